	.target	sm_90a

	.elftype	@"ET_EXEC"


//--------------------- .note.nv.tkinfo           --------------------------
	.section	.note.nv.tkinfo,"",@"SHT_NOTE"
	.sectionflags	@"SHF_NOTE_NV_TKINFO"
	.tkinfo
        /*0018*/ 	.word	0x00000002
        /*0030*/ 	.string	""
        /*0030*/ 	.string	"ptxas"
        /*0030*/ 	.string	"Cuda compilation tools, release 13.0, V13.0.88"
        /*0030*/ 	.string	"Build cuda_13.0.r13.0/compiler.36424714_0"
        /*0030*/ 	.string	"-arch sm_90a -m 64 "



//--------------------- .note.nv.cuinfo           --------------------------
	.section	.note.nv.cuinfo,"",@"SHT_NOTE"
	.sectionflags	@"SHF_NOTE_NV_CUINFO"
        /*0018*/ 	.short	0x0002
        /*001a*/ 	.short	0x005a
        /*001c*/ 	.short	0x0082
	.zero		2


//--------------------- .nv.info                  --------------------------
	.section	.nv.info,"",@"SHT_CUDA_INFO"
	.align	4


	//----- nvinfo : EIATTR_REGCOUNT
	.align		4
        /*0000*/ 	.byte	0x04, 0x2f
        /*0002*/ 	.short	(.L_41 - .L_40)
	.align		4
.L_40:
        /*0004*/ 	.word	index@(_ZN7cutlass13device_kernelIN5flash11enable_sm90INS1_16FlashAttnFwdSm90INS1_25CollectiveMainloopFwdSm90ILi2EN4cute5tupleIJNS5_1CILi1EEES8_S8_EEENS6_IJNS7_ILi192EEENS7_ILi128EEENS7_ILi64EEEEEELi64ENS_6half_tEfNS_4arch4Sm90ELb1ELb0ELb0ELb1ELb1ELb1ELb0ELb1ELb1ELb1ELb1ELb0EEENS1_21CollectiveEpilogueFwdINS6_IJSA_SC_SB_EEES9_SE_SG_Li384ELb1ELb1ELb1ELb0EEENS1_36VarlenDynamicPersistentTileSchedulerILi192ELi128ELi384ELi128ELb1ELb1ELb1ELb1ELb1ELb1EEEEEEEEEvNT_6ParamsE)
        /*0008*/ 	.word	0x00000080


	//----- nvinfo : EIATTR_FRAME_SIZE
	.align		4
.L_41:
        /*000c*/ 	.byte	0x04, 0x11
        /*000e*/ 	.short	(.L_43 - .L_42)
	.align		4
.L_42:
        /*0010*/ 	.word	index@(_ZN7cutlass13device_kernelIN5flash11enable_sm90INS1_16FlashAttnFwdSm90INS1_25CollectiveMainloopFwdSm90ILi2EN4cute5tupleIJNS5_1CILi1EEES8_S8_EEENS6_IJNS7_ILi192EEENS7_ILi128EEENS7_ILi64EEEEEELi64ENS_6half_tEfNS_4arch4Sm90ELb1ELb0ELb0ELb1ELb1ELb1ELb0ELb1ELb1ELb1ELb1ELb0EEENS1_21CollectiveEpilogueFwdINS6_IJSA_SC_SB_EEES9_SE_SG_Li384ELb1ELb1ELb1ELb0EEENS1_36VarlenDynamicPersistentTileSchedulerILi192ELi128ELi384ELi128ELb1ELb1ELb1ELb1ELb1ELb1EEEEEEEEEvNT_6ParamsE)
        /*0014*/ 	.word	0x00000078


	//----- nvinfo : EIATTR_REGCOUNT
	.align		4
.L_43:
        /*0018*/ 	.byte	0x04, 0x2f
        /*001a*/ 	.short	(.L_45 - .L_44)
	.align		4
.L_44:
        /*001c*/ 	.word	index@(_ZN7cutlass13device_kernelIN5flash11enable_sm90INS1_16FlashAttnFwdSm90INS1_25CollectiveMainloopFwdSm90ILi2EN4cute5tupleIJNS5_1CILi1EEES8_S8_EEENS6_IJNS7_ILi192EEENS7_ILi128EEENS7_ILi64EEEEEELi64ENS_6half_tEfNS_4arch4Sm90ELb1ELb0ELb0ELb1ELb1ELb0ELb0ELb1ELb1ELb1ELb1ELb0EEENS1_21CollectiveEpilogueFwdINS6_IJSA_SC_SB_EEES9_SE_SG_Li384ELb1ELb1ELb1ELb0EEENS1_36VarlenDynamicPersistentTileSchedulerILi192ELi128ELi384ELi128ELb1ELb1ELb1ELb1ELb1ELb1EEEEEEEEEvNT_6ParamsE)
        /*0020*/ 	.word	0x00000080


	//----- nvinfo : EIATTR_FRAME_SIZE
	.align		4
.L_45:
        /*0024*/ 	.byte	0x04, 0x11
        /*0026*/ 	.short	(.L_47 - .L_46)
	.align		4
.L_46:
        /*0028*/ 	.word	index@(_ZN7cutlass13device_kernelIN5flash11enable_sm90INS1_16FlashAttnFwdSm90INS1_25CollectiveMainloopFwdSm90ILi2EN4cute5tupleIJNS5_1CILi1EEES8_S8_EEENS6_IJNS7_ILi192EEENS7_ILi128EEENS7_ILi64EEEEEELi64ENS_6half_tEfNS_4arch4Sm90ELb1ELb0ELb0ELb1ELb1ELb0ELb0ELb1ELb1ELb1ELb1ELb0EEENS1_21CollectiveEpilogueFwdINS6_IJSA_SC_SB_EEES9_SE_SG_Li384ELb1ELb1ELb1ELb0EEENS1_36VarlenDynamicPersistentTileSchedulerILi192ELi128ELi384ELi128ELb1ELb1ELb1ELb1ELb1ELb1EEEEEEEEEvNT_6ParamsE)
        /*002c*/ 	.word	0x00000040


	//----- nvinfo : EIATTR_REGCOUNT
	.align		4
.L_47:
        /*0030*/ 	.byte	0x04, 0x2f
        /*0032*/ 	.short	(.L_49 - .L_48)
	.align		4
.L_48:
        /*0034*/ 	.word	index@(_ZN7cutlass13device_kernelIN5flash11enable_sm90INS1_16FlashAttnFwdSm90INS1_25CollectiveMainloopFwdSm90ILi2EN4cute5tupleIJNS5_1CILi1EEES8_S8_EEENS6_IJNS7_ILi192EEENS7_ILi128EEENS7_ILi64EEEEEELi64ENS_6half_tEfNS_4arch4Sm90ELb1ELb0ELb0ELb0ELb1ELb0ELb0ELb1ELb1ELb1ELb1ELb0EEENS1_21CollectiveEpilogueFwdINS6_IJSA_SC_SB_EEES9_SE_SG_Li384ELb0ELb1ELb1ELb0EEENS1_19SingleTileSchedulerILb0ELb1ELb1ELi192EEEEEEEEEvNT_6ParamsE)
        /*0038*/ 	.word	0x00000080


	//----- nvinfo : EIATTR_FRAME_SIZE
	.align		4
.L_49:
        /*003c*/ 	.byte	0x04, 0x11
        /*003e*/ 	.short	(.L_51 - .L_50)
	.align		4
.L_50:
        /*0040*/ 	.word	index@(_ZN7cutlass13device_kernelIN5flash11enable_sm90INS1_16FlashAttnFwdSm90INS1_25CollectiveMainloopFwdSm90ILi2EN4cute5tupleIJNS5_1CILi1EEES8_S8_EEENS6_IJNS7_ILi192EEENS7_ILi128EEENS7_ILi64EEEEEELi64ENS_6half_tEfNS_4arch4Sm90ELb1ELb0ELb0ELb0ELb1ELb0ELb0ELb1ELb1ELb1ELb1ELb0EEENS1_21CollectiveEpilogueFwdINS6_IJSA_SC_SB_EEES9_SE_SG_Li384ELb0ELb1ELb1ELb0EEENS1_19SingleTileSchedulerILb0ELb1ELb1ELi192EEEEEEEEEvNT_6ParamsE)
        /*0044*/ 	.word	0x00000008


	//----- nvinfo : EIATTR_REGCOUNT
	.align		4
.L_51:
        /*0048*/ 	.byte	0x04, 0x2f
        /*004a*/ 	.short	(.L_53 - .L_52)
	.align		4
.L_52:
        /*004c*/ 	.word	index@(_ZN7cutlass13device_kernelIN5flash11enable_sm90INS1_16FlashAttnFwdSm90INS1_25CollectiveMainloopFwdSm90ILi2EN4cute5tupleIJNS5_1CILi1EEES8_S8_EEENS6_IJNS7_ILi192EEENS7_ILi128EEENS7_ILi64EEEEEELi64ENS_6half_tEfNS_4arch4Sm90ELb0ELb1ELb0ELb1ELb1ELb1ELb0ELb1ELb1ELb1ELb1ELb0EEENS1_21CollectiveEpilogueFwdINS6_IJSA_SC_SB_EEES9_SE_SG_Li384ELb1ELb1ELb1ELb0EEENS1_36VarlenDynamicPersistentTileSchedulerILi192ELi128ELi384ELi128ELb1ELb1ELb1ELb1ELb0ELb1EEEEEEEEEvNT_6ParamsE)
        /*0050*/ 	.word	0x00000080


	//----- nvinfo : EIATTR_FRAME_SIZE
	.align		4
.L_53:
        /*0054*/ 	.byte	0x04, 0x11
        /*0056*/ 	.short	(.L_55 - .L_54)
	.align		4
.L_54:
        /*0058*/ 	.word	index@(_ZN7cutlass13device_kernelIN5flash11enable_sm90INS1_16FlashAttnFwdSm90INS1_25CollectiveMainloopFwdSm90ILi2EN4cute5tupleIJNS5_1CILi1EEES8_S8_EEENS6_IJNS7_ILi192EEENS7_ILi128EEENS7_ILi64EEEEEELi64ENS_6half_tEfNS_4arch4Sm90ELb0ELb1ELb0ELb1ELb1ELb1ELb0ELb1ELb1ELb1ELb1ELb0EEENS1_21CollectiveEpilogueFwdINS6_IJSA_SC_SB_EEES9_SE_SG_Li384ELb1ELb1ELb1ELb0EEENS1_36VarlenDynamicPersistentTileSchedulerILi192ELi128ELi384ELi128ELb1ELb1ELb1ELb1ELb0ELb1EEEEEEEEEvNT_6ParamsE)
        /*005c*/ 	.word	0x00000070


	//----- nvinfo : EIATTR_REGCOUNT
	.align		4
.L_55:
        /*0060*/ 	.byte	0x04, 0x2f
        /*0062*/ 	.short	(.L_57 - .L_56)
	.align		4
.L_56:
        /*0064*/ 	.word	index@(_ZN7cutlass13device_kernelIN5flash11enable_sm90INS1_16FlashAttnFwdSm90INS1_25CollectiveMainloopFwdSm90ILi2EN4cute5tupleIJNS5_1CILi1EEES8_S8_EEENS6_IJNS7_ILi192EEENS7_ILi128EEENS7_ILi64EEEEEELi64ENS_6half_tEfNS_4arch4Sm90ELb0ELb1ELb0ELb1ELb1ELb0ELb0ELb1ELb1ELb1ELb1ELb0EEENS1_21CollectiveEpilogueFwdINS6_IJSA_SC_SB_EEES9_SE_SG_Li384ELb1ELb1ELb1ELb0EEENS1_36VarlenDynamicPersistentTileSchedulerILi192ELi128ELi384ELi128ELb1ELb1ELb1ELb1ELb0ELb1EEEEEEEEEvNT_6ParamsE)
        /*0068*/ 	.word	0x00000080


	//----- nvinfo : EIATTR_FRAME_SIZE
	.align		4
.L_57:
        /*006c*/ 	.byte	0x04, 0x11
        /*006e*/ 	.short	(.L_59 - .L_58)
	.align		4
.L_58:
        /*0070*/ 	.word	index@(_ZN7cutlass13device_kernelIN5flash11enable_sm90INS1_16FlashAttnFwdSm90INS1_25CollectiveMainloopFwdSm90ILi2EN4cute5tupleIJNS5_1CILi1EEES8_S8_EEENS6_IJNS7_ILi192EEENS7_ILi128EEENS7_ILi64EEEEEELi64ENS_6half_tEfNS_4arch4Sm90ELb0ELb1ELb0ELb1ELb1ELb0ELb0ELb1ELb1ELb1ELb1ELb0EEENS1_21CollectiveEpilogueFwdINS6_IJSA_SC_SB_EEES9_SE_SG_Li384ELb1ELb1ELb1ELb0EEENS1_36VarlenDynamicPersistentTileSchedulerILi192ELi128ELi384ELi128ELb1ELb1ELb1ELb1ELb0ELb1EEEEEEEEEvNT_6ParamsE)
        /*0074*/ 	.word	0x00000040


	//----- nvinfo : EIATTR_REGCOUNT
	.align		4
.L_59:
        /*0078*/ 	.byte	0x04, 0x2f
        /*007a*/ 	.short	(.L_61 - .L_60)
	.align		4
.L_60:
        /*007c*/ 	.word	index@(_ZN7cutlass13device_kernelIN5flash11enable_sm90INS1_16FlashAttnFwdSm90INS1_25CollectiveMainloopFwdSm90ILi2EN4cute5tupleIJNS5_1CILi1EEES8_S8_EEENS6_IJNS7_ILi192EEENS7_ILi128EEENS7_ILi64EEEEEELi64ENS_6half_tEfNS_4arch4Sm90ELb0ELb1ELb0ELb0ELb1ELb0ELb0ELb1ELb1ELb1ELb1ELb0EEENS1_21CollectiveEpilogueFwdINS6_IJSA_SC_SB_EEES9_SE_SG_Li384ELb0ELb1ELb1ELb0EEENS1_19SingleTileSchedulerILb0ELb1ELb1ELi192EEEEEEEEEvNT_6ParamsE)
        /*0080*/ 	.word	0x00000080


	//----- nvinfo : EIATTR_FRAME_SIZE
	.align		4
.L_61:
        /*0084*/ 	.byte	0x04, 0x11
        /*0086*/ 	.short	(.L_63 - .L_62)
	.align		4
.L_62:
        /*0088*/ 	.word	index@(_ZN7cutlass13device_kernelIN5flash11enable_sm90INS1_16FlashAttnFwdSm90INS1_25CollectiveMainloopFwdSm90ILi2EN4cute5tupleIJNS5_1CILi1EEES8_S8_EEENS6_IJNS7_ILi192EEENS7_ILi128EEENS7_ILi64EEEEEELi64ENS_6half_tEfNS_4arch4Sm90ELb0ELb1ELb0ELb0ELb1ELb0ELb0ELb1ELb1ELb1ELb1ELb0EEENS1_21CollectiveEpilogueFwdINS6_IJSA_SC_SB_EEES9_SE_SG_Li384ELb0ELb1ELb1ELb0EEENS1_19SingleTileSchedulerILb0ELb1ELb1ELi192EEEEEEEEEvNT_6ParamsE)
        /*008c*/ 	.word	0x00000008


	//----- nvinfo : EIATTR_REGCOUNT
	.align		4
.L_63:
        /*0090*/ 	.byte	0x04, 0x2f
        /*0092*/ 	.short	(.L_65 - .L_64)
	.align		4
.L_64:
        /*0094*/ 	.word	index@(_ZN7cutlass13device_kernelIN5flash11enable_sm90INS1_16FlashAttnFwdSm90INS1_25CollectiveMainloopFwdSm90ILi2EN4cute5tupleIJNS5_1CILi1EEES8_S8_EEENS6_IJNS7_ILi192EEENS7_ILi128EEENS7_ILi64EEEEEELi64ENS_6half_tEfNS_4arch4Sm90ELb0ELb0ELb0ELb1ELb1ELb1ELb0ELb1ELb1ELb1ELb1ELb0EEENS1_21CollectiveEpilogueFwdINS6_IJSA_SC_SB_EEES9_SE_SG_Li384ELb1ELb1ELb1ELb0EEENS1_36VarlenDynamicPersistentTileSchedulerILi192ELi128ELi384ELi128ELb1ELb1ELb1ELb0ELb1ELb1EEEEEEEEEvNT_6ParamsE)
        /*0098*/ 	.word	0x00000080


	//----- nvinfo : EIATTR_FRAME_SIZE
	.align		4
.L_65:
        /*009c*/ 	.byte	0x04, 0x11
        /*009e*/ 	.short	(.L_67 - .L_66)
	.align		4
.L_66:
        /*00a0*/ 	.word	index@(_ZN7cutlass13device_kernelIN5flash11enable_sm90INS1_16FlashAttnFwdSm90INS1_25CollectiveMainloopFwdSm90ILi2EN4cute5tupleIJNS5_1CILi1EEES8_S8_EEENS6_IJNS7_ILi192EEENS7_ILi128EEENS7_ILi64EEEEEELi64ENS_6half_tEfNS_4arch4Sm90ELb0ELb0ELb0ELb1ELb1ELb1ELb0ELb1ELb1ELb1ELb1ELb0EEENS1_21CollectiveEpilogueFwdINS6_IJSA_SC_SB_EEES9_SE_SG_Li384ELb1ELb1ELb1ELb0EEENS1_36VarlenDynamicPersistentTileSchedulerILi192ELi128ELi384ELi128ELb1ELb1ELb1ELb0ELb1ELb1EEEEEEEEEvNT_6ParamsE)
        /*00a4*/ 	.word	0x00000078


	//----- nvinfo : EIATTR_REGCOUNT
	.align		4
.L_67:
        /*00a8*/ 	.byte	0x04, 0x2f
        /*00aa*/ 	.short	(.L_69 - .L_68)
	.align		4
.L_68:
        /*00ac*/ 	.word	index@(_ZN7cutlass13device_kernelIN5flash11enable_sm90INS1_16FlashAttnFwdSm90INS1_25CollectiveMainloopFwdSm90ILi2EN4cute5tupleIJNS5_1CILi1EEES8_S8_EEENS6_IJNS7_ILi192EEENS7_ILi128EEENS7_ILi64EEEEEELi64ENS_6half_tEfNS_4arch4Sm90ELb0ELb0ELb0ELb1ELb1ELb0ELb0ELb1ELb1ELb1ELb1ELb0EEENS1_21CollectiveEpilogueFwdINS6_IJSA_SC_SB_EEES9_SE_SG_Li384ELb1ELb1ELb1ELb0EEENS1_36VarlenDynamicPersistentTileSchedulerILi192ELi128ELi384ELi128ELb1ELb1ELb1ELb0ELb1ELb1EEEEEEEEEvNT_6ParamsE)
        /*00b0*/ 	.word	0x00000080


	//----- nvinfo : EIATTR_FRAME_SIZE
	.align		4
.L_69:
        /*00b4*/ 	.byte	0x04, 0x11
        /*00b6*/ 	.short	(.L_71 - .L_70)
	.align		4
.L_70:
        /*00b8*/ 	.word	index@(_ZN7cutlass13device_kernelIN5flash11enable_sm90INS1_16FlashAttnFwdSm90INS1_25CollectiveMainloopFwdSm90ILi2EN4cute5tupleIJNS5_1CILi1EEES8_S8_EEENS6_IJNS7_ILi192EEENS7_ILi128EEENS7_ILi64EEEEEELi64ENS_6half_tEfNS_4arch4Sm90ELb0ELb0ELb0ELb1ELb1ELb0ELb0ELb1ELb1ELb1ELb1ELb0EEENS1_21CollectiveEpilogueFwdINS6_IJSA_SC_SB_EEES9_SE_SG_Li384ELb1ELb1ELb1ELb0EEENS1_36VarlenDynamicPersistentTileSchedulerILi192ELi128ELi384ELi128ELb1ELb1ELb1ELb0ELb1ELb1EEEEEEEEEvNT_6ParamsE)
        /*00bc*/ 	.word	0x00000050


	//----- nvinfo : EIATTR_REGCOUNT
	.align		4
.L_71:
        /*00c0*/ 	.byte	0x04, 0x2f
        /*00c2*/ 	.short	(.L_73 - .L_72)
	.align		4
.L_72:
        /*00c4*/ 	.word	index@(_ZN7cutlass13device_kernelIN5flash11enable_sm90INS1_16FlashAttnFwdSm90INS1_25CollectiveMainloopFwdSm90ILi2EN4cute5tupleIJNS5_1CILi1EEES8_S8_EEENS6_IJNS7_ILi192EEENS7_ILi128EEENS7_ILi64EEEEEELi64ENS_6half_tEfNS_4arch4Sm90ELb0ELb0ELb0ELb0ELb1ELb0ELb0ELb1ELb1ELb1ELb1ELb0EEENS1_21CollectiveEpilogueFwdINS6_IJSA_SC_SB_EEES9_SE_SG_Li384ELb0ELb1ELb1ELb0EEENS1_19SingleTileSchedulerILb0ELb1ELb1ELi192EEEEEEEEEvNT_6ParamsE)
        /*00c8*/ 	.word	0x00000080


	//----- nvinfo : EIATTR_FRAME_SIZE
	.align		4
.L_73:
        /*00cc*/ 	.byte	0x04, 0x11
        /*00ce*/ 	.short	(.L_75 - .L_74)
	.align		4
.L_74:
        /*00d0*/ 	.word	index@(_ZN7cutlass13device_kernelIN5flash11enable_sm90INS1_16FlashAttnFwdSm90INS1_25CollectiveMainloopFwdSm90ILi2EN4cute5tupleIJNS5_1CILi1EEES8_S8_EEENS6_IJNS7_ILi192EEENS7_ILi128EEENS7_ILi64EEEEEELi64ENS_6half_tEfNS_4arch4Sm90ELb0ELb0ELb0ELb0ELb1ELb0ELb0ELb1ELb1ELb1ELb1ELb0EEENS1_21CollectiveEpilogueFwdINS6_IJSA_SC_SB_EEES9_SE_SG_Li384ELb0ELb1ELb1ELb0EEENS1_19SingleTileSchedulerILb0ELb1ELb1ELi192EEEEEEEEEvNT_6ParamsE)
        /*00d4*/ 	.word	0x00000008


	//----- nvinfo : EIATTR_REGCOUNT
	.align		4
.L_75:
        /*00d8*/ 	.byte	0x04, 0x2f
        /*00da*/ 	.short	(.L_77 - .L_76)
	.align		4
.L_76:
        /*00dc*/ 	.word	index@(_ZN7cutlass13device_kernelIN5flash11enable_sm90INS1_16FlashAttnFwdSm90INS1_25CollectiveMainloopFwdSm90ILi2EN4cute5tupleIJNS5_1CILi1EEES8_S8_EEENS6_IJNS7_ILi192EEENS7_ILi128EEENS7_ILi96EEEEEELi96ENS_6half_tEfNS_4arch4Sm90ELb1ELb0ELb0ELb1ELb1ELb1ELb0ELb0ELb1ELb1ELb1ELb0EEENS1_21CollectiveEpilogueFwdINS6_IJSA_SC_SB_EEES9_SE_SG_Li384ELb1ELb1ELb1ELb0EEENS1_36VarlenDynamicPersistentTileSchedulerILi192ELi128ELi384ELi128ELb1ELb1ELb1ELb1ELb1ELb1EEEEEEEEEvNT_6ParamsE)
        /*00e0*/ 	.word	0x00000080


	//----- nvinfo : EIATTR_FRAME_SIZE
	.align		4
.L_77:
        /*00e4*/ 	.byte	0x04, 0x11
        /*00e6*/ 	.short	(.L_79 - .L_78)
	.align		4
.L_78:
        /*00e8*/ 	.word	index@(_ZN7cutlass13device_kernelIN5flash11enable_sm90INS1_16FlashAttnFwdSm90INS1_25CollectiveMainloopFwdSm90ILi2EN4cute5tupleIJNS5_1CILi1EEES8_S8_EEENS6_IJNS7_ILi192EEENS7_ILi128EEENS7_ILi96EEEEEELi96ENS_6half_tEfNS_4arch4Sm90ELb1ELb0ELb0ELb1ELb1ELb1ELb0ELb0ELb1ELb1ELb1ELb0EEENS1_21CollectiveEpilogueFwdINS6_IJSA_SC_SB_EEES9_SE_SG_Li384ELb1ELb1ELb1ELb0EEENS1_36VarlenDynamicPersistentTileSchedulerILi192ELi128ELi384ELi128ELb1ELb1ELb1ELb1ELb1ELb1EEEEEEEEEvNT_6ParamsE)
        /*00ec*/ 	.word	0x000000e8


	//----- nvinfo : EIATTR_REGCOUNT
	.align		4
.L_79:
        /*00f0*/ 	.byte	0x04, 0x2f
        /*00f2*/ 	.short	(.L_81 - .L_80)
	.align		4
.L_80:
        /*00f4*/ 	.word	index@(_ZN7cutlass13device_kernelIN5flash11enable_sm90INS1_16FlashAttnFwdSm90INS1_25CollectiveMainloopFwdSm90ILi2EN4cute5tupleIJNS5_1CILi1EEES8_S8_EEENS6_IJNS7_ILi192EEENS7_ILi128EEENS7_ILi96EEEEEELi96ENS_6half_tEfNS_4arch4Sm90ELb1ELb0ELb0ELb1ELb1ELb0ELb0ELb0ELb1ELb1ELb1ELb0EEENS1_21CollectiveEpilogueFwdINS6_IJSA_SC_SB_EEES9_SE_SG_Li384ELb1ELb1ELb1ELb0EEENS1_36VarlenDynamicPersistentTileSchedulerILi192ELi128ELi384ELi128ELb1ELb1ELb1ELb1ELb1ELb1EEEEEEEEEvNT_6ParamsE)
        /*00f8*/ 	.word	0x00000080


	//----- nvinfo : EIATTR_FRAME_SIZE
	.align		4
.L_81:
        /*00fc*/ 	.byte	0x04, 0x11
        /*00fe*/ 	.short	(.L_83 - .L_82)
	.align		4
.L_82:
        /*0100*/ 	.word	index@(_ZN7cutlass13device_kernelIN5flash11enable_sm90INS1_16FlashAttnFwdSm90INS1_25CollectiveMainloopFwdSm90ILi2EN4cute5tupleIJNS5_1CILi1EEES8_S8_EEENS6_IJNS7_ILi192EEENS7_ILi128EEENS7_ILi96EEEEEELi96ENS_6half_tEfNS_4arch4Sm90ELb1ELb0ELb0ELb1ELb1ELb0ELb0ELb0ELb1ELb1ELb1ELb0EEENS1_21CollectiveEpilogueFwdINS6_IJSA_SC_SB_EEES9_SE_SG_Li384ELb1ELb1ELb1ELb0EEENS1_36VarlenDynamicPersistentTileSchedulerILi192ELi128ELi384ELi128ELb1ELb1ELb1ELb1ELb1ELb1EEEEEEEEEvNT_6ParamsE)
        /*0104*/ 	.word	0x00000050


	//----- nvinfo : EIATTR_REGCOUNT
	.align		4
.L_83:
        /*0108*/ 	.byte	0x04, 0x2f
        /*010a*/ 	.short	(.L_85 - .L_84)
	.align		4
.L_84:
        /*010c*/ 	.word	index@(_ZN7cutlass13device_kernelIN5flash11enable_sm90INS1_16FlashAttnFwdSm90INS1_25CollectiveMainloopFwdSm90ILi2EN4cute5tupleIJNS5_1CILi1EEES8_S8_EEENS6_IJNS7_ILi192EEENS7_ILi128EEENS7_ILi96EEEEEELi96ENS_6half_tEfNS_4arch4Sm90ELb1ELb0ELb0ELb0ELb1ELb0ELb0ELb0ELb1ELb1ELb1ELb0EEENS1_21CollectiveEpilogueFwdINS6_IJSA_SC_SB_EEES9_SE_SG_Li384ELb0ELb1ELb1ELb0EEENS1_19SingleTileSchedulerILb0ELb1ELb1ELi192EEEEEEEEEvNT_6ParamsE)
        /*0110*/ 	.word	0x00000080


	//----- nvinfo : EIATTR_FRAME_SIZE
	.align		4
.L_85:
        /*0114*/ 	.byte	0x04, 0x11
        /*0116*/ 	.short	(.L_87 - .L_86)
	.align		4
.L_86:
        /*0118*/ 	.word	index@(_ZN7cutlass13device_kernelIN5flash11enable_sm90INS1_16FlashAttnFwdSm90INS1_25CollectiveMainloopFwdSm90ILi2EN4cute5tupleIJNS5_1CILi1EEES8_S8_EEENS6_IJNS7_ILi192EEENS7_ILi128EEENS7_ILi96EEEEEELi96ENS_6half_tEfNS_4arch4Sm90ELb1ELb0ELb0ELb0ELb1ELb0ELb0ELb0ELb1ELb1ELb1ELb0EEENS1_21CollectiveEpilogueFwdINS6_IJSA_SC_SB_EEES9_SE_SG_Li384ELb0ELb1ELb1ELb0EEENS1_19SingleTileSchedulerILb0ELb1ELb1ELi192EEEEEEEEEvNT_6ParamsE)
        /*011c*/ 	.word	0x00000010


	//----- nvinfo : EIATTR_REGCOUNT
	.align		4
.L_87:
        /*0120*/ 	.byte	0x04, 0x2f
        /*0122*/ 	.short	(.L_89 - .L_88)
	.align		4
.L_88:
        /*0124*/ 	.word	index@(_ZN7cutlass13device_kernelIN5flash11enable_sm90INS1_16FlashAttnFwdSm90INS1_25CollectiveMainloopFwdSm90ILi2EN4cute5tupleIJNS5_1CILi1EEES8_S8_EEENS6_IJNS7_ILi192EEENS7_ILi128EEENS7_ILi96EEEEEELi96ENS_6half_tEfNS_4arch4Sm90ELb0ELb1ELb0ELb1ELb1ELb1ELb0ELb0ELb1ELb1ELb1ELb0EEENS1_21CollectiveEpilogueFwdINS6_IJSA_SC_SB_EEES9_SE_SG_Li384ELb1ELb1ELb1ELb0EEENS1_36VarlenDynamicPersistentTileSchedulerILi192ELi128ELi384ELi128ELb1ELb1ELb1ELb1ELb0ELb1EEEEEEEEEvNT_6ParamsE)
        /*0128*/ 	.word	0x00000080


	//----- nvinfo : EIATTR_FRAME_SIZE
	.align		4
.L_89:
        /*012c*/ 	.byte	0x04, 0x11
        /*012e*/ 	.short	(.L_91 - .L_90)
	.align		4
.L_90:
        /*0130*/ 	.word	index@(_ZN7cutlass13device_kernelIN5flash11enable_sm90INS1_16FlashAttnFwdSm90INS1_25CollectiveMainloopFwdSm90ILi2EN4cute5tupleIJNS5_1CILi1EEES8_S8_EEENS6_IJNS7_ILi192EEENS7_ILi128EEENS7_ILi96EEEEEELi96ENS_6half_tEfNS_4arch4Sm90ELb0ELb1ELb0ELb1ELb1ELb1ELb0ELb0ELb1ELb1ELb1ELb0EEENS1_21CollectiveEpilogueFwdINS6_IJSA_SC_SB_EEES9_SE_SG_Li384ELb1ELb1ELb1ELb0EEENS1_36VarlenDynamicPersistentTileSchedulerILi192ELi128ELi384ELi128ELb1ELb1ELb1ELb1ELb0ELb1EEEEEEEEEvNT_6ParamsE)
        /*0134*/ 	.word	0x00000098


	//----- nvinfo : EIATTR_REGCOUNT
	.align		4
.L_91:
        /*0138*/ 	.byte	0x04, 0x2f
        /*013a*/ 	.short	(.L_93 - .L_92)
	.align		4
.L_92:
        /*013c*/ 	.word	index@(_ZN7cutlass13device_kernelIN5flash11enable_sm90INS1_16FlashAttnFwdSm90INS1_25CollectiveMainloopFwdSm90ILi2EN4cute5tupleIJNS5_1CILi1EEES8_S8_EEENS6_IJNS7_ILi192EEENS7_ILi128EEENS7_ILi96EEEEEELi96ENS_6half_tEfNS_4arch4Sm90ELb0ELb1ELb0ELb1ELb1ELb0ELb0ELb0ELb1ELb1ELb1ELb0EEENS1_21CollectiveEpilogueFwdINS6_IJSA_SC_SB_EEES9_SE_SG_Li384ELb1ELb1ELb1ELb0EEENS1_36VarlenDynamicPersistentTileSchedulerILi192ELi128ELi384ELi128ELb1ELb1ELb1ELb1ELb0ELb1EEEEEEEEEvNT_6ParamsE)
        /*0140*/ 	.word	0x00000080


	//----- nvinfo : EIATTR_FRAME_SIZE
	.align		4
.L_93:
        /*0144*/ 	.byte	0x04, 0x11
        /*0146*/ 	.short	(.L_95 - .L_94)
	.align		4
.L_94:
        /*0148*/ 	.word	index@(_ZN7cutlass13device_kernelIN5flash11enable_sm90INS1_16FlashAttnFwdSm90INS1_25CollectiveMainloopFwdSm90ILi2EN4cute5tupleIJNS5_1CILi1EEES8_S8_EEENS6_IJNS7_ILi192EEENS7_ILi128EEENS7_ILi96EEEEEELi96ENS_6half_tEfNS_4arch4Sm90ELb0ELb1ELb0ELb1ELb1ELb0ELb0ELb0ELb1ELb1ELb1ELb0EEENS1_21CollectiveEpilogueFwdINS6_IJSA_SC_SB_EEES9_SE_SG_Li384ELb1ELb1ELb1ELb0EEENS1_36VarlenDynamicPersistentTileSchedulerILi192ELi128ELi384ELi128ELb1ELb1ELb1ELb1ELb0ELb1EEEEEEEEEvNT_6ParamsE)
        /*014c*/ 	.word	0x00000030


	//----- nvinfo : EIATTR_REGCOUNT
	.align		4
.L_95:
        /*0150*/ 	.byte	0x04, 0x2f
        /*0152*/ 	.short	(.L_97 - .L_96)
	.align		4
.L_96:
        /*0154*/ 	.word	index@(_ZN7cutlass13device_kernelIN5flash11enable_sm90INS1_16FlashAttnFwdSm90INS1_25CollectiveMainloopFwdSm90ILi2EN4cute5tupleIJNS5_1CILi1EEES8_S8_EEENS6_IJNS7_ILi192EEENS7_ILi128EEENS7_ILi96EEEEEELi96ENS_6half_tEfNS_4arch4Sm90ELb0ELb1ELb0ELb0ELb1ELb0ELb0ELb0ELb1ELb1ELb1ELb0EEENS1_21CollectiveEpilogueFwdINS6_IJSA_SC_SB_EEES9_SE_SG_Li384ELb0ELb1ELb1ELb0EEENS1_19SingleTileSchedulerILb0ELb1ELb1ELi192EEEEEEEEEvNT_6ParamsE)
        /*0158*/ 	.word	0x00000080


	//----- nvinfo : EIATTR_FRAME_SIZE
	.align		4
.L_97:
        /*015c*/ 	.byte	0x04, 0x11
        /*015e*/ 	.short	(.L_99 - .L_98)
	.align		4
.L_98:
        /*0160*/ 	.word	index@(_ZN7cutlass13device_kernelIN5flash11enable_sm90INS1_16FlashAttnFwdSm90INS1_25CollectiveMainloopFwdSm90ILi2EN4cute5tupleIJNS5_1CILi1EEES8_S8_EEENS6_IJNS7_ILi192EEENS7_ILi128EEENS7_ILi96EEEEEELi96ENS_6half_tEfNS_4arch4Sm90ELb0ELb1ELb0ELb0ELb1ELb0ELb0ELb0ELb1ELb1ELb1ELb0EEENS1_21CollectiveEpilogueFwdINS6_IJSA_SC_SB_EEES9_SE_SG_Li384ELb0ELb1ELb1ELb0EEENS1_19SingleTileSchedulerILb0ELb1ELb1ELi192EEEEEEEEEvNT_6ParamsE)
        /*0164*/ 	.word	0x00000010


	//----- nvinfo : EIATTR_REGCOUNT
	.align		4
.L_99:
        /*0168*/ 	.byte	0x04, 0x2f
        /*016a*/ 	.short	(.L_101 - .L_100)
	.align		4
.L_100:
        /*016c*/ 	.word	index@(_ZN7cutlass13device_kernelIN5flash11enable_sm90INS1_16FlashAttnFwdSm90INS1_25CollectiveMainloopFwdSm90ILi2EN4cute5tupleIJNS5_1CILi1EEES8_S8_EEENS6_IJNS7_ILi192EEENS7_ILi128EEENS7_ILi96EEEEEELi96ENS_6half_tEfNS_4arch4Sm90ELb0ELb0ELb0ELb1ELb1ELb1ELb0ELb0ELb1ELb1ELb1ELb0EEENS1_21CollectiveEpilogueFwdINS6_IJSA_SC_SB_EEES9_SE_SG_Li384ELb1ELb1ELb1ELb0EEENS1_36VarlenDynamicPersistentTileSchedulerILi192ELi128ELi384ELi128ELb1ELb1ELb1ELb0ELb1ELb1EEEEEEEEEvNT_6ParamsE)
        /*0170*/ 	.word	0x00000080


	//----- nvinfo : EIATTR_FRAME_SIZE
	.align		4
.L_101:
        /*0174*/ 	.byte	0x04, 0x11
        /*0176*/ 	.short	(.L_103 - .L_102)
	.align		4
.L_102:
        /*0178*/ 	.word	index@(_ZN7cutlass13device_kernelIN5flash11enable_sm90INS1_16FlashAttnFwdSm90INS1_25CollectiveMainloopFwdSm90ILi2EN4cute5tupleIJNS5_1CILi1EEES8_S8_EEENS6_IJNS7_ILi192EEENS7_ILi128EEENS7_ILi96EEEEEELi96ENS_6half_tEfNS_4arch4Sm90ELb0ELb0ELb0ELb1ELb1ELb1ELb0ELb0ELb1ELb1ELb1ELb0EEENS1_21CollectiveEpilogueFwdINS6_IJSA_SC_SB_EEES9_SE_SG_Li384ELb1ELb1ELb1ELb0EEENS1_36VarlenDynamicPersistentTileSchedulerILi192ELi128ELi384ELi128ELb1ELb1ELb1ELb0ELb1ELb1EEEEEEEEEvNT_6ParamsE)
        /*017c*/ 	.word	0x000000e0


	//----- nvinfo : EIATTR_REGCOUNT
	.align		4
.L_103:
        /*0180*/ 	.byte	0x04, 0x2f
        /*0182*/ 	.short	(.L_105 - .L_104)
	.align		4
.L_104:
        /*0184*/ 	.word	index@(_ZN7cutlass13device_kernelIN5flash11enable_sm90INS1_16FlashAttnFwdSm90INS1_25CollectiveMainloopFwdSm90ILi2EN4cute5tupleIJNS5_1CILi1EEES8_S8_EEENS6_IJNS7_ILi192EEENS7_ILi128EEENS7_ILi96EEEEEELi96ENS_6half_tEfNS_4arch4Sm90ELb0ELb0ELb0ELb1ELb1ELb0ELb0ELb0ELb1ELb1ELb1ELb0EEENS1_21CollectiveEpilogueFwdINS6_IJSA_SC_SB_EEES9_SE_SG_Li384ELb1ELb1ELb1ELb0EEENS1_36VarlenDynamicPersistentTileSchedulerILi192ELi128ELi384ELi128ELb1ELb1ELb1ELb0ELb1ELb1EEEEEEEEEvNT_6ParamsE)
        /*0188*/ 	.word	0x00000080


	//----- nvinfo : EIATTR_FRAME_SIZE
	.align		4
.L_105:
        /*018c*/ 	.byte	0x04, 0x11
        /*018e*/ 	.short	(.L_107 - .L_106)
	.align		4
.L_106:
        /*0190*/ 	.word	index@(_ZN7cutlass13device_kernelIN5flash11enable_sm90INS1_16FlashAttnFwdSm90INS1_25CollectiveMainloopFwdSm90ILi2EN4cute5tupleIJNS5_1CILi1EEES8_S8_EEENS6_IJNS7_ILi192EEENS7_ILi128EEENS7_ILi96EEEEEELi96ENS_6half_tEfNS_4arch4Sm90ELb0ELb0ELb0ELb1ELb1ELb0ELb0ELb0ELb1ELb1ELb1ELb0EEENS1_21CollectiveEpilogueFwdINS6_IJSA_SC_SB_EEES9_SE_SG_Li384ELb1ELb1ELb1ELb0EEENS1_36VarlenDynamicPersistentTileSchedulerILi192ELi128ELi384ELi128ELb1ELb1ELb1ELb0ELb1ELb1EEEEEEEEEvNT_6ParamsE)
        /*0194*/ 	.word	0x00000050


	//----- nvinfo : EIATTR_REGCOUNT
	.align		4
.L_107:
        /*0198*/ 	.byte	0x04, 0x2f
        /*019a*/ 	.short	(.L_109 - .L_108)
	.align		4
.L_108:
        /*019c*/ 	.word	index@(_ZN7cutlass13device_kernelIN5flash11enable_sm90INS1_16FlashAttnFwdSm90INS1_25CollectiveMainloopFwdSm90ILi2EN4cute5tupleIJNS5_1CILi1EEES8_S8_EEENS6_IJNS7_ILi192EEENS7_ILi128EEENS7_ILi96EEEEEELi96ENS_6half_tEfNS_4arch4Sm90ELb0ELb0ELb0ELb0ELb1ELb0ELb0ELb0ELb1ELb1ELb1ELb0EEENS1_21CollectiveEpilogueFwdINS6_IJSA_SC_SB_EEES9_SE_SG_Li384ELb0ELb1ELb1ELb0EEENS1_19SingleTileSchedulerILb0ELb1ELb1ELi192EEEEEEEEEvNT_6ParamsE)
        /*01a0*/ 	.word	0x00000080


	//----- nvinfo : EIATTR_FRAME_SIZE
	.align		4
.L_109:
        /*01a4*/ 	.byte	0x04, 0x11
        /*01a6*/ 	.short	(.L_111 - .L_110)
	.align		4
.L_110:
        /*01a8*/ 	.word	index@(_ZN7cutlass13device_kernelIN5flash11enable_sm90INS1_16FlashAttnFwdSm90INS1_25CollectiveMainloopFwdSm90ILi2EN4cute5tupleIJNS5_1CILi1EEES8_S8_EEENS6_IJNS7_ILi192EEENS7_ILi128EEENS7_ILi96EEEEEELi96ENS_6half_tEfNS_4arch4Sm90ELb0ELb0ELb0ELb0ELb1ELb0ELb0ELb0ELb1ELb1ELb1ELb0EEENS1_21CollectiveEpilogueFwdINS6_IJSA_SC_SB_EEES9_SE_SG_Li384ELb0ELb1ELb1ELb0EEENS1_19SingleTileSchedulerILb0ELb1ELb1ELi192EEEEEEEEEvNT_6ParamsE)
        /*01ac*/ 	.word	0x00000008


	//----- nvinfo : EIATTR_REGCOUNT
	.align		4
.L_111:
        /*01b0*/ 	.byte	0x04, 0x2f
        /*01b2*/ 	.short	(.L_113 - .L_112)
	.align		4
.L_112:
        /*01b4*/ 	.word	index@(_ZN7cutlass13device_kernelIN5flash11enable_sm90INS1_16FlashAttnFwdSm90INS1_25CollectiveMainloopFwdSm90ILi2EN4cute5tupleIJNS5_1CILi1EEES8_S8_EEENS6_IJNS7_ILi128EEESA_SA_EEELi128ENS_6half_tEfNS_4arch4Sm90ELb1ELb0ELb0ELb1ELb1ELb1ELb0ELb1ELb1ELb1ELb1ELb0EEENS1_21CollectiveEpilogueFwdISB_S9_SC_SE_Li256ELb1ELb1ELb1ELb0EEENS1_36VarlenDynamicPersistentTileSchedulerILi128ELi128ELi256ELi128ELb1ELb1ELb1ELb1ELb1ELb1EEEEEEEEEvNT_6ParamsE)
        /*01b8*/ 	.word	0x000000a8


	//----- nvinfo : EIATTR_FRAME_SIZE
	.align		4
.L_113:
        /*01bc*/ 	.byte	0x04, 0x11
        /*01be*/ 	.short	(.L_115 - .L_114)
	.align		4
.L_114:
        /*01c0*/ 	.word	index@(_ZN7cutlass13device_kernelIN5flash11enable_sm90INS1_16FlashAttnFwdSm90INS1_25CollectiveMainloopFwdSm90ILi2EN4cute5tupleIJNS5_1CILi1EEES8_S8_EEENS6_IJNS7_ILi128EEESA_SA_EEELi128ENS_6half_tEfNS_4arch4Sm90ELb1ELb0ELb0ELb1ELb1ELb1ELb0ELb1ELb1ELb1ELb1ELb0EEENS1_21CollectiveEpilogueFwdISB_S9_SC_SE_Li256ELb1ELb1ELb1ELb0EEENS1_36VarlenDynamicPersistentTileSchedulerILi128ELi128ELi256ELi128ELb1ELb1ELb1ELb1ELb1ELb1EEEEEEEEEvNT_6ParamsE)
        /*01c4*/ 	.word	0x00000028


	//----- nvinfo : EIATTR_REGCOUNT
	.align		4
.L_115:
        /*01c8*/ 	.byte	0x04, 0x2f
        /*01ca*/ 	.short	(.L_117 - .L_116)
	.align		4
.L_116:
        /*01cc*/ 	.word	index@(_ZN7cutlass13device_kernelIN5flash11enable_sm90INS1_16FlashAttnFwdSm90INS1_25CollectiveMainloopFwdSm90ILi2EN4cute5tupleIJNS5_1CILi1EEES8_S8_EEENS6_IJNS7_ILi128EEESA_SA_EEELi128ENS_6half_tEfNS_4arch4Sm90ELb1ELb0ELb0ELb1ELb1ELb0ELb0ELb1ELb1ELb1ELb1ELb0EEENS1_21CollectiveEpilogueFwdISB_S9_SC_SE_Li256ELb1ELb1ELb1ELb0EEENS1_36VarlenDynamicPersistentTileSchedulerILi128ELi128ELi256ELi128ELb1ELb1ELb1ELb1ELb1ELb1EEEEEEEEEvNT_6ParamsE)
        /*01d0*/ 	.word	0x000000a8


	//----- nvinfo : EIATTR_FRAME_SIZE
	.align		4
.L_117:
        /*01d4*/ 	.byte	0x04, 0x11
        /*01d6*/ 	.short	(.L_119 - .L_118)
	.align		4
.L_118:
        /*01d8*/ 	.word	index@(_ZN7cutlass13device_kernelIN5flash11enable_sm90INS1_16FlashAttnFwdSm90INS1_25CollectiveMainloopFwdSm90ILi2EN4cute5tupleIJNS5_1CILi1EEES8_S8_EEENS6_IJNS7_ILi128EEESA_SA_EEELi128ENS_6half_tEfNS_4arch4Sm90ELb1ELb0ELb0ELb1ELb1ELb0ELb0ELb1ELb1ELb1ELb1ELb0EEENS1_21CollectiveEpilogueFwdISB_S9_SC_SE_Li256ELb1ELb1ELb1ELb0EEENS1_36VarlenDynamicPersistentTileSchedulerILi128ELi128ELi256ELi128ELb1ELb1ELb1ELb1ELb1ELb1EEEEEEEEEvNT_6ParamsE)
        /*01dc*/ 	.word	0x00000020


	//----- nvinfo : EIATTR_REGCOUNT
	.align		4
.L_119:
        /*01e0*/ 	.byte	0x04, 0x2f
        /*01e2*/ 	.short	(.L_121 - .L_120)
	.align		4
.L_120:
        /*01e4*/ 	.word	index@(_ZN7cutlass13device_kernelIN5flash11enable_sm90INS1_16FlashAttnFwdSm90INS1_25CollectiveMainloopFwdSm90ILi2EN4cute5tupleIJNS5_1CILi1EEES8_S8_EEENS6_IJNS7_ILi128EEESA_SA_EEELi128ENS_6half_tEfNS_4arch4Sm90ELb1ELb0ELb0ELb0ELb1ELb0ELb0ELb1ELb1ELb1ELb1ELb0EEENS1_21CollectiveEpilogueFwdISB_S9_SC_SE_Li256ELb0ELb1ELb1ELb0EEENS1_19SingleTileSchedulerILb0ELb1ELb1ELi128EEEEEEEEEvNT_6ParamsE)
        /*01e8*/ 	.word	0x000000a8


	//----- nvinfo : EIATTR_FRAME_SIZE
	.align		4
.L_121:
        /*01ec*/ 	.byte	0x04, 0x11
        /*01ee*/ 	.short	(.L_123 - .L_122)
	.align		4
.L_122:
        /*01f0*/ 	.word	index@(_ZN7cutlass13device_kernelIN5flash11enable_sm90INS1_16FlashAttnFwdSm90INS1_25CollectiveMainloopFwdSm90ILi2EN4cute5tupleIJNS5_1CILi1EEES8_S8_EEENS6_IJNS7_ILi128EEESA_SA_EEELi128ENS_6half_tEfNS_4arch4Sm90ELb1ELb0ELb0ELb0ELb1ELb0ELb0ELb1ELb1ELb1ELb1ELb0EEENS1_21CollectiveEpilogueFwdISB_S9_SC_SE_Li256ELb0ELb1ELb1ELb0EEENS1_19SingleTileSchedulerILb0ELb1ELb1ELi128EEEEEEEEEvNT_6ParamsE)
        /*01f4*/ 	.word	0x00000000


	//----- nvinfo : EIATTR_REGCOUNT
	.align		4
.L_123:
        /*01f8*/ 	.byte	0x04, 0x2f
        /*01fa*/ 	.short	(.L_125 - .L_124)
	.align		4
.L_124:
        /*01fc*/ 	.word	index@(_ZN7cutlass13device_kernelIN5flash11enable_sm90INS1_16FlashAttnFwdSm90INS1_25CollectiveMainloopFwdSm90ILi2EN4cute5tupleIJNS5_1CILi1EEES8_S8_EEENS6_IJNS7_ILi128EEESA_SA_EEELi128ENS_6half_tEfNS_4arch4Sm90ELb0ELb1ELb0ELb1ELb1ELb1ELb0ELb1ELb1ELb1ELb1ELb0EEENS1_21CollectiveEpilogueFwdISB_S9_SC_SE_Li256ELb1ELb1ELb1ELb0EEENS1_36VarlenDynamicPersistentTileSchedulerILi128ELi128ELi256ELi128ELb1ELb1ELb1ELb1ELb0ELb1EEEEEEEEEvNT_6ParamsE)
        /*0200*/ 	.word	0x000000a8


	//----- nvinfo : EIATTR_FRAME_SIZE
	.align		4
.L_125:
        /*0204*/ 	.byte	0x04, 0x11
        /*0206*/ 	.short	(.L_127 - .L_126)
	.align		4
.L_126:
        /*0208*/ 	.word	index@(_ZN7cutlass13device_kernelIN5flash11enable_sm90INS1_16FlashAttnFwdSm90INS1_25CollectiveMainloopFwdSm90ILi2EN4cute5tupleIJNS5_1CILi1EEES8_S8_EEENS6_IJNS7_ILi128EEESA_SA_EEELi128ENS_6half_tEfNS_4arch4Sm90ELb0ELb1ELb0ELb1ELb1ELb1ELb0ELb1ELb1ELb1ELb1ELb0EEENS1_21CollectiveEpilogueFwdISB_S9_SC_SE_Li256ELb1ELb1ELb1ELb0EEENS1_36VarlenDynamicPersistentTileSchedulerILi128ELi128ELi256ELi128ELb1ELb1ELb1ELb1ELb0ELb1EEEEEEEEEvNT_6ParamsE)
        /*020c*/ 	.word	0x00000040


	//----- nvinfo : EIATTR_REGCOUNT
	.align		4
.L_127:
        /*0210*/ 	.byte	0x04, 0x2f
        /*0212*/ 	.short	(.L_129 - .L_128)
	.align		4
.L_128:
        /*0214*/ 	.word	index@(_ZN7cutlass13device_kernelIN5flash11enable_sm90INS1_16FlashAttnFwdSm90INS1_25CollectiveMainloopFwdSm90ILi2EN4cute5tupleIJNS5_1CILi1EEES8_S8_EEENS6_IJNS7_ILi128EEESA_SA_EEELi128ENS_6half_tEfNS_4arch4Sm90ELb0ELb1ELb0ELb1ELb1ELb0ELb0ELb1ELb1ELb1ELb1ELb0EEENS1_21CollectiveEpilogueFwdISB_S9_SC_SE_Li256ELb1ELb1ELb1ELb0EEENS1_36VarlenDynamicPersistentTileSchedulerILi128ELi128ELi256ELi128ELb1ELb1ELb1ELb1ELb0ELb1EEEEEEEEEvNT_6ParamsE)
        /*0218*/ 	.word	0x000000a8


	//----- nvinfo : EIATTR_FRAME_SIZE
	.align		4
.L_129:
        /*021c*/ 	.byte	0x04, 0x11
        /*021e*/ 	.short	(.L_131 - .L_130)
	.align		4
.L_130:
        /*0220*/ 	.word	index@(_ZN7cutlass13device_kernelIN5flash11enable_sm90INS1_16FlashAttnFwdSm90INS1_25CollectiveMainloopFwdSm90ILi2EN4cute5tupleIJNS5_1CILi1EEES8_S8_EEENS6_IJNS7_ILi128EEESA_SA_EEELi128ENS_6half_tEfNS_4arch4Sm90ELb0ELb1ELb0ELb1ELb1ELb0ELb0ELb1ELb1ELb1ELb1ELb0EEENS1_21CollectiveEpilogueFwdISB_S9_SC_SE_Li256ELb1ELb1ELb1ELb0EEENS1_36VarlenDynamicPersistentTileSchedulerILi128ELi128ELi256ELi128ELb1ELb1ELb1ELb1ELb0ELb1EEEEEEEEEvNT_6ParamsE)
        /*0224*/ 	.word	0x00000020


	//----- nvinfo : EIATTR_REGCOUNT
	.align		4
.L_131:
        /*0228*/ 	.byte	0x04, 0x2f
        /*022a*/ 	.short	(.L_133 - .L_132)
	.align		4
.L_132:
        /*022c*/ 	.word	index@(_ZN7cutlass13device_kernelIN5flash11enable_sm90INS1_16FlashAttnFwdSm90INS1_25CollectiveMainloopFwdSm90ILi2EN4cute5tupleIJNS5_1CILi1EEES8_S8_EEENS6_IJNS7_ILi128EEESA_SA_EEELi128ENS_6half_tEfNS_4arch4Sm90ELb0ELb1ELb0ELb0ELb1ELb0ELb0ELb1ELb1ELb1ELb1ELb0EEENS1_21CollectiveEpilogueFwdISB_S9_SC_SE_Li256ELb0ELb1ELb1ELb0EEENS1_19SingleTileSchedulerILb0ELb1ELb1ELi128EEEEEEEEEvNT_6ParamsE)
        /*0230*/ 	.word	0x000000a8


	//----- nvinfo : EIATTR_FRAME_SIZE
	.align		4
.L_133:
        /*0234*/ 	.byte	0x04, 0x11
        /*0236*/ 	.short	(.L_135 - .L_134)
	.align		4
.L_134:
        /*0238*/ 	.word	index@(_ZN7cutlass13device_kernelIN5flash11enable_sm90INS1_16FlashAttnFwdSm90INS1_25CollectiveMainloopFwdSm90ILi2EN4cute5tupleIJNS5_1CILi1EEES8_S8_EEENS6_IJNS7_ILi128EEESA_SA_EEELi128ENS_6half_tEfNS_4arch4Sm90ELb0ELb1ELb0ELb0ELb1ELb0ELb0ELb1ELb1ELb1ELb1ELb0EEENS1_21CollectiveEpilogueFwdISB_S9_SC_SE_Li256ELb0ELb1ELb1ELb0EEENS1_19SingleTileSchedulerILb0ELb1ELb1ELi128EEEEEEEEEvNT_6ParamsE)
        /*023c*/ 	.word	0x00000000


	//----- nvinfo : EIATTR_REGCOUNT
	.align		4
.L_135:
        /*0240*/ 	.byte	0x04, 0x2f
        /*0242*/ 	.short	(.L_137 - .L_136)
	.align		4
.L_136:
        /*0244*/ 	.word	index@(_ZN7cutlass13device_kernelIN5flash11enable_sm90INS1_16FlashAttnFwdSm90INS1_25CollectiveMainloopFwdSm90ILi2EN4cute5tupleIJNS5_1CILi1EEES8_S8_EEENS6_IJNS7_ILi128EEESA_SA_EEELi128ENS_6half_tEfNS_4arch4Sm90ELb0ELb0ELb0ELb1ELb1ELb1ELb0ELb1ELb1ELb1ELb1ELb0EEENS1_21CollectiveEpilogueFwdISB_S9_SC_SE_Li256ELb1ELb1ELb1ELb0EEENS1_36VarlenDynamicPersistentTileSchedulerILi128ELi128ELi256ELi128ELb1ELb1ELb1ELb0ELb1ELb1EEEEEEEEEvNT_6ParamsE)
        /*0248*/ 	.word	0x000000a8


	//----- nvinfo : EIATTR_FRAME_SIZE
	.align		4
.L_137:
        /*024c*/ 	.byte	0x04, 0x11
        /*024e*/ 	.short	(.L_139 - .L_138)
	.align		4
.L_138:
        /*0250*/ 	.word	index@(_ZN7cutlass13device_kernelIN5flash11enable_sm90INS1_16FlashAttnFwdSm90INS1_25CollectiveMainloopFwdSm90ILi2EN4cute5tupleIJNS5_1CILi1EEES8_S8_EEENS6_IJNS7_ILi128EEESA_SA_EEELi128ENS_6half_tEfNS_4arch4Sm90ELb0ELb0ELb0ELb1ELb1ELb1ELb0ELb1ELb1ELb1ELb1ELb0EEENS1_21CollectiveEpilogueFwdISB_S9_SC_SE_Li256ELb1ELb1ELb1ELb0EEENS1_36VarlenDynamicPersistentTileSchedulerILi128ELi128ELi256ELi128ELb1ELb1ELb1ELb0ELb1ELb1EEEEEEEEEvNT_6ParamsE)
        /*0254*/ 	.word	0x00000028


	//----- nvinfo : EIATTR_REGCOUNT
	.align		4
.L_139:
        /*0258*/ 	.byte	0x04, 0x2f
        /*025a*/ 	.short	(.L_141 - .L_140)
	.align		4
.L_140:
        /*025c*/ 	.word	index@(_ZN7cutlass13device_kernelIN5flash11enable_sm90INS1_16FlashAttnFwdSm90INS1_25CollectiveMainloopFwdSm90ILi2EN4cute5tupleIJNS5_1CILi1EEES8_S8_EEENS6_IJNS7_ILi128EEESA_SA_EEELi128ENS_6half_tEfNS_4arch4Sm90ELb0ELb0ELb0ELb1ELb1ELb0ELb0ELb1ELb1ELb1ELb1ELb0EEENS1_21CollectiveEpilogueFwdISB_S9_SC_SE_Li256ELb1ELb1ELb1ELb0EEENS1_36VarlenDynamicPersistentTileSchedulerILi128ELi128ELi256ELi128ELb1ELb1ELb1ELb0ELb1ELb1EEEEEEEEEvNT_6ParamsE)
        /*0260*/ 	.word	0x000000a8


	//----- nvinfo : EIATTR_FRAME_SIZE
	.align		4
.L_141:
        /*0264*/ 	.byte	0x04, 0x11
        /*0266*/ 	.short	(.L_143 - .L_142)
	.align		4
.L_142:
        /*0268*/ 	.word	index@(_ZN7cutlass13device_kernelIN5flash11enable_sm90INS1_16FlashAttnFwdSm90INS1_25CollectiveMainloopFwdSm90ILi2EN4cute5tupleIJNS5_1CILi1EEES8_S8_EEENS6_IJNS7_ILi128EEESA_SA_EEELi128ENS_6half_tEfNS_4arch4Sm90ELb0ELb0ELb0ELb1ELb1ELb0ELb0ELb1ELb1ELb1ELb1ELb0EEENS1_21CollectiveEpilogueFwdISB_S9_SC_SE_Li256ELb1ELb1ELb1ELb0EEENS1_36VarlenDynamicPersistentTileSchedulerILi128ELi128ELi256ELi128ELb1ELb1ELb1ELb0ELb1ELb1EEEEEEEEEvNT_6ParamsE)
        /*026c*/ 	.word	0x00000028


	//----- nvinfo : EIATTR_REGCOUNT
	.align		4
.L_143:
        /*0270*/ 	.byte	0x04, 0x2f
        /*0272*/ 	.short	(.L_145 - .L_144)
	.align		4
.L_144:
        /*0274*/ 	.word	index@(_ZN7cutlass13device_kernelIN5flash11enable_sm90INS1_16FlashAttnFwdSm90INS1_25CollectiveMainloopFwdSm90ILi2EN4cute5tupleIJNS5_1CILi1EEES8_S8_EEENS6_IJNS7_ILi128EEESA_SA_EEELi128ENS_6half_tEfNS_4arch4Sm90ELb0ELb0ELb0ELb0ELb1ELb0ELb0ELb1ELb1ELb1ELb1ELb0EEENS1_21CollectiveEpilogueFwdISB_S9_SC_SE_Li256ELb0ELb1ELb1ELb0EEENS1_19SingleTileSchedulerILb0ELb1ELb1ELi128EEEEEEEEEvNT_6ParamsE)
        /*0278*/ 	.word	0x000000a8


	//----- nvinfo : EIATTR_FRAME_SIZE
	.align		4
.L_145:
        /*027c*/ 	.byte	0x04, 0x11
        /*027e*/ 	.short	(.L_147 - .L_146)
	.align		4
.L_146:
        /*0280*/ 	.word	index@(_ZN7cutlass13device_kernelIN5flash11enable_sm90INS1_16FlashAttnFwdSm90INS1_25CollectiveMainloopFwdSm90ILi2EN4cute5tupleIJNS5_1CILi1EEES8_S8_EEENS6_IJNS7_ILi128EEESA_SA_EEELi128ENS_6half_tEfNS_4arch4Sm90ELb0ELb0ELb0ELb0ELb1ELb0ELb0ELb1ELb1ELb1ELb1ELb0EEENS1_21CollectiveEpilogueFwdISB_S9_SC_SE_Li256ELb0ELb1ELb1ELb0EEENS1_19SingleTileSchedulerILb0ELb1ELb1ELi128EEEEEEEEEvNT_6ParamsE)
        /*0284*/ 	.word	0x00000000


	//----- nvinfo : EIATTR_REGCOUNT
	.align		4
.L_147:
        /*0288*/ 	.byte	0x04, 0x2f
        /*028a*/ 	.short	(.L_149 - .L_148)
	.align		4
.L_148:
        /*028c*/ 	.word	index@(_ZN7cutlass13device_kernelIN5flash11enable_sm90INS1_16FlashAttnFwdSm90INS1_25CollectiveMainloopFwdSm90ILi2EN4cute5tupleIJNS5_1CILi1EEES8_S8_EEENS6_IJNS7_ILi128EEENS7_ILi96EEENS7_ILi192EEEEEELi192ENS_6half_tEfNS_4arch4Sm90ELb1ELb0ELb0ELb1ELb1ELb1ELb0ELb1ELb1ELb1ELb1ELb0EEENS1_21CollectiveEpilogueFwdINS6_IJSA_SC_SB_EEES9_SE_SG_Li256ELb1ELb1ELb1ELb0EEENS1_36VarlenDynamicPersistentTileSchedulerILi128ELi96ELi256ELi128ELb1ELb1ELb1ELb1ELb1ELb1EEEEEEEEEvNT_6ParamsE)
        /*0290*/ 	.word	0x000000a8


	//----- nvinfo : EIATTR_FRAME_SIZE
	.align		4
.L_149:
        /*0294*/ 	.byte	0x04, 0x11
        /*0296*/ 	.short	(.L_151 - .L_150)
	.align		4
.L_150:
        /*0298*/ 	.word	index@(_ZN7cutlass13device_kernelIN5flash11enable_sm90INS1_16FlashAttnFwdSm90INS1_25CollectiveMainloopFwdSm90ILi2EN4cute5tupleIJNS5_1CILi1EEES8_S8_EEENS6_IJNS7_ILi128EEENS7_ILi96EEENS7_ILi192EEEEEELi192ENS_6half_tEfNS_4arch4Sm90ELb1ELb0ELb0ELb1ELb1ELb1ELb0ELb1ELb1ELb1ELb1ELb0EEENS1_21CollectiveEpilogueFwdINS6_IJSA_SC_SB_EEES9_SE_SG_Li256ELb1ELb1ELb1ELb0EEENS1_36VarlenDynamicPersistentTileSchedulerILi128ELi96ELi256ELi128ELb1ELb1ELb1ELb1ELb1ELb1EEEEEEEEEvNT_6ParamsE)
        /*029c*/ 	.word	0x00000060


	//----- nvinfo : EIATTR_REGCOUNT
	.align		4
.L_151:
        /*02a0*/ 	.byte	0x04, 0x2f
        /*02a2*/ 	.short	(.L_153 - .L_152)
	.align		4
.L_152:
        /*02a4*/ 	.word	index@(_ZN7cutlass13device_kernelIN5flash11enable_sm90INS1_16FlashAttnFwdSm90INS1_25CollectiveMainloopFwdSm90ILi2EN4cute5tupleIJNS5_1CILi1EEES8_S8_EEENS6_IJNS7_ILi128EEENS7_ILi96EEENS7_ILi192EEEEEELi192ENS_6half_tEfNS_4arch4Sm90ELb1ELb0ELb0ELb1ELb1ELb0ELb0ELb1ELb1ELb1ELb1ELb0EEENS1_21CollectiveEpilogueFwdINS6_IJSA_SC_SB_EEES9_SE_SG_Li256ELb1ELb1ELb1ELb0EEENS1_36VarlenDynamicPersistentTileSchedulerILi128ELi96ELi256ELi128ELb1ELb1ELb1ELb1ELb1ELb1EEEEEEEEEvNT_6ParamsE)
        /*02a8*/ 	.word	0x000000a8


	//----- nvinfo : EIATTR_FRAME_SIZE
	.align		4
.L_153:
        /*02ac*/ 	.byte	0x04, 0x11
        /*02ae*/ 	.short	(.L_155 - .L_154)
	.align		4
.L_154:
        /*02b0*/ 	.word	index@(_ZN7cutlass13device_kernelIN5flash11enable_sm90INS1_16FlashAttnFwdSm90INS1_25CollectiveMainloopFwdSm90ILi2EN4cute5tupleIJNS5_1CILi1EEES8_S8_EEENS6_IJNS7_ILi128EEENS7_ILi96EEENS7_ILi192EEEEEELi192ENS_6half_tEfNS_4arch4Sm90ELb1ELb0ELb0ELb1ELb1ELb0ELb0ELb1ELb1ELb1ELb1ELb0EEENS1_21CollectiveEpilogueFwdINS6_IJSA_SC_SB_EEES9_SE_SG_Li256ELb1ELb1ELb1ELb0EEENS1_36VarlenDynamicPersistentTileSchedulerILi128ELi96ELi256ELi128ELb1ELb1ELb1ELb1ELb1ELb1EEEEEEEEEvNT_6ParamsE)
        /*02b4*/ 	.word	0x00000030


	//----- nvinfo : EIATTR_REGCOUNT
	.align		4
.L_155:
        /*02b8*/ 	.byte	0x04, 0x2f
        /*02ba*/ 	.short	(.L_157 - .L_156)
	.align		4
.L_156:
        /*02bc*/ 	.word	index@(_ZN7cutlass13device_kernelIN5flash11enable_sm90INS1_16FlashAttnFwdSm90INS1_25CollectiveMainloopFwdSm90ILi2EN4cute5tupleIJNS5_1CILi1EEES8_S8_EEENS6_IJNS7_ILi128EEENS7_ILi96EEENS7_ILi192EEEEEELi192ENS_6half_tEfNS_4arch4Sm90ELb1ELb0ELb0ELb0ELb1ELb0ELb0ELb1ELb1ELb1ELb1ELb0EEENS1_21CollectiveEpilogueFwdINS6_IJSA_SC_SB_EEES9_SE_SG_Li256ELb0ELb1ELb1ELb0EEENS1_19SingleTileSchedulerILb0ELb1ELb1ELi128EEEEEEEEEvNT_6ParamsE)
        /*02c0*/ 	.word	0x000000a8


	//----- nvinfo : EIATTR_FRAME_SIZE
	.align		4
.L_157:
        /*02c4*/ 	.byte	0x04, 0x11
        /*02c6*/ 	.short	(.L_159 - .L_158)
	.align		4
.L_158:
        /*02c8*/ 	.word	index@(_ZN7cutlass13device_kernelIN5flash11enable_sm90INS1_16FlashAttnFwdSm90INS1_25CollectiveMainloopFwdSm90ILi2EN4cute5tupleIJNS5_1CILi1EEES8_S8_EEENS6_IJNS7_ILi128EEENS7_ILi96EEENS7_ILi192EEEEEELi192ENS_6half_tEfNS_4arch4Sm90ELb1ELb0ELb0ELb0ELb1ELb0ELb0ELb1ELb1ELb1ELb1ELb0EEENS1_21CollectiveEpilogueFwdINS6_IJSA_SC_SB_EEES9_SE_SG_Li256ELb0ELb1ELb1ELb0EEENS1_19SingleTileSchedulerILb0ELb1ELb1ELi128EEEEEEEEEvNT_6ParamsE)
        /*02cc*/ 	.word	0x00000008


	//----- nvinfo : EIATTR_REGCOUNT
	.align		4
.L_159:
        /*02d0*/ 	.byte	0x04, 0x2f
        /*02d2*/ 	.short	(.L_161 - .L_160)
	.align		4
.L_160:
        /*02d4*/ 	.word	index@(_ZN7cutlass13device_kernelIN5flash11enable_sm90INS1_16FlashAttnFwdSm90INS1_25CollectiveMainloopFwdSm90ILi2EN4cute5tupleIJNS5_1CILi1EEES8_S8_EEENS6_IJNS7_ILi128EEENS7_ILi96EEENS7_ILi192EEEEEELi192ENS_6half_tEfNS_4arch4Sm90ELb0ELb1ELb0ELb1ELb1ELb1ELb0ELb1ELb1ELb1ELb1ELb0EEENS1_21CollectiveEpilogueFwdINS6_IJSA_SC_SB_EEES9_SE_SG_Li256ELb1ELb1ELb1ELb0EEENS1_36VarlenDynamicPersistentTileSchedulerILi128ELi96ELi256ELi128ELb1ELb1ELb1ELb1ELb0ELb1EEEEEEEEEvNT_6ParamsE)
        /*02d8*/ 	.word	0x000000a8


	//----- nvinfo : EIATTR_FRAME_SIZE
	.align		4
.L_161:
        /*02dc*/ 	.byte	0x04, 0x11
        /*02de*/ 	.short	(.L_163 - .L_162)
	.align		4
.L_162:
        /*02e0*/ 	.word	index@(_ZN7cutlass13device_kernelIN5flash11enable_sm90INS1_16FlashAttnFwdSm90INS1_25CollectiveMainloopFwdSm90ILi2EN4cute5tupleIJNS5_1CILi1EEES8_S8_EEENS6_IJNS7_ILi128EEENS7_ILi96EEENS7_ILi192EEEEEELi192ENS_6half_tEfNS_4arch4Sm90ELb0ELb1ELb0ELb1ELb1ELb1ELb0ELb1ELb1ELb1ELb1ELb0EEENS1_21CollectiveEpilogueFwdINS6_IJSA_SC_SB_EEES9_SE_SG_Li256ELb1ELb1ELb1ELb0EEENS1_36VarlenDynamicPersistentTileSchedulerILi128ELi96ELi256ELi128ELb1ELb1ELb1ELb1ELb0ELb1EEEEEEEEEvNT_6ParamsE)
        /*02e4*/ 	.word	0x00000070


	//----- nvinfo : EIATTR_REGCOUNT
	.align		4
.L_163:
        /*02e8*/ 	.byte	0x04, 0x2f
        /*02ea*/ 	.short	(.L_165 - .L_164)
	.align		4
.L_164:
        /*02ec*/ 	.word	index@(_ZN7cutlass13device_kernelIN5flash11enable_sm90INS1_16FlashAttnFwdSm90INS1_25CollectiveMainloopFwdSm90ILi2EN4cute5tupleIJNS5_1CILi1EEES8_S8_EEENS6_IJNS7_ILi128EEENS7_ILi96EEENS7_ILi192EEEEEELi192ENS_6half_tEfNS_4arch4Sm90ELb0ELb1ELb0ELb1ELb1ELb0ELb0ELb1ELb1ELb1ELb1ELb0EEENS1_21CollectiveEpilogueFwdINS6_IJSA_SC_SB_EEES9_SE_SG_Li256ELb1ELb1ELb1ELb0EEENS1_36VarlenDynamicPersistentTileSchedulerILi128ELi96ELi256ELi128ELb1ELb1ELb1ELb1ELb0ELb1EEEEEEEEEvNT_6ParamsE)
        /*02f0*/ 	.word	0x000000a8


	//----- nvinfo : EIATTR_FRAME_SIZE
	.align		4
.L_165:
        /*02f4*/ 	.byte	0x04, 0x11
        /*02f6*/ 	.short	(.L_167 - .L_166)
	.align		4
.L_166:
        /*02f8*/ 	.word	index@(_ZN7cutlass13device_kernelIN5flash11enable_sm90INS1_16FlashAttnFwdSm90INS1_25CollectiveMainloopFwdSm90ILi2EN4cute5tupleIJNS5_1CILi1EEES8_S8_EEENS6_IJNS7_ILi128EEENS7_ILi96EEENS7_ILi192EEEEEELi192ENS_6half_tEfNS_4arch4Sm90ELb0ELb1ELb0ELb1ELb1ELb0ELb0ELb1ELb1ELb1ELb1ELb0EEENS1_21CollectiveEpilogueFwdINS6_IJSA_SC_SB_EEES9_SE_SG_Li256ELb1ELb1ELb1ELb0EEENS1_36VarlenDynamicPersistentTileSchedulerILi128ELi96ELi256ELi128ELb1ELb1ELb1ELb1ELb0ELb1EEEEEEEEEvNT_6ParamsE)
        /*02fc*/ 	.word	0x00000028


	//----- nvinfo : EIATTR_REGCOUNT
	.align		4
.L_167:
        /*0300*/ 	.byte	0x04, 0x2f
        /*0302*/ 	.short	(.L_169 - .L_168)
	.align		4
.L_168:
        /*0304*/ 	.word	index@(_ZN7cutlass13device_kernelIN5flash11enable_sm90INS1_16FlashAttnFwdSm90INS1_25CollectiveMainloopFwdSm90ILi2EN4cute5tupleIJNS5_1CILi1EEES8_S8_EEENS6_IJNS7_ILi128EEENS7_ILi96EEENS7_ILi192EEEEEELi192ENS_6half_tEfNS_4arch4Sm90ELb0ELb1ELb0ELb0ELb1ELb0ELb0ELb1ELb1ELb1ELb1ELb0EEENS1_21CollectiveEpilogueFwdINS6_IJSA_SC_SB_EEES9_SE_SG_Li256ELb0ELb1ELb1ELb0EEENS1_19SingleTileSchedulerILb0ELb1ELb1ELi128EEEEEEEEEvNT_6ParamsE)
        /*0308*/ 	.word	0x000000a8


	//----- nvinfo : EIATTR_FRAME_SIZE
	.align		4
.L_169:
        /*030c*/ 	.byte	0x04, 0x11
        /*030e*/ 	.short	(.L_171 - .L_170)
	.align		4
.L_170:
        /*0310*/ 	.word	index@(_ZN7cutlass13device_kernelIN5flash11enable_sm90INS1_16FlashAttnFwdSm90INS1_25CollectiveMainloopFwdSm90ILi2EN4cute5tupleIJNS5_1CILi1EEES8_S8_EEENS6_IJNS7_ILi128EEENS7_ILi96EEENS7_ILi192EEEEEELi192ENS_6half_tEfNS_4arch4Sm90ELb0ELb1ELb0ELb0ELb1ELb0ELb0ELb1ELb1ELb1ELb1ELb0EEENS1_21CollectiveEpilogueFwdINS6_IJSA_SC_SB_EEES9_SE_SG_Li256ELb0ELb1ELb1ELb0EEENS1_19SingleTileSchedulerILb0ELb1ELb1ELi128EEEEEEEEEvNT_6ParamsE)
        /*0314*/ 	.word	0x00000008


	//----- nvinfo : EIATTR_REGCOUNT
	.align		4
.L_171:
        /*0318*/ 	.byte	0x04, 0x2f
        /*031a*/ 	.short	(.L_173 - .L_172)
	.align		4
.L_172:
        /*031c*/ 	.word	index@(_ZN7cutlass13device_kernelIN5flash11enable_sm90INS1_16FlashAttnFwdSm90INS1_25CollectiveMainloopFwdSm90ILi2EN4cute5tupleIJNS5_1CILi1EEES8_S8_EEENS6_IJNS7_ILi128EEENS7_ILi96EEENS7_ILi192EEEEEELi192ENS_6half_tEfNS_4arch4Sm90ELb0ELb0ELb0ELb1ELb1ELb1ELb0ELb1ELb1ELb1ELb1ELb0EEENS1_21CollectiveEpilogueFwdINS6_IJSA_SC_SB_EEES9_SE_SG_Li256ELb1ELb1ELb1ELb0EEENS1_36VarlenDynamicPersistentTileSchedulerILi128ELi96ELi256ELi128ELb1ELb1ELb1ELb0ELb1ELb1EEEEEEEEEvNT_6ParamsE)
        /*0320*/ 	.word	0x000000a8


	//----- nvinfo : EIATTR_FRAME_SIZE
	.align		4
.L_173:
        /*0324*/ 	.byte	0x04, 0x11
        /*0326*/ 	.short	(.L_175 - .L_174)
	.align		4
.L_174:
        /*0328*/ 	.word	index@(_ZN7cutlass13device_kernelIN5flash11enable_sm90INS1_16FlashAttnFwdSm90INS1_25CollectiveMainloopFwdSm90ILi2EN4cute5tupleIJNS5_1CILi1EEES8_S8_EEENS6_IJNS7_ILi128EEENS7_ILi96EEENS7_ILi192EEEEEELi192ENS_6half_tEfNS_4arch4Sm90ELb0ELb0ELb0ELb1ELb1ELb1ELb0ELb1ELb1ELb1ELb1ELb0EEENS1_21CollectiveEpilogueFwdINS6_IJSA_SC_SB_EEES9_SE_SG_Li256ELb1ELb1ELb1ELb0EEENS1_36VarlenDynamicPersistentTileSchedulerILi128ELi96ELi256ELi128ELb1ELb1ELb1ELb0ELb1ELb1EEEEEEEEEvNT_6ParamsE)
        /*032c*/ 	.word	0x00000130


	//----- nvinfo : EIATTR_REGCOUNT
	.align		4
.L_175:
        /*0330*/ 	.byte	0x04, 0x2f
        /*0332*/ 	.short	(.L_177 - .L_176)
	.align		4
.L_176:
        /*0334*/ 	.word	index@(_ZN7cutlass13device_kernelIN5flash11enable_sm90INS1_16FlashAttnFwdSm90INS1_25CollectiveMainloopFwdSm90ILi2EN4cute5tupleIJNS5_1CILi1EEES8_S8_EEENS6_IJNS7_ILi128EEENS7_ILi96EEENS7_ILi192EEEEEELi192ENS_6half_tEfNS_4arch4Sm90ELb0ELb0ELb0ELb1ELb1ELb0ELb0ELb1ELb1ELb1ELb1ELb0EEENS1_21CollectiveEpilogueFwdINS6_IJSA_SC_SB_EEES9_SE_SG_Li256ELb1ELb1ELb1ELb0EEENS1_36VarlenDynamicPersistentTileSchedulerILi128ELi96ELi256ELi128ELb1ELb1ELb1ELb0ELb1ELb1EEEEEEEEEvNT_6ParamsE)
        /*0338*/ 	.word	0x000000a8


	//----- nvinfo : EIATTR_FRAME_SIZE
	.align		4
.L_177:
        /*033c*/ 	.byte	0x04, 0x11
        /*033e*/ 	.short	(.L_179 - .L_178)
	.align		4
.L_178:
        /*0340*/ 	.word	index@(_ZN7cutlass13device_kernelIN5flash11enable_sm90INS1_16FlashAttnFwdSm90INS1_25CollectiveMainloopFwdSm90ILi2EN4cute5tupleIJNS5_1CILi1EEES8_S8_EEENS6_IJNS7_ILi128EEENS7_ILi96EEENS7_ILi192EEEEEELi192ENS_6half_tEfNS_4arch4Sm90ELb0ELb0ELb0ELb1ELb1ELb0ELb0ELb1ELb1ELb1ELb1ELb0EEENS1_21CollectiveEpilogueFwdINS6_IJSA_SC_SB_EEES9_SE_SG_Li256ELb1ELb1ELb1ELb0EEENS1_36VarlenDynamicPersistentTileSchedulerILi128ELi96ELi256ELi128ELb1ELb1ELb1ELb0ELb1ELb1EEEEEEEEEvNT_6ParamsE)
        /*0344*/ 	.word	0x00000030


	//----- nvinfo : EIATTR_REGCOUNT
	.align		4
.L_179:
        /*0348*/ 	.byte	0x04, 0x2f
        /*034a*/ 	.short	(.L_181 - .L_180)
	.align		4
.L_180:
        /*034c*/ 	.word	index@(_ZN7cutlass13device_kernelIN5flash11enable_sm90INS1_16FlashAttnFwdSm90INS1_25CollectiveMainloopFwdSm90ILi2EN4cute5tupleIJNS5_1CILi1EEES8_S8_EEENS6_IJNS7_ILi128EEENS7_ILi96EEENS7_ILi192EEEEEELi192ENS_6half_tEfNS_4arch4Sm90ELb0ELb0ELb0ELb0ELb1ELb0ELb0ELb1ELb1ELb1ELb1ELb0EEENS1_21CollectiveEpilogueFwdINS6_IJSA_SC_SB_EEES9_SE_SG_Li256ELb0ELb1ELb1ELb0EEENS1_19SingleTileSchedulerILb0ELb1ELb1ELi128EEEEEEEEEvNT_6ParamsE)
        /*0350*/ 	.word	0x000000a8


	//----- nvinfo : EIATTR_FRAME_SIZE
	.align		4
.L_181:
        /*0354*/ 	.byte	0x04, 0x11
        /*0356*/ 	.short	(.L_183 - .L_182)
	.align		4
.L_182:
        /*0358*/ 	.word	index@(_ZN7cutlass13device_kernelIN5flash11enable_sm90INS1_16FlashAttnFwdSm90INS1_25CollectiveMainloopFwdSm90ILi2EN4cute5tupleIJNS5_1CILi1EEES8_S8_EEENS6_IJNS7_ILi128EEENS7_ILi96EEENS7_ILi192EEEEEELi192ENS_6half_tEfNS_4arch4Sm90ELb0ELb0ELb0ELb0ELb1ELb0ELb0ELb1ELb1ELb1ELb1ELb0EEENS1_21CollectiveEpilogueFwdINS6_IJSA_SC_SB_EEES9_SE_SG_Li256ELb0ELb1ELb1ELb0EEENS1_19SingleTileSchedulerILb0ELb1ELb1ELi128EEEEEEEEEvNT_6ParamsE)
        /*035c*/ 	.word	0x00000008


	//----- nvinfo : EIATTR_REGCOUNT
	.align		4
.L_183:
        /*0360*/ 	.byte	0x04, 0x2f
        /*0362*/ 	.short	(.L_185 - .L_184)
	.align		4
.L_184:
        /*0364*/ 	.word	index@(_ZN7cutlass13device_kernelIN5flash11enable_sm90INS1_16FlashAttnFwdSm90INS1_25CollectiveMainloopFwdSm90ILi2EN4cute5tupleIJNS5_1CILi1EEES8_S8_EEENS6_IJNS7_ILi128EEENS7_ILi80EEENS7_ILi256EEEEEELi256ENS_6half_tEfNS_4arch4Sm90ELb1ELb0ELb0ELb1ELb1ELb1ELb0ELb1ELb1ELb1ELb1ELb0EEENS1_21CollectiveEpilogueFwdINS6_IJSA_SC_SB_EEES9_SE_SG_Li256ELb1ELb1ELb1ELb0EEENS1_36VarlenDynamicPersistentTileSchedulerILi128ELi80ELi256ELi128ELb1ELb1ELb1ELb1ELb1ELb1EEEEEEEEEvNT_6ParamsE)
        /*0368*/ 	.word	0x000000a8


	//----- nvinfo : EIATTR_FRAME_SIZE
	.align		4
.L_185:
        /*036c*/ 	.byte	0x04, 0x11
        /*036e*/ 	.short	(.L_187 - .L_186)
	.align		4
.L_186:
        /*0370*/ 	.word	index@(_ZN7cutlass13device_kernelIN5flash11enable_sm90INS1_16FlashAttnFwdSm90INS1_25CollectiveMainloopFwdSm90ILi2EN4cute5tupleIJNS5_1CILi1EEES8_S8_EEENS6_IJNS7_ILi128EEENS7_ILi80EEENS7_ILi256EEEEEELi256ENS_6half_tEfNS_4arch4Sm90ELb1ELb0ELb0ELb1ELb1ELb1ELb0ELb1ELb1ELb1ELb1ELb0EEENS1_21CollectiveEpilogueFwdINS6_IJSA_SC_SB_EEES9_SE_SG_Li256ELb1ELb1ELb1ELb0EEENS1_36VarlenDynamicPersistentTileSchedulerILi128ELi80ELi256ELi128ELb1ELb1ELb1ELb1ELb1ELb1EEEEEEEEEvNT_6ParamsE)
        /*0374*/ 	.word	0x000001c8


	//----- nvinfo : EIATTR_REGCOUNT
	.align		4
.L_187:
        /*0378*/ 	.byte	0x04, 0x2f
        /*037a*/ 	.short	(.L_189 - .L_188)
	.align		4
.L_188:
        /*037c*/ 	.word	index@(_ZN7cutlass13device_kernelIN5flash11enable_sm90INS1_16FlashAttnFwdSm90INS1_25CollectiveMainloopFwdSm90ILi2EN4cute5tupleIJNS5_1CILi1EEES8_S8_EEENS6_IJNS7_ILi128EEENS7_ILi80EEENS7_ILi256EEEEEELi256ENS_6half_tEfNS_4arch4Sm90ELb1ELb0ELb0ELb1ELb1ELb0ELb0ELb1ELb1ELb1ELb1ELb0EEENS1_21CollectiveEpilogueFwdINS6_IJSA_SC_SB_EEES9_SE_SG_Li256ELb1ELb1ELb1ELb0EEENS1_36VarlenDynamicPersistentTileSchedulerILi128ELi80ELi256ELi128ELb1ELb1ELb1ELb1ELb1ELb1EEEEEEEEEvNT_6ParamsE)
        /*0380*/ 	.word	0x000000a8


	//----- nvinfo : EIATTR_FRAME_SIZE
	.align		4
.L_189:
        /*0384*/ 	.byte	0x04, 0x11
        /*0386*/ 	.short	(.L_191 - .L_190)
	.align		4
.L_190:
        /*0388*/ 	.word	index@(_ZN7cutlass13device_kernelIN5flash11enable_sm90INS1_16FlashAttnFwdSm90INS1_25CollectiveMainloopFwdSm90ILi2EN4cute5tupleIJNS5_1CILi1EEES8_S8_EEENS6_IJNS7_ILi128EEENS7_ILi80EEENS7_ILi256EEEEEELi256ENS_6half_tEfNS_4arch4Sm90ELb1ELb0ELb0ELb1ELb1ELb0ELb0ELb1ELb1ELb1ELb1ELb0EEENS1_21CollectiveEpilogueFwdINS6_IJSA_SC_SB_EEES9_SE_SG_Li256ELb1ELb1ELb1ELb0EEENS1_36VarlenDynamicPersistentTileSchedulerILi128ELi80ELi256ELi128ELb1ELb1ELb1ELb1ELb1ELb1EEEEEEEEEvNT_6ParamsE)
        /*038c*/ 	.word	0x00000050


	//----- nvinfo : EIATTR_REGCOUNT
	.align		4
.L_191:
        /*0390*/ 	.byte	0x04, 0x2f
        /*0392*/ 	.short	(.L_193 - .L_192)
	.align		4
.L_192:
        /*0394*/ 	.word	index@(_ZN7cutlass13device_kernelIN5flash11enable_sm90INS1_16FlashAttnFwdSm90INS1_25CollectiveMainloopFwdSm90ILi2EN4cute5tupleIJNS5_1CILi1EEES8_S8_EEENS6_IJNS7_ILi128EEENS7_ILi80EEENS7_ILi256EEEEEELi256ENS_6half_tEfNS_4arch4Sm90ELb1ELb0ELb0ELb0ELb1ELb0ELb0ELb1ELb1ELb1ELb1ELb0EEENS1_21CollectiveEpilogueFwdINS6_IJSA_SC_SB_EEES9_SE_SG_Li256ELb0ELb1ELb1ELb0EEENS1_19SingleTileSchedulerILb0ELb1ELb1ELi128EEEEEEEEEvNT_6ParamsE)
        /*0398*/ 	.word	0x000000a8


	//----- nvinfo : EIATTR_FRAME_SIZE
	.align		4
.L_193:
        /*039c*/ 	.byte	0x04, 0x11
        /*039e*/ 	.short	(.L_195 - .L_194)
	.align		4
.L_194:
        /*03a0*/ 	.word	index@(_ZN7cutlass13device_kernelIN5flash11enable_sm90INS1_16FlashAttnFwdSm90INS1_25CollectiveMainloopFwdSm90ILi2EN4cute5tupleIJNS5_1CILi1EEES8_S8_EEENS6_IJNS7_ILi128EEENS7_ILi80EEENS7_ILi256EEEEEELi256ENS_6half_tEfNS_4arch4Sm90ELb1ELb0ELb0ELb0ELb1ELb0ELb0ELb1ELb1ELb1ELb1ELb0EEENS1_21CollectiveEpilogueFwdINS6_IJSA_SC_SB_EEES9_SE_SG_Li256ELb0ELb1ELb1ELb0EEENS1_19SingleTileSchedulerILb0ELb1ELb1ELi128EEEEEEEEEvNT_6ParamsE)
        /*03a4*/ 	.word	0x00000008


	//----- nvinfo : EIATTR_REGCOUNT
	.align		4
.L_195:
        /*03a8*/ 	.byte	0x04, 0x2f
        /*03aa*/ 	.short	(.L_197 - .L_196)
	.align		4
.L_196:
        /*03ac*/ 	.word	index@(_ZN7cutlass13device_kernelIN5flash11enable_sm90INS1_16FlashAttnFwdSm90INS1_25CollectiveMainloopFwdSm90ILi2EN4cute5tupleIJNS5_1CILi1EEES8_S8_EEENS6_IJNS7_ILi128EEENS7_ILi64EEENS7_ILi256EEEEEELi256ENS_6half_tEfNS_4arch4Sm90ELb0ELb1ELb0ELb1ELb1ELb1ELb0ELb1ELb1ELb1ELb1ELb0EEENS1_21CollectiveEpilogueFwdINS6_IJSA_SC_SB_EEES9_SE_SG_Li256ELb1ELb1ELb1ELb0EEENS1_36VarlenDynamicPersistentTileSchedulerILi128ELi64ELi256ELi128ELb1ELb1ELb1ELb1ELb0ELb1EEEEEEEEEvNT_6ParamsE)
        /*03b0*/ 	.word	0x000000a8


	//----- nvinfo : EIATTR_FRAME_SIZE
	.align		4
.L_197:
        /*03b4*/ 	.byte	0x04, 0x11
        /*03b6*/ 	.short	(.L_199 - .L_198)
	.align		4
.L_198:
        /*03b8*/ 	.word	index@(_ZN7cutlass13device_kernelIN5flash11enable_sm90INS1_16FlashAttnFwdSm90INS1_25CollectiveMainloopFwdSm90ILi2EN4cute5tupleIJNS5_1CILi1EEES8_S8_EEENS6_IJNS7_ILi128EEENS7_ILi64EEENS7_ILi256EEEEEELi256ENS_6half_tEfNS_4arch4Sm90ELb0ELb1ELb0ELb1ELb1ELb1ELb0ELb1ELb1ELb1ELb1ELb0EEENS1_21CollectiveEpilogueFwdINS6_IJSA_SC_SB_EEES9_SE_SG_Li256ELb1ELb1ELb1ELb0EEENS1_36VarlenDynamicPersistentTileSchedulerILi128ELi64ELi256ELi128ELb1ELb1ELb1ELb1ELb0ELb1EEEEEEEEEvNT_6ParamsE)
        /*03bc*/ 	.word	0x00000100


	//----- nvinfo : EIATTR_REGCOUNT
	.align		4
.L_199:
        /*03c0*/ 	.byte	0x04, 0x2f
        /*03c2*/ 	.short	(.L_201 - .L_200)
	.align		4
.L_200:
        /*03c4*/ 	.word	index@(_ZN7cutlass13device_kernelIN5flash11enable_sm90INS1_16FlashAttnFwdSm90INS1_25CollectiveMainloopFwdSm90ILi2EN4cute5tupleIJNS5_1CILi1EEES8_S8_EEENS6_IJNS7_ILi128EEENS7_ILi64EEENS7_ILi256EEEEEELi256ENS_6half_tEfNS_4arch4Sm90ELb0ELb1ELb0ELb1ELb1ELb0ELb0ELb1ELb1ELb1ELb1ELb0EEENS1_21CollectiveEpilogueFwdINS6_IJSA_SC_SB_EEES9_SE_SG_Li256ELb1ELb1ELb1ELb0EEENS1_36VarlenDynamicPersistentTileSchedulerILi128ELi64ELi256ELi128ELb1ELb1ELb1ELb1ELb0ELb1EEEEEEEEEvNT_6ParamsE)
        /*03c8*/ 	.word	0x000000a8


	//----- nvinfo : EIATTR_FRAME_SIZE
	.align		4
.L_201:
        /*03cc*/ 	.byte	0x04, 0x11
        /*03ce*/ 	.short	(.L_203 - .L_202)
	.align		4
.L_202:
        /*03d0*/ 	.word	index@(_ZN7cutlass13device_kernelIN5flash11enable_sm90INS1_16FlashAttnFwdSm90INS1_25CollectiveMainloopFwdSm90ILi2EN4cute5tupleIJNS5_1CILi1EEES8_S8_EEENS6_IJNS7_ILi128EEENS7_ILi64EEENS7_ILi256EEEEEELi256ENS_6half_tEfNS_4arch4Sm90ELb0ELb1ELb0ELb1ELb1ELb0ELb0ELb1ELb1ELb1ELb1ELb0EEENS1_21CollectiveEpilogueFwdINS6_IJSA_SC_SB_EEES9_SE_SG_Li256ELb1ELb1ELb1ELb0EEENS1_36VarlenDynamicPersistentTileSchedulerILi128ELi64ELi256ELi128ELb1ELb1ELb1ELb1ELb0ELb1EEEEEEEEEvNT_6ParamsE)
        /*03d4*/ 	.word	0x00000038


	//----- nvinfo : EIATTR_REGCOUNT
	.align		4
.L_203:
        /*03d8*/ 	.byte	0x04, 0x2f
        /*03da*/ 	.short	(.L_205 - .L_204)
	.align		4
.L_204:
        /*03dc*/ 	.word	index@(_ZN7cutlass13device_kernelIN5flash11enable_sm90INS1_16FlashAttnFwdSm90INS1_25CollectiveMainloopFwdSm90ILi2EN4cute5tupleIJNS5_1CILi1EEES8_S8_EEENS6_IJNS7_ILi128EEENS7_ILi64EEENS7_ILi256EEEEEELi256ENS_6half_tEfNS_4arch4Sm90ELb0ELb1ELb0ELb0ELb1ELb0ELb0ELb1ELb1ELb1ELb1ELb0EEENS1_21CollectiveEpilogueFwdINS6_IJSA_SC_SB_EEES9_SE_SG_Li256ELb0ELb1ELb1ELb0EEENS1_19SingleTileSchedulerILb0ELb1ELb1ELi128EEEEEEEEEvNT_6ParamsE)
        /*03e0*/ 	.word	0x000000a8


	//----- nvinfo : EIATTR_FRAME_SIZE
	.align		4
.L_205:
        /*03e4*/ 	.byte	0x04, 0x11
        /*03e6*/ 	.short	(.L_207 - .L_206)
	.align		4
.L_206:
        /*03e8*/ 	.word	index@(_ZN7cutlass13device_kernelIN5flash11enable_sm90INS1_16FlashAttnFwdSm90INS1_25CollectiveMainloopFwdSm90ILi2EN4cute5tupleIJNS5_1CILi1EEES8_S8_EEENS6_IJNS7_ILi128EEENS7_ILi64EEENS7_ILi256EEEEEELi256ENS_6half_tEfNS_4arch4Sm90ELb0ELb1ELb0ELb0ELb1ELb0ELb0ELb1ELb1ELb1ELb1ELb0EEENS1_21CollectiveEpilogueFwdINS6_IJSA_SC_SB_EEES9_SE_SG_Li256ELb0ELb1ELb1ELb0EEENS1_19SingleTileSchedulerILb0ELb1ELb1ELi128EEEEEEEEEvNT_6ParamsE)
        /*03ec*/ 	.word	0x00000008


	//----- nvinfo : EIATTR_REGCOUNT
	.align		4
.L_207:
        /*03f0*/ 	.byte	0x04, 0x2f
        /*03f2*/ 	.short	(.L_209 - .L_208)
	.align		4
.L_208:
        /*03f4*/ 	.word	index@(_ZN7cutlass13device_kernelIN5flash11enable_sm90INS1_16FlashAttnFwdSm90INS1_25CollectiveMainloopFwdSm90ILi2EN4cute5tupleIJNS5_1CILi1EEES8_S8_EEENS6_IJNS7_ILi128EEENS7_ILi80EEENS7_ILi256EEEEEELi256ENS_6half_tEfNS_4arch4Sm90ELb0ELb0ELb0ELb1ELb1ELb1ELb0ELb1ELb1ELb1ELb1ELb0EEENS1_21CollectiveEpilogueFwdINS6_IJSA_SC_SB_EEES9_SE_SG_Li256ELb1ELb1ELb1ELb0EEENS1_36VarlenDynamicPersistentTileSchedulerILi128ELi80ELi256ELi128ELb1ELb1ELb1ELb0ELb1ELb1EEEEEEEEEvNT_6ParamsE)
        /*03f8*/ 	.word	0x000000a8


	//----- nvinfo : EIATTR_FRAME_SIZE
	.align		4
.L_209:
        /*03fc*/ 	.byte	0x04, 0x11
        /*03fe*/ 	.short	(.L_211 - .L_210)
	.align		4
.L_210:
        /*0400*/ 	.word	index@(_ZN7cutlass13device_kernelIN5flash11enable_sm90INS1_16FlashAttnFwdSm90INS1_25CollectiveMainloopFwdSm90ILi2EN4cute5tupleIJNS5_1CILi1EEES8_S8_EEENS6_IJNS7_ILi128EEENS7_ILi80EEENS7_ILi256EEEEEELi256ENS_6half_tEfNS_4arch4Sm90ELb0ELb0ELb0ELb1ELb1ELb1ELb0ELb1ELb1ELb1ELb1ELb0EEENS1_21CollectiveEpilogueFwdINS6_IJSA_SC_SB_EEES9_SE_SG_Li256ELb1ELb1ELb1ELb0EEENS1_36VarlenDynamicPersistentTileSchedulerILi128ELi80ELi256ELi128ELb1ELb1ELb1ELb0ELb1ELb1EEEEEEEEEvNT_6ParamsE)
        /*0404*/ 	.word	0x000001c8


	//----- nvinfo : EIATTR_REGCOUNT
	.align		4
.L_211:
        /*0408*/ 	.byte	0x04, 0x2f
        /*040a*/ 	.short	(.L_213 - .L_212)
	.align		4
.L_212:
        /*040c*/ 	.word	index@(_ZN7cutlass13device_kernelIN5flash11enable_sm90INS1_16FlashAttnFwdSm90INS1_25CollectiveMainloopFwdSm90ILi2EN4cute5tupleIJNS5_1CILi1EEES8_S8_EEENS6_IJNS7_ILi128EEENS7_ILi80EEENS7_ILi256EEEEEELi256ENS_6half_tEfNS_4arch4Sm90ELb0ELb0ELb0ELb1ELb1ELb0ELb0ELb1ELb1ELb1ELb1ELb0EEENS1_21CollectiveEpilogueFwdINS6_IJSA_SC_SB_EEES9_SE_SG_Li256ELb1ELb1ELb1ELb0EEENS1_36VarlenDynamicPersistentTileSchedulerILi128ELi80ELi256ELi128ELb1ELb1ELb1ELb0ELb1ELb1EEEEEEEEEvNT_6ParamsE)
        /*0410*/ 	.word	0x000000a8


	//----- nvinfo : EIATTR_FRAME_SIZE
	.align		4
.L_213:
        /*0414*/ 	.byte	0x04, 0x11
        /*0416*/ 	.short	(.L_215 - .L_214)
	.align		4
.L_214:
        /*0418*/ 	.word	index@(_ZN7cutlass13device_kernelIN5flash11enable_sm90INS1_16FlashAttnFwdSm90INS1_25CollectiveMainloopFwdSm90ILi2EN4cute5tupleIJNS5_1CILi1EEES8_S8_EEENS6_IJNS7_ILi128EEENS7_ILi80EEENS7_ILi256EEEEEELi256ENS_6half_tEfNS_4arch4Sm90ELb0ELb0ELb0ELb1ELb1ELb0ELb0ELb1ELb1ELb1ELb1ELb0EEENS1_21CollectiveEpilogueFwdINS6_IJSA_SC_SB_EEES9_SE_SG_Li256ELb1ELb1ELb1ELb0EEENS1_36VarlenDynamicPersistentTileSchedulerILi128ELi80ELi256ELi128ELb1ELb1ELb1ELb0ELb1ELb1EEEEEEEEEvNT_6ParamsE)
        /*041c*/ 	.word	0x00000058


	//----- nvinfo : EIATTR_REGCOUNT
	.align		4
.L_215:
        /*0420*/ 	.byte	0x04, 0x2f
        /*0422*/ 	.short	(.L_217 - .L_216)
	.align		4
.L_216:
        /*0424*/ 	.word	index@(_ZN7cutlass13device_kernelIN5flash11enable_sm90INS1_16FlashAttnFwdSm90INS1_25CollectiveMainloopFwdSm90ILi2EN4cute5tupleIJNS5_1CILi1EEES8_S8_EEENS6_IJNS7_ILi128EEENS7_ILi80EEENS7_ILi256EEEEEELi256ENS_6half_tEfNS_4arch4Sm90ELb0ELb0ELb0ELb0ELb1ELb0ELb0ELb1ELb1ELb1ELb1ELb0EEENS1_21CollectiveEpilogueFwdINS6_IJSA_SC_SB_EEES9_SE_SG_Li256ELb0ELb1ELb1ELb0EEENS1_19SingleTileSchedulerILb0ELb1ELb1ELi128EEEEEEEEEvNT_6ParamsE)
        /*0428*/ 	.word	0x000000a8


	//----- nvinfo : EIATTR_FRAME_SIZE
	.align		4
.L_217:
        /*042c*/ 	.byte	0x04, 0x11
        /*042e*/ 	.short	(.L_219 - .L_218)
	.align		4
.L_218:
        /*0430*/ 	.word	index@(_ZN7cutlass13device_kernelIN5flash11enable_sm90INS1_16FlashAttnFwdSm90INS1_25CollectiveMainloopFwdSm90ILi2EN4cute5tupleIJNS5_1CILi1EEES8_S8_EEENS6_IJNS7_ILi128EEENS7_ILi80EEENS7_ILi256EEEEEELi256ENS_6half_tEfNS_4arch4Sm90ELb0ELb0ELb0ELb0ELb1ELb0ELb0ELb1ELb1ELb1ELb1ELb0EEENS1_21CollectiveEpilogueFwdINS6_IJSA_SC_SB_EEES9_SE_SG_Li256ELb0ELb1ELb1ELb0EEENS1_19SingleTileSchedulerILb0ELb1ELb1ELi128EEEEEEEEEvNT_6ParamsE)
        /*0434*/ 	.word	0x00000008


	//----- nvinfo : EIATTR_MIN_STACK_SIZE
	.align		4
.L_219:
        /*0438*/ 	.byte	0x04, 0x12
        /*043a*/ 	.short	(.L_221 - .L_220)
	.align		4
.L_220:
        /*043c*/ 	.word	index@(_ZN7cutlass13device_kernelIN5flash11enable_sm90INS1_16FlashAttnFwdSm90INS1_25CollectiveMainloopFwdSm90ILi2EN4cute5tupleIJNS5_1CILi1EEES8_S8_EEENS6_IJNS7_ILi128EEENS7_ILi80EEENS7_ILi256EEEEEELi256ENS_6half_tEfNS_4arch4Sm90ELb0ELb0ELb0ELb0ELb1ELb0ELb0ELb1ELb1ELb1ELb1ELb0EEENS1_21CollectiveEpilogueFwdINS6_IJSA_SC_SB_EEES9_SE_SG_Li256ELb0ELb1ELb1ELb0EEENS1_19SingleTileSchedulerILb0ELb1ELb1ELi128EEEEEEEEEvNT_6ParamsE)
        /*0440*/ 	.word	0x00000008


	//----- nvinfo : EIATTR_MIN_STACK_SIZE
	.align		4
.L_221:
        /*0444*/ 	.byte	0x04, 0x12
        /*0446*/ 	.short	(.L_223 - .L_222)
	.align		4
.L_222:
        /*0448*/ 	.word	index@(_ZN7cutlass13device_kernelIN5flash11enable_sm90INS1_16FlashAttnFwdSm90INS1_25CollectiveMainloopFwdSm90ILi2EN4cute5tupleIJNS5_1CILi1EEES8_S8_EEENS6_IJNS7_ILi128EEENS7_ILi80EEENS7_ILi256EEEEEELi256ENS_6half_tEfNS_4arch4Sm90ELb0ELb0ELb0ELb1ELb1ELb0ELb0ELb1ELb1ELb1ELb1ELb0EEENS1_21CollectiveEpilogueFwdINS6_IJSA_SC_SB_EEES9_SE_SG_Li256ELb1ELb1ELb1ELb0EEENS1_36VarlenDynamicPersistentTileSchedulerILi128ELi80ELi256ELi128ELb1ELb1ELb1ELb0ELb1ELb1EEEEEEEEEvNT_6ParamsE)
        /*044c*/ 	.word	0x00000058


	//----- nvinfo : EIATTR_MIN_STACK_SIZE
	.align		4
.L_223:
        /*0450*/ 	.byte	0x04, 0x12
        /*0452*/ 	.short	(.L_225 - .L_224)
	.align		4
.L_224:
        /*0454*/ 	.word	index@(_ZN7cutlass13device_kernelIN5flash11enable_sm90INS1_16FlashAttnFwdSm90INS1_25CollectiveMainloopFwdSm90ILi2EN4cute5tupleIJNS5_1CILi1EEES8_S8_EEENS6_IJNS7_ILi128EEENS7_ILi80EEENS7_ILi256EEEEEELi256ENS_6half_tEfNS_4arch4Sm90ELb0ELb0ELb0ELb1ELb1ELb1ELb0ELb1ELb1ELb1ELb1ELb0EEENS1_21CollectiveEpilogueFwdINS6_IJSA_SC_SB_EEES9_SE_SG_Li256ELb1ELb1ELb1ELb0EEENS1_36VarlenDynamicPersistentTileSchedulerILi128ELi80ELi256ELi128ELb1ELb1ELb1ELb0ELb1ELb1EEEEEEEEEvNT_6ParamsE)
        /*0458*/ 	.word	0x000001c8


	//----- nvinfo : EIATTR_MIN_STACK_SIZE
	.align		4
.L_225:
        /*045c*/ 	.byte	0x04, 0x12
        /*045e*/ 	.short	(.L_227 - .L_226)
	.align		4
.L_226:
        /*0460*/ 	.word	index@(_ZN7cutlass13device_kernelIN5flash11enable_sm90INS1_16FlashAttnFwdSm90INS1_25CollectiveMainloopFwdSm90ILi2EN4cute5tupleIJNS5_1CILi1EEES8_S8_EEENS6_IJNS7_ILi128EEENS7_ILi64EEENS7_ILi256EEEEEELi256ENS_6half_tEfNS_4arch4Sm90ELb0ELb1ELb0ELb0ELb1ELb0ELb0ELb1ELb1ELb1ELb1ELb0EEENS1_21CollectiveEpilogueFwdINS6_IJSA_SC_SB_EEES9_SE_SG_Li256ELb0ELb1ELb1ELb0EEENS1_19SingleTileSchedulerILb0ELb1ELb1ELi128EEEEEEEEEvNT_6ParamsE)
        /*0464*/ 	.word	0x00000008


	//----- nvinfo : EIATTR_MIN_STACK_SIZE
	.align		4
.L_227:
        /*0468*/ 	.byte	0x04, 0x12
        /*046a*/ 	.short	(.L_229 - .L_228)
	.align		4
.L_228:
        /*046c*/ 	.word	index@(_ZN7cutlass13device_kernelIN5flash11enable_sm90INS1_16FlashAttnFwdSm90INS1_25CollectiveMainloopFwdSm90ILi2EN4cute5tupleIJNS5_1CILi1EEES8_S8_EEENS6_IJNS7_ILi128EEENS7_ILi64EEENS7_ILi256EEEEEELi256ENS_6half_tEfNS_4arch4Sm90ELb0ELb1ELb0ELb1ELb1ELb0ELb0ELb1ELb1ELb1ELb1ELb0EEENS1_21CollectiveEpilogueFwdINS6_IJSA_SC_SB_EEES9_SE_SG_Li256ELb1ELb1ELb1ELb0EEENS1_36VarlenDynamicPersistentTileSchedulerILi128ELi64ELi256ELi128ELb1ELb1ELb1ELb1ELb0ELb1EEEEEEEEEvNT_6ParamsE)
        /*0470*/ 	.word	0x00000038


	//----- nvinfo : EIATTR_MIN_STACK_SIZE
	.align		4
.L_229:
        /*0474*/ 	.byte	0x04, 0x12
        /*0476*/ 	.short	(.L_231 - .L_230)
	.align		4
.L_230:
        /*0478*/ 	.word	index@(_ZN7cutlass13device_kernelIN5flash11enable_sm90INS1_16FlashAttnFwdSm90INS1_25CollectiveMainloopFwdSm90ILi2EN4cute5tupleIJNS5_1CILi1EEES8_S8_EEENS6_IJNS7_ILi128EEENS7_ILi64EEENS7_ILi256EEEEEELi256ENS_6half_tEfNS_4arch4Sm90ELb0ELb1ELb0ELb1ELb1ELb1ELb0ELb1ELb1ELb1ELb1ELb0EEENS1_21CollectiveEpilogueFwdINS6_IJSA_SC_SB_EEES9_SE_SG_Li256ELb1ELb1ELb1ELb0EEENS1_36VarlenDynamicPersistentTileSchedulerILi128ELi64ELi256ELi128ELb1ELb1ELb1ELb1ELb0ELb1EEEEEEEEEvNT_6ParamsE)
        /*047c*/ 	.word	0x00000100


	//----- nvinfo : EIATTR_MIN_STACK_SIZE
	.align		4
.L_231:
        /*0480*/ 	.byte	0x04, 0x12
        /*0482*/ 	.short	(.L_233 - .L_232)
	.align		4
.L_232:
        /*0484*/ 	.word	index@(_ZN7cutlass13device_kernelIN5flash11enable_sm90INS1_16FlashAttnFwdSm90INS1_25CollectiveMainloopFwdSm90ILi2EN4cute5tupleIJNS5_1CILi1EEES8_S8_EEENS6_IJNS7_ILi128EEENS7_ILi80EEENS7_ILi256EEEEEELi256ENS_6half_tEfNS_4arch4Sm90ELb1ELb0ELb0ELb0ELb1ELb0ELb0ELb1ELb1ELb1ELb1ELb0EEENS1_21CollectiveEpilogueFwdINS6_IJSA_SC_SB_EEES9_SE_SG_Li256ELb0ELb1ELb1ELb0EEENS1_19SingleTileSchedulerILb0ELb1ELb1ELi128EEEEEEEEEvNT_6ParamsE)
        /*0488*/ 	.word	0x00000008


	//----- nvinfo : EIATTR_MIN_STACK_SIZE
	.align		4
.L_233:
        /*048c*/ 	.byte	0x04, 0x12
        /*048e*/ 	.short	(.L_235 - .L_234)
	.align		4
.L_234:
        /*0490*/ 	.word	index@(_ZN7cutlass13device_kernelIN5flash11enable_sm90INS1_16FlashAttnFwdSm90INS1_25CollectiveMainloopFwdSm90ILi2EN4cute5tupleIJNS5_1CILi1EEES8_S8_EEENS6_IJNS7_ILi128EEENS7_ILi80EEENS7_ILi256EEEEEELi256ENS_6half_tEfNS_4arch4Sm90ELb1ELb0ELb0ELb1ELb1ELb0ELb0ELb1ELb1ELb1ELb1ELb0EEENS1_21CollectiveEpilogueFwdINS6_IJSA_SC_SB_EEES9_SE_SG_Li256ELb1ELb1ELb1ELb0EEENS1_36VarlenDynamicPersistentTileSchedulerILi128ELi80ELi256ELi128ELb1ELb1ELb1ELb1ELb1ELb1EEEEEEEEEvNT_6ParamsE)
        /*0494*/ 	.word	0x00000050


	//----- nvinfo : EIATTR_MIN_STACK_SIZE
	.align		4
.L_235:
        /*0498*/ 	.byte	0x04, 0x12
        /*049a*/ 	.short	(.L_237 - .L_236)
	.align		4
.L_236:
        /*049c*/ 	.word	index@(_ZN7cutlass13device_kernelIN5flash11enable_sm90INS1_16FlashAttnFwdSm90INS1_25CollectiveMainloopFwdSm90ILi2EN4cute5tupleIJNS5_1CILi1EEES8_S8_EEENS6_IJNS7_ILi128EEENS7_ILi80EEENS7_ILi256EEEEEELi256ENS_6half_tEfNS_4arch4Sm90ELb1ELb0ELb0ELb1ELb1ELb1ELb0ELb1ELb1ELb1ELb1ELb0EEENS1_21CollectiveEpilogueFwdINS6_IJSA_SC_SB_EEES9_SE_SG_Li256ELb1ELb1ELb1ELb0EEENS1_36VarlenDynamicPersistentTileSchedulerILi128ELi80ELi256ELi128ELb1ELb1ELb1ELb1ELb1ELb1EEEEEEEEEvNT_6ParamsE)
        /*04a0*/ 	.word	0x000001c8


	//----- nvinfo : EIATTR_MIN_STACK_SIZE
	.align		4
.L_237:
        /*04a4*/ 	.byte	0x04, 0x12
        /*04a6*/ 	.short	(.L_239 - .L_238)
	.align		4
.L_238:
        /*04a8*/ 	.word	index@(_ZN7cutlass13device_kernelIN5flash11enable_sm90INS1_16FlashAttnFwdSm90INS1_25CollectiveMainloopFwdSm90ILi2EN4cute5tupleIJNS5_1CILi1EEES8_S8_EEENS6_IJNS7_ILi128EEENS7_ILi96EEENS7_ILi192EEEEEELi192ENS_6half_tEfNS_4arch4Sm90ELb0ELb0ELb0ELb0ELb1ELb0ELb0ELb1ELb1ELb1ELb1ELb0EEENS1_21CollectiveEpilogueFwdINS6_IJSA_SC_SB_EEES9_SE_SG_Li256ELb0ELb1ELb1ELb0EEENS1_19SingleTileSchedulerILb0ELb1ELb1ELi128EEEEEEEEEvNT_6ParamsE)
        /*04ac*/ 	.word	0x00000008


	//----- nvinfo : EIATTR_MIN_STACK_SIZE
	.align		4
.L_239:
        /*04b0*/ 	.byte	0x04, 0x12
        /*04b2*/ 	.short	(.L_241 - .L_240)
	.align		4
.L_240:
        /*04b4*/ 	.word	index@(_ZN7cutlass13device_kernelIN5flash11enable_sm90INS1_16FlashAttnFwdSm90INS1_25CollectiveMainloopFwdSm90ILi2EN4cute5tupleIJNS5_1CILi1EEES8_S8_EEENS6_IJNS7_ILi128EEENS7_ILi96EEENS7_ILi192EEEEEELi192ENS_6half_tEfNS_4arch4Sm90ELb0ELb0ELb0ELb1ELb1ELb0ELb0ELb1ELb1ELb1ELb1ELb0EEENS1_21CollectiveEpilogueFwdINS6_IJSA_SC_SB_EEES9_SE_SG_Li256ELb1ELb1ELb1ELb0EEENS1_36VarlenDynamicPersistentTileSchedulerILi128ELi96ELi256ELi128ELb1ELb1ELb1ELb0ELb1ELb1EEEEEEEEEvNT_6ParamsE)
        /*04b8*/ 	.word	0x00000030


	//----- nvinfo : EIATTR_MIN_STACK_SIZE
	.align		4
.L_241:
        /*04bc*/ 	.byte	0x04, 0x12
        /*04be*/ 	.short	(.L_243 - .L_242)
	.align		4
.L_242:
        /*04c0*/ 	.word	index@(_ZN7cutlass13device_kernelIN5flash11enable_sm90INS1_16FlashAttnFwdSm90INS1_25CollectiveMainloopFwdSm90ILi2EN4cute5tupleIJNS5_1CILi1EEES8_S8_EEENS6_IJNS7_ILi128EEENS7_ILi96EEENS7_ILi192EEEEEELi192ENS_6half_tEfNS_4arch4Sm90ELb0ELb0ELb0ELb1ELb1ELb1ELb0ELb1ELb1ELb1ELb1ELb0EEENS1_21CollectiveEpilogueFwdINS6_IJSA_SC_SB_EEES9_SE_SG_Li256ELb1ELb1ELb1ELb0EEENS1_36VarlenDynamicPersistentTileSchedulerILi128ELi96ELi256ELi128ELb1ELb1ELb1ELb0ELb1ELb1EEEEEEEEEvNT_6ParamsE)
        /*04c4*/ 	.word	0x00000130


	//----- nvinfo : EIATTR_MIN_STACK_SIZE
	.align		4
.L_243:
        /*04c8*/ 	.byte	0x04, 0x12
        /*04ca*/ 	.short	(.L_245 - .L_244)
	.align		4
.L_244:
        /*04cc*/ 	.word	index@(_ZN7cutlass13device_kernelIN5flash11enable_sm90INS1_16FlashAttnFwdSm90INS1_25CollectiveMainloopFwdSm90ILi2EN4cute5tupleIJNS5_1CILi1EEES8_S8_EEENS6_IJNS7_ILi128EEENS7_ILi96EEENS7_ILi192EEEEEELi192ENS_6half_tEfNS_4arch4Sm90ELb0ELb1ELb0ELb0ELb1ELb0ELb0ELb1ELb1ELb1ELb1ELb0EEENS1_21CollectiveEpilogueFwdINS6_IJSA_SC_SB_EEES9_SE_SG_Li256ELb0ELb1ELb1ELb0EEENS1_19SingleTileSchedulerILb0ELb1ELb1ELi128EEEEEEEEEvNT_6ParamsE)
        /*04d0*/ 	.word	0x00000008


	//----- nvinfo : EIATTR_MIN_STACK_SIZE
	.align		4
.L_245:
        /*04d4*/ 	.byte	0x04, 0x12
        /*04d6*/ 	.short	(.L_247 - .L_246)
	.align		4
.L_246:
        /*04d8*/ 	.word	index@(_ZN7cutlass13device_kernelIN5flash11enable_sm90INS1_16FlashAttnFwdSm90INS1_25CollectiveMainloopFwdSm90ILi2EN4cute5tupleIJNS5_1CILi1EEES8_S8_EEENS6_IJNS7_ILi128EEENS7_ILi96EEENS7_ILi192EEEEEELi192ENS_6half_tEfNS_4arch4Sm90ELb0ELb1ELb0ELb1ELb1ELb0ELb0ELb1ELb1ELb1ELb1ELb0EEENS1_21CollectiveEpilogueFwdINS6_IJSA_SC_SB_EEES9_SE_SG_Li256ELb1ELb1ELb1ELb0EEENS1_36VarlenDynamicPersistentTileSchedulerILi128ELi96ELi256ELi128ELb1ELb1ELb1ELb1ELb0ELb1EEEEEEEEEvNT_6ParamsE)
        /*04dc*/ 	.word	0x00000028


	//----- nvinfo : EIATTR_MIN_STACK_SIZE
	.align		4
.L_247:
        /*04e0*/ 	.byte	0x04, 0x12
        /*04e2*/ 	.short	(.L_249 - .L_248)
	.align		4
.L_248:
        /*04e4*/ 	.word	index@(_ZN7cutlass13device_kernelIN5flash11enable_sm90INS1_16FlashAttnFwdSm90INS1_25CollectiveMainloopFwdSm90ILi2EN4cute5tupleIJNS5_1CILi1EEES8_S8_EEENS6_IJNS7_ILi128EEENS7_ILi96EEENS7_ILi192EEEEEELi192ENS_6half_tEfNS_4arch4Sm90ELb0ELb1ELb0ELb1ELb1ELb1ELb0ELb1ELb1ELb1ELb1ELb0EEENS1_21CollectiveEpilogueFwdINS6_IJSA_SC_SB_EEES9_SE_SG_Li256ELb1ELb1ELb1ELb0EEENS1_36VarlenDynamicPersistentTileSchedulerILi128ELi96ELi256ELi128ELb1ELb1ELb1ELb1ELb0ELb1EEEEEEEEEvNT_6ParamsE)
        /*04e8*/ 	.word	0x00000070


	//----- nvinfo : EIATTR_MIN_STACK_SIZE
	.align		4
.L_249:
        /*04ec*/ 	.byte	0x04, 0x12
        /*04ee*/ 	.short	(.L_251 - .L_250)
	.align		4
.L_250:
        /*04f0*/ 	.word	index@(_ZN7cutlass13device_kernelIN5flash11enable_sm90INS1_16FlashAttnFwdSm90INS1_25CollectiveMainloopFwdSm90ILi2EN4cute5tupleIJNS5_1CILi1EEES8_S8_EEENS6_IJNS7_ILi128EEENS7_ILi96EEENS7_ILi192EEEEEELi192ENS_6half_tEfNS_4arch4Sm90ELb1ELb0ELb0ELb0ELb1ELb0ELb0ELb1ELb1ELb1ELb1ELb0EEENS1_21CollectiveEpilogueFwdINS6_IJSA_SC_SB_EEES9_SE_SG_Li256ELb0ELb1ELb1ELb0EEENS1_19SingleTileSchedulerILb0ELb1ELb1ELi128EEEEEEEEEvNT_6ParamsE)
        /*04f4*/ 	.word	0x00000008


	//----- nvinfo : EIATTR_MIN_STACK_SIZE
	.align		4
.L_251:
        /*04f8*/ 	.byte	0x04, 0x12
        /*04fa*/ 	.short	(.L_253 - .L_252)
	.align		4
.L_252:
        /*04fc*/ 	.word	index@(_ZN7cutlass13device_kernelIN5flash11enable_sm90INS1_16FlashAttnFwdSm90INS1_25CollectiveMainloopFwdSm90ILi2EN4cute5tupleIJNS5_1CILi1EEES8_S8_EEENS6_IJNS7_ILi128EEENS7_ILi96EEENS7_ILi192EEEEEELi192ENS_6half_tEfNS_4arch4Sm90ELb1ELb0ELb0ELb1ELb1ELb0ELb0ELb1ELb1ELb1ELb1ELb0EEENS1_21CollectiveEpilogueFwdINS6_IJSA_SC_SB_EEES9_SE_SG_Li256ELb1ELb1ELb1ELb0EEENS1_36VarlenDynamicPersistentTileSchedulerILi128ELi96ELi256ELi128ELb1ELb1ELb1ELb1ELb1ELb1EEEEEEEEEvNT_6ParamsE)
        /*0500*/ 	.word	0x00000030


	//----- nvinfo : EIATTR_MIN_STACK_SIZE
	.align		4
.L_253:
        /*0504*/ 	.byte	0x04, 0x12
        /*0506*/ 	.short	(.L_255 - .L_254)
	.align		4
.L_254:
        /*0508*/ 	.word	index@(_ZN7cutlass13device_kernelIN5flash11enable_sm90INS1_16FlashAttnFwdSm90INS1_25CollectiveMainloopFwdSm90ILi2EN4cute5tupleIJNS5_1CILi1EEES8_S8_EEENS6_IJNS7_ILi128EEENS7_ILi96EEENS7_ILi192EEEEEELi192ENS_6half_tEfNS_4arch4Sm90ELb1ELb0ELb0ELb1ELb1ELb1ELb0ELb1ELb1ELb1ELb1ELb0EEENS1_21CollectiveEpilogueFwdINS6_IJSA_SC_SB_EEES9_SE_SG_Li256ELb1ELb1ELb1ELb0EEENS1_36VarlenDynamicPersistentTileSchedulerILi128ELi96ELi256ELi128ELb1ELb1ELb1ELb1ELb1ELb1EEEEEEEEEvNT_6ParamsE)
        /*050c*/ 	.word	0x00000060


	//----- nvinfo : EIATTR_MIN_STACK_SIZE
	.align		4
.L_255:
        /*0510*/ 	.byte	0x04, 0x12
        /*0512*/ 	.short	(.L_257 - .L_256)
	.align		4
.L_256:
        /*0514*/ 	.word	index@(_ZN7cutlass13device_kernelIN5flash11enable_sm90INS1_16FlashAttnFwdSm90INS1_25CollectiveMainloopFwdSm90ILi2EN4cute5tupleIJNS5_1CILi1EEES8_S8_EEENS6_IJNS7_ILi128EEESA_SA_EEELi128ENS_6half_tEfNS_4arch4Sm90ELb0ELb0ELb0ELb0ELb1ELb0ELb0ELb1ELb1ELb1ELb1ELb0EEENS1_21CollectiveEpilogueFwdISB_S9_SC_SE_Li256ELb0ELb1ELb1ELb0EEENS1_19SingleTileSchedulerILb0ELb1ELb1ELi128EEEEEEEEEvNT_6ParamsE)
        /*0518*/ 	.word	0x00000000


	//----- nvinfo : EIATTR_MIN_STACK_SIZE
	.align		4
.L_257:
        /*051c*/ 	.byte	0x04, 0x12
        /*051e*/ 	.short	(.L_259 - .L_258)
	.align		4
.L_258:
        /*0520*/ 	.word	index@(_ZN7cutlass13device_kernelIN5flash11enable_sm90INS1_16FlashAttnFwdSm90INS1_25CollectiveMainloopFwdSm90ILi2EN4cute5tupleIJNS5_1CILi1EEES8_S8_EEENS6_IJNS7_ILi128EEESA_SA_EEELi128ENS_6half_tEfNS_4arch4Sm90ELb0ELb0ELb0ELb1ELb1ELb0ELb0ELb1ELb1ELb1ELb1ELb0EEENS1_21CollectiveEpilogueFwdISB_S9_SC_SE_Li256ELb1ELb1ELb1ELb0EEENS1_36VarlenDynamicPersistentTileSchedulerILi128ELi128ELi256ELi128ELb1ELb1ELb1ELb0ELb1ELb1EEEEEEEEEvNT_6ParamsE)
        /*0524*/ 	.word	0x00000028


	//----- nvinfo : EIATTR_MIN_STACK_SIZE
	.align		4
.L_259:
        /*0528*/ 	.byte	0x04, 0x12
        /*052a*/ 	.short	(.L_261 - .L_260)
	.align		4
.L_260:
        /*052c*/ 	.word	index@(_ZN7cutlass13device_kernelIN5flash11enable_sm90INS1_16FlashAttnFwdSm90INS1_25CollectiveMainloopFwdSm90ILi2EN4cute5tupleIJNS5_1CILi1EEES8_S8_EEENS6_IJNS7_ILi128EEESA_SA_EEELi128ENS_6half_tEfNS_4arch4Sm90ELb0ELb0ELb0ELb1ELb1ELb1ELb0ELb1ELb1ELb1ELb1ELb0EEENS1_21CollectiveEpilogueFwdISB_S9_SC_SE_Li256ELb1ELb1ELb1ELb0EEENS1_36VarlenDynamicPersistentTileSchedulerILi128ELi128ELi256ELi128ELb1ELb1ELb1ELb0ELb1ELb1EEEEEEEEEvNT_6ParamsE)
        /*0530*/ 	.word	0x00000028


	//----- nvinfo : EIATTR_MIN_STACK_SIZE
	.align		4
.L_261:
        /*0534*/ 	.byte	0x04, 0x12
        /*0536*/ 	.short	(.L_263 - .L_262)
	.align		4
.L_262:
        /*0538*/ 	.word	index@(_ZN7cutlass13device_kernelIN5flash11enable_sm90INS1_16FlashAttnFwdSm90INS1_25CollectiveMainloopFwdSm90ILi2EN4cute5tupleIJNS5_1CILi1EEES8_S8_EEENS6_IJNS7_ILi128EEESA_SA_EEELi128ENS_6half_tEfNS_4arch4Sm90ELb0ELb1ELb0ELb0ELb1ELb0ELb0ELb1ELb1ELb1ELb1ELb0EEENS1_21CollectiveEpilogueFwdISB_S9_SC_SE_Li256ELb0ELb1ELb1ELb0EEENS1_19SingleTileSchedulerILb0ELb1ELb1ELi128EEEEEEEEEvNT_6ParamsE)
        /*053c*/ 	.word	0x00000000


	//----- nvinfo : EIATTR_MIN_STACK_SIZE
	.align		4
.L_263:
        /*0540*/ 	.byte	0x04, 0x12
        /*0542*/ 	.short	(.L_265 - .L_264)
	.align		4
.L_264:
        /*0544*/ 	.word	index@(_ZN7cutlass13device_kernelIN5flash11enable_sm90INS1_16FlashAttnFwdSm90INS1_25CollectiveMainloopFwdSm90ILi2EN4cute5tupleIJNS5_1CILi1EEES8_S8_EEENS6_IJNS7_ILi128EEESA_SA_EEELi128ENS_6half_tEfNS_4arch4Sm90ELb0ELb1ELb0ELb1ELb1ELb0ELb0ELb1ELb1ELb1ELb1ELb0EEENS1_21CollectiveEpilogueFwdISB_S9_SC_SE_Li256ELb1ELb1ELb1ELb0EEENS1_36VarlenDynamicPersistentTileSchedulerILi128ELi128ELi256ELi128ELb1ELb1ELb1ELb1ELb0ELb1EEEEEEEEEvNT_6ParamsE)
        /*0548*/ 	.word	0x00000020


	//----- nvinfo : EIATTR_MIN_STACK_SIZE
	.align		4
.L_265:
        /*054c*/ 	.byte	0x04, 0x12
        /*054e*/ 	.short	(.L_267 - .L_266)
	.align		4
.L_266:
        /*0550*/ 	.word	index@(_ZN7cutlass13device_kernelIN5flash11enable_sm90INS1_16FlashAttnFwdSm90INS1_25CollectiveMainloopFwdSm90ILi2EN4cute5tupleIJNS5_1CILi1EEES8_S8_EEENS6_IJNS7_ILi128EEESA_SA_EEELi128ENS_6half_tEfNS_4arch4Sm90ELb0ELb1ELb0ELb1ELb1ELb1ELb0ELb1ELb1ELb1ELb1ELb0EEENS1_21CollectiveEpilogueFwdISB_S9_SC_SE_Li256ELb1ELb1ELb1ELb0EEENS1_36VarlenDynamicPersistentTileSchedulerILi128ELi128ELi256ELi128ELb1ELb1ELb1ELb1ELb0ELb1EEEEEEEEEvNT_6ParamsE)
        /*0554*/ 	.word	0x00000040


	//----- nvinfo : EIATTR_MIN_STACK_SIZE
	.align		4
.L_267:
        /*0558*/ 	.byte	0x04, 0x12
        /*055a*/ 	.short	(.L_269 - .L_268)
	.align		4
.L_268:
        /*055c*/ 	.word	index@(_ZN7cutlass13device_kernelIN5flash11enable_sm90INS1_16FlashAttnFwdSm90INS1_25CollectiveMainloopFwdSm90ILi2EN4cute5tupleIJNS5_1CILi1EEES8_S8_EEENS6_IJNS7_ILi128EEESA_SA_EEELi128ENS_6half_tEfNS_4arch4Sm90ELb1ELb0ELb0ELb0ELb1ELb0ELb0ELb1ELb1ELb1ELb1ELb0EEENS1_21CollectiveEpilogueFwdISB_S9_SC_SE_Li256ELb0ELb1ELb1ELb0EEENS1_19SingleTileSchedulerILb0ELb1ELb1ELi128EEEEEEEEEvNT_6ParamsE)
        /*0560*/ 	.word	0x00000000


	//----- nvinfo : EIATTR_MIN_STACK_SIZE
	.align		4
.L_269:
        /*0564*/ 	.byte	0x04, 0x12
        /*0566*/ 	.short	(.L_271 - .L_270)
	.align		4
.L_270:
        /*0568*/ 	.word	index@(_ZN7cutlass13device_kernelIN5flash11enable_sm90INS1_16FlashAttnFwdSm90INS1_25CollectiveMainloopFwdSm90ILi2EN4cute5tupleIJNS5_1CILi1EEES8_S8_EEENS6_IJNS7_ILi128EEESA_SA_EEELi128ENS_6half_tEfNS_4arch4Sm90ELb1ELb0ELb0ELb1ELb1ELb0ELb0ELb1ELb1ELb1ELb1ELb0EEENS1_21CollectiveEpilogueFwdISB_S9_SC_SE_Li256ELb1ELb1ELb1ELb0EEENS1_36VarlenDynamicPersistentTileSchedulerILi128ELi128ELi256ELi128ELb1ELb1ELb1ELb1ELb1ELb1EEEEEEEEEvNT_6ParamsE)
        /*056c*/ 	.word	0x00000020


	//----- nvinfo : EIATTR_MIN_STACK_SIZE
	.align		4
.L_271:
        /*0570*/ 	.byte	0x04, 0x12
        /*0572*/ 	.short	(.L_273 - .L_272)
	.align		4
.L_272:
        /*0574*/ 	.word	index@(_ZN7cutlass13device_kernelIN5flash11enable_sm90INS1_16FlashAttnFwdSm90INS1_25CollectiveMainloopFwdSm90ILi2EN4cute5tupleIJNS5_1CILi1EEES8_S8_EEENS6_IJNS7_ILi128EEESA_SA_EEELi128ENS_6half_tEfNS_4arch4Sm90ELb1ELb0ELb0ELb1ELb1ELb1ELb0ELb1ELb1ELb1ELb1ELb0EEENS1_21CollectiveEpilogueFwdISB_S9_SC_SE_Li256ELb1ELb1ELb1ELb0EEENS1_36VarlenDynamicPersistentTileSchedulerILi128ELi128ELi256ELi128ELb1ELb1ELb1ELb1ELb1ELb1EEEEEEEEEvNT_6ParamsE)
        /*0578*/ 	.word	0x00000028


	//----- nvinfo : EIATTR_MIN_STACK_SIZE
	.align		4
.L_273:
        /*057c*/ 	.byte	0x04, 0x12
        /*057e*/ 	.short	(.L_275 - .L_274)
	.align		4
.L_274:
        /*0580*/ 	.word	index@(_ZN7cutlass13device_kernelIN5flash11enable_sm90INS1_16FlashAttnFwdSm90INS1_25CollectiveMainloopFwdSm90ILi2EN4cute5tupleIJNS5_1CILi1EEES8_S8_EEENS6_IJNS7_ILi192EEENS7_ILi128EEENS7_ILi96EEEEEELi96ENS_6half_tEfNS_4arch4Sm90ELb0ELb0ELb0ELb0ELb1ELb0ELb0ELb0ELb1ELb1ELb1ELb0EEENS1_21CollectiveEpilogueFwdINS6_IJSA_SC_SB_EEES9_SE_SG_Li384ELb0ELb1ELb1ELb0EEENS1_19SingleTileSchedulerILb0ELb1ELb1ELi192EEEEEEEEEvNT_6ParamsE)
        /*0584*/ 	.word	0x00000008


	//----- nvinfo : EIATTR_MIN_STACK_SIZE
	.align		4
.L_275:
        /*0588*/ 	.byte	0x04, 0x12
        /*058a*/ 	.short	(.L_277 - .L_276)
	.align		4
.L_276:
        /*058c*/ 	.word	index@(_ZN7cutlass13device_kernelIN5flash11enable_sm90INS1_16FlashAttnFwdSm90INS1_25CollectiveMainloopFwdSm90ILi2EN4cute5tupleIJNS5_1CILi1EEES8_S8_EEENS6_IJNS7_ILi192EEENS7_ILi128EEENS7_ILi96EEEEEELi96ENS_6half_tEfNS_4arch4Sm90ELb0ELb0ELb0ELb1ELb1ELb0ELb0ELb0ELb1ELb1ELb1ELb0EEENS1_21CollectiveEpilogueFwdINS6_IJSA_SC_SB_EEES9_SE_SG_Li384ELb1ELb1ELb1ELb0EEENS1_36VarlenDynamicPersistentTileSchedulerILi192ELi128ELi384ELi128ELb1ELb1ELb1ELb0ELb1ELb1EEEEEEEEEvNT_6ParamsE)
        /*0590*/ 	.word	0x00000050


	//----- nvinfo : EIATTR_MIN_STACK_SIZE
	.align		4
.L_277:
        /*0594*/ 	.byte	0x04, 0x12
        /*0596*/ 	.short	(.L_279 - .L_278)
	.align		4
.L_278:
        /*0598*/ 	.word	index@(_ZN7cutlass13device_kernelIN5flash11enable_sm90INS1_16FlashAttnFwdSm90INS1_25CollectiveMainloopFwdSm90ILi2EN4cute5tupleIJNS5_1CILi1EEES8_S8_EEENS6_IJNS7_ILi192EEENS7_ILi128EEENS7_ILi96EEEEEELi96ENS_6half_tEfNS_4arch4Sm90ELb0ELb0ELb0ELb1ELb1ELb1ELb0ELb0ELb1ELb1ELb1ELb0EEENS1_21CollectiveEpilogueFwdINS6_IJSA_SC_SB_EEES9_SE_SG_Li384ELb1ELb1ELb1ELb0EEENS1_36VarlenDynamicPersistentTileSchedulerILi192ELi128ELi384ELi128ELb1ELb1ELb1ELb0ELb1ELb1EEEEEEEEEvNT_6ParamsE)
        /*059c*/ 	.word	0x000000e0


	//----- nvinfo : EIATTR_MIN_STACK_SIZE
	.align		4
.L_279:
        /*05a0*/ 	.byte	0x04, 0x12
        /*05a2*/ 	.short	(.L_281 - .L_280)
	.align		4
.L_280:
        /*05a4*/ 	.word	index@(_ZN7cutlass13device_kernelIN5flash11enable_sm90INS1_16FlashAttnFwdSm90INS1_25CollectiveMainloopFwdSm90ILi2EN4cute5tupleIJNS5_1CILi1EEES8_S8_EEENS6_IJNS7_ILi192EEENS7_ILi128EEENS7_ILi96EEEEEELi96ENS_6half_tEfNS_4arch4Sm90ELb0ELb1ELb0ELb0ELb1ELb0ELb0ELb0ELb1ELb1ELb1ELb0EEENS1_21CollectiveEpilogueFwdINS6_IJSA_SC_SB_EEES9_SE_SG_Li384ELb0ELb1ELb1ELb0EEENS1_19SingleTileSchedulerILb0ELb1ELb1ELi192EEEEEEEEEvNT_6ParamsE)
        /*05a8*/ 	.word	0x00000010


	//----- nvinfo : EIATTR_MIN_STACK_SIZE
	.align		4
.L_281:
        /*05ac*/ 	.byte	0x04, 0x12
        /*05ae*/ 	.short	(.L_283 - .L_282)
	.align		4
.L_282:
        /*05b0*/ 	.word	index@(_ZN7cutlass13device_kernelIN5flash11enable_sm90INS1_16FlashAttnFwdSm90INS1_25CollectiveMainloopFwdSm90ILi2EN4cute5tupleIJNS5_1CILi1EEES8_S8_EEENS6_IJNS7_ILi192EEENS7_ILi128EEENS7_ILi96EEEEEELi96ENS_6half_tEfNS_4arch4Sm90ELb0ELb1ELb0ELb1ELb1ELb0ELb0ELb0ELb1ELb1ELb1ELb0EEENS1_21CollectiveEpilogueFwdINS6_IJSA_SC_SB_EEES9_SE_SG_Li384ELb1ELb1ELb1ELb0EEENS1_36VarlenDynamicPersistentTileSchedulerILi192ELi128ELi384ELi128ELb1ELb1ELb1ELb1ELb0ELb1EEEEEEEEEvNT_6ParamsE)
        /*05b4*/ 	.word	0x00000030


	//----- nvinfo : EIATTR_MIN_STACK_SIZE
	.align		4
.L_283:
        /*05b8*/ 	.byte	0x04, 0x12
        /*05ba*/ 	.short	(.L_285 - .L_284)
	.align		4
.L_284:
        /*05bc*/ 	.word	index@(_ZN7cutlass13device_kernelIN5flash11enable_sm90INS1_16FlashAttnFwdSm90INS1_25CollectiveMainloopFwdSm90ILi2EN4cute5tupleIJNS5_1CILi1EEES8_S8_EEENS6_IJNS7_ILi192EEENS7_ILi128EEENS7_ILi96EEEEEELi96ENS_6half_tEfNS_4arch4Sm90ELb0ELb1ELb0ELb1ELb1ELb1ELb0ELb0ELb1ELb1ELb1ELb0EEENS1_21CollectiveEpilogueFwdINS6_IJSA_SC_SB_EEES9_SE_SG_Li384ELb1ELb1ELb1ELb0EEENS1_36VarlenDynamicPersistentTileSchedulerILi192ELi128ELi384ELi128ELb1ELb1ELb1ELb1ELb0ELb1EEEEEEEEEvNT_6ParamsE)
        /*05c0*/ 	.word	0x00000098


	//----- nvinfo : EIATTR_MIN_STACK_SIZE
	.align		4
.L_285:
        /*05c4*/ 	.byte	0x04, 0x12
        /*05c6*/ 	.short	(.L_287 - .L_286)
	.align		4
.L_286:
        /*05c8*/ 	.word	index@(_ZN7cutlass13device_kernelIN5flash11enable_sm90INS1_16FlashAttnFwdSm90INS1_25CollectiveMainloopFwdSm90ILi2EN4cute5tupleIJNS5_1CILi1EEES8_S8_EEENS6_IJNS7_ILi192EEENS7_ILi128EEENS7_ILi96EEEEEELi96ENS_6half_tEfNS_4arch4Sm90ELb1ELb0ELb0ELb0ELb1ELb0ELb0ELb0ELb1ELb1ELb1ELb0EEENS1_21CollectiveEpilogueFwdINS6_IJSA_SC_SB_EEES9_SE_SG_Li384ELb0ELb1ELb1ELb0EEENS1_19SingleTileSchedulerILb0ELb1ELb1ELi192EEEEEEEEEvNT_6ParamsE)
        /*05cc*/ 	.word	0x00000010


	//----- nvinfo : EIATTR_MIN_STACK_SIZE
	.align		4
.L_287:
        /*05d0*/ 	.byte	0x04, 0x12
        /*05d2*/ 	.short	(.L_289 - .L_288)
	.align		4
.L_288:
        /*05d4*/ 	.word	index@(_ZN7cutlass13device_kernelIN5flash11enable_sm90INS1_16FlashAttnFwdSm90INS1_25CollectiveMainloopFwdSm90ILi2EN4cute5tupleIJNS5_1CILi1EEES8_S8_EEENS6_IJNS7_ILi192EEENS7_ILi128EEENS7_ILi96EEEEEELi96ENS_6half_tEfNS_4arch4Sm90ELb1ELb0ELb0ELb1ELb1ELb0ELb0ELb0ELb1ELb1ELb1ELb0EEENS1_21CollectiveEpilogueFwdINS6_IJSA_SC_SB_EEES9_SE_SG_Li384ELb1ELb1ELb1ELb0EEENS1_36VarlenDynamicPersistentTileSchedulerILi192ELi128ELi384ELi128ELb1ELb1ELb1ELb1ELb1ELb1EEEEEEEEEvNT_6ParamsE)
        /*05d8*/ 	.word	0x00000050


	//----- nvinfo : EIATTR_MIN_STACK_SIZE
	.align		4
.L_289:
        /*05dc*/ 	.byte	0x04, 0x12
        /*05de*/ 	.short	(.L_291 - .L_290)
	.align		4
.L_290:
        /*05e0*/ 	.word	index@(_ZN7cutlass13device_kernelIN5flash11enable_sm90INS1_16FlashAttnFwdSm90INS1_25CollectiveMainloopFwdSm90ILi2EN4cute5tupleIJNS5_1CILi1EEES8_S8_EEENS6_IJNS7_ILi192EEENS7_ILi128EEENS7_ILi96EEEEEELi96ENS_6half_tEfNS_4arch4Sm90ELb1ELb0ELb0ELb1ELb1ELb1ELb0ELb0ELb1ELb1ELb1ELb0EEENS1_21CollectiveEpilogueFwdINS6_IJSA_SC_SB_EEES9_SE_SG_Li384ELb1ELb1ELb1ELb0EEENS1_36VarlenDynamicPersistentTileSchedulerILi192ELi128ELi384ELi128ELb1ELb1ELb1ELb1ELb1ELb1EEEEEEEEEvNT_6ParamsE)
        /*05e4*/ 	.word	0x000000e8


	//----- nvinfo : EIATTR_MIN_STACK_SIZE
	.align		4
.L_291:
        /*05e8*/ 	.byte	0x04, 0x12
        /*05ea*/ 	.short	(.L_293 - .L_292)
	.align		4
.L_292:
        /*05ec*/ 	.word	index@(_ZN7cutlass13device_kernelIN5flash11enable_sm90INS1_16FlashAttnFwdSm90INS1_25CollectiveMainloopFwdSm90ILi2EN4cute5tupleIJNS5_1CILi1EEES8_S8_EEENS6_IJNS7_ILi192EEENS7_ILi128EEENS7_ILi64EEEEEELi64ENS_6half_tEfNS_4arch4Sm90ELb0ELb0ELb0ELb0ELb1ELb0ELb0ELb1ELb1ELb1ELb1ELb0EEENS1_21CollectiveEpilogueFwdINS6_IJSA_SC_SB_EEES9_SE_SG_Li384ELb0ELb1ELb1ELb0EEENS1_19SingleTileSchedulerILb0ELb1ELb1ELi192EEEEEEEEEvNT_6ParamsE)
        /*05f0*/ 	.word	0x00000008


	//----- nvinfo : EIATTR_MIN_STACK_SIZE
	.align		4
.L_293:
        /*05f4*/ 	.byte	0x04, 0x12
        /*05f6*/ 	.short	(.L_295 - .L_294)
	.align		4
.L_294:
        /*05f8*/ 	.word	index@(_ZN7cutlass13device_kernelIN5flash11enable_sm90INS1_16FlashAttnFwdSm90INS1_25CollectiveMainloopFwdSm90ILi2EN4cute5tupleIJNS5_1CILi1EEES8_S8_EEENS6_IJNS7_ILi192EEENS7_ILi128EEENS7_ILi64EEEEEELi64ENS_6half_tEfNS_4arch4Sm90ELb0ELb0ELb0ELb1ELb1ELb0ELb0ELb1ELb1ELb1ELb1ELb0EEENS1_21CollectiveEpilogueFwdINS6_IJSA_SC_SB_EEES9_SE_SG_Li384ELb1ELb1ELb1ELb0EEENS1_36VarlenDynamicPersistentTileSchedulerILi192ELi128ELi384ELi128ELb1ELb1ELb1ELb0ELb1ELb1EEEEEEEEEvNT_6ParamsE)
        /*05fc*/ 	.word	0x00000050


	//----- nvinfo : EIATTR_MIN_STACK_SIZE
	.align		4
.L_295:
        /*0600*/ 	.byte	0x04, 0x12
        /*0602*/ 	.short	(.L_297 - .L_296)
	.align		4
.L_296:
        /*0604*/ 	.word	index@(_ZN7cutlass13device_kernelIN5flash11enable_sm90INS1_16FlashAttnFwdSm90INS1_25CollectiveMainloopFwdSm90ILi2EN4cute5tupleIJNS5_1CILi1EEES8_S8_EEENS6_IJNS7_ILi192EEENS7_ILi128EEENS7_ILi64EEEEEELi64ENS_6half_tEfNS_4arch4Sm90ELb0ELb0ELb0ELb1ELb1ELb1ELb0ELb1ELb1ELb1ELb1ELb0EEENS1_21CollectiveEpilogueFwdINS6_IJSA_SC_SB_EEES9_SE_SG_Li384ELb1ELb1ELb1ELb0EEENS1_36VarlenDynamicPersistentTileSchedulerILi192ELi128ELi384ELi128ELb1ELb1ELb1ELb0ELb1ELb1EEEEEEEEEvNT_6ParamsE)
        /*0608*/ 	.word	0x00000078


	//----- nvinfo : EIATTR_MIN_STACK_SIZE
	.align		4
.L_297:
        /*060c*/ 	.byte	0x04, 0x12
        /*060e*/ 	.short	(.L_299 - .L_298)
	.align		4
.L_298:
        /*0610*/ 	.word	index@(_ZN7cutlass13device_kernelIN5flash11enable_sm90INS1_16FlashAttnFwdSm90INS1_25CollectiveMainloopFwdSm90ILi2EN4cute5tupleIJNS5_1CILi1EEES8_S8_EEENS6_IJNS7_ILi192EEENS7_ILi128EEENS7_ILi64EEEEEELi64ENS_6half_tEfNS_4arch4Sm90ELb0ELb1ELb0ELb0ELb1ELb0ELb0ELb1ELb1ELb1ELb1ELb0EEENS1_21CollectiveEpilogueFwdINS6_IJSA_SC_SB_EEES9_SE_SG_Li384ELb0ELb1ELb1ELb0EEENS1_19SingleTileSchedulerILb0ELb1ELb1ELi192EEEEEEEEEvNT_6ParamsE)
        /*0614*/ 	.word	0x00000008


	//----- nvinfo : EIATTR_MIN_STACK_SIZE
	.align		4
.L_299:
        /*0618*/ 	.byte	0x04, 0x12
        /*061a*/ 	.short	(.L_301 - .L_300)
	.align		4
.L_300:
        /*061c*/ 	.word	index@(_ZN7cutlass13device_kernelIN5flash11enable_sm90INS1_16FlashAttnFwdSm90INS1_25CollectiveMainloopFwdSm90ILi2EN4cute5tupleIJNS5_1CILi1EEES8_S8_EEENS6_IJNS7_ILi192EEENS7_ILi128EEENS7_ILi64EEEEEELi64ENS_6half_tEfNS_4arch4Sm90ELb0ELb1ELb0ELb1ELb1ELb0ELb0ELb1ELb1ELb1ELb1ELb0EEENS1_21CollectiveEpilogueFwdINS6_IJSA_SC_SB_EEES9_SE_SG_Li384ELb1ELb1ELb1ELb0EEENS1_36VarlenDynamicPersistentTileSchedulerILi192ELi128ELi384ELi128ELb1ELb1ELb1ELb1ELb0ELb1EEEEEEEEEvNT_6ParamsE)
        /*0620*/ 	.word	0x00000040


	//----- nvinfo : EIATTR_MIN_STACK_SIZE
	.align		4
.L_301:
        /*0624*/ 	.byte	0x04, 0x12
        /*0626*/ 	.short	(.L_303 - .L_302)
	.align		4
.L_302:
        /*0628*/ 	.word	index@(_ZN7cutlass13device_kernelIN5flash11enable_sm90INS1_16FlashAttnFwdSm90INS1_25CollectiveMainloopFwdSm90ILi2EN4cute5tupleIJNS5_1CILi1EEES8_S8_EEENS6_IJNS7_ILi192EEENS7_ILi128EEENS7_ILi64EEEEEELi64ENS_6half_tEfNS_4arch4Sm90ELb0ELb1ELb0ELb1ELb1ELb1ELb0ELb1ELb1ELb1ELb1ELb0EEENS1_21CollectiveEpilogueFwdINS6_IJSA_SC_SB_EEES9_SE_SG_Li384ELb1ELb1ELb1ELb0EEENS1_36VarlenDynamicPersistentTileSchedulerILi192ELi128ELi384ELi128ELb1ELb1ELb1ELb1ELb0ELb1EEEEEEEEEvNT_6ParamsE)
        /*062c*/ 	.word	0x00000070


	//----- nvinfo : EIATTR_MIN_STACK_SIZE
	.align		4
.L_303:
        /*0630*/ 	.byte	0x04, 0x12
        /*0632*/ 	.short	(.L_305 - .L_304)
	.align		4
.L_304:
        /*0634*/ 	.word	index@(_ZN7cutlass13device_kernelIN5flash11enable_sm90INS1_16FlashAttnFwdSm90INS1_25CollectiveMainloopFwdSm90ILi2EN4cute5tupleIJNS5_1CILi1EEES8_S8_EEENS6_IJNS7_ILi192EEENS7_ILi128EEENS7_ILi64EEEEEELi64ENS_6half_tEfNS_4arch4Sm90ELb1ELb0ELb0ELb0ELb1ELb0ELb0ELb1ELb1ELb1ELb1ELb0EEENS1_21CollectiveEpilogueFwdINS6_IJSA_SC_SB_EEES9_SE_SG_Li384ELb0ELb1ELb1ELb0EEENS1_19SingleTileSchedulerILb0ELb1ELb1ELi192EEEEEEEEEvNT_6ParamsE)
        /*0638*/ 	.word	0x00000008


	//----- nvinfo : EIATTR_MIN_STACK_SIZE
	.align		4
.L_305:
        /*063c*/ 	.byte	0x04, 0x12
        /*063e*/ 	.short	(.L_307 - .L_306)
	.align		4
.L_306:
        /*0640*/ 	.word	index@(_ZN7cutlass13device_kernelIN5flash11enable_sm90INS1_16FlashAttnFwdSm90INS1_25CollectiveMainloopFwdSm90ILi2EN4cute5tupleIJNS5_1CILi1EEES8_S8_EEENS6_IJNS7_ILi192EEENS7_ILi128EEENS7_ILi64EEEEEELi64ENS_6half_tEfNS_4arch4Sm90ELb1ELb0ELb0ELb1ELb1ELb0ELb0ELb1ELb1ELb1ELb1ELb0EEENS1_21CollectiveEpilogueFwdINS6_IJSA_SC_SB_EEES9_SE_SG_Li384ELb1ELb1ELb1ELb0EEENS1_36VarlenDynamicPersistentTileSchedulerILi192ELi128ELi384ELi128ELb1ELb1ELb1ELb1ELb1ELb1EEEEEEEEEvNT_6ParamsE)
        /*0644*/ 	.word	0x00000040


	//----- nvinfo : EIATTR_MIN_STACK_SIZE
	.align		4
.L_307:
        /*0648*/ 	.byte	0x04, 0x12
        /*064a*/ 	.short	(.L_309 - .L_308)
	.align		4
.L_308:
        /*064c*/ 	.word	index@(_ZN7cutlass13device_kernelIN5flash11enable_sm90INS1_16FlashAttnFwdSm90INS1_25CollectiveMainloopFwdSm90ILi2EN4cute5tupleIJNS5_1CILi1EEES8_S8_EEENS6_IJNS7_ILi192EEENS7_ILi128EEENS7_ILi64EEEEEELi64ENS_6half_tEfNS_4arch4Sm90ELb1ELb0ELb0ELb1ELb1ELb1ELb0ELb1ELb1ELb1ELb1ELb0EEENS1_21CollectiveEpilogueFwdINS6_IJSA_SC_SB_EEES9_SE_SG_Li384ELb1ELb1ELb1ELb0EEENS1_36VarlenDynamicPersistentTileSchedulerILi192ELi128ELi384ELi128ELb1ELb1ELb1ELb1ELb1ELb1EEEEEEEEEvNT_6ParamsE)
        /*0650*/ 	.word	0x00000078
.L_309:


//--------------------- .nv.compat                --------------------------
	.section	.nv.compat,"",@"SHT_CUDA_COMPAT_INFO"
	.align	4
        /*0000*/ 	.byte	0x02, 0x09, 0x01, 0x00, 0x02, 0x02, 0x04, 0x00, 0x02, 0x05, 0x05, 0x00, 0x03, 0x07, 0x01, 0x01
        /*0010*/ 	.byte	0x02, 0x03, 0x01, 0x00, 0x02, 0x06, 0x01, 0x00, 0x04, 0x0b, 0x08, 0x00, 0x00, 0x00, 0x00, 0x00
        /*0020*/ 	.byte	0x00, 0x00, 0x00, 0x00


//--------------------- .nv.info._ZN7cutlass13device_kernelIN5flash11enable_sm90INS1_16FlashAttnFwdSm90INS1_25CollectiveMainloopFwdSm90ILi2EN4cute5tupleIJNS5_1CILi1EEES8_S8_EEENS6_IJNS7_ILi128EEENS7_ILi80EEENS7_ILi256EEEEEELi256ENS_6half_tEfNS_4arch4Sm90ELb0ELb0ELb0ELb0ELb1ELb0ELb0ELb1ELb1ELb1ELb1ELb0EEENS1_21CollectiveEpilogueFwdINS6_IJSA_SC_SB_EEES9_SE_SG_Li256ELb0ELb1ELb1ELb0EEENS1_19SingleTileSchedulerILb0ELb1ELb1ELi128EEEEEEEEEvNT_6ParamsE --------------------------
	.section	.nv.info._ZN7cutlass13device_kernelIN5flash11enable_sm90INS1_16FlashAttnFwdSm90INS1_25CollectiveMainloopFwdSm90ILi2EN4cute5tupleIJNS5_1CILi1EEES8_S8_EEENS6_IJNS7_ILi128EEENS7_ILi80EEENS7_ILi256EEEEEELi256ENS_6half_tEfNS_4arch4Sm90ELb0ELb0ELb0ELb0ELb1ELb0ELb0ELb1ELb1ELb1ELb1ELb0EEENS1_21CollectiveEpilogueFwdINS6_IJSA_SC_SB_EEES9_SE_SG_Li256ELb0ELb1ELb1ELb0EEENS1_19SingleTileSchedulerILb0ELb1ELb1ELi128EEEEEEEEEvNT_6ParamsE,"",@"SHT_CUDA_INFO"
	.sectionflags	@""
	.align	4


	//----- nvinfo : EIATTR_CUDA_API_VERSION
	.align		4
        /*0000*/ 	.byte	0x04, 0x37
        /*0002*/ 	.short	(.L_311 - .L_310)
.L_310:
        /*0004*/ 	.word	0x00000082


	//----- nvinfo : EIATTR_KPARAM_INFO
	.align		4
.L_311:
        /*0008*/ 	.byte	0x04, 0x17
        /*000a*/ 	.short	(.L_313 - .L_312)
.L_312:
        /*000c*/ 	.word	0x00000000
        /*0010*/ 	.short	0x0000
        /*0012*/ 	.short	0x0070
        /*0014*/ 	.byte	0x00, 0xf0, 0x01, 0x28


	//----- nvinfo : EIATTR_SPARSE_MMA_MASK
	.align		4
.L_313:
        /*0018*/ 	.byte	0x03, 0x50
        /*001a*/ 	.short	0x0000


	//----- nvinfo : EIATTR_MAXREG_COUNT
	.align		4
        /*001c*/ 	.byte	0x03, 0x1b
        /*001e*/ 	.short	0x00a8


	//----- nvinfo : EIATTR_NUM_BARRIERS
	.align		4
        /*0020*/ 	.byte	0x02, 0x4c
        /*0022*/ 	.byte	0x09
	.zero		1


	//----- nvinfo : EIATTR_EXTERNS
	.align		4
        /*0024*/ 	.byte	0x04, 0x0f
        /*0026*/ 	.short	(.L_315 - .L_314)


	//   ....[0]....
	.align		4
.L_314:
        /*0028*/ 	.word	index@(__assertfail)


	//----- nvinfo : EIATTR_ANNOTATIONS
	.align		4
.L_315:
        /*002c*/ 	.byte	0x04, 0x55
        /*002e*/ 	.short	(.L_317 - .L_316)


	//   ....[0]....
.L_316:
        /*0030*/ 	.word	0x00000001
        /*0034*/ 	.byte	0xa0, 0x08, 0x00, 0x00, 0x01, 0x00, 0x00, 0x00, 0x80, 0x14, 0x00, 0x00, 0x01, 0x00, 0x00, 0x00
        /*0044*/ 	.byte	0xf0, 0xd8, 0x00, 0x00, 0x01, 0x00, 0x00, 0x00, 0x60, 0xd9, 0x00, 0x00, 0x01, 0x00, 0x00, 0x00
        /*0054*/ 	.byte	0xc0, 0xf0, 0x00, 0x00, 0x01, 0x00, 0x00, 0x00, 0x60, 0x09, 0x01, 0x00


	//----- nvinfo : EIATTR_MERCURY_ISA_VERSION
	.align		4
.L_317:
        /*0060*/ 	.byte	0x03, 0x5f
        /*0062*/ 	.short	0x0101


	//----- nvinfo : EIATTR_INT_WARP_WIDE_INSTR_OFFSETS
	.align		4
        /*0064*/ 	.byte	0x04, 0x31
        /*0066*/ 	.short	(.L_319 - .L_318)


	//   ....[0]....
.L_318:
        /*0068*/ 	.word	0x000000c0


	//   ....[1]....
        /*006c*/ 	.word	0x000000d0


	//   ....[2]....
        /*0070*/ 	.word	0x00000170


	//----- nvinfo : EIATTR_COOP_GROUP_MASK_REGIDS
	.align		4
.L_319:
        /*0074*/ 	.byte	0x04, 0x29
        /*0076*/ 	.short	(.L_321 - .L_320)


	//   ....[0]....
.L_320:
        /*0078*/ 	.word	0xffffffff


	//   ....[1]....
        /*007c*/ 	.word	0xffffffff


	//   ....[2]....
        /*0080*/ 	.word	0xffffffff


	//   ....[3]....
        /*0084*/ 	.word	0xffffffff


	//   ....[4]....
        /*0088*/ 	.word	0xffffffff


	//   ....[5]....
        /*008c*/ 	.word	0xffffffff


	//   ....[6]....
        /*0090*/ 	.word	0xffffffff


	//   ....[7]....
        /*0094*/ 	.word	0xffffffff


	//   ....[8]....
        /*0098*/ 	.word	0xffffffff


	//   ....[9]....
        /*009c*/ 	.word	0xffffffff


	//   ....[10]....
        /*00a0*/ 	.word	0xffffffff


	//   ....[11]....
        /*00a4*/ 	.word	0xffffffff


	//   ....[12]....
        /*00a8*/ 	.word	0xffffffff


	//   ....[13]....
        /*00ac*/ 	.word	0xffffffff


	//   ....[14]....
        /*00b0*/ 	.word	0xffffffff


	//   ....[15]....
        /*00b4*/ 	.word	0xffffffff


	//   ....[16]....
        /*00b8*/ 	.word	0xffffffff


	//   ....[17]....
        /*00bc*/ 	.word	0xffffffff


	//   ....[18]....
        /*00c0*/ 	.word	0xffffffff


	//   ....[19]....
        /*00c4*/ 	.word	0xffffffff


	//   ....[20]....
        /*00c8*/ 	.word	0xffffffff


	//   ....[21]....
        /*00cc*/ 	.word	0xffffffff


	//   ....[22]....
        /*00d0*/ 	.word	0xffffffff


	//   ....[23]....
        /*00d4*/ 	.word	0xffffffff


	//   ....[24]....
        /*00d8*/ 	.word	0xffffffff


	//   ....[25]....
        /*00dc*/ 	.word	0xffffffff


	//   ....[26]....
        /*00e0*/ 	.word	0xffffffff


	//   ....[27]....
        /*00e4*/ 	.word	0xffffffff


	//   ....[28]....
        /*00e8*/ 	.word	0xffffffff


	//   ....[29]....
        /*00ec*/ 	.word	0xffffffff


	//   ....[30]....
        /*00f0*/ 	.word	0xffffffff


	//   ....[31]....
        /*00f4*/ 	.word	0xffffffff


	//   ....[32]....
        /*00f8*/ 	.word	0xffffffff


	//   ....[33]....
        /*00fc*/ 	.word	0xffffffff


	//   ....[34]....
        /*0100*/ 	.word	0xffffffff


	//   ....[35]....
        /*0104*/ 	.word	0xffffffff


	//   ....[36]....
        /*0108*/ 	.word	0xffffffff


	//   ....[37]....
        /*010c*/ 	.word	0xffffffff


	//   ....[38]....
        /*0110*/ 	.word	0xffffffff


	//   ....[39]....
        /*0114*/ 	.word	0xffffffff


	//   ....[40]....
        /*0118*/ 	.word	0xffffffff


	//   ....[41]....
        /*011c*/ 	.word	0xffffffff


	//   ....[42]....
        /*0120*/ 	.word	0xffffffff


	//   ....[43]....
        /*0124*/ 	.word	0xffffffff


	//   ....[44]....
        /*0128*/ 	.word	0xffffffff


	//   ....[45]....
        /*012c*/ 	.word	0xffffffff


	//   ....[46]....
        /*0130*/ 	.word	0xffffffff


	//   ....[47]....
        /*0134*/ 	.word	0xffffffff


	//   ....[48]....
        /*0138*/ 	.word	0xffffffff


	//   ....[49]....
        /*013c*/ 	.word	0xffffffff


	//   ....[50]....
        /*0140*/ 	.word	0xffffffff


	//   ....[51]....
        /*0144*/ 	.word	0xffffffff


	//   ....[52]....
        /*0148*/ 	.word	0xffffffff


	//   ....[53]....
        /*014c*/ 	.word	0xffffffff


	//   ....[54]....
        /*0150*/ 	.word	0xffffffff


	//   ....[55]....
        /*0154*/ 	.word	0xffffffff


	//   ....[56]....
        /*0158*/ 	.word	0xffffffff


	//   ....[57]....
        /*015c*/ 	.word	0xffffffff


	//   ....[58]....
        /*0160*/ 	.word	0xffffffff


	//   ....[59]....
        /*0164*/ 	.word	0xffffffff


	//   ....[60]....
        /*0168*/ 	.word	0xffffffff


	//   ....[61]....
        /*016c*/ 	.word	0xffffffff


	//   ....[62]....
        /*0170*/ 	.word	0xffffffff


	//   ....[63]....
        /*0174*/ 	.word	0xffffffff


	//   ....[64]....
        /*0178*/ 	.word	0xffffffff


	//   ....[65]....
        /*017c*/ 	.word	0xffffffff


	//   ....[66]....
        /*0180*/ 	.word	0xffffffff


	//   ....[67]....
        /*0184*/ 	.word	0xffffffff


	//   ....[68]....
        /*0188*/ 	.word	0xffffffff


	//   ....[69]....
        /*018c*/ 	.word	0xffffffff


	//   ....[70]....
        /*0190*/ 	.word	0xffffffff


	//   ....[71]....
        /*0194*/ 	.word	0xffffffff


	//   ....[72]....
        /*0198*/ 	.word	0xffffffff


	//   ....[73]....
        /*019c*/ 	.word	0xffffffff


	//   ....[74]....
        /*01a0*/ 	.word	0xffffffff


	//   ....[75]....
        /*01a4*/ 	.word	0xffffffff


	//   ....[76]....
        /*01a8*/ 	.word	0xffffffff


	//   ....[77]....
        /*01ac*/ 	.word	0xffffffff


	//   ....[78]....
        /*01b0*/ 	.word	0xffffffff


	//   ....[79]....
        /*01b4*/ 	.word	0xffffffff


	//   ....[80]....
        /*01b8*/ 	.word	0xffffffff


	//   ....[81]....
        /*01bc*/ 	.word	0xffffffff


	//   ....[82]....
        /*01c0*/ 	.word	0xffffffff


	//   ....[83]....
        /*01c4*/ 	.word	0xffffffff


	//   ....[84]....
        /*01c8*/ 	.word	0xffffffff


	//   ....[85]....
        /*01cc*/ 	.word	0x0500000f


	//   ....[86]....
        /*01d0*/ 	.word	0x0500000f


	//   ....[87]....
        /*01d4*/ 	.word	0x0500000f


	//   ....[88]....
        /*01d8*/ 	.word	0x0500000f


	//   ....[89]....
        /*01dc*/ 	.word	0x0500000f


	//   ....[90]....
        /*01e0*/ 	.word	0x0500000f


	//   ....[91]....
        /*01e4*/ 	.word	0x0500000f


	//   ....[92]....
        /*01e8*/ 	.word	0x0500000f


	//   ....[93]....
        /*01ec*/ 	.word	0x0500000f


	//   ....[94]....
        /*01f0*/ 	.word	0x0500000f


	//   ....[95]....
        /*01f4*/ 	.word	0x0500000f


	//   ....[96]....
        /*01f8*/ 	.word	0x0500000f


	//   ....[97]....
        /*01fc*/ 	.word	0x0500000f


	//   ....[98]....
        /*0200*/ 	.word	0x0500000f


	//   ....[99]....
        /*0204*/ 	.word	0x0500000f


	//   ....[100]....
        /*0208*/ 	.word	0x0500000f


	//   ....[101]....
        /*020c*/ 	.word	0x0500000f


	//   ....[102]....
        /*0210*/ 	.word	0x0500000f


	//   ....[103]....
        /*0214*/ 	.word	0x0500000f


	//   ....[104]....
        /*0218*/ 	.word	0x0500000f


	//   ....[105]....
        /*021c*/ 	.word	0x0500000f


	//   ....[106]....
        /*0220*/ 	.word	0x0500000f


	//   ....[107]....
        /*0224*/ 	.word	0x0500000f


	//   ....[108]....
        /*0228*/ 	.word	0x0500000f


	//   ....[109]....
        /*022c*/ 	.word	0x0500000f


	//   ....[110]....
        /*0230*/ 	.word	0x0500000f


	//   ....[111]....
        /*0234*/ 	.word	0x0500000f


	//   ....[112]....
        /*0238*/ 	.word	0x0500000f


	//   ....[113]....
        /*023c*/ 	.word	0x0500000f


	//   ....[114]....
        /*0240*/ 	.word	0x0500000f


	//   ....[115]....
        /*0244*/ 	.word	0x0500000f


	//   ....[116]....
        /*0248*/ 	.word	0x0500000f


	//   ....[117]....
        /*024c*/ 	.word	0x0500000f


	//   ....[118]....
        /*0250*/ 	.word	0x0500000f


	//   ....[119]....
        /*0254*/ 	.word	0x0500000f


	//   ....[120]....
        /*0258*/ 	.word	0x0500000f


	//   ....[121]....
        /*025c*/ 	.word	0x0500000f


	//   ....[122]....
        /*0260*/ 	.word	0x0500000f


	//   ....[123]....
        /*0264*/ 	.word	0x0500000f


	//   ....[124]....
        /*0268*/ 	.word	0x0500000f


	//   ....[125]....
        /*026c*/ 	.word	0x0500000f


	//   ....[126]....
        /*0270*/ 	.word	0x0500000f


	//   ....[127]....
        /*0274*/ 	.word	0x0500000f


	//   ....[128]....
        /*0278*/ 	.word	0x0500000f


	//   ....[129]....
        /*027c*/ 	.word	0x0500000f


	//   ....[130]....
        /*0280*/ 	.word	0x0500000f


	//   ....[131]....
        /*0284*/ 	.word	0x0500000f


	//   ....[132]....
        /*0288*/ 	.word	0x0500000f


	//   ....[133]....
        /*028c*/ 	.word	0x0500000f


	//   ....[134]....
        /*0290*/ 	.word	0x0500000f


	//   ....[135]....
        /*0294*/ 	.word	0x0500000f


	//   ....[136]....
        /*0298*/ 	.word	0x0500000f


	//   ....[137]....
        /*029c*/ 	.word	0x0500000f


	//   ....[138]....
        /*02a0*/ 	.word	0x0500000f


	//   ....[139]....
        /*02a4*/ 	.word	0x0500000f


	//   ....[140]....
        /*02a8*/ 	.word	0x0500000f


	//   ....[141]....
        /*02ac*/ 	.word	0x0500000f


	//   ....[142]....
        /*02b0*/ 	.word	0x0500000f


	//----- nvinfo : EIATTR_COOP_GROUP_INSTR_OFFSETS
	.align		4
.L_321:
        /*02b4*/ 	.byte	0x04, 0x28
        /*02b6*/ 	.short	(.L_323 - .L_322)


	//   ....[0]....
.L_322:
        /*02b8*/ 	.word	0x00000070


	//   ....[1]....
        /*02bc*/ 	.word	0x000000b0


	//   ....[2]....
        /*02c0*/ 	.word	0x000002d0


	//   ....[3]....
        /*02c4*/ 	.word	0x00000430


	//   ....[4]....
        /*02c8*/ 	.word	0x00000550


	//   ....[5]....
        /*02cc*/ 	.word	0x000006b0


	//   ....[6]....
        /*02d0*/ 	.word	0x00001260


	//   ....[7]....
        /*02d4*/ 	.word	0x000043d0


	//   ....[8]....
        /*02d8*/ 	.word	0x000044d0


	//   ....[9]....
        /*02dc*/ 	.word	0x000048e0


	//   ....[10]....
        /*02e0*/ 	.word	0x00004950


	//   ....[11]....
        /*02e4*/ 	.word	0x00008710


	//   ....[12]....
        /*02e8*/ 	.word	0x00008720


	//   ....[13]....
        /*02ec*/ 	.word	0x00008780


	//   ....[14]....
        /*02f0*/ 	.word	0x00008790


	//   ....[15]....
        /*02f4*/ 	.word	0x00009b60


	//   ....[16]....
        /*02f8*/ 	.word	0x00009b90


	//   ....[17]....
        /*02fc*/ 	.word	0x00009c30


	//   ....[18]....
        /*0300*/ 	.word	0x00009c90


	//   ....[19]....
        /*0304*/ 	.word	0x0000af60


	//   ....[20]....
        /*0308*/ 	.word	0x0000afc0


	//   ....[21]....
        /*030c*/ 	.word	0x0000b000


	//   ....[22]....
        /*0310*/ 	.word	0x0000b040


	//   ....[23]....
        /*0314*/ 	.word	0x0000b060


	//   ....[24]....
        /*0318*/ 	.word	0x0000b090


	//   ....[25]....
        /*031c*/ 	.word	0x0000bce0


	//   ....[26]....
        /*0320*/ 	.word	0x0000bcf0


	//   ....[27]....
        /*0324*/ 	.word	0x0000cd60


	//   ....[28]....
        /*0328*/ 	.word	0x0000df90


	//   ....[29]....
        /*032c*/ 	.word	0x0000dfd0


	//   ....[30]....
        /*0330*/ 	.word	0x0000e000


	//   ....[31]....
        /*0334*/ 	.word	0x0000e020


	//   ....[32]....
        /*0338*/ 	.word	0x0000e030


	//   ....[33]....
        /*033c*/ 	.word	0x0000e0a0


	//   ....[34]....
        /*0340*/ 	.word	0x0000e0d0


	//   ....[35]....
        /*0344*/ 	.word	0x0000e130


	//   ....[36]....
        /*0348*/ 	.word	0x0000e160


	//   ....[37]....
        /*034c*/ 	.word	0x0000e1c0


	//   ....[38]....
        /*0350*/ 	.word	0x0000e890


	//   ....[39]....
        /*0354*/ 	.word	0x0000e8d0


	//   ....[40]....
        /*0358*/ 	.word	0x0000e900


	//   ....[41]....
        /*035c*/ 	.word	0x0000e920


	//   ....[42]....
        /*0360*/ 	.word	0x0000e930


	//   ....[43]....
        /*0364*/ 	.word	0x0000e9c0


	//   ....[44]....
        /*0368*/ 	.word	0x0000ea00


	//   ....[45]....
        /*036c*/ 	.word	0x0000ea60


	//   ....[46]....
        /*0370*/ 	.word	0x0000ea90


	//   ....[47]....
        /*0374*/ 	.word	0x0000eb00


	//   ....[48]....
        /*0378*/ 	.word	0x0000eb40


	//   ....[49]....
        /*037c*/ 	.word	0x0000eba0


	//   ....[50]....
        /*0380*/ 	.word	0x0000ebd0


	//   ....[51]....
        /*0384*/ 	.word	0x0000ec30


	//   ....[52]....
        /*0388*/ 	.word	0x0000ec70


	//   ....[53]....
        /*038c*/ 	.word	0x0000ecd0


	//   ....[54]....
        /*0390*/ 	.word	0x0000f540


	//   ....[55]....
        /*0394*/ 	.word	0x0000f580


	//   ....[56]....
        /*0398*/ 	.word	0x0000f5b0


	//   ....[57]....
        /*039c*/ 	.word	0x0000f5d0


	//   ....[58]....
        /*03a0*/ 	.word	0x0000f5f0


	//   ....[59]....
        /*03a4*/ 	.word	0x0000f610


	//   ....[60]....
        /*03a8*/ 	.word	0x0000f640


	//   ....[61]....
        /*03ac*/ 	.word	0x0000f660


	//   ....[62]....
        /*03b0*/ 	.word	0x0000f670


	//   ....[63]....
        /*03b4*/ 	.word	0x0000f6f0


	//   ....[64]....
        /*03b8*/ 	.word	0x0000fa90


	//   ....[65]....
        /*03bc*/ 	.word	0x0000fac0


	//   ....[66]....
        /*03c0*/ 	.word	0x0000fae0


	//   ....[67]....
        /*03c4*/ 	.word	0x0000fb80


	//   ....[68]....
        /*03c8*/ 	.word	0x0000fba0


	//   ....[69]....
        /*03cc*/ 	.word	0x0000fc40


	//   ....[70]....
        /*03d0*/ 	.word	0x0000fc60


	//   ....[71]....
        /*03d4*/ 	.word	0x0000fd00


	//   ....[72]....
        /*03d8*/ 	.word	0x0000fd20


	//   ....[73]....
        /*03dc*/ 	.word	0x0000fd30


	//   ....[74]....
        /*03e0*/ 	.word	0x00010270


	//   ....[75]....
        /*03e4*/ 	.word	0x000102b0


	//   ....[76]....
        /*03e8*/ 	.word	0x000102e0


	//   ....[77]....
        /*03ec*/ 	.word	0x00010310


	//   ....[78]....
        /*03f0*/ 	.word	0x000103f0


	//   ....[79]....
        /*03f4*/ 	.word	0x00010410


	//   ....[80]....
        /*03f8*/ 	.word	0x000104c0


	//   ....[81]....
        /*03fc*/ 	.word	0x000104e0


	//   ....[82]....
        /*0400*/ 	.word	0x00010530


	//   ....[83]....
        /*0404*/ 	.word	0x000105a0


	//   ....[84]....
        /*0408*/ 	.word	0x000108f0


	//   ....[85]....
        /*040c*/ 	.word	0x00010de0


	//   ....[86]....
        /*0410*/ 	.word	0x00010ed0


	//   ....[87]....
        /*0414*/ 	.word	0x00010f90


	//   ....[88]....
        /*0418*/ 	.word	0x000110b0


	//   ....[89]....
        /*041c*/ 	.word	0x00011110


	//   ....[90]....
        /*0420*/ 	.word	0x00011210


	//   ....[91]....
        /*0424*/ 	.word	0x00011270


	//   ....[92]....
        /*0428*/ 	.word	0x00011370


	//   ....[93]....
        /*042c*/ 	.word	0x000113d0


	//   ....[94]....
        /*0430*/ 	.word	0x000114c0


	//   ....[95]....
        /*0434*/ 	.word	0x00011510


	//   ....[96]....
        /*0438*/ 	.word	0x000115a0


	//   ....[97]....
        /*043c*/ 	.word	0x00011600


	//   ....[98]....
        /*0440*/ 	.word	0x00011740


	//   ....[99]....
        /*0444*/ 	.word	0x000117b0


	//   ....[100]....
        /*0448*/ 	.word	0x000118b0


	//   ....[101]....
        /*044c*/ 	.word	0x00011920


	//   ....[102]....
        /*0450*/ 	.word	0x00011a20


	//   ....[103]....
        /*0454*/ 	.word	0x00011a90


	//   ....[104]....
        /*0458*/ 	.word	0x00011b90


	//   ....[105]....
        /*045c*/ 	.word	0x00011c00


	//   ....[106]....
        /*0460*/ 	.word	0x00011d00


	//   ....[107]....
        /*0464*/ 	.word	0x00011d70


	//   ....[108]....
        /*0468*/ 	.word	0x00011e70


	//   ....[109]....
        /*046c*/ 	.word	0x00011ed0


	//   ....[110]....
        /*0470*/ 	.word	0x00011fc0


	//   ....[111]....
        /*0474*/ 	.word	0x00012010


	//   ....[112]....
        /*0478*/ 	.word	0x00012150


	//   ....[113]....
        /*047c*/ 	.word	0x00012210


	//   ....[114]....
        /*0480*/ 	.word	0x00012350


	//   ....[115]....
        /*0484*/ 	.word	0x000123a0


	//   ....[116]....
        /*0488*/ 	.word	0x000124b0


	//   ....[117]....
        /*048c*/ 	.word	0x00012500


	//   ....[118]....
        /*0490*/ 	.word	0x00012620


	//   ....[119]....
        /*0494*/ 	.word	0x00012670


	//   ....[120]....
        /*0498*/ 	.word	0x000127a0


	//   ....[121]....
        /*049c*/ 	.word	0x000127f0


	//   ....[122]....
        /*04a0*/ 	.word	0x000128d0


	//   ....[123]....
        /*04a4*/ 	.word	0x00012970


	//   ....[124]....
        /*04a8*/ 	.word	0x00012aa0


	//   ....[125]....
        /*04ac*/ 	.word	0x00012af0


	//   ....[126]....
        /*04b0*/ 	.word	0x00012c20


	//   ....[127]....
        /*04b4*/ 	.word	0x00012c70


	//   ....[128]....
        /*04b8*/ 	.word	0x00012da0


	//   ....[129]....
        /*04bc*/ 	.word	0x00012df0


	//   ....[130]....
        /*04c0*/ 	.word	0x00012f20


	//   ....[131]....
        /*04c4*/ 	.word	0x00012f70


	//   ....[132]....
        /*04c8*/ 	.word	0x00013050


	//   ....[133]....
        /*04cc*/ 	.word	0x000130f0


	//   ....[134]....
        /*04d0*/ 	.word	0x00013290


	//   ....[135]....
        /*04d4*/ 	.word	0x000132e0


	//   ....[136]....
        /*04d8*/ 	.word	0x00013420


	//   ....[137]....
        /*04dc*/ 	.word	0x00013470


	//   ....[138]....
        /*04e0*/ 	.word	0x000135b0


	//   ....[139]....
        /*04e4*/ 	.word	0x00013600


	//   ....[140]....
        /*04e8*/ 	.word	0x00013730


	//   ....[141]....
        /*04ec*/ 	.word	0x00013780


	//   ....[142]....
        /*04f0*/ 	.word	0x00013890


	//----- nvinfo : EIATTR_REG_RECONFIG
	.align		4
.L_323:
        /*04f4*/ 	.byte	0x01, 0x54
	.zero		2


	//----- nvinfo : EIATTR_SYSCALL_OFFSETS
	.align		4
        /*04f8*/ 	.byte	0x04, 0x46
        /*04fa*/ 	.short	(.L_325 - .L_324)


	//   ....[0]....
.L_324:
        /*04fc*/ 	.word	0x00001430


	//   ....[1]....
        /*0500*/ 	.word	0x0000d4b0


	//   ....[2]....
        /*0504*/ 	.word	0x0000d5f0


	//   ....[3]....
        /*0508*/ 	.word	0x0000d6e0


	//   ....[4]....
        /*050c*/ 	.word	0x0000e5b0


	//----- nvinfo : EIATTR_MBARRIER_INSTR_OFFSETS
	.align		4
.L_325:
        /*0510*/ 	.byte	0x04, 0x39
        /*0512*/ 	.short	(.L_327 - .L_326)


	//   ....[0]....
.L_326:
        /*0514*/ 	.word	0x00000180
        /*0518*/ 	.word	0x000000ff
        /*051c*/ 	.word	0x00038800
        /*0520*/ 	.short	0x0100
        /*0522*/ 	.byte	0x08
	.zero		1


	//   ....[1]....
        /*0524*/ 	.word	0x00000190
        /*0528*/ 	.word	0x000000ff
        /*052c*/ 	.word	0x00038820
        /*0530*/ 	.short	0x0100
        /*0532*/ 	.byte	0x08
	.zero		1


	//   ....[2]....
        /*0534*/ 	.word	0x00000280
        /*0538*/ 	.word	0x000000ff
        /*053c*/ 	.word	0x00038830
        /*0540*/ 	.short	0x0100
        /*0542*/ 	.byte	0x08
	.zero		1


	//   ....[3]....
        /*0544*/ 	.word	0x00000290
        /*0548*/ 	.word	0x000000ff
        /*054c*/ 	.word	0x00038840
        /*0550*/ 	.short	0x0100
        /*0552*/ 	.byte	0x08
	.zero		1


	//   ....[4]....
        /*0554*/ 	.word	0x000002a0
        /*0558*/ 	.word	0x000000ff
        /*055c*/ 	.word	0x00038838
        /*0560*/ 	.short	0x0100
        /*0562*/ 	.byte	0x08
	.zero		1


	//   ....[5]....
        /*0564*/ 	.word	0x000002b0
        /*0568*/ 	.word	0x000000ff
        /*056c*/ 	.word	0x00038848
        /*0570*/ 	.short	0x0100
        /*0572*/ 	.byte	0x08
	.zero		1


	//   ....[6]....
        /*0574*/ 	.word	0x000003e0
        /*0578*/ 	.word	0x000000ff
        /*057c*/ 	.word	0x00038850
        /*0580*/ 	.short	0x0100
        /*0582*/ 	.byte	0x08
	.zero		1


	//   ....[7]....
        /*0584*/ 	.word	0x000003f0
        /*0588*/ 	.word	0x000000ff
        /*058c*/ 	.word	0x00038860
        /*0590*/ 	.short	0x0100
        /*0592*/ 	.byte	0x08
	.zero		1


	//   ....[8]....
        /*0594*/ 	.word	0x00000400
        /*0598*/ 	.word	0x000000ff
        /*059c*/ 	.word	0x00038858
        /*05a0*/ 	.short	0x0100
        /*05a2*/ 	.byte	0x08
	.zero		1


	//   ....[9]....
        /*05a4*/ 	.word	0x00000410
        /*05a8*/ 	.word	0x000000ff
        /*05ac*/ 	.word	0x00038868
        /*05b0*/ 	.short	0x0100
        /*05b2*/ 	.byte	0x08
	.zero		1


	//   ....[10]....
        /*05b4*/ 	.word	0x00000500
        /*05b8*/ 	.word	0x000000ff
        /*05bc*/ 	.word	0x00038870
        /*05c0*/ 	.short	0x0100
        /*05c2*/ 	.byte	0x06
	.zero		1


	//   ....[11]....
        /*05c4*/ 	.word	0x00000510
        /*05c8*/ 	.word	0x000000ff
        /*05cc*/ 	.word	0x00038880
        /*05d0*/ 	.short	0x0100
        /*05d2*/ 	.byte	0x06
	.zero		1


	//   ....[12]....
        /*05d4*/ 	.word	0x00000520
        /*05d8*/ 	.word	0x000000ff
        /*05dc*/ 	.word	0x00038878
        /*05e0*/ 	.short	0x0100
        /*05e2*/ 	.byte	0x06
	.zero		1


	//   ....[13]....
        /*05e4*/ 	.word	0x00000530
        /*05e8*/ 	.word	0x000000ff
        /*05ec*/ 	.word	0x00038888
        /*05f0*/ 	.short	0x0100
        /*05f2*/ 	.byte	0x06
	.zero		1


	//   ....[14]....
        /*05f4*/ 	.word	0x00000660
        /*05f8*/ 	.word	0x000000ff
        /*05fc*/ 	.word	0x00038890
        /*0600*/ 	.short	0x0100
        /*0602*/ 	.byte	0x08
	.zero		1


	//   ....[15]....
        /*0604*/ 	.word	0x00000670
        /*0608*/ 	.word	0x000000ff
        /*060c*/ 	.word	0x000388a0
        /*0610*/ 	.short	0x0100
        /*0612*/ 	.byte	0x08
	.zero		1


	//   ....[16]....
        /*0614*/ 	.word	0x00000680
        /*0618*/ 	.word	0x000000ff
        /*061c*/ 	.word	0x00038898
        /*0620*/ 	.short	0x0100
        /*0622*/ 	.byte	0x08
	.zero		1


	//   ....[17]....
        /*0624*/ 	.word	0x00000690
        /*0628*/ 	.word	0x000000ff
        /*062c*/ 	.word	0x000388a8
        /*0630*/ 	.short	0x0100
        /*0632*/ 	.byte	0x08
	.zero		1


	//   ....[18]....
        /*0634*/ 	.word	0x000007d0
        /*0638*/ 	.word	0x000000ff
        /*063c*/ 	.word	0x000388b0
        /*0640*/ 	.short	0x0100
        /*0642*/ 	.byte	0x08
	.zero		1


	//   ....[19]....
        /*0644*/ 	.word	0x000007e0
        /*0648*/ 	.word	0x000000ff
        /*064c*/ 	.word	0x000388c0
        /*0650*/ 	.short	0x0100
        /*0652*/ 	.byte	0x08
	.zero		1


	//   ....[20]....
        /*0654*/ 	.word	0x000007f0
        /*0658*/ 	.word	0x000000ff
        /*065c*/ 	.word	0x000388b8
        /*0660*/ 	.short	0x0100
        /*0662*/ 	.byte	0x08
	.zero		1


	//   ....[21]....
        /*0664*/ 	.word	0x00000800
        /*0668*/ 	.word	0x000000ff
        /*066c*/ 	.word	0x000388c8
        /*0670*/ 	.short	0x0100
        /*0672*/ 	.byte	0x08
	.zero		1


	//   ....[22]....
        /*0674*/ 	.word	0x00001460
        /*0678*/ 	.word	0x000000ff
        /*067c*/ 	.word	0x00038800
        /*0680*/ 	.short	0x010a
        /*0682*/ 	.byte	0x04
	.zero		1


	//   ....[23]....
        /*0684*/ 	.word	0x00001500
        /*0688*/ 	.word	0x000000ff
        /*068c*/ 	.word	0x00038830
        /*0690*/ 	.short	0x010a
        /*0692*/ 	.byte	0x04
	.zero		1


	//   ....[24]....
        /*0694*/ 	.word	0x00001570
        /*0698*/ 	.word	0x000000ff
        /*069c*/ 	.word	0x00038830
        /*06a0*/ 	.short	0x010a
        /*06a2*/ 	.byte	0x04
	.zero		1


	//   ....[25]....
        /*06a4*/ 	.word	0x00003b90
        /*06a8*/ 	.word	0x000000ff
        /*06ac*/ 	.word	0x00000000
        /*06b0*/ 	.short	0x0101
        /*06b2*/ 	.byte	0x07
	.zero		1


	//   ....[26]....
        /*06b4*/ 	.word	0x00005830
        /*06b8*/ 	.word	0x000000ff
        /*06bc*/ 	.word	0x00038830
        /*06c0*/ 	.short	0x010a
        /*06c2*/ 	.byte	0x07
	.zero		1


	//   ....[27]....
        /*06c4*/ 	.word	0x00005880
        /*06c8*/ 	.word	0x000000ff
        /*06cc*/ 	.word	0x00038830
        /*06d0*/ 	.short	0x010a
        /*06d2*/ 	.byte	0x06
	.zero		1


	//   ....[28]....
        /*06d4*/ 	.word	0x00008190
        /*06d8*/ 	.word	0x000000ff
        /*06dc*/ 	.word	0x00038850
        /*06e0*/ 	.short	0x010a
        /*06e2*/ 	.byte	0x07
	.zero		1


	//   ....[29]....
        /*06e4*/ 	.word	0x000081d0
        /*06e8*/ 	.word	0x000000ff
        /*06ec*/ 	.word	0x00038850
        /*06f0*/ 	.short	0x010a
        /*06f2*/ 	.byte	0x07
	.zero		1


	//   ....[30]....
        /*06f4*/ 	.word	0x00008760
        /*06f8*/ 	.word	0x000000ff
        /*06fc*/ 	.word	0x00000000
        /*0700*/ 	.short	0x0101
        /*0702*/ 	.byte	0x0a
	.zero		1


	//   ....[31]....
        /*0704*/ 	.word	0x00009130
        /*0708*/ 	.word	0x000000ff
        /*070c*/ 	.word	0x00000000
        /*0710*/ 	.short	0x0101
        /*0712*/ 	.byte	0x07
	.zero		1


	//   ....[32]....
        /*0714*/ 	.word	0x00009ac0
        /*0718*/ 	.word	0x000000ff
        /*071c*/ 	.word	0x00038850
        /*0720*/ 	.short	0x010a
        /*0722*/ 	.byte	0x05
	.zero		1


	//   ....[33]....
        /*0724*/ 	.word	0x00009b00
        /*0728*/ 	.word	0x000000ff
        /*072c*/ 	.word	0x00038850
        /*0730*/ 	.short	0x010a
        /*0732*/ 	.byte	0x05
	.zero		1


	//   ....[34]....
        /*0734*/ 	.word	0x0000a160
        /*0738*/ 	.word	0x000000ff
        /*073c*/ 	.word	0x00000000
        /*0740*/ 	.short	0x0101
        /*0742*/ 	.byte	0x04
	.zero		1


	//   ....[35]....
        /*0744*/ 	.word	0x0000b080
        /*0748*/ 	.word	0x000000ff
        /*074c*/ 	.word	0x00000000
        /*0750*/ 	.short	0x0101
        /*0752*/ 	.byte	0x04
	.zero		1


	//   ....[36]....
        /*0754*/ 	.word	0x0000dd70
        /*0758*/ 	.word	0x000000ff
        /*075c*/ 	.word	0x00038840
        /*0760*/ 	.short	0x010a
        /*0762*/ 	.byte	0x2a
	.zero		1


	//   ....[37]....
        /*0764*/ 	.word	0x0000e370
        /*0768*/ 	.word	0x000000ff
        /*076c*/ 	.word	0x00038830
        /*0770*/ 	.short	0x0107
        /*0772*/ 	.byte	0x2a
	.zero		1


	//   ....[38]....
        /*0774*/ 	.word	0x0000e3e0
        /*0778*/ 	.word	0x000000ff
        /*077c*/ 	.word	0x00038830
        /*0780*/ 	.short	0x0101
        /*0782*/ 	.byte	0x2a
	.zero		1


	//   ....[39]....
        /*0784*/ 	.word	0x0000ee50
        /*0788*/ 	.word	0x000000ff
        /*078c*/ 	.word	0x00038800
        /*0790*/ 	.short	0x0107
        /*0792*/ 	.byte	0x2a
	.zero		1


	//   ....[40]....
        /*0794*/ 	.word	0x0000eeb0
        /*0798*/ 	.word	0x000000ff
        /*079c*/ 	.word	0x00038800
        /*07a0*/ 	.short	0x0101
        /*07a2*/ 	.byte	0x2a
	.zero		1


	//   ....[41]....
        /*07a4*/ 	.word	0x0000eec0
        /*07a8*/ 	.word	0x000000ff
        /*07ac*/ 	.word	0x00038820
        /*07b0*/ 	.short	0x010a
        /*07b2*/ 	.byte	0x2a
	.zero		1


	//   ....[42]....
        /*07b4*/ 	.word	0x0000f340
        /*07b8*/ 	.word	0x00000013
        /*07bc*/ 	.word	0x00038840
        /*07c0*/ 	.short	0x010a
        /*07c2*/ 	.byte	0x3f
	.zero		1


	//   ....[43]....
        /*07c4*/ 	.word	0x0000f910
        /*07c8*/ 	.word	0x00000013
        /*07cc*/ 	.word	0x00038830
        /*07d0*/ 	.short	0x0107
        /*07d2*/ 	.byte	0x3f
	.zero		1


	//   ....[44]....
        /*07d4*/ 	.word	0x0000f9c0
        /*07d8*/ 	.word	0x00000013
        /*07dc*/ 	.word	0x00038830
        /*07e0*/ 	.short	0x0101
        /*07e2*/ 	.byte	0x3f
	.zero		1


	//   ....[45]....
        /*07e4*/ 	.word	0x0000fa20
        /*07e8*/ 	.word	0x00000004
        /*07ec*/ 	.word	0x00038860
        /*07f0*/ 	.short	0x010a
        /*07f2*/ 	.byte	0x3f
	.zero		1


	//   ....[46]....
        /*07f4*/ 	.word	0x0000fee0
        /*07f8*/ 	.word	0x00000004
        /*07fc*/ 	.word	0x00038850
        /*0800*/ 	.short	0x0107
        /*0802*/ 	.byte	0x3f
	.zero		1


	//   ....[47]....
        /*0804*/ 	.word	0x00010060
        /*0808*/ 	.word	0x00000004
        /*080c*/ 	.word	0x00038850
        /*0810*/ 	.short	0x0101
        /*0812*/ 	.byte	0x3f
	.zero		1


	//   ....[48]....
        /*0814*/ 	.word	0x000101e0
        /*0818*/ 	.word	0x00000000
        /*081c*/ 	.word	0x00038860
        /*0820*/ 	.short	0x010a
        /*0822*/ 	.byte	0x3f
	.zero		1


	//   ....[49]....
        /*0824*/ 	.word	0x00010730
        /*0828*/ 	.word	0x00000000
        /*082c*/ 	.word	0x00038850
        /*0830*/ 	.short	0x0107
        /*0832*/ 	.byte	0x3f
	.zero		1


	//   ....[50]....
        /*0834*/ 	.word	0x000107f0
        /*0838*/ 	.word	0x00000000
        /*083c*/ 	.word	0x00038850
        /*0840*/ 	.short	0x0101
        /*0842*/ 	.byte	0x3f
	.zero		1


	//   ....[51]....
        /*0844*/ 	.word	0x00010880
        /*0848*/ 	.word	0x00000007
        /*084c*/ 	.word	0x00038820
        /*0850*/ 	.short	0x010a
        /*0852*/ 	.byte	0x3f
	.zero		1


	//   ....[52]....
        /*0854*/ 	.word	0x00010a00
        /*0858*/ 	.word	0x00000005
        /*085c*/ 	.word	0x00038840
        /*0860*/ 	.short	0x010a
        /*0862*/ 	.byte	0x3f
	.zero		1


	//   ....[53]....
        /*0864*/ 	.word	0x00010aa0
        /*0868*/ 	.word	0x00000003
        /*086c*/ 	.word	0x00038840
        /*0870*/ 	.short	0x010a
        /*0872*/ 	.byte	0x3f
	.zero		1


	//   ....[54]....
        /*0874*/ 	.word	0x00010ae0
        /*0878*/ 	.word	0x00000005
        /*087c*/ 	.word	0x00038860
        /*0880*/ 	.short	0x010a
        /*0882*/ 	.byte	0x3f
	.zero		1


	//   ....[55]....
        /*0884*/ 	.word	0x00010b20
        /*0888*/ 	.word	0x00000003
        /*088c*/ 	.word	0x00038860
        /*0890*/ 	.short	0x010a
        /*0892*/ 	.byte	0x3f
	.zero		1


	//   ....[56]....
        /*0894*/ 	.word	0x00010ba0
        /*0898*/ 	.word	0x00000003
        /*089c*/ 	.word	0x00038800
        /*08a0*/ 	.short	0x010a
        /*08a2*/ 	.byte	0x3f
	.zero		1


	//   ....[57]....
        /*08a4*/ 	.word	0x00010c10
        /*08a8*/ 	.word	0x00000003
        /*08ac*/ 	.word	0x00038830
        /*08b0*/ 	.short	0x010a
        /*08b2*/ 	.byte	0x3f
	.zero		1


	//   ....[58]....
        /*08b4*/ 	.word	0x00010c80
        /*08b8*/ 	.word	0x00000006
        /*08bc*/ 	.word	0x00038830
        /*08c0*/ 	.short	0x010a
        /*08c2*/ 	.byte	0x3f
	.zero		1


	//   ....[59]....
        /*08c4*/ 	.word	0x00010ce0
        /*08c8*/ 	.word	0x00000003
        /*08cc*/ 	.word	0x00038850
        /*08d0*/ 	.short	0x010a
        /*08d2*/ 	.byte	0x3f
	.zero		1


	//   ....[60]....
        /*08d4*/ 	.word	0x00010d40
        /*08d8*/ 	.word	0x00000005
        /*08dc*/ 	.word	0x00038850
        /*08e0*/ 	.short	0x010a
        /*08e2*/ 	.byte	0x3f
	.zero		1


	//   ....[61]....
        /*08e4*/ 	.word	0x00010e20
        /*08e8*/ 	.word	0x00000003
        /*08ec*/ 	.word	0x00038840
        /*08f0*/ 	.short	0x010a
        /*08f2*/ 	.byte	0x3f
	.zero		1


	//   ....[62]....
        /*08f4*/ 	.word	0x00012050
        /*08f8*/ 	.word	0x00000003
        /*08fc*/ 	.word	0x00038820
        /*0900*/ 	.short	0x010a
        /*0902*/ 	.byte	0x3f
	.zero		1


	//   ....[63]....
        /*0904*/ 	.word	0x000120a0
        /*0908*/ 	.word	0x00000013
        /*090c*/ 	.word	0x00038840
        /*0910*/ 	.short	0x010a
        /*0912*/ 	.byte	0x3f
	.zero		1


	//   ....[64]....
        /*0914*/ 	.word	0x00012820
        /*0918*/ 	.word	0x00000004
        /*091c*/ 	.word	0x00038860
        /*0920*/ 	.short	0x010a
        /*0922*/ 	.byte	0x3f
	.zero		1


	//   ....[65]....
        /*0924*/ 	.word	0x00012fa0
        /*0928*/ 	.word	0x00000000
        /*092c*/ 	.word	0x00038860
        /*0930*/ 	.short	0x010a
        /*0932*/ 	.byte	0x3f
	.zero		1


	//   ....[66]....
        /*0934*/ 	.word	0x000137b0
        /*0938*/ 	.word	0x00000007
        /*093c*/ 	.word	0x00038820
        /*0940*/ 	.short	0x010a
        /*0942*/ 	.byte	0x3f
	.zero		1


	//   ....[67]....
        /*0944*/ 	.word	0x00013950
        /*0948*/ 	.word	0x00000005
        /*094c*/ 	.word	0x00038840
        /*0950*/ 	.short	0x010a
        /*0952*/ 	.byte	0x3f
	.zero		1


	//   ....[68]....
        /*0954*/ 	.word	0x000139a0
        /*0958*/ 	.word	0x00000003
        /*095c*/ 	.word	0x00038840
        /*0960*/ 	.short	0x010a
        /*0962*/ 	.byte	0x3f
	.zero		1


	//   ....[69]....
        /*0964*/ 	.word	0x000139f0
        /*0968*/ 	.word	0x00000005
        /*096c*/ 	.word	0x00038860
        /*0970*/ 	.short	0x010a
        /*0972*/ 	.byte	0x3f
	.zero		1


	//----- nvinfo : EIATTR_NUM_MBARRIERS
	.align		4
.L_327:
        /*0974*/ 	.byte	0x03, 0x38
        /*0976*/ 	.short	0x0016


	//----- nvinfo : EIATTR_EXIT_INSTR_OFFSETS
	.align		4
        /*0978*/ 	.byte	0x04, 0x1c
        /*097a*/ 	.short	(.L_329 - .L_328)


	//   ....[0]....
.L_328:
        /*097c*/ 	.word	0x00010b70


	//----- nvinfo : EIATTR_MAX_THREADS
	.align		4
.L_329:
        /*0980*/ 	.byte	0x04, 0x05
        /*0982*/ 	.short	(.L_331 - .L_330)
.L_330:
        /*0984*/ 	.word	0x00000180
        /*0988*/ 	.word	0x00000001
        /*098c*/ 	.word	0x00000001


	//----- nvinfo : EIATTR_CRS_STACK_SIZE
	.align		4
.L_331:
        /*0990*/ 	.byte	0x04, 0x1e
        /*0992*/ 	.short	(.L_333 - .L_332)
.L_332:
        /*0994*/ 	.word	0x00000000


	//----- nvinfo : EIATTR_CBANK_PARAM_SIZE
	.align		4
.L_333:
        /*0998*/ 	.byte	0x03, 0x19
        /*099a*/ 	.short	0x0a70


	//----- nvinfo : EIATTR_PARAM_CBANK
	.align		4
        /*099c*/ 	.byte	0x04, 0x0a
        /*099e*/ 	.short	(.L_335 - .L_334)
	.align		4
.L_334:
        /*09a0*/ 	.word	index@(.nv.constant0._ZN7cutlass13device_kernelIN5flash11enable_sm90INS1_16FlashAttnFwdSm90INS1_25CollectiveMainloopFwdSm90ILi2EN4cute5tupleIJNS5_1CILi1EEES8_S8_EEENS6_IJNS7_ILi128EEENS7_ILi80EEENS7_ILi256EEEEEELi256ENS_6half_tEfNS_4arch4Sm90ELb0ELb0ELb0ELb0ELb1ELb0ELb0ELb1ELb1ELb1ELb1ELb0EEENS1_21CollectiveEpilogueFwdINS6_IJSA_SC_SB_EEES9_SE_SG_Li256ELb0ELb1ELb1ELb0EEENS1_19SingleTileSchedulerILb0ELb1ELb1ELi128EEEEEEEEEvNT_6ParamsE)
        /*09a4*/ 	.short	0x0210
        /*09a6*/ 	.short	0x0a70


	//----- nvinfo : EIATTR_SW_WAR
	.align		4
.L_335:
        /*09a8*/ 	.byte	0x04, 0x36
        /*09aa*/ 	.short	(.L_337 - .L_336)
.L_336:
        /*09ac*/ 	.word	0x00000008
.L_337:


//--------------------- .nv.info._ZN7cutlass13device_kernelIN5flash11enable_sm90INS1_16FlashAttnFwdSm90INS1_25CollectiveMainloopFwdSm90ILi2EN4cute5tupleIJNS5_1CILi1EEES8_S8_EEENS6_IJNS7_ILi128EEENS7_ILi80EEENS7_ILi256EEEEEELi256ENS_6half_tEfNS_4arch4Sm90ELb0ELb0ELb0ELb1ELb1ELb0ELb0ELb1ELb1ELb1ELb1ELb0EEENS1_21CollectiveEpilogueFwdINS6_IJSA_SC_SB_EEES9_SE_SG_Li256ELb1ELb1ELb1ELb0EEENS1_36VarlenDynamicPersistentTileSchedulerILi128ELi80ELi256ELi128ELb1ELb1ELb1ELb0ELb1ELb1EEEEEEEEEvNT_6ParamsE --------------------------
	.section	.nv.info._ZN7cutlass13device_kernelIN5flash11enable_sm90INS1_16FlashAttnFwdSm90INS1_25CollectiveMainloopFwdSm90ILi2EN4cute5tupleIJNS5_1CILi1EEES8_S8_EEENS6_IJNS7_ILi128EEENS7_ILi80EEENS7_ILi256EEEEEELi256ENS_6half_tEfNS_4arch4Sm90ELb0ELb0ELb0ELb1ELb1ELb0ELb0ELb1ELb1ELb1ELb1ELb0EEENS1_21CollectiveEpilogueFwdINS6_IJSA_SC_SB_EEES9_SE_SG_Li256ELb1ELb1ELb1ELb0EEENS1_36VarlenDynamicPersistentTileSchedulerILi128ELi80ELi256ELi128ELb1ELb1ELb1ELb0ELb1ELb1EEEEEEEEEvNT_6ParamsE,"",@"SHT_CUDA_INFO"
	.sectionflags	@""
	.align	4


	//----- nvinfo : EIATTR_CUDA_API_VERSION
	.align		4
        /*0000*/ 	.byte	0x04, 0x37
        /*0002*/ 	.short	(.L_339 - .L_338)
.L_338:
        /*0004*/ 	.word	0x00000082


	//----- nvinfo : EIATTR_KPARAM_INFO
	.align		4
.L_339:
        /*0008*/ 	.byte	0x04, 0x17
        /*000a*/ 	.short	(.L_341 - .L_340)
.L_340:
        /*000c*/ 	.word	0x00000000
        /*0010*/ 	.short	0x0000
        /*0012*/ 	.short	0x0070
        /*0014*/ 	.byte	0x00, 0xf0, 0x01, 0x2a


	//----- nvinfo : EIATTR_SPARSE_MMA_MASK
	.align		4
.L_341:
        /*0018*/ 	.byte	0x03, 0x50
        /*001a*/ 	.short	0x0000


	//----- nvinfo : EIATTR_MAXREG_COUNT
	.align		4
        /*001c*/ 	.byte	0x03, 0x1b
        /*001e*/ 	.short	0x00a8


	//----- nvinfo : EIATTR_NUM_BARRIERS
	.align		4
        /*0020*/ 	.byte	0x02, 0x4c
        /*0022*/ 	.byte	0x09
	.zero		1


	//----- nvinfo : EIATTR_EXTERNS
	.align		4
        /*0024*/ 	.byte	0x04, 0x0f
        /*0026*/ 	.short	(.L_343 - .L_342)


	//   ....[0]....
	.align		4
.L_342:
        /*0028*/ 	.word	index@(__assertfail)


	//----- nvinfo : EIATTR_ANNOTATIONS
	.align		4
.L_343:
        /*002c*/ 	.byte	0x04, 0x55
        /*002e*/ 	.short	(.L_345 - .L_344)


	//   ....[0]....
.L_344:
        /*0030*/ 	.word	0x00000001
        /*0034*/ 	.byte	0xa0, 0x08, 0x00, 0x00, 0x01, 0x00, 0x00, 0x00, 0xa0, 0x09, 0x00, 0x00, 0x01, 0x00, 0x00, 0x00
        /* <DEDUP_REMOVED lines=28> */
        /*0204*/ 	.byte	0x70, 0x59, 0x01, 0x00


	//----- nvinfo : EIATTR_MERCURY_ISA_VERSION
	.align		4
.L_345:
        /*0208*/ 	.byte	0x03, 0x5f
        /*020a*/ 	.short	0x0101


	//----- nvinfo : EIATTR_UNUSED_LOAD_BYTE_OFFSET
	.align		4
        /*020c*/ 	.byte	0x04, 0x44
        /*020e*/ 	.short	(.L_347 - .L_346)


	//   ....[0]....
.L_346:
        /*0210*/ 	.word	0x00000950
        /*0214*/ 	.word	0x0000fff0


	//   ....[1]....
        /*0218*/ 	.word	0x0000b370
        /*021c*/ 	.word	0x0000fff0


	//----- nvinfo : EIATTR_INT_WARP_WIDE_INSTR_OFFSETS
	.align		4
.L_347:
        /*0220*/ 	.byte	0x04, 0x31
        /*0222*/ 	.short	(.L_349 - .L_348)


	//   ....[0]....
.L_348:
        /*0224*/ 	.word	0x000000c0


	//   ....[1]....
        /*0228*/ 	.word	0x000000d0


	//   ....[2]....
        /*022c*/ 	.word	0x00000170


	//   ....[3]....
        /*0230*/ 	.word	0x000114c0


	//   ....[4]....
        /*0234*/ 	.word	0x00011550


	//   ....[5]....
        /*0238*/ 	.word	0x00014430


	//   ....[6]....
        /*023c*/ 	.word	0x000144c0


	//----- nvinfo : EIATTR_COOP_GROUP_MASK_REGIDS
	.align		4
.L_349:
        /*0240*/ 	.byte	0x04, 0x29
        /*0242*/ 	.short	(.L_351 - .L_350)


	//   ....[0]....
.L_350:
        /*0244*/ 	.word	0xffffffff


	//   ....[1]....
        /*0248*/ 	.word	0xffffffff


	//   ....[2]....
        /*024c*/ 	.word	0xffffffff


	//   ....[3]....
        /*0250*/ 	.word	0xffffffff


	//   ....[4]....
        /*0254*/ 	.word	0xffffffff


	//   ....[5]....
        /*0258*/ 	.word	0xffffffff


	//   ....[6]....
        /*025c*/ 	.word	0xffffffff


	//   ....[7]....
        /*0260*/ 	.word	0xffffffff


	//   ....[8]....
        /*0264*/ 	.word	0xffffffff


	//   ....[9]....
        /*0268*/ 	.word	0xffffffff


	//   ....[10]....
        /*026c*/ 	.word	0xffffffff


	//   ....[11]....
        /*0270*/ 	.word	0xffffffff


	//   ....[12]....
        /*0274*/ 	.word	0xffffffff


	//   ....[13]....
        /*0278*/ 	.word	0xffffffff


	//   ....[14]....
        /*027c*/ 	.word	0xffffffff


	//   ....[15]....
        /*0280*/ 	.word	0xffffffff


	//   ....[16]....
        /*0284*/ 	.word	0xffffffff


	//   ....[17]....
        /*0288*/ 	.word	0xffffffff


	//   ....[18]....
        /*028c*/ 	.word	0xffffffff


	//   ....[19]....
        /*0290*/ 	.word	0xffffffff


	//   ....[20]....
        /*0294*/ 	.word	0xffffffff


	//   ....[21]....
        /*0298*/ 	.word	0xffffffff


	//   ....[22]....
        /*029c*/ 	.word	0xffffffff


	//   ....[23]....
        /*02a0*/ 	.word	0xffffffff


	//   ....[24]....
        /*02a4*/ 	.word	0xffffffff


	//   ....[25]....
        /*02a8*/ 	.word	0xffffffff


	//   ....[26]....
        /*02ac*/ 	.word	0xffffffff


	//   ....[27]....
        /*02b0*/ 	.word	0xffffffff


	//   ....[28]....
        /*02b4*/ 	.word	0xffffffff


	//   ....[29]....
        /*02b8*/ 	.word	0xffffffff


	//   ....[30]....
        /*02bc*/ 	.word	0xffffffff


	//   ....[31]....
        /*02c0*/ 	.word	0xffffffff


	//   ....[32]....
        /*02c4*/ 	.word	0xffffffff


	//   ....[33]....
        /*02c8*/ 	.word	0xffffffff


	//   ....[34]....
        /*02cc*/ 	.word	0xffffffff


	//   ....[35]....
        /*02d0*/ 	.word	0xffffffff


	//   ....[36]....
        /*02d4*/ 	.word	0xffffffff


	//   ....[37]....
        /*02d8*/ 	.word	0xffffffff


	//   ....[38]....
        /*02dc*/ 	.word	0xffffffff


	//   ....[39]....
        /*02e0*/ 	.word	0xffffffff


	//   ....[40]....
        /*02e4*/ 	.word	0xffffffff


	//   ....[41]....
        /*02e8*/ 	.word	0xffffffff


	//   ....[42]....
        /*02ec*/ 	.word	0xffffffff


	//   ....[43]....
        /*02f0*/ 	.word	0xffffffff


	//   ....[44]....
        /*02f4*/ 	.word	0xffffffff


	//   ....[45]....
        /*02f8*/ 	.word	0xffffffff


	//   ....[46]....
        /*02fc*/ 	.word	0xffffffff


	//   ....[47]....
        /*0300*/ 	.word	0xffffffff


	//   ....[48]....
        /*0304*/ 	.word	0xffffffff


	//   ....[49]....
        /*0308*/ 	.word	0xffffffff


	//   ....[50]....
        /*030c*/ 	.word	0xffffffff


	//   ....[51]....
        /*0310*/ 	.word	0xffffffff


	//   ....[52]....
        /*0314*/ 	.word	0xffffffff


	//   ....[53]....
        /*0318*/ 	.word	0xffffffff


	//   ....[54]....
        /*031c*/ 	.word	0xffffffff


	//   ....[55]....
        /*0320*/ 	.word	0xffffffff


	//   ....[56]....
        /*0324*/ 	.word	0xffffffff


	//   ....[57]....
        /*0328*/ 	.word	0xffffffff


	//   ....[58]....
        /*032c*/ 	.word	0xffffffff


	//   ....[59]....
        /*0330*/ 	.word	0xffffffff


	//   ....[60]....
        /*0334*/ 	.word	0xffffffff


	//   ....[61]....
        /*0338*/ 	.word	0xffffffff


	//   ....[62]....
        /*033c*/ 	.word	0xffffffff


	//   ....[63]....
        /*0340*/ 	.word	0xffffffff


	//   ....[64]....
        /*0344*/ 	.word	0xffffffff


	//   ....[65]....
        /*0348*/ 	.word	0xffffffff


	//   ....[66]....
        /*034c*/ 	.word	0xffffffff


	//   ....[67]....
        /*0350*/ 	.word	0xffffffff


	//   ....[68]....
        /*0354*/ 	.word	0xffffffff


	//   ....[69]....
        /*0358*/ 	.word	0xffffffff


	//   ....[70]....
        /*035c*/ 	.word	0xffffffff


	//   ....[71]....
        /*0360*/ 	.word	0xffffffff


	//   ....[72]....
        /*0364*/ 	.word	0xffffffff


	//   ....[73]....
        /*0368*/ 	.word	0xffffffff


	//   ....[74]....
        /*036c*/ 	.word	0xffffffff


	//   ....[75]....
        /*0370*/ 	.word	0xffffffff


	//   ....[76]....
        /*0374*/ 	.word	0xffffffff


	//   ....[77]....
        /*0378*/ 	.word	0xffffffff


	//   ....[78]....
        /*037c*/ 	.word	0xffffffff


	//   ....[79]....
        /*0380*/ 	.word	0xffffffff


	//   ....[80]....
        /*0384*/ 	.word	0xffffffff


	//   ....[81]....
        /*0388*/ 	.word	0xffffffff


	//   ....[82]....
        /*038c*/ 	.word	0xffffffff


	//   ....[83]....
        /*0390*/ 	.word	0xffffffff


	//   ....[84]....
        /*0394*/ 	.word	0xffffffff


	//   ....[85]....
        /*0398*/ 	.word	0xffffffff


	//   ....[86]....
        /*039c*/ 	.word	0xffffffff


	//   ....[87]....
        /*03a0*/ 	.word	0xffffffff


	//   ....[88]....
        /*03a4*/ 	.word	0xffffffff


	//   ....[89]....
        /*03a8*/ 	.word	0xffffffff


	//   ....[90]....
        /*03ac*/ 	.word	0xffffffff


	//   ....[91]....
        /*03b0*/ 	.word	0xffffffff


	//   ....[92]....
        /*03b4*/ 	.word	0xffffffff


	//   ....[93]....
        /*03b8*/ 	.word	0xffffffff


	//   ....[94]....
        /*03bc*/ 	.word	0xffffffff


	//   ....[95]....
        /*03c0*/ 	.word	0xffffffff


	//   ....[96]....
        /*03c4*/ 	.word	0xffffffff


	//   ....[97]....
        /*03c8*/ 	.word	0xffffffff


	//   ....[98]....
        /*03cc*/ 	.word	0xffffffff


	//   ....[99]....
        /*03d0*/ 	.word	0xffffffff


	//   ....[100]....
        /*03d4*/ 	.word	0xffffffff


	//   ....[101]....
        /*03d8*/ 	.word	0xffffffff


	//   ....[102]....
        /*03dc*/ 	.word	0xffffffff


	//   ....[103]....
        /*03e0*/ 	.word	0xffffffff


	//   ....[104]....
        /*03e4*/ 	.word	0xffffffff


	//   ....[105]....
        /*03e8*/ 	.word	0xffffffff


	//   ....[106]....
        /*03ec*/ 	.word	0xffffffff


	//   ....[107]....
        /*03f0*/ 	.word	0xffffffff


	//   ....[108]....
        /*03f4*/ 	.word	0xffffffff


	//   ....[109]....
        /*03f8*/ 	.word	0xffffffff


	//   ....[110]....
        /*03fc*/ 	.word	0xffffffff


	//   ....[111]....
        /*0400*/ 	.word	0xffffffff


	//   ....[112]....
        /*0404*/ 	.word	0xffffffff


	//   ....[113]....
        /*0408*/ 	.word	0xffffffff


	//   ....[114]....
        /*040c*/ 	.word	0xffffffff


	//   ....[115]....
        /*0410*/ 	.word	0xffffffff


	//   ....[116]....
        /*0414*/ 	.word	0xffffffff


	//   ....[117]....
        /*0418*/ 	.word	0xffffffff


	//   ....[118]....
        /*041c*/ 	.word	0xffffffff


	//   ....[119]....
        /*0420*/ 	.word	0xffffffff


	//   ....[120]....
        /*0424*/ 	.word	0xffffffff


	//   ....[121]....
        /*0428*/ 	.word	0xffffffff


	//   ....[122]....
        /*042c*/ 	.word	0xffffffff


	//   ....[123]....
        /*0430*/ 	.word	0xffffffff


	//   ....[124]....
        /*0434*/ 	.word	0xffffffff


	//   ....[125]....
        /*0438*/ 	.word	0xffffffff


	//   ....[126]....
        /*043c*/ 	.word	0xffffffff


	//   ....[127]....
        /*0440*/ 	.word	0xffffffff


	//   ....[128]....
        /*0444*/ 	.word	0xffffffff


	//   ....[129]....
        /*0448*/ 	.word	0xffffffff


	//   ....[130]....
        /*044c*/ 	.word	0xffffffff


	//   ....[131]....
        /*0450*/ 	.word	0xffffffff


	//   ....[132]....
        /*0454*/ 	.word	0xffffffff


	//   ....[133]....
        /*0458*/ 	.word	0xffffffff


	//   ....[134]....
        /*045c*/ 	.word	0xffffffff


	//   ....[135]....
        /*0460*/ 	.word	0x0500000f


	//   ....[136]....
        /*0464*/ 	.word	0x0500000f


	//   ....[137]....
        /*0468*/ 	.word	0x0500000f


	//   ....[138]....
        /*046c*/ 	.word	0x0500000f


	//   ....[139]....
        /*0470*/ 	.word	0x0500000f


	//   ....[140]....
        /*0474*/ 	.word	0x0500000f


	//   ....[141]....
        /*0478*/ 	.word	0x0500000f


	//   ....[142]....
        /*047c*/ 	.word	0x0500000f


	//   ....[143]....
        /*0480*/ 	.word	0x0500000f


	//   ....[144]....
        /*0484*/ 	.word	0x0500000f


	//   ....[145]....
        /*0488*/ 	.word	0x0500000f


	//   ....[146]....
        /*048c*/ 	.word	0x0500000f


	//   ....[147]....
        /*0490*/ 	.word	0x0500000f


	//   ....[148]....
        /*0494*/ 	.word	0x0500000f


	//   ....[149]....
        /*0498*/ 	.word	0x0500000f


	//   ....[150]....
        /*049c*/ 	.word	0x0500000f


	//   ....[151]....
        /*04a0*/ 	.word	0x0500000f


	//   ....[152]....
        /*04a4*/ 	.word	0x0500000f


	//   ....[153]....
        /*04a8*/ 	.word	0x0500000f


	//   ....[154]....
        /*04ac*/ 	.word	0x0500000f


	//   ....[155]....
        /*04b0*/ 	.word	0x0500000f


	//   ....[156]....
        /*04b4*/ 	.word	0x0500000f


	//   ....[157]....
        /*04b8*/ 	.word	0x0500000f


	//   ....[158]....
        /*04bc*/ 	.word	0x0500000f


	//   ....[159]....
        /*04c0*/ 	.word	0x0500000f


	//   ....[160]....
        /*04c4*/ 	.word	0x0500000f


	//   ....[161]....
        /*04c8*/ 	.word	0x0500000f


	//   ....[162]....
        /*04cc*/ 	.word	0x0500000f


	//   ....[163]....
        /*04d0*/ 	.word	0x0500000f


	//   ....[164]....
        /*04d4*/ 	.word	0x0500000f


	//   ....[165]....
        /*04d8*/ 	.word	0x0500000f


	//   ....[166]....
        /*04dc*/ 	.word	0x0500000f


	//   ....[167]....
        /*04e0*/ 	.word	0x0500000f


	//   ....[168]....
        /*04e4*/ 	.word	0x0500000f


	//   ....[169]....
        /*04e8*/ 	.word	0x0500000f


	//   ....[170]....
        /*04ec*/ 	.word	0x0500000f


	//   ....[171]....
        /*04f0*/ 	.word	0x0500000f


	//   ....[172]....
        /*04f4*/ 	.word	0x0500000f


	//   ....[173]....
        /*04f8*/ 	.word	0x0500000f


	//   ....[174]....
        /*04fc*/ 	.word	0x0500000f


	//   ....[175]....
        /*0500*/ 	.word	0x0500000f


	//   ....[176]....
        /*0504*/ 	.word	0x0500000f


	//   ....[177]....
        /*0508*/ 	.word	0x0500000f


	//   ....[178]....
        /*050c*/ 	.word	0x0500000f


	//   ....[179]....
        /*0510*/ 	.word	0x0500000f


	//   ....[180]....
        /*0514*/ 	.word	0x0500000f


	//   ....[181]....
        /*0518*/ 	.word	0x0500000f


	//   ....[182]....
        /*051c*/ 	.word	0x0500000f


	//   ....[183]....
        /*0520*/ 	.word	0x0500000f


	//   ....[184]....
        /*0524*/ 	.word	0x0500000f


	//   ....[185]....
        /*0528*/ 	.word	0x0500000f


	//   ....[186]....
        /*052c*/ 	.word	0x0500000f


	//   ....[187]....
        /*0530*/ 	.word	0x0500000f


	//   ....[188]....
        /*0534*/ 	.word	0x0500000f


	//   ....[189]....
        /*0538*/ 	.word	0x0500000f


	//   ....[190]....
        /*053c*/ 	.word	0x0500000f


	//   ....[191]....
        /*0540*/ 	.word	0x0500000f


	//   ....[192]....
        /*0544*/ 	.word	0x0500000f


	//   ....[193]....
        /*0548*/ 	.word	0x0500000f


	//   ....[194]....
        /*054c*/ 	.word	0x0500000f


	//   ....[195]....
        /*0550*/ 	.word	0x0500000f


	//   ....[196]....
        /*0554*/ 	.word	0x0500000f


	//   ....[197]....
        /*0558*/ 	.word	0x0500000f


	//   ....[198]....
        /*055c*/ 	.word	0x0500000f


	//   ....[199]....
        /*0560*/ 	.word	0x0500000f


	//   ....[200]....
        /*0564*/ 	.word	0x0500000f


	//   ....[201]....
        /*0568*/ 	.word	0x0500000f


	//   ....[202]....
        /*056c*/ 	.word	0x0500000f


	//   ....[203]....
        /*0570*/ 	.word	0x0500000f


	//   ....[204]....
        /*0574*/ 	.word	0x0500000f


	//   ....[205]....
        /*0578*/ 	.word	0x0500000f


	//   ....[206]....
        /*057c*/ 	.word	0x0500000f


	//   ....[207]....
        /*0580*/ 	.word	0x0500000f


	//   ....[208]....
        /*0584*/ 	.word	0x0500000f


	//   ....[209]....
        /*0588*/ 	.word	0x0500000f


	//   ....[210]....
        /*058c*/ 	.word	0x0500000f


	//----- nvinfo : EIATTR_COOP_GROUP_INSTR_OFFSETS
	.align		4
.L_351:
        /*0590*/ 	.byte	0x04, 0x28
        /*0592*/ 	.short	(.L_353 - .L_352)


	//   ....[0]....
.L_352:
        /*0594*/ 	.word	0x00000070


	//   ....[1]....
        /*0598*/ 	.word	0x000000b0


	//   ....[2]....
        /*059c*/ 	.word	0x000002d0


	//   ....[3]....
        /*05a0*/ 	.word	0x00000430


	//   ....[4]....
        /*05a4*/ 	.word	0x00000550


	//   ....[5]....
        /*05a8*/ 	.word	0x000006b0


	//   ....[6]....
        /*05ac*/ 	.word	0x00001d10


	//   ....[7]....
        /*05b0*/ 	.word	0x00004f10


	//   ....[8]....
        /*05b4*/ 	.word	0x00004fe0


	//   ....[9]....
        /*05b8*/ 	.word	0x00005370


	//   ....[10]....
        /*05bc*/ 	.word	0x000053d0


	//   ....[11]....
        /*05c0*/ 	.word	0x000090d0


	//   ....[12]....
        /*05c4*/ 	.word	0x00009100


	//   ....[13]....
        /*05c8*/ 	.word	0x000093f0


	//   ....[14]....
        /*05cc*/ 	.word	0x00009460


	//   ....[15]....
        /*05d0*/ 	.word	0x0000a650


	//   ....[16]....
        /*05d4*/ 	.word	0x0000a6b0


	//   ....[17]....
        /*05d8*/ 	.word	0x0000a730


	//   ....[18]....
        /*05dc*/ 	.word	0x0000a8f0


	//   ....[19]....
        /*05e0*/ 	.word	0x0000c580


	//   ....[20]....
        /*05e4*/ 	.word	0x0000c590


	//   ....[21]....
        /*05e8*/ 	.word	0x0000c5a0


	//   ....[22]....
        /*05ec*/ 	.word	0x0000c5c0


	//   ....[23]....
        /*05f0*/ 	.word	0x0000d0d0


	//   ....[24]....
        /*05f4*/ 	.word	0x0000d0f0


	//   ....[25]....
        /*05f8*/ 	.word	0x0000d290


	//   ....[26]....
        /*05fc*/ 	.word	0x0000d2b0


	//   ....[27]....
        /*0600*/ 	.word	0x0000d3f0


	//   ....[28]....
        /*0604*/ 	.word	0x0000d410


	//   ....[29]....
        /*0608*/ 	.word	0x0000d560


	//   ....[30]....
        /*060c*/ 	.word	0x0000d580


	//   ....[31]....
        /*0610*/ 	.word	0x0000db50


	//   ....[32]....
        /*0614*/ 	.word	0x0000db90


	//   ....[33]....
        /*0618*/ 	.word	0x0000e600


	//   ....[34]....
        /*061c*/ 	.word	0x0000e610


	//   ....[35]....
        /*0620*/ 	.word	0x0000f9b0


	//   ....[36]....
        /*0624*/ 	.word	0x0000f9e0


	//   ....[37]....
        /*0628*/ 	.word	0x0000fb50


	//   ....[38]....
        /*062c*/ 	.word	0x0000fb70


	//   ....[39]....
        /*0630*/ 	.word	0x0000fcb0


	//   ....[40]....
        /*0634*/ 	.word	0x0000fcd0


	//   ....[41]....
        /*0638*/ 	.word	0x0000fe20


	//   ....[42]....
        /*063c*/ 	.word	0x0000fe40


	//   ....[43]....
        /*0640*/ 	.word	0x00010020


	//   ....[44]....
        /*0644*/ 	.word	0x00010210


	//   ....[45]....
        /*0648*/ 	.word	0x00010240


	//   ....[46]....
        /*064c*/ 	.word	0x00010270


	//   ....[47]....
        /*0650*/ 	.word	0x000102a0


	//   ....[48]....
        /*0654*/ 	.word	0x000102d0


	//   ....[49]....
        /*0658*/ 	.word	0x00010300


	//   ....[50]....
        /*065c*/ 	.word	0x00010470


	//   ....[51]....
        /*0660*/ 	.word	0x000104a0


	//   ....[52]....
        /*0664*/ 	.word	0x000104d0


	//   ....[53]....
        /*0668*/ 	.word	0x00010500


	//   ....[54]....
        /*066c*/ 	.word	0x00010530


	//   ....[55]....
        /*0670*/ 	.word	0x00010560


	//   ....[56]....
        /*0674*/ 	.word	0x000105f0


	//   ....[57]....
        /*0678*/ 	.word	0x00010620


	//   ....[58]....
        /*067c*/ 	.word	0x00010630


	//   ....[59]....
        /*0680*/ 	.word	0x000106c0


	//   ....[60]....
        /*0684*/ 	.word	0x00012080


	//   ....[61]....
        /*0688*/ 	.word	0x000120c0


	//   ....[62]....
        /*068c*/ 	.word	0x000120f0


	//   ....[63]....
        /*0690*/ 	.word	0x000121a0


	//   ....[64]....
        /*0694*/ 	.word	0x000121e0


	//   ....[65]....
        /*0698*/ 	.word	0x00012240


	//   ....[66]....
        /*069c*/ 	.word	0x00012280


	//   ....[67]....
        /*06a0*/ 	.word	0x000122e0


	//   ....[68]....
        /*06a4*/ 	.word	0x00012300


	//   ....[69]....
        /*06a8*/ 	.word	0x00012330


	//   ....[70]....
        /*06ac*/ 	.word	0x00012b00


	//   ....[71]....
        /*06b0*/ 	.word	0x00012b30


	//   ....[72]....
        /*06b4*/ 	.word	0x00012b90


	//   ....[73]....
        /*06b8*/ 	.word	0x00012bf0


	//   ....[74]....
        /*06bc*/ 	.word	0x00012c40


	//   ....[75]....
        /*06c0*/ 	.word	0x00012cb0


	//   ....[76]....
        /*06c4*/ 	.word	0x00012d00


	//   ....[77]....
        /*06c8*/ 	.word	0x00012d70


	//   ....[78]....
        /*06cc*/ 	.word	0x00012dc0


	//   ....[79]....
        /*06d0*/ 	.word	0x00012e30


	//   ....[80]....
        /*06d4*/ 	.word	0x00012e80


	//   ....[81]....
        /*06d8*/ 	.word	0x00012ef0


	//   ....[82]....
        /*06dc*/ 	.word	0x00012f40


	//   ....[83]....
        /*06e0*/ 	.word	0x00012fb0


	//   ....[84]....
        /*06e4*/ 	.word	0x00013000


	//   ....[85]....
        /*06e8*/ 	.word	0x00013050


	//   ....[86]....
        /*06ec*/ 	.word	0x000137e0


	//   ....[87]....
        /*06f0*/ 	.word	0x00013810


	//   ....[88]....
        /*06f4*/ 	.word	0x00013840


	//   ....[89]....
        /*06f8*/ 	.word	0x00013900


	//   ....[90]....
        /*06fc*/ 	.word	0x00013930


	//   ....[91]....
        /*0700*/ 	.word	0x00013980


	//   ....[92]....
        /*0704*/ 	.word	0x000139b0


	//   ....[93]....
        /*0708*/ 	.word	0x00013a00


	//   ....[94]....
        /*070c*/ 	.word	0x00013a30


	//   ....[95]....
        /*0710*/ 	.word	0x00013aa0


	//   ....[96]....
        /*0714*/ 	.word	0x00013d80


	//   ....[97]....
        /*0718*/ 	.word	0x00013da0


	//   ....[98]....
        /*071c*/ 	.word	0x00013db0


	//   ....[99]....
        /*0720*/ 	.word	0x00013e60


	//   ....[100]....
        /*0724*/ 	.word	0x00013e70


	//   ....[101]....
        /*0728*/ 	.word	0x00013f20


	//   ....[102]....
        /*072c*/ 	.word	0x00013f30


	//   ....[103]....
        /*0730*/ 	.word	0x00013fe0


	//   ....[104]....
        /*0734*/ 	.word	0x00013ff0


	//   ....[105]....
        /*0738*/ 	.word	0x00014000


	//   ....[106]....
        /*073c*/ 	.word	0x00014610


	//   ....[107]....
        /*0740*/ 	.word	0x00014650


	//   ....[108]....
        /*0744*/ 	.word	0x00014690


	//   ....[109]....
        /*0748*/ 	.word	0x000146b0


	//   ....[110]....
        /*074c*/ 	.word	0x000146d0


	//   ....[111]....
        /*0750*/ 	.word	0x00014780


	//   ....[112]....
        /*0754*/ 	.word	0x00014830


	//   ....[113]....
        /*0758*/ 	.word	0x00014860


	//   ....[114]....
        /*075c*/ 	.word	0x00014870


	//   ....[115]....
        /*0760*/ 	.word	0x00014900


	//   ....[116]....
        /*0764*/ 	.word	0x00014d70


	//   ....[117]....
        /*0768*/ 	.word	0x00014da0


	//   ....[118]....
        /*076c*/ 	.word	0x00014e00


	//   ....[119]....
        /*0770*/ 	.word	0x00014e30


	//   ....[120]....
        /*0774*/ 	.word	0x00014e60


	//   ....[121]....
        /*0778*/ 	.word	0x00014e90


	//   ....[122]....
        /*077c*/ 	.word	0x00014ec0


	//   ....[123]....
        /*0780*/ 	.word	0x00014ef0


	//   ....[124]....
        /*0784*/ 	.word	0x00015090


	//   ....[125]....
        /*0788*/ 	.word	0x000150c0


	//   ....[126]....
        /*078c*/ 	.word	0x000150f0


	//   ....[127]....
        /*0790*/ 	.word	0x00015120


	//   ....[128]....
        /*0794*/ 	.word	0x00015150


	//   ....[129]....
        /*0798*/ 	.word	0x00015180


	//   ....[130]....
        /*079c*/ 	.word	0x00015240


	//   ....[131]....
        /*07a0*/ 	.word	0x00015260


	//   ....[132]....
        /*07a4*/ 	.word	0x00015270


	//   ....[133]....
        /*07a8*/ 	.word	0x000152d0


	//   ....[134]....
        /*07ac*/ 	.word	0x000158f0


	//   ....[135]....
        /*07b0*/ 	.word	0x00015dc0


	//   ....[136]....
        /*07b4*/ 	.word	0x00015eb0


	//   ....[137]....
        /*07b8*/ 	.word	0x00015f80


	//   ....[138]....
        /*07bc*/ 	.word	0x00015ff0


	//   ....[139]....
        /*07c0*/ 	.word	0x00016090


	//   ....[140]....
        /*07c4*/ 	.word	0x00016170


	//   ....[141]....
        /*07c8*/ 	.word	0x00016270


	//   ....[142]....
        /*07cc*/ 	.word	0x000162e0


	//   ....[143]....
        /*07d0*/ 	.word	0x000163d0


	//   ....[144]....
        /*07d4*/ 	.word	0x00016440


	//   ....[145]....
        /*07d8*/ 	.word	0x00016520


	//   ....[146]....
        /*07dc*/ 	.word	0x000165d0


	//   ....[147]....
        /*07e0*/ 	.word	0x00016640


	//   ....[148]....
        /*07e4*/ 	.word	0x000166c0


	//   ....[149]....
        /*07e8*/ 	.word	0x00016790


	//   ....[150]....
        /*07ec*/ 	.word	0x00016810


	//   ....[151]....
        /*07f0*/ 	.word	0x00016900


	//   ....[152]....
        /*07f4*/ 	.word	0x00016980


	//   ....[153]....
        /*07f8*/ 	.word	0x00016a70


	//   ....[154]....
        /*07fc*/ 	.word	0x00016af0


	//   ....[155]....
        /*0800*/ 	.word	0x00016be0


	//   ....[156]....
        /*0804*/ 	.word	0x00016c60


	//   ....[157]....
        /*0808*/ 	.word	0x00016d50


	//   ....[158]....
        /*080c*/ 	.word	0x00016dd0


	//   ....[159]....
        /*0810*/ 	.word	0x00016ec0


	//   ....[160]....
        /*0814*/ 	.word	0x00016f40


	//   ....[161]....
        /*0818*/ 	.word	0x00017010


	//   ....[162]....
        /*081c*/ 	.word	0x00017140


	//   ....[163]....
        /*0820*/ 	.word	0x00017210


	//   ....[164]....
        /*0824*/ 	.word	0x000172e0


	//   ....[165]....
        /*0828*/ 	.word	0x000173c0


	//   ....[166]....
        /*082c*/ 	.word	0x00017420


	//   ....[167]....
        /*0830*/ 	.word	0x00017500


	//   ....[168]....
        /*0834*/ 	.word	0x00017560


	//   ....[169]....
        /*0838*/ 	.word	0x00017640


	//   ....[170]....
        /*083c*/ 	.word	0x000176a0


	//   ....[171]....
        /*0840*/ 	.word	0x000177b0


	//   ....[172]....
        /*0844*/ 	.word	0x000178a0


	//   ....[173]....
        /*0848*/ 	.word	0x00017940


	//   ....[174]....
        /*084c*/ 	.word	0x000179a0


	//   ....[175]....
        /*0850*/ 	.word	0x00017ac0


	//   ....[176]....
        /*0854*/ 	.word	0x00017b20


	//   ....[177]....
        /*0858*/ 	.word	0x00017c40


	//   ....[178]....
        /*085c*/ 	.word	0x00017ca0


	//   ....[179]....
        /*0860*/ 	.word	0x00017dc0


	//   ....[180]....
        /*0864*/ 	.word	0x00017e20


	//   ....[181]....
        /*0868*/ 	.word	0x00017ef0


	//   ....[182]....
        /*086c*/ 	.word	0x00018050


	//   ....[183]....
        /*0870*/ 	.word	0x000180f0


	//   ....[184]....
        /*0874*/ 	.word	0x00018240


	//   ....[185]....
        /*0878*/ 	.word	0x000182f0


	//   ....[186]....
        /*087c*/ 	.word	0x00018350


	//   ....[187]....
        /*0880*/ 	.word	0x00018410


	//   ....[188]....
        /*0884*/ 	.word	0x000184f0


	//   ....[189]....
        /*0888*/ 	.word	0x000185b0


	//   ....[190]....
        /*088c*/ 	.word	0x00018690


	//   ....[191]....
        /*0890*/ 	.word	0x00018750


	//   ....[192]....
        /*0894*/ 	.word	0x00018860


	//   ....[193]....
        /*0898*/ 	.word	0x00018900


	//   ....[194]....
        /*089c*/ 	.word	0x00018a80


	//   ....[195]....
        /*08a0*/ 	.word	0x00018af0


	//   ....[196]....
        /*08a4*/ 	.word	0x00018b60


	//   ....[197]....
        /*08a8*/ 	.word	0x00018bd0


	//   ....[198]....
        /*08ac*/ 	.word	0x00018c40


	//   ....[199]....
        /*08b0*/ 	.word	0x00018cc0


	//   ....[200]....
        /*08b4*/ 	.word	0x00018d40


	//   ....[201]....
        /*08b8*/ 	.word	0x00018dd0


	//   ....[202]....
        /*08bc*/ 	.word	0x00018e40


	//   ....[203]....
        /*08c0*/ 	.word	0x00018eb0


	//   ....[204]....
        /*08c4*/ 	.word	0x00018f20


	//   ....[205]....
        /*08c8*/ 	.word	0x00018fa0


	//   ....[206]....
        /*08cc*/ 	.word	0x00019010


	//   ....[207]....
        /*08d0*/ 	.word	0x000190b0


	//   ....[208]....
        /*08d4*/ 	.word	0x00019100


	//   ....[209]....
        /*08d8*/ 	.word	0x00019190


	//   ....[210]....
        /*08dc*/ 	.word	0x000192c0


	//----- nvinfo : EIATTR_REG_RECONFIG
	.align		4
.L_353:
        /*08e0*/ 	.byte	0x01, 0x54
	.zero		2


	//----- nvinfo : EIATTR_SYSCALL_OFFSETS
	.align		4
        /*08e4*/ 	.byte	0x04, 0x46
        /*08e6*/ 	.short	(.L_355 - .L_354)


	//   ....[0]....
.L_354:
        /*08e8*/ 	.word	0x00001e90


	//   ....[1]....
        /*08ec*/ 	.word	0x000116b0


	//   ....[2]....
        /*08f0*/ 	.word	0x00011800


	//   ....[3]....
        /*08f4*/ 	.word	0x000118f0


	//   ....[4]....
        /*08f8*/ 	.word	0x00012780


	//----- nvinfo : EIATTR_MBARRIER_INSTR_OFFSETS
	.align		4
.L_355:
        /*08fc*/ 	.byte	0x04, 0x39
        /*08fe*/ 	.short	(.L_357 - .L_356)


	//   ....[0]....
.L_356:
        /*0900*/ 	.word	0x00000180
        /*0904*/ 	.word	0x000000ff
        /*0908*/ 	.word	0x00038800
        /*090c*/ 	.short	0x0100
        /*090e*/ 	.byte	0x08
	.zero		1


	//   ....[1]....
        /*0910*/ 	.word	0x00000190
        /*0914*/ 	.word	0x000000ff
        /*0918*/ 	.word	0x00038820
        /*091c*/ 	.short	0x0100
        /*091e*/ 	.byte	0x08
	.zero		1


	//   ....[2]....
        /*0920*/ 	.word	0x00000280
        /*0924*/ 	.word	0x000000ff
        /*0928*/ 	.word	0x00038830
        /*092c*/ 	.short	0x0100
        /*092e*/ 	.byte	0x08
	.zero		1


	//   ....[3]....
        /*0930*/ 	.word	0x00000290
        /*0934*/ 	.word	0x000000ff
        /*0938*/ 	.word	0x00038840
        /*093c*/ 	.short	0x0100
        /*093e*/ 	.byte	0x08
	.zero		1


	//   ....[4]....
        /*0940*/ 	.word	0x000002a0
        /*0944*/ 	.word	0x000000ff
        /*0948*/ 	.word	0x00038838
        /*094c*/ 	.short	0x0100
        /*094e*/ 	.byte	0x08
	.zero		1


	//   ....[5]....
        /*0950*/ 	.word	0x000002b0
        /*0954*/ 	.word	0x000000ff
        /*0958*/ 	.word	0x00038848
        /*095c*/ 	.short	0x0100
        /*095e*/ 	.byte	0x08
	.zero		1


	//   ....[6]....
        /*0960*/ 	.word	0x000003e0
        /*0964*/ 	.word	0x000000ff
        /*0968*/ 	.word	0x00038850
        /*096c*/ 	.short	0x0100
        /*096e*/ 	.byte	0x08
	.zero		1


	//   ....[7]....
        /*0970*/ 	.word	0x000003f0
        /*0974*/ 	.word	0x000000ff
        /*0978*/ 	.word	0x00038860
        /*097c*/ 	.short	0x0100
        /*097e*/ 	.byte	0x08
	.zero		1


	//   ....[8]....
        /*0980*/ 	.word	0x00000400
        /*0984*/ 	.word	0x000000ff
        /*0988*/ 	.word	0x00038858
        /*098c*/ 	.short	0x0100
        /*098e*/ 	.byte	0x08
	.zero		1


	//   ....[9]....
        /*0990*/ 	.word	0x00000410
        /*0994*/ 	.word	0x000000ff
        /*0998*/ 	.word	0x00038868
        /*099c*/ 	.short	0x0100
        /*099e*/ 	.byte	0x08
	.zero		1


	//   ....[10]....
        /*09a0*/ 	.word	0x00000500
        /*09a4*/ 	.word	0x000000ff
        /*09a8*/ 	.word	0x00038870
        /*09ac*/ 	.short	0x0100
        /*09ae*/ 	.byte	0x06
	.zero		1


	//   ....[11]....
        /*09b0*/ 	.word	0x00000510
        /*09b4*/ 	.word	0x000000ff
        /*09b8*/ 	.word	0x00038880
        /*09bc*/ 	.short	0x0100
        /*09be*/ 	.byte	0x06
	.zero		1


	//   ....[12]....
        /*09c0*/ 	.word	0x00000520
        /*09c4*/ 	.word	0x000000ff
        /*09c8*/ 	.word	0x00038878
        /*09cc*/ 	.short	0x0100
        /*09ce*/ 	.byte	0x06
	.zero		1


	//   ....[13]....
        /*09d0*/ 	.word	0x00000530
        /*09d4*/ 	.word	0x000000ff
        /*09d8*/ 	.word	0x00038888
        /*09dc*/ 	.short	0x0100
        /*09de*/ 	.byte	0x06
	.zero		1


	//   ....[14]....
        /*09e0*/ 	.word	0x00000660
        /*09e4*/ 	.word	0x000000ff
        /*09e8*/ 	.word	0x00038890
        /*09ec*/ 	.short	0x0100
        /*09ee*/ 	.byte	0x08
	.zero		1


	//   ....[15]....
        /*09f0*/ 	.word	0x00000670
        /*09f4*/ 	.word	0x000000ff
        /*09f8*/ 	.word	0x000388a0
        /*09fc*/ 	.short	0x0100
        /*09fe*/ 	.byte	0x08
	.zero		1


	//   ....[16]....
        /*0a00*/ 	.word	0x00000680
        /*0a04*/ 	.word	0x000000ff
        /*0a08*/ 	.word	0x00038898
        /*0a0c*/ 	.short	0x0100
        /*0a0e*/ 	.byte	0x08
	.zero		1


	//   ....[17]....
        /*0a10*/ 	.word	0x00000690
        /*0a14*/ 	.word	0x000000ff
        /*0a18*/ 	.word	0x000388a8
        /*0a1c*/ 	.short	0x0100
        /*0a1e*/ 	.byte	0x08
	.zero		1


	//   ....[18]....
        /*0a20*/ 	.word	0x000007d0
        /*0a24*/ 	.word	0x000000ff
        /*0a28*/ 	.word	0x000388b0
        /*0a2c*/ 	.short	0x0100
        /*0a2e*/ 	.byte	0x08
	.zero		1


	//   ....[19]....
        /*0a30*/ 	.word	0x000007e0
        /*0a34*/ 	.word	0x000000ff
        /*0a38*/ 	.word	0x000388c0
        /*0a3c*/ 	.short	0x0100
        /*0a3e*/ 	.byte	0x08
	.zero		1


	//   ....[20]....
        /*0a40*/ 	.word	0x000007f0
        /*0a44*/ 	.word	0x000000ff
        /*0a48*/ 	.word	0x000388b8
        /*0a4c*/ 	.short	0x0100
        /*0a4e*/ 	.byte	0x08
	.zero		1


	//   ....[21]....
        /*0a50*/ 	.word	0x00000800
        /*0a54*/ 	.word	0x000000ff
        /*0a58*/ 	.word	0x000388c8
        /*0a5c*/ 	.short	0x0100
        /*0a5e*/ 	.byte	0x08
	.zero		1


	//   ....[22]....
        /*0a60*/ 	.word	0x00001f90
        /*0a64*/ 	.word	0x00000005
        /*0a68*/ 	.word	0x00038800
        /*0a6c*/ 	.short	0x010a
        /*0a6e*/ 	.byte	0x3f
	.zero		1


	//   ....[23]....
        /*0a70*/ 	.word	0x00002020
        /*0a74*/ 	.word	0x00000000
        /*0a78*/ 	.word	0x00038830
        /*0a7c*/ 	.short	0x010a
        /*0a7e*/ 	.byte	0x3f
	.zero		1


	//   ....[24]....
        /*0a80*/ 	.word	0x00002070
        /*0a84*/ 	.word	0x00000000
        /*0a88*/ 	.word	0x00038830
        /*0a8c*/ 	.short	0x010a
        /*0a8e*/ 	.byte	0x3f
	.zero		1


	//   ....[25]....
        /*0a90*/ 	.word	0x00005840
        /*0a94*/ 	.word	0x00000015
        /*0a98*/ 	.word	0x00000000
        /*0a9c*/ 	.short	0x0101
        /*0a9e*/ 	.byte	0x3f
	.zero		1


	//   ....[26]....
        /*0aa0*/ 	.word	0x00006300
        /*0aa4*/ 	.word	0x000000ff
        /*0aa8*/ 	.word	0x00038830
        /*0aac*/ 	.short	0x010a
        /*0aae*/ 	.byte	0x3d
	.zero		1


	//   ....[27]....
        /*0ab0*/ 	.word	0x00006340
        /*0ab4*/ 	.word	0x000000ff
        /*0ab8*/ 	.word	0x00038830
        /*0abc*/ 	.short	0x010a
        /*0abe*/ 	.byte	0x3d
	.zero		1


	//   ....[28]....
        /*0ac0*/ 	.word	0x00008c90
        /*0ac4*/ 	.word	0x000000e5
        /*0ac8*/ 	.word	0x00038850
        /*0acc*/ 	.short	0x010a
        /*0ace*/ 	.byte	0x3f
	.zero		1


	//   ....[29]....
        /*0ad0*/ 	.word	0x00008cd0
        /*0ad4*/ 	.word	0x000000e5
        /*0ad8*/ 	.word	0x00038850
        /*0adc*/ 	.short	0x010a
        /*0ade*/ 	.byte	0x3f
	.zero		1


	//   ....[30]....
        /*0ae0*/ 	.word	0x00008ff0
        /*0ae4*/ 	.word	0x000000ff
        /*0ae8*/ 	.word	0x00000000
        /*0aec*/ 	.short	0x0101
        /*0aee*/ 	.byte	0x3d
	.zero		1


	//   ....[31]....
        /*0af0*/ 	.word	0x00009b40
        /*0af4*/ 	.word	0x000000e5
        /*0af8*/ 	.word	0x00000000
        /*0afc*/ 	.short	0x0101
        /*0afe*/ 	.byte	0x3f
	.zero		1


	//   ....[32]....
        /*0b00*/ 	.word	0x0000a560
        /*0b04*/ 	.word	0x0000000c
        /*0b08*/ 	.word	0x00038850
        /*0b0c*/ 	.short	0x010a
        /*0b0e*/ 	.byte	0x3f
	.zero		1


	//   ....[33]....
        /*0b10*/ 	.word	0x0000a5d0
        /*0b14*/ 	.word	0x0000000c
        /*0b18*/ 	.word	0x00038850
        /*0b1c*/ 	.short	0x010a
        /*0b1e*/ 	.byte	0x3f
	.zero		1


	//   ....[34]....
        /*0b20*/ 	.word	0x0000b2b0
        /*0b24*/ 	.word	0x00000003
        /*0b28*/ 	.word	0x00000000
        /*0b2c*/ 	.short	0x0101
        /*0b2e*/ 	.byte	0x3f
	.zero		1


	//   ....[35]....
        /*0b30*/ 	.word	0x0000d0c0
        /*0b34*/ 	.word	0x000000ff
        /*0b38*/ 	.word	0x00000000
        /*0b3c*/ 	.short	0x0101
        /*0b3e*/ 	.byte	0x08
	.zero		1


	//   ....[36]....
        /*0b40*/ 	.word	0x0000d970
        /*0b44*/ 	.word	0x000000ff
        /*0b48*/ 	.word	0x00000000
        /*0b4c*/ 	.short	0x0101
        /*0b4e*/ 	.byte	0x08
	.zero		1


	//   ....[37]....
        /*0b50*/ 	.word	0x00011eb0
        /*0b54*/ 	.word	0x00000005
        /*0b58*/ 	.word	0x00038840
        /*0b5c*/ 	.short	0x010a
        /*0b5e*/ 	.byte	0x3f
	.zero		1


	//   ....[38]....
        /*0b60*/ 	.word	0x000124a0
        /*0b64*/ 	.word	0x00000005
        /*0b68*/ 	.word	0x00038830
        /*0b6c*/ 	.short	0x0107
        /*0b6e*/ 	.byte	0x3f
	.zero		1


	//   ....[39]....
        /*0b70*/ 	.word	0x00012580
        /*0b74*/ 	.word	0x00000005
        /*0b78*/ 	.word	0x00038830
        /*0b7c*/ 	.short	0x0101
        /*0b7e*/ 	.byte	0x3f
	.zero		1


	//   ....[40]....
        /*0b80*/ 	.word	0x00013140
        /*0b84*/ 	.word	0x00000016
        /*0b88*/ 	.word	0x00038800
        /*0b8c*/ 	.short	0x0107
        /*0b8e*/ 	.byte	0x3f
	.zero		1


	//   ....[41]....
        /*0b90*/ 	.word	0x00013260
        /*0b94*/ 	.word	0x00000016
        /*0b98*/ 	.word	0x00038800
        /*0b9c*/ 	.short	0x0101
        /*0b9e*/ 	.byte	0x3f
	.zero		1


	//   ....[42]....
        /*0ba0*/ 	.word	0x00013280
        /*0ba4*/ 	.word	0x00000016
        /*0ba8*/ 	.word	0x00038820
        /*0bac*/ 	.short	0x010a
        /*0bae*/ 	.byte	0x3f
	.zero		1


	//   ....[43]....
        /*0bb0*/ 	.word	0x00013650
        /*0bb4*/ 	.word	0x00000006
        /*0bb8*/ 	.word	0x00038840
        /*0bbc*/ 	.short	0x010a
        /*0bbe*/ 	.byte	0x3f
	.zero		1


	//   ....[44]....
        /*0bc0*/ 	.word	0x00013bb0
        /*0bc4*/ 	.word	0x00000006
        /*0bc8*/ 	.word	0x00038830
        /*0bcc*/ 	.short	0x0107
        /*0bce*/ 	.byte	0x3f
	.zero		1


	//   ....[45]....
        /*0bd0*/ 	.word	0x00013c60
        /*0bd4*/ 	.word	0x00000006
        /*0bd8*/ 	.word	0x00038830
        /*0bdc*/ 	.short	0x0101
        /*0bde*/ 	.byte	0x3f
	.zero		1


	//   ....[46]....
        /*0be0*/ 	.word	0x00013cc0
        /*0be4*/ 	.word	0x00000006
        /*0be8*/ 	.word	0x00038860
        /*0bec*/ 	.short	0x010a
        /*0bee*/ 	.byte	0x3f
	.zero		1


	//   ....[47]....
        /*0bf0*/ 	.word	0x000141c0
        /*0bf4*/ 	.word	0x00000006
        /*0bf8*/ 	.word	0x00038850
        /*0bfc*/ 	.short	0x0107
        /*0bfe*/ 	.byte	0x3f
	.zero		1


	//   ....[48]....
        /*0c00*/ 	.word	0x00014350
        /*0c04*/ 	.word	0x00000006
        /*0c08*/ 	.word	0x00038850
        /*0c0c*/ 	.short	0x0101
        /*0c0e*/ 	.byte	0x3f
	.zero		1


	//   ....[49]....
        /*0c10*/ 	.word	0x00014560
        /*0c14*/ 	.word	0x00000004
        /*0c18*/ 	.word	0x00038860
        /*0c1c*/ 	.short	0x010a
        /*0c1e*/ 	.byte	0x3f
	.zero		1


	//   ....[50]....
        /*0c20*/ 	.word	0x00014a80
        /*0c24*/ 	.word	0x00000004
        /*0c28*/ 	.word	0x00038850
        /*0c2c*/ 	.short	0x0107
        /*0c2e*/ 	.byte	0x3f
	.zero		1


	//   ....[51]....
        /*0c30*/ 	.word	0x00014b30
        /*0c34*/ 	.word	0x00000004
        /*0c38*/ 	.word	0x00038850
        /*0c3c*/ 	.short	0x0101
        /*0c3e*/ 	.byte	0x3f
	.zero		1


	//   ....[52]....
        /*0c40*/ 	.word	0x00015870
        /*0c44*/ 	.word	0x00000004
        /*0c48*/ 	.word	0x00038820
        /*0c4c*/ 	.short	0x010a
        /*0c4e*/ 	.byte	0x3f
	.zero		1


	//   ....[53]....
        /*0c50*/ 	.word	0x00015a10
        /*0c54*/ 	.word	0x00000005
        /*0c58*/ 	.word	0x00038840
        /*0c5c*/ 	.short	0x010a
        /*0c5e*/ 	.byte	0x3f
	.zero		1


	//   ....[54]....
        /*0c60*/ 	.word	0x00015ab0
        /*0c64*/ 	.word	0x0000001b
        /*0c68*/ 	.word	0x00038840
        /*0c6c*/ 	.short	0x010a
        /*0c6e*/ 	.byte	0x3f
	.zero		1


	//   ....[55]....
        /*0c70*/ 	.word	0x00015af0
        /*0c74*/ 	.word	0x00000005
        /*0c78*/ 	.word	0x00038860
        /*0c7c*/ 	.short	0x010a
        /*0c7e*/ 	.byte	0x3f
	.zero		1


	//   ....[56]....
        /*0c80*/ 	.word	0x00015b30
        /*0c84*/ 	.word	0x0000001b
        /*0c88*/ 	.word	0x00038860
        /*0c8c*/ 	.short	0x010a
        /*0c8e*/ 	.byte	0x3f
	.zero		1


	//   ....[57]....
        /*0c90*/ 	.word	0x00015b90
        /*0c94*/ 	.word	0x00000005
        /*0c98*/ 	.word	0x00038800
        /*0c9c*/ 	.short	0x010a
        /*0c9e*/ 	.byte	0x3f
	.zero		1


	//   ....[58]....
        /*0ca0*/ 	.word	0x00015be0
        /*0ca4*/ 	.word	0x00000000
        /*0ca8*/ 	.word	0x00038830
        /*0cac*/ 	.short	0x010a
        /*0cae*/ 	.byte	0x3f
	.zero		1


	//   ....[59]....
        /*0cb0*/ 	.word	0x00015c40
        /*0cb4*/ 	.word	0x00000004
        /*0cb8*/ 	.word	0x00038830
        /*0cbc*/ 	.short	0x010a
        /*0cbe*/ 	.byte	0x3f
	.zero		1


	//   ....[60]....
        /*0cc0*/ 	.word	0x00015c90
        /*0cc4*/ 	.word	0x000000e5
        /*0cc8*/ 	.word	0x00038850
        /*0ccc*/ 	.short	0x010a
        /*0cce*/ 	.byte	0x3f
	.zero		1


	//   ....[61]....
        /*0cd0*/ 	.word	0x00015ce0
        /*0cd4*/ 	.word	0x0000000c
        /*0cd8*/ 	.word	0x00038850
        /*0cdc*/ 	.short	0x010a
        /*0cde*/ 	.byte	0x3f
	.zero		1


	//   ....[62]....
        /*0ce0*/ 	.word	0x00015e00
        /*0ce4*/ 	.word	0x00000005
        /*0ce8*/ 	.word	0x00038840
        /*0cec*/ 	.short	0x010a
        /*0cee*/ 	.byte	0x3f
	.zero		1


	//   ....[63]....
        /*0cf0*/ 	.word	0x00017040
        /*0cf4*/ 	.word	0x00000016
        /*0cf8*/ 	.word	0x00038820
        /*0cfc*/ 	.short	0x010a
        /*0cfe*/ 	.byte	0x3f
	.zero		1


	//   ....[64]....
        /*0d00*/ 	.word	0x00017090
        /*0d04*/ 	.word	0x00000006
        /*0d08*/ 	.word	0x00038840
        /*0d0c*/ 	.short	0x010a
        /*0d0e*/ 	.byte	0x3f
	.zero		1


	//   ....[65]....
        /*0d10*/ 	.word	0x000177f0
        /*0d14*/ 	.word	0x00000006
        /*0d18*/ 	.word	0x00038860
        /*0d1c*/ 	.short	0x010a
        /*0d1e*/ 	.byte	0x3f
	.zero		1


	//   ....[66]....
        /*0d20*/ 	.word	0x00017fa0
        /*0d24*/ 	.word	0x00000004
        /*0d28*/ 	.word	0x00038860
        /*0d2c*/ 	.short	0x010a
        /*0d2e*/ 	.byte	0x3f
	.zero		1


	//   ....[67]....
        /*0d30*/ 	.word	0x000191e0
        /*0d34*/ 	.word	0x00000004
        /*0d38*/ 	.word	0x00038820
        /*0d3c*/ 	.short	0x010a
        /*0d3e*/ 	.byte	0x3f
	.zero		1


	//   ....[68]....
        /*0d40*/ 	.word	0x00019380
        /*0d44*/ 	.word	0x00000005
        /*0d48*/ 	.word	0x00038840
        /*0d4c*/ 	.short	0x010a
        /*0d4e*/ 	.byte	0x3f
	.zero		1


	//   ....[69]....
        /*0d50*/ 	.word	0x000193d0
        /*0d54*/ 	.word	0x0000001b
        /*0d58*/ 	.word	0x00038840
        /*0d5c*/ 	.short	0x010a
        /*0d5e*/ 	.byte	0x3f
	.zero		1


	//   ....[70]....
        /*0d60*/ 	.word	0x00019420
        /*0d64*/ 	.word	0x00000005
        /*0d68*/ 	.word	0x00038860
        /*0d6c*/ 	.short	0x010a
        /*0d6e*/ 	.byte	0x3f
	.zero		1


	//----- nvinfo : EIATTR_NUM_MBARRIERS
	.align		4
.L_357:
        /*0d70*/ 	.byte	0x03, 0x38
        /*0d72*/ 	.short	0x0016


	//----- nvinfo : EIATTR_EXIT_INSTR_OFFSETS
	.align		4
        /*0d74*/ 	.byte	0x04, 0x1c
        /*0d76*/ 	.short	(.L_359 - .L_358)


	//   ....[0]....
.L_358:
        /*0d78*/ 	.word	0x00000990


	//   ....[1]....
        /*0d7c*/ 	.word	0x0000ffc0


	//   ....[2]....
        /*0d80*/ 	.word	0x00015b80


	//----- nvinfo : EIATTR_MAX_THREADS
	.align		4
.L_359:
        /*0d84*/ 	.byte	0x04, 0x05
        /*0d86*/ 	.short	(.L_361 - .L_360)
.L_360:
        /*0d88*/ 	.word	0x00000180
        /*0d8c*/ 	.word	0x00000001
        /*0d90*/ 	.word	0x00000001


	//----- nvinfo : EIATTR_CRS_STACK_SIZE
	.align		4
.L_361:
        /*0d94*/ 	.byte	0x04, 0x1e
        /*0d96*/ 	.short	(.L_363 - .L_362)
.L_362:
        /*0d98*/ 	.word	0x00000000


	//----- nvinfo : EIATTR_CBANK_PARAM_SIZE
	.align		4
.L_363:
        /*0d9c*/ 	.byte	0x03, 0x19
        /*0d9e*/ 	.short	0x0af0


	//----- nvinfo : EIATTR_PARAM_CBANK
	.align		4
        /*0da0*/ 	.byte	0x04, 0x0a
        /*0da2*/ 	.short	(.L_365 - .L_364)
	.align		4
.L_364:
        /*0da4*/ 	.word	index@(.nv.constant0._ZN7cutlass13device_kernelIN5flash11enable_sm90INS1_16FlashAttnFwdSm90INS1_25CollectiveMainloopFwdSm90ILi2EN4cute5tupleIJNS5_1CILi1EEES8_S8_EEENS6_IJNS7_ILi128EEENS7_ILi80EEENS7_ILi256EEEEEELi256ENS_6half_tEfNS_4arch4Sm90ELb0ELb0ELb0ELb1ELb1ELb0ELb0ELb1ELb1ELb1ELb1ELb0EEENS1_21CollectiveEpilogueFwdINS6_IJSA_SC_SB_EEES9_SE_SG_Li256ELb1ELb1ELb1ELb0EEENS1_36VarlenDynamicPersistentTileSchedulerILi128ELi80ELi256ELi128ELb1ELb1ELb1ELb0ELb1ELb1EEEEEEEEEvNT_6ParamsE)
        /*0da8*/ 	.short	0x0210
        /*0daa*/ 	.short	0x0af0


	//----- nvinfo : EIATTR_SW_WAR
	.align		4
.L_365:
        /*0dac*/ 	.byte	0x04, 0x36
        /*0dae*/ 	.short	(.L_367 - .L_366)
.L_366:
        /*0db0*/ 	.word	0x00000008
.L_367:


//--------------------- .nv.info._ZN7cutlass13device_kernelIN5flash11enable_sm90INS1_16FlashAttnFwdSm90INS1_25CollectiveMainloopFwdSm90ILi2EN4cute5tupleIJNS5_1CILi1EEES8_S8_EEENS6_IJNS7_ILi128EEENS7_ILi80EEENS7_ILi256EEEEEELi256ENS_6half_tEfNS_4arch4Sm90ELb0ELb0ELb0ELb1ELb1ELb1ELb0ELb1ELb1ELb1ELb1ELb0EEENS1_21CollectiveEpilogueFwdINS6_IJSA_SC_SB_EEES9_SE_SG_Li256ELb1ELb1ELb1ELb0EEENS1_36VarlenDynamicPersistentTileSchedulerILi128ELi80ELi256ELi128ELb1ELb1ELb1ELb0ELb1ELb1EEEEEEEEEvNT_6ParamsE --------------------------
	.section	.nv.info._ZN7cutlass13device_kernelIN5flash11enable_sm90INS1_16FlashAttnFwdSm90INS1_25CollectiveMainloopFwdSm90ILi2EN4cute5tupleIJNS5_1CILi1EEES8_S8_EEENS6_IJNS7_ILi128EEENS7_ILi80EEENS7_ILi256EEEEEELi256ENS_6half_tEfNS_4arch4Sm90ELb0ELb0ELb0ELb1ELb1ELb1ELb0ELb1ELb1ELb1ELb1ELb0EEENS1_21CollectiveEpilogueFwdINS6_IJSA_SC_SB_EEES9_SE_SG_Li256ELb1ELb1ELb1ELb0EEENS1_36VarlenDynamicPersistentTileSchedulerILi128ELi80ELi256ELi128ELb1ELb1ELb1ELb0ELb1ELb1EEEEEEEEEvNT_6ParamsE,"",@"SHT_CUDA_INFO"
	.sectionflags	@""
	.align	4


	//----- nvinfo : EIATTR_CUDA_API_VERSION
	.align		4
        /*0000*/ 	.byte	0x04, 0x37
        /*0002*/ 	.short	(.L_369 - .L_368)
.L_368:
        /*0004*/ 	.word	0x00000082


	//----- nvinfo : EIATTR_KPARAM_INFO
	.align		4
.L_369:
        /*0008*/ 	.byte	0x04, 0x17
        /*000a*/ 	.short	(.L_371 - .L_370)
.L_370:
        /*000c*/ 	.word	0x00000000
        /*0010*/ 	.short	0x0000
        /*0012*/ 	.short	0x0070
        /*0014*/ 	.byte	0x00, 0xf0, 0x01, 0x2a


	//----- nvinfo : EIATTR_SPARSE_MMA_MASK
	.align		4
.L_371:
        /*0018*/ 	.byte	0x03, 0x50
        /*001a*/ 	.short	0x0000


	//----- nvinfo : EIATTR_MAXREG_COUNT
	.align		4
        /*001c*/ 	.byte	0x03, 0x1b
        /*001e*/ 	.short	0x00a8


	//----- nvinfo : EIATTR_NUM_BARRIERS
	.align		4
        /*0020*/ 	.byte	0x02, 0x4c
        /*0022*/ 	.byte	0x10
	.zero		1


	//----- nvinfo : EIATTR_EXTERNS
	.align		4
        /*0024*/ 	.byte	0x04, 0x0f
        /*0026*/ 	.short	(.L_373 - .L_372)


	//   ....[0]....
	.align		4
.L_372:
        /*0028*/ 	.word	index@(__assertfail)


	//----- nvinfo : EIATTR_ANNOTATIONS
	.align		4
.L_373:
        /*002c*/ 	.byte	0x04, 0x55
        /*002e*/ 	.short	(.L_375 - .L_374)


	//   ....[0]....
.L_374:
        /* <DEDUP_REMOVED lines=142> */


	//----- nvinfo : EIATTR_MERCURY_ISA_VERSION
	.align		4
.L_375:
        /*08f8*/ 	.byte	0x03, 0x5f
        /*08fa*/ 	.short	0x0101


	//----- nvinfo : EIATTR_UNUSED_LOAD_BYTE_OFFSET
	.align		4
        /*08fc*/ 	.byte	0x04, 0x44
        /*08fe*/ 	.short	(.L_377 - .L_376)


	//   ....[0]....
.L_376:
        /*0900*/ 	.word	0x00000a30
        /*0904*/ 	.word	0x0000fff0


	//   ....[1]....
        /*0908*/ 	.word	0x0001deb0
        /*090c*/ 	.word	0x0000fff0


	//----- nvinfo : EIATTR_INT_WARP_WIDE_INSTR_OFFSETS
	.align		4
.L_377:
        /*0910*/ 	.byte	0x04, 0x31
        /*0912*/ 	.short	(.L_379 - .L_378)


	//   ....[0]....
.L_378:
        /*0914*/ 	.word	0x00000130


	//   ....[1]....
        /*0918*/ 	.word	0x00000170


	//   ....[2]....
        /*091c*/ 	.word	0x000001e0


	//   ....[3]....
        /*0920*/ 	.word	0x000257f0


	//   ....[4]....
        /*0924*/ 	.word	0x00025890


	//   ....[5]....
        /*0928*/ 	.word	0x000288a0


	//   ....[6]....
        /*092c*/ 	.word	0x00028940


	//----- nvinfo : EIATTR_COOP_GROUP_MASK_REGIDS
	.align		4
.L_379:
        /*0930*/ 	.byte	0x04, 0x29
        /*0932*/ 	.short	(.L_381 - .L_380)


	//   ....[0]....
.L_380:
        /*0934*/ 	.word	0xffffffff


	//   ....[1]....
        /*0938*/ 	.word	0xffffffff


	//   ....[2]....
        /*093c*/ 	.word	0xffffffff


	//   ....[3]....
        /*0940*/ 	.word	0xffffffff


	//   ....[4]....
        /*0944*/ 	.word	0xffffffff


	//   ....[5]....
        /*0948*/ 	.word	0xffffffff


	//   ....[6]....
        /*094c*/ 	.word	0xffffffff


	//   ....[7]....
        /*0950*/ 	.word	0xffffffff


	//   ....[8]....
        /*0954*/ 	.word	0xffffffff


	//   ....[9]....
        /*0958*/ 	.word	0xffffffff


	//   ....[10]....
        /*095c*/ 	.word	0xffffffff


	//   ....[11]....
        /*0960*/ 	.word	0xffffffff


	//   ....[12]....
        /*0964*/ 	.word	0xffffffff


	//   ....[13]....
        /*0968*/ 	.word	0xffffffff


	//   ....[14]....
        /*096c*/ 	.word	0xffffffff


	//   ....[15]....
        /*0970*/ 	.word	0xffffffff


	//   ....[16]....
        /*0974*/ 	.word	0xffffffff


	//   ....[17]....
        /*0978*/ 	.word	0xffffffff


	//   ....[18]....
        /*097c*/ 	.word	0xffffffff


	//   ....[19]....
        /*0980*/ 	.word	0xffffffff


	//   ....[20]....
        /*0984*/ 	.word	0xffffffff


	//   ....[21]....
        /*0988*/ 	.word	0xffffffff


	//   ....[22]....
        /*098c*/ 	.word	0xffffffff


	//   ....[23]....
        /*0990*/ 	.word	0xffffffff


	//   ....[24]....
        /*0994*/ 	.word	0xffffffff


	//   ....[25]....
        /*0998*/ 	.word	0xffffffff


	//   ....[26]....
        /*099c*/ 	.word	0xffffffff


	//   ....[27]....
        /*09a0*/ 	.word	0xffffffff


	//   ....[28]....
        /*09a4*/ 	.word	0xffffffff


	//   ....[29]....
        /*09a8*/ 	.word	0xffffffff


	//   ....[30]....
        /*09ac*/ 	.word	0xffffffff


	//   ....[31]....
        /*09b0*/ 	.word	0xffffffff


	//   ....[32]....
        /*09b4*/ 	.word	0xffffffff


	//   ....[33]....
        /*09b8*/ 	.word	0xffffffff


	//   ....[34]....
        /*09bc*/ 	.word	0xffffffff


	//   ....[35]....
        /*09c0*/ 	.word	0xffffffff


	//   ....[36]....
        /*09c4*/ 	.word	0xffffffff


	//   ....[37]....
        /*09c8*/ 	.word	0xffffffff


	//   ....[38]....
        /*09cc*/ 	.word	0xffffffff


	//   ....[39]....
        /*09d0*/ 	.word	0xffffffff


	//   ....[40]....
        /*09d4*/ 	.word	0xffffffff


	//   ....[41]....
        /*09d8*/ 	.word	0xffffffff


	//   ....[42]....
        /*09dc*/ 	.word	0xffffffff


	//   ....[43]....
        /*09e0*/ 	.word	0xffffffff


	//   ....[44]....
        /*09e4*/ 	.word	0xffffffff


	//   ....[45]....
        /*09e8*/ 	.word	0xffffffff


	//   ....[46]....
        /*09ec*/ 	.word	0xffffffff


	//   ....[47]....
        /*09f0*/ 	.word	0xffffffff


	//   ....[48]....
        /*09f4*/ 	.word	0xffffffff


	//   ....[49]....
        /*09f8*/ 	.word	0xffffffff


	//   ....[50]....
        /*09fc*/ 	.word	0xffffffff


	//   ....[51]....
        /*0a00*/ 	.word	0xffffffff


	//   ....[52]....
        /*0a04*/ 	.word	0xffffffff


	//   ....[53]....
        /*0a08*/ 	.word	0xffffffff


	//   ....[54]....
        /*0a0c*/ 	.word	0xffffffff


	//   ....[55]....
        /*0a10*/ 	.word	0xffffffff


	//   ....[56]....
        /*0a14*/ 	.word	0xffffffff


	//   ....[57]....
        /*0a18*/ 	.word	0xffffffff


	//   ....[58]....
        /*0a1c*/ 	.word	0xffffffff


	//   ....[59]....
        /*0a20*/ 	.word	0xffffffff


	//   ....[60]....
        /*0a24*/ 	.word	0xffffffff


	//   ....[61]....
        /*0a28*/ 	.word	0xffffffff


	//   ....[62]....
        /*0a2c*/ 	.word	0xffffffff


	//   ....[63]....
        /*0a30*/ 	.word	0xffffffff


	//   ....[64]....
        /*0a34*/ 	.word	0xffffffff


	//   ....[65]....
        /*0a38*/ 	.word	0xffffffff


	//   ....[66]....
        /*0a3c*/ 	.word	0xffffffff


	//   ....[67]....
        /*0a40*/ 	.word	0xffffffff


	//   ....[68]....
        /*0a44*/ 	.word	0xffffffff


	//   ....[69]....
        /*0a48*/ 	.word	0xffffffff


	//   ....[70]....
        /*0a4c*/ 	.word	0xffffffff


	//   ....[71]....
        /*0a50*/ 	.word	0xffffffff


	//   ....[72]....
        /*0a54*/ 	.word	0xffffffff


	//   ....[73]....
        /*0a58*/ 	.word	0xffffffff


	//   ....[74]....
        /*0a5c*/ 	.word	0xffffffff


	//   ....[75]....
        /*0a60*/ 	.word	0xffffffff


	//   ....[76]....
        /*0a64*/ 	.word	0xffffffff


	//   ....[77]....
        /*0a68*/ 	.word	0xffffffff


	//   ....[78]....
        /*0a6c*/ 	.word	0xffffffff


	//   ....[79]....
        /*0a70*/ 	.word	0xffffffff


	//   ....[80]....
        /*0a74*/ 	.word	0xffffffff


	//   ....[81]....
        /*0a78*/ 	.word	0xffffffff


	//   ....[82]....
        /*0a7c*/ 	.word	0xffffffff


	//   ....[83]....
        /*0a80*/ 	.word	0xffffffff


	//   ....[84]....
        /*0a84*/ 	.word	0xffffffff


	//   ....[85]....
        /*0a88*/ 	.word	0xffffffff


	//   ....[86]....
        /*0a8c*/ 	.word	0xffffffff


	//   ....[87]....
        /*0a90*/ 	.word	0xffffffff


	//   ....[88]....
        /*0a94*/ 	.word	0xffffffff


	//   ....[89]....
        /*0a98*/ 	.word	0xffffffff


	//   ....[90]....
        /*0a9c*/ 	.word	0xffffffff


	//   ....[91]....
        /*0aa0*/ 	.word	0xffffffff


	//   ....[92]....
        /*0aa4*/ 	.word	0xffffffff


	//   ....[93]....
        /*0aa8*/ 	.word	0xffffffff


	//   ....[94]....
        /*0aac*/ 	.word	0xffffffff


	//   ....[95]....
        /*0ab0*/ 	.word	0xffffffff


	//   ....[96]....
        /*0ab4*/ 	.word	0xffffffff


	//   ....[97]....
        /*0ab8*/ 	.word	0xffffffff


	//   ....[98]....
        /*0abc*/ 	.word	0xffffffff


	//   ....[99]....
        /*0ac0*/ 	.word	0xffffffff


	//   ....[100]....
        /*0ac4*/ 	.word	0xffffffff


	//   ....[101]....
        /*0ac8*/ 	.word	0xffffffff


	//   ....[102]....
        /*0acc*/ 	.word	0xffffffff


	//   ....[103]....
        /*0ad0*/ 	.word	0xffffffff


	//   ....[104]....
        /*0ad4*/ 	.word	0xffffffff


	//   ....[105]....
        /*0ad8*/ 	.word	0xffffffff


	//   ....[106]....
        /*0adc*/ 	.word	0xffffffff


	//   ....[107]....
        /*0ae0*/ 	.word	0xffffffff


	//   ....[108]....
        /*0ae4*/ 	.word	0xffffffff


	//   ....[109]....
        /*0ae8*/ 	.word	0xffffffff


	//   ....[110]....
        /*0aec*/ 	.word	0xffffffff


	//   ....[111]....
        /*0af0*/ 	.word	0xffffffff


	//   ....[112]....
        /*0af4*/ 	.word	0xffffffff


	//   ....[113]....
        /*0af8*/ 	.word	0xffffffff


	//   ....[114]....
        /*0afc*/ 	.word	0xffffffff


	//   ....[115]....
        /*0b00*/ 	.word	0xffffffff


	//   ....[116]....
        /*0b04*/ 	.word	0xffffffff


	//   ....[117]....
        /*0b08*/ 	.word	0xffffffff


	//   ....[118]....
        /*0b0c*/ 	.word	0xffffffff


	//   ....[119]....
        /*0b10*/ 	.word	0xffffffff


	//   ....[120]....
        /*0b14*/ 	.word	0xffffffff


	//   ....[121]....
        /*0b18*/ 	.word	0xffffffff


	//   ....[122]....
        /*0b1c*/ 	.word	0xffffffff


	//   ....[123]....
        /*0b20*/ 	.word	0xffffffff


	//   ....[124]....
        /*0b24*/ 	.word	0xffffffff


	//   ....[125]....
        /*0b28*/ 	.word	0xffffffff


	//   ....[126]....
        /*0b2c*/ 	.word	0xffffffff


	//   ....[127]....
        /*0b30*/ 	.word	0xffffffff


	//   ....[128]....
        /*0b34*/ 	.word	0xffffffff


	//   ....[129]....
        /*0b38*/ 	.word	0xffffffff


	//   ....[130]....
        /*0b3c*/ 	.word	0xffffffff


	//   ....[131]....
        /*0b40*/ 	.word	0xffffffff


	//   ....[132]....
        /*0b44*/ 	.word	0xffffffff


	//   ....[133]....
        /*0b48*/ 	.word	0xffffffff


	//   ....[134]....
        /*0b4c*/ 	.word	0xffffffff


	//   ....[135]....
        /*0b50*/ 	.word	0xffffffff


	//   ....[136]....
        /*0b54*/ 	.word	0xffffffff


	//   ....[137]....
        /*0b58*/ 	.word	0xffffffff


	//   ....[138]....
        /*0b5c*/ 	.word	0xffffffff


	//   ....[139]....
        /*0b60*/ 	.word	0xffffffff


	//   ....[140]....
        /*0b64*/ 	.word	0xffffffff


	//   ....[141]....
        /*0b68*/ 	.word	0xffffffff


	//   ....[142]....
        /*0b6c*/ 	.word	0xffffffff


	//   ....[143]....
        /*0b70*/ 	.word	0xffffffff


	//   ....[144]....
        /*0b74*/ 	.word	0xffffffff


	//   ....[145]....
        /*0b78*/ 	.word	0xffffffff


	//   ....[146]....
        /*0b7c*/ 	.word	0xffffffff


	//   ....[147]....
        /*0b80*/ 	.word	0xffffffff


	//   ....[148]....
        /*0b84*/ 	.word	0xffffffff


	//   ....[149]....
        /*0b88*/ 	.word	0xffffffff


	//   ....[150]....
        /*0b8c*/ 	.word	0xffffffff


	//   ....[151]....
        /*0b90*/ 	.word	0xffffffff


	//   ....[152]....
        /*0b94*/ 	.word	0xffffffff


	//   ....[153]....
        /*0b98*/ 	.word	0xffffffff


	//   ....[154]....
        /*0b9c*/ 	.word	0xffffffff


	//   ....[155]....
        /*0ba0*/ 	.word	0xffffffff


	//   ....[156]....
        /*0ba4*/ 	.word	0xffffffff


	//   ....[157]....
        /*0ba8*/ 	.word	0xffffffff


	//   ....[158]....
        /*0bac*/ 	.word	0xffffffff


	//   ....[159]....
        /*0bb0*/ 	.word	0xffffffff


	//   ....[160]....
        /*0bb4*/ 	.word	0xffffffff


	//   ....[161]....
        /*0bb8*/ 	.word	0xffffffff


	//   ....[162]....
        /*0bbc*/ 	.word	0xffffffff


	//   ....[163]....
        /*0bc0*/ 	.word	0xffffffff


	//   ....[164]....
        /*0bc4*/ 	.word	0xffffffff


	//   ....[165]....
        /*0bc8*/ 	.word	0xffffffff


	//   ....[166]....
        /*0bcc*/ 	.word	0xffffffff


	//   ....[167]....
        /*0bd0*/ 	.word	0xffffffff


	//   ....[168]....
        /*0bd4*/ 	.word	0xffffffff


	//   ....[169]....
        /*0bd8*/ 	.word	0x0500000f


	//   ....[170]....
        /*0bdc*/ 	.word	0x0500000f


	//   ....[171]....
        /*0be0*/ 	.word	0x0500000f


	//   ....[172]....
        /*0be4*/ 	.word	0x0500000f


	//   ....[173]....
        /*0be8*/ 	.word	0x0500000f


	//   ....[174]....
        /*0bec*/ 	.word	0x0500000f


	//   ....[175]....
        /*0bf0*/ 	.word	0x0500000f


	//   ....[176]....
        /*0bf4*/ 	.word	0x0500000f


	//   ....[177]....
        /*0bf8*/ 	.word	0x0500000f


	//   ....[178]....
        /*0bfc*/ 	.word	0x0500000f


	//   ....[179]....
        /*0c00*/ 	.word	0x0500000f


	//   ....[180]....
        /*0c04*/ 	.word	0x0500000f


	//   ....[181]....
        /*0c08*/ 	.word	0x0500000f


	//   ....[182]....
        /*0c0c*/ 	.word	0x0500000f


	//   ....[183]....
        /*0c10*/ 	.word	0x0500000f


	//   ....[184]....
        /*0c14*/ 	.word	0x0500000f


	//   ....[185]....
        /*0c18*/ 	.word	0x0500000f


	//   ....[186]....
        /*0c1c*/ 	.word	0x0500000f


	//   ....[187]....
        /*0c20*/ 	.word	0x0500000f


	//   ....[188]....
        /*0c24*/ 	.word	0x0500000f


	//   ....[189]....
        /*0c28*/ 	.word	0x0500000f


	//   ....[190]....
        /*0c2c*/ 	.word	0x0500000f


	//   ....[191]....
        /*0c30*/ 	.word	0x0500000f


	//   ....[192]....
        /*0c34*/ 	.word	0x0500000f


	//   ....[193]....
        /*0c38*/ 	.word	0x0500000f


	//   ....[194]....
        /*0c3c*/ 	.word	0x0500000f


	//   ....[195]....
        /*0c40*/ 	.word	0x0500000f


	//   ....[196]....
        /*0c44*/ 	.word	0x0500000f


	//   ....[197]....
        /*0c48*/ 	.word	0x0500000f


	//   ....[198]....
        /*0c4c*/ 	.word	0x0500000f


	//   ....[199]....
        /*0c50*/ 	.word	0x0500000f


	//   ....[200]....
        /*0c54*/ 	.word	0x0500000f


	//   ....[201]....
        /*0c58*/ 	.word	0x0500000f


	//   ....[202]....
        /*0c5c*/ 	.word	0x0500000f


	//   ....[203]....
        /*0c60*/ 	.word	0x0500000f


	//   ....[204]....
        /*0c64*/ 	.word	0x0500000f


	//   ....[205]....
        /*0c68*/ 	.word	0x0500000f


	//   ....[206]....
        /*0c6c*/ 	.word	0x0500000f


	//   ....[207]....
        /*0c70*/ 	.word	0x0500000f


	//   ....[208]....
        /*0c74*/ 	.word	0x0500000f


	//   ....[209]....
        /*0c78*/ 	.word	0x0500000f


	//   ....[210]....
        /*0c7c*/ 	.word	0x0500000f


	//   ....[211]....
        /*0c80*/ 	.word	0x0500000f


	//   ....[212]....
        /*0c84*/ 	.word	0x0500000f


	//   ....[213]....
        /*0c88*/ 	.word	0x0500000f


	//   ....[214]....
        /*0c8c*/ 	.word	0x0500000f


	//   ....[215]....
        /*0c90*/ 	.word	0x0500000f


	//   ....[216]....
        /*0c94*/ 	.word	0x0500000f


	//   ....[217]....
        /*0c98*/ 	.word	0x0500000f


	//   ....[218]....
        /*0c9c*/ 	.word	0x0500000f


	//   ....[219]....
        /*0ca0*/ 	.word	0x0500000f


	//   ....[220]....
        /*0ca4*/ 	.word	0x0500000f


	//   ....[221]....
        /*0ca8*/ 	.word	0x0500000f


	//   ....[222]....
        /*0cac*/ 	.word	0x0500000f


	//   ....[223]....
        /*0cb0*/ 	.word	0x0500000f


	//   ....[224]....
        /*0cb4*/ 	.word	0x0500000f


	//   ....[225]....
        /*0cb8*/ 	.word	0x0500000f


	//   ....[226]....
        /*0cbc*/ 	.word	0x0500000f


	//   ....[227]....
        /*0cc0*/ 	.word	0x0500000f


	//   ....[228]....
        /*0cc4*/ 	.word	0x0500000f


	//   ....[229]....
        /*0cc8*/ 	.word	0x0500000f


	//   ....[230]....
        /*0ccc*/ 	.word	0x0500000f


	//   ....[231]....
        /*0cd0*/ 	.word	0x0500000f


	//   ....[232]....
        /*0cd4*/ 	.word	0x0500000f


	//   ....[233]....
        /*0cd8*/ 	.word	0x0500000f


	//   ....[234]....
        /*0cdc*/ 	.word	0x0500000f


	//   ....[235]....
        /*0ce0*/ 	.word	0x0500000f


	//   ....[236]....
        /*0ce4*/ 	.word	0x0500000f


	//   ....[237]....
        /*0ce8*/ 	.word	0x0500000f


	//   ....[238]....
        /*0cec*/ 	.word	0x0500000f


	//   ....[239]....
        /*0cf0*/ 	.word	0x0500000f


	//   ....[240]....
        /*0cf4*/ 	.word	0x0500000f


	//   ....[241]....
        /*0cf8*/ 	.word	0x0500000f


	//   ....[242]....
        /*0cfc*/ 	.word	0x0500000f


	//   ....[243]....
        /*0d00*/ 	.word	0x0500000f


	//   ....[244]....
        /*0d04*/ 	.word	0x0500000f


	//   ....[245]....
        /*0d08*/ 	.word	0x0500000f


	//   ....[246]....
        /*0d0c*/ 	.word	0x0500000f


	//   ....[247]....
        /*0d10*/ 	.word	0x0500000f


	//   ....[248]....
        /*0d14*/ 	.word	0x0500000f


	//   ....[249]....
        /*0d18*/ 	.word	0x0500000f


	//   ....[250]....
        /*0d1c*/ 	.word	0x0500000f


	//   ....[251]....
        /*0d20*/ 	.word	0x0500000f


	//   ....[252]....
        /*0d24*/ 	.word	0x0500000f


	//   ....[253]....
        /*0d28*/ 	.word	0x0500000f


	//   ....[254]....
        /*0d2c*/ 	.word	0x0500000f


	//   ....[255]....
        /*0d30*/ 	.word	0x0500000f


	//   ....[0]....
        /*0d34*/ 	.word	0x0500000f


	//   ....[1]....
        /*0d38*/ 	.word	0x0500000f


	//   ....[2]....
        /*0d3c*/ 	.word	0x0500000f


	//   ....[3]....
        /*0d40*/ 	.word	0x0500000f


	//   ....[4]....
        /*0d44*/ 	.word	0x0500000f


	//   ....[5]....
        /*0d48*/ 	.word	0x0500000f


	//   ....[6]....
        /*0d4c*/ 	.word	0x0500000f


	//   ....[7]....
        /*0d50*/ 	.word	0x0500000f


	//   ....[8]....
        /*0d54*/ 	.word	0x0500000f


	//   ....[9]....
        /*0d58*/ 	.word	0x0500000f


	//   ....[10]....
        /*0d5c*/ 	.word	0x0500000f


	//   ....[11]....
        /*0d60*/ 	.word	0x0500000f


	//   ....[12]....
        /*0d64*/ 	.word	0x0500000f


	//   ....[13]....
        /*0d68*/ 	.word	0x0500000f


	//   ....[14]....
        /*0d6c*/ 	.word	0x0500000f


	//   ....[15]....
        /*0d70*/ 	.word	0x0500000f


	//----- nvinfo : EIATTR_COOP_GROUP_INSTR_OFFSETS
	.align		4
.L_381:
        /*0d74*/ 	.byte	0x04, 0x28
        /*0d76*/ 	.short	(.L_383 - .L_382)


	//   ....[0]....
.L_382:
        /*0d78*/ 	.word	0x00000060


	//   ....[1]....
        /*0d7c*/ 	.word	0x00000140


	//   ....[2]....
        /*0d80*/ 	.word	0x00000190


	//   ....[3]....
        /*0d84*/ 	.word	0x000003c0


	//   ....[4]....
        /*0d88*/ 	.word	0x00000520


	//   ....[5]....
        /*0d8c*/ 	.word	0x00000640


	//   ....[6]....
        /*0d90*/ 	.word	0x000007a0


	//   ....[7]....
        /*0d94*/ 	.word	0x00004240


	//   ....[8]....
        /*0d98*/ 	.word	0x00004250


	//   ....[9]....
        /*0d9c*/ 	.word	0x00005060


	//   ....[10]....
        /*0da0*/ 	.word	0x00005070


	//   ....[11]....
        /*0da4*/ 	.word	0x00005f00


	//   ....[12]....
        /*0da8*/ 	.word	0x00005f10


	//   ....[13]....
        /*0dac*/ 	.word	0x00007a30


	//   ....[14]....
        /*0db0*/ 	.word	0x00007a40


	//   ....[15]....
        /*0db4*/ 	.word	0x00008a90


	//   ....[16]....
        /*0db8*/ 	.word	0x00008aa0


	//   ....[17]....
        /*0dbc*/ 	.word	0x00009a50


	//   ....[18]....
        /*0dc0*/ 	.word	0x00009a60


	//   ....[19]....
        /*0dc4*/ 	.word	0x0000ac10


	//   ....[20]....
        /*0dc8*/ 	.word	0x0000ac20


	//   ....[21]....
        /*0dcc*/ 	.word	0x0000ade0


	//   ....[22]....
        /*0dd0*/ 	.word	0x0000adf0


	//   ....[23]....
        /*0dd4*/ 	.word	0x0000afc0


	//   ....[24]....
        /*0dd8*/ 	.word	0x0000afd0


	//   ....[25]....
        /*0ddc*/ 	.word	0x0000b410


	//   ....[26]....
        /*0de0*/ 	.word	0x0000b420


	//   ....[27]....
        /*0de4*/ 	.word	0x0000b5b0


	//   ....[28]....
        /*0de8*/ 	.word	0x0000b5d0


	//   ....[29]....
        /*0dec*/ 	.word	0x0000b760


	//   ....[30]....
        /*0df0*/ 	.word	0x0000b780


	//   ....[31]....
        /*0df4*/ 	.word	0x0000c1b0


	//   ....[32]....
        /*0df8*/ 	.word	0x0000c730


	//   ....[33]....
        /*0dfc*/ 	.word	0x0000c740


	//   ....[34]....
        /*0e00*/ 	.word	0x0000c750


	//   ....[35]....
        /*0e04*/ 	.word	0x0000c760


	//   ....[36]....
        /*0e08*/ 	.word	0x0000fa50


	//   ....[37]....
        /*0e0c*/ 	.word	0x0000fa60


	//   ....[38]....
        /*0e10*/ 	.word	0x0000fa70


	//   ....[39]....
        /*0e14*/ 	.word	0x0000fa80


	//   ....[40]....
        /*0e18*/ 	.word	0x00016780


	//   ....[41]....
        /*0e1c*/ 	.word	0x000167a0


	//   ....[42]....
        /*0e20*/ 	.word	0x000169f0


	//   ....[43]....
        /*0e24*/ 	.word	0x00016a10


	//   ....[44]....
        /*0e28*/ 	.word	0x0001bc60


	//   ....[45]....
        /*0e2c*/ 	.word	0x0001bc90


	//   ....[46]....
        /*0e30*/ 	.word	0x0001bf80


	//   ....[47]....
        /*0e34*/ 	.word	0x0001bff0


	//   ....[48]....
        /*0e38*/ 	.word	0x0001d170


	//   ....[49]....
        /*0e3c*/ 	.word	0x0001d3e0


	//   ....[50]....
        /*0e40*/ 	.word	0x0001d3f0


	//   ....[51]....
        /*0e44*/ 	.word	0x0001d420


	//   ....[52]....
        /*0e48*/ 	.word	0x0001ef90


	//   ....[53]....
        /*0e4c*/ 	.word	0x0001efb0


	//   ....[54]....
        /*0e50*/ 	.word	0x0001efc0


	//   ....[55]....
        /*0e54*/ 	.word	0x0001efd0


	//   ....[56]....
        /*0e58*/ 	.word	0x0001f9e0


	//   ....[57]....
        /*0e5c*/ 	.word	0x0001f9f0


	//   ....[58]....
        /*0e60*/ 	.word	0x0001fb50


	//   ....[59]....
        /*0e64*/ 	.word	0x0001fb70


	//   ....[60]....
        /*0e68*/ 	.word	0x0001fcc0


	//   ....[61]....
        /*0e6c*/ 	.word	0x0001fce0


	//   ....[62]....
        /*0e70*/ 	.word	0x0001fe40


	//   ....[63]....
        /*0e74*/ 	.word	0x0001fe60


	//   ....[64]....
        /*0e78*/ 	.word	0x00020660


	//   ....[65]....
        /*0e7c*/ 	.word	0x00020690


	//   ....[66]....
        /*0e80*/ 	.word	0x00020ee0


	//   ....[67]....
        /*0e84*/ 	.word	0x00020ef0


	//   ....[68]....
        /*0e88*/ 	.word	0x00022030


	//   ....[69]....
        /*0e8c*/ 	.word	0x00022050


	//   ....[70]....
        /*0e90*/ 	.word	0x000221a0


	//   ....[71]....
        /*0e94*/ 	.word	0x000221c0


	//   ....[72]....
        /*0e98*/ 	.word	0x00022310


	//   ....[73]....
        /*0e9c*/ 	.word	0x00022330


	//   ....[74]....
        /*0ea0*/ 	.word	0x00022490


	//   ....[75]....
        /*0ea4*/ 	.word	0x000224b0


	//   ....[76]....
        /*0ea8*/ 	.word	0x00022690


	//   ....[77]....
        /*0eac*/ 	.word	0x00022890


	//   ....[78]....
        /*0eb0*/ 	.word	0x000228c0


	//   ....[79]....
        /*0eb4*/ 	.word	0x000228f0


	//   ....[80]....
        /*0eb8*/ 	.word	0x00022920


	//   ....[81]....
        /*0ebc*/ 	.word	0x00022950


	//   ....[82]....
        /*0ec0*/ 	.word	0x00022980


	//   ....[83]....
        /*0ec4*/ 	.word	0x00022b20


	//   ....[84]....
        /*0ec8*/ 	.word	0x00022b50


	//   ....[85]....
        /*0ecc*/ 	.word	0x00022b80


	//   ....[86]....
        /*0ed0*/ 	.word	0x00022bb0


	//   ....[87]....
        /*0ed4*/ 	.word	0x00022be0


	//   ....[88]....
        /*0ed8*/ 	.word	0x00022c10


	//   ....[89]....
        /*0edc*/ 	.word	0x00022ca0


	//   ....[90]....
        /*0ee0*/ 	.word	0x00022cd0


	//   ....[91]....
        /*0ee4*/ 	.word	0x00022ce0


	//   ....[92]....
        /*0ee8*/ 	.word	0x00022d70


	//   ....[93]....
        /*0eec*/ 	.word	0x00023d60


	//   ....[94]....
        /*0ef0*/ 	.word	0x000263c0


	//   ....[95]....
        /*0ef4*/ 	.word	0x00026400


	//   ....[96]....
        /*0ef8*/ 	.word	0x00026440


	//   ....[97]....
        /*0efc*/ 	.word	0x00026500


	//   ....[98]....
        /*0f00*/ 	.word	0x00026530


	//   ....[99]....
        /*0f04*/ 	.word	0x00026590


	//   ....[100]....
        /*0f08*/ 	.word	0x000265d0


	//   ....[101]....
        /*0f0c*/ 	.word	0x00026630


	//   ....[102]....
        /*0f10*/ 	.word	0x00026650


	//   ....[103]....
        /*0f14*/ 	.word	0x00026680


	//   ....[104]....
        /*0f18*/ 	.word	0x00026eb0


	//   ....[105]....
        /*0f1c*/ 	.word	0x00026ef0


	//   ....[106]....
        /*0f20*/ 	.word	0x00026f10


	//   ....[107]....
        /*0f24*/ 	.word	0x00026fb0


	//   ....[108]....
        /*0f28*/ 	.word	0x00026fc0


	//   ....[109]....
        /*0f2c*/ 	.word	0x00027070


	//   ....[110]....
        /*0f30*/ 	.word	0x00027080


	//   ....[111]....
        /*0f34*/ 	.word	0x00027130


	//   ....[112]....
        /*0f38*/ 	.word	0x00027140


	//   ....[113]....
        /*0f3c*/ 	.word	0x000271f0


	//   ....[114]....
        /*0f40*/ 	.word	0x00027200


	//   ....[115]....
        /*0f44*/ 	.word	0x000272b0


	//   ....[116]....
        /*0f48*/ 	.word	0x000272c0


	//   ....[117]....
        /*0f4c*/ 	.word	0x00027370


	//   ....[118]....
        /*0f50*/ 	.word	0x00027380


	//   ....[119]....
        /*0f54*/ 	.word	0x000273c0


	//   ....[120]....
        /*0f58*/ 	.word	0x00027be0


	//   ....[121]....
        /*0f5c*/ 	.word	0x00027c20


	//   ....[122]....
        /*0f60*/ 	.word	0x00027c50


	//   ....[123]....
        /*0f64*/ 	.word	0x00027d10


	//   ....[124]....
        /*0f68*/ 	.word	0x00027d40


	//   ....[125]....
        /*0f6c*/ 	.word	0x00027d90


	//   ....[126]....
        /*0f70*/ 	.word	0x00027dc0


	//   ....[127]....
        /*0f74*/ 	.word	0x00027e10


	//   ....[128]....
        /*0f78*/ 	.word	0x00027e40


	//   ....[129]....
        /*0f7c*/ 	.word	0x00027eb0


	//   ....[130]....
        /*0f80*/ 	.word	0x000281b0


	//   ....[131]....
        /*0f84*/ 	.word	0x000281e0


	//   ....[132]....
        /*0f88*/ 	.word	0x000282a0


	//   ....[133]....
        /*0f8c*/ 	.word	0x000282b0


	//   ....[134]....
        /*0f90*/ 	.word	0x00028360


	//   ....[135]....
        /*0f94*/ 	.word	0x00028370


	//   ....[136]....
        /*0f98*/ 	.word	0x00028420


	//   ....[137]....
        /*0f9c*/ 	.word	0x00028430


	//   ....[138]....
        /*0fa0*/ 	.word	0x00028440


	//   ....[139]....
        /*0fa4*/ 	.word	0x000284f0


	//   ....[140]....
        /*0fa8*/ 	.word	0x00028aa0


	//   ....[141]....
        /*0fac*/ 	.word	0x00028ae0


	//   ....[142]....
        /*0fb0*/ 	.word	0x00028b70


	//   ....[143]....
        /*0fb4*/ 	.word	0x00028ba0


	//   ....[144]....
        /*0fb8*/ 	.word	0x00028c30


	//   ....[145]....
        /*0fbc*/ 	.word	0x00028c60


	//   ....[146]....
        /*0fc0*/ 	.word	0x00028cf0


	//   ....[147]....
        /*0fc4*/ 	.word	0x00028d20


	//   ....[148]....
        /*0fc8*/ 	.word	0x00028d30


	//   ....[149]....
        /*0fcc*/ 	.word	0x00028dc0


	//   ....[150]....
        /*0fd0*/ 	.word	0x00029250


	//   ....[151]....
        /*0fd4*/ 	.word	0x00029280


	//   ....[152]....
        /*0fd8*/ 	.word	0x000292f0


	//   ....[153]....
        /*0fdc*/ 	.word	0x00029320


	//   ....[154]....
        /*0fe0*/ 	.word	0x00029350


	//   ....[155]....
        /*0fe4*/ 	.word	0x00029380


	//   ....[156]....
        /*0fe8*/ 	.word	0x000293b0


	//   ....[157]....
        /*0fec*/ 	.word	0x000293e0


	//   ....[158]....
        /*0ff0*/ 	.word	0x00029590


	//   ....[159]....
        /*0ff4*/ 	.word	0x000295c0


	//   ....[160]....
        /*0ff8*/ 	.word	0x000295f0


	//   ....[161]....
        /*0ffc*/ 	.word	0x00029620


	//   ....[162]....
        /*1000*/ 	.word	0x00029650


	//   ....[163]....
        /*1004*/ 	.word	0x00029680


	//   ....[164]....
        /*1008*/ 	.word	0x00029740


	//   ....[165]....
        /*100c*/ 	.word	0x00029760


	//   ....[166]....
        /*1010*/ 	.word	0x00029770


	//   ....[167]....
        /*1014*/ 	.word	0x000297d0


	//   ....[168]....
        /*1018*/ 	.word	0x00029df0


	//   ....[169]....
        /*101c*/ 	.word	0x0002a110


	//   ....[170]....
        /*1020*/ 	.word	0x0002a1a0


	//   ....[171]....
        /*1024*/ 	.word	0x0002a240


	//   ....[172]....
        /*1028*/ 	.word	0x0002a2d0


	//   ....[173]....
        /*102c*/ 	.word	0x0002a370


	//   ....[174]....
        /*1030*/ 	.word	0x0002a400


	//   ....[175]....
        /*1034*/ 	.word	0x0002a4f0


	//   ....[176]....
        /*1038*/ 	.word	0x0002a580


	//   ....[177]....
        /*103c*/ 	.word	0x0002a620


	//   ....[178]....
        /*1040*/ 	.word	0x0002a6b0


	//   ....[179]....
        /*1044*/ 	.word	0x0002a750


	//   ....[180]....
        /*1048*/ 	.word	0x0002a7e0


	//   ....[181]....
        /*104c*/ 	.word	0x0002a8d0


	//   ....[182]....
        /*1050*/ 	.word	0x0002a960


	//   ....[183]....
        /*1054*/ 	.word	0x0002aa00


	//   ....[184]....
        /*1058*/ 	.word	0x0002aa90


	//   ....[185]....
        /*105c*/ 	.word	0x0002ab30


	//   ....[186]....
        /*1060*/ 	.word	0x0002abc0


	//   ....[187]....
        /*1064*/ 	.word	0x0002acb0


	//   ....[188]....
        /*1068*/ 	.word	0x0002ad40


	//   ....[189]....
        /*106c*/ 	.word	0x0002ad90


	//   ....[190]....
        /*1070*/ 	.word	0x0002ade0


	//   ....[191]....
        /*1074*/ 	.word	0x0002aed0


	//   ....[192]....
        /*1078*/ 	.word	0x0002af60


	//   ....[193]....
        /*107c*/ 	.word	0x0002afb0


	//   ....[194]....
        /*1080*/ 	.word	0x0002b000


	//   ....[195]....
        /*1084*/ 	.word	0x0002b260


	//   ....[196]....
        /*1088*/ 	.word	0x0002b540


	//   ....[197]....
        /*108c*/ 	.word	0x0002b630


	//   ....[198]....
        /*1090*/ 	.word	0x0002b6f0


	//   ....[199]....
        /*1094*/ 	.word	0x0002b860


	//   ....[200]....
        /*1098*/ 	.word	0x0002b8b0


	//   ....[201]....
        /*109c*/ 	.word	0x0002b9c0


	//   ....[202]....
        /*10a0*/ 	.word	0x0002ba20


	//   ....[203]....
        /*10a4*/ 	.word	0x0002bb30


	//   ....[204]....
        /*10a8*/ 	.word	0x0002bb90


	//   ....[205]....
        /*10ac*/ 	.word	0x0002bc90


	//   ....[206]....
        /*10b0*/ 	.word	0x0002bce0


	//   ....[207]....
        /*10b4*/ 	.word	0x0002bd90


	//   ....[208]....
        /*10b8*/ 	.word	0x0002bdf0


	//   ....[209]....
        /*10bc*/ 	.word	0x0002bf20


	//   ....[210]....
        /*10c0*/ 	.word	0x0002bf70


	//   ....[211]....
        /*10c4*/ 	.word	0x0002c0b0


	//   ....[212]....
        /*10c8*/ 	.word	0x0002c100


	//   ....[213]....
        /*10cc*/ 	.word	0x0002c240


	//   ....[214]....
        /*10d0*/ 	.word	0x0002c290


	//   ....[215]....
        /*10d4*/ 	.word	0x0002c3d0


	//   ....[216]....
        /*10d8*/ 	.word	0x0002c420


	//   ....[217]....
        /*10dc*/ 	.word	0x0002c560


	//   ....[218]....
        /*10e0*/ 	.word	0x0002c5b0


	//   ....[219]....
        /*10e4*/ 	.word	0x0002c6f0


	//   ....[220]....
        /*10e8*/ 	.word	0x0002c740


	//   ....[221]....
        /*10ec*/ 	.word	0x0002c860


	//   ....[222]....
        /*10f0*/ 	.word	0x0002c8b0


	//   ....[223]....
        /*10f4*/ 	.word	0x0002c9e0


	//   ....[224]....
        /*10f8*/ 	.word	0x0002cab0


	//   ....[225]....
        /*10fc*/ 	.word	0x0002cc20


	//   ....[226]....
        /*1100*/ 	.word	0x0002cc70


	//   ....[227]....
        /*1104*/ 	.word	0x0002cd70


	//   ....[228]....
        /*1108*/ 	.word	0x0002cdc0


	//   ....[229]....
        /*110c*/ 	.word	0x0002cec0


	//   ....[230]....
        /*1110*/ 	.word	0x0002cf10


	//   ....[231]....
        /*1114*/ 	.word	0x0002d040


	//   ....[232]....
        /*1118*/ 	.word	0x0002d090


	//   ....[233]....
        /*111c*/ 	.word	0x0002d180


	//   ....[234]....
        /*1120*/ 	.word	0x0002d220


	//   ....[235]....
        /*1124*/ 	.word	0x0002d360


	//   ....[236]....
        /*1128*/ 	.word	0x0002d3b0


	//   ....[237]....
        /*112c*/ 	.word	0x0002d4f0


	//   ....[238]....
        /*1130*/ 	.word	0x0002d540


	//   ....[239]....
        /*1134*/ 	.word	0x0002d680


	//   ....[240]....
        /*1138*/ 	.word	0x0002d6d0


	//   ....[241]....
        /*113c*/ 	.word	0x0002d810


	//   ....[242]....
        /*1140*/ 	.word	0x0002d860


	//   ....[243]....
        /*1144*/ 	.word	0x0002d950


	//   ....[244]....
        /*1148*/ 	.word	0x0002da10


	//   ....[245]....
        /*114c*/ 	.word	0x0002dba0


	//   ....[246]....
        /*1150*/ 	.word	0x0002dbf0


	//   ....[247]....
        /*1154*/ 	.word	0x0002dd20


	//   ....[248]....
        /*1158*/ 	.word	0x0002dd70


	//   ....[249]....
        /*115c*/ 	.word	0x0002dea0


	//   ....[250]....
        /*1160*/ 	.word	0x0002def0


	//   ....[251]....
        /*1164*/ 	.word	0x0002e020


	//   ....[252]....
        /*1168*/ 	.word	0x0002e070


	//   ....[253]....
        /*116c*/ 	.word	0x0002e100


	//   ....[254]....
        /*1170*/ 	.word	0x0002e1a0


	//   ....[255]....
        /*1174*/ 	.word	0x0002e330


	//   ....[0]....
        /*1178*/ 	.word	0x0002e3a0


	//   ....[1]....
        /*117c*/ 	.word	0x0002e410


	//   ....[2]....
        /*1180*/ 	.word	0x0002e480


	//   ....[3]....
        /*1184*/ 	.word	0x0002e4f0


	//   ....[4]....
        /*1188*/ 	.word	0x0002e570


	//   ....[5]....
        /*118c*/ 	.word	0x0002e5f0


	//   ....[6]....
        /*1190*/ 	.word	0x0002e680


	//   ....[7]....
        /*1194*/ 	.word	0x0002e6f0


	//   ....[8]....
        /*1198*/ 	.word	0x0002e760


	//   ....[9]....
        /*119c*/ 	.word	0x0002e7d0


	//   ....[10]....
        /*11a0*/ 	.word	0x0002e850


	//   ....[11]....
        /*11a4*/ 	.word	0x0002e8c0


	//   ....[12]....
        /*11a8*/ 	.word	0x0002e960


	//   ....[13]....
        /*11ac*/ 	.word	0x0002e9b0


	//   ....[14]....
        /*11b0*/ 	.word	0x0002ea40


	//   ....[15]....
        /*11b4*/ 	.word	0x0002eb70


	//----- nvinfo : EIATTR_REG_RECONFIG
	.align		4
.L_383:
        /*11b8*/ 	.byte	0x01, 0x54
	.zero		2


	//----- nvinfo : EIATTR_SYSCALL_OFFSETS
	.align		4
        /*11bc*/ 	.byte	0x04, 0x46
        /*11be*/ 	.short	(.L_385 - .L_384)


	//   ....[0]....
.L_384:
        /*11c0*/ 	.word	0x00002630


	//   ....[1]....
        /*11c4*/ 	.word	0x00002780


	//   ....[2]....
        /*11c8*/ 	.word	0x0000c320


	//   ....[3]....
        /*11cc*/ 	.word	0x0000c6b0


	//   ....[4]....
        /*11d0*/ 	.word	0x000259f0


	//   ....[5]....
        /*11d4*/ 	.word	0x00025b40


	//   ....[6]....
        /*11d8*/ 	.word	0x00025c30


	//   ....[7]....
        /*11dc*/ 	.word	0x00026b10


	//----- nvinfo : EIATTR_MBARRIER_INSTR_OFFSETS
	.align		4
.L_385:
        /*11e0*/ 	.byte	0x04, 0x39
        /*11e2*/ 	.short	(.L_387 - .L_386)


	//   ....[0]....
.L_386:
        /*11e4*/ 	.word	0x00000270
        /*11e8*/ 	.word	0x000000ff
        /*11ec*/ 	.word	0x00038800
        /*11f0*/ 	.short	0x0100
        /*11f2*/ 	.byte	0x08
	.zero		1


	//   ....[1]....
        /*11f4*/ 	.word	0x00000280
        /*11f8*/ 	.word	0x000000ff
        /*11fc*/ 	.word	0x00038820
        /*1200*/ 	.short	0x0100
        /*1202*/ 	.byte	0x08
	.zero		1


	//   ....[2]....
        /*1204*/ 	.word	0x00000370
        /*1208*/ 	.word	0x000000ff
        /*120c*/ 	.word	0x00038830
        /*1210*/ 	.short	0x0100
        /*1212*/ 	.byte	0x08
	.zero		1


	//   ....[3]....
        /*1214*/ 	.word	0x00000380
        /*1218*/ 	.word	0x000000ff
        /*121c*/ 	.word	0x00038840
        /*1220*/ 	.short	0x0100
        /*1222*/ 	.byte	0x08
	.zero		1


	//   ....[4]....
        /*1224*/ 	.word	0x00000390
        /*1228*/ 	.word	0x000000ff
        /*122c*/ 	.word	0x00038838
        /*1230*/ 	.short	0x0100
        /*1232*/ 	.byte	0x08
	.zero		1


	//   ....[5]....
        /*1234*/ 	.word	0x000003a0
        /*1238*/ 	.word	0x000000ff
        /*123c*/ 	.word	0x00038848
        /*1240*/ 	.short	0x0100
        /*1242*/ 	.byte	0x08
	.zero		1


	//   ....[6]....
        /*1244*/ 	.word	0x000004d0
        /*1248*/ 	.word	0x000000ff
        /*124c*/ 	.word	0x00038850
        /*1250*/ 	.short	0x0100
        /*1252*/ 	.byte	0x08
	.zero		1


	//   ....[7]....
        /*1254*/ 	.word	0x000004e0
        /*1258*/ 	.word	0x000000ff
        /*125c*/ 	.word	0x00038860
        /*1260*/ 	.short	0x0100
        /*1262*/ 	.byte	0x08
	.zero		1


	//   ....[8]....
        /*1264*/ 	.word	0x000004f0
        /*1268*/ 	.word	0x000000ff
        /*126c*/ 	.word	0x00038858
        /*1270*/ 	.short	0x0100
        /*1272*/ 	.byte	0x08
	.zero		1


	//   ....[9]....
        /*1274*/ 	.word	0x00000500
        /*1278*/ 	.word	0x000000ff
        /*127c*/ 	.word	0x00038868
        /*1280*/ 	.short	0x0100
        /*1282*/ 	.byte	0x08
	.zero		1


	//   ....[10]....
        /*1284*/ 	.word	0x000005f0
        /*1288*/ 	.word	0x000000ff
        /*128c*/ 	.word	0x00038870
        /*1290*/ 	.short	0x0100
        /*1292*/ 	.byte	0x06
	.zero		1


	//   ....[11]....
        /*1294*/ 	.word	0x00000600
        /*1298*/ 	.word	0x000000ff
        /*129c*/ 	.word	0x00038880
        /*12a0*/ 	.short	0x0100
        /*12a2*/ 	.byte	0x06
	.zero		1


	//   ....[12]....
        /*12a4*/ 	.word	0x00000610
        /*12a8*/ 	.word	0x000000ff
        /*12ac*/ 	.word	0x00038878
        /*12b0*/ 	.short	0x0100
        /*12b2*/ 	.byte	0x06
	.zero		1


	//   ....[13]....
        /*12b4*/ 	.word	0x00000620
        /*12b8*/ 	.word	0x000000ff
        /*12bc*/ 	.word	0x00038888
        /*12c0*/ 	.short	0x0100
        /*12c2*/ 	.byte	0x06
	.zero		1


	//   ....[14]....
        /*12c4*/ 	.word	0x00000750
        /*12c8*/ 	.word	0x000000ff
        /*12cc*/ 	.word	0x00038890
        /*12d0*/ 	.short	0x0100
        /*12d2*/ 	.byte	0x08
	.zero		1


	//   ....[15]....
        /*12d4*/ 	.word	0x00000760
        /*12d8*/ 	.word	0x000000ff
        /*12dc*/ 	.word	0x000388a0
        /*12e0*/ 	.short	0x0100
        /*12e2*/ 	.byte	0x08
	.zero		1


	//   ....[16]....
        /*12e4*/ 	.word	0x00000770
        /*12e8*/ 	.word	0x000000ff
        /*12ec*/ 	.word	0x00038898
        /*12f0*/ 	.short	0x0100
        /*12f2*/ 	.byte	0x08
	.zero		1


	//   ....[17]....
        /*12f4*/ 	.word	0x00000780
        /*12f8*/ 	.word	0x000000ff
        /*12fc*/ 	.word	0x000388a8
        /*1300*/ 	.short	0x0100
        /*1302*/ 	.byte	0x08
	.zero		1


	//   ....[18]....
        /*1304*/ 	.word	0x000008b0
        /*1308*/ 	.word	0x000000ff
        /*130c*/ 	.word	0x000388b0
        /*1310*/ 	.short	0x0100
        /*1312*/ 	.byte	0x08
	.zero		1


	//   ....[19]....
        /*1314*/ 	.word	0x000008c0
        /*1318*/ 	.word	0x000000ff
        /*131c*/ 	.word	0x000388c0
        /*1320*/ 	.short	0x0100
        /*1322*/ 	.byte	0x08
	.zero		1


	//   ....[20]....
        /*1324*/ 	.word	0x000008d0
        /*1328*/ 	.word	0x000000ff
        /*132c*/ 	.word	0x000388b8
        /*1330*/ 	.short	0x0100
        /*1332*/ 	.byte	0x08
	.zero		1


	//   ....[21]....
        /*1334*/ 	.word	0x000008e0
        /*1338*/ 	.word	0x000000ff
        /*133c*/ 	.word	0x000388c8
        /*1340*/ 	.short	0x0100
        /*1342*/ 	.byte	0x08
	.zero		1


	//   ....[22]....
        /*1344*/ 	.word	0x000041f0
        /*1348*/ 	.word	0x00000057
        /*134c*/ 	.word	0x00038890
        /*1350*/ 	.short	0x010a
        /*1352*/ 	.byte	0x3f
	.zero		1


	//   ....[23]....
        /*1354*/ 	.word	0x000079c0
        /*1358*/ 	.word	0x00000057
        /*135c*/ 	.word	0x00038890
        /*1360*/ 	.short	0x010a
        /*1362*/ 	.byte	0x3f
	.zero		1


	//   ....[24]....
        /*1364*/ 	.word	0x0000aa70
        /*1368*/ 	.word	0x00000057
        /*136c*/ 	.word	0x00038890
        /*1370*/ 	.short	0x010a
        /*1372*/ 	.byte	0x3f
	.zero		1


	//   ....[25]....
        /*1374*/ 	.word	0x0000b250
        /*1378*/ 	.word	0x0000000b
        /*137c*/ 	.word	0x00000000
        /*1380*/ 	.short	0x0101
        /*1382*/ 	.byte	0x3f
	.zero		1


	//   ....[26]....
        /*1384*/ 	.word	0x0000b290
        /*1388*/ 	.word	0x00000057
        /*138c*/ 	.word	0x000388b0
        /*1390*/ 	.short	0x010a
        /*1392*/ 	.byte	0x3f
	.zero		1


	//   ....[27]....
        /*1394*/ 	.word	0x0000b9c0
        /*1398*/ 	.word	0x00000057
        /*139c*/ 	.word	0x00000000
        /*13a0*/ 	.short	0x0101
        /*13a2*/ 	.byte	0x3f
	.zero		1


	//   ....[28]....
        /*13a4*/ 	.word	0x0000c3b0
        /*13a8*/ 	.word	0x00000017
        /*13ac*/ 	.word	0x00038800
        /*13b0*/ 	.short	0x010a
        /*13b2*/ 	.byte	0x3f
	.zero		1


	//   ....[29]....
        /*13b4*/ 	.word	0x0000c400
        /*13b8*/ 	.word	0x00000017
        /*13bc*/ 	.word	0x00038800
        /*13c0*/ 	.short	0x010a
        /*13c2*/ 	.byte	0x3f
	.zero		1


	//   ....[30]....
        /*13c4*/ 	.word	0x0000ceb0
        /*13c8*/ 	.word	0x00000017
        /*13cc*/ 	.word	0x00038800
        /*13d0*/ 	.short	0x010a
        /*13d2*/ 	.byte	0x3f
	.zero		1


	//   ....[31]....
        /*13d4*/ 	.word	0x00010040
        /*13d8*/ 	.word	0x00000017
        /*13dc*/ 	.word	0x00038800
        /*13e0*/ 	.short	0x010a
        /*13e2*/ 	.byte	0x3f
	.zero		1


	//   ....[32]....
        /*13e4*/ 	.word	0x00013210
        /*13e8*/ 	.word	0x00000000
        /*13ec*/ 	.word	0x00038830
        /*13f0*/ 	.short	0x010a
        /*13f2*/ 	.byte	0x3f
	.zero		1


	//   ....[33]....
        /*13f4*/ 	.word	0x00013260
        /*13f8*/ 	.word	0x00000000
        /*13fc*/ 	.word	0x00038830
        /*1400*/ 	.short	0x010a
        /*1402*/ 	.byte	0x3f
	.zero		1


	//   ....[34]....
        /*1404*/ 	.word	0x00016f80
        /*1408*/ 	.word	0x00000000
        /*140c*/ 	.word	0x00000000
        /*1410*/ 	.short	0x0101
        /*1412*/ 	.byte	0x3f
	.zero		1


	//   ....[35]....
        /*1414*/ 	.word	0x00018020
        /*1418*/ 	.word	0x00000009
        /*141c*/ 	.word	0x00038830
        /*1420*/ 	.short	0x010a
        /*1422*/ 	.byte	0x3f
	.zero		1


	//   ....[36]....
        /*1424*/ 	.word	0x000180b0
        /*1428*/ 	.word	0x00000009
        /*142c*/ 	.word	0x00038830
        /*1430*/ 	.short	0x010a
        /*1432*/ 	.byte	0x3f
	.zero		1


	//   ....[37]....
        /*1434*/ 	.word	0x0001b7a0
        /*1438*/ 	.word	0x00000006
        /*143c*/ 	.word	0x00038850
        /*1440*/ 	.short	0x010a
        /*1442*/ 	.byte	0x3f
	.zero		1


	//   ....[38]....
        /*1444*/ 	.word	0x0001b7f0
        /*1448*/ 	.word	0x00000006
        /*144c*/ 	.word	0x00038850
        /*1450*/ 	.short	0x010a
        /*1452*/ 	.byte	0x3f
	.zero		1


	//   ....[39]....
        /*1454*/ 	.word	0x0001c310
        /*1458*/ 	.word	0x00000009
        /*145c*/ 	.word	0x00000000
        /*1460*/ 	.short	0x0101
        /*1462*/ 	.byte	0x3f
	.zero		1


	//   ....[40]....
        /*1464*/ 	.word	0x0001c6e0
        /*1468*/ 	.word	0x00000006
        /*146c*/ 	.word	0x00000000
        /*1470*/ 	.short	0x0101
        /*1472*/ 	.byte	0x3f
	.zero		1


	//   ....[41]....
        /*1474*/ 	.word	0x0001d0b0
        /*1478*/ 	.word	0x00000002
        /*147c*/ 	.word	0x00038850
        /*1480*/ 	.short	0x010a
        /*1482*/ 	.byte	0x3f
	.zero		1


	//   ....[42]....
        /*1484*/ 	.word	0x0001d100
        /*1488*/ 	.word	0x00000002
        /*148c*/ 	.word	0x00038850
        /*1490*/ 	.short	0x010a
        /*1492*/ 	.byte	0x3f
	.zero		1


	//   ....[43]....
        /*1494*/ 	.word	0x0001dda0
        /*1498*/ 	.word	0x00000002
        /*149c*/ 	.word	0x00000000
        /*14a0*/ 	.short	0x0101
        /*14a2*/ 	.byte	0x3f
	.zero		1


	//   ....[44]....
        /*14a4*/ 	.word	0x0001f9d0
        /*14a8*/ 	.word	0x00000014
        /*14ac*/ 	.word	0x00000000
        /*14b0*/ 	.short	0x0101
        /*14b2*/ 	.byte	0x3f
	.zero		1


	//   ....[45]....
        /*14b4*/ 	.word	0x00020680
        /*14b8*/ 	.word	0x00000038
        /*14bc*/ 	.word	0x00000000
        /*14c0*/ 	.short	0x0101
        /*14c2*/ 	.byte	0x3f
	.zero		1


	//   ....[46]....
        /*14c4*/ 	.word	0x00023e40
        /*14c8*/ 	.word	0x00000010
        /*14cc*/ 	.word	0x00038820
        /*14d0*/ 	.short	0x010a
        /*14d2*/ 	.byte	0x3f
	.zero		1


	//   ....[47]....
        /*14d4*/ 	.word	0x00023ed0
        /*14d8*/ 	.word	0x0000000c
        /*14dc*/ 	.word	0x000388a0
        /*14e0*/ 	.short	0x010a
        /*14e2*/ 	.byte	0x3f
	.zero		1


	//   ....[48]....
        /*14e4*/ 	.word	0x00024420
        /*14e8*/ 	.word	0x0000000c
        /*14ec*/ 	.word	0x000388c0
        /*14f0*/ 	.short	0x010a
        /*14f2*/ 	.byte	0x3f
	.zero		1


	//   ....[49]....
        /*14f4*/ 	.word	0x00024a30
        /*14f8*/ 	.word	0x0000000b
        /*14fc*/ 	.word	0x000388a0
        /*1500*/ 	.short	0x010a
        /*1502*/ 	.byte	0x3f
	.zero		1


	//   ....[50]....
        /*1504*/ 	.word	0x00024f70
        /*1508*/ 	.word	0x0000000b
        /*150c*/ 	.word	0x000388c0
        /*1510*/ 	.short	0x010a
        /*1512*/ 	.byte	0x3f
	.zero		1


	//   ....[51]....
        /*1514*/ 	.word	0x000261f0
        /*1518*/ 	.word	0x00000005
        /*151c*/ 	.word	0x00038840
        /*1520*/ 	.short	0x010a
        /*1522*/ 	.byte	0x3f
	.zero		1


	//   ....[52]....
        /*1524*/ 	.word	0x00026800
        /*1528*/ 	.word	0x00000005
        /*152c*/ 	.word	0x00038830
        /*1530*/ 	.short	0x0107
        /*1532*/ 	.byte	0x3f
	.zero		1


	//   ....[53]....
        /*1534*/ 	.word	0x000268e0
        /*1538*/ 	.word	0x00000005
        /*153c*/ 	.word	0x00038830
        /*1540*/ 	.short	0x0101
        /*1542*/ 	.byte	0x3f
	.zero		1


	//   ....[54]....
        /*1544*/ 	.word	0x00027510
        /*1548*/ 	.word	0x00000010
        /*154c*/ 	.word	0x00038800
        /*1550*/ 	.short	0x0107
        /*1552*/ 	.byte	0x3f
	.zero		1


	//   ....[55]....
        /*1554*/ 	.word	0x00027630
        /*1558*/ 	.word	0x00000010
        /*155c*/ 	.word	0x00038800
        /*1560*/ 	.short	0x0101
        /*1562*/ 	.byte	0x3f
	.zero		1


	//   ....[56]....
        /*1564*/ 	.word	0x00027650
        /*1568*/ 	.word	0x00000010
        /*156c*/ 	.word	0x00038820
        /*1570*/ 	.short	0x010a
        /*1572*/ 	.byte	0x3f
	.zero		1


	//   ....[57]....
        /*1574*/ 	.word	0x00027a50
        /*1578*/ 	.word	0x00000006
        /*157c*/ 	.word	0x00038840
        /*1580*/ 	.short	0x010a
        /*1582*/ 	.byte	0x3f
	.zero		1


	//   ....[58]....
        /*1584*/ 	.word	0x00027fd0
        /*1588*/ 	.word	0x00000006
        /*158c*/ 	.word	0x00038830
        /*1590*/ 	.short	0x0107
        /*1592*/ 	.byte	0x3f
	.zero		1


	//   ....[59]....
        /*1594*/ 	.word	0x00028090
        /*1598*/ 	.word	0x00000006
        /*159c*/ 	.word	0x00038830
        /*15a0*/ 	.short	0x0101
        /*15a2*/ 	.byte	0x3f
	.zero		1


	//   ....[60]....
        /*15a4*/ 	.word	0x000280f0
        /*15a8*/ 	.word	0x00000006
        /*15ac*/ 	.word	0x00038860
        /*15b0*/ 	.short	0x010a
        /*15b2*/ 	.byte	0x3f
	.zero		1


	//   ....[61]....
        /*15b4*/ 	.word	0x00028620
        /*15b8*/ 	.word	0x00000006
        /*15bc*/ 	.word	0x00038850
        /*15c0*/ 	.short	0x0107
        /*15c2*/ 	.byte	0x3f
	.zero		1


	//   ....[62]....
        /*15c4*/ 	.word	0x000287c0
        /*15c8*/ 	.word	0x00000006
        /*15cc*/ 	.word	0x00038850
        /*15d0*/ 	.short	0x0101
        /*15d2*/ 	.byte	0x3f
	.zero		1


	//   ....[63]....
        /*15d4*/ 	.word	0x000289f0
        /*15d8*/ 	.word	0x00000004
        /*15dc*/ 	.word	0x00038860
        /*15e0*/ 	.short	0x010a
        /*15e2*/ 	.byte	0x3f
	.zero		1


	//   ....[64]....
        /*15e4*/ 	.word	0x00028f50
        /*15e8*/ 	.word	0x00000004
        /*15ec*/ 	.word	0x00038850
        /*15f0*/ 	.short	0x0107
        /*15f2*/ 	.byte	0x3f
	.zero		1


	//   ....[65]....
        /*15f4*/ 	.word	0x00029010
        /*15f8*/ 	.word	0x00000004
        /*15fc*/ 	.word	0x00038850
        /*1600*/ 	.short	0x0101
        /*1602*/ 	.byte	0x3f
	.zero		1


	//   ....[66]....
        /*1604*/ 	.word	0x00029d70
        /*1608*/ 	.word	0x00000005
        /*160c*/ 	.word	0x00038820
        /*1610*/ 	.short	0x010a
        /*1612*/ 	.byte	0x3f
	.zero		1


	//   ....[67]....
        /*1614*/ 	.word	0x00029ee0
        /*1618*/ 	.word	0x00000003
        /*161c*/ 	.word	0x00038840
        /*1620*/ 	.short	0x010a
        /*1622*/ 	.byte	0x3f
	.zero		1


	//   ....[68]....
        /*1624*/ 	.word	0x00029f80
        /*1628*/ 	.word	0x00000017
        /*162c*/ 	.word	0x00038840
        /*1630*/ 	.short	0x010a
        /*1632*/ 	.byte	0x3f
	.zero		1


	//   ....[69]....
        /*1634*/ 	.word	0x00029fc0
        /*1638*/ 	.word	0x00000003
        /*163c*/ 	.word	0x00038860
        /*1640*/ 	.short	0x010a
        /*1642*/ 	.byte	0x3f
	.zero		1


	//   ....[70]....
        /*1644*/ 	.word	0x0002a000
        /*1648*/ 	.word	0x00000017
        /*164c*/ 	.word	0x00038860
        /*1650*/ 	.short	0x010a
        /*1652*/ 	.byte	0x3f
	.zero		1


	//   ....[71]....
        /*1654*/ 	.word	0x0002a060
        /*1658*/ 	.word	0x00000057
        /*165c*/ 	.word	0x00038890
        /*1660*/ 	.short	0x010a
        /*1662*/ 	.byte	0x3f
	.zero		1


	//   ....[72]....
        /*1664*/ 	.word	0x0002a440
        /*1668*/ 	.word	0x00000057
        /*166c*/ 	.word	0x00038890
        /*1670*/ 	.short	0x010a
        /*1672*/ 	.byte	0x3f
	.zero		1


	//   ....[73]....
        /*1674*/ 	.word	0x0002a820
        /*1678*/ 	.word	0x00000057
        /*167c*/ 	.word	0x00038890
        /*1680*/ 	.short	0x010a
        /*1682*/ 	.byte	0x3f
	.zero		1


	//   ....[74]....
        /*1684*/ 	.word	0x0002ac00
        /*1688*/ 	.word	0x00000057
        /*168c*/ 	.word	0x000388b0
        /*1690*/ 	.short	0x010a
        /*1692*/ 	.byte	0x3f
	.zero		1


	//   ....[75]....
        /*1694*/ 	.word	0x0002ae20
        /*1698*/ 	.word	0x00000017
        /*169c*/ 	.word	0x00038800
        /*16a0*/ 	.short	0x010a
        /*16a2*/ 	.byte	0x3f
	.zero		1


	//   ....[76]....
        /*16a4*/ 	.word	0x0002b040
        /*16a8*/ 	.word	0x00000017
        /*16ac*/ 	.word	0x00038800
        /*16b0*/ 	.short	0x010a
        /*16b2*/ 	.byte	0x3f
	.zero		1


	//   ....[77]....
        /*16b4*/ 	.word	0x0002b090
        /*16b8*/ 	.word	0x00000000
        /*16bc*/ 	.word	0x00038830
        /*16c0*/ 	.short	0x010a
        /*16c2*/ 	.byte	0x3f
	.zero		1


	//   ....[78]....
        /*16c4*/ 	.word	0x0002b0e0
        /*16c8*/ 	.word	0x00000009
        /*16cc*/ 	.word	0x00038830
        /*16d0*/ 	.short	0x010a
        /*16d2*/ 	.byte	0x3f
	.zero		1


	//   ....[79]....
        /*16d4*/ 	.word	0x0002b130
        /*16d8*/ 	.word	0x00000006
        /*16dc*/ 	.word	0x00038850
        /*16e0*/ 	.short	0x010a
        /*16e2*/ 	.byte	0x3f
	.zero		1


	//   ....[80]....
        /*16e4*/ 	.word	0x0002b180
        /*16e8*/ 	.word	0x00000002
        /*16ec*/ 	.word	0x00038850
        /*16f0*/ 	.short	0x010a
        /*16f2*/ 	.byte	0x3f
	.zero		1


	//   ....[81]....
        /*16f4*/ 	.word	0x0002b320
        /*16f8*/ 	.word	0x00000010
        /*16fc*/ 	.word	0x00038820
        /*1700*/ 	.short	0x010a
        /*1702*/ 	.byte	0x3f
	.zero		1


	//   ....[82]....
        /*1704*/ 	.word	0x0002b370
        /*1708*/ 	.word	0x0000000c
        /*170c*/ 	.word	0x000388a0
        /*1710*/ 	.short	0x010a
        /*1712*/ 	.byte	0x3f
	.zero		1


	//   ....[83]....
        /*1714*/ 	.word	0x0002b3c0
        /*1718*/ 	.word	0x0000000c
        /*171c*/ 	.word	0x000388c0
        /*1720*/ 	.short	0x010a
        /*1722*/ 	.byte	0x3f
	.zero		1


	//   ....[84]....
        /*1724*/ 	.word	0x0002b410
        /*1728*/ 	.word	0x0000000b
        /*172c*/ 	.word	0x000388a0
        /*1730*/ 	.short	0x010a
        /*1732*/ 	.byte	0x3f
	.zero		1


	//   ....[85]....
        /*1734*/ 	.word	0x0002b460
        /*1738*/ 	.word	0x0000000b
        /*173c*/ 	.word	0x000388c0
        /*1740*/ 	.short	0x010a
        /*1742*/ 	.byte	0x3f
	.zero		1


	//   ....[86]....
        /*1744*/ 	.word	0x0002b580
        /*1748*/ 	.word	0x00000005
        /*174c*/ 	.word	0x00038840
        /*1750*/ 	.short	0x010a
        /*1752*/ 	.byte	0x3f
	.zero		1


	//   ....[87]....
        /*1754*/ 	.word	0x0002c8e0
        /*1758*/ 	.word	0x00000010
        /*175c*/ 	.word	0x00038820
        /*1760*/ 	.short	0x010a
        /*1762*/ 	.byte	0x3f
	.zero		1


	//   ....[88]....
        /*1764*/ 	.word	0x0002c930
        /*1768*/ 	.word	0x00000006
        /*176c*/ 	.word	0x00038840
        /*1770*/ 	.short	0x010a
        /*1772*/ 	.byte	0x3f
	.zero		1


	//   ....[89]....
        /*1774*/ 	.word	0x0002d0d0
        /*1778*/ 	.word	0x00000006
        /*177c*/ 	.word	0x00038860
        /*1780*/ 	.short	0x010a
        /*1782*/ 	.byte	0x3f
	.zero		1


	//   ....[90]....
        /*1784*/ 	.word	0x0002d8a0
        /*1788*/ 	.word	0x00000004
        /*178c*/ 	.word	0x00038860
        /*1790*/ 	.short	0x010a
        /*1792*/ 	.byte	0x3f
	.zero		1


	//   ....[91]....
        /*1794*/ 	.word	0x0002ea90
        /*1798*/ 	.word	0x00000005
        /*179c*/ 	.word	0x00038820
        /*17a0*/ 	.short	0x010a
        /*17a2*/ 	.byte	0x3f
	.zero		1


	//   ....[92]....
        /*17a4*/ 	.word	0x0002ec30
        /*17a8*/ 	.word	0x00000003
        /*17ac*/ 	.word	0x00038840
        /*17b0*/ 	.short	0x010a
        /*17b2*/ 	.byte	0x3f
	.zero		1


	//   ....[93]....
        /*17b4*/ 	.word	0x0002ec80
        /*17b8*/ 	.word	0x00000017
        /*17bc*/ 	.word	0x00038840
        /*17c0*/ 	.short	0x010a
        /*17c2*/ 	.byte	0x3f
	.zero		1


	//   ....[94]....
        /*17c4*/ 	.word	0x0002ecd0
        /*17c8*/ 	.word	0x00000003
        /*17cc*/ 	.word	0x00038860
        /*17d0*/ 	.short	0x010a
        /*17d2*/ 	.byte	0x3f
	.zero		1


	//----- nvinfo : EIATTR_NUM_MBARRIERS
	.align		4
.L_387:
        /*17d4*/ 	.byte	0x03, 0x38
        /*17d6*/ 	.short	0x0016


	//----- nvinfo : EIATTR_EXIT_INSTR_OFFSETS
	.align		4
        /*17d8*/ 	.byte	0x04, 0x1c
        /*17da*/ 	.short	(.L_389 - .L_388)


	//   ....[0]....
.L_388:
        /*17dc*/ 	.word	0x0002a050


	//----- nvinfo : EIATTR_MAX_THREADS
	.align		4
.L_389:
        /*17e0*/ 	.byte	0x04, 0x05
        /*17e2*/ 	.short	(.L_391 - .L_390)
.L_390:
        /*17e4*/ 	.word	0x00000180
        /*17e8*/ 	.word	0x00000001
        /*17ec*/ 	.word	0x00000001


	//----- nvinfo : EIATTR_CRS_STACK_SIZE
	.align		4
.L_391:
        /*17f0*/ 	.byte	0x04, 0x1e
        /*17f2*/ 	.short	(.L_393 - .L_392)
.L_392:
        /*17f4*/ 	.word	0x00000000


	//----- nvinfo : EIATTR_CBANK_PARAM_SIZE
	.align		4
.L_393:
        /*17f8*/ 	.byte	0x03, 0x19
        /*17fa*/ 	.short	0x0af0


	//----- nvinfo : EIATTR_PARAM_CBANK
	.align		4
        /*17fc*/ 	.byte	0x04, 0x0a
        /*17fe*/ 	.short	(.L_395 - .L_394)
	.align		4
.L_394:
        /*1800*/ 	.word	index@(.nv.constant0._ZN7cutlass13device_kernelIN5flash11enable_sm90INS1_16FlashAttnFwdSm90INS1_25CollectiveMainloopFwdSm90ILi2EN4cute5tupleIJNS5_1CILi1EEES8_S8_EEENS6_IJNS7_ILi128EEENS7_ILi80EEENS7_ILi256EEEEEELi256ENS_6half_tEfNS_4arch4Sm90ELb0ELb0ELb0ELb1ELb1ELb1ELb0ELb1ELb1ELb1ELb1ELb0EEENS1_21CollectiveEpilogueFwdINS6_IJSA_SC_SB_EEES9_SE_SG_Li256ELb1ELb1ELb1ELb0EEENS1_36VarlenDynamicPersistentTileSchedulerILi128ELi80ELi256ELi128ELb1ELb1ELb1ELb0ELb1ELb1EEEEEEEEEvNT_6ParamsE)
        /*1804*/ 	.short	0x0210
        /*1806*/ 	.short	0x0af0


	//----- nvinfo : EIATTR_SW_WAR
	.align		4
.L_395:
        /*1808*/ 	.byte	0x04, 0x36
        /*180a*/ 	.short	(.L_397 - .L_396)
.L_396:
        /*180c*/ 	.word	0x00000008
.L_397:


//--------------------- .nv.info._ZN7cutlass13device_kernelIN5flash11enable_sm90INS1_16FlashAttnFwdSm90INS1_25CollectiveMainloopFwdSm90ILi2EN4cute5tupleIJNS5_1CILi1EEES8_S8_EEENS6_IJNS7_ILi128EEENS7_ILi64EEENS7_ILi256EEEEEELi256ENS_6half_tEfNS_4arch4Sm90ELb0ELb1ELb0ELb0ELb1ELb0ELb0ELb1ELb1ELb1ELb1ELb0EEENS1_21CollectiveEpilogueFwdINS6_IJSA_SC_SB_EEES9_SE_SG_Li256ELb0ELb1ELb1ELb0EEENS1_19SingleTileSchedulerILb0ELb1ELb1ELi128EEEEEEEEEvNT_6ParamsE --------------------------
	.section	.nv.info._ZN7cutlass13device_kernelIN5flash11enable_sm90INS1_16FlashAttnFwdSm90INS1_25CollectiveMainloopFwdSm90ILi2EN4cute5tupleIJNS5_1CILi1EEES8_S8_EEENS6_IJNS7_ILi128EEENS7_ILi64EEENS7_ILi256EEEEEELi256ENS_6half_tEfNS_4arch4Sm90ELb0ELb1ELb0ELb0ELb1ELb0ELb0ELb1ELb1ELb1ELb1ELb0EEENS1_21CollectiveEpilogueFwdINS6_IJSA_SC_SB_EEES9_SE_SG_Li256ELb0ELb1ELb1ELb0EEENS1_19SingleTileSchedulerILb0ELb1ELb1ELi128EEEEEEEEEvNT_6ParamsE,"",@"SHT_CUDA_INFO"
	.sectionflags	@""
	.align	4


	//----- nvinfo : EIATTR_CUDA_API_VERSION
	.align		4
        /*0000*/ 	.byte	0x04, 0x37
        /*0002*/ 	.short	(.L_399 - .L_398)
.L_398:
        /*0004*/ 	.word	0x00000082


	//----- nvinfo : EIATTR_KPARAM_INFO
	.align		4
.L_399:
        /*0008*/ 	.byte	0x04, 0x17
        /*000a*/ 	.short	(.L_401 - .L_400)
.L_400:
        /*000c*/ 	.word	0x00000000
        /*0010*/ 	.short	0x0000
        /*0012*/ 	.short	0x0070
        /*0014*/ 	.byte	0x00, 0xf0, 0x01, 0x28


	//----- nvinfo : EIATTR_SPARSE_MMA_MASK
	.align		4
.L_401:
        /*0018*/ 	.byte	0x03, 0x50
        /*001a*/ 	.short	0x0000


	//----- nvinfo : EIATTR_MAXREG_COUNT
	.align		4
        /*001c*/ 	.byte	0x03, 0x1b
        /*001e*/ 	.short	0x00a8


	//----- nvinfo : EIATTR_NUM_BARRIERS
	.align		4
        /*0020*/ 	.byte	0x02, 0x4c
        /*0022*/ 	.byte	0x09
	.zero		1


	//----- nvinfo : EIATTR_EXTERNS
	.align		4
        /*0024*/ 	.byte	0x04, 0x0f
        /*0026*/ 	.short	(.L_403 - .L_402)


	//   ....[0]....
	.align		4
.L_402:
        /*0028*/ 	.word	index@(__assertfail)


	//----- nvinfo : EIATTR_ANNOTATIONS
	.align		4
.L_403:
        /*002c*/ 	.byte	0x04, 0x55
        /*002e*/ 	.short	(.L_405 - .L_404)


	//   ....[0]....
.L_404:
        /*0030*/ 	.word	0x00000001
        /*0034*/ 	.byte	0xb0, 0x08, 0x00, 0x00, 0x01, 0x00, 0x00, 0x00, 0xe0, 0x09, 0x00, 0x00, 0x01, 0x00, 0x00, 0x00
        /*0044*/ 	.byte	0x90, 0x19, 0x00, 0x00, 0x01, 0x00, 0x00, 0x00, 0x30, 0xcd, 0x00, 0x00, 0x01, 0x00, 0x00, 0x00
        /*0054*/ 	.byte	0x40, 0xef, 0x00, 0x00, 0x01, 0x00, 0x00, 0x00, 0xd0, 0x02, 0x01, 0x00, 0x01, 0x00, 0x00, 0x00
        /*0064*/ 	.byte	0x70, 0x04, 0x01, 0x00, 0x01, 0x00, 0x00, 0x00, 0x00, 0x19, 0x01, 0x00, 0x01, 0x00, 0x00, 0x00
        /*0074*/ 	.byte	0xa0, 0x2e, 0x01, 0x00


	//----- nvinfo : EIATTR_MERCURY_ISA_VERSION
	.align		4
.L_405:
        /*0078*/ 	.byte	0x03, 0x5f
        /*007a*/ 	.short	0x0101


	//----- nvinfo : EIATTR_INT_WARP_WIDE_INSTR_OFFSETS
	.align		4
        /*007c*/ 	.byte	0x04, 0x31
        /*007e*/ 	.short	(.L_407 - .L_406)


	//   ....[0]....
.L_406:
        /*0080*/ 	.word	0x000000c0


	//   ....[1]....
        /*0084*/ 	.word	0x000000d0


	//   ....[2]....
        /*0088*/ 	.word	0x00000170


	//----- nvinfo : EIATTR_COOP_GROUP_MASK_REGIDS
	.align		4
.L_407:
        /*008c*/ 	.byte	0x04, 0x29
        /*008e*/ 	.short	(.L_409 - .L_408)


	//   ....[0]....
.L_408:
        /*0090*/ 	.word	0xffffffff


	//   ....[1]....
        /*0094*/ 	.word	0xffffffff


	//   ....[2]....
        /*0098*/ 	.word	0xffffffff


	//   ....[3]....
        /*009c*/ 	.word	0xffffffff


	//   ....[4]....
        /*00a0*/ 	.word	0xffffffff


	//   ....[5]....
        /*00a4*/ 	.word	0xffffffff


	//   ....[6]....
        /*00a8*/ 	.word	0xffffffff


	//   ....[7]....
        /*00ac*/ 	.word	0xffffffff


	//   ....[8]....
        /*00b0*/ 	.word	0xffffffff


	//   ....[9]....
        /*00b4*/ 	.word	0xffffffff


	//   ....[10]....
        /*00b8*/ 	.word	0xffffffff


	//   ....[11]....
        /*00bc*/ 	.word	0xffffffff


	//   ....[12]....
        /*00c0*/ 	.word	0xffffffff


	//   ....[13]....
        /*00c4*/ 	.word	0xffffffff


	//   ....[14]....
        /*00c8*/ 	.word	0xffffffff


	//   ....[15]....
        /*00cc*/ 	.word	0xffffffff


	//   ....[16]....
        /*00d0*/ 	.word	0xffffffff


	//   ....[17]....
        /*00d4*/ 	.word	0xffffffff


	//   ....[18]....
        /*00d8*/ 	.word	0xffffffff


	//   ....[19]....
        /*00dc*/ 	.word	0xffffffff


	//   ....[20]....
        /*00e0*/ 	.word	0xffffffff


	//   ....[21]....
        /*00e4*/ 	.word	0xffffffff


	//   ....[22]....
        /*00e8*/ 	.word	0xffffffff


	//   ....[23]....
        /*00ec*/ 	.word	0xffffffff


	//   ....[24]....
        /*00f0*/ 	.word	0xffffffff


	//   ....[25]....
        /*00f4*/ 	.word	0xffffffff


	//   ....[26]....
        /*00f8*/ 	.word	0xffffffff


	//   ....[27]....
        /*00fc*/ 	.word	0xffffffff


	//   ....[28]....
        /*0100*/ 	.word	0xffffffff


	//   ....[29]....
        /*0104*/ 	.word	0xffffffff


	//   ....[30]....
        /*0108*/ 	.word	0xffffffff


	//   ....[31]....
        /*010c*/ 	.word	0xffffffff


	//   ....[32]....
        /*0110*/ 	.word	0xffffffff


	//   ....[33]....
        /*0114*/ 	.word	0xffffffff


	//   ....[34]....
        /*0118*/ 	.word	0xffffffff


	//   ....[35]....
        /*011c*/ 	.word	0xffffffff


	//   ....[36]....
        /*0120*/ 	.word	0xffffffff


	//   ....[37]....
        /*0124*/ 	.word	0xffffffff


	//   ....[38]....
        /*0128*/ 	.word	0xffffffff


	//   ....[39]....
        /*012c*/ 	.word	0xffffffff


	//   ....[40]....
        /*0130*/ 	.word	0xffffffff


	//   ....[41]....
        /*0134*/ 	.word	0xffffffff


	//   ....[42]....
        /*0138*/ 	.word	0xffffffff


	//   ....[43]....
        /*013c*/ 	.word	0xffffffff


	//   ....[44]....
        /*0140*/ 	.word	0xffffffff


	//   ....[45]....
        /*0144*/ 	.word	0xffffffff


	//   ....[46]....
        /*0148*/ 	.word	0xffffffff


	//   ....[47]....
        /*014c*/ 	.word	0xffffffff


	//   ....[48]....
        /*0150*/ 	.word	0xffffffff


	//   ....[49]....
        /*0154*/ 	.word	0xffffffff


	//   ....[50]....
        /*0158*/ 	.word	0xffffffff


	//   ....[51]....
        /*015c*/ 	.word	0xffffffff


	//   ....[52]....
        /*0160*/ 	.word	0xffffffff


	//   ....[53]....
        /*0164*/ 	.word	0xffffffff


	//   ....[54]....
        /*0168*/ 	.word	0xffffffff


	//   ....[55]....
        /*016c*/ 	.word	0xffffffff


	//   ....[56]....
        /*0170*/ 	.word	0xffffffff


	//   ....[57]....
        /*0174*/ 	.word	0xffffffff


	//   ....[58]....
        /*0178*/ 	.word	0xffffffff


	//   ....[59]....
        /*017c*/ 	.word	0xffffffff


	//   ....[60]....
        /*0180*/ 	.word	0xffffffff


	//   ....[61]....
        /*0184*/ 	.word	0xffffffff


	//   ....[62]....
        /*0188*/ 	.word	0xffffffff


	//   ....[63]....
        /*018c*/ 	.word	0xffffffff


	//   ....[64]....
        /*0190*/ 	.word	0xffffffff


	//   ....[65]....
        /*0194*/ 	.word	0xffffffff


	//   ....[66]....
        /*0198*/ 	.word	0xffffffff


	//   ....[67]....
        /*019c*/ 	.word	0xffffffff


	//   ....[68]....
        /*01a0*/ 	.word	0xffffffff


	//   ....[69]....
        /*01a4*/ 	.word	0xffffffff


	//   ....[70]....
        /*01a8*/ 	.word	0xffffffff


	//   ....[71]....
        /*01ac*/ 	.word	0xffffffff


	//   ....[72]....
        /*01b0*/ 	.word	0xffffffff


	//   ....[73]....
        /*01b4*/ 	.word	0xffffffff


	//   ....[74]....
        /*01b8*/ 	.word	0xffffffff


	//   ....[75]....
        /*01bc*/ 	.word	0xffffffff


	//   ....[76]....
        /*01c0*/ 	.word	0xffffffff


	//   ....[77]....
        /*01c4*/ 	.word	0xffffffff


	//   ....[78]....
        /*01c8*/ 	.word	0xffffffff


	//   ....[79]....
        /*01cc*/ 	.word	0xffffffff


	//   ....[80]....
        /*01d0*/ 	.word	0xffffffff


	//   ....[81]....
        /*01d4*/ 	.word	0xffffffff


	//   ....[82]....
        /*01d8*/ 	.word	0xffffffff


	//   ....[83]....
        /*01dc*/ 	.word	0xffffffff


	//   ....[84]....
        /*01e0*/ 	.word	0xffffffff


	//   ....[85]....
        /*01e4*/ 	.word	0xffffffff


	//   ....[86]....
        /*01e8*/ 	.word	0xffffffff


	//   ....[87]....
        /*01ec*/ 	.word	0xffffffff


	//   ....[88]....
        /*01f0*/ 	.word	0xffffffff


	//   ....[89]....
        /*01f4*/ 	.word	0xffffffff


	//   ....[90]....
        /*01f8*/ 	.word	0xffffffff


	//   ....[91]....
        /*01fc*/ 	.word	0x0500000f


	//   ....[92]....
        /*0200*/ 	.word	0x0500000f


	//   ....[93]....
        /*0204*/ 	.word	0x0500000f


	//   ....[94]....
        /*0208*/ 	.word	0x0500000f


	//   ....[95]....
        /*020c*/ 	.word	0x0500000f


	//   ....[96]....
        /*0210*/ 	.word	0x0500000f


	//   ....[97]....
        /*0214*/ 	.word	0x0500000f


	//   ....[98]....
        /*0218*/ 	.word	0x0500000f


	//   ....[99]....
        /*021c*/ 	.word	0x0500000f


	//   ....[100]....
        /*0220*/ 	.word	0x0500000f


	//   ....[101]....
        /*0224*/ 	.word	0x0500000f


	//   ....[102]....
        /*0228*/ 	.word	0x0500000f


	//   ....[103]....
        /*022c*/ 	.word	0x0500000f


	//   ....[104]....
        /*0230*/ 	.word	0x0500000f


	//   ....[105]....
        /*0234*/ 	.word	0x0500000f


	//   ....[106]....
        /*0238*/ 	.word	0x0500000f


	//   ....[107]....
        /*023c*/ 	.word	0x0500000f


	//   ....[108]....
        /*0240*/ 	.word	0x0500000f


	//   ....[109]....
        /*0244*/ 	.word	0x0500000f


	//   ....[110]....
        /*0248*/ 	.word	0x0500000f


	//   ....[111]....
        /*024c*/ 	.word	0x0500000f


	//   ....[112]....
        /*0250*/ 	.word	0x0500000f


	//   ....[113]....
        /*0254*/ 	.word	0x0500000f


	//   ....[114]....
        /*0258*/ 	.word	0x0500000f


	//   ....[115]....
        /*025c*/ 	.word	0x0500000f


	//   ....[116]....
        /*0260*/ 	.word	0x0500000f


	//   ....[117]....
        /*0264*/ 	.word	0x0500000f


	//   ....[118]....
        /*0268*/ 	.word	0x0500000f


	//   ....[119]....
        /*026c*/ 	.word	0x0500000f


	//   ....[120]....
        /*0270*/ 	.word	0x0500000f


	//   ....[121]....
        /*0274*/ 	.word	0x0500000f


	//   ....[122]....
        /*0278*/ 	.word	0x0500000f


	//   ....[123]....
        /*027c*/ 	.word	0x0500000f


	//   ....[124]....
        /*0280*/ 	.word	0x0500000f


	//   ....[125]....
        /*0284*/ 	.word	0x0500000f


	//   ....[126]....
        /*0288*/ 	.word	0x0500000f


	//   ....[127]....
        /*028c*/ 	.word	0x0500000f


	//   ....[128]....
        /*0290*/ 	.word	0x0500000f


	//   ....[129]....
        /*0294*/ 	.word	0x0500000f


	//   ....[130]....
        /*0298*/ 	.word	0x0500000f


	//   ....[131]....
        /*029c*/ 	.word	0x0500000f


	//   ....[132]....
        /*02a0*/ 	.word	0x0500000f


	//   ....[133]....
        /*02a4*/ 	.word	0x0500000f


	//   ....[134]....
        /*02a8*/ 	.word	0x0500000f


	//   ....[135]....
        /*02ac*/ 	.word	0x0500000f


	//   ....[136]....
        /*02b0*/ 	.word	0x0500000f


	//   ....[137]....
        /*02b4*/ 	.word	0x0500000f


	//   ....[138]....
        /*02b8*/ 	.word	0x0500000f


	//   ....[139]....
        /*02bc*/ 	.word	0x0500000f


	//   ....[140]....
        /*02c0*/ 	.word	0x0500000f


	//----- nvinfo : EIATTR_COOP_GROUP_INSTR_OFFSETS
	.align		4
.L_409:
        /*02c4*/ 	.byte	0x04, 0x28
        /*02c6*/ 	.short	(.L_411 - .L_410)


	//   ....[0]....
.L_410:
        /*02c8*/ 	.word	0x00000070


	//   ....[1]....
        /*02cc*/ 	.word	0x000000b0


	//   ....[2]....
        /*02d0*/ 	.word	0x000002d0


	//   ....[3]....
        /*02d4*/ 	.word	0x00000430


	//   ....[4]....
        /*02d8*/ 	.word	0x00000550


	//   ....[5]....
        /*02dc*/ 	.word	0x000006b0


	//   ....[6]....
        /*02e0*/ 	.word	0x00001770


	//   ....[7]....
        /*02e4*/ 	.word	0x00002770


	//   ....[8]....
        /*02e8*/ 	.word	0x00002a20


	//   ....[9]....
        /*02ec*/ 	.word	0x00003350


	//   ....[10]....
        /*02f0*/ 	.word	0x00003470


	//   ....[11]....
        /*02f4*/ 	.word	0x00003820


	//   ....[12]....
        /*02f8*/ 	.word	0x00003930


	//   ....[13]....
        /*02fc*/ 	.word	0x00005930


	//   ....[14]....
        /*0300*/ 	.word	0x00005b50


	//   ....[15]....
        /*0304*/ 	.word	0x00006280


	//   ....[16]....
        /*0308*/ 	.word	0x00006380


	//   ....[17]....
        /*030c*/ 	.word	0x00006700


	//   ....[18]....
        /*0310*/ 	.word	0x00006760


	//   ....[19]....
        /*0314*/ 	.word	0x000085d0


	//   ....[20]....
        /*0318*/ 	.word	0x000085e0


	//   ....[21]....
        /*031c*/ 	.word	0x00008640


	//   ....[22]....
        /*0320*/ 	.word	0x00008660


	//   ....[23]....
        /*0324*/ 	.word	0x0000a270


	//   ....[24]....
        /*0328*/ 	.word	0x0000a4d0


	//   ....[25]....
        /*032c*/ 	.word	0x0000ac20


	//   ....[26]....
        /*0330*/ 	.word	0x0000ad20


	//   ....[27]....
        /*0334*/ 	.word	0x0000b0a0


	//   ....[28]....
        /*0338*/ 	.word	0x0000b100


	//   ....[29]....
        /*033c*/ 	.word	0x0000c170


	//   ....[30]....
        /*0340*/ 	.word	0x0000c190


	//   ....[31]....
        /*0344*/ 	.word	0x0000c210


	//   ....[32]....
        /*0348*/ 	.word	0x0000c240


	//   ....[33]....
        /*034c*/ 	.word	0x0000d4d0


	//   ....[34]....
        /*0350*/ 	.word	0x0000d530


	//   ....[35]....
        /*0354*/ 	.word	0x0000d570


	//   ....[36]....
        /*0358*/ 	.word	0x0000d5b0


	//   ....[37]....
        /*035c*/ 	.word	0x0000d5e0


	//   ....[38]....
        /*0360*/ 	.word	0x0000d610


	//   ....[39]....
        /*0364*/ 	.word	0x0000e250


	//   ....[40]....
        /*0368*/ 	.word	0x0000e260


	//   ....[41]....
        /*036c*/ 	.word	0x0000f2b0


	//   ....[42]....
        /*0370*/ 	.word	0x00010960


	//   ....[43]....
        /*0374*/ 	.word	0x00010980


	//   ....[44]....
        /*0378*/ 	.word	0x00010990


	//   ....[45]....
        /*037c*/ 	.word	0x000109a0


	//   ....[46]....
        /*0380*/ 	.word	0x000109b0


	//   ....[47]....
        /*0384*/ 	.word	0x00010a20


	//   ....[48]....
        /*0388*/ 	.word	0x00010a50


	//   ....[49]....
        /*038c*/ 	.word	0x00010ab0


	//   ....[50]....
        /*0390*/ 	.word	0x000110e0


	//   ....[51]....
        /*0394*/ 	.word	0x00011110


	//   ....[52]....
        /*0398*/ 	.word	0x00011140


	//   ....[53]....
        /*039c*/ 	.word	0x00011160


	//   ....[54]....
        /*03a0*/ 	.word	0x00011170


	//   ....[55]....
        /*03a4*/ 	.word	0x00011200


	//   ....[56]....
        /*03a8*/ 	.word	0x00011230


	//   ....[57]....
        /*03ac*/ 	.word	0x000112a0


	//   ....[58]....
        /*03b0*/ 	.word	0x000112d0


	//   ....[59]....
        /*03b4*/ 	.word	0x00011340


	//   ....[60]....
        /*03b8*/ 	.word	0x00011370


	//   ....[61]....
        /*03bc*/ 	.word	0x000113e0


	//   ....[62]....
        /*03c0*/ 	.word	0x00011410


	//   ....[63]....
        /*03c4*/ 	.word	0x00011480


	//   ....[64]....
        /*03c8*/ 	.word	0x000114b0


	//   ....[65]....
        /*03cc*/ 	.word	0x00011510


	//   ....[66]....
        /*03d0*/ 	.word	0x00011d00


	//   ....[67]....
        /*03d4*/ 	.word	0x00011d30


	//   ....[68]....
        /*03d8*/ 	.word	0x00011d60


	//   ....[69]....
        /*03dc*/ 	.word	0x00011da0


	//   ....[70]....
        /*03e0*/ 	.word	0x00011dc0


	//   ....[71]....
        /*03e4*/ 	.word	0x00011de0


	//   ....[72]....
        /*03e8*/ 	.word	0x00011e10


	//   ....[73]....
        /*03ec*/ 	.word	0x00011e30


	//   ....[74]....
        /*03f0*/ 	.word	0x000121a0


	//   ....[75]....
        /*03f4*/ 	.word	0x000121c0


	//   ....[76]....
        /*03f8*/ 	.word	0x000121e0


	//   ....[77]....
        /*03fc*/ 	.word	0x00012280


	//   ....[78]....
        /*0400*/ 	.word	0x000122a0


	//   ....[79]....
        /*0404*/ 	.word	0x00012340


	//   ....[80]....
        /*0408*/ 	.word	0x00012360


	//   ....[81]....
        /*040c*/ 	.word	0x00012370


	//   ....[82]....
        /*0410*/ 	.word	0x000128a0


	//   ....[83]....
        /*0414*/ 	.word	0x000128d0


	//   ....[84]....
        /*0418*/ 	.word	0x00012900


	//   ....[85]....
        /*041c*/ 	.word	0x00012930


	//   ....[86]....
        /*0420*/ 	.word	0x00012a10


	//   ....[87]....
        /*0424*/ 	.word	0x00012a30


	//   ....[88]....
        /*0428*/ 	.word	0x00012a80


	//   ....[89]....
        /*042c*/ 	.word	0x00012af0


	//   ....[90]....
        /*0430*/ 	.word	0x00012e30


	//   ....[91]....
        /*0434*/ 	.word	0x00013490


	//   ....[92]....
        /*0438*/ 	.word	0x00013580


	//   ....[93]....
        /*043c*/ 	.word	0x00013620


	//   ....[94]....
        /*0440*/ 	.word	0x00013680


	//   ....[95]....
        /*0444*/ 	.word	0x00013760


	//   ....[96]....
        /*0448*/ 	.word	0x000137d0


	//   ....[97]....
        /*044c*/ 	.word	0x000138b0


	//   ....[98]....
        /*0450*/ 	.word	0x00013920


	//   ....[99]....
        /*0454*/ 	.word	0x000139f0


	//   ....[100]....
        /*0458*/ 	.word	0x00013a80


	//   ....[101]....
        /*045c*/ 	.word	0x00013ae0


	//   ....[102]....
        /*0460*/ 	.word	0x00013b80


	//   ....[103]....
        /*0464*/ 	.word	0x00013c60


	//   ....[104]....
        /*0468*/ 	.word	0x00013ce0


	//   ....[105]....
        /*046c*/ 	.word	0x00013dc0


	//   ....[106]....
        /*0470*/ 	.word	0x00013e40


	//   ....[107]....
        /*0474*/ 	.word	0x00013f20


	//   ....[108]....
        /*0478*/ 	.word	0x00013fa0


	//   ....[109]....
        /*047c*/ 	.word	0x00014080


	//   ....[110]....
        /*0480*/ 	.word	0x00014100


	//   ....[111]....
        /*0484*/ 	.word	0x000141e0


	//   ....[112]....
        /*0488*/ 	.word	0x00014260


	//   ....[113]....
        /*048c*/ 	.word	0x00014340


	//   ....[114]....
        /*0490*/ 	.word	0x000143b0


	//   ....[115]....
        /*0494*/ 	.word	0x00014480


	//   ....[116]....
        /*0498*/ 	.word	0x000145c0


	//   ....[117]....
        /*049c*/ 	.word	0x00014680


	//   ....[118]....
        /*04a0*/ 	.word	0x00014730


	//   ....[119]....
        /*04a4*/ 	.word	0x00014800


	//   ....[120]....
        /*04a8*/ 	.word	0x00014860


	//   ....[121]....
        /*04ac*/ 	.word	0x00014940


	//   ....[122]....
        /*04b0*/ 	.word	0x000149a0


	//   ....[123]....
        /*04b4*/ 	.word	0x00014ab0


	//   ....[124]....
        /*04b8*/ 	.word	0x00014b90


	//   ....[125]....
        /*04bc*/ 	.word	0x00014c30


	//   ....[126]....
        /*04c0*/ 	.word	0x00014c90


	//   ....[127]....
        /*04c4*/ 	.word	0x00014da0


	//   ....[128]....
        /*04c8*/ 	.word	0x00014e00


	//   ....[129]....
        /*04cc*/ 	.word	0x00014f10


	//   ....[130]....
        /*04d0*/ 	.word	0x00014f70


	//   ....[131]....
        /*04d4*/ 	.word	0x00015030


	//   ....[132]....
        /*04d8*/ 	.word	0x00015190


	//   ....[133]....
        /*04dc*/ 	.word	0x00015230


	//   ....[134]....
        /*04e0*/ 	.word	0x00015300


	//   ....[135]....
        /*04e4*/ 	.word	0x00015410


	//   ....[136]....
        /*04e8*/ 	.word	0x00015480


	//   ....[137]....
        /*04ec*/ 	.word	0x00015590


	//   ....[138]....
        /*04f0*/ 	.word	0x00015610


	//   ....[139]....
        /*04f4*/ 	.word	0x00015700


	//   ....[140]....
        /*04f8*/ 	.word	0x00015810


	//----- nvinfo : EIATTR_REG_RECONFIG
	.align		4
.L_411:
        /*04fc*/ 	.byte	0x01, 0x54
	.zero		2


	//----- nvinfo : EIATTR_SYSCALL_OFFSETS
	.align		4
        /*0500*/ 	.byte	0x04, 0x46
        /*0502*/ 	.short	(.L_413 - .L_412)


	//   ....[0]....
.L_412:
        /*0504*/ 	.word	0x00001940


	//   ....[1]....
        /*0508*/ 	.word	0x0000fe70


	//   ....[2]....
        /*050c*/ 	.word	0x0000ffb0


	//   ....[3]....
        /*0510*/ 	.word	0x000100a0


	//   ....[4]....
        /*0514*/ 	.word	0x00010e20


	//----- nvinfo : EIATTR_MBARRIER_INSTR_OFFSETS
	.align		4
.L_413:
        /*0518*/ 	.byte	0x04, 0x39
        /*051a*/ 	.short	(.L_415 - .L_414)


	//   ....[0]....
.L_414:
        /*051c*/ 	.word	0x00000180
        /*0520*/ 	.word	0x000000ff
        /*0524*/ 	.word	0x00030800
        /*0528*/ 	.short	0x0100
        /*052a*/ 	.byte	0x08
	.zero		1


	//   ....[1]....
        /*052c*/ 	.word	0x00000190
        /*0530*/ 	.word	0x000000ff
        /*0534*/ 	.word	0x00030820
        /*0538*/ 	.short	0x0100
        /*053a*/ 	.byte	0x08
	.zero		1


	//   ....[2]....
        /*053c*/ 	.word	0x00000280
        /*0540*/ 	.word	0x000000ff
        /*0544*/ 	.word	0x00030830
        /*0548*/ 	.short	0x0100
        /*054a*/ 	.byte	0x08
	.zero		1


	//   ....[3]....
        /*054c*/ 	.word	0x00000290
        /*0550*/ 	.word	0x000000ff
        /*0554*/ 	.word	0x00030840
        /*0558*/ 	.short	0x0100
        /*055a*/ 	.byte	0x08
	.zero		1


	//   ....[4]....
        /*055c*/ 	.word	0x000002a0
        /*0560*/ 	.word	0x000000ff
        /*0564*/ 	.word	0x00030838
        /*0568*/ 	.short	0x0100
        /*056a*/ 	.byte	0x08
	.zero		1


	//   ....[5]....
        /*056c*/ 	.word	0x000002b0
        /*0570*/ 	.word	0x000000ff
        /*0574*/ 	.word	0x00030848
        /*0578*/ 	.short	0x0100
        /*057a*/ 	.byte	0x08
	.zero		1


	//   ....[6]....
        /*057c*/ 	.word	0x000003e0
        /*0580*/ 	.word	0x000000ff
        /*0584*/ 	.word	0x00030850
        /*0588*/ 	.short	0x0100
        /*058a*/ 	.byte	0x08
	.zero		1


	//   ....[7]....
        /*058c*/ 	.word	0x000003f0
        /*0590*/ 	.word	0x000000ff
        /*0594*/ 	.word	0x00030860
        /*0598*/ 	.short	0x0100
        /*059a*/ 	.byte	0x08
	.zero		1


	//   ....[8]....
        /*059c*/ 	.word	0x00000400
        /*05a0*/ 	.word	0x000000ff
        /*05a4*/ 	.word	0x00030858
        /*05a8*/ 	.short	0x0100
        /*05aa*/ 	.byte	0x08
	.zero		1


	//   ....[9]....
        /*05ac*/ 	.word	0x00000410
        /*05b0*/ 	.word	0x000000ff
        /*05b4*/ 	.word	0x00030868
        /*05b8*/ 	.short	0x0100
        /*05ba*/ 	.byte	0x08
	.zero		1


	//   ....[10]....
        /*05bc*/ 	.word	0x00000500
        /*05c0*/ 	.word	0x000000ff
        /*05c4*/ 	.word	0x00030870
        /*05c8*/ 	.short	0x0100
        /*05ca*/ 	.byte	0x06
	.zero		1


	//   ....[11]....
        /*05cc*/ 	.word	0x00000510
        /*05d0*/ 	.word	0x000000ff
        /*05d4*/ 	.word	0x00030880
        /*05d8*/ 	.short	0x0100
        /*05da*/ 	.byte	0x06
	.zero		1


	//   ....[12]....
        /*05dc*/ 	.word	0x00000520
        /*05e0*/ 	.word	0x000000ff
        /*05e4*/ 	.word	0x00030878
        /*05e8*/ 	.short	0x0100
        /*05ea*/ 	.byte	0x06
	.zero		1


	//   ....[13]....
        /*05ec*/ 	.word	0x00000530
        /*05f0*/ 	.word	0x000000ff
        /*05f4*/ 	.word	0x00030888
        /*05f8*/ 	.short	0x0100
        /*05fa*/ 	.byte	0x06
	.zero		1


	//   ....[14]....
        /*05fc*/ 	.word	0x00000660
        /*0600*/ 	.word	0x000000ff
        /*0604*/ 	.word	0x00030890
        /*0608*/ 	.short	0x0100
        /*060a*/ 	.byte	0x08
	.zero		1


	//   ....[15]....
        /*060c*/ 	.word	0x00000670
        /*0610*/ 	.word	0x000000ff
        /*0614*/ 	.word	0x000308a0
        /*0618*/ 	.short	0x0100
        /*061a*/ 	.byte	0x08
	.zero		1


	//   ....[16]....
        /*061c*/ 	.word	0x00000680
        /*0620*/ 	.word	0x000000ff
        /*0624*/ 	.word	0x00030898
        /*0628*/ 	.short	0x0100
        /*062a*/ 	.byte	0x08
	.zero		1


	//   ....[17]....
        /*062c*/ 	.word	0x00000690
        /*0630*/ 	.word	0x000000ff
        /*0634*/ 	.word	0x000308a8
        /*0638*/ 	.short	0x0100
        /*063a*/ 	.byte	0x08
	.zero		1


	//   ....[18]....
        /*063c*/ 	.word	0x000007d0
        /*0640*/ 	.word	0x000000ff
        /*0644*/ 	.word	0x000308b0
        /*0648*/ 	.short	0x0100
        /*064a*/ 	.byte	0x08
	.zero		1


	//   ....[19]....
        /*064c*/ 	.word	0x000007e0
        /*0650*/ 	.word	0x000000ff
        /*0654*/ 	.word	0x000308c0
        /*0658*/ 	.short	0x0100
        /*065a*/ 	.byte	0x08
	.zero		1


	//   ....[20]....
        /*065c*/ 	.word	0x000007f0
        /*0660*/ 	.word	0x000000ff
        /*0664*/ 	.word	0x000308b8
        /*0668*/ 	.short	0x0100
        /*066a*/ 	.byte	0x08
	.zero		1


	//   ....[21]....
        /*066c*/ 	.word	0x00000800
        /*0670*/ 	.word	0x000000ff
        /*0674*/ 	.word	0x000308c8
        /*0678*/ 	.short	0x0100
        /*067a*/ 	.byte	0x08
	.zero		1


	//   ....[22]....
        /*067c*/ 	.word	0x00001970
        /*0680*/ 	.word	0x000000ff
        /*0684*/ 	.word	0x00030800
        /*0688*/ 	.short	0x010a
        /*068a*/ 	.byte	0x04
	.zero		1


	//   ....[23]....
        /*068c*/ 	.word	0x00001a10
        /*0690*/ 	.word	0x000000ff
        /*0694*/ 	.word	0x00030830
        /*0698*/ 	.short	0x010a
        /*069a*/ 	.byte	0x04
	.zero		1


	//   ....[24]....
        /*069c*/ 	.word	0x00001a80
        /*06a0*/ 	.word	0x000000ff
        /*06a4*/ 	.word	0x00030830
        /*06a8*/ 	.short	0x010a
        /*06aa*/ 	.byte	0x04
	.zero		1


	//   ....[25]....
        /*06ac*/ 	.word	0x00002800
        /*06b0*/ 	.word	0x000000ff
        /*06b4*/ 	.word	0x00000000
        /*06b8*/ 	.short	0x0101
        /*06ba*/ 	.byte	0x04
	.zero		1


	//   ....[26]....
        /*06bc*/ 	.word	0x00004680
        /*06c0*/ 	.word	0x000000ff
        /*06c4*/ 	.word	0x00030830
        /*06c8*/ 	.short	0x010a
        /*06ca*/ 	.byte	0x07
	.zero		1


	//   ....[27]....
        /*06cc*/ 	.word	0x000046c0
        /*06d0*/ 	.word	0x000000ff
        /*06d4*/ 	.word	0x00030830
        /*06d8*/ 	.short	0x010a
        /*06da*/ 	.byte	0x07
	.zero		1


	//   ....[28]....
        /*06dc*/ 	.word	0x00005560
        /*06e0*/ 	.word	0x000000ff
        /*06e4*/ 	.word	0x00030850
        /*06e8*/ 	.short	0x010a
        /*06ea*/ 	.byte	0x06
	.zero		1


	//   ....[29]....
        /*06ec*/ 	.word	0x000055a0
        /*06f0*/ 	.word	0x000000ff
        /*06f4*/ 	.word	0x00030850
        /*06f8*/ 	.short	0x010a
        /*06fa*/ 	.byte	0x06
	.zero		1


	//   ....[30]....
        /*06fc*/ 	.word	0x000058e0
        /*0700*/ 	.word	0x000000ff
        /*0704*/ 	.word	0x00000000
        /*0708*/ 	.short	0x0101
        /*070a*/ 	.byte	0x07
	.zero		1


	//   ....[31]....
        /*070c*/ 	.word	0x00006e40
        /*0710*/ 	.word	0x000000ff
        /*0714*/ 	.word	0x00000000
        /*0718*/ 	.short	0x0101
        /*071a*/ 	.byte	0x06
	.zero		1


	//   ....[32]....
        /*071c*/ 	.word	0x000072e0
        /*0720*/ 	.word	0x000000ff
        /*0724*/ 	.word	0x00030830
        /*0728*/ 	.short	0x010a
        /*072a*/ 	.byte	0x05
	.zero		1


	//   ....[33]....
        /*072c*/ 	.word	0x00007320
        /*0730*/ 	.word	0x000000ff
        /*0734*/ 	.word	0x00030830
        /*0738*/ 	.short	0x010a
        /*073a*/ 	.byte	0x05
	.zero		1


	//   ....[34]....
        /*073c*/ 	.word	0x00008140
        /*0740*/ 	.word	0x000000ff
        /*0744*/ 	.word	0x00030850
        /*0748*/ 	.short	0x010a
        /*074a*/ 	.byte	0x05
	.zero		1


	//   ....[35]....
        /*074c*/ 	.word	0x00008180
        /*0750*/ 	.word	0x000000ff
        /*0754*/ 	.word	0x00030850
        /*0758*/ 	.short	0x010a
        /*075a*/ 	.byte	0x05
	.zero		1


	//   ....[36]....
        /*075c*/ 	.word	0x00008650
        /*0760*/ 	.word	0x000000ff
        /*0764*/ 	.word	0x00000000
        /*0768*/ 	.short	0x0101
        /*076a*/ 	.byte	0x06
	.zero		1


	//   ....[37]....
        /*076c*/ 	.word	0x00008e90
        /*0770*/ 	.word	0x000000ff
        /*0774*/ 	.word	0x00000000
        /*0778*/ 	.short	0x0101
        /*077a*/ 	.byte	0x05
	.zero		1


	//   ....[38]....
        /*077c*/ 	.word	0x00009060
        /*0780*/ 	.word	0x000000ff
        /*0784*/ 	.word	0x00030830
        /*0788*/ 	.short	0x010a
        /*078a*/ 	.byte	0x07
	.zero		1


	//   ....[39]....
        /*078c*/ 	.word	0x000090a0
        /*0790*/ 	.word	0x000000ff
        /*0794*/ 	.word	0x00030830
        /*0798*/ 	.short	0x010a
        /*079a*/ 	.byte	0x07
	.zero		1


	//   ....[40]....
        /*079c*/ 	.word	0x00009ed0
        /*07a0*/ 	.word	0x000000ff
        /*07a4*/ 	.word	0x00030850
        /*07a8*/ 	.short	0x010a
        /*07aa*/ 	.byte	0x05
	.zero		1


	//   ....[41]....
        /*07ac*/ 	.word	0x00009f10
        /*07b0*/ 	.word	0x000000ff
        /*07b4*/ 	.word	0x00030850
        /*07b8*/ 	.short	0x010a
        /*07ba*/ 	.byte	0x05
	.zero		1


	//   ....[42]....
        /*07bc*/ 	.word	0x0000a2b0
        /*07c0*/ 	.word	0x000000ff
        /*07c4*/ 	.word	0x00000000
        /*07c8*/ 	.short	0x0101
        /*07ca*/ 	.byte	0x07
	.zero		1


	//   ....[43]....
        /*07cc*/ 	.word	0x0000b7f0
        /*07d0*/ 	.word	0x000000ff
        /*07d4*/ 	.word	0x00000000
        /*07d8*/ 	.short	0x0101
        /*07da*/ 	.byte	0x05
	.zero		1


	//   ....[44]....
        /*07dc*/ 	.word	0x0000c0e0
        /*07e0*/ 	.word	0x000000ff
        /*07e4*/ 	.word	0x00030850
        /*07e8*/ 	.short	0x010a
        /*07ea*/ 	.byte	0x05
	.zero		1


	//   ....[45]....
        /*07ec*/ 	.word	0x0000c120
        /*07f0*/ 	.word	0x000000ff
        /*07f4*/ 	.word	0x00030850
        /*07f8*/ 	.short	0x010a
        /*07fa*/ 	.byte	0x05
	.zero		1


	//   ....[46]....
        /*07fc*/ 	.word	0x0000c6e0
        /*0800*/ 	.word	0x000000ff
        /*0804*/ 	.word	0x00000000
        /*0808*/ 	.short	0x0101
        /*080a*/ 	.byte	0x04
	.zero		1


	//   ....[47]....
        /*080c*/ 	.word	0x0000d600
        /*0810*/ 	.word	0x000000ff
        /*0814*/ 	.word	0x00000000
        /*0818*/ 	.short	0x0101
        /*081a*/ 	.byte	0x04
	.zero		1


	//   ....[48]....
        /*081c*/ 	.word	0x00010700
        /*0820*/ 	.word	0x000000ff
        /*0824*/ 	.word	0x00030840
        /*0828*/ 	.short	0x010a
        /*082a*/ 	.byte	0x2d
	.zero		1


	//   ....[49]....
        /*082c*/ 	.word	0x00010be0
        /*0830*/ 	.word	0x000000ff
        /*0834*/ 	.word	0x00030830
        /*0838*/ 	.short	0x0107
        /*083a*/ 	.byte	0x2d
	.zero		1


	//   ....[50]....
        /*083c*/ 	.word	0x00010c50
        /*0840*/ 	.word	0x000000ff
        /*0844*/ 	.word	0x00030830
        /*0848*/ 	.short	0x0101
        /*084a*/ 	.byte	0x2d
	.zero		1


	//   ....[51]....
        /*084c*/ 	.word	0x00011680
        /*0850*/ 	.word	0x000000ff
        /*0854*/ 	.word	0x00030800
        /*0858*/ 	.short	0x0107
        /*085a*/ 	.byte	0x2d
	.zero		1


	//   ....[52]....
        /*085c*/ 	.word	0x00011700
        /*0860*/ 	.word	0x000000ff
        /*0864*/ 	.word	0x00030800
        /*0868*/ 	.short	0x0101
        /*086a*/ 	.byte	0x2d
	.zero		1


	//   ....[53]....
        /*086c*/ 	.word	0x00011710
        /*0870*/ 	.word	0x000000ff
        /*0874*/ 	.word	0x00030820
        /*0878*/ 	.short	0x010a
        /*087a*/ 	.byte	0x2d
	.zero		1


	//   ....[54]....
        /*087c*/ 	.word	0x00011b00
        /*0880*/ 	.word	0x00000015
        /*0884*/ 	.word	0x00030840
        /*0888*/ 	.short	0x010a
        /*088a*/ 	.byte	0x3f
	.zero		1


	//   ....[55]....
        /*088c*/ 	.word	0x00012020
        /*0890*/ 	.word	0x00000015
        /*0894*/ 	.word	0x00030830
        /*0898*/ 	.short	0x0107
        /*089a*/ 	.byte	0x3f
	.zero		1


	//   ....[56]....
        /*089c*/ 	.word	0x000120d0
        /*08a0*/ 	.word	0x00000015
        /*08a4*/ 	.word	0x00030830
        /*08a8*/ 	.short	0x0101
        /*08aa*/ 	.byte	0x3f
	.zero		1


	//   ....[57]....
        /*08ac*/ 	.word	0x00012130
        /*08b0*/ 	.word	0x00000004
        /*08b4*/ 	.word	0x00030860
        /*08b8*/ 	.short	0x010a
        /*08ba*/ 	.byte	0x3f
	.zero		1


	//   ....[58]....
        /*08bc*/ 	.word	0x00012520
        /*08c0*/ 	.word	0x00000004
        /*08c4*/ 	.word	0x00030850
        /*08c8*/ 	.short	0x0107
        /*08ca*/ 	.byte	0x3f
	.zero		1


	//   ....[59]....
        /*08cc*/ 	.word	0x00012690
        /*08d0*/ 	.word	0x00000004
        /*08d4*/ 	.word	0x00030850
        /*08d8*/ 	.short	0x0101
        /*08da*/ 	.byte	0x3f
	.zero		1


	//   ....[60]....
        /*08dc*/ 	.word	0x00012810
        /*08e0*/ 	.word	0x00000000
        /*08e4*/ 	.word	0x00030860
        /*08e8*/ 	.short	0x010a
        /*08ea*/ 	.byte	0x3f
	.zero		1


	//   ....[61]....
        /*08ec*/ 	.word	0x00012c70
        /*08f0*/ 	.word	0x00000000
        /*08f4*/ 	.word	0x00030850
        /*08f8*/ 	.short	0x0107
        /*08fa*/ 	.byte	0x3f
	.zero		1


	//   ....[62]....
        /*08fc*/ 	.word	0x00012d30
        /*0900*/ 	.word	0x00000000
        /*0904*/ 	.word	0x00030850
        /*0908*/ 	.short	0x0101
        /*090a*/ 	.byte	0x3f
	.zero		1


	//   ....[63]....
        /*090c*/ 	.word	0x00012dc0
        /*0910*/ 	.word	0x00000007
        /*0914*/ 	.word	0x00030820
        /*0918*/ 	.short	0x010a
        /*091a*/ 	.byte	0x3f
	.zero		1


	//   ....[64]....
        /*091c*/ 	.word	0x00012f40
        /*0920*/ 	.word	0x00000005
        /*0924*/ 	.word	0x00030840
        /*0928*/ 	.short	0x010a
        /*092a*/ 	.byte	0x3f
	.zero		1


	//   ....[65]....
        /*092c*/ 	.word	0x00012fe0
        /*0930*/ 	.word	0x00000003
        /*0934*/ 	.word	0x00030840
        /*0938*/ 	.short	0x010a
        /*093a*/ 	.byte	0x3f
	.zero		1


	//   ....[66]....
        /*093c*/ 	.word	0x00013020
        /*0940*/ 	.word	0x00000005
        /*0944*/ 	.word	0x00030860
        /*0948*/ 	.short	0x010a
        /*094a*/ 	.byte	0x3f
	.zero		1


	//   ....[67]....
        /*094c*/ 	.word	0x00013060
        /*0950*/ 	.word	0x00000003
        /*0954*/ 	.word	0x00030860
        /*0958*/ 	.short	0x010a
        /*095a*/ 	.byte	0x3f
	.zero		1


	//   ....[68]....
        /*095c*/ 	.word	0x000130e0
        /*0960*/ 	.word	0x00000003
        /*0964*/ 	.word	0x00030800
        /*0968*/ 	.short	0x010a
        /*096a*/ 	.byte	0x3f
	.zero		1


	//   ....[69]....
        /*096c*/ 	.word	0x00013150
        /*0970*/ 	.word	0x00000003
        /*0974*/ 	.word	0x00030830
        /*0978*/ 	.short	0x010a
        /*097a*/ 	.byte	0x3f
	.zero		1


	//   ....[70]....
        /*097c*/ 	.word	0x000131b0
        /*0980*/ 	.word	0x00000004
        /*0984*/ 	.word	0x00030830
        /*0988*/ 	.short	0x010a
        /*098a*/ 	.byte	0x3f
	.zero		1


	//   ....[71]....
        /*098c*/ 	.word	0x00013210
        /*0990*/ 	.word	0x00000003
        /*0994*/ 	.word	0x00030850
        /*0998*/ 	.short	0x010a
        /*099a*/ 	.byte	0x3f
	.zero		1


	//   ....[72]....
        /*099c*/ 	.word	0x00013270
        /*09a0*/ 	.word	0x00000004
        /*09a4*/ 	.word	0x00030830
        /*09a8*/ 	.short	0x010a
        /*09aa*/ 	.byte	0x3f
	.zero		1


	//   ....[73]....
        /*09ac*/ 	.word	0x000132d0
        /*09b0*/ 	.word	0x00000003
        /*09b4*/ 	.word	0x00030850
        /*09b8*/ 	.short	0x010a
        /*09ba*/ 	.byte	0x3f
	.zero		1


	//   ....[74]....
        /*09bc*/ 	.word	0x00013330
        /*09c0*/ 	.word	0x00000004
        /*09c4*/ 	.word	0x00030830
        /*09c8*/ 	.short	0x010a
        /*09ca*/ 	.byte	0x3f
	.zero		1


	//   ....[75]....
        /*09cc*/ 	.word	0x00013390
        /*09d0*/ 	.word	0x00000003
        /*09d4*/ 	.word	0x00030850
        /*09d8*/ 	.short	0x010a
        /*09da*/ 	.byte	0x3f
	.zero		1


	//   ....[76]....
        /*09dc*/ 	.word	0x000133f0
        /*09e0*/ 	.word	0x00000005
        /*09e4*/ 	.word	0x00030850
        /*09e8*/ 	.short	0x010a
        /*09ea*/ 	.byte	0x3f
	.zero		1


	//   ....[77]....
        /*09ec*/ 	.word	0x000134d0
        /*09f0*/ 	.word	0x00000003
        /*09f4*/ 	.word	0x00030840
        /*09f8*/ 	.short	0x010a
        /*09fa*/ 	.byte	0x3f
	.zero		1


	//   ....[78]....
        /*09fc*/ 	.word	0x000144c0
        /*0a00*/ 	.word	0x00000003
        /*0a04*/ 	.word	0x00030820
        /*0a08*/ 	.short	0x010a
        /*0a0a*/ 	.byte	0x3f
	.zero		1


	//   ....[79]....
        /*0a0c*/ 	.word	0x00014510
        /*0a10*/ 	.word	0x00000015
        /*0a14*/ 	.word	0x00030840
        /*0a18*/ 	.short	0x010a
        /*0a1a*/ 	.byte	0x3f
	.zero		1


	//   ....[80]....
        /*0a1c*/ 	.word	0x00014ae0
        /*0a20*/ 	.word	0x00000004
        /*0a24*/ 	.word	0x00030860
        /*0a28*/ 	.short	0x010a
        /*0a2a*/ 	.byte	0x3f
	.zero		1


	//   ....[81]....
        /*0a2c*/ 	.word	0x000150e0
        /*0a30*/ 	.word	0x00000000
        /*0a34*/ 	.word	0x00030860
        /*0a38*/ 	.short	0x010a
        /*0a3a*/ 	.byte	0x3f
	.zero		1


	//   ....[82]....
        /*0a3c*/ 	.word	0x00015730
        /*0a40*/ 	.word	0x00000007
        /*0a44*/ 	.word	0x00030820
        /*0a48*/ 	.short	0x010a
        /*0a4a*/ 	.byte	0x3f
	.zero		1


	//   ....[83]....
        /*0a4c*/ 	.word	0x000158d0
        /*0a50*/ 	.word	0x00000005
        /*0a54*/ 	.word	0x00030840
        /*0a58*/ 	.short	0x010a
        /*0a5a*/ 	.byte	0x3f
	.zero		1


	//   ....[84]....
        /*0a5c*/ 	.word	0x00015920
        /*0a60*/ 	.word	0x00000003
        /*0a64*/ 	.word	0x00030840
        /*0a68*/ 	.short	0x010a
        /*0a6a*/ 	.byte	0x3f
	.zero		1


	//   ....[85]....
        /*0a6c*/ 	.word	0x00015970
        /*0a70*/ 	.word	0x00000005
        /*0a74*/ 	.word	0x00030860
        /*0a78*/ 	.short	0x010a
        /*0a7a*/ 	.byte	0x3f
	.zero		1


	//----- nvinfo : EIATTR_NUM_MBARRIERS
	.align		4
.L_415:
        /*0a7c*/ 	.byte	0x03, 0x38
        /*0a7e*/ 	.short	0x0016


	//----- nvinfo : EIATTR_EXIT_INSTR_OFFSETS
	.align		4
        /*0a80*/ 	.byte	0x04, 0x1c
        /*0a82*/ 	.short	(.L_417 - .L_416)


	//   ....[0]....
.L_416:
        /*0a84*/ 	.word	0x000130b0


	//----- nvinfo : EIATTR_MAX_THREADS
	.align		4
.L_417:
        /*0a88*/ 	.byte	0x04, 0x05
        /*0a8a*/ 	.short	(.L_419 - .L_418)
.L_418:
        /*0a8c*/ 	.word	0x00000180
        /*0a90*/ 	.word	0x00000001
        /*0a94*/ 	.word	0x00000001


	//----- nvinfo : EIATTR_CRS_STACK_SIZE
	.align		4
.L_419:
        /*0a98*/ 	.byte	0x04, 0x1e
        /*0a9a*/ 	.short	(.L_421 - .L_420)
.L_420:
        /*0a9c*/ 	.word	0x00000000


	//----- nvinfo : EIATTR_CBANK_PARAM_SIZE
	.align		4
.L_421:
        /*0aa0*/ 	.byte	0x03, 0x19
        /*0aa2*/ 	.short	0x0a70


	//----- nvinfo : EIATTR_PARAM_CBANK
	.align		4
        /*0aa4*/ 	.byte	0x04, 0x0a
        /*0aa6*/ 	.short	(.L_423 - .L_422)
	.align		4
.L_422:
        /*0aa8*/ 	.word	index@(.nv.constant0._ZN7cutlass13device_kernelIN5flash11enable_sm90INS1_16FlashAttnFwdSm90INS1_25CollectiveMainloopFwdSm90ILi2EN4cute5tupleIJNS5_1CILi1EEES8_S8_EEENS6_IJNS7_ILi128EEENS7_ILi64EEENS7_ILi256EEEEEELi256ENS_6half_tEfNS_4arch4Sm90ELb0ELb1ELb0ELb0ELb1ELb0ELb0ELb1ELb1ELb1ELb1ELb0EEENS1_21CollectiveEpilogueFwdINS6_IJSA_SC_SB_EEES9_SE_SG_Li256ELb0ELb1ELb1ELb0EEENS1_19SingleTileSchedulerILb0ELb1ELb1ELi128EEEEEEEEEvNT_6ParamsE)
        /*0aac*/ 	.short	0x0210
        /*0aae*/ 	.short	0x0a70


	//----- nvinfo : EIATTR_SW_WAR
	.align		4
.L_423:
        /*0ab0*/ 	.byte	0x04, 0x36
        /*0ab2*/ 	.short	(.L_425 - .L_424)
.L_424:
        /*0ab4*/ 	.word	0x00000008
.L_425:


//--------------------- .nv.info._ZN7cutlass13device_kernelIN5flash11enable_sm90INS1_16FlashAttnFwdSm90INS1_25CollectiveMainloopFwdSm90ILi2EN4cute5tupleIJNS5_1CILi1EEES8_S8_EEENS6_IJNS7_ILi128EEENS7_ILi64EEENS7_ILi256EEEEEELi256ENS_6half_tEfNS_4arch4Sm90ELb0ELb1ELb0ELb1ELb1ELb0ELb0ELb1ELb1ELb1ELb1ELb0EEENS1_21CollectiveEpilogueFwdINS6_IJSA_SC_SB_EEES9_SE_SG_Li256ELb1ELb1ELb1ELb0EEENS1_36VarlenDynamicPersistentTileSchedulerILi128ELi64ELi256ELi128ELb1ELb1ELb1ELb1ELb0ELb1EEEEEEEEEvNT_6ParamsE --------------------------
	.section	.nv.info._ZN7cutlass13device_kernelIN5flash11enable_sm90INS1_16FlashAttnFwdSm90INS1_25CollectiveMainloopFwdSm90ILi2EN4cute5tupleIJNS5_1CILi1EEES8_S8_EEENS6_IJNS7_ILi128EEENS7_ILi64EEENS7_ILi256EEEEEELi256ENS_6half_tEfNS_4arch4Sm90ELb0ELb1ELb0ELb1ELb1ELb0ELb0ELb1ELb1ELb1ELb1ELb0EEENS1_21CollectiveEpilogueFwdINS6_IJSA_SC_SB_EEES9_SE_SG_Li256ELb1ELb1ELb1ELb0EEENS1_36VarlenDynamicPersistentTileSchedulerILi128ELi64ELi256ELi128ELb1ELb1ELb1ELb1ELb0ELb1EEEEEEEEEvNT_6ParamsE,"",@"SHT_CUDA_INFO"
	.sectionflags	@""
	.align	4


	//----- nvinfo : EIATTR_CUDA_API_VERSION
	.align		4
        /*0000*/ 	.byte	0x04, 0x37
        /*0002*/ 	.short	(.L_427 - .L_426)
.L_426:
        /*0004*/ 	.word	0x00000082


	//----- nvinfo : EIATTR_KPARAM_INFO
	.align		4
.L_427:
        /*0008*/ 	.byte	0x04, 0x17
        /*000a*/ 	.short	(.L_429 - .L_428)
.L_428:
        /*000c*/ 	.word	0x00000000
        /*0010*/ 	.short	0x0000
        /*0012*/ 	.short	0x0070
        /*0014*/ 	.byte	0x00, 0xf0, 0x01, 0x2a


	//----- nvinfo : EIATTR_SPARSE_MMA_MASK
	.align		4
.L_429:
        /*0018*/ 	.byte	0x03, 0x50
        /*001a*/ 	.short	0x0000


	//----- nvinfo : EIATTR_MAXREG_COUNT
	.align		4
        /*001c*/ 	.byte	0x03, 0x1b
        /*001e*/ 	.short	0x00a8


	//----- nvinfo : EIATTR_NUM_BARRIERS
	.align		4
        /*0020*/ 	.byte	0x02, 0x4c
        /*0022*/ 	.byte	0x09
	.zero		1


	//----- nvinfo : EIATTR_EXTERNS
	.align		4
        /*0024*/ 	.byte	0x04, 0x0f
        /*0026*/ 	.short	(.L_431 - .L_430)


	//   ....[0]....
	.align		4
.L_430:
        /*0028*/ 	.word	index@(__assertfail)


	//----- nvinfo : EIATTR_ANNOTATIONS
	.align		4
.L_431:
        /*002c*/ 	.byte	0x04, 0x55
        /*002e*/ 	.short	(.L_433 - .L_432)


	//   ....[0]....
.L_432:
        /* <DEDUP_REMOVED lines=21> */
        /*0174*/ 	.byte	0xb0, 0x82, 0x01, 0x00, 0x01, 0x00, 0x00, 0x00, 0x50, 0x84, 0x01, 0x00


	//----- nvinfo : EIATTR_MERCURY_ISA_VERSION
	.align		4
.L_433:
        /*0180*/ 	.byte	0x03, 0x5f
        /*0182*/ 	.short	0x0101


	//----- nvinfo : EIATTR_UNUSED_LOAD_BYTE_OFFSET
	.align		4
        /*0184*/ 	.byte	0x04, 0x44
        /*0186*/ 	.short	(.L_435 - .L_434)


	//   ....[0]....
.L_434:
        /*0188*/ 	.word	0x00000950
        /*018c*/ 	.word	0x0000fff0


	//   ....[1]....
        /*0190*/ 	.word	0x0000d870
        /*0194*/ 	.word	0x0000fff0


	//----- nvinfo : EIATTR_INT_WARP_WIDE_INSTR_OFFSETS
	.align		4
.L_435:
        /*0198*/ 	.byte	0x04, 0x31
        /*019a*/ 	.short	(.L_437 - .L_436)


	//   ....[0]....
.L_436:
        /*019c*/ 	.word	0x000000c0


	//   ....[1]....
        /*01a0*/ 	.word	0x000000d0


	//   ....[2]....
        /*01a4*/ 	.word	0x00000170


	//   ....[3]....
        /*01a8*/ 	.word	0x00013eb0


	//   ....[4]....
        /*01ac*/ 	.word	0x00013f40


	//   ....[5]....
        /*01b0*/ 	.word	0x00016bc0


	//   ....[6]....
        /*01b4*/ 	.word	0x00016c50


	//----- nvinfo : EIATTR_COOP_GROUP_MASK_REGIDS
	.align		4
.L_437:
        /*01b8*/ 	.byte	0x04, 0x29
        /*01ba*/ 	.short	(.L_439 - .L_438)


	//   ....[0]....
.L_438:
        /*01bc*/ 	.word	0xffffffff


	//   ....[1]....
        /*01c0*/ 	.word	0xffffffff


	//   ....[2]....
        /*01c4*/ 	.word	0xffffffff


	//   ....[3]....
        /*01c8*/ 	.word	0xffffffff


	//   ....[4]....
        /*01cc*/ 	.word	0xffffffff


	//   ....[5]....
        /*01d0*/ 	.word	0xffffffff


	//   ....[6]....
        /*01d4*/ 	.word	0xffffffff


	//   ....[7]....
        /*01d8*/ 	.word	0xffffffff


	//   ....[8]....
        /*01dc*/ 	.word	0xffffffff


	//   ....[9]....
        /*01e0*/ 	.word	0xffffffff


	//   ....[10]....
        /*01e4*/ 	.word	0xffffffff


	//   ....[11]....
        /*01e8*/ 	.word	0xffffffff


	//   ....[12]....
        /*01ec*/ 	.word	0xffffffff


	//   ....[13]....
        /*01f0*/ 	.word	0xffffffff


	//   ....[14]....
        /*01f4*/ 	.word	0xffffffff


	//   ....[15]....
        /*01f8*/ 	.word	0xffffffff


	//   ....[16]....
        /*01fc*/ 	.word	0xffffffff


	//   ....[17]....
        /*0200*/ 	.word	0xffffffff


	//   ....[18]....
        /*0204*/ 	.word	0xffffffff


	//   ....[19]....
        /*0208*/ 	.word	0xffffffff


	//   ....[20]....
        /*020c*/ 	.word	0xffffffff


	//   ....[21]....
        /*0210*/ 	.word	0xffffffff


	//   ....[22]....
        /*0214*/ 	.word	0xffffffff


	//   ....[23]....
        /*0218*/ 	.word	0xffffffff


	//   ....[24]....
        /*021c*/ 	.word	0xffffffff


	//   ....[25]....
        /*0220*/ 	.word	0xffffffff


	//   ....[26]....
        /*0224*/ 	.word	0xffffffff


	//   ....[27]....
        /*0228*/ 	.word	0xffffffff


	//   ....[28]....
        /*022c*/ 	.word	0xffffffff


	//   ....[29]....
        /*0230*/ 	.word	0xffffffff


	//   ....[30]....
        /*0234*/ 	.word	0xffffffff


	//   ....[31]....
        /*0238*/ 	.word	0xffffffff


	//   ....[32]....
        /*023c*/ 	.word	0xffffffff


	//   ....[33]....
        /*0240*/ 	.word	0xffffffff


	//   ....[34]....
        /*0244*/ 	.word	0xffffffff


	//   ....[35]....
        /*0248*/ 	.word	0xffffffff


	//   ....[36]....
        /*024c*/ 	.word	0xffffffff


	//   ....[37]....
        /*0250*/ 	.word	0xffffffff


	//   ....[38]....
        /*0254*/ 	.word	0xffffffff


	//   ....[39]....
        /*0258*/ 	.word	0xffffffff


	//   ....[40]....
        /*025c*/ 	.word	0xffffffff


	//   ....[41]....
        /*0260*/ 	.word	0xffffffff


	//   ....[42]....
        /*0264*/ 	.word	0xffffffff


	//   ....[43]....
        /*0268*/ 	.word	0xffffffff


	//   ....[44]....
        /*026c*/ 	.word	0xffffffff


	//   ....[45]....
        /*0270*/ 	.word	0xffffffff


	//   ....[46]....
        /*0274*/ 	.word	0xffffffff


	//   ....[47]....
        /*0278*/ 	.word	0xffffffff


	//   ....[48]....
        /*027c*/ 	.word	0xffffffff


	//   ....[49]....
        /*0280*/ 	.word	0xffffffff


	//   ....[50]....
        /*0284*/ 	.word	0xffffffff


	//   ....[51]....
        /*0288*/ 	.word	0xffffffff


	//   ....[52]....
        /*028c*/ 	.word	0xffffffff


	//   ....[53]....
        /*0290*/ 	.word	0xffffffff


	//   ....[54]....
        /*0294*/ 	.word	0xffffffff


	//   ....[55]....
        /*0298*/ 	.word	0xffffffff


	//   ....[56]....
        /*029c*/ 	.word	0xffffffff


	//   ....[57]....
        /*02a0*/ 	.word	0xffffffff


	//   ....[58]....
        /*02a4*/ 	.word	0xffffffff


	//   ....[59]....
        /*02a8*/ 	.word	0xffffffff


	//   ....[60]....
        /*02ac*/ 	.word	0xffffffff


	//   ....[61]....
        /*02b0*/ 	.word	0xffffffff


	//   ....[62]....
        /*02b4*/ 	.word	0xffffffff


	//   ....[63]....
        /*02b8*/ 	.word	0xffffffff


	//   ....[64]....
        /*02bc*/ 	.word	0xffffffff


	//   ....[65]....
        /*02c0*/ 	.word	0xffffffff


	//   ....[66]....
        /*02c4*/ 	.word	0xffffffff


	//   ....[67]....
        /*02c8*/ 	.word	0xffffffff


	//   ....[68]....
        /*02cc*/ 	.word	0xffffffff


	//   ....[69]....
        /*02d0*/ 	.word	0xffffffff


	//   ....[70]....
        /*02d4*/ 	.word	0xffffffff


	//   ....[71]....
        /*02d8*/ 	.word	0xffffffff


	//   ....[72]....
        /*02dc*/ 	.word	0xffffffff


	//   ....[73]....
        /*02e0*/ 	.word	0xffffffff


	//   ....[74]....
        /*02e4*/ 	.word	0xffffffff


	//   ....[75]....
        /*02e8*/ 	.word	0xffffffff


	//   ....[76]....
        /*02ec*/ 	.word	0xffffffff


	//   ....[77]....
        /*02f0*/ 	.word	0xffffffff


	//   ....[78]....
        /*02f4*/ 	.word	0xffffffff


	//   ....[79]....
        /*02f8*/ 	.word	0xffffffff


	//   ....[80]....
        /*02fc*/ 	.word	0xffffffff


	//   ....[81]....
        /*0300*/ 	.word	0xffffffff


	//   ....[82]....
        /*0304*/ 	.word	0xffffffff


	//   ....[83]....
        /*0308*/ 	.word	0xffffffff


	//   ....[84]....
        /*030c*/ 	.word	0xffffffff


	//   ....[85]....
        /*0310*/ 	.word	0xffffffff


	//   ....[86]....
        /*0314*/ 	.word	0xffffffff


	//   ....[87]....
        /*0318*/ 	.word	0xffffffff


	//   ....[88]....
        /*031c*/ 	.word	0xffffffff


	//   ....[89]....
        /*0320*/ 	.word	0xffffffff


	//   ....[90]....
        /*0324*/ 	.word	0xffffffff


	//   ....[91]....
        /*0328*/ 	.word	0xffffffff


	//   ....[92]....
        /*032c*/ 	.word	0xffffffff


	//   ....[93]....
        /*0330*/ 	.word	0xffffffff


	//   ....[94]....
        /*0334*/ 	.word	0xffffffff


	//   ....[95]....
        /*0338*/ 	.word	0xffffffff


	//   ....[96]....
        /*033c*/ 	.word	0xffffffff


	//   ....[97]....
        /*0340*/ 	.word	0xffffffff


	//   ....[98]....
        /*0344*/ 	.word	0xffffffff


	//   ....[99]....
        /*0348*/ 	.word	0xffffffff


	//   ....[100]....
        /*034c*/ 	.word	0xffffffff


	//   ....[101]....
        /*0350*/ 	.word	0xffffffff


	//   ....[102]....
        /*0354*/ 	.word	0xffffffff


	//   ....[103]....
        /*0358*/ 	.word	0xffffffff


	//   ....[104]....
        /*035c*/ 	.word	0xffffffff


	//   ....[105]....
        /*0360*/ 	.word	0xffffffff


	//   ....[106]....
        /*0364*/ 	.word	0xffffffff


	//   ....[107]....
        /*0368*/ 	.word	0xffffffff


	//   ....[108]....
        /*036c*/ 	.word	0xffffffff


	//   ....[109]....
        /*0370*/ 	.word	0xffffffff


	//   ....[110]....
        /*0374*/ 	.word	0xffffffff


	//   ....[111]....
        /*0378*/ 	.word	0xffffffff


	//   ....[112]....
        /*037c*/ 	.word	0xffffffff


	//   ....[113]....
        /*0380*/ 	.word	0xffffffff


	//   ....[114]....
        /*0384*/ 	.word	0xffffffff


	//   ....[115]....
        /*0388*/ 	.word	0xffffffff


	//   ....[116]....
        /*038c*/ 	.word	0xffffffff


	//   ....[117]....
        /*0390*/ 	.word	0xffffffff


	//   ....[118]....
        /*0394*/ 	.word	0xffffffff


	//   ....[119]....
        /*0398*/ 	.word	0xffffffff


	//   ....[120]....
        /*039c*/ 	.word	0xffffffff


	//   ....[121]....
        /*03a0*/ 	.word	0xffffffff


	//   ....[122]....
        /*03a4*/ 	.word	0xffffffff


	//   ....[123]....
        /*03a8*/ 	.word	0xffffffff


	//   ....[124]....
        /*03ac*/ 	.word	0xffffffff


	//   ....[125]....
        /*03b0*/ 	.word	0xffffffff


	//   ....[126]....
        /*03b4*/ 	.word	0xffffffff


	//   ....[127]....
        /*03b8*/ 	.word	0xffffffff


	//   ....[128]....
        /*03bc*/ 	.word	0xffffffff


	//   ....[129]....
        /*03c0*/ 	.word	0xffffffff


	//   ....[130]....
        /*03c4*/ 	.word	0xffffffff


	//   ....[131]....
        /*03c8*/ 	.word	0xffffffff


	//   ....[132]....
        /*03cc*/ 	.word	0xffffffff


	//   ....[133]....
        /*03d0*/ 	.word	0xffffffff


	//   ....[134]....
        /*03d4*/ 	.word	0xffffffff


	//   ....[135]....
        /*03d8*/ 	.word	0xffffffff


	//   ....[136]....
        /*03dc*/ 	.word	0xffffffff


	//   ....[137]....
        /*03e0*/ 	.word	0xffffffff


	//   ....[138]....
        /*03e4*/ 	.word	0xffffffff


	//   ....[139]....
        /*03e8*/ 	.word	0xffffffff


	//   ....[140]....
        /*03ec*/ 	.word	0xffffffff


	//   ....[141]....
        /*03f0*/ 	.word	0x0500000f


	//   ....[142]....
        /*03f4*/ 	.word	0x0500000f


	//   ....[143]....
        /*03f8*/ 	.word	0x0500000f


	//   ....[144]....
        /*03fc*/ 	.word	0x0500000f


	//   ....[145]....
        /*0400*/ 	.word	0x0500000f


	//   ....[146]....
        /*0404*/ 	.word	0x0500000f


	//   ....[147]....
        /*0408*/ 	.word	0x0500000f


	//   ....[148]....
        /*040c*/ 	.word	0x0500000f


	//   ....[149]....
        /*0410*/ 	.word	0x0500000f


	//   ....[150]....
        /*0414*/ 	.word	0x0500000f


	//   ....[151]....
        /*0418*/ 	.word	0x0500000f


	//   ....[152]....
        /*041c*/ 	.word	0x0500000f


	//   ....[153]....
        /*0420*/ 	.word	0x0500000f


	//   ....[154]....
        /*0424*/ 	.word	0x0500000f


	//   ....[155]....
        /*0428*/ 	.word	0x0500000f


	//   ....[156]....
        /*042c*/ 	.word	0x0500000f


	//   ....[157]....
        /*0430*/ 	.word	0x0500000f


	//   ....[158]....
        /*0434*/ 	.word	0x0500000f


	//   ....[159]....
        /*0438*/ 	.word	0x0500000f


	//   ....[160]....
        /*043c*/ 	.word	0x0500000f


	//   ....[161]....
        /*0440*/ 	.word	0x0500000f


	//   ....[162]....
        /*0444*/ 	.word	0x0500000f


	//   ....[163]....
        /*0448*/ 	.word	0x0500000f


	//   ....[164]....
        /*044c*/ 	.word	0x0500000f


	//   ....[165]....
        /*0450*/ 	.word	0x0500000f


	//   ....[166]....
        /*0454*/ 	.word	0x0500000f


	//   ....[167]....
        /*0458*/ 	.word	0x0500000f


	//   ....[168]....
        /*045c*/ 	.word	0x0500000f


	//   ....[169]....
        /*0460*/ 	.word	0x0500000f


	//   ....[170]....
        /*0464*/ 	.word	0x0500000f


	//   ....[171]....
        /*0468*/ 	.word	0x0500000f


	//   ....[172]....
        /*046c*/ 	.word	0x0500000f


	//   ....[173]....
        /*0470*/ 	.word	0x0500000f


	//   ....[174]....
        /*0474*/ 	.word	0x0500000f


	//   ....[175]....
        /*0478*/ 	.word	0x0500000f


	//   ....[176]....
        /*047c*/ 	.word	0x0500000f


	//   ....[177]....
        /*0480*/ 	.word	0x0500000f


	//   ....[178]....
        /*0484*/ 	.word	0x0500000f


	//   ....[179]....
        /*0488*/ 	.word	0x0500000f


	//   ....[180]....
        /*048c*/ 	.word	0x0500000f


	//   ....[181]....
        /*0490*/ 	.word	0x0500000f


	//   ....[182]....
        /*0494*/ 	.word	0x0500000f


	//   ....[183]....
        /*0498*/ 	.word	0x0500000f


	//   ....[184]....
        /*049c*/ 	.word	0x0500000f


	//   ....[185]....
        /*04a0*/ 	.word	0x0500000f


	//   ....[186]....
        /*04a4*/ 	.word	0x0500000f


	//   ....[187]....
        /*04a8*/ 	.word	0x0500000f


	//   ....[188]....
        /*04ac*/ 	.word	0x0500000f


	//   ....[189]....
        /*04b0*/ 	.word	0x0500000f


	//   ....[190]....
        /*04b4*/ 	.word	0x0500000f


	//   ....[191]....
        /*04b8*/ 	.word	0x0500000f


	//   ....[192]....
        /*04bc*/ 	.word	0x0500000f


	//   ....[193]....
        /*04c0*/ 	.word	0x0500000f


	//   ....[194]....
        /*04c4*/ 	.word	0x0500000f


	//   ....[195]....
        /*04c8*/ 	.word	0x0500000f


	//   ....[196]....
        /*04cc*/ 	.word	0x0500000f


	//   ....[197]....
        /*04d0*/ 	.word	0x0500000f


	//   ....[198]....
        /*04d4*/ 	.word	0x0500000f


	//   ....[199]....
        /*04d8*/ 	.word	0x0500000f


	//   ....[200]....
        /*04dc*/ 	.word	0x0500000f


	//   ....[201]....
        /*04e0*/ 	.word	0x0500000f


	//   ....[202]....
        /*04e4*/ 	.word	0x0500000f


	//   ....[203]....
        /*04e8*/ 	.word	0x0500000f


	//   ....[204]....
        /*04ec*/ 	.word	0x0500000f


	//   ....[205]....
        /*04f0*/ 	.word	0x0500000f


	//   ....[206]....
        /*04f4*/ 	.word	0x0500000f


	//   ....[207]....
        /*04f8*/ 	.word	0x0500000f


	//   ....[208]....
        /*04fc*/ 	.word	0x0500000f


	//----- nvinfo : EIATTR_COOP_GROUP_INSTR_OFFSETS
	.align		4
.L_439:
        /*0500*/ 	.byte	0x04, 0x28
        /*0502*/ 	.short	(.L_441 - .L_440)


	//   ....[0]....
.L_440:
        /*0504*/ 	.word	0x00000070


	//   ....[1]....
        /*0508*/ 	.word	0x000000b0


	//   ....[2]....
        /*050c*/ 	.word	0x000002d0


	//   ....[3]....
        /*0510*/ 	.word	0x00000430


	//   ....[4]....
        /*0514*/ 	.word	0x00000550


	//   ....[5]....
        /*0518*/ 	.word	0x000006b0


	//   ....[6]....
        /*051c*/ 	.word	0x000022e0


	//   ....[7]....
        /*0520*/ 	.word	0x00003080


	//   ....[8]....
        /*0524*/ 	.word	0x00003290


	//   ....[9]....
        /*0528*/ 	.word	0x00003bf0


	//   ....[10]....
        /*052c*/ 	.word	0x00003cf0


	//   ....[11]....
        /*0530*/ 	.word	0x00004040


	//   ....[12]....
        /*0534*/ 	.word	0x00004120


	//   ....[13]....
        /*0538*/ 	.word	0x000060b0


	//   ....[14]....
        /*053c*/ 	.word	0x000062b0


	//   ....[15]....
        /*0540*/ 	.word	0x00006c50


	//   ....[16]....
        /*0544*/ 	.word	0x00006d50


	//   ....[17]....
        /*0548*/ 	.word	0x000070c0


	//   ....[18]....
        /*054c*/ 	.word	0x00007110


	//   ....[19]....
        /*0550*/ 	.word	0x00008e10


	//   ....[20]....
        /*0554*/ 	.word	0x00008e40


	//   ....[21]....
        /*0558*/ 	.word	0x00008f50


	//   ....[22]....
        /*055c*/ 	.word	0x00008f70


	//   ....[23]....
        /*0560*/ 	.word	0x0000ab20


	//   ....[24]....
        /*0564*/ 	.word	0x0000ad60


	//   ....[25]....
        /*0568*/ 	.word	0x0000b700


	//   ....[26]....
        /*056c*/ 	.word	0x0000b800


	//   ....[27]....
        /*0570*/ 	.word	0x0000bb60


	//   ....[28]....
        /*0574*/ 	.word	0x0000bbc0


	//   ....[29]....
        /*0578*/ 	.word	0x0000cbe0


	//   ....[30]....
        /*057c*/ 	.word	0x0000cc10


	//   ....[31]....
        /*0580*/ 	.word	0x0000ccd0


	//   ....[32]....
        /*0584*/ 	.word	0x0000cce0


	//   ....[33]....
        /*0588*/ 	.word	0x0000ea40


	//   ....[34]....
        /*058c*/ 	.word	0x0000ea50


	//   ....[35]....
        /*0590*/ 	.word	0x0000ea60


	//   ....[36]....
        /*0594*/ 	.word	0x0000ea70


	//   ....[37]....
        /*0598*/ 	.word	0x0000f530


	//   ....[38]....
        /*059c*/ 	.word	0x0000f540


	//   ....[39]....
        /*05a0*/ 	.word	0x0000f6b0


	//   ....[40]....
        /*05a4*/ 	.word	0x0000f6d0


	//   ....[41]....
        /*05a8*/ 	.word	0x0000f810


	//   ....[42]....
        /*05ac*/ 	.word	0x0000f830


	//   ....[43]....
        /*05b0*/ 	.word	0x0000f980


	//   ....[44]....
        /*05b4*/ 	.word	0x0000f9a0


	//   ....[45]....
        /*05b8*/ 	.word	0x0000ff80


	//   ....[46]....
        /*05bc*/ 	.word	0x0000ffb0


	//   ....[47]....
        /*05c0*/ 	.word	0x000108f0


	//   ....[48]....
        /*05c4*/ 	.word	0x00010900


	//   ....[49]....
        /*05c8*/ 	.word	0x00011be0


	//   ....[50]....
        /*05cc*/ 	.word	0x00011c10


	//   ....[51]....
        /*05d0*/ 	.word	0x00011d80


	//   ....[52]....
        /*05d4*/ 	.word	0x00011da0


	//   ....[53]....
        /*05d8*/ 	.word	0x00011ee0


	//   ....[54]....
        /*05dc*/ 	.word	0x00011f00


	//   ....[55]....
        /*05e0*/ 	.word	0x00012050


	//   ....[56]....
        /*05e4*/ 	.word	0x00012070


	//   ....[57]....
        /*05e8*/ 	.word	0x00012250


	//   ....[58]....
        /*05ec*/ 	.word	0x00012440


	//   ....[59]....
        /*05f0*/ 	.word	0x00012470


	//   ....[60]....
        /*05f4*/ 	.word	0x000124a0


	//   ....[61]....
        /*05f8*/ 	.word	0x000124d0


	//   ....[62]....
        /*05fc*/ 	.word	0x00012500


	//   ....[63]....
        /*0600*/ 	.word	0x00012530


	//   ....[64]....
        /*0604*/ 	.word	0x000126a0


	//   ....[65]....
        /*0608*/ 	.word	0x000126d0


	//   ....[66]....
        /*060c*/ 	.word	0x00012700


	//   ....[67]....
        /*0610*/ 	.word	0x00012730


	//   ....[68]....
        /*0614*/ 	.word	0x00012760


	//   ....[69]....
        /*0618*/ 	.word	0x00012790


	//   ....[70]....
        /*061c*/ 	.word	0x00012820


	//   ....[71]....
        /*0620*/ 	.word	0x00012850


	//   ....[72]....
        /*0624*/ 	.word	0x00012860


	//   ....[73]....
        /*0628*/ 	.word	0x000128a0


	//   ....[74]....
        /*062c*/ 	.word	0x00014ac0


	//   ....[75]....
        /*0630*/ 	.word	0x00014ae0


	//   ....[76]....
        /*0634*/ 	.word	0x00014af0


	//   ....[77]....
        /*0638*/ 	.word	0x00014ba0


	//   ....[78]....
        /*063c*/ 	.word	0x00014be0


	//   ....[79]....
        /*0640*/ 	.word	0x00014c40


	//   ....[80]....
        /*0644*/ 	.word	0x00014c60


	//   ....[81]....
        /*0648*/ 	.word	0x00014c90


	//   ....[82]....
        /*064c*/ 	.word	0x000153d0


	//   ....[83]....
        /*0650*/ 	.word	0x00015400


	//   ....[84]....
        /*0654*/ 	.word	0x00015460


	//   ....[85]....
        /*0658*/ 	.word	0x000154d0


	//   ....[86]....
        /*065c*/ 	.word	0x00015520


	//   ....[87]....
        /*0660*/ 	.word	0x00015590


	//   ....[88]....
        /*0664*/ 	.word	0x000155e0


	//   ....[89]....
        /*0668*/ 	.word	0x00015650


	//   ....[90]....
        /*066c*/ 	.word	0x000156a0


	//   ....[91]....
        /*0670*/ 	.word	0x00015710


	//   ....[92]....
        /*0674*/ 	.word	0x00015760


	//   ....[93]....
        /*0678*/ 	.word	0x000157d0


	//   ....[94]....
        /*067c*/ 	.word	0x00015820


	//   ....[95]....
        /*0680*/ 	.word	0x00015880


	//   ....[96]....
        /*0684*/ 	.word	0x00015890


	//   ....[97]....
        /*0688*/ 	.word	0x000158e0


	//   ....[98]....
        /*068c*/ 	.word	0x000160b0


	//   ....[99]....
        /*0690*/ 	.word	0x000160e0


	//   ....[100]....
        /*0694*/ 	.word	0x00016110


	//   ....[101]....
        /*0698*/ 	.word	0x000161d0


	//   ....[102]....
        /*069c*/ 	.word	0x00016200


	//   ....[103]....
        /*06a0*/ 	.word	0x00016250


	//   ....[104]....
        /*06a4*/ 	.word	0x00016280


	//   ....[105]....
        /*06a8*/ 	.word	0x000162f0


	//   ....[106]....
        /*06ac*/ 	.word	0x000165d0


	//   ....[107]....
        /*06b0*/ 	.word	0x000165f0


	//   ....[108]....
        /*06b4*/ 	.word	0x00016600


	//   ....[109]....
        /*06b8*/ 	.word	0x000166b0


	//   ....[110]....
        /*06bc*/ 	.word	0x000166c0


	//   ....[111]....
        /*06c0*/ 	.word	0x00016770


	//   ....[112]....
        /*06c4*/ 	.word	0x00016780


	//   ....[113]....
        /*06c8*/ 	.word	0x00016790


	//   ....[114]....
        /*06cc*/ 	.word	0x00016da0


	//   ....[115]....
        /*06d0*/ 	.word	0x00016de0


	//   ....[116]....
        /*06d4*/ 	.word	0x00016e20


	//   ....[117]....
        /*06d8*/ 	.word	0x00016e50


	//   ....[118]....
        /*06dc*/ 	.word	0x00016f00


	//   ....[119]....
        /*06e0*/ 	.word	0x00016f30


	//   ....[120]....
        /*06e4*/ 	.word	0x00016f40


	//   ....[121]....
        /*06e8*/ 	.word	0x00016fd0


	//   ....[122]....
        /*06ec*/ 	.word	0x00017440


	//   ....[123]....
        /*06f0*/ 	.word	0x00017470


	//   ....[124]....
        /*06f4*/ 	.word	0x000174d0


	//   ....[125]....
        /*06f8*/ 	.word	0x00017500


	//   ....[126]....
        /*06fc*/ 	.word	0x00017530


	//   ....[127]....
        /*0700*/ 	.word	0x00017560


	//   ....[128]....
        /*0704*/ 	.word	0x00017590


	//   ....[129]....
        /*0708*/ 	.word	0x000175c0


	//   ....[130]....
        /*070c*/ 	.word	0x00017760


	//   ....[131]....
        /*0710*/ 	.word	0x00017790


	//   ....[132]....
        /*0714*/ 	.word	0x000177c0


	//   ....[133]....
        /*0718*/ 	.word	0x000177f0


	//   ....[134]....
        /*071c*/ 	.word	0x00017820


	//   ....[135]....
        /*0720*/ 	.word	0x00017850


	//   ....[136]....
        /*0724*/ 	.word	0x00017910


	//   ....[137]....
        /*0728*/ 	.word	0x00017930


	//   ....[138]....
        /*072c*/ 	.word	0x00017950


	//   ....[139]....
        /*0730*/ 	.word	0x000179b0


	//   ....[140]....
        /*0734*/ 	.word	0x000183d0


	//   ....[141]....
        /*0738*/ 	.word	0x00018a50


	//   ....[142]....
        /*073c*/ 	.word	0x00018b40


	//   ....[143]....
        /*0740*/ 	.word	0x00018be0


	//   ....[144]....
        /*0744*/ 	.word	0x00018c40


	//   ....[145]....
        /*0748*/ 	.word	0x00018ce0


	//   ....[146]....
        /*074c*/ 	.word	0x00018dc0


	//   ....[147]....
        /*0750*/ 	.word	0x00018ec0


	//   ....[148]....
        /*0754*/ 	.word	0x00018f30


	//   ....[149]....
        /*0758*/ 	.word	0x00019010


	//   ....[150]....
        /*075c*/ 	.word	0x000190c0


	//   ....[151]....
        /*0760*/ 	.word	0x00019130


	//   ....[152]....
        /*0764*/ 	.word	0x000191b0


	//   ....[153]....
        /*0768*/ 	.word	0x00019290


	//   ....[154]....
        /*076c*/ 	.word	0x00019310


	//   ....[155]....
        /*0770*/ 	.word	0x00019400


	//   ....[156]....
        /*0774*/ 	.word	0x00019480


	//   ....[157]....
        /*0778*/ 	.word	0x00019570


	//   ....[158]....
        /*077c*/ 	.word	0x000195f0


	//   ....[159]....
        /*0780*/ 	.word	0x000196e0


	//   ....[160]....
        /*0784*/ 	.word	0x00019760


	//   ....[161]....
        /*0788*/ 	.word	0x00019850


	//   ....[162]....
        /*078c*/ 	.word	0x000198d0


	//   ....[163]....
        /*0790*/ 	.word	0x000199b0


	//   ....[164]....
        /*0794*/ 	.word	0x00019a30


	//   ....[165]....
        /*0798*/ 	.word	0x00019b00


	//   ....[166]....
        /*079c*/ 	.word	0x00019c30


	//   ....[167]....
        /*07a0*/ 	.word	0x00019d00


	//   ....[168]....
        /*07a4*/ 	.word	0x00019dd0


	//   ....[169]....
        /*07a8*/ 	.word	0x00019eb0


	//   ....[170]....
        /*07ac*/ 	.word	0x00019f10


	//   ....[171]....
        /*07b0*/ 	.word	0x00019ff0


	//   ....[172]....
        /*07b4*/ 	.word	0x0001a050


	//   ....[173]....
        /*07b8*/ 	.word	0x0001a160


	//   ....[174]....
        /*07bc*/ 	.word	0x0001a250


	//   ....[175]....
        /*07c0*/ 	.word	0x0001a2f0


	//   ....[176]....
        /*07c4*/ 	.word	0x0001a350


	//   ....[177]....
        /*07c8*/ 	.word	0x0001a470


	//   ....[178]....
        /*07cc*/ 	.word	0x0001a4d0


	//   ....[179]....
        /*07d0*/ 	.word	0x0001a5f0


	//   ....[180]....
        /*07d4*/ 	.word	0x0001a650


	//   ....[181]....
        /*07d8*/ 	.word	0x0001a720


	//   ....[182]....
        /*07dc*/ 	.word	0x0001a880


	//   ....[183]....
        /*07e0*/ 	.word	0x0001a920


	//   ....[184]....
        /*07e4*/ 	.word	0x0001aa70


	//   ....[185]....
        /*07e8*/ 	.word	0x0001ab20


	//   ....[186]....
        /*07ec*/ 	.word	0x0001ab80


	//   ....[187]....
        /*07f0*/ 	.word	0x0001ac40


	//   ....[188]....
        /*07f4*/ 	.word	0x0001ad20


	//   ....[189]....
        /*07f8*/ 	.word	0x0001ade0


	//   ....[190]....
        /*07fc*/ 	.word	0x0001aef0


	//   ....[191]....
        /*0800*/ 	.word	0x0001af90


	//   ....[192]....
        /*0804*/ 	.word	0x0001b110


	//   ....[193]....
        /*0808*/ 	.word	0x0001b180


	//   ....[194]....
        /*080c*/ 	.word	0x0001b1f0


	//   ....[195]....
        /*0810*/ 	.word	0x0001b260


	//   ....[196]....
        /*0814*/ 	.word	0x0001b2d0


	//   ....[197]....
        /*0818*/ 	.word	0x0001b350


	//   ....[198]....
        /*081c*/ 	.word	0x0001b3d0


	//   ....[199]....
        /*0820*/ 	.word	0x0001b460


	//   ....[200]....
        /*0824*/ 	.word	0x0001b4d0


	//   ....[201]....
        /*0828*/ 	.word	0x0001b540


	//   ....[202]....
        /*082c*/ 	.word	0x0001b5b0


	//   ....[203]....
        /*0830*/ 	.word	0x0001b630


	//   ....[204]....
        /*0834*/ 	.word	0x0001b6a0


	//   ....[205]....
        /*0838*/ 	.word	0x0001b730


	//   ....[206]....
        /*083c*/ 	.word	0x0001b790


	//   ....[207]....
        /*0840*/ 	.word	0x0001b820


	//   ....[208]....
        /*0844*/ 	.word	0x0001b950


	//----- nvinfo : EIATTR_REG_RECONFIG
	.align		4
.L_441:
        /*0848*/ 	.byte	0x01, 0x54
	.zero		2


	//----- nvinfo : EIATTR_SYSCALL_OFFSETS
	.align		4
        /*084c*/ 	.byte	0x04, 0x46
        /*084e*/ 	.short	(.L_443 - .L_442)


	//   ....[0]....
.L_442:
        /*0850*/ 	.word	0x00002460


	//   ....[1]....
        /*0854*/ 	.word	0x000140a0


	//   ....[2]....
        /*0858*/ 	.word	0x000141f0


	//   ....[3]....
        /*085c*/ 	.word	0x000142e0


	//   ....[4]....
        /*0860*/ 	.word	0x00015020


	//----- nvinfo : EIATTR_MBARRIER_INSTR_OFFSETS
	.align		4
.L_443:
        /*0864*/ 	.byte	0x04, 0x39
        /*0866*/ 	.short	(.L_445 - .L_444)


	//   ....[0]....
.L_444:
        /*0868*/ 	.word	0x00000180
        /*086c*/ 	.word	0x000000ff
        /*0870*/ 	.word	0x00030800
        /*0874*/ 	.short	0x0100
        /*0876*/ 	.byte	0x08
	.zero		1


	//   ....[1]....
        /*0878*/ 	.word	0x00000190
        /*087c*/ 	.word	0x000000ff
        /*0880*/ 	.word	0x00030820
        /*0884*/ 	.short	0x0100
        /*0886*/ 	.byte	0x08
	.zero		1


	//   ....[2]....
        /*0888*/ 	.word	0x00000280
        /*088c*/ 	.word	0x000000ff
        /*0890*/ 	.word	0x00030830
        /*0894*/ 	.short	0x0100
        /*0896*/ 	.byte	0x08
	.zero		1


	//   ....[3]....
        /*0898*/ 	.word	0x00000290
        /*089c*/ 	.word	0x000000ff
        /*08a0*/ 	.word	0x00030840
        /*08a4*/ 	.short	0x0100
        /*08a6*/ 	.byte	0x08
	.zero		1


	//   ....[4]....
        /*08a8*/ 	.word	0x000002a0
        /*08ac*/ 	.word	0x000000ff
        /*08b0*/ 	.word	0x00030838
        /*08b4*/ 	.short	0x0100
        /*08b6*/ 	.byte	0x08
	.zero		1


	//   ....[5]....
        /*08b8*/ 	.word	0x000002b0
        /*08bc*/ 	.word	0x000000ff
        /*08c0*/ 	.word	0x00030848
        /*08c4*/ 	.short	0x0100
        /*08c6*/ 	.byte	0x08
	.zero		1


	//   ....[6]....
        /*08c8*/ 	.word	0x000003e0
        /*08cc*/ 	.word	0x000000ff
        /*08d0*/ 	.word	0x00030850
        /*08d4*/ 	.short	0x0100
        /*08d6*/ 	.byte	0x08
	.zero		1


	//   ....[7]....
        /*08d8*/ 	.word	0x000003f0
        /*08dc*/ 	.word	0x000000ff
        /*08e0*/ 	.word	0x00030860
        /*08e4*/ 	.short	0x0100
        /*08e6*/ 	.byte	0x08
	.zero		1


	//   ....[8]....
        /*08e8*/ 	.word	0x00000400
        /*08ec*/ 	.word	0x000000ff
        /*08f0*/ 	.word	0x00030858
        /*08f4*/ 	.short	0x0100
        /*08f6*/ 	.byte	0x08
	.zero		1


	//   ....[9]....
        /*08f8*/ 	.word	0x00000410
        /*08fc*/ 	.word	0x000000ff
        /*0900*/ 	.word	0x00030868
        /*0904*/ 	.short	0x0100
        /*0906*/ 	.byte	0x08
	.zero		1


	//   ....[10]....
        /*0908*/ 	.word	0x00000500
        /*090c*/ 	.word	0x000000ff
        /*0910*/ 	.word	0x00030870
        /*0914*/ 	.short	0x0100
        /*0916*/ 	.byte	0x06
	.zero		1


	//   ....[11]....
        /*0918*/ 	.word	0x00000510
        /*091c*/ 	.word	0x000000ff
        /*0920*/ 	.word	0x00030880
        /*0924*/ 	.short	0x0100
        /*0926*/ 	.byte	0x06
	.zero		1


	//   ....[12]....
        /*0928*/ 	.word	0x00000520
        /*092c*/ 	.word	0x000000ff
        /*0930*/ 	.word	0x00030878
        /*0934*/ 	.short	0x0100
        /*0936*/ 	.byte	0x06
	.zero		1


	//   ....[13]....
        /*0938*/ 	.word	0x00000530
        /*093c*/ 	.word	0x000000ff
        /*0940*/ 	.word	0x00030888
        /*0944*/ 	.short	0x0100
        /*0946*/ 	.byte	0x06
	.zero		1


	//   ....[14]....
        /*0948*/ 	.word	0x00000660
        /*094c*/ 	.word	0x000000ff
        /*0950*/ 	.word	0x00030890
        /*0954*/ 	.short	0x0100
        /*0956*/ 	.byte	0x08
	.zero		1


	//   ....[15]....
        /*0958*/ 	.word	0x00000670
        /*095c*/ 	.word	0x000000ff
        /*0960*/ 	.word	0x000308a0
        /*0964*/ 	.short	0x0100
        /*0966*/ 	.byte	0x08
	.zero		1


	//   ....[16]....
        /*0968*/ 	.word	0x00000680
        /*096c*/ 	.word	0x000000ff
        /*0970*/ 	.word	0x00030898
        /*0974*/ 	.short	0x0100
        /*0976*/ 	.byte	0x08
	.zero		1


	//   ....[17]....
        /*0978*/ 	.word	0x00000690
        /*097c*/ 	.word	0x000000ff
        /*0980*/ 	.word	0x000308a8
        /*0984*/ 	.short	0x0100
        /*0986*/ 	.byte	0x08
	.zero		1


	//   ....[18]....
        /*0988*/ 	.word	0x000007d0
        /*098c*/ 	.word	0x000000ff
        /*0990*/ 	.word	0x000308b0
        /*0994*/ 	.short	0x0100
        /*0996*/ 	.byte	0x08
	.zero		1


	//   ....[19]....
        /*0998*/ 	.word	0x000007e0
        /*099c*/ 	.word	0x000000ff
        /*09a0*/ 	.word	0x000308c0
        /*09a4*/ 	.short	0x0100
        /*09a6*/ 	.byte	0x08
	.zero		1


	//   ....[20]....
        /*09a8*/ 	.word	0x000007f0
        /*09ac*/ 	.word	0x000000ff
        /*09b0*/ 	.word	0x000308b8
        /*09b4*/ 	.short	0x0100
        /*09b6*/ 	.byte	0x08
	.zero		1


	//   ....[21]....
        /*09b8*/ 	.word	0x00000800
        /*09bc*/ 	.word	0x000000ff
        /*09c0*/ 	.word	0x000308c8
        /*09c4*/ 	.short	0x0100
        /*09c6*/ 	.byte	0x08
	.zero		1


	//   ....[22]....
        /*09c8*/ 	.word	0x00002520
        /*09cc*/ 	.word	0x000000ff
        /*09d0*/ 	.word	0x00030800
        /*09d4*/ 	.short	0x010a
        /*09d6*/ 	.byte	0x28
	.zero		1


	//   ....[23]....
        /*09d8*/ 	.word	0x000025a0
        /*09dc*/ 	.word	0x00000003
        /*09e0*/ 	.word	0x00030830
        /*09e4*/ 	.short	0x010a
        /*09e6*/ 	.byte	0x3f
	.zero		1


	//   ....[24]....
        /*09e8*/ 	.word	0x000025e0
        /*09ec*/ 	.word	0x00000003
        /*09f0*/ 	.word	0x00030830
        /*09f4*/ 	.short	0x010a
        /*09f6*/ 	.byte	0x3f
	.zero		1


	//   ....[25]....
        /*09f8*/ 	.word	0x00003060
        /*09fc*/ 	.word	0x000000ff
        /*0a00*/ 	.word	0x00000000
        /*0a04*/ 	.short	0x0101
        /*0a06*/ 	.byte	0x04
	.zero		1


	//   ....[26]....
        /*0a08*/ 	.word	0x00004e70
        /*0a0c*/ 	.word	0x000000ff
        /*0a10*/ 	.word	0x00030830
        /*0a14*/ 	.short	0x010a
        /*0a16*/ 	.byte	0x06
	.zero		1


	//   ....[27]....
        /*0a18*/ 	.word	0x00004ed0
        /*0a1c*/ 	.word	0x000000ff
        /*0a20*/ 	.word	0x00030830
        /*0a24*/ 	.short	0x010a
        /*0a26*/ 	.byte	0x06
	.zero		1


	//   ....[28]....
        /*0a28*/ 	.word	0x00005d30
        /*0a2c*/ 	.word	0x000000ff
        /*0a30*/ 	.word	0x00030850
        /*0a34*/ 	.short	0x010a
        /*0a36*/ 	.byte	0x05
	.zero		1


	//   ....[29]....
        /*0a38*/ 	.word	0x00005d70
        /*0a3c*/ 	.word	0x000000ff
        /*0a40*/ 	.word	0x00030850
        /*0a44*/ 	.short	0x010a
        /*0a46*/ 	.byte	0x05
	.zero		1


	//   ....[30]....
        /*0a48*/ 	.word	0x00006060
        /*0a4c*/ 	.word	0x000000ff
        /*0a50*/ 	.word	0x00000000
        /*0a54*/ 	.short	0x0101
        /*0a56*/ 	.byte	0x06
	.zero		1


	//   ....[31]....
        /*0a58*/ 	.word	0x000077f0
        /*0a5c*/ 	.word	0x000000ff
        /*0a60*/ 	.word	0x00000000
        /*0a64*/ 	.short	0x0101
        /*0a66*/ 	.byte	0x05
	.zero		1


	//   ....[32]....
        /*0a68*/ 	.word	0x00007bc0
        /*0a6c*/ 	.word	0x000000ff
        /*0a70*/ 	.word	0x00030830
        /*0a74*/ 	.short	0x010a
        /*0a76*/ 	.byte	0x06
	.zero		1


	//   ....[33]....
        /*0a78*/ 	.word	0x00007c20
        /*0a7c*/ 	.word	0x000000ff
        /*0a80*/ 	.word	0x00030830
        /*0a84*/ 	.short	0x010a
        /*0a86*/ 	.byte	0x06
	.zero		1


	//   ....[34]....
        /*0a88*/ 	.word	0x00008a80
        /*0a8c*/ 	.word	0x000000ff
        /*0a90*/ 	.word	0x00030850
        /*0a94*/ 	.short	0x010a
        /*0a96*/ 	.byte	0x05
	.zero		1


	//   ....[35]....
        /*0a98*/ 	.word	0x00008ac0
        /*0a9c*/ 	.word	0x000000ff
        /*0aa0*/ 	.word	0x00030850
        /*0aa4*/ 	.short	0x010a
        /*0aa6*/ 	.byte	0x05
	.zero		1


	//   ....[36]....
        /*0aa8*/ 	.word	0x00008d90
        /*0aac*/ 	.word	0x000000ff
        /*0ab0*/ 	.word	0x00000000
        /*0ab4*/ 	.short	0x0101
        /*0ab6*/ 	.byte	0x06
	.zero		1


	//   ....[37]....
        /*0ab8*/ 	.word	0x000097a0
        /*0abc*/ 	.word	0x000000ff
        /*0ac0*/ 	.word	0x00000000
        /*0ac4*/ 	.short	0x0101
        /*0ac6*/ 	.byte	0x05
	.zero		1


	//   ....[38]....
        /*0ac8*/ 	.word	0x00009920
        /*0acc*/ 	.word	0x000000ff
        /*0ad0*/ 	.word	0x00030830
        /*0ad4*/ 	.short	0x010a
        /*0ad6*/ 	.byte	0x05
	.zero		1


	//   ....[39]....
        /*0ad8*/ 	.word	0x00009980
        /*0adc*/ 	.word	0x000000ff
        /*0ae0*/ 	.word	0x00030830
        /*0ae4*/ 	.short	0x010a
        /*0ae6*/ 	.byte	0x05
	.zero		1


	//   ....[40]....
        /*0ae8*/ 	.word	0x0000a7e0
        /*0aec*/ 	.word	0x000000ff
        /*0af0*/ 	.word	0x00030850
        /*0af4*/ 	.short	0x010a
        /*0af6*/ 	.byte	0x05
	.zero		1


	//   ....[41]....
        /*0af8*/ 	.word	0x0000a820
        /*0afc*/ 	.word	0x000000ff
        /*0b00*/ 	.word	0x00030850
        /*0b04*/ 	.short	0x010a
        /*0b06*/ 	.byte	0x05
	.zero		1


	//   ....[42]....
        /*0b08*/ 	.word	0x0000ab80
        /*0b0c*/ 	.word	0x000000ff
        /*0b10*/ 	.word	0x00000000
        /*0b14*/ 	.short	0x0101
        /*0b16*/ 	.byte	0x04
	.zero		1


	//   ....[43]....
        /*0b18*/ 	.word	0x0000c2b0
        /*0b1c*/ 	.word	0x000000ff
        /*0b20*/ 	.word	0x00000000
        /*0b24*/ 	.short	0x0101
        /*0b26*/ 	.byte	0x05
	.zero		1


	//   ....[44]....
        /*0b28*/ 	.word	0x0000cb50
        /*0b2c*/ 	.word	0x000000ff
        /*0b30*/ 	.word	0x00030850
        /*0b34*/ 	.short	0x010a
        /*0b36*/ 	.byte	0x05
	.zero		1


	//   ....[45]....
        /*0b38*/ 	.word	0x0000cb90
        /*0b3c*/ 	.word	0x000000ff
        /*0b40*/ 	.word	0x00030850
        /*0b44*/ 	.short	0x010a
        /*0b46*/ 	.byte	0x05
	.zero		1


	//   ....[46]....
        /*0b48*/ 	.word	0x0000d160
        /*0b4c*/ 	.word	0x000000ff
        /*0b50*/ 	.word	0x00000000
        /*0b54*/ 	.short	0x0101
        /*0b56*/ 	.byte	0x04
	.zero		1


	//   ....[47]....
        /*0b58*/ 	.word	0x0000f550
        /*0b5c*/ 	.word	0x000000ff
        /*0b60*/ 	.word	0x00000000
        /*0b64*/ 	.short	0x0101
        /*0b66*/ 	.byte	0x08
	.zero		1


	//   ....[48]....
        /*0b68*/ 	.word	0x0000fd80
        /*0b6c*/ 	.word	0x000000ff
        /*0b70*/ 	.word	0x00000000
        /*0b74*/ 	.short	0x0101
        /*0b76*/ 	.byte	0x08
	.zero		1


	//   ....[49]....
        /*0b78*/ 	.word	0x000148b0
        /*0b7c*/ 	.word	0x00000004
        /*0b80*/ 	.word	0x00030840
        /*0b84*/ 	.short	0x010a
        /*0b86*/ 	.byte	0x3f
	.zero		1


	//   ....[50]....
        /*0b88*/ 	.word	0x00014da0
        /*0b8c*/ 	.word	0x00000004
        /*0b90*/ 	.word	0x00030830
        /*0b94*/ 	.short	0x0107
        /*0b96*/ 	.byte	0x3f
	.zero		1


	//   ....[51]....
        /*0b98*/ 	.word	0x00014e50
        /*0b9c*/ 	.word	0x00000004
        /*0ba0*/ 	.word	0x00030830
        /*0ba4*/ 	.short	0x0101
        /*0ba6*/ 	.byte	0x3f
	.zero		1


	//   ....[52]....
        /*0ba8*/ 	.word	0x00015a10
        /*0bac*/ 	.word	0x00000011
        /*0bb0*/ 	.word	0x00030800
        /*0bb4*/ 	.short	0x0107
        /*0bb6*/ 	.byte	0x3f
	.zero		1


	//   ....[53]....
        /*0bb8*/ 	.word	0x00015b30
        /*0bbc*/ 	.word	0x00000011
        /*0bc0*/ 	.word	0x00030800
        /*0bc4*/ 	.short	0x0101
        /*0bc6*/ 	.byte	0x3f
	.zero		1


	//   ....[54]....
        /*0bc8*/ 	.word	0x00015b50
        /*0bcc*/ 	.word	0x00000011
        /*0bd0*/ 	.word	0x00030820
        /*0bd4*/ 	.short	0x010a
        /*0bd6*/ 	.byte	0x3f
	.zero		1


	//   ....[55]....
        /*0bd8*/ 	.word	0x00015f20
        /*0bdc*/ 	.word	0x00000007
        /*0be0*/ 	.word	0x00030840
        /*0be4*/ 	.short	0x010a
        /*0be6*/ 	.byte	0x3f
	.zero		1


	//   ....[56]....
        /*0be8*/ 	.word	0x00016400
        /*0bec*/ 	.word	0x00000007
        /*0bf0*/ 	.word	0x00030830
        /*0bf4*/ 	.short	0x0107
        /*0bf6*/ 	.byte	0x3f
	.zero		1


	//   ....[57]....
        /*0bf8*/ 	.word	0x000164b0
        /*0bfc*/ 	.word	0x00000007
        /*0c00*/ 	.word	0x00030830
        /*0c04*/ 	.short	0x0101
        /*0c06*/ 	.byte	0x3f
	.zero		1


	//   ....[58]....
        /*0c08*/ 	.word	0x00016510
        /*0c0c*/ 	.word	0x00000007
        /*0c10*/ 	.word	0x00030860
        /*0c14*/ 	.short	0x010a
        /*0c16*/ 	.byte	0x3f
	.zero		1


	//   ....[59]....
        /*0c18*/ 	.word	0x000169c0
        /*0c1c*/ 	.word	0x00000007
        /*0c20*/ 	.word	0x00030850
        /*0c24*/ 	.short	0x0107
        /*0c26*/ 	.byte	0x3f
	.zero		1


	//   ....[60]....
        /*0c28*/ 	.word	0x00016ae0
        /*0c2c*/ 	.word	0x00000007
        /*0c30*/ 	.word	0x00030850
        /*0c34*/ 	.short	0x0101
        /*0c36*/ 	.byte	0x3f
	.zero		1


	//   ....[61]....
        /*0c38*/ 	.word	0x00016cf0
        /*0c3c*/ 	.word	0x00000000
        /*0c40*/ 	.word	0x00030860
        /*0c44*/ 	.short	0x010a
        /*0c46*/ 	.byte	0x3f
	.zero		1


	//   ....[62]....
        /*0c48*/ 	.word	0x00017150
        /*0c4c*/ 	.word	0x00000000
        /*0c50*/ 	.word	0x00030850
        /*0c54*/ 	.short	0x0107
        /*0c56*/ 	.byte	0x3f
	.zero		1


	//   ....[63]....
        /*0c58*/ 	.word	0x00017200
        /*0c5c*/ 	.word	0x00000000
        /*0c60*/ 	.word	0x00030850
        /*0c64*/ 	.short	0x0101
        /*0c66*/ 	.byte	0x3f
	.zero		1


	//   ....[64]....
        /*0c68*/ 	.word	0x00018350
        /*0c6c*/ 	.word	0x00000007
        /*0c70*/ 	.word	0x00030820
        /*0c74*/ 	.short	0x010a
        /*0c76*/ 	.byte	0x3f
	.zero		1


	//   ....[65]....
        /*0c78*/ 	.word	0x000184f0
        /*0c7c*/ 	.word	0x00000005
        /*0c80*/ 	.word	0x00030840
        /*0c84*/ 	.short	0x010a
        /*0c86*/ 	.byte	0x3f
	.zero		1


	//   ....[66]....
        /*0c88*/ 	.word	0x00018590
        /*0c8c*/ 	.word	0x00000003
        /*0c90*/ 	.word	0x00030840
        /*0c94*/ 	.short	0x010a
        /*0c96*/ 	.byte	0x3f
	.zero		1


	//   ....[67]....
        /*0c98*/ 	.word	0x000185d0
        /*0c9c*/ 	.word	0x00000005
        /*0ca0*/ 	.word	0x00030860
        /*0ca4*/ 	.short	0x010a
        /*0ca6*/ 	.byte	0x3f
	.zero		1


	//   ....[68]....
        /*0ca8*/ 	.word	0x00018610
        /*0cac*/ 	.word	0x00000003
        /*0cb0*/ 	.word	0x00030860
        /*0cb4*/ 	.short	0x010a
        /*0cb6*/ 	.byte	0x3f
	.zero		1


	//   ....[69]....
        /*0cb8*/ 	.word	0x00018680
        /*0cbc*/ 	.word	0x00000003
        /*0cc0*/ 	.word	0x00030800
        /*0cc4*/ 	.short	0x010a
        /*0cc6*/ 	.byte	0x3f
	.zero		1


	//   ....[70]....
        /*0cc8*/ 	.word	0x000186d0
        /*0ccc*/ 	.word	0x00000003
        /*0cd0*/ 	.word	0x00030830
        /*0cd4*/ 	.short	0x010a
        /*0cd6*/ 	.byte	0x3f
	.zero		1


	//   ....[71]....
        /*0cd8*/ 	.word	0x00018730
        /*0cdc*/ 	.word	0x00000004
        /*0ce0*/ 	.word	0x00030830
        /*0ce4*/ 	.short	0x010a
        /*0ce6*/ 	.byte	0x3f
	.zero		1


	//   ....[72]....
        /*0ce8*/ 	.word	0x00018790
        /*0cec*/ 	.word	0x00000002
        /*0cf0*/ 	.word	0x00030850
        /*0cf4*/ 	.short	0x010a
        /*0cf6*/ 	.byte	0x3f
	.zero		1


	//   ....[73]....
        /*0cf8*/ 	.word	0x000187f0
        /*0cfc*/ 	.word	0x00000004
        /*0d00*/ 	.word	0x00030830
        /*0d04*/ 	.short	0x010a
        /*0d06*/ 	.byte	0x3f
	.zero		1


	//   ....[74]....
        /*0d08*/ 	.word	0x00018850
        /*0d0c*/ 	.word	0x00000002
        /*0d10*/ 	.word	0x00030850
        /*0d14*/ 	.short	0x010a
        /*0d16*/ 	.byte	0x3f
	.zero		1


	//   ....[75]....
        /*0d18*/ 	.word	0x000188b0
        /*0d1c*/ 	.word	0x00000004
        /*0d20*/ 	.word	0x00030830
        /*0d24*/ 	.short	0x010a
        /*0d26*/ 	.byte	0x3f
	.zero		1


	//   ....[76]....
        /*0d28*/ 	.word	0x00018910
        /*0d2c*/ 	.word	0x00000002
        /*0d30*/ 	.word	0x00030850
        /*0d34*/ 	.short	0x010a
        /*0d36*/ 	.byte	0x3f
	.zero		1


	//   ....[77]....
        /*0d38*/ 	.word	0x00018970
        /*0d3c*/ 	.word	0x00000007
        /*0d40*/ 	.word	0x00030850
        /*0d44*/ 	.short	0x010a
        /*0d46*/ 	.byte	0x3f
	.zero		1


	//   ....[78]....
        /*0d48*/ 	.word	0x00018a90
        /*0d4c*/ 	.word	0x00000004
        /*0d50*/ 	.word	0x00030840
        /*0d54*/ 	.short	0x010a
        /*0d56*/ 	.byte	0x3f
	.zero		1


	//   ....[79]....
        /*0d58*/ 	.word	0x00019b30
        /*0d5c*/ 	.word	0x00000011
        /*0d60*/ 	.word	0x00030820
        /*0d64*/ 	.short	0x010a
        /*0d66*/ 	.byte	0x3f
	.zero		1


	//   ....[80]....
        /*0d68*/ 	.word	0x00019b80
        /*0d6c*/ 	.word	0x00000007
        /*0d70*/ 	.word	0x00030840
        /*0d74*/ 	.short	0x010a
        /*0d76*/ 	.byte	0x3f
	.zero		1


	//   ....[81]....
        /*0d78*/ 	.word	0x0001a1a0
        /*0d7c*/ 	.word	0x00000007
        /*0d80*/ 	.word	0x00030860
        /*0d84*/ 	.short	0x010a
        /*0d86*/ 	.byte	0x3f
	.zero		1


	//   ....[82]....
        /*0d88*/ 	.word	0x0001a7d0
        /*0d8c*/ 	.word	0x00000000
        /*0d90*/ 	.word	0x00030860
        /*0d94*/ 	.short	0x010a
        /*0d96*/ 	.byte	0x3f
	.zero		1


	//   ....[83]....
        /*0d98*/ 	.word	0x0001b870
        /*0d9c*/ 	.word	0x00000007
        /*0da0*/ 	.word	0x00030820
        /*0da4*/ 	.short	0x010a
        /*0da6*/ 	.byte	0x3f
	.zero		1


	//   ....[84]....
        /*0da8*/ 	.word	0x0001ba10
        /*0dac*/ 	.word	0x00000005
        /*0db0*/ 	.word	0x00030840
        /*0db4*/ 	.short	0x010a
        /*0db6*/ 	.byte	0x3f
	.zero		1


	//   ....[85]....
        /*0db8*/ 	.word	0x0001ba60
        /*0dbc*/ 	.word	0x00000003
        /*0dc0*/ 	.word	0x00030840
        /*0dc4*/ 	.short	0x010a
        /*0dc6*/ 	.byte	0x3f
	.zero		1


	//   ....[86]....
        /*0dc8*/ 	.word	0x0001bab0
        /*0dcc*/ 	.word	0x00000005
        /*0dd0*/ 	.word	0x00030860
        /*0dd4*/ 	.short	0x010a
        /*0dd6*/ 	.byte	0x3f
	.zero		1


	//----- nvinfo : EIATTR_NUM_MBARRIERS
	.align		4
.L_445:
        /*0dd8*/ 	.byte	0x03, 0x38
        /*0dda*/ 	.short	0x0016


	//----- nvinfo : EIATTR_EXIT_INSTR_OFFSETS
	.align		4
        /*0ddc*/ 	.byte	0x04, 0x1c
        /*0dde*/ 	.short	(.L_447 - .L_446)


	//   ....[0]....
.L_446:
        /*0de0*/ 	.word	0x00000990


	//   ....[1]....
        /*0de4*/ 	.word	0x000121f0


	//   ....[2]....
        /*0de8*/ 	.word	0x00018660


	//----- nvinfo : EIATTR_MAX_THREADS
	.align		4
.L_447:
        /*0dec*/ 	.byte	0x04, 0x05
        /*0dee*/ 	.short	(.L_449 - .L_448)
.L_448:
        /*0df0*/ 	.word	0x00000180
        /*0df4*/ 	.word	0x00000001
        /*0df8*/ 	.word	0x00000001


	//----- nvinfo : EIATTR_CRS_STACK_SIZE
	.align		4
.L_449:
        /*0dfc*/ 	.byte	0x04, 0x1e
        /*0dfe*/ 	.short	(.L_451 - .L_450)
.L_450:
        /*0e00*/ 	.word	0x00000000


	//----- nvinfo : EIATTR_CBANK_PARAM_SIZE
	.align		4
.L_451:
        /*0e04*/ 	.byte	0x03, 0x19
        /*0e06*/ 	.short	0x0af0


	//----- nvinfo : EIATTR_PARAM_CBANK
	.align		4
        /*0e08*/ 	.byte	0x04, 0x0a
        /*0e0a*/ 	.short	(.L_453 - .L_452)
	.align		4
.L_452:
        /*0e0c*/ 	.word	index@(.nv.constant0._ZN7cutlass13device_kernelIN5flash11enable_sm90INS1_16FlashAttnFwdSm90INS1_25CollectiveMainloopFwdSm90ILi2EN4cute5tupleIJNS5_1CILi1EEES8_S8_EEENS6_IJNS7_ILi128EEENS7_ILi64EEENS7_ILi256EEEEEELi256ENS_6half_tEfNS_4arch4Sm90ELb0ELb1ELb0ELb1ELb1ELb0ELb0ELb1ELb1ELb1ELb1ELb0EEENS1_21CollectiveEpilogueFwdINS6_IJSA_SC_SB_EEES9_SE_SG_Li256ELb1ELb1ELb1ELb0EEENS1_36VarlenDynamicPersistentTileSchedulerILi128ELi64ELi256ELi128ELb1ELb1ELb1ELb1ELb0ELb1EEEEEEEEEvNT_6ParamsE)
        /*0e10*/ 	.short	0x0210
        /*0e12*/ 	.short	0x0af0


	//----- nvinfo : EIATTR_SW_WAR
	.align		4
.L_453:
        /*0e14*/ 	.byte	0x04, 0x36
        /*0e16*/ 	.short	(.L_455 - .L_454)
.L_454:
        /*0e18*/ 	.word	0x00000008
.L_455:


//--------------------- .nv.info._ZN7cutlass13device_kernelIN5flash11enable_sm90INS1_16FlashAttnFwdSm90INS1_25CollectiveMainloopFwdSm90ILi2EN4cute5tupleIJNS5_1CILi1EEES8_S8_EEENS6_IJNS7_ILi128EEENS7_ILi64EEENS7_ILi256EEEEEELi256ENS_6half_tEfNS_4arch4Sm90ELb0ELb1ELb0ELb1ELb1ELb1ELb0ELb1ELb1ELb1ELb1ELb0EEENS1_21CollectiveEpilogueFwdINS6_IJSA_SC_SB_EEES9_SE_SG_Li256ELb1ELb1ELb1ELb0EEENS1_36VarlenDynamicPersistentTileSchedulerILi128ELi64ELi256ELi128ELb1ELb1ELb1ELb1ELb0ELb1EEEEEEEEEvNT_6ParamsE --------------------------
	.section	.nv.info._ZN7cutlass13device_kernelIN5flash11enable_sm90INS1_16FlashAttnFwdSm90INS1_25CollectiveMainloopFwdSm90ILi2EN4cute5tupleIJNS5_1CILi1EEES8_S8_EEENS6_IJNS7_ILi128EEENS7_ILi64EEENS7_ILi256EEEEEELi256ENS_6half_tEfNS_4arch4Sm90ELb0ELb1ELb0ELb1ELb1ELb1ELb0ELb1ELb1ELb1ELb1ELb0EEENS1_21CollectiveEpilogueFwdINS6_IJSA_SC_SB_EEES9_SE_SG_Li256ELb1ELb1ELb1ELb0EEENS1_36VarlenDynamicPersistentTileSchedulerILi128ELi64ELi256ELi128ELb1ELb1ELb1ELb1ELb0ELb1EEEEEEEEEvNT_6ParamsE,"",@"SHT_CUDA_INFO"
	.sectionflags	@""
	.align	4


	//----- nvinfo : EIATTR_CUDA_API_VERSION
	.align		4
        /*0000*/ 	.byte	0x04, 0x37
        /*0002*/ 	.short	(.L_457 - .L_456)
.L_456:
        /*0004*/ 	.word	0x00000082


	//----- nvinfo : EIATTR_KPARAM_INFO
	.align		4
.L_457:
        /*0008*/ 	.byte	0x04, 0x17
        /*000a*/ 	.short	(.L_459 - .L_458)
.L_458:
        /*000c*/ 	.word	0x00000000
        /*0010*/ 	.short	0x0000
        /*0012*/ 	.short	0x0070
        /*0014*/ 	.byte	0x00, 0xf0, 0x01, 0x2a


	//----- nvinfo : EIATTR_SPARSE_MMA_MASK
	.align		4
.L_459:
        /*0018*/ 	.byte	0x03, 0x50
        /*001a*/ 	.short	0x0000


	//----- nvinfo : EIATTR_MAXREG_COUNT
	.align		4
        /*001c*/ 	.byte	0x03, 0x1b
        /*001e*/ 	.short	0x00a8


	//----- nvinfo : EIATTR_NUM_BARRIERS
	.align		4
        /*0020*/ 	.byte	0x02, 0x4c
        /*0022*/ 	.byte	0x10
	.zero		1


	//----- nvinfo : EIATTR_EXTERNS
	.align		4
        /*0024*/ 	.byte	0x04, 0x0f
        /*0026*/ 	.short	(.L_461 - .L_460)


	//   ....[0]....
	.align		4
.L_460:
        /*0028*/ 	.word	index@(__assertfail)


	//----- nvinfo : EIATTR_ANNOTATIONS
	.align		4
.L_461:
        /*002c*/ 	.byte	0x04, 0x55
        /*002e*/ 	.short	(.L_463 - .L_462)


	//   ....[0]....
.L_462:
        /* <DEDUP_REMOVED lines=152> */


	//----- nvinfo : EIATTR_MERCURY_ISA_VERSION
	.align		4
.L_463:
        /*0998*/ 	.byte	0x03, 0x5f
        /*099a*/ 	.short	0x0101


	//----- nvinfo : EIATTR_UNUSED_LOAD_BYTE_OFFSET
	.align		4
        /*099c*/ 	.byte	0x04, 0x44
        /*099e*/ 	.short	(.L_465 - .L_464)


	//   ....[0]....
.L_464:
        /*09a0*/ 	.word	0x00000a60
        /*09a4*/ 	.word	0x0000fff0


	//   ....[1]....
        /*09a8*/ 	.word	0x0001f4d0
        /*09ac*/ 	.word	0x0000fff0


	//----- nvinfo : EIATTR_INT_WARP_WIDE_INSTR_OFFSETS
	.align		4
.L_465:
        /*09b0*/ 	.byte	0x04, 0x31
        /*09b2*/ 	.short	(.L_467 - .L_466)


	//   ....[0]....
.L_466:
        /*09b4*/ 	.word	0x00000130


	//   ....[1]....
        /*09b8*/ 	.word	0x00000170


	//   ....[2]....
        /*09bc*/ 	.word	0x000001e0


	//   ....[3]....
        /*09c0*/ 	.word	0x00027a40


	//   ....[4]....
        /*09c4*/ 	.word	0x00027ad0


	//   ....[5]....
        /*09c8*/ 	.word	0x0002a7c0


	//   ....[6]....
        /*09cc*/ 	.word	0x0002a850


	//----- nvinfo : EIATTR_COOP_GROUP_MASK_REGIDS
	.align		4
.L_467:
        /*09d0*/ 	.byte	0x04, 0x29
        /*09d2*/ 	.short	(.L_469 - .L_468)


	//   ....[0]....
.L_468:
        /*09d4*/ 	.word	0xffffffff


	//   ....[1]....
        /*09d8*/ 	.word	0xffffffff


	//   ....[2]....
        /*09dc*/ 	.word	0xffffffff


	//   ....[3]....
        /*09e0*/ 	.word	0xffffffff


	//   ....[4]....
        /*09e4*/ 	.word	0xffffffff


	//   ....[5]....
        /*09e8*/ 	.word	0xffffffff


	//   ....[6]....
        /*09ec*/ 	.word	0xffffffff


	//   ....[7]....
        /*09f0*/ 	.word	0xffffffff


	//   ....[8]....
        /*09f4*/ 	.word	0xffffffff


	//   ....[9]....
        /*09f8*/ 	.word	0xffffffff


	//   ....[10]....
        /*09fc*/ 	.word	0xffffffff


	//   ....[11]....
        /*0a00*/ 	.word	0xffffffff


	//   ....[12]....
        /*0a04*/ 	.word	0xffffffff


	//   ....[13]....
        /*0a08*/ 	.word	0xffffffff


	//   ....[14]....
        /*0a0c*/ 	.word	0xffffffff


	//   ....[15]....
        /*0a10*/ 	.word	0xffffffff


	//   ....[16]....
        /*0a14*/ 	.word	0xffffffff


	//   ....[17]....
        /*0a18*/ 	.word	0xffffffff


	//   ....[18]....
        /*0a1c*/ 	.word	0xffffffff


	//   ....[19]....
        /*0a20*/ 	.word	0xffffffff


	//   ....[20]....
        /*0a24*/ 	.word	0xffffffff


	//   ....[21]....
        /*0a28*/ 	.word	0xffffffff


	//   ....[22]....
        /*0a2c*/ 	.word	0xffffffff


	//   ....[23]....
        /*0a30*/ 	.word	0xffffffff


	//   ....[24]....
        /*0a34*/ 	.word	0xffffffff


	//   ....[25]....
        /*0a38*/ 	.word	0xffffffff


	//   ....[26]....
        /*0a3c*/ 	.word	0xffffffff


	//   ....[27]....
        /*0a40*/ 	.word	0xffffffff


	//   ....[28]....
        /*0a44*/ 	.word	0xffffffff


	//   ....[29]....
        /*0a48*/ 	.word	0xffffffff


	//   ....[30]....
        /*0a4c*/ 	.word	0xffffffff


	//   ....[31]....
        /*0a50*/ 	.word	0xffffffff


	//   ....[32]....
        /*0a54*/ 	.word	0xffffffff


	//   ....[33]....
        /*0a58*/ 	.word	0xffffffff


	//   ....[34]....
        /*0a5c*/ 	.word	0xffffffff


	//   ....[35]....
        /*0a60*/ 	.word	0xffffffff


	//   ....[36]....
        /*0a64*/ 	.word	0xffffffff


	//   ....[37]....
        /*0a68*/ 	.word	0xffffffff


	//   ....[38]....
        /*0a6c*/ 	.word	0xffffffff


	//   ....[39]....
        /*0a70*/ 	.word	0xffffffff


	//   ....[40]....
        /*0a74*/ 	.word	0xffffffff


	//   ....[41]....
        /*0a78*/ 	.word	0xffffffff


	//   ....[42]....
        /*0a7c*/ 	.word	0xffffffff


	//   ....[43]....
        /*0a80*/ 	.word	0xffffffff


	//   ....[44]....
        /*0a84*/ 	.word	0xffffffff


	//   ....[45]....
        /*0a88*/ 	.word	0xffffffff


	//   ....[46]....
        /*0a8c*/ 	.word	0xffffffff


	//   ....[47]....
        /*0a90*/ 	.word	0xffffffff


	//   ....[48]....
        /*0a94*/ 	.word	0xffffffff


	//   ....[49]....
        /*0a98*/ 	.word	0xffffffff


	//   ....[50]....
        /*0a9c*/ 	.word	0xffffffff


	//   ....[51]....
        /*0aa0*/ 	.word	0xffffffff


	//   ....[52]....
        /*0aa4*/ 	.word	0xffffffff


	//   ....[53]....
        /*0aa8*/ 	.word	0xffffffff


	//   ....[54]....
        /*0aac*/ 	.word	0xffffffff


	//   ....[55]....
        /*0ab0*/ 	.word	0xffffffff


	//   ....[56]....
        /*0ab4*/ 	.word	0xffffffff


	//   ....[57]....
        /*0ab8*/ 	.word	0xffffffff


	//   ....[58]....
        /*0abc*/ 	.word	0xffffffff


	//   ....[59]....
        /*0ac0*/ 	.word	0xffffffff


	//   ....[60]....
        /*0ac4*/ 	.word	0xffffffff


	//   ....[61]....
        /*0ac8*/ 	.word	0xffffffff


	//   ....[62]....
        /*0acc*/ 	.word	0xffffffff


	//   ....[63]....
        /*0ad0*/ 	.word	0xffffffff


	//   ....[64]....
        /*0ad4*/ 	.word	0xffffffff


	//   ....[65]....
        /*0ad8*/ 	.word	0xffffffff


	//   ....[66]....
        /*0adc*/ 	.word	0xffffffff


	//   ....[67]....
        /*0ae0*/ 	.word	0xffffffff


	//   ....[68]....
        /*0ae4*/ 	.word	0xffffffff


	//   ....[69]....
        /*0ae8*/ 	.word	0xffffffff


	//   ....[70]....
        /*0aec*/ 	.word	0xffffffff


	//   ....[71]....
        /*0af0*/ 	.word	0xffffffff


	//   ....[72]....
        /*0af4*/ 	.word	0xffffffff


	//   ....[73]....
        /*0af8*/ 	.word	0xffffffff


	//   ....[74]....
        /*0afc*/ 	.word	0xffffffff


	//   ....[75]....
        /*0b00*/ 	.word	0xffffffff


	//   ....[76]....
        /*0b04*/ 	.word	0xffffffff


	//   ....[77]....
        /*0b08*/ 	.word	0xffffffff


	//   ....[78]....
        /*0b0c*/ 	.word	0xffffffff


	//   ....[79]....
        /*0b10*/ 	.word	0xffffffff


	//   ....[80]....
        /*0b14*/ 	.word	0xffffffff


	//   ....[81]....
        /*0b18*/ 	.word	0xffffffff


	//   ....[82]....
        /*0b1c*/ 	.word	0xffffffff


	//   ....[83]....
        /*0b20*/ 	.word	0xffffffff


	//   ....[84]....
        /*0b24*/ 	.word	0xffffffff


	//   ....[85]....
        /*0b28*/ 	.word	0xffffffff


	//   ....[86]....
        /*0b2c*/ 	.word	0xffffffff


	//   ....[87]....
        /*0b30*/ 	.word	0xffffffff


	//   ....[88]....
        /*0b34*/ 	.word	0xffffffff


	//   ....[89]....
        /*0b38*/ 	.word	0xffffffff


	//   ....[90]....
        /*0b3c*/ 	.word	0xffffffff


	//   ....[91]....
        /*0b40*/ 	.word	0xffffffff


	//   ....[92]....
        /*0b44*/ 	.word	0xffffffff


	//   ....[93]....
        /*0b48*/ 	.word	0xffffffff


	//   ....[94]....
        /*0b4c*/ 	.word	0xffffffff


	//   ....[95]....
        /*0b50*/ 	.word	0xffffffff


	//   ....[96]....
        /*0b54*/ 	.word	0xffffffff


	//   ....[97]....
        /*0b58*/ 	.word	0xffffffff


	//   ....[98]....
        /*0b5c*/ 	.word	0xffffffff


	//   ....[99]....
        /*0b60*/ 	.word	0xffffffff


	//   ....[100]....
        /*0b64*/ 	.word	0xffffffff


	//   ....[101]....
        /*0b68*/ 	.word	0xffffffff


	//   ....[102]....
        /*0b6c*/ 	.word	0xffffffff


	//   ....[103]....
        /*0b70*/ 	.word	0xffffffff


	//   ....[104]....
        /*0b74*/ 	.word	0xffffffff


	//   ....[105]....
        /*0b78*/ 	.word	0xffffffff


	//   ....[106]....
        /*0b7c*/ 	.word	0xffffffff


	//   ....[107]....
        /*0b80*/ 	.word	0xffffffff


	//   ....[108]....
        /*0b84*/ 	.word	0xffffffff


	//   ....[109]....
        /*0b88*/ 	.word	0xffffffff


	//   ....[110]....
        /*0b8c*/ 	.word	0xffffffff


	//   ....[111]....
        /*0b90*/ 	.word	0xffffffff


	//   ....[112]....
        /*0b94*/ 	.word	0xffffffff


	//   ....[113]....
        /*0b98*/ 	.word	0xffffffff


	//   ....[114]....
        /*0b9c*/ 	.word	0xffffffff


	//   ....[115]....
        /*0ba0*/ 	.word	0xffffffff


	//   ....[116]....
        /*0ba4*/ 	.word	0xffffffff


	//   ....[117]....
        /*0ba8*/ 	.word	0xffffffff


	//   ....[118]....
        /*0bac*/ 	.word	0xffffffff


	//   ....[119]....
        /*0bb0*/ 	.word	0xffffffff


	//   ....[120]....
        /*0bb4*/ 	.word	0xffffffff


	//   ....[121]....
        /*0bb8*/ 	.word	0xffffffff


	//   ....[122]....
        /*0bbc*/ 	.word	0xffffffff


	//   ....[123]....
        /*0bc0*/ 	.word	0xffffffff


	//   ....[124]....
        /*0bc4*/ 	.word	0xffffffff


	//   ....[125]....
        /*0bc8*/ 	.word	0xffffffff


	//   ....[126]....
        /*0bcc*/ 	.word	0xffffffff


	//   ....[127]....
        /*0bd0*/ 	.word	0xffffffff


	//   ....[128]....
        /*0bd4*/ 	.word	0xffffffff


	//   ....[129]....
        /*0bd8*/ 	.word	0xffffffff


	//   ....[130]....
        /*0bdc*/ 	.word	0xffffffff


	//   ....[131]....
        /*0be0*/ 	.word	0xffffffff


	//   ....[132]....
        /*0be4*/ 	.word	0xffffffff


	//   ....[133]....
        /*0be8*/ 	.word	0xffffffff


	//   ....[134]....
        /*0bec*/ 	.word	0xffffffff


	//   ....[135]....
        /*0bf0*/ 	.word	0xffffffff


	//   ....[136]....
        /*0bf4*/ 	.word	0xffffffff


	//   ....[137]....
        /*0bf8*/ 	.word	0xffffffff


	//   ....[138]....
        /*0bfc*/ 	.word	0xffffffff


	//   ....[139]....
        /*0c00*/ 	.word	0xffffffff


	//   ....[140]....
        /*0c04*/ 	.word	0xffffffff


	//   ....[141]....
        /*0c08*/ 	.word	0xffffffff


	//   ....[142]....
        /*0c0c*/ 	.word	0xffffffff


	//   ....[143]....
        /*0c10*/ 	.word	0xffffffff


	//   ....[144]....
        /*0c14*/ 	.word	0xffffffff


	//   ....[145]....
        /*0c18*/ 	.word	0xffffffff


	//   ....[146]....
        /*0c1c*/ 	.word	0xffffffff


	//   ....[147]....
        /*0c20*/ 	.word	0xffffffff


	//   ....[148]....
        /*0c24*/ 	.word	0xffffffff


	//   ....[149]....
        /*0c28*/ 	.word	0xffffffff


	//   ....[150]....
        /*0c2c*/ 	.word	0xffffffff


	//   ....[151]....
        /*0c30*/ 	.word	0xffffffff


	//   ....[152]....
        /*0c34*/ 	.word	0xffffffff


	//   ....[153]....
        /*0c38*/ 	.word	0xffffffff


	//   ....[154]....
        /*0c3c*/ 	.word	0xffffffff


	//   ....[155]....
        /*0c40*/ 	.word	0xffffffff


	//   ....[156]....
        /*0c44*/ 	.word	0xffffffff


	//   ....[157]....
        /*0c48*/ 	.word	0xffffffff


	//   ....[158]....
        /*0c4c*/ 	.word	0xffffffff


	//   ....[159]....
        /*0c50*/ 	.word	0xffffffff


	//   ....[160]....
        /*0c54*/ 	.word	0xffffffff


	//   ....[161]....
        /*0c58*/ 	.word	0xffffffff


	//   ....[162]....
        /*0c5c*/ 	.word	0xffffffff


	//   ....[163]....
        /*0c60*/ 	.word	0xffffffff


	//   ....[164]....
        /*0c64*/ 	.word	0xffffffff


	//   ....[165]....
        /*0c68*/ 	.word	0xffffffff


	//   ....[166]....
        /*0c6c*/ 	.word	0xffffffff


	//   ....[167]....
        /*0c70*/ 	.word	0xffffffff


	//   ....[168]....
        /*0c74*/ 	.word	0xffffffff


	//   ....[169]....
        /*0c78*/ 	.word	0xffffffff


	//   ....[170]....
        /*0c7c*/ 	.word	0xffffffff


	//   ....[171]....
        /*0c80*/ 	.word	0xffffffff


	//   ....[172]....
        /*0c84*/ 	.word	0xffffffff


	//   ....[173]....
        /*0c88*/ 	.word	0xffffffff


	//   ....[174]....
        /*0c8c*/ 	.word	0xffffffff


	//   ....[175]....
        /*0c90*/ 	.word	0xffffffff


	//   ....[176]....
        /*0c94*/ 	.word	0xffffffff


	//   ....[177]....
        /*0c98*/ 	.word	0xffffffff


	//   ....[178]....
        /*0c9c*/ 	.word	0xffffffff


	//   ....[179]....
        /*0ca0*/ 	.word	0xffffffff


	//   ....[180]....
        /*0ca4*/ 	.word	0xffffffff


	//   ....[181]....
        /*0ca8*/ 	.word	0xffffffff


	//   ....[182]....
        /*0cac*/ 	.word	0xffffffff


	//   ....[183]....
        /*0cb0*/ 	.word	0xffffffff


	//   ....[184]....
        /*0cb4*/ 	.word	0xffffffff


	//   ....[185]....
        /*0cb8*/ 	.word	0xffffffff


	//   ....[186]....
        /*0cbc*/ 	.word	0xffffffff


	//   ....[187]....
        /*0cc0*/ 	.word	0xffffffff


	//   ....[188]....
        /*0cc4*/ 	.word	0xffffffff


	//   ....[189]....
        /*0cc8*/ 	.word	0xffffffff


	//   ....[190]....
        /*0ccc*/ 	.word	0xffffffff


	//   ....[191]....
        /*0cd0*/ 	.word	0x0500000f


	//   ....[192]....
        /*0cd4*/ 	.word	0x0500000f


	//   ....[193]....
        /*0cd8*/ 	.word	0x0500000f


	//   ....[194]....
        /*0cdc*/ 	.word	0x0500000f


	//   ....[195]....
        /*0ce0*/ 	.word	0x0500000f


	//   ....[196]....
        /*0ce4*/ 	.word	0x0500000f


	//   ....[197]....
        /*0ce8*/ 	.word	0x0500000f


	//   ....[198]....
        /*0cec*/ 	.word	0x0500000f


	//   ....[199]....
        /*0cf0*/ 	.word	0x0500000f


	//   ....[200]....
        /*0cf4*/ 	.word	0x0500000f


	//   ....[201]....
        /*0cf8*/ 	.word	0x0500000f


	//   ....[202]....
        /*0cfc*/ 	.word	0x0500000f


	//   ....[203]....
        /*0d00*/ 	.word	0x0500000f


	//   ....[204]....
        /*0d04*/ 	.word	0x0500000f


	//   ....[205]....
        /*0d08*/ 	.word	0x0500000f


	//   ....[206]....
        /*0d0c*/ 	.word	0x0500000f


	//   ....[207]....
        /*0d10*/ 	.word	0x0500000f


	//   ....[208]....
        /*0d14*/ 	.word	0x0500000f


	//   ....[209]....
        /*0d18*/ 	.word	0x0500000f


	//   ....[210]....
        /*0d1c*/ 	.word	0x0500000f


	//   ....[211]....
        /*0d20*/ 	.word	0x0500000f


	//   ....[212]....
        /*0d24*/ 	.word	0x0500000f


	//   ....[213]....
        /*0d28*/ 	.word	0x0500000f


	//   ....[214]....
        /*0d2c*/ 	.word	0x0500000f


	//   ....[215]....
        /*0d30*/ 	.word	0x0500000f


	//   ....[216]....
        /*0d34*/ 	.word	0x0500000f


	//   ....[217]....
        /*0d38*/ 	.word	0x0500000f


	//   ....[218]....
        /*0d3c*/ 	.word	0x0500000f


	//   ....[219]....
        /*0d40*/ 	.word	0x0500000f


	//   ....[220]....
        /*0d44*/ 	.word	0x0500000f


	//   ....[221]....
        /*0d48*/ 	.word	0x0500000f


	//   ....[222]....
        /*0d4c*/ 	.word	0x0500000f


	//   ....[223]....
        /*0d50*/ 	.word	0x0500000f


	//   ....[224]....
        /*0d54*/ 	.word	0x0500000f


	//   ....[225]....
        /*0d58*/ 	.word	0x0500000f


	//   ....[226]....
        /*0d5c*/ 	.word	0x0500000f


	//   ....[227]....
        /*0d60*/ 	.word	0x0500000f


	//   ....[228]....
        /*0d64*/ 	.word	0x0500000f


	//   ....[229]....
        /*0d68*/ 	.word	0x0500000f


	//   ....[230]....
        /*0d6c*/ 	.word	0x0500000f


	//   ....[231]....
        /*0d70*/ 	.word	0x0500000f


	//   ....[232]....
        /*0d74*/ 	.word	0x0500000f


	//   ....[233]....
        /*0d78*/ 	.word	0x0500000f


	//   ....[234]....
        /*0d7c*/ 	.word	0x0500000f


	//   ....[235]....
        /*0d80*/ 	.word	0x0500000f


	//   ....[236]....
        /*0d84*/ 	.word	0x0500000f


	//   ....[237]....
        /*0d88*/ 	.word	0x0500000f


	//   ....[238]....
        /*0d8c*/ 	.word	0x0500000f


	//   ....[239]....
        /*0d90*/ 	.word	0x0500000f


	//   ....[240]....
        /*0d94*/ 	.word	0x0500000f


	//   ....[241]....
        /*0d98*/ 	.word	0x0500000f


	//   ....[242]....
        /*0d9c*/ 	.word	0x0500000f


	//   ....[243]....
        /*0da0*/ 	.word	0x0500000f


	//   ....[244]....
        /*0da4*/ 	.word	0x0500000f


	//   ....[245]....
        /*0da8*/ 	.word	0x0500000f


	//   ....[246]....
        /*0dac*/ 	.word	0x0500000f


	//   ....[247]....
        /*0db0*/ 	.word	0x0500000f


	//   ....[248]....
        /*0db4*/ 	.word	0x0500000f


	//   ....[249]....
        /*0db8*/ 	.word	0x0500000f


	//   ....[250]....
        /*0dbc*/ 	.word	0x0500000f


	//   ....[251]....
        /*0dc0*/ 	.word	0x0500000f


	//   ....[252]....
        /*0dc4*/ 	.word	0x0500000f


	//   ....[253]....
        /*0dc8*/ 	.word	0x0500000f


	//   ....[254]....
        /*0dcc*/ 	.word	0x0500000f


	//   ....[255]....
        /*0dd0*/ 	.word	0x0500000f


	//   ....[0]....
        /*0dd4*/ 	.word	0x0500000f


	//   ....[1]....
        /*0dd8*/ 	.word	0x0500000f


	//   ....[2]....
        /*0ddc*/ 	.word	0x0500000f


	//   ....[3]....
        /*0de0*/ 	.word	0x0500000f


	//   ....[4]....
        /*0de4*/ 	.word	0x0500000f


	//   ....[5]....
        /*0de8*/ 	.word	0x0500000f


	//   ....[6]....
        /*0dec*/ 	.word	0x0500000f


	//   ....[7]....
        /*0df0*/ 	.word	0x0500000f


	//   ....[8]....
        /*0df4*/ 	.word	0x0500000f


	//   ....[9]....
        /*0df8*/ 	.word	0x0500000f


	//   ....[10]....
        /*0dfc*/ 	.word	0x0500000f


	//   ....[11]....
        /*0e00*/ 	.word	0x0500000f


	//   ....[12]....
        /*0e04*/ 	.word	0x0500000f


	//   ....[13]....
        /*0e08*/ 	.word	0x0500000f


	//   ....[14]....
        /*0e0c*/ 	.word	0x0500000f


	//   ....[15]....
        /*0e10*/ 	.word	0x0500000f


	//   ....[16]....
        /*0e14*/ 	.word	0x0500000f


	//   ....[17]....
        /*0e18*/ 	.word	0x0500000f


	//   ....[18]....
        /*0e1c*/ 	.word	0x0500000f


	//   ....[19]....
        /*0e20*/ 	.word	0x0500000f


	//   ....[20]....
        /*0e24*/ 	.word	0x0500000f


	//   ....[21]....
        /*0e28*/ 	.word	0x0500000f


	//   ....[22]....
        /*0e2c*/ 	.word	0x0500000f


	//   ....[23]....
        /*0e30*/ 	.word	0x0500000f


	//   ....[24]....
        /*0e34*/ 	.word	0x0500000f


	//   ....[25]....
        /*0e38*/ 	.word	0x0500000f


	//   ....[26]....
        /*0e3c*/ 	.word	0x0500000f


	//   ....[27]....
        /*0e40*/ 	.word	0x0500000f


	//   ....[28]....
        /*0e44*/ 	.word	0x0500000f


	//   ....[29]....
        /*0e48*/ 	.word	0x0500000f


	//   ....[30]....
        /*0e4c*/ 	.word	0x0500000f


	//   ....[31]....
        /*0e50*/ 	.word	0x0500000f


	//   ....[32]....
        /*0e54*/ 	.word	0x0500000f


	//   ....[33]....
        /*0e58*/ 	.word	0x0500000f


	//   ....[34]....
        /*0e5c*/ 	.word	0x0500000f


	//   ....[35]....
        /*0e60*/ 	.word	0x0500000f


	//   ....[36]....
        /*0e64*/ 	.word	0x0500000f


	//   ....[37]....
        /*0e68*/ 	.word	0x0500000f


	//   ....[38]....
        /*0e6c*/ 	.word	0x0500000f


	//   ....[39]....
        /*0e70*/ 	.word	0x0500000f


	//   ....[40]....
        /*0e74*/ 	.word	0x0500000f


	//   ....[41]....
        /*0e78*/ 	.word	0x0500000f


	//   ....[42]....
        /*0e7c*/ 	.word	0x0500000f


	//   ....[43]....
        /*0e80*/ 	.word	0x0500000f


	//   ....[44]....
        /*0e84*/ 	.word	0x0500000f


	//   ....[45]....
        /*0e88*/ 	.word	0x0500000f


	//   ....[46]....
        /*0e8c*/ 	.word	0x0500000f


	//   ....[47]....
        /*0e90*/ 	.word	0x0500000f


	//----- nvinfo : EIATTR_COOP_GROUP_INSTR_OFFSETS
	.align		4
.L_469:
        /*0e94*/ 	.byte	0x04, 0x28
        /*0e96*/ 	.short	(.L_471 - .L_470)


	//   ....[0]....
.L_470:
        /*0e98*/ 	.word	0x00000060


	//   ....[1]....
        /*0e9c*/ 	.word	0x00000140


	//   ....[2]....
        /*0ea0*/ 	.word	0x00000190


	//   ....[3]....
        /*0ea4*/ 	.word	0x000003c0


	//   ....[4]....
        /*0ea8*/ 	.word	0x00000520


	//   ....[5]....
        /*0eac*/ 	.word	0x00000640


	//   ....[6]....
        /*0eb0*/ 	.word	0x000007a0


	//   ....[7]....
        /*0eb4*/ 	.word	0x00003d80


	//   ....[8]....
        /*0eb8*/ 	.word	0x00003d90


	//   ....[9]....
        /*0ebc*/ 	.word	0x00004bc0


	//   ....[10]....
        /*0ec0*/ 	.word	0x00004bd0


	//   ....[11]....
        /*0ec4*/ 	.word	0x00006290


	//   ....[12]....
        /*0ec8*/ 	.word	0x000062a0


	//   ....[13]....
        /*0ecc*/ 	.word	0x00007270


	//   ....[14]....
        /*0ed0*/ 	.word	0x00007280


	//   ....[15]....
        /*0ed4*/ 	.word	0x00008420


	//   ....[16]....
        /*0ed8*/ 	.word	0x00008430


	//   ....[17]....
        /*0edc*/ 	.word	0x00008600


	//   ....[18]....
        /*0ee0*/ 	.word	0x00008610


	//   ....[19]....
        /*0ee4*/ 	.word	0x00008a60


	//   ....[20]....
        /*0ee8*/ 	.word	0x00008a70


	//   ....[21]....
        /*0eec*/ 	.word	0x00008c20


	//   ....[22]....
        /*0ef0*/ 	.word	0x00008c40


	//   ....[23]....
        /*0ef4*/ 	.word	0x00009aa0


	//   ....[24]....
        /*0ef8*/ 	.word	0x0000a1d0


	//   ....[25]....
        /*0efc*/ 	.word	0x0000a1e0


	//   ....[26]....
        /*0f00*/ 	.word	0x0000a1f0


	//   ....[27]....
        /*0f04*/ 	.word	0x0000a200


	//   ....[28]....
        /*0f08*/ 	.word	0x0000a820


	//   ....[29]....
        /*0f0c*/ 	.word	0x0000a830


	//   ....[30]....
        /*0f10*/ 	.word	0x0000a840


	//   ....[31]....
        /*0f14*/ 	.word	0x0000a850


	//   ....[32]....
        /*0f18*/ 	.word	0x0000add0


	//   ....[33]....
        /*0f1c*/ 	.word	0x0000ade0


	//   ....[34]....
        /*0f20*/ 	.word	0x0000adf0


	//   ....[35]....
        /*0f24*/ 	.word	0x0000ae00


	//   ....[36]....
        /*0f28*/ 	.word	0x0000b3a0


	//   ....[37]....
        /*0f2c*/ 	.word	0x0000b3b0


	//   ....[38]....
        /*0f30*/ 	.word	0x0000b3c0


	//   ....[39]....
        /*0f34*/ 	.word	0x0000b3d0


	//   ....[40]....
        /*0f38*/ 	.word	0x0000ebb0


	//   ....[41]....
        /*0f3c*/ 	.word	0x0000ebc0


	//   ....[42]....
        /*0f40*/ 	.word	0x0000ebd0


	//   ....[43]....
        /*0f44*/ 	.word	0x0000ebe0


	//   ....[44]....
        /*0f48*/ 	.word	0x0000f080


	//   ....[45]....
        /*0f4c*/ 	.word	0x0000f090


	//   ....[46]....
        /*0f50*/ 	.word	0x0000f0a0


	//   ....[47]....
        /*0f54*/ 	.word	0x0000f0b0


	//   ....[48]....
        /*0f58*/ 	.word	0x0000f4d0


	//   ....[49]....
        /*0f5c*/ 	.word	0x0000f4e0


	//   ....[50]....
        /*0f60*/ 	.word	0x0000f4f0


	//   ....[51]....
        /*0f64*/ 	.word	0x0000f500


	//   ....[52]....
        /*0f68*/ 	.word	0x0000f940


	//   ....[53]....
        /*0f6c*/ 	.word	0x0000f950


	//   ....[54]....
        /*0f70*/ 	.word	0x0000f960


	//   ....[55]....
        /*0f74*/ 	.word	0x0000f970


	//   ....[56]....
        /*0f78*/ 	.word	0x000141b0


	//   ....[57]....
        /*0f7c*/ 	.word	0x000143e0


	//   ....[58]....
        /*0f80*/ 	.word	0x00014c90


	//   ....[59]....
        /*0f84*/ 	.word	0x00014da0


	//   ....[60]....
        /*0f88*/ 	.word	0x00015170


	//   ....[61]....
        /*0f8c*/ 	.word	0x000151e0


	//   ....[62]....
        /*0f90*/ 	.word	0x000174e0


	//   ....[63]....
        /*0f94*/ 	.word	0x00017750


	//   ....[64]....
        /*0f98*/ 	.word	0x00017e30


	//   ....[65]....
        /*0f9c*/ 	.word	0x00017fd0


	//   ....[66]....
        /*0fa0*/ 	.word	0x000184b0


	//   ....[67]....
        /*0fa4*/ 	.word	0x00018510


	//   ....[68]....
        /*0fa8*/ 	.word	0x0001a690


	//   ....[69]....
        /*0fac*/ 	.word	0x0001a6c0


	//   ....[70]....
        /*0fb0*/ 	.word	0x0001a7e0


	//   ....[71]....
        /*0fb4*/ 	.word	0x0001a800


	//   ....[72]....
        /*0fb8*/ 	.word	0x0001c840


	//   ....[73]....
        /*0fbc*/ 	.word	0x0001ca90


	//   ....[74]....
        /*0fc0*/ 	.word	0x0001d200


	//   ....[75]....
        /*0fc4*/ 	.word	0x0001d300


	//   ....[76]....
        /*0fc8*/ 	.word	0x0001d770


	//   ....[77]....
        /*0fcc*/ 	.word	0x0001d7d0


	//   ....[78]....
        /*0fd0*/ 	.word	0x0001e800


	//   ....[79]....
        /*0fd4*/ 	.word	0x0001e9f0


	//   ....[80]....
        /*0fd8*/ 	.word	0x0001ea00


	//   ....[81]....
        /*0fdc*/ 	.word	0x0001ea30


	//   ....[82]....
        /*0fe0*/ 	.word	0x00020550


	//   ....[83]....
        /*0fe4*/ 	.word	0x00020560


	//   ....[84]....
        /*0fe8*/ 	.word	0x00020570


	//   ....[85]....
        /*0fec*/ 	.word	0x00020580


	//   ....[86]....
        /*0ff0*/ 	.word	0x00020fc0


	//   ....[87]....
        /*0ff4*/ 	.word	0x00020fe0


	//   ....[88]....
        /*0ff8*/ 	.word	0x00021130


	//   ....[89]....
        /*0ffc*/ 	.word	0x00021150


	//   ....[90]....
        /*1000*/ 	.word	0x00021290


	//   ....[91]....
        /*1004*/ 	.word	0x000212b0


	//   ....[92]....
        /*1008*/ 	.word	0x00021400


	//   ....[93]....
        /*100c*/ 	.word	0x00021420


	//   ....[94]....
        /*1010*/ 	.word	0x00021b40


	//   ....[95]....
        /*1014*/ 	.word	0x00021b80


	//   ....[96]....
        /*1018*/ 	.word	0x00022670


	//   ....[97]....
        /*101c*/ 	.word	0x00022680


	//   ....[98]....
        /*1020*/ 	.word	0x00023770


	//   ....[99]....
        /*1024*/ 	.word	0x00023780


	//   ....[100]....
        /*1028*/ 	.word	0x000238d0


	//   ....[101]....
        /*102c*/ 	.word	0x000238f0


	//   ....[102]....
        /*1030*/ 	.word	0x00023a30


	//   ....[103]....
        /*1034*/ 	.word	0x00023a50


	//   ....[104]....
        /*1038*/ 	.word	0x00023ba0


	//   ....[105]....
        /*103c*/ 	.word	0x00023bc0


	//   ....[106]....
        /*1040*/ 	.word	0x00023d90


	//   ....[107]....
        /*1044*/ 	.word	0x00023f80


	//   ....[108]....
        /*1048*/ 	.word	0x00023fb0


	//   ....[109]....
        /*104c*/ 	.word	0x00023fe0


	//   ....[110]....
        /*1050*/ 	.word	0x00024010


	//   ....[111]....
        /*1054*/ 	.word	0x00024040


	//   ....[112]....
        /*1058*/ 	.word	0x00024070


	//   ....[113]....
        /*105c*/ 	.word	0x00024200


	//   ....[114]....
        /*1060*/ 	.word	0x00024230


	//   ....[115]....
        /*1064*/ 	.word	0x00024260


	//   ....[116]....
        /*1068*/ 	.word	0x00024290


	//   ....[117]....
        /*106c*/ 	.word	0x000242c0


	//   ....[118]....
        /*1070*/ 	.word	0x000242f0


	//   ....[119]....
        /*1074*/ 	.word	0x00024380


	//   ....[120]....
        /*1078*/ 	.word	0x000243b0


	//   ....[121]....
        /*107c*/ 	.word	0x000243c0


	//   ....[122]....
        /*1080*/ 	.word	0x00024400


	//   ....[123]....
        /*1084*/ 	.word	0x00025b80


	//   ....[124]....
        /*1088*/ 	.word	0x00028640


	//   ....[125]....
        /*108c*/ 	.word	0x00028660


	//   ....[126]....
        /*1090*/ 	.word	0x00028670


	//   ....[127]....
        /*1094*/ 	.word	0x00028720


	//   ....[128]....
        /*1098*/ 	.word	0x00028760


	//   ....[129]....
        /*109c*/ 	.word	0x000287c0


	//   ....[130]....
        /*10a0*/ 	.word	0x000287e0


	//   ....[131]....
        /*10a4*/ 	.word	0x00028810


	//   ....[132]....
        /*10a8*/ 	.word	0x00028fb0


	//   ....[133]....
        /*10ac*/ 	.word	0x00028fe0


	//   ....[134]....
        /*10b0*/ 	.word	0x00029000


	//   ....[135]....
        /*10b4*/ 	.word	0x000290a0


	//   ....[136]....
        /*10b8*/ 	.word	0x000290b0


	//   ....[137]....
        /*10bc*/ 	.word	0x00029160


	//   ....[138]....
        /*10c0*/ 	.word	0x00029170


	//   ....[139]....
        /*10c4*/ 	.word	0x00029220


	//   ....[140]....
        /*10c8*/ 	.word	0x00029230


	//   ....[141]....
        /*10cc*/ 	.word	0x000292e0


	//   ....[142]....
        /*10d0*/ 	.word	0x000292f0


	//   ....[143]....
        /*10d4*/ 	.word	0x000293a0


	//   ....[144]....
        /*10d8*/ 	.word	0x000293b0


	//   ....[145]....
        /*10dc*/ 	.word	0x00029460


	//   ....[146]....
        /*10e0*/ 	.word	0x00029470


	//   ....[147]....
        /*10e4*/ 	.word	0x000294b0


	//   ....[148]....
        /*10e8*/ 	.word	0x00029ca0


	//   ....[149]....
        /*10ec*/ 	.word	0x00029cd0


	//   ....[150]....
        /*10f0*/ 	.word	0x00029d00


	//   ....[151]....
        /*10f4*/ 	.word	0x00029dc0


	//   ....[152]....
        /*10f8*/ 	.word	0x00029df0


	//   ....[153]....
        /*10fc*/ 	.word	0x00029e40


	//   ....[154]....
        /*1100*/ 	.word	0x00029e70


	//   ....[155]....
        /*1104*/ 	.word	0x00029ee0


	//   ....[156]....
        /*1108*/ 	.word	0x0002a1c0


	//   ....[157]....
        /*110c*/ 	.word	0x0002a1e0


	//   ....[158]....
        /*1110*/ 	.word	0x0002a2a0


	//   ....[159]....
        /*1114*/ 	.word	0x0002a2b0


	//   ....[160]....
        /*1118*/ 	.word	0x0002a360


	//   ....[161]....
        /*111c*/ 	.word	0x0002a370


	//   ....[162]....
        /*1120*/ 	.word	0x0002a380


	//   ....[163]....
        /*1124*/ 	.word	0x0002a430


	//   ....[164]....
        /*1128*/ 	.word	0x0002a9a0


	//   ....[165]....
        /*112c*/ 	.word	0x0002a9e0


	//   ....[166]....
        /*1130*/ 	.word	0x0002aa60


	//   ....[167]....
        /*1134*/ 	.word	0x0002aa90


	//   ....[168]....
        /*1138*/ 	.word	0x0002ab20


	//   ....[169]....
        /*113c*/ 	.word	0x0002ab50


	//   ....[170]....
        /*1140*/ 	.word	0x0002ab60


	//   ....[171]....
        /*1144*/ 	.word	0x0002abf0


	//   ....[172]....
        /*1148*/ 	.word	0x0002b060


	//   ....[173]....
        /*114c*/ 	.word	0x0002b090


	//   ....[174]....
        /*1150*/ 	.word	0x0002b0f0


	//   ....[175]....
        /*1154*/ 	.word	0x0002b120


	//   ....[176]....
        /*1158*/ 	.word	0x0002b150


	//   ....[177]....
        /*115c*/ 	.word	0x0002b180


	//   ....[178]....
        /*1160*/ 	.word	0x0002b1b0


	//   ....[179]....
        /*1164*/ 	.word	0x0002b1e0


	//   ....[180]....
        /*1168*/ 	.word	0x0002b380


	//   ....[181]....
        /*116c*/ 	.word	0x0002b3b0


	//   ....[182]....
        /*1170*/ 	.word	0x0002b3e0


	//   ....[183]....
        /*1174*/ 	.word	0x0002b410


	//   ....[184]....
        /*1178*/ 	.word	0x0002b440


	//   ....[185]....
        /*117c*/ 	.word	0x0002b470


	//   ....[186]....
        /*1180*/ 	.word	0x0002b530


	//   ....[187]....
        /*1184*/ 	.word	0x0002b550


	//   ....[188]....
        /*1188*/ 	.word	0x0002b570


	//   ....[189]....
        /*118c*/ 	.word	0x0002b5d0


	//   ....[190]....
        /*1190*/ 	.word	0x0002bff0


	//   ....[191]....
        /*1194*/ 	.word	0x0002c330


	//   ....[192]....
        /*1198*/ 	.word	0x0002c3c0


	//   ....[193]....
        /*119c*/ 	.word	0x0002c460


	//   ....[194]....
        /*11a0*/ 	.word	0x0002c4f0


	//   ....[195]....
        /*11a4*/ 	.word	0x0002c5e0


	//   ....[196]....
        /*11a8*/ 	.word	0x0002c670


	//   ....[197]....
        /*11ac*/ 	.word	0x0002c710


	//   ....[198]....
        /*11b0*/ 	.word	0x0002c7a0


	//   ....[199]....
        /*11b4*/ 	.word	0x0002c890


	//   ....[200]....
        /*11b8*/ 	.word	0x0002c920


	//   ....[201]....
        /*11bc*/ 	.word	0x0002c9c0


	//   ....[202]....
        /*11c0*/ 	.word	0x0002ca50


	//   ....[203]....
        /*11c4*/ 	.word	0x0002cb40


	//   ....[204]....
        /*11c8*/ 	.word	0x0002cbd0


	//   ....[205]....
        /*11cc*/ 	.word	0x0002cc20


	//   ....[206]....
        /*11d0*/ 	.word	0x0002cc70


	//   ....[207]....
        /*11d4*/ 	.word	0x0002cd10


	//   ....[208]....
        /*11d8*/ 	.word	0x0002cda0


	//   ....[209]....
        /*11dc*/ 	.word	0x0002cdf0


	//   ....[210]....
        /*11e0*/ 	.word	0x0002ce40


	//   ....[211]....
        /*11e4*/ 	.word	0x0002cee0


	//   ....[212]....
        /*11e8*/ 	.word	0x0002cf70


	//   ....[213]....
        /*11ec*/ 	.word	0x0002cfc0


	//   ....[214]....
        /*11f0*/ 	.word	0x0002d010


	//   ....[215]....
        /*11f4*/ 	.word	0x0002d0b0


	//   ....[216]....
        /*11f8*/ 	.word	0x0002d140


	//   ....[217]....
        /*11fc*/ 	.word	0x0002d190


	//   ....[218]....
        /*1200*/ 	.word	0x0002d1e0


	//   ....[219]....
        /*1204*/ 	.word	0x0002d2d0


	//   ....[220]....
        /*1208*/ 	.word	0x0002d360


	//   ....[221]....
        /*120c*/ 	.word	0x0002d3b0


	//   ....[222]....
        /*1210*/ 	.word	0x0002d400


	//   ....[223]....
        /*1214*/ 	.word	0x0002d490


	//   ....[224]....
        /*1218*/ 	.word	0x0002d520


	//   ....[225]....
        /*121c*/ 	.word	0x0002d570


	//   ....[226]....
        /*1220*/ 	.word	0x0002d5c0


	//   ....[227]....
        /*1224*/ 	.word	0x0002d650


	//   ....[228]....
        /*1228*/ 	.word	0x0002d6e0


	//   ....[229]....
        /*122c*/ 	.word	0x0002d730


	//   ....[230]....
        /*1230*/ 	.word	0x0002d780


	//   ....[231]....
        /*1234*/ 	.word	0x0002d810


	//   ....[232]....
        /*1238*/ 	.word	0x0002d8a0


	//   ....[233]....
        /*123c*/ 	.word	0x0002d8f0


	//   ....[234]....
        /*1240*/ 	.word	0x0002d940


	//   ....[235]....
        /*1244*/ 	.word	0x0002dce0


	//   ....[236]....
        /*1248*/ 	.word	0x0002dfc0


	//   ....[237]....
        /*124c*/ 	.word	0x0002e0b0


	//   ....[238]....
        /*1250*/ 	.word	0x0002e150


	//   ....[239]....
        /*1254*/ 	.word	0x0002e1b0


	//   ....[240]....
        /*1258*/ 	.word	0x0002e250


	//   ....[241]....
        /*125c*/ 	.word	0x0002e330


	//   ....[242]....
        /*1260*/ 	.word	0x0002e430


	//   ....[243]....
        /*1264*/ 	.word	0x0002e4a0


	//   ....[244]....
        /*1268*/ 	.word	0x0002e580


	//   ....[245]....
        /*126c*/ 	.word	0x0002e630


	//   ....[246]....
        /*1270*/ 	.word	0x0002e690


	//   ....[247]....
        /*1274*/ 	.word	0x0002e6f0


	//   ....[248]....
        /*1278*/ 	.word	0x0002e800


	//   ....[249]....
        /*127c*/ 	.word	0x0002e860


	//   ....[250]....
        /*1280*/ 	.word	0x0002e980


	//   ....[251]....
        /*1284*/ 	.word	0x0002e9e0


	//   ....[252]....
        /*1288*/ 	.word	0x0002eb00


	//   ....[253]....
        /*128c*/ 	.word	0x0002eb60


	//   ....[254]....
        /*1290*/ 	.word	0x0002ec80


	//   ....[255]....
        /*1294*/ 	.word	0x0002ece0


	//   ....[0]....
        /*1298*/ 	.word	0x0002ee00


	//   ....[1]....
        /*129c*/ 	.word	0x0002ee60


	//   ....[2]....
        /*12a0*/ 	.word	0x0002ef80


	//   ....[3]....
        /*12a4*/ 	.word	0x0002efe0


	//   ....[4]....
        /*12a8*/ 	.word	0x0002f0e0


	//   ....[5]....
        /*12ac*/ 	.word	0x0002f210


	//   ....[6]....
        /*12b0*/ 	.word	0x0002f2d0


	//   ....[7]....
        /*12b4*/ 	.word	0x0002f3b0


	//   ....[8]....
        /*12b8*/ 	.word	0x0002f490


	//   ....[9]....
        /*12bc*/ 	.word	0x0002f4f0


	//   ....[10]....
        /*12c0*/ 	.word	0x0002f5d0


	//   ....[11]....
        /*12c4*/ 	.word	0x0002f630


	//   ....[12]....
        /*12c8*/ 	.word	0x0002f740


	//   ....[13]....
        /*12cc*/ 	.word	0x0002f830


	//   ....[14]....
        /*12d0*/ 	.word	0x0002f8d0


	//   ....[15]....
        /*12d4*/ 	.word	0x0002f930


	//   ....[16]....
        /*12d8*/ 	.word	0x0002fa50


	//   ....[17]....
        /*12dc*/ 	.word	0x0002fab0


	//   ....[18]....
        /*12e0*/ 	.word	0x0002fbd0


	//   ....[19]....
        /*12e4*/ 	.word	0x0002fc30


	//   ....[20]....
        /*12e8*/ 	.word	0x0002fd00


	//   ....[21]....
        /*12ec*/ 	.word	0x0002fe70


	//   ....[22]....
        /*12f0*/ 	.word	0x0002ff30


	//   ....[23]....
        /*12f4*/ 	.word	0x00030080


	//   ....[24]....
        /*12f8*/ 	.word	0x00030130


	//   ....[25]....
        /*12fc*/ 	.word	0x00030190


	//   ....[26]....
        /*1300*/ 	.word	0x00030250


	//   ....[27]....
        /*1304*/ 	.word	0x00030330


	//   ....[28]....
        /*1308*/ 	.word	0x000303f0


	//   ....[29]....
        /*130c*/ 	.word	0x00030500


	//   ....[30]....
        /*1310*/ 	.word	0x000305a0


	//   ....[31]....
        /*1314*/ 	.word	0x00030710


	//   ....[32]....
        /*1318*/ 	.word	0x00030780


	//   ....[33]....
        /*131c*/ 	.word	0x000307f0


	//   ....[34]....
        /*1320*/ 	.word	0x00030860


	//   ....[35]....
        /*1324*/ 	.word	0x000308d0


	//   ....[36]....
        /*1328*/ 	.word	0x00030950


	//   ....[37]....
        /*132c*/ 	.word	0x000309d0


	//   ....[38]....
        /*1330*/ 	.word	0x00030a60


	//   ....[39]....
        /*1334*/ 	.word	0x00030ad0


	//   ....[40]....
        /*1338*/ 	.word	0x00030b40


	//   ....[41]....
        /*133c*/ 	.word	0x00030bb0


	//   ....[42]....
        /*1340*/ 	.word	0x00030c30


	//   ....[43]....
        /*1344*/ 	.word	0x00030ca0


	//   ....[44]....
        /*1348*/ 	.word	0x00030d30


	//   ....[45]....
        /*134c*/ 	.word	0x00030d90


	//   ....[46]....
        /*1350*/ 	.word	0x00030e20


	//   ....[47]....
        /*1354*/ 	.word	0x00030f50


	//----- nvinfo : EIATTR_REG_RECONFIG
	.align		4
.L_471:
        /*1358*/ 	.byte	0x01, 0x54
	.zero		2


	//----- nvinfo : EIATTR_SYSCALL_OFFSETS
	.align		4
        /*135c*/ 	.byte	0x04, 0x46
        /*135e*/ 	.short	(.L_473 - .L_472)


	//   ....[0]....
.L_472:
        /*1360*/ 	.word	0x00002730


	//   ....[1]....
        /*1364*/ 	.word	0x00002880


	//   ....[2]....
        /*1368*/ 	.word	0x00009c40


	//   ....[3]....
        /*136c*/ 	.word	0x00009f60


	//   ....[4]....
        /*1370*/ 	.word	0x00027c30


	//   ....[5]....
        /*1374*/ 	.word	0x00027d80


	//   ....[6]....
        /*1378*/ 	.word	0x00027e70


	//   ....[7]....
        /*137c*/ 	.word	0x00028c20


	//----- nvinfo : EIATTR_MBARRIER_INSTR_OFFSETS
	.align		4
.L_473:
        /*1380*/ 	.byte	0x04, 0x39
        /*1382*/ 	.short	(.L_475 - .L_474)


	//   ....[0]....
.L_474:
        /*1384*/ 	.word	0x00000270
        /*1388*/ 	.word	0x000000ff
        /*138c*/ 	.word	0x00030800
        /*1390*/ 	.short	0x0100
        /*1392*/ 	.byte	0x08
	.zero		1


	//   ....[1]....
        /*1394*/ 	.word	0x00000280
        /*1398*/ 	.word	0x000000ff
        /*139c*/ 	.word	0x00030820
        /*13a0*/ 	.short	0x0100
        /*13a2*/ 	.byte	0x08
	.zero		1


	//   ....[2]....
        /*13a4*/ 	.word	0x00000370
        /*13a8*/ 	.word	0x000000ff
        /*13ac*/ 	.word	0x00030830
        /*13b0*/ 	.short	0x0100
        /*13b2*/ 	.byte	0x08
	.zero		1


	//   ....[3]....
        /*13b4*/ 	.word	0x00000380
        /*13b8*/ 	.word	0x000000ff
        /*13bc*/ 	.word	0x00030840
        /*13c0*/ 	.short	0x0100
        /*13c2*/ 	.byte	0x08
	.zero		1


	//   ....[4]....
        /*13c4*/ 	.word	0x00000390
        /*13c8*/ 	.word	0x000000ff
        /*13cc*/ 	.word	0x00030838
        /*13d0*/ 	.short	0x0100
        /*13d2*/ 	.byte	0x08
	.zero		1


	//   ....[5]....
        /*13d4*/ 	.word	0x000003a0
        /*13d8*/ 	.word	0x000000ff
        /*13dc*/ 	.word	0x00030848
        /*13e0*/ 	.short	0x0100
        /*13e2*/ 	.byte	0x08
	.zero		1


	//   ....[6]....
        /*13e4*/ 	.word	0x000004d0
        /*13e8*/ 	.word	0x000000ff
        /*13ec*/ 	.word	0x00030850
        /*13f0*/ 	.short	0x0100
        /*13f2*/ 	.byte	0x08
	.zero		1


	//   ....[7]....
        /*13f4*/ 	.word	0x000004e0
        /*13f8*/ 	.word	0x000000ff
        /*13fc*/ 	.word	0x00030860
        /*1400*/ 	.short	0x0100
        /*1402*/ 	.byte	0x08
	.zero		1


	//   ....[8]....
        /*1404*/ 	.word	0x000004f0
        /*1408*/ 	.word	0x000000ff
        /*140c*/ 	.word	0x00030858
        /*1410*/ 	.short	0x0100
        /*1412*/ 	.byte	0x08
	.zero		1


	//   ....[9]....
        /*1414*/ 	.word	0x00000500
        /*1418*/ 	.word	0x000000ff
        /*141c*/ 	.word	0x00030868
        /*1420*/ 	.short	0x0100
        /*1422*/ 	.byte	0x08
	.zero		1


	//   ....[10]....
        /*1424*/ 	.word	0x000005f0
        /*1428*/ 	.word	0x000000ff
        /*142c*/ 	.word	0x00030870
        /*1430*/ 	.short	0x0100
        /*1432*/ 	.byte	0x06
	.zero		1


	//   ....[11]....
        /*1434*/ 	.word	0x00000600
        /*1438*/ 	.word	0x000000ff
        /*143c*/ 	.word	0x00030880
        /*1440*/ 	.short	0x0100
        /*1442*/ 	.byte	0x06
	.zero		1


	//   ....[12]....
        /*1444*/ 	.word	0x00000610
        /*1448*/ 	.word	0x000000ff
        /*144c*/ 	.word	0x00030878
        /*1450*/ 	.short	0x0100
        /*1452*/ 	.byte	0x06
	.zero		1


	//   ....[13]....
        /*1454*/ 	.word	0x00000620
        /*1458*/ 	.word	0x000000ff
        /*145c*/ 	.word	0x00030888
        /*1460*/ 	.short	0x0100
        /*1462*/ 	.byte	0x06
	.zero		1


	//   ....[14]....
        /*1464*/ 	.word	0x00000750
        /*1468*/ 	.word	0x000000ff
        /*146c*/ 	.word	0x00030890
        /*1470*/ 	.short	0x0100
        /*1472*/ 	.byte	0x08
	.zero		1


	//   ....[15]....
        /*1474*/ 	.word	0x00000760
        /*1478*/ 	.word	0x000000ff
        /*147c*/ 	.word	0x000308a0
        /*1480*/ 	.short	0x0100
        /*1482*/ 	.byte	0x08
	.zero		1


	//   ....[16]....
        /*1484*/ 	.word	0x00000770
        /*1488*/ 	.word	0x000000ff
        /*148c*/ 	.word	0x00030898
        /*1490*/ 	.short	0x0100
        /*1492*/ 	.byte	0x08
	.zero		1


	//   ....[17]....
        /*1494*/ 	.word	0x00000780
        /*1498*/ 	.word	0x000000ff
        /*149c*/ 	.word	0x000308a8
        /*14a0*/ 	.short	0x0100
        /*14a2*/ 	.byte	0x08
	.zero		1


	//   ....[18]....
        /*14a4*/ 	.word	0x000008b0
        /*14a8*/ 	.word	0x000000ff
        /*14ac*/ 	.word	0x000308b0
        /*14b0*/ 	.short	0x0100
        /*14b2*/ 	.byte	0x08
	.zero		1


	//   ....[19]....
        /*14b4*/ 	.word	0x000008c0
        /*14b8*/ 	.word	0x000000ff
        /*14bc*/ 	.word	0x000308c0
        /*14c0*/ 	.short	0x0100
        /*14c2*/ 	.byte	0x08
	.zero		1


	//   ....[20]....
        /*14c4*/ 	.word	0x000008d0
        /*14c8*/ 	.word	0x000000ff
        /*14cc*/ 	.word	0x000308b8
        /*14d0*/ 	.short	0x0100
        /*14d2*/ 	.byte	0x08
	.zero		1


	//   ....[21]....
        /*14d4*/ 	.word	0x000008e0
        /*14d8*/ 	.word	0x000000ff
        /*14dc*/ 	.word	0x000308c8
        /*14e0*/ 	.short	0x0100
        /*14e2*/ 	.byte	0x08
	.zero		1


	//   ....[22]....
        /*14e4*/ 	.word	0x00003d30
        /*14e8*/ 	.word	0x00000058
        /*14ec*/ 	.word	0x00030890
        /*14f0*/ 	.short	0x010a
        /*14f2*/ 	.byte	0x3f
	.zero		1


	//   ....[23]....
        /*14f4*/ 	.word	0x00006230
        /*14f8*/ 	.word	0x00000058
        /*14fc*/ 	.word	0x00030890
        /*1500*/ 	.short	0x010a
        /*1502*/ 	.byte	0x3f
	.zero		1


	//   ....[24]....
        /*1504*/ 	.word	0x00008270
        /*1508*/ 	.word	0x00000058
        /*150c*/ 	.word	0x00030890
        /*1510*/ 	.short	0x010a
        /*1512*/ 	.byte	0x3f
	.zero		1


	//   ....[25]....
        /*1514*/ 	.word	0x000088a0
        /*1518*/ 	.word	0x0000000b
        /*151c*/ 	.word	0x00000000
        /*1520*/ 	.short	0x0101
        /*1522*/ 	.byte	0x3f
	.zero		1


	//   ....[26]....
        /*1524*/ 	.word	0x000088e0
        /*1528*/ 	.word	0x00000058
        /*152c*/ 	.word	0x000308b0
        /*1530*/ 	.short	0x010a
        /*1532*/ 	.byte	0x3f
	.zero		1


	//   ....[27]....
        /*1534*/ 	.word	0x00008ea0
        /*1538*/ 	.word	0x00000058
        /*153c*/ 	.word	0x00000000
        /*1540*/ 	.short	0x0101
        /*1542*/ 	.byte	0x3f
	.zero		1


	//   ....[28]....
        /*1544*/ 	.word	0x00009ce0
        /*1548*/ 	.word	0x00000011
        /*154c*/ 	.word	0x00030800
        /*1550*/ 	.short	0x010a
        /*1552*/ 	.byte	0x3f
	.zero		1


	//   ....[29]....
        /*1554*/ 	.word	0x00009d30
        /*1558*/ 	.word	0x00000011
        /*155c*/ 	.word	0x00030800
        /*1560*/ 	.short	0x010a
        /*1562*/ 	.byte	0x3f
	.zero		1


	//   ....[30]....
        /*1564*/ 	.word	0x0000b830
        /*1568*/ 	.word	0x00000011
        /*156c*/ 	.word	0x00030800
        /*1570*/ 	.short	0x010a
        /*1572*/ 	.byte	0x3f
	.zero		1


	//   ....[31]....
        /*1574*/ 	.word	0x0000fc50
        /*1578*/ 	.word	0x00000011
        /*157c*/ 	.word	0x00030800
        /*1580*/ 	.short	0x010a
        /*1582*/ 	.byte	0x3f
	.zero		1


	//   ....[32]....
        /*1584*/ 	.word	0x00013430
        /*1588*/ 	.word	0x00000000
        /*158c*/ 	.word	0x00030830
        /*1590*/ 	.short	0x010a
        /*1592*/ 	.byte	0x3f
	.zero		1


	//   ....[33]....
        /*1594*/ 	.word	0x000134e0
        /*1598*/ 	.word	0x00000000
        /*159c*/ 	.word	0x00030830
        /*15a0*/ 	.short	0x010a
        /*15a2*/ 	.byte	0x3f
	.zero		1


	//   ....[34]....
        /*15a4*/ 	.word	0x000141e0
        /*15a8*/ 	.word	0x00000000
        /*15ac*/ 	.word	0x00000000
        /*15b0*/ 	.short	0x0101
        /*15b2*/ 	.byte	0x3f
	.zero		1


	//   ....[35]....
        /*15b4*/ 	.word	0x00015ec0
        /*15b8*/ 	.word	0x000000df
        /*15bc*/ 	.word	0x00030830
        /*15c0*/ 	.short	0x010a
        /*15c2*/ 	.byte	0x3f
	.zero		1


	//   ....[36]....
        /*15c4*/ 	.word	0x00015f50
        /*15c8*/ 	.word	0x000000df
        /*15cc*/ 	.word	0x00030830
        /*15d0*/ 	.short	0x010a
        /*15d2*/ 	.byte	0x3f
	.zero		1


	//   ....[37]....
        /*15d4*/ 	.word	0x00017140
        /*15d8*/ 	.word	0x000000da
        /*15dc*/ 	.word	0x00030850
        /*15e0*/ 	.short	0x010a
        /*15e2*/ 	.byte	0x3f
	.zero		1


	//   ....[38]....
        /*15e4*/ 	.word	0x00017190
        /*15e8*/ 	.word	0x000000da
        /*15ec*/ 	.word	0x00030850
        /*15f0*/ 	.short	0x010a
        /*15f2*/ 	.byte	0x3f
	.zero		1


	//   ....[39]....
        /*15f4*/ 	.word	0x00017500
        /*15f8*/ 	.word	0x00000000
        /*15fc*/ 	.word	0x00000000
        /*1600*/ 	.short	0x0101
        /*1602*/ 	.byte	0x3f
	.zero		1


	//   ....[40]....
        /*1604*/ 	.word	0x00018a80
        /*1608*/ 	.word	0x000000da
        /*160c*/ 	.word	0x00000000
        /*1610*/ 	.short	0x0101
        /*1612*/ 	.byte	0x3f
	.zero		1


	//   ....[41]....
        /*1614*/ 	.word	0x00018ff0
        /*1618*/ 	.word	0x000000de
        /*161c*/ 	.word	0x00030830
        /*1620*/ 	.short	0x010a
        /*1622*/ 	.byte	0x3f
	.zero		1


	//   ....[42]....
        /*1624*/ 	.word	0x00019080
        /*1628*/ 	.word	0x000000de
        /*162c*/ 	.word	0x00030830
        /*1630*/ 	.short	0x010a
        /*1632*/ 	.byte	0x3f
	.zero		1


	//   ....[43]....
        /*1634*/ 	.word	0x0001a290
        /*1638*/ 	.word	0x00000008
        /*163c*/ 	.word	0x00030850
        /*1640*/ 	.short	0x010a
        /*1642*/ 	.byte	0x3f
	.zero		1


	//   ....[44]....
        /*1644*/ 	.word	0x0001a2e0
        /*1648*/ 	.word	0x00000008
        /*164c*/ 	.word	0x00030850
        /*1650*/ 	.short	0x010a
        /*1652*/ 	.byte	0x3f
	.zero		1


	//   ....[45]....
        /*1654*/ 	.word	0x0001ab70
        /*1658*/ 	.word	0x000000de
        /*165c*/ 	.word	0x00000000
        /*1660*/ 	.short	0x0101
        /*1662*/ 	.byte	0x3f
	.zero		1


	//   ....[46]....
        /*1664*/ 	.word	0x0001af60
        /*1668*/ 	.word	0x00000008
        /*166c*/ 	.word	0x00000000
        /*1670*/ 	.short	0x0101
        /*1672*/ 	.byte	0x3f
	.zero		1


	//   ....[47]....
        /*1674*/ 	.word	0x0001b1e0
        /*1678*/ 	.word	0x000000df
        /*167c*/ 	.word	0x00030830
        /*1680*/ 	.short	0x010a
        /*1682*/ 	.byte	0x3f
	.zero		1


	//   ....[48]....
        /*1684*/ 	.word	0x0001b270
        /*1688*/ 	.word	0x000000df
        /*168c*/ 	.word	0x00030830
        /*1690*/ 	.short	0x010a
        /*1692*/ 	.byte	0x3f
	.zero		1


	//   ....[49]....
        /*1694*/ 	.word	0x0001c480
        /*1698*/ 	.word	0x000000de
        /*169c*/ 	.word	0x00030850
        /*16a0*/ 	.short	0x010a
        /*16a2*/ 	.byte	0x3f
	.zero		1


	//   ....[50]....
        /*16a4*/ 	.word	0x0001c4d0
        /*16a8*/ 	.word	0x000000de
        /*16ac*/ 	.word	0x00030850
        /*16b0*/ 	.short	0x010a
        /*16b2*/ 	.byte	0x3f
	.zero		1


	//   ....[51]....
        /*16b4*/ 	.word	0x0001c8b0
        /*16b8*/ 	.word	0x000000df
        /*16bc*/ 	.word	0x00000000
        /*16c0*/ 	.short	0x0101
        /*16c2*/ 	.byte	0x3f
	.zero		1


	//   ....[52]....
        /*16c4*/ 	.word	0x0001ddd0
        /*16c8*/ 	.word	0x000000de
        /*16cc*/ 	.word	0x00000000
        /*16d0*/ 	.short	0x0101
        /*16d2*/ 	.byte	0x3f
	.zero		1


	//   ....[53]....
        /*16d4*/ 	.word	0x0001e750
        /*16d8*/ 	.word	0x00000003
        /*16dc*/ 	.word	0x00030850
        /*16e0*/ 	.short	0x010a
        /*16e2*/ 	.byte	0x3f
	.zero		1


	//   ....[54]....
        /*16e4*/ 	.word	0x0001e7a0
        /*16e8*/ 	.word	0x00000003
        /*16ec*/ 	.word	0x00030850
        /*16f0*/ 	.short	0x010a
        /*16f2*/ 	.byte	0x3f
	.zero		1


	//   ....[55]....
        /*16f4*/ 	.word	0x0001f3f0
        /*16f8*/ 	.word	0x00000003
        /*16fc*/ 	.word	0x00000000
        /*1700*/ 	.short	0x0101
        /*1702*/ 	.byte	0x3f
	.zero		1


	//   ....[56]....
        /*1704*/ 	.word	0x00020fb0
        /*1708*/ 	.word	0x00000000
        /*170c*/ 	.word	0x00000000
        /*1710*/ 	.short	0x0101
        /*1712*/ 	.byte	0x3f
	.zero		1


	//   ....[57]....
        /*1714*/ 	.word	0x00021ba0
        /*1718*/ 	.word	0x00000006
        /*171c*/ 	.word	0x00000000
        /*1720*/ 	.short	0x0101
        /*1722*/ 	.byte	0x3f
	.zero		1


	//   ....[58]....
        /*1724*/ 	.word	0x00025c60
        /*1728*/ 	.word	0x00000011
        /*172c*/ 	.word	0x00030820
        /*1730*/ 	.short	0x010a
        /*1732*/ 	.byte	0x3f
	.zero		1


	//   ....[59]....
        /*1734*/ 	.word	0x00025cf0
        /*1738*/ 	.word	0x0000000c
        /*173c*/ 	.word	0x000308a0
        /*1740*/ 	.short	0x010a
        /*1742*/ 	.byte	0x3f
	.zero		1


	//   ....[60]....
        /*1744*/ 	.word	0x00026250
        /*1748*/ 	.word	0x0000000c
        /*174c*/ 	.word	0x000308c0
        /*1750*/ 	.short	0x010a
        /*1752*/ 	.byte	0x3f
	.zero		1


	//   ....[61]....
        /*1754*/ 	.word	0x00026860
        /*1758*/ 	.word	0x00000007
        /*175c*/ 	.word	0x000308a0
        /*1760*/ 	.short	0x010a
        /*1762*/ 	.byte	0x3f
	.zero		1


	//   ....[62]....
        /*1764*/ 	.word	0x00026da0
        /*1768*/ 	.word	0x00000007
        /*176c*/ 	.word	0x000308c0
        /*1770*/ 	.short	0x010a
        /*1772*/ 	.byte	0x3f
	.zero		1


	//   ....[63]....
        /*1774*/ 	.word	0x00028430
        /*1778*/ 	.word	0x00000004
        /*177c*/ 	.word	0x00030840
        /*1780*/ 	.short	0x010a
        /*1782*/ 	.byte	0x3f
	.zero		1


	//   ....[64]....
        /*1784*/ 	.word	0x00028920
        /*1788*/ 	.word	0x00000004
        /*178c*/ 	.word	0x00030830
        /*1790*/ 	.short	0x0107
        /*1792*/ 	.byte	0x3f
	.zero		1


	//   ....[65]....
        /*1794*/ 	.word	0x000289d0
        /*1798*/ 	.word	0x00000004
        /*179c*/ 	.word	0x00030830
        /*17a0*/ 	.short	0x0101
        /*17a2*/ 	.byte	0x3f
	.zero		1


	//   ....[66]....
        /*17a4*/ 	.word	0x000295f0
        /*17a8*/ 	.word	0x00000011
        /*17ac*/ 	.word	0x00030800
        /*17b0*/ 	.short	0x0107
        /*17b2*/ 	.byte	0x3f
	.zero		1


	//   ....[67]....
        /*17b4*/ 	.word	0x00029710
        /*17b8*/ 	.word	0x00000011
        /*17bc*/ 	.word	0x00030800
        /*17c0*/ 	.short	0x0101
        /*17c2*/ 	.byte	0x3f
	.zero		1


	//   ....[68]....
        /*17c4*/ 	.word	0x00029730
        /*17c8*/ 	.word	0x00000011
        /*17cc*/ 	.word	0x00030820
        /*17d0*/ 	.short	0x010a
        /*17d2*/ 	.byte	0x3f
	.zero		1


	//   ....[69]....
        /*17d4*/ 	.word	0x00029b10
        /*17d8*/ 	.word	0x00000007
        /*17dc*/ 	.word	0x00030840
        /*17e0*/ 	.short	0x010a
        /*17e2*/ 	.byte	0x3f
	.zero		1


	//   ....[70]....
        /*17e4*/ 	.word	0x00029ff0
        /*17e8*/ 	.word	0x00000007
        /*17ec*/ 	.word	0x00030830
        /*17f0*/ 	.short	0x0107
        /*17f2*/ 	.byte	0x3f
	.zero		1


	//   ....[71]....
        /*17f4*/ 	.word	0x0002a0a0
        /*17f8*/ 	.word	0x00000007
        /*17fc*/ 	.word	0x00030830
        /*1800*/ 	.short	0x0101
        /*1802*/ 	.byte	0x3f
	.zero		1


	//   ....[72]....
        /*1804*/ 	.word	0x0002a100
        /*1808*/ 	.word	0x00000007
        /*180c*/ 	.word	0x00030860
        /*1810*/ 	.short	0x010a
        /*1812*/ 	.byte	0x3f
	.zero		1


	//   ....[73]....
        /*1814*/ 	.word	0x0002a5c0
        /*1818*/ 	.word	0x00000007
        /*181c*/ 	.word	0x00030850
        /*1820*/ 	.short	0x0107
        /*1822*/ 	.byte	0x3f
	.zero		1


	//   ....[74]....
        /*1824*/ 	.word	0x0002a6e0
        /*1828*/ 	.word	0x00000007
        /*182c*/ 	.word	0x00030850
        /*1830*/ 	.short	0x0101
        /*1832*/ 	.byte	0x3f
	.zero		1


	//   ....[75]....
        /*1834*/ 	.word	0x0002a8f0
        /*1838*/ 	.word	0x00000004
        /*183c*/ 	.word	0x00030860
        /*1840*/ 	.short	0x010a
        /*1842*/ 	.byte	0x3f
	.zero		1


	//   ....[76]....
        /*1844*/ 	.word	0x0002ad70
        /*1848*/ 	.word	0x00000004
        /*184c*/ 	.word	0x00030850
        /*1850*/ 	.short	0x0107
        /*1852*/ 	.byte	0x3f
	.zero		1


	//   ....[77]....
        /*1854*/ 	.word	0x0002ae20
        /*1858*/ 	.word	0x00000004
        /*185c*/ 	.word	0x00030850
        /*1860*/ 	.short	0x0101
        /*1862*/ 	.byte	0x3f
	.zero		1


	//   ....[78]....
        /*1864*/ 	.word	0x0002bf70
        /*1868*/ 	.word	0x00000005
        /*186c*/ 	.word	0x00030820
        /*1870*/ 	.short	0x010a
        /*1872*/ 	.byte	0x3f
	.zero		1


	//   ....[79]....
        /*1874*/ 	.word	0x0002c100
        /*1878*/ 	.word	0x00000003
        /*187c*/ 	.word	0x00030840
        /*1880*/ 	.short	0x010a
        /*1882*/ 	.byte	0x3f
	.zero		1


	//   ....[80]....
        /*1884*/ 	.word	0x0002c1a0
        /*1888*/ 	.word	0x00000005
        /*188c*/ 	.word	0x00030840
        /*1890*/ 	.short	0x010a
        /*1892*/ 	.byte	0x3f
	.zero		1


	//   ....[81]....
        /*1894*/ 	.word	0x0002c1e0
        /*1898*/ 	.word	0x00000003
        /*189c*/ 	.word	0x00030860
        /*18a0*/ 	.short	0x010a
        /*18a2*/ 	.byte	0x3f
	.zero		1


	//   ....[82]....
        /*18a4*/ 	.word	0x0002c220
        /*18a8*/ 	.word	0x00000005
        /*18ac*/ 	.word	0x00030860
        /*18b0*/ 	.short	0x010a
        /*18b2*/ 	.byte	0x3f
	.zero		1


	//   ....[83]....
        /*18b4*/ 	.word	0x0002c280
        /*18b8*/ 	.word	0x00000058
        /*18bc*/ 	.word	0x00030890
        /*18c0*/ 	.short	0x010a
        /*18c2*/ 	.byte	0x3f
	.zero		1


	//   ....[84]....
        /*18c4*/ 	.word	0x0002c530
        /*18c8*/ 	.word	0x00000058
        /*18cc*/ 	.word	0x00030890
        /*18d0*/ 	.short	0x010a
        /*18d2*/ 	.byte	0x3f
	.zero		1


	//   ....[85]....
        /*18d4*/ 	.word	0x0002c7e0
        /*18d8*/ 	.word	0x00000058
        /*18dc*/ 	.word	0x00030890
        /*18e0*/ 	.short	0x010a
        /*18e2*/ 	.byte	0x3f
	.zero		1


	//   ....[86]....
        /*18e4*/ 	.word	0x0002ca90
        /*18e8*/ 	.word	0x00000058
        /*18ec*/ 	.word	0x000308b0
        /*18f0*/ 	.short	0x010a
        /*18f2*/ 	.byte	0x3f
	.zero		1


	//   ....[87]....
        /*18f4*/ 	.word	0x0002d220
        /*18f8*/ 	.word	0x00000011
        /*18fc*/ 	.word	0x00030800
        /*1900*/ 	.short	0x010a
        /*1902*/ 	.byte	0x3f
	.zero		1


	//   ....[88]....
        /*1904*/ 	.word	0x0002d980
        /*1908*/ 	.word	0x00000011
        /*190c*/ 	.word	0x00030800
        /*1910*/ 	.short	0x010a
        /*1912*/ 	.byte	0x3f
	.zero		1


	//   ....[89]....
        /*1914*/ 	.word	0x0002d9d0
        /*1918*/ 	.word	0x00000000
        /*191c*/ 	.word	0x00030830
        /*1920*/ 	.short	0x010a
        /*1922*/ 	.byte	0x3f
	.zero		1


	//   ....[90]....
        /*1924*/ 	.word	0x0002da20
        /*1928*/ 	.word	0x000000df
        /*192c*/ 	.word	0x00030830
        /*1930*/ 	.short	0x010a
        /*1932*/ 	.byte	0x3f
	.zero		1


	//   ....[91]....
        /*1934*/ 	.word	0x0002da70
        /*1938*/ 	.word	0x000000da
        /*193c*/ 	.word	0x00030850
        /*1940*/ 	.short	0x010a
        /*1942*/ 	.byte	0x3f
	.zero		1


	//   ....[92]....
        /*1944*/ 	.word	0x0002dac0
        /*1948*/ 	.word	0x000000de
        /*194c*/ 	.word	0x00030830
        /*1950*/ 	.short	0x010a
        /*1952*/ 	.byte	0x3f
	.zero		1


	//   ....[93]....
        /*1954*/ 	.word	0x0002db10
        /*1958*/ 	.word	0x00000008
        /*195c*/ 	.word	0x00030850
        /*1960*/ 	.short	0x010a
        /*1962*/ 	.byte	0x3f
	.zero		1


	//   ....[94]....
        /*1964*/ 	.word	0x0002db60
        /*1968*/ 	.word	0x000000df
        /*196c*/ 	.word	0x00030830
        /*1970*/ 	.short	0x010a
        /*1972*/ 	.byte	0x3f
	.zero		1


	//   ....[95]....
        /*1974*/ 	.word	0x0002dbb0
        /*1978*/ 	.word	0x000000de
        /*197c*/ 	.word	0x00030850
        /*1980*/ 	.short	0x010a
        /*1982*/ 	.byte	0x3f
	.zero		1


	//   ....[96]....
        /*1984*/ 	.word	0x0002dc00
        /*1988*/ 	.word	0x00000003
        /*198c*/ 	.word	0x00030850
        /*1990*/ 	.short	0x010a
        /*1992*/ 	.byte	0x3f
	.zero		1


	//   ....[97]....
        /*1994*/ 	.word	0x0002dda0
        /*1998*/ 	.word	0x00000011
        /*199c*/ 	.word	0x00030820
        /*19a0*/ 	.short	0x010a
        /*19a2*/ 	.byte	0x3f
	.zero		1


	//   ....[98]....
        /*19a4*/ 	.word	0x0002ddf0
        /*19a8*/ 	.word	0x0000000c
        /*19ac*/ 	.word	0x000308a0
        /*19b0*/ 	.short	0x010a
        /*19b2*/ 	.byte	0x3f
	.zero		1


	//   ....[99]....
        /*19b4*/ 	.word	0x0002de40
        /*19b8*/ 	.word	0x0000000c
        /*19bc*/ 	.word	0x000308c0
        /*19c0*/ 	.short	0x010a
        /*19c2*/ 	.byte	0x3f
	.zero		1


	//   ....[100]....
        /*19c4*/ 	.word	0x0002de90
        /*19c8*/ 	.word	0x00000007
        /*19cc*/ 	.word	0x000308a0
        /*19d0*/ 	.short	0x010a
        /*19d2*/ 	.byte	0x3f
	.zero		1


	//   ....[101]....
        /*19d4*/ 	.word	0x0002dee0
        /*19d8*/ 	.word	0x00000007
        /*19dc*/ 	.word	0x000308c0
        /*19e0*/ 	.short	0x010a
        /*19e2*/ 	.byte	0x3f
	.zero		1


	//   ....[102]....
        /*19e4*/ 	.word	0x0002e000
        /*19e8*/ 	.word	0x00000004
        /*19ec*/ 	.word	0x00030840
        /*19f0*/ 	.short	0x010a
        /*19f2*/ 	.byte	0x3f
	.zero		1


	//   ....[103]....
        /*19f4*/ 	.word	0x0002f110
        /*19f8*/ 	.word	0x00000011
        /*19fc*/ 	.word	0x00030820
        /*1a00*/ 	.short	0x010a
        /*1a02*/ 	.byte	0x3f
	.zero		1


	//   ....[104]....
        /*1a04*/ 	.word	0x0002f160
        /*1a08*/ 	.word	0x00000007
        /*1a0c*/ 	.word	0x00030840
        /*1a10*/ 	.short	0x010a
        /*1a12*/ 	.byte	0x3f
	.zero		1


	//   ....[105]....
        /*1a14*/ 	.word	0x0002f780
        /*1a18*/ 	.word	0x00000007
        /*1a1c*/ 	.word	0x00030860
        /*1a20*/ 	.short	0x010a
        /*1a22*/ 	.byte	0x3f
	.zero		1


	//   ....[106]....
        /*1a24*/ 	.word	0x0002fdc0
        /*1a28*/ 	.word	0x00000004
        /*1a2c*/ 	.word	0x00030860
        /*1a30*/ 	.short	0x010a
        /*1a32*/ 	.byte	0x3f
	.zero		1


	//   ....[107]....
        /*1a34*/ 	.word	0x00030e70
        /*1a38*/ 	.word	0x00000005
        /*1a3c*/ 	.word	0x00030820
        /*1a40*/ 	.short	0x010a
        /*1a42*/ 	.byte	0x3f
	.zero		1


	//   ....[108]....
        /*1a44*/ 	.word	0x00031010
        /*1a48*/ 	.word	0x00000003
        /*1a4c*/ 	.word	0x00030840
        /*1a50*/ 	.short	0x010a
        /*1a52*/ 	.byte	0x3f
	.zero		1


	//   ....[109]....
        /*1a54*/ 	.word	0x00031060
        /*1a58*/ 	.word	0x00000005
        /*1a5c*/ 	.word	0x00030840
        /*1a60*/ 	.short	0x010a
        /*1a62*/ 	.byte	0x3f
	.zero		1


	//   ....[110]....
        /*1a64*/ 	.word	0x000310b0
        /*1a68*/ 	.word	0x00000003
        /*1a6c*/ 	.word	0x00030860
        /*1a70*/ 	.short	0x010a
        /*1a72*/ 	.byte	0x3f
	.zero		1


	//----- nvinfo : EIATTR_NUM_MBARRIERS
	.align		4
.L_475:
        /*1a74*/ 	.byte	0x03, 0x38
        /*1a76*/ 	.short	0x0016


	//----- nvinfo : EIATTR_EXIT_INSTR_OFFSETS
	.align		4
        /*1a78*/ 	.byte	0x04, 0x1c
        /*1a7a*/ 	.short	(.L_477 - .L_476)


	//   ....[0]....
.L_476:
        /*1a7c*/ 	.word	0x0002c270


	//----- nvinfo : EIATTR_MAX_THREADS
	.align		4
.L_477:
        /*1a80*/ 	.byte	0x04, 0x05
        /*1a82*/ 	.short	(.L_479 - .L_478)
.L_478:
        /*1a84*/ 	.word	0x00000180
        /*1a88*/ 	.word	0x00000001
        /*1a8c*/ 	.word	0x00000001


	//----- nvinfo : EIATTR_CRS_STACK_SIZE
	.align		4
.L_479:
        /*1a90*/ 	.byte	0x04, 0x1e
        /*1a92*/ 	.short	(.L_481 - .L_480)
.L_480:
        /*1a94*/ 	.word	0x00000000


	//----- nvinfo : EIATTR_CBANK_PARAM_SIZE
	.align		4
.L_481:
        /*1a98*/ 	.byte	0x03, 0x19
        /*1a9a*/ 	.short	0x0af0


	//----- nvinfo : EIATTR_PARAM_CBANK
	.align		4
        /*1a9c*/ 	.byte	0x04, 0x0a
        /*1a9e*/ 	.short	(.L_483 - .L_482)
	.align		4
.L_482:
        /*1aa0*/ 	.word	index@(.nv.constant0._ZN7cutlass13device_kernelIN5flash11enable_sm90INS1_16FlashAttnFwdSm90INS1_25CollectiveMainloopFwdSm90ILi2EN4cute5tupleIJNS5_1CILi1EEES8_S8_EEENS6_IJNS7_ILi128EEENS7_ILi64EEENS7_ILi256EEEEEELi256ENS_6half_tEfNS_4arch4Sm90ELb0ELb1ELb0ELb1ELb1ELb1ELb0ELb1ELb1ELb1ELb1ELb0EEENS1_21CollectiveEpilogueFwdINS6_IJSA_SC_SB_EEES9_SE_SG_Li256ELb1ELb1ELb1ELb0EEENS1_36VarlenDynamicPersistentTileSchedulerILi128ELi64ELi256ELi128ELb1ELb1ELb1ELb1ELb0ELb1EEEEEEEEEvNT_6ParamsE)
        /*1aa4*/ 	.short	0x0210
        /*1aa6*/ 	.short	0x0af0


	//----- nvinfo : EIATTR_SW_WAR
	.align		4
.L_483:
        /*1aa8*/ 	.byte	0x04, 0x36
        /*1aaa*/ 	.short	(.L_485 - .L_484)
.L_484:
        /*1aac*/ 	.word	0x00000008
.L_485:


//--------------------- .nv.info._ZN7cutlass13device_kernelIN5flash11enable_sm90INS1_16FlashAttnFwdSm90INS1_25CollectiveMainloopFwdSm90ILi2EN4cute5tupleIJNS5_1CILi1EEES8_S8_EEENS6_IJNS7_ILi128EEENS7_ILi80EEENS7_ILi256EEEEEELi256ENS_6half_tEfNS_4arch4Sm90ELb1ELb0ELb0ELb0ELb1ELb0ELb0ELb1ELb1ELb1ELb1ELb0EEENS1_21CollectiveEpilogueFwdINS6_IJSA_SC_SB_EEES9_SE_SG_Li256ELb0ELb1ELb1ELb0EEENS1_19SingleTileSchedulerILb0ELb1ELb1ELi128EEEEEEEEEvNT_6ParamsE --------------------------
	.section	.nv.info._ZN7cutlass13device_kernelIN5flash11enable_sm90INS1_16FlashAttnFwdSm90INS1_25CollectiveMainloopFwdSm90ILi2EN4cute5tupleIJNS5_1CILi1EEES8_S8_EEENS6_IJNS7_ILi128EEENS7_ILi80EEENS7_ILi256EEEEEELi256ENS_6half_tEfNS_4arch4Sm90ELb1ELb0ELb0ELb0ELb1ELb0ELb0ELb1ELb1ELb1ELb1ELb0EEENS1_21CollectiveEpilogueFwdINS6_IJSA_SC_SB_EEES9_SE_SG_Li256ELb0ELb1ELb1ELb0EEENS1_19SingleTileSchedulerILb0ELb1ELb1ELi128EEEEEEEEEvNT_6ParamsE,"",@"SHT_CUDA_INFO"
	.sectionflags	@""
	.align	4


	//----- nvinfo : EIATTR_CUDA_API_VERSION
	.align		4
        /*0000*/ 	.byte	0x04, 0x37
        /*0002*/ 	.short	(.L_487 - .L_486)
.L_486:
        /*0004*/ 	.word	0x00000082


	//----- nvinfo : EIATTR_KPARAM_INFO
	.align		4
.L_487:
        /*0008*/ 	.byte	0x04, 0x17
        /*000a*/ 	.short	(.L_489 - .L_488)
.L_488:
        /*000c*/ 	.word	0x00000000
        /*0010*/ 	.short	0x0000
        /*0012*/ 	.short	0x0070
        /*0014*/ 	.byte	0x00, 0xf0, 0x01, 0x28


	//----- nvinfo : EIATTR_SPARSE_MMA_MASK
	.align		4
.L_489:
        /*0018*/ 	.byte	0x03, 0x50
        /*001a*/ 	.short	0x0000


	//----- nvinfo : EIATTR_MAXREG_COUNT
	.align		4
        /*001c*/ 	.byte	0x03, 0x1b
        /*001e*/ 	.short	0x00a8


	//----- nvinfo : EIATTR_NUM_BARRIERS
	.align		4
        /*0020*/ 	.byte	0x02, 0x4c
        /*0022*/ 	.byte	0x09
	.zero		1


	//----- nvinfo : EIATTR_EXTERNS
	.align		4
        /*0024*/ 	.byte	0x04, 0x0f
        /*0026*/ 	.short	(.L_491 - .L_490)


	//   ....[0]....
	.align		4
.L_490:
        /*0028*/ 	.word	index@(__assertfail)


	//----- nvinfo : EIATTR_ANNOTATIONS
	.align		4
.L_491:
        /*002c*/ 	.byte	0x04, 0x55
        /*002e*/ 	.short	(.L_493 - .L_492)


	//   ....[0]....
.L_492:
        /*0030*/ 	.word	0x00000001
        /*0034*/ 	.byte	0xa0, 0x08, 0x00, 0x00, 0x01, 0x00, 0x00, 0x00, 0xf0, 0x15, 0x00, 0x00, 0x01, 0x00, 0x00, 0x00
        /*0044*/ 	.byte	0x30, 0x19, 0x01, 0x00, 0x01, 0x00, 0x00, 0x00, 0xc0, 0x1a, 0x01, 0x00, 0x01, 0x00, 0x00, 0x00
        /*0054*/ 	.byte	0xd0, 0x30, 0x01, 0x00, 0x01, 0x00, 0x00, 0x00, 0x70, 0x49, 0x01, 0x00


	//----- nvinfo : EIATTR_MERCURY_ISA_VERSION
	.align		4
.L_493:
        /*0060*/ 	.byte	0x03, 0x5f
        /*0062*/ 	.short	0x0101


	//----- nvinfo : EIATTR_INT_WARP_WIDE_INSTR_OFFSETS
	.align		4
        /*0064*/ 	.byte	0x04, 0x31
        /*0066*/ 	.short	(.L_495 - .L_494)


	//   ....[0]....
.L_494:
        /*0068*/ 	.word	0x000000c0


	//   ....[1]....
        /*006c*/ 	.word	0x000000d0


	//   ....[2]....
        /*0070*/ 	.word	0x00000170


	//----- nvinfo : EIATTR_COOP_GROUP_MASK_REGIDS
	.align		4
.L_495:
        /*0074*/ 	.byte	0x04, 0x29
        /*0076*/ 	.short	(.L_497 - .L_496)


	//   ....[0]....
.L_496:
        /*0078*/ 	.word	0xffffffff


	//   ....[1]....
        /*007c*/ 	.word	0xffffffff


	//   ....[2]....
        /*0080*/ 	.word	0xffffffff


	//   ....[3]....
        /*0084*/ 	.word	0xffffffff


	//   ....[4]....
        /*0088*/ 	.word	0xffffffff


	//   ....[5]....
        /*008c*/ 	.word	0xffffffff


	//   ....[6]....
        /*0090*/ 	.word	0xffffffff


	//   ....[7]....
        /*0094*/ 	.word	0xffffffff


	//   ....[8]....
        /*0098*/ 	.word	0xffffffff


	//   ....[9]....
        /*009c*/ 	.word	0xffffffff


	//   ....[10]....
        /*00a0*/ 	.word	0xffffffff


	//   ....[11]....
        /*00a4*/ 	.word	0xffffffff


	//   ....[12]....
        /*00a8*/ 	.word	0xffffffff


	//   ....[13]....
        /*00ac*/ 	.word	0xffffffff


	//   ....[14]....
        /*00b0*/ 	.word	0xffffffff


	//   ....[15]....
        /*00b4*/ 	.word	0xffffffff


	//   ....[16]....
        /*00b8*/ 	.word	0xffffffff


	//   ....[17]....
        /*00bc*/ 	.word	0xffffffff


	//   ....[18]....
        /*00c0*/ 	.word	0xffffffff


	//   ....[19]....
        /*00c4*/ 	.word	0xffffffff


	//   ....[20]....
        /*00c8*/ 	.word	0xffffffff


	//   ....[21]....
        /*00cc*/ 	.word	0xffffffff


	//   ....[22]....
        /*00d0*/ 	.word	0xffffffff


	//   ....[23]....
        /*00d4*/ 	.word	0xffffffff


	//   ....[24]....
        /*00d8*/ 	.word	0xffffffff


	//   ....[25]....
        /*00dc*/ 	.word	0xffffffff


	//   ....[26]....
        /*00e0*/ 	.word	0xffffffff


	//   ....[27]....
        /*00e4*/ 	.word	0xffffffff


	//   ....[28]....
        /*00e8*/ 	.word	0xffffffff


	//   ....[29]....
        /*00ec*/ 	.word	0xffffffff


	//   ....[30]....
        /*00f0*/ 	.word	0xffffffff


	//   ....[31]....
        /*00f4*/ 	.word	0xffffffff


	//   ....[32]....
        /*00f8*/ 	.word	0xffffffff


	//   ....[33]....
        /*00fc*/ 	.word	0xffffffff


	//   ....[34]....
        /*0100*/ 	.word	0xffffffff


	//   ....[35]....
        /*0104*/ 	.word	0xffffffff


	//   ....[36]....
        /*0108*/ 	.word	0xffffffff


	//   ....[37]....
        /*010c*/ 	.word	0xffffffff


	//   ....[38]....
        /*0110*/ 	.word	0xffffffff


	//   ....[39]....
        /*0114*/ 	.word	0xffffffff


	//   ....[40]....
        /*0118*/ 	.word	0xffffffff


	//   ....[41]....
        /*011c*/ 	.word	0xffffffff


	//   ....[42]....
        /*0120*/ 	.word	0xffffffff


	//   ....[43]....
        /*0124*/ 	.word	0xffffffff


	//   ....[44]....
        /*0128*/ 	.word	0xffffffff


	//   ....[45]....
        /*012c*/ 	.word	0xffffffff


	//   ....[46]....
        /*0130*/ 	.word	0xffffffff


	//   ....[47]....
        /*0134*/ 	.word	0xffffffff


	//   ....[48]....
        /*0138*/ 	.word	0xffffffff


	//   ....[49]....
        /*013c*/ 	.word	0xffffffff


	//   ....[50]....
        /*0140*/ 	.word	0xffffffff


	//   ....[51]....
        /*0144*/ 	.word	0xffffffff


	//   ....[52]....
        /*0148*/ 	.word	0xffffffff


	//   ....[53]....
        /*014c*/ 	.word	0xffffffff


	//   ....[54]....
        /*0150*/ 	.word	0xffffffff


	//   ....[55]....
        /*0154*/ 	.word	0xffffffff


	//   ....[56]....
        /*0158*/ 	.word	0xffffffff


	//   ....[57]....
        /*015c*/ 	.word	0xffffffff


	//   ....[58]....
        /*0160*/ 	.word	0xffffffff


	//   ....[59]....
        /*0164*/ 	.word	0xffffffff


	//   ....[60]....
        /*0168*/ 	.word	0xffffffff


	//   ....[61]....
        /*016c*/ 	.word	0xffffffff


	//   ....[62]....
        /*0170*/ 	.word	0xffffffff


	//   ....[63]....
        /*0174*/ 	.word	0xffffffff


	//   ....[64]....
        /*0178*/ 	.word	0xffffffff


	//   ....[65]....
        /*017c*/ 	.word	0xffffffff


	//   ....[66]....
        /*0180*/ 	.word	0xffffffff


	//   ....[67]....
        /*0184*/ 	.word	0xffffffff


	//   ....[68]....
        /*0188*/ 	.word	0xffffffff


	//   ....[69]....
        /*018c*/ 	.word	0xffffffff


	//   ....[70]....
        /*0190*/ 	.word	0xffffffff


	//   ....[71]....
        /*0194*/ 	.word	0xffffffff


	//   ....[72]....
        /*0198*/ 	.word	0xffffffff


	//   ....[73]....
        /*019c*/ 	.word	0xffffffff


	//   ....[74]....
        /*01a0*/ 	.word	0xffffffff


	//   ....[75]....
        /*01a4*/ 	.word	0xffffffff


	//   ....[76]....
        /*01a8*/ 	.word	0xffffffff


	//   ....[77]....
        /*01ac*/ 	.word	0xffffffff


	//   ....[78]....
        /*01b0*/ 	.word	0xffffffff


	//   ....[79]....
        /*01b4*/ 	.word	0xffffffff


	//   ....[80]....
        /*01b8*/ 	.word	0xffffffff


	//   ....[81]....
        /*01bc*/ 	.word	0xffffffff


	//   ....[82]....
        /*01c0*/ 	.word	0xffffffff


	//   ....[83]....
        /*01c4*/ 	.word	0xffffffff


	//   ....[84]....
        /*01c8*/ 	.word	0xffffffff


	//   ....[85]....
        /*01cc*/ 	.word	0xffffffff


	//   ....[86]....
        /*01d0*/ 	.word	0xffffffff


	//   ....[87]....
        /*01d4*/ 	.word	0xffffffff


	//   ....[88]....
        /*01d8*/ 	.word	0xffffffff


	//   ....[89]....
        /*01dc*/ 	.word	0xffffffff


	//   ....[90]....
        /*01e0*/ 	.word	0xffffffff


	//   ....[91]....
        /*01e4*/ 	.word	0xffffffff


	//   ....[92]....
        /*01e8*/ 	.word	0xffffffff


	//   ....[93]....
        /*01ec*/ 	.word	0x0500000f


	//   ....[94]....
        /*01f0*/ 	.word	0x0500000f


	//   ....[95]....
        /*01f4*/ 	.word	0x0500000f


	//   ....[96]....
        /*01f8*/ 	.word	0x0500000f


	//   ....[97]....
        /*01fc*/ 	.word	0x0500000f


	//   ....[98]....
        /*0200*/ 	.word	0x0500000f


	//   ....[99]....
        /*0204*/ 	.word	0x0500000f


	//   ....[100]....
        /*0208*/ 	.word	0x0500000f


	//   ....[101]....
        /*020c*/ 	.word	0x0500000f


	//   ....[102]....
        /*0210*/ 	.word	0x0500000f


	//   ....[103]....
        /*0214*/ 	.word	0x0500000f


	//   ....[104]....
        /*0218*/ 	.word	0x0500000f


	//   ....[105]....
        /*021c*/ 	.word	0x0500000f


	//   ....[106]....
        /*0220*/ 	.word	0x0500000f


	//   ....[107]....
        /*0224*/ 	.word	0x0500000f


	//   ....[108]....
        /*0228*/ 	.word	0x0500000f


	//   ....[109]....
        /*022c*/ 	.word	0x0500000f


	//   ....[110]....
        /*0230*/ 	.word	0x0500000f


	//   ....[111]....
        /*0234*/ 	.word	0x0500000f


	//   ....[112]....
        /*0238*/ 	.word	0x0500000f


	//   ....[113]....
        /*023c*/ 	.word	0x0500000f


	//   ....[114]....
        /*0240*/ 	.word	0x0500000f


	//   ....[115]....
        /*0244*/ 	.word	0x0500000f


	//   ....[116]....
        /*0248*/ 	.word	0x0500000f


	//   ....[117]....
        /*024c*/ 	.word	0x0500000f


	//   ....[118]....
        /*0250*/ 	.word	0x0500000f


	//   ....[119]....
        /*0254*/ 	.word	0x0500000f


	//   ....[120]....
        /*0258*/ 	.word	0x0500000f


	//   ....[121]....
        /*025c*/ 	.word	0x0500000f


	//   ....[122]....
        /*0260*/ 	.word	0x0500000f


	//   ....[123]....
        /*0264*/ 	.word	0x0500000f


	//   ....[124]....
        /*0268*/ 	.word	0x0500000f


	//   ....[125]....
        /*026c*/ 	.word	0x0500000f


	//   ....[126]....
        /*0270*/ 	.word	0x0500000f


	//   ....[127]....
        /*0274*/ 	.word	0x0500000f


	//   ....[128]....
        /*0278*/ 	.word	0x0500000f


	//   ....[129]....
        /*027c*/ 	.word	0x0500000f


	//   ....[130]....
        /*0280*/ 	.word	0x0500000f


	//   ....[131]....
        /*0284*/ 	.word	0x0500000f


	//   ....[132]....
        /*0288*/ 	.word	0x0500000f


	//   ....[133]....
        /*028c*/ 	.word	0x0500000f


	//   ....[134]....
        /*0290*/ 	.word	0x0500000f


	//   ....[135]....
        /*0294*/ 	.word	0x0500000f


	//   ....[136]....
        /*0298*/ 	.word	0x0500000f


	//   ....[137]....
        /*029c*/ 	.word	0x0500000f


	//   ....[138]....
        /*02a0*/ 	.word	0x0500000f


	//   ....[139]....
        /*02a4*/ 	.word	0x0500000f


	//   ....[140]....
        /*02a8*/ 	.word	0x0500000f


	//   ....[141]....
        /*02ac*/ 	.word	0x0500000f


	//   ....[142]....
        /*02b0*/ 	.word	0x0500000f


	//   ....[143]....
        /*02b4*/ 	.word	0x0500000f


	//   ....[144]....
        /*02b8*/ 	.word	0x0500000f


	//   ....[145]....
        /*02bc*/ 	.word	0x0500000f


	//   ....[146]....
        /*02c0*/ 	.word	0x0500000f


	//   ....[147]....
        /*02c4*/ 	.word	0x0500000f


	//   ....[148]....
        /*02c8*/ 	.word	0x0500000f


	//   ....[149]....
        /*02cc*/ 	.word	0x0500000f


	//   ....[150]....
        /*02d0*/ 	.word	0x0500000f


	//----- nvinfo : EIATTR_COOP_GROUP_INSTR_OFFSETS
	.align		4
.L_497:
        /*02d4*/ 	.byte	0x04, 0x28
        /*02d6*/ 	.short	(.L_499 - .L_498)


	//   ....[0]....
.L_498:
        /*02d8*/ 	.word	0x00000070


	//   ....[1]....
        /*02dc*/ 	.word	0x000000b0


	//   ....[2]....
        /*02e0*/ 	.word	0x000002d0


	//   ....[3]....
        /*02e4*/ 	.word	0x00000430


	//   ....[4]....
        /*02e8*/ 	.word	0x00000550


	//   ....[5]....
        /*02ec*/ 	.word	0x000006b0


	//   ....[6]....
        /*02f0*/ 	.word	0x000013d0


	//   ....[7]....
        /*02f4*/ 	.word	0x00003e10


	//   ....[8]....
        /*02f8*/ 	.word	0x00004540


	//   ....[9]....
        /*02fc*/ 	.word	0x00004550


	//   ....[10]....
        /*0300*/ 	.word	0x00004920


	//   ....[11]....
        /*0304*/ 	.word	0x00004940


	//   ....[12]....
        /*0308*/ 	.word	0x000049a0


	//   ....[13]....
        /*030c*/ 	.word	0x000082a0


	//   ....[14]....
        /*0310*/ 	.word	0x000086c0


	//   ....[15]....
        /*0314*/ 	.word	0x000086e0


	//   ....[16]....
        /*0318*/ 	.word	0x00008760


	//   ....[17]....
        /*031c*/ 	.word	0x00008d20


	//   ....[18]....
        /*0320*/ 	.word	0x00008d90


	//   ....[19]....
        /*0324*/ 	.word	0x0000c6a0


	//   ....[20]....
        /*0328*/ 	.word	0x0000c6b0


	//   ....[21]....
        /*032c*/ 	.word	0x0000c6e0


	//   ....[22]....
        /*0330*/ 	.word	0x0000c6f0


	//   ....[23]....
        /*0334*/ 	.word	0x0000da90


	//   ....[24]....
        /*0338*/ 	.word	0x0000daa0


	//   ....[25]....
        /*033c*/ 	.word	0x0000db40


	//   ....[26]....
        /*0340*/ 	.word	0x0000dba0


	//   ....[27]....
        /*0344*/ 	.word	0x0000ee70


	//   ....[28]....
        /*0348*/ 	.word	0x0000eed0


	//   ....[29]....
        /*034c*/ 	.word	0x0000ef10


	//   ....[30]....
        /*0350*/ 	.word	0x0000ef50


	//   ....[31]....
        /*0354*/ 	.word	0x0000ef80


	//   ....[32]....
        /*0358*/ 	.word	0x0000efb0


	//   ....[33]....
        /*035c*/ 	.word	0x0000fc00


	//   ....[34]....
        /*0360*/ 	.word	0x0000fc10


	//   ....[35]....
        /*0364*/ 	.word	0x00010c80


	//   ....[36]....
        /*0368*/ 	.word	0x00011f60


	//   ....[37]....
        /*036c*/ 	.word	0x00011fa0


	//   ....[38]....
        /*0370*/ 	.word	0x00011fd0


	//   ....[39]....
        /*0374*/ 	.word	0x00011ff0


	//   ....[40]....
        /*0378*/ 	.word	0x00012000


	//   ....[41]....
        /*037c*/ 	.word	0x00012070


	//   ....[42]....
        /*0380*/ 	.word	0x000120a0


	//   ....[43]....
        /*0384*/ 	.word	0x00012100


	//   ....[44]....
        /*0388*/ 	.word	0x00012130


	//   ....[45]....
        /*038c*/ 	.word	0x00012190


	//   ....[46]....
        /*0390*/ 	.word	0x00012890


	//   ....[47]....
        /*0394*/ 	.word	0x000128d0


	//   ....[48]....
        /*0398*/ 	.word	0x00012900


	//   ....[49]....
        /*039c*/ 	.word	0x00012930


	//   ....[50]....
        /*03a0*/ 	.word	0x00012940


	//   ....[51]....
        /*03a4*/ 	.word	0x000129d0


	//   ....[52]....
        /*03a8*/ 	.word	0x00012a00


	//   ....[53]....
        /*03ac*/ 	.word	0x00012a70


	//   ....[54]....
        /*03b0*/ 	.word	0x00012aa0


	//   ....[55]....
        /*03b4*/ 	.word	0x00012b10


	//   ....[56]....
        /*03b8*/ 	.word	0x00012b40


	//   ....[57]....
        /*03bc*/ 	.word	0x00012bb0


	//   ....[58]....
        /*03c0*/ 	.word	0x00012be0


	//   ....[59]....
        /*03c4*/ 	.word	0x00012c50


	//   ....[60]....
        /*03c8*/ 	.word	0x00012c80


	//   ....[61]....
        /*03cc*/ 	.word	0x00012ce0


	//   ....[62]....
        /*03d0*/ 	.word	0x00013550


	//   ....[63]....
        /*03d4*/ 	.word	0x00013590


	//   ....[64]....
        /*03d8*/ 	.word	0x000135c0


	//   ....[65]....
        /*03dc*/ 	.word	0x000135e0


	//   ....[66]....
        /*03e0*/ 	.word	0x00013600


	//   ....[67]....
        /*03e4*/ 	.word	0x00013620


	//   ....[68]....
        /*03e8*/ 	.word	0x00013650


	//   ....[69]....
        /*03ec*/ 	.word	0x00013670


	//   ....[70]....
        /*03f0*/ 	.word	0x00013680


	//   ....[71]....
        /*03f4*/ 	.word	0x00013700


	//   ....[72]....
        /*03f8*/ 	.word	0x00013aa0


	//   ....[73]....
        /*03fc*/ 	.word	0x00013ad0


	//   ....[74]....
        /*0400*/ 	.word	0x00013af0


	//   ....[75]....
        /*0404*/ 	.word	0x00013b90


	//   ....[76]....
        /*0408*/ 	.word	0x00013bb0


	//   ....[77]....
        /*040c*/ 	.word	0x00013c50


	//   ....[78]....
        /*0410*/ 	.word	0x00013c70


	//   ....[79]....
        /*0414*/ 	.word	0x00013d10


	//   ....[80]....
        /*0418*/ 	.word	0x00013d30


	//   ....[81]....
        /*041c*/ 	.word	0x00013d40


	//   ....[82]....
        /*0420*/ 	.word	0x00014280


	//   ....[83]....
        /*0424*/ 	.word	0x000142c0


	//   ....[84]....
        /*0428*/ 	.word	0x000142f0


	//   ....[85]....
        /*042c*/ 	.word	0x00014320


	//   ....[86]....
        /*0430*/ 	.word	0x00014400


	//   ....[87]....
        /*0434*/ 	.word	0x00014420


	//   ....[88]....
        /*0438*/ 	.word	0x000144d0


	//   ....[89]....
        /*043c*/ 	.word	0x000144f0


	//   ....[90]....
        /*0440*/ 	.word	0x00014540


	//   ....[91]....
        /*0444*/ 	.word	0x000145b0


	//   ....[92]....
        /*0448*/ 	.word	0x00014900


	//   ....[93]....
        /*044c*/ 	.word	0x00014eb0


	//   ....[94]....
        /*0450*/ 	.word	0x00014fa0


	//   ....[95]....
        /*0454*/ 	.word	0x00015070


	//   ....[96]....
        /*0458*/ 	.word	0x00015180


	//   ....[97]....
        /*045c*/ 	.word	0x000151e0


	//   ....[98]....
        /*0460*/ 	.word	0x000152e0


	//   ....[99]....
        /*0464*/ 	.word	0x00015340


	//   ....[100]....
        /*0468*/ 	.word	0x00015440


	//   ....[101]....
        /*046c*/ 	.word	0x000154a0


	//   ....[102]....
        /*0470*/ 	.word	0x00015590


	//   ....[103]....
        /*0474*/ 	.word	0x000155e0


	//   ....[104]....
        /*0478*/ 	.word	0x00015670


	//   ....[105]....
        /*047c*/ 	.word	0x000156e0


	//   ....[106]....
        /*0480*/ 	.word	0x00015820


	//   ....[107]....
        /*0484*/ 	.word	0x00015890


	//   ....[108]....
        /*0488*/ 	.word	0x00015990


	//   ....[109]....
        /*048c*/ 	.word	0x00015a00


	//   ....[110]....
        /*0490*/ 	.word	0x00015b00


	//   ....[111]....
        /*0494*/ 	.word	0x00015b70


	//   ....[112]....
        /*0498*/ 	.word	0x00015c70


	//   ....[113]....
        /*049c*/ 	.word	0x00015ce0


	//   ....[114]....
        /*04a0*/ 	.word	0x00015de0


	//   ....[115]....
        /*04a4*/ 	.word	0x00015e50


	//   ....[116]....
        /*04a8*/ 	.word	0x00015f50


	//   ....[117]....
        /*04ac*/ 	.word	0x00015fb0


	//   ....[118]....
        /*04b0*/ 	.word	0x000160a0


	//   ....[119]....
        /*04b4*/ 	.word	0x000160f0


	//   ....[120]....
        /*04b8*/ 	.word	0x00016230


	//   ....[121]....
        /*04bc*/ 	.word	0x00016310


	//   ....[122]....
        /*04c0*/ 	.word	0x00016430


	//   ....[123]....
        /*04c4*/ 	.word	0x00016480


	//   ....[124]....
        /*04c8*/ 	.word	0x00016590


	//   ....[125]....
        /*04cc*/ 	.word	0x000165e0


	//   ....[126]....
        /*04d0*/ 	.word	0x00016700


	//   ....[127]....
        /*04d4*/ 	.word	0x00016750


	//   ....[128]....
        /*04d8*/ 	.word	0x00016880


	//   ....[129]....
        /*04dc*/ 	.word	0x000168d0


	//   ....[130]....
        /*04e0*/ 	.word	0x000169b0


	//   ....[131]....
        /*04e4*/ 	.word	0x00016a50


	//   ....[132]....
        /*04e8*/ 	.word	0x00016b80


	//   ....[133]....
        /*04ec*/ 	.word	0x00016bd0


	//   ....[134]....
        /*04f0*/ 	.word	0x00016d00


	//   ....[135]....
        /*04f4*/ 	.word	0x00016d50


	//   ....[136]....
        /*04f8*/ 	.word	0x00016e80


	//   ....[137]....
        /*04fc*/ 	.word	0x00016ed0


	//   ....[138]....
        /*0500*/ 	.word	0x00017000


	//   ....[139]....
        /*0504*/ 	.word	0x00017050


	//   ....[140]....
        /*0508*/ 	.word	0x00017130


	//   ....[141]....
        /*050c*/ 	.word	0x000171d0


	//   ....[142]....
        /*0510*/ 	.word	0x00017370


	//   ....[143]....
        /*0514*/ 	.word	0x000173c0


	//   ....[144]....
        /*0518*/ 	.word	0x00017500


	//   ....[145]....
        /*051c*/ 	.word	0x00017550


	//   ....[146]....
        /*0520*/ 	.word	0x00017690


	//   ....[147]....
        /*0524*/ 	.word	0x000176e0


	//   ....[148]....
        /*0528*/ 	.word	0x00017810


	//   ....[149]....
        /*052c*/ 	.word	0x00017860


	//   ....[150]....
        /*0530*/ 	.word	0x00017970


	//----- nvinfo : EIATTR_REG_RECONFIG
	.align		4
.L_499:
        /*0534*/ 	.byte	0x01, 0x54
	.zero		2


	//----- nvinfo : EIATTR_SYSCALL_OFFSETS
	.align		4
        /*0538*/ 	.byte	0x04, 0x46
        /*053a*/ 	.short	(.L_501 - .L_500)


	//   ....[0]....
.L_500:
        /*053c*/ 	.word	0x000015a0


	//   ....[1]....
        /*0540*/ 	.word	0x000114b0


	//   ....[2]....
        /*0544*/ 	.word	0x000115f0


	//   ....[3]....
        /*0548*/ 	.word	0x000116e0


	//   ....[4]....
        /*054c*/ 	.word	0x00012580


	//----- nvinfo : EIATTR_MBARRIER_INSTR_OFFSETS
	.align		4
.L_501:
        /*0550*/ 	.byte	0x04, 0x39
        /*0552*/ 	.short	(.L_503 - .L_502)


	//   ....[0]....
.L_502:
        /*0554*/ 	.word	0x00000180
        /*0558*/ 	.word	0x000000ff
        /*055c*/ 	.word	0x00038800
        /*0560*/ 	.short	0x0100
        /*0562*/ 	.byte	0x08
	.zero		1


	//   ....[1]....
        /*0564*/ 	.word	0x00000190
        /*0568*/ 	.word	0x000000ff
        /*056c*/ 	.word	0x00038820
        /*0570*/ 	.short	0x0100
        /*0572*/ 	.byte	0x08
	.zero		1


	//   ....[2]....
        /*0574*/ 	.word	0x00000280
        /*0578*/ 	.word	0x000000ff
        /*057c*/ 	.word	0x00038830
        /*0580*/ 	.short	0x0100
        /*0582*/ 	.byte	0x08
	.zero		1


	//   ....[3]....
        /*0584*/ 	.word	0x00000290
        /*0588*/ 	.word	0x000000ff
        /*058c*/ 	.word	0x00038840
        /*0590*/ 	.short	0x0100
        /*0592*/ 	.byte	0x08
	.zero		1


	//   ....[4]....
        /*0594*/ 	.word	0x000002a0
        /*0598*/ 	.word	0x000000ff
        /*059c*/ 	.word	0x00038838
        /*05a0*/ 	.short	0x0100
        /*05a2*/ 	.byte	0x08
	.zero		1


	//   ....[5]....
        /*05a4*/ 	.word	0x000002b0
        /*05a8*/ 	.word	0x000000ff
        /*05ac*/ 	.word	0x00038848
        /*05b0*/ 	.short	0x0100
        /*05b2*/ 	.byte	0x08
	.zero		1


	//   ....[6]....
        /*05b4*/ 	.word	0x000003e0
        /*05b8*/ 	.word	0x000000ff
        /*05bc*/ 	.word	0x00038850
        /*05c0*/ 	.short	0x0100
        /*05c2*/ 	.byte	0x08
	.zero		1


	//   ....[7]....
        /*05c4*/ 	.word	0x000003f0
        /*05c8*/ 	.word	0x000000ff
        /*05cc*/ 	.word	0x00038860
        /*05d0*/ 	.short	0x0100
        /*05d2*/ 	.byte	0x08
	.zero		1


	//   ....[8]....
        /*05d4*/ 	.word	0x00000400
        /*05d8*/ 	.word	0x000000ff
        /*05dc*/ 	.word	0x00038858
        /*05e0*/ 	.short	0x0100
        /*05e2*/ 	.byte	0x08
	.zero		1


	//   ....[9]....
        /*05e4*/ 	.word	0x00000410
        /*05e8*/ 	.word	0x000000ff
        /*05ec*/ 	.word	0x00038868
        /*05f0*/ 	.short	0x0100
        /*05f2*/ 	.byte	0x08
	.zero		1


	//   ....[10]....
        /*05f4*/ 	.word	0x00000500
        /*05f8*/ 	.word	0x000000ff
        /*05fc*/ 	.word	0x00038870
        /*0600*/ 	.short	0x0100
        /*0602*/ 	.byte	0x06
	.zero		1


	//   ....[11]....
        /*0604*/ 	.word	0x00000510
        /*0608*/ 	.word	0x000000ff
        /*060c*/ 	.word	0x00038880
        /*0610*/ 	.short	0x0100
        /*0612*/ 	.byte	0x06
	.zero		1


	//   ....[12]....
        /*0614*/ 	.word	0x00000520
        /*0618*/ 	.word	0x000000ff
        /*061c*/ 	.word	0x00038878
        /*0620*/ 	.short	0x0100
        /*0622*/ 	.byte	0x06
	.zero		1


	//   ....[13]....
        /*0624*/ 	.word	0x00000530
        /*0628*/ 	.word	0x000000ff
        /*062c*/ 	.word	0x00038888
        /*0630*/ 	.short	0x0100
        /*0632*/ 	.byte	0x06
	.zero		1


	//   ....[14]....
        /*0634*/ 	.word	0x00000660
        /*0638*/ 	.word	0x000000ff
        /*063c*/ 	.word	0x00038890
        /*0640*/ 	.short	0x0100
        /*0642*/ 	.byte	0x08
	.zero		1


	//   ....[15]....
        /*0644*/ 	.word	0x00000670
        /*0648*/ 	.word	0x000000ff
        /*064c*/ 	.word	0x000388a0
        /*0650*/ 	.short	0x0100
        /*0652*/ 	.byte	0x08
	.zero		1


	//   ....[16]....
        /*0654*/ 	.word	0x00000680
        /*0658*/ 	.word	0x000000ff
        /*065c*/ 	.word	0x00038898
        /*0660*/ 	.short	0x0100
        /*0662*/ 	.byte	0x08
	.zero		1


	//   ....[17]....
        /*0664*/ 	.word	0x00000690
        /*0668*/ 	.word	0x000000ff
        /*066c*/ 	.word	0x000388a8
        /*0670*/ 	.short	0x0100
        /*0672*/ 	.byte	0x08
	.zero		1


	//   ....[18]....
        /*0674*/ 	.word	0x000007d0
        /*0678*/ 	.word	0x000000ff
        /*067c*/ 	.word	0x000388b0
        /*0680*/ 	.short	0x0100
        /*0682*/ 	.byte	0x08
	.zero		1


	//   ....[19]....
        /*0684*/ 	.word	0x000007e0
        /*0688*/ 	.word	0x000000ff
        /*068c*/ 	.word	0x000388c0
        /*0690*/ 	.short	0x0100
        /*0692*/ 	.byte	0x08
	.zero		1


	//   ....[20]....
        /*0694*/ 	.word	0x000007f0
        /*0698*/ 	.word	0x000000ff
        /*069c*/ 	.word	0x000388b8
        /*06a0*/ 	.short	0x0100
        /*06a2*/ 	.byte	0x08
	.zero		1


	//   ....[21]....
        /*06a4*/ 	.word	0x00000800
        /*06a8*/ 	.word	0x000000ff
        /*06ac*/ 	.word	0x000388c8
        /*06b0*/ 	.short	0x0100
        /*06b2*/ 	.byte	0x08
	.zero		1


	//   ....[22]....
        /*06b4*/ 	.word	0x000015d0
        /*06b8*/ 	.word	0x000000ff
        /*06bc*/ 	.word	0x00038800
        /*06c0*/ 	.short	0x010a
        /*06c2*/ 	.byte	0x04
	.zero		1


	//   ....[23]....
        /*06c4*/ 	.word	0x00001670
        /*06c8*/ 	.word	0x000000ff
        /*06cc*/ 	.word	0x00038830
        /*06d0*/ 	.short	0x010a
        /*06d2*/ 	.byte	0x04
	.zero		1


	//   ....[24]....
        /*06d4*/ 	.word	0x000016e0
        /*06d8*/ 	.word	0x000000ff
        /*06dc*/ 	.word	0x00038830
        /*06e0*/ 	.short	0x010a
        /*06e2*/ 	.byte	0x04
	.zero		1


	//   ....[25]....
        /*06e4*/ 	.word	0x00004120
        /*06e8*/ 	.word	0x000000ff
        /*06ec*/ 	.word	0x00000000
        /*06f0*/ 	.short	0x0101
        /*06f2*/ 	.byte	0x07
	.zero		1


	//   ....[26]....
        /*06f4*/ 	.word	0x000055d0
        /*06f8*/ 	.word	0x000000ff
        /*06fc*/ 	.word	0x00038830
        /*0700*/ 	.short	0x010a
        /*0702*/ 	.byte	0x06
	.zero		1


	//   ....[27]....
        /*0704*/ 	.word	0x00005620
        /*0708*/ 	.word	0x000000ff
        /*070c*/ 	.word	0x00038830
        /*0710*/ 	.short	0x010a
        /*0712*/ 	.byte	0x06
	.zero		1


	//   ....[28]....
        /*0714*/ 	.word	0x00007ee0
        /*0718*/ 	.word	0x000000ff
        /*071c*/ 	.word	0x00038850
        /*0720*/ 	.short	0x010a
        /*0722*/ 	.byte	0x0a
	.zero		1


	//   ....[29]....
        /*0724*/ 	.word	0x00007f20
        /*0728*/ 	.word	0x000000ff
        /*072c*/ 	.word	0x00038850
        /*0730*/ 	.short	0x010a
        /*0732*/ 	.byte	0x0a
	.zero		1


	//   ....[30]....
        /*0734*/ 	.word	0x00008810
        /*0738*/ 	.word	0x000000ff
        /*073c*/ 	.word	0x00000000
        /*0740*/ 	.short	0x0101
        /*0742*/ 	.byte	0x07
	.zero		1


	//   ....[31]....
        /*0744*/ 	.word	0x00009570
        /*0748*/ 	.word	0x000000ff
        /*074c*/ 	.word	0x00000000
        /*0750*/ 	.short	0x0101
        /*0752*/ 	.byte	0x0a
	.zero		1


	//   ....[32]....
        /*0754*/ 	.word	0x000097c0
        /*0758*/ 	.word	0x000000ff
        /*075c*/ 	.word	0x00038830
        /*0760*/ 	.short	0x010a
        /*0762*/ 	.byte	0x3c
	.zero		1


	//   ....[33]....
        /*0764*/ 	.word	0x00009800
        /*0768*/ 	.word	0x000000ff
        /*076c*/ 	.word	0x00038830
        /*0770*/ 	.short	0x010a
        /*0772*/ 	.byte	0x3c
	.zero		1


	//   ....[34]....
        /*0774*/ 	.word	0x0000c120
        /*0778*/ 	.word	0x000000ff
        /*077c*/ 	.word	0x00038850
        /*0780*/ 	.short	0x010a
        /*0782*/ 	.byte	0x0a
	.zero		1


	//   ....[35]....
        /*0784*/ 	.word	0x0000c160
        /*0788*/ 	.word	0x000000ff
        /*078c*/ 	.word	0x00038850
        /*0790*/ 	.short	0x010a
        /*0792*/ 	.byte	0x0a
	.zero		1


	//   ....[36]....
        /*0794*/ 	.word	0x0000c540
        /*0798*/ 	.word	0x000000ff
        /*079c*/ 	.word	0x00000000
        /*07a0*/ 	.short	0x0101
        /*07a2*/ 	.byte	0x3c
	.zero		1


	//   ....[37]....
        /*07a4*/ 	.word	0x0000d0a0
        /*07a8*/ 	.word	0x000000ff
        /*07ac*/ 	.word	0x00000000
        /*07b0*/ 	.short	0x0101
        /*07b2*/ 	.byte	0x0a
	.zero		1


	//   ....[38]....
        /*07b4*/ 	.word	0x0000da00
        /*07b8*/ 	.word	0x000000ff
        /*07bc*/ 	.word	0x00038850
        /*07c0*/ 	.short	0x010a
        /*07c2*/ 	.byte	0x05
	.zero		1


	//   ....[39]....
        /*07c4*/ 	.word	0x0000da40
        /*07c8*/ 	.word	0x000000ff
        /*07cc*/ 	.word	0x00038850
        /*07d0*/ 	.short	0x010a
        /*07d2*/ 	.byte	0x05
	.zero		1


	//   ....[40]....
        /*07d4*/ 	.word	0x0000e080
        /*07d8*/ 	.word	0x000000ff
        /*07dc*/ 	.word	0x00000000
        /*07e0*/ 	.short	0x0101
        /*07e2*/ 	.byte	0x04
	.zero		1


	//   ....[41]....
        /*07e4*/ 	.word	0x0000efa0
        /*07e8*/ 	.word	0x000000ff
        /*07ec*/ 	.word	0x00000000
        /*07f0*/ 	.short	0x0101
        /*07f2*/ 	.byte	0x04
	.zero		1


	//   ....[42]....
        /*07f4*/ 	.word	0x00011d40
        /*07f8*/ 	.word	0x000000ff
        /*07fc*/ 	.word	0x00038840
        /*0800*/ 	.short	0x010a
        /*0802*/ 	.byte	0x2c
	.zero		1


	//   ....[43]....
        /*0804*/ 	.word	0x00012340
        /*0808*/ 	.word	0x000000ff
        /*080c*/ 	.word	0x00038830
        /*0810*/ 	.short	0x0107
        /*0812*/ 	.byte	0x2c
	.zero		1


	//   ....[44]....
        /*0814*/ 	.word	0x000123b0
        /*0818*/ 	.word	0x000000ff
        /*081c*/ 	.word	0x00038830
        /*0820*/ 	.short	0x0101
        /*0822*/ 	.byte	0x2c
	.zero		1


	//   ....[45]....
        /*0824*/ 	.word	0x00012e60
        /*0828*/ 	.word	0x000000ff
        /*082c*/ 	.word	0x00038800
        /*0830*/ 	.short	0x0107
        /*0832*/ 	.byte	0x2c
	.zero		1


	//   ....[46]....
        /*0834*/ 	.word	0x00012ee0
        /*0838*/ 	.word	0x000000ff
        /*083c*/ 	.word	0x00038800
        /*0840*/ 	.short	0x0101
        /*0842*/ 	.byte	0x2c
	.zero		1


	//   ....[47]....
        /*0844*/ 	.word	0x00012ef0
        /*0848*/ 	.word	0x000000ff
        /*084c*/ 	.word	0x00038820
        /*0850*/ 	.short	0x010a
        /*0852*/ 	.byte	0x2c
	.zero		1


	//   ....[48]....
        /*0854*/ 	.word	0x00013350
        /*0858*/ 	.word	0x00000013
        /*085c*/ 	.word	0x00038840
        /*0860*/ 	.short	0x010a
        /*0862*/ 	.byte	0x3f
	.zero		1


	//   ....[49]....
        /*0864*/ 	.word	0x00013920
        /*0868*/ 	.word	0x00000013
        /*086c*/ 	.word	0x00038830
        /*0870*/ 	.short	0x0107
        /*0872*/ 	.byte	0x3f
	.zero		1


	//   ....[50]....
        /*0874*/ 	.word	0x000139d0
        /*0878*/ 	.word	0x00000013
        /*087c*/ 	.word	0x00038830
        /*0880*/ 	.short	0x0101
        /*0882*/ 	.byte	0x3f
	.zero		1


	//   ....[51]....
        /*0884*/ 	.word	0x00013a30
        /*0888*/ 	.word	0x00000004
        /*088c*/ 	.word	0x00038860
        /*0890*/ 	.short	0x010a
        /*0892*/ 	.byte	0x3f
	.zero		1


	//   ....[52]....
        /*0894*/ 	.word	0x00013ef0
        /*0898*/ 	.word	0x00000004
        /*089c*/ 	.word	0x00038850
        /*08a0*/ 	.short	0x0107
        /*08a2*/ 	.byte	0x3f
	.zero		1


	//   ....[53]....
        /*08a4*/ 	.word	0x00014060
        /*08a8*/ 	.word	0x00000004
        /*08ac*/ 	.word	0x00038850
        /*08b0*/ 	.short	0x0101
        /*08b2*/ 	.byte	0x3f
	.zero		1


	//   ....[54]....
        /*08b4*/ 	.word	0x000141f0
        /*08b8*/ 	.word	0x00000000
        /*08bc*/ 	.word	0x00038860
        /*08c0*/ 	.short	0x010a
        /*08c2*/ 	.byte	0x3f
	.zero		1


	//   ....[55]....
        /*08c4*/ 	.word	0x00014740
        /*08c8*/ 	.word	0x00000000
        /*08cc*/ 	.word	0x00038850
        /*08d0*/ 	.short	0x0107
        /*08d2*/ 	.byte	0x3f
	.zero		1


	//   ....[56]....
        /*08d4*/ 	.word	0x00014800
        /*08d8*/ 	.word	0x00000000
        /*08dc*/ 	.word	0x00038850
        /*08e0*/ 	.short	0x0101
        /*08e2*/ 	.byte	0x3f
	.zero		1


	//   ....[57]....
        /*08e4*/ 	.word	0x00014890
        /*08e8*/ 	.word	0x00000007
        /*08ec*/ 	.word	0x00038820
        /*08f0*/ 	.short	0x010a
        /*08f2*/ 	.byte	0x3f
	.zero		1


	//   ....[58]....
        /*08f4*/ 	.word	0x00014a10
        /*08f8*/ 	.word	0x00000005
        /*08fc*/ 	.word	0x00038840
        /*0900*/ 	.short	0x010a
        /*0902*/ 	.byte	0x3f
	.zero		1


	//   ....[59]....
        /*0904*/ 	.word	0x00014ab0
        /*0908*/ 	.word	0x00000003
        /*090c*/ 	.word	0x00038840
        /*0910*/ 	.short	0x010a
        /*0912*/ 	.byte	0x3f
	.zero		1


	//   ....[60]....
        /*0914*/ 	.word	0x00014af0
        /*0918*/ 	.word	0x00000005
        /*091c*/ 	.word	0x00038860
        /*0920*/ 	.short	0x010a
        /*0922*/ 	.byte	0x3f
	.zero		1


	//   ....[61]....
        /*0924*/ 	.word	0x00014b30
        /*0928*/ 	.word	0x00000003
        /*092c*/ 	.word	0x00038860
        /*0930*/ 	.short	0x010a
        /*0932*/ 	.byte	0x3f
	.zero		1


	//   ....[62]....
        /*0934*/ 	.word	0x00014bb0
        /*0938*/ 	.word	0x00000003
        /*093c*/ 	.word	0x00038800
        /*0940*/ 	.short	0x010a
        /*0942*/ 	.byte	0x3f
	.zero		1


	//   ....[63]....
        /*0944*/ 	.word	0x00014c20
        /*0948*/ 	.word	0x00000003
        /*094c*/ 	.word	0x00038830
        /*0950*/ 	.short	0x010a
        /*0952*/ 	.byte	0x3f
	.zero		1


	//   ....[64]....
        /*0954*/ 	.word	0x00014c90
        /*0958*/ 	.word	0x00000099
        /*095c*/ 	.word	0x00038830
        /*0960*/ 	.short	0x010a
        /*0962*/ 	.byte	0x3f
	.zero		1


	//   ....[65]....
        /*0964*/ 	.word	0x00014cf0
        /*0968*/ 	.word	0x000000d7
        /*096c*/ 	.word	0x00038850
        /*0970*/ 	.short	0x010a
        /*0972*/ 	.byte	0x3f
	.zero		1


	//   ....[66]....
        /*0974*/ 	.word	0x00014d50
        /*0978*/ 	.word	0x00000006
        /*097c*/ 	.word	0x00038830
        /*0980*/ 	.short	0x010a
        /*0982*/ 	.byte	0x3f
	.zero		1


	//   ....[67]....
        /*0984*/ 	.word	0x00014db0
        /*0988*/ 	.word	0x00000003
        /*098c*/ 	.word	0x00038850
        /*0990*/ 	.short	0x010a
        /*0992*/ 	.byte	0x3f
	.zero		1


	//   ....[68]....
        /*0994*/ 	.word	0x00014e10
        /*0998*/ 	.word	0x00000005
        /*099c*/ 	.word	0x00038850
        /*09a0*/ 	.short	0x010a
        /*09a2*/ 	.byte	0x3f
	.zero		1


	//   ....[69]....
        /*09a4*/ 	.word	0x00014ef0
        /*09a8*/ 	.word	0x00000003
        /*09ac*/ 	.word	0x00038840
        /*09b0*/ 	.short	0x010a
        /*09b2*/ 	.byte	0x3f
	.zero		1


	//   ....[70]....
        /*09b4*/ 	.word	0x00016130
        /*09b8*/ 	.word	0x00000003
        /*09bc*/ 	.word	0x00038820
        /*09c0*/ 	.short	0x010a
        /*09c2*/ 	.byte	0x3f
	.zero		1


	//   ....[71]....
        /*09c4*/ 	.word	0x00016180
        /*09c8*/ 	.word	0x00000013
        /*09cc*/ 	.word	0x00038840
        /*09d0*/ 	.short	0x010a
        /*09d2*/ 	.byte	0x3f
	.zero		1


	//   ....[72]....
        /*09d4*/ 	.word	0x00016900
        /*09d8*/ 	.word	0x00000004
        /*09dc*/ 	.word	0x00038860
        /*09e0*/ 	.short	0x010a
        /*09e2*/ 	.byte	0x3f
	.zero		1


	//   ....[73]....
        /*09e4*/ 	.word	0x00017080
        /*09e8*/ 	.word	0x00000000
        /*09ec*/ 	.word	0x00038860
        /*09f0*/ 	.short	0x010a
        /*09f2*/ 	.byte	0x3f
	.zero		1


	//   ....[74]....
        /*09f4*/ 	.word	0x00017890
        /*09f8*/ 	.word	0x00000007
        /*09fc*/ 	.word	0x00038820
        /*0a00*/ 	.short	0x010a
        /*0a02*/ 	.byte	0x3f
	.zero		1


	//   ....[75]....
        /*0a04*/ 	.word	0x00017a30
        /*0a08*/ 	.word	0x00000005
        /*0a0c*/ 	.word	0x00038840
        /*0a10*/ 	.short	0x010a
        /*0a12*/ 	.byte	0x3f
	.zero		1


	//   ....[76]....
        /*0a14*/ 	.word	0x00017a80
        /*0a18*/ 	.word	0x00000003
        /*0a1c*/ 	.word	0x00038840
        /*0a20*/ 	.short	0x010a
        /*0a22*/ 	.byte	0x3f
	.zero		1


	//   ....[77]....
        /*0a24*/ 	.word	0x00017ad0
        /*0a28*/ 	.word	0x00000005
        /*0a2c*/ 	.word	0x00038860
        /*0a30*/ 	.short	0x010a
        /*0a32*/ 	.byte	0x3f
	.zero		1


	//----- nvinfo : EIATTR_NUM_MBARRIERS
	.align		4
.L_503:
        /*0a34*/ 	.byte	0x03, 0x38
        /*0a36*/ 	.short	0x0016


	//----- nvinfo : EIATTR_EXIT_INSTR_OFFSETS
	.align		4
        /*0a38*/ 	.byte	0x04, 0x1c
        /*0a3a*/ 	.short	(.L_505 - .L_504)


	//   ....[0]....
.L_504:
        /*0a3c*/ 	.word	0x00014b80


	//----- nvinfo : EIATTR_MAX_THREADS
	.align		4
.L_505:
        /*0a40*/ 	.byte	0x04, 0x05
        /*0a42*/ 	.short	(.L_507 - .L_506)
.L_506:
        /*0a44*/ 	.word	0x00000180
        /*0a48*/ 	.word	0x00000001
        /*0a4c*/ 	.word	0x00000001


	//----- nvinfo : EIATTR_CRS_STACK_SIZE
	.align		4
.L_507:
        /*0a50*/ 	.byte	0x04, 0x1e
        /*0a52*/ 	.short	(.L_509 - .L_508)
.L_508:
        /*0a54*/ 	.word	0x00000000


	//----- nvinfo : EIATTR_CBANK_PARAM_SIZE
	.align		4
.L_509:
        /*0a58*/ 	.byte	0x03, 0x19
        /*0a5a*/ 	.short	0x0a70


	//----- nvinfo : EIATTR_PARAM_CBANK
	.align		4
        /*0a5c*/ 	.byte	0x04, 0x0a
        /*0a5e*/ 	.short	(.L_511 - .L_510)
	.align		4
.L_510:
        /*0a60*/ 	.word	index@(.nv.constant0._ZN7cutlass13device_kernelIN5flash11enable_sm90INS1_16FlashAttnFwdSm90INS1_25CollectiveMainloopFwdSm90ILi2EN4cute5tupleIJNS5_1CILi1EEES8_S8_EEENS6_IJNS7_ILi128EEENS7_ILi80EEENS7_ILi256EEEEEELi256ENS_6half_tEfNS_4arch4Sm90ELb1ELb0ELb0ELb0ELb1ELb0ELb0ELb1ELb1ELb1ELb1ELb0EEENS1_21CollectiveEpilogueFwdINS6_IJSA_SC_SB_EEES9_SE_SG_Li256ELb0ELb1ELb1ELb0EEENS1_19SingleTileSchedulerILb0ELb1ELb1ELi128EEEEEEEEEvNT_6ParamsE)
        /*0a64*/ 	.short	0x0210
        /*0a66*/ 	.short	0x0a70


	//----- nvinfo : EIATTR_SW_WAR
	.align		4
.L_511:
        /*0a68*/ 	.byte	0x04, 0x36
        /*0a6a*/ 	.short	(.L_513 - .L_512)
.L_512:
        /*0a6c*/ 	.word	0x00000008
.L_513:


//--------------------- .nv.info._ZN7cutlass13device_kernelIN5flash11enable_sm90INS1_16FlashAttnFwdSm90INS1_25CollectiveMainloopFwdSm90ILi2EN4cute5tupleIJNS5_1CILi1EEES8_S8_EEENS6_IJNS7_ILi128EEENS7_ILi80EEENS7_ILi256EEEEEELi256ENS_6half_tEfNS_4arch4Sm90ELb1ELb0ELb0ELb1ELb1ELb0ELb0ELb1ELb1ELb1ELb1ELb0EEENS1_21CollectiveEpilogueFwdINS6_IJSA_SC_SB_EEES9_SE_SG_Li256ELb1ELb1ELb1ELb0EEENS1_36VarlenDynamicPersistentTileSchedulerILi128ELi80ELi256ELi128ELb1ELb1ELb1ELb1ELb1ELb1EEEEEEEEEvNT_6ParamsE --------------------------
	.section	.nv.info._ZN7cutlass13device_kernelIN5flash11enable_sm90INS1_16FlashAttnFwdSm90INS1_25CollectiveMainloopFwdSm90ILi2EN4cute5tupleIJNS5_1CILi1EEES8_S8_EEENS6_IJNS7_ILi128EEENS7_ILi80EEENS7_ILi256EEEEEELi256ENS_6half_tEfNS_4arch4Sm90ELb1ELb0ELb0ELb1ELb1ELb0ELb0ELb1ELb1ELb1ELb1ELb0EEENS1_21CollectiveEpilogueFwdINS6_IJSA_SC_SB_EEES9_SE_SG_Li256ELb1ELb1ELb1ELb0EEENS1_36VarlenDynamicPersistentTileSchedulerILi128ELi80ELi256ELi128ELb1ELb1ELb1ELb1ELb1ELb1EEEEEEEEEvNT_6ParamsE,"",@"SHT_CUDA_INFO"
	.sectionflags	@""
	.align	4


	//----- nvinfo : EIATTR_CUDA_API_VERSION
	.align		4
        /*0000*/ 	.byte	0x04, 0x37
        /*0002*/ 	.short	(.L_515 - .L_514)
.L_514:
        /*0004*/ 	.word	0x00000082


	//----- nvinfo : EIATTR_KPARAM_INFO
	.align		4
.L_515:
        /*0008*/ 	.byte	0x04, 0x17
        /*000a*/ 	.short	(.L_517 - .L_516)
.L_516:
        /*000c*/ 	.word	0x00000000
        /*0010*/ 	.short	0x0000
        /*0012*/ 	.short	0x0070
        /*0014*/ 	.byte	0x00, 0xf0, 0x01, 0x2a


	//----- nvinfo : EIATTR_SPARSE_MMA_MASK
	.align		4
.L_517:
        /*0018*/ 	.byte	0x03, 0x50
        /*001a*/ 	.short	0x0000


	//----- nvinfo : EIATTR_MAXREG_COUNT
	.align		4
        /*001c*/ 	.byte	0x03, 0x1b
        /*001e*/ 	.short	0x00a8


	//----- nvinfo : EIATTR_NUM_BARRIERS
	.align		4
        /*0020*/ 	.byte	0x02, 0x4c
        /*0022*/ 	.byte	0x09
	.zero		1


	//----- nvinfo : EIATTR_EXTERNS
	.align		4
        /*0024*/ 	.byte	0x04, 0x0f
        /*0026*/ 	.short	(.L_519 - .L_518)


	//   ....[0]....
	.align		4
.L_518:
        /*0028*/ 	.word	index@(__assertfail)


	//----- nvinfo : EIATTR_ANNOTATIONS
	.align		4
.L_519:
        /*002c*/ 	.byte	0x04, 0x55
        /*002e*/ 	.short	(.L_521 - .L_520)


	//   ....[0]....
.L_520:
        /* <DEDUP_REMOVED lines=29> */


	//----- nvinfo : EIATTR_MERCURY_ISA_VERSION
	.align		4
.L_521:
        /*01e8*/ 	.byte	0x03, 0x5f
        /*01ea*/ 	.short	0x0101


	//----- nvinfo : EIATTR_UNUSED_LOAD_BYTE_OFFSET
	.align		4
        /*01ec*/ 	.byte	0x04, 0x44
        /*01ee*/ 	.short	(.L_523 - .L_522)


	//   ....[0]....
.L_522:
        /*01f0*/ 	.word	0x00000950
        /*01f4*/ 	.word	0x0000fff0


	//   ....[1]....
        /*01f8*/ 	.word	0x0000ea40
        /*01fc*/ 	.word	0x0000fff0


	//----- nvinfo : EIATTR_INT_WARP_WIDE_INSTR_OFFSETS
	.align		4
.L_523:
        /*0200*/ 	.byte	0x04, 0x31
        /*0202*/ 	.short	(.L_525 - .L_524)


	//   ....[0]....
.L_524:
        /*0204*/ 	.word	0x000000c0


	//   ....[1]....
        /*0208*/ 	.word	0x000000d0


	//   ....[2]....
        /*020c*/ 	.word	0x00000170


	//   ....[3]....
        /*0210*/ 	.word	0x000150e0


	//   ....[4]....
        /*0214*/ 	.word	0x00015170


	//   ....[5]....
        /*0218*/ 	.word	0x00018080


	//   ....[6]....
        /*021c*/ 	.word	0x00018110


	//----- nvinfo : EIATTR_COOP_GROUP_MASK_REGIDS
	.align		4
.L_525:
        /*0220*/ 	.byte	0x04, 0x29
        /*0222*/ 	.short	(.L_527 - .L_526)


	//   ....[0]....
.L_526:
        /*0224*/ 	.word	0xffffffff


	//   ....[1]....
        /*0228*/ 	.word	0xffffffff


	//   ....[2]....
        /*022c*/ 	.word	0xffffffff


	//   ....[3]....
        /*0230*/ 	.word	0xffffffff


	//   ....[4]....
        /*0234*/ 	.word	0xffffffff


	//   ....[5]....
        /*0238*/ 	.word	0xffffffff


	//   ....[6]....
        /*023c*/ 	.word	0xffffffff


	//   ....[7]....
        /*0240*/ 	.word	0xffffffff


	//   ....[8]....
        /*0244*/ 	.word	0xffffffff


	//   ....[9]....
        /*0248*/ 	.word	0xffffffff


	//   ....[10]....
        /*024c*/ 	.word	0xffffffff


	//   ....[11]....
        /*0250*/ 	.word	0xffffffff


	//   ....[12]....
        /*0254*/ 	.word	0xffffffff


	//   ....[13]....
        /*0258*/ 	.word	0xffffffff


	//   ....[14]....
        /*025c*/ 	.word	0xffffffff


	//   ....[15]....
        /*0260*/ 	.word	0xffffffff


	//   ....[16]....
        /*0264*/ 	.word	0xffffffff


	//   ....[17]....
        /*0268*/ 	.word	0xffffffff


	//   ....[18]....
        /*026c*/ 	.word	0xffffffff


	//   ....[19]....
        /*0270*/ 	.word	0xffffffff


	//   ....[20]....
        /*0274*/ 	.word	0xffffffff


	//   ....[21]....
        /*0278*/ 	.word	0xffffffff


	//   ....[22]....
        /*027c*/ 	.word	0xffffffff


	//   ....[23]....
        /*0280*/ 	.word	0xffffffff


	//   ....[24]....
        /*0284*/ 	.word	0xffffffff


	//   ....[25]....
        /*0288*/ 	.word	0xffffffff


	//   ....[26]....
        /*028c*/ 	.word	0xffffffff


	//   ....[27]....
        /*0290*/ 	.word	0xffffffff


	//   ....[28]....
        /*0294*/ 	.word	0xffffffff


	//   ....[29]....
        /*0298*/ 	.word	0xffffffff


	//   ....[30]....
        /*029c*/ 	.word	0xffffffff


	//   ....[31]....
        /*02a0*/ 	.word	0xffffffff


	//   ....[32]....
        /*02a4*/ 	.word	0xffffffff


	//   ....[33]....
        /*02a8*/ 	.word	0xffffffff


	//   ....[34]....
        /*02ac*/ 	.word	0xffffffff


	//   ....[35]....
        /*02b0*/ 	.word	0xffffffff


	//   ....[36]....
        /*02b4*/ 	.word	0xffffffff


	//   ....[37]....
        /*02b8*/ 	.word	0xffffffff


	//   ....[38]....
        /*02bc*/ 	.word	0xffffffff


	//   ....[39]....
        /*02c0*/ 	.word	0xffffffff


	//   ....[40]....
        /*02c4*/ 	.word	0xffffffff


	//   ....[41]....
        /*02c8*/ 	.word	0xffffffff


	//   ....[42]....
        /*02cc*/ 	.word	0xffffffff


	//   ....[43]....
        /*02d0*/ 	.word	0xffffffff


	//   ....[44]....
        /*02d4*/ 	.word	0xffffffff


	//   ....[45]....
        /*02d8*/ 	.word	0xffffffff


	//   ....[46]....
        /*02dc*/ 	.word	0xffffffff


	//   ....[47]....
        /*02e0*/ 	.word	0xffffffff


	//   ....[48]....
        /*02e4*/ 	.word	0xffffffff


	//   ....[49]....
        /*02e8*/ 	.word	0xffffffff


	//   ....[50]....
        /*02ec*/ 	.word	0xffffffff


	//   ....[51]....
        /*02f0*/ 	.word	0xffffffff


	//   ....[52]....
        /*02f4*/ 	.word	0xffffffff


	//   ....[53]....
        /*02f8*/ 	.word	0xffffffff


	//   ....[54]....
        /*02fc*/ 	.word	0xffffffff


	//   ....[55]....
        /*0300*/ 	.word	0xffffffff


	//   ....[56]....
        /*0304*/ 	.word	0xffffffff


	//   ....[57]....
        /*0308*/ 	.word	0xffffffff


	//   ....[58]....
        /*030c*/ 	.word	0xffffffff


	//   ....[59]....
        /*0310*/ 	.word	0xffffffff


	//   ....[60]....
        /*0314*/ 	.word	0xffffffff


	//   ....[61]....
        /*0318*/ 	.word	0xffffffff


	//   ....[62]....
        /*031c*/ 	.word	0xffffffff


	//   ....[63]....
        /*0320*/ 	.word	0xffffffff


	//   ....[64]....
        /*0324*/ 	.word	0xffffffff


	//   ....[65]....
        /*0328*/ 	.word	0xffffffff


	//   ....[66]....
        /*032c*/ 	.word	0xffffffff


	//   ....[67]....
        /*0330*/ 	.word	0xffffffff


	//   ....[68]....
        /*0334*/ 	.word	0xffffffff


	//   ....[69]....
        /*0338*/ 	.word	0xffffffff


	//   ....[70]....
        /*033c*/ 	.word	0xffffffff


	//   ....[71]....
        /*0340*/ 	.word	0xffffffff


	//   ....[72]....
        /*0344*/ 	.word	0xffffffff


	//   ....[73]....
        /*0348*/ 	.word	0xffffffff


	//   ....[74]....
        /*034c*/ 	.word	0xffffffff


	//   ....[75]....
        /*0350*/ 	.word	0xffffffff


	//   ....[76]....
        /*0354*/ 	.word	0xffffffff


	//   ....[77]....
        /*0358*/ 	.word	0xffffffff


	//   ....[78]....
        /*035c*/ 	.word	0xffffffff


	//   ....[79]....
        /*0360*/ 	.word	0xffffffff


	//   ....[80]....
        /*0364*/ 	.word	0xffffffff


	//   ....[81]....
        /*0368*/ 	.word	0xffffffff


	//   ....[82]....
        /*036c*/ 	.word	0xffffffff


	//   ....[83]....
        /*0370*/ 	.word	0xffffffff


	//   ....[84]....
        /*0374*/ 	.word	0xffffffff


	//   ....[85]....
        /*0378*/ 	.word	0xffffffff


	//   ....[86]....
        /*037c*/ 	.word	0xffffffff


	//   ....[87]....
        /*0380*/ 	.word	0xffffffff


	//   ....[88]....
        /*0384*/ 	.word	0xffffffff


	//   ....[89]....
        /*0388*/ 	.word	0xffffffff


	//   ....[90]....
        /*038c*/ 	.word	0xffffffff


	//   ....[91]....
        /*0390*/ 	.word	0xffffffff


	//   ....[92]....
        /*0394*/ 	.word	0xffffffff


	//   ....[93]....
        /*0398*/ 	.word	0xffffffff


	//   ....[94]....
        /*039c*/ 	.word	0xffffffff


	//   ....[95]....
        /*03a0*/ 	.word	0xffffffff


	//   ....[96]....
        /*03a4*/ 	.word	0xffffffff


	//   ....[97]....
        /*03a8*/ 	.word	0xffffffff


	//   ....[98]....
        /*03ac*/ 	.word	0xffffffff


	//   ....[99]....
        /*03b0*/ 	.word	0xffffffff


	//   ....[100]....
        /*03b4*/ 	.word	0xffffffff


	//   ....[101]....
        /*03b8*/ 	.word	0xffffffff


	//   ....[102]....
        /*03bc*/ 	.word	0xffffffff


	//   ....[103]....
        /*03c0*/ 	.word	0xffffffff


	//   ....[104]....
        /*03c4*/ 	.word	0xffffffff


	//   ....[105]....
        /*03c8*/ 	.word	0xffffffff


	//   ....[106]....
        /*03cc*/ 	.word	0xffffffff


	//   ....[107]....
        /*03d0*/ 	.word	0xffffffff


	//   ....[108]....
        /*03d4*/ 	.word	0xffffffff


	//   ....[109]....
        /*03d8*/ 	.word	0xffffffff


	//   ....[110]....
        /*03dc*/ 	.word	0xffffffff


	//   ....[111]....
        /*03e0*/ 	.word	0xffffffff


	//   ....[112]....
        /*03e4*/ 	.word	0xffffffff


	//   ....[113]....
        /*03e8*/ 	.word	0xffffffff


	//   ....[114]....
        /*03ec*/ 	.word	0xffffffff


	//   ....[115]....
        /*03f0*/ 	.word	0xffffffff


	//   ....[116]....
        /*03f4*/ 	.word	0xffffffff


	//   ....[117]....
        /*03f8*/ 	.word	0xffffffff


	//   ....[118]....
        /*03fc*/ 	.word	0xffffffff


	//   ....[119]....
        /*0400*/ 	.word	0xffffffff


	//   ....[120]....
        /*0404*/ 	.word	0xffffffff


	//   ....[121]....
        /*0408*/ 	.word	0xffffffff


	//   ....[122]....
        /*040c*/ 	.word	0xffffffff


	//   ....[123]....
        /*0410*/ 	.word	0xffffffff


	//   ....[124]....
        /*0414*/ 	.word	0xffffffff


	//   ....[125]....
        /*0418*/ 	.word	0xffffffff


	//   ....[126]....
        /*041c*/ 	.word	0xffffffff


	//   ....[127]....
        /*0420*/ 	.word	0xffffffff


	//   ....[128]....
        /*0424*/ 	.word	0xffffffff


	//   ....[129]....
        /*0428*/ 	.word	0xffffffff


	//   ....[130]....
        /*042c*/ 	.word	0xffffffff


	//   ....[131]....
        /*0430*/ 	.word	0xffffffff


	//   ....[132]....
        /*0434*/ 	.word	0xffffffff


	//   ....[133]....
        /*0438*/ 	.word	0xffffffff


	//   ....[134]....
        /*043c*/ 	.word	0xffffffff


	//   ....[135]....
        /*0440*/ 	.word	0xffffffff


	//   ....[136]....
        /*0444*/ 	.word	0xffffffff


	//   ....[137]....
        /*0448*/ 	.word	0xffffffff


	//   ....[138]....
        /*044c*/ 	.word	0xffffffff


	//   ....[139]....
        /*0450*/ 	.word	0xffffffff


	//   ....[140]....
        /*0454*/ 	.word	0xffffffff


	//   ....[141]....
        /*0458*/ 	.word	0xffffffff


	//   ....[142]....
        /*045c*/ 	.word	0xffffffff


	//   ....[143]....
        /*0460*/ 	.word	0x0500000f


	//   ....[144]....
        /*0464*/ 	.word	0x0500000f


	//   ....[145]....
        /*0468*/ 	.word	0x0500000f


	//   ....[146]....
        /*046c*/ 	.word	0x0500000f


	//   ....[147]....
        /*0470*/ 	.word	0x0500000f


	//   ....[148]....
        /*0474*/ 	.word	0x0500000f


	//   ....[149]....
        /*0478*/ 	.word	0x0500000f


	//   ....[150]....
        /*047c*/ 	.word	0x0500000f


	//   ....[151]....
        /*0480*/ 	.word	0x0500000f


	//   ....[152]....
        /*0484*/ 	.word	0x0500000f


	//   ....[153]....
        /*0488*/ 	.word	0x0500000f


	//   ....[154]....
        /*048c*/ 	.word	0x0500000f


	//   ....[155]....
        /*0490*/ 	.word	0x0500000f


	//   ....[156]....
        /*0494*/ 	.word	0x0500000f


	//   ....[157]....
        /*0498*/ 	.word	0x0500000f


	//   ....[158]....
        /*049c*/ 	.word	0x0500000f


	//   ....[159]....
        /*04a0*/ 	.word	0x0500000f


	//   ....[160]....
        /*04a4*/ 	.word	0x0500000f


	//   ....[161]....
        /*04a8*/ 	.word	0x0500000f


	//   ....[162]....
        /*04ac*/ 	.word	0x0500000f


	//   ....[163]....
        /*04b0*/ 	.word	0x0500000f


	//   ....[164]....
        /*04b4*/ 	.word	0x0500000f


	//   ....[165]....
        /*04b8*/ 	.word	0x0500000f


	//   ....[166]....
        /*04bc*/ 	.word	0x0500000f


	//   ....[167]....
        /*04c0*/ 	.word	0x0500000f


	//   ....[168]....
        /*04c4*/ 	.word	0x0500000f


	//   ....[169]....
        /*04c8*/ 	.word	0x0500000f


	//   ....[170]....
        /*04cc*/ 	.word	0x0500000f


	//   ....[171]....
        /*04d0*/ 	.word	0x0500000f


	//   ....[172]....
        /*04d4*/ 	.word	0x0500000f


	//   ....[173]....
        /*04d8*/ 	.word	0x0500000f


	//   ....[174]....
        /*04dc*/ 	.word	0x0500000f


	//   ....[175]....
        /*04e0*/ 	.word	0x0500000f


	//   ....[176]....
        /*04e4*/ 	.word	0x0500000f


	//   ....[177]....
        /*04e8*/ 	.word	0x0500000f


	//   ....[178]....
        /*04ec*/ 	.word	0x0500000f


	//   ....[179]....
        /*04f0*/ 	.word	0x0500000f


	//   ....[180]....
        /*04f4*/ 	.word	0x0500000f


	//   ....[181]....
        /*04f8*/ 	.word	0x0500000f


	//   ....[182]....
        /*04fc*/ 	.word	0x0500000f


	//   ....[183]....
        /*0500*/ 	.word	0x0500000f


	//   ....[184]....
        /*0504*/ 	.word	0x0500000f


	//   ....[185]....
        /*0508*/ 	.word	0x0500000f


	//   ....[186]....
        /*050c*/ 	.word	0x0500000f


	//   ....[187]....
        /*0510*/ 	.word	0x0500000f


	//   ....[188]....
        /*0514*/ 	.word	0x0500000f


	//   ....[189]....
        /*0518*/ 	.word	0x0500000f


	//   ....[190]....
        /*051c*/ 	.word	0x0500000f


	//   ....[191]....
        /*0520*/ 	.word	0x0500000f


	//   ....[192]....
        /*0524*/ 	.word	0x0500000f


	//   ....[193]....
        /*0528*/ 	.word	0x0500000f


	//   ....[194]....
        /*052c*/ 	.word	0x0500000f


	//   ....[195]....
        /*0530*/ 	.word	0x0500000f


	//   ....[196]....
        /*0534*/ 	.word	0x0500000f


	//   ....[197]....
        /*0538*/ 	.word	0x0500000f


	//   ....[198]....
        /*053c*/ 	.word	0x0500000f


	//   ....[199]....
        /*0540*/ 	.word	0x0500000f


	//   ....[200]....
        /*0544*/ 	.word	0x0500000f


	//   ....[201]....
        /*0548*/ 	.word	0x0500000f


	//   ....[202]....
        /*054c*/ 	.word	0x0500000f


	//   ....[203]....
        /*0550*/ 	.word	0x0500000f


	//   ....[204]....
        /*0554*/ 	.word	0x0500000f


	//   ....[205]....
        /*0558*/ 	.word	0x0500000f


	//   ....[206]....
        /*055c*/ 	.word	0x0500000f


	//   ....[207]....
        /*0560*/ 	.word	0x0500000f


	//   ....[208]....
        /*0564*/ 	.word	0x0500000f


	//   ....[209]....
        /*0568*/ 	.word	0x0500000f


	//   ....[210]....
        /*056c*/ 	.word	0x0500000f


	//   ....[211]....
        /*0570*/ 	.word	0x0500000f


	//   ....[212]....
        /*0574*/ 	.word	0x0500000f


	//   ....[213]....
        /*0578*/ 	.word	0x0500000f


	//   ....[214]....
        /*057c*/ 	.word	0x0500000f


	//   ....[215]....
        /*0580*/ 	.word	0x0500000f


	//   ....[216]....
        /*0584*/ 	.word	0x0500000f


	//   ....[217]....
        /*0588*/ 	.word	0x0500000f


	//   ....[218]....
        /*058c*/ 	.word	0x0500000f


	//----- nvinfo : EIATTR_COOP_GROUP_INSTR_OFFSETS
	.align		4
.L_527:
        /*0590*/ 	.byte	0x04, 0x28
        /*0592*/ 	.short	(.L_529 - .L_528)


	//   ....[0]....
.L_528:
        /*0594*/ 	.word	0x00000070


	//   ....[1]....
        /*0598*/ 	.word	0x000000b0


	//   ....[2]....
        /*059c*/ 	.word	0x000002d0


	//   ....[3]....
        /*05a0*/ 	.word	0x00000430


	//   ....[4]....
        /*05a4*/ 	.word	0x00000550


	//   ....[5]....
        /*05a8*/ 	.word	0x000006b0


	//   ....[6]....
        /*05ac*/ 	.word	0x00002020


	//   ....[7]....
        /*05b0*/ 	.word	0x00004900


	//   ....[8]....
        /*05b4*/ 	.word	0x00004940


	//   ....[9]....
        /*05b8*/ 	.word	0x00004f20


	//   ....[10]....
        /*05bc*/ 	.word	0x00005020


	//   ....[11]....
        /*05c0*/ 	.word	0x00005520


	//   ....[12]....
        /*05c4*/ 	.word	0x00005590


	//   ....[13]....
        /*05c8*/ 	.word	0x00008980


	//   ....[14]....
        /*05cc*/ 	.word	0x00008990


	//   ....[15]....
        /*05d0*/ 	.word	0x00008e90


	//   ....[16]....
        /*05d4*/ 	.word	0x00008f90


	//   ....[17]....
        /*05d8*/ 	.word	0x00009440


	//   ....[18]....
        /*05dc*/ 	.word	0x000094a0


	//   ....[19]....
        /*05e0*/ 	.word	0x0000c830


	//   ....[20]....
        /*05e4*/ 	.word	0x0000c860


	//   ....[21]....
        /*05e8*/ 	.word	0x0000cb50


	//   ....[22]....
        /*05ec*/ 	.word	0x0000cbc0


	//   ....[23]....
        /*05f0*/ 	.word	0x0000dd30


	//   ....[24]....
        /*05f4*/ 	.word	0x0000dd60


	//   ....[25]....
        /*05f8*/ 	.word	0x0000ddf0


	//   ....[26]....
        /*05fc*/ 	.word	0x0000de20


	//   ....[27]....
        /*0600*/ 	.word	0x0000fc40


	//   ....[28]....
        /*0604*/ 	.word	0x0000fc50


	//   ....[29]....
        /*0608*/ 	.word	0x0000fc60


	//   ....[30]....
        /*060c*/ 	.word	0x0000fc70


	//   ....[31]....
        /*0610*/ 	.word	0x00010760


	//   ....[32]....
        /*0614*/ 	.word	0x00010790


	//   ....[33]....
        /*0618*/ 	.word	0x00010920


	//   ....[34]....
        /*061c*/ 	.word	0x00010940


	//   ....[35]....
        /*0620*/ 	.word	0x00010a80


	//   ....[36]....
        /*0624*/ 	.word	0x00010aa0


	//   ....[37]....
        /*0628*/ 	.word	0x00010bf0


	//   ....[38]....
        /*062c*/ 	.word	0x00010c10


	//   ....[39]....
        /*0630*/ 	.word	0x00011200


	//   ....[40]....
        /*0634*/ 	.word	0x00011240


	//   ....[41]....
        /*0638*/ 	.word	0x00011d50


	//   ....[42]....
        /*063c*/ 	.word	0x00011d60


	//   ....[43]....
        /*0640*/ 	.word	0x000130c0


	//   ....[44]....
        /*0644*/ 	.word	0x000130f0


	//   ....[45]....
        /*0648*/ 	.word	0x00013260


	//   ....[46]....
        /*064c*/ 	.word	0x00013280


	//   ....[47]....
        /*0650*/ 	.word	0x000133c0


	//   ....[48]....
        /*0654*/ 	.word	0x000133e0


	//   ....[49]....
        /*0658*/ 	.word	0x00013530


	//   ....[50]....
        /*065c*/ 	.word	0x00013550


	//   ....[51]....
        /*0660*/ 	.word	0x00013730


	//   ....[52]....
        /*0664*/ 	.word	0x00013920


	//   ....[53]....
        /*0668*/ 	.word	0x00013950


	//   ....[54]....
        /*066c*/ 	.word	0x00013980


	//   ....[55]....
        /*0670*/ 	.word	0x000139b0


	//   ....[56]....
        /*0674*/ 	.word	0x000139e0


	//   ....[57]....
        /*0678*/ 	.word	0x00013a10


	//   ....[58]....
        /*067c*/ 	.word	0x00013b80


	//   ....[59]....
        /*0680*/ 	.word	0x00013bb0


	//   ....[60]....
        /*0684*/ 	.word	0x00013be0


	//   ....[61]....
        /*0688*/ 	.word	0x00013c10


	//   ....[62]....
        /*068c*/ 	.word	0x00013c40


	//   ....[63]....
        /*0690*/ 	.word	0x00013c70


	//   ....[64]....
        /*0694*/ 	.word	0x00013d00


	//   ....[65]....
        /*0698*/ 	.word	0x00013d30


	//   ....[66]....
        /*069c*/ 	.word	0x00013d40


	//   ....[67]....
        /*06a0*/ 	.word	0x00013d80


	//   ....[68]....
        /*06a4*/ 	.word	0x00015cb0


	//   ....[69]....
        /*06a8*/ 	.word	0x00015cf0


	//   ....[70]....
        /*06ac*/ 	.word	0x00015d20


	//   ....[71]....
        /*06b0*/ 	.word	0x00015dd0


	//   ....[72]....
        /*06b4*/ 	.word	0x00015e10


	//   ....[73]....
        /*06b8*/ 	.word	0x00015e70


	//   ....[74]....
        /*06bc*/ 	.word	0x00015eb0


	//   ....[75]....
        /*06c0*/ 	.word	0x00015f10


	//   ....[76]....
        /*06c4*/ 	.word	0x00015f30


	//   ....[77]....
        /*06c8*/ 	.word	0x00015f60


	//   ....[78]....
        /*06cc*/ 	.word	0x00016750


	//   ....[79]....
        /*06d0*/ 	.word	0x00016780


	//   ....[80]....
        /*06d4*/ 	.word	0x000167e0


	//   ....[81]....
        /*06d8*/ 	.word	0x00016850


	//   ....[82]....
        /*06dc*/ 	.word	0x000168a0


	//   ....[83]....
        /*06e0*/ 	.word	0x00016910


	//   ....[84]....
        /*06e4*/ 	.word	0x00016960


	//   ....[85]....
        /*06e8*/ 	.word	0x000169d0


	//   ....[86]....
        /*06ec*/ 	.word	0x00016a20


	//   ....[87]....
        /*06f0*/ 	.word	0x00016a90


	//   ....[88]....
        /*06f4*/ 	.word	0x00016ae0


	//   ....[89]....
        /*06f8*/ 	.word	0x00016b50


	//   ....[90]....
        /*06fc*/ 	.word	0x00016ba0


	//   ....[91]....
        /*0700*/ 	.word	0x00016c00


	//   ....[92]....
        /*0704*/ 	.word	0x00016c10


	//   ....[93]....
        /*0708*/ 	.word	0x00016c60


	//   ....[94]....
        /*070c*/ 	.word	0x00017430


	//   ....[95]....
        /*0710*/ 	.word	0x00017460


	//   ....[96]....
        /*0714*/ 	.word	0x00017490


	//   ....[97]....
        /*0718*/ 	.word	0x00017550


	//   ....[98]....
        /*071c*/ 	.word	0x00017580


	//   ....[99]....
        /*0720*/ 	.word	0x000175d0


	//   ....[100]....
        /*0724*/ 	.word	0x00017600


	//   ....[101]....
        /*0728*/ 	.word	0x00017650


	//   ....[102]....
        /*072c*/ 	.word	0x00017680


	//   ....[103]....
        /*0730*/ 	.word	0x000176f0


	//   ....[104]....
        /*0734*/ 	.word	0x000179d0


	//   ....[105]....
        /*0738*/ 	.word	0x000179f0


	//   ....[106]....
        /*073c*/ 	.word	0x00017a00


	//   ....[107]....
        /*0740*/ 	.word	0x00017ab0


	//   ....[108]....
        /*0744*/ 	.word	0x00017ac0


	//   ....[109]....
        /*0748*/ 	.word	0x00017b70


	//   ....[110]....
        /*074c*/ 	.word	0x00017b80


	//   ....[111]....
        /*0750*/ 	.word	0x00017c30


	//   ....[112]....
        /*0754*/ 	.word	0x00017c40


	//   ....[113]....
        /*0758*/ 	.word	0x00017c50


	//   ....[114]....
        /*075c*/ 	.word	0x00018260


	//   ....[115]....
        /*0760*/ 	.word	0x000182a0


	//   ....[116]....
        /*0764*/ 	.word	0x000182e0


	//   ....[117]....
        /*0768*/ 	.word	0x00018300


	//   ....[118]....
        /*076c*/ 	.word	0x00018320


	//   ....[119]....
        /*0770*/ 	.word	0x000183d0


	//   ....[120]....
        /*0774*/ 	.word	0x00018480


	//   ....[121]....
        /*0778*/ 	.word	0x000184b0


	//   ....[122]....
        /*077c*/ 	.word	0x000184c0


	//   ....[123]....
        /*0780*/ 	.word	0x00018550


	//   ....[124]....
        /*0784*/ 	.word	0x000189c0


	//   ....[125]....
        /*0788*/ 	.word	0x000189f0


	//   ....[126]....
        /*078c*/ 	.word	0x00018a50


	//   ....[127]....
        /*0790*/ 	.word	0x00018a80


	//   ....[128]....
        /*0794*/ 	.word	0x00018ab0


	//   ....[129]....
        /*0798*/ 	.word	0x00018ae0


	//   ....[130]....
        /*079c*/ 	.word	0x00018b10


	//   ....[131]....
        /*07a0*/ 	.word	0x00018b40


	//   ....[132]....
        /*07a4*/ 	.word	0x00018ce0


	//   ....[133]....
        /*07a8*/ 	.word	0x00018d10


	//   ....[134]....
        /*07ac*/ 	.word	0x00018d40


	//   ....[135]....
        /*07b0*/ 	.word	0x00018d70


	//   ....[136]....
        /*07b4*/ 	.word	0x00018da0


	//   ....[137]....
        /*07b8*/ 	.word	0x00018dd0


	//   ....[138]....
        /*07bc*/ 	.word	0x00018e90


	//   ....[139]....
        /*07c0*/ 	.word	0x00018eb0


	//   ....[140]....
        /*07c4*/ 	.word	0x00018ed0


	//   ....[141]....
        /*07c8*/ 	.word	0x00018f30


	//   ....[142]....
        /*07cc*/ 	.word	0x00019950


	//   ....[143]....
        /*07d0*/ 	.word	0x00019f20


	//   ....[144]....
        /*07d4*/ 	.word	0x0001a010


	//   ....[145]....
        /*07d8*/ 	.word	0x0001a0f0


	//   ....[146]....
        /*07dc*/ 	.word	0x0001a150


	//   ....[147]....
        /*07e0*/ 	.word	0x0001a1f0


	//   ....[148]....
        /*07e4*/ 	.word	0x0001a2d0


	//   ....[149]....
        /*07e8*/ 	.word	0x0001a3d0


	//   ....[150]....
        /*07ec*/ 	.word	0x0001a440


	//   ....[151]....
        /*07f0*/ 	.word	0x0001a530


	//   ....[152]....
        /*07f4*/ 	.word	0x0001a5a0


	//   ....[153]....
        /*07f8*/ 	.word	0x0001a680


	//   ....[154]....
        /*07fc*/ 	.word	0x0001a730


	//   ....[155]....
        /*0800*/ 	.word	0x0001a7a0


	//   ....[156]....
        /*0804*/ 	.word	0x0001a820


	//   ....[157]....
        /*0808*/ 	.word	0x0001a900


	//   ....[158]....
        /*080c*/ 	.word	0x0001a980


	//   ....[159]....
        /*0810*/ 	.word	0x0001aa70


	//   ....[160]....
        /*0814*/ 	.word	0x0001aaf0


	//   ....[161]....
        /*0818*/ 	.word	0x0001abe0


	//   ....[162]....
        /*081c*/ 	.word	0x0001ac60


	//   ....[163]....
        /*0820*/ 	.word	0x0001ad50


	//   ....[164]....
        /*0824*/ 	.word	0x0001add0


	//   ....[165]....
        /*0828*/ 	.word	0x0001aec0


	//   ....[166]....
        /*082c*/ 	.word	0x0001af40


	//   ....[167]....
        /*0830*/ 	.word	0x0001b020


	//   ....[168]....
        /*0834*/ 	.word	0x0001b0a0


	//   ....[169]....
        /*0838*/ 	.word	0x0001b170


	//   ....[170]....
        /*083c*/ 	.word	0x0001b2a0


	//   ....[171]....
        /*0840*/ 	.word	0x0001b370


	//   ....[172]....
        /*0844*/ 	.word	0x0001b440


	//   ....[173]....
        /*0848*/ 	.word	0x0001b520


	//   ....[174]....
        /*084c*/ 	.word	0x0001b580


	//   ....[175]....
        /*0850*/ 	.word	0x0001b660


	//   ....[176]....
        /*0854*/ 	.word	0x0001b6c0


	//   ....[177]....
        /*0858*/ 	.word	0x0001b7a0


	//   ....[178]....
        /*085c*/ 	.word	0x0001b800


	//   ....[179]....
        /*0860*/ 	.word	0x0001b910


	//   ....[180]....
        /*0864*/ 	.word	0x0001ba00


	//   ....[181]....
        /*0868*/ 	.word	0x0001baa0


	//   ....[182]....
        /*086c*/ 	.word	0x0001bb00


	//   ....[183]....
        /*0870*/ 	.word	0x0001bc20


	//   ....[184]....
        /*0874*/ 	.word	0x0001bc80


	//   ....[185]....
        /*0878*/ 	.word	0x0001bda0


	//   ....[186]....
        /*087c*/ 	.word	0x0001be00


	//   ....[187]....
        /*0880*/ 	.word	0x0001bf20


	//   ....[188]....
        /*0884*/ 	.word	0x0001bf80


	//   ....[189]....
        /*0888*/ 	.word	0x0001c050


	//   ....[190]....
        /*088c*/ 	.word	0x0001c1b0


	//   ....[191]....
        /*0890*/ 	.word	0x0001c250


	//   ....[192]....
        /*0894*/ 	.word	0x0001c3a0


	//   ....[193]....
        /*0898*/ 	.word	0x0001c450


	//   ....[194]....
        /*089c*/ 	.word	0x0001c4b0


	//   ....[195]....
        /*08a0*/ 	.word	0x0001c570


	//   ....[196]....
        /*08a4*/ 	.word	0x0001c650


	//   ....[197]....
        /*08a8*/ 	.word	0x0001c710


	//   ....[198]....
        /*08ac*/ 	.word	0x0001c7f0


	//   ....[199]....
        /*08b0*/ 	.word	0x0001c8b0


	//   ....[200]....
        /*08b4*/ 	.word	0x0001c9c0


	//   ....[201]....
        /*08b8*/ 	.word	0x0001ca60


	//   ....[202]....
        /*08bc*/ 	.word	0x0001cbe0


	//   ....[203]....
        /*08c0*/ 	.word	0x0001cc50


	//   ....[204]....
        /*08c4*/ 	.word	0x0001ccc0


	//   ....[205]....
        /*08c8*/ 	.word	0x0001cd30


	//   ....[206]....
        /*08cc*/ 	.word	0x0001cda0


	//   ....[207]....
        /*08d0*/ 	.word	0x0001ce20


	//   ....[208]....
        /*08d4*/ 	.word	0x0001cea0


	//   ....[209]....
        /*08d8*/ 	.word	0x0001cf30


	//   ....[210]....
        /*08dc*/ 	.word	0x0001cfa0


	//   ....[211]....
        /*08e0*/ 	.word	0x0001d010


	//   ....[212]....
        /*08e4*/ 	.word	0x0001d080


	//   ....[213]....
        /*08e8*/ 	.word	0x0001d100


	//   ....[214]....
        /*08ec*/ 	.word	0x0001d170


	//   ....[215]....
        /*08f0*/ 	.word	0x0001d200


	//   ....[216]....
        /*08f4*/ 	.word	0x0001d260


	//   ....[217]....
        /*08f8*/ 	.word	0x0001d2f0


	//   ....[218]....
        /*08fc*/ 	.word	0x0001d420


	//----- nvinfo : EIATTR_REG_RECONFIG
	.align		4
.L_529:
        /*0900*/ 	.byte	0x01, 0x54
	.zero		2


	//----- nvinfo : EIATTR_SYSCALL_OFFSETS
	.align		4
        /*0904*/ 	.byte	0x04, 0x46
        /*0906*/ 	.short	(.L_531 - .L_530)


	//   ....[0]....
.L_530:
        /*0908*/ 	.word	0x000021a0


	//   ....[1]....
        /*090c*/ 	.word	0x000152d0


	//   ....[2]....
        /*0910*/ 	.word	0x00015420


	//   ....[3]....
        /*0914*/ 	.word	0x00015510


	//   ....[4]....
        /*0918*/ 	.word	0x000163b0


	//----- nvinfo : EIATTR_MBARRIER_INSTR_OFFSETS
	.align		4
.L_531:
        /*091c*/ 	.byte	0x04, 0x39
        /*091e*/ 	.short	(.L_533 - .L_532)


	//   ....[0]....
.L_532:
        /*0920*/ 	.word	0x00000180
        /*0924*/ 	.word	0x000000ff
        /*0928*/ 	.word	0x00038800
        /*092c*/ 	.short	0x0100
        /*092e*/ 	.byte	0x08
	.zero		1


	//   ....[1]....
        /*0930*/ 	.word	0x00000190
        /*0934*/ 	.word	0x000000ff
        /*0938*/ 	.word	0x00038820
        /*093c*/ 	.short	0x0100
        /*093e*/ 	.byte	0x08
	.zero		1


	//   ....[2]....
        /*0940*/ 	.word	0x00000280
        /*0944*/ 	.word	0x000000ff
        /*0948*/ 	.word	0x00038830
        /*094c*/ 	.short	0x0100
        /*094e*/ 	.byte	0x08
	.zero		1


	//   ....[3]....
        /*0950*/ 	.word	0x00000290
        /*0954*/ 	.word	0x000000ff
        /*0958*/ 	.word	0x00038840
        /*095c*/ 	.short	0x0100
        /*095e*/ 	.byte	0x08
	.zero		1


	//   ....[4]....
        /*0960*/ 	.word	0x000002a0
        /*0964*/ 	.word	0x000000ff
        /*0968*/ 	.word	0x00038838
        /*096c*/ 	.short	0x0100
        /*096e*/ 	.byte	0x08
	.zero		1


	//   ....[5]....
        /*0970*/ 	.word	0x000002b0
        /*0974*/ 	.word	0x000000ff
        /*0978*/ 	.word	0x00038848
        /*097c*/ 	.short	0x0100
        /*097e*/ 	.byte	0x08
	.zero		1


	//   ....[6]....
        /*0980*/ 	.word	0x000003e0
        /*0984*/ 	.word	0x000000ff
        /*0988*/ 	.word	0x00038850
        /*098c*/ 	.short	0x0100
        /*098e*/ 	.byte	0x08
	.zero		1


	//   ....[7]....
        /*0990*/ 	.word	0x000003f0
        /*0994*/ 	.word	0x000000ff
        /*0998*/ 	.word	0x00038860
        /*099c*/ 	.short	0x0100
        /*099e*/ 	.byte	0x08
	.zero		1


	//   ....[8]....
        /*09a0*/ 	.word	0x00000400
        /*09a4*/ 	.word	0x000000ff
        /*09a8*/ 	.word	0x00038858
        /*09ac*/ 	.short	0x0100
        /*09ae*/ 	.byte	0x08
	.zero		1


	//   ....[9]....
        /*09b0*/ 	.word	0x00000410
        /*09b4*/ 	.word	0x000000ff
        /*09b8*/ 	.word	0x00038868
        /*09bc*/ 	.short	0x0100
        /*09be*/ 	.byte	0x08
	.zero		1


	//   ....[10]....
        /*09c0*/ 	.word	0x00000500
        /*09c4*/ 	.word	0x000000ff
        /*09c8*/ 	.word	0x00038870
        /*09cc*/ 	.short	0x0100
        /*09ce*/ 	.byte	0x06
	.zero		1


	//   ....[11]....
        /*09d0*/ 	.word	0x00000510
        /*09d4*/ 	.word	0x000000ff
        /*09d8*/ 	.word	0x00038880
        /*09dc*/ 	.short	0x0100
        /*09de*/ 	.byte	0x06
	.zero		1


	//   ....[12]....
        /*09e0*/ 	.word	0x00000520
        /*09e4*/ 	.word	0x000000ff
        /*09e8*/ 	.word	0x00038878
        /*09ec*/ 	.short	0x0100
        /*09ee*/ 	.byte	0x06
	.zero		1


	//   ....[13]....
        /*09f0*/ 	.word	0x00000530
        /*09f4*/ 	.word	0x000000ff
        /*09f8*/ 	.word	0x00038888
        /*09fc*/ 	.short	0x0100
        /*09fe*/ 	.byte	0x06
	.zero		1


	//   ....[14]....
        /*0a00*/ 	.word	0x00000660
        /*0a04*/ 	.word	0x000000ff
        /*0a08*/ 	.word	0x00038890
        /*0a0c*/ 	.short	0x0100
        /*0a0e*/ 	.byte	0x08
	.zero		1


	//   ....[15]....
        /*0a10*/ 	.word	0x00000670
        /*0a14*/ 	.word	0x000000ff
        /*0a18*/ 	.word	0x000388a0
        /*0a1c*/ 	.short	0x0100
        /*0a1e*/ 	.byte	0x08
	.zero		1


	//   ....[16]....
        /*0a20*/ 	.word	0x00000680
        /*0a24*/ 	.word	0x000000ff
        /*0a28*/ 	.word	0x00038898
        /*0a2c*/ 	.short	0x0100
        /*0a2e*/ 	.byte	0x08
	.zero		1


	//   ....[17]....
        /*0a30*/ 	.word	0x00000690
        /*0a34*/ 	.word	0x000000ff
        /*0a38*/ 	.word	0x000388a8
        /*0a3c*/ 	.short	0x0100
        /*0a3e*/ 	.byte	0x08
	.zero		1


	//   ....[18]....
        /*0a40*/ 	.word	0x000007d0
        /*0a44*/ 	.word	0x000000ff
        /*0a48*/ 	.word	0x000388b0
        /*0a4c*/ 	.short	0x0100
        /*0a4e*/ 	.byte	0x08
	.zero		1


	//   ....[19]....
        /*0a50*/ 	.word	0x000007e0
        /*0a54*/ 	.word	0x000000ff
        /*0a58*/ 	.word	0x000388c0
        /*0a5c*/ 	.short	0x0100
        /*0a5e*/ 	.byte	0x08
	.zero		1


	//   ....[20]....
        /*0a60*/ 	.word	0x000007f0
        /*0a64*/ 	.word	0x000000ff
        /*0a68*/ 	.word	0x000388b8
        /*0a6c*/ 	.short	0x0100
        /*0a6e*/ 	.byte	0x08
	.zero		1


	//   ....[21]....
        /*0a70*/ 	.word	0x00000800
        /*0a74*/ 	.word	0x000000ff
        /*0a78*/ 	.word	0x000388c8
        /*0a7c*/ 	.short	0x0100
        /*0a7e*/ 	.byte	0x08
	.zero		1


	//   ....[22]....
        /*0a80*/ 	.word	0x00002270
        /*0a84*/ 	.word	0x000000ff
        /*0a88*/ 	.word	0x00038800
        /*0a8c*/ 	.short	0x010a
        /*0a8e*/ 	.byte	0x06
	.zero		1


	//   ....[23]....
        /*0a90*/ 	.word	0x00002310
        /*0a94*/ 	.word	0x00000000
        /*0a98*/ 	.word	0x00038830
        /*0a9c*/ 	.short	0x010a
        /*0a9e*/ 	.byte	0x3f
	.zero		1


	//   ....[24]....
        /*0aa0*/ 	.word	0x00002350
        /*0aa4*/ 	.word	0x00000000
        /*0aa8*/ 	.word	0x00038830
        /*0aac*/ 	.short	0x010a
        /*0aae*/ 	.byte	0x3f
	.zero		1


	//   ....[25]....
        /*0ab0*/ 	.word	0x00004bd0
        /*0ab4*/ 	.word	0x000000ff
        /*0ab8*/ 	.word	0x00000000
        /*0abc*/ 	.short	0x0101
        /*0abe*/ 	.byte	0x04
	.zero		1


	//   ....[26]....
        /*0ac0*/ 	.word	0x00005fb0
        /*0ac4*/ 	.word	0x000000ff
        /*0ac8*/ 	.word	0x00038830
        /*0acc*/ 	.short	0x010a
        /*0ace*/ 	.byte	0x3d
	.zero		1


	//   ....[27]....
        /*0ad0*/ 	.word	0x00005ff0
        /*0ad4*/ 	.word	0x000000ff
        /*0ad8*/ 	.word	0x00038830
        /*0adc*/ 	.short	0x010a
        /*0ade*/ 	.byte	0x3d
	.zero		1


	//   ....[28]....
        /*0ae0*/ 	.word	0x00008560
        /*0ae4*/ 	.word	0x000000ff
        /*0ae8*/ 	.word	0x00038850
        /*0aec*/ 	.short	0x010a
        /*0aee*/ 	.byte	0x04
	.zero		1


	//   ....[29]....
        /*0af0*/ 	.word	0x000085a0
        /*0af4*/ 	.word	0x000000ff
        /*0af8*/ 	.word	0x00038850
        /*0afc*/ 	.short	0x010a
        /*0afe*/ 	.byte	0x04
	.zero		1


	//   ....[30]....
        /*0b00*/ 	.word	0x000089c0
        /*0b04*/ 	.word	0x000000ff
        /*0b08*/ 	.word	0x00000000
        /*0b0c*/ 	.short	0x0101
        /*0b0e*/ 	.byte	0x3d
	.zero		1


	//   ....[31]....
        /*0b10*/ 	.word	0x00009c40
        /*0b14*/ 	.word	0x000000ff
        /*0b18*/ 	.word	0x00000000
        /*0b1c*/ 	.short	0x0101
        /*0b1e*/ 	.byte	0x04
	.zero		1


	//   ....[32]....
        /*0b20*/ 	.word	0x00009e30
        /*0b24*/ 	.word	0x000000ff
        /*0b28*/ 	.word	0x00038830
        /*0b2c*/ 	.short	0x010a
        /*0b2e*/ 	.byte	0x04
	.zero		1


	//   ....[33]....
        /*0b30*/ 	.word	0x00009e70
        /*0b34*/ 	.word	0x000000ff
        /*0b38*/ 	.word	0x00038830
        /*0b3c*/ 	.short	0x010a
        /*0b3e*/ 	.byte	0x04
	.zero		1


	//   ....[34]....
        /*0b40*/ 	.word	0x0000c3d0
        /*0b44*/ 	.word	0x000000ff
        /*0b48*/ 	.word	0x00038850
        /*0b4c*/ 	.short	0x010a
        /*0b4e*/ 	.byte	0x04
	.zero		1


	//   ....[35]....
        /*0b50*/ 	.word	0x0000c410
        /*0b54*/ 	.word	0x000000ff
        /*0b58*/ 	.word	0x00038850
        /*0b5c*/ 	.short	0x010a
        /*0b5e*/ 	.byte	0x04
	.zero		1


	//   ....[36]....
        /*0b60*/ 	.word	0x0000c770
        /*0b64*/ 	.word	0x000000ff
        /*0b68*/ 	.word	0x00000000
        /*0b6c*/ 	.short	0x0101
        /*0b6e*/ 	.byte	0x06
	.zero		1


	//   ....[37]....
        /*0b70*/ 	.word	0x0000d390
        /*0b74*/ 	.word	0x000000ff
        /*0b78*/ 	.word	0x00000000
        /*0b7c*/ 	.short	0x0101
        /*0b7e*/ 	.byte	0x04
	.zero		1


	//   ....[38]....
        /*0b80*/ 	.word	0x0000dca0
        /*0b84*/ 	.word	0x000000ff
        /*0b88*/ 	.word	0x00038850
        /*0b8c*/ 	.short	0x010a
        /*0b8e*/ 	.byte	0x08
	.zero		1


	//   ....[39]....
        /*0b90*/ 	.word	0x0000dce0
        /*0b94*/ 	.word	0x000000ff
        /*0b98*/ 	.word	0x00038850
        /*0b9c*/ 	.short	0x010a
        /*0b9e*/ 	.byte	0x08
	.zero		1


	//   ....[40]....
        /*0ba0*/ 	.word	0x0000e300
        /*0ba4*/ 	.word	0x000000ff
        /*0ba8*/ 	.word	0x00000000
        /*0bac*/ 	.short	0x0101
        /*0bae*/ 	.byte	0x04
	.zero		1


	//   ....[41]....
        /*0bb0*/ 	.word	0x00010770
        /*0bb4*/ 	.word	0x000000ff
        /*0bb8*/ 	.word	0x00000000
        /*0bbc*/ 	.short	0x0101
        /*0bbe*/ 	.byte	0x08
	.zero		1


	//   ....[42]....
        /*0bc0*/ 	.word	0x00011000
        /*0bc4*/ 	.word	0x000000ff
        /*0bc8*/ 	.word	0x00000000
        /*0bcc*/ 	.short	0x0101
        /*0bce*/ 	.byte	0x08
	.zero		1


	//   ....[43]....
        /*0bd0*/ 	.word	0x00015ae0
        /*0bd4*/ 	.word	0x00000005
        /*0bd8*/ 	.word	0x00038840
        /*0bdc*/ 	.short	0x010a
        /*0bde*/ 	.byte	0x3f
	.zero		1


	//   ....[44]....
        /*0be0*/ 	.word	0x000160d0
        /*0be4*/ 	.word	0x00000005
        /*0be8*/ 	.word	0x00038830
        /*0bec*/ 	.short	0x0107
        /*0bee*/ 	.byte	0x3f
	.zero		1


	//   ....[45]....
        /*0bf0*/ 	.word	0x000161b0
        /*0bf4*/ 	.word	0x00000005
        /*0bf8*/ 	.word	0x00038830
        /*0bfc*/ 	.short	0x0101
        /*0bfe*/ 	.byte	0x3f
	.zero		1


	//   ....[46]....
        /*0c00*/ 	.word	0x00016d90
        /*0c04*/ 	.word	0x00000011
        /*0c08*/ 	.word	0x00038800
        /*0c0c*/ 	.short	0x0107
        /*0c0e*/ 	.byte	0x3f
	.zero		1


	//   ....[47]....
        /*0c10*/ 	.word	0x00016eb0
        /*0c14*/ 	.word	0x00000011
        /*0c18*/ 	.word	0x00038800
        /*0c1c*/ 	.short	0x0101
        /*0c1e*/ 	.byte	0x3f
	.zero		1


	//   ....[48]....
        /*0c20*/ 	.word	0x00016ed0
        /*0c24*/ 	.word	0x00000011
        /*0c28*/ 	.word	0x00038820
        /*0c2c*/ 	.short	0x010a
        /*0c2e*/ 	.byte	0x3f
	.zero		1


	//   ....[49]....
        /*0c30*/ 	.word	0x000172a0
        /*0c34*/ 	.word	0x00000006
        /*0c38*/ 	.word	0x00038840
        /*0c3c*/ 	.short	0x010a
        /*0c3e*/ 	.byte	0x3f
	.zero		1


	//   ....[50]....
        /*0c40*/ 	.word	0x00017800
        /*0c44*/ 	.word	0x00000006
        /*0c48*/ 	.word	0x00038830
        /*0c4c*/ 	.short	0x0107
        /*0c4e*/ 	.byte	0x3f
	.zero		1


	//   ....[51]....
        /*0c50*/ 	.word	0x000178b0
        /*0c54*/ 	.word	0x00000006
        /*0c58*/ 	.word	0x00038830
        /*0c5c*/ 	.short	0x0101
        /*0c5e*/ 	.byte	0x3f
	.zero		1


	//   ....[52]....
        /*0c60*/ 	.word	0x00017910
        /*0c64*/ 	.word	0x00000006
        /*0c68*/ 	.word	0x00038860
        /*0c6c*/ 	.short	0x010a
        /*0c6e*/ 	.byte	0x3f
	.zero		1


	//   ....[53]....
        /*0c70*/ 	.word	0x00017e10
        /*0c74*/ 	.word	0x00000006
        /*0c78*/ 	.word	0x00038850
        /*0c7c*/ 	.short	0x0107
        /*0c7e*/ 	.byte	0x3f
	.zero		1


	//   ....[54]....
        /*0c80*/ 	.word	0x00017fa0
        /*0c84*/ 	.word	0x00000006
        /*0c88*/ 	.word	0x00038850
        /*0c8c*/ 	.short	0x0101
        /*0c8e*/ 	.byte	0x3f
	.zero		1


	//   ....[55]....
        /*0c90*/ 	.word	0x000181b0
        /*0c94*/ 	.word	0x00000004
        /*0c98*/ 	.word	0x00038860
        /*0c9c*/ 	.short	0x010a
        /*0c9e*/ 	.byte	0x3f
	.zero		1


	//   ....[56]....
        /*0ca0*/ 	.word	0x000186d0
        /*0ca4*/ 	.word	0x00000004
        /*0ca8*/ 	.word	0x00038850
        /*0cac*/ 	.short	0x0107
        /*0cae*/ 	.byte	0x3f
	.zero		1


	//   ....[57]....
        /*0cb0*/ 	.word	0x00018780
        /*0cb4*/ 	.word	0x00000004
        /*0cb8*/ 	.word	0x00038850
        /*0cbc*/ 	.short	0x0101
        /*0cbe*/ 	.byte	0x3f
	.zero		1


	//   ....[58]....
        /*0cc0*/ 	.word	0x000198d0
        /*0cc4*/ 	.word	0x00000004
        /*0cc8*/ 	.word	0x00038820
        /*0ccc*/ 	.short	0x010a
        /*0cce*/ 	.byte	0x3f
	.zero		1


	//   ....[59]....
        /*0cd0*/ 	.word	0x00019a70
        /*0cd4*/ 	.word	0x00000005
        /*0cd8*/ 	.word	0x00038840
        /*0cdc*/ 	.short	0x010a
        /*0cde*/ 	.byte	0x3f
	.zero		1


	//   ....[60]....
        /*0ce0*/ 	.word	0x00019b10
        /*0ce4*/ 	.word	0x00000017
        /*0ce8*/ 	.word	0x00038840
        /*0cec*/ 	.short	0x010a
        /*0cee*/ 	.byte	0x3f
	.zero		1


	//   ....[61]....
        /*0cf0*/ 	.word	0x00019b50
        /*0cf4*/ 	.word	0x00000005
        /*0cf8*/ 	.word	0x00038860
        /*0cfc*/ 	.short	0x010a
        /*0cfe*/ 	.byte	0x3f
	.zero		1


	//   ....[62]....
        /*0d00*/ 	.word	0x00019b90
        /*0d04*/ 	.word	0x00000017
        /*0d08*/ 	.word	0x00038860
        /*0d0c*/ 	.short	0x010a
        /*0d0e*/ 	.byte	0x3f
	.zero		1


	//   ....[63]....
        /*0d10*/ 	.word	0x00019c10
        /*0d14*/ 	.word	0x00000003
        /*0d18*/ 	.word	0x00038800
        /*0d1c*/ 	.short	0x010a
        /*0d1e*/ 	.byte	0x3f
	.zero		1


	//   ....[64]....
        /*0d20*/ 	.word	0x00019c60
        /*0d24*/ 	.word	0x00000000
        /*0d28*/ 	.word	0x00038830
        /*0d2c*/ 	.short	0x010a
        /*0d2e*/ 	.byte	0x3f
	.zero		1


	//   ....[65]....
        /*0d30*/ 	.word	0x00019cc0
        /*0d34*/ 	.word	0x00000004
        /*0d38*/ 	.word	0x00038830
        /*0d3c*/ 	.short	0x010a
        /*0d3e*/ 	.byte	0x3f
	.zero		1


	//   ....[66]....
        /*0d40*/ 	.word	0x00019d20
        /*0d44*/ 	.word	0x00000002
        /*0d48*/ 	.word	0x00038850
        /*0d4c*/ 	.short	0x010a
        /*0d4e*/ 	.byte	0x3f
	.zero		1


	//   ....[67]....
        /*0d50*/ 	.word	0x00019d80
        /*0d54*/ 	.word	0x00000004
        /*0d58*/ 	.word	0x00038830
        /*0d5c*/ 	.short	0x010a
        /*0d5e*/ 	.byte	0x3f
	.zero		1


	//   ....[68]....
        /*0d60*/ 	.word	0x00019de0
        /*0d64*/ 	.word	0x00000002
        /*0d68*/ 	.word	0x00038850
        /*0d6c*/ 	.short	0x010a
        /*0d6e*/ 	.byte	0x3f
	.zero		1


	//   ....[69]....
        /*0d70*/ 	.word	0x00019e40
        /*0d74*/ 	.word	0x00000007
        /*0d78*/ 	.word	0x00038850
        /*0d7c*/ 	.short	0x010a
        /*0d7e*/ 	.byte	0x3f
	.zero		1


	//   ....[70]....
        /*0d80*/ 	.word	0x00019f60
        /*0d84*/ 	.word	0x00000005
        /*0d88*/ 	.word	0x00038840
        /*0d8c*/ 	.short	0x010a
        /*0d8e*/ 	.byte	0x3f
	.zero		1


	//   ....[71]....
        /*0d90*/ 	.word	0x0001b1a0
        /*0d94*/ 	.word	0x00000011
        /*0d98*/ 	.word	0x00038820
        /*0d9c*/ 	.short	0x010a
        /*0d9e*/ 	.byte	0x3f
	.zero		1


	//   ....[72]....
        /*0da0*/ 	.word	0x0001b1f0
        /*0da4*/ 	.word	0x00000006
        /*0da8*/ 	.word	0x00038840
        /*0dac*/ 	.short	0x010a
        /*0dae*/ 	.byte	0x3f
	.zero		1


	//   ....[73]....
        /*0db0*/ 	.word	0x0001b950
        /*0db4*/ 	.word	0x00000006
        /*0db8*/ 	.word	0x00038860
        /*0dbc*/ 	.short	0x010a
        /*0dbe*/ 	.byte	0x3f
	.zero		1


	//   ....[74]....
        /*0dc0*/ 	.word	0x0001c100
        /*0dc4*/ 	.word	0x00000004
        /*0dc8*/ 	.word	0x00038860
        /*0dcc*/ 	.short	0x010a
        /*0dce*/ 	.byte	0x3f
	.zero		1


	//   ....[75]....
        /*0dd0*/ 	.word	0x0001d340
        /*0dd4*/ 	.word	0x00000004
        /*0dd8*/ 	.word	0x00038820
        /*0ddc*/ 	.short	0x010a
        /*0dde*/ 	.byte	0x3f
	.zero		1


	//   ....[76]....
        /*0de0*/ 	.word	0x0001d4e0
        /*0de4*/ 	.word	0x00000005
        /*0de8*/ 	.word	0x00038840
        /*0dec*/ 	.short	0x010a
        /*0dee*/ 	.byte	0x3f
	.zero		1


	//   ....[77]....
        /*0df0*/ 	.word	0x0001d530
        /*0df4*/ 	.word	0x00000017
        /*0df8*/ 	.word	0x00038840
        /*0dfc*/ 	.short	0x010a
        /*0dfe*/ 	.byte	0x3f
	.zero		1


	//   ....[78]....
        /*0e00*/ 	.word	0x0001d580
        /*0e04*/ 	.word	0x00000005
        /*0e08*/ 	.word	0x00038860
        /*0e0c*/ 	.short	0x010a
        /*0e0e*/ 	.byte	0x3f
	.zero		1


	//----- nvinfo : EIATTR_NUM_MBARRIERS
	.align		4
.L_533:
        /*0e10*/ 	.byte	0x03, 0x38
        /*0e12*/ 	.short	0x0016


	//----- nvinfo : EIATTR_EXIT_INSTR_OFFSETS
	.align		4
        /*0e14*/ 	.byte	0x04, 0x1c
        /*0e16*/ 	.short	(.L_535 - .L_534)


	//   ....[0]....
.L_534:
        /*0e18*/ 	.word	0x00000990


	//   ....[1]....
        /*0e1c*/ 	.word	0x000136d0


	//   ....[2]....
        /*0e20*/ 	.word	0x00019be0


	//----- nvinfo : EIATTR_MAX_THREADS
	.align		4
.L_535:
        /*0e24*/ 	.byte	0x04, 0x05
        /*0e26*/ 	.short	(.L_537 - .L_536)
.L_536:
        /*0e28*/ 	.word	0x00000180
        /*0e2c*/ 	.word	0x00000001
        /*0e30*/ 	.word	0x00000001


	//----- nvinfo : EIATTR_CRS_STACK_SIZE
	.align		4
.L_537:
        /*0e34*/ 	.byte	0x04, 0x1e
        /*0e36*/ 	.short	(.L_539 - .L_538)
.L_538:
        /*0e38*/ 	.word	0x00000000


	//----- nvinfo : EIATTR_CBANK_PARAM_SIZE
	.align		4
.L_539:
        /*0e3c*/ 	.byte	0x03, 0x19
        /*0e3e*/ 	.short	0x0af0


	//----- nvinfo : EIATTR_PARAM_CBANK
	.align		4
        /*0e40*/ 	.byte	0x04, 0x0a
        /*0e42*/ 	.short	(.L_541 - .L_540)
	.align		4
.L_540:
        /*0e44*/ 	.word	index@(.nv.constant0._ZN7cutlass13device_kernelIN5flash11enable_sm90INS1_16FlashAttnFwdSm90INS1_25CollectiveMainloopFwdSm90ILi2EN4cute5tupleIJNS5_1CILi1EEES8_S8_EEENS6_IJNS7_ILi128EEENS7_ILi80EEENS7_ILi256EEEEEELi256ENS_6half_tEfNS_4arch4Sm90ELb1ELb0ELb0ELb1ELb1ELb0ELb0ELb1ELb1ELb1ELb1ELb0EEENS1_21CollectiveEpilogueFwdINS6_IJSA_SC_SB_EEES9_SE_SG_Li256ELb1ELb1ELb1ELb0EEENS1_36VarlenDynamicPersistentTileSchedulerILi128ELi80ELi256ELi128ELb1ELb1ELb1ELb1ELb1ELb1EEEEEEEEEvNT_6ParamsE)
        /*0e48*/ 	.short	0x0210
        /*0e4a*/ 	.short	0x0af0


	//----- nvinfo : EIATTR_SW_WAR
	.align		4
.L_541:
        /*0e4c*/ 	.byte	0x04, 0x36
        /*0e4e*/ 	.short	(.L_543 - .L_542)
.L_542:
        /*0e50*/ 	.word	0x00000008
.L_543:


//--------------------- .nv.info._ZN7cutlass13device_kernelIN5flash11enable_sm90INS1_16FlashAttnFwdSm90INS1_25CollectiveMainloopFwdSm90ILi2EN4cute5tupleIJNS5_1CILi1EEES8_S8_EEENS6_IJNS7_ILi128EEENS7_ILi80EEENS7_ILi256EEEEEELi256ENS_6half_tEfNS_4arch4Sm90ELb1ELb0ELb0ELb1ELb1ELb1ELb0ELb1ELb1ELb1ELb1ELb0EEENS1_21CollectiveEpilogueFwdINS6_IJSA_SC_SB_EEES9_SE_SG_Li256ELb1ELb1ELb1ELb0EEENS1_36VarlenDynamicPersistentTileSchedulerILi128ELi80ELi256ELi128ELb1ELb1ELb1ELb1ELb1ELb1EEEEEEEEEvNT_6ParamsE --------------------------
	.section	.nv.info._ZN7cutlass13device_kernelIN5flash11enable_sm90INS1_16FlashAttnFwdSm90INS1_25CollectiveMainloopFwdSm90ILi2EN4cute5tupleIJNS5_1CILi1EEES8_S8_EEENS6_IJNS7_ILi128EEENS7_ILi80EEENS7_ILi256EEEEEELi256ENS_6half_tEfNS_4arch4Sm90ELb1ELb0ELb0ELb1ELb1ELb1ELb0ELb1ELb1ELb1ELb1ELb0EEENS1_21CollectiveEpilogueFwdINS6_IJSA_SC_SB_EEES9_SE_SG_Li256ELb1ELb1ELb1ELb0EEENS1_36VarlenDynamicPersistentTileSchedulerILi128ELi80ELi256ELi128ELb1ELb1ELb1ELb1ELb1ELb1EEEEEEEEEvNT_6ParamsE,"",@"SHT_CUDA_INFO"
	.sectionflags	@""
	.align	4


	//----- nvinfo : EIATTR_CUDA_API_VERSION
	.align		4
        /*0000*/ 	.byte	0x04, 0x37
        /*0002*/ 	.short	(.L_545 - .L_544)
.L_544:
        /*0004*/ 	.word	0x00000082


	//----- nvinfo : EIATTR_KPARAM_INFO
	.align		4
.L_545:
        /*0008*/ 	.byte	0x04, 0x17
        /*000a*/ 	.short	(.L_547 - .L_546)
.L_546:
        /*000c*/ 	.word	0x00000000
        /*0010*/ 	.short	0x0000
        /*0012*/ 	.short	0x0070
        /*0014*/ 	.byte	0x00, 0xf0, 0x01, 0x2a


	//----- nvinfo : EIATTR_SPARSE_MMA_MASK
	.align		4
.L_547:
        /*0018*/ 	.byte	0x03, 0x50
        /*001a*/ 	.short	0x0000


	//----- nvinfo : EIATTR_MAXREG_COUNT
	.align		4
        /*001c*/ 	.byte	0x03, 0x1b
        /*001e*/ 	.short	0x00a8


	//----- nvinfo : EIATTR_NUM_BARRIERS
	.align		4
        /*0020*/ 	.byte	0x02, 0x4c
        /*0022*/ 	.byte	0x10
	.zero		1


	//----- nvinfo : EIATTR_EXTERNS
	.align		4
        /*0024*/ 	.byte	0x04, 0x0f
        /*0026*/ 	.short	(.L_549 - .L_548)


	//   ....[0]....
	.align		4
.L_548:
        /*0028*/ 	.word	index@(__assertfail)


	//----- nvinfo : EIATTR_ANNOTATIONS
	.align		4
.L_549:
        /*002c*/ 	.byte	0x04, 0x55
        /*002e*/ 	.short	(.L_551 - .L_550)


	//   ....[0]....
.L_550:
        /* <DEDUP_REMOVED lines=160> */


	//----- nvinfo : EIATTR_MERCURY_ISA_VERSION
	.align		4
.L_551:
        /*0a18*/ 	.byte	0x03, 0x5f
        /*0a1a*/ 	.short	0x0101


	//----- nvinfo : EIATTR_UNUSED_LOAD_BYTE_OFFSET
	.align		4
        /*0a1c*/ 	.byte	0x04, 0x44
        /*0a1e*/ 	.short	(.L_553 - .L_552)


	//   ....[0]....
.L_552:
        /*0a20*/ 	.word	0x00000a20
        /*0a24*/ 	.word	0x0000fff0


	//   ....[1]....
        /*0a28*/ 	.word	0x00025810
        /*0a2c*/ 	.word	0x0000fff0


	//----- nvinfo : EIATTR_INT_WARP_WIDE_INSTR_OFFSETS
	.align		4
.L_553:
        /*0a30*/ 	.byte	0x04, 0x31
        /*0a32*/ 	.short	(.L_555 - .L_554)


	//   ....[0]....
.L_554:
        /*0a34*/ 	.word	0x00000130


	//   ....[1]....
        /*0a38*/ 	.word	0x00000170


	//   ....[2]....
        /*0a3c*/ 	.word	0x000001e0


	//   ....[3]....
        /*0a40*/ 	.word	0x0002d710


	//   ....[4]....
        /*0a44*/ 	.word	0x0002d7b0


	//   ....[5]....
        /*0a48*/ 	.word	0x000307b0


	//   ....[6]....
        /*0a4c*/ 	.word	0x00030850


	//----- nvinfo : EIATTR_COOP_GROUP_MASK_REGIDS
	.align		4
.L_555:
        /*0a50*/ 	.byte	0x04, 0x29
        /*0a52*/ 	.short	(.L_557 - .L_556)


	//   ....[0]....
.L_556:
        /*0a54*/ 	.word	0xffffffff


	//   ....[1]....
        /*0a58*/ 	.word	0xffffffff


	//   ....[2]....
        /*0a5c*/ 	.word	0xffffffff


	//   ....[3]....
        /*0a60*/ 	.word	0xffffffff


	//   ....[4]....
        /*0a64*/ 	.word	0xffffffff


	//   ....[5]....
        /*0a68*/ 	.word	0xffffffff


	//   ....[6]....
        /*0a6c*/ 	.word	0xffffffff


	//   ....[7]....
        /*0a70*/ 	.word	0xffffffff


	//   ....[8]....
        /*0a74*/ 	.word	0xffffffff


	//   ....[9]....
        /*0a78*/ 	.word	0xffffffff


	//   ....[10]....
        /*0a7c*/ 	.word	0xffffffff


	//   ....[11]....
        /*0a80*/ 	.word	0xffffffff


	//   ....[12]....
        /*0a84*/ 	.word	0xffffffff


	//   ....[13]....
        /*0a88*/ 	.word	0xffffffff


	//   ....[14]....
        /*0a8c*/ 	.word	0xffffffff


	//   ....[15]....
        /*0a90*/ 	.word	0xffffffff


	//   ....[16]....
        /*0a94*/ 	.word	0xffffffff


	//   ....[17]....
        /*0a98*/ 	.word	0xffffffff


	//   ....[18]....
        /*0a9c*/ 	.word	0xffffffff


	//   ....[19]....
        /*0aa0*/ 	.word	0xffffffff


	//   ....[20]....
        /*0aa4*/ 	.word	0xffffffff


	//   ....[21]....
        /*0aa8*/ 	.word	0xffffffff


	//   ....[22]....
        /*0aac*/ 	.word	0xffffffff


	//   ....[23]....
        /*0ab0*/ 	.word	0xffffffff


	//   ....[24]....
        /*0ab4*/ 	.word	0xffffffff


	//   ....[25]....
        /*0ab8*/ 	.word	0xffffffff


	//   ....[26]....
        /*0abc*/ 	.word	0xffffffff


	//   ....[27]....
        /*0ac0*/ 	.word	0xffffffff


	//   ....[28]....
        /*0ac4*/ 	.word	0xffffffff


	//   ....[29]....
        /*0ac8*/ 	.word	0xffffffff


	//   ....[30]....
        /*0acc*/ 	.word	0xffffffff


	//   ....[31]....
        /*0ad0*/ 	.word	0xffffffff


	//   ....[32]....
        /*0ad4*/ 	.word	0xffffffff


	//   ....[33]....
        /*0ad8*/ 	.word	0xffffffff


	//   ....[34]....
        /*0adc*/ 	.word	0xffffffff


	//   ....[35]....
        /*0ae0*/ 	.word	0xffffffff


	//   ....[36]....
        /*0ae4*/ 	.word	0xffffffff


	//   ....[37]....
        /*0ae8*/ 	.word	0xffffffff


	//   ....[38]....
        /*0aec*/ 	.word	0xffffffff


	//   ....[39]....
        /*0af0*/ 	.word	0xffffffff


	//   ....[40]....
        /*0af4*/ 	.word	0xffffffff


	//   ....[41]....
        /*0af8*/ 	.word	0xffffffff


	//   ....[42]....
        /*0afc*/ 	.word	0xffffffff


	//   ....[43]....
        /*0b00*/ 	.word	0xffffffff


	//   ....[44]....
        /*0b04*/ 	.word	0xffffffff


	//   ....[45]....
        /*0b08*/ 	.word	0xffffffff


	//   ....[46]....
        /*0b0c*/ 	.word	0xffffffff


	//   ....[47]....
        /*0b10*/ 	.word	0xffffffff


	//   ....[48]....
        /*0b14*/ 	.word	0xffffffff


	//   ....[49]....
        /*0b18*/ 	.word	0xffffffff


	//   ....[50]....
        /*0b1c*/ 	.word	0xffffffff


	//   ....[51]....
        /*0b20*/ 	.word	0xffffffff


	//   ....[52]....
        /*0b24*/ 	.word	0xffffffff


	//   ....[53]....
        /*0b28*/ 	.word	0xffffffff


	//   ....[54]....
        /*0b2c*/ 	.word	0xffffffff


	//   ....[55]....
        /*0b30*/ 	.word	0xffffffff


	//   ....[56]....
        /*0b34*/ 	.word	0xffffffff


	//   ....[57]....
        /*0b38*/ 	.word	0xffffffff


	//   ....[58]....
        /*0b3c*/ 	.word	0xffffffff


	//   ....[59]....
        /*0b40*/ 	.word	0xffffffff


	//   ....[60]....
        /*0b44*/ 	.word	0xffffffff


	//   ....[61]....
        /*0b48*/ 	.word	0xffffffff


	//   ....[62]....
        /*0b4c*/ 	.word	0xffffffff


	//   ....[63]....
        /*0b50*/ 	.word	0xffffffff


	//   ....[64]....
        /*0b54*/ 	.word	0xffffffff


	//   ....[65]....
        /*0b58*/ 	.word	0xffffffff


	//   ....[66]....
        /*0b5c*/ 	.word	0xffffffff


	//   ....[67]....
        /*0b60*/ 	.word	0xffffffff


	//   ....[68]....
        /*0b64*/ 	.word	0xffffffff


	//   ....[69]....
        /*0b68*/ 	.word	0xffffffff


	//   ....[70]....
        /*0b6c*/ 	.word	0xffffffff


	//   ....[71]....
        /*0b70*/ 	.word	0xffffffff


	//   ....[72]....
        /*0b74*/ 	.word	0xffffffff


	//   ....[73]....
        /*0b78*/ 	.word	0xffffffff


	//   ....[74]....
        /*0b7c*/ 	.word	0xffffffff


	//   ....[75]....
        /*0b80*/ 	.word	0xffffffff


	//   ....[76]....
        /*0b84*/ 	.word	0xffffffff


	//   ....[77]....
        /*0b88*/ 	.word	0xffffffff


	//   ....[78]....
        /*0b8c*/ 	.word	0xffffffff


	//   ....[79]....
        /*0b90*/ 	.word	0xffffffff


	//   ....[80]....
        /*0b94*/ 	.word	0xffffffff


	//   ....[81]....
        /*0b98*/ 	.word	0xffffffff


	//   ....[82]....
        /*0b9c*/ 	.word	0xffffffff


	//   ....[83]....
        /*0ba0*/ 	.word	0xffffffff


	//   ....[84]....
        /*0ba4*/ 	.word	0xffffffff


	//   ....[85]....
        /*0ba8*/ 	.word	0xffffffff


	//   ....[86]....
        /*0bac*/ 	.word	0xffffffff


	//   ....[87]....
        /*0bb0*/ 	.word	0xffffffff


	//   ....[88]....
        /*0bb4*/ 	.word	0xffffffff


	//   ....[89]....
        /*0bb8*/ 	.word	0xffffffff


	//   ....[90]....
        /*0bbc*/ 	.word	0xffffffff


	//   ....[91]....
        /*0bc0*/ 	.word	0xffffffff


	//   ....[92]....
        /*0bc4*/ 	.word	0xffffffff


	//   ....[93]....
        /*0bc8*/ 	.word	0xffffffff


	//   ....[94]....
        /*0bcc*/ 	.word	0xffffffff


	//   ....[95]....
        /*0bd0*/ 	.word	0xffffffff


	//   ....[96]....
        /*0bd4*/ 	.word	0xffffffff


	//   ....[97]....
        /*0bd8*/ 	.word	0xffffffff


	//   ....[98]....
        /*0bdc*/ 	.word	0xffffffff


	//   ....[99]....
        /*0be0*/ 	.word	0xffffffff


	//   ....[100]....
        /*0be4*/ 	.word	0xffffffff


	//   ....[101]....
        /*0be8*/ 	.word	0xffffffff


	//   ....[102]....
        /*0bec*/ 	.word	0xffffffff


	//   ....[103]....
        /*0bf0*/ 	.word	0xffffffff


	//   ....[104]....
        /*0bf4*/ 	.word	0xffffffff


	//   ....[105]....
        /*0bf8*/ 	.word	0xffffffff


	//   ....[106]....
        /*0bfc*/ 	.word	0xffffffff


	//   ....[107]....
        /*0c00*/ 	.word	0xffffffff


	//   ....[108]....
        /*0c04*/ 	.word	0xffffffff


	//   ....[109]....
        /*0c08*/ 	.word	0xffffffff


	//   ....[110]....
        /*0c0c*/ 	.word	0xffffffff


	//   ....[111]....
        /*0c10*/ 	.word	0xffffffff


	//   ....[112]....
        /*0c14*/ 	.word	0xffffffff


	//   ....[113]....
        /*0c18*/ 	.word	0xffffffff


	//   ....[114]....
        /*0c1c*/ 	.word	0xffffffff


	//   ....[115]....
        /*0c20*/ 	.word	0xffffffff


	//   ....[116]....
        /*0c24*/ 	.word	0xffffffff


	//   ....[117]....
        /*0c28*/ 	.word	0xffffffff


	//   ....[118]....
        /*0c2c*/ 	.word	0xffffffff


	//   ....[119]....
        /*0c30*/ 	.word	0xffffffff


	//   ....[120]....
        /*0c34*/ 	.word	0xffffffff


	//   ....[121]....
        /*0c38*/ 	.word	0xffffffff


	//   ....[122]....
        /*0c3c*/ 	.word	0xffffffff


	//   ....[123]....
        /*0c40*/ 	.word	0xffffffff


	//   ....[124]....
        /*0c44*/ 	.word	0xffffffff


	//   ....[125]....
        /*0c48*/ 	.word	0xffffffff


	//   ....[126]....
        /*0c4c*/ 	.word	0xffffffff


	//   ....[127]....
        /*0c50*/ 	.word	0xffffffff


	//   ....[128]....
        /*0c54*/ 	.word	0xffffffff


	//   ....[129]....
        /*0c58*/ 	.word	0xffffffff


	//   ....[130]....
        /*0c5c*/ 	.word	0xffffffff


	//   ....[131]....
        /*0c60*/ 	.word	0xffffffff


	//   ....[132]....
        /*0c64*/ 	.word	0xffffffff


	//   ....[133]....
        /*0c68*/ 	.word	0xffffffff


	//   ....[134]....
        /*0c6c*/ 	.word	0xffffffff


	//   ....[135]....
        /*0c70*/ 	.word	0xffffffff


	//   ....[136]....
        /*0c74*/ 	.word	0xffffffff


	//   ....[137]....
        /*0c78*/ 	.word	0xffffffff


	//   ....[138]....
        /*0c7c*/ 	.word	0xffffffff


	//   ....[139]....
        /*0c80*/ 	.word	0xffffffff


	//   ....[140]....
        /*0c84*/ 	.word	0xffffffff


	//   ....[141]....
        /*0c88*/ 	.word	0xffffffff


	//   ....[142]....
        /*0c8c*/ 	.word	0xffffffff


	//   ....[143]....
        /*0c90*/ 	.word	0xffffffff


	//   ....[144]....
        /*0c94*/ 	.word	0xffffffff


	//   ....[145]....
        /*0c98*/ 	.word	0xffffffff


	//   ....[146]....
        /*0c9c*/ 	.word	0xffffffff


	//   ....[147]....
        /*0ca0*/ 	.word	0xffffffff


	//   ....[148]....
        /*0ca4*/ 	.word	0xffffffff


	//   ....[149]....
        /*0ca8*/ 	.word	0xffffffff


	//   ....[150]....
        /*0cac*/ 	.word	0xffffffff


	//   ....[151]....
        /*0cb0*/ 	.word	0xffffffff


	//   ....[152]....
        /*0cb4*/ 	.word	0xffffffff


	//   ....[153]....
        /*0cb8*/ 	.word	0xffffffff


	//   ....[154]....
        /*0cbc*/ 	.word	0xffffffff


	//   ....[155]....
        /*0cc0*/ 	.word	0xffffffff


	//   ....[156]....
        /*0cc4*/ 	.word	0xffffffff


	//   ....[157]....
        /*0cc8*/ 	.word	0xffffffff


	//   ....[158]....
        /*0ccc*/ 	.word	0xffffffff


	//   ....[159]....
        /*0cd0*/ 	.word	0xffffffff


	//   ....[160]....
        /*0cd4*/ 	.word	0xffffffff


	//   ....[161]....
        /*0cd8*/ 	.word	0xffffffff


	//   ....[162]....
        /*0cdc*/ 	.word	0xffffffff


	//   ....[163]....
        /*0ce0*/ 	.word	0xffffffff


	//   ....[164]....
        /*0ce4*/ 	.word	0xffffffff


	//   ....[165]....
        /*0ce8*/ 	.word	0xffffffff


	//   ....[166]....
        /*0cec*/ 	.word	0xffffffff


	//   ....[167]....
        /*0cf0*/ 	.word	0xffffffff


	//   ....[168]....
        /*0cf4*/ 	.word	0xffffffff


	//   ....[169]....
        /*0cf8*/ 	.word	0xffffffff


	//   ....[170]....
        /*0cfc*/ 	.word	0xffffffff


	//   ....[171]....
        /*0d00*/ 	.word	0xffffffff


	//   ....[172]....
        /*0d04*/ 	.word	0xffffffff


	//   ....[173]....
        /*0d08*/ 	.word	0xffffffff


	//   ....[174]....
        /*0d0c*/ 	.word	0xffffffff


	//   ....[175]....
        /*0d10*/ 	.word	0xffffffff


	//   ....[176]....
        /*0d14*/ 	.word	0xffffffff


	//   ....[177]....
        /*0d18*/ 	.word	0xffffffff


	//   ....[178]....
        /*0d1c*/ 	.word	0xffffffff


	//   ....[179]....
        /*0d20*/ 	.word	0xffffffff


	//   ....[180]....
        /*0d24*/ 	.word	0xffffffff


	//   ....[181]....
        /*0d28*/ 	.word	0xffffffff


	//   ....[182]....
        /*0d2c*/ 	.word	0xffffffff


	//   ....[183]....
        /*0d30*/ 	.word	0xffffffff


	//   ....[184]....
        /*0d34*/ 	.word	0xffffffff


	//   ....[185]....
        /*0d38*/ 	.word	0xffffffff


	//   ....[186]....
        /*0d3c*/ 	.word	0xffffffff


	//   ....[187]....
        /*0d40*/ 	.word	0xffffffff


	//   ....[188]....
        /*0d44*/ 	.word	0xffffffff


	//   ....[189]....
        /*0d48*/ 	.word	0xffffffff


	//   ....[190]....
        /*0d4c*/ 	.word	0xffffffff


	//   ....[191]....
        /*0d50*/ 	.word	0xffffffff


	//   ....[192]....
        /*0d54*/ 	.word	0xffffffff


	//   ....[193]....
        /*0d58*/ 	.word	0xffffffff


	//   ....[194]....
        /*0d5c*/ 	.word	0xffffffff


	//   ....[195]....
        /*0d60*/ 	.word	0xffffffff


	//   ....[196]....
        /*0d64*/ 	.word	0xffffffff


	//   ....[197]....
        /*0d68*/ 	.word	0xffffffff


	//   ....[198]....
        /*0d6c*/ 	.word	0xffffffff


	//   ....[199]....
        /*0d70*/ 	.word	0xffffffff


	//   ....[200]....
        /*0d74*/ 	.word	0xffffffff


	//   ....[201]....
        /*0d78*/ 	.word	0x0500000f


	//   ....[202]....
        /*0d7c*/ 	.word	0x0500000f


	//   ....[203]....
        /*0d80*/ 	.word	0x0500000f


	//   ....[204]....
        /*0d84*/ 	.word	0x0500000f


	//   ....[205]....
        /*0d88*/ 	.word	0x0500000f


	//   ....[206]....
        /*0d8c*/ 	.word	0x0500000f


	//   ....[207]....
        /*0d90*/ 	.word	0x0500000f


	//   ....[208]....
        /*0d94*/ 	.word	0x0500000f


	//   ....[209]....
        /*0d98*/ 	.word	0x0500000f


	//   ....[210]....
        /*0d9c*/ 	.word	0x0500000f


	//   ....[211]....
        /*0da0*/ 	.word	0x0500000f


	//   ....[212]....
        /*0da4*/ 	.word	0x0500000f


	//   ....[213]....
        /*0da8*/ 	.word	0x0500000f


	//   ....[214]....
        /*0dac*/ 	.word	0x0500000f


	//   ....[215]....
        /*0db0*/ 	.word	0x0500000f


	//   ....[216]....
        /*0db4*/ 	.word	0x0500000f


	//   ....[217]....
        /*0db8*/ 	.word	0x0500000f


	//   ....[218]....
        /*0dbc*/ 	.word	0x0500000f


	//   ....[219]....
        /*0dc0*/ 	.word	0x0500000f


	//   ....[220]....
        /*0dc4*/ 	.word	0x0500000f


	//   ....[221]....
        /*0dc8*/ 	.word	0x0500000f


	//   ....[222]....
        /*0dcc*/ 	.word	0x0500000f


	//   ....[223]....
        /*0dd0*/ 	.word	0x0500000f


	//   ....[224]....
        /*0dd4*/ 	.word	0x0500000f


	//   ....[225]....
        /*0dd8*/ 	.word	0x0500000f


	//   ....[226]....
        /*0ddc*/ 	.word	0x0500000f


	//   ....[227]....
        /*0de0*/ 	.word	0x0500000f


	//   ....[228]....
        /*0de4*/ 	.word	0x0500000f


	//   ....[229]....
        /*0de8*/ 	.word	0x0500000f


	//   ....[230]....
        /*0dec*/ 	.word	0x0500000f


	//   ....[231]....
        /*0df0*/ 	.word	0x0500000f


	//   ....[232]....
        /*0df4*/ 	.word	0x0500000f


	//   ....[233]....
        /*0df8*/ 	.word	0x0500000f


	//   ....[234]....
        /*0dfc*/ 	.word	0x0500000f


	//   ....[235]....
        /*0e00*/ 	.word	0x0500000f


	//   ....[236]....
        /*0e04*/ 	.word	0x0500000f


	//   ....[237]....
        /*0e08*/ 	.word	0x0500000f


	//   ....[238]....
        /*0e0c*/ 	.word	0x0500000f


	//   ....[239]....
        /*0e10*/ 	.word	0x0500000f


	//   ....[240]....
        /*0e14*/ 	.word	0x0500000f


	//   ....[241]....
        /*0e18*/ 	.word	0x0500000f


	//   ....[242]....
        /*0e1c*/ 	.word	0x0500000f


	//   ....[243]....
        /*0e20*/ 	.word	0x0500000f


	//   ....[244]....
        /*0e24*/ 	.word	0x0500000f


	//   ....[245]....
        /*0e28*/ 	.word	0x0500000f


	//   ....[246]....
        /*0e2c*/ 	.word	0x0500000f


	//   ....[247]....
        /*0e30*/ 	.word	0x0500000f


	//   ....[248]....
        /*0e34*/ 	.word	0x0500000f


	//   ....[249]....
        /*0e38*/ 	.word	0x0500000f


	//   ....[250]....
        /*0e3c*/ 	.word	0x0500000f


	//   ....[251]....
        /*0e40*/ 	.word	0x0500000f


	//   ....[252]....
        /*0e44*/ 	.word	0x0500000f


	//   ....[253]....
        /*0e48*/ 	.word	0x0500000f


	//   ....[254]....
        /*0e4c*/ 	.word	0x0500000f


	//   ....[255]....
        /*0e50*/ 	.word	0x0500000f


	//   ....[0]....
        /*0e54*/ 	.word	0x0500000f


	//   ....[1]....
        /*0e58*/ 	.word	0x0500000f


	//   ....[2]....
        /*0e5c*/ 	.word	0x0500000f


	//   ....[3]....
        /*0e60*/ 	.word	0x0500000f


	//   ....[4]....
        /*0e64*/ 	.word	0x0500000f


	//   ....[5]....
        /*0e68*/ 	.word	0x0500000f


	//   ....[6]....
        /*0e6c*/ 	.word	0x0500000f


	//   ....[7]....
        /*0e70*/ 	.word	0x0500000f


	//   ....[8]....
        /*0e74*/ 	.word	0x0500000f


	//   ....[9]....
        /*0e78*/ 	.word	0x0500000f


	//   ....[10]....
        /*0e7c*/ 	.word	0x0500000f


	//   ....[11]....
        /*0e80*/ 	.word	0x0500000f


	//   ....[12]....
        /*0e84*/ 	.word	0x0500000f


	//   ....[13]....
        /*0e88*/ 	.word	0x0500000f


	//   ....[14]....
        /*0e8c*/ 	.word	0x0500000f


	//   ....[15]....
        /*0e90*/ 	.word	0x0500000f


	//   ....[16]....
        /*0e94*/ 	.word	0x0500000f


	//   ....[17]....
        /*0e98*/ 	.word	0x0500000f


	//   ....[18]....
        /*0e9c*/ 	.word	0x0500000f


	//   ....[19]....
        /*0ea0*/ 	.word	0x0500000f


	//   ....[20]....
        /*0ea4*/ 	.word	0x0500000f


	//   ....[21]....
        /*0ea8*/ 	.word	0x0500000f


	//   ....[22]....
        /*0eac*/ 	.word	0x0500000f


	//   ....[23]....
        /*0eb0*/ 	.word	0x0500000f


	//   ....[24]....
        /*0eb4*/ 	.word	0x0500000f


	//   ....[25]....
        /*0eb8*/ 	.word	0x0500000f


	//   ....[26]....
        /*0ebc*/ 	.word	0x0500000f


	//   ....[27]....
        /*0ec0*/ 	.word	0x0500000f


	//   ....[28]....
        /*0ec4*/ 	.word	0x0500000f


	//   ....[29]....
        /*0ec8*/ 	.word	0x0500000f


	//   ....[30]....
        /*0ecc*/ 	.word	0x0500000f


	//   ....[31]....
        /*0ed0*/ 	.word	0x0500000f


	//   ....[32]....
        /*0ed4*/ 	.word	0x0500000f


	//   ....[33]....
        /*0ed8*/ 	.word	0x0500000f


	//   ....[34]....
        /*0edc*/ 	.word	0x0500000f


	//   ....[35]....
        /*0ee0*/ 	.word	0x0500000f


	//   ....[36]....
        /*0ee4*/ 	.word	0x0500000f


	//   ....[37]....
        /*0ee8*/ 	.word	0x0500000f


	//   ....[38]....
        /*0eec*/ 	.word	0x0500000f


	//   ....[39]....
        /*0ef0*/ 	.word	0x0500000f


	//   ....[40]....
        /*0ef4*/ 	.word	0x0500000f


	//   ....[41]....
        /*0ef8*/ 	.word	0x0500000f


	//   ....[42]....
        /*0efc*/ 	.word	0x0500000f


	//   ....[43]....
        /*0f00*/ 	.word	0x0500000f


	//   ....[44]....
        /*0f04*/ 	.word	0x0500000f


	//   ....[45]....
        /*0f08*/ 	.word	0x0500000f


	//   ....[46]....
        /*0f0c*/ 	.word	0x0500000f


	//   ....[47]....
        /*0f10*/ 	.word	0x0500000f


	//   ....[48]....
        /*0f14*/ 	.word	0x0500000f


	//   ....[49]....
        /*0f18*/ 	.word	0x0500000f


	//   ....[50]....
        /*0f1c*/ 	.word	0x0500000f


	//   ....[51]....
        /*0f20*/ 	.word	0x0500000f


	//   ....[52]....
        /*0f24*/ 	.word	0x0500000f


	//   ....[53]....
        /*0f28*/ 	.word	0x0500000f


	//   ....[54]....
        /*0f2c*/ 	.word	0x0500000f


	//   ....[55]....
        /*0f30*/ 	.word	0x0500000f


	//   ....[56]....
        /*0f34*/ 	.word	0x0500000f


	//   ....[57]....
        /*0f38*/ 	.word	0x0500000f


	//   ....[58]....
        /*0f3c*/ 	.word	0x0500000f


	//   ....[59]....
        /*0f40*/ 	.word	0x0500000f


	//   ....[60]....
        /*0f44*/ 	.word	0x0500000f


	//   ....[61]....
        /*0f48*/ 	.word	0x0500000f


	//   ....[62]....
        /*0f4c*/ 	.word	0x0500000f


	//   ....[63]....
        /*0f50*/ 	.word	0x0500000f


	//   ....[64]....
        /*0f54*/ 	.word	0x0500000f


	//   ....[65]....
        /*0f58*/ 	.word	0x0500000f


	//   ....[66]....
        /*0f5c*/ 	.word	0x0500000f


	//   ....[67]....
        /*0f60*/ 	.word	0x0500000f


	//   ....[68]....
        /*0f64*/ 	.word	0x0500000f


	//   ....[69]....
        /*0f68*/ 	.word	0x0500000f


	//   ....[70]....
        /*0f6c*/ 	.word	0x0500000f


	//   ....[71]....
        /*0f70*/ 	.word	0x0500000f


	//----- nvinfo : EIATTR_COOP_GROUP_INSTR_OFFSETS
	.align		4
.L_557:
        /*0f74*/ 	.byte	0x04, 0x28
        /*0f76*/ 	.short	(.L_559 - .L_558)


	//   ....[0]....
.L_558:
        /*0f78*/ 	.word	0x00000060


	//   ....[1]....
        /*0f7c*/ 	.word	0x00000140


	//   ....[2]....
        /*0f80*/ 	.word	0x00000190


	//   ....[3]....
        /*0f84*/ 	.word	0x000003c0


	//   ....[4]....
        /*0f88*/ 	.word	0x00000520


	//   ....[5]....
        /*0f8c*/ 	.word	0x00000640


	//   ....[6]....
        /*0f90*/ 	.word	0x000007a0


	//   ....[7]....
        /*0f94*/ 	.word	0x00004370


	//   ....[8]....
        /*0f98*/ 	.word	0x00004380


	//   ....[9]....
        /*0f9c*/ 	.word	0x00005190


	//   ....[10]....
        /*0fa0*/ 	.word	0x000051a0


	//   ....[11]....
        /*0fa4*/ 	.word	0x00006030


	//   ....[12]....
        /*0fa8*/ 	.word	0x00006040


	//   ....[13]....
        /*0fac*/ 	.word	0x00007b80


	//   ....[14]....
        /*0fb0*/ 	.word	0x00007b90


	//   ....[15]....
        /*0fb4*/ 	.word	0x00008be0


	//   ....[16]....
        /*0fb8*/ 	.word	0x00008bf0


	//   ....[17]....
        /*0fbc*/ 	.word	0x00009c60


	//   ....[18]....
        /*0fc0*/ 	.word	0x00009c70


	//   ....[19]....
        /*0fc4*/ 	.word	0x0000aee0


	//   ....[20]....
        /*0fc8*/ 	.word	0x0000aef0


	//   ....[21]....
        /*0fcc*/ 	.word	0x0000b0b0


	//   ....[22]....
        /*0fd0*/ 	.word	0x0000b0c0


	//   ....[23]....
        /*0fd4*/ 	.word	0x0000b290


	//   ....[24]....
        /*0fd8*/ 	.word	0x0000b2a0


	//   ....[25]....
        /*0fdc*/ 	.word	0x0000b6f0


	//   ....[26]....
        /*0fe0*/ 	.word	0x0000b700


	//   ....[27]....
        /*0fe4*/ 	.word	0x0000b880


	//   ....[28]....
        /*0fe8*/ 	.word	0x0000b8a0


	//   ....[29]....
        /*0fec*/ 	.word	0x0000ba30


	//   ....[30]....
        /*0ff0*/ 	.word	0x0000ba50


	//   ....[31]....
        /*0ff4*/ 	.word	0x0000c570


	//   ....[32]....
        /*0ff8*/ 	.word	0x0000cc70


	//   ....[33]....
        /*0ffc*/ 	.word	0x0000cc80


	//   ....[34]....
        /*1000*/ 	.word	0x0000cc90


	//   ....[35]....
        /*1004*/ 	.word	0x0000cca0


	//   ....[36]....
        /*1008*/ 	.word	0x0000d2b0


	//   ....[37]....
        /*100c*/ 	.word	0x0000d2c0


	//   ....[38]....
        /*1010*/ 	.word	0x0000d2d0


	//   ....[39]....
        /*1014*/ 	.word	0x0000d2e0


	//   ....[40]....
        /*1018*/ 	.word	0x0000d880


	//   ....[41]....
        /*101c*/ 	.word	0x0000d890


	//   ....[42]....
        /*1020*/ 	.word	0x0000d8a0


	//   ....[43]....
        /*1024*/ 	.word	0x0000d8b0


	//   ....[44]....
        /*1028*/ 	.word	0x0000de70


	//   ....[45]....
        /*102c*/ 	.word	0x0000de80


	//   ....[46]....
        /*1030*/ 	.word	0x0000de90


	//   ....[47]....
        /*1034*/ 	.word	0x0000dea0


	//   ....[48]....
        /*1038*/ 	.word	0x000115a0


	//   ....[49]....
        /*103c*/ 	.word	0x000115b0


	//   ....[50]....
        /*1040*/ 	.word	0x000115c0


	//   ....[51]....
        /*1044*/ 	.word	0x000115d0


	//   ....[52]....
        /*1048*/ 	.word	0x00011ab0


	//   ....[53]....
        /*104c*/ 	.word	0x00011ac0


	//   ....[54]....
        /*1050*/ 	.word	0x00011ad0


	//   ....[55]....
        /*1054*/ 	.word	0x00011ae0


	//   ....[56]....
        /*1058*/ 	.word	0x00011f10


	//   ....[57]....
        /*105c*/ 	.word	0x00011f20


	//   ....[58]....
        /*1060*/ 	.word	0x00011f30


	//   ....[59]....
        /*1064*/ 	.word	0x00011f40


	//   ....[60]....
        /*1068*/ 	.word	0x00012390


	//   ....[61]....
        /*106c*/ 	.word	0x000123a0


	//   ....[62]....
        /*1070*/ 	.word	0x000123b0


	//   ....[63]....
        /*1074*/ 	.word	0x000123c0


	//   ....[64]....
        /*1078*/ 	.word	0x00019150


	//   ....[65]....
        /*107c*/ 	.word	0x00019540


	//   ....[66]....
        /*1080*/ 	.word	0x00019590


	//   ....[67]....
        /*1084*/ 	.word	0x00019640


	//   ....[68]....
        /*1088*/ 	.word	0x00019a10


	//   ....[69]....
        /*108c*/ 	.word	0x00019a30


	//   ....[70]....
        /*1090*/ 	.word	0x0001e530


	//   ....[71]....
        /*1094*/ 	.word	0x0001e550


	//   ....[72]....
        /*1098*/ 	.word	0x0001ea50


	//   ....[73]....
        /*109c*/ 	.word	0x0001eb50


	//   ....[74]....
        /*10a0*/ 	.word	0x0001efd0


	//   ....[75]....
        /*10a4*/ 	.word	0x0001f020


	//   ....[76]....
        /*10a8*/ 	.word	0x00023610


	//   ....[77]....
        /*10ac*/ 	.word	0x00023640


	//   ....[78]....
        /*10b0*/ 	.word	0x00023930


	//   ....[79]....
        /*10b4*/ 	.word	0x000239a0


	//   ....[80]....
        /*10b8*/ 	.word	0x00024af0


	//   ....[81]....
        /*10bc*/ 	.word	0x00024bc0


	//   ....[82]....
        /*10c0*/ 	.word	0x00024da0


	//   ....[83]....
        /*10c4*/ 	.word	0x00024dc0


	//   ....[84]....
        /*10c8*/ 	.word	0x000268f0


	//   ....[85]....
        /*10cc*/ 	.word	0x00026900


	//   ....[86]....
        /*10d0*/ 	.word	0x00026910


	//   ....[87]....
        /*10d4*/ 	.word	0x00026920


	//   ....[88]....
        /*10d8*/ 	.word	0x00027330


	//   ....[89]....
        /*10dc*/ 	.word	0x00027340


	//   ....[90]....
        /*10e0*/ 	.word	0x000274b0


	//   ....[91]....
        /*10e4*/ 	.word	0x000274d0


	//   ....[92]....
        /*10e8*/ 	.word	0x00027620


	//   ....[93]....
        /*10ec*/ 	.word	0x00027640


	//   ....[94]....
        /*10f0*/ 	.word	0x000277a0


	//   ....[95]....
        /*10f4*/ 	.word	0x000277c0


	//   ....[96]....
        /*10f8*/ 	.word	0x00027fb0


	//   ....[97]....
        /*10fc*/ 	.word	0x00027fe0


	//   ....[98]....
        /*1100*/ 	.word	0x00028840


	//   ....[99]....
        /*1104*/ 	.word	0x00028850


	//   ....[100]....
        /*1108*/ 	.word	0x00029990


	//   ....[101]....
        /*110c*/ 	.word	0x000299b0


	//   ....[102]....
        /*1110*/ 	.word	0x00029b00


	//   ....[103]....
        /*1114*/ 	.word	0x00029b20


	//   ....[104]....
        /*1118*/ 	.word	0x00029c70


	//   ....[105]....
        /*111c*/ 	.word	0x00029c90


	//   ....[106]....
        /*1120*/ 	.word	0x00029df0


	//   ....[107]....
        /*1124*/ 	.word	0x00029e10


	//   ....[108]....
        /*1128*/ 	.word	0x00029ff0


	//   ....[109]....
        /*112c*/ 	.word	0x0002a1f0


	//   ....[110]....
        /*1130*/ 	.word	0x0002a220


	//   ....[111]....
        /*1134*/ 	.word	0x0002a250


	//   ....[112]....
        /*1138*/ 	.word	0x0002a280


	//   ....[113]....
        /*113c*/ 	.word	0x0002a2b0


	//   ....[114]....
        /*1140*/ 	.word	0x0002a2e0


	//   ....[115]....
        /*1144*/ 	.word	0x0002a480


	//   ....[116]....
        /*1148*/ 	.word	0x0002a4b0


	//   ....[117]....
        /*114c*/ 	.word	0x0002a4e0


	//   ....[118]....
        /*1150*/ 	.word	0x0002a510


	//   ....[119]....
        /*1154*/ 	.word	0x0002a540


	//   ....[120]....
        /*1158*/ 	.word	0x0002a570


	//   ....[121]....
        /*115c*/ 	.word	0x0002a600


	//   ....[122]....
        /*1160*/ 	.word	0x0002a630


	//   ....[123]....
        /*1164*/ 	.word	0x0002a640


	//   ....[124]....
        /*1168*/ 	.word	0x0002a680


	//   ....[125]....
        /*116c*/ 	.word	0x0002bbb0


	//   ....[126]....
        /*1170*/ 	.word	0x0002e2e0


	//   ....[127]....
        /*1174*/ 	.word	0x0002e320


	//   ....[128]....
        /*1178*/ 	.word	0x0002e350


	//   ....[129]....
        /*117c*/ 	.word	0x0002e420


	//   ....[130]....
        /*1180*/ 	.word	0x0002e450


	//   ....[131]....
        /*1184*/ 	.word	0x0002e4b0


	//   ....[132]....
        /*1188*/ 	.word	0x0002e4f0


	//   ....[133]....
        /*118c*/ 	.word	0x0002e550


	//   ....[134]....
        /*1190*/ 	.word	0x0002e570


	//   ....[135]....
        /*1194*/ 	.word	0x0002e5a0


	//   ....[136]....
        /*1198*/ 	.word	0x0002edc0


	//   ....[137]....
        /*119c*/ 	.word	0x0002ee00


	//   ....[138]....
        /*11a0*/ 	.word	0x0002ee20


	//   ....[139]....
        /*11a4*/ 	.word	0x0002eec0


	//   ....[140]....
        /*11a8*/ 	.word	0x0002eed0


	//   ....[141]....
        /*11ac*/ 	.word	0x0002ef80


	//   ....[142]....
        /*11b0*/ 	.word	0x0002ef90


	//   ....[143]....
        /*11b4*/ 	.word	0x0002f040


	//   ....[144]....
        /*11b8*/ 	.word	0x0002f050


	//   ....[145]....
        /*11bc*/ 	.word	0x0002f100


	//   ....[146]....
        /*11c0*/ 	.word	0x0002f110


	//   ....[147]....
        /*11c4*/ 	.word	0x0002f1c0


	//   ....[148]....
        /*11c8*/ 	.word	0x0002f1d0


	//   ....[149]....
        /*11cc*/ 	.word	0x0002f280


	//   ....[150]....
        /*11d0*/ 	.word	0x0002f290


	//   ....[151]....
        /*11d4*/ 	.word	0x0002f2e0


	//   ....[152]....
        /*11d8*/ 	.word	0x0002faf0


	//   ....[153]....
        /*11dc*/ 	.word	0x0002fb30


	//   ....[154]....
        /*11e0*/ 	.word	0x0002fb60


	//   ....[155]....
        /*11e4*/ 	.word	0x0002fc20


	//   ....[156]....
        /*11e8*/ 	.word	0x0002fc50


	//   ....[157]....
        /*11ec*/ 	.word	0x0002fca0


	//   ....[158]....
        /*11f0*/ 	.word	0x0002fcd0


	//   ....[159]....
        /*11f4*/ 	.word	0x0002fd20


	//   ....[160]....
        /*11f8*/ 	.word	0x0002fd50


	//   ....[161]....
        /*11fc*/ 	.word	0x0002fdc0


	//   ....[162]....
        /*1200*/ 	.word	0x000300c0


	//   ....[163]....
        /*1204*/ 	.word	0x000300f0


	//   ....[164]....
        /*1208*/ 	.word	0x000301b0


	//   ....[165]....
        /*120c*/ 	.word	0x000301c0


	//   ....[166]....
        /*1210*/ 	.word	0x00030270


	//   ....[167]....
        /*1214*/ 	.word	0x00030280


	//   ....[168]....
        /*1218*/ 	.word	0x00030330


	//   ....[169]....
        /*121c*/ 	.word	0x00030340


	//   ....[170]....
        /*1220*/ 	.word	0x00030350


	//   ....[171]....
        /*1224*/ 	.word	0x00030400


	//   ....[172]....
        /*1228*/ 	.word	0x000309b0


	//   ....[173]....
        /*122c*/ 	.word	0x000309f0


	//   ....[174]....
        /*1230*/ 	.word	0x00030a80


	//   ....[175]....
        /*1234*/ 	.word	0x00030ab0


	//   ....[176]....
        /*1238*/ 	.word	0x00030b40


	//   ....[177]....
        /*123c*/ 	.word	0x00030b70


	//   ....[178]....
        /*1240*/ 	.word	0x00030c00


	//   ....[179]....
        /*1244*/ 	.word	0x00030c30


	//   ....[180]....
        /*1248*/ 	.word	0x00030c40


	//   ....[181]....
        /*124c*/ 	.word	0x00030cd0


	//   ....[182]....
        /*1250*/ 	.word	0x00031160


	//   ....[183]....
        /*1254*/ 	.word	0x00031190


	//   ....[184]....
        /*1258*/ 	.word	0x00031200


	//   ....[185]....
        /*125c*/ 	.word	0x00031230


	//   ....[186]....
        /*1260*/ 	.word	0x00031260


	//   ....[187]....
        /*1264*/ 	.word	0x00031290


	//   ....[188]....
        /*1268*/ 	.word	0x000312c0


	//   ....[189]....
        /*126c*/ 	.word	0x000312f0


	//   ....[190]....
        /*1270*/ 	.word	0x000314a0


	//   ....[191]....
        /*1274*/ 	.word	0x000314d0


	//   ....[192]....
        /*1278*/ 	.word	0x00031500


	//   ....[193]....
        /*127c*/ 	.word	0x00031530


	//   ....[194]....
        /*1280*/ 	.word	0x00031560


	//   ....[195]....
        /*1284*/ 	.word	0x00031590


	//   ....[196]....
        /*1288*/ 	.word	0x00031650


	//   ....[197]....
        /*128c*/ 	.word	0x00031670


	//   ....[198]....
        /*1290*/ 	.word	0x00031690


	//   ....[199]....
        /*1294*/ 	.word	0x000316f0


	//   ....[200]....
        /*1298*/ 	.word	0x00032120


	//   ....[201]....
        /*129c*/ 	.word	0x00032440


	//   ....[202]....
        /*12a0*/ 	.word	0x000324d0


	//   ....[203]....
        /*12a4*/ 	.word	0x00032570


	//   ....[204]....
        /*12a8*/ 	.word	0x00032600


	//   ....[205]....
        /*12ac*/ 	.word	0x000326a0


	//   ....[206]....
        /*12b0*/ 	.word	0x00032730


	//   ....[207]....
        /*12b4*/ 	.word	0x00032820


	//   ....[208]....
        /*12b8*/ 	.word	0x000328b0


	//   ....[209]....
        /*12bc*/ 	.word	0x00032950


	//   ....[210]....
        /*12c0*/ 	.word	0x000329e0


	//   ....[211]....
        /*12c4*/ 	.word	0x00032a80


	//   ....[212]....
        /*12c8*/ 	.word	0x00032b10


	//   ....[213]....
        /*12cc*/ 	.word	0x00032c00


	//   ....[214]....
        /*12d0*/ 	.word	0x00032c90


	//   ....[215]....
        /*12d4*/ 	.word	0x00032d30


	//   ....[216]....
        /*12d8*/ 	.word	0x00032dc0


	//   ....[217]....
        /*12dc*/ 	.word	0x00032e60


	//   ....[218]....
        /*12e0*/ 	.word	0x00032ef0


	//   ....[219]....
        /*12e4*/ 	.word	0x00032fe0


	//   ....[220]....
        /*12e8*/ 	.word	0x00033070


	//   ....[221]....
        /*12ec*/ 	.word	0x000330c0


	//   ....[222]....
        /*12f0*/ 	.word	0x00033110


	//   ....[223]....
        /*12f4*/ 	.word	0x000331b0


	//   ....[224]....
        /*12f8*/ 	.word	0x00033240


	//   ....[225]....
        /*12fc*/ 	.word	0x00033290


	//   ....[226]....
        /*1300*/ 	.word	0x000332e0


	//   ....[227]....
        /*1304*/ 	.word	0x00033380


	//   ....[228]....
        /*1308*/ 	.word	0x00033410


	//   ....[229]....
        /*130c*/ 	.word	0x00033460


	//   ....[230]....
        /*1310*/ 	.word	0x000334b0


	//   ....[231]....
        /*1314*/ 	.word	0x00033550


	//   ....[232]....
        /*1318*/ 	.word	0x000335e0


	//   ....[233]....
        /*131c*/ 	.word	0x00033630


	//   ....[234]....
        /*1320*/ 	.word	0x00033680


	//   ....[235]....
        /*1324*/ 	.word	0x00033770


	//   ....[236]....
        /*1328*/ 	.word	0x00033800


	//   ....[237]....
        /*132c*/ 	.word	0x00033850


	//   ....[238]....
        /*1330*/ 	.word	0x000338a0


	//   ....[239]....
        /*1334*/ 	.word	0x00033930


	//   ....[240]....
        /*1338*/ 	.word	0x000339c0


	//   ....[241]....
        /*133c*/ 	.word	0x00033a10


	//   ....[242]....
        /*1340*/ 	.word	0x00033a60


	//   ....[243]....
        /*1344*/ 	.word	0x00033af0


	//   ....[244]....
        /*1348*/ 	.word	0x00033b80


	//   ....[245]....
        /*134c*/ 	.word	0x00033bd0


	//   ....[246]....
        /*1350*/ 	.word	0x00033c20


	//   ....[247]....
        /*1354*/ 	.word	0x00033cc0


	//   ....[248]....
        /*1358*/ 	.word	0x00033d50


	//   ....[249]....
        /*135c*/ 	.word	0x00033da0


	//   ....[250]....
        /*1360*/ 	.word	0x00033df0


	//   ....[251]....
        /*1364*/ 	.word	0x000340f0


	//   ....[252]....
        /*1368*/ 	.word	0x000343d0


	//   ....[253]....
        /*136c*/ 	.word	0x000344c0


	//   ....[254]....
        /*1370*/ 	.word	0x00034580


	//   ....[255]....
        /*1374*/ 	.word	0x000346f0


	//   ....[0]....
        /*1378*/ 	.word	0x00034740


	//   ....[1]....
        /*137c*/ 	.word	0x00034850


	//   ....[2]....
        /*1380*/ 	.word	0x000348b0


	//   ....[3]....
        /*1384*/ 	.word	0x000349c0


	//   ....[4]....
        /*1388*/ 	.word	0x00034a20


	//   ....[5]....
        /*138c*/ 	.word	0x00034b20


	//   ....[6]....
        /*1390*/ 	.word	0x00034b70


	//   ....[7]....
        /*1394*/ 	.word	0x00034c20


	//   ....[8]....
        /*1398*/ 	.word	0x00034c80


	//   ....[9]....
        /*139c*/ 	.word	0x00034db0


	//   ....[10]....
        /*13a0*/ 	.word	0x00034e00


	//   ....[11]....
        /*13a4*/ 	.word	0x00034f40


	//   ....[12]....
        /*13a8*/ 	.word	0x00034f90


	//   ....[13]....
        /*13ac*/ 	.word	0x000350d0


	//   ....[14]....
        /*13b0*/ 	.word	0x00035120


	//   ....[15]....
        /*13b4*/ 	.word	0x00035260


	//   ....[16]....
        /*13b8*/ 	.word	0x000352b0


	//   ....[17]....
        /*13bc*/ 	.word	0x000353f0


	//   ....[18]....
        /*13c0*/ 	.word	0x00035440


	//   ....[19]....
        /*13c4*/ 	.word	0x00035580


	//   ....[20]....
        /*13c8*/ 	.word	0x000355d0


	//   ....[21]....
        /*13cc*/ 	.word	0x000356f0


	//   ....[22]....
        /*13d0*/ 	.word	0x00035740


	//   ....[23]....
        /*13d4*/ 	.word	0x00035870


	//   ....[24]....
        /*13d8*/ 	.word	0x00035940


	//   ....[25]....
        /*13dc*/ 	.word	0x00035ab0


	//   ....[26]....
        /*13e0*/ 	.word	0x00035b00


	//   ....[27]....
        /*13e4*/ 	.word	0x00035c00


	//   ....[28]....
        /*13e8*/ 	.word	0x00035c50


	//   ....[29]....
        /*13ec*/ 	.word	0x00035d50


	//   ....[30]....
        /*13f0*/ 	.word	0x00035da0


	//   ....[31]....
        /*13f4*/ 	.word	0x00035ed0


	//   ....[32]....
        /*13f8*/ 	.word	0x00035f20


	//   ....[33]....
        /*13fc*/ 	.word	0x00036010


	//   ....[34]....
        /*1400*/ 	.word	0x000360b0


	//   ....[35]....
        /*1404*/ 	.word	0x000361f0


	//   ....[36]....
        /*1408*/ 	.word	0x00036240


	//   ....[37]....
        /*140c*/ 	.word	0x00036380


	//   ....[38]....
        /*1410*/ 	.word	0x000363d0


	//   ....[39]....
        /*1414*/ 	.word	0x00036510


	//   ....[40]....
        /*1418*/ 	.word	0x00036560


	//   ....[41]....
        /*141c*/ 	.word	0x000366a0


	//   ....[42]....
        /*1420*/ 	.word	0x000366f0


	//   ....[43]....
        /*1424*/ 	.word	0x000367e0


	//   ....[44]....
        /*1428*/ 	.word	0x000368a0


	//   ....[45]....
        /*142c*/ 	.word	0x00036a30


	//   ....[46]....
        /*1430*/ 	.word	0x00036a80


	//   ....[47]....
        /*1434*/ 	.word	0x00036bb0


	//   ....[48]....
        /*1438*/ 	.word	0x00036c00


	//   ....[49]....
        /*143c*/ 	.word	0x00036d30


	//   ....[50]....
        /*1440*/ 	.word	0x00036d80


	//   ....[51]....
        /*1444*/ 	.word	0x00036eb0


	//   ....[52]....
        /*1448*/ 	.word	0x00036f00


	//   ....[53]....
        /*144c*/ 	.word	0x00036f90


	//   ....[54]....
        /*1450*/ 	.word	0x00037030


	//   ....[55]....
        /*1454*/ 	.word	0x000371c0


	//   ....[56]....
        /*1458*/ 	.word	0x00037230


	//   ....[57]....
        /*145c*/ 	.word	0x000372a0


	//   ....[58]....
        /*1460*/ 	.word	0x00037310


	//   ....[59]....
        /*1464*/ 	.word	0x00037380


	//   ....[60]....
        /*1468*/ 	.word	0x00037400


	//   ....[61]....
        /*146c*/ 	.word	0x00037480


	//   ....[62]....
        /*1470*/ 	.word	0x00037510


	//   ....[63]....
        /*1474*/ 	.word	0x00037580


	//   ....[64]....
        /*1478*/ 	.word	0x000375f0


	//   ....[65]....
        /*147c*/ 	.word	0x00037660


	//   ....[66]....
        /*1480*/ 	.word	0x000376e0


	//   ....[67]....
        /*1484*/ 	.word	0x00037750


	//   ....[68]....
        /*1488*/ 	.word	0x000377e0


	//   ....[69]....
        /*148c*/ 	.word	0x00037840


	//   ....[70]....
        /*1490*/ 	.word	0x000378d0


	//   ....[71]....
        /*1494*/ 	.word	0x00037a00


	//----- nvinfo : EIATTR_REG_RECONFIG
	.align		4
.L_559:
        /*1498*/ 	.byte	0x01, 0x54
	.zero		2


	//----- nvinfo : EIATTR_SYSCALL_OFFSETS
	.align		4
        /*149c*/ 	.byte	0x04, 0x46
        /*149e*/ 	.short	(.L_561 - .L_560)


	//   ....[0]....
.L_560:
        /*14a0*/ 	.word	0x000026b0


	//   ....[1]....
        /*14a4*/ 	.word	0x00002800


	//   ....[2]....
        /*14a8*/ 	.word	0x0000c6e0


	//   ....[3]....
        /*14ac*/ 	.word	0x0000ca10


	//   ....[4]....
        /*14b0*/ 	.word	0x0002d910


	//   ....[5]....
        /*14b4*/ 	.word	0x0002da60


	//   ....[6]....
        /*14b8*/ 	.word	0x0002db50


	//   ....[7]....
        /*14bc*/ 	.word	0x0002ea30


	//----- nvinfo : EIATTR_MBARRIER_INSTR_OFFSETS
	.align		4
.L_561:
        /*14c0*/ 	.byte	0x04, 0x39
        /*14c2*/ 	.short	(.L_563 - .L_562)


	//   ....[0]....
.L_562:
        /*14c4*/ 	.word	0x00000270
        /*14c8*/ 	.word	0x000000ff
        /*14cc*/ 	.word	0x00038800
        /*14d0*/ 	.short	0x0100
        /*14d2*/ 	.byte	0x08
	.zero		1


	//   ....[1]....
        /*14d4*/ 	.word	0x00000280
        /*14d8*/ 	.word	0x000000ff
        /*14dc*/ 	.word	0x00038820
        /*14e0*/ 	.short	0x0100
        /*14e2*/ 	.byte	0x08
	.zero		1


	//   ....[2]....
        /*14e4*/ 	.word	0x00000370
        /*14e8*/ 	.word	0x000000ff
        /*14ec*/ 	.word	0x00038830
        /*14f0*/ 	.short	0x0100
        /*14f2*/ 	.byte	0x08
	.zero		1


	//   ....[3]....
        /*14f4*/ 	.word	0x00000380
        /*14f8*/ 	.word	0x000000ff
        /*14fc*/ 	.word	0x00038840
        /*1500*/ 	.short	0x0100
        /*1502*/ 	.byte	0x08
	.zero		1


	//   ....[4]....
        /*1504*/ 	.word	0x00000390
        /*1508*/ 	.word	0x000000ff
        /*150c*/ 	.word	0x00038838
        /*1510*/ 	.short	0x0100
        /*1512*/ 	.byte	0x08
	.zero		1


	//   ....[5]....
        /*1514*/ 	.word	0x000003a0
        /*1518*/ 	.word	0x000000ff
        /*151c*/ 	.word	0x00038848
        /*1520*/ 	.short	0x0100
        /*1522*/ 	.byte	0x08
	.zero		1


	//   ....[6]....
        /*1524*/ 	.word	0x000004d0
        /*1528*/ 	.word	0x000000ff
        /*152c*/ 	.word	0x00038850
        /*1530*/ 	.short	0x0100
        /*1532*/ 	.byte	0x08
	.zero		1


	//   ....[7]....
        /*1534*/ 	.word	0x000004e0
        /*1538*/ 	.word	0x000000ff
        /*153c*/ 	.word	0x00038860
        /*1540*/ 	.short	0x0100
        /*1542*/ 	.byte	0x08
	.zero		1


	//   ....[8]....
        /*1544*/ 	.word	0x000004f0
        /*1548*/ 	.word	0x000000ff
        /*154c*/ 	.word	0x00038858
        /*1550*/ 	.short	0x0100
        /*1552*/ 	.byte	0x08
	.zero		1


	//   ....[9]....
        /*1554*/ 	.word	0x00000500
        /*1558*/ 	.word	0x000000ff
        /*155c*/ 	.word	0x00038868
        /*1560*/ 	.short	0x0100
        /*1562*/ 	.byte	0x08
	.zero		1


	//   ....[10]....
        /*1564*/ 	.word	0x000005f0
        /*1568*/ 	.word	0x000000ff
        /*156c*/ 	.word	0x00038870
        /*1570*/ 	.short	0x0100
        /*1572*/ 	.byte	0x06
	.zero		1


	//   ....[11]....
        /*1574*/ 	.word	0x00000600
        /*1578*/ 	.word	0x000000ff
        /*157c*/ 	.word	0x00038880
        /*1580*/ 	.short	0x0100
        /*1582*/ 	.byte	0x06
	.zero		1


	//   ....[12]....
        /*1584*/ 	.word	0x00000610
        /*1588*/ 	.word	0x000000ff
        /*158c*/ 	.word	0x00038878
        /*1590*/ 	.short	0x0100
        /*1592*/ 	.byte	0x06
	.zero		1


	//   ....[13]....
        /*1594*/ 	.word	0x00000620
        /*1598*/ 	.word	0x000000ff
        /*159c*/ 	.word	0x00038888
        /*15a0*/ 	.short	0x0100
        /*15a2*/ 	.byte	0x06
	.zero		1


	//   ....[14]....
        /*15a4*/ 	.word	0x00000750
        /*15a8*/ 	.word	0x000000ff
        /*15ac*/ 	.word	0x00038890
        /*15b0*/ 	.short	0x0100
        /*15b2*/ 	.byte	0x08
	.zero		1


	//   ....[15]....
        /*15b4*/ 	.word	0x00000760
        /*15b8*/ 	.word	0x000000ff
        /*15bc*/ 	.word	0x000388a0
        /*15c0*/ 	.short	0x0100
        /*15c2*/ 	.byte	0x08
	.zero		1


	//   ....[16]....
        /*15c4*/ 	.word	0x00000770
        /*15c8*/ 	.word	0x000000ff
        /*15cc*/ 	.word	0x00038898
        /*15d0*/ 	.short	0x0100
        /*15d2*/ 	.byte	0x08
	.zero		1


	//   ....[17]....
        /*15d4*/ 	.word	0x00000780
        /*15d8*/ 	.word	0x000000ff
        /*15dc*/ 	.word	0x000388a8
        /*15e0*/ 	.short	0x0100
        /*15e2*/ 	.byte	0x08
	.zero		1


	//   ....[18]....
        /*15e4*/ 	.word	0x000008b0
        /*15e8*/ 	.word	0x000000ff
        /*15ec*/ 	.word	0x000388b0
        /*15f0*/ 	.short	0x0100
        /*15f2*/ 	.byte	0x08
	.zero		1


	//   ....[19]....
        /*15f4*/ 	.word	0x000008c0
        /*15f8*/ 	.word	0x000000ff
        /*15fc*/ 	.word	0x000388c0
        /*1600*/ 	.short	0x0100
        /*1602*/ 	.byte	0x08
	.zero		1


	//   ....[20]....
        /*1604*/ 	.word	0x000008d0
        /*1608*/ 	.word	0x000000ff
        /*160c*/ 	.word	0x000388b8
        /*1610*/ 	.short	0x0100
        /*1612*/ 	.byte	0x08
	.zero		1


	//   ....[21]....
        /*1614*/ 	.word	0x000008e0
        /*1618*/ 	.word	0x000000ff
        /*161c*/ 	.word	0x000388c8
        /*1620*/ 	.short	0x0100
        /*1622*/ 	.byte	0x08
	.zero		1


	//   ....[22]....
        /*1624*/ 	.word	0x00004320
        /*1628*/ 	.word	0x00000058
        /*162c*/ 	.word	0x00038890
        /*1630*/ 	.short	0x010a
        /*1632*/ 	.byte	0x3f
	.zero		1


	//   ....[23]....
        /*1634*/ 	.word	0x00007b10
        /*1638*/ 	.word	0x00000058
        /*163c*/ 	.word	0x00038890
        /*1640*/ 	.short	0x010a
        /*1642*/ 	.byte	0x3f
	.zero		1


	//   ....[24]....
        /*1644*/ 	.word	0x0000ad40
        /*1648*/ 	.word	0x00000058
        /*164c*/ 	.word	0x00038890
        /*1650*/ 	.short	0x010a
        /*1652*/ 	.byte	0x3f
	.zero		1


	//   ....[25]....
        /*1654*/ 	.word	0x0000b520
        /*1658*/ 	.word	0x0000000b
        /*165c*/ 	.word	0x00000000
        /*1660*/ 	.short	0x0101
        /*1662*/ 	.byte	0x3f
	.zero		1


	//   ....[26]....
        /*1664*/ 	.word	0x0000b560
        /*1668*/ 	.word	0x00000058
        /*166c*/ 	.word	0x000388b0
        /*1670*/ 	.short	0x010a
        /*1672*/ 	.byte	0x3f
	.zero		1


	//   ....[27]....
        /*1674*/ 	.word	0x0000bc90
        /*1678*/ 	.word	0x00000058
        /*167c*/ 	.word	0x00000000
        /*1680*/ 	.short	0x0101
        /*1682*/ 	.byte	0x3f
	.zero		1


	//   ....[28]....
        /*1684*/ 	.word	0x0000c770
        /*1688*/ 	.word	0x00000017
        /*168c*/ 	.word	0x00038800
        /*1690*/ 	.short	0x010a
        /*1692*/ 	.byte	0x3f
	.zero		1


	//   ....[29]....
        /*1694*/ 	.word	0x0000c7c0
        /*1698*/ 	.word	0x00000017
        /*169c*/ 	.word	0x00038800
        /*16a0*/ 	.short	0x010a
        /*16a2*/ 	.byte	0x3f
	.zero		1


	//   ....[30]....
        /*16a4*/ 	.word	0x0000e2e0
        /*16a8*/ 	.word	0x00000017
        /*16ac*/ 	.word	0x00038800
        /*16b0*/ 	.short	0x010a
        /*16b2*/ 	.byte	0x3f
	.zero		1


	//   ....[31]....
        /*16b4*/ 	.word	0x000126b0
        /*16b8*/ 	.word	0x00000017
        /*16bc*/ 	.word	0x00038800
        /*16c0*/ 	.short	0x010a
        /*16c2*/ 	.byte	0x3f
	.zero		1


	//   ....[32]....
        /*16c4*/ 	.word	0x00016010
        /*16c8*/ 	.word	0x00000000
        /*16cc*/ 	.word	0x00038830
        /*16d0*/ 	.short	0x010a
        /*16d2*/ 	.byte	0x3f
	.zero		1


	//   ....[33]....
        /*16d4*/ 	.word	0x00016050
        /*16d8*/ 	.word	0x00000000
        /*16dc*/ 	.word	0x00038830
        /*16e0*/ 	.short	0x010a
        /*16e2*/ 	.byte	0x3f
	.zero		1


	//   ....[34]....
        /*16e4*/ 	.word	0x00019d70
        /*16e8*/ 	.word	0x00000000
        /*16ec*/ 	.word	0x00000000
        /*16f0*/ 	.short	0x0101
        /*16f2*/ 	.byte	0x3f
	.zero		1


	//   ....[35]....
        /*16f4*/ 	.word	0x0001a940
        /*16f8*/ 	.word	0x0000000a
        /*16fc*/ 	.word	0x00038830
        /*1700*/ 	.short	0x010a
        /*1702*/ 	.byte	0x3f
	.zero		1


	//   ....[36]....
        /*1704*/ 	.word	0x0001a9c0
        /*1708*/ 	.word	0x0000000a
        /*170c*/ 	.word	0x00038830
        /*1710*/ 	.short	0x010a
        /*1712*/ 	.byte	0x3f
	.zero		1


	//   ....[37]....
        /*1714*/ 	.word	0x0001e0b0
        /*1718*/ 	.word	0x00000006
        /*171c*/ 	.word	0x00038850
        /*1720*/ 	.short	0x010a
        /*1722*/ 	.byte	0x3f
	.zero		1


	//   ....[38]....
        /*1724*/ 	.word	0x0001e100
        /*1728*/ 	.word	0x00000006
        /*172c*/ 	.word	0x00038850
        /*1730*/ 	.short	0x010a
        /*1732*/ 	.byte	0x3f
	.zero		1


	//   ....[39]....
        /*1734*/ 	.word	0x0001e4c0
        /*1738*/ 	.word	0x0000000a
        /*173c*/ 	.word	0x00000000
        /*1740*/ 	.short	0x0101
        /*1742*/ 	.byte	0x3f
	.zero		1


	//   ....[40]....
        /*1744*/ 	.word	0x0001f710
        /*1748*/ 	.word	0x00000006
        /*174c*/ 	.word	0x00000000
        /*1750*/ 	.short	0x0101
        /*1752*/ 	.byte	0x3f
	.zero		1


	//   ....[41]....
        /*1754*/ 	.word	0x0001f9b0
        /*1758*/ 	.word	0x00000003
        /*175c*/ 	.word	0x00038830
        /*1760*/ 	.short	0x010a
        /*1762*/ 	.byte	0x3f
	.zero		1


	//   ....[42]....
        /*1764*/ 	.word	0x0001fa30
        /*1768*/ 	.word	0x00000003
        /*176c*/ 	.word	0x00038830
        /*1770*/ 	.short	0x010a
        /*1772*/ 	.byte	0x3f
	.zero		1


	//   ....[43]....
        /*1774*/ 	.word	0x00023130
        /*1778*/ 	.word	0x00000006
        /*177c*/ 	.word	0x00038850
        /*1780*/ 	.short	0x010a
        /*1782*/ 	.byte	0x3f
	.zero		1


	//   ....[44]....
        /*1784*/ 	.word	0x00023180
        /*1788*/ 	.word	0x00000006
        /*178c*/ 	.word	0x00038850
        /*1790*/ 	.short	0x010a
        /*1792*/ 	.byte	0x3f
	.zero		1


	//   ....[45]....
        /*1794*/ 	.word	0x00023500
        /*1798*/ 	.word	0x00000002
        /*179c*/ 	.word	0x00000000
        /*17a0*/ 	.short	0x0101
        /*17a2*/ 	.byte	0x3f
	.zero		1


	//   ....[46]....
        /*17a4*/ 	.word	0x00024090
        /*17a8*/ 	.word	0x00000006
        /*17ac*/ 	.word	0x00000000
        /*17b0*/ 	.short	0x0101
        /*17b2*/ 	.byte	0x3f
	.zero		1


	//   ....[47]....
        /*17b4*/ 	.word	0x00024a40
        /*17b8*/ 	.word	0x0000000a
        /*17bc*/ 	.word	0x00038850
        /*17c0*/ 	.short	0x010a
        /*17c2*/ 	.byte	0x3f
	.zero		1


	//   ....[48]....
        /*17c4*/ 	.word	0x00024a90
        /*17c8*/ 	.word	0x0000000a
        /*17cc*/ 	.word	0x00038850
        /*17d0*/ 	.short	0x010a
        /*17d2*/ 	.byte	0x3f
	.zero		1


	//   ....[49]....
        /*17d4*/ 	.word	0x00024f80
        /*17d8*/ 	.word	0x0000000a
        /*17dc*/ 	.word	0x00000000
        /*17e0*/ 	.short	0x0101
        /*17e2*/ 	.byte	0x3f
	.zero		1


	//   ....[50]....
        /*17e4*/ 	.word	0x00027310
        /*17e8*/ 	.word	0x00000014
        /*17ec*/ 	.word	0x00000000
        /*17f0*/ 	.short	0x0101
        /*17f2*/ 	.byte	0x3f
	.zero		1


	//   ....[51]....
        /*17f4*/ 	.word	0x00027fd0
        /*17f8*/ 	.word	0x00000002
        /*17fc*/ 	.word	0x00000000
        /*1800*/ 	.short	0x0101
        /*1802*/ 	.byte	0x3f
	.zero		1


	//   ....[52]....
        /*1804*/ 	.word	0x0002bc90
        /*1808*/ 	.word	0x00000010
        /*180c*/ 	.word	0x00038820
        /*1810*/ 	.short	0x010a
        /*1812*/ 	.byte	0x3f
	.zero		1


	//   ....[53]....
        /*1814*/ 	.word	0x0002bd20
        /*1818*/ 	.word	0x0000000b
        /*181c*/ 	.word	0x000388a0
        /*1820*/ 	.short	0x010a
        /*1822*/ 	.byte	0x3f
	.zero		1


	//   ....[54]....
        /*1824*/ 	.word	0x0002c270
        /*1828*/ 	.word	0x0000000b
        /*182c*/ 	.word	0x000388c0
        /*1830*/ 	.short	0x010a
        /*1832*/ 	.byte	0x3f
	.zero		1


	//   ....[55]....
        /*1834*/ 	.word	0x0002c880
        /*1838*/ 	.word	0x0000000a
        /*183c*/ 	.word	0x000388a0
        /*1840*/ 	.short	0x010a
        /*1842*/ 	.byte	0x3f
	.zero		1


	//   ....[56]....
        /*1844*/ 	.word	0x0002cdc0
        /*1848*/ 	.word	0x0000000a
        /*184c*/ 	.word	0x000388c0
        /*1850*/ 	.short	0x010a
        /*1852*/ 	.byte	0x3f
	.zero		1


	//   ....[57]....
        /*1854*/ 	.word	0x0002e110
        /*1858*/ 	.word	0x00000005
        /*185c*/ 	.word	0x00038840
        /*1860*/ 	.short	0x010a
        /*1862*/ 	.byte	0x3f
	.zero		1


	//   ....[58]....
        /*1864*/ 	.word	0x0002e720
        /*1868*/ 	.word	0x00000005
        /*186c*/ 	.word	0x00038830
        /*1870*/ 	.short	0x0107
        /*1872*/ 	.byte	0x3f
	.zero		1


	//   ....[59]....
        /*1874*/ 	.word	0x0002e800
        /*1878*/ 	.word	0x00000005
        /*187c*/ 	.word	0x00038830
        /*1880*/ 	.short	0x0101
        /*1882*/ 	.byte	0x3f
	.zero		1


	//   ....[60]....
        /*1884*/ 	.word	0x0002f420
        /*1888*/ 	.word	0x00000010
        /*188c*/ 	.word	0x00038800
        /*1890*/ 	.short	0x0107
        /*1892*/ 	.byte	0x3f
	.zero		1


	//   ....[61]....
        /*1894*/ 	.word	0x0002f540
        /*1898*/ 	.word	0x00000010
        /*189c*/ 	.word	0x00038800
        /*18a0*/ 	.short	0x0101
        /*18a2*/ 	.byte	0x3f
	.zero		1


	//   ....[62]....
        /*18a4*/ 	.word	0x0002f560
        /*18a8*/ 	.word	0x00000010
        /*18ac*/ 	.word	0x00038820
        /*18b0*/ 	.short	0x010a
        /*18b2*/ 	.byte	0x3f
	.zero		1


	//   ....[63]....
        /*18b4*/ 	.word	0x0002f960
        /*18b8*/ 	.word	0x00000006
        /*18bc*/ 	.word	0x00038840
        /*18c0*/ 	.short	0x010a
        /*18c2*/ 	.byte	0x3f
	.zero		1


	//   ....[64]....
        /*18c4*/ 	.word	0x0002fee0
        /*18c8*/ 	.word	0x00000006
        /*18cc*/ 	.word	0x00038830
        /*18d0*/ 	.short	0x0107
        /*18d2*/ 	.byte	0x3f
	.zero		1


	//   ....[65]....
        /*18d4*/ 	.word	0x0002ffa0
        /*18d8*/ 	.word	0x00000006
        /*18dc*/ 	.word	0x00038830
        /*18e0*/ 	.short	0x0101
        /*18e2*/ 	.byte	0x3f
	.zero		1


	//   ....[66]....
        /*18e4*/ 	.word	0x00030000
        /*18e8*/ 	.word	0x00000006
        /*18ec*/ 	.word	0x00038860
        /*18f0*/ 	.short	0x010a
        /*18f2*/ 	.byte	0x3f
	.zero		1


	//   ....[67]....
        /*18f4*/ 	.word	0x00030530
        /*18f8*/ 	.word	0x00000006
        /*18fc*/ 	.word	0x00038850
        /*1900*/ 	.short	0x0107
        /*1902*/ 	.byte	0x3f
	.zero		1


	//   ....[68]....
        /*1904*/ 	.word	0x000306d0
        /*1908*/ 	.word	0x00000006
        /*190c*/ 	.word	0x00038850
        /*1910*/ 	.short	0x0101
        /*1912*/ 	.byte	0x3f
	.zero		1


	//   ....[69]....
        /*1914*/ 	.word	0x00030900
        /*1918*/ 	.word	0x00000004
        /*191c*/ 	.word	0x00038860
        /*1920*/ 	.short	0x010a
        /*1922*/ 	.byte	0x3f
	.zero		1


	//   ....[70]....
        /*1924*/ 	.word	0x00030e60
        /*1928*/ 	.word	0x00000004
        /*192c*/ 	.word	0x00038850
        /*1930*/ 	.short	0x0107
        /*1932*/ 	.byte	0x3f
	.zero		1


	//   ....[71]....
        /*1934*/ 	.word	0x00030f20
        /*1938*/ 	.word	0x00000004
        /*193c*/ 	.word	0x00038850
        /*1940*/ 	.short	0x0101
        /*1942*/ 	.byte	0x3f
	.zero		1


	//   ....[72]....
        /*1944*/ 	.word	0x000320a0
        /*1948*/ 	.word	0x00000005
        /*194c*/ 	.word	0x00038820
        /*1950*/ 	.short	0x010a
        /*1952*/ 	.byte	0x3f
	.zero		1


	//   ....[73]....
        /*1954*/ 	.word	0x00032210
        /*1958*/ 	.word	0x00000003
        /*195c*/ 	.word	0x00038840
        /*1960*/ 	.short	0x010a
        /*1962*/ 	.byte	0x3f
	.zero		1


	//   ....[74]....
        /*1964*/ 	.word	0x000322b0
        /*1968*/ 	.word	0x00000017
        /*196c*/ 	.word	0x00038840
        /*1970*/ 	.short	0x010a
        /*1972*/ 	.byte	0x3f
	.zero		1


	//   ....[75]....
        /*1974*/ 	.word	0x000322f0
        /*1978*/ 	.word	0x00000003
        /*197c*/ 	.word	0x00038860
        /*1980*/ 	.short	0x010a
        /*1982*/ 	.byte	0x3f
	.zero		1


	//   ....[76]....
        /*1984*/ 	.word	0x00032330
        /*1988*/ 	.word	0x00000017
        /*198c*/ 	.word	0x00038860
        /*1990*/ 	.short	0x010a
        /*1992*/ 	.byte	0x3f
	.zero		1


	//   ....[77]....
        /*1994*/ 	.word	0x00032390
        /*1998*/ 	.word	0x00000058
        /*199c*/ 	.word	0x00038890
        /*19a0*/ 	.short	0x010a
        /*19a2*/ 	.byte	0x3f
	.zero		1


	//   ....[78]....
        /*19a4*/ 	.word	0x00032770
        /*19a8*/ 	.word	0x00000058
        /*19ac*/ 	.word	0x00038890
        /*19b0*/ 	.short	0x010a
        /*19b2*/ 	.byte	0x3f
	.zero		1


	//   ....[79]....
        /*19b4*/ 	.word	0x00032b50
        /*19b8*/ 	.word	0x00000058
        /*19bc*/ 	.word	0x00038890
        /*19c0*/ 	.short	0x010a
        /*19c2*/ 	.byte	0x3f
	.zero		1


	//   ....[80]....
        /*19c4*/ 	.word	0x00032f30
        /*19c8*/ 	.word	0x00000058
        /*19cc*/ 	.word	0x000388b0
        /*19d0*/ 	.short	0x010a
        /*19d2*/ 	.byte	0x3f
	.zero		1


	//   ....[81]....
        /*19d4*/ 	.word	0x000336c0
        /*19d8*/ 	.word	0x00000017
        /*19dc*/ 	.word	0x00038800
        /*19e0*/ 	.short	0x010a
        /*19e2*/ 	.byte	0x3f
	.zero		1


	//   ....[82]....
        /*19e4*/ 	.word	0x00033e30
        /*19e8*/ 	.word	0x00000017
        /*19ec*/ 	.word	0x00038800
        /*19f0*/ 	.short	0x010a
        /*19f2*/ 	.byte	0x3f
	.zero		1


	//   ....[83]....
        /*19f4*/ 	.word	0x00033e80
        /*19f8*/ 	.word	0x00000000
        /*19fc*/ 	.word	0x00038830
        /*1a00*/ 	.short	0x010a
        /*1a02*/ 	.byte	0x3f
	.zero		1


	//   ....[84]....
        /*1a04*/ 	.word	0x00033ed0
        /*1a08*/ 	.word	0x0000000a
        /*1a0c*/ 	.word	0x00038830
        /*1a10*/ 	.short	0x010a
        /*1a12*/ 	.byte	0x3f
	.zero		1


	//   ....[85]....
        /*1a14*/ 	.word	0x00033f20
        /*1a18*/ 	.word	0x00000006
        /*1a1c*/ 	.word	0x00038850
        /*1a20*/ 	.short	0x010a
        /*1a22*/ 	.byte	0x3f
	.zero		1


	//   ....[86]....
        /*1a24*/ 	.word	0x00033f70
        /*1a28*/ 	.word	0x00000003
        /*1a2c*/ 	.word	0x00038830
        /*1a30*/ 	.short	0x010a
        /*1a32*/ 	.byte	0x3f
	.zero		1


	//   ....[87]....
        /*1a34*/ 	.word	0x00033fc0
        /*1a38*/ 	.word	0x00000006
        /*1a3c*/ 	.word	0x00038850
        /*1a40*/ 	.short	0x010a
        /*1a42*/ 	.byte	0x3f
	.zero		1


	//   ....[88]....
        /*1a44*/ 	.word	0x00034010
        /*1a48*/ 	.word	0x0000000a
        /*1a4c*/ 	.word	0x00038850
        /*1a50*/ 	.short	0x010a
        /*1a52*/ 	.byte	0x3f
	.zero		1


	//   ....[89]....
        /*1a54*/ 	.word	0x000341b0
        /*1a58*/ 	.word	0x00000010
        /*1a5c*/ 	.word	0x00038820
        /*1a60*/ 	.short	0x010a
        /*1a62*/ 	.byte	0x3f
	.zero		1


	//   ....[90]....
        /*1a64*/ 	.word	0x00034200
        /*1a68*/ 	.word	0x0000000b
        /*1a6c*/ 	.word	0x000388a0
        /*1a70*/ 	.short	0x010a
        /*1a72*/ 	.byte	0x3f
	.zero		1


	//   ....[91]....
        /*1a74*/ 	.word	0x00034250
        /*1a78*/ 	.word	0x0000000b
        /*1a7c*/ 	.word	0x000388c0
        /*1a80*/ 	.short	0x010a
        /*1a82*/ 	.byte	0x3f
	.zero		1


	//   ....[92]....
        /*1a84*/ 	.word	0x000342a0
        /*1a88*/ 	.word	0x0000000a
        /*1a8c*/ 	.word	0x000388a0
        /*1a90*/ 	.short	0x010a
        /*1a92*/ 	.byte	0x3f
	.zero		1


	//   ....[93]....
        /*1a94*/ 	.word	0x000342f0
        /*1a98*/ 	.word	0x0000000a
        /*1a9c*/ 	.word	0x000388c0
        /*1aa0*/ 	.short	0x010a
        /*1aa2*/ 	.byte	0x3f
	.zero		1


	//   ....[94]....
        /*1aa4*/ 	.word	0x00034410
        /*1aa8*/ 	.word	0x00000005
        /*1aac*/ 	.word	0x00038840
        /*1ab0*/ 	.short	0x010a
        /*1ab2*/ 	.byte	0x3f
	.zero		1


	//   ....[95]....
        /*1ab4*/ 	.word	0x00035770
        /*1ab8*/ 	.word	0x00000010
        /*1abc*/ 	.word	0x00038820
        /*1ac0*/ 	.short	0x010a
        /*1ac2*/ 	.byte	0x3f
	.zero		1


	//   ....[96]....
        /*1ac4*/ 	.word	0x000357c0
        /*1ac8*/ 	.word	0x00000006
        /*1acc*/ 	.word	0x00038840
        /*1ad0*/ 	.short	0x010a
        /*1ad2*/ 	.byte	0x3f
	.zero		1


	//   ....[97]....
        /*1ad4*/ 	.word	0x00035f60
        /*1ad8*/ 	.word	0x00000006
        /*1adc*/ 	.word	0x00038860
        /*1ae0*/ 	.short	0x010a
        /*1ae2*/ 	.byte	0x3f
	.zero		1


	//   ....[98]....
        /*1ae4*/ 	.word	0x00036730
        /*1ae8*/ 	.word	0x00000004
        /*1aec*/ 	.word	0x00038860
        /*1af0*/ 	.short	0x010a
        /*1af2*/ 	.byte	0x3f
	.zero		1


	//   ....[99]....
        /*1af4*/ 	.word	0x00037920
        /*1af8*/ 	.word	0x00000005
        /*1afc*/ 	.word	0x00038820
        /*1b00*/ 	.short	0x010a
        /*1b02*/ 	.byte	0x3f
	.zero		1


	//   ....[100]....
        /*1b04*/ 	.word	0x00037ac0
        /*1b08*/ 	.word	0x00000003
        /*1b0c*/ 	.word	0x00038840
        /*1b10*/ 	.short	0x010a
        /*1b12*/ 	.byte	0x3f
	.zero		1


	//   ....[101]....
        /*1b14*/ 	.word	0x00037b10
        /*1b18*/ 	.word	0x00000017
        /*1b1c*/ 	.word	0x00038840
        /*1b20*/ 	.short	0x010a
        /*1b22*/ 	.byte	0x3f
	.zero		1


	//   ....[102]....
        /*1b24*/ 	.word	0x00037b60
        /*1b28*/ 	.word	0x00000003
        /*1b2c*/ 	.word	0x00038860
        /*1b30*/ 	.short	0x010a
        /*1b32*/ 	.byte	0x3f
	.zero		1


	//----- nvinfo : EIATTR_NUM_MBARRIERS
	.align		4
.L_563:
        /*1b34*/ 	.byte	0x03, 0x38
        /*1b36*/ 	.short	0x0016


	//----- nvinfo : EIATTR_EXIT_INSTR_OFFSETS
	.align		4
        /*1b38*/ 	.byte	0x04, 0x1c
        /*1b3a*/ 	.short	(.L_565 - .L_564)


	//   ....[0]....
.L_564:
        /*1b3c*/ 	.word	0x00032380


	//----- nvinfo : EIATTR_MAX_THREADS
	.align		4
.L_565:
        /*1b40*/ 	.byte	0x04, 0x05
        /*1b42*/ 	.short	(.L_567 - .L_566)
.L_566:
        /*1b44*/ 	.word	0x00000180
        /*1b48*/ 	.word	0x00000001
        /*1b4c*/ 	.word	0x00000001


	//----- nvinfo : EIATTR_CRS_STACK_SIZE
	.align		4
.L_567:
        /*1b50*/ 	.byte	0x04, 0x1e
        /*1b52*/ 	.short	(.L_569 - .L_568)
.L_568:
        /*1b54*/ 	.word	0x00000000


	//----- nvinfo : EIATTR_CBANK_PARAM_SIZE
	.align		4
.L_569:
        /*1b58*/ 	.byte	0x03, 0x19
        /*1b5a*/ 	.short	0x0af0


	//----- nvinfo : EIATTR_PARAM_CBANK
	.align		4
        /*1b5c*/ 	.byte	0x04, 0x0a
        /*1b5e*/ 	.short	(.L_571 - .L_570)
	.align		4
.L_570:
        /*1b60*/ 	.word	index@(.nv.constant0._ZN7cutlass13device_kernelIN5flash11enable_sm90INS1_16FlashAttnFwdSm90INS1_25CollectiveMainloopFwdSm90ILi2EN4cute5tupleIJNS5_1CILi1EEES8_S8_EEENS6_IJNS7_ILi128EEENS7_ILi80EEENS7_ILi256EEEEEELi256ENS_6half_tEfNS_4arch4Sm90ELb1ELb0ELb0ELb1ELb1ELb1ELb0ELb1ELb1ELb1ELb1ELb0EEENS1_21CollectiveEpilogueFwdINS6_IJSA_SC_SB_EEES9_SE_SG_Li256ELb1ELb1ELb1ELb0EEENS1_36VarlenDynamicPersistentTileSchedulerILi128ELi80ELi256ELi128ELb1ELb1ELb1ELb1ELb1ELb1EEEEEEEEEvNT_6ParamsE)
        /*1b64*/ 	.short	0x0210
        /*1b66*/ 	.short	0x0af0


	//----- nvinfo : EIATTR_SW_WAR
	.align		4
.L_571:
        /*1b68*/ 	.byte	0x04, 0x36
        /*1b6a*/ 	.short	(.L_573 - .L_572)
.L_572:
        /*1b6c*/ 	.word	0x00000008
.L_573:


//--------------------- .nv.info._ZN7cutlass13device_kernelIN5flash11enable_sm90INS1_16FlashAttnFwdSm90INS1_25CollectiveMainloopFwdSm90ILi2EN4cute5tupleIJNS5_1CILi1EEES8_S8_EEENS6_IJNS7_ILi128EEENS7_ILi96EEENS7_ILi192EEEEEELi192ENS_6half_tEfNS_4arch4Sm90ELb0ELb0ELb0ELb0ELb1ELb0ELb0ELb1ELb1ELb1ELb1ELb0EEENS1_21CollectiveEpilogueFwdINS6_IJSA_SC_SB_EEES9_SE_SG_Li256ELb0ELb1ELb1ELb0EEENS1_19SingleTileSchedulerILb0ELb1ELb1ELi128EEEEEEEEEvNT_6ParamsE --------------------------
	.section	.nv.info._ZN7cutlass13device_kernelIN5flash11enable_sm90INS1_16FlashAttnFwdSm90INS1_25CollectiveMainloopFwdSm90ILi2EN4cute5tupleIJNS5_1CILi1EEES8_S8_EEENS6_IJNS7_ILi128EEENS7_ILi96EEENS7_ILi192EEEEEELi192ENS_6half_tEfNS_4arch4Sm90ELb0ELb0ELb0ELb0ELb1ELb0ELb0ELb1ELb1ELb1ELb1ELb0EEENS1_21CollectiveEpilogueFwdINS6_IJSA_SC_SB_EEES9_SE_SG_Li256ELb0ELb1ELb1ELb0EEENS1_19SingleTileSchedulerILb0ELb1ELb1ELi128EEEEEEEEEvNT_6ParamsE,"",@"SHT_CUDA_INFO"
	.sectionflags	@""
	.align	4


	//----- nvinfo : EIATTR_CUDA_API_VERSION
	.align		4
        /*0000*/ 	.byte	0x04, 0x37
        /*0002*/ 	.short	(.L_575 - .L_574)
.L_574:
        /*0004*/ 	.word	0x00000082


	//----- nvinfo : EIATTR_KPARAM_INFO
	.align		4
.L_575:
        /*0008*/ 	.byte	0x04, 0x17
        /*000a*/ 	.short	(.L_577 - .L_576)
.L_576:
        /*000c*/ 	.word	0x00000000
        /*0010*/ 	.short	0x0000
        /*0012*/ 	.short	0x0070
        /*0014*/ 	.byte	0x00, 0xf0, 0x01, 0x28


	//----- nvinfo : EIATTR_SPARSE_MMA_MASK
	.align		4
.L_577:
        /*0018*/ 	.byte	0x03, 0x50
        /*001a*/ 	.short	0x0000


	//----- nvinfo : EIATTR_MAXREG_COUNT
	.align		4
        /*001c*/ 	.byte	0x03, 0x1b
        /*001e*/ 	.short	0x00a8


	//----- nvinfo : EIATTR_NUM_BARRIERS
	.align		4
        /*0020*/ 	.byte	0x02, 0x4c
        /*0022*/ 	.byte	0x09
	.zero		1


	//----- nvinfo : EIATTR_EXTERNS
	.align		4
        /*0024*/ 	.byte	0x04, 0x0f
        /*0026*/ 	.short	(.L_579 - .L_578)


	//   ....[0]....
	.align		4
.L_578:
        /*0028*/ 	.word	index@(__assertfail)


	//----- nvinfo : EIATTR_ANNOTATIONS
	.align		4
.L_579:
        /*002c*/ 	.byte	0x04, 0x55
        /*002e*/ 	.short	(.L_581 - .L_580)


	//   ....[0]....
.L_580:
        /*0030*/ 	.word	0x00000001
        /*0034*/ 	.byte	0xb0, 0x08, 0x00, 0x00, 0x01, 0x00, 0x00, 0x00, 0x50, 0x13, 0x00, 0x00, 0x01, 0x00, 0x00, 0x00
        /*0044*/ 	.byte	0xd0, 0x91, 0x00, 0x00, 0x01, 0x00, 0x00, 0x00, 0x30, 0x92, 0x00, 0x00, 0x01, 0x00, 0x00, 0x00
        /*0054*/ 	.byte	0x80, 0xa8, 0x00, 0x00, 0x01, 0x00, 0x00, 0x00, 0xd0, 0xbf, 0x00, 0x00


	//----- nvinfo : EIATTR_MERCURY_ISA_VERSION
	.align		4
.L_581:
        /*0060*/ 	.byte	0x03, 0x5f
        /*0062*/ 	.short	0x0101


	//----- nvinfo : EIATTR_INT_WARP_WIDE_INSTR_OFFSETS
	.align		4
        /*0064*/ 	.byte	0x04, 0x31
        /*0066*/ 	.short	(.L_583 - .L_582)


	//   ....[0]....
.L_582:
        /*0068*/ 	.word	0x000000c0


	//   ....[1]....
        /*006c*/ 	.word	0x000000d0


	//   ....[2]....
        /*0070*/ 	.word	0x00000170


	//----- nvinfo : EIATTR_COOP_GROUP_MASK_REGIDS
	.align		4
.L_583:
        /*0074*/ 	.byte	0x04, 0x29
        /*0076*/ 	.short	(.L_585 - .L_584)


	//   ....[0]....
.L_584:
        /*0078*/ 	.word	0xffffffff


	//   ....[1]....
        /*007c*/ 	.word	0xffffffff


	//   ....[2]....
        /*0080*/ 	.word	0xffffffff


	//   ....[3]....
        /*0084*/ 	.word	0xffffffff


	//   ....[4]....
        /*0088*/ 	.word	0xffffffff


	//   ....[5]....
        /*008c*/ 	.word	0xffffffff


	//   ....[6]....
        /*0090*/ 	.word	0xffffffff


	//   ....[7]....
        /*0094*/ 	.word	0xffffffff


	//   ....[8]....
        /*0098*/ 	.word	0xffffffff


	//   ....[9]....
        /*009c*/ 	.word	0xffffffff


	//   ....[10]....
        /*00a0*/ 	.word	0xffffffff


	//   ....[11]....
        /*00a4*/ 	.word	0xffffffff


	//   ....[12]....
        /*00a8*/ 	.word	0xffffffff


	//   ....[13]....
        /*00ac*/ 	.word	0xffffffff


	//   ....[14]....
        /*00b0*/ 	.word	0xffffffff


	//   ....[15]....
        /*00b4*/ 	.word	0xffffffff


	//   ....[16]....
        /*00b8*/ 	.word	0xffffffff


	//   ....[17]....
        /*00bc*/ 	.word	0xffffffff


	//   ....[18]....
        /*00c0*/ 	.word	0xffffffff


	//   ....[19]....
        /*00c4*/ 	.word	0xffffffff


	//   ....[20]....
        /*00c8*/ 	.word	0xffffffff


	//   ....[21]....
        /*00cc*/ 	.word	0xffffffff


	//   ....[22]....
        /*00d0*/ 	.word	0xffffffff


	//   ....[23]....
        /*00d4*/ 	.word	0xffffffff


	//   ....[24]....
        /*00d8*/ 	.word	0xffffffff


	//   ....[25]....
        /*00dc*/ 	.word	0xffffffff


	//   ....[26]....
        /*00e0*/ 	.word	0xffffffff


	//   ....[27]....
        /*00e4*/ 	.word	0xffffffff


	//   ....[28]....
        /*00e8*/ 	.word	0xffffffff


	//   ....[29]....
        /*00ec*/ 	.word	0xffffffff


	//   ....[30]....
        /*00f0*/ 	.word	0xffffffff


	//   ....[31]....
        /*00f4*/ 	.word	0xffffffff


	//   ....[32]....
        /*00f8*/ 	.word	0xffffffff


	//   ....[33]....
        /*00fc*/ 	.word	0xffffffff


	//   ....[34]....
        /*0100*/ 	.word	0xffffffff


	//   ....[35]....
        /*0104*/ 	.word	0xffffffff


	//   ....[36]....
        /*0108*/ 	.word	0xffffffff


	//   ....[37]....
        /*010c*/ 	.word	0xffffffff


	//   ....[38]....
        /*0110*/ 	.word	0xffffffff


	//   ....[39]....
        /*0114*/ 	.word	0xffffffff


	//   ....[40]....
        /*0118*/ 	.word	0xffffffff


	//   ....[41]....
        /*011c*/ 	.word	0xffffffff


	//   ....[42]....
        /*0120*/ 	.word	0xffffffff


	//   ....[43]....
        /*0124*/ 	.word	0xffffffff


	//   ....[44]....
        /*0128*/ 	.word	0xffffffff


	//   ....[45]....
        /*012c*/ 	.word	0xffffffff


	//   ....[46]....
        /*0130*/ 	.word	0xffffffff


	//   ....[47]....
        /*0134*/ 	.word	0xffffffff


	//   ....[48]....
        /*0138*/ 	.word	0xffffffff


	//   ....[49]....
        /*013c*/ 	.word	0xffffffff


	//   ....[50]....
        /*0140*/ 	.word	0xffffffff


	//   ....[51]....
        /*0144*/ 	.word	0xffffffff


	//   ....[52]....
        /*0148*/ 	.word	0xffffffff


	//   ....[53]....
        /*014c*/ 	.word	0xffffffff


	//   ....[54]....
        /*0150*/ 	.word	0xffffffff


	//   ....[55]....
        /*0154*/ 	.word	0xffffffff


	//   ....[56]....
        /*0158*/ 	.word	0xffffffff


	//   ....[57]....
        /*015c*/ 	.word	0xffffffff


	//   ....[58]....
        /*0160*/ 	.word	0xffffffff


	//   ....[59]....
        /*0164*/ 	.word	0xffffffff


	//   ....[60]....
        /*0168*/ 	.word	0xffffffff


	//   ....[61]....
        /*016c*/ 	.word	0xffffffff


	//   ....[62]....
        /*0170*/ 	.word	0xffffffff


	//   ....[63]....
        /*0174*/ 	.word	0xffffffff


	//   ....[64]....
        /*0178*/ 	.word	0xffffffff


	//   ....[65]....
        /*017c*/ 	.word	0xffffffff


	//   ....[66]....
        /*0180*/ 	.word	0xffffffff


	//   ....[67]....
        /*0184*/ 	.word	0xffffffff


	//   ....[68]....
        /*0188*/ 	.word	0xffffffff


	//   ....[69]....
        /*018c*/ 	.word	0xffffffff


	//   ....[70]....
        /*0190*/ 	.word	0xffffffff


	//   ....[71]....
        /*0194*/ 	.word	0xffffffff


	//   ....[72]....
        /*0198*/ 	.word	0xffffffff


	//   ....[73]....
        /*019c*/ 	.word	0xffffffff


	//   ....[74]....
        /*01a0*/ 	.word	0xffffffff


	//   ....[75]....
        /*01a4*/ 	.word	0xffffffff


	//   ....[76]....
        /*01a8*/ 	.word	0xffffffff


	//   ....[77]....
        /*01ac*/ 	.word	0xffffffff


	//   ....[78]....
        /*01b0*/ 	.word	0xffffffff


	//   ....[79]....
        /*01b4*/ 	.word	0xffffffff


	//   ....[80]....
        /*01b8*/ 	.word	0xffffffff


	//   ....[81]....
        /*01bc*/ 	.word	0xffffffff


	//   ....[82]....
        /*01c0*/ 	.word	0xffffffff


	//   ....[83]....
        /*01c4*/ 	.word	0xffffffff


	//   ....[84]....
        /*01c8*/ 	.word	0xffffffff


	//   ....[85]....
        /*01cc*/ 	.word	0xffffffff


	//   ....[86]....
        /*01d0*/ 	.word	0xffffffff


	//   ....[87]....
        /*01d4*/ 	.word	0xffffffff


	//   ....[88]....
        /*01d8*/ 	.word	0xffffffff


	//   ....[89]....
        /*01dc*/ 	.word	0xffffffff


	//   ....[90]....
        /*01e0*/ 	.word	0xffffffff


	//   ....[91]....
        /*01e4*/ 	.word	0xffffffff


	//   ....[92]....
        /*01e8*/ 	.word	0xffffffff


	//   ....[93]....
        /*01ec*/ 	.word	0x0500000f


	//   ....[94]....
        /*01f0*/ 	.word	0x0500000f


	//   ....[95]....
        /*01f4*/ 	.word	0x0500000f


	//   ....[96]....
        /*01f8*/ 	.word	0x0500000f


	//   ....[97]....
        /*01fc*/ 	.word	0x0500000f


	//   ....[98]....
        /*0200*/ 	.word	0x0500000f


	//   ....[99]....
        /*0204*/ 	.word	0x0500000f


	//   ....[100]....
        /*0208*/ 	.word	0x0500000f


	//   ....[101]....
        /*020c*/ 	.word	0x0500000f


	//   ....[102]....
        /*0210*/ 	.word	0x0500000f


	//   ....[103]....
        /*0214*/ 	.word	0x0500000f


	//   ....[104]....
        /*0218*/ 	.word	0x0500000f


	//   ....[105]....
        /*021c*/ 	.word	0x0500000f


	//   ....[106]....
        /*0220*/ 	.word	0x0500000f


	//   ....[107]....
        /*0224*/ 	.word	0x0500000f


	//   ....[108]....
        /*0228*/ 	.word	0x0500000f


	//   ....[109]....
        /*022c*/ 	.word	0x0500000f


	//   ....[110]....
        /*0230*/ 	.word	0x0500000f


	//   ....[111]....
        /*0234*/ 	.word	0x0500000f


	//   ....[112]....
        /*0238*/ 	.word	0x0500000f


	//   ....[113]....
        /*023c*/ 	.word	0x0500000f


	//   ....[114]....
        /*0240*/ 	.word	0x0500000f


	//   ....[115]....
        /*0244*/ 	.word	0x0500000f


	//   ....[116]....
        /*0248*/ 	.word	0x0500000f


	//   ....[117]....
        /*024c*/ 	.word	0x0500000f


	//   ....[118]....
        /*0250*/ 	.word	0x0500000f


	//   ....[119]....
        /*0254*/ 	.word	0x0500000f


	//   ....[120]....
        /*0258*/ 	.word	0x0500000f


	//   ....[121]....
        /*025c*/ 	.word	0x0500000f


	//   ....[122]....
        /*0260*/ 	.word	0x0500000f


	//   ....[123]....
        /*0264*/ 	.word	0x0500000f


	//   ....[124]....
        /*0268*/ 	.word	0x0500000f


	//   ....[125]....
        /*026c*/ 	.word	0x0500000f


	//   ....[126]....
        /*0270*/ 	.word	0x0500000f


	//   ....[127]....
        /*0274*/ 	.word	0x0500000f


	//   ....[128]....
        /*0278*/ 	.word	0x0500000f


	//   ....[129]....
        /*027c*/ 	.word	0x0500000f


	//   ....[130]....
        /*0280*/ 	.word	0x0500000f


	//   ....[131]....
        /*0284*/ 	.word	0x0500000f


	//   ....[132]....
        /*0288*/ 	.word	0x0500000f


	//   ....[133]....
        /*028c*/ 	.word	0x0500000f


	//   ....[134]....
        /*0290*/ 	.word	0x0500000f


	//   ....[135]....
        /*0294*/ 	.word	0x0500000f


	//   ....[136]....
        /*0298*/ 	.word	0x0500000f


	//   ....[137]....
        /*029c*/ 	.word	0x0500000f


	//   ....[138]....
        /*02a0*/ 	.word	0x0500000f


	//   ....[139]....
        /*02a4*/ 	.word	0x0500000f


	//   ....[140]....
        /*02a8*/ 	.word	0x0500000f


	//   ....[141]....
        /*02ac*/ 	.word	0x0500000f


	//   ....[142]....
        /*02b0*/ 	.word	0x0500000f


	//   ....[143]....
        /*02b4*/ 	.word	0x0500000f


	//   ....[144]....
        /*02b8*/ 	.word	0x0500000f


	//   ....[145]....
        /*02bc*/ 	.word	0x0500000f


	//   ....[146]....
        /*02c0*/ 	.word	0x0500000f


	//   ....[147]....
        /*02c4*/ 	.word	0x0500000f


	//   ....[148]....
        /*02c8*/ 	.word	0x0500000f


	//   ....[149]....
        /*02cc*/ 	.word	0x0500000f


	//   ....[150]....
        /*02d0*/ 	.word	0x0500000f


	//   ....[151]....
        /*02d4*/ 	.word	0x0500000f


	//   ....[152]....
        /*02d8*/ 	.word	0x0500000f


	//   ....[153]....
        /*02dc*/ 	.word	0x0500000f


	//   ....[154]....
        /*02e0*/ 	.word	0x0500000f


	//   ....[155]....
        /*02e4*/ 	.word	0x0500000f


	//   ....[156]....
        /*02e8*/ 	.word	0x0500000f


	//   ....[157]....
        /*02ec*/ 	.word	0x0500000f


	//   ....[158]....
        /*02f0*/ 	.word	0x0500000f


	//----- nvinfo : EIATTR_COOP_GROUP_INSTR_OFFSETS
	.align		4
.L_585:
        /*02f4*/ 	.byte	0x04, 0x28
        /*02f6*/ 	.short	(.L_587 - .L_586)


	//   ....[0]....
.L_586:
        /*02f8*/ 	.word	0x00000070


	//   ....[1]....
        /*02fc*/ 	.word	0x000000b0


	//   ....[2]....
        /*0300*/ 	.word	0x000002d0


	//   ....[3]....
        /*0304*/ 	.word	0x00000430


	//   ....[4]....
        /*0308*/ 	.word	0x00000550


	//   ....[5]....
        /*030c*/ 	.word	0x000006b0


	//   ....[6]....
        /*0310*/ 	.word	0x00001150


	//   ....[7]....
        /*0314*/ 	.word	0x00002460


	//   ....[8]....
        /*0318*/ 	.word	0x000024f0


	//   ....[9]....
        /*031c*/ 	.word	0x00002a00


	//   ....[10]....
        /*0320*/ 	.word	0x00002aa0


	//   ....[11]....
        /*0324*/ 	.word	0x000049c0


	//   ....[12]....
        /*0328*/ 	.word	0x000049d0


	//   ....[13]....
        /*032c*/ 	.word	0x00004a00


	//   ....[14]....
        /*0330*/ 	.word	0x00004a10


	//   ....[15]....
        /*0334*/ 	.word	0x00005d40


	//   ....[16]....
        /*0338*/ 	.word	0x00005d60


	//   ....[17]....
        /*033c*/ 	.word	0x00005e00


	//   ....[18]....
        /*0340*/ 	.word	0x00005e10


	//   ....[19]....
        /*0344*/ 	.word	0x00006eb0


	//   ....[20]....
        /*0348*/ 	.word	0x00006f00


	//   ....[21]....
        /*034c*/ 	.word	0x00006f40


	//   ....[22]....
        /*0350*/ 	.word	0x00006f80


	//   ....[23]....
        /*0354*/ 	.word	0x00006fc0


	//   ....[24]....
        /*0358*/ 	.word	0x00006fe0


	//   ....[25]....
        /*035c*/ 	.word	0x00007950


	//   ....[26]....
        /*0360*/ 	.word	0x00007960


	//   ....[27]....
        /*0364*/ 	.word	0x000086a0


	//   ....[28]....
        /*0368*/ 	.word	0x00009890


	//   ....[29]....
        /*036c*/ 	.word	0x000098b0


	//   ....[30]....
        /*0370*/ 	.word	0x000098c0


	//   ....[31]....
        /*0374*/ 	.word	0x000098d0


	//   ....[32]....
        /*0378*/ 	.word	0x000098e0


	//   ....[33]....
        /*037c*/ 	.word	0x000098f0


	//   ....[34]....
        /*0380*/ 	.word	0x00009900


	//   ....[35]....
        /*0384*/ 	.word	0x00009960


	//   ....[36]....
        /*0388*/ 	.word	0x000099a0


	//   ....[37]....
        /*038c*/ 	.word	0x00009a00


	//   ....[38]....
        /*0390*/ 	.word	0x00009a10


	//   ....[39]....
        /*0394*/ 	.word	0x00009ae0


	//   ....[40]....
        /*0398*/ 	.word	0x0000a100


	//   ....[41]....
        /*039c*/ 	.word	0x0000a130


	//   ....[42]....
        /*03a0*/ 	.word	0x0000a160


	//   ....[43]....
        /*03a4*/ 	.word	0x0000a180


	//   ....[44]....
        /*03a8*/ 	.word	0x0000a190


	//   ....[45]....
        /*03ac*/ 	.word	0x0000a210


	//   ....[46]....
        /*03b0*/ 	.word	0x0000a250


	//   ....[47]....
        /*03b4*/ 	.word	0x0000a2a0


	//   ....[48]....
        /*03b8*/ 	.word	0x0000a2d0


	//   ....[49]....
        /*03bc*/ 	.word	0x0000a330


	//   ....[50]....
        /*03c0*/ 	.word	0x0000a370


	//   ....[51]....
        /*03c4*/ 	.word	0x0000a3c0


	//   ....[52]....
        /*03c8*/ 	.word	0x0000a3f0


	//   ....[53]....
        /*03cc*/ 	.word	0x0000a440


	//   ....[54]....
        /*03d0*/ 	.word	0x0000a480


	//   ....[55]....
        /*03d4*/ 	.word	0x0000a4d0


	//   ....[56]....
        /*03d8*/ 	.word	0x0000ac90


	//   ....[57]....
        /*03dc*/ 	.word	0x0000acc0


	//   ....[58]....
        /*03e0*/ 	.word	0x0000ace0


	//   ....[59]....
        /*03e4*/ 	.word	0x0000acf0


	//   ....[60]....
        /*03e8*/ 	.word	0x0000ad10


	//   ....[61]....
        /*03ec*/ 	.word	0x0000ad70


	//   ....[62]....
        /*03f0*/ 	.word	0x0000ad90


	//   ....[63]....
        /*03f4*/ 	.word	0x0000adb0


	//   ....[64]....
        /*03f8*/ 	.word	0x0000adc0


	//   ....[65]....
        /*03fc*/ 	.word	0x0000ae20


	//   ....[66]....
        /*0400*/ 	.word	0x0000ae40


	//   ....[67]....
        /*0404*/ 	.word	0x0000af00


	//   ....[68]....
        /*0408*/ 	.word	0x0000b140


	//   ....[69]....
        /*040c*/ 	.word	0x0000b160


	//   ....[70]....
        /*0410*/ 	.word	0x0000b170


	//   ....[71]....
        /*0414*/ 	.word	0x0000b190


	//   ....[72]....
        /*0418*/ 	.word	0x0000b220


	//   ....[73]....
        /*041c*/ 	.word	0x0000b250


	//   ....[74]....
        /*0420*/ 	.word	0x0000b2c0


	//   ....[75]....
        /*0424*/ 	.word	0x0000b2f0


	//   ....[76]....
        /*0428*/ 	.word	0x0000b360


	//   ....[77]....
        /*042c*/ 	.word	0x0000b390


	//   ....[78]....
        /*0430*/ 	.word	0x0000b400


	//   ....[79]....
        /*0434*/ 	.word	0x0000b430


	//   ....[80]....
        /*0438*/ 	.word	0x0000b900


	//   ....[81]....
        /*043c*/ 	.word	0x0000b930


	//   ....[82]....
        /*0440*/ 	.word	0x0000b960


	//   ....[83]....
        /*0444*/ 	.word	0x0000b990


	//   ....[84]....
        /*0448*/ 	.word	0x0000b9c0


	//   ....[85]....
        /*044c*/ 	.word	0x0000b9d0


	//   ....[86]....
        /*0450*/ 	.word	0x0000ba70


	//   ....[87]....
        /*0454*/ 	.word	0x0000ba90


	//   ....[88]....
        /*0458*/ 	.word	0x0000bb20


	//   ....[89]....
        /*045c*/ 	.word	0x0000bb40


	//   ....[90]....
        /*0460*/ 	.word	0x0000bbb0


	//   ....[91]....
        /*0464*/ 	.word	0x0000bbe0


	//   ....[92]....
        /*0468*/ 	.word	0x0000bf60


	//   ....[93]....
        /*046c*/ 	.word	0x0000c420


	//   ....[94]....
        /*0470*/ 	.word	0x0000c510


	//   ....[95]....
        /*0474*/ 	.word	0x0000c5b0


	//   ....[96]....
        /*0478*/ 	.word	0x0000c610


	//   ....[97]....
        /*047c*/ 	.word	0x0000c6e0


	//   ....[98]....
        /*0480*/ 	.word	0x0000c750


	//   ....[99]....
        /*0484*/ 	.word	0x0000c820


	//   ....[100]....
        /*0488*/ 	.word	0x0000c8a0


	//   ....[101]....
        /*048c*/ 	.word	0x0000c970


	//   ....[102]....
        /*0490*/ 	.word	0x0000c9f0


	//   ....[103]....
        /*0494*/ 	.word	0x0000cad0


	//   ....[104]....
        /*0498*/ 	.word	0x0000cb50


	//   ....[105]....
        /*049c*/ 	.word	0x0000cc10


	//   ....[106]....
        /*04a0*/ 	.word	0x0000cca0


	//   ....[107]....
        /*04a4*/ 	.word	0x0000cd00


	//   ....[108]....
        /*04a8*/ 	.word	0x0000cda0


	//   ....[109]....
        /*04ac*/ 	.word	0x0000ce70


	//   ....[110]....
        /*04b0*/ 	.word	0x0000cef0


	//   ....[111]....
        /*04b4*/ 	.word	0x0000cfc0


	//   ....[112]....
        /*04b8*/ 	.word	0x0000d040


	//   ....[113]....
        /*04bc*/ 	.word	0x0000d110


	//   ....[114]....
        /*04c0*/ 	.word	0x0000d190


	//   ....[115]....
        /*04c4*/ 	.word	0x0000d260


	//   ....[116]....
        /*04c8*/ 	.word	0x0000d2e0


	//   ....[117]....
        /*04cc*/ 	.word	0x0000d3b0


	//   ....[118]....
        /*04d0*/ 	.word	0x0000d430


	//   ....[119]....
        /*04d4*/ 	.word	0x0000d500


	//   ....[120]....
        /*04d8*/ 	.word	0x0000d570


	//   ....[121]....
        /*04dc*/ 	.word	0x0000d630


	//   ....[122]....
        /*04e0*/ 	.word	0x0000d770


	//   ....[123]....
        /*04e4*/ 	.word	0x0000d840


	//   ....[124]....
        /*04e8*/ 	.word	0x0000d8a0


	//   ....[125]....
        /*04ec*/ 	.word	0x0000d960


	//   ....[126]....
        /*04f0*/ 	.word	0x0000d9c0


	//   ....[127]....
        /*04f4*/ 	.word	0x0000da80


	//   ....[128]....
        /*04f8*/ 	.word	0x0000dae0


	//   ....[129]....
        /*04fc*/ 	.word	0x0000dbb0


	//   ....[130]....
        /*0500*/ 	.word	0x0000dc10


	//   ....[131]....
        /*0504*/ 	.word	0x0000dce0


	//   ....[132]....
        /*0508*/ 	.word	0x0000dd40


	//   ....[133]....
        /*050c*/ 	.word	0x0000de20


	//   ....[134]....
        /*0510*/ 	.word	0x0000df00


	//   ....[135]....
        /*0514*/ 	.word	0x0000dfa0


	//   ....[136]....
        /*0518*/ 	.word	0x0000e000


	//   ....[137]....
        /*051c*/ 	.word	0x0000e0c0


	//   ....[138]....
        /*0520*/ 	.word	0x0000e180


	//   ....[139]....
        /*0524*/ 	.word	0x0000e240


	//   ....[140]....
        /*0528*/ 	.word	0x0000e300


	//   ....[141]....
        /*052c*/ 	.word	0x0000e3c0


	//   ....[142]....
        /*0530*/ 	.word	0x0000e480


	//   ....[143]....
        /*0534*/ 	.word	0x0000e540


	//   ....[144]....
        /*0538*/ 	.word	0x0000e600


	//   ....[145]....
        /*053c*/ 	.word	0x0000e6c0


	//   ....[146]....
        /*0540*/ 	.word	0x0000e800


	//   ....[147]....
        /*0544*/ 	.word	0x0000e8a0


	//   ....[148]....
        /*0548*/ 	.word	0x0000e970


	//   ....[149]....
        /*054c*/ 	.word	0x0000ea60


	//   ....[150]....
        /*0550*/ 	.word	0x0000ead0


	//   ....[151]....
        /*0554*/ 	.word	0x0000ebc0


	//   ....[152]....
        /*0558*/ 	.word	0x0000ec30


	//   ....[153]....
        /*055c*/ 	.word	0x0000ed30


	//   ....[154]....
        /*0560*/ 	.word	0x0000edb0


	//   ....[155]....
        /*0564*/ 	.word	0x0000eea0


	//   ....[156]....
        /*0568*/ 	.word	0x0000ef10


	//   ....[157]....
        /*056c*/ 	.word	0x0000efe0


	//   ....[158]....
        /*0570*/ 	.word	0x0000f0f0


	//----- nvinfo : EIATTR_REG_RECONFIG
	.align		4
.L_587:
        /*0574*/ 	.byte	0x01, 0x54
	.zero		2


	//----- nvinfo : EIATTR_SYSCALL_OFFSETS
	.align		4
        /*0578*/ 	.byte	0x04, 0x46
        /*057a*/ 	.short	(.L_589 - .L_588)


	//   ....[0]....
.L_588:
        /*057c*/ 	.word	0x00001310


	//   ....[1]....
        /*0580*/ 	.word	0x00008de0


	//   ....[2]....
        /*0584*/ 	.word	0x00008f20


	//   ....[3]....
        /*0588*/ 	.word	0x00009010


	//   ....[4]....
        /*058c*/ 	.word	0x00009e70


	//----- nvinfo : EIATTR_MBARRIER_INSTR_OFFSETS
	.align		4
.L_589:
        /*0590*/ 	.byte	0x04, 0x39
        /*0592*/ 	.short	(.L_591 - .L_590)


	//   ....[0]....
.L_590:
        /*0594*/ 	.word	0x00000180
        /*0598*/ 	.word	0x000000ff
        /*059c*/ 	.word	0x00030800
        /*05a0*/ 	.short	0x0100
        /*05a2*/ 	.byte	0x08
	.zero		1


	//   ....[1]....
        /*05a4*/ 	.word	0x00000190
        /*05a8*/ 	.word	0x000000ff
        /*05ac*/ 	.word	0x00030820
        /*05b0*/ 	.short	0x0100
        /*05b2*/ 	.byte	0x08
	.zero		1


	//   ....[2]....
        /*05b4*/ 	.word	0x00000280
        /*05b8*/ 	.word	0x000000ff
        /*05bc*/ 	.word	0x00030830
        /*05c0*/ 	.short	0x0100
        /*05c2*/ 	.byte	0x08
	.zero		1


	//   ....[3]....
        /*05c4*/ 	.word	0x00000290
        /*05c8*/ 	.word	0x000000ff
        /*05cc*/ 	.word	0x00030840
        /*05d0*/ 	.short	0x0100
        /*05d2*/ 	.byte	0x08
	.zero		1


	//   ....[4]....
        /*05d4*/ 	.word	0x000002a0
        /*05d8*/ 	.word	0x000000ff
        /*05dc*/ 	.word	0x00030838
        /*05e0*/ 	.short	0x0100
        /*05e2*/ 	.byte	0x08
	.zero		1


	//   ....[5]....
        /*05e4*/ 	.word	0x000002b0
        /*05e8*/ 	.word	0x000000ff
        /*05ec*/ 	.word	0x00030848
        /*05f0*/ 	.short	0x0100
        /*05f2*/ 	.byte	0x08
	.zero		1


	//   ....[6]....
        /*05f4*/ 	.word	0x000003e0
        /*05f8*/ 	.word	0x000000ff
        /*05fc*/ 	.word	0x00030850
        /*0600*/ 	.short	0x0100
        /*0602*/ 	.byte	0x08
	.zero		1


	//   ....[7]....
        /*0604*/ 	.word	0x000003f0
        /*0608*/ 	.word	0x000000ff
        /*060c*/ 	.word	0x00030860
        /*0610*/ 	.short	0x0100
        /*0612*/ 	.byte	0x08
	.zero		1


	//   ....[8]....
        /*0614*/ 	.word	0x00000400
        /*0618*/ 	.word	0x000000ff
        /*061c*/ 	.word	0x00030858
        /*0620*/ 	.short	0x0100
        /*0622*/ 	.byte	0x08
	.zero		1


	//   ....[9]....
        /*0624*/ 	.word	0x00000410
        /*0628*/ 	.word	0x000000ff
        /*062c*/ 	.word	0x00030868
        /*0630*/ 	.short	0x0100
        /*0632*/ 	.byte	0x08
	.zero		1


	//   ....[10]....
        /*0634*/ 	.word	0x00000500
        /*0638*/ 	.word	0x000000ff
        /*063c*/ 	.word	0x00030870
        /*0640*/ 	.short	0x0100
        /*0642*/ 	.byte	0x06
	.zero		1


	//   ....[11]....
        /*0644*/ 	.word	0x00000510
        /*0648*/ 	.word	0x000000ff
        /*064c*/ 	.word	0x00030880
        /*0650*/ 	.short	0x0100
        /*0652*/ 	.byte	0x06
	.zero		1


	//   ....[12]....
        /*0654*/ 	.word	0x00000520
        /*0658*/ 	.word	0x000000ff
        /*065c*/ 	.word	0x00030878
        /*0660*/ 	.short	0x0100
        /*0662*/ 	.byte	0x06
	.zero		1


	//   ....[13]....
        /*0664*/ 	.word	0x00000530
        /*0668*/ 	.word	0x000000ff
        /*066c*/ 	.word	0x00030888
        /*0670*/ 	.short	0x0100
        /*0672*/ 	.byte	0x06
	.zero		1


	//   ....[14]....
        /*0674*/ 	.word	0x00000660
        /*0678*/ 	.word	0x000000ff
        /*067c*/ 	.word	0x00030890
        /*0680*/ 	.short	0x0100
        /*0682*/ 	.byte	0x08
	.zero		1


	//   ....[15]....
        /*0684*/ 	.word	0x00000670
        /*0688*/ 	.word	0x000000ff
        /*068c*/ 	.word	0x000308a0
        /*0690*/ 	.short	0x0100
        /*0692*/ 	.byte	0x08
	.zero		1


	//   ....[16]....
        /*0694*/ 	.word	0x00000680
        /*0698*/ 	.word	0x000000ff
        /*069c*/ 	.word	0x00030898
        /*06a0*/ 	.short	0x0100
        /*06a2*/ 	.byte	0x08
	.zero		1


	//   ....[17]....
        /*06a4*/ 	.word	0x00000690
        /*06a8*/ 	.word	0x000000ff
        /*06ac*/ 	.word	0x000308a8
        /*06b0*/ 	.short	0x0100
        /*06b2*/ 	.byte	0x08
	.zero		1


	//   ....[18]....
        /*06b4*/ 	.word	0x000007d0
        /*06b8*/ 	.word	0x000000ff
        /*06bc*/ 	.word	0x000308b0
        /*06c0*/ 	.short	0x0100
        /*06c2*/ 	.byte	0x08
	.zero		1


	//   ....[19]....
        /*06c4*/ 	.word	0x000007e0
        /*06c8*/ 	.word	0x000000ff
        /*06cc*/ 	.word	0x000308c0
        /*06d0*/ 	.short	0x0100
        /*06d2*/ 	.byte	0x08
	.zero		1


	//   ....[20]....
        /*06d4*/ 	.word	0x000007f0
        /*06d8*/ 	.word	0x000000ff
        /*06dc*/ 	.word	0x000308b8
        /*06e0*/ 	.short	0x0100
        /*06e2*/ 	.byte	0x08
	.zero		1


	//   ....[21]....
        /*06e4*/ 	.word	0x00000800
        /*06e8*/ 	.word	0x000000ff
        /*06ec*/ 	.word	0x000308c8
        /*06f0*/ 	.short	0x0100
        /*06f2*/ 	.byte	0x08
	.zero		1


	//   ....[22]....
        /*06f4*/ 	.word	0x00001330
        /*06f8*/ 	.word	0x000000ff
        /*06fc*/ 	.word	0x00030800
        /*0700*/ 	.short	0x010a
        /*0702*/ 	.byte	0x26
	.zero		1


	//   ....[23]....
        /*0704*/ 	.word	0x000013c0
        /*0708*/ 	.word	0x000000ff
        /*070c*/ 	.word	0x00030830
        /*0710*/ 	.short	0x010a
        /*0712*/ 	.byte	0x26
	.zero		1


	//   ....[24]....
        /*0714*/ 	.word	0x00001420
        /*0718*/ 	.word	0x000000ff
        /*071c*/ 	.word	0x00030830
        /*0720*/ 	.short	0x010a
        /*0722*/ 	.byte	0x26
	.zero		1


	//   ....[25]....
        /*0724*/ 	.word	0x00002510
        /*0728*/ 	.word	0x000000ff
        /*072c*/ 	.word	0x00000000
        /*0730*/ 	.short	0x0101
        /*0732*/ 	.byte	0x04
	.zero		1


	//   ....[26]....
        /*0734*/ 	.word	0x00003930
        /*0738*/ 	.word	0x000000ff
        /*073c*/ 	.word	0x00030830
        /*0740*/ 	.short	0x010a
        /*0742*/ 	.byte	0x3d
	.zero		1


	//   ....[27]....
        /*0744*/ 	.word	0x00003970
        /*0748*/ 	.word	0x000000ff
        /*074c*/ 	.word	0x00030830
        /*0750*/ 	.short	0x010a
        /*0752*/ 	.byte	0x3d
	.zero		1


	//   ....[28]....
        /*0754*/ 	.word	0x000043d0
        /*0758*/ 	.word	0x000000ff
        /*075c*/ 	.word	0x00030850
        /*0760*/ 	.short	0x010a
        /*0762*/ 	.byte	0x04
	.zero		1


	//   ....[29]....
        /*0764*/ 	.word	0x00004410
        /*0768*/ 	.word	0x000000ff
        /*076c*/ 	.word	0x00030850
        /*0770*/ 	.short	0x010a
        /*0772*/ 	.byte	0x04
	.zero		1


	//   ....[30]....
        /*0774*/ 	.word	0x000047c0
        /*0778*/ 	.word	0x000000ff
        /*077c*/ 	.word	0x00000000
        /*0780*/ 	.short	0x0101
        /*0782*/ 	.byte	0x3d
	.zero		1


	//   ....[31]....
        /*0784*/ 	.word	0x00005540
        /*0788*/ 	.word	0x000000ff
        /*078c*/ 	.word	0x00000000
        /*0790*/ 	.short	0x0101
        /*0792*/ 	.byte	0x04
	.zero		1


	//   ....[32]....
        /*0794*/ 	.word	0x00005c90
        /*0798*/ 	.word	0x000000ff
        /*079c*/ 	.word	0x00030850
        /*07a0*/ 	.short	0x010a
        /*07a2*/ 	.byte	0x05
	.zero		1


	//   ....[33]....
        /*07a4*/ 	.word	0x00005cd0
        /*07a8*/ 	.word	0x000000ff
        /*07ac*/ 	.word	0x00030850
        /*07b0*/ 	.short	0x010a
        /*07b2*/ 	.byte	0x05
	.zero		1


	//   ....[34]....
        /*07b4*/ 	.word	0x000062f0
        /*07b8*/ 	.word	0x000000ff
        /*07bc*/ 	.word	0x00000000
        /*07c0*/ 	.short	0x0101
        /*07c2*/ 	.byte	0x04
	.zero		1


	//   ....[35]....
        /*07c4*/ 	.word	0x00006ff0
        /*07c8*/ 	.word	0x000000ff
        /*07cc*/ 	.word	0x00000000
        /*07d0*/ 	.short	0x0101
        /*07d2*/ 	.byte	0x04
	.zero		1


	//   ....[36]....
        /*07d4*/ 	.word	0x00009640
        /*07d8*/ 	.word	0x000000ff
        /*07dc*/ 	.word	0x00030840
        /*07e0*/ 	.short	0x010a
        /*07e2*/ 	.byte	0x2c
	.zero		1


	//   ....[37]....
        /*07e4*/ 	.word	0x00009c30
        /*07e8*/ 	.word	0x000000ff
        /*07ec*/ 	.word	0x00030830
        /*07f0*/ 	.short	0x0107
        /*07f2*/ 	.byte	0x2c
	.zero		1


	//   ....[38]....
        /*07f4*/ 	.word	0x00009ca0
        /*07f8*/ 	.word	0x000000ff
        /*07fc*/ 	.word	0x00030830
        /*0800*/ 	.short	0x0101
        /*0802*/ 	.byte	0x2c
	.zero		1


	//   ....[39]....
        /*0804*/ 	.word	0x0000a620
        /*0808*/ 	.word	0x000000ff
        /*080c*/ 	.word	0x00030800
        /*0810*/ 	.short	0x0107
        /*0812*/ 	.byte	0x2c
	.zero		1


	//   ....[40]....
        /*0814*/ 	.word	0x0000a680
        /*0818*/ 	.word	0x000000ff
        /*081c*/ 	.word	0x00030800
        /*0820*/ 	.short	0x0101
        /*0822*/ 	.byte	0x2c
	.zero		1


	//   ....[41]....
        /*0824*/ 	.word	0x0000a690
        /*0828*/ 	.word	0x000000ff
        /*082c*/ 	.word	0x00030820
        /*0830*/ 	.short	0x010a
        /*0832*/ 	.byte	0x2c
	.zero		1


	//   ....[42]....
        /*0834*/ 	.word	0x0000aa80
        /*0838*/ 	.word	0x00000013
        /*083c*/ 	.word	0x00030840
        /*0840*/ 	.short	0x010a
        /*0842*/ 	.byte	0x3f
	.zero		1


	//   ....[43]....
        /*0844*/ 	.word	0x0000afc0
        /*0848*/ 	.word	0x00000013
        /*084c*/ 	.word	0x00030830
        /*0850*/ 	.short	0x0107
        /*0852*/ 	.byte	0x3f
	.zero		1


	//   ....[44]....
        /*0854*/ 	.word	0x0000b070
        /*0858*/ 	.word	0x00000013
        /*085c*/ 	.word	0x00030830
        /*0860*/ 	.short	0x0101
        /*0862*/ 	.byte	0x3f
	.zero		1


	//   ....[45]....
        /*0864*/ 	.word	0x0000b0d0
        /*0868*/ 	.word	0x00000006
        /*086c*/ 	.word	0x00030860
        /*0870*/ 	.short	0x010a
        /*0872*/ 	.byte	0x3f
	.zero		1


	//   ....[46]....
        /*0874*/ 	.word	0x0000b580
        /*0878*/ 	.word	0x00000006
        /*087c*/ 	.word	0x00030850
        /*0880*/ 	.short	0x0107
        /*0882*/ 	.byte	0x3f
	.zero		1


	//   ....[47]....
        /*0884*/ 	.word	0x0000b6d0
        /*0888*/ 	.word	0x00000006
        /*088c*/ 	.word	0x00030850
        /*0890*/ 	.short	0x0101
        /*0892*/ 	.byte	0x3f
	.zero		1


	//   ....[48]....
        /*0894*/ 	.word	0x0000b870
        /*0898*/ 	.word	0x00000000
        /*089c*/ 	.word	0x00030860
        /*08a0*/ 	.short	0x010a
        /*08a2*/ 	.byte	0x3f
	.zero		1


	//   ....[49]....
        /*08a4*/ 	.word	0x0000bda0
        /*08a8*/ 	.word	0x00000000
        /*08ac*/ 	.word	0x00030850
        /*08b0*/ 	.short	0x0107
        /*08b2*/ 	.byte	0x3f
	.zero		1


	//   ....[50]....
        /*08b4*/ 	.word	0x0000be50
        /*08b8*/ 	.word	0x00000000
        /*08bc*/ 	.word	0x00030850
        /*08c0*/ 	.short	0x0101
        /*08c2*/ 	.byte	0x3f
	.zero		1


	//   ....[51]....
        /*08c4*/ 	.word	0x0000bef0
        /*08c8*/ 	.word	0x00000007
        /*08cc*/ 	.word	0x00030820
        /*08d0*/ 	.short	0x010a
        /*08d2*/ 	.byte	0x3f
	.zero		1


	//   ....[52]....
        /*08d4*/ 	.word	0x0000c070
        /*08d8*/ 	.word	0x00000005
        /*08dc*/ 	.word	0x00030840
        /*08e0*/ 	.short	0x010a
        /*08e2*/ 	.byte	0x3f
	.zero		1


	//   ....[53]....
        /*08e4*/ 	.word	0x0000c110
        /*08e8*/ 	.word	0x00000007
        /*08ec*/ 	.word	0x00030840
        /*08f0*/ 	.short	0x010a
        /*08f2*/ 	.byte	0x3f
	.zero		1


	//   ....[54]....
        /*08f4*/ 	.word	0x0000c150
        /*08f8*/ 	.word	0x00000005
        /*08fc*/ 	.word	0x00030860
        /*0900*/ 	.short	0x010a
        /*0902*/ 	.byte	0x3f
	.zero		1


	//   ....[55]....
        /*0904*/ 	.word	0x0000c190
        /*0908*/ 	.word	0x00000007
        /*090c*/ 	.word	0x00030860
        /*0910*/ 	.short	0x010a
        /*0912*/ 	.byte	0x3f
	.zero		1


	//   ....[56]....
        /*0914*/ 	.word	0x0000c200
        /*0918*/ 	.word	0x00000003
        /*091c*/ 	.word	0x00030800
        /*0920*/ 	.short	0x010a
        /*0922*/ 	.byte	0x3f
	.zero		1


	//   ....[57]....
        /*0924*/ 	.word	0x0000c260
        /*0928*/ 	.word	0x00000003
        /*092c*/ 	.word	0x00030830
        /*0930*/ 	.short	0x010a
        /*0932*/ 	.byte	0x3f
	.zero		1


	//   ....[58]....
        /*0934*/ 	.word	0x0000c2c0
        /*0938*/ 	.word	0x00000003
        /*093c*/ 	.word	0x00030830
        /*0940*/ 	.short	0x010a
        /*0942*/ 	.byte	0x3f
	.zero		1


	//   ....[59]....
        /*0944*/ 	.word	0x0000c320
        /*0948*/ 	.word	0x00000003
        /*094c*/ 	.word	0x00030850
        /*0950*/ 	.short	0x010a
        /*0952*/ 	.byte	0x3f
	.zero		1


	//   ....[60]....
        /*0954*/ 	.word	0x0000c380
        /*0958*/ 	.word	0x00000007
        /*095c*/ 	.word	0x00030850
        /*0960*/ 	.short	0x010a
        /*0962*/ 	.byte	0x3f
	.zero		1


	//   ....[61]....
        /*0964*/ 	.word	0x0000c460
        /*0968*/ 	.word	0x00000003
        /*096c*/ 	.word	0x00030840
        /*0970*/ 	.short	0x010a
        /*0972*/ 	.byte	0x3f
	.zero		1


	//   ....[62]....
        /*0974*/ 	.word	0x0000d670
        /*0978*/ 	.word	0x00000003
        /*097c*/ 	.word	0x00030820
        /*0980*/ 	.short	0x010a
        /*0982*/ 	.byte	0x3f
	.zero		1


	//   ....[63]....
        /*0984*/ 	.word	0x0000d6c0
        /*0988*/ 	.word	0x00000013
        /*098c*/ 	.word	0x00030840
        /*0990*/ 	.short	0x010a
        /*0992*/ 	.byte	0x3f
	.zero		1


	//   ....[64]....
        /*0994*/ 	.word	0x0000de50
        /*0998*/ 	.word	0x00000006
        /*099c*/ 	.word	0x00030860
        /*09a0*/ 	.short	0x010a
        /*09a2*/ 	.byte	0x3f
	.zero		1


	//   ....[65]....
        /*09a4*/ 	.word	0x0000e750
        /*09a8*/ 	.word	0x00000000
        /*09ac*/ 	.word	0x00030860
        /*09b0*/ 	.short	0x010a
        /*09b2*/ 	.byte	0x3f
	.zero		1


	//   ....[66]....
        /*09b4*/ 	.word	0x0000f010
        /*09b8*/ 	.word	0x00000007
        /*09bc*/ 	.word	0x00030820
        /*09c0*/ 	.short	0x010a
        /*09c2*/ 	.byte	0x3f
	.zero		1


	//   ....[67]....
        /*09c4*/ 	.word	0x0000f1b0
        /*09c8*/ 	.word	0x00000005
        /*09cc*/ 	.word	0x00030840
        /*09d0*/ 	.short	0x010a
        /*09d2*/ 	.byte	0x3f
	.zero		1


	//   ....[68]....
        /*09d4*/ 	.word	0x0000f200
        /*09d8*/ 	.word	0x00000007
        /*09dc*/ 	.word	0x00030840
        /*09e0*/ 	.short	0x010a
        /*09e2*/ 	.byte	0x3f
	.zero		1


	//   ....[69]....
        /*09e4*/ 	.word	0x0000f250
        /*09e8*/ 	.word	0x00000005
        /*09ec*/ 	.word	0x00030860
        /*09f0*/ 	.short	0x010a
        /*09f2*/ 	.byte	0x3f
	.zero		1


	//----- nvinfo : EIATTR_NUM_MBARRIERS
	.align		4
.L_591:
        /*09f4*/ 	.byte	0x03, 0x38
        /*09f6*/ 	.short	0x0016


	//----- nvinfo : EIATTR_EXIT_INSTR_OFFSETS
	.align		4
        /*09f8*/ 	.byte	0x04, 0x1c
        /*09fa*/ 	.short	(.L_593 - .L_592)


	//   ....[0]....
.L_592:
        /*09fc*/ 	.word	0x0000c1e0


	//----- nvinfo : EIATTR_MAX_THREADS
	.align		4
.L_593:
        /*0a00*/ 	.byte	0x04, 0x05
        /*0a02*/ 	.short	(.L_595 - .L_594)
.L_594:
        /*0a04*/ 	.word	0x00000180
        /*0a08*/ 	.word	0x00000001
        /*0a0c*/ 	.word	0x00000001


	//----- nvinfo : EIATTR_CRS_STACK_SIZE
	.align		4
.L_595:
        /*0a10*/ 	.byte	0x04, 0x1e
        /*0a12*/ 	.short	(.L_597 - .L_596)
.L_596:
        /*0a14*/ 	.word	0x00000000


	//----- nvinfo : EIATTR_CBANK_PARAM_SIZE
	.align		4
.L_597:
        /*0a18*/ 	.byte	0x03, 0x19
        /*0a1a*/ 	.short	0x0a70


	//----- nvinfo : EIATTR_PARAM_CBANK
	.align		4
        /*0a1c*/ 	.byte	0x04, 0x0a
        /*0a1e*/ 	.short	(.L_599 - .L_598)
	.align		4
.L_598:
        /*0a20*/ 	.word	index@(.nv.constant0._ZN7cutlass13device_kernelIN5flash11enable_sm90INS1_16FlashAttnFwdSm90INS1_25CollectiveMainloopFwdSm90ILi2EN4cute5tupleIJNS5_1CILi1EEES8_S8_EEENS6_IJNS7_ILi128EEENS7_ILi96EEENS7_ILi192EEEEEELi192ENS_6half_tEfNS_4arch4Sm90ELb0ELb0ELb0ELb0ELb1ELb0ELb0ELb1ELb1ELb1ELb1ELb0EEENS1_21CollectiveEpilogueFwdINS6_IJSA_SC_SB_EEES9_SE_SG_Li256ELb0ELb1ELb1ELb0EEENS1_19SingleTileSchedulerILb0ELb1ELb1ELi128EEEEEEEEEvNT_6ParamsE)
        /*0a24*/ 	.short	0x0210
        /*0a26*/ 	.short	0x0a70


	//----- nvinfo : EIATTR_SW_WAR
	.align		4
.L_599:
        /*0a28*/ 	.byte	0x04, 0x36
        /*0a2a*/ 	.short	(.L_601 - .L_600)
.L_600:
        /*0a2c*/ 	.word	0x00000008
.L_601:


//--------------------- .nv.info._ZN7cutlass13device_kernelIN5flash11enable_sm90INS1_16FlashAttnFwdSm90INS1_25CollectiveMainloopFwdSm90ILi2EN4cute5tupleIJNS5_1CILi1EEES8_S8_EEENS6_IJNS7_ILi128EEENS7_ILi96EEENS7_ILi192EEEEEELi192ENS_6half_tEfNS_4arch4Sm90ELb0ELb0ELb0ELb1ELb1ELb0ELb0ELb1ELb1ELb1ELb1ELb0EEENS1_21CollectiveEpilogueFwdINS6_IJSA_SC_SB_EEES9_SE_SG_Li256ELb1ELb1ELb1ELb0EEENS1_36VarlenDynamicPersistentTileSchedulerILi128ELi96ELi256ELi128ELb1ELb1ELb1ELb0ELb1ELb1EEEEEEEEEvNT_6ParamsE --------------------------
	.section	.nv.info._ZN7cutlass13device_kernelIN5flash11enable_sm90INS1_16FlashAttnFwdSm90INS1_25CollectiveMainloopFwdSm90ILi2EN4cute5tupleIJNS5_1CILi1EEES8_S8_EEENS6_IJNS7_ILi128EEENS7_ILi96EEENS7_ILi192EEEEEELi192ENS_6half_tEfNS_4arch4Sm90ELb0ELb0ELb0ELb1ELb1ELb0ELb0ELb1ELb1ELb1ELb1ELb0EEENS1_21CollectiveEpilogueFwdINS6_IJSA_SC_SB_EEES9_SE_SG_Li256ELb1ELb1ELb1ELb0EEENS1_36VarlenDynamicPersistentTileSchedulerILi128ELi96ELi256ELi128ELb1ELb1ELb1ELb0ELb1ELb1EEEEEEEEEvNT_6ParamsE,"",@"SHT_CUDA_INFO"
	.sectionflags	@""
	.align	4


	//----- nvinfo : EIATTR_CUDA_API_VERSION
	.align		4
        /*0000*/ 	.byte	0x04, 0x37
        /*0002*/ 	.short	(.L_603 - .L_602)
.L_602:
        /*0004*/ 	.word	0x00000082


	//----- nvinfo : EIATTR_KPARAM_INFO
	.align		4
.L_603:
        /*0008*/ 	.byte	0x04, 0x17
        /*000a*/ 	.short	(.L_605 - .L_604)
.L_604:
        /*000c*/ 	.word	0x00000000
        /*0010*/ 	.short	0x0000
        /*0012*/ 	.short	0x0070
        /*0014*/ 	.byte	0x00, 0xf0, 0x01, 0x2a


	//----- nvinfo : EIATTR_SPARSE_MMA_MASK
	.align		4
.L_605:
        /*0018*/ 	.byte	0x03, 0x50
        /*001a*/ 	.short	0x0000


	//----- nvinfo : EIATTR_MAXREG_COUNT
	.align		4
        /*001c*/ 	.byte	0x03, 0x1b
        /*001e*/ 	.short	0x00a8


	//----- nvinfo : EIATTR_NUM_BARRIERS
	.align		4
        /*0020*/ 	.byte	0x02, 0x4c
        /*0022*/ 	.byte	0x09
	.zero		1


	//----- nvinfo : EIATTR_EXTERNS
	.align		4
        /*0024*/ 	.byte	0x04, 0x0f
        /*0026*/ 	.short	(.L_607 - .L_606)


	//   ....[0]....
	.align		4
.L_606:
        /*0028*/ 	.word	index@(__assertfail)


	//----- nvinfo : EIATTR_ANNOTATIONS
	.align		4
.L_607:
        /*002c*/ 	.byte	0x04, 0x55
        /*002e*/ 	.short	(.L_609 - .L_608)


	//   ....[0]....
.L_608:
        /* <DEDUP_REMOVED lines=20> */


	//----- nvinfo : EIATTR_MERCURY_ISA_VERSION
	.align		4
.L_609:
        /*0160*/ 	.byte	0x03, 0x5f
        /*0162*/ 	.short	0x0101


	//----- nvinfo : EIATTR_UNUSED_LOAD_BYTE_OFFSET
	.align		4
        /*0164*/ 	.byte	0x04, 0x44
        /*0166*/ 	.short	(.L_611 - .L_610)


	//   ....[0]....
.L_610:
        /*0168*/ 	.word	0x00000950
        /*016c*/ 	.word	0x0000fff0


	//   ....[1]....
        /*0170*/ 	.word	0x000072e0
        /*0174*/ 	.word	0x0000fff0


	//----- nvinfo : EIATTR_INT_WARP_WIDE_INSTR_OFFSETS
	.align		4
.L_611:
        /*0178*/ 	.byte	0x04, 0x31
        /*017a*/ 	.short	(.L_613 - .L_612)


	//   ....[0]....
.L_612:
        /*017c*/ 	.word	0x000000c0


	//   ....[1]....
        /*0180*/ 	.word	0x000000d0


	//   ....[2]....
        /*0184*/ 	.word	0x00000170


	//   ....[3]....
        /*0188*/ 	.word	0x0000c490


	//   ....[4]....
        /*018c*/ 	.word	0x0000c520


	//   ....[5]....
        /*0190*/ 	.word	0x0000f2f0


	//   ....[6]....
        /*0194*/ 	.word	0x0000f380


	//----- nvinfo : EIATTR_COOP_GROUP_MASK_REGIDS
	.align		4
.L_613:
        /*0198*/ 	.byte	0x04, 0x29
        /*019a*/ 	.short	(.L_615 - .L_614)


	//   ....[0]....
.L_614:
        /*019c*/ 	.word	0xffffffff


	//   ....[1]....
        /*01a0*/ 	.word	0xffffffff


	//   ....[2]....
        /*01a4*/ 	.word	0xffffffff


	//   ....[3]....
        /*01a8*/ 	.word	0xffffffff


	//   ....[4]....
        /*01ac*/ 	.word	0xffffffff


	//   ....[5]....
        /*01b0*/ 	.word	0xffffffff


	//   ....[6]....
        /*01b4*/ 	.word	0xffffffff


	//   ....[7]....
        /*01b8*/ 	.word	0xffffffff


	//   ....[8]....
        /*01bc*/ 	.word	0xffffffff


	//   ....[9]....
        /*01c0*/ 	.word	0xffffffff


	//   ....[10]....
        /*01c4*/ 	.word	0xffffffff


	//   ....[11]....
        /*01c8*/ 	.word	0xffffffff


	//   ....[12]....
        /*01cc*/ 	.word	0xffffffff


	//   ....[13]....
        /*01d0*/ 	.word	0xffffffff


	//   ....[14]....
        /*01d4*/ 	.word	0xffffffff


	//   ....[15]....
        /*01d8*/ 	.word	0xffffffff


	//   ....[16]....
        /*01dc*/ 	.word	0xffffffff


	//   ....[17]....
        /*01e0*/ 	.word	0xffffffff


	//   ....[18]....
        /*01e4*/ 	.word	0xffffffff


	//   ....[19]....
        /*01e8*/ 	.word	0xffffffff


	//   ....[20]....
        /*01ec*/ 	.word	0xffffffff


	//   ....[21]....
        /*01f0*/ 	.word	0xffffffff


	//   ....[22]....
        /*01f4*/ 	.word	0xffffffff


	//   ....[23]....
        /*01f8*/ 	.word	0xffffffff


	//   ....[24]....
        /*01fc*/ 	.word	0xffffffff


	//   ....[25]....
        /*0200*/ 	.word	0xffffffff


	//   ....[26]....
        /*0204*/ 	.word	0xffffffff


	//   ....[27]....
        /*0208*/ 	.word	0xffffffff


	//   ....[28]....
        /*020c*/ 	.word	0xffffffff


	//   ....[29]....
        /*0210*/ 	.word	0xffffffff


	//   ....[30]....
        /*0214*/ 	.word	0xffffffff


	//   ....[31]....
        /*0218*/ 	.word	0xffffffff


	//   ....[32]....
        /*021c*/ 	.word	0xffffffff


	//   ....[33]....
        /*0220*/ 	.word	0xffffffff


	//   ....[34]....
        /*0224*/ 	.word	0xffffffff


	//   ....[35]....
        /*0228*/ 	.word	0xffffffff


	//   ....[36]....
        /*022c*/ 	.word	0xffffffff


	//   ....[37]....
        /*0230*/ 	.word	0xffffffff


	//   ....[38]....
        /*0234*/ 	.word	0xffffffff


	//   ....[39]....
        /*0238*/ 	.word	0xffffffff


	//   ....[40]....
        /*023c*/ 	.word	0xffffffff


	//   ....[41]....
        /*0240*/ 	.word	0xffffffff


	//   ....[42]....
        /*0244*/ 	.word	0xffffffff


	//   ....[43]....
        /*0248*/ 	.word	0xffffffff


	//   ....[44]....
        /*024c*/ 	.word	0xffffffff


	//   ....[45]....
        /*0250*/ 	.word	0xffffffff


	//   ....[46]....
        /*0254*/ 	.word	0xffffffff


	//   ....[47]....
        /*0258*/ 	.word	0xffffffff


	//   ....[48]....
        /*025c*/ 	.word	0xffffffff


	//   ....[49]....
        /*0260*/ 	.word	0xffffffff


	//   ....[50]....
        /*0264*/ 	.word	0xffffffff


	//   ....[51]....
        /*0268*/ 	.word	0xffffffff


	//   ....[52]....
        /*026c*/ 	.word	0xffffffff


	//   ....[53]....
        /*0270*/ 	.word	0xffffffff


	//   ....[54]....
        /*0274*/ 	.word	0xffffffff


	//   ....[55]....
        /*0278*/ 	.word	0xffffffff


	//   ....[56]....
        /*027c*/ 	.word	0xffffffff


	//   ....[57]....
        /*0280*/ 	.word	0xffffffff


	//   ....[58]....
        /*0284*/ 	.word	0xffffffff


	//   ....[59]....
        /*0288*/ 	.word	0xffffffff


	//   ....[60]....
        /*028c*/ 	.word	0xffffffff


	//   ....[61]....
        /*0290*/ 	.word	0xffffffff


	//   ....[62]....
        /*0294*/ 	.word	0xffffffff


	//   ....[63]....
        /*0298*/ 	.word	0xffffffff


	//   ....[64]....
        /*029c*/ 	.word	0xffffffff


	//   ....[65]....
        /*02a0*/ 	.word	0xffffffff


	//   ....[66]....
        /*02a4*/ 	.word	0xffffffff


	//   ....[67]....
        /*02a8*/ 	.word	0xffffffff


	//   ....[68]....
        /*02ac*/ 	.word	0xffffffff


	//   ....[69]....
        /*02b0*/ 	.word	0xffffffff


	//   ....[70]....
        /*02b4*/ 	.word	0xffffffff


	//   ....[71]....
        /*02b8*/ 	.word	0xffffffff


	//   ....[72]....
        /*02bc*/ 	.word	0xffffffff


	//   ....[73]....
        /*02c0*/ 	.word	0xffffffff


	//   ....[74]....
        /*02c4*/ 	.word	0xffffffff


	//   ....[75]....
        /*02c8*/ 	.word	0xffffffff


	//   ....[76]....
        /*02cc*/ 	.word	0xffffffff


	//   ....[77]....
        /*02d0*/ 	.word	0xffffffff


	//   ....[78]....
        /*02d4*/ 	.word	0xffffffff


	//   ....[79]....
        /*02d8*/ 	.word	0xffffffff


	//   ....[80]....
        /*02dc*/ 	.word	0xffffffff


	//   ....[81]....
        /*02e0*/ 	.word	0xffffffff


	//   ....[82]....
        /*02e4*/ 	.word	0xffffffff


	//   ....[83]....
        /*02e8*/ 	.word	0xffffffff


	//   ....[84]....
        /*02ec*/ 	.word	0xffffffff


	//   ....[85]....
        /*02f0*/ 	.word	0xffffffff


	//   ....[86]....
        /*02f4*/ 	.word	0xffffffff


	//   ....[87]....
        /*02f8*/ 	.word	0xffffffff


	//   ....[88]....
        /*02fc*/ 	.word	0xffffffff


	//   ....[89]....
        /*0300*/ 	.word	0xffffffff


	//   ....[90]....
        /*0304*/ 	.word	0xffffffff


	//   ....[91]....
        /*0308*/ 	.word	0xffffffff


	//   ....[92]....
        /*030c*/ 	.word	0xffffffff


	//   ....[93]....
        /*0310*/ 	.word	0xffffffff


	//   ....[94]....
        /*0314*/ 	.word	0xffffffff


	//   ....[95]....
        /*0318*/ 	.word	0xffffffff


	//   ....[96]....
        /*031c*/ 	.word	0xffffffff


	//   ....[97]....
        /*0320*/ 	.word	0xffffffff


	//   ....[98]....
        /*0324*/ 	.word	0xffffffff


	//   ....[99]....
        /*0328*/ 	.word	0xffffffff


	//   ....[100]....
        /*032c*/ 	.word	0xffffffff


	//   ....[101]....
        /*0330*/ 	.word	0xffffffff


	//   ....[102]....
        /*0334*/ 	.word	0xffffffff


	//   ....[103]....
        /*0338*/ 	.word	0xffffffff


	//   ....[104]....
        /*033c*/ 	.word	0xffffffff


	//   ....[105]....
        /*0340*/ 	.word	0xffffffff


	//   ....[106]....
        /*0344*/ 	.word	0xffffffff


	//   ....[107]....
        /*0348*/ 	.word	0xffffffff


	//   ....[108]....
        /*034c*/ 	.word	0xffffffff


	//   ....[109]....
        /*0350*/ 	.word	0xffffffff


	//   ....[110]....
        /*0354*/ 	.word	0xffffffff


	//   ....[111]....
        /*0358*/ 	.word	0xffffffff


	//   ....[112]....
        /*035c*/ 	.word	0xffffffff


	//   ....[113]....
        /*0360*/ 	.word	0xffffffff


	//   ....[114]....
        /*0364*/ 	.word	0xffffffff


	//   ....[115]....
        /*0368*/ 	.word	0xffffffff


	//   ....[116]....
        /*036c*/ 	.word	0xffffffff


	//   ....[117]....
        /*0370*/ 	.word	0xffffffff


	//   ....[118]....
        /*0374*/ 	.word	0xffffffff


	//   ....[119]....
        /*0378*/ 	.word	0xffffffff


	//   ....[120]....
        /*037c*/ 	.word	0xffffffff


	//   ....[121]....
        /*0380*/ 	.word	0xffffffff


	//   ....[122]....
        /*0384*/ 	.word	0xffffffff


	//   ....[123]....
        /*0388*/ 	.word	0xffffffff


	//   ....[124]....
        /*038c*/ 	.word	0xffffffff


	//   ....[125]....
        /*0390*/ 	.word	0xffffffff


	//   ....[126]....
        /*0394*/ 	.word	0xffffffff


	//   ....[127]....
        /*0398*/ 	.word	0xffffffff


	//   ....[128]....
        /*039c*/ 	.word	0xffffffff


	//   ....[129]....
        /*03a0*/ 	.word	0xffffffff


	//   ....[130]....
        /*03a4*/ 	.word	0xffffffff


	//   ....[131]....
        /*03a8*/ 	.word	0xffffffff


	//   ....[132]....
        /*03ac*/ 	.word	0xffffffff


	//   ....[133]....
        /*03b0*/ 	.word	0xffffffff


	//   ....[134]....
        /*03b4*/ 	.word	0xffffffff


	//   ....[135]....
        /*03b8*/ 	.word	0xffffffff


	//   ....[136]....
        /*03bc*/ 	.word	0xffffffff


	//   ....[137]....
        /*03c0*/ 	.word	0xffffffff


	//   ....[138]....
        /*03c4*/ 	.word	0xffffffff


	//   ....[139]....
        /*03c8*/ 	.word	0xffffffff


	//   ....[140]....
        /*03cc*/ 	.word	0xffffffff


	//   ....[141]....
        /*03d0*/ 	.word	0xffffffff


	//   ....[142]....
        /*03d4*/ 	.word	0xffffffff


	//   ....[143]....
        /*03d8*/ 	.word	0x0500000f


	//   ....[144]....
        /*03dc*/ 	.word	0x0500000f


	//   ....[145]....
        /*03e0*/ 	.word	0x0500000f


	//   ....[146]....
        /*03e4*/ 	.word	0x0500000f


	//   ....[147]....
        /*03e8*/ 	.word	0x0500000f


	//   ....[148]....
        /*03ec*/ 	.word	0x0500000f


	//   ....[149]....
        /*03f0*/ 	.word	0x0500000f


	//   ....[150]....
        /*03f4*/ 	.word	0x0500000f


	//   ....[151]....
        /*03f8*/ 	.word	0x0500000f


	//   ....[152]....
        /*03fc*/ 	.word	0x0500000f


	//   ....[153]....
        /*0400*/ 	.word	0x0500000f


	//   ....[154]....
        /*0404*/ 	.word	0x0500000f


	//   ....[155]....
        /*0408*/ 	.word	0x0500000f


	//   ....[156]....
        /*040c*/ 	.word	0x0500000f


	//   ....[157]....
        /*0410*/ 	.word	0x0500000f


	//   ....[158]....
        /*0414*/ 	.word	0x0500000f


	//   ....[159]....
        /*0418*/ 	.word	0x0500000f


	//   ....[160]....
        /*041c*/ 	.word	0x0500000f


	//   ....[161]....
        /*0420*/ 	.word	0x0500000f


	//   ....[162]....
        /*0424*/ 	.word	0x0500000f


	//   ....[163]....
        /*0428*/ 	.word	0x0500000f


	//   ....[164]....
        /*042c*/ 	.word	0x0500000f


	//   ....[165]....
        /*0430*/ 	.word	0x0500000f


	//   ....[166]....
        /*0434*/ 	.word	0x0500000f


	//   ....[167]....
        /*0438*/ 	.word	0x0500000f


	//   ....[168]....
        /*043c*/ 	.word	0x0500000f


	//   ....[169]....
        /*0440*/ 	.word	0x0500000f


	//   ....[170]....
        /*0444*/ 	.word	0x0500000f


	//   ....[171]....
        /*0448*/ 	.word	0x0500000f


	//   ....[172]....
        /*044c*/ 	.word	0x0500000f


	//   ....[173]....
        /*0450*/ 	.word	0x0500000f


	//   ....[174]....
        /*0454*/ 	.word	0x0500000f


	//   ....[175]....
        /*0458*/ 	.word	0x0500000f


	//   ....[176]....
        /*045c*/ 	.word	0x0500000f


	//   ....[177]....
        /*0460*/ 	.word	0x0500000f


	//   ....[178]....
        /*0464*/ 	.word	0x0500000f


	//   ....[179]....
        /*0468*/ 	.word	0x0500000f


	//   ....[180]....
        /*046c*/ 	.word	0x0500000f


	//   ....[181]....
        /*0470*/ 	.word	0x0500000f


	//   ....[182]....
        /*0474*/ 	.word	0x0500000f


	//   ....[183]....
        /*0478*/ 	.word	0x0500000f


	//   ....[184]....
        /*047c*/ 	.word	0x0500000f


	//   ....[185]....
        /*0480*/ 	.word	0x0500000f


	//   ....[186]....
        /*0484*/ 	.word	0x0500000f


	//   ....[187]....
        /*0488*/ 	.word	0x0500000f


	//   ....[188]....
        /*048c*/ 	.word	0x0500000f


	//   ....[189]....
        /*0490*/ 	.word	0x0500000f


	//   ....[190]....
        /*0494*/ 	.word	0x0500000f


	//   ....[191]....
        /*0498*/ 	.word	0x0500000f


	//   ....[192]....
        /*049c*/ 	.word	0x0500000f


	//   ....[193]....
        /*04a0*/ 	.word	0x0500000f


	//   ....[194]....
        /*04a4*/ 	.word	0x0500000f


	//   ....[195]....
        /*04a8*/ 	.word	0x0500000f


	//   ....[196]....
        /*04ac*/ 	.word	0x0500000f


	//   ....[197]....
        /*04b0*/ 	.word	0x0500000f


	//   ....[198]....
        /*04b4*/ 	.word	0x0500000f


	//   ....[199]....
        /*04b8*/ 	.word	0x0500000f


	//   ....[200]....
        /*04bc*/ 	.word	0x0500000f


	//   ....[201]....
        /*04c0*/ 	.word	0x0500000f


	//   ....[202]....
        /*04c4*/ 	.word	0x0500000f


	//   ....[203]....
        /*04c8*/ 	.word	0x0500000f


	//   ....[204]....
        /*04cc*/ 	.word	0x0500000f


	//   ....[205]....
        /*04d0*/ 	.word	0x0500000f


	//   ....[206]....
        /*04d4*/ 	.word	0x0500000f


	//   ....[207]....
        /*04d8*/ 	.word	0x0500000f


	//   ....[208]....
        /*04dc*/ 	.word	0x0500000f


	//   ....[209]....
        /*04e0*/ 	.word	0x0500000f


	//   ....[210]....
        /*04e4*/ 	.word	0x0500000f


	//   ....[211]....
        /*04e8*/ 	.word	0x0500000f


	//   ....[212]....
        /*04ec*/ 	.word	0x0500000f


	//   ....[213]....
        /*04f0*/ 	.word	0x0500000f


	//   ....[214]....
        /*04f4*/ 	.word	0x0500000f


	//   ....[215]....
        /*04f8*/ 	.word	0x0500000f


	//   ....[216]....
        /*04fc*/ 	.word	0x0500000f


	//   ....[217]....
        /*0500*/ 	.word	0x0500000f


	//   ....[218]....
        /*0504*/ 	.word	0x0500000f


	//   ....[219]....
        /*0508*/ 	.word	0x0500000f


	//   ....[220]....
        /*050c*/ 	.word	0x0500000f


	//   ....[221]....
        /*0510*/ 	.word	0x0500000f


	//   ....[222]....
        /*0514*/ 	.word	0x0500000f


	//   ....[223]....
        /*0518*/ 	.word	0x0500000f


	//   ....[224]....
        /*051c*/ 	.word	0x0500000f


	//   ....[225]....
        /*0520*/ 	.word	0x0500000f


	//   ....[226]....
        /*0524*/ 	.word	0x0500000f


	//----- nvinfo : EIATTR_COOP_GROUP_INSTR_OFFSETS
	.align		4
.L_615:
        /*0528*/ 	.byte	0x04, 0x28
        /*052a*/ 	.short	(.L_617 - .L_616)


	//   ....[0]....
.L_616:
        /*052c*/ 	.word	0x00000070


	//   ....[1]....
        /*0530*/ 	.word	0x000000b0


	//   ....[2]....
        /*0534*/ 	.word	0x000002d0


	//   ....[3]....
        /*0538*/ 	.word	0x00000430


	//   ....[4]....
        /*053c*/ 	.word	0x00000550


	//   ....[5]....
        /*0540*/ 	.word	0x000006b0


	//   ....[6]....
        /*0544*/ 	.word	0x00001b10


	//   ....[7]....
        /*0548*/ 	.word	0x00002df0


	//   ....[8]....
        /*054c*/ 	.word	0x00002e60


	//   ....[9]....
        /*0550*/ 	.word	0x00003360


	//   ....[10]....
        /*0554*/ 	.word	0x000033e0


	//   ....[11]....
        /*0558*/ 	.word	0x000053d0


	//   ....[12]....
        /*055c*/ 	.word	0x000053e0


	//   ....[13]....
        /*0560*/ 	.word	0x00005430


	//   ....[14]....
        /*0564*/ 	.word	0x00005440


	//   ....[15]....
        /*0568*/ 	.word	0x000067d0


	//   ....[16]....
        /*056c*/ 	.word	0x00006a10


	//   ....[17]....
        /*0570*/ 	.word	0x00006a40


	//   ....[18]....
        /*0574*/ 	.word	0x00006a50


	//   ....[19]....
        /*0578*/ 	.word	0x000081b0


	//   ....[20]....
        /*057c*/ 	.word	0x000081d0


	//   ....[21]....
        /*0580*/ 	.word	0x000081e0


	//   ....[22]....
        /*0584*/ 	.word	0x00008200


	//   ....[23]....
        /*0588*/ 	.word	0x00008b20


	//   ....[24]....
        /*058c*/ 	.word	0x00008b40


	//   ....[25]....
        /*0590*/ 	.word	0x00008c70


	//   ....[26]....
        /*0594*/ 	.word	0x00008c90


	//   ....[27]....
        /*0598*/ 	.word	0x00008d90


	//   ....[28]....
        /*059c*/ 	.word	0x00008db0


	//   ....[29]....
        /*05a0*/ 	.word	0x00008ec0


	//   ....[30]....
        /*05a4*/ 	.word	0x00008ee0


	//   ....[31]....
        /*05a8*/ 	.word	0x00009350


	//   ....[32]....
        /*05ac*/ 	.word	0x00009360


	//   ....[33]....
        /*05b0*/ 	.word	0x000099f0


	//   ....[34]....
        /*05b4*/ 	.word	0x00009a00


	//   ....[35]....
        /*05b8*/ 	.word	0x0000aaa0


	//   ....[36]....
        /*05bc*/ 	.word	0x0000aad0


	//   ....[37]....
        /*05c0*/ 	.word	0x0000abf0


	//   ....[38]....
        /*05c4*/ 	.word	0x0000ac10


	//   ....[39]....
        /*05c8*/ 	.word	0x0000ad10


	//   ....[40]....
        /*05cc*/ 	.word	0x0000ad30


	//   ....[41]....
        /*05d0*/ 	.word	0x0000ae40


	//   ....[42]....
        /*05d4*/ 	.word	0x0000ae60


	//   ....[43]....
        /*05d8*/ 	.word	0x0000b000


	//   ....[44]....
        /*05dc*/ 	.word	0x0000b1f0


	//   ....[45]....
        /*05e0*/ 	.word	0x0000b220


	//   ....[46]....
        /*05e4*/ 	.word	0x0000b250


	//   ....[47]....
        /*05e8*/ 	.word	0x0000b280


	//   ....[48]....
        /*05ec*/ 	.word	0x0000b2b0


	//   ....[49]....
        /*05f0*/ 	.word	0x0000b2e0


	//   ....[50]....
        /*05f4*/ 	.word	0x0000b450


	//   ....[51]....
        /*05f8*/ 	.word	0x0000b480


	//   ....[52]....
        /*05fc*/ 	.word	0x0000b4b0


	//   ....[53]....
        /*0600*/ 	.word	0x0000b4e0


	//   ....[54]....
        /*0604*/ 	.word	0x0000b510


	//   ....[55]....
        /*0608*/ 	.word	0x0000b540


	//   ....[56]....
        /*060c*/ 	.word	0x0000b5d0


	//   ....[57]....
        /*0610*/ 	.word	0x0000b600


	//   ....[58]....
        /*0614*/ 	.word	0x0000b610


	//   ....[59]....
        /*0618*/ 	.word	0x0000b6a0


	//   ....[60]....
        /*061c*/ 	.word	0x0000d030


	//   ....[61]....
        /*0620*/ 	.word	0x0000d050


	//   ....[62]....
        /*0624*/ 	.word	0x0000d100


	//   ....[63]....
        /*0628*/ 	.word	0x0000d120


	//   ....[64]....
        /*062c*/ 	.word	0x0000d1c0


	//   ....[65]....
        /*0630*/ 	.word	0x0000d1e0


	//   ....[66]....
        /*0634*/ 	.word	0x0000d280


	//   ....[67]....
        /*0638*/ 	.word	0x0000d2a0


	//   ....[68]....
        /*063c*/ 	.word	0x0000d340


	//   ....[69]....
        /*0640*/ 	.word	0x0000d360


	//   ....[70]....
        /*0644*/ 	.word	0x0000d370


	//   ....[71]....
        /*0648*/ 	.word	0x0000d400


	//   ....[72]....
        /*064c*/ 	.word	0x0000db00


	//   ....[73]....
        /*0650*/ 	.word	0x0000db30


	//   ....[74]....
        /*0654*/ 	.word	0x0000db90


	//   ....[75]....
        /*0658*/ 	.word	0x0000dbe0


	//   ....[76]....
        /*065c*/ 	.word	0x0000dc30


	//   ....[77]....
        /*0660*/ 	.word	0x0000dc90


	//   ....[78]....
        /*0664*/ 	.word	0x0000dce0


	//   ....[79]....
        /*0668*/ 	.word	0x0000dd40


	//   ....[80]....
        /*066c*/ 	.word	0x0000dd90


	//   ....[81]....
        /*0670*/ 	.word	0x0000ddf0


	//   ....[82]....
        /*0674*/ 	.word	0x0000de30


	//   ....[83]....
        /*0678*/ 	.word	0x0000dea0


	//   ....[84]....
        /*067c*/ 	.word	0x0000def0


	//   ....[85]....
        /*0680*/ 	.word	0x0000df50


	//   ....[86]....
        /*0684*/ 	.word	0x0000df70


	//   ....[87]....
        /*0688*/ 	.word	0x0000dfb0


	//   ....[88]....
        /*068c*/ 	.word	0x0000e760


	//   ....[89]....
        /*0690*/ 	.word	0x0000e7a0


	//   ....[90]....
        /*0694*/ 	.word	0x0000e7b0


	//   ....[91]....
        /*0698*/ 	.word	0x0000e810


	//   ....[92]....
        /*069c*/ 	.word	0x0000e820


	//   ....[93]....
        /*06a0*/ 	.word	0x0000e880


	//   ....[94]....
        /*06a4*/ 	.word	0x0000e8b0


	//   ....[95]....
        /*06a8*/ 	.word	0x0000e8f0


	//   ....[96]....
        /*06ac*/ 	.word	0x0000e920


	//   ....[97]....
        /*06b0*/ 	.word	0x0000e960


	//   ....[98]....
        /*06b4*/ 	.word	0x0000e990


	//   ....[99]....
        /*06b8*/ 	.word	0x0000e9d0


	//   ....[100]....
        /*06bc*/ 	.word	0x0000ec40


	//   ....[101]....
        /*06c0*/ 	.word	0x0000ec60


	//   ....[102]....
        /*06c4*/ 	.word	0x0000ec70


	//   ....[103]....
        /*06c8*/ 	.word	0x0000ed00


	//   ....[104]....
        /*06cc*/ 	.word	0x0000ed10


	//   ....[105]....
        /*06d0*/ 	.word	0x0000eda0


	//   ....[106]....
        /*06d4*/ 	.word	0x0000edb0


	//   ....[107]....
        /*06d8*/ 	.word	0x0000ee40


	//   ....[108]....
        /*06dc*/ 	.word	0x0000ee50


	//   ....[109]....
        /*06e0*/ 	.word	0x0000eee0


	//   ....[110]....
        /*06e4*/ 	.word	0x0000eef0


	//   ....[111]....
        /*06e8*/ 	.word	0x0000ef00


	//   ....[112]....
        /*06ec*/ 	.word	0x0000f4c0


	//   ....[113]....
        /*06f0*/ 	.word	0x0000f500


	//   ....[114]....
        /*06f4*/ 	.word	0x0000f540


	//   ....[115]....
        /*06f8*/ 	.word	0x0000f570


	//   ....[116]....
        /*06fc*/ 	.word	0x0000f600


	//   ....[117]....
        /*0700*/ 	.word	0x0000f630


	//   ....[118]....
        /*0704*/ 	.word	0x0000f6a0


	//   ....[119]....
        /*0708*/ 	.word	0x0000f6d0


	//   ....[120]....
        /*070c*/ 	.word	0x0000f740


	//   ....[121]....
        /*0710*/ 	.word	0x0000f770


	//   ....[122]....
        /*0714*/ 	.word	0x0000f7a0


	//   ....[123]....
        /*0718*/ 	.word	0x0000f7f0


	//   ....[124]....
        /*071c*/ 	.word	0x0000fc30


	//   ....[125]....
        /*0720*/ 	.word	0x0000fc40


	//   ....[126]....
        /*0724*/ 	.word	0x0000fc80


	//   ....[127]....
        /*0728*/ 	.word	0x0000fcc0


	//   ....[128]....
        /*072c*/ 	.word	0x0000fcf0


	//   ....[129]....
        /*0730*/ 	.word	0x0000fd20


	//   ....[130]....
        /*0734*/ 	.word	0x0000fd50


	//   ....[131]....
        /*0738*/ 	.word	0x0000fd80


	//   ....[132]....
        /*073c*/ 	.word	0x0000ff30


	//   ....[133]....
        /*0740*/ 	.word	0x0000ff60


	//   ....[134]....
        /*0744*/ 	.word	0x0000ff90


	//   ....[135]....
        /*0748*/ 	.word	0x0000ffc0


	//   ....[136]....
        /*074c*/ 	.word	0x0000fff0


	//   ....[137]....
        /*0750*/ 	.word	0x00010020


	//   ....[138]....
        /*0754*/ 	.word	0x000100e0


	//   ....[139]....
        /*0758*/ 	.word	0x00010100


	//   ....[140]....
        /*075c*/ 	.word	0x00010110


	//   ....[141]....
        /*0760*/ 	.word	0x00010170


	//   ....[142]....
        /*0764*/ 	.word	0x00010790


	//   ....[143]....
        /*0768*/ 	.word	0x00010c70


	//   ....[144]....
        /*076c*/ 	.word	0x00010d60


	//   ....[145]....
        /*0770*/ 	.word	0x00010e00


	//   ....[146]....
        /*0774*/ 	.word	0x00010e60


	//   ....[147]....
        /*0778*/ 	.word	0x00010f70


	//   ....[148]....
        /*077c*/ 	.word	0x00010fe0


	//   ....[149]....
        /*0780*/ 	.word	0x000110f0


	//   ....[150]....
        /*0784*/ 	.word	0x00011160


	//   ....[151]....
        /*0788*/ 	.word	0x00011270


	//   ....[152]....
        /*078c*/ 	.word	0x000112e0


	//   ....[153]....
        /*0790*/ 	.word	0x000113f0


	//   ....[154]....
        /*0794*/ 	.word	0x00011460


	//   ....[155]....
        /*0798*/ 	.word	0x00011500


	//   ....[156]....
        /*079c*/ 	.word	0x00011610


	//   ....[157]....
        /*07a0*/ 	.word	0x00011680


	//   ....[158]....
        /*07a4*/ 	.word	0x00011700


	//   ....[159]....
        /*07a8*/ 	.word	0x000117c0


	//   ....[160]....
        /*07ac*/ 	.word	0x00011840


	//   ....[161]....
        /*07b0*/ 	.word	0x00011920


	//   ....[162]....
        /*07b4*/ 	.word	0x000119a0


	//   ....[163]....
        /*07b8*/ 	.word	0x00011a80


	//   ....[164]....
        /*07bc*/ 	.word	0x00011b00


	//   ....[165]....
        /*07c0*/ 	.word	0x00011be0


	//   ....[166]....
        /*07c4*/ 	.word	0x00011c60


	//   ....[167]....
        /*07c8*/ 	.word	0x00011d40


	//   ....[168]....
        /*07cc*/ 	.word	0x00011dc0


	//   ....[169]....
        /*07d0*/ 	.word	0x00011ea0


	//   ....[170]....
        /*07d4*/ 	.word	0x00011f20


	//   ....[171]....
        /*07d8*/ 	.word	0x00011fe0


	//   ....[172]....
        /*07dc*/ 	.word	0x00012110


	//   ....[173]....
        /*07e0*/ 	.word	0x000121e0


	//   ....[174]....
        /*07e4*/ 	.word	0x00012250


	//   ....[175]....
        /*07e8*/ 	.word	0x00012320


	//   ....[176]....
        /*07ec*/ 	.word	0x00012380


	//   ....[177]....
        /*07f0*/ 	.word	0x00012450


	//   ....[178]....
        /*07f4*/ 	.word	0x000124b0


	//   ....[179]....
        /*07f8*/ 	.word	0x00012580


	//   ....[180]....
        /*07fc*/ 	.word	0x000125e0


	//   ....[181]....
        /*0800*/ 	.word	0x000126b0


	//   ....[182]....
        /*0804*/ 	.word	0x00012710


	//   ....[183]....
        /*0808*/ 	.word	0x000127f0


	//   ....[184]....
        /*080c*/ 	.word	0x000128e0


	//   ....[185]....
        /*0810*/ 	.word	0x00012980


	//   ....[186]....
        /*0814*/ 	.word	0x000129e0


	//   ....[187]....
        /*0818*/ 	.word	0x00012ae0


	//   ....[188]....
        /*081c*/ 	.word	0x00012b40


	//   ....[189]....
        /*0820*/ 	.word	0x00012c40


	//   ....[190]....
        /*0824*/ 	.word	0x00012ca0


	//   ....[191]....
        /*0828*/ 	.word	0x00012da0


	//   ....[192]....
        /*082c*/ 	.word	0x00012e00


	//   ....[193]....
        /*0830*/ 	.word	0x00012f00


	//   ....[194]....
        /*0834*/ 	.word	0x00012f60


	//   ....[195]....
        /*0838*/ 	.word	0x00013030


	//   ....[196]....
        /*083c*/ 	.word	0x00013170


	//   ....[197]....
        /*0840*/ 	.word	0x00013210


	//   ....[198]....
        /*0844*/ 	.word	0x000132f0


	//   ....[199]....
        /*0848*/ 	.word	0x000133c0


	//   ....[200]....
        /*084c*/ 	.word	0x00013420


	//   ....[201]....
        /*0850*/ 	.word	0x00013510


	//   ....[202]....
        /*0854*/ 	.word	0x00013570


	//   ....[203]....
        /*0858*/ 	.word	0x00013660


	//   ....[204]....
        /*085c*/ 	.word	0x000136c0


	//   ....[205]....
        /*0860*/ 	.word	0x000137b0


	//   ....[206]....
        /*0864*/ 	.word	0x00013810


	//   ....[207]....
        /*0868*/ 	.word	0x000138f0


	//   ....[208]....
        /*086c*/ 	.word	0x00013980


	//   ....[209]....
        /*0870*/ 	.word	0x00013a20


	//   ....[210]....
        /*0874*/ 	.word	0x00013b80


	//   ....[211]....
        /*0878*/ 	.word	0x00013bf0


	//   ....[212]....
        /*087c*/ 	.word	0x00013c70


	//   ....[213]....
        /*0880*/ 	.word	0x00013ce0


	//   ....[214]....
        /*0884*/ 	.word	0x00013d50


	//   ....[215]....
        /*0888*/ 	.word	0x00013dd0


	//   ....[216]....
        /*088c*/ 	.word	0x00013e50


	//   ....[217]....
        /*0890*/ 	.word	0x00013ee0


	//   ....[218]....
        /*0894*/ 	.word	0x00013f50


	//   ....[219]....
        /*0898*/ 	.word	0x00013fc0


	//   ....[220]....
        /*089c*/ 	.word	0x00014030


	//   ....[221]....
        /*08a0*/ 	.word	0x000140b0


	//   ....[222]....
        /*08a4*/ 	.word	0x00014120


	//   ....[223]....
        /*08a8*/ 	.word	0x000141c0


	//   ....[224]....
        /*08ac*/ 	.word	0x00014210


	//   ....[225]....
        /*08b0*/ 	.word	0x000142a0


	//   ....[226]....
        /*08b4*/ 	.word	0x000143d0


	//----- nvinfo : EIATTR_REG_RECONFIG
	.align		4
.L_617:
        /*08b8*/ 	.byte	0x01, 0x54
	.zero		2


	//----- nvinfo : EIATTR_SYSCALL_OFFSETS
	.align		4
        /*08bc*/ 	.byte	0x04, 0x46
        /*08be*/ 	.short	(.L_619 - .L_618)


	//   ....[0]....
.L_618:
        /*08c0*/ 	.word	0x00001c90


	//   ....[1]....
        /*08c4*/ 	.word	0x0000c680


	//   ....[2]....
        /*08c8*/ 	.word	0x0000c7d0


	//   ....[3]....
        /*08cc*/ 	.word	0x0000c8c0


	//   ....[4]....
        /*08d0*/ 	.word	0x0000d790


	//----- nvinfo : EIATTR_MBARRIER_INSTR_OFFSETS
	.align		4
.L_619:
        /*08d4*/ 	.byte	0x04, 0x39
        /*08d6*/ 	.short	(.L_621 - .L_620)


	//   ....[0]....
.L_620:
        /*08d8*/ 	.word	0x00000180
        /*08dc*/ 	.word	0x000000ff
        /*08e0*/ 	.word	0x00030800
        /*08e4*/ 	.short	0x0100
        /*08e6*/ 	.byte	0x08
	.zero		1


	//   ....[1]....
        /*08e8*/ 	.word	0x00000190
        /*08ec*/ 	.word	0x000000ff
        /*08f0*/ 	.word	0x00030820
        /*08f4*/ 	.short	0x0100
        /*08f6*/ 	.byte	0x08
	.zero		1


	//   ....[2]....
        /*08f8*/ 	.word	0x00000280
        /*08fc*/ 	.word	0x000000ff
        /*0900*/ 	.word	0x00030830
        /*0904*/ 	.short	0x0100
        /*0906*/ 	.byte	0x08
	.zero		1


	//   ....[3]....
        /*0908*/ 	.word	0x00000290
        /*090c*/ 	.word	0x000000ff
        /*0910*/ 	.word	0x00030840
        /*0914*/ 	.short	0x0100
        /*0916*/ 	.byte	0x08
	.zero		1


	//   ....[4]....
        /*0918*/ 	.word	0x000002a0
        /*091c*/ 	.word	0x000000ff
        /*0920*/ 	.word	0x00030838
        /*0924*/ 	.short	0x0100
        /*0926*/ 	.byte	0x08
	.zero		1


	//   ....[5]....
        /*0928*/ 	.word	0x000002b0
        /*092c*/ 	.word	0x000000ff
        /*0930*/ 	.word	0x00030848
        /*0934*/ 	.short	0x0100
        /*0936*/ 	.byte	0x08
	.zero		1


	//   ....[6]....
        /*0938*/ 	.word	0x000003e0
        /*093c*/ 	.word	0x000000ff
        /*0940*/ 	.word	0x00030850
        /*0944*/ 	.short	0x0100
        /*0946*/ 	.byte	0x08
	.zero		1


	//   ....[7]....
        /*0948*/ 	.word	0x000003f0
        /*094c*/ 	.word	0x000000ff
        /*0950*/ 	.word	0x00030860
        /*0954*/ 	.short	0x0100
        /*0956*/ 	.byte	0x08
	.zero		1


	//   ....[8]....
        /*0958*/ 	.word	0x00000400
        /*095c*/ 	.word	0x000000ff
        /*0960*/ 	.word	0x00030858
        /*0964*/ 	.short	0x0100
        /*0966*/ 	.byte	0x08
	.zero		1


	//   ....[9]....
        /*0968*/ 	.word	0x00000410
        /*096c*/ 	.word	0x000000ff
        /*0970*/ 	.word	0x00030868
        /*0974*/ 	.short	0x0100
        /*0976*/ 	.byte	0x08
	.zero		1


	//   ....[10]....
        /*0978*/ 	.word	0x00000500
        /*097c*/ 	.word	0x000000ff
        /*0980*/ 	.word	0x00030870
        /*0984*/ 	.short	0x0100
        /*0986*/ 	.byte	0x06
	.zero		1


	//   ....[11]....
        /*0988*/ 	.word	0x00000510
        /*098c*/ 	.word	0x000000ff
        /*0990*/ 	.word	0x00030880
        /*0994*/ 	.short	0x0100
        /*0996*/ 	.byte	0x06
	.zero		1


	//   ....[12]....
        /*0998*/ 	.word	0x00000520
        /*099c*/ 	.word	0x000000ff
        /*09a0*/ 	.word	0x00030878
        /*09a4*/ 	.short	0x0100
        /*09a6*/ 	.byte	0x06
	.zero		1


	//   ....[13]....
        /*09a8*/ 	.word	0x00000530
        /*09ac*/ 	.word	0x000000ff
        /*09b0*/ 	.word	0x00030888
        /*09b4*/ 	.short	0x0100
        /*09b6*/ 	.byte	0x06
	.zero		1


	//   ....[14]....
        /*09b8*/ 	.word	0x00000660
        /*09bc*/ 	.word	0x000000ff
        /*09c0*/ 	.word	0x00030890
        /*09c4*/ 	.short	0x0100
        /*09c6*/ 	.byte	0x08
	.zero		1


	//   ....[15]....
        /*09c8*/ 	.word	0x00000670
        /*09cc*/ 	.word	0x000000ff
        /*09d0*/ 	.word	0x000308a0
        /*09d4*/ 	.short	0x0100
        /*09d6*/ 	.byte	0x08
	.zero		1


	//   ....[16]....
        /*09d8*/ 	.word	0x00000680
        /*09dc*/ 	.word	0x000000ff
        /*09e0*/ 	.word	0x00030898
        /*09e4*/ 	.short	0x0100
        /*09e6*/ 	.byte	0x08
	.zero		1


	//   ....[17]....
        /*09e8*/ 	.word	0x00000690
        /*09ec*/ 	.word	0x000000ff
        /*09f0*/ 	.word	0x000308a8
        /*09f4*/ 	.short	0x0100
        /*09f6*/ 	.byte	0x08
	.zero		1


	//   ....[18]....
        /*09f8*/ 	.word	0x000007d0
        /*09fc*/ 	.word	0x000000ff
        /*0a00*/ 	.word	0x000308b0
        /*0a04*/ 	.short	0x0100
        /*0a06*/ 	.byte	0x08
	.zero		1


	//   ....[19]....
        /*0a08*/ 	.word	0x000007e0
        /*0a0c*/ 	.word	0x000000ff
        /*0a10*/ 	.word	0x000308c0
        /*0a14*/ 	.short	0x0100
        /*0a16*/ 	.byte	0x08
	.zero		1


	//   ....[20]....
        /*0a18*/ 	.word	0x000007f0
        /*0a1c*/ 	.word	0x000000ff
        /*0a20*/ 	.word	0x000308b8
        /*0a24*/ 	.short	0x0100
        /*0a26*/ 	.byte	0x08
	.zero		1


	//   ....[21]....
        /*0a28*/ 	.word	0x00000800
        /*0a2c*/ 	.word	0x000000ff
        /*0a30*/ 	.word	0x000308c8
        /*0a34*/ 	.short	0x0100
        /*0a36*/ 	.byte	0x08
	.zero		1


	//   ....[22]....
        /*0a38*/ 	.word	0x00001d50
        /*0a3c*/ 	.word	0x00000004
        /*0a40*/ 	.word	0x00030800
        /*0a44*/ 	.short	0x010a
        /*0a46*/ 	.byte	0x3f
	.zero		1


	//   ....[23]....
        /*0a48*/ 	.word	0x00001e00
        /*0a4c*/ 	.word	0x00000000
        /*0a50*/ 	.word	0x00030830
        /*0a54*/ 	.short	0x010a
        /*0a56*/ 	.byte	0x3f
	.zero		1


	//   ....[24]....
        /*0a58*/ 	.word	0x00001e50
        /*0a5c*/ 	.word	0x00000000
        /*0a60*/ 	.word	0x00030830
        /*0a64*/ 	.short	0x010a
        /*0a66*/ 	.byte	0x3f
	.zero		1


	//   ....[25]....
        /*0a68*/ 	.word	0x00002590
        /*0a6c*/ 	.word	0x00000000
        /*0a70*/ 	.word	0x00000000
        /*0a74*/ 	.short	0x0101
        /*0a76*/ 	.byte	0x3f
	.zero		1


	//   ....[26]....
        /*0a78*/ 	.word	0x000042a0
        /*0a7c*/ 	.word	0x000000ff
        /*0a80*/ 	.word	0x00030830
        /*0a84*/ 	.short	0x010a
        /*0a86*/ 	.byte	0x08
	.zero		1


	//   ....[27]....
        /*0a88*/ 	.word	0x000042e0
        /*0a8c*/ 	.word	0x000000ff
        /*0a90*/ 	.word	0x00030830
        /*0a94*/ 	.short	0x010a
        /*0a96*/ 	.byte	0x08
	.zero		1


	//   ....[28]....
        /*0a98*/ 	.word	0x00004df0
        /*0a9c*/ 	.word	0x000000ff
        /*0aa0*/ 	.word	0x00030850
        /*0aa4*/ 	.short	0x010a
        /*0aa6*/ 	.byte	0x09
	.zero		1


	//   ....[29]....
        /*0aa8*/ 	.word	0x00004e30
        /*0aac*/ 	.word	0x000000ff
        /*0ab0*/ 	.word	0x00030850
        /*0ab4*/ 	.short	0x010a
        /*0ab6*/ 	.byte	0x09
	.zero		1


	//   ....[30]....
        /*0ab8*/ 	.word	0x00005400
        /*0abc*/ 	.word	0x000000ff
        /*0ac0*/ 	.word	0x00000000
        /*0ac4*/ 	.short	0x0101
        /*0ac6*/ 	.byte	0x08
	.zero		1


	//   ....[31]....
        /*0ac8*/ 	.word	0x00005f40
        /*0acc*/ 	.word	0x000000ff
        /*0ad0*/ 	.word	0x00000000
        /*0ad4*/ 	.short	0x0101
        /*0ad6*/ 	.byte	0x09
	.zero		1


	//   ....[32]....
        /*0ad8*/ 	.word	0x000066c0
        /*0adc*/ 	.word	0x0000000d
        /*0ae0*/ 	.word	0x00030850
        /*0ae4*/ 	.short	0x010a
        /*0ae6*/ 	.byte	0x3f
	.zero		1


	//   ....[33]....
        /*0ae8*/ 	.word	0x00006750
        /*0aec*/ 	.word	0x0000000d
        /*0af0*/ 	.word	0x00030850
        /*0af4*/ 	.short	0x010a
        /*0af6*/ 	.byte	0x3f
	.zero		1


	//   ....[34]....
        /*0af8*/ 	.word	0x00006c70
        /*0afc*/ 	.word	0x00000002
        /*0b00*/ 	.word	0x00000000
        /*0b04*/ 	.short	0x0101
        /*0b06*/ 	.byte	0x3f
	.zero		1


	//   ....[35]....
        /*0b08*/ 	.word	0x00008b00
        /*0b0c*/ 	.word	0x000000ff
        /*0b10*/ 	.word	0x00000000
        /*0b14*/ 	.short	0x0101
        /*0b16*/ 	.byte	0x08
	.zero		1


	//   ....[36]....
        /*0b18*/ 	.word	0x000091b0
        /*0b1c*/ 	.word	0x000000ff
        /*0b20*/ 	.word	0x00000000
        /*0b24*/ 	.short	0x0101
        /*0b26*/ 	.byte	0x08
	.zero		1


	//   ....[37]....
        /*0b28*/ 	.word	0x0000ce40
        /*0b2c*/ 	.word	0x00000007
        /*0b30*/ 	.word	0x00030840
        /*0b34*/ 	.short	0x010a
        /*0b36*/ 	.byte	0x3f
	.zero		1


	//   ....[38]....
        /*0b38*/ 	.word	0x0000d4c0
        /*0b3c*/ 	.word	0x00000007
        /*0b40*/ 	.word	0x00030830
        /*0b44*/ 	.short	0x0107
        /*0b46*/ 	.byte	0x3f
	.zero		1


	//   ....[39]....
        /*0b48*/ 	.word	0x0000d590
        /*0b4c*/ 	.word	0x00000007
        /*0b50*/ 	.word	0x00030830
        /*0b54*/ 	.short	0x0101
        /*0b56*/ 	.byte	0x3f
	.zero		1


	//   ....[40]....
        /*0b58*/ 	.word	0x0000e0c0
        /*0b5c*/ 	.word	0x00000016
        /*0b60*/ 	.word	0x00030800
        /*0b64*/ 	.short	0x0107
        /*0b66*/ 	.byte	0x3f
	.zero		1


	//   ....[41]....
        /*0b68*/ 	.word	0x0000e1e0
        /*0b6c*/ 	.word	0x00000016
        /*0b70*/ 	.word	0x00030800
        /*0b74*/ 	.short	0x0101
        /*0b76*/ 	.byte	0x3f
	.zero		1


	//   ....[42]....
        /*0b78*/ 	.word	0x0000e200
        /*0b7c*/ 	.word	0x00000016
        /*0b80*/ 	.word	0x00030820
        /*0b84*/ 	.short	0x010a
        /*0b86*/ 	.byte	0x3f
	.zero		1


	//   ....[43]....
        /*0b88*/ 	.word	0x0000e5c0
        /*0b8c*/ 	.word	0x00000006
        /*0b90*/ 	.word	0x00030840
        /*0b94*/ 	.short	0x010a
        /*0b96*/ 	.byte	0x3f
	.zero		1


	//   ....[44]....
        /*0b98*/ 	.word	0x0000ea80
        /*0b9c*/ 	.word	0x00000006
        /*0ba0*/ 	.word	0x00030830
        /*0ba4*/ 	.short	0x0107
        /*0ba6*/ 	.byte	0x3f
	.zero		1


	//   ....[45]....
        /*0ba8*/ 	.word	0x0000eb30
        /*0bac*/ 	.word	0x00000006
        /*0bb0*/ 	.word	0x00030830
        /*0bb4*/ 	.short	0x0101
        /*0bb6*/ 	.byte	0x3f
	.zero		1


	//   ....[46]....
        /*0bb8*/ 	.word	0x0000eba0
        /*0bbc*/ 	.word	0x00000006
        /*0bc0*/ 	.word	0x00030860
        /*0bc4*/ 	.short	0x010a
        /*0bc6*/ 	.byte	0x3f
	.zero		1


	//   ....[47]....
        /*0bc8*/ 	.word	0x0000f0f0
        /*0bcc*/ 	.word	0x00000006
        /*0bd0*/ 	.word	0x00030850
        /*0bd4*/ 	.short	0x0107
        /*0bd6*/ 	.byte	0x3f
	.zero		1


	//   ....[48]....
        /*0bd8*/ 	.word	0x0000f210
        /*0bdc*/ 	.word	0x00000006
        /*0be0*/ 	.word	0x00030850
        /*0be4*/ 	.short	0x0101
        /*0be6*/ 	.byte	0x3f
	.zero		1


	//   ....[49]....
        /*0be8*/ 	.word	0x0000f420
        /*0bec*/ 	.word	0x00000000
        /*0bf0*/ 	.word	0x00030860
        /*0bf4*/ 	.short	0x010a
        /*0bf6*/ 	.byte	0x3f
	.zero		1


	//   ....[50]....
        /*0bf8*/ 	.word	0x0000f920
        /*0bfc*/ 	.word	0x00000000
        /*0c00*/ 	.word	0x00030850
        /*0c04*/ 	.short	0x0107
        /*0c06*/ 	.byte	0x3f
	.zero		1


	//   ....[51]....
        /*0c08*/ 	.word	0x0000f9d0
        /*0c0c*/ 	.word	0x00000000
        /*0c10*/ 	.word	0x00030850
        /*0c14*/ 	.short	0x0101
        /*0c16*/ 	.byte	0x3f
	.zero		1


	//   ....[52]....
        /*0c18*/ 	.word	0x00010710
        /*0c1c*/ 	.word	0x00000004
        /*0c20*/ 	.word	0x00030820
        /*0c24*/ 	.short	0x010a
        /*0c26*/ 	.byte	0x3f
	.zero		1


	//   ....[53]....
        /*0c28*/ 	.word	0x000108b0
        /*0c2c*/ 	.word	0x00000005
        /*0c30*/ 	.word	0x00030840
        /*0c34*/ 	.short	0x010a
        /*0c36*/ 	.byte	0x3f
	.zero		1


	//   ....[54]....
        /*0c38*/ 	.word	0x00010950
        /*0c3c*/ 	.word	0x0000001b
        /*0c40*/ 	.word	0x00030840
        /*0c44*/ 	.short	0x010a
        /*0c46*/ 	.byte	0x3f
	.zero		1


	//   ....[55]....
        /*0c48*/ 	.word	0x00010990
        /*0c4c*/ 	.word	0x00000005
        /*0c50*/ 	.word	0x00030860
        /*0c54*/ 	.short	0x010a
        /*0c56*/ 	.byte	0x3f
	.zero		1


	//   ....[56]....
        /*0c58*/ 	.word	0x000109d0
        /*0c5c*/ 	.word	0x0000001b
        /*0c60*/ 	.word	0x00030860
        /*0c64*/ 	.short	0x010a
        /*0c66*/ 	.byte	0x3f
	.zero		1


	//   ....[57]....
        /*0c68*/ 	.word	0x00010a30
        /*0c6c*/ 	.word	0x00000004
        /*0c70*/ 	.word	0x00030800
        /*0c74*/ 	.short	0x010a
        /*0c76*/ 	.byte	0x3f
	.zero		1


	//   ....[58]....
        /*0c78*/ 	.word	0x00010a80
        /*0c7c*/ 	.word	0x00000000
        /*0c80*/ 	.word	0x00030830
        /*0c84*/ 	.short	0x010a
        /*0c86*/ 	.byte	0x3f
	.zero		1


	//   ....[59]....
        /*0c88*/ 	.word	0x00010ae0
        /*0c8c*/ 	.word	0x00000003
        /*0c90*/ 	.word	0x00030830
        /*0c94*/ 	.short	0x010a
        /*0c96*/ 	.byte	0x3f
	.zero		1


	//   ....[60]....
        /*0c98*/ 	.word	0x00010b40
        /*0c9c*/ 	.word	0x00000002
        /*0ca0*/ 	.word	0x00030850
        /*0ca4*/ 	.short	0x010a
        /*0ca6*/ 	.byte	0x3f
	.zero		1


	//   ....[61]....
        /*0ca8*/ 	.word	0x00010b90
        /*0cac*/ 	.word	0x0000000d
        /*0cb0*/ 	.word	0x00030850
        /*0cb4*/ 	.short	0x010a
        /*0cb6*/ 	.byte	0x3f
	.zero		1


	//   ....[62]....
        /*0cb8*/ 	.word	0x00010cb0
        /*0cbc*/ 	.word	0x00000007
        /*0cc0*/ 	.word	0x00030840
        /*0cc4*/ 	.short	0x010a
        /*0cc6*/ 	.byte	0x3f
	.zero		1


	//   ....[63]....
        /*0cc8*/ 	.word	0x00012010
        /*0ccc*/ 	.word	0x00000016
        /*0cd0*/ 	.word	0x00030820
        /*0cd4*/ 	.short	0x010a
        /*0cd6*/ 	.byte	0x3f
	.zero		1


	//   ....[64]....
        /*0cd8*/ 	.word	0x00012060
        /*0cdc*/ 	.word	0x00000006
        /*0ce0*/ 	.word	0x00030840
        /*0ce4*/ 	.short	0x010a
        /*0ce6*/ 	.byte	0x3f
	.zero		1


	//   ....[65]....
        /*0ce8*/ 	.word	0x00012830
        /*0cec*/ 	.word	0x00000006
        /*0cf0*/ 	.word	0x00030860
        /*0cf4*/ 	.short	0x010a
        /*0cf6*/ 	.byte	0x3f
	.zero		1


	//   ....[66]....
        /*0cf8*/ 	.word	0x000130c0
        /*0cfc*/ 	.word	0x00000000
        /*0d00*/ 	.word	0x00030860
        /*0d04*/ 	.short	0x010a
        /*0d06*/ 	.byte	0x3f
	.zero		1


	//   ....[67]....
        /*0d08*/ 	.word	0x000142f0
        /*0d0c*/ 	.word	0x00000004
        /*0d10*/ 	.word	0x00030820
        /*0d14*/ 	.short	0x010a
        /*0d16*/ 	.byte	0x3f
	.zero		1


	//   ....[68]....
        /*0d18*/ 	.word	0x00014490
        /*0d1c*/ 	.word	0x00000005
        /*0d20*/ 	.word	0x00030840
        /*0d24*/ 	.short	0x010a
        /*0d26*/ 	.byte	0x3f
	.zero		1


	//   ....[69]....
        /*0d28*/ 	.word	0x000144e0
        /*0d2c*/ 	.word	0x0000001b
        /*0d30*/ 	.word	0x00030840
        /*0d34*/ 	.short	0x010a
        /*0d36*/ 	.byte	0x3f
	.zero		1


	//   ....[70]....
        /*0d38*/ 	.word	0x00014530
        /*0d3c*/ 	.word	0x00000005
        /*0d40*/ 	.word	0x00030860
        /*0d44*/ 	.short	0x010a
        /*0d46*/ 	.byte	0x3f
	.zero		1


	//----- nvinfo : EIATTR_NUM_MBARRIERS
	.align		4
.L_621:
        /*0d48*/ 	.byte	0x03, 0x38
        /*0d4a*/ 	.short	0x0016


	//----- nvinfo : EIATTR_EXIT_INSTR_OFFSETS
	.align		4
        /*0d4c*/ 	.byte	0x04, 0x1c
        /*0d4e*/ 	.short	(.L_623 - .L_622)


	//   ....[0]....
.L_622:
        /*0d50*/ 	.word	0x00000990


	//   ....[1]....
        /*0d54*/ 	.word	0x0000afa0


	//   ....[2]....
        /*0d58*/ 	.word	0x00010a20


	//----- nvinfo : EIATTR_MAX_THREADS
	.align		4
.L_623:
        /*0d5c*/ 	.byte	0x04, 0x05
        /*0d5e*/ 	.short	(.L_625 - .L_624)
.L_624:
        /*0d60*/ 	.word	0x00000180
        /*0d64*/ 	.word	0x00000001
        /*0d68*/ 	.word	0x00000001


	//----- nvinfo : EIATTR_CRS_STACK_SIZE
	.align		4
.L_625:
        /*0d6c*/ 	.byte	0x04, 0x1e
        /*0d6e*/ 	.short	(.L_627 - .L_626)
.L_626:
        /*0d70*/ 	.word	0x00000000


	//----- nvinfo : EIATTR_CBANK_PARAM_SIZE
	.align		4
.L_627:
        /*0d74*/ 	.byte	0x03, 0x19
        /*0d76*/ 	.short	0x0af0


	//----- nvinfo : EIATTR_PARAM_CBANK
	.align		4
        /*0d78*/ 	.byte	0x04, 0x0a
        /*0d7a*/ 	.short	(.L_629 - .L_628)
	.align		4
.L_628:
        /*0d7c*/ 	.word	index@(.nv.constant0._ZN7cutlass13device_kernelIN5flash11enable_sm90INS1_16FlashAttnFwdSm90INS1_25CollectiveMainloopFwdSm90ILi2EN4cute5tupleIJNS5_1CILi1EEES8_S8_EEENS6_IJNS7_ILi128EEENS7_ILi96EEENS7_ILi192EEEEEELi192ENS_6half_tEfNS_4arch4Sm90ELb0ELb0ELb0ELb1ELb1ELb0ELb0ELb1ELb1ELb1ELb1ELb0EEENS1_21CollectiveEpilogueFwdINS6_IJSA_SC_SB_EEES9_SE_SG_Li256ELb1ELb1ELb1ELb0EEENS1_36VarlenDynamicPersistentTileSchedulerILi128ELi96ELi256ELi128ELb1ELb1ELb1ELb0ELb1ELb1EEEEEEEEEvNT_6ParamsE)
        /*0d80*/ 	.short	0x0210
        /*0d82*/ 	.short	0x0af0


	//----- nvinfo : EIATTR_SW_WAR
	.align		4
.L_629:
        /*0d84*/ 	.byte	0x04, 0x36
        /*0d86*/ 	.short	(.L_631 - .L_630)
.L_630:
        /*0d88*/ 	.word	0x00000008
.L_631:


//--------------------- .nv.info._ZN7cutlass13device_kernelIN5flash11enable_sm90INS1_16FlashAttnFwdSm90INS1_25CollectiveMainloopFwdSm90ILi2EN4cute5tupleIJNS5_1CILi1EEES8_S8_EEENS6_IJNS7_ILi128EEENS7_ILi96EEENS7_ILi192EEEEEELi192ENS_6half_tEfNS_4arch4Sm90ELb0ELb0ELb0ELb1ELb1ELb1ELb0ELb1ELb1ELb1ELb1ELb0EEENS1_21CollectiveEpilogueFwdINS6_IJSA_SC_SB_EEES9_SE_SG_Li256ELb1ELb1ELb1ELb0EEENS1_36VarlenDynamicPersistentTileSchedulerILi128ELi96ELi256ELi128ELb1ELb1ELb1ELb0ELb1ELb1EEEEEEEEEvNT_6ParamsE --------------------------
	.section	.nv.info._ZN7cutlass13device_kernelIN5flash11enable_sm90INS1_16FlashAttnFwdSm90INS1_25CollectiveMainloopFwdSm90ILi2EN4cute5tupleIJNS5_1CILi1EEES8_S8_EEENS6_IJNS7_ILi128EEENS7_ILi96EEENS7_ILi192EEEEEELi192ENS_6half_tEfNS_4arch4Sm90ELb0ELb0ELb0ELb1ELb1ELb1ELb0ELb1ELb1ELb1ELb1ELb0EEENS1_21CollectiveEpilogueFwdINS6_IJSA_SC_SB_EEES9_SE_SG_Li256ELb1ELb1ELb1ELb0EEENS1_36VarlenDynamicPersistentTileSchedulerILi128ELi96ELi256ELi128ELb1ELb1ELb1ELb0ELb1ELb1EEEEEEEEEvNT_6ParamsE,"",@"SHT_CUDA_INFO"
	.sectionflags	@""
	.align	4


	//----- nvinfo : EIATTR_CUDA_API_VERSION
	.align		4
        /*0000*/ 	.byte	0x04, 0x37
        /*0002*/ 	.short	(.L_633 - .L_632)
.L_632:
        /*0004*/ 	.word	0x00000082


	//----- nvinfo : EIATTR_KPARAM_INFO
	.align		4
.L_633:
        /*0008*/ 	.byte	0x04, 0x17
        /*000a*/ 	.short	(.L_635 - .L_634)
.L_634:
        /*000c*/ 	.word	0x00000000
        /*0010*/ 	.short	0x0000
        /*0012*/ 	.short	0x0070
        /*0014*/ 	.byte	0x00, 0xf0, 0x01, 0x2a


	//----- nvinfo : EIATTR_SPARSE_MMA_MASK
	.align		4
.L_635:
        /*0018*/ 	.byte	0x03, 0x50
        /*001a*/ 	.short	0x0000


	//----- nvinfo : EIATTR_MAXREG_COUNT
	.align		4
        /*001c*/ 	.byte	0x03, 0x1b
        /*001e*/ 	.short	0x00a8


	//----- nvinfo : EIATTR_NUM_BARRIERS
	.align		4
        /*0020*/ 	.byte	0x02, 0x4c
        /*0022*/ 	.byte	0x10
	.zero		1


	//----- nvinfo : EIATTR_EXTERNS
	.align		4
        /*0024*/ 	.byte	0x04, 0x0f
        /*0026*/ 	.short	(.L_637 - .L_636)


	//   ....[0]....
	.align		4
.L_636:
        /*0028*/ 	.word	index@(__assertfail)


	//----- nvinfo : EIATTR_ANNOTATIONS
	.align		4
.L_637:
        /*002c*/ 	.byte	0x04, 0x55
        /*002e*/ 	.short	(.L_639 - .L_638)


	//   ....[0]....
.L_638:
        /* <DEDUP_REMOVED lines=101> */


	//----- nvinfo : EIATTR_MERCURY_ISA_VERSION
	.align		4
.L_639:
        /*0670*/ 	.byte	0x03, 0x5f
        /*0672*/ 	.short	0x0101


	//----- nvinfo : EIATTR_UNUSED_LOAD_BYTE_OFFSET
	.align		4
        /*0674*/ 	.byte	0x04, 0x44
        /*0676*/ 	.short	(.L_641 - .L_640)


	//   ....[0]....
.L_640:
        /*0678*/ 	.word	0x00000a30
        /*067c*/ 	.word	0x0000fff0


	//   ....[1]....
        /*0680*/ 	.word	0x000170f0
        /*0684*/ 	.word	0x0000fff0


	//----- nvinfo : EIATTR_INT_WARP_WIDE_INSTR_OFFSETS
	.align		4
.L_641:
        /*0688*/ 	.byte	0x04, 0x31
        /*068a*/ 	.short	(.L_643 - .L_642)


	//   ....[0]....
.L_642:
        /*068c*/ 	.word	0x00000130


	//   ....[1]....
        /*0690*/ 	.word	0x00000170


	//   ....[2]....
        /*0694*/ 	.word	0x000001e0


	//   ....[3]....
        /*0698*/ 	.word	0x0001da50


	//   ....[4]....
        /*069c*/ 	.word	0x0001dae0


	//   ....[5]....
        /*06a0*/ 	.word	0x00020970


	//   ....[6]....
        /*06a4*/ 	.word	0x00020a00


	//----- nvinfo : EIATTR_COOP_GROUP_MASK_REGIDS
	.align		4
.L_643:
        /*06a8*/ 	.byte	0x04, 0x29
        /*06aa*/ 	.short	(.L_645 - .L_644)


	//   ....[0]....
.L_644:
        /*06ac*/ 	.word	0xffffffff


	//   ....[1]....
        /*06b0*/ 	.word	0xffffffff


	//   ....[2]....
        /*06b4*/ 	.word	0xffffffff


	//   ....[3]....
        /*06b8*/ 	.word	0xffffffff


	//   ....[4]....
        /*06bc*/ 	.word	0xffffffff


	//   ....[5]....
        /*06c0*/ 	.word	0xffffffff


	//   ....[6]....
        /*06c4*/ 	.word	0xffffffff


	//   ....[7]....
        /*06c8*/ 	.word	0xffffffff


	//   ....[8]....
        /*06cc*/ 	.word	0xffffffff


	//   ....[9]....
        /*06d0*/ 	.word	0xffffffff


	//   ....[10]....
        /*06d4*/ 	.word	0xffffffff


	//   ....[11]....
        /*06d8*/ 	.word	0xffffffff


	//   ....[12]....
        /*06dc*/ 	.word	0xffffffff


	//   ....[13]....
        /*06e0*/ 	.word	0xffffffff


	//   ....[14]....
        /*06e4*/ 	.word	0xffffffff


	//   ....[15]....
        /*06e8*/ 	.word	0xffffffff


	//   ....[16]....
        /*06ec*/ 	.word	0xffffffff


	//   ....[17]....
        /*06f0*/ 	.word	0xffffffff


	//   ....[18]....
        /*06f4*/ 	.word	0xffffffff


	//   ....[19]....
        /*06f8*/ 	.word	0xffffffff


	//   ....[20]....
        /*06fc*/ 	.word	0xffffffff


	//   ....[21]....
        /*0700*/ 	.word	0xffffffff


	//   ....[22]....
        /*0704*/ 	.word	0xffffffff


	//   ....[23]....
        /*0708*/ 	.word	0xffffffff


	//   ....[24]....
        /*070c*/ 	.word	0xffffffff


	//   ....[25]....
        /*0710*/ 	.word	0xffffffff


	//   ....[26]....
        /*0714*/ 	.word	0xffffffff


	//   ....[27]....
        /*0718*/ 	.word	0xffffffff


	//   ....[28]....
        /*071c*/ 	.word	0xffffffff


	//   ....[29]....
        /*0720*/ 	.word	0xffffffff


	//   ....[30]....
        /*0724*/ 	.word	0xffffffff


	//   ....[31]....
        /*0728*/ 	.word	0xffffffff


	//   ....[32]....
        /*072c*/ 	.word	0xffffffff


	//   ....[33]....
        /*0730*/ 	.word	0xffffffff


	//   ....[34]....
        /*0734*/ 	.word	0xffffffff


	//   ....[35]....
        /*0738*/ 	.word	0xffffffff


	//   ....[36]....
        /*073c*/ 	.word	0xffffffff


	//   ....[37]....
        /*0740*/ 	.word	0xffffffff


	//   ....[38]....
        /*0744*/ 	.word	0xffffffff


	//   ....[39]....
        /*0748*/ 	.word	0xffffffff


	//   ....[40]....
        /*074c*/ 	.word	0xffffffff


	//   ....[41]....
        /*0750*/ 	.word	0xffffffff


	//   ....[42]....
        /*0754*/ 	.word	0xffffffff


	//   ....[43]....
        /*0758*/ 	.word	0xffffffff


	//   ....[44]....
        /*075c*/ 	.word	0xffffffff


	//   ....[45]....
        /*0760*/ 	.word	0xffffffff


	//   ....[46]....
        /*0764*/ 	.word	0xffffffff


	//   ....[47]....
        /*0768*/ 	.word	0xffffffff


	//   ....[48]....
        /*076c*/ 	.word	0xffffffff


	//   ....[49]....
        /*0770*/ 	.word	0xffffffff


	//   ....[50]....
        /*0774*/ 	.word	0xffffffff


	//   ....[51]....
        /*0778*/ 	.word	0xffffffff


	//   ....[52]....
        /*077c*/ 	.word	0xffffffff


	//   ....[53]....
        /*0780*/ 	.word	0xffffffff


	//   ....[54]....
        /*0784*/ 	.word	0xffffffff


	//   ....[55]....
        /*0788*/ 	.word	0xffffffff


	//   ....[56]....
        /*078c*/ 	.word	0xffffffff


	//   ....[57]....
        /*0790*/ 	.word	0xffffffff


	//   ....[58]....
        /*0794*/ 	.word	0xffffffff


	//   ....[59]....
        /*0798*/ 	.word	0xffffffff


	//   ....[60]....
        /*079c*/ 	.word	0xffffffff


	//   ....[61]....
        /*07a0*/ 	.word	0xffffffff


	//   ....[62]....
        /*07a4*/ 	.word	0xffffffff


	//   ....[63]....
        /*07a8*/ 	.word	0xffffffff


	//   ....[64]....
        /*07ac*/ 	.word	0xffffffff


	//   ....[65]....
        /*07b0*/ 	.word	0xffffffff


	//   ....[66]....
        /*07b4*/ 	.word	0xffffffff


	//   ....[67]....
        /*07b8*/ 	.word	0xffffffff


	//   ....[68]....
        /*07bc*/ 	.word	0xffffffff


	//   ....[69]....
        /*07c0*/ 	.word	0xffffffff


	//   ....[70]....
        /*07c4*/ 	.word	0xffffffff


	//   ....[71]....
        /*07c8*/ 	.word	0xffffffff


	//   ....[72]....
        /*07cc*/ 	.word	0xffffffff


	//   ....[73]....
        /*07d0*/ 	.word	0xffffffff


	//   ....[74]....
        /*07d4*/ 	.word	0xffffffff


	//   ....[75]....
        /*07d8*/ 	.word	0xffffffff


	//   ....[76]....
        /*07dc*/ 	.word	0xffffffff


	//   ....[77]....
        /*07e0*/ 	.word	0xffffffff


	//   ....[78]....
        /*07e4*/ 	.word	0xffffffff


	//   ....[79]....
        /*07e8*/ 	.word	0xffffffff


	//   ....[80]....
        /*07ec*/ 	.word	0xffffffff


	//   ....[81]....
        /*07f0*/ 	.word	0xffffffff


	//   ....[82]....
        /*07f4*/ 	.word	0xffffffff


	//   ....[83]....
        /*07f8*/ 	.word	0xffffffff


	//   ....[84]....
        /*07fc*/ 	.word	0xffffffff


	//   ....[85]....
        /*0800*/ 	.word	0xffffffff


	//   ....[86]....
        /*0804*/ 	.word	0xffffffff


	//   ....[87]....
        /*0808*/ 	.word	0xffffffff


	//   ....[88]....
        /*080c*/ 	.word	0xffffffff


	//   ....[89]....
        /*0810*/ 	.word	0xffffffff


	//   ....[90]....
        /*0814*/ 	.word	0xffffffff


	//   ....[91]....
        /*0818*/ 	.word	0xffffffff


	//   ....[92]....
        /*081c*/ 	.word	0xffffffff


	//   ....[93]....
        /*0820*/ 	.word	0xffffffff


	//   ....[94]....
        /*0824*/ 	.word	0xffffffff


	//   ....[95]....
        /*0828*/ 	.word	0xffffffff


	//   ....[96]....
        /*082c*/ 	.word	0xffffffff


	//   ....[97]....
        /*0830*/ 	.word	0xffffffff


	//   ....[98]....
        /*0834*/ 	.word	0xffffffff


	//   ....[99]....
        /*0838*/ 	.word	0xffffffff


	//   ....[100]....
        /*083c*/ 	.word	0xffffffff


	//   ....[101]....
        /*0840*/ 	.word	0xffffffff


	//   ....[102]....
        /*0844*/ 	.word	0xffffffff


	//   ....[103]....
        /*0848*/ 	.word	0xffffffff


	//   ....[104]....
        /*084c*/ 	.word	0xffffffff


	//   ....[105]....
        /*0850*/ 	.word	0xffffffff


	//   ....[106]....
        /*0854*/ 	.word	0xffffffff


	//   ....[107]....
        /*0858*/ 	.word	0xffffffff


	//   ....[108]....
        /*085c*/ 	.word	0xffffffff


	//   ....[109]....
        /*0860*/ 	.word	0xffffffff


	//   ....[110]....
        /*0864*/ 	.word	0xffffffff


	//   ....[111]....
        /*0868*/ 	.word	0xffffffff


	//   ....[112]....
        /*086c*/ 	.word	0xffffffff


	//   ....[113]....
        /*0870*/ 	.word	0xffffffff


	//   ....[114]....
        /*0874*/ 	.word	0xffffffff


	//   ....[115]....
        /*0878*/ 	.word	0xffffffff


	//   ....[116]....
        /*087c*/ 	.word	0xffffffff


	//   ....[117]....
        /*0880*/ 	.word	0xffffffff


	//   ....[118]....
        /*0884*/ 	.word	0xffffffff


	//   ....[119]....
        /*0888*/ 	.word	0xffffffff


	//   ....[120]....
        /*088c*/ 	.word	0xffffffff


	//   ....[121]....
        /*0890*/ 	.word	0xffffffff


	//   ....[122]....
        /*0894*/ 	.word	0xffffffff


	//   ....[123]....
        /*0898*/ 	.word	0xffffffff


	//   ....[124]....
        /*089c*/ 	.word	0xffffffff


	//   ....[125]....
        /*08a0*/ 	.word	0xffffffff


	//   ....[126]....
        /*08a4*/ 	.word	0xffffffff


	//   ....[127]....
        /*08a8*/ 	.word	0xffffffff


	//   ....[128]....
        /*08ac*/ 	.word	0xffffffff


	//   ....[129]....
        /*08b0*/ 	.word	0xffffffff


	//   ....[130]....
        /*08b4*/ 	.word	0xffffffff


	//   ....[131]....
        /*08b8*/ 	.word	0xffffffff


	//   ....[132]....
        /*08bc*/ 	.word	0xffffffff


	//   ....[133]....
        /*08c0*/ 	.word	0xffffffff


	//   ....[134]....
        /*08c4*/ 	.word	0xffffffff


	//   ....[135]....
        /*08c8*/ 	.word	0xffffffff


	//   ....[136]....
        /*08cc*/ 	.word	0xffffffff


	//   ....[137]....
        /*08d0*/ 	.word	0xffffffff


	//   ....[138]....
        /*08d4*/ 	.word	0xffffffff


	//   ....[139]....
        /*08d8*/ 	.word	0xffffffff


	//   ....[140]....
        /*08dc*/ 	.word	0xffffffff


	//   ....[141]....
        /*08e0*/ 	.word	0xffffffff


	//   ....[142]....
        /*08e4*/ 	.word	0xffffffff


	//   ....[143]....
        /*08e8*/ 	.word	0xffffffff


	//   ....[144]....
        /*08ec*/ 	.word	0xffffffff


	//   ....[145]....
        /*08f0*/ 	.word	0xffffffff


	//   ....[146]....
        /*08f4*/ 	.word	0xffffffff


	//   ....[147]....
        /*08f8*/ 	.word	0xffffffff


	//   ....[148]....
        /*08fc*/ 	.word	0xffffffff


	//   ....[149]....
        /*0900*/ 	.word	0xffffffff


	//   ....[150]....
        /*0904*/ 	.word	0xffffffff


	//   ....[151]....
        /*0908*/ 	.word	0xffffffff


	//   ....[152]....
        /*090c*/ 	.word	0xffffffff


	//   ....[153]....
        /*0910*/ 	.word	0xffffffff


	//   ....[154]....
        /*0914*/ 	.word	0xffffffff


	//   ....[155]....
        /*0918*/ 	.word	0xffffffff


	//   ....[156]....
        /*091c*/ 	.word	0xffffffff


	//   ....[157]....
        /*0920*/ 	.word	0xffffffff


	//   ....[158]....
        /*0924*/ 	.word	0xffffffff


	//   ....[159]....
        /*0928*/ 	.word	0xffffffff


	//   ....[160]....
        /*092c*/ 	.word	0xffffffff


	//   ....[161]....
        /*0930*/ 	.word	0xffffffff


	//   ....[162]....
        /*0934*/ 	.word	0xffffffff


	//   ....[163]....
        /*0938*/ 	.word	0xffffffff


	//   ....[164]....
        /*093c*/ 	.word	0xffffffff


	//   ....[165]....
        /*0940*/ 	.word	0xffffffff


	//   ....[166]....
        /*0944*/ 	.word	0xffffffff


	//   ....[167]....
        /*0948*/ 	.word	0xffffffff


	//   ....[168]....
        /*094c*/ 	.word	0xffffffff


	//   ....[169]....
        /*0950*/ 	.word	0x0500000f


	//   ....[170]....
        /*0954*/ 	.word	0x0500000f


	//   ....[171]....
        /*0958*/ 	.word	0x0500000f


	//   ....[172]....
        /*095c*/ 	.word	0x0500000f


	//   ....[173]....
        /*0960*/ 	.word	0x0500000f


	//   ....[174]....
        /*0964*/ 	.word	0x0500000f


	//   ....[175]....
        /*0968*/ 	.word	0x0500000f


	//   ....[176]....
        /*096c*/ 	.word	0x0500000f


	//   ....[177]....
        /*0970*/ 	.word	0x0500000f


	//   ....[178]....
        /*0974*/ 	.word	0x0500000f


	//   ....[179]....
        /*0978*/ 	.word	0x0500000f


	//   ....[180]....
        /*097c*/ 	.word	0x0500000f


	//   ....[181]....
        /*0980*/ 	.word	0x0500000f


	//   ....[182]....
        /*0984*/ 	.word	0x0500000f


	//   ....[183]....
        /*0988*/ 	.word	0x0500000f


	//   ....[184]....
        /*098c*/ 	.word	0x0500000f


	//   ....[185]....
        /*0990*/ 	.word	0x0500000f


	//   ....[186]....
        /*0994*/ 	.word	0x0500000f


	//   ....[187]....
        /*0998*/ 	.word	0x0500000f


	//   ....[188]....
        /*099c*/ 	.word	0x0500000f


	//   ....[189]....
        /*09a0*/ 	.word	0x0500000f


	//   ....[190]....
        /*09a4*/ 	.word	0x0500000f


	//   ....[191]....
        /*09a8*/ 	.word	0x0500000f


	//   ....[192]....
        /*09ac*/ 	.word	0x0500000f


	//   ....[193]....
        /*09b0*/ 	.word	0x0500000f


	//   ....[194]....
        /*09b4*/ 	.word	0x0500000f


	//   ....[195]....
        /*09b8*/ 	.word	0x0500000f


	//   ....[196]....
        /*09bc*/ 	.word	0x0500000f


	//   ....[197]....
        /*09c0*/ 	.word	0x0500000f


	//   ....[198]....
        /*09c4*/ 	.word	0x0500000f


	//   ....[199]....
        /*09c8*/ 	.word	0x0500000f


	//   ....[200]....
        /*09cc*/ 	.word	0x0500000f


	//   ....[201]....
        /*09d0*/ 	.word	0x0500000f


	//   ....[202]....
        /*09d4*/ 	.word	0x0500000f


	//   ....[203]....
        /*09d8*/ 	.word	0x0500000f


	//   ....[204]....
        /*09dc*/ 	.word	0x0500000f


	//   ....[205]....
        /*09e0*/ 	.word	0x0500000f


	//   ....[206]....
        /*09e4*/ 	.word	0x0500000f


	//   ....[207]....
        /*09e8*/ 	.word	0x0500000f


	//   ....[208]....
        /*09ec*/ 	.word	0x0500000f


	//   ....[209]....
        /*09f0*/ 	.word	0x0500000f


	//   ....[210]....
        /*09f4*/ 	.word	0x0500000f


	//   ....[211]....
        /*09f8*/ 	.word	0x0500000f


	//   ....[212]....
        /*09fc*/ 	.word	0x0500000f


	//   ....[213]....
        /*0a00*/ 	.word	0x0500000f


	//   ....[214]....
        /*0a04*/ 	.word	0x0500000f


	//   ....[215]....
        /*0a08*/ 	.word	0x0500000f


	//   ....[216]....
        /*0a0c*/ 	.word	0x0500000f


	//   ....[217]....
        /*0a10*/ 	.word	0x0500000f


	//   ....[218]....
        /*0a14*/ 	.word	0x0500000f


	//   ....[219]....
        /*0a18*/ 	.word	0x0500000f


	//   ....[220]....
        /*0a1c*/ 	.word	0x0500000f


	//   ....[221]....
        /*0a20*/ 	.word	0x0500000f


	//   ....[222]....
        /*0a24*/ 	.word	0x0500000f


	//   ....[223]....
        /*0a28*/ 	.word	0x0500000f


	//   ....[224]....
        /*0a2c*/ 	.word	0x0500000f


	//   ....[225]....
        /*0a30*/ 	.word	0x0500000f


	//   ....[226]....
        /*0a34*/ 	.word	0x0500000f


	//   ....[227]....
        /*0a38*/ 	.word	0x0500000f


	//   ....[228]....
        /*0a3c*/ 	.word	0x0500000f


	//   ....[229]....
        /*0a40*/ 	.word	0x0500000f


	//   ....[230]....
        /*0a44*/ 	.word	0x0500000f


	//   ....[231]....
        /*0a48*/ 	.word	0x0500000f


	//   ....[232]....
        /*0a4c*/ 	.word	0x0500000f


	//   ....[233]....
        /*0a50*/ 	.word	0x0500000f


	//   ....[234]....
        /*0a54*/ 	.word	0x0500000f


	//   ....[235]....
        /*0a58*/ 	.word	0x0500000f


	//   ....[236]....
        /*0a5c*/ 	.word	0x0500000f


	//   ....[237]....
        /*0a60*/ 	.word	0x0500000f


	//   ....[238]....
        /*0a64*/ 	.word	0x0500000f


	//   ....[239]....
        /*0a68*/ 	.word	0x0500000f


	//   ....[240]....
        /*0a6c*/ 	.word	0x0500000f


	//   ....[241]....
        /*0a70*/ 	.word	0x0500000f


	//   ....[242]....
        /*0a74*/ 	.word	0x0500000f


	//   ....[243]....
        /*0a78*/ 	.word	0x0500000f


	//   ....[244]....
        /*0a7c*/ 	.word	0x0500000f


	//   ....[245]....
        /*0a80*/ 	.word	0x0500000f


	//   ....[246]....
        /*0a84*/ 	.word	0x0500000f


	//   ....[247]....
        /*0a88*/ 	.word	0x0500000f


	//   ....[248]....
        /*0a8c*/ 	.word	0x0500000f


	//   ....[249]....
        /*0a90*/ 	.word	0x0500000f


	//   ....[250]....
        /*0a94*/ 	.word	0x0500000f


	//   ....[251]....
        /*0a98*/ 	.word	0x0500000f


	//   ....[252]....
        /*0a9c*/ 	.word	0x0500000f


	//   ....[253]....
        /*0aa0*/ 	.word	0x0500000f


	//   ....[254]....
        /*0aa4*/ 	.word	0x0500000f


	//   ....[255]....
        /*0aa8*/ 	.word	0x0500000f


	//   ....[0]....
        /*0aac*/ 	.word	0x0500000f


	//   ....[1]....
        /*0ab0*/ 	.word	0x0500000f


	//   ....[2]....
        /*0ab4*/ 	.word	0x0500000f


	//   ....[3]....
        /*0ab8*/ 	.word	0x0500000f


	//   ....[4]....
        /*0abc*/ 	.word	0x0500000f


	//   ....[5]....
        /*0ac0*/ 	.word	0x0500000f


	//   ....[6]....
        /*0ac4*/ 	.word	0x0500000f


	//   ....[7]....
        /*0ac8*/ 	.word	0x0500000f


	//   ....[8]....
        /*0acc*/ 	.word	0x0500000f


	//   ....[9]....
        /*0ad0*/ 	.word	0x0500000f


	//   ....[10]....
        /*0ad4*/ 	.word	0x0500000f


	//   ....[11]....
        /*0ad8*/ 	.word	0x0500000f


	//   ....[12]....
        /*0adc*/ 	.word	0x0500000f


	//   ....[13]....
        /*0ae0*/ 	.word	0x0500000f


	//   ....[14]....
        /*0ae4*/ 	.word	0x0500000f


	//   ....[15]....
        /*0ae8*/ 	.word	0x0500000f


	//   ....[16]....
        /*0aec*/ 	.word	0x0500000f


	//   ....[17]....
        /*0af0*/ 	.word	0x0500000f


	//----- nvinfo : EIATTR_COOP_GROUP_INSTR_OFFSETS
	.align		4
.L_645:
        /*0af4*/ 	.byte	0x04, 0x28
        /*0af6*/ 	.short	(.L_647 - .L_646)


	//   ....[0]....
.L_646:
        /*0af8*/ 	.word	0x00000060


	//   ....[1]....
        /*0afc*/ 	.word	0x00000140


	//   ....[2]....
        /*0b00*/ 	.word	0x00000190


	//   ....[3]....
        /*0b04*/ 	.word	0x000003c0


	//   ....[4]....
        /*0b08*/ 	.word	0x00000520


	//   ....[5]....
        /*0b0c*/ 	.word	0x00000640


	//   ....[6]....
        /*0b10*/ 	.word	0x000007a0


	//   ....[7]....
        /*0b14*/ 	.word	0x00003d50


	//   ....[8]....
        /*0b18*/ 	.word	0x00003d60


	//   ....[9]....
        /*0b1c*/ 	.word	0x000052c0


	//   ....[10]....
        /*0b20*/ 	.word	0x000052d0


	//   ....[11]....
        /*0b24*/ 	.word	0x00007340


	//   ....[12]....
        /*0b28*/ 	.word	0x00007350


	//   ....[13]....
        /*0b2c*/ 	.word	0x00008a60


	//   ....[14]....
        /*0b30*/ 	.word	0x00008a70


	//   ....[15]....
        /*0b34*/ 	.word	0x0000a310


	//   ....[16]....
        /*0b38*/ 	.word	0x0000a320


	//   ....[17]....
        /*0b3c*/ 	.word	0x0000a5b0


	//   ....[18]....
        /*0b40*/ 	.word	0x0000a5c0


	//   ....[19]....
        /*0b44*/ 	.word	0x0000aac0


	//   ....[20]....
        /*0b48*/ 	.word	0x0000aae0


	//   ....[21]....
        /*0b4c*/ 	.word	0x0000ad20


	//   ....[22]....
        /*0b50*/ 	.word	0x0000ad40


	//   ....[23]....
        /*0b54*/ 	.word	0x0000b710


	//   ....[24]....
        /*0b58*/ 	.word	0x0000bc60


	//   ....[25]....
        /*0b5c*/ 	.word	0x0000bc70


	//   ....[26]....
        /*0b60*/ 	.word	0x0000bc80


	//   ....[27]....
        /*0b64*/ 	.word	0x0000bc90


	//   ....[28]....
        /*0b68*/ 	.word	0x0000e7e0


	//   ....[29]....
        /*0b6c*/ 	.word	0x0000e7f0


	//   ....[30]....
        /*0b70*/ 	.word	0x0000e800


	//   ....[31]....
        /*0b74*/ 	.word	0x0000e810


	//   ....[32]....
        /*0b78*/ 	.word	0x000127b0


	//   ....[33]....
        /*0b7c*/ 	.word	0x00012800


	//   ....[34]....
        /*0b80*/ 	.word	0x00012cd0


	//   ....[35]....
        /*0b84*/ 	.word	0x00012d50


	//   ....[36]....
        /*0b88*/ 	.word	0x000150c0


	//   ....[37]....
        /*0b8c*/ 	.word	0x000150f0


	//   ....[38]....
        /*0b90*/ 	.word	0x00015290


	//   ....[39]....
        /*0b94*/ 	.word	0x000152c0


	//   ....[40]....
        /*0b98*/ 	.word	0x00016840


	//   ....[41]....
        /*0b9c*/ 	.word	0x00016850


	//   ....[42]....
        /*0ba0*/ 	.word	0x00016880


	//   ....[43]....
        /*0ba4*/ 	.word	0x00016890


	//   ....[44]....
        /*0ba8*/ 	.word	0x00017e90


	//   ....[45]....
        /*0bac*/ 	.word	0x00017ea0


	//   ....[46]....
        /*0bb0*/ 	.word	0x00017eb0


	//   ....[47]....
        /*0bb4*/ 	.word	0x00017ec0


	//   ....[48]....
        /*0bb8*/ 	.word	0x000187c0


	//   ....[49]....
        /*0bbc*/ 	.word	0x000187e0


	//   ....[50]....
        /*0bc0*/ 	.word	0x00018940


	//   ....[51]....
        /*0bc4*/ 	.word	0x00018970


	//   ....[52]....
        /*0bc8*/ 	.word	0x00018a90


	//   ....[53]....
        /*0bcc*/ 	.word	0x00018ab0


	//   ....[54]....
        /*0bd0*/ 	.word	0x00018bc0


	//   ....[55]....
        /*0bd4*/ 	.word	0x00018be0


	//   ....[56]....
        /*0bd8*/ 	.word	0x00019280


	//   ....[57]....
        /*0bdc*/ 	.word	0x000192b0


	//   ....[58]....
        /*0be0*/ 	.word	0x000198f0


	//   ....[59]....
        /*0be4*/ 	.word	0x00019900


	//   ....[60]....
        /*0be8*/ 	.word	0x0001a840


	//   ....[61]....
        /*0bec*/ 	.word	0x0001a870


	//   ....[62]....
        /*0bf0*/ 	.word	0x0001a970


	//   ....[63]....
        /*0bf4*/ 	.word	0x0001a990


	//   ....[64]....
        /*0bf8*/ 	.word	0x0001aa90


	//   ....[65]....
        /*0bfc*/ 	.word	0x0001aab0


	//   ....[66]....
        /*0c00*/ 	.word	0x0001abc0


	//   ....[67]....
        /*0c04*/ 	.word	0x0001abe0


	//   ....[68]....
        /*0c08*/ 	.word	0x0001ad70


	//   ....[69]....
        /*0c0c*/ 	.word	0x0001af80


	//   ....[70]....
        /*0c10*/ 	.word	0x0001afb0


	//   ....[71]....
        /*0c14*/ 	.word	0x0001afe0


	//   ....[72]....
        /*0c18*/ 	.word	0x0001b010


	//   ....[73]....
        /*0c1c*/ 	.word	0x0001b040


	//   ....[74]....
        /*0c20*/ 	.word	0x0001b070


	//   ....[75]....
        /*0c24*/ 	.word	0x0001b200


	//   ....[76]....
        /*0c28*/ 	.word	0x0001b230


	//   ....[77]....
        /*0c2c*/ 	.word	0x0001b260


	//   ....[78]....
        /*0c30*/ 	.word	0x0001b290


	//   ....[79]....
        /*0c34*/ 	.word	0x0001b2c0


	//   ....[80]....
        /*0c38*/ 	.word	0x0001b2f0


	//   ....[81]....
        /*0c3c*/ 	.word	0x0001b380


	//   ....[82]....
        /*0c40*/ 	.word	0x0001b3b0


	//   ....[83]....
        /*0c44*/ 	.word	0x0001b3c0


	//   ....[84]....
        /*0c48*/ 	.word	0x0001b450


	//   ....[85]....
        /*0c4c*/ 	.word	0x0001c3c0


	//   ....[86]....
        /*0c50*/ 	.word	0x0001e620


	//   ....[87]....
        /*0c54*/ 	.word	0x0001e640


	//   ....[88]....
        /*0c58*/ 	.word	0x0001e6f0


	//   ....[89]....
        /*0c5c*/ 	.word	0x0001e710


	//   ....[90]....
        /*0c60*/ 	.word	0x0001e7b0


	//   ....[91]....
        /*0c64*/ 	.word	0x0001e7d0


	//   ....[92]....
        /*0c68*/ 	.word	0x0001e870


	//   ....[93]....
        /*0c6c*/ 	.word	0x0001e890


	//   ....[94]....
        /*0c70*/ 	.word	0x0001e930


	//   ....[95]....
        /*0c74*/ 	.word	0x0001e950


	//   ....[96]....
        /*0c78*/ 	.word	0x0001e960


	//   ....[97]....
        /*0c7c*/ 	.word	0x0001e9f0


	//   ....[98]....
        /*0c80*/ 	.word	0x0001f120


	//   ....[99]....
        /*0c84*/ 	.word	0x0001f150


	//   ....[100]....
        /*0c88*/ 	.word	0x0001f1b0


	//   ....[101]....
        /*0c8c*/ 	.word	0x0001f200


	//   ....[102]....
        /*0c90*/ 	.word	0x0001f240


	//   ....[103]....
        /*0c94*/ 	.word	0x0001f2b0


	//   ....[104]....
        /*0c98*/ 	.word	0x0001f2f0


	//   ....[105]....
        /*0c9c*/ 	.word	0x0001f360


	//   ....[106]....
        /*0ca0*/ 	.word	0x0001f3a0


	//   ....[107]....
        /*0ca4*/ 	.word	0x0001f410


	//   ....[108]....
        /*0ca8*/ 	.word	0x0001f450


	//   ....[109]....
        /*0cac*/ 	.word	0x0001f4c0


	//   ....[110]....
        /*0cb0*/ 	.word	0x0001f500


	//   ....[111]....
        /*0cb4*/ 	.word	0x0001f570


	//   ....[112]....
        /*0cb8*/ 	.word	0x0001f590


	//   ....[113]....
        /*0cbc*/ 	.word	0x0001f5c0


	//   ....[114]....
        /*0cc0*/ 	.word	0x0001fdc0


	//   ....[115]....
        /*0cc4*/ 	.word	0x0001fdd0


	//   ....[116]....
        /*0cc8*/ 	.word	0x0001fe00


	//   ....[117]....
        /*0ccc*/ 	.word	0x0001fe50


	//   ....[118]....
        /*0cd0*/ 	.word	0x0001fe60


	//   ....[119]....
        /*0cd4*/ 	.word	0x0001fec0


	//   ....[120]....
        /*0cd8*/ 	.word	0x0001fef0


	//   ....[121]....
        /*0cdc*/ 	.word	0x0001ff30


	//   ....[122]....
        /*0ce0*/ 	.word	0x0001ff60


	//   ....[123]....
        /*0ce4*/ 	.word	0x0001ffa0


	//   ....[124]....
        /*0ce8*/ 	.word	0x0001ffd0


	//   ....[125]....
        /*0cec*/ 	.word	0x00020010


	//   ....[126]....
        /*0cf0*/ 	.word	0x000202b0


	//   ....[127]....
        /*0cf4*/ 	.word	0x000202d0


	//   ....[128]....
        /*0cf8*/ 	.word	0x000202e0


	//   ....[129]....
        /*0cfc*/ 	.word	0x00020370


	//   ....[130]....
        /*0d00*/ 	.word	0x00020380


	//   ....[131]....
        /*0d04*/ 	.word	0x00020410


	//   ....[132]....
        /*0d08*/ 	.word	0x00020420


	//   ....[133]....
        /*0d0c*/ 	.word	0x000204b0


	//   ....[134]....
        /*0d10*/ 	.word	0x000204c0


	//   ....[135]....
        /*0d14*/ 	.word	0x00020550


	//   ....[136]....
        /*0d18*/ 	.word	0x00020560


	//   ....[137]....
        /*0d1c*/ 	.word	0x00020570


	//   ....[138]....
        /*0d20*/ 	.word	0x00020b60


	//   ....[139]....
        /*0d24*/ 	.word	0x00020ba0


	//   ....[140]....
        /*0d28*/ 	.word	0x00020be0


	//   ....[141]....
        /*0d2c*/ 	.word	0x00020c10


	//   ....[142]....
        /*0d30*/ 	.word	0x00020ca0


	//   ....[143]....
        /*0d34*/ 	.word	0x00020cd0


	//   ....[144]....
        /*0d38*/ 	.word	0x00020d40


	//   ....[145]....
        /*0d3c*/ 	.word	0x00020d70


	//   ....[146]....
        /*0d40*/ 	.word	0x00020de0


	//   ....[147]....
        /*0d44*/ 	.word	0x00020e00


	//   ....[148]....
        /*0d48*/ 	.word	0x00020e40


	//   ....[149]....
        /*0d4c*/ 	.word	0x00020e90


	//   ....[150]....
        /*0d50*/ 	.word	0x000212c0


	//   ....[151]....
        /*0d54*/ 	.word	0x000212f0


	//   ....[152]....
        /*0d58*/ 	.word	0x00021360


	//   ....[153]....
        /*0d5c*/ 	.word	0x00021390


	//   ....[154]....
        /*0d60*/ 	.word	0x000213c0


	//   ....[155]....
        /*0d64*/ 	.word	0x000213f0


	//   ....[156]....
        /*0d68*/ 	.word	0x00021420


	//   ....[157]....
        /*0d6c*/ 	.word	0x00021450


	//   ....[158]....
        /*0d70*/ 	.word	0x000215f0


	//   ....[159]....
        /*0d74*/ 	.word	0x00021620


	//   ....[160]....
        /*0d78*/ 	.word	0x00021650


	//   ....[161]....
        /*0d7c*/ 	.word	0x00021680


	//   ....[162]....
        /*0d80*/ 	.word	0x000216b0


	//   ....[163]....
        /*0d84*/ 	.word	0x000216e0


	//   ....[164]....
        /*0d88*/ 	.word	0x000217a0


	//   ....[165]....
        /*0d8c*/ 	.word	0x000217c0


	//   ....[166]....
        /*0d90*/ 	.word	0x000217d0


	//   ....[167]....
        /*0d94*/ 	.word	0x00021830


	//   ....[168]....
        /*0d98*/ 	.word	0x00021e50


	//   ....[169]....
        /*0d9c*/ 	.word	0x00022170


	//   ....[170]....
        /*0da0*/ 	.word	0x00022200


	//   ....[171]....
        /*0da4*/ 	.word	0x000222a0


	//   ....[172]....
        /*0da8*/ 	.word	0x00022330


	//   ....[173]....
        /*0dac*/ 	.word	0x00022420


	//   ....[174]....
        /*0db0*/ 	.word	0x000224b0


	//   ....[175]....
        /*0db4*/ 	.word	0x00022550


	//   ....[176]....
        /*0db8*/ 	.word	0x000225e0


	//   ....[177]....
        /*0dbc*/ 	.word	0x000226d0


	//   ....[178]....
        /*0dc0*/ 	.word	0x00022760


	//   ....[179]....
        /*0dc4*/ 	.word	0x00022800


	//   ....[180]....
        /*0dc8*/ 	.word	0x00022890


	//   ....[181]....
        /*0dcc*/ 	.word	0x00022980


	//   ....[182]....
        /*0dd0*/ 	.word	0x00022a10


	//   ....[183]....
        /*0dd4*/ 	.word	0x00022a60


	//   ....[184]....
        /*0dd8*/ 	.word	0x00022ab0


	//   ....[185]....
        /*0ddc*/ 	.word	0x00022ba0


	//   ....[186]....
        /*0de0*/ 	.word	0x00022c30


	//   ....[187]....
        /*0de4*/ 	.word	0x00022c80


	//   ....[188]....
        /*0de8*/ 	.word	0x00022cd0


	//   ....[189]....
        /*0dec*/ 	.word	0x00022f30


	//   ....[190]....
        /*0df0*/ 	.word	0x00023210


	//   ....[191]....
        /*0df4*/ 	.word	0x00023300


	//   ....[192]....
        /*0df8*/ 	.word	0x000233a0


	//   ....[193]....
        /*0dfc*/ 	.word	0x00023400


	//   ....[194]....
        /*0e00*/ 	.word	0x00023520


	//   ....[195]....
        /*0e04*/ 	.word	0x00023580


	//   ....[196]....
        /*0e08*/ 	.word	0x00023690


	//   ....[197]....
        /*0e0c*/ 	.word	0x00023700


	//   ....[198]....
        /*0e10*/ 	.word	0x00023810


	//   ....[199]....
        /*0e14*/ 	.word	0x00023880


	//   ....[200]....
        /*0e18*/ 	.word	0x00023990


	//   ....[201]....
        /*0e1c*/ 	.word	0x00023a00


	//   ....[202]....
        /*0e20*/ 	.word	0x00023ae0


	//   ....[203]....
        /*0e24*/ 	.word	0x00023be0


	//   ....[204]....
        /*0e28*/ 	.word	0x00023c50


	//   ....[205]....
        /*0e2c*/ 	.word	0x00023cd0


	//   ....[206]....
        /*0e30*/ 	.word	0x00023d90


	//   ....[207]....
        /*0e34*/ 	.word	0x00023e10


	//   ....[208]....
        /*0e38*/ 	.word	0x00023ef0


	//   ....[209]....
        /*0e3c*/ 	.word	0x00023f70


	//   ....[210]....
        /*0e40*/ 	.word	0x00024050


	//   ....[211]....
        /*0e44*/ 	.word	0x000240d0


	//   ....[212]....
        /*0e48*/ 	.word	0x000241b0


	//   ....[213]....
        /*0e4c*/ 	.word	0x00024230


	//   ....[214]....
        /*0e50*/ 	.word	0x00024310


	//   ....[215]....
        /*0e54*/ 	.word	0x00024390


	//   ....[216]....
        /*0e58*/ 	.word	0x00024470


	//   ....[217]....
        /*0e5c*/ 	.word	0x000244f0


	//   ....[218]....
        /*0e60*/ 	.word	0x000245b0


	//   ....[219]....
        /*0e64*/ 	.word	0x000246e0


	//   ....[220]....
        /*0e68*/ 	.word	0x000247b0


	//   ....[221]....
        /*0e6c*/ 	.word	0x00024810


	//   ....[222]....
        /*0e70*/ 	.word	0x00024920


	//   ....[223]....
        /*0e74*/ 	.word	0x00024980


	//   ....[224]....
        /*0e78*/ 	.word	0x00024a50


	//   ....[225]....
        /*0e7c*/ 	.word	0x00024ab0


	//   ....[226]....
        /*0e80*/ 	.word	0x00024b80


	//   ....[227]....
        /*0e84*/ 	.word	0x00024be0


	//   ....[228]....
        /*0e88*/ 	.word	0x00024cb0


	//   ....[229]....
        /*0e8c*/ 	.word	0x00024da0


	//   ....[230]....
        /*0e90*/ 	.word	0x00024e30


	//   ....[231]....
        /*0e94*/ 	.word	0x00024f20


	//   ....[232]....
        /*0e98*/ 	.word	0x00024fc0


	//   ....[233]....
        /*0e9c*/ 	.word	0x00025020


	//   ....[234]....
        /*0ea0*/ 	.word	0x00025120


	//   ....[235]....
        /*0ea4*/ 	.word	0x00025180


	//   ....[236]....
        /*0ea8*/ 	.word	0x00025280


	//   ....[237]....
        /*0eac*/ 	.word	0x000252e0


	//   ....[238]....
        /*0eb0*/ 	.word	0x000253e0


	//   ....[239]....
        /*0eb4*/ 	.word	0x00025440


	//   ....[240]....
        /*0eb8*/ 	.word	0x00025540


	//   ....[241]....
        /*0ebc*/ 	.word	0x000255a0


	//   ....[242]....
        /*0ec0*/ 	.word	0x00025670


	//   ....[243]....
        /*0ec4*/ 	.word	0x000257b0


	//   ....[244]....
        /*0ec8*/ 	.word	0x00025860


	//   ....[245]....
        /*0ecc*/ 	.word	0x00025930


	//   ....[246]....
        /*0ed0*/ 	.word	0x00025a00


	//   ....[247]....
        /*0ed4*/ 	.word	0x00025a60


	//   ....[248]....
        /*0ed8*/ 	.word	0x00025b50


	//   ....[249]....
        /*0edc*/ 	.word	0x00025bb0


	//   ....[250]....
        /*0ee0*/ 	.word	0x00025ca0


	//   ....[251]....
        /*0ee4*/ 	.word	0x00025d00


	//   ....[252]....
        /*0ee8*/ 	.word	0x00025df0


	//   ....[253]....
        /*0eec*/ 	.word	0x00025e50


	//   ....[254]....
        /*0ef0*/ 	.word	0x00025f30


	//   ....[255]....
        /*0ef4*/ 	.word	0x00025fc0


	//   ....[0]....
        /*0ef8*/ 	.word	0x00026060


	//   ....[1]....
        /*0efc*/ 	.word	0x000261e0


	//   ....[2]....
        /*0f00*/ 	.word	0x00026250


	//   ....[3]....
        /*0f04*/ 	.word	0x000262c0


	//   ....[4]....
        /*0f08*/ 	.word	0x00026330


	//   ....[5]....
        /*0f0c*/ 	.word	0x000263a0


	//   ....[6]....
        /*0f10*/ 	.word	0x00026420


	//   ....[7]....
        /*0f14*/ 	.word	0x000264a0


	//   ....[8]....
        /*0f18*/ 	.word	0x00026530


	//   ....[9]....
        /*0f1c*/ 	.word	0x000265a0


	//   ....[10]....
        /*0f20*/ 	.word	0x00026610


	//   ....[11]....
        /*0f24*/ 	.word	0x00026680


	//   ....[12]....
        /*0f28*/ 	.word	0x00026700


	//   ....[13]....
        /*0f2c*/ 	.word	0x00026770


	//   ....[14]....
        /*0f30*/ 	.word	0x00026810


	//   ....[15]....
        /*0f34*/ 	.word	0x00026860


	//   ....[16]....
        /*0f38*/ 	.word	0x000268f0


	//   ....[17]....
        /*0f3c*/ 	.word	0x00026a20


	//----- nvinfo : EIATTR_REG_RECONFIG
	.align		4
.L_647:
        /*0f40*/ 	.byte	0x01, 0x54
	.zero		2


	//----- nvinfo : EIATTR_SYSCALL_OFFSETS
	.align		4
        /*0f44*/ 	.byte	0x04, 0x46
        /*0f46*/ 	.short	(.L_649 - .L_648)


	//   ....[0]....
.L_648:
        /*0f48*/ 	.word	0x000021c0


	//   ....[1]....
        /*0f4c*/ 	.word	0x00002310


	//   ....[2]....
        /*0f50*/ 	.word	0x0000b880


	//   ....[3]....
        /*0f54*/ 	.word	0x0000bbe0


	//   ....[4]....
        /*0f58*/ 	.word	0x0001dc40


	//   ....[5]....
        /*0f5c*/ 	.word	0x0001dd90


	//   ....[6]....
        /*0f60*/ 	.word	0x0001de80


	//   ....[7]....
        /*0f64*/ 	.word	0x0001edb0


	//----- nvinfo : EIATTR_MBARRIER_INSTR_OFFSETS
	.align		4
.L_649:
        /*0f68*/ 	.byte	0x04, 0x39
        /*0f6a*/ 	.short	(.L_651 - .L_650)


	//   ....[0]....
.L_650:
        /*0f6c*/ 	.word	0x00000270
        /*0f70*/ 	.word	0x000000ff
        /*0f74*/ 	.word	0x00030800
        /*0f78*/ 	.short	0x0100
        /*0f7a*/ 	.byte	0x08
	.zero		1


	//   ....[1]....
        /*0f7c*/ 	.word	0x00000280
        /*0f80*/ 	.word	0x000000ff
        /*0f84*/ 	.word	0x00030820
        /*0f88*/ 	.short	0x0100
        /*0f8a*/ 	.byte	0x08
	.zero		1


	//   ....[2]....
        /*0f8c*/ 	.word	0x00000370
        /*0f90*/ 	.word	0x000000ff
        /*0f94*/ 	.word	0x00030830
        /*0f98*/ 	.short	0x0100
        /*0f9a*/ 	.byte	0x08
	.zero		1


	//   ....[3]....
        /*0f9c*/ 	.word	0x00000380
        /*0fa0*/ 	.word	0x000000ff
        /*0fa4*/ 	.word	0x00030840
        /*0fa8*/ 	.short	0x0100
        /*0faa*/ 	.byte	0x08
	.zero		1


	//   ....[4]....
        /*0fac*/ 	.word	0x00000390
        /*0fb0*/ 	.word	0x000000ff
        /*0fb4*/ 	.word	0x00030838
        /*0fb8*/ 	.short	0x0100
        /*0fba*/ 	.byte	0x08
	.zero		1


	//   ....[5]....
        /*0fbc*/ 	.word	0x000003a0
        /*0fc0*/ 	.word	0x000000ff
        /*0fc4*/ 	.word	0x00030848
        /*0fc8*/ 	.short	0x0100
        /*0fca*/ 	.byte	0x08
	.zero		1


	//   ....[6]....
        /*0fcc*/ 	.word	0x000004d0
        /*0fd0*/ 	.word	0x000000ff
        /*0fd4*/ 	.word	0x00030850
        /*0fd8*/ 	.short	0x0100
        /*0fda*/ 	.byte	0x08
	.zero		1


	//   ....[7]....
        /*0fdc*/ 	.word	0x000004e0
        /*0fe0*/ 	.word	0x000000ff
        /*0fe4*/ 	.word	0x00030860
        /*0fe8*/ 	.short	0x0100
        /*0fea*/ 	.byte	0x08
	.zero		1


	//   ....[8]....
        /*0fec*/ 	.word	0x000004f0
        /*0ff0*/ 	.word	0x000000ff
        /*0ff4*/ 	.word	0x00030858
        /*0ff8*/ 	.short	0x0100
        /*0ffa*/ 	.byte	0x08
	.zero		1


	//   ....[9]....
        /*0ffc*/ 	.word	0x00000500
        /*1000*/ 	.word	0x000000ff
        /*1004*/ 	.word	0x00030868
        /*1008*/ 	.short	0x0100
        /*100a*/ 	.byte	0x08
	.zero		1


	//   ....[10]....
        /*100c*/ 	.word	0x000005f0
        /*1010*/ 	.word	0x000000ff
        /*1014*/ 	.word	0x00030870
        /*1018*/ 	.short	0x0100
        /*101a*/ 	.byte	0x06
	.zero		1


	//   ....[11]....
        /*101c*/ 	.word	0x00000600
        /*1020*/ 	.word	0x000000ff
        /*1024*/ 	.word	0x00030880
        /*1028*/ 	.short	0x0100
        /*102a*/ 	.byte	0x06
	.zero		1


	//   ....[12]....
        /*102c*/ 	.word	0x00000610
        /*1030*/ 	.word	0x000000ff
        /*1034*/ 	.word	0x00030878
        /*1038*/ 	.short	0x0100
        /*103a*/ 	.byte	0x06
	.zero		1


	//   ....[13]....
        /*103c*/ 	.word	0x00000620
        /*1040*/ 	.word	0x000000ff
        /*1044*/ 	.word	0x00030888
        /*1048*/ 	.short	0x0100
        /*104a*/ 	.byte	0x06
	.zero		1


	//   ....[14]....
        /*104c*/ 	.word	0x00000750
        /*1050*/ 	.word	0x000000ff
        /*1054*/ 	.word	0x00030890
        /*1058*/ 	.short	0x0100
        /*105a*/ 	.byte	0x08
	.zero		1


	//   ....[15]....
        /*105c*/ 	.word	0x00000760
        /*1060*/ 	.word	0x000000ff
        /*1064*/ 	.word	0x000308a0
        /*1068*/ 	.short	0x0100
        /*106a*/ 	.byte	0x08
	.zero		1


	//   ....[16]....
        /*106c*/ 	.word	0x00000770
        /*1070*/ 	.word	0x000000ff
        /*1074*/ 	.word	0x00030898
        /*1078*/ 	.short	0x0100
        /*107a*/ 	.byte	0x08
	.zero		1


	//   ....[17]....
        /*107c*/ 	.word	0x00000780
        /*1080*/ 	.word	0x000000ff
        /*1084*/ 	.word	0x000308a8
        /*1088*/ 	.short	0x0100
        /*108a*/ 	.byte	0x08
	.zero		1


	//   ....[18]....
        /*108c*/ 	.word	0x000008b0
        /*1090*/ 	.word	0x000000ff
        /*1094*/ 	.word	0x000308b0
        /*1098*/ 	.short	0x0100
        /*109a*/ 	.byte	0x08
	.zero		1


	//   ....[19]....
        /*109c*/ 	.word	0x000008c0
        /*10a0*/ 	.word	0x000000ff
        /*10a4*/ 	.word	0x000308c0
        /*10a8*/ 	.short	0x0100
        /*10aa*/ 	.byte	0x08
	.zero		1


	//   ....[20]....
        /*10ac*/ 	.word	0x000008d0
        /*10b0*/ 	.word	0x000000ff
        /*10b4*/ 	.word	0x000308b8
        /*10b8*/ 	.short	0x0100
        /*10ba*/ 	.byte	0x08
	.zero		1


	//   ....[21]....
        /*10bc*/ 	.word	0x000008e0
        /*10c0*/ 	.word	0x000000ff
        /*10c4*/ 	.word	0x000308c8
        /*10c8*/ 	.short	0x0100
        /*10ca*/ 	.byte	0x08
	.zero		1


	//   ....[22]....
        /*10cc*/ 	.word	0x00003d00
        /*10d0*/ 	.word	0x00000053
        /*10d4*/ 	.word	0x00030890
        /*10d8*/ 	.short	0x010a
        /*10da*/ 	.byte	0x3f
	.zero		1


	//   ....[23]....
        /*10dc*/ 	.word	0x000072d0
        /*10e0*/ 	.word	0x00000053
        /*10e4*/ 	.word	0x00030890
        /*10e8*/ 	.short	0x010a
        /*10ea*/ 	.byte	0x3f
	.zero		1


	//   ....[24]....
        /*10ec*/ 	.word	0x0000a170
        /*10f0*/ 	.word	0x00000053
        /*10f4*/ 	.word	0x00030890
        /*10f8*/ 	.short	0x010a
        /*10fa*/ 	.byte	0x3f
	.zero		1


	//   ....[25]....
        /*10fc*/ 	.word	0x0000a910
        /*1100*/ 	.word	0x0000000b
        /*1104*/ 	.word	0x00000000
        /*1108*/ 	.short	0x0101
        /*110a*/ 	.byte	0x3f
	.zero		1


	//   ....[26]....
        /*110c*/ 	.word	0x0000a950
        /*1110*/ 	.word	0x00000053
        /*1114*/ 	.word	0x000308b0
        /*1118*/ 	.short	0x010a
        /*111a*/ 	.byte	0x3f
	.zero		1


	//   ....[27]....
        /*111c*/ 	.word	0x0000b040
        /*1120*/ 	.word	0x00000053
        /*1124*/ 	.word	0x00000000
        /*1128*/ 	.short	0x0101
        /*112a*/ 	.byte	0x3f
	.zero		1


	//   ....[28]....
        /*112c*/ 	.word	0x0000b900
        /*1130*/ 	.word	0x00000012
        /*1134*/ 	.word	0x00030800
        /*1138*/ 	.short	0x010a
        /*113a*/ 	.byte	0x3f
	.zero		1


	//   ....[29]....
        /*113c*/ 	.word	0x0000b950
        /*1140*/ 	.word	0x00000012
        /*1144*/ 	.word	0x00030800
        /*1148*/ 	.short	0x010a
        /*114a*/ 	.byte	0x3f
	.zero		1


	//   ....[30]....
        /*114c*/ 	.word	0x0000c4a0
        /*1150*/ 	.word	0x00000012
        /*1154*/ 	.word	0x00030800
        /*1158*/ 	.short	0x010a
        /*115a*/ 	.byte	0x3f
	.zero		1


	//   ....[31]....
        /*115c*/ 	.word	0x0000ed00
        /*1160*/ 	.word	0x00000012
        /*1164*/ 	.word	0x00030800
        /*1168*/ 	.short	0x010a
        /*116a*/ 	.byte	0x3f
	.zero		1


	//   ....[32]....
        /*116c*/ 	.word	0x00011580
        /*1170*/ 	.word	0x00000003
        /*1174*/ 	.word	0x00030830
        /*1178*/ 	.short	0x010a
        /*117a*/ 	.byte	0x3f
	.zero		1


	//   ....[33]....
        /*117c*/ 	.word	0x000115d0
        /*1180*/ 	.word	0x00000003
        /*1184*/ 	.word	0x00030830
        /*1188*/ 	.short	0x010a
        /*118a*/ 	.byte	0x3f
	.zero		1


	//   ....[34]....
        /*118c*/ 	.word	0x00013260
        /*1190*/ 	.word	0x00000003
        /*1194*/ 	.word	0x00000000
        /*1198*/ 	.short	0x0101
        /*119a*/ 	.byte	0x3f
	.zero		1


	//   ....[35]....
        /*119c*/ 	.word	0x00013c80
        /*11a0*/ 	.word	0x00000000
        /*11a4*/ 	.word	0x00030830
        /*11a8*/ 	.short	0x010a
        /*11aa*/ 	.byte	0x3f
	.zero		1


	//   ....[36]....
        /*11ac*/ 	.word	0x00013d00
        /*11b0*/ 	.word	0x00000000
        /*11b4*/ 	.word	0x00030830
        /*11b8*/ 	.short	0x010a
        /*11ba*/ 	.byte	0x3f
	.zero		1


	//   ....[37]....
        /*11bc*/ 	.word	0x00014b90
        /*11c0*/ 	.word	0x00000009
        /*11c4*/ 	.word	0x00030850
        /*11c8*/ 	.short	0x010a
        /*11ca*/ 	.byte	0x3f
	.zero		1


	//   ....[38]....
        /*11cc*/ 	.word	0x00014be0
        /*11d0*/ 	.word	0x00000009
        /*11d4*/ 	.word	0x00030850
        /*11d8*/ 	.short	0x010a
        /*11da*/ 	.byte	0x3f
	.zero		1


	//   ....[39]....
        /*11dc*/ 	.word	0x00014f30
        /*11e0*/ 	.word	0x00000000
        /*11e4*/ 	.word	0x00000000
        /*11e8*/ 	.short	0x0101
        /*11ea*/ 	.byte	0x3f
	.zero		1


	//   ....[40]....
        /*11ec*/ 	.word	0x00015cf0
        /*11f0*/ 	.word	0x00000009
        /*11f4*/ 	.word	0x00000000
        /*11f8*/ 	.short	0x0101
        /*11fa*/ 	.byte	0x3f
	.zero		1


	//   ....[41]....
        /*11fc*/ 	.word	0x000164f0
        /*1200*/ 	.word	0x00000006
        /*1204*/ 	.word	0x00030850
        /*1208*/ 	.short	0x010a
        /*120a*/ 	.byte	0x3f
	.zero		1


	//   ....[42]....
        /*120c*/ 	.word	0x00016590
        /*1210*/ 	.word	0x00000006
        /*1214*/ 	.word	0x00030850
        /*1218*/ 	.short	0x010a
        /*121a*/ 	.byte	0x3f
	.zero		1


	//   ....[43]....
        /*121c*/ 	.word	0x00016a80
        /*1220*/ 	.word	0x00000006
        /*1224*/ 	.word	0x00000000
        /*1228*/ 	.short	0x0101
        /*122a*/ 	.byte	0x3f
	.zero		1


	//   ....[44]....
        /*122c*/ 	.word	0x000187d0
        /*1230*/ 	.word	0x00000000
        /*1234*/ 	.word	0x00000000
        /*1238*/ 	.short	0x0101
        /*123a*/ 	.byte	0x3f
	.zero		1


	//   ....[45]....
        /*123c*/ 	.word	0x000192a0
        /*1240*/ 	.word	0x0000003c
        /*1244*/ 	.word	0x00000000
        /*1248*/ 	.short	0x0101
        /*124a*/ 	.byte	0x3f
	.zero		1


	//   ....[46]....
        /*124c*/ 	.word	0x0001c4a0
        /*1250*/ 	.word	0x00000016
        /*1254*/ 	.word	0x00030820
        /*1258*/ 	.short	0x010a
        /*125a*/ 	.byte	0x3f
	.zero		1


	//   ....[47]....
        /*125c*/ 	.word	0x0001c530
        /*1260*/ 	.word	0x0000000c
        /*1264*/ 	.word	0x000308a0
        /*1268*/ 	.short	0x010a
        /*126a*/ 	.byte	0x3f
	.zero		1


	//   ....[48]....
        /*126c*/ 	.word	0x0001c980
        /*1270*/ 	.word	0x0000000c
        /*1274*/ 	.word	0x000308c0
        /*1278*/ 	.short	0x010a
        /*127a*/ 	.byte	0x3f
	.zero		1


	//   ....[49]....
        /*127c*/ 	.word	0x0001ce90
        /*1280*/ 	.word	0x0000000b
        /*1284*/ 	.word	0x000308a0
        /*1288*/ 	.short	0x010a
        /*128a*/ 	.byte	0x3f
	.zero		1


	//   ....[50]....
        /*128c*/ 	.word	0x0001d2d0
        /*1290*/ 	.word	0x0000000b
        /*1294*/ 	.word	0x000308c0
        /*1298*/ 	.short	0x010a
        /*129a*/ 	.byte	0x3f
	.zero		1


	//   ....[51]....
        /*129c*/ 	.word	0x0001e410
        /*12a0*/ 	.word	0x00000007
        /*12a4*/ 	.word	0x00030840
        /*12a8*/ 	.short	0x010a
        /*12aa*/ 	.byte	0x3f
	.zero		1


	//   ....[52]....
        /*12ac*/ 	.word	0x0001eab0
        /*12b0*/ 	.word	0x00000007
        /*12b4*/ 	.word	0x00030830
        /*12b8*/ 	.short	0x0107
        /*12ba*/ 	.byte	0x3f
	.zero		1


	//   ....[53]....
        /*12bc*/ 	.word	0x0001eb80
        /*12c0*/ 	.word	0x00000007
        /*12c4*/ 	.word	0x00030830
        /*12c8*/ 	.short	0x0101
        /*12ca*/ 	.byte	0x3f
	.zero		1


	//   ....[54]....
        /*12cc*/ 	.word	0x0001f6e0
        /*12d0*/ 	.word	0x00000016
        /*12d4*/ 	.word	0x00030800
        /*12d8*/ 	.short	0x0107
        /*12da*/ 	.byte	0x3f
	.zero		1


	//   ....[55]....
        /*12dc*/ 	.word	0x0001f7f0
        /*12e0*/ 	.word	0x00000016
        /*12e4*/ 	.word	0x00030800
        /*12e8*/ 	.short	0x0101
        /*12ea*/ 	.byte	0x3f
	.zero		1


	//   ....[56]....
        /*12ec*/ 	.word	0x0001f810
        /*12f0*/ 	.word	0x00000016
        /*12f4*/ 	.word	0x00030820
        /*12f8*/ 	.short	0x010a
        /*12fa*/ 	.byte	0x3f
	.zero		1


	//   ....[57]....
        /*12fc*/ 	.word	0x0001fbe0
        /*1300*/ 	.word	0x00000007
        /*1304*/ 	.word	0x00030840
        /*1308*/ 	.short	0x010a
        /*130a*/ 	.byte	0x3f
	.zero		1


	//   ....[58]....
        /*130c*/ 	.word	0x000200d0
        /*1310*/ 	.word	0x00000007
        /*1314*/ 	.word	0x00030830
        /*1318*/ 	.short	0x0107
        /*131a*/ 	.byte	0x3f
	.zero		1


	//   ....[59]....
        /*131c*/ 	.word	0x00020190
        /*1320*/ 	.word	0x00000007
        /*1324*/ 	.word	0x00030830
        /*1328*/ 	.short	0x0101
        /*132a*/ 	.byte	0x3f
	.zero		1


	//   ....[60]....
        /*132c*/ 	.word	0x000201f0
        /*1330*/ 	.word	0x00000006
        /*1334*/ 	.word	0x00030860
        /*1338*/ 	.short	0x010a
        /*133a*/ 	.byte	0x3f
	.zero		1


	//   ....[61]....
        /*133c*/ 	.word	0x00020760
        /*1340*/ 	.word	0x00000006
        /*1344*/ 	.word	0x00030850
        /*1348*/ 	.short	0x0107
        /*134a*/ 	.byte	0x3f
	.zero		1


	//   ....[62]....
        /*134c*/ 	.word	0x00020890
        /*1350*/ 	.word	0x00000006
        /*1354*/ 	.word	0x00030850
        /*1358*/ 	.short	0x0101
        /*135a*/ 	.byte	0x3f
	.zero		1


	//   ....[63]....
        /*135c*/ 	.word	0x00020ab0
        /*1360*/ 	.word	0x00000000
        /*1364*/ 	.word	0x00030860
        /*1368*/ 	.short	0x010a
        /*136a*/ 	.byte	0x3f
	.zero		1


	//   ....[64]....
        /*136c*/ 	.word	0x00020fc0
        /*1370*/ 	.word	0x00000000
        /*1374*/ 	.word	0x00030850
        /*1378*/ 	.short	0x0107
        /*137a*/ 	.byte	0x3f
	.zero		1


	//   ....[65]....
        /*137c*/ 	.word	0x00021080
        /*1380*/ 	.word	0x00000000
        /*1384*/ 	.word	0x00030850
        /*1388*/ 	.short	0x0101
        /*138a*/ 	.byte	0x3f
	.zero		1


	//   ....[66]....
        /*138c*/ 	.word	0x00021dd0
        /*1390*/ 	.word	0x00000007
        /*1394*/ 	.word	0x00030820
        /*1398*/ 	.short	0x010a
        /*139a*/ 	.byte	0x3f
	.zero		1


	//   ....[67]....
        /*139c*/ 	.word	0x00021f40
        /*13a0*/ 	.word	0x00000005
        /*13a4*/ 	.word	0x00030840
        /*13a8*/ 	.short	0x010a
        /*13aa*/ 	.byte	0x3f
	.zero		1


	//   ....[68]....
        /*13ac*/ 	.word	0x00021fe0
        /*13b0*/ 	.word	0x00000003
        /*13b4*/ 	.word	0x00030840
        /*13b8*/ 	.short	0x010a
        /*13ba*/ 	.byte	0x3f
	.zero		1


	//   ....[69]....
        /*13bc*/ 	.word	0x00022020
        /*13c0*/ 	.word	0x00000005
        /*13c4*/ 	.word	0x00030860
        /*13c8*/ 	.short	0x010a
        /*13ca*/ 	.byte	0x3f
	.zero		1


	//   ....[70]....
        /*13cc*/ 	.word	0x00022060
        /*13d0*/ 	.word	0x00000003
        /*13d4*/ 	.word	0x00030860
        /*13d8*/ 	.short	0x010a
        /*13da*/ 	.byte	0x3f
	.zero		1


	//   ....[71]....
        /*13dc*/ 	.word	0x000220c0
        /*13e0*/ 	.word	0x00000053
        /*13e4*/ 	.word	0x00030890
        /*13e8*/ 	.short	0x010a
        /*13ea*/ 	.byte	0x3f
	.zero		1


	//   ....[72]....
        /*13ec*/ 	.word	0x00022370
        /*13f0*/ 	.word	0x00000053
        /*13f4*/ 	.word	0x00030890
        /*13f8*/ 	.short	0x010a
        /*13fa*/ 	.byte	0x3f
	.zero		1


	//   ....[73]....
        /*13fc*/ 	.word	0x00022620
        /*1400*/ 	.word	0x00000053
        /*1404*/ 	.word	0x00030890
        /*1408*/ 	.short	0x010a
        /*140a*/ 	.byte	0x3f
	.zero		1


	//   ....[74]....
        /*140c*/ 	.word	0x000228d0
        /*1410*/ 	.word	0x00000053
        /*1414*/ 	.word	0x000308b0
        /*1418*/ 	.short	0x010a
        /*141a*/ 	.byte	0x3f
	.zero		1


	//   ....[75]....
        /*141c*/ 	.word	0x00022af0
        /*1420*/ 	.word	0x00000012
        /*1424*/ 	.word	0x00030800
        /*1428*/ 	.short	0x010a
        /*142a*/ 	.byte	0x3f
	.zero		1


	//   ....[76]....
        /*142c*/ 	.word	0x00022d10
        /*1430*/ 	.word	0x00000012
        /*1434*/ 	.word	0x00030800
        /*1438*/ 	.short	0x010a
        /*143a*/ 	.byte	0x3f
	.zero		1


	//   ....[77]....
        /*143c*/ 	.word	0x00022d60
        /*1440*/ 	.word	0x00000003
        /*1444*/ 	.word	0x00030830
        /*1448*/ 	.short	0x010a
        /*144a*/ 	.byte	0x3f
	.zero		1


	//   ....[78]....
        /*144c*/ 	.word	0x00022db0
        /*1450*/ 	.word	0x00000000
        /*1454*/ 	.word	0x00030830
        /*1458*/ 	.short	0x010a
        /*145a*/ 	.byte	0x3f
	.zero		1


	//   ....[79]....
        /*145c*/ 	.word	0x00022e00
        /*1460*/ 	.word	0x00000009
        /*1464*/ 	.word	0x00030850
        /*1468*/ 	.short	0x010a
        /*146a*/ 	.byte	0x3f
	.zero		1


	//   ....[80]....
        /*146c*/ 	.word	0x00022e50
        /*1470*/ 	.word	0x00000006
        /*1474*/ 	.word	0x00030850
        /*1478*/ 	.short	0x010a
        /*147a*/ 	.byte	0x3f
	.zero		1


	//   ....[81]....
        /*147c*/ 	.word	0x00022ff0
        /*1480*/ 	.word	0x00000016
        /*1484*/ 	.word	0x00030820
        /*1488*/ 	.short	0x010a
        /*148a*/ 	.byte	0x3f
	.zero		1


	//   ....[82]....
        /*148c*/ 	.word	0x00023040
        /*1490*/ 	.word	0x0000000c
        /*1494*/ 	.word	0x000308a0
        /*1498*/ 	.short	0x010a
        /*149a*/ 	.byte	0x3f
	.zero		1


	//   ....[83]....
        /*149c*/ 	.word	0x00023090
        /*14a0*/ 	.word	0x0000000c
        /*14a4*/ 	.word	0x000308c0
        /*14a8*/ 	.short	0x010a
        /*14aa*/ 	.byte	0x3f
	.zero		1


	//   ....[84]....
        /*14ac*/ 	.word	0x000230e0
        /*14b0*/ 	.word	0x0000000b
        /*14b4*/ 	.word	0x000308a0
        /*14b8*/ 	.short	0x010a
        /*14ba*/ 	.byte	0x3f
	.zero		1


	//   ....[85]....
        /*14bc*/ 	.word	0x00023130
        /*14c0*/ 	.word	0x0000000b
        /*14c4*/ 	.word	0x000308c0
        /*14c8*/ 	.short	0x010a
        /*14ca*/ 	.byte	0x3f
	.zero		1


	//   ....[86]....
        /*14cc*/ 	.word	0x00023250
        /*14d0*/ 	.word	0x00000007
        /*14d4*/ 	.word	0x00030840
        /*14d8*/ 	.short	0x010a
        /*14da*/ 	.byte	0x3f
	.zero		1


	//   ....[87]....
        /*14dc*/ 	.word	0x000245e0
        /*14e0*/ 	.word	0x00000016
        /*14e4*/ 	.word	0x00030820
        /*14e8*/ 	.short	0x010a
        /*14ea*/ 	.byte	0x3f
	.zero		1


	//   ....[88]....
        /*14ec*/ 	.word	0x00024630
        /*14f0*/ 	.word	0x00000007
        /*14f4*/ 	.word	0x00030840
        /*14f8*/ 	.short	0x010a
        /*14fa*/ 	.byte	0x3f
	.zero		1


	//   ....[89]....
        /*14fc*/ 	.word	0x00024e70
        /*1500*/ 	.word	0x00000006
        /*1504*/ 	.word	0x00030860
        /*1508*/ 	.short	0x010a
        /*150a*/ 	.byte	0x3f
	.zero		1


	//   ....[90]....
        /*150c*/ 	.word	0x00025700
        /*1510*/ 	.word	0x00000000
        /*1514*/ 	.word	0x00030860
        /*1518*/ 	.short	0x010a
        /*151a*/ 	.byte	0x3f
	.zero		1


	//   ....[91]....
        /*151c*/ 	.word	0x00026940
        /*1520*/ 	.word	0x00000007
        /*1524*/ 	.word	0x00030820
        /*1528*/ 	.short	0x010a
        /*152a*/ 	.byte	0x3f
	.zero		1


	//   ....[92]....
        /*152c*/ 	.word	0x00026ae0
        /*1530*/ 	.word	0x00000005
        /*1534*/ 	.word	0x00030840
        /*1538*/ 	.short	0x010a
        /*153a*/ 	.byte	0x3f
	.zero		1


	//   ....[93]....
        /*153c*/ 	.word	0x00026b30
        /*1540*/ 	.word	0x00000003
        /*1544*/ 	.word	0x00030840
        /*1548*/ 	.short	0x010a
        /*154a*/ 	.byte	0x3f
	.zero		1


	//   ....[94]....
        /*154c*/ 	.word	0x00026b80
        /*1550*/ 	.word	0x00000005
        /*1554*/ 	.word	0x00030860
        /*1558*/ 	.short	0x010a
        /*155a*/ 	.byte	0x3f
	.zero		1


	//----- nvinfo : EIATTR_NUM_MBARRIERS
	.align		4
.L_651:
        /*155c*/ 	.byte	0x03, 0x38
        /*155e*/ 	.short	0x0016


	//----- nvinfo : EIATTR_EXIT_INSTR_OFFSETS
	.align		4
        /*1560*/ 	.byte	0x04, 0x1c
        /*1562*/ 	.short	(.L_653 - .L_652)


	//   ....[0]....
.L_652:
        /*1564*/ 	.word	0x000220b0


	//----- nvinfo : EIATTR_MAX_THREADS
	.align		4
.L_653:
        /*1568*/ 	.byte	0x04, 0x05
        /*156a*/ 	.short	(.L_655 - .L_654)
.L_654:
        /*156c*/ 	.word	0x00000180
        /*1570*/ 	.word	0x00000001
        /*1574*/ 	.word	0x00000001


	//----- nvinfo : EIATTR_CRS_STACK_SIZE
	.align		4
.L_655:
        /*1578*/ 	.byte	0x04, 0x1e
        /*157a*/ 	.short	(.L_657 - .L_656)
.L_656:
        /*157c*/ 	.word	0x00000000


	//----- nvinfo : EIATTR_CBANK_PARAM_SIZE
	.align		4
.L_657:
        /*1580*/ 	.byte	0x03, 0x19
        /*1582*/ 	.short	0x0af0


	//----- nvinfo : EIATTR_PARAM_CBANK
	.align		4
        /*1584*/ 	.byte	0x04, 0x0a
        /*1586*/ 	.short	(.L_659 - .L_658)
	.align		4
.L_658:
        /*1588*/ 	.word	index@(.nv.constant0._ZN7cutlass13device_kernelIN5flash11enable_sm90INS1_16FlashAttnFwdSm90INS1_25CollectiveMainloopFwdSm90ILi2EN4cute5tupleIJNS5_1CILi1EEES8_S8_EEENS6_IJNS7_ILi128EEENS7_ILi96EEENS7_ILi192EEEEEELi192ENS_6half_tEfNS_4arch4Sm90ELb0ELb0ELb0ELb1ELb1ELb1ELb0ELb1ELb1ELb1ELb1ELb0EEENS1_21CollectiveEpilogueFwdINS6_IJSA_SC_SB_EEES9_SE_SG_Li256ELb1ELb1ELb1ELb0EEENS1_36VarlenDynamicPersistentTileSchedulerILi128ELi96ELi256ELi128ELb1ELb1ELb1ELb0ELb1ELb1EEEEEEEEEvNT_6ParamsE)
        /*158c*/ 	.short	0x0210
        /*158e*/ 	.short	0x0af0


	//----- nvinfo : EIATTR_SW_WAR
	.align		4
.L_659:
        /*1590*/ 	.byte	0x04, 0x36
        /*1592*/ 	.short	(.L_661 - .L_660)
.L_660:
        /*1594*/ 	.word	0x00000008
.L_661:


//--------------------- .nv.info._ZN7cutlass13device_kernelIN5flash11enable_sm90INS1_16FlashAttnFwdSm90INS1_25CollectiveMainloopFwdSm90ILi2EN4cute5tupleIJNS5_1CILi1EEES8_S8_EEENS6_IJNS7_ILi128EEENS7_ILi96EEENS7_ILi192EEEEEELi192ENS_6half_tEfNS_4arch4Sm90ELb0ELb1ELb0ELb0ELb1ELb0ELb0ELb1ELb1ELb1ELb1ELb0EEENS1_21CollectiveEpilogueFwdINS6_IJSA_SC_SB_EEES9_SE_SG_Li256ELb0ELb1ELb1ELb0EEENS1_19SingleTileSchedulerILb0ELb1ELb1ELi128EEEEEEEEEvNT_6ParamsE --------------------------
	.section	.nv.info._ZN7cutlass13device_kernelIN5flash11enable_sm90INS1_16FlashAttnFwdSm90INS1_25CollectiveMainloopFwdSm90ILi2EN4cute5tupleIJNS5_1CILi1EEES8_S8_EEENS6_IJNS7_ILi128EEENS7_ILi96EEENS7_ILi192EEEEEELi192ENS_6half_tEfNS_4arch4Sm90ELb0ELb1ELb0ELb0ELb1ELb0ELb0ELb1ELb1ELb1ELb1ELb0EEENS1_21CollectiveEpilogueFwdINS6_IJSA_SC_SB_EEES9_SE_SG_Li256ELb0ELb1ELb1ELb0EEENS1_19SingleTileSchedulerILb0ELb1ELb1ELi128EEEEEEEEEvNT_6ParamsE,"",@"SHT_CUDA_INFO"
	.sectionflags	@""
	.align	4


	//----- nvinfo : EIATTR_CUDA_API_VERSION
	.align		4
        /*0000*/ 	.byte	0x04, 0x37
        /*0002*/ 	.short	(.L_663 - .L_662)
.L_662:
        /*0004*/ 	.word	0x00000082


	//----- nvinfo : EIATTR_KPARAM_INFO
	.align		4
.L_663:
        /*0008*/ 	.byte	0x04, 0x17
        /*000a*/ 	.short	(.L_665 - .L_664)
.L_664:
        /*000c*/ 	.word	0x00000000
        /*0010*/ 	.short	0x0000
        /*0012*/ 	.short	0x0070
        /*0014*/ 	.byte	0x00, 0xf0, 0x01, 0x28


	//----- nvinfo : EIATTR_SPARSE_MMA_MASK
	.align		4
.L_665:
        /*0018*/ 	.byte	0x03, 0x50
        /*001a*/ 	.short	0x0000


	//----- nvinfo : EIATTR_MAXREG_COUNT
	.align		4
        /*001c*/ 	.byte	0x03, 0x1b
        /*001e*/ 	.short	0x00a8


	//----- nvinfo : EIATTR_NUM_BARRIERS
	.align		4
        /*0020*/ 	.byte	0x02, 0x4c
        /*0022*/ 	.byte	0x09
	.zero		1


	//----- nvinfo : EIATTR_EXTERNS
	.align		4
        /*0024*/ 	.byte	0x04, 0x0f
        /*0026*/ 	.short	(.L_667 - .L_666)


	//   ....[0]....
	.align		4
.L_666:
        /*0028*/ 	.word	index@(__assertfail)


	//----- nvinfo : EIATTR_ANNOTATIONS
	.align		4
.L_667:
        /*002c*/ 	.byte	0x04, 0x55
        /*002e*/ 	.short	(.L_669 - .L_668)


	//   ....[0]....
.L_668:
        /*0030*/ 	.word	0x00000001
        /*0034*/ 	.byte	0xb0, 0x08, 0x00, 0x00, 0x01, 0x00, 0x00, 0x00, 0xe0, 0x09, 0x00, 0x00, 0x01, 0x00, 0x00, 0x00
        /*0044*/ 	.byte	0x70, 0x18, 0x00, 0x00, 0x01, 0x00, 0x00, 0x00, 0xa0, 0xdd, 0x00, 0x00, 0x01, 0x00, 0x00, 0x00
        /*0054*/ 	.byte	0xb0, 0xf9, 0x00, 0x00, 0x01, 0x00, 0x00, 0x00, 0x70, 0x0d, 0x01, 0x00, 0x01, 0x00, 0x00, 0x00
        /*0064*/ 	.byte	0xa0, 0x0e, 0x01, 0x00, 0x01, 0x00, 0x00, 0x00, 0x90, 0x23, 0x01, 0x00, 0x01, 0x00, 0x00, 0x00
        /*0074*/ 	.byte	0xe0, 0x3a, 0x01, 0x00


	//----- nvinfo : EIATTR_MERCURY_ISA_VERSION
	.align		4
.L_669:
        /*0078*/ 	.byte	0x03, 0x5f
        /*007a*/ 	.short	0x0101


	//----- nvinfo : EIATTR_INT_WARP_WIDE_INSTR_OFFSETS
	.align		4
        /*007c*/ 	.byte	0x04, 0x31
        /*007e*/ 	.short	(.L_671 - .L_670)


	//   ....[0]....
.L_670:
        /*0080*/ 	.word	0x000000c0


	//   ....[1]....
        /*0084*/ 	.word	0x000000d0


	//   ....[2]....
        /*0088*/ 	.word	0x00000170


	//----- nvinfo : EIATTR_COOP_GROUP_MASK_REGIDS
	.align		4
.L_671:
        /*008c*/ 	.byte	0x04, 0x29
        /*008e*/ 	.short	(.L_673 - .L_672)


	//   ....[0]....
.L_672:
        /*0090*/ 	.word	0xffffffff


	//   ....[1]....
        /*0094*/ 	.word	0xffffffff


	//   ....[2]....
        /*0098*/ 	.word	0xffffffff


	//   ....[3]....
        /*009c*/ 	.word	0xffffffff


	//   ....[4]....
        /*00a0*/ 	.word	0xffffffff


	//   ....[5]....
        /*00a4*/ 	.word	0xffffffff


	//   ....[6]....
        /*00a8*/ 	.word	0xffffffff


	//   ....[7]....
        /*00ac*/ 	.word	0xffffffff


	//   ....[8]....
        /*00b0*/ 	.word	0xffffffff


	//   ....[9]....
        /*00b4*/ 	.word	0xffffffff


	//   ....[10]....
        /*00b8*/ 	.word	0xffffffff


	//   ....[11]....
        /*00bc*/ 	.word	0xffffffff


	//   ....[12]....
        /*00c0*/ 	.word	0xffffffff


	//   ....[13]....
        /*00c4*/ 	.word	0xffffffff


	//   ....[14]....
        /*00c8*/ 	.word	0xffffffff


	//   ....[15]....
        /*00cc*/ 	.word	0xffffffff


	//   ....[16]....
        /*00d0*/ 	.word	0xffffffff


	//   ....[17]....
        /*00d4*/ 	.word	0xffffffff


	//   ....[18]....
        /*00d8*/ 	.word	0xffffffff


	//   ....[19]....
        /*00dc*/ 	.word	0xffffffff


	//   ....[20]....
        /*00e0*/ 	.word	0xffffffff


	//   ....[21]....
        /*00e4*/ 	.word	0xffffffff


	//   ....[22]....
        /*00e8*/ 	.word	0xffffffff


	//   ....[23]....
        /*00ec*/ 	.word	0xffffffff


	//   ....[24]....
        /*00f0*/ 	.word	0xffffffff


	//   ....[25]....
        /*00f4*/ 	.word	0xffffffff


	//   ....[26]....
        /*00f8*/ 	.word	0xffffffff


	//   ....[27]....
        /*00fc*/ 	.word	0xffffffff


	//   ....[28]....
        /*0100*/ 	.word	0xffffffff


	//   ....[29]....
        /*0104*/ 	.word	0xffffffff


	//   ....[30]....
        /*0108*/ 	.word	0xffffffff


	//   ....[31]....
        /*010c*/ 	.word	0xffffffff


	//   ....[32]....
        /*0110*/ 	.word	0xffffffff


	//   ....[33]....
        /*0114*/ 	.word	0xffffffff


	//   ....[34]....
        /*0118*/ 	.word	0xffffffff


	//   ....[35]....
        /*011c*/ 	.word	0xffffffff


	//   ....[36]....
        /*0120*/ 	.word	0xffffffff


	//   ....[37]....
        /*0124*/ 	.word	0xffffffff


	//   ....[38]....
        /*0128*/ 	.word	0xffffffff


	//   ....[39]....
        /*012c*/ 	.word	0xffffffff


	//   ....[40]....
        /*0130*/ 	.word	0xffffffff


	//   ....[41]....
        /*0134*/ 	.word	0xffffffff


	//   ....[42]....
        /*0138*/ 	.word	0xffffffff


	//   ....[43]....
        /*013c*/ 	.word	0xffffffff


	//   ....[44]....
        /*0140*/ 	.word	0xffffffff


	//   ....[45]....
        /*0144*/ 	.word	0xffffffff


	//   ....[46]....
        /*0148*/ 	.word	0xffffffff


	//   ....[47]....
        /*014c*/ 	.word	0xffffffff


	//   ....[48]....
        /*0150*/ 	.word	0xffffffff


	//   ....[49]....
        /*0154*/ 	.word	0xffffffff


	//   ....[50]....
        /*0158*/ 	.word	0xffffffff


	//   ....[51]....
        /*015c*/ 	.word	0xffffffff


	//   ....[52]....
        /*0160*/ 	.word	0xffffffff


	//   ....[53]....
        /*0164*/ 	.word	0xffffffff


	//   ....[54]....
        /*0168*/ 	.word	0xffffffff


	//   ....[55]....
        /*016c*/ 	.word	0xffffffff


	//   ....[56]....
        /*0170*/ 	.word	0xffffffff


	//   ....[57]....
        /*0174*/ 	.word	0xffffffff


	//   ....[58]....
        /*0178*/ 	.word	0xffffffff


	//   ....[59]....
        /*017c*/ 	.word	0xffffffff


	//   ....[60]....
        /*0180*/ 	.word	0xffffffff


	//   ....[61]....
        /*0184*/ 	.word	0xffffffff


	//   ....[62]....
        /*0188*/ 	.word	0xffffffff


	//   ....[63]....
        /*018c*/ 	.word	0xffffffff


	//   ....[64]....
        /*0190*/ 	.word	0xffffffff


	//   ....[65]....
        /*0194*/ 	.word	0xffffffff


	//   ....[66]....
        /*0198*/ 	.word	0xffffffff


	//   ....[67]....
        /*019c*/ 	.word	0xffffffff


	//   ....[68]....
        /*01a0*/ 	.word	0xffffffff


	//   ....[69]....
        /*01a4*/ 	.word	0xffffffff


	//   ....[70]....
        /*01a8*/ 	.word	0xffffffff


	//   ....[71]....
        /*01ac*/ 	.word	0xffffffff


	//   ....[72]....
        /*01b0*/ 	.word	0xffffffff


	//   ....[73]....
        /*01b4*/ 	.word	0xffffffff


	//   ....[74]....
        /*01b8*/ 	.word	0xffffffff


	//   ....[75]....
        /*01bc*/ 	.word	0xffffffff


	//   ....[76]....
        /*01c0*/ 	.word	0xffffffff


	//   ....[77]....
        /*01c4*/ 	.word	0xffffffff


	//   ....[78]....
        /*01c8*/ 	.word	0xffffffff


	//   ....[79]....
        /*01cc*/ 	.word	0xffffffff


	//   ....[80]....
        /*01d0*/ 	.word	0xffffffff


	//   ....[81]....
        /*01d4*/ 	.word	0xffffffff


	//   ....[82]....
        /*01d8*/ 	.word	0xffffffff


	//   ....[83]....
        /*01dc*/ 	.word	0xffffffff


	//   ....[84]....
        /*01e0*/ 	.word	0xffffffff


	//   ....[85]....
        /*01e4*/ 	.word	0xffffffff


	//   ....[86]....
        /*01e8*/ 	.word	0xffffffff


	//   ....[87]....
        /*01ec*/ 	.word	0xffffffff


	//   ....[88]....
        /*01f0*/ 	.word	0xffffffff


	//   ....[89]....
        /*01f4*/ 	.word	0xffffffff


	//   ....[90]....
        /*01f8*/ 	.word	0xffffffff


	//   ....[91]....
        /*01fc*/ 	.word	0xffffffff


	//   ....[92]....
        /*0200*/ 	.word	0xffffffff


	//   ....[93]....
        /*0204*/ 	.word	0xffffffff


	//   ....[94]....
        /*0208*/ 	.word	0xffffffff


	//   ....[95]....
        /*020c*/ 	.word	0xffffffff


	//   ....[96]....
        /*0210*/ 	.word	0xffffffff


	//   ....[97]....
        /*0214*/ 	.word	0xffffffff


	//   ....[98]....
        /*0218*/ 	.word	0xffffffff


	//   ....[99]....
        /*021c*/ 	.word	0xffffffff


	//   ....[100]....
        /*0220*/ 	.word	0xffffffff


	//   ....[101]....
        /*0224*/ 	.word	0xffffffff


	//   ....[102]....
        /*0228*/ 	.word	0xffffffff


	//   ....[103]....
        /*022c*/ 	.word	0xffffffff


	//   ....[104]....
        /*0230*/ 	.word	0xffffffff


	//   ....[105]....
        /*0234*/ 	.word	0xffffffff


	//   ....[106]....
        /*0238*/ 	.word	0xffffffff


	//   ....[107]....
        /*023c*/ 	.word	0x0500000f


	//   ....[108]....
        /*0240*/ 	.word	0x0500000f


	//   ....[109]....
        /*0244*/ 	.word	0x0500000f


	//   ....[110]....
        /*0248*/ 	.word	0x0500000f


	//   ....[111]....
        /*024c*/ 	.word	0x0500000f


	//   ....[112]....
        /*0250*/ 	.word	0x0500000f


	//   ....[113]....
        /*0254*/ 	.word	0x0500000f


	//   ....[114]....
        /*0258*/ 	.word	0x0500000f


	//   ....[115]....
        /*025c*/ 	.word	0x0500000f


	//   ....[116]....
        /*0260*/ 	.word	0x0500000f


	//   ....[117]....
        /*0264*/ 	.word	0x0500000f


	//   ....[118]....
        /*0268*/ 	.word	0x0500000f


	//   ....[119]....
        /*026c*/ 	.word	0x0500000f


	//   ....[120]....
        /*0270*/ 	.word	0x0500000f


	//   ....[121]....
        /*0274*/ 	.word	0x0500000f


	//   ....[122]....
        /*0278*/ 	.word	0x0500000f


	//   ....[123]....
        /*027c*/ 	.word	0x0500000f


	//   ....[124]....
        /*0280*/ 	.word	0x0500000f


	//   ....[125]....
        /*0284*/ 	.word	0x0500000f


	//   ....[126]....
        /*0288*/ 	.word	0x0500000f


	//   ....[127]....
        /*028c*/ 	.word	0x0500000f


	//   ....[128]....
        /*0290*/ 	.word	0x0500000f


	//   ....[129]....
        /*0294*/ 	.word	0x0500000f


	//   ....[130]....
        /*0298*/ 	.word	0x0500000f


	//   ....[131]....
        /*029c*/ 	.word	0x0500000f


	//   ....[132]....
        /*02a0*/ 	.word	0x0500000f


	//   ....[133]....
        /*02a4*/ 	.word	0x0500000f


	//   ....[134]....
        /*02a8*/ 	.word	0x0500000f


	//   ....[135]....
        /*02ac*/ 	.word	0x0500000f


	//   ....[136]....
        /*02b0*/ 	.word	0x0500000f


	//   ....[137]....
        /*02b4*/ 	.word	0x0500000f


	//   ....[138]....
        /*02b8*/ 	.word	0x0500000f


	//   ....[139]....
        /*02bc*/ 	.word	0x0500000f


	//   ....[140]....
        /*02c0*/ 	.word	0x0500000f


	//   ....[141]....
        /*02c4*/ 	.word	0x0500000f


	//   ....[142]....
        /*02c8*/ 	.word	0x0500000f


	//   ....[143]....
        /*02cc*/ 	.word	0x0500000f


	//   ....[144]....
        /*02d0*/ 	.word	0x0500000f


	//   ....[145]....
        /*02d4*/ 	.word	0x0500000f


	//   ....[146]....
        /*02d8*/ 	.word	0x0500000f


	//   ....[147]....
        /*02dc*/ 	.word	0x0500000f


	//   ....[148]....
        /*02e0*/ 	.word	0x0500000f


	//   ....[149]....
        /*02e4*/ 	.word	0x0500000f


	//   ....[150]....
        /*02e8*/ 	.word	0x0500000f


	//   ....[151]....
        /*02ec*/ 	.word	0x0500000f


	//   ....[152]....
        /*02f0*/ 	.word	0x0500000f


	//   ....[153]....
        /*02f4*/ 	.word	0x0500000f


	//   ....[154]....
        /*02f8*/ 	.word	0x0500000f


	//   ....[155]....
        /*02fc*/ 	.word	0x0500000f


	//   ....[156]....
        /*0300*/ 	.word	0x0500000f


	//   ....[157]....
        /*0304*/ 	.word	0x0500000f


	//   ....[158]....
        /*0308*/ 	.word	0x0500000f


	//   ....[159]....
        /*030c*/ 	.word	0x0500000f


	//   ....[160]....
        /*0310*/ 	.word	0x0500000f


	//   ....[161]....
        /*0314*/ 	.word	0x0500000f


	//   ....[162]....
        /*0318*/ 	.word	0x0500000f


	//   ....[163]....
        /*031c*/ 	.word	0x0500000f


	//   ....[164]....
        /*0320*/ 	.word	0x0500000f


	//   ....[165]....
        /*0324*/ 	.word	0x0500000f


	//   ....[166]....
        /*0328*/ 	.word	0x0500000f


	//   ....[167]....
        /*032c*/ 	.word	0x0500000f


	//   ....[168]....
        /*0330*/ 	.word	0x0500000f


	//   ....[169]....
        /*0334*/ 	.word	0x0500000f


	//   ....[170]....
        /*0338*/ 	.word	0x0500000f


	//   ....[171]....
        /*033c*/ 	.word	0x0500000f


	//   ....[172]....
        /*0340*/ 	.word	0x0500000f


	//----- nvinfo : EIATTR_COOP_GROUP_INSTR_OFFSETS
	.align		4
.L_673:
        /*0344*/ 	.byte	0x04, 0x28
        /*0346*/ 	.short	(.L_675 - .L_674)


	//   ....[0]....
.L_674:
        /*0348*/ 	.word	0x00000070


	//   ....[1]....
        /*034c*/ 	.word	0x000000b0


	//   ....[2]....
        /*0350*/ 	.word	0x000002d0


	//   ....[3]....
        /*0354*/ 	.word	0x00000430


	//   ....[4]....
        /*0358*/ 	.word	0x00000550


	//   ....[5]....
        /*035c*/ 	.word	0x000006b0


	//   ....[6]....
        /*0360*/ 	.word	0x00001670


	//   ....[7]....
        /*0364*/ 	.word	0x000022e0


	//   ....[8]....
        /*0368*/ 	.word	0x00002c90


	//   ....[9]....
        /*036c*/ 	.word	0x000032c0


	//   ....[10]....
        /*0370*/ 	.word	0x00003400


	//   ....[11]....
        /*0374*/ 	.word	0x000039f0


	//   ....[12]....
        /*0378*/ 	.word	0x00003ad0


	//   ....[13]....
        /*037c*/ 	.word	0x000057b0


	//   ....[14]....
        /*0380*/ 	.word	0x00005a20


	//   ....[15]....
        /*0384*/ 	.word	0x00006900


	//   ....[16]....
        /*0388*/ 	.word	0x00006a20


	//   ....[17]....
        /*038c*/ 	.word	0x00006fd0


	//   ....[18]....
        /*0390*/ 	.word	0x00007030


	//   ....[19]....
        /*0394*/ 	.word	0x00008e60


	//   ....[20]....
        /*0398*/ 	.word	0x00008e70


	//   ....[21]....
        /*039c*/ 	.word	0x00008eb0


	//   ....[22]....
        /*03a0*/ 	.word	0x00008ec0


	//   ....[23]....
        /*03a4*/ 	.word	0x0000aa60


	//   ....[24]....
        /*03a8*/ 	.word	0x0000b4f0


	//   ....[25]....
        /*03ac*/ 	.word	0x0000bbb0


	//   ....[26]....
        /*03b0*/ 	.word	0x0000bcd0


	//   ....[27]....
        /*03b4*/ 	.word	0x0000c280


	//   ....[28]....
        /*03b8*/ 	.word	0x0000c2e0


	//   ....[29]....
        /*03bc*/ 	.word	0x0000d390


	//   ....[30]....
        /*03c0*/ 	.word	0x0000d3b0


	//   ....[31]....
        /*03c4*/ 	.word	0x0000d460


	//   ....[32]....
        /*03c8*/ 	.word	0x0000d470


	//   ....[33]....
        /*03cc*/ 	.word	0x0000e520


	//   ....[34]....
        /*03d0*/ 	.word	0x0000e570


	//   ....[35]....
        /*03d4*/ 	.word	0x0000e5b0


	//   ....[36]....
        /*03d8*/ 	.word	0x0000e5f0


	//   ....[37]....
        /*03dc*/ 	.word	0x0000e630


	//   ....[38]....
        /*03e0*/ 	.word	0x0000e650


	//   ....[39]....
        /*03e4*/ 	.word	0x0000efc0


	//   ....[40]....
        /*03e8*/ 	.word	0x0000efd0


	//   ....[41]....
        /*03ec*/ 	.word	0x0000fd20


	//   ....[42]....
        /*03f0*/ 	.word	0x00011370


	//   ....[43]....
        /*03f4*/ 	.word	0x00011390


	//   ....[44]....
        /*03f8*/ 	.word	0x000113a0


	//   ....[45]....
        /*03fc*/ 	.word	0x000113b0


	//   ....[46]....
        /*0400*/ 	.word	0x000113c0


	//   ....[47]....
        /*0404*/ 	.word	0x000113d0


	//   ....[48]....
        /*0408*/ 	.word	0x000113e0


	//   ....[49]....
        /*040c*/ 	.word	0x00011440


	//   ....[50]....
        /*0410*/ 	.word	0x00011480


	//   ....[51]....
        /*0414*/ 	.word	0x000114e0


	//   ....[52]....
        /*0418*/ 	.word	0x000114f0


	//   ....[53]....
        /*041c*/ 	.word	0x000115b0


	//   ....[54]....
        /*0420*/ 	.word	0x00011c00


	//   ....[55]....
        /*0424*/ 	.word	0x00011c30


	//   ....[56]....
        /*0428*/ 	.word	0x00011c60


	//   ....[57]....
        /*042c*/ 	.word	0x00011c80


	//   ....[58]....
        /*0430*/ 	.word	0x00011c90


	//   ....[59]....
        /*0434*/ 	.word	0x00011d10


	//   ....[60]....
        /*0438*/ 	.word	0x00011d50


	//   ....[61]....
        /*043c*/ 	.word	0x00011da0


	//   ....[62]....
        /*0440*/ 	.word	0x00011dd0


	//   ....[63]....
        /*0444*/ 	.word	0x00011e30


	//   ....[64]....
        /*0448*/ 	.word	0x00011e70


	//   ....[65]....
        /*044c*/ 	.word	0x00011ec0


	//   ....[66]....
        /*0450*/ 	.word	0x00011ef0


	//   ....[67]....
        /*0454*/ 	.word	0x00011f40


	//   ....[68]....
        /*0458*/ 	.word	0x00011f80


	//   ....[69]....
        /*045c*/ 	.word	0x00011fd0


	//   ....[70]....
        /*0460*/ 	.word	0x000127a0


	//   ....[71]....
        /*0464*/ 	.word	0x000127d0


	//   ....[72]....
        /*0468*/ 	.word	0x000127f0


	//   ....[73]....
        /*046c*/ 	.word	0x00012800


	//   ....[74]....
        /*0470*/ 	.word	0x00012820


	//   ....[75]....
        /*0474*/ 	.word	0x00012880


	//   ....[76]....
        /*0478*/ 	.word	0x000128a0


	//   ....[77]....
        /*047c*/ 	.word	0x000128c0


	//   ....[78]....
        /*0480*/ 	.word	0x000128d0


	//   ....[79]....
        /*0484*/ 	.word	0x00012930


	//   ....[80]....
        /*0488*/ 	.word	0x00012960


	//   ....[81]....
        /*048c*/ 	.word	0x000129e0


	//   ....[82]....
        /*0490*/ 	.word	0x00012c50


	//   ....[83]....
        /*0494*/ 	.word	0x00012c70


	//   ....[84]....
        /*0498*/ 	.word	0x00012c80


	//   ....[85]....
        /*049c*/ 	.word	0x00012ca0


	//   ....[86]....
        /*04a0*/ 	.word	0x00012d30


	//   ....[87]....
        /*04a4*/ 	.word	0x00012d60


	//   ....[88]....
        /*04a8*/ 	.word	0x00012dd0


	//   ....[89]....
        /*04ac*/ 	.word	0x00012e00


	//   ....[90]....
        /*04b0*/ 	.word	0x00012e70


	//   ....[91]....
        /*04b4*/ 	.word	0x00012ea0


	//   ....[92]....
        /*04b8*/ 	.word	0x00012f10


	//   ....[93]....
        /*04bc*/ 	.word	0x00012f40


	//   ....[94]....
        /*04c0*/ 	.word	0x00013410


	//   ....[95]....
        /*04c4*/ 	.word	0x00013440


	//   ....[96]....
        /*04c8*/ 	.word	0x00013470


	//   ....[97]....
        /*04cc*/ 	.word	0x000134a0


	//   ....[98]....
        /*04d0*/ 	.word	0x000134d0


	//   ....[99]....
        /*04d4*/ 	.word	0x000134e0


	//   ....[100]....
        /*04d8*/ 	.word	0x00013580


	//   ....[101]....
        /*04dc*/ 	.word	0x000135a0


	//   ....[102]....
        /*04e0*/ 	.word	0x00013630


	//   ....[103]....
        /*04e4*/ 	.word	0x00013650


	//   ....[104]....
        /*04e8*/ 	.word	0x000136c0


	//   ....[105]....
        /*04ec*/ 	.word	0x000136f0


	//   ....[106]....
        /*04f0*/ 	.word	0x00013a70


	//   ....[107]....
        /*04f4*/ 	.word	0x000140b0


	//   ....[108]....
        /*04f8*/ 	.word	0x000141a0


	//   ....[109]....
        /*04fc*/ 	.word	0x00014240


	//   ....[110]....
        /*0500*/ 	.word	0x000142a0


	//   ....[111]....
        /*0504*/ 	.word	0x00014370


	//   ....[112]....
        /*0508*/ 	.word	0x000143e0


	//   ....[113]....
        /*050c*/ 	.word	0x000144b0


	//   ....[114]....
        /*0510*/ 	.word	0x00014530


	//   ....[115]....
        /*0514*/ 	.word	0x00014600


	//   ....[116]....
        /*0518*/ 	.word	0x00014680


	//   ....[117]....
        /*051c*/ 	.word	0x00014760


	//   ....[118]....
        /*0520*/ 	.word	0x000147e0


	//   ....[119]....
        /*0524*/ 	.word	0x000148a0


	//   ....[120]....
        /*0528*/ 	.word	0x00014930


	//   ....[121]....
        /*052c*/ 	.word	0x00014990


	//   ....[122]....
        /*0530*/ 	.word	0x00014a30


	//   ....[123]....
        /*0534*/ 	.word	0x00014b00


	//   ....[124]....
        /*0538*/ 	.word	0x00014b80


	//   ....[125]....
        /*053c*/ 	.word	0x00014c50


	//   ....[126]....
        /*0540*/ 	.word	0x00014cd0


	//   ....[127]....
        /*0544*/ 	.word	0x00014da0


	//   ....[128]....
        /*0548*/ 	.word	0x00014e20


	//   ....[129]....
        /*054c*/ 	.word	0x00014ef0


	//   ....[130]....
        /*0550*/ 	.word	0x00014f70


	//   ....[131]....
        /*0554*/ 	.word	0x00015040


	//   ....[132]....
        /*0558*/ 	.word	0x000150c0


	//   ....[133]....
        /*055c*/ 	.word	0x00015190


	//   ....[134]....
        /*0560*/ 	.word	0x00015200


	//   ....[135]....
        /*0564*/ 	.word	0x000152c0


	//   ....[136]....
        /*0568*/ 	.word	0x00015400


	//   ....[137]....
        /*056c*/ 	.word	0x000154d0


	//   ....[138]....
        /*0570*/ 	.word	0x00015530


	//   ....[139]....
        /*0574*/ 	.word	0x000155f0


	//   ....[140]....
        /*0578*/ 	.word	0x00015650


	//   ....[141]....
        /*057c*/ 	.word	0x00015710


	//   ....[142]....
        /*0580*/ 	.word	0x00015770


	//   ....[143]....
        /*0584*/ 	.word	0x00015840


	//   ....[144]....
        /*0588*/ 	.word	0x000158a0


	//   ....[145]....
        /*058c*/ 	.word	0x00015970


	//   ....[146]....
        /*0590*/ 	.word	0x000159d0


	//   ....[147]....
        /*0594*/ 	.word	0x00015ab0


	//   ....[148]....
        /*0598*/ 	.word	0x00015b90


	//   ....[149]....
        /*059c*/ 	.word	0x00015c30


	//   ....[150]....
        /*05a0*/ 	.word	0x00015c90


	//   ....[151]....
        /*05a4*/ 	.word	0x00015d50


	//   ....[152]....
        /*05a8*/ 	.word	0x00015e10


	//   ....[153]....
        /*05ac*/ 	.word	0x00015ed0


	//   ....[154]....
        /*05b0*/ 	.word	0x00015f90


	//   ....[155]....
        /*05b4*/ 	.word	0x00016050


	//   ....[156]....
        /*05b8*/ 	.word	0x00016110


	//   ....[157]....
        /*05bc*/ 	.word	0x000161d0


	//   ....[158]....
        /*05c0*/ 	.word	0x00016290


	//   ....[159]....
        /*05c4*/ 	.word	0x00016350


	//   ....[160]....
        /*05c8*/ 	.word	0x00016490


	//   ....[161]....
        /*05cc*/ 	.word	0x00016530


	//   ....[162]....
        /*05d0*/ 	.word	0x00016600


	//   ....[163]....
        /*05d4*/ 	.word	0x000166f0


	//   ....[164]....
        /*05d8*/ 	.word	0x00016760


	//   ....[165]....
        /*05dc*/ 	.word	0x00016850


	//   ....[166]....
        /*05e0*/ 	.word	0x000168c0


	//   ....[167]....
        /*05e4*/ 	.word	0x000169c0


	//   ....[168]....
        /*05e8*/ 	.word	0x00016a40


	//   ....[169]....
        /*05ec*/ 	.word	0x00016b30


	//   ....[170]....
        /*05f0*/ 	.word	0x00016ba0


	//   ....[171]....
        /*05f4*/ 	.word	0x00016c70


	//   ....[172]....
        /*05f8*/ 	.word	0x00016d80


	//----- nvinfo : EIATTR_REG_RECONFIG
	.align		4
.L_675:
        /*05fc*/ 	.byte	0x01, 0x54
	.zero		2


	//----- nvinfo : EIATTR_SYSCALL_OFFSETS
	.align		4
        /*0600*/ 	.byte	0x04, 0x46
        /*0602*/ 	.short	(.L_677 - .L_676)


	//   ....[0]....
.L_676:
        /*0604*/ 	.word	0x00001830


	//   ....[1]....
        /*0608*/ 	.word	0x000108e0


	//   ....[2]....
        /*060c*/ 	.word	0x00010a20


	//   ....[3]....
        /*0610*/ 	.word	0x00010b10


	//   ....[4]....
        /*0614*/ 	.word	0x00011950


	//----- nvinfo : EIATTR_MBARRIER_INSTR_OFFSETS
	.align		4
.L_677:
        /*0618*/ 	.byte	0x04, 0x39
        /*061a*/ 	.short	(.L_679 - .L_678)


	//   ....[0]....
.L_678:
        /*061c*/ 	.word	0x00000180
        /*0620*/ 	.word	0x000000ff
        /*0624*/ 	.word	0x00030800
        /*0628*/ 	.short	0x0100
        /*062a*/ 	.byte	0x08
	.zero		1


	//   ....[1]....
        /*062c*/ 	.word	0x00000190
        /*0630*/ 	.word	0x000000ff
        /*0634*/ 	.word	0x00030820
        /*0638*/ 	.short	0x0100
        /*063a*/ 	.byte	0x08
	.zero		1


	//   ....[2]....
        /*063c*/ 	.word	0x00000280
        /*0640*/ 	.word	0x000000ff
        /*0644*/ 	.word	0x00030830
        /*0648*/ 	.short	0x0100
        /*064a*/ 	.byte	0x08
	.zero		1


	//   ....[3]....
        /*064c*/ 	.word	0x00000290
        /*0650*/ 	.word	0x000000ff
        /*0654*/ 	.word	0x00030840
        /*0658*/ 	.short	0x0100
        /*065a*/ 	.byte	0x08
	.zero		1


	//   ....[4]....
        /*065c*/ 	.word	0x000002a0
        /*0660*/ 	.word	0x000000ff
        /*0664*/ 	.word	0x00030838
        /*0668*/ 	.short	0x0100
        /*066a*/ 	.byte	0x08
	.zero		1


	//   ....[5]....
        /*066c*/ 	.word	0x000002b0
        /*0670*/ 	.word	0x000000ff
        /*0674*/ 	.word	0x00030848
        /*0678*/ 	.short	0x0100
        /*067a*/ 	.byte	0x08
	.zero		1


	//   ....[6]....
        /*067c*/ 	.word	0x000003e0
        /*0680*/ 	.word	0x000000ff
        /*0684*/ 	.word	0x00030850
        /*0688*/ 	.short	0x0100
        /*068a*/ 	.byte	0x08
	.zero		1


	//   ....[7]....
        /*068c*/ 	.word	0x000003f0
        /*0690*/ 	.word	0x000000ff
        /*0694*/ 	.word	0x00030860
        /*0698*/ 	.short	0x0100
        /*069a*/ 	.byte	0x08
	.zero		1


	//   ....[8]....
        /*069c*/ 	.word	0x00000400
        /*06a0*/ 	.word	0x000000ff
        /*06a4*/ 	.word	0x00030858
        /*06a8*/ 	.short	0x0100
        /*06aa*/ 	.byte	0x08
	.zero		1


	//   ....[9]....
        /*06ac*/ 	.word	0x00000410
        /*06b0*/ 	.word	0x000000ff
        /*06b4*/ 	.word	0x00030868
        /*06b8*/ 	.short	0x0100
        /*06ba*/ 	.byte	0x08
	.zero		1


	//   ....[10]....
        /*06bc*/ 	.word	0x00000500
        /*06c0*/ 	.word	0x000000ff
        /*06c4*/ 	.word	0x00030870
        /*06c8*/ 	.short	0x0100
        /*06ca*/ 	.byte	0x06
	.zero		1


	//   ....[11]....
        /*06cc*/ 	.word	0x00000510
        /*06d0*/ 	.word	0x000000ff
        /*06d4*/ 	.word	0x00030880
        /*06d8*/ 	.short	0x0100
        /*06da*/ 	.byte	0x06
	.zero		1


	//   ....[12]....
        /*06dc*/ 	.word	0x00000520
        /*06e0*/ 	.word	0x000000ff
        /*06e4*/ 	.word	0x00030878
        /*06e8*/ 	.short	0x0100
        /*06ea*/ 	.byte	0x06
	.zero		1


	//   ....[13]....
        /*06ec*/ 	.word	0x00000530
        /*06f0*/ 	.word	0x000000ff
        /*06f4*/ 	.word	0x00030888
        /*06f8*/ 	.short	0x0100
        /*06fa*/ 	.byte	0x06
	.zero		1


	//   ....[14]....
        /*06fc*/ 	.word	0x00000660
        /*0700*/ 	.word	0x000000ff
        /*0704*/ 	.word	0x00030890
        /*0708*/ 	.short	0x0100
        /*070a*/ 	.byte	0x08
	.zero		1


	//   ....[15]....
        /*070c*/ 	.word	0x00000670
        /*0710*/ 	.word	0x000000ff
        /*0714*/ 	.word	0x000308a0
        /*0718*/ 	.short	0x0100
        /*071a*/ 	.byte	0x08
	.zero		1


	//   ....[16]....
        /*071c*/ 	.word	0x00000680
        /*0720*/ 	.word	0x000000ff
        /*0724*/ 	.word	0x00030898
        /*0728*/ 	.short	0x0100
        /*072a*/ 	.byte	0x08
	.zero		1


	//   ....[17]....
        /*072c*/ 	.word	0x00000690
        /*0730*/ 	.word	0x000000ff
        /*0734*/ 	.word	0x000308a8
        /*0738*/ 	.short	0x0100
        /*073a*/ 	.byte	0x08
	.zero		1


	//   ....[18]....
        /*073c*/ 	.word	0x000007d0
        /*0740*/ 	.word	0x000000ff
        /*0744*/ 	.word	0x000308b0
        /*0748*/ 	.short	0x0100
        /*074a*/ 	.byte	0x08
	.zero		1


	//   ....[19]....
        /*074c*/ 	.word	0x000007e0
        /*0750*/ 	.word	0x000000ff
        /*0754*/ 	.word	0x000308c0
        /*0758*/ 	.short	0x0100
        /*075a*/ 	.byte	0x08
	.zero		1


	//   ....[20]....
        /*075c*/ 	.word	0x000007f0
        /*0760*/ 	.word	0x000000ff
        /*0764*/ 	.word	0x000308b8
        /*0768*/ 	.short	0x0100
        /*076a*/ 	.byte	0x08
	.zero		1


	//   ....[21]....
        /*076c*/ 	.word	0x00000800
        /*0770*/ 	.word	0x000000ff
        /*0774*/ 	.word	0x000308c8
        /*0778*/ 	.short	0x0100
        /*077a*/ 	.byte	0x08
	.zero		1


	//   ....[22]....
        /*077c*/ 	.word	0x00001850
        /*0780*/ 	.word	0x000000ff
        /*0784*/ 	.word	0x00030800
        /*0788*/ 	.short	0x010a
        /*078a*/ 	.byte	0x26
	.zero		1


	//   ....[23]....
        /*078c*/ 	.word	0x000018e0
        /*0790*/ 	.word	0x000000ff
        /*0794*/ 	.word	0x00030830
        /*0798*/ 	.short	0x010a
        /*079a*/ 	.byte	0x26
	.zero		1


	//   ....[24]....
        /*079c*/ 	.word	0x00001940
        /*07a0*/ 	.word	0x000000ff
        /*07a4*/ 	.word	0x00030830
        /*07a8*/ 	.short	0x010a
        /*07aa*/ 	.byte	0x26
	.zero		1


	//   ....[25]....
        /*07ac*/ 	.word	0x00002330
        /*07b0*/ 	.word	0x000000ff
        /*07b4*/ 	.word	0x00000000
        /*07b8*/ 	.short	0x0101
        /*07ba*/ 	.byte	0x04
	.zero		1


	//   ....[26]....
        /*07bc*/ 	.word	0x00004930
        /*07c0*/ 	.word	0x000000ff
        /*07c4*/ 	.word	0x00030830
        /*07c8*/ 	.short	0x010a
        /*07ca*/ 	.byte	0x27
	.zero		1


	//   ....[27]....
        /*07cc*/ 	.word	0x00004970
        /*07d0*/ 	.word	0x000000ff
        /*07d4*/ 	.word	0x00030830
        /*07d8*/ 	.short	0x010a
        /*07da*/ 	.byte	0x27
	.zero		1


	//   ....[28]....
        /*07dc*/ 	.word	0x000053d0
        /*07e0*/ 	.word	0x000000ff
        /*07e4*/ 	.word	0x00030850
        /*07e8*/ 	.short	0x010a
        /*07ea*/ 	.byte	0x0e
	.zero		1


	//   ....[29]....
        /*07ec*/ 	.word	0x00005410
        /*07f0*/ 	.word	0x000000ff
        /*07f4*/ 	.word	0x00030850
        /*07f8*/ 	.short	0x010a
        /*07fa*/ 	.byte	0x0e
	.zero		1


	//   ....[30]....
        /*07fc*/ 	.word	0x00005800
        /*0800*/ 	.word	0x000000ff
        /*0804*/ 	.word	0x00000000
        /*0808*/ 	.short	0x0101
        /*080a*/ 	.byte	0x27
	.zero		1


	//   ....[31]....
        /*080c*/ 	.word	0x00007920
        /*0810*/ 	.word	0x000000ff
        /*0814*/ 	.word	0x00000000
        /*0818*/ 	.short	0x0101
        /*081a*/ 	.byte	0x0e
	.zero		1


	//   ....[32]....
        /*081c*/ 	.word	0x00007dc0
        /*0820*/ 	.word	0x000000ff
        /*0824*/ 	.word	0x00030830
        /*0828*/ 	.short	0x010a
        /*082a*/ 	.byte	0x05
	.zero		1


	//   ....[33]....
        /*082c*/ 	.word	0x00007e00
        /*0830*/ 	.word	0x000000ff
        /*0834*/ 	.word	0x00030830
        /*0838*/ 	.short	0x010a
        /*083a*/ 	.byte	0x05
	.zero		1


	//   ....[34]....
        /*083c*/ 	.word	0x00008860
        /*0840*/ 	.word	0x000000ff
        /*0844*/ 	.word	0x00030850
        /*0848*/ 	.short	0x010a
        /*084a*/ 	.byte	0x05
	.zero		1


	//   ....[35]....
        /*084c*/ 	.word	0x000088a0
        /*0850*/ 	.word	0x000000ff
        /*0854*/ 	.word	0x00030850
        /*0858*/ 	.short	0x010a
        /*085a*/ 	.byte	0x05
	.zero		1


	//   ....[36]....
        /*085c*/ 	.word	0x00008c70
        /*0860*/ 	.word	0x000000ff
        /*0864*/ 	.word	0x00000000
        /*0868*/ 	.short	0x0101
        /*086a*/ 	.byte	0x07
	.zero		1


	//   ....[37]....
        /*086c*/ 	.word	0x00009a00
        /*0870*/ 	.word	0x000000ff
        /*0874*/ 	.word	0x00000000
        /*0878*/ 	.short	0x0101
        /*087a*/ 	.byte	0x05
	.zero		1


	//   ....[38]....
        /*087c*/ 	.word	0x00009be0
        /*0880*/ 	.word	0x000000ff
        /*0884*/ 	.word	0x00030830
        /*0888*/ 	.short	0x010a
        /*088a*/ 	.byte	0x27
	.zero		1


	//   ....[39]....
        /*088c*/ 	.word	0x00009c20
        /*0890*/ 	.word	0x000000ff
        /*0894*/ 	.word	0x00030830
        /*0898*/ 	.short	0x010a
        /*089a*/ 	.byte	0x27
	.zero		1


	//   ....[40]....
        /*089c*/ 	.word	0x0000a680
        /*08a0*/ 	.word	0x000000ff
        /*08a4*/ 	.word	0x00030850
        /*08a8*/ 	.short	0x010a
        /*08aa*/ 	.byte	0x05
	.zero		1


	//   ....[41]....
        /*08ac*/ 	.word	0x0000a6c0
        /*08b0*/ 	.word	0x000000ff
        /*08b4*/ 	.word	0x00030850
        /*08b8*/ 	.short	0x010a
        /*08ba*/ 	.byte	0x05
	.zero		1


	//   ....[42]....
        /*08bc*/ 	.word	0x0000aab0
        /*08c0*/ 	.word	0x000000ff
        /*08c4*/ 	.word	0x00000000
        /*08c8*/ 	.short	0x0101
        /*08ca*/ 	.byte	0x27
	.zero		1


	//   ....[43]....
        /*08cc*/ 	.word	0x0000cbe0
        /*08d0*/ 	.word	0x000000ff
        /*08d4*/ 	.word	0x00000000
        /*08d8*/ 	.short	0x0101
        /*08da*/ 	.byte	0x05
	.zero		1


	//   ....[44]....
        /*08dc*/ 	.word	0x0000d300
        /*08e0*/ 	.word	0x000000ff
        /*08e4*/ 	.word	0x00030850
        /*08e8*/ 	.short	0x010a
        /*08ea*/ 	.byte	0x05
	.zero		1


	//   ....[45]....
        /*08ec*/ 	.word	0x0000d340
        /*08f0*/ 	.word	0x000000ff
        /*08f4*/ 	.word	0x00030850
        /*08f8*/ 	.short	0x010a
        /*08fa*/ 	.byte	0x05
	.zero		1


	//   ....[46]....
        /*08fc*/ 	.word	0x0000d950
        /*0900*/ 	.word	0x000000ff
        /*0904*/ 	.word	0x00000000
        /*0908*/ 	.short	0x0101
        /*090a*/ 	.byte	0x04
	.zero		1


	//   ....[47]....
        /*090c*/ 	.word	0x0000e660
        /*0910*/ 	.word	0x000000ff
        /*0914*/ 	.word	0x00000000
        /*0918*/ 	.short	0x0101
        /*091a*/ 	.byte	0x04
	.zero		1


	//   ....[48]....
        /*091c*/ 	.word	0x00011120
        /*0920*/ 	.word	0x000000ff
        /*0924*/ 	.word	0x00030840
        /*0928*/ 	.short	0x010a
        /*092a*/ 	.byte	0x30
	.zero		1


	//   ....[49]....
        /*092c*/ 	.word	0x00011710
        /*0930*/ 	.word	0x000000ff
        /*0934*/ 	.word	0x00030830
        /*0938*/ 	.short	0x0107
        /*093a*/ 	.byte	0x30
	.zero		1


	//   ....[50]....
        /*093c*/ 	.word	0x00011780
        /*0940*/ 	.word	0x000000ff
        /*0944*/ 	.word	0x00030830
        /*0948*/ 	.short	0x0101
        /*094a*/ 	.byte	0x30
	.zero		1


	//   ....[51]....
        /*094c*/ 	.word	0x00012120
        /*0950*/ 	.word	0x000000ff
        /*0954*/ 	.word	0x00030800
        /*0958*/ 	.short	0x0107
        /*095a*/ 	.byte	0x30
	.zero		1


	//   ....[52]....
        /*095c*/ 	.word	0x00012180
        /*0960*/ 	.word	0x000000ff
        /*0964*/ 	.word	0x00030800
        /*0968*/ 	.short	0x0101
        /*096a*/ 	.byte	0x30
	.zero		1


	//   ....[53]....
        /*096c*/ 	.word	0x000121a0
        /*0970*/ 	.word	0x000000ff
        /*0974*/ 	.word	0x00030820
        /*0978*/ 	.short	0x010a
        /*097a*/ 	.byte	0x30
	.zero		1


	//   ....[54]....
        /*097c*/ 	.word	0x00012590
        /*0980*/ 	.word	0x00000013
        /*0984*/ 	.word	0x00030840
        /*0988*/ 	.short	0x010a
        /*098a*/ 	.byte	0x3f
	.zero		1


	//   ....[55]....
        /*098c*/ 	.word	0x00012ad0
        /*0990*/ 	.word	0x00000013
        /*0994*/ 	.word	0x00030830
        /*0998*/ 	.short	0x0107
        /*099a*/ 	.byte	0x3f
	.zero		1


	//   ....[56]....
        /*099c*/ 	.word	0x00012b80
        /*09a0*/ 	.word	0x00000013
        /*09a4*/ 	.word	0x00030830
        /*09a8*/ 	.short	0x0101
        /*09aa*/ 	.byte	0x3f
	.zero		1


	//   ....[57]....
        /*09ac*/ 	.word	0x00012be0
        /*09b0*/ 	.word	0x00000006
        /*09b4*/ 	.word	0x00030860
        /*09b8*/ 	.short	0x010a
        /*09ba*/ 	.byte	0x3f
	.zero		1


	//   ....[58]....
        /*09bc*/ 	.word	0x00013090
        /*09c0*/ 	.word	0x00000006
        /*09c4*/ 	.word	0x00030850
        /*09c8*/ 	.short	0x0107
        /*09ca*/ 	.byte	0x3f
	.zero		1


	//   ....[59]....
        /*09cc*/ 	.word	0x000131e0
        /*09d0*/ 	.word	0x00000006
        /*09d4*/ 	.word	0x00030850
        /*09d8*/ 	.short	0x0101
        /*09da*/ 	.byte	0x3f
	.zero		1


	//   ....[60]....
        /*09dc*/ 	.word	0x00013380
        /*09e0*/ 	.word	0x00000000
        /*09e4*/ 	.word	0x00030860
        /*09e8*/ 	.short	0x010a
        /*09ea*/ 	.byte	0x3f
	.zero		1


	//   ....[61]....
        /*09ec*/ 	.word	0x000138b0
        /*09f0*/ 	.word	0x00000000
        /*09f4*/ 	.word	0x00030850
        /*09f8*/ 	.short	0x0107
        /*09fa*/ 	.byte	0x3f
	.zero		1


	//   ....[62]....
        /*09fc*/ 	.word	0x00013960
        /*0a00*/ 	.word	0x00000000
        /*0a04*/ 	.word	0x00030850
        /*0a08*/ 	.short	0x0101
        /*0a0a*/ 	.byte	0x3f
	.zero		1


	//   ....[63]....
        /*0a0c*/ 	.word	0x00013a00
        /*0a10*/ 	.word	0x00000007
        /*0a14*/ 	.word	0x00030820
        /*0a18*/ 	.short	0x010a
        /*0a1a*/ 	.byte	0x3f
	.zero		1


	//   ....[64]....
        /*0a1c*/ 	.word	0x00013b80
        /*0a20*/ 	.word	0x00000005
        /*0a24*/ 	.word	0x00030840
        /*0a28*/ 	.short	0x010a
        /*0a2a*/ 	.byte	0x3f
	.zero		1


	//   ....[65]....
        /*0a2c*/ 	.word	0x00013c20
        /*0a30*/ 	.word	0x00000007
        /*0a34*/ 	.word	0x00030840
        /*0a38*/ 	.short	0x010a
        /*0a3a*/ 	.byte	0x3f
	.zero		1


	//   ....[66]....
        /*0a3c*/ 	.word	0x00013c60
        /*0a40*/ 	.word	0x00000005
        /*0a44*/ 	.word	0x00030860
        /*0a48*/ 	.short	0x010a
        /*0a4a*/ 	.byte	0x3f
	.zero		1


	//   ....[67]....
        /*0a4c*/ 	.word	0x00013ca0
        /*0a50*/ 	.word	0x00000007
        /*0a54*/ 	.word	0x00030860
        /*0a58*/ 	.short	0x010a
        /*0a5a*/ 	.byte	0x3f
	.zero		1


	//   ....[68]....
        /*0a5c*/ 	.word	0x00013d10
        /*0a60*/ 	.word	0x00000003
        /*0a64*/ 	.word	0x00030800
        /*0a68*/ 	.short	0x010a
        /*0a6a*/ 	.byte	0x3f
	.zero		1


	//   ....[69]....
        /*0a6c*/ 	.word	0x00013d70
        /*0a70*/ 	.word	0x00000003
        /*0a74*/ 	.word	0x00030830
        /*0a78*/ 	.short	0x010a
        /*0a7a*/ 	.byte	0x3f
	.zero		1


	//   ....[70]....
        /*0a7c*/ 	.word	0x00013dd0
        /*0a80*/ 	.word	0x00000005
        /*0a84*/ 	.word	0x00030830
        /*0a88*/ 	.short	0x010a
        /*0a8a*/ 	.byte	0x3f
	.zero		1


	//   ....[71]....
        /*0a8c*/ 	.word	0x00013e30
        /*0a90*/ 	.word	0x00000003
        /*0a94*/ 	.word	0x00030850
        /*0a98*/ 	.short	0x010a
        /*0a9a*/ 	.byte	0x3f
	.zero		1


	//   ....[72]....
        /*0a9c*/ 	.word	0x00013e90
        /*0aa0*/ 	.word	0x00000005
        /*0aa4*/ 	.word	0x00030830
        /*0aa8*/ 	.short	0x010a
        /*0aaa*/ 	.byte	0x3f
	.zero		1


	//   ....[73]....
        /*0aac*/ 	.word	0x00013ef0
        /*0ab0*/ 	.word	0x00000003
        /*0ab4*/ 	.word	0x00030850
        /*0ab8*/ 	.short	0x010a
        /*0aba*/ 	.byte	0x3f
	.zero		1


	//   ....[74]....
        /*0abc*/ 	.word	0x00013f50
        /*0ac0*/ 	.word	0x00000005
        /*0ac4*/ 	.word	0x00030830
        /*0ac8*/ 	.short	0x010a
        /*0aca*/ 	.byte	0x3f
	.zero		1


	//   ....[75]....
        /*0acc*/ 	.word	0x00013fb0
        /*0ad0*/ 	.word	0x00000003
        /*0ad4*/ 	.word	0x00030850
        /*0ad8*/ 	.short	0x010a
        /*0ada*/ 	.byte	0x3f
	.zero		1


	//   ....[76]....
        /*0adc*/ 	.word	0x00014010
        /*0ae0*/ 	.word	0x00000003
        /*0ae4*/ 	.word	0x00030850
        /*0ae8*/ 	.short	0x010a
        /*0aea*/ 	.byte	0x3f
	.zero		1


	//   ....[77]....
        /*0aec*/ 	.word	0x000140f0
        /*0af0*/ 	.word	0x00000003
        /*0af4*/ 	.word	0x00030840
        /*0af8*/ 	.short	0x010a
        /*0afa*/ 	.byte	0x3f
	.zero		1


	//   ....[78]....
        /*0afc*/ 	.word	0x00015300
        /*0b00*/ 	.word	0x00000003
        /*0b04*/ 	.word	0x00030820
        /*0b08*/ 	.short	0x010a
        /*0b0a*/ 	.byte	0x3f
	.zero		1


	//   ....[79]....
        /*0b0c*/ 	.word	0x00015350
        /*0b10*/ 	.word	0x00000013
        /*0b14*/ 	.word	0x00030840
        /*0b18*/ 	.short	0x010a
        /*0b1a*/ 	.byte	0x3f
	.zero		1


	//   ....[80]....
        /*0b1c*/ 	.word	0x00015ae0
        /*0b20*/ 	.word	0x00000006
        /*0b24*/ 	.word	0x00030860
        /*0b28*/ 	.short	0x010a
        /*0b2a*/ 	.byte	0x3f
	.zero		1


	//   ....[81]....
        /*0b2c*/ 	.word	0x000163e0
        /*0b30*/ 	.word	0x00000000
        /*0b34*/ 	.word	0x00030860
        /*0b38*/ 	.short	0x010a
        /*0b3a*/ 	.byte	0x3f
	.zero		1


	//   ....[82]....
        /*0b3c*/ 	.word	0x00016ca0
        /*0b40*/ 	.word	0x00000007
        /*0b44*/ 	.word	0x00030820
        /*0b48*/ 	.short	0x010a
        /*0b4a*/ 	.byte	0x3f
	.zero		1


	//   ....[83]....
        /*0b4c*/ 	.word	0x00016e40
        /*0b50*/ 	.word	0x00000005
        /*0b54*/ 	.word	0x00030840
        /*0b58*/ 	.short	0x010a
        /*0b5a*/ 	.byte	0x3f
	.zero		1


	//   ....[84]....
        /*0b5c*/ 	.word	0x00016e90
        /*0b60*/ 	.word	0x00000007
        /*0b64*/ 	.word	0x00030840
        /*0b68*/ 	.short	0x010a
        /*0b6a*/ 	.byte	0x3f
	.zero		1


	//   ....[85]....
        /*0b6c*/ 	.word	0x00016ee0
        /*0b70*/ 	.word	0x00000005
        /*0b74*/ 	.word	0x00030860
        /*0b78*/ 	.short	0x010a
        /*0b7a*/ 	.byte	0x3f
	.zero		1


	//----- nvinfo : EIATTR_NUM_MBARRIERS
	.align		4
.L_679:
        /*0b7c*/ 	.byte	0x03, 0x38
        /*0b7e*/ 	.short	0x0016


	//----- nvinfo : EIATTR_EXIT_INSTR_OFFSETS
	.align		4
        /*0b80*/ 	.byte	0x04, 0x1c
        /*0b82*/ 	.short	(.L_681 - .L_680)


	//   ....[0]....
.L_680:
        /*0b84*/ 	.word	0x00013cf0


	//----- nvinfo : EIATTR_MAX_THREADS
	.align		4
.L_681:
        /*0b88*/ 	.byte	0x04, 0x05
        /*0b8a*/ 	.short	(.L_683 - .L_682)
.L_682:
        /*0b8c*/ 	.word	0x00000180
        /*0b90*/ 	.word	0x00000001
        /*0b94*/ 	.word	0x00000001


	//----- nvinfo : EIATTR_CRS_STACK_SIZE
	.align		4
.L_683:
        /*0b98*/ 	.byte	0x04, 0x1e
        /*0b9a*/ 	.short	(.L_685 - .L_684)
.L_684:
        /*0b9c*/ 	.word	0x00000000


	//----- nvinfo : EIATTR_CBANK_PARAM_SIZE
	.align		4
.L_685:
        /*0ba0*/ 	.byte	0x03, 0x19
        /*0ba2*/ 	.short	0x0a70


	//----- nvinfo : EIATTR_PARAM_CBANK
	.align		4
        /*0ba4*/ 	.byte	0x04, 0x0a
        /*0ba6*/ 	.short	(.L_687 - .L_686)
	.align		4
.L_686:
        /*0ba8*/ 	.word	index@(.nv.constant0._ZN7cutlass13device_kernelIN5flash11enable_sm90INS1_16FlashAttnFwdSm90INS1_25CollectiveMainloopFwdSm90ILi2EN4cute5tupleIJNS5_1CILi1EEES8_S8_EEENS6_IJNS7_ILi128EEENS7_ILi96EEENS7_ILi192EEEEEELi192ENS_6half_tEfNS_4arch4Sm90ELb0ELb1ELb0ELb0ELb1ELb0ELb0ELb1ELb1ELb1ELb1ELb0EEENS1_21CollectiveEpilogueFwdINS6_IJSA_SC_SB_EEES9_SE_SG_Li256ELb0ELb1ELb1ELb0EEENS1_19SingleTileSchedulerILb0ELb1ELb1ELi128EEEEEEEEEvNT_6ParamsE)
        /*0bac*/ 	.short	0x0210
        /*0bae*/ 	.short	0x0a70


	//----- nvinfo : EIATTR_SW_WAR
	.align		4
.L_687:
        /*0bb0*/ 	.byte	0x04, 0x36
        /*0bb2*/ 	.short	(.L_689 - .L_688)
.L_688:
        /*0bb4*/ 	.word	0x00000008
.L_689:


//--------------------- .nv.info._ZN7cutlass13device_kernelIN5flash11enable_sm90INS1_16FlashAttnFwdSm90INS1_25CollectiveMainloopFwdSm90ILi2EN4cute5tupleIJNS5_1CILi1EEES8_S8_EEENS6_IJNS7_ILi128EEENS7_ILi96EEENS7_ILi192EEEEEELi192ENS_6half_tEfNS_4arch4Sm90ELb0ELb1ELb0ELb1ELb1ELb0ELb0ELb1ELb1ELb1ELb1ELb0EEENS1_21CollectiveEpilogueFwdINS6_IJSA_SC_SB_EEES9_SE_SG_Li256ELb1ELb1ELb1ELb0EEENS1_36VarlenDynamicPersistentTileSchedulerILi128ELi96ELi256ELi128ELb1ELb1ELb1ELb1ELb0ELb1EEEEEEEEEvNT_6ParamsE --------------------------
	.section	.nv.info._ZN7cutlass13device_kernelIN5flash11enable_sm90INS1_16FlashAttnFwdSm90INS1_25CollectiveMainloopFwdSm90ILi2EN4cute5tupleIJNS5_1CILi1EEES8_S8_EEENS6_IJNS7_ILi128EEENS7_ILi96EEENS7_ILi192EEEEEELi192ENS_6half_tEfNS_4arch4Sm90ELb0ELb1ELb0ELb1ELb1ELb0ELb0ELb1ELb1ELb1ELb1ELb0EEENS1_21CollectiveEpilogueFwdINS6_IJSA_SC_SB_EEES9_SE_SG_Li256ELb1ELb1ELb1ELb0EEENS1_36VarlenDynamicPersistentTileSchedulerILi128ELi96ELi256ELi128ELb1ELb1ELb1ELb1ELb0ELb1EEEEEEEEEvNT_6ParamsE,"",@"SHT_CUDA_INFO"
	.sectionflags	@""
	.align	4


	//----- nvinfo : EIATTR_CUDA_API_VERSION
	.align		4
        /*0000*/ 	.byte	0x04, 0x37
        /*0002*/ 	.short	(.L_691 - .L_690)
.L_690:
        /*0004*/ 	.word	0x00000082


	//----- nvinfo : EIATTR_KPARAM_INFO
	.align		4
.L_691:
        /*0008*/ 	.byte	0x04, 0x17
        /*000a*/ 	.short	(.L_693 - .L_692)
.L_692:
        /*000c*/ 	.word	0x00000000
        /*0010*/ 	.short	0x0000
        /*0012*/ 	.short	0x0070
        /*0014*/ 	.byte	0x00, 0xf0, 0x01, 0x2a


	//----- nvinfo : EIATTR_SPARSE_MMA_MASK
	.align		4
.L_693:
        /*0018*/ 	.byte	0x03, 0x50
        /*001a*/ 	.short	0x0000


	//----- nvinfo : EIATTR_MAXREG_COUNT
	.align		4
        /*001c*/ 	.byte	0x03, 0x1b
        /*001e*/ 	.short	0x00a8


	//----- nvinfo : EIATTR_NUM_BARRIERS
	.align		4
        /*0020*/ 	.byte	0x02, 0x4c
        /*0022*/ 	.byte	0x09
	.zero		1


	//----- nvinfo : EIATTR_EXTERNS
	.align		4
        /*0024*/ 	.byte	0x04, 0x0f
        /*0026*/ 	.short	(.L_695 - .L_694)


	//   ....[0]....
	.align		4
.L_694:
        /*0028*/ 	.word	index@(__assertfail)


	//----- nvinfo : EIATTR_ANNOTATIONS
	.align		4
.L_695:
        /*002c*/ 	.byte	0x04, 0x55
        /*002e*/ 	.short	(.L_697 - .L_696)


	//   ....[0]....
.L_696:
        /* <DEDUP_REMOVED lines=14> */


	//----- nvinfo : EIATTR_MERCURY_ISA_VERSION
	.align		4
.L_697:
        /*0100*/ 	.byte	0x03, 0x5f
        /*0102*/ 	.short	0x0101


	//----- nvinfo : EIATTR_UNUSED_LOAD_BYTE_OFFSET
	.align		4
        /*0104*/ 	.byte	0x04, 0x44
        /*0106*/ 	.short	(.L_699 - .L_698)


	//   ....[0]....
.L_698:
        /*0108*/ 	.word	0x00000950
        /*010c*/ 	.word	0x0000fff0


	//   ....[1]....
        /*0110*/ 	.word	0x0000e550
        /*0114*/ 	.word	0x0000fff0


	//----- nvinfo : EIATTR_INT_WARP_WIDE_INSTR_OFFSETS
	.align		4
.L_699:
        /*0118*/ 	.byte	0x04, 0x31
        /*011a*/ 	.short	(.L_701 - .L_700)


	//   ....[0]....
.L_700:
        /*011c*/ 	.word	0x000000c0


	//   ....[1]....
        /*0120*/ 	.word	0x000000d0


	//   ....[2]....
        /*0124*/ 	.word	0x00000170


	//   ....[3]....
        /*0128*/ 	.word	0x00013fc0


	//   ....[4]....
        /*012c*/ 	.word	0x00014050


	//   ....[5]....
        /*0130*/ 	.word	0x00016df0


	//   ....[6]....
        /*0134*/ 	.word	0x00016e80


	//----- nvinfo : EIATTR_COOP_GROUP_MASK_REGIDS
	.align		4
.L_701:
        /*0138*/ 	.byte	0x04, 0x29
        /*013a*/ 	.short	(.L_703 - .L_702)


	//   ....[0]....
.L_702:
        /*013c*/ 	.word	0xffffffff


	//   ....[1]....
        /*0140*/ 	.word	0xffffffff


	//   ....[2]....
        /*0144*/ 	.word	0xffffffff


	//   ....[3]....
        /*0148*/ 	.word	0xffffffff


	//   ....[4]....
        /*014c*/ 	.word	0xffffffff


	//   ....[5]....
        /*0150*/ 	.word	0xffffffff


	//   ....[6]....
        /*0154*/ 	.word	0xffffffff


	//   ....[7]....
        /*0158*/ 	.word	0xffffffff


	//   ....[8]....
        /*015c*/ 	.word	0xffffffff


	//   ....[9]....
        /*0160*/ 	.word	0xffffffff


	//   ....[10]....
        /*0164*/ 	.word	0xffffffff


	//   ....[11]....
        /*0168*/ 	.word	0xffffffff


	//   ....[12]....
        /*016c*/ 	.word	0xffffffff


	//   ....[13]....
        /*0170*/ 	.word	0xffffffff


	//   ....[14]....
        /*0174*/ 	.word	0xffffffff


	//   ....[15]....
        /*0178*/ 	.word	0xffffffff


	//   ....[16]....
        /*017c*/ 	.word	0xffffffff


	//   ....[17]....
        /*0180*/ 	.word	0xffffffff


	//   ....[18]....
        /*0184*/ 	.word	0xffffffff


	//   ....[19]....
        /*0188*/ 	.word	0xffffffff


	//   ....[20]....
        /*018c*/ 	.word	0xffffffff


	//   ....[21]....
        /*0190*/ 	.word	0xffffffff


	//   ....[22]....
        /*0194*/ 	.word	0xffffffff


	//   ....[23]....
        /*0198*/ 	.word	0xffffffff


	//   ....[24]....
        /*019c*/ 	.word	0xffffffff


	//   ....[25]....
        /*01a0*/ 	.word	0xffffffff


	//   ....[26]....
        /*01a4*/ 	.word	0xffffffff


	//   ....[27]....
        /*01a8*/ 	.word	0xffffffff


	//   ....[28]....
        /*01ac*/ 	.word	0xffffffff


	//   ....[29]....
        /*01b0*/ 	.word	0xffffffff


	//   ....[30]....
        /*01b4*/ 	.word	0xffffffff


	//   ....[31]....
        /*01b8*/ 	.word	0xffffffff


	//   ....[32]....
        /*01bc*/ 	.word	0xffffffff


	//   ....[33]....
        /*01c0*/ 	.word	0xffffffff


	//   ....[34]....
        /*01c4*/ 	.word	0xffffffff


	//   ....[35]....
        /*01c8*/ 	.word	0xffffffff


	//   ....[36]....
        /*01cc*/ 	.word	0xffffffff


	//   ....[37]....
        /*01d0*/ 	.word	0xffffffff


	//   ....[38]....
        /*01d4*/ 	.word	0xffffffff


	//   ....[39]....
        /*01d8*/ 	.word	0xffffffff


	//   ....[40]....
        /*01dc*/ 	.word	0xffffffff


	//   ....[41]....
        /*01e0*/ 	.word	0xffffffff


	//   ....[42]....
        /*01e4*/ 	.word	0xffffffff


	//   ....[43]....
        /*01e8*/ 	.word	0xffffffff


	//   ....[44]....
        /*01ec*/ 	.word	0xffffffff


	//   ....[45]....
        /*01f0*/ 	.word	0xffffffff


	//   ....[46]....
        /*01f4*/ 	.word	0xffffffff


	//   ....[47]....
        /*01f8*/ 	.word	0xffffffff


	//   ....[48]....
        /*01fc*/ 	.word	0xffffffff


	//   ....[49]....
        /*0200*/ 	.word	0xffffffff


	//   ....[50]....
        /*0204*/ 	.word	0xffffffff


	//   ....[51]....
        /*0208*/ 	.word	0xffffffff


	//   ....[52]....
        /*020c*/ 	.word	0xffffffff


	//   ....[53]....
        /*0210*/ 	.word	0xffffffff


	//   ....[54]....
        /*0214*/ 	.word	0xffffffff


	//   ....[55]....
        /*0218*/ 	.word	0xffffffff


	//   ....[56]....
        /*021c*/ 	.word	0xffffffff


	//   ....[57]....
        /*0220*/ 	.word	0xffffffff


	//   ....[58]....
        /*0224*/ 	.word	0xffffffff


	//   ....[59]....
        /*0228*/ 	.word	0xffffffff


	//   ....[60]....
        /*022c*/ 	.word	0xffffffff


	//   ....[61]....
        /*0230*/ 	.word	0xffffffff


	//   ....[62]....
        /*0234*/ 	.word	0xffffffff


	//   ....[63]....
        /*0238*/ 	.word	0xffffffff


	//   ....[64]....
        /*023c*/ 	.word	0xffffffff


	//   ....[65]....
        /*0240*/ 	.word	0xffffffff


	//   ....[66]....
        /*0244*/ 	.word	0xffffffff


	//   ....[67]....
        /*0248*/ 	.word	0xffffffff


	//   ....[68]....
        /*024c*/ 	.word	0xffffffff


	//   ....[69]....
        /*0250*/ 	.word	0xffffffff


	//   ....[70]....
        /*0254*/ 	.word	0xffffffff


	//   ....[71]....
        /*0258*/ 	.word	0xffffffff


	//   ....[72]....
        /*025c*/ 	.word	0xffffffff


	//   ....[73]....
        /*0260*/ 	.word	0xffffffff


	//   ....[74]....
        /*0264*/ 	.word	0xffffffff


	//   ....[75]....
        /*0268*/ 	.word	0xffffffff


	//   ....[76]....
        /*026c*/ 	.word	0xffffffff


	//   ....[77]....
        /*0270*/ 	.word	0xffffffff


	//   ....[78]....
        /*0274*/ 	.word	0xffffffff


	//   ....[79]....
        /*0278*/ 	.word	0xffffffff


	//   ....[80]....
        /*027c*/ 	.word	0xffffffff


	//   ....[81]....
        /*0280*/ 	.word	0xffffffff


	//   ....[82]....
        /*0284*/ 	.word	0xffffffff


	//   ....[83]....
        /*0288*/ 	.word	0xffffffff


	//   ....[84]....
        /*028c*/ 	.word	0xffffffff


	//   ....[85]....
        /*0290*/ 	.word	0xffffffff


	//   ....[86]....
        /*0294*/ 	.word	0xffffffff


	//   ....[87]....
        /*0298*/ 	.word	0xffffffff


	//   ....[88]....
        /*029c*/ 	.word	0xffffffff


	//   ....[89]....
        /*02a0*/ 	.word	0xffffffff


	//   ....[90]....
        /*02a4*/ 	.word	0xffffffff


	//   ....[91]....
        /*02a8*/ 	.word	0xffffffff


	//   ....[92]....
        /*02ac*/ 	.word	0xffffffff


	//   ....[93]....
        /*02b0*/ 	.word	0xffffffff


	//   ....[94]....
        /*02b4*/ 	.word	0xffffffff


	//   ....[95]....
        /*02b8*/ 	.word	0xffffffff


	//   ....[96]....
        /*02bc*/ 	.word	0xffffffff


	//   ....[97]....
        /*02c0*/ 	.word	0xffffffff


	//   ....[98]....
        /*02c4*/ 	.word	0xffffffff


	//   ....[99]....
        /*02c8*/ 	.word	0xffffffff


	//   ....[100]....
        /*02cc*/ 	.word	0xffffffff


	//   ....[101]....
        /*02d0*/ 	.word	0xffffffff


	//   ....[102]....
        /*02d4*/ 	.word	0xffffffff


	//   ....[103]....
        /*02d8*/ 	.word	0xffffffff


	//   ....[104]....
        /*02dc*/ 	.word	0xffffffff


	//   ....[105]....
        /*02e0*/ 	.word	0xffffffff


	//   ....[106]....
        /*02e4*/ 	.word	0xffffffff


	//   ....[107]....
        /*02e8*/ 	.word	0xffffffff


	//   ....[108]....
        /*02ec*/ 	.word	0xffffffff


	//   ....[109]....
        /*02f0*/ 	.word	0xffffffff


	//   ....[110]....
        /*02f4*/ 	.word	0xffffffff


	//   ....[111]....
        /*02f8*/ 	.word	0xffffffff


	//   ....[112]....
        /*02fc*/ 	.word	0xffffffff


	//   ....[113]....
        /*0300*/ 	.word	0xffffffff


	//   ....[114]....
        /*0304*/ 	.word	0xffffffff


	//   ....[115]....
        /*0308*/ 	.word	0xffffffff


	//   ....[116]....
        /*030c*/ 	.word	0xffffffff


	//   ....[117]....
        /*0310*/ 	.word	0xffffffff


	//   ....[118]....
        /*0314*/ 	.word	0xffffffff


	//   ....[119]....
        /*0318*/ 	.word	0xffffffff


	//   ....[120]....
        /*031c*/ 	.word	0xffffffff


	//   ....[121]....
        /*0320*/ 	.word	0xffffffff


	//   ....[122]....
        /*0324*/ 	.word	0xffffffff


	//   ....[123]....
        /*0328*/ 	.word	0xffffffff


	//   ....[124]....
        /*032c*/ 	.word	0xffffffff


	//   ....[125]....
        /*0330*/ 	.word	0xffffffff


	//   ....[126]....
        /*0334*/ 	.word	0xffffffff


	//   ....[127]....
        /*0338*/ 	.word	0xffffffff


	//   ....[128]....
        /*033c*/ 	.word	0xffffffff


	//   ....[129]....
        /*0340*/ 	.word	0xffffffff


	//   ....[130]....
        /*0344*/ 	.word	0xffffffff


	//   ....[131]....
        /*0348*/ 	.word	0xffffffff


	//   ....[132]....
        /*034c*/ 	.word	0xffffffff


	//   ....[133]....
        /*0350*/ 	.word	0xffffffff


	//   ....[134]....
        /*0354*/ 	.word	0xffffffff


	//   ....[135]....
        /*0358*/ 	.word	0xffffffff


	//   ....[136]....
        /*035c*/ 	.word	0xffffffff


	//   ....[137]....
        /*0360*/ 	.word	0xffffffff


	//   ....[138]....
        /*0364*/ 	.word	0xffffffff


	//   ....[139]....
        /*0368*/ 	.word	0xffffffff


	//   ....[140]....
        /*036c*/ 	.word	0xffffffff


	//   ....[141]....
        /*0370*/ 	.word	0xffffffff


	//   ....[142]....
        /*0374*/ 	.word	0xffffffff


	//   ....[143]....
        /*0378*/ 	.word	0xffffffff


	//   ....[144]....
        /*037c*/ 	.word	0xffffffff


	//   ....[145]....
        /*0380*/ 	.word	0xffffffff


	//   ....[146]....
        /*0384*/ 	.word	0xffffffff


	//   ....[147]....
        /*0388*/ 	.word	0xffffffff


	//   ....[148]....
        /*038c*/ 	.word	0xffffffff


	//   ....[149]....
        /*0390*/ 	.word	0xffffffff


	//   ....[150]....
        /*0394*/ 	.word	0xffffffff


	//   ....[151]....
        /*0398*/ 	.word	0xffffffff


	//   ....[152]....
        /*039c*/ 	.word	0xffffffff


	//   ....[153]....
        /*03a0*/ 	.word	0xffffffff


	//   ....[154]....
        /*03a4*/ 	.word	0xffffffff


	//   ....[155]....
        /*03a8*/ 	.word	0xffffffff


	//   ....[156]....
        /*03ac*/ 	.word	0xffffffff


	//   ....[157]....
        /*03b0*/ 	.word	0x0500000f


	//   ....[158]....
        /*03b4*/ 	.word	0x0500000f


	//   ....[159]....
        /*03b8*/ 	.word	0x0500000f


	//   ....[160]....
        /*03bc*/ 	.word	0x0500000f


	//   ....[161]....
        /*03c0*/ 	.word	0x0500000f


	//   ....[162]....
        /*03c4*/ 	.word	0x0500000f


	//   ....[163]....
        /*03c8*/ 	.word	0x0500000f


	//   ....[164]....
        /*03cc*/ 	.word	0x0500000f


	//   ....[165]....
        /*03d0*/ 	.word	0x0500000f


	//   ....[166]....
        /*03d4*/ 	.word	0x0500000f


	//   ....[167]....
        /*03d8*/ 	.word	0x0500000f


	//   ....[168]....
        /*03dc*/ 	.word	0x0500000f


	//   ....[169]....
        /*03e0*/ 	.word	0x0500000f


	//   ....[170]....
        /*03e4*/ 	.word	0x0500000f


	//   ....[171]....
        /*03e8*/ 	.word	0x0500000f


	//   ....[172]....
        /*03ec*/ 	.word	0x0500000f


	//   ....[173]....
        /*03f0*/ 	.word	0x0500000f


	//   ....[174]....
        /*03f4*/ 	.word	0x0500000f


	//   ....[175]....
        /*03f8*/ 	.word	0x0500000f


	//   ....[176]....
        /*03fc*/ 	.word	0x0500000f


	//   ....[177]....
        /*0400*/ 	.word	0x0500000f


	//   ....[178]....
        /*0404*/ 	.word	0x0500000f


	//   ....[179]....
        /*0408*/ 	.word	0x0500000f


	//   ....[180]....
        /*040c*/ 	.word	0x0500000f


	//   ....[181]....
        /*0410*/ 	.word	0x0500000f


	//   ....[182]....
        /*0414*/ 	.word	0x0500000f


	//   ....[183]....
        /*0418*/ 	.word	0x0500000f


	//   ....[184]....
        /*041c*/ 	.word	0x0500000f


	//   ....[185]....
        /*0420*/ 	.word	0x0500000f


	//   ....[186]....
        /*0424*/ 	.word	0x0500000f


	//   ....[187]....
        /*0428*/ 	.word	0x0500000f


	//   ....[188]....
        /*042c*/ 	.word	0x0500000f


	//   ....[189]....
        /*0430*/ 	.word	0x0500000f


	//   ....[190]....
        /*0434*/ 	.word	0x0500000f


	//   ....[191]....
        /*0438*/ 	.word	0x0500000f


	//   ....[192]....
        /*043c*/ 	.word	0x0500000f


	//   ....[193]....
        /*0440*/ 	.word	0x0500000f


	//   ....[194]....
        /*0444*/ 	.word	0x0500000f


	//   ....[195]....
        /*0448*/ 	.word	0x0500000f


	//   ....[196]....
        /*044c*/ 	.word	0x0500000f


	//   ....[197]....
        /*0450*/ 	.word	0x0500000f


	//   ....[198]....
        /*0454*/ 	.word	0x0500000f


	//   ....[199]....
        /*0458*/ 	.word	0x0500000f


	//   ....[200]....
        /*045c*/ 	.word	0x0500000f


	//   ....[201]....
        /*0460*/ 	.word	0x0500000f


	//   ....[202]....
        /*0464*/ 	.word	0x0500000f


	//   ....[203]....
        /*0468*/ 	.word	0x0500000f


	//   ....[204]....
        /*046c*/ 	.word	0x0500000f


	//   ....[205]....
        /*0470*/ 	.word	0x0500000f


	//   ....[206]....
        /*0474*/ 	.word	0x0500000f


	//   ....[207]....
        /*0478*/ 	.word	0x0500000f


	//   ....[208]....
        /*047c*/ 	.word	0x0500000f


	//   ....[209]....
        /*0480*/ 	.word	0x0500000f


	//   ....[210]....
        /*0484*/ 	.word	0x0500000f


	//   ....[211]....
        /*0488*/ 	.word	0x0500000f


	//   ....[212]....
        /*048c*/ 	.word	0x0500000f


	//   ....[213]....
        /*0490*/ 	.word	0x0500000f


	//   ....[214]....
        /*0494*/ 	.word	0x0500000f


	//   ....[215]....
        /*0498*/ 	.word	0x0500000f


	//   ....[216]....
        /*049c*/ 	.word	0x0500000f


	//   ....[217]....
        /*04a0*/ 	.word	0x0500000f


	//   ....[218]....
        /*04a4*/ 	.word	0x0500000f


	//   ....[219]....
        /*04a8*/ 	.word	0x0500000f


	//   ....[220]....
        /*04ac*/ 	.word	0x0500000f


	//   ....[221]....
        /*04b0*/ 	.word	0x0500000f


	//   ....[222]....
        /*04b4*/ 	.word	0x0500000f


	//   ....[223]....
        /*04b8*/ 	.word	0x0500000f


	//   ....[224]....
        /*04bc*/ 	.word	0x0500000f


	//   ....[225]....
        /*04c0*/ 	.word	0x0500000f


	//   ....[226]....
        /*04c4*/ 	.word	0x0500000f


	//   ....[227]....
        /*04c8*/ 	.word	0x0500000f


	//   ....[228]....
        /*04cc*/ 	.word	0x0500000f


	//   ....[229]....
        /*04d0*/ 	.word	0x0500000f


	//   ....[230]....
        /*04d4*/ 	.word	0x0500000f


	//   ....[231]....
        /*04d8*/ 	.word	0x0500000f


	//   ....[232]....
        /*04dc*/ 	.word	0x0500000f


	//   ....[233]....
        /*04e0*/ 	.word	0x0500000f


	//   ....[234]....
        /*04e4*/ 	.word	0x0500000f


	//   ....[235]....
        /*04e8*/ 	.word	0x0500000f


	//   ....[236]....
        /*04ec*/ 	.word	0x0500000f


	//   ....[237]....
        /*04f0*/ 	.word	0x0500000f


	//   ....[238]....
        /*04f4*/ 	.word	0x0500000f


	//   ....[239]....
        /*04f8*/ 	.word	0x0500000f


	//   ....[240]....
        /*04fc*/ 	.word	0x0500000f


	//----- nvinfo : EIATTR_COOP_GROUP_INSTR_OFFSETS
	.align		4
.L_703:
        /*0500*/ 	.byte	0x04, 0x28
        /*0502*/ 	.short	(.L_705 - .L_704)


	//   ....[0]....
.L_704:
        /*0504*/ 	.word	0x00000070


	//   ....[1]....
        /*0508*/ 	.word	0x000000b0


	//   ....[2]....
        /*050c*/ 	.word	0x000002d0


	//   ....[3]....
        /*0510*/ 	.word	0x00000430


	//   ....[4]....
        /*0514*/ 	.word	0x00000550


	//   ....[5]....
        /*0518*/ 	.word	0x000006b0


	//   ....[6]....
        /*051c*/ 	.word	0x00001fe0


	//   ....[7]....
        /*0520*/ 	.word	0x00002a60


	//   ....[8]....
        /*0524*/ 	.word	0x00002ca0


	//   ....[9]....
        /*0528*/ 	.word	0x000039f0


	//   ....[10]....
        /*052c*/ 	.word	0x00003b00


	//   ....[11]....
        /*0530*/ 	.word	0x00004190


	//   ....[12]....
        /*0534*/ 	.word	0x00004230


	//   ....[13]....
        /*0538*/ 	.word	0x00005f60


	//   ....[14]....
        /*053c*/ 	.word	0x000069a0


	//   ....[15]....
        /*0540*/ 	.word	0x00006fc0


	//   ....[16]....
        /*0544*/ 	.word	0x000070d0


	//   ....[17]....
        /*0548*/ 	.word	0x00007680


	//   ....[18]....
        /*054c*/ 	.word	0x000076e0


	//   ....[19]....
        /*0550*/ 	.word	0x00009580


	//   ....[20]....
        /*0554*/ 	.word	0x00009590


	//   ....[21]....
        /*0558*/ 	.word	0x000095c0


	//   ....[22]....
        /*055c*/ 	.word	0x000095d0


	//   ....[23]....
        /*0560*/ 	.word	0x0000b210


	//   ....[24]....
        /*0564*/ 	.word	0x0000bc50


	//   ....[25]....
        /*0568*/ 	.word	0x0000c270


	//   ....[26]....
        /*056c*/ 	.word	0x0000c380


	//   ....[27]....
        /*0570*/ 	.word	0x0000c930


	//   ....[28]....
        /*0574*/ 	.word	0x0000c990


	//   ....[29]....
        /*0578*/ 	.word	0x0000da70


	//   ....[30]....
        /*057c*/ 	.word	0x0000da90


	//   ....[31]....
        /*0580*/ 	.word	0x0000db40


	//   ....[32]....
        /*0584*/ 	.word	0x0000db50


	//   ....[33]....
        /*0588*/ 	.word	0x0000f400


	//   ....[34]....
        /*058c*/ 	.word	0x0000f420


	//   ....[35]....
        /*0590*/ 	.word	0x0000f430


	//   ....[36]....
        /*0594*/ 	.word	0x0000f440


	//   ....[37]....
        /*0598*/ 	.word	0x0000fd50


	//   ....[38]....
        /*059c*/ 	.word	0x0000fd70


	//   ....[39]....
        /*05a0*/ 	.word	0x0000fea0


	//   ....[40]....
        /*05a4*/ 	.word	0x0000fec0


	//   ....[41]....
        /*05a8*/ 	.word	0x0000ffc0


	//   ....[42]....
        /*05ac*/ 	.word	0x0000ffe0


	//   ....[43]....
        /*05b0*/ 	.word	0x000100f0


	//   ....[44]....
        /*05b4*/ 	.word	0x00010110


	//   ....[45]....
        /*05b8*/ 	.word	0x00010540


	//   ....[46]....
        /*05bc*/ 	.word	0x00010550


	//   ....[47]....
        /*05c0*/ 	.word	0x00010c80


	//   ....[48]....
        /*05c4*/ 	.word	0x00010c90


	//   ....[49]....
        /*05c8*/ 	.word	0x00011e30


	//   ....[50]....
        /*05cc*/ 	.word	0x00011e60


	//   ....[51]....
        /*05d0*/ 	.word	0x00011f80


	//   ....[52]....
        /*05d4*/ 	.word	0x00011fa0


	//   ....[53]....
        /*05d8*/ 	.word	0x000120a0


	//   ....[54]....
        /*05dc*/ 	.word	0x000120c0


	//   ....[55]....
        /*05e0*/ 	.word	0x000121d0


	//   ....[56]....
        /*05e4*/ 	.word	0x000121f0


	//   ....[57]....
        /*05e8*/ 	.word	0x00012390


	//   ....[58]....
        /*05ec*/ 	.word	0x00012580


	//   ....[59]....
        /*05f0*/ 	.word	0x000125b0


	//   ....[60]....
        /*05f4*/ 	.word	0x000125e0


	//   ....[61]....
        /*05f8*/ 	.word	0x00012610


	//   ....[62]....
        /*05fc*/ 	.word	0x00012640


	//   ....[63]....
        /*0600*/ 	.word	0x00012670


	//   ....[64]....
        /*0604*/ 	.word	0x000127e0


	//   ....[65]....
        /*0608*/ 	.word	0x00012810


	//   ....[66]....
        /*060c*/ 	.word	0x00012840


	//   ....[67]....
        /*0610*/ 	.word	0x00012870


	//   ....[68]....
        /*0614*/ 	.word	0x000128a0


	//   ....[69]....
        /*0618*/ 	.word	0x000128d0


	//   ....[70]....
        /*061c*/ 	.word	0x00012960


	//   ....[71]....
        /*0620*/ 	.word	0x00012990


	//   ....[72]....
        /*0624*/ 	.word	0x000129a0


	//   ....[73]....
        /*0628*/ 	.word	0x000129e0


	//   ....[74]....
        /*062c*/ 	.word	0x00014b50


	//   ....[75]....
        /*0630*/ 	.word	0x00014b70


	//   ....[76]....
        /*0634*/ 	.word	0x00014c20


	//   ....[77]....
        /*0638*/ 	.word	0x00014c40


	//   ....[78]....
        /*063c*/ 	.word	0x00014ce0


	//   ....[79]....
        /*0640*/ 	.word	0x00014d00


	//   ....[80]....
        /*0644*/ 	.word	0x00014da0


	//   ....[81]....
        /*0648*/ 	.word	0x00014dc0


	//   ....[82]....
        /*064c*/ 	.word	0x00014e60


	//   ....[83]....
        /*0650*/ 	.word	0x00014e80


	//   ....[84]....
        /*0654*/ 	.word	0x00014e90


	//   ....[85]....
        /*0658*/ 	.word	0x00014f20


	//   ....[86]....
        /*065c*/ 	.word	0x00015600


	//   ....[87]....
        /*0660*/ 	.word	0x00015630


	//   ....[88]....
        /*0664*/ 	.word	0x00015690


	//   ....[89]....
        /*0668*/ 	.word	0x000156f0


	//   ....[90]....
        /*066c*/ 	.word	0x00015740


	//   ....[91]....
        /*0670*/ 	.word	0x000157a0


	//   ....[92]....
        /*0674*/ 	.word	0x000157f0


	//   ....[93]....
        /*0678*/ 	.word	0x00015850


	//   ....[94]....
        /*067c*/ 	.word	0x000158a0


	//   ....[95]....
        /*0680*/ 	.word	0x00015900


	//   ....[96]....
        /*0684*/ 	.word	0x00015950


	//   ....[97]....
        /*0688*/ 	.word	0x000159b0


	//   ....[98]....
        /*068c*/ 	.word	0x00015a00


	//   ....[99]....
        /*0690*/ 	.word	0x00015a50


	//   ....[100]....
        /*0694*/ 	.word	0x00015a70


	//   ....[101]....
        /*0698*/ 	.word	0x00015ab0


	//   ....[102]....
        /*069c*/ 	.word	0x00016260


	//   ....[103]....
        /*06a0*/ 	.word	0x000162a0


	//   ....[104]....
        /*06a4*/ 	.word	0x000162b0


	//   ....[105]....
        /*06a8*/ 	.word	0x00016310


	//   ....[106]....
        /*06ac*/ 	.word	0x00016320


	//   ....[107]....
        /*06b0*/ 	.word	0x00016380


	//   ....[108]....
        /*06b4*/ 	.word	0x000163b0


	//   ....[109]....
        /*06b8*/ 	.word	0x000163f0


	//   ....[110]....
        /*06bc*/ 	.word	0x00016420


	//   ....[111]....
        /*06c0*/ 	.word	0x00016460


	//   ....[112]....
        /*06c4*/ 	.word	0x00016490


	//   ....[113]....
        /*06c8*/ 	.word	0x000164d0


	//   ....[114]....
        /*06cc*/ 	.word	0x00016740


	//   ....[115]....
        /*06d0*/ 	.word	0x00016760


	//   ....[116]....
        /*06d4*/ 	.word	0x00016770


	//   ....[117]....
        /*06d8*/ 	.word	0x00016800


	//   ....[118]....
        /*06dc*/ 	.word	0x00016810


	//   ....[119]....
        /*06e0*/ 	.word	0x000168a0


	//   ....[120]....
        /*06e4*/ 	.word	0x000168b0


	//   ....[121]....
        /*06e8*/ 	.word	0x00016940


	//   ....[122]....
        /*06ec*/ 	.word	0x00016950


	//   ....[123]....
        /*06f0*/ 	.word	0x000169e0


	//   ....[124]....
        /*06f4*/ 	.word	0x000169f0


	//   ....[125]....
        /*06f8*/ 	.word	0x00016a00


	//   ....[126]....
        /*06fc*/ 	.word	0x00016fc0


	//   ....[127]....
        /*0700*/ 	.word	0x00017000


	//   ....[128]....
        /*0704*/ 	.word	0x00017040


	//   ....[129]....
        /*0708*/ 	.word	0x00017070


	//   ....[130]....
        /*070c*/ 	.word	0x00017100


	//   ....[131]....
        /*0710*/ 	.word	0x00017130


	//   ....[132]....
        /*0714*/ 	.word	0x000171a0


	//   ....[133]....
        /*0718*/ 	.word	0x000171d0


	//   ....[134]....
        /*071c*/ 	.word	0x00017240


	//   ....[135]....
        /*0720*/ 	.word	0x00017270


	//   ....[136]....
        /*0724*/ 	.word	0x000172a0


	//   ....[137]....
        /*0728*/ 	.word	0x000172f0


	//   ....[138]....
        /*072c*/ 	.word	0x00017730


	//   ....[139]....
        /*0730*/ 	.word	0x00017740


	//   ....[140]....
        /*0734*/ 	.word	0x00017780


	//   ....[141]....
        /*0738*/ 	.word	0x000177c0


	//   ....[142]....
        /*073c*/ 	.word	0x000177f0


	//   ....[143]....
        /*0740*/ 	.word	0x00017820


	//   ....[144]....
        /*0744*/ 	.word	0x00017850


	//   ....[145]....
        /*0748*/ 	.word	0x00017880


	//   ....[146]....
        /*074c*/ 	.word	0x00017a30


	//   ....[147]....
        /*0750*/ 	.word	0x00017a60


	//   ....[148]....
        /*0754*/ 	.word	0x00017a90


	//   ....[149]....
        /*0758*/ 	.word	0x00017ac0


	//   ....[150]....
        /*075c*/ 	.word	0x00017af0


	//   ....[151]....
        /*0760*/ 	.word	0x00017b20


	//   ....[152]....
        /*0764*/ 	.word	0x00017be0


	//   ....[153]....
        /*0768*/ 	.word	0x00017c00


	//   ....[154]....
        /*076c*/ 	.word	0x00017c20


	//   ....[155]....
        /*0770*/ 	.word	0x00017c80


	//   ....[156]....
        /*0774*/ 	.word	0x000186a0


	//   ....[157]....
        /*0778*/ 	.word	0x00018d20


	//   ....[158]....
        /*077c*/ 	.word	0x00018e10


	//   ....[159]....
        /*0780*/ 	.word	0x00018eb0


	//   ....[160]....
        /*0784*/ 	.word	0x00018f10


	//   ....[161]....
        /*0788*/ 	.word	0x00019020


	//   ....[162]....
        /*078c*/ 	.word	0x00019090


	//   ....[163]....
        /*0790*/ 	.word	0x000191a0


	//   ....[164]....
        /*0794*/ 	.word	0x00019210


	//   ....[165]....
        /*0798*/ 	.word	0x00019320


	//   ....[166]....
        /*079c*/ 	.word	0x00019390


	//   ....[167]....
        /*07a0*/ 	.word	0x000194a0


	//   ....[168]....
        /*07a4*/ 	.word	0x00019510


	//   ....[169]....
        /*07a8*/ 	.word	0x000195b0


	//   ....[170]....
        /*07ac*/ 	.word	0x000196c0


	//   ....[171]....
        /*07b0*/ 	.word	0x00019730


	//   ....[172]....
        /*07b4*/ 	.word	0x000197b0


	//   ....[173]....
        /*07b8*/ 	.word	0x00019880


	//   ....[174]....
        /*07bc*/ 	.word	0x00019900


	//   ....[175]....
        /*07c0*/ 	.word	0x000199e0


	//   ....[176]....
        /*07c4*/ 	.word	0x00019a60


	//   ....[177]....
        /*07c8*/ 	.word	0x00019b40


	//   ....[178]....
        /*07cc*/ 	.word	0x00019bc0


	//   ....[179]....
        /*07d0*/ 	.word	0x00019ca0


	//   ....[180]....
        /*07d4*/ 	.word	0x00019d20


	//   ....[181]....
        /*07d8*/ 	.word	0x00019e00


	//   ....[182]....
        /*07dc*/ 	.word	0x00019e80


	//   ....[183]....
        /*07e0*/ 	.word	0x00019f50


	//   ....[184]....
        /*07e4*/ 	.word	0x00019fd0


	//   ....[185]....
        /*07e8*/ 	.word	0x0001a090


	//   ....[186]....
        /*07ec*/ 	.word	0x0001a1c0


	//   ....[187]....
        /*07f0*/ 	.word	0x0001a290


	//   ....[188]....
        /*07f4*/ 	.word	0x0001a300


	//   ....[189]....
        /*07f8*/ 	.word	0x0001a3d0


	//   ....[190]....
        /*07fc*/ 	.word	0x0001a430


	//   ....[191]....
        /*0800*/ 	.word	0x0001a500


	//   ....[192]....
        /*0804*/ 	.word	0x0001a560


	//   ....[193]....
        /*0808*/ 	.word	0x0001a630


	//   ....[194]....
        /*080c*/ 	.word	0x0001a690


	//   ....[195]....
        /*0810*/ 	.word	0x0001a760


	//   ....[196]....
        /*0814*/ 	.word	0x0001a7c0


	//   ....[197]....
        /*0818*/ 	.word	0x0001a8a0


	//   ....[198]....
        /*081c*/ 	.word	0x0001a990


	//   ....[199]....
        /*0820*/ 	.word	0x0001aa30


	//   ....[200]....
        /*0824*/ 	.word	0x0001aa90


	//   ....[201]....
        /*0828*/ 	.word	0x0001ab90


	//   ....[202]....
        /*082c*/ 	.word	0x0001abf0


	//   ....[203]....
        /*0830*/ 	.word	0x0001acf0


	//   ....[204]....
        /*0834*/ 	.word	0x0001ad50


	//   ....[205]....
        /*0838*/ 	.word	0x0001ae50


	//   ....[206]....
        /*083c*/ 	.word	0x0001aeb0


	//   ....[207]....
        /*0840*/ 	.word	0x0001afb0


	//   ....[208]....
        /*0844*/ 	.word	0x0001b010


	//   ....[209]....
        /*0848*/ 	.word	0x0001b0e0


	//   ....[210]....
        /*084c*/ 	.word	0x0001b220


	//   ....[211]....
        /*0850*/ 	.word	0x0001b2c0


	//   ....[212]....
        /*0854*/ 	.word	0x0001b3a0


	//   ....[213]....
        /*0858*/ 	.word	0x0001b470


	//   ....[214]....
        /*085c*/ 	.word	0x0001b4d0


	//   ....[215]....
        /*0860*/ 	.word	0x0001b5c0


	//   ....[216]....
        /*0864*/ 	.word	0x0001b620


	//   ....[217]....
        /*0868*/ 	.word	0x0001b710


	//   ....[218]....
        /*086c*/ 	.word	0x0001b770


	//   ....[219]....
        /*0870*/ 	.word	0x0001b860


	//   ....[220]....
        /*0874*/ 	.word	0x0001b8c0


	//   ....[221]....
        /*0878*/ 	.word	0x0001b9a0


	//   ....[222]....
        /*087c*/ 	.word	0x0001ba30


	//   ....[223]....
        /*0880*/ 	.word	0x0001bad0


	//   ....[224]....
        /*0884*/ 	.word	0x0001bc40


	//   ....[225]....
        /*0888*/ 	.word	0x0001bcb0


	//   ....[226]....
        /*088c*/ 	.word	0x0001bd30


	//   ....[227]....
        /*0890*/ 	.word	0x0001bda0


	//   ....[228]....
        /*0894*/ 	.word	0x0001be10


	//   ....[229]....
        /*0898*/ 	.word	0x0001be90


	//   ....[230]....
        /*089c*/ 	.word	0x0001bf10


	//   ....[231]....
        /*08a0*/ 	.word	0x0001bfa0


	//   ....[232]....
        /*08a4*/ 	.word	0x0001c010


	//   ....[233]....
        /*08a8*/ 	.word	0x0001c080


	//   ....[234]....
        /*08ac*/ 	.word	0x0001c0f0


	//   ....[235]....
        /*08b0*/ 	.word	0x0001c170


	//   ....[236]....
        /*08b4*/ 	.word	0x0001c1e0


	//   ....[237]....
        /*08b8*/ 	.word	0x0001c270


	//   ....[238]....
        /*08bc*/ 	.word	0x0001c2d0


	//   ....[239]....
        /*08c0*/ 	.word	0x0001c360


	//   ....[240]....
        /*08c4*/ 	.word	0x0001c490


	//----- nvinfo : EIATTR_REG_RECONFIG
	.align		4
.L_705:
        /*08c8*/ 	.byte	0x01, 0x54
	.zero		2


	//----- nvinfo : EIATTR_SYSCALL_OFFSETS
	.align		4
        /*08cc*/ 	.byte	0x04, 0x46
        /*08ce*/ 	.short	(.L_707 - .L_706)


	//   ....[0]....
.L_706:
        /*08d0*/ 	.word	0x00002160


	//   ....[1]....
        /*08d4*/ 	.word	0x000141b0


	//   ....[2]....
        /*08d8*/ 	.word	0x00014300


	//   ....[3]....
        /*08dc*/ 	.word	0x000143f0


	//   ....[4]....
        /*08e0*/ 	.word	0x00015260


	//----- nvinfo : EIATTR_MBARRIER_INSTR_OFFSETS
	.align		4
.L_707:
        /*08e4*/ 	.byte	0x04, 0x39
        /*08e6*/ 	.short	(.L_709 - .L_708)


	//   ....[0]....
.L_708:
        /*08e8*/ 	.word	0x00000180
        /*08ec*/ 	.word	0x000000ff
        /*08f0*/ 	.word	0x00030800
        /*08f4*/ 	.short	0x0100
        /*08f6*/ 	.byte	0x08
	.zero		1


	//   ....[1]....
        /*08f8*/ 	.word	0x00000190
        /*08fc*/ 	.word	0x000000ff
        /*0900*/ 	.word	0x00030820
        /*0904*/ 	.short	0x0100
        /*0906*/ 	.byte	0x08
	.zero		1


	//   ....[2]....
        /*0908*/ 	.word	0x00000280
        /*090c*/ 	.word	0x000000ff
        /*0910*/ 	.word	0x00030830
        /*0914*/ 	.short	0x0100
        /*0916*/ 	.byte	0x08
	.zero		1


	//   ....[3]....
        /*0918*/ 	.word	0x00000290
        /*091c*/ 	.word	0x000000ff
        /*0920*/ 	.word	0x00030840
        /*0924*/ 	.short	0x0100
        /*0926*/ 	.byte	0x08
	.zero		1


	//   ....[4]....
        /*0928*/ 	.word	0x000002a0
        /*092c*/ 	.word	0x000000ff
        /*0930*/ 	.word	0x00030838
        /*0934*/ 	.short	0x0100
        /*0936*/ 	.byte	0x08
	.zero		1


	//   ....[5]....
        /*0938*/ 	.word	0x000002b0
        /*093c*/ 	.word	0x000000ff
        /*0940*/ 	.word	0x00030848
        /*0944*/ 	.short	0x0100
        /*0946*/ 	.byte	0x08
	.zero		1


	//   ....[6]....
        /*0948*/ 	.word	0x000003e0
        /*094c*/ 	.word	0x000000ff
        /*0950*/ 	.word	0x00030850
        /*0954*/ 	.short	0x0100
        /*0956*/ 	.byte	0x08
	.zero		1


	//   ....[7]....
        /*0958*/ 	.word	0x000003f0
        /*095c*/ 	.word	0x000000ff
        /*0960*/ 	.word	0x00030860
        /*0964*/ 	.short	0x0100
        /*0966*/ 	.byte	0x08
	.zero		1


	//   ....[8]....
        /*0968*/ 	.word	0x00000400
        /*096c*/ 	.word	0x000000ff
        /*0970*/ 	.word	0x00030858
        /*0974*/ 	.short	0x0100
        /*0976*/ 	.byte	0x08
	.zero		1


	//   ....[9]....
        /*0978*/ 	.word	0x00000410
        /*097c*/ 	.word	0x000000ff
        /*0980*/ 	.word	0x00030868
        /*0984*/ 	.short	0x0100
        /*0986*/ 	.byte	0x08
	.zero		1


	//   ....[10]....
        /*0988*/ 	.word	0x00000500
        /*098c*/ 	.word	0x000000ff
        /*0990*/ 	.word	0x00030870
        /*0994*/ 	.short	0x0100
        /*0996*/ 	.byte	0x06
	.zero		1


	//   ....[11]....
        /*0998*/ 	.word	0x00000510
        /*099c*/ 	.word	0x000000ff
        /*09a0*/ 	.word	0x00030880
        /*09a4*/ 	.short	0x0100
        /*09a6*/ 	.byte	0x06
	.zero		1


	//   ....[12]....
        /*09a8*/ 	.word	0x00000520
        /*09ac*/ 	.word	0x000000ff
        /*09b0*/ 	.word	0x00030878
        /*09b4*/ 	.short	0x0100
        /*09b6*/ 	.byte	0x06
	.zero		1


	//   ....[13]....
        /*09b8*/ 	.word	0x00000530
        /*09bc*/ 	.word	0x000000ff
        /*09c0*/ 	.word	0x00030888
        /*09c4*/ 	.short	0x0100
        /*09c6*/ 	.byte	0x06
	.zero		1


	//   ....[14]....
        /*09c8*/ 	.word	0x00000660
        /*09cc*/ 	.word	0x000000ff
        /*09d0*/ 	.word	0x00030890
        /*09d4*/ 	.short	0x0100
        /*09d6*/ 	.byte	0x08
	.zero		1


	//   ....[15]....
        /*09d8*/ 	.word	0x00000670
        /*09dc*/ 	.word	0x000000ff
        /*09e0*/ 	.word	0x000308a0
        /*09e4*/ 	.short	0x0100
        /*09e6*/ 	.byte	0x08
	.zero		1


	//   ....[16]....
        /*09e8*/ 	.word	0x00000680
        /*09ec*/ 	.word	0x000000ff
        /*09f0*/ 	.word	0x00030898
        /*09f4*/ 	.short	0x0100
        /*09f6*/ 	.byte	0x08
	.zero		1


	//   ....[17]....
        /*09f8*/ 	.word	0x00000690
        /*09fc*/ 	.word	0x000000ff
        /*0a00*/ 	.word	0x000308a8
        /*0a04*/ 	.short	0x0100
        /*0a06*/ 	.byte	0x08
	.zero		1


	//   ....[18]....
        /*0a08*/ 	.word	0x000007d0
        /*0a0c*/ 	.word	0x000000ff
        /*0a10*/ 	.word	0x000308b0
        /*0a14*/ 	.short	0x0100
        /*0a16*/ 	.byte	0x08
	.zero		1


	//   ....[19]....
        /*0a18*/ 	.word	0x000007e0
        /*0a1c*/ 	.word	0x000000ff
        /*0a20*/ 	.word	0x000308c0
        /*0a24*/ 	.short	0x0100
        /*0a26*/ 	.byte	0x08
	.zero		1


	//   ....[20]....
        /*0a28*/ 	.word	0x000007f0
        /*0a2c*/ 	.word	0x000000ff
        /*0a30*/ 	.word	0x000308b8
        /*0a34*/ 	.short	0x0100
        /*0a36*/ 	.byte	0x08
	.zero		1


	//   ....[21]....
        /*0a38*/ 	.word	0x00000800
        /*0a3c*/ 	.word	0x000000ff
        /*0a40*/ 	.word	0x000308c8
        /*0a44*/ 	.short	0x0100
        /*0a46*/ 	.byte	0x08
	.zero		1


	//   ....[22]....
        /*0a48*/ 	.word	0x000021e0
        /*0a4c*/ 	.word	0x000000ff
        /*0a50*/ 	.word	0x00030800
        /*0a54*/ 	.short	0x010a
        /*0a56*/ 	.byte	0x3c
	.zero		1


	//   ....[23]....
        /*0a58*/ 	.word	0x00002290
        /*0a5c*/ 	.word	0x00000003
        /*0a60*/ 	.word	0x00030830
        /*0a64*/ 	.short	0x010a
        /*0a66*/ 	.byte	0x3f
	.zero		1


	//   ....[24]....
        /*0a68*/ 	.word	0x000022d0
        /*0a6c*/ 	.word	0x00000003
        /*0a70*/ 	.word	0x00030830
        /*0a74*/ 	.short	0x010a
        /*0a76*/ 	.byte	0x3f
	.zero		1


	//   ....[25]....
        /*0a78*/ 	.word	0x00002a40
        /*0a7c*/ 	.word	0x000000ff
        /*0a80*/ 	.word	0x00000000
        /*0a84*/ 	.short	0x0101
        /*0a86*/ 	.byte	0x04
	.zero		1


	//   ....[26]....
        /*0a88*/ 	.word	0x00005070
        /*0a8c*/ 	.word	0x000000ff
        /*0a90*/ 	.word	0x00030830
        /*0a94*/ 	.short	0x010a
        /*0a96*/ 	.byte	0x05
	.zero		1


	//   ....[27]....
        /*0a98*/ 	.word	0x000050b0
        /*0a9c*/ 	.word	0x000000ff
        /*0aa0*/ 	.word	0x00030830
        /*0aa4*/ 	.short	0x010a
        /*0aa6*/ 	.byte	0x05
	.zero		1


	//   ....[28]....
        /*0aa8*/ 	.word	0x00005b80
        /*0aac*/ 	.word	0x000000ff
        /*0ab0*/ 	.word	0x00030850
        /*0ab4*/ 	.short	0x010a
        /*0ab6*/ 	.byte	0x0a
	.zero		1


	//   ....[29]....
        /*0ab8*/ 	.word	0x00005bc0
        /*0abc*/ 	.word	0x000000ff
        /*0ac0*/ 	.word	0x00030850
        /*0ac4*/ 	.short	0x010a
        /*0ac6*/ 	.byte	0x0a
	.zero		1


	//   ....[30]....
        /*0ac8*/ 	.word	0x00005f80
        /*0acc*/ 	.word	0x000000ff
        /*0ad0*/ 	.word	0x00000000
        /*0ad4*/ 	.short	0x0101
        /*0ad6*/ 	.byte	0x05
	.zero		1


	//   ....[31]....
        /*0ad8*/ 	.word	0x00008000
        /*0adc*/ 	.word	0x000000ff
        /*0ae0*/ 	.word	0x00000000
        /*0ae4*/ 	.short	0x0101
        /*0ae6*/ 	.byte	0x0a
	.zero		1


	//   ....[32]....
        /*0ae8*/ 	.word	0x00008470
        /*0aec*/ 	.word	0x000000ff
        /*0af0*/ 	.word	0x00030830
        /*0af4*/ 	.short	0x010a
        /*0af6*/ 	.byte	0x05
	.zero		1


	//   ....[33]....
        /*0af8*/ 	.word	0x000084b0
        /*0afc*/ 	.word	0x000000ff
        /*0b00*/ 	.word	0x00030830
        /*0b04*/ 	.short	0x010a
        /*0b06*/ 	.byte	0x05
	.zero		1


	//   ....[34]....
        /*0b08*/ 	.word	0x00008f80
        /*0b0c*/ 	.word	0x000000ff
        /*0b10*/ 	.word	0x00030850
        /*0b14*/ 	.short	0x010a
        /*0b16*/ 	.byte	0x0a
	.zero		1


	//   ....[35]....
        /*0b18*/ 	.word	0x00008fc0
        /*0b1c*/ 	.word	0x000000ff
        /*0b20*/ 	.word	0x00030850
        /*0b24*/ 	.short	0x010a
        /*0b26*/ 	.byte	0x0a
	.zero		1


	//   ....[36]....
        /*0b28*/ 	.word	0x000093a0
        /*0b2c*/ 	.word	0x000000ff
        /*0b30*/ 	.word	0x00000000
        /*0b34*/ 	.short	0x0101
        /*0b36*/ 	.byte	0x05
	.zero		1


	//   ....[37]....
        /*0b38*/ 	.word	0x0000a110
        /*0b3c*/ 	.word	0x000000ff
        /*0b40*/ 	.word	0x00000000
        /*0b44*/ 	.short	0x0101
        /*0b46*/ 	.byte	0x0a
	.zero		1


	//   ....[38]....
        /*0b48*/ 	.word	0x0000a330
        /*0b4c*/ 	.word	0x000000ff
        /*0b50*/ 	.word	0x00030830
        /*0b54*/ 	.short	0x010a
        /*0b56*/ 	.byte	0x05
	.zero		1


	//   ....[39]....
        /*0b58*/ 	.word	0x0000a370
        /*0b5c*/ 	.word	0x000000ff
        /*0b60*/ 	.word	0x00030830
        /*0b64*/ 	.short	0x010a
        /*0b66*/ 	.byte	0x05
	.zero		1


	//   ....[40]....
        /*0b68*/ 	.word	0x0000ae40
        /*0b6c*/ 	.word	0x000000ff
        /*0b70*/ 	.word	0x00030850
        /*0b74*/ 	.short	0x010a
        /*0b76*/ 	.byte	0x0a
	.zero		1


	//   ....[41]....
        /*0b78*/ 	.word	0x0000ae80
        /*0b7c*/ 	.word	0x000000ff
        /*0b80*/ 	.word	0x00030850
        /*0b84*/ 	.short	0x010a
        /*0b86*/ 	.byte	0x0a
	.zero		1


	//   ....[42]....
        /*0b88*/ 	.word	0x0000b230
        /*0b8c*/ 	.word	0x000000ff
        /*0b90*/ 	.word	0x00000000
        /*0b94*/ 	.short	0x0101
        /*0b96*/ 	.byte	0x05
	.zero		1


	//   ....[43]....
        /*0b98*/ 	.word	0x0000d2c0
        /*0b9c*/ 	.word	0x000000ff
        /*0ba0*/ 	.word	0x00000000
        /*0ba4*/ 	.short	0x0101
        /*0ba6*/ 	.byte	0x0a
	.zero		1


	//   ....[44]....
        /*0ba8*/ 	.word	0x0000d9e0
        /*0bac*/ 	.word	0x000000ff
        /*0bb0*/ 	.word	0x00030850
        /*0bb4*/ 	.short	0x010a
        /*0bb6*/ 	.byte	0x05
	.zero		1


	//   ....[45]....
        /*0bb8*/ 	.word	0x0000da20
        /*0bbc*/ 	.word	0x000000ff
        /*0bc0*/ 	.word	0x00030850
        /*0bc4*/ 	.short	0x010a
        /*0bc6*/ 	.byte	0x05
	.zero		1


	//   ....[46]....
        /*0bc8*/ 	.word	0x0000e1c0
        /*0bcc*/ 	.word	0x000000ff
        /*0bd0*/ 	.word	0x00000000
        /*0bd4*/ 	.short	0x0101
        /*0bd6*/ 	.byte	0x04
	.zero		1


	//   ....[47]....
        /*0bd8*/ 	.word	0x0000fd40
        /*0bdc*/ 	.word	0x000000ff
        /*0be0*/ 	.word	0x00000000
        /*0be4*/ 	.short	0x0101
        /*0be6*/ 	.byte	0x08
	.zero		1


	//   ....[48]....
        /*0be8*/ 	.word	0x000103a0
        /*0bec*/ 	.word	0x000000ff
        /*0bf0*/ 	.word	0x00000000
        /*0bf4*/ 	.short	0x0101
        /*0bf6*/ 	.byte	0x08
	.zero		1


	//   ....[49]....
        /*0bf8*/ 	.word	0x00014960
        /*0bfc*/ 	.word	0x00000007
        /*0c00*/ 	.word	0x00030840
        /*0c04*/ 	.short	0x010a
        /*0c06*/ 	.byte	0x3f
	.zero		1


	//   ....[50]....
        /*0c08*/ 	.word	0x00014fe0
        /*0c0c*/ 	.word	0x00000007
        /*0c10*/ 	.word	0x00030830
        /*0c14*/ 	.short	0x0107
        /*0c16*/ 	.byte	0x3f
	.zero		1


	//   ....[51]....
        /*0c18*/ 	.word	0x00015090
        /*0c1c*/ 	.word	0x00000007
        /*0c20*/ 	.word	0x00030830
        /*0c24*/ 	.short	0x0101
        /*0c26*/ 	.byte	0x3f
	.zero		1


	//   ....[52]....
        /*0c28*/ 	.word	0x00015bc0
        /*0c2c*/ 	.word	0x00000011
        /*0c30*/ 	.word	0x00030800
        /*0c34*/ 	.short	0x0107
        /*0c36*/ 	.byte	0x3f
	.zero		1


	//   ....[53]....
        /*0c38*/ 	.word	0x00015ce0
        /*0c3c*/ 	.word	0x00000011
        /*0c40*/ 	.word	0x00030800
        /*0c44*/ 	.short	0x0101
        /*0c46*/ 	.byte	0x3f
	.zero		1


	//   ....[54]....
        /*0c48*/ 	.word	0x00015d00
        /*0c4c*/ 	.word	0x00000011
        /*0c50*/ 	.word	0x00030820
        /*0c54*/ 	.short	0x010a
        /*0c56*/ 	.byte	0x3f
	.zero		1


	//   ....[55]....
        /*0c58*/ 	.word	0x000160c0
        /*0c5c*/ 	.word	0x00000006
        /*0c60*/ 	.word	0x00030840
        /*0c64*/ 	.short	0x010a
        /*0c66*/ 	.byte	0x3f
	.zero		1


	//   ....[56]....
        /*0c68*/ 	.word	0x00016580
        /*0c6c*/ 	.word	0x00000006
        /*0c70*/ 	.word	0x00030830
        /*0c74*/ 	.short	0x0107
        /*0c76*/ 	.byte	0x3f
	.zero		1


	//   ....[57]....
        /*0c78*/ 	.word	0x00016630
        /*0c7c*/ 	.word	0x00000006
        /*0c80*/ 	.word	0x00030830
        /*0c84*/ 	.short	0x0101
        /*0c86*/ 	.byte	0x3f
	.zero		1


	//   ....[58]....
        /*0c88*/ 	.word	0x000166a0
        /*0c8c*/ 	.word	0x00000006
        /*0c90*/ 	.word	0x00030860
        /*0c94*/ 	.short	0x010a
        /*0c96*/ 	.byte	0x3f
	.zero		1


	//   ....[59]....
        /*0c98*/ 	.word	0x00016bf0
        /*0c9c*/ 	.word	0x00000006
        /*0ca0*/ 	.word	0x00030850
        /*0ca4*/ 	.short	0x0107
        /*0ca6*/ 	.byte	0x3f
	.zero		1


	//   ....[60]....
        /*0ca8*/ 	.word	0x00016d10
        /*0cac*/ 	.word	0x00000006
        /*0cb0*/ 	.word	0x00030850
        /*0cb4*/ 	.short	0x0101
        /*0cb6*/ 	.byte	0x3f
	.zero		1


	//   ....[61]....
        /*0cb8*/ 	.word	0x00016f20
        /*0cbc*/ 	.word	0x00000000
        /*0cc0*/ 	.word	0x00030860
        /*0cc4*/ 	.short	0x010a
        /*0cc6*/ 	.byte	0x3f
	.zero		1


	//   ....[62]....
        /*0cc8*/ 	.word	0x00017420
        /*0ccc*/ 	.word	0x00000000
        /*0cd0*/ 	.word	0x00030850
        /*0cd4*/ 	.short	0x0107
        /*0cd6*/ 	.byte	0x3f
	.zero		1


	//   ....[63]....
        /*0cd8*/ 	.word	0x000174d0
        /*0cdc*/ 	.word	0x00000000
        /*0ce0*/ 	.word	0x00030850
        /*0ce4*/ 	.short	0x0101
        /*0ce6*/ 	.byte	0x3f
	.zero		1


	//   ....[64]....
        /*0ce8*/ 	.word	0x00018620
        /*0cec*/ 	.word	0x00000004
        /*0cf0*/ 	.word	0x00030820
        /*0cf4*/ 	.short	0x010a
        /*0cf6*/ 	.byte	0x3f
	.zero		1


	//   ....[65]....
        /*0cf8*/ 	.word	0x000187c0
        /*0cfc*/ 	.word	0x00000005
        /*0d00*/ 	.word	0x00030840
        /*0d04*/ 	.short	0x010a
        /*0d06*/ 	.byte	0x3f
	.zero		1


	//   ....[66]....
        /*0d08*/ 	.word	0x00018860
        /*0d0c*/ 	.word	0x00000017
        /*0d10*/ 	.word	0x00030840
        /*0d14*/ 	.short	0x010a
        /*0d16*/ 	.byte	0x3f
	.zero		1


	//   ....[67]....
        /*0d18*/ 	.word	0x000188a0
        /*0d1c*/ 	.word	0x00000005
        /*0d20*/ 	.word	0x00030860
        /*0d24*/ 	.short	0x010a
        /*0d26*/ 	.byte	0x3f
	.zero		1


	//   ....[68]....
        /*0d28*/ 	.word	0x000188e0
        /*0d2c*/ 	.word	0x00000017
        /*0d30*/ 	.word	0x00030860
        /*0d34*/ 	.short	0x010a
        /*0d36*/ 	.byte	0x3f
	.zero		1


	//   ....[69]....
        /*0d38*/ 	.word	0x00018950
        /*0d3c*/ 	.word	0x00000003
        /*0d40*/ 	.word	0x00030800
        /*0d44*/ 	.short	0x010a
        /*0d46*/ 	.byte	0x3f
	.zero		1


	//   ....[70]....
        /*0d48*/ 	.word	0x000189a0
        /*0d4c*/ 	.word	0x00000003
        /*0d50*/ 	.word	0x00030830
        /*0d54*/ 	.short	0x010a
        /*0d56*/ 	.byte	0x3f
	.zero		1


	//   ....[71]....
        /*0d58*/ 	.word	0x00018a00
        /*0d5c*/ 	.word	0x00000004
        /*0d60*/ 	.word	0x00030830
        /*0d64*/ 	.short	0x010a
        /*0d66*/ 	.byte	0x3f
	.zero		1


	//   ....[72]....
        /*0d68*/ 	.word	0x00018a60
        /*0d6c*/ 	.word	0x00000002
        /*0d70*/ 	.word	0x00030850
        /*0d74*/ 	.short	0x010a
        /*0d76*/ 	.byte	0x3f
	.zero		1


	//   ....[73]....
        /*0d78*/ 	.word	0x00018ac0
        /*0d7c*/ 	.word	0x00000004
        /*0d80*/ 	.word	0x00030830
        /*0d84*/ 	.short	0x010a
        /*0d86*/ 	.byte	0x3f
	.zero		1


	//   ....[74]....
        /*0d88*/ 	.word	0x00018b20
        /*0d8c*/ 	.word	0x00000002
        /*0d90*/ 	.word	0x00030850
        /*0d94*/ 	.short	0x010a
        /*0d96*/ 	.byte	0x3f
	.zero		1


	//   ....[75]....
        /*0d98*/ 	.word	0x00018b80
        /*0d9c*/ 	.word	0x00000004
        /*0da0*/ 	.word	0x00030830
        /*0da4*/ 	.short	0x010a
        /*0da6*/ 	.byte	0x3f
	.zero		1


	//   ....[76]....
        /*0da8*/ 	.word	0x00018be0
        /*0dac*/ 	.word	0x00000002
        /*0db0*/ 	.word	0x00030850
        /*0db4*/ 	.short	0x010a
        /*0db6*/ 	.byte	0x3f
	.zero		1


	//   ....[77]....
        /*0db8*/ 	.word	0x00018c40
        /*0dbc*/ 	.word	0x00000007
        /*0dc0*/ 	.word	0x00030850
        /*0dc4*/ 	.short	0x010a
        /*0dc6*/ 	.byte	0x3f
	.zero		1


	//   ....[78]....
        /*0dc8*/ 	.word	0x00018d60
        /*0dcc*/ 	.word	0x00000007
        /*0dd0*/ 	.word	0x00030840
        /*0dd4*/ 	.short	0x010a
        /*0dd6*/ 	.byte	0x3f
	.zero		1


	//   ....[79]....
        /*0dd8*/ 	.word	0x0001a0c0
        /*0ddc*/ 	.word	0x00000011
        /*0de0*/ 	.word	0x00030820
        /*0de4*/ 	.short	0x010a
        /*0de6*/ 	.byte	0x3f
	.zero		1


	//   ....[80]....
        /*0de8*/ 	.word	0x0001a110
        /*0dec*/ 	.word	0x00000006
        /*0df0*/ 	.word	0x00030840
        /*0df4*/ 	.short	0x010a
        /*0df6*/ 	.byte	0x3f
	.zero		1


	//   ....[81]....
        /*0df8*/ 	.word	0x0001a8e0
        /*0dfc*/ 	.word	0x00000006
        /*0e00*/ 	.word	0x00030860
        /*0e04*/ 	.short	0x010a
        /*0e06*/ 	.byte	0x3f
	.zero		1


	//   ....[82]....
        /*0e08*/ 	.word	0x0001b170
        /*0e0c*/ 	.word	0x00000000
        /*0e10*/ 	.word	0x00030860
        /*0e14*/ 	.short	0x010a
        /*0e16*/ 	.byte	0x3f
	.zero		1


	//   ....[83]....
        /*0e18*/ 	.word	0x0001c3b0
        /*0e1c*/ 	.word	0x00000004
        /*0e20*/ 	.word	0x00030820
        /*0e24*/ 	.short	0x010a
        /*0e26*/ 	.byte	0x3f
	.zero		1


	//   ....[84]....
        /*0e28*/ 	.word	0x0001c550
        /*0e2c*/ 	.word	0x00000005
        /*0e30*/ 	.word	0x00030840
        /*0e34*/ 	.short	0x010a
        /*0e36*/ 	.byte	0x3f
	.zero		1


	//   ....[85]....
        /*0e38*/ 	.word	0x0001c5a0
        /*0e3c*/ 	.word	0x00000017
        /*0e40*/ 	.word	0x00030840
        /*0e44*/ 	.short	0x010a
        /*0e46*/ 	.byte	0x3f
	.zero		1


	//   ....[86]....
        /*0e48*/ 	.word	0x0001c5f0
        /*0e4c*/ 	.word	0x00000005
        /*0e50*/ 	.word	0x00030860
        /*0e54*/ 	.short	0x010a
        /*0e56*/ 	.byte	0x3f
	.zero		1


	//----- nvinfo : EIATTR_NUM_MBARRIERS
	.align		4
.L_709:
        /*0e58*/ 	.byte	0x03, 0x38
        /*0e5a*/ 	.short	0x0016


	//----- nvinfo : EIATTR_EXIT_INSTR_OFFSETS
	.align		4
        /*0e5c*/ 	.byte	0x04, 0x1c
        /*0e5e*/ 	.short	(.L_711 - .L_710)


	//   ....[0]....
.L_710:
        /*0e60*/ 	.word	0x00000990


	//   ....[1]....
        /*0e64*/ 	.word	0x00012330


	//   ....[2]....
        /*0e68*/ 	.word	0x00018930


	//----- nvinfo : EIATTR_MAX_THREADS
	.align		4
.L_711:
        /*0e6c*/ 	.byte	0x04, 0x05
        /*0e6e*/ 	.short	(.L_713 - .L_712)
.L_712:
        /*0e70*/ 	.word	0x00000180
        /*0e74*/ 	.word	0x00000001
        /*0e78*/ 	.word	0x00000001


	//----- nvinfo : EIATTR_CRS_STACK_SIZE
	.align		4
.L_713:
        /*0e7c*/ 	.byte	0x04, 0x1e
        /*0e7e*/ 	.short	(.L_715 - .L_714)
.L_714:
        /*0e80*/ 	.word	0x00000000


	//----- nvinfo : EIATTR_CBANK_PARAM_SIZE
	.align		4
.L_715:
        /*0e84*/ 	.byte	0x03, 0x19
        /*0e86*/ 	.short	0x0af0


	//----- nvinfo : EIATTR_PARAM_CBANK
	.align		4
        /*0e88*/ 	.byte	0x04, 0x0a
        /*0e8a*/ 	.short	(.L_717 - .L_716)
	.align		4
.L_716:
        /*0e8c*/ 	.word	index@(.nv.constant0._ZN7cutlass13device_kernelIN5flash11enable_sm90INS1_16FlashAttnFwdSm90INS1_25CollectiveMainloopFwdSm90ILi2EN4cute5tupleIJNS5_1CILi1EEES8_S8_EEENS6_IJNS7_ILi128EEENS7_ILi96EEENS7_ILi192EEEEEELi192ENS_6half_tEfNS_4arch4Sm90ELb0ELb1ELb0ELb1ELb1ELb0ELb0ELb1ELb1ELb1ELb1ELb0EEENS1_21CollectiveEpilogueFwdINS6_IJSA_SC_SB_EEES9_SE_SG_Li256ELb1ELb1ELb1ELb0EEENS1_36VarlenDynamicPersistentTileSchedulerILi128ELi96ELi256ELi128ELb1ELb1ELb1ELb1ELb0ELb1EEEEEEEEEvNT_6ParamsE)
        /*0e90*/ 	.short	0x0210
        /*0e92*/ 	.short	0x0af0


	//----- nvinfo : EIATTR_SW_WAR
	.align		4
.L_717:
        /*0e94*/ 	.byte	0x04, 0x36
        /*0e96*/ 	.short	(.L_719 - .L_718)
.L_718:
        /*0e98*/ 	.word	0x00000008
.L_719:


//--------------------- .nv.info._ZN7cutlass13device_kernelIN5flash11enable_sm90INS1_16FlashAttnFwdSm90INS1_25CollectiveMainloopFwdSm90ILi2EN4cute5tupleIJNS5_1CILi1EEES8_S8_EEENS6_IJNS7_ILi128EEENS7_ILi96EEENS7_ILi192EEEEEELi192ENS_6half_tEfNS_4arch4Sm90ELb0ELb1ELb0ELb1ELb1ELb1ELb0ELb1ELb1ELb1ELb1ELb0EEENS1_21CollectiveEpilogueFwdINS6_IJSA_SC_SB_EEES9_SE_SG_Li256ELb1ELb1ELb1ELb0EEENS1_36VarlenDynamicPersistentTileSchedulerILi128ELi96ELi256ELi128ELb1ELb1ELb1ELb1ELb0ELb1EEEEEEEEEvNT_6ParamsE --------------------------
	.section	.nv.info._ZN7cutlass13device_kernelIN5flash11enable_sm90INS1_16FlashAttnFwdSm90INS1_25CollectiveMainloopFwdSm90ILi2EN4cute5tupleIJNS5_1CILi1EEES8_S8_EEENS6_IJNS7_ILi128EEENS7_ILi96EEENS7_ILi192EEEEEELi192ENS_6half_tEfNS_4arch4Sm90ELb0ELb1ELb0ELb1ELb1ELb1ELb0ELb1ELb1ELb1ELb1ELb0EEENS1_21CollectiveEpilogueFwdINS6_IJSA_SC_SB_EEES9_SE_SG_Li256ELb1ELb1ELb1ELb0EEENS1_36VarlenDynamicPersistentTileSchedulerILi128ELi96ELi256ELi128ELb1ELb1ELb1ELb1ELb0ELb1EEEEEEEEEvNT_6ParamsE,"",@"SHT_CUDA_INFO"
	.sectionflags	@""
	.align	4


	//----- nvinfo : EIATTR_CUDA_API_VERSION
	.align		4
        /*0000*/ 	.byte	0x04, 0x37
        /*0002*/ 	.short	(.L_721 - .L_720)
.L_720:
        /*0004*/ 	.word	0x00000082


	//----- nvinfo : EIATTR_KPARAM_INFO
	.align		4
.L_721:
        /*0008*/ 	.byte	0x04, 0x17
        /*000a*/ 	.short	(.L_723 - .L_722)
.L_722:
        /*000c*/ 	.word	0x00000000
        /*0010*/ 	.short	0x0000
        /*0012*/ 	.short	0x0070
        /*0014*/ 	.byte	0x00, 0xf0, 0x01, 0x2a


	//----- nvinfo : EIATTR_SPARSE_MMA_MASK
	.align		4
.L_723:
        /*0018*/ 	.byte	0x03, 0x50
        /*001a*/ 	.short	0x0000


	//----- nvinfo : EIATTR_MAXREG_COUNT
	.align		4
        /*001c*/ 	.byte	0x03, 0x1b
        /*001e*/ 	.short	0x00a8


	//----- nvinfo : EIATTR_NUM_BARRIERS
	.align		4
        /*0020*/ 	.byte	0x02, 0x4c
        /*0022*/ 	.byte	0x10
	.zero		1


	//----- nvinfo : EIATTR_EXTERNS
	.align		4
        /*0024*/ 	.byte	0x04, 0x0f
        /*0026*/ 	.short	(.L_725 - .L_724)


	//   ....[0]....
	.align		4
.L_724:
        /*0028*/ 	.word	index@(__assertfail)


	//----- nvinfo : EIATTR_ANNOTATIONS
	.align		4
.L_725:
        /*002c*/ 	.byte	0x04, 0x55
        /*002e*/ 	.short	(.L_727 - .L_726)


	//   ....[0]....
.L_726:
        /* <DEDUP_REMOVED lines=64> */


	//----- nvinfo : EIATTR_MERCURY_ISA_VERSION
	.align		4
.L_727:
        /*0420*/ 	.byte	0x03, 0x5f
        /*0422*/ 	.short	0x0101


	//----- nvinfo : EIATTR_UNUSED_LOAD_BYTE_OFFSET
	.align		4
        /*0424*/ 	.byte	0x04, 0x44
        /*0426*/ 	.short	(.L_729 - .L_728)


	//   ....[0]....
.L_728:
        /*0428*/ 	.word	0x00000a50
        /*042c*/ 	.word	0x0000fff0


	//   ....[1]....
        /*0430*/ 	.word	0x00020840
        /*0434*/ 	.word	0x0000fff0


	//----- nvinfo : EIATTR_INT_WARP_WIDE_INSTR_OFFSETS
	.align		4
.L_729:
        /*0438*/ 	.byte	0x04, 0x31
        /*043a*/ 	.short	(.L_731 - .L_730)


	//   ....[0]....
.L_730:
        /*043c*/ 	.word	0x00000130


	//   ....[1]....
        /*0440*/ 	.word	0x00000170


	//   ....[2]....
        /*0444*/ 	.word	0x000001e0


	//   ....[3]....
        /*0448*/ 	.word	0x00027ee0


	//   ....[4]....
        /*044c*/ 	.word	0x00027f70


	//   ....[5]....
        /*0450*/ 	.word	0x0002ad60


	//   ....[6]....
        /*0454*/ 	.word	0x0002adf0


	//----- nvinfo : EIATTR_COOP_GROUP_MASK_REGIDS
	.align		4
.L_731:
        /*0458*/ 	.byte	0x04, 0x29
        /*045a*/ 	.short	(.L_733 - .L_732)


	//   ....[0]....
.L_732:
        /*045c*/ 	.word	0xffffffff


	//   ....[1]....
        /*0460*/ 	.word	0xffffffff


	//   ....[2]....
        /*0464*/ 	.word	0xffffffff


	//   ....[3]....
        /*0468*/ 	.word	0xffffffff


	//   ....[4]....
        /*046c*/ 	.word	0xffffffff


	//   ....[5]....
        /*0470*/ 	.word	0xffffffff


	//   ....[6]....
        /*0474*/ 	.word	0xffffffff


	//   ....[7]....
        /*0478*/ 	.word	0xffffffff


	//   ....[8]....
        /*047c*/ 	.word	0xffffffff


	//   ....[9]....
        /*0480*/ 	.word	0xffffffff


	//   ....[10]....
        /*0484*/ 	.word	0xffffffff


	//   ....[11]....
        /*0488*/ 	.word	0xffffffff


	//   ....[12]....
        /*048c*/ 	.word	0xffffffff


	//   ....[13]....
        /*0490*/ 	.word	0xffffffff


	//   ....[14]....
        /*0494*/ 	.word	0xffffffff


	//   ....[15]....
        /*0498*/ 	.word	0xffffffff


	//   ....[16]....
        /*049c*/ 	.word	0xffffffff


	//   ....[17]....
        /*04a0*/ 	.word	0xffffffff


	//   ....[18]....
        /*04a4*/ 	.word	0xffffffff


	//   ....[19]....
        /*04a8*/ 	.word	0xffffffff


	//   ....[20]....
        /*04ac*/ 	.word	0xffffffff


	//   ....[21]....
        /*04b0*/ 	.word	0xffffffff


	//   ....[22]....
        /*04b4*/ 	.word	0xffffffff


	//   ....[23]....
        /*04b8*/ 	.word	0xffffffff


	//   ....[24]....
        /*04bc*/ 	.word	0xffffffff


	//   ....[25]....
        /*04c0*/ 	.word	0xffffffff


	//   ....[26]....
        /*04c4*/ 	.word	0xffffffff


	//   ....[27]....
        /*04c8*/ 	.word	0xffffffff


	//   ....[28]....
        /*04cc*/ 	.word	0xffffffff


	//   ....[29]....
        /*04d0*/ 	.word	0xffffffff


	//   ....[30]....
        /*04d4*/ 	.word	0xffffffff


	//   ....[31]....
        /*04d8*/ 	.word	0xffffffff


	//   ....[32]....
        /*04dc*/ 	.word	0xffffffff


	//   ....[33]....
        /*04e0*/ 	.word	0xffffffff


	//   ....[34]....
        /*04e4*/ 	.word	0xffffffff


	//   ....[35]....
        /*04e8*/ 	.word	0xffffffff


	//   ....[36]....
        /*04ec*/ 	.word	0xffffffff


	//   ....[37]....
        /*04f0*/ 	.word	0xffffffff


	//   ....[38]....
        /*04f4*/ 	.word	0xffffffff


	//   ....[39]....
        /*04f8*/ 	.word	0xffffffff


	//   ....[40]....
        /*04fc*/ 	.word	0xffffffff


	//   ....[41]....
        /*0500*/ 	.word	0xffffffff


	//   ....[42]....
        /*0504*/ 	.word	0xffffffff


	//   ....[43]....
        /*0508*/ 	.word	0xffffffff


	//   ....[44]....
        /*050c*/ 	.word	0xffffffff


	//   ....[45]....
        /*0510*/ 	.word	0xffffffff


	//   ....[46]....
        /*0514*/ 	.word	0xffffffff


	//   ....[47]....
        /*0518*/ 	.word	0xffffffff


	//   ....[48]....
        /*051c*/ 	.word	0xffffffff


	//   ....[49]....
        /*0520*/ 	.word	0xffffffff


	//   ....[50]....
        /*0524*/ 	.word	0xffffffff


	//   ....[51]....
        /*0528*/ 	.word	0xffffffff


	//   ....[52]....
        /*052c*/ 	.word	0xffffffff


	//   ....[53]....
        /*0530*/ 	.word	0xffffffff


	//   ....[54]....
        /*0534*/ 	.word	0xffffffff


	//   ....[55]....
        /*0538*/ 	.word	0xffffffff


	//   ....[56]....
        /*053c*/ 	.word	0xffffffff


	//   ....[57]....
        /*0540*/ 	.word	0xffffffff


	//   ....[58]....
        /*0544*/ 	.word	0xffffffff


	//   ....[59]....
        /*0548*/ 	.word	0xffffffff


	//   ....[60]....
        /*054c*/ 	.word	0xffffffff


	//   ....[61]....
        /*0550*/ 	.word	0xffffffff


	//   ....[62]....
        /*0554*/ 	.word	0xffffffff


	//   ....[63]....
        /*0558*/ 	.word	0xffffffff


	//   ....[64]....
        /*055c*/ 	.word	0xffffffff


	//   ....[65]....
        /*0560*/ 	.word	0xffffffff


	//   ....[66]....
        /*0564*/ 	.word	0xffffffff


	//   ....[67]....
        /*0568*/ 	.word	0xffffffff


	//   ....[68]....
        /*056c*/ 	.word	0xffffffff


	//   ....[69]....
        /*0570*/ 	.word	0xffffffff


	//   ....[70]....
        /*0574*/ 	.word	0xffffffff


	//   ....[71]....
        /*0578*/ 	.word	0xffffffff


	//   ....[72]....
        /*057c*/ 	.word	0xffffffff


	//   ....[73]....
        /*0580*/ 	.word	0xffffffff


	//   ....[74]....
        /*0584*/ 	.word	0xffffffff


	//   ....[75]....
        /*0588*/ 	.word	0xffffffff


	//   ....[76]....
        /*058c*/ 	.word	0xffffffff


	//   ....[77]....
        /*0590*/ 	.word	0xffffffff


	//   ....[78]....
        /*0594*/ 	.word	0xffffffff


	//   ....[79]....
        /*0598*/ 	.word	0xffffffff


	//   ....[80]....
        /*059c*/ 	.word	0xffffffff


	//   ....[81]....
        /*05a0*/ 	.word	0xffffffff


	//   ....[82]....
        /*05a4*/ 	.word	0xffffffff


	//   ....[83]....
        /*05a8*/ 	.word	0xffffffff


	//   ....[84]....
        /*05ac*/ 	.word	0xffffffff


	//   ....[85]....
        /*05b0*/ 	.word	0xffffffff


	//   ....[86]....
        /*05b4*/ 	.word	0xffffffff


	//   ....[87]....
        /*05b8*/ 	.word	0xffffffff


	//   ....[88]....
        /*05bc*/ 	.word	0xffffffff


	//   ....[89]....
        /*05c0*/ 	.word	0xffffffff


	//   ....[90]....
        /*05c4*/ 	.word	0xffffffff


	//   ....[91]....
        /*05c8*/ 	.word	0xffffffff


	//   ....[92]....
        /*05cc*/ 	.word	0xffffffff


	//   ....[93]....
        /*05d0*/ 	.word	0xffffffff


	//   ....[94]....
        /*05d4*/ 	.word	0xffffffff


	//   ....[95]....
        /*05d8*/ 	.word	0xffffffff


	//   ....[96]....
        /*05dc*/ 	.word	0xffffffff


	//   ....[97]....
        /*05e0*/ 	.word	0xffffffff


	//   ....[98]....
        /*05e4*/ 	.word	0xffffffff


	//   ....[99]....
        /*05e8*/ 	.word	0xffffffff


	//   ....[100]....
        /*05ec*/ 	.word	0xffffffff


	//   ....[101]....
        /*05f0*/ 	.word	0xffffffff


	//   ....[102]....
        /*05f4*/ 	.word	0xffffffff


	//   ....[103]....
        /*05f8*/ 	.word	0xffffffff


	//   ....[104]....
        /*05fc*/ 	.word	0xffffffff


	//   ....[105]....
        /*0600*/ 	.word	0xffffffff


	//   ....[106]....
        /*0604*/ 	.word	0xffffffff


	//   ....[107]....
        /*0608*/ 	.word	0xffffffff


	//   ....[108]....
        /*060c*/ 	.word	0xffffffff


	//   ....[109]....
        /*0610*/ 	.word	0xffffffff


	//   ....[110]....
        /*0614*/ 	.word	0xffffffff


	//   ....[111]....
        /*0618*/ 	.word	0xffffffff


	//   ....[112]....
        /*061c*/ 	.word	0xffffffff


	//   ....[113]....
        /*0620*/ 	.word	0xffffffff


	//   ....[114]....
        /*0624*/ 	.word	0xffffffff


	//   ....[115]....
        /*0628*/ 	.word	0xffffffff


	//   ....[116]....
        /*062c*/ 	.word	0xffffffff


	//   ....[117]....
        /*0630*/ 	.word	0xffffffff


	//   ....[118]....
        /*0634*/ 	.word	0xffffffff


	//   ....[119]....
        /*0638*/ 	.word	0xffffffff


	//   ....[120]....
        /*063c*/ 	.word	0xffffffff


	//   ....[121]....
        /*0640*/ 	.word	0xffffffff


	//   ....[122]....
        /*0644*/ 	.word	0xffffffff


	//   ....[123]....
        /*0648*/ 	.word	0xffffffff


	//   ....[124]....
        /*064c*/ 	.word	0xffffffff


	//   ....[125]....
        /*0650*/ 	.word	0xffffffff


	//   ....[126]....
        /*0654*/ 	.word	0xffffffff


	//   ....[127]....
        /*0658*/ 	.word	0xffffffff


	//   ....[128]....
        /*065c*/ 	.word	0xffffffff


	//   ....[129]....
        /*0660*/ 	.word	0xffffffff


	//   ....[130]....
        /*0664*/ 	.word	0xffffffff


	//   ....[131]....
        /*0668*/ 	.word	0xffffffff


	//   ....[132]....
        /*066c*/ 	.word	0xffffffff


	//   ....[133]....
        /*0670*/ 	.word	0xffffffff


	//   ....[134]....
        /*0674*/ 	.word	0xffffffff


	//   ....[135]....
        /*0678*/ 	.word	0xffffffff


	//   ....[136]....
        /*067c*/ 	.word	0xffffffff


	//   ....[137]....
        /*0680*/ 	.word	0xffffffff


	//   ....[138]....
        /*0684*/ 	.word	0xffffffff


	//   ....[139]....
        /*0688*/ 	.word	0xffffffff


	//   ....[140]....
        /*068c*/ 	.word	0xffffffff


	//   ....[141]....
        /*0690*/ 	.word	0xffffffff


	//   ....[142]....
        /*0694*/ 	.word	0xffffffff


	//   ....[143]....
        /*0698*/ 	.word	0xffffffff


	//   ....[144]....
        /*069c*/ 	.word	0xffffffff


	//   ....[145]....
        /*06a0*/ 	.word	0xffffffff


	//   ....[146]....
        /*06a4*/ 	.word	0xffffffff


	//   ....[147]....
        /*06a8*/ 	.word	0xffffffff


	//   ....[148]....
        /*06ac*/ 	.word	0xffffffff


	//   ....[149]....
        /*06b0*/ 	.word	0xffffffff


	//   ....[150]....
        /*06b4*/ 	.word	0xffffffff


	//   ....[151]....
        /*06b8*/ 	.word	0xffffffff


	//   ....[152]....
        /*06bc*/ 	.word	0xffffffff


	//   ....[153]....
        /*06c0*/ 	.word	0xffffffff


	//   ....[154]....
        /*06c4*/ 	.word	0xffffffff


	//   ....[155]....
        /*06c8*/ 	.word	0xffffffff


	//   ....[156]....
        /*06cc*/ 	.word	0xffffffff


	//   ....[157]....
        /*06d0*/ 	.word	0xffffffff


	//   ....[158]....
        /*06d4*/ 	.word	0xffffffff


	//   ....[159]....
        /*06d8*/ 	.word	0xffffffff


	//   ....[160]....
        /*06dc*/ 	.word	0xffffffff


	//   ....[161]....
        /*06e0*/ 	.word	0xffffffff


	//   ....[162]....
        /*06e4*/ 	.word	0xffffffff


	//   ....[163]....
        /*06e8*/ 	.word	0xffffffff


	//   ....[164]....
        /*06ec*/ 	.word	0xffffffff


	//   ....[165]....
        /*06f0*/ 	.word	0xffffffff


	//   ....[166]....
        /*06f4*/ 	.word	0xffffffff


	//   ....[167]....
        /*06f8*/ 	.word	0xffffffff


	//   ....[168]....
        /*06fc*/ 	.word	0xffffffff


	//   ....[169]....
        /*0700*/ 	.word	0xffffffff


	//   ....[170]....
        /*0704*/ 	.word	0xffffffff


	//   ....[171]....
        /*0708*/ 	.word	0xffffffff


	//   ....[172]....
        /*070c*/ 	.word	0xffffffff


	//   ....[173]....
        /*0710*/ 	.word	0xffffffff


	//   ....[174]....
        /*0714*/ 	.word	0xffffffff


	//   ....[175]....
        /*0718*/ 	.word	0xffffffff


	//   ....[176]....
        /*071c*/ 	.word	0xffffffff


	//   ....[177]....
        /*0720*/ 	.word	0xffffffff


	//   ....[178]....
        /*0724*/ 	.word	0xffffffff


	//   ....[179]....
        /*0728*/ 	.word	0xffffffff


	//   ....[180]....
        /*072c*/ 	.word	0xffffffff


	//   ....[181]....
        /*0730*/ 	.word	0xffffffff


	//   ....[182]....
        /*0734*/ 	.word	0xffffffff


	//   ....[183]....
        /*0738*/ 	.word	0xffffffff


	//   ....[184]....
        /*073c*/ 	.word	0xffffffff


	//   ....[185]....
        /*0740*/ 	.word	0xffffffff


	//   ....[186]....
        /*0744*/ 	.word	0xffffffff


	//   ....[187]....
        /*0748*/ 	.word	0xffffffff


	//   ....[188]....
        /*074c*/ 	.word	0xffffffff


	//   ....[189]....
        /*0750*/ 	.word	0xffffffff


	//   ....[190]....
        /*0754*/ 	.word	0xffffffff


	//   ....[191]....
        /*0758*/ 	.word	0x0500000f


	//   ....[192]....
        /*075c*/ 	.word	0x0500000f


	//   ....[193]....
        /*0760*/ 	.word	0x0500000f


	//   ....[194]....
        /*0764*/ 	.word	0x0500000f


	//   ....[195]....
        /*0768*/ 	.word	0x0500000f


	//   ....[196]....
        /*076c*/ 	.word	0x0500000f


	//   ....[197]....
        /*0770*/ 	.word	0x0500000f


	//   ....[198]....
        /*0774*/ 	.word	0x0500000f


	//   ....[199]....
        /*0778*/ 	.word	0x0500000f


	//   ....[200]....
        /*077c*/ 	.word	0x0500000f


	//   ....[201]....
        /*0780*/ 	.word	0x0500000f


	//   ....[202]....
        /*0784*/ 	.word	0x0500000f


	//   ....[203]....
        /*0788*/ 	.word	0x0500000f


	//   ....[204]....
        /*078c*/ 	.word	0x0500000f


	//   ....[205]....
        /*0790*/ 	.word	0x0500000f


	//   ....[206]....
        /*0794*/ 	.word	0x0500000f


	//   ....[207]....
        /*0798*/ 	.word	0x0500000f


	//   ....[208]....
        /*079c*/ 	.word	0x0500000f


	//   ....[209]....
        /*07a0*/ 	.word	0x0500000f


	//   ....[210]....
        /*07a4*/ 	.word	0x0500000f


	//   ....[211]....
        /*07a8*/ 	.word	0x0500000f


	//   ....[212]....
        /*07ac*/ 	.word	0x0500000f


	//   ....[213]....
        /*07b0*/ 	.word	0x0500000f


	//   ....[214]....
        /*07b4*/ 	.word	0x0500000f


	//   ....[215]....
        /*07b8*/ 	.word	0x0500000f


	//   ....[216]....
        /*07bc*/ 	.word	0x0500000f


	//   ....[217]....
        /*07c0*/ 	.word	0x0500000f


	//   ....[218]....
        /*07c4*/ 	.word	0x0500000f


	//   ....[219]....
        /*07c8*/ 	.word	0x0500000f


	//   ....[220]....
        /*07cc*/ 	.word	0x0500000f


	//   ....[221]....
        /*07d0*/ 	.word	0x0500000f


	//   ....[222]....
        /*07d4*/ 	.word	0x0500000f


	//   ....[223]....
        /*07d8*/ 	.word	0x0500000f


	//   ....[224]....
        /*07dc*/ 	.word	0x0500000f


	//   ....[225]....
        /*07e0*/ 	.word	0x0500000f


	//   ....[226]....
        /*07e4*/ 	.word	0x0500000f


	//   ....[227]....
        /*07e8*/ 	.word	0x0500000f


	//   ....[228]....
        /*07ec*/ 	.word	0x0500000f


	//   ....[229]....
        /*07f0*/ 	.word	0x0500000f


	//   ....[230]....
        /*07f4*/ 	.word	0x0500000f


	//   ....[231]....
        /*07f8*/ 	.word	0x0500000f


	//   ....[232]....
        /*07fc*/ 	.word	0x0500000f


	//   ....[233]....
        /*0800*/ 	.word	0x0500000f


	//   ....[234]....
        /*0804*/ 	.word	0x0500000f


	//   ....[235]....
        /*0808*/ 	.word	0x0500000f


	//   ....[236]....
        /*080c*/ 	.word	0x0500000f


	//   ....[237]....
        /*0810*/ 	.word	0x0500000f


	//   ....[238]....
        /*0814*/ 	.word	0x0500000f


	//   ....[239]....
        /*0818*/ 	.word	0x0500000f


	//   ....[240]....
        /*081c*/ 	.word	0x0500000f


	//   ....[241]....
        /*0820*/ 	.word	0x0500000f


	//   ....[242]....
        /*0824*/ 	.word	0x0500000f


	//   ....[243]....
        /*0828*/ 	.word	0x0500000f


	//   ....[244]....
        /*082c*/ 	.word	0x0500000f


	//   ....[245]....
        /*0830*/ 	.word	0x0500000f


	//   ....[246]....
        /*0834*/ 	.word	0x0500000f


	//   ....[247]....
        /*0838*/ 	.word	0x0500000f


	//   ....[248]....
        /*083c*/ 	.word	0x0500000f


	//   ....[249]....
        /*0840*/ 	.word	0x0500000f


	//   ....[250]....
        /*0844*/ 	.word	0x0500000f


	//   ....[251]....
        /*0848*/ 	.word	0x0500000f


	//   ....[252]....
        /*084c*/ 	.word	0x0500000f


	//   ....[253]....
        /*0850*/ 	.word	0x0500000f


	//   ....[254]....
        /*0854*/ 	.word	0x0500000f


	//   ....[255]....
        /*0858*/ 	.word	0x0500000f


	//   ....[0]....
        /*085c*/ 	.word	0x0500000f


	//   ....[1]....
        /*0860*/ 	.word	0x0500000f


	//   ....[2]....
        /*0864*/ 	.word	0x0500000f


	//   ....[3]....
        /*0868*/ 	.word	0x0500000f


	//   ....[4]....
        /*086c*/ 	.word	0x0500000f


	//   ....[5]....
        /*0870*/ 	.word	0x0500000f


	//   ....[6]....
        /*0874*/ 	.word	0x0500000f


	//   ....[7]....
        /*0878*/ 	.word	0x0500000f


	//   ....[8]....
        /*087c*/ 	.word	0x0500000f


	//   ....[9]....
        /*0880*/ 	.word	0x0500000f


	//   ....[10]....
        /*0884*/ 	.word	0x0500000f


	//   ....[11]....
        /*0888*/ 	.word	0x0500000f


	//   ....[12]....
        /*088c*/ 	.word	0x0500000f


	//   ....[13]....
        /*0890*/ 	.word	0x0500000f


	//   ....[14]....
        /*0894*/ 	.word	0x0500000f


	//   ....[15]....
        /*0898*/ 	.word	0x0500000f


	//   ....[16]....
        /*089c*/ 	.word	0x0500000f


	//   ....[17]....
        /*08a0*/ 	.word	0x0500000f


	//   ....[18]....
        /*08a4*/ 	.word	0x0500000f


	//   ....[19]....
        /*08a8*/ 	.word	0x0500000f


	//   ....[20]....
        /*08ac*/ 	.word	0x0500000f


	//   ....[21]....
        /*08b0*/ 	.word	0x0500000f


	//   ....[22]....
        /*08b4*/ 	.word	0x0500000f


	//   ....[23]....
        /*08b8*/ 	.word	0x0500000f


	//   ....[24]....
        /*08bc*/ 	.word	0x0500000f


	//   ....[25]....
        /*08c0*/ 	.word	0x0500000f


	//   ....[26]....
        /*08c4*/ 	.word	0x0500000f


	//   ....[27]....
        /*08c8*/ 	.word	0x0500000f


	//   ....[28]....
        /*08cc*/ 	.word	0x0500000f


	//   ....[29]....
        /*08d0*/ 	.word	0x0500000f


	//   ....[30]....
        /*08d4*/ 	.word	0x0500000f


	//   ....[31]....
        /*08d8*/ 	.word	0x0500000f


	//   ....[32]....
        /*08dc*/ 	.word	0x0500000f


	//   ....[33]....
        /*08e0*/ 	.word	0x0500000f


	//   ....[34]....
        /*08e4*/ 	.word	0x0500000f


	//   ....[35]....
        /*08e8*/ 	.word	0x0500000f


	//   ....[36]....
        /*08ec*/ 	.word	0x0500000f


	//   ....[37]....
        /*08f0*/ 	.word	0x0500000f


	//   ....[38]....
        /*08f4*/ 	.word	0x0500000f


	//   ....[39]....
        /*08f8*/ 	.word	0x0500000f


	//   ....[40]....
        /*08fc*/ 	.word	0x0500000f


	//   ....[41]....
        /*0900*/ 	.word	0x0500000f


	//   ....[42]....
        /*0904*/ 	.word	0x0500000f


	//   ....[43]....
        /*0908*/ 	.word	0x0500000f


	//   ....[44]....
        /*090c*/ 	.word	0x0500000f


	//   ....[45]....
        /*0910*/ 	.word	0x0500000f


	//   ....[46]....
        /*0914*/ 	.word	0x0500000f


	//   ....[47]....
        /*0918*/ 	.word	0x0500000f


	//----- nvinfo : EIATTR_COOP_GROUP_INSTR_OFFSETS
	.align		4
.L_733:
        /*091c*/ 	.byte	0x04, 0x28
        /*091e*/ 	.short	(.L_735 - .L_734)


	//   ....[0]....
.L_734:
        /*0920*/ 	.word	0x00000060


	//   ....[1]....
        /*0924*/ 	.word	0x00000140


	//   ....[2]....
        /*0928*/ 	.word	0x00000190


	//   ....[3]....
        /*092c*/ 	.word	0x000003c0


	//   ....[4]....
        /*0930*/ 	.word	0x00000520


	//   ....[5]....
        /*0934*/ 	.word	0x00000640


	//   ....[6]....
        /*0938*/ 	.word	0x000007a0


	//   ....[7]....
        /*093c*/ 	.word	0x00003de0


	//   ....[8]....
        /*0940*/ 	.word	0x00003df0


	//   ....[9]....
        /*0944*/ 	.word	0x00005360


	//   ....[10]....
        /*0948*/ 	.word	0x00005370


	//   ....[11]....
        /*094c*/ 	.word	0x000073b0


	//   ....[12]....
        /*0950*/ 	.word	0x000073c0


	//   ....[13]....
        /*0954*/ 	.word	0x00008b30


	//   ....[14]....
        /*0958*/ 	.word	0x00008b40


	//   ....[15]....
        /*095c*/ 	.word	0x0000a440


	//   ....[16]....
        /*0960*/ 	.word	0x0000a450


	//   ....[17]....
        /*0964*/ 	.word	0x0000a6e0


	//   ....[18]....
        /*0968*/ 	.word	0x0000a6f0


	//   ....[19]....
        /*096c*/ 	.word	0x0000abe0


	//   ....[20]....
        /*0970*/ 	.word	0x0000ac00


	//   ....[21]....
        /*0974*/ 	.word	0x0000ae50


	//   ....[22]....
        /*0978*/ 	.word	0x0000ae70


	//   ....[23]....
        /*097c*/ 	.word	0x0000bcb0


	//   ....[24]....
        /*0980*/ 	.word	0x0000c3d0


	//   ....[25]....
        /*0984*/ 	.word	0x0000c3e0


	//   ....[26]....
        /*0988*/ 	.word	0x0000c3f0


	//   ....[27]....
        /*098c*/ 	.word	0x0000c400


	//   ....[28]....
        /*0990*/ 	.word	0x0000cc40


	//   ....[29]....
        /*0994*/ 	.word	0x0000cc50


	//   ....[30]....
        /*0998*/ 	.word	0x0000cc60


	//   ....[31]....
        /*099c*/ 	.word	0x0000cc70


	//   ....[32]....
        /*09a0*/ 	.word	0x0000fae0


	//   ....[33]....
        /*09a4*/ 	.word	0x0000faf0


	//   ....[34]....
        /*09a8*/ 	.word	0x0000fb00


	//   ....[35]....
        /*09ac*/ 	.word	0x0000fb10


	//   ....[36]....
        /*09b0*/ 	.word	0x00010130


	//   ....[37]....
        /*09b4*/ 	.word	0x00010140


	//   ....[38]....
        /*09b8*/ 	.word	0x00010150


	//   ....[39]....
        /*09bc*/ 	.word	0x00010160


	//   ....[40]....
        /*09c0*/ 	.word	0x00013bd0


	//   ....[41]....
        /*09c4*/ 	.word	0x00013e10


	//   ....[42]....
        /*09c8*/ 	.word	0x00014b20


	//   ....[43]....
        /*09cc*/ 	.word	0x00014c30


	//   ....[44]....
        /*09d0*/ 	.word	0x00015190


	//   ....[45]....
        /*09d4*/ 	.word	0x00015220


	//   ....[46]....
        /*09d8*/ 	.word	0x00017550


	//   ....[47]....
        /*09dc*/ 	.word	0x00017730


	//   ....[48]....
        /*09e0*/ 	.word	0x00018680


	//   ....[49]....
        /*09e4*/ 	.word	0x000187b0


	//   ....[50]....
        /*09e8*/ 	.word	0x00018da0


	//   ....[51]....
        /*09ec*/ 	.word	0x00018e00


	//   ....[52]....
        /*09f0*/ 	.word	0x0001b050


	//   ....[53]....
        /*09f4*/ 	.word	0x0001b080


	//   ....[54]....
        /*09f8*/ 	.word	0x0001b220


	//   ....[55]....
        /*09fc*/ 	.word	0x0001b250


	//   ....[56]....
        /*0a00*/ 	.word	0x0001d380


	//   ....[57]....
        /*0a04*/ 	.word	0x0001d530


	//   ....[58]....
        /*0a08*/ 	.word	0x0001e450


	//   ....[59]....
        /*0a0c*/ 	.word	0x0001e570


	//   ....[60]....
        /*0a10*/ 	.word	0x0001ebe0


	//   ....[61]....
        /*0a14*/ 	.word	0x0001ec40


	//   ....[62]....
        /*0a18*/ 	.word	0x0001fd10


	//   ....[63]....
        /*0a1c*/ 	.word	0x0001ff30


	//   ....[64]....
        /*0a20*/ 	.word	0x0001ffa0


	//   ....[65]....
        /*0a24*/ 	.word	0x0001ffb0


	//   ....[66]....
        /*0a28*/ 	.word	0x00021610


	//   ....[67]....
        /*0a2c*/ 	.word	0x00021620


	//   ....[68]....
        /*0a30*/ 	.word	0x00021630


	//   ....[69]....
        /*0a34*/ 	.word	0x00021640


	//   ....[70]....
        /*0a38*/ 	.word	0x00021f30


	//   ....[71]....
        /*0a3c*/ 	.word	0x00021f50


	//   ....[72]....
        /*0a40*/ 	.word	0x00022090


	//   ....[73]....
        /*0a44*/ 	.word	0x000220b0


	//   ....[74]....
        /*0a48*/ 	.word	0x000221b0


	//   ....[75]....
        /*0a4c*/ 	.word	0x000221d0


	//   ....[76]....
        /*0a50*/ 	.word	0x000222e0


	//   ....[77]....
        /*0a54*/ 	.word	0x00022300


	//   ....[78]....
        /*0a58*/ 	.word	0x000227d0


	//   ....[79]....
        /*0a5c*/ 	.word	0x00022810


	//   ....[80]....
        /*0a60*/ 	.word	0x00023150


	//   ....[81]....
        /*0a64*/ 	.word	0x00023160


	//   ....[82]....
        /*0a68*/ 	.word	0x00024100


	//   ....[83]....
        /*0a6c*/ 	.word	0x00024120


	//   ....[84]....
        /*0a70*/ 	.word	0x00024220


	//   ....[85]....
        /*0a74*/ 	.word	0x00024240


	//   ....[86]....
        /*0a78*/ 	.word	0x00024340


	//   ....[87]....
        /*0a7c*/ 	.word	0x00024360


	//   ....[88]....
        /*0a80*/ 	.word	0x00024470


	//   ....[89]....
        /*0a84*/ 	.word	0x00024490


	//   ....[90]....
        /*0a88*/ 	.word	0x00024620


	//   ....[91]....
        /*0a8c*/ 	.word	0x00024810


	//   ....[92]....
        /*0a90*/ 	.word	0x00024840


	//   ....[93]....
        /*0a94*/ 	.word	0x00024870


	//   ....[94]....
        /*0a98*/ 	.word	0x000248a0


	//   ....[95]....
        /*0a9c*/ 	.word	0x000248d0


	//   ....[96]....
        /*0aa0*/ 	.word	0x00024900


	//   ....[97]....
        /*0aa4*/ 	.word	0x00024a90


	//   ....[98]....
        /*0aa8*/ 	.word	0x00024ac0


	//   ....[99]....
        /*0aac*/ 	.word	0x00024af0


	//   ....[100]....
        /*0ab0*/ 	.word	0x00024b20


	//   ....[101]....
        /*0ab4*/ 	.word	0x00024b50


	//   ....[102]....
        /*0ab8*/ 	.word	0x00024b80


	//   ....[103]....
        /*0abc*/ 	.word	0x00024c10


	//   ....[104]....
        /*0ac0*/ 	.word	0x00024c40


	//   ....[105]....
        /*0ac4*/ 	.word	0x00024c50


	//   ....[106]....
        /*0ac8*/ 	.word	0x00024c90


	//   ....[107]....
        /*0acc*/ 	.word	0x00026420


	//   ....[108]....
        /*0ad0*/ 	.word	0x00028a70


	//   ....[109]....
        /*0ad4*/ 	.word	0x00028a90


	//   ....[110]....
        /*0ad8*/ 	.word	0x00028b40


	//   ....[111]....
        /*0adc*/ 	.word	0x00028b60


	//   ....[112]....
        /*0ae0*/ 	.word	0x00028c00


	//   ....[113]....
        /*0ae4*/ 	.word	0x00028c20


	//   ....[114]....
        /*0ae8*/ 	.word	0x00028cc0


	//   ....[115]....
        /*0aec*/ 	.word	0x00028ce0


	//   ....[116]....
        /*0af0*/ 	.word	0x00028d80


	//   ....[117]....
        /*0af4*/ 	.word	0x00028da0


	//   ....[118]....
        /*0af8*/ 	.word	0x00028db0


	//   ....[119]....
        /*0afc*/ 	.word	0x00028e40


	//   ....[120]....
        /*0b00*/ 	.word	0x00029570


	//   ....[121]....
        /*0b04*/ 	.word	0x000295a0


	//   ....[122]....
        /*0b08*/ 	.word	0x00029600


	//   ....[123]....
        /*0b0c*/ 	.word	0x00029660


	//   ....[124]....
        /*0b10*/ 	.word	0x000296a0


	//   ....[125]....
        /*0b14*/ 	.word	0x00029710


	//   ....[126]....
        /*0b18*/ 	.word	0x00029760


	//   ....[127]....
        /*0b1c*/ 	.word	0x000297c0


	//   ....[128]....
        /*0b20*/ 	.word	0x00029800


	//   ....[129]....
        /*0b24*/ 	.word	0x00029870


	//   ....[130]....
        /*0b28*/ 	.word	0x000298c0


	//   ....[131]....
        /*0b2c*/ 	.word	0x00029920


	//   ....[132]....
        /*0b30*/ 	.word	0x00029970


	//   ....[133]....
        /*0b34*/ 	.word	0x000299c0


	//   ....[134]....
        /*0b38*/ 	.word	0x000299e0


	//   ....[135]....
        /*0b3c*/ 	.word	0x00029a20


	//   ....[136]....
        /*0b40*/ 	.word	0x0002a1c0


	//   ....[137]....
        /*0b44*/ 	.word	0x0002a200


	//   ....[138]....
        /*0b48*/ 	.word	0x0002a210


	//   ....[139]....
        /*0b4c*/ 	.word	0x0002a270


	//   ....[140]....
        /*0b50*/ 	.word	0x0002a280


	//   ....[141]....
        /*0b54*/ 	.word	0x0002a2e0


	//   ....[142]....
        /*0b58*/ 	.word	0x0002a310


	//   ....[143]....
        /*0b5c*/ 	.word	0x0002a350


	//   ....[144]....
        /*0b60*/ 	.word	0x0002a380


	//   ....[145]....
        /*0b64*/ 	.word	0x0002a3c0


	//   ....[146]....
        /*0b68*/ 	.word	0x0002a3f0


	//   ....[147]....
        /*0b6c*/ 	.word	0x0002a430


	//   ....[148]....
        /*0b70*/ 	.word	0x0002a6b0


	//   ....[149]....
        /*0b74*/ 	.word	0x0002a6d0


	//   ....[150]....
        /*0b78*/ 	.word	0x0002a6e0


	//   ....[151]....
        /*0b7c*/ 	.word	0x0002a770


	//   ....[152]....
        /*0b80*/ 	.word	0x0002a780


	//   ....[153]....
        /*0b84*/ 	.word	0x0002a810


	//   ....[154]....
        /*0b88*/ 	.word	0x0002a820


	//   ....[155]....
        /*0b8c*/ 	.word	0x0002a8b0


	//   ....[156]....
        /*0b90*/ 	.word	0x0002a8c0


	//   ....[157]....
        /*0b94*/ 	.word	0x0002a950


	//   ....[158]....
        /*0b98*/ 	.word	0x0002a960


	//   ....[159]....
        /*0b9c*/ 	.word	0x0002a970


	//   ....[160]....
        /*0ba0*/ 	.word	0x0002af40


	//   ....[161]....
        /*0ba4*/ 	.word	0x0002af80


	//   ....[162]....
        /*0ba8*/ 	.word	0x0002afc0


	//   ....[163]....
        /*0bac*/ 	.word	0x0002aff0


	//   ....[164]....
        /*0bb0*/ 	.word	0x0002b080


	//   ....[165]....
        /*0bb4*/ 	.word	0x0002b0b0


	//   ....[166]....
        /*0bb8*/ 	.word	0x0002b120


	//   ....[167]....
        /*0bbc*/ 	.word	0x0002b150


	//   ....[168]....
        /*0bc0*/ 	.word	0x0002b1c0


	//   ....[169]....
        /*0bc4*/ 	.word	0x0002b1e0


	//   ....[170]....
        /*0bc8*/ 	.word	0x0002b220


	//   ....[171]....
        /*0bcc*/ 	.word	0x0002b270


	//   ....[172]....
        /*0bd0*/ 	.word	0x0002b690


	//   ....[173]....
        /*0bd4*/ 	.word	0x0002b6c0


	//   ....[174]....
        /*0bd8*/ 	.word	0x0002b720


	//   ....[175]....
        /*0bdc*/ 	.word	0x0002b750


	//   ....[176]....
        /*0be0*/ 	.word	0x0002b780


	//   ....[177]....
        /*0be4*/ 	.word	0x0002b7b0


	//   ....[178]....
        /*0be8*/ 	.word	0x0002b7e0


	//   ....[179]....
        /*0bec*/ 	.word	0x0002b810


	//   ....[180]....
        /*0bf0*/ 	.word	0x0002b9b0


	//   ....[181]....
        /*0bf4*/ 	.word	0x0002b9e0


	//   ....[182]....
        /*0bf8*/ 	.word	0x0002ba10


	//   ....[183]....
        /*0bfc*/ 	.word	0x0002ba40


	//   ....[184]....
        /*0c00*/ 	.word	0x0002ba70


	//   ....[185]....
        /*0c04*/ 	.word	0x0002baa0


	//   ....[186]....
        /*0c08*/ 	.word	0x0002bb60


	//   ....[187]....
        /*0c0c*/ 	.word	0x0002bb80


	//   ....[188]....
        /*0c10*/ 	.word	0x0002bba0


	//   ....[189]....
        /*0c14*/ 	.word	0x0002bc00


	//   ....[190]....
        /*0c18*/ 	.word	0x0002c620


	//   ....[191]....
        /*0c1c*/ 	.word	0x0002c960


	//   ....[192]....
        /*0c20*/ 	.word	0x0002c9f0


	//   ....[193]....
        /*0c24*/ 	.word	0x0002ca90


	//   ....[194]....
        /*0c28*/ 	.word	0x0002cb20


	//   ....[195]....
        /*0c2c*/ 	.word	0x0002cc10


	//   ....[196]....
        /*0c30*/ 	.word	0x0002cca0


	//   ....[197]....
        /*0c34*/ 	.word	0x0002cd40


	//   ....[198]....
        /*0c38*/ 	.word	0x0002cdd0


	//   ....[199]....
        /*0c3c*/ 	.word	0x0002cec0


	//   ....[200]....
        /*0c40*/ 	.word	0x0002cf50


	//   ....[201]....
        /*0c44*/ 	.word	0x0002cff0


	//   ....[202]....
        /*0c48*/ 	.word	0x0002d080


	//   ....[203]....
        /*0c4c*/ 	.word	0x0002d170


	//   ....[204]....
        /*0c50*/ 	.word	0x0002d200


	//   ....[205]....
        /*0c54*/ 	.word	0x0002d250


	//   ....[206]....
        /*0c58*/ 	.word	0x0002d2a0


	//   ....[207]....
        /*0c5c*/ 	.word	0x0002d340


	//   ....[208]....
        /*0c60*/ 	.word	0x0002d3d0


	//   ....[209]....
        /*0c64*/ 	.word	0x0002d420


	//   ....[210]....
        /*0c68*/ 	.word	0x0002d470


	//   ....[211]....
        /*0c6c*/ 	.word	0x0002d560


	//   ....[212]....
        /*0c70*/ 	.word	0x0002d5f0


	//   ....[213]....
        /*0c74*/ 	.word	0x0002d640


	//   ....[214]....
        /*0c78*/ 	.word	0x0002d690


	//   ....[215]....
        /*0c7c*/ 	.word	0x0002d730


	//   ....[216]....
        /*0c80*/ 	.word	0x0002d7c0


	//   ....[217]....
        /*0c84*/ 	.word	0x0002d810


	//   ....[218]....
        /*0c88*/ 	.word	0x0002d860


	//   ....[219]....
        /*0c8c*/ 	.word	0x0002dc00


	//   ....[220]....
        /*0c90*/ 	.word	0x0002dee0


	//   ....[221]....
        /*0c94*/ 	.word	0x0002dfd0


	//   ....[222]....
        /*0c98*/ 	.word	0x0002e070


	//   ....[223]....
        /*0c9c*/ 	.word	0x0002e0d0


	//   ....[224]....
        /*0ca0*/ 	.word	0x0002e1e0


	//   ....[225]....
        /*0ca4*/ 	.word	0x0002e250


	//   ....[226]....
        /*0ca8*/ 	.word	0x0002e360


	//   ....[227]....
        /*0cac*/ 	.word	0x0002e3d0


	//   ....[228]....
        /*0cb0*/ 	.word	0x0002e4e0


	//   ....[229]....
        /*0cb4*/ 	.word	0x0002e550


	//   ....[230]....
        /*0cb8*/ 	.word	0x0002e660


	//   ....[231]....
        /*0cbc*/ 	.word	0x0002e6d0


	//   ....[232]....
        /*0cc0*/ 	.word	0x0002e770


	//   ....[233]....
        /*0cc4*/ 	.word	0x0002e880


	//   ....[234]....
        /*0cc8*/ 	.word	0x0002e8f0


	//   ....[235]....
        /*0ccc*/ 	.word	0x0002e970


	//   ....[236]....
        /*0cd0*/ 	.word	0x0002ea40


	//   ....[237]....
        /*0cd4*/ 	.word	0x0002eac0


	//   ....[238]....
        /*0cd8*/ 	.word	0x0002eba0


	//   ....[239]....
        /*0cdc*/ 	.word	0x0002ec20


	//   ....[240]....
        /*0ce0*/ 	.word	0x0002ed00


	//   ....[241]....
        /*0ce4*/ 	.word	0x0002ed80


	//   ....[242]....
        /*0ce8*/ 	.word	0x0002ee60


	//   ....[243]....
        /*0cec*/ 	.word	0x0002eee0


	//   ....[244]....
        /*0cf0*/ 	.word	0x0002efc0


	//   ....[245]....
        /*0cf4*/ 	.word	0x0002f040


	//   ....[246]....
        /*0cf8*/ 	.word	0x0002f110


	//   ....[247]....
        /*0cfc*/ 	.word	0x0002f190


	//   ....[248]....
        /*0d00*/ 	.word	0x0002f250


	//   ....[249]....
        /*0d04*/ 	.word	0x0002f380


	//   ....[250]....
        /*0d08*/ 	.word	0x0002f460


	//   ....[251]....
        /*0d0c*/ 	.word	0x0002f4c0


	//   ....[252]....
        /*0d10*/ 	.word	0x0002f590


	//   ....[253]....
        /*0d14*/ 	.word	0x0002f5f0


	//   ....[254]....
        /*0d18*/ 	.word	0x0002f6c0


	//   ....[255]....
        /*0d1c*/ 	.word	0x0002f720


	//   ....[0]....
        /*0d20*/ 	.word	0x0002f7f0


	//   ....[1]....
        /*0d24*/ 	.word	0x0002f850


	//   ....[2]....
        /*0d28*/ 	.word	0x0002f920


	//   ....[3]....
        /*0d2c*/ 	.word	0x0002f980


	//   ....[4]....
        /*0d30*/ 	.word	0x0002fa60


	//   ....[5]....
        /*0d34*/ 	.word	0x0002fb50


	//   ....[6]....
        /*0d38*/ 	.word	0x0002fbf0


	//   ....[7]....
        /*0d3c*/ 	.word	0x0002fc50


	//   ....[8]....
        /*0d40*/ 	.word	0x0002fd50


	//   ....[9]....
        /*0d44*/ 	.word	0x0002fdb0


	//   ....[10]....
        /*0d48*/ 	.word	0x0002feb0


	//   ....[11]....
        /*0d4c*/ 	.word	0x0002ff10


	//   ....[12]....
        /*0d50*/ 	.word	0x00030010


	//   ....[13]....
        /*0d54*/ 	.word	0x00030070


	//   ....[14]....
        /*0d58*/ 	.word	0x00030170


	//   ....[15]....
        /*0d5c*/ 	.word	0x000301d0


	//   ....[16]....
        /*0d60*/ 	.word	0x000302a0


	//   ....[17]....
        /*0d64*/ 	.word	0x000303e0


	//   ....[18]....
        /*0d68*/ 	.word	0x00030490


	//   ....[19]....
        /*0d6c*/ 	.word	0x00030560


	//   ....[20]....
        /*0d70*/ 	.word	0x00030630


	//   ....[21]....
        /*0d74*/ 	.word	0x00030690


	//   ....[22]....
        /*0d78*/ 	.word	0x00030780


	//   ....[23]....
        /*0d7c*/ 	.word	0x000307e0


	//   ....[24]....
        /*0d80*/ 	.word	0x000308d0


	//   ....[25]....
        /*0d84*/ 	.word	0x00030930


	//   ....[26]....
        /*0d88*/ 	.word	0x00030a20


	//   ....[27]....
        /*0d8c*/ 	.word	0x00030a80


	//   ....[28]....
        /*0d90*/ 	.word	0x00030b60


	//   ....[29]....
        /*0d94*/ 	.word	0x00030bf0


	//   ....[30]....
        /*0d98*/ 	.word	0x00030c90


	//   ....[31]....
        /*0d9c*/ 	.word	0x00030e10


	//   ....[32]....
        /*0da0*/ 	.word	0x00030e80


	//   ....[33]....
        /*0da4*/ 	.word	0x00030ef0


	//   ....[34]....
        /*0da8*/ 	.word	0x00030f60


	//   ....[35]....
        /*0dac*/ 	.word	0x00030fd0


	//   ....[36]....
        /*0db0*/ 	.word	0x00031050


	//   ....[37]....
        /*0db4*/ 	.word	0x000310d0


	//   ....[38]....
        /*0db8*/ 	.word	0x00031160


	//   ....[39]....
        /*0dbc*/ 	.word	0x000311d0


	//   ....[40]....
        /*0dc0*/ 	.word	0x00031240


	//   ....[41]....
        /*0dc4*/ 	.word	0x000312b0


	//   ....[42]....
        /*0dc8*/ 	.word	0x00031330


	//   ....[43]....
        /*0dcc*/ 	.word	0x000313a0


	//   ....[44]....
        /*0dd0*/ 	.word	0x00031430


	//   ....[45]....
        /*0dd4*/ 	.word	0x00031490


	//   ....[46]....
        /*0dd8*/ 	.word	0x00031520


	//   ....[47]....
        /*0ddc*/ 	.word	0x00031650


	//----- nvinfo : EIATTR_REG_RECONFIG
	.align		4
.L_735:
        /*0de0*/ 	.byte	0x01, 0x54
	.zero		2


	//----- nvinfo : EIATTR_SYSCALL_OFFSETS
	.align		4
        /*0de4*/ 	.byte	0x04, 0x46
        /*0de6*/ 	.short	(.L_737 - .L_736)


	//   ....[0]....
.L_736:
        /*0de8*/ 	.word	0x000021b0


	//   ....[1]....
        /*0dec*/ 	.word	0x00002300


	//   ....[2]....
        /*0df0*/ 	.word	0x0000be20


	//   ....[3]....
        /*0df4*/ 	.word	0x0000c150


	//   ....[4]....
        /*0df8*/ 	.word	0x000280d0


	//   ....[5]....
        /*0dfc*/ 	.word	0x00028220


	//   ....[6]....
        /*0e00*/ 	.word	0x00028310


	//   ....[7]....
        /*0e04*/ 	.word	0x00029200


	//----- nvinfo : EIATTR_MBARRIER_INSTR_OFFSETS
	.align		4
.L_737:
        /*0e08*/ 	.byte	0x04, 0x39
        /*0e0a*/ 	.short	(.L_739 - .L_738)


	//   ....[0]....
.L_738:
        /*0e0c*/ 	.word	0x00000270
        /*0e10*/ 	.word	0x000000ff
        /*0e14*/ 	.word	0x00030800
        /*0e18*/ 	.short	0x0100
        /*0e1a*/ 	.byte	0x08
	.zero		1


	//   ....[1]....
        /*0e1c*/ 	.word	0x00000280
        /*0e20*/ 	.word	0x000000ff
        /*0e24*/ 	.word	0x00030820
        /*0e28*/ 	.short	0x0100
        /*0e2a*/ 	.byte	0x08
	.zero		1


	//   ....[2]....
        /*0e2c*/ 	.word	0x00000370
        /*0e30*/ 	.word	0x000000ff
        /*0e34*/ 	.word	0x00030830
        /*0e38*/ 	.short	0x0100
        /*0e3a*/ 	.byte	0x08
	.zero		1


	//   ....[3]....
        /*0e3c*/ 	.word	0x00000380
        /*0e40*/ 	.word	0x000000ff
        /*0e44*/ 	.word	0x00030840
        /*0e48*/ 	.short	0x0100
        /*0e4a*/ 	.byte	0x08
	.zero		1


	//   ....[4]....
        /*0e4c*/ 	.word	0x00000390
        /*0e50*/ 	.word	0x000000ff
        /*0e54*/ 	.word	0x00030838
        /*0e58*/ 	.short	0x0100
        /*0e5a*/ 	.byte	0x08
	.zero		1


	//   ....[5]....
        /*0e5c*/ 	.word	0x000003a0
        /*0e60*/ 	.word	0x000000ff
        /*0e64*/ 	.word	0x00030848
        /*0e68*/ 	.short	0x0100
        /*0e6a*/ 	.byte	0x08
	.zero		1


	//   ....[6]....
        /*0e6c*/ 	.word	0x000004d0
        /*0e70*/ 	.word	0x000000ff
        /*0e74*/ 	.word	0x00030850
        /*0e78*/ 	.short	0x0100
        /*0e7a*/ 	.byte	0x08
	.zero		1


	//   ....[7]....
        /*0e7c*/ 	.word	0x000004e0
        /*0e80*/ 	.word	0x000000ff
        /*0e84*/ 	.word	0x00030860
        /*0e88*/ 	.short	0x0100
        /*0e8a*/ 	.byte	0x08
	.zero		1


	//   ....[8]....
        /*0e8c*/ 	.word	0x000004f0
        /*0e90*/ 	.word	0x000000ff
        /*0e94*/ 	.word	0x00030858
        /*0e98*/ 	.short	0x0100
        /*0e9a*/ 	.byte	0x08
	.zero		1


	//   ....[9]....
        /*0e9c*/ 	.word	0x00000500
        /*0ea0*/ 	.word	0x000000ff
        /*0ea4*/ 	.word	0x00030868
        /*0ea8*/ 	.short	0x0100
        /*0eaa*/ 	.byte	0x08
	.zero		1


	//   ....[10]....
        /*0eac*/ 	.word	0x000005f0
        /*0eb0*/ 	.word	0x000000ff
        /*0eb4*/ 	.word	0x00030870
        /*0eb8*/ 	.short	0x0100
        /*0eba*/ 	.byte	0x06
	.zero		1


	//   ....[11]....
        /*0ebc*/ 	.word	0x00000600
        /*0ec0*/ 	.word	0x000000ff
        /*0ec4*/ 	.word	0x00030880
        /*0ec8*/ 	.short	0x0100
        /*0eca*/ 	.byte	0x06
	.zero		1


	//   ....[12]....
        /*0ecc*/ 	.word	0x00000610
        /*0ed0*/ 	.word	0x000000ff
        /*0ed4*/ 	.word	0x00030878
        /*0ed8*/ 	.short	0x0100
        /*0eda*/ 	.byte	0x06
	.zero		1


	//   ....[13]....
        /*0edc*/ 	.word	0x00000620
        /*0ee0*/ 	.word	0x000000ff
        /*0ee4*/ 	.word	0x00030888
        /*0ee8*/ 	.short	0x0100
        /*0eea*/ 	.byte	0x06
	.zero		1


	//   ....[14]....
        /*0eec*/ 	.word	0x00000750
        /*0ef0*/ 	.word	0x000000ff
        /*0ef4*/ 	.word	0x00030890
        /*0ef8*/ 	.short	0x0100
        /*0efa*/ 	.byte	0x08
	.zero		1


	//   ....[15]....
        /*0efc*/ 	.word	0x00000760
        /*0f00*/ 	.word	0x000000ff
        /*0f04*/ 	.word	0x000308a0
        /*0f08*/ 	.short	0x0100
        /*0f0a*/ 	.byte	0x08
	.zero		1


	//   ....[16]....
        /*0f0c*/ 	.word	0x00000770
        /*0f10*/ 	.word	0x000000ff
        /*0f14*/ 	.word	0x00030898
        /*0f18*/ 	.short	0x0100
        /*0f1a*/ 	.byte	0x08
	.zero		1


	//   ....[17]....
        /*0f1c*/ 	.word	0x00000780
        /*0f20*/ 	.word	0x000000ff
        /*0f24*/ 	.word	0x000308a8
        /*0f28*/ 	.short	0x0100
        /*0f2a*/ 	.byte	0x08
	.zero		1


	//   ....[18]....
        /*0f2c*/ 	.word	0x000008b0
        /*0f30*/ 	.word	0x000000ff
        /*0f34*/ 	.word	0x000308b0
        /*0f38*/ 	.short	0x0100
        /*0f3a*/ 	.byte	0x08
	.zero		1


	//   ....[19]....
        /*0f3c*/ 	.word	0x000008c0
        /*0f40*/ 	.word	0x000000ff
        /*0f44*/ 	.word	0x000308c0
        /*0f48*/ 	.short	0x0100
        /*0f4a*/ 	.byte	0x08
	.zero		1


	//   ....[20]....
        /*0f4c*/ 	.word	0x000008d0
        /*0f50*/ 	.word	0x000000ff
        /*0f54*/ 	.word	0x000308b8
        /*0f58*/ 	.short	0x0100
        /*0f5a*/ 	.byte	0x08
	.zero		1


	//   ....[21]....
        /*0f5c*/ 	.word	0x000008e0
        /*0f60*/ 	.word	0x000000ff
        /*0f64*/ 	.word	0x000308c8
        /*0f68*/ 	.short	0x0100
        /*0f6a*/ 	.byte	0x08
	.zero		1


	//   ....[22]....
        /*0f6c*/ 	.word	0x00003d90
        /*0f70*/ 	.word	0x00000056
        /*0f74*/ 	.word	0x00030890
        /*0f78*/ 	.short	0x010a
        /*0f7a*/ 	.byte	0x3f
	.zero		1


	//   ....[23]....
        /*0f7c*/ 	.word	0x00007340
        /*0f80*/ 	.word	0x00000056
        /*0f84*/ 	.word	0x00030890
        /*0f88*/ 	.short	0x010a
        /*0f8a*/ 	.byte	0x3f
	.zero		1


	//   ....[24]....
        /*0f8c*/ 	.word	0x0000a2a0
        /*0f90*/ 	.word	0x00000056
        /*0f94*/ 	.word	0x00030890
        /*0f98*/ 	.short	0x010a
        /*0f9a*/ 	.byte	0x3f
	.zero		1


	//   ....[25]....
        /*0f9c*/ 	.word	0x0000aa40
        /*0fa0*/ 	.word	0x0000000b
        /*0fa4*/ 	.word	0x00000000
        /*0fa8*/ 	.short	0x0101
        /*0faa*/ 	.byte	0x3f
	.zero		1


	//   ....[26]....
        /*0fac*/ 	.word	0x0000aa80
        /*0fb0*/ 	.word	0x00000056
        /*0fb4*/ 	.word	0x000308b0
        /*0fb8*/ 	.short	0x010a
        /*0fba*/ 	.byte	0x3f
	.zero		1


	//   ....[27]....
        /*0fbc*/ 	.word	0x0000b170
        /*0fc0*/ 	.word	0x00000056
        /*0fc4*/ 	.word	0x00000000
        /*0fc8*/ 	.short	0x0101
        /*0fca*/ 	.byte	0x3f
	.zero		1


	//   ....[28]....
        /*0fcc*/ 	.word	0x0000beb0
        /*0fd0*/ 	.word	0x00000011
        /*0fd4*/ 	.word	0x00030800
        /*0fd8*/ 	.short	0x010a
        /*0fda*/ 	.byte	0x3f
	.zero		1


	//   ....[29]....
        /*0fdc*/ 	.word	0x0000bf00
        /*0fe0*/ 	.word	0x00000011
        /*0fe4*/ 	.word	0x00030800
        /*0fe8*/ 	.short	0x010a
        /*0fea*/ 	.byte	0x3f
	.zero		1


	//   ....[30]....
        /*0fec*/ 	.word	0x0000d4e0
        /*0ff0*/ 	.word	0x00000011
        /*0ff4*/ 	.word	0x00030800
        /*0ff8*/ 	.short	0x010a
        /*0ffa*/ 	.byte	0x3f
	.zero		1


	//   ....[31]....
        /*0ffc*/ 	.word	0x000106a0
        /*1000*/ 	.word	0x00000011
        /*1004*/ 	.word	0x00030800
        /*1008*/ 	.short	0x010a
        /*100a*/ 	.byte	0x3f
	.zero		1


	//   ....[32]....
        /*100c*/ 	.word	0x00013180
        /*1010*/ 	.word	0x00000003
        /*1014*/ 	.word	0x00030830
        /*1018*/ 	.short	0x010a
        /*101a*/ 	.byte	0x3f
	.zero		1


	//   ....[33]....
        /*101c*/ 	.word	0x000131c0
        /*1020*/ 	.word	0x00000003
        /*1024*/ 	.word	0x00030830
        /*1028*/ 	.short	0x010a
        /*102a*/ 	.byte	0x3f
	.zero		1


	//   ....[34]....
        /*102c*/ 	.word	0x00013c00
        /*1030*/ 	.word	0x00000000
        /*1034*/ 	.word	0x00000000
        /*1038*/ 	.short	0x0101
        /*103a*/ 	.byte	0x3f
	.zero		1


	//   ....[35]....
        /*103c*/ 	.word	0x00016160
        /*1040*/ 	.word	0x00000000
        /*1044*/ 	.word	0x00030830
        /*1048*/ 	.short	0x010a
        /*104a*/ 	.byte	0x3f
	.zero		1


	//   ....[36]....
        /*104c*/ 	.word	0x000161e0
        /*1050*/ 	.word	0x00000000
        /*1054*/ 	.word	0x00030830
        /*1058*/ 	.short	0x010a
        /*105a*/ 	.byte	0x3f
	.zero		1


	//   ....[37]....
        /*105c*/ 	.word	0x000170c0
        /*1060*/ 	.word	0x00000014
        /*1064*/ 	.word	0x00030850
        /*1068*/ 	.short	0x010a
        /*106a*/ 	.byte	0x3f
	.zero		1


	//   ....[38]....
        /*106c*/ 	.word	0x00017110
        /*1070*/ 	.word	0x00000014
        /*1074*/ 	.word	0x00030850
        /*1078*/ 	.short	0x010a
        /*107a*/ 	.byte	0x3f
	.zero		1


	//   ....[39]....
        /*107c*/ 	.word	0x00017500
        /*1080*/ 	.word	0x00000000
        /*1084*/ 	.word	0x00000000
        /*1088*/ 	.short	0x0101
        /*108a*/ 	.byte	0x3f
	.zero		1


	//   ....[40]....
        /*108c*/ 	.word	0x00019620
        /*1090*/ 	.word	0x00000014
        /*1094*/ 	.word	0x00000000
        /*1098*/ 	.short	0x0101
        /*109a*/ 	.byte	0x3f
	.zero		1


	//   ....[41]....
        /*109c*/ 	.word	0x00019bc0
        /*10a0*/ 	.word	0x00000000
        /*10a4*/ 	.word	0x00030830
        /*10a8*/ 	.short	0x010a
        /*10aa*/ 	.byte	0x3f
	.zero		1


	//   ....[42]....
        /*10ac*/ 	.word	0x00019c40
        /*10b0*/ 	.word	0x00000000
        /*10b4*/ 	.word	0x00030830
        /*10b8*/ 	.short	0x010a
        /*10ba*/ 	.byte	0x3f
	.zero		1


	//   ....[43]....
        /*10bc*/ 	.word	0x0001ab20
        /*10c0*/ 	.word	0x0000000b
        /*10c4*/ 	.word	0x00030850
        /*10c8*/ 	.short	0x010a
        /*10ca*/ 	.byte	0x3f
	.zero		1


	//   ....[44]....
        /*10cc*/ 	.word	0x0001ab70
        /*10d0*/ 	.word	0x0000000b
        /*10d4*/ 	.word	0x00030850
        /*10d8*/ 	.short	0x010a
        /*10da*/ 	.byte	0x3f
	.zero		1


	//   ....[45]....
        /*10dc*/ 	.word	0x0001aec0
        /*10e0*/ 	.word	0x00000000
        /*10e4*/ 	.word	0x00000000
        /*10e8*/ 	.short	0x0101
        /*10ea*/ 	.byte	0x3f
	.zero		1


	//   ....[46]....
        /*10ec*/ 	.word	0x0001bc90
        /*10f0*/ 	.word	0x0000000b
        /*10f4*/ 	.word	0x00000000
        /*10f8*/ 	.short	0x0101
        /*10fa*/ 	.byte	0x3f
	.zero		1


	//   ....[47]....
        /*10fc*/ 	.word	0x0001bf60
        /*1100*/ 	.word	0x00000000
        /*1104*/ 	.word	0x00030830
        /*1108*/ 	.short	0x010a
        /*110a*/ 	.byte	0x3f
	.zero		1


	//   ....[48]....
        /*110c*/ 	.word	0x0001bfe0
        /*1110*/ 	.word	0x00000000
        /*1114*/ 	.word	0x00030830
        /*1118*/ 	.short	0x010a
        /*111a*/ 	.byte	0x3f
	.zero		1


	//   ....[49]....
        /*111c*/ 	.word	0x0001cec0
        /*1120*/ 	.word	0x0000000b
        /*1124*/ 	.word	0x00030850
        /*1128*/ 	.short	0x010a
        /*112a*/ 	.byte	0x3f
	.zero		1


	//   ....[50]....
        /*112c*/ 	.word	0x0001cf10
        /*1130*/ 	.word	0x0000000b
        /*1134*/ 	.word	0x00030850
        /*1138*/ 	.short	0x010a
        /*113a*/ 	.byte	0x3f
	.zero		1


	//   ....[51]....
        /*113c*/ 	.word	0x0001d320
        /*1140*/ 	.word	0x00000000
        /*1144*/ 	.word	0x00000000
        /*1148*/ 	.short	0x0101
        /*114a*/ 	.byte	0x3f
	.zero		1


	//   ....[52]....
        /*114c*/ 	.word	0x0001f3f0
        /*1150*/ 	.word	0x0000000b
        /*1154*/ 	.word	0x00000000
        /*1158*/ 	.short	0x0101
        /*115a*/ 	.byte	0x3f
	.zero		1


	//   ....[53]....
        /*115c*/ 	.word	0x0001fc10
        /*1160*/ 	.word	0x00000006
        /*1164*/ 	.word	0x00030850
        /*1168*/ 	.short	0x010a
        /*116a*/ 	.byte	0x3f
	.zero		1


	//   ....[54]....
        /*116c*/ 	.word	0x0001fcb0
        /*1170*/ 	.word	0x00000006
        /*1174*/ 	.word	0x00030850
        /*1178*/ 	.short	0x010a
        /*117a*/ 	.byte	0x3f
	.zero		1


	//   ....[55]....
        /*117c*/ 	.word	0x000201c0
        /*1180*/ 	.word	0x00000006
        /*1184*/ 	.word	0x00000000
        /*1188*/ 	.short	0x0101
        /*118a*/ 	.byte	0x3f
	.zero		1


	//   ....[56]....
        /*118c*/ 	.word	0x00021f20
        /*1190*/ 	.word	0x00000000
        /*1194*/ 	.word	0x00000000
        /*1198*/ 	.short	0x0101
        /*119a*/ 	.byte	0x3f
	.zero		1


	//   ....[57]....
        /*119c*/ 	.word	0x00022540
        /*11a0*/ 	.word	0x00000004
        /*11a4*/ 	.word	0x00000000
        /*11a8*/ 	.short	0x0101
        /*11aa*/ 	.byte	0x3f
	.zero		1


	//   ....[58]....
        /*11ac*/ 	.word	0x00026500
        /*11b0*/ 	.word	0x00000011
        /*11b4*/ 	.word	0x00030820
        /*11b8*/ 	.short	0x010a
        /*11ba*/ 	.byte	0x3f
	.zero		1


	//   ....[59]....
        /*11bc*/ 	.word	0x00026590
        /*11c0*/ 	.word	0x0000000c
        /*11c4*/ 	.word	0x000308a0
        /*11c8*/ 	.short	0x010a
        /*11ca*/ 	.byte	0x3f
	.zero		1


	//   ....[60]....
        /*11cc*/ 	.word	0x000269e0
        /*11d0*/ 	.word	0x0000000c
        /*11d4*/ 	.word	0x000308c0
        /*11d8*/ 	.short	0x010a
        /*11da*/ 	.byte	0x3f
	.zero		1


	//   ....[61]....
        /*11dc*/ 	.word	0x00026ef0
        /*11e0*/ 	.word	0x00000007
        /*11e4*/ 	.word	0x000308a0
        /*11e8*/ 	.short	0x010a
        /*11ea*/ 	.byte	0x3f
	.zero		1


	//   ....[62]....
        /*11ec*/ 	.word	0x00027330
        /*11f0*/ 	.word	0x00000007
        /*11f4*/ 	.word	0x000308c0
        /*11f8*/ 	.short	0x010a
        /*11fa*/ 	.byte	0x3f
	.zero		1


	//   ....[63]....
        /*11fc*/ 	.word	0x00028870
        /*1200*/ 	.word	0x00000007
        /*1204*/ 	.word	0x00030840
        /*1208*/ 	.short	0x010a
        /*120a*/ 	.byte	0x3f
	.zero		1


	//   ....[64]....
        /*120c*/ 	.word	0x00028f00
        /*1210*/ 	.word	0x00000007
        /*1214*/ 	.word	0x00030830
        /*1218*/ 	.short	0x0107
        /*121a*/ 	.byte	0x3f
	.zero		1


	//   ....[65]....
        /*121c*/ 	.word	0x00028fb0
        /*1220*/ 	.word	0x00000007
        /*1224*/ 	.word	0x00030830
        /*1228*/ 	.short	0x0101
        /*122a*/ 	.byte	0x3f
	.zero		1


	//   ....[66]....
        /*122c*/ 	.word	0x00029b30
        /*1230*/ 	.word	0x00000011
        /*1234*/ 	.word	0x00030800
        /*1238*/ 	.short	0x0107
        /*123a*/ 	.byte	0x3f
	.zero		1


	//   ....[67]....
        /*123c*/ 	.word	0x00029c40
        /*1240*/ 	.word	0x00000011
        /*1244*/ 	.word	0x00030800
        /*1248*/ 	.short	0x0101
        /*124a*/ 	.byte	0x3f
	.zero		1


	//   ....[68]....
        /*124c*/ 	.word	0x00029c60
        /*1250*/ 	.word	0x00000011
        /*1254*/ 	.word	0x00030820
        /*1258*/ 	.short	0x010a
        /*125a*/ 	.byte	0x3f
	.zero		1


	//   ....[69]....
        /*125c*/ 	.word	0x0002a020
        /*1260*/ 	.word	0x00000007
        /*1264*/ 	.word	0x00030840
        /*1268*/ 	.short	0x010a
        /*126a*/ 	.byte	0x3f
	.zero		1


	//   ....[70]....
        /*126c*/ 	.word	0x0002a4e0
        /*1270*/ 	.word	0x00000007
        /*1274*/ 	.word	0x00030830
        /*1278*/ 	.short	0x0107
        /*127a*/ 	.byte	0x3f
	.zero		1


	//   ....[71]....
        /*127c*/ 	.word	0x0002a590
        /*1280*/ 	.word	0x00000007
        /*1284*/ 	.word	0x00030830
        /*1288*/ 	.short	0x0101
        /*128a*/ 	.byte	0x3f
	.zero		1


	//   ....[72]....
        /*128c*/ 	.word	0x0002a5f0
        /*1290*/ 	.word	0x00000006
        /*1294*/ 	.word	0x00030860
        /*1298*/ 	.short	0x010a
        /*129a*/ 	.byte	0x3f
	.zero		1


	//   ....[73]....
        /*129c*/ 	.word	0x0002ab60
        /*12a0*/ 	.word	0x00000006
        /*12a4*/ 	.word	0x00030850
        /*12a8*/ 	.short	0x0107
        /*12aa*/ 	.byte	0x3f
	.zero		1


	//   ....[74]....
        /*12ac*/ 	.word	0x0002ac80
        /*12b0*/ 	.word	0x00000006
        /*12b4*/ 	.word	0x00030850
        /*12b8*/ 	.short	0x0101
        /*12ba*/ 	.byte	0x3f
	.zero		1


	//   ....[75]....
        /*12bc*/ 	.word	0x0002ae90
        /*12c0*/ 	.word	0x00000000
        /*12c4*/ 	.word	0x00030860
        /*12c8*/ 	.short	0x010a
        /*12ca*/ 	.byte	0x3f
	.zero		1


	//   ....[76]....
        /*12cc*/ 	.word	0x0002b3a0
        /*12d0*/ 	.word	0x00000000
        /*12d4*/ 	.word	0x00030850
        /*12d8*/ 	.short	0x0107
        /*12da*/ 	.byte	0x3f
	.zero		1


	//   ....[77]....
        /*12dc*/ 	.word	0x0002b460
        /*12e0*/ 	.word	0x00000000
        /*12e4*/ 	.word	0x00030850
        /*12e8*/ 	.short	0x0101
        /*12ea*/ 	.byte	0x3f
	.zero		1


	//   ....[78]....
        /*12ec*/ 	.word	0x0002c5a0
        /*12f0*/ 	.word	0x00000005
        /*12f4*/ 	.word	0x00030820
        /*12f8*/ 	.short	0x010a
        /*12fa*/ 	.byte	0x3f
	.zero		1


	//   ....[79]....
        /*12fc*/ 	.word	0x0002c730
        /*1300*/ 	.word	0x00000003
        /*1304*/ 	.word	0x00030840
        /*1308*/ 	.short	0x010a
        /*130a*/ 	.byte	0x3f
	.zero		1


	//   ....[80]....
        /*130c*/ 	.word	0x0002c7d0
        /*1310*/ 	.word	0x00000017
        /*1314*/ 	.word	0x00030840
        /*1318*/ 	.short	0x010a
        /*131a*/ 	.byte	0x3f
	.zero		1


	//   ....[81]....
        /*131c*/ 	.word	0x0002c810
        /*1320*/ 	.word	0x00000003
        /*1324*/ 	.word	0x00030860
        /*1328*/ 	.short	0x010a
        /*132a*/ 	.byte	0x3f
	.zero		1


	//   ....[82]....
        /*132c*/ 	.word	0x0002c850
        /*1330*/ 	.word	0x00000017
        /*1334*/ 	.word	0x00030860
        /*1338*/ 	.short	0x010a
        /*133a*/ 	.byte	0x3f
	.zero		1


	//   ....[83]....
        /*133c*/ 	.word	0x0002c8b0
        /*1340*/ 	.word	0x00000056
        /*1344*/ 	.word	0x00030890
        /*1348*/ 	.short	0x010a
        /*134a*/ 	.byte	0x3f
	.zero		1


	//   ....[84]....
        /*134c*/ 	.word	0x0002cb60
        /*1350*/ 	.word	0x00000056
        /*1354*/ 	.word	0x00030890
        /*1358*/ 	.short	0x010a
        /*135a*/ 	.byte	0x3f
	.zero		1


	//   ....[85]....
        /*135c*/ 	.word	0x0002ce10
        /*1360*/ 	.word	0x00000056
        /*1364*/ 	.word	0x00030890
        /*1368*/ 	.short	0x010a
        /*136a*/ 	.byte	0x3f
	.zero		1


	//   ....[86]....
        /*136c*/ 	.word	0x0002d0c0
        /*1370*/ 	.word	0x00000056
        /*1374*/ 	.word	0x000308b0
        /*1378*/ 	.short	0x010a
        /*137a*/ 	.byte	0x3f
	.zero		1


	//   ....[87]....
        /*137c*/ 	.word	0x0002d4b0
        /*1380*/ 	.word	0x00000011
        /*1384*/ 	.word	0x00030800
        /*1388*/ 	.short	0x010a
        /*138a*/ 	.byte	0x3f
	.zero		1


	//   ....[88]....
        /*138c*/ 	.word	0x0002d8a0
        /*1390*/ 	.word	0x00000011
        /*1394*/ 	.word	0x00030800
        /*1398*/ 	.short	0x010a
        /*139a*/ 	.byte	0x3f
	.zero		1


	//   ....[89]....
        /*139c*/ 	.word	0x0002d8f0
        /*13a0*/ 	.word	0x00000003
        /*13a4*/ 	.word	0x00030830
        /*13a8*/ 	.short	0x010a
        /*13aa*/ 	.byte	0x3f
	.zero		1


	//   ....[90]....
        /*13ac*/ 	.word	0x0002d940
        /*13b0*/ 	.word	0x00000000
        /*13b4*/ 	.word	0x00030830
        /*13b8*/ 	.short	0x010a
        /*13ba*/ 	.byte	0x3f
	.zero		1


	//   ....[91]....
        /*13bc*/ 	.word	0x0002d990
        /*13c0*/ 	.word	0x00000014
        /*13c4*/ 	.word	0x00030850
        /*13c8*/ 	.short	0x010a
        /*13ca*/ 	.byte	0x3f
	.zero		1


	//   ....[92]....
        /*13cc*/ 	.word	0x0002d9e0
        /*13d0*/ 	.word	0x00000000
        /*13d4*/ 	.word	0x00030830
        /*13d8*/ 	.short	0x010a
        /*13da*/ 	.byte	0x3f
	.zero		1


	//   ....[93]....
        /*13dc*/ 	.word	0x0002da30
        /*13e0*/ 	.word	0x0000000b
        /*13e4*/ 	.word	0x00030850
        /*13e8*/ 	.short	0x010a
        /*13ea*/ 	.byte	0x3f
	.zero		1


	//   ....[94]....
        /*13ec*/ 	.word	0x0002da80
        /*13f0*/ 	.word	0x00000000
        /*13f4*/ 	.word	0x00030830
        /*13f8*/ 	.short	0x010a
        /*13fa*/ 	.byte	0x3f
	.zero		1


	//   ....[95]....
        /*13fc*/ 	.word	0x0002dad0
        /*1400*/ 	.word	0x0000000b
        /*1404*/ 	.word	0x00030850
        /*1408*/ 	.short	0x010a
        /*140a*/ 	.byte	0x3f
	.zero		1


	//   ....[96]....
        /*140c*/ 	.word	0x0002db20
        /*1410*/ 	.word	0x00000006
        /*1414*/ 	.word	0x00030850
        /*1418*/ 	.short	0x010a
        /*141a*/ 	.byte	0x3f
	.zero		1


	//   ....[97]....
        /*141c*/ 	.word	0x0002dcc0
        /*1420*/ 	.word	0x00000011
        /*1424*/ 	.word	0x00030820
        /*1428*/ 	.short	0x010a
        /*142a*/ 	.byte	0x3f
	.zero		1


	//   ....[98]....
        /*142c*/ 	.word	0x0002dd10
        /*1430*/ 	.word	0x0000000c
        /*1434*/ 	.word	0x000308a0
        /*1438*/ 	.short	0x010a
        /*143a*/ 	.byte	0x3f
	.zero		1


	//   ....[99]....
        /*143c*/ 	.word	0x0002dd60
        /*1440*/ 	.word	0x0000000c
        /*1444*/ 	.word	0x000308c0
        /*1448*/ 	.short	0x010a
        /*144a*/ 	.byte	0x3f
	.zero		1


	//   ....[100]....
        /*144c*/ 	.word	0x0002ddb0
        /*1450*/ 	.word	0x00000007
        /*1454*/ 	.word	0x000308a0
        /*1458*/ 	.short	0x010a
        /*145a*/ 	.byte	0x3f
	.zero		1


	//   ....[101]....
        /*145c*/ 	.word	0x0002de00
        /*1460*/ 	.word	0x00000007
        /*1464*/ 	.word	0x000308c0
        /*1468*/ 	.short	0x010a
        /*146a*/ 	.byte	0x3f
	.zero		1


	//   ....[102]....
        /*146c*/ 	.word	0x0002df20
        /*1470*/ 	.word	0x00000007
        /*1474*/ 	.word	0x00030840
        /*1478*/ 	.short	0x010a
        /*147a*/ 	.byte	0x3f
	.zero		1


	//   ....[103]....
        /*147c*/ 	.word	0x0002f280
        /*1480*/ 	.word	0x00000011
        /*1484*/ 	.word	0x00030820
        /*1488*/ 	.short	0x010a
        /*148a*/ 	.byte	0x3f
	.zero		1


	//   ....[104]....
        /*148c*/ 	.word	0x0002f2d0
        /*1490*/ 	.word	0x00000007
        /*1494*/ 	.word	0x00030840
        /*1498*/ 	.short	0x010a
        /*149a*/ 	.byte	0x3f
	.zero		1


	//   ....[105]....
        /*149c*/ 	.word	0x0002faa0
        /*14a0*/ 	.word	0x00000006
        /*14a4*/ 	.word	0x00030860
        /*14a8*/ 	.short	0x010a
        /*14aa*/ 	.byte	0x3f
	.zero		1


	//   ....[106]....
        /*14ac*/ 	.word	0x00030330
        /*14b0*/ 	.word	0x00000000
        /*14b4*/ 	.word	0x00030860
        /*14b8*/ 	.short	0x010a
        /*14ba*/ 	.byte	0x3f
	.zero		1


	//   ....[107]....
        /*14bc*/ 	.word	0x00031570
        /*14c0*/ 	.word	0x00000005
        /*14c4*/ 	.word	0x00030820
        /*14c8*/ 	.short	0x010a
        /*14ca*/ 	.byte	0x3f
	.zero		1


	//   ....[108]....
        /*14cc*/ 	.word	0x00031710
        /*14d0*/ 	.word	0x00000003
        /*14d4*/ 	.word	0x00030840
        /*14d8*/ 	.short	0x010a
        /*14da*/ 	.byte	0x3f
	.zero		1


	//   ....[109]....
        /*14dc*/ 	.word	0x00031760
        /*14e0*/ 	.word	0x00000017
        /*14e4*/ 	.word	0x00030840
        /*14e8*/ 	.short	0x010a
        /*14ea*/ 	.byte	0x3f
	.zero		1


	//   ....[110]....
        /*14ec*/ 	.word	0x000317b0
        /*14f0*/ 	.word	0x00000003
        /*14f4*/ 	.word	0x00030860
        /*14f8*/ 	.short	0x010a
        /*14fa*/ 	.byte	0x3f
	.zero		1


	//----- nvinfo : EIATTR_NUM_MBARRIERS
	.align		4
.L_739:
        /*14fc*/ 	.byte	0x03, 0x38
        /*14fe*/ 	.short	0x0016


	//----- nvinfo : EIATTR_EXIT_INSTR_OFFSETS
	.align		4
        /*1500*/ 	.byte	0x04, 0x1c
        /*1502*/ 	.short	(.L_741 - .L_740)


	//   ....[0]....
.L_740:
        /*1504*/ 	.word	0x0002c8a0


	//----- nvinfo : EIATTR_MAX_THREADS
	.align		4
.L_741:
        /*1508*/ 	.byte	0x04, 0x05
        /*150a*/ 	.short	(.L_743 - .L_742)
.L_742:
        /*150c*/ 	.word	0x00000180
        /*1510*/ 	.word	0x00000001
        /*1514*/ 	.word	0x00000001


	//----- nvinfo : EIATTR_CRS_STACK_SIZE
	.align		4
.L_743:
        /*1518*/ 	.byte	0x04, 0x1e
        /*151a*/ 	.short	(.L_745 - .L_744)
.L_744:
        /*151c*/ 	.word	0x00000000


	//----- nvinfo : EIATTR_CBANK_PARAM_SIZE
	.align		4
.L_745:
        /*1520*/ 	.byte	0x03, 0x19
        /*1522*/ 	.short	0x0af0


	//----- nvinfo : EIATTR_PARAM_CBANK
	.align		4
        /*1524*/ 	.byte	0x04, 0x0a
        /*1526*/ 	.short	(.L_747 - .L_746)
	.align		4
.L_746:
        /*1528*/ 	.word	index@(.nv.constant0._ZN7cutlass13device_kernelIN5flash11enable_sm90INS1_16FlashAttnFwdSm90INS1_25CollectiveMainloopFwdSm90ILi2EN4cute5tupleIJNS5_1CILi1EEES8_S8_EEENS6_IJNS7_ILi128EEENS7_ILi96EEENS7_ILi192EEEEEELi192ENS_6half_tEfNS_4arch4Sm90ELb0ELb1ELb0ELb1ELb1ELb1ELb0ELb1ELb1ELb1ELb1ELb0EEENS1_21CollectiveEpilogueFwdINS6_IJSA_SC_SB_EEES9_SE_SG_Li256ELb1ELb1ELb1ELb0EEENS1_36VarlenDynamicPersistentTileSchedulerILi128ELi96ELi256ELi128ELb1ELb1ELb1ELb1ELb0ELb1EEEEEEEEEvNT_6ParamsE)
        /*152c*/ 	.short	0x0210
        /*152e*/ 	.short	0x0af0


	//----- nvinfo : EIATTR_SW_WAR
	.align		4
.L_747:
        /*1530*/ 	.byte	0x04, 0x36
        /*1532*/ 	.short	(.L_749 - .L_748)
.L_748:
        /*1534*/ 	.word	0x00000008
.L_749:


//--------------------- .nv.info._ZN7cutlass13device_kernelIN5flash11enable_sm90INS1_16FlashAttnFwdSm90INS1_25CollectiveMainloopFwdSm90ILi2EN4cute5tupleIJNS5_1CILi1EEES8_S8_EEENS6_IJNS7_ILi128EEENS7_ILi96EEENS7_ILi192EEEEEELi192ENS_6half_tEfNS_4arch4Sm90ELb1ELb0ELb0ELb0ELb1ELb0ELb0ELb1ELb1ELb1ELb1ELb0EEENS1_21CollectiveEpilogueFwdINS6_IJSA_SC_SB_EEES9_SE_SG_Li256ELb0ELb1ELb1ELb0EEENS1_19SingleTileSchedulerILb0ELb1ELb1ELi128EEEEEEEEEvNT_6ParamsE --------------------------
	.section	.nv.info._ZN7cutlass13device_kernelIN5flash11enable_sm90INS1_16FlashAttnFwdSm90INS1_25CollectiveMainloopFwdSm90ILi2EN4cute5tupleIJNS5_1CILi1EEES8_S8_EEENS6_IJNS7_ILi128EEENS7_ILi96EEENS7_ILi192EEEEEELi192ENS_6half_tEfNS_4arch4Sm90ELb1ELb0ELb0ELb0ELb1ELb0ELb0ELb1ELb1ELb1ELb1ELb0EEENS1_21CollectiveEpilogueFwdINS6_IJSA_SC_SB_EEES9_SE_SG_Li256ELb0ELb1ELb1ELb0EEENS1_19SingleTileSchedulerILb0ELb1ELb1ELi128EEEEEEEEEvNT_6ParamsE,"",@"SHT_CUDA_INFO"
	.sectionflags	@""
	.align	4


	//----- nvinfo : EIATTR_CUDA_API_VERSION
	.align		4
        /*0000*/ 	.byte	0x04, 0x37
        /*0002*/ 	.short	(.L_751 - .L_750)
.L_750:
        /*0004*/ 	.word	0x00000082


	//----- nvinfo : EIATTR_KPARAM_INFO
	.align		4
.L_751:
        /*0008*/ 	.byte	0x04, 0x17
        /*000a*/ 	.short	(.L_753 - .L_752)
.L_752:
        /*000c*/ 	.word	0x00000000
        /*0010*/ 	.short	0x0000
        /*0012*/ 	.short	0x0070
        /*0014*/ 	.byte	0x00, 0xf0, 0x01, 0x28


	//----- nvinfo : EIATTR_SPARSE_MMA_MASK
	.align		4
.L_753:
        /*0018*/ 	.byte	0x03, 0x50
        /*001a*/ 	.short	0x0000


	//----- nvinfo : EIATTR_MAXREG_COUNT
	.align		4
        /*001c*/ 	.byte	0x03, 0x1b
        /*001e*/ 	.short	0x00a8


	//----- nvinfo : EIATTR_NUM_BARRIERS
	.align		4
        /*0020*/ 	.byte	0x02, 0x4c
        /*0022*/ 	.byte	0x09
	.zero		1


	//----- nvinfo : EIATTR_EXTERNS
	.align		4
        /*0024*/ 	.byte	0x04, 0x0f
        /*0026*/ 	.short	(.L_755 - .L_754)


	//   ....[0]....
	.align		4
.L_754:
        /*0028*/ 	.word	index@(__assertfail)


	//----- nvinfo : EIATTR_ANNOTATIONS
	.align		4
.L_755:
        /*002c*/ 	.byte	0x04, 0x55
        /*002e*/ 	.short	(.L_757 - .L_756)


	//   ....[0]....
.L_756:
        /*0030*/ 	.word	0x00000001
        /*0034*/ 	.byte	0xb0, 0x08, 0x00, 0x00, 0x01, 0x00, 0x00, 0x00, 0xd0, 0x14, 0x00, 0x00, 0x01, 0x00, 0x00, 0x00
        /*0044*/ 	.byte	0xc0, 0xb9, 0x00, 0x00, 0x01, 0x00, 0x00, 0x00, 0xf0, 0xba, 0x00, 0x00, 0x01, 0x00, 0x00, 0x00
        /*0054*/ 	.byte	0xf0, 0xcf, 0x00, 0x00, 0x01, 0x00, 0x00, 0x00, 0x40, 0xe7, 0x00, 0x00


	//----- nvinfo : EIATTR_MERCURY_ISA_VERSION
	.align		4
.L_757:
        /*0060*/ 	.byte	0x03, 0x5f
        /*0062*/ 	.short	0x0101


	//----- nvinfo : EIATTR_INT_WARP_WIDE_INSTR_OFFSETS
	.align		4
        /*0064*/ 	.byte	0x04, 0x31
        /*0066*/ 	.short	(.L_759 - .L_758)


	//   ....[0]....
.L_758:
        /*0068*/ 	.word	0x000000c0


	//   ....[1]....
        /*006c*/ 	.word	0x000000d0


	//   ....[2]....
        /*0070*/ 	.word	0x00000170


	//----- nvinfo : EIATTR_COOP_GROUP_MASK_REGIDS
	.align		4
.L_759:
        /*0074*/ 	.byte	0x04, 0x29
        /*0076*/ 	.short	(.L_761 - .L_760)


	//   ....[0]....
.L_760:
        /*0078*/ 	.word	0xffffffff


	//   ....[1]....
        /*007c*/ 	.word	0xffffffff


	//   ....[2]....
        /*0080*/ 	.word	0xffffffff


	//   ....[3]....
        /*0084*/ 	.word	0xffffffff


	//   ....[4]....
        /*0088*/ 	.word	0xffffffff


	//   ....[5]....
        /*008c*/ 	.word	0xffffffff


	//   ....[6]....
        /*0090*/ 	.word	0xffffffff


	//   ....[7]....
        /*0094*/ 	.word	0xffffffff


	//   ....[8]....
        /*0098*/ 	.word	0xffffffff


	//   ....[9]....
        /*009c*/ 	.word	0xffffffff


	//   ....[10]....
        /*00a0*/ 	.word	0xffffffff


	//   ....[11]....
        /*00a4*/ 	.word	0xffffffff


	//   ....[12]....
        /*00a8*/ 	.word	0xffffffff


	//   ....[13]....
        /*00ac*/ 	.word	0xffffffff


	//   ....[14]....
        /*00b0*/ 	.word	0xffffffff


	//   ....[15]....
        /*00b4*/ 	.word	0xffffffff


	//   ....[16]....
        /*00b8*/ 	.word	0xffffffff


	//   ....[17]....
        /*00bc*/ 	.word	0xffffffff


	//   ....[18]....
        /*00c0*/ 	.word	0xffffffff


	//   ....[19]....
        /*00c4*/ 	.word	0xffffffff


	//   ....[20]....
        /*00c8*/ 	.word	0xffffffff


	//   ....[21]....
        /*00cc*/ 	.word	0xffffffff


	//   ....[22]....
        /*00d0*/ 	.word	0xffffffff


	//   ....[23]....
        /*00d4*/ 	.word	0xffffffff


	//   ....[24]....
        /*00d8*/ 	.word	0xffffffff


	//   ....[25]....
        /*00dc*/ 	.word	0xffffffff


	//   ....[26]....
        /*00e0*/ 	.word	0xffffffff


	//   ....[27]....
        /*00e4*/ 	.word	0xffffffff


	//   ....[28]....
        /*00e8*/ 	.word	0xffffffff


	//   ....[29]....
        /*00ec*/ 	.word	0xffffffff


	//   ....[30]....
        /*00f0*/ 	.word	0xffffffff


	//   ....[31]....
        /*00f4*/ 	.word	0xffffffff


	//   ....[32]....
        /*00f8*/ 	.word	0xffffffff


	//   ....[33]....
        /*00fc*/ 	.word	0xffffffff


	//   ....[34]....
        /*0100*/ 	.word	0xffffffff


	//   ....[35]....
        /*0104*/ 	.word	0xffffffff


	//   ....[36]....
        /*0108*/ 	.word	0xffffffff


	//   ....[37]....
        /*010c*/ 	.word	0xffffffff


	//   ....[38]....
        /*0110*/ 	.word	0xffffffff


	//   ....[39]....
        /*0114*/ 	.word	0xffffffff


	//   ....[40]....
        /*0118*/ 	.word	0xffffffff


	//   ....[41]....
        /*011c*/ 	.word	0xffffffff


	//   ....[42]....
        /*0120*/ 	.word	0xffffffff


	//   ....[43]....
        /*0124*/ 	.word	0xffffffff


	//   ....[44]....
        /*0128*/ 	.word	0xffffffff


	//   ....[45]....
        /*012c*/ 	.word	0xffffffff


	//   ....[46]....
        /*0130*/ 	.word	0xffffffff


	//   ....[47]....
        /*0134*/ 	.word	0xffffffff


	//   ....[48]....
        /*0138*/ 	.word	0xffffffff


	//   ....[49]....
        /*013c*/ 	.word	0xffffffff


	//   ....[50]....
        /*0140*/ 	.word	0xffffffff


	//   ....[51]....
        /*0144*/ 	.word	0xffffffff


	//   ....[52]....
        /*0148*/ 	.word	0xffffffff


	//   ....[53]....
        /*014c*/ 	.word	0xffffffff


	//   ....[54]....
        /*0150*/ 	.word	0xffffffff


	//   ....[55]....
        /*0154*/ 	.word	0xffffffff


	//   ....[56]....
        /*0158*/ 	.word	0xffffffff


	//   ....[57]....
        /*015c*/ 	.word	0xffffffff


	//   ....[58]....
        /*0160*/ 	.word	0xffffffff


	//   ....[59]....
        /*0164*/ 	.word	0xffffffff


	//   ....[60]....
        /*0168*/ 	.word	0xffffffff


	//   ....[61]....
        /*016c*/ 	.word	0xffffffff


	//   ....[62]....
        /*0170*/ 	.word	0xffffffff


	//   ....[63]....
        /*0174*/ 	.word	0xffffffff


	//   ....[64]....
        /*0178*/ 	.word	0xffffffff


	//   ....[65]....
        /*017c*/ 	.word	0xffffffff


	//   ....[66]....
        /*0180*/ 	.word	0xffffffff


	//   ....[67]....
        /*0184*/ 	.word	0xffffffff


	//   ....[68]....
        /*0188*/ 	.word	0xffffffff


	//   ....[69]....
        /*018c*/ 	.word	0xffffffff


	//   ....[70]....
        /*0190*/ 	.word	0xffffffff


	//   ....[71]....
        /*0194*/ 	.word	0xffffffff


	//   ....[72]....
        /*0198*/ 	.word	0xffffffff


	//   ....[73]....
        /*019c*/ 	.word	0xffffffff


	//   ....[74]....
        /*01a0*/ 	.word	0xffffffff


	//   ....[75]....
        /*01a4*/ 	.word	0xffffffff


	//   ....[76]....
        /*01a8*/ 	.word	0xffffffff


	//   ....[77]....
        /*01ac*/ 	.word	0xffffffff


	//   ....[78]....
        /*01b0*/ 	.word	0xffffffff


	//   ....[79]....
        /*01b4*/ 	.word	0xffffffff


	//   ....[80]....
        /*01b8*/ 	.word	0xffffffff


	//   ....[81]....
        /*01bc*/ 	.word	0xffffffff


	//   ....[82]....
        /*01c0*/ 	.word	0xffffffff


	//   ....[83]....
        /*01c4*/ 	.word	0xffffffff


	//   ....[84]....
        /*01c8*/ 	.word	0xffffffff


	//   ....[85]....
        /*01cc*/ 	.word	0xffffffff


	//   ....[86]....
        /*01d0*/ 	.word	0xffffffff


	//   ....[87]....
        /*01d4*/ 	.word	0xffffffff


	//   ....[88]....
        /*01d8*/ 	.word	0xffffffff


	//   ....[89]....
        /*01dc*/ 	.word	0xffffffff


	//   ....[90]....
        /*01e0*/ 	.word	0xffffffff


	//   ....[91]....
        /*01e4*/ 	.word	0xffffffff


	//   ....[92]....
        /*01e8*/ 	.word	0xffffffff


	//   ....[93]....
        /*01ec*/ 	.word	0xffffffff


	//   ....[94]....
        /*01f0*/ 	.word	0xffffffff


	//   ....[95]....
        /*01f4*/ 	.word	0xffffffff


	//   ....[96]....
        /*01f8*/ 	.word	0xffffffff


	//   ....[97]....
        /*01fc*/ 	.word	0xffffffff


	//   ....[98]....
        /*0200*/ 	.word	0xffffffff


	//   ....[99]....
        /*0204*/ 	.word	0xffffffff


	//   ....[100]....
        /*0208*/ 	.word	0xffffffff


	//   ....[101]....
        /*020c*/ 	.word	0x0500000f


	//   ....[102]....
        /*0210*/ 	.word	0x0500000f


	//   ....[103]....
        /*0214*/ 	.word	0x0500000f


	//   ....[104]....
        /*0218*/ 	.word	0x0500000f


	//   ....[105]....
        /*021c*/ 	.word	0x0500000f


	//   ....[106]....
        /*0220*/ 	.word	0x0500000f


	//   ....[107]....
        /*0224*/ 	.word	0x0500000f


	//   ....[108]....
        /*0228*/ 	.word	0x0500000f


	//   ....[109]....
        /*022c*/ 	.word	0x0500000f


	//   ....[110]....
        /*0230*/ 	.word	0x0500000f


	//   ....[111]....
        /*0234*/ 	.word	0x0500000f


	//   ....[112]....
        /*0238*/ 	.word	0x0500000f


	//   ....[113]....
        /*023c*/ 	.word	0x0500000f


	//   ....[114]....
        /*0240*/ 	.word	0x0500000f


	//   ....[115]....
        /*0244*/ 	.word	0x0500000f


	//   ....[116]....
        /*0248*/ 	.word	0x0500000f


	//   ....[117]....
        /*024c*/ 	.word	0x0500000f


	//   ....[118]....
        /*0250*/ 	.word	0x0500000f


	//   ....[119]....
        /*0254*/ 	.word	0x0500000f


	//   ....[120]....
        /*0258*/ 	.word	0x0500000f


	//   ....[121]....
        /*025c*/ 	.word	0x0500000f


	//   ....[122]....
        /*0260*/ 	.word	0x0500000f


	//   ....[123]....
        /*0264*/ 	.word	0x0500000f


	//   ....[124]....
        /*0268*/ 	.word	0x0500000f


	//   ....[125]....
        /*026c*/ 	.word	0x0500000f


	//   ....[126]....
        /*0270*/ 	.word	0x0500000f


	//   ....[127]....
        /*0274*/ 	.word	0x0500000f


	//   ....[128]....
        /*0278*/ 	.word	0x0500000f


	//   ....[129]....
        /*027c*/ 	.word	0x0500000f


	//   ....[130]....
        /*0280*/ 	.word	0x0500000f


	//   ....[131]....
        /*0284*/ 	.word	0x0500000f


	//   ....[132]....
        /*0288*/ 	.word	0x0500000f


	//   ....[133]....
        /*028c*/ 	.word	0x0500000f


	//   ....[134]....
        /*0290*/ 	.word	0x0500000f


	//   ....[135]....
        /*0294*/ 	.word	0x0500000f


	//   ....[136]....
        /*0298*/ 	.word	0x0500000f


	//   ....[137]....
        /*029c*/ 	.word	0x0500000f


	//   ....[138]....
        /*02a0*/ 	.word	0x0500000f


	//   ....[139]....
        /*02a4*/ 	.word	0x0500000f


	//   ....[140]....
        /*02a8*/ 	.word	0x0500000f


	//   ....[141]....
        /*02ac*/ 	.word	0x0500000f


	//   ....[142]....
        /*02b0*/ 	.word	0x0500000f


	//   ....[143]....
        /*02b4*/ 	.word	0x0500000f


	//   ....[144]....
        /*02b8*/ 	.word	0x0500000f


	//   ....[145]....
        /*02bc*/ 	.word	0x0500000f


	//   ....[146]....
        /*02c0*/ 	.word	0x0500000f


	//   ....[147]....
        /*02c4*/ 	.word	0x0500000f


	//   ....[148]....
        /*02c8*/ 	.word	0x0500000f


	//   ....[149]....
        /*02cc*/ 	.word	0x0500000f


	//   ....[150]....
        /*02d0*/ 	.word	0x0500000f


	//   ....[151]....
        /*02d4*/ 	.word	0x0500000f


	//   ....[152]....
        /*02d8*/ 	.word	0x0500000f


	//   ....[153]....
        /*02dc*/ 	.word	0x0500000f


	//   ....[154]....
        /*02e0*/ 	.word	0x0500000f


	//   ....[155]....
        /*02e4*/ 	.word	0x0500000f


	//   ....[156]....
        /*02e8*/ 	.word	0x0500000f


	//   ....[157]....
        /*02ec*/ 	.word	0x0500000f


	//   ....[158]....
        /*02f0*/ 	.word	0x0500000f


	//   ....[159]....
        /*02f4*/ 	.word	0x0500000f


	//   ....[160]....
        /*02f8*/ 	.word	0x0500000f


	//   ....[161]....
        /*02fc*/ 	.word	0x0500000f


	//   ....[162]....
        /*0300*/ 	.word	0x0500000f


	//   ....[163]....
        /*0304*/ 	.word	0x0500000f


	//   ....[164]....
        /*0308*/ 	.word	0x0500000f


	//   ....[165]....
        /*030c*/ 	.word	0x0500000f


	//   ....[166]....
        /*0310*/ 	.word	0x0500000f


	//----- nvinfo : EIATTR_COOP_GROUP_INSTR_OFFSETS
	.align		4
.L_761:
        /*0314*/ 	.byte	0x04, 0x28
        /*0316*/ 	.short	(.L_763 - .L_762)


	//   ....[0]....
.L_762:
        /*0318*/ 	.word	0x00000070


	//   ....[1]....
        /*031c*/ 	.word	0x000000b0


	//   ....[2]....
        /*0320*/ 	.word	0x000002d0


	//   ....[3]....
        /*0324*/ 	.word	0x00000430


	//   ....[4]....
        /*0328*/ 	.word	0x00000550


	//   ....[5]....
        /*032c*/ 	.word	0x000006b0


	//   ....[6]....
        /*0330*/ 	.word	0x000012d0


	//   ....[7]....
        /*0334*/ 	.word	0x00002080


	//   ....[8]....
        /*0338*/ 	.word	0x000020a0


	//   ....[9]....
        /*033c*/ 	.word	0x000025c0


	//   ....[10]....
        /*0340*/ 	.word	0x000026c0


	//   ....[11]....
        /*0344*/ 	.word	0x00002df0


	//   ....[12]....
        /*0348*/ 	.word	0x00002e90


	//   ....[13]....
        /*034c*/ 	.word	0x00004810


	//   ....[14]....
        /*0350*/ 	.word	0x00004850


	//   ....[15]....
        /*0354*/ 	.word	0x00004d60


	//   ....[16]....
        /*0358*/ 	.word	0x00004e40


	//   ....[17]....
        /*035c*/ 	.word	0x00005420


	//   ....[18]....
        /*0360*/ 	.word	0x00005480


	//   ....[19]....
        /*0364*/ 	.word	0x00007030


	//   ....[20]....
        /*0368*/ 	.word	0x00007040


	//   ....[21]....
        /*036c*/ 	.word	0x00007070


	//   ....[22]....
        /*0370*/ 	.word	0x00007090


	//   ....[23]....
        /*0374*/ 	.word	0x000083a0


	//   ....[24]....
        /*0378*/ 	.word	0x000083c0


	//   ....[25]....
        /*037c*/ 	.word	0x00008470


	//   ....[26]....
        /*0380*/ 	.word	0x00008480


	//   ....[27]....
        /*0384*/ 	.word	0x00009530


	//   ....[28]....
        /*0388*/ 	.word	0x00009570


	//   ....[29]....
        /*038c*/ 	.word	0x000095b0


	//   ....[30]....
        /*0390*/ 	.word	0x000095f0


	//   ....[31]....
        /*0394*/ 	.word	0x00009630


	//   ....[32]....
        /*0398*/ 	.word	0x00009650


	//   ....[33]....
        /*039c*/ 	.word	0x00009fc0


	//   ....[34]....
        /*03a0*/ 	.word	0x00009fd0


	//   ....[35]....
        /*03a4*/ 	.word	0x0000ad10


	//   ....[36]....
        /*03a8*/ 	.word	0x0000bfc0


	//   ....[37]....
        /*03ac*/ 	.word	0x0000bfe0


	//   ....[38]....
        /*03b0*/ 	.word	0x0000bff0


	//   ....[39]....
        /*03b4*/ 	.word	0x0000c000


	//   ....[40]....
        /*03b8*/ 	.word	0x0000c010


	//   ....[41]....
        /*03bc*/ 	.word	0x0000c020


	//   ....[42]....
        /*03c0*/ 	.word	0x0000c030


	//   ....[43]....
        /*03c4*/ 	.word	0x0000c090


	//   ....[44]....
        /*03c8*/ 	.word	0x0000c0d0


	//   ....[45]....
        /*03cc*/ 	.word	0x0000c130


	//   ....[46]....
        /*03d0*/ 	.word	0x0000c140


	//   ....[47]....
        /*03d4*/ 	.word	0x0000c210


	//   ....[48]....
        /*03d8*/ 	.word	0x0000c860


	//   ....[49]....
        /*03dc*/ 	.word	0x0000c890


	//   ....[50]....
        /*03e0*/ 	.word	0x0000c8c0


	//   ....[51]....
        /*03e4*/ 	.word	0x0000c8f0


	//   ....[52]....
        /*03e8*/ 	.word	0x0000c900


	//   ....[53]....
        /*03ec*/ 	.word	0x0000c980


	//   ....[54]....
        /*03f0*/ 	.word	0x0000c9c0


	//   ....[55]....
        /*03f4*/ 	.word	0x0000ca10


	//   ....[56]....
        /*03f8*/ 	.word	0x0000ca40


	//   ....[57]....
        /*03fc*/ 	.word	0x0000caa0


	//   ....[58]....
        /*0400*/ 	.word	0x0000cae0


	//   ....[59]....
        /*0404*/ 	.word	0x0000cb30


	//   ....[60]....
        /*0408*/ 	.word	0x0000cb60


	//   ....[61]....
        /*040c*/ 	.word	0x0000cbb0


	//   ....[62]....
        /*0410*/ 	.word	0x0000cbf0


	//   ....[63]....
        /*0414*/ 	.word	0x0000cc40


	//   ....[64]....
        /*0418*/ 	.word	0x0000d400


	//   ....[65]....
        /*041c*/ 	.word	0x0000d430


	//   ....[66]....
        /*0420*/ 	.word	0x0000d450


	//   ....[67]....
        /*0424*/ 	.word	0x0000d460


	//   ....[68]....
        /*0428*/ 	.word	0x0000d480


	//   ....[69]....
        /*042c*/ 	.word	0x0000d4e0


	//   ....[70]....
        /*0430*/ 	.word	0x0000d500


	//   ....[71]....
        /*0434*/ 	.word	0x0000d520


	//   ....[72]....
        /*0438*/ 	.word	0x0000d530


	//   ....[73]....
        /*043c*/ 	.word	0x0000d590


	//   ....[74]....
        /*0440*/ 	.word	0x0000d5c0


	//   ....[75]....
        /*0444*/ 	.word	0x0000d640


	//   ....[76]....
        /*0448*/ 	.word	0x0000d8b0


	//   ....[77]....
        /*044c*/ 	.word	0x0000d8d0


	//   ....[78]....
        /*0450*/ 	.word	0x0000d8e0


	//   ....[79]....
        /*0454*/ 	.word	0x0000d900


	//   ....[80]....
        /*0458*/ 	.word	0x0000d990


	//   ....[81]....
        /*045c*/ 	.word	0x0000d9c0


	//   ....[82]....
        /*0460*/ 	.word	0x0000da30


	//   ....[83]....
        /*0464*/ 	.word	0x0000da60


	//   ....[84]....
        /*0468*/ 	.word	0x0000dad0


	//   ....[85]....
        /*046c*/ 	.word	0x0000db00


	//   ....[86]....
        /*0470*/ 	.word	0x0000db70


	//   ....[87]....
        /*0474*/ 	.word	0x0000dba0


	//   ....[88]....
        /*0478*/ 	.word	0x0000e070


	//   ....[89]....
        /*047c*/ 	.word	0x0000e0a0


	//   ....[90]....
        /*0480*/ 	.word	0x0000e0d0


	//   ....[91]....
        /*0484*/ 	.word	0x0000e100


	//   ....[92]....
        /*0488*/ 	.word	0x0000e130


	//   ....[93]....
        /*048c*/ 	.word	0x0000e140


	//   ....[94]....
        /*0490*/ 	.word	0x0000e1e0


	//   ....[95]....
        /*0494*/ 	.word	0x0000e200


	//   ....[96]....
        /*0498*/ 	.word	0x0000e290


	//   ....[97]....
        /*049c*/ 	.word	0x0000e2b0


	//   ....[98]....
        /*04a0*/ 	.word	0x0000e320


	//   ....[99]....
        /*04a4*/ 	.word	0x0000e350


	//   ....[100]....
        /*04a8*/ 	.word	0x0000e6d0


	//   ....[101]....
        /*04ac*/ 	.word	0x0000ec50


	//   ....[102]....
        /*04b0*/ 	.word	0x0000ed40


	//   ....[103]....
        /*04b4*/ 	.word	0x0000ede0


	//   ....[104]....
        /*04b8*/ 	.word	0x0000ee40


	//   ....[105]....
        /*04bc*/ 	.word	0x0000ef10


	//   ....[106]....
        /*04c0*/ 	.word	0x0000ef80


	//   ....[107]....
        /*04c4*/ 	.word	0x0000f050


	//   ....[108]....
        /*04c8*/ 	.word	0x0000f0d0


	//   ....[109]....
        /*04cc*/ 	.word	0x0000f1a0


	//   ....[110]....
        /*04d0*/ 	.word	0x0000f220


	//   ....[111]....
        /*04d4*/ 	.word	0x0000f300


	//   ....[112]....
        /*04d8*/ 	.word	0x0000f380


	//   ....[113]....
        /*04dc*/ 	.word	0x0000f440


	//   ....[114]....
        /*04e0*/ 	.word	0x0000f4d0


	//   ....[115]....
        /*04e4*/ 	.word	0x0000f540


	//   ....[116]....
        /*04e8*/ 	.word	0x0000f5e0


	//   ....[117]....
        /*04ec*/ 	.word	0x0000f6b0


	//   ....[118]....
        /*04f0*/ 	.word	0x0000f730


	//   ....[119]....
        /*04f4*/ 	.word	0x0000f800


	//   ....[120]....
        /*04f8*/ 	.word	0x0000f880


	//   ....[121]....
        /*04fc*/ 	.word	0x0000f950


	//   ....[122]....
        /*0500*/ 	.word	0x0000f9d0


	//   ....[123]....
        /*0504*/ 	.word	0x0000faa0


	//   ....[124]....
        /*0508*/ 	.word	0x0000fb20


	//   ....[125]....
        /*050c*/ 	.word	0x0000fbf0


	//   ....[126]....
        /*0510*/ 	.word	0x0000fc70


	//   ....[127]....
        /*0514*/ 	.word	0x0000fd40


	//   ....[128]....
        /*0518*/ 	.word	0x0000fdb0


	//   ....[129]....
        /*051c*/ 	.word	0x0000fe70


	//   ....[130]....
        /*0520*/ 	.word	0x0000ffb0


	//   ....[131]....
        /*0524*/ 	.word	0x00010080


	//   ....[132]....
        /*0528*/ 	.word	0x000100e0


	//   ....[133]....
        /*052c*/ 	.word	0x000101a0


	//   ....[134]....
        /*0530*/ 	.word	0x00010200


	//   ....[135]....
        /*0534*/ 	.word	0x000102c0


	//   ....[136]....
        /*0538*/ 	.word	0x00010320


	//   ....[137]....
        /*053c*/ 	.word	0x000103f0


	//   ....[138]....
        /*0540*/ 	.word	0x00010450


	//   ....[139]....
        /*0544*/ 	.word	0x00010520


	//   ....[140]....
        /*0548*/ 	.word	0x00010580


	//   ....[141]....
        /*054c*/ 	.word	0x00010660


	//   ....[142]....
        /*0550*/ 	.word	0x00010740


	//   ....[143]....
        /*0554*/ 	.word	0x000107e0


	//   ....[144]....
        /*0558*/ 	.word	0x00010840


	//   ....[145]....
        /*055c*/ 	.word	0x00010900


	//   ....[146]....
        /*0560*/ 	.word	0x000109c0


	//   ....[147]....
        /*0564*/ 	.word	0x00010a80


	//   ....[148]....
        /*0568*/ 	.word	0x00010b40


	//   ....[149]....
        /*056c*/ 	.word	0x00010c00


	//   ....[150]....
        /*0570*/ 	.word	0x00010cc0


	//   ....[151]....
        /*0574*/ 	.word	0x00010d80


	//   ....[152]....
        /*0578*/ 	.word	0x00010e40


	//   ....[153]....
        /*057c*/ 	.word	0x00010f00


	//   ....[154]....
        /*0580*/ 	.word	0x00011040


	//   ....[155]....
        /*0584*/ 	.word	0x000110e0


	//   ....[156]....
        /*0588*/ 	.word	0x000111b0


	//   ....[157]....
        /*058c*/ 	.word	0x000112a0


	//   ....[158]....
        /*0590*/ 	.word	0x00011310


	//   ....[159]....
        /*0594*/ 	.word	0x00011400


	//   ....[160]....
        /*0598*/ 	.word	0x00011470


	//   ....[161]....
        /*059c*/ 	.word	0x00011570


	//   ....[162]....
        /*05a0*/ 	.word	0x000115f0


	//   ....[163]....
        /*05a4*/ 	.word	0x000116e0


	//   ....[164]....
        /*05a8*/ 	.word	0x00011750


	//   ....[165]....
        /*05ac*/ 	.word	0x00011820


	//   ....[166]....
        /*05b0*/ 	.word	0x00011930


	//----- nvinfo : EIATTR_REG_RECONFIG
	.align		4
.L_763:
        /*05b4*/ 	.byte	0x01, 0x54
	.zero		2


	//----- nvinfo : EIATTR_SYSCALL_OFFSETS
	.align		4
        /*05b8*/ 	.byte	0x04, 0x46
        /*05ba*/ 	.short	(.L_765 - .L_764)


	//   ....[0]....
.L_764:
        /*05bc*/ 	.word	0x00001490


	//   ....[1]....
        /*05c0*/ 	.word	0x0000b530


	//   ....[2]....
        /*05c4*/ 	.word	0x0000b670


	//   ....[3]....
        /*05c8*/ 	.word	0x0000b760


	//   ....[4]....
        /*05cc*/ 	.word	0x0000c5a0


	//----- nvinfo : EIATTR_MBARRIER_INSTR_OFFSETS
	.align		4
.L_765:
        /*05d0*/ 	.byte	0x04, 0x39
        /*05d2*/ 	.short	(.L_767 - .L_766)


	//   ....[0]....
.L_766:
        /*05d4*/ 	.word	0x00000180
        /*05d8*/ 	.word	0x000000ff
        /*05dc*/ 	.word	0x00030800
        /*05e0*/ 	.short	0x0100
        /*05e2*/ 	.byte	0x08
	.zero		1


	//   ....[1]....
        /*05e4*/ 	.word	0x00000190
        /*05e8*/ 	.word	0x000000ff
        /*05ec*/ 	.word	0x00030820
        /*05f0*/ 	.short	0x0100
        /*05f2*/ 	.byte	0x08
	.zero		1


	//   ....[2]....
        /*05f4*/ 	.word	0x00000280
        /*05f8*/ 	.word	0x000000ff
        /*05fc*/ 	.word	0x00030830
        /*0600*/ 	.short	0x0100
        /*0602*/ 	.byte	0x08
	.zero		1


	//   ....[3]....
        /*0604*/ 	.word	0x00000290
        /*0608*/ 	.word	0x000000ff
        /*060c*/ 	.word	0x00030840
        /*0610*/ 	.short	0x0100
        /*0612*/ 	.byte	0x08
	.zero		1


	//   ....[4]....
        /*0614*/ 	.word	0x000002a0
        /*0618*/ 	.word	0x000000ff
        /*061c*/ 	.word	0x00030838
        /*0620*/ 	.short	0x0100
        /*0622*/ 	.byte	0x08
	.zero		1


	//   ....[5]....
        /*0624*/ 	.word	0x000002b0
        /*0628*/ 	.word	0x000000ff
        /*062c*/ 	.word	0x00030848
        /*0630*/ 	.short	0x0100
        /*0632*/ 	.byte	0x08
	.zero		1


	//   ....[6]....
        /*0634*/ 	.word	0x000003e0
        /*0638*/ 	.word	0x000000ff
        /*063c*/ 	.word	0x00030850
        /*0640*/ 	.short	0x0100
        /*0642*/ 	.byte	0x08
	.zero		1


	//   ....[7]....
        /*0644*/ 	.word	0x000003f0
        /*0648*/ 	.word	0x000000ff
        /*064c*/ 	.word	0x00030860
        /*0650*/ 	.short	0x0100
        /*0652*/ 	.byte	0x08
	.zero		1


	//   ....[8]....
        /*0654*/ 	.word	0x00000400
        /*0658*/ 	.word	0x000000ff
        /*065c*/ 	.word	0x00030858
        /*0660*/ 	.short	0x0100
        /*0662*/ 	.byte	0x08
	.zero		1


	//   ....[9]....
        /*0664*/ 	.word	0x00000410
        /*0668*/ 	.word	0x000000ff
        /*066c*/ 	.word	0x00030868
        /*0670*/ 	.short	0x0100
        /*0672*/ 	.byte	0x08
	.zero		1


	//   ....[10]....
        /*0674*/ 	.word	0x00000500
        /*0678*/ 	.word	0x000000ff
        /*067c*/ 	.word	0x00030870
        /*0680*/ 	.short	0x0100
        /*0682*/ 	.byte	0x06
	.zero		1


	//   ....[11]....
        /*0684*/ 	.word	0x00000510
        /*0688*/ 	.word	0x000000ff
        /*068c*/ 	.word	0x00030880
        /*0690*/ 	.short	0x0100
        /*0692*/ 	.byte	0x06
	.zero		1


	//   ....[12]....
        /*0694*/ 	.word	0x00000520
        /*0698*/ 	.word	0x000000ff
        /*069c*/ 	.word	0x00030878
        /*06a0*/ 	.short	0x0100
        /*06a2*/ 	.byte	0x06
	.zero		1


	//   ....[13]....
        /*06a4*/ 	.word	0x00000530
        /*06a8*/ 	.word	0x000000ff
        /*06ac*/ 	.word	0x00030888
        /*06b0*/ 	.short	0x0100
        /*06b2*/ 	.byte	0x06
	.zero		1


	//   ....[14]....
        /*06b4*/ 	.word	0x00000660
        /*06b8*/ 	.word	0x000000ff
        /*06bc*/ 	.word	0x00030890
        /*06c0*/ 	.short	0x0100
        /*06c2*/ 	.byte	0x08
	.zero		1


	//   ....[15]....
        /*06c4*/ 	.word	0x00000670
        /*06c8*/ 	.word	0x000000ff
        /*06cc*/ 	.word	0x000308a0
        /*06d0*/ 	.short	0x0100
        /*06d2*/ 	.byte	0x08
	.zero		1


	//   ....[16]....
        /*06d4*/ 	.word	0x00000680
        /*06d8*/ 	.word	0x000000ff
        /*06dc*/ 	.word	0x00030898
        /*06e0*/ 	.short	0x0100
        /*06e2*/ 	.byte	0x08
	.zero		1


	//   ....[17]....
        /*06e4*/ 	.word	0x00000690
        /*06e8*/ 	.word	0x000000ff
        /*06ec*/ 	.word	0x000308a8
        /*06f0*/ 	.short	0x0100
        /*06f2*/ 	.byte	0x08
	.zero		1


	//   ....[18]....
        /*06f4*/ 	.word	0x000007d0
        /*06f8*/ 	.word	0x000000ff
        /*06fc*/ 	.word	0x000308b0
        /*0700*/ 	.short	0x0100
        /*0702*/ 	.byte	0x08
	.zero		1


	//   ....[19]....
        /*0704*/ 	.word	0x000007e0
        /*0708*/ 	.word	0x000000ff
        /*070c*/ 	.word	0x000308c0
        /*0710*/ 	.short	0x0100
        /*0712*/ 	.byte	0x08
	.zero		1


	//   ....[20]....
        /*0714*/ 	.word	0x000007f0
        /*0718*/ 	.word	0x000000ff
        /*071c*/ 	.word	0x000308b8
        /*0720*/ 	.short	0x0100
        /*0722*/ 	.byte	0x08
	.zero		1


	//   ....[21]....
        /*0724*/ 	.word	0x00000800
        /*0728*/ 	.word	0x000000ff
        /*072c*/ 	.word	0x000308c8
        /*0730*/ 	.short	0x0100
        /*0732*/ 	.byte	0x08
	.zero		1


	//   ....[22]....
        /*0734*/ 	.word	0x000014b0
        /*0738*/ 	.word	0x000000ff
        /*073c*/ 	.word	0x00030800
        /*0740*/ 	.short	0x010a
        /*0742*/ 	.byte	0x27
	.zero		1


	//   ....[23]....
        /*0744*/ 	.word	0x00001540
        /*0748*/ 	.word	0x000000ff
        /*074c*/ 	.word	0x00030830
        /*0750*/ 	.short	0x010a
        /*0752*/ 	.byte	0x27
	.zero		1


	//   ....[24]....
        /*0754*/ 	.word	0x000015a0
        /*0758*/ 	.word	0x000000ff
        /*075c*/ 	.word	0x00030830
        /*0760*/ 	.short	0x010a
        /*0762*/ 	.byte	0x27
	.zero		1


	//   ....[25]....
        /*0764*/ 	.word	0x00001f90
        /*0768*/ 	.word	0x000000ff
        /*076c*/ 	.word	0x00000000
        /*0770*/ 	.short	0x0101
        /*0772*/ 	.byte	0x06
	.zero		1


	//   ....[26]....
        /*0774*/ 	.word	0x000039b0
        /*0778*/ 	.word	0x000000ff
        /*077c*/ 	.word	0x00030830
        /*0780*/ 	.short	0x010a
        /*0782*/ 	.byte	0x26
	.zero		1


	//   ....[27]....
        /*0784*/ 	.word	0x000039f0
        /*0788*/ 	.word	0x000000ff
        /*078c*/ 	.word	0x00030830
        /*0790*/ 	.short	0x010a
        /*0792*/ 	.byte	0x26
	.zero		1


	//   ....[28]....
        /*0794*/ 	.word	0x00004460
        /*0798*/ 	.word	0x000000ff
        /*079c*/ 	.word	0x00030850
        /*07a0*/ 	.short	0x010a
        /*07a2*/ 	.byte	0x0e
	.zero		1


	//   ....[29]....
        /*07a4*/ 	.word	0x000044a0
        /*07a8*/ 	.word	0x000000ff
        /*07ac*/ 	.word	0x00030850
        /*07b0*/ 	.short	0x010a
        /*07b2*/ 	.byte	0x0e
	.zero		1


	//   ....[30]....
        /*07b4*/ 	.word	0x00004910
        /*07b8*/ 	.word	0x000000ff
        /*07bc*/ 	.word	0x00000000
        /*07c0*/ 	.short	0x0101
        /*07c2*/ 	.byte	0x26
	.zero		1


	//   ....[31]....
        /*07c4*/ 	.word	0x00005dc0
        /*07c8*/ 	.word	0x000000ff
        /*07cc*/ 	.word	0x00000000
        /*07d0*/ 	.short	0x0101
        /*07d2*/ 	.byte	0x0e
	.zero		1


	//   ....[32]....
        /*07d4*/ 	.word	0x00005fa0
        /*07d8*/ 	.word	0x000000ff
        /*07dc*/ 	.word	0x00030830
        /*07e0*/ 	.short	0x010a
        /*07e2*/ 	.byte	0x26
	.zero		1


	//   ....[33]....
        /*07e4*/ 	.word	0x00005fe0
        /*07e8*/ 	.word	0x000000ff
        /*07ec*/ 	.word	0x00030830
        /*07f0*/ 	.short	0x010a
        /*07f2*/ 	.byte	0x26
	.zero		1


	//   ....[34]....
        /*07f4*/ 	.word	0x00006a50
        /*07f8*/ 	.word	0x000000ff
        /*07fc*/ 	.word	0x00030850
        /*0800*/ 	.short	0x010a
        /*0802*/ 	.byte	0x05
	.zero		1


	//   ....[35]....
        /*0804*/ 	.word	0x00006a90
        /*0808*/ 	.word	0x000000ff
        /*080c*/ 	.word	0x00030850
        /*0810*/ 	.short	0x010a
        /*0812*/ 	.byte	0x05
	.zero		1


	//   ....[36]....
        /*0814*/ 	.word	0x00006e40
        /*0818*/ 	.word	0x000000ff
        /*081c*/ 	.word	0x00000000
        /*0820*/ 	.short	0x0101
        /*0822*/ 	.byte	0x26
	.zero		1


	//   ....[37]....
        /*0824*/ 	.word	0x00007be0
        /*0828*/ 	.word	0x000000ff
        /*082c*/ 	.word	0x00000000
        /*0830*/ 	.short	0x0101
        /*0832*/ 	.byte	0x05
	.zero		1


	//   ....[38]....
        /*0834*/ 	.word	0x00008310
        /*0838*/ 	.word	0x000000ff
        /*083c*/ 	.word	0x00030850
        /*0840*/ 	.short	0x010a
        /*0842*/ 	.byte	0x05
	.zero		1


	//   ....[39]....
        /*0844*/ 	.word	0x00008350
        /*0848*/ 	.word	0x000000ff
        /*084c*/ 	.word	0x00030850
        /*0850*/ 	.short	0x010a
        /*0852*/ 	.byte	0x05
	.zero		1


	//   ....[40]....
        /*0854*/ 	.word	0x00008960
        /*0858*/ 	.word	0x000000ff
        /*085c*/ 	.word	0x00000000
        /*0860*/ 	.short	0x0101
        /*0862*/ 	.byte	0x04
	.zero		1


	//   ....[41]....
        /*0864*/ 	.word	0x00009660
        /*0868*/ 	.word	0x000000ff
        /*086c*/ 	.word	0x00000000
        /*0870*/ 	.short	0x0101
        /*0872*/ 	.byte	0x04
	.zero		1


	//   ....[42]....
        /*0874*/ 	.word	0x0000bd70
        /*0878*/ 	.word	0x000000ff
        /*087c*/ 	.word	0x00030840
        /*0880*/ 	.short	0x010a
        /*0882*/ 	.byte	0x2e
	.zero		1


	//   ....[43]....
        /*0884*/ 	.word	0x0000c360
        /*0888*/ 	.word	0x000000ff
        /*088c*/ 	.word	0x00030830
        /*0890*/ 	.short	0x0107
        /*0892*/ 	.byte	0x2e
	.zero		1


	//   ....[44]....
        /*0894*/ 	.word	0x0000c3d0
        /*0898*/ 	.word	0x000000ff
        /*089c*/ 	.word	0x00030830
        /*08a0*/ 	.short	0x0101
        /*08a2*/ 	.byte	0x2e
	.zero		1


	//   ....[45]....
        /*08a4*/ 	.word	0x0000cd90
        /*08a8*/ 	.word	0x000000ff
        /*08ac*/ 	.word	0x00030800
        /*08b0*/ 	.short	0x0107
        /*08b2*/ 	.byte	0x2e
	.zero		1


	//   ....[46]....
        /*08b4*/ 	.word	0x0000cdf0
        /*08b8*/ 	.word	0x000000ff
        /*08bc*/ 	.word	0x00030800
        /*08c0*/ 	.short	0x0101
        /*08c2*/ 	.byte	0x2e
	.zero		1


	//   ....[47]....
        /*08c4*/ 	.word	0x0000ce10
        /*08c8*/ 	.word	0x000000ff
        /*08cc*/ 	.word	0x00030820
        /*08d0*/ 	.short	0x010a
        /*08d2*/ 	.byte	0x2e
	.zero		1


	//   ....[48]....
        /*08d4*/ 	.word	0x0000d1f0
        /*08d8*/ 	.word	0x00000013
        /*08dc*/ 	.word	0x00030840
        /*08e0*/ 	.short	0x010a
        /*08e2*/ 	.byte	0x3f
	.zero		1


	//   ....[49]....
        /*08e4*/ 	.word	0x0000d730
        /*08e8*/ 	.word	0x00000013
        /*08ec*/ 	.word	0x00030830
        /*08f0*/ 	.short	0x0107
        /*08f2*/ 	.byte	0x3f
	.zero		1


	//   ....[50]....
        /*08f4*/ 	.word	0x0000d7e0
        /*08f8*/ 	.word	0x00000013
        /*08fc*/ 	.word	0x00030830
        /*0900*/ 	.short	0x0101
        /*0902*/ 	.byte	0x3f
	.zero		1


	//   ....[51]....
        /*0904*/ 	.word	0x0000d840
        /*0908*/ 	.word	0x00000006
        /*090c*/ 	.word	0x00030860
        /*0910*/ 	.short	0x010a
        /*0912*/ 	.byte	0x3f
	.zero		1


	//   ....[52]....
        /*0914*/ 	.word	0x0000dcf0
        /*0918*/ 	.word	0x00000006
        /*091c*/ 	.word	0x00030850
        /*0920*/ 	.short	0x0107
        /*0922*/ 	.byte	0x3f
	.zero		1


	//   ....[53]....
        /*0924*/ 	.word	0x0000de40
        /*0928*/ 	.word	0x00000006
        /*092c*/ 	.word	0x00030850
        /*0930*/ 	.short	0x0101
        /*0932*/ 	.byte	0x3f
	.zero		1


	//   ....[54]....
        /*0934*/ 	.word	0x0000dfe0
        /*0938*/ 	.word	0x00000000
        /*093c*/ 	.word	0x00030860
        /*0940*/ 	.short	0x010a
        /*0942*/ 	.byte	0x3f
	.zero		1


	//   ....[55]....
        /*0944*/ 	.word	0x0000e510
        /*0948*/ 	.word	0x00000000
        /*094c*/ 	.word	0x00030850
        /*0950*/ 	.short	0x0107
        /*0952*/ 	.byte	0x3f
	.zero		1


	//   ....[56]....
        /*0954*/ 	.word	0x0000e5c0
        /*0958*/ 	.word	0x00000000
        /*095c*/ 	.word	0x00030850
        /*0960*/ 	.short	0x0101
        /*0962*/ 	.byte	0x3f
	.zero		1


	//   ....[57]....
        /*0964*/ 	.word	0x0000e660
        /*0968*/ 	.word	0x00000007
        /*096c*/ 	.word	0x00030820
        /*0970*/ 	.short	0x010a
        /*0972*/ 	.byte	0x3f
	.zero		1


	//   ....[58]....
        /*0974*/ 	.word	0x0000e7e0
        /*0978*/ 	.word	0x00000005
        /*097c*/ 	.word	0x00030840
        /*0980*/ 	.short	0x010a
        /*0982*/ 	.byte	0x3f
	.zero		1


	//   ....[59]....
        /*0984*/ 	.word	0x0000e880
        /*0988*/ 	.word	0x00000007
        /*098c*/ 	.word	0x00030840
        /*0990*/ 	.short	0x010a
        /*0992*/ 	.byte	0x3f
	.zero		1


	//   ....[60]....
        /*0994*/ 	.word	0x0000e8c0
        /*0998*/ 	.word	0x00000005
        /*099c*/ 	.word	0x00030860
        /*09a0*/ 	.short	0x010a
        /*09a2*/ 	.byte	0x3f
	.zero		1


	//   ....[61]....
        /*09a4*/ 	.word	0x0000e900
        /*09a8*/ 	.word	0x00000007
        /*09ac*/ 	.word	0x00030860
        /*09b0*/ 	.short	0x010a
        /*09b2*/ 	.byte	0x3f
	.zero		1


	//   ....[62]....
        /*09b4*/ 	.word	0x0000e970
        /*09b8*/ 	.word	0x00000003
        /*09bc*/ 	.word	0x00030800
        /*09c0*/ 	.short	0x010a
        /*09c2*/ 	.byte	0x3f
	.zero		1


	//   ....[63]....
        /*09c4*/ 	.word	0x0000e9d0
        /*09c8*/ 	.word	0x00000003
        /*09cc*/ 	.word	0x00030830
        /*09d0*/ 	.short	0x010a
        /*09d2*/ 	.byte	0x3f
	.zero		1


	//   ....[64]....
        /*09d4*/ 	.word	0x0000ea30
        /*09d8*/ 	.word	0x00000005
        /*09dc*/ 	.word	0x00030830
        /*09e0*/ 	.short	0x010a
        /*09e2*/ 	.byte	0x3f
	.zero		1


	//   ....[65]....
        /*09e4*/ 	.word	0x0000ea90
        /*09e8*/ 	.word	0x00000003
        /*09ec*/ 	.word	0x00030850
        /*09f0*/ 	.short	0x010a
        /*09f2*/ 	.byte	0x3f
	.zero		1


	//   ....[66]....
        /*09f4*/ 	.word	0x0000eaf0
        /*09f8*/ 	.word	0x00000005
        /*09fc*/ 	.word	0x00030830
        /*0a00*/ 	.short	0x010a
        /*0a02*/ 	.byte	0x3f
	.zero		1


	//   ....[67]....
        /*0a04*/ 	.word	0x0000eb50
        /*0a08*/ 	.word	0x00000003
        /*0a0c*/ 	.word	0x00030850
        /*0a10*/ 	.short	0x010a
        /*0a12*/ 	.byte	0x3f
	.zero		1


	//   ....[68]....
        /*0a14*/ 	.word	0x0000ebb0
        /*0a18*/ 	.word	0x00000003
        /*0a1c*/ 	.word	0x00030850
        /*0a20*/ 	.short	0x010a
        /*0a22*/ 	.byte	0x3f
	.zero		1


	//   ....[69]....
        /*0a24*/ 	.word	0x0000ec90
        /*0a28*/ 	.word	0x00000003
        /*0a2c*/ 	.word	0x00030840
        /*0a30*/ 	.short	0x010a
        /*0a32*/ 	.byte	0x3f
	.zero		1


	//   ....[70]....
        /*0a34*/ 	.word	0x0000feb0
        /*0a38*/ 	.word	0x00000003
        /*0a3c*/ 	.word	0x00030820
        /*0a40*/ 	.short	0x010a
        /*0a42*/ 	.byte	0x3f
	.zero		1


	//   ....[71]....
        /*0a44*/ 	.word	0x0000ff00
        /*0a48*/ 	.word	0x00000013
        /*0a4c*/ 	.word	0x00030840
        /*0a50*/ 	.short	0x010a
        /*0a52*/ 	.byte	0x3f
	.zero		1


	//   ....[72]....
        /*0a54*/ 	.word	0x00010690
        /*0a58*/ 	.word	0x00000006
        /*0a5c*/ 	.word	0x00030860
        /*0a60*/ 	.short	0x010a
        /*0a62*/ 	.byte	0x3f
	.zero		1


	//   ....[73]....
        /*0a64*/ 	.word	0x00010f90
        /*0a68*/ 	.word	0x00000000
        /*0a6c*/ 	.word	0x00030860
        /*0a70*/ 	.short	0x010a
        /*0a72*/ 	.byte	0x3f
	.zero		1


	//   ....[74]....
        /*0a74*/ 	.word	0x00011850
        /*0a78*/ 	.word	0x00000007
        /*0a7c*/ 	.word	0x00030820
        /*0a80*/ 	.short	0x010a
        /*0a82*/ 	.byte	0x3f
	.zero		1


	//   ....[75]....
        /*0a84*/ 	.word	0x000119f0
        /*0a88*/ 	.word	0x00000005
        /*0a8c*/ 	.word	0x00030840
        /*0a90*/ 	.short	0x010a
        /*0a92*/ 	.byte	0x3f
	.zero		1


	//   ....[76]....
        /*0a94*/ 	.word	0x00011a40
        /*0a98*/ 	.word	0x00000007
        /*0a9c*/ 	.word	0x00030840
        /*0aa0*/ 	.short	0x010a
        /*0aa2*/ 	.byte	0x3f
	.zero		1


	//   ....[77]....
        /*0aa4*/ 	.word	0x00011a90
        /*0aa8*/ 	.word	0x00000005
        /*0aac*/ 	.word	0x00030860
        /*0ab0*/ 	.short	0x010a
        /*0ab2*/ 	.byte	0x3f
	.zero		1


	//----- nvinfo : EIATTR_NUM_MBARRIERS
	.align		4
.L_767:
        /*0ab4*/ 	.byte	0x03, 0x38
        /*0ab6*/ 	.short	0x0016


	//----- nvinfo : EIATTR_EXIT_INSTR_OFFSETS
	.align		4
        /*0ab8*/ 	.byte	0x04, 0x1c
        /*0aba*/ 	.short	(.L_769 - .L_768)


	//   ....[0]....
.L_768:
        /*0abc*/ 	.word	0x0000e950


	//----- nvinfo : EIATTR_MAX_THREADS
	.align		4
.L_769:
        /*0ac0*/ 	.byte	0x04, 0x05
        /*0ac2*/ 	.short	(.L_771 - .L_770)
.L_770:
        /*0ac4*/ 	.word	0x00000180
        /*0ac8*/ 	.word	0x00000001
        /*0acc*/ 	.word	0x00000001


	//----- nvinfo : EIATTR_CRS_STACK_SIZE
	.align		4
.L_771:
        /*0ad0*/ 	.byte	0x04, 0x1e
        /*0ad2*/ 	.short	(.L_773 - .L_772)
.L_772:
        /*0ad4*/ 	.word	0x00000000


	//----- nvinfo : EIATTR_CBANK_PARAM_SIZE
	.align		4
.L_773:
        /*0ad8*/ 	.byte	0x03, 0x19
        /*0ada*/ 	.short	0x0a70


	//----- nvinfo : EIATTR_PARAM_CBANK
	.align		4
        /*0adc*/ 	.byte	0x04, 0x0a
        /*0ade*/ 	.short	(.L_775 - .L_774)
	.align		4
.L_774:
        /*0ae0*/ 	.word	index@(.nv.constant0._ZN7cutlass13device_kernelIN5flash11enable_sm90INS1_16FlashAttnFwdSm90INS1_25CollectiveMainloopFwdSm90ILi2EN4cute5tupleIJNS5_1CILi1EEES8_S8_EEENS6_IJNS7_ILi128EEENS7_ILi96EEENS7_ILi192EEEEEELi192ENS_6half_tEfNS_4arch4Sm90ELb1ELb0ELb0ELb0ELb1ELb0ELb0ELb1ELb1ELb1ELb1ELb0EEENS1_21CollectiveEpilogueFwdINS6_IJSA_SC_SB_EEES9_SE_SG_Li256ELb0ELb1ELb1ELb0EEENS1_19SingleTileSchedulerILb0ELb1ELb1ELi128EEEEEEEEEvNT_6ParamsE)
        /*0ae4*/ 	.short	0x0210
        /*0ae6*/ 	.short	0x0a70


	//----- nvinfo : EIATTR_SW_WAR
	.align		4
.L_775:
        /*0ae8*/ 	.byte	0x04, 0x36
        /*0aea*/ 	.short	(.L_777 - .L_776)
.L_776:
        /*0aec*/ 	.word	0x00000008
.L_777:


//--------------------- .nv.info._ZN7cutlass13device_kernelIN5flash11enable_sm90INS1_16FlashAttnFwdSm90INS1_25CollectiveMainloopFwdSm90ILi2EN4cute5tupleIJNS5_1CILi1EEES8_S8_EEENS6_IJNS7_ILi128EEENS7_ILi96EEENS7_ILi192EEEEEELi192ENS_6half_tEfNS_4arch4Sm90ELb1ELb0ELb0ELb1ELb1ELb0ELb0ELb1ELb1ELb1ELb1ELb0EEENS1_21CollectiveEpilogueFwdINS6_IJSA_SC_SB_EEES9_SE_SG_Li256ELb1ELb1ELb1ELb0EEENS1_36VarlenDynamicPersistentTileSchedulerILi128ELi96ELi256ELi128ELb1ELb1ELb1ELb1ELb1ELb1EEEEEEEEEvNT_6ParamsE --------------------------
	.section	.nv.info._ZN7cutlass13device_kernelIN5flash11enable_sm90INS1_16FlashAttnFwdSm90INS1_25CollectiveMainloopFwdSm90ILi2EN4cute5tupleIJNS5_1CILi1EEES8_S8_EEENS6_IJNS7_ILi128EEENS7_ILi96EEENS7_ILi192EEEEEELi192ENS_6half_tEfNS_4arch4Sm90ELb1ELb0ELb0ELb1ELb1ELb0ELb0ELb1ELb1ELb1ELb1ELb0EEENS1_21CollectiveEpilogueFwdINS6_IJSA_SC_SB_EEES9_SE_SG_Li256ELb1ELb1ELb1ELb0EEENS1_36VarlenDynamicPersistentTileSchedulerILi128ELi96ELi256ELi128ELb1ELb1ELb1ELb1ELb1ELb1EEEEEEEEEvNT_6ParamsE,"",@"SHT_CUDA_INFO"
	.sectionflags	@""
	.align	4


	//----- nvinfo : EIATTR_CUDA_API_VERSION
	.align		4
        /*0000*/ 	.byte	0x04, 0x37
        /*0002*/ 	.short	(.L_779 - .L_778)
.L_778:
        /*0004*/ 	.word	0x00000082


	//----- nvinfo : EIATTR_KPARAM_INFO
	.align		4
.L_779:
        /*0008*/ 	.byte	0x04, 0x17
        /*000a*/ 	.short	(.L_781 - .L_780)
.L_780:
        /*000c*/ 	.word	0x00000000
        /*0010*/ 	.short	0x0000
        /*0012*/ 	.short	0x0070
        /*0014*/ 	.byte	0x00, 0xf0, 0x01, 0x2a


	//----- nvinfo : EIATTR_SPARSE_MMA_MASK
	.align		4
.L_781:
        /*0018*/ 	.byte	0x03, 0x50
        /*001a*/ 	.short	0x0000


	//----- nvinfo : EIATTR_MAXREG_COUNT
	.align		4
        /*001c*/ 	.byte	0x03, 0x1b
        /*001e*/ 	.short	0x00a8


	//----- nvinfo : EIATTR_NUM_BARRIERS
	.align		4
        /*0020*/ 	.byte	0x02, 0x4c
        /*0022*/ 	.byte	0x09
	.zero		1


	//----- nvinfo : EIATTR_EXTERNS
	.align		4
        /*0024*/ 	.byte	0x04, 0x0f
        /*0026*/ 	.short	(.L_783 - .L_782)


	//   ....[0]....
	.align		4
.L_782:
        /*0028*/ 	.word	index@(__assertfail)


	//----- nvinfo : EIATTR_ANNOTATIONS
	.align		4
.L_783:
        /*002c*/ 	.byte	0x04, 0x55
        /*002e*/ 	.short	(.L_785 - .L_784)


	//   ....[0]....
.L_784:
        /* <DEDUP_REMOVED lines=20> */


	//----- nvinfo : EIATTR_MERCURY_ISA_VERSION
	.align		4
.L_785:
        /*0158*/ 	.byte	0x03, 0x5f
        /*015a*/ 	.short	0x0101


	//----- nvinfo : EIATTR_UNUSED_LOAD_BYTE_OFFSET
	.align		4
        /*015c*/ 	.byte	0x04, 0x44
        /*015e*/ 	.short	(.L_787 - .L_786)


	//   ....[0]....
.L_786:
        /*0160*/ 	.word	0x00000950
        /*0164*/ 	.word	0x0000fff0


	//   ....[1]....
        /*0168*/ 	.word	0x00009860
        /*016c*/ 	.word	0x0000fff0


	//----- nvinfo : EIATTR_INT_WARP_WIDE_INSTR_OFFSETS
	.align		4
.L_787:
        /*0170*/ 	.byte	0x04, 0x31
        /*0172*/ 	.short	(.L_789 - .L_788)


	//   ....[0]....
.L_788:
        /*0174*/ 	.word	0x000000c0


	//   ....[1]....
        /*0178*/ 	.word	0x000000d0


	//   ....[2]....
        /*017c*/ 	.word	0x00000170


	//   ....[3]....
        /*0180*/ 	.word	0x0000eea0


	//   ....[4]....
        /*0184*/ 	.word	0x0000ef30


	//   ....[5]....
        /*0188*/ 	.word	0x00011d00


	//   ....[6]....
        /*018c*/ 	.word	0x00011d90


	//----- nvinfo : EIATTR_COOP_GROUP_MASK_REGIDS
	.align		4
.L_789:
        /*0190*/ 	.byte	0x04, 0x29
        /*0192*/ 	.short	(.L_791 - .L_790)


	//   ....[0]....
.L_790:
        /*0194*/ 	.word	0xffffffff


	//   ....[1]....
        /*0198*/ 	.word	0xffffffff


	//   ....[2]....
        /*019c*/ 	.word	0xffffffff


	//   ....[3]....
        /*01a0*/ 	.word	0xffffffff


	//   ....[4]....
        /*01a4*/ 	.word	0xffffffff


	//   ....[5]....
        /*01a8*/ 	.word	0xffffffff


	//   ....[6]....
        /*01ac*/ 	.word	0xffffffff


	//   ....[7]....
        /*01b0*/ 	.word	0xffffffff


	//   ....[8]....
        /*01b4*/ 	.word	0xffffffff


	//   ....[9]....
        /*01b8*/ 	.word	0xffffffff


	//   ....[10]....
        /*01bc*/ 	.word	0xffffffff


	//   ....[11]....
        /*01c0*/ 	.word	0xffffffff


	//   ....[12]....
        /*01c4*/ 	.word	0xffffffff


	//   ....[13]....
        /*01c8*/ 	.word	0xffffffff


	//   ....[14]....
        /*01cc*/ 	.word	0xffffffff


	//   ....[15]....
        /*01d0*/ 	.word	0xffffffff


	//   ....[16]....
        /*01d4*/ 	.word	0xffffffff


	//   ....[17]....
        /*01d8*/ 	.word	0xffffffff


	//   ....[18]....
        /*01dc*/ 	.word	0xffffffff


	//   ....[19]....
        /*01e0*/ 	.word	0xffffffff


	//   ....[20]....
        /*01e4*/ 	.word	0xffffffff


	//   ....[21]....
        /*01e8*/ 	.word	0xffffffff


	//   ....[22]....
        /*01ec*/ 	.word	0xffffffff


	//   ....[23]....
        /*01f0*/ 	.word	0xffffffff


	//   ....[24]....
        /*01f4*/ 	.word	0xffffffff


	//   ....[25]....
        /*01f8*/ 	.word	0xffffffff


	//   ....[26]....
        /*01fc*/ 	.word	0xffffffff


	//   ....[27]....
        /*0200*/ 	.word	0xffffffff


	//   ....[28]....
        /*0204*/ 	.word	0xffffffff


	//   ....[29]....
        /*0208*/ 	.word	0xffffffff


	//   ....[30]....
        /*020c*/ 	.word	0xffffffff


	//   ....[31]....
        /*0210*/ 	.word	0xffffffff


	//   ....[32]....
        /*0214*/ 	.word	0xffffffff


	//   ....[33]....
        /*0218*/ 	.word	0xffffffff


	//   ....[34]....
        /*021c*/ 	.word	0xffffffff


	//   ....[35]....
        /*0220*/ 	.word	0xffffffff


	//   ....[36]....
        /*0224*/ 	.word	0xffffffff


	//   ....[37]....
        /*0228*/ 	.word	0xffffffff


	//   ....[38]....
        /*022c*/ 	.word	0xffffffff


	//   ....[39]....
        /*0230*/ 	.word	0xffffffff


	//   ....[40]....
        /*0234*/ 	.word	0xffffffff


	//   ....[41]....
        /*0238*/ 	.word	0xffffffff


	//   ....[42]....
        /*023c*/ 	.word	0xffffffff


	//   ....[43]....
        /*0240*/ 	.word	0xffffffff


	//   ....[44]....
        /*0244*/ 	.word	0xffffffff


	//   ....[45]....
        /*0248*/ 	.word	0xffffffff


	//   ....[46]....
        /*024c*/ 	.word	0xffffffff


	//   ....[47]....
        /*0250*/ 	.word	0xffffffff


	//   ....[48]....
        /*0254*/ 	.word	0xffffffff


	//   ....[49]....
        /*0258*/ 	.word	0xffffffff


	//   ....[50]....
        /*025c*/ 	.word	0xffffffff


	//   ....[51]....
        /*0260*/ 	.word	0xffffffff


	//   ....[52]....
        /*0264*/ 	.word	0xffffffff


	//   ....[53]....
        /*0268*/ 	.word	0xffffffff


	//   ....[54]....
        /*026c*/ 	.word	0xffffffff


	//   ....[55]....
        /*0270*/ 	.word	0xffffffff


	//   ....[56]....
        /*0274*/ 	.word	0xffffffff


	//   ....[57]....
        /*0278*/ 	.word	0xffffffff


	//   ....[58]....
        /*027c*/ 	.word	0xffffffff


	//   ....[59]....
        /*0280*/ 	.word	0xffffffff


	//   ....[60]....
        /*0284*/ 	.word	0xffffffff


	//   ....[61]....
        /*0288*/ 	.word	0xffffffff


	//   ....[62]....
        /*028c*/ 	.word	0xffffffff


	//   ....[63]....
        /*0290*/ 	.word	0xffffffff


	//   ....[64]....
        /*0294*/ 	.word	0xffffffff


	//   ....[65]....
        /*0298*/ 	.word	0xffffffff


	//   ....[66]....
        /*029c*/ 	.word	0xffffffff


	//   ....[67]....
        /*02a0*/ 	.word	0xffffffff


	//   ....[68]....
        /*02a4*/ 	.word	0xffffffff


	//   ....[69]....
        /*02a8*/ 	.word	0xffffffff


	//   ....[70]....
        /*02ac*/ 	.word	0xffffffff


	//   ....[71]....
        /*02b0*/ 	.word	0xffffffff


	//   ....[72]....
        /*02b4*/ 	.word	0xffffffff


	//   ....[73]....
        /*02b8*/ 	.word	0xffffffff


	//   ....[74]....
        /*02bc*/ 	.word	0xffffffff


	//   ....[75]....
        /*02c0*/ 	.word	0xffffffff


	//   ....[76]....
        /*02c4*/ 	.word	0xffffffff


	//   ....[77]....
        /*02c8*/ 	.word	0xffffffff


	//   ....[78]....
        /*02cc*/ 	.word	0xffffffff


	//   ....[79]....
        /*02d0*/ 	.word	0xffffffff


	//   ....[80]....
        /*02d4*/ 	.word	0xffffffff


	//   ....[81]....
        /*02d8*/ 	.word	0xffffffff


	//   ....[82]....
        /*02dc*/ 	.word	0xffffffff


	//   ....[83]....
        /*02e0*/ 	.word	0xffffffff


	//   ....[84]....
        /*02e4*/ 	.word	0xffffffff


	//   ....[85]....
        /*02e8*/ 	.word	0xffffffff


	//   ....[86]....
        /*02ec*/ 	.word	0xffffffff


	//   ....[87]....
        /*02f0*/ 	.word	0xffffffff


	//   ....[88]....
        /*02f4*/ 	.word	0xffffffff


	//   ....[89]....
        /*02f8*/ 	.word	0xffffffff


	//   ....[90]....
        /*02fc*/ 	.word	0xffffffff


	//   ....[91]....
        /*0300*/ 	.word	0xffffffff


	//   ....[92]....
        /*0304*/ 	.word	0xffffffff


	//   ....[93]....
        /*0308*/ 	.word	0xffffffff


	//   ....[94]....
        /*030c*/ 	.word	0xffffffff


	//   ....[95]....
        /*0310*/ 	.word	0xffffffff


	//   ....[96]....
        /*0314*/ 	.word	0xffffffff


	//   ....[97]....
        /*0318*/ 	.word	0xffffffff


	//   ....[98]....
        /*031c*/ 	.word	0xffffffff


	//   ....[99]....
        /*0320*/ 	.word	0xffffffff


	//   ....[100]....
        /*0324*/ 	.word	0xffffffff


	//   ....[101]....
        /*0328*/ 	.word	0xffffffff


	//   ....[102]....
        /*032c*/ 	.word	0xffffffff


	//   ....[103]....
        /*0330*/ 	.word	0xffffffff


	//   ....[104]....
        /*0334*/ 	.word	0xffffffff


	//   ....[105]....
        /*0338*/ 	.word	0xffffffff


	//   ....[106]....
        /*033c*/ 	.word	0xffffffff


	//   ....[107]....
        /*0340*/ 	.word	0xffffffff


	//   ....[108]....
        /*0344*/ 	.word	0xffffffff


	//   ....[109]....
        /*0348*/ 	.word	0xffffffff


	//   ....[110]....
        /*034c*/ 	.word	0xffffffff


	//   ....[111]....
        /*0350*/ 	.word	0xffffffff


	//   ....[112]....
        /*0354*/ 	.word	0xffffffff


	//   ....[113]....
        /*0358*/ 	.word	0xffffffff


	//   ....[114]....
        /*035c*/ 	.word	0xffffffff


	//   ....[115]....
        /*0360*/ 	.word	0xffffffff


	//   ....[116]....
        /*0364*/ 	.word	0xffffffff


	//   ....[117]....
        /*0368*/ 	.word	0xffffffff


	//   ....[118]....
        /*036c*/ 	.word	0xffffffff


	//   ....[119]....
        /*0370*/ 	.word	0xffffffff


	//   ....[120]....
        /*0374*/ 	.word	0xffffffff


	//   ....[121]....
        /*0378*/ 	.word	0xffffffff


	//   ....[122]....
        /*037c*/ 	.word	0xffffffff


	//   ....[123]....
        /*0380*/ 	.word	0xffffffff


	//   ....[124]....
        /*0384*/ 	.word	0xffffffff


	//   ....[125]....
        /*0388*/ 	.word	0xffffffff


	//   ....[126]....
        /*038c*/ 	.word	0xffffffff


	//   ....[127]....
        /*0390*/ 	.word	0xffffffff


	//   ....[128]....
        /*0394*/ 	.word	0xffffffff


	//   ....[129]....
        /*0398*/ 	.word	0xffffffff


	//   ....[130]....
        /*039c*/ 	.word	0xffffffff


	//   ....[131]....
        /*03a0*/ 	.word	0xffffffff


	//   ....[132]....
        /*03a4*/ 	.word	0xffffffff


	//   ....[133]....
        /*03a8*/ 	.word	0xffffffff


	//   ....[134]....
        /*03ac*/ 	.word	0xffffffff


	//   ....[135]....
        /*03b0*/ 	.word	0xffffffff


	//   ....[136]....
        /*03b4*/ 	.word	0xffffffff


	//   ....[137]....
        /*03b8*/ 	.word	0xffffffff


	//   ....[138]....
        /*03bc*/ 	.word	0xffffffff


	//   ....[139]....
        /*03c0*/ 	.word	0xffffffff


	//   ....[140]....
        /*03c4*/ 	.word	0xffffffff


	//   ....[141]....
        /*03c8*/ 	.word	0xffffffff


	//   ....[142]....
        /*03cc*/ 	.word	0xffffffff


	//   ....[143]....
        /*03d0*/ 	.word	0xffffffff


	//   ....[144]....
        /*03d4*/ 	.word	0xffffffff


	//   ....[145]....
        /*03d8*/ 	.word	0xffffffff


	//   ....[146]....
        /*03dc*/ 	.word	0xffffffff


	//   ....[147]....
        /*03e0*/ 	.word	0xffffffff


	//   ....[148]....
        /*03e4*/ 	.word	0xffffffff


	//   ....[149]....
        /*03e8*/ 	.word	0xffffffff


	//   ....[150]....
        /*03ec*/ 	.word	0xffffffff


	//   ....[151]....
        /*03f0*/ 	.word	0x0500000f


	//   ....[152]....
        /*03f4*/ 	.word	0x0500000f


	//   ....[153]....
        /*03f8*/ 	.word	0x0500000f


	//   ....[154]....
        /*03fc*/ 	.word	0x0500000f


	//   ....[155]....
        /*0400*/ 	.word	0x0500000f


	//   ....[156]....
        /*0404*/ 	.word	0x0500000f


	//   ....[157]....
        /*0408*/ 	.word	0x0500000f


	//   ....[158]....
        /*040c*/ 	.word	0x0500000f


	//   ....[159]....
        /*0410*/ 	.word	0x0500000f


	//   ....[160]....
        /*0414*/ 	.word	0x0500000f


	//   ....[161]....
        /*0418*/ 	.word	0x0500000f


	//   ....[162]....
        /*041c*/ 	.word	0x0500000f


	//   ....[163]....
        /*0420*/ 	.word	0x0500000f


	//   ....[164]....
        /*0424*/ 	.word	0x0500000f


	//   ....[165]....
        /*0428*/ 	.word	0x0500000f


	//   ....[166]....
        /*042c*/ 	.word	0x0500000f


	//   ....[167]....
        /*0430*/ 	.word	0x0500000f


	//   ....[168]....
        /*0434*/ 	.word	0x0500000f


	//   ....[169]....
        /*0438*/ 	.word	0x0500000f


	//   ....[170]....
        /*043c*/ 	.word	0x0500000f


	//   ....[171]....
        /*0440*/ 	.word	0x0500000f


	//   ....[172]....
        /*0444*/ 	.word	0x0500000f


	//   ....[173]....
        /*0448*/ 	.word	0x0500000f


	//   ....[174]....
        /*044c*/ 	.word	0x0500000f


	//   ....[175]....
        /*0450*/ 	.word	0x0500000f


	//   ....[176]....
        /*0454*/ 	.word	0x0500000f


	//   ....[177]....
        /*0458*/ 	.word	0x0500000f


	//   ....[178]....
        /*045c*/ 	.word	0x0500000f


	//   ....[179]....
        /*0460*/ 	.word	0x0500000f


	//   ....[180]....
        /*0464*/ 	.word	0x0500000f


	//   ....[181]....
        /*0468*/ 	.word	0x0500000f


	//   ....[182]....
        /*046c*/ 	.word	0x0500000f


	//   ....[183]....
        /*0470*/ 	.word	0x0500000f


	//   ....[184]....
        /*0474*/ 	.word	0x0500000f


	//   ....[185]....
        /*0478*/ 	.word	0x0500000f


	//   ....[186]....
        /*047c*/ 	.word	0x0500000f


	//   ....[187]....
        /*0480*/ 	.word	0x0500000f


	//   ....[188]....
        /*0484*/ 	.word	0x0500000f


	//   ....[189]....
        /*0488*/ 	.word	0x0500000f


	//   ....[190]....
        /*048c*/ 	.word	0x0500000f


	//   ....[191]....
        /*0490*/ 	.word	0x0500000f


	//   ....[192]....
        /*0494*/ 	.word	0x0500000f


	//   ....[193]....
        /*0498*/ 	.word	0x0500000f


	//   ....[194]....
        /*049c*/ 	.word	0x0500000f


	//   ....[195]....
        /*04a0*/ 	.word	0x0500000f


	//   ....[196]....
        /*04a4*/ 	.word	0x0500000f


	//   ....[197]....
        /*04a8*/ 	.word	0x0500000f


	//   ....[198]....
        /*04ac*/ 	.word	0x0500000f


	//   ....[199]....
        /*04b0*/ 	.word	0x0500000f


	//   ....[200]....
        /*04b4*/ 	.word	0x0500000f


	//   ....[201]....
        /*04b8*/ 	.word	0x0500000f


	//   ....[202]....
        /*04bc*/ 	.word	0x0500000f


	//   ....[203]....
        /*04c0*/ 	.word	0x0500000f


	//   ....[204]....
        /*04c4*/ 	.word	0x0500000f


	//   ....[205]....
        /*04c8*/ 	.word	0x0500000f


	//   ....[206]....
        /*04cc*/ 	.word	0x0500000f


	//   ....[207]....
        /*04d0*/ 	.word	0x0500000f


	//   ....[208]....
        /*04d4*/ 	.word	0x0500000f


	//   ....[209]....
        /*04d8*/ 	.word	0x0500000f


	//   ....[210]....
        /*04dc*/ 	.word	0x0500000f


	//   ....[211]....
        /*04e0*/ 	.word	0x0500000f


	//   ....[212]....
        /*04e4*/ 	.word	0x0500000f


	//   ....[213]....
        /*04e8*/ 	.word	0x0500000f


	//   ....[214]....
        /*04ec*/ 	.word	0x0500000f


	//   ....[215]....
        /*04f0*/ 	.word	0x0500000f


	//   ....[216]....
        /*04f4*/ 	.word	0x0500000f


	//   ....[217]....
        /*04f8*/ 	.word	0x0500000f


	//   ....[218]....
        /*04fc*/ 	.word	0x0500000f


	//   ....[219]....
        /*0500*/ 	.word	0x0500000f


	//   ....[220]....
        /*0504*/ 	.word	0x0500000f


	//   ....[221]....
        /*0508*/ 	.word	0x0500000f


	//   ....[222]....
        /*050c*/ 	.word	0x0500000f


	//   ....[223]....
        /*0510*/ 	.word	0x0500000f


	//   ....[224]....
        /*0514*/ 	.word	0x0500000f


	//   ....[225]....
        /*0518*/ 	.word	0x0500000f


	//   ....[226]....
        /*051c*/ 	.word	0x0500000f


	//   ....[227]....
        /*0520*/ 	.word	0x0500000f


	//   ....[228]....
        /*0524*/ 	.word	0x0500000f


	//   ....[229]....
        /*0528*/ 	.word	0x0500000f


	//   ....[230]....
        /*052c*/ 	.word	0x0500000f


	//   ....[231]....
        /*0530*/ 	.word	0x0500000f


	//   ....[232]....
        /*0534*/ 	.word	0x0500000f


	//   ....[233]....
        /*0538*/ 	.word	0x0500000f


	//   ....[234]....
        /*053c*/ 	.word	0x0500000f


	//----- nvinfo : EIATTR_COOP_GROUP_INSTR_OFFSETS
	.align		4
.L_791:
        /*0540*/ 	.byte	0x04, 0x28
        /*0542*/ 	.short	(.L_793 - .L_792)


	//   ....[0]....
.L_792:
        /*0544*/ 	.word	0x00000070


	//   ....[1]....
        /*0548*/ 	.word	0x000000b0


	//   ....[2]....
        /*054c*/ 	.word	0x000002d0


	//   ....[3]....
        /*0550*/ 	.word	0x00000430


	//   ....[4]....
        /*0554*/ 	.word	0x00000550


	//   ....[5]....
        /*0558*/ 	.word	0x000006b0


	//   ....[6]....
        /*055c*/ 	.word	0x00001dc0


	//   ....[7]....
        /*0560*/ 	.word	0x00002930


	//   ....[8]....
        /*0564*/ 	.word	0x00002960


	//   ....[9]....
        /*0568*/ 	.word	0x00002f10


	//   ....[10]....
        /*056c*/ 	.word	0x00002f90


	//   ....[11]....
        /*0570*/ 	.word	0x00003700


	//   ....[12]....
        /*0574*/ 	.word	0x00003770


	//   ....[13]....
        /*0578*/ 	.word	0x00005140


	//   ....[14]....
        /*057c*/ 	.word	0x00005600


	//   ....[15]....
        /*0580*/ 	.word	0x00005620


	//   ....[16]....
        /*0584*/ 	.word	0x00005680


	//   ....[17]....
        /*0588*/ 	.word	0x00005c80


	//   ....[18]....
        /*058c*/ 	.word	0x00005d10


	//   ....[19]....
        /*0590*/ 	.word	0x00007a30


	//   ....[20]....
        /*0594*/ 	.word	0x00007a40


	//   ....[21]....
        /*0598*/ 	.word	0x00007a70


	//   ....[22]....
        /*059c*/ 	.word	0x00007a80


	//   ....[23]....
        /*05a0*/ 	.word	0x00008d80


	//   ....[24]....
        /*05a4*/ 	.word	0x00008db0


	//   ....[25]....
        /*05a8*/ 	.word	0x00008e70


	//   ....[26]....
        /*05ac*/ 	.word	0x00008e80


	//   ....[27]....
        /*05b0*/ 	.word	0x0000a6e0


	//   ....[28]....
        /*05b4*/ 	.word	0x0000a700


	//   ....[29]....
        /*05b8*/ 	.word	0x0000a710


	//   ....[30]....
        /*05bc*/ 	.word	0x0000a720


	//   ....[31]....
        /*05c0*/ 	.word	0x0000b000


	//   ....[32]....
        /*05c4*/ 	.word	0x0000b020


	//   ....[33]....
        /*05c8*/ 	.word	0x0000b160


	//   ....[34]....
        /*05cc*/ 	.word	0x0000b180


	//   ....[35]....
        /*05d0*/ 	.word	0x0000b280


	//   ....[36]....
        /*05d4*/ 	.word	0x0000b2a0


	//   ....[37]....
        /*05d8*/ 	.word	0x0000b3b0


	//   ....[38]....
        /*05dc*/ 	.word	0x0000b3d0


	//   ....[39]....
        /*05e0*/ 	.word	0x0000b830


	//   ....[40]....
        /*05e4*/ 	.word	0x0000b840


	//   ....[41]....
        /*05e8*/ 	.word	0x0000bf00


	//   ....[42]....
        /*05ec*/ 	.word	0x0000bf10


	//   ....[43]....
        /*05f0*/ 	.word	0x0000cfb0


	//   ....[44]....
        /*05f4*/ 	.word	0x0000cfe0


	//   ....[45]....
        /*05f8*/ 	.word	0x0000d100


	//   ....[46]....
        /*05fc*/ 	.word	0x0000d120


	//   ....[47]....
        /*0600*/ 	.word	0x0000d220


	//   ....[48]....
        /*0604*/ 	.word	0x0000d240


	//   ....[49]....
        /*0608*/ 	.word	0x0000d350


	//   ....[50]....
        /*060c*/ 	.word	0x0000d370


	//   ....[51]....
        /*0610*/ 	.word	0x0000d510


	//   ....[52]....
        /*0614*/ 	.word	0x0000d700


	//   ....[53]....
        /*0618*/ 	.word	0x0000d730


	//   ....[54]....
        /*061c*/ 	.word	0x0000d760


	//   ....[55]....
        /*0620*/ 	.word	0x0000d790


	//   ....[56]....
        /*0624*/ 	.word	0x0000d7c0


	//   ....[57]....
        /*0628*/ 	.word	0x0000d7f0


	//   ....[58]....
        /*062c*/ 	.word	0x0000d960


	//   ....[59]....
        /*0630*/ 	.word	0x0000d990


	//   ....[60]....
        /*0634*/ 	.word	0x0000d9c0


	//   ....[61]....
        /*0638*/ 	.word	0x0000d9f0


	//   ....[62]....
        /*063c*/ 	.word	0x0000da20


	//   ....[63]....
        /*0640*/ 	.word	0x0000da50


	//   ....[64]....
        /*0644*/ 	.word	0x0000dae0


	//   ....[65]....
        /*0648*/ 	.word	0x0000db10


	//   ....[66]....
        /*064c*/ 	.word	0x0000db20


	//   ....[67]....
        /*0650*/ 	.word	0x0000db60


	//   ....[68]....
        /*0654*/ 	.word	0x0000fa40


	//   ....[69]....
        /*0658*/ 	.word	0x0000fa60


	//   ....[70]....
        /*065c*/ 	.word	0x0000fb10


	//   ....[71]....
        /*0660*/ 	.word	0x0000fb30


	//   ....[72]....
        /*0664*/ 	.word	0x0000fbd0


	//   ....[73]....
        /*0668*/ 	.word	0x0000fbf0


	//   ....[74]....
        /*066c*/ 	.word	0x0000fc90


	//   ....[75]....
        /*0670*/ 	.word	0x0000fcb0


	//   ....[76]....
        /*0674*/ 	.word	0x0000fd50


	//   ....[77]....
        /*0678*/ 	.word	0x0000fd70


	//   ....[78]....
        /*067c*/ 	.word	0x0000fd80


	//   ....[79]....
        /*0680*/ 	.word	0x0000fe10


	//   ....[80]....
        /*0684*/ 	.word	0x00010510


	//   ....[81]....
        /*0688*/ 	.word	0x00010540


	//   ....[82]....
        /*068c*/ 	.word	0x000105a0


	//   ....[83]....
        /*0690*/ 	.word	0x00010600


	//   ....[84]....
        /*0694*/ 	.word	0x00010650


	//   ....[85]....
        /*0698*/ 	.word	0x000106b0


	//   ....[86]....
        /*069c*/ 	.word	0x00010700


	//   ....[87]....
        /*06a0*/ 	.word	0x00010760


	//   ....[88]....
        /*06a4*/ 	.word	0x000107b0


	//   ....[89]....
        /*06a8*/ 	.word	0x00010810


	//   ....[90]....
        /*06ac*/ 	.word	0x00010860


	//   ....[91]....
        /*06b0*/ 	.word	0x000108c0


	//   ....[92]....
        /*06b4*/ 	.word	0x00010910


	//   ....[93]....
        /*06b8*/ 	.word	0x00010960


	//   ....[94]....
        /*06bc*/ 	.word	0x00010980


	//   ....[95]....
        /*06c0*/ 	.word	0x000109c0


	//   ....[96]....
        /*06c4*/ 	.word	0x00011170


	//   ....[97]....
        /*06c8*/ 	.word	0x000111b0


	//   ....[98]....
        /*06cc*/ 	.word	0x000111c0


	//   ....[99]....
        /*06d0*/ 	.word	0x00011220


	//   ....[100]....
        /*06d4*/ 	.word	0x00011230


	//   ....[101]....
        /*06d8*/ 	.word	0x00011290


	//   ....[102]....
        /*06dc*/ 	.word	0x000112c0


	//   ....[103]....
        /*06e0*/ 	.word	0x00011300


	//   ....[104]....
        /*06e4*/ 	.word	0x00011330


	//   ....[105]....
        /*06e8*/ 	.word	0x00011370


	//   ....[106]....
        /*06ec*/ 	.word	0x000113a0


	//   ....[107]....
        /*06f0*/ 	.word	0x000113e0


	//   ....[108]....
        /*06f4*/ 	.word	0x00011650


	//   ....[109]....
        /*06f8*/ 	.word	0x00011670


	//   ....[110]....
        /*06fc*/ 	.word	0x00011680


	//   ....[111]....
        /*0700*/ 	.word	0x00011710


	//   ....[112]....
        /*0704*/ 	.word	0x00011720


	//   ....[113]....
        /*0708*/ 	.word	0x000117b0


	//   ....[114]....
        /*070c*/ 	.word	0x000117c0


	//   ....[115]....
        /*0710*/ 	.word	0x00011850


	//   ....[116]....
        /*0714*/ 	.word	0x00011860


	//   ....[117]....
        /*0718*/ 	.word	0x000118f0


	//   ....[118]....
        /*071c*/ 	.word	0x00011900


	//   ....[119]....
        /*0720*/ 	.word	0x00011910


	//   ....[120]....
        /*0724*/ 	.word	0x00011ed0


	//   ....[121]....
        /*0728*/ 	.word	0x00011f10


	//   ....[122]....
        /*072c*/ 	.word	0x00011f50


	//   ....[123]....
        /*0730*/ 	.word	0x00011f80


	//   ....[124]....
        /*0734*/ 	.word	0x00012010


	//   ....[125]....
        /*0738*/ 	.word	0x00012040


	//   ....[126]....
        /*073c*/ 	.word	0x000120b0


	//   ....[127]....
        /*0740*/ 	.word	0x000120e0


	//   ....[128]....
        /*0744*/ 	.word	0x00012150


	//   ....[129]....
        /*0748*/ 	.word	0x00012180


	//   ....[130]....
        /*074c*/ 	.word	0x000121b0


	//   ....[131]....
        /*0750*/ 	.word	0x00012200


	//   ....[132]....
        /*0754*/ 	.word	0x00012640


	//   ....[133]....
        /*0758*/ 	.word	0x00012650


	//   ....[134]....
        /*075c*/ 	.word	0x00012690


	//   ....[135]....
        /*0760*/ 	.word	0x000126d0


	//   ....[136]....
        /*0764*/ 	.word	0x00012700


	//   ....[137]....
        /*0768*/ 	.word	0x00012730


	//   ....[138]....
        /*076c*/ 	.word	0x00012760


	//   ....[139]....
        /*0770*/ 	.word	0x00012790


	//   ....[140]....
        /*0774*/ 	.word	0x00012940


	//   ....[141]....
        /*0778*/ 	.word	0x00012970


	//   ....[142]....
        /*077c*/ 	.word	0x000129a0


	//   ....[143]....
        /*0780*/ 	.word	0x000129d0


	//   ....[144]....
        /*0784*/ 	.word	0x00012a00


	//   ....[145]....
        /*0788*/ 	.word	0x00012a30


	//   ....[146]....
        /*078c*/ 	.word	0x00012af0


	//   ....[147]....
        /*0790*/ 	.word	0x00012b10


	//   ....[148]....
        /*0794*/ 	.word	0x00012b30


	//   ....[149]....
        /*0798*/ 	.word	0x00012b90


	//   ....[150]....
        /*079c*/ 	.word	0x000135b0


	//   ....[151]....
        /*07a0*/ 	.word	0x00013b70


	//   ....[152]....
        /*07a4*/ 	.word	0x00013c60


	//   ....[153]....
        /*07a8*/ 	.word	0x00013d00


	//   ....[154]....
        /*07ac*/ 	.word	0x00013d60


	//   ....[155]....
        /*07b0*/ 	.word	0x00013e70


	//   ....[156]....
        /*07b4*/ 	.word	0x00013ee0


	//   ....[157]....
        /*07b8*/ 	.word	0x00013ff0


	//   ....[158]....
        /*07bc*/ 	.word	0x00014060


	//   ....[159]....
        /*07c0*/ 	.word	0x00014170


	//   ....[160]....
        /*07c4*/ 	.word	0x000141e0


	//   ....[161]....
        /*07c8*/ 	.word	0x000142f0


	//   ....[162]....
        /*07cc*/ 	.word	0x00014360


	//   ....[163]....
        /*07d0*/ 	.word	0x00014400


	//   ....[164]....
        /*07d4*/ 	.word	0x00014510


	//   ....[165]....
        /*07d8*/ 	.word	0x00014580


	//   ....[166]....
        /*07dc*/ 	.word	0x00014600


	//   ....[167]....
        /*07e0*/ 	.word	0x000146d0


	//   ....[168]....
        /*07e4*/ 	.word	0x00014750


	//   ....[169]....
        /*07e8*/ 	.word	0x00014830


	//   ....[170]....
        /*07ec*/ 	.word	0x000148b0


	//   ....[171]....
        /*07f0*/ 	.word	0x00014990


	//   ....[172]....
        /*07f4*/ 	.word	0x00014a10


	//   ....[173]....
        /*07f8*/ 	.word	0x00014af0


	//   ....[174]....
        /*07fc*/ 	.word	0x00014b70


	//   ....[175]....
        /*0800*/ 	.word	0x00014c50


	//   ....[176]....
        /*0804*/ 	.word	0x00014cd0


	//   ....[177]....
        /*0808*/ 	.word	0x00014da0


	//   ....[178]....
        /*080c*/ 	.word	0x00014e20


	//   ....[179]....
        /*0810*/ 	.word	0x00014ee0


	//   ....[180]....
        /*0814*/ 	.word	0x00015010


	//   ....[181]....
        /*0818*/ 	.word	0x000150e0


	//   ....[182]....
        /*081c*/ 	.word	0x00015150


	//   ....[183]....
        /*0820*/ 	.word	0x00015220


	//   ....[184]....
        /*0824*/ 	.word	0x00015280


	//   ....[185]....
        /*0828*/ 	.word	0x00015350


	//   ....[186]....
        /*082c*/ 	.word	0x000153b0


	//   ....[187]....
        /*0830*/ 	.word	0x00015480


	//   ....[188]....
        /*0834*/ 	.word	0x000154e0


	//   ....[189]....
        /*0838*/ 	.word	0x000155b0


	//   ....[190]....
        /*083c*/ 	.word	0x00015610


	//   ....[191]....
        /*0840*/ 	.word	0x000156f0


	//   ....[192]....
        /*0844*/ 	.word	0x000157e0


	//   ....[193]....
        /*0848*/ 	.word	0x00015880


	//   ....[194]....
        /*084c*/ 	.word	0x000158e0


	//   ....[195]....
        /*0850*/ 	.word	0x000159e0


	//   ....[196]....
        /*0854*/ 	.word	0x00015a40


	//   ....[197]....
        /*0858*/ 	.word	0x00015b40


	//   ....[198]....
        /*085c*/ 	.word	0x00015ba0


	//   ....[199]....
        /*0860*/ 	.word	0x00015ca0


	//   ....[200]....
        /*0864*/ 	.word	0x00015d00


	//   ....[201]....
        /*0868*/ 	.word	0x00015e00


	//   ....[202]....
        /*086c*/ 	.word	0x00015e60


	//   ....[203]....
        /*0870*/ 	.word	0x00015f30


	//   ....[204]....
        /*0874*/ 	.word	0x00016070


	//   ....[205]....
        /*0878*/ 	.word	0x00016110


	//   ....[206]....
        /*087c*/ 	.word	0x000161f0


	//   ....[207]....
        /*0880*/ 	.word	0x000162c0


	//   ....[208]....
        /*0884*/ 	.word	0x00016320


	//   ....[209]....
        /*0888*/ 	.word	0x00016410


	//   ....[210]....
        /*088c*/ 	.word	0x00016470


	//   ....[211]....
        /*0890*/ 	.word	0x00016560


	//   ....[212]....
        /*0894*/ 	.word	0x000165c0


	//   ....[213]....
        /*0898*/ 	.word	0x000166b0


	//   ....[214]....
        /*089c*/ 	.word	0x00016710


	//   ....[215]....
        /*08a0*/ 	.word	0x000167f0


	//   ....[216]....
        /*08a4*/ 	.word	0x00016880


	//   ....[217]....
        /*08a8*/ 	.word	0x00016920


	//   ....[218]....
        /*08ac*/ 	.word	0x00016a90


	//   ....[219]....
        /*08b0*/ 	.word	0x00016b00


	//   ....[220]....
        /*08b4*/ 	.word	0x00016b80


	//   ....[221]....
        /*08b8*/ 	.word	0x00016bf0


	//   ....[222]....
        /*08bc*/ 	.word	0x00016c60


	//   ....[223]....
        /*08c0*/ 	.word	0x00016ce0


	//   ....[224]....
        /*08c4*/ 	.word	0x00016d60


	//   ....[225]....
        /*08c8*/ 	.word	0x00016df0


	//   ....[226]....
        /*08cc*/ 	.word	0x00016e60


	//   ....[227]....
        /*08d0*/ 	.word	0x00016ed0


	//   ....[228]....
        /*08d4*/ 	.word	0x00016f40


	//   ....[229]....
        /*08d8*/ 	.word	0x00016fc0


	//   ....[230]....
        /*08dc*/ 	.word	0x00017030


	//   ....[231]....
        /*08e0*/ 	.word	0x000170c0


	//   ....[232]....
        /*08e4*/ 	.word	0x00017120


	//   ....[233]....
        /*08e8*/ 	.word	0x000171b0


	//   ....[234]....
        /*08ec*/ 	.word	0x000172e0


	//----- nvinfo : EIATTR_REG_RECONFIG
	.align		4
.L_793:
        /*08f0*/ 	.byte	0x01, 0x54
	.zero		2


	//----- nvinfo : EIATTR_SYSCALL_OFFSETS
	.align		4
        /*08f4*/ 	.byte	0x04, 0x46
        /*08f6*/ 	.short	(.L_795 - .L_794)


	//   ....[0]....
.L_794:
        /*08f8*/ 	.word	0x00001f40


	//   ....[1]....
        /*08fc*/ 	.word	0x0000f090


	//   ....[2]....
        /*0900*/ 	.word	0x0000f1e0


	//   ....[3]....
        /*0904*/ 	.word	0x0000f2d0


	//   ....[4]....
        /*0908*/ 	.word	0x000101a0


	//----- nvinfo : EIATTR_MBARRIER_INSTR_OFFSETS
	.align		4
.L_795:
        /*090c*/ 	.byte	0x04, 0x39
        /*090e*/ 	.short	(.L_797 - .L_796)


	//   ....[0]....
.L_796:
        /*0910*/ 	.word	0x00000180
        /*0914*/ 	.word	0x000000ff
        /*0918*/ 	.word	0x00030800
        /*091c*/ 	.short	0x0100
        /*091e*/ 	.byte	0x08
	.zero		1


	//   ....[1]....
        /*0920*/ 	.word	0x00000190
        /*0924*/ 	.word	0x000000ff
        /*0928*/ 	.word	0x00030820
        /*092c*/ 	.short	0x0100
        /*092e*/ 	.byte	0x08
	.zero		1


	//   ....[2]....
        /*0930*/ 	.word	0x00000280
        /*0934*/ 	.word	0x000000ff
        /*0938*/ 	.word	0x00030830
        /*093c*/ 	.short	0x0100
        /*093e*/ 	.byte	0x08
	.zero		1


	//   ....[3]....
        /*0940*/ 	.word	0x00000290
        /*0944*/ 	.word	0x000000ff
        /*0948*/ 	.word	0x00030840
        /*094c*/ 	.short	0x0100
        /*094e*/ 	.byte	0x08
	.zero		1


	//   ....[4]....
        /*0950*/ 	.word	0x000002a0
        /*0954*/ 	.word	0x000000ff
        /*0958*/ 	.word	0x00030838
        /*095c*/ 	.short	0x0100
        /*095e*/ 	.byte	0x08
	.zero		1


	//   ....[5]....
        /*0960*/ 	.word	0x000002b0
        /*0964*/ 	.word	0x000000ff
        /*0968*/ 	.word	0x00030848
        /*096c*/ 	.short	0x0100
        /*096e*/ 	.byte	0x08
	.zero		1


	//   ....[6]....
        /*0970*/ 	.word	0x000003e0
        /*0974*/ 	.word	0x000000ff
        /*0978*/ 	.word	0x00030850
        /*097c*/ 	.short	0x0100
        /*097e*/ 	.byte	0x08
	.zero		1


	//   ....[7]....
        /*0980*/ 	.word	0x000003f0
        /*0984*/ 	.word	0x000000ff
        /*0988*/ 	.word	0x00030860
        /*098c*/ 	.short	0x0100
        /*098e*/ 	.byte	0x08
	.zero		1


	//   ....[8]....
        /*0990*/ 	.word	0x00000400
        /*0994*/ 	.word	0x000000ff
        /*0998*/ 	.word	0x00030858
        /*099c*/ 	.short	0x0100
        /*099e*/ 	.byte	0x08
	.zero		1


	//   ....[9]....
        /*09a0*/ 	.word	0x00000410
        /*09a4*/ 	.word	0x000000ff
        /*09a8*/ 	.word	0x00030868
        /*09ac*/ 	.short	0x0100
        /*09ae*/ 	.byte	0x08
	.zero		1


	//   ....[10]....
        /*09b0*/ 	.word	0x00000500
        /*09b4*/ 	.word	0x000000ff
        /*09b8*/ 	.word	0x00030870
        /*09bc*/ 	.short	0x0100
        /*09be*/ 	.byte	0x06
	.zero		1


	//   ....[11]....
        /*09c0*/ 	.word	0x00000510
        /*09c4*/ 	.word	0x000000ff
        /*09c8*/ 	.word	0x00030880
        /*09cc*/ 	.short	0x0100
        /*09ce*/ 	.byte	0x06
	.zero		1


	//   ....[12]....
        /*09d0*/ 	.word	0x00000520
        /*09d4*/ 	.word	0x000000ff
        /*09d8*/ 	.word	0x00030878
        /*09dc*/ 	.short	0x0100
        /*09de*/ 	.byte	0x06
	.zero		1


	//   ....[13]....
        /*09e0*/ 	.word	0x00000530
        /*09e4*/ 	.word	0x000000ff
        /*09e8*/ 	.word	0x00030888
        /*09ec*/ 	.short	0x0100
        /*09ee*/ 	.byte	0x06
	.zero		1


	//   ....[14]....
        /*09f0*/ 	.word	0x00000660
        /*09f4*/ 	.word	0x000000ff
        /*09f8*/ 	.word	0x00030890
        /*09fc*/ 	.short	0x0100
        /*09fe*/ 	.byte	0x08
	.zero		1


	//   ....[15]....
        /*0a00*/ 	.word	0x00000670
        /*0a04*/ 	.word	0x000000ff
        /*0a08*/ 	.word	0x000308a0
        /*0a0c*/ 	.short	0x0100
        /*0a0e*/ 	.byte	0x08
	.zero		1


	//   ....[16]....
        /*0a10*/ 	.word	0x00000680
        /*0a14*/ 	.word	0x000000ff
        /*0a18*/ 	.word	0x00030898
        /*0a1c*/ 	.short	0x0100
        /*0a1e*/ 	.byte	0x08
	.zero		1


	//   ....[17]....
        /*0a20*/ 	.word	0x00000690
        /*0a24*/ 	.word	0x000000ff
        /*0a28*/ 	.word	0x000308a8
        /*0a2c*/ 	.short	0x0100
        /*0a2e*/ 	.byte	0x08
	.zero		1


	//   ....[18]....
        /*0a30*/ 	.word	0x000007d0
        /*0a34*/ 	.word	0x000000ff
        /*0a38*/ 	.word	0x000308b0
        /*0a3c*/ 	.short	0x0100
        /*0a3e*/ 	.byte	0x08
	.zero		1


	//   ....[19]....
        /*0a40*/ 	.word	0x000007e0
        /*0a44*/ 	.word	0x000000ff
        /*0a48*/ 	.word	0x000308c0
        /*0a4c*/ 	.short	0x0100
        /*0a4e*/ 	.byte	0x08
	.zero		1


	//   ....[20]....
        /*0a50*/ 	.word	0x000007f0
        /*0a54*/ 	.word	0x000000ff
        /*0a58*/ 	.word	0x000308b8
        /*0a5c*/ 	.short	0x0100
        /*0a5e*/ 	.byte	0x08
	.zero		1


	//   ....[21]....
        /*0a60*/ 	.word	0x00000800
        /*0a64*/ 	.word	0x000000ff
        /*0a68*/ 	.word	0x000308c8
        /*0a6c*/ 	.short	0x0100
        /*0a6e*/ 	.byte	0x08
	.zero		1


	//   ....[22]....
        /*0a70*/ 	.word	0x00001fc0
        /*0a74*/ 	.word	0x000000ff
        /*0a78*/ 	.word	0x00030800
        /*0a7c*/ 	.short	0x010a
        /*0a7e*/ 	.byte	0x28
	.zero		1


	//   ....[23]....
        /*0a80*/ 	.word	0x00002070
        /*0a84*/ 	.word	0x00000000
        /*0a88*/ 	.word	0x00030830
        /*0a8c*/ 	.short	0x010a
        /*0a8e*/ 	.byte	0x3f
	.zero		1


	//   ....[24]....
        /*0a90*/ 	.word	0x000020b0
        /*0a94*/ 	.word	0x00000000
        /*0a98*/ 	.word	0x00030830
        /*0a9c*/ 	.short	0x010a
        /*0a9e*/ 	.byte	0x3f
	.zero		1


	//   ....[25]....
        /*0aa0*/ 	.word	0x00002a50
        /*0aa4*/ 	.word	0x000000ff
        /*0aa8*/ 	.word	0x00000000
        /*0aac*/ 	.short	0x0101
        /*0aae*/ 	.byte	0x05
	.zero		1


	//   ....[26]....
        /*0ab0*/ 	.word	0x00004210
        /*0ab4*/ 	.word	0x000000ff
        /*0ab8*/ 	.word	0x00030830
        /*0abc*/ 	.short	0x010a
        /*0abe*/ 	.byte	0x07
	.zero		1


	//   ....[27]....
        /*0ac0*/ 	.word	0x00004250
        /*0ac4*/ 	.word	0x000000ff
        /*0ac8*/ 	.word	0x00030830
        /*0acc*/ 	.short	0x010a
        /*0ace*/ 	.byte	0x07
	.zero		1


	//   ....[28]....
        /*0ad0*/ 	.word	0x00004d90
        /*0ad4*/ 	.word	0x000000ff
        /*0ad8*/ 	.word	0x00030850
        /*0adc*/ 	.short	0x010a
        /*0ade*/ 	.byte	0x0a
	.zero		1


	//   ....[29]....
        /*0ae0*/ 	.word	0x00004dd0
        /*0ae4*/ 	.word	0x000000ff
        /*0ae8*/ 	.word	0x00030850
        /*0aec*/ 	.short	0x010a
        /*0aee*/ 	.byte	0x0a
	.zero		1


	//   ....[30]....
        /*0af0*/ 	.word	0x00005130
        /*0af4*/ 	.word	0x000000ff
        /*0af8*/ 	.word	0x00000000
        /*0afc*/ 	.short	0x0101
        /*0afe*/ 	.byte	0x07
	.zero		1


	//   ....[31]....
        /*0b00*/ 	.word	0x000066b0
        /*0b04*/ 	.word	0x000000ff
        /*0b08*/ 	.word	0x00000000
        /*0b0c*/ 	.short	0x0101
        /*0b0e*/ 	.byte	0x0a
	.zero		1


	//   ....[32]....
        /*0b10*/ 	.word	0x000068a0
        /*0b14*/ 	.word	0x000000ff
        /*0b18*/ 	.word	0x00030830
        /*0b1c*/ 	.short	0x010a
        /*0b1e*/ 	.byte	0x07
	.zero		1


	//   ....[33]....
        /*0b20*/ 	.word	0x000068e0
        /*0b24*/ 	.word	0x000000ff
        /*0b28*/ 	.word	0x00030830
        /*0b2c*/ 	.short	0x010a
        /*0b2e*/ 	.byte	0x07
	.zero		1


	//   ....[34]....
        /*0b30*/ 	.word	0x00007420
        /*0b34*/ 	.word	0x000000ff
        /*0b38*/ 	.word	0x00030850
        /*0b3c*/ 	.short	0x010a
        /*0b3e*/ 	.byte	0x0f
	.zero		1


	//   ....[35]....
        /*0b40*/ 	.word	0x00007460
        /*0b44*/ 	.word	0x000000ff
        /*0b48*/ 	.word	0x00030850
        /*0b4c*/ 	.short	0x010a
        /*0b4e*/ 	.byte	0x0f
	.zero		1


	//   ....[36]....
        /*0b50*/ 	.word	0x00007850
        /*0b54*/ 	.word	0x000000ff
        /*0b58*/ 	.word	0x00000000
        /*0b5c*/ 	.short	0x0101
        /*0b5e*/ 	.byte	0x05
	.zero		1


	//   ....[37]....
        /*0b60*/ 	.word	0x000085d0
        /*0b64*/ 	.word	0x000000ff
        /*0b68*/ 	.word	0x00000000
        /*0b6c*/ 	.short	0x0101
        /*0b6e*/ 	.byte	0x0f
	.zero		1


	//   ....[38]....
        /*0b70*/ 	.word	0x00008cf0
        /*0b74*/ 	.word	0x000000ff
        /*0b78*/ 	.word	0x00030850
        /*0b7c*/ 	.short	0x010a
        /*0b7e*/ 	.byte	0x05
	.zero		1


	//   ....[39]....
        /*0b80*/ 	.word	0x00008d30
        /*0b84*/ 	.word	0x000000ff
        /*0b88*/ 	.word	0x00030850
        /*0b8c*/ 	.short	0x010a
        /*0b8e*/ 	.byte	0x05
	.zero		1


	//   ....[40]....
        /*0b90*/ 	.word	0x000094d0
        /*0b94*/ 	.word	0x000000ff
        /*0b98*/ 	.word	0x00000000
        /*0b9c*/ 	.short	0x0101
        /*0b9e*/ 	.byte	0x04
	.zero		1


	//   ....[41]....
        /*0ba0*/ 	.word	0x0000aff0
        /*0ba4*/ 	.word	0x000000ff
        /*0ba8*/ 	.word	0x00000000
        /*0bac*/ 	.short	0x0101
        /*0bae*/ 	.byte	0x08
	.zero		1


	//   ....[42]....
        /*0bb0*/ 	.word	0x0000b690
        /*0bb4*/ 	.word	0x000000ff
        /*0bb8*/ 	.word	0x00000000
        /*0bbc*/ 	.short	0x0101
        /*0bbe*/ 	.byte	0x08
	.zero		1


	//   ....[43]....
        /*0bc0*/ 	.word	0x0000f850
        /*0bc4*/ 	.word	0x00000007
        /*0bc8*/ 	.word	0x00030840
        /*0bcc*/ 	.short	0x010a
        /*0bce*/ 	.byte	0x3f
	.zero		1


	//   ....[44]....
        /*0bd0*/ 	.word	0x0000fed0
        /*0bd4*/ 	.word	0x00000007
        /*0bd8*/ 	.word	0x00030830
        /*0bdc*/ 	.short	0x0107
        /*0bde*/ 	.byte	0x3f
	.zero		1


	//   ....[45]....
        /*0be0*/ 	.word	0x0000ffa0
        /*0be4*/ 	.word	0x00000007
        /*0be8*/ 	.word	0x00030830
        /*0bec*/ 	.short	0x0101
        /*0bee*/ 	.byte	0x3f
	.zero		1


	//   ....[46]....
        /*0bf0*/ 	.word	0x00010ad0
        /*0bf4*/ 	.word	0x00000016
        /*0bf8*/ 	.word	0x00030800
        /*0bfc*/ 	.short	0x0107
        /*0bfe*/ 	.byte	0x3f
	.zero		1


	//   ....[47]....
        /*0c00*/ 	.word	0x00010bf0
        /*0c04*/ 	.word	0x00000016
        /*0c08*/ 	.word	0x00030800
        /*0c0c*/ 	.short	0x0101
        /*0c0e*/ 	.byte	0x3f
	.zero		1


	//   ....[48]....
        /*0c10*/ 	.word	0x00010c10
        /*0c14*/ 	.word	0x00000016
        /*0c18*/ 	.word	0x00030820
        /*0c1c*/ 	.short	0x010a
        /*0c1e*/ 	.byte	0x3f
	.zero		1


	//   ....[49]....
        /*0c20*/ 	.word	0x00010fd0
        /*0c24*/ 	.word	0x00000006
        /*0c28*/ 	.word	0x00030840
        /*0c2c*/ 	.short	0x010a
        /*0c2e*/ 	.byte	0x3f
	.zero		1


	//   ....[50]....
        /*0c30*/ 	.word	0x00011490
        /*0c34*/ 	.word	0x00000006
        /*0c38*/ 	.word	0x00030830
        /*0c3c*/ 	.short	0x0107
        /*0c3e*/ 	.byte	0x3f
	.zero		1


	//   ....[51]....
        /*0c40*/ 	.word	0x00011540
        /*0c44*/ 	.word	0x00000006
        /*0c48*/ 	.word	0x00030830
        /*0c4c*/ 	.short	0x0101
        /*0c4e*/ 	.byte	0x3f
	.zero		1


	//   ....[52]....
        /*0c50*/ 	.word	0x000115b0
        /*0c54*/ 	.word	0x00000006
        /*0c58*/ 	.word	0x00030860
        /*0c5c*/ 	.short	0x010a
        /*0c5e*/ 	.byte	0x3f
	.zero		1


	//   ....[53]....
        /*0c60*/ 	.word	0x00011b00
        /*0c64*/ 	.word	0x00000006
        /*0c68*/ 	.word	0x00030850
        /*0c6c*/ 	.short	0x0107
        /*0c6e*/ 	.byte	0x3f
	.zero		1


	//   ....[54]....
        /*0c70*/ 	.word	0x00011c20
        /*0c74*/ 	.word	0x00000006
        /*0c78*/ 	.word	0x00030850
        /*0c7c*/ 	.short	0x0101
        /*0c7e*/ 	.byte	0x3f
	.zero		1


	//   ....[55]....
        /*0c80*/ 	.word	0x00011e30
        /*0c84*/ 	.word	0x00000000
        /*0c88*/ 	.word	0x00030860
        /*0c8c*/ 	.short	0x010a
        /*0c8e*/ 	.byte	0x3f
	.zero		1


	//   ....[56]....
        /*0c90*/ 	.word	0x00012330
        /*0c94*/ 	.word	0x00000000
        /*0c98*/ 	.word	0x00030850
        /*0c9c*/ 	.short	0x0107
        /*0c9e*/ 	.byte	0x3f
	.zero		1


	//   ....[57]....
        /*0ca0*/ 	.word	0x000123e0
        /*0ca4*/ 	.word	0x00000000
        /*0ca8*/ 	.word	0x00030850
        /*0cac*/ 	.short	0x0101
        /*0cae*/ 	.byte	0x3f
	.zero		1


	//   ....[58]....
        /*0cb0*/ 	.word	0x00013530
        /*0cb4*/ 	.word	0x00000004
        /*0cb8*/ 	.word	0x00030820
        /*0cbc*/ 	.short	0x010a
        /*0cbe*/ 	.byte	0x3f
	.zero		1


	//   ....[59]....
        /*0cc0*/ 	.word	0x000136d0
        /*0cc4*/ 	.word	0x00000005
        /*0cc8*/ 	.word	0x00030840
        /*0ccc*/ 	.short	0x010a
        /*0cce*/ 	.byte	0x3f
	.zero		1


	//   ....[60]....
        /*0cd0*/ 	.word	0x00013770
        /*0cd4*/ 	.word	0x0000001b
        /*0cd8*/ 	.word	0x00030840
        /*0cdc*/ 	.short	0x010a
        /*0cde*/ 	.byte	0x3f
	.zero		1


	//   ....[61]....
        /*0ce0*/ 	.word	0x000137b0
        /*0ce4*/ 	.word	0x00000005
        /*0ce8*/ 	.word	0x00030860
        /*0cec*/ 	.short	0x010a
        /*0cee*/ 	.byte	0x3f
	.zero		1


	//   ....[62]....
        /*0cf0*/ 	.word	0x000137f0
        /*0cf4*/ 	.word	0x0000001b
        /*0cf8*/ 	.word	0x00030860
        /*0cfc*/ 	.short	0x010a
        /*0cfe*/ 	.byte	0x3f
	.zero		1


	//   ....[63]....
        /*0d00*/ 	.word	0x00013860
        /*0d04*/ 	.word	0x00000003
        /*0d08*/ 	.word	0x00030800
        /*0d0c*/ 	.short	0x010a
        /*0d0e*/ 	.byte	0x3f
	.zero		1


	//   ....[64]....
        /*0d10*/ 	.word	0x000138b0
        /*0d14*/ 	.word	0x00000000
        /*0d18*/ 	.word	0x00030830
        /*0d1c*/ 	.short	0x010a
        /*0d1e*/ 	.byte	0x3f
	.zero		1


	//   ....[65]....
        /*0d20*/ 	.word	0x00013910
        /*0d24*/ 	.word	0x00000004
        /*0d28*/ 	.word	0x00030830
        /*0d2c*/ 	.short	0x010a
        /*0d2e*/ 	.byte	0x3f
	.zero		1


	//   ....[66]....
        /*0d30*/ 	.word	0x00013970
        /*0d34*/ 	.word	0x00000002
        /*0d38*/ 	.word	0x00030850
        /*0d3c*/ 	.short	0x010a
        /*0d3e*/ 	.byte	0x3f
	.zero		1


	//   ....[67]....
        /*0d40*/ 	.word	0x000139d0
        /*0d44*/ 	.word	0x00000004
        /*0d48*/ 	.word	0x00030830
        /*0d4c*/ 	.short	0x010a
        /*0d4e*/ 	.byte	0x3f
	.zero		1


	//   ....[68]....
        /*0d50*/ 	.word	0x00013a30
        /*0d54*/ 	.word	0x00000002
        /*0d58*/ 	.word	0x00030850
        /*0d5c*/ 	.short	0x010a
        /*0d5e*/ 	.byte	0x3f
	.zero		1


	//   ....[69]....
        /*0d60*/ 	.word	0x00013a90
        /*0d64*/ 	.word	0x00000007
        /*0d68*/ 	.word	0x00030850
        /*0d6c*/ 	.short	0x010a
        /*0d6e*/ 	.byte	0x3f
	.zero		1


	//   ....[70]....
        /*0d70*/ 	.word	0x00013bb0
        /*0d74*/ 	.word	0x00000007
        /*0d78*/ 	.word	0x00030840
        /*0d7c*/ 	.short	0x010a
        /*0d7e*/ 	.byte	0x3f
	.zero		1


	//   ....[71]....
        /*0d80*/ 	.word	0x00014f10
        /*0d84*/ 	.word	0x00000016
        /*0d88*/ 	.word	0x00030820
        /*0d8c*/ 	.short	0x010a
        /*0d8e*/ 	.byte	0x3f
	.zero		1


	//   ....[72]....
        /*0d90*/ 	.word	0x00014f60
        /*0d94*/ 	.word	0x00000006
        /*0d98*/ 	.word	0x00030840
        /*0d9c*/ 	.short	0x010a
        /*0d9e*/ 	.byte	0x3f
	.zero		1


	//   ....[73]....
        /*0da0*/ 	.word	0x00015730
        /*0da4*/ 	.word	0x00000006
        /*0da8*/ 	.word	0x00030860
        /*0dac*/ 	.short	0x010a
        /*0dae*/ 	.byte	0x3f
	.zero		1


	//   ....[74]....
        /*0db0*/ 	.word	0x00015fc0
        /*0db4*/ 	.word	0x00000000
        /*0db8*/ 	.word	0x00030860
        /*0dbc*/ 	.short	0x010a
        /*0dbe*/ 	.byte	0x3f
	.zero		1


	//   ....[75]....
        /*0dc0*/ 	.word	0x00017200
        /*0dc4*/ 	.word	0x00000004
        /*0dc8*/ 	.word	0x00030820
        /*0dcc*/ 	.short	0x010a
        /*0dce*/ 	.byte	0x3f
	.zero		1


	//   ....[76]....
        /*0dd0*/ 	.word	0x000173a0
        /*0dd4*/ 	.word	0x00000005
        /*0dd8*/ 	.word	0x00030840
        /*0ddc*/ 	.short	0x010a
        /*0dde*/ 	.byte	0x3f
	.zero		1


	//   ....[77]....
        /*0de0*/ 	.word	0x000173f0
        /*0de4*/ 	.word	0x0000001b
        /*0de8*/ 	.word	0x00030840
        /*0dec*/ 	.short	0x010a
        /*0dee*/ 	.byte	0x3f
	.zero		1


	//   ....[78]....
        /*0df0*/ 	.word	0x00017440
        /*0df4*/ 	.word	0x00000005
        /*0df8*/ 	.word	0x00030860
        /*0dfc*/ 	.short	0x010a
        /*0dfe*/ 	.byte	0x3f
	.zero		1


	//----- nvinfo : EIATTR_NUM_MBARRIERS
	.align		4
.L_797:
        /*0e00*/ 	.byte	0x03, 0x38
        /*0e02*/ 	.short	0x0016


	//----- nvinfo : EIATTR_EXIT_INSTR_OFFSETS
	.align		4
        /*0e04*/ 	.byte	0x04, 0x1c
        /*0e06*/ 	.short	(.L_799 - .L_798)


	//   ....[0]....
.L_798:
        /*0e08*/ 	.word	0x00000990


	//   ....[1]....
        /*0e0c*/ 	.word	0x0000d4b0


	//   ....[2]....
        /*0e10*/ 	.word	0x00013840


	//----- nvinfo : EIATTR_MAX_THREADS
	.align		4
.L_799:
        /*0e14*/ 	.byte	0x04, 0x05
        /*0e16*/ 	.short	(.L_801 - .L_800)
.L_800:
        /*0e18*/ 	.word	0x00000180
        /*0e1c*/ 	.word	0x00000001
        /*0e20*/ 	.word	0x00000001


	//----- nvinfo : EIATTR_CRS_STACK_SIZE
	.align		4
.L_801:
        /*0e24*/ 	.byte	0x04, 0x1e
        /*0e26*/ 	.short	(.L_803 - .L_802)
.L_802:
        /*0e28*/ 	.word	0x00000000


	//----- nvinfo : EIATTR_CBANK_PARAM_SIZE
	.align		4
.L_803:
        /*0e2c*/ 	.byte	0x03, 0x19
        /*0e2e*/ 	.short	0x0af0


	//----- nvinfo : EIATTR_PARAM_CBANK
	.align		4
        /*0e30*/ 	.byte	0x04, 0x0a
        /*0e32*/ 	.short	(.L_805 - .L_804)
	.align		4
.L_804:
        /*0e34*/ 	.word	index@(.nv.constant0._ZN7cutlass13device_kernelIN5flash11enable_sm90INS1_16FlashAttnFwdSm90INS1_25CollectiveMainloopFwdSm90ILi2EN4cute5tupleIJNS5_1CILi1EEES8_S8_EEENS6_IJNS7_ILi128EEENS7_ILi96EEENS7_ILi192EEEEEELi192ENS_6half_tEfNS_4arch4Sm90ELb1ELb0ELb0ELb1ELb1ELb0ELb0ELb1ELb1ELb1ELb1ELb0EEENS1_21CollectiveEpilogueFwdINS6_IJSA_SC_SB_EEES9_SE_SG_Li256ELb1ELb1ELb1ELb0EEENS1_36VarlenDynamicPersistentTileSchedulerILi128ELi96ELi256ELi128ELb1ELb1ELb1ELb1ELb1ELb1EEEEEEEEEvNT_6ParamsE)
        /*0e38*/ 	.short	0x0210
        /*0e3a*/ 	.short	0x0af0


	//----- nvinfo : EIATTR_SW_WAR
	.align		4
.L_805:
        /*0e3c*/ 	.byte	0x04, 0x36
        /*0e3e*/ 	.short	(.L_807 - .L_806)
.L_806:
        /*0e40*/ 	.word	0x00000008
.L_807:


//--------------------- .nv.info._ZN7cutlass13device_kernelIN5flash11enable_sm90INS1_16FlashAttnFwdSm90INS1_25CollectiveMainloopFwdSm90ILi2EN4cute5tupleIJNS5_1CILi1EEES8_S8_EEENS6_IJNS7_ILi128EEENS7_ILi96EEENS7_ILi192EEEEEELi192ENS_6half_tEfNS_4arch4Sm90ELb1ELb0ELb0ELb1ELb1ELb1ELb0ELb1ELb1ELb1ELb1ELb0EEENS1_21CollectiveEpilogueFwdINS6_IJSA_SC_SB_EEES9_SE_SG_Li256ELb1ELb1ELb1ELb0EEENS1_36VarlenDynamicPersistentTileSchedulerILi128ELi96ELi256ELi128ELb1ELb1ELb1ELb1ELb1ELb1EEEEEEEEEvNT_6ParamsE --------------------------
	.section	.nv.info._ZN7cutlass13device_kernelIN5flash11enable_sm90INS1_16FlashAttnFwdSm90INS1_25CollectiveMainloopFwdSm90ILi2EN4cute5tupleIJNS5_1CILi1EEES8_S8_EEENS6_IJNS7_ILi128EEENS7_ILi96EEENS7_ILi192EEEEEELi192ENS_6half_tEfNS_4arch4Sm90ELb1ELb0ELb0ELb1ELb1ELb1ELb0ELb1ELb1ELb1ELb1ELb0EEENS1_21CollectiveEpilogueFwdINS6_IJSA_SC_SB_EEES9_SE_SG_Li256ELb1ELb1ELb1ELb0EEENS1_36VarlenDynamicPersistentTileSchedulerILi128ELi96ELi256ELi128ELb1ELb1ELb1ELb1ELb1ELb1EEEEEEEEEvNT_6ParamsE,"",@"SHT_CUDA_INFO"
	.sectionflags	@""
	.align	4


	//----- nvinfo : EIATTR_CUDA_API_VERSION
	.align		4
        /*0000*/ 	.byte	0x04, 0x37
        /*0002*/ 	.short	(.L_809 - .L_808)
.L_808:
        /*0004*/ 	.word	0x00000082


	//----- nvinfo : EIATTR_KPARAM_INFO
	.align		4
.L_809:
        /*0008*/ 	.byte	0x04, 0x17
        /*000a*/ 	.short	(.L_811 - .L_810)
.L_810:
        /*000c*/ 	.word	0x00000000
        /*0010*/ 	.short	0x0000
        /*0012*/ 	.short	0x0070
        /*0014*/ 	.byte	0x00, 0xf0, 0x01, 0x2a


	//----- nvinfo : EIATTR_SPARSE_MMA_MASK
	.align		4
.L_811:
        /*0018*/ 	.byte	0x03, 0x50
        /*001a*/ 	.short	0x0000


	//----- nvinfo : EIATTR_MAXREG_COUNT
	.align		4
        /*001c*/ 	.byte	0x03, 0x1b
        /*001e*/ 	.short	0x00a8


	//----- nvinfo : EIATTR_NUM_BARRIERS
	.align		4
        /*0020*/ 	.byte	0x02, 0x4c
        /*0022*/ 	.byte	0x10
	.zero		1


	//----- nvinfo : EIATTR_EXTERNS
	.align		4
        /*0024*/ 	.byte	0x04, 0x0f
        /*0026*/ 	.short	(.L_813 - .L_812)


	//   ....[0]....
	.align		4
.L_812:
        /*0028*/ 	.word	index@(__assertfail)


	//----- nvinfo : EIATTR_ANNOTATIONS
	.align		4
.L_813:
        /*002c*/ 	.byte	0x04, 0x55
        /*002e*/ 	.short	(.L_815 - .L_814)


	//   ....[0]....
.L_814:
        /* <DEDUP_REMOVED lines=42> */


	//----- nvinfo : EIATTR_MERCURY_ISA_VERSION
	.align		4
.L_815:
        /*02c0*/ 	.byte	0x03, 0x5f
        /*02c2*/ 	.short	0x0101


	//----- nvinfo : EIATTR_UNUSED_LOAD_BYTE_OFFSET
	.align		4
        /*02c4*/ 	.byte	0x04, 0x44
        /*02c6*/ 	.short	(.L_817 - .L_816)


	//   ....[0]....
.L_816:
        /*02c8*/ 	.word	0x00000a20
        /*02cc*/ 	.word	0x0000fff0


	//   ....[1]....
        /*02d0*/ 	.word	0x0001aa70
        /*02d4*/ 	.word	0x0000fff0


	//----- nvinfo : EIATTR_INT_WARP_WIDE_INSTR_OFFSETS
	.align		4
.L_817:
        /*02d8*/ 	.byte	0x04, 0x31
        /*02da*/ 	.short	(.L_819 - .L_818)


	//   ....[0]....
.L_818:
        /*02dc*/ 	.word	0x00000130


	//   ....[1]....
        /*02e0*/ 	.word	0x00000170


	//   ....[2]....
        /*02e4*/ 	.word	0x000001e0


	//   ....[3]....
        /*02e8*/ 	.word	0x00021c30


	//   ....[4]....
        /*02ec*/ 	.word	0x00021cd0


	//   ....[5]....
        /*02f0*/ 	.word	0x00024b90


	//   ....[6]....
        /*02f4*/ 	.word	0x00024c30


	//----- nvinfo : EIATTR_COOP_GROUP_MASK_REGIDS
	.align		4
.L_819:
        /*02f8*/ 	.byte	0x04, 0x29
        /*02fa*/ 	.short	(.L_821 - .L_820)


	//   ....[0]....
.L_820:
        /*02fc*/ 	.word	0xffffffff


	//   ....[1]....
        /*0300*/ 	.word	0xffffffff


	//   ....[2]....
        /*0304*/ 	.word	0xffffffff


	//   ....[3]....
        /*0308*/ 	.word	0xffffffff


	//   ....[4]....
        /*030c*/ 	.word	0xffffffff


	//   ....[5]....
        /*0310*/ 	.word	0xffffffff


	//   ....[6]....
        /*0314*/ 	.word	0xffffffff


	//   ....[7]....
        /*0318*/ 	.word	0xffffffff


	//   ....[8]....
        /*031c*/ 	.word	0xffffffff


	//   ....[9]....
        /*0320*/ 	.word	0xffffffff


	//   ....[10]....
        /*0324*/ 	.word	0xffffffff


	//   ....[11]....
        /*0328*/ 	.word	0xffffffff


	//   ....[12]....
        /*032c*/ 	.word	0xffffffff


	//   ....[13]....
        /*0330*/ 	.word	0xffffffff


	//   ....[14]....
        /*0334*/ 	.word	0xffffffff


	//   ....[15]....
        /*0338*/ 	.word	0xffffffff


	//   ....[16]....
        /*033c*/ 	.word	0xffffffff


	//   ....[17]....
        /*0340*/ 	.word	0xffffffff


	//   ....[18]....
        /*0344*/ 	.word	0xffffffff


	//   ....[19]....
        /*0348*/ 	.word	0xffffffff


	//   ....[20]....
        /*034c*/ 	.word	0xffffffff


	//   ....[21]....
        /*0350*/ 	.word	0xffffffff


	//   ....[22]....
        /*0354*/ 	.word	0xffffffff


	//   ....[23]....
        /*0358*/ 	.word	0xffffffff


	//   ....[24]....
        /*035c*/ 	.word	0xffffffff


	//   ....[25]....
        /*0360*/ 	.word	0xffffffff


	//   ....[26]....
        /*0364*/ 	.word	0xffffffff


	//   ....[27]....
        /*0368*/ 	.word	0xffffffff


	//   ....[28]....
        /*036c*/ 	.word	0xffffffff


	//   ....[29]....
        /*0370*/ 	.word	0xffffffff


	//   ....[30]....
        /*0374*/ 	.word	0xffffffff


	//   ....[31]....
        /*0378*/ 	.word	0xffffffff


	//   ....[32]....
        /*037c*/ 	.word	0xffffffff


	//   ....[33]....
        /*0380*/ 	.word	0xffffffff


	//   ....[34]....
        /*0384*/ 	.word	0xffffffff


	//   ....[35]....
        /*0388*/ 	.word	0xffffffff


	//   ....[36]....
        /*038c*/ 	.word	0xffffffff


	//   ....[37]....
        /*0390*/ 	.word	0xffffffff


	//   ....[38]....
        /*0394*/ 	.word	0xffffffff


	//   ....[39]....
        /*0398*/ 	.word	0xffffffff


	//   ....[40]....
        /*039c*/ 	.word	0xffffffff


	//   ....[41]....
        /*03a0*/ 	.word	0xffffffff


	//   ....[42]....
        /*03a4*/ 	.word	0xffffffff


	//   ....[43]....
        /*03a8*/ 	.word	0xffffffff


	//   ....[44]....
        /*03ac*/ 	.word	0xffffffff


	//   ....[45]....
        /*03b0*/ 	.word	0xffffffff


	//   ....[46]....
        /*03b4*/ 	.word	0xffffffff


	//   ....[47]....
        /*03b8*/ 	.word	0xffffffff


	//   ....[48]....
        /*03bc*/ 	.word	0xffffffff


	//   ....[49]....
        /*03c0*/ 	.word	0xffffffff


	//   ....[50]....
        /*03c4*/ 	.word	0xffffffff


	//   ....[51]....
        /*03c8*/ 	.word	0xffffffff


	//   ....[52]....
        /*03cc*/ 	.word	0xffffffff


	//   ....[53]....
        /*03d0*/ 	.word	0xffffffff


	//   ....[54]....
        /*03d4*/ 	.word	0xffffffff


	//   ....[55]....
        /*03d8*/ 	.word	0xffffffff


	//   ....[56]....
        /*03dc*/ 	.word	0xffffffff


	//   ....[57]....
        /*03e0*/ 	.word	0xffffffff


	//   ....[58]....
        /*03e4*/ 	.word	0xffffffff


	//   ....[59]....
        /*03e8*/ 	.word	0xffffffff


	//   ....[60]....
        /*03ec*/ 	.word	0xffffffff


	//   ....[61]....
        /*03f0*/ 	.word	0xffffffff


	//   ....[62]....
        /*03f4*/ 	.word	0xffffffff


	//   ....[63]....
        /*03f8*/ 	.word	0xffffffff


	//   ....[64]....
        /*03fc*/ 	.word	0xffffffff


	//   ....[65]....
        /*0400*/ 	.word	0xffffffff


	//   ....[66]....
        /*0404*/ 	.word	0xffffffff


	//   ....[67]....
        /*0408*/ 	.word	0xffffffff


	//   ....[68]....
        /*040c*/ 	.word	0xffffffff


	//   ....[69]....
        /*0410*/ 	.word	0xffffffff


	//   ....[70]....
        /*0414*/ 	.word	0xffffffff


	//   ....[71]....
        /*0418*/ 	.word	0xffffffff


	//   ....[72]....
        /*041c*/ 	.word	0xffffffff


	//   ....[73]....
        /*0420*/ 	.word	0xffffffff


	//   ....[74]....
        /*0424*/ 	.word	0xffffffff


	//   ....[75]....
        /*0428*/ 	.word	0xffffffff


	//   ....[76]....
        /*042c*/ 	.word	0xffffffff


	//   ....[77]....
        /*0430*/ 	.word	0xffffffff


	//   ....[78]....
        /*0434*/ 	.word	0xffffffff


	//   ....[79]....
        /*0438*/ 	.word	0xffffffff


	//   ....[80]....
        /*043c*/ 	.word	0xffffffff


	//   ....[81]....
        /*0440*/ 	.word	0xffffffff


	//   ....[82]....
        /*0444*/ 	.word	0xffffffff


	//   ....[83]....
        /*0448*/ 	.word	0xffffffff


	//   ....[84]....
        /*044c*/ 	.word	0xffffffff


	//   ....[85]....
        /*0450*/ 	.word	0xffffffff


	//   ....[86]....
        /*0454*/ 	.word	0xffffffff


	//   ....[87]....
        /*0458*/ 	.word	0xffffffff


	//   ....[88]....
        /*045c*/ 	.word	0xffffffff


	//   ....[89]....
        /*0460*/ 	.word	0xffffffff


	//   ....[90]....
        /*0464*/ 	.word	0xffffffff


	//   ....[91]....
        /*0468*/ 	.word	0xffffffff


	//   ....[92]....
        /*046c*/ 	.word	0xffffffff


	//   ....[93]....
        /*0470*/ 	.word	0xffffffff


	//   ....[94]....
        /*0474*/ 	.word	0xffffffff


	//   ....[95]....
        /*0478*/ 	.word	0xffffffff


	//   ....[96]....
        /*047c*/ 	.word	0xffffffff


	//   ....[97]....
        /*0480*/ 	.word	0xffffffff


	//   ....[98]....
        /*0484*/ 	.word	0xffffffff


	//   ....[99]....
        /*0488*/ 	.word	0xffffffff


	//   ....[100]....
        /*048c*/ 	.word	0xffffffff


	//   ....[101]....
        /*0490*/ 	.word	0xffffffff


	//   ....[102]....
        /*0494*/ 	.word	0xffffffff


	//   ....[103]....
        /*0498*/ 	.word	0xffffffff


	//   ....[104]....
        /*049c*/ 	.word	0xffffffff


	//   ....[105]....
        /*04a0*/ 	.word	0xffffffff


	//   ....[106]....
        /*04a4*/ 	.word	0xffffffff


	//   ....[107]....
        /*04a8*/ 	.word	0xffffffff


	//   ....[108]....
        /*04ac*/ 	.word	0xffffffff


	//   ....[109]....
        /*04b0*/ 	.word	0xffffffff


	//   ....[110]....
        /*04b4*/ 	.word	0xffffffff


	//   ....[111]....
        /*04b8*/ 	.word	0xffffffff


	//   ....[112]....
        /*04bc*/ 	.word	0xffffffff


	//   ....[113]....
        /*04c0*/ 	.word	0xffffffff


	//   ....[114]....
        /*04c4*/ 	.word	0xffffffff


	//   ....[115]....
        /*04c8*/ 	.word	0xffffffff


	//   ....[116]....
        /*04cc*/ 	.word	0xffffffff


	//   ....[117]....
        /*04d0*/ 	.word	0xffffffff


	//   ....[118]....
        /*04d4*/ 	.word	0xffffffff


	//   ....[119]....
        /*04d8*/ 	.word	0xffffffff


	//   ....[120]....
        /*04dc*/ 	.word	0xffffffff


	//   ....[121]....
        /*04e0*/ 	.word	0xffffffff


	//   ....[122]....
        /*04e4*/ 	.word	0xffffffff


	//   ....[123]....
        /*04e8*/ 	.word	0xffffffff


	//   ....[124]....
        /*04ec*/ 	.word	0xffffffff


	//   ....[125]....
        /*04f0*/ 	.word	0xffffffff


	//   ....[126]....
        /*04f4*/ 	.word	0xffffffff


	//   ....[127]....
        /*04f8*/ 	.word	0xffffffff


	//   ....[128]....
        /*04fc*/ 	.word	0xffffffff


	//   ....[129]....
        /*0500*/ 	.word	0xffffffff


	//   ....[130]....
        /*0504*/ 	.word	0xffffffff


	//   ....[131]....
        /*0508*/ 	.word	0xffffffff


	//   ....[132]....
        /*050c*/ 	.word	0xffffffff


	//   ....[133]....
        /*0510*/ 	.word	0xffffffff


	//   ....[134]....
        /*0514*/ 	.word	0xffffffff


	//   ....[135]....
        /*0518*/ 	.word	0xffffffff


	//   ....[136]....
        /*051c*/ 	.word	0xffffffff


	//   ....[137]....
        /*0520*/ 	.word	0xffffffff


	//   ....[138]....
        /*0524*/ 	.word	0xffffffff


	//   ....[139]....
        /*0528*/ 	.word	0xffffffff


	//   ....[140]....
        /*052c*/ 	.word	0xffffffff


	//   ....[141]....
        /*0530*/ 	.word	0xffffffff


	//   ....[142]....
        /*0534*/ 	.word	0xffffffff


	//   ....[143]....
        /*0538*/ 	.word	0xffffffff


	//   ....[144]....
        /*053c*/ 	.word	0xffffffff


	//   ....[145]....
        /*0540*/ 	.word	0xffffffff


	//   ....[146]....
        /*0544*/ 	.word	0xffffffff


	//   ....[147]....
        /*0548*/ 	.word	0xffffffff


	//   ....[148]....
        /*054c*/ 	.word	0xffffffff


	//   ....[149]....
        /*0550*/ 	.word	0xffffffff


	//   ....[150]....
        /*0554*/ 	.word	0xffffffff


	//   ....[151]....
        /*0558*/ 	.word	0xffffffff


	//   ....[152]....
        /*055c*/ 	.word	0xffffffff


	//   ....[153]....
        /*0560*/ 	.word	0xffffffff


	//   ....[154]....
        /*0564*/ 	.word	0xffffffff


	//   ....[155]....
        /*0568*/ 	.word	0xffffffff


	//   ....[156]....
        /*056c*/ 	.word	0xffffffff


	//   ....[157]....
        /*0570*/ 	.word	0xffffffff


	//   ....[158]....
        /*0574*/ 	.word	0xffffffff


	//   ....[159]....
        /*0578*/ 	.word	0xffffffff


	//   ....[160]....
        /*057c*/ 	.word	0xffffffff


	//   ....[161]....
        /*0580*/ 	.word	0xffffffff


	//   ....[162]....
        /*0584*/ 	.word	0xffffffff


	//   ....[163]....
        /*0588*/ 	.word	0xffffffff


	//   ....[164]....
        /*058c*/ 	.word	0xffffffff


	//   ....[165]....
        /*0590*/ 	.word	0xffffffff


	//   ....[166]....
        /*0594*/ 	.word	0xffffffff


	//   ....[167]....
        /*0598*/ 	.word	0xffffffff


	//   ....[168]....
        /*059c*/ 	.word	0xffffffff


	//   ....[169]....
        /*05a0*/ 	.word	0xffffffff


	//   ....[170]....
        /*05a4*/ 	.word	0xffffffff


	//   ....[171]....
        /*05a8*/ 	.word	0xffffffff


	//   ....[172]....
        /*05ac*/ 	.word	0xffffffff


	//   ....[173]....
        /*05b0*/ 	.word	0xffffffff


	//   ....[174]....
        /*05b4*/ 	.word	0xffffffff


	//   ....[175]....
        /*05b8*/ 	.word	0xffffffff


	//   ....[176]....
        /*05bc*/ 	.word	0xffffffff


	//   ....[177]....
        /*05c0*/ 	.word	0xffffffff


	//   ....[178]....
        /*05c4*/ 	.word	0xffffffff


	//   ....[179]....
        /*05c8*/ 	.word	0xffffffff


	//   ....[180]....
        /*05cc*/ 	.word	0xffffffff


	//   ....[181]....
        /*05d0*/ 	.word	0xffffffff


	//   ....[182]....
        /*05d4*/ 	.word	0xffffffff


	//   ....[183]....
        /*05d8*/ 	.word	0xffffffff


	//   ....[184]....
        /*05dc*/ 	.word	0xffffffff


	//   ....[185]....
        /*05e0*/ 	.word	0x0500000f


	//   ....[186]....
        /*05e4*/ 	.word	0x0500000f


	//   ....[187]....
        /*05e8*/ 	.word	0x0500000f


	//   ....[188]....
        /*05ec*/ 	.word	0x0500000f


	//   ....[189]....
        /*05f0*/ 	.word	0x0500000f


	//   ....[190]....
        /*05f4*/ 	.word	0x0500000f


	//   ....[191]....
        /*05f8*/ 	.word	0x0500000f


	//   ....[192]....
        /*05fc*/ 	.word	0x0500000f


	//   ....[193]....
        /*0600*/ 	.word	0x0500000f


	//   ....[194]....
        /*0604*/ 	.word	0x0500000f


	//   ....[195]....
        /*0608*/ 	.word	0x0500000f


	//   ....[196]....
        /*060c*/ 	.word	0x0500000f


	//   ....[197]....
        /*0610*/ 	.word	0x0500000f


	//   ....[198]....
        /*0614*/ 	.word	0x0500000f


	//   ....[199]....
        /*0618*/ 	.word	0x0500000f


	//   ....[200]....
        /*061c*/ 	.word	0x0500000f


	//   ....[201]....
        /*0620*/ 	.word	0x0500000f


	//   ....[202]....
        /*0624*/ 	.word	0x0500000f


	//   ....[203]....
        /*0628*/ 	.word	0x0500000f


	//   ....[204]....
        /*062c*/ 	.word	0x0500000f


	//   ....[205]....
        /*0630*/ 	.word	0x0500000f


	//   ....[206]....
        /*0634*/ 	.word	0x0500000f


	//   ....[207]....
        /*0638*/ 	.word	0x0500000f


	//   ....[208]....
        /*063c*/ 	.word	0x0500000f


	//   ....[209]....
        /*0640*/ 	.word	0x0500000f


	//   ....[210]....
        /*0644*/ 	.word	0x0500000f


	//   ....[211]....
        /*0648*/ 	.word	0x0500000f


	//   ....[212]....
        /*064c*/ 	.word	0x0500000f


	//   ....[213]....
        /*0650*/ 	.word	0x0500000f


	//   ....[214]....
        /*0654*/ 	.word	0x0500000f


	//   ....[215]....
        /*0658*/ 	.word	0x0500000f


	//   ....[216]....
        /*065c*/ 	.word	0x0500000f


	//   ....[217]....
        /*0660*/ 	.word	0x0500000f


	//   ....[218]....
        /*0664*/ 	.word	0x0500000f


	//   ....[219]....
        /*0668*/ 	.word	0x0500000f


	//   ....[220]....
        /*066c*/ 	.word	0x0500000f


	//   ....[221]....
        /*0670*/ 	.word	0x0500000f


	//   ....[222]....
        /*0674*/ 	.word	0x0500000f


	//   ....[223]....
        /*0678*/ 	.word	0x0500000f


	//   ....[224]....
        /*067c*/ 	.word	0x0500000f


	//   ....[225]....
        /*0680*/ 	.word	0x0500000f


	//   ....[226]....
        /*0684*/ 	.word	0x0500000f


	//   ....[227]....
        /*0688*/ 	.word	0x0500000f


	//   ....[228]....
        /*068c*/ 	.word	0x0500000f


	//   ....[229]....
        /*0690*/ 	.word	0x0500000f


	//   ....[230]....
        /*0694*/ 	.word	0x0500000f


	//   ....[231]....
        /*0698*/ 	.word	0x0500000f


	//   ....[232]....
        /*069c*/ 	.word	0x0500000f


	//   ....[233]....
        /*06a0*/ 	.word	0x0500000f


	//   ....[234]....
        /*06a4*/ 	.word	0x0500000f


	//   ....[235]....
        /*06a8*/ 	.word	0x0500000f


	//   ....[236]....
        /*06ac*/ 	.word	0x0500000f


	//   ....[237]....
        /*06b0*/ 	.word	0x0500000f


	//   ....[238]....
        /*06b4*/ 	.word	0x0500000f


	//   ....[239]....
        /*06b8*/ 	.word	0x0500000f


	//   ....[240]....
        /*06bc*/ 	.word	0x0500000f


	//   ....[241]....
        /*06c0*/ 	.word	0x0500000f


	//   ....[242]....
        /*06c4*/ 	.word	0x0500000f


	//   ....[243]....
        /*06c8*/ 	.word	0x0500000f


	//   ....[244]....
        /*06cc*/ 	.word	0x0500000f


	//   ....[245]....
        /*06d0*/ 	.word	0x0500000f


	//   ....[246]....
        /*06d4*/ 	.word	0x0500000f


	//   ....[247]....
        /*06d8*/ 	.word	0x0500000f


	//   ....[248]....
        /*06dc*/ 	.word	0x0500000f


	//   ....[249]....
        /*06e0*/ 	.word	0x0500000f


	//   ....[250]....
        /*06e4*/ 	.word	0x0500000f


	//   ....[251]....
        /*06e8*/ 	.word	0x0500000f


	//   ....[252]....
        /*06ec*/ 	.word	0x0500000f


	//   ....[253]....
        /*06f0*/ 	.word	0x0500000f


	//   ....[254]....
        /*06f4*/ 	.word	0x0500000f


	//   ....[255]....
        /*06f8*/ 	.word	0x0500000f


	//   ....[0]....
        /*06fc*/ 	.word	0x0500000f


	//   ....[1]....
        /*0700*/ 	.word	0x0500000f


	//   ....[2]....
        /*0704*/ 	.word	0x0500000f


	//   ....[3]....
        /*0708*/ 	.word	0x0500000f


	//   ....[4]....
        /*070c*/ 	.word	0x0500000f


	//   ....[5]....
        /*0710*/ 	.word	0x0500000f


	//   ....[6]....
        /*0714*/ 	.word	0x0500000f


	//   ....[7]....
        /*0718*/ 	.word	0x0500000f


	//   ....[8]....
        /*071c*/ 	.word	0x0500000f


	//   ....[9]....
        /*0720*/ 	.word	0x0500000f


	//   ....[10]....
        /*0724*/ 	.word	0x0500000f


	//   ....[11]....
        /*0728*/ 	.word	0x0500000f


	//   ....[12]....
        /*072c*/ 	.word	0x0500000f


	//   ....[13]....
        /*0730*/ 	.word	0x0500000f


	//   ....[14]....
        /*0734*/ 	.word	0x0500000f


	//   ....[15]....
        /*0738*/ 	.word	0x0500000f


	//   ....[16]....
        /*073c*/ 	.word	0x0500000f


	//   ....[17]....
        /*0740*/ 	.word	0x0500000f


	//   ....[18]....
        /*0744*/ 	.word	0x0500000f


	//   ....[19]....
        /*0748*/ 	.word	0x0500000f


	//   ....[20]....
        /*074c*/ 	.word	0x0500000f


	//   ....[21]....
        /*0750*/ 	.word	0x0500000f


	//   ....[22]....
        /*0754*/ 	.word	0x0500000f


	//   ....[23]....
        /*0758*/ 	.word	0x0500000f


	//   ....[24]....
        /*075c*/ 	.word	0x0500000f


	//   ....[25]....
        /*0760*/ 	.word	0x0500000f


	//   ....[26]....
        /*0764*/ 	.word	0x0500000f


	//   ....[27]....
        /*0768*/ 	.word	0x0500000f


	//   ....[28]....
        /*076c*/ 	.word	0x0500000f


	//   ....[29]....
        /*0770*/ 	.word	0x0500000f


	//   ....[30]....
        /*0774*/ 	.word	0x0500000f


	//   ....[31]....
        /*0778*/ 	.word	0x0500000f


	//   ....[32]....
        /*077c*/ 	.word	0x0500000f


	//   ....[33]....
        /*0780*/ 	.word	0x0500000f


	//   ....[34]....
        /*0784*/ 	.word	0x0500000f


	//   ....[35]....
        /*0788*/ 	.word	0x0500000f


	//   ....[36]....
        /*078c*/ 	.word	0x0500000f


	//   ....[37]....
        /*0790*/ 	.word	0x0500000f


	//   ....[38]....
        /*0794*/ 	.word	0x0500000f


	//   ....[39]....
        /*0798*/ 	.word	0x0500000f


	//   ....[40]....
        /*079c*/ 	.word	0x0500000f


	//   ....[41]....
        /*07a0*/ 	.word	0x0500000f


	//----- nvinfo : EIATTR_COOP_GROUP_INSTR_OFFSETS
	.align		4
.L_821:
        /*07a4*/ 	.byte	0x04, 0x28
        /*07a6*/ 	.short	(.L_823 - .L_822)


	//   ....[0]....
.L_822:
        /*07a8*/ 	.word	0x00000060


	//   ....[1]....
        /*07ac*/ 	.word	0x00000140


	//   ....[2]....
        /*07b0*/ 	.word	0x00000190


	//   ....[3]....
        /*07b4*/ 	.word	0x000003c0


	//   ....[4]....
        /*07b8*/ 	.word	0x00000520


	//   ....[5]....
        /*07bc*/ 	.word	0x00000640


	//   ....[6]....
        /*07c0*/ 	.word	0x000007a0


	//   ....[7]....
        /*07c4*/ 	.word	0x00003a90


	//   ....[8]....
        /*07c8*/ 	.word	0x00003aa0


	//   ....[9]....
        /*07cc*/ 	.word	0x000050b0


	//   ....[10]....
        /*07d0*/ 	.word	0x000050c0


	//   ....[11]....
        /*07d4*/ 	.word	0x00007160


	//   ....[12]....
        /*07d8*/ 	.word	0x00007170


	//   ....[13]....
        /*07dc*/ 	.word	0x00008890


	//   ....[14]....
        /*07e0*/ 	.word	0x000088a0


	//   ....[15]....
        /*07e4*/ 	.word	0x0000a1b0


	//   ....[16]....
        /*07e8*/ 	.word	0x0000a1c0


	//   ....[17]....
        /*07ec*/ 	.word	0x0000a460


	//   ....[18]....
        /*07f0*/ 	.word	0x0000a470


	//   ....[19]....
        /*07f4*/ 	.word	0x0000a980


	//   ....[20]....
        /*07f8*/ 	.word	0x0000a9a0


	//   ....[21]....
        /*07fc*/ 	.word	0x0000abf0


	//   ....[22]....
        /*0800*/ 	.word	0x0000ac10


	//   ....[23]....
        /*0804*/ 	.word	0x0000b6b0


	//   ....[24]....
        /*0808*/ 	.word	0x0000bdc0


	//   ....[25]....
        /*080c*/ 	.word	0x0000bdd0


	//   ....[26]....
        /*0810*/ 	.word	0x0000bde0


	//   ....[27]....
        /*0814*/ 	.word	0x0000bdf0


	//   ....[28]....
        /*0818*/ 	.word	0x0000c650


	//   ....[29]....
        /*081c*/ 	.word	0x0000c660


	//   ....[30]....
        /*0820*/ 	.word	0x0000c670


	//   ....[31]....
        /*0824*/ 	.word	0x0000c680


	//   ....[32]....
        /*0828*/ 	.word	0x0000f4a0


	//   ....[33]....
        /*082c*/ 	.word	0x0000f4b0


	//   ....[34]....
        /*0830*/ 	.word	0x0000f4c0


	//   ....[35]....
        /*0834*/ 	.word	0x0000f4d0


	//   ....[36]....
        /*0838*/ 	.word	0x0000fb00


	//   ....[37]....
        /*083c*/ 	.word	0x0000fb10


	//   ....[38]....
        /*0840*/ 	.word	0x0000fb20


	//   ....[39]....
        /*0844*/ 	.word	0x0000fb30


	//   ....[40]....
        /*0848*/ 	.word	0x00013600


	//   ....[41]....
        /*084c*/ 	.word	0x00013620


	//   ....[42]....
        /*0850*/ 	.word	0x00013af0


	//   ....[43]....
        /*0854*/ 	.word	0x00013c00


	//   ....[44]....
        /*0858*/ 	.word	0x000142a0


	//   ....[45]....
        /*085c*/ 	.word	0x00014330


	//   ....[46]....
        /*0860*/ 	.word	0x00016040


	//   ....[47]....
        /*0864*/ 	.word	0x00016060


	//   ....[48]....
        /*0868*/ 	.word	0x00016660


	//   ....[49]....
        /*086c*/ 	.word	0x00016760


	//   ....[50]....
        /*0870*/ 	.word	0x00016d10


	//   ....[51]....
        /*0874*/ 	.word	0x00016d70


	//   ....[52]....
        /*0878*/ 	.word	0x00018a10


	//   ....[53]....
        /*087c*/ 	.word	0x00018a40


	//   ....[54]....
        /*0880*/ 	.word	0x00018be0


	//   ....[55]....
        /*0884*/ 	.word	0x00018c10


	//   ....[56]....
        /*0888*/ 	.word	0x00019f40


	//   ....[57]....
        /*088c*/ 	.word	0x0001a150


	//   ....[58]....
        /*0890*/ 	.word	0x0001a1d0


	//   ....[59]....
        /*0894*/ 	.word	0x0001a1e0


	//   ....[60]....
        /*0898*/ 	.word	0x0001b830


	//   ....[61]....
        /*089c*/ 	.word	0x0001b840


	//   ....[62]....
        /*08a0*/ 	.word	0x0001b850


	//   ....[63]....
        /*08a4*/ 	.word	0x0001b860


	//   ....[64]....
        /*08a8*/ 	.word	0x0001c180


	//   ....[65]....
        /*08ac*/ 	.word	0x0001c1a0


	//   ....[66]....
        /*08b0*/ 	.word	0x0001c2d0


	//   ....[67]....
        /*08b4*/ 	.word	0x0001c2f0


	//   ....[68]....
        /*08b8*/ 	.word	0x0001c400


	//   ....[69]....
        /*08bc*/ 	.word	0x0001c420


	//   ....[70]....
        /*08c0*/ 	.word	0x0001c540


	//   ....[71]....
        /*08c4*/ 	.word	0x0001c560


	//   ....[72]....
        /*08c8*/ 	.word	0x0001ca90


	//   ....[73]....
        /*08cc*/ 	.word	0x0001cad0


	//   ....[74]....
        /*08d0*/ 	.word	0x0001d3e0


	//   ....[75]....
        /*08d4*/ 	.word	0x0001d3f0


	//   ....[76]....
        /*08d8*/ 	.word	0x0001e370


	//   ....[77]....
        /*08dc*/ 	.word	0x0001e3a0


	//   ....[78]....
        /*08e0*/ 	.word	0x0001e4c0


	//   ....[79]....
        /*08e4*/ 	.word	0x0001e4e0


	//   ....[80]....
        /*08e8*/ 	.word	0x0001e5f0


	//   ....[81]....
        /*08ec*/ 	.word	0x0001e610


	//   ....[82]....
        /*08f0*/ 	.word	0x0001e730


	//   ....[83]....
        /*08f4*/ 	.word	0x0001e750


	//   ....[84]....
        /*08f8*/ 	.word	0x0001e8f0


	//   ....[85]....
        /*08fc*/ 	.word	0x0001eaf0


	//   ....[86]....
        /*0900*/ 	.word	0x0001eb20


	//   ....[87]....
        /*0904*/ 	.word	0x0001eb50


	//   ....[88]....
        /*0908*/ 	.word	0x0001eb80


	//   ....[89]....
        /*090c*/ 	.word	0x0001ebb0


	//   ....[90]....
        /*0910*/ 	.word	0x0001ebe0


	//   ....[91]....
        /*0914*/ 	.word	0x0001ed80


	//   ....[92]....
        /*0918*/ 	.word	0x0001edb0


	//   ....[93]....
        /*091c*/ 	.word	0x0001ede0


	//   ....[94]....
        /*0920*/ 	.word	0x0001ee10


	//   ....[95]....
        /*0924*/ 	.word	0x0001ee40


	//   ....[96]....
        /*0928*/ 	.word	0x0001ee70


	//   ....[97]....
        /*092c*/ 	.word	0x0001ef00


	//   ....[98]....
        /*0930*/ 	.word	0x0001ef30


	//   ....[99]....
        /*0934*/ 	.word	0x0001ef40


	//   ....[100]....
        /*0938*/ 	.word	0x0001ef80


	//   ....[101]....
        /*093c*/ 	.word	0x000204b0


	//   ....[102]....
        /*0940*/ 	.word	0x000227e0


	//   ....[103]....
        /*0944*/ 	.word	0x00022810


	//   ....[104]....
        /*0948*/ 	.word	0x000228c0


	//   ....[105]....
        /*094c*/ 	.word	0x000228e0


	//   ....[106]....
        /*0950*/ 	.word	0x00022980


	//   ....[107]....
        /*0954*/ 	.word	0x000229a0


	//   ....[108]....
        /*0958*/ 	.word	0x00022a40


	//   ....[109]....
        /*095c*/ 	.word	0x00022a60


	//   ....[110]....
        /*0960*/ 	.word	0x00022b00


	//   ....[111]....
        /*0964*/ 	.word	0x00022b20


	//   ....[112]....
        /*0968*/ 	.word	0x00022b30


	//   ....[113]....
        /*096c*/ 	.word	0x00022bc0


	//   ....[114]....
        /*0970*/ 	.word	0x00023300


	//   ....[115]....
        /*0974*/ 	.word	0x00023340


	//   ....[116]....
        /*0978*/ 	.word	0x000233a0


	//   ....[117]....
        /*097c*/ 	.word	0x00023400


	//   ....[118]....
        /*0980*/ 	.word	0x00023450


	//   ....[119]....
        /*0984*/ 	.word	0x000234b0


	//   ....[120]....
        /*0988*/ 	.word	0x00023500


	//   ....[121]....
        /*098c*/ 	.word	0x00023560


	//   ....[122]....
        /*0990*/ 	.word	0x000235b0


	//   ....[123]....
        /*0994*/ 	.word	0x00023610


	//   ....[124]....
        /*0998*/ 	.word	0x00023660


	//   ....[125]....
        /*099c*/ 	.word	0x000236c0


	//   ....[126]....
        /*09a0*/ 	.word	0x00023710


	//   ....[127]....
        /*09a4*/ 	.word	0x00023760


	//   ....[128]....
        /*09a8*/ 	.word	0x00023780


	//   ....[129]....
        /*09ac*/ 	.word	0x000237c0


	//   ....[130]....
        /*09b0*/ 	.word	0x00023f90


	//   ....[131]....
        /*09b4*/ 	.word	0x00023fd0


	//   ....[132]....
        /*09b8*/ 	.word	0x00023ff0


	//   ....[133]....
        /*09bc*/ 	.word	0x00024050


	//   ....[134]....
        /*09c0*/ 	.word	0x00024060


	//   ....[135]....
        /*09c4*/ 	.word	0x000240c0


	//   ....[136]....
        /*09c8*/ 	.word	0x000240f0


	//   ....[137]....
        /*09cc*/ 	.word	0x00024130


	//   ....[138]....
        /*09d0*/ 	.word	0x00024160


	//   ....[139]....
        /*09d4*/ 	.word	0x000241a0


	//   ....[140]....
        /*09d8*/ 	.word	0x000241d0


	//   ....[141]....
        /*09dc*/ 	.word	0x00024210


	//   ....[142]....
        /*09e0*/ 	.word	0x000244b0


	//   ....[143]....
        /*09e4*/ 	.word	0x000244e0


	//   ....[144]....
        /*09e8*/ 	.word	0x000244f0


	//   ....[145]....
        /*09ec*/ 	.word	0x00024580


	//   ....[146]....
        /*09f0*/ 	.word	0x00024590


	//   ....[147]....
        /*09f4*/ 	.word	0x00024620


	//   ....[148]....
        /*09f8*/ 	.word	0x00024630


	//   ....[149]....
        /*09fc*/ 	.word	0x000246c0


	//   ....[150]....
        /*0a00*/ 	.word	0x000246d0


	//   ....[151]....
        /*0a04*/ 	.word	0x00024760


	//   ....[152]....
        /*0a08*/ 	.word	0x00024770


	//   ....[153]....
        /*0a0c*/ 	.word	0x00024780


	//   ....[154]....
        /*0a10*/ 	.word	0x00024d90


	//   ....[155]....
        /*0a14*/ 	.word	0x00024dd0


	//   ....[156]....
        /*0a18*/ 	.word	0x00024e20


	//   ....[157]....
        /*0a1c*/ 	.word	0x00024e50


	//   ....[158]....
        /*0a20*/ 	.word	0x00024ee0


	//   ....[159]....
        /*0a24*/ 	.word	0x00024f00


	//   ....[160]....
        /*0a28*/ 	.word	0x00024f80


	//   ....[161]....
        /*0a2c*/ 	.word	0x00024fb0


	//   ....[162]....
        /*0a30*/ 	.word	0x00025020


	//   ....[163]....
        /*0a34*/ 	.word	0x00025050


	//   ....[164]....
        /*0a38*/ 	.word	0x00025080


	//   ....[165]....
        /*0a3c*/ 	.word	0x000250d0


	//   ....[166]....
        /*0a40*/ 	.word	0x00025520


	//   ....[167]....
        /*0a44*/ 	.word	0x00025550


	//   ....[168]....
        /*0a48*/ 	.word	0x000255b0


	//   ....[169]....
        /*0a4c*/ 	.word	0x000255e0


	//   ....[170]....
        /*0a50*/ 	.word	0x00025610


	//   ....[171]....
        /*0a54*/ 	.word	0x00025640


	//   ....[172]....
        /*0a58*/ 	.word	0x00025670


	//   ....[173]....
        /*0a5c*/ 	.word	0x000256a0


	//   ....[174]....
        /*0a60*/ 	.word	0x00025850


	//   ....[175]....
        /*0a64*/ 	.word	0x00025880


	//   ....[176]....
        /*0a68*/ 	.word	0x000258b0


	//   ....[177]....
        /*0a6c*/ 	.word	0x000258e0


	//   ....[178]....
        /*0a70*/ 	.word	0x00025910


	//   ....[179]....
        /*0a74*/ 	.word	0x00025940


	//   ....[180]....
        /*0a78*/ 	.word	0x00025a00


	//   ....[181]....
        /*0a7c*/ 	.word	0x00025a20


	//   ....[182]....
        /*0a80*/ 	.word	0x00025a40


	//   ....[183]....
        /*0a84*/ 	.word	0x00025aa0


	//   ....[184]....
        /*0a88*/ 	.word	0x000264d0


	//   ....[185]....
        /*0a8c*/ 	.word	0x000267f0


	//   ....[186]....
        /*0a90*/ 	.word	0x00026880


	//   ....[187]....
        /*0a94*/ 	.word	0x00026920


	//   ....[188]....
        /*0a98*/ 	.word	0x000269b0


	//   ....[189]....
        /*0a9c*/ 	.word	0x00026aa0


	//   ....[190]....
        /*0aa0*/ 	.word	0x00026b30


	//   ....[191]....
        /*0aa4*/ 	.word	0x00026bd0


	//   ....[192]....
        /*0aa8*/ 	.word	0x00026c60


	//   ....[193]....
        /*0aac*/ 	.word	0x00026d50


	//   ....[194]....
        /*0ab0*/ 	.word	0x00026de0


	//   ....[195]....
        /*0ab4*/ 	.word	0x00026e80


	//   ....[196]....
        /*0ab8*/ 	.word	0x00026f10


	//   ....[197]....
        /*0abc*/ 	.word	0x00027000


	//   ....[198]....
        /*0ac0*/ 	.word	0x00027090


	//   ....[199]....
        /*0ac4*/ 	.word	0x000270e0


	//   ....[200]....
        /*0ac8*/ 	.word	0x00027130


	//   ....[201]....
        /*0acc*/ 	.word	0x000271d0


	//   ....[202]....
        /*0ad0*/ 	.word	0x00027260


	//   ....[203]....
        /*0ad4*/ 	.word	0x000272b0


	//   ....[204]....
        /*0ad8*/ 	.word	0x00027300


	//   ....[205]....
        /*0adc*/ 	.word	0x000273f0


	//   ....[206]....
        /*0ae0*/ 	.word	0x00027480


	//   ....[207]....
        /*0ae4*/ 	.word	0x000274d0


	//   ....[208]....
        /*0ae8*/ 	.word	0x00027520


	//   ....[209]....
        /*0aec*/ 	.word	0x000275c0


	//   ....[210]....
        /*0af0*/ 	.word	0x00027650


	//   ....[211]....
        /*0af4*/ 	.word	0x000276a0


	//   ....[212]....
        /*0af8*/ 	.word	0x000276f0


	//   ....[213]....
        /*0afc*/ 	.word	0x000279f0


	//   ....[214]....
        /*0b00*/ 	.word	0x00027cd0


	//   ....[215]....
        /*0b04*/ 	.word	0x00027dc0


	//   ....[216]....
        /*0b08*/ 	.word	0x00027e60


	//   ....[217]....
        /*0b0c*/ 	.word	0x00027f90


	//   ....[218]....
        /*0b10*/ 	.word	0x00027ff0


	//   ....[219]....
        /*0b14*/ 	.word	0x00028120


	//   ....[220]....
        /*0b18*/ 	.word	0x00028180


	//   ....[221]....
        /*0b1c*/ 	.word	0x000282b0


	//   ....[222]....
        /*0b20*/ 	.word	0x00028310


	//   ....[223]....
        /*0b24*/ 	.word	0x00028440


	//   ....[224]....
        /*0b28*/ 	.word	0x000284a0


	//   ....[225]....
        /*0b2c*/ 	.word	0x000285c0


	//   ....[226]....
        /*0b30*/ 	.word	0x00028610


	//   ....[227]....
        /*0b34*/ 	.word	0x000286c0


	//   ....[228]....
        /*0b38*/ 	.word	0x00028730


	//   ....[229]....
        /*0b3c*/ 	.word	0x00028840


	//   ....[230]....
        /*0b40*/ 	.word	0x00028890


	//   ....[231]....
        /*0b44*/ 	.word	0x000289b0


	//   ....[232]....
        /*0b48*/ 	.word	0x00028a00


	//   ....[233]....
        /*0b4c*/ 	.word	0x00028b20


	//   ....[234]....
        /*0b50*/ 	.word	0x00028b70


	//   ....[235]....
        /*0b54*/ 	.word	0x00028c90


	//   ....[236]....
        /*0b58*/ 	.word	0x00028ce0


	//   ....[237]....
        /*0b5c*/ 	.word	0x00028e00


	//   ....[238]....
        /*0b60*/ 	.word	0x00028e50


	//   ....[239]....
        /*0b64*/ 	.word	0x00028f60


	//   ....[240]....
        /*0b68*/ 	.word	0x00028fb0


	//   ....[241]....
        /*0b6c*/ 	.word	0x000290b0


	//   ....[242]....
        /*0b70*/ 	.word	0x00029100


	//   ....[243]....
        /*0b74*/ 	.word	0x00029230


	//   ....[244]....
        /*0b78*/ 	.word	0x000292f0


	//   ....[245]....
        /*0b7c*/ 	.word	0x00029400


	//   ....[246]....
        /*0b80*/ 	.word	0x00029450


	//   ....[247]....
        /*0b84*/ 	.word	0x00029540


	//   ....[248]....
        /*0b88*/ 	.word	0x00029590


	//   ....[249]....
        /*0b8c*/ 	.word	0x00029680


	//   ....[250]....
        /*0b90*/ 	.word	0x000296d0


	//   ....[251]....
        /*0b94*/ 	.word	0x000297c0


	//   ....[252]....
        /*0b98*/ 	.word	0x00029810


	//   ....[253]....
        /*0b9c*/ 	.word	0x00029910


	//   ....[254]....
        /*0ba0*/ 	.word	0x00029960


	//   ....[255]....
        /*0ba4*/ 	.word	0x00029a50


	//   ....[0]....
        /*0ba8*/ 	.word	0x00029af0


	//   ....[1]....
        /*0bac*/ 	.word	0x00029c10


	//   ....[2]....
        /*0bb0*/ 	.word	0x00029c60


	//   ....[3]....
        /*0bb4*/ 	.word	0x00029d80


	//   ....[4]....
        /*0bb8*/ 	.word	0x00029dd0


	//   ....[5]....
        /*0bbc*/ 	.word	0x00029ef0


	//   ....[6]....
        /*0bc0*/ 	.word	0x00029f40


	//   ....[7]....
        /*0bc4*/ 	.word	0x0002a060


	//   ....[8]....
        /*0bc8*/ 	.word	0x0002a0b0


	//   ....[9]....
        /*0bcc*/ 	.word	0x0002a1d0


	//   ....[10]....
        /*0bd0*/ 	.word	0x0002a220


	//   ....[11]....
        /*0bd4*/ 	.word	0x0002a300


	//   ....[12]....
        /*0bd8*/ 	.word	0x0002a3b0


	//   ....[13]....
        /*0bdc*/ 	.word	0x0002a510


	//   ....[14]....
        /*0be0*/ 	.word	0x0002a560


	//   ....[15]....
        /*0be4*/ 	.word	0x0002a670


	//   ....[16]....
        /*0be8*/ 	.word	0x0002a6c0


	//   ....[17]....
        /*0bec*/ 	.word	0x0002a7d0


	//   ....[18]....
        /*0bf0*/ 	.word	0x0002a820


	//   ....[19]....
        /*0bf4*/ 	.word	0x0002a930


	//   ....[20]....
        /*0bf8*/ 	.word	0x0002a980


	//   ....[21]....
        /*0bfc*/ 	.word	0x0002aa80


	//   ....[22]....
        /*0c00*/ 	.word	0x0002aad0


	//   ....[23]....
        /*0c04*/ 	.word	0x0002ab60


	//   ....[24]....
        /*0c08*/ 	.word	0x0002ac00


	//   ....[25]....
        /*0c0c*/ 	.word	0x0002ad90


	//   ....[26]....
        /*0c10*/ 	.word	0x0002ae00


	//   ....[27]....
        /*0c14*/ 	.word	0x0002ae70


	//   ....[28]....
        /*0c18*/ 	.word	0x0002aee0


	//   ....[29]....
        /*0c1c*/ 	.word	0x0002af50


	//   ....[30]....
        /*0c20*/ 	.word	0x0002afd0


	//   ....[31]....
        /*0c24*/ 	.word	0x0002b050


	//   ....[32]....
        /*0c28*/ 	.word	0x0002b0e0


	//   ....[33]....
        /*0c2c*/ 	.word	0x0002b150


	//   ....[34]....
        /*0c30*/ 	.word	0x0002b1c0


	//   ....[35]....
        /*0c34*/ 	.word	0x0002b230


	//   ....[36]....
        /*0c38*/ 	.word	0x0002b2b0


	//   ....[37]....
        /*0c3c*/ 	.word	0x0002b320


	//   ....[38]....
        /*0c40*/ 	.word	0x0002b3b0


	//   ....[39]....
        /*0c44*/ 	.word	0x0002b410


	//   ....[40]....
        /*0c48*/ 	.word	0x0002b4a0


	//   ....[41]....
        /*0c4c*/ 	.word	0x0002b5d0


	//----- nvinfo : EIATTR_REG_RECONFIG
	.align		4
.L_823:
        /*0c50*/ 	.byte	0x01, 0x54
	.zero		2


	//----- nvinfo : EIATTR_SYSCALL_OFFSETS
	.align		4
        /*0c54*/ 	.byte	0x04, 0x46
        /*0c56*/ 	.short	(.L_825 - .L_824)


	//   ....[0]....
.L_824:
        /*0c58*/ 	.word	0x00001e70


	//   ....[1]....
        /*0c5c*/ 	.word	0x00001fc0


	//   ....[2]....
        /*0c60*/ 	.word	0x0000b820


	//   ....[3]....
        /*0c64*/ 	.word	0x0000bb50


	//   ....[4]....
        /*0c68*/ 	.word	0x00021e30


	//   ....[5]....
        /*0c6c*/ 	.word	0x00021f80


	//   ....[6]....
        /*0c70*/ 	.word	0x00022070


	//   ....[7]....
        /*0c74*/ 	.word	0x00022f90


	//----- nvinfo : EIATTR_MBARRIER_INSTR_OFFSETS
	.align		4
.L_825:
        /*0c78*/ 	.byte	0x04, 0x39
        /*0c7a*/ 	.short	(.L_827 - .L_826)


	//   ....[0]....
.L_826:
        /*0c7c*/ 	.word	0x00000270
        /*0c80*/ 	.word	0x000000ff
        /*0c84*/ 	.word	0x00030800
        /*0c88*/ 	.short	0x0100
        /*0c8a*/ 	.byte	0x08
	.zero		1


	//   ....[1]....
        /*0c8c*/ 	.word	0x00000280
        /*0c90*/ 	.word	0x000000ff
        /*0c94*/ 	.word	0x00030820
        /*0c98*/ 	.short	0x0100
        /*0c9a*/ 	.byte	0x08
	.zero		1


	//   ....[2]....
        /*0c9c*/ 	.word	0x00000370
        /*0ca0*/ 	.word	0x000000ff
        /*0ca4*/ 	.word	0x00030830
        /*0ca8*/ 	.short	0x0100
        /*0caa*/ 	.byte	0x08
	.zero		1


	//   ....[3]....
        /*0cac*/ 	.word	0x00000380
        /*0cb0*/ 	.word	0x000000ff
        /*0cb4*/ 	.word	0x00030840
        /*0cb8*/ 	.short	0x0100
        /*0cba*/ 	.byte	0x08
	.zero		1


	//   ....[4]....
        /*0cbc*/ 	.word	0x00000390
        /*0cc0*/ 	.word	0x000000ff
        /*0cc4*/ 	.word	0x00030838
        /*0cc8*/ 	.short	0x0100
        /*0cca*/ 	.byte	0x08
	.zero		1


	//   ....[5]....
        /*0ccc*/ 	.word	0x000003a0
        /*0cd0*/ 	.word	0x000000ff
        /*0cd4*/ 	.word	0x00030848
        /*0cd8*/ 	.short	0x0100
        /*0cda*/ 	.byte	0x08
	.zero		1


	//   ....[6]....
        /*0cdc*/ 	.word	0x000004d0
        /*0ce0*/ 	.word	0x000000ff
        /*0ce4*/ 	.word	0x00030850
        /*0ce8*/ 	.short	0x0100
        /*0cea*/ 	.byte	0x08
	.zero		1


	//   ....[7]....
        /*0cec*/ 	.word	0x000004e0
        /*0cf0*/ 	.word	0x000000ff
        /*0cf4*/ 	.word	0x00030860
        /*0cf8*/ 	.short	0x0100
        /*0cfa*/ 	.byte	0x08
	.zero		1


	//   ....[8]....
        /*0cfc*/ 	.word	0x000004f0
        /*0d00*/ 	.word	0x000000ff
        /*0d04*/ 	.word	0x00030858
        /*0d08*/ 	.short	0x0100
        /*0d0a*/ 	.byte	0x08
	.zero		1


	//   ....[9]....
        /*0d0c*/ 	.word	0x00000500
        /*0d10*/ 	.word	0x000000ff
        /*0d14*/ 	.word	0x00030868
        /*0d18*/ 	.short	0x0100
        /*0d1a*/ 	.byte	0x08
	.zero		1


	//   ....[10]....
        /*0d1c*/ 	.word	0x000005f0
        /*0d20*/ 	.word	0x000000ff
        /*0d24*/ 	.word	0x00030870
        /*0d28*/ 	.short	0x0100
        /*0d2a*/ 	.byte	0x06
	.zero		1


	//   ....[11]....
        /*0d2c*/ 	.word	0x00000600
        /*0d30*/ 	.word	0x000000ff
        /*0d34*/ 	.word	0x00030880
        /*0d38*/ 	.short	0x0100
        /*0d3a*/ 	.byte	0x06
	.zero		1


	//   ....[12]....
        /*0d3c*/ 	.word	0x00000610
        /*0d40*/ 	.word	0x000000ff
        /*0d44*/ 	.word	0x00030878
        /*0d48*/ 	.short	0x0100
        /*0d4a*/ 	.byte	0x06
	.zero		1


	//   ....[13]....
        /*0d4c*/ 	.word	0x00000620
        /*0d50*/ 	.word	0x000000ff
        /*0d54*/ 	.word	0x00030888
        /*0d58*/ 	.short	0x0100
        /*0d5a*/ 	.byte	0x06
	.zero		1


	//   ....[14]....
        /*0d5c*/ 	.word	0x00000750
        /*0d60*/ 	.word	0x000000ff
        /*0d64*/ 	.word	0x00030890
        /*0d68*/ 	.short	0x0100
        /*0d6a*/ 	.byte	0x08
	.zero		1


	//   ....[15]....
        /*0d6c*/ 	.word	0x00000760
        /*0d70*/ 	.word	0x000000ff
        /*0d74*/ 	.word	0x000308a0
        /*0d78*/ 	.short	0x0100
        /*0d7a*/ 	.byte	0x08
	.zero		1


	//   ....[16]....
        /*0d7c*/ 	.word	0x00000770
        /*0d80*/ 	.word	0x000000ff
        /*0d84*/ 	.word	0x00030898
        /*0d88*/ 	.short	0x0100
        /*0d8a*/ 	.byte	0x08
	.zero		1


	//   ....[17]....
        /*0d8c*/ 	.word	0x00000780
        /*0d90*/ 	.word	0x000000ff
        /*0d94*/ 	.word	0x000308a8
        /*0d98*/ 	.short	0x0100
        /*0d9a*/ 	.byte	0x08
	.zero		1


	//   ....[18]....
        /*0d9c*/ 	.word	0x000008b0
        /*0da0*/ 	.word	0x000000ff
        /*0da4*/ 	.word	0x000308b0
        /*0da8*/ 	.short	0x0100
        /*0daa*/ 	.byte	0x08
	.zero		1


	//   ....[19]....
        /*0dac*/ 	.word	0x000008c0
        /*0db0*/ 	.word	0x000000ff
        /*0db4*/ 	.word	0x000308c0
        /*0db8*/ 	.short	0x0100
        /*0dba*/ 	.byte	0x08
	.zero		1


	//   ....[20]....
        /*0dbc*/ 	.word	0x000008d0
        /*0dc0*/ 	.word	0x000000ff
        /*0dc4*/ 	.word	0x000308b8
        /*0dc8*/ 	.short	0x0100
        /*0dca*/ 	.byte	0x08
	.zero		1


	//   ....[21]....
        /*0dcc*/ 	.word	0x000008e0
        /*0dd0*/ 	.word	0x000000ff
        /*0dd4*/ 	.word	0x000308c8
        /*0dd8*/ 	.short	0x0100
        /*0dda*/ 	.byte	0x08
	.zero		1


	//   ....[22]....
        /*0ddc*/ 	.word	0x00003a40
        /*0de0*/ 	.word	0x00000055
        /*0de4*/ 	.word	0x00030890
        /*0de8*/ 	.short	0x010a
        /*0dea*/ 	.byte	0x3f
	.zero		1


	//   ....[23]....
        /*0dec*/ 	.word	0x000070f0
        /*0df0*/ 	.word	0x00000055
        /*0df4*/ 	.word	0x00030890
        /*0df8*/ 	.short	0x010a
        /*0dfa*/ 	.byte	0x3f
	.zero		1


	//   ....[24]....
        /*0dfc*/ 	.word	0x0000a010
        /*0e00*/ 	.word	0x00000055
        /*0e04*/ 	.word	0x00030890
        /*0e08*/ 	.short	0x010a
        /*0e0a*/ 	.byte	0x3f
	.zero		1


	//   ....[25]....
        /*0e0c*/ 	.word	0x0000a7d0
        /*0e10*/ 	.word	0x0000000b
        /*0e14*/ 	.word	0x00000000
        /*0e18*/ 	.short	0x0101
        /*0e1a*/ 	.byte	0x3f
	.zero		1


	//   ....[26]....
        /*0e1c*/ 	.word	0x0000a810
        /*0e20*/ 	.word	0x00000055
        /*0e24*/ 	.word	0x000308b0
        /*0e28*/ 	.short	0x010a
        /*0e2a*/ 	.byte	0x3f
	.zero		1


	//   ....[27]....
        /*0e2c*/ 	.word	0x0000af10
        /*0e30*/ 	.word	0x00000055
        /*0e34*/ 	.word	0x00000000
        /*0e38*/ 	.short	0x0101
        /*0e3a*/ 	.byte	0x3f
	.zero		1


	//   ....[28]....
        /*0e3c*/ 	.word	0x0000b8b0
        /*0e40*/ 	.word	0x00000012
        /*0e44*/ 	.word	0x00030800
        /*0e48*/ 	.short	0x010a
        /*0e4a*/ 	.byte	0x3f
	.zero		1


	//   ....[29]....
        /*0e4c*/ 	.word	0x0000b900
        /*0e50*/ 	.word	0x00000012
        /*0e54*/ 	.word	0x00030800
        /*0e58*/ 	.short	0x010a
        /*0e5a*/ 	.byte	0x3f
	.zero		1


	//   ....[30]....
        /*0e5c*/ 	.word	0x0000ce70
        /*0e60*/ 	.word	0x00000012
        /*0e64*/ 	.word	0x00030800
        /*0e68*/ 	.short	0x010a
        /*0e6a*/ 	.byte	0x3f
	.zero		1


	//   ....[31]....
        /*0e6c*/ 	.word	0x00010060
        /*0e70*/ 	.word	0x00000012
        /*0e74*/ 	.word	0x00030800
        /*0e78*/ 	.short	0x010a
        /*0e7a*/ 	.byte	0x3f
	.zero		1


	//   ....[32]....
        /*0e7c*/ 	.word	0x00012b10
        /*0e80*/ 	.word	0x00000008
        /*0e84*/ 	.word	0x00030830
        /*0e88*/ 	.short	0x010a
        /*0e8a*/ 	.byte	0x3f
	.zero		1


	//   ....[33]....
        /*0e8c*/ 	.word	0x00012b50
        /*0e90*/ 	.word	0x00000008
        /*0e94*/ 	.word	0x00030830
        /*0e98*/ 	.short	0x010a
        /*0e9a*/ 	.byte	0x3f
	.zero		1


	//   ....[34]....
        /*0e9c*/ 	.word	0x00014590
        /*0ea0*/ 	.word	0x0000001b
        /*0ea4*/ 	.word	0x00000000
        /*0ea8*/ 	.short	0x0101
        /*0eaa*/ 	.byte	0x3f
	.zero		1


	//   ....[35]....
        /*0eac*/ 	.word	0x00014ed0
        /*0eb0*/ 	.word	0x00000000
        /*0eb4*/ 	.word	0x00030830
        /*0eb8*/ 	.short	0x010a
        /*0eba*/ 	.byte	0x3f
	.zero		1


	//   ....[36]....
        /*0ebc*/ 	.word	0x00014f50
        /*0ec0*/ 	.word	0x00000000
        /*0ec4*/ 	.word	0x00030830
        /*0ec8*/ 	.short	0x010a
        /*0eca*/ 	.byte	0x3f
	.zero		1


	//   ....[37]....
        /*0ecc*/ 	.word	0x00015bd0
        /*0ed0*/ 	.word	0x0000000b
        /*0ed4*/ 	.word	0x00030850
        /*0ed8*/ 	.short	0x010a
        /*0eda*/ 	.byte	0x3f
	.zero		1


	//   ....[38]....
        /*0edc*/ 	.word	0x00015c20
        /*0ee0*/ 	.word	0x0000000b
        /*0ee4*/ 	.word	0x00030850
        /*0ee8*/ 	.short	0x010a
        /*0eea*/ 	.byte	0x3f
	.zero		1


	//   ....[39]....
        /*0eec*/ 	.word	0x00015fb0
        /*0ef0*/ 	.word	0x00000000
        /*0ef4*/ 	.word	0x00000000
        /*0ef8*/ 	.short	0x0101
        /*0efa*/ 	.byte	0x3f
	.zero		1


	//   ....[40]....
        /*0efc*/ 	.word	0x00017520
        /*0f00*/ 	.word	0x0000000b
        /*0f04*/ 	.word	0x00000000
        /*0f08*/ 	.short	0x0101
        /*0f0a*/ 	.byte	0x3f
	.zero		1


	//   ....[41]....
        /*0f0c*/ 	.word	0x000177e0
        /*0f10*/ 	.word	0x0000000e
        /*0f14*/ 	.word	0x00030830
        /*0f18*/ 	.short	0x010a
        /*0f1a*/ 	.byte	0x3f
	.zero		1


	//   ....[42]....
        /*0f1c*/ 	.word	0x00017860
        /*0f20*/ 	.word	0x0000000e
        /*0f24*/ 	.word	0x00030830
        /*0f28*/ 	.short	0x010a
        /*0f2a*/ 	.byte	0x3f
	.zero		1


	//   ....[43]....
        /*0f2c*/ 	.word	0x000184c0
        /*0f30*/ 	.word	0x0000000b
        /*0f34*/ 	.word	0x00030850
        /*0f38*/ 	.short	0x010a
        /*0f3a*/ 	.byte	0x3f
	.zero		1


	//   ....[44]....
        /*0f3c*/ 	.word	0x00018510
        /*0f40*/ 	.word	0x0000000b
        /*0f44*/ 	.word	0x00030850
        /*0f48*/ 	.short	0x010a
        /*0f4a*/ 	.byte	0x3f
	.zero		1


	//   ....[45]....
        /*0f4c*/ 	.word	0x00018880
        /*0f50*/ 	.word	0x00000000
        /*0f54*/ 	.word	0x00000000
        /*0f58*/ 	.short	0x0101
        /*0f5a*/ 	.byte	0x3f
	.zero		1


	//   ....[46]....
        /*0f5c*/ 	.word	0x00019640
        /*0f60*/ 	.word	0x0000000b
        /*0f64*/ 	.word	0x00000000
        /*0f68*/ 	.short	0x0101
        /*0f6a*/ 	.byte	0x3f
	.zero		1


	//   ....[47]....
        /*0f6c*/ 	.word	0x00019e40
        /*0f70*/ 	.word	0x0000000a
        /*0f74*/ 	.word	0x00030850
        /*0f78*/ 	.short	0x010a
        /*0f7a*/ 	.byte	0x3f
	.zero		1


	//   ....[48]....
        /*0f7c*/ 	.word	0x00019ee0
        /*0f80*/ 	.word	0x0000000a
        /*0f84*/ 	.word	0x00030850
        /*0f88*/ 	.short	0x010a
        /*0f8a*/ 	.byte	0x3f
	.zero		1


	//   ....[49]....
        /*0f8c*/ 	.word	0x0001a3f0
        /*0f90*/ 	.word	0x00000003
        /*0f94*/ 	.word	0x00000000
        /*0f98*/ 	.short	0x0101
        /*0f9a*/ 	.byte	0x3f
	.zero		1


	//   ....[50]....
        /*0f9c*/ 	.word	0x0001c160
        /*0fa0*/ 	.word	0x00000000
        /*0fa4*/ 	.word	0x00000000
        /*0fa8*/ 	.short	0x0101
        /*0faa*/ 	.byte	0x3f
	.zero		1


	//   ....[51]....
        /*0fac*/ 	.word	0x0001c930
        /*0fb0*/ 	.word	0x00000008
        /*0fb4*/ 	.word	0x00000000
        /*0fb8*/ 	.short	0x0101
        /*0fba*/ 	.byte	0x3f
	.zero		1


	//   ....[52]....
        /*0fbc*/ 	.word	0x00020590
        /*0fc0*/ 	.word	0x00000010
        /*0fc4*/ 	.word	0x00030820
        /*0fc8*/ 	.short	0x010a
        /*0fca*/ 	.byte	0x3f
	.zero		1


	//   ....[53]....
        /*0fcc*/ 	.word	0x00020620
        /*0fd0*/ 	.word	0x0000000c
        /*0fd4*/ 	.word	0x000308a0
        /*0fd8*/ 	.short	0x010a
        /*0fda*/ 	.byte	0x3f
	.zero		1


	//   ....[54]....
        /*0fdc*/ 	.word	0x00020a70
        /*0fe0*/ 	.word	0x0000000c
        /*0fe4*/ 	.word	0x000308c0
        /*0fe8*/ 	.short	0x010a
        /*0fea*/ 	.byte	0x3f
	.zero		1


	//   ....[55]....
        /*0fec*/ 	.word	0x00020f90
        /*0ff0*/ 	.word	0x0000000b
        /*0ff4*/ 	.word	0x000308a0
        /*0ff8*/ 	.short	0x010a
        /*0ffa*/ 	.byte	0x3f
	.zero		1


	//   ....[56]....
        /*0ffc*/ 	.word	0x000213d0
        /*1000*/ 	.word	0x0000000b
        /*1004*/ 	.word	0x000308c0
        /*1008*/ 	.short	0x010a
        /*100a*/ 	.byte	0x3f
	.zero		1


	//   ....[57]....
        /*100c*/ 	.word	0x000225e0
        /*1010*/ 	.word	0x00000007
        /*1014*/ 	.word	0x00030840
        /*1018*/ 	.short	0x010a
        /*101a*/ 	.byte	0x3f
	.zero		1


	//   ....[58]....
        /*101c*/ 	.word	0x00022c90
        /*1020*/ 	.word	0x00000007
        /*1024*/ 	.word	0x00030830
        /*1028*/ 	.short	0x0107
        /*102a*/ 	.byte	0x3f
	.zero		1


	//   ....[59]....
        /*102c*/ 	.word	0x00022d60
        /*1030*/ 	.word	0x00000007
        /*1034*/ 	.word	0x00030830
        /*1038*/ 	.short	0x0101
        /*103a*/ 	.byte	0x3f
	.zero		1


	//   ....[60]....
        /*103c*/ 	.word	0x000238e0
        /*1040*/ 	.word	0x00000010
        /*1044*/ 	.word	0x00030800
        /*1048*/ 	.short	0x0107
        /*104a*/ 	.byte	0x3f
	.zero		1


	//   ....[61]....
        /*104c*/ 	.word	0x000239f0
        /*1050*/ 	.word	0x00000010
        /*1054*/ 	.word	0x00030800
        /*1058*/ 	.short	0x0101
        /*105a*/ 	.byte	0x3f
	.zero		1


	//   ....[62]....
        /*105c*/ 	.word	0x00023a10
        /*1060*/ 	.word	0x00000010
        /*1064*/ 	.word	0x00030820
        /*1068*/ 	.short	0x010a
        /*106a*/ 	.byte	0x3f
	.zero		1


	//   ....[63]....
        /*106c*/ 	.word	0x00023df0
        /*1070*/ 	.word	0x00000007
        /*1074*/ 	.word	0x00030840
        /*1078*/ 	.short	0x010a
        /*107a*/ 	.byte	0x3f
	.zero		1


	//   ....[64]....
        /*107c*/ 	.word	0x000242d0
        /*1080*/ 	.word	0x00000007
        /*1084*/ 	.word	0x00030830
        /*1088*/ 	.short	0x0107
        /*108a*/ 	.byte	0x3f
	.zero		1


	//   ....[65]....
        /*108c*/ 	.word	0x00024390
        /*1090*/ 	.word	0x00000007
        /*1094*/ 	.word	0x00030830
        /*1098*/ 	.short	0x0101
        /*109a*/ 	.byte	0x3f
	.zero		1


	//   ....[66]....
        /*109c*/ 	.word	0x000243f0
        /*10a0*/ 	.word	0x00000006
        /*10a4*/ 	.word	0x00030860
        /*10a8*/ 	.short	0x010a
        /*10aa*/ 	.byte	0x3f
	.zero		1


	//   ....[67]....
        /*10ac*/ 	.word	0x00024980
        /*10b0*/ 	.word	0x00000006
        /*10b4*/ 	.word	0x00030850
        /*10b8*/ 	.short	0x0107
        /*10ba*/ 	.byte	0x3f
	.zero		1


	//   ....[68]....
        /*10bc*/ 	.word	0x00024ab0
        /*10c0*/ 	.word	0x00000006
        /*10c4*/ 	.word	0x00030850
        /*10c8*/ 	.short	0x0101
        /*10ca*/ 	.byte	0x3f
	.zero		1


	//   ....[69]....
        /*10cc*/ 	.word	0x00024ce0
        /*10d0*/ 	.word	0x00000000
        /*10d4*/ 	.word	0x00030860
        /*10d8*/ 	.short	0x010a
        /*10da*/ 	.byte	0x3f
	.zero		1


	//   ....[70]....
        /*10dc*/ 	.word	0x00025210
        /*10e0*/ 	.word	0x00000000
        /*10e4*/ 	.word	0x00030850
        /*10e8*/ 	.short	0x0107
        /*10ea*/ 	.byte	0x3f
	.zero		1


	//   ....[71]....
        /*10ec*/ 	.word	0x000252e0
        /*10f0*/ 	.word	0x00000000
        /*10f4*/ 	.word	0x00030850
        /*10f8*/ 	.short	0x0101
        /*10fa*/ 	.byte	0x3f
	.zero		1


	//   ....[72]....
        /*10fc*/ 	.word	0x00026450
        /*1100*/ 	.word	0x00000005
        /*1104*/ 	.word	0x00030820
        /*1108*/ 	.short	0x010a
        /*110a*/ 	.byte	0x3f
	.zero		1


	//   ....[73]....
        /*110c*/ 	.word	0x000265c0
        /*1110*/ 	.word	0x00000003
        /*1114*/ 	.word	0x00030840
        /*1118*/ 	.short	0x010a
        /*111a*/ 	.byte	0x3f
	.zero		1


	//   ....[74]....
        /*111c*/ 	.word	0x00026660
        /*1120*/ 	.word	0x00000017
        /*1124*/ 	.word	0x00030840
        /*1128*/ 	.short	0x010a
        /*112a*/ 	.byte	0x3f
	.zero		1


	//   ....[75]....
        /*112c*/ 	.word	0x000266a0
        /*1130*/ 	.word	0x00000003
        /*1134*/ 	.word	0x00030860
        /*1138*/ 	.short	0x010a
        /*113a*/ 	.byte	0x3f
	.zero		1


	//   ....[76]....
        /*113c*/ 	.word	0x000266e0
        /*1140*/ 	.word	0x00000017
        /*1144*/ 	.word	0x00030860
        /*1148*/ 	.short	0x010a
        /*114a*/ 	.byte	0x3f
	.zero		1


	//   ....[77]....
        /*114c*/ 	.word	0x00026740
        /*1150*/ 	.word	0x00000055
        /*1154*/ 	.word	0x00030890
        /*1158*/ 	.short	0x010a
        /*115a*/ 	.byte	0x3f
	.zero		1


	//   ....[78]....
        /*115c*/ 	.word	0x000269f0
        /*1160*/ 	.word	0x00000055
        /*1164*/ 	.word	0x00030890
        /*1168*/ 	.short	0x010a
        /*116a*/ 	.byte	0x3f
	.zero		1


	//   ....[79]....
        /*116c*/ 	.word	0x00026ca0
        /*1170*/ 	.word	0x00000055
        /*1174*/ 	.word	0x00030890
        /*1178*/ 	.short	0x010a
        /*117a*/ 	.byte	0x3f
	.zero		1


	//   ....[80]....
        /*117c*/ 	.word	0x00026f50
        /*1180*/ 	.word	0x00000055
        /*1184*/ 	.word	0x000308b0
        /*1188*/ 	.short	0x010a
        /*118a*/ 	.byte	0x3f
	.zero		1


	//   ....[81]....
        /*118c*/ 	.word	0x00027340
        /*1190*/ 	.word	0x00000012
        /*1194*/ 	.word	0x00030800
        /*1198*/ 	.short	0x010a
        /*119a*/ 	.byte	0x3f
	.zero		1


	//   ....[82]....
        /*119c*/ 	.word	0x00027730
        /*11a0*/ 	.word	0x00000012
        /*11a4*/ 	.word	0x00030800
        /*11a8*/ 	.short	0x010a
        /*11aa*/ 	.byte	0x3f
	.zero		1


	//   ....[83]....
        /*11ac*/ 	.word	0x00027780
        /*11b0*/ 	.word	0x00000008
        /*11b4*/ 	.word	0x00030830
        /*11b8*/ 	.short	0x010a
        /*11ba*/ 	.byte	0x3f
	.zero		1


	//   ....[84]....
        /*11bc*/ 	.word	0x000277d0
        /*11c0*/ 	.word	0x00000000
        /*11c4*/ 	.word	0x00030830
        /*11c8*/ 	.short	0x010a
        /*11ca*/ 	.byte	0x3f
	.zero		1


	//   ....[85]....
        /*11cc*/ 	.word	0x00027820
        /*11d0*/ 	.word	0x0000000b
        /*11d4*/ 	.word	0x00030850
        /*11d8*/ 	.short	0x010a
        /*11da*/ 	.byte	0x3f
	.zero		1


	//   ....[86]....
        /*11dc*/ 	.word	0x00027870
        /*11e0*/ 	.word	0x0000000e
        /*11e4*/ 	.word	0x00030830
        /*11e8*/ 	.short	0x010a
        /*11ea*/ 	.byte	0x3f
	.zero		1


	//   ....[87]....
        /*11ec*/ 	.word	0x000278c0
        /*11f0*/ 	.word	0x0000000b
        /*11f4*/ 	.word	0x00030850
        /*11f8*/ 	.short	0x010a
        /*11fa*/ 	.byte	0x3f
	.zero		1


	//   ....[88]....
        /*11fc*/ 	.word	0x00027910
        /*1200*/ 	.word	0x0000000a
        /*1204*/ 	.word	0x00030850
        /*1208*/ 	.short	0x010a
        /*120a*/ 	.byte	0x3f
	.zero		1


	//   ....[89]....
        /*120c*/ 	.word	0x00027ab0
        /*1210*/ 	.word	0x00000010
        /*1214*/ 	.word	0x00030820
        /*1218*/ 	.short	0x010a
        /*121a*/ 	.byte	0x3f
	.zero		1


	//   ....[90]....
        /*121c*/ 	.word	0x00027b00
        /*1220*/ 	.word	0x0000000c
        /*1224*/ 	.word	0x000308a0
        /*1228*/ 	.short	0x010a
        /*122a*/ 	.byte	0x3f
	.zero		1


	//   ....[91]....
        /*122c*/ 	.word	0x00027b50
        /*1230*/ 	.word	0x0000000c
        /*1234*/ 	.word	0x000308c0
        /*1238*/ 	.short	0x010a
        /*123a*/ 	.byte	0x3f
	.zero		1


	//   ....[92]....
        /*123c*/ 	.word	0x00027ba0
        /*1240*/ 	.word	0x0000000b
        /*1244*/ 	.word	0x000308a0
        /*1248*/ 	.short	0x010a
        /*124a*/ 	.byte	0x3f
	.zero		1


	//   ....[93]....
        /*124c*/ 	.word	0x00027bf0
        /*1250*/ 	.word	0x0000000b
        /*1254*/ 	.word	0x000308c0
        /*1258*/ 	.short	0x010a
        /*125a*/ 	.byte	0x3f
	.zero		1


	//   ....[94]....
        /*125c*/ 	.word	0x00027d10
        /*1260*/ 	.word	0x00000007
        /*1264*/ 	.word	0x00030840
        /*1268*/ 	.short	0x010a
        /*126a*/ 	.byte	0x3f
	.zero		1


	//   ....[95]....
        /*126c*/ 	.word	0x00029130
        /*1270*/ 	.word	0x00000010
        /*1274*/ 	.word	0x00030820
        /*1278*/ 	.short	0x010a
        /*127a*/ 	.byte	0x3f
	.zero		1


	//   ....[96]....
        /*127c*/ 	.word	0x00029180
        /*1280*/ 	.word	0x00000007
        /*1284*/ 	.word	0x00030840
        /*1288*/ 	.short	0x010a
        /*128a*/ 	.byte	0x3f
	.zero		1


	//   ....[97]....
        /*128c*/ 	.word	0x000299a0
        /*1290*/ 	.word	0x00000006
        /*1294*/ 	.word	0x00030860
        /*1298*/ 	.short	0x010a
        /*129a*/ 	.byte	0x3f
	.zero		1


	//   ....[98]....
        /*129c*/ 	.word	0x0002a250
        /*12a0*/ 	.word	0x00000000
        /*12a4*/ 	.word	0x00030860
        /*12a8*/ 	.short	0x010a
        /*12aa*/ 	.byte	0x3f
	.zero		1


	//   ....[99]....
        /*12ac*/ 	.word	0x0002b4f0
        /*12b0*/ 	.word	0x00000005
        /*12b4*/ 	.word	0x00030820
        /*12b8*/ 	.short	0x010a
        /*12ba*/ 	.byte	0x3f
	.zero		1


	//   ....[100]....
        /*12bc*/ 	.word	0x0002b690
        /*12c0*/ 	.word	0x00000003
        /*12c4*/ 	.word	0x00030840
        /*12c8*/ 	.short	0x010a
        /*12ca*/ 	.byte	0x3f
	.zero		1


	//   ....[101]....
        /*12cc*/ 	.word	0x0002b6e0
        /*12d0*/ 	.word	0x00000017
        /*12d4*/ 	.word	0x00030840
        /*12d8*/ 	.short	0x010a
        /*12da*/ 	.byte	0x3f
	.zero		1


	//   ....[102]....
        /*12dc*/ 	.word	0x0002b730
        /*12e0*/ 	.word	0x00000003
        /*12e4*/ 	.word	0x00030860
        /*12e8*/ 	.short	0x010a
        /*12ea*/ 	.byte	0x3f
	.zero		1


	//----- nvinfo : EIATTR_NUM_MBARRIERS
	.align		4
.L_827:
        /*12ec*/ 	.byte	0x03, 0x38
        /*12ee*/ 	.short	0x0016


	//----- nvinfo : EIATTR_EXIT_INSTR_OFFSETS
	.align		4
        /*12f0*/ 	.byte	0x04, 0x1c
        /*12f2*/ 	.short	(.L_829 - .L_828)


	//   ....[0]....
.L_828:
        /*12f4*/ 	.word	0x00026730


	//----- nvinfo : EIATTR_MAX_THREADS
	.align		4
.L_829:
        /*12f8*/ 	.byte	0x04, 0x05
        /*12fa*/ 	.short	(.L_831 - .L_830)
.L_830:
        /*12fc*/ 	.word	0x00000180
        /*1300*/ 	.word	0x00000001
        /*1304*/ 	.word	0x00000001


	//----- nvinfo : EIATTR_CRS_STACK_SIZE
	.align		4
.L_831:
        /*1308*/ 	.byte	0x04, 0x1e
        /*130a*/ 	.short	(.L_833 - .L_832)
.L_832:
        /*130c*/ 	.word	0x00000000


	//----- nvinfo : EIATTR_CBANK_PARAM_SIZE
	.align		4
.L_833:
        /*1310*/ 	.byte	0x03, 0x19
        /*1312*/ 	.short	0x0af0


	//----- nvinfo : EIATTR_PARAM_CBANK
	.align		4
        /*1314*/ 	.byte	0x04, 0x0a
        /*1316*/ 	.short	(.L_835 - .L_834)
	.align		4
.L_834:
        /*1318*/ 	.word	index@(.nv.constant0._ZN7cutlass13device_kernelIN5flash11enable_sm90INS1_16FlashAttnFwdSm90INS1_25CollectiveMainloopFwdSm90ILi2EN4cute5tupleIJNS5_1CILi1EEES8_S8_EEENS6_IJNS7_ILi128EEENS7_ILi96EEENS7_ILi192EEEEEELi192ENS_6half_tEfNS_4arch4Sm90ELb1ELb0ELb0ELb1ELb1ELb1ELb0ELb1ELb1ELb1ELb1ELb0EEENS1_21CollectiveEpilogueFwdINS6_IJSA_SC_SB_EEES9_SE_SG_Li256ELb1ELb1ELb1ELb0EEENS1_36VarlenDynamicPersistentTileSchedulerILi128ELi96ELi256ELi128ELb1ELb1ELb1ELb1ELb1ELb1EEEEEEEEEvNT_6ParamsE)
        /*131c*/ 	.short	0x0210
        /*131e*/ 	.short	0x0af0


	//----- nvinfo : EIATTR_SW_WAR
	.align		4
.L_835:
        /*1320*/ 	.byte	0x04, 0x36
        /*1322*/ 	.short	(.L_837 - .L_836)
.L_836:
        /*1324*/ 	.word	0x00000008
.L_837:


//--------------------- .nv.info._ZN7cutlass13device_kernelIN5flash11enable_sm90INS1_16FlashAttnFwdSm90INS1_25CollectiveMainloopFwdSm90ILi2EN4cute5tupleIJNS5_1CILi1EEES8_S8_EEENS6_IJNS7_ILi128EEESA_SA_EEELi128ENS_6half_tEfNS_4arch4Sm90ELb0ELb0ELb0ELb0ELb1ELb0ELb0ELb1ELb1ELb1ELb1ELb0EEENS1_21CollectiveEpilogueFwdISB_S9_SC_SE_Li256ELb0ELb1ELb1ELb0EEENS1_19SingleTileSchedulerILb0ELb1ELb1ELi128EEEEEEEEEvNT_6ParamsE --------------------------
	.section	.nv.info._ZN7cutlass13device_kernelIN5flash11enable_sm90INS1_16FlashAttnFwdSm90INS1_25CollectiveMainloopFwdSm90ILi2EN4cute5tupleIJNS5_1CILi1EEES8_S8_EEENS6_IJNS7_ILi128EEESA_SA_EEELi128ENS_6half_tEfNS_4arch4Sm90ELb0ELb0ELb0ELb0ELb1ELb0ELb0ELb1ELb1ELb1ELb1ELb0EEENS1_21CollectiveEpilogueFwdISB_S9_SC_SE_Li256ELb0ELb1ELb1ELb0EEENS1_19SingleTileSchedulerILb0ELb1ELb1ELi128EEEEEEEEEvNT_6ParamsE,"",@"SHT_CUDA_INFO"
	.sectionflags	@""
	.align	4


	//----- nvinfo : EIATTR_CUDA_API_VERSION
	.align		4
        /*0000*/ 	.byte	0x04, 0x37
        /*0002*/ 	.short	(.L_839 - .L_838)
.L_838:
        /*0004*/ 	.word	0x00000082


	//----- nvinfo : EIATTR_KPARAM_INFO
	.align		4
.L_839:
        /*0008*/ 	.byte	0x04, 0x17
        /*000a*/ 	.short	(.L_841 - .L_840)
.L_840:
        /*000c*/ 	.word	0x00000000
        /*0010*/ 	.short	0x0000
        /*0012*/ 	.short	0x0070
        /*0014*/ 	.byte	0x00, 0xf0, 0x01, 0x28


	//----- nvinfo : EIATTR_SPARSE_MMA_MASK
	.align		4
.L_841:
        /*0018*/ 	.byte	0x03, 0x50
        /*001a*/ 	.short	0x0000


	//----- nvinfo : EIATTR_MAXREG_COUNT
	.align		4
        /*001c*/ 	.byte	0x03, 0x1b
        /*001e*/ 	.short	0x00a8


	//----- nvinfo : EIATTR_NUM_BARRIERS
	.align		4
        /*0020*/ 	.byte	0x02, 0x4c
        /*0022*/ 	.byte	0x10
	.zero		1


	//----- nvinfo : EIATTR_EXTERNS
	.align		4
        /*0024*/ 	.byte	0x04, 0x0f
        /*0026*/ 	.short	(.L_843 - .L_842)


	//   ....[0]....
	.align		4
.L_842:
        /*0028*/ 	.word	index@(__assertfail)


	//----- nvinfo : EIATTR_MERCURY_ISA_VERSION
	.align		4
.L_843:
        /*002c*/ 	.byte	0x03, 0x5f
        /*002e*/ 	.short	0x0101


	//----- nvinfo : EIATTR_INT_WARP_WIDE_INSTR_OFFSETS
	.align		4
        /*0030*/ 	.byte	0x04, 0x31
        /*0032*/ 	.short	(.L_845 - .L_844)


	//   ....[0]....
.L_844:
        /*0034*/ 	.word	0x000000b0


	//   ....[1]....
        /*0038*/ 	.word	0x000000c0


	//   ....[2]....
        /*003c*/ 	.word	0x00000160


	//----- nvinfo : EIATTR_COOP_GROUP_MASK_REGIDS
	.align		4
.L_845:
        /*0040*/ 	.byte	0x04, 0x29
        /*0042*/ 	.short	(.L_847 - .L_846)


	//   ....[0]....
.L_846:
        /*0044*/ 	.word	0xffffffff


	//   ....[1]....
        /*0048*/ 	.word	0xffffffff


	//   ....[2]....
        /*004c*/ 	.word	0xffffffff


	//   ....[3]....
        /*0050*/ 	.word	0xffffffff


	//   ....[4]....
        /*0054*/ 	.word	0xffffffff


	//   ....[5]....
        /*0058*/ 	.word	0xffffffff


	//   ....[6]....
        /*005c*/ 	.word	0xffffffff


	//   ....[7]....
        /*0060*/ 	.word	0xffffffff


	//   ....[8]....
        /*0064*/ 	.word	0xffffffff


	//   ....[9]....
        /*0068*/ 	.word	0xffffffff


	//   ....[10]....
        /*006c*/ 	.word	0xffffffff


	//   ....[11]....
        /*0070*/ 	.word	0xffffffff


	//   ....[12]....
        /*0074*/ 	.word	0xffffffff


	//   ....[13]....
        /*0078*/ 	.word	0xffffffff


	//   ....[14]....
        /*007c*/ 	.word	0xffffffff


	//   ....[15]....
        /*0080*/ 	.word	0xffffffff


	//   ....[16]....
        /*0084*/ 	.word	0xffffffff


	//   ....[17]....
        /*0088*/ 	.word	0xffffffff


	//   ....[18]....
        /*008c*/ 	.word	0xffffffff


	//   ....[19]....
        /*0090*/ 	.word	0xffffffff


	//   ....[20]....
        /*0094*/ 	.word	0xffffffff


	//   ....[21]....
        /*0098*/ 	.word	0xffffffff


	//   ....[22]....
        /*009c*/ 	.word	0xffffffff


	//   ....[23]....
        /*00a0*/ 	.word	0xffffffff


	//   ....[24]....
        /*00a4*/ 	.word	0xffffffff


	//   ....[25]....
        /*00a8*/ 	.word	0xffffffff


	//   ....[26]....
        /*00ac*/ 	.word	0xffffffff


	//   ....[27]....
        /*00b0*/ 	.word	0xffffffff


	//   ....[28]....
        /*00b4*/ 	.word	0xffffffff


	//   ....[29]....
        /*00b8*/ 	.word	0xffffffff


	//   ....[30]....
        /*00bc*/ 	.word	0xffffffff


	//   ....[31]....
        /*00c0*/ 	.word	0xffffffff


	//   ....[32]....
        /*00c4*/ 	.word	0xffffffff


	//   ....[33]....
        /*00c8*/ 	.word	0xffffffff


	//   ....[34]....
        /*00cc*/ 	.word	0xffffffff


	//   ....[35]....
        /*00d0*/ 	.word	0xffffffff


	//   ....[36]....
        /*00d4*/ 	.word	0xffffffff


	//   ....[37]....
        /*00d8*/ 	.word	0xffffffff


	//   ....[38]....
        /*00dc*/ 	.word	0xffffffff


	//   ....[39]....
        /*00e0*/ 	.word	0xffffffff


	//   ....[40]....
        /*00e4*/ 	.word	0xffffffff


	//   ....[41]....
        /*00e8*/ 	.word	0xffffffff


	//   ....[42]....
        /*00ec*/ 	.word	0xffffffff


	//   ....[43]....
        /*00f0*/ 	.word	0xffffffff


	//   ....[44]....
        /*00f4*/ 	.word	0xffffffff


	//   ....[45]....
        /*00f8*/ 	.word	0xffffffff


	//   ....[46]....
        /*00fc*/ 	.word	0xffffffff


	//   ....[47]....
        /*0100*/ 	.word	0xffffffff


	//   ....[48]....
        /*0104*/ 	.word	0xffffffff


	//   ....[49]....
        /*0108*/ 	.word	0xffffffff


	//   ....[50]....
        /*010c*/ 	.word	0xffffffff


	//   ....[51]....
        /*0110*/ 	.word	0xffffffff


	//   ....[52]....
        /*0114*/ 	.word	0xffffffff


	//   ....[53]....
        /*0118*/ 	.word	0xffffffff


	//   ....[54]....
        /*011c*/ 	.word	0xffffffff


	//   ....[55]....
        /*0120*/ 	.word	0xffffffff


	//   ....[56]....
        /*0124*/ 	.word	0xffffffff


	//   ....[57]....
        /*0128*/ 	.word	0xffffffff


	//   ....[58]....
        /*012c*/ 	.word	0xffffffff


	//   ....[59]....
        /*0130*/ 	.word	0xffffffff


	//   ....[60]....
        /*0134*/ 	.word	0xffffffff


	//   ....[61]....
        /*0138*/ 	.word	0xffffffff


	//   ....[62]....
        /*013c*/ 	.word	0xffffffff


	//   ....[63]....
        /*0140*/ 	.word	0xffffffff


	//   ....[64]....
        /*0144*/ 	.word	0xffffffff


	//   ....[65]....
        /*0148*/ 	.word	0xffffffff


	//   ....[66]....
        /*014c*/ 	.word	0xffffffff


	//   ....[67]....
        /*0150*/ 	.word	0xffffffff


	//   ....[68]....
        /*0154*/ 	.word	0xffffffff


	//   ....[69]....
        /*0158*/ 	.word	0xffffffff


	//   ....[70]....
        /*015c*/ 	.word	0xffffffff


	//   ....[71]....
        /*0160*/ 	.word	0xffffffff


	//   ....[72]....
        /*0164*/ 	.word	0xffffffff


	//   ....[73]....
        /*0168*/ 	.word	0xffffffff


	//   ....[74]....
        /*016c*/ 	.word	0xffffffff


	//   ....[75]....
        /*0170*/ 	.word	0xffffffff


	//   ....[76]....
        /*0174*/ 	.word	0xffffffff


	//   ....[77]....
        /*0178*/ 	.word	0xffffffff


	//   ....[78]....
        /*017c*/ 	.word	0xffffffff


	//   ....[79]....
        /*0180*/ 	.word	0xffffffff


	//   ....[80]....
        /*0184*/ 	.word	0xffffffff


	//   ....[81]....
        /*0188*/ 	.word	0xffffffff


	//   ....[82]....
        /*018c*/ 	.word	0xffffffff


	//   ....[83]....
        /*0190*/ 	.word	0xffffffff


	//   ....[84]....
        /*0194*/ 	.word	0xffffffff


	//   ....[85]....
        /*0198*/ 	.word	0xffffffff


	//   ....[86]....
        /*019c*/ 	.word	0xffffffff


	//   ....[87]....
        /*01a0*/ 	.word	0xffffffff


	//   ....[88]....
        /*01a4*/ 	.word	0xffffffff


	//   ....[89]....
        /*01a8*/ 	.word	0xffffffff


	//   ....[90]....
        /*01ac*/ 	.word	0xffffffff


	//   ....[91]....
        /*01b0*/ 	.word	0xffffffff


	//   ....[92]....
        /*01b4*/ 	.word	0xffffffff


	//   ....[93]....
        /*01b8*/ 	.word	0xffffffff


	//   ....[94]....
        /*01bc*/ 	.word	0xffffffff


	//   ....[95]....
        /*01c0*/ 	.word	0xffffffff


	//   ....[96]....
        /*01c4*/ 	.word	0xffffffff


	//   ....[97]....
        /*01c8*/ 	.word	0xffffffff


	//   ....[98]....
        /*01cc*/ 	.word	0xffffffff


	//   ....[99]....
        /*01d0*/ 	.word	0xffffffff


	//   ....[100]....
        /*01d4*/ 	.word	0xffffffff


	//   ....[101]....
        /*01d8*/ 	.word	0xffffffff


	//   ....[102]....
        /*01dc*/ 	.word	0xffffffff


	//   ....[103]....
        /*01e0*/ 	.word	0xffffffff


	//   ....[104]....
        /*01e4*/ 	.word	0xffffffff


	//   ....[105]....
        /*01e8*/ 	.word	0xffffffff


	//   ....[106]....
        /*01ec*/ 	.word	0xffffffff


	//   ....[107]....
        /*01f0*/ 	.word	0xffffffff


	//   ....[108]....
        /*01f4*/ 	.word	0xffffffff


	//   ....[109]....
        /*01f8*/ 	.word	0x0500000f


	//   ....[110]....
        /*01fc*/ 	.word	0x0500000f


	//   ....[111]....
        /*0200*/ 	.word	0x0500000f


	//   ....[112]....
        /*0204*/ 	.word	0x0500000f


	//   ....[113]....
        /*0208*/ 	.word	0x0500000f


	//   ....[114]....
        /*020c*/ 	.word	0x0500000f


	//   ....[115]....
        /*0210*/ 	.word	0x0500000f


	//   ....[116]....
        /*0214*/ 	.word	0x0500000f


	//   ....[117]....
        /*0218*/ 	.word	0x0500000f


	//   ....[118]....
        /*021c*/ 	.word	0x0500000f


	//   ....[119]....
        /*0220*/ 	.word	0x0500000f


	//   ....[120]....
        /*0224*/ 	.word	0x0500000f


	//   ....[121]....
        /*0228*/ 	.word	0x0500000f


	//   ....[122]....
        /*022c*/ 	.word	0x0500000f


	//   ....[123]....
        /*0230*/ 	.word	0x0500000f


	//   ....[124]....
        /*0234*/ 	.word	0x0500000f


	//   ....[125]....
        /*0238*/ 	.word	0x0500000f


	//   ....[126]....
        /*023c*/ 	.word	0x0500000f


	//   ....[127]....
        /*0240*/ 	.word	0x0500000f


	//   ....[128]....
        /*0244*/ 	.word	0x0500000f


	//   ....[129]....
        /*0248*/ 	.word	0x0500000f


	//   ....[130]....
        /*024c*/ 	.word	0x0500000f


	//   ....[131]....
        /*0250*/ 	.word	0x0500000f


	//   ....[132]....
        /*0254*/ 	.word	0x0500000f


	//   ....[133]....
        /*0258*/ 	.word	0x0500000f


	//   ....[134]....
        /*025c*/ 	.word	0x0500000f


	//   ....[135]....
        /*0260*/ 	.word	0x0500000f


	//   ....[136]....
        /*0264*/ 	.word	0x0500000f


	//   ....[137]....
        /*0268*/ 	.word	0x0500000f


	//   ....[138]....
        /*026c*/ 	.word	0x0500000f


	//   ....[139]....
        /*0270*/ 	.word	0x0500000f


	//   ....[140]....
        /*0274*/ 	.word	0x0500000f


	//   ....[141]....
        /*0278*/ 	.word	0x0500000f


	//   ....[142]....
        /*027c*/ 	.word	0x0500000f


	//   ....[143]....
        /*0280*/ 	.word	0x0500000f


	//   ....[144]....
        /*0284*/ 	.word	0x0500000f


	//   ....[145]....
        /*0288*/ 	.word	0x0500000f


	//   ....[146]....
        /*028c*/ 	.word	0x0500000f


	//   ....[147]....
        /*0290*/ 	.word	0x0500000f


	//   ....[148]....
        /*0294*/ 	.word	0x0500000f


	//   ....[149]....
        /*0298*/ 	.word	0x0500000f


	//   ....[150]....
        /*029c*/ 	.word	0x0500000f


	//   ....[151]....
        /*02a0*/ 	.word	0x0500000f


	//   ....[152]....
        /*02a4*/ 	.word	0x0500000f


	//   ....[153]....
        /*02a8*/ 	.word	0x0500000f


	//   ....[154]....
        /*02ac*/ 	.word	0x0500000f


	//   ....[155]....
        /*02b0*/ 	.word	0x0500000f


	//   ....[156]....
        /*02b4*/ 	.word	0x0500000f


	//   ....[157]....
        /*02b8*/ 	.word	0x0500000f


	//   ....[158]....
        /*02bc*/ 	.word	0x0500000f


	//   ....[159]....
        /*02c0*/ 	.word	0x0500000f


	//   ....[160]....
        /*02c4*/ 	.word	0x0500000f


	//   ....[161]....
        /*02c8*/ 	.word	0x0500000f


	//   ....[162]....
        /*02cc*/ 	.word	0x0500000f


	//   ....[163]....
        /*02d0*/ 	.word	0x0500000f


	//   ....[164]....
        /*02d4*/ 	.word	0x0500000f


	//   ....[165]....
        /*02d8*/ 	.word	0x0500000f


	//   ....[166]....
        /*02dc*/ 	.word	0x0500000f


	//   ....[167]....
        /*02e0*/ 	.word	0x0500000f


	//   ....[168]....
        /*02e4*/ 	.word	0x0500000f


	//   ....[169]....
        /*02e8*/ 	.word	0x0500000f


	//   ....[170]....
        /*02ec*/ 	.word	0x0500000f


	//   ....[171]....
        /*02f0*/ 	.word	0x0500000f


	//   ....[172]....
        /*02f4*/ 	.word	0x0500000f


	//   ....[173]....
        /*02f8*/ 	.word	0x0500000f


	//   ....[174]....
        /*02fc*/ 	.word	0x0500000f


	//   ....[175]....
        /*0300*/ 	.word	0x0500000f


	//   ....[176]....
        /*0304*/ 	.word	0x0500000f


	//   ....[177]....
        /*0308*/ 	.word	0x0500000f


	//   ....[178]....
        /*030c*/ 	.word	0x0500000f


	//   ....[179]....
        /*0310*/ 	.word	0x0500000f


	//   ....[180]....
        /*0314*/ 	.word	0x0500000f


	//   ....[181]....
        /*0318*/ 	.word	0x0500000f


	//   ....[182]....
        /*031c*/ 	.word	0x0500000f


	//   ....[183]....
        /*0320*/ 	.word	0x0500000f


	//   ....[184]....
        /*0324*/ 	.word	0x0500000f


	//   ....[185]....
        /*0328*/ 	.word	0x0500000f


	//   ....[186]....
        /*032c*/ 	.word	0x0500000f


	//   ....[187]....
        /*0330*/ 	.word	0x0500000f


	//   ....[188]....
        /*0334*/ 	.word	0x0500000f


	//   ....[189]....
        /*0338*/ 	.word	0x0500000f


	//   ....[190]....
        /*033c*/ 	.word	0x0500000f


	//----- nvinfo : EIATTR_COOP_GROUP_INSTR_OFFSETS
	.align		4
.L_847:
        /*0340*/ 	.byte	0x04, 0x28
        /*0342*/ 	.short	(.L_849 - .L_848)


	//   ....[0]....
.L_848:
        /*0344*/ 	.word	0x00000070


	//   ....[1]....
        /*0348*/ 	.word	0x00000080


	//   ....[2]....
        /*034c*/ 	.word	0x000002c0


	//   ....[3]....
        /*0350*/ 	.word	0x00000420


	//   ....[4]....
        /*0354*/ 	.word	0x00000540


	//   ....[5]....
        /*0358*/ 	.word	0x000006a0


	//   ....[6]....
        /*035c*/ 	.word	0x00000fd0


	//   ....[7]....
        /*0360*/ 	.word	0x00002200


	//   ....[8]....
        /*0364*/ 	.word	0x00002320


	//   ....[9]....
        /*0368*/ 	.word	0x00002630


	//   ....[10]....
        /*036c*/ 	.word	0x000027f0


	//   ....[11]....
        /*0370*/ 	.word	0x000043e0


	//   ....[12]....
        /*0374*/ 	.word	0x000043f0


	//   ....[13]....
        /*0378*/ 	.word	0x00004450


	//   ....[14]....
        /*037c*/ 	.word	0x00004470


	//   ....[15]....
        /*0380*/ 	.word	0x00005930


	//   ....[16]....
        /*0384*/ 	.word	0x00005960


	//   ....[17]....
        /*0388*/ 	.word	0x00005a30


	//   ....[18]....
        /*038c*/ 	.word	0x00005a40


	//   ....[19]....
        /*0390*/ 	.word	0x000069e0


	//   ....[20]....
        /*0394*/ 	.word	0x00006a20


	//   ....[21]....
        /*0398*/ 	.word	0x00006a50


	//   ....[22]....
        /*039c*/ 	.word	0x00006a80


	//   ....[23]....
        /*03a0*/ 	.word	0x00006a90


	//   ....[24]....
        /*03a4*/ 	.word	0x00006ac0


	//   ....[25]....
        /*03a8*/ 	.word	0x00007120


	//   ....[26]....
        /*03ac*/ 	.word	0x00007130


	//   ....[27]....
        /*03b0*/ 	.word	0x00007b60


	//   ....[28]....
        /*03b4*/ 	.word	0x00008c70


	//   ....[29]....
        /*03b8*/ 	.word	0x00008ca0


	//   ....[30]....
        /*03bc*/ 	.word	0x00008cb0


	//   ....[31]....
        /*03c0*/ 	.word	0x00008cc0


	//   ....[32]....
        /*03c4*/ 	.word	0x00008cd0


	//   ....[33]....
        /*03c8*/ 	.word	0x00008ce0


	//   ....[34]....
        /*03cc*/ 	.word	0x00008cf0


	//   ....[35]....
        /*03d0*/ 	.word	0x00008d10


	//   ....[36]....
        /*03d4*/ 	.word	0x00008d80


	//   ....[37]....
        /*03d8*/ 	.word	0x00008e20


	//   ....[38]....
        /*03dc*/ 	.word	0x00008e90


	//   ....[39]....
        /*03e0*/ 	.word	0x00008ed0


	//   ....[40]....
        /*03e4*/ 	.word	0x00008ee0


	//   ....[41]....
        /*03e8*/ 	.word	0x00008ef0


	//   ....[42]....
        /*03ec*/ 	.word	0x00008f30


	//   ....[43]....
        /*03f0*/ 	.word	0x00008f50


	//   ....[44]....
        /*03f4*/ 	.word	0x000095c0


	//   ....[45]....
        /*03f8*/ 	.word	0x00009600


	//   ....[46]....
        /*03fc*/ 	.word	0x00009630


	//   ....[47]....
        /*0400*/ 	.word	0x00009650


	//   ....[48]....
        /*0404*/ 	.word	0x000096d0


	//   ....[49]....
        /*0408*/ 	.word	0x00009700


	//   ....[50]....
        /*040c*/ 	.word	0x00009760


	//   ....[51]....
        /*0410*/ 	.word	0x00009790


	//   ....[52]....
        /*0414*/ 	.word	0x00009810


	//   ....[53]....
        /*0418*/ 	.word	0x00009840


	//   ....[54]....
        /*041c*/ 	.word	0x000098a0


	//   ....[55]....
        /*0420*/ 	.word	0x000098d0


	//   ....[56]....
        /*0424*/ 	.word	0x00009950


	//   ....[57]....
        /*0428*/ 	.word	0x00009980


	//   ....[58]....
        /*042c*/ 	.word	0x000099c0


	//   ....[59]....
        /*0430*/ 	.word	0x000099e0


	//   ....[60]....
        /*0434*/ 	.word	0x0000a100


	//   ....[61]....
        /*0438*/ 	.word	0x0000a130


	//   ....[62]....
        /*043c*/ 	.word	0x0000a140


	//   ....[63]....
        /*0440*/ 	.word	0x0000a150


	//   ....[64]....
        /*0444*/ 	.word	0x0000a180


	//   ....[65]....
        /*0448*/ 	.word	0x0000a1c0


	//   ....[66]....
        /*044c*/ 	.word	0x0000a1d0


	//   ....[67]....
        /*0450*/ 	.word	0x0000a1f0


	//   ....[68]....
        /*0454*/ 	.word	0x0000a250


	//   ....[69]....
        /*0458*/ 	.word	0x0000a260


	//   ....[70]....
        /*045c*/ 	.word	0x0000a280


	//   ....[71]....
        /*0460*/ 	.word	0x0000a2e0


	//   ....[72]....
        /*0464*/ 	.word	0x0000a300


	//   ....[73]....
        /*0468*/ 	.word	0x0000a310


	//   ....[74]....
        /*046c*/ 	.word	0x0000a340


	//   ....[75]....
        /*0470*/ 	.word	0x0000a350


	//   ....[76]....
        /*0474*/ 	.word	0x0000a5d0


	//   ....[77]....
        /*0478*/ 	.word	0x0000a5f0


	//   ....[78]....
        /*047c*/ 	.word	0x0000a600


	//   ....[79]....
        /*0480*/ 	.word	0x0000a620


	//   ....[80]....
        /*0484*/ 	.word	0x0000a690


	//   ....[81]....
        /*0488*/ 	.word	0x0000a6c0


	//   ....[82]....
        /*048c*/ 	.word	0x0000a710


	//   ....[83]....
        /*0490*/ 	.word	0x0000a740


	//   ....[84]....
        /*0494*/ 	.word	0x0000a790


	//   ....[85]....
        /*0498*/ 	.word	0x0000a7c0


	//   ....[86]....
        /*049c*/ 	.word	0x0000a810


	//   ....[87]....
        /*04a0*/ 	.word	0x0000a840


	//   ....[88]....
        /*04a4*/ 	.word	0x0000a890


	//   ....[89]....
        /*04a8*/ 	.word	0x0000a8c0


	//   ....[90]....
        /*04ac*/ 	.word	0x0000a910


	//   ....[91]....
        /*04b0*/ 	.word	0x0000a940


	//   ....[92]....
        /*04b4*/ 	.word	0x0000ada0


	//   ....[93]....
        /*04b8*/ 	.word	0x0000add0


	//   ....[94]....
        /*04bc*/ 	.word	0x0000ae00


	//   ....[95]....
        /*04c0*/ 	.word	0x0000ae30


	//   ....[96]....
        /*04c4*/ 	.word	0x0000ae60


	//   ....[97]....
        /*04c8*/ 	.word	0x0000ae70


	//   ....[98]....
        /*04cc*/ 	.word	0x0000ae90


	//   ....[99]....
        /*04d0*/ 	.word	0x0000aeb0


	//   ....[100]....
        /*04d4*/ 	.word	0x0000aed0


	//   ....[101]....
        /*04d8*/ 	.word	0x0000af00


	//   ....[102]....
        /*04dc*/ 	.word	0x0000af70


	//   ....[103]....
        /*04e0*/ 	.word	0x0000afa0


	//   ....[104]....
        /*04e4*/ 	.word	0x0000afc0


	//   ....[105]....
        /*04e8*/ 	.word	0x0000afe0


	//   ....[106]....
        /*04ec*/ 	.word	0x0000b190


	//   ....[107]....
        /*04f0*/ 	.word	0x0000b1a0


	//   ....[108]....
        /*04f4*/ 	.word	0x0000b400


	//   ....[109]....
        /*04f8*/ 	.word	0x0000b8a0


	//   ....[110]....
        /*04fc*/ 	.word	0x0000b990


	//   ....[111]....
        /*0500*/ 	.word	0x0000ba30


	//   ....[112]....
        /*0504*/ 	.word	0x0000ba90


	//   ....[113]....
        /*0508*/ 	.word	0x0000bb60


	//   ....[114]....
        /*050c*/ 	.word	0x0000bbd0


	//   ....[115]....
        /*0510*/ 	.word	0x0000bc90


	//   ....[116]....
        /*0514*/ 	.word	0x0000bd00


	//   ....[117]....
        /*0518*/ 	.word	0x0000bde0


	//   ....[118]....
        /*051c*/ 	.word	0x0000be60


	//   ....[119]....
        /*0520*/ 	.word	0x0000bf30


	//   ....[120]....
        /*0524*/ 	.word	0x0000bfb0


	//   ....[121]....
        /*0528*/ 	.word	0x0000c070


	//   ....[122]....
        /*052c*/ 	.word	0x0000c0e0


	//   ....[123]....
        /*0530*/ 	.word	0x0000c1c0


	//   ....[124]....
        /*0534*/ 	.word	0x0000c240


	//   ....[125]....
        /*0538*/ 	.word	0x0000c300


	//   ....[126]....
        /*053c*/ 	.word	0x0000c390


	//   ....[127]....
        /*0540*/ 	.word	0x0000c3f0


	//   ....[128]....
        /*0544*/ 	.word	0x0000c490


	//   ....[129]....
        /*0548*/ 	.word	0x0000c560


	//   ....[130]....
        /*054c*/ 	.word	0x0000c5d0


	//   ....[131]....
        /*0550*/ 	.word	0x0000c6b0


	//   ....[132]....
        /*0554*/ 	.word	0x0000c730


	//   ....[133]....
        /*0558*/ 	.word	0x0000c7f0


	//   ....[134]....
        /*055c*/ 	.word	0x0000c870


	//   ....[135]....
        /*0560*/ 	.word	0x0000c940


	//   ....[136]....
        /*0564*/ 	.word	0x0000c9d0


	//   ....[137]....
        /*0568*/ 	.word	0x0000caa0


	//   ....[138]....
        /*056c*/ 	.word	0x0000cb10


	//   ....[139]....
        /*0570*/ 	.word	0x0000cbe0


	//   ....[140]....
        /*0574*/ 	.word	0x0000cc60


	//   ....[141]....
        /*0578*/ 	.word	0x0000cd10


	//   ....[142]....
        /*057c*/ 	.word	0x0000ce50


	//   ....[143]....
        /*0580*/ 	.word	0x0000cf00


	//   ....[144]....
        /*0584*/ 	.word	0x0000cfd0


	//   ....[145]....
        /*0588*/ 	.word	0x0000d020


	//   ....[146]....
        /*058c*/ 	.word	0x0000d100


	//   ....[147]....
        /*0590*/ 	.word	0x0000d150


	//   ....[148]....
        /*0594*/ 	.word	0x0000d220


	//   ....[149]....
        /*0598*/ 	.word	0x0000d270


	//   ....[150]....
        /*059c*/ 	.word	0x0000d350


	//   ....[151]....
        /*05a0*/ 	.word	0x0000d3a0


	//   ....[152]....
        /*05a4*/ 	.word	0x0000d480


	//   ....[153]....
        /*05a8*/ 	.word	0x0000d4d0


	//   ....[154]....
        /*05ac*/ 	.word	0x0000d5a0


	//   ....[155]....
        /*05b0*/ 	.word	0x0000d5f0


	//   ....[156]....
        /*05b4*/ 	.word	0x0000d6d0


	//   ....[157]....
        /*05b8*/ 	.word	0x0000d720


	//   ....[158]....
        /*05bc*/ 	.word	0x0000d810


	//   ....[159]....
        /*05c0*/ 	.word	0x0000d8b0


	//   ....[160]....
        /*05c4*/ 	.word	0x0000d910


	//   ....[161]....
        /*05c8*/ 	.word	0x0000d9d0


	//   ....[162]....
        /*05cc*/ 	.word	0x0000da70


	//   ....[163]....
        /*05d0*/ 	.word	0x0000db30


	//   ....[164]....
        /*05d4*/ 	.word	0x0000dbd0


	//   ....[165]....
        /*05d8*/ 	.word	0x0000dc90


	//   ....[166]....
        /*05dc*/ 	.word	0x0000dd30


	//   ....[167]....
        /*05e0*/ 	.word	0x0000ddf0


	//   ....[168]....
        /*05e4*/ 	.word	0x0000de90


	//   ....[169]....
        /*05e8*/ 	.word	0x0000df50


	//   ....[170]....
        /*05ec*/ 	.word	0x0000dff0


	//   ....[171]....
        /*05f0*/ 	.word	0x0000e0b0


	//   ....[172]....
        /*05f4*/ 	.word	0x0000e150


	//   ....[173]....
        /*05f8*/ 	.word	0x0000e210


	//   ....[174]....
        /*05fc*/ 	.word	0x0000e330


	//   ....[175]....
        /*0600*/ 	.word	0x0000e3d0


	//   ....[176]....
        /*0604*/ 	.word	0x0000e480


	//   ....[177]....
        /*0608*/ 	.word	0x0000e550


	//   ....[178]....
        /*060c*/ 	.word	0x0000e5c0


	//   ....[179]....
        /*0610*/ 	.word	0x0000e690


	//   ....[180]....
        /*0614*/ 	.word	0x0000e700


	//   ....[181]....
        /*0618*/ 	.word	0x0000e7e0


	//   ....[182]....
        /*061c*/ 	.word	0x0000e850


	//   ....[183]....
        /*0620*/ 	.word	0x0000e930


	//   ....[184]....
        /*0624*/ 	.word	0x0000e9b0


	//   ....[185]....
        /*0628*/ 	.word	0x0000ea90


	//   ....[186]....
        /*062c*/ 	.word	0x0000eb00


	//   ....[187]....
        /*0630*/ 	.word	0x0000ebd0


	//   ....[188]....
        /*0634*/ 	.word	0x0000ec40


	//   ....[189]....
        /*0638*/ 	.word	0x0000ed00


	//   ....[190]....
        /*063c*/ 	.word	0x0000ede0


	//----- nvinfo : EIATTR_REG_RECONFIG
	.align		4
.L_849:
        /*0640*/ 	.byte	0x01, 0x54
	.zero		2


	//----- nvinfo : EIATTR_SYSCALL_OFFSETS
	.align		4
        /*0644*/ 	.byte	0x04, 0x46
        /*0646*/ 	.short	(.L_851 - .L_850)


	//   ....[0]....
.L_850:
        /*0648*/ 	.word	0x00001190


	//   ....[1]....
        /*064c*/ 	.word	0x000082a0


	//   ....[2]....
        /*0650*/ 	.word	0x000083e0


	//   ....[3]....
        /*0654*/ 	.word	0x000084d0


	//   ....[4]....
        /*0658*/ 	.word	0x00009330


	//----- nvinfo : EIATTR_MBARRIER_INSTR_OFFSETS
	.align		4
.L_851:
        /*065c*/ 	.byte	0x04, 0x39
        /*065e*/ 	.short	(.L_853 - .L_852)


	//   ....[0]....
.L_852:
        /*0660*/ 	.word	0x00000170
        /*0664*/ 	.word	0x000000ff
        /*0668*/ 	.word	0x00028800
        /*066c*/ 	.short	0x0100
        /*066e*/ 	.byte	0x08
	.zero		1


	//   ....[1]....
        /*0670*/ 	.word	0x00000180
        /*0674*/ 	.word	0x000000ff
        /*0678*/ 	.word	0x00028820
        /*067c*/ 	.short	0x0100
        /*067e*/ 	.byte	0x08
	.zero		1


	//   ....[2]....
        /*0680*/ 	.word	0x00000270
        /*0684*/ 	.word	0x000000ff
        /*0688*/ 	.word	0x00028830
        /*068c*/ 	.short	0x0100
        /*068e*/ 	.byte	0x08
	.zero		1


	//   ....[3]....
        /*0690*/ 	.word	0x00000280
        /*0694*/ 	.word	0x000000ff
        /*0698*/ 	.word	0x00028840
        /*069c*/ 	.short	0x0100
        /*069e*/ 	.byte	0x08
	.zero		1


	//   ....[4]....
        /*06a0*/ 	.word	0x00000290
        /*06a4*/ 	.word	0x000000ff
        /*06a8*/ 	.word	0x00028838
        /*06ac*/ 	.short	0x0100
        /*06ae*/ 	.byte	0x08
	.zero		1


	//   ....[5]....
        /*06b0*/ 	.word	0x000002a0
        /*06b4*/ 	.word	0x000000ff
        /*06b8*/ 	.word	0x00028848
        /*06bc*/ 	.short	0x0100
        /*06be*/ 	.byte	0x08
	.zero		1


	//   ....[6]....
        /*06c0*/ 	.word	0x000003d0
        /*06c4*/ 	.word	0x000000ff
        /*06c8*/ 	.word	0x00028850
        /*06cc*/ 	.short	0x0100
        /*06ce*/ 	.byte	0x08
	.zero		1


	//   ....[7]....
        /*06d0*/ 	.word	0x000003e0
        /*06d4*/ 	.word	0x000000ff
        /*06d8*/ 	.word	0x00028860
        /*06dc*/ 	.short	0x0100
        /*06de*/ 	.byte	0x08
	.zero		1


	//   ....[8]....
        /*06e0*/ 	.word	0x000003f0
        /*06e4*/ 	.word	0x000000ff
        /*06e8*/ 	.word	0x00028858
        /*06ec*/ 	.short	0x0100
        /*06ee*/ 	.byte	0x08
	.zero		1


	//   ....[9]....
        /*06f0*/ 	.word	0x00000400
        /*06f4*/ 	.word	0x000000ff
        /*06f8*/ 	.word	0x00028868
        /*06fc*/ 	.short	0x0100
        /*06fe*/ 	.byte	0x08
	.zero		1


	//   ....[10]....
        /*0700*/ 	.word	0x000004f0
        /*0704*/ 	.word	0x000000ff
        /*0708*/ 	.word	0x00028870
        /*070c*/ 	.short	0x0100
        /*070e*/ 	.byte	0x06
	.zero		1


	//   ....[11]....
        /*0710*/ 	.word	0x00000500
        /*0714*/ 	.word	0x000000ff
        /*0718*/ 	.word	0x00028880
        /*071c*/ 	.short	0x0100
        /*071e*/ 	.byte	0x06
	.zero		1


	//   ....[12]....
        /*0720*/ 	.word	0x00000510
        /*0724*/ 	.word	0x000000ff
        /*0728*/ 	.word	0x00028878
        /*072c*/ 	.short	0x0100
        /*072e*/ 	.byte	0x06
	.zero		1


	//   ....[13]....
        /*0730*/ 	.word	0x00000520
        /*0734*/ 	.word	0x000000ff
        /*0738*/ 	.word	0x00028888
        /*073c*/ 	.short	0x0100
        /*073e*/ 	.byte	0x06
	.zero		1


	//   ....[14]....
        /*0740*/ 	.word	0x00000650
        /*0744*/ 	.word	0x000000ff
        /*0748*/ 	.word	0x00028890
        /*074c*/ 	.short	0x0100
        /*074e*/ 	.byte	0x08
	.zero		1


	//   ....[15]....
        /*0750*/ 	.word	0x00000660
        /*0754*/ 	.word	0x000000ff
        /*0758*/ 	.word	0x000288a0
        /*075c*/ 	.short	0x0100
        /*075e*/ 	.byte	0x08
	.zero		1


	//   ....[16]....
        /*0760*/ 	.word	0x00000670
        /*0764*/ 	.word	0x000000ff
        /*0768*/ 	.word	0x00028898
        /*076c*/ 	.short	0x0100
        /*076e*/ 	.byte	0x08
	.zero		1


	//   ....[17]....
        /*0770*/ 	.word	0x00000680
        /*0774*/ 	.word	0x000000ff
        /*0778*/ 	.word	0x000288a8
        /*077c*/ 	.short	0x0100
        /*077e*/ 	.byte	0x08
	.zero		1


	//   ....[18]....
        /*0780*/ 	.word	0x000007c0
        /*0784*/ 	.word	0x000000ff
        /*0788*/ 	.word	0x000288b0
        /*078c*/ 	.short	0x0100
        /*078e*/ 	.byte	0x08
	.zero		1


	//   ....[19]....
        /*0790*/ 	.word	0x000007d0
        /*0794*/ 	.word	0x000000ff
        /*0798*/ 	.word	0x000288c0
        /*079c*/ 	.short	0x0100
        /*079e*/ 	.byte	0x08
	.zero		1


	//   ....[20]....
        /*07a0*/ 	.word	0x000007e0
        /*07a4*/ 	.word	0x000000ff
        /*07a8*/ 	.word	0x000288b8
        /*07ac*/ 	.short	0x0100
        /*07ae*/ 	.byte	0x08
	.zero		1


	//   ....[21]....
        /*07b0*/ 	.word	0x000007f0
        /*07b4*/ 	.word	0x000000ff
        /*07b8*/ 	.word	0x000288c8
        /*07bc*/ 	.short	0x0100
        /*07be*/ 	.byte	0x08
	.zero		1


	//   ....[22]....
        /*07c0*/ 	.word	0x000011b0
        /*07c4*/ 	.word	0x000000ff
        /*07c8*/ 	.word	0x00028800
        /*07cc*/ 	.short	0x010a
        /*07ce*/ 	.byte	0x24
	.zero		1


	//   ....[23]....
        /*07d0*/ 	.word	0x00001220
        /*07d4*/ 	.word	0x000000ff
        /*07d8*/ 	.word	0x00028830
        /*07dc*/ 	.short	0x010a
        /*07de*/ 	.byte	0x24
	.zero		1


	//   ....[24]....
        /*07e0*/ 	.word	0x00001280
        /*07e4*/ 	.word	0x000000ff
        /*07e8*/ 	.word	0x00028830
        /*07ec*/ 	.short	0x010a
        /*07ee*/ 	.byte	0x24
	.zero		1


	//   ....[25]....
        /*07f0*/ 	.word	0x00002340
        /*07f4*/ 	.word	0x000000ff
        /*07f8*/ 	.word	0x00000000
        /*07fc*/ 	.short	0x0101
        /*07fe*/ 	.byte	0x04
	.zero		1


	//   ....[26]....
        /*0800*/ 	.word	0x00003890
        /*0804*/ 	.word	0x000000ff
        /*0808*/ 	.word	0x00028830
        /*080c*/ 	.short	0x010a
        /*080e*/ 	.byte	0x0a
	.zero		1


	//   ....[27]....
        /*0810*/ 	.word	0x000038d0
        /*0814*/ 	.word	0x000000ff
        /*0818*/ 	.word	0x00028830
        /*081c*/ 	.short	0x010a
        /*081e*/ 	.byte	0x0a
	.zero		1


	//   ....[28]....
        /*0820*/ 	.word	0x00003c50
        /*0824*/ 	.word	0x000000ff
        /*0828*/ 	.word	0x00028850
        /*082c*/ 	.short	0x010a
        /*082e*/ 	.byte	0x0a
	.zero		1


	//   ....[29]....
        /*0830*/ 	.word	0x00003c90
        /*0834*/ 	.word	0x000000ff
        /*0838*/ 	.word	0x00028850
        /*083c*/ 	.short	0x010a
        /*083e*/ 	.byte	0x0a
	.zero		1


	//   ....[30]....
        /*0840*/ 	.word	0x00004480
        /*0844*/ 	.word	0x000000ff
        /*0848*/ 	.word	0x00000000
        /*084c*/ 	.short	0x0101
        /*084e*/ 	.byte	0x06
	.zero		1


	//   ....[31]....
        /*0850*/ 	.word	0x00005260
        /*0854*/ 	.word	0x000000ff
        /*0858*/ 	.word	0x00000000
        /*085c*/ 	.short	0x0101
        /*085e*/ 	.byte	0x05
	.zero		1


	//   ....[32]....
        /*0860*/ 	.word	0x00005880
        /*0864*/ 	.word	0x000000ff
        /*0868*/ 	.word	0x00028850
        /*086c*/ 	.short	0x010a
        /*086e*/ 	.byte	0x05
	.zero		1


	//   ....[33]....
        /*0870*/ 	.word	0x000058c0
        /*0874*/ 	.word	0x000000ff
        /*0878*/ 	.word	0x00028850
        /*087c*/ 	.short	0x010a
        /*087e*/ 	.byte	0x05
	.zero		1


	//   ....[34]....
        /*0880*/ 	.word	0x00005ea0
        /*0884*/ 	.word	0x000000ff
        /*0888*/ 	.word	0x00000000
        /*088c*/ 	.short	0x0101
        /*088e*/ 	.byte	0x04
	.zero		1


	//   ....[35]....
        /*0890*/ 	.word	0x00006aa0
        /*0894*/ 	.word	0x000000ff
        /*0898*/ 	.word	0x00000000
        /*089c*/ 	.short	0x0101
        /*089e*/ 	.byte	0x04
	.zero		1


	//   ....[36]....
        /*08a0*/ 	.word	0x000089a0
        /*08a4*/ 	.word	0x000000ff
        /*08a8*/ 	.word	0x00028840
        /*08ac*/ 	.short	0x010a
        /*08ae*/ 	.byte	0x2d
	.zero		1


	//   ....[37]....
        /*08b0*/ 	.word	0x000090f0
        /*08b4*/ 	.word	0x000000ff
        /*08b8*/ 	.word	0x00028830
        /*08bc*/ 	.short	0x0107
        /*08be*/ 	.byte	0x2d
	.zero		1


	//   ....[38]....
        /*08c0*/ 	.word	0x00009160
        /*08c4*/ 	.word	0x000000ff
        /*08c8*/ 	.word	0x00028830
        /*08cc*/ 	.short	0x0101
        /*08ce*/ 	.byte	0x2d
	.zero		1


	//   ....[39]....
        /*08d0*/ 	.word	0x00009b40
        /*08d4*/ 	.word	0x000000ff
        /*08d8*/ 	.word	0x00028800
        /*08dc*/ 	.short	0x0107
        /*08de*/ 	.byte	0x2d
	.zero		1


	//   ....[40]....
        /*08e0*/ 	.word	0x00009b80
        /*08e4*/ 	.word	0x000000ff
        /*08e8*/ 	.word	0x00028800
        /*08ec*/ 	.short	0x0101
        /*08ee*/ 	.byte	0x2d
	.zero		1


	//   ....[41]....
        /*08f0*/ 	.word	0x00009b90
        /*08f4*/ 	.word	0x000000ff
        /*08f8*/ 	.word	0x00028820
        /*08fc*/ 	.short	0x010a
        /*08fe*/ 	.byte	0x2d
	.zero		1


	//   ....[42]....
        /*0900*/ 	.word	0x00009f00
        /*0904*/ 	.word	0x00000022
        /*0908*/ 	.word	0x00028840
        /*090c*/ 	.short	0x010a
        /*090e*/ 	.byte	0x3f
	.zero		1


	//   ....[43]....
        /*0910*/ 	.word	0x0000a460
        /*0914*/ 	.word	0x00000022
        /*0918*/ 	.word	0x00028830
        /*091c*/ 	.short	0x0107
        /*091e*/ 	.byte	0x3f
	.zero		1


	//   ....[44]....
        /*0920*/ 	.word	0x0000a510
        /*0924*/ 	.word	0x00000022
        /*0928*/ 	.word	0x00028830
        /*092c*/ 	.short	0x0101
        /*092e*/ 	.byte	0x3f
	.zero		1


	//   ....[45]....
        /*0930*/ 	.word	0x0000a570
        /*0934*/ 	.word	0x00000000
        /*0938*/ 	.word	0x00028860
        /*093c*/ 	.short	0x010a
        /*093e*/ 	.byte	0x3f
	.zero		1


	//   ....[46]....
        /*0940*/ 	.word	0x0000aac0
        /*0944*/ 	.word	0x00000000
        /*0948*/ 	.word	0x00028850
        /*094c*/ 	.short	0x0107
        /*094e*/ 	.byte	0x3f
	.zero		1


	//   ....[47]....
        /*0950*/ 	.word	0x0000abb0
        /*0954*/ 	.word	0x00000000
        /*0958*/ 	.word	0x00028850
        /*095c*/ 	.short	0x0101
        /*095e*/ 	.byte	0x3f
	.zero		1


	//   ....[48]....
        /*0960*/ 	.word	0x0000ad40
        /*0964*/ 	.word	0x00000000
        /*0968*/ 	.word	0x00028860
        /*096c*/ 	.short	0x010a
        /*096e*/ 	.byte	0x3f
	.zero		1


	//   ....[49]....
        /*0970*/ 	.word	0x0000b270
        /*0974*/ 	.word	0x00000000
        /*0978*/ 	.word	0x00028850
        /*097c*/ 	.short	0x0107
        /*097e*/ 	.byte	0x3f
	.zero		1


	//   ....[50]....
        /*0980*/ 	.word	0x0000b320
        /*0984*/ 	.word	0x00000000
        /*0988*/ 	.word	0x00028850
        /*098c*/ 	.short	0x0101
        /*098e*/ 	.byte	0x3f
	.zero		1


	//   ....[51]....
        /*0990*/ 	.word	0x0000b3c0
        /*0994*/ 	.word	0x00000007
        /*0998*/ 	.word	0x00028820
        /*099c*/ 	.short	0x010a
        /*099e*/ 	.byte	0x3f
	.zero		1


	//   ....[52]....
        /*09a0*/ 	.word	0x0000b4f0
        /*09a4*/ 	.word	0x00000005
        /*09a8*/ 	.word	0x00028840
        /*09ac*/ 	.short	0x010a
        /*09ae*/ 	.byte	0x3f
	.zero		1


	//   ....[53]....
        /*09b0*/ 	.word	0x0000b590
        /*09b4*/ 	.word	0x00000007
        /*09b8*/ 	.word	0x00028840
        /*09bc*/ 	.short	0x010a
        /*09be*/ 	.byte	0x3f
	.zero		1


	//   ....[54]....
        /*09c0*/ 	.word	0x0000b5d0
        /*09c4*/ 	.word	0x00000005
        /*09c8*/ 	.word	0x00028860
        /*09cc*/ 	.short	0x010a
        /*09ce*/ 	.byte	0x3f
	.zero		1


	//   ....[55]....
        /*09d0*/ 	.word	0x0000b610
        /*09d4*/ 	.word	0x00000007
        /*09d8*/ 	.word	0x00028860
        /*09dc*/ 	.short	0x010a
        /*09de*/ 	.byte	0x3f
	.zero		1


	//   ....[56]....
        /*09e0*/ 	.word	0x0000b680
        /*09e4*/ 	.word	0x00000000
        /*09e8*/ 	.word	0x00028800
        /*09ec*/ 	.short	0x010a
        /*09ee*/ 	.byte	0x3f
	.zero		1


	//   ....[57]....
        /*09f0*/ 	.word	0x0000b6e0
        /*09f4*/ 	.word	0x00000004
        /*09f8*/ 	.word	0x00028830
        /*09fc*/ 	.short	0x010a
        /*09fe*/ 	.byte	0x3f
	.zero		1


	//   ....[58]....
        /*0a00*/ 	.word	0x0000b740
        /*0a04*/ 	.word	0x00000003
        /*0a08*/ 	.word	0x00028830
        /*0a0c*/ 	.short	0x010a
        /*0a0e*/ 	.byte	0x3f
	.zero		1


	//   ....[59]....
        /*0a10*/ 	.word	0x0000b7a0
        /*0a14*/ 	.word	0x00000006
        /*0a18*/ 	.word	0x00028850
        /*0a1c*/ 	.short	0x010a
        /*0a1e*/ 	.byte	0x3f
	.zero		1


	//   ....[60]....
        /*0a20*/ 	.word	0x0000b800
        /*0a24*/ 	.word	0x00000005
        /*0a28*/ 	.word	0x00028850
        /*0a2c*/ 	.short	0x010a
        /*0a2e*/ 	.byte	0x3f
	.zero		1


	//   ....[61]....
        /*0a30*/ 	.word	0x0000b8e0
        /*0a34*/ 	.word	0x0000000a
        /*0a38*/ 	.word	0x00028840
        /*0a3c*/ 	.short	0x010a
        /*0a3e*/ 	.byte	0x3f
	.zero		1


	//   ....[62]....
        /*0a40*/ 	.word	0x0000cd50
        /*0a44*/ 	.word	0x00000003
        /*0a48*/ 	.word	0x00028820
        /*0a4c*/ 	.short	0x010a
        /*0a4e*/ 	.byte	0x3f
	.zero		1


	//   ....[63]....
        /*0a50*/ 	.word	0x0000cda0
        /*0a54*/ 	.word	0x00000022
        /*0a58*/ 	.word	0x00028840
        /*0a5c*/ 	.short	0x010a
        /*0a5e*/ 	.byte	0x3f
	.zero		1


	//   ....[64]....
        /*0a60*/ 	.word	0x0000d760
        /*0a64*/ 	.word	0x00000000
        /*0a68*/ 	.word	0x00028860
        /*0a6c*/ 	.short	0x010a
        /*0a6e*/ 	.byte	0x3f
	.zero		1


	//   ....[65]....
        /*0a70*/ 	.word	0x0000e280
        /*0a74*/ 	.word	0x00000000
        /*0a78*/ 	.word	0x00028860
        /*0a7c*/ 	.short	0x010a
        /*0a7e*/ 	.byte	0x3f
	.zero		1


	//   ....[66]....
        /*0a80*/ 	.word	0x0000ed30
        /*0a84*/ 	.word	0x00000007
        /*0a88*/ 	.word	0x00028820
        /*0a8c*/ 	.short	0x010a
        /*0a8e*/ 	.byte	0x3f
	.zero		1


	//   ....[67]....
        /*0a90*/ 	.word	0x0000eea0
        /*0a94*/ 	.word	0x00000005
        /*0a98*/ 	.word	0x00028840
        /*0a9c*/ 	.short	0x010a
        /*0a9e*/ 	.byte	0x3f
	.zero		1


	//   ....[68]....
        /*0aa0*/ 	.word	0x0000eef0
        /*0aa4*/ 	.word	0x00000007
        /*0aa8*/ 	.word	0x00028840
        /*0aac*/ 	.short	0x010a
        /*0aae*/ 	.byte	0x3f
	.zero		1


	//   ....[69]....
        /*0ab0*/ 	.word	0x0000ef40
        /*0ab4*/ 	.word	0x00000005
        /*0ab8*/ 	.word	0x00028860
        /*0abc*/ 	.short	0x010a
        /*0abe*/ 	.byte	0x3f
	.zero		1


	//----- nvinfo : EIATTR_NUM_MBARRIERS
	.align		4
.L_853:
        /*0ac0*/ 	.byte	0x03, 0x38
        /*0ac2*/ 	.short	0x0016


	//----- nvinfo : EIATTR_EXIT_INSTR_OFFSETS
	.align		4
        /*0ac4*/ 	.byte	0x04, 0x1c
        /*0ac6*/ 	.short	(.L_855 - .L_854)


	//   ....[0]....
.L_854:
        /*0ac8*/ 	.word	0x0000b660


	//----- nvinfo : EIATTR_MAX_THREADS
	.align		4
.L_855:
        /*0acc*/ 	.byte	0x04, 0x05
        /*0ace*/ 	.short	(.L_857 - .L_856)
.L_856:
        /*0ad0*/ 	.word	0x00000180
        /*0ad4*/ 	.word	0x00000001
        /*0ad8*/ 	.word	0x00000001


	//----- nvinfo : EIATTR_CRS_STACK_SIZE
	.align		4
.L_857:
        /*0adc*/ 	.byte	0x04, 0x1e
        /*0ade*/ 	.short	(.L_859 - .L_858)
.L_858:
        /*0ae0*/ 	.word	0x00000000


	//----- nvinfo : EIATTR_CBANK_PARAM_SIZE
	.align		4
.L_859:
        /*0ae4*/ 	.byte	0x03, 0x19
        /*0ae6*/ 	.short	0x0a70


	//----- nvinfo : EIATTR_PARAM_CBANK
	.align		4
        /*0ae8*/ 	.byte	0x04, 0x0a
        /*0aea*/ 	.short	(.L_861 - .L_860)
	.align		4
.L_860:
        /*0aec*/ 	.word	index@(.nv.constant0._ZN7cutlass13device_kernelIN5flash11enable_sm90INS1_16FlashAttnFwdSm90INS1_25CollectiveMainloopFwdSm90ILi2EN4cute5tupleIJNS5_1CILi1EEES8_S8_EEENS6_IJNS7_ILi128EEESA_SA_EEELi128ENS_6half_tEfNS_4arch4Sm90ELb0ELb0ELb0ELb0ELb1ELb0ELb0ELb1ELb1ELb1ELb1ELb0EEENS1_21CollectiveEpilogueFwdISB_S9_SC_SE_Li256ELb0ELb1ELb1ELb0EEENS1_19SingleTileSchedulerILb0ELb1ELb1ELi128EEEEEEEEEvNT_6ParamsE)
        /*0af0*/ 	.short	0x0210
        /*0af2*/ 	.short	0x0a70


	//----- nvinfo : EIATTR_SW_WAR
	.align		4
.L_861:
        /*0af4*/ 	.byte	0x04, 0x36
        /*0af6*/ 	.short	(.L_863 - .L_862)
.L_862:
        /*0af8*/ 	.word	0x00000008
.L_863:


//--------------------- .nv.info._ZN7cutlass13device_kernelIN5flash11enable_sm90INS1_16FlashAttnFwdSm90INS1_25CollectiveMainloopFwdSm90ILi2EN4cute5tupleIJNS5_1CILi1EEES8_S8_EEENS6_IJNS7_ILi128EEESA_SA_EEELi128ENS_6half_tEfNS_4arch4Sm90ELb0ELb0ELb0ELb1ELb1ELb0ELb0ELb1ELb1ELb1ELb1ELb0EEENS1_21CollectiveEpilogueFwdISB_S9_SC_SE_Li256ELb1ELb1ELb1ELb0EEENS1_36VarlenDynamicPersistentTileSchedulerILi128ELi128ELi256ELi128ELb1ELb1ELb1ELb0ELb1ELb1EEEEEEEEEvNT_6ParamsE --------------------------
	.section	.nv.info._ZN7cutlass13device_kernelIN5flash11enable_sm90INS1_16FlashAttnFwdSm90INS1_25CollectiveMainloopFwdSm90ILi2EN4cute5tupleIJNS5_1CILi1EEES8_S8_EEENS6_IJNS7_ILi128EEESA_SA_EEELi128ENS_6half_tEfNS_4arch4Sm90ELb0ELb0ELb0ELb1ELb1ELb0ELb0ELb1ELb1ELb1ELb1ELb0EEENS1_21CollectiveEpilogueFwdISB_S9_SC_SE_Li256ELb1ELb1ELb1ELb0EEENS1_36VarlenDynamicPersistentTileSchedulerILi128ELi128ELi256ELi128ELb1ELb1ELb1ELb0ELb1ELb1EEEEEEEEEvNT_6ParamsE,"",@"SHT_CUDA_INFO"
	.sectionflags	@""
	.align	4


	//----- nvinfo : EIATTR_CUDA_API_VERSION
	.align		4
        /*0000*/ 	.byte	0x04, 0x37
        /*0002*/ 	.short	(.L_865 - .L_864)
.L_864:
        /*0004*/ 	.word	0x00000082


	//----- nvinfo : EIATTR_KPARAM_INFO
	.align		4
.L_865:
        /*0008*/ 	.byte	0x04, 0x17
        /*000a*/ 	.short	(.L_867 - .L_866)
.L_866:
        /*000c*/ 	.word	0x00000000
        /*0010*/ 	.short	0x0000
        /*0012*/ 	.short	0x0070
        /*0014*/ 	.byte	0x00, 0xf0, 0x01, 0x2a


	//----- nvinfo : EIATTR_SPARSE_MMA_MASK
	.align		4
.L_867:
        /*0018*/ 	.byte	0x03, 0x50
        /*001a*/ 	.short	0x0000


	//----- nvinfo : EIATTR_MAXREG_COUNT
	.align		4
        /*001c*/ 	.byte	0x03, 0x1b
        /*001e*/ 	.short	0x00a8


	//----- nvinfo : EIATTR_NUM_BARRIERS
	.align		4
        /*0020*/ 	.byte	0x02, 0x4c
        /*0022*/ 	.byte	0x10
	.zero		1


	//----- nvinfo : EIATTR_EXTERNS
	.align		4
        /*0024*/ 	.byte	0x04, 0x0f
        /*0026*/ 	.short	(.L_869 - .L_868)


	//   ....[0]....
	.align		4
.L_868:
        /*0028*/ 	.word	index@(__assertfail)


	//----- nvinfo : EIATTR_ANNOTATIONS
	.align		4
.L_869:
        /*002c*/ 	.byte	0x04, 0x55
        /*002e*/ 	.short	(.L_871 - .L_870)


	//   ....[0]....
.L_870:
        /* <DEDUP_REMOVED lines=19> */


	//----- nvinfo : EIATTR_MERCURY_ISA_VERSION
	.align		4
.L_871:
        /*0150*/ 	.byte	0x03, 0x5f
        /*0152*/ 	.short	0x0101


	//----- nvinfo : EIATTR_UNUSED_LOAD_BYTE_OFFSET
	.align		4
        /*0154*/ 	.byte	0x04, 0x44
        /*0156*/ 	.short	(.L_873 - .L_872)


	//   ....[0]....
.L_872:
        /*0158*/ 	.word	0x00000960
        /*015c*/ 	.word	0x0000fff0


	//   ....[1]....
        /*0160*/ 	.word	0x00006990
        /*0164*/ 	.word	0x0000fff0


	//----- nvinfo : EIATTR_INT_WARP_WIDE_INSTR_OFFSETS
	.align		4
.L_873:
        /*0168*/ 	.byte	0x04, 0x31
        /*016a*/ 	.short	(.L_875 - .L_874)


	//   ....[0]....
.L_874:
        /*016c*/ 	.word	0x000000c0


	//   ....[1]....
        /*0170*/ 	.word	0x000000d0


	//   ....[2]....
        /*0174*/ 	.word	0x00000170


	//   ....[3]....
        /*0178*/ 	.word	0x0000aa80


	//   ....[4]....
        /*017c*/ 	.word	0x0000ab10


	//   ....[5]....
        /*0180*/ 	.word	0x0000d910


	//   ....[6]....
        /*0184*/ 	.word	0x0000d9a0


	//----- nvinfo : EIATTR_COOP_GROUP_MASK_REGIDS
	.align		4
.L_875:
        /*0188*/ 	.byte	0x04, 0x29
        /*018a*/ 	.short	(.L_877 - .L_876)


	//   ....[0]....
.L_876:
        /*018c*/ 	.word	0xffffffff


	//   ....[1]....
        /*0190*/ 	.word	0xffffffff


	//   ....[2]....
        /*0194*/ 	.word	0xffffffff


	//   ....[3]....
        /*0198*/ 	.word	0xffffffff


	//   ....[4]....
        /*019c*/ 	.word	0xffffffff


	//   ....[5]....
        /*01a0*/ 	.word	0xffffffff


	//   ....[6]....
        /*01a4*/ 	.word	0xffffffff


	//   ....[7]....
        /*01a8*/ 	.word	0xffffffff


	//   ....[8]....
        /*01ac*/ 	.word	0xffffffff


	//   ....[9]....
        /*01b0*/ 	.word	0xffffffff


	//   ....[10]....
        /*01b4*/ 	.word	0xffffffff


	//   ....[11]....
        /*01b8*/ 	.word	0xffffffff


	//   ....[12]....
        /*01bc*/ 	.word	0xffffffff


	//   ....[13]....
        /*01c0*/ 	.word	0xffffffff


	//   ....[14]....
        /*01c4*/ 	.word	0xffffffff


	//   ....[15]....
        /*01c8*/ 	.word	0xffffffff


	//   ....[16]....
        /*01cc*/ 	.word	0xffffffff


	//   ....[17]....
        /*01d0*/ 	.word	0xffffffff


	//   ....[18]....
        /*01d4*/ 	.word	0xffffffff


	//   ....[19]....
        /*01d8*/ 	.word	0xffffffff


	//   ....[20]....
        /*01dc*/ 	.word	0xffffffff


	//   ....[21]....
        /*01e0*/ 	.word	0xffffffff


	//   ....[22]....
        /*01e4*/ 	.word	0xffffffff


	//   ....[23]....
        /*01e8*/ 	.word	0xffffffff


	//   ....[24]....
        /*01ec*/ 	.word	0xffffffff


	//   ....[25]....
        /*01f0*/ 	.word	0xffffffff


	//   ....[26]....
        /*01f4*/ 	.word	0xffffffff


	//   ....[27]....
        /*01f8*/ 	.word	0xffffffff


	//   ....[28]....
        /*01fc*/ 	.word	0xffffffff


	//   ....[29]....
        /*0200*/ 	.word	0xffffffff


	//   ....[30]....
        /*0204*/ 	.word	0xffffffff


	//   ....[31]....
        /*0208*/ 	.word	0xffffffff


	//   ....[32]....
        /*020c*/ 	.word	0xffffffff


	//   ....[33]....
        /*0210*/ 	.word	0xffffffff


	//   ....[34]....
        /*0214*/ 	.word	0xffffffff


	//   ....[35]....
        /*0218*/ 	.word	0xffffffff


	//   ....[36]....
        /*021c*/ 	.word	0xffffffff


	//   ....[37]....
        /*0220*/ 	.word	0xffffffff


	//   ....[38]....
        /*0224*/ 	.word	0xffffffff


	//   ....[39]....
        /*0228*/ 	.word	0xffffffff


	//   ....[40]....
        /*022c*/ 	.word	0xffffffff


	//   ....[41]....
        /*0230*/ 	.word	0xffffffff


	//   ....[42]....
        /*0234*/ 	.word	0xffffffff


	//   ....[43]....
        /*0238*/ 	.word	0xffffffff


	//   ....[44]....
        /*023c*/ 	.word	0xffffffff


	//   ....[45]....
        /*0240*/ 	.word	0xffffffff


	//   ....[46]....
        /*0244*/ 	.word	0xffffffff


	//   ....[47]....
        /*0248*/ 	.word	0xffffffff


	//   ....[48]....
        /*024c*/ 	.word	0xffffffff


	//   ....[49]....
        /*0250*/ 	.word	0xffffffff


	//   ....[50]....
        /*0254*/ 	.word	0xffffffff


	//   ....[51]....
        /*0258*/ 	.word	0xffffffff


	//   ....[52]....
        /*025c*/ 	.word	0xffffffff


	//   ....[53]....
        /*0260*/ 	.word	0xffffffff


	//   ....[54]....
        /*0264*/ 	.word	0xffffffff


	//   ....[55]....
        /*0268*/ 	.word	0xffffffff


	//   ....[56]....
        /*026c*/ 	.word	0xffffffff


	//   ....[57]....
        /*0270*/ 	.word	0xffffffff


	//   ....[58]....
        /*0274*/ 	.word	0xffffffff


	//   ....[59]....
        /*0278*/ 	.word	0xffffffff


	//   ....[60]....
        /*027c*/ 	.word	0xffffffff


	//   ....[61]....
        /*0280*/ 	.word	0xffffffff


	//   ....[62]....
        /*0284*/ 	.word	0xffffffff


	//   ....[63]....
        /*0288*/ 	.word	0xffffffff


	//   ....[64]....
        /*028c*/ 	.word	0xffffffff


	//   ....[65]....
        /*0290*/ 	.word	0xffffffff


	//   ....[66]....
        /*0294*/ 	.word	0xffffffff


	//   ....[67]....
        /*0298*/ 	.word	0xffffffff


	//   ....[68]....
        /*029c*/ 	.word	0xffffffff


	//   ....[69]....
        /*02a0*/ 	.word	0xffffffff


	//   ....[70]....
        /*02a4*/ 	.word	0xffffffff


	//   ....[71]....
        /*02a8*/ 	.word	0xffffffff


	//   ....[72]....
        /*02ac*/ 	.word	0xffffffff


	//   ....[73]....
        /*02b0*/ 	.word	0xffffffff


	//   ....[74]....
        /*02b4*/ 	.word	0xffffffff


	//   ....[75]....
        /*02b8*/ 	.word	0xffffffff


	//   ....[76]....
        /*02bc*/ 	.word	0xffffffff


	//   ....[77]....
        /*02c0*/ 	.word	0xffffffff


	//   ....[78]....
        /*02c4*/ 	.word	0xffffffff


	//   ....[79]....
        /*02c8*/ 	.word	0xffffffff


	//   ....[80]....
        /*02cc*/ 	.word	0xffffffff


	//   ....[81]....
        /*02d0*/ 	.word	0xffffffff


	//   ....[82]....
        /*02d4*/ 	.word	0xffffffff


	//   ....[83]....
        /*02d8*/ 	.word	0xffffffff


	//   ....[84]....
        /*02dc*/ 	.word	0xffffffff


	//   ....[85]....
        /*02e0*/ 	.word	0xffffffff


	//   ....[86]....
        /*02e4*/ 	.word	0xffffffff


	//   ....[87]....
        /*02e8*/ 	.word	0xffffffff


	//   ....[88]....
        /*02ec*/ 	.word	0xffffffff


	//   ....[89]....
        /*02f0*/ 	.word	0xffffffff


	//   ....[90]....
        /*02f4*/ 	.word	0xffffffff


	//   ....[91]....
        /*02f8*/ 	.word	0xffffffff


	//   ....[92]....
        /*02fc*/ 	.word	0xffffffff


	//   ....[93]....
        /*0300*/ 	.word	0xffffffff


	//   ....[94]....
        /*0304*/ 	.word	0xffffffff


	//   ....[95]....
        /*0308*/ 	.word	0xffffffff


	//   ....[96]....
        /*030c*/ 	.word	0xffffffff


	//   ....[97]....
        /*0310*/ 	.word	0xffffffff


	//   ....[98]....
        /*0314*/ 	.word	0xffffffff


	//   ....[99]....
        /*0318*/ 	.word	0xffffffff


	//   ....[100]....
        /*031c*/ 	.word	0xffffffff


	//   ....[101]....
        /*0320*/ 	.word	0xffffffff


	//   ....[102]....
        /*0324*/ 	.word	0xffffffff


	//   ....[103]....
        /*0328*/ 	.word	0xffffffff


	//   ....[104]....
        /*032c*/ 	.word	0xffffffff


	//   ....[105]....
        /*0330*/ 	.word	0xffffffff


	//   ....[106]....
        /*0334*/ 	.word	0xffffffff


	//   ....[107]....
        /*0338*/ 	.word	0xffffffff


	//   ....[108]....
        /*033c*/ 	.word	0xffffffff


	//   ....[109]....
        /*0340*/ 	.word	0xffffffff


	//   ....[110]....
        /*0344*/ 	.word	0xffffffff


	//   ....[111]....
        /*0348*/ 	.word	0xffffffff


	//   ....[112]....
        /*034c*/ 	.word	0xffffffff


	//   ....[113]....
        /*0350*/ 	.word	0xffffffff


	//   ....[114]....
        /*0354*/ 	.word	0xffffffff


	//   ....[115]....
        /*0358*/ 	.word	0xffffffff


	//   ....[116]....
        /*035c*/ 	.word	0xffffffff


	//   ....[117]....
        /*0360*/ 	.word	0xffffffff


	//   ....[118]....
        /*0364*/ 	.word	0xffffffff


	//   ....[119]....
        /*0368*/ 	.word	0xffffffff


	//   ....[120]....
        /*036c*/ 	.word	0xffffffff


	//   ....[121]....
        /*0370*/ 	.word	0xffffffff


	//   ....[122]....
        /*0374*/ 	.word	0xffffffff


	//   ....[123]....
        /*0378*/ 	.word	0xffffffff


	//   ....[124]....
        /*037c*/ 	.word	0xffffffff


	//   ....[125]....
        /*0380*/ 	.word	0xffffffff


	//   ....[126]....
        /*0384*/ 	.word	0xffffffff


	//   ....[127]....
        /*0388*/ 	.word	0xffffffff


	//   ....[128]....
        /*038c*/ 	.word	0xffffffff


	//   ....[129]....
        /*0390*/ 	.word	0xffffffff


	//   ....[130]....
        /*0394*/ 	.word	0xffffffff


	//   ....[131]....
        /*0398*/ 	.word	0xffffffff


	//   ....[132]....
        /*039c*/ 	.word	0xffffffff


	//   ....[133]....
        /*03a0*/ 	.word	0xffffffff


	//   ....[134]....
        /*03a4*/ 	.word	0xffffffff


	//   ....[135]....
        /*03a8*/ 	.word	0xffffffff


	//   ....[136]....
        /*03ac*/ 	.word	0xffffffff


	//   ....[137]....
        /*03b0*/ 	.word	0xffffffff


	//   ....[138]....
        /*03b4*/ 	.word	0xffffffff


	//   ....[139]....
        /*03b8*/ 	.word	0xffffffff


	//   ....[140]....
        /*03bc*/ 	.word	0xffffffff


	//   ....[141]....
        /*03c0*/ 	.word	0xffffffff


	//   ....[142]....
        /*03c4*/ 	.word	0xffffffff


	//   ....[143]....
        /*03c8*/ 	.word	0xffffffff


	//   ....[144]....
        /*03cc*/ 	.word	0xffffffff


	//   ....[145]....
        /*03d0*/ 	.word	0xffffffff


	//   ....[146]....
        /*03d4*/ 	.word	0xffffffff


	//   ....[147]....
        /*03d8*/ 	.word	0xffffffff


	//   ....[148]....
        /*03dc*/ 	.word	0xffffffff


	//   ....[149]....
        /*03e0*/ 	.word	0xffffffff


	//   ....[150]....
        /*03e4*/ 	.word	0xffffffff


	//   ....[151]....
        /*03e8*/ 	.word	0xffffffff


	//   ....[152]....
        /*03ec*/ 	.word	0xffffffff


	//   ....[153]....
        /*03f0*/ 	.word	0xffffffff


	//   ....[154]....
        /*03f4*/ 	.word	0xffffffff


	//   ....[155]....
        /*03f8*/ 	.word	0xffffffff


	//   ....[156]....
        /*03fc*/ 	.word	0xffffffff


	//   ....[157]....
        /*0400*/ 	.word	0xffffffff


	//   ....[158]....
        /*0404*/ 	.word	0xffffffff


	//   ....[159]....
        /*0408*/ 	.word	0x0500000f


	//   ....[160]....
        /*040c*/ 	.word	0x0500000f


	//   ....[161]....
        /*0410*/ 	.word	0x0500000f


	//   ....[162]....
        /*0414*/ 	.word	0x0500000f


	//   ....[163]....
        /*0418*/ 	.word	0x0500000f


	//   ....[164]....
        /*041c*/ 	.word	0x0500000f


	//   ....[165]....
        /*0420*/ 	.word	0x0500000f


	//   ....[166]....
        /*0424*/ 	.word	0x0500000f


	//   ....[167]....
        /*0428*/ 	.word	0x0500000f


	//   ....[168]....
        /*042c*/ 	.word	0x0500000f


	//   ....[169]....
        /*0430*/ 	.word	0x0500000f


	//   ....[170]....
        /*0434*/ 	.word	0x0500000f


	//   ....[171]....
        /*0438*/ 	.word	0x0500000f


	//   ....[172]....
        /*043c*/ 	.word	0x0500000f


	//   ....[173]....
        /*0440*/ 	.word	0x0500000f


	//   ....[174]....
        /*0444*/ 	.word	0x0500000f


	//   ....[175]....
        /*0448*/ 	.word	0x0500000f


	//   ....[176]....
        /*044c*/ 	.word	0x0500000f


	//   ....[177]....
        /*0450*/ 	.word	0x0500000f


	//   ....[178]....
        /*0454*/ 	.word	0x0500000f


	//   ....[179]....
        /*0458*/ 	.word	0x0500000f


	//   ....[180]....
        /*045c*/ 	.word	0x0500000f


	//   ....[181]....
        /*0460*/ 	.word	0x0500000f


	//   ....[182]....
        /*0464*/ 	.word	0x0500000f


	//   ....[183]....
        /*0468*/ 	.word	0x0500000f


	//   ....[184]....
        /*046c*/ 	.word	0x0500000f


	//   ....[185]....
        /*0470*/ 	.word	0x0500000f


	//   ....[186]....
        /*0474*/ 	.word	0x0500000f


	//   ....[187]....
        /*0478*/ 	.word	0x0500000f


	//   ....[188]....
        /*047c*/ 	.word	0x0500000f


	//   ....[189]....
        /*0480*/ 	.word	0x0500000f


	//   ....[190]....
        /*0484*/ 	.word	0x0500000f


	//   ....[191]....
        /*0488*/ 	.word	0x0500000f


	//   ....[192]....
        /*048c*/ 	.word	0x0500000f


	//   ....[193]....
        /*0490*/ 	.word	0x0500000f


	//   ....[194]....
        /*0494*/ 	.word	0x0500000f


	//   ....[195]....
        /*0498*/ 	.word	0x0500000f


	//   ....[196]....
        /*049c*/ 	.word	0x0500000f


	//   ....[197]....
        /*04a0*/ 	.word	0x0500000f


	//   ....[198]....
        /*04a4*/ 	.word	0x0500000f


	//   ....[199]....
        /*04a8*/ 	.word	0x0500000f


	//   ....[200]....
        /*04ac*/ 	.word	0x0500000f


	//   ....[201]....
        /*04b0*/ 	.word	0x0500000f


	//   ....[202]....
        /*04b4*/ 	.word	0x0500000f


	//   ....[203]....
        /*04b8*/ 	.word	0x0500000f


	//   ....[204]....
        /*04bc*/ 	.word	0x0500000f


	//   ....[205]....
        /*04c0*/ 	.word	0x0500000f


	//   ....[206]....
        /*04c4*/ 	.word	0x0500000f


	//   ....[207]....
        /*04c8*/ 	.word	0x0500000f


	//   ....[208]....
        /*04cc*/ 	.word	0x0500000f


	//   ....[209]....
        /*04d0*/ 	.word	0x0500000f


	//   ....[210]....
        /*04d4*/ 	.word	0x0500000f


	//   ....[211]....
        /*04d8*/ 	.word	0x0500000f


	//   ....[212]....
        /*04dc*/ 	.word	0x0500000f


	//   ....[213]....
        /*04e0*/ 	.word	0x0500000f


	//   ....[214]....
        /*04e4*/ 	.word	0x0500000f


	//   ....[215]....
        /*04e8*/ 	.word	0x0500000f


	//   ....[216]....
        /*04ec*/ 	.word	0x0500000f


	//   ....[217]....
        /*04f0*/ 	.word	0x0500000f


	//   ....[218]....
        /*04f4*/ 	.word	0x0500000f


	//   ....[219]....
        /*04f8*/ 	.word	0x0500000f


	//   ....[220]....
        /*04fc*/ 	.word	0x0500000f


	//   ....[221]....
        /*0500*/ 	.word	0x0500000f


	//   ....[222]....
        /*0504*/ 	.word	0x0500000f


	//   ....[223]....
        /*0508*/ 	.word	0x0500000f


	//   ....[224]....
        /*050c*/ 	.word	0x0500000f


	//   ....[225]....
        /*0510*/ 	.word	0x0500000f


	//   ....[226]....
        /*0514*/ 	.word	0x0500000f


	//   ....[227]....
        /*0518*/ 	.word	0x0500000f


	//   ....[228]....
        /*051c*/ 	.word	0x0500000f


	//   ....[229]....
        /*0520*/ 	.word	0x0500000f


	//   ....[230]....
        /*0524*/ 	.word	0x0500000f


	//   ....[231]....
        /*0528*/ 	.word	0x0500000f


	//   ....[232]....
        /*052c*/ 	.word	0x0500000f


	//   ....[233]....
        /*0530*/ 	.word	0x0500000f


	//   ....[234]....
        /*0534*/ 	.word	0x0500000f


	//   ....[235]....
        /*0538*/ 	.word	0x0500000f


	//   ....[236]....
        /*053c*/ 	.word	0x0500000f


	//   ....[237]....
        /*0540*/ 	.word	0x0500000f


	//   ....[238]....
        /*0544*/ 	.word	0x0500000f


	//   ....[239]....
        /*0548*/ 	.word	0x0500000f


	//   ....[240]....
        /*054c*/ 	.word	0x0500000f


	//   ....[241]....
        /*0550*/ 	.word	0x0500000f


	//   ....[242]....
        /*0554*/ 	.word	0x0500000f


	//   ....[243]....
        /*0558*/ 	.word	0x0500000f


	//   ....[244]....
        /*055c*/ 	.word	0x0500000f


	//   ....[245]....
        /*0560*/ 	.word	0x0500000f


	//   ....[246]....
        /*0564*/ 	.word	0x0500000f


	//   ....[247]....
        /*0568*/ 	.word	0x0500000f


	//   ....[248]....
        /*056c*/ 	.word	0x0500000f


	//   ....[249]....
        /*0570*/ 	.word	0x0500000f


	//   ....[250]....
        /*0574*/ 	.word	0x0500000f


	//   ....[251]....
        /*0578*/ 	.word	0x0500000f


	//   ....[252]....
        /*057c*/ 	.word	0x0500000f


	//   ....[253]....
        /*0580*/ 	.word	0x0500000f


	//   ....[254]....
        /*0584*/ 	.word	0x0500000f


	//   ....[255]....
        /*0588*/ 	.word	0x0500000f


	//   ....[0]....
        /*058c*/ 	.word	0x0500000f


	//   ....[1]....
        /*0590*/ 	.word	0x0500000f


	//   ....[2]....
        /*0594*/ 	.word	0x0500000f


	//----- nvinfo : EIATTR_COOP_GROUP_INSTR_OFFSETS
	.align		4
.L_877:
        /*0598*/ 	.byte	0x04, 0x28
        /*059a*/ 	.short	(.L_879 - .L_878)


	//   ....[0]....
.L_878:
        /*059c*/ 	.word	0x00000080


	//   ....[1]....
        /*05a0*/ 	.word	0x000000b0


	//   ....[2]....
        /*05a4*/ 	.word	0x000002d0


	//   ....[3]....
        /*05a8*/ 	.word	0x00000430


	//   ....[4]....
        /*05ac*/ 	.word	0x00000550


	//   ....[5]....
        /*05b0*/ 	.word	0x000006b0


	//   ....[6]....
        /*05b4*/ 	.word	0x00001690


	//   ....[7]....
        /*05b8*/ 	.word	0x000027d0


	//   ....[8]....
        /*05bc*/ 	.word	0x000028d0


	//   ....[9]....
        /*05c0*/ 	.word	0x00002ef0


	//   ....[10]....
        /*05c4*/ 	.word	0x00002f70


	//   ....[11]....
        /*05c8*/ 	.word	0x00004af0


	//   ....[12]....
        /*05cc*/ 	.word	0x00004b00


	//   ....[13]....
        /*05d0*/ 	.word	0x00004b40


	//   ....[14]....
        /*05d4*/ 	.word	0x00004b50


	//   ....[15]....
        /*05d8*/ 	.word	0x00005ff0


	//   ....[16]....
        /*05dc*/ 	.word	0x00006020


	//   ....[17]....
        /*05e0*/ 	.word	0x000060e0


	//   ....[18]....
        /*05e4*/ 	.word	0x000060f0


	//   ....[19]....
        /*05e8*/ 	.word	0x00007410


	//   ....[20]....
        /*05ec*/ 	.word	0x00007450


	//   ....[21]....
        /*05f0*/ 	.word	0x00007470


	//   ....[22]....
        /*05f4*/ 	.word	0x000074a0


	//   ....[23]....
        /*05f8*/ 	.word	0x00007b40


	//   ....[24]....
        /*05fc*/ 	.word	0x00007b70


	//   ....[25]....
        /*0600*/ 	.word	0x00007c30


	//   ....[26]....
        /*0604*/ 	.word	0x00007c50


	//   ....[27]....
        /*0608*/ 	.word	0x00007d10


	//   ....[28]....
        /*060c*/ 	.word	0x00007d30


	//   ....[29]....
        /*0610*/ 	.word	0x00007e00


	//   ....[30]....
        /*0614*/ 	.word	0x00007e20


	//   ....[31]....
        /*0618*/ 	.word	0x000081a0


	//   ....[32]....
        /*061c*/ 	.word	0x000081b0


	//   ....[33]....
        /*0620*/ 	.word	0x000085e0


	//   ....[34]....
        /*0624*/ 	.word	0x000085f0


	//   ....[35]....
        /*0628*/ 	.word	0x00009230


	//   ....[36]....
        /*062c*/ 	.word	0x00009240


	//   ....[37]....
        /*0630*/ 	.word	0x00009300


	//   ....[38]....
        /*0634*/ 	.word	0x00009320


	//   ....[39]....
        /*0638*/ 	.word	0x000093e0


	//   ....[40]....
        /*063c*/ 	.word	0x00009400


	//   ....[41]....
        /*0640*/ 	.word	0x000094d0


	//   ....[42]....
        /*0644*/ 	.word	0x000094f0


	//   ....[43]....
        /*0648*/ 	.word	0x00009630


	//   ....[44]....
        /*064c*/ 	.word	0x00009840


	//   ....[45]....
        /*0650*/ 	.word	0x00009870


	//   ....[46]....
        /*0654*/ 	.word	0x000098a0


	//   ....[47]....
        /*0658*/ 	.word	0x000098d0


	//   ....[48]....
        /*065c*/ 	.word	0x00009900


	//   ....[49]....
        /*0660*/ 	.word	0x00009930


	//   ....[50]....
        /*0664*/ 	.word	0x00009aa0


	//   ....[51]....
        /*0668*/ 	.word	0x00009ad0


	//   ....[52]....
        /*066c*/ 	.word	0x00009b00


	//   ....[53]....
        /*0670*/ 	.word	0x00009b30


	//   ....[54]....
        /*0674*/ 	.word	0x00009b60


	//   ....[55]....
        /*0678*/ 	.word	0x00009b90


	//   ....[56]....
        /*067c*/ 	.word	0x00009c20


	//   ....[57]....
        /*0680*/ 	.word	0x00009c50


	//   ....[58]....
        /*0684*/ 	.word	0x00009c60


	//   ....[59]....
        /*0688*/ 	.word	0x00009cf0


	//   ....[60]....
        /*068c*/ 	.word	0x0000b580


	//   ....[61]....
        /*0690*/ 	.word	0x0000b5a0


	//   ....[62]....
        /*0694*/ 	.word	0x0000b640


	//   ....[63]....
        /*0698*/ 	.word	0x0000b660


	//   ....[64]....
        /*069c*/ 	.word	0x0000b6f0


	//   ....[65]....
        /*06a0*/ 	.word	0x0000b710


	//   ....[66]....
        /*06a4*/ 	.word	0x0000b7a0


	//   ....[67]....
        /*06a8*/ 	.word	0x0000b7c0


	//   ....[68]....
        /*06ac*/ 	.word	0x0000b850


	//   ....[69]....
        /*06b0*/ 	.word	0x0000b870


	//   ....[70]....
        /*06b4*/ 	.word	0x0000b900


	//   ....[71]....
        /*06b8*/ 	.word	0x0000b920


	//   ....[72]....
        /*06bc*/ 	.word	0x0000b9b0


	//   ....[73]....
        /*06c0*/ 	.word	0x0000b9d0


	//   ....[74]....
        /*06c4*/ 	.word	0x0000b9e0


	//   ....[75]....
        /*06c8*/ 	.word	0x0000ba60


	//   ....[76]....
        /*06cc*/ 	.word	0x0000c160


	//   ....[77]....
        /*06d0*/ 	.word	0x0000c190


	//   ....[78]....
        /*06d4*/ 	.word	0x0000c1f0


	//   ....[79]....
        /*06d8*/ 	.word	0x0000c230


	//   ....[80]....
        /*06dc*/ 	.word	0x0000c270


	//   ....[81]....
        /*06e0*/ 	.word	0x0000c2d0


	//   ....[82]....
        /*06e4*/ 	.word	0x0000c320


	//   ....[83]....
        /*06e8*/ 	.word	0x0000c370


	//   ....[84]....
        /*06ec*/ 	.word	0x0000c3c0


	//   ....[85]....
        /*06f0*/ 	.word	0x0000c410


	//   ....[86]....
        /*06f4*/ 	.word	0x0000c460


	//   ....[87]....
        /*06f8*/ 	.word	0x0000c4b0


	//   ....[88]....
        /*06fc*/ 	.word	0x0000c4f0


	//   ....[89]....
        /*0700*/ 	.word	0x0000c550


	//   ....[90]....
        /*0704*/ 	.word	0x0000c570


	//   ....[91]....
        /*0708*/ 	.word	0x0000c5b0


	//   ....[92]....
        /*070c*/ 	.word	0x0000cce0


	//   ....[93]....
        /*0710*/ 	.word	0x0000cd10


	//   ....[94]....
        /*0714*/ 	.word	0x0000cd70


	//   ....[95]....
        /*0718*/ 	.word	0x0000cd80


	//   ....[96]....
        /*071c*/ 	.word	0x0000cdd0


	//   ....[97]....
        /*0720*/ 	.word	0x0000cde0


	//   ....[98]....
        /*0724*/ 	.word	0x0000ce30


	//   ....[99]....
        /*0728*/ 	.word	0x0000ce40


	//   ....[100]....
        /*072c*/ 	.word	0x0000ce90


	//   ....[101]....
        /*0730*/ 	.word	0x0000cea0


	//   ....[102]....
        /*0734*/ 	.word	0x0000cef0


	//   ....[103]....
        /*0738*/ 	.word	0x0000cf00


	//   ....[104]....
        /*073c*/ 	.word	0x0000cf50


	//   ....[105]....
        /*0740*/ 	.word	0x0000cf60


	//   ....[106]....
        /*0744*/ 	.word	0x0000cf70


	//   ....[107]....
        /*0748*/ 	.word	0x0000cfc0


	//   ....[108]....
        /*074c*/ 	.word	0x0000d220


	//   ....[109]....
        /*0750*/ 	.word	0x0000d240


	//   ....[110]....
        /*0754*/ 	.word	0x0000d250


	//   ....[111]....
        /*0758*/ 	.word	0x0000d2c0


	//   ....[112]....
        /*075c*/ 	.word	0x0000d2d0


	//   ....[113]....
        /*0760*/ 	.word	0x0000d340


	//   ....[114]....
        /*0764*/ 	.word	0x0000d350


	//   ....[115]....
        /*0768*/ 	.word	0x0000d3c0


	//   ....[116]....
        /*076c*/ 	.word	0x0000d3d0


	//   ....[117]....
        /*0770*/ 	.word	0x0000d440


	//   ....[118]....
        /*0774*/ 	.word	0x0000d450


	//   ....[119]....
        /*0778*/ 	.word	0x0000d4c0


	//   ....[120]....
        /*077c*/ 	.word	0x0000d4d0


	//   ....[121]....
        /*0780*/ 	.word	0x0000d540


	//   ....[122]....
        /*0784*/ 	.word	0x0000d550


	//   ....[123]....
        /*0788*/ 	.word	0x0000d560


	//   ....[124]....
        /*078c*/ 	.word	0x0000daf0


	//   ....[125]....
        /*0790*/ 	.word	0x0000db30


	//   ....[126]....
        /*0794*/ 	.word	0x0000db70


	//   ....[127]....
        /*0798*/ 	.word	0x0000db90


	//   ....[128]....
        /*079c*/ 	.word	0x0000dba0


	//   ....[129]....
        /*07a0*/ 	.word	0x0000dbc0


	//   ....[130]....
        /*07a4*/ 	.word	0x0000dc30


	//   ....[131]....
        /*07a8*/ 	.word	0x0000dc50


	//   ....[132]....
        /*07ac*/ 	.word	0x0000dcb0


	//   ....[133]....
        /*07b0*/ 	.word	0x0000dcd0


	//   ....[134]....
        /*07b4*/ 	.word	0x0000dd30


	//   ....[135]....
        /*07b8*/ 	.word	0x0000dd50


	//   ....[136]....
        /*07bc*/ 	.word	0x0000ddb0


	//   ....[137]....
        /*07c0*/ 	.word	0x0000ddd0


	//   ....[138]....
        /*07c4*/ 	.word	0x0000de20


	//   ....[139]....
        /*07c8*/ 	.word	0x0000de40


	//   ....[140]....
        /*07cc*/ 	.word	0x0000e280


	//   ....[141]....
        /*07d0*/ 	.word	0x0000e2b0


	//   ....[142]....
        /*07d4*/ 	.word	0x0000e310


	//   ....[143]....
        /*07d8*/ 	.word	0x0000e340


	//   ....[144]....
        /*07dc*/ 	.word	0x0000e370


	//   ....[145]....
        /*07e0*/ 	.word	0x0000e3a0


	//   ....[146]....
        /*07e4*/ 	.word	0x0000e3d0


	//   ....[147]....
        /*07e8*/ 	.word	0x0000e400


	//   ....[148]....
        /*07ec*/ 	.word	0x0000e5a0


	//   ....[149]....
        /*07f0*/ 	.word	0x0000e5d0


	//   ....[150]....
        /*07f4*/ 	.word	0x0000e600


	//   ....[151]....
        /*07f8*/ 	.word	0x0000e630


	//   ....[152]....
        /*07fc*/ 	.word	0x0000e660


	//   ....[153]....
        /*0800*/ 	.word	0x0000e690


	//   ....[154]....
        /*0804*/ 	.word	0x0000e750


	//   ....[155]....
        /*0808*/ 	.word	0x0000e770


	//   ....[156]....
        /*080c*/ 	.word	0x0000e780


	//   ....[157]....
        /*0810*/ 	.word	0x0000e7e0


	//   ....[158]....
        /*0814*/ 	.word	0x0000ee00


	//   ....[159]....
        /*0818*/ 	.word	0x0000f2e0


	//   ....[160]....
        /*081c*/ 	.word	0x0000f3d0


	//   ....[161]....
        /*0820*/ 	.word	0x0000f470


	//   ....[162]....
        /*0824*/ 	.word	0x0000f4d0


	//   ....[163]....
        /*0828*/ 	.word	0x0000f5d0


	//   ....[164]....
        /*082c*/ 	.word	0x0000f640


	//   ....[165]....
        /*0830*/ 	.word	0x0000f740


	//   ....[166]....
        /*0834*/ 	.word	0x0000f7b0


	//   ....[167]....
        /*0838*/ 	.word	0x0000f8b0


	//   ....[168]....
        /*083c*/ 	.word	0x0000f920


	//   ....[169]....
        /*0840*/ 	.word	0x0000fa20


	//   ....[170]....
        /*0844*/ 	.word	0x0000fa90


	//   ....[171]....
        /*0848*/ 	.word	0x0000fb90


	//   ....[172]....
        /*084c*/ 	.word	0x0000fc00


	//   ....[173]....
        /*0850*/ 	.word	0x0000fd00


	//   ....[174]....
        /*0854*/ 	.word	0x0000fd70


	//   ....[175]....
        /*0858*/ 	.word	0x0000fe10


	//   ....[176]....
        /*085c*/ 	.word	0x0000ff10


	//   ....[177]....
        /*0860*/ 	.word	0x0000ff80


	//   ....[178]....
        /*0864*/ 	.word	0x00010000


	//   ....[179]....
        /*0868*/ 	.word	0x000100b0


	//   ....[180]....
        /*086c*/ 	.word	0x00010130


	//   ....[181]....
        /*0870*/ 	.word	0x00010200


	//   ....[182]....
        /*0874*/ 	.word	0x00010280


	//   ....[183]....
        /*0878*/ 	.word	0x00010350


	//   ....[184]....
        /*087c*/ 	.word	0x000103d0


	//   ....[185]....
        /*0880*/ 	.word	0x000104a0


	//   ....[186]....
        /*0884*/ 	.word	0x00010520


	//   ....[187]....
        /*0888*/ 	.word	0x000105f0


	//   ....[188]....
        /*088c*/ 	.word	0x00010670


	//   ....[189]....
        /*0890*/ 	.word	0x00010740


	//   ....[190]....
        /*0894*/ 	.word	0x000107c0


	//   ....[191]....
        /*0898*/ 	.word	0x00010870


	//   ....[192]....
        /*089c*/ 	.word	0x000109a0


	//   ....[193]....
        /*08a0*/ 	.word	0x00010a40


	//   ....[194]....
        /*08a4*/ 	.word	0x00010ab0


	//   ....[195]....
        /*08a8*/ 	.word	0x00010b70


	//   ....[196]....
        /*08ac*/ 	.word	0x00010bd0


	//   ....[197]....
        /*08b0*/ 	.word	0x00010c90


	//   ....[198]....
        /*08b4*/ 	.word	0x00010cf0


	//   ....[199]....
        /*08b8*/ 	.word	0x00010db0


	//   ....[200]....
        /*08bc*/ 	.word	0x00010e10


	//   ....[201]....
        /*08c0*/ 	.word	0x00010ed0


	//   ....[202]....
        /*08c4*/ 	.word	0x00010f30


	//   ....[203]....
        /*08c8*/ 	.word	0x00010ff0


	//   ....[204]....
        /*08cc*/ 	.word	0x00011050


	//   ....[205]....
        /*08d0*/ 	.word	0x00011110


	//   ....[206]....
        /*08d4*/ 	.word	0x00011170


	//   ....[207]....
        /*08d8*/ 	.word	0x00011230


	//   ....[208]....
        /*08dc*/ 	.word	0x00011320


	//   ....[209]....
        /*08e0*/ 	.word	0x000113c0


	//   ....[210]....
        /*08e4*/ 	.word	0x00011420


	//   ....[211]....
        /*08e8*/ 	.word	0x00011500


	//   ....[212]....
        /*08ec*/ 	.word	0x00011560


	//   ....[213]....
        /*08f0*/ 	.word	0x00011640


	//   ....[214]....
        /*08f4*/ 	.word	0x000116a0


	//   ....[215]....
        /*08f8*/ 	.word	0x00011780


	//   ....[216]....
        /*08fc*/ 	.word	0x000117e0


	//   ....[217]....
        /*0900*/ 	.word	0x000118c0


	//   ....[218]....
        /*0904*/ 	.word	0x00011920


	//   ....[219]....
        /*0908*/ 	.word	0x00011a00


	//   ....[220]....
        /*090c*/ 	.word	0x00011a60


	//   ....[221]....
        /*0910*/ 	.word	0x00011b40


	//   ....[222]....
        /*0914*/ 	.word	0x00011ba0


	//   ....[223]....
        /*0918*/ 	.word	0x00011c70


	//   ....[224]....
        /*091c*/ 	.word	0x00011d90


	//   ....[225]....
        /*0920*/ 	.word	0x00011e40


	//   ....[226]....
        /*0924*/ 	.word	0x00011ef0


	//   ....[227]....
        /*0928*/ 	.word	0x00011fc0


	//   ....[228]....
        /*092c*/ 	.word	0x00012020


	//   ....[229]....
        /*0930*/ 	.word	0x00012100


	//   ....[230]....
        /*0934*/ 	.word	0x00012160


	//   ....[231]....
        /*0938*/ 	.word	0x00012230


	//   ....[232]....
        /*093c*/ 	.word	0x00012290


	//   ....[233]....
        /*0940*/ 	.word	0x00012360


	//   ....[234]....
        /*0944*/ 	.word	0x000123c0


	//   ....[235]....
        /*0948*/ 	.word	0x000124a0


	//   ....[236]....
        /*094c*/ 	.word	0x00012500


	//   ....[237]....
        /*0950*/ 	.word	0x000125d0


	//   ....[238]....
        /*0954*/ 	.word	0x00012630


	//   ....[239]....
        /*0958*/ 	.word	0x000126f0


	//   ....[240]....
        /*095c*/ 	.word	0x00012780


	//   ....[241]....
        /*0960*/ 	.word	0x00012820


	//   ....[242]....
        /*0964*/ 	.word	0x000129a0


	//   ....[243]....
        /*0968*/ 	.word	0x00012a10


	//   ....[244]....
        /*096c*/ 	.word	0x00012a80


	//   ....[245]....
        /*0970*/ 	.word	0x00012af0


	//   ....[246]....
        /*0974*/ 	.word	0x00012b60


	//   ....[247]....
        /*0978*/ 	.word	0x00012be0


	//   ....[248]....
        /*097c*/ 	.word	0x00012c60


	//   ....[249]....
        /*0980*/ 	.word	0x00012cf0


	//   ....[250]....
        /*0984*/ 	.word	0x00012d60


	//   ....[251]....
        /*0988*/ 	.word	0x00012dd0


	//   ....[252]....
        /*098c*/ 	.word	0x00012e40


	//   ....[253]....
        /*0990*/ 	.word	0x00012ec0


	//   ....[254]....
        /*0994*/ 	.word	0x00012f30


	//   ....[255]....
        /*0998*/ 	.word	0x00012fd0


	//   ....[0]....
        /*099c*/ 	.word	0x00013020


	//   ....[1]....
        /*09a0*/ 	.word	0x000130b0


	//   ....[2]....
        /*09a4*/ 	.word	0x000131e0


	//----- nvinfo : EIATTR_REG_RECONFIG
	.align		4
.L_879:
        /*09a8*/ 	.byte	0x01, 0x54
	.zero		2


	//----- nvinfo : EIATTR_SYSCALL_OFFSETS
	.align		4
        /*09ac*/ 	.byte	0x04, 0x46
        /*09ae*/ 	.short	(.L_881 - .L_880)


	//   ....[0]....
.L_880:
        /*09b0*/ 	.word	0x00001870


	//   ....[1]....
        /*09b4*/ 	.word	0x0000ac70


	//   ....[2]....
        /*09b8*/ 	.word	0x0000adc0


	//   ....[3]....
        /*09bc*/ 	.word	0x0000aeb0


	//   ....[4]....
        /*09c0*/ 	.word	0x0000be10


	//----- nvinfo : EIATTR_MBARRIER_INSTR_OFFSETS
	.align		4
.L_881:
        /*09c4*/ 	.byte	0x04, 0x39
        /*09c6*/ 	.short	(.L_883 - .L_882)


	//   ....[0]....
.L_882:
        /*09c8*/ 	.word	0x00000180
        /*09cc*/ 	.word	0x000000ff
        /*09d0*/ 	.word	0x00028800
        /*09d4*/ 	.short	0x0100
        /*09d6*/ 	.byte	0x08
	.zero		1


	//   ....[1]....
        /*09d8*/ 	.word	0x00000190
        /*09dc*/ 	.word	0x000000ff
        /*09e0*/ 	.word	0x00028820
        /*09e4*/ 	.short	0x0100
        /*09e6*/ 	.byte	0x08
	.zero		1


	//   ....[2]....
        /*09e8*/ 	.word	0x00000280
        /*09ec*/ 	.word	0x000000ff
        /*09f0*/ 	.word	0x00028830
        /*09f4*/ 	.short	0x0100
        /*09f6*/ 	.byte	0x08
	.zero		1


	//   ....[3]....
        /*09f8*/ 	.word	0x00000290
        /*09fc*/ 	.word	0x000000ff
        /*0a00*/ 	.word	0x00028840
        /*0a04*/ 	.short	0x0100
        /*0a06*/ 	.byte	0x08
	.zero		1


	//   ....[4]....
        /*0a08*/ 	.word	0x000002a0
        /*0a0c*/ 	.word	0x000000ff
        /*0a10*/ 	.word	0x00028838
        /*0a14*/ 	.short	0x0100
        /*0a16*/ 	.byte	0x08
	.zero		1


	//   ....[5]....
        /*0a18*/ 	.word	0x000002b0
        /*0a1c*/ 	.word	0x000000ff
        /*0a20*/ 	.word	0x00028848
        /*0a24*/ 	.short	0x0100
        /*0a26*/ 	.byte	0x08
	.zero		1


	//   ....[6]....
        /*0a28*/ 	.word	0x000003e0
        /*0a2c*/ 	.word	0x000000ff
        /*0a30*/ 	.word	0x00028850
        /*0a34*/ 	.short	0x0100
        /*0a36*/ 	.byte	0x08
	.zero		1


	//   ....[7]....
        /*0a38*/ 	.word	0x000003f0
        /*0a3c*/ 	.word	0x000000ff
        /*0a40*/ 	.word	0x00028860
        /*0a44*/ 	.short	0x0100
        /*0a46*/ 	.byte	0x08
	.zero		1


	//   ....[8]....
        /*0a48*/ 	.word	0x00000400
        /*0a4c*/ 	.word	0x000000ff
        /*0a50*/ 	.word	0x00028858
        /*0a54*/ 	.short	0x0100
        /*0a56*/ 	.byte	0x08
	.zero		1


	//   ....[9]....
        /*0a58*/ 	.word	0x00000410
        /*0a5c*/ 	.word	0x000000ff
        /*0a60*/ 	.word	0x00028868
        /*0a64*/ 	.short	0x0100
        /*0a66*/ 	.byte	0x08
	.zero		1


	//   ....[10]....
        /*0a68*/ 	.word	0x00000500
        /*0a6c*/ 	.word	0x000000ff
        /*0a70*/ 	.word	0x00028870
        /*0a74*/ 	.short	0x0100
        /*0a76*/ 	.byte	0x06
	.zero		1


	//   ....[11]....
        /*0a78*/ 	.word	0x00000510
        /*0a7c*/ 	.word	0x000000ff
        /*0a80*/ 	.word	0x00028880
        /*0a84*/ 	.short	0x0100
        /*0a86*/ 	.byte	0x06
	.zero		1


	//   ....[12]....
        /*0a88*/ 	.word	0x00000520
        /*0a8c*/ 	.word	0x000000ff
        /*0a90*/ 	.word	0x00028878
        /*0a94*/ 	.short	0x0100
        /*0a96*/ 	.byte	0x06
	.zero		1


	//   ....[13]....
        /*0a98*/ 	.word	0x00000530
        /*0a9c*/ 	.word	0x000000ff
        /*0aa0*/ 	.word	0x00028888
        /*0aa4*/ 	.short	0x0100
        /*0aa6*/ 	.byte	0x06
	.zero		1


	//   ....[14]....
        /*0aa8*/ 	.word	0x00000660
        /*0aac*/ 	.word	0x000000ff
        /*0ab0*/ 	.word	0x00028890
        /*0ab4*/ 	.short	0x0100
        /*0ab6*/ 	.byte	0x08
	.zero		1


	//   ....[15]....
        /*0ab8*/ 	.word	0x00000670
        /*0abc*/ 	.word	0x000000ff
        /*0ac0*/ 	.word	0x000288a0
        /*0ac4*/ 	.short	0x0100
        /*0ac6*/ 	.byte	0x08
	.zero		1


	//   ....[16]....
        /*0ac8*/ 	.word	0x00000680
        /*0acc*/ 	.word	0x000000ff
        /*0ad0*/ 	.word	0x00028898
        /*0ad4*/ 	.short	0x0100
        /*0ad6*/ 	.byte	0x08
	.zero		1


	//   ....[17]....
        /*0ad8*/ 	.word	0x00000690
        /*0adc*/ 	.word	0x000000ff
        /*0ae0*/ 	.word	0x000288a8
        /*0ae4*/ 	.short	0x0100
        /*0ae6*/ 	.byte	0x08
	.zero		1


	//   ....[18]....
        /*0ae8*/ 	.word	0x000007c0
        /*0aec*/ 	.word	0x000000ff
        /*0af0*/ 	.word	0x000288b0
        /*0af4*/ 	.short	0x0100
        /*0af6*/ 	.byte	0x08
	.zero		1


	//   ....[19]....
        /*0af8*/ 	.word	0x000007d0
        /*0afc*/ 	.word	0x000000ff
        /*0b00*/ 	.word	0x000288c0
        /*0b04*/ 	.short	0x0100
        /*0b06*/ 	.byte	0x08
	.zero		1


	//   ....[20]....
        /*0b08*/ 	.word	0x000007e0
        /*0b0c*/ 	.word	0x000000ff
        /*0b10*/ 	.word	0x000288b8
        /*0b14*/ 	.short	0x0100
        /*0b16*/ 	.byte	0x08
	.zero		1


	//   ....[21]....
        /*0b18*/ 	.word	0x000007f0
        /*0b1c*/ 	.word	0x000000ff
        /*0b20*/ 	.word	0x000288c8
        /*0b24*/ 	.short	0x0100
        /*0b26*/ 	.byte	0x08
	.zero		1


	//   ....[22]....
        /*0b28*/ 	.word	0x000018d0
        /*0b2c*/ 	.word	0x000000ff
        /*0b30*/ 	.word	0x00028800
        /*0b34*/ 	.short	0x010a
        /*0b36*/ 	.byte	0x2a
	.zero		1


	//   ....[23]....
        /*0b38*/ 	.word	0x00001950
        /*0b3c*/ 	.word	0x00000004
        /*0b40*/ 	.word	0x00028830
        /*0b44*/ 	.short	0x010a
        /*0b46*/ 	.byte	0x3f
	.zero		1


	//   ....[24]....
        /*0b48*/ 	.word	0x000019a0
        /*0b4c*/ 	.word	0x00000004
        /*0b50*/ 	.word	0x00028830
        /*0b54*/ 	.short	0x010a
        /*0b56*/ 	.byte	0x3f
	.zero		1


	//   ....[25]....
        /*0b58*/ 	.word	0x00002a00
        /*0b5c*/ 	.word	0x000000ff
        /*0b60*/ 	.word	0x00000000
        /*0b64*/ 	.short	0x0101
        /*0b66*/ 	.byte	0x06
	.zero		1


	//   ....[26]....
        /*0b68*/ 	.word	0x00003f00
        /*0b6c*/ 	.word	0x000000ff
        /*0b70*/ 	.word	0x00028830
        /*0b74*/ 	.short	0x010a
        /*0b76*/ 	.byte	0x06
	.zero		1


	//   ....[27]....
        /*0b78*/ 	.word	0x00003f40
        /*0b7c*/ 	.word	0x000000ff
        /*0b80*/ 	.word	0x00028830
        /*0b84*/ 	.short	0x010a
        /*0b86*/ 	.byte	0x06
	.zero		1


	//   ....[28]....
        /*0b88*/ 	.word	0x000042e0
        /*0b8c*/ 	.word	0x000000ff
        /*0b90*/ 	.word	0x00028850
        /*0b94*/ 	.short	0x010a
        /*0b96*/ 	.byte	0x06
	.zero		1


	//   ....[29]....
        /*0b98*/ 	.word	0x00004320
        /*0b9c*/ 	.word	0x000000ff
        /*0ba0*/ 	.word	0x00028850
        /*0ba4*/ 	.short	0x010a
        /*0ba6*/ 	.byte	0x06
	.zero		1


	//   ....[30]....
        /*0ba8*/ 	.word	0x00004780
        /*0bac*/ 	.word	0x000000ff
        /*0bb0*/ 	.word	0x00000000
        /*0bb4*/ 	.short	0x0101
        /*0bb6*/ 	.byte	0x07
	.zero		1


	//   ....[31]....
        /*0bb8*/ 	.word	0x00005930
        /*0bbc*/ 	.word	0x000000ff
        /*0bc0*/ 	.word	0x00000000
        /*0bc4*/ 	.short	0x0101
        /*0bc6*/ 	.byte	0x07
	.zero		1


	//   ....[32]....
        /*0bc8*/ 	.word	0x00005f60
        /*0bcc*/ 	.word	0x000000ff
        /*0bd0*/ 	.word	0x00028850
        /*0bd4*/ 	.short	0x010a
        /*0bd6*/ 	.byte	0x05
	.zero		1


	//   ....[33]....
        /*0bd8*/ 	.word	0x00005fa0
        /*0bdc*/ 	.word	0x000000ff
        /*0be0*/ 	.word	0x00028850
        /*0be4*/ 	.short	0x010a
        /*0be6*/ 	.byte	0x05
	.zero		1


	//   ....[34]....
        /*0be8*/ 	.word	0x00006570
        /*0bec*/ 	.word	0x000000ff
        /*0bf0*/ 	.word	0x00000000
        /*0bf4*/ 	.short	0x0101
        /*0bf6*/ 	.byte	0x04
	.zero		1


	//   ....[35]....
        /*0bf8*/ 	.word	0x00007b50
        /*0bfc*/ 	.word	0x00000000
        /*0c00*/ 	.word	0x00000000
        /*0c04*/ 	.short	0x0101
        /*0c06*/ 	.byte	0x3f
	.zero		1


	//   ....[36]....
        /*0c08*/ 	.word	0x00008190
        /*0c0c*/ 	.word	0x00000008
        /*0c10*/ 	.word	0x00000000
        /*0c14*/ 	.short	0x0101
        /*0c16*/ 	.byte	0x3f
	.zero		1


	//   ....[37]....
        /*0c18*/ 	.word	0x0000b3b0
        /*0c1c*/ 	.word	0x00000007
        /*0c20*/ 	.word	0x00028840
        /*0c24*/ 	.short	0x010a
        /*0c26*/ 	.byte	0x3f
	.zero		1


	//   ....[38]....
        /*0c28*/ 	.word	0x0000bb10
        /*0c2c*/ 	.word	0x00000007
        /*0c30*/ 	.word	0x00028830
        /*0c34*/ 	.short	0x0107
        /*0c36*/ 	.byte	0x3f
	.zero		1


	//   ....[39]....
        /*0c38*/ 	.word	0x0000bbe0
        /*0c3c*/ 	.word	0x00000007
        /*0c40*/ 	.word	0x00028830
        /*0c44*/ 	.short	0x0101
        /*0c46*/ 	.byte	0x3f
	.zero		1


	//   ....[40]....
        /*0c48*/ 	.word	0x0000c6a0
        /*0c4c*/ 	.word	0x00000016
        /*0c50*/ 	.word	0x00028800
        /*0c54*/ 	.short	0x0107
        /*0c56*/ 	.byte	0x3f
	.zero		1


	//   ....[41]....
        /*0c58*/ 	.word	0x0000c7b0
        /*0c5c*/ 	.word	0x00000016
        /*0c60*/ 	.word	0x00028800
        /*0c64*/ 	.short	0x0101
        /*0c66*/ 	.byte	0x3f
	.zero		1


	//   ....[42]....
        /*0c68*/ 	.word	0x0000c7d0
        /*0c6c*/ 	.word	0x00000016
        /*0c70*/ 	.word	0x00028820
        /*0c74*/ 	.short	0x010a
        /*0c76*/ 	.byte	0x3f
	.zero		1


	//   ....[43]....
        /*0c78*/ 	.word	0x0000cb50
        /*0c7c*/ 	.word	0x00000006
        /*0c80*/ 	.word	0x00028840
        /*0c84*/ 	.short	0x010a
        /*0c86*/ 	.byte	0x3f
	.zero		1


	//   ....[44]....
        /*0c88*/ 	.word	0x0000d050
        /*0c8c*/ 	.word	0x00000006
        /*0c90*/ 	.word	0x00028830
        /*0c94*/ 	.short	0x0107
        /*0c96*/ 	.byte	0x3f
	.zero		1


	//   ....[45]....
        /*0c98*/ 	.word	0x0000d110
        /*0c9c*/ 	.word	0x00000006
        /*0ca0*/ 	.word	0x00028830
        /*0ca4*/ 	.short	0x0101
        /*0ca6*/ 	.byte	0x3f
	.zero		1


	//   ....[46]....
        /*0ca8*/ 	.word	0x0000d170
        /*0cac*/ 	.word	0x00000006
        /*0cb0*/ 	.word	0x00028860
        /*0cb4*/ 	.short	0x010a
        /*0cb6*/ 	.byte	0x3f
	.zero		1


	//   ....[47]....
        /*0cb8*/ 	.word	0x0000d710
        /*0cbc*/ 	.word	0x00000006
        /*0cc0*/ 	.word	0x00028850
        /*0cc4*/ 	.short	0x0107
        /*0cc6*/ 	.byte	0x3f
	.zero		1


	//   ....[48]....
        /*0cc8*/ 	.word	0x0000d840
        /*0ccc*/ 	.word	0x00000006
        /*0cd0*/ 	.word	0x00028850
        /*0cd4*/ 	.short	0x0101
        /*0cd6*/ 	.byte	0x3f
	.zero		1


	//   ....[49]....
        /*0cd8*/ 	.word	0x0000da50
        /*0cdc*/ 	.word	0x00000000
        /*0ce0*/ 	.word	0x00028860
        /*0ce4*/ 	.short	0x010a
        /*0ce6*/ 	.byte	0x3f
	.zero		1


	//   ....[50]....
        /*0ce8*/ 	.word	0x0000df80
        /*0cec*/ 	.word	0x00000000
        /*0cf0*/ 	.word	0x00028850
        /*0cf4*/ 	.short	0x0107
        /*0cf6*/ 	.byte	0x3f
	.zero		1


	//   ....[51]....
        /*0cf8*/ 	.word	0x0000e040
        /*0cfc*/ 	.word	0x00000000
        /*0d00*/ 	.word	0x00028850
        /*0d04*/ 	.short	0x0101
        /*0d06*/ 	.byte	0x3f
	.zero		1


	//   ....[52]....
        /*0d08*/ 	.word	0x0000ed80
        /*0d0c*/ 	.word	0x00000004
        /*0d10*/ 	.word	0x00028820
        /*0d14*/ 	.short	0x010a
        /*0d16*/ 	.byte	0x3f
	.zero		1


	//   ....[53]....
        /*0d18*/ 	.word	0x0000ef00
        /*0d1c*/ 	.word	0x00000005
        /*0d20*/ 	.word	0x00028840
        /*0d24*/ 	.short	0x010a
        /*0d26*/ 	.byte	0x3f
	.zero		1


	//   ....[54]....
        /*0d28*/ 	.word	0x0000efa0
        /*0d2c*/ 	.word	0x00000019
        /*0d30*/ 	.word	0x00028840
        /*0d34*/ 	.short	0x010a
        /*0d36*/ 	.byte	0x3f
	.zero		1


	//   ....[55]....
        /*0d38*/ 	.word	0x0000efe0
        /*0d3c*/ 	.word	0x00000005
        /*0d40*/ 	.word	0x00028860
        /*0d44*/ 	.short	0x010a
        /*0d46*/ 	.byte	0x3f
	.zero		1


	//   ....[56]....
        /*0d48*/ 	.word	0x0000f020
        /*0d4c*/ 	.word	0x00000019
        /*0d50*/ 	.word	0x00028860
        /*0d54*/ 	.short	0x010a
        /*0d56*/ 	.byte	0x3f
	.zero		1


	//   ....[57]....
        /*0d58*/ 	.word	0x0000f090
        /*0d5c*/ 	.word	0x00000003
        /*0d60*/ 	.word	0x00028800
        /*0d64*/ 	.short	0x010a
        /*0d66*/ 	.byte	0x3f
	.zero		1


	//   ....[58]....
        /*0d68*/ 	.word	0x0000f0e0
        /*0d6c*/ 	.word	0x00000004
        /*0d70*/ 	.word	0x00028830
        /*0d74*/ 	.short	0x010a
        /*0d76*/ 	.byte	0x3f
	.zero		1


	//   ....[59]....
        /*0d78*/ 	.word	0x0000f140
        /*0d7c*/ 	.word	0x00000003
        /*0d80*/ 	.word	0x00028830
        /*0d84*/ 	.short	0x010a
        /*0d86*/ 	.byte	0x3f
	.zero		1


	//   ....[60]....
        /*0d88*/ 	.word	0x0000f1a0
        /*0d8c*/ 	.word	0x00000003
        /*0d90*/ 	.word	0x00028850
        /*0d94*/ 	.short	0x010a
        /*0d96*/ 	.byte	0x3f
	.zero		1


	//   ....[61]....
        /*0d98*/ 	.word	0x0000f200
        /*0d9c*/ 	.word	0x00000009
        /*0da0*/ 	.word	0x00028850
        /*0da4*/ 	.short	0x010a
        /*0da6*/ 	.byte	0x3f
	.zero		1


	//   ....[62]....
        /*0da8*/ 	.word	0x0000f320
        /*0dac*/ 	.word	0x00000007
        /*0db0*/ 	.word	0x00028840
        /*0db4*/ 	.short	0x010a
        /*0db6*/ 	.byte	0x3f
	.zero		1


	//   ....[63]....
        /*0db8*/ 	.word	0x000108a0
        /*0dbc*/ 	.word	0x00000016
        /*0dc0*/ 	.word	0x00028820
        /*0dc4*/ 	.short	0x010a
        /*0dc6*/ 	.byte	0x3f
	.zero		1


	//   ....[64]....
        /*0dc8*/ 	.word	0x000108f0
        /*0dcc*/ 	.word	0x00000006
        /*0dd0*/ 	.word	0x00028840
        /*0dd4*/ 	.short	0x010a
        /*0dd6*/ 	.byte	0x3f
	.zero		1


	//   ....[65]....
        /*0dd8*/ 	.word	0x00011270
        /*0ddc*/ 	.word	0x00000006
        /*0de0*/ 	.word	0x00028860
        /*0de4*/ 	.short	0x010a
        /*0de6*/ 	.byte	0x3f
	.zero		1


	//   ....[66]....
        /*0de8*/ 	.word	0x00011ce0
        /*0dec*/ 	.word	0x00000000
        /*0df0*/ 	.word	0x00028860
        /*0df4*/ 	.short	0x010a
        /*0df6*/ 	.byte	0x3f
	.zero		1


	//   ....[67]....
        /*0df8*/ 	.word	0x00013100
        /*0dfc*/ 	.word	0x00000004
        /*0e00*/ 	.word	0x00028820
        /*0e04*/ 	.short	0x010a
        /*0e06*/ 	.byte	0x3f
	.zero		1


	//   ....[68]....
        /*0e08*/ 	.word	0x000132a0
        /*0e0c*/ 	.word	0x00000005
        /*0e10*/ 	.word	0x00028840
        /*0e14*/ 	.short	0x010a
        /*0e16*/ 	.byte	0x3f
	.zero		1


	//   ....[69]....
        /*0e18*/ 	.word	0x000132f0
        /*0e1c*/ 	.word	0x00000019
        /*0e20*/ 	.word	0x00028840
        /*0e24*/ 	.short	0x010a
        /*0e26*/ 	.byte	0x3f
	.zero		1


	//   ....[70]....
        /*0e28*/ 	.word	0x00013340
        /*0e2c*/ 	.word	0x00000005
        /*0e30*/ 	.word	0x00028860
        /*0e34*/ 	.short	0x010a
        /*0e36*/ 	.byte	0x3f
	.zero		1


	//----- nvinfo : EIATTR_NUM_MBARRIERS
	.align		4
.L_883:
        /*0e38*/ 	.byte	0x03, 0x38
        /*0e3a*/ 	.short	0x0016


	//----- nvinfo : EIATTR_EXIT_INSTR_OFFSETS
	.align		4
        /*0e3c*/ 	.byte	0x04, 0x1c
        /*0e3e*/ 	.short	(.L_885 - .L_884)


	//   ....[0]....
.L_884:
        /*0e40*/ 	.word	0x000009a0


	//   ....[1]....
        /*0e44*/ 	.word	0x000095e0


	//   ....[2]....
        /*0e48*/ 	.word	0x0000f070


	//----- nvinfo : EIATTR_MAX_THREADS
	.align		4
.L_885:
        /*0e4c*/ 	.byte	0x04, 0x05
        /*0e4e*/ 	.short	(.L_887 - .L_886)
.L_886:
        /*0e50*/ 	.word	0x00000180
        /*0e54*/ 	.word	0x00000001
        /*0e58*/ 	.word	0x00000001


	//----- nvinfo : EIATTR_CRS_STACK_SIZE
	.align		4
.L_887:
        /*0e5c*/ 	.byte	0x04, 0x1e
        /*0e5e*/ 	.short	(.L_889 - .L_888)
.L_888:
        /*0e60*/ 	.word	0x00000000


	//----- nvinfo : EIATTR_CBANK_PARAM_SIZE
	.align		4
.L_889:
        /*0e64*/ 	.byte	0x03, 0x19
        /*0e66*/ 	.short	0x0af0


	//----- nvinfo : EIATTR_PARAM_CBANK
	.align		4
        /*0e68*/ 	.byte	0x04, 0x0a
        /*0e6a*/ 	.short	(.L_891 - .L_890)
	.align		4
.L_890:
        /*0e6c*/ 	.word	index@(.nv.constant0._ZN7cutlass13device_kernelIN5flash11enable_sm90INS1_16FlashAttnFwdSm90INS1_25CollectiveMainloopFwdSm90ILi2EN4cute5tupleIJNS5_1CILi1EEES8_S8_EEENS6_IJNS7_ILi128EEESA_SA_EEELi128ENS_6half_tEfNS_4arch4Sm90ELb0ELb0ELb0ELb1ELb1ELb0ELb0ELb1ELb1ELb1ELb1ELb0EEENS1_21CollectiveEpilogueFwdISB_S9_SC_SE_Li256ELb1ELb1ELb1ELb0EEENS1_36VarlenDynamicPersistentTileSchedulerILi128ELi128ELi256ELi128ELb1ELb1ELb1ELb0ELb1ELb1EEEEEEEEEvNT_6ParamsE)
        /*0e70*/ 	.short	0x0210
        /*0e72*/ 	.short	0x0af0


	//----- nvinfo : EIATTR_SW_WAR
	.align		4
.L_891:
        /*0e74*/ 	.byte	0x04, 0x36
        /*0e76*/ 	.short	(.L_893 - .L_892)
.L_892:
        /*0e78*/ 	.word	0x00000008
.L_893:


//--------------------- .nv.info._ZN7cutlass13device_kernelIN5flash11enable_sm90INS1_16FlashAttnFwdSm90INS1_25CollectiveMainloopFwdSm90ILi2EN4cute5tupleIJNS5_1CILi1EEES8_S8_EEENS6_IJNS7_ILi128EEESA_SA_EEELi128ENS_6half_tEfNS_4arch4Sm90ELb0ELb0ELb0ELb1ELb1ELb1ELb0ELb1ELb1ELb1ELb1ELb0EEENS1_21CollectiveEpilogueFwdISB_S9_SC_SE_Li256ELb1ELb1ELb1ELb0EEENS1_36VarlenDynamicPersistentTileSchedulerILi128ELi128ELi256ELi128ELb1ELb1ELb1ELb0ELb1ELb1EEEEEEEEEvNT_6ParamsE --------------------------
	.section	.nv.info._ZN7cutlass13device_kernelIN5flash11enable_sm90INS1_16FlashAttnFwdSm90INS1_25CollectiveMainloopFwdSm90ILi2EN4cute5tupleIJNS5_1CILi1EEES8_S8_EEENS6_IJNS7_ILi128EEESA_SA_EEELi128ENS_6half_tEfNS_4arch4Sm90ELb0ELb0ELb0ELb1ELb1ELb1ELb0ELb1ELb1ELb1ELb1ELb0EEENS1_21CollectiveEpilogueFwdISB_S9_SC_SE_Li256ELb1ELb1ELb1ELb0EEENS1_36VarlenDynamicPersistentTileSchedulerILi128ELi128ELi256ELi128ELb1ELb1ELb1ELb0ELb1ELb1EEEEEEEEEvNT_6ParamsE,"",@"SHT_CUDA_INFO"
	.sectionflags	@""
	.align	4


	//----- nvinfo : EIATTR_CUDA_API_VERSION
	.align		4
        /*0000*/ 	.byte	0x04, 0x37
        /*0002*/ 	.short	(.L_895 - .L_894)
.L_894:
        /*0004*/ 	.word	0x00000082


	//----- nvinfo : EIATTR_KPARAM_INFO
	.align		4
.L_895:
        /*0008*/ 	.byte	0x04, 0x17
        /*000a*/ 	.short	(.L_897 - .L_896)
.L_896:
        /*000c*/ 	.word	0x00000000
        /*0010*/ 	.short	0x0000
        /*0012*/ 	.short	0x0070
        /*0014*/ 	.byte	0x00, 0xf0, 0x01, 0x2a


	//----- nvinfo : EIATTR_SPARSE_MMA_MASK
	.align		4
.L_897:
        /*0018*/ 	.byte	0x03, 0x50
        /*001a*/ 	.short	0x0000


	//----- nvinfo : EIATTR_MAXREG_COUNT
	.align		4
        /*001c*/ 	.byte	0x03, 0x1b
        /*001e*/ 	.short	0x00a8


	//----- nvinfo : EIATTR_NUM_BARRIERS
	.align		4
        /*0020*/ 	.byte	0x02, 0x4c
        /*0022*/ 	.byte	0x10
	.zero		1


	//----- nvinfo : EIATTR_EXTERNS
	.align		4
        /*0024*/ 	.byte	0x04, 0x0f
        /*0026*/ 	.short	(.L_899 - .L_898)


	//   ....[0]....
	.align		4
.L_898:
        /*0028*/ 	.word	index@(__assertfail)


	//----- nvinfo : EIATTR_ANNOTATIONS
	.align		4
.L_899:
        /*002c*/ 	.byte	0x04, 0x55
        /*002e*/ 	.short	(.L_901 - .L_900)


	//   ....[0]....
.L_900:
        /* <DEDUP_REMOVED lines=19> */


	//----- nvinfo : EIATTR_MERCURY_ISA_VERSION
	.align		4
.L_901:
        /*0148*/ 	.byte	0x03, 0x5f
        /*014a*/ 	.short	0x0101


	//----- nvinfo : EIATTR_UNUSED_LOAD_BYTE_OFFSET
	.align		4
        /*014c*/ 	.byte	0x04, 0x44
        /*014e*/ 	.short	(.L_903 - .L_902)


	//   ....[0]....
.L_902:
        /*0150*/ 	.word	0x00000a60
        /*0154*/ 	.word	0x0000fff0


	//   ....[1]....
        /*0158*/ 	.word	0x000118e0
        /*015c*/ 	.word	0x0000fff0


	//----- nvinfo : EIATTR_INT_WARP_WIDE_INSTR_OFFSETS
	.align		4
.L_903:
        /*0160*/ 	.byte	0x04, 0x31
        /*0162*/ 	.short	(.L_905 - .L_904)


	//   ....[0]....
.L_904:
        /*0164*/ 	.word	0x00000130


	//   ....[1]....
        /*0168*/ 	.word	0x00000170


	//   ....[2]....
        /*016c*/ 	.word	0x000001e0


	//   ....[3]....
        /*0170*/ 	.word	0x00017110


	//   ....[4]....
        /*0174*/ 	.word	0x000171a0


	//   ....[5]....
        /*0178*/ 	.word	0x00019fd0


	//   ....[6]....
        /*017c*/ 	.word	0x0001a060


	//----- nvinfo : EIATTR_COOP_GROUP_MASK_REGIDS
	.align		4
.L_905:
        /*0180*/ 	.byte	0x04, 0x29
        /*0182*/ 	.short	(.L_907 - .L_906)


	//   ....[0]....
.L_906:
        /*0184*/ 	.word	0xffffffff


	//   ....[1]....
        /*0188*/ 	.word	0xffffffff


	//   ....[2]....
        /*018c*/ 	.word	0xffffffff


	//   ....[3]....
        /*0190*/ 	.word	0xffffffff


	//   ....[4]....
        /*0194*/ 	.word	0xffffffff


	//   ....[5]....
        /*0198*/ 	.word	0xffffffff


	//   ....[6]....
        /*019c*/ 	.word	0xffffffff


	//   ....[7]....
        /*01a0*/ 	.word	0xffffffff


	//   ....[8]....
        /*01a4*/ 	.word	0xffffffff


	//   ....[9]....
        /*01a8*/ 	.word	0xffffffff


	//   ....[10]....
        /*01ac*/ 	.word	0xffffffff


	//   ....[11]....
        /*01b0*/ 	.word	0xffffffff


	//   ....[12]....
        /*01b4*/ 	.word	0xffffffff


	//   ....[13]....
        /*01b8*/ 	.word	0xffffffff


	//   ....[14]....
        /*01bc*/ 	.word	0xffffffff


	//   ....[15]....
        /*01c0*/ 	.word	0xffffffff


	//   ....[16]....
        /*01c4*/ 	.word	0xffffffff


	//   ....[17]....
        /*01c8*/ 	.word	0xffffffff


	//   ....[18]....
        /*01cc*/ 	.word	0xffffffff


	//   ....[19]....
        /*01d0*/ 	.word	0xffffffff


	//   ....[20]....
        /*01d4*/ 	.word	0xffffffff


	//   ....[21]....
        /*01d8*/ 	.word	0xffffffff


	//   ....[22]....
        /*01dc*/ 	.word	0xffffffff


	//   ....[23]....
        /*01e0*/ 	.word	0xffffffff


	//   ....[24]....
        /*01e4*/ 	.word	0xffffffff


	//   ....[25]....
        /*01e8*/ 	.word	0xffffffff


	//   ....[26]....
        /*01ec*/ 	.word	0xffffffff


	//   ....[27]....
        /*01f0*/ 	.word	0xffffffff


	//   ....[28]....
        /*01f4*/ 	.word	0xffffffff


	//   ....[29]....
        /*01f8*/ 	.word	0xffffffff


	//   ....[30]....
        /*01fc*/ 	.word	0xffffffff


	//   ....[31]....
        /*0200*/ 	.word	0xffffffff


	//   ....[32]....
        /*0204*/ 	.word	0xffffffff


	//   ....[33]....
        /*0208*/ 	.word	0xffffffff


	//   ....[34]....
        /*020c*/ 	.word	0xffffffff


	//   ....[35]....
        /*0210*/ 	.word	0xffffffff


	//   ....[36]....
        /*0214*/ 	.word	0xffffffff


	//   ....[37]....
        /*0218*/ 	.word	0xffffffff


	//   ....[38]....
        /*021c*/ 	.word	0xffffffff


	//   ....[39]....
        /*0220*/ 	.word	0xffffffff


	//   ....[40]....
        /*0224*/ 	.word	0xffffffff


	//   ....[41]....
        /*0228*/ 	.word	0xffffffff


	//   ....[42]....
        /*022c*/ 	.word	0xffffffff


	//   ....[43]....
        /*0230*/ 	.word	0xffffffff


	//   ....[44]....
        /*0234*/ 	.word	0xffffffff


	//   ....[45]....
        /*0238*/ 	.word	0xffffffff


	//   ....[46]....
        /*023c*/ 	.word	0xffffffff


	//   ....[47]....
        /*0240*/ 	.word	0xffffffff


	//   ....[48]....
        /*0244*/ 	.word	0xffffffff


	//   ....[49]....
        /*0248*/ 	.word	0xffffffff


	//   ....[50]....
        /*024c*/ 	.word	0xffffffff


	//   ....[51]....
        /*0250*/ 	.word	0xffffffff


	//   ....[52]....
        /*0254*/ 	.word	0xffffffff


	//   ....[53]....
        /*0258*/ 	.word	0xffffffff


	//   ....[54]....
        /*025c*/ 	.word	0xffffffff


	//   ....[55]....
        /*0260*/ 	.word	0xffffffff


	//   ....[56]....
        /*0264*/ 	.word	0xffffffff


	//   ....[57]....
        /*0268*/ 	.word	0xffffffff


	//   ....[58]....
        /*026c*/ 	.word	0xffffffff


	//   ....[59]....
        /*0270*/ 	.word	0xffffffff


	//   ....[60]....
        /*0274*/ 	.word	0xffffffff


	//   ....[61]....
        /*0278*/ 	.word	0xffffffff


	//   ....[62]....
        /*027c*/ 	.word	0xffffffff


	//   ....[63]....
        /*0280*/ 	.word	0xffffffff


	//   ....[64]....
        /*0284*/ 	.word	0xffffffff


	//   ....[65]....
        /*0288*/ 	.word	0xffffffff


	//   ....[66]....
        /*028c*/ 	.word	0xffffffff


	//   ....[67]....
        /*0290*/ 	.word	0xffffffff


	//   ....[68]....
        /*0294*/ 	.word	0xffffffff


	//   ....[69]....
        /*0298*/ 	.word	0xffffffff


	//   ....[70]....
        /*029c*/ 	.word	0xffffffff


	//   ....[71]....
        /*02a0*/ 	.word	0xffffffff


	//   ....[72]....
        /*02a4*/ 	.word	0xffffffff


	//   ....[73]....
        /*02a8*/ 	.word	0xffffffff


	//   ....[74]....
        /*02ac*/ 	.word	0xffffffff


	//   ....[75]....
        /*02b0*/ 	.word	0xffffffff


	//   ....[76]....
        /*02b4*/ 	.word	0xffffffff


	//   ....[77]....
        /*02b8*/ 	.word	0xffffffff


	//   ....[78]....
        /*02bc*/ 	.word	0xffffffff


	//   ....[79]....
        /*02c0*/ 	.word	0xffffffff


	//   ....[80]....
        /*02c4*/ 	.word	0xffffffff


	//   ....[81]....
        /*02c8*/ 	.word	0xffffffff


	//   ....[82]....
        /*02cc*/ 	.word	0xffffffff


	//   ....[83]....
        /*02d0*/ 	.word	0xffffffff


	//   ....[84]....
        /*02d4*/ 	.word	0xffffffff


	//   ....[85]....
        /*02d8*/ 	.word	0xffffffff


	//   ....[86]....
        /*02dc*/ 	.word	0xffffffff


	//   ....[87]....
        /*02e0*/ 	.word	0xffffffff


	//   ....[88]....
        /*02e4*/ 	.word	0xffffffff


	//   ....[89]....
        /*02e8*/ 	.word	0xffffffff


	//   ....[90]....
        /*02ec*/ 	.word	0xffffffff


	//   ....[91]....
        /*02f0*/ 	.word	0xffffffff


	//   ....[92]....
        /*02f4*/ 	.word	0xffffffff


	//   ....[93]....
        /*02f8*/ 	.word	0xffffffff


	//   ....[94]....
        /*02fc*/ 	.word	0xffffffff


	//   ....[95]....
        /*0300*/ 	.word	0xffffffff


	//   ....[96]....
        /*0304*/ 	.word	0xffffffff


	//   ....[97]....
        /*0308*/ 	.word	0xffffffff


	//   ....[98]....
        /*030c*/ 	.word	0xffffffff


	//   ....[99]....
        /*0310*/ 	.word	0xffffffff


	//   ....[100]....
        /*0314*/ 	.word	0xffffffff


	//   ....[101]....
        /*0318*/ 	.word	0xffffffff


	//   ....[102]....
        /*031c*/ 	.word	0xffffffff


	//   ....[103]....
        /*0320*/ 	.word	0xffffffff


	//   ....[104]....
        /*0324*/ 	.word	0xffffffff


	//   ....[105]....
        /*0328*/ 	.word	0xffffffff


	//   ....[106]....
        /*032c*/ 	.word	0xffffffff


	//   ....[107]....
        /*0330*/ 	.word	0xffffffff


	//   ....[108]....
        /*0334*/ 	.word	0xffffffff


	//   ....[109]....
        /*0338*/ 	.word	0xffffffff


	//   ....[110]....
        /*033c*/ 	.word	0xffffffff


	//   ....[111]....
        /*0340*/ 	.word	0xffffffff


	//   ....[112]....
        /*0344*/ 	.word	0xffffffff


	//   ....[113]....
        /*0348*/ 	.word	0xffffffff


	//   ....[114]....
        /*034c*/ 	.word	0xffffffff


	//   ....[115]....
        /*0350*/ 	.word	0xffffffff


	//   ....[116]....
        /*0354*/ 	.word	0xffffffff


	//   ....[117]....
        /*0358*/ 	.word	0xffffffff


	//   ....[118]....
        /*035c*/ 	.word	0xffffffff


	//   ....[119]....
        /*0360*/ 	.word	0xffffffff


	//   ....[120]....
        /*0364*/ 	.word	0xffffffff


	//   ....[121]....
        /*0368*/ 	.word	0xffffffff


	//   ....[122]....
        /*036c*/ 	.word	0xffffffff


	//   ....[123]....
        /*0370*/ 	.word	0xffffffff


	//   ....[124]....
        /*0374*/ 	.word	0xffffffff


	//   ....[125]....
        /*0378*/ 	.word	0xffffffff


	//   ....[126]....
        /*037c*/ 	.word	0xffffffff


	//   ....[127]....
        /*0380*/ 	.word	0xffffffff


	//   ....[128]....
        /*0384*/ 	.word	0xffffffff


	//   ....[129]....
        /*0388*/ 	.word	0xffffffff


	//   ....[130]....
        /*038c*/ 	.word	0xffffffff


	//   ....[131]....
        /*0390*/ 	.word	0xffffffff


	//   ....[132]....
        /*0394*/ 	.word	0xffffffff


	//   ....[133]....
        /*0398*/ 	.word	0xffffffff


	//   ....[134]....
        /*039c*/ 	.word	0xffffffff


	//   ....[135]....
        /*03a0*/ 	.word	0xffffffff


	//   ....[136]....
        /*03a4*/ 	.word	0xffffffff


	//   ....[137]....
        /*03a8*/ 	.word	0xffffffff


	//   ....[138]....
        /*03ac*/ 	.word	0xffffffff


	//   ....[139]....
        /*03b0*/ 	.word	0xffffffff


	//   ....[140]....
        /*03b4*/ 	.word	0xffffffff


	//   ....[141]....
        /*03b8*/ 	.word	0xffffffff


	//   ....[142]....
        /*03bc*/ 	.word	0xffffffff


	//   ....[143]....
        /*03c0*/ 	.word	0xffffffff


	//   ....[144]....
        /*03c4*/ 	.word	0xffffffff


	//   ....[145]....
        /*03c8*/ 	.word	0xffffffff


	//   ....[146]....
        /*03cc*/ 	.word	0xffffffff


	//   ....[147]....
        /*03d0*/ 	.word	0xffffffff


	//   ....[148]....
        /*03d4*/ 	.word	0xffffffff


	//   ....[149]....
        /*03d8*/ 	.word	0xffffffff


	//   ....[150]....
        /*03dc*/ 	.word	0xffffffff


	//   ....[151]....
        /*03e0*/ 	.word	0xffffffff


	//   ....[152]....
        /*03e4*/ 	.word	0xffffffff


	//   ....[153]....
        /*03e8*/ 	.word	0xffffffff


	//   ....[154]....
        /*03ec*/ 	.word	0xffffffff


	//   ....[155]....
        /*03f0*/ 	.word	0xffffffff


	//   ....[156]....
        /*03f4*/ 	.word	0xffffffff


	//   ....[157]....
        /*03f8*/ 	.word	0xffffffff


	//   ....[158]....
        /*03fc*/ 	.word	0xffffffff


	//   ....[159]....
        /*0400*/ 	.word	0xffffffff


	//   ....[160]....
        /*0404*/ 	.word	0xffffffff


	//   ....[161]....
        /*0408*/ 	.word	0xffffffff


	//   ....[162]....
        /*040c*/ 	.word	0xffffffff


	//   ....[163]....
        /*0410*/ 	.word	0xffffffff


	//   ....[164]....
        /*0414*/ 	.word	0xffffffff


	//   ....[165]....
        /*0418*/ 	.word	0xffffffff


	//   ....[166]....
        /*041c*/ 	.word	0xffffffff


	//   ....[167]....
        /*0420*/ 	.word	0xffffffff


	//   ....[168]....
        /*0424*/ 	.word	0xffffffff


	//   ....[169]....
        /*0428*/ 	.word	0xffffffff


	//   ....[170]....
        /*042c*/ 	.word	0xffffffff


	//   ....[171]....
        /*0430*/ 	.word	0xffffffff


	//   ....[172]....
        /*0434*/ 	.word	0xffffffff


	//   ....[173]....
        /*0438*/ 	.word	0xffffffff


	//   ....[174]....
        /*043c*/ 	.word	0xffffffff


	//   ....[175]....
        /*0440*/ 	.word	0xffffffff


	//   ....[176]....
        /*0444*/ 	.word	0xffffffff


	//   ....[177]....
        /*0448*/ 	.word	0xffffffff


	//   ....[178]....
        /*044c*/ 	.word	0xffffffff


	//   ....[179]....
        /*0450*/ 	.word	0xffffffff


	//   ....[180]....
        /*0454*/ 	.word	0xffffffff


	//   ....[181]....
        /*0458*/ 	.word	0xffffffff


	//   ....[182]....
        /*045c*/ 	.word	0xffffffff


	//   ....[183]....
        /*0460*/ 	.word	0xffffffff


	//   ....[184]....
        /*0464*/ 	.word	0xffffffff


	//   ....[185]....
        /*0468*/ 	.word	0xffffffff


	//   ....[186]....
        /*046c*/ 	.word	0xffffffff


	//   ....[187]....
        /*0470*/ 	.word	0xffffffff


	//   ....[188]....
        /*0474*/ 	.word	0xffffffff


	//   ....[189]....
        /*0478*/ 	.word	0xffffffff


	//   ....[190]....
        /*047c*/ 	.word	0xffffffff


	//   ....[191]....
        /*0480*/ 	.word	0xffffffff


	//   ....[192]....
        /*0484*/ 	.word	0xffffffff


	//   ....[193]....
        /*0488*/ 	.word	0xffffffff


	//   ....[194]....
        /*048c*/ 	.word	0xffffffff


	//   ....[195]....
        /*0490*/ 	.word	0xffffffff


	//   ....[196]....
        /*0494*/ 	.word	0xffffffff


	//   ....[197]....
        /*0498*/ 	.word	0xffffffff


	//   ....[198]....
        /*049c*/ 	.word	0xffffffff


	//   ....[199]....
        /*04a0*/ 	.word	0xffffffff


	//   ....[200]....
        /*04a4*/ 	.word	0xffffffff


	//   ....[201]....
        /*04a8*/ 	.word	0x0500000f


	//   ....[202]....
        /*04ac*/ 	.word	0x0500000f


	//   ....[203]....
        /*04b0*/ 	.word	0x0500000f


	//   ....[204]....
        /*04b4*/ 	.word	0x0500000f


	//   ....[205]....
        /*04b8*/ 	.word	0x0500000f


	//   ....[206]....
        /*04bc*/ 	.word	0x0500000f


	//   ....[207]....
        /*04c0*/ 	.word	0x0500000f


	//   ....[208]....
        /*04c4*/ 	.word	0x0500000f


	//   ....[209]....
        /*04c8*/ 	.word	0x0500000f


	//   ....[210]....
        /*04cc*/ 	.word	0x0500000f


	//   ....[211]....
        /*04d0*/ 	.word	0x0500000f


	//   ....[212]....
        /*04d4*/ 	.word	0x0500000f


	//   ....[213]....
        /*04d8*/ 	.word	0x0500000f


	//   ....[214]....
        /*04dc*/ 	.word	0x0500000f


	//   ....[215]....
        /*04e0*/ 	.word	0x0500000f


	//   ....[216]....
        /*04e4*/ 	.word	0x0500000f


	//   ....[217]....
        /*04e8*/ 	.word	0x0500000f


	//   ....[218]....
        /*04ec*/ 	.word	0x0500000f


	//   ....[219]....
        /*04f0*/ 	.word	0x0500000f


	//   ....[220]....
        /*04f4*/ 	.word	0x0500000f


	//   ....[221]....
        /*04f8*/ 	.word	0x0500000f


	//   ....[222]....
        /*04fc*/ 	.word	0x0500000f


	//   ....[223]....
        /*0500*/ 	.word	0x0500000f


	//   ....[224]....
        /*0504*/ 	.word	0x0500000f


	//   ....[225]....
        /*0508*/ 	.word	0x0500000f


	//   ....[226]....
        /*050c*/ 	.word	0x0500000f


	//   ....[227]....
        /*0510*/ 	.word	0x0500000f


	//   ....[228]....
        /*0514*/ 	.word	0x0500000f


	//   ....[229]....
        /*0518*/ 	.word	0x0500000f


	//   ....[230]....
        /*051c*/ 	.word	0x0500000f


	//   ....[231]....
        /*0520*/ 	.word	0x0500000f


	//   ....[232]....
        /*0524*/ 	.word	0x0500000f


	//   ....[233]....
        /*0528*/ 	.word	0x0500000f


	//   ....[234]....
        /*052c*/ 	.word	0x0500000f


	//   ....[235]....
        /*0530*/ 	.word	0x0500000f


	//   ....[236]....
        /*0534*/ 	.word	0x0500000f


	//   ....[237]....
        /*0538*/ 	.word	0x0500000f


	//   ....[238]....
        /*053c*/ 	.word	0x0500000f


	//   ....[239]....
        /*0540*/ 	.word	0x0500000f


	//   ....[240]....
        /*0544*/ 	.word	0x0500000f


	//   ....[241]....
        /*0548*/ 	.word	0x0500000f


	//   ....[242]....
        /*054c*/ 	.word	0x0500000f


	//   ....[243]....
        /*0550*/ 	.word	0x0500000f


	//   ....[244]....
        /*0554*/ 	.word	0x0500000f


	//   ....[245]....
        /*0558*/ 	.word	0x0500000f


	//   ....[246]....
        /*055c*/ 	.word	0x0500000f


	//   ....[247]....
        /*0560*/ 	.word	0x0500000f


	//   ....[248]....
        /*0564*/ 	.word	0x0500000f


	//   ....[249]....
        /*0568*/ 	.word	0x0500000f


	//   ....[250]....
        /*056c*/ 	.word	0x0500000f


	//   ....[251]....
        /*0570*/ 	.word	0x0500000f


	//   ....[252]....
        /*0574*/ 	.word	0x0500000f


	//   ....[253]....
        /*0578*/ 	.word	0x0500000f


	//   ....[254]....
        /*057c*/ 	.word	0x0500000f


	//   ....[255]....
        /*0580*/ 	.word	0x0500000f


	//   ....[0]....
        /*0584*/ 	.word	0x0500000f


	//   ....[1]....
        /*0588*/ 	.word	0x0500000f


	//   ....[2]....
        /*058c*/ 	.word	0x0500000f


	//   ....[3]....
        /*0590*/ 	.word	0x0500000f


	//   ....[4]....
        /*0594*/ 	.word	0x0500000f


	//   ....[5]....
        /*0598*/ 	.word	0x0500000f


	//   ....[6]....
        /*059c*/ 	.word	0x0500000f


	//   ....[7]....
        /*05a0*/ 	.word	0x0500000f


	//   ....[8]....
        /*05a4*/ 	.word	0x0500000f


	//   ....[9]....
        /*05a8*/ 	.word	0x0500000f


	//   ....[10]....
        /*05ac*/ 	.word	0x0500000f


	//   ....[11]....
        /*05b0*/ 	.word	0x0500000f


	//   ....[12]....
        /*05b4*/ 	.word	0x0500000f


	//   ....[13]....
        /*05b8*/ 	.word	0x0500000f


	//   ....[14]....
        /*05bc*/ 	.word	0x0500000f


	//   ....[15]....
        /*05c0*/ 	.word	0x0500000f


	//   ....[16]....
        /*05c4*/ 	.word	0x0500000f


	//   ....[17]....
        /*05c8*/ 	.word	0x0500000f


	//   ....[18]....
        /*05cc*/ 	.word	0x0500000f


	//   ....[19]....
        /*05d0*/ 	.word	0x0500000f


	//   ....[20]....
        /*05d4*/ 	.word	0x0500000f


	//   ....[21]....
        /*05d8*/ 	.word	0x0500000f


	//   ....[22]....
        /*05dc*/ 	.word	0x0500000f


	//   ....[23]....
        /*05e0*/ 	.word	0x0500000f


	//   ....[24]....
        /*05e4*/ 	.word	0x0500000f


	//   ....[25]....
        /*05e8*/ 	.word	0x0500000f


	//   ....[26]....
        /*05ec*/ 	.word	0x0500000f


	//   ....[27]....
        /*05f0*/ 	.word	0x0500000f


	//   ....[28]....
        /*05f4*/ 	.word	0x0500000f


	//   ....[29]....
        /*05f8*/ 	.word	0x0500000f


	//   ....[30]....
        /*05fc*/ 	.word	0x0500000f


	//   ....[31]....
        /*0600*/ 	.word	0x0500000f


	//   ....[32]....
        /*0604*/ 	.word	0x0500000f


	//   ....[33]....
        /*0608*/ 	.word	0x0500000f


	//   ....[34]....
        /*060c*/ 	.word	0x0500000f


	//   ....[35]....
        /*0610*/ 	.word	0x0500000f


	//   ....[36]....
        /*0614*/ 	.word	0x0500000f


	//   ....[37]....
        /*0618*/ 	.word	0x0500000f


	//   ....[38]....
        /*061c*/ 	.word	0x0500000f


	//   ....[39]....
        /*0620*/ 	.word	0x0500000f


	//   ....[40]....
        /*0624*/ 	.word	0x0500000f


	//   ....[41]....
        /*0628*/ 	.word	0x0500000f


	//   ....[42]....
        /*062c*/ 	.word	0x0500000f


	//   ....[43]....
        /*0630*/ 	.word	0x0500000f


	//   ....[44]....
        /*0634*/ 	.word	0x0500000f


	//   ....[45]....
        /*0638*/ 	.word	0x0500000f


	//   ....[46]....
        /*063c*/ 	.word	0x0500000f


	//   ....[47]....
        /*0640*/ 	.word	0x0500000f


	//   ....[48]....
        /*0644*/ 	.word	0x0500000f


	//   ....[49]....
        /*0648*/ 	.word	0x0500000f


	//   ....[50]....
        /*064c*/ 	.word	0x0500000f


	//   ....[51]....
        /*0650*/ 	.word	0x0500000f


	//   ....[52]....
        /*0654*/ 	.word	0x0500000f


	//   ....[53]....
        /*0658*/ 	.word	0x0500000f


	//   ....[54]....
        /*065c*/ 	.word	0x0500000f


	//   ....[55]....
        /*0660*/ 	.word	0x0500000f


	//   ....[56]....
        /*0664*/ 	.word	0x0500000f


	//   ....[57]....
        /*0668*/ 	.word	0x0500000f


	//   ....[58]....
        /*066c*/ 	.word	0x0500000f


	//   ....[59]....
        /*0670*/ 	.word	0x0500000f


	//   ....[60]....
        /*0674*/ 	.word	0x0500000f


	//   ....[61]....
        /*0678*/ 	.word	0x0500000f


	//   ....[62]....
        /*067c*/ 	.word	0x0500000f


	//   ....[63]....
        /*0680*/ 	.word	0x0500000f


	//   ....[64]....
        /*0684*/ 	.word	0x0500000f


	//   ....[65]....
        /*0688*/ 	.word	0x0500000f


	//   ....[66]....
        /*068c*/ 	.word	0x0500000f


	//   ....[67]....
        /*0690*/ 	.word	0x0500000f


	//   ....[68]....
        /*0694*/ 	.word	0x0500000f


	//   ....[69]....
        /*0698*/ 	.word	0x0500000f


	//   ....[70]....
        /*069c*/ 	.word	0x0500000f


	//   ....[71]....
        /*06a0*/ 	.word	0x0500000f


	//   ....[72]....
        /*06a4*/ 	.word	0x0500000f


	//   ....[73]....
        /*06a8*/ 	.word	0x0500000f


	//   ....[74]....
        /*06ac*/ 	.word	0x0500000f


	//   ....[75]....
        /*06b0*/ 	.word	0x0500000f


	//   ....[76]....
        /*06b4*/ 	.word	0x0500000f


	//   ....[77]....
        /*06b8*/ 	.word	0x0500000f


	//   ....[78]....
        /*06bc*/ 	.word	0x0500000f


	//   ....[79]....
        /*06c0*/ 	.word	0x0500000f


	//   ....[80]....
        /*06c4*/ 	.word	0x0500000f


	//   ....[81]....
        /*06c8*/ 	.word	0x0500000f


	//   ....[82]....
        /*06cc*/ 	.word	0x0500000f


	//   ....[83]....
        /*06d0*/ 	.word	0x0500000f


	//   ....[84]....
        /*06d4*/ 	.word	0x0500000f


	//   ....[85]....
        /*06d8*/ 	.word	0x0500000f


	//   ....[86]....
        /*06dc*/ 	.word	0x0500000f


	//   ....[87]....
        /*06e0*/ 	.word	0x0500000f


	//   ....[88]....
        /*06e4*/ 	.word	0x0500000f


	//   ....[89]....
        /*06e8*/ 	.word	0x0500000f


	//   ....[90]....
        /*06ec*/ 	.word	0x0500000f


	//   ....[91]....
        /*06f0*/ 	.word	0x0500000f


	//   ....[92]....
        /*06f4*/ 	.word	0x0500000f


	//   ....[93]....
        /*06f8*/ 	.word	0x0500000f


	//   ....[94]....
        /*06fc*/ 	.word	0x0500000f


	//   ....[95]....
        /*0700*/ 	.word	0x0500000f


	//   ....[96]....
        /*0704*/ 	.word	0x0500000f


	//   ....[97]....
        /*0708*/ 	.word	0x0500000f


	//   ....[98]....
        /*070c*/ 	.word	0x0500000f


	//----- nvinfo : EIATTR_COOP_GROUP_INSTR_OFFSETS
	.align		4
.L_907:
        /*0710*/ 	.byte	0x04, 0x28
        /*0712*/ 	.short	(.L_909 - .L_908)


	//   ....[0]....
.L_908:
        /*0714*/ 	.word	0x00000070


	//   ....[1]....
        /*0718*/ 	.word	0x00000140


	//   ....[2]....
        /*071c*/ 	.word	0x00000190


	//   ....[3]....
        /*0720*/ 	.word	0x000003c0


	//   ....[4]....
        /*0724*/ 	.word	0x00000520


	//   ....[5]....
        /*0728*/ 	.word	0x00000640


	//   ....[6]....
        /*072c*/ 	.word	0x000007a0


	//   ....[7]....
        /*0730*/ 	.word	0x00003320


	//   ....[8]....
        /*0734*/ 	.word	0x00003330


	//   ....[9]....
        /*0738*/ 	.word	0x000039e0


	//   ....[10]....
        /*073c*/ 	.word	0x000039f0


	//   ....[11]....
        /*0740*/ 	.word	0x000040a0


	//   ....[12]....
        /*0744*/ 	.word	0x000040b0


	//   ....[13]....
        /*0748*/ 	.word	0x00004760


	//   ....[14]....
        /*074c*/ 	.word	0x00004770


	//   ....[15]....
        /*0750*/ 	.word	0x00005790


	//   ....[16]....
        /*0754*/ 	.word	0x000057a0


	//   ....[17]....
        /*0758*/ 	.word	0x00005f20


	//   ....[18]....
        /*075c*/ 	.word	0x00005f30


	//   ....[19]....
        /*0760*/ 	.word	0x000066e0


	//   ....[20]....
        /*0764*/ 	.word	0x000066f0


	//   ....[21]....
        /*0768*/ 	.word	0x00006e90


	//   ....[22]....
        /*076c*/ 	.word	0x00006ea0


	//   ....[23]....
        /*0770*/ 	.word	0x00007860


	//   ....[24]....
        /*0774*/ 	.word	0x00007870


	//   ....[25]....
        /*0778*/ 	.word	0x00007980


	//   ....[26]....
        /*077c*/ 	.word	0x00007990


	//   ....[27]....
        /*0780*/ 	.word	0x00007ab0


	//   ....[28]....
        /*0784*/ 	.word	0x00007ac0


	//   ....[29]....
        /*0788*/ 	.word	0x00007be0


	//   ....[30]....
        /*078c*/ 	.word	0x00007bf0


	//   ....[31]....
        /*0790*/ 	.word	0x00007f70


	//   ....[32]....
        /*0794*/ 	.word	0x00007f90


	//   ....[33]....
        /*0798*/ 	.word	0x00008070


	//   ....[34]....
        /*079c*/ 	.word	0x00008090


	//   ....[35]....
        /*07a0*/ 	.word	0x00008170


	//   ....[36]....
        /*07a4*/ 	.word	0x00008190


	//   ....[37]....
        /*07a8*/ 	.word	0x00008270


	//   ....[38]....
        /*07ac*/ 	.word	0x00008290


	//   ....[39]....
        /*07b0*/ 	.word	0x00008a00


	//   ....[40]....
        /*07b4*/ 	.word	0x00008f90


	//   ....[41]....
        /*07b8*/ 	.word	0x00008fa0


	//   ....[42]....
        /*07bc*/ 	.word	0x00008fb0


	//   ....[43]....
        /*07c0*/ 	.word	0x00008fc0


	//   ....[44]....
        /*07c4*/ 	.word	0x0000a9f0


	//   ....[45]....
        /*07c8*/ 	.word	0x0000aa00


	//   ....[46]....
        /*07cc*/ 	.word	0x0000aa10


	//   ....[47]....
        /*07d0*/ 	.word	0x0000aa20


	//   ....[48]....
        /*07d4*/ 	.word	0x0000d620


	//   ....[49]....
        /*07d8*/ 	.word	0x0000d720


	//   ....[50]....
        /*07dc*/ 	.word	0x0000dd00


	//   ....[51]....
        /*07e0*/ 	.word	0x0000dd70


	//   ....[52]....
        /*07e4*/ 	.word	0x0000f940


	//   ....[53]....
        /*07e8*/ 	.word	0x0000f950


	//   ....[54]....
        /*07ec*/ 	.word	0x0000f980


	//   ....[55]....
        /*07f0*/ 	.word	0x0000f990


	//   ....[56]....
        /*07f4*/ 	.word	0x00010ee0


	//   ....[57]....
        /*07f8*/ 	.word	0x00010f20


	//   ....[58]....
        /*07fc*/ 	.word	0x00010fc0


	//   ....[59]....
        /*0800*/ 	.word	0x000112d0


	//   ....[60]....
        /*0804*/ 	.word	0x00012390


	//   ....[61]....
        /*0808*/ 	.word	0x000123b0


	//   ....[62]....
        /*080c*/ 	.word	0x000123c0


	//   ....[63]....
        /*0810*/ 	.word	0x000123d0


	//   ....[64]....
        /*0814*/ 	.word	0x00012a80


	//   ....[65]....
        /*0818*/ 	.word	0x00012a90


	//   ....[66]....
        /*081c*/ 	.word	0x00012b90


	//   ....[67]....
        /*0820*/ 	.word	0x00012ba0


	//   ....[68]....
        /*0824*/ 	.word	0x00012cb0


	//   ....[69]....
        /*0828*/ 	.word	0x00012cc0


	//   ....[70]....
        /*082c*/ 	.word	0x00012dd0


	//   ....[71]....
        /*0830*/ 	.word	0x00012de0


	//   ....[72]....
        /*0834*/ 	.word	0x000132a0


	//   ....[73]....
        /*0838*/ 	.word	0x000132b0


	//   ....[74]....
        /*083c*/ 	.word	0x00013730


	//   ....[75]....
        /*0840*/ 	.word	0x00013740


	//   ....[76]....
        /*0844*/ 	.word	0x00014370


	//   ....[77]....
        /*0848*/ 	.word	0x00014380


	//   ....[78]....
        /*084c*/ 	.word	0x00014490


	//   ....[79]....
        /*0850*/ 	.word	0x000144a0


	//   ....[80]....
        /*0854*/ 	.word	0x000145b0


	//   ....[81]....
        /*0858*/ 	.word	0x000145c0


	//   ....[82]....
        /*085c*/ 	.word	0x000146d0


	//   ....[83]....
        /*0860*/ 	.word	0x000146e0


	//   ....[84]....
        /*0864*/ 	.word	0x00014850


	//   ....[85]....
        /*0868*/ 	.word	0x00014a40


	//   ....[86]....
        /*086c*/ 	.word	0x00014a70


	//   ....[87]....
        /*0870*/ 	.word	0x00014aa0


	//   ....[88]....
        /*0874*/ 	.word	0x00014ad0


	//   ....[89]....
        /*0878*/ 	.word	0x00014b00


	//   ....[90]....
        /*087c*/ 	.word	0x00014b30


	//   ....[91]....
        /*0880*/ 	.word	0x00014cc0


	//   ....[92]....
        /*0884*/ 	.word	0x00014cf0


	//   ....[93]....
        /*0888*/ 	.word	0x00014d20


	//   ....[94]....
        /*088c*/ 	.word	0x00014d50


	//   ....[95]....
        /*0890*/ 	.word	0x00014d80


	//   ....[96]....
        /*0894*/ 	.word	0x00014db0


	//   ....[97]....
        /*0898*/ 	.word	0x00014e40


	//   ....[98]....
        /*089c*/ 	.word	0x00014e70


	//   ....[99]....
        /*08a0*/ 	.word	0x00014e80


	//   ....[100]....
        /*08a4*/ 	.word	0x00014f10


	//   ....[101]....
        /*08a8*/ 	.word	0x00015e50


	//   ....[102]....
        /*08ac*/ 	.word	0x00017c00


	//   ....[103]....
        /*08b0*/ 	.word	0x00017c20


	//   ....[104]....
        /*08b4*/ 	.word	0x00017cc0


	//   ....[105]....
        /*08b8*/ 	.word	0x00017ce0


	//   ....[106]....
        /*08bc*/ 	.word	0x00017d70


	//   ....[107]....
        /*08c0*/ 	.word	0x00017d90


	//   ....[108]....
        /*08c4*/ 	.word	0x00017e20


	//   ....[109]....
        /*08c8*/ 	.word	0x00017e40


	//   ....[110]....
        /*08cc*/ 	.word	0x00017ed0


	//   ....[111]....
        /*08d0*/ 	.word	0x00017ef0


	//   ....[112]....
        /*08d4*/ 	.word	0x00017f80


	//   ....[113]....
        /*08d8*/ 	.word	0x00017fa0


	//   ....[114]....
        /*08dc*/ 	.word	0x00018030


	//   ....[115]....
        /*08e0*/ 	.word	0x00018050


	//   ....[116]....
        /*08e4*/ 	.word	0x00018060


	//   ....[117]....
        /*08e8*/ 	.word	0x000180e0


	//   ....[118]....
        /*08ec*/ 	.word	0x00018800


	//   ....[119]....
        /*08f0*/ 	.word	0x00018830


	//   ....[120]....
        /*08f4*/ 	.word	0x00018890


	//   ....[121]....
        /*08f8*/ 	.word	0x000188d0


	//   ....[122]....
        /*08fc*/ 	.word	0x00018910


	//   ....[123]....
        /*0900*/ 	.word	0x00018970


	//   ....[124]....
        /*0904*/ 	.word	0x000189b0


	//   ....[125]....
        /*0908*/ 	.word	0x00018a10


	//   ....[126]....
        /*090c*/ 	.word	0x00018a50


	//   ....[127]....
        /*0910*/ 	.word	0x00018ab0


	//   ....[128]....
        /*0914*/ 	.word	0x00018af0


	//   ....[129]....
        /*0918*/ 	.word	0x00018b50


	//   ....[130]....
        /*091c*/ 	.word	0x00018b90


	//   ....[131]....
        /*0920*/ 	.word	0x00018bf0


	//   ....[132]....
        /*0924*/ 	.word	0x00018c10


	//   ....[133]....
        /*0928*/ 	.word	0x00018c40


	//   ....[134]....
        /*092c*/ 	.word	0x000193a0


	//   ....[135]....
        /*0930*/ 	.word	0x000193d0


	//   ....[136]....
        /*0934*/ 	.word	0x00019430


	//   ....[137]....
        /*0938*/ 	.word	0x00019440


	//   ....[138]....
        /*093c*/ 	.word	0x00019490


	//   ....[139]....
        /*0940*/ 	.word	0x000194a0


	//   ....[140]....
        /*0944*/ 	.word	0x000194f0


	//   ....[141]....
        /*0948*/ 	.word	0x00019500


	//   ....[142]....
        /*094c*/ 	.word	0x00019550


	//   ....[143]....
        /*0950*/ 	.word	0x00019560


	//   ....[144]....
        /*0954*/ 	.word	0x000195b0


	//   ....[145]....
        /*0958*/ 	.word	0x000195c0


	//   ....[146]....
        /*095c*/ 	.word	0x00019610


	//   ....[147]....
        /*0960*/ 	.word	0x00019620


	//   ....[148]....
        /*0964*/ 	.word	0x00019630


	//   ....[149]....
        /*0968*/ 	.word	0x00019680


	//   ....[150]....
        /*096c*/ 	.word	0x000198e0


	//   ....[151]....
        /*0970*/ 	.word	0x00019900


	//   ....[152]....
        /*0974*/ 	.word	0x00019910


	//   ....[153]....
        /*0978*/ 	.word	0x00019980


	//   ....[154]....
        /*097c*/ 	.word	0x00019990


	//   ....[155]....
        /*0980*/ 	.word	0x00019a00


	//   ....[156]....
        /*0984*/ 	.word	0x00019a10


	//   ....[157]....
        /*0988*/ 	.word	0x00019a80


	//   ....[158]....
        /*098c*/ 	.word	0x00019a90


	//   ....[159]....
        /*0990*/ 	.word	0x00019b00


	//   ....[160]....
        /*0994*/ 	.word	0x00019b10


	//   ....[161]....
        /*0998*/ 	.word	0x00019b80


	//   ....[162]....
        /*099c*/ 	.word	0x00019b90


	//   ....[163]....
        /*09a0*/ 	.word	0x00019c00


	//   ....[164]....
        /*09a4*/ 	.word	0x00019c10


	//   ....[165]....
        /*09a8*/ 	.word	0x00019c20


	//   ....[166]....
        /*09ac*/ 	.word	0x0001a1b0


	//   ....[167]....
        /*09b0*/ 	.word	0x0001a1f0


	//   ....[168]....
        /*09b4*/ 	.word	0x0001a230


	//   ....[169]....
        /*09b8*/ 	.word	0x0001a250


	//   ....[170]....
        /*09bc*/ 	.word	0x0001a260


	//   ....[171]....
        /*09c0*/ 	.word	0x0001a280


	//   ....[172]....
        /*09c4*/ 	.word	0x0001a2f0


	//   ....[173]....
        /*09c8*/ 	.word	0x0001a310


	//   ....[174]....
        /*09cc*/ 	.word	0x0001a370


	//   ....[175]....
        /*09d0*/ 	.word	0x0001a390


	//   ....[176]....
        /*09d4*/ 	.word	0x0001a3f0


	//   ....[177]....
        /*09d8*/ 	.word	0x0001a410


	//   ....[178]....
        /*09dc*/ 	.word	0x0001a470


	//   ....[179]....
        /*09e0*/ 	.word	0x0001a490


	//   ....[180]....
        /*09e4*/ 	.word	0x0001a4e0


	//   ....[181]....
        /*09e8*/ 	.word	0x0001a500


	//   ....[182]....
        /*09ec*/ 	.word	0x0001a940


	//   ....[183]....
        /*09f0*/ 	.word	0x0001a970


	//   ....[184]....
        /*09f4*/ 	.word	0x0001a9d0


	//   ....[185]....
        /*09f8*/ 	.word	0x0001aa00


	//   ....[186]....
        /*09fc*/ 	.word	0x0001aa30


	//   ....[187]....
        /*0a00*/ 	.word	0x0001aa60


	//   ....[188]....
        /*0a04*/ 	.word	0x0001aa90


	//   ....[189]....
        /*0a08*/ 	.word	0x0001aac0


	//   ....[190]....
        /*0a0c*/ 	.word	0x0001ac60


	//   ....[191]....
        /*0a10*/ 	.word	0x0001ac90


	//   ....[192]....
        /*0a14*/ 	.word	0x0001acc0


	//   ....[193]....
        /*0a18*/ 	.word	0x0001acf0


	//   ....[194]....
        /*0a1c*/ 	.word	0x0001ad20


	//   ....[195]....
        /*0a20*/ 	.word	0x0001ad50


	//   ....[196]....
        /*0a24*/ 	.word	0x0001ae10


	//   ....[197]....
        /*0a28*/ 	.word	0x0001ae30


	//   ....[198]....
        /*0a2c*/ 	.word	0x0001ae40


	//   ....[199]....
        /*0a30*/ 	.word	0x0001aea0


	//   ....[200]....
        /*0a34*/ 	.word	0x0001b4c0


	//   ....[201]....
        /*0a38*/ 	.word	0x0001b7e0


	//   ....[202]....
        /*0a3c*/ 	.word	0x0001b870


	//   ....[203]....
        /*0a40*/ 	.word	0x0001b910


	//   ....[204]....
        /*0a44*/ 	.word	0x0001b9a0


	//   ....[205]....
        /*0a48*/ 	.word	0x0001ba40


	//   ....[206]....
        /*0a4c*/ 	.word	0x0001bad0


	//   ....[207]....
        /*0a50*/ 	.word	0x0001bb70


	//   ....[208]....
        /*0a54*/ 	.word	0x0001bc00


	//   ....[209]....
        /*0a58*/ 	.word	0x0001bcf0


	//   ....[210]....
        /*0a5c*/ 	.word	0x0001bd80


	//   ....[211]....
        /*0a60*/ 	.word	0x0001be20


	//   ....[212]....
        /*0a64*/ 	.word	0x0001beb0


	//   ....[213]....
        /*0a68*/ 	.word	0x0001bf50


	//   ....[214]....
        /*0a6c*/ 	.word	0x0001bfe0


	//   ....[215]....
        /*0a70*/ 	.word	0x0001c080


	//   ....[216]....
        /*0a74*/ 	.word	0x0001c110


	//   ....[217]....
        /*0a78*/ 	.word	0x0001c200


	//   ....[218]....
        /*0a7c*/ 	.word	0x0001c290


	//   ....[219]....
        /*0a80*/ 	.word	0x0001c320


	//   ....[220]....
        /*0a84*/ 	.word	0x0001c3b0


	//   ....[221]....
        /*0a88*/ 	.word	0x0001c440


	//   ....[222]....
        /*0a8c*/ 	.word	0x0001c4d0


	//   ....[223]....
        /*0a90*/ 	.word	0x0001c560


	//   ....[224]....
        /*0a94*/ 	.word	0x0001c5f0


	//   ....[225]....
        /*0a98*/ 	.word	0x0001c720


	//   ....[226]....
        /*0a9c*/ 	.word	0x0001c7d0


	//   ....[227]....
        /*0aa0*/ 	.word	0x0001c860


	//   ....[228]....
        /*0aa4*/ 	.word	0x0001c8b0


	//   ....[229]....
        /*0aa8*/ 	.word	0x0001c900


	//   ....[230]....
        /*0aac*/ 	.word	0x0001c9e0


	//   ....[231]....
        /*0ab0*/ 	.word	0x0001ca70


	//   ....[232]....
        /*0ab4*/ 	.word	0x0001cac0


	//   ....[233]....
        /*0ab8*/ 	.word	0x0001cb10


	//   ....[234]....
        /*0abc*/ 	.word	0x0001cd20


	//   ....[235]....
        /*0ac0*/ 	.word	0x0001cd70


	//   ....[236]....
        /*0ac4*/ 	.word	0x0001ce00


	//   ....[237]....
        /*0ac8*/ 	.word	0x0001ce90


	//   ....[238]....
        /*0acc*/ 	.word	0x0001cf20


	//   ....[239]....
        /*0ad0*/ 	.word	0x0001cfb0


	//   ....[240]....
        /*0ad4*/ 	.word	0x0001d040


	//   ....[241]....
        /*0ad8*/ 	.word	0x0001d0d0


	//   ....[242]....
        /*0adc*/ 	.word	0x0001d150


	//   ....[243]....
        /*0ae0*/ 	.word	0x0001d1a0


	//   ....[244]....
        /*0ae4*/ 	.word	0x0001d230


	//   ....[245]....
        /*0ae8*/ 	.word	0x0001d2c0


	//   ....[246]....
        /*0aec*/ 	.word	0x0001d340


	//   ....[247]....
        /*0af0*/ 	.word	0x0001d390


	//   ....[248]....
        /*0af4*/ 	.word	0x0001d420


	//   ....[249]....
        /*0af8*/ 	.word	0x0001d4b0


	//   ....[250]....
        /*0afc*/ 	.word	0x0001d540


	//   ....[251]....
        /*0b00*/ 	.word	0x0001d5d0


	//   ....[252]....
        /*0b04*/ 	.word	0x0001d660


	//   ....[253]....
        /*0b08*/ 	.word	0x0001d6f0


	//   ....[254]....
        /*0b0c*/ 	.word	0x0001d7b0


	//   ....[255]....
        /*0b10*/ 	.word	0x0001da90


	//   ....[0]....
        /*0b14*/ 	.word	0x0001db80


	//   ....[1]....
        /*0b18*/ 	.word	0x0001dc20


	//   ....[2]....
        /*0b1c*/ 	.word	0x0001dc80


	//   ....[3]....
        /*0b20*/ 	.word	0x0001dd80


	//   ....[4]....
        /*0b24*/ 	.word	0x0001ddf0


	//   ....[5]....
        /*0b28*/ 	.word	0x0001def0


	//   ....[6]....
        /*0b2c*/ 	.word	0x0001df60


	//   ....[7]....
        /*0b30*/ 	.word	0x0001e060


	//   ....[8]....
        /*0b34*/ 	.word	0x0001e0d0


	//   ....[9]....
        /*0b38*/ 	.word	0x0001e1d0


	//   ....[10]....
        /*0b3c*/ 	.word	0x0001e240


	//   ....[11]....
        /*0b40*/ 	.word	0x0001e340


	//   ....[12]....
        /*0b44*/ 	.word	0x0001e3b0


	//   ....[13]....
        /*0b48*/ 	.word	0x0001e4b0


	//   ....[14]....
        /*0b4c*/ 	.word	0x0001e520


	//   ....[15]....
        /*0b50*/ 	.word	0x0001e5c0


	//   ....[16]....
        /*0b54*/ 	.word	0x0001e6c0


	//   ....[17]....
        /*0b58*/ 	.word	0x0001e730


	//   ....[18]....
        /*0b5c*/ 	.word	0x0001e7b0


	//   ....[19]....
        /*0b60*/ 	.word	0x0001e860


	//   ....[20]....
        /*0b64*/ 	.word	0x0001e8e0


	//   ....[21]....
        /*0b68*/ 	.word	0x0001e9b0


	//   ....[22]....
        /*0b6c*/ 	.word	0x0001ea30


	//   ....[23]....
        /*0b70*/ 	.word	0x0001eb00


	//   ....[24]....
        /*0b74*/ 	.word	0x0001eb80


	//   ....[25]....
        /*0b78*/ 	.word	0x0001ec50


	//   ....[26]....
        /*0b7c*/ 	.word	0x0001ecd0


	//   ....[27]....
        /*0b80*/ 	.word	0x0001eda0


	//   ....[28]....
        /*0b84*/ 	.word	0x0001ee20


	//   ....[29]....
        /*0b88*/ 	.word	0x0001eee0


	//   ....[30]....
        /*0b8c*/ 	.word	0x0001ef70


	//   ....[31]....
        /*0b90*/ 	.word	0x0001f020


	//   ....[32]....
        /*0b94*/ 	.word	0x0001f150


	//   ....[33]....
        /*0b98*/ 	.word	0x0001f1f0


	//   ....[34]....
        /*0b9c*/ 	.word	0x0001f260


	//   ....[35]....
        /*0ba0*/ 	.word	0x0001f320


	//   ....[36]....
        /*0ba4*/ 	.word	0x0001f380


	//   ....[37]....
        /*0ba8*/ 	.word	0x0001f440


	//   ....[38]....
        /*0bac*/ 	.word	0x0001f4a0


	//   ....[39]....
        /*0bb0*/ 	.word	0x0001f560


	//   ....[40]....
        /*0bb4*/ 	.word	0x0001f5c0


	//   ....[41]....
        /*0bb8*/ 	.word	0x0001f680


	//   ....[42]....
        /*0bbc*/ 	.word	0x0001f6e0


	//   ....[43]....
        /*0bc0*/ 	.word	0x0001f7a0


	//   ....[44]....
        /*0bc4*/ 	.word	0x0001f800


	//   ....[45]....
        /*0bc8*/ 	.word	0x0001f8c0


	//   ....[46]....
        /*0bcc*/ 	.word	0x0001f920


	//   ....[47]....
        /*0bd0*/ 	.word	0x0001f9e0


	//   ....[48]....
        /*0bd4*/ 	.word	0x0001fad0


	//   ....[49]....
        /*0bd8*/ 	.word	0x0001fb70


	//   ....[50]....
        /*0bdc*/ 	.word	0x0001fbd0


	//   ....[51]....
        /*0be0*/ 	.word	0x0001fcb0


	//   ....[52]....
        /*0be4*/ 	.word	0x0001fd10


	//   ....[53]....
        /*0be8*/ 	.word	0x0001fdf0


	//   ....[54]....
        /*0bec*/ 	.word	0x0001fe50


	//   ....[55]....
        /*0bf0*/ 	.word	0x0001ff30


	//   ....[56]....
        /*0bf4*/ 	.word	0x0001ff90


	//   ....[57]....
        /*0bf8*/ 	.word	0x00020070


	//   ....[58]....
        /*0bfc*/ 	.word	0x000200d0


	//   ....[59]....
        /*0c00*/ 	.word	0x000201b0


	//   ....[60]....
        /*0c04*/ 	.word	0x00020210


	//   ....[61]....
        /*0c08*/ 	.word	0x000202f0


	//   ....[62]....
        /*0c0c*/ 	.word	0x00020350


	//   ....[63]....
        /*0c10*/ 	.word	0x00020420


	//   ....[64]....
        /*0c14*/ 	.word	0x00020540


	//   ....[65]....
        /*0c18*/ 	.word	0x000205f0


	//   ....[66]....
        /*0c1c*/ 	.word	0x000206a0


	//   ....[67]....
        /*0c20*/ 	.word	0x00020770


	//   ....[68]....
        /*0c24*/ 	.word	0x000207d0


	//   ....[69]....
        /*0c28*/ 	.word	0x000208b0


	//   ....[70]....
        /*0c2c*/ 	.word	0x00020910


	//   ....[71]....
        /*0c30*/ 	.word	0x000209e0


	//   ....[72]....
        /*0c34*/ 	.word	0x00020a40


	//   ....[73]....
        /*0c38*/ 	.word	0x00020b10


	//   ....[74]....
        /*0c3c*/ 	.word	0x00020b70


	//   ....[75]....
        /*0c40*/ 	.word	0x00020c50


	//   ....[76]....
        /*0c44*/ 	.word	0x00020cb0


	//   ....[77]....
        /*0c48*/ 	.word	0x00020d80


	//   ....[78]....
        /*0c4c*/ 	.word	0x00020de0


	//   ....[79]....
        /*0c50*/ 	.word	0x00020ea0


	//   ....[80]....
        /*0c54*/ 	.word	0x00020f30


	//   ....[81]....
        /*0c58*/ 	.word	0x00020fd0


	//   ....[82]....
        /*0c5c*/ 	.word	0x00021150


	//   ....[83]....
        /*0c60*/ 	.word	0x000211c0


	//   ....[84]....
        /*0c64*/ 	.word	0x00021230


	//   ....[85]....
        /*0c68*/ 	.word	0x000212a0


	//   ....[86]....
        /*0c6c*/ 	.word	0x00021310


	//   ....[87]....
        /*0c70*/ 	.word	0x00021390


	//   ....[88]....
        /*0c74*/ 	.word	0x00021410


	//   ....[89]....
        /*0c78*/ 	.word	0x000214a0


	//   ....[90]....
        /*0c7c*/ 	.word	0x00021510


	//   ....[91]....
        /*0c80*/ 	.word	0x00021580


	//   ....[92]....
        /*0c84*/ 	.word	0x000215f0


	//   ....[93]....
        /*0c88*/ 	.word	0x00021670


	//   ....[94]....
        /*0c8c*/ 	.word	0x000216e0


	//   ....[95]....
        /*0c90*/ 	.word	0x00021780


	//   ....[96]....
        /*0c94*/ 	.word	0x000217d0


	//   ....[97]....
        /*0c98*/ 	.word	0x00021860


	//   ....[98]....
        /*0c9c*/ 	.word	0x00021990


	//----- nvinfo : EIATTR_REG_RECONFIG
	.align		4
.L_909:
        /*0ca0*/ 	.byte	0x01, 0x54
	.zero		2


	//----- nvinfo : EIATTR_SYSCALL_OFFSETS
	.align		4
        /*0ca4*/ 	.byte	0x04, 0x46
        /*0ca6*/ 	.short	(.L_911 - .L_910)


	//   ....[0]....
.L_910:
        /*0ca8*/ 	.word	0x00001c20


	//   ....[1]....
        /*0cac*/ 	.word	0x00001d70


	//   ....[2]....
        /*0cb0*/ 	.word	0x00008ba0


	//   ....[3]....
        /*0cb4*/ 	.word	0x00008f00


	//   ....[4]....
        /*0cb8*/ 	.word	0x00017300


	//   ....[5]....
        /*0cbc*/ 	.word	0x00017450


	//   ....[6]....
        /*0cc0*/ 	.word	0x00017540


	//   ....[7]....
        /*0cc4*/ 	.word	0x000184b0


	//----- nvinfo : EIATTR_MBARRIER_INSTR_OFFSETS
	.align		4
.L_911:
        /*0cc8*/ 	.byte	0x04, 0x39
        /*0cca*/ 	.short	(.L_913 - .L_912)


	//   ....[0]....
.L_912:
        /*0ccc*/ 	.word	0x00000270
        /*0cd0*/ 	.word	0x000000ff
        /*0cd4*/ 	.word	0x00028800
        /*0cd8*/ 	.short	0x0100
        /*0cda*/ 	.byte	0x08
	.zero		1


	//   ....[1]....
        /*0cdc*/ 	.word	0x00000280
        /*0ce0*/ 	.word	0x000000ff
        /*0ce4*/ 	.word	0x00028820
        /*0ce8*/ 	.short	0x0100
        /*0cea*/ 	.byte	0x08
	.zero		1


	//   ....[2]....
        /*0cec*/ 	.word	0x00000370
        /*0cf0*/ 	.word	0x000000ff
        /*0cf4*/ 	.word	0x00028830
        /*0cf8*/ 	.short	0x0100
        /*0cfa*/ 	.byte	0x08
	.zero		1


	//   ....[3]....
        /*0cfc*/ 	.word	0x00000380
        /*0d00*/ 	.word	0x000000ff
        /*0d04*/ 	.word	0x00028840
        /*0d08*/ 	.short	0x0100
        /*0d0a*/ 	.byte	0x08
	.zero		1


	//   ....[4]....
        /*0d0c*/ 	.word	0x00000390
        /*0d10*/ 	.word	0x000000ff
        /*0d14*/ 	.word	0x00028838
        /*0d18*/ 	.short	0x0100
        /*0d1a*/ 	.byte	0x08
	.zero		1


	//   ....[5]....
        /*0d1c*/ 	.word	0x000003a0
        /*0d20*/ 	.word	0x000000ff
        /*0d24*/ 	.word	0x00028848
        /*0d28*/ 	.short	0x0100
        /*0d2a*/ 	.byte	0x08
	.zero		1


	//   ....[6]....
        /*0d2c*/ 	.word	0x000004d0
        /*0d30*/ 	.word	0x000000ff
        /*0d34*/ 	.word	0x00028850
        /*0d38*/ 	.short	0x0100
        /*0d3a*/ 	.byte	0x08
	.zero		1


	//   ....[7]....
        /*0d3c*/ 	.word	0x000004e0
        /*0d40*/ 	.word	0x000000ff
        /*0d44*/ 	.word	0x00028860
        /*0d48*/ 	.short	0x0100
        /*0d4a*/ 	.byte	0x08
	.zero		1


	//   ....[8]....
        /*0d4c*/ 	.word	0x000004f0
        /*0d50*/ 	.word	0x000000ff
        /*0d54*/ 	.word	0x00028858
        /*0d58*/ 	.short	0x0100
        /*0d5a*/ 	.byte	0x08
	.zero		1


	//   ....[9]....
        /*0d5c*/ 	.word	0x00000500
        /*0d60*/ 	.word	0x000000ff
        /*0d64*/ 	.word	0x00028868
        /*0d68*/ 	.short	0x0100
        /*0d6a*/ 	.byte	0x08
	.zero		1


	//   ....[10]....
        /*0d6c*/ 	.word	0x000005f0
        /*0d70*/ 	.word	0x000000ff
        /*0d74*/ 	.word	0x00028870
        /*0d78*/ 	.short	0x0100
        /*0d7a*/ 	.byte	0x06
	.zero		1


	//   ....[11]....
        /*0d7c*/ 	.word	0x00000600
        /*0d80*/ 	.word	0x000000ff
        /*0d84*/ 	.word	0x00028880
        /*0d88*/ 	.short	0x0100
        /*0d8a*/ 	.byte	0x06
	.zero		1


	//   ....[12]....
        /*0d8c*/ 	.word	0x00000610
        /*0d90*/ 	.word	0x000000ff
        /*0d94*/ 	.word	0x00028878
        /*0d98*/ 	.short	0x0100
        /*0d9a*/ 	.byte	0x06
	.zero		1


	//   ....[13]....
        /*0d9c*/ 	.word	0x00000620
        /*0da0*/ 	.word	0x000000ff
        /*0da4*/ 	.word	0x00028888
        /*0da8*/ 	.short	0x0100
        /*0daa*/ 	.byte	0x06
	.zero		1


	//   ....[14]....
        /*0dac*/ 	.word	0x00000750
        /*0db0*/ 	.word	0x000000ff
        /*0db4*/ 	.word	0x00028890
        /*0db8*/ 	.short	0x0100
        /*0dba*/ 	.byte	0x08
	.zero		1


	//   ....[15]....
        /*0dbc*/ 	.word	0x00000760
        /*0dc0*/ 	.word	0x000000ff
        /*0dc4*/ 	.word	0x000288a0
        /*0dc8*/ 	.short	0x0100
        /*0dca*/ 	.byte	0x08
	.zero		1


	//   ....[16]....
        /*0dcc*/ 	.word	0x00000770
        /*0dd0*/ 	.word	0x000000ff
        /*0dd4*/ 	.word	0x00028898
        /*0dd8*/ 	.short	0x0100
        /*0dda*/ 	.byte	0x08
	.zero		1


	//   ....[17]....
        /*0ddc*/ 	.word	0x00000780
        /*0de0*/ 	.word	0x000000ff
        /*0de4*/ 	.word	0x000288a8
        /*0de8*/ 	.short	0x0100
        /*0dea*/ 	.byte	0x08
	.zero		1


	//   ....[18]....
        /*0dec*/ 	.word	0x000008b0
        /*0df0*/ 	.word	0x000000ff
        /*0df4*/ 	.word	0x000288b0
        /*0df8*/ 	.short	0x0100
        /*0dfa*/ 	.byte	0x08
	.zero		1


	//   ....[19]....
        /*0dfc*/ 	.word	0x000008c0
        /*0e00*/ 	.word	0x000000ff
        /*0e04*/ 	.word	0x000288c0
        /*0e08*/ 	.short	0x0100
        /*0e0a*/ 	.byte	0x08
	.zero		1


	//   ....[20]....
        /*0e0c*/ 	.word	0x000008d0
        /*0e10*/ 	.word	0x000000ff
        /*0e14*/ 	.word	0x000288b8
        /*0e18*/ 	.short	0x0100
        /*0e1a*/ 	.byte	0x08
	.zero		1


	//   ....[21]....
        /*0e1c*/ 	.word	0x000008e0
        /*0e20*/ 	.word	0x000000ff
        /*0e24*/ 	.word	0x000288c8
        /*0e28*/ 	.short	0x0100
        /*0e2a*/ 	.byte	0x08
	.zero		1


	//   ....[22]....
        /*0e2c*/ 	.word	0x000032d0
        /*0e30*/ 	.word	0x0000005a
        /*0e34*/ 	.word	0x00028890
        /*0e38*/ 	.short	0x010a
        /*0e3a*/ 	.byte	0x3f
	.zero		1


	//   ....[23]....
        /*0e3c*/ 	.word	0x00005730
        /*0e40*/ 	.word	0x0000005a
        /*0e44*/ 	.word	0x00028890
        /*0e48*/ 	.short	0x010a
        /*0e4a*/ 	.byte	0x3f
	.zero		1


	//   ....[24]....
        /*0e4c*/ 	.word	0x000076c0
        /*0e50*/ 	.word	0x0000005a
        /*0e54*/ 	.word	0x00028890
        /*0e58*/ 	.short	0x010a
        /*0e5a*/ 	.byte	0x3f
	.zero		1


	//   ....[25]....
        /*0e5c*/ 	.word	0x00007dc0
        /*0e60*/ 	.word	0x0000000b
        /*0e64*/ 	.word	0x00000000
        /*0e68*/ 	.short	0x0101
        /*0e6a*/ 	.byte	0x3f
	.zero		1


	//   ....[26]....
        /*0e6c*/ 	.word	0x00007e00
        /*0e70*/ 	.word	0x0000005a
        /*0e74*/ 	.word	0x000288b0
        /*0e78*/ 	.short	0x010a
        /*0e7a*/ 	.byte	0x3f
	.zero		1


	//   ....[27]....
        /*0e7c*/ 	.word	0x00008410
        /*0e80*/ 	.word	0x0000005a
        /*0e84*/ 	.word	0x00000000
        /*0e88*/ 	.short	0x0101
        /*0e8a*/ 	.byte	0x3f
	.zero		1


	//   ....[28]....
        /*0e8c*/ 	.word	0x00008c30
        /*0e90*/ 	.word	0x0000009c
        /*0e94*/ 	.word	0x00028800
        /*0e98*/ 	.short	0x010a
        /*0e9a*/ 	.byte	0x3f
	.zero		1


	//   ....[29]....
        /*0e9c*/ 	.word	0x00008c80
        /*0ea0*/ 	.word	0x0000009c
        /*0ea4*/ 	.word	0x00028800
        /*0ea8*/ 	.short	0x010a
        /*0eaa*/ 	.byte	0x3f
	.zero		1


	//   ....[30]....
        /*0eac*/ 	.word	0x00009310
        /*0eb0*/ 	.word	0x0000009c
        /*0eb4*/ 	.word	0x00028800
        /*0eb8*/ 	.short	0x010a
        /*0eba*/ 	.byte	0x3f
	.zero		1


	//   ....[31]....
        /*0ebc*/ 	.word	0x0000ad10
        /*0ec0*/ 	.word	0x0000009c
        /*0ec4*/ 	.word	0x00028800
        /*0ec8*/ 	.short	0x010a
        /*0eca*/ 	.byte	0x3f
	.zero		1


	//   ....[32]....
        /*0ecc*/ 	.word	0x0000c5b0
        /*0ed0*/ 	.word	0x00000003
        /*0ed4*/ 	.word	0x00028830
        /*0ed8*/ 	.short	0x010a
        /*0eda*/ 	.byte	0x3f
	.zero		1


	//   ....[33]....
        /*0edc*/ 	.word	0x0000c600
        /*0ee0*/ 	.word	0x00000003
        /*0ee4*/ 	.word	0x00028830
        /*0ee8*/ 	.short	0x010a
        /*0eea*/ 	.byte	0x3f
	.zero		1


	//   ....[34]....
        /*0eec*/ 	.word	0x0000e020
        /*0ef0*/ 	.word	0x00000003
        /*0ef4*/ 	.word	0x00000000
        /*0ef8*/ 	.short	0x0101
        /*0efa*/ 	.byte	0x3f
	.zero		1


	//   ....[35]....
        /*0efc*/ 	.word	0x0000ec10
        /*0f00*/ 	.word	0x00000007
        /*0f04*/ 	.word	0x00028830
        /*0f08*/ 	.short	0x010a
        /*0f0a*/ 	.byte	0x3f
	.zero		1


	//   ....[36]....
        /*0f0c*/ 	.word	0x0000ec60
        /*0f10*/ 	.word	0x00000007
        /*0f14*/ 	.word	0x00028830
        /*0f18*/ 	.short	0x010a
        /*0f1a*/ 	.byte	0x3f
	.zero		1


	//   ....[37]....
        /*0f1c*/ 	.word	0x0000f0a0
        /*0f20*/ 	.word	0x00000005
        /*0f24*/ 	.word	0x00028850
        /*0f28*/ 	.short	0x010a
        /*0f2a*/ 	.byte	0x3f
	.zero		1


	//   ....[38]....
        /*0f2c*/ 	.word	0x0000f0e0
        /*0f30*/ 	.word	0x00000005
        /*0f34*/ 	.word	0x00028850
        /*0f38*/ 	.short	0x010a
        /*0f3a*/ 	.byte	0x3f
	.zero		1


	//   ....[39]....
        /*0f3c*/ 	.word	0x000104e0
        /*0f40*/ 	.word	0x00000003
        /*0f44*/ 	.word	0x00000000
        /*0f48*/ 	.short	0x0101
        /*0f4a*/ 	.byte	0x3f
	.zero		1


	//   ....[40]....
        /*0f4c*/ 	.word	0x00010780
        /*0f50*/ 	.word	0x0000000c
        /*0f54*/ 	.word	0x00000000
        /*0f58*/ 	.short	0x0101
        /*0f5a*/ 	.byte	0x3f
	.zero		1


	//   ....[41]....
        /*0f5c*/ 	.word	0x00010dd0
        /*0f60*/ 	.word	0x0000000f
        /*0f64*/ 	.word	0x00028850
        /*0f68*/ 	.short	0x010a
        /*0f6a*/ 	.byte	0x3f
	.zero		1


	//   ....[42]....
        /*0f6c*/ 	.word	0x00010e50
        /*0f70*/ 	.word	0x0000000f
        /*0f74*/ 	.word	0x00028850
        /*0f78*/ 	.short	0x010a
        /*0f7a*/ 	.byte	0x3f
	.zero		1


	//   ....[43]....
        /*0f7c*/ 	.word	0x00011450
        /*0f80*/ 	.word	0x00000004
        /*0f84*/ 	.word	0x00000000
        /*0f88*/ 	.short	0x0101
        /*0f8a*/ 	.byte	0x3f
	.zero		1


	//   ....[44]....
        /*0f8c*/ 	.word	0x00012990
        /*0f90*/ 	.word	0x00000000
        /*0f94*/ 	.word	0x00000000
        /*0f98*/ 	.short	0x0101
        /*0f9a*/ 	.byte	0x3f
	.zero		1


	//   ....[45]....
        /*0f9c*/ 	.word	0x00013200
        /*0fa0*/ 	.word	0x00000004
        /*0fa4*/ 	.word	0x00000000
        /*0fa8*/ 	.short	0x0101
        /*0faa*/ 	.byte	0x3f
	.zero		1


	//   ....[46]....
        /*0fac*/ 	.word	0x00015f30
        /*0fb0*/ 	.word	0x00000016
        /*0fb4*/ 	.word	0x00028820
        /*0fb8*/ 	.short	0x010a
        /*0fba*/ 	.byte	0x3f
	.zero		1


	//   ....[47]....
        /*0fbc*/ 	.word	0x00015fc0
        /*0fc0*/ 	.word	0x0000000a
        /*0fc4*/ 	.word	0x000288a0
        /*0fc8*/ 	.short	0x010a
        /*0fca*/ 	.byte	0x3f
	.zero		1


	//   ....[48]....
        /*0fcc*/ 	.word	0x00016320
        /*0fd0*/ 	.word	0x0000000a
        /*0fd4*/ 	.word	0x000288c0
        /*0fd8*/ 	.short	0x010a
        /*0fda*/ 	.byte	0x3f
	.zero		1


	//   ....[49]....
        /*0fdc*/ 	.word	0x00016750
        /*0fe0*/ 	.word	0x0000000a
        /*0fe4*/ 	.word	0x000288a0
        /*0fe8*/ 	.short	0x010a
        /*0fea*/ 	.byte	0x3f
	.zero		1


	//   ....[50]....
        /*0fec*/ 	.word	0x00016a90
        /*0ff0*/ 	.word	0x0000000a
        /*0ff4*/ 	.word	0x000288c0
        /*0ff8*/ 	.short	0x010a
        /*0ffa*/ 	.byte	0x3f
	.zero		1


	//   ....[51]....
        /*0ffc*/ 	.word	0x00017a30
        /*1000*/ 	.word	0x00000007
        /*1004*/ 	.word	0x00028840
        /*1008*/ 	.short	0x010a
        /*100a*/ 	.byte	0x3f
	.zero		1


	//   ....[52]....
        /*100c*/ 	.word	0x00018190
        /*1010*/ 	.word	0x00000007
        /*1014*/ 	.word	0x00028830
        /*1018*/ 	.short	0x0107
        /*101a*/ 	.byte	0x3f
	.zero		1


	//   ....[53]....
        /*101c*/ 	.word	0x00018260
        /*1020*/ 	.word	0x00000007
        /*1024*/ 	.word	0x00028830
        /*1028*/ 	.short	0x0101
        /*102a*/ 	.byte	0x3f
	.zero		1


	//   ....[54]....
        /*102c*/ 	.word	0x00018d40
        /*1030*/ 	.word	0x00000016
        /*1034*/ 	.word	0x00028800
        /*1038*/ 	.short	0x0107
        /*103a*/ 	.byte	0x3f
	.zero		1


	//   ....[55]....
        /*103c*/ 	.word	0x00018e50
        /*1040*/ 	.word	0x00000016
        /*1044*/ 	.word	0x00028800
        /*1048*/ 	.short	0x0101
        /*104a*/ 	.byte	0x3f
	.zero		1


	//   ....[56]....
        /*104c*/ 	.word	0x00018e70
        /*1050*/ 	.word	0x00000016
        /*1054*/ 	.word	0x00028820
        /*1058*/ 	.short	0x010a
        /*105a*/ 	.byte	0x3f
	.zero		1


	//   ....[57]....
        /*105c*/ 	.word	0x00019210
        /*1060*/ 	.word	0x00000006
        /*1064*/ 	.word	0x00028840
        /*1068*/ 	.short	0x010a
        /*106a*/ 	.byte	0x3f
	.zero		1


	//   ....[58]....
        /*106c*/ 	.word	0x00019710
        /*1070*/ 	.word	0x00000006
        /*1074*/ 	.word	0x00028830
        /*1078*/ 	.short	0x0107
        /*107a*/ 	.byte	0x3f
	.zero		1


	//   ....[59]....
        /*107c*/ 	.word	0x000197d0
        /*1080*/ 	.word	0x00000006
        /*1084*/ 	.word	0x00028830
        /*1088*/ 	.short	0x0101
        /*108a*/ 	.byte	0x3f
	.zero		1


	//   ....[60]....
        /*108c*/ 	.word	0x00019830
        /*1090*/ 	.word	0x00000006
        /*1094*/ 	.word	0x00028860
        /*1098*/ 	.short	0x010a
        /*109a*/ 	.byte	0x3f
	.zero		1


	//   ....[61]....
        /*109c*/ 	.word	0x00019d60
        /*10a0*/ 	.word	0x00000006
        /*10a4*/ 	.word	0x00028850
        /*10a8*/ 	.short	0x0107
        /*10aa*/ 	.byte	0x3f
	.zero		1


	//   ....[62]....
        /*10ac*/ 	.word	0x00019f00
        /*10b0*/ 	.word	0x00000006
        /*10b4*/ 	.word	0x00028850
        /*10b8*/ 	.short	0x0101
        /*10ba*/ 	.byte	0x3f
	.zero		1


	//   ....[63]....
        /*10bc*/ 	.word	0x0001a110
        /*10c0*/ 	.word	0x00000000
        /*10c4*/ 	.word	0x00028860
        /*10c8*/ 	.short	0x010a
        /*10ca*/ 	.byte	0x3f
	.zero		1


	//   ....[64]....
        /*10cc*/ 	.word	0x0001a640
        /*10d0*/ 	.word	0x00000000
        /*10d4*/ 	.word	0x00028850
        /*10d8*/ 	.short	0x0107
        /*10da*/ 	.byte	0x3f
	.zero		1


	//   ....[65]....
        /*10dc*/ 	.word	0x0001a700
        /*10e0*/ 	.word	0x00000000
        /*10e4*/ 	.word	0x00028850
        /*10e8*/ 	.short	0x0101
        /*10ea*/ 	.byte	0x3f
	.zero		1


	//   ....[66]....
        /*10ec*/ 	.word	0x0001b440
        /*10f0*/ 	.word	0x00000004
        /*10f4*/ 	.word	0x00028820
        /*10f8*/ 	.short	0x010a
        /*10fa*/ 	.byte	0x3f
	.zero		1


	//   ....[67]....
        /*10fc*/ 	.word	0x0001b5b0
        /*1100*/ 	.word	0x00000005
        /*1104*/ 	.word	0x00028840
        /*1108*/ 	.short	0x010a
        /*110a*/ 	.byte	0x3f
	.zero		1


	//   ....[68]....
        /*110c*/ 	.word	0x0001b650
        /*1110*/ 	.word	0x00000019
        /*1114*/ 	.word	0x00028840
        /*1118*/ 	.short	0x010a
        /*111a*/ 	.byte	0x3f
	.zero		1


	//   ....[69]....
        /*111c*/ 	.word	0x0001b690
        /*1120*/ 	.word	0x00000005
        /*1124*/ 	.word	0x00028860
        /*1128*/ 	.short	0x010a
        /*112a*/ 	.byte	0x3f
	.zero		1


	//   ....[70]....
        /*112c*/ 	.word	0x0001b6d0
        /*1130*/ 	.word	0x00000019
        /*1134*/ 	.word	0x00028860
        /*1138*/ 	.short	0x010a
        /*113a*/ 	.byte	0x3f
	.zero		1


	//   ....[71]....
        /*113c*/ 	.word	0x0001b730
        /*1140*/ 	.word	0x0000005a
        /*1144*/ 	.word	0x00028890
        /*1148*/ 	.short	0x010a
        /*114a*/ 	.byte	0x3f
	.zero		1


	//   ....[72]....
        /*114c*/ 	.word	0x0001bc40
        /*1150*/ 	.word	0x0000005a
        /*1154*/ 	.word	0x00028890
        /*1158*/ 	.short	0x010a
        /*115a*/ 	.byte	0x3f
	.zero		1


	//   ....[73]....
        /*115c*/ 	.word	0x0001c150
        /*1160*/ 	.word	0x0000005a
        /*1164*/ 	.word	0x00028890
        /*1168*/ 	.short	0x010a
        /*116a*/ 	.byte	0x3f
	.zero		1


	//   ....[74]....
        /*116c*/ 	.word	0x0001c620
        /*1170*/ 	.word	0x0000005a
        /*1174*/ 	.word	0x000288b0
        /*1178*/ 	.short	0x010a
        /*117a*/ 	.byte	0x3f
	.zero		1


	//   ....[75]....
        /*117c*/ 	.word	0x0001c930
        /*1180*/ 	.word	0x0000009c
        /*1184*/ 	.word	0x00028800
        /*1188*/ 	.short	0x010a
        /*118a*/ 	.byte	0x3f
	.zero		1


	//   ....[76]....
        /*118c*/ 	.word	0x0001cb40
        /*1190*/ 	.word	0x0000009c
        /*1194*/ 	.word	0x00028800
        /*1198*/ 	.short	0x010a
        /*119a*/ 	.byte	0x3f
	.zero		1


	//   ....[77]....
        /*119c*/ 	.word	0x0001cb90
        /*11a0*/ 	.word	0x00000003
        /*11a4*/ 	.word	0x00028830
        /*11a8*/ 	.short	0x010a
        /*11aa*/ 	.byte	0x3f
	.zero		1


	//   ....[78]....
        /*11ac*/ 	.word	0x0001cbe0
        /*11b0*/ 	.word	0x00000007
        /*11b4*/ 	.word	0x00028830
        /*11b8*/ 	.short	0x010a
        /*11ba*/ 	.byte	0x3f
	.zero		1


	//   ....[79]....
        /*11bc*/ 	.word	0x0001cc30
        /*11c0*/ 	.word	0x00000005
        /*11c4*/ 	.word	0x00028850
        /*11c8*/ 	.short	0x010a
        /*11ca*/ 	.byte	0x3f
	.zero		1


	//   ....[80]....
        /*11cc*/ 	.word	0x0001cc80
        /*11d0*/ 	.word	0x0000000f
        /*11d4*/ 	.word	0x00028850
        /*11d8*/ 	.short	0x010a
        /*11da*/ 	.byte	0x3f
	.zero		1


	//   ....[81]....
        /*11dc*/ 	.word	0x0001d870
        /*11e0*/ 	.word	0x00000016
        /*11e4*/ 	.word	0x00028820
        /*11e8*/ 	.short	0x010a
        /*11ea*/ 	.byte	0x3f
	.zero		1


	//   ....[82]....
        /*11ec*/ 	.word	0x0001d8c0
        /*11f0*/ 	.word	0x0000000a
        /*11f4*/ 	.word	0x000288a0
        /*11f8*/ 	.short	0x010a
        /*11fa*/ 	.byte	0x3f
	.zero		1


	//   ....[83]....
        /*11fc*/ 	.word	0x0001d910
        /*1200*/ 	.word	0x0000000a
        /*1204*/ 	.word	0x000288c0
        /*1208*/ 	.short	0x010a
        /*120a*/ 	.byte	0x3f
	.zero		1


	//   ....[84]....
        /*120c*/ 	.word	0x0001d960
        /*1210*/ 	.word	0x0000000a
        /*1214*/ 	.word	0x000288a0
        /*1218*/ 	.short	0x010a
        /*121a*/ 	.byte	0x3f
	.zero		1


	//   ....[85]....
        /*121c*/ 	.word	0x0001d9b0
        /*1220*/ 	.word	0x0000000a
        /*1224*/ 	.word	0x000288c0
        /*1228*/ 	.short	0x010a
        /*122a*/ 	.byte	0x3f
	.zero		1


	//   ....[86]....
        /*122c*/ 	.word	0x0001dad0
        /*1230*/ 	.word	0x00000007
        /*1234*/ 	.word	0x00028840
        /*1238*/ 	.short	0x010a
        /*123a*/ 	.byte	0x3f
	.zero		1


	//   ....[87]....
        /*123c*/ 	.word	0x0001f050
        /*1240*/ 	.word	0x00000016
        /*1244*/ 	.word	0x00028820
        /*1248*/ 	.short	0x010a
        /*124a*/ 	.byte	0x3f
	.zero		1


	//   ....[88]....
        /*124c*/ 	.word	0x0001f0a0
        /*1250*/ 	.word	0x00000006
        /*1254*/ 	.word	0x00028840
        /*1258*/ 	.short	0x010a
        /*125a*/ 	.byte	0x3f
	.zero		1


	//   ....[89]....
        /*125c*/ 	.word	0x0001fa20
        /*1260*/ 	.word	0x00000006
        /*1264*/ 	.word	0x00028860
        /*1268*/ 	.short	0x010a
        /*126a*/ 	.byte	0x3f
	.zero		1


	//   ....[90]....
        /*126c*/ 	.word	0x00020490
        /*1270*/ 	.word	0x00000000
        /*1274*/ 	.word	0x00028860
        /*1278*/ 	.short	0x010a
        /*127a*/ 	.byte	0x3f
	.zero		1


	//   ....[91]....
        /*127c*/ 	.word	0x000218b0
        /*1280*/ 	.word	0x00000004
        /*1284*/ 	.word	0x00028820
        /*1288*/ 	.short	0x010a
        /*128a*/ 	.byte	0x3f
	.zero		1


	//   ....[92]....
        /*128c*/ 	.word	0x00021a50
        /*1290*/ 	.word	0x00000005
        /*1294*/ 	.word	0x00028840
        /*1298*/ 	.short	0x010a
        /*129a*/ 	.byte	0x3f
	.zero		1


	//   ....[93]....
        /*129c*/ 	.word	0x00021aa0
        /*12a0*/ 	.word	0x00000019
        /*12a4*/ 	.word	0x00028840
        /*12a8*/ 	.short	0x010a
        /*12aa*/ 	.byte	0x3f
	.zero		1


	//   ....[94]....
        /*12ac*/ 	.word	0x00021af0
        /*12b0*/ 	.word	0x00000005
        /*12b4*/ 	.word	0x00028860
        /*12b8*/ 	.short	0x010a
        /*12ba*/ 	.byte	0x3f
	.zero		1


	//----- nvinfo : EIATTR_NUM_MBARRIERS
	.align		4
.L_913:
        /*12bc*/ 	.byte	0x03, 0x38
        /*12be*/ 	.short	0x0016


	//----- nvinfo : EIATTR_EXIT_INSTR_OFFSETS
	.align		4
        /*12c0*/ 	.byte	0x04, 0x1c
        /*12c2*/ 	.short	(.L_915 - .L_914)


	//   ....[0]....
.L_914:
        /*12c4*/ 	.word	0x0001b720


	//----- nvinfo : EIATTR_MAX_THREADS
	.align		4
.L_915:
        /*12c8*/ 	.byte	0x04, 0x05
        /*12ca*/ 	.short	(.L_917 - .L_916)
.L_916:
        /*12cc*/ 	.word	0x00000180
        /*12d0*/ 	.word	0x00000001
        /*12d4*/ 	.word	0x00000001


	//----- nvinfo : EIATTR_CRS_STACK_SIZE
	.align		4
.L_917:
        /*12d8*/ 	.byte	0x04, 0x1e
        /*12da*/ 	.short	(.L_919 - .L_918)
.L_918:
        /*12dc*/ 	.word	0x00000000


	//----- nvinfo : EIATTR_CBANK_PARAM_SIZE
	.align		4
.L_919:
        /*12e0*/ 	.byte	0x03, 0x19
        /*12e2*/ 	.short	0x0af0


	//----- nvinfo : EIATTR_PARAM_CBANK
	.align		4
        /*12e4*/ 	.byte	0x04, 0x0a
        /*12e6*/ 	.short	(.L_921 - .L_920)
	.align		4
.L_920:
        /*12e8*/ 	.word	index@(.nv.constant0._ZN7cutlass13device_kernelIN5flash11enable_sm90INS1_16FlashAttnFwdSm90INS1_25CollectiveMainloopFwdSm90ILi2EN4cute5tupleIJNS5_1CILi1EEES8_S8_EEENS6_IJNS7_ILi128EEESA_SA_EEELi128ENS_6half_tEfNS_4arch4Sm90ELb0ELb0ELb0ELb1ELb1ELb1ELb0ELb1ELb1ELb1ELb1ELb0EEENS1_21CollectiveEpilogueFwdISB_S9_SC_SE_Li256ELb1ELb1ELb1ELb0EEENS1_36VarlenDynamicPersistentTileSchedulerILi128ELi128ELi256ELi128ELb1ELb1ELb1ELb0ELb1ELb1EEEEEEEEEvNT_6ParamsE)
        /*12ec*/ 	.short	0x0210
        /*12ee*/ 	.short	0x0af0


	//----- nvinfo : EIATTR_SW_WAR
	.align		4
.L_921:
        /*12f0*/ 	.byte	0x04, 0x36
        /*12f2*/ 	.short	(.L_923 - .L_922)
.L_922:
        /*12f4*/ 	.word	0x00000008
.L_923:


//--------------------- .nv.info._ZN7cutlass13device_kernelIN5flash11enable_sm90INS1_16FlashAttnFwdSm90INS1_25CollectiveMainloopFwdSm90ILi2EN4cute5tupleIJNS5_1CILi1EEES8_S8_EEENS6_IJNS7_ILi128EEESA_SA_EEELi128ENS_6half_tEfNS_4arch4Sm90ELb0ELb1ELb0ELb0ELb1ELb0ELb0ELb1ELb1ELb1ELb1ELb0EEENS1_21CollectiveEpilogueFwdISB_S9_SC_SE_Li256ELb0ELb1ELb1ELb0EEENS1_19SingleTileSchedulerILb0ELb1ELb1ELi128EEEEEEEEEvNT_6ParamsE --------------------------
	.section	.nv.info._ZN7cutlass13device_kernelIN5flash11enable_sm90INS1_16FlashAttnFwdSm90INS1_25CollectiveMainloopFwdSm90ILi2EN4cute5tupleIJNS5_1CILi1EEES8_S8_EEENS6_IJNS7_ILi128EEESA_SA_EEELi128ENS_6half_tEfNS_4arch4Sm90ELb0ELb1ELb0ELb0ELb1ELb0ELb0ELb1ELb1ELb1ELb1ELb0EEENS1_21CollectiveEpilogueFwdISB_S9_SC_SE_Li256ELb0ELb1ELb1ELb0EEENS1_19SingleTileSchedulerILb0ELb1ELb1ELi128EEEEEEEEEvNT_6ParamsE,"",@"SHT_CUDA_INFO"
	.sectionflags	@""
	.align	4


	//----- nvinfo : EIATTR_CUDA_API_VERSION
	.align		4
        /*0000*/ 	.byte	0x04, 0x37
        /*0002*/ 	.short	(.L_925 - .L_924)
.L_924:
        /*0004*/ 	.word	0x00000082


	//----- nvinfo : EIATTR_KPARAM_INFO
	.align		4
.L_925:
        /*0008*/ 	.byte	0x04, 0x17
        /*000a*/ 	.short	(.L_927 - .L_926)
.L_926:
        /*000c*/ 	.word	0x00000000
        /*0010*/ 	.short	0x0000
        /*0012*/ 	.short	0x0070
        /*0014*/ 	.byte	0x00, 0xf0, 0x01, 0x28


	//----- nvinfo : EIATTR_SPARSE_MMA_MASK
	.align		4
.L_927:
        /*0018*/ 	.byte	0x03, 0x50
        /*001a*/ 	.short	0x0000


	//----- nvinfo : EIATTR_MAXREG_COUNT
	.align		4
        /*001c*/ 	.byte	0x03, 0x1b
        /*001e*/ 	.short	0x00a8


	//----- nvinfo : EIATTR_NUM_BARRIERS
	.align		4
        /*0020*/ 	.byte	0x02, 0x4c
        /*0022*/ 	.byte	0x10
	.zero		1


	//----- nvinfo : EIATTR_EXTERNS
	.align		4
        /*0024*/ 	.byte	0x04, 0x0f
        /*0026*/ 	.short	(.L_929 - .L_928)


	//   ....[0]....
	.align		4
.L_928:
        /*0028*/ 	.word	index@(__assertfail)


	//----- nvinfo : EIATTR_MERCURY_ISA_VERSION
	.align		4
.L_929:
        /*002c*/ 	.byte	0x03, 0x5f
        /*002e*/ 	.short	0x0101


	//----- nvinfo : EIATTR_INT_WARP_WIDE_INSTR_OFFSETS
	.align		4
        /*0030*/ 	.byte	0x04, 0x31
        /*0032*/ 	.short	(.L_931 - .L_930)


	//   ....[0]....
.L_930:
        /*0034*/ 	.word	0x000000b0


	//   ....[1]....
        /*0038*/ 	.word	0x000000c0


	//   ....[2]....
        /*003c*/ 	.word	0x00000160


	//----- nvinfo : EIATTR_COOP_GROUP_MASK_REGIDS
	.align		4
.L_931:
        /*0040*/ 	.byte	0x04, 0x29
        /*0042*/ 	.short	(.L_933 - .L_932)


	//   ....[0]....
.L_932:
        /*0044*/ 	.word	0xffffffff


	//   ....[1]....
        /*0048*/ 	.word	0xffffffff


	//   ....[2]....
        /*004c*/ 	.word	0xffffffff


	//   ....[3]....
        /*0050*/ 	.word	0xffffffff


	//   ....[4]....
        /*0054*/ 	.word	0xffffffff


	//   ....[5]....
        /*0058*/ 	.word	0xffffffff


	//   ....[6]....
        /*005c*/ 	.word	0xffffffff


	//   ....[7]....
        /*0060*/ 	.word	0xffffffff


	//   ....[8]....
        /*0064*/ 	.word	0xffffffff


	//   ....[9]....
        /*0068*/ 	.word	0xffffffff


	//   ....[10]....
        /*006c*/ 	.word	0xffffffff


	//   ....[11]....
        /*0070*/ 	.word	0xffffffff


	//   ....[12]....
        /*0074*/ 	.word	0xffffffff


	//   ....[13]....
        /*0078*/ 	.word	0xffffffff


	//   ....[14]....
        /*007c*/ 	.word	0xffffffff


	//   ....[15]....
        /*0080*/ 	.word	0xffffffff


	//   ....[16]....
        /*0084*/ 	.word	0xffffffff


	//   ....[17]....
        /*0088*/ 	.word	0xffffffff


	//   ....[18]....
        /*008c*/ 	.word	0xffffffff


	//   ....[19]....
        /*0090*/ 	.word	0xffffffff


	//   ....[20]....
        /*0094*/ 	.word	0xffffffff


	//   ....[21]....
        /*0098*/ 	.word	0xffffffff


	//   ....[22]....
        /*009c*/ 	.word	0xffffffff


	//   ....[23]....
        /*00a0*/ 	.word	0xffffffff


	//   ....[24]....
        /*00a4*/ 	.word	0xffffffff


	//   ....[25]....
        /*00a8*/ 	.word	0xffffffff


	//   ....[26]....
        /*00ac*/ 	.word	0xffffffff


	//   ....[27]....
        /*00b0*/ 	.word	0xffffffff


	//   ....[28]....
        /*00b4*/ 	.word	0xffffffff


	//   ....[29]....
        /*00b8*/ 	.word	0xffffffff


	//   ....[30]....
        /*00bc*/ 	.word	0xffffffff


	//   ....[31]....
        /*00c0*/ 	.word	0xffffffff


	//   ....[32]....
        /*00c4*/ 	.word	0xffffffff


	//   ....[33]....
        /*00c8*/ 	.word	0xffffffff


	//   ....[34]....
        /*00cc*/ 	.word	0xffffffff


	//   ....[35]....
        /*00d0*/ 	.word	0xffffffff


	//   ....[36]....
        /*00d4*/ 	.word	0xffffffff


	//   ....[37]....
        /*00d8*/ 	.word	0xffffffff


	//   ....[38]....
        /*00dc*/ 	.word	0xffffffff


	//   ....[39]....
        /*00e0*/ 	.word	0xffffffff


	//   ....[40]....
        /*00e4*/ 	.word	0xffffffff


	//   ....[41]....
        /*00e8*/ 	.word	0xffffffff


	//   ....[42]....
        /*00ec*/ 	.word	0xffffffff


	//   ....[43]....
        /*00f0*/ 	.word	0xffffffff


	//   ....[44]....
        /*00f4*/ 	.word	0xffffffff


	//   ....[45]....
        /*00f8*/ 	.word	0xffffffff


	//   ....[46]....
        /*00fc*/ 	.word	0xffffffff


	//   ....[47]....
        /*0100*/ 	.word	0xffffffff


	//   ....[48]....
        /*0104*/ 	.word	0xffffffff


	//   ....[49]....
        /*0108*/ 	.word	0xffffffff


	//   ....[50]....
        /*010c*/ 	.word	0xffffffff


	//   ....[51]....
        /*0110*/ 	.word	0xffffffff


	//   ....[52]....
        /*0114*/ 	.word	0xffffffff


	//   ....[53]....
        /*0118*/ 	.word	0xffffffff


	//   ....[54]....
        /*011c*/ 	.word	0xffffffff


	//   ....[55]....
        /*0120*/ 	.word	0xffffffff


	//   ....[56]....
        /*0124*/ 	.word	0xffffffff


	//   ....[57]....
        /*0128*/ 	.word	0xffffffff


	//   ....[58]....
        /*012c*/ 	.word	0xffffffff


	//   ....[59]....
        /*0130*/ 	.word	0xffffffff


	//   ....[60]....
        /*0134*/ 	.word	0xffffffff


	//   ....[61]....
        /*0138*/ 	.word	0xffffffff


	//   ....[62]....
        /*013c*/ 	.word	0xffffffff


	//   ....[63]....
        /*0140*/ 	.word	0xffffffff


	//   ....[64]....
        /*0144*/ 	.word	0xffffffff


	//   ....[65]....
        /*0148*/ 	.word	0xffffffff


	//   ....[66]....
        /*014c*/ 	.word	0xffffffff


	//   ....[67]....
        /*0150*/ 	.word	0xffffffff


	//   ....[68]....
        /*0154*/ 	.word	0xffffffff


	//   ....[69]....
        /*0158*/ 	.word	0xffffffff


	//   ....[70]....
        /*015c*/ 	.word	0xffffffff


	//   ....[71]....
        /*0160*/ 	.word	0xffffffff


	//   ....[72]....
        /*0164*/ 	.word	0xffffffff


	//   ....[73]....
        /*0168*/ 	.word	0xffffffff


	//   ....[74]....
        /*016c*/ 	.word	0xffffffff


	//   ....[75]....
        /*0170*/ 	.word	0xffffffff


	//   ....[76]....
        /*0174*/ 	.word	0xffffffff


	//   ....[77]....
        /*0178*/ 	.word	0xffffffff


	//   ....[78]....
        /*017c*/ 	.word	0xffffffff


	//   ....[79]....
        /*0180*/ 	.word	0xffffffff


	//   ....[80]....
        /*0184*/ 	.word	0xffffffff


	//   ....[81]....
        /*0188*/ 	.word	0xffffffff


	//   ....[82]....
        /*018c*/ 	.word	0xffffffff


	//   ....[83]....
        /*0190*/ 	.word	0xffffffff


	//   ....[84]....
        /*0194*/ 	.word	0xffffffff


	//   ....[85]....
        /*0198*/ 	.word	0xffffffff


	//   ....[86]....
        /*019c*/ 	.word	0xffffffff


	//   ....[87]....
        /*01a0*/ 	.word	0xffffffff


	//   ....[88]....
        /*01a4*/ 	.word	0xffffffff


	//   ....[89]....
        /*01a8*/ 	.word	0xffffffff


	//   ....[90]....
        /*01ac*/ 	.word	0xffffffff


	//   ....[91]....
        /*01b0*/ 	.word	0xffffffff


	//   ....[92]....
        /*01b4*/ 	.word	0xffffffff


	//   ....[93]....
        /*01b8*/ 	.word	0xffffffff


	//   ....[94]....
        /*01bc*/ 	.word	0xffffffff


	//   ....[95]....
        /*01c0*/ 	.word	0xffffffff


	//   ....[96]....
        /*01c4*/ 	.word	0xffffffff


	//   ....[97]....
        /*01c8*/ 	.word	0xffffffff


	//   ....[98]....
        /*01cc*/ 	.word	0xffffffff


	//   ....[99]....
        /*01d0*/ 	.word	0xffffffff


	//   ....[100]....
        /*01d4*/ 	.word	0xffffffff


	//   ....[101]....
        /*01d8*/ 	.word	0xffffffff


	//   ....[102]....
        /*01dc*/ 	.word	0xffffffff


	//   ....[103]....
        /*01e0*/ 	.word	0xffffffff


	//   ....[104]....
        /*01e4*/ 	.word	0xffffffff


	//   ....[105]....
        /*01e8*/ 	.word	0xffffffff


	//   ....[106]....
        /*01ec*/ 	.word	0xffffffff


	//   ....[107]....
        /*01f0*/ 	.word	0xffffffff


	//   ....[108]....
        /*01f4*/ 	.word	0xffffffff


	//   ....[109]....
        /*01f8*/ 	.word	0xffffffff


	//   ....[110]....
        /*01fc*/ 	.word	0xffffffff


	//   ....[111]....
        /*0200*/ 	.word	0xffffffff


	//   ....[112]....
        /*0204*/ 	.word	0xffffffff


	//   ....[113]....
        /*0208*/ 	.word	0xffffffff


	//   ....[114]....
        /*020c*/ 	.word	0xffffffff


	//   ....[115]....
        /*0210*/ 	.word	0xffffffff


	//   ....[116]....
        /*0214*/ 	.word	0xffffffff


	//   ....[117]....
        /*0218*/ 	.word	0xffffffff


	//   ....[118]....
        /*021c*/ 	.word	0xffffffff


	//   ....[119]....
        /*0220*/ 	.word	0xffffffff


	//   ....[120]....
        /*0224*/ 	.word	0xffffffff


	//   ....[121]....
        /*0228*/ 	.word	0xffffffff


	//   ....[122]....
        /*022c*/ 	.word	0xffffffff


	//   ....[123]....
        /*0230*/ 	.word	0x0500000f


	//   ....[124]....
        /*0234*/ 	.word	0x0500000f


	//   ....[125]....
        /*0238*/ 	.word	0x0500000f


	//   ....[126]....
        /*023c*/ 	.word	0x0500000f


	//   ....[127]....
        /*0240*/ 	.word	0x0500000f


	//   ....[128]....
        /*0244*/ 	.word	0x0500000f


	//   ....[129]....
        /*0248*/ 	.word	0x0500000f


	//   ....[130]....
        /*024c*/ 	.word	0x0500000f


	//   ....[131]....
        /*0250*/ 	.word	0x0500000f


	//   ....[132]....
        /*0254*/ 	.word	0x0500000f


	//   ....[133]....
        /*0258*/ 	.word	0x0500000f


	//   ....[134]....
        /*025c*/ 	.word	0x0500000f


	//   ....[135]....
        /*0260*/ 	.word	0x0500000f


	//   ....[136]....
        /*0264*/ 	.word	0x0500000f


	//   ....[137]....
        /*0268*/ 	.word	0x0500000f


	//   ....[138]....
        /*026c*/ 	.word	0x0500000f


	//   ....[139]....
        /*0270*/ 	.word	0x0500000f


	//   ....[140]....
        /*0274*/ 	.word	0x0500000f


	//   ....[141]....
        /*0278*/ 	.word	0x0500000f


	//   ....[142]....
        /*027c*/ 	.word	0x0500000f


	//   ....[143]....
        /*0280*/ 	.word	0x0500000f


	//   ....[144]....
        /*0284*/ 	.word	0x0500000f


	//   ....[145]....
        /*0288*/ 	.word	0x0500000f


	//   ....[146]....
        /*028c*/ 	.word	0x0500000f


	//   ....[147]....
        /*0290*/ 	.word	0x0500000f


	//   ....[148]....
        /*0294*/ 	.word	0x0500000f


	//   ....[149]....
        /*0298*/ 	.word	0x0500000f


	//   ....[150]....
        /*029c*/ 	.word	0x0500000f


	//   ....[151]....
        /*02a0*/ 	.word	0x0500000f


	//   ....[152]....
        /*02a4*/ 	.word	0x0500000f


	//   ....[153]....
        /*02a8*/ 	.word	0x0500000f


	//   ....[154]....
        /*02ac*/ 	.word	0x0500000f


	//   ....[155]....
        /*02b0*/ 	.word	0x0500000f


	//   ....[156]....
        /*02b4*/ 	.word	0x0500000f


	//   ....[157]....
        /*02b8*/ 	.word	0x0500000f


	//   ....[158]....
        /*02bc*/ 	.word	0x0500000f


	//   ....[159]....
        /*02c0*/ 	.word	0x0500000f


	//   ....[160]....
        /*02c4*/ 	.word	0x0500000f


	//   ....[161]....
        /*02c8*/ 	.word	0x0500000f


	//   ....[162]....
        /*02cc*/ 	.word	0x0500000f


	//   ....[163]....
        /*02d0*/ 	.word	0x0500000f


	//   ....[164]....
        /*02d4*/ 	.word	0x0500000f


	//   ....[165]....
        /*02d8*/ 	.word	0x0500000f


	//   ....[166]....
        /*02dc*/ 	.word	0x0500000f


	//   ....[167]....
        /*02e0*/ 	.word	0x0500000f


	//   ....[168]....
        /*02e4*/ 	.word	0x0500000f


	//   ....[169]....
        /*02e8*/ 	.word	0x0500000f


	//   ....[170]....
        /*02ec*/ 	.word	0x0500000f


	//   ....[171]....
        /*02f0*/ 	.word	0x0500000f


	//   ....[172]....
        /*02f4*/ 	.word	0x0500000f


	//   ....[173]....
        /*02f8*/ 	.word	0x0500000f


	//   ....[174]....
        /*02fc*/ 	.word	0x0500000f


	//   ....[175]....
        /*0300*/ 	.word	0x0500000f


	//   ....[176]....
        /*0304*/ 	.word	0x0500000f


	//   ....[177]....
        /*0308*/ 	.word	0x0500000f


	//   ....[178]....
        /*030c*/ 	.word	0x0500000f


	//   ....[179]....
        /*0310*/ 	.word	0x0500000f


	//   ....[180]....
        /*0314*/ 	.word	0x0500000f


	//   ....[181]....
        /*0318*/ 	.word	0x0500000f


	//   ....[182]....
        /*031c*/ 	.word	0x0500000f


	//   ....[183]....
        /*0320*/ 	.word	0x0500000f


	//   ....[184]....
        /*0324*/ 	.word	0x0500000f


	//   ....[185]....
        /*0328*/ 	.word	0x0500000f


	//   ....[186]....
        /*032c*/ 	.word	0x0500000f


	//   ....[187]....
        /*0330*/ 	.word	0x0500000f


	//   ....[188]....
        /*0334*/ 	.word	0x0500000f


	//   ....[189]....
        /*0338*/ 	.word	0x0500000f


	//   ....[190]....
        /*033c*/ 	.word	0x0500000f


	//   ....[191]....
        /*0340*/ 	.word	0x0500000f


	//   ....[192]....
        /*0344*/ 	.word	0x0500000f


	//   ....[193]....
        /*0348*/ 	.word	0x0500000f


	//   ....[194]....
        /*034c*/ 	.word	0x0500000f


	//   ....[195]....
        /*0350*/ 	.word	0x0500000f


	//   ....[196]....
        /*0354*/ 	.word	0x0500000f


	//   ....[197]....
        /*0358*/ 	.word	0x0500000f


	//   ....[198]....
        /*035c*/ 	.word	0x0500000f


	//   ....[199]....
        /*0360*/ 	.word	0x0500000f


	//   ....[200]....
        /*0364*/ 	.word	0x0500000f


	//   ....[201]....
        /*0368*/ 	.word	0x0500000f


	//   ....[202]....
        /*036c*/ 	.word	0x0500000f


	//   ....[203]....
        /*0370*/ 	.word	0x0500000f


	//   ....[204]....
        /*0374*/ 	.word	0x0500000f


	//----- nvinfo : EIATTR_COOP_GROUP_INSTR_OFFSETS
	.align		4
.L_933:
        /*0378*/ 	.byte	0x04, 0x28
        /*037a*/ 	.short	(.L_935 - .L_934)


	//   ....[0]....
.L_934:
        /*037c*/ 	.word	0x00000070


	//   ....[1]....
        /*0380*/ 	.word	0x00000080


	//   ....[2]....
        /*0384*/ 	.word	0x000002c0


	//   ....[3]....
        /*0388*/ 	.word	0x00000420


	//   ....[4]....
        /*038c*/ 	.word	0x00000540


	//   ....[5]....
        /*0390*/ 	.word	0x000006a0


	//   ....[6]....
        /*0394*/ 	.word	0x00001510


	//   ....[7]....
        /*0398*/ 	.word	0x00001ef0


	//   ....[8]....
        /*039c*/ 	.word	0x00002b00


	//   ....[9]....
        /*03a0*/ 	.word	0x000032f0


	//   ....[10]....
        /*03a4*/ 	.word	0x00003420


	//   ....[11]....
        /*03a8*/ 	.word	0x00003cb0


	//   ....[12]....
        /*03ac*/ 	.word	0x00003d10


	//   ....[13]....
        /*03b0*/ 	.word	0x00005580


	//   ....[14]....
        /*03b4*/ 	.word	0x00005780


	//   ....[15]....
        /*03b8*/ 	.word	0x00006360


	//   ....[16]....
        /*03bc*/ 	.word	0x000063b0


	//   ....[17]....
        /*03c0*/ 	.word	0x00006ce0


	//   ....[18]....
        /*03c4*/ 	.word	0x00006d50


	//   ....[19]....
        /*03c8*/ 	.word	0x00008cc0


	//   ....[20]....
        /*03cc*/ 	.word	0x00008cd0


	//   ....[21]....
        /*03d0*/ 	.word	0x00008d10


	//   ....[22]....
        /*03d4*/ 	.word	0x00008d20


	//   ....[23]....
        /*03d8*/ 	.word	0x0000aa10


	//   ....[24]....
        /*03dc*/ 	.word	0x0000ac10


	//   ....[25]....
        /*03e0*/ 	.word	0x0000b7f0


	//   ....[26]....
        /*03e4*/ 	.word	0x0000b840


	//   ....[27]....
        /*03e8*/ 	.word	0x0000c170


	//   ....[28]....
        /*03ec*/ 	.word	0x0000c1e0


	//   ....[29]....
        /*03f0*/ 	.word	0x0000d330


	//   ....[30]....
        /*03f4*/ 	.word	0x0000d360


	//   ....[31]....
        /*03f8*/ 	.word	0x0000d410


	//   ....[32]....
        /*03fc*/ 	.word	0x0000d420


	//   ....[33]....
        /*0400*/ 	.word	0x0000e3d0


	//   ....[34]....
        /*0404*/ 	.word	0x0000e410


	//   ....[35]....
        /*0408*/ 	.word	0x0000e450


	//   ....[36]....
        /*040c*/ 	.word	0x0000e470


	//   ....[37]....
        /*0410*/ 	.word	0x0000e4a0


	//   ....[38]....
        /*0414*/ 	.word	0x0000e4b0


	//   ....[39]....
        /*0418*/ 	.word	0x0000eaf0


	//   ....[40]....
        /*041c*/ 	.word	0x0000eb00


	//   ....[41]....
        /*0420*/ 	.word	0x0000f530


	//   ....[42]....
        /*0424*/ 	.word	0x00010ab0


	//   ....[43]....
        /*0428*/ 	.word	0x00010ae0


	//   ....[44]....
        /*042c*/ 	.word	0x00010af0


	//   ....[45]....
        /*0430*/ 	.word	0x00010b00


	//   ....[46]....
        /*0434*/ 	.word	0x00010b10


	//   ....[47]....
        /*0438*/ 	.word	0x00010b20


	//   ....[48]....
        /*043c*/ 	.word	0x00010b30


	//   ....[49]....
        /*0440*/ 	.word	0x00010b50


	//   ....[50]....
        /*0444*/ 	.word	0x00010bc0


	//   ....[51]....
        /*0448*/ 	.word	0x00010c50


	//   ....[52]....
        /*044c*/ 	.word	0x00010ca0


	//   ....[53]....
        /*0450*/ 	.word	0x00010cb0


	//   ....[54]....
        /*0454*/ 	.word	0x00010ce0


	//   ....[55]....
        /*0458*/ 	.word	0x00010d30


	//   ....[56]....
        /*045c*/ 	.word	0x00010d70


	//   ....[57]....
        /*0460*/ 	.word	0x00010d90


	//   ....[58]....
        /*0464*/ 	.word	0x00011410


	//   ....[59]....
        /*0468*/ 	.word	0x00011440


	//   ....[60]....
        /*046c*/ 	.word	0x00011470


	//   ....[61]....
        /*0470*/ 	.word	0x000114a0


	//   ....[62]....
        /*0474*/ 	.word	0x000114b0


	//   ....[63]....
        /*0478*/ 	.word	0x00011540


	//   ....[64]....
        /*047c*/ 	.word	0x00011560


	//   ....[65]....
        /*0480*/ 	.word	0x00011570


	//   ....[66]....
        /*0484*/ 	.word	0x00011650


	//   ....[67]....
        /*0488*/ 	.word	0x00011670


	//   ....[68]....
        /*048c*/ 	.word	0x00011680


	//   ....[69]....
        /*0490*/ 	.word	0x000116d0


	//   ....[70]....
        /*0494*/ 	.word	0x00011770


	//   ....[71]....
        /*0498*/ 	.word	0x00011790


	//   ....[72]....
        /*049c*/ 	.word	0x000117a0


	//   ....[73]....
        /*04a0*/ 	.word	0x000117e0


	//   ....[74]....
        /*04a4*/ 	.word	0x00011f00


	//   ....[75]....
        /*04a8*/ 	.word	0x00011f30


	//   ....[76]....
        /*04ac*/ 	.word	0x00011f40


	//   ....[77]....
        /*04b0*/ 	.word	0x00011f50


	//   ....[78]....
        /*04b4*/ 	.word	0x00011f80


	//   ....[79]....
        /*04b8*/ 	.word	0x00011fc0


	//   ....[80]....
        /*04bc*/ 	.word	0x00011fd0


	//   ....[81]....
        /*04c0*/ 	.word	0x00011ff0


	//   ....[82]....
        /*04c4*/ 	.word	0x00012050


	//   ....[83]....
        /*04c8*/ 	.word	0x00012060


	//   ....[84]....
        /*04cc*/ 	.word	0x00012080


	//   ....[85]....
        /*04d0*/ 	.word	0x000120e0


	//   ....[86]....
        /*04d4*/ 	.word	0x00012100


	//   ....[87]....
        /*04d8*/ 	.word	0x00012110


	//   ....[88]....
        /*04dc*/ 	.word	0x00012140


	//   ....[89]....
        /*04e0*/ 	.word	0x00012150


	//   ....[90]....
        /*04e4*/ 	.word	0x000123d0


	//   ....[91]....
        /*04e8*/ 	.word	0x000123f0


	//   ....[92]....
        /*04ec*/ 	.word	0x00012400


	//   ....[93]....
        /*04f0*/ 	.word	0x00012420


	//   ....[94]....
        /*04f4*/ 	.word	0x00012490


	//   ....[95]....
        /*04f8*/ 	.word	0x000124c0


	//   ....[96]....
        /*04fc*/ 	.word	0x00012510


	//   ....[97]....
        /*0500*/ 	.word	0x00012540


	//   ....[98]....
        /*0504*/ 	.word	0x00012590


	//   ....[99]....
        /*0508*/ 	.word	0x000125c0


	//   ....[100]....
        /*050c*/ 	.word	0x00012610


	//   ....[101]....
        /*0510*/ 	.word	0x00012640


	//   ....[102]....
        /*0514*/ 	.word	0x00012690


	//   ....[103]....
        /*0518*/ 	.word	0x000126c0


	//   ....[104]....
        /*051c*/ 	.word	0x00012710


	//   ....[105]....
        /*0520*/ 	.word	0x00012740


	//   ....[106]....
        /*0524*/ 	.word	0x00012ba0


	//   ....[107]....
        /*0528*/ 	.word	0x00012bd0


	//   ....[108]....
        /*052c*/ 	.word	0x00012c00


	//   ....[109]....
        /*0530*/ 	.word	0x00012c30


	//   ....[110]....
        /*0534*/ 	.word	0x00012c60


	//   ....[111]....
        /*0538*/ 	.word	0x00012c70


	//   ....[112]....
        /*053c*/ 	.word	0x00012c90


	//   ....[113]....
        /*0540*/ 	.word	0x00012cb0


	//   ....[114]....
        /*0544*/ 	.word	0x00012cd0


	//   ....[115]....
        /*0548*/ 	.word	0x00012cf0


	//   ....[116]....
        /*054c*/ 	.word	0x00012d70


	//   ....[117]....
        /*0550*/ 	.word	0x00012d90


	//   ....[118]....
        /*0554*/ 	.word	0x00012dc0


	//   ....[119]....
        /*0558*/ 	.word	0x00012de0


	//   ....[120]....
        /*055c*/ 	.word	0x00012f90


	//   ....[121]....
        /*0560*/ 	.word	0x00012fa0


	//   ....[122]....
        /*0564*/ 	.word	0x00013200


	//   ....[123]....
        /*0568*/ 	.word	0x00013820


	//   ....[124]....
        /*056c*/ 	.word	0x00013910


	//   ....[125]....
        /*0570*/ 	.word	0x000139b0


	//   ....[126]....
        /*0574*/ 	.word	0x00013a10


	//   ....[127]....
        /*0578*/ 	.word	0x00013ae0


	//   ....[128]....
        /*057c*/ 	.word	0x00013b50


	//   ....[129]....
        /*0580*/ 	.word	0x00013c10


	//   ....[130]....
        /*0584*/ 	.word	0x00013c80


	//   ....[131]....
        /*0588*/ 	.word	0x00013d60


	//   ....[132]....
        /*058c*/ 	.word	0x00013de0


	//   ....[133]....
        /*0590*/ 	.word	0x00013eb0


	//   ....[134]....
        /*0594*/ 	.word	0x00013f30


	//   ....[135]....
        /*0598*/ 	.word	0x00013ff0


	//   ....[136]....
        /*059c*/ 	.word	0x00014070


	//   ....[137]....
        /*05a0*/ 	.word	0x00014140


	//   ....[138]....
        /*05a4*/ 	.word	0x000141c0


	//   ....[139]....
        /*05a8*/ 	.word	0x00014280


	//   ....[140]....
        /*05ac*/ 	.word	0x00014310


	//   ....[141]....
        /*05b0*/ 	.word	0x00014370


	//   ....[142]....
        /*05b4*/ 	.word	0x00014410


	//   ....[143]....
        /*05b8*/ 	.word	0x000144e0


	//   ....[144]....
        /*05bc*/ 	.word	0x00014550


	//   ....[145]....
        /*05c0*/ 	.word	0x00014640


	//   ....[146]....
        /*05c4*/ 	.word	0x000146a0


	//   ....[147]....
        /*05c8*/ 	.word	0x00014770


	//   ....[148]....
        /*05cc*/ 	.word	0x000147e0


	//   ....[149]....
        /*05d0*/ 	.word	0x000148d0


	//   ....[150]....
        /*05d4*/ 	.word	0x00014930


	//   ....[151]....
        /*05d8*/ 	.word	0x00014a00


	//   ....[152]....
        /*05dc*/ 	.word	0x00014a70


	//   ....[153]....
        /*05e0*/ 	.word	0x00014b50


	//   ....[154]....
        /*05e4*/ 	.word	0x00014bb0


	//   ....[155]....
        /*05e8*/ 	.word	0x00014c60


	//   ....[156]....
        /*05ec*/ 	.word	0x00014da0


	//   ....[157]....
        /*05f0*/ 	.word	0x00014e50


	//   ....[158]....
        /*05f4*/ 	.word	0x00014f20


	//   ....[159]....
        /*05f8*/ 	.word	0x00014f70


	//   ....[160]....
        /*05fc*/ 	.word	0x00015050


	//   ....[161]....
        /*0600*/ 	.word	0x000150a0


	//   ....[162]....
        /*0604*/ 	.word	0x00015170


	//   ....[163]....
        /*0608*/ 	.word	0x000151c0


	//   ....[164]....
        /*060c*/ 	.word	0x000152a0


	//   ....[165]....
        /*0610*/ 	.word	0x000152f0


	//   ....[166]....
        /*0614*/ 	.word	0x000153d0


	//   ....[167]....
        /*0618*/ 	.word	0x00015420


	//   ....[168]....
        /*061c*/ 	.word	0x000154f0


	//   ....[169]....
        /*0620*/ 	.word	0x00015540


	//   ....[170]....
        /*0624*/ 	.word	0x00015620


	//   ....[171]....
        /*0628*/ 	.word	0x00015670


	//   ....[172]....
        /*062c*/ 	.word	0x00015760


	//   ....[173]....
        /*0630*/ 	.word	0x00015800


	//   ....[174]....
        /*0634*/ 	.word	0x00015860


	//   ....[175]....
        /*0638*/ 	.word	0x00015920


	//   ....[176]....
        /*063c*/ 	.word	0x000159c0


	//   ....[177]....
        /*0640*/ 	.word	0x00015a80


	//   ....[178]....
        /*0644*/ 	.word	0x00015b20


	//   ....[179]....
        /*0648*/ 	.word	0x00015be0


	//   ....[180]....
        /*064c*/ 	.word	0x00015c80


	//   ....[181]....
        /*0650*/ 	.word	0x00015d40


	//   ....[182]....
        /*0654*/ 	.word	0x00015de0


	//   ....[183]....
        /*0658*/ 	.word	0x00015ea0


	//   ....[184]....
        /*065c*/ 	.word	0x00015f40


	//   ....[185]....
        /*0660*/ 	.word	0x00016000


	//   ....[186]....
        /*0664*/ 	.word	0x000160a0


	//   ....[187]....
        /*0668*/ 	.word	0x00016160


	//   ....[188]....
        /*066c*/ 	.word	0x00016280


	//   ....[189]....
        /*0670*/ 	.word	0x00016320


	//   ....[190]....
        /*0674*/ 	.word	0x000163d0


	//   ....[191]....
        /*0678*/ 	.word	0x000164a0


	//   ....[192]....
        /*067c*/ 	.word	0x00016510


	//   ....[193]....
        /*0680*/ 	.word	0x000165e0


	//   ....[194]....
        /*0684*/ 	.word	0x00016650


	//   ....[195]....
        /*0688*/ 	.word	0x00016730


	//   ....[196]....
        /*068c*/ 	.word	0x000167a0


	//   ....[197]....
        /*0690*/ 	.word	0x00016880


	//   ....[198]....
        /*0694*/ 	.word	0x00016900


	//   ....[199]....
        /*0698*/ 	.word	0x000169e0


	//   ....[200]....
        /*069c*/ 	.word	0x00016a50


	//   ....[201]....
        /*06a0*/ 	.word	0x00016b20


	//   ....[202]....
        /*06a4*/ 	.word	0x00016b90


	//   ....[203]....
        /*06a8*/ 	.word	0x00016c50


	//   ....[204]....
        /*06ac*/ 	.word	0x00016d30


	//----- nvinfo : EIATTR_REG_RECONFIG
	.align		4
.L_935:
        /*06b0*/ 	.byte	0x01, 0x54
	.zero		2


	//----- nvinfo : EIATTR_SYSCALL_OFFSETS
	.align		4
        /*06b4*/ 	.byte	0x04, 0x46
        /*06b6*/ 	.short	(.L_937 - .L_936)


	//   ....[0]....
.L_936:
        /*06b8*/ 	.word	0x000016d0


	//   ....[1]....
        /*06bc*/ 	.word	0x000100f0


	//   ....[2]....
        /*06c0*/ 	.word	0x00010230


	//   ....[3]....
        /*06c4*/ 	.word	0x00010320


	//   ....[4]....
        /*06c8*/ 	.word	0x00011170


	//----- nvinfo : EIATTR_MBARRIER_INSTR_OFFSETS
	.align		4
.L_937:
        /*06cc*/ 	.byte	0x04, 0x39
        /*06ce*/ 	.short	(.L_939 - .L_938)


	//   ....[0]....
.L_938:
        /*06d0*/ 	.word	0x00000170
        /*06d4*/ 	.word	0x000000ff
        /*06d8*/ 	.word	0x00028800
        /*06dc*/ 	.short	0x0100
        /*06de*/ 	.byte	0x08
	.zero		1


	//   ....[1]....
        /*06e0*/ 	.word	0x00000180
        /*06e4*/ 	.word	0x000000ff
        /*06e8*/ 	.word	0x00028820
        /*06ec*/ 	.short	0x0100
        /*06ee*/ 	.byte	0x08
	.zero		1


	//   ....[2]....
        /*06f0*/ 	.word	0x00000270
        /*06f4*/ 	.word	0x000000ff
        /*06f8*/ 	.word	0x00028830
        /*06fc*/ 	.short	0x0100
        /*06fe*/ 	.byte	0x08
	.zero		1


	//   ....[3]....
        /*0700*/ 	.word	0x00000280
        /*0704*/ 	.word	0x000000ff
        /*0708*/ 	.word	0x00028840
        /*070c*/ 	.short	0x0100
        /*070e*/ 	.byte	0x08
	.zero		1


	//   ....[4]....
        /*0710*/ 	.word	0x00000290
        /*0714*/ 	.word	0x000000ff
        /*0718*/ 	.word	0x00028838
        /*071c*/ 	.short	0x0100
        /*071e*/ 	.byte	0x08
	.zero		1


	//   ....[5]....
        /*0720*/ 	.word	0x000002a0
        /*0724*/ 	.word	0x000000ff
        /*0728*/ 	.word	0x00028848
        /*072c*/ 	.short	0x0100
        /*072e*/ 	.byte	0x08
	.zero		1


	//   ....[6]....
        /*0730*/ 	.word	0x000003d0
        /*0734*/ 	.word	0x000000ff
        /*0738*/ 	.word	0x00028850
        /*073c*/ 	.short	0x0100
        /*073e*/ 	.byte	0x08
	.zero		1


	//   ....[7]....
        /*0740*/ 	.word	0x000003e0
        /*0744*/ 	.word	0x000000ff
        /*0748*/ 	.word	0x00028860
        /*074c*/ 	.short	0x0100
        /*074e*/ 	.byte	0x08
	.zero		1


	//   ....[8]....
        /*0750*/ 	.word	0x000003f0
        /*0754*/ 	.word	0x000000ff
        /*0758*/ 	.word	0x00028858
        /*075c*/ 	.short	0x0100
        /*075e*/ 	.byte	0x08
	.zero		1


	//   ....[9]....
        /*0760*/ 	.word	0x00000400
        /*0764*/ 	.word	0x000000ff
        /*0768*/ 	.word	0x00028868
        /*076c*/ 	.short	0x0100
        /*076e*/ 	.byte	0x08
	.zero		1


	//   ....[10]....
        /*0770*/ 	.word	0x000004f0
        /*0774*/ 	.word	0x000000ff
        /*0778*/ 	.word	0x00028870
        /*077c*/ 	.short	0x0100
        /*077e*/ 	.byte	0x06
	.zero		1


	//   ....[11]....
        /*0780*/ 	.word	0x00000500
        /*0784*/ 	.word	0x000000ff
        /*0788*/ 	.word	0x00028880
        /*078c*/ 	.short	0x0100
        /*078e*/ 	.byte	0x06
	.zero		1


	//   ....[12]....
        /*0790*/ 	.word	0x00000510
        /*0794*/ 	.word	0x000000ff
        /*0798*/ 	.word	0x00028878
        /*079c*/ 	.short	0x0100
        /*079e*/ 	.byte	0x06
	.zero		1


	//   ....[13]....
        /*07a0*/ 	.word	0x00000520
        /*07a4*/ 	.word	0x000000ff
        /*07a8*/ 	.word	0x00028888
        /*07ac*/ 	.short	0x0100
        /*07ae*/ 	.byte	0x06
	.zero		1


	//   ....[14]....
        /*07b0*/ 	.word	0x00000650
        /*07b4*/ 	.word	0x000000ff
        /*07b8*/ 	.word	0x00028890
        /*07bc*/ 	.short	0x0100
        /*07be*/ 	.byte	0x08
	.zero		1


	//   ....[15]....
        /*07c0*/ 	.word	0x00000660
        /*07c4*/ 	.word	0x000000ff
        /*07c8*/ 	.word	0x000288a0
        /*07cc*/ 	.short	0x0100
        /*07ce*/ 	.byte	0x08
	.zero		1


	//   ....[16]....
        /*07d0*/ 	.word	0x00000670
        /*07d4*/ 	.word	0x000000ff
        /*07d8*/ 	.word	0x00028898
        /*07dc*/ 	.short	0x0100
        /*07de*/ 	.byte	0x08
	.zero		1


	//   ....[17]....
        /*07e0*/ 	.word	0x00000680
        /*07e4*/ 	.word	0x000000ff
        /*07e8*/ 	.word	0x000288a8
        /*07ec*/ 	.short	0x0100
        /*07ee*/ 	.byte	0x08
	.zero		1


	//   ....[18]....
        /*07f0*/ 	.word	0x000007c0
        /*07f4*/ 	.word	0x000000ff
        /*07f8*/ 	.word	0x000288b0
        /*07fc*/ 	.short	0x0100
        /*07fe*/ 	.byte	0x08
	.zero		1


	//   ....[19]....
        /*0800*/ 	.word	0x000007d0
        /*0804*/ 	.word	0x000000ff
        /*0808*/ 	.word	0x000288c0
        /*080c*/ 	.short	0x0100
        /*080e*/ 	.byte	0x08
	.zero		1


	//   ....[20]....
        /*0810*/ 	.word	0x000007e0
        /*0814*/ 	.word	0x000000ff
        /*0818*/ 	.word	0x000288b8
        /*081c*/ 	.short	0x0100
        /*081e*/ 	.byte	0x08
	.zero		1


	//   ....[21]....
        /*0820*/ 	.word	0x000007f0
        /*0824*/ 	.word	0x000000ff
        /*0828*/ 	.word	0x000288c8
        /*082c*/ 	.short	0x0100
        /*082e*/ 	.byte	0x08
	.zero		1


	//   ....[22]....
        /*0830*/ 	.word	0x000016f0
        /*0834*/ 	.word	0x000000ff
        /*0838*/ 	.word	0x00028800
        /*083c*/ 	.short	0x010a
        /*083e*/ 	.byte	0x28
	.zero		1


	//   ....[23]....
        /*0840*/ 	.word	0x00001760
        /*0844*/ 	.word	0x000000ff
        /*0848*/ 	.word	0x00028830
        /*084c*/ 	.short	0x010a
        /*084e*/ 	.byte	0x28
	.zero		1


	//   ....[24]....
        /*0850*/ 	.word	0x000017c0
        /*0854*/ 	.word	0x000000ff
        /*0858*/ 	.word	0x00028830
        /*085c*/ 	.short	0x010a
        /*085e*/ 	.byte	0x28
	.zero		1


	//   ....[25]....
        /*0860*/ 	.word	0x00001f10
        /*0864*/ 	.word	0x000000ff
        /*0868*/ 	.word	0x00000000
        /*086c*/ 	.short	0x0101
        /*086e*/ 	.byte	0x06
	.zero		1


	//   ....[26]....
        /*0870*/ 	.word	0x00004d40
        /*0874*/ 	.word	0x000000ff
        /*0878*/ 	.word	0x00028830
        /*087c*/ 	.short	0x010a
        /*087e*/ 	.byte	0x06
	.zero		1


	//   ....[27]....
        /*0880*/ 	.word	0x00004d80
        /*0884*/ 	.word	0x000000ff
        /*0888*/ 	.word	0x00028830
        /*088c*/ 	.short	0x010a
        /*088e*/ 	.byte	0x06
	.zero		1


	//   ....[28]....
        /*0890*/ 	.word	0x000050f0
        /*0894*/ 	.word	0x000000ff
        /*0898*/ 	.word	0x00028850
        /*089c*/ 	.short	0x010a
        /*089e*/ 	.byte	0x06
	.zero		1


	//   ....[29]....
        /*08a0*/ 	.word	0x00005130
        /*08a4*/ 	.word	0x000000ff
        /*08a8*/ 	.word	0x00028850
        /*08ac*/ 	.short	0x010a
        /*08ae*/ 	.byte	0x06
	.zero		1


	//   ....[30]....
        /*08b0*/ 	.word	0x00005550
        /*08b4*/ 	.word	0x000000ff
        /*08b8*/ 	.word	0x00000000
        /*08bc*/ 	.short	0x0101
        /*08be*/ 	.byte	0x06
	.zero		1


	//   ....[31]....
        /*08c0*/ 	.word	0x000077f0
        /*08c4*/ 	.word	0x000000ff
        /*08c8*/ 	.word	0x00000000
        /*08cc*/ 	.short	0x0101
        /*08ce*/ 	.byte	0x06
	.zero		1


	//   ....[32]....
        /*08d0*/ 	.word	0x00008160
        /*08d4*/ 	.word	0x000000ff
        /*08d8*/ 	.word	0x00028830
        /*08dc*/ 	.short	0x010a
        /*08de*/ 	.byte	0x06
	.zero		1


	//   ....[33]....
        /*08e0*/ 	.word	0x000081a0
        /*08e4*/ 	.word	0x000000ff
        /*08e8*/ 	.word	0x00028830
        /*08ec*/ 	.short	0x010a
        /*08ee*/ 	.byte	0x06
	.zero		1


	//   ....[34]....
        /*08f0*/ 	.word	0x00008510
        /*08f4*/ 	.word	0x000000ff
        /*08f8*/ 	.word	0x00028850
        /*08fc*/ 	.short	0x010a
        /*08fe*/ 	.byte	0x06
	.zero		1


	//   ....[35]....
        /*0900*/ 	.word	0x00008550
        /*0904*/ 	.word	0x000000ff
        /*0908*/ 	.word	0x00028850
        /*090c*/ 	.short	0x010a
        /*090e*/ 	.byte	0x06
	.zero		1


	//   ....[36]....
        /*0910*/ 	.word	0x00008950
        /*0914*/ 	.word	0x000000ff
        /*0918*/ 	.word	0x00000000
        /*091c*/ 	.short	0x0101
        /*091e*/ 	.byte	0x06
	.zero		1


	//   ....[37]....
        /*0920*/ 	.word	0x00009b00
        /*0924*/ 	.word	0x000000ff
        /*0928*/ 	.word	0x00000000
        /*092c*/ 	.short	0x0101
        /*092e*/ 	.byte	0x06
	.zero		1


	//   ....[38]....
        /*0930*/ 	.word	0x0000a230
        /*0934*/ 	.word	0x000000ff
        /*0938*/ 	.word	0x00028830
        /*093c*/ 	.short	0x010a
        /*093e*/ 	.byte	0x06
	.zero		1


	//   ....[39]....
        /*0940*/ 	.word	0x0000a270
        /*0944*/ 	.word	0x000000ff
        /*0948*/ 	.word	0x00028830
        /*094c*/ 	.short	0x010a
        /*094e*/ 	.byte	0x06
	.zero		1


	//   ....[40]....
        /*0950*/ 	.word	0x0000a5a0
        /*0954*/ 	.word	0x000000ff
        /*0958*/ 	.word	0x00028850
        /*095c*/ 	.short	0x010a
        /*095e*/ 	.byte	0x06
	.zero		1


	//   ....[41]....
        /*0960*/ 	.word	0x0000a5e0
        /*0964*/ 	.word	0x000000ff
        /*0968*/ 	.word	0x00028850
        /*096c*/ 	.short	0x010a
        /*096e*/ 	.byte	0x06
	.zero		1


	//   ....[42]....
        /*0970*/ 	.word	0x0000a9e0
        /*0974*/ 	.word	0x000000ff
        /*0978*/ 	.word	0x00000000
        /*097c*/ 	.short	0x0101
        /*097e*/ 	.byte	0x06
	.zero		1


	//   ....[43]....
        /*0980*/ 	.word	0x0000cc80
        /*0984*/ 	.word	0x000000ff
        /*0988*/ 	.word	0x00000000
        /*098c*/ 	.short	0x0101
        /*098e*/ 	.byte	0x06
	.zero		1


	//   ....[44]....
        /*0990*/ 	.word	0x0000d280
        /*0994*/ 	.word	0x000000ff
        /*0998*/ 	.word	0x00028850
        /*099c*/ 	.short	0x010a
        /*099e*/ 	.byte	0x05
	.zero		1


	//   ....[45]....
        /*09a0*/ 	.word	0x0000d2c0
        /*09a4*/ 	.word	0x000000ff
        /*09a8*/ 	.word	0x00028850
        /*09ac*/ 	.short	0x010a
        /*09ae*/ 	.byte	0x05
	.zero		1


	//   ....[46]....
        /*09b0*/ 	.word	0x0000d870
        /*09b4*/ 	.word	0x000000ff
        /*09b8*/ 	.word	0x00000000
        /*09bc*/ 	.short	0x0101
        /*09be*/ 	.byte	0x04
	.zero		1


	//   ....[47]....
        /*09c0*/ 	.word	0x0000e490
        /*09c4*/ 	.word	0x000000ff
        /*09c8*/ 	.word	0x00000000
        /*09cc*/ 	.short	0x0101
        /*09ce*/ 	.byte	0x04
	.zero		1


	//   ....[48]....
        /*09d0*/ 	.word	0x000107e0
        /*09d4*/ 	.word	0x000000ff
        /*09d8*/ 	.word	0x00028840
        /*09dc*/ 	.short	0x010a
        /*09de*/ 	.byte	0x2e
	.zero		1


	//   ....[49]....
        /*09e0*/ 	.word	0x00010f30
        /*09e4*/ 	.word	0x000000ff
        /*09e8*/ 	.word	0x00028830
        /*09ec*/ 	.short	0x0107
        /*09ee*/ 	.byte	0x2e
	.zero		1


	//   ....[50]....
        /*09f0*/ 	.word	0x00010fa0
        /*09f4*/ 	.word	0x000000ff
        /*09f8*/ 	.word	0x00028830
        /*09fc*/ 	.short	0x0101
        /*09fe*/ 	.byte	0x2e
	.zero		1


	//   ....[51]....
        /*0a00*/ 	.word	0x00011930
        /*0a04*/ 	.word	0x000000ff
        /*0a08*/ 	.word	0x00028800
        /*0a0c*/ 	.short	0x0107
        /*0a0e*/ 	.byte	0x2e
	.zero		1


	//   ....[52]....
        /*0a10*/ 	.word	0x00011970
        /*0a14*/ 	.word	0x000000ff
        /*0a18*/ 	.word	0x00028800
        /*0a1c*/ 	.short	0x0101
        /*0a1e*/ 	.byte	0x2e
	.zero		1


	//   ....[53]....
        /*0a20*/ 	.word	0x000119a0
        /*0a24*/ 	.word	0x000000ff
        /*0a28*/ 	.word	0x00028820
        /*0a2c*/ 	.short	0x010a
        /*0a2e*/ 	.byte	0x2e
	.zero		1


	//   ....[54]....
        /*0a30*/ 	.word	0x00011d00
        /*0a34*/ 	.word	0x00000022
        /*0a38*/ 	.word	0x00028840
        /*0a3c*/ 	.short	0x010a
        /*0a3e*/ 	.byte	0x3f
	.zero		1


	//   ....[55]....
        /*0a40*/ 	.word	0x00012260
        /*0a44*/ 	.word	0x00000022
        /*0a48*/ 	.word	0x00028830
        /*0a4c*/ 	.short	0x0107
        /*0a4e*/ 	.byte	0x3f
	.zero		1


	//   ....[56]....
        /*0a50*/ 	.word	0x00012310
        /*0a54*/ 	.word	0x00000022
        /*0a58*/ 	.word	0x00028830
        /*0a5c*/ 	.short	0x0101
        /*0a5e*/ 	.byte	0x3f
	.zero		1


	//   ....[57]....
        /*0a60*/ 	.word	0x00012370
        /*0a64*/ 	.word	0x00000000
        /*0a68*/ 	.word	0x00028860
        /*0a6c*/ 	.short	0x010a
        /*0a6e*/ 	.byte	0x3f
	.zero		1


	//   ....[58]....
        /*0a70*/ 	.word	0x000128c0
        /*0a74*/ 	.word	0x00000000
        /*0a78*/ 	.word	0x00028850
        /*0a7c*/ 	.short	0x0107
        /*0a7e*/ 	.byte	0x3f
	.zero		1


	//   ....[59]....
        /*0a80*/ 	.word	0x000129a0
        /*0a84*/ 	.word	0x00000000
        /*0a88*/ 	.word	0x00028850
        /*0a8c*/ 	.short	0x0101
        /*0a8e*/ 	.byte	0x3f
	.zero		1


	//   ....[60]....
        /*0a90*/ 	.word	0x00012b30
        /*0a94*/ 	.word	0x00000000
        /*0a98*/ 	.word	0x00028860
        /*0a9c*/ 	.short	0x010a
        /*0a9e*/ 	.byte	0x3f
	.zero		1


	//   ....[61]....
        /*0aa0*/ 	.word	0x00013070
        /*0aa4*/ 	.word	0x00000000
        /*0aa8*/ 	.word	0x00028850
        /*0aac*/ 	.short	0x0107
        /*0aae*/ 	.byte	0x3f
	.zero		1


	//   ....[62]....
        /*0ab0*/ 	.word	0x00013120
        /*0ab4*/ 	.word	0x00000000
        /*0ab8*/ 	.word	0x00028850
        /*0abc*/ 	.short	0x0101
        /*0abe*/ 	.byte	0x3f
	.zero		1


	//   ....[63]....
        /*0ac0*/ 	.word	0x000131c0
        /*0ac4*/ 	.word	0x00000007
        /*0ac8*/ 	.word	0x00028820
        /*0acc*/ 	.short	0x010a
        /*0ace*/ 	.byte	0x3f
	.zero		1


	//   ....[64]....
        /*0ad0*/ 	.word	0x000132f0
        /*0ad4*/ 	.word	0x00000005
        /*0ad8*/ 	.word	0x00028840
        /*0adc*/ 	.short	0x010a
        /*0ade*/ 	.byte	0x3f
	.zero		1


	//   ....[65]....
        /*0ae0*/ 	.word	0x00013390
        /*0ae4*/ 	.word	0x00000007
        /*0ae8*/ 	.word	0x00028840
        /*0aec*/ 	.short	0x010a
        /*0aee*/ 	.byte	0x3f
	.zero		1


	//   ....[66]....
        /*0af0*/ 	.word	0x000133d0
        /*0af4*/ 	.word	0x00000005
        /*0af8*/ 	.word	0x00028860
        /*0afc*/ 	.short	0x010a
        /*0afe*/ 	.byte	0x3f
	.zero		1


	//   ....[67]....
        /*0b00*/ 	.word	0x00013410
        /*0b04*/ 	.word	0x00000007
        /*0b08*/ 	.word	0x00028860
        /*0b0c*/ 	.short	0x010a
        /*0b0e*/ 	.byte	0x3f
	.zero		1


	//   ....[68]....
        /*0b10*/ 	.word	0x00013480
        /*0b14*/ 	.word	0x00000003
        /*0b18*/ 	.word	0x00028800
        /*0b1c*/ 	.short	0x010a
        /*0b1e*/ 	.byte	0x3f
	.zero		1


	//   ....[69]....
        /*0b20*/ 	.word	0x000134e0
        /*0b24*/ 	.word	0x00000003
        /*0b28*/ 	.word	0x00028830
        /*0b2c*/ 	.short	0x010a
        /*0b2e*/ 	.byte	0x3f
	.zero		1


	//   ....[70]....
        /*0b30*/ 	.word	0x00013540
        /*0b34*/ 	.word	0x00000007
        /*0b38*/ 	.word	0x00028830
        /*0b3c*/ 	.short	0x010a
        /*0b3e*/ 	.byte	0x3f
	.zero		1


	//   ....[71]....
        /*0b40*/ 	.word	0x000135a0
        /*0b44*/ 	.word	0x00000007
        /*0b48*/ 	.word	0x00028850
        /*0b4c*/ 	.short	0x010a
        /*0b4e*/ 	.byte	0x3f
	.zero		1


	//   ....[72]....
        /*0b50*/ 	.word	0x00013600
        /*0b54*/ 	.word	0x00000007
        /*0b58*/ 	.word	0x00028830
        /*0b5c*/ 	.short	0x010a
        /*0b5e*/ 	.byte	0x3f
	.zero		1


	//   ....[73]....
        /*0b60*/ 	.word	0x00013660
        /*0b64*/ 	.word	0x00000007
        /*0b68*/ 	.word	0x00028850
        /*0b6c*/ 	.short	0x010a
        /*0b6e*/ 	.byte	0x3f
	.zero		1


	//   ....[74]....
        /*0b70*/ 	.word	0x000136c0
        /*0b74*/ 	.word	0x00000007
        /*0b78*/ 	.word	0x00028830
        /*0b7c*/ 	.short	0x010a
        /*0b7e*/ 	.byte	0x3f
	.zero		1


	//   ....[75]....
        /*0b80*/ 	.word	0x00013720
        /*0b84*/ 	.word	0x00000007
        /*0b88*/ 	.word	0x00028850
        /*0b8c*/ 	.short	0x010a
        /*0b8e*/ 	.byte	0x3f
	.zero		1


	//   ....[76]....
        /*0b90*/ 	.word	0x00013780
        /*0b94*/ 	.word	0x00000003
        /*0b98*/ 	.word	0x00028850
        /*0b9c*/ 	.short	0x010a
        /*0b9e*/ 	.byte	0x3f
	.zero		1


	//   ....[77]....
        /*0ba0*/ 	.word	0x00013860
        /*0ba4*/ 	.word	0x0000000a
        /*0ba8*/ 	.word	0x00028840
        /*0bac*/ 	.short	0x010a
        /*0bae*/ 	.byte	0x3f
	.zero		1


	//   ....[78]....
        /*0bb0*/ 	.word	0x00014ca0
        /*0bb4*/ 	.word	0x00000003
        /*0bb8*/ 	.word	0x00028820
        /*0bbc*/ 	.short	0x010a
        /*0bbe*/ 	.byte	0x3f
	.zero		1


	//   ....[79]....
        /*0bc0*/ 	.word	0x00014cf0
        /*0bc4*/ 	.word	0x00000022
        /*0bc8*/ 	.word	0x00028840
        /*0bcc*/ 	.short	0x010a
        /*0bce*/ 	.byte	0x3f
	.zero		1


	//   ....[80]....
        /*0bd0*/ 	.word	0x000156b0
        /*0bd4*/ 	.word	0x00000000
        /*0bd8*/ 	.word	0x00028860
        /*0bdc*/ 	.short	0x010a
        /*0bde*/ 	.byte	0x3f
	.zero		1


	//   ....[81]....
        /*0be0*/ 	.word	0x000161d0
        /*0be4*/ 	.word	0x00000000
        /*0be8*/ 	.word	0x00028860
        /*0bec*/ 	.short	0x010a
        /*0bee*/ 	.byte	0x3f
	.zero		1


	//   ....[82]....
        /*0bf0*/ 	.word	0x00016c80
        /*0bf4*/ 	.word	0x00000007
        /*0bf8*/ 	.word	0x00028820
        /*0bfc*/ 	.short	0x010a
        /*0bfe*/ 	.byte	0x3f
	.zero		1


	//   ....[83]....
        /*0c00*/ 	.word	0x00016df0
        /*0c04*/ 	.word	0x00000005
        /*0c08*/ 	.word	0x00028840
        /*0c0c*/ 	.short	0x010a
        /*0c0e*/ 	.byte	0x3f
	.zero		1


	//   ....[84]....
        /*0c10*/ 	.word	0x00016e40
        /*0c14*/ 	.word	0x00000007
        /*0c18*/ 	.word	0x00028840
        /*0c1c*/ 	.short	0x010a
        /*0c1e*/ 	.byte	0x3f
	.zero		1


	//   ....[85]....
        /*0c20*/ 	.word	0x00016e90
        /*0c24*/ 	.word	0x00000005
        /*0c28*/ 	.word	0x00028860
        /*0c2c*/ 	.short	0x010a
        /*0c2e*/ 	.byte	0x3f
	.zero		1


	//----- nvinfo : EIATTR_NUM_MBARRIERS
	.align		4
.L_939:
        /*0c30*/ 	.byte	0x03, 0x38
        /*0c32*/ 	.short	0x0016


	//----- nvinfo : EIATTR_EXIT_INSTR_OFFSETS
	.align		4
        /*0c34*/ 	.byte	0x04, 0x1c
        /*0c36*/ 	.short	(.L_941 - .L_940)


	//   ....[0]....
.L_940:
        /*0c38*/ 	.word	0x00013460


	//----- nvinfo : EIATTR_MAX_THREADS
	.align		4
.L_941:
        /*0c3c*/ 	.byte	0x04, 0x05
        /*0c3e*/ 	.short	(.L_943 - .L_942)
.L_942:
        /*0c40*/ 	.word	0x00000180
        /*0c44*/ 	.word	0x00000001
        /*0c48*/ 	.word	0x00000001


	//----- nvinfo : EIATTR_CRS_STACK_SIZE
	.align		4
.L_943:
        /*0c4c*/ 	.byte	0x04, 0x1e
        /*0c4e*/ 	.short	(.L_945 - .L_944)
.L_944:
        /*0c50*/ 	.word	0x00000000


	//----- nvinfo : EIATTR_CBANK_PARAM_SIZE
	.align		4
.L_945:
        /*0c54*/ 	.byte	0x03, 0x19
        /*0c56*/ 	.short	0x0a70


	//----- nvinfo : EIATTR_PARAM_CBANK
	.align		4
        /*0c58*/ 	.byte	0x04, 0x0a
        /*0c5a*/ 	.short	(.L_947 - .L_946)
	.align		4
.L_946:
        /*0c5c*/ 	.word	index@(.nv.constant0._ZN7cutlass13device_kernelIN5flash11enable_sm90INS1_16FlashAttnFwdSm90INS1_25CollectiveMainloopFwdSm90ILi2EN4cute5tupleIJNS5_1CILi1EEES8_S8_EEENS6_IJNS7_ILi128EEESA_SA_EEELi128ENS_6half_tEfNS_4arch4Sm90ELb0ELb1ELb0ELb0ELb1ELb0ELb0ELb1ELb1ELb1ELb1ELb0EEENS1_21CollectiveEpilogueFwdISB_S9_SC_SE_Li256ELb0ELb1ELb1ELb0EEENS1_19SingleTileSchedulerILb0ELb1ELb1ELi128EEEEEEEEEvNT_6ParamsE)
        /*0c60*/ 	.short	0x0210
        /*0c62*/ 	.short	0x0a70


	//----- nvinfo : EIATTR_SW_WAR
	.align		4
.L_947:
        /*0c64*/ 	.byte	0x04, 0x36
        /*0c66*/ 	.short	(.L_949 - .L_948)
.L_948:
        /*0c68*/ 	.word	0x00000008
.L_949:


//--------------------- .nv.info._ZN7cutlass13device_kernelIN5flash11enable_sm90INS1_16FlashAttnFwdSm90INS1_25CollectiveMainloopFwdSm90ILi2EN4cute5tupleIJNS5_1CILi1EEES8_S8_EEENS6_IJNS7_ILi128EEESA_SA_EEELi128ENS_6half_tEfNS_4arch4Sm90ELb0ELb1ELb0ELb1ELb1ELb0ELb0ELb1ELb1ELb1ELb1ELb0EEENS1_21CollectiveEpilogueFwdISB_S9_SC_SE_Li256ELb1ELb1ELb1ELb0EEENS1_36VarlenDynamicPersistentTileSchedulerILi128ELi128ELi256ELi128ELb1ELb1ELb1ELb1ELb0ELb1EEEEEEEEEvNT_6ParamsE --------------------------
	.section	.nv.info._ZN7cutlass13device_kernelIN5flash11enable_sm90INS1_16FlashAttnFwdSm90INS1_25CollectiveMainloopFwdSm90ILi2EN4cute5tupleIJNS5_1CILi1EEES8_S8_EEENS6_IJNS7_ILi128EEESA_SA_EEELi128ENS_6half_tEfNS_4arch4Sm90ELb0ELb1ELb0ELb1ELb1ELb0ELb0ELb1ELb1ELb1ELb1ELb0EEENS1_21CollectiveEpilogueFwdISB_S9_SC_SE_Li256ELb1ELb1ELb1ELb0EEENS1_36VarlenDynamicPersistentTileSchedulerILi128ELi128ELi256ELi128ELb1ELb1ELb1ELb1ELb0ELb1EEEEEEEEEvNT_6ParamsE,"",@"SHT_CUDA_INFO"
	.sectionflags	@""
	.align	4


	//----- nvinfo : EIATTR_CUDA_API_VERSION
	.align		4
        /*0000*/ 	.byte	0x04, 0x37
        /*0002*/ 	.short	(.L_951 - .L_950)
.L_950:
        /*0004*/ 	.word	0x00000082


	//----- nvinfo : EIATTR_KPARAM_INFO
	.align		4
.L_951:
        /*0008*/ 	.byte	0x04, 0x17
        /*000a*/ 	.short	(.L_953 - .L_952)
.L_952:
        /*000c*/ 	.word	0x00000000
        /*0010*/ 	.short	0x0000
        /*0012*/ 	.short	0x0070
        /*0014*/ 	.byte	0x00, 0xf0, 0x01, 0x2a


	//----- nvinfo : EIATTR_SPARSE_MMA_MASK
	.align		4
.L_953:
        /*0018*/ 	.byte	0x03, 0x50
        /*001a*/ 	.short	0x0000


	//----- nvinfo : EIATTR_MAXREG_COUNT
	.align		4
        /*001c*/ 	.byte	0x03, 0x1b
        /*001e*/ 	.short	0x00a8


	//----- nvinfo : EIATTR_NUM_BARRIERS
	.align		4
        /*0020*/ 	.byte	0x02, 0x4c
        /*0022*/ 	.byte	0x10
	.zero		1


	//----- nvinfo : EIATTR_EXTERNS
	.align		4
        /*0024*/ 	.byte	0x04, 0x0f
        /*0026*/ 	.short	(.L_955 - .L_954)


	//   ....[0]....
	.align		4
.L_954:
        /*0028*/ 	.word	index@(__assertfail)


	//----- nvinfo : EIATTR_ANNOTATIONS
	.align		4
.L_955:
        /*002c*/ 	.byte	0x04, 0x55
        /*002e*/ 	.short	(.L_957 - .L_956)


	//   ....[0]....
.L_956:
        /* <DEDUP_REMOVED lines=11> */


	//----- nvinfo : EIATTR_MERCURY_ISA_VERSION
	.align		4
.L_957:
        /*00c8*/ 	.byte	0x03, 0x5f
        /*00ca*/ 	.short	0x0101


	//----- nvinfo : EIATTR_UNUSED_LOAD_BYTE_OFFSET
	.align		4
        /*00cc*/ 	.byte	0x04, 0x44
        /*00ce*/ 	.short	(.L_959 - .L_958)


	//   ....[0]....
.L_958:
        /*00d0*/ 	.word	0x00000980
        /*00d4*/ 	.word	0x0000fff0


	//   ....[1]....
        /*00d8*/ 	.word	0x0000e410
        /*00dc*/ 	.word	0x0000fff0


	//----- nvinfo : EIATTR_INT_WARP_WIDE_INSTR_OFFSETS
	.align		4
.L_959:
        /*00e0*/ 	.byte	0x04, 0x31
        /*00e2*/ 	.short	(.L_961 - .L_960)


	//   ....[0]....
.L_960:
        /*00e4*/ 	.word	0x000000c0


	//   ....[1]....
        /*00e8*/ 	.word	0x000000d0


	//   ....[2]....
        /*00ec*/ 	.word	0x00000170


	//   ....[3]....
        /*00f0*/ 	.word	0x00012f50


	//   ....[4]....
        /*00f4*/ 	.word	0x00012fe0


	//   ....[5]....
        /*00f8*/ 	.word	0x00015dd0


	//   ....[6]....
        /*00fc*/ 	.word	0x00015e60


	//----- nvinfo : EIATTR_COOP_GROUP_MASK_REGIDS
	.align		4
.L_961:
        /*0100*/ 	.byte	0x04, 0x29
        /*0102*/ 	.short	(.L_963 - .L_962)


	//   ....[0]....
.L_962:
        /*0104*/ 	.word	0xffffffff


	//   ....[1]....
        /*0108*/ 	.word	0xffffffff


	//   ....[2]....
        /*010c*/ 	.word	0xffffffff


	//   ....[3]....
        /*0110*/ 	.word	0xffffffff


	//   ....[4]....
        /*0114*/ 	.word	0xffffffff


	//   ....[5]....
        /*0118*/ 	.word	0xffffffff


	//   ....[6]....
        /*011c*/ 	.word	0xffffffff


	//   ....[7]....
        /*0120*/ 	.word	0xffffffff


	//   ....[8]....
        /*0124*/ 	.word	0xffffffff


	//   ....[9]....
        /*0128*/ 	.word	0xffffffff


	//   ....[10]....
        /*012c*/ 	.word	0xffffffff


	//   ....[11]....
        /*0130*/ 	.word	0xffffffff


	//   ....[12]....
        /*0134*/ 	.word	0xffffffff


	//   ....[13]....
        /*0138*/ 	.word	0xffffffff


	//   ....[14]....
        /*013c*/ 	.word	0xffffffff


	//   ....[15]....
        /*0140*/ 	.word	0xffffffff


	//   ....[16]....
        /*0144*/ 	.word	0xffffffff


	//   ....[17]....
        /*0148*/ 	.word	0xffffffff


	//   ....[18]....
        /*014c*/ 	.word	0xffffffff


	//   ....[19]....
        /*0150*/ 	.word	0xffffffff


	//   ....[20]....
        /*0154*/ 	.word	0xffffffff


	//   ....[21]....
        /*0158*/ 	.word	0xffffffff


	//   ....[22]....
        /*015c*/ 	.word	0xffffffff


	//   ....[23]....
        /*0160*/ 	.word	0xffffffff


	//   ....[24]....
        /*0164*/ 	.word	0xffffffff


	//   ....[25]....
        /*0168*/ 	.word	0xffffffff


	//   ....[26]....
        /*016c*/ 	.word	0xffffffff


	//   ....[27]....
        /*0170*/ 	.word	0xffffffff


	//   ....[28]....
        /*0174*/ 	.word	0xffffffff


	//   ....[29]....
        /*0178*/ 	.word	0xffffffff


	//   ....[30]....
        /*017c*/ 	.word	0xffffffff


	//   ....[31]....
        /*0180*/ 	.word	0xffffffff


	//   ....[32]....
        /*0184*/ 	.word	0xffffffff


	//   ....[33]....
        /*0188*/ 	.word	0xffffffff


	//   ....[34]....
        /*018c*/ 	.word	0xffffffff


	//   ....[35]....
        /*0190*/ 	.word	0xffffffff


	//   ....[36]....
        /*0194*/ 	.word	0xffffffff


	//   ....[37]....
        /*0198*/ 	.word	0xffffffff


	//   ....[38]....
        /*019c*/ 	.word	0xffffffff


	//   ....[39]....
        /*01a0*/ 	.word	0xffffffff


	//   ....[40]....
        /*01a4*/ 	.word	0xffffffff


	//   ....[41]....
        /*01a8*/ 	.word	0xffffffff


	//   ....[42]....
        /*01ac*/ 	.word	0xffffffff


	//   ....[43]....
        /*01b0*/ 	.word	0xffffffff


	//   ....[44]....
        /*01b4*/ 	.word	0xffffffff


	//   ....[45]....
        /*01b8*/ 	.word	0xffffffff


	//   ....[46]....
        /*01bc*/ 	.word	0xffffffff


	//   ....[47]....
        /*01c0*/ 	.word	0xffffffff


	//   ....[48]....
        /*01c4*/ 	.word	0xffffffff


	//   ....[49]....
        /*01c8*/ 	.word	0xffffffff


	//   ....[50]....
        /*01cc*/ 	.word	0xffffffff


	//   ....[51]....
        /*01d0*/ 	.word	0xffffffff


	//   ....[52]....
        /*01d4*/ 	.word	0xffffffff


	//   ....[53]....
        /*01d8*/ 	.word	0xffffffff


	//   ....[54]....
        /*01dc*/ 	.word	0xffffffff


	//   ....[55]....
        /*01e0*/ 	.word	0xffffffff


	//   ....[56]....
        /*01e4*/ 	.word	0xffffffff


	//   ....[57]....
        /*01e8*/ 	.word	0xffffffff


	//   ....[58]....
        /*01ec*/ 	.word	0xffffffff


	//   ....[59]....
        /*01f0*/ 	.word	0xffffffff


	//   ....[60]....
        /*01f4*/ 	.word	0xffffffff


	//   ....[61]....
        /*01f8*/ 	.word	0xffffffff


	//   ....[62]....
        /*01fc*/ 	.word	0xffffffff


	//   ....[63]....
        /*0200*/ 	.word	0xffffffff


	//   ....[64]....
        /*0204*/ 	.word	0xffffffff


	//   ....[65]....
        /*0208*/ 	.word	0xffffffff


	//   ....[66]....
        /*020c*/ 	.word	0xffffffff


	//   ....[67]....
        /*0210*/ 	.word	0xffffffff


	//   ....[68]....
        /*0214*/ 	.word	0xffffffff


	//   ....[69]....
        /*0218*/ 	.word	0xffffffff


	//   ....[70]....
        /*021c*/ 	.word	0xffffffff


	//   ....[71]....
        /*0220*/ 	.word	0xffffffff


	//   ....[72]....
        /*0224*/ 	.word	0xffffffff


	//   ....[73]....
        /*0228*/ 	.word	0xffffffff


	//   ....[74]....
        /*022c*/ 	.word	0xffffffff


	//   ....[75]....
        /*0230*/ 	.word	0xffffffff


	//   ....[76]....
        /*0234*/ 	.word	0xffffffff


	//   ....[77]....
        /*0238*/ 	.word	0xffffffff


	//   ....[78]....
        /*023c*/ 	.word	0xffffffff


	//   ....[79]....
        /*0240*/ 	.word	0xffffffff


	//   ....[80]....
        /*0244*/ 	.word	0xffffffff


	//   ....[81]....
        /*0248*/ 	.word	0xffffffff


	//   ....[82]....
        /*024c*/ 	.word	0xffffffff


	//   ....[83]....
        /*0250*/ 	.word	0xffffffff


	//   ....[84]....
        /*0254*/ 	.word	0xffffffff


	//   ....[85]....
        /*0258*/ 	.word	0xffffffff


	//   ....[86]....
        /*025c*/ 	.word	0xffffffff


	//   ....[87]....
        /*0260*/ 	.word	0xffffffff


	//   ....[88]....
        /*0264*/ 	.word	0xffffffff


	//   ....[89]....
        /*0268*/ 	.word	0xffffffff


	//   ....[90]....
        /*026c*/ 	.word	0xffffffff


	//   ....[91]....
        /*0270*/ 	.word	0xffffffff


	//   ....[92]....
        /*0274*/ 	.word	0xffffffff


	//   ....[93]....
        /*0278*/ 	.word	0xffffffff


	//   ....[94]....
        /*027c*/ 	.word	0xffffffff


	//   ....[95]....
        /*0280*/ 	.word	0xffffffff


	//   ....[96]....
        /*0284*/ 	.word	0xffffffff


	//   ....[97]....
        /*0288*/ 	.word	0xffffffff


	//   ....[98]....
        /*028c*/ 	.word	0xffffffff


	//   ....[99]....
        /*0290*/ 	.word	0xffffffff


	//   ....[100]....
        /*0294*/ 	.word	0xffffffff


	//   ....[101]....
        /*0298*/ 	.word	0xffffffff


	//   ....[102]....
        /*029c*/ 	.word	0xffffffff


	//   ....[103]....
        /*02a0*/ 	.word	0xffffffff


	//   ....[104]....
        /*02a4*/ 	.word	0xffffffff


	//   ....[105]....
        /*02a8*/ 	.word	0xffffffff


	//   ....[106]....
        /*02ac*/ 	.word	0xffffffff


	//   ....[107]....
        /*02b0*/ 	.word	0xffffffff


	//   ....[108]....
        /*02b4*/ 	.word	0xffffffff


	//   ....[109]....
        /*02b8*/ 	.word	0xffffffff


	//   ....[110]....
        /*02bc*/ 	.word	0xffffffff


	//   ....[111]....
        /*02c0*/ 	.word	0xffffffff


	//   ....[112]....
        /*02c4*/ 	.word	0xffffffff


	//   ....[113]....
        /*02c8*/ 	.word	0xffffffff


	//   ....[114]....
        /*02cc*/ 	.word	0xffffffff


	//   ....[115]....
        /*02d0*/ 	.word	0xffffffff


	//   ....[116]....
        /*02d4*/ 	.word	0xffffffff


	//   ....[117]....
        /*02d8*/ 	.word	0xffffffff


	//   ....[118]....
        /*02dc*/ 	.word	0xffffffff


	//   ....[119]....
        /*02e0*/ 	.word	0xffffffff


	//   ....[120]....
        /*02e4*/ 	.word	0xffffffff


	//   ....[121]....
        /*02e8*/ 	.word	0xffffffff


	//   ....[122]....
        /*02ec*/ 	.word	0xffffffff


	//   ....[123]....
        /*02f0*/ 	.word	0xffffffff


	//   ....[124]....
        /*02f4*/ 	.word	0xffffffff


	//   ....[125]....
        /*02f8*/ 	.word	0xffffffff


	//   ....[126]....
        /*02fc*/ 	.word	0xffffffff


	//   ....[127]....
        /*0300*/ 	.word	0xffffffff


	//   ....[128]....
        /*0304*/ 	.word	0xffffffff


	//   ....[129]....
        /*0308*/ 	.word	0xffffffff


	//   ....[130]....
        /*030c*/ 	.word	0xffffffff


	//   ....[131]....
        /*0310*/ 	.word	0xffffffff


	//   ....[132]....
        /*0314*/ 	.word	0xffffffff


	//   ....[133]....
        /*0318*/ 	.word	0xffffffff


	//   ....[134]....
        /*031c*/ 	.word	0xffffffff


	//   ....[135]....
        /*0320*/ 	.word	0xffffffff


	//   ....[136]....
        /*0324*/ 	.word	0xffffffff


	//   ....[137]....
        /*0328*/ 	.word	0xffffffff


	//   ....[138]....
        /*032c*/ 	.word	0xffffffff


	//   ....[139]....
        /*0330*/ 	.word	0xffffffff


	//   ....[140]....
        /*0334*/ 	.word	0xffffffff


	//   ....[141]....
        /*0338*/ 	.word	0xffffffff


	//   ....[142]....
        /*033c*/ 	.word	0xffffffff


	//   ....[143]....
        /*0340*/ 	.word	0xffffffff


	//   ....[144]....
        /*0344*/ 	.word	0xffffffff


	//   ....[145]....
        /*0348*/ 	.word	0xffffffff


	//   ....[146]....
        /*034c*/ 	.word	0xffffffff


	//   ....[147]....
        /*0350*/ 	.word	0xffffffff


	//   ....[148]....
        /*0354*/ 	.word	0xffffffff


	//   ....[149]....
        /*0358*/ 	.word	0xffffffff


	//   ....[150]....
        /*035c*/ 	.word	0xffffffff


	//   ....[151]....
        /*0360*/ 	.word	0xffffffff


	//   ....[152]....
        /*0364*/ 	.word	0xffffffff


	//   ....[153]....
        /*0368*/ 	.word	0xffffffff


	//   ....[154]....
        /*036c*/ 	.word	0xffffffff


	//   ....[155]....
        /*0370*/ 	.word	0xffffffff


	//   ....[156]....
        /*0374*/ 	.word	0xffffffff


	//   ....[157]....
        /*0378*/ 	.word	0xffffffff


	//   ....[158]....
        /*037c*/ 	.word	0xffffffff


	//   ....[159]....
        /*0380*/ 	.word	0xffffffff


	//   ....[160]....
        /*0384*/ 	.word	0xffffffff


	//   ....[161]....
        /*0388*/ 	.word	0xffffffff


	//   ....[162]....
        /*038c*/ 	.word	0xffffffff


	//   ....[163]....
        /*0390*/ 	.word	0xffffffff


	//   ....[164]....
        /*0394*/ 	.word	0xffffffff


	//   ....[165]....
        /*0398*/ 	.word	0xffffffff


	//   ....[166]....
        /*039c*/ 	.word	0xffffffff


	//   ....[167]....
        /*03a0*/ 	.word	0xffffffff


	//   ....[168]....
        /*03a4*/ 	.word	0xffffffff


	//   ....[169]....
        /*03a8*/ 	.word	0xffffffff


	//   ....[170]....
        /*03ac*/ 	.word	0xffffffff


	//   ....[171]....
        /*03b0*/ 	.word	0xffffffff


	//   ....[172]....
        /*03b4*/ 	.word	0xffffffff


	//   ....[173]....
        /*03b8*/ 	.word	0x0500000f


	//   ....[174]....
        /*03bc*/ 	.word	0x0500000f


	//   ....[175]....
        /*03c0*/ 	.word	0x0500000f


	//   ....[176]....
        /*03c4*/ 	.word	0x0500000f


	//   ....[177]....
        /*03c8*/ 	.word	0x0500000f


	//   ....[178]....
        /*03cc*/ 	.word	0x0500000f


	//   ....[179]....
        /*03d0*/ 	.word	0x0500000f


	//   ....[180]....
        /*03d4*/ 	.word	0x0500000f


	//   ....[181]....
        /*03d8*/ 	.word	0x0500000f


	//   ....[182]....
        /*03dc*/ 	.word	0x0500000f


	//   ....[183]....
        /*03e0*/ 	.word	0x0500000f


	//   ....[184]....
        /*03e4*/ 	.word	0x0500000f


	//   ....[185]....
        /*03e8*/ 	.word	0x0500000f


	//   ....[186]....
        /*03ec*/ 	.word	0x0500000f


	//   ....[187]....
        /*03f0*/ 	.word	0x0500000f


	//   ....[188]....
        /*03f4*/ 	.word	0x0500000f


	//   ....[189]....
        /*03f8*/ 	.word	0x0500000f


	//   ....[190]....
        /*03fc*/ 	.word	0x0500000f


	//   ....[191]....
        /*0400*/ 	.word	0x0500000f


	//   ....[192]....
        /*0404*/ 	.word	0x0500000f


	//   ....[193]....
        /*0408*/ 	.word	0x0500000f


	//   ....[194]....
        /*040c*/ 	.word	0x0500000f


	//   ....[195]....
        /*0410*/ 	.word	0x0500000f


	//   ....[196]....
        /*0414*/ 	.word	0x0500000f


	//   ....[197]....
        /*0418*/ 	.word	0x0500000f


	//   ....[198]....
        /*041c*/ 	.word	0x0500000f


	//   ....[199]....
        /*0420*/ 	.word	0x0500000f


	//   ....[200]....
        /*0424*/ 	.word	0x0500000f


	//   ....[201]....
        /*0428*/ 	.word	0x0500000f


	//   ....[202]....
        /*042c*/ 	.word	0x0500000f


	//   ....[203]....
        /*0430*/ 	.word	0x0500000f


	//   ....[204]....
        /*0434*/ 	.word	0x0500000f


	//   ....[205]....
        /*0438*/ 	.word	0x0500000f


	//   ....[206]....
        /*043c*/ 	.word	0x0500000f


	//   ....[207]....
        /*0440*/ 	.word	0x0500000f


	//   ....[208]....
        /*0444*/ 	.word	0x0500000f


	//   ....[209]....
        /*0448*/ 	.word	0x0500000f


	//   ....[210]....
        /*044c*/ 	.word	0x0500000f


	//   ....[211]....
        /*0450*/ 	.word	0x0500000f


	//   ....[212]....
        /*0454*/ 	.word	0x0500000f


	//   ....[213]....
        /*0458*/ 	.word	0x0500000f


	//   ....[214]....
        /*045c*/ 	.word	0x0500000f


	//   ....[215]....
        /*0460*/ 	.word	0x0500000f


	//   ....[216]....
        /*0464*/ 	.word	0x0500000f


	//   ....[217]....
        /*0468*/ 	.word	0x0500000f


	//   ....[218]....
        /*046c*/ 	.word	0x0500000f


	//   ....[219]....
        /*0470*/ 	.word	0x0500000f


	//   ....[220]....
        /*0474*/ 	.word	0x0500000f


	//   ....[221]....
        /*0478*/ 	.word	0x0500000f


	//   ....[222]....
        /*047c*/ 	.word	0x0500000f


	//   ....[223]....
        /*0480*/ 	.word	0x0500000f


	//   ....[224]....
        /*0484*/ 	.word	0x0500000f


	//   ....[225]....
        /*0488*/ 	.word	0x0500000f


	//   ....[226]....
        /*048c*/ 	.word	0x0500000f


	//   ....[227]....
        /*0490*/ 	.word	0x0500000f


	//   ....[228]....
        /*0494*/ 	.word	0x0500000f


	//   ....[229]....
        /*0498*/ 	.word	0x0500000f


	//   ....[230]....
        /*049c*/ 	.word	0x0500000f


	//   ....[231]....
        /*04a0*/ 	.word	0x0500000f


	//   ....[232]....
        /*04a4*/ 	.word	0x0500000f


	//   ....[233]....
        /*04a8*/ 	.word	0x0500000f


	//   ....[234]....
        /*04ac*/ 	.word	0x0500000f


	//   ....[235]....
        /*04b0*/ 	.word	0x0500000f


	//   ....[236]....
        /*04b4*/ 	.word	0x0500000f


	//   ....[237]....
        /*04b8*/ 	.word	0x0500000f


	//   ....[238]....
        /*04bc*/ 	.word	0x0500000f


	//   ....[239]....
        /*04c0*/ 	.word	0x0500000f


	//   ....[240]....
        /*04c4*/ 	.word	0x0500000f


	//   ....[241]....
        /*04c8*/ 	.word	0x0500000f


	//   ....[242]....
        /*04cc*/ 	.word	0x0500000f


	//   ....[243]....
        /*04d0*/ 	.word	0x0500000f


	//   ....[244]....
        /*04d4*/ 	.word	0x0500000f


	//   ....[245]....
        /*04d8*/ 	.word	0x0500000f


	//   ....[246]....
        /*04dc*/ 	.word	0x0500000f


	//   ....[247]....
        /*04e0*/ 	.word	0x0500000f


	//   ....[248]....
        /*04e4*/ 	.word	0x0500000f


	//   ....[249]....
        /*04e8*/ 	.word	0x0500000f


	//   ....[250]....
        /*04ec*/ 	.word	0x0500000f


	//   ....[251]....
        /*04f0*/ 	.word	0x0500000f


	//   ....[252]....
        /*04f4*/ 	.word	0x0500000f


	//   ....[253]....
        /*04f8*/ 	.word	0x0500000f


	//   ....[254]....
        /*04fc*/ 	.word	0x0500000f


	//   ....[255]....
        /*0500*/ 	.word	0x0500000f


	//   ....[0]....
        /*0504*/ 	.word	0x0500000f


	//   ....[1]....
        /*0508*/ 	.word	0x0500000f


	//   ....[2]....
        /*050c*/ 	.word	0x0500000f


	//   ....[3]....
        /*0510*/ 	.word	0x0500000f


	//   ....[4]....
        /*0514*/ 	.word	0x0500000f


	//   ....[5]....
        /*0518*/ 	.word	0x0500000f


	//   ....[6]....
        /*051c*/ 	.word	0x0500000f


	//   ....[7]....
        /*0520*/ 	.word	0x0500000f


	//   ....[8]....
        /*0524*/ 	.word	0x0500000f


	//   ....[9]....
        /*0528*/ 	.word	0x0500000f


	//   ....[10]....
        /*052c*/ 	.word	0x0500000f


	//   ....[11]....
        /*0530*/ 	.word	0x0500000f


	//   ....[12]....
        /*0534*/ 	.word	0x0500000f


	//   ....[13]....
        /*0538*/ 	.word	0x0500000f


	//   ....[14]....
        /*053c*/ 	.word	0x0500000f


	//   ....[15]....
        /*0540*/ 	.word	0x0500000f


	//   ....[16]....
        /*0544*/ 	.word	0x0500000f


	//----- nvinfo : EIATTR_COOP_GROUP_INSTR_OFFSETS
	.align		4
.L_963:
        /*0548*/ 	.byte	0x04, 0x28
        /*054a*/ 	.short	(.L_965 - .L_964)


	//   ....[0]....
.L_964:
        /*054c*/ 	.word	0x00000080


	//   ....[1]....
        /*0550*/ 	.word	0x00000090


	//   ....[2]....
        /*0554*/ 	.word	0x000002d0


	//   ....[3]....
        /*0558*/ 	.word	0x00000430


	//   ....[4]....
        /*055c*/ 	.word	0x00000550


	//   ....[5]....
        /*0560*/ 	.word	0x000006b0


	//   ....[6]....
        /*0564*/ 	.word	0x00001e40


	//   ....[7]....
        /*0568*/ 	.word	0x000026f0


	//   ....[8]....
        /*056c*/ 	.word	0x00003270


	//   ....[9]....
        /*0570*/ 	.word	0x00003ac0


	//   ....[10]....
        /*0574*/ 	.word	0x00003bd0


	//   ....[11]....
        /*0578*/ 	.word	0x00004410


	//   ....[12]....
        /*057c*/ 	.word	0x00004480


	//   ....[13]....
        /*0580*/ 	.word	0x00005d20


	//   ....[14]....
        /*0584*/ 	.word	0x00005f10


	//   ....[15]....
        /*0588*/ 	.word	0x00006b00


	//   ....[16]....
        /*058c*/ 	.word	0x00006c00


	//   ....[17]....
        /*0590*/ 	.word	0x00007440


	//   ....[18]....
        /*0594*/ 	.word	0x000074a0


	//   ....[19]....
        /*0598*/ 	.word	0x00009450


	//   ....[20]....
        /*059c*/ 	.word	0x00009460


	//   ....[21]....
        /*05a0*/ 	.word	0x00009490


	//   ....[22]....
        /*05a4*/ 	.word	0x000094a0


	//   ....[23]....
        /*05a8*/ 	.word	0x0000b1c0


	//   ....[24]....
        /*05ac*/ 	.word	0x0000b3b0


	//   ....[25]....
        /*05b0*/ 	.word	0x0000bfa0


	//   ....[26]....
        /*05b4*/ 	.word	0x0000c0a0


	//   ....[27]....
        /*05b8*/ 	.word	0x0000c8e0


	//   ....[28]....
        /*05bc*/ 	.word	0x0000c940


	//   ....[29]....
        /*05c0*/ 	.word	0x0000dab0


	//   ....[30]....
        /*05c4*/ 	.word	0x0000dae0


	//   ....[31]....
        /*05c8*/ 	.word	0x0000dbc0


	//   ....[32]....
        /*05cc*/ 	.word	0x0000dbd0


	//   ....[33]....
        /*05d0*/ 	.word	0x0000ef40


	//   ....[34]....
        /*05d4*/ 	.word	0x0000ef80


	//   ....[35]....
        /*05d8*/ 	.word	0x0000efb0


	//   ....[36]....
        /*05dc*/ 	.word	0x0000efe0


	//   ....[37]....
        /*05e0*/ 	.word	0x0000f6c0


	//   ....[38]....
        /*05e4*/ 	.word	0x0000f6f0


	//   ....[39]....
        /*05e8*/ 	.word	0x0000f7b0


	//   ....[40]....
        /*05ec*/ 	.word	0x0000f7d0


	//   ....[41]....
        /*05f0*/ 	.word	0x0000f890


	//   ....[42]....
        /*05f4*/ 	.word	0x0000f8b0


	//   ....[43]....
        /*05f8*/ 	.word	0x0000f980


	//   ....[44]....
        /*05fc*/ 	.word	0x0000f9a0


	//   ....[45]....
        /*0600*/ 	.word	0x0000fd30


	//   ....[46]....
        /*0604*/ 	.word	0x0000fd60


	//   ....[47]....
        /*0608*/ 	.word	0x000101a0


	//   ....[48]....
        /*060c*/ 	.word	0x000101b0


	//   ....[49]....
        /*0610*/ 	.word	0x00010ee0


	//   ....[50]....
        /*0614*/ 	.word	0x00010f00


	//   ....[51]....
        /*0618*/ 	.word	0x00010fc0


	//   ....[52]....
        /*061c*/ 	.word	0x00010fe0


	//   ....[53]....
        /*0620*/ 	.word	0x000110a0


	//   ....[54]....
        /*0624*/ 	.word	0x000110c0


	//   ....[55]....
        /*0628*/ 	.word	0x00011190


	//   ....[56]....
        /*062c*/ 	.word	0x000111b0


	//   ....[57]....
        /*0630*/ 	.word	0x00011310


	//   ....[58]....
        /*0634*/ 	.word	0x00011500


	//   ....[59]....
        /*0638*/ 	.word	0x00011530


	//   ....[60]....
        /*063c*/ 	.word	0x00011560


	//   ....[61]....
        /*0640*/ 	.word	0x00011590


	//   ....[62]....
        /*0644*/ 	.word	0x000115c0


	//   ....[63]....
        /*0648*/ 	.word	0x000115f0


	//   ....[64]....
        /*064c*/ 	.word	0x00011760


	//   ....[65]....
        /*0650*/ 	.word	0x00011790


	//   ....[66]....
        /*0654*/ 	.word	0x000117c0


	//   ....[67]....
        /*0658*/ 	.word	0x000117f0


	//   ....[68]....
        /*065c*/ 	.word	0x00011820


	//   ....[69]....
        /*0660*/ 	.word	0x00011850


	//   ....[70]....
        /*0664*/ 	.word	0x000118e0


	//   ....[71]....
        /*0668*/ 	.word	0x00011910


	//   ....[72]....
        /*066c*/ 	.word	0x00011920


	//   ....[73]....
        /*0670*/ 	.word	0x00011960


	//   ....[74]....
        /*0674*/ 	.word	0x00013a50


	//   ....[75]....
        /*0678*/ 	.word	0x00013a70


	//   ....[76]....
        /*067c*/ 	.word	0x00013b10


	//   ....[77]....
        /*0680*/ 	.word	0x00013b30


	//   ....[78]....
        /*0684*/ 	.word	0x00013bc0


	//   ....[79]....
        /*0688*/ 	.word	0x00013be0


	//   ....[80]....
        /*068c*/ 	.word	0x00013c70


	//   ....[81]....
        /*0690*/ 	.word	0x00013c90


	//   ....[82]....
        /*0694*/ 	.word	0x00013d20


	//   ....[83]....
        /*0698*/ 	.word	0x00013d40


	//   ....[84]....
        /*069c*/ 	.word	0x00013dd0


	//   ....[85]....
        /*06a0*/ 	.word	0x00013df0


	//   ....[86]....
        /*06a4*/ 	.word	0x00013e80


	//   ....[87]....
        /*06a8*/ 	.word	0x00013ea0


	//   ....[88]....
        /*06ac*/ 	.word	0x00013eb0


	//   ....[89]....
        /*06b0*/ 	.word	0x00013f30


	//   ....[90]....
        /*06b4*/ 	.word	0x00014640


	//   ....[91]....
        /*06b8*/ 	.word	0x00014670


	//   ....[92]....
        /*06bc*/ 	.word	0x000146d0


	//   ....[93]....
        /*06c0*/ 	.word	0x00014720


	//   ....[94]....
        /*06c4*/ 	.word	0x00014770


	//   ....[95]....
        /*06c8*/ 	.word	0x000147c0


	//   ....[96]....
        /*06cc*/ 	.word	0x00014810


	//   ....[97]....
        /*06d0*/ 	.word	0x00014860


	//   ....[98]....
        /*06d4*/ 	.word	0x000148b0


	//   ....[99]....
        /*06d8*/ 	.word	0x00014900


	//   ....[100]....
        /*06dc*/ 	.word	0x00014950


	//   ....[101]....
        /*06e0*/ 	.word	0x000149a0


	//   ....[102]....
        /*06e4*/ 	.word	0x000149f0


	//   ....[103]....
        /*06e8*/ 	.word	0x00014a30


	//   ....[104]....
        /*06ec*/ 	.word	0x00014a50


	//   ....[105]....
        /*06f0*/ 	.word	0x00014a90


	//   ....[106]....
        /*06f4*/ 	.word	0x000151c0


	//   ....[107]....
        /*06f8*/ 	.word	0x000151f0


	//   ....[108]....
        /*06fc*/ 	.word	0x00015250


	//   ....[109]....
        /*0700*/ 	.word	0x00015260


	//   ....[110]....
        /*0704*/ 	.word	0x000152b0


	//   ....[111]....
        /*0708*/ 	.word	0x000152c0


	//   ....[112]....
        /*070c*/ 	.word	0x00015310


	//   ....[113]....
        /*0710*/ 	.word	0x00015320


	//   ....[114]....
        /*0714*/ 	.word	0x00015370


	//   ....[115]....
        /*0718*/ 	.word	0x00015380


	//   ....[116]....
        /*071c*/ 	.word	0x000153d0


	//   ....[117]....
        /*0720*/ 	.word	0x000153e0


	//   ....[118]....
        /*0724*/ 	.word	0x00015430


	//   ....[119]....
        /*0728*/ 	.word	0x00015440


	//   ....[120]....
        /*072c*/ 	.word	0x00015450


	//   ....[121]....
        /*0730*/ 	.word	0x000154a0


	//   ....[122]....
        /*0734*/ 	.word	0x000156f0


	//   ....[123]....
        /*0738*/ 	.word	0x00015710


	//   ....[124]....
        /*073c*/ 	.word	0x00015720


	//   ....[125]....
        /*0740*/ 	.word	0x00015790


	//   ....[126]....
        /*0744*/ 	.word	0x000157a0


	//   ....[127]....
        /*0748*/ 	.word	0x00015810


	//   ....[128]....
        /*074c*/ 	.word	0x00015820


	//   ....[129]....
        /*0750*/ 	.word	0x00015890


	//   ....[130]....
        /*0754*/ 	.word	0x000158a0


	//   ....[131]....
        /*0758*/ 	.word	0x00015910


	//   ....[132]....
        /*075c*/ 	.word	0x00015920


	//   ....[133]....
        /*0760*/ 	.word	0x00015990


	//   ....[134]....
        /*0764*/ 	.word	0x000159a0


	//   ....[135]....
        /*0768*/ 	.word	0x00015a10


	//   ....[136]....
        /*076c*/ 	.word	0x00015a20


	//   ....[137]....
        /*0770*/ 	.word	0x00015a30


	//   ....[138]....
        /*0774*/ 	.word	0x00015fa0


	//   ....[139]....
        /*0778*/ 	.word	0x00015fe0


	//   ....[140]....
        /*077c*/ 	.word	0x00016020


	//   ....[141]....
        /*0780*/ 	.word	0x00016040


	//   ....[142]....
        /*0784*/ 	.word	0x00016050


	//   ....[143]....
        /*0788*/ 	.word	0x00016070


	//   ....[144]....
        /*078c*/ 	.word	0x000160e0


	//   ....[145]....
        /*0790*/ 	.word	0x00016100


	//   ....[146]....
        /*0794*/ 	.word	0x00016160


	//   ....[147]....
        /*0798*/ 	.word	0x00016180


	//   ....[148]....
        /*079c*/ 	.word	0x000161e0


	//   ....[149]....
        /*07a0*/ 	.word	0x00016200


	//   ....[150]....
        /*07a4*/ 	.word	0x00016260


	//   ....[151]....
        /*07a8*/ 	.word	0x00016280


	//   ....[152]....
        /*07ac*/ 	.word	0x000162d0


	//   ....[153]....
        /*07b0*/ 	.word	0x000162f0


	//   ....[154]....
        /*07b4*/ 	.word	0x00016740


	//   ....[155]....
        /*07b8*/ 	.word	0x00016750


	//   ....[156]....
        /*07bc*/ 	.word	0x00016790


	//   ....[157]....
        /*07c0*/ 	.word	0x000167d0


	//   ....[158]....
        /*07c4*/ 	.word	0x00016800


	//   ....[159]....
        /*07c8*/ 	.word	0x00016830


	//   ....[160]....
        /*07cc*/ 	.word	0x00016860


	//   ....[161]....
        /*07d0*/ 	.word	0x00016890


	//   ....[162]....
        /*07d4*/ 	.word	0x00016a40


	//   ....[163]....
        /*07d8*/ 	.word	0x00016a70


	//   ....[164]....
        /*07dc*/ 	.word	0x00016aa0


	//   ....[165]....
        /*07e0*/ 	.word	0x00016ad0


	//   ....[166]....
        /*07e4*/ 	.word	0x00016b00


	//   ....[167]....
        /*07e8*/ 	.word	0x00016b30


	//   ....[168]....
        /*07ec*/ 	.word	0x00016bf0


	//   ....[169]....
        /*07f0*/ 	.word	0x00016c10


	//   ....[170]....
        /*07f4*/ 	.word	0x00016c30


	//   ....[171]....
        /*07f8*/ 	.word	0x00016c90


	//   ....[172]....
        /*07fc*/ 	.word	0x000176b0


	//   ....[173]....
        /*0800*/ 	.word	0x00017d30


	//   ....[174]....
        /*0804*/ 	.word	0x00017e20


	//   ....[175]....
        /*0808*/ 	.word	0x00017ec0


	//   ....[176]....
        /*080c*/ 	.word	0x00017f20


	//   ....[177]....
        /*0810*/ 	.word	0x00018020


	//   ....[178]....
        /*0814*/ 	.word	0x00018090


	//   ....[179]....
        /*0818*/ 	.word	0x00018190


	//   ....[180]....
        /*081c*/ 	.word	0x00018200


	//   ....[181]....
        /*0820*/ 	.word	0x00018300


	//   ....[182]....
        /*0824*/ 	.word	0x00018370


	//   ....[183]....
        /*0828*/ 	.word	0x00018470


	//   ....[184]....
        /*082c*/ 	.word	0x000184e0


	//   ....[185]....
        /*0830*/ 	.word	0x000185e0


	//   ....[186]....
        /*0834*/ 	.word	0x00018650


	//   ....[187]....
        /*0838*/ 	.word	0x00018750


	//   ....[188]....
        /*083c*/ 	.word	0x000187c0


	//   ....[189]....
        /*0840*/ 	.word	0x00018860


	//   ....[190]....
        /*0844*/ 	.word	0x00018960


	//   ....[191]....
        /*0848*/ 	.word	0x000189d0


	//   ....[192]....
        /*084c*/ 	.word	0x00018a50


	//   ....[193]....
        /*0850*/ 	.word	0x00018b10


	//   ....[194]....
        /*0854*/ 	.word	0x00018b90


	//   ....[195]....
        /*0858*/ 	.word	0x00018c60


	//   ....[196]....
        /*085c*/ 	.word	0x00018ce0


	//   ....[197]....
        /*0860*/ 	.word	0x00018db0


	//   ....[198]....
        /*0864*/ 	.word	0x00018e30


	//   ....[199]....
        /*0868*/ 	.word	0x00018f00


	//   ....[200]....
        /*086c*/ 	.word	0x00018f80


	//   ....[201]....
        /*0870*/ 	.word	0x00019050


	//   ....[202]....
        /*0874*/ 	.word	0x000190d0


	//   ....[203]....
        /*0878*/ 	.word	0x00019190


	//   ....[204]....
        /*087c*/ 	.word	0x00019210


	//   ....[205]....
        /*0880*/ 	.word	0x000192c0


	//   ....[206]....
        /*0884*/ 	.word	0x000193f0


	//   ....[207]....
        /*0888*/ 	.word	0x00019490


	//   ....[208]....
        /*088c*/ 	.word	0x00019500


	//   ....[209]....
        /*0890*/ 	.word	0x000195c0


	//   ....[210]....
        /*0894*/ 	.word	0x00019620


	//   ....[211]....
        /*0898*/ 	.word	0x000196e0


	//   ....[212]....
        /*089c*/ 	.word	0x00019740


	//   ....[213]....
        /*08a0*/ 	.word	0x00019800


	//   ....[214]....
        /*08a4*/ 	.word	0x00019860


	//   ....[215]....
        /*08a8*/ 	.word	0x00019920


	//   ....[216]....
        /*08ac*/ 	.word	0x00019980


	//   ....[217]....
        /*08b0*/ 	.word	0x00019a40


	//   ....[218]....
        /*08b4*/ 	.word	0x00019aa0


	//   ....[219]....
        /*08b8*/ 	.word	0x00019b60


	//   ....[220]....
        /*08bc*/ 	.word	0x00019bc0


	//   ....[221]....
        /*08c0*/ 	.word	0x00019c80


	//   ....[222]....
        /*08c4*/ 	.word	0x00019d70


	//   ....[223]....
        /*08c8*/ 	.word	0x00019e10


	//   ....[224]....
        /*08cc*/ 	.word	0x00019e70


	//   ....[225]....
        /*08d0*/ 	.word	0x00019f50


	//   ....[226]....
        /*08d4*/ 	.word	0x00019fb0


	//   ....[227]....
        /*08d8*/ 	.word	0x0001a090


	//   ....[228]....
        /*08dc*/ 	.word	0x0001a0f0


	//   ....[229]....
        /*08e0*/ 	.word	0x0001a1d0


	//   ....[230]....
        /*08e4*/ 	.word	0x0001a230


	//   ....[231]....
        /*08e8*/ 	.word	0x0001a310


	//   ....[232]....
        /*08ec*/ 	.word	0x0001a370


	//   ....[233]....
        /*08f0*/ 	.word	0x0001a450


	//   ....[234]....
        /*08f4*/ 	.word	0x0001a4b0


	//   ....[235]....
        /*08f8*/ 	.word	0x0001a590


	//   ....[236]....
        /*08fc*/ 	.word	0x0001a5f0


	//   ....[237]....
        /*0900*/ 	.word	0x0001a6c0


	//   ....[238]....
        /*0904*/ 	.word	0x0001a7e0


	//   ....[239]....
        /*0908*/ 	.word	0x0001a880


	//   ....[240]....
        /*090c*/ 	.word	0x0001a940


	//   ....[241]....
        /*0910*/ 	.word	0x0001aa10


	//   ....[242]....
        /*0914*/ 	.word	0x0001aa70


	//   ....[243]....
        /*0918*/ 	.word	0x0001ab50


	//   ....[244]....
        /*091c*/ 	.word	0x0001abb0


	//   ....[245]....
        /*0920*/ 	.word	0x0001ac80


	//   ....[246]....
        /*0924*/ 	.word	0x0001ace0


	//   ....[247]....
        /*0928*/ 	.word	0x0001adb0


	//   ....[248]....
        /*092c*/ 	.word	0x0001ae10


	//   ....[249]....
        /*0930*/ 	.word	0x0001aef0


	//   ....[250]....
        /*0934*/ 	.word	0x0001af50


	//   ....[251]....
        /*0938*/ 	.word	0x0001b020


	//   ....[252]....
        /*093c*/ 	.word	0x0001b080


	//   ....[253]....
        /*0940*/ 	.word	0x0001b140


	//   ....[254]....
        /*0944*/ 	.word	0x0001b1d0


	//   ....[255]....
        /*0948*/ 	.word	0x0001b270


	//   ....[0]....
        /*094c*/ 	.word	0x0001b3e0


	//   ....[1]....
        /*0950*/ 	.word	0x0001b450


	//   ....[2]....
        /*0954*/ 	.word	0x0001b4d0


	//   ....[3]....
        /*0958*/ 	.word	0x0001b540


	//   ....[4]....
        /*095c*/ 	.word	0x0001b5b0


	//   ....[5]....
        /*0960*/ 	.word	0x0001b630


	//   ....[6]....
        /*0964*/ 	.word	0x0001b6b0


	//   ....[7]....
        /*0968*/ 	.word	0x0001b740


	//   ....[8]....
        /*096c*/ 	.word	0x0001b7b0


	//   ....[9]....
        /*0970*/ 	.word	0x0001b820


	//   ....[10]....
        /*0974*/ 	.word	0x0001b890


	//   ....[11]....
        /*0978*/ 	.word	0x0001b910


	//   ....[12]....
        /*097c*/ 	.word	0x0001b980


	//   ....[13]....
        /*0980*/ 	.word	0x0001ba10


	//   ....[14]....
        /*0984*/ 	.word	0x0001ba70


	//   ....[15]....
        /*0988*/ 	.word	0x0001bb00


	//   ....[16]....
        /*098c*/ 	.word	0x0001bc30


	//----- nvinfo : EIATTR_REG_RECONFIG
	.align		4
.L_965:
        /*0990*/ 	.byte	0x01, 0x54
	.zero		2


	//----- nvinfo : EIATTR_SYSCALL_OFFSETS
	.align		4
        /*0994*/ 	.byte	0x04, 0x46
        /*0996*/ 	.short	(.L_967 - .L_966)


	//   ....[0]....
.L_966:
        /*0998*/ 	.word	0x00002020


	//   ....[1]....
        /*099c*/ 	.word	0x00013140


	//   ....[2]....
        /*09a0*/ 	.word	0x00013290


	//   ....[3]....
        /*09a4*/ 	.word	0x00013380


	//   ....[4]....
        /*09a8*/ 	.word	0x00014280


	//----- nvinfo : EIATTR_MBARRIER_INSTR_OFFSETS
	.align		4
.L_967:
        /*09ac*/ 	.byte	0x04, 0x39
        /*09ae*/ 	.short	(.L_969 - .L_968)


	//   ....[0]....
.L_968:
        /*09b0*/ 	.word	0x00000180
        /*09b4*/ 	.word	0x000000ff
        /*09b8*/ 	.word	0x00028800
        /*09bc*/ 	.short	0x0100
        /*09be*/ 	.byte	0x08
	.zero		1


	//   ....[1]....
        /*09c0*/ 	.word	0x00000190
        /*09c4*/ 	.word	0x000000ff
        /*09c8*/ 	.word	0x00028820
        /*09cc*/ 	.short	0x0100
        /*09ce*/ 	.byte	0x08
	.zero		1


	//   ....[2]....
        /*09d0*/ 	.word	0x00000280
        /*09d4*/ 	.word	0x000000ff
        /*09d8*/ 	.word	0x00028830
        /*09dc*/ 	.short	0x0100
        /*09de*/ 	.byte	0x08
	.zero		1


	//   ....[3]....
        /*09e0*/ 	.word	0x00000290
        /*09e4*/ 	.word	0x000000ff
        /*09e8*/ 	.word	0x00028840
        /*09ec*/ 	.short	0x0100
        /*09ee*/ 	.byte	0x08
	.zero		1


	//   ....[4]....
        /*09f0*/ 	.word	0x000002a0
        /*09f4*/ 	.word	0x000000ff
        /*09f8*/ 	.word	0x00028838
        /*09fc*/ 	.short	0x0100
        /*09fe*/ 	.byte	0x08
	.zero		1


	//   ....[5]....
        /*0a00*/ 	.word	0x000002b0
        /*0a04*/ 	.word	0x000000ff
        /*0a08*/ 	.word	0x00028848
        /*0a0c*/ 	.short	0x0100
        /*0a0e*/ 	.byte	0x08
	.zero		1


	//   ....[6]....
        /*0a10*/ 	.word	0x000003e0
        /*0a14*/ 	.word	0x000000ff
        /*0a18*/ 	.word	0x00028850
        /*0a1c*/ 	.short	0x0100
        /*0a1e*/ 	.byte	0x08
	.zero		1


	//   ....[7]....
        /*0a20*/ 	.word	0x000003f0
        /*0a24*/ 	.word	0x000000ff
        /*0a28*/ 	.word	0x00028860
        /*0a2c*/ 	.short	0x0100
        /*0a2e*/ 	.byte	0x08
	.zero		1


	//   ....[8]....
        /*0a30*/ 	.word	0x00000400
        /*0a34*/ 	.word	0x000000ff
        /*0a38*/ 	.word	0x00028858
        /*0a3c*/ 	.short	0x0100
        /*0a3e*/ 	.byte	0x08
	.zero		1


	//   ....[9]....
        /*0a40*/ 	.word	0x00000410
        /*0a44*/ 	.word	0x000000ff
        /*0a48*/ 	.word	0x00028868
        /*0a4c*/ 	.short	0x0100
        /*0a4e*/ 	.byte	0x08
	.zero		1


	//   ....[10]....
        /*0a50*/ 	.word	0x00000500
        /*0a54*/ 	.word	0x000000ff
        /*0a58*/ 	.word	0x00028870
        /*0a5c*/ 	.short	0x0100
        /*0a5e*/ 	.byte	0x06
	.zero		1


	//   ....[11]....
        /*0a60*/ 	.word	0x00000510
        /*0a64*/ 	.word	0x000000ff
        /*0a68*/ 	.word	0x00028880
        /*0a6c*/ 	.short	0x0100
        /*0a6e*/ 	.byte	0x06
	.zero		1


	//   ....[12]....
        /*0a70*/ 	.word	0x00000520
        /*0a74*/ 	.word	0x000000ff
        /*0a78*/ 	.word	0x00028878
        /*0a7c*/ 	.short	0x0100
        /*0a7e*/ 	.byte	0x06
	.zero		1


	//   ....[13]....
        /*0a80*/ 	.word	0x00000530
        /*0a84*/ 	.word	0x000000ff
        /*0a88*/ 	.word	0x00028888
        /*0a8c*/ 	.short	0x0100
        /*0a8e*/ 	.byte	0x06
	.zero		1


	//   ....[14]....
        /*0a90*/ 	.word	0x00000660
        /*0a94*/ 	.word	0x000000ff
        /*0a98*/ 	.word	0x00028890
        /*0a9c*/ 	.short	0x0100
        /*0a9e*/ 	.byte	0x08
	.zero		1


	//   ....[15]....
        /*0aa0*/ 	.word	0x00000670
        /*0aa4*/ 	.word	0x000000ff
        /*0aa8*/ 	.word	0x000288a0
        /*0aac*/ 	.short	0x0100
        /*0aae*/ 	.byte	0x08
	.zero		1


	//   ....[16]....
        /*0ab0*/ 	.word	0x00000680
        /*0ab4*/ 	.word	0x000000ff
        /*0ab8*/ 	.word	0x00028898
        /*0abc*/ 	.short	0x0100
        /*0abe*/ 	.byte	0x08
	.zero		1


	//   ....[17]....
        /*0ac0*/ 	.word	0x00000690
        /*0ac4*/ 	.word	0x000000ff
        /*0ac8*/ 	.word	0x000288a8
        /*0acc*/ 	.short	0x0100
        /*0ace*/ 	.byte	0x08
	.zero		1


	//   ....[18]....
        /*0ad0*/ 	.word	0x000007d0
        /*0ad4*/ 	.word	0x000000ff
        /*0ad8*/ 	.word	0x000288b0
        /*0adc*/ 	.short	0x0100
        /*0ade*/ 	.byte	0x08
	.zero		1


	//   ....[19]....
        /*0ae0*/ 	.word	0x000007e0
        /*0ae4*/ 	.word	0x000000ff
        /*0ae8*/ 	.word	0x000288c0
        /*0aec*/ 	.short	0x0100
        /*0aee*/ 	.byte	0x08
	.zero		1


	//   ....[20]....
        /*0af0*/ 	.word	0x000007f0
        /*0af4*/ 	.word	0x000000ff
        /*0af8*/ 	.word	0x000288b8
        /*0afc*/ 	.short	0x0100
        /*0afe*/ 	.byte	0x08
	.zero		1


	//   ....[21]....
        /*0b00*/ 	.word	0x00000800
        /*0b04*/ 	.word	0x000000ff
        /*0b08*/ 	.word	0x000288c8
        /*0b0c*/ 	.short	0x0100
        /*0b0e*/ 	.byte	0x08
	.zero		1


	//   ....[22]....
        /*0b10*/ 	.word	0x000020b0
        /*0b14*/ 	.word	0x000000ff
        /*0b18*/ 	.word	0x00028800
        /*0b1c*/ 	.short	0x010a
        /*0b1e*/ 	.byte	0x28
	.zero		1


	//   ....[23]....
        /*0b20*/ 	.word	0x00002130
        /*0b24*/ 	.word	0x00000003
        /*0b28*/ 	.word	0x00028830
        /*0b2c*/ 	.short	0x010a
        /*0b2e*/ 	.byte	0x3f
	.zero		1


	//   ....[24]....
        /*0b30*/ 	.word	0x00002170
        /*0b34*/ 	.word	0x00000003
        /*0b38*/ 	.word	0x00028830
        /*0b3c*/ 	.short	0x010a
        /*0b3e*/ 	.byte	0x3f
	.zero		1


	//   ....[25]....
        /*0b40*/ 	.word	0x000026d0
        /*0b44*/ 	.word	0x000000ff
        /*0b48*/ 	.word	0x00000000
        /*0b4c*/ 	.short	0x0101
        /*0b4e*/ 	.byte	0x06
	.zero		1


	//   ....[26]....
        /*0b50*/ 	.word	0x000054b0
        /*0b54*/ 	.word	0x000000ff
        /*0b58*/ 	.word	0x00028830
        /*0b5c*/ 	.short	0x010a
        /*0b5e*/ 	.byte	0x06
	.zero		1


	//   ....[27]....
        /*0b60*/ 	.word	0x000054f0
        /*0b64*/ 	.word	0x000000ff
        /*0b68*/ 	.word	0x00028830
        /*0b6c*/ 	.short	0x010a
        /*0b6e*/ 	.byte	0x06
	.zero		1


	//   ....[28]....
        /*0b70*/ 	.word	0x00005870
        /*0b74*/ 	.word	0x000000ff
        /*0b78*/ 	.word	0x00028850
        /*0b7c*/ 	.short	0x010a
        /*0b7e*/ 	.byte	0x06
	.zero		1


	//   ....[29]....
        /*0b80*/ 	.word	0x000058b0
        /*0b84*/ 	.word	0x000000ff
        /*0b88*/ 	.word	0x00028850
        /*0b8c*/ 	.short	0x010a
        /*0b8e*/ 	.byte	0x06
	.zero		1


	//   ....[30]....
        /*0b90*/ 	.word	0x00005ce0
        /*0b94*/ 	.word	0x000000ff
        /*0b98*/ 	.word	0x00000000
        /*0b9c*/ 	.short	0x0101
        /*0b9e*/ 	.byte	0x06
	.zero		1


	//   ....[31]....
        /*0ba0*/ 	.word	0x00007f80
        /*0ba4*/ 	.word	0x000000ff
        /*0ba8*/ 	.word	0x00000000
        /*0bac*/ 	.short	0x0101
        /*0bae*/ 	.byte	0x07
	.zero		1


	//   ....[32]....
        /*0bb0*/ 	.word	0x000088b0
        /*0bb4*/ 	.word	0x000000ff
        /*0bb8*/ 	.word	0x00028830
        /*0bbc*/ 	.short	0x010a
        /*0bbe*/ 	.byte	0x06
	.zero		1


	//   ....[33]....
        /*0bc0*/ 	.word	0x000088f0
        /*0bc4*/ 	.word	0x000000ff
        /*0bc8*/ 	.word	0x00028830
        /*0bcc*/ 	.short	0x010a
        /*0bce*/ 	.byte	0x06
	.zero		1


	//   ....[34]....
        /*0bd0*/ 	.word	0x00008c70
        /*0bd4*/ 	.word	0x000000ff
        /*0bd8*/ 	.word	0x00028850
        /*0bdc*/ 	.short	0x010a
        /*0bde*/ 	.byte	0x06
	.zero		1


	//   ....[35]....
        /*0be0*/ 	.word	0x00008cb0
        /*0be4*/ 	.word	0x000000ff
        /*0be8*/ 	.word	0x00028850
        /*0bec*/ 	.short	0x010a
        /*0bee*/ 	.byte	0x06
	.zero		1


	//   ....[36]....
        /*0bf0*/ 	.word	0x000090f0
        /*0bf4*/ 	.word	0x000000ff
        /*0bf8*/ 	.word	0x00000000
        /*0bfc*/ 	.short	0x0101
        /*0bfe*/ 	.byte	0x07
	.zero		1


	//   ....[37]....
        /*0c00*/ 	.word	0x0000a280
        /*0c04*/ 	.word	0x000000ff
        /*0c08*/ 	.word	0x00000000
        /*0c0c*/ 	.short	0x0101
        /*0c0e*/ 	.byte	0x07
	.zero		1


	//   ....[38]....
        /*0c10*/ 	.word	0x0000a980
        /*0c14*/ 	.word	0x000000ff
        /*0c18*/ 	.word	0x00028830
        /*0c1c*/ 	.short	0x010a
        /*0c1e*/ 	.byte	0x06
	.zero		1


	//   ....[39]....
        /*0c20*/ 	.word	0x0000a9c0
        /*0c24*/ 	.word	0x000000ff
        /*0c28*/ 	.word	0x00028830
        /*0c2c*/ 	.short	0x010a
        /*0c2e*/ 	.byte	0x06
	.zero		1


	//   ....[40]....
        /*0c30*/ 	.word	0x0000ad10
        /*0c34*/ 	.word	0x000000ff
        /*0c38*/ 	.word	0x00028850
        /*0c3c*/ 	.short	0x010a
        /*0c3e*/ 	.byte	0x06
	.zero		1


	//   ....[41]....
        /*0c40*/ 	.word	0x0000ad50
        /*0c44*/ 	.word	0x000000ff
        /*0c48*/ 	.word	0x00028850
        /*0c4c*/ 	.short	0x010a
        /*0c4e*/ 	.byte	0x06
	.zero		1


	//   ....[42]....
        /*0c50*/ 	.word	0x0000b180
        /*0c54*/ 	.word	0x000000ff
        /*0c58*/ 	.word	0x00000000
        /*0c5c*/ 	.short	0x0101
        /*0c5e*/ 	.byte	0x06
	.zero		1


	//   ....[43]....
        /*0c60*/ 	.word	0x0000d420
        /*0c64*/ 	.word	0x000000ff
        /*0c68*/ 	.word	0x00000000
        /*0c6c*/ 	.short	0x0101
        /*0c6e*/ 	.byte	0x07
	.zero		1


	//   ....[44]....
        /*0c70*/ 	.word	0x0000da20
        /*0c74*/ 	.word	0x000000ff
        /*0c78*/ 	.word	0x00028850
        /*0c7c*/ 	.short	0x010a
        /*0c7e*/ 	.byte	0x05
	.zero		1


	//   ....[45]....
        /*0c80*/ 	.word	0x0000da60
        /*0c84*/ 	.word	0x000000ff
        /*0c88*/ 	.word	0x00028850
        /*0c8c*/ 	.short	0x010a
        /*0c8e*/ 	.byte	0x05
	.zero		1


	//   ....[46]....
        /*0c90*/ 	.word	0x0000dff0
        /*0c94*/ 	.word	0x000000ff
        /*0c98*/ 	.word	0x00000000
        /*0c9c*/ 	.short	0x0101
        /*0c9e*/ 	.byte	0x04
	.zero		1


	//   ....[47]....
        /*0ca0*/ 	.word	0x0000f6b0
        /*0ca4*/ 	.word	0x00000000
        /*0ca8*/ 	.word	0x00000000
        /*0cac*/ 	.short	0x0101
        /*0cae*/ 	.byte	0x3f
	.zero		1


	//   ....[48]....
        /*0cb0*/ 	.word	0x0000fd50
        /*0cb4*/ 	.word	0x00000006
        /*0cb8*/ 	.word	0x00000000
        /*0cbc*/ 	.short	0x0101
        /*0cbe*/ 	.byte	0x3f
	.zero		1


	//   ....[49]....
        /*0cc0*/ 	.word	0x00013880
        /*0cc4*/ 	.word	0x00000007
        /*0cc8*/ 	.word	0x00028840
        /*0ccc*/ 	.short	0x010a
        /*0cce*/ 	.byte	0x3f
	.zero		1


	//   ....[50]....
        /*0cd0*/ 	.word	0x00013fe0
        /*0cd4*/ 	.word	0x00000007
        /*0cd8*/ 	.word	0x00028830
        /*0cdc*/ 	.short	0x0107
        /*0cde*/ 	.byte	0x3f
	.zero		1


	//   ....[51]....
        /*0ce0*/ 	.word	0x000140a0
        /*0ce4*/ 	.word	0x00000007
        /*0ce8*/ 	.word	0x00028830
        /*0cec*/ 	.short	0x0101
        /*0cee*/ 	.byte	0x3f
	.zero		1


	//   ....[52]....
        /*0cf0*/ 	.word	0x00014b80
        /*0cf4*/ 	.word	0x00000016
        /*0cf8*/ 	.word	0x00028800
        /*0cfc*/ 	.short	0x0107
        /*0cfe*/ 	.byte	0x3f
	.zero		1


	//   ....[53]....
        /*0d00*/ 	.word	0x00014c90
        /*0d04*/ 	.word	0x00000016
        /*0d08*/ 	.word	0x00028800
        /*0d0c*/ 	.short	0x0101
        /*0d0e*/ 	.byte	0x3f
	.zero		1


	//   ....[54]....
        /*0d10*/ 	.word	0x00014cb0
        /*0d14*/ 	.word	0x00000016
        /*0d18*/ 	.word	0x00028820
        /*0d1c*/ 	.short	0x010a
        /*0d1e*/ 	.byte	0x3f
	.zero		1


	//   ....[55]....
        /*0d20*/ 	.word	0x00015030
        /*0d24*/ 	.word	0x00000006
        /*0d28*/ 	.word	0x00028840
        /*0d2c*/ 	.short	0x010a
        /*0d2e*/ 	.byte	0x3f
	.zero		1


	//   ....[56]....
        /*0d30*/ 	.word	0x00015530
        /*0d34*/ 	.word	0x00000006
        /*0d38*/ 	.word	0x00028830
        /*0d3c*/ 	.short	0x0107
        /*0d3e*/ 	.byte	0x3f
	.zero		1


	//   ....[57]....
        /*0d40*/ 	.word	0x000155e0
        /*0d44*/ 	.word	0x00000006
        /*0d48*/ 	.word	0x00028830
        /*0d4c*/ 	.short	0x0101
        /*0d4e*/ 	.byte	0x3f
	.zero		1


	//   ....[58]....
        /*0d50*/ 	.word	0x00015650
        /*0d54*/ 	.word	0x00000006
        /*0d58*/ 	.word	0x00028860
        /*0d5c*/ 	.short	0x010a
        /*0d5e*/ 	.byte	0x3f
	.zero		1


	//   ....[59]....
        /*0d60*/ 	.word	0x00015be0
        /*0d64*/ 	.word	0x00000006
        /*0d68*/ 	.word	0x00028850
        /*0d6c*/ 	.short	0x0107
        /*0d6e*/ 	.byte	0x3f
	.zero		1


	//   ....[60]....
        /*0d70*/ 	.word	0x00015d00
        /*0d74*/ 	.word	0x00000006
        /*0d78*/ 	.word	0x00028850
        /*0d7c*/ 	.short	0x0101
        /*0d7e*/ 	.byte	0x3f
	.zero		1


	//   ....[61]....
        /*0d80*/ 	.word	0x00015f00
        /*0d84*/ 	.word	0x00000000
        /*0d88*/ 	.word	0x00028860
        /*0d8c*/ 	.short	0x010a
        /*0d8e*/ 	.byte	0x3f
	.zero		1


	//   ....[62]....
        /*0d90*/ 	.word	0x00016430
        /*0d94*/ 	.word	0x00000000
        /*0d98*/ 	.word	0x00028850
        /*0d9c*/ 	.short	0x0107
        /*0d9e*/ 	.byte	0x3f
	.zero		1


	//   ....[63]....
        /*0da0*/ 	.word	0x000164e0
        /*0da4*/ 	.word	0x00000000
        /*0da8*/ 	.word	0x00028850
        /*0dac*/ 	.short	0x0101
        /*0dae*/ 	.byte	0x3f
	.zero		1


	//   ....[64]....
        /*0db0*/ 	.word	0x00017630
        /*0db4*/ 	.word	0x00000004
        /*0db8*/ 	.word	0x00028820
        /*0dbc*/ 	.short	0x010a
        /*0dbe*/ 	.byte	0x3f
	.zero		1


	//   ....[65]....
        /*0dc0*/ 	.word	0x000177d0
        /*0dc4*/ 	.word	0x00000005
        /*0dc8*/ 	.word	0x00028840
        /*0dcc*/ 	.short	0x010a
        /*0dce*/ 	.byte	0x3f
	.zero		1


	//   ....[66]....
        /*0dd0*/ 	.word	0x00017870
        /*0dd4*/ 	.word	0x00000019
        /*0dd8*/ 	.word	0x00028840
        /*0ddc*/ 	.short	0x010a
        /*0dde*/ 	.byte	0x3f
	.zero		1


	//   ....[67]....
        /*0de0*/ 	.word	0x000178b0
        /*0de4*/ 	.word	0x00000005
        /*0de8*/ 	.word	0x00028860
        /*0dec*/ 	.short	0x010a
        /*0dee*/ 	.byte	0x3f
	.zero		1


	//   ....[68]....
        /*0df0*/ 	.word	0x000178f0
        /*0df4*/ 	.word	0x00000019
        /*0df8*/ 	.word	0x00028860
        /*0dfc*/ 	.short	0x010a
        /*0dfe*/ 	.byte	0x3f
	.zero		1


	//   ....[69]....
        /*0e00*/ 	.word	0x00017960
        /*0e04*/ 	.word	0x00000003
        /*0e08*/ 	.word	0x00028800
        /*0e0c*/ 	.short	0x010a
        /*0e0e*/ 	.byte	0x3f
	.zero		1


	//   ....[70]....
        /*0e10*/ 	.word	0x000179b0
        /*0e14*/ 	.word	0x00000003
        /*0e18*/ 	.word	0x00028830
        /*0e1c*/ 	.short	0x010a
        /*0e1e*/ 	.byte	0x3f
	.zero		1


	//   ....[71]....
        /*0e20*/ 	.word	0x00017a10
        /*0e24*/ 	.word	0x00000005
        /*0e28*/ 	.word	0x00028830
        /*0e2c*/ 	.short	0x010a
        /*0e2e*/ 	.byte	0x3f
	.zero		1


	//   ....[72]....
        /*0e30*/ 	.word	0x00017a70
        /*0e34*/ 	.word	0x00000005
        /*0e38*/ 	.word	0x00028850
        /*0e3c*/ 	.short	0x010a
        /*0e3e*/ 	.byte	0x3f
	.zero		1


	//   ....[73]....
        /*0e40*/ 	.word	0x00017ad0
        /*0e44*/ 	.word	0x00000009
        /*0e48*/ 	.word	0x00028830
        /*0e4c*/ 	.short	0x010a
        /*0e4e*/ 	.byte	0x3f
	.zero		1


	//   ....[74]....
        /*0e50*/ 	.word	0x00017b30
        /*0e54*/ 	.word	0x00000009
        /*0e58*/ 	.word	0x00028850
        /*0e5c*/ 	.short	0x010a
        /*0e5e*/ 	.byte	0x3f
	.zero		1


	//   ....[75]....
        /*0e60*/ 	.word	0x00017b90
        /*0e64*/ 	.word	0x00000005
        /*0e68*/ 	.word	0x00028830
        /*0e6c*/ 	.short	0x010a
        /*0e6e*/ 	.byte	0x3f
	.zero		1


	//   ....[76]....
        /*0e70*/ 	.word	0x00017bf0
        /*0e74*/ 	.word	0x00000005
        /*0e78*/ 	.word	0x00028850
        /*0e7c*/ 	.short	0x010a
        /*0e7e*/ 	.byte	0x3f
	.zero		1


	//   ....[77]....
        /*0e80*/ 	.word	0x00017c50
        /*0e84*/ 	.word	0x00000006
        /*0e88*/ 	.word	0x00028850
        /*0e8c*/ 	.short	0x010a
        /*0e8e*/ 	.byte	0x3f
	.zero		1


	//   ....[78]....
        /*0e90*/ 	.word	0x00017d70
        /*0e94*/ 	.word	0x00000007
        /*0e98*/ 	.word	0x00028840
        /*0e9c*/ 	.short	0x010a
        /*0e9e*/ 	.byte	0x3f
	.zero		1


	//   ....[79]....
        /*0ea0*/ 	.word	0x000192f0
        /*0ea4*/ 	.word	0x00000016
        /*0ea8*/ 	.word	0x00028820
        /*0eac*/ 	.short	0x010a
        /*0eae*/ 	.byte	0x3f
	.zero		1


	//   ....[80]....
        /*0eb0*/ 	.word	0x00019340
        /*0eb4*/ 	.word	0x00000006
        /*0eb8*/ 	.word	0x00028840
        /*0ebc*/ 	.short	0x010a
        /*0ebe*/ 	.byte	0x3f
	.zero		1


	//   ....[81]....
        /*0ec0*/ 	.word	0x00019cc0
        /*0ec4*/ 	.word	0x00000006
        /*0ec8*/ 	.word	0x00028860
        /*0ecc*/ 	.short	0x010a
        /*0ece*/ 	.byte	0x3f
	.zero		1


	//   ....[82]....
        /*0ed0*/ 	.word	0x0001a730
        /*0ed4*/ 	.word	0x00000000
        /*0ed8*/ 	.word	0x00028860
        /*0edc*/ 	.short	0x010a
        /*0ede*/ 	.byte	0x3f
	.zero		1


	//   ....[83]....
        /*0ee0*/ 	.word	0x0001bb50
        /*0ee4*/ 	.word	0x00000004
        /*0ee8*/ 	.word	0x00028820
        /*0eec*/ 	.short	0x010a
        /*0eee*/ 	.byte	0x3f
	.zero		1


	//   ....[84]....
        /*0ef0*/ 	.word	0x0001bcf0
        /*0ef4*/ 	.word	0x00000005
        /*0ef8*/ 	.word	0x00028840
        /*0efc*/ 	.short	0x010a
        /*0efe*/ 	.byte	0x3f
	.zero		1


	//   ....[85]....
        /*0f00*/ 	.word	0x0001bd40
        /*0f04*/ 	.word	0x00000019
        /*0f08*/ 	.word	0x00028840
        /*0f0c*/ 	.short	0x010a
        /*0f0e*/ 	.byte	0x3f
	.zero		1


	//   ....[86]....
        /*0f10*/ 	.word	0x0001bd90
        /*0f14*/ 	.word	0x00000005
        /*0f18*/ 	.word	0x00028860
        /*0f1c*/ 	.short	0x010a
        /*0f1e*/ 	.byte	0x3f
	.zero		1


	//----- nvinfo : EIATTR_NUM_MBARRIERS
	.align		4
.L_969:
        /*0f20*/ 	.byte	0x03, 0x38
        /*0f22*/ 	.short	0x0016


	//----- nvinfo : EIATTR_EXIT_INSTR_OFFSETS
	.align		4
        /*0f24*/ 	.byte	0x04, 0x1c
        /*0f26*/ 	.short	(.L_971 - .L_970)


	//   ....[0]....
.L_970:
        /*0f28*/ 	.word	0x000009c0


	//   ....[1]....
        /*0f2c*/ 	.word	0x000112b0


	//   ....[2]....
        /*0f30*/ 	.word	0x00017940


	//----- nvinfo : EIATTR_MAX_THREADS
	.align		4
.L_971:
        /*0f34*/ 	.byte	0x04, 0x05
        /*0f36*/ 	.short	(.L_973 - .L_972)
.L_972:
        /*0f38*/ 	.word	0x00000180
        /*0f3c*/ 	.word	0x00000001
        /*0f40*/ 	.word	0x00000001


	//----- nvinfo : EIATTR_CRS_STACK_SIZE
	.align		4
.L_973:
        /*0f44*/ 	.byte	0x04, 0x1e
        /*0f46*/ 	.short	(.L_975 - .L_974)
.L_974:
        /*0f48*/ 	.word	0x00000000


	//----- nvinfo : EIATTR_CBANK_PARAM_SIZE
	.align		4
.L_975:
        /*0f4c*/ 	.byte	0x03, 0x19
        /*0f4e*/ 	.short	0x0af0


	//----- nvinfo : EIATTR_PARAM_CBANK
	.align		4
        /*0f50*/ 	.byte	0x04, 0x0a
        /*0f52*/ 	.short	(.L_977 - .L_976)
	.align		4
.L_976:
        /*0f54*/ 	.word	index@(.nv.constant0._ZN7cutlass13device_kernelIN5flash11enable_sm90INS1_16FlashAttnFwdSm90INS1_25CollectiveMainloopFwdSm90ILi2EN4cute5tupleIJNS5_1CILi1EEES8_S8_EEENS6_IJNS7_ILi128EEESA_SA_EEELi128ENS_6half_tEfNS_4arch4Sm90ELb0ELb1ELb0ELb1ELb1ELb0ELb0ELb1ELb1ELb1ELb1ELb0EEENS1_21CollectiveEpilogueFwdISB_S9_SC_SE_Li256ELb1ELb1ELb1ELb0EEENS1_36VarlenDynamicPersistentTileSchedulerILi128ELi128ELi256ELi128ELb1ELb1ELb1ELb1ELb0ELb1EEEEEEEEEvNT_6ParamsE)
        /*0f58*/ 	.short	0x0210
        /*0f5a*/ 	.short	0x0af0


	//----- nvinfo : EIATTR_SW_WAR
	.align		4
.L_977:
        /*0f5c*/ 	.byte	0x04, 0x36
        /*0f5e*/ 	.short	(.L_979 - .L_978)
.L_978:
        /*0f60*/ 	.word	0x00000008
.L_979:


//--------------------- .nv.info._ZN7cutlass13device_kernelIN5flash11enable_sm90INS1_16FlashAttnFwdSm90INS1_25CollectiveMainloopFwdSm90ILi2EN4cute5tupleIJNS5_1CILi1EEES8_S8_EEENS6_IJNS7_ILi128EEESA_SA_EEELi128ENS_6half_tEfNS_4arch4Sm90ELb0ELb1ELb0ELb1ELb1ELb1ELb0ELb1ELb1ELb1ELb1ELb0EEENS1_21CollectiveEpilogueFwdISB_S9_SC_SE_Li256ELb1ELb1ELb1ELb0EEENS1_36VarlenDynamicPersistentTileSchedulerILi128ELi128ELi256ELi128ELb1ELb1ELb1ELb1ELb0ELb1EEEEEEEEEvNT_6ParamsE --------------------------
	.section	.nv.info._ZN7cutlass13device_kernelIN5flash11enable_sm90INS1_16FlashAttnFwdSm90INS1_25CollectiveMainloopFwdSm90ILi2EN4cute5tupleIJNS5_1CILi1EEES8_S8_EEENS6_IJNS7_ILi128EEESA_SA_EEELi128ENS_6half_tEfNS_4arch4Sm90ELb0ELb1ELb0ELb1ELb1ELb1ELb0ELb1ELb1ELb1ELb1ELb0EEENS1_21CollectiveEpilogueFwdISB_S9_SC_SE_Li256ELb1ELb1ELb1ELb0EEENS1_36VarlenDynamicPersistentTileSchedulerILi128ELi128ELi256ELi128ELb1ELb1ELb1ELb1ELb0ELb1EEEEEEEEEvNT_6ParamsE,"",@"SHT_CUDA_INFO"
	.sectionflags	@""
	.align	4


	//----- nvinfo : EIATTR_CUDA_API_VERSION
	.align		4
        /*0000*/ 	.byte	0x04, 0x37
        /*0002*/ 	.short	(.L_981 - .L_980)
.L_980:
        /*0004*/ 	.word	0x00000082


	//----- nvinfo : EIATTR_KPARAM_INFO
	.align		4
.L_981:
        /*0008*/ 	.byte	0x04, 0x17
        /*000a*/ 	.short	(.L_983 - .L_982)
.L_982:
        /*000c*/ 	.word	0x00000000
        /*0010*/ 	.short	0x0000
        /*0012*/ 	.short	0x0070
        /*0014*/ 	.byte	0x00, 0xf0, 0x01, 0x2a


	//----- nvinfo : EIATTR_SPARSE_MMA_MASK
	.align		4
.L_983:
        /*0018*/ 	.byte	0x03, 0x50
        /*001a*/ 	.short	0x0000


	//----- nvinfo : EIATTR_MAXREG_COUNT
	.align		4
        /*001c*/ 	.byte	0x03, 0x1b
        /*001e*/ 	.short	0x00a8


	//----- nvinfo : EIATTR_NUM_BARRIERS
	.align		4
        /*0020*/ 	.byte	0x02, 0x4c
        /*0022*/ 	.byte	0x10
	.zero		1


	//----- nvinfo : EIATTR_EXTERNS
	.align		4
        /*0024*/ 	.byte	0x04, 0x0f
        /*0026*/ 	.short	(.L_985 - .L_984)


	//   ....[0]....
	.align		4
.L_984:
        /*0028*/ 	.word	index@(__assertfail)


	//----- nvinfo : EIATTR_ANNOTATIONS
	.align		4
.L_985:
        /*002c*/ 	.byte	0x04, 0x55
        /*002e*/ 	.short	(.L_987 - .L_986)


	//   ....[0]....
.L_986:
        /* <DEDUP_REMOVED lines=21> */


	//----- nvinfo : EIATTR_MERCURY_ISA_VERSION
	.align		4
.L_987:
        /*0170*/ 	.byte	0x03, 0x5f
        /*0172*/ 	.short	0x0101


	//----- nvinfo : EIATTR_UNUSED_LOAD_BYTE_OFFSET
	.align		4
        /*0174*/ 	.byte	0x04, 0x44
        /*0176*/ 	.short	(.L_989 - .L_988)


	//   ....[0]....
.L_988:
        /*0178*/ 	.word	0x00000a60
        /*017c*/ 	.word	0x0000fff0


	//   ....[1]....
        /*0180*/ 	.word	0x0001b150
        /*0184*/ 	.word	0x0000fff0


	//----- nvinfo : EIATTR_INT_WARP_WIDE_INSTR_OFFSETS
	.align		4
.L_989:
        /*0188*/ 	.byte	0x04, 0x31
        /*018a*/ 	.short	(.L_991 - .L_990)


	//   ....[0]....
.L_990:
        /*018c*/ 	.word	0x00000130


	//   ....[1]....
        /*0190*/ 	.word	0x00000170


	//   ....[2]....
        /*0194*/ 	.word	0x000001e0


	//   ....[3]....
        /*0198*/ 	.word	0x000216e0


	//   ....[4]....
        /*019c*/ 	.word	0x00021770


	//   ....[5]....
        /*01a0*/ 	.word	0x000245d0


	//   ....[6]....
        /*01a4*/ 	.word	0x00024660


	//----- nvinfo : EIATTR_COOP_GROUP_MASK_REGIDS
	.align		4
.L_991:
        /*01a8*/ 	.byte	0x04, 0x29
        /*01aa*/ 	.short	(.L_993 - .L_992)


	//   ....[0]....
.L_992:
        /*01ac*/ 	.word	0xffffffff


	//   ....[1]....
        /*01b0*/ 	.word	0xffffffff


	//   ....[2]....
        /*01b4*/ 	.word	0xffffffff


	//   ....[3]....
        /*01b8*/ 	.word	0xffffffff


	//   ....[4]....
        /*01bc*/ 	.word	0xffffffff


	//   ....[5]....
        /*01c0*/ 	.word	0xffffffff


	//   ....[6]....
        /*01c4*/ 	.word	0xffffffff


	//   ....[7]....
        /*01c8*/ 	.word	0xffffffff


	//   ....[8]....
        /*01cc*/ 	.word	0xffffffff


	//   ....[9]....
        /*01d0*/ 	.word	0xffffffff


	//   ....[10]....
        /*01d4*/ 	.word	0xffffffff


	//   ....[11]....
        /*01d8*/ 	.word	0xffffffff


	//   ....[12]....
        /*01dc*/ 	.word	0xffffffff


	//   ....[13]....
        /*01e0*/ 	.word	0xffffffff


	//   ....[14]....
        /*01e4*/ 	.word	0xffffffff


	//   ....[15]....
        /*01e8*/ 	.word	0xffffffff


	//   ....[16]....
        /*01ec*/ 	.word	0xffffffff


	//   ....[17]....
        /*01f0*/ 	.word	0xffffffff


	//   ....[18]....
        /*01f4*/ 	.word	0xffffffff


	//   ....[19]....
        /*01f8*/ 	.word	0xffffffff


	//   ....[20]....
        /*01fc*/ 	.word	0xffffffff


	//   ....[21]....
        /*0200*/ 	.word	0xffffffff


	//   ....[22]....
        /*0204*/ 	.word	0xffffffff


	//   ....[23]....
        /*0208*/ 	.word	0xffffffff


	//   ....[24]....
        /*020c*/ 	.word	0xffffffff


	//   ....[25]....
        /*0210*/ 	.word	0xffffffff


	//   ....[26]....
        /*0214*/ 	.word	0xffffffff


	//   ....[27]....
        /*0218*/ 	.word	0xffffffff


	//   ....[28]....
        /*021c*/ 	.word	0xffffffff


	//   ....[29]....
        /*0220*/ 	.word	0xffffffff


	//   ....[30]....
        /*0224*/ 	.word	0xffffffff


	//   ....[31]....
        /*0228*/ 	.word	0xffffffff


	//   ....[32]....
        /*022c*/ 	.word	0xffffffff


	//   ....[33]....
        /*0230*/ 	.word	0xffffffff


	//   ....[34]....
        /*0234*/ 	.word	0xffffffff


	//   ....[35]....
        /*0238*/ 	.word	0xffffffff


	//   ....[36]....
        /*023c*/ 	.word	0xffffffff


	//   ....[37]....
        /*0240*/ 	.word	0xffffffff


	//   ....[38]....
        /*0244*/ 	.word	0xffffffff


	//   ....[39]....
        /*0248*/ 	.word	0xffffffff


	//   ....[40]....
        /*024c*/ 	.word	0xffffffff


	//   ....[41]....
        /*0250*/ 	.word	0xffffffff


	//   ....[42]....
        /*0254*/ 	.word	0xffffffff


	//   ....[43]....
        /*0258*/ 	.word	0xffffffff


	//   ....[44]....
        /*025c*/ 	.word	0xffffffff


	//   ....[45]....
        /*0260*/ 	.word	0xffffffff


	//   ....[46]....
        /*0264*/ 	.word	0xffffffff


	//   ....[47]....
        /*0268*/ 	.word	0xffffffff


	//   ....[48]....
        /*026c*/ 	.word	0xffffffff


	//   ....[49]....
        /*0270*/ 	.word	0xffffffff


	//   ....[50]....
        /*0274*/ 	.word	0xffffffff


	//   ....[51]....
        /*0278*/ 	.word	0xffffffff


	//   ....[52]....
        /*027c*/ 	.word	0xffffffff


	//   ....[53]....
        /*0280*/ 	.word	0xffffffff


	//   ....[54]....
        /*0284*/ 	.word	0xffffffff


	//   ....[55]....
        /*0288*/ 	.word	0xffffffff


	//   ....[56]....
        /*028c*/ 	.word	0xffffffff


	//   ....[57]....
        /*0290*/ 	.word	0xffffffff


	//   ....[58]....
        /*0294*/ 	.word	0xffffffff


	//   ....[59]....
        /*0298*/ 	.word	0xffffffff


	//   ....[60]....
        /*029c*/ 	.word	0xffffffff


	//   ....[61]....
        /*02a0*/ 	.word	0xffffffff


	//   ....[62]....
        /*02a4*/ 	.word	0xffffffff


	//   ....[63]....
        /*02a8*/ 	.word	0xffffffff


	//   ....[64]....
        /*02ac*/ 	.word	0xffffffff


	//   ....[65]....
        /*02b0*/ 	.word	0xffffffff


	//   ....[66]....
        /*02b4*/ 	.word	0xffffffff


	//   ....[67]....
        /*02b8*/ 	.word	0xffffffff


	//   ....[68]....
        /*02bc*/ 	.word	0xffffffff


	//   ....[69]....
        /*02c0*/ 	.word	0xffffffff


	//   ....[70]....
        /*02c4*/ 	.word	0xffffffff


	//   ....[71]....
        /*02c8*/ 	.word	0xffffffff


	//   ....[72]....
        /*02cc*/ 	.word	0xffffffff


	//   ....[73]....
        /*02d0*/ 	.word	0xffffffff


	//   ....[74]....
        /*02d4*/ 	.word	0xffffffff


	//   ....[75]....
        /*02d8*/ 	.word	0xffffffff


	//   ....[76]....
        /*02dc*/ 	.word	0xffffffff


	//   ....[77]....
        /*02e0*/ 	.word	0xffffffff


	//   ....[78]....
        /*02e4*/ 	.word	0xffffffff


	//   ....[79]....
        /*02e8*/ 	.word	0xffffffff


	//   ....[80]....
        /*02ec*/ 	.word	0xffffffff


	//   ....[81]....
        /*02f0*/ 	.word	0xffffffff


	//   ....[82]....
        /*02f4*/ 	.word	0xffffffff


	//   ....[83]....
        /*02f8*/ 	.word	0xffffffff


	//   ....[84]....
        /*02fc*/ 	.word	0xffffffff


	//   ....[85]....
        /*0300*/ 	.word	0xffffffff


	//   ....[86]....
        /*0304*/ 	.word	0xffffffff


	//   ....[87]....
        /*0308*/ 	.word	0xffffffff


	//   ....[88]....
        /*030c*/ 	.word	0xffffffff


	//   ....[89]....
        /*0310*/ 	.word	0xffffffff


	//   ....[90]....
        /*0314*/ 	.word	0xffffffff


	//   ....[91]....
        /*0318*/ 	.word	0xffffffff


	//   ....[92]....
        /*031c*/ 	.word	0xffffffff


	//   ....[93]....
        /*0320*/ 	.word	0xffffffff


	//   ....[94]....
        /*0324*/ 	.word	0xffffffff


	//   ....[95]....
        /*0328*/ 	.word	0xffffffff


	//   ....[96]....
        /*032c*/ 	.word	0xffffffff


	//   ....[97]....
        /*0330*/ 	.word	0xffffffff


	//   ....[98]....
        /*0334*/ 	.word	0xffffffff


	//   ....[99]....
        /*0338*/ 	.word	0xffffffff


	//   ....[100]....
        /*033c*/ 	.word	0xffffffff


	//   ....[101]....
        /*0340*/ 	.word	0xffffffff


	//   ....[102]....
        /*0344*/ 	.word	0xffffffff


	//   ....[103]....
        /*0348*/ 	.word	0xffffffff


	//   ....[104]....
        /*034c*/ 	.word	0xffffffff


	//   ....[105]....
        /*0350*/ 	.word	0xffffffff


	//   ....[106]....
        /*0354*/ 	.word	0xffffffff


	//   ....[107]....
        /*0358*/ 	.word	0xffffffff


	//   ....[108]....
        /*035c*/ 	.word	0xffffffff


	//   ....[109]....
        /*0360*/ 	.word	0xffffffff


	//   ....[110]....
        /*0364*/ 	.word	0xffffffff


	//   ....[111]....
        /*0368*/ 	.word	0xffffffff


	//   ....[112]....
        /*036c*/ 	.word	0xffffffff


	//   ....[113]....
        /*0370*/ 	.word	0xffffffff


	//   ....[114]....
        /*0374*/ 	.word	0xffffffff


	//   ....[115]....
        /*0378*/ 	.word	0xffffffff


	//   ....[116]....
        /*037c*/ 	.word	0xffffffff


	//   ....[117]....
        /*0380*/ 	.word	0xffffffff


	//   ....[118]....
        /*0384*/ 	.word	0xffffffff


	//   ....[119]....
        /*0388*/ 	.word	0xffffffff


	//   ....[120]....
        /*038c*/ 	.word	0xffffffff


	//   ....[121]....
        /*0390*/ 	.word	0xffffffff


	//   ....[122]....
        /*0394*/ 	.word	0xffffffff


	//   ....[123]....
        /*0398*/ 	.word	0xffffffff


	//   ....[124]....
        /*039c*/ 	.word	0xffffffff


	//   ....[125]....
        /*03a0*/ 	.word	0xffffffff


	//   ....[126]....
        /*03a4*/ 	.word	0xffffffff


	//   ....[127]....
        /*03a8*/ 	.word	0xffffffff


	//   ....[128]....
        /*03ac*/ 	.word	0xffffffff


	//   ....[129]....
        /*03b0*/ 	.word	0xffffffff


	//   ....[130]....
        /*03b4*/ 	.word	0xffffffff


	//   ....[131]....
        /*03b8*/ 	.word	0xffffffff


	//   ....[132]....
        /*03bc*/ 	.word	0xffffffff


	//   ....[133]....
        /*03c0*/ 	.word	0xffffffff


	//   ....[134]....
        /*03c4*/ 	.word	0xffffffff


	//   ....[135]....
        /*03c8*/ 	.word	0xffffffff


	//   ....[136]....
        /*03cc*/ 	.word	0xffffffff


	//   ....[137]....
        /*03d0*/ 	.word	0xffffffff


	//   ....[138]....
        /*03d4*/ 	.word	0xffffffff


	//   ....[139]....
        /*03d8*/ 	.word	0xffffffff


	//   ....[140]....
        /*03dc*/ 	.word	0xffffffff


	//   ....[141]....
        /*03e0*/ 	.word	0xffffffff


	//   ....[142]....
        /*03e4*/ 	.word	0xffffffff


	//   ....[143]....
        /*03e8*/ 	.word	0xffffffff


	//   ....[144]....
        /*03ec*/ 	.word	0xffffffff


	//   ....[145]....
        /*03f0*/ 	.word	0xffffffff


	//   ....[146]....
        /*03f4*/ 	.word	0xffffffff


	//   ....[147]....
        /*03f8*/ 	.word	0xffffffff


	//   ....[148]....
        /*03fc*/ 	.word	0xffffffff


	//   ....[149]....
        /*0400*/ 	.word	0xffffffff


	//   ....[150]....
        /*0404*/ 	.word	0xffffffff


	//   ....[151]....
        /*0408*/ 	.word	0xffffffff


	//   ....[152]....
        /*040c*/ 	.word	0xffffffff


	//   ....[153]....
        /*0410*/ 	.word	0xffffffff


	//   ....[154]....
        /*0414*/ 	.word	0xffffffff


	//   ....[155]....
        /*0418*/ 	.word	0xffffffff


	//   ....[156]....
        /*041c*/ 	.word	0xffffffff


	//   ....[157]....
        /*0420*/ 	.word	0xffffffff


	//   ....[158]....
        /*0424*/ 	.word	0xffffffff


	//   ....[159]....
        /*0428*/ 	.word	0xffffffff


	//   ....[160]....
        /*042c*/ 	.word	0xffffffff


	//   ....[161]....
        /*0430*/ 	.word	0xffffffff


	//   ....[162]....
        /*0434*/ 	.word	0xffffffff


	//   ....[163]....
        /*0438*/ 	.word	0xffffffff


	//   ....[164]....
        /*043c*/ 	.word	0xffffffff


	//   ....[165]....
        /*0440*/ 	.word	0xffffffff


	//   ....[166]....
        /*0444*/ 	.word	0xffffffff


	//   ....[167]....
        /*0448*/ 	.word	0xffffffff


	//   ....[168]....
        /*044c*/ 	.word	0xffffffff


	//   ....[169]....
        /*0450*/ 	.word	0xffffffff


	//   ....[170]....
        /*0454*/ 	.word	0xffffffff


	//   ....[171]....
        /*0458*/ 	.word	0xffffffff


	//   ....[172]....
        /*045c*/ 	.word	0xffffffff


	//   ....[173]....
        /*0460*/ 	.word	0xffffffff


	//   ....[174]....
        /*0464*/ 	.word	0xffffffff


	//   ....[175]....
        /*0468*/ 	.word	0xffffffff


	//   ....[176]....
        /*046c*/ 	.word	0xffffffff


	//   ....[177]....
        /*0470*/ 	.word	0xffffffff


	//   ....[178]....
        /*0474*/ 	.word	0xffffffff


	//   ....[179]....
        /*0478*/ 	.word	0xffffffff


	//   ....[180]....
        /*047c*/ 	.word	0xffffffff


	//   ....[181]....
        /*0480*/ 	.word	0xffffffff


	//   ....[182]....
        /*0484*/ 	.word	0xffffffff


	//   ....[183]....
        /*0488*/ 	.word	0xffffffff


	//   ....[184]....
        /*048c*/ 	.word	0xffffffff


	//   ....[185]....
        /*0490*/ 	.word	0xffffffff


	//   ....[186]....
        /*0494*/ 	.word	0xffffffff


	//   ....[187]....
        /*0498*/ 	.word	0xffffffff


	//   ....[188]....
        /*049c*/ 	.word	0xffffffff


	//   ....[189]....
        /*04a0*/ 	.word	0xffffffff


	//   ....[190]....
        /*04a4*/ 	.word	0xffffffff


	//   ....[191]....
        /*04a8*/ 	.word	0xffffffff


	//   ....[192]....
        /*04ac*/ 	.word	0xffffffff


	//   ....[193]....
        /*04b0*/ 	.word	0xffffffff


	//   ....[194]....
        /*04b4*/ 	.word	0xffffffff


	//   ....[195]....
        /*04b8*/ 	.word	0xffffffff


	//   ....[196]....
        /*04bc*/ 	.word	0xffffffff


	//   ....[197]....
        /*04c0*/ 	.word	0xffffffff


	//   ....[198]....
        /*04c4*/ 	.word	0xffffffff


	//   ....[199]....
        /*04c8*/ 	.word	0xffffffff


	//   ....[200]....
        /*04cc*/ 	.word	0xffffffff


	//   ....[201]....
        /*04d0*/ 	.word	0xffffffff


	//   ....[202]....
        /*04d4*/ 	.word	0xffffffff


	//   ....[203]....
        /*04d8*/ 	.word	0xffffffff


	//   ....[204]....
        /*04dc*/ 	.word	0xffffffff


	//   ....[205]....
        /*04e0*/ 	.word	0xffffffff


	//   ....[206]....
        /*04e4*/ 	.word	0xffffffff


	//   ....[207]....
        /*04e8*/ 	.word	0xffffffff


	//   ....[208]....
        /*04ec*/ 	.word	0xffffffff


	//   ....[209]....
        /*04f0*/ 	.word	0xffffffff


	//   ....[210]....
        /*04f4*/ 	.word	0xffffffff


	//   ....[211]....
        /*04f8*/ 	.word	0xffffffff


	//   ....[212]....
        /*04fc*/ 	.word	0xffffffff


	//   ....[213]....
        /*0500*/ 	.word	0xffffffff


	//   ....[214]....
        /*0504*/ 	.word	0xffffffff


	//   ....[215]....
        /*0508*/ 	.word	0xffffffff


	//   ....[216]....
        /*050c*/ 	.word	0xffffffff


	//   ....[217]....
        /*0510*/ 	.word	0xffffffff


	//   ....[218]....
        /*0514*/ 	.word	0xffffffff


	//   ....[219]....
        /*0518*/ 	.word	0xffffffff


	//   ....[220]....
        /*051c*/ 	.word	0xffffffff


	//   ....[221]....
        /*0520*/ 	.word	0xffffffff


	//   ....[222]....
        /*0524*/ 	.word	0xffffffff


	//   ....[223]....
        /*0528*/ 	.word	0xffffffff


	//   ....[224]....
        /*052c*/ 	.word	0xffffffff


	//   ....[225]....
        /*0530*/ 	.word	0xffffffff


	//   ....[226]....
        /*0534*/ 	.word	0xffffffff


	//   ....[227]....
        /*0538*/ 	.word	0xffffffff


	//   ....[228]....
        /*053c*/ 	.word	0xffffffff


	//   ....[229]....
        /*0540*/ 	.word	0xffffffff


	//   ....[230]....
        /*0544*/ 	.word	0xffffffff


	//   ....[231]....
        /*0548*/ 	.word	0xffffffff


	//   ....[232]....
        /*054c*/ 	.word	0xffffffff


	//   ....[233]....
        /*0550*/ 	.word	0xffffffff


	//   ....[234]....
        /*0554*/ 	.word	0xffffffff


	//   ....[235]....
        /*0558*/ 	.word	0xffffffff


	//   ....[236]....
        /*055c*/ 	.word	0xffffffff


	//   ....[237]....
        /*0560*/ 	.word	0xffffffff


	//   ....[238]....
        /*0564*/ 	.word	0xffffffff


	//   ....[239]....
        /*0568*/ 	.word	0x0500000f


	//   ....[240]....
        /*056c*/ 	.word	0x0500000f


	//   ....[241]....
        /*0570*/ 	.word	0x0500000f


	//   ....[242]....
        /*0574*/ 	.word	0x0500000f


	//   ....[243]....
        /*0578*/ 	.word	0x0500000f


	//   ....[244]....
        /*057c*/ 	.word	0x0500000f


	//   ....[245]....
        /*0580*/ 	.word	0x0500000f


	//   ....[246]....
        /*0584*/ 	.word	0x0500000f


	//   ....[247]....
        /*0588*/ 	.word	0x0500000f


	//   ....[248]....
        /*058c*/ 	.word	0x0500000f


	//   ....[249]....
        /*0590*/ 	.word	0x0500000f


	//   ....[250]....
        /*0594*/ 	.word	0x0500000f


	//   ....[251]....
        /*0598*/ 	.word	0x0500000f


	//   ....[252]....
        /*059c*/ 	.word	0x0500000f


	//   ....[253]....
        /*05a0*/ 	.word	0x0500000f


	//   ....[254]....
        /*05a4*/ 	.word	0x0500000f


	//   ....[255]....
        /*05a8*/ 	.word	0x0500000f


	//   ....[0]....
        /*05ac*/ 	.word	0x0500000f


	//   ....[1]....
        /*05b0*/ 	.word	0x0500000f


	//   ....[2]....
        /*05b4*/ 	.word	0x0500000f


	//   ....[3]....
        /*05b8*/ 	.word	0x0500000f


	//   ....[4]....
        /*05bc*/ 	.word	0x0500000f


	//   ....[5]....
        /*05c0*/ 	.word	0x0500000f


	//   ....[6]....
        /*05c4*/ 	.word	0x0500000f


	//   ....[7]....
        /*05c8*/ 	.word	0x0500000f


	//   ....[8]....
        /*05cc*/ 	.word	0x0500000f


	//   ....[9]....
        /*05d0*/ 	.word	0x0500000f


	//   ....[10]....
        /*05d4*/ 	.word	0x0500000f


	//   ....[11]....
        /*05d8*/ 	.word	0x0500000f


	//   ....[12]....
        /*05dc*/ 	.word	0x0500000f


	//   ....[13]....
        /*05e0*/ 	.word	0x0500000f


	//   ....[14]....
        /*05e4*/ 	.word	0x0500000f


	//   ....[15]....
        /*05e8*/ 	.word	0x0500000f


	//   ....[16]....
        /*05ec*/ 	.word	0x0500000f


	//   ....[17]....
        /*05f0*/ 	.word	0x0500000f


	//   ....[18]....
        /*05f4*/ 	.word	0x0500000f


	//   ....[19]....
        /*05f8*/ 	.word	0x0500000f


	//   ....[20]....
        /*05fc*/ 	.word	0x0500000f


	//   ....[21]....
        /*0600*/ 	.word	0x0500000f


	//   ....[22]....
        /*0604*/ 	.word	0x0500000f


	//   ....[23]....
        /*0608*/ 	.word	0x0500000f


	//   ....[24]....
        /*060c*/ 	.word	0x0500000f


	//   ....[25]....
        /*0610*/ 	.word	0x0500000f


	//   ....[26]....
        /*0614*/ 	.word	0x0500000f


	//   ....[27]....
        /*0618*/ 	.word	0x0500000f


	//   ....[28]....
        /*061c*/ 	.word	0x0500000f


	//   ....[29]....
        /*0620*/ 	.word	0x0500000f


	//   ....[30]....
        /*0624*/ 	.word	0x0500000f


	//   ....[31]....
        /*0628*/ 	.word	0x0500000f


	//   ....[32]....
        /*062c*/ 	.word	0x0500000f


	//   ....[33]....
        /*0630*/ 	.word	0x0500000f


	//   ....[34]....
        /*0634*/ 	.word	0x0500000f


	//   ....[35]....
        /*0638*/ 	.word	0x0500000f


	//   ....[36]....
        /*063c*/ 	.word	0x0500000f


	//   ....[37]....
        /*0640*/ 	.word	0x0500000f


	//   ....[38]....
        /*0644*/ 	.word	0x0500000f


	//   ....[39]....
        /*0648*/ 	.word	0x0500000f


	//   ....[40]....
        /*064c*/ 	.word	0x0500000f


	//   ....[41]....
        /*0650*/ 	.word	0x0500000f


	//   ....[42]....
        /*0654*/ 	.word	0x0500000f


	//   ....[43]....
        /*0658*/ 	.word	0x0500000f


	//   ....[44]....
        /*065c*/ 	.word	0x0500000f


	//   ....[45]....
        /*0660*/ 	.word	0x0500000f


	//   ....[46]....
        /*0664*/ 	.word	0x0500000f


	//   ....[47]....
        /*0668*/ 	.word	0x0500000f


	//   ....[48]....
        /*066c*/ 	.word	0x0500000f


	//   ....[49]....
        /*0670*/ 	.word	0x0500000f


	//   ....[50]....
        /*0674*/ 	.word	0x0500000f


	//   ....[51]....
        /*0678*/ 	.word	0x0500000f


	//   ....[52]....
        /*067c*/ 	.word	0x0500000f


	//   ....[53]....
        /*0680*/ 	.word	0x0500000f


	//   ....[54]....
        /*0684*/ 	.word	0x0500000f


	//   ....[55]....
        /*0688*/ 	.word	0x0500000f


	//   ....[56]....
        /*068c*/ 	.word	0x0500000f


	//   ....[57]....
        /*0690*/ 	.word	0x0500000f


	//   ....[58]....
        /*0694*/ 	.word	0x0500000f


	//   ....[59]....
        /*0698*/ 	.word	0x0500000f


	//   ....[60]....
        /*069c*/ 	.word	0x0500000f


	//   ....[61]....
        /*06a0*/ 	.word	0x0500000f


	//   ....[62]....
        /*06a4*/ 	.word	0x0500000f


	//   ....[63]....
        /*06a8*/ 	.word	0x0500000f


	//   ....[64]....
        /*06ac*/ 	.word	0x0500000f


	//   ....[65]....
        /*06b0*/ 	.word	0x0500000f


	//   ....[66]....
        /*06b4*/ 	.word	0x0500000f


	//   ....[67]....
        /*06b8*/ 	.word	0x0500000f


	//   ....[68]....
        /*06bc*/ 	.word	0x0500000f


	//   ....[69]....
        /*06c0*/ 	.word	0x0500000f


	//   ....[70]....
        /*06c4*/ 	.word	0x0500000f


	//   ....[71]....
        /*06c8*/ 	.word	0x0500000f


	//   ....[72]....
        /*06cc*/ 	.word	0x0500000f


	//   ....[73]....
        /*06d0*/ 	.word	0x0500000f


	//   ....[74]....
        /*06d4*/ 	.word	0x0500000f


	//   ....[75]....
        /*06d8*/ 	.word	0x0500000f


	//   ....[76]....
        /*06dc*/ 	.word	0x0500000f


	//   ....[77]....
        /*06e0*/ 	.word	0x0500000f


	//   ....[78]....
        /*06e4*/ 	.word	0x0500000f


	//   ....[79]....
        /*06e8*/ 	.word	0x0500000f


	//   ....[80]....
        /*06ec*/ 	.word	0x0500000f


	//   ....[81]....
        /*06f0*/ 	.word	0x0500000f


	//   ....[82]....
        /*06f4*/ 	.word	0x0500000f


	//   ....[83]....
        /*06f8*/ 	.word	0x0500000f


	//   ....[84]....
        /*06fc*/ 	.word	0x0500000f


	//   ....[85]....
        /*0700*/ 	.word	0x0500000f


	//   ....[86]....
        /*0704*/ 	.word	0x0500000f


	//   ....[87]....
        /*0708*/ 	.word	0x0500000f


	//   ....[88]....
        /*070c*/ 	.word	0x0500000f


	//   ....[89]....
        /*0710*/ 	.word	0x0500000f


	//   ....[90]....
        /*0714*/ 	.word	0x0500000f


	//   ....[91]....
        /*0718*/ 	.word	0x0500000f


	//   ....[92]....
        /*071c*/ 	.word	0x0500000f


	//   ....[93]....
        /*0720*/ 	.word	0x0500000f


	//   ....[94]....
        /*0724*/ 	.word	0x0500000f


	//   ....[95]....
        /*0728*/ 	.word	0x0500000f


	//   ....[96]....
        /*072c*/ 	.word	0x0500000f


	//   ....[97]....
        /*0730*/ 	.word	0x0500000f


	//   ....[98]....
        /*0734*/ 	.word	0x0500000f


	//   ....[99]....
        /*0738*/ 	.word	0x0500000f


	//   ....[100]....
        /*073c*/ 	.word	0x0500000f


	//   ....[101]....
        /*0740*/ 	.word	0x0500000f


	//   ....[102]....
        /*0744*/ 	.word	0x0500000f


	//   ....[103]....
        /*0748*/ 	.word	0x0500000f


	//   ....[104]....
        /*074c*/ 	.word	0x0500000f


	//   ....[105]....
        /*0750*/ 	.word	0x0500000f


	//   ....[106]....
        /*0754*/ 	.word	0x0500000f


	//   ....[107]....
        /*0758*/ 	.word	0x0500000f


	//   ....[108]....
        /*075c*/ 	.word	0x0500000f


	//   ....[109]....
        /*0760*/ 	.word	0x0500000f


	//   ....[110]....
        /*0764*/ 	.word	0x0500000f


	//   ....[111]....
        /*0768*/ 	.word	0x0500000f


	//   ....[112]....
        /*076c*/ 	.word	0x0500000f


	//   ....[113]....
        /*0770*/ 	.word	0x0500000f


	//   ....[114]....
        /*0774*/ 	.word	0x0500000f


	//   ....[115]....
        /*0778*/ 	.word	0x0500000f


	//   ....[116]....
        /*077c*/ 	.word	0x0500000f


	//   ....[117]....
        /*0780*/ 	.word	0x0500000f


	//   ....[118]....
        /*0784*/ 	.word	0x0500000f


	//   ....[119]....
        /*0788*/ 	.word	0x0500000f


	//   ....[120]....
        /*078c*/ 	.word	0x0500000f


	//   ....[121]....
        /*0790*/ 	.word	0x0500000f


	//   ....[122]....
        /*0794*/ 	.word	0x0500000f


	//   ....[123]....
        /*0798*/ 	.word	0x0500000f


	//   ....[124]....
        /*079c*/ 	.word	0x0500000f


	//   ....[125]....
        /*07a0*/ 	.word	0x0500000f


	//   ....[126]....
        /*07a4*/ 	.word	0x0500000f


	//   ....[127]....
        /*07a8*/ 	.word	0x0500000f


	//   ....[128]....
        /*07ac*/ 	.word	0x0500000f


	//   ....[129]....
        /*07b0*/ 	.word	0x0500000f


	//   ....[130]....
        /*07b4*/ 	.word	0x0500000f


	//   ....[131]....
        /*07b8*/ 	.word	0x0500000f


	//   ....[132]....
        /*07bc*/ 	.word	0x0500000f


	//   ....[133]....
        /*07c0*/ 	.word	0x0500000f


	//   ....[134]....
        /*07c4*/ 	.word	0x0500000f


	//   ....[135]....
        /*07c8*/ 	.word	0x0500000f


	//   ....[136]....
        /*07cc*/ 	.word	0x0500000f


	//   ....[137]....
        /*07d0*/ 	.word	0x0500000f


	//   ....[138]....
        /*07d4*/ 	.word	0x0500000f


	//   ....[139]....
        /*07d8*/ 	.word	0x0500000f


	//   ....[140]....
        /*07dc*/ 	.word	0x0500000f


	//   ....[141]....
        /*07e0*/ 	.word	0x0500000f


	//   ....[142]....
        /*07e4*/ 	.word	0x0500000f


	//   ....[143]....
        /*07e8*/ 	.word	0x0500000f


	//   ....[144]....
        /*07ec*/ 	.word	0x0500000f


	//   ....[145]....
        /*07f0*/ 	.word	0x0500000f


	//   ....[146]....
        /*07f4*/ 	.word	0x0500000f


	//   ....[147]....
        /*07f8*/ 	.word	0x0500000f


	//   ....[148]....
        /*07fc*/ 	.word	0x0500000f


	//   ....[149]....
        /*0800*/ 	.word	0x0500000f


	//   ....[150]....
        /*0804*/ 	.word	0x0500000f


	//   ....[151]....
        /*0808*/ 	.word	0x0500000f


	//   ....[152]....
        /*080c*/ 	.word	0x0500000f


	//   ....[153]....
        /*0810*/ 	.word	0x0500000f


	//   ....[154]....
        /*0814*/ 	.word	0x0500000f


	//   ....[155]....
        /*0818*/ 	.word	0x0500000f


	//   ....[156]....
        /*081c*/ 	.word	0x0500000f


	//   ....[157]....
        /*0820*/ 	.word	0x0500000f


	//   ....[158]....
        /*0824*/ 	.word	0x0500000f


	//   ....[159]....
        /*0828*/ 	.word	0x0500000f


	//   ....[160]....
        /*082c*/ 	.word	0x0500000f


	//----- nvinfo : EIATTR_COOP_GROUP_INSTR_OFFSETS
	.align		4
.L_993:
        /*0830*/ 	.byte	0x04, 0x28
        /*0832*/ 	.short	(.L_995 - .L_994)


	//   ....[0]....
.L_994:
        /*0834*/ 	.word	0x00000070


	//   ....[1]....
        /*0838*/ 	.word	0x00000140


	//   ....[2]....
        /*083c*/ 	.word	0x00000190


	//   ....[3]....
        /*0840*/ 	.word	0x000003c0


	//   ....[4]....
        /*0844*/ 	.word	0x00000520


	//   ....[5]....
        /*0848*/ 	.word	0x00000640


	//   ....[6]....
        /*084c*/ 	.word	0x000007a0


	//   ....[7]....
        /*0850*/ 	.word	0x00003770


	//   ....[8]....
        /*0854*/ 	.word	0x00003780


	//   ....[9]....
        /*0858*/ 	.word	0x00003e30


	//   ....[10]....
        /*085c*/ 	.word	0x00003e40


	//   ....[11]....
        /*0860*/ 	.word	0x000044f0


	//   ....[12]....
        /*0864*/ 	.word	0x00004500


	//   ....[13]....
        /*0868*/ 	.word	0x00004ba0


	//   ....[14]....
        /*086c*/ 	.word	0x00004bb0


	//   ....[15]....
        /*0870*/ 	.word	0x00005bd0


	//   ....[16]....
        /*0874*/ 	.word	0x00005be0


	//   ....[17]....
        /*0878*/ 	.word	0x00006370


	//   ....[18]....
        /*087c*/ 	.word	0x00006380


	//   ....[19]....
        /*0880*/ 	.word	0x00006b30


	//   ....[20]....
        /*0884*/ 	.word	0x00006b40


	//   ....[21]....
        /*0888*/ 	.word	0x000072e0


	//   ....[22]....
        /*088c*/ 	.word	0x000072f0


	//   ....[23]....
        /*0890*/ 	.word	0x00007c80


	//   ....[24]....
        /*0894*/ 	.word	0x00007c90


	//   ....[25]....
        /*0898*/ 	.word	0x00007da0


	//   ....[26]....
        /*089c*/ 	.word	0x00007db0


	//   ....[27]....
        /*08a0*/ 	.word	0x00007ed0


	//   ....[28]....
        /*08a4*/ 	.word	0x00007ee0


	//   ....[29]....
        /*08a8*/ 	.word	0x00008000


	//   ....[30]....
        /*08ac*/ 	.word	0x00008010


	//   ....[31]....
        /*08b0*/ 	.word	0x00008390


	//   ....[32]....
        /*08b4*/ 	.word	0x000083b0


	//   ....[33]....
        /*08b8*/ 	.word	0x00008490


	//   ....[34]....
        /*08bc*/ 	.word	0x000084b0


	//   ....[35]....
        /*08c0*/ 	.word	0x00008590


	//   ....[36]....
        /*08c4*/ 	.word	0x000085b0


	//   ....[37]....
        /*08c8*/ 	.word	0x00008690


	//   ....[38]....
        /*08cc*/ 	.word	0x000086b0


	//   ....[39]....
        /*08d0*/ 	.word	0x00009220


	//   ....[40]....
        /*08d4*/ 	.word	0x00009940


	//   ....[41]....
        /*08d8*/ 	.word	0x00009950


	//   ....[42]....
        /*08dc*/ 	.word	0x00009960


	//   ....[43]....
        /*08e0*/ 	.word	0x00009970


	//   ....[44]....
        /*08e4*/ 	.word	0x00009cb0


	//   ....[45]....
        /*08e8*/ 	.word	0x00009cc0


	//   ....[46]....
        /*08ec*/ 	.word	0x00009cd0


	//   ....[47]....
        /*08f0*/ 	.word	0x00009ce0


	//   ....[48]....
        /*08f4*/ 	.word	0x00009fe0


	//   ....[49]....
        /*08f8*/ 	.word	0x00009ff0


	//   ....[50]....
        /*08fc*/ 	.word	0x0000a000


	//   ....[51]....
        /*0900*/ 	.word	0x0000a010


	//   ....[52]....
        /*0904*/ 	.word	0x0000a310


	//   ....[53]....
        /*0908*/ 	.word	0x0000a320


	//   ....[54]....
        /*090c*/ 	.word	0x0000a330


	//   ....[55]....
        /*0910*/ 	.word	0x0000a340


	//   ....[56]....
        /*0914*/ 	.word	0x0000c040


	//   ....[57]....
        /*0918*/ 	.word	0x0000c060


	//   ....[58]....
        /*091c*/ 	.word	0x0000c070


	//   ....[59]....
        /*0920*/ 	.word	0x0000c080


	//   ....[60]....
        /*0924*/ 	.word	0x0000c190


	//   ....[61]....
        /*0928*/ 	.word	0x0000c1e0


	//   ....[62]....
        /*092c*/ 	.word	0x0000c210


	//   ....[63]....
        /*0930*/ 	.word	0x0000c260


	//   ....[64]....
        /*0934*/ 	.word	0x0000c570


	//   ....[65]....
        /*0938*/ 	.word	0x0000c590


	//   ....[66]....
        /*093c*/ 	.word	0x0000c5b0


	//   ....[67]....
        /*0940*/ 	.word	0x0000c5c0


	//   ....[68]....
        /*0944*/ 	.word	0x0000c690


	//   ....[69]....
        /*0948*/ 	.word	0x0000c6b0


	//   ....[70]....
        /*094c*/ 	.word	0x0000c6c0


	//   ....[71]....
        /*0950*/ 	.word	0x0000c750


	//   ....[72]....
        /*0954*/ 	.word	0x0000ec00


	//   ....[73]....
        /*0958*/ 	.word	0x0000ee10


	//   ....[74]....
        /*095c*/ 	.word	0x0000fe50


	//   ....[75]....
        /*0960*/ 	.word	0x0000ff60


	//   ....[76]....
        /*0964*/ 	.word	0x00010880


	//   ....[77]....
        /*0968*/ 	.word	0x000108e0


	//   ....[78]....
        /*096c*/ 	.word	0x000123d0


	//   ....[79]....
        /*0970*/ 	.word	0x000125f0


	//   ....[80]....
        /*0974*/ 	.word	0x00013290


	//   ....[81]....
        /*0978*/ 	.word	0x000133f0


	//   ....[82]....
        /*097c*/ 	.word	0x00013aa0


	//   ....[83]....
        /*0980*/ 	.word	0x00013b20


	//   ....[84]....
        /*0984*/ 	.word	0x00015dc0


	//   ....[85]....
        /*0988*/ 	.word	0x00015dd0


	//   ....[86]....
        /*098c*/ 	.word	0x00015e00


	//   ....[87]....
        /*0990*/ 	.word	0x00015e10


	//   ....[88]....
        /*0994*/ 	.word	0x00017dc0


	//   ....[89]....
        /*0998*/ 	.word	0x00017ff0


	//   ....[90]....
        /*099c*/ 	.word	0x00018c90


	//   ....[91]....
        /*09a0*/ 	.word	0x00018df0


	//   ....[92]....
        /*09a4*/ 	.word	0x000194b0


	//   ....[93]....
        /*09a8*/ 	.word	0x00019510


	//   ....[94]....
        /*09ac*/ 	.word	0x0001a750


	//   ....[95]....
        /*09b0*/ 	.word	0x0001aa90


	//   ....[96]....
        /*09b4*/ 	.word	0x0001aaa0


	//   ....[97]....
        /*09b8*/ 	.word	0x0001aad0


	//   ....[98]....
        /*09bc*/ 	.word	0x0001bc00


	//   ....[99]....
        /*09c0*/ 	.word	0x0001bc20


	//   ....[100]....
        /*09c4*/ 	.word	0x0001bc30


	//   ....[101]....
        /*09c8*/ 	.word	0x0001bc40


	//   ....[102]....
        /*09cc*/ 	.word	0x0001c310


	//   ....[103]....
        /*09d0*/ 	.word	0x0001c320


	//   ....[104]....
        /*09d4*/ 	.word	0x0001c420


	//   ....[105]....
        /*09d8*/ 	.word	0x0001c430


	//   ....[106]....
        /*09dc*/ 	.word	0x0001c540


	//   ....[107]....
        /*09e0*/ 	.word	0x0001c550


	//   ....[108]....
        /*09e4*/ 	.word	0x0001c660


	//   ....[109]....
        /*09e8*/ 	.word	0x0001c670


	//   ....[110]....
        /*09ec*/ 	.word	0x0001cb20


	//   ....[111]....
        /*09f0*/ 	.word	0x0001cb30


	//   ....[112]....
        /*09f4*/ 	.word	0x0001d060


	//   ....[113]....
        /*09f8*/ 	.word	0x0001d070


	//   ....[114]....
        /*09fc*/ 	.word	0x0001dd40


	//   ....[115]....
        /*0a00*/ 	.word	0x0001dd50


	//   ....[116]....
        /*0a04*/ 	.word	0x0001de60


	//   ....[117]....
        /*0a08*/ 	.word	0x0001de70


	//   ....[118]....
        /*0a0c*/ 	.word	0x0001df80


	//   ....[119]....
        /*0a10*/ 	.word	0x0001df90


	//   ....[120]....
        /*0a14*/ 	.word	0x0001e0a0


	//   ....[121]....
        /*0a18*/ 	.word	0x0001e0b0


	//   ....[122]....
        /*0a1c*/ 	.word	0x0001e220


	//   ....[123]....
        /*0a20*/ 	.word	0x0001e410


	//   ....[124]....
        /*0a24*/ 	.word	0x0001e440


	//   ....[125]....
        /*0a28*/ 	.word	0x0001e470


	//   ....[126]....
        /*0a2c*/ 	.word	0x0001e4a0


	//   ....[127]....
        /*0a30*/ 	.word	0x0001e4d0


	//   ....[128]....
        /*0a34*/ 	.word	0x0001e500


	//   ....[129]....
        /*0a38*/ 	.word	0x0001e690


	//   ....[130]....
        /*0a3c*/ 	.word	0x0001e6c0


	//   ....[131]....
        /*0a40*/ 	.word	0x0001e6f0


	//   ....[132]....
        /*0a44*/ 	.word	0x0001e720


	//   ....[133]....
        /*0a48*/ 	.word	0x0001e750


	//   ....[134]....
        /*0a4c*/ 	.word	0x0001e780


	//   ....[135]....
        /*0a50*/ 	.word	0x0001e810


	//   ....[136]....
        /*0a54*/ 	.word	0x0001e840


	//   ....[137]....
        /*0a58*/ 	.word	0x0001e850


	//   ....[138]....
        /*0a5c*/ 	.word	0x0001e890


	//   ....[139]....
        /*0a60*/ 	.word	0x00020000


	//   ....[140]....
        /*0a64*/ 	.word	0x000221d0


	//   ....[141]....
        /*0a68*/ 	.word	0x000221f0


	//   ....[142]....
        /*0a6c*/ 	.word	0x00022290


	//   ....[143]....
        /*0a70*/ 	.word	0x000222b0


	//   ....[144]....
        /*0a74*/ 	.word	0x00022340


	//   ....[145]....
        /*0a78*/ 	.word	0x00022360


	//   ....[146]....
        /*0a7c*/ 	.word	0x000223f0


	//   ....[147]....
        /*0a80*/ 	.word	0x00022410


	//   ....[148]....
        /*0a84*/ 	.word	0x000224a0


	//   ....[149]....
        /*0a88*/ 	.word	0x000224c0


	//   ....[150]....
        /*0a8c*/ 	.word	0x00022550


	//   ....[151]....
        /*0a90*/ 	.word	0x00022570


	//   ....[152]....
        /*0a94*/ 	.word	0x00022600


	//   ....[153]....
        /*0a98*/ 	.word	0x00022620


	//   ....[154]....
        /*0a9c*/ 	.word	0x00022630


	//   ....[155]....
        /*0aa0*/ 	.word	0x000226b0


	//   ....[156]....
        /*0aa4*/ 	.word	0x00022e10


	//   ....[157]....
        /*0aa8*/ 	.word	0x00022e40


	//   ....[158]....
        /*0aac*/ 	.word	0x00022ea0


	//   ....[159]....
        /*0ab0*/ 	.word	0x00022ef0


	//   ....[160]....
        /*0ab4*/ 	.word	0x00022f30


	//   ....[161]....
        /*0ab8*/ 	.word	0x00022f90


	//   ....[162]....
        /*0abc*/ 	.word	0x00022fe0


	//   ....[163]....
        /*0ac0*/ 	.word	0x00023030


	//   ....[164]....
        /*0ac4*/ 	.word	0x00023080


	//   ....[165]....
        /*0ac8*/ 	.word	0x000230d0


	//   ....[166]....
        /*0acc*/ 	.word	0x00023120


	//   ....[167]....
        /*0ad0*/ 	.word	0x00023170


	//   ....[168]....
        /*0ad4*/ 	.word	0x000231c0


	//   ....[169]....
        /*0ad8*/ 	.word	0x00023200


	//   ....[170]....
        /*0adc*/ 	.word	0x00023220


	//   ....[171]....
        /*0ae0*/ 	.word	0x00023250


	//   ....[172]....
        /*0ae4*/ 	.word	0x000239a0


	//   ....[173]....
        /*0ae8*/ 	.word	0x000239d0


	//   ....[174]....
        /*0aec*/ 	.word	0x00023a30


	//   ....[175]....
        /*0af0*/ 	.word	0x00023a40


	//   ....[176]....
        /*0af4*/ 	.word	0x00023a90


	//   ....[177]....
        /*0af8*/ 	.word	0x00023aa0


	//   ....[178]....
        /*0afc*/ 	.word	0x00023af0


	//   ....[179]....
        /*0b00*/ 	.word	0x00023b00


	//   ....[180]....
        /*0b04*/ 	.word	0x00023b50


	//   ....[181]....
        /*0b08*/ 	.word	0x00023b60


	//   ....[182]....
        /*0b0c*/ 	.word	0x00023bb0


	//   ....[183]....
        /*0b10*/ 	.word	0x00023bc0


	//   ....[184]....
        /*0b14*/ 	.word	0x00023c10


	//   ....[185]....
        /*0b18*/ 	.word	0x00023c20


	//   ....[186]....
        /*0b1c*/ 	.word	0x00023c30


	//   ....[187]....
        /*0b20*/ 	.word	0x00023c80


	//   ....[188]....
        /*0b24*/ 	.word	0x00023ee0


	//   ....[189]....
        /*0b28*/ 	.word	0x00023f00


	//   ....[190]....
        /*0b2c*/ 	.word	0x00023f10


	//   ....[191]....
        /*0b30*/ 	.word	0x00023f80


	//   ....[192]....
        /*0b34*/ 	.word	0x00023f90


	//   ....[193]....
        /*0b38*/ 	.word	0x00024000


	//   ....[194]....
        /*0b3c*/ 	.word	0x00024010


	//   ....[195]....
        /*0b40*/ 	.word	0x00024080


	//   ....[196]....
        /*0b44*/ 	.word	0x00024090


	//   ....[197]....
        /*0b48*/ 	.word	0x00024100


	//   ....[198]....
        /*0b4c*/ 	.word	0x00024110


	//   ....[199]....
        /*0b50*/ 	.word	0x00024180


	//   ....[200]....
        /*0b54*/ 	.word	0x00024190


	//   ....[201]....
        /*0b58*/ 	.word	0x00024200


	//   ....[202]....
        /*0b5c*/ 	.word	0x00024210


	//   ....[203]....
        /*0b60*/ 	.word	0x00024220


	//   ....[204]....
        /*0b64*/ 	.word	0x000247b0


	//   ....[205]....
        /*0b68*/ 	.word	0x000247f0


	//   ....[206]....
        /*0b6c*/ 	.word	0x00024830


	//   ....[207]....
        /*0b70*/ 	.word	0x00024850


	//   ....[208]....
        /*0b74*/ 	.word	0x00024860


	//   ....[209]....
        /*0b78*/ 	.word	0x00024880


	//   ....[210]....
        /*0b7c*/ 	.word	0x000248f0


	//   ....[211]....
        /*0b80*/ 	.word	0x00024910


	//   ....[212]....
        /*0b84*/ 	.word	0x00024970


	//   ....[213]....
        /*0b88*/ 	.word	0x00024990


	//   ....[214]....
        /*0b8c*/ 	.word	0x000249f0


	//   ....[215]....
        /*0b90*/ 	.word	0x00024a10


	//   ....[216]....
        /*0b94*/ 	.word	0x00024a70


	//   ....[217]....
        /*0b98*/ 	.word	0x00024a90


	//   ....[218]....
        /*0b9c*/ 	.word	0x00024ae0


	//   ....[219]....
        /*0ba0*/ 	.word	0x00024b00


	//   ....[220]....
        /*0ba4*/ 	.word	0x00024f40


	//   ....[221]....
        /*0ba8*/ 	.word	0x00024f70


	//   ....[222]....
        /*0bac*/ 	.word	0x00024fd0


	//   ....[223]....
        /*0bb0*/ 	.word	0x00025000


	//   ....[224]....
        /*0bb4*/ 	.word	0x00025030


	//   ....[225]....
        /*0bb8*/ 	.word	0x00025060


	//   ....[226]....
        /*0bbc*/ 	.word	0x00025090


	//   ....[227]....
        /*0bc0*/ 	.word	0x000250c0


	//   ....[228]....
        /*0bc4*/ 	.word	0x00025260


	//   ....[229]....
        /*0bc8*/ 	.word	0x00025290


	//   ....[230]....
        /*0bcc*/ 	.word	0x000252c0


	//   ....[231]....
        /*0bd0*/ 	.word	0x000252f0


	//   ....[232]....
        /*0bd4*/ 	.word	0x00025320


	//   ....[233]....
        /*0bd8*/ 	.word	0x00025350


	//   ....[234]....
        /*0bdc*/ 	.word	0x00025410


	//   ....[235]....
        /*0be0*/ 	.word	0x00025430


	//   ....[236]....
        /*0be4*/ 	.word	0x00025450


	//   ....[237]....
        /*0be8*/ 	.word	0x000254b0


	//   ....[238]....
        /*0bec*/ 	.word	0x00025ed0


	//   ....[239]....
        /*0bf0*/ 	.word	0x000261f0


	//   ....[240]....
        /*0bf4*/ 	.word	0x00026280


	//   ....[241]....
        /*0bf8*/ 	.word	0x00026320


	//   ....[242]....
        /*0bfc*/ 	.word	0x000263b0


	//   ....[243]....
        /*0c00*/ 	.word	0x00026450


	//   ....[244]....
        /*0c04*/ 	.word	0x000264e0


	//   ....[245]....
        /*0c08*/ 	.word	0x00026580


	//   ....[246]....
        /*0c0c*/ 	.word	0x00026610


	//   ....[247]....
        /*0c10*/ 	.word	0x00026700


	//   ....[248]....
        /*0c14*/ 	.word	0x00026790


	//   ....[249]....
        /*0c18*/ 	.word	0x00026830


	//   ....[250]....
        /*0c1c*/ 	.word	0x000268c0


	//   ....[251]....
        /*0c20*/ 	.word	0x00026960


	//   ....[252]....
        /*0c24*/ 	.word	0x000269f0


	//   ....[253]....
        /*0c28*/ 	.word	0x00026a90


	//   ....[254]....
        /*0c2c*/ 	.word	0x00026b20


	//   ....[255]....
        /*0c30*/ 	.word	0x00026c10


	//   ....[0]....
        /*0c34*/ 	.word	0x00026ca0


	//   ....[1]....
        /*0c38*/ 	.word	0x00026d30


	//   ....[2]....
        /*0c3c*/ 	.word	0x00026dc0


	//   ....[3]....
        /*0c40*/ 	.word	0x00026e50


	//   ....[4]....
        /*0c44*/ 	.word	0x00026ee0


	//   ....[5]....
        /*0c48*/ 	.word	0x00026f70


	//   ....[6]....
        /*0c4c*/ 	.word	0x00027000


	//   ....[7]....
        /*0c50*/ 	.word	0x000270e0


	//   ....[8]....
        /*0c54*/ 	.word	0x00027190


	//   ....[9]....
        /*0c58*/ 	.word	0x00027220


	//   ....[10]....
        /*0c5c*/ 	.word	0x00027270


	//   ....[11]....
        /*0c60*/ 	.word	0x000272c0


	//   ....[12]....
        /*0c64*/ 	.word	0x00027350


	//   ....[13]....
        /*0c68*/ 	.word	0x000273e0


	//   ....[14]....
        /*0c6c*/ 	.word	0x00027430


	//   ....[15]....
        /*0c70*/ 	.word	0x00027480


	//   ....[16]....
        /*0c74*/ 	.word	0x00027510


	//   ....[17]....
        /*0c78*/ 	.word	0x000275a0


	//   ....[18]....
        /*0c7c*/ 	.word	0x000275f0


	//   ....[19]....
        /*0c80*/ 	.word	0x00027640


	//   ....[20]....
        /*0c84*/ 	.word	0x000276d0


	//   ....[21]....
        /*0c88*/ 	.word	0x00027760


	//   ....[22]....
        /*0c8c*/ 	.word	0x000277b0


	//   ....[23]....
        /*0c90*/ 	.word	0x00027800


	//   ....[24]....
        /*0c94*/ 	.word	0x000278f0


	//   ....[25]....
        /*0c98*/ 	.word	0x000279a0


	//   ....[26]....
        /*0c9c*/ 	.word	0x00027a20


	//   ....[27]....
        /*0ca0*/ 	.word	0x00027ab0


	//   ....[28]....
        /*0ca4*/ 	.word	0x00027c20


	//   ....[29]....
        /*0ca8*/ 	.word	0x00027d50


	//   ....[30]....
        /*0cac*/ 	.word	0x00027db0


	//   ....[31]....
        /*0cb0*/ 	.word	0x00027e00


	//   ....[32]....
        /*0cb4*/ 	.word	0x00027e90


	//   ....[33]....
        /*0cb8*/ 	.word	0x00027f30


	//   ....[34]....
        /*0cbc*/ 	.word	0x00027fb0


	//   ....[35]....
        /*0cc0*/ 	.word	0x00028020


	//   ....[36]....
        /*0cc4*/ 	.word	0x000281b0


	//   ....[37]....
        /*0cc8*/ 	.word	0x000282a0


	//   ....[38]....
        /*0ccc*/ 	.word	0x000282f0


	//   ....[39]....
        /*0cd0*/ 	.word	0x00028340


	//   ....[40]....
        /*0cd4*/ 	.word	0x000286c0


	//   ....[41]....
        /*0cd8*/ 	.word	0x00028710


	//   ....[42]....
        /*0cdc*/ 	.word	0x000287a0


	//   ....[43]....
        /*0ce0*/ 	.word	0x00028830


	//   ....[44]....
        /*0ce4*/ 	.word	0x000288c0


	//   ....[45]....
        /*0ce8*/ 	.word	0x00028950


	//   ....[46]....
        /*0cec*/ 	.word	0x000289e0


	//   ....[47]....
        /*0cf0*/ 	.word	0x00028a70


	//   ....[48]....
        /*0cf4*/ 	.word	0x00028af0


	//   ....[49]....
        /*0cf8*/ 	.word	0x00028b40


	//   ....[50]....
        /*0cfc*/ 	.word	0x00028bd0


	//   ....[51]....
        /*0d00*/ 	.word	0x00028c60


	//   ....[52]....
        /*0d04*/ 	.word	0x00028ce0


	//   ....[53]....
        /*0d08*/ 	.word	0x00028d30


	//   ....[54]....
        /*0d0c*/ 	.word	0x00028dc0


	//   ....[55]....
        /*0d10*/ 	.word	0x00028e50


	//   ....[56]....
        /*0d14*/ 	.word	0x00028ee0


	//   ....[57]....
        /*0d18*/ 	.word	0x00028f70


	//   ....[58]....
        /*0d1c*/ 	.word	0x00029000


	//   ....[59]....
        /*0d20*/ 	.word	0x00029090


	//   ....[60]....
        /*0d24*/ 	.word	0x00029150


	//   ....[61]....
        /*0d28*/ 	.word	0x00029430


	//   ....[62]....
        /*0d2c*/ 	.word	0x00029520


	//   ....[63]....
        /*0d30*/ 	.word	0x000295c0


	//   ....[64]....
        /*0d34*/ 	.word	0x00029620


	//   ....[65]....
        /*0d38*/ 	.word	0x00029720


	//   ....[66]....
        /*0d3c*/ 	.word	0x00029790


	//   ....[67]....
        /*0d40*/ 	.word	0x00029890


	//   ....[68]....
        /*0d44*/ 	.word	0x00029900


	//   ....[69]....
        /*0d48*/ 	.word	0x00029a00


	//   ....[70]....
        /*0d4c*/ 	.word	0x00029a70


	//   ....[71]....
        /*0d50*/ 	.word	0x00029b70


	//   ....[72]....
        /*0d54*/ 	.word	0x00029be0


	//   ....[73]....
        /*0d58*/ 	.word	0x00029ce0


	//   ....[74]....
        /*0d5c*/ 	.word	0x00029d50


	//   ....[75]....
        /*0d60*/ 	.word	0x00029e50


	//   ....[76]....
        /*0d64*/ 	.word	0x00029ec0


	//   ....[77]....
        /*0d68*/ 	.word	0x00029f60


	//   ....[78]....
        /*0d6c*/ 	.word	0x0002a060


	//   ....[79]....
        /*0d70*/ 	.word	0x0002a0d0


	//   ....[80]....
        /*0d74*/ 	.word	0x0002a150


	//   ....[81]....
        /*0d78*/ 	.word	0x0002a210


	//   ....[82]....
        /*0d7c*/ 	.word	0x0002a290


	//   ....[83]....
        /*0d80*/ 	.word	0x0002a360


	//   ....[84]....
        /*0d84*/ 	.word	0x0002a3e0


	//   ....[85]....
        /*0d88*/ 	.word	0x0002a4b0


	//   ....[86]....
        /*0d8c*/ 	.word	0x0002a530


	//   ....[87]....
        /*0d90*/ 	.word	0x0002a600


	//   ....[88]....
        /*0d94*/ 	.word	0x0002a680


	//   ....[89]....
        /*0d98*/ 	.word	0x0002a750


	//   ....[90]....
        /*0d9c*/ 	.word	0x0002a7d0


	//   ....[91]....
        /*0da0*/ 	.word	0x0002a890


	//   ....[92]....
        /*0da4*/ 	.word	0x0002a910


	//   ....[93]....
        /*0da8*/ 	.word	0x0002a9c0


	//   ....[94]....
        /*0dac*/ 	.word	0x0002aaf0


	//   ....[95]....
        /*0db0*/ 	.word	0x0002ab90


	//   ....[96]....
        /*0db4*/ 	.word	0x0002ac00


	//   ....[97]....
        /*0db8*/ 	.word	0x0002acc0


	//   ....[98]....
        /*0dbc*/ 	.word	0x0002ad20


	//   ....[99]....
        /*0dc0*/ 	.word	0x0002ade0


	//   ....[100]....
        /*0dc4*/ 	.word	0x0002ae40


	//   ....[101]....
        /*0dc8*/ 	.word	0x0002af00


	//   ....[102]....
        /*0dcc*/ 	.word	0x0002af60


	//   ....[103]....
        /*0dd0*/ 	.word	0x0002b020


	//   ....[104]....
        /*0dd4*/ 	.word	0x0002b080


	//   ....[105]....
        /*0dd8*/ 	.word	0x0002b140


	//   ....[106]....
        /*0ddc*/ 	.word	0x0002b1a0


	//   ....[107]....
        /*0de0*/ 	.word	0x0002b260


	//   ....[108]....
        /*0de4*/ 	.word	0x0002b2c0


	//   ....[109]....
        /*0de8*/ 	.word	0x0002b380


	//   ....[110]....
        /*0dec*/ 	.word	0x0002b470


	//   ....[111]....
        /*0df0*/ 	.word	0x0002b510


	//   ....[112]....
        /*0df4*/ 	.word	0x0002b570


	//   ....[113]....
        /*0df8*/ 	.word	0x0002b650


	//   ....[114]....
        /*0dfc*/ 	.word	0x0002b6b0


	//   ....[115]....
        /*0e00*/ 	.word	0x0002b790


	//   ....[116]....
        /*0e04*/ 	.word	0x0002b7f0


	//   ....[117]....
        /*0e08*/ 	.word	0x0002b8d0


	//   ....[118]....
        /*0e0c*/ 	.word	0x0002b930


	//   ....[119]....
        /*0e10*/ 	.word	0x0002ba10


	//   ....[120]....
        /*0e14*/ 	.word	0x0002ba70


	//   ....[121]....
        /*0e18*/ 	.word	0x0002bb50


	//   ....[122]....
        /*0e1c*/ 	.word	0x0002bbb0


	//   ....[123]....
        /*0e20*/ 	.word	0x0002bc90


	//   ....[124]....
        /*0e24*/ 	.word	0x0002bcf0


	//   ....[125]....
        /*0e28*/ 	.word	0x0002bdc0


	//   ....[126]....
        /*0e2c*/ 	.word	0x0002bee0


	//   ....[127]....
        /*0e30*/ 	.word	0x0002bf90


	//   ....[128]....
        /*0e34*/ 	.word	0x0002c040


	//   ....[129]....
        /*0e38*/ 	.word	0x0002c110


	//   ....[130]....
        /*0e3c*/ 	.word	0x0002c170


	//   ....[131]....
        /*0e40*/ 	.word	0x0002c250


	//   ....[132]....
        /*0e44*/ 	.word	0x0002c2b0


	//   ....[133]....
        /*0e48*/ 	.word	0x0002c380


	//   ....[134]....
        /*0e4c*/ 	.word	0x0002c3e0


	//   ....[135]....
        /*0e50*/ 	.word	0x0002c4b0


	//   ....[136]....
        /*0e54*/ 	.word	0x0002c510


	//   ....[137]....
        /*0e58*/ 	.word	0x0002c5f0


	//   ....[138]....
        /*0e5c*/ 	.word	0x0002c650


	//   ....[139]....
        /*0e60*/ 	.word	0x0002c720


	//   ....[140]....
        /*0e64*/ 	.word	0x0002c780


	//   ....[141]....
        /*0e68*/ 	.word	0x0002c840


	//   ....[142]....
        /*0e6c*/ 	.word	0x0002c8d0


	//   ....[143]....
        /*0e70*/ 	.word	0x0002c970


	//   ....[144]....
        /*0e74*/ 	.word	0x0002caf0


	//   ....[145]....
        /*0e78*/ 	.word	0x0002cb60


	//   ....[146]....
        /*0e7c*/ 	.word	0x0002cbd0


	//   ....[147]....
        /*0e80*/ 	.word	0x0002cc40


	//   ....[148]....
        /*0e84*/ 	.word	0x0002ccb0


	//   ....[149]....
        /*0e88*/ 	.word	0x0002cd30


	//   ....[150]....
        /*0e8c*/ 	.word	0x0002cdb0


	//   ....[151]....
        /*0e90*/ 	.word	0x0002ce40


	//   ....[152]....
        /*0e94*/ 	.word	0x0002ceb0


	//   ....[153]....
        /*0e98*/ 	.word	0x0002cf20


	//   ....[154]....
        /*0e9c*/ 	.word	0x0002cf90


	//   ....[155]....
        /*0ea0*/ 	.word	0x0002d010


	//   ....[156]....
        /*0ea4*/ 	.word	0x0002d080


	//   ....[157]....
        /*0ea8*/ 	.word	0x0002d110


	//   ....[158]....
        /*0eac*/ 	.word	0x0002d170


	//   ....[159]....
        /*0eb0*/ 	.word	0x0002d200


	//   ....[160]....
        /*0eb4*/ 	.word	0x0002d330


	//----- nvinfo : EIATTR_REG_RECONFIG
	.align		4
.L_995:
        /*0eb8*/ 	.byte	0x01, 0x54
	.zero		2


	//----- nvinfo : EIATTR_SYSCALL_OFFSETS
	.align		4
        /*0ebc*/ 	.byte	0x04, 0x46
        /*0ebe*/ 	.short	(.L_997 - .L_996)


	//   ....[0]....
.L_996:
        /*0ec0*/ 	.word	0x00002060


	//   ....[1]....
        /*0ec4*/ 	.word	0x000021b0


	//   ....[2]....
        /*0ec8*/ 	.word	0x000093c0


	//   ....[3]....
        /*0ecc*/ 	.word	0x000096e0


	//   ....[4]....
        /*0ed0*/ 	.word	0x000218d0


	//   ....[5]....
        /*0ed4*/ 	.word	0x00021a20


	//   ....[6]....
        /*0ed8*/ 	.word	0x00021b10


	//   ....[7]....
        /*0edc*/ 	.word	0x00022a90


	//----- nvinfo : EIATTR_MBARRIER_INSTR_OFFSETS
	.align		4
.L_997:
        /*0ee0*/ 	.byte	0x04, 0x39
        /*0ee2*/ 	.short	(.L_999 - .L_998)


	//   ....[0]....
.L_998:
        /*0ee4*/ 	.word	0x00000270
        /*0ee8*/ 	.word	0x000000ff
        /*0eec*/ 	.word	0x00028800
        /*0ef0*/ 	.short	0x0100
        /*0ef2*/ 	.byte	0x08
	.zero		1


	//   ....[1]....
        /*0ef4*/ 	.word	0x00000280
        /*0ef8*/ 	.word	0x000000ff
        /*0efc*/ 	.word	0x00028820
        /*0f00*/ 	.short	0x0100
        /*0f02*/ 	.byte	0x08
	.zero		1


	//   ....[2]....
        /*0f04*/ 	.word	0x00000370
        /*0f08*/ 	.word	0x000000ff
        /*0f0c*/ 	.word	0x00028830
        /*0f10*/ 	.short	0x0100
        /*0f12*/ 	.byte	0x08
	.zero		1


	//   ....[3]....
        /*0f14*/ 	.word	0x00000380
        /*0f18*/ 	.word	0x000000ff
        /*0f1c*/ 	.word	0x00028840
        /*0f20*/ 	.short	0x0100
        /*0f22*/ 	.byte	0x08
	.zero		1


	//   ....[4]....
        /*0f24*/ 	.word	0x00000390
        /*0f28*/ 	.word	0x000000ff
        /*0f2c*/ 	.word	0x00028838
        /*0f30*/ 	.short	0x0100
        /*0f32*/ 	.byte	0x08
	.zero		1


	//   ....[5]....
        /*0f34*/ 	.word	0x000003a0
        /*0f38*/ 	.word	0x000000ff
        /*0f3c*/ 	.word	0x00028848
        /*0f40*/ 	.short	0x0100
        /*0f42*/ 	.byte	0x08
	.zero		1


	//   ....[6]....
        /*0f44*/ 	.word	0x000004d0
        /*0f48*/ 	.word	0x000000ff
        /*0f4c*/ 	.word	0x00028850
        /*0f50*/ 	.short	0x0100
        /*0f52*/ 	.byte	0x08
	.zero		1


	//   ....[7]....
        /*0f54*/ 	.word	0x000004e0
        /*0f58*/ 	.word	0x000000ff
        /*0f5c*/ 	.word	0x00028860
        /*0f60*/ 	.short	0x0100
        /*0f62*/ 	.byte	0x08
	.zero		1


	//   ....[8]....
        /*0f64*/ 	.word	0x000004f0
        /*0f68*/ 	.word	0x000000ff
        /*0f6c*/ 	.word	0x00028858
        /*0f70*/ 	.short	0x0100
        /*0f72*/ 	.byte	0x08
	.zero		1


	//   ....[9]....
        /*0f74*/ 	.word	0x00000500
        /*0f78*/ 	.word	0x000000ff
        /*0f7c*/ 	.word	0x00028868
        /*0f80*/ 	.short	0x0100
        /*0f82*/ 	.byte	0x08
	.zero		1


	//   ....[10]....
        /*0f84*/ 	.word	0x000005f0
        /*0f88*/ 	.word	0x000000ff
        /*0f8c*/ 	.word	0x00028870
        /*0f90*/ 	.short	0x0100
        /*0f92*/ 	.byte	0x06
	.zero		1


	//   ....[11]....
        /*0f94*/ 	.word	0x00000600
        /*0f98*/ 	.word	0x000000ff
        /*0f9c*/ 	.word	0x00028880
        /*0fa0*/ 	.short	0x0100
        /*0fa2*/ 	.byte	0x06
	.zero		1


	//   ....[12]....
        /*0fa4*/ 	.word	0x00000610
        /*0fa8*/ 	.word	0x000000ff
        /*0fac*/ 	.word	0x00028878
        /*0fb0*/ 	.short	0x0100
        /*0fb2*/ 	.byte	0x06
	.zero		1


	//   ....[13]....
        /*0fb4*/ 	.word	0x00000620
        /*0fb8*/ 	.word	0x000000ff
        /*0fbc*/ 	.word	0x00028888
        /*0fc0*/ 	.short	0x0100
        /*0fc2*/ 	.byte	0x06
	.zero		1


	//   ....[14]....
        /*0fc4*/ 	.word	0x00000750
        /*0fc8*/ 	.word	0x000000ff
        /*0fcc*/ 	.word	0x00028890
        /*0fd0*/ 	.short	0x0100
        /*0fd2*/ 	.byte	0x08
	.zero		1


	//   ....[15]....
        /*0fd4*/ 	.word	0x00000760
        /*0fd8*/ 	.word	0x000000ff
        /*0fdc*/ 	.word	0x000288a0
        /*0fe0*/ 	.short	0x0100
        /*0fe2*/ 	.byte	0x08
	.zero		1


	//   ....[16]....
        /*0fe4*/ 	.word	0x00000770
        /*0fe8*/ 	.word	0x000000ff
        /*0fec*/ 	.word	0x00028898
        /*0ff0*/ 	.short	0x0100
        /*0ff2*/ 	.byte	0x08
	.zero		1


	//   ....[17]....
        /*0ff4*/ 	.word	0x00000780
        /*0ff8*/ 	.word	0x000000ff
        /*0ffc*/ 	.word	0x000288a8
        /*1000*/ 	.short	0x0100
        /*1002*/ 	.byte	0x08
	.zero		1


	//   ....[18]....
        /*1004*/ 	.word	0x000008b0
        /*1008*/ 	.word	0x000000ff
        /*100c*/ 	.word	0x000288b0
        /*1010*/ 	.short	0x0100
        /*1012*/ 	.byte	0x08
	.zero		1


	//   ....[19]....
        /*1014*/ 	.word	0x000008c0
        /*1018*/ 	.word	0x000000ff
        /*101c*/ 	.word	0x000288c0
        /*1020*/ 	.short	0x0100
        /*1022*/ 	.byte	0x08
	.zero		1


	//   ....[20]....
        /*1024*/ 	.word	0x000008d0
        /*1028*/ 	.word	0x000000ff
        /*102c*/ 	.word	0x000288b8
        /*1030*/ 	.short	0x0100
        /*1032*/ 	.byte	0x08
	.zero		1


	//   ....[21]....
        /*1034*/ 	.word	0x000008e0
        /*1038*/ 	.word	0x000000ff
        /*103c*/ 	.word	0x000288c8
        /*1040*/ 	.short	0x0100
        /*1042*/ 	.byte	0x08
	.zero		1


	//   ....[22]....
        /*1044*/ 	.word	0x00003720
        /*1048*/ 	.word	0x00000059
        /*104c*/ 	.word	0x00028890
        /*1050*/ 	.short	0x010a
        /*1052*/ 	.byte	0x3f
	.zero		1


	//   ....[23]....
        /*1054*/ 	.word	0x00005b70
        /*1058*/ 	.word	0x00000059
        /*105c*/ 	.word	0x00028890
        /*1060*/ 	.short	0x010a
        /*1062*/ 	.byte	0x3f
	.zero		1


	//   ....[24]....
        /*1064*/ 	.word	0x00007ae0
        /*1068*/ 	.word	0x00000059
        /*106c*/ 	.word	0x00028890
        /*1070*/ 	.short	0x010a
        /*1072*/ 	.byte	0x3f
	.zero		1


	//   ....[25]....
        /*1074*/ 	.word	0x000081e0
        /*1078*/ 	.word	0x0000000b
        /*107c*/ 	.word	0x00000000
        /*1080*/ 	.short	0x0101
        /*1082*/ 	.byte	0x3f
	.zero		1


	//   ....[26]....
        /*1084*/ 	.word	0x00008220
        /*1088*/ 	.word	0x00000059
        /*108c*/ 	.word	0x000288b0
        /*1090*/ 	.short	0x010a
        /*1092*/ 	.byte	0x3f
	.zero		1


	//   ....[27]....
        /*1094*/ 	.word	0x00008830
        /*1098*/ 	.word	0x00000059
        /*109c*/ 	.word	0x00000000
        /*10a0*/ 	.short	0x0101
        /*10a2*/ 	.byte	0x3f
	.zero		1


	//   ....[28]....
        /*10a4*/ 	.word	0x00009460
        /*10a8*/ 	.word	0x00000012
        /*10ac*/ 	.word	0x00028800
        /*10b0*/ 	.short	0x010a
        /*10b2*/ 	.byte	0x3f
	.zero		1


	//   ....[29]....
        /*10b4*/ 	.word	0x000094b0
        /*10b8*/ 	.word	0x00000012
        /*10bc*/ 	.word	0x00028800
        /*10c0*/ 	.short	0x010a
        /*10c2*/ 	.byte	0x3f
	.zero		1


	//   ....[30]....
        /*10c4*/ 	.word	0x0000a670
        /*10c8*/ 	.word	0x00000012
        /*10cc*/ 	.word	0x00028800
        /*10d0*/ 	.short	0x010a
        /*10d2*/ 	.byte	0x3f
	.zero		1


	//   ....[31]....
        /*10d4*/ 	.word	0x0000cac0
        /*10d8*/ 	.word	0x00000012
        /*10dc*/ 	.word	0x00028800
        /*10e0*/ 	.short	0x010a
        /*10e2*/ 	.byte	0x3f
	.zero		1


	//   ....[32]....
        /*10e4*/ 	.word	0x0000e4c0
        /*10e8*/ 	.word	0x00000008
        /*10ec*/ 	.word	0x00028830
        /*10f0*/ 	.short	0x010a
        /*10f2*/ 	.byte	0x3f
	.zero		1


	//   ....[33]....
        /*10f4*/ 	.word	0x0000e560
        /*10f8*/ 	.word	0x00000008
        /*10fc*/ 	.word	0x00028830
        /*1100*/ 	.short	0x010a
        /*1102*/ 	.byte	0x3f
	.zero		1


	//   ....[34]....
        /*1104*/ 	.word	0x0000ec40
        /*1108*/ 	.word	0x00000000
        /*110c*/ 	.word	0x00000000
        /*1110*/ 	.short	0x0101
        /*1112*/ 	.byte	0x3f
	.zero		1


	//   ....[35]....
        /*1114*/ 	.word	0x00011940
        /*1118*/ 	.word	0x00000019
        /*111c*/ 	.word	0x00028830
        /*1120*/ 	.short	0x010a
        /*1122*/ 	.byte	0x3f
	.zero		1


	//   ....[36]....
        /*1124*/ 	.word	0x00011990
        /*1128*/ 	.word	0x00000019
        /*112c*/ 	.word	0x00028830
        /*1130*/ 	.short	0x010a
        /*1132*/ 	.byte	0x3f
	.zero		1


	//   ....[37]....
        /*1134*/ 	.word	0x00011ea0
        /*1138*/ 	.word	0x000000ce
        /*113c*/ 	.word	0x00028850
        /*1140*/ 	.short	0x010a
        /*1142*/ 	.byte	0x3f
	.zero		1


	//   ....[38]....
        /*1144*/ 	.word	0x00011ee0
        /*1148*/ 	.word	0x000000ce
        /*114c*/ 	.word	0x00028850
        /*1150*/ 	.short	0x010a
        /*1152*/ 	.byte	0x3f
	.zero		1


	//   ....[39]....
        /*1154*/ 	.word	0x00012410
        /*1158*/ 	.word	0x00000098
        /*115c*/ 	.word	0x00000000
        /*1160*/ 	.short	0x0101
        /*1162*/ 	.byte	0x3f
	.zero		1


	//   ....[40]....
        /*1164*/ 	.word	0x000145f0
        /*1168*/ 	.word	0x00000037
        /*116c*/ 	.word	0x00000000
        /*1170*/ 	.short	0x0101
        /*1172*/ 	.byte	0x3f
	.zero		1


	//   ....[41]....
        /*1174*/ 	.word	0x00014f90
        /*1178*/ 	.word	0x00000003
        /*117c*/ 	.word	0x00028830
        /*1180*/ 	.short	0x010a
        /*1182*/ 	.byte	0x3f
	.zero		1


	//   ....[42]....
        /*1184*/ 	.word	0x00014fe0
        /*1188*/ 	.word	0x00000003
        /*118c*/ 	.word	0x00028830
        /*1190*/ 	.short	0x010a
        /*1192*/ 	.byte	0x3f
	.zero		1


	//   ....[43]....
        /*1194*/ 	.word	0x00015520
        /*1198*/ 	.word	0x00000003
        /*119c*/ 	.word	0x00028850
        /*11a0*/ 	.short	0x010a
        /*11a2*/ 	.byte	0x3f
	.zero		1


	//   ....[44]....
        /*11a4*/ 	.word	0x00015560
        /*11a8*/ 	.word	0x00000003
        /*11ac*/ 	.word	0x00028850
        /*11b0*/ 	.short	0x010a
        /*11b2*/ 	.byte	0x3f
	.zero		1


	//   ....[45]....
        /*11b4*/ 	.word	0x00016050
        /*11b8*/ 	.word	0x0000001a
        /*11bc*/ 	.word	0x00000000
        /*11c0*/ 	.short	0x0101
        /*11c2*/ 	.byte	0x3f
	.zero		1


	//   ....[46]....
        /*11c4*/ 	.word	0x00016c00
        /*11c8*/ 	.word	0x00000039
        /*11cc*/ 	.word	0x00000000
        /*11d0*/ 	.short	0x0101
        /*11d2*/ 	.byte	0x3f
	.zero		1


	//   ....[47]....
        /*11d4*/ 	.word	0x00017320
        /*11d8*/ 	.word	0x00000003
        /*11dc*/ 	.word	0x00028830
        /*11e0*/ 	.short	0x010a
        /*11e2*/ 	.byte	0x3f
	.zero		1


	//   ....[48]....
        /*11e4*/ 	.word	0x00017370
        /*11e8*/ 	.word	0x00000003
        /*11ec*/ 	.word	0x00028830
        /*11f0*/ 	.short	0x010a
        /*11f2*/ 	.byte	0x3f
	.zero		1


	//   ....[49]....
        /*11f4*/ 	.word	0x000178b0
        /*11f8*/ 	.word	0x00000003
        /*11fc*/ 	.word	0x00028850
        /*1200*/ 	.short	0x010a
        /*1202*/ 	.byte	0x3f
	.zero		1


	//   ....[50]....
        /*1204*/ 	.word	0x000178f0
        /*1208*/ 	.word	0x00000003
        /*120c*/ 	.word	0x00028850
        /*1210*/ 	.short	0x010a
        /*1212*/ 	.byte	0x3f
	.zero		1


	//   ....[51]....
        /*1214*/ 	.word	0x00017df0
        /*1218*/ 	.word	0x00000000
        /*121c*/ 	.word	0x00000000
        /*1220*/ 	.short	0x0101
        /*1222*/ 	.byte	0x3f
	.zero		1


	//   ....[52]....
        /*1224*/ 	.word	0x00019ff0
        /*1228*/ 	.word	0x00000037
        /*122c*/ 	.word	0x00000000
        /*1230*/ 	.short	0x0101
        /*1232*/ 	.byte	0x3f
	.zero		1


	//   ....[53]....
        /*1234*/ 	.word	0x0001a640
        /*1238*/ 	.word	0x0000000b
        /*123c*/ 	.word	0x00028850
        /*1240*/ 	.short	0x010a
        /*1242*/ 	.byte	0x3f
	.zero		1


	//   ....[54]....
        /*1244*/ 	.word	0x0001a6c0
        /*1248*/ 	.word	0x0000000b
        /*124c*/ 	.word	0x00028850
        /*1250*/ 	.short	0x010a
        /*1252*/ 	.byte	0x3f
	.zero		1


	//   ....[55]....
        /*1254*/ 	.word	0x0001ace0
        /*1258*/ 	.word	0x00000000
        /*125c*/ 	.word	0x00000000
        /*1260*/ 	.short	0x0101
        /*1262*/ 	.byte	0x3f
	.zero		1


	//   ....[56]....
        /*1264*/ 	.word	0x0001c280
        /*1268*/ 	.word	0x00000003
        /*126c*/ 	.word	0x00000000
        /*1270*/ 	.short	0x0101
        /*1272*/ 	.byte	0x3f
	.zero		1


	//   ....[57]....
        /*1274*/ 	.word	0x0001cab0
        /*1278*/ 	.word	0x00000008
        /*127c*/ 	.word	0x00000000
        /*1280*/ 	.short	0x0101
        /*1282*/ 	.byte	0x3f
	.zero		1


	//   ....[58]....
        /*1284*/ 	.word	0x000200e0
        /*1288*/ 	.word	0x00000016
        /*128c*/ 	.word	0x00028820
        /*1290*/ 	.short	0x010a
        /*1292*/ 	.byte	0x3f
	.zero		1


	//   ....[59]....
        /*1294*/ 	.word	0x00020170
        /*1298*/ 	.word	0x00000003
        /*129c*/ 	.word	0x000288a0
        /*12a0*/ 	.short	0x010a
        /*12a2*/ 	.byte	0x3f
	.zero		1


	//   ....[60]....
        /*12a4*/ 	.word	0x000204d0
        /*12a8*/ 	.word	0x00000003
        /*12ac*/ 	.word	0x000288c0
        /*12b0*/ 	.short	0x010a
        /*12b2*/ 	.byte	0x3f
	.zero		1


	//   ....[61]....
        /*12b4*/ 	.word	0x00020900
        /*12b8*/ 	.word	0x0000000b
        /*12bc*/ 	.word	0x000288a0
        /*12c0*/ 	.short	0x010a
        /*12c2*/ 	.byte	0x3f
	.zero		1


	//   ....[62]....
        /*12c4*/ 	.word	0x00020c40
        /*12c8*/ 	.word	0x0000000b
        /*12cc*/ 	.word	0x000288c0
        /*12d0*/ 	.short	0x010a
        /*12d2*/ 	.byte	0x3f
	.zero		1


	//   ....[63]....
        /*12d4*/ 	.word	0x00022000
        /*12d8*/ 	.word	0x00000007
        /*12dc*/ 	.word	0x00028840
        /*12e0*/ 	.short	0x010a
        /*12e2*/ 	.byte	0x3f
	.zero		1


	//   ....[64]....
        /*12e4*/ 	.word	0x00022760
        /*12e8*/ 	.word	0x00000007
        /*12ec*/ 	.word	0x00028830
        /*12f0*/ 	.short	0x0107
        /*12f2*/ 	.byte	0x3f
	.zero		1


	//   ....[65]....
        /*12f4*/ 	.word	0x00022830
        /*12f8*/ 	.word	0x00000007
        /*12fc*/ 	.word	0x00028830
        /*1300*/ 	.short	0x0101
        /*1302*/ 	.byte	0x3f
	.zero		1


	//   ....[66]....
        /*1304*/ 	.word	0x00023350
        /*1308*/ 	.word	0x00000016
        /*130c*/ 	.word	0x00028800
        /*1310*/ 	.short	0x0107
        /*1312*/ 	.byte	0x3f
	.zero		1


	//   ....[67]....
        /*1314*/ 	.word	0x00023460
        /*1318*/ 	.word	0x00000016
        /*131c*/ 	.word	0x00028800
        /*1320*/ 	.short	0x0101
        /*1322*/ 	.byte	0x3f
	.zero		1


	//   ....[68]....
        /*1324*/ 	.word	0x00023480
        /*1328*/ 	.word	0x00000016
        /*132c*/ 	.word	0x00028820
        /*1330*/ 	.short	0x010a
        /*1332*/ 	.byte	0x3f
	.zero		1


	//   ....[69]....
        /*1334*/ 	.word	0x00023810
        /*1338*/ 	.word	0x00000006
        /*133c*/ 	.word	0x00028840
        /*1340*/ 	.short	0x010a
        /*1342*/ 	.byte	0x3f
	.zero		1


	//   ....[70]....
        /*1344*/ 	.word	0x00023d10
        /*1348*/ 	.word	0x00000006
        /*134c*/ 	.word	0x00028830
        /*1350*/ 	.short	0x0107
        /*1352*/ 	.byte	0x3f
	.zero		1


	//   ....[71]....
        /*1354*/ 	.word	0x00023dd0
        /*1358*/ 	.word	0x00000006
        /*135c*/ 	.word	0x00028830
        /*1360*/ 	.short	0x0101
        /*1362*/ 	.byte	0x3f
	.zero		1


	//   ....[72]....
        /*1364*/ 	.word	0x00023e30
        /*1368*/ 	.word	0x00000006
        /*136c*/ 	.word	0x00028860
        /*1370*/ 	.short	0x010a
        /*1372*/ 	.byte	0x3f
	.zero		1


	//   ....[73]....
        /*1374*/ 	.word	0x00024360
        /*1378*/ 	.word	0x00000006
        /*137c*/ 	.word	0x00028850
        /*1380*/ 	.short	0x0107
        /*1382*/ 	.byte	0x3f
	.zero		1


	//   ....[74]....
        /*1384*/ 	.word	0x00024500
        /*1388*/ 	.word	0x00000006
        /*138c*/ 	.word	0x00028850
        /*1390*/ 	.short	0x0101
        /*1392*/ 	.byte	0x3f
	.zero		1


	//   ....[75]....
        /*1394*/ 	.word	0x00024710
        /*1398*/ 	.word	0x00000000
        /*139c*/ 	.word	0x00028860
        /*13a0*/ 	.short	0x010a
        /*13a2*/ 	.byte	0x3f
	.zero		1


	//   ....[76]....
        /*13a4*/ 	.word	0x00024c40
        /*13a8*/ 	.word	0x00000000
        /*13ac*/ 	.word	0x00028850
        /*13b0*/ 	.short	0x0107
        /*13b2*/ 	.byte	0x3f
	.zero		1


	//   ....[77]....
        /*13b4*/ 	.word	0x00024d00
        /*13b8*/ 	.word	0x00000000
        /*13bc*/ 	.word	0x00028850
        /*13c0*/ 	.short	0x0101
        /*13c2*/ 	.byte	0x3f
	.zero		1


	//   ....[78]....
        /*13c4*/ 	.word	0x00025e50
        /*13c8*/ 	.word	0x00000007
        /*13cc*/ 	.word	0x00028820
        /*13d0*/ 	.short	0x010a
        /*13d2*/ 	.byte	0x3f
	.zero		1


	//   ....[79]....
        /*13d4*/ 	.word	0x00025fc0
        /*13d8*/ 	.word	0x00000005
        /*13dc*/ 	.word	0x00028840
        /*13e0*/ 	.short	0x010a
        /*13e2*/ 	.byte	0x3f
	.zero		1


	//   ....[80]....
        /*13e4*/ 	.word	0x00026060
        /*13e8*/ 	.word	0x00000003
        /*13ec*/ 	.word	0x00028840
        /*13f0*/ 	.short	0x010a
        /*13f2*/ 	.byte	0x3f
	.zero		1


	//   ....[81]....
        /*13f4*/ 	.word	0x000260a0
        /*13f8*/ 	.word	0x00000005
        /*13fc*/ 	.word	0x00028860
        /*1400*/ 	.short	0x010a
        /*1402*/ 	.byte	0x3f
	.zero		1


	//   ....[82]....
        /*1404*/ 	.word	0x000260e0
        /*1408*/ 	.word	0x00000003
        /*140c*/ 	.word	0x00028860
        /*1410*/ 	.short	0x010a
        /*1412*/ 	.byte	0x3f
	.zero		1


	//   ....[83]....
        /*1414*/ 	.word	0x00026140
        /*1418*/ 	.word	0x00000059
        /*141c*/ 	.word	0x00028890
        /*1420*/ 	.short	0x010a
        /*1422*/ 	.byte	0x3f
	.zero		1


	//   ....[84]....
        /*1424*/ 	.word	0x00026650
        /*1428*/ 	.word	0x00000059
        /*142c*/ 	.word	0x00028890
        /*1430*/ 	.short	0x010a
        /*1432*/ 	.byte	0x3f
	.zero		1


	//   ....[85]....
        /*1434*/ 	.word	0x00026b60
        /*1438*/ 	.word	0x00000059
        /*143c*/ 	.word	0x00028890
        /*1440*/ 	.short	0x010a
        /*1442*/ 	.byte	0x3f
	.zero		1


	//   ....[86]....
        /*1444*/ 	.word	0x00027030
        /*1448*/ 	.word	0x00000059
        /*144c*/ 	.word	0x000288b0
        /*1450*/ 	.short	0x010a
        /*1452*/ 	.byte	0x3f
	.zero		1


	//   ....[87]....
        /*1454*/ 	.word	0x00027830
        /*1458*/ 	.word	0x00000012
        /*145c*/ 	.word	0x00028800
        /*1460*/ 	.short	0x010a
        /*1462*/ 	.byte	0x3f
	.zero		1


	//   ....[88]....
        /*1464*/ 	.word	0x000283a0
        /*1468*/ 	.word	0x00000012
        /*146c*/ 	.word	0x00028800
        /*1470*/ 	.short	0x010a
        /*1472*/ 	.byte	0x3f
	.zero		1


	//   ....[89]....
        /*1474*/ 	.word	0x000283f0
        /*1478*/ 	.word	0x00000008
        /*147c*/ 	.word	0x00028830
        /*1480*/ 	.short	0x010a
        /*1482*/ 	.byte	0x3f
	.zero		1


	//   ....[90]....
        /*1484*/ 	.word	0x00028440
        /*1488*/ 	.word	0x00000019
        /*148c*/ 	.word	0x00028830
        /*1490*/ 	.short	0x010a
        /*1492*/ 	.byte	0x3f
	.zero		1


	//   ....[91]....
        /*1494*/ 	.word	0x00028490
        /*1498*/ 	.word	0x000000ce
        /*149c*/ 	.word	0x00028850
        /*14a0*/ 	.short	0x010a
        /*14a2*/ 	.byte	0x3f
	.zero		1


	//   ....[92]....
        /*14a4*/ 	.word	0x000284e0
        /*14a8*/ 	.word	0x00000003
        /*14ac*/ 	.word	0x00028830
        /*14b0*/ 	.short	0x010a
        /*14b2*/ 	.byte	0x3f
	.zero		1


	//   ....[93]....
        /*14b4*/ 	.word	0x00028530
        /*14b8*/ 	.word	0x00000003
        /*14bc*/ 	.word	0x00028850
        /*14c0*/ 	.short	0x010a
        /*14c2*/ 	.byte	0x3f
	.zero		1


	//   ....[94]....
        /*14c4*/ 	.word	0x00028580
        /*14c8*/ 	.word	0x00000003
        /*14cc*/ 	.word	0x00028830
        /*14d0*/ 	.short	0x010a
        /*14d2*/ 	.byte	0x3f
	.zero		1


	//   ....[95]....
        /*14d4*/ 	.word	0x000285d0
        /*14d8*/ 	.word	0x00000003
        /*14dc*/ 	.word	0x00028850
        /*14e0*/ 	.short	0x010a
        /*14e2*/ 	.byte	0x3f
	.zero		1


	//   ....[96]....
        /*14e4*/ 	.word	0x00028620
        /*14e8*/ 	.word	0x0000000b
        /*14ec*/ 	.word	0x00028850
        /*14f0*/ 	.short	0x010a
        /*14f2*/ 	.byte	0x3f
	.zero		1


	//   ....[97]....
        /*14f4*/ 	.word	0x00029210
        /*14f8*/ 	.word	0x00000016
        /*14fc*/ 	.word	0x00028820
        /*1500*/ 	.short	0x010a
        /*1502*/ 	.byte	0x3f
	.zero		1


	//   ....[98]....
        /*1504*/ 	.word	0x00029260
        /*1508*/ 	.word	0x00000003
        /*150c*/ 	.word	0x000288a0
        /*1510*/ 	.short	0x010a
        /*1512*/ 	.byte	0x3f
	.zero		1


	//   ....[99]....
        /*1514*/ 	.word	0x000292b0
        /*1518*/ 	.word	0x00000003
        /*151c*/ 	.word	0x000288c0
        /*1520*/ 	.short	0x010a
        /*1522*/ 	.byte	0x3f
	.zero		1


	//   ....[100]....
        /*1524*/ 	.word	0x00029300
        /*1528*/ 	.word	0x0000000b
        /*152c*/ 	.word	0x000288a0
        /*1530*/ 	.short	0x010a
        /*1532*/ 	.byte	0x3f
	.zero		1


	//   ....[101]....
        /*1534*/ 	.word	0x00029350
        /*1538*/ 	.word	0x0000000b
        /*153c*/ 	.word	0x000288c0
        /*1540*/ 	.short	0x010a
        /*1542*/ 	.byte	0x3f
	.zero		1


	//   ....[102]....
        /*1544*/ 	.word	0x00029470
        /*1548*/ 	.word	0x00000007
        /*154c*/ 	.word	0x00028840
        /*1550*/ 	.short	0x010a
        /*1552*/ 	.byte	0x3f
	.zero		1


	//   ....[103]....
        /*1554*/ 	.word	0x0002a9f0
        /*1558*/ 	.word	0x00000016
        /*155c*/ 	.word	0x00028820
        /*1560*/ 	.short	0x010a
        /*1562*/ 	.byte	0x3f
	.zero		1


	//   ....[104]....
        /*1564*/ 	.word	0x0002aa40
        /*1568*/ 	.word	0x00000006
        /*156c*/ 	.word	0x00028840
        /*1570*/ 	.short	0x010a
        /*1572*/ 	.byte	0x3f
	.zero		1


	//   ....[105]....
        /*1574*/ 	.word	0x0002b3c0
        /*1578*/ 	.word	0x00000006
        /*157c*/ 	.word	0x00028860
        /*1580*/ 	.short	0x010a
        /*1582*/ 	.byte	0x3f
	.zero		1


	//   ....[106]....
        /*1584*/ 	.word	0x0002be30
        /*1588*/ 	.word	0x00000000
        /*158c*/ 	.word	0x00028860
        /*1590*/ 	.short	0x010a
        /*1592*/ 	.byte	0x3f
	.zero		1


	//   ....[107]....
        /*1594*/ 	.word	0x0002d250
        /*1598*/ 	.word	0x00000007
        /*159c*/ 	.word	0x00028820
        /*15a0*/ 	.short	0x010a
        /*15a2*/ 	.byte	0x3f
	.zero		1


	//   ....[108]....
        /*15a4*/ 	.word	0x0002d3f0
        /*15a8*/ 	.word	0x00000005
        /*15ac*/ 	.word	0x00028840
        /*15b0*/ 	.short	0x010a
        /*15b2*/ 	.byte	0x3f
	.zero		1


	//   ....[109]....
        /*15b4*/ 	.word	0x0002d440
        /*15b8*/ 	.word	0x00000003
        /*15bc*/ 	.word	0x00028840
        /*15c0*/ 	.short	0x010a
        /*15c2*/ 	.byte	0x3f
	.zero		1


	//   ....[110]....
        /*15c4*/ 	.word	0x0002d490
        /*15c8*/ 	.word	0x00000005
        /*15cc*/ 	.word	0x00028860
        /*15d0*/ 	.short	0x010a
        /*15d2*/ 	.byte	0x3f
	.zero		1


	//----- nvinfo : EIATTR_NUM_MBARRIERS
	.align		4
.L_999:
        /*15d4*/ 	.byte	0x03, 0x38
        /*15d6*/ 	.short	0x0016


	//----- nvinfo : EIATTR_EXIT_INSTR_OFFSETS
	.align		4
        /*15d8*/ 	.byte	0x04, 0x1c
        /*15da*/ 	.short	(.L_1001 - .L_1000)


	//   ....[0]....
.L_1000:
        /*15dc*/ 	.word	0x00026130


	//----- nvinfo : EIATTR_MAX_THREADS
	.align		4
.L_1001:
        /*15e0*/ 	.byte	0x04, 0x05
        /*15e2*/ 	.short	(.L_1003 - .L_1002)
.L_1002:
        /*15e4*/ 	.word	0x00000180
        /*15e8*/ 	.word	0x00000001
        /*15ec*/ 	.word	0x00000001


	//----- nvinfo : EIATTR_CRS_STACK_SIZE
	.align		4
.L_1003:
        /*15f0*/ 	.byte	0x04, 0x1e
        /*15f2*/ 	.short	(.L_1005 - .L_1004)
.L_1004:
        /*15f4*/ 	.word	0x00000000


	//----- nvinfo : EIATTR_CBANK_PARAM_SIZE
	.align		4
.L_1005:
        /*15f8*/ 	.byte	0x03, 0x19
        /*15fa*/ 	.short	0x0af0


	//----- nvinfo : EIATTR_PARAM_CBANK
	.align		4
        /*15fc*/ 	.byte	0x04, 0x0a
        /*15fe*/ 	.short	(.L_1007 - .L_1006)
	.align		4
.L_1006:
        /*1600*/ 	.word	index@(.nv.constant0._ZN7cutlass13device_kernelIN5flash11enable_sm90INS1_16FlashAttnFwdSm90INS1_25CollectiveMainloopFwdSm90ILi2EN4cute5tupleIJNS5_1CILi1EEES8_S8_EEENS6_IJNS7_ILi128EEESA_SA_EEELi128ENS_6half_tEfNS_4arch4Sm90ELb0ELb1ELb0ELb1ELb1ELb1ELb0ELb1ELb1ELb1ELb1ELb0EEENS1_21CollectiveEpilogueFwdISB_S9_SC_SE_Li256ELb1ELb1ELb1ELb0EEENS1_36VarlenDynamicPersistentTileSchedulerILi128ELi128ELi256ELi128ELb1ELb1ELb1ELb1ELb0ELb1EEEEEEEEEvNT_6ParamsE)
        /*1604*/ 	.short	0x0210
        /*1606*/ 	.short	0x0af0


	//----- nvinfo : EIATTR_SW_WAR
	.align		4
.L_1007:
        /*1608*/ 	.byte	0x04, 0x36
        /*160a*/ 	.short	(.L_1009 - .L_1008)
.L_1008:
        /*160c*/ 	.word	0x00000008
.L_1009:


//--------------------- .nv.info._ZN7cutlass13device_kernelIN5flash11enable_sm90INS1_16FlashAttnFwdSm90INS1_25CollectiveMainloopFwdSm90ILi2EN4cute5tupleIJNS5_1CILi1EEES8_S8_EEENS6_IJNS7_ILi128EEESA_SA_EEELi128ENS_6half_tEfNS_4arch4Sm90ELb1ELb0ELb0ELb0ELb1ELb0ELb0ELb1ELb1ELb1ELb1ELb0EEENS1_21CollectiveEpilogueFwdISB_S9_SC_SE_Li256ELb0ELb1ELb1ELb0EEENS1_19SingleTileSchedulerILb0ELb1ELb1ELi128EEEEEEEEEvNT_6ParamsE --------------------------
	.section	.nv.info._ZN7cutlass13device_kernelIN5flash11enable_sm90INS1_16FlashAttnFwdSm90INS1_25CollectiveMainloopFwdSm90ILi2EN4cute5tupleIJNS5_1CILi1EEES8_S8_EEENS6_IJNS7_ILi128EEESA_SA_EEELi128ENS_6half_tEfNS_4arch4Sm90ELb1ELb0ELb0ELb0ELb1ELb0ELb0ELb1ELb1ELb1ELb1ELb0EEENS1_21CollectiveEpilogueFwdISB_S9_SC_SE_Li256ELb0ELb1ELb1ELb0EEENS1_19SingleTileSchedulerILb0ELb1ELb1ELi128EEEEEEEEEvNT_6ParamsE,"",@"SHT_CUDA_INFO"
	.sectionflags	@""
	.align	4


	//----- nvinfo : EIATTR_CUDA_API_VERSION
	.align		4
        /*0000*/ 	.byte	0x04, 0x37
        /*0002*/ 	.short	(.L_1011 - .L_1010)
.L_1010:
        /*0004*/ 	.word	0x00000082


	//----- nvinfo : EIATTR_KPARAM_INFO
	.align		4
.L_1011:
        /*0008*/ 	.byte	0x04, 0x17
        /*000a*/ 	.short	(.L_1013 - .L_1012)
.L_1012:
        /*000c*/ 	.word	0x00000000
        /*0010*/ 	.short	0x0000
        /*0012*/ 	.short	0x0070
        /*0014*/ 	.byte	0x00, 0xf0, 0x01, 0x28


	//----- nvinfo : EIATTR_SPARSE_MMA_MASK
	.align		4
.L_1013:
        /*0018*/ 	.byte	0x03, 0x50
        /*001a*/ 	.short	0x0000


	//----- nvinfo : EIATTR_MAXREG_COUNT
	.align		4
        /*001c*/ 	.byte	0x03, 0x1b
        /*001e*/ 	.short	0x00a8


	//----- nvinfo : EIATTR_NUM_BARRIERS
	.align		4
        /*0020*/ 	.byte	0x02, 0x4c
        /*0022*/ 	.byte	0x10
	.zero		1


	//----- nvinfo : EIATTR_EXTERNS
	.align		4
        /*0024*/ 	.byte	0x04, 0x0f
        /*0026*/ 	.short	(.L_1015 - .L_1014)


	//   ....[0]....
	.align		4
.L_1014:
        /*0028*/ 	.word	index@(__assertfail)


	//----- nvinfo : EIATTR_MERCURY_ISA_VERSION
	.align		4
.L_1015:
        /*002c*/ 	.byte	0x03, 0x5f
        /*002e*/ 	.short	0x0101


	//----- nvinfo : EIATTR_INT_WARP_WIDE_INSTR_OFFSETS
	.align		4
        /*0030*/ 	.byte	0x04, 0x31
        /*0032*/ 	.short	(.L_1017 - .L_1016)


	//   ....[0]....
.L_1016:
        /*0034*/ 	.word	0x000000b0


	//   ....[1]....
        /*0038*/ 	.word	0x000000c0


	//   ....[2]....
        /*003c*/ 	.word	0x00000160


	//----- nvinfo : EIATTR_COOP_GROUP_MASK_REGIDS
	.align		4
.L_1017:
        /*0040*/ 	.byte	0x04, 0x29
        /*0042*/ 	.short	(.L_1019 - .L_1018)


	//   ....[0]....
.L_1018:
        /*0044*/ 	.word	0xffffffff


	//   ....[1]....
        /*0048*/ 	.word	0xffffffff


	//   ....[2]....
        /*004c*/ 	.word	0xffffffff


	//   ....[3]....
        /*0050*/ 	.word	0xffffffff


	//   ....[4]....
        /*0054*/ 	.word	0xffffffff


	//   ....[5]....
        /*0058*/ 	.word	0xffffffff


	//   ....[6]....
        /*005c*/ 	.word	0xffffffff


	//   ....[7]....
        /*0060*/ 	.word	0xffffffff


	//   ....[8]....
        /*0064*/ 	.word	0xffffffff


	//   ....[9]....
        /*0068*/ 	.word	0xffffffff


	//   ....[10]....
        /*006c*/ 	.word	0xffffffff


	//   ....[11]....
        /*0070*/ 	.word	0xffffffff


	//   ....[12]....
        /*0074*/ 	.word	0xffffffff


	//   ....[13]....
        /*0078*/ 	.word	0xffffffff


	//   ....[14]....
        /*007c*/ 	.word	0xffffffff


	//   ....[15]....
        /*0080*/ 	.word	0xffffffff


	//   ....[16]....
        /*0084*/ 	.word	0xffffffff


	//   ....[17]....
        /*0088*/ 	.word	0xffffffff


	//   ....[18]....
        /*008c*/ 	.word	0xffffffff


	//   ....[19]....
        /*0090*/ 	.word	0xffffffff


	//   ....[20]....
        /*0094*/ 	.word	0xffffffff


	//   ....[21]....
        /*0098*/ 	.word	0xffffffff


	//   ....[22]....
        /*009c*/ 	.word	0xffffffff


	//   ....[23]....
        /*00a0*/ 	.word	0xffffffff


	//   ....[24]....
        /*00a4*/ 	.word	0xffffffff


	//   ....[25]....
        /*00a8*/ 	.word	0xffffffff


	//   ....[26]....
        /*00ac*/ 	.word	0xffffffff


	//   ....[27]....
        /*00b0*/ 	.word	0xffffffff


	//   ....[28]....
        /*00b4*/ 	.word	0xffffffff


	//   ....[29]....
        /*00b8*/ 	.word	0xffffffff


	//   ....[30]....
        /*00bc*/ 	.word	0xffffffff


	//   ....[31]....
        /*00c0*/ 	.word	0xffffffff


	//   ....[32]....
        /*00c4*/ 	.word	0xffffffff


	//   ....[33]....
        /*00c8*/ 	.word	0xffffffff


	//   ....[34]....
        /*00cc*/ 	.word	0xffffffff


	//   ....[35]....
        /*00d0*/ 	.word	0xffffffff


	//   ....[36]....
        /*00d4*/ 	.word	0xffffffff


	//   ....[37]....
        /*00d8*/ 	.word	0xffffffff


	//   ....[38]....
        /*00dc*/ 	.word	0xffffffff


	//   ....[39]....
        /*00e0*/ 	.word	0xffffffff


	//   ....[40]....
        /*00e4*/ 	.word	0xffffffff


	//   ....[41]....
        /*00e8*/ 	.word	0xffffffff


	//   ....[42]....
        /*00ec*/ 	.word	0xffffffff


	//   ....[43]....
        /*00f0*/ 	.word	0xffffffff


	//   ....[44]....
        /*00f4*/ 	.word	0xffffffff


	//   ....[45]....
        /*00f8*/ 	.word	0xffffffff


	//   ....[46]....
        /*00fc*/ 	.word	0xffffffff


	//   ....[47]....
        /*0100*/ 	.word	0xffffffff


	//   ....[48]....
        /*0104*/ 	.word	0xffffffff


	//   ....[49]....
        /*0108*/ 	.word	0xffffffff


	//   ....[50]....
        /*010c*/ 	.word	0xffffffff


	//   ....[51]....
        /*0110*/ 	.word	0xffffffff


	//   ....[52]....
        /*0114*/ 	.word	0xffffffff


	//   ....[53]....
        /*0118*/ 	.word	0xffffffff


	//   ....[54]....
        /*011c*/ 	.word	0xffffffff


	//   ....[55]....
        /*0120*/ 	.word	0xffffffff


	//   ....[56]....
        /*0124*/ 	.word	0xffffffff


	//   ....[57]....
        /*0128*/ 	.word	0xffffffff


	//   ....[58]....
        /*012c*/ 	.word	0xffffffff


	//   ....[59]....
        /*0130*/ 	.word	0xffffffff


	//   ....[60]....
        /*0134*/ 	.word	0xffffffff


	//   ....[61]....
        /*0138*/ 	.word	0xffffffff


	//   ....[62]....
        /*013c*/ 	.word	0xffffffff


	//   ....[63]....
        /*0140*/ 	.word	0xffffffff


	//   ....[64]....
        /*0144*/ 	.word	0xffffffff


	//   ....[65]....
        /*0148*/ 	.word	0xffffffff


	//   ....[66]....
        /*014c*/ 	.word	0xffffffff


	//   ....[67]....
        /*0150*/ 	.word	0xffffffff


	//   ....[68]....
        /*0154*/ 	.word	0xffffffff


	//   ....[69]....
        /*0158*/ 	.word	0xffffffff


	//   ....[70]....
        /*015c*/ 	.word	0xffffffff


	//   ....[71]....
        /*0160*/ 	.word	0xffffffff


	//   ....[72]....
        /*0164*/ 	.word	0xffffffff


	//   ....[73]....
        /*0168*/ 	.word	0xffffffff


	//   ....[74]....
        /*016c*/ 	.word	0xffffffff


	//   ....[75]....
        /*0170*/ 	.word	0xffffffff


	//   ....[76]....
        /*0174*/ 	.word	0xffffffff


	//   ....[77]....
        /*0178*/ 	.word	0xffffffff


	//   ....[78]....
        /*017c*/ 	.word	0xffffffff


	//   ....[79]....
        /*0180*/ 	.word	0xffffffff


	//   ....[80]....
        /*0184*/ 	.word	0xffffffff


	//   ....[81]....
        /*0188*/ 	.word	0xffffffff


	//   ....[82]....
        /*018c*/ 	.word	0xffffffff


	//   ....[83]....
        /*0190*/ 	.word	0xffffffff


	//   ....[84]....
        /*0194*/ 	.word	0xffffffff


	//   ....[85]....
        /*0198*/ 	.word	0xffffffff


	//   ....[86]....
        /*019c*/ 	.word	0xffffffff


	//   ....[87]....
        /*01a0*/ 	.word	0xffffffff


	//   ....[88]....
        /*01a4*/ 	.word	0xffffffff


	//   ....[89]....
        /*01a8*/ 	.word	0xffffffff


	//   ....[90]....
        /*01ac*/ 	.word	0xffffffff


	//   ....[91]....
        /*01b0*/ 	.word	0xffffffff


	//   ....[92]....
        /*01b4*/ 	.word	0xffffffff


	//   ....[93]....
        /*01b8*/ 	.word	0xffffffff


	//   ....[94]....
        /*01bc*/ 	.word	0xffffffff


	//   ....[95]....
        /*01c0*/ 	.word	0xffffffff


	//   ....[96]....
        /*01c4*/ 	.word	0xffffffff


	//   ....[97]....
        /*01c8*/ 	.word	0xffffffff


	//   ....[98]....
        /*01cc*/ 	.word	0xffffffff


	//   ....[99]....
        /*01d0*/ 	.word	0xffffffff


	//   ....[100]....
        /*01d4*/ 	.word	0xffffffff


	//   ....[101]....
        /*01d8*/ 	.word	0xffffffff


	//   ....[102]....
        /*01dc*/ 	.word	0xffffffff


	//   ....[103]....
        /*01e0*/ 	.word	0xffffffff


	//   ....[104]....
        /*01e4*/ 	.word	0xffffffff


	//   ....[105]....
        /*01e8*/ 	.word	0xffffffff


	//   ....[106]....
        /*01ec*/ 	.word	0xffffffff


	//   ....[107]....
        /*01f0*/ 	.word	0xffffffff


	//   ....[108]....
        /*01f4*/ 	.word	0xffffffff


	//   ....[109]....
        /*01f8*/ 	.word	0xffffffff


	//   ....[110]....
        /*01fc*/ 	.word	0xffffffff


	//   ....[111]....
        /*0200*/ 	.word	0xffffffff


	//   ....[112]....
        /*0204*/ 	.word	0xffffffff


	//   ....[113]....
        /*0208*/ 	.word	0xffffffff


	//   ....[114]....
        /*020c*/ 	.word	0xffffffff


	//   ....[115]....
        /*0210*/ 	.word	0xffffffff


	//   ....[116]....
        /*0214*/ 	.word	0xffffffff


	//   ....[117]....
        /*0218*/ 	.word	0x0500000f


	//   ....[118]....
        /*021c*/ 	.word	0x0500000f


	//   ....[119]....
        /*0220*/ 	.word	0x0500000f


	//   ....[120]....
        /*0224*/ 	.word	0x0500000f


	//   ....[121]....
        /*0228*/ 	.word	0x0500000f


	//   ....[122]....
        /*022c*/ 	.word	0x0500000f


	//   ....[123]....
        /*0230*/ 	.word	0x0500000f


	//   ....[124]....
        /*0234*/ 	.word	0x0500000f


	//   ....[125]....
        /*0238*/ 	.word	0x0500000f


	//   ....[126]....
        /*023c*/ 	.word	0x0500000f


	//   ....[127]....
        /*0240*/ 	.word	0x0500000f


	//   ....[128]....
        /*0244*/ 	.word	0x0500000f


	//   ....[129]....
        /*0248*/ 	.word	0x0500000f


	//   ....[130]....
        /*024c*/ 	.word	0x0500000f


	//   ....[131]....
        /*0250*/ 	.word	0x0500000f


	//   ....[132]....
        /*0254*/ 	.word	0x0500000f


	//   ....[133]....
        /*0258*/ 	.word	0x0500000f


	//   ....[134]....
        /*025c*/ 	.word	0x0500000f


	//   ....[135]....
        /*0260*/ 	.word	0x0500000f


	//   ....[136]....
        /*0264*/ 	.word	0x0500000f


	//   ....[137]....
        /*0268*/ 	.word	0x0500000f


	//   ....[138]....
        /*026c*/ 	.word	0x0500000f


	//   ....[139]....
        /*0270*/ 	.word	0x0500000f


	//   ....[140]....
        /*0274*/ 	.word	0x0500000f


	//   ....[141]....
        /*0278*/ 	.word	0x0500000f


	//   ....[142]....
        /*027c*/ 	.word	0x0500000f


	//   ....[143]....
        /*0280*/ 	.word	0x0500000f


	//   ....[144]....
        /*0284*/ 	.word	0x0500000f


	//   ....[145]....
        /*0288*/ 	.word	0x0500000f


	//   ....[146]....
        /*028c*/ 	.word	0x0500000f


	//   ....[147]....
        /*0290*/ 	.word	0x0500000f


	//   ....[148]....
        /*0294*/ 	.word	0x0500000f


	//   ....[149]....
        /*0298*/ 	.word	0x0500000f


	//   ....[150]....
        /*029c*/ 	.word	0x0500000f


	//   ....[151]....
        /*02a0*/ 	.word	0x0500000f


	//   ....[152]....
        /*02a4*/ 	.word	0x0500000f


	//   ....[153]....
        /*02a8*/ 	.word	0x0500000f


	//   ....[154]....
        /*02ac*/ 	.word	0x0500000f


	//   ....[155]....
        /*02b0*/ 	.word	0x0500000f


	//   ....[156]....
        /*02b4*/ 	.word	0x0500000f


	//   ....[157]....
        /*02b8*/ 	.word	0x0500000f


	//   ....[158]....
        /*02bc*/ 	.word	0x0500000f


	//   ....[159]....
        /*02c0*/ 	.word	0x0500000f


	//   ....[160]....
        /*02c4*/ 	.word	0x0500000f


	//   ....[161]....
        /*02c8*/ 	.word	0x0500000f


	//   ....[162]....
        /*02cc*/ 	.word	0x0500000f


	//   ....[163]....
        /*02d0*/ 	.word	0x0500000f


	//   ....[164]....
        /*02d4*/ 	.word	0x0500000f


	//   ....[165]....
        /*02d8*/ 	.word	0x0500000f


	//   ....[166]....
        /*02dc*/ 	.word	0x0500000f


	//   ....[167]....
        /*02e0*/ 	.word	0x0500000f


	//   ....[168]....
        /*02e4*/ 	.word	0x0500000f


	//   ....[169]....
        /*02e8*/ 	.word	0x0500000f


	//   ....[170]....
        /*02ec*/ 	.word	0x0500000f


	//   ....[171]....
        /*02f0*/ 	.word	0x0500000f


	//   ....[172]....
        /*02f4*/ 	.word	0x0500000f


	//   ....[173]....
        /*02f8*/ 	.word	0x0500000f


	//   ....[174]....
        /*02fc*/ 	.word	0x0500000f


	//   ....[175]....
        /*0300*/ 	.word	0x0500000f


	//   ....[176]....
        /*0304*/ 	.word	0x0500000f


	//   ....[177]....
        /*0308*/ 	.word	0x0500000f


	//   ....[178]....
        /*030c*/ 	.word	0x0500000f


	//   ....[179]....
        /*0310*/ 	.word	0x0500000f


	//   ....[180]....
        /*0314*/ 	.word	0x0500000f


	//   ....[181]....
        /*0318*/ 	.word	0x0500000f


	//   ....[182]....
        /*031c*/ 	.word	0x0500000f


	//   ....[183]....
        /*0320*/ 	.word	0x0500000f


	//   ....[184]....
        /*0324*/ 	.word	0x0500000f


	//   ....[185]....
        /*0328*/ 	.word	0x0500000f


	//   ....[186]....
        /*032c*/ 	.word	0x0500000f


	//   ....[187]....
        /*0330*/ 	.word	0x0500000f


	//   ....[188]....
        /*0334*/ 	.word	0x0500000f


	//   ....[189]....
        /*0338*/ 	.word	0x0500000f


	//   ....[190]....
        /*033c*/ 	.word	0x0500000f


	//   ....[191]....
        /*0340*/ 	.word	0x0500000f


	//   ....[192]....
        /*0344*/ 	.word	0x0500000f


	//   ....[193]....
        /*0348*/ 	.word	0x0500000f


	//   ....[194]....
        /*034c*/ 	.word	0x0500000f


	//   ....[195]....
        /*0350*/ 	.word	0x0500000f


	//   ....[196]....
        /*0354*/ 	.word	0x0500000f


	//   ....[197]....
        /*0358*/ 	.word	0x0500000f


	//   ....[198]....
        /*035c*/ 	.word	0x0500000f


	//----- nvinfo : EIATTR_COOP_GROUP_INSTR_OFFSETS
	.align		4
.L_1019:
        /*0360*/ 	.byte	0x04, 0x28
        /*0362*/ 	.short	(.L_1021 - .L_1020)


	//   ....[0]....
.L_1020:
        /*0364*/ 	.word	0x00000070


	//   ....[1]....
        /*0368*/ 	.word	0x00000080


	//   ....[2]....
        /*036c*/ 	.word	0x000002c0


	//   ....[3]....
        /*0370*/ 	.word	0x00000420


	//   ....[4]....
        /*0374*/ 	.word	0x00000540


	//   ....[5]....
        /*0378*/ 	.word	0x000006a0


	//   ....[6]....
        /*037c*/ 	.word	0x00001170


	//   ....[7]....
        /*0380*/ 	.word	0x00001c10


	//   ....[8]....
        /*0384*/ 	.word	0x00001c50


	//   ....[9]....
        /*0388*/ 	.word	0x00002320


	//   ....[10]....
        /*038c*/ 	.word	0x00002410


	//   ....[11]....
        /*0390*/ 	.word	0x00002d70


	//   ....[12]....
        /*0394*/ 	.word	0x00002dc0


	//   ....[13]....
        /*0398*/ 	.word	0x000042a0


	//   ....[14]....
        /*039c*/ 	.word	0x000042c0


	//   ....[15]....
        /*03a0*/ 	.word	0x00004970


	//   ....[16]....
        /*03a4*/ 	.word	0x00004a60


	//   ....[17]....
        /*03a8*/ 	.word	0x000052b0


	//   ....[18]....
        /*03ac*/ 	.word	0x00005310


	//   ....[19]....
        /*03b0*/ 	.word	0x00007030


	//   ....[20]....
        /*03b4*/ 	.word	0x00007040


	//   ....[21]....
        /*03b8*/ 	.word	0x00007080


	//   ....[22]....
        /*03bc*/ 	.word	0x00007090


	//   ....[23]....
        /*03c0*/ 	.word	0x00008520


	//   ....[24]....
        /*03c4*/ 	.word	0x00008550


	//   ....[25]....
        /*03c8*/ 	.word	0x00008620


	//   ....[26]....
        /*03cc*/ 	.word	0x00008630


	//   ....[27]....
        /*03d0*/ 	.word	0x000095c0


	//   ....[28]....
        /*03d4*/ 	.word	0x00009600


	//   ....[29]....
        /*03d8*/ 	.word	0x00009640


	//   ....[30]....
        /*03dc*/ 	.word	0x00009680


	//   ....[31]....
        /*03e0*/ 	.word	0x000096c0


	//   ....[32]....
        /*03e4*/ 	.word	0x000096d0


	//   ....[33]....
        /*03e8*/ 	.word	0x00009d20


	//   ....[34]....
        /*03ec*/ 	.word	0x00009d30


	//   ....[35]....
        /*03f0*/ 	.word	0x0000a760


	//   ....[36]....
        /*03f4*/ 	.word	0x0000b940


	//   ....[37]....
        /*03f8*/ 	.word	0x0000b970


	//   ....[38]....
        /*03fc*/ 	.word	0x0000b980


	//   ....[39]....
        /*0400*/ 	.word	0x0000b990


	//   ....[40]....
        /*0404*/ 	.word	0x0000b9a0


	//   ....[41]....
        /*0408*/ 	.word	0x0000b9b0


	//   ....[42]....
        /*040c*/ 	.word	0x0000b9c0


	//   ....[43]....
        /*0410*/ 	.word	0x0000b9e0


	//   ....[44]....
        /*0414*/ 	.word	0x0000ba50


	//   ....[45]....
        /*0418*/ 	.word	0x0000ba80


	//   ....[46]....
        /*041c*/ 	.word	0x0000bb40


	//   ....[47]....
        /*0420*/ 	.word	0x0000bb70


	//   ....[48]....
        /*0424*/ 	.word	0x0000bbb0


	//   ....[49]....
        /*0428*/ 	.word	0x0000bbc0


	//   ....[50]....
        /*042c*/ 	.word	0x0000bc00


	//   ....[51]....
        /*0430*/ 	.word	0x0000bc30


	//   ....[52]....
        /*0434*/ 	.word	0x0000c2c0


	//   ....[53]....
        /*0438*/ 	.word	0x0000c2f0


	//   ....[54]....
        /*043c*/ 	.word	0x0000c320


	//   ....[55]....
        /*0440*/ 	.word	0x0000c350


	//   ....[56]....
        /*0444*/ 	.word	0x0000c370


	//   ....[57]....
        /*0448*/ 	.word	0x0000c3f0


	//   ....[58]....
        /*044c*/ 	.word	0x0000c420


	//   ....[59]....
        /*0450*/ 	.word	0x0000c430


	//   ....[60]....
        /*0454*/ 	.word	0x0000c510


	//   ....[61]....
        /*0458*/ 	.word	0x0000c530


	//   ....[62]....
        /*045c*/ 	.word	0x0000c540


	//   ....[63]....
        /*0460*/ 	.word	0x0000c590


	//   ....[64]....
        /*0464*/ 	.word	0x0000c630


	//   ....[65]....
        /*0468*/ 	.word	0x0000c650


	//   ....[66]....
        /*046c*/ 	.word	0x0000c660


	//   ....[67]....
        /*0470*/ 	.word	0x0000c6a0


	//   ....[68]....
        /*0474*/ 	.word	0x0000cdb0


	//   ....[69]....
        /*0478*/ 	.word	0x0000cde0


	//   ....[70]....
        /*047c*/ 	.word	0x0000cdf0


	//   ....[71]....
        /*0480*/ 	.word	0x0000ce00


	//   ....[72]....
        /*0484*/ 	.word	0x0000ce30


	//   ....[73]....
        /*0488*/ 	.word	0x0000ce70


	//   ....[74]....
        /*048c*/ 	.word	0x0000ce80


	//   ....[75]....
        /*0490*/ 	.word	0x0000cea0


	//   ....[76]....
        /*0494*/ 	.word	0x0000cf00


	//   ....[77]....
        /*0498*/ 	.word	0x0000cf10


	//   ....[78]....
        /*049c*/ 	.word	0x0000cf30


	//   ....[79]....
        /*04a0*/ 	.word	0x0000cf90


	//   ....[80]....
        /*04a4*/ 	.word	0x0000cfb0


	//   ....[81]....
        /*04a8*/ 	.word	0x0000cfc0


	//   ....[82]....
        /*04ac*/ 	.word	0x0000cff0


	//   ....[83]....
        /*04b0*/ 	.word	0x0000d000


	//   ....[84]....
        /*04b4*/ 	.word	0x0000d280


	//   ....[85]....
        /*04b8*/ 	.word	0x0000d2a0


	//   ....[86]....
        /*04bc*/ 	.word	0x0000d2b0


	//   ....[87]....
        /*04c0*/ 	.word	0x0000d2d0


	//   ....[88]....
        /*04c4*/ 	.word	0x0000d340


	//   ....[89]....
        /*04c8*/ 	.word	0x0000d370


	//   ....[90]....
        /*04cc*/ 	.word	0x0000d3c0


	//   ....[91]....
        /*04d0*/ 	.word	0x0000d3f0


	//   ....[92]....
        /*04d4*/ 	.word	0x0000d440


	//   ....[93]....
        /*04d8*/ 	.word	0x0000d470


	//   ....[94]....
        /*04dc*/ 	.word	0x0000d4c0


	//   ....[95]....
        /*04e0*/ 	.word	0x0000d4f0


	//   ....[96]....
        /*04e4*/ 	.word	0x0000d540


	//   ....[97]....
        /*04e8*/ 	.word	0x0000d570


	//   ....[98]....
        /*04ec*/ 	.word	0x0000d5c0


	//   ....[99]....
        /*04f0*/ 	.word	0x0000d5f0


	//   ....[100]....
        /*04f4*/ 	.word	0x0000da50


	//   ....[101]....
        /*04f8*/ 	.word	0x0000da80


	//   ....[102]....
        /*04fc*/ 	.word	0x0000dab0


	//   ....[103]....
        /*0500*/ 	.word	0x0000dae0


	//   ....[104]....
        /*0504*/ 	.word	0x0000db10


	//   ....[105]....
        /*0508*/ 	.word	0x0000db20


	//   ....[106]....
        /*050c*/ 	.word	0x0000db40


	//   ....[107]....
        /*0510*/ 	.word	0x0000db60


	//   ....[108]....
        /*0514*/ 	.word	0x0000db80


	//   ....[109]....
        /*0518*/ 	.word	0x0000dba0


	//   ....[110]....
        /*051c*/ 	.word	0x0000dc20


	//   ....[111]....
        /*0520*/ 	.word	0x0000dc40


	//   ....[112]....
        /*0524*/ 	.word	0x0000dc70


	//   ....[113]....
        /*0528*/ 	.word	0x0000dc90


	//   ....[114]....
        /*052c*/ 	.word	0x0000de40


	//   ....[115]....
        /*0530*/ 	.word	0x0000de50


	//   ....[116]....
        /*0534*/ 	.word	0x0000e0b0


	//   ....[117]....
        /*0538*/ 	.word	0x0000e610


	//   ....[118]....
        /*053c*/ 	.word	0x0000e700


	//   ....[119]....
        /*0540*/ 	.word	0x0000e7a0


	//   ....[120]....
        /*0544*/ 	.word	0x0000e800


	//   ....[121]....
        /*0548*/ 	.word	0x0000e8d0


	//   ....[122]....
        /*054c*/ 	.word	0x0000e940


	//   ....[123]....
        /*0550*/ 	.word	0x0000ea00


	//   ....[124]....
        /*0554*/ 	.word	0x0000ea70


	//   ....[125]....
        /*0558*/ 	.word	0x0000eb50


	//   ....[126]....
        /*055c*/ 	.word	0x0000ebd0


	//   ....[127]....
        /*0560*/ 	.word	0x0000eca0


	//   ....[128]....
        /*0564*/ 	.word	0x0000ed20


	//   ....[129]....
        /*0568*/ 	.word	0x0000ede0


	//   ....[130]....
        /*056c*/ 	.word	0x0000ee50


	//   ....[131]....
        /*0570*/ 	.word	0x0000ef30


	//   ....[132]....
        /*0574*/ 	.word	0x0000efb0


	//   ....[133]....
        /*0578*/ 	.word	0x0000f070


	//   ....[134]....
        /*057c*/ 	.word	0x0000f100


	//   ....[135]....
        /*0580*/ 	.word	0x0000f170


	//   ....[136]....
        /*0584*/ 	.word	0x0000f210


	//   ....[137]....
        /*0588*/ 	.word	0x0000f2e0


	//   ....[138]....
        /*058c*/ 	.word	0x0000f350


	//   ....[139]....
        /*0590*/ 	.word	0x0000f440


	//   ....[140]....
        /*0594*/ 	.word	0x0000f4a0


	//   ....[141]....
        /*0598*/ 	.word	0x0000f570


	//   ....[142]....
        /*059c*/ 	.word	0x0000f5e0


	//   ....[143]....
        /*05a0*/ 	.word	0x0000f6d0


	//   ....[144]....
        /*05a4*/ 	.word	0x0000f730


	//   ....[145]....
        /*05a8*/ 	.word	0x0000f7f0


	//   ....[146]....
        /*05ac*/ 	.word	0x0000f870


	//   ....[147]....
        /*05b0*/ 	.word	0x0000f940


	//   ....[148]....
        /*05b4*/ 	.word	0x0000f9b0


	//   ....[149]....
        /*05b8*/ 	.word	0x0000fa60


	//   ....[150]....
        /*05bc*/ 	.word	0x0000fba0


	//   ....[151]....
        /*05c0*/ 	.word	0x0000fc50


	//   ....[152]....
        /*05c4*/ 	.word	0x0000fd20


	//   ....[153]....
        /*05c8*/ 	.word	0x0000fd70


	//   ....[154]....
        /*05cc*/ 	.word	0x0000fe50


	//   ....[155]....
        /*05d0*/ 	.word	0x0000fea0


	//   ....[156]....
        /*05d4*/ 	.word	0x0000ff70


	//   ....[157]....
        /*05d8*/ 	.word	0x0000ffc0


	//   ....[158]....
        /*05dc*/ 	.word	0x000100a0


	//   ....[159]....
        /*05e0*/ 	.word	0x000100f0


	//   ....[160]....
        /*05e4*/ 	.word	0x000101d0


	//   ....[161]....
        /*05e8*/ 	.word	0x00010220


	//   ....[162]....
        /*05ec*/ 	.word	0x000102f0


	//   ....[163]....
        /*05f0*/ 	.word	0x00010340


	//   ....[164]....
        /*05f4*/ 	.word	0x00010420


	//   ....[165]....
        /*05f8*/ 	.word	0x00010470


	//   ....[166]....
        /*05fc*/ 	.word	0x00010560


	//   ....[167]....
        /*0600*/ 	.word	0x00010600


	//   ....[168]....
        /*0604*/ 	.word	0x00010660


	//   ....[169]....
        /*0608*/ 	.word	0x00010720


	//   ....[170]....
        /*060c*/ 	.word	0x000107c0


	//   ....[171]....
        /*0610*/ 	.word	0x00010880


	//   ....[172]....
        /*0614*/ 	.word	0x00010920


	//   ....[173]....
        /*0618*/ 	.word	0x000109e0


	//   ....[174]....
        /*061c*/ 	.word	0x00010a80


	//   ....[175]....
        /*0620*/ 	.word	0x00010b40


	//   ....[176]....
        /*0624*/ 	.word	0x00010be0


	//   ....[177]....
        /*0628*/ 	.word	0x00010ca0


	//   ....[178]....
        /*062c*/ 	.word	0x00010d40


	//   ....[179]....
        /*0630*/ 	.word	0x00010e00


	//   ....[180]....
        /*0634*/ 	.word	0x00010ea0


	//   ....[181]....
        /*0638*/ 	.word	0x00010f60


	//   ....[182]....
        /*063c*/ 	.word	0x00011080


	//   ....[183]....
        /*0640*/ 	.word	0x00011120


	//   ....[184]....
        /*0644*/ 	.word	0x000111d0


	//   ....[185]....
        /*0648*/ 	.word	0x000112a0


	//   ....[186]....
        /*064c*/ 	.word	0x00011310


	//   ....[187]....
        /*0650*/ 	.word	0x000113e0


	//   ....[188]....
        /*0654*/ 	.word	0x00011450


	//   ....[189]....
        /*0658*/ 	.word	0x00011530


	//   ....[190]....
        /*065c*/ 	.word	0x000115a0


	//   ....[191]....
        /*0660*/ 	.word	0x00011680


	//   ....[192]....
        /*0664*/ 	.word	0x00011700


	//   ....[193]....
        /*0668*/ 	.word	0x000117e0


	//   ....[194]....
        /*066c*/ 	.word	0x00011850


	//   ....[195]....
        /*0670*/ 	.word	0x00011920


	//   ....[196]....
        /*0674*/ 	.word	0x00011990


	//   ....[197]....
        /*0678*/ 	.word	0x00011a50


	//   ....[198]....
        /*067c*/ 	.word	0x00011b30


	//----- nvinfo : EIATTR_REG_RECONFIG
	.align		4
.L_1021:
        /*0680*/ 	.byte	0x01, 0x54
	.zero		2


	//----- nvinfo : EIATTR_SYSCALL_OFFSETS
	.align		4
        /*0684*/ 	.byte	0x04, 0x46
        /*0686*/ 	.short	(.L_1023 - .L_1022)


	//   ....[0]....
.L_1022:
        /*0688*/ 	.word	0x00001330


	//   ....[1]....
        /*068c*/ 	.word	0x0000af80


	//   ....[2]....
        /*0690*/ 	.word	0x0000b0c0


	//   ....[3]....
        /*0694*/ 	.word	0x0000b1b0


	//   ....[4]....
        /*0698*/ 	.word	0x0000c000


	//----- nvinfo : EIATTR_MBARRIER_INSTR_OFFSETS
	.align		4
.L_1023:
        /*069c*/ 	.byte	0x04, 0x39
        /*069e*/ 	.short	(.L_1025 - .L_1024)


	//   ....[0]....
.L_1024:
        /*06a0*/ 	.word	0x00000170
        /*06a4*/ 	.word	0x000000ff
        /*06a8*/ 	.word	0x00028800
        /*06ac*/ 	.short	0x0100
        /*06ae*/ 	.byte	0x08
	.zero		1


	//   ....[1]....
        /*06b0*/ 	.word	0x00000180
        /*06b4*/ 	.word	0x000000ff
        /*06b8*/ 	.word	0x00028820
        /*06bc*/ 	.short	0x0100
        /*06be*/ 	.byte	0x08
	.zero		1


	//   ....[2]....
        /*06c0*/ 	.word	0x00000270
        /*06c4*/ 	.word	0x000000ff
        /*06c8*/ 	.word	0x00028830
        /*06cc*/ 	.short	0x0100
        /*06ce*/ 	.byte	0x08
	.zero		1


	//   ....[3]....
        /*06d0*/ 	.word	0x00000280
        /*06d4*/ 	.word	0x000000ff
        /*06d8*/ 	.word	0x00028840
        /*06dc*/ 	.short	0x0100
        /*06de*/ 	.byte	0x08
	.zero		1


	//   ....[4]....
        /*06e0*/ 	.word	0x00000290
        /*06e4*/ 	.word	0x000000ff
        /*06e8*/ 	.word	0x00028838
        /*06ec*/ 	.short	0x0100
        /*06ee*/ 	.byte	0x08
	.zero		1


	//   ....[5]....
        /*06f0*/ 	.word	0x000002a0
        /*06f4*/ 	.word	0x000000ff
        /*06f8*/ 	.word	0x00028848
        /*06fc*/ 	.short	0x0100
        /*06fe*/ 	.byte	0x08
	.zero		1


	//   ....[6]....
        /*0700*/ 	.word	0x000003d0
        /*0704*/ 	.word	0x000000ff
        /*0708*/ 	.word	0x00028850
        /*070c*/ 	.short	0x0100
        /*070e*/ 	.byte	0x08
	.zero		1


	//   ....[7]....
        /*0710*/ 	.word	0x000003e0
        /*0714*/ 	.word	0x000000ff
        /*0718*/ 	.word	0x00028860
        /*071c*/ 	.short	0x0100
        /*071e*/ 	.byte	0x08
	.zero		1


	//   ....[8]....
        /*0720*/ 	.word	0x000003f0
        /*0724*/ 	.word	0x000000ff
        /*0728*/ 	.word	0x00028858
        /*072c*/ 	.short	0x0100
        /*072e*/ 	.byte	0x08
	.zero		1


	//   ....[9]....
        /*0730*/ 	.word	0x00000400
        /*0734*/ 	.word	0x000000ff
        /*0738*/ 	.word	0x00028868
        /*073c*/ 	.short	0x0100
        /*073e*/ 	.byte	0x08
	.zero		1


	//   ....[10]....
        /*0740*/ 	.word	0x000004f0
        /*0744*/ 	.word	0x000000ff
        /*0748*/ 	.word	0x00028870
        /*074c*/ 	.short	0x0100
        /*074e*/ 	.byte	0x06
	.zero		1


	//   ....[11]....
        /*0750*/ 	.word	0x00000500
        /*0754*/ 	.word	0x000000ff
        /*0758*/ 	.word	0x00028880
        /*075c*/ 	.short	0x0100
        /*075e*/ 	.byte	0x06
	.zero		1


	//   ....[12]....
        /*0760*/ 	.word	0x00000510
        /*0764*/ 	.word	0x000000ff
        /*0768*/ 	.word	0x00028878
        /*076c*/ 	.short	0x0100
        /*076e*/ 	.byte	0x06
	.zero		1


	//   ....[13]....
        /*0770*/ 	.word	0x00000520
        /*0774*/ 	.word	0x000000ff
        /*0778*/ 	.word	0x00028888
        /*077c*/ 	.short	0x0100
        /*077e*/ 	.byte	0x06
	.zero		1


	//   ....[14]....
        /*0780*/ 	.word	0x00000650
        /*0784*/ 	.word	0x000000ff
        /*0788*/ 	.word	0x00028890
        /*078c*/ 	.short	0x0100
        /*078e*/ 	.byte	0x08
	.zero		1


	//   ....[15]....
        /*0790*/ 	.word	0x00000660
        /*0794*/ 	.word	0x000000ff
        /*0798*/ 	.word	0x000288a0
        /*079c*/ 	.short	0x0100
        /*079e*/ 	.byte	0x08
	.zero		1


	//   ....[16]....
        /*07a0*/ 	.word	0x00000670
        /*07a4*/ 	.word	0x000000ff
        /*07a8*/ 	.word	0x00028898
        /*07ac*/ 	.short	0x0100
        /*07ae*/ 	.byte	0x08
	.zero		1


	//   ....[17]....
        /*07b0*/ 	.word	0x00000680
        /*07b4*/ 	.word	0x000000ff
        /*07b8*/ 	.word	0x000288a8
        /*07bc*/ 	.short	0x0100
        /*07be*/ 	.byte	0x08
	.zero		1


	//   ....[18]....
        /*07c0*/ 	.word	0x000007c0
        /*07c4*/ 	.word	0x000000ff
        /*07c8*/ 	.word	0x000288b0
        /*07cc*/ 	.short	0x0100
        /*07ce*/ 	.byte	0x08
	.zero		1


	//   ....[19]....
        /*07d0*/ 	.word	0x000007d0
        /*07d4*/ 	.word	0x000000ff
        /*07d8*/ 	.word	0x000288c0
        /*07dc*/ 	.short	0x0100
        /*07de*/ 	.byte	0x08
	.zero		1


	//   ....[20]....
        /*07e0*/ 	.word	0x000007e0
        /*07e4*/ 	.word	0x000000ff
        /*07e8*/ 	.word	0x000288b8
        /*07ec*/ 	.short	0x0100
        /*07ee*/ 	.byte	0x08
	.zero		1


	//   ....[21]....
        /*07f0*/ 	.word	0x000007f0
        /*07f4*/ 	.word	0x000000ff
        /*07f8*/ 	.word	0x000288c8
        /*07fc*/ 	.short	0x0100
        /*07fe*/ 	.byte	0x08
	.zero		1


	//   ....[22]....
        /*0800*/ 	.word	0x00001350
        /*0804*/ 	.word	0x000000ff
        /*0808*/ 	.word	0x00028800
        /*080c*/ 	.short	0x010a
        /*080e*/ 	.byte	0x29
	.zero		1


	//   ....[23]....
        /*0810*/ 	.word	0x000013c0
        /*0814*/ 	.word	0x000000ff
        /*0818*/ 	.word	0x00028830
        /*081c*/ 	.short	0x010a
        /*081e*/ 	.byte	0x29
	.zero		1


	//   ....[24]....
        /*0820*/ 	.word	0x00001420
        /*0824*/ 	.word	0x000000ff
        /*0828*/ 	.word	0x00028830
        /*082c*/ 	.short	0x010a
        /*082e*/ 	.byte	0x29
	.zero		1


	//   ....[25]....
        /*0830*/ 	.word	0x00001a90
        /*0834*/ 	.word	0x000000ff
        /*0838*/ 	.word	0x00000000
        /*083c*/ 	.short	0x0101
        /*083e*/ 	.byte	0x06
	.zero		1


	//   ....[26]....
        /*0840*/ 	.word	0x00003ad0
        /*0844*/ 	.word	0x000000ff
        /*0848*/ 	.word	0x00028830
        /*084c*/ 	.short	0x010a
        /*084e*/ 	.byte	0x04
	.zero		1


	//   ....[27]....
        /*0850*/ 	.word	0x00003b10
        /*0854*/ 	.word	0x000000ff
        /*0858*/ 	.word	0x00028830
        /*085c*/ 	.short	0x010a
        /*085e*/ 	.byte	0x04
	.zero		1


	//   ....[28]....
        /*0860*/ 	.word	0x00003e80
        /*0864*/ 	.word	0x000000ff
        /*0868*/ 	.word	0x00028850
        /*086c*/ 	.short	0x010a
        /*086e*/ 	.byte	0x04
	.zero		1


	//   ....[29]....
        /*0870*/ 	.word	0x00003ec0
        /*0874*/ 	.word	0x000000ff
        /*0878*/ 	.word	0x00028850
        /*087c*/ 	.short	0x010a
        /*087e*/ 	.byte	0x04
	.zero		1


	//   ....[30]....
        /*0880*/ 	.word	0x00004320
        /*0884*/ 	.word	0x000000ff
        /*0888*/ 	.word	0x00000000
        /*088c*/ 	.short	0x0101
        /*088e*/ 	.byte	0x04
	.zero		1


	//   ....[31]....
        /*0890*/ 	.word	0x00005e10
        /*0894*/ 	.word	0x000000ff
        /*0898*/ 	.word	0x00000000
        /*089c*/ 	.short	0x0101
        /*089e*/ 	.byte	0x04
	.zero		1


	//   ....[32]....
        /*08a0*/ 	.word	0x00006510
        /*08a4*/ 	.word	0x000000ff
        /*08a8*/ 	.word	0x00028830
        /*08ac*/ 	.short	0x010a
        /*08ae*/ 	.byte	0x04
	.zero		1


	//   ....[33]....
        /*08b0*/ 	.word	0x00006550
        /*08b4*/ 	.word	0x000000ff
        /*08b8*/ 	.word	0x00028830
        /*08bc*/ 	.short	0x010a
        /*08be*/ 	.byte	0x04
	.zero		1


	//   ....[34]....
        /*08c0*/ 	.word	0x00006880
        /*08c4*/ 	.word	0x000000ff
        /*08c8*/ 	.word	0x00028850
        /*08cc*/ 	.short	0x010a
        /*08ce*/ 	.byte	0x04
	.zero		1


	//   ....[35]....
        /*08d0*/ 	.word	0x000068c0
        /*08d4*/ 	.word	0x000000ff
        /*08d8*/ 	.word	0x00028850
        /*08dc*/ 	.short	0x010a
        /*08de*/ 	.byte	0x04
	.zero		1


	//   ....[36]....
        /*08e0*/ 	.word	0x00006cc0
        /*08e4*/ 	.word	0x000000ff
        /*08e8*/ 	.word	0x00000000
        /*08ec*/ 	.short	0x0101
        /*08ee*/ 	.byte	0x04
	.zero		1


	//   ....[37]....
        /*08f0*/ 	.word	0x00007e90
        /*08f4*/ 	.word	0x000000ff
        /*08f8*/ 	.word	0x00000000
        /*08fc*/ 	.short	0x0101
        /*08fe*/ 	.byte	0x04
	.zero		1


	//   ....[38]....
        /*0900*/ 	.word	0x00008490
        /*0904*/ 	.word	0x000000ff
        /*0908*/ 	.word	0x00028850
        /*090c*/ 	.short	0x010a
        /*090e*/ 	.byte	0x05
	.zero		1


	//   ....[39]....
        /*0910*/ 	.word	0x000084d0
        /*0914*/ 	.word	0x000000ff
        /*0918*/ 	.word	0x00028850
        /*091c*/ 	.short	0x010a
        /*091e*/ 	.byte	0x05
	.zero		1


	//   ....[40]....
        /*0920*/ 	.word	0x00008aa0
        /*0924*/ 	.word	0x000000ff
        /*0928*/ 	.word	0x00000000
        /*092c*/ 	.short	0x0101
        /*092e*/ 	.byte	0x04
	.zero		1


	//   ....[41]....
        /*0930*/ 	.word	0x000096e0
        /*0934*/ 	.word	0x000000ff
        /*0938*/ 	.word	0x00000000
        /*093c*/ 	.short	0x0101
        /*093e*/ 	.byte	0x04
	.zero		1


	//   ....[42]....
        /*0940*/ 	.word	0x0000b670
        /*0944*/ 	.word	0x000000ff
        /*0948*/ 	.word	0x00028840
        /*094c*/ 	.short	0x010a
        /*094e*/ 	.byte	0x2f
	.zero		1


	//   ....[43]....
        /*0950*/ 	.word	0x0000bdc0
        /*0954*/ 	.word	0x000000ff
        /*0958*/ 	.word	0x00028830
        /*095c*/ 	.short	0x0107
        /*095e*/ 	.byte	0x2f
	.zero		1


	//   ....[44]....
        /*0960*/ 	.word	0x0000be30
        /*0964*/ 	.word	0x000000ff
        /*0968*/ 	.word	0x00028830
        /*096c*/ 	.short	0x0101
        /*096e*/ 	.byte	0x2f
	.zero		1


	//   ....[45]....
        /*0970*/ 	.word	0x0000c7f0
        /*0974*/ 	.word	0x000000ff
        /*0978*/ 	.word	0x00028800
        /*097c*/ 	.short	0x0107
        /*097e*/ 	.byte	0x2f
	.zero		1


	//   ....[46]....
        /*0980*/ 	.word	0x0000c830
        /*0984*/ 	.word	0x000000ff
        /*0988*/ 	.word	0x00028800
        /*098c*/ 	.short	0x0101
        /*098e*/ 	.byte	0x2f
	.zero		1


	//   ....[47]....
        /*0990*/ 	.word	0x0000c860
        /*0994*/ 	.word	0x000000ff
        /*0998*/ 	.word	0x00028820
        /*099c*/ 	.short	0x010a
        /*099e*/ 	.byte	0x2f
	.zero		1


	//   ....[48]....
        /*09a0*/ 	.word	0x0000cbb0
        /*09a4*/ 	.word	0x00000022
        /*09a8*/ 	.word	0x00028840
        /*09ac*/ 	.short	0x010a
        /*09ae*/ 	.byte	0x3f
	.zero		1


	//   ....[49]....
        /*09b0*/ 	.word	0x0000d110
        /*09b4*/ 	.word	0x00000022
        /*09b8*/ 	.word	0x00028830
        /*09bc*/ 	.short	0x0107
        /*09be*/ 	.byte	0x3f
	.zero		1


	//   ....[50]....
        /*09c0*/ 	.word	0x0000d1c0
        /*09c4*/ 	.word	0x00000022
        /*09c8*/ 	.word	0x00028830
        /*09cc*/ 	.short	0x0101
        /*09ce*/ 	.byte	0x3f
	.zero		1


	//   ....[51]....
        /*09d0*/ 	.word	0x0000d220
        /*09d4*/ 	.word	0x00000000
        /*09d8*/ 	.word	0x00028860
        /*09dc*/ 	.short	0x010a
        /*09de*/ 	.byte	0x3f
	.zero		1


	//   ....[52]....
        /*09e0*/ 	.word	0x0000d770
        /*09e4*/ 	.word	0x00000000
        /*09e8*/ 	.word	0x00028850
        /*09ec*/ 	.short	0x0107
        /*09ee*/ 	.byte	0x3f
	.zero		1


	//   ....[53]....
        /*09f0*/ 	.word	0x0000d870
        /*09f4*/ 	.word	0x00000000
        /*09f8*/ 	.word	0x00028850
        /*09fc*/ 	.short	0x0101
        /*09fe*/ 	.byte	0x3f
	.zero		1


	//   ....[54]....
        /*0a00*/ 	.word	0x0000d9f0
        /*0a04*/ 	.word	0x00000000
        /*0a08*/ 	.word	0x00028860
        /*0a0c*/ 	.short	0x010a
        /*0a0e*/ 	.byte	0x3f
	.zero		1


	//   ....[55]....
        /*0a10*/ 	.word	0x0000df20
        /*0a14*/ 	.word	0x00000000
        /*0a18*/ 	.word	0x00028850
        /*0a1c*/ 	.short	0x0107
        /*0a1e*/ 	.byte	0x3f
	.zero		1


	//   ....[56]....
        /*0a20*/ 	.word	0x0000dfd0
        /*0a24*/ 	.word	0x00000000
        /*0a28*/ 	.word	0x00028850
        /*0a2c*/ 	.short	0x0101
        /*0a2e*/ 	.byte	0x3f
	.zero		1


	//   ....[57]....
        /*0a30*/ 	.word	0x0000e070
        /*0a34*/ 	.word	0x00000007
        /*0a38*/ 	.word	0x00028820
        /*0a3c*/ 	.short	0x010a
        /*0a3e*/ 	.byte	0x3f
	.zero		1


	//   ....[58]....
        /*0a40*/ 	.word	0x0000e1a0
        /*0a44*/ 	.word	0x00000005
        /*0a48*/ 	.word	0x00028840
        /*0a4c*/ 	.short	0x010a
        /*0a4e*/ 	.byte	0x3f
	.zero		1


	//   ....[59]....
        /*0a50*/ 	.word	0x0000e240
        /*0a54*/ 	.word	0x00000007
        /*0a58*/ 	.word	0x00028840
        /*0a5c*/ 	.short	0x010a
        /*0a5e*/ 	.byte	0x3f
	.zero		1


	//   ....[60]....
        /*0a60*/ 	.word	0x0000e280
        /*0a64*/ 	.word	0x00000005
        /*0a68*/ 	.word	0x00028860
        /*0a6c*/ 	.short	0x010a
        /*0a6e*/ 	.byte	0x3f
	.zero		1


	//   ....[61]....
        /*0a70*/ 	.word	0x0000e2c0
        /*0a74*/ 	.word	0x00000007
        /*0a78*/ 	.word	0x00028860
        /*0a7c*/ 	.short	0x010a
        /*0a7e*/ 	.byte	0x3f
	.zero		1


	//   ....[62]....
        /*0a80*/ 	.word	0x0000e330
        /*0a84*/ 	.word	0x00000003
        /*0a88*/ 	.word	0x00028800
        /*0a8c*/ 	.short	0x010a
        /*0a8e*/ 	.byte	0x3f
	.zero		1


	//   ....[63]....
        /*0a90*/ 	.word	0x0000e390
        /*0a94*/ 	.word	0x00000003
        /*0a98*/ 	.word	0x00028830
        /*0a9c*/ 	.short	0x010a
        /*0a9e*/ 	.byte	0x3f
	.zero		1


	//   ....[64]....
        /*0aa0*/ 	.word	0x0000e3f0
        /*0aa4*/ 	.word	0x00000007
        /*0aa8*/ 	.word	0x00028830
        /*0aac*/ 	.short	0x010a
        /*0aae*/ 	.byte	0x3f
	.zero		1


	//   ....[65]....
        /*0ab0*/ 	.word	0x0000e450
        /*0ab4*/ 	.word	0x00000007
        /*0ab8*/ 	.word	0x00028850
        /*0abc*/ 	.short	0x010a
        /*0abe*/ 	.byte	0x3f
	.zero		1


	//   ....[66]....
        /*0ac0*/ 	.word	0x0000e4b0
        /*0ac4*/ 	.word	0x00000007
        /*0ac8*/ 	.word	0x00028830
        /*0acc*/ 	.short	0x010a
        /*0ace*/ 	.byte	0x3f
	.zero		1


	//   ....[67]....
        /*0ad0*/ 	.word	0x0000e510
        /*0ad4*/ 	.word	0x00000007
        /*0ad8*/ 	.word	0x00028850
        /*0adc*/ 	.short	0x010a
        /*0ade*/ 	.byte	0x3f
	.zero		1


	//   ....[68]....
        /*0ae0*/ 	.word	0x0000e570
        /*0ae4*/ 	.word	0x00000003
        /*0ae8*/ 	.word	0x00028850
        /*0aec*/ 	.short	0x010a
        /*0aee*/ 	.byte	0x3f
	.zero		1


	//   ....[69]....
        /*0af0*/ 	.word	0x0000e650
        /*0af4*/ 	.word	0x0000000a
        /*0af8*/ 	.word	0x00028840
        /*0afc*/ 	.short	0x010a
        /*0afe*/ 	.byte	0x3f
	.zero		1


	//   ....[70]....
        /*0b00*/ 	.word	0x0000faa0
        /*0b04*/ 	.word	0x00000003
        /*0b08*/ 	.word	0x00028820
        /*0b0c*/ 	.short	0x010a
        /*0b0e*/ 	.byte	0x3f
	.zero		1


	//   ....[71]....
        /*0b10*/ 	.word	0x0000faf0
        /*0b14*/ 	.word	0x00000022
        /*0b18*/ 	.word	0x00028840
        /*0b1c*/ 	.short	0x010a
        /*0b1e*/ 	.byte	0x3f
	.zero		1


	//   ....[72]....
        /*0b20*/ 	.word	0x000104b0
        /*0b24*/ 	.word	0x00000000
        /*0b28*/ 	.word	0x00028860
        /*0b2c*/ 	.short	0x010a
        /*0b2e*/ 	.byte	0x3f
	.zero		1


	//   ....[73]....
        /*0b30*/ 	.word	0x00010fd0
        /*0b34*/ 	.word	0x00000000
        /*0b38*/ 	.word	0x00028860
        /*0b3c*/ 	.short	0x010a
        /*0b3e*/ 	.byte	0x3f
	.zero		1


	//   ....[74]....
        /*0b40*/ 	.word	0x00011a80
        /*0b44*/ 	.word	0x00000007
        /*0b48*/ 	.word	0x00028820
        /*0b4c*/ 	.short	0x010a
        /*0b4e*/ 	.byte	0x3f
	.zero		1


	//   ....[75]....
        /*0b50*/ 	.word	0x00011bf0
        /*0b54*/ 	.word	0x00000005
        /*0b58*/ 	.word	0x00028840
        /*0b5c*/ 	.short	0x010a
        /*0b5e*/ 	.byte	0x3f
	.zero		1


	//   ....[76]....
        /*0b60*/ 	.word	0x00011c40
        /*0b64*/ 	.word	0x00000007
        /*0b68*/ 	.word	0x00028840
        /*0b6c*/ 	.short	0x010a
        /*0b6e*/ 	.byte	0x3f
	.zero		1


	//   ....[77]....
        /*0b70*/ 	.word	0x00011c90
        /*0b74*/ 	.word	0x00000005
        /*0b78*/ 	.word	0x00028860
        /*0b7c*/ 	.short	0x010a
        /*0b7e*/ 	.byte	0x3f
	.zero		1


	//----- nvinfo : EIATTR_NUM_MBARRIERS
	.align		4
.L_1025:
        /*0b80*/ 	.byte	0x03, 0x38
        /*0b82*/ 	.short	0x0016


	//----- nvinfo : EIATTR_EXIT_INSTR_OFFSETS
	.align		4
        /*0b84*/ 	.byte	0x04, 0x1c
        /*0b86*/ 	.short	(.L_1027 - .L_1026)


	//   ....[0]....
.L_1026:
        /*0b88*/ 	.word	0x0000e310


	//----- nvinfo : EIATTR_MAX_THREADS
	.align		4
.L_1027:
        /*0b8c*/ 	.byte	0x04, 0x05
        /*0b8e*/ 	.short	(.L_1029 - .L_1028)
.L_1028:
        /*0b90*/ 	.word	0x00000180
        /*0b94*/ 	.word	0x00000001
        /*0b98*/ 	.word	0x00000001


	//----- nvinfo : EIATTR_CRS_STACK_SIZE
	.align		4
.L_1029:
        /*0b9c*/ 	.byte	0x04, 0x1e
        /*0b9e*/ 	.short	(.L_1031 - .L_1030)
.L_1030:
        /*0ba0*/ 	.word	0x00000000


	//----- nvinfo : EIATTR_CBANK_PARAM_SIZE
	.align		4
.L_1031:
        /*0ba4*/ 	.byte	0x03, 0x19
        /*0ba6*/ 	.short	0x0a70


	//----- nvinfo : EIATTR_PARAM_CBANK
	.align		4
        /*0ba8*/ 	.byte	0x04, 0x0a
        /*0baa*/ 	.short	(.L_1033 - .L_1032)
	.align		4
.L_1032:
        /*0bac*/ 	.word	index@(.nv.constant0._ZN7cutlass13device_kernelIN5flash11enable_sm90INS1_16FlashAttnFwdSm90INS1_25CollectiveMainloopFwdSm90ILi2EN4cute5tupleIJNS5_1CILi1EEES8_S8_EEENS6_IJNS7_ILi128EEESA_SA_EEELi128ENS_6half_tEfNS_4arch4Sm90ELb1ELb0ELb0ELb0ELb1ELb0ELb0ELb1ELb1ELb1ELb1ELb0EEENS1_21CollectiveEpilogueFwdISB_S9_SC_SE_Li256ELb0ELb1ELb1ELb0EEENS1_19SingleTileSchedulerILb0ELb1ELb1ELi128EEEEEEEEEvNT_6ParamsE)
        /*0bb0*/ 	.short	0x0210
        /*0bb2*/ 	.short	0x0a70


	//----- nvinfo : EIATTR_SW_WAR
	.align		4
.L_1033:
        /*0bb4*/ 	.byte	0x04, 0x36
        /*0bb6*/ 	.short	(.L_1035 - .L_1034)
.L_1034:
        /*0bb8*/ 	.word	0x00000008
.L_1035:


//--------------------- .nv.info._ZN7cutlass13device_kernelIN5flash11enable_sm90INS1_16FlashAttnFwdSm90INS1_25CollectiveMainloopFwdSm90ILi2EN4cute5tupleIJNS5_1CILi1EEES8_S8_EEENS6_IJNS7_ILi128EEESA_SA_EEELi128ENS_6half_tEfNS_4arch4Sm90ELb1ELb0ELb0ELb1ELb1ELb0ELb0ELb1ELb1ELb1ELb1ELb0EEENS1_21CollectiveEpilogueFwdISB_S9_SC_SE_Li256ELb1ELb1ELb1ELb0EEENS1_36VarlenDynamicPersistentTileSchedulerILi128ELi128ELi256ELi128ELb1ELb1ELb1ELb1ELb1ELb1EEEEEEEEEvNT_6ParamsE --------------------------
	.section	.nv.info._ZN7cutlass13device_kernelIN5flash11enable_sm90INS1_16FlashAttnFwdSm90INS1_25CollectiveMainloopFwdSm90ILi2EN4cute5tupleIJNS5_1CILi1EEES8_S8_EEENS6_IJNS7_ILi128EEESA_SA_EEELi128ENS_6half_tEfNS_4arch4Sm90ELb1ELb0ELb0ELb1ELb1ELb0ELb0ELb1ELb1ELb1ELb1ELb0EEENS1_21CollectiveEpilogueFwdISB_S9_SC_SE_Li256ELb1ELb1ELb1ELb0EEENS1_36VarlenDynamicPersistentTileSchedulerILi128ELi128ELi256ELi128ELb1ELb1ELb1ELb1ELb1ELb1EEEEEEEEEvNT_6ParamsE,"",@"SHT_CUDA_INFO"
	.sectionflags	@""
	.align	4


	//----- nvinfo : EIATTR_CUDA_API_VERSION
	.align		4
        /*0000*/ 	.byte	0x04, 0x37
        /*0002*/ 	.short	(.L_1037 - .L_1036)
.L_1036:
        /*0004*/ 	.word	0x00000082


	//----- nvinfo : EIATTR_KPARAM_INFO
	.align		4
.L_1037:
        /*0008*/ 	.byte	0x04, 0x17
        /*000a*/ 	.short	(.L_1039 - .L_1038)
.L_1038:
        /*000c*/ 	.word	0x00000000
        /*0010*/ 	.short	0x0000
        /*0012*/ 	.short	0x0070
        /*0014*/ 	.byte	0x00, 0xf0, 0x01, 0x2a


	//----- nvinfo : EIATTR_SPARSE_MMA_MASK
	.align		4
.L_1039:
        /*0018*/ 	.byte	0x03, 0x50
        /*001a*/ 	.short	0x0000


	//----- nvinfo : EIATTR_MAXREG_COUNT
	.align		4
        /*001c*/ 	.byte	0x03, 0x1b
        /*001e*/ 	.short	0x00a8


	//----- nvinfo : EIATTR_NUM_BARRIERS
	.align		4
        /*0020*/ 	.byte	0x02, 0x4c
        /*0022*/ 	.byte	0x10
	.zero		1


	//----- nvinfo : EIATTR_EXTERNS
	.align		4
        /*0024*/ 	.byte	0x04, 0x0f
        /*0026*/ 	.short	(.L_1041 - .L_1040)


	//   ....[0]....
	.align		4
.L_1040:
        /*0028*/ 	.word	index@(__assertfail)


	//----- nvinfo : EIATTR_ANNOTATIONS
	.align		4
.L_1041:
        /*002c*/ 	.byte	0x04, 0x55
        /*002e*/ 	.short	(.L_1043 - .L_1042)


	//   ....[0]....
.L_1042:
        /* <DEDUP_REMOVED lines=14> */


	//----- nvinfo : EIATTR_MERCURY_ISA_VERSION
	.align		4
.L_1043:
        /*00f8*/ 	.byte	0x03, 0x5f
        /*00fa*/ 	.short	0x0101


	//----- nvinfo : EIATTR_UNUSED_LOAD_BYTE_OFFSET
	.align		4
        /*00fc*/ 	.byte	0x04, 0x44
        /*00fe*/ 	.short	(.L_1045 - .L_1044)


	//   ....[0]....
.L_1044:
        /*0100*/ 	.word	0x00000970
        /*0104*/ 	.word	0x0000fff0


	//   ....[1]....
        /*0108*/ 	.word	0x000095c0
        /*010c*/ 	.word	0x0000fff0


	//----- nvinfo : EIATTR_INT_WARP_WIDE_INSTR_OFFSETS
	.align		4
.L_1045:
        /*0110*/ 	.byte	0x04, 0x31
        /*0112*/ 	.short	(.L_1047 - .L_1046)


	//   ....[0]....
.L_1046:
        /*0114*/ 	.word	0x000000c0


	//   ....[1]....
        /*0118*/ 	.word	0x000000d0


	//   ....[2]....
        /*011c*/ 	.word	0x00000170


	//   ....[3]....
        /*0120*/ 	.word	0x0000dde0


	//   ....[4]....
        /*0124*/ 	.word	0x0000de70


	//   ....[5]....
        /*0128*/ 	.word	0x00010cb0


	//   ....[6]....
        /*012c*/ 	.word	0x00010d40


	//----- nvinfo : EIATTR_COOP_GROUP_MASK_REGIDS
	.align		4
.L_1047:
        /*0130*/ 	.byte	0x04, 0x29
        /*0132*/ 	.short	(.L_1049 - .L_1048)


	//   ....[0]....
.L_1048:
        /*0134*/ 	.word	0xffffffff


	//   ....[1]....
        /*0138*/ 	.word	0xffffffff


	//   ....[2]....
        /*013c*/ 	.word	0xffffffff


	//   ....[3]....
        /*0140*/ 	.word	0xffffffff


	//   ....[4]....
        /*0144*/ 	.word	0xffffffff


	//   ....[5]....
        /*0148*/ 	.word	0xffffffff


	//   ....[6]....
        /*014c*/ 	.word	0xffffffff


	//   ....[7]....
        /*0150*/ 	.word	0xffffffff


	//   ....[8]....
        /*0154*/ 	.word	0xffffffff


	//   ....[9]....
        /*0158*/ 	.word	0xffffffff


	//   ....[10]....
        /*015c*/ 	.word	0xffffffff


	//   ....[11]....
        /*0160*/ 	.word	0xffffffff


	//   ....[12]....
        /*0164*/ 	.word	0xffffffff


	//   ....[13]....
        /*0168*/ 	.word	0xffffffff


	//   ....[14]....
        /*016c*/ 	.word	0xffffffff


	//   ....[15]....
        /*0170*/ 	.word	0xffffffff


	//   ....[16]....
        /*0174*/ 	.word	0xffffffff


	//   ....[17]....
        /*0178*/ 	.word	0xffffffff


	//   ....[18]....
        /*017c*/ 	.word	0xffffffff


	//   ....[19]....
        /*0180*/ 	.word	0xffffffff


	//   ....[20]....
        /*0184*/ 	.word	0xffffffff


	//   ....[21]....
        /*0188*/ 	.word	0xffffffff


	//   ....[22]....
        /*018c*/ 	.word	0xffffffff


	//   ....[23]....
        /*0190*/ 	.word	0xffffffff


	//   ....[24]....
        /*0194*/ 	.word	0xffffffff


	//   ....[25]....
        /*0198*/ 	.word	0xffffffff


	//   ....[26]....
        /*019c*/ 	.word	0xffffffff


	//   ....[27]....
        /*01a0*/ 	.word	0xffffffff


	//   ....[28]....
        /*01a4*/ 	.word	0xffffffff


	//   ....[29]....
        /*01a8*/ 	.word	0xffffffff


	//   ....[30]....
        /*01ac*/ 	.word	0xffffffff


	//   ....[31]....
        /*01b0*/ 	.word	0xffffffff


	//   ....[32]....
        /*01b4*/ 	.word	0xffffffff


	//   ....[33]....
        /*01b8*/ 	.word	0xffffffff


	//   ....[34]....
        /*01bc*/ 	.word	0xffffffff


	//   ....[35]....
        /*01c0*/ 	.word	0xffffffff


	//   ....[36]....
        /*01c4*/ 	.word	0xffffffff


	//   ....[37]....
        /*01c8*/ 	.word	0xffffffff


	//   ....[38]....
        /*01cc*/ 	.word	0xffffffff


	//   ....[39]....
        /*01d0*/ 	.word	0xffffffff


	//   ....[40]....
        /*01d4*/ 	.word	0xffffffff


	//   ....[41]....
        /*01d8*/ 	.word	0xffffffff


	//   ....[42]....
        /*01dc*/ 	.word	0xffffffff


	//   ....[43]....
        /*01e0*/ 	.word	0xffffffff


	//   ....[44]....
        /*01e4*/ 	.word	0xffffffff


	//   ....[45]....
        /*01e8*/ 	.word	0xffffffff


	//   ....[46]....
        /*01ec*/ 	.word	0xffffffff


	//   ....[47]....
        /*01f0*/ 	.word	0xffffffff


	//   ....[48]....
        /*01f4*/ 	.word	0xffffffff


	//   ....[49]....
        /*01f8*/ 	.word	0xffffffff


	//   ....[50]....
        /*01fc*/ 	.word	0xffffffff


	//   ....[51]....
        /*0200*/ 	.word	0xffffffff


	//   ....[52]....
        /*0204*/ 	.word	0xffffffff


	//   ....[53]....
        /*0208*/ 	.word	0xffffffff


	//   ....[54]....
        /*020c*/ 	.word	0xffffffff


	//   ....[55]....
        /*0210*/ 	.word	0xffffffff


	//   ....[56]....
        /*0214*/ 	.word	0xffffffff


	//   ....[57]....
        /*0218*/ 	.word	0xffffffff


	//   ....[58]....
        /*021c*/ 	.word	0xffffffff


	//   ....[59]....
        /*0220*/ 	.word	0xffffffff


	//   ....[60]....
        /*0224*/ 	.word	0xffffffff


	//   ....[61]....
        /*0228*/ 	.word	0xffffffff


	//   ....[62]....
        /*022c*/ 	.word	0xffffffff


	//   ....[63]....
        /*0230*/ 	.word	0xffffffff


	//   ....[64]....
        /*0234*/ 	.word	0xffffffff


	//   ....[65]....
        /*0238*/ 	.word	0xffffffff


	//   ....[66]....
        /*023c*/ 	.word	0xffffffff


	//   ....[67]....
        /*0240*/ 	.word	0xffffffff


	//   ....[68]....
        /*0244*/ 	.word	0xffffffff


	//   ....[69]....
        /*0248*/ 	.word	0xffffffff


	//   ....[70]....
        /*024c*/ 	.word	0xffffffff


	//   ....[71]....
        /*0250*/ 	.word	0xffffffff


	//   ....[72]....
        /*0254*/ 	.word	0xffffffff


	//   ....[73]....
        /*0258*/ 	.word	0xffffffff


	//   ....[74]....
        /*025c*/ 	.word	0xffffffff


	//   ....[75]....
        /*0260*/ 	.word	0xffffffff


	//   ....[76]....
        /*0264*/ 	.word	0xffffffff


	//   ....[77]....
        /*0268*/ 	.word	0xffffffff


	//   ....[78]....
        /*026c*/ 	.word	0xffffffff


	//   ....[79]....
        /*0270*/ 	.word	0xffffffff


	//   ....[80]....
        /*0274*/ 	.word	0xffffffff


	//   ....[81]....
        /*0278*/ 	.word	0xffffffff


	//   ....[82]....
        /*027c*/ 	.word	0xffffffff


	//   ....[83]....
        /*0280*/ 	.word	0xffffffff


	//   ....[84]....
        /*0284*/ 	.word	0xffffffff


	//   ....[85]....
        /*0288*/ 	.word	0xffffffff


	//   ....[86]....
        /*028c*/ 	.word	0xffffffff


	//   ....[87]....
        /*0290*/ 	.word	0xffffffff


	//   ....[88]....
        /*0294*/ 	.word	0xffffffff


	//   ....[89]....
        /*0298*/ 	.word	0xffffffff


	//   ....[90]....
        /*029c*/ 	.word	0xffffffff


	//   ....[91]....
        /*02a0*/ 	.word	0xffffffff


	//   ....[92]....
        /*02a4*/ 	.word	0xffffffff


	//   ....[93]....
        /*02a8*/ 	.word	0xffffffff


	//   ....[94]....
        /*02ac*/ 	.word	0xffffffff


	//   ....[95]....
        /*02b0*/ 	.word	0xffffffff


	//   ....[96]....
        /*02b4*/ 	.word	0xffffffff


	//   ....[97]....
        /*02b8*/ 	.word	0xffffffff


	//   ....[98]....
        /*02bc*/ 	.word	0xffffffff


	//   ....[99]....
        /*02c0*/ 	.word	0xffffffff


	//   ....[100]....
        /*02c4*/ 	.word	0xffffffff


	//   ....[101]....
        /*02c8*/ 	.word	0xffffffff


	//   ....[102]....
        /*02cc*/ 	.word	0xffffffff


	//   ....[103]....
        /*02d0*/ 	.word	0xffffffff


	//   ....[104]....
        /*02d4*/ 	.word	0xffffffff


	//   ....[105]....
        /*02d8*/ 	.word	0xffffffff


	//   ....[106]....
        /*02dc*/ 	.word	0xffffffff


	//   ....[107]....
        /*02e0*/ 	.word	0xffffffff


	//   ....[108]....
        /*02e4*/ 	.word	0xffffffff


	//   ....[109]....
        /*02e8*/ 	.word	0xffffffff


	//   ....[110]....
        /*02ec*/ 	.word	0xffffffff


	//   ....[111]....
        /*02f0*/ 	.word	0xffffffff


	//   ....[112]....
        /*02f4*/ 	.word	0xffffffff


	//   ....[113]....
        /*02f8*/ 	.word	0xffffffff


	//   ....[114]....
        /*02fc*/ 	.word	0xffffffff


	//   ....[115]....
        /*0300*/ 	.word	0xffffffff


	//   ....[116]....
        /*0304*/ 	.word	0xffffffff


	//   ....[117]....
        /*0308*/ 	.word	0xffffffff


	//   ....[118]....
        /*030c*/ 	.word	0xffffffff


	//   ....[119]....
        /*0310*/ 	.word	0xffffffff


	//   ....[120]....
        /*0314*/ 	.word	0xffffffff


	//   ....[121]....
        /*0318*/ 	.word	0xffffffff


	//   ....[122]....
        /*031c*/ 	.word	0xffffffff


	//   ....[123]....
        /*0320*/ 	.word	0xffffffff


	//   ....[124]....
        /*0324*/ 	.word	0xffffffff


	//   ....[125]....
        /*0328*/ 	.word	0xffffffff


	//   ....[126]....
        /*032c*/ 	.word	0xffffffff


	//   ....[127]....
        /*0330*/ 	.word	0xffffffff


	//   ....[128]....
        /*0334*/ 	.word	0xffffffff


	//   ....[129]....
        /*0338*/ 	.word	0xffffffff


	//   ....[130]....
        /*033c*/ 	.word	0xffffffff


	//   ....[131]....
        /*0340*/ 	.word	0xffffffff


	//   ....[132]....
        /*0344*/ 	.word	0xffffffff


	//   ....[133]....
        /*0348*/ 	.word	0xffffffff


	//   ....[134]....
        /*034c*/ 	.word	0xffffffff


	//   ....[135]....
        /*0350*/ 	.word	0xffffffff


	//   ....[136]....
        /*0354*/ 	.word	0xffffffff


	//   ....[137]....
        /*0358*/ 	.word	0xffffffff


	//   ....[138]....
        /*035c*/ 	.word	0xffffffff


	//   ....[139]....
        /*0360*/ 	.word	0xffffffff


	//   ....[140]....
        /*0364*/ 	.word	0xffffffff


	//   ....[141]....
        /*0368*/ 	.word	0xffffffff


	//   ....[142]....
        /*036c*/ 	.word	0xffffffff


	//   ....[143]....
        /*0370*/ 	.word	0xffffffff


	//   ....[144]....
        /*0374*/ 	.word	0xffffffff


	//   ....[145]....
        /*0378*/ 	.word	0xffffffff


	//   ....[146]....
        /*037c*/ 	.word	0xffffffff


	//   ....[147]....
        /*0380*/ 	.word	0xffffffff


	//   ....[148]....
        /*0384*/ 	.word	0xffffffff


	//   ....[149]....
        /*0388*/ 	.word	0xffffffff


	//   ....[150]....
        /*038c*/ 	.word	0xffffffff


	//   ....[151]....
        /*0390*/ 	.word	0xffffffff


	//   ....[152]....
        /*0394*/ 	.word	0xffffffff


	//   ....[153]....
        /*0398*/ 	.word	0xffffffff


	//   ....[154]....
        /*039c*/ 	.word	0xffffffff


	//   ....[155]....
        /*03a0*/ 	.word	0xffffffff


	//   ....[156]....
        /*03a4*/ 	.word	0xffffffff


	//   ....[157]....
        /*03a8*/ 	.word	0xffffffff


	//   ....[158]....
        /*03ac*/ 	.word	0xffffffff


	//   ....[159]....
        /*03b0*/ 	.word	0xffffffff


	//   ....[160]....
        /*03b4*/ 	.word	0xffffffff


	//   ....[161]....
        /*03b8*/ 	.word	0xffffffff


	//   ....[162]....
        /*03bc*/ 	.word	0xffffffff


	//   ....[163]....
        /*03c0*/ 	.word	0xffffffff


	//   ....[164]....
        /*03c4*/ 	.word	0xffffffff


	//   ....[165]....
        /*03c8*/ 	.word	0xffffffff


	//   ....[166]....
        /*03cc*/ 	.word	0xffffffff


	//   ....[167]....
        /*03d0*/ 	.word	0x0500000f


	//   ....[168]....
        /*03d4*/ 	.word	0x0500000f


	//   ....[169]....
        /*03d8*/ 	.word	0x0500000f


	//   ....[170]....
        /*03dc*/ 	.word	0x0500000f


	//   ....[171]....
        /*03e0*/ 	.word	0x0500000f


	//   ....[172]....
        /*03e4*/ 	.word	0x0500000f


	//   ....[173]....
        /*03e8*/ 	.word	0x0500000f


	//   ....[174]....
        /*03ec*/ 	.word	0x0500000f


	//   ....[175]....
        /*03f0*/ 	.word	0x0500000f


	//   ....[176]....
        /*03f4*/ 	.word	0x0500000f


	//   ....[177]....
        /*03f8*/ 	.word	0x0500000f


	//   ....[178]....
        /*03fc*/ 	.word	0x0500000f


	//   ....[179]....
        /*0400*/ 	.word	0x0500000f


	//   ....[180]....
        /*0404*/ 	.word	0x0500000f


	//   ....[181]....
        /*0408*/ 	.word	0x0500000f


	//   ....[182]....
        /*040c*/ 	.word	0x0500000f


	//   ....[183]....
        /*0410*/ 	.word	0x0500000f


	//   ....[184]....
        /*0414*/ 	.word	0x0500000f


	//   ....[185]....
        /*0418*/ 	.word	0x0500000f


	//   ....[186]....
        /*041c*/ 	.word	0x0500000f


	//   ....[187]....
        /*0420*/ 	.word	0x0500000f


	//   ....[188]....
        /*0424*/ 	.word	0x0500000f


	//   ....[189]....
        /*0428*/ 	.word	0x0500000f


	//   ....[190]....
        /*042c*/ 	.word	0x0500000f


	//   ....[191]....
        /*0430*/ 	.word	0x0500000f


	//   ....[192]....
        /*0434*/ 	.word	0x0500000f


	//   ....[193]....
        /*0438*/ 	.word	0x0500000f


	//   ....[194]....
        /*043c*/ 	.word	0x0500000f


	//   ....[195]....
        /*0440*/ 	.word	0x0500000f


	//   ....[196]....
        /*0444*/ 	.word	0x0500000f


	//   ....[197]....
        /*0448*/ 	.word	0x0500000f


	//   ....[198]....
        /*044c*/ 	.word	0x0500000f


	//   ....[199]....
        /*0450*/ 	.word	0x0500000f


	//   ....[200]....
        /*0454*/ 	.word	0x0500000f


	//   ....[201]....
        /*0458*/ 	.word	0x0500000f


	//   ....[202]....
        /*045c*/ 	.word	0x0500000f


	//   ....[203]....
        /*0460*/ 	.word	0x0500000f


	//   ....[204]....
        /*0464*/ 	.word	0x0500000f


	//   ....[205]....
        /*0468*/ 	.word	0x0500000f


	//   ....[206]....
        /*046c*/ 	.word	0x0500000f


	//   ....[207]....
        /*0470*/ 	.word	0x0500000f


	//   ....[208]....
        /*0474*/ 	.word	0x0500000f


	//   ....[209]....
        /*0478*/ 	.word	0x0500000f


	//   ....[210]....
        /*047c*/ 	.word	0x0500000f


	//   ....[211]....
        /*0480*/ 	.word	0x0500000f


	//   ....[212]....
        /*0484*/ 	.word	0x0500000f


	//   ....[213]....
        /*0488*/ 	.word	0x0500000f


	//   ....[214]....
        /*048c*/ 	.word	0x0500000f


	//   ....[215]....
        /*0490*/ 	.word	0x0500000f


	//   ....[216]....
        /*0494*/ 	.word	0x0500000f


	//   ....[217]....
        /*0498*/ 	.word	0x0500000f


	//   ....[218]....
        /*049c*/ 	.word	0x0500000f


	//   ....[219]....
        /*04a0*/ 	.word	0x0500000f


	//   ....[220]....
        /*04a4*/ 	.word	0x0500000f


	//   ....[221]....
        /*04a8*/ 	.word	0x0500000f


	//   ....[222]....
        /*04ac*/ 	.word	0x0500000f


	//   ....[223]....
        /*04b0*/ 	.word	0x0500000f


	//   ....[224]....
        /*04b4*/ 	.word	0x0500000f


	//   ....[225]....
        /*04b8*/ 	.word	0x0500000f


	//   ....[226]....
        /*04bc*/ 	.word	0x0500000f


	//   ....[227]....
        /*04c0*/ 	.word	0x0500000f


	//   ....[228]....
        /*04c4*/ 	.word	0x0500000f


	//   ....[229]....
        /*04c8*/ 	.word	0x0500000f


	//   ....[230]....
        /*04cc*/ 	.word	0x0500000f


	//   ....[231]....
        /*04d0*/ 	.word	0x0500000f


	//   ....[232]....
        /*04d4*/ 	.word	0x0500000f


	//   ....[233]....
        /*04d8*/ 	.word	0x0500000f


	//   ....[234]....
        /*04dc*/ 	.word	0x0500000f


	//   ....[235]....
        /*04e0*/ 	.word	0x0500000f


	//   ....[236]....
        /*04e4*/ 	.word	0x0500000f


	//   ....[237]....
        /*04e8*/ 	.word	0x0500000f


	//   ....[238]....
        /*04ec*/ 	.word	0x0500000f


	//   ....[239]....
        /*04f0*/ 	.word	0x0500000f


	//   ....[240]....
        /*04f4*/ 	.word	0x0500000f


	//   ....[241]....
        /*04f8*/ 	.word	0x0500000f


	//   ....[242]....
        /*04fc*/ 	.word	0x0500000f


	//   ....[243]....
        /*0500*/ 	.word	0x0500000f


	//   ....[244]....
        /*0504*/ 	.word	0x0500000f


	//   ....[245]....
        /*0508*/ 	.word	0x0500000f


	//   ....[246]....
        /*050c*/ 	.word	0x0500000f


	//   ....[247]....
        /*0510*/ 	.word	0x0500000f


	//   ....[248]....
        /*0514*/ 	.word	0x0500000f


	//   ....[249]....
        /*0518*/ 	.word	0x0500000f


	//   ....[250]....
        /*051c*/ 	.word	0x0500000f


	//   ....[251]....
        /*0520*/ 	.word	0x0500000f


	//   ....[252]....
        /*0524*/ 	.word	0x0500000f


	//   ....[253]....
        /*0528*/ 	.word	0x0500000f


	//   ....[254]....
        /*052c*/ 	.word	0x0500000f


	//   ....[255]....
        /*0530*/ 	.word	0x0500000f


	//   ....[0]....
        /*0534*/ 	.word	0x0500000f


	//   ....[1]....
        /*0538*/ 	.word	0x0500000f


	//   ....[2]....
        /*053c*/ 	.word	0x0500000f


	//   ....[3]....
        /*0540*/ 	.word	0x0500000f


	//   ....[4]....
        /*0544*/ 	.word	0x0500000f


	//   ....[5]....
        /*0548*/ 	.word	0x0500000f


	//   ....[6]....
        /*054c*/ 	.word	0x0500000f


	//   ....[7]....
        /*0550*/ 	.word	0x0500000f


	//   ....[8]....
        /*0554*/ 	.word	0x0500000f


	//   ....[9]....
        /*0558*/ 	.word	0x0500000f


	//   ....[10]....
        /*055c*/ 	.word	0x0500000f


	//----- nvinfo : EIATTR_COOP_GROUP_INSTR_OFFSETS
	.align		4
.L_1049:
        /*0560*/ 	.byte	0x04, 0x28
        /*0562*/ 	.short	(.L_1051 - .L_1050)


	//   ....[0]....
.L_1050:
        /*0564*/ 	.word	0x00000080


	//   ....[1]....
        /*0568*/ 	.word	0x00000090


	//   ....[2]....
        /*056c*/ 	.word	0x000002d0


	//   ....[3]....
        /*0570*/ 	.word	0x00000430


	//   ....[4]....
        /*0574*/ 	.word	0x00000550


	//   ....[5]....
        /*0578*/ 	.word	0x000006b0


	//   ....[6]....
        /*057c*/ 	.word	0x00001a90


	//   ....[7]....
        /*0580*/ 	.word	0x00002390


	//   ....[8]....
        /*0584*/ 	.word	0x000023e0


	//   ....[9]....
        /*0588*/ 	.word	0x00002b90


	//   ....[10]....
        /*058c*/ 	.word	0x00002c20


	//   ....[11]....
        /*0590*/ 	.word	0x000035a0


	//   ....[12]....
        /*0594*/ 	.word	0x000035f0


	//   ....[13]....
        /*0598*/ 	.word	0x000049f0


	//   ....[14]....
        /*059c*/ 	.word	0x00004a10


	//   ....[15]....
        /*05a0*/ 	.word	0x000050c0


	//   ....[16]....
        /*05a4*/ 	.word	0x000051a0


	//   ....[17]....
        /*05a8*/ 	.word	0x000059b0


	//   ....[18]....
        /*05ac*/ 	.word	0x00005a20


	//   ....[19]....
        /*05b0*/ 	.word	0x00007790


	//   ....[20]....
        /*05b4*/ 	.word	0x000077a0


	//   ....[21]....
        /*05b8*/ 	.word	0x000077d0


	//   ....[22]....
        /*05bc*/ 	.word	0x000077e0


	//   ....[23]....
        /*05c0*/ 	.word	0x00008c70


	//   ....[24]....
        /*05c4*/ 	.word	0x00008ca0


	//   ....[25]....
        /*05c8*/ 	.word	0x00008d70


	//   ....[26]....
        /*05cc*/ 	.word	0x00008d80


	//   ....[27]....
        /*05d0*/ 	.word	0x0000a0d0


	//   ....[28]....
        /*05d4*/ 	.word	0x0000a110


	//   ....[29]....
        /*05d8*/ 	.word	0x0000a140


	//   ....[30]....
        /*05dc*/ 	.word	0x0000a170


	//   ....[31]....
        /*05e0*/ 	.word	0x0000a840


	//   ....[32]....
        /*05e4*/ 	.word	0x0000a860


	//   ....[33]....
        /*05e8*/ 	.word	0x0000a930


	//   ....[34]....
        /*05ec*/ 	.word	0x0000a950


	//   ....[35]....
        /*05f0*/ 	.word	0x0000aa10


	//   ....[36]....
        /*05f4*/ 	.word	0x0000aa30


	//   ....[37]....
        /*05f8*/ 	.word	0x0000ab00


	//   ....[38]....
        /*05fc*/ 	.word	0x0000ab20


	//   ....[39]....
        /*0600*/ 	.word	0x0000aee0


	//   ....[40]....
        /*0604*/ 	.word	0x0000aef0


	//   ....[41]....
        /*0608*/ 	.word	0x0000b320


	//   ....[42]....
        /*060c*/ 	.word	0x0000b330


	//   ....[43]....
        /*0610*/ 	.word	0x0000c020


	//   ....[44]....
        /*0614*/ 	.word	0x0000c050


	//   ....[45]....
        /*0618*/ 	.word	0x0000c120


	//   ....[46]....
        /*061c*/ 	.word	0x0000c140


	//   ....[47]....
        /*0620*/ 	.word	0x0000c200


	//   ....[48]....
        /*0624*/ 	.word	0x0000c220


	//   ....[49]....
        /*0628*/ 	.word	0x0000c2f0


	//   ....[50]....
        /*062c*/ 	.word	0x0000c310


	//   ....[51]....
        /*0630*/ 	.word	0x0000c450


	//   ....[52]....
        /*0634*/ 	.word	0x0000c660


	//   ....[53]....
        /*0638*/ 	.word	0x0000c690


	//   ....[54]....
        /*063c*/ 	.word	0x0000c6c0


	//   ....[55]....
        /*0640*/ 	.word	0x0000c6f0


	//   ....[56]....
        /*0644*/ 	.word	0x0000c720


	//   ....[57]....
        /*0648*/ 	.word	0x0000c750


	//   ....[58]....
        /*064c*/ 	.word	0x0000c8c0


	//   ....[59]....
        /*0650*/ 	.word	0x0000c8f0


	//   ....[60]....
        /*0654*/ 	.word	0x0000c920


	//   ....[61]....
        /*0658*/ 	.word	0x0000c950


	//   ....[62]....
        /*065c*/ 	.word	0x0000c980


	//   ....[63]....
        /*0660*/ 	.word	0x0000c9b0


	//   ....[64]....
        /*0664*/ 	.word	0x0000ca40


	//   ....[65]....
        /*0668*/ 	.word	0x0000ca70


	//   ....[66]....
        /*066c*/ 	.word	0x0000ca80


	//   ....[67]....
        /*0670*/ 	.word	0x0000cac0


	//   ....[68]....
        /*0674*/ 	.word	0x0000e8e0


	//   ....[69]....
        /*0678*/ 	.word	0x0000e900


	//   ....[70]....
        /*067c*/ 	.word	0x0000e9a0


	//   ....[71]....
        /*0680*/ 	.word	0x0000e9c0


	//   ....[72]....
        /*0684*/ 	.word	0x0000ea50


	//   ....[73]....
        /*0688*/ 	.word	0x0000ea70


	//   ....[74]....
        /*068c*/ 	.word	0x0000eb00


	//   ....[75]....
        /*0690*/ 	.word	0x0000eb20


	//   ....[76]....
        /*0694*/ 	.word	0x0000ebb0


	//   ....[77]....
        /*0698*/ 	.word	0x0000ebd0


	//   ....[78]....
        /*069c*/ 	.word	0x0000ec60


	//   ....[79]....
        /*06a0*/ 	.word	0x0000ec80


	//   ....[80]....
        /*06a4*/ 	.word	0x0000ed10


	//   ....[81]....
        /*06a8*/ 	.word	0x0000ed30


	//   ....[82]....
        /*06ac*/ 	.word	0x0000ed40


	//   ....[83]....
        /*06b0*/ 	.word	0x0000edc0


	//   ....[84]....
        /*06b4*/ 	.word	0x0000f500


	//   ....[85]....
        /*06b8*/ 	.word	0x0000f530


	//   ....[86]....
        /*06bc*/ 	.word	0x0000f590


	//   ....[87]....
        /*06c0*/ 	.word	0x0000f5e0


	//   ....[88]....
        /*06c4*/ 	.word	0x0000f630


	//   ....[89]....
        /*06c8*/ 	.word	0x0000f680


	//   ....[90]....
        /*06cc*/ 	.word	0x0000f6d0


	//   ....[91]....
        /*06d0*/ 	.word	0x0000f720


	//   ....[92]....
        /*06d4*/ 	.word	0x0000f770


	//   ....[93]....
        /*06d8*/ 	.word	0x0000f7c0


	//   ....[94]....
        /*06dc*/ 	.word	0x0000f810


	//   ....[95]....
        /*06e0*/ 	.word	0x0000f860


	//   ....[96]....
        /*06e4*/ 	.word	0x0000f8b0


	//   ....[97]....
        /*06e8*/ 	.word	0x0000f8f0


	//   ....[98]....
        /*06ec*/ 	.word	0x0000f910


	//   ....[99]....
        /*06f0*/ 	.word	0x0000f950


	//   ....[100]....
        /*06f4*/ 	.word	0x00010080


	//   ....[101]....
        /*06f8*/ 	.word	0x000100b0


	//   ....[102]....
        /*06fc*/ 	.word	0x00010110


	//   ....[103]....
        /*0700*/ 	.word	0x00010120


	//   ....[104]....
        /*0704*/ 	.word	0x00010170


	//   ....[105]....
        /*0708*/ 	.word	0x00010180


	//   ....[106]....
        /*070c*/ 	.word	0x000101d0


	//   ....[107]....
        /*0710*/ 	.word	0x000101e0


	//   ....[108]....
        /*0714*/ 	.word	0x00010230


	//   ....[109]....
        /*0718*/ 	.word	0x00010240


	//   ....[110]....
        /*071c*/ 	.word	0x00010290


	//   ....[111]....
        /*0720*/ 	.word	0x000102a0


	//   ....[112]....
        /*0724*/ 	.word	0x000102f0


	//   ....[113]....
        /*0728*/ 	.word	0x00010300


	//   ....[114]....
        /*072c*/ 	.word	0x00010310


	//   ....[115]....
        /*0730*/ 	.word	0x00010360


	//   ....[116]....
        /*0734*/ 	.word	0x000105c0


	//   ....[117]....
        /*0738*/ 	.word	0x000105e0


	//   ....[118]....
        /*073c*/ 	.word	0x000105f0


	//   ....[119]....
        /*0740*/ 	.word	0x00010660


	//   ....[120]....
        /*0744*/ 	.word	0x00010670


	//   ....[121]....
        /*0748*/ 	.word	0x000106e0


	//   ....[122]....
        /*074c*/ 	.word	0x000106f0


	//   ....[123]....
        /*0750*/ 	.word	0x00010760


	//   ....[124]....
        /*0754*/ 	.word	0x00010770


	//   ....[125]....
        /*0758*/ 	.word	0x000107e0


	//   ....[126]....
        /*075c*/ 	.word	0x000107f0


	//   ....[127]....
        /*0760*/ 	.word	0x00010860


	//   ....[128]....
        /*0764*/ 	.word	0x00010870


	//   ....[129]....
        /*0768*/ 	.word	0x000108e0


	//   ....[130]....
        /*076c*/ 	.word	0x000108f0


	//   ....[131]....
        /*0770*/ 	.word	0x00010900


	//   ....[132]....
        /*0774*/ 	.word	0x00010e90


	//   ....[133]....
        /*0778*/ 	.word	0x00010ed0


	//   ....[134]....
        /*077c*/ 	.word	0x00010f10


	//   ....[135]....
        /*0780*/ 	.word	0x00010f30


	//   ....[136]....
        /*0784*/ 	.word	0x00010f40


	//   ....[137]....
        /*0788*/ 	.word	0x00010f60


	//   ....[138]....
        /*078c*/ 	.word	0x00010fd0


	//   ....[139]....
        /*0790*/ 	.word	0x00010ff0


	//   ....[140]....
        /*0794*/ 	.word	0x00011050


	//   ....[141]....
        /*0798*/ 	.word	0x00011070


	//   ....[142]....
        /*079c*/ 	.word	0x000110d0


	//   ....[143]....
        /*07a0*/ 	.word	0x000110f0


	//   ....[144]....
        /*07a4*/ 	.word	0x00011150


	//   ....[145]....
        /*07a8*/ 	.word	0x00011170


	//   ....[146]....
        /*07ac*/ 	.word	0x000111c0


	//   ....[147]....
        /*07b0*/ 	.word	0x000111e0


	//   ....[148]....
        /*07b4*/ 	.word	0x00011640


	//   ....[149]....
        /*07b8*/ 	.word	0x00011650


	//   ....[150]....
        /*07bc*/ 	.word	0x00011690


	//   ....[151]....
        /*07c0*/ 	.word	0x000116d0


	//   ....[152]....
        /*07c4*/ 	.word	0x00011700


	//   ....[153]....
        /*07c8*/ 	.word	0x00011730


	//   ....[154]....
        /*07cc*/ 	.word	0x00011760


	//   ....[155]....
        /*07d0*/ 	.word	0x00011790


	//   ....[156]....
        /*07d4*/ 	.word	0x00011940


	//   ....[157]....
        /*07d8*/ 	.word	0x00011970


	//   ....[158]....
        /*07dc*/ 	.word	0x000119a0


	//   ....[159]....
        /*07e0*/ 	.word	0x000119d0


	//   ....[160]....
        /*07e4*/ 	.word	0x00011a00


	//   ....[161]....
        /*07e8*/ 	.word	0x00011a30


	//   ....[162]....
        /*07ec*/ 	.word	0x00011af0


	//   ....[163]....
        /*07f0*/ 	.word	0x00011b10


	//   ....[164]....
        /*07f4*/ 	.word	0x00011b30


	//   ....[165]....
        /*07f8*/ 	.word	0x00011b90


	//   ....[166]....
        /*07fc*/ 	.word	0x000125b0


	//   ....[167]....
        /*0800*/ 	.word	0x00012b50


	//   ....[168]....
        /*0804*/ 	.word	0x00012c40


	//   ....[169]....
        /*0808*/ 	.word	0x00012ce0


	//   ....[170]....
        /*080c*/ 	.word	0x00012d40


	//   ....[171]....
        /*0810*/ 	.word	0x00012e40


	//   ....[172]....
        /*0814*/ 	.word	0x00012eb0


	//   ....[173]....
        /*0818*/ 	.word	0x00012fb0


	//   ....[174]....
        /*081c*/ 	.word	0x00013020


	//   ....[175]....
        /*0820*/ 	.word	0x00013120


	//   ....[176]....
        /*0824*/ 	.word	0x00013190


	//   ....[177]....
        /*0828*/ 	.word	0x00013290


	//   ....[178]....
        /*082c*/ 	.word	0x00013300


	//   ....[179]....
        /*0830*/ 	.word	0x00013400


	//   ....[180]....
        /*0834*/ 	.word	0x00013470


	//   ....[181]....
        /*0838*/ 	.word	0x00013570


	//   ....[182]....
        /*083c*/ 	.word	0x000135e0


	//   ....[183]....
        /*0840*/ 	.word	0x00013680


	//   ....[184]....
        /*0844*/ 	.word	0x00013780


	//   ....[185]....
        /*0848*/ 	.word	0x000137f0


	//   ....[186]....
        /*084c*/ 	.word	0x00013870


	//   ....[187]....
        /*0850*/ 	.word	0x00013930


	//   ....[188]....
        /*0854*/ 	.word	0x000139b0


	//   ....[189]....
        /*0858*/ 	.word	0x00013a80


	//   ....[190]....
        /*085c*/ 	.word	0x00013b00


	//   ....[191]....
        /*0860*/ 	.word	0x00013bd0


	//   ....[192]....
        /*0864*/ 	.word	0x00013c50


	//   ....[193]....
        /*0868*/ 	.word	0x00013d20


	//   ....[194]....
        /*086c*/ 	.word	0x00013da0


	//   ....[195]....
        /*0870*/ 	.word	0x00013e70


	//   ....[196]....
        /*0874*/ 	.word	0x00013ef0


	//   ....[197]....
        /*0878*/ 	.word	0x00013fb0


	//   ....[198]....
        /*087c*/ 	.word	0x00014030


	//   ....[199]....
        /*0880*/ 	.word	0x000140e0


	//   ....[200]....
        /*0884*/ 	.word	0x00014210


	//   ....[201]....
        /*0888*/ 	.word	0x000142b0


	//   ....[202]....
        /*088c*/ 	.word	0x00014320


	//   ....[203]....
        /*0890*/ 	.word	0x000143e0


	//   ....[204]....
        /*0894*/ 	.word	0x00014440


	//   ....[205]....
        /*0898*/ 	.word	0x00014500


	//   ....[206]....
        /*089c*/ 	.word	0x00014560


	//   ....[207]....
        /*08a0*/ 	.word	0x00014620


	//   ....[208]....
        /*08a4*/ 	.word	0x00014680


	//   ....[209]....
        /*08a8*/ 	.word	0x00014740


	//   ....[210]....
        /*08ac*/ 	.word	0x000147a0


	//   ....[211]....
        /*08b0*/ 	.word	0x00014860


	//   ....[212]....
        /*08b4*/ 	.word	0x000148c0


	//   ....[213]....
        /*08b8*/ 	.word	0x00014980


	//   ....[214]....
        /*08bc*/ 	.word	0x000149e0


	//   ....[215]....
        /*08c0*/ 	.word	0x00014aa0


	//   ....[216]....
        /*08c4*/ 	.word	0x00014b90


	//   ....[217]....
        /*08c8*/ 	.word	0x00014c30


	//   ....[218]....
        /*08cc*/ 	.word	0x00014c90


	//   ....[219]....
        /*08d0*/ 	.word	0x00014d70


	//   ....[220]....
        /*08d4*/ 	.word	0x00014dd0


	//   ....[221]....
        /*08d8*/ 	.word	0x00014eb0


	//   ....[222]....
        /*08dc*/ 	.word	0x00014f10


	//   ....[223]....
        /*08e0*/ 	.word	0x00014ff0


	//   ....[224]....
        /*08e4*/ 	.word	0x00015050


	//   ....[225]....
        /*08e8*/ 	.word	0x00015130


	//   ....[226]....
        /*08ec*/ 	.word	0x00015190


	//   ....[227]....
        /*08f0*/ 	.word	0x00015270


	//   ....[228]....
        /*08f4*/ 	.word	0x000152d0


	//   ....[229]....
        /*08f8*/ 	.word	0x000153b0


	//   ....[230]....
        /*08fc*/ 	.word	0x00015410


	//   ....[231]....
        /*0900*/ 	.word	0x000154e0


	//   ....[232]....
        /*0904*/ 	.word	0x00015600


	//   ....[233]....
        /*0908*/ 	.word	0x000156a0


	//   ....[234]....
        /*090c*/ 	.word	0x00015760


	//   ....[235]....
        /*0910*/ 	.word	0x00015830


	//   ....[236]....
        /*0914*/ 	.word	0x00015890


	//   ....[237]....
        /*0918*/ 	.word	0x00015970


	//   ....[238]....
        /*091c*/ 	.word	0x000159d0


	//   ....[239]....
        /*0920*/ 	.word	0x00015aa0


	//   ....[240]....
        /*0924*/ 	.word	0x00015b00


	//   ....[241]....
        /*0928*/ 	.word	0x00015bd0


	//   ....[242]....
        /*092c*/ 	.word	0x00015c30


	//   ....[243]....
        /*0930*/ 	.word	0x00015d10


	//   ....[244]....
        /*0934*/ 	.word	0x00015d70


	//   ....[245]....
        /*0938*/ 	.word	0x00015e40


	//   ....[246]....
        /*093c*/ 	.word	0x00015ea0


	//   ....[247]....
        /*0940*/ 	.word	0x00015f60


	//   ....[248]....
        /*0944*/ 	.word	0x00015ff0


	//   ....[249]....
        /*0948*/ 	.word	0x00016090


	//   ....[250]....
        /*094c*/ 	.word	0x00016200


	//   ....[251]....
        /*0950*/ 	.word	0x00016270


	//   ....[252]....
        /*0954*/ 	.word	0x000162f0


	//   ....[253]....
        /*0958*/ 	.word	0x00016360


	//   ....[254]....
        /*095c*/ 	.word	0x000163d0


	//   ....[255]....
        /*0960*/ 	.word	0x00016450


	//   ....[0]....
        /*0964*/ 	.word	0x000164d0


	//   ....[1]....
        /*0968*/ 	.word	0x00016560


	//   ....[2]....
        /*096c*/ 	.word	0x000165d0


	//   ....[3]....
        /*0970*/ 	.word	0x00016640


	//   ....[4]....
        /*0974*/ 	.word	0x000166b0


	//   ....[5]....
        /*0978*/ 	.word	0x00016730


	//   ....[6]....
        /*097c*/ 	.word	0x000167a0


	//   ....[7]....
        /*0980*/ 	.word	0x00016830


	//   ....[8]....
        /*0984*/ 	.word	0x00016890


	//   ....[9]....
        /*0988*/ 	.word	0x00016920


	//   ....[10]....
        /*098c*/ 	.word	0x00016a50


	//----- nvinfo : EIATTR_REG_RECONFIG
	.align		4
.L_1051:
        /*0990*/ 	.byte	0x01, 0x54
	.zero		2


	//----- nvinfo : EIATTR_SYSCALL_OFFSETS
	.align		4
        /*0994*/ 	.byte	0x04, 0x46
        /*0996*/ 	.short	(.L_1053 - .L_1052)


	//   ....[0]....
.L_1052:
        /*0998*/ 	.word	0x00001c70


	//   ....[1]....
        /*099c*/ 	.word	0x0000dfd0


	//   ....[2]....
        /*09a0*/ 	.word	0x0000e120


	//   ....[3]....
        /*09a4*/ 	.word	0x0000e210


	//   ....[4]....
        /*09a8*/ 	.word	0x0000f170


	//----- nvinfo : EIATTR_MBARRIER_INSTR_OFFSETS
	.align		4
.L_1053:
        /*09ac*/ 	.byte	0x04, 0x39
        /*09ae*/ 	.short	(.L_1055 - .L_1054)


	//   ....[0]....
.L_1054:
        /*09b0*/ 	.word	0x00000180
        /*09b4*/ 	.word	0x000000ff
        /*09b8*/ 	.word	0x00028800
        /*09bc*/ 	.short	0x0100
        /*09be*/ 	.byte	0x08
	.zero		1


	//   ....[1]....
        /*09c0*/ 	.word	0x00000190
        /*09c4*/ 	.word	0x000000ff
        /*09c8*/ 	.word	0x00028820
        /*09cc*/ 	.short	0x0100
        /*09ce*/ 	.byte	0x08
	.zero		1


	//   ....[2]....
        /*09d0*/ 	.word	0x00000280
        /*09d4*/ 	.word	0x000000ff
        /*09d8*/ 	.word	0x00028830
        /*09dc*/ 	.short	0x0100
        /*09de*/ 	.byte	0x08
	.zero		1


	//   ....[3]....
        /*09e0*/ 	.word	0x00000290
        /*09e4*/ 	.word	0x000000ff
        /*09e8*/ 	.word	0x00028840
        /*09ec*/ 	.short	0x0100
        /*09ee*/ 	.byte	0x08
	.zero		1


	//   ....[4]....
        /*09f0*/ 	.word	0x000002a0
        /*09f4*/ 	.word	0x000000ff
        /*09f8*/ 	.word	0x00028838
        /*09fc*/ 	.short	0x0100
        /*09fe*/ 	.byte	0x08
	.zero		1


	//   ....[5]....
        /*0a00*/ 	.word	0x000002b0
        /*0a04*/ 	.word	0x000000ff
        /*0a08*/ 	.word	0x00028848
        /*0a0c*/ 	.short	0x0100
        /*0a0e*/ 	.byte	0x08
	.zero		1


	//   ....[6]....
        /*0a10*/ 	.word	0x000003e0
        /*0a14*/ 	.word	0x000000ff
        /*0a18*/ 	.word	0x00028850
        /*0a1c*/ 	.short	0x0100
        /*0a1e*/ 	.byte	0x08
	.zero		1


	//   ....[7]....
        /*0a20*/ 	.word	0x000003f0
        /*0a24*/ 	.word	0x000000ff
        /*0a28*/ 	.word	0x00028860
        /*0a2c*/ 	.short	0x0100
        /*0a2e*/ 	.byte	0x08
	.zero		1


	//   ....[8]....
        /*0a30*/ 	.word	0x00000400
        /*0a34*/ 	.word	0x000000ff
        /*0a38*/ 	.word	0x00028858
        /*0a3c*/ 	.short	0x0100
        /*0a3e*/ 	.byte	0x08
	.zero		1


	//   ....[9]....
        /*0a40*/ 	.word	0x00000410
        /*0a44*/ 	.word	0x000000ff
        /*0a48*/ 	.word	0x00028868
        /*0a4c*/ 	.short	0x0100
        /*0a4e*/ 	.byte	0x08
	.zero		1


	//   ....[10]....
        /*0a50*/ 	.word	0x00000500
        /*0a54*/ 	.word	0x000000ff
        /*0a58*/ 	.word	0x00028870
        /*0a5c*/ 	.short	0x0100
        /*0a5e*/ 	.byte	0x06
	.zero		1


	//   ....[11]....
        /*0a60*/ 	.word	0x00000510
        /*0a64*/ 	.word	0x000000ff
        /*0a68*/ 	.word	0x00028880
        /*0a6c*/ 	.short	0x0100
        /*0a6e*/ 	.byte	0x06
	.zero		1


	//   ....[12]....
        /*0a70*/ 	.word	0x00000520
        /*0a74*/ 	.word	0x000000ff
        /*0a78*/ 	.word	0x00028878
        /*0a7c*/ 	.short	0x0100
        /*0a7e*/ 	.byte	0x06
	.zero		1


	//   ....[13]....
        /*0a80*/ 	.word	0x00000530
        /*0a84*/ 	.word	0x000000ff
        /*0a88*/ 	.word	0x00028888
        /*0a8c*/ 	.short	0x0100
        /*0a8e*/ 	.byte	0x06
	.zero		1


	//   ....[14]....
        /*0a90*/ 	.word	0x00000660
        /*0a94*/ 	.word	0x000000ff
        /*0a98*/ 	.word	0x00028890
        /*0a9c*/ 	.short	0x0100
        /*0a9e*/ 	.byte	0x08
	.zero		1


	//   ....[15]....
        /*0aa0*/ 	.word	0x00000670
        /*0aa4*/ 	.word	0x000000ff
        /*0aa8*/ 	.word	0x000288a0
        /*0aac*/ 	.short	0x0100
        /*0aae*/ 	.byte	0x08
	.zero		1


	//   ....[16]....
        /*0ab0*/ 	.word	0x00000680
        /*0ab4*/ 	.word	0x000000ff
        /*0ab8*/ 	.word	0x00028898
        /*0abc*/ 	.short	0x0100
        /*0abe*/ 	.byte	0x08
	.zero		1


	//   ....[17]....
        /*0ac0*/ 	.word	0x00000690
        /*0ac4*/ 	.word	0x000000ff
        /*0ac8*/ 	.word	0x000288a8
        /*0acc*/ 	.short	0x0100
        /*0ace*/ 	.byte	0x08
	.zero		1


	//   ....[18]....
        /*0ad0*/ 	.word	0x000007d0
        /*0ad4*/ 	.word	0x000000ff
        /*0ad8*/ 	.word	0x000288b0
        /*0adc*/ 	.short	0x0100
        /*0ade*/ 	.byte	0x08
	.zero		1


	//   ....[19]....
        /*0ae0*/ 	.word	0x000007e0
        /*0ae4*/ 	.word	0x000000ff
        /*0ae8*/ 	.word	0x000288c0
        /*0aec*/ 	.short	0x0100
        /*0aee*/ 	.byte	0x08
	.zero		1


	//   ....[20]....
        /*0af0*/ 	.word	0x000007f0
        /*0af4*/ 	.word	0x000000ff
        /*0af8*/ 	.word	0x000288b8
        /*0afc*/ 	.short	0x0100
        /*0afe*/ 	.byte	0x08
	.zero		1


	//   ....[21]....
        /*0b00*/ 	.word	0x00000800
        /*0b04*/ 	.word	0x000000ff
        /*0b08*/ 	.word	0x000288c8
        /*0b0c*/ 	.short	0x0100
        /*0b0e*/ 	.byte	0x08
	.zero		1


	//   ....[22]....
        /*0b10*/ 	.word	0x00001cf0
        /*0b14*/ 	.word	0x000000ff
        /*0b18*/ 	.word	0x00028800
        /*0b1c*/ 	.short	0x010a
        /*0b1e*/ 	.byte	0x29
	.zero		1


	//   ....[23]....
        /*0b20*/ 	.word	0x00001d70
        /*0b24*/ 	.word	0x00000000
        /*0b28*/ 	.word	0x00028830
        /*0b2c*/ 	.short	0x010a
        /*0b2e*/ 	.byte	0x3f
	.zero		1


	//   ....[24]....
        /*0b30*/ 	.word	0x00001db0
        /*0b34*/ 	.word	0x00000000
        /*0b38*/ 	.word	0x00028830
        /*0b3c*/ 	.short	0x010a
        /*0b3e*/ 	.byte	0x3f
	.zero		1


	//   ....[25]....
        /*0b40*/ 	.word	0x00002500
        /*0b44*/ 	.word	0x000000ff
        /*0b48*/ 	.word	0x00000000
        /*0b4c*/ 	.short	0x0101
        /*0b4e*/ 	.byte	0x06
	.zero		1


	//   ....[26]....
        /*0b50*/ 	.word	0x00004200
        /*0b54*/ 	.word	0x000000ff
        /*0b58*/ 	.word	0x00028830
        /*0b5c*/ 	.short	0x010a
        /*0b5e*/ 	.byte	0x06
	.zero		1


	//   ....[27]....
        /*0b60*/ 	.word	0x00004240
        /*0b64*/ 	.word	0x000000ff
        /*0b68*/ 	.word	0x00028830
        /*0b6c*/ 	.short	0x010a
        /*0b6e*/ 	.byte	0x06
	.zero		1


	//   ....[28]....
        /*0b70*/ 	.word	0x000045b0
        /*0b74*/ 	.word	0x000000ff
        /*0b78*/ 	.word	0x00028850
        /*0b7c*/ 	.short	0x010a
        /*0b7e*/ 	.byte	0x06
	.zero		1


	//   ....[29]....
        /*0b80*/ 	.word	0x000045f0
        /*0b84*/ 	.word	0x000000ff
        /*0b88*/ 	.word	0x00028850
        /*0b8c*/ 	.short	0x010a
        /*0b8e*/ 	.byte	0x06
	.zero		1


	//   ....[30]....
        /*0b90*/ 	.word	0x00004a60
        /*0b94*/ 	.word	0x000000ff
        /*0b98*/ 	.word	0x00000000
        /*0b9c*/ 	.short	0x0101
        /*0b9e*/ 	.byte	0x06
	.zero		1


	//   ....[31]....
        /*0ba0*/ 	.word	0x00006540
        /*0ba4*/ 	.word	0x000000ff
        /*0ba8*/ 	.word	0x00000000
        /*0bac*/ 	.short	0x0101
        /*0bae*/ 	.byte	0x06
	.zero		1


	//   ....[32]....
        /*0bb0*/ 	.word	0x00006c30
        /*0bb4*/ 	.word	0x000000ff
        /*0bb8*/ 	.word	0x00028830
        /*0bbc*/ 	.short	0x010a
        /*0bbe*/ 	.byte	0x06
	.zero		1


	//   ....[33]....
        /*0bc0*/ 	.word	0x00006c70
        /*0bc4*/ 	.word	0x000000ff
        /*0bc8*/ 	.word	0x00028830
        /*0bcc*/ 	.short	0x010a
        /*0bce*/ 	.byte	0x06
	.zero		1


	//   ....[34]....
        /*0bd0*/ 	.word	0x00006fb0
        /*0bd4*/ 	.word	0x000000ff
        /*0bd8*/ 	.word	0x00028850
        /*0bdc*/ 	.short	0x010a
        /*0bde*/ 	.byte	0x06
	.zero		1


	//   ....[35]....
        /*0be0*/ 	.word	0x00006ff0
        /*0be4*/ 	.word	0x000000ff
        /*0be8*/ 	.word	0x00028850
        /*0bec*/ 	.short	0x010a
        /*0bee*/ 	.byte	0x06
	.zero		1


	//   ....[36]....
        /*0bf0*/ 	.word	0x00007430
        /*0bf4*/ 	.word	0x000000ff
        /*0bf8*/ 	.word	0x00000000
        /*0bfc*/ 	.short	0x0101
        /*0bfe*/ 	.byte	0x06
	.zero		1


	//   ....[37]....
        /*0c00*/ 	.word	0x000085e0
        /*0c04*/ 	.word	0x000000ff
        /*0c08*/ 	.word	0x00000000
        /*0c0c*/ 	.short	0x0101
        /*0c0e*/ 	.byte	0x06
	.zero		1


	//   ....[38]....
        /*0c10*/ 	.word	0x00008be0
        /*0c14*/ 	.word	0x000000ff
        /*0c18*/ 	.word	0x00028850
        /*0c1c*/ 	.short	0x010a
        /*0c1e*/ 	.byte	0x05
	.zero		1


	//   ....[39]....
        /*0c20*/ 	.word	0x00008c20
        /*0c24*/ 	.word	0x000000ff
        /*0c28*/ 	.word	0x00028850
        /*0c2c*/ 	.short	0x010a
        /*0c2e*/ 	.byte	0x05
	.zero		1


	//   ....[40]....
        /*0c30*/ 	.word	0x000091a0
        /*0c34*/ 	.word	0x000000ff
        /*0c38*/ 	.word	0x00000000
        /*0c3c*/ 	.short	0x0101
        /*0c3e*/ 	.byte	0x04
	.zero		1


	//   ....[41]....
        /*0c40*/ 	.word	0x0000a830
        /*0c44*/ 	.word	0x00000014
        /*0c48*/ 	.word	0x00000000
        /*0c4c*/ 	.short	0x0101
        /*0c4e*/ 	.byte	0x3f
	.zero		1


	//   ....[42]....
        /*0c50*/ 	.word	0x0000acd0
        /*0c54*/ 	.word	0x00000014
        /*0c58*/ 	.word	0x00000000
        /*0c5c*/ 	.short	0x0101
        /*0c5e*/ 	.byte	0x3f
	.zero		1


	//   ....[43]....
        /*0c60*/ 	.word	0x0000e710
        /*0c64*/ 	.word	0x00000007
        /*0c68*/ 	.word	0x00028840
        /*0c6c*/ 	.short	0x010a
        /*0c6e*/ 	.byte	0x3f
	.zero		1


	//   ....[44]....
        /*0c70*/ 	.word	0x0000ee70
        /*0c74*/ 	.word	0x00000007
        /*0c78*/ 	.word	0x00028830
        /*0c7c*/ 	.short	0x0107
        /*0c7e*/ 	.byte	0x3f
	.zero		1


	//   ....[45]....
        /*0c80*/ 	.word	0x0000ef40
        /*0c84*/ 	.word	0x00000007
        /*0c88*/ 	.word	0x00028830
        /*0c8c*/ 	.short	0x0101
        /*0c8e*/ 	.byte	0x3f
	.zero		1


	//   ....[46]....
        /*0c90*/ 	.word	0x0000fa40
        /*0c94*/ 	.word	0x00000016
        /*0c98*/ 	.word	0x00028800
        /*0c9c*/ 	.short	0x0107
        /*0c9e*/ 	.byte	0x3f
	.zero		1


	//   ....[47]....
        /*0ca0*/ 	.word	0x0000fb50
        /*0ca4*/ 	.word	0x00000016
        /*0ca8*/ 	.word	0x00028800
        /*0cac*/ 	.short	0x0101
        /*0cae*/ 	.byte	0x3f
	.zero		1


	//   ....[48]....
        /*0cb0*/ 	.word	0x0000fb70
        /*0cb4*/ 	.word	0x00000016
        /*0cb8*/ 	.word	0x00028820
        /*0cbc*/ 	.short	0x010a
        /*0cbe*/ 	.byte	0x3f
	.zero		1


	//   ....[49]....
        /*0cc0*/ 	.word	0x0000fef0
        /*0cc4*/ 	.word	0x00000006
        /*0cc8*/ 	.word	0x00028840
        /*0ccc*/ 	.short	0x010a
        /*0cce*/ 	.byte	0x3f
	.zero		1


	//   ....[50]....
        /*0cd0*/ 	.word	0x000103f0
        /*0cd4*/ 	.word	0x00000006
        /*0cd8*/ 	.word	0x00028830
        /*0cdc*/ 	.short	0x0107
        /*0cde*/ 	.byte	0x3f
	.zero		1


	//   ....[51]....
        /*0ce0*/ 	.word	0x000104b0
        /*0ce4*/ 	.word	0x00000006
        /*0ce8*/ 	.word	0x00028830
        /*0cec*/ 	.short	0x0101
        /*0cee*/ 	.byte	0x3f
	.zero		1


	//   ....[52]....
        /*0cf0*/ 	.word	0x00010520
        /*0cf4*/ 	.word	0x00000006
        /*0cf8*/ 	.word	0x00028860
        /*0cfc*/ 	.short	0x010a
        /*0cfe*/ 	.byte	0x3f
	.zero		1


	//   ....[53]....
        /*0d00*/ 	.word	0x00010ab0
        /*0d04*/ 	.word	0x00000006
        /*0d08*/ 	.word	0x00028850
        /*0d0c*/ 	.short	0x0107
        /*0d0e*/ 	.byte	0x3f
	.zero		1


	//   ....[54]....
        /*0d10*/ 	.word	0x00010be0
        /*0d14*/ 	.word	0x00000006
        /*0d18*/ 	.word	0x00028850
        /*0d1c*/ 	.short	0x0101
        /*0d1e*/ 	.byte	0x3f
	.zero		1


	//   ....[55]....
        /*0d20*/ 	.word	0x00010df0
        /*0d24*/ 	.word	0x00000000
        /*0d28*/ 	.word	0x00028860
        /*0d2c*/ 	.short	0x010a
        /*0d2e*/ 	.byte	0x3f
	.zero		1


	//   ....[56]....
        /*0d30*/ 	.word	0x00011320
        /*0d34*/ 	.word	0x00000000
        /*0d38*/ 	.word	0x00028850
        /*0d3c*/ 	.short	0x0107
        /*0d3e*/ 	.byte	0x3f
	.zero		1


	//   ....[57]....
        /*0d40*/ 	.word	0x000113e0
        /*0d44*/ 	.word	0x00000000
        /*0d48*/ 	.word	0x00028850
        /*0d4c*/ 	.short	0x0101
        /*0d4e*/ 	.byte	0x3f
	.zero		1


	//   ....[58]....
        /*0d50*/ 	.word	0x00012530
        /*0d54*/ 	.word	0x00000004
        /*0d58*/ 	.word	0x00028820
        /*0d5c*/ 	.short	0x010a
        /*0d5e*/ 	.byte	0x3f
	.zero		1


	//   ....[59]....
        /*0d60*/ 	.word	0x000126b0
        /*0d64*/ 	.word	0x00000005
        /*0d68*/ 	.word	0x00028840
        /*0d6c*/ 	.short	0x010a
        /*0d6e*/ 	.byte	0x3f
	.zero		1


	//   ....[60]....
        /*0d70*/ 	.word	0x00012750
        /*0d74*/ 	.word	0x00000019
        /*0d78*/ 	.word	0x00028840
        /*0d7c*/ 	.short	0x010a
        /*0d7e*/ 	.byte	0x3f
	.zero		1


	//   ....[61]....
        /*0d80*/ 	.word	0x00012790
        /*0d84*/ 	.word	0x00000005
        /*0d88*/ 	.word	0x00028860
        /*0d8c*/ 	.short	0x010a
        /*0d8e*/ 	.byte	0x3f
	.zero		1


	//   ....[62]....
        /*0d90*/ 	.word	0x000127d0
        /*0d94*/ 	.word	0x00000019
        /*0d98*/ 	.word	0x00028860
        /*0d9c*/ 	.short	0x010a
        /*0d9e*/ 	.byte	0x3f
	.zero		1


	//   ....[63]....
        /*0da0*/ 	.word	0x00012840
        /*0da4*/ 	.word	0x00000003
        /*0da8*/ 	.word	0x00028800
        /*0dac*/ 	.short	0x010a
        /*0dae*/ 	.byte	0x3f
	.zero		1


	//   ....[64]....
        /*0db0*/ 	.word	0x00012890
        /*0db4*/ 	.word	0x00000000
        /*0db8*/ 	.word	0x00028830
        /*0dbc*/ 	.short	0x010a
        /*0dbe*/ 	.byte	0x3f
	.zero		1


	//   ....[65]....
        /*0dc0*/ 	.word	0x000128f0
        /*0dc4*/ 	.word	0x00000005
        /*0dc8*/ 	.word	0x00028830
        /*0dcc*/ 	.short	0x010a
        /*0dce*/ 	.byte	0x3f
	.zero		1


	//   ....[66]....
        /*0dd0*/ 	.word	0x00012950
        /*0dd4*/ 	.word	0x00000005
        /*0dd8*/ 	.word	0x00028850
        /*0ddc*/ 	.short	0x010a
        /*0dde*/ 	.byte	0x3f
	.zero		1


	//   ....[67]....
        /*0de0*/ 	.word	0x000129b0
        /*0de4*/ 	.word	0x00000005
        /*0de8*/ 	.word	0x00028830
        /*0dec*/ 	.short	0x010a
        /*0dee*/ 	.byte	0x3f
	.zero		1


	//   ....[68]....
        /*0df0*/ 	.word	0x00012a10
        /*0df4*/ 	.word	0x00000005
        /*0df8*/ 	.word	0x00028850
        /*0dfc*/ 	.short	0x010a
        /*0dfe*/ 	.byte	0x3f
	.zero		1


	//   ....[69]....
        /*0e00*/ 	.word	0x00012a70
        /*0e04*/ 	.word	0x00000007
        /*0e08*/ 	.word	0x00028850
        /*0e0c*/ 	.short	0x010a
        /*0e0e*/ 	.byte	0x3f
	.zero		1


	//   ....[70]....
        /*0e10*/ 	.word	0x00012b90
        /*0e14*/ 	.word	0x00000007
        /*0e18*/ 	.word	0x00028840
        /*0e1c*/ 	.short	0x010a
        /*0e1e*/ 	.byte	0x3f
	.zero		1


	//   ....[71]....
        /*0e20*/ 	.word	0x00014110
        /*0e24*/ 	.word	0x00000016
        /*0e28*/ 	.word	0x00028820
        /*0e2c*/ 	.short	0x010a
        /*0e2e*/ 	.byte	0x3f
	.zero		1


	//   ....[72]....
        /*0e30*/ 	.word	0x00014160
        /*0e34*/ 	.word	0x00000006
        /*0e38*/ 	.word	0x00028840
        /*0e3c*/ 	.short	0x010a
        /*0e3e*/ 	.byte	0x3f
	.zero		1


	//   ....[73]....
        /*0e40*/ 	.word	0x00014ae0
        /*0e44*/ 	.word	0x00000006
        /*0e48*/ 	.word	0x00028860
        /*0e4c*/ 	.short	0x010a
        /*0e4e*/ 	.byte	0x3f
	.zero		1


	//   ....[74]....
        /*0e50*/ 	.word	0x00015550
        /*0e54*/ 	.word	0x00000000
        /*0e58*/ 	.word	0x00028860
        /*0e5c*/ 	.short	0x010a
        /*0e5e*/ 	.byte	0x3f
	.zero		1


	//   ....[75]....
        /*0e60*/ 	.word	0x00016970
        /*0e64*/ 	.word	0x00000004
        /*0e68*/ 	.word	0x00028820
        /*0e6c*/ 	.short	0x010a
        /*0e6e*/ 	.byte	0x3f
	.zero		1


	//   ....[76]....
        /*0e70*/ 	.word	0x00016b10
        /*0e74*/ 	.word	0x00000005
        /*0e78*/ 	.word	0x00028840
        /*0e7c*/ 	.short	0x010a
        /*0e7e*/ 	.byte	0x3f
	.zero		1


	//   ....[77]....
        /*0e80*/ 	.word	0x00016b60
        /*0e84*/ 	.word	0x00000019
        /*0e88*/ 	.word	0x00028840
        /*0e8c*/ 	.short	0x010a
        /*0e8e*/ 	.byte	0x3f
	.zero		1


	//   ....[78]....
        /*0e90*/ 	.word	0x00016bb0
        /*0e94*/ 	.word	0x00000005
        /*0e98*/ 	.word	0x00028860
        /*0e9c*/ 	.short	0x010a
        /*0e9e*/ 	.byte	0x3f
	.zero		1


	//----- nvinfo : EIATTR_NUM_MBARRIERS
	.align		4
.L_1055:
        /*0ea0*/ 	.byte	0x03, 0x38
        /*0ea2*/ 	.short	0x0016


	//----- nvinfo : EIATTR_EXIT_INSTR_OFFSETS
	.align		4
        /*0ea4*/ 	.byte	0x04, 0x1c
        /*0ea6*/ 	.short	(.L_1057 - .L_1056)


	//   ....[0]....
.L_1056:
        /*0ea8*/ 	.word	0x000009b0


	//   ....[1]....
        /*0eac*/ 	.word	0x0000c400


	//   ....[2]....
        /*0eb0*/ 	.word	0x00012820


	//----- nvinfo : EIATTR_MAX_THREADS
	.align		4
.L_1057:
        /*0eb4*/ 	.byte	0x04, 0x05
        /*0eb6*/ 	.short	(.L_1059 - .L_1058)
.L_1058:
        /*0eb8*/ 	.word	0x00000180
        /*0ebc*/ 	.word	0x00000001
        /*0ec0*/ 	.word	0x00000001


	//----- nvinfo : EIATTR_CRS_STACK_SIZE
	.align		4
.L_1059:
        /*0ec4*/ 	.byte	0x04, 0x1e
        /*0ec6*/ 	.short	(.L_1061 - .L_1060)
.L_1060:
        /*0ec8*/ 	.word	0x00000000


	//----- nvinfo : EIATTR_CBANK_PARAM_SIZE
	.align		4
.L_1061:
        /*0ecc*/ 	.byte	0x03, 0x19
        /*0ece*/ 	.short	0x0af0


	//----- nvinfo : EIATTR_PARAM_CBANK
	.align		4
        /*0ed0*/ 	.byte	0x04, 0x0a
        /*0ed2*/ 	.short	(.L_1063 - .L_1062)
	.align		4
.L_1062:
        /*0ed4*/ 	.word	index@(.nv.constant0._ZN7cutlass13device_kernelIN5flash11enable_sm90INS1_16FlashAttnFwdSm90INS1_25CollectiveMainloopFwdSm90ILi2EN4cute5tupleIJNS5_1CILi1EEES8_S8_EEENS6_IJNS7_ILi128EEESA_SA_EEELi128ENS_6half_tEfNS_4arch4Sm90ELb1ELb0ELb0ELb1ELb1ELb0ELb0ELb1ELb1ELb1ELb1ELb0EEENS1_21CollectiveEpilogueFwdISB_S9_SC_SE_Li256ELb1ELb1ELb1ELb0EEENS1_36VarlenDynamicPersistentTileSchedulerILi128ELi128ELi256ELi128ELb1ELb1ELb1ELb1ELb1ELb1EEEEEEEEEvNT_6ParamsE)
        /*0ed8*/ 	.short	0x0210
        /*0eda*/ 	.short	0x0af0


	//----- nvinfo : EIATTR_SW_WAR
	.align		4
.L_1063:
        /*0edc*/ 	.byte	0x04, 0x36
        /*0ede*/ 	.short	(.L_1065 - .L_1064)
.L_1064:
        /*0ee0*/ 	.word	0x00000008
.L_1065:


//--------------------- .nv.info._ZN7cutlass13device_kernelIN5flash11enable_sm90INS1_16FlashAttnFwdSm90INS1_25CollectiveMainloopFwdSm90ILi2EN4cute5tupleIJNS5_1CILi1EEES8_S8_EEENS6_IJNS7_ILi128EEESA_SA_EEELi128ENS_6half_tEfNS_4arch4Sm90ELb1ELb0ELb0ELb1ELb1ELb1ELb0ELb1ELb1ELb1ELb1ELb0EEENS1_21CollectiveEpilogueFwdISB_S9_SC_SE_Li256ELb1ELb1ELb1ELb0EEENS1_36VarlenDynamicPersistentTileSchedulerILi128ELi128ELi256ELi128ELb1ELb1ELb1ELb1ELb1ELb1EEEEEEEEEvNT_6ParamsE --------------------------
	.section	.nv.info._ZN7cutlass13device_kernelIN5flash11enable_sm90INS1_16FlashAttnFwdSm90INS1_25CollectiveMainloopFwdSm90ILi2EN4cute5tupleIJNS5_1CILi1EEES8_S8_EEENS6_IJNS7_ILi128EEESA_SA_EEELi128ENS_6half_tEfNS_4arch4Sm90ELb1ELb0ELb0ELb1ELb1ELb1ELb0ELb1ELb1ELb1ELb1ELb0EEENS1_21CollectiveEpilogueFwdISB_S9_SC_SE_Li256ELb1ELb1ELb1ELb0EEENS1_36VarlenDynamicPersistentTileSchedulerILi128ELi128ELi256ELi128ELb1ELb1ELb1ELb1ELb1ELb1EEEEEEEEEvNT_6ParamsE,"",@"SHT_CUDA_INFO"
	.sectionflags	@""
	.align	4


	//----- nvinfo : EIATTR_CUDA_API_VERSION
	.align		4
        /*0000*/ 	.byte	0x04, 0x37
        /*0002*/ 	.short	(.L_1067 - .L_1066)
.L_1066:
        /*0004*/ 	.word	0x00000082


	//----- nvinfo : EIATTR_KPARAM_INFO
	.align		4
.L_1067:
        /*0008*/ 	.byte	0x04, 0x17
        /*000a*/ 	.short	(.L_1069 - .L_1068)
.L_1068:
        /*000c*/ 	.word	0x00000000
        /*0010*/ 	.short	0x0000
        /*0012*/ 	.short	0x0070
        /*0014*/ 	.byte	0x00, 0xf0, 0x01, 0x2a


	//----- nvinfo : EIATTR_SPARSE_MMA_MASK
	.align		4
.L_1069:
        /*0018*/ 	.byte	0x03, 0x50
        /*001a*/ 	.short	0x0000


	//----- nvinfo : EIATTR_MAXREG_COUNT
	.align		4
        /*001c*/ 	.byte	0x03, 0x1b
        /*001e*/ 	.short	0x00a8


	//----- nvinfo : EIATTR_NUM_BARRIERS
	.align		4
        /*0020*/ 	.byte	0x02, 0x4c
        /*0022*/ 	.byte	0x10
	.zero		1


	//----- nvinfo : EIATTR_EXTERNS
	.align		4
        /*0024*/ 	.byte	0x04, 0x0f
        /*0026*/ 	.short	(.L_1071 - .L_1070)


	//   ....[0]....
	.align		4
.L_1070:
        /*0028*/ 	.word	index@(__assertfail)


	//----- nvinfo : EIATTR_ANNOTATIONS
	.align		4
.L_1071:
        /*002c*/ 	.byte	0x04, 0x55
        /*002e*/ 	.short	(.L_1073 - .L_1072)


	//   ....[0]....
.L_1072:
        /* <DEDUP_REMOVED lines=18> */


	//----- nvinfo : EIATTR_MERCURY_ISA_VERSION
	.align		4
.L_1073:
        /*0138*/ 	.byte	0x03, 0x5f
        /*013a*/ 	.short	0x0101


	//----- nvinfo : EIATTR_UNUSED_LOAD_BYTE_OFFSET
	.align		4
        /*013c*/ 	.byte	0x04, 0x44
        /*013e*/ 	.short	(.L_1075 - .L_1074)


	//   ....[0]....
.L_1074:
        /*0140*/ 	.word	0x00000a60
        /*0144*/ 	.word	0x0000fff0


	//   ....[1]....
        /*0148*/ 	.word	0x00015bb0
        /*014c*/ 	.word	0x0000fff0


	//----- nvinfo : EIATTR_INT_WARP_WIDE_INSTR_OFFSETS
	.align		4
.L_1075:
        /*0150*/ 	.byte	0x04, 0x31
        /*0152*/ 	.short	(.L_1077 - .L_1076)


	//   ....[0]....
.L_1076:
        /*0154*/ 	.word	0x00000130


	//   ....[1]....
        /*0158*/ 	.word	0x00000170


	//   ....[2]....
        /*015c*/ 	.word	0x000001e0


	//   ....[3]....
        /*0160*/ 	.word	0x0001b9c0


	//   ....[4]....
        /*0164*/ 	.word	0x0001ba50


	//   ....[5]....
        /*0168*/ 	.word	0x0001e8a0


	//   ....[6]....
        /*016c*/ 	.word	0x0001e930


	//----- nvinfo : EIATTR_COOP_GROUP_MASK_REGIDS
	.align		4
.L_1077:
        /*0170*/ 	.byte	0x04, 0x29
        /*0172*/ 	.short	(.L_1079 - .L_1078)


	//   ....[0]....
.L_1078:
        /*0174*/ 	.word	0xffffffff


	//   ....[1]....
        /*0178*/ 	.word	0xffffffff


	//   ....[2]....
        /*017c*/ 	.word	0xffffffff


	//   ....[3]....
        /*0180*/ 	.word	0xffffffff


	//   ....[4]....
        /*0184*/ 	.word	0xffffffff


	//   ....[5]....
        /*0188*/ 	.word	0xffffffff


	//   ....[6]....
        /*018c*/ 	.word	0xffffffff


	//   ....[7]....
        /*0190*/ 	.word	0xffffffff


	//   ....[8]....
        /*0194*/ 	.word	0xffffffff


	//   ....[9]....
        /*0198*/ 	.word	0xffffffff


	//   ....[10]....
        /*019c*/ 	.word	0xffffffff


	//   ....[11]....
        /*01a0*/ 	.word	0xffffffff


	//   ....[12]....
        /*01a4*/ 	.word	0xffffffff


	//   ....[13]....
        /*01a8*/ 	.word	0xffffffff


	//   ....[14]....
        /*01ac*/ 	.word	0xffffffff


	//   ....[15]....
        /*01b0*/ 	.word	0xffffffff


	//   ....[16]....
        /*01b4*/ 	.word	0xffffffff


	//   ....[17]....
        /*01b8*/ 	.word	0xffffffff


	//   ....[18]....
        /*01bc*/ 	.word	0xffffffff


	//   ....[19]....
        /*01c0*/ 	.word	0xffffffff


	//   ....[20]....
        /*01c4*/ 	.word	0xffffffff


	//   ....[21]....
        /*01c8*/ 	.word	0xffffffff


	//   ....[22]....
        /*01cc*/ 	.word	0xffffffff


	//   ....[23]....
        /*01d0*/ 	.word	0xffffffff


	//   ....[24]....
        /*01d4*/ 	.word	0xffffffff


	//   ....[25]....
        /*01d8*/ 	.word	0xffffffff


	//   ....[26]....
        /*01dc*/ 	.word	0xffffffff


	//   ....[27]....
        /*01e0*/ 	.word	0xffffffff


	//   ....[28]....
        /*01e4*/ 	.word	0xffffffff


	//   ....[29]....
        /*01e8*/ 	.word	0xffffffff


	//   ....[30]....
        /*01ec*/ 	.word	0xffffffff


	//   ....[31]....
        /*01f0*/ 	.word	0xffffffff


	//   ....[32]....
        /*01f4*/ 	.word	0xffffffff


	//   ....[33]....
        /*01f8*/ 	.word	0xffffffff


	//   ....[34]....
        /*01fc*/ 	.word	0xffffffff


	//   ....[35]....
        /*0200*/ 	.word	0xffffffff


	//   ....[36]....
        /*0204*/ 	.word	0xffffffff


	//   ....[37]....
        /*0208*/ 	.word	0xffffffff


	//   ....[38]....
        /*020c*/ 	.word	0xffffffff


	//   ....[39]....
        /*0210*/ 	.word	0xffffffff


	//   ....[40]....
        /*0214*/ 	.word	0xffffffff


	//   ....[41]....
        /*0218*/ 	.word	0xffffffff


	//   ....[42]....
        /*021c*/ 	.word	0xffffffff


	//   ....[43]....
        /*0220*/ 	.word	0xffffffff


	//   ....[44]....
        /*0224*/ 	.word	0xffffffff


	//   ....[45]....
        /*0228*/ 	.word	0xffffffff


	//   ....[46]....
        /*022c*/ 	.word	0xffffffff


	//   ....[47]....
        /*0230*/ 	.word	0xffffffff


	//   ....[48]....
        /*0234*/ 	.word	0xffffffff


	//   ....[49]....
        /*0238*/ 	.word	0xffffffff


	//   ....[50]....
        /*023c*/ 	.word	0xffffffff


	//   ....[51]....
        /*0240*/ 	.word	0xffffffff


	//   ....[52]....
        /*0244*/ 	.word	0xffffffff


	//   ....[53]....
        /*0248*/ 	.word	0xffffffff


	//   ....[54]....
        /*024c*/ 	.word	0xffffffff


	//   ....[55]....
        /*0250*/ 	.word	0xffffffff


	//   ....[56]....
        /*0254*/ 	.word	0xffffffff


	//   ....[57]....
        /*0258*/ 	.word	0xffffffff


	//   ....[58]....
        /*025c*/ 	.word	0xffffffff


	//   ....[59]....
        /*0260*/ 	.word	0xffffffff


	//   ....[60]....
        /*0264*/ 	.word	0xffffffff


	//   ....[61]....
        /*0268*/ 	.word	0xffffffff


	//   ....[62]....
        /*026c*/ 	.word	0xffffffff


	//   ....[63]....
        /*0270*/ 	.word	0xffffffff


	//   ....[64]....
        /*0274*/ 	.word	0xffffffff


	//   ....[65]....
        /*0278*/ 	.word	0xffffffff


	//   ....[66]....
        /*027c*/ 	.word	0xffffffff


	//   ....[67]....
        /*0280*/ 	.word	0xffffffff


	//   ....[68]....
        /*0284*/ 	.word	0xffffffff


	//   ....[69]....
        /*0288*/ 	.word	0xffffffff


	//   ....[70]....
        /*028c*/ 	.word	0xffffffff


	//   ....[71]....
        /*0290*/ 	.word	0xffffffff


	//   ....[72]....
        /*0294*/ 	.word	0xffffffff


	//   ....[73]....
        /*0298*/ 	.word	0xffffffff


	//   ....[74]....
        /*029c*/ 	.word	0xffffffff


	//   ....[75]....
        /*02a0*/ 	.word	0xffffffff


	//   ....[76]....
        /*02a4*/ 	.word	0xffffffff


	//   ....[77]....
        /*02a8*/ 	.word	0xffffffff


	//   ....[78]....
        /*02ac*/ 	.word	0xffffffff


	//   ....[79]....
        /*02b0*/ 	.word	0xffffffff


	//   ....[80]....
        /*02b4*/ 	.word	0xffffffff


	//   ....[81]....
        /*02b8*/ 	.word	0xffffffff


	//   ....[82]....
        /*02bc*/ 	.word	0xffffffff


	//   ....[83]....
        /*02c0*/ 	.word	0xffffffff


	//   ....[84]....
        /*02c4*/ 	.word	0xffffffff


	//   ....[85]....
        /*02c8*/ 	.word	0xffffffff


	//   ....[86]....
        /*02cc*/ 	.word	0xffffffff


	//   ....[87]....
        /*02d0*/ 	.word	0xffffffff


	//   ....[88]....
        /*02d4*/ 	.word	0xffffffff


	//   ....[89]....
        /*02d8*/ 	.word	0xffffffff


	//   ....[90]....
        /*02dc*/ 	.word	0xffffffff


	//   ....[91]....
        /*02e0*/ 	.word	0xffffffff


	//   ....[92]....
        /*02e4*/ 	.word	0xffffffff


	//   ....[93]....
        /*02e8*/ 	.word	0xffffffff


	//   ....[94]....
        /*02ec*/ 	.word	0xffffffff


	//   ....[95]....
        /*02f0*/ 	.word	0xffffffff


	//   ....[96]....
        /*02f4*/ 	.word	0xffffffff


	//   ....[97]....
        /*02f8*/ 	.word	0xffffffff


	//   ....[98]....
        /*02fc*/ 	.word	0xffffffff


	//   ....[99]....
        /*0300*/ 	.word	0xffffffff


	//   ....[100]....
        /*0304*/ 	.word	0xffffffff


	//   ....[101]....
        /*0308*/ 	.word	0xffffffff


	//   ....[102]....
        /*030c*/ 	.word	0xffffffff


	//   ....[103]....
        /*0310*/ 	.word	0xffffffff


	//   ....[104]....
        /*0314*/ 	.word	0xffffffff


	//   ....[105]....
        /*0318*/ 	.word	0xffffffff


	//   ....[106]....
        /*031c*/ 	.word	0xffffffff


	//   ....[107]....
        /*0320*/ 	.word	0xffffffff


	//   ....[108]....
        /*0324*/ 	.word	0xffffffff


	//   ....[109]....
        /*0328*/ 	.word	0xffffffff


	//   ....[110]....
        /*032c*/ 	.word	0xffffffff


	//   ....[111]....
        /*0330*/ 	.word	0xffffffff


	//   ....[112]....
        /*0334*/ 	.word	0xffffffff


	//   ....[113]....
        /*0338*/ 	.word	0xffffffff


	//   ....[114]....
        /*033c*/ 	.word	0xffffffff


	//   ....[115]....
        /*0340*/ 	.word	0xffffffff


	//   ....[116]....
        /*0344*/ 	.word	0xffffffff


	//   ....[117]....
        /*0348*/ 	.word	0xffffffff


	//   ....[118]....
        /*034c*/ 	.word	0xffffffff


	//   ....[119]....
        /*0350*/ 	.word	0xffffffff


	//   ....[120]....
        /*0354*/ 	.word	0xffffffff


	//   ....[121]....
        /*0358*/ 	.word	0xffffffff


	//   ....[122]....
        /*035c*/ 	.word	0xffffffff


	//   ....[123]....
        /*0360*/ 	.word	0xffffffff


	//   ....[124]....
        /*0364*/ 	.word	0xffffffff


	//   ....[125]....
        /*0368*/ 	.word	0xffffffff


	//   ....[126]....
        /*036c*/ 	.word	0xffffffff


	//   ....[127]....
        /*0370*/ 	.word	0xffffffff


	//   ....[128]....
        /*0374*/ 	.word	0xffffffff


	//   ....[129]....
        /*0378*/ 	.word	0xffffffff


	//   ....[130]....
        /*037c*/ 	.word	0xffffffff


	//   ....[131]....
        /*0380*/ 	.word	0xffffffff


	//   ....[132]....
        /*0384*/ 	.word	0xffffffff


	//   ....[133]....
        /*0388*/ 	.word	0xffffffff


	//   ....[134]....
        /*038c*/ 	.word	0xffffffff


	//   ....[135]....
        /*0390*/ 	.word	0xffffffff


	//   ....[136]....
        /*0394*/ 	.word	0xffffffff


	//   ....[137]....
        /*0398*/ 	.word	0xffffffff


	//   ....[138]....
        /*039c*/ 	.word	0xffffffff


	//   ....[139]....
        /*03a0*/ 	.word	0xffffffff


	//   ....[140]....
        /*03a4*/ 	.word	0xffffffff


	//   ....[141]....
        /*03a8*/ 	.word	0xffffffff


	//   ....[142]....
        /*03ac*/ 	.word	0xffffffff


	//   ....[143]....
        /*03b0*/ 	.word	0xffffffff


	//   ....[144]....
        /*03b4*/ 	.word	0xffffffff


	//   ....[145]....
        /*03b8*/ 	.word	0xffffffff


	//   ....[146]....
        /*03bc*/ 	.word	0xffffffff


	//   ....[147]....
        /*03c0*/ 	.word	0xffffffff


	//   ....[148]....
        /*03c4*/ 	.word	0xffffffff


	//   ....[149]....
        /*03c8*/ 	.word	0xffffffff


	//   ....[150]....
        /*03cc*/ 	.word	0xffffffff


	//   ....[151]....
        /*03d0*/ 	.word	0xffffffff


	//   ....[152]....
        /*03d4*/ 	.word	0xffffffff


	//   ....[153]....
        /*03d8*/ 	.word	0xffffffff


	//   ....[154]....
        /*03dc*/ 	.word	0xffffffff


	//   ....[155]....
        /*03e0*/ 	.word	0xffffffff


	//   ....[156]....
        /*03e4*/ 	.word	0xffffffff


	//   ....[157]....
        /*03e8*/ 	.word	0xffffffff


	//   ....[158]....
        /*03ec*/ 	.word	0xffffffff


	//   ....[159]....
        /*03f0*/ 	.word	0xffffffff


	//   ....[160]....
        /*03f4*/ 	.word	0xffffffff


	//   ....[161]....
        /*03f8*/ 	.word	0xffffffff


	//   ....[162]....
        /*03fc*/ 	.word	0xffffffff


	//   ....[163]....
        /*0400*/ 	.word	0xffffffff


	//   ....[164]....
        /*0404*/ 	.word	0xffffffff


	//   ....[165]....
        /*0408*/ 	.word	0xffffffff


	//   ....[166]....
        /*040c*/ 	.word	0xffffffff


	//   ....[167]....
        /*0410*/ 	.word	0xffffffff


	//   ....[168]....
        /*0414*/ 	.word	0xffffffff


	//   ....[169]....
        /*0418*/ 	.word	0xffffffff


	//   ....[170]....
        /*041c*/ 	.word	0xffffffff


	//   ....[171]....
        /*0420*/ 	.word	0xffffffff


	//   ....[172]....
        /*0424*/ 	.word	0xffffffff


	//   ....[173]....
        /*0428*/ 	.word	0xffffffff


	//   ....[174]....
        /*042c*/ 	.word	0xffffffff


	//   ....[175]....
        /*0430*/ 	.word	0xffffffff


	//   ....[176]....
        /*0434*/ 	.word	0xffffffff


	//   ....[177]....
        /*0438*/ 	.word	0xffffffff


	//   ....[178]....
        /*043c*/ 	.word	0xffffffff


	//   ....[179]....
        /*0440*/ 	.word	0xffffffff


	//   ....[180]....
        /*0444*/ 	.word	0xffffffff


	//   ....[181]....
        /*0448*/ 	.word	0xffffffff


	//   ....[182]....
        /*044c*/ 	.word	0xffffffff


	//   ....[183]....
        /*0450*/ 	.word	0xffffffff


	//   ....[184]....
        /*0454*/ 	.word	0xffffffff


	//   ....[185]....
        /*0458*/ 	.word	0xffffffff


	//   ....[186]....
        /*045c*/ 	.word	0xffffffff


	//   ....[187]....
        /*0460*/ 	.word	0xffffffff


	//   ....[188]....
        /*0464*/ 	.word	0xffffffff


	//   ....[189]....
        /*0468*/ 	.word	0xffffffff


	//   ....[190]....
        /*046c*/ 	.word	0xffffffff


	//   ....[191]....
        /*0470*/ 	.word	0xffffffff


	//   ....[192]....
        /*0474*/ 	.word	0xffffffff


	//   ....[193]....
        /*0478*/ 	.word	0xffffffff


	//   ....[194]....
        /*047c*/ 	.word	0xffffffff


	//   ....[195]....
        /*0480*/ 	.word	0xffffffff


	//   ....[196]....
        /*0484*/ 	.word	0xffffffff


	//   ....[197]....
        /*0488*/ 	.word	0xffffffff


	//   ....[198]....
        /*048c*/ 	.word	0xffffffff


	//   ....[199]....
        /*0490*/ 	.word	0xffffffff


	//   ....[200]....
        /*0494*/ 	.word	0xffffffff


	//   ....[201]....
        /*0498*/ 	.word	0xffffffff


	//   ....[202]....
        /*049c*/ 	.word	0xffffffff


	//   ....[203]....
        /*04a0*/ 	.word	0xffffffff


	//   ....[204]....
        /*04a4*/ 	.word	0xffffffff


	//   ....[205]....
        /*04a8*/ 	.word	0xffffffff


	//   ....[206]....
        /*04ac*/ 	.word	0xffffffff


	//   ....[207]....
        /*04b0*/ 	.word	0xffffffff


	//   ....[208]....
        /*04b4*/ 	.word	0xffffffff


	//   ....[209]....
        /*04b8*/ 	.word	0xffffffff


	//   ....[210]....
        /*04bc*/ 	.word	0xffffffff


	//   ....[211]....
        /*04c0*/ 	.word	0xffffffff


	//   ....[212]....
        /*04c4*/ 	.word	0xffffffff


	//   ....[213]....
        /*04c8*/ 	.word	0xffffffff


	//   ....[214]....
        /*04cc*/ 	.word	0xffffffff


	//   ....[215]....
        /*04d0*/ 	.word	0xffffffff


	//   ....[216]....
        /*04d4*/ 	.word	0xffffffff


	//   ....[217]....
        /*04d8*/ 	.word	0xffffffff


	//   ....[218]....
        /*04dc*/ 	.word	0xffffffff


	//   ....[219]....
        /*04e0*/ 	.word	0xffffffff


	//   ....[220]....
        /*04e4*/ 	.word	0xffffffff


	//   ....[221]....
        /*04e8*/ 	.word	0xffffffff


	//   ....[222]....
        /*04ec*/ 	.word	0xffffffff


	//   ....[223]....
        /*04f0*/ 	.word	0xffffffff


	//   ....[224]....
        /*04f4*/ 	.word	0xffffffff


	//   ....[225]....
        /*04f8*/ 	.word	0xffffffff


	//   ....[226]....
        /*04fc*/ 	.word	0xffffffff


	//   ....[227]....
        /*0500*/ 	.word	0xffffffff


	//   ....[228]....
        /*0504*/ 	.word	0xffffffff


	//   ....[229]....
        /*0508*/ 	.word	0xffffffff


	//   ....[230]....
        /*050c*/ 	.word	0xffffffff


	//   ....[231]....
        /*0510*/ 	.word	0xffffffff


	//   ....[232]....
        /*0514*/ 	.word	0xffffffff


	//   ....[233]....
        /*0518*/ 	.word	0x0500000f


	//   ....[234]....
        /*051c*/ 	.word	0x0500000f


	//   ....[235]....
        /*0520*/ 	.word	0x0500000f


	//   ....[236]....
        /*0524*/ 	.word	0x0500000f


	//   ....[237]....
        /*0528*/ 	.word	0x0500000f


	//   ....[238]....
        /*052c*/ 	.word	0x0500000f


	//   ....[239]....
        /*0530*/ 	.word	0x0500000f


	//   ....[240]....
        /*0534*/ 	.word	0x0500000f


	//   ....[241]....
        /*0538*/ 	.word	0x0500000f


	//   ....[242]....
        /*053c*/ 	.word	0x0500000f


	//   ....[243]....
        /*0540*/ 	.word	0x0500000f


	//   ....[244]....
        /*0544*/ 	.word	0x0500000f


	//   ....[245]....
        /*0548*/ 	.word	0x0500000f


	//   ....[246]....
        /*054c*/ 	.word	0x0500000f


	//   ....[247]....
        /*0550*/ 	.word	0x0500000f


	//   ....[248]....
        /*0554*/ 	.word	0x0500000f


	//   ....[249]....
        /*0558*/ 	.word	0x0500000f


	//   ....[250]....
        /*055c*/ 	.word	0x0500000f


	//   ....[251]....
        /*0560*/ 	.word	0x0500000f


	//   ....[252]....
        /*0564*/ 	.word	0x0500000f


	//   ....[253]....
        /*0568*/ 	.word	0x0500000f


	//   ....[254]....
        /*056c*/ 	.word	0x0500000f


	//   ....[255]....
        /*0570*/ 	.word	0x0500000f


	//   ....[0]....
        /*0574*/ 	.word	0x0500000f


	//   ....[1]....
        /*0578*/ 	.word	0x0500000f


	//   ....[2]....
        /*057c*/ 	.word	0x0500000f


	//   ....[3]....
        /*0580*/ 	.word	0x0500000f


	//   ....[4]....
        /*0584*/ 	.word	0x0500000f


	//   ....[5]....
        /*0588*/ 	.word	0x0500000f


	//   ....[6]....
        /*058c*/ 	.word	0x0500000f


	//   ....[7]....
        /*0590*/ 	.word	0x0500000f


	//   ....[8]....
        /*0594*/ 	.word	0x0500000f


	//   ....[9]....
        /*0598*/ 	.word	0x0500000f


	//   ....[10]....
        /*059c*/ 	.word	0x0500000f


	//   ....[11]....
        /*05a0*/ 	.word	0x0500000f


	//   ....[12]....
        /*05a4*/ 	.word	0x0500000f


	//   ....[13]....
        /*05a8*/ 	.word	0x0500000f


	//   ....[14]....
        /*05ac*/ 	.word	0x0500000f


	//   ....[15]....
        /*05b0*/ 	.word	0x0500000f


	//   ....[16]....
        /*05b4*/ 	.word	0x0500000f


	//   ....[17]....
        /*05b8*/ 	.word	0x0500000f


	//   ....[18]....
        /*05bc*/ 	.word	0x0500000f


	//   ....[19]....
        /*05c0*/ 	.word	0x0500000f


	//   ....[20]....
        /*05c4*/ 	.word	0x0500000f


	//   ....[21]....
        /*05c8*/ 	.word	0x0500000f


	//   ....[22]....
        /*05cc*/ 	.word	0x0500000f


	//   ....[23]....
        /*05d0*/ 	.word	0x0500000f


	//   ....[24]....
        /*05d4*/ 	.word	0x0500000f


	//   ....[25]....
        /*05d8*/ 	.word	0x0500000f


	//   ....[26]....
        /*05dc*/ 	.word	0x0500000f


	//   ....[27]....
        /*05e0*/ 	.word	0x0500000f


	//   ....[28]....
        /*05e4*/ 	.word	0x0500000f


	//   ....[29]....
        /*05e8*/ 	.word	0x0500000f


	//   ....[30]....
        /*05ec*/ 	.word	0x0500000f


	//   ....[31]....
        /*05f0*/ 	.word	0x0500000f


	//   ....[32]....
        /*05f4*/ 	.word	0x0500000f


	//   ....[33]....
        /*05f8*/ 	.word	0x0500000f


	//   ....[34]....
        /*05fc*/ 	.word	0x0500000f


	//   ....[35]....
        /*0600*/ 	.word	0x0500000f


	//   ....[36]....
        /*0604*/ 	.word	0x0500000f


	//   ....[37]....
        /*0608*/ 	.word	0x0500000f


	//   ....[38]....
        /*060c*/ 	.word	0x0500000f


	//   ....[39]....
        /*0610*/ 	.word	0x0500000f


	//   ....[40]....
        /*0614*/ 	.word	0x0500000f


	//   ....[41]....
        /*0618*/ 	.word	0x0500000f


	//   ....[42]....
        /*061c*/ 	.word	0x0500000f


	//   ....[43]....
        /*0620*/ 	.word	0x0500000f


	//   ....[44]....
        /*0624*/ 	.word	0x0500000f


	//   ....[45]....
        /*0628*/ 	.word	0x0500000f


	//   ....[46]....
        /*062c*/ 	.word	0x0500000f


	//   ....[47]....
        /*0630*/ 	.word	0x0500000f


	//   ....[48]....
        /*0634*/ 	.word	0x0500000f


	//   ....[49]....
        /*0638*/ 	.word	0x0500000f


	//   ....[50]....
        /*063c*/ 	.word	0x0500000f


	//   ....[51]....
        /*0640*/ 	.word	0x0500000f


	//   ....[52]....
        /*0644*/ 	.word	0x0500000f


	//   ....[53]....
        /*0648*/ 	.word	0x0500000f


	//   ....[54]....
        /*064c*/ 	.word	0x0500000f


	//   ....[55]....
        /*0650*/ 	.word	0x0500000f


	//   ....[56]....
        /*0654*/ 	.word	0x0500000f


	//   ....[57]....
        /*0658*/ 	.word	0x0500000f


	//   ....[58]....
        /*065c*/ 	.word	0x0500000f


	//   ....[59]....
        /*0660*/ 	.word	0x0500000f


	//   ....[60]....
        /*0664*/ 	.word	0x0500000f


	//   ....[61]....
        /*0668*/ 	.word	0x0500000f


	//   ....[62]....
        /*066c*/ 	.word	0x0500000f


	//   ....[63]....
        /*0670*/ 	.word	0x0500000f


	//   ....[64]....
        /*0674*/ 	.word	0x0500000f


	//   ....[65]....
        /*0678*/ 	.word	0x0500000f


	//   ....[66]....
        /*067c*/ 	.word	0x0500000f


	//   ....[67]....
        /*0680*/ 	.word	0x0500000f


	//   ....[68]....
        /*0684*/ 	.word	0x0500000f


	//   ....[69]....
        /*0688*/ 	.word	0x0500000f


	//   ....[70]....
        /*068c*/ 	.word	0x0500000f


	//   ....[71]....
        /*0690*/ 	.word	0x0500000f


	//   ....[72]....
        /*0694*/ 	.word	0x0500000f


	//   ....[73]....
        /*0698*/ 	.word	0x0500000f


	//   ....[74]....
        /*069c*/ 	.word	0x0500000f


	//   ....[75]....
        /*06a0*/ 	.word	0x0500000f


	//   ....[76]....
        /*06a4*/ 	.word	0x0500000f


	//   ....[77]....
        /*06a8*/ 	.word	0x0500000f


	//   ....[78]....
        /*06ac*/ 	.word	0x0500000f


	//   ....[79]....
        /*06b0*/ 	.word	0x0500000f


	//   ....[80]....
        /*06b4*/ 	.word	0x0500000f


	//   ....[81]....
        /*06b8*/ 	.word	0x0500000f


	//   ....[82]....
        /*06bc*/ 	.word	0x0500000f


	//   ....[83]....
        /*06c0*/ 	.word	0x0500000f


	//   ....[84]....
        /*06c4*/ 	.word	0x0500000f


	//   ....[85]....
        /*06c8*/ 	.word	0x0500000f


	//   ....[86]....
        /*06cc*/ 	.word	0x0500000f


	//   ....[87]....
        /*06d0*/ 	.word	0x0500000f


	//   ....[88]....
        /*06d4*/ 	.word	0x0500000f


	//   ....[89]....
        /*06d8*/ 	.word	0x0500000f


	//   ....[90]....
        /*06dc*/ 	.word	0x0500000f


	//   ....[91]....
        /*06e0*/ 	.word	0x0500000f


	//   ....[92]....
        /*06e4*/ 	.word	0x0500000f


	//   ....[93]....
        /*06e8*/ 	.word	0x0500000f


	//   ....[94]....
        /*06ec*/ 	.word	0x0500000f


	//   ....[95]....
        /*06f0*/ 	.word	0x0500000f


	//   ....[96]....
        /*06f4*/ 	.word	0x0500000f


	//   ....[97]....
        /*06f8*/ 	.word	0x0500000f


	//   ....[98]....
        /*06fc*/ 	.word	0x0500000f


	//   ....[99]....
        /*0700*/ 	.word	0x0500000f


	//   ....[100]....
        /*0704*/ 	.word	0x0500000f


	//   ....[101]....
        /*0708*/ 	.word	0x0500000f


	//   ....[102]....
        /*070c*/ 	.word	0x0500000f


	//   ....[103]....
        /*0710*/ 	.word	0x0500000f


	//   ....[104]....
        /*0714*/ 	.word	0x0500000f


	//   ....[105]....
        /*0718*/ 	.word	0x0500000f


	//   ....[106]....
        /*071c*/ 	.word	0x0500000f


	//   ....[107]....
        /*0720*/ 	.word	0x0500000f


	//   ....[108]....
        /*0724*/ 	.word	0x0500000f


	//   ....[109]....
        /*0728*/ 	.word	0x0500000f


	//   ....[110]....
        /*072c*/ 	.word	0x0500000f


	//   ....[111]....
        /*0730*/ 	.word	0x0500000f


	//   ....[112]....
        /*0734*/ 	.word	0x0500000f


	//   ....[113]....
        /*0738*/ 	.word	0x0500000f


	//   ....[114]....
        /*073c*/ 	.word	0x0500000f


	//   ....[115]....
        /*0740*/ 	.word	0x0500000f


	//   ....[116]....
        /*0744*/ 	.word	0x0500000f


	//   ....[117]....
        /*0748*/ 	.word	0x0500000f


	//   ....[118]....
        /*074c*/ 	.word	0x0500000f


	//   ....[119]....
        /*0750*/ 	.word	0x0500000f


	//   ....[120]....
        /*0754*/ 	.word	0x0500000f


	//   ....[121]....
        /*0758*/ 	.word	0x0500000f


	//   ....[122]....
        /*075c*/ 	.word	0x0500000f


	//   ....[123]....
        /*0760*/ 	.word	0x0500000f


	//   ....[124]....
        /*0764*/ 	.word	0x0500000f


	//   ....[125]....
        /*0768*/ 	.word	0x0500000f


	//   ....[126]....
        /*076c*/ 	.word	0x0500000f


	//   ....[127]....
        /*0770*/ 	.word	0x0500000f


	//   ....[128]....
        /*0774*/ 	.word	0x0500000f


	//   ....[129]....
        /*0778*/ 	.word	0x0500000f


	//   ....[130]....
        /*077c*/ 	.word	0x0500000f


	//   ....[131]....
        /*0780*/ 	.word	0x0500000f


	//   ....[132]....
        /*0784*/ 	.word	0x0500000f


	//   ....[133]....
        /*0788*/ 	.word	0x0500000f


	//   ....[134]....
        /*078c*/ 	.word	0x0500000f


	//   ....[135]....
        /*0790*/ 	.word	0x0500000f


	//   ....[136]....
        /*0794*/ 	.word	0x0500000f


	//   ....[137]....
        /*0798*/ 	.word	0x0500000f


	//   ....[138]....
        /*079c*/ 	.word	0x0500000f


	//   ....[139]....
        /*07a0*/ 	.word	0x0500000f


	//   ....[140]....
        /*07a4*/ 	.word	0x0500000f


	//   ....[141]....
        /*07a8*/ 	.word	0x0500000f


	//   ....[142]....
        /*07ac*/ 	.word	0x0500000f


	//   ....[143]....
        /*07b0*/ 	.word	0x0500000f


	//   ....[144]....
        /*07b4*/ 	.word	0x0500000f


	//   ....[145]....
        /*07b8*/ 	.word	0x0500000f


	//   ....[146]....
        /*07bc*/ 	.word	0x0500000f


	//   ....[147]....
        /*07c0*/ 	.word	0x0500000f


	//   ....[148]....
        /*07c4*/ 	.word	0x0500000f


	//   ....[149]....
        /*07c8*/ 	.word	0x0500000f


	//   ....[150]....
        /*07cc*/ 	.word	0x0500000f


	//   ....[151]....
        /*07d0*/ 	.word	0x0500000f


	//   ....[152]....
        /*07d4*/ 	.word	0x0500000f


	//   ....[153]....
        /*07d8*/ 	.word	0x0500000f


	//   ....[154]....
        /*07dc*/ 	.word	0x0500000f


	//----- nvinfo : EIATTR_COOP_GROUP_INSTR_OFFSETS
	.align		4
.L_1079:
        /*07e0*/ 	.byte	0x04, 0x28
        /*07e2*/ 	.short	(.L_1081 - .L_1080)


	//   ....[0]....
.L_1080:
        /*07e4*/ 	.word	0x00000070


	//   ....[1]....
        /*07e8*/ 	.word	0x00000140


	//   ....[2]....
        /*07ec*/ 	.word	0x00000190


	//   ....[3]....
        /*07f0*/ 	.word	0x000003c0


	//   ....[4]....
        /*07f4*/ 	.word	0x00000520


	//   ....[5]....
        /*07f8*/ 	.word	0x00000640


	//   ....[6]....
        /*07fc*/ 	.word	0x000007a0


	//   ....[7]....
        /*0800*/ 	.word	0x00003400


	//   ....[8]....
        /*0804*/ 	.word	0x00003410


	//   ....[9]....
        /*0808*/ 	.word	0x00003ac0


	//   ....[10]....
        /*080c*/ 	.word	0x00003ad0


	//   ....[11]....
        /*0810*/ 	.word	0x00004180


	//   ....[12]....
        /*0814*/ 	.word	0x00004190


	//   ....[13]....
        /*0818*/ 	.word	0x00004840


	//   ....[14]....
        /*081c*/ 	.word	0x00004850


	//   ....[15]....
        /*0820*/ 	.word	0x00005870


	//   ....[16]....
        /*0824*/ 	.word	0x00005880


	//   ....[17]....
        /*0828*/ 	.word	0x00006010


	//   ....[18]....
        /*082c*/ 	.word	0x00006020


	//   ....[19]....
        /*0830*/ 	.word	0x000067c0


	//   ....[20]....
        /*0834*/ 	.word	0x000067d0


	//   ....[21]....
        /*0838*/ 	.word	0x00006f90


	//   ....[22]....
        /*083c*/ 	.word	0x00006fa0


	//   ....[23]....
        /*0840*/ 	.word	0x00007950


	//   ....[24]....
        /*0844*/ 	.word	0x00007960


	//   ....[25]....
        /*0848*/ 	.word	0x00007a70


	//   ....[26]....
        /*084c*/ 	.word	0x00007a80


	//   ....[27]....
        /*0850*/ 	.word	0x00007ba0


	//   ....[28]....
        /*0854*/ 	.word	0x00007bb0


	//   ....[29]....
        /*0858*/ 	.word	0x00007cd0


	//   ....[30]....
        /*085c*/ 	.word	0x00007ce0


	//   ....[31]....
        /*0860*/ 	.word	0x00008060


	//   ....[32]....
        /*0864*/ 	.word	0x00008080


	//   ....[33]....
        /*0868*/ 	.word	0x00008160


	//   ....[34]....
        /*086c*/ 	.word	0x00008180


	//   ....[35]....
        /*0870*/ 	.word	0x00008260


	//   ....[36]....
        /*0874*/ 	.word	0x00008280


	//   ....[37]....
        /*0878*/ 	.word	0x00008360


	//   ....[38]....
        /*087c*/ 	.word	0x00008380


	//   ....[39]....
        /*0880*/ 	.word	0x00008bb0


	//   ....[40]....
        /*0884*/ 	.word	0x000092b0


	//   ....[41]....
        /*0888*/ 	.word	0x000092c0


	//   ....[42]....
        /*088c*/ 	.word	0x000092d0


	//   ....[43]....
        /*0890*/ 	.word	0x000092e0


	//   ....[44]....
        /*0894*/ 	.word	0x00009620


	//   ....[45]....
        /*0898*/ 	.word	0x00009630


	//   ....[46]....
        /*089c*/ 	.word	0x00009640


	//   ....[47]....
        /*08a0*/ 	.word	0x00009650


	//   ....[48]....
        /*08a4*/ 	.word	0x00009930


	//   ....[49]....
        /*08a8*/ 	.word	0x00009940


	//   ....[50]....
        /*08ac*/ 	.word	0x00009950


	//   ....[51]....
        /*08b0*/ 	.word	0x00009960


	//   ....[52]....
        /*08b4*/ 	.word	0x00009c60


	//   ....[53]....
        /*08b8*/ 	.word	0x00009c70


	//   ....[54]....
        /*08bc*/ 	.word	0x00009c80


	//   ....[55]....
        /*08c0*/ 	.word	0x00009c90


	//   ....[56]....
        /*08c4*/ 	.word	0x0000b990


	//   ....[57]....
        /*08c8*/ 	.word	0x0000b9b0


	//   ....[58]....
        /*08cc*/ 	.word	0x0000b9c0


	//   ....[59]....
        /*08d0*/ 	.word	0x0000b9d0


	//   ....[60]....
        /*08d4*/ 	.word	0x0000bae0


	//   ....[61]....
        /*08d8*/ 	.word	0x0000bb30


	//   ....[62]....
        /*08dc*/ 	.word	0x0000bb60


	//   ....[63]....
        /*08e0*/ 	.word	0x0000bba0


	//   ....[64]....
        /*08e4*/ 	.word	0x0000bec0


	//   ....[65]....
        /*08e8*/ 	.word	0x0000bee0


	//   ....[66]....
        /*08ec*/ 	.word	0x0000bf00


	//   ....[67]....
        /*08f0*/ 	.word	0x0000bf10


	//   ....[68]....
        /*08f4*/ 	.word	0x0000bfe0


	//   ....[69]....
        /*08f8*/ 	.word	0x0000c000


	//   ....[70]....
        /*08fc*/ 	.word	0x0000c010


	//   ....[71]....
        /*0900*/ 	.word	0x0000c0b0


	//   ....[72]....
        /*0904*/ 	.word	0x0000e590


	//   ....[73]....
        /*0908*/ 	.word	0x0000e5c0


	//   ....[74]....
        /*090c*/ 	.word	0x0000ec10


	//   ....[75]....
        /*0910*/ 	.word	0x0000ece0


	//   ....[76]....
        /*0914*/ 	.word	0x0000f600


	//   ....[77]....
        /*0918*/ 	.word	0x0000f660


	//   ....[78]....
        /*091c*/ 	.word	0x00010cf0


	//   ....[79]....
        /*0920*/ 	.word	0x00011340


	//   ....[80]....
        /*0924*/ 	.word	0x00011360


	//   ....[81]....
        /*0928*/ 	.word	0x00011370


	//   ....[82]....
        /*092c*/ 	.word	0x00011cb0


	//   ....[83]....
        /*0930*/ 	.word	0x00011d40


	//   ....[84]....
        /*0934*/ 	.word	0x00013c10


	//   ....[85]....
        /*0938*/ 	.word	0x00013c20


	//   ....[86]....
        /*093c*/ 	.word	0x00013c50


	//   ....[87]....
        /*0940*/ 	.word	0x00013c60


	//   ....[88]....
        /*0944*/ 	.word	0x000151a0


	//   ....[89]....
        /*0948*/ 	.word	0x000151f0


	//   ....[90]....
        /*094c*/ 	.word	0x00015500


	//   ....[91]....
        /*0950*/ 	.word	0x00015520


	//   ....[92]....
        /*0954*/ 	.word	0x00016630


	//   ....[93]....
        /*0958*/ 	.word	0x00016660


	//   ....[94]....
        /*095c*/ 	.word	0x00016680


	//   ....[95]....
        /*0960*/ 	.word	0x00016690


	//   ....[96]....
        /*0964*/ 	.word	0x00016d50


	//   ....[97]....
        /*0968*/ 	.word	0x00016d60


	//   ....[98]....
        /*096c*/ 	.word	0x00016e60


	//   ....[99]....
        /*0970*/ 	.word	0x00016e70


	//   ....[100]....
        /*0974*/ 	.word	0x00016f80


	//   ....[101]....
        /*0978*/ 	.word	0x00016f90


	//   ....[102]....
        /*097c*/ 	.word	0x000170a0


	//   ....[103]....
        /*0980*/ 	.word	0x000170b0


	//   ....[104]....
        /*0984*/ 	.word	0x00017580


	//   ....[105]....
        /*0988*/ 	.word	0x00017590


	//   ....[106]....
        /*098c*/ 	.word	0x00017a10


	//   ....[107]....
        /*0990*/ 	.word	0x00017a20


	//   ....[108]....
        /*0994*/ 	.word	0x00018640


	//   ....[109]....
        /*0998*/ 	.word	0x00018650


	//   ....[110]....
        /*099c*/ 	.word	0x00018760


	//   ....[111]....
        /*09a0*/ 	.word	0x00018770


	//   ....[112]....
        /*09a4*/ 	.word	0x00018880


	//   ....[113]....
        /*09a8*/ 	.word	0x00018890


	//   ....[114]....
        /*09ac*/ 	.word	0x000189a0


	//   ....[115]....
        /*09b0*/ 	.word	0x000189b0


	//   ....[116]....
        /*09b4*/ 	.word	0x00018b20


	//   ....[117]....
        /*09b8*/ 	.word	0x00018d10


	//   ....[118]....
        /*09bc*/ 	.word	0x00018d40


	//   ....[119]....
        /*09c0*/ 	.word	0x00018d70


	//   ....[120]....
        /*09c4*/ 	.word	0x00018da0


	//   ....[121]....
        /*09c8*/ 	.word	0x00018dd0


	//   ....[122]....
        /*09cc*/ 	.word	0x00018e00


	//   ....[123]....
        /*09d0*/ 	.word	0x00018f90


	//   ....[124]....
        /*09d4*/ 	.word	0x00018fc0


	//   ....[125]....
        /*09d8*/ 	.word	0x00018ff0


	//   ....[126]....
        /*09dc*/ 	.word	0x00019020


	//   ....[127]....
        /*09e0*/ 	.word	0x00019050


	//   ....[128]....
        /*09e4*/ 	.word	0x00019080


	//   ....[129]....
        /*09e8*/ 	.word	0x00019110


	//   ....[130]....
        /*09ec*/ 	.word	0x00019140


	//   ....[131]....
        /*09f0*/ 	.word	0x00019150


	//   ....[132]....
        /*09f4*/ 	.word	0x00019190


	//   ....[133]....
        /*09f8*/ 	.word	0x0001a630


	//   ....[134]....
        /*09fc*/ 	.word	0x0001c4b0


	//   ....[135]....
        /*0a00*/ 	.word	0x0001c4d0


	//   ....[136]....
        /*0a04*/ 	.word	0x0001c570


	//   ....[137]....
        /*0a08*/ 	.word	0x0001c590


	//   ....[138]....
        /*0a0c*/ 	.word	0x0001c620


	//   ....[139]....
        /*0a10*/ 	.word	0x0001c640


	//   ....[140]....
        /*0a14*/ 	.word	0x0001c6d0


	//   ....[141]....
        /*0a18*/ 	.word	0x0001c6f0


	//   ....[142]....
        /*0a1c*/ 	.word	0x0001c780


	//   ....[143]....
        /*0a20*/ 	.word	0x0001c7a0


	//   ....[144]....
        /*0a24*/ 	.word	0x0001c830


	//   ....[145]....
        /*0a28*/ 	.word	0x0001c850


	//   ....[146]....
        /*0a2c*/ 	.word	0x0001c8e0


	//   ....[147]....
        /*0a30*/ 	.word	0x0001c900


	//   ....[148]....
        /*0a34*/ 	.word	0x0001c910


	//   ....[149]....
        /*0a38*/ 	.word	0x0001c990


	//   ....[150]....
        /*0a3c*/ 	.word	0x0001d0e0


	//   ....[151]....
        /*0a40*/ 	.word	0x0001d110


	//   ....[152]....
        /*0a44*/ 	.word	0x0001d170


	//   ....[153]....
        /*0a48*/ 	.word	0x0001d1c0


	//   ....[154]....
        /*0a4c*/ 	.word	0x0001d200


	//   ....[155]....
        /*0a50*/ 	.word	0x0001d260


	//   ....[156]....
        /*0a54*/ 	.word	0x0001d2b0


	//   ....[157]....
        /*0a58*/ 	.word	0x0001d300


	//   ....[158]....
        /*0a5c*/ 	.word	0x0001d350


	//   ....[159]....
        /*0a60*/ 	.word	0x0001d3a0


	//   ....[160]....
        /*0a64*/ 	.word	0x0001d3e0


	//   ....[161]....
        /*0a68*/ 	.word	0x0001d440


	//   ....[162]....
        /*0a6c*/ 	.word	0x0001d480


	//   ....[163]....
        /*0a70*/ 	.word	0x0001d4d0


	//   ....[164]....
        /*0a74*/ 	.word	0x0001d4f0


	//   ....[165]....
        /*0a78*/ 	.word	0x0001d520


	//   ....[166]....
        /*0a7c*/ 	.word	0x0001dc70


	//   ....[167]....
        /*0a80*/ 	.word	0x0001dca0


	//   ....[168]....
        /*0a84*/ 	.word	0x0001dd00


	//   ....[169]....
        /*0a88*/ 	.word	0x0001dd10


	//   ....[170]....
        /*0a8c*/ 	.word	0x0001dd60


	//   ....[171]....
        /*0a90*/ 	.word	0x0001dd70


	//   ....[172]....
        /*0a94*/ 	.word	0x0001ddc0


	//   ....[173]....
        /*0a98*/ 	.word	0x0001ddd0


	//   ....[174]....
        /*0a9c*/ 	.word	0x0001de20


	//   ....[175]....
        /*0aa0*/ 	.word	0x0001de30


	//   ....[176]....
        /*0aa4*/ 	.word	0x0001de80


	//   ....[177]....
        /*0aa8*/ 	.word	0x0001de90


	//   ....[178]....
        /*0aac*/ 	.word	0x0001dee0


	//   ....[179]....
        /*0ab0*/ 	.word	0x0001def0


	//   ....[180]....
        /*0ab4*/ 	.word	0x0001df00


	//   ....[181]....
        /*0ab8*/ 	.word	0x0001df50


	//   ....[182]....
        /*0abc*/ 	.word	0x0001e1b0


	//   ....[183]....
        /*0ac0*/ 	.word	0x0001e1d0


	//   ....[184]....
        /*0ac4*/ 	.word	0x0001e1e0


	//   ....[185]....
        /*0ac8*/ 	.word	0x0001e250


	//   ....[186]....
        /*0acc*/ 	.word	0x0001e260


	//   ....[187]....
        /*0ad0*/ 	.word	0x0001e2d0


	//   ....[188]....
        /*0ad4*/ 	.word	0x0001e2e0


	//   ....[189]....
        /*0ad8*/ 	.word	0x0001e350


	//   ....[190]....
        /*0adc*/ 	.word	0x0001e360


	//   ....[191]....
        /*0ae0*/ 	.word	0x0001e3d0


	//   ....[192]....
        /*0ae4*/ 	.word	0x0001e3e0


	//   ....[193]....
        /*0ae8*/ 	.word	0x0001e450


	//   ....[194]....
        /*0aec*/ 	.word	0x0001e460


	//   ....[195]....
        /*0af0*/ 	.word	0x0001e4d0


	//   ....[196]....
        /*0af4*/ 	.word	0x0001e4e0


	//   ....[197]....
        /*0af8*/ 	.word	0x0001e4f0


	//   ....[198]....
        /*0afc*/ 	.word	0x0001ea80


	//   ....[199]....
        /*0b00*/ 	.word	0x0001eac0


	//   ....[200]....
        /*0b04*/ 	.word	0x0001eaf0


	//   ....[201]....
        /*0b08*/ 	.word	0x0001eb20


	//   ....[202]....
        /*0b0c*/ 	.word	0x0001eb30


	//   ....[203]....
        /*0b10*/ 	.word	0x0001eb50


	//   ....[204]....
        /*0b14*/ 	.word	0x0001ebc0


	//   ....[205]....
        /*0b18*/ 	.word	0x0001ebe0


	//   ....[206]....
        /*0b1c*/ 	.word	0x0001ec40


	//   ....[207]....
        /*0b20*/ 	.word	0x0001ec60


	//   ....[208]....
        /*0b24*/ 	.word	0x0001ecc0


	//   ....[209]....
        /*0b28*/ 	.word	0x0001ece0


	//   ....[210]....
        /*0b2c*/ 	.word	0x0001ed40


	//   ....[211]....
        /*0b30*/ 	.word	0x0001ed60


	//   ....[212]....
        /*0b34*/ 	.word	0x0001edb0


	//   ....[213]....
        /*0b38*/ 	.word	0x0001edd0


	//   ....[214]....
        /*0b3c*/ 	.word	0x0001f210


	//   ....[215]....
        /*0b40*/ 	.word	0x0001f240


	//   ....[216]....
        /*0b44*/ 	.word	0x0001f2a0


	//   ....[217]....
        /*0b48*/ 	.word	0x0001f2d0


	//   ....[218]....
        /*0b4c*/ 	.word	0x0001f300


	//   ....[219]....
        /*0b50*/ 	.word	0x0001f330


	//   ....[220]....
        /*0b54*/ 	.word	0x0001f360


	//   ....[221]....
        /*0b58*/ 	.word	0x0001f390


	//   ....[222]....
        /*0b5c*/ 	.word	0x0001f530


	//   ....[223]....
        /*0b60*/ 	.word	0x0001f560


	//   ....[224]....
        /*0b64*/ 	.word	0x0001f590


	//   ....[225]....
        /*0b68*/ 	.word	0x0001f5c0


	//   ....[226]....
        /*0b6c*/ 	.word	0x0001f5f0


	//   ....[227]....
        /*0b70*/ 	.word	0x0001f620


	//   ....[228]....
        /*0b74*/ 	.word	0x0001f6e0


	//   ....[229]....
        /*0b78*/ 	.word	0x0001f700


	//   ....[230]....
        /*0b7c*/ 	.word	0x0001f720


	//   ....[231]....
        /*0b80*/ 	.word	0x0001f780


	//   ....[232]....
        /*0b84*/ 	.word	0x000201a0


	//   ....[233]....
        /*0b88*/ 	.word	0x000204c0


	//   ....[234]....
        /*0b8c*/ 	.word	0x00020550


	//   ....[235]....
        /*0b90*/ 	.word	0x000205f0


	//   ....[236]....
        /*0b94*/ 	.word	0x00020680


	//   ....[237]....
        /*0b98*/ 	.word	0x00020720


	//   ....[238]....
        /*0b9c*/ 	.word	0x000207b0


	//   ....[239]....
        /*0ba0*/ 	.word	0x00020850


	//   ....[240]....
        /*0ba4*/ 	.word	0x000208e0


	//   ....[241]....
        /*0ba8*/ 	.word	0x000209d0


	//   ....[242]....
        /*0bac*/ 	.word	0x00020a60


	//   ....[243]....
        /*0bb0*/ 	.word	0x00020b00


	//   ....[244]....
        /*0bb4*/ 	.word	0x00020b90


	//   ....[245]....
        /*0bb8*/ 	.word	0x00020c30


	//   ....[246]....
        /*0bbc*/ 	.word	0x00020cc0


	//   ....[247]....
        /*0bc0*/ 	.word	0x00020d60


	//   ....[248]....
        /*0bc4*/ 	.word	0x00020df0


	//   ....[249]....
        /*0bc8*/ 	.word	0x00020ee0


	//   ....[250]....
        /*0bcc*/ 	.word	0x00020f70


	//   ....[251]....
        /*0bd0*/ 	.word	0x00021000


	//   ....[252]....
        /*0bd4*/ 	.word	0x00021090


	//   ....[253]....
        /*0bd8*/ 	.word	0x00021120


	//   ....[254]....
        /*0bdc*/ 	.word	0x000211b0


	//   ....[255]....
        /*0be0*/ 	.word	0x00021240


	//   ....[0]....
        /*0be4*/ 	.word	0x000212d0


	//   ....[1]....
        /*0be8*/ 	.word	0x00021400


	//   ....[2]....
        /*0bec*/ 	.word	0x000214b0


	//   ....[3]....
        /*0bf0*/ 	.word	0x00021540


	//   ....[4]....
        /*0bf4*/ 	.word	0x00021590


	//   ....[5]....
        /*0bf8*/ 	.word	0x000215e0


	//   ....[6]....
        /*0bfc*/ 	.word	0x00021670


	//   ....[7]....
        /*0c00*/ 	.word	0x00021700


	//   ....[8]....
        /*0c04*/ 	.word	0x00021750


	//   ....[9]....
        /*0c08*/ 	.word	0x000217a0


	//   ....[10]....
        /*0c0c*/ 	.word	0x00021830


	//   ....[11]....
        /*0c10*/ 	.word	0x000218c0


	//   ....[12]....
        /*0c14*/ 	.word	0x00021910


	//   ....[13]....
        /*0c18*/ 	.word	0x00021960


	//   ....[14]....
        /*0c1c*/ 	.word	0x000219f0


	//   ....[15]....
        /*0c20*/ 	.word	0x00021a80


	//   ....[16]....
        /*0c24*/ 	.word	0x00021ad0


	//   ....[17]....
        /*0c28*/ 	.word	0x00021b20


	//   ....[18]....
        /*0c2c*/ 	.word	0x00021c10


	//   ....[19]....
        /*0c30*/ 	.word	0x00021cc0


	//   ....[20]....
        /*0c34*/ 	.word	0x00021d40


	//   ....[21]....
        /*0c38*/ 	.word	0x00021dd0


	//   ....[22]....
        /*0c3c*/ 	.word	0x00021f60


	//   ....[23]....
        /*0c40*/ 	.word	0x00022080


	//   ....[24]....
        /*0c44*/ 	.word	0x000220d0


	//   ....[25]....
        /*0c48*/ 	.word	0x00022120


	//   ....[26]....
        /*0c4c*/ 	.word	0x000221b0


	//   ....[27]....
        /*0c50*/ 	.word	0x00022260


	//   ....[28]....
        /*0c54*/ 	.word	0x000222d0


	//   ....[29]....
        /*0c58*/ 	.word	0x00022340


	//   ....[30]....
        /*0c5c*/ 	.word	0x000224e0


	//   ....[31]....
        /*0c60*/ 	.word	0x000225c0


	//   ....[32]....
        /*0c64*/ 	.word	0x00022610


	//   ....[33]....
        /*0c68*/ 	.word	0x00022660


	//   ....[34]....
        /*0c6c*/ 	.word	0x00022940


	//   ....[35]....
        /*0c70*/ 	.word	0x00022990


	//   ....[36]....
        /*0c74*/ 	.word	0x00022a20


	//   ....[37]....
        /*0c78*/ 	.word	0x00022ab0


	//   ....[38]....
        /*0c7c*/ 	.word	0x00022b40


	//   ....[39]....
        /*0c80*/ 	.word	0x00022bd0


	//   ....[40]....
        /*0c84*/ 	.word	0x00022c60


	//   ....[41]....
        /*0c88*/ 	.word	0x00022cf0


	//   ....[42]....
        /*0c8c*/ 	.word	0x00022d70


	//   ....[43]....
        /*0c90*/ 	.word	0x00022dc0


	//   ....[44]....
        /*0c94*/ 	.word	0x00022e50


	//   ....[45]....
        /*0c98*/ 	.word	0x00022ee0


	//   ....[46]....
        /*0c9c*/ 	.word	0x00022f60


	//   ....[47]....
        /*0ca0*/ 	.word	0x00022fb0


	//   ....[48]....
        /*0ca4*/ 	.word	0x00023040


	//   ....[49]....
        /*0ca8*/ 	.word	0x000230d0


	//   ....[50]....
        /*0cac*/ 	.word	0x00023160


	//   ....[51]....
        /*0cb0*/ 	.word	0x000231f0


	//   ....[52]....
        /*0cb4*/ 	.word	0x00023280


	//   ....[53]....
        /*0cb8*/ 	.word	0x00023310


	//   ....[54]....
        /*0cbc*/ 	.word	0x000233d0


	//   ....[55]....
        /*0cc0*/ 	.word	0x000236b0


	//   ....[56]....
        /*0cc4*/ 	.word	0x000237a0


	//   ....[57]....
        /*0cc8*/ 	.word	0x00023840


	//   ....[58]....
        /*0ccc*/ 	.word	0x000238a0


	//   ....[59]....
        /*0cd0*/ 	.word	0x000239a0


	//   ....[60]....
        /*0cd4*/ 	.word	0x00023a10


	//   ....[61]....
        /*0cd8*/ 	.word	0x00023b10


	//   ....[62]....
        /*0cdc*/ 	.word	0x00023b80


	//   ....[63]....
        /*0ce0*/ 	.word	0x00023c80


	//   ....[64]....
        /*0ce4*/ 	.word	0x00023cf0


	//   ....[65]....
        /*0ce8*/ 	.word	0x00023df0


	//   ....[66]....
        /*0cec*/ 	.word	0x00023e60


	//   ....[67]....
        /*0cf0*/ 	.word	0x00023f60


	//   ....[68]....
        /*0cf4*/ 	.word	0x00023fd0


	//   ....[69]....
        /*0cf8*/ 	.word	0x000240d0


	//   ....[70]....
        /*0cfc*/ 	.word	0x00024140


	//   ....[71]....
        /*0d00*/ 	.word	0x00024220


	//   ....[72]....
        /*0d04*/ 	.word	0x00024310


	//   ....[73]....
        /*0d08*/ 	.word	0x00024380


	//   ....[74]....
        /*0d0c*/ 	.word	0x00024400


	//   ....[75]....
        /*0d10*/ 	.word	0x000244c0


	//   ....[76]....
        /*0d14*/ 	.word	0x00024540


	//   ....[77]....
        /*0d18*/ 	.word	0x00024610


	//   ....[78]....
        /*0d1c*/ 	.word	0x00024690


	//   ....[79]....
        /*0d20*/ 	.word	0x00024760


	//   ....[80]....
        /*0d24*/ 	.word	0x000247e0


	//   ....[81]....
        /*0d28*/ 	.word	0x000248b0


	//   ....[82]....
        /*0d2c*/ 	.word	0x00024930


	//   ....[83]....
        /*0d30*/ 	.word	0x00024a00


	//   ....[84]....
        /*0d34*/ 	.word	0x00024a80


	//   ....[85]....
        /*0d38*/ 	.word	0x00024b40


	//   ....[86]....
        /*0d3c*/ 	.word	0x00024bc0


	//   ....[87]....
        /*0d40*/ 	.word	0x00024c70


	//   ....[88]....
        /*0d44*/ 	.word	0x00024da0


	//   ....[89]....
        /*0d48*/ 	.word	0x00024e40


	//   ....[90]....
        /*0d4c*/ 	.word	0x00024eb0


	//   ....[91]....
        /*0d50*/ 	.word	0x00024f70


	//   ....[92]....
        /*0d54*/ 	.word	0x00024fd0


	//   ....[93]....
        /*0d58*/ 	.word	0x00025090


	//   ....[94]....
        /*0d5c*/ 	.word	0x000250f0


	//   ....[95]....
        /*0d60*/ 	.word	0x000251b0


	//   ....[96]....
        /*0d64*/ 	.word	0x00025210


	//   ....[97]....
        /*0d68*/ 	.word	0x000252d0


	//   ....[98]....
        /*0d6c*/ 	.word	0x00025330


	//   ....[99]....
        /*0d70*/ 	.word	0x000253f0


	//   ....[100]....
        /*0d74*/ 	.word	0x00025450


	//   ....[101]....
        /*0d78*/ 	.word	0x00025510


	//   ....[102]....
        /*0d7c*/ 	.word	0x00025570


	//   ....[103]....
        /*0d80*/ 	.word	0x00025630


	//   ....[104]....
        /*0d84*/ 	.word	0x00025720


	//   ....[105]....
        /*0d88*/ 	.word	0x000257c0


	//   ....[106]....
        /*0d8c*/ 	.word	0x00025820


	//   ....[107]....
        /*0d90*/ 	.word	0x00025900


	//   ....[108]....
        /*0d94*/ 	.word	0x00025960


	//   ....[109]....
        /*0d98*/ 	.word	0x00025a40


	//   ....[110]....
        /*0d9c*/ 	.word	0x00025aa0


	//   ....[111]....
        /*0da0*/ 	.word	0x00025b80


	//   ....[112]....
        /*0da4*/ 	.word	0x00025be0


	//   ....[113]....
        /*0da8*/ 	.word	0x00025cc0


	//   ....[114]....
        /*0dac*/ 	.word	0x00025d20


	//   ....[115]....
        /*0db0*/ 	.word	0x00025e00


	//   ....[116]....
        /*0db4*/ 	.word	0x00025e60


	//   ....[117]....
        /*0db8*/ 	.word	0x00025f40


	//   ....[118]....
        /*0dbc*/ 	.word	0x00025fa0


	//   ....[119]....
        /*0dc0*/ 	.word	0x00026070


	//   ....[120]....
        /*0dc4*/ 	.word	0x00026190


	//   ....[121]....
        /*0dc8*/ 	.word	0x00026240


	//   ....[122]....
        /*0dcc*/ 	.word	0x000262f0


	//   ....[123]....
        /*0dd0*/ 	.word	0x000263c0


	//   ....[124]....
        /*0dd4*/ 	.word	0x00026420


	//   ....[125]....
        /*0dd8*/ 	.word	0x00026500


	//   ....[126]....
        /*0ddc*/ 	.word	0x00026560


	//   ....[127]....
        /*0de0*/ 	.word	0x00026630


	//   ....[128]....
        /*0de4*/ 	.word	0x00026690


	//   ....[129]....
        /*0de8*/ 	.word	0x00026760


	//   ....[130]....
        /*0dec*/ 	.word	0x000267c0


	//   ....[131]....
        /*0df0*/ 	.word	0x000268a0


	//   ....[132]....
        /*0df4*/ 	.word	0x00026900


	//   ....[133]....
        /*0df8*/ 	.word	0x000269d0


	//   ....[134]....
        /*0dfc*/ 	.word	0x00026a30


	//   ....[135]....
        /*0e00*/ 	.word	0x00026af0


	//   ....[136]....
        /*0e04*/ 	.word	0x00026b80


	//   ....[137]....
        /*0e08*/ 	.word	0x00026c20


	//   ....[138]....
        /*0e0c*/ 	.word	0x00026da0


	//   ....[139]....
        /*0e10*/ 	.word	0x00026e10


	//   ....[140]....
        /*0e14*/ 	.word	0x00026e80


	//   ....[141]....
        /*0e18*/ 	.word	0x00026ef0


	//   ....[142]....
        /*0e1c*/ 	.word	0x00026f60


	//   ....[143]....
        /*0e20*/ 	.word	0x00026fe0


	//   ....[144]....
        /*0e24*/ 	.word	0x00027060


	//   ....[145]....
        /*0e28*/ 	.word	0x000270f0


	//   ....[146]....
        /*0e2c*/ 	.word	0x00027160


	//   ....[147]....
        /*0e30*/ 	.word	0x000271d0


	//   ....[148]....
        /*0e34*/ 	.word	0x00027240


	//   ....[149]....
        /*0e38*/ 	.word	0x000272c0


	//   ....[150]....
        /*0e3c*/ 	.word	0x00027330


	//   ....[151]....
        /*0e40*/ 	.word	0x000273c0


	//   ....[152]....
        /*0e44*/ 	.word	0x00027420


	//   ....[153]....
        /*0e48*/ 	.word	0x000274b0


	//   ....[154]....
        /*0e4c*/ 	.word	0x000275e0


	//----- nvinfo : EIATTR_REG_RECONFIG
	.align		4
.L_1081:
        /*0e50*/ 	.byte	0x01, 0x54
	.zero		2


	//----- nvinfo : EIATTR_SYSCALL_OFFSETS
	.align		4
        /*0e54*/ 	.byte	0x04, 0x46
        /*0e56*/ 	.short	(.L_1083 - .L_1082)


	//   ....[0]....
.L_1082:
        /*0e58*/ 	.word	0x00001cd0


	//   ....[1]....
        /*0e5c*/ 	.word	0x00001e20


	//   ....[2]....
        /*0e60*/ 	.word	0x00008d50


	//   ....[3]....
        /*0e64*/ 	.word	0x00009050


	//   ....[4]....
        /*0e68*/ 	.word	0x0001bbb0


	//   ....[5]....
        /*0e6c*/ 	.word	0x0001bd00


	//   ....[6]....
        /*0e70*/ 	.word	0x0001bdf0


	//   ....[7]....
        /*0e74*/ 	.word	0x0001cd60


	//----- nvinfo : EIATTR_MBARRIER_INSTR_OFFSETS
	.align		4
.L_1083:
        /*0e78*/ 	.byte	0x04, 0x39
        /*0e7a*/ 	.short	(.L_1085 - .L_1084)


	//   ....[0]....
.L_1084:
        /*0e7c*/ 	.word	0x00000270
        /*0e80*/ 	.word	0x000000ff
        /*0e84*/ 	.word	0x00028800
        /*0e88*/ 	.short	0x0100
        /*0e8a*/ 	.byte	0x08
	.zero		1


	//   ....[1]....
        /*0e8c*/ 	.word	0x00000280
        /*0e90*/ 	.word	0x000000ff
        /*0e94*/ 	.word	0x00028820
        /*0e98*/ 	.short	0x0100
        /*0e9a*/ 	.byte	0x08
	.zero		1


	//   ....[2]....
        /*0e9c*/ 	.word	0x00000370
        /*0ea0*/ 	.word	0x000000ff
        /*0ea4*/ 	.word	0x00028830
        /*0ea8*/ 	.short	0x0100
        /*0eaa*/ 	.byte	0x08
	.zero		1


	//   ....[3]....
        /*0eac*/ 	.word	0x00000380
        /*0eb0*/ 	.word	0x000000ff
        /*0eb4*/ 	.word	0x00028840
        /*0eb8*/ 	.short	0x0100
        /*0eba*/ 	.byte	0x08
	.zero		1


	//   ....[4]....
        /*0ebc*/ 	.word	0x00000390
        /*0ec0*/ 	.word	0x000000ff
        /*0ec4*/ 	.word	0x00028838
        /*0ec8*/ 	.short	0x0100
        /*0eca*/ 	.byte	0x08
	.zero		1


	//   ....[5]....
        /*0ecc*/ 	.word	0x000003a0
        /*0ed0*/ 	.word	0x000000ff
        /*0ed4*/ 	.word	0x00028848
        /*0ed8*/ 	.short	0x0100
        /*0eda*/ 	.byte	0x08
	.zero		1


	//   ....[6]....
        /*0edc*/ 	.word	0x000004d0
        /*0ee0*/ 	.word	0x000000ff
        /*0ee4*/ 	.word	0x00028850
        /*0ee8*/ 	.short	0x0100
        /*0eea*/ 	.byte	0x08
	.zero		1


	//   ....[7]....
        /*0eec*/ 	.word	0x000004e0
        /*0ef0*/ 	.word	0x000000ff
        /*0ef4*/ 	.word	0x00028860
        /*0ef8*/ 	.short	0x0100
        /*0efa*/ 	.byte	0x08
	.zero		1


	//   ....[8]....
        /*0efc*/ 	.word	0x000004f0
        /*0f00*/ 	.word	0x000000ff
        /*0f04*/ 	.word	0x00028858
        /*0f08*/ 	.short	0x0100
        /*0f0a*/ 	.byte	0x08
	.zero		1


	//   ....[9]....
        /*0f0c*/ 	.word	0x00000500
        /*0f10*/ 	.word	0x000000ff
        /*0f14*/ 	.word	0x00028868
        /*0f18*/ 	.short	0x0100
        /*0f1a*/ 	.byte	0x08
	.zero		1


	//   ....[10]....
        /*0f1c*/ 	.word	0x000005f0
        /*0f20*/ 	.word	0x000000ff
        /*0f24*/ 	.word	0x00028870
        /*0f28*/ 	.short	0x0100
        /*0f2a*/ 	.byte	0x06
	.zero		1


	//   ....[11]....
        /*0f2c*/ 	.word	0x00000600
        /*0f30*/ 	.word	0x000000ff
        /*0f34*/ 	.word	0x00028880
        /*0f38*/ 	.short	0x0100
        /*0f3a*/ 	.byte	0x06
	.zero		1


	//   ....[12]....
        /*0f3c*/ 	.word	0x00000610
        /*0f40*/ 	.word	0x000000ff
        /*0f44*/ 	.word	0x00028878
        /*0f48*/ 	.short	0x0100
        /*0f4a*/ 	.byte	0x06
	.zero		1


	//   ....[13]....
        /*0f4c*/ 	.word	0x00000620
        /*0f50*/ 	.word	0x000000ff
        /*0f54*/ 	.word	0x00028888
        /*0f58*/ 	.short	0x0100
        /*0f5a*/ 	.byte	0x06
	.zero		1


	//   ....[14]....
        /*0f5c*/ 	.word	0x00000750
        /*0f60*/ 	.word	0x000000ff
        /*0f64*/ 	.word	0x00028890
        /*0f68*/ 	.short	0x0100
        /*0f6a*/ 	.byte	0x08
	.zero		1


	//   ....[15]....
        /*0f6c*/ 	.word	0x00000760
        /*0f70*/ 	.word	0x000000ff
        /*0f74*/ 	.word	0x000288a0
        /*0f78*/ 	.short	0x0100
        /*0f7a*/ 	.byte	0x08
	.zero		1


	//   ....[16]....
        /*0f7c*/ 	.word	0x00000770
        /*0f80*/ 	.word	0x000000ff
        /*0f84*/ 	.word	0x00028898
        /*0f88*/ 	.short	0x0100
        /*0f8a*/ 	.byte	0x08
	.zero		1


	//   ....[17]....
        /*0f8c*/ 	.word	0x00000780
        /*0f90*/ 	.word	0x000000ff
        /*0f94*/ 	.word	0x000288a8
        /*0f98*/ 	.short	0x0100
        /*0f9a*/ 	.byte	0x08
	.zero		1


	//   ....[18]....
        /*0f9c*/ 	.word	0x000008b0
        /*0fa0*/ 	.word	0x000000ff
        /*0fa4*/ 	.word	0x000288b0
        /*0fa8*/ 	.short	0x0100
        /*0faa*/ 	.byte	0x08
	.zero		1


	//   ....[19]....
        /*0fac*/ 	.word	0x000008c0
        /*0fb0*/ 	.word	0x000000ff
        /*0fb4*/ 	.word	0x000288c0
        /*0fb8*/ 	.short	0x0100
        /*0fba*/ 	.byte	0x08
	.zero		1


	//   ....[20]....
        /*0fbc*/ 	.word	0x000008d0
        /*0fc0*/ 	.word	0x000000ff
        /*0fc4*/ 	.word	0x000288b8
        /*0fc8*/ 	.short	0x0100
        /*0fca*/ 	.byte	0x08
	.zero		1


	//   ....[21]....
        /*0fcc*/ 	.word	0x000008e0
        /*0fd0*/ 	.word	0x000000ff
        /*0fd4*/ 	.word	0x000288c8
        /*0fd8*/ 	.short	0x0100
        /*0fda*/ 	.byte	0x08
	.zero		1


	//   ....[22]....
        /*0fdc*/ 	.word	0x000033b0
        /*0fe0*/ 	.word	0x00000059
        /*0fe4*/ 	.word	0x00028890
        /*0fe8*/ 	.short	0x010a
        /*0fea*/ 	.byte	0x3f
	.zero		1


	//   ....[23]....
        /*0fec*/ 	.word	0x00005810
        /*0ff0*/ 	.word	0x00000059
        /*0ff4*/ 	.word	0x00028890
        /*0ff8*/ 	.short	0x010a
        /*0ffa*/ 	.byte	0x3f
	.zero		1


	//   ....[24]....
        /*0ffc*/ 	.word	0x000077b0
        /*1000*/ 	.word	0x00000059
        /*1004*/ 	.word	0x00028890
        /*1008*/ 	.short	0x010a
        /*100a*/ 	.byte	0x3f
	.zero		1


	//   ....[25]....
        /*100c*/ 	.word	0x00007eb0
        /*1010*/ 	.word	0x0000000b
        /*1014*/ 	.word	0x00000000
        /*1018*/ 	.short	0x0101
        /*101a*/ 	.byte	0x3f
	.zero		1


	//   ....[26]....
        /*101c*/ 	.word	0x00007ef0
        /*1020*/ 	.word	0x00000059
        /*1024*/ 	.word	0x000288b0
        /*1028*/ 	.short	0x010a
        /*102a*/ 	.byte	0x3f
	.zero		1


	//   ....[27]....
        /*102c*/ 	.word	0x00008500
        /*1030*/ 	.word	0x00000059
        /*1034*/ 	.word	0x00000000
        /*1038*/ 	.short	0x0101
        /*103a*/ 	.byte	0x3f
	.zero		1


	//   ....[28]....
        /*103c*/ 	.word	0x00008de0
        /*1040*/ 	.word	0x00000012
        /*1044*/ 	.word	0x00028800
        /*1048*/ 	.short	0x010a
        /*104a*/ 	.byte	0x3f
	.zero		1


	//   ....[29]....
        /*104c*/ 	.word	0x00008e30
        /*1050*/ 	.word	0x00000012
        /*1054*/ 	.word	0x00028800
        /*1058*/ 	.short	0x010a
        /*105a*/ 	.byte	0x3f
	.zero		1


	//   ....[30]....
        /*105c*/ 	.word	0x00009fc0
        /*1060*/ 	.word	0x00000012
        /*1064*/ 	.word	0x00028800
        /*1068*/ 	.short	0x010a
        /*106a*/ 	.byte	0x3f
	.zero		1


	//   ....[31]....
        /*106c*/ 	.word	0x0000c400
        /*1070*/ 	.word	0x00000012
        /*1074*/ 	.word	0x00028800
        /*1078*/ 	.short	0x010a
        /*107a*/ 	.byte	0x3f
	.zero		1


	//   ....[32]....
        /*107c*/ 	.word	0x0000ddf0
        /*1080*/ 	.word	0x00000000
        /*1084*/ 	.word	0x00028830
        /*1088*/ 	.short	0x010a
        /*108a*/ 	.byte	0x3f
	.zero		1


	//   ....[33]....
        /*108c*/ 	.word	0x0000de30
        /*1090*/ 	.word	0x00000000
        /*1094*/ 	.word	0x00028830
        /*1098*/ 	.short	0x010a
        /*109a*/ 	.byte	0x3f
	.zero		1


	//   ....[34]....
        /*109c*/ 	.word	0x0000f800
        /*10a0*/ 	.word	0x00000000
        /*10a4*/ 	.word	0x00000000
        /*10a8*/ 	.short	0x0101
        /*10aa*/ 	.byte	0x3f
	.zero		1


	//   ....[35]....
        /*10ac*/ 	.word	0x00010360
        /*10b0*/ 	.word	0x00000005
        /*10b4*/ 	.word	0x00028830
        /*10b8*/ 	.short	0x010a
        /*10ba*/ 	.byte	0x3f
	.zero		1


	//   ....[36]....
        /*10bc*/ 	.word	0x000103b0
        /*10c0*/ 	.word	0x00000005
        /*10c4*/ 	.word	0x00028830
        /*10c8*/ 	.short	0x010a
        /*10ca*/ 	.byte	0x3f
	.zero		1


	//   ....[37]....
        /*10cc*/ 	.word	0x000107f0
        /*10d0*/ 	.word	0x00000006
        /*10d4*/ 	.word	0x00028850
        /*10d8*/ 	.short	0x010a
        /*10da*/ 	.byte	0x3f
	.zero		1


	//   ....[38]....
        /*10dc*/ 	.word	0x00010830
        /*10e0*/ 	.word	0x00000006
        /*10e4*/ 	.word	0x00028850
        /*10e8*/ 	.short	0x010a
        /*10ea*/ 	.byte	0x3f
	.zero		1


	//   ....[39]....
        /*10ec*/ 	.word	0x00012580
        /*10f0*/ 	.word	0x00000000
        /*10f4*/ 	.word	0x00000000
        /*10f8*/ 	.short	0x0101
        /*10fa*/ 	.byte	0x3f
	.zero		1


	//   ....[40]....
        /*10fc*/ 	.word	0x00012800
        /*1100*/ 	.word	0x0000000e
        /*1104*/ 	.word	0x00000000
        /*1108*/ 	.short	0x0101
        /*110a*/ 	.byte	0x3f
	.zero		1


	//   ....[41]....
        /*110c*/ 	.word	0x00012f10
        /*1110*/ 	.word	0x00000005
        /*1114*/ 	.word	0x00028830
        /*1118*/ 	.short	0x010a
        /*111a*/ 	.byte	0x3f
	.zero		1


	//   ....[42]....
        /*111c*/ 	.word	0x00012f60
        /*1120*/ 	.word	0x00000005
        /*1124*/ 	.word	0x00028830
        /*1128*/ 	.short	0x010a
        /*112a*/ 	.byte	0x3f
	.zero		1


	//   ....[43]....
        /*112c*/ 	.word	0x00013370
        /*1130*/ 	.word	0x00000006
        /*1134*/ 	.word	0x00028850
        /*1138*/ 	.short	0x010a
        /*113a*/ 	.byte	0x3f
	.zero		1


	//   ....[44]....
        /*113c*/ 	.word	0x000133b0
        /*1140*/ 	.word	0x00000006
        /*1144*/ 	.word	0x00028850
        /*1148*/ 	.short	0x010a
        /*114a*/ 	.byte	0x3f
	.zero		1


	//   ....[45]....
        /*114c*/ 	.word	0x000147b0
        /*1150*/ 	.word	0x0000002f
        /*1154*/ 	.word	0x00000000
        /*1158*/ 	.short	0x0101
        /*115a*/ 	.byte	0x3f
	.zero		1


	//   ....[46]....
        /*115c*/ 	.word	0x00014a50
        /*1160*/ 	.word	0x0000000c
        /*1164*/ 	.word	0x00000000
        /*1168*/ 	.short	0x0101
        /*116a*/ 	.byte	0x3f
	.zero		1


	//   ....[47]....
        /*116c*/ 	.word	0x000150a0
        /*1170*/ 	.word	0x0000000d
        /*1174*/ 	.word	0x00028850
        /*1178*/ 	.short	0x010a
        /*117a*/ 	.byte	0x3f
	.zero		1


	//   ....[48]....
        /*117c*/ 	.word	0x00015120
        /*1180*/ 	.word	0x0000000d
        /*1184*/ 	.word	0x00028850
        /*1188*/ 	.short	0x010a
        /*118a*/ 	.byte	0x3f
	.zero		1


	//   ....[49]....
        /*118c*/ 	.word	0x00015740
        /*1190*/ 	.word	0x00000004
        /*1194*/ 	.word	0x00000000
        /*1198*/ 	.short	0x0101
        /*119a*/ 	.byte	0x3f
	.zero		1


	//   ....[50]....
        /*119c*/ 	.word	0x00016c50
        /*11a0*/ 	.word	0x00000000
        /*11a4*/ 	.word	0x00000000
        /*11a8*/ 	.short	0x0101
        /*11aa*/ 	.byte	0x3f
	.zero		1


	//   ....[51]....
        /*11ac*/ 	.word	0x00017480
        /*11b0*/ 	.word	0x00000004
        /*11b4*/ 	.word	0x00000000
        /*11b8*/ 	.short	0x0101
        /*11ba*/ 	.byte	0x3f
	.zero		1


	//   ....[52]....
        /*11bc*/ 	.word	0x0001a710
        /*11c0*/ 	.word	0x00000016
        /*11c4*/ 	.word	0x00028820
        /*11c8*/ 	.short	0x010a
        /*11ca*/ 	.byte	0x3f
	.zero		1


	//   ....[53]....
        /*11cc*/ 	.word	0x0001a7a0
        /*11d0*/ 	.word	0x00000008
        /*11d4*/ 	.word	0x000288a0
        /*11d8*/ 	.short	0x010a
        /*11da*/ 	.byte	0x3f
	.zero		1


	//   ....[54]....
        /*11dc*/ 	.word	0x0001ab00
        /*11e0*/ 	.word	0x00000008
        /*11e4*/ 	.word	0x000288c0
        /*11e8*/ 	.short	0x010a
        /*11ea*/ 	.byte	0x3f
	.zero		1


	//   ....[55]....
        /*11ec*/ 	.word	0x0001af30
        /*11f0*/ 	.word	0x0000000b
        /*11f4*/ 	.word	0x000288a0
        /*11f8*/ 	.short	0x010a
        /*11fa*/ 	.byte	0x3f
	.zero		1


	//   ....[56]....
        /*11fc*/ 	.word	0x0001b270
        /*1200*/ 	.word	0x0000000b
        /*1204*/ 	.word	0x000288c0
        /*1208*/ 	.short	0x010a
        /*120a*/ 	.byte	0x3f
	.zero		1


	//   ....[57]....
        /*120c*/ 	.word	0x0001c2e0
        /*1210*/ 	.word	0x00000007
        /*1214*/ 	.word	0x00028840
        /*1218*/ 	.short	0x010a
        /*121a*/ 	.byte	0x3f
	.zero		1


	//   ....[58]....
        /*121c*/ 	.word	0x0001ca40
        /*1220*/ 	.word	0x00000007
        /*1224*/ 	.word	0x00028830
        /*1228*/ 	.short	0x0107
        /*122a*/ 	.byte	0x3f
	.zero		1


	//   ....[59]....
        /*122c*/ 	.word	0x0001cb10
        /*1230*/ 	.word	0x00000007
        /*1234*/ 	.word	0x00028830
        /*1238*/ 	.short	0x0101
        /*123a*/ 	.byte	0x3f
	.zero		1


	//   ....[60]....
        /*123c*/ 	.word	0x0001d620
        /*1240*/ 	.word	0x00000016
        /*1244*/ 	.word	0x00028800
        /*1248*/ 	.short	0x0107
        /*124a*/ 	.byte	0x3f
	.zero		1


	//   ....[61]....
        /*124c*/ 	.word	0x0001d730
        /*1250*/ 	.word	0x00000016
        /*1254*/ 	.word	0x00028800
        /*1258*/ 	.short	0x0101
        /*125a*/ 	.byte	0x3f
	.zero		1


	//   ....[62]....
        /*125c*/ 	.word	0x0001d750
        /*1260*/ 	.word	0x00000016
        /*1264*/ 	.word	0x00028820
        /*1268*/ 	.short	0x010a
        /*126a*/ 	.byte	0x3f
	.zero		1


	//   ....[63]....
        /*126c*/ 	.word	0x0001dae0
        /*1270*/ 	.word	0x00000006
        /*1274*/ 	.word	0x00028840
        /*1278*/ 	.short	0x010a
        /*127a*/ 	.byte	0x3f
	.zero		1


	//   ....[64]....
        /*127c*/ 	.word	0x0001dfe0
        /*1280*/ 	.word	0x00000006
        /*1284*/ 	.word	0x00028830
        /*1288*/ 	.short	0x0107
        /*128a*/ 	.byte	0x3f
	.zero		1


	//   ....[65]....
        /*128c*/ 	.word	0x0001e0a0
        /*1290*/ 	.word	0x00000006
        /*1294*/ 	.word	0x00028830
        /*1298*/ 	.short	0x0101
        /*129a*/ 	.byte	0x3f
	.zero		1


	//   ....[66]....
        /*129c*/ 	.word	0x0001e100
        /*12a0*/ 	.word	0x00000006
        /*12a4*/ 	.word	0x00028860
        /*12a8*/ 	.short	0x010a
        /*12aa*/ 	.byte	0x3f
	.zero		1


	//   ....[67]....
        /*12ac*/ 	.word	0x0001e630
        /*12b0*/ 	.word	0x00000006
        /*12b4*/ 	.word	0x00028850
        /*12b8*/ 	.short	0x0107
        /*12ba*/ 	.byte	0x3f
	.zero		1


	//   ....[68]....
        /*12bc*/ 	.word	0x0001e7d0
        /*12c0*/ 	.word	0x00000006
        /*12c4*/ 	.word	0x00028850
        /*12c8*/ 	.short	0x0101
        /*12ca*/ 	.byte	0x3f
	.zero		1


	//   ....[69]....
        /*12cc*/ 	.word	0x0001e9e0
        /*12d0*/ 	.word	0x00000000
        /*12d4*/ 	.word	0x00028860
        /*12d8*/ 	.short	0x010a
        /*12da*/ 	.byte	0x3f
	.zero		1


	//   ....[70]....
        /*12dc*/ 	.word	0x0001ef10
        /*12e0*/ 	.word	0x00000000
        /*12e4*/ 	.word	0x00028850
        /*12e8*/ 	.short	0x0107
        /*12ea*/ 	.byte	0x3f
	.zero		1


	//   ....[71]....
        /*12ec*/ 	.word	0x0001efd0
        /*12f0*/ 	.word	0x00000000
        /*12f4*/ 	.word	0x00028850
        /*12f8*/ 	.short	0x0101
        /*12fa*/ 	.byte	0x3f
	.zero		1


	//   ....[72]....
        /*12fc*/ 	.word	0x00020120
        /*1300*/ 	.word	0x00000004
        /*1304*/ 	.word	0x00028820
        /*1308*/ 	.short	0x010a
        /*130a*/ 	.byte	0x3f
	.zero		1


	//   ....[73]....
        /*130c*/ 	.word	0x00020290
        /*1310*/ 	.word	0x00000005
        /*1314*/ 	.word	0x00028840
        /*1318*/ 	.short	0x010a
        /*131a*/ 	.byte	0x3f
	.zero		1


	//   ....[74]....
        /*131c*/ 	.word	0x00020330
        /*1320*/ 	.word	0x00000019
        /*1324*/ 	.word	0x00028840
        /*1328*/ 	.short	0x010a
        /*132a*/ 	.byte	0x3f
	.zero		1


	//   ....[75]....
        /*132c*/ 	.word	0x00020370
        /*1330*/ 	.word	0x00000005
        /*1334*/ 	.word	0x00028860
        /*1338*/ 	.short	0x010a
        /*133a*/ 	.byte	0x3f
	.zero		1


	//   ....[76]....
        /*133c*/ 	.word	0x000203b0
        /*1340*/ 	.word	0x00000019
        /*1344*/ 	.word	0x00028860
        /*1348*/ 	.short	0x010a
        /*134a*/ 	.byte	0x3f
	.zero		1


	//   ....[77]....
        /*134c*/ 	.word	0x00020410
        /*1350*/ 	.word	0x00000059
        /*1354*/ 	.word	0x00028890
        /*1358*/ 	.short	0x010a
        /*135a*/ 	.byte	0x3f
	.zero		1


	//   ....[78]....
        /*135c*/ 	.word	0x00020920
        /*1360*/ 	.word	0x00000059
        /*1364*/ 	.word	0x00028890
        /*1368*/ 	.short	0x010a
        /*136a*/ 	.byte	0x3f
	.zero		1


	//   ....[79]....
        /*136c*/ 	.word	0x00020e30
        /*1370*/ 	.word	0x00000059
        /*1374*/ 	.word	0x00028890
        /*1378*/ 	.short	0x010a
        /*137a*/ 	.byte	0x3f
	.zero		1


	//   ....[80]....
        /*137c*/ 	.word	0x00021300
        /*1380*/ 	.word	0x00000059
        /*1384*/ 	.word	0x000288b0
        /*1388*/ 	.short	0x010a
        /*138a*/ 	.byte	0x3f
	.zero		1


	//   ....[81]....
        /*138c*/ 	.word	0x00021b50
        /*1390*/ 	.word	0x00000012
        /*1394*/ 	.word	0x00028800
        /*1398*/ 	.short	0x010a
        /*139a*/ 	.byte	0x3f
	.zero		1


	//   ....[82]....
        /*139c*/ 	.word	0x000226c0
        /*13a0*/ 	.word	0x00000012
        /*13a4*/ 	.word	0x00028800
        /*13a8*/ 	.short	0x010a
        /*13aa*/ 	.byte	0x3f
	.zero		1


	//   ....[83]....
        /*13ac*/ 	.word	0x00022710
        /*13b0*/ 	.word	0x00000000
        /*13b4*/ 	.word	0x00028830
        /*13b8*/ 	.short	0x010a
        /*13ba*/ 	.byte	0x3f
	.zero		1


	//   ....[84]....
        /*13bc*/ 	.word	0x00022760
        /*13c0*/ 	.word	0x00000005
        /*13c4*/ 	.word	0x00028830
        /*13c8*/ 	.short	0x010a
        /*13ca*/ 	.byte	0x3f
	.zero		1


	//   ....[85]....
        /*13cc*/ 	.word	0x000227b0
        /*13d0*/ 	.word	0x00000006
        /*13d4*/ 	.word	0x00028850
        /*13d8*/ 	.short	0x010a
        /*13da*/ 	.byte	0x3f
	.zero		1


	//   ....[86]....
        /*13dc*/ 	.word	0x00022800
        /*13e0*/ 	.word	0x00000005
        /*13e4*/ 	.word	0x00028830
        /*13e8*/ 	.short	0x010a
        /*13ea*/ 	.byte	0x3f
	.zero		1


	//   ....[87]....
        /*13ec*/ 	.word	0x00022850
        /*13f0*/ 	.word	0x00000006
        /*13f4*/ 	.word	0x00028850
        /*13f8*/ 	.short	0x010a
        /*13fa*/ 	.byte	0x3f
	.zero		1


	//   ....[88]....
        /*13fc*/ 	.word	0x000228a0
        /*1400*/ 	.word	0x0000000d
        /*1404*/ 	.word	0x00028850
        /*1408*/ 	.short	0x010a
        /*140a*/ 	.byte	0x3f
	.zero		1


	//   ....[89]....
        /*140c*/ 	.word	0x00023490
        /*1410*/ 	.word	0x00000016
        /*1414*/ 	.word	0x00028820
        /*1418*/ 	.short	0x010a
        /*141a*/ 	.byte	0x3f
	.zero		1


	//   ....[90]....
        /*141c*/ 	.word	0x000234e0
        /*1420*/ 	.word	0x00000008
        /*1424*/ 	.word	0x000288a0
        /*1428*/ 	.short	0x010a
        /*142a*/ 	.byte	0x3f
	.zero		1


	//   ....[91]....
        /*142c*/ 	.word	0x00023530
        /*1430*/ 	.word	0x00000008
        /*1434*/ 	.word	0x000288c0
        /*1438*/ 	.short	0x010a
        /*143a*/ 	.byte	0x3f
	.zero		1


	//   ....[92]....
        /*143c*/ 	.word	0x00023580
        /*1440*/ 	.word	0x0000000b
        /*1444*/ 	.word	0x000288a0
        /*1448*/ 	.short	0x010a
        /*144a*/ 	.byte	0x3f
	.zero		1


	//   ....[93]....
        /*144c*/ 	.word	0x000235d0
        /*1450*/ 	.word	0x0000000b
        /*1454*/ 	.word	0x000288c0
        /*1458*/ 	.short	0x010a
        /*145a*/ 	.byte	0x3f
	.zero		1


	//   ....[94]....
        /*145c*/ 	.word	0x000236f0
        /*1460*/ 	.word	0x00000007
        /*1464*/ 	.word	0x00028840
        /*1468*/ 	.short	0x010a
        /*146a*/ 	.byte	0x3f
	.zero		1


	//   ....[95]....
        /*146c*/ 	.word	0x00024ca0
        /*1470*/ 	.word	0x00000016
        /*1474*/ 	.word	0x00028820
        /*1478*/ 	.short	0x010a
        /*147a*/ 	.byte	0x3f
	.zero		1


	//   ....[96]....
        /*147c*/ 	.word	0x00024cf0
        /*1480*/ 	.word	0x00000006
        /*1484*/ 	.word	0x00028840
        /*1488*/ 	.short	0x010a
        /*148a*/ 	.byte	0x3f
	.zero		1


	//   ....[97]....
        /*148c*/ 	.word	0x00025670
        /*1490*/ 	.word	0x00000006
        /*1494*/ 	.word	0x00028860
        /*1498*/ 	.short	0x010a
        /*149a*/ 	.byte	0x3f
	.zero		1


	//   ....[98]....
        /*149c*/ 	.word	0x000260e0
        /*14a0*/ 	.word	0x00000000
        /*14a4*/ 	.word	0x00028860
        /*14a8*/ 	.short	0x010a
        /*14aa*/ 	.byte	0x3f
	.zero		1


	//   ....[99]....
        /*14ac*/ 	.word	0x00027500
        /*14b0*/ 	.word	0x00000004
        /*14b4*/ 	.word	0x00028820
        /*14b8*/ 	.short	0x010a
        /*14ba*/ 	.byte	0x3f
	.zero		1


	//   ....[100]....
        /*14bc*/ 	.word	0x000276a0
        /*14c0*/ 	.word	0x00000005
        /*14c4*/ 	.word	0x00028840
        /*14c8*/ 	.short	0x010a
        /*14ca*/ 	.byte	0x3f
	.zero		1


	//   ....[101]....
        /*14cc*/ 	.word	0x000276f0
        /*14d0*/ 	.word	0x00000019
        /*14d4*/ 	.word	0x00028840
        /*14d8*/ 	.short	0x010a
        /*14da*/ 	.byte	0x3f
	.zero		1


	//   ....[102]....
        /*14dc*/ 	.word	0x00027740
        /*14e0*/ 	.word	0x00000005
        /*14e4*/ 	.word	0x00028860
        /*14e8*/ 	.short	0x010a
        /*14ea*/ 	.byte	0x3f
	.zero		1


	//----- nvinfo : EIATTR_NUM_MBARRIERS
	.align		4
.L_1085:
        /*14ec*/ 	.byte	0x03, 0x38
        /*14ee*/ 	.short	0x0016


	//----- nvinfo : EIATTR_EXIT_INSTR_OFFSETS
	.align		4
        /*14f0*/ 	.byte	0x04, 0x1c
        /*14f2*/ 	.short	(.L_1087 - .L_1086)


	//   ....[0]....
.L_1086:
        /*14f4*/ 	.word	0x00020400


	//----- nvinfo : EIATTR_MAX_THREADS
	.align		4
.L_1087:
        /*14f8*/ 	.byte	0x04, 0x05
        /*14fa*/ 	.short	(.L_1089 - .L_1088)
.L_1088:
        /*14fc*/ 	.word	0x00000180
        /*1500*/ 	.word	0x00000001
        /*1504*/ 	.word	0x00000001


	//----- nvinfo : EIATTR_CRS_STACK_SIZE
	.align		4
.L_1089:
        /*1508*/ 	.byte	0x04, 0x1e
        /*150a*/ 	.short	(.L_1091 - .L_1090)
.L_1090:
        /*150c*/ 	.word	0x00000000


	//----- nvinfo : EIATTR_CBANK_PARAM_SIZE
	.align		4
.L_1091:
        /*1510*/ 	.byte	0x03, 0x19
        /*1512*/ 	.short	0x0af0


	//----- nvinfo : EIATTR_PARAM_CBANK
	.align		4
        /*1514*/ 	.byte	0x04, 0x0a
        /*1516*/ 	.short	(.L_1093 - .L_1092)
	.align		4
.L_1092:
        /*1518*/ 	.word	index@(.nv.constant0._ZN7cutlass13device_kernelIN5flash11enable_sm90INS1_16FlashAttnFwdSm90INS1_25CollectiveMainloopFwdSm90ILi2EN4cute5tupleIJNS5_1CILi1EEES8_S8_EEENS6_IJNS7_ILi128EEESA_SA_EEELi128ENS_6half_tEfNS_4arch4Sm90ELb1ELb0ELb0ELb1ELb1ELb1ELb0ELb1ELb1ELb1ELb1ELb0EEENS1_21CollectiveEpilogueFwdISB_S9_SC_SE_Li256ELb1ELb1ELb1ELb0EEENS1_36VarlenDynamicPersistentTileSchedulerILi128ELi128ELi256ELi128ELb1ELb1ELb1ELb1ELb1ELb1EEEEEEEEEvNT_6ParamsE)
        /*151c*/ 	.short	0x0210
        /*151e*/ 	.short	0x0af0


	//----- nvinfo : EIATTR_SW_WAR
	.align		4
.L_1093:
        /*1520*/ 	.byte	0x04, 0x36
        /*1522*/ 	.short	(.L_1095 - .L_1094)
.L_1094:
        /*1524*/ 	.word	0x00000008
.L_1095:


//--------------------- .nv.info._ZN7cutlass13device_kernelIN5flash11enable_sm90INS1_16FlashAttnFwdSm90INS1_25CollectiveMainloopFwdSm90ILi2EN4cute5tupleIJNS5_1CILi1EEES8_S8_EEENS6_IJNS7_ILi192EEENS7_ILi128EEENS7_ILi96EEEEEELi96ENS_6half_tEfNS_4arch4Sm90ELb0ELb0ELb0ELb0ELb1ELb0ELb0ELb0ELb1ELb1ELb1ELb0EEENS1_21CollectiveEpilogueFwdINS6_IJSA_SC_SB_EEES9_SE_SG_Li384ELb0ELb1ELb1ELb0EEENS1_19SingleTileSchedulerILb0ELb1ELb1ELi192EEEEEEEEEvNT_6ParamsE --------------------------
	.section	.nv.info._ZN7cutlass13device_kernelIN5flash11enable_sm90INS1_16FlashAttnFwdSm90INS1_25CollectiveMainloopFwdSm90ILi2EN4cute5tupleIJNS5_1CILi1EEES8_S8_EEENS6_IJNS7_ILi192EEENS7_ILi128EEENS7_ILi96EEEEEELi96ENS_6half_tEfNS_4arch4Sm90ELb0ELb0ELb0ELb0ELb1ELb0ELb0ELb0ELb1ELb1ELb1ELb0EEENS1_21CollectiveEpilogueFwdINS6_IJSA_SC_SB_EEES9_SE_SG_Li384ELb0ELb1ELb1ELb0EEENS1_19SingleTileSchedulerILb0ELb1ELb1ELi192EEEEEEEEEvNT_6ParamsE,"",@"SHT_CUDA_INFO"
	.sectionflags	@""
	.align	4


	//----- nvinfo : EIATTR_CUDA_API_VERSION
	.align		4
        /*0000*/ 	.byte	0x04, 0x37
        /*0002*/ 	.short	(.L_1097 - .L_1096)
.L_1096:
        /*0004*/ 	.word	0x00000082


	//----- nvinfo : EIATTR_KPARAM_INFO
	.align		4
.L_1097:
        /*0008*/ 	.byte	0x04, 0x17
        /*000a*/ 	.short	(.L_1099 - .L_1098)
.L_1098:
        /*000c*/ 	.word	0x00000000
        /*0010*/ 	.short	0x0000
        /*0012*/ 	.short	0x0070
        /*0014*/ 	.byte	0x00, 0xf0, 0x01, 0x28


	//----- nvinfo : EIATTR_SPARSE_MMA_MASK
	.align		4
.L_1099:
        /*0018*/ 	.byte	0x03, 0x50
        /*001a*/ 	.short	0x0000


	//----- nvinfo : EIATTR_MAXREG_COUNT
	.align		4
        /*001c*/ 	.byte	0x03, 0x1b
        /*001e*/ 	.short	0x0080


	//----- nvinfo : EIATTR_NUM_BARRIERS
	.align		4
        /*0020*/ 	.byte	0x02, 0x4c
        /*0022*/ 	.byte	0x10
	.zero		1


	//----- nvinfo : EIATTR_EXTERNS
	.align		4
        /*0024*/ 	.byte	0x04, 0x0f
        /*0026*/ 	.short	(.L_1101 - .L_1100)


	//   ....[0]....
	.align		4
.L_1100:
        /*0028*/ 	.word	index@(__assertfail)


	//----- nvinfo : EIATTR_ANNOTATIONS
	.align		4
.L_1101:
        /*002c*/ 	.byte	0x04, 0x55
        /*002e*/ 	.short	(.L_1103 - .L_1102)


	//   ....[0]....
.L_1102:
        /*0030*/ 	.word	0x00000001
        /*0034*/ 	.byte	0x90, 0x84, 0x00, 0x00, 0x01, 0x00, 0x00, 0x00, 0xa0, 0x84, 0x00, 0x00, 0x01, 0x00, 0x00, 0x00
        /*0044*/ 	.byte	0x10, 0x9c, 0x00, 0x00, 0x01, 0x00, 0x00, 0x00, 0x30, 0x9c, 0x00, 0x00


	//----- nvinfo : EIATTR_MERCURY_ISA_VERSION
	.align		4
.L_1103:
        /*0050*/ 	.byte	0x03, 0x5f
        /*0052*/ 	.short	0x0101


	//----- nvinfo : EIATTR_INT_WARP_WIDE_INSTR_OFFSETS
	.align		4
        /*0054*/ 	.byte	0x04, 0x31
        /*0056*/ 	.short	(.L_1105 - .L_1104)


	//   ....[0]....
.L_1104:
        /*0058*/ 	.word	0x000000c0


	//   ....[1]....
        /*005c*/ 	.word	0x000000d0


	//   ....[2]....
        /*0060*/ 	.word	0x00000170


	//----- nvinfo : EIATTR_COOP_GROUP_MASK_REGIDS
	.align		4
.L_1105:
        /*0064*/ 	.byte	0x04, 0x29
        /*0066*/ 	.short	(.L_1107 - .L_1106)


	//   ....[0]....
.L_1106:
        /*0068*/ 	.word	0xffffffff


	//   ....[1]....
        /*006c*/ 	.word	0xffffffff


	//   ....[2]....
        /*0070*/ 	.word	0xffffffff


	//   ....[3]....
        /*0074*/ 	.word	0xffffffff


	//   ....[4]....
        /*0078*/ 	.word	0xffffffff


	//   ....[5]....
        /*007c*/ 	.word	0xffffffff


	//   ....[6]....
        /*0080*/ 	.word	0xffffffff


	//   ....[7]....
        /*0084*/ 	.word	0xffffffff


	//   ....[8]....
        /*0088*/ 	.word	0xffffffff


	//   ....[9]....
        /*008c*/ 	.word	0xffffffff


	//   ....[10]....
        /*0090*/ 	.word	0xffffffff


	//   ....[11]....
        /*0094*/ 	.word	0xffffffff


	//   ....[12]....
        /*0098*/ 	.word	0xffffffff


	//   ....[13]....
        /*009c*/ 	.word	0xffffffff


	//   ....[14]....
        /*00a0*/ 	.word	0xffffffff


	//   ....[15]....
        /*00a4*/ 	.word	0xffffffff


	//   ....[16]....
        /*00a8*/ 	.word	0xffffffff


	//   ....[17]....
        /*00ac*/ 	.word	0xffffffff


	//   ....[18]....
        /*00b0*/ 	.word	0xffffffff


	//   ....[19]....
        /*00b4*/ 	.word	0xffffffff


	//   ....[20]....
        /*00b8*/ 	.word	0xffffffff


	//   ....[21]....
        /*00bc*/ 	.word	0xffffffff


	//   ....[22]....
        /*00c0*/ 	.word	0xffffffff


	//   ....[23]....
        /*00c4*/ 	.word	0xffffffff


	//   ....[24]....
        /*00c8*/ 	.word	0xffffffff


	//   ....[25]....
        /*00cc*/ 	.word	0xffffffff


	//   ....[26]....
        /*00d0*/ 	.word	0xffffffff


	//   ....[27]....
        /*00d4*/ 	.word	0xffffffff


	//   ....[28]....
        /*00d8*/ 	.word	0xffffffff


	//   ....[29]....
        /*00dc*/ 	.word	0xffffffff


	//   ....[30]....
        /*00e0*/ 	.word	0xffffffff


	//   ....[31]....
        /*00e4*/ 	.word	0xffffffff


	//   ....[32]....
        /*00e8*/ 	.word	0xffffffff


	//   ....[33]....
        /*00ec*/ 	.word	0xffffffff


	//   ....[34]....
        /*00f0*/ 	.word	0xffffffff


	//   ....[35]....
        /*00f4*/ 	.word	0xffffffff


	//   ....[36]....
        /*00f8*/ 	.word	0xffffffff


	//   ....[37]....
        /*00fc*/ 	.word	0xffffffff


	//   ....[38]....
        /*0100*/ 	.word	0xffffffff


	//   ....[39]....
        /*0104*/ 	.word	0xffffffff


	//   ....[40]....
        /*0108*/ 	.word	0xffffffff


	//   ....[41]....
        /*010c*/ 	.word	0xffffffff


	//   ....[42]....
        /*0110*/ 	.word	0xffffffff


	//   ....[43]....
        /*0114*/ 	.word	0xffffffff


	//   ....[44]....
        /*0118*/ 	.word	0xffffffff


	//   ....[45]....
        /*011c*/ 	.word	0xffffffff


	//   ....[46]....
        /*0120*/ 	.word	0xffffffff


	//   ....[47]....
        /*0124*/ 	.word	0xffffffff


	//   ....[48]....
        /*0128*/ 	.word	0xffffffff


	//   ....[49]....
        /*012c*/ 	.word	0xffffffff


	//   ....[50]....
        /*0130*/ 	.word	0xffffffff


	//   ....[51]....
        /*0134*/ 	.word	0xffffffff


	//   ....[52]....
        /*0138*/ 	.word	0xffffffff


	//   ....[53]....
        /*013c*/ 	.word	0xffffffff


	//   ....[54]....
        /*0140*/ 	.word	0xffffffff


	//   ....[55]....
        /*0144*/ 	.word	0xffffffff


	//   ....[56]....
        /*0148*/ 	.word	0xffffffff


	//   ....[57]....
        /*014c*/ 	.word	0xffffffff


	//   ....[58]....
        /*0150*/ 	.word	0xffffffff


	//   ....[59]....
        /*0154*/ 	.word	0xffffffff


	//   ....[60]....
        /*0158*/ 	.word	0xffffffff


	//   ....[61]....
        /*015c*/ 	.word	0xffffffff


	//   ....[62]....
        /*0160*/ 	.word	0xffffffff


	//   ....[63]....
        /*0164*/ 	.word	0xffffffff


	//   ....[64]....
        /*0168*/ 	.word	0xffffffff


	//   ....[65]....
        /*016c*/ 	.word	0xffffffff


	//   ....[66]....
        /*0170*/ 	.word	0xffffffff


	//   ....[67]....
        /*0174*/ 	.word	0xffffffff


	//   ....[68]....
        /*0178*/ 	.word	0xffffffff


	//   ....[69]....
        /*017c*/ 	.word	0xffffffff


	//   ....[70]....
        /*0180*/ 	.word	0xffffffff


	//   ....[71]....
        /*0184*/ 	.word	0xffffffff


	//   ....[72]....
        /*0188*/ 	.word	0xffffffff


	//   ....[73]....
        /*018c*/ 	.word	0xffffffff


	//   ....[74]....
        /*0190*/ 	.word	0xffffffff


	//   ....[75]....
        /*0194*/ 	.word	0x0500000f


	//   ....[76]....
        /*0198*/ 	.word	0x0500000f


	//   ....[77]....
        /*019c*/ 	.word	0x0500000f


	//   ....[78]....
        /*01a0*/ 	.word	0x0500000f


	//   ....[79]....
        /*01a4*/ 	.word	0x0500000f


	//   ....[80]....
        /*01a8*/ 	.word	0x0500000f


	//   ....[81]....
        /*01ac*/ 	.word	0x0500000f


	//   ....[82]....
        /*01b0*/ 	.word	0x0500000f


	//   ....[83]....
        /*01b4*/ 	.word	0x0500000f


	//   ....[84]....
        /*01b8*/ 	.word	0x0500000f


	//   ....[85]....
        /*01bc*/ 	.word	0x0500000f


	//   ....[86]....
        /*01c0*/ 	.word	0x0500000f


	//   ....[87]....
        /*01c4*/ 	.word	0x0500000f


	//   ....[88]....
        /*01c8*/ 	.word	0x0500000f


	//   ....[89]....
        /*01cc*/ 	.word	0x0500000f


	//   ....[90]....
        /*01d0*/ 	.word	0x0500000f


	//   ....[91]....
        /*01d4*/ 	.word	0x0500000f


	//   ....[92]....
        /*01d8*/ 	.word	0x0500000f


	//   ....[93]....
        /*01dc*/ 	.word	0x0500000f


	//   ....[94]....
        /*01e0*/ 	.word	0x0500000f


	//   ....[95]....
        /*01e4*/ 	.word	0x0500000f


	//   ....[96]....
        /*01e8*/ 	.word	0x0500000f


	//   ....[97]....
        /*01ec*/ 	.word	0x0500000f


	//   ....[98]....
        /*01f0*/ 	.word	0x0500000f


	//   ....[99]....
        /*01f4*/ 	.word	0x0500000f


	//   ....[100]....
        /*01f8*/ 	.word	0x0500000f


	//   ....[101]....
        /*01fc*/ 	.word	0x0500000f


	//   ....[102]....
        /*0200*/ 	.word	0x0500000f


	//   ....[103]....
        /*0204*/ 	.word	0x0500000f


	//   ....[104]....
        /*0208*/ 	.word	0x0500000f


	//   ....[105]....
        /*020c*/ 	.word	0x0500000f


	//   ....[106]....
        /*0210*/ 	.word	0x0500000f


	//   ....[107]....
        /*0214*/ 	.word	0x0500000f


	//   ....[108]....
        /*0218*/ 	.word	0x0500000f


	//   ....[109]....
        /*021c*/ 	.word	0x0500000f


	//   ....[110]....
        /*0220*/ 	.word	0x0500000f


	//   ....[111]....
        /*0224*/ 	.word	0x0500000f


	//   ....[112]....
        /*0228*/ 	.word	0x0500000f


	//   ....[113]....
        /*022c*/ 	.word	0x0500000f


	//   ....[114]....
        /*0230*/ 	.word	0x0500000f


	//   ....[115]....
        /*0234*/ 	.word	0x0500000f


	//   ....[116]....
        /*0238*/ 	.word	0x0500000f


	//   ....[117]....
        /*023c*/ 	.word	0x0500000f


	//   ....[118]....
        /*0240*/ 	.word	0x0500000f


	//   ....[119]....
        /*0244*/ 	.word	0x0500000f


	//   ....[120]....
        /*0248*/ 	.word	0x0500000f


	//----- nvinfo : EIATTR_COOP_GROUP_INSTR_OFFSETS
	.align		4
.L_1107:
        /*024c*/ 	.byte	0x04, 0x28
        /*024e*/ 	.short	(.L_1109 - .L_1108)


	//   ....[0]....
.L_1108:
        /*0250*/ 	.word	0x00000080


	//   ....[1]....
        /*0254*/ 	.word	0x00000090


	//   ....[2]....
        /*0258*/ 	.word	0x000002d0


	//   ....[3]....
        /*025c*/ 	.word	0x00000430


	//   ....[4]....
        /*0260*/ 	.word	0x00000550


	//   ....[5]....
        /*0264*/ 	.word	0x000006b0


	//   ....[6]....
        /*0268*/ 	.word	0x00000fd0


	//   ....[7]....
        /*026c*/ 	.word	0x000021e0


	//   ....[8]....
        /*0270*/ 	.word	0x000022e0


	//   ....[9]....
        /*0274*/ 	.word	0x00002820


	//   ....[10]....
        /*0278*/ 	.word	0x00002880


	//   ....[11]....
        /*027c*/ 	.word	0x00003650


	//   ....[12]....
        /*0280*/ 	.word	0x000044f0


	//   ....[13]....
        /*0284*/ 	.word	0x00004500


	//   ....[14]....
        /*0288*/ 	.word	0x00004560


	//   ....[15]....
        /*028c*/ 	.word	0x00004580


	//   ....[16]....
        /*0290*/ 	.word	0x000058f0


	//   ....[17]....
        /*0294*/ 	.word	0x00005a30


	//   ....[18]....
        /*0298*/ 	.word	0x00005a70


	//   ....[19]....
        /*029c*/ 	.word	0x00005b80


	//   ....[20]....
        /*02a0*/ 	.word	0x00005b90


	//   ....[21]....
        /*02a4*/ 	.word	0x00006a50


	//   ....[22]....
        /*02a8*/ 	.word	0x00006aa0


	//   ....[23]....
        /*02ac*/ 	.word	0x00006ae0


	//   ....[24]....
        /*02b0*/ 	.word	0x00006b10


	//   ....[25]....
        /*02b4*/ 	.word	0x00006b50


	//   ....[26]....
        /*02b8*/ 	.word	0x00006b80


	//   ....[27]....
        /*02bc*/ 	.word	0x00007050


	//   ....[28]....
        /*02c0*/ 	.word	0x00007060


	//   ....[29]....
        /*02c4*/ 	.word	0x00007900


	//   ....[30]....
        /*02c8*/ 	.word	0x00008b10


	//   ....[31]....
        /*02cc*/ 	.word	0x00008b20


	//   ....[32]....
        /*02d0*/ 	.word	0x00008b30


	//   ....[33]....
        /*02d4*/ 	.word	0x00008b40


	//   ....[34]....
        /*02d8*/ 	.word	0x00008b60


	//   ....[35]....
        /*02dc*/ 	.word	0x00008b70


	//   ....[36]....
        /*02e0*/ 	.word	0x00008b90


	//   ....[37]....
        /*02e4*/ 	.word	0x00008bc0


	//   ....[38]....
        /*02e8*/ 	.word	0x00009520


	//   ....[39]....
        /*02ec*/ 	.word	0x00009550


	//   ....[40]....
        /*02f0*/ 	.word	0x00009580


	//   ....[41]....
        /*02f4*/ 	.word	0x000095b0


	//   ....[42]....
        /*02f8*/ 	.word	0x000095f0


	//   ....[43]....
        /*02fc*/ 	.word	0x00009660


	//   ....[44]....
        /*0300*/ 	.word	0x00009690


	//   ....[45]....
        /*0304*/ 	.word	0x000096f0


	//   ....[46]....
        /*0308*/ 	.word	0x00009720


	//   ....[47]....
        /*030c*/ 	.word	0x00009780


	//   ....[48]....
        /*0310*/ 	.word	0x000097b0


	//   ....[49]....
        /*0314*/ 	.word	0x00009800


	//   ....[50]....
        /*0318*/ 	.word	0x0000a060


	//   ....[51]....
        /*031c*/ 	.word	0x0000a070


	//   ....[52]....
        /*0320*/ 	.word	0x0000a080


	//   ....[53]....
        /*0324*/ 	.word	0x0000a110


	//   ....[54]....
        /*0328*/ 	.word	0x0000a120


	//   ....[55]....
        /*032c*/ 	.word	0x0000a180


	//   ....[56]....
        /*0330*/ 	.word	0x0000a1b0


	//   ....[57]....
        /*0334*/ 	.word	0x0000a1f0


	//   ....[58]....
        /*0338*/ 	.word	0x0000a430


	//   ....[59]....
        /*033c*/ 	.word	0x0000a450


	//   ....[60]....
        /*0340*/ 	.word	0x0000a470


	//   ....[61]....
        /*0344*/ 	.word	0x0000a4f0


	//   ....[62]....
        /*0348*/ 	.word	0x0000a510


	//   ....[63]....
        /*034c*/ 	.word	0x0000a590


	//   ....[64]....
        /*0350*/ 	.word	0x0000a5b0


	//   ....[65]....
        /*0354*/ 	.word	0x0000a5c0


	//   ....[66]....
        /*0358*/ 	.word	0x0000ab50


	//   ....[67]....
        /*035c*/ 	.word	0x0000ab70


	//   ....[68]....
        /*0360*/ 	.word	0x0000ab90


	//   ....[69]....
        /*0364*/ 	.word	0x0000aba0


	//   ....[70]....
        /*0368*/ 	.word	0x0000ac40


	//   ....[71]....
        /*036c*/ 	.word	0x0000ac70


	//   ....[72]....
        /*0370*/ 	.word	0x0000ac80


	//   ....[73]....
        /*0374*/ 	.word	0x0000acf0


	//   ....[74]....
        /*0378*/ 	.word	0x0000b090


	//   ....[75]....
        /*037c*/ 	.word	0x0000b530


	//   ....[76]....
        /*0380*/ 	.word	0x0000b620


	//   ....[77]....
        /*0384*/ 	.word	0x0000b6d0


	//   ....[78]....
        /*0388*/ 	.word	0x0000b750


	//   ....[79]....
        /*038c*/ 	.word	0x0000b830


	//   ....[80]....
        /*0390*/ 	.word	0x0000b8a0


	//   ....[81]....
        /*0394*/ 	.word	0x0000b980


	//   ....[82]....
        /*0398*/ 	.word	0x0000ba40


	//   ....[83]....
        /*039c*/ 	.word	0x0000bb30


	//   ....[84]....
        /*03a0*/ 	.word	0x0000bbd0


	//   ....[85]....
        /*03a4*/ 	.word	0x0000bc30


	//   ....[86]....
        /*03a8*/ 	.word	0x0000bce0


	//   ....[87]....
        /*03ac*/ 	.word	0x0000bdb0


	//   ....[88]....
        /*03b0*/ 	.word	0x0000be30


	//   ....[89]....
        /*03b4*/ 	.word	0x0000bf00


	//   ....[90]....
        /*03b8*/ 	.word	0x0000bf70


	//   ....[91]....
        /*03bc*/ 	.word	0x0000c030


	//   ....[92]....
        /*03c0*/ 	.word	0x0000c0d0


	//   ....[93]....
        /*03c4*/ 	.word	0x0000c1a0


	//   ....[94]....
        /*03c8*/ 	.word	0x0000c210


	//   ....[95]....
        /*03cc*/ 	.word	0x0000c2d0


	//   ....[96]....
        /*03d0*/ 	.word	0x0000c410


	//   ....[97]....
        /*03d4*/ 	.word	0x0000c4e0


	//   ....[98]....
        /*03d8*/ 	.word	0x0000c560


	//   ....[99]....
        /*03dc*/ 	.word	0x0000c650


	//   ....[100]....
        /*03e0*/ 	.word	0x0000c6b0


	//   ....[101]....
        /*03e4*/ 	.word	0x0000c780


	//   ....[102]....
        /*03e8*/ 	.word	0x0000c7e0


	//   ....[103]....
        /*03ec*/ 	.word	0x0000c8c0


	//   ....[104]....
        /*03f0*/ 	.word	0x0000c9b0


	//   ....[105]....
        /*03f4*/ 	.word	0x0000ca50


	//   ....[106]....
        /*03f8*/ 	.word	0x0000cab0


	//   ....[107]....
        /*03fc*/ 	.word	0x0000cba0


	//   ....[108]....
        /*0400*/ 	.word	0x0000cc00


	//   ....[109]....
        /*0404*/ 	.word	0x0000ccf0


	//   ....[110]....
        /*0408*/ 	.word	0x0000cd50


	//   ....[111]....
        /*040c*/ 	.word	0x0000ce10


	//   ....[112]....
        /*0410*/ 	.word	0x0000cf50


	//   ....[113]....
        /*0414*/ 	.word	0x0000d000


	//   ....[114]....
        /*0418*/ 	.word	0x0000d0f0


	//   ....[115]....
        /*041c*/ 	.word	0x0000d200


	//   ....[116]....
        /*0420*/ 	.word	0x0000d280


	//   ....[117]....
        /*0424*/ 	.word	0x0000d370


	//   ....[118]....
        /*0428*/ 	.word	0x0000d3e0


	//   ....[119]....
        /*042c*/ 	.word	0x0000d4b0


	//   ....[120]....
        /*0430*/ 	.word	0x0000d5c0


	//----- nvinfo : EIATTR_REG_RECONFIG
	.align		4
.L_1109:
        /*0434*/ 	.byte	0x01, 0x54
	.zero		2


	//----- nvinfo : EIATTR_SYSCALL_OFFSETS
	.align		4
        /*0438*/ 	.byte	0x04, 0x46
        /*043a*/ 	.short	(.L_1111 - .L_1110)


	//   ....[0]....
.L_1110:
        /*043c*/ 	.word	0x00001190


	//   ....[1]....
        /*0440*/ 	.word	0x00008040


	//   ....[2]....
        /*0444*/ 	.word	0x00008180


	//   ....[3]....
        /*0448*/ 	.word	0x00008270


	//   ....[4]....
        /*044c*/ 	.word	0x00009060


	//----- nvinfo : EIATTR_MBARRIER_INSTR_OFFSETS
	.align		4
.L_1111:
        /*0450*/ 	.byte	0x04, 0x39
        /*0452*/ 	.short	(.L_1113 - .L_1112)


	//   ....[0]....
.L_1112:
        /*0454*/ 	.word	0x00000180
        /*0458*/ 	.word	0x000000ff
        /*045c*/ 	.word	0x0002d800
        /*0460*/ 	.short	0x0100
        /*0462*/ 	.byte	0x08
	.zero		1


	//   ....[1]....
        /*0464*/ 	.word	0x00000190
        /*0468*/ 	.word	0x000000ff
        /*046c*/ 	.word	0x0002d820
        /*0470*/ 	.short	0x0100
        /*0472*/ 	.byte	0x08
	.zero		1


	//   ....[2]....
        /*0474*/ 	.word	0x00000280
        /*0478*/ 	.word	0x000000ff
        /*047c*/ 	.word	0x0002d830
        /*0480*/ 	.short	0x0100
        /*0482*/ 	.byte	0x08
	.zero		1


	//   ....[3]....
        /*0484*/ 	.word	0x00000290
        /*0488*/ 	.word	0x000000ff
        /*048c*/ 	.word	0x0002d840
        /*0490*/ 	.short	0x0100
        /*0492*/ 	.byte	0x08
	.zero		1


	//   ....[4]....
        /*0494*/ 	.word	0x000002a0
        /*0498*/ 	.word	0x000000ff
        /*049c*/ 	.word	0x0002d838
        /*04a0*/ 	.short	0x0100
        /*04a2*/ 	.byte	0x08
	.zero		1


	//   ....[5]....
        /*04a4*/ 	.word	0x000002b0
        /*04a8*/ 	.word	0x000000ff
        /*04ac*/ 	.word	0x0002d848
        /*04b0*/ 	.short	0x0100
        /*04b2*/ 	.byte	0x08
	.zero		1


	//   ....[6]....
        /*04b4*/ 	.word	0x000003e0
        /*04b8*/ 	.word	0x000000ff
        /*04bc*/ 	.word	0x0002d850
        /*04c0*/ 	.short	0x0100
        /*04c2*/ 	.byte	0x08
	.zero		1


	//   ....[7]....
        /*04c4*/ 	.word	0x000003f0
        /*04c8*/ 	.word	0x000000ff
        /*04cc*/ 	.word	0x0002d860
        /*04d0*/ 	.short	0x0100
        /*04d2*/ 	.byte	0x08
	.zero		1


	//   ....[8]....
        /*04d4*/ 	.word	0x00000400
        /*04d8*/ 	.word	0x000000ff
        /*04dc*/ 	.word	0x0002d858
        /*04e0*/ 	.short	0x0100
        /*04e2*/ 	.byte	0x08
	.zero		1


	//   ....[9]....
        /*04e4*/ 	.word	0x00000410
        /*04e8*/ 	.word	0x000000ff
        /*04ec*/ 	.word	0x0002d868
        /*04f0*/ 	.short	0x0100
        /*04f2*/ 	.byte	0x08
	.zero		1


	//   ....[10]....
        /*04f4*/ 	.word	0x00000500
        /*04f8*/ 	.word	0x000000ff
        /*04fc*/ 	.word	0x0002d870
        /*0500*/ 	.short	0x0100
        /*0502*/ 	.byte	0x06
	.zero		1


	//   ....[11]....
        /*0504*/ 	.word	0x00000510
        /*0508*/ 	.word	0x000000ff
        /*050c*/ 	.word	0x0002d880
        /*0510*/ 	.short	0x0100
        /*0512*/ 	.byte	0x06
	.zero		1


	//   ....[12]....
        /*0514*/ 	.word	0x00000520
        /*0518*/ 	.word	0x000000ff
        /*051c*/ 	.word	0x0002d878
        /*0520*/ 	.short	0x0100
        /*0522*/ 	.byte	0x06
	.zero		1


	//   ....[13]....
        /*0524*/ 	.word	0x00000530
        /*0528*/ 	.word	0x000000ff
        /*052c*/ 	.word	0x0002d888
        /*0530*/ 	.short	0x0100
        /*0532*/ 	.byte	0x06
	.zero		1


	//   ....[14]....
        /*0534*/ 	.word	0x00000660
        /*0538*/ 	.word	0x000000ff
        /*053c*/ 	.word	0x0002d890
        /*0540*/ 	.short	0x0100
        /*0542*/ 	.byte	0x08
	.zero		1


	//   ....[15]....
        /*0544*/ 	.word	0x00000670
        /*0548*/ 	.word	0x000000ff
        /*054c*/ 	.word	0x0002d8a0
        /*0550*/ 	.short	0x0100
        /*0552*/ 	.byte	0x08
	.zero		1


	//   ....[16]....
        /*0554*/ 	.word	0x00000680
        /*0558*/ 	.word	0x000000ff
        /*055c*/ 	.word	0x0002d898
        /*0560*/ 	.short	0x0100
        /*0562*/ 	.byte	0x08
	.zero		1


	//   ....[17]....
        /*0564*/ 	.word	0x00000690
        /*0568*/ 	.word	0x000000ff
        /*056c*/ 	.word	0x0002d8a8
        /*0570*/ 	.short	0x0100
        /*0572*/ 	.byte	0x08
	.zero		1


	//   ....[18]....
        /*0574*/ 	.word	0x000007d0
        /*0578*/ 	.word	0x000000ff
        /*057c*/ 	.word	0x0002d8b0
        /*0580*/ 	.short	0x0100
        /*0582*/ 	.byte	0x08
	.zero		1


	//   ....[19]....
        /*0584*/ 	.word	0x000007e0
        /*0588*/ 	.word	0x000000ff
        /*058c*/ 	.word	0x0002d8c0
        /*0590*/ 	.short	0x0100
        /*0592*/ 	.byte	0x08
	.zero		1


	//   ....[20]....
        /*0594*/ 	.word	0x000007f0
        /*0598*/ 	.word	0x000000ff
        /*059c*/ 	.word	0x0002d8b8
        /*05a0*/ 	.short	0x0100
        /*05a2*/ 	.byte	0x08
	.zero		1


	//   ....[21]....
        /*05a4*/ 	.word	0x00000800
        /*05a8*/ 	.word	0x000000ff
        /*05ac*/ 	.word	0x0002d8c8
        /*05b0*/ 	.short	0x0100
        /*05b2*/ 	.byte	0x08
	.zero		1


	//   ....[22]....
        /*05b4*/ 	.word	0x000011b0
        /*05b8*/ 	.word	0x000000ff
        /*05bc*/ 	.word	0x0002d800
        /*05c0*/ 	.short	0x010a
        /*05c2*/ 	.byte	0x2a
	.zero		1


	//   ....[23]....
        /*05c4*/ 	.word	0x00001220
        /*05c8*/ 	.word	0x000000ff
        /*05cc*/ 	.word	0x0002d830
        /*05d0*/ 	.short	0x010a
        /*05d2*/ 	.byte	0x2a
	.zero		1


	//   ....[24]....
        /*05d4*/ 	.word	0x00001260
        /*05d8*/ 	.word	0x000000ff
        /*05dc*/ 	.word	0x0002d830
        /*05e0*/ 	.short	0x010a
        /*05e2*/ 	.byte	0x2a
	.zero		1


	//   ....[25]....
        /*05e4*/ 	.word	0x00001750
        /*05e8*/ 	.word	0x000000ff
        /*05ec*/ 	.word	0x00000000
        /*05f0*/ 	.short	0x0101
        /*05f2*/ 	.byte	0x07
	.zero		1


	//   ....[26]....
        /*05f4*/ 	.word	0x00003920
        /*05f8*/ 	.word	0x000000ff
        /*05fc*/ 	.word	0x0002d830
        /*0600*/ 	.short	0x010a
        /*0602*/ 	.byte	0x0a
	.zero		1


	//   ....[27]....
        /*0604*/ 	.word	0x00003960
        /*0608*/ 	.word	0x000000ff
        /*060c*/ 	.word	0x0002d830
        /*0610*/ 	.short	0x010a
        /*0612*/ 	.byte	0x0a
	.zero		1


	//   ....[28]....
        /*0614*/ 	.word	0x00003c40
        /*0618*/ 	.word	0x000000ff
        /*061c*/ 	.word	0x0002d850
        /*0620*/ 	.short	0x010a
        /*0622*/ 	.byte	0x0a
	.zero		1


	//   ....[29]....
        /*0624*/ 	.word	0x00003c80
        /*0628*/ 	.word	0x000000ff
        /*062c*/ 	.word	0x0002d850
        /*0630*/ 	.short	0x010a
        /*0632*/ 	.byte	0x0a
	.zero		1


	//   ....[30]....
        /*0634*/ 	.word	0x00004570
        /*0638*/ 	.word	0x000000ff
        /*063c*/ 	.word	0x00000000
        /*0640*/ 	.short	0x0101
        /*0642*/ 	.byte	0x0a
	.zero		1


	//   ....[31]....
        /*0644*/ 	.word	0x00005370
        /*0648*/ 	.word	0x000000ff
        /*064c*/ 	.word	0x00000000
        /*0650*/ 	.short	0x0101
        /*0652*/ 	.byte	0x07
	.zero		1


	//   ....[32]....
        /*0654*/ 	.word	0x00005980
        /*0658*/ 	.word	0x000000ff
        /*065c*/ 	.word	0x0002d850
        /*0660*/ 	.short	0x010a
        /*0662*/ 	.byte	0x06
	.zero		1


	//   ....[33]....
        /*0664*/ 	.word	0x000059c0
        /*0668*/ 	.word	0x000000ff
        /*066c*/ 	.word	0x0002d850
        /*0670*/ 	.short	0x010a
        /*0672*/ 	.byte	0x06
	.zero		1


	//   ....[34]....
        /*0674*/ 	.word	0x00006060
        /*0678*/ 	.word	0x000000ff
        /*067c*/ 	.word	0x00000000
        /*0680*/ 	.short	0x0101
        /*0682*/ 	.byte	0x06
	.zero		1


	//   ....[35]....
        /*0684*/ 	.word	0x00006b70
        /*0688*/ 	.word	0x000000ff
        /*068c*/ 	.word	0x00000000
        /*0690*/ 	.short	0x0101
        /*0692*/ 	.byte	0x04
	.zero		1


	//   ....[36]....
        /*0694*/ 	.word	0x000087d0
        /*0698*/ 	.word	0x000000ff
        /*069c*/ 	.word	0x0002d840
        /*06a0*/ 	.short	0x010a
        /*06a2*/ 	.byte	0x2d
	.zero		1


	//   ....[37]....
        /*06a4*/ 	.word	0x00008e00
        /*06a8*/ 	.word	0x000000ff
        /*06ac*/ 	.word	0x0002d830
        /*06b0*/ 	.short	0x0107
        /*06b2*/ 	.byte	0x2d
	.zero		1


	//   ....[38]....
        /*06b4*/ 	.word	0x00008e90
        /*06b8*/ 	.word	0x000000ff
        /*06bc*/ 	.word	0x0002d830
        /*06c0*/ 	.short	0x0101
        /*06c2*/ 	.byte	0x2d
	.zero		1


	//   ....[39]....
        /*06c4*/ 	.word	0x00009950
        /*06c8*/ 	.word	0x000000ff
        /*06cc*/ 	.word	0x0002d800
        /*06d0*/ 	.short	0x0107
        /*06d2*/ 	.byte	0x2d
	.zero		1


	//   ....[40]....
        /*06d4*/ 	.word	0x000099b0
        /*06d8*/ 	.word	0x000000ff
        /*06dc*/ 	.word	0x0002d800
        /*06e0*/ 	.short	0x0101
        /*06e2*/ 	.byte	0x2d
	.zero		1


	//   ....[41]....
        /*06e4*/ 	.word	0x000099c0
        /*06e8*/ 	.word	0x000000ff
        /*06ec*/ 	.word	0x0002d820
        /*06f0*/ 	.short	0x010a
        /*06f2*/ 	.byte	0x2d
	.zero		1


	//   ....[42]....
        /*06f4*/ 	.word	0x00009e30
        /*06f8*/ 	.word	0x00000007
        /*06fc*/ 	.word	0x0002d840
        /*0700*/ 	.short	0x010a
        /*0702*/ 	.byte	0x3f
	.zero		1


	//   ....[43]....
        /*0704*/ 	.word	0x0000a2a0
        /*0708*/ 	.word	0x00000007
        /*070c*/ 	.word	0x0002d830
        /*0710*/ 	.short	0x0107
        /*0712*/ 	.byte	0x3f
	.zero		1


	//   ....[44]....
        /*0714*/ 	.word	0x0000a370
        /*0718*/ 	.word	0x00000007
        /*071c*/ 	.word	0x0002d830
        /*0720*/ 	.short	0x0101
        /*0722*/ 	.byte	0x3f
	.zero		1


	//   ....[45]....
        /*0724*/ 	.word	0x0000a3d0
        /*0728*/ 	.word	0x00000007
        /*072c*/ 	.word	0x0002d860
        /*0730*/ 	.short	0x010a
        /*0732*/ 	.byte	0x3f
	.zero		1


	//   ....[46]....
        /*0734*/ 	.word	0x0000a730
        /*0738*/ 	.word	0x00000007
        /*073c*/ 	.word	0x0002d850
        /*0740*/ 	.short	0x0107
        /*0742*/ 	.byte	0x3f
	.zero		1


	//   ....[47]....
        /*0744*/ 	.word	0x0000a8a0
        /*0748*/ 	.word	0x00000007
        /*074c*/ 	.word	0x0002d850
        /*0750*/ 	.short	0x0101
        /*0752*/ 	.byte	0x3f
	.zero		1


	//   ....[48]....
        /*0754*/ 	.word	0x0000aa60
        /*0758*/ 	.word	0x00000000
        /*075c*/ 	.word	0x0002d860
        /*0760*/ 	.short	0x010a
        /*0762*/ 	.byte	0x3f
	.zero		1


	//   ....[49]....
        /*0764*/ 	.word	0x0000aeb0
        /*0768*/ 	.word	0x00000000
        /*076c*/ 	.word	0x0002d850
        /*0770*/ 	.short	0x0107
        /*0772*/ 	.byte	0x3f
	.zero		1


	//   ....[50]....
        /*0774*/ 	.word	0x0000af90
        /*0778*/ 	.word	0x00000000
        /*077c*/ 	.word	0x0002d850
        /*0780*/ 	.short	0x0101
        /*0782*/ 	.byte	0x3f
	.zero		1


	//   ....[51]....
        /*0784*/ 	.word	0x0000b020
        /*0788*/ 	.word	0x00000007
        /*078c*/ 	.word	0x0002d820
        /*0790*/ 	.short	0x010a
        /*0792*/ 	.byte	0x3f
	.zero		1


	//   ....[52]....
        /*0794*/ 	.word	0x0000b180
        /*0798*/ 	.word	0x00000005
        /*079c*/ 	.word	0x0002d840
        /*07a0*/ 	.short	0x010a
        /*07a2*/ 	.byte	0x3f
	.zero		1


	//   ....[53]....
        /*07a4*/ 	.word	0x0000b220
        /*07a8*/ 	.word	0x00000003
        /*07ac*/ 	.word	0x0002d840
        /*07b0*/ 	.short	0x010a
        /*07b2*/ 	.byte	0x3f
	.zero		1


	//   ....[54]....
        /*07b4*/ 	.word	0x0000b260
        /*07b8*/ 	.word	0x00000005
        /*07bc*/ 	.word	0x0002d860
        /*07c0*/ 	.short	0x010a
        /*07c2*/ 	.byte	0x3f
	.zero		1


	//   ....[55]....
        /*07c4*/ 	.word	0x0000b2a0
        /*07c8*/ 	.word	0x00000003
        /*07cc*/ 	.word	0x0002d860
        /*07d0*/ 	.short	0x010a
        /*07d2*/ 	.byte	0x3f
	.zero		1


	//   ....[56]....
        /*07d4*/ 	.word	0x0000b310
        /*07d8*/ 	.word	0x00000003
        /*07dc*/ 	.word	0x0002d800
        /*07e0*/ 	.short	0x010a
        /*07e2*/ 	.byte	0x3f
	.zero		1


	//   ....[57]....
        /*07e4*/ 	.word	0x0000b370
        /*07e8*/ 	.word	0x00000003
        /*07ec*/ 	.word	0x0002d830
        /*07f0*/ 	.short	0x010a
        /*07f2*/ 	.byte	0x3f
	.zero		1


	//   ....[58]....
        /*07f4*/ 	.word	0x0000b3d0
        /*07f8*/ 	.word	0x0000000b
        /*07fc*/ 	.word	0x0002d830
        /*0800*/ 	.short	0x010a
        /*0802*/ 	.byte	0x3f
	.zero		1


	//   ....[59]....
        /*0804*/ 	.word	0x0000b430
        /*0808*/ 	.word	0x0000000b
        /*080c*/ 	.word	0x0002d850
        /*0810*/ 	.short	0x010a
        /*0812*/ 	.byte	0x3f
	.zero		1


	//   ....[60]....
        /*0814*/ 	.word	0x0000b490
        /*0818*/ 	.word	0x00000003
        /*081c*/ 	.word	0x0002d850
        /*0820*/ 	.short	0x010a
        /*0822*/ 	.byte	0x3f
	.zero		1


	//   ....[61]....
        /*0824*/ 	.word	0x0000b570
        /*0828*/ 	.word	0x00000002
        /*082c*/ 	.word	0x0002d840
        /*0830*/ 	.short	0x010a
        /*0832*/ 	.byte	0x3f
	.zero		1


	//   ....[62]....
        /*0834*/ 	.word	0x0000c310
        /*0838*/ 	.word	0x00000003
        /*083c*/ 	.word	0x0002d820
        /*0840*/ 	.short	0x010a
        /*0842*/ 	.byte	0x3f
	.zero		1


	//   ....[63]....
        /*0844*/ 	.word	0x0000c360
        /*0848*/ 	.word	0x00000007
        /*084c*/ 	.word	0x0002d840
        /*0850*/ 	.short	0x010a
        /*0852*/ 	.byte	0x3f
	.zero		1


	//   ....[64]....
        /*0854*/ 	.word	0x0000c900
        /*0858*/ 	.word	0x00000007
        /*085c*/ 	.word	0x0002d860
        /*0860*/ 	.short	0x010a
        /*0862*/ 	.byte	0x3f
	.zero		1


	//   ....[65]....
        /*0864*/ 	.word	0x0000cea0
        /*0868*/ 	.word	0x00000000
        /*086c*/ 	.word	0x0002d860
        /*0870*/ 	.short	0x010a
        /*0872*/ 	.byte	0x3f
	.zero		1


	//   ....[66]....
        /*0874*/ 	.word	0x0000d4e0
        /*0878*/ 	.word	0x00000007
        /*087c*/ 	.word	0x0002d820
        /*0880*/ 	.short	0x010a
        /*0882*/ 	.byte	0x3f
	.zero		1


	//   ....[67]....
        /*0884*/ 	.word	0x0000d680
        /*0888*/ 	.word	0x00000005
        /*088c*/ 	.word	0x0002d840
        /*0890*/ 	.short	0x010a
        /*0892*/ 	.byte	0x3f
	.zero		1


	//   ....[68]....
        /*0894*/ 	.word	0x0000d6d0
        /*0898*/ 	.word	0x00000003
        /*089c*/ 	.word	0x0002d840
        /*08a0*/ 	.short	0x010a
        /*08a2*/ 	.byte	0x3f
	.zero		1


	//   ....[69]....
        /*08a4*/ 	.word	0x0000d720
        /*08a8*/ 	.word	0x00000005
        /*08ac*/ 	.word	0x0002d860
        /*08b0*/ 	.short	0x010a
        /*08b2*/ 	.byte	0x3f
	.zero		1


	//----- nvinfo : EIATTR_NUM_MBARRIERS
	.align		4
.L_1113:
        /*08b4*/ 	.byte	0x03, 0x38
        /*08b6*/ 	.short	0x0016


	//----- nvinfo : EIATTR_EXIT_INSTR_OFFSETS
	.align		4
        /*08b8*/ 	.byte	0x04, 0x1c
        /*08ba*/ 	.short	(.L_1115 - .L_1114)


	//   ....[0]....
.L_1114:
        /*08bc*/ 	.word	0x0000b2f0


	//----- nvinfo : EIATTR_MAX_THREADS
	.align		4
.L_1115:
        /*08c0*/ 	.byte	0x04, 0x05
        /*08c2*/ 	.short	(.L_1117 - .L_1116)
.L_1116:
        /*08c4*/ 	.word	0x00000200
        /*08c8*/ 	.word	0x00000001
        /*08cc*/ 	.word	0x00000001


	//----- nvinfo : EIATTR_CRS_STACK_SIZE
	.align		4
.L_1117:
        /*08d0*/ 	.byte	0x04, 0x1e
        /*08d2*/ 	.short	(.L_1119 - .L_1118)
.L_1118:
        /*08d4*/ 	.word	0x00000000


	//----- nvinfo : EIATTR_CBANK_PARAM_SIZE
	.align		4
.L_1119:
        /*08d8*/ 	.byte	0x03, 0x19
        /*08da*/ 	.short	0x0a70


	//----- nvinfo : EIATTR_PARAM_CBANK
	.align		4
        /*08dc*/ 	.byte	0x04, 0x0a
        /*08de*/ 	.short	(.L_1121 - .L_1120)
	.align		4
.L_1120:
        /*08e0*/ 	.word	index@(.nv.constant0._ZN7cutlass13device_kernelIN5flash11enable_sm90INS1_16FlashAttnFwdSm90INS1_25CollectiveMainloopFwdSm90ILi2EN4cute5tupleIJNS5_1CILi1EEES8_S8_EEENS6_IJNS7_ILi192EEENS7_ILi128EEENS7_ILi96EEEEEELi96ENS_6half_tEfNS_4arch4Sm90ELb0ELb0ELb0ELb0ELb1ELb0ELb0ELb0ELb1ELb1ELb1ELb0EEENS1_21CollectiveEpilogueFwdINS6_IJSA_SC_SB_EEES9_SE_SG_Li384ELb0ELb1ELb1ELb0EEENS1_19SingleTileSchedulerILb0ELb1ELb1ELi192EEEEEEEEEvNT_6ParamsE)
        /*08e4*/ 	.short	0x0210
        /*08e6*/ 	.short	0x0a70


	//----- nvinfo : EIATTR_SW_WAR
	.align		4
.L_1121:
        /*08e8*/ 	.byte	0x04, 0x36
        /*08ea*/ 	.short	(.L_1123 - .L_1122)
.L_1122:
        /*08ec*/ 	.word	0x00000008
.L_1123:


//--------------------- .nv.info._ZN7cutlass13device_kernelIN5flash11enable_sm90INS1_16FlashAttnFwdSm90INS1_25CollectiveMainloopFwdSm90ILi2EN4cute5tupleIJNS5_1CILi1EEES8_S8_EEENS6_IJNS7_ILi192EEENS7_ILi128EEENS7_ILi96EEEEEELi96ENS_6half_tEfNS_4arch4Sm90ELb0ELb0ELb0ELb1ELb1ELb0ELb0ELb0ELb1ELb1ELb1ELb0EEENS1_21CollectiveEpilogueFwdINS6_IJSA_SC_SB_EEES9_SE_SG_Li384ELb1ELb1ELb1ELb0EEENS1_36VarlenDynamicPersistentTileSchedulerILi192ELi128ELi384ELi128ELb1ELb1ELb1ELb0ELb1ELb1EEEEEEEEEvNT_6ParamsE --------------------------
	.section	.nv.info._ZN7cutlass13device_kernelIN5flash11enable_sm90INS1_16FlashAttnFwdSm90INS1_25CollectiveMainloopFwdSm90ILi2EN4cute5tupleIJNS5_1CILi1EEES8_S8_EEENS6_IJNS7_ILi192EEENS7_ILi128EEENS7_ILi96EEEEEELi96ENS_6half_tEfNS_4arch4Sm90ELb0ELb0ELb0ELb1ELb1ELb0ELb0ELb0ELb1ELb1ELb1ELb0EEENS1_21CollectiveEpilogueFwdINS6_IJSA_SC_SB_EEES9_SE_SG_Li384ELb1ELb1ELb1ELb0EEENS1_36VarlenDynamicPersistentTileSchedulerILi192ELi128ELi384ELi128ELb1ELb1ELb1ELb0ELb1ELb1EEEEEEEEEvNT_6ParamsE,"",@"SHT_CUDA_INFO"
	.sectionflags	@""
	.align	4


	//----- nvinfo : EIATTR_CUDA_API_VERSION
	.align		4
        /*0000*/ 	.byte	0x04, 0x37
        /*0002*/ 	.short	(.L_1125 - .L_1124)
.L_1124:
        /*0004*/ 	.word	0x00000082


	//----- nvinfo : EIATTR_KPARAM_INFO
	.align		4
.L_1125:
        /*0008*/ 	.byte	0x04, 0x17
        /*000a*/ 	.short	(.L_1127 - .L_1126)
.L_1126:
        /*000c*/ 	.word	0x00000000
        /*0010*/ 	.short	0x0000
        /*0012*/ 	.short	0x0070
        /*0014*/ 	.byte	0x00, 0xf0, 0x01, 0x2a


	//----- nvinfo : EIATTR_SPARSE_MMA_MASK
	.align		4
.L_1127:
        /*0018*/ 	.byte	0x03, 0x50
        /*001a*/ 	.short	0x0000


	//----- nvinfo : EIATTR_MAXREG_COUNT
	.align		4
        /*001c*/ 	.byte	0x03, 0x1b
        /*001e*/ 	.short	0x0080


	//----- nvinfo : EIATTR_NUM_BARRIERS
	.align		4
        /*0020*/ 	.byte	0x02, 0x4c
        /*0022*/ 	.byte	0x10
	.zero		1


	//----- nvinfo : EIATTR_EXTERNS
	.align		4
        /*0024*/ 	.byte	0x04, 0x0f
        /*0026*/ 	.short	(.L_1129 - .L_1128)


	//   ....[0]....
	.align		4
.L_1128:
        /*0028*/ 	.word	index@(__assertfail)


	//----- nvinfo : EIATTR_ANNOTATIONS
	.align		4
.L_1129:
        /*002c*/ 	.byte	0x04, 0x55
        /*002e*/ 	.short	(.L_1131 - .L_1130)


	//   ....[0]....
.L_1130:
        /* <DEDUP_REMOVED lines=36> */


	//----- nvinfo : EIATTR_MERCURY_ISA_VERSION
	.align		4
.L_1131:
        /*0258*/ 	.byte	0x03, 0x5f
        /*025a*/ 	.short	0x0101


	//----- nvinfo : EIATTR_UNUSED_LOAD_BYTE_OFFSET
	.align		4
        /*025c*/ 	.byte	0x04, 0x44
        /*025e*/ 	.short	(.L_1133 - .L_1132)


	//   ....[0]....
.L_1132:
        /*0260*/ 	.word	0x00000970
        /*0264*/ 	.word	0x0000fff0


	//   ....[1]....
        /*0268*/ 	.word	0x00006810
        /*026c*/ 	.word	0x0000fff0


	//----- nvinfo : EIATTR_INT_WARP_WIDE_INSTR_OFFSETS
	.align		4
.L_1133:
        /*0270*/ 	.byte	0x04, 0x31
        /*0272*/ 	.short	(.L_1135 - .L_1134)


	//   ....[0]....
.L_1134:
        /*0274*/ 	.word	0x000000c0


	//   ....[1]....
        /*0278*/ 	.word	0x000000d0


	//   ....[2]....
        /*027c*/ 	.word	0x00000170


	//   ....[3]....
        /*0280*/ 	.word	0x0000a4f0


	//   ....[4]....
        /*0284*/ 	.word	0x0000a580


	//   ....[5]....
        /*0288*/ 	.word	0x0000d230


	//   ....[6]....
        /*028c*/ 	.word	0x0000d2c0


	//----- nvinfo : EIATTR_COOP_GROUP_MASK_REGIDS
	.align		4
.L_1135:
        /*0290*/ 	.byte	0x04, 0x29
        /*0292*/ 	.short	(.L_1137 - .L_1136)


	//   ....[0]....
.L_1136:
        /*0294*/ 	.word	0xffffffff


	//   ....[1]....
        /*0298*/ 	.word	0xffffffff


	//   ....[2]....
        /*029c*/ 	.word	0xffffffff


	//   ....[3]....
        /*02a0*/ 	.word	0xffffffff


	//   ....[4]....
        /*02a4*/ 	.word	0xffffffff


	//   ....[5]....
        /*02a8*/ 	.word	0xffffffff


	//   ....[6]....
        /*02ac*/ 	.word	0xffffffff


	//   ....[7]....
        /*02b0*/ 	.word	0xffffffff


	//   ....[8]....
        /*02b4*/ 	.word	0xffffffff


	//   ....[9]....
        /*02b8*/ 	.word	0xffffffff


	//   ....[10]....
        /*02bc*/ 	.word	0xffffffff


	//   ....[11]....
        /*02c0*/ 	.word	0xffffffff


	//   ....[12]....
        /*02c4*/ 	.word	0xffffffff


	//   ....[13]....
        /*02c8*/ 	.word	0xffffffff


	//   ....[14]....
        /*02cc*/ 	.word	0xffffffff


	//   ....[15]....
        /*02d0*/ 	.word	0xffffffff


	//   ....[16]....
        /*02d4*/ 	.word	0xffffffff


	//   ....[17]....
        /*02d8*/ 	.word	0xffffffff


	//   ....[18]....
        /*02dc*/ 	.word	0xffffffff


	//   ....[19]....
        /*02e0*/ 	.word	0xffffffff


	//   ....[20]....
        /*02e4*/ 	.word	0xffffffff


	//   ....[21]....
        /*02e8*/ 	.word	0xffffffff


	//   ....[22]....
        /*02ec*/ 	.word	0xffffffff


	//   ....[23]....
        /*02f0*/ 	.word	0xffffffff


	//   ....[24]....
        /*02f4*/ 	.word	0xffffffff


	//   ....[25]....
        /*02f8*/ 	.word	0xffffffff


	//   ....[26]....
        /*02fc*/ 	.word	0xffffffff


	//   ....[27]....
        /*0300*/ 	.word	0xffffffff


	//   ....[28]....
        /*0304*/ 	.word	0xffffffff


	//   ....[29]....
        /*0308*/ 	.word	0xffffffff


	//   ....[30]....
        /*030c*/ 	.word	0xffffffff


	//   ....[31]....
        /*0310*/ 	.word	0xffffffff


	//   ....[32]....
        /*0314*/ 	.word	0xffffffff


	//   ....[33]....
        /*0318*/ 	.word	0xffffffff


	//   ....[34]....
        /*031c*/ 	.word	0xffffffff


	//   ....[35]....
        /*0320*/ 	.word	0xffffffff


	//   ....[36]....
        /*0324*/ 	.word	0xffffffff


	//   ....[37]....
        /*0328*/ 	.word	0xffffffff


	//   ....[38]....
        /*032c*/ 	.word	0xffffffff


	//   ....[39]....
        /*0330*/ 	.word	0xffffffff


	//   ....[40]....
        /*0334*/ 	.word	0xffffffff


	//   ....[41]....
        /*0338*/ 	.word	0xffffffff


	//   ....[42]....
        /*033c*/ 	.word	0xffffffff


	//   ....[43]....
        /*0340*/ 	.word	0xffffffff


	//   ....[44]....
        /*0344*/ 	.word	0xffffffff


	//   ....[45]....
        /*0348*/ 	.word	0xffffffff


	//   ....[46]....
        /*034c*/ 	.word	0xffffffff


	//   ....[47]....
        /*0350*/ 	.word	0xffffffff


	//   ....[48]....
        /*0354*/ 	.word	0xffffffff


	//   ....[49]....
        /*0358*/ 	.word	0xffffffff


	//   ....[50]....
        /*035c*/ 	.word	0xffffffff


	//   ....[51]....
        /*0360*/ 	.word	0xffffffff


	//   ....[52]....
        /*0364*/ 	.word	0xffffffff


	//   ....[53]....
        /*0368*/ 	.word	0xffffffff


	//   ....[54]....
        /*036c*/ 	.word	0xffffffff


	//   ....[55]....
        /*0370*/ 	.word	0xffffffff


	//   ....[56]....
        /*0374*/ 	.word	0xffffffff


	//   ....[57]....
        /*0378*/ 	.word	0xffffffff


	//   ....[58]....
        /*037c*/ 	.word	0xffffffff


	//   ....[59]....
        /*0380*/ 	.word	0xffffffff


	//   ....[60]....
        /*0384*/ 	.word	0xffffffff


	//   ....[61]....
        /*0388*/ 	.word	0xffffffff


	//   ....[62]....
        /*038c*/ 	.word	0xffffffff


	//   ....[63]....
        /*0390*/ 	.word	0xffffffff


	//   ....[64]....
        /*0394*/ 	.word	0xffffffff


	//   ....[65]....
        /*0398*/ 	.word	0xffffffff


	//   ....[66]....
        /*039c*/ 	.word	0xffffffff


	//   ....[67]....
        /*03a0*/ 	.word	0xffffffff


	//   ....[68]....
        /*03a4*/ 	.word	0xffffffff


	//   ....[69]....
        /*03a8*/ 	.word	0xffffffff


	//   ....[70]....
        /*03ac*/ 	.word	0xffffffff


	//   ....[71]....
        /*03b0*/ 	.word	0xffffffff


	//   ....[72]....
        /*03b4*/ 	.word	0xffffffff


	//   ....[73]....
        /*03b8*/ 	.word	0xffffffff


	//   ....[74]....
        /*03bc*/ 	.word	0xffffffff


	//   ....[75]....
        /*03c0*/ 	.word	0xffffffff


	//   ....[76]....
        /*03c4*/ 	.word	0xffffffff


	//   ....[77]....
        /*03c8*/ 	.word	0xffffffff


	//   ....[78]....
        /*03cc*/ 	.word	0xffffffff


	//   ....[79]....
        /*03d0*/ 	.word	0xffffffff


	//   ....[80]....
        /*03d4*/ 	.word	0xffffffff


	//   ....[81]....
        /*03d8*/ 	.word	0xffffffff


	//   ....[82]....
        /*03dc*/ 	.word	0xffffffff


	//   ....[83]....
        /*03e0*/ 	.word	0xffffffff


	//   ....[84]....
        /*03e4*/ 	.word	0xffffffff


	//   ....[85]....
        /*03e8*/ 	.word	0xffffffff


	//   ....[86]....
        /*03ec*/ 	.word	0xffffffff


	//   ....[87]....
        /*03f0*/ 	.word	0xffffffff


	//   ....[88]....
        /*03f4*/ 	.word	0xffffffff


	//   ....[89]....
        /*03f8*/ 	.word	0xffffffff


	//   ....[90]....
        /*03fc*/ 	.word	0xffffffff


	//   ....[91]....
        /*0400*/ 	.word	0xffffffff


	//   ....[92]....
        /*0404*/ 	.word	0xffffffff


	//   ....[93]....
        /*0408*/ 	.word	0xffffffff


	//   ....[94]....
        /*040c*/ 	.word	0xffffffff


	//   ....[95]....
        /*0410*/ 	.word	0xffffffff


	//   ....[96]....
        /*0414*/ 	.word	0xffffffff


	//   ....[97]....
        /*0418*/ 	.word	0xffffffff


	//   ....[98]....
        /*041c*/ 	.word	0xffffffff


	//   ....[99]....
        /*0420*/ 	.word	0xffffffff


	//   ....[100]....
        /*0424*/ 	.word	0xffffffff


	//   ....[101]....
        /*0428*/ 	.word	0xffffffff


	//   ....[102]....
        /*042c*/ 	.word	0xffffffff


	//   ....[103]....
        /*0430*/ 	.word	0xffffffff


	//   ....[104]....
        /*0434*/ 	.word	0xffffffff


	//   ....[105]....
        /*0438*/ 	.word	0xffffffff


	//   ....[106]....
        /*043c*/ 	.word	0xffffffff


	//   ....[107]....
        /*0440*/ 	.word	0xffffffff


	//   ....[108]....
        /*0444*/ 	.word	0xffffffff


	//   ....[109]....
        /*0448*/ 	.word	0xffffffff


	//   ....[110]....
        /*044c*/ 	.word	0xffffffff


	//   ....[111]....
        /*0450*/ 	.word	0xffffffff


	//   ....[112]....
        /*0454*/ 	.word	0xffffffff


	//   ....[113]....
        /*0458*/ 	.word	0xffffffff


	//   ....[114]....
        /*045c*/ 	.word	0xffffffff


	//   ....[115]....
        /*0460*/ 	.word	0xffffffff


	//   ....[116]....
        /*0464*/ 	.word	0xffffffff


	//   ....[117]....
        /*0468*/ 	.word	0x0500000f


	//   ....[118]....
        /*046c*/ 	.word	0x0500000f


	//   ....[119]....
        /*0470*/ 	.word	0x0500000f


	//   ....[120]....
        /*0474*/ 	.word	0x0500000f


	//   ....[121]....
        /*0478*/ 	.word	0x0500000f


	//   ....[122]....
        /*047c*/ 	.word	0x0500000f


	//   ....[123]....
        /*0480*/ 	.word	0x0500000f


	//   ....[124]....
        /*0484*/ 	.word	0x0500000f


	//   ....[125]....
        /*0488*/ 	.word	0x0500000f


	//   ....[126]....
        /*048c*/ 	.word	0x0500000f


	//   ....[127]....
        /*0490*/ 	.word	0x0500000f


	//   ....[128]....
        /*0494*/ 	.word	0x0500000f


	//   ....[129]....
        /*0498*/ 	.word	0x0500000f


	//   ....[130]....
        /*049c*/ 	.word	0x0500000f


	//   ....[131]....
        /*04a0*/ 	.word	0x0500000f


	//   ....[132]....
        /*04a4*/ 	.word	0x0500000f


	//   ....[133]....
        /*04a8*/ 	.word	0x0500000f


	//   ....[134]....
        /*04ac*/ 	.word	0x0500000f


	//   ....[135]....
        /*04b0*/ 	.word	0x0500000f


	//   ....[136]....
        /*04b4*/ 	.word	0x0500000f


	//   ....[137]....
        /*04b8*/ 	.word	0x0500000f


	//   ....[138]....
        /*04bc*/ 	.word	0x0500000f


	//   ....[139]....
        /*04c0*/ 	.word	0x0500000f


	//   ....[140]....
        /*04c4*/ 	.word	0x0500000f


	//   ....[141]....
        /*04c8*/ 	.word	0x0500000f


	//   ....[142]....
        /*04cc*/ 	.word	0x0500000f


	//   ....[143]....
        /*04d0*/ 	.word	0x0500000f


	//   ....[144]....
        /*04d4*/ 	.word	0x0500000f


	//   ....[145]....
        /*04d8*/ 	.word	0x0500000f


	//   ....[146]....
        /*04dc*/ 	.word	0x0500000f


	//   ....[147]....
        /*04e0*/ 	.word	0x0500000f


	//   ....[148]....
        /*04e4*/ 	.word	0x0500000f


	//   ....[149]....
        /*04e8*/ 	.word	0x0500000f


	//   ....[150]....
        /*04ec*/ 	.word	0x0500000f


	//   ....[151]....
        /*04f0*/ 	.word	0x0500000f


	//   ....[152]....
        /*04f4*/ 	.word	0x0500000f


	//   ....[153]....
        /*04f8*/ 	.word	0x0500000f


	//   ....[154]....
        /*04fc*/ 	.word	0x0500000f


	//   ....[155]....
        /*0500*/ 	.word	0x0500000f


	//   ....[156]....
        /*0504*/ 	.word	0x0500000f


	//   ....[157]....
        /*0508*/ 	.word	0x0500000f


	//   ....[158]....
        /*050c*/ 	.word	0x0500000f


	//   ....[159]....
        /*0510*/ 	.word	0x0500000f


	//   ....[160]....
        /*0514*/ 	.word	0x0500000f


	//   ....[161]....
        /*0518*/ 	.word	0x0500000f


	//   ....[162]....
        /*051c*/ 	.word	0x0500000f


	//   ....[163]....
        /*0520*/ 	.word	0x0500000f


	//   ....[164]....
        /*0524*/ 	.word	0x0500000f


	//   ....[165]....
        /*0528*/ 	.word	0x0500000f


	//   ....[166]....
        /*052c*/ 	.word	0x0500000f


	//   ....[167]....
        /*0530*/ 	.word	0x0500000f


	//   ....[168]....
        /*0534*/ 	.word	0x0500000f


	//   ....[169]....
        /*0538*/ 	.word	0x0500000f


	//   ....[170]....
        /*053c*/ 	.word	0x0500000f


	//   ....[171]....
        /*0540*/ 	.word	0x0500000f


	//   ....[172]....
        /*0544*/ 	.word	0x0500000f


	//   ....[173]....
        /*0548*/ 	.word	0x0500000f


	//   ....[174]....
        /*054c*/ 	.word	0x0500000f


	//   ....[175]....
        /*0550*/ 	.word	0x0500000f


	//   ....[176]....
        /*0554*/ 	.word	0x0500000f


	//   ....[177]....
        /*0558*/ 	.word	0x0500000f


	//   ....[178]....
        /*055c*/ 	.word	0x0500000f


	//   ....[179]....
        /*0560*/ 	.word	0x0500000f


	//   ....[180]....
        /*0564*/ 	.word	0x0500000f


	//----- nvinfo : EIATTR_COOP_GROUP_INSTR_OFFSETS
	.align		4
.L_1137:
        /*0568*/ 	.byte	0x04, 0x28
        /*056a*/ 	.short	(.L_1139 - .L_1138)


	//   ....[0]....
.L_1138:
        /*056c*/ 	.word	0x00000080


	//   ....[1]....
        /*0570*/ 	.word	0x000000b0


	//   ....[2]....
        /*0574*/ 	.word	0x000002d0


	//   ....[3]....
        /*0578*/ 	.word	0x00000430


	//   ....[4]....
        /*057c*/ 	.word	0x00000550


	//   ....[5]....
        /*0580*/ 	.word	0x000006b0


	//   ....[6]....
        /*0584*/ 	.word	0x00001780


	//   ....[7]....
        /*0588*/ 	.word	0x000026e0


	//   ....[8]....
        /*058c*/ 	.word	0x000027e0


	//   ....[9]....
        /*0590*/ 	.word	0x00002de0


	//   ....[10]....
        /*0594*/ 	.word	0x00002e40


	//   ....[11]....
        /*0598*/ 	.word	0x00003b40


	//   ....[12]....
        /*059c*/ 	.word	0x00004800


	//   ....[13]....
        /*05a0*/ 	.word	0x00004820


	//   ....[14]....
        /*05a4*/ 	.word	0x00004a50


	//   ....[15]....
        /*05a8*/ 	.word	0x00004a70


	//   ....[16]....
        /*05ac*/ 	.word	0x00005db0


	//   ....[17]....
        /*05b0*/ 	.word	0x00005eb0


	//   ....[18]....
        /*05b4*/ 	.word	0x00005f10


	//   ....[19]....
        /*05b8*/ 	.word	0x00005ff0


	//   ....[20]....
        /*05bc*/ 	.word	0x00006000


	//   ....[21]....
        /*05c0*/ 	.word	0x00007190


	//   ....[22]....
        /*05c4*/ 	.word	0x000071a0


	//   ....[23]....
        /*05c8*/ 	.word	0x000071b0


	//   ....[24]....
        /*05cc*/ 	.word	0x000071f0


	//   ....[25]....
        /*05d0*/ 	.word	0x000078a0


	//   ....[26]....
        /*05d4*/ 	.word	0x000078d0


	//   ....[27]....
        /*05d8*/ 	.word	0x000079f0


	//   ....[28]....
        /*05dc*/ 	.word	0x00007a10


	//   ....[29]....
        /*05e0*/ 	.word	0x00007e70


	//   ....[30]....
        /*05e4*/ 	.word	0x00007e80


	//   ....[31]....
        /*05e8*/ 	.word	0x000081b0


	//   ....[32]....
        /*05ec*/ 	.word	0x000081c0


	//   ....[33]....
        /*05f0*/ 	.word	0x00008d60


	//   ....[34]....
        /*05f4*/ 	.word	0x00008d70


	//   ....[35]....
        /*05f8*/ 	.word	0x00008e70


	//   ....[36]....
        /*05fc*/ 	.word	0x00008e90


	//   ....[37]....
        /*0600*/ 	.word	0x00009000


	//   ....[38]....
        /*0604*/ 	.word	0x00009210


	//   ....[39]....
        /*0608*/ 	.word	0x00009240


	//   ....[40]....
        /*060c*/ 	.word	0x00009270


	//   ....[41]....
        /*0610*/ 	.word	0x000092a0


	//   ....[42]....
        /*0614*/ 	.word	0x000092d0


	//   ....[43]....
        /*0618*/ 	.word	0x00009300


	//   ....[44]....
        /*061c*/ 	.word	0x00009470


	//   ....[45]....
        /*0620*/ 	.word	0x000094a0


	//   ....[46]....
        /*0624*/ 	.word	0x000094d0


	//   ....[47]....
        /*0628*/ 	.word	0x00009500


	//   ....[48]....
        /*062c*/ 	.word	0x00009530


	//   ....[49]....
        /*0630*/ 	.word	0x00009560


	//   ....[50]....
        /*0634*/ 	.word	0x000095f0


	//   ....[51]....
        /*0638*/ 	.word	0x00009620


	//   ....[52]....
        /*063c*/ 	.word	0x00009630


	//   ....[53]....
        /*0640*/ 	.word	0x000096d0


	//   ....[54]....
        /*0644*/ 	.word	0x0000b150


	//   ....[55]....
        /*0648*/ 	.word	0x0000b170


	//   ....[56]....
        /*064c*/ 	.word	0x0000b220


	//   ....[57]....
        /*0650*/ 	.word	0x0000b240


	//   ....[58]....
        /*0654*/ 	.word	0x0000b2e0


	//   ....[59]....
        /*0658*/ 	.word	0x0000b300


	//   ....[60]....
        /*065c*/ 	.word	0x0000b310


	//   ....[61]....
        /*0660*/ 	.word	0x0000b320


	//   ....[62]....
        /*0664*/ 	.word	0x0000bcb0


	//   ....[63]....
        /*0668*/ 	.word	0x0000bcd0


	//   ....[64]....
        /*066c*/ 	.word	0x0000bd30


	//   ....[65]....
        /*0670*/ 	.word	0x0000bd70


	//   ....[66]....
        /*0674*/ 	.word	0x0000bdd0


	//   ....[67]....
        /*0678*/ 	.word	0x0000be10


	//   ....[68]....
        /*067c*/ 	.word	0x0000be20


	//   ....[69]....
        /*0680*/ 	.word	0x0000be40


	//   ....[70]....
        /*0684*/ 	.word	0x0000bf10


	//   ....[71]....
        /*0688*/ 	.word	0x0000bf50


	//   ....[72]....
        /*068c*/ 	.word	0x0000bf60


	//   ....[73]....
        /*0690*/ 	.word	0x0000bf80


	//   ....[74]....
        /*0694*/ 	.word	0x0000c810


	//   ....[75]....
        /*0698*/ 	.word	0x0000c820


	//   ....[76]....
        /*069c*/ 	.word	0x0000c840


	//   ....[77]....
        /*06a0*/ 	.word	0x0000c8c0


	//   ....[78]....
        /*06a4*/ 	.word	0x0000c8d0


	//   ....[79]....
        /*06a8*/ 	.word	0x0000c930


	//   ....[80]....
        /*06ac*/ 	.word	0x0000c960


	//   ....[81]....
        /*06b0*/ 	.word	0x0000c9a0


	//   ....[82]....
        /*06b4*/ 	.word	0x0000cc90


	//   ....[83]....
        /*06b8*/ 	.word	0x0000ccb0


	//   ....[84]....
        /*06bc*/ 	.word	0x0000cd50


	//   ....[85]....
        /*06c0*/ 	.word	0x0000cd60


	//   ....[86]....
        /*06c4*/ 	.word	0x0000cdf0


	//   ....[87]....
        /*06c8*/ 	.word	0x0000ce00


	//   ....[88]....
        /*06cc*/ 	.word	0x0000ce10


	//   ....[89]....
        /*06d0*/ 	.word	0x0000cea0


	//   ....[90]....
        /*06d4*/ 	.word	0x0000d4b0


	//   ....[91]....
        /*06d8*/ 	.word	0x0000d4c0


	//   ....[92]....
        /*06dc*/ 	.word	0x0000d550


	//   ....[93]....
        /*06e0*/ 	.word	0x0000d5f0


	//   ....[94]....
        /*06e4*/ 	.word	0x0000d610


	//   ....[95]....
        /*06e8*/ 	.word	0x0000d690


	//   ....[96]....
        /*06ec*/ 	.word	0x0000d6b0


	//   ....[97]....
        /*06f0*/ 	.word	0x0000d6c0


	//   ....[98]....
        /*06f4*/ 	.word	0x0000dae0


	//   ....[99]....
        /*06f8*/ 	.word	0x0000db10


	//   ....[100]....
        /*06fc*/ 	.word	0x0000db80


	//   ....[101]....
        /*0700*/ 	.word	0x0000dbb0


	//   ....[102]....
        /*0704*/ 	.word	0x0000dbe0


	//   ....[103]....
        /*0708*/ 	.word	0x0000dc10


	//   ....[104]....
        /*070c*/ 	.word	0x0000dc40


	//   ....[105]....
        /*0710*/ 	.word	0x0000dc70


	//   ....[106]....
        /*0714*/ 	.word	0x0000de10


	//   ....[107]....
        /*0718*/ 	.word	0x0000de40


	//   ....[108]....
        /*071c*/ 	.word	0x0000de70


	//   ....[109]....
        /*0720*/ 	.word	0x0000dea0


	//   ....[110]....
        /*0724*/ 	.word	0x0000ded0


	//   ....[111]....
        /*0728*/ 	.word	0x0000df00


	//   ....[112]....
        /*072c*/ 	.word	0x0000dfc0


	//   ....[113]....
        /*0730*/ 	.word	0x0000dfe0


	//   ....[114]....
        /*0734*/ 	.word	0x0000dff0


	//   ....[115]....
        /*0738*/ 	.word	0x0000e050


	//   ....[116]....
        /*073c*/ 	.word	0x0000e670


	//   ....[117]....
        /*0740*/ 	.word	0x0000eb50


	//   ....[118]....
        /*0744*/ 	.word	0x0000ec40


	//   ....[119]....
        /*0748*/ 	.word	0x0000ece0


	//   ....[120]....
        /*074c*/ 	.word	0x0000ed40


	//   ....[121]....
        /*0750*/ 	.word	0x0000ee60


	//   ....[122]....
        /*0754*/ 	.word	0x0000eec0


	//   ....[123]....
        /*0758*/ 	.word	0x0000efd0


	//   ....[124]....
        /*075c*/ 	.word	0x0000f040


	//   ....[125]....
        /*0760*/ 	.word	0x0000f0e0


	//   ....[126]....
        /*0764*/ 	.word	0x0000f210


	//   ....[127]....
        /*0768*/ 	.word	0x0000f260


	//   ....[128]....
        /*076c*/ 	.word	0x0000f2d0


	//   ....[129]....
        /*0770*/ 	.word	0x0000f3c0


	//   ....[130]....
        /*0774*/ 	.word	0x0000f440


	//   ....[131]....
        /*0778*/ 	.word	0x0000f520


	//   ....[132]....
        /*077c*/ 	.word	0x0000f5a0


	//   ....[133]....
        /*0780*/ 	.word	0x0000f600


	//   ....[134]....
        /*0784*/ 	.word	0x0000f700


	//   ....[135]....
        /*0788*/ 	.word	0x0000f800


	//   ....[136]....
        /*078c*/ 	.word	0x0000f860


	//   ....[137]....
        /*0790*/ 	.word	0x0000f940


	//   ....[138]....
        /*0794*/ 	.word	0x0000fa80


	//   ....[139]....
        /*0798*/ 	.word	0x0000fb50


	//   ....[140]....
        /*079c*/ 	.word	0x0000fbe0


	//   ....[141]....
        /*07a0*/ 	.word	0x0000fcc0


	//   ....[142]....
        /*07a4*/ 	.word	0x0000fd20


	//   ....[143]....
        /*07a8*/ 	.word	0x0000fdf0


	//   ....[144]....
        /*07ac*/ 	.word	0x0000fe50


	//   ....[145]....
        /*07b0*/ 	.word	0x0000ff30


	//   ....[146]....
        /*07b4*/ 	.word	0x00010020


	//   ....[147]....
        /*07b8*/ 	.word	0x000100c0


	//   ....[148]....
        /*07bc*/ 	.word	0x00010120


	//   ....[149]....
        /*07c0*/ 	.word	0x00010220


	//   ....[150]....
        /*07c4*/ 	.word	0x00010280


	//   ....[151]....
        /*07c8*/ 	.word	0x00010380


	//   ....[152]....
        /*07cc*/ 	.word	0x000103e0


	//   ....[153]....
        /*07d0*/ 	.word	0x000104b0


	//   ....[154]....
        /*07d4*/ 	.word	0x00010600


	//   ....[155]....
        /*07d8*/ 	.word	0x000106b0


	//   ....[156]....
        /*07dc*/ 	.word	0x000107c0


	//   ....[157]....
        /*07e0*/ 	.word	0x000108a0


	//   ....[158]....
        /*07e4*/ 	.word	0x00010900


	//   ....[159]....
        /*07e8*/ 	.word	0x000109f0


	//   ....[160]....
        /*07ec*/ 	.word	0x00010a50


	//   ....[161]....
        /*07f0*/ 	.word	0x00010b30


	//   ....[162]....
        /*07f4*/ 	.word	0x00010bc0


	//   ....[163]....
        /*07f8*/ 	.word	0x00010c60


	//   ....[164]....
        /*07fc*/ 	.word	0x00010de0


	//   ....[165]....
        /*0800*/ 	.word	0x00010e50


	//   ....[166]....
        /*0804*/ 	.word	0x00010ec0


	//   ....[167]....
        /*0808*/ 	.word	0x00010f30


	//   ....[168]....
        /*080c*/ 	.word	0x00010fa0


	//   ....[169]....
        /*0810*/ 	.word	0x00011020


	//   ....[170]....
        /*0814*/ 	.word	0x000110a0


	//   ....[171]....
        /*0818*/ 	.word	0x00011130


	//   ....[172]....
        /*081c*/ 	.word	0x000111a0


	//   ....[173]....
        /*0820*/ 	.word	0x00011210


	//   ....[174]....
        /*0824*/ 	.word	0x00011280


	//   ....[175]....
        /*0828*/ 	.word	0x00011300


	//   ....[176]....
        /*082c*/ 	.word	0x00011370


	//   ....[177]....
        /*0830*/ 	.word	0x00011410


	//   ....[178]....
        /*0834*/ 	.word	0x00011460


	//   ....[179]....
        /*0838*/ 	.word	0x000114f0


	//   ....[180]....
        /*083c*/ 	.word	0x00011620


	//----- nvinfo : EIATTR_REG_RECONFIG
	.align		4
.L_1139:
        /*0840*/ 	.byte	0x01, 0x54
	.zero		2


	//----- nvinfo : EIATTR_SYSCALL_OFFSETS
	.align		4
        /*0844*/ 	.byte	0x04, 0x46
        /*0846*/ 	.short	(.L_1141 - .L_1140)


	//   ....[0]....
.L_1140:
        /*0848*/ 	.word	0x00001900


	//   ....[1]....
        /*084c*/ 	.word	0x0000a6e0


	//   ....[2]....
        /*0850*/ 	.word	0x0000a830


	//   ....[3]....
        /*0854*/ 	.word	0x0000a920


	//   ....[4]....
        /*0858*/ 	.word	0x0000b760


	//----- nvinfo : EIATTR_MBARRIER_INSTR_OFFSETS
	.align		4
.L_1141:
        /*085c*/ 	.byte	0x04, 0x39
        /*085e*/ 	.short	(.L_1143 - .L_1142)


	//   ....[0]....
.L_1142:
        /*0860*/ 	.word	0x00000180
        /*0864*/ 	.word	0x000000ff
        /*0868*/ 	.word	0x0002d800
        /*086c*/ 	.short	0x0100
        /*086e*/ 	.byte	0x08
	.zero		1


	//   ....[1]....
        /*0870*/ 	.word	0x00000190
        /*0874*/ 	.word	0x000000ff
        /*0878*/ 	.word	0x0002d820
        /*087c*/ 	.short	0x0100
        /*087e*/ 	.byte	0x08
	.zero		1


	//   ....[2]....
        /*0880*/ 	.word	0x00000280
        /*0884*/ 	.word	0x000000ff
        /*0888*/ 	.word	0x0002d830
        /*088c*/ 	.short	0x0100
        /*088e*/ 	.byte	0x08
	.zero		1


	//   ....[3]....
        /*0890*/ 	.word	0x00000290
        /*0894*/ 	.word	0x000000ff
        /*0898*/ 	.word	0x0002d840
        /*089c*/ 	.short	0x0100
        /*089e*/ 	.byte	0x08
	.zero		1


	//   ....[4]....
        /*08a0*/ 	.word	0x000002a0
        /*08a4*/ 	.word	0x000000ff
        /*08a8*/ 	.word	0x0002d838
        /*08ac*/ 	.short	0x0100
        /*08ae*/ 	.byte	0x08
	.zero		1


	//   ....[5]....
        /*08b0*/ 	.word	0x000002b0
        /*08b4*/ 	.word	0x000000ff
        /*08b8*/ 	.word	0x0002d848
        /*08bc*/ 	.short	0x0100
        /*08be*/ 	.byte	0x08
	.zero		1


	//   ....[6]....
        /*08c0*/ 	.word	0x000003e0
        /*08c4*/ 	.word	0x000000ff
        /*08c8*/ 	.word	0x0002d850
        /*08cc*/ 	.short	0x0100
        /*08ce*/ 	.byte	0x08
	.zero		1


	//   ....[7]....
        /*08d0*/ 	.word	0x000003f0
        /*08d4*/ 	.word	0x000000ff
        /*08d8*/ 	.word	0x0002d860
        /*08dc*/ 	.short	0x0100
        /*08de*/ 	.byte	0x08
	.zero		1


	//   ....[8]....
        /*08e0*/ 	.word	0x00000400
        /*08e4*/ 	.word	0x000000ff
        /*08e8*/ 	.word	0x0002d858
        /*08ec*/ 	.short	0x0100
        /*08ee*/ 	.byte	0x08
	.zero		1


	//   ....[9]....
        /*08f0*/ 	.word	0x00000410
        /*08f4*/ 	.word	0x000000ff
        /*08f8*/ 	.word	0x0002d868
        /*08fc*/ 	.short	0x0100
        /*08fe*/ 	.byte	0x08
	.zero		1


	//   ....[10]....
        /*0900*/ 	.word	0x00000500
        /*0904*/ 	.word	0x000000ff
        /*0908*/ 	.word	0x0002d870
        /*090c*/ 	.short	0x0100
        /*090e*/ 	.byte	0x06
	.zero		1


	//   ....[11]....
        /*0910*/ 	.word	0x00000510
        /*0914*/ 	.word	0x000000ff
        /*0918*/ 	.word	0x0002d880
        /*091c*/ 	.short	0x0100
        /*091e*/ 	.byte	0x06
	.zero		1


	//   ....[12]....
        /*0920*/ 	.word	0x00000520
        /*0924*/ 	.word	0x000000ff
        /*0928*/ 	.word	0x0002d878
        /*092c*/ 	.short	0x0100
        /*092e*/ 	.byte	0x06
	.zero		1


	//   ....[13]....
        /*0930*/ 	.word	0x00000530
        /*0934*/ 	.word	0x000000ff
        /*0938*/ 	.word	0x0002d888
        /*093c*/ 	.short	0x0100
        /*093e*/ 	.byte	0x06
	.zero		1


	//   ....[14]....
        /*0940*/ 	.word	0x00000660
        /*0944*/ 	.word	0x000000ff
        /*0948*/ 	.word	0x0002d890
        /*094c*/ 	.short	0x0100
        /*094e*/ 	.byte	0x08
	.zero		1


	//   ....[15]....
        /*0950*/ 	.word	0x00000670
        /*0954*/ 	.word	0x000000ff
        /*0958*/ 	.word	0x0002d8a0
        /*095c*/ 	.short	0x0100
        /*095e*/ 	.byte	0x08
	.zero		1


	//   ....[16]....
        /*0960*/ 	.word	0x00000680
        /*0964*/ 	.word	0x000000ff
        /*0968*/ 	.word	0x0002d898
        /*096c*/ 	.short	0x0100
        /*096e*/ 	.byte	0x08
	.zero		1


	//   ....[17]....
        /*0970*/ 	.word	0x00000690
        /*0974*/ 	.word	0x000000ff
        /*0978*/ 	.word	0x0002d8a8
        /*097c*/ 	.short	0x0100
        /*097e*/ 	.byte	0x08
	.zero		1


	//   ....[18]....
        /*0980*/ 	.word	0x000007c0
        /*0984*/ 	.word	0x000000ff
        /*0988*/ 	.word	0x0002d8b0
        /*098c*/ 	.short	0x0100
        /*098e*/ 	.byte	0x08
	.zero		1


	//   ....[19]....
        /*0990*/ 	.word	0x000007d0
        /*0994*/ 	.word	0x000000ff
        /*0998*/ 	.word	0x0002d8c0
        /*099c*/ 	.short	0x0100
        /*099e*/ 	.byte	0x08
	.zero		1


	//   ....[20]....
        /*09a0*/ 	.word	0x000007e0
        /*09a4*/ 	.word	0x000000ff
        /*09a8*/ 	.word	0x0002d8b8
        /*09ac*/ 	.short	0x0100
        /*09ae*/ 	.byte	0x08
	.zero		1


	//   ....[21]....
        /*09b0*/ 	.word	0x000007f0
        /*09b4*/ 	.word	0x000000ff
        /*09b8*/ 	.word	0x0002d8c8
        /*09bc*/ 	.short	0x0100
        /*09be*/ 	.byte	0x08
	.zero		1


	//   ....[22]....
        /*09c0*/ 	.word	0x00001970
        /*09c4*/ 	.word	0x000000ff
        /*09c8*/ 	.word	0x0002d800
        /*09cc*/ 	.short	0x010a
        /*09ce*/ 	.byte	0x28
	.zero		1


	//   ....[23]....
        /*09d0*/ 	.word	0x000019e0
        /*09d4*/ 	.word	0x00000005
        /*09d8*/ 	.word	0x0002d830
        /*09dc*/ 	.short	0x010a
        /*09de*/ 	.byte	0x3f
	.zero		1


	//   ....[24]....
        /*09e0*/ 	.word	0x00001a30
        /*09e4*/ 	.word	0x00000005
        /*09e8*/ 	.word	0x0002d830
        /*09ec*/ 	.short	0x010a
        /*09ee*/ 	.byte	0x3f
	.zero		1


	//   ....[25]....
        /*09f0*/ 	.word	0x00002820
        /*09f4*/ 	.word	0x000000ff
        /*09f8*/ 	.word	0x00000000
        /*09fc*/ 	.short	0x0101
        /*09fe*/ 	.byte	0x06
	.zero		1


	//   ....[26]....
        /*0a00*/ 	.word	0x00003de0
        /*0a04*/ 	.word	0x000000ff
        /*0a08*/ 	.word	0x0002d830
        /*0a0c*/ 	.short	0x010a
        /*0a0e*/ 	.byte	0x07
	.zero		1


	//   ....[27]....
        /*0a10*/ 	.word	0x00003e20
        /*0a14*/ 	.word	0x000000ff
        /*0a18*/ 	.word	0x0002d830
        /*0a1c*/ 	.short	0x010a
        /*0a1e*/ 	.byte	0x07
	.zero		1


	//   ....[28]....
        /*0a20*/ 	.word	0x00004100
        /*0a24*/ 	.word	0x000000ff
        /*0a28*/ 	.word	0x0002d850
        /*0a2c*/ 	.short	0x010a
        /*0a2e*/ 	.byte	0x07
	.zero		1


	//   ....[29]....
        /*0a30*/ 	.word	0x00004140
        /*0a34*/ 	.word	0x000000ff
        /*0a38*/ 	.word	0x0002d850
        /*0a3c*/ 	.short	0x010a
        /*0a3e*/ 	.byte	0x07
	.zero		1


	//   ....[30]....
        /*0a40*/ 	.word	0x00004640
        /*0a44*/ 	.word	0x000000ff
        /*0a48*/ 	.word	0x00000000
        /*0a4c*/ 	.short	0x0101
        /*0a4e*/ 	.byte	0x07
	.zero		1


	//   ....[31]....
        /*0a50*/ 	.word	0x00005850
        /*0a54*/ 	.word	0x000000ff
        /*0a58*/ 	.word	0x00000000
        /*0a5c*/ 	.short	0x0101
        /*0a5e*/ 	.byte	0x06
	.zero		1


	//   ....[32]....
        /*0a60*/ 	.word	0x00005e20
        /*0a64*/ 	.word	0x000000ff
        /*0a68*/ 	.word	0x0002d850
        /*0a6c*/ 	.short	0x010a
        /*0a6e*/ 	.byte	0x04
	.zero		1


	//   ....[33]....
        /*0a70*/ 	.word	0x00005e60
        /*0a74*/ 	.word	0x000000ff
        /*0a78*/ 	.word	0x0002d850
        /*0a7c*/ 	.short	0x010a
        /*0a7e*/ 	.byte	0x04
	.zero		1


	//   ....[34]....
        /*0a80*/ 	.word	0x000064e0
        /*0a84*/ 	.word	0x000000ff
        /*0a88*/ 	.word	0x00000000
        /*0a8c*/ 	.short	0x0101
        /*0a8e*/ 	.byte	0x04
	.zero		1


	//   ....[35]....
        /*0a90*/ 	.word	0x000078c0
        /*0a94*/ 	.word	0x000000ff
        /*0a98*/ 	.word	0x00000000
        /*0a9c*/ 	.short	0x0101
        /*0a9e*/ 	.byte	0x04
	.zero		1


	//   ....[36]....
        /*0aa0*/ 	.word	0x00007de0
        /*0aa4*/ 	.word	0x000000ff
        /*0aa8*/ 	.word	0x00000000
        /*0aac*/ 	.short	0x0101
        /*0aae*/ 	.byte	0x04
	.zero		1


	//   ....[37]....
        /*0ab0*/ 	.word	0x0000aee0
        /*0ab4*/ 	.word	0x00000002
        /*0ab8*/ 	.word	0x0002d840
        /*0abc*/ 	.short	0x010a
        /*0abe*/ 	.byte	0x3f
	.zero		1


	//   ....[38]....
        /*0ac0*/ 	.word	0x0000b460
        /*0ac4*/ 	.word	0x00000002
        /*0ac8*/ 	.word	0x0002d830
        /*0acc*/ 	.short	0x0107
        /*0ace*/ 	.byte	0x3f
	.zero		1


	//   ....[39]....
        /*0ad0*/ 	.word	0x0000b530
        /*0ad4*/ 	.word	0x00000002
        /*0ad8*/ 	.word	0x0002d830
        /*0adc*/ 	.short	0x0101
        /*0ade*/ 	.byte	0x3f
	.zero		1


	//   ....[40]....
        /*0ae0*/ 	.word	0x0000c0c0
        /*0ae4*/ 	.word	0x00000011
        /*0ae8*/ 	.word	0x0002d800
        /*0aec*/ 	.short	0x0107
        /*0aee*/ 	.byte	0x3f
	.zero		1


	//   ....[41]....
        /*0af0*/ 	.word	0x0000c1b0
        /*0af4*/ 	.word	0x00000011
        /*0af8*/ 	.word	0x0002d800
        /*0afc*/ 	.short	0x0101
        /*0afe*/ 	.byte	0x3f
	.zero		1


	//   ....[42]....
        /*0b00*/ 	.word	0x0000c1d0
        /*0b04*/ 	.word	0x00000011
        /*0b08*/ 	.word	0x0002d820
        /*0b0c*/ 	.short	0x010a
        /*0b0e*/ 	.byte	0x3f
	.zero		1


	//   ....[43]....
        /*0b10*/ 	.word	0x0000c5f0
        /*0b14*/ 	.word	0x00000005
        /*0b18*/ 	.word	0x0002d840
        /*0b1c*/ 	.short	0x010a
        /*0b1e*/ 	.byte	0x3f
	.zero		1


	//   ....[44]....
        /*0b20*/ 	.word	0x0000ca50
        /*0b24*/ 	.word	0x00000005
        /*0b28*/ 	.word	0x0002d830
        /*0b2c*/ 	.short	0x0107
        /*0b2e*/ 	.byte	0x3f
	.zero		1


	//   ....[45]....
        /*0b30*/ 	.word	0x0000cb10
        /*0b34*/ 	.word	0x00000005
        /*0b38*/ 	.word	0x0002d830
        /*0b3c*/ 	.short	0x0101
        /*0b3e*/ 	.byte	0x3f
	.zero		1


	//   ....[46]....
        /*0b40*/ 	.word	0x0000cb70
        /*0b44*/ 	.word	0x00000005
        /*0b48*/ 	.word	0x0002d860
        /*0b4c*/ 	.short	0x010a
        /*0b4e*/ 	.byte	0x3f
	.zero		1


	//   ....[47]....
        /*0b50*/ 	.word	0x0000d060
        /*0b54*/ 	.word	0x00000005
        /*0b58*/ 	.word	0x0002d850
        /*0b5c*/ 	.short	0x0107
        /*0b5e*/ 	.byte	0x3f
	.zero		1


	//   ....[48]....
        /*0b60*/ 	.word	0x0000d150
        /*0b64*/ 	.word	0x00000005
        /*0b68*/ 	.word	0x0002d850
        /*0b6c*/ 	.short	0x0101
        /*0b6e*/ 	.byte	0x3f
	.zero		1


	//   ....[49]....
        /*0b70*/ 	.word	0x0000d370
        /*0b74*/ 	.word	0x00000000
        /*0b78*/ 	.word	0x0002d860
        /*0b7c*/ 	.short	0x010a
        /*0b7e*/ 	.byte	0x3f
	.zero		1


	//   ....[50]....
        /*0b80*/ 	.word	0x0000d7f0
        /*0b84*/ 	.word	0x00000000
        /*0b88*/ 	.word	0x0002d850
        /*0b8c*/ 	.short	0x0107
        /*0b8e*/ 	.byte	0x3f
	.zero		1


	//   ....[51]....
        /*0b90*/ 	.word	0x0000d8c0
        /*0b94*/ 	.word	0x00000000
        /*0b98*/ 	.word	0x0002d850
        /*0b9c*/ 	.short	0x0101
        /*0b9e*/ 	.byte	0x3f
	.zero		1


	//   ....[52]....
        /*0ba0*/ 	.word	0x0000e5f0
        /*0ba4*/ 	.word	0x00000005
        /*0ba8*/ 	.word	0x0002d820
        /*0bac*/ 	.short	0x010a
        /*0bae*/ 	.byte	0x3f
	.zero		1


	//   ....[53]....
        /*0bb0*/ 	.word	0x0000e770
        /*0bb4*/ 	.word	0x00000003
        /*0bb8*/ 	.word	0x0002d840
        /*0bbc*/ 	.short	0x010a
        /*0bbe*/ 	.byte	0x3f
	.zero		1


	//   ....[54]....
        /*0bc0*/ 	.word	0x0000e810
        /*0bc4*/ 	.word	0x00000005
        /*0bc8*/ 	.word	0x0002d840
        /*0bcc*/ 	.short	0x010a
        /*0bce*/ 	.byte	0x3f
	.zero		1


	//   ....[55]....
        /*0bd0*/ 	.word	0x0000e850
        /*0bd4*/ 	.word	0x00000003
        /*0bd8*/ 	.word	0x0002d860
        /*0bdc*/ 	.short	0x010a
        /*0bde*/ 	.byte	0x3f
	.zero		1


	//   ....[56]....
        /*0be0*/ 	.word	0x0000e890
        /*0be4*/ 	.word	0x00000005
        /*0be8*/ 	.word	0x0002d860
        /*0bec*/ 	.short	0x010a
        /*0bee*/ 	.byte	0x3f
	.zero		1


	//   ....[57]....
        /*0bf0*/ 	.word	0x0000e900
        /*0bf4*/ 	.word	0x00000003
        /*0bf8*/ 	.word	0x0002d800
        /*0bfc*/ 	.short	0x010a
        /*0bfe*/ 	.byte	0x3f
	.zero		1


	//   ....[58]....
        /*0c00*/ 	.word	0x0000e950
        /*0c04*/ 	.word	0x00000005
        /*0c08*/ 	.word	0x0002d830
        /*0c0c*/ 	.short	0x010a
        /*0c0e*/ 	.byte	0x3f
	.zero		1


	//   ....[59]....
        /*0c10*/ 	.word	0x0000e9b0
        /*0c14*/ 	.word	0x00000003
        /*0c18*/ 	.word	0x0002d830
        /*0c1c*/ 	.short	0x010a
        /*0c1e*/ 	.byte	0x3f
	.zero		1


	//   ....[60]....
        /*0c20*/ 	.word	0x0000ea10
        /*0c24*/ 	.word	0x00000003
        /*0c28*/ 	.word	0x0002d850
        /*0c2c*/ 	.short	0x010a
        /*0c2e*/ 	.byte	0x3f
	.zero		1


	//   ....[61]....
        /*0c30*/ 	.word	0x0000ea70
        /*0c34*/ 	.word	0x00000006
        /*0c38*/ 	.word	0x0002d850
        /*0c3c*/ 	.short	0x010a
        /*0c3e*/ 	.byte	0x3f
	.zero		1


	//   ....[62]....
        /*0c40*/ 	.word	0x0000eb90
        /*0c44*/ 	.word	0x00000002
        /*0c48*/ 	.word	0x0002d840
        /*0c4c*/ 	.short	0x010a
        /*0c4e*/ 	.byte	0x3f
	.zero		1


	//   ....[63]....
        /*0c50*/ 	.word	0x0000f980
        /*0c54*/ 	.word	0x00000011
        /*0c58*/ 	.word	0x0002d820
        /*0c5c*/ 	.short	0x010a
        /*0c5e*/ 	.byte	0x3f
	.zero		1


	//   ....[64]....
        /*0c60*/ 	.word	0x0000f9d0
        /*0c64*/ 	.word	0x00000005
        /*0c68*/ 	.word	0x0002d840
        /*0c6c*/ 	.short	0x010a
        /*0c6e*/ 	.byte	0x3f
	.zero		1


	//   ....[65]....
        /*0c70*/ 	.word	0x0000ff70
        /*0c74*/ 	.word	0x00000005
        /*0c78*/ 	.word	0x0002d860
        /*0c7c*/ 	.short	0x010a
        /*0c7e*/ 	.byte	0x3f
	.zero		1


	//   ....[66]....
        /*0c80*/ 	.word	0x00010550
        /*0c84*/ 	.word	0x00000000
        /*0c88*/ 	.word	0x0002d860
        /*0c8c*/ 	.short	0x010a
        /*0c8e*/ 	.byte	0x3f
	.zero		1


	//   ....[67]....
        /*0c90*/ 	.word	0x00011540
        /*0c94*/ 	.word	0x00000005
        /*0c98*/ 	.word	0x0002d820
        /*0c9c*/ 	.short	0x010a
        /*0c9e*/ 	.byte	0x3f
	.zero		1


	//   ....[68]....
        /*0ca0*/ 	.word	0x000116e0
        /*0ca4*/ 	.word	0x00000003
        /*0ca8*/ 	.word	0x0002d840
        /*0cac*/ 	.short	0x010a
        /*0cae*/ 	.byte	0x3f
	.zero		1


	//   ....[69]....
        /*0cb0*/ 	.word	0x00011730
        /*0cb4*/ 	.word	0x00000005
        /*0cb8*/ 	.word	0x0002d840
        /*0cbc*/ 	.short	0x010a
        /*0cbe*/ 	.byte	0x3f
	.zero		1


	//   ....[70]....
        /*0cc0*/ 	.word	0x00011780
        /*0cc4*/ 	.word	0x00000003
        /*0cc8*/ 	.word	0x0002d860
        /*0ccc*/ 	.short	0x010a
        /*0cce*/ 	.byte	0x3f
	.zero		1


	//----- nvinfo : EIATTR_NUM_MBARRIERS
	.align		4
.L_1143:
        /*0cd0*/ 	.byte	0x03, 0x38
        /*0cd2*/ 	.short	0x0016


	//----- nvinfo : EIATTR_EXIT_INSTR_OFFSETS
	.align		4
        /*0cd4*/ 	.byte	0x04, 0x1c
        /*0cd6*/ 	.short	(.L_1145 - .L_1144)


	//   ....[0]....
.L_1144:
        /*0cd8*/ 	.word	0x000009a0


	//   ....[1]....
        /*0cdc*/ 	.word	0x00008fb0


	//   ....[2]....
        /*0ce0*/ 	.word	0x0000e8e0


	//----- nvinfo : EIATTR_MAX_THREADS
	.align		4
.L_1145:
        /*0ce4*/ 	.byte	0x04, 0x05
        /*0ce6*/ 	.short	(.L_1147 - .L_1146)
.L_1146:
        /*0ce8*/ 	.word	0x00000200
        /*0cec*/ 	.word	0x00000001
        /*0cf0*/ 	.word	0x00000001


	//----- nvinfo : EIATTR_CRS_STACK_SIZE
	.align		4
.L_1147:
        /*0cf4*/ 	.byte	0x04, 0x1e
        /*0cf6*/ 	.short	(.L_1149 - .L_1148)
.L_1148:
        /*0cf8*/ 	.word	0x00000000


	//----- nvinfo : EIATTR_CBANK_PARAM_SIZE
	.align		4
.L_1149:
        /*0cfc*/ 	.byte	0x03, 0x19
        /*0cfe*/ 	.short	0x0af0


	//----- nvinfo : EIATTR_PARAM_CBANK
	.align		4
        /*0d00*/ 	.byte	0x04, 0x0a
        /*0d02*/ 	.short	(.L_1151 - .L_1150)
	.align		4
.L_1150:
        /*0d04*/ 	.word	index@(.nv.constant0._ZN7cutlass13device_kernelIN5flash11enable_sm90INS1_16FlashAttnFwdSm90INS1_25CollectiveMainloopFwdSm90ILi2EN4cute5tupleIJNS5_1CILi1EEES8_S8_EEENS6_IJNS7_ILi192EEENS7_ILi128EEENS7_ILi96EEEEEELi96ENS_6half_tEfNS_4arch4Sm90ELb0ELb0ELb0ELb1ELb1ELb0ELb0ELb0ELb1ELb1ELb1ELb0EEENS1_21CollectiveEpilogueFwdINS6_IJSA_SC_SB_EEES9_SE_SG_Li384ELb1ELb1ELb1ELb0EEENS1_36VarlenDynamicPersistentTileSchedulerILi192ELi128ELi384ELi128ELb1ELb1ELb1ELb0ELb1ELb1EEEEEEEEEvNT_6ParamsE)
        /*0d08*/ 	.short	0x0210
        /*0d0a*/ 	.short	0x0af0


	//----- nvinfo : EIATTR_SW_WAR
	.align		4
.L_1151:
        /*0d0c*/ 	.byte	0x04, 0x36
        /*0d0e*/ 	.short	(.L_1153 - .L_1152)
.L_1152:
        /*0d10*/ 	.word	0x00000008
.L_1153:


//--------------------- .nv.info._ZN7cutlass13device_kernelIN5flash11enable_sm90INS1_16FlashAttnFwdSm90INS1_25CollectiveMainloopFwdSm90ILi2EN4cute5tupleIJNS5_1CILi1EEES8_S8_EEENS6_IJNS7_ILi192EEENS7_ILi128EEENS7_ILi96EEEEEELi96ENS_6half_tEfNS_4arch4Sm90ELb0ELb0ELb0ELb1ELb1ELb1ELb0ELb0ELb1ELb1ELb1ELb0EEENS1_21CollectiveEpilogueFwdINS6_IJSA_SC_SB_EEES9_SE_SG_Li384ELb1ELb1ELb1ELb0EEENS1_36VarlenDynamicPersistentTileSchedulerILi192ELi128ELi384ELi128ELb1ELb1ELb1ELb0ELb1ELb1EEEEEEEEEvNT_6ParamsE --------------------------
	.section	.nv.info._ZN7cutlass13device_kernelIN5flash11enable_sm90INS1_16FlashAttnFwdSm90INS1_25CollectiveMainloopFwdSm90ILi2EN4cute5tupleIJNS5_1CILi1EEES8_S8_EEENS6_IJNS7_ILi192EEENS7_ILi128EEENS7_ILi96EEEEEELi96ENS_6half_tEfNS_4arch4Sm90ELb0ELb0ELb0ELb1ELb1ELb1ELb0ELb0ELb1ELb1ELb1ELb0EEENS1_21CollectiveEpilogueFwdINS6_IJSA_SC_SB_EEES9_SE_SG_Li384ELb1ELb1ELb1ELb0EEENS1_36VarlenDynamicPersistentTileSchedulerILi192ELi128ELi384ELi128ELb1ELb1ELb1ELb0ELb1ELb1EEEEEEEEEvNT_6ParamsE,"",@"SHT_CUDA_INFO"
	.sectionflags	@""
	.align	4


	//----- nvinfo : EIATTR_CUDA_API_VERSION
	.align		4
        /*0000*/ 	.byte	0x04, 0x37
        /*0002*/ 	.short	(.L_1155 - .L_1154)
.L_1154:
        /*0004*/ 	.word	0x00000082


	//----- nvinfo : EIATTR_KPARAM_INFO
	.align		4
.L_1155:
        /*0008*/ 	.byte	0x04, 0x17
        /*000a*/ 	.short	(.L_1157 - .L_1156)
.L_1156:
        /*000c*/ 	.word	0x00000000
        /*0010*/ 	.short	0x0000
        /*0012*/ 	.short	0x0070
        /*0014*/ 	.byte	0x00, 0xf0, 0x01, 0x2a


	//----- nvinfo : EIATTR_SPARSE_MMA_MASK
	.align		4
.L_1157:
        /*0018*/ 	.byte	0x03, 0x50
        /*001a*/ 	.short	0x0000


	//----- nvinfo : EIATTR_MAXREG_COUNT
	.align		4
        /*001c*/ 	.byte	0x03, 0x1b
        /*001e*/ 	.short	0x0080


	//----- nvinfo : EIATTR_NUM_BARRIERS
	.align		4
        /*0020*/ 	.byte	0x02, 0x4c
        /*0022*/ 	.byte	0x10
	.zero		1


	//----- nvinfo : EIATTR_EXTERNS
	.align		4
        /*0024*/ 	.byte	0x04, 0x0f
        /*0026*/ 	.short	(.L_1159 - .L_1158)


	//   ....[0]....
	.align		4
.L_1158:
        /*0028*/ 	.word	index@(__assertfail)


	//----- nvinfo : EIATTR_ANNOTATIONS
	.align		4
.L_1159:
        /*002c*/ 	.byte	0x04, 0x55
        /*002e*/ 	.short	(.L_1161 - .L_1160)


	//   ....[0]....
.L_1160:
        /* <DEDUP_REMOVED lines=115> */


	//----- nvinfo : EIATTR_MERCURY_ISA_VERSION
	.align		4
.L_1161:
        /*0748*/ 	.byte	0x03, 0x5f
        /*074a*/ 	.short	0x0101


	//----- nvinfo : EIATTR_UNUSED_LOAD_BYTE_OFFSET
	.align		4
        /*074c*/ 	.byte	0x04, 0x44
        /*074e*/ 	.short	(.L_1163 - .L_1162)


	//   ....[0]....
.L_1162:
        /*0750*/ 	.word	0x00000a90
        /*0754*/ 	.word	0x0000fff0


	//   ....[1]....
        /*0758*/ 	.word	0x00010b00
        /*075c*/ 	.word	0x0000fff0


	//----- nvinfo : EIATTR_INT_WARP_WIDE_INSTR_OFFSETS
	.align		4
.L_1163:
        /*0760*/ 	.byte	0x04, 0x31
        /*0762*/ 	.short	(.L_1165 - .L_1164)


	//   ....[0]....
.L_1164:
        /*0764*/ 	.word	0x00000130


	//   ....[1]....
        /*0768*/ 	.word	0x00000170


	//   ....[2]....
        /*076c*/ 	.word	0x000001e0


	//   ....[3]....
        /*0770*/ 	.word	0x000164b0


	//   ....[4]....
        /*0774*/ 	.word	0x00016540


	//   ....[5]....
        /*0778*/ 	.word	0x000191b0


	//   ....[6]....
        /*077c*/ 	.word	0x00019240


	//----- nvinfo : EIATTR_COOP_GROUP_MASK_REGIDS
	.align		4
.L_1165:
        /*0780*/ 	.byte	0x04, 0x29
        /*0782*/ 	.short	(.L_1167 - .L_1166)


	//   ....[0]....
.L_1166:
        /*0784*/ 	.word	0xffffffff


	//   ....[1]....
        /*0788*/ 	.word	0xffffffff


	//   ....[2]....
        /*078c*/ 	.word	0xffffffff


	//   ....[3]....
        /*0790*/ 	.word	0xffffffff


	//   ....[4]....
        /*0794*/ 	.word	0xffffffff


	//   ....[5]....
        /*0798*/ 	.word	0xffffffff


	//   ....[6]....
        /*079c*/ 	.word	0xffffffff


	//   ....[7]....
        /*07a0*/ 	.word	0xffffffff


	//   ....[8]....
        /*07a4*/ 	.word	0xffffffff


	//   ....[9]....
        /*07a8*/ 	.word	0xffffffff


	//   ....[10]....
        /*07ac*/ 	.word	0xffffffff


	//   ....[11]....
        /*07b0*/ 	.word	0xffffffff


	//   ....[12]....
        /*07b4*/ 	.word	0xffffffff


	//   ....[13]....
        /*07b8*/ 	.word	0xffffffff


	//   ....[14]....
        /*07bc*/ 	.word	0xffffffff


	//   ....[15]....
        /*07c0*/ 	.word	0xffffffff


	//   ....[16]....
        /*07c4*/ 	.word	0xffffffff


	//   ....[17]....
        /*07c8*/ 	.word	0xffffffff


	//   ....[18]....
        /*07cc*/ 	.word	0xffffffff


	//   ....[19]....
        /*07d0*/ 	.word	0xffffffff


	//   ....[20]....
        /*07d4*/ 	.word	0xffffffff


	//   ....[21]....
        /*07d8*/ 	.word	0xffffffff


	//   ....[22]....
        /*07dc*/ 	.word	0xffffffff


	//   ....[23]....
        /*07e0*/ 	.word	0xffffffff


	//   ....[24]....
        /*07e4*/ 	.word	0xffffffff


	//   ....[25]....
        /*07e8*/ 	.word	0xffffffff


	//   ....[26]....
        /*07ec*/ 	.word	0xffffffff


	//   ....[27]....
        /*07f0*/ 	.word	0xffffffff


	//   ....[28]....
        /*07f4*/ 	.word	0xffffffff


	//   ....[29]....
        /*07f8*/ 	.word	0xffffffff


	//   ....[30]....
        /*07fc*/ 	.word	0xffffffff


	//   ....[31]....
        /*0800*/ 	.word	0xffffffff


	//   ....[32]....
        /*0804*/ 	.word	0xffffffff


	//   ....[33]....
        /*0808*/ 	.word	0xffffffff


	//   ....[34]....
        /*080c*/ 	.word	0xffffffff


	//   ....[35]....
        /*0810*/ 	.word	0xffffffff


	//   ....[36]....
        /*0814*/ 	.word	0xffffffff


	//   ....[37]....
        /*0818*/ 	.word	0xffffffff


	//   ....[38]....
        /*081c*/ 	.word	0xffffffff


	//   ....[39]....
        /*0820*/ 	.word	0xffffffff


	//   ....[40]....
        /*0824*/ 	.word	0xffffffff


	//   ....[41]....
        /*0828*/ 	.word	0xffffffff


	//   ....[42]....
        /*082c*/ 	.word	0xffffffff


	//   ....[43]....
        /*0830*/ 	.word	0xffffffff


	//   ....[44]....
        /*0834*/ 	.word	0xffffffff


	//   ....[45]....
        /*0838*/ 	.word	0xffffffff


	//   ....[46]....
        /*083c*/ 	.word	0xffffffff


	//   ....[47]....
        /*0840*/ 	.word	0xffffffff


	//   ....[48]....
        /*0844*/ 	.word	0xffffffff


	//   ....[49]....
        /*0848*/ 	.word	0xffffffff


	//   ....[50]....
        /*084c*/ 	.word	0xffffffff


	//   ....[51]....
        /*0850*/ 	.word	0xffffffff


	//   ....[52]....
        /*0854*/ 	.word	0xffffffff


	//   ....[53]....
        /*0858*/ 	.word	0xffffffff


	//   ....[54]....
        /*085c*/ 	.word	0xffffffff


	//   ....[55]....
        /*0860*/ 	.word	0xffffffff


	//   ....[56]....
        /*0864*/ 	.word	0xffffffff


	//   ....[57]....
        /*0868*/ 	.word	0xffffffff


	//   ....[58]....
        /*086c*/ 	.word	0xffffffff


	//   ....[59]....
        /*0870*/ 	.word	0xffffffff


	//   ....[60]....
        /*0874*/ 	.word	0xffffffff


	//   ....[61]....
        /*0878*/ 	.word	0xffffffff


	//   ....[62]....
        /*087c*/ 	.word	0xffffffff


	//   ....[63]....
        /*0880*/ 	.word	0xffffffff


	//   ....[64]....
        /*0884*/ 	.word	0xffffffff


	//   ....[65]....
        /*0888*/ 	.word	0xffffffff


	//   ....[66]....
        /*088c*/ 	.word	0xffffffff


	//   ....[67]....
        /*0890*/ 	.word	0xffffffff


	//   ....[68]....
        /*0894*/ 	.word	0xffffffff


	//   ....[69]....
        /*0898*/ 	.word	0xffffffff


	//   ....[70]....
        /*089c*/ 	.word	0xffffffff


	//   ....[71]....
        /*08a0*/ 	.word	0xffffffff


	//   ....[72]....
        /*08a4*/ 	.word	0xffffffff


	//   ....[73]....
        /*08a8*/ 	.word	0xffffffff


	//   ....[74]....
        /*08ac*/ 	.word	0xffffffff


	//   ....[75]....
        /*08b0*/ 	.word	0xffffffff


	//   ....[76]....
        /*08b4*/ 	.word	0xffffffff


	//   ....[77]....
        /*08b8*/ 	.word	0xffffffff


	//   ....[78]....
        /*08bc*/ 	.word	0xffffffff


	//   ....[79]....
        /*08c0*/ 	.word	0xffffffff


	//   ....[80]....
        /*08c4*/ 	.word	0xffffffff


	//   ....[81]....
        /*08c8*/ 	.word	0xffffffff


	//   ....[82]....
        /*08cc*/ 	.word	0xffffffff


	//   ....[83]....
        /*08d0*/ 	.word	0xffffffff


	//   ....[84]....
        /*08d4*/ 	.word	0xffffffff


	//   ....[85]....
        /*08d8*/ 	.word	0xffffffff


	//   ....[86]....
        /*08dc*/ 	.word	0xffffffff


	//   ....[87]....
        /*08e0*/ 	.word	0xffffffff


	//   ....[88]....
        /*08e4*/ 	.word	0xffffffff


	//   ....[89]....
        /*08e8*/ 	.word	0xffffffff


	//   ....[90]....
        /*08ec*/ 	.word	0xffffffff


	//   ....[91]....
        /*08f0*/ 	.word	0xffffffff


	//   ....[92]....
        /*08f4*/ 	.word	0xffffffff


	//   ....[93]....
        /*08f8*/ 	.word	0xffffffff


	//   ....[94]....
        /*08fc*/ 	.word	0xffffffff


	//   ....[95]....
        /*0900*/ 	.word	0xffffffff


	//   ....[96]....
        /*0904*/ 	.word	0xffffffff


	//   ....[97]....
        /*0908*/ 	.word	0xffffffff


	//   ....[98]....
        /*090c*/ 	.word	0xffffffff


	//   ....[99]....
        /*0910*/ 	.word	0xffffffff


	//   ....[100]....
        /*0914*/ 	.word	0xffffffff


	//   ....[101]....
        /*0918*/ 	.word	0xffffffff


	//   ....[102]....
        /*091c*/ 	.word	0xffffffff


	//   ....[103]....
        /*0920*/ 	.word	0xffffffff


	//   ....[104]....
        /*0924*/ 	.word	0xffffffff


	//   ....[105]....
        /*0928*/ 	.word	0xffffffff


	//   ....[106]....
        /*092c*/ 	.word	0xffffffff


	//   ....[107]....
        /*0930*/ 	.word	0xffffffff


	//   ....[108]....
        /*0934*/ 	.word	0xffffffff


	//   ....[109]....
        /*0938*/ 	.word	0xffffffff


	//   ....[110]....
        /*093c*/ 	.word	0xffffffff


	//   ....[111]....
        /*0940*/ 	.word	0xffffffff


	//   ....[112]....
        /*0944*/ 	.word	0xffffffff


	//   ....[113]....
        /*0948*/ 	.word	0xffffffff


	//   ....[114]....
        /*094c*/ 	.word	0xffffffff


	//   ....[115]....
        /*0950*/ 	.word	0xffffffff


	//   ....[116]....
        /*0954*/ 	.word	0xffffffff


	//   ....[117]....
        /*0958*/ 	.word	0xffffffff


	//   ....[118]....
        /*095c*/ 	.word	0xffffffff


	//   ....[119]....
        /*0960*/ 	.word	0xffffffff


	//   ....[120]....
        /*0964*/ 	.word	0xffffffff


	//   ....[121]....
        /*0968*/ 	.word	0xffffffff


	//   ....[122]....
        /*096c*/ 	.word	0xffffffff


	//   ....[123]....
        /*0970*/ 	.word	0xffffffff


	//   ....[124]....
        /*0974*/ 	.word	0xffffffff


	//   ....[125]....
        /*0978*/ 	.word	0xffffffff


	//   ....[126]....
        /*097c*/ 	.word	0xffffffff


	//   ....[127]....
        /*0980*/ 	.word	0xffffffff


	//   ....[128]....
        /*0984*/ 	.word	0xffffffff


	//   ....[129]....
        /*0988*/ 	.word	0xffffffff


	//   ....[130]....
        /*098c*/ 	.word	0xffffffff


	//   ....[131]....
        /*0990*/ 	.word	0xffffffff


	//   ....[132]....
        /*0994*/ 	.word	0xffffffff


	//   ....[133]....
        /*0998*/ 	.word	0xffffffff


	//   ....[134]....
        /*099c*/ 	.word	0xffffffff


	//   ....[135]....
        /*09a0*/ 	.word	0x0500000f


	//   ....[136]....
        /*09a4*/ 	.word	0x0500000f


	//   ....[137]....
        /*09a8*/ 	.word	0x0500000f


	//   ....[138]....
        /*09ac*/ 	.word	0x0500000f


	//   ....[139]....
        /*09b0*/ 	.word	0x0500000f


	//   ....[140]....
        /*09b4*/ 	.word	0x0500000f


	//   ....[141]....
        /*09b8*/ 	.word	0x0500000f


	//   ....[142]....
        /*09bc*/ 	.word	0x0500000f


	//   ....[143]....
        /*09c0*/ 	.word	0x0500000f


	//   ....[144]....
        /*09c4*/ 	.word	0x0500000f


	//   ....[145]....
        /*09c8*/ 	.word	0x0500000f


	//   ....[146]....
        /*09cc*/ 	.word	0x0500000f


	//   ....[147]....
        /*09d0*/ 	.word	0x0500000f


	//   ....[148]....
        /*09d4*/ 	.word	0x0500000f


	//   ....[149]....
        /*09d8*/ 	.word	0x0500000f


	//   ....[150]....
        /*09dc*/ 	.word	0x0500000f


	//   ....[151]....
        /*09e0*/ 	.word	0x0500000f


	//   ....[152]....
        /*09e4*/ 	.word	0x0500000f


	//   ....[153]....
        /*09e8*/ 	.word	0x0500000f


	//   ....[154]....
        /*09ec*/ 	.word	0x0500000f


	//   ....[155]....
        /*09f0*/ 	.word	0x0500000f


	//   ....[156]....
        /*09f4*/ 	.word	0x0500000f


	//   ....[157]....
        /*09f8*/ 	.word	0x0500000f


	//   ....[158]....
        /*09fc*/ 	.word	0x0500000f


	//   ....[159]....
        /*0a00*/ 	.word	0x0500000f


	//   ....[160]....
        /*0a04*/ 	.word	0x0500000f


	//   ....[161]....
        /*0a08*/ 	.word	0x0500000f


	//   ....[162]....
        /*0a0c*/ 	.word	0x0500000f


	//   ....[163]....
        /*0a10*/ 	.word	0x0500000f


	//   ....[164]....
        /*0a14*/ 	.word	0x0500000f


	//   ....[165]....
        /*0a18*/ 	.word	0x0500000f


	//   ....[166]....
        /*0a1c*/ 	.word	0x0500000f


	//   ....[167]....
        /*0a20*/ 	.word	0x0500000f


	//   ....[168]....
        /*0a24*/ 	.word	0x0500000f


	//   ....[169]....
        /*0a28*/ 	.word	0x0500000f


	//   ....[170]....
        /*0a2c*/ 	.word	0x0500000f


	//   ....[171]....
        /*0a30*/ 	.word	0x0500000f


	//   ....[172]....
        /*0a34*/ 	.word	0x0500000f


	//   ....[173]....
        /*0a38*/ 	.word	0x0500000f


	//   ....[174]....
        /*0a3c*/ 	.word	0x0500000f


	//   ....[175]....
        /*0a40*/ 	.word	0x0500000f


	//   ....[176]....
        /*0a44*/ 	.word	0x0500000f


	//   ....[177]....
        /*0a48*/ 	.word	0x0500000f


	//   ....[178]....
        /*0a4c*/ 	.word	0x0500000f


	//   ....[179]....
        /*0a50*/ 	.word	0x0500000f


	//   ....[180]....
        /*0a54*/ 	.word	0x0500000f


	//   ....[181]....
        /*0a58*/ 	.word	0x0500000f


	//   ....[182]....
        /*0a5c*/ 	.word	0x0500000f


	//   ....[183]....
        /*0a60*/ 	.word	0x0500000f


	//   ....[184]....
        /*0a64*/ 	.word	0x0500000f


	//   ....[185]....
        /*0a68*/ 	.word	0x0500000f


	//   ....[186]....
        /*0a6c*/ 	.word	0x0500000f


	//   ....[187]....
        /*0a70*/ 	.word	0x0500000f


	//   ....[188]....
        /*0a74*/ 	.word	0x0500000f


	//   ....[189]....
        /*0a78*/ 	.word	0x0500000f


	//   ....[190]....
        /*0a7c*/ 	.word	0x0500000f


	//   ....[191]....
        /*0a80*/ 	.word	0x0500000f


	//   ....[192]....
        /*0a84*/ 	.word	0x0500000f


	//   ....[193]....
        /*0a88*/ 	.word	0x0500000f


	//   ....[194]....
        /*0a8c*/ 	.word	0x0500000f


	//   ....[195]....
        /*0a90*/ 	.word	0x0500000f


	//   ....[196]....
        /*0a94*/ 	.word	0x0500000f


	//   ....[197]....
        /*0a98*/ 	.word	0x0500000f


	//   ....[198]....
        /*0a9c*/ 	.word	0x0500000f


	//   ....[199]....
        /*0aa0*/ 	.word	0x0500000f


	//   ....[200]....
        /*0aa4*/ 	.word	0x0500000f


	//   ....[201]....
        /*0aa8*/ 	.word	0x0500000f


	//   ....[202]....
        /*0aac*/ 	.word	0x0500000f


	//   ....[203]....
        /*0ab0*/ 	.word	0x0500000f


	//   ....[204]....
        /*0ab4*/ 	.word	0x0500000f


	//   ....[205]....
        /*0ab8*/ 	.word	0x0500000f


	//   ....[206]....
        /*0abc*/ 	.word	0x0500000f


	//   ....[207]....
        /*0ac0*/ 	.word	0x0500000f


	//   ....[208]....
        /*0ac4*/ 	.word	0x0500000f


	//   ....[209]....
        /*0ac8*/ 	.word	0x0500000f


	//   ....[210]....
        /*0acc*/ 	.word	0x0500000f


	//   ....[211]....
        /*0ad0*/ 	.word	0x0500000f


	//   ....[212]....
        /*0ad4*/ 	.word	0x0500000f


	//   ....[213]....
        /*0ad8*/ 	.word	0x0500000f


	//   ....[214]....
        /*0adc*/ 	.word	0x0500000f


	//   ....[215]....
        /*0ae0*/ 	.word	0x0500000f


	//   ....[216]....
        /*0ae4*/ 	.word	0x0500000f


	//   ....[217]....
        /*0ae8*/ 	.word	0x0500000f


	//   ....[218]....
        /*0aec*/ 	.word	0x0500000f


	//   ....[219]....
        /*0af0*/ 	.word	0x0500000f


	//   ....[220]....
        /*0af4*/ 	.word	0x0500000f


	//   ....[221]....
        /*0af8*/ 	.word	0x0500000f


	//   ....[222]....
        /*0afc*/ 	.word	0x0500000f


	//   ....[223]....
        /*0b00*/ 	.word	0x0500000f


	//   ....[224]....
        /*0b04*/ 	.word	0x0500000f


	//   ....[225]....
        /*0b08*/ 	.word	0x0500000f


	//   ....[226]....
        /*0b0c*/ 	.word	0x0500000f


	//----- nvinfo : EIATTR_COOP_GROUP_INSTR_OFFSETS
	.align		4
.L_1167:
        /*0b10*/ 	.byte	0x04, 0x28
        /*0b12*/ 	.short	(.L_1169 - .L_1168)


	//   ....[0]....
.L_1168:
        /*0b14*/ 	.word	0x00000070


	//   ....[1]....
        /*0b18*/ 	.word	0x00000140


	//   ....[2]....
        /*0b1c*/ 	.word	0x00000190


	//   ....[3]....
        /*0b20*/ 	.word	0x000003c0


	//   ....[4]....
        /*0b24*/ 	.word	0x00000520


	//   ....[5]....
        /*0b28*/ 	.word	0x00000640


	//   ....[6]....
        /*0b2c*/ 	.word	0x000007a0


	//   ....[7]....
        /*0b30*/ 	.word	0x00003510


	//   ....[8]....
        /*0b34*/ 	.word	0x00003520


	//   ....[9]....
        /*0b38*/ 	.word	0x000050b0


	//   ....[10]....
        /*0b3c*/ 	.word	0x000050c0


	//   ....[11]....
        /*0b40*/ 	.word	0x00006a00


	//   ....[12]....
        /*0b44*/ 	.word	0x00006a10


	//   ....[13]....
        /*0b48*/ 	.word	0x00006ed0


	//   ....[14]....
        /*0b4c*/ 	.word	0x00006ef0


	//   ....[15]....
        /*0b50*/ 	.word	0x00007760


	//   ....[16]....
        /*0b54*/ 	.word	0x00007d30


	//   ....[17]....
        /*0b58*/ 	.word	0x00007d40


	//   ....[18]....
        /*0b5c*/ 	.word	0x00007d50


	//   ....[19]....
        /*0b60*/ 	.word	0x00007d60


	//   ....[20]....
        /*0b64*/ 	.word	0x00009900


	//   ....[21]....
        /*0b68*/ 	.word	0x00009910


	//   ....[22]....
        /*0b6c*/ 	.word	0x00009920


	//   ....[23]....
        /*0b70*/ 	.word	0x00009930


	//   ....[24]....
        /*0b74*/ 	.word	0x0000c520


	//   ....[25]....
        /*0b78*/ 	.word	0x0000c540


	//   ....[26]....
        /*0b7c*/ 	.word	0x0000c560


	//   ....[27]....
        /*0b80*/ 	.word	0x0000c580


	//   ....[28]....
        /*0b84*/ 	.word	0x0000d7f0


	//   ....[29]....
        /*0b88*/ 	.word	0x0000e850


	//   ....[30]....
        /*0b8c*/ 	.word	0x0000e870


	//   ....[31]....
        /*0b90*/ 	.word	0x0000eaa0


	//   ....[32]....
        /*0b94*/ 	.word	0x0000eac0


	//   ....[33]....
        /*0b98*/ 	.word	0x0000fe60


	//   ....[34]....
        /*0b9c*/ 	.word	0x00010080


	//   ....[35]....
        /*0ba0*/ 	.word	0x00010530


	//   ....[36]....
        /*0ba4*/ 	.word	0x00010540


	//   ....[37]....
        /*0ba8*/ 	.word	0x00010570


	//   ....[38]....
        /*0bac*/ 	.word	0x000114c0


	//   ....[39]....
        /*0bb0*/ 	.word	0x000114e0


	//   ....[40]....
        /*0bb4*/ 	.word	0x000114f0


	//   ....[41]....
        /*0bb8*/ 	.word	0x00011500


	//   ....[42]....
        /*0bbc*/ 	.word	0x00011ba0


	//   ....[43]....
        /*0bc0*/ 	.word	0x00011bb0


	//   ....[44]....
        /*0bc4*/ 	.word	0x00011d00


	//   ....[45]....
        /*0bc8*/ 	.word	0x00011d10


	//   ....[46]....
        /*0bcc*/ 	.word	0x00012100


	//   ....[47]....
        /*0bd0*/ 	.word	0x00012110


	//   ....[48]....
        /*0bd4*/ 	.word	0x00012610


	//   ....[49]....
        /*0bd8*/ 	.word	0x00012620


	//   ....[50]....
        /*0bdc*/ 	.word	0x000133d0


	//   ....[51]....
        /*0be0*/ 	.word	0x000133e0


	//   ....[52]....
        /*0be4*/ 	.word	0x00013540


	//   ....[53]....
        /*0be8*/ 	.word	0x00013550


	//   ....[54]....
        /*0bec*/ 	.word	0x000136f0


	//   ....[55]....
        /*0bf0*/ 	.word	0x00013900


	//   ....[56]....
        /*0bf4*/ 	.word	0x00013930


	//   ....[57]....
        /*0bf8*/ 	.word	0x00013960


	//   ....[58]....
        /*0bfc*/ 	.word	0x00013990


	//   ....[59]....
        /*0c00*/ 	.word	0x000139c0


	//   ....[60]....
        /*0c04*/ 	.word	0x000139f0


	//   ....[61]....
        /*0c08*/ 	.word	0x00013b80


	//   ....[62]....
        /*0c0c*/ 	.word	0x00013bb0


	//   ....[63]....
        /*0c10*/ 	.word	0x00013be0


	//   ....[64]....
        /*0c14*/ 	.word	0x00013c10


	//   ....[65]....
        /*0c18*/ 	.word	0x00013c40


	//   ....[66]....
        /*0c1c*/ 	.word	0x00013c70


	//   ....[67]....
        /*0c20*/ 	.word	0x00013d00


	//   ....[68]....
        /*0c24*/ 	.word	0x00013d30


	//   ....[69]....
        /*0c28*/ 	.word	0x00013d40


	//   ....[70]....
        /*0c2c*/ 	.word	0x00013de0


	//   ....[71]....
        /*0c30*/ 	.word	0x00014dc0


	//   ....[72]....
        /*0c34*/ 	.word	0x000170d0


	//   ....[73]....
        /*0c38*/ 	.word	0x000170e0


	//   ....[74]....
        /*0c3c*/ 	.word	0x000171a0


	//   ....[75]....
        /*0c40*/ 	.word	0x000171b0


	//   ....[76]....
        /*0c44*/ 	.word	0x00017260


	//   ....[77]....
        /*0c48*/ 	.word	0x00017270


	//   ....[78]....
        /*0c4c*/ 	.word	0x00017280


	//   ....[79]....
        /*0c50*/ 	.word	0x00017290


	//   ....[80]....
        /*0c54*/ 	.word	0x00017c50


	//   ....[81]....
        /*0c58*/ 	.word	0x00017c80


	//   ....[82]....
        /*0c5c*/ 	.word	0x00017d40


	//   ....[83]....
        /*0c60*/ 	.word	0x00017d60


	//   ....[84]....
        /*0c64*/ 	.word	0x00017e00


	//   ....[85]....
        /*0c68*/ 	.word	0x00017e20


	//   ....[86]....
        /*0c6c*/ 	.word	0x00017e30


	//   ....[87]....
        /*0c70*/ 	.word	0x00017e40


	//   ....[88]....
        /*0c74*/ 	.word	0x00017f60


	//   ....[89]....
        /*0c78*/ 	.word	0x00017f70


	//   ....[90]....
        /*0c7c*/ 	.word	0x00017f80


	//   ....[91]....
        /*0c80*/ 	.word	0x00018010


	//   ....[92]....
        /*0c84*/ 	.word	0x000187d0


	//   ....[93]....
        /*0c88*/ 	.word	0x000187e0


	//   ....[94]....
        /*0c8c*/ 	.word	0x00018800


	//   ....[95]....
        /*0c90*/ 	.word	0x00018880


	//   ....[96]....
        /*0c94*/ 	.word	0x00018890


	//   ....[97]....
        /*0c98*/ 	.word	0x000188f0


	//   ....[98]....
        /*0c9c*/ 	.word	0x00018920


	//   ....[99]....
        /*0ca0*/ 	.word	0x00018960


	//   ....[100]....
        /*0ca4*/ 	.word	0x00018c10


	//   ....[101]....
        /*0ca8*/ 	.word	0x00018c30


	//   ....[102]....
        /*0cac*/ 	.word	0x00018cd0


	//   ....[103]....
        /*0cb0*/ 	.word	0x00018ce0


	//   ....[104]....
        /*0cb4*/ 	.word	0x00018d70


	//   ....[105]....
        /*0cb8*/ 	.word	0x00018d80


	//   ....[106]....
        /*0cbc*/ 	.word	0x00018d90


	//   ....[107]....
        /*0cc0*/ 	.word	0x00018e20


	//   ....[108]....
        /*0cc4*/ 	.word	0x000193f0


	//   ....[109]....
        /*0cc8*/ 	.word	0x00019400


	//   ....[110]....
        /*0ccc*/ 	.word	0x00019480


	//   ....[111]....
        /*0cd0*/ 	.word	0x00019530


	//   ....[112]....
        /*0cd4*/ 	.word	0x00019550


	//   ....[113]....
        /*0cd8*/ 	.word	0x000195d0


	//   ....[114]....
        /*0cdc*/ 	.word	0x000195f0


	//   ....[115]....
        /*0ce0*/ 	.word	0x00019600


	//   ....[116]....
        /*0ce4*/ 	.word	0x00019a40


	//   ....[117]....
        /*0ce8*/ 	.word	0x00019a70


	//   ....[118]....
        /*0cec*/ 	.word	0x00019ae0


	//   ....[119]....
        /*0cf0*/ 	.word	0x00019b10


	//   ....[120]....
        /*0cf4*/ 	.word	0x00019b40


	//   ....[121]....
        /*0cf8*/ 	.word	0x00019b70


	//   ....[122]....
        /*0cfc*/ 	.word	0x00019ba0


	//   ....[123]....
        /*0d00*/ 	.word	0x00019bd0


	//   ....[124]....
        /*0d04*/ 	.word	0x00019d70


	//   ....[125]....
        /*0d08*/ 	.word	0x00019da0


	//   ....[126]....
        /*0d0c*/ 	.word	0x00019dd0


	//   ....[127]....
        /*0d10*/ 	.word	0x00019e00


	//   ....[128]....
        /*0d14*/ 	.word	0x00019e30


	//   ....[129]....
        /*0d18*/ 	.word	0x00019e60


	//   ....[130]....
        /*0d1c*/ 	.word	0x00019f20


	//   ....[131]....
        /*0d20*/ 	.word	0x00019f40


	//   ....[132]....
        /*0d24*/ 	.word	0x00019f50


	//   ....[133]....
        /*0d28*/ 	.word	0x00019fb0


	//   ....[134]....
        /*0d2c*/ 	.word	0x0001a5d0


	//   ....[135]....
        /*0d30*/ 	.word	0x0001a910


	//   ....[136]....
        /*0d34*/ 	.word	0x0001a9a0


	//   ....[137]....
        /*0d38*/ 	.word	0x0001aa90


	//   ....[138]....
        /*0d3c*/ 	.word	0x0001ab20


	//   ....[139]....
        /*0d40*/ 	.word	0x0001ac00


	//   ....[140]....
        /*0d44*/ 	.word	0x0001ac90


	//   ....[141]....
        /*0d48*/ 	.word	0x0001ad70


	//   ....[142]....
        /*0d4c*/ 	.word	0x0001ae20


	//   ....[143]....
        /*0d50*/ 	.word	0x0001aeb0


	//   ....[144]....
        /*0d54*/ 	.word	0x0001af00


	//   ....[145]....
        /*0d58*/ 	.word	0x0001af50


	//   ....[146]....
        /*0d5c*/ 	.word	0x0001b040


	//   ....[147]....
        /*0d60*/ 	.word	0x0001b0d0


	//   ....[148]....
        /*0d64*/ 	.word	0x0001b120


	//   ....[149]....
        /*0d68*/ 	.word	0x0001b170


	//   ....[150]....
        /*0d6c*/ 	.word	0x0001b390


	//   ....[151]....
        /*0d70*/ 	.word	0x0001b3e0


	//   ....[152]....
        /*0d74*/ 	.word	0x0001b470


	//   ....[153]....
        /*0d78*/ 	.word	0x0001b500


	//   ....[154]....
        /*0d7c*/ 	.word	0x0001b580


	//   ....[155]....
        /*0d80*/ 	.word	0x0001b5d0


	//   ....[156]....
        /*0d84*/ 	.word	0x0001b660


	//   ....[157]....
        /*0d88*/ 	.word	0x0001b6f0


	//   ....[158]....
        /*0d8c*/ 	.word	0x0001b770


	//   ....[159]....
        /*0d90*/ 	.word	0x0001b7c0


	//   ....[160]....
        /*0d94*/ 	.word	0x0001b850


	//   ....[161]....
        /*0d98*/ 	.word	0x0001b8e0


	//   ....[162]....
        /*0d9c*/ 	.word	0x0001b9a0


	//   ....[163]....
        /*0da0*/ 	.word	0x0001bc80


	//   ....[164]....
        /*0da4*/ 	.word	0x0001bd70


	//   ....[165]....
        /*0da8*/ 	.word	0x0001be00


	//   ....[166]....
        /*0dac*/ 	.word	0x0001be60


	//   ....[167]....
        /*0db0*/ 	.word	0x0001bf80


	//   ....[168]....
        /*0db4*/ 	.word	0x0001bfe0


	//   ....[169]....
        /*0db8*/ 	.word	0x0001c100


	//   ....[170]....
        /*0dbc*/ 	.word	0x0001c160


	//   ....[171]....
        /*0dc0*/ 	.word	0x0001c210


	//   ....[172]....
        /*0dc4*/ 	.word	0x0001c320


	//   ....[173]....
        /*0dc8*/ 	.word	0x0001c390


	//   ....[174]....
        /*0dcc*/ 	.word	0x0001c3f0


	//   ....[175]....
        /*0dd0*/ 	.word	0x0001c500


	//   ....[176]....
        /*0dd4*/ 	.word	0x0001c560


	//   ....[177]....
        /*0dd8*/ 	.word	0x0001c680


	//   ....[178]....
        /*0ddc*/ 	.word	0x0001c6e0


	//   ....[179]....
        /*0de0*/ 	.word	0x0001c7c0


	//   ....[180]....
        /*0de4*/ 	.word	0x0001c890


	//   ....[181]....
        /*0de8*/ 	.word	0x0001c980


	//   ....[182]....
        /*0dec*/ 	.word	0x0001c9e0


	//   ....[183]....
        /*0df0*/ 	.word	0x0001cac0


	//   ....[184]....
        /*0df4*/ 	.word	0x0001cc50


	//   ....[185]....
        /*0df8*/ 	.word	0x0001cd10


	//   ....[186]....
        /*0dfc*/ 	.word	0x0001cda0


	//   ....[187]....
        /*0e00*/ 	.word	0x0001ce90


	//   ....[188]....
        /*0e04*/ 	.word	0x0001cef0


	//   ....[189]....
        /*0e08*/ 	.word	0x0001cfc0


	//   ....[190]....
        /*0e0c*/ 	.word	0x0001d020


	//   ....[191]....
        /*0e10*/ 	.word	0x0001d100


	//   ....[192]....
        /*0e14*/ 	.word	0x0001d1f0


	//   ....[193]....
        /*0e18*/ 	.word	0x0001d290


	//   ....[194]....
        /*0e1c*/ 	.word	0x0001d2f0


	//   ....[195]....
        /*0e20*/ 	.word	0x0001d3f0


	//   ....[196]....
        /*0e24*/ 	.word	0x0001d450


	//   ....[197]....
        /*0e28*/ 	.word	0x0001d550


	//   ....[198]....
        /*0e2c*/ 	.word	0x0001d5b0


	//   ....[199]....
        /*0e30*/ 	.word	0x0001d680


	//   ....[200]....
        /*0e34*/ 	.word	0x0001d7d0


	//   ....[201]....
        /*0e38*/ 	.word	0x0001d880


	//   ....[202]....
        /*0e3c*/ 	.word	0x0001d990


	//   ....[203]....
        /*0e40*/ 	.word	0x0001da70


	//   ....[204]....
        /*0e44*/ 	.word	0x0001dad0


	//   ....[205]....
        /*0e48*/ 	.word	0x0001dbc0


	//   ....[206]....
        /*0e4c*/ 	.word	0x0001dc20


	//   ....[207]....
        /*0e50*/ 	.word	0x0001dd00


	//   ....[208]....
        /*0e54*/ 	.word	0x0001dd90


	//   ....[209]....
        /*0e58*/ 	.word	0x0001de30


	//   ....[210]....
        /*0e5c*/ 	.word	0x0001dfb0


	//   ....[211]....
        /*0e60*/ 	.word	0x0001e020


	//   ....[212]....
        /*0e64*/ 	.word	0x0001e090


	//   ....[213]....
        /*0e68*/ 	.word	0x0001e100


	//   ....[214]....
        /*0e6c*/ 	.word	0x0001e170


	//   ....[215]....
        /*0e70*/ 	.word	0x0001e1f0


	//   ....[216]....
        /*0e74*/ 	.word	0x0001e270


	//   ....[217]....
        /*0e78*/ 	.word	0x0001e300


	//   ....[218]....
        /*0e7c*/ 	.word	0x0001e370


	//   ....[219]....
        /*0e80*/ 	.word	0x0001e3e0


	//   ....[220]....
        /*0e84*/ 	.word	0x0001e450


	//   ....[221]....
        /*0e88*/ 	.word	0x0001e4d0


	//   ....[222]....
        /*0e8c*/ 	.word	0x0001e540


	//   ....[223]....
        /*0e90*/ 	.word	0x0001e5e0


	//   ....[224]....
        /*0e94*/ 	.word	0x0001e630


	//   ....[225]....
        /*0e98*/ 	.word	0x0001e6c0


	//   ....[226]....
        /*0e9c*/ 	.word	0x0001e7f0


	//----- nvinfo : EIATTR_REG_RECONFIG
	.align		4
.L_1169:
        /*0ea0*/ 	.byte	0x01, 0x54
	.zero		2


	//----- nvinfo : EIATTR_SYSCALL_OFFSETS
	.align		4
        /*0ea4*/ 	.byte	0x04, 0x46
        /*0ea6*/ 	.short	(.L_1171 - .L_1170)


	//   ....[0]....
.L_1170:
        /*0ea8*/ 	.word	0x00002030


	//   ....[1]....
        /*0eac*/ 	.word	0x00002180


	//   ....[2]....
        /*0eb0*/ 	.word	0x00007930


	//   ....[3]....
        /*0eb4*/ 	.word	0x00007cb0


	//   ....[4]....
        /*0eb8*/ 	.word	0x000166a0


	//   ....[5]....
        /*0ebc*/ 	.word	0x000167f0


	//   ....[6]....
        /*0ec0*/ 	.word	0x000168e0


	//   ....[7]....
        /*0ec4*/ 	.word	0x00017710


	//----- nvinfo : EIATTR_MBARRIER_INSTR_OFFSETS
	.align		4
.L_1171:
        /*0ec8*/ 	.byte	0x04, 0x39
        /*0eca*/ 	.short	(.L_1173 - .L_1172)


	//   ....[0]....
.L_1172:
        /*0ecc*/ 	.word	0x00000270
        /*0ed0*/ 	.word	0x000000ff
        /*0ed4*/ 	.word	0x0002d800
        /*0ed8*/ 	.short	0x0100
        /*0eda*/ 	.byte	0x08
	.zero		1


	//   ....[1]....
        /*0edc*/ 	.word	0x00000280
        /*0ee0*/ 	.word	0x000000ff
        /*0ee4*/ 	.word	0x0002d820
        /*0ee8*/ 	.short	0x0100
        /*0eea*/ 	.byte	0x08
	.zero		1


	//   ....[2]....
        /*0eec*/ 	.word	0x00000370
        /*0ef0*/ 	.word	0x000000ff
        /*0ef4*/ 	.word	0x0002d830
        /*0ef8*/ 	.short	0x0100
        /*0efa*/ 	.byte	0x08
	.zero		1


	//   ....[3]....
        /*0efc*/ 	.word	0x00000380
        /*0f00*/ 	.word	0x000000ff
        /*0f04*/ 	.word	0x0002d840
        /*0f08*/ 	.short	0x0100
        /*0f0a*/ 	.byte	0x08
	.zero		1


	//   ....[4]....
        /*0f0c*/ 	.word	0x00000390
        /*0f10*/ 	.word	0x000000ff
        /*0f14*/ 	.word	0x0002d838
        /*0f18*/ 	.short	0x0100
        /*0f1a*/ 	.byte	0x08
	.zero		1


	//   ....[5]....
        /*0f1c*/ 	.word	0x000003a0
        /*0f20*/ 	.word	0x000000ff
        /*0f24*/ 	.word	0x0002d848
        /*0f28*/ 	.short	0x0100
        /*0f2a*/ 	.byte	0x08
	.zero		1


	//   ....[6]....
        /*0f2c*/ 	.word	0x000004d0
        /*0f30*/ 	.word	0x000000ff
        /*0f34*/ 	.word	0x0002d850
        /*0f38*/ 	.short	0x0100
        /*0f3a*/ 	.byte	0x08
	.zero		1


	//   ....[7]....
        /*0f3c*/ 	.word	0x000004e0
        /*0f40*/ 	.word	0x000000ff
        /*0f44*/ 	.word	0x0002d860
        /*0f48*/ 	.short	0x0100
        /*0f4a*/ 	.byte	0x08
	.zero		1


	//   ....[8]....
        /*0f4c*/ 	.word	0x000004f0
        /*0f50*/ 	.word	0x000000ff
        /*0f54*/ 	.word	0x0002d858
        /*0f58*/ 	.short	0x0100
        /*0f5a*/ 	.byte	0x08
	.zero		1


	//   ....[9]....
        /*0f5c*/ 	.word	0x00000500
        /*0f60*/ 	.word	0x000000ff
        /*0f64*/ 	.word	0x0002d868
        /*0f68*/ 	.short	0x0100
        /*0f6a*/ 	.byte	0x08
	.zero		1


	//   ....[10]....
        /*0f6c*/ 	.word	0x000005f0
        /*0f70*/ 	.word	0x000000ff
        /*0f74*/ 	.word	0x0002d870
        /*0f78*/ 	.short	0x0100
        /*0f7a*/ 	.byte	0x06
	.zero		1


	//   ....[11]....
        /*0f7c*/ 	.word	0x00000600
        /*0f80*/ 	.word	0x000000ff
        /*0f84*/ 	.word	0x0002d880
        /*0f88*/ 	.short	0x0100
        /*0f8a*/ 	.byte	0x06
	.zero		1


	//   ....[12]....
        /*0f8c*/ 	.word	0x00000610
        /*0f90*/ 	.word	0x000000ff
        /*0f94*/ 	.word	0x0002d878
        /*0f98*/ 	.short	0x0100
        /*0f9a*/ 	.byte	0x06
	.zero		1


	//   ....[13]....
        /*0f9c*/ 	.word	0x00000620
        /*0fa0*/ 	.word	0x000000ff
        /*0fa4*/ 	.word	0x0002d888
        /*0fa8*/ 	.short	0x0100
        /*0faa*/ 	.byte	0x06
	.zero		1


	//   ....[14]....
        /*0fac*/ 	.word	0x00000750
        /*0fb0*/ 	.word	0x000000ff
        /*0fb4*/ 	.word	0x0002d890
        /*0fb8*/ 	.short	0x0100
        /*0fba*/ 	.byte	0x08
	.zero		1


	//   ....[15]....
        /*0fbc*/ 	.word	0x00000760
        /*0fc0*/ 	.word	0x000000ff
        /*0fc4*/ 	.word	0x0002d8a0
        /*0fc8*/ 	.short	0x0100
        /*0fca*/ 	.byte	0x08
	.zero		1


	//   ....[16]....
        /*0fcc*/ 	.word	0x00000770
        /*0fd0*/ 	.word	0x000000ff
        /*0fd4*/ 	.word	0x0002d898
        /*0fd8*/ 	.short	0x0100
        /*0fda*/ 	.byte	0x08
	.zero		1


	//   ....[17]....
        /*0fdc*/ 	.word	0x00000780
        /*0fe0*/ 	.word	0x000000ff
        /*0fe4*/ 	.word	0x0002d8a8
        /*0fe8*/ 	.short	0x0100
        /*0fea*/ 	.byte	0x08
	.zero		1


	//   ....[18]....
        /*0fec*/ 	.word	0x000008b0
        /*0ff0*/ 	.word	0x000000ff
        /*0ff4*/ 	.word	0x0002d8b0
        /*0ff8*/ 	.short	0x0100
        /*0ffa*/ 	.byte	0x08
	.zero		1


	//   ....[19]....
        /*0ffc*/ 	.word	0x000008c0
        /*1000*/ 	.word	0x000000ff
        /*1004*/ 	.word	0x0002d8c0
        /*1008*/ 	.short	0x0100
        /*100a*/ 	.byte	0x08
	.zero		1


	//   ....[20]....
        /*100c*/ 	.word	0x000008d0
        /*1010*/ 	.word	0x000000ff
        /*1014*/ 	.word	0x0002d8b8
        /*1018*/ 	.short	0x0100
        /*101a*/ 	.byte	0x08
	.zero		1


	//   ....[21]....
        /*101c*/ 	.word	0x000008e0
        /*1020*/ 	.word	0x000000ff
        /*1024*/ 	.word	0x0002d8c8
        /*1028*/ 	.short	0x0100
        /*102a*/ 	.byte	0x08
	.zero		1


	//   ....[22]....
        /*102c*/ 	.word	0x000034c0
        /*1030*/ 	.word	0x0000001f
        /*1034*/ 	.word	0x0002d890
        /*1038*/ 	.short	0x010a
        /*103a*/ 	.byte	0x3f
	.zero		1


	//   ....[23]....
        /*103c*/ 	.word	0x00005060
        /*1040*/ 	.word	0x0000001f
        /*1044*/ 	.word	0x0002d890
        /*1048*/ 	.short	0x010a
        /*104a*/ 	.byte	0x3f
	.zero		1


	//   ....[24]....
        /*104c*/ 	.word	0x00006870
        /*1050*/ 	.word	0x0000001f
        /*1054*/ 	.word	0x0002d890
        /*1058*/ 	.short	0x010a
        /*105a*/ 	.byte	0x3f
	.zero		1


	//   ....[25]....
        /*105c*/ 	.word	0x00006d40
        /*1060*/ 	.word	0x0000000b
        /*1064*/ 	.word	0x00000000
        /*1068*/ 	.short	0x0101
        /*106a*/ 	.byte	0x3f
	.zero		1


	//   ....[26]....
        /*106c*/ 	.word	0x00006d80
        /*1070*/ 	.word	0x0000001f
        /*1074*/ 	.word	0x0002d8b0
        /*1078*/ 	.short	0x010a
        /*107a*/ 	.byte	0x3f
	.zero		1


	//   ....[27]....
        /*107c*/ 	.word	0x00007210
        /*1080*/ 	.word	0x0000001f
        /*1084*/ 	.word	0x00000000
        /*1088*/ 	.short	0x0101
        /*108a*/ 	.byte	0x3f
	.zero		1


	//   ....[28]....
        /*108c*/ 	.word	0x000079d0
        /*1090*/ 	.word	0x00000002
        /*1094*/ 	.word	0x0002d800
        /*1098*/ 	.short	0x010a
        /*109a*/ 	.byte	0x3f
	.zero		1


	//   ....[29]....
        /*109c*/ 	.word	0x00007a20
        /*10a0*/ 	.word	0x00000002
        /*10a4*/ 	.word	0x0002d800
        /*10a8*/ 	.short	0x010a
        /*10aa*/ 	.byte	0x3f
	.zero		1


	//   ....[30]....
        /*10ac*/ 	.word	0x000084c0
        /*10b0*/ 	.word	0x00000002
        /*10b4*/ 	.word	0x0002d800
        /*10b8*/ 	.short	0x010a
        /*10ba*/ 	.byte	0x3f
	.zero		1


	//   ....[31]....
        /*10bc*/ 	.word	0x00009e60
        /*10c0*/ 	.word	0x00000002
        /*10c4*/ 	.word	0x0002d800
        /*10c8*/ 	.short	0x010a
        /*10ca*/ 	.byte	0x3f
	.zero		1


	//   ....[32]....
        /*10cc*/ 	.word	0x0000b510
        /*10d0*/ 	.word	0x00000008
        /*10d4*/ 	.word	0x0002d830
        /*10d8*/ 	.short	0x010a
        /*10da*/ 	.byte	0x3f
	.zero		1


	//   ....[33]....
        /*10dc*/ 	.word	0x0000b5e0
        /*10e0*/ 	.word	0x00000008
        /*10e4*/ 	.word	0x0002d830
        /*10e8*/ 	.short	0x010a
        /*10ea*/ 	.byte	0x3f
	.zero		1


	//   ....[34]....
        /*10ec*/ 	.word	0x0000c7a0
        /*10f0*/ 	.word	0x00000008
        /*10f4*/ 	.word	0x00000000
        /*10f8*/ 	.short	0x0101
        /*10fa*/ 	.byte	0x3f
	.zero		1


	//   ....[35]....
        /*10fc*/ 	.word	0x0000dab0
        /*1100*/ 	.word	0x00000003
        /*1104*/ 	.word	0x0002d830
        /*1108*/ 	.short	0x010a
        /*110a*/ 	.byte	0x3f
	.zero		1


	//   ....[36]....
        /*110c*/ 	.word	0x0000db00
        /*1110*/ 	.word	0x00000003
        /*1114*/ 	.word	0x0002d830
        /*1118*/ 	.short	0x010a
        /*111a*/ 	.byte	0x3f
	.zero		1


	//   ....[37]....
        /*111c*/ 	.word	0x0000df90
        /*1120*/ 	.word	0x00000003
        /*1124*/ 	.word	0x0002d850
        /*1128*/ 	.short	0x010a
        /*112a*/ 	.byte	0x3f
	.zero		1


	//   ....[38]....
        /*112c*/ 	.word	0x0000dfd0
        /*1130*/ 	.word	0x00000003
        /*1134*/ 	.word	0x0002d850
        /*1138*/ 	.short	0x010a
        /*113a*/ 	.byte	0x3f
	.zero		1


	//   ....[39]....
        /*113c*/ 	.word	0x0000e640
        /*1140*/ 	.word	0x00000000
        /*1144*/ 	.word	0x00000000
        /*1148*/ 	.short	0x0101
        /*114a*/ 	.byte	0x3f
	.zero		1


	//   ....[40]....
        /*114c*/ 	.word	0x0000f800
        /*1150*/ 	.word	0x00000004
        /*1154*/ 	.word	0x00000000
        /*1158*/ 	.short	0x0101
        /*115a*/ 	.byte	0x3f
	.zero		1


	//   ....[41]....
        /*115c*/ 	.word	0x0000fee0
        /*1160*/ 	.word	0x0000000c
        /*1164*/ 	.word	0x0002d850
        /*1168*/ 	.short	0x010a
        /*116a*/ 	.byte	0x3f
	.zero		1


	//   ....[42]....
        /*116c*/ 	.word	0x0000ff90
        /*1170*/ 	.word	0x0000000c
        /*1174*/ 	.word	0x0002d850
        /*1178*/ 	.short	0x010a
        /*117a*/ 	.byte	0x3f
	.zero		1


	//   ....[43]....
        /*117c*/ 	.word	0x00010790
        /*1180*/ 	.word	0x0000000c
        /*1184*/ 	.word	0x00000000
        /*1188*/ 	.short	0x0101
        /*118a*/ 	.byte	0x3f
	.zero		1


	//   ....[44]....
        /*118c*/ 	.word	0x00011b00
        /*1190*/ 	.word	0x00000000
        /*1194*/ 	.word	0x00000000
        /*1198*/ 	.short	0x0101
        /*119a*/ 	.byte	0x3f
	.zero		1


	//   ....[45]....
        /*119c*/ 	.word	0x00012050
        /*11a0*/ 	.word	0x00000008
        /*11a4*/ 	.word	0x00000000
        /*11a8*/ 	.short	0x0101
        /*11aa*/ 	.byte	0x3f
	.zero		1


	//   ....[46]....
        /*11ac*/ 	.word	0x00014ea0
        /*11b0*/ 	.word	0x00000010
        /*11b4*/ 	.word	0x0002d820
        /*11b8*/ 	.short	0x010a
        /*11ba*/ 	.byte	0x3f
	.zero		1


	//   ....[47]....
        /*11bc*/ 	.word	0x00014f60
        /*11c0*/ 	.word	0x00000009
        /*11c4*/ 	.word	0x0002d8a0
        /*11c8*/ 	.short	0x010a
        /*11ca*/ 	.byte	0x3f
	.zero		1


	//   ....[48]....
        /*11cc*/ 	.word	0x00015390
        /*11d0*/ 	.word	0x00000009
        /*11d4*/ 	.word	0x0002d8c0
        /*11d8*/ 	.short	0x010a
        /*11da*/ 	.byte	0x3f
	.zero		1


	//   ....[49]....
        /*11dc*/ 	.word	0x000158f0
        /*11e0*/ 	.word	0x00000009
        /*11e4*/ 	.word	0x0002d8a0
        /*11e8*/ 	.short	0x010a
        /*11ea*/ 	.byte	0x3f
	.zero		1


	//   ....[50]....
        /*11ec*/ 	.word	0x00015d10
        /*11f0*/ 	.word	0x00000009
        /*11f4*/ 	.word	0x0002d8c0
        /*11f8*/ 	.short	0x010a
        /*11fa*/ 	.byte	0x3f
	.zero		1


	//   ....[51]....
        /*11fc*/ 	.word	0x00016e90
        /*1200*/ 	.word	0x00000000
        /*1204*/ 	.word	0x0002d840
        /*1208*/ 	.short	0x010a
        /*120a*/ 	.byte	0x3f
	.zero		1


	//   ....[52]....
        /*120c*/ 	.word	0x000173e0
        /*1210*/ 	.word	0x00000000
        /*1214*/ 	.word	0x0002d830
        /*1218*/ 	.short	0x0107
        /*121a*/ 	.byte	0x3f
	.zero		1


	//   ....[53]....
        /*121c*/ 	.word	0x000174b0
        /*1220*/ 	.word	0x00000000
        /*1224*/ 	.word	0x0002d830
        /*1228*/ 	.short	0x0101
        /*122a*/ 	.byte	0x3f
	.zero		1


	//   ....[54]....
        /*122c*/ 	.word	0x000180d0
        /*1230*/ 	.word	0x00000010
        /*1234*/ 	.word	0x0002d800
        /*1238*/ 	.short	0x0107
        /*123a*/ 	.byte	0x3f
	.zero		1


	//   ....[55]....
        /*123c*/ 	.word	0x000181c0
        /*1240*/ 	.word	0x00000010
        /*1244*/ 	.word	0x0002d800
        /*1248*/ 	.short	0x0101
        /*124a*/ 	.byte	0x3f
	.zero		1


	//   ....[56]....
        /*124c*/ 	.word	0x000181e0
        /*1250*/ 	.word	0x00000010
        /*1254*/ 	.word	0x0002d820
        /*1258*/ 	.short	0x010a
        /*125a*/ 	.byte	0x3f
	.zero		1


	//   ....[57]....
        /*125c*/ 	.word	0x00018600
        /*1260*/ 	.word	0x00000005
        /*1264*/ 	.word	0x0002d840
        /*1268*/ 	.short	0x010a
        /*126a*/ 	.byte	0x3f
	.zero		1


	//   ....[58]....
        /*126c*/ 	.word	0x00018a10
        /*1270*/ 	.word	0x00000005
        /*1274*/ 	.word	0x0002d830
        /*1278*/ 	.short	0x0107
        /*127a*/ 	.byte	0x3f
	.zero		1


	//   ....[59]....
        /*127c*/ 	.word	0x00018ad0
        /*1280*/ 	.word	0x00000005
        /*1284*/ 	.word	0x0002d830
        /*1288*/ 	.short	0x0101
        /*128a*/ 	.byte	0x3f
	.zero		1


	//   ....[60]....
        /*128c*/ 	.word	0x00018b30
        /*1290*/ 	.word	0x00000005
        /*1294*/ 	.word	0x0002d860
        /*1298*/ 	.short	0x010a
        /*129a*/ 	.byte	0x3f
	.zero		1


	//   ....[61]....
        /*129c*/ 	.word	0x00018fe0
        /*12a0*/ 	.word	0x00000005
        /*12a4*/ 	.word	0x0002d850
        /*12a8*/ 	.short	0x0107
        /*12aa*/ 	.byte	0x3f
	.zero		1


	//   ....[62]....
        /*12ac*/ 	.word	0x000190d0
        /*12b0*/ 	.word	0x00000005
        /*12b4*/ 	.word	0x0002d850
        /*12b8*/ 	.short	0x0101
        /*12ba*/ 	.byte	0x3f
	.zero		1


	//   ....[63]....
        /*12bc*/ 	.word	0x00019300
        /*12c0*/ 	.word	0x00000000
        /*12c4*/ 	.word	0x0002d860
        /*12c8*/ 	.short	0x010a
        /*12ca*/ 	.byte	0x3f
	.zero		1


	//   ....[64]....
        /*12cc*/ 	.word	0x00019730
        /*12d0*/ 	.word	0x00000000
        /*12d4*/ 	.word	0x0002d850
        /*12d8*/ 	.short	0x0107
        /*12da*/ 	.byte	0x3f
	.zero		1


	//   ....[65]....
        /*12dc*/ 	.word	0x00019810
        /*12e0*/ 	.word	0x00000000
        /*12e4*/ 	.word	0x0002d850
        /*12e8*/ 	.short	0x0101
        /*12ea*/ 	.byte	0x3f
	.zero		1


	//   ....[66]....
        /*12ec*/ 	.word	0x0001a550
        /*12f0*/ 	.word	0x00000005
        /*12f4*/ 	.word	0x0002d820
        /*12f8*/ 	.short	0x010a
        /*12fa*/ 	.byte	0x3f
	.zero		1


	//   ....[67]....
        /*12fc*/ 	.word	0x0001a6f0
        /*1300*/ 	.word	0x00000003
        /*1304*/ 	.word	0x0002d840
        /*1308*/ 	.short	0x010a
        /*130a*/ 	.byte	0x3f
	.zero		1


	//   ....[68]....
        /*130c*/ 	.word	0x0001a780
        /*1310*/ 	.word	0x00000005
        /*1314*/ 	.word	0x0002d840
        /*1318*/ 	.short	0x010a
        /*131a*/ 	.byte	0x3f
	.zero		1


	//   ....[69]....
        /*131c*/ 	.word	0x0001a7c0
        /*1320*/ 	.word	0x00000003
        /*1324*/ 	.word	0x0002d860
        /*1328*/ 	.short	0x010a
        /*132a*/ 	.byte	0x3f
	.zero		1


	//   ....[70]....
        /*132c*/ 	.word	0x0001a800
        /*1330*/ 	.word	0x00000005
        /*1334*/ 	.word	0x0002d860
        /*1338*/ 	.short	0x010a
        /*133a*/ 	.byte	0x3f
	.zero		1


	//   ....[71]....
        /*133c*/ 	.word	0x0001a860
        /*1340*/ 	.word	0x0000001f
        /*1344*/ 	.word	0x0002d890
        /*1348*/ 	.short	0x010a
        /*134a*/ 	.byte	0x3f
	.zero		1


	//   ....[72]....
        /*134c*/ 	.word	0x0001a9e0
        /*1350*/ 	.word	0x0000001f
        /*1354*/ 	.word	0x0002d890
        /*1358*/ 	.short	0x010a
        /*135a*/ 	.byte	0x3f
	.zero		1


	//   ....[73]....
        /*135c*/ 	.word	0x0001ab60
        /*1360*/ 	.word	0x0000001f
        /*1364*/ 	.word	0x0002d890
        /*1368*/ 	.short	0x010a
        /*136a*/ 	.byte	0x3f
	.zero		1


	//   ....[74]....
        /*136c*/ 	.word	0x0001acd0
        /*1370*/ 	.word	0x0000001f
        /*1374*/ 	.word	0x0002d8b0
        /*1378*/ 	.short	0x010a
        /*137a*/ 	.byte	0x3f
	.zero		1


	//   ....[75]....
        /*137c*/ 	.word	0x0001af90
        /*1380*/ 	.word	0x00000002
        /*1384*/ 	.word	0x0002d800
        /*1388*/ 	.short	0x010a
        /*138a*/ 	.byte	0x3f
	.zero		1


	//   ....[76]....
        /*138c*/ 	.word	0x0001b1b0
        /*1390*/ 	.word	0x00000002
        /*1394*/ 	.word	0x0002d800
        /*1398*/ 	.short	0x010a
        /*139a*/ 	.byte	0x3f
	.zero		1


	//   ....[77]....
        /*139c*/ 	.word	0x0001b200
        /*13a0*/ 	.word	0x00000008
        /*13a4*/ 	.word	0x0002d830
        /*13a8*/ 	.short	0x010a
        /*13aa*/ 	.byte	0x3f
	.zero		1


	//   ....[78]....
        /*13ac*/ 	.word	0x0001b250
        /*13b0*/ 	.word	0x00000003
        /*13b4*/ 	.word	0x0002d830
        /*13b8*/ 	.short	0x010a
        /*13ba*/ 	.byte	0x3f
	.zero		1


	//   ....[79]....
        /*13bc*/ 	.word	0x0001b2a0
        /*13c0*/ 	.word	0x00000003
        /*13c4*/ 	.word	0x0002d850
        /*13c8*/ 	.short	0x010a
        /*13ca*/ 	.byte	0x3f
	.zero		1


	//   ....[80]....
        /*13cc*/ 	.word	0x0001b2f0
        /*13d0*/ 	.word	0x0000000c
        /*13d4*/ 	.word	0x0002d850
        /*13d8*/ 	.short	0x010a
        /*13da*/ 	.byte	0x3f
	.zero		1


	//   ....[81]....
        /*13dc*/ 	.word	0x0001ba60
        /*13e0*/ 	.word	0x00000010
        /*13e4*/ 	.word	0x0002d820
        /*13e8*/ 	.short	0x010a
        /*13ea*/ 	.byte	0x3f
	.zero		1


	//   ....[82]....
        /*13ec*/ 	.word	0x0001bab0
        /*13f0*/ 	.word	0x00000009
        /*13f4*/ 	.word	0x0002d8a0
        /*13f8*/ 	.short	0x010a
        /*13fa*/ 	.byte	0x3f
	.zero		1


	//   ....[83]....
        /*13fc*/ 	.word	0x0001bb00
        /*1400*/ 	.word	0x00000009
        /*1404*/ 	.word	0x0002d8c0
        /*1408*/ 	.short	0x010a
        /*140a*/ 	.byte	0x3f
	.zero		1


	//   ....[84]....
        /*140c*/ 	.word	0x0001bb50
        /*1410*/ 	.word	0x00000009
        /*1414*/ 	.word	0x0002d8a0
        /*1418*/ 	.short	0x010a
        /*141a*/ 	.byte	0x3f
	.zero		1


	//   ....[85]....
        /*141c*/ 	.word	0x0001bba0
        /*1420*/ 	.word	0x00000009
        /*1424*/ 	.word	0x0002d8c0
        /*1428*/ 	.short	0x010a
        /*142a*/ 	.byte	0x3f
	.zero		1


	//   ....[86]....
        /*142c*/ 	.word	0x0001bcc0
        /*1430*/ 	.word	0x00000000
        /*1434*/ 	.word	0x0002d840
        /*1438*/ 	.short	0x010a
        /*143a*/ 	.byte	0x3f
	.zero		1


	//   ....[87]....
        /*143c*/ 	.word	0x0001cb50
        /*1440*/ 	.word	0x00000010
        /*1444*/ 	.word	0x0002d820
        /*1448*/ 	.short	0x010a
        /*144a*/ 	.byte	0x3f
	.zero		1


	//   ....[88]....
        /*144c*/ 	.word	0x0001cba0
        /*1450*/ 	.word	0x00000005
        /*1454*/ 	.word	0x0002d840
        /*1458*/ 	.short	0x010a
        /*145a*/ 	.byte	0x3f
	.zero		1


	//   ....[89]....
        /*145c*/ 	.word	0x0001d140
        /*1460*/ 	.word	0x00000005
        /*1464*/ 	.word	0x0002d860
        /*1468*/ 	.short	0x010a
        /*146a*/ 	.byte	0x3f
	.zero		1


	//   ....[90]....
        /*146c*/ 	.word	0x0001d720
        /*1470*/ 	.word	0x00000000
        /*1474*/ 	.word	0x0002d860
        /*1478*/ 	.short	0x010a
        /*147a*/ 	.byte	0x3f
	.zero		1


	//   ....[91]....
        /*147c*/ 	.word	0x0001e710
        /*1480*/ 	.word	0x00000005
        /*1484*/ 	.word	0x0002d820
        /*1488*/ 	.short	0x010a
        /*148a*/ 	.byte	0x3f
	.zero		1


	//   ....[92]....
        /*148c*/ 	.word	0x0001e8b0
        /*1490*/ 	.word	0x00000003
        /*1494*/ 	.word	0x0002d840
        /*1498*/ 	.short	0x010a
        /*149a*/ 	.byte	0x3f
	.zero		1


	//   ....[93]....
        /*149c*/ 	.word	0x0001e900
        /*14a0*/ 	.word	0x00000005
        /*14a4*/ 	.word	0x0002d840
        /*14a8*/ 	.short	0x010a
        /*14aa*/ 	.byte	0x3f
	.zero		1


	//   ....[94]....
        /*14ac*/ 	.word	0x0001e950
        /*14b0*/ 	.word	0x00000003
        /*14b4*/ 	.word	0x0002d860
        /*14b8*/ 	.short	0x010a
        /*14ba*/ 	.byte	0x3f
	.zero		1


	//----- nvinfo : EIATTR_NUM_MBARRIERS
	.align		4
.L_1173:
        /*14bc*/ 	.byte	0x03, 0x38
        /*14be*/ 	.short	0x0016


	//----- nvinfo : EIATTR_EXIT_INSTR_OFFSETS
	.align		4
        /*14c0*/ 	.byte	0x04, 0x1c
        /*14c2*/ 	.short	(.L_1175 - .L_1174)


	//   ....[0]....
.L_1174:
        /*14c4*/ 	.word	0x0001a850


	//----- nvinfo : EIATTR_MAX_THREADS
	.align		4
.L_1175:
        /*14c8*/ 	.byte	0x04, 0x05
        /*14ca*/ 	.short	(.L_1177 - .L_1176)
.L_1176:
        /*14cc*/ 	.word	0x00000200
        /*14d0*/ 	.word	0x00000001
        /*14d4*/ 	.word	0x00000001


	//----- nvinfo : EIATTR_CRS_STACK_SIZE
	.align		4
.L_1177:
        /*14d8*/ 	.byte	0x04, 0x1e
        /*14da*/ 	.short	(.L_1179 - .L_1178)
.L_1178:
        /*14dc*/ 	.word	0x00000000


	//----- nvinfo : EIATTR_CBANK_PARAM_SIZE
	.align		4
.L_1179:
        /*14e0*/ 	.byte	0x03, 0x19
        /*14e2*/ 	.short	0x0af0


	//----- nvinfo : EIATTR_PARAM_CBANK
	.align		4
        /*14e4*/ 	.byte	0x04, 0x0a
        /*14e6*/ 	.short	(.L_1181 - .L_1180)
	.align		4
.L_1180:
        /*14e8*/ 	.word	index@(.nv.constant0._ZN7cutlass13device_kernelIN5flash11enable_sm90INS1_16FlashAttnFwdSm90INS1_25CollectiveMainloopFwdSm90ILi2EN4cute5tupleIJNS5_1CILi1EEES8_S8_EEENS6_IJNS7_ILi192EEENS7_ILi128EEENS7_ILi96EEEEEELi96ENS_6half_tEfNS_4arch4Sm90ELb0ELb0ELb0ELb1ELb1ELb1ELb0ELb0ELb1ELb1ELb1ELb0EEENS1_21CollectiveEpilogueFwdINS6_IJSA_SC_SB_EEES9_SE_SG_Li384ELb1ELb1ELb1ELb0EEENS1_36VarlenDynamicPersistentTileSchedulerILi192ELi128ELi384ELi128ELb1ELb1ELb1ELb0ELb1ELb1EEEEEEEEEvNT_6ParamsE)
        /*14ec*/ 	.short	0x0210
        /*14ee*/ 	.short	0x0af0


	//----- nvinfo : EIATTR_SW_WAR
	.align		4
.L_1181:
        /*14f0*/ 	.byte	0x04, 0x36
        /*14f2*/ 	.short	(.L_1183 - .L_1182)
.L_1182:
        /*14f4*/ 	.word	0x00000008
.L_1183:


//--------------------- .nv.info._ZN7cutlass13device_kernelIN5flash11enable_sm90INS1_16FlashAttnFwdSm90INS1_25CollectiveMainloopFwdSm90ILi2EN4cute5tupleIJNS5_1CILi1EEES8_S8_EEENS6_IJNS7_ILi192EEENS7_ILi128EEENS7_ILi96EEEEEELi96ENS_6half_tEfNS_4arch4Sm90ELb0ELb1ELb0ELb0ELb1ELb0ELb0ELb0ELb1ELb1ELb1ELb0EEENS1_21CollectiveEpilogueFwdINS6_IJSA_SC_SB_EEES9_SE_SG_Li384ELb0ELb1ELb1ELb0EEENS1_19SingleTileSchedulerILb0ELb1ELb1ELi192EEEEEEEEEvNT_6ParamsE --------------------------
	.section	.nv.info._ZN7cutlass13device_kernelIN5flash11enable_sm90INS1_16FlashAttnFwdSm90INS1_25CollectiveMainloopFwdSm90ILi2EN4cute5tupleIJNS5_1CILi1EEES8_S8_EEENS6_IJNS7_ILi192EEENS7_ILi128EEENS7_ILi96EEEEEELi96ENS_6half_tEfNS_4arch4Sm90ELb0ELb1ELb0ELb0ELb1ELb0ELb0ELb0ELb1ELb1ELb1ELb0EEENS1_21CollectiveEpilogueFwdINS6_IJSA_SC_SB_EEES9_SE_SG_Li384ELb0ELb1ELb1ELb0EEENS1_19SingleTileSchedulerILb0ELb1ELb1ELi192EEEEEEEEEvNT_6ParamsE,"",@"SHT_CUDA_INFO"
	.sectionflags	@""
	.align	4


	//----- nvinfo : EIATTR_CUDA_API_VERSION
	.align		4
        /*0000*/ 	.byte	0x04, 0x37
        /*0002*/ 	.short	(.L_1185 - .L_1184)
.L_1184:
        /*0004*/ 	.word	0x00000082


	//----- nvinfo : EIATTR_KPARAM_INFO
	.align		4
.L_1185:
        /*0008*/ 	.byte	0x04, 0x17
        /*000a*/ 	.short	(.L_1187 - .L_1186)
.L_1186:
        /*000c*/ 	.word	0x00000000
        /*0010*/ 	.short	0x0000
        /*0012*/ 	.short	0x0070
        /*0014*/ 	.byte	0x00, 0xf0, 0x01, 0x28


	//----- nvinfo : EIATTR_SPARSE_MMA_MASK
	.align		4
.L_1187:
        /*0018*/ 	.byte	0x03, 0x50
        /*001a*/ 	.short	0x0000


	//----- nvinfo : EIATTR_MAXREG_COUNT
	.align		4
        /*001c*/ 	.byte	0x03, 0x1b
        /*001e*/ 	.short	0x0080


	//----- nvinfo : EIATTR_NUM_BARRIERS
	.align		4
        /*0020*/ 	.byte	0x02, 0x4c
        /*0022*/ 	.byte	0x10
	.zero		1


	//----- nvinfo : EIATTR_EXTERNS
	.align		4
        /*0024*/ 	.byte	0x04, 0x0f
        /*0026*/ 	.short	(.L_1189 - .L_1188)


	//   ....[0]....
	.align		4
.L_1188:
        /*0028*/ 	.word	index@(__assertfail)


	//----- nvinfo : EIATTR_ANNOTATIONS
	.align		4
.L_1189:
        /*002c*/ 	.byte	0x04, 0x55
        /*002e*/ 	.short	(.L_1191 - .L_1190)


	//   ....[0]....
.L_1190:
        /*0030*/ 	.word	0x00000001
        /*0034*/ 	.byte	0xb0, 0x08, 0x00, 0x00, 0x01, 0x00, 0x00, 0x00, 0x10, 0x0a, 0x00, 0x00, 0x01, 0x00, 0x00, 0x00
        /*0044*/ 	.byte	0x60, 0x17, 0x00, 0x00, 0x01, 0x00, 0x00, 0x00, 0xf0, 0xdf, 0x00, 0x00, 0x01, 0x00, 0x00, 0x00
        /*0054*/ 	.byte	0x00, 0xf3, 0x00, 0x00, 0x01, 0x00, 0x00, 0x00, 0x80, 0x06, 0x01, 0x00, 0x01, 0x00, 0x00, 0x00
        /*0064*/ 	.byte	0xa0, 0x06, 0x01, 0x00, 0x01, 0x00, 0x00, 0x00, 0x00, 0x08, 0x01, 0x00, 0x01, 0x00, 0x00, 0x00
        /*0074*/ 	.byte	0x50, 0x1e, 0x01, 0x00, 0x01, 0x00, 0x00, 0x00, 0x70, 0x1e, 0x01, 0x00, 0x01, 0x00, 0x00, 0x00
        /*0084*/ 	.byte	0x90, 0x32, 0x01, 0x00


	//----- nvinfo : EIATTR_MERCURY_ISA_VERSION
	.align		4
.L_1191:
        /*0088*/ 	.byte	0x03, 0x5f
        /*008a*/ 	.short	0x0101


	//----- nvinfo : EIATTR_INT_WARP_WIDE_INSTR_OFFSETS
	.align		4
        /*008c*/ 	.byte	0x04, 0x31
        /*008e*/ 	.short	(.L_1193 - .L_1192)


	//   ....[0]....
.L_1192:
        /*0090*/ 	.word	0x000000c0


	//   ....[1]....
        /*0094*/ 	.word	0x000000d0


	//   ....[2]....
        /*0098*/ 	.word	0x00000170


	//----- nvinfo : EIATTR_COOP_GROUP_MASK_REGIDS
	.align		4
.L_1193:
        /*009c*/ 	.byte	0x04, 0x29
        /*009e*/ 	.short	(.L_1195 - .L_1194)


	//   ....[0]....
.L_1194:
        /*00a0*/ 	.word	0xffffffff


	//   ....[1]....
        /*00a4*/ 	.word	0xffffffff


	//   ....[2]....
        /*00a8*/ 	.word	0xffffffff


	//   ....[3]....
        /*00ac*/ 	.word	0xffffffff


	//   ....[4]....
        /*00b0*/ 	.word	0xffffffff


	//   ....[5]....
        /*00b4*/ 	.word	0xffffffff


	//   ....[6]....
        /*00b8*/ 	.word	0xffffffff


	//   ....[7]....
        /*00bc*/ 	.word	0xffffffff


	//   ....[8]....
        /*00c0*/ 	.word	0xffffffff


	//   ....[9]....
        /*00c4*/ 	.word	0xffffffff


	//   ....[10]....
        /*00c8*/ 	.word	0xffffffff


	//   ....[11]....
        /*00cc*/ 	.word	0xffffffff


	//   ....[12]....
        /*00d0*/ 	.word	0xffffffff


	//   ....[13]....
        /*00d4*/ 	.word	0xffffffff


	//   ....[14]....
        /*00d8*/ 	.word	0xffffffff


	//   ....[15]....
        /*00dc*/ 	.word	0xffffffff


	//   ....[16]....
        /*00e0*/ 	.word	0xffffffff


	//   ....[17]....
        /*00e4*/ 	.word	0xffffffff


	//   ....[18]....
        /*00e8*/ 	.word	0xffffffff


	//   ....[19]....
        /*00ec*/ 	.word	0xffffffff


	//   ....[20]....
        /*00f0*/ 	.word	0xffffffff


	//   ....[21]....
        /*00f4*/ 	.word	0xffffffff


	//   ....[22]....
        /*00f8*/ 	.word	0xffffffff


	//   ....[23]....
        /*00fc*/ 	.word	0xffffffff


	//   ....[24]....
        /*0100*/ 	.word	0xffffffff


	//   ....[25]....
        /*0104*/ 	.word	0xffffffff


	//   ....[26]....
        /*0108*/ 	.word	0xffffffff


	//   ....[27]....
        /*010c*/ 	.word	0xffffffff


	//   ....[28]....
        /*0110*/ 	.word	0xffffffff


	//   ....[29]....
        /*0114*/ 	.word	0xffffffff


	//   ....[30]....
        /*0118*/ 	.word	0xffffffff


	//   ....[31]....
        /*011c*/ 	.word	0xffffffff


	//   ....[32]....
        /*0120*/ 	.word	0xffffffff


	//   ....[33]....
        /*0124*/ 	.word	0xffffffff


	//   ....[34]....
        /*0128*/ 	.word	0xffffffff


	//   ....[35]....
        /*012c*/ 	.word	0xffffffff


	//   ....[36]....
        /*0130*/ 	.word	0xffffffff


	//   ....[37]....
        /*0134*/ 	.word	0xffffffff


	//   ....[38]....
        /*0138*/ 	.word	0xffffffff


	//   ....[39]....
        /*013c*/ 	.word	0xffffffff


	//   ....[40]....
        /*0140*/ 	.word	0xffffffff


	//   ....[41]....
        /*0144*/ 	.word	0xffffffff


	//   ....[42]....
        /*0148*/ 	.word	0xffffffff


	//   ....[43]....
        /*014c*/ 	.word	0xffffffff


	//   ....[44]....
        /*0150*/ 	.word	0xffffffff


	//   ....[45]....
        /*0154*/ 	.word	0xffffffff


	//   ....[46]....
        /*0158*/ 	.word	0xffffffff


	//   ....[47]....
        /*015c*/ 	.word	0xffffffff


	//   ....[48]....
        /*0160*/ 	.word	0xffffffff


	//   ....[49]....
        /*0164*/ 	.word	0xffffffff


	//   ....[50]....
        /*0168*/ 	.word	0xffffffff


	//   ....[51]....
        /*016c*/ 	.word	0xffffffff


	//   ....[52]....
        /*0170*/ 	.word	0xffffffff


	//   ....[53]....
        /*0174*/ 	.word	0xffffffff


	//   ....[54]....
        /*0178*/ 	.word	0xffffffff


	//   ....[55]....
        /*017c*/ 	.word	0xffffffff


	//   ....[56]....
        /*0180*/ 	.word	0xffffffff


	//   ....[57]....
        /*0184*/ 	.word	0xffffffff


	//   ....[58]....
        /*0188*/ 	.word	0xffffffff


	//   ....[59]....
        /*018c*/ 	.word	0xffffffff


	//   ....[60]....
        /*0190*/ 	.word	0xffffffff


	//   ....[61]....
        /*0194*/ 	.word	0xffffffff


	//   ....[62]....
        /*0198*/ 	.word	0xffffffff


	//   ....[63]....
        /*019c*/ 	.word	0xffffffff


	//   ....[64]....
        /*01a0*/ 	.word	0xffffffff


	//   ....[65]....
        /*01a4*/ 	.word	0xffffffff


	//   ....[66]....
        /*01a8*/ 	.word	0xffffffff


	//   ....[67]....
        /*01ac*/ 	.word	0xffffffff


	//   ....[68]....
        /*01b0*/ 	.word	0xffffffff


	//   ....[69]....
        /*01b4*/ 	.word	0xffffffff


	//   ....[70]....
        /*01b8*/ 	.word	0xffffffff


	//   ....[71]....
        /*01bc*/ 	.word	0xffffffff


	//   ....[72]....
        /*01c0*/ 	.word	0xffffffff


	//   ....[73]....
        /*01c4*/ 	.word	0xffffffff


	//   ....[74]....
        /*01c8*/ 	.word	0xffffffff


	//   ....[75]....
        /*01cc*/ 	.word	0xffffffff


	//   ....[76]....
        /*01d0*/ 	.word	0xffffffff


	//   ....[77]....
        /*01d4*/ 	.word	0xffffffff


	//   ....[78]....
        /*01d8*/ 	.word	0xffffffff


	//   ....[79]....
        /*01dc*/ 	.word	0xffffffff


	//   ....[80]....
        /*01e0*/ 	.word	0xffffffff


	//   ....[81]....
        /*01e4*/ 	.word	0xffffffff


	//   ....[82]....
        /*01e8*/ 	.word	0xffffffff


	//   ....[83]....
        /*01ec*/ 	.word	0xffffffff


	//   ....[84]....
        /*01f0*/ 	.word	0xffffffff


	//   ....[85]....
        /*01f4*/ 	.word	0xffffffff


	//   ....[86]....
        /*01f8*/ 	.word	0xffffffff


	//   ....[87]....
        /*01fc*/ 	.word	0xffffffff


	//   ....[88]....
        /*0200*/ 	.word	0xffffffff


	//   ....[89]....
        /*0204*/ 	.word	0xffffffff


	//   ....[90]....
        /*0208*/ 	.word	0xffffffff


	//   ....[91]....
        /*020c*/ 	.word	0x0500000f


	//   ....[92]....
        /*0210*/ 	.word	0x0500000f


	//   ....[93]....
        /*0214*/ 	.word	0x0500000f


	//   ....[94]....
        /*0218*/ 	.word	0x0500000f


	//   ....[95]....
        /*021c*/ 	.word	0x0500000f


	//   ....[96]....
        /*0220*/ 	.word	0x0500000f


	//   ....[97]....
        /*0224*/ 	.word	0x0500000f


	//   ....[98]....
        /*0228*/ 	.word	0x0500000f


	//   ....[99]....
        /*022c*/ 	.word	0x0500000f


	//   ....[100]....
        /*0230*/ 	.word	0x0500000f


	//   ....[101]....
        /*0234*/ 	.word	0x0500000f


	//   ....[102]....
        /*0238*/ 	.word	0x0500000f


	//   ....[103]....
        /*023c*/ 	.word	0x0500000f


	//   ....[104]....
        /*0240*/ 	.word	0x0500000f


	//   ....[105]....
        /*0244*/ 	.word	0x0500000f


	//   ....[106]....
        /*0248*/ 	.word	0x0500000f


	//   ....[107]....
        /*024c*/ 	.word	0x0500000f


	//   ....[108]....
        /*0250*/ 	.word	0x0500000f


	//   ....[109]....
        /*0254*/ 	.word	0x0500000f


	//   ....[110]....
        /*0258*/ 	.word	0x0500000f


	//   ....[111]....
        /*025c*/ 	.word	0x0500000f


	//   ....[112]....
        /*0260*/ 	.word	0x0500000f


	//   ....[113]....
        /*0264*/ 	.word	0x0500000f


	//   ....[114]....
        /*0268*/ 	.word	0x0500000f


	//   ....[115]....
        /*026c*/ 	.word	0x0500000f


	//   ....[116]....
        /*0270*/ 	.word	0x0500000f


	//   ....[117]....
        /*0274*/ 	.word	0x0500000f


	//   ....[118]....
        /*0278*/ 	.word	0x0500000f


	//   ....[119]....
        /*027c*/ 	.word	0x0500000f


	//   ....[120]....
        /*0280*/ 	.word	0x0500000f


	//   ....[121]....
        /*0284*/ 	.word	0x0500000f


	//   ....[122]....
        /*0288*/ 	.word	0x0500000f


	//   ....[123]....
        /*028c*/ 	.word	0x0500000f


	//   ....[124]....
        /*0290*/ 	.word	0x0500000f


	//   ....[125]....
        /*0294*/ 	.word	0x0500000f


	//   ....[126]....
        /*0298*/ 	.word	0x0500000f


	//   ....[127]....
        /*029c*/ 	.word	0x0500000f


	//   ....[128]....
        /*02a0*/ 	.word	0x0500000f


	//   ....[129]....
        /*02a4*/ 	.word	0x0500000f


	//   ....[130]....
        /*02a8*/ 	.word	0x0500000f


	//   ....[131]....
        /*02ac*/ 	.word	0x0500000f


	//   ....[132]....
        /*02b0*/ 	.word	0x0500000f


	//   ....[133]....
        /*02b4*/ 	.word	0x0500000f


	//   ....[134]....
        /*02b8*/ 	.word	0x0500000f


	//   ....[135]....
        /*02bc*/ 	.word	0x0500000f


	//   ....[136]....
        /*02c0*/ 	.word	0x0500000f


	//----- nvinfo : EIATTR_COOP_GROUP_INSTR_OFFSETS
	.align		4
.L_1195:
        /*02c4*/ 	.byte	0x04, 0x28
        /*02c6*/ 	.short	(.L_1197 - .L_1196)


	//   ....[0]....
.L_1196:
        /*02c8*/ 	.word	0x00000080


	//   ....[1]....
        /*02cc*/ 	.word	0x00000090


	//   ....[2]....
        /*02d0*/ 	.word	0x000002d0


	//   ....[3]....
        /*02d4*/ 	.word	0x00000430


	//   ....[4]....
        /*02d8*/ 	.word	0x00000550


	//   ....[5]....
        /*02dc*/ 	.word	0x000006b0


	//   ....[6]....
        /*02e0*/ 	.word	0x00001510


	//   ....[7]....
        /*02e4*/ 	.word	0x00001e40


	//   ....[8]....
        /*02e8*/ 	.word	0x000020f0


	//   ....[9]....
        /*02ec*/ 	.word	0x000034d0


	//   ....[10]....
        /*02f0*/ 	.word	0x000034f0


	//   ....[11]....
        /*02f4*/ 	.word	0x00003a10


	//   ....[12]....
        /*02f8*/ 	.word	0x00003a80


	//   ....[13]....
        /*02fc*/ 	.word	0x00004840


	//   ....[14]....
        /*0300*/ 	.word	0x00005640


	//   ....[15]....
        /*0304*/ 	.word	0x00005860


	//   ....[16]....
        /*0308*/ 	.word	0x00006450


	//   ....[17]....
        /*030c*/ 	.word	0x00006550


	//   ....[18]....
        /*0310*/ 	.word	0x00006da0


	//   ....[19]....
        /*0314*/ 	.word	0x00006e10


	//   ....[20]....
        /*0318*/ 	.word	0x00007e50


	//   ....[21]....
        /*031c*/ 	.word	0x00008ef0


	//   ....[22]....
        /*0320*/ 	.word	0x00008f00


	//   ....[23]....
        /*0324*/ 	.word	0x00008f30


	//   ....[24]....
        /*0328*/ 	.word	0x00008f40


	//   ....[25]....
        /*032c*/ 	.word	0x0000a2a0


	//   ....[26]....
        /*0330*/ 	.word	0x0000ad50


	//   ....[27]....
        /*0334*/ 	.word	0x0000afb0


	//   ....[28]....
        /*0338*/ 	.word	0x0000bbf0


	//   ....[29]....
        /*033c*/ 	.word	0x0000bcf0


	//   ....[30]....
        /*0340*/ 	.word	0x0000c550


	//   ....[31]....
        /*0344*/ 	.word	0x0000c5c0


	//   ....[32]....
        /*0348*/ 	.word	0x0000d600


	//   ....[33]....
        /*034c*/ 	.word	0x0000d730


	//   ....[34]....
        /*0350*/ 	.word	0x0000d770


	//   ....[35]....
        /*0354*/ 	.word	0x0000d870


	//   ....[36]....
        /*0358*/ 	.word	0x0000d880


	//   ....[37]....
        /*035c*/ 	.word	0x0000e7b0


	//   ....[38]....
        /*0360*/ 	.word	0x0000e7f0


	//   ....[39]....
        /*0364*/ 	.word	0x0000e830


	//   ....[40]....
        /*0368*/ 	.word	0x0000e870


	//   ....[41]....
        /*036c*/ 	.word	0x0000e890


	//   ....[42]....
        /*0370*/ 	.word	0x0000e8c0


	//   ....[43]....
        /*0374*/ 	.word	0x0000ed90


	//   ....[44]....
        /*0378*/ 	.word	0x0000eda0


	//   ....[45]....
        /*037c*/ 	.word	0x0000f670


	//   ....[46]....
        /*0380*/ 	.word	0x00010d30


	//   ....[47]....
        /*0384*/ 	.word	0x00010d40


	//   ....[48]....
        /*0388*/ 	.word	0x00010d50


	//   ....[49]....
        /*038c*/ 	.word	0x00010d60


	//   ....[50]....
        /*0390*/ 	.word	0x00010d80


	//   ....[51]....
        /*0394*/ 	.word	0x00010db0


	//   ....[52]....
        /*0398*/ 	.word	0x00010de0


	//   ....[53]....
        /*039c*/ 	.word	0x00010e10


	//   ....[54]....
        /*03a0*/ 	.word	0x00011720


	//   ....[55]....
        /*03a4*/ 	.word	0x00011740


	//   ....[56]....
        /*03a8*/ 	.word	0x00011750


	//   ....[57]....
        /*03ac*/ 	.word	0x000117d0


	//   ....[58]....
        /*03b0*/ 	.word	0x00011870


	//   ....[59]....
        /*03b4*/ 	.word	0x00011880


	//   ....[60]....
        /*03b8*/ 	.word	0x00011920


	//   ....[61]....
        /*03bc*/ 	.word	0x00011950


	//   ....[62]....
        /*03c0*/ 	.word	0x000119b0


	//   ....[63]....
        /*03c4*/ 	.word	0x000119c0


	//   ....[64]....
        /*03c8*/ 	.word	0x000119f0


	//   ....[65]....
        /*03cc*/ 	.word	0x00011a40


	//   ....[66]....
        /*03d0*/ 	.word	0x00012280


	//   ....[67]....
        /*03d4*/ 	.word	0x00012290


	//   ....[68]....
        /*03d8*/ 	.word	0x000122b0


	//   ....[69]....
        /*03dc*/ 	.word	0x00012330


	//   ....[70]....
        /*03e0*/ 	.word	0x00012340


	//   ....[71]....
        /*03e4*/ 	.word	0x000123a0


	//   ....[72]....
        /*03e8*/ 	.word	0x000123d0


	//   ....[73]....
        /*03ec*/ 	.word	0x00012410


	//   ....[74]....
        /*03f0*/ 	.word	0x00012630


	//   ....[75]....
        /*03f4*/ 	.word	0x00012650


	//   ....[76]....
        /*03f8*/ 	.word	0x00012670


	//   ....[77]....
        /*03fc*/ 	.word	0x000126f0


	//   ....[78]....
        /*0400*/ 	.word	0x00012710


	//   ....[79]....
        /*0404*/ 	.word	0x00012790


	//   ....[80]....
        /*0408*/ 	.word	0x000127b0


	//   ....[81]....
        /*040c*/ 	.word	0x000127c0


	//   ....[82]....
        /*0410*/ 	.word	0x00012cf0


	//   ....[83]....
        /*0414*/ 	.word	0x00012d20


	//   ....[84]....
        /*0418*/ 	.word	0x00012d50


	//   ....[85]....
        /*041c*/ 	.word	0x00012d80


	//   ....[86]....
        /*0420*/ 	.word	0x00012db0


	//   ....[87]....
        /*0424*/ 	.word	0x00012de0


	//   ....[88]....
        /*0428*/ 	.word	0x00012e00


	//   ....[89]....
        /*042c*/ 	.word	0x00012ea0


	//   ....[90]....
        /*0430*/ 	.word	0x00013220


	//   ....[91]....
        /*0434*/ 	.word	0x00013860


	//   ....[92]....
        /*0438*/ 	.word	0x00013950


	//   ....[93]....
        /*043c*/ 	.word	0x000139f0


	//   ....[94]....
        /*0440*/ 	.word	0x00013a80


	//   ....[95]....
        /*0444*/ 	.word	0x00013b60


	//   ....[96]....
        /*0448*/ 	.word	0x00013bd0


	//   ....[97]....
        /*044c*/ 	.word	0x00013cb0


	//   ....[98]....
        /*0450*/ 	.word	0x00013d60


	//   ....[99]....
        /*0454*/ 	.word	0x00013e60


	//   ....[100]....
        /*0458*/ 	.word	0x00013f00


	//   ....[101]....
        /*045c*/ 	.word	0x00013f60


	//   ....[102]....
        /*0460*/ 	.word	0x00014010


	//   ....[103]....
        /*0464*/ 	.word	0x000140e0


	//   ....[104]....
        /*0468*/ 	.word	0x00014170


	//   ....[105]....
        /*046c*/ 	.word	0x00014240


	//   ....[106]....
        /*0470*/ 	.word	0x000142c0


	//   ....[107]....
        /*0474*/ 	.word	0x00014380


	//   ....[108]....
        /*0478*/ 	.word	0x00014420


	//   ....[109]....
        /*047c*/ 	.word	0x000144f0


	//   ....[110]....
        /*0480*/ 	.word	0x00014560


	//   ....[111]....
        /*0484*/ 	.word	0x00014620


	//   ....[112]....
        /*0488*/ 	.word	0x00014760


	//   ....[113]....
        /*048c*/ 	.word	0x00014840


	//   ....[114]....
        /*0490*/ 	.word	0x000148c0


	//   ....[115]....
        /*0494*/ 	.word	0x000149a0


	//   ....[116]....
        /*0498*/ 	.word	0x00014a00


	//   ....[117]....
        /*049c*/ 	.word	0x00014ad0


	//   ....[118]....
        /*04a0*/ 	.word	0x00014b30


	//   ....[119]....
        /*04a4*/ 	.word	0x00014c10


	//   ....[120]....
        /*04a8*/ 	.word	0x00014d00


	//   ....[121]....
        /*04ac*/ 	.word	0x00014da0


	//   ....[122]....
        /*04b0*/ 	.word	0x00014e00


	//   ....[123]....
        /*04b4*/ 	.word	0x00014ef0


	//   ....[124]....
        /*04b8*/ 	.word	0x00014f50


	//   ....[125]....
        /*04bc*/ 	.word	0x00015040


	//   ....[126]....
        /*04c0*/ 	.word	0x000150a0


	//   ....[127]....
        /*04c4*/ 	.word	0x00015160


	//   ....[128]....
        /*04c8*/ 	.word	0x000152a0


	//   ....[129]....
        /*04cc*/ 	.word	0x00015350


	//   ....[130]....
        /*04d0*/ 	.word	0x00015440


	//   ....[131]....
        /*04d4*/ 	.word	0x00015550


	//   ....[132]....
        /*04d8*/ 	.word	0x000155d0


	//   ....[133]....
        /*04dc*/ 	.word	0x000156c0


	//   ....[134]....
        /*04e0*/ 	.word	0x00015730


	//   ....[135]....
        /*04e4*/ 	.word	0x00015800


	//   ....[136]....
        /*04e8*/ 	.word	0x00015910


	//----- nvinfo : EIATTR_REG_RECONFIG
	.align		4
.L_1197:
        /*04ec*/ 	.byte	0x01, 0x54
	.zero		2


	//----- nvinfo : EIATTR_SYSCALL_OFFSETS
	.align		4
        /*04f0*/ 	.byte	0x04, 0x46
        /*04f2*/ 	.short	(.L_1199 - .L_1198)


	//   ....[0]....
.L_1198:
        /*04f4*/ 	.word	0x00001720


	//   ....[1]....
        /*04f8*/ 	.word	0x00010230


	//   ....[2]....
        /*04fc*/ 	.word	0x00010370


	//   ....[3]....
        /*0500*/ 	.word	0x00010460


	//   ....[4]....
        /*0504*/ 	.word	0x00011250


	//----- nvinfo : EIATTR_MBARRIER_INSTR_OFFSETS
	.align		4
.L_1199:
        /*0508*/ 	.byte	0x04, 0x39
        /*050a*/ 	.short	(.L_1201 - .L_1200)


	//   ....[0]....
.L_1200:
        /*050c*/ 	.word	0x00000180
        /*0510*/ 	.word	0x000000ff
        /*0514*/ 	.word	0x0002d800
        /*0518*/ 	.short	0x0100
        /*051a*/ 	.byte	0x08
	.zero		1


	//   ....[1]....
        /*051c*/ 	.word	0x00000190
        /*0520*/ 	.word	0x000000ff
        /*0524*/ 	.word	0x0002d820
        /*0528*/ 	.short	0x0100
        /*052a*/ 	.byte	0x08
	.zero		1


	//   ....[2]....
        /*052c*/ 	.word	0x00000280
        /*0530*/ 	.word	0x000000ff
        /*0534*/ 	.word	0x0002d830
        /*0538*/ 	.short	0x0100
        /*053a*/ 	.byte	0x08
	.zero		1


	//   ....[3]....
        /*053c*/ 	.word	0x00000290
        /*0540*/ 	.word	0x000000ff
        /*0544*/ 	.word	0x0002d840
        /*0548*/ 	.short	0x0100
        /*054a*/ 	.byte	0x08
	.zero		1


	//   ....[4]....
        /*054c*/ 	.word	0x000002a0
        /*0550*/ 	.word	0x000000ff
        /*0554*/ 	.word	0x0002d838
        /*0558*/ 	.short	0x0100
        /*055a*/ 	.byte	0x08
	.zero		1


	//   ....[5]....
        /*055c*/ 	.word	0x000002b0
        /*0560*/ 	.word	0x000000ff
        /*0564*/ 	.word	0x0002d848
        /*0568*/ 	.short	0x0100
        /*056a*/ 	.byte	0x08
	.zero		1


	//   ....[6]....
        /*056c*/ 	.word	0x000003e0
        /*0570*/ 	.word	0x000000ff
        /*0574*/ 	.word	0x0002d850
        /*0578*/ 	.short	0x0100
        /*057a*/ 	.byte	0x08
	.zero		1


	//   ....[7]....
        /*057c*/ 	.word	0x000003f0
        /*0580*/ 	.word	0x000000ff
        /*0584*/ 	.word	0x0002d860
        /*0588*/ 	.short	0x0100
        /*058a*/ 	.byte	0x08
	.zero		1


	//   ....[8]....
        /*058c*/ 	.word	0x00000400
        /*0590*/ 	.word	0x000000ff
        /*0594*/ 	.word	0x0002d858
        /*0598*/ 	.short	0x0100
        /*059a*/ 	.byte	0x08
	.zero		1


	//   ....[9]....
        /*059c*/ 	.word	0x00000410
        /*05a0*/ 	.word	0x000000ff
        /*05a4*/ 	.word	0x0002d868
        /*05a8*/ 	.short	0x0100
        /*05aa*/ 	.byte	0x08
	.zero		1


	//   ....[10]....
        /*05ac*/ 	.word	0x00000500
        /*05b0*/ 	.word	0x000000ff
        /*05b4*/ 	.word	0x0002d870
        /*05b8*/ 	.short	0x0100
        /*05ba*/ 	.byte	0x06
	.zero		1


	//   ....[11]....
        /*05bc*/ 	.word	0x00000510
        /*05c0*/ 	.word	0x000000ff
        /*05c4*/ 	.word	0x0002d880
        /*05c8*/ 	.short	0x0100
        /*05ca*/ 	.byte	0x06
	.zero		1


	//   ....[12]....
        /*05cc*/ 	.word	0x00000520
        /*05d0*/ 	.word	0x000000ff
        /*05d4*/ 	.word	0x0002d878
        /*05d8*/ 	.short	0x0100
        /*05da*/ 	.byte	0x06
	.zero		1


	//   ....[13]....
        /*05dc*/ 	.word	0x00000530
        /*05e0*/ 	.word	0x000000ff
        /*05e4*/ 	.word	0x0002d888
        /*05e8*/ 	.short	0x0100
        /*05ea*/ 	.byte	0x06
	.zero		1


	//   ....[14]....
        /*05ec*/ 	.word	0x00000660
        /*05f0*/ 	.word	0x000000ff
        /*05f4*/ 	.word	0x0002d890
        /*05f8*/ 	.short	0x0100
        /*05fa*/ 	.byte	0x08
	.zero		1


	//   ....[15]....
        /*05fc*/ 	.word	0x00000670
        /*0600*/ 	.word	0x000000ff
        /*0604*/ 	.word	0x0002d8a0
        /*0608*/ 	.short	0x0100
        /*060a*/ 	.byte	0x08
	.zero		1


	//   ....[16]....
        /*060c*/ 	.word	0x00000680
        /*0610*/ 	.word	0x000000ff
        /*0614*/ 	.word	0x0002d898
        /*0618*/ 	.short	0x0100
        /*061a*/ 	.byte	0x08
	.zero		1


	//   ....[17]....
        /*061c*/ 	.word	0x00000690
        /*0620*/ 	.word	0x000000ff
        /*0624*/ 	.word	0x0002d8a8
        /*0628*/ 	.short	0x0100
        /*062a*/ 	.byte	0x08
	.zero		1


	//   ....[18]....
        /*062c*/ 	.word	0x000007d0
        /*0630*/ 	.word	0x000000ff
        /*0634*/ 	.word	0x0002d8b0
        /*0638*/ 	.short	0x0100
        /*063a*/ 	.byte	0x08
	.zero		1


	//   ....[19]....
        /*063c*/ 	.word	0x000007e0
        /*0640*/ 	.word	0x000000ff
        /*0644*/ 	.word	0x0002d8c0
        /*0648*/ 	.short	0x0100
        /*064a*/ 	.byte	0x08
	.zero		1


	//   ....[20]....
        /*064c*/ 	.word	0x000007f0
        /*0650*/ 	.word	0x000000ff
        /*0654*/ 	.word	0x0002d8b8
        /*0658*/ 	.short	0x0100
        /*065a*/ 	.byte	0x08
	.zero		1


	//   ....[21]....
        /*065c*/ 	.word	0x00000800
        /*0660*/ 	.word	0x000000ff
        /*0664*/ 	.word	0x0002d8c8
        /*0668*/ 	.short	0x0100
        /*066a*/ 	.byte	0x08
	.zero		1


	//   ....[22]....
        /*066c*/ 	.word	0x00001740
        /*0670*/ 	.word	0x000000ff
        /*0674*/ 	.word	0x0002d800
        /*0678*/ 	.short	0x010a
        /*067a*/ 	.byte	0x26
	.zero		1


	//   ....[23]....
        /*067c*/ 	.word	0x000017d0
        /*0680*/ 	.word	0x000000ff
        /*0684*/ 	.word	0x0002d830
        /*0688*/ 	.short	0x010a
        /*068a*/ 	.byte	0x26
	.zero		1


	//   ....[24]....
        /*068c*/ 	.word	0x00001830
        /*0690*/ 	.word	0x000000ff
        /*0694*/ 	.word	0x0002d830
        /*0698*/ 	.short	0x010a
        /*069a*/ 	.byte	0x26
	.zero		1


	//   ....[25]....
        /*069c*/ 	.word	0x00001e90
        /*06a0*/ 	.word	0x000000ff
        /*06a4*/ 	.word	0x00000000
        /*06a8*/ 	.short	0x0101
        /*06aa*/ 	.byte	0x04
	.zero		1


	//   ....[26]....
        /*06ac*/ 	.word	0x00004d10
        /*06b0*/ 	.word	0x000000ff
        /*06b4*/ 	.word	0x0002d830
        /*06b8*/ 	.short	0x010a
        /*06ba*/ 	.byte	0x04
	.zero		1


	//   ....[27]....
        /*06bc*/ 	.word	0x00004d50
        /*06c0*/ 	.word	0x000000ff
        /*06c4*/ 	.word	0x0002d830
        /*06c8*/ 	.short	0x010a
        /*06ca*/ 	.byte	0x04
	.zero		1


	//   ....[28]....
        /*06cc*/ 	.word	0x00005040
        /*06d0*/ 	.word	0x000000ff
        /*06d4*/ 	.word	0x0002d850
        /*06d8*/ 	.short	0x010a
        /*06da*/ 	.byte	0x0a
	.zero		1


	//   ....[29]....
        /*06dc*/ 	.word	0x00005080
        /*06e0*/ 	.word	0x000000ff
        /*06e4*/ 	.word	0x0002d850
        /*06e8*/ 	.short	0x010a
        /*06ea*/ 	.byte	0x0a
	.zero		1


	//   ....[30]....
        /*06ec*/ 	.word	0x00005610
        /*06f0*/ 	.word	0x000000ff
        /*06f4*/ 	.word	0x00000000
        /*06f8*/ 	.short	0x0101
        /*06fa*/ 	.byte	0x0a
	.zero		1


	//   ....[31]....
        /*06fc*/ 	.word	0x000079e0
        /*0700*/ 	.word	0x000000ff
        /*0704*/ 	.word	0x00000000
        /*0708*/ 	.short	0x0101
        /*070a*/ 	.byte	0x06
	.zero		1


	//   ....[32]....
        /*070c*/ 	.word	0x00008270
        /*0710*/ 	.word	0x000000ff
        /*0714*/ 	.word	0x0002d830
        /*0718*/ 	.short	0x010a
        /*071a*/ 	.byte	0x04
	.zero		1


	//   ....[33]....
        /*071c*/ 	.word	0x000082b0
        /*0720*/ 	.word	0x000000ff
        /*0724*/ 	.word	0x0002d830
        /*0728*/ 	.short	0x010a
        /*072a*/ 	.byte	0x04
	.zero		1


	//   ....[34]....
        /*072c*/ 	.word	0x000085d0
        /*0730*/ 	.word	0x000000ff
        /*0734*/ 	.word	0x0002d850
        /*0738*/ 	.short	0x010a
        /*073a*/ 	.byte	0x0e
	.zero		1


	//   ....[35]....
        /*073c*/ 	.word	0x00008610
        /*0740*/ 	.word	0x000000ff
        /*0744*/ 	.word	0x0002d850
        /*0748*/ 	.short	0x010a
        /*074a*/ 	.byte	0x0e
	.zero		1


	//   ....[36]....
        /*074c*/ 	.word	0x00008c00
        /*0750*/ 	.word	0x000000ff
        /*0754*/ 	.word	0x00000000
        /*0758*/ 	.short	0x0101
        /*075a*/ 	.byte	0x0e
	.zero		1


	//   ....[37]....
        /*075c*/ 	.word	0x00009e20
        /*0760*/ 	.word	0x000000ff
        /*0764*/ 	.word	0x00000000
        /*0768*/ 	.short	0x0101
        /*076a*/ 	.byte	0x0a
	.zero		1


	//   ....[38]....
        /*076c*/ 	.word	0x0000a570
        /*0770*/ 	.word	0x000000ff
        /*0774*/ 	.word	0x0002d830
        /*0778*/ 	.short	0x010a
        /*077a*/ 	.byte	0x0a
	.zero		1


	//   ....[39]....
        /*077c*/ 	.word	0x0000a5b0
        /*0780*/ 	.word	0x000000ff
        /*0784*/ 	.word	0x0002d830
        /*0788*/ 	.short	0x010a
        /*078a*/ 	.byte	0x0a
	.zero		1


	//   ....[40]....
        /*078c*/ 	.word	0x0000a850
        /*0790*/ 	.word	0x000000ff
        /*0794*/ 	.word	0x0002d850
        /*0798*/ 	.short	0x010a
        /*079a*/ 	.byte	0x0a
	.zero		1


	//   ....[41]....
        /*079c*/ 	.word	0x0000a890
        /*07a0*/ 	.word	0x000000ff
        /*07a4*/ 	.word	0x0002d850
        /*07a8*/ 	.short	0x010a
        /*07aa*/ 	.byte	0x0a
	.zero		1


	//   ....[42]....
        /*07ac*/ 	.word	0x0000ad20
        /*07b0*/ 	.word	0x000000ff
        /*07b4*/ 	.word	0x00000000
        /*07b8*/ 	.short	0x0101
        /*07ba*/ 	.byte	0x0a
	.zero		1


	//   ....[43]....
        /*07bc*/ 	.word	0x0000d170
        /*07c0*/ 	.word	0x000000ff
        /*07c4*/ 	.word	0x00000000
        /*07c8*/ 	.short	0x0101
        /*07ca*/ 	.byte	0x06
	.zero		1


	//   ....[44]....
        /*07cc*/ 	.word	0x0000d680
        /*07d0*/ 	.word	0x000000ff
        /*07d4*/ 	.word	0x0002d850
        /*07d8*/ 	.short	0x010a
        /*07da*/ 	.byte	0x06
	.zero		1


	//   ....[45]....
        /*07dc*/ 	.word	0x0000d6c0
        /*07e0*/ 	.word	0x000000ff
        /*07e4*/ 	.word	0x0002d850
        /*07e8*/ 	.short	0x010a
        /*07ea*/ 	.byte	0x06
	.zero		1


	//   ....[46]....
        /*07ec*/ 	.word	0x0000dea0
        /*07f0*/ 	.word	0x000000ff
        /*07f4*/ 	.word	0x00000000
        /*07f8*/ 	.short	0x0101
        /*07fa*/ 	.byte	0x06
	.zero		1


	//   ....[47]....
        /*07fc*/ 	.word	0x0000e8b0
        /*0800*/ 	.word	0x000000ff
        /*0804*/ 	.word	0x00000000
        /*0808*/ 	.short	0x0101
        /*080a*/ 	.byte	0x04
	.zero		1


	//   ....[48]....
        /*080c*/ 	.word	0x00010950
        /*0810*/ 	.word	0x000000ff
        /*0814*/ 	.word	0x0002d840
        /*0818*/ 	.short	0x010a
        /*081a*/ 	.byte	0x2f
	.zero		1


	//   ....[49]....
        /*081c*/ 	.word	0x00011010
        /*0820*/ 	.word	0x000000ff
        /*0824*/ 	.word	0x0002d830
        /*0828*/ 	.short	0x0107
        /*082a*/ 	.byte	0x2f
	.zero		1


	//   ....[50]....
        /*082c*/ 	.word	0x00011080
        /*0830*/ 	.word	0x000000ff
        /*0834*/ 	.word	0x0002d830
        /*0838*/ 	.short	0x0101
        /*083a*/ 	.byte	0x2f
	.zero		1


	//   ....[51]....
        /*083c*/ 	.word	0x00011b90
        /*0840*/ 	.word	0x000000ff
        /*0844*/ 	.word	0x0002d800
        /*0848*/ 	.short	0x0107
        /*084a*/ 	.byte	0x2f
	.zero		1


	//   ....[52]....
        /*084c*/ 	.word	0x00011bf0
        /*0850*/ 	.word	0x000000ff
        /*0854*/ 	.word	0x0002d800
        /*0858*/ 	.short	0x0101
        /*085a*/ 	.byte	0x2f
	.zero		1


	//   ....[53]....
        /*085c*/ 	.word	0x00011c20
        /*0860*/ 	.word	0x000000ff
        /*0864*/ 	.word	0x0002d820
        /*0868*/ 	.short	0x010a
        /*086a*/ 	.byte	0x2f
	.zero		1


	//   ....[54]....
        /*086c*/ 	.word	0x00012050
        /*0870*/ 	.word	0x00000007
        /*0874*/ 	.word	0x0002d840
        /*0878*/ 	.short	0x010a
        /*087a*/ 	.byte	0x3f
	.zero		1


	//   ....[55]....
        /*087c*/ 	.word	0x000124c0
        /*0880*/ 	.word	0x00000007
        /*0884*/ 	.word	0x0002d830
        /*0888*/ 	.short	0x0107
        /*088a*/ 	.byte	0x3f
	.zero		1


	//   ....[56]....
        /*088c*/ 	.word	0x00012570
        /*0890*/ 	.word	0x00000007
        /*0894*/ 	.word	0x0002d830
        /*0898*/ 	.short	0x0101
        /*089a*/ 	.byte	0x3f
	.zero		1


	//   ....[57]....
        /*089c*/ 	.word	0x000125d0
        /*08a0*/ 	.word	0x00000007
        /*08a4*/ 	.word	0x0002d860
        /*08a8*/ 	.short	0x010a
        /*08aa*/ 	.byte	0x3f
	.zero		1


	//   ....[58]....
        /*08ac*/ 	.word	0x00012930
        /*08b0*/ 	.word	0x00000007
        /*08b4*/ 	.word	0x0002d850
        /*08b8*/ 	.short	0x0107
        /*08ba*/ 	.byte	0x3f
	.zero		1


	//   ....[59]....
        /*08bc*/ 	.word	0x00012a80
        /*08c0*/ 	.word	0x00000007
        /*08c4*/ 	.word	0x0002d850
        /*08c8*/ 	.short	0x0101
        /*08ca*/ 	.byte	0x3f
	.zero		1


	//   ....[60]....
        /*08cc*/ 	.word	0x00012c20
        /*08d0*/ 	.word	0x00000000
        /*08d4*/ 	.word	0x0002d860
        /*08d8*/ 	.short	0x010a
        /*08da*/ 	.byte	0x3f
	.zero		1


	//   ....[61]....
        /*08dc*/ 	.word	0x00013060
        /*08e0*/ 	.word	0x00000000
        /*08e4*/ 	.word	0x0002d850
        /*08e8*/ 	.short	0x0107
        /*08ea*/ 	.byte	0x3f
	.zero		1


	//   ....[62]....
        /*08ec*/ 	.word	0x00013120
        /*08f0*/ 	.word	0x00000000
        /*08f4*/ 	.word	0x0002d850
        /*08f8*/ 	.short	0x0101
        /*08fa*/ 	.byte	0x3f
	.zero		1


	//   ....[63]....
        /*08fc*/ 	.word	0x000131b0
        /*0900*/ 	.word	0x00000007
        /*0904*/ 	.word	0x0002d820
        /*0908*/ 	.short	0x010a
        /*090a*/ 	.byte	0x3f
	.zero		1


	//   ....[64]....
        /*090c*/ 	.word	0x00013330
        /*0910*/ 	.word	0x00000005
        /*0914*/ 	.word	0x0002d840
        /*0918*/ 	.short	0x010a
        /*091a*/ 	.byte	0x3f
	.zero		1


	//   ....[65]....
        /*091c*/ 	.word	0x000133d0
        /*0920*/ 	.word	0x00000003
        /*0924*/ 	.word	0x0002d840
        /*0928*/ 	.short	0x010a
        /*092a*/ 	.byte	0x3f
	.zero		1


	//   ....[66]....
        /*092c*/ 	.word	0x00013410
        /*0930*/ 	.word	0x00000005
        /*0934*/ 	.word	0x0002d860
        /*0938*/ 	.short	0x010a
        /*093a*/ 	.byte	0x3f
	.zero		1


	//   ....[67]....
        /*093c*/ 	.word	0x00013450
        /*0940*/ 	.word	0x00000003
        /*0944*/ 	.word	0x0002d860
        /*0948*/ 	.short	0x010a
        /*094a*/ 	.byte	0x3f
	.zero		1


	//   ....[68]....
        /*094c*/ 	.word	0x000134c0
        /*0950*/ 	.word	0x00000003
        /*0954*/ 	.word	0x0002d800
        /*0958*/ 	.short	0x010a
        /*095a*/ 	.byte	0x3f
	.zero		1


	//   ....[69]....
        /*095c*/ 	.word	0x00013520
        /*0960*/ 	.word	0x00000003
        /*0964*/ 	.word	0x0002d830
        /*0968*/ 	.short	0x010a
        /*096a*/ 	.byte	0x3f
	.zero		1


	//   ....[70]....
        /*096c*/ 	.word	0x00013580
        /*0970*/ 	.word	0x00000007
        /*0974*/ 	.word	0x0002d830
        /*0978*/ 	.short	0x010a
        /*097a*/ 	.byte	0x3f
	.zero		1


	//   ....[71]....
        /*097c*/ 	.word	0x000135e0
        /*0980*/ 	.word	0x00000007
        /*0984*/ 	.word	0x0002d850
        /*0988*/ 	.short	0x010a
        /*098a*/ 	.byte	0x3f
	.zero		1


	//   ....[72]....
        /*098c*/ 	.word	0x00013640
        /*0990*/ 	.word	0x0000000d
        /*0994*/ 	.word	0x0002d830
        /*0998*/ 	.short	0x010a
        /*099a*/ 	.byte	0x3f
	.zero		1


	//   ....[73]....
        /*099c*/ 	.word	0x000136a0
        /*09a0*/ 	.word	0x0000000d
        /*09a4*/ 	.word	0x0002d850
        /*09a8*/ 	.short	0x010a
        /*09aa*/ 	.byte	0x3f
	.zero		1


	//   ....[74]....
        /*09ac*/ 	.word	0x00013700
        /*09b0*/ 	.word	0x0000000d
        /*09b4*/ 	.word	0x0002d830
        /*09b8*/ 	.short	0x010a
        /*09ba*/ 	.byte	0x3f
	.zero		1


	//   ....[75]....
        /*09bc*/ 	.word	0x00013760
        /*09c0*/ 	.word	0x0000000d
        /*09c4*/ 	.word	0x0002d850
        /*09c8*/ 	.short	0x010a
        /*09ca*/ 	.byte	0x3f
	.zero		1


	//   ....[76]....
        /*09cc*/ 	.word	0x000137c0
        /*09d0*/ 	.word	0x00000003
        /*09d4*/ 	.word	0x0002d850
        /*09d8*/ 	.short	0x010a
        /*09da*/ 	.byte	0x3f
	.zero		1


	//   ....[77]....
        /*09dc*/ 	.word	0x000138a0
        /*09e0*/ 	.word	0x00000003
        /*09e4*/ 	.word	0x0002d840
        /*09e8*/ 	.short	0x010a
        /*09ea*/ 	.byte	0x3f
	.zero		1


	//   ....[78]....
        /*09ec*/ 	.word	0x00014660
        /*09f0*/ 	.word	0x00000003
        /*09f4*/ 	.word	0x0002d820
        /*09f8*/ 	.short	0x010a
        /*09fa*/ 	.byte	0x3f
	.zero		1


	//   ....[79]....
        /*09fc*/ 	.word	0x000146b0
        /*0a00*/ 	.word	0x00000007
        /*0a04*/ 	.word	0x0002d840
        /*0a08*/ 	.short	0x010a
        /*0a0a*/ 	.byte	0x3f
	.zero		1


	//   ....[80]....
        /*0a0c*/ 	.word	0x00014c50
        /*0a10*/ 	.word	0x00000007
        /*0a14*/ 	.word	0x0002d860
        /*0a18*/ 	.short	0x010a
        /*0a1a*/ 	.byte	0x3f
	.zero		1


	//   ....[81]....
        /*0a1c*/ 	.word	0x000151f0
        /*0a20*/ 	.word	0x00000000
        /*0a24*/ 	.word	0x0002d860
        /*0a28*/ 	.short	0x010a
        /*0a2a*/ 	.byte	0x3f
	.zero		1


	//   ....[82]....
        /*0a2c*/ 	.word	0x00015830
        /*0a30*/ 	.word	0x00000007
        /*0a34*/ 	.word	0x0002d820
        /*0a38*/ 	.short	0x010a
        /*0a3a*/ 	.byte	0x3f
	.zero		1


	//   ....[83]....
        /*0a3c*/ 	.word	0x000159d0
        /*0a40*/ 	.word	0x00000005
        /*0a44*/ 	.word	0x0002d840
        /*0a48*/ 	.short	0x010a
        /*0a4a*/ 	.byte	0x3f
	.zero		1


	//   ....[84]....
        /*0a4c*/ 	.word	0x00015a20
        /*0a50*/ 	.word	0x00000003
        /*0a54*/ 	.word	0x0002d840
        /*0a58*/ 	.short	0x010a
        /*0a5a*/ 	.byte	0x3f
	.zero		1


	//   ....[85]....
        /*0a5c*/ 	.word	0x00015a70
        /*0a60*/ 	.word	0x00000005
        /*0a64*/ 	.word	0x0002d860
        /*0a68*/ 	.short	0x010a
        /*0a6a*/ 	.byte	0x3f
	.zero		1


	//----- nvinfo : EIATTR_NUM_MBARRIERS
	.align		4
.L_1201:
        /*0a6c*/ 	.byte	0x03, 0x38
        /*0a6e*/ 	.short	0x0016


	//----- nvinfo : EIATTR_EXIT_INSTR_OFFSETS
	.align		4
        /*0a70*/ 	.byte	0x04, 0x1c
        /*0a72*/ 	.short	(.L_1203 - .L_1202)


	//   ....[0]....
.L_1202:
        /*0a74*/ 	.word	0x000134a0


	//----- nvinfo : EIATTR_MAX_THREADS
	.align		4
.L_1203:
        /*0a78*/ 	.byte	0x04, 0x05
        /*0a7a*/ 	.short	(.L_1205 - .L_1204)
.L_1204:
        /*0a7c*/ 	.word	0x00000200
        /*0a80*/ 	.word	0x00000001
        /*0a84*/ 	.word	0x00000001


	//----- nvinfo : EIATTR_CRS_STACK_SIZE
	.align		4
.L_1205:
        /*0a88*/ 	.byte	0x04, 0x1e
        /*0a8a*/ 	.short	(.L_1207 - .L_1206)
.L_1206:
        /*0a8c*/ 	.word	0x00000000


	//----- nvinfo : EIATTR_CBANK_PARAM_SIZE
	.align		4
.L_1207:
        /*0a90*/ 	.byte	0x03, 0x19
        /*0a92*/ 	.short	0x0a70


	//----- nvinfo : EIATTR_PARAM_CBANK
	.align		4
        /*0a94*/ 	.byte	0x04, 0x0a
        /*0a96*/ 	.short	(.L_1209 - .L_1208)
	.align		4
.L_1208:
        /*0a98*/ 	.word	index@(.nv.constant0._ZN7cutlass13device_kernelIN5flash11enable_sm90INS1_16FlashAttnFwdSm90INS1_25CollectiveMainloopFwdSm90ILi2EN4cute5tupleIJNS5_1CILi1EEES8_S8_EEENS6_IJNS7_ILi192EEENS7_ILi128EEENS7_ILi96EEEEEELi96ENS_6half_tEfNS_4arch4Sm90ELb0ELb1ELb0ELb0ELb1ELb0ELb0ELb0ELb1ELb1ELb1ELb0EEENS1_21CollectiveEpilogueFwdINS6_IJSA_SC_SB_EEES9_SE_SG_Li384ELb0ELb1ELb1ELb0EEENS1_19SingleTileSchedulerILb0ELb1ELb1ELi192EEEEEEEEEvNT_6ParamsE)
        /*0a9c*/ 	.short	0x0210
        /*0a9e*/ 	.short	0x0a70


	//----- nvinfo : EIATTR_SW_WAR
	.align		4
.L_1209:
        /*0aa0*/ 	.byte	0x04, 0x36
        /*0aa2*/ 	.short	(.L_1211 - .L_1210)
.L_1210:
        /*0aa4*/ 	.word	0x00000008
.L_1211:


//--------------------- .nv.info._ZN7cutlass13device_kernelIN5flash11enable_sm90INS1_16FlashAttnFwdSm90INS1_25CollectiveMainloopFwdSm90ILi2EN4cute5tupleIJNS5_1CILi1EEES8_S8_EEENS6_IJNS7_ILi192EEENS7_ILi128EEENS7_ILi96EEEEEELi96ENS_6half_tEfNS_4arch4Sm90ELb0ELb1ELb0ELb1ELb1ELb0ELb0ELb0ELb1ELb1ELb1ELb0EEENS1_21CollectiveEpilogueFwdINS6_IJSA_SC_SB_EEES9_SE_SG_Li384ELb1ELb1ELb1ELb0EEENS1_36VarlenDynamicPersistentTileSchedulerILi192ELi128ELi384ELi128ELb1ELb1ELb1ELb1ELb0ELb1EEEEEEEEEvNT_6ParamsE --------------------------
	.section	.nv.info._ZN7cutlass13device_kernelIN5flash11enable_sm90INS1_16FlashAttnFwdSm90INS1_25CollectiveMainloopFwdSm90ILi2EN4cute5tupleIJNS5_1CILi1EEES8_S8_EEENS6_IJNS7_ILi192EEENS7_ILi128EEENS7_ILi96EEEEEELi96ENS_6half_tEfNS_4arch4Sm90ELb0ELb1ELb0ELb1ELb1ELb0ELb0ELb0ELb1ELb1ELb1ELb0EEENS1_21CollectiveEpilogueFwdINS6_IJSA_SC_SB_EEES9_SE_SG_Li384ELb1ELb1ELb1ELb0EEENS1_36VarlenDynamicPersistentTileSchedulerILi192ELi128ELi384ELi128ELb1ELb1ELb1ELb1ELb0ELb1EEEEEEEEEvNT_6ParamsE,"",@"SHT_CUDA_INFO"
	.sectionflags	@""
	.align	4


	//----- nvinfo : EIATTR_CUDA_API_VERSION
	.align		4
        /*0000*/ 	.byte	0x04, 0x37
        /*0002*/ 	.short	(.L_1213 - .L_1212)
.L_1212:
        /*0004*/ 	.word	0x00000082


	//----- nvinfo : EIATTR_KPARAM_INFO
	.align		4
.L_1213:
        /*0008*/ 	.byte	0x04, 0x17
        /*000a*/ 	.short	(.L_1215 - .L_1214)
.L_1214:
        /*000c*/ 	.word	0x00000000
        /*0010*/ 	.short	0x0000
        /*0012*/ 	.short	0x0070
        /*0014*/ 	.byte	0x00, 0xf0, 0x01, 0x2a


	//----- nvinfo : EIATTR_SPARSE_MMA_MASK
	.align		4
.L_1215:
        /*0018*/ 	.byte	0x03, 0x50
        /*001a*/ 	.short	0x0000


	//----- nvinfo : EIATTR_MAXREG_COUNT
	.align		4
        /*001c*/ 	.byte	0x03, 0x1b
        /*001e*/ 	.short	0x0080


	//----- nvinfo : EIATTR_NUM_BARRIERS
	.align		4
        /*0020*/ 	.byte	0x02, 0x4c
        /*0022*/ 	.byte	0x10
	.zero		1


	//----- nvinfo : EIATTR_EXTERNS
	.align		4
        /*0024*/ 	.byte	0x04, 0x0f
        /*0026*/ 	.short	(.L_1217 - .L_1216)


	//   ....[0]....
	.align		4
.L_1216:
        /*0028*/ 	.word	index@(__assertfail)


	//----- nvinfo : EIATTR_ANNOTATIONS
	.align		4
.L_1217:
        /*002c*/ 	.byte	0x04, 0x55
        /*002e*/ 	.short	(.L_1219 - .L_1218)


	//   ....[0]....
.L_1218:
        /* <DEDUP_REMOVED lines=20> */


	//----- nvinfo : EIATTR_MERCURY_ISA_VERSION
	.align		4
.L_1219:
        /*0160*/ 	.byte	0x03, 0x5f
        /*0162*/ 	.short	0x0101


	//----- nvinfo : EIATTR_UNUSED_LOAD_BYTE_OFFSET
	.align		4
        /*0164*/ 	.byte	0x04, 0x44
        /*0166*/ 	.short	(.L_1221 - .L_1220)


	//   ....[0]....
.L_1220:
        /*0168*/ 	.word	0x00000980
        /*016c*/ 	.word	0x0000fff0


	//   ....[1]....
        /*0170*/ 	.word	0x0000ebb0
        /*0174*/ 	.word	0x0000fff0


	//----- nvinfo : EIATTR_INT_WARP_WIDE_INSTR_OFFSETS
	.align		4
.L_1221:
        /*0178*/ 	.byte	0x04, 0x31
        /*017a*/ 	.short	(.L_1223 - .L_1222)


	//   ....[0]....
.L_1222:
        /*017c*/ 	.word	0x000000c0


	//   ....[1]....
        /*0180*/ 	.word	0x000000d0


	//   ....[2]....
        /*0184*/ 	.word	0x00000170


	//   ....[3]....
        /*0188*/ 	.word	0x000130e0


	//   ....[4]....
        /*018c*/ 	.word	0x00013170


	//   ....[5]....
        /*0190*/ 	.word	0x00015e10


	//   ....[6]....
        /*0194*/ 	.word	0x00015ea0


	//----- nvinfo : EIATTR_COOP_GROUP_MASK_REGIDS
	.align		4
.L_1223:
        /*0198*/ 	.byte	0x04, 0x29
        /*019a*/ 	.short	(.L_1225 - .L_1224)


	//   ....[0]....
.L_1224:
        /*019c*/ 	.word	0xffffffff


	//   ....[1]....
        /*01a0*/ 	.word	0xffffffff


	//   ....[2]....
        /*01a4*/ 	.word	0xffffffff


	//   ....[3]....
        /*01a8*/ 	.word	0xffffffff


	//   ....[4]....
        /*01ac*/ 	.word	0xffffffff


	//   ....[5]....
        /*01b0*/ 	.word	0xffffffff


	//   ....[6]....
        /*01b4*/ 	.word	0xffffffff


	//   ....[7]....
        /*01b8*/ 	.word	0xffffffff


	//   ....[8]....
        /*01bc*/ 	.word	0xffffffff


	//   ....[9]....
        /*01c0*/ 	.word	0xffffffff


	//   ....[10]....
        /*01c4*/ 	.word	0xffffffff


	//   ....[11]....
        /*01c8*/ 	.word	0xffffffff


	//   ....[12]....
        /*01cc*/ 	.word	0xffffffff


	//   ....[13]....
        /*01d0*/ 	.word	0xffffffff


	//   ....[14]....
        /*01d4*/ 	.word	0xffffffff


	//   ....[15]....
        /*01d8*/ 	.word	0xffffffff


	//   ....[16]....
        /*01dc*/ 	.word	0xffffffff


	//   ....[17]....
        /*01e0*/ 	.word	0xffffffff


	//   ....[18]....
        /*01e4*/ 	.word	0xffffffff


	//   ....[19]....
        /*01e8*/ 	.word	0xffffffff


	//   ....[20]....
        /*01ec*/ 	.word	0xffffffff


	//   ....[21]....
        /*01f0*/ 	.word	0xffffffff


	//   ....[22]....
        /*01f4*/ 	.word	0xffffffff


	//   ....[23]....
        /*01f8*/ 	.word	0xffffffff


	//   ....[24]....
        /*01fc*/ 	.word	0xffffffff


	//   ....[25]....
        /*0200*/ 	.word	0xffffffff


	//   ....[26]....
        /*0204*/ 	.word	0xffffffff


	//   ....[27]....
        /*0208*/ 	.word	0xffffffff


	//   ....[28]....
        /*020c*/ 	.word	0xffffffff


	//   ....[29]....
        /*0210*/ 	.word	0xffffffff


	//   ....[30]....
        /*0214*/ 	.word	0xffffffff


	//   ....[31]....
        /*0218*/ 	.word	0xffffffff


	//   ....[32]....
        /*021c*/ 	.word	0xffffffff


	//   ....[33]....
        /*0220*/ 	.word	0xffffffff


	//   ....[34]....
        /*0224*/ 	.word	0xffffffff


	//   ....[35]....
        /*0228*/ 	.word	0xffffffff


	//   ....[36]....
        /*022c*/ 	.word	0xffffffff


	//   ....[37]....
        /*0230*/ 	.word	0xffffffff


	//   ....[38]....
        /*0234*/ 	.word	0xffffffff


	//   ....[39]....
        /*0238*/ 	.word	0xffffffff


	//   ....[40]....
        /*023c*/ 	.word	0xffffffff


	//   ....[41]....
        /*0240*/ 	.word	0xffffffff


	//   ....[42]....
        /*0244*/ 	.word	0xffffffff


	//   ....[43]....
        /*0248*/ 	.word	0xffffffff


	//   ....[44]....
        /*024c*/ 	.word	0xffffffff


	//   ....[45]....
        /*0250*/ 	.word	0xffffffff


	//   ....[46]....
        /*0254*/ 	.word	0xffffffff


	//   ....[47]....
        /*0258*/ 	.word	0xffffffff


	//   ....[48]....
        /*025c*/ 	.word	0xffffffff


	//   ....[49]....
        /*0260*/ 	.word	0xffffffff


	//   ....[50]....
        /*0264*/ 	.word	0xffffffff


	//   ....[51]....
        /*0268*/ 	.word	0xffffffff


	//   ....[52]....
        /*026c*/ 	.word	0xffffffff


	//   ....[53]....
        /*0270*/ 	.word	0xffffffff


	//   ....[54]....
        /*0274*/ 	.word	0xffffffff


	//   ....[55]....
        /*0278*/ 	.word	0xffffffff


	//   ....[56]....
        /*027c*/ 	.word	0xffffffff


	//   ....[57]....
        /*0280*/ 	.word	0xffffffff


	//   ....[58]....
        /*0284*/ 	.word	0xffffffff


	//   ....[59]....
        /*0288*/ 	.word	0xffffffff


	//   ....[60]....
        /*028c*/ 	.word	0xffffffff


	//   ....[61]....
        /*0290*/ 	.word	0xffffffff


	//   ....[62]....
        /*0294*/ 	.word	0xffffffff


	//   ....[63]....
        /*0298*/ 	.word	0xffffffff


	//   ....[64]....
        /*029c*/ 	.word	0xffffffff


	//   ....[65]....
        /*02a0*/ 	.word	0xffffffff


	//   ....[66]....
        /*02a4*/ 	.word	0xffffffff


	//   ....[67]....
        /*02a8*/ 	.word	0xffffffff


	//   ....[68]....
        /*02ac*/ 	.word	0xffffffff


	//   ....[69]....
        /*02b0*/ 	.word	0xffffffff


	//   ....[70]....
        /*02b4*/ 	.word	0xffffffff


	//   ....[71]....
        /*02b8*/ 	.word	0xffffffff


	//   ....[72]....
        /*02bc*/ 	.word	0xffffffff


	//   ....[73]....
        /*02c0*/ 	.word	0xffffffff


	//   ....[74]....
        /*02c4*/ 	.word	0xffffffff


	//   ....[75]....
        /*02c8*/ 	.word	0xffffffff


	//   ....[76]....
        /*02cc*/ 	.word	0xffffffff


	//   ....[77]....
        /*02d0*/ 	.word	0xffffffff


	//   ....[78]....
        /*02d4*/ 	.word	0xffffffff


	//   ....[79]....
        /*02d8*/ 	.word	0xffffffff


	//   ....[80]....
        /*02dc*/ 	.word	0xffffffff


	//   ....[81]....
        /*02e0*/ 	.word	0xffffffff


	//   ....[82]....
        /*02e4*/ 	.word	0xffffffff


	//   ....[83]....
        /*02e8*/ 	.word	0xffffffff


	//   ....[84]....
        /*02ec*/ 	.word	0xffffffff


	//   ....[85]....
        /*02f0*/ 	.word	0xffffffff


	//   ....[86]....
        /*02f4*/ 	.word	0xffffffff


	//   ....[87]....
        /*02f8*/ 	.word	0xffffffff


	//   ....[88]....
        /*02fc*/ 	.word	0xffffffff


	//   ....[89]....
        /*0300*/ 	.word	0xffffffff


	//   ....[90]....
        /*0304*/ 	.word	0xffffffff


	//   ....[91]....
        /*0308*/ 	.word	0xffffffff


	//   ....[92]....
        /*030c*/ 	.word	0xffffffff


	//   ....[93]....
        /*0310*/ 	.word	0xffffffff


	//   ....[94]....
        /*0314*/ 	.word	0xffffffff


	//   ....[95]....
        /*0318*/ 	.word	0xffffffff


	//   ....[96]....
        /*031c*/ 	.word	0xffffffff


	//   ....[97]....
        /*0320*/ 	.word	0xffffffff


	//   ....[98]....
        /*0324*/ 	.word	0xffffffff


	//   ....[99]....
        /*0328*/ 	.word	0xffffffff


	//   ....[100]....
        /*032c*/ 	.word	0xffffffff


	//   ....[101]....
        /*0330*/ 	.word	0xffffffff


	//   ....[102]....
        /*0334*/ 	.word	0xffffffff


	//   ....[103]....
        /*0338*/ 	.word	0xffffffff


	//   ....[104]....
        /*033c*/ 	.word	0xffffffff


	//   ....[105]....
        /*0340*/ 	.word	0xffffffff


	//   ....[106]....
        /*0344*/ 	.word	0xffffffff


	//   ....[107]....
        /*0348*/ 	.word	0xffffffff


	//   ....[108]....
        /*034c*/ 	.word	0xffffffff


	//   ....[109]....
        /*0350*/ 	.word	0xffffffff


	//   ....[110]....
        /*0354*/ 	.word	0xffffffff


	//   ....[111]....
        /*0358*/ 	.word	0xffffffff


	//   ....[112]....
        /*035c*/ 	.word	0xffffffff


	//   ....[113]....
        /*0360*/ 	.word	0xffffffff


	//   ....[114]....
        /*0364*/ 	.word	0xffffffff


	//   ....[115]....
        /*0368*/ 	.word	0xffffffff


	//   ....[116]....
        /*036c*/ 	.word	0xffffffff


	//   ....[117]....
        /*0370*/ 	.word	0xffffffff


	//   ....[118]....
        /*0374*/ 	.word	0xffffffff


	//   ....[119]....
        /*0378*/ 	.word	0xffffffff


	//   ....[120]....
        /*037c*/ 	.word	0xffffffff


	//   ....[121]....
        /*0380*/ 	.word	0xffffffff


	//   ....[122]....
        /*0384*/ 	.word	0xffffffff


	//   ....[123]....
        /*0388*/ 	.word	0xffffffff


	//   ....[124]....
        /*038c*/ 	.word	0xffffffff


	//   ....[125]....
        /*0390*/ 	.word	0xffffffff


	//   ....[126]....
        /*0394*/ 	.word	0xffffffff


	//   ....[127]....
        /*0398*/ 	.word	0xffffffff


	//   ....[128]....
        /*039c*/ 	.word	0xffffffff


	//   ....[129]....
        /*03a0*/ 	.word	0xffffffff


	//   ....[130]....
        /*03a4*/ 	.word	0xffffffff


	//   ....[131]....
        /*03a8*/ 	.word	0xffffffff


	//   ....[132]....
        /*03ac*/ 	.word	0xffffffff


	//   ....[133]....
        /*03b0*/ 	.word	0x0500000f


	//   ....[134]....
        /*03b4*/ 	.word	0x0500000f


	//   ....[135]....
        /*03b8*/ 	.word	0x0500000f


	//   ....[136]....
        /*03bc*/ 	.word	0x0500000f


	//   ....[137]....
        /*03c0*/ 	.word	0x0500000f


	//   ....[138]....
        /*03c4*/ 	.word	0x0500000f


	//   ....[139]....
        /*03c8*/ 	.word	0x0500000f


	//   ....[140]....
        /*03cc*/ 	.word	0x0500000f


	//   ....[141]....
        /*03d0*/ 	.word	0x0500000f


	//   ....[142]....
        /*03d4*/ 	.word	0x0500000f


	//   ....[143]....
        /*03d8*/ 	.word	0x0500000f


	//   ....[144]....
        /*03dc*/ 	.word	0x0500000f


	//   ....[145]....
        /*03e0*/ 	.word	0x0500000f


	//   ....[146]....
        /*03e4*/ 	.word	0x0500000f


	//   ....[147]....
        /*03e8*/ 	.word	0x0500000f


	//   ....[148]....
        /*03ec*/ 	.word	0x0500000f


	//   ....[149]....
        /*03f0*/ 	.word	0x0500000f


	//   ....[150]....
        /*03f4*/ 	.word	0x0500000f


	//   ....[151]....
        /*03f8*/ 	.word	0x0500000f


	//   ....[152]....
        /*03fc*/ 	.word	0x0500000f


	//   ....[153]....
        /*0400*/ 	.word	0x0500000f


	//   ....[154]....
        /*0404*/ 	.word	0x0500000f


	//   ....[155]....
        /*0408*/ 	.word	0x0500000f


	//   ....[156]....
        /*040c*/ 	.word	0x0500000f


	//   ....[157]....
        /*0410*/ 	.word	0x0500000f


	//   ....[158]....
        /*0414*/ 	.word	0x0500000f


	//   ....[159]....
        /*0418*/ 	.word	0x0500000f


	//   ....[160]....
        /*041c*/ 	.word	0x0500000f


	//   ....[161]....
        /*0420*/ 	.word	0x0500000f


	//   ....[162]....
        /*0424*/ 	.word	0x0500000f


	//   ....[163]....
        /*0428*/ 	.word	0x0500000f


	//   ....[164]....
        /*042c*/ 	.word	0x0500000f


	//   ....[165]....
        /*0430*/ 	.word	0x0500000f


	//   ....[166]....
        /*0434*/ 	.word	0x0500000f


	//   ....[167]....
        /*0438*/ 	.word	0x0500000f


	//   ....[168]....
        /*043c*/ 	.word	0x0500000f


	//   ....[169]....
        /*0440*/ 	.word	0x0500000f


	//   ....[170]....
        /*0444*/ 	.word	0x0500000f


	//   ....[171]....
        /*0448*/ 	.word	0x0500000f


	//   ....[172]....
        /*044c*/ 	.word	0x0500000f


	//   ....[173]....
        /*0450*/ 	.word	0x0500000f


	//   ....[174]....
        /*0454*/ 	.word	0x0500000f


	//   ....[175]....
        /*0458*/ 	.word	0x0500000f


	//   ....[176]....
        /*045c*/ 	.word	0x0500000f


	//   ....[177]....
        /*0460*/ 	.word	0x0500000f


	//   ....[178]....
        /*0464*/ 	.word	0x0500000f


	//   ....[179]....
        /*0468*/ 	.word	0x0500000f


	//   ....[180]....
        /*046c*/ 	.word	0x0500000f


	//   ....[181]....
        /*0470*/ 	.word	0x0500000f


	//   ....[182]....
        /*0474*/ 	.word	0x0500000f


	//   ....[183]....
        /*0478*/ 	.word	0x0500000f


	//   ....[184]....
        /*047c*/ 	.word	0x0500000f


	//   ....[185]....
        /*0480*/ 	.word	0x0500000f


	//   ....[186]....
        /*0484*/ 	.word	0x0500000f


	//   ....[187]....
        /*0488*/ 	.word	0x0500000f


	//   ....[188]....
        /*048c*/ 	.word	0x0500000f


	//   ....[189]....
        /*0490*/ 	.word	0x0500000f


	//   ....[190]....
        /*0494*/ 	.word	0x0500000f


	//   ....[191]....
        /*0498*/ 	.word	0x0500000f


	//   ....[192]....
        /*049c*/ 	.word	0x0500000f


	//   ....[193]....
        /*04a0*/ 	.word	0x0500000f


	//   ....[194]....
        /*04a4*/ 	.word	0x0500000f


	//   ....[195]....
        /*04a8*/ 	.word	0x0500000f


	//   ....[196]....
        /*04ac*/ 	.word	0x0500000f


	//----- nvinfo : EIATTR_COOP_GROUP_INSTR_OFFSETS
	.align		4
.L_1225:
        /*04b0*/ 	.byte	0x04, 0x28
        /*04b2*/ 	.short	(.L_1227 - .L_1226)


	//   ....[0]....
.L_1226:
        /*04b4*/ 	.word	0x00000080


	//   ....[1]....
        /*04b8*/ 	.word	0x00000090


	//   ....[2]....
        /*04bc*/ 	.word	0x000002d0


	//   ....[3]....
        /*04c0*/ 	.word	0x00000430


	//   ....[4]....
        /*04c4*/ 	.word	0x00000550


	//   ....[5]....
        /*04c8*/ 	.word	0x000006b0


	//   ....[6]....
        /*04cc*/ 	.word	0x00001e90


	//   ....[7]....
        /*04d0*/ 	.word	0x00002630


	//   ....[8]....
        /*04d4*/ 	.word	0x00002870


	//   ....[9]....
        /*04d8*/ 	.word	0x00003be0


	//   ....[10]....
        /*04dc*/ 	.word	0x00003cf0


	//   ....[11]....
        /*04e0*/ 	.word	0x00004530


	//   ....[12]....
        /*04e4*/ 	.word	0x000045a0


	//   ....[13]....
        /*04e8*/ 	.word	0x00005160


	//   ....[14]....
        /*04ec*/ 	.word	0x00005ef0


	//   ....[15]....
        /*04f0*/ 	.word	0x00006120


	//   ....[16]....
        /*04f4*/ 	.word	0x00007070


	//   ....[17]....
        /*04f8*/ 	.word	0x00007160


	//   ....[18]....
        /*04fc*/ 	.word	0x000078d0


	//   ....[19]....
        /*0500*/ 	.word	0x00007930


	//   ....[20]....
        /*0504*/ 	.word	0x00008930


	//   ....[21]....
        /*0508*/ 	.word	0x00009710


	//   ....[22]....
        /*050c*/ 	.word	0x00009730


	//   ....[23]....
        /*0510*/ 	.word	0x00009950


	//   ....[24]....
        /*0514*/ 	.word	0x00009980


	//   ....[25]....
        /*0518*/ 	.word	0x0000acb0


	//   ....[26]....
        /*051c*/ 	.word	0x0000b700


	//   ....[27]....
        /*0520*/ 	.word	0x0000b930


	//   ....[28]....
        /*0524*/ 	.word	0x0000c880


	//   ....[29]....
        /*0528*/ 	.word	0x0000c970


	//   ....[30]....
        /*052c*/ 	.word	0x0000d0e0


	//   ....[31]....
        /*0530*/ 	.word	0x0000d140


	//   ....[32]....
        /*0534*/ 	.word	0x0000e140


	//   ....[33]....
        /*0538*/ 	.word	0x0000e250


	//   ....[34]....
        /*053c*/ 	.word	0x0000e2b0


	//   ....[35]....
        /*0540*/ 	.word	0x0000e370


	//   ....[36]....
        /*0544*/ 	.word	0x0000e3a0


	//   ....[37]....
        /*0548*/ 	.word	0x0000f5e0


	//   ....[38]....
        /*054c*/ 	.word	0x0000f600


	//   ....[39]....
        /*0550*/ 	.word	0x0000f610


	//   ....[40]....
        /*0554*/ 	.word	0x0000f620


	//   ....[41]....
        /*0558*/ 	.word	0x0000fc40


	//   ....[42]....
        /*055c*/ 	.word	0x0000fc60


	//   ....[43]....
        /*0560*/ 	.word	0x0000fd90


	//   ....[44]....
        /*0564*/ 	.word	0x0000fdb0


	//   ....[45]....
        /*0568*/ 	.word	0x00010220


	//   ....[46]....
        /*056c*/ 	.word	0x00010230


	//   ....[47]....
        /*0570*/ 	.word	0x00010570


	//   ....[48]....
        /*0574*/ 	.word	0x00010580


	//   ....[49]....
        /*0578*/ 	.word	0x000111c0


	//   ....[50]....
        /*057c*/ 	.word	0x000111d0


	//   ....[51]....
        /*0580*/ 	.word	0x000112d0


	//   ....[52]....
        /*0584*/ 	.word	0x000112f0


	//   ....[53]....
        /*0588*/ 	.word	0x00011480


	//   ....[54]....
        /*058c*/ 	.word	0x00011680


	//   ....[55]....
        /*0590*/ 	.word	0x000116b0


	//   ....[56]....
        /*0594*/ 	.word	0x000116e0


	//   ....[57]....
        /*0598*/ 	.word	0x00011710


	//   ....[58]....
        /*059c*/ 	.word	0x00011740


	//   ....[59]....
        /*05a0*/ 	.word	0x00011770


	//   ....[60]....
        /*05a4*/ 	.word	0x000118d0


	//   ....[61]....
        /*05a8*/ 	.word	0x00011900


	//   ....[62]....
        /*05ac*/ 	.word	0x00011930


	//   ....[63]....
        /*05b0*/ 	.word	0x00011960


	//   ....[64]....
        /*05b4*/ 	.word	0x00011990


	//   ....[65]....
        /*05b8*/ 	.word	0x000119c0


	//   ....[66]....
        /*05bc*/ 	.word	0x00011a50


	//   ....[67]....
        /*05c0*/ 	.word	0x00011a80


	//   ....[68]....
        /*05c4*/ 	.word	0x00011a90


	//   ....[69]....
        /*05c8*/ 	.word	0x00011ad0


	//   ....[70]....
        /*05cc*/ 	.word	0x00013d40


	//   ....[71]....
        /*05d0*/ 	.word	0x00013d60


	//   ....[72]....
        /*05d4*/ 	.word	0x00013e10


	//   ....[73]....
        /*05d8*/ 	.word	0x00013e30


	//   ....[74]....
        /*05dc*/ 	.word	0x00013ed0


	//   ....[75]....
        /*05e0*/ 	.word	0x00013ef0


	//   ....[76]....
        /*05e4*/ 	.word	0x00013f00


	//   ....[77]....
        /*05e8*/ 	.word	0x00013f10


	//   ....[78]....
        /*05ec*/ 	.word	0x00014890


	//   ....[79]....
        /*05f0*/ 	.word	0x000148a0


	//   ....[80]....
        /*05f4*/ 	.word	0x00014900


	//   ....[81]....
        /*05f8*/ 	.word	0x00014940


	//   ....[82]....
        /*05fc*/ 	.word	0x000149a0


	//   ....[83]....
        /*0600*/ 	.word	0x000149e0


	//   ....[84]....
        /*0604*/ 	.word	0x000149f0


	//   ....[85]....
        /*0608*/ 	.word	0x00014a10


	//   ....[86]....
        /*060c*/ 	.word	0x00014af0


	//   ....[87]....
        /*0610*/ 	.word	0x00014b30


	//   ....[88]....
        /*0614*/ 	.word	0x00014b40


	//   ....[89]....
        /*0618*/ 	.word	0x00014b60


	//   ....[90]....
        /*061c*/ 	.word	0x000153f0


	//   ....[91]....
        /*0620*/ 	.word	0x00015400


	//   ....[92]....
        /*0624*/ 	.word	0x00015420


	//   ....[93]....
        /*0628*/ 	.word	0x000154a0


	//   ....[94]....
        /*062c*/ 	.word	0x000154b0


	//   ....[95]....
        /*0630*/ 	.word	0x00015510


	//   ....[96]....
        /*0634*/ 	.word	0x00015540


	//   ....[97]....
        /*0638*/ 	.word	0x00015580


	//   ....[98]....
        /*063c*/ 	.word	0x00015870


	//   ....[99]....
        /*0640*/ 	.word	0x00015890


	//   ....[100]....
        /*0644*/ 	.word	0x00015930


	//   ....[101]....
        /*0648*/ 	.word	0x00015940


	//   ....[102]....
        /*064c*/ 	.word	0x000159d0


	//   ....[103]....
        /*0650*/ 	.word	0x000159e0


	//   ....[104]....
        /*0654*/ 	.word	0x000159f0


	//   ....[105]....
        /*0658*/ 	.word	0x00015a80


	//   ....[106]....
        /*065c*/ 	.word	0x00016090


	//   ....[107]....
        /*0660*/ 	.word	0x000160a0


	//   ....[108]....
        /*0664*/ 	.word	0x00016130


	//   ....[109]....
        /*0668*/ 	.word	0x000161d0


	//   ....[110]....
        /*066c*/ 	.word	0x000161f0


	//   ....[111]....
        /*0670*/ 	.word	0x00016270


	//   ....[112]....
        /*0674*/ 	.word	0x00016290


	//   ....[113]....
        /*0678*/ 	.word	0x000162a0


	//   ....[114]....
        /*067c*/ 	.word	0x000166d0


	//   ....[115]....
        /*0680*/ 	.word	0x00016700


	//   ....[116]....
        /*0684*/ 	.word	0x00016760


	//   ....[117]....
        /*0688*/ 	.word	0x00016790


	//   ....[118]....
        /*068c*/ 	.word	0x000167c0


	//   ....[119]....
        /*0690*/ 	.word	0x000167f0


	//   ....[120]....
        /*0694*/ 	.word	0x00016820


	//   ....[121]....
        /*0698*/ 	.word	0x00016850


	//   ....[122]....
        /*069c*/ 	.word	0x000169f0


	//   ....[123]....
        /*06a0*/ 	.word	0x00016a20


	//   ....[124]....
        /*06a4*/ 	.word	0x00016a50


	//   ....[125]....
        /*06a8*/ 	.word	0x00016a80


	//   ....[126]....
        /*06ac*/ 	.word	0x00016ab0


	//   ....[127]....
        /*06b0*/ 	.word	0x00016ae0


	//   ....[128]....
        /*06b4*/ 	.word	0x00016ba0


	//   ....[129]....
        /*06b8*/ 	.word	0x00016bc0


	//   ....[130]....
        /*06bc*/ 	.word	0x00016be0


	//   ....[131]....
        /*06c0*/ 	.word	0x00016c40


	//   ....[132]....
        /*06c4*/ 	.word	0x00017670


	//   ....[133]....
        /*06c8*/ 	.word	0x00017cd0


	//   ....[134]....
        /*06cc*/ 	.word	0x00017dc0


	//   ....[135]....
        /*06d0*/ 	.word	0x00017e60


	//   ....[136]....
        /*06d4*/ 	.word	0x00017ec0


	//   ....[137]....
        /*06d8*/ 	.word	0x00017fd0


	//   ....[138]....
        /*06dc*/ 	.word	0x00018040


	//   ....[139]....
        /*06e0*/ 	.word	0x00018150


	//   ....[140]....
        /*06e4*/ 	.word	0x000181c0


	//   ....[141]....
        /*06e8*/ 	.word	0x00018260


	//   ....[142]....
        /*06ec*/ 	.word	0x00018380


	//   ....[143]....
        /*06f0*/ 	.word	0x000183e0


	//   ....[144]....
        /*06f4*/ 	.word	0x00018440


	//   ....[145]....
        /*06f8*/ 	.word	0x00018550


	//   ....[146]....
        /*06fc*/ 	.word	0x000185b0


	//   ....[147]....
        /*0700*/ 	.word	0x000186b0


	//   ....[148]....
        /*0704*/ 	.word	0x00018710


	//   ....[149]....
        /*0708*/ 	.word	0x00018810


	//   ....[150]....
        /*070c*/ 	.word	0x00018870


	//   ....[151]....
        /*0710*/ 	.word	0x00018980


	//   ....[152]....
        /*0714*/ 	.word	0x000189e0


	//   ....[153]....
        /*0718*/ 	.word	0x00018ac0


	//   ....[154]....
        /*071c*/ 	.word	0x00018c00


	//   ....[155]....
        /*0720*/ 	.word	0x00018ce0


	//   ....[156]....
        /*0724*/ 	.word	0x00018d60


	//   ....[157]....
        /*0728*/ 	.word	0x00018e40


	//   ....[158]....
        /*072c*/ 	.word	0x00018ea0


	//   ....[159]....
        /*0730*/ 	.word	0x00018f70


	//   ....[160]....
        /*0734*/ 	.word	0x00018fd0


	//   ....[161]....
        /*0738*/ 	.word	0x000190b0


	//   ....[162]....
        /*073c*/ 	.word	0x000191a0


	//   ....[163]....
        /*0740*/ 	.word	0x00019240


	//   ....[164]....
        /*0744*/ 	.word	0x000192a0


	//   ....[165]....
        /*0748*/ 	.word	0x000193a0


	//   ....[166]....
        /*074c*/ 	.word	0x00019400


	//   ....[167]....
        /*0750*/ 	.word	0x00019500


	//   ....[168]....
        /*0754*/ 	.word	0x00019560


	//   ....[169]....
        /*0758*/ 	.word	0x00019630


	//   ....[170]....
        /*075c*/ 	.word	0x00019780


	//   ....[171]....
        /*0760*/ 	.word	0x00019830


	//   ....[172]....
        /*0764*/ 	.word	0x00019940


	//   ....[173]....
        /*0768*/ 	.word	0x00019a20


	//   ....[174]....
        /*076c*/ 	.word	0x00019a80


	//   ....[175]....
        /*0770*/ 	.word	0x00019b70


	//   ....[176]....
        /*0774*/ 	.word	0x00019bd0


	//   ....[177]....
        /*0778*/ 	.word	0x00019cb0


	//   ....[178]....
        /*077c*/ 	.word	0x00019d40


	//   ....[179]....
        /*0780*/ 	.word	0x00019de0


	//   ....[180]....
        /*0784*/ 	.word	0x00019f50


	//   ....[181]....
        /*0788*/ 	.word	0x00019fc0


	//   ....[182]....
        /*078c*/ 	.word	0x0001a030


	//   ....[183]....
        /*0790*/ 	.word	0x0001a0a0


	//   ....[184]....
        /*0794*/ 	.word	0x0001a110


	//   ....[185]....
        /*0798*/ 	.word	0x0001a190


	//   ....[186]....
        /*079c*/ 	.word	0x0001a210


	//   ....[187]....
        /*07a0*/ 	.word	0x0001a2a0


	//   ....[188]....
        /*07a4*/ 	.word	0x0001a310


	//   ....[189]....
        /*07a8*/ 	.word	0x0001a380


	//   ....[190]....
        /*07ac*/ 	.word	0x0001a3f0


	//   ....[191]....
        /*07b0*/ 	.word	0x0001a470


	//   ....[192]....
        /*07b4*/ 	.word	0x0001a4e0


	//   ....[193]....
        /*07b8*/ 	.word	0x0001a590


	//   ....[194]....
        /*07bc*/ 	.word	0x0001a5e0


	//   ....[195]....
        /*07c0*/ 	.word	0x0001a670


	//   ....[196]....
        /*07c4*/ 	.word	0x0001a7a0


	//----- nvinfo : EIATTR_REG_RECONFIG
	.align		4
.L_1227:
        /*07c8*/ 	.byte	0x01, 0x54
	.zero		2


	//----- nvinfo : EIATTR_SYSCALL_OFFSETS
	.align		4
        /*07cc*/ 	.byte	0x04, 0x46
        /*07ce*/ 	.short	(.L_1229 - .L_1228)


	//   ....[0]....
.L_1228:
        /*07d0*/ 	.word	0x00002080


	//   ....[1]....
        /*07d4*/ 	.word	0x000132d0


	//   ....[2]....
        /*07d8*/ 	.word	0x00013420


	//   ....[3]....
        /*07dc*/ 	.word	0x00013510


	//   ....[4]....
        /*07e0*/ 	.word	0x00014300


	//----- nvinfo : EIATTR_MBARRIER_INSTR_OFFSETS
	.align		4
.L_1229:
        /*07e4*/ 	.byte	0x04, 0x39
        /*07e6*/ 	.short	(.L_1231 - .L_1230)


	//   ....[0]....
.L_1230:
        /*07e8*/ 	.word	0x00000180
        /*07ec*/ 	.word	0x000000ff
        /*07f0*/ 	.word	0x0002d800
        /*07f4*/ 	.short	0x0100
        /*07f6*/ 	.byte	0x08
	.zero		1


	//   ....[1]....
        /*07f8*/ 	.word	0x00000190
        /*07fc*/ 	.word	0x000000ff
        /*0800*/ 	.word	0x0002d820
        /*0804*/ 	.short	0x0100
        /*0806*/ 	.byte	0x08
	.zero		1


	//   ....[2]....
        /*0808*/ 	.word	0x00000280
        /*080c*/ 	.word	0x000000ff
        /*0810*/ 	.word	0x0002d830
        /*0814*/ 	.short	0x0100
        /*0816*/ 	.byte	0x08
	.zero		1


	//   ....[3]....
        /*0818*/ 	.word	0x00000290
        /*081c*/ 	.word	0x000000ff
        /*0820*/ 	.word	0x0002d840
        /*0824*/ 	.short	0x0100
        /*0826*/ 	.byte	0x08
	.zero		1


	//   ....[4]....
        /*0828*/ 	.word	0x000002a0
        /*082c*/ 	.word	0x000000ff
        /*0830*/ 	.word	0x0002d838
        /*0834*/ 	.short	0x0100
        /*0836*/ 	.byte	0x08
	.zero		1


	//   ....[5]....
        /*0838*/ 	.word	0x000002b0
        /*083c*/ 	.word	0x000000ff
        /*0840*/ 	.word	0x0002d848
        /*0844*/ 	.short	0x0100
        /*0846*/ 	.byte	0x08
	.zero		1


	//   ....[6]....
        /*0848*/ 	.word	0x000003e0
        /*084c*/ 	.word	0x000000ff
        /*0850*/ 	.word	0x0002d850
        /*0854*/ 	.short	0x0100
        /*0856*/ 	.byte	0x08
	.zero		1


	//   ....[7]....
        /*0858*/ 	.word	0x000003f0
        /*085c*/ 	.word	0x000000ff
        /*0860*/ 	.word	0x0002d860
        /*0864*/ 	.short	0x0100
        /*0866*/ 	.byte	0x08
	.zero		1


	//   ....[8]....
        /*0868*/ 	.word	0x00000400
        /*086c*/ 	.word	0x000000ff
        /*0870*/ 	.word	0x0002d858
        /*0874*/ 	.short	0x0100
        /*0876*/ 	.byte	0x08
	.zero		1


	//   ....[9]....
        /*0878*/ 	.word	0x00000410
        /*087c*/ 	.word	0x000000ff
        /*0880*/ 	.word	0x0002d868
        /*0884*/ 	.short	0x0100
        /*0886*/ 	.byte	0x08
	.zero		1


	//   ....[10]....
        /*0888*/ 	.word	0x00000500
        /*088c*/ 	.word	0x000000ff
        /*0890*/ 	.word	0x0002d870
        /*0894*/ 	.short	0x0100
        /*0896*/ 	.byte	0x06
	.zero		1


	//   ....[11]....
        /*0898*/ 	.word	0x00000510
        /*089c*/ 	.word	0x000000ff
        /*08a0*/ 	.word	0x0002d880
        /*08a4*/ 	.short	0x0100
        /*08a6*/ 	.byte	0x06
	.zero		1


	//   ....[12]....
        /*08a8*/ 	.word	0x00000520
        /*08ac*/ 	.word	0x000000ff
        /*08b0*/ 	.word	0x0002d878
        /*08b4*/ 	.short	0x0100
        /*08b6*/ 	.byte	0x06
	.zero		1


	//   ....[13]....
        /*08b8*/ 	.word	0x00000530
        /*08bc*/ 	.word	0x000000ff
        /*08c0*/ 	.word	0x0002d888
        /*08c4*/ 	.short	0x0100
        /*08c6*/ 	.byte	0x06
	.zero		1


	//   ....[14]....
        /*08c8*/ 	.word	0x00000660
        /*08cc*/ 	.word	0x000000ff
        /*08d0*/ 	.word	0x0002d890
        /*08d4*/ 	.short	0x0100
        /*08d6*/ 	.byte	0x08
	.zero		1


	//   ....[15]....
        /*08d8*/ 	.word	0x00000670
        /*08dc*/ 	.word	0x000000ff
        /*08e0*/ 	.word	0x0002d8a0
        /*08e4*/ 	.short	0x0100
        /*08e6*/ 	.byte	0x08
	.zero		1


	//   ....[16]....
        /*08e8*/ 	.word	0x00000680
        /*08ec*/ 	.word	0x000000ff
        /*08f0*/ 	.word	0x0002d898
        /*08f4*/ 	.short	0x0100
        /*08f6*/ 	.byte	0x08
	.zero		1


	//   ....[17]....
        /*08f8*/ 	.word	0x00000690
        /*08fc*/ 	.word	0x000000ff
        /*0900*/ 	.word	0x0002d8a8
        /*0904*/ 	.short	0x0100
        /*0906*/ 	.byte	0x08
	.zero		1


	//   ....[18]....
        /*0908*/ 	.word	0x000007d0
        /*090c*/ 	.word	0x000000ff
        /*0910*/ 	.word	0x0002d8b0
        /*0914*/ 	.short	0x0100
        /*0916*/ 	.byte	0x08
	.zero		1


	//   ....[19]....
        /*0918*/ 	.word	0x000007e0
        /*091c*/ 	.word	0x000000ff
        /*0920*/ 	.word	0x0002d8c0
        /*0924*/ 	.short	0x0100
        /*0926*/ 	.byte	0x08
	.zero		1


	//   ....[20]....
        /*0928*/ 	.word	0x000007f0
        /*092c*/ 	.word	0x000000ff
        /*0930*/ 	.word	0x0002d8b8
        /*0934*/ 	.short	0x0100
        /*0936*/ 	.byte	0x08
	.zero		1


	//   ....[21]....
        /*0938*/ 	.word	0x00000800
        /*093c*/ 	.word	0x000000ff
        /*0940*/ 	.word	0x0002d8c8
        /*0944*/ 	.short	0x0100
        /*0946*/ 	.byte	0x08
	.zero		1


	//   ....[22]....
        /*0948*/ 	.word	0x00002100
        /*094c*/ 	.word	0x000000ff
        /*0950*/ 	.word	0x0002d800
        /*0954*/ 	.short	0x010a
        /*0956*/ 	.byte	0x29
	.zero		1


	//   ....[23]....
        /*0958*/ 	.word	0x00002180
        /*095c*/ 	.word	0x00000003
        /*0960*/ 	.word	0x0002d830
        /*0964*/ 	.short	0x010a
        /*0966*/ 	.byte	0x3f
	.zero		1


	//   ....[24]....
        /*0968*/ 	.word	0x000021c0
        /*096c*/ 	.word	0x00000003
        /*0970*/ 	.word	0x0002d830
        /*0974*/ 	.short	0x010a
        /*0976*/ 	.byte	0x3f
	.zero		1


	//   ....[25]....
        /*0978*/ 	.word	0x00002620
        /*097c*/ 	.word	0x000000ff
        /*0980*/ 	.word	0x00000000
        /*0984*/ 	.short	0x0101
        /*0986*/ 	.byte	0x06
	.zero		1


	//   ....[26]....
        /*0988*/ 	.word	0x00005600
        /*098c*/ 	.word	0x000000ff
        /*0990*/ 	.word	0x0002d830
        /*0994*/ 	.short	0x010a
        /*0996*/ 	.byte	0x06
	.zero		1


	//   ....[27]....
        /*0998*/ 	.word	0x00005640
        /*099c*/ 	.word	0x000000ff
        /*09a0*/ 	.word	0x0002d830
        /*09a4*/ 	.short	0x010a
        /*09a6*/ 	.byte	0x06
	.zero		1


	//   ....[28]....
        /*09a8*/ 	.word	0x00005910
        /*09ac*/ 	.word	0x000000ff
        /*09b0*/ 	.word	0x0002d850
        /*09b4*/ 	.short	0x010a
        /*09b6*/ 	.byte	0x06
	.zero		1


	//   ....[29]....
        /*09b8*/ 	.word	0x00005950
        /*09bc*/ 	.word	0x000000ff
        /*09c0*/ 	.word	0x0002d850
        /*09c4*/ 	.short	0x010a
        /*09c6*/ 	.byte	0x06
	.zero		1


	//   ....[30]....
        /*09c8*/ 	.word	0x00005f40
        /*09cc*/ 	.word	0x000000ff
        /*09d0*/ 	.word	0x00000000
        /*09d4*/ 	.short	0x0101
        /*09d6*/ 	.byte	0x06
	.zero		1


	//   ....[31]....
        /*09d8*/ 	.word	0x000083d0
        /*09dc*/ 	.word	0x000000ff
        /*09e0*/ 	.word	0x00000000
        /*09e4*/ 	.short	0x0101
        /*09e6*/ 	.byte	0x06
	.zero		1


	//   ....[32]....
        /*09e8*/ 	.word	0x00008d00
        /*09ec*/ 	.word	0x000000ff
        /*09f0*/ 	.word	0x0002d830
        /*09f4*/ 	.short	0x010a
        /*09f6*/ 	.byte	0x06
	.zero		1


	//   ....[33]....
        /*09f8*/ 	.word	0x00008d40
        /*09fc*/ 	.word	0x000000ff
        /*0a00*/ 	.word	0x0002d830
        /*0a04*/ 	.short	0x010a
        /*0a06*/ 	.byte	0x06
	.zero		1


	//   ....[34]....
        /*0a08*/ 	.word	0x00009010
        /*0a0c*/ 	.word	0x000000ff
        /*0a10*/ 	.word	0x0002d850
        /*0a14*/ 	.short	0x010a
        /*0a16*/ 	.byte	0x06
	.zero		1


	//   ....[35]....
        /*0a18*/ 	.word	0x00009050
        /*0a1c*/ 	.word	0x000000ff
        /*0a20*/ 	.word	0x0002d850
        /*0a24*/ 	.short	0x010a
        /*0a26*/ 	.byte	0x06
	.zero		1


	//   ....[36]....
        /*0a28*/ 	.word	0x00009550
        /*0a2c*/ 	.word	0x000000ff
        /*0a30*/ 	.word	0x00000000
        /*0a34*/ 	.short	0x0101
        /*0a36*/ 	.byte	0x06
	.zero		1


	//   ....[37]....
        /*0a38*/ 	.word	0x0000a750
        /*0a3c*/ 	.word	0x000000ff
        /*0a40*/ 	.word	0x00000000
        /*0a44*/ 	.short	0x0101
        /*0a46*/ 	.byte	0x06
	.zero		1


	//   ....[38]....
        /*0a48*/ 	.word	0x0000ae50
        /*0a4c*/ 	.word	0x000000ff
        /*0a50*/ 	.word	0x0002d830
        /*0a54*/ 	.short	0x010a
        /*0a56*/ 	.byte	0x06
	.zero		1


	//   ....[39]....
        /*0a58*/ 	.word	0x0000ae90
        /*0a5c*/ 	.word	0x000000ff
        /*0a60*/ 	.word	0x0002d830
        /*0a64*/ 	.short	0x010a
        /*0a66*/ 	.byte	0x06
	.zero		1


	//   ....[40]....
        /*0a68*/ 	.word	0x0000b160
        /*0a6c*/ 	.word	0x000000ff
        /*0a70*/ 	.word	0x0002d850
        /*0a74*/ 	.short	0x010a
        /*0a76*/ 	.byte	0x06
	.zero		1


	//   ....[41]....
        /*0a78*/ 	.word	0x0000b1a0
        /*0a7c*/ 	.word	0x000000ff
        /*0a80*/ 	.word	0x0002d850
        /*0a84*/ 	.short	0x010a
        /*0a86*/ 	.byte	0x06
	.zero		1


	//   ....[42]....
        /*0a88*/ 	.word	0x0000b750
        /*0a8c*/ 	.word	0x000000ff
        /*0a90*/ 	.word	0x00000000
        /*0a94*/ 	.short	0x0101
        /*0a96*/ 	.byte	0x06
	.zero		1


	//   ....[43]....
        /*0a98*/ 	.word	0x0000dbe0
        /*0a9c*/ 	.word	0x000000ff
        /*0aa0*/ 	.word	0x00000000
        /*0aa4*/ 	.short	0x0101
        /*0aa6*/ 	.byte	0x06
	.zero		1


	//   ....[44]....
        /*0aa8*/ 	.word	0x0000e1c0
        /*0aac*/ 	.word	0x000000ff
        /*0ab0*/ 	.word	0x0002d850
        /*0ab4*/ 	.short	0x010a
        /*0ab6*/ 	.byte	0x08
	.zero		1


	//   ....[45]....
        /*0ab8*/ 	.word	0x0000e200
        /*0abc*/ 	.word	0x000000ff
        /*0ac0*/ 	.word	0x0002d850
        /*0ac4*/ 	.short	0x010a
        /*0ac6*/ 	.byte	0x08
	.zero		1


	//   ....[46]....
        /*0ac8*/ 	.word	0x0000e890
        /*0acc*/ 	.word	0x000000ff
        /*0ad0*/ 	.word	0x00000000
        /*0ad4*/ 	.short	0x0101
        /*0ad6*/ 	.byte	0x08
	.zero		1


	//   ....[47]....
        /*0ad8*/ 	.word	0x0000fc70
        /*0adc*/ 	.word	0x000000ff
        /*0ae0*/ 	.word	0x00000000
        /*0ae4*/ 	.short	0x0101
        /*0ae6*/ 	.byte	0x04
	.zero		1


	//   ....[48]....
        /*0ae8*/ 	.word	0x00010130
        /*0aec*/ 	.word	0x000000ff
        /*0af0*/ 	.word	0x00000000
        /*0af4*/ 	.short	0x0101
        /*0af6*/ 	.byte	0x04
	.zero		1


	//   ....[49]....
        /*0af8*/ 	.word	0x00013ac0
        /*0afc*/ 	.word	0x00000004
        /*0b00*/ 	.word	0x0002d840
        /*0b04*/ 	.short	0x010a
        /*0b06*/ 	.byte	0x3f
	.zero		1


	//   ....[50]....
        /*0b08*/ 	.word	0x00014050
        /*0b0c*/ 	.word	0x00000004
        /*0b10*/ 	.word	0x0002d830
        /*0b14*/ 	.short	0x0107
        /*0b16*/ 	.byte	0x3f
	.zero		1


	//   ....[51]....
        /*0b18*/ 	.word	0x00014120
        /*0b1c*/ 	.word	0x00000004
        /*0b20*/ 	.word	0x0002d830
        /*0b24*/ 	.short	0x0101
        /*0b26*/ 	.byte	0x3f
	.zero		1


	//   ....[52]....
        /*0b28*/ 	.word	0x00014ca0
        /*0b2c*/ 	.word	0x00000011
        /*0b30*/ 	.word	0x0002d800
        /*0b34*/ 	.short	0x0107
        /*0b36*/ 	.byte	0x3f
	.zero		1


	//   ....[53]....
        /*0b38*/ 	.word	0x00014d90
        /*0b3c*/ 	.word	0x00000011
        /*0b40*/ 	.word	0x0002d800
        /*0b44*/ 	.short	0x0101
        /*0b46*/ 	.byte	0x3f
	.zero		1


	//   ....[54]....
        /*0b48*/ 	.word	0x00014db0
        /*0b4c*/ 	.word	0x00000011
        /*0b50*/ 	.word	0x0002d820
        /*0b54*/ 	.short	0x010a
        /*0b56*/ 	.byte	0x3f
	.zero		1


	//   ....[55]....
        /*0b58*/ 	.word	0x000151d0
        /*0b5c*/ 	.word	0x00000005
        /*0b60*/ 	.word	0x0002d840
        /*0b64*/ 	.short	0x010a
        /*0b66*/ 	.byte	0x3f
	.zero		1


	//   ....[56]....
        /*0b68*/ 	.word	0x00015630
        /*0b6c*/ 	.word	0x00000005
        /*0b70*/ 	.word	0x0002d830
        /*0b74*/ 	.short	0x0107
        /*0b76*/ 	.byte	0x3f
	.zero		1


	//   ....[57]....
        /*0b78*/ 	.word	0x000156f0
        /*0b7c*/ 	.word	0x00000005
        /*0b80*/ 	.word	0x0002d830
        /*0b84*/ 	.short	0x0101
        /*0b86*/ 	.byte	0x3f
	.zero		1


	//   ....[58]....
        /*0b88*/ 	.word	0x00015750
        /*0b8c*/ 	.word	0x00000005
        /*0b90*/ 	.word	0x0002d860
        /*0b94*/ 	.short	0x010a
        /*0b96*/ 	.byte	0x3f
	.zero		1


	//   ....[59]....
        /*0b98*/ 	.word	0x00015c40
        /*0b9c*/ 	.word	0x00000005
        /*0ba0*/ 	.word	0x0002d850
        /*0ba4*/ 	.short	0x0107
        /*0ba6*/ 	.byte	0x3f
	.zero		1


	//   ....[60]....
        /*0ba8*/ 	.word	0x00015d30
        /*0bac*/ 	.word	0x00000005
        /*0bb0*/ 	.word	0x0002d850
        /*0bb4*/ 	.short	0x0101
        /*0bb6*/ 	.byte	0x3f
	.zero		1


	//   ....[61]....
        /*0bb8*/ 	.word	0x00015f50
        /*0bbc*/ 	.word	0x00000000
        /*0bc0*/ 	.word	0x0002d860
        /*0bc4*/ 	.short	0x010a
        /*0bc6*/ 	.byte	0x3f
	.zero		1


	//   ....[62]....
        /*0bc8*/ 	.word	0x000163d0
        /*0bcc*/ 	.word	0x00000000
        /*0bd0*/ 	.word	0x0002d850
        /*0bd4*/ 	.short	0x0107
        /*0bd6*/ 	.byte	0x3f
	.zero		1


	//   ....[63]....
        /*0bd8*/ 	.word	0x000164a0
        /*0bdc*/ 	.word	0x00000000
        /*0be0*/ 	.word	0x0002d850
        /*0be4*/ 	.short	0x0101
        /*0be6*/ 	.byte	0x3f
	.zero		1


	//   ....[64]....
        /*0be8*/ 	.word	0x000175f0
        /*0bec*/ 	.word	0x00000005
        /*0bf0*/ 	.word	0x0002d820
        /*0bf4*/ 	.short	0x010a
        /*0bf6*/ 	.byte	0x3f
	.zero		1


	//   ....[65]....
        /*0bf8*/ 	.word	0x00017770
        /*0bfc*/ 	.word	0x00000003
        /*0c00*/ 	.word	0x0002d840
        /*0c04*/ 	.short	0x010a
        /*0c06*/ 	.byte	0x3f
	.zero		1


	//   ....[66]....
        /*0c08*/ 	.word	0x00017810
        /*0c0c*/ 	.word	0x00000017
        /*0c10*/ 	.word	0x0002d840
        /*0c14*/ 	.short	0x010a
        /*0c16*/ 	.byte	0x3f
	.zero		1


	//   ....[67]....
        /*0c18*/ 	.word	0x00017850
        /*0c1c*/ 	.word	0x00000003
        /*0c20*/ 	.word	0x0002d860
        /*0c24*/ 	.short	0x010a
        /*0c26*/ 	.byte	0x3f
	.zero		1


	//   ....[68]....
        /*0c28*/ 	.word	0x00017890
        /*0c2c*/ 	.word	0x00000017
        /*0c30*/ 	.word	0x0002d860
        /*0c34*/ 	.short	0x010a
        /*0c36*/ 	.byte	0x3f
	.zero		1


	//   ....[69]....
        /*0c38*/ 	.word	0x00017900
        /*0c3c*/ 	.word	0x00000003
        /*0c40*/ 	.word	0x0002d800
        /*0c44*/ 	.short	0x010a
        /*0c46*/ 	.byte	0x3f
	.zero		1


	//   ....[70]....
        /*0c48*/ 	.word	0x00017950
        /*0c4c*/ 	.word	0x00000003
        /*0c50*/ 	.word	0x0002d830
        /*0c54*/ 	.short	0x010a
        /*0c56*/ 	.byte	0x3f
	.zero		1


	//   ....[71]....
        /*0c58*/ 	.word	0x000179b0
        /*0c5c*/ 	.word	0x00000008
        /*0c60*/ 	.word	0x0002d830
        /*0c64*/ 	.short	0x010a
        /*0c66*/ 	.byte	0x3f
	.zero		1


	//   ....[72]....
        /*0c68*/ 	.word	0x00017a10
        /*0c6c*/ 	.word	0x00000007
        /*0c70*/ 	.word	0x0002d850
        /*0c74*/ 	.short	0x010a
        /*0c76*/ 	.byte	0x3f
	.zero		1


	//   ....[73]....
        /*0c78*/ 	.word	0x00017a70
        /*0c7c*/ 	.word	0x00000006
        /*0c80*/ 	.word	0x0002d830
        /*0c84*/ 	.short	0x010a
        /*0c86*/ 	.byte	0x3f
	.zero		1


	//   ....[74]....
        /*0c88*/ 	.word	0x00017ad0
        /*0c8c*/ 	.word	0x00000005
        /*0c90*/ 	.word	0x0002d850
        /*0c94*/ 	.short	0x010a
        /*0c96*/ 	.byte	0x3f
	.zero		1


	//   ....[75]....
        /*0c98*/ 	.word	0x00017b30
        /*0c9c*/ 	.word	0x00000008
        /*0ca0*/ 	.word	0x0002d830
        /*0ca4*/ 	.short	0x010a
        /*0ca6*/ 	.byte	0x3f
	.zero		1


	//   ....[76]....
        /*0ca8*/ 	.word	0x00017b90
        /*0cac*/ 	.word	0x00000007
        /*0cb0*/ 	.word	0x0002d850
        /*0cb4*/ 	.short	0x010a
        /*0cb6*/ 	.byte	0x3f
	.zero		1


	//   ....[77]....
        /*0cb8*/ 	.word	0x00017bf0
        /*0cbc*/ 	.word	0x00000005
        /*0cc0*/ 	.word	0x0002d850
        /*0cc4*/ 	.short	0x010a
        /*0cc6*/ 	.byte	0x3f
	.zero		1


	//   ....[78]....
        /*0cc8*/ 	.word	0x00017d10
        /*0ccc*/ 	.word	0x00000004
        /*0cd0*/ 	.word	0x0002d840
        /*0cd4*/ 	.short	0x010a
        /*0cd6*/ 	.byte	0x3f
	.zero		1


	//   ....[79]....
        /*0cd8*/ 	.word	0x00018b00
        /*0cdc*/ 	.word	0x00000011
        /*0ce0*/ 	.word	0x0002d820
        /*0ce4*/ 	.short	0x010a
        /*0ce6*/ 	.byte	0x3f
	.zero		1


	//   ....[80]....
        /*0ce8*/ 	.word	0x00018b50
        /*0cec*/ 	.word	0x00000005
        /*0cf0*/ 	.word	0x0002d840
        /*0cf4*/ 	.short	0x010a
        /*0cf6*/ 	.byte	0x3f
	.zero		1


	//   ....[81]....
        /*0cf8*/ 	.word	0x000190f0
        /*0cfc*/ 	.word	0x00000005
        /*0d00*/ 	.word	0x0002d860
        /*0d04*/ 	.short	0x010a
        /*0d06*/ 	.byte	0x3f
	.zero		1


	//   ....[82]....
        /*0d08*/ 	.word	0x000196d0
        /*0d0c*/ 	.word	0x00000000
        /*0d10*/ 	.word	0x0002d860
        /*0d14*/ 	.short	0x010a
        /*0d16*/ 	.byte	0x3f
	.zero		1


	//   ....[83]....
        /*0d18*/ 	.word	0x0001a6c0
        /*0d1c*/ 	.word	0x00000005
        /*0d20*/ 	.word	0x0002d820
        /*0d24*/ 	.short	0x010a
        /*0d26*/ 	.byte	0x3f
	.zero		1


	//   ....[84]....
        /*0d28*/ 	.word	0x0001a860
        /*0d2c*/ 	.word	0x00000003
        /*0d30*/ 	.word	0x0002d840
        /*0d34*/ 	.short	0x010a
        /*0d36*/ 	.byte	0x3f
	.zero		1


	//   ....[85]....
        /*0d38*/ 	.word	0x0001a8b0
        /*0d3c*/ 	.word	0x00000017
        /*0d40*/ 	.word	0x0002d840
        /*0d44*/ 	.short	0x010a
        /*0d46*/ 	.byte	0x3f
	.zero		1


	//   ....[86]....
        /*0d48*/ 	.word	0x0001a900
        /*0d4c*/ 	.word	0x00000003
        /*0d50*/ 	.word	0x0002d860
        /*0d54*/ 	.short	0x010a
        /*0d56*/ 	.byte	0x3f
	.zero		1


	//----- nvinfo : EIATTR_NUM_MBARRIERS
	.align		4
.L_1231:
        /*0d58*/ 	.byte	0x03, 0x38
        /*0d5a*/ 	.short	0x0016


	//----- nvinfo : EIATTR_EXIT_INSTR_OFFSETS
	.align		4
        /*0d5c*/ 	.byte	0x04, 0x1c
        /*0d5e*/ 	.short	(.L_1233 - .L_1232)


	//   ....[0]....
.L_1232:
        /*0d60*/ 	.word	0x000009b0


	//   ....[1]....
        /*0d64*/ 	.word	0x00011420


	//   ....[2]....
        /*0d68*/ 	.word	0x000178e0


	//----- nvinfo : EIATTR_MAX_THREADS
	.align		4
.L_1233:
        /*0d6c*/ 	.byte	0x04, 0x05
        /*0d6e*/ 	.short	(.L_1235 - .L_1234)
.L_1234:
        /*0d70*/ 	.word	0x00000200
        /*0d74*/ 	.word	0x00000001
        /*0d78*/ 	.word	0x00000001


	//----- nvinfo : EIATTR_CRS_STACK_SIZE
	.align		4
.L_1235:
        /*0d7c*/ 	.byte	0x04, 0x1e
        /*0d7e*/ 	.short	(.L_1237 - .L_1236)
.L_1236:
        /*0d80*/ 	.word	0x00000000


	//----- nvinfo : EIATTR_CBANK_PARAM_SIZE
	.align		4
.L_1237:
        /*0d84*/ 	.byte	0x03, 0x19
        /*0d86*/ 	.short	0x0af0


	//----- nvinfo : EIATTR_PARAM_CBANK
	.align		4
        /*0d88*/ 	.byte	0x04, 0x0a
        /*0d8a*/ 	.short	(.L_1239 - .L_1238)
	.align		4
.L_1238:
        /*0d8c*/ 	.word	index@(.nv.constant0._ZN7cutlass13device_kernelIN5flash11enable_sm90INS1_16FlashAttnFwdSm90INS1_25CollectiveMainloopFwdSm90ILi2EN4cute5tupleIJNS5_1CILi1EEES8_S8_EEENS6_IJNS7_ILi192EEENS7_ILi128EEENS7_ILi96EEEEEELi96ENS_6half_tEfNS_4arch4Sm90ELb0ELb1ELb0ELb1ELb1ELb0ELb0ELb0ELb1ELb1ELb1ELb0EEENS1_21CollectiveEpilogueFwdINS6_IJSA_SC_SB_EEES9_SE_SG_Li384ELb1ELb1ELb1ELb0EEENS1_36VarlenDynamicPersistentTileSchedulerILi192ELi128ELi384ELi128ELb1ELb1ELb1ELb1ELb0ELb1EEEEEEEEEvNT_6ParamsE)
        /*0d90*/ 	.short	0x0210
        /*0d92*/ 	.short	0x0af0


	//----- nvinfo : EIATTR_SW_WAR
	.align		4
.L_1239:
        /*0d94*/ 	.byte	0x04, 0x36
        /*0d96*/ 	.short	(.L_1241 - .L_1240)
.L_1240:
        /*0d98*/ 	.word	0x00000008
.L_1241:


//--------------------- .nv.info._ZN7cutlass13device_kernelIN5flash11enable_sm90INS1_16FlashAttnFwdSm90INS1_25CollectiveMainloopFwdSm90ILi2EN4cute5tupleIJNS5_1CILi1EEES8_S8_EEENS6_IJNS7_ILi192EEENS7_ILi128EEENS7_ILi96EEEEEELi96ENS_6half_tEfNS_4arch4Sm90ELb0ELb1ELb0ELb1ELb1ELb1ELb0ELb0ELb1ELb1ELb1ELb0EEENS1_21CollectiveEpilogueFwdINS6_IJSA_SC_SB_EEES9_SE_SG_Li384ELb1ELb1ELb1ELb0EEENS1_36VarlenDynamicPersistentTileSchedulerILi192ELi128ELi384ELi128ELb1ELb1ELb1ELb1ELb0ELb1EEEEEEEEEvNT_6ParamsE --------------------------
	.section	.nv.info._ZN7cutlass13device_kernelIN5flash11enable_sm90INS1_16FlashAttnFwdSm90INS1_25CollectiveMainloopFwdSm90ILi2EN4cute5tupleIJNS5_1CILi1EEES8_S8_EEENS6_IJNS7_ILi192EEENS7_ILi128EEENS7_ILi96EEEEEELi96ENS_6half_tEfNS_4arch4Sm90ELb0ELb1ELb0ELb1ELb1ELb1ELb0ELb0ELb1ELb1ELb1ELb0EEENS1_21CollectiveEpilogueFwdINS6_IJSA_SC_SB_EEES9_SE_SG_Li384ELb1ELb1ELb1ELb0EEENS1_36VarlenDynamicPersistentTileSchedulerILi192ELi128ELi384ELi128ELb1ELb1ELb1ELb1ELb0ELb1EEEEEEEEEvNT_6ParamsE,"",@"SHT_CUDA_INFO"
	.sectionflags	@""
	.align	4


	//----- nvinfo : EIATTR_CUDA_API_VERSION
	.align		4
        /*0000*/ 	.byte	0x04, 0x37
        /*0002*/ 	.short	(.L_1243 - .L_1242)
.L_1242:
        /*0004*/ 	.word	0x00000082


	//----- nvinfo : EIATTR_KPARAM_INFO
	.align		4
.L_1243:
        /*0008*/ 	.byte	0x04, 0x17
        /*000a*/ 	.short	(.L_1245 - .L_1244)
.L_1244:
        /*000c*/ 	.word	0x00000000
        /*0010*/ 	.short	0x0000
        /*0012*/ 	.short	0x0070
        /*0014*/ 	.byte	0x00, 0xf0, 0x01, 0x2a


	//----- nvinfo : EIATTR_SPARSE_MMA_MASK
	.align		4
.L_1245:
        /*0018*/ 	.byte	0x03, 0x50
        /*001a*/ 	.short	0x0000


	//----- nvinfo : EIATTR_MAXREG_COUNT
	.align		4
        /*001c*/ 	.byte	0x03, 0x1b
        /*001e*/ 	.short	0x0080


	//----- nvinfo : EIATTR_NUM_BARRIERS
	.align		4
        /*0020*/ 	.byte	0x02, 0x4c
        /*0022*/ 	.byte	0x10
	.zero		1


	//----- nvinfo : EIATTR_EXTERNS
	.align		4
        /*0024*/ 	.byte	0x04, 0x0f
        /*0026*/ 	.short	(.L_1247 - .L_1246)


	//   ....[0]....
	.align		4
.L_1246:
        /*0028*/ 	.word	index@(__assertfail)


	//----- nvinfo : EIATTR_ANNOTATIONS
	.align		4
.L_1247:
        /*002c*/ 	.byte	0x04, 0x55
        /*002e*/ 	.short	(.L_1249 - .L_1248)


	//   ....[0]....
.L_1248:
        /* <DEDUP_REMOVED lines=114> */


	//----- nvinfo : EIATTR_MERCURY_ISA_VERSION
	.align		4
.L_1249:
        /*0738*/ 	.byte	0x03, 0x5f
        /*073a*/ 	.short	0x0101


	//----- nvinfo : EIATTR_UNUSED_LOAD_BYTE_OFFSET
	.align		4
        /*073c*/ 	.byte	0x04, 0x44
        /*073e*/ 	.short	(.L_1251 - .L_1250)


	//   ....[0]....
.L_1250:
        /*0740*/ 	.word	0x00000a90
        /*0744*/ 	.word	0x0000fff0


	//   ....[1]....
        /*0748*/ 	.word	0x00019a00
        /*074c*/ 	.word	0x0000fff0


	//----- nvinfo : EIATTR_INT_WARP_WIDE_INSTR_OFFSETS
	.align		4
.L_1251:
        /*0750*/ 	.byte	0x04, 0x31
        /*0752*/ 	.short	(.L_1253 - .L_1252)


	//   ....[0]....
.L_1252:
        /*0754*/ 	.word	0x00000130


	//   ....[1]....
        /*0758*/ 	.word	0x00000170


	//   ....[2]....
        /*075c*/ 	.word	0x000001e0


	//   ....[3]....
        /*0760*/ 	.word	0x000200c0


	//   ....[4]....
        /*0764*/ 	.word	0x00020150


	//   ....[5]....
        /*0768*/ 	.word	0x00022d90


	//   ....[6]....
        /*076c*/ 	.word	0x00022e20


	//----- nvinfo : EIATTR_COOP_GROUP_MASK_REGIDS
	.align		4
.L_1253:
        /*0770*/ 	.byte	0x04, 0x29
        /*0772*/ 	.short	(.L_1255 - .L_1254)


	//   ....[0]....
.L_1254:
        /*0774*/ 	.word	0xffffffff


	//   ....[1]....
        /*0778*/ 	.word	0xffffffff


	//   ....[2]....
        /*077c*/ 	.word	0xffffffff


	//   ....[3]....
        /*0780*/ 	.word	0xffffffff


	//   ....[4]....
        /*0784*/ 	.word	0xffffffff


	//   ....[5]....
        /*0788*/ 	.word	0xffffffff


	//   ....[6]....
        /*078c*/ 	.word	0xffffffff


	//   ....[7]....
        /*0790*/ 	.word	0xffffffff


	//   ....[8]....
        /*0794*/ 	.word	0xffffffff


	//   ....[9]....
        /*0798*/ 	.word	0xffffffff


	//   ....[10]....
        /*079c*/ 	.word	0xffffffff


	//   ....[11]....
        /*07a0*/ 	.word	0xffffffff


	//   ....[12]....
        /*07a4*/ 	.word	0xffffffff


	//   ....[13]....
        /*07a8*/ 	.word	0xffffffff


	//   ....[14]....
        /*07ac*/ 	.word	0xffffffff


	//   ....[15]....
        /*07b0*/ 	.word	0xffffffff


	//   ....[16]....
        /*07b4*/ 	.word	0xffffffff


	//   ....[17]....
        /*07b8*/ 	.word	0xffffffff


	//   ....[18]....
        /*07bc*/ 	.word	0xffffffff


	//   ....[19]....
        /*07c0*/ 	.word	0xffffffff


	//   ....[20]....
        /*07c4*/ 	.word	0xffffffff


	//   ....[21]....
        /*07c8*/ 	.word	0xffffffff


	//   ....[22]....
        /*07cc*/ 	.word	0xffffffff


	//   ....[23]....
        /*07d0*/ 	.word	0xffffffff


	//   ....[24]....
        /*07d4*/ 	.word	0xffffffff


	//   ....[25]....
        /*07d8*/ 	.word	0xffffffff


	//   ....[26]....
        /*07dc*/ 	.word	0xffffffff


	//   ....[27]....
        /*07e0*/ 	.word	0xffffffff


	//   ....[28]....
        /*07e4*/ 	.word	0xffffffff


	//   ....[29]....
        /*07e8*/ 	.word	0xffffffff


	//   ....[30]....
        /*07ec*/ 	.word	0xffffffff


	//   ....[31]....
        /*07f0*/ 	.word	0xffffffff


	//   ....[32]....
        /*07f4*/ 	.word	0xffffffff


	//   ....[33]....
        /*07f8*/ 	.word	0xffffffff


	//   ....[34]....
        /*07fc*/ 	.word	0xffffffff


	//   ....[35]....
        /*0800*/ 	.word	0xffffffff


	//   ....[36]....
        /*0804*/ 	.word	0xffffffff


	//   ....[37]....
        /*0808*/ 	.word	0xffffffff


	//   ....[38]....
        /*080c*/ 	.word	0xffffffff


	//   ....[39]....
        /*0810*/ 	.word	0xffffffff


	//   ....[40]....
        /*0814*/ 	.word	0xffffffff


	//   ....[41]....
        /*0818*/ 	.word	0xffffffff


	//   ....[42]....
        /*081c*/ 	.word	0xffffffff


	//   ....[43]....
        /*0820*/ 	.word	0xffffffff


	//   ....[44]....
        /*0824*/ 	.word	0xffffffff


	//   ....[45]....
        /*0828*/ 	.word	0xffffffff


	//   ....[46]....
        /*082c*/ 	.word	0xffffffff


	//   ....[47]....
        /*0830*/ 	.word	0xffffffff


	//   ....[48]....
        /*0834*/ 	.word	0xffffffff


	//   ....[49]....
        /*0838*/ 	.word	0xffffffff


	//   ....[50]....
        /*083c*/ 	.word	0xffffffff


	//   ....[51]....
        /*0840*/ 	.word	0xffffffff


	//   ....[52]....
        /*0844*/ 	.word	0xffffffff


	//   ....[53]....
        /*0848*/ 	.word	0xffffffff


	//   ....[54]....
        /*084c*/ 	.word	0xffffffff


	//   ....[55]....
        /*0850*/ 	.word	0xffffffff


	//   ....[56]....
        /*0854*/ 	.word	0xffffffff


	//   ....[57]....
        /*0858*/ 	.word	0xffffffff


	//   ....[58]....
        /*085c*/ 	.word	0xffffffff


	//   ....[59]....
        /*0860*/ 	.word	0xffffffff


	//   ....[60]....
        /*0864*/ 	.word	0xffffffff


	//   ....[61]....
        /*0868*/ 	.word	0xffffffff


	//   ....[62]....
        /*086c*/ 	.word	0xffffffff


	//   ....[63]....
        /*0870*/ 	.word	0xffffffff


	//   ....[64]....
        /*0874*/ 	.word	0xffffffff


	//   ....[65]....
        /*0878*/ 	.word	0xffffffff


	//   ....[66]....
        /*087c*/ 	.word	0xffffffff


	//   ....[67]....
        /*0880*/ 	.word	0xffffffff


	//   ....[68]....
        /*0884*/ 	.word	0xffffffff


	//   ....[69]....
        /*0888*/ 	.word	0xffffffff


	//   ....[70]....
        /*088c*/ 	.word	0xffffffff


	//   ....[71]....
        /*0890*/ 	.word	0xffffffff


	//   ....[72]....
        /*0894*/ 	.word	0xffffffff


	//   ....[73]....
        /*0898*/ 	.word	0xffffffff


	//   ....[74]....
        /*089c*/ 	.word	0xffffffff


	//   ....[75]....
        /*08a0*/ 	.word	0xffffffff


	//   ....[76]....
        /*08a4*/ 	.word	0xffffffff


	//   ....[77]....
        /*08a8*/ 	.word	0xffffffff


	//   ....[78]....
        /*08ac*/ 	.word	0xffffffff


	//   ....[79]....
        /*08b0*/ 	.word	0xffffffff


	//   ....[80]....
        /*08b4*/ 	.word	0xffffffff


	//   ....[81]....
        /*08b8*/ 	.word	0xffffffff


	//   ....[82]....
        /*08bc*/ 	.word	0xffffffff


	//   ....[83]....
        /*08c0*/ 	.word	0xffffffff


	//   ....[84]....
        /*08c4*/ 	.word	0xffffffff


	//   ....[85]....
        /*08c8*/ 	.word	0xffffffff


	//   ....[86]....
        /*08cc*/ 	.word	0xffffffff


	//   ....[87]....
        /*08d0*/ 	.word	0xffffffff


	//   ....[88]....
        /*08d4*/ 	.word	0xffffffff


	//   ....[89]....
        /*08d8*/ 	.word	0xffffffff


	//   ....[90]....
        /*08dc*/ 	.word	0xffffffff


	//   ....[91]....
        /*08e0*/ 	.word	0xffffffff


	//   ....[92]....
        /*08e4*/ 	.word	0xffffffff


	//   ....[93]....
        /*08e8*/ 	.word	0xffffffff


	//   ....[94]....
        /*08ec*/ 	.word	0xffffffff


	//   ....[95]....
        /*08f0*/ 	.word	0xffffffff


	//   ....[96]....
        /*08f4*/ 	.word	0xffffffff


	//   ....[97]....
        /*08f8*/ 	.word	0xffffffff


	//   ....[98]....
        /*08fc*/ 	.word	0xffffffff


	//   ....[99]....
        /*0900*/ 	.word	0xffffffff


	//   ....[100]....
        /*0904*/ 	.word	0xffffffff


	//   ....[101]....
        /*0908*/ 	.word	0xffffffff


	//   ....[102]....
        /*090c*/ 	.word	0xffffffff


	//   ....[103]....
        /*0910*/ 	.word	0xffffffff


	//   ....[104]....
        /*0914*/ 	.word	0xffffffff


	//   ....[105]....
        /*0918*/ 	.word	0xffffffff


	//   ....[106]....
        /*091c*/ 	.word	0xffffffff


	//   ....[107]....
        /*0920*/ 	.word	0xffffffff


	//   ....[108]....
        /*0924*/ 	.word	0xffffffff


	//   ....[109]....
        /*0928*/ 	.word	0xffffffff


	//   ....[110]....
        /*092c*/ 	.word	0xffffffff


	//   ....[111]....
        /*0930*/ 	.word	0xffffffff


	//   ....[112]....
        /*0934*/ 	.word	0xffffffff


	//   ....[113]....
        /*0938*/ 	.word	0xffffffff


	//   ....[114]....
        /*093c*/ 	.word	0xffffffff


	//   ....[115]....
        /*0940*/ 	.word	0xffffffff


	//   ....[116]....
        /*0944*/ 	.word	0xffffffff


	//   ....[117]....
        /*0948*/ 	.word	0xffffffff


	//   ....[118]....
        /*094c*/ 	.word	0xffffffff


	//   ....[119]....
        /*0950*/ 	.word	0xffffffff


	//   ....[120]....
        /*0954*/ 	.word	0xffffffff


	//   ....[121]....
        /*0958*/ 	.word	0xffffffff


	//   ....[122]....
        /*095c*/ 	.word	0xffffffff


	//   ....[123]....
        /*0960*/ 	.word	0xffffffff


	//   ....[124]....
        /*0964*/ 	.word	0xffffffff


	//   ....[125]....
        /*0968*/ 	.word	0xffffffff


	//   ....[126]....
        /*096c*/ 	.word	0xffffffff


	//   ....[127]....
        /*0970*/ 	.word	0xffffffff


	//   ....[128]....
        /*0974*/ 	.word	0xffffffff


	//   ....[129]....
        /*0978*/ 	.word	0xffffffff


	//   ....[130]....
        /*097c*/ 	.word	0xffffffff


	//   ....[131]....
        /*0980*/ 	.word	0xffffffff


	//   ....[132]....
        /*0984*/ 	.word	0xffffffff


	//   ....[133]....
        /*0988*/ 	.word	0xffffffff


	//   ....[134]....
        /*098c*/ 	.word	0xffffffff


	//   ....[135]....
        /*0990*/ 	.word	0xffffffff


	//   ....[136]....
        /*0994*/ 	.word	0xffffffff


	//   ....[137]....
        /*0998*/ 	.word	0xffffffff


	//   ....[138]....
        /*099c*/ 	.word	0xffffffff


	//   ....[139]....
        /*09a0*/ 	.word	0xffffffff


	//   ....[140]....
        /*09a4*/ 	.word	0xffffffff


	//   ....[141]....
        /*09a8*/ 	.word	0xffffffff


	//   ....[142]....
        /*09ac*/ 	.word	0xffffffff


	//   ....[143]....
        /*09b0*/ 	.word	0xffffffff


	//   ....[144]....
        /*09b4*/ 	.word	0xffffffff


	//   ....[145]....
        /*09b8*/ 	.word	0xffffffff


	//   ....[146]....
        /*09bc*/ 	.word	0xffffffff


	//   ....[147]....
        /*09c0*/ 	.word	0xffffffff


	//   ....[148]....
        /*09c4*/ 	.word	0xffffffff


	//   ....[149]....
        /*09c8*/ 	.word	0xffffffff


	//   ....[150]....
        /*09cc*/ 	.word	0xffffffff


	//   ....[151]....
        /*09d0*/ 	.word	0x0500000f


	//   ....[152]....
        /*09d4*/ 	.word	0x0500000f


	//   ....[153]....
        /*09d8*/ 	.word	0x0500000f


	//   ....[154]....
        /*09dc*/ 	.word	0x0500000f


	//   ....[155]....
        /*09e0*/ 	.word	0x0500000f


	//   ....[156]....
        /*09e4*/ 	.word	0x0500000f


	//   ....[157]....
        /*09e8*/ 	.word	0x0500000f


	//   ....[158]....
        /*09ec*/ 	.word	0x0500000f


	//   ....[159]....
        /*09f0*/ 	.word	0x0500000f


	//   ....[160]....
        /*09f4*/ 	.word	0x0500000f


	//   ....[161]....
        /*09f8*/ 	.word	0x0500000f


	//   ....[162]....
        /*09fc*/ 	.word	0x0500000f


	//   ....[163]....
        /*0a00*/ 	.word	0x0500000f


	//   ....[164]....
        /*0a04*/ 	.word	0x0500000f


	//   ....[165]....
        /*0a08*/ 	.word	0x0500000f


	//   ....[166]....
        /*0a0c*/ 	.word	0x0500000f


	//   ....[167]....
        /*0a10*/ 	.word	0x0500000f


	//   ....[168]....
        /*0a14*/ 	.word	0x0500000f


	//   ....[169]....
        /*0a18*/ 	.word	0x0500000f


	//   ....[170]....
        /*0a1c*/ 	.word	0x0500000f


	//   ....[171]....
        /*0a20*/ 	.word	0x0500000f


	//   ....[172]....
        /*0a24*/ 	.word	0x0500000f


	//   ....[173]....
        /*0a28*/ 	.word	0x0500000f


	//   ....[174]....
        /*0a2c*/ 	.word	0x0500000f


	//   ....[175]....
        /*0a30*/ 	.word	0x0500000f


	//   ....[176]....
        /*0a34*/ 	.word	0x0500000f


	//   ....[177]....
        /*0a38*/ 	.word	0x0500000f


	//   ....[178]....
        /*0a3c*/ 	.word	0x0500000f


	//   ....[179]....
        /*0a40*/ 	.word	0x0500000f


	//   ....[180]....
        /*0a44*/ 	.word	0x0500000f


	//   ....[181]....
        /*0a48*/ 	.word	0x0500000f


	//   ....[182]....
        /*0a4c*/ 	.word	0x0500000f


	//   ....[183]....
        /*0a50*/ 	.word	0x0500000f


	//   ....[184]....
        /*0a54*/ 	.word	0x0500000f


	//   ....[185]....
        /*0a58*/ 	.word	0x0500000f


	//   ....[186]....
        /*0a5c*/ 	.word	0x0500000f


	//   ....[187]....
        /*0a60*/ 	.word	0x0500000f


	//   ....[188]....
        /*0a64*/ 	.word	0x0500000f


	//   ....[189]....
        /*0a68*/ 	.word	0x0500000f


	//   ....[190]....
        /*0a6c*/ 	.word	0x0500000f


	//   ....[191]....
        /*0a70*/ 	.word	0x0500000f


	//   ....[192]....
        /*0a74*/ 	.word	0x0500000f


	//   ....[193]....
        /*0a78*/ 	.word	0x0500000f


	//   ....[194]....
        /*0a7c*/ 	.word	0x0500000f


	//   ....[195]....
        /*0a80*/ 	.word	0x0500000f


	//   ....[196]....
        /*0a84*/ 	.word	0x0500000f


	//   ....[197]....
        /*0a88*/ 	.word	0x0500000f


	//   ....[198]....
        /*0a8c*/ 	.word	0x0500000f


	//   ....[199]....
        /*0a90*/ 	.word	0x0500000f


	//   ....[200]....
        /*0a94*/ 	.word	0x0500000f


	//   ....[201]....
        /*0a98*/ 	.word	0x0500000f


	//   ....[202]....
        /*0a9c*/ 	.word	0x0500000f


	//   ....[203]....
        /*0aa0*/ 	.word	0x0500000f


	//   ....[204]....
        /*0aa4*/ 	.word	0x0500000f


	//   ....[205]....
        /*0aa8*/ 	.word	0x0500000f


	//   ....[206]....
        /*0aac*/ 	.word	0x0500000f


	//   ....[207]....
        /*0ab0*/ 	.word	0x0500000f


	//   ....[208]....
        /*0ab4*/ 	.word	0x0500000f


	//   ....[209]....
        /*0ab8*/ 	.word	0x0500000f


	//   ....[210]....
        /*0abc*/ 	.word	0x0500000f


	//   ....[211]....
        /*0ac0*/ 	.word	0x0500000f


	//   ....[212]....
        /*0ac4*/ 	.word	0x0500000f


	//   ....[213]....
        /*0ac8*/ 	.word	0x0500000f


	//   ....[214]....
        /*0acc*/ 	.word	0x0500000f


	//   ....[215]....
        /*0ad0*/ 	.word	0x0500000f


	//   ....[216]....
        /*0ad4*/ 	.word	0x0500000f


	//   ....[217]....
        /*0ad8*/ 	.word	0x0500000f


	//   ....[218]....
        /*0adc*/ 	.word	0x0500000f


	//   ....[219]....
        /*0ae0*/ 	.word	0x0500000f


	//   ....[220]....
        /*0ae4*/ 	.word	0x0500000f


	//   ....[221]....
        /*0ae8*/ 	.word	0x0500000f


	//   ....[222]....
        /*0aec*/ 	.word	0x0500000f


	//   ....[223]....
        /*0af0*/ 	.word	0x0500000f


	//   ....[224]....
        /*0af4*/ 	.word	0x0500000f


	//   ....[225]....
        /*0af8*/ 	.word	0x0500000f


	//   ....[226]....
        /*0afc*/ 	.word	0x0500000f


	//   ....[227]....
        /*0b00*/ 	.word	0x0500000f


	//   ....[228]....
        /*0b04*/ 	.word	0x0500000f


	//   ....[229]....
        /*0b08*/ 	.word	0x0500000f


	//   ....[230]....
        /*0b0c*/ 	.word	0x0500000f


	//   ....[231]....
        /*0b10*/ 	.word	0x0500000f


	//   ....[232]....
        /*0b14*/ 	.word	0x0500000f


	//   ....[233]....
        /*0b18*/ 	.word	0x0500000f


	//   ....[234]....
        /*0b1c*/ 	.word	0x0500000f


	//   ....[235]....
        /*0b20*/ 	.word	0x0500000f


	//   ....[236]....
        /*0b24*/ 	.word	0x0500000f


	//   ....[237]....
        /*0b28*/ 	.word	0x0500000f


	//   ....[238]....
        /*0b2c*/ 	.word	0x0500000f


	//   ....[239]....
        /*0b30*/ 	.word	0x0500000f


	//   ....[240]....
        /*0b34*/ 	.word	0x0500000f


	//   ....[241]....
        /*0b38*/ 	.word	0x0500000f


	//   ....[242]....
        /*0b3c*/ 	.word	0x0500000f


	//----- nvinfo : EIATTR_COOP_GROUP_INSTR_OFFSETS
	.align		4
.L_1255:
        /*0b40*/ 	.byte	0x04, 0x28
        /*0b42*/ 	.short	(.L_1257 - .L_1256)


	//   ....[0]....
.L_1256:
        /*0b44*/ 	.word	0x00000070


	//   ....[1]....
        /*0b48*/ 	.word	0x00000140


	//   ....[2]....
        /*0b4c*/ 	.word	0x00000190


	//   ....[3]....
        /*0b50*/ 	.word	0x000003c0


	//   ....[4]....
        /*0b54*/ 	.word	0x00000520


	//   ....[5]....
        /*0b58*/ 	.word	0x00000640


	//   ....[6]....
        /*0b5c*/ 	.word	0x000007a0


	//   ....[7]....
        /*0b60*/ 	.word	0x00003950


	//   ....[8]....
        /*0b64*/ 	.word	0x00003960


	//   ....[9]....
        /*0b68*/ 	.word	0x000055a0


	//   ....[10]....
        /*0b6c*/ 	.word	0x000055b0


	//   ....[11]....
        /*0b70*/ 	.word	0x00006fb0


	//   ....[12]....
        /*0b74*/ 	.word	0x00006fc0


	//   ....[13]....
        /*0b78*/ 	.word	0x00007500


	//   ....[14]....
        /*0b7c*/ 	.word	0x00007520


	//   ....[15]....
        /*0b80*/ 	.word	0x00008260


	//   ....[16]....
        /*0b84*/ 	.word	0x00008a20


	//   ....[17]....
        /*0b88*/ 	.word	0x00008a30


	//   ....[18]....
        /*0b8c*/ 	.word	0x00008a40


	//   ....[19]....
        /*0b90*/ 	.word	0x00008a50


	//   ....[20]....
        /*0b94*/ 	.word	0x0000a7c0


	//   ....[21]....
        /*0b98*/ 	.word	0x0000a7d0


	//   ....[22]....
        /*0b9c*/ 	.word	0x0000a7e0


	//   ....[23]....
        /*0ba0*/ 	.word	0x0000a7f0


	//   ....[24]....
        /*0ba4*/ 	.word	0x0000cbb0


	//   ....[25]....
        /*0ba8*/ 	.word	0x0000cd80


	//   ....[26]....
        /*0bac*/ 	.word	0x0000dfb0


	//   ....[27]....
        /*0bb0*/ 	.word	0x0000e0c0


	//   ....[28]....
        /*0bb4*/ 	.word	0x0000eae0


	//   ....[29]....
        /*0bb8*/ 	.word	0x0000eb80


	//   ....[30]....
        /*0bbc*/ 	.word	0x0000f670


	//   ....[31]....
        /*0bc0*/ 	.word	0x00010660


	//   ....[32]....
        /*0bc4*/ 	.word	0x00010890


	//   ....[33]....
        /*0bc8*/ 	.word	0x00011880


	//   ....[34]....
        /*0bcc*/ 	.word	0x00011980


	//   ....[35]....
        /*0bd0*/ 	.word	0x00011d60


	//   ....[36]....
        /*0bd4*/ 	.word	0x00011ee0


	//   ....[37]....
        /*0bd8*/ 	.word	0x00012fe0


	//   ....[38]....
        /*0bdc*/ 	.word	0x000141a0


	//   ....[39]....
        /*0be0*/ 	.word	0x000141c0


	//   ....[40]....
        /*0be4*/ 	.word	0x000143f0


	//   ....[41]....
        /*0be8*/ 	.word	0x00014410


	//   ....[42]....
        /*0bec*/ 	.word	0x00015780


	//   ....[43]....
        /*0bf0*/ 	.word	0x000164e0


	//   ....[44]....
        /*0bf4*/ 	.word	0x00016710


	//   ....[45]....
        /*0bf8*/ 	.word	0x00017690


	//   ....[46]....
        /*0bfc*/ 	.word	0x00017720


	//   ....[47]....
        /*0c00*/ 	.word	0x00017cc0


	//   ....[48]....
        /*0c04*/ 	.word	0x00017d20


	//   ....[49]....
        /*0c08*/ 	.word	0x00018d60


	//   ....[50]....
        /*0c0c*/ 	.word	0x00018f60


	//   ....[51]....
        /*0c10*/ 	.word	0x00019410


	//   ....[52]....
        /*0c14*/ 	.word	0x00019450


	//   ....[53]....
        /*0c18*/ 	.word	0x00019490


	//   ....[54]....
        /*0c1c*/ 	.word	0x0001a3b0


	//   ....[55]....
        /*0c20*/ 	.word	0x0001a3d0


	//   ....[56]....
        /*0c24*/ 	.word	0x0001a3e0


	//   ....[57]....
        /*0c28*/ 	.word	0x0001a3f0


	//   ....[58]....
        /*0c2c*/ 	.word	0x0001aa80


	//   ....[59]....
        /*0c30*/ 	.word	0x0001aa90


	//   ....[60]....
        /*0c34*/ 	.word	0x0001abf0


	//   ....[61]....
        /*0c38*/ 	.word	0x0001ac00


	//   ....[62]....
        /*0c3c*/ 	.word	0x0001aff0


	//   ....[63]....
        /*0c40*/ 	.word	0x0001b000


	//   ....[64]....
        /*0c44*/ 	.word	0x0001b590


	//   ....[65]....
        /*0c48*/ 	.word	0x0001b5a0


	//   ....[66]....
        /*0c4c*/ 	.word	0x0001c3c0


	//   ....[67]....
        /*0c50*/ 	.word	0x0001c3d0


	//   ....[68]....
        /*0c54*/ 	.word	0x0001c530


	//   ....[69]....
        /*0c58*/ 	.word	0x0001c540


	//   ....[70]....
        /*0c5c*/ 	.word	0x0001c6f0


	//   ....[71]....
        /*0c60*/ 	.word	0x0001c8f0


	//   ....[72]....
        /*0c64*/ 	.word	0x0001c920


	//   ....[73]....
        /*0c68*/ 	.word	0x0001c950


	//   ....[74]....
        /*0c6c*/ 	.word	0x0001c980


	//   ....[75]....
        /*0c70*/ 	.word	0x0001c9b0


	//   ....[76]....
        /*0c74*/ 	.word	0x0001c9e0


	//   ....[77]....
        /*0c78*/ 	.word	0x0001cb70


	//   ....[78]....
        /*0c7c*/ 	.word	0x0001cba0


	//   ....[79]....
        /*0c80*/ 	.word	0x0001cbd0


	//   ....[80]....
        /*0c84*/ 	.word	0x0001cc00


	//   ....[81]....
        /*0c88*/ 	.word	0x0001cc30


	//   ....[82]....
        /*0c8c*/ 	.word	0x0001cc60


	//   ....[83]....
        /*0c90*/ 	.word	0x0001ccf0


	//   ....[84]....
        /*0c94*/ 	.word	0x0001cd20


	//   ....[85]....
        /*0c98*/ 	.word	0x0001cd30


	//   ....[86]....
        /*0c9c*/ 	.word	0x0001cd70


	//   ....[87]....
        /*0ca0*/ 	.word	0x0001e5a0


	//   ....[88]....
        /*0ca4*/ 	.word	0x00020cc0


	//   ....[89]....
        /*0ca8*/ 	.word	0x00020ce0


	//   ....[90]....
        /*0cac*/ 	.word	0x00020d90


	//   ....[91]....
        /*0cb0*/ 	.word	0x00020db0


	//   ....[92]....
        /*0cb4*/ 	.word	0x00020e50


	//   ....[93]....
        /*0cb8*/ 	.word	0x00020e70


	//   ....[94]....
        /*0cbc*/ 	.word	0x00020e80


	//   ....[95]....
        /*0cc0*/ 	.word	0x00020e90


	//   ....[96]....
        /*0cc4*/ 	.word	0x00021830


	//   ....[97]....
        /*0cc8*/ 	.word	0x00021860


	//   ....[98]....
        /*0ccc*/ 	.word	0x00021920


	//   ....[99]....
        /*0cd0*/ 	.word	0x00021940


	//   ....[100]....
        /*0cd4*/ 	.word	0x000219e0


	//   ....[101]....
        /*0cd8*/ 	.word	0x00021a00


	//   ....[102]....
        /*0cdc*/ 	.word	0x00021a10


	//   ....[103]....
        /*0ce0*/ 	.word	0x00021a20


	//   ....[104]....
        /*0ce4*/ 	.word	0x00021b40


	//   ....[105]....
        /*0ce8*/ 	.word	0x00021b50


	//   ....[106]....
        /*0cec*/ 	.word	0x00021b60


	//   ....[107]....
        /*0cf0*/ 	.word	0x00021bf0


	//   ....[108]....
        /*0cf4*/ 	.word	0x000223b0


	//   ....[109]....
        /*0cf8*/ 	.word	0x000223c0


	//   ....[110]....
        /*0cfc*/ 	.word	0x000223e0


	//   ....[111]....
        /*0d00*/ 	.word	0x00022460


	//   ....[112]....
        /*0d04*/ 	.word	0x00022470


	//   ....[113]....
        /*0d08*/ 	.word	0x000224d0


	//   ....[114]....
        /*0d0c*/ 	.word	0x00022500


	//   ....[115]....
        /*0d10*/ 	.word	0x00022540


	//   ....[116]....
        /*0d14*/ 	.word	0x000227f0


	//   ....[117]....
        /*0d18*/ 	.word	0x00022810


	//   ....[118]....
        /*0d1c*/ 	.word	0x000228b0


	//   ....[119]....
        /*0d20*/ 	.word	0x000228c0


	//   ....[120]....
        /*0d24*/ 	.word	0x00022950


	//   ....[121]....
        /*0d28*/ 	.word	0x00022960


	//   ....[122]....
        /*0d2c*/ 	.word	0x00022970


	//   ....[123]....
        /*0d30*/ 	.word	0x00022a00


	//   ....[124]....
        /*0d34*/ 	.word	0x00022fd0


	//   ....[125]....
        /*0d38*/ 	.word	0x00022fe0


	//   ....[126]....
        /*0d3c*/ 	.word	0x00023070


	//   ....[127]....
        /*0d40*/ 	.word	0x00023110


	//   ....[128]....
        /*0d44*/ 	.word	0x00023130


	//   ....[129]....
        /*0d48*/ 	.word	0x000231b0


	//   ....[130]....
        /*0d4c*/ 	.word	0x000231d0


	//   ....[131]....
        /*0d50*/ 	.word	0x000231e0


	//   ....[132]....
        /*0d54*/ 	.word	0x00023630


	//   ....[133]....
        /*0d58*/ 	.word	0x00023660


	//   ....[134]....
        /*0d5c*/ 	.word	0x000236c0


	//   ....[135]....
        /*0d60*/ 	.word	0x000236f0


	//   ....[136]....
        /*0d64*/ 	.word	0x00023720


	//   ....[137]....
        /*0d68*/ 	.word	0x00023750


	//   ....[138]....
        /*0d6c*/ 	.word	0x00023780


	//   ....[139]....
        /*0d70*/ 	.word	0x000237b0


	//   ....[140]....
        /*0d74*/ 	.word	0x00023950


	//   ....[141]....
        /*0d78*/ 	.word	0x00023980


	//   ....[142]....
        /*0d7c*/ 	.word	0x000239b0


	//   ....[143]....
        /*0d80*/ 	.word	0x000239e0


	//   ....[144]....
        /*0d84*/ 	.word	0x00023a10


	//   ....[145]....
        /*0d88*/ 	.word	0x00023a40


	//   ....[146]....
        /*0d8c*/ 	.word	0x00023b00


	//   ....[147]....
        /*0d90*/ 	.word	0x00023b20


	//   ....[148]....
        /*0d94*/ 	.word	0x00023b40


	//   ....[149]....
        /*0d98*/ 	.word	0x00023ba0


	//   ....[150]....
        /*0d9c*/ 	.word	0x000245d0


	//   ....[151]....
        /*0da0*/ 	.word	0x00024910


	//   ....[152]....
        /*0da4*/ 	.word	0x000249a0


	//   ....[153]....
        /*0da8*/ 	.word	0x00024a90


	//   ....[154]....
        /*0dac*/ 	.word	0x00024b20


	//   ....[155]....
        /*0db0*/ 	.word	0x00024c00


	//   ....[156]....
        /*0db4*/ 	.word	0x00024c90


	//   ....[157]....
        /*0db8*/ 	.word	0x00024d70


	//   ....[158]....
        /*0dbc*/ 	.word	0x00024e10


	//   ....[159]....
        /*0dc0*/ 	.word	0x00024ea0


	//   ....[160]....
        /*0dc4*/ 	.word	0x00024ef0


	//   ....[161]....
        /*0dc8*/ 	.word	0x00024f40


	//   ....[162]....
        /*0dcc*/ 	.word	0x00025020


	//   ....[163]....
        /*0dd0*/ 	.word	0x000250b0


	//   ....[164]....
        /*0dd4*/ 	.word	0x00025100


	//   ....[165]....
        /*0dd8*/ 	.word	0x00025150


	//   ....[166]....
        /*0ddc*/ 	.word	0x000254b0


	//   ....[167]....
        /*0de0*/ 	.word	0x00025500


	//   ....[168]....
        /*0de4*/ 	.word	0x00025590


	//   ....[169]....
        /*0de8*/ 	.word	0x00025620


	//   ....[170]....
        /*0dec*/ 	.word	0x000256a0


	//   ....[171]....
        /*0df0*/ 	.word	0x000256f0


	//   ....[172]....
        /*0df4*/ 	.word	0x00025780


	//   ....[173]....
        /*0df8*/ 	.word	0x00025810


	//   ....[174]....
        /*0dfc*/ 	.word	0x00025890


	//   ....[175]....
        /*0e00*/ 	.word	0x000258e0


	//   ....[176]....
        /*0e04*/ 	.word	0x00025970


	//   ....[177]....
        /*0e08*/ 	.word	0x00025a00


	//   ....[178]....
        /*0e0c*/ 	.word	0x00025ac0


	//   ....[179]....
        /*0e10*/ 	.word	0x00025da0


	//   ....[180]....
        /*0e14*/ 	.word	0x00025e90


	//   ....[181]....
        /*0e18*/ 	.word	0x00025f30


	//   ....[182]....
        /*0e1c*/ 	.word	0x00025f90


	//   ....[183]....
        /*0e20*/ 	.word	0x000260a0


	//   ....[184]....
        /*0e24*/ 	.word	0x00026110


	//   ....[185]....
        /*0e28*/ 	.word	0x00026220


	//   ....[186]....
        /*0e2c*/ 	.word	0x00026290


	//   ....[187]....
        /*0e30*/ 	.word	0x00026330


	//   ....[188]....
        /*0e34*/ 	.word	0x00026440


	//   ....[189]....
        /*0e38*/ 	.word	0x000264b0


	//   ....[190]....
        /*0e3c*/ 	.word	0x00026510


	//   ....[191]....
        /*0e40*/ 	.word	0x00026620


	//   ....[192]....
        /*0e44*/ 	.word	0x00026680


	//   ....[193]....
        /*0e48*/ 	.word	0x000267a0


	//   ....[194]....
        /*0e4c*/ 	.word	0x00026800


	//   ....[195]....
        /*0e50*/ 	.word	0x000268a0


	//   ....[196]....
        /*0e54*/ 	.word	0x00026970


	//   ....[197]....
        /*0e58*/ 	.word	0x00026a70


	//   ....[198]....
        /*0e5c*/ 	.word	0x00026ad0


	//   ....[199]....
        /*0e60*/ 	.word	0x00026b70


	//   ....[200]....
        /*0e64*/ 	.word	0x00026d10


	//   ....[201]....
        /*0e68*/ 	.word	0x00026df0


	//   ....[202]....
        /*0e6c*/ 	.word	0x00026e70


	//   ....[203]....
        /*0e70*/ 	.word	0x00026f50


	//   ....[204]....
        /*0e74*/ 	.word	0x00026fb0


	//   ....[205]....
        /*0e78*/ 	.word	0x00027080


	//   ....[206]....
        /*0e7c*/ 	.word	0x000270e0


	//   ....[207]....
        /*0e80*/ 	.word	0x000271c0


	//   ....[208]....
        /*0e84*/ 	.word	0x000272b0


	//   ....[209]....
        /*0e88*/ 	.word	0x00027350


	//   ....[210]....
        /*0e8c*/ 	.word	0x000273b0


	//   ....[211]....
        /*0e90*/ 	.word	0x000274b0


	//   ....[212]....
        /*0e94*/ 	.word	0x00027510


	//   ....[213]....
        /*0e98*/ 	.word	0x00027610


	//   ....[214]....
        /*0e9c*/ 	.word	0x00027670


	//   ....[215]....
        /*0ea0*/ 	.word	0x00027740


	//   ....[216]....
        /*0ea4*/ 	.word	0x00027890


	//   ....[217]....
        /*0ea8*/ 	.word	0x00027940


	//   ....[218]....
        /*0eac*/ 	.word	0x00027a50


	//   ....[219]....
        /*0eb0*/ 	.word	0x00027b30


	//   ....[220]....
        /*0eb4*/ 	.word	0x00027b90


	//   ....[221]....
        /*0eb8*/ 	.word	0x00027c80


	//   ....[222]....
        /*0ebc*/ 	.word	0x00027ce0


	//   ....[223]....
        /*0ec0*/ 	.word	0x00027dc0


	//   ....[224]....
        /*0ec4*/ 	.word	0x00027e50


	//   ....[225]....
        /*0ec8*/ 	.word	0x00027ef0


	//   ....[226]....
        /*0ecc*/ 	.word	0x00028060


	//   ....[227]....
        /*0ed0*/ 	.word	0x000280d0


	//   ....[228]....
        /*0ed4*/ 	.word	0x00028140


	//   ....[229]....
        /*0ed8*/ 	.word	0x000281b0


	//   ....[230]....
        /*0edc*/ 	.word	0x00028220


	//   ....[231]....
        /*0ee0*/ 	.word	0x000282a0


	//   ....[232]....
        /*0ee4*/ 	.word	0x00028320


	//   ....[233]....
        /*0ee8*/ 	.word	0x000283b0


	//   ....[234]....
        /*0eec*/ 	.word	0x00028420


	//   ....[235]....
        /*0ef0*/ 	.word	0x00028490


	//   ....[236]....
        /*0ef4*/ 	.word	0x00028500


	//   ....[237]....
        /*0ef8*/ 	.word	0x00028580


	//   ....[238]....
        /*0efc*/ 	.word	0x000285f0


	//   ....[239]....
        /*0f00*/ 	.word	0x000286a0


	//   ....[240]....
        /*0f04*/ 	.word	0x000286f0


	//   ....[241]....
        /*0f08*/ 	.word	0x00028780


	//   ....[242]....
        /*0f0c*/ 	.word	0x000288b0


	//----- nvinfo : EIATTR_REG_RECONFIG
	.align		4
.L_1257:
        /*0f10*/ 	.byte	0x01, 0x54
	.zero		2


	//----- nvinfo : EIATTR_SYSCALL_OFFSETS
	.align		4
        /*0f14*/ 	.byte	0x04, 0x46
        /*0f16*/ 	.short	(.L_1259 - .L_1258)


	//   ....[0]....
.L_1258:
        /*0f18*/ 	.word	0x00002350


	//   ....[1]....
        /*0f1c*/ 	.word	0x000024a0


	//   ....[2]....
        /*0f20*/ 	.word	0x00008480


	//   ....[3]....
        /*0f24*/ 	.word	0x000087a0


	//   ....[4]....
        /*0f28*/ 	.word	0x000202b0


	//   ....[5]....
        /*0f2c*/ 	.word	0x00020400


	//   ....[6]....
        /*0f30*/ 	.word	0x000204f0


	//   ....[7]....
        /*0f34*/ 	.word	0x000212f0


	//----- nvinfo : EIATTR_MBARRIER_INSTR_OFFSETS
	.align		4
.L_1259:
        /*0f38*/ 	.byte	0x04, 0x39
        /*0f3a*/ 	.short	(.L_1261 - .L_1260)


	//   ....[0]....
.L_1260:
        /*0f3c*/ 	.word	0x00000270
        /*0f40*/ 	.word	0x000000ff
        /*0f44*/ 	.word	0x0002d800
        /*0f48*/ 	.short	0x0100
        /*0f4a*/ 	.byte	0x08
	.zero		1


	//   ....[1]....
        /*0f4c*/ 	.word	0x00000280
        /*0f50*/ 	.word	0x000000ff
        /*0f54*/ 	.word	0x0002d820
        /*0f58*/ 	.short	0x0100
        /*0f5a*/ 	.byte	0x08
	.zero		1


	//   ....[2]....
        /*0f5c*/ 	.word	0x00000370
        /*0f60*/ 	.word	0x000000ff
        /*0f64*/ 	.word	0x0002d830
        /*0f68*/ 	.short	0x0100
        /*0f6a*/ 	.byte	0x08
	.zero		1


	//   ....[3]....
        /*0f6c*/ 	.word	0x00000380
        /*0f70*/ 	.word	0x000000ff
        /*0f74*/ 	.word	0x0002d840
        /*0f78*/ 	.short	0x0100
        /*0f7a*/ 	.byte	0x08
	.zero		1


	//   ....[4]....
        /*0f7c*/ 	.word	0x00000390
        /*0f80*/ 	.word	0x000000ff
        /*0f84*/ 	.word	0x0002d838
        /*0f88*/ 	.short	0x0100
        /*0f8a*/ 	.byte	0x08
	.zero		1


	//   ....[5]....
        /*0f8c*/ 	.word	0x000003a0
        /*0f90*/ 	.word	0x000000ff
        /*0f94*/ 	.word	0x0002d848
        /*0f98*/ 	.short	0x0100
        /*0f9a*/ 	.byte	0x08
	.zero		1


	//   ....[6]....
        /*0f9c*/ 	.word	0x000004d0
        /*0fa0*/ 	.word	0x000000ff
        /*0fa4*/ 	.word	0x0002d850
        /*0fa8*/ 	.short	0x0100
        /*0faa*/ 	.byte	0x08
	.zero		1


	//   ....[7]....
        /*0fac*/ 	.word	0x000004e0
        /*0fb0*/ 	.word	0x000000ff
        /*0fb4*/ 	.word	0x0002d860
        /*0fb8*/ 	.short	0x0100
        /*0fba*/ 	.byte	0x08
	.zero		1


	//   ....[8]....
        /*0fbc*/ 	.word	0x000004f0
        /*0fc0*/ 	.word	0x000000ff
        /*0fc4*/ 	.word	0x0002d858
        /*0fc8*/ 	.short	0x0100
        /*0fca*/ 	.byte	0x08
	.zero		1


	//   ....[9]....
        /*0fcc*/ 	.word	0x00000500
        /*0fd0*/ 	.word	0x000000ff
        /*0fd4*/ 	.word	0x0002d868
        /*0fd8*/ 	.short	0x0100
        /*0fda*/ 	.byte	0x08
	.zero		1


	//   ....[10]....
        /*0fdc*/ 	.word	0x000005f0
        /*0fe0*/ 	.word	0x000000ff
        /*0fe4*/ 	.word	0x0002d870
        /*0fe8*/ 	.short	0x0100
        /*0fea*/ 	.byte	0x06
	.zero		1


	//   ....[11]....
        /*0fec*/ 	.word	0x00000600
        /*0ff0*/ 	.word	0x000000ff
        /*0ff4*/ 	.word	0x0002d880
        /*0ff8*/ 	.short	0x0100
        /*0ffa*/ 	.byte	0x06
	.zero		1


	//   ....[12]....
        /*0ffc*/ 	.word	0x00000610
        /*1000*/ 	.word	0x000000ff
        /*1004*/ 	.word	0x0002d878
        /*1008*/ 	.short	0x0100
        /*100a*/ 	.byte	0x06
	.zero		1


	//   ....[13]....
        /*100c*/ 	.word	0x00000620
        /*1010*/ 	.word	0x000000ff
        /*1014*/ 	.word	0x0002d888
        /*1018*/ 	.short	0x0100
        /*101a*/ 	.byte	0x06
	.zero		1


	//   ....[14]....
        /*101c*/ 	.word	0x00000750
        /*1020*/ 	.word	0x000000ff
        /*1024*/ 	.word	0x0002d890
        /*1028*/ 	.short	0x0100
        /*102a*/ 	.byte	0x08
	.zero		1


	//   ....[15]....
        /*102c*/ 	.word	0x00000760
        /*1030*/ 	.word	0x000000ff
        /*1034*/ 	.word	0x0002d8a0
        /*1038*/ 	.short	0x0100
        /*103a*/ 	.byte	0x08
	.zero		1


	//   ....[16]....
        /*103c*/ 	.word	0x00000770
        /*1040*/ 	.word	0x000000ff
        /*1044*/ 	.word	0x0002d898
        /*1048*/ 	.short	0x0100
        /*104a*/ 	.byte	0x08
	.zero		1


	//   ....[17]....
        /*104c*/ 	.word	0x00000780
        /*1050*/ 	.word	0x000000ff
        /*1054*/ 	.word	0x0002d8a8
        /*1058*/ 	.short	0x0100
        /*105a*/ 	.byte	0x08
	.zero		1


	//   ....[18]....
        /*105c*/ 	.word	0x000008b0
        /*1060*/ 	.word	0x000000ff
        /*1064*/ 	.word	0x0002d8b0
        /*1068*/ 	.short	0x0100
        /*106a*/ 	.byte	0x08
	.zero		1


	//   ....[19]....
        /*106c*/ 	.word	0x000008c0
        /*1070*/ 	.word	0x000000ff
        /*1074*/ 	.word	0x0002d8c0
        /*1078*/ 	.short	0x0100
        /*107a*/ 	.byte	0x08
	.zero		1


	//   ....[20]....
        /*107c*/ 	.word	0x000008d0
        /*1080*/ 	.word	0x000000ff
        /*1084*/ 	.word	0x0002d8b8
        /*1088*/ 	.short	0x0100
        /*108a*/ 	.byte	0x08
	.zero		1


	//   ....[21]....
        /*108c*/ 	.word	0x000008e0
        /*1090*/ 	.word	0x000000ff
        /*1094*/ 	.word	0x0002d8c8
        /*1098*/ 	.short	0x0100
        /*109a*/ 	.byte	0x08
	.zero		1


	//   ....[22]....
        /*109c*/ 	.word	0x00003900
        /*10a0*/ 	.word	0x00000022
        /*10a4*/ 	.word	0x0002d890
        /*10a8*/ 	.short	0x010a
        /*10aa*/ 	.byte	0x3f
	.zero		1


	//   ....[23]....
        /*10ac*/ 	.word	0x00005550
        /*10b0*/ 	.word	0x00000022
        /*10b4*/ 	.word	0x0002d890
        /*10b8*/ 	.short	0x010a
        /*10ba*/ 	.byte	0x3f
	.zero		1


	//   ....[24]....
        /*10bc*/ 	.word	0x00006dd0
        /*10c0*/ 	.word	0x00000022
        /*10c4*/ 	.word	0x0002d890
        /*10c8*/ 	.short	0x010a
        /*10ca*/ 	.byte	0x3f
	.zero		1


	//   ....[25]....
        /*10cc*/ 	.word	0x00007340
        /*10d0*/ 	.word	0x0000000b
        /*10d4*/ 	.word	0x00000000
        /*10d8*/ 	.short	0x0101
        /*10da*/ 	.byte	0x3f
	.zero		1


	//   ....[26]....
        /*10dc*/ 	.word	0x00007380
        /*10e0*/ 	.word	0x00000022
        /*10e4*/ 	.word	0x0002d8b0
        /*10e8*/ 	.short	0x010a
        /*10ea*/ 	.byte	0x3f
	.zero		1


	//   ....[27]....
        /*10ec*/ 	.word	0x000078b0
        /*10f0*/ 	.word	0x00000022
        /*10f4*/ 	.word	0x00000000
        /*10f8*/ 	.short	0x0101
        /*10fa*/ 	.byte	0x3f
	.zero		1


	//   ....[28]....
        /*10fc*/ 	.word	0x00008520
        /*1100*/ 	.word	0x00000002
        /*1104*/ 	.word	0x0002d800
        /*1108*/ 	.short	0x010a
        /*110a*/ 	.byte	0x3f
	.zero		1


	//   ....[29]....
        /*110c*/ 	.word	0x00008570
        /*1110*/ 	.word	0x00000002
        /*1114*/ 	.word	0x0002d800
        /*1118*/ 	.short	0x010a
        /*111a*/ 	.byte	0x3f
	.zero		1


	//   ....[30]....
        /*111c*/ 	.word	0x000091d0
        /*1120*/ 	.word	0x00000002
        /*1124*/ 	.word	0x0002d800
        /*1128*/ 	.short	0x010a
        /*112a*/ 	.byte	0x3f
	.zero		1


	//   ....[31]....
        /*112c*/ 	.word	0x0000ae60
        /*1130*/ 	.word	0x00000002
        /*1134*/ 	.word	0x0002d800
        /*1138*/ 	.short	0x010a
        /*113a*/ 	.byte	0x3f
	.zero		1


	//   ....[32]....
        /*113c*/ 	.word	0x0000c4f0
        /*1140*/ 	.word	0x00000000
        /*1144*/ 	.word	0x0002d830
        /*1148*/ 	.short	0x010a
        /*114a*/ 	.byte	0x3f
	.zero		1


	//   ....[33]....
        /*114c*/ 	.word	0x0000c5a0
        /*1150*/ 	.word	0x00000000
        /*1154*/ 	.word	0x0002d830
        /*1158*/ 	.short	0x010a
        /*115a*/ 	.byte	0x3f
	.zero		1


	//   ....[34]....
        /*115c*/ 	.word	0x0000cbd0
        /*1160*/ 	.word	0x00000000
        /*1164*/ 	.word	0x00000000
        /*1168*/ 	.short	0x0101
        /*116a*/ 	.byte	0x3f
	.zero		1


	//   ....[35]....
        /*116c*/ 	.word	0x0000fb50
        /*1170*/ 	.word	0x00000009
        /*1174*/ 	.word	0x0002d830
        /*1178*/ 	.short	0x010a
        /*117a*/ 	.byte	0x3f
	.zero		1


	//   ....[36]....
        /*117c*/ 	.word	0x0000fba0
        /*1180*/ 	.word	0x00000009
        /*1184*/ 	.word	0x0002d830
        /*1188*/ 	.short	0x010a
        /*118a*/ 	.byte	0x3f
	.zero		1


	//   ....[37]....
        /*118c*/ 	.word	0x0000ffd0
        /*1190*/ 	.word	0x00000009
        /*1194*/ 	.word	0x0002d850
        /*1198*/ 	.short	0x010a
        /*119a*/ 	.byte	0x3f
	.zero		1


	//   ....[38]....
        /*119c*/ 	.word	0x00010010
        /*11a0*/ 	.word	0x00000009
        /*11a4*/ 	.word	0x0002d850
        /*11a8*/ 	.short	0x010a
        /*11aa*/ 	.byte	0x3f
	.zero		1


	//   ....[39]....
        /*11ac*/ 	.word	0x00010680
        /*11b0*/ 	.word	0x00000008
        /*11b4*/ 	.word	0x00000000
        /*11b8*/ 	.short	0x0101
        /*11ba*/ 	.byte	0x3f
	.zero		1


	//   ....[40]....
        /*11bc*/ 	.word	0x00012a10
        /*11c0*/ 	.word	0x00000011
        /*11c4*/ 	.word	0x00000000
        /*11c8*/ 	.short	0x0101
        /*11ca*/ 	.byte	0x3f
	.zero		1


	//   ....[41]....
        /*11cc*/ 	.word	0x00013430
        /*11d0*/ 	.word	0x00000003
        /*11d4*/ 	.word	0x0002d830
        /*11d8*/ 	.short	0x010a
        /*11da*/ 	.byte	0x3f
	.zero		1


	//   ....[42]....
        /*11dc*/ 	.word	0x00013480
        /*11e0*/ 	.word	0x00000003
        /*11e4*/ 	.word	0x0002d830
        /*11e8*/ 	.short	0x010a
        /*11ea*/ 	.byte	0x3f
	.zero		1


	//   ....[43]....
        /*11ec*/ 	.word	0x000138e0
        /*11f0*/ 	.word	0x00000003
        /*11f4*/ 	.word	0x0002d850
        /*11f8*/ 	.short	0x010a
        /*11fa*/ 	.byte	0x3f
	.zero		1


	//   ....[44]....
        /*11fc*/ 	.word	0x00013920
        /*1200*/ 	.word	0x00000003
        /*1204*/ 	.word	0x0002d850
        /*1208*/ 	.short	0x010a
        /*120a*/ 	.byte	0x3f
	.zero		1


	//   ....[45]....
        /*120c*/ 	.word	0x00013f90
        /*1210*/ 	.word	0x00000000
        /*1214*/ 	.word	0x00000000
        /*1218*/ 	.short	0x0101
        /*121a*/ 	.byte	0x3f
	.zero		1


	//   ....[46]....
        /*121c*/ 	.word	0x00015160
        /*1220*/ 	.word	0x00000006
        /*1224*/ 	.word	0x00000000
        /*1228*/ 	.short	0x0101
        /*122a*/ 	.byte	0x3f
	.zero		1


	//   ....[47]....
        /*122c*/ 	.word	0x000158f0
        /*1230*/ 	.word	0x00000003
        /*1234*/ 	.word	0x0002d830
        /*1238*/ 	.short	0x010a
        /*123a*/ 	.byte	0x3f
	.zero		1


	//   ....[48]....
        /*123c*/ 	.word	0x00015940
        /*1240*/ 	.word	0x00000003
        /*1244*/ 	.word	0x0002d830
        /*1248*/ 	.short	0x010a
        /*124a*/ 	.byte	0x3f
	.zero		1


	//   ....[49]....
        /*124c*/ 	.word	0x00015da0
        /*1250*/ 	.word	0x00000003
        /*1254*/ 	.word	0x0002d850
        /*1258*/ 	.short	0x010a
        /*125a*/ 	.byte	0x3f
	.zero		1


	//   ....[50]....
        /*125c*/ 	.word	0x00015de0
        /*1260*/ 	.word	0x00000003
        /*1264*/ 	.word	0x0002d850
        /*1268*/ 	.short	0x010a
        /*126a*/ 	.byte	0x3f
	.zero		1


	//   ....[51]....
        /*126c*/ 	.word	0x00016500
        /*1270*/ 	.word	0x00000000
        /*1274*/ 	.word	0x00000000
        /*1278*/ 	.short	0x0101
        /*127a*/ 	.byte	0x3f
	.zero		1


	//   ....[52]....
        /*127c*/ 	.word	0x00018740
        /*1280*/ 	.word	0x00000008
        /*1284*/ 	.word	0x00000000
        /*1288*/ 	.short	0x0101
        /*128a*/ 	.byte	0x3f
	.zero		1


	//   ....[53]....
        /*128c*/ 	.word	0x00018de0
        /*1290*/ 	.word	0x0000000e
        /*1294*/ 	.word	0x0002d850
        /*1298*/ 	.short	0x010a
        /*129a*/ 	.byte	0x3f
	.zero		1


	//   ....[54]....
        /*129c*/ 	.word	0x00018e90
        /*12a0*/ 	.word	0x0000000e
        /*12a4*/ 	.word	0x0002d850
        /*12a8*/ 	.short	0x010a
        /*12aa*/ 	.byte	0x3f
	.zero		1


	//   ....[55]....
        /*12ac*/ 	.word	0x00019690
        /*12b0*/ 	.word	0x0000000e
        /*12b4*/ 	.word	0x00000000
        /*12b8*/ 	.short	0x0101
        /*12ba*/ 	.byte	0x3f
	.zero		1


	//   ....[56]....
        /*12bc*/ 	.word	0x0001aa30
        /*12c0*/ 	.word	0x00000000
        /*12c4*/ 	.word	0x00000000
        /*12c8*/ 	.short	0x0101
        /*12ca*/ 	.byte	0x3f
	.zero		1


	//   ....[57]....
        /*12cc*/ 	.word	0x0001adf0
        /*12d0*/ 	.word	0x0000000a
        /*12d4*/ 	.word	0x00000000
        /*12d8*/ 	.short	0x0101
        /*12da*/ 	.byte	0x3f
	.zero		1


	//   ....[58]....
        /*12dc*/ 	.word	0x0001e680
        /*12e0*/ 	.word	0x00000012
        /*12e4*/ 	.word	0x0002d820
        /*12e8*/ 	.short	0x010a
        /*12ea*/ 	.byte	0x3f
	.zero		1


	//   ....[59]....
        /*12ec*/ 	.word	0x0001e740
        /*12f0*/ 	.word	0x0000000a
        /*12f4*/ 	.word	0x0002d8a0
        /*12f8*/ 	.short	0x010a
        /*12fa*/ 	.byte	0x3f
	.zero		1


	//   ....[60]....
        /*12fc*/ 	.word	0x0001eb70
        /*1300*/ 	.word	0x0000000a
        /*1304*/ 	.word	0x0002d8c0
        /*1308*/ 	.short	0x010a
        /*130a*/ 	.byte	0x3f
	.zero		1


	//   ....[61]....
        /*130c*/ 	.word	0x0001f0d0
        /*1310*/ 	.word	0x00000009
        /*1314*/ 	.word	0x0002d8a0
        /*1318*/ 	.short	0x010a
        /*131a*/ 	.byte	0x3f
	.zero		1


	//   ....[62]....
        /*131c*/ 	.word	0x0001f4f0
        /*1320*/ 	.word	0x00000009
        /*1324*/ 	.word	0x0002d8c0
        /*1328*/ 	.short	0x010a
        /*132a*/ 	.byte	0x3f
	.zero		1


	//   ....[63]....
        /*132c*/ 	.word	0x00020a90
        /*1330*/ 	.word	0x00000002
        /*1334*/ 	.word	0x0002d840
        /*1338*/ 	.short	0x010a
        /*133a*/ 	.byte	0x3f
	.zero		1


	//   ....[64]....
        /*133c*/ 	.word	0x00020fd0
        /*1340*/ 	.word	0x00000002
        /*1344*/ 	.word	0x0002d830
        /*1348*/ 	.short	0x0107
        /*134a*/ 	.byte	0x3f
	.zero		1


	//   ....[65]....
        /*134c*/ 	.word	0x000210a0
        /*1350*/ 	.word	0x00000002
        /*1354*/ 	.word	0x0002d830
        /*1358*/ 	.short	0x0101
        /*135a*/ 	.byte	0x3f
	.zero		1


	//   ....[66]....
        /*135c*/ 	.word	0x00021cb0
        /*1360*/ 	.word	0x00000012
        /*1364*/ 	.word	0x0002d800
        /*1368*/ 	.short	0x0107
        /*136a*/ 	.byte	0x3f
	.zero		1


	//   ....[67]....
        /*136c*/ 	.word	0x00021da0
        /*1370*/ 	.word	0x00000012
        /*1374*/ 	.word	0x0002d800
        /*1378*/ 	.short	0x0101
        /*137a*/ 	.byte	0x3f
	.zero		1


	//   ....[68]....
        /*137c*/ 	.word	0x00021dc0
        /*1380*/ 	.word	0x00000012
        /*1384*/ 	.word	0x0002d820
        /*1388*/ 	.short	0x010a
        /*138a*/ 	.byte	0x3f
	.zero		1


	//   ....[69]....
        /*138c*/ 	.word	0x000221e0
        /*1390*/ 	.word	0x00000005
        /*1394*/ 	.word	0x0002d840
        /*1398*/ 	.short	0x010a
        /*139a*/ 	.byte	0x3f
	.zero		1


	//   ....[70]....
        /*139c*/ 	.word	0x000225f0
        /*13a0*/ 	.word	0x00000005
        /*13a4*/ 	.word	0x0002d830
        /*13a8*/ 	.short	0x0107
        /*13aa*/ 	.byte	0x3f
	.zero		1


	//   ....[71]....
        /*13ac*/ 	.word	0x000226b0
        /*13b0*/ 	.word	0x00000005
        /*13b4*/ 	.word	0x0002d830
        /*13b8*/ 	.short	0x0101
        /*13ba*/ 	.byte	0x3f
	.zero		1


	//   ....[72]....
        /*13bc*/ 	.word	0x00022710
        /*13c0*/ 	.word	0x00000005
        /*13c4*/ 	.word	0x0002d860
        /*13c8*/ 	.short	0x010a
        /*13ca*/ 	.byte	0x3f
	.zero		1


	//   ....[73]....
        /*13cc*/ 	.word	0x00022bc0
        /*13d0*/ 	.word	0x00000005
        /*13d4*/ 	.word	0x0002d850
        /*13d8*/ 	.short	0x0107
        /*13da*/ 	.byte	0x3f
	.zero		1


	//   ....[74]....
        /*13dc*/ 	.word	0x00022cb0
        /*13e0*/ 	.word	0x00000005
        /*13e4*/ 	.word	0x0002d850
        /*13e8*/ 	.short	0x0101
        /*13ea*/ 	.byte	0x3f
	.zero		1


	//   ....[75]....
        /*13ec*/ 	.word	0x00022ee0
        /*13f0*/ 	.word	0x00000000
        /*13f4*/ 	.word	0x0002d860
        /*13f8*/ 	.short	0x010a
        /*13fa*/ 	.byte	0x3f
	.zero		1


	//   ....[76]....
        /*13fc*/ 	.word	0x00023310
        /*1400*/ 	.word	0x00000000
        /*1404*/ 	.word	0x0002d850
        /*1408*/ 	.short	0x0107
        /*140a*/ 	.byte	0x3f
	.zero		1


	//   ....[77]....
        /*140c*/ 	.word	0x000233f0
        /*1410*/ 	.word	0x00000000
        /*1414*/ 	.word	0x0002d850
        /*1418*/ 	.short	0x0101
        /*141a*/ 	.byte	0x3f
	.zero		1


	//   ....[78]....
        /*141c*/ 	.word	0x00024550
        /*1420*/ 	.word	0x00000005
        /*1424*/ 	.word	0x0002d820
        /*1428*/ 	.short	0x010a
        /*142a*/ 	.byte	0x3f
	.zero		1


	//   ....[79]....
        /*142c*/ 	.word	0x000246f0
        /*1430*/ 	.word	0x00000003
        /*1434*/ 	.word	0x0002d840
        /*1438*/ 	.short	0x010a
        /*143a*/ 	.byte	0x3f
	.zero		1


	//   ....[80]....
        /*143c*/ 	.word	0x00024780
        /*1440*/ 	.word	0x00000005
        /*1444*/ 	.word	0x0002d840
        /*1448*/ 	.short	0x010a
        /*144a*/ 	.byte	0x3f
	.zero		1


	//   ....[81]....
        /*144c*/ 	.word	0x000247c0
        /*1450*/ 	.word	0x00000003
        /*1454*/ 	.word	0x0002d860
        /*1458*/ 	.short	0x010a
        /*145a*/ 	.byte	0x3f
	.zero		1


	//   ....[82]....
        /*145c*/ 	.word	0x00024800
        /*1460*/ 	.word	0x00000005
        /*1464*/ 	.word	0x0002d860
        /*1468*/ 	.short	0x010a
        /*146a*/ 	.byte	0x3f
	.zero		1


	//   ....[83]....
        /*146c*/ 	.word	0x00024860
        /*1470*/ 	.word	0x00000022
        /*1474*/ 	.word	0x0002d890
        /*1478*/ 	.short	0x010a
        /*147a*/ 	.byte	0x3f
	.zero		1


	//   ....[84]....
        /*147c*/ 	.word	0x000249e0
        /*1480*/ 	.word	0x00000022
        /*1484*/ 	.word	0x0002d890
        /*1488*/ 	.short	0x010a
        /*148a*/ 	.byte	0x3f
	.zero		1


	//   ....[85]....
        /*148c*/ 	.word	0x00024b60
        /*1490*/ 	.word	0x00000022
        /*1494*/ 	.word	0x0002d890
        /*1498*/ 	.short	0x010a
        /*149a*/ 	.byte	0x3f
	.zero		1


	//   ....[86]....
        /*149c*/ 	.word	0x00024cd0
        /*14a0*/ 	.word	0x00000022
        /*14a4*/ 	.word	0x0002d8b0
        /*14a8*/ 	.short	0x010a
        /*14aa*/ 	.byte	0x3f
	.zero		1


	//   ....[87]....
        /*14ac*/ 	.word	0x00024f80
        /*14b0*/ 	.word	0x00000002
        /*14b4*/ 	.word	0x0002d800
        /*14b8*/ 	.short	0x010a
        /*14ba*/ 	.byte	0x3f
	.zero		1


	//   ....[88]....
        /*14bc*/ 	.word	0x00025190
        /*14c0*/ 	.word	0x00000002
        /*14c4*/ 	.word	0x0002d800
        /*14c8*/ 	.short	0x010a
        /*14ca*/ 	.byte	0x3f
	.zero		1


	//   ....[89]....
        /*14cc*/ 	.word	0x000251e0
        /*14d0*/ 	.word	0x00000000
        /*14d4*/ 	.word	0x0002d830
        /*14d8*/ 	.short	0x010a
        /*14da*/ 	.byte	0x3f
	.zero		1


	//   ....[90]....
        /*14dc*/ 	.word	0x00025230
        /*14e0*/ 	.word	0x00000009
        /*14e4*/ 	.word	0x0002d830
        /*14e8*/ 	.short	0x010a
        /*14ea*/ 	.byte	0x3f
	.zero		1


	//   ....[91]....
        /*14ec*/ 	.word	0x00025280
        /*14f0*/ 	.word	0x00000009
        /*14f4*/ 	.word	0x0002d850
        /*14f8*/ 	.short	0x010a
        /*14fa*/ 	.byte	0x3f
	.zero		1


	//   ....[92]....
        /*14fc*/ 	.word	0x000252d0
        /*1500*/ 	.word	0x00000003
        /*1504*/ 	.word	0x0002d830
        /*1508*/ 	.short	0x010a
        /*150a*/ 	.byte	0x3f
	.zero		1


	//   ....[93]....
        /*150c*/ 	.word	0x00025320
        /*1510*/ 	.word	0x00000003
        /*1514*/ 	.word	0x0002d850
        /*1518*/ 	.short	0x010a
        /*151a*/ 	.byte	0x3f
	.zero		1


	//   ....[94]....
        /*151c*/ 	.word	0x00025370
        /*1520*/ 	.word	0x00000003
        /*1524*/ 	.word	0x0002d830
        /*1528*/ 	.short	0x010a
        /*152a*/ 	.byte	0x3f
	.zero		1


	//   ....[95]....
        /*152c*/ 	.word	0x000253c0
        /*1530*/ 	.word	0x00000003
        /*1534*/ 	.word	0x0002d850
        /*1538*/ 	.short	0x010a
        /*153a*/ 	.byte	0x3f
	.zero		1


	//   ....[96]....
        /*153c*/ 	.word	0x00025410
        /*1540*/ 	.word	0x0000000e
        /*1544*/ 	.word	0x0002d850
        /*1548*/ 	.short	0x010a
        /*154a*/ 	.byte	0x3f
	.zero		1


	//   ....[97]....
        /*154c*/ 	.word	0x00025b80
        /*1550*/ 	.word	0x00000012
        /*1554*/ 	.word	0x0002d820
        /*1558*/ 	.short	0x010a
        /*155a*/ 	.byte	0x3f
	.zero		1


	//   ....[98]....
        /*155c*/ 	.word	0x00025bd0
        /*1560*/ 	.word	0x0000000a
        /*1564*/ 	.word	0x0002d8a0
        /*1568*/ 	.short	0x010a
        /*156a*/ 	.byte	0x3f
	.zero		1


	//   ....[99]....
        /*156c*/ 	.word	0x00025c20
        /*1570*/ 	.word	0x0000000a
        /*1574*/ 	.word	0x0002d8c0
        /*1578*/ 	.short	0x010a
        /*157a*/ 	.byte	0x3f
	.zero		1


	//   ....[100]....
        /*157c*/ 	.word	0x00025c70
        /*1580*/ 	.word	0x00000009
        /*1584*/ 	.word	0x0002d8a0
        /*1588*/ 	.short	0x010a
        /*158a*/ 	.byte	0x3f
	.zero		1


	//   ....[101]....
        /*158c*/ 	.word	0x00025cc0
        /*1590*/ 	.word	0x00000009
        /*1594*/ 	.word	0x0002d8c0
        /*1598*/ 	.short	0x010a
        /*159a*/ 	.byte	0x3f
	.zero		1


	//   ....[102]....
        /*159c*/ 	.word	0x00025de0
        /*15a0*/ 	.word	0x00000002
        /*15a4*/ 	.word	0x0002d840
        /*15a8*/ 	.short	0x010a
        /*15aa*/ 	.byte	0x3f
	.zero		1


	//   ....[103]....
        /*15ac*/ 	.word	0x00026c10
        /*15b0*/ 	.word	0x00000012
        /*15b4*/ 	.word	0x0002d820
        /*15b8*/ 	.short	0x010a
        /*15ba*/ 	.byte	0x3f
	.zero		1


	//   ....[104]....
        /*15bc*/ 	.word	0x00026c60
        /*15c0*/ 	.word	0x00000005
        /*15c4*/ 	.word	0x0002d840
        /*15c8*/ 	.short	0x010a
        /*15ca*/ 	.byte	0x3f
	.zero		1


	//   ....[105]....
        /*15cc*/ 	.word	0x00027200
        /*15d0*/ 	.word	0x00000005
        /*15d4*/ 	.word	0x0002d860
        /*15d8*/ 	.short	0x010a
        /*15da*/ 	.byte	0x3f
	.zero		1


	//   ....[106]....
        /*15dc*/ 	.word	0x000277e0
        /*15e0*/ 	.word	0x00000000
        /*15e4*/ 	.word	0x0002d860
        /*15e8*/ 	.short	0x010a
        /*15ea*/ 	.byte	0x3f
	.zero		1


	//   ....[107]....
        /*15ec*/ 	.word	0x000287d0
        /*15f0*/ 	.word	0x00000005
        /*15f4*/ 	.word	0x0002d820
        /*15f8*/ 	.short	0x010a
        /*15fa*/ 	.byte	0x3f
	.zero		1


	//   ....[108]....
        /*15fc*/ 	.word	0x00028970
        /*1600*/ 	.word	0x00000003
        /*1604*/ 	.word	0x0002d840
        /*1608*/ 	.short	0x010a
        /*160a*/ 	.byte	0x3f
	.zero		1


	//   ....[109]....
        /*160c*/ 	.word	0x000289c0
        /*1610*/ 	.word	0x00000005
        /*1614*/ 	.word	0x0002d840
        /*1618*/ 	.short	0x010a
        /*161a*/ 	.byte	0x3f
	.zero		1


	//   ....[110]....
        /*161c*/ 	.word	0x00028a10
        /*1620*/ 	.word	0x00000003
        /*1624*/ 	.word	0x0002d860
        /*1628*/ 	.short	0x010a
        /*162a*/ 	.byte	0x3f
	.zero		1


	//----- nvinfo : EIATTR_NUM_MBARRIERS
	.align		4
.L_1261:
        /*162c*/ 	.byte	0x03, 0x38
        /*162e*/ 	.short	0x0016


	//----- nvinfo : EIATTR_EXIT_INSTR_OFFSETS
	.align		4
        /*1630*/ 	.byte	0x04, 0x1c
        /*1632*/ 	.short	(.L_1263 - .L_1262)


	//   ....[0]....
.L_1262:
        /*1634*/ 	.word	0x00024850


	//----- nvinfo : EIATTR_MAX_THREADS
	.align		4
.L_1263:
        /*1638*/ 	.byte	0x04, 0x05
        /*163a*/ 	.short	(.L_1265 - .L_1264)
.L_1264:
        /*163c*/ 	.word	0x00000200
        /*1640*/ 	.word	0x00000001
        /*1644*/ 	.word	0x00000001


	//----- nvinfo : EIATTR_CRS_STACK_SIZE
	.align		4
.L_1265:
        /*1648*/ 	.byte	0x04, 0x1e
        /*164a*/ 	.short	(.L_1267 - .L_1266)
.L_1266:
        /*164c*/ 	.word	0x00000000


	//----- nvinfo : EIATTR_CBANK_PARAM_SIZE
	.align		4
.L_1267:
        /*1650*/ 	.byte	0x03, 0x19
        /*1652*/ 	.short	0x0af0


	//----- nvinfo : EIATTR_PARAM_CBANK
	.align		4
        /*1654*/ 	.byte	0x04, 0x0a
        /*1656*/ 	.short	(.L_1269 - .L_1268)
	.align		4
.L_1268:
        /*1658*/ 	.word	index@(.nv.constant0._ZN7cutlass13device_kernelIN5flash11enable_sm90INS1_16FlashAttnFwdSm90INS1_25CollectiveMainloopFwdSm90ILi2EN4cute5tupleIJNS5_1CILi1EEES8_S8_EEENS6_IJNS7_ILi192EEENS7_ILi128EEENS7_ILi96EEEEEELi96ENS_6half_tEfNS_4arch4Sm90ELb0ELb1ELb0ELb1ELb1ELb1ELb0ELb0ELb1ELb1ELb1ELb0EEENS1_21CollectiveEpilogueFwdINS6_IJSA_SC_SB_EEES9_SE_SG_Li384ELb1ELb1ELb1ELb0EEENS1_36VarlenDynamicPersistentTileSchedulerILi192ELi128ELi384ELi128ELb1ELb1ELb1ELb1ELb0ELb1EEEEEEEEEvNT_6ParamsE)
        /*165c*/ 	.short	0x0210
        /*165e*/ 	.short	0x0af0


	//----- nvinfo : EIATTR_SW_WAR
	.align		4
.L_1269:
        /*1660*/ 	.byte	0x04, 0x36
        /*1662*/ 	.short	(.L_1271 - .L_1270)
.L_1270:
        /*1664*/ 	.word	0x00000008
.L_1271:


//--------------------- .nv.info._ZN7cutlass13device_kernelIN5flash11enable_sm90INS1_16FlashAttnFwdSm90INS1_25CollectiveMainloopFwdSm90ILi2EN4cute5tupleIJNS5_1CILi1EEES8_S8_EEENS6_IJNS7_ILi192EEENS7_ILi128EEENS7_ILi96EEEEEELi96ENS_6half_tEfNS_4arch4Sm90ELb1ELb0ELb0ELb0ELb1ELb0ELb0ELb0ELb1ELb1ELb1ELb0EEENS1_21CollectiveEpilogueFwdINS6_IJSA_SC_SB_EEES9_SE_SG_Li384ELb0ELb1ELb1ELb0EEENS1_19SingleTileSchedulerILb0ELb1ELb1ELi192EEEEEEEEEvNT_6ParamsE --------------------------
	.section	.nv.info._ZN7cutlass13device_kernelIN5flash11enable_sm90INS1_16FlashAttnFwdSm90INS1_25CollectiveMainloopFwdSm90ILi2EN4cute5tupleIJNS5_1CILi1EEES8_S8_EEENS6_IJNS7_ILi192EEENS7_ILi128EEENS7_ILi96EEEEEELi96ENS_6half_tEfNS_4arch4Sm90ELb1ELb0ELb0ELb0ELb1ELb0ELb0ELb0ELb1ELb1ELb1ELb0EEENS1_21CollectiveEpilogueFwdINS6_IJSA_SC_SB_EEES9_SE_SG_Li384ELb0ELb1ELb1ELb0EEENS1_19SingleTileSchedulerILb0ELb1ELb1ELi192EEEEEEEEEvNT_6ParamsE,"",@"SHT_CUDA_INFO"
	.sectionflags	@""
	.align	4


	//----- nvinfo : EIATTR_CUDA_API_VERSION
	.align		4
        /*0000*/ 	.byte	0x04, 0x37
        /*0002*/ 	.short	(.L_1273 - .L_1272)
.L_1272:
        /*0004*/ 	.word	0x00000082


	//----- nvinfo : EIATTR_KPARAM_INFO
	.align		4
.L_1273:
        /*0008*/ 	.byte	0x04, 0x17
        /*000a*/ 	.short	(.L_1275 - .L_1274)
.L_1274:
        /*000c*/ 	.word	0x00000000
        /*0010*/ 	.short	0x0000
        /*0012*/ 	.short	0x0070
        /*0014*/ 	.byte	0x00, 0xf0, 0x01, 0x28


	//----- nvinfo : EIATTR_SPARSE_MMA_MASK
	.align		4
.L_1275:
        /*0018*/ 	.byte	0x03, 0x50
        /*001a*/ 	.short	0x0000


	//----- nvinfo : EIATTR_MAXREG_COUNT
	.align		4
        /*001c*/ 	.byte	0x03, 0x1b
        /*001e*/ 	.short	0x0080


	//----- nvinfo : EIATTR_NUM_BARRIERS
	.align		4
        /*0020*/ 	.byte	0x02, 0x4c
        /*0022*/ 	.byte	0x10
	.zero		1


	//----- nvinfo : EIATTR_EXTERNS
	.align		4
        /*0024*/ 	.byte	0x04, 0x0f
        /*0026*/ 	.short	(.L_1277 - .L_1276)


	//   ....[0]....
	.align		4
.L_1276:
        /*0028*/ 	.word	index@(__assertfail)


	//----- nvinfo : EIATTR_ANNOTATIONS
	.align		4
.L_1277:
        /*002c*/ 	.byte	0x04, 0x55
        /*002e*/ 	.short	(.L_1279 - .L_1278)


	//   ....[0]....
.L_1278:
        /*0030*/ 	.word	0x00000001
        /*0034*/ 	.byte	0xb0, 0x08, 0x00, 0x00, 0x01, 0x00, 0x00, 0x00, 0x10, 0x0a, 0x00, 0x00, 0x01, 0x00, 0x00, 0x00
        /*0044*/ 	.byte	0xd0, 0x13, 0x00, 0x00, 0x01, 0x00, 0x00, 0x00, 0x70, 0x93, 0x00, 0x00, 0x01, 0x00, 0x00, 0x00
        /*0054*/ 	.byte	0x80, 0xa6, 0x00, 0x00, 0x01, 0x00, 0x00, 0x00, 0x70, 0xb6, 0x00, 0x00, 0x01, 0x00, 0x00, 0x00
        /*0064*/ 	.byte	0x90, 0xb6, 0x00, 0x00, 0x01, 0x00, 0x00, 0x00, 0xf0, 0xb7, 0x00, 0x00, 0x01, 0x00, 0x00, 0x00
        /*0074*/ 	.byte	0x60, 0xce, 0x00, 0x00, 0x01, 0x00, 0x00, 0x00, 0x80, 0xce, 0x00, 0x00, 0x01, 0x00, 0x00, 0x00
        /*0084*/ 	.byte	0xa0, 0xe2, 0x00, 0x00


	//----- nvinfo : EIATTR_MERCURY_ISA_VERSION
	.align		4
.L_1279:
        /*0088*/ 	.byte	0x03, 0x5f
        /*008a*/ 	.short	0x0101


	//----- nvinfo : EIATTR_INT_WARP_WIDE_INSTR_OFFSETS
	.align		4
        /*008c*/ 	.byte	0x04, 0x31
        /*008e*/ 	.short	(.L_1281 - .L_1280)


	//   ....[0]....
.L_1280:
        /*0090*/ 	.word	0x000000c0


	//   ....[1]....
        /*0094*/ 	.word	0x000000d0


	//   ....[2]....
        /*0098*/ 	.word	0x00000170


	//----- nvinfo : EIATTR_COOP_GROUP_MASK_REGIDS
	.align		4
.L_1281:
        /*009c*/ 	.byte	0x04, 0x29
        /*009e*/ 	.short	(.L_1283 - .L_1282)


	//   ....[0]....
.L_1282:
        /*00a0*/ 	.word	0xffffffff


	//   ....[1]....
        /*00a4*/ 	.word	0xffffffff


	//   ....[2]....
        /*00a8*/ 	.word	0xffffffff


	//   ....[3]....
        /*00ac*/ 	.word	0xffffffff


	//   ....[4]....
        /*00b0*/ 	.word	0xffffffff


	//   ....[5]....
        /*00b4*/ 	.word	0xffffffff


	//   ....[6]....
        /*00b8*/ 	.word	0xffffffff


	//   ....[7]....
        /*00bc*/ 	.word	0xffffffff


	//   ....[8]....
        /*00c0*/ 	.word	0xffffffff


	//   ....[9]....
        /*00c4*/ 	.word	0xffffffff


	//   ....[10]....
        /*00c8*/ 	.word	0xffffffff


	//   ....[11]....
        /*00cc*/ 	.word	0xffffffff


	//   ....[12]....
        /*00d0*/ 	.word	0xffffffff


	//   ....[13]....
        /*00d4*/ 	.word	0xffffffff


	//   ....[14]....
        /*00d8*/ 	.word	0xffffffff


	//   ....[15]....
        /*00dc*/ 	.word	0xffffffff


	//   ....[16]....
        /*00e0*/ 	.word	0xffffffff


	//   ....[17]....
        /*00e4*/ 	.word	0xffffffff


	//   ....[18]....
        /*00e8*/ 	.word	0xffffffff


	//   ....[19]....
        /*00ec*/ 	.word	0xffffffff


	//   ....[20]....
        /*00f0*/ 	.word	0xffffffff


	//   ....[21]....
        /*00f4*/ 	.word	0xffffffff


	//   ....[22]....
        /*00f8*/ 	.word	0xffffffff


	//   ....[23]....
        /*00fc*/ 	.word	0xffffffff


	//   ....[24]....
        /*0100*/ 	.word	0xffffffff


	//   ....[25]....
        /*0104*/ 	.word	0xffffffff


	//   ....[26]....
        /*0108*/ 	.word	0xffffffff


	//   ....[27]....
        /*010c*/ 	.word	0xffffffff


	//   ....[28]....
        /*0110*/ 	.word	0xffffffff


	//   ....[29]....
        /*0114*/ 	.word	0xffffffff


	//   ....[30]....
        /*0118*/ 	.word	0xffffffff


	//   ....[31]....
        /*011c*/ 	.word	0xffffffff


	//   ....[32]....
        /*0120*/ 	.word	0xffffffff


	//   ....[33]....
        /*0124*/ 	.word	0xffffffff


	//   ....[34]....
        /*0128*/ 	.word	0xffffffff


	//   ....[35]....
        /*012c*/ 	.word	0xffffffff


	//   ....[36]....
        /*0130*/ 	.word	0xffffffff


	//   ....[37]....
        /*0134*/ 	.word	0xffffffff


	//   ....[38]....
        /*0138*/ 	.word	0xffffffff


	//   ....[39]....
        /*013c*/ 	.word	0xffffffff


	//   ....[40]....
        /*0140*/ 	.word	0xffffffff


	//   ....[41]....
        /*0144*/ 	.word	0xffffffff


	//   ....[42]....
        /*0148*/ 	.word	0xffffffff


	//   ....[43]....
        /*014c*/ 	.word	0xffffffff


	//   ....[44]....
        /*0150*/ 	.word	0xffffffff


	//   ....[45]....
        /*0154*/ 	.word	0xffffffff


	//   ....[46]....
        /*0158*/ 	.word	0xffffffff


	//   ....[47]....
        /*015c*/ 	.word	0xffffffff


	//   ....[48]....
        /*0160*/ 	.word	0xffffffff


	//   ....[49]....
        /*0164*/ 	.word	0xffffffff


	//   ....[50]....
        /*0168*/ 	.word	0xffffffff


	//   ....[51]....
        /*016c*/ 	.word	0xffffffff


	//   ....[52]....
        /*0170*/ 	.word	0xffffffff


	//   ....[53]....
        /*0174*/ 	.word	0xffffffff


	//   ....[54]....
        /*0178*/ 	.word	0xffffffff


	//   ....[55]....
        /*017c*/ 	.word	0xffffffff


	//   ....[56]....
        /*0180*/ 	.word	0xffffffff


	//   ....[57]....
        /*0184*/ 	.word	0xffffffff


	//   ....[58]....
        /*0188*/ 	.word	0xffffffff


	//   ....[59]....
        /*018c*/ 	.word	0xffffffff


	//   ....[60]....
        /*0190*/ 	.word	0xffffffff


	//   ....[61]....
        /*0194*/ 	.word	0xffffffff


	//   ....[62]....
        /*0198*/ 	.word	0xffffffff


	//   ....[63]....
        /*019c*/ 	.word	0xffffffff


	//   ....[64]....
        /*01a0*/ 	.word	0xffffffff


	//   ....[65]....
        /*01a4*/ 	.word	0xffffffff


	//   ....[66]....
        /*01a8*/ 	.word	0xffffffff


	//   ....[67]....
        /*01ac*/ 	.word	0xffffffff


	//   ....[68]....
        /*01b0*/ 	.word	0xffffffff


	//   ....[69]....
        /*01b4*/ 	.word	0xffffffff


	//   ....[70]....
        /*01b8*/ 	.word	0xffffffff


	//   ....[71]....
        /*01bc*/ 	.word	0xffffffff


	//   ....[72]....
        /*01c0*/ 	.word	0xffffffff


	//   ....[73]....
        /*01c4*/ 	.word	0xffffffff


	//   ....[74]....
        /*01c8*/ 	.word	0xffffffff


	//   ....[75]....
        /*01cc*/ 	.word	0xffffffff


	//   ....[76]....
        /*01d0*/ 	.word	0xffffffff


	//   ....[77]....
        /*01d4*/ 	.word	0xffffffff


	//   ....[78]....
        /*01d8*/ 	.word	0xffffffff


	//   ....[79]....
        /*01dc*/ 	.word	0xffffffff


	//   ....[80]....
        /*01e0*/ 	.word	0xffffffff


	//   ....[81]....
        /*01e4*/ 	.word	0xffffffff


	//   ....[82]....
        /*01e8*/ 	.word	0xffffffff


	//   ....[83]....
        /*01ec*/ 	.word	0xffffffff


	//   ....[84]....
        /*01f0*/ 	.word	0x0500000f


	//   ....[85]....
        /*01f4*/ 	.word	0x0500000f


	//   ....[86]....
        /*01f8*/ 	.word	0x0500000f


	//   ....[87]....
        /*01fc*/ 	.word	0x0500000f


	//   ....[88]....
        /*0200*/ 	.word	0x0500000f


	//   ....[89]....
        /*0204*/ 	.word	0x0500000f


	//   ....[90]....
        /*0208*/ 	.word	0x0500000f


	//   ....[91]....
        /*020c*/ 	.word	0x0500000f


	//   ....[92]....
        /*0210*/ 	.word	0x0500000f


	//   ....[93]....
        /*0214*/ 	.word	0x0500000f


	//   ....[94]....
        /*0218*/ 	.word	0x0500000f


	//   ....[95]....
        /*021c*/ 	.word	0x0500000f


	//   ....[96]....
        /*0220*/ 	.word	0x0500000f


	//   ....[97]....
        /*0224*/ 	.word	0x0500000f


	//   ....[98]....
        /*0228*/ 	.word	0x0500000f


	//   ....[99]....
        /*022c*/ 	.word	0x0500000f


	//   ....[100]....
        /*0230*/ 	.word	0x0500000f


	//   ....[101]....
        /*0234*/ 	.word	0x0500000f


	//   ....[102]....
        /*0238*/ 	.word	0x0500000f


	//   ....[103]....
        /*023c*/ 	.word	0x0500000f


	//   ....[104]....
        /*0240*/ 	.word	0x0500000f


	//   ....[105]....
        /*0244*/ 	.word	0x0500000f


	//   ....[106]....
        /*0248*/ 	.word	0x0500000f


	//   ....[107]....
        /*024c*/ 	.word	0x0500000f


	//   ....[108]....
        /*0250*/ 	.word	0x0500000f


	//   ....[109]....
        /*0254*/ 	.word	0x0500000f


	//   ....[110]....
        /*0258*/ 	.word	0x0500000f


	//   ....[111]....
        /*025c*/ 	.word	0x0500000f


	//   ....[112]....
        /*0260*/ 	.word	0x0500000f


	//   ....[113]....
        /*0264*/ 	.word	0x0500000f


	//   ....[114]....
        /*0268*/ 	.word	0x0500000f


	//   ....[115]....
        /*026c*/ 	.word	0x0500000f


	//   ....[116]....
        /*0270*/ 	.word	0x0500000f


	//   ....[117]....
        /*0274*/ 	.word	0x0500000f


	//   ....[118]....
        /*0278*/ 	.word	0x0500000f


	//   ....[119]....
        /*027c*/ 	.word	0x0500000f


	//   ....[120]....
        /*0280*/ 	.word	0x0500000f


	//   ....[121]....
        /*0284*/ 	.word	0x0500000f


	//   ....[122]....
        /*0288*/ 	.word	0x0500000f


	//   ....[123]....
        /*028c*/ 	.word	0x0500000f


	//   ....[124]....
        /*0290*/ 	.word	0x0500000f


	//   ....[125]....
        /*0294*/ 	.word	0x0500000f


	//   ....[126]....
        /*0298*/ 	.word	0x0500000f


	//   ....[127]....
        /*029c*/ 	.word	0x0500000f


	//   ....[128]....
        /*02a0*/ 	.word	0x0500000f


	//   ....[129]....
        /*02a4*/ 	.word	0x0500000f


	//----- nvinfo : EIATTR_COOP_GROUP_INSTR_OFFSETS
	.align		4
.L_1283:
        /*02a8*/ 	.byte	0x04, 0x28
        /*02aa*/ 	.short	(.L_1285 - .L_1284)


	//   ....[0]....
.L_1284:
        /*02ac*/ 	.word	0x00000080


	//   ....[1]....
        /*02b0*/ 	.word	0x00000090


	//   ....[2]....
        /*02b4*/ 	.word	0x000002d0


	//   ....[3]....
        /*02b8*/ 	.word	0x00000430


	//   ....[4]....
        /*02bc*/ 	.word	0x00000550


	//   ....[5]....
        /*02c0*/ 	.word	0x000006b0


	//   ....[6]....
        /*02c4*/ 	.word	0x00001150


	//   ....[7]....
        /*02c8*/ 	.word	0x00001c20


	//   ....[8]....
        /*02cc*/ 	.word	0x00002400


	//   ....[9]....
        /*02d0*/ 	.word	0x00002420


	//   ....[10]....
        /*02d4*/ 	.word	0x00002430


	//   ....[11]....
        /*02d8*/ 	.word	0x00002e00


	//   ....[12]....
        /*02dc*/ 	.word	0x00002e50


	//   ....[13]....
        /*02e0*/ 	.word	0x00003be0


	//   ....[14]....
        /*02e4*/ 	.word	0x00004670


	//   ....[15]....
        /*02e8*/ 	.word	0x00004cb0


	//   ....[16]....
        /*02ec*/ 	.word	0x00004d10


	//   ....[17]....
        /*02f0*/ 	.word	0x00004dc0


	//   ....[18]....
        /*02f4*/ 	.word	0x00005680


	//   ....[19]....
        /*02f8*/ 	.word	0x00005700


	//   ....[20]....
        /*02fc*/ 	.word	0x00006760


	//   ....[21]....
        /*0300*/ 	.word	0x00007530


	//   ....[22]....
        /*0304*/ 	.word	0x00007540


	//   ....[23]....
        /*0308*/ 	.word	0x000075a0


	//   ....[24]....
        /*030c*/ 	.word	0x000075c0


	//   ....[25]....
        /*0310*/ 	.word	0x00008960


	//   ....[26]....
        /*0314*/ 	.word	0x00008aa0


	//   ....[27]....
        /*0318*/ 	.word	0x00008ac0


	//   ....[28]....
        /*031c*/ 	.word	0x00008b70


	//   ....[29]....
        /*0320*/ 	.word	0x00008bb0


	//   ....[30]....
        /*0324*/ 	.word	0x00009b30


	//   ....[31]....
        /*0328*/ 	.word	0x00009b70


	//   ....[32]....
        /*032c*/ 	.word	0x00009bb0


	//   ....[33]....
        /*0330*/ 	.word	0x00009bf0


	//   ....[34]....
        /*0334*/ 	.word	0x00009c10


	//   ....[35]....
        /*0338*/ 	.word	0x00009c40


	//   ....[36]....
        /*033c*/ 	.word	0x0000a110


	//   ....[37]....
        /*0340*/ 	.word	0x0000a120


	//   ....[38]....
        /*0344*/ 	.word	0x0000a9f0


	//   ....[39]....
        /*0348*/ 	.word	0x0000bd20


	//   ....[40]....
        /*034c*/ 	.word	0x0000bd30


	//   ....[41]....
        /*0350*/ 	.word	0x0000bd40


	//   ....[42]....
        /*0354*/ 	.word	0x0000bd50


	//   ....[43]....
        /*0358*/ 	.word	0x0000bd70


	//   ....[44]....
        /*035c*/ 	.word	0x0000bda0


	//   ....[45]....
        /*0360*/ 	.word	0x0000bdd0


	//   ....[46]....
        /*0364*/ 	.word	0x0000be00


	//   ....[47]....
        /*0368*/ 	.word	0x0000c740


	//   ....[48]....
        /*036c*/ 	.word	0x0000c760


	//   ....[49]....
        /*0370*/ 	.word	0x0000c770


	//   ....[50]....
        /*0374*/ 	.word	0x0000c7f0


	//   ....[51]....
        /*0378*/ 	.word	0x0000c890


	//   ....[52]....
        /*037c*/ 	.word	0x0000c8a0


	//   ....[53]....
        /*0380*/ 	.word	0x0000c940


	//   ....[54]....
        /*0384*/ 	.word	0x0000c970


	//   ....[55]....
        /*0388*/ 	.word	0x0000c9d0


	//   ....[56]....
        /*038c*/ 	.word	0x0000c9e0


	//   ....[57]....
        /*0390*/ 	.word	0x0000ca10


	//   ....[58]....
        /*0394*/ 	.word	0x0000ca60


	//   ....[59]....
        /*0398*/ 	.word	0x0000d290


	//   ....[60]....
        /*039c*/ 	.word	0x0000d2a0


	//   ....[61]....
        /*03a0*/ 	.word	0x0000d2c0


	//   ....[62]....
        /*03a4*/ 	.word	0x0000d340


	//   ....[63]....
        /*03a8*/ 	.word	0x0000d350


	//   ....[64]....
        /*03ac*/ 	.word	0x0000d3b0


	//   ....[65]....
        /*03b0*/ 	.word	0x0000d3e0


	//   ....[66]....
        /*03b4*/ 	.word	0x0000d420


	//   ....[67]....
        /*03b8*/ 	.word	0x0000d640


	//   ....[68]....
        /*03bc*/ 	.word	0x0000d660


	//   ....[69]....
        /*03c0*/ 	.word	0x0000d680


	//   ....[70]....
        /*03c4*/ 	.word	0x0000d700


	//   ....[71]....
        /*03c8*/ 	.word	0x0000d720


	//   ....[72]....
        /*03cc*/ 	.word	0x0000d7a0


	//   ....[73]....
        /*03d0*/ 	.word	0x0000d7c0


	//   ....[74]....
        /*03d4*/ 	.word	0x0000d7d0


	//   ....[75]....
        /*03d8*/ 	.word	0x0000dd00


	//   ....[76]....
        /*03dc*/ 	.word	0x0000dd30


	//   ....[77]....
        /*03e0*/ 	.word	0x0000dd60


	//   ....[78]....
        /*03e4*/ 	.word	0x0000dd90


	//   ....[79]....
        /*03e8*/ 	.word	0x0000ddc0


	//   ....[80]....
        /*03ec*/ 	.word	0x0000ddf0


	//   ....[81]....
        /*03f0*/ 	.word	0x0000de10


	//   ....[82]....
        /*03f4*/ 	.word	0x0000deb0


	//   ....[83]....
        /*03f8*/ 	.word	0x0000e230


	//   ....[84]....
        /*03fc*/ 	.word	0x0000e7d0


	//   ....[85]....
        /*0400*/ 	.word	0x0000e8c0


	//   ....[86]....
        /*0404*/ 	.word	0x0000e960


	//   ....[87]....
        /*0408*/ 	.word	0x0000e9f0


	//   ....[88]....
        /*040c*/ 	.word	0x0000ead0


	//   ....[89]....
        /*0410*/ 	.word	0x0000eb40


	//   ....[90]....
        /*0414*/ 	.word	0x0000ec20


	//   ....[91]....
        /*0418*/ 	.word	0x0000ecd0


	//   ....[92]....
        /*041c*/ 	.word	0x0000edd0


	//   ....[93]....
        /*0420*/ 	.word	0x0000ee70


	//   ....[94]....
        /*0424*/ 	.word	0x0000eee0


	//   ....[95]....
        /*0428*/ 	.word	0x0000ef90


	//   ....[96]....
        /*042c*/ 	.word	0x0000f060


	//   ....[97]....
        /*0430*/ 	.word	0x0000f0f0


	//   ....[98]....
        /*0434*/ 	.word	0x0000f1c0


	//   ....[99]....
        /*0438*/ 	.word	0x0000f240


	//   ....[100]....
        /*043c*/ 	.word	0x0000f300


	//   ....[101]....
        /*0440*/ 	.word	0x0000f3a0


	//   ....[102]....
        /*0444*/ 	.word	0x0000f470


	//   ....[103]....
        /*0448*/ 	.word	0x0000f4e0


	//   ....[104]....
        /*044c*/ 	.word	0x0000f5a0


	//   ....[105]....
        /*0450*/ 	.word	0x0000f6e0


	//   ....[106]....
        /*0454*/ 	.word	0x0000f7c0


	//   ....[107]....
        /*0458*/ 	.word	0x0000f840


	//   ....[108]....
        /*045c*/ 	.word	0x0000f920


	//   ....[109]....
        /*0460*/ 	.word	0x0000f980


	//   ....[110]....
        /*0464*/ 	.word	0x0000fa50


	//   ....[111]....
        /*0468*/ 	.word	0x0000fab0


	//   ....[112]....
        /*046c*/ 	.word	0x0000fb90


	//   ....[113]....
        /*0470*/ 	.word	0x0000fc80


	//   ....[114]....
        /*0474*/ 	.word	0x0000fd20


	//   ....[115]....
        /*0478*/ 	.word	0x0000fd80


	//   ....[116]....
        /*047c*/ 	.word	0x0000fe70


	//   ....[117]....
        /*0480*/ 	.word	0x0000fed0


	//   ....[118]....
        /*0484*/ 	.word	0x0000ffc0


	//   ....[119]....
        /*0488*/ 	.word	0x00010020


	//   ....[120]....
        /*048c*/ 	.word	0x000100e0


	//   ....[121]....
        /*0490*/ 	.word	0x00010220


	//   ....[122]....
        /*0494*/ 	.word	0x000102d0


	//   ....[123]....
        /*0498*/ 	.word	0x000103c0


	//   ....[124]....
        /*049c*/ 	.word	0x000104d0


	//   ....[125]....
        /*04a0*/ 	.word	0x00010550


	//   ....[126]....
        /*04a4*/ 	.word	0x00010640


	//   ....[127]....
        /*04a8*/ 	.word	0x000106b0


	//   ....[128]....
        /*04ac*/ 	.word	0x00010780


	//   ....[129]....
        /*04b0*/ 	.word	0x00010890


	//----- nvinfo : EIATTR_REG_RECONFIG
	.align		4
.L_1285:
        /*04b4*/ 	.byte	0x01, 0x54
	.zero		2


	//----- nvinfo : EIATTR_SYSCALL_OFFSETS
	.align		4
        /*04b8*/ 	.byte	0x04, 0x46
        /*04ba*/ 	.short	(.L_1287 - .L_1286)


	//   ....[0]....
.L_1286:
        /*04bc*/ 	.word	0x00001380


	//   ....[1]....
        /*04c0*/ 	.word	0x0000b220


	//   ....[2]....
        /*04c4*/ 	.word	0x0000b360


	//   ....[3]....
        /*04c8*/ 	.word	0x0000b450


	//   ....[4]....
        /*04cc*/ 	.word	0x0000c240


	//----- nvinfo : EIATTR_MBARRIER_INSTR_OFFSETS
	.align		4
.L_1287:
        /*04d0*/ 	.byte	0x04, 0x39
        /*04d2*/ 	.short	(.L_1289 - .L_1288)


	//   ....[0]....
.L_1288:
        /*04d4*/ 	.word	0x00000180
        /*04d8*/ 	.word	0x000000ff
        /*04dc*/ 	.word	0x0002d800
        /*04e0*/ 	.short	0x0100
        /*04e2*/ 	.byte	0x08
	.zero		1


	//   ....[1]....
        /*04e4*/ 	.word	0x00000190
        /*04e8*/ 	.word	0x000000ff
        /*04ec*/ 	.word	0x0002d820
        /*04f0*/ 	.short	0x0100
        /*04f2*/ 	.byte	0x08
	.zero		1


	//   ....[2]....
        /*04f4*/ 	.word	0x00000280
        /*04f8*/ 	.word	0x000000ff
        /*04fc*/ 	.word	0x0002d830
        /*0500*/ 	.short	0x0100
        /*0502*/ 	.byte	0x08
	.zero		1


	//   ....[3]....
        /*0504*/ 	.word	0x00000290
        /*0508*/ 	.word	0x000000ff
        /*050c*/ 	.word	0x0002d840
        /*0510*/ 	.short	0x0100
        /*0512*/ 	.byte	0x08
	.zero		1


	//   ....[4]....
        /*0514*/ 	.word	0x000002a0
        /*0518*/ 	.word	0x000000ff
        /*051c*/ 	.word	0x0002d838
        /*0520*/ 	.short	0x0100
        /*0522*/ 	.byte	0x08
	.zero		1


	//   ....[5]....
        /*0524*/ 	.word	0x000002b0
        /*0528*/ 	.word	0x000000ff
        /*052c*/ 	.word	0x0002d848
        /*0530*/ 	.short	0x0100
        /*0532*/ 	.byte	0x08
	.zero		1


	//   ....[6]....
        /*0534*/ 	.word	0x000003e0
        /*0538*/ 	.word	0x000000ff
        /*053c*/ 	.word	0x0002d850
        /*0540*/ 	.short	0x0100
        /*0542*/ 	.byte	0x08
	.zero		1


	//   ....[7]....
        /*0544*/ 	.word	0x000003f0
        /*0548*/ 	.word	0x000000ff
        /*054c*/ 	.word	0x0002d860
        /*0550*/ 	.short	0x0100
        /*0552*/ 	.byte	0x08
	.zero		1


	//   ....[8]....
        /*0554*/ 	.word	0x00000400
        /*0558*/ 	.word	0x000000ff
        /*055c*/ 	.word	0x0002d858
        /*0560*/ 	.short	0x0100
        /*0562*/ 	.byte	0x08
	.zero		1


	//   ....[9]....
        /*0564*/ 	.word	0x00000410
        /*0568*/ 	.word	0x000000ff
        /*056c*/ 	.word	0x0002d868
        /*0570*/ 	.short	0x0100
        /*0572*/ 	.byte	0x08
	.zero		1


	//   ....[10]....
        /*0574*/ 	.word	0x00000500
        /*0578*/ 	.word	0x000000ff
        /*057c*/ 	.word	0x0002d870
        /*0580*/ 	.short	0x0100
        /*0582*/ 	.byte	0x06
	.zero		1


	//   ....[11]....
        /*0584*/ 	.word	0x00000510
        /*0588*/ 	.word	0x000000ff
        /*058c*/ 	.word	0x0002d880
        /*0590*/ 	.short	0x0100
        /*0592*/ 	.byte	0x06
	.zero		1


	//   ....[12]....
        /*0594*/ 	.word	0x00000520
        /*0598*/ 	.word	0x000000ff
        /*059c*/ 	.word	0x0002d878
        /*05a0*/ 	.short	0x0100
        /*05a2*/ 	.byte	0x06
	.zero		1


	//   ....[13]....
        /*05a4*/ 	.word	0x00000530
        /*05a8*/ 	.word	0x000000ff
        /*05ac*/ 	.word	0x0002d888
        /*05b0*/ 	.short	0x0100
        /*05b2*/ 	.byte	0x06
	.zero		1


	//   ....[14]....
        /*05b4*/ 	.word	0x00000660
        /*05b8*/ 	.word	0x000000ff
        /*05bc*/ 	.word	0x0002d890
        /*05c0*/ 	.short	0x0100
        /*05c2*/ 	.byte	0x08
	.zero		1


	//   ....[15]....
        /*05c4*/ 	.word	0x00000670
        /*05c8*/ 	.word	0x000000ff
        /*05cc*/ 	.word	0x0002d8a0
        /*05d0*/ 	.short	0x0100
        /*05d2*/ 	.byte	0x08
	.zero		1


	//   ....[16]....
        /*05d4*/ 	.word	0x00000680
        /*05d8*/ 	.word	0x000000ff
        /*05dc*/ 	.word	0x0002d898
        /*05e0*/ 	.short	0x0100
        /*05e2*/ 	.byte	0x08
	.zero		1


	//   ....[17]....
        /*05e4*/ 	.word	0x00000690
        /*05e8*/ 	.word	0x000000ff
        /*05ec*/ 	.word	0x0002d8a8
        /*05f0*/ 	.short	0x0100
        /*05f2*/ 	.byte	0x08
	.zero		1


	//   ....[18]....
        /*05f4*/ 	.word	0x000007d0
        /*05f8*/ 	.word	0x000000ff
        /*05fc*/ 	.word	0x0002d8b0
        /*0600*/ 	.short	0x0100
        /*0602*/ 	.byte	0x08
	.zero		1


	//   ....[19]....
        /*0604*/ 	.word	0x000007e0
        /*0608*/ 	.word	0x000000ff
        /*060c*/ 	.word	0x0002d8c0
        /*0610*/ 	.short	0x0100
        /*0612*/ 	.byte	0x08
	.zero		1


	//   ....[20]....
        /*0614*/ 	.word	0x000007f0
        /*0618*/ 	.word	0x000000ff
        /*061c*/ 	.word	0x0002d8b8
        /*0620*/ 	.short	0x0100
        /*0622*/ 	.byte	0x08
	.zero		1


	//   ....[21]....
        /*0624*/ 	.word	0x00000800
        /*0628*/ 	.word	0x000000ff
        /*062c*/ 	.word	0x0002d8c8
        /*0630*/ 	.short	0x0100
        /*0632*/ 	.byte	0x08
	.zero		1


	//   ....[22]....
        /*0634*/ 	.word	0x000013b0
        /*0638*/ 	.word	0x000000ff
        /*063c*/ 	.word	0x0002d800
        /*0640*/ 	.short	0x010a
        /*0642*/ 	.byte	0x04
	.zero		1


	//   ....[23]....
        /*0644*/ 	.word	0x00001450
        /*0648*/ 	.word	0x000000ff
        /*064c*/ 	.word	0x0002d830
        /*0650*/ 	.short	0x010a
        /*0652*/ 	.byte	0x04
	.zero		1


	//   ....[24]....
        /*0654*/ 	.word	0x000014c0
        /*0658*/ 	.word	0x000000ff
        /*065c*/ 	.word	0x0002d830
        /*0660*/ 	.short	0x010a
        /*0662*/ 	.byte	0x04
	.zero		1


	//   ....[25]....
        /*0664*/ 	.word	0x00001d50
        /*0668*/ 	.word	0x000000ff
        /*066c*/ 	.word	0x00000000
        /*0670*/ 	.short	0x0101
        /*0672*/ 	.byte	0x04
	.zero		1


	//   ....[26]....
        /*0674*/ 	.word	0x00003d70
        /*0678*/ 	.word	0x000000ff
        /*067c*/ 	.word	0x0002d830
        /*0680*/ 	.short	0x010a
        /*0682*/ 	.byte	0x04
	.zero		1


	//   ....[27]....
        /*0684*/ 	.word	0x00003db0
        /*0688*/ 	.word	0x000000ff
        /*068c*/ 	.word	0x0002d830
        /*0690*/ 	.short	0x010a
        /*0692*/ 	.byte	0x04
	.zero		1


	//   ....[28]....
        /*0694*/ 	.word	0x000040c0
        /*0698*/ 	.word	0x000000ff
        /*069c*/ 	.word	0x0002d850
        /*06a0*/ 	.short	0x010a
        /*06a2*/ 	.byte	0x0a
	.zero		1


	//   ....[29]....
        /*06a4*/ 	.word	0x00004100
        /*06a8*/ 	.word	0x000000ff
        /*06ac*/ 	.word	0x0002d850
        /*06b0*/ 	.short	0x010a
        /*06b2*/ 	.byte	0x0a
	.zero		1


	//   ....[30]....
        /*06b4*/ 	.word	0x00004760
        /*06b8*/ 	.word	0x000000ff
        /*06bc*/ 	.word	0x00000000
        /*06c0*/ 	.short	0x0101
        /*06c2*/ 	.byte	0x0a
	.zero		1


	//   ....[31]....
        /*06c4*/ 	.word	0x000062c0
        /*06c8*/ 	.word	0x000000ff
        /*06cc*/ 	.word	0x00000000
        /*06d0*/ 	.short	0x0101
        /*06d2*/ 	.byte	0x06
	.zero		1


	//   ....[32]....
        /*06d4*/ 	.word	0x00006a60
        /*06d8*/ 	.word	0x000000ff
        /*06dc*/ 	.word	0x0002d830
        /*06e0*/ 	.short	0x010a
        /*06e2*/ 	.byte	0x0a
	.zero		1


	//   ....[33]....
        /*06e4*/ 	.word	0x00006aa0
        /*06e8*/ 	.word	0x000000ff
        /*06ec*/ 	.word	0x0002d830
        /*06f0*/ 	.short	0x010a
        /*06f2*/ 	.byte	0x0a
	.zero		1


	//   ....[34]....
        /*06f4*/ 	.word	0x00006d60
        /*06f8*/ 	.word	0x000000ff
        /*06fc*/ 	.word	0x0002d850
        /*0700*/ 	.short	0x010a
        /*0702*/ 	.byte	0x0a
	.zero		1


	//   ....[35]....
        /*0704*/ 	.word	0x00006da0
        /*0708*/ 	.word	0x000000ff
        /*070c*/ 	.word	0x0002d850
        /*0710*/ 	.short	0x010a
        /*0712*/ 	.byte	0x0a
	.zero		1


	//   ....[36]....
        /*0714*/ 	.word	0x000075b0
        /*0718*/ 	.word	0x000000ff
        /*071c*/ 	.word	0x00000000
        /*0720*/ 	.short	0x0101
        /*0722*/ 	.byte	0x0a
	.zero		1


	//   ....[37]....
        /*0724*/ 	.word	0x000084b0
        /*0728*/ 	.word	0x000000ff
        /*072c*/ 	.word	0x00000000
        /*0730*/ 	.short	0x0101
        /*0732*/ 	.byte	0x06
	.zero		1


	//   ....[38]....
        /*0734*/ 	.word	0x000089f0
        /*0738*/ 	.word	0x000000ff
        /*073c*/ 	.word	0x0002d850
        /*0740*/ 	.short	0x010a
        /*0742*/ 	.byte	0x06
	.zero		1


	//   ....[39]....
        /*0744*/ 	.word	0x00008a30
        /*0748*/ 	.word	0x000000ff
        /*074c*/ 	.word	0x0002d850
        /*0750*/ 	.short	0x010a
        /*0752*/ 	.byte	0x06
	.zero		1


	//   ....[40]....
        /*0754*/ 	.word	0x00009220
        /*0758*/ 	.word	0x000000ff
        /*075c*/ 	.word	0x00000000
        /*0760*/ 	.short	0x0101
        /*0762*/ 	.byte	0x06
	.zero		1


	//   ....[41]....
        /*0764*/ 	.word	0x00009c30
        /*0768*/ 	.word	0x000000ff
        /*076c*/ 	.word	0x00000000
        /*0770*/ 	.short	0x0101
        /*0772*/ 	.byte	0x04
	.zero		1


	//   ....[42]....
        /*0774*/ 	.word	0x0000b940
        /*0778*/ 	.word	0x000000ff
        /*077c*/ 	.word	0x0002d840
        /*0780*/ 	.short	0x010a
        /*0782*/ 	.byte	0x2c
	.zero		1


	//   ....[43]....
        /*0784*/ 	.word	0x0000c000
        /*0788*/ 	.word	0x000000ff
        /*078c*/ 	.word	0x0002d830
        /*0790*/ 	.short	0x0107
        /*0792*/ 	.byte	0x2c
	.zero		1


	//   ....[44]....
        /*0794*/ 	.word	0x0000c070
        /*0798*/ 	.word	0x000000ff
        /*079c*/ 	.word	0x0002d830
        /*07a0*/ 	.short	0x0101
        /*07a2*/ 	.byte	0x2c
	.zero		1


	//   ....[45]....
        /*07a4*/ 	.word	0x0000cbb0
        /*07a8*/ 	.word	0x000000ff
        /*07ac*/ 	.word	0x0002d800
        /*07b0*/ 	.short	0x0107
        /*07b2*/ 	.byte	0x2c
	.zero		1


	//   ....[46]....
        /*07b4*/ 	.word	0x0000cc10
        /*07b8*/ 	.word	0x000000ff
        /*07bc*/ 	.word	0x0002d800
        /*07c0*/ 	.short	0x0101
        /*07c2*/ 	.byte	0x2c
	.zero		1


	//   ....[47]....
        /*07c4*/ 	.word	0x0000cc40
        /*07c8*/ 	.word	0x000000ff
        /*07cc*/ 	.word	0x0002d820
        /*07d0*/ 	.short	0x010a
        /*07d2*/ 	.byte	0x2c
	.zero		1


	//   ....[48]....
        /*07d4*/ 	.word	0x0000d060
        /*07d8*/ 	.word	0x00000007
        /*07dc*/ 	.word	0x0002d840
        /*07e0*/ 	.short	0x010a
        /*07e2*/ 	.byte	0x3f
	.zero		1


	//   ....[49]....
        /*07e4*/ 	.word	0x0000d4d0
        /*07e8*/ 	.word	0x00000007
        /*07ec*/ 	.word	0x0002d830
        /*07f0*/ 	.short	0x0107
        /*07f2*/ 	.byte	0x3f
	.zero		1


	//   ....[50]....
        /*07f4*/ 	.word	0x0000d580
        /*07f8*/ 	.word	0x00000007
        /*07fc*/ 	.word	0x0002d830
        /*0800*/ 	.short	0x0101
        /*0802*/ 	.byte	0x3f
	.zero		1


	//   ....[51]....
        /*0804*/ 	.word	0x0000d5e0
        /*0808*/ 	.word	0x00000007
        /*080c*/ 	.word	0x0002d860
        /*0810*/ 	.short	0x010a
        /*0812*/ 	.byte	0x3f
	.zero		1


	//   ....[52]....
        /*0814*/ 	.word	0x0000d940
        /*0818*/ 	.word	0x00000007
        /*081c*/ 	.word	0x0002d850
        /*0820*/ 	.short	0x0107
        /*0822*/ 	.byte	0x3f
	.zero		1


	//   ....[53]....
        /*0824*/ 	.word	0x0000da90
        /*0828*/ 	.word	0x00000007
        /*082c*/ 	.word	0x0002d850
        /*0830*/ 	.short	0x0101
        /*0832*/ 	.byte	0x3f
	.zero		1


	//   ....[54]....
        /*0834*/ 	.word	0x0000dc30
        /*0838*/ 	.word	0x00000000
        /*083c*/ 	.word	0x0002d860
        /*0840*/ 	.short	0x010a
        /*0842*/ 	.byte	0x3f
	.zero		1


	//   ....[55]....
        /*0844*/ 	.word	0x0000e070
        /*0848*/ 	.word	0x00000000
        /*084c*/ 	.word	0x0002d850
        /*0850*/ 	.short	0x0107
        /*0852*/ 	.byte	0x3f
	.zero		1


	//   ....[56]....
        /*0854*/ 	.word	0x0000e130
        /*0858*/ 	.word	0x00000000
        /*085c*/ 	.word	0x0002d850
        /*0860*/ 	.short	0x0101
        /*0862*/ 	.byte	0x3f
	.zero		1


	//   ....[57]....
        /*0864*/ 	.word	0x0000e1c0
        /*0868*/ 	.word	0x00000007
        /*086c*/ 	.word	0x0002d820
        /*0870*/ 	.short	0x010a
        /*0872*/ 	.byte	0x3f
	.zero		1


	//   ....[58]....
        /*0874*/ 	.word	0x0000e340
        /*0878*/ 	.word	0x00000005
        /*087c*/ 	.word	0x0002d840
        /*0880*/ 	.short	0x010a
        /*0882*/ 	.byte	0x3f
	.zero		1


	//   ....[59]....
        /*0884*/ 	.word	0x0000e3e0
        /*0888*/ 	.word	0x00000003
        /*088c*/ 	.word	0x0002d840
        /*0890*/ 	.short	0x010a
        /*0892*/ 	.byte	0x3f
	.zero		1


	//   ....[60]....
        /*0894*/ 	.word	0x0000e420
        /*0898*/ 	.word	0x00000005
        /*089c*/ 	.word	0x0002d860
        /*08a0*/ 	.short	0x010a
        /*08a2*/ 	.byte	0x3f
	.zero		1


	//   ....[61]....
        /*08a4*/ 	.word	0x0000e460
        /*08a8*/ 	.word	0x00000003
        /*08ac*/ 	.word	0x0002d860
        /*08b0*/ 	.short	0x010a
        /*08b2*/ 	.byte	0x3f
	.zero		1


	//   ....[62]....
        /*08b4*/ 	.word	0x0000e4e0
        /*08b8*/ 	.word	0x00000003
        /*08bc*/ 	.word	0x0002d800
        /*08c0*/ 	.short	0x010a
        /*08c2*/ 	.byte	0x3f
	.zero		1


	//   ....[63]....
        /*08c4*/ 	.word	0x0000e550
        /*08c8*/ 	.word	0x00000003
        /*08cc*/ 	.word	0x0002d830
        /*08d0*/ 	.short	0x010a
        /*08d2*/ 	.byte	0x3f
	.zero		1


	//   ....[64]....
        /*08d4*/ 	.word	0x0000e5b0
        /*08d8*/ 	.word	0x00000011
        /*08dc*/ 	.word	0x0002d830
        /*08e0*/ 	.short	0x010a
        /*08e2*/ 	.byte	0x3f
	.zero		1


	//   ....[65]....
        /*08e4*/ 	.word	0x0000e610
        /*08e8*/ 	.word	0x00000011
        /*08ec*/ 	.word	0x0002d850
        /*08f0*/ 	.short	0x010a
        /*08f2*/ 	.byte	0x3f
	.zero		1


	//   ....[66]....
        /*08f4*/ 	.word	0x0000e670
        /*08f8*/ 	.word	0x00000013
        /*08fc*/ 	.word	0x0002d830
        /*0900*/ 	.short	0x010a
        /*0902*/ 	.byte	0x3f
	.zero		1


	//   ....[67]....
        /*0904*/ 	.word	0x0000e6d0
        /*0908*/ 	.word	0x00000013
        /*090c*/ 	.word	0x0002d850
        /*0910*/ 	.short	0x010a
        /*0912*/ 	.byte	0x3f
	.zero		1


	//   ....[68]....
        /*0914*/ 	.word	0x0000e730
        /*0918*/ 	.word	0x00000004
        /*091c*/ 	.word	0x0002d850
        /*0920*/ 	.short	0x010a
        /*0922*/ 	.byte	0x3f
	.zero		1


	//   ....[69]....
        /*0924*/ 	.word	0x0000e810
        /*0928*/ 	.word	0x00000003
        /*092c*/ 	.word	0x0002d840
        /*0930*/ 	.short	0x010a
        /*0932*/ 	.byte	0x3f
	.zero		1


	//   ....[70]....
        /*0934*/ 	.word	0x0000f5e0
        /*0938*/ 	.word	0x00000003
        /*093c*/ 	.word	0x0002d820
        /*0940*/ 	.short	0x010a
        /*0942*/ 	.byte	0x3f
	.zero		1


	//   ....[71]....
        /*0944*/ 	.word	0x0000f630
        /*0948*/ 	.word	0x00000007
        /*094c*/ 	.word	0x0002d840
        /*0950*/ 	.short	0x010a
        /*0952*/ 	.byte	0x3f
	.zero		1


	//   ....[72]....
        /*0954*/ 	.word	0x0000fbd0
        /*0958*/ 	.word	0x00000007
        /*095c*/ 	.word	0x0002d860
        /*0960*/ 	.short	0x010a
        /*0962*/ 	.byte	0x3f
	.zero		1


	//   ....[73]....
        /*0964*/ 	.word	0x00010170
        /*0968*/ 	.word	0x00000000
        /*096c*/ 	.word	0x0002d860
        /*0970*/ 	.short	0x010a
        /*0972*/ 	.byte	0x3f
	.zero		1


	//   ....[74]....
        /*0974*/ 	.word	0x000107b0
        /*0978*/ 	.word	0x00000007
        /*097c*/ 	.word	0x0002d820
        /*0980*/ 	.short	0x010a
        /*0982*/ 	.byte	0x3f
	.zero		1


	//   ....[75]....
        /*0984*/ 	.word	0x00010950
        /*0988*/ 	.word	0x00000005
        /*098c*/ 	.word	0x0002d840
        /*0990*/ 	.short	0x010a
        /*0992*/ 	.byte	0x3f
	.zero		1


	//   ....[76]....
        /*0994*/ 	.word	0x000109a0
        /*0998*/ 	.word	0x00000003
        /*099c*/ 	.word	0x0002d840
        /*09a0*/ 	.short	0x010a
        /*09a2*/ 	.byte	0x3f
	.zero		1


	//   ....[77]....
        /*09a4*/ 	.word	0x000109f0
        /*09a8*/ 	.word	0x00000005
        /*09ac*/ 	.word	0x0002d860
        /*09b0*/ 	.short	0x010a
        /*09b2*/ 	.byte	0x3f
	.zero		1


	//----- nvinfo : EIATTR_NUM_MBARRIERS
	.align		4
.L_1289:
        /*09b4*/ 	.byte	0x03, 0x38
        /*09b6*/ 	.short	0x0016


	//----- nvinfo : EIATTR_EXIT_INSTR_OFFSETS
	.align		4
        /*09b8*/ 	.byte	0x04, 0x1c
        /*09ba*/ 	.short	(.L_1291 - .L_1290)


	//   ....[0]....
.L_1290:
        /*09bc*/ 	.word	0x0000e4b0


	//----- nvinfo : EIATTR_MAX_THREADS
	.align		4
.L_1291:
        /*09c0*/ 	.byte	0x04, 0x05
        /*09c2*/ 	.short	(.L_1293 - .L_1292)
.L_1292:
        /*09c4*/ 	.word	0x00000200
        /*09c8*/ 	.word	0x00000001
        /*09cc*/ 	.word	0x00000001


	//----- nvinfo : EIATTR_CRS_STACK_SIZE
	.align		4
.L_1293:
        /*09d0*/ 	.byte	0x04, 0x1e
        /*09d2*/ 	.short	(.L_1295 - .L_1294)
.L_1294:
        /*09d4*/ 	.word	0x00000000


	//----- nvinfo : EIATTR_CBANK_PARAM_SIZE
	.align		4
.L_1295:
        /*09d8*/ 	.byte	0x03, 0x19
        /*09da*/ 	.short	0x0a70


	//----- nvinfo : EIATTR_PARAM_CBANK
	.align		4
        /*09dc*/ 	.byte	0x04, 0x0a
        /*09de*/ 	.short	(.L_1297 - .L_1296)
	.align		4
.L_1296:
        /*09e0*/ 	.word	index@(.nv.constant0._ZN7cutlass13device_kernelIN5flash11enable_sm90INS1_16FlashAttnFwdSm90INS1_25CollectiveMainloopFwdSm90ILi2EN4cute5tupleIJNS5_1CILi1EEES8_S8_EEENS6_IJNS7_ILi192EEENS7_ILi128EEENS7_ILi96EEEEEELi96ENS_6half_tEfNS_4arch4Sm90ELb1ELb0ELb0ELb0ELb1ELb0ELb0ELb0ELb1ELb1ELb1ELb0EEENS1_21CollectiveEpilogueFwdINS6_IJSA_SC_SB_EEES9_SE_SG_Li384ELb0ELb1ELb1ELb0EEENS1_19SingleTileSchedulerILb0ELb1ELb1ELi192EEEEEEEEEvNT_6ParamsE)
        /*09e4*/ 	.short	0x0210
        /*09e6*/ 	.short	0x0a70


	//----- nvinfo : EIATTR_SW_WAR
	.align		4
.L_1297:
        /*09e8*/ 	.byte	0x04, 0x36
        /*09ea*/ 	.short	(.L_1299 - .L_1298)
.L_1298:
        /*09ec*/ 	.word	0x00000008
.L_1299:


//--------------------- .nv.info._ZN7cutlass13device_kernelIN5flash11enable_sm90INS1_16FlashAttnFwdSm90INS1_25CollectiveMainloopFwdSm90ILi2EN4cute5tupleIJNS5_1CILi1EEES8_S8_EEENS6_IJNS7_ILi192EEENS7_ILi128EEENS7_ILi96EEEEEELi96ENS_6half_tEfNS_4arch4Sm90ELb1ELb0ELb0ELb1ELb1ELb0ELb0ELb0ELb1ELb1ELb1ELb0EEENS1_21CollectiveEpilogueFwdINS6_IJSA_SC_SB_EEES9_SE_SG_Li384ELb1ELb1ELb1ELb0EEENS1_36VarlenDynamicPersistentTileSchedulerILi192ELi128ELi384ELi128ELb1ELb1ELb1ELb1ELb1ELb1EEEEEEEEEvNT_6ParamsE --------------------------
	.section	.nv.info._ZN7cutlass13device_kernelIN5flash11enable_sm90INS1_16FlashAttnFwdSm90INS1_25CollectiveMainloopFwdSm90ILi2EN4cute5tupleIJNS5_1CILi1EEES8_S8_EEENS6_IJNS7_ILi192EEENS7_ILi128EEENS7_ILi96EEEEEELi96ENS_6half_tEfNS_4arch4Sm90ELb1ELb0ELb0ELb1ELb1ELb0ELb0ELb0ELb1ELb1ELb1ELb0EEENS1_21CollectiveEpilogueFwdINS6_IJSA_SC_SB_EEES9_SE_SG_Li384ELb1ELb1ELb1ELb0EEENS1_36VarlenDynamicPersistentTileSchedulerILi192ELi128ELi384ELi128ELb1ELb1ELb1ELb1ELb1ELb1EEEEEEEEEvNT_6ParamsE,"",@"SHT_CUDA_INFO"
	.sectionflags	@""
	.align	4


	//----- nvinfo : EIATTR_CUDA_API_VERSION
	.align		4
        /*0000*/ 	.byte	0x04, 0x37
        /*0002*/ 	.short	(.L_1301 - .L_1300)
.L_1300:
        /*0004*/ 	.word	0x00000082


	//----- nvinfo : EIATTR_KPARAM_INFO
	.align		4
.L_1301:
        /*0008*/ 	.byte	0x04, 0x17
        /*000a*/ 	.short	(.L_1303 - .L_1302)
.L_1302:
        /*000c*/ 	.word	0x00000000
        /*0010*/ 	.short	0x0000
        /*0012*/ 	.short	0x0070
        /*0014*/ 	.byte	0x00, 0xf0, 0x01, 0x2a


	//----- nvinfo : EIATTR_SPARSE_MMA_MASK
	.align		4
.L_1303:
        /*0018*/ 	.byte	0x03, 0x50
        /*001a*/ 	.short	0x0000


	//----- nvinfo : EIATTR_MAXREG_COUNT
	.align		4
        /*001c*/ 	.byte	0x03, 0x1b
        /*001e*/ 	.short	0x0080


	//----- nvinfo : EIATTR_NUM_BARRIERS
	.align		4
        /*0020*/ 	.byte	0x02, 0x4c
        /*0022*/ 	.byte	0x10
	.zero		1


	//----- nvinfo : EIATTR_EXTERNS
	.align		4
        /*0024*/ 	.byte	0x04, 0x0f
        /*0026*/ 	.short	(.L_1305 - .L_1304)


	//   ....[0]....
	.align		4
.L_1304:
        /*0028*/ 	.word	index@(__assertfail)


	//----- nvinfo : EIATTR_ANNOTATIONS
	.align		4
.L_1305:
        /*002c*/ 	.byte	0x04, 0x55
        /*002e*/ 	.short	(.L_1307 - .L_1306)


	//   ....[0]....
.L_1306:
        /* <DEDUP_REMOVED lines=37> */


	//----- nvinfo : EIATTR_MERCURY_ISA_VERSION
	.align		4
.L_1307:
        /*0268*/ 	.byte	0x03, 0x5f
        /*026a*/ 	.short	0x0101


	//----- nvinfo : EIATTR_UNUSED_LOAD_BYTE_OFFSET
	.align		4
        /*026c*/ 	.byte	0x04, 0x44
        /*026e*/ 	.short	(.L_1309 - .L_1308)


	//   ....[0]....
.L_1308:
        /*0270*/ 	.word	0x00000970
        /*0274*/ 	.word	0x0000fff0


	//   ....[1]....
        /*0278*/ 	.word	0x000094d0
        /*027c*/ 	.word	0x0000fff0


	//----- nvinfo : EIATTR_INT_WARP_WIDE_INSTR_OFFSETS
	.align		4
.L_1309:
        /*0280*/ 	.byte	0x04, 0x31
        /*0282*/ 	.short	(.L_1311 - .L_1310)


	//   ....[0]....
.L_1310:
        /*0284*/ 	.word	0x000000c0


	//   ....[1]....
        /*0288*/ 	.word	0x000000d0


	//   ....[2]....
        /*028c*/ 	.word	0x00000170


	//   ....[3]....
        /*0290*/ 	.word	0x0000d740


	//   ....[4]....
        /*0294*/ 	.word	0x0000d7d0


	//   ....[5]....
        /*0298*/ 	.word	0x00010480


	//   ....[6]....
        /*029c*/ 	.word	0x00010510


	//----- nvinfo : EIATTR_COOP_GROUP_MASK_REGIDS
	.align		4
.L_1311:
        /*02a0*/ 	.byte	0x04, 0x29
        /*02a2*/ 	.short	(.L_1313 - .L_1312)


	//   ....[0]....
.L_1312:
        /*02a4*/ 	.word	0xffffffff


	//   ....[1]....
        /*02a8*/ 	.word	0xffffffff


	//   ....[2]....
        /*02ac*/ 	.word	0xffffffff


	//   ....[3]....
        /*02b0*/ 	.word	0xffffffff


	//   ....[4]....
        /*02b4*/ 	.word	0xffffffff


	//   ....[5]....
        /*02b8*/ 	.word	0xffffffff


	//   ....[6]....
        /*02bc*/ 	.word	0xffffffff


	//   ....[7]....
        /*02c0*/ 	.word	0xffffffff


	//   ....[8]....
        /*02c4*/ 	.word	0xffffffff


	//   ....[9]....
        /*02c8*/ 	.word	0xffffffff


	//   ....[10]....
        /*02cc*/ 	.word	0xffffffff


	//   ....[11]....
        /*02d0*/ 	.word	0xffffffff


	//   ....[12]....
        /*02d4*/ 	.word	0xffffffff


	//   ....[13]....
        /*02d8*/ 	.word	0xffffffff


	//   ....[14]....
        /*02dc*/ 	.word	0xffffffff


	//   ....[15]....
        /*02e0*/ 	.word	0xffffffff


	//   ....[16]....
        /*02e4*/ 	.word	0xffffffff


	//   ....[17]....
        /*02e8*/ 	.word	0xffffffff


	//   ....[18]....
        /*02ec*/ 	.word	0xffffffff


	//   ....[19]....
        /*02f0*/ 	.word	0xffffffff


	//   ....[20]....
        /*02f4*/ 	.word	0xffffffff


	//   ....[21]....
        /*02f8*/ 	.word	0xffffffff


	//   ....[22]....
        /*02fc*/ 	.word	0xffffffff


	//   ....[23]....
        /*0300*/ 	.word	0xffffffff


	//   ....[24]....
        /*0304*/ 	.word	0xffffffff


	//   ....[25]....
        /*0308*/ 	.word	0xffffffff


	//   ....[26]....
        /*030c*/ 	.word	0xffffffff


	//   ....[27]....
        /*0310*/ 	.word	0xffffffff


	//   ....[28]....
        /*0314*/ 	.word	0xffffffff


	//   ....[29]....
        /*0318*/ 	.word	0xffffffff


	//   ....[30]....
        /*031c*/ 	.word	0xffffffff


	//   ....[31]....
        /*0320*/ 	.word	0xffffffff


	//   ....[32]....
        /*0324*/ 	.word	0xffffffff


	//   ....[33]....
        /*0328*/ 	.word	0xffffffff


	//   ....[34]....
        /*032c*/ 	.word	0xffffffff


	//   ....[35]....
        /*0330*/ 	.word	0xffffffff


	//   ....[36]....
        /*0334*/ 	.word	0xffffffff


	//   ....[37]....
        /*0338*/ 	.word	0xffffffff


	//   ....[38]....
        /*033c*/ 	.word	0xffffffff


	//   ....[39]....
        /*0340*/ 	.word	0xffffffff


	//   ....[40]....
        /*0344*/ 	.word	0xffffffff


	//   ....[41]....
        /*0348*/ 	.word	0xffffffff


	//   ....[42]....
        /*034c*/ 	.word	0xffffffff


	//   ....[43]....
        /*0350*/ 	.word	0xffffffff


	//   ....[44]....
        /*0354*/ 	.word	0xffffffff


	//   ....[45]....
        /*0358*/ 	.word	0xffffffff


	//   ....[46]....
        /*035c*/ 	.word	0xffffffff


	//   ....[47]....
        /*0360*/ 	.word	0xffffffff


	//   ....[48]....
        /*0364*/ 	.word	0xffffffff


	//   ....[49]....
        /*0368*/ 	.word	0xffffffff


	//   ....[50]....
        /*036c*/ 	.word	0xffffffff


	//   ....[51]....
        /*0370*/ 	.word	0xffffffff


	//   ....[52]....
        /*0374*/ 	.word	0xffffffff


	//   ....[53]....
        /*0378*/ 	.word	0xffffffff


	//   ....[54]....
        /*037c*/ 	.word	0xffffffff


	//   ....[55]....
        /*0380*/ 	.word	0xffffffff


	//   ....[56]....
        /*0384*/ 	.word	0xffffffff


	//   ....[57]....
        /*0388*/ 	.word	0xffffffff


	//   ....[58]....
        /*038c*/ 	.word	0xffffffff


	//   ....[59]....
        /*0390*/ 	.word	0xffffffff


	//   ....[60]....
        /*0394*/ 	.word	0xffffffff


	//   ....[61]....
        /*0398*/ 	.word	0xffffffff


	//   ....[62]....
        /*039c*/ 	.word	0xffffffff


	//   ....[63]....
        /*03a0*/ 	.word	0xffffffff


	//   ....[64]....
        /*03a4*/ 	.word	0xffffffff


	//   ....[65]....
        /*03a8*/ 	.word	0xffffffff


	//   ....[66]....
        /*03ac*/ 	.word	0xffffffff


	//   ....[67]....
        /*03b0*/ 	.word	0xffffffff


	//   ....[68]....
        /*03b4*/ 	.word	0xffffffff


	//   ....[69]....
        /*03b8*/ 	.word	0xffffffff


	//   ....[70]....
        /*03bc*/ 	.word	0xffffffff


	//   ....[71]....
        /*03c0*/ 	.word	0xffffffff


	//   ....[72]....
        /*03c4*/ 	.word	0xffffffff


	//   ....[73]....
        /*03c8*/ 	.word	0xffffffff


	//   ....[74]....
        /*03cc*/ 	.word	0xffffffff


	//   ....[75]....
        /*03d0*/ 	.word	0xffffffff


	//   ....[76]....
        /*03d4*/ 	.word	0xffffffff


	//   ....[77]....
        /*03d8*/ 	.word	0xffffffff


	//   ....[78]....
        /*03dc*/ 	.word	0xffffffff


	//   ....[79]....
        /*03e0*/ 	.word	0xffffffff


	//   ....[80]....
        /*03e4*/ 	.word	0xffffffff


	//   ....[81]....
        /*03e8*/ 	.word	0xffffffff


	//   ....[82]....
        /*03ec*/ 	.word	0xffffffff


	//   ....[83]....
        /*03f0*/ 	.word	0xffffffff


	//   ....[84]....
        /*03f4*/ 	.word	0xffffffff


	//   ....[85]....
        /*03f8*/ 	.word	0xffffffff


	//   ....[86]....
        /*03fc*/ 	.word	0xffffffff


	//   ....[87]....
        /*0400*/ 	.word	0xffffffff


	//   ....[88]....
        /*0404*/ 	.word	0xffffffff


	//   ....[89]....
        /*0408*/ 	.word	0xffffffff


	//   ....[90]....
        /*040c*/ 	.word	0xffffffff


	//   ....[91]....
        /*0410*/ 	.word	0xffffffff


	//   ....[92]....
        /*0414*/ 	.word	0xffffffff


	//   ....[93]....
        /*0418*/ 	.word	0xffffffff


	//   ....[94]....
        /*041c*/ 	.word	0xffffffff


	//   ....[95]....
        /*0420*/ 	.word	0xffffffff


	//   ....[96]....
        /*0424*/ 	.word	0xffffffff


	//   ....[97]....
        /*0428*/ 	.word	0xffffffff


	//   ....[98]....
        /*042c*/ 	.word	0xffffffff


	//   ....[99]....
        /*0430*/ 	.word	0xffffffff


	//   ....[100]....
        /*0434*/ 	.word	0xffffffff


	//   ....[101]....
        /*0438*/ 	.word	0xffffffff


	//   ....[102]....
        /*043c*/ 	.word	0xffffffff


	//   ....[103]....
        /*0440*/ 	.word	0xffffffff


	//   ....[104]....
        /*0444*/ 	.word	0xffffffff


	//   ....[105]....
        /*0448*/ 	.word	0xffffffff


	//   ....[106]....
        /*044c*/ 	.word	0xffffffff


	//   ....[107]....
        /*0450*/ 	.word	0xffffffff


	//   ....[108]....
        /*0454*/ 	.word	0xffffffff


	//   ....[109]....
        /*0458*/ 	.word	0xffffffff


	//   ....[110]....
        /*045c*/ 	.word	0xffffffff


	//   ....[111]....
        /*0460*/ 	.word	0xffffffff


	//   ....[112]....
        /*0464*/ 	.word	0xffffffff


	//   ....[113]....
        /*0468*/ 	.word	0xffffffff


	//   ....[114]....
        /*046c*/ 	.word	0xffffffff


	//   ....[115]....
        /*0470*/ 	.word	0xffffffff


	//   ....[116]....
        /*0474*/ 	.word	0xffffffff


	//   ....[117]....
        /*0478*/ 	.word	0xffffffff


	//   ....[118]....
        /*047c*/ 	.word	0xffffffff


	//   ....[119]....
        /*0480*/ 	.word	0xffffffff


	//   ....[120]....
        /*0484*/ 	.word	0xffffffff


	//   ....[121]....
        /*0488*/ 	.word	0xffffffff


	//   ....[122]....
        /*048c*/ 	.word	0xffffffff


	//   ....[123]....
        /*0490*/ 	.word	0xffffffff


	//   ....[124]....
        /*0494*/ 	.word	0xffffffff


	//   ....[125]....
        /*0498*/ 	.word	0xffffffff


	//   ....[126]....
        /*049c*/ 	.word	0x0500000f


	//   ....[127]....
        /*04a0*/ 	.word	0x0500000f


	//   ....[128]....
        /*04a4*/ 	.word	0x0500000f


	//   ....[129]....
        /*04a8*/ 	.word	0x0500000f


	//   ....[130]....
        /*04ac*/ 	.word	0x0500000f


	//   ....[131]....
        /*04b0*/ 	.word	0x0500000f


	//   ....[132]....
        /*04b4*/ 	.word	0x0500000f


	//   ....[133]....
        /*04b8*/ 	.word	0x0500000f


	//   ....[134]....
        /*04bc*/ 	.word	0x0500000f


	//   ....[135]....
        /*04c0*/ 	.word	0x0500000f


	//   ....[136]....
        /*04c4*/ 	.word	0x0500000f


	//   ....[137]....
        /*04c8*/ 	.word	0x0500000f


	//   ....[138]....
        /*04cc*/ 	.word	0x0500000f


	//   ....[139]....
        /*04d0*/ 	.word	0x0500000f


	//   ....[140]....
        /*04d4*/ 	.word	0x0500000f


	//   ....[141]....
        /*04d8*/ 	.word	0x0500000f


	//   ....[142]....
        /*04dc*/ 	.word	0x0500000f


	//   ....[143]....
        /*04e0*/ 	.word	0x0500000f


	//   ....[144]....
        /*04e4*/ 	.word	0x0500000f


	//   ....[145]....
        /*04e8*/ 	.word	0x0500000f


	//   ....[146]....
        /*04ec*/ 	.word	0x0500000f


	//   ....[147]....
        /*04f0*/ 	.word	0x0500000f


	//   ....[148]....
        /*04f4*/ 	.word	0x0500000f


	//   ....[149]....
        /*04f8*/ 	.word	0x0500000f


	//   ....[150]....
        /*04fc*/ 	.word	0x0500000f


	//   ....[151]....
        /*0500*/ 	.word	0x0500000f


	//   ....[152]....
        /*0504*/ 	.word	0x0500000f


	//   ....[153]....
        /*0508*/ 	.word	0x0500000f


	//   ....[154]....
        /*050c*/ 	.word	0x0500000f


	//   ....[155]....
        /*0510*/ 	.word	0x0500000f


	//   ....[156]....
        /*0514*/ 	.word	0x0500000f


	//   ....[157]....
        /*0518*/ 	.word	0x0500000f


	//   ....[158]....
        /*051c*/ 	.word	0x0500000f


	//   ....[159]....
        /*0520*/ 	.word	0x0500000f


	//   ....[160]....
        /*0524*/ 	.word	0x0500000f


	//   ....[161]....
        /*0528*/ 	.word	0x0500000f


	//   ....[162]....
        /*052c*/ 	.word	0x0500000f


	//   ....[163]....
        /*0530*/ 	.word	0x0500000f


	//   ....[164]....
        /*0534*/ 	.word	0x0500000f


	//   ....[165]....
        /*0538*/ 	.word	0x0500000f


	//   ....[166]....
        /*053c*/ 	.word	0x0500000f


	//   ....[167]....
        /*0540*/ 	.word	0x0500000f


	//   ....[168]....
        /*0544*/ 	.word	0x0500000f


	//   ....[169]....
        /*0548*/ 	.word	0x0500000f


	//   ....[170]....
        /*054c*/ 	.word	0x0500000f


	//   ....[171]....
        /*0550*/ 	.word	0x0500000f


	//   ....[172]....
        /*0554*/ 	.word	0x0500000f


	//   ....[173]....
        /*0558*/ 	.word	0x0500000f


	//   ....[174]....
        /*055c*/ 	.word	0x0500000f


	//   ....[175]....
        /*0560*/ 	.word	0x0500000f


	//   ....[176]....
        /*0564*/ 	.word	0x0500000f


	//   ....[177]....
        /*0568*/ 	.word	0x0500000f


	//   ....[178]....
        /*056c*/ 	.word	0x0500000f


	//   ....[179]....
        /*0570*/ 	.word	0x0500000f


	//   ....[180]....
        /*0574*/ 	.word	0x0500000f


	//   ....[181]....
        /*0578*/ 	.word	0x0500000f


	//   ....[182]....
        /*057c*/ 	.word	0x0500000f


	//   ....[183]....
        /*0580*/ 	.word	0x0500000f


	//   ....[184]....
        /*0584*/ 	.word	0x0500000f


	//   ....[185]....
        /*0588*/ 	.word	0x0500000f


	//   ....[186]....
        /*058c*/ 	.word	0x0500000f


	//   ....[187]....
        /*0590*/ 	.word	0x0500000f


	//   ....[188]....
        /*0594*/ 	.word	0x0500000f


	//   ....[189]....
        /*0598*/ 	.word	0x0500000f


	//----- nvinfo : EIATTR_COOP_GROUP_INSTR_OFFSETS
	.align		4
.L_1313:
        /*059c*/ 	.byte	0x04, 0x28
        /*059e*/ 	.short	(.L_1315 - .L_1314)


	//   ....[0]....
.L_1314:
        /*05a0*/ 	.word	0x00000080


	//   ....[1]....
        /*05a4*/ 	.word	0x000000b0


	//   ....[2]....
        /*05a8*/ 	.word	0x000002d0


	//   ....[3]....
        /*05ac*/ 	.word	0x00000430


	//   ....[4]....
        /*05b0*/ 	.word	0x00000550


	//   ....[5]....
        /*05b4*/ 	.word	0x000006b0


	//   ....[6]....
        /*05b8*/ 	.word	0x00001990


	//   ....[7]....
        /*05bc*/ 	.word	0x00002040


	//   ....[8]....
        /*05c0*/ 	.word	0x00002060


	//   ....[9]....
        /*05c4*/ 	.word	0x000026e0


	//   ....[10]....
        /*05c8*/ 	.word	0x000027e0


	//   ....[11]....
        /*05cc*/ 	.word	0x000030a0


	//   ....[12]....
        /*05d0*/ 	.word	0x00003120


	//   ....[13]....
        /*05d4*/ 	.word	0x00003e80


	//   ....[14]....
        /*05d8*/ 	.word	0x00004880


	//   ....[15]....
        /*05dc*/ 	.word	0x000048a0


	//   ....[16]....
        /*05e0*/ 	.word	0x000050b0


	//   ....[17]....
        /*05e4*/ 	.word	0x000051b0


	//   ....[18]....
        /*05e8*/ 	.word	0x00005930


	//   ....[19]....
        /*05ec*/ 	.word	0x00005980


	//   ....[20]....
        /*05f0*/ 	.word	0x00006960


	//   ....[21]....
        /*05f4*/ 	.word	0x000074c0


	//   ....[22]....
        /*05f8*/ 	.word	0x000074f0


	//   ....[23]....
        /*05fc*/ 	.word	0x00007710


	//   ....[24]....
        /*0600*/ 	.word	0x00007730


	//   ....[25]....
        /*0604*/ 	.word	0x00008a70


	//   ....[26]....
        /*0608*/ 	.word	0x00008b70


	//   ....[27]....
        /*060c*/ 	.word	0x00008bd0


	//   ....[28]....
        /*0610*/ 	.word	0x00008c90


	//   ....[29]....
        /*0614*/ 	.word	0x00008cc0


	//   ....[30]....
        /*0618*/ 	.word	0x00009e30


	//   ....[31]....
        /*061c*/ 	.word	0x00009e40


	//   ....[32]....
        /*0620*/ 	.word	0x00009e50


	//   ....[33]....
        /*0624*/ 	.word	0x00009e90


	//   ....[34]....
        /*0628*/ 	.word	0x0000a550


	//   ....[35]....
        /*062c*/ 	.word	0x0000a580


	//   ....[36]....
        /*0630*/ 	.word	0x0000a6a0


	//   ....[37]....
        /*0634*/ 	.word	0x0000a6c0


	//   ....[38]....
        /*0638*/ 	.word	0x0000ab90


	//   ....[39]....
        /*063c*/ 	.word	0x0000abb0


	//   ....[40]....
        /*0640*/ 	.word	0x0000aee0


	//   ....[41]....
        /*0644*/ 	.word	0x0000aef0


	//   ....[42]....
        /*0648*/ 	.word	0x0000ba90


	//   ....[43]....
        /*064c*/ 	.word	0x0000baa0


	//   ....[44]....
        /*0650*/ 	.word	0x0000bba0


	//   ....[45]....
        /*0654*/ 	.word	0x0000bbc0


	//   ....[46]....
        /*0658*/ 	.word	0x0000bd40


	//   ....[47]....
        /*065c*/ 	.word	0x0000bf40


	//   ....[48]....
        /*0660*/ 	.word	0x0000bf70


	//   ....[49]....
        /*0664*/ 	.word	0x0000bfa0


	//   ....[50]....
        /*0668*/ 	.word	0x0000bfd0


	//   ....[51]....
        /*066c*/ 	.word	0x0000c000


	//   ....[52]....
        /*0670*/ 	.word	0x0000c030


	//   ....[53]....
        /*0674*/ 	.word	0x0000c1a0


	//   ....[54]....
        /*0678*/ 	.word	0x0000c1d0


	//   ....[55]....
        /*067c*/ 	.word	0x0000c200


	//   ....[56]....
        /*0680*/ 	.word	0x0000c230


	//   ....[57]....
        /*0684*/ 	.word	0x0000c260


	//   ....[58]....
        /*0688*/ 	.word	0x0000c290


	//   ....[59]....
        /*068c*/ 	.word	0x0000c320


	//   ....[60]....
        /*0690*/ 	.word	0x0000c350


	//   ....[61]....
        /*0694*/ 	.word	0x0000c360


	//   ....[62]....
        /*0698*/ 	.word	0x0000c3a0


	//   ....[63]....
        /*069c*/ 	.word	0x0000e3a0


	//   ....[64]....
        /*06a0*/ 	.word	0x0000e3c0


	//   ....[65]....
        /*06a4*/ 	.word	0x0000e470


	//   ....[66]....
        /*06a8*/ 	.word	0x0000e490


	//   ....[67]....
        /*06ac*/ 	.word	0x0000e530


	//   ....[68]....
        /*06b0*/ 	.word	0x0000e550


	//   ....[69]....
        /*06b4*/ 	.word	0x0000e560


	//   ....[70]....
        /*06b8*/ 	.word	0x0000e570


	//   ....[71]....
        /*06bc*/ 	.word	0x0000ef00


	//   ....[72]....
        /*06c0*/ 	.word	0x0000ef20


	//   ....[73]....
        /*06c4*/ 	.word	0x0000ef80


	//   ....[74]....
        /*06c8*/ 	.word	0x0000efc0


	//   ....[75]....
        /*06cc*/ 	.word	0x0000f020


	//   ....[76]....
        /*06d0*/ 	.word	0x0000f060


	//   ....[77]....
        /*06d4*/ 	.word	0x0000f070


	//   ....[78]....
        /*06d8*/ 	.word	0x0000f090


	//   ....[79]....
        /*06dc*/ 	.word	0x0000f160


	//   ....[80]....
        /*06e0*/ 	.word	0x0000f1a0


	//   ....[81]....
        /*06e4*/ 	.word	0x0000f1b0


	//   ....[82]....
        /*06e8*/ 	.word	0x0000f1d0


	//   ....[83]....
        /*06ec*/ 	.word	0x0000fa60


	//   ....[84]....
        /*06f0*/ 	.word	0x0000fa70


	//   ....[85]....
        /*06f4*/ 	.word	0x0000fa90


	//   ....[86]....
        /*06f8*/ 	.word	0x0000fb10


	//   ....[87]....
        /*06fc*/ 	.word	0x0000fb20


	//   ....[88]....
        /*0700*/ 	.word	0x0000fb80


	//   ....[89]....
        /*0704*/ 	.word	0x0000fbb0


	//   ....[90]....
        /*0708*/ 	.word	0x0000fbf0


	//   ....[91]....
        /*070c*/ 	.word	0x0000fee0


	//   ....[92]....
        /*0710*/ 	.word	0x0000ff00


	//   ....[93]....
        /*0714*/ 	.word	0x0000ffa0


	//   ....[94]....
        /*0718*/ 	.word	0x0000ffb0


	//   ....[95]....
        /*071c*/ 	.word	0x00010040


	//   ....[96]....
        /*0720*/ 	.word	0x00010050


	//   ....[97]....
        /*0724*/ 	.word	0x00010060


	//   ....[98]....
        /*0728*/ 	.word	0x000100f0


	//   ....[99]....
        /*072c*/ 	.word	0x00010700


	//   ....[100]....
        /*0730*/ 	.word	0x00010710


	//   ....[101]....
        /*0734*/ 	.word	0x000107a0


	//   ....[102]....
        /*0738*/ 	.word	0x00010840


	//   ....[103]....
        /*073c*/ 	.word	0x00010860


	//   ....[104]....
        /*0740*/ 	.word	0x000108e0


	//   ....[105]....
        /*0744*/ 	.word	0x00010900


	//   ....[106]....
        /*0748*/ 	.word	0x00010910


	//   ....[107]....
        /*074c*/ 	.word	0x00010d40


	//   ....[108]....
        /*0750*/ 	.word	0x00010d70


	//   ....[109]....
        /*0754*/ 	.word	0x00010dd0


	//   ....[110]....
        /*0758*/ 	.word	0x00010e00


	//   ....[111]....
        /*075c*/ 	.word	0x00010e30


	//   ....[112]....
        /*0760*/ 	.word	0x00010e60


	//   ....[113]....
        /*0764*/ 	.word	0x00010e90


	//   ....[114]....
        /*0768*/ 	.word	0x00010ec0


	//   ....[115]....
        /*076c*/ 	.word	0x00011060


	//   ....[116]....
        /*0770*/ 	.word	0x00011090


	//   ....[117]....
        /*0774*/ 	.word	0x000110c0


	//   ....[118]....
        /*0778*/ 	.word	0x000110f0


	//   ....[119]....
        /*077c*/ 	.word	0x00011120


	//   ....[120]....
        /*0780*/ 	.word	0x00011150


	//   ....[121]....
        /*0784*/ 	.word	0x00011210


	//   ....[122]....
        /*0788*/ 	.word	0x00011230


	//   ....[123]....
        /*078c*/ 	.word	0x00011250


	//   ....[124]....
        /*0790*/ 	.word	0x000112b0


	//   ....[125]....
        /*0794*/ 	.word	0x00011ce0


	//   ....[126]....
        /*0798*/ 	.word	0x00012280


	//   ....[127]....
        /*079c*/ 	.word	0x00012370


	//   ....[128]....
        /*07a0*/ 	.word	0x00012410


	//   ....[129]....
        /*07a4*/ 	.word	0x00012470


	//   ....[130]....
        /*07a8*/ 	.word	0x00012580


	//   ....[131]....
        /*07ac*/ 	.word	0x000125f0


	//   ....[132]....
        /*07b0*/ 	.word	0x00012700


	//   ....[133]....
        /*07b4*/ 	.word	0x00012770


	//   ....[134]....
        /*07b8*/ 	.word	0x00012810


	//   ....[135]....
        /*07bc*/ 	.word	0x00012940


	//   ....[136]....
        /*07c0*/ 	.word	0x00012990


	//   ....[137]....
        /*07c4*/ 	.word	0x00012a00


	//   ....[138]....
        /*07c8*/ 	.word	0x00012af0


	//   ....[139]....
        /*07cc*/ 	.word	0x00012b70


	//   ....[140]....
        /*07d0*/ 	.word	0x00012c50


	//   ....[141]....
        /*07d4*/ 	.word	0x00012cd0


	//   ....[142]....
        /*07d8*/ 	.word	0x00012d30


	//   ....[143]....
        /*07dc*/ 	.word	0x00012e30


	//   ....[144]....
        /*07e0*/ 	.word	0x00012f30


	//   ....[145]....
        /*07e4*/ 	.word	0x00012f90


	//   ....[146]....
        /*07e8*/ 	.word	0x00013070


	//   ....[147]....
        /*07ec*/ 	.word	0x000131b0


	//   ....[148]....
        /*07f0*/ 	.word	0x00013290


	//   ....[149]....
        /*07f4*/ 	.word	0x00013310


	//   ....[150]....
        /*07f8*/ 	.word	0x000133f0


	//   ....[151]....
        /*07fc*/ 	.word	0x00013450


	//   ....[152]....
        /*0800*/ 	.word	0x00013520


	//   ....[153]....
        /*0804*/ 	.word	0x00013580


	//   ....[154]....
        /*0808*/ 	.word	0x00013660


	//   ....[155]....
        /*080c*/ 	.word	0x00013750


	//   ....[156]....
        /*0810*/ 	.word	0x000137f0


	//   ....[157]....
        /*0814*/ 	.word	0x00013850


	//   ....[158]....
        /*0818*/ 	.word	0x00013950


	//   ....[159]....
        /*081c*/ 	.word	0x000139b0


	//   ....[160]....
        /*0820*/ 	.word	0x00013ab0


	//   ....[161]....
        /*0824*/ 	.word	0x00013b10


	//   ....[162]....
        /*0828*/ 	.word	0x00013be0


	//   ....[163]....
        /*082c*/ 	.word	0x00013d30


	//   ....[164]....
        /*0830*/ 	.word	0x00013de0


	//   ....[165]....
        /*0834*/ 	.word	0x00013ef0


	//   ....[166]....
        /*0838*/ 	.word	0x00013fd0


	//   ....[167]....
        /*083c*/ 	.word	0x00014030


	//   ....[168]....
        /*0840*/ 	.word	0x00014120


	//   ....[169]....
        /*0844*/ 	.word	0x00014180


	//   ....[170]....
        /*0848*/ 	.word	0x00014260


	//   ....[171]....
        /*084c*/ 	.word	0x000142f0


	//   ....[172]....
        /*0850*/ 	.word	0x00014390


	//   ....[173]....
        /*0854*/ 	.word	0x00014500


	//   ....[174]....
        /*0858*/ 	.word	0x00014570


	//   ....[175]....
        /*085c*/ 	.word	0x000145e0


	//   ....[176]....
        /*0860*/ 	.word	0x00014650


	//   ....[177]....
        /*0864*/ 	.word	0x000146c0


	//   ....[178]....
        /*0868*/ 	.word	0x00014740


	//   ....[179]....
        /*086c*/ 	.word	0x000147c0


	//   ....[180]....
        /*0870*/ 	.word	0x00014850


	//   ....[181]....
        /*0874*/ 	.word	0x000148c0


	//   ....[182]....
        /*0878*/ 	.word	0x00014930


	//   ....[183]....
        /*087c*/ 	.word	0x000149a0


	//   ....[184]....
        /*0880*/ 	.word	0x00014a20


	//   ....[185]....
        /*0884*/ 	.word	0x00014a90


	//   ....[186]....
        /*0888*/ 	.word	0x00014b40


	//   ....[187]....
        /*088c*/ 	.word	0x00014b90


	//   ....[188]....
        /*0890*/ 	.word	0x00014c20


	//   ....[189]....
        /*0894*/ 	.word	0x00014d50


	//----- nvinfo : EIATTR_REG_RECONFIG
	.align		4
.L_1315:
        /*0898*/ 	.byte	0x01, 0x54
	.zero		2


	//----- nvinfo : EIATTR_SYSCALL_OFFSETS
	.align		4
        /*089c*/ 	.byte	0x04, 0x46
        /*089e*/ 	.short	(.L_1317 - .L_1316)


	//   ....[0]....
.L_1316:
        /*08a0*/ 	.word	0x00001b50


	//   ....[1]....
        /*08a4*/ 	.word	0x0000d930


	//   ....[2]....
        /*08a8*/ 	.word	0x0000da80


	//   ....[3]....
        /*08ac*/ 	.word	0x0000db70


	//   ....[4]....
        /*08b0*/ 	.word	0x0000e9b0


	//----- nvinfo : EIATTR_MBARRIER_INSTR_OFFSETS
	.align		4
.L_1317:
        /*08b4*/ 	.byte	0x04, 0x39
        /*08b6*/ 	.short	(.L_1319 - .L_1318)


	//   ....[0]....
.L_1318:
        /*08b8*/ 	.word	0x00000180
        /*08bc*/ 	.word	0x000000ff
        /*08c0*/ 	.word	0x0002d800
        /*08c4*/ 	.short	0x0100
        /*08c6*/ 	.byte	0x08
	.zero		1


	//   ....[1]....
        /*08c8*/ 	.word	0x00000190
        /*08cc*/ 	.word	0x000000ff
        /*08d0*/ 	.word	0x0002d820
        /*08d4*/ 	.short	0x0100
        /*08d6*/ 	.byte	0x08
	.zero		1


	//   ....[2]....
        /*08d8*/ 	.word	0x00000280
        /*08dc*/ 	.word	0x000000ff
        /*08e0*/ 	.word	0x0002d830
        /*08e4*/ 	.short	0x0100
        /*08e6*/ 	.byte	0x08
	.zero		1


	//   ....[3]....
        /*08e8*/ 	.word	0x00000290
        /*08ec*/ 	.word	0x000000ff
        /*08f0*/ 	.word	0x0002d840
        /*08f4*/ 	.short	0x0100
        /*08f6*/ 	.byte	0x08
	.zero		1


	//   ....[4]....
        /*08f8*/ 	.word	0x000002a0
        /*08fc*/ 	.word	0x000000ff
        /*0900*/ 	.word	0x0002d838
        /*0904*/ 	.short	0x0100
        /*0906*/ 	.byte	0x08
	.zero		1


	//   ....[5]....
        /*0908*/ 	.word	0x000002b0
        /*090c*/ 	.word	0x000000ff
        /*0910*/ 	.word	0x0002d848
        /*0914*/ 	.short	0x0100
        /*0916*/ 	.byte	0x08
	.zero		1


	//   ....[6]....
        /*0918*/ 	.word	0x000003e0
        /*091c*/ 	.word	0x000000ff
        /*0920*/ 	.word	0x0002d850
        /*0924*/ 	.short	0x0100
        /*0926*/ 	.byte	0x08
	.zero		1


	//   ....[7]....
        /*0928*/ 	.word	0x000003f0
        /*092c*/ 	.word	0x000000ff
        /*0930*/ 	.word	0x0002d860
        /*0934*/ 	.short	0x0100
        /*0936*/ 	.byte	0x08
	.zero		1


	//   ....[8]....
        /*0938*/ 	.word	0x00000400
        /*093c*/ 	.word	0x000000ff
        /*0940*/ 	.word	0x0002d858
        /*0944*/ 	.short	0x0100
        /*0946*/ 	.byte	0x08
	.zero		1


	//   ....[9]....
        /*0948*/ 	.word	0x00000410
        /*094c*/ 	.word	0x000000ff
        /*0950*/ 	.word	0x0002d868
        /*0954*/ 	.short	0x0100
        /*0956*/ 	.byte	0x08
	.zero		1


	//   ....[10]....
        /*0958*/ 	.word	0x00000500
        /*095c*/ 	.word	0x000000ff
        /*0960*/ 	.word	0x0002d870
        /*0964*/ 	.short	0x0100
        /*0966*/ 	.byte	0x06
	.zero		1


	//   ....[11]....
        /*0968*/ 	.word	0x00000510
        /*096c*/ 	.word	0x000000ff
        /*0970*/ 	.word	0x0002d880
        /*0974*/ 	.short	0x0100
        /*0976*/ 	.byte	0x06
	.zero		1


	//   ....[12]....
        /*0978*/ 	.word	0x00000520
        /*097c*/ 	.word	0x000000ff
        /*0980*/ 	.word	0x0002d878
        /*0984*/ 	.short	0x0100
        /*0986*/ 	.byte	0x06
	.zero		1


	//   ....[13]....
        /*0988*/ 	.word	0x00000530
        /*098c*/ 	.word	0x000000ff
        /*0990*/ 	.word	0x0002d888
        /*0994*/ 	.short	0x0100
        /*0996*/ 	.byte	0x06
	.zero		1


	//   ....[14]....
        /*0998*/ 	.word	0x00000660
        /*099c*/ 	.word	0x000000ff
        /*09a0*/ 	.word	0x0002d890
        /*09a4*/ 	.short	0x0100
        /*09a6*/ 	.byte	0x08
	.zero		1


	//   ....[15]....
        /*09a8*/ 	.word	0x00000670
        /*09ac*/ 	.word	0x000000ff
        /*09b0*/ 	.word	0x0002d8a0
        /*09b4*/ 	.short	0x0100
        /*09b6*/ 	.byte	0x08
	.zero		1


	//   ....[16]....
        /*09b8*/ 	.word	0x00000680
        /*09bc*/ 	.word	0x000000ff
        /*09c0*/ 	.word	0x0002d898
        /*09c4*/ 	.short	0x0100
        /*09c6*/ 	.byte	0x08
	.zero		1


	//   ....[17]....
        /*09c8*/ 	.word	0x00000690
        /*09cc*/ 	.word	0x000000ff
        /*09d0*/ 	.word	0x0002d8a8
        /*09d4*/ 	.short	0x0100
        /*09d6*/ 	.byte	0x08
	.zero		1


	//   ....[18]....
        /*09d8*/ 	.word	0x000007c0
        /*09dc*/ 	.word	0x000000ff
        /*09e0*/ 	.word	0x0002d8b0
        /*09e4*/ 	.short	0x0100
        /*09e6*/ 	.byte	0x08
	.zero		1


	//   ....[19]....
        /*09e8*/ 	.word	0x000007d0
        /*09ec*/ 	.word	0x000000ff
        /*09f0*/ 	.word	0x0002d8c0
        /*09f4*/ 	.short	0x0100
        /*09f6*/ 	.byte	0x08
	.zero		1


	//   ....[20]....
        /*09f8*/ 	.word	0x000007e0
        /*09fc*/ 	.word	0x000000ff
        /*0a00*/ 	.word	0x0002d8b8
        /*0a04*/ 	.short	0x0100
        /*0a06*/ 	.byte	0x08
	.zero		1


	//   ....[21]....
        /*0a08*/ 	.word	0x000007f0
        /*0a0c*/ 	.word	0x000000ff
        /*0a10*/ 	.word	0x0002d8c8
        /*0a14*/ 	.short	0x0100
        /*0a16*/ 	.byte	0x08
	.zero		1


	//   ....[22]....
        /*0a18*/ 	.word	0x00001bc0
        /*0a1c*/ 	.word	0x000000ff
        /*0a20*/ 	.word	0x0002d800
        /*0a24*/ 	.short	0x010a
        /*0a26*/ 	.byte	0x28
	.zero		1


	//   ....[23]....
        /*0a28*/ 	.word	0x00001c30
        /*0a2c*/ 	.word	0x00000000
        /*0a30*/ 	.word	0x0002d830
        /*0a34*/ 	.short	0x010a
        /*0a36*/ 	.byte	0x3f
	.zero		1


	//   ....[24]....
        /*0a38*/ 	.word	0x00001c70
        /*0a3c*/ 	.word	0x00000000
        /*0a40*/ 	.word	0x0002d830
        /*0a44*/ 	.short	0x010a
        /*0a46*/ 	.byte	0x3f
	.zero		1


	//   ....[25]....
        /*0a48*/ 	.word	0x00002800
        /*0a4c*/ 	.word	0x000000ff
        /*0a50*/ 	.word	0x00000000
        /*0a54*/ 	.short	0x0101
        /*0a56*/ 	.byte	0x06
	.zero		1


	//   ....[26]....
        /*0a58*/ 	.word	0x00003fb0
        /*0a5c*/ 	.word	0x000000ff
        /*0a60*/ 	.word	0x0002d830
        /*0a64*/ 	.short	0x010a
        /*0a66*/ 	.byte	0x07
	.zero		1


	//   ....[27]....
        /*0a68*/ 	.word	0x00003ff0
        /*0a6c*/ 	.word	0x000000ff
        /*0a70*/ 	.word	0x0002d830
        /*0a74*/ 	.short	0x010a
        /*0a76*/ 	.byte	0x07
	.zero		1


	//   ....[28]....
        /*0a78*/ 	.word	0x000042d0
        /*0a7c*/ 	.word	0x000000ff
        /*0a80*/ 	.word	0x0002d850
        /*0a84*/ 	.short	0x010a
        /*0a86*/ 	.byte	0x07
	.zero		1


	//   ....[29]....
        /*0a88*/ 	.word	0x00004310
        /*0a8c*/ 	.word	0x000000ff
        /*0a90*/ 	.word	0x0002d850
        /*0a94*/ 	.short	0x010a
        /*0a96*/ 	.byte	0x07
	.zero		1


	//   ....[30]....
        /*0a98*/ 	.word	0x00004810
        /*0a9c*/ 	.word	0x000000ff
        /*0aa0*/ 	.word	0x00000000
        /*0aa4*/ 	.short	0x0101
        /*0aa6*/ 	.byte	0x07
	.zero		1


	//   ....[31]....
        /*0aa8*/ 	.word	0x00006400
        /*0aac*/ 	.word	0x000000ff
        /*0ab0*/ 	.word	0x00000000
        /*0ab4*/ 	.short	0x0101
        /*0ab6*/ 	.byte	0x06
	.zero		1


	//   ....[32]....
        /*0ab8*/ 	.word	0x00006aa0
        /*0abc*/ 	.word	0x000000ff
        /*0ac0*/ 	.word	0x0002d830
        /*0ac4*/ 	.short	0x010a
        /*0ac6*/ 	.byte	0x07
	.zero		1


	//   ....[33]....
        /*0ac8*/ 	.word	0x00006ae0
        /*0acc*/ 	.word	0x000000ff
        /*0ad0*/ 	.word	0x0002d830
        /*0ad4*/ 	.short	0x010a
        /*0ad6*/ 	.byte	0x07
	.zero		1


	//   ....[34]....
        /*0ad8*/ 	.word	0x00006dc0
        /*0adc*/ 	.word	0x000000ff
        /*0ae0*/ 	.word	0x0002d850
        /*0ae4*/ 	.short	0x010a
        /*0ae6*/ 	.byte	0x07
	.zero		1


	//   ....[35]....
        /*0ae8*/ 	.word	0x00006e00
        /*0aec*/ 	.word	0x000000ff
        /*0af0*/ 	.word	0x0002d850
        /*0af4*/ 	.short	0x010a
        /*0af6*/ 	.byte	0x07
	.zero		1


	//   ....[36]....
        /*0af8*/ 	.word	0x00007300
        /*0afc*/ 	.word	0x000000ff
        /*0b00*/ 	.word	0x00000000
        /*0b04*/ 	.short	0x0101
        /*0b06*/ 	.byte	0x07
	.zero		1


	//   ....[37]....
        /*0b08*/ 	.word	0x00008510
        /*0b0c*/ 	.word	0x000000ff
        /*0b10*/ 	.word	0x00000000
        /*0b14*/ 	.short	0x0101
        /*0b16*/ 	.byte	0x06
	.zero		1


	//   ....[38]....
        /*0b18*/ 	.word	0x00008ae0
        /*0b1c*/ 	.word	0x000000ff
        /*0b20*/ 	.word	0x0002d850
        /*0b24*/ 	.short	0x010a
        /*0b26*/ 	.byte	0x04
	.zero		1


	//   ....[39]....
        /*0b28*/ 	.word	0x00008b20
        /*0b2c*/ 	.word	0x000000ff
        /*0b30*/ 	.word	0x0002d850
        /*0b34*/ 	.short	0x010a
        /*0b36*/ 	.byte	0x04
	.zero		1


	//   ....[40]....
        /*0b38*/ 	.word	0x000091a0
        /*0b3c*/ 	.word	0x000000ff
        /*0b40*/ 	.word	0x00000000
        /*0b44*/ 	.short	0x0101
        /*0b46*/ 	.byte	0x04
	.zero		1


	//   ....[41]....
        /*0b48*/ 	.word	0x0000a570
        /*0b4c*/ 	.word	0x000000ff
        /*0b50*/ 	.word	0x00000000
        /*0b54*/ 	.short	0x0101
        /*0b56*/ 	.byte	0x04
	.zero		1


	//   ....[42]....
        /*0b58*/ 	.word	0x0000aad0
        /*0b5c*/ 	.word	0x000000ff
        /*0b60*/ 	.word	0x00000000
        /*0b64*/ 	.short	0x0101
        /*0b66*/ 	.byte	0x04
	.zero		1


	//   ....[43]....
        /*0b68*/ 	.word	0x0000e130
        /*0b6c*/ 	.word	0x00000002
        /*0b70*/ 	.word	0x0002d840
        /*0b74*/ 	.short	0x010a
        /*0b76*/ 	.byte	0x3f
	.zero		1


	//   ....[44]....
        /*0b78*/ 	.word	0x0000e6b0
        /*0b7c*/ 	.word	0x00000002
        /*0b80*/ 	.word	0x0002d830
        /*0b84*/ 	.short	0x0107
        /*0b86*/ 	.byte	0x3f
	.zero		1


	//   ....[45]....
        /*0b88*/ 	.word	0x0000e790
        /*0b8c*/ 	.word	0x00000002
        /*0b90*/ 	.word	0x0002d830
        /*0b94*/ 	.short	0x0101
        /*0b96*/ 	.byte	0x3f
	.zero		1


	//   ....[46]....
        /*0b98*/ 	.word	0x0000f310
        /*0b9c*/ 	.word	0x00000011
        /*0ba0*/ 	.word	0x0002d800
        /*0ba4*/ 	.short	0x0107
        /*0ba6*/ 	.byte	0x3f
	.zero		1


	//   ....[47]....
        /*0ba8*/ 	.word	0x0000f400
        /*0bac*/ 	.word	0x00000011
        /*0bb0*/ 	.word	0x0002d800
        /*0bb4*/ 	.short	0x0101
        /*0bb6*/ 	.byte	0x3f
	.zero		1


	//   ....[48]....
        /*0bb8*/ 	.word	0x0000f420
        /*0bbc*/ 	.word	0x00000011
        /*0bc0*/ 	.word	0x0002d820
        /*0bc4*/ 	.short	0x010a
        /*0bc6*/ 	.byte	0x3f
	.zero		1


	//   ....[49]....
        /*0bc8*/ 	.word	0x0000f840
        /*0bcc*/ 	.word	0x00000005
        /*0bd0*/ 	.word	0x0002d840
        /*0bd4*/ 	.short	0x010a
        /*0bd6*/ 	.byte	0x3f
	.zero		1


	//   ....[50]....
        /*0bd8*/ 	.word	0x0000fca0
        /*0bdc*/ 	.word	0x00000005
        /*0be0*/ 	.word	0x0002d830
        /*0be4*/ 	.short	0x0107
        /*0be6*/ 	.byte	0x3f
	.zero		1


	//   ....[51]....
        /*0be8*/ 	.word	0x0000fd60
        /*0bec*/ 	.word	0x00000005
        /*0bf0*/ 	.word	0x0002d830
        /*0bf4*/ 	.short	0x0101
        /*0bf6*/ 	.byte	0x3f
	.zero		1


	//   ....[52]....
        /*0bf8*/ 	.word	0x0000fdc0
        /*0bfc*/ 	.word	0x00000005
        /*0c00*/ 	.word	0x0002d860
        /*0c04*/ 	.short	0x010a
        /*0c06*/ 	.byte	0x3f
	.zero		1


	//   ....[53]....
        /*0c08*/ 	.word	0x000102b0
        /*0c0c*/ 	.word	0x00000005
        /*0c10*/ 	.word	0x0002d850
        /*0c14*/ 	.short	0x0107
        /*0c16*/ 	.byte	0x3f
	.zero		1


	//   ....[54]....
        /*0c18*/ 	.word	0x000103a0
        /*0c1c*/ 	.word	0x00000005
        /*0c20*/ 	.word	0x0002d850
        /*0c24*/ 	.short	0x0101
        /*0c26*/ 	.byte	0x3f
	.zero		1


	//   ....[55]....
        /*0c28*/ 	.word	0x000105c0
        /*0c2c*/ 	.word	0x00000000
        /*0c30*/ 	.word	0x0002d860
        /*0c34*/ 	.short	0x010a
        /*0c36*/ 	.byte	0x3f
	.zero		1


	//   ....[56]....
        /*0c38*/ 	.word	0x00010a40
        /*0c3c*/ 	.word	0x00000000
        /*0c40*/ 	.word	0x0002d850
        /*0c44*/ 	.short	0x0107
        /*0c46*/ 	.byte	0x3f
	.zero		1


	//   ....[57]....
        /*0c48*/ 	.word	0x00010b10
        /*0c4c*/ 	.word	0x00000000
        /*0c50*/ 	.word	0x0002d850
        /*0c54*/ 	.short	0x0101
        /*0c56*/ 	.byte	0x3f
	.zero		1


	//   ....[58]....
        /*0c58*/ 	.word	0x00011c60
        /*0c5c*/ 	.word	0x00000005
        /*0c60*/ 	.word	0x0002d820
        /*0c64*/ 	.short	0x010a
        /*0c66*/ 	.byte	0x3f
	.zero		1


	//   ....[59]....
        /*0c68*/ 	.word	0x00011de0
        /*0c6c*/ 	.word	0x00000003
        /*0c70*/ 	.word	0x0002d840
        /*0c74*/ 	.short	0x010a
        /*0c76*/ 	.byte	0x3f
	.zero		1


	//   ....[60]....
        /*0c78*/ 	.word	0x00011e80
        /*0c7c*/ 	.word	0x00000005
        /*0c80*/ 	.word	0x0002d840
        /*0c84*/ 	.short	0x010a
        /*0c86*/ 	.byte	0x3f
	.zero		1


	//   ....[61]....
        /*0c88*/ 	.word	0x00011ec0
        /*0c8c*/ 	.word	0x00000003
        /*0c90*/ 	.word	0x0002d860
        /*0c94*/ 	.short	0x010a
        /*0c96*/ 	.byte	0x3f
	.zero		1


	//   ....[62]....
        /*0c98*/ 	.word	0x00011f00
        /*0c9c*/ 	.word	0x00000005
        /*0ca0*/ 	.word	0x0002d860
        /*0ca4*/ 	.short	0x010a
        /*0ca6*/ 	.byte	0x3f
	.zero		1


	//   ....[63]....
        /*0ca8*/ 	.word	0x00011f70
        /*0cac*/ 	.word	0x00000003
        /*0cb0*/ 	.word	0x0002d800
        /*0cb4*/ 	.short	0x010a
        /*0cb6*/ 	.byte	0x3f
	.zero		1


	//   ....[64]....
        /*0cb8*/ 	.word	0x00011fc0
        /*0cbc*/ 	.word	0x00000000
        /*0cc0*/ 	.word	0x0002d830
        /*0cc4*/ 	.short	0x010a
        /*0cc6*/ 	.byte	0x3f
	.zero		1


	//   ....[65]....
        /*0cc8*/ 	.word	0x00012020
        /*0ccc*/ 	.word	0x00000006
        /*0cd0*/ 	.word	0x0002d830
        /*0cd4*/ 	.short	0x010a
        /*0cd6*/ 	.byte	0x3f
	.zero		1


	//   ....[66]....
        /*0cd8*/ 	.word	0x00012080
        /*0cdc*/ 	.word	0x00000005
        /*0ce0*/ 	.word	0x0002d850
        /*0ce4*/ 	.short	0x010a
        /*0ce6*/ 	.byte	0x3f
	.zero		1


	//   ....[67]....
        /*0ce8*/ 	.word	0x000120e0
        /*0cec*/ 	.word	0x00000006
        /*0cf0*/ 	.word	0x0002d830
        /*0cf4*/ 	.short	0x010a
        /*0cf6*/ 	.byte	0x3f
	.zero		1


	//   ....[68]....
        /*0cf8*/ 	.word	0x00012140
        /*0cfc*/ 	.word	0x00000005
        /*0d00*/ 	.word	0x0002d850
        /*0d04*/ 	.short	0x010a
        /*0d06*/ 	.byte	0x3f
	.zero		1


	//   ....[69]....
        /*0d08*/ 	.word	0x000121a0
        /*0d0c*/ 	.word	0x00000008
        /*0d10*/ 	.word	0x0002d850
        /*0d14*/ 	.short	0x010a
        /*0d16*/ 	.byte	0x3f
	.zero		1


	//   ....[70]....
        /*0d18*/ 	.word	0x000122c0
        /*0d1c*/ 	.word	0x00000002
        /*0d20*/ 	.word	0x0002d840
        /*0d24*/ 	.short	0x010a
        /*0d26*/ 	.byte	0x3f
	.zero		1


	//   ....[71]....
        /*0d28*/ 	.word	0x000130b0
        /*0d2c*/ 	.word	0x00000011
        /*0d30*/ 	.word	0x0002d820
        /*0d34*/ 	.short	0x010a
        /*0d36*/ 	.byte	0x3f
	.zero		1


	//   ....[72]....
        /*0d38*/ 	.word	0x00013100
        /*0d3c*/ 	.word	0x00000005
        /*0d40*/ 	.word	0x0002d840
        /*0d44*/ 	.short	0x010a
        /*0d46*/ 	.byte	0x3f
	.zero		1


	//   ....[73]....
        /*0d48*/ 	.word	0x000136a0
        /*0d4c*/ 	.word	0x00000005
        /*0d50*/ 	.word	0x0002d860
        /*0d54*/ 	.short	0x010a
        /*0d56*/ 	.byte	0x3f
	.zero		1


	//   ....[74]....
        /*0d58*/ 	.word	0x00013c80
        /*0d5c*/ 	.word	0x00000000
        /*0d60*/ 	.word	0x0002d860
        /*0d64*/ 	.short	0x010a
        /*0d66*/ 	.byte	0x3f
	.zero		1


	//   ....[75]....
        /*0d68*/ 	.word	0x00014c70
        /*0d6c*/ 	.word	0x00000005
        /*0d70*/ 	.word	0x0002d820
        /*0d74*/ 	.short	0x010a
        /*0d76*/ 	.byte	0x3f
	.zero		1


	//   ....[76]....
        /*0d78*/ 	.word	0x00014e10
        /*0d7c*/ 	.word	0x00000003
        /*0d80*/ 	.word	0x0002d840
        /*0d84*/ 	.short	0x010a
        /*0d86*/ 	.byte	0x3f
	.zero		1


	//   ....[77]....
        /*0d88*/ 	.word	0x00014e60
        /*0d8c*/ 	.word	0x00000005
        /*0d90*/ 	.word	0x0002d840
        /*0d94*/ 	.short	0x010a
        /*0d96*/ 	.byte	0x3f
	.zero		1


	//   ....[78]....
        /*0d98*/ 	.word	0x00014eb0
        /*0d9c*/ 	.word	0x00000003
        /*0da0*/ 	.word	0x0002d860
        /*0da4*/ 	.short	0x010a
        /*0da6*/ 	.byte	0x3f
	.zero		1


	//----- nvinfo : EIATTR_NUM_MBARRIERS
	.align		4
.L_1319:
        /*0da8*/ 	.byte	0x03, 0x38
        /*0daa*/ 	.short	0x0016


	//----- nvinfo : EIATTR_EXIT_INSTR_OFFSETS
	.align		4
        /*0dac*/ 	.byte	0x04, 0x1c
        /*0dae*/ 	.short	(.L_1321 - .L_1320)


	//   ....[0]....
.L_1320:
        /*0db0*/ 	.word	0x000009a0


	//   ....[1]....
        /*0db4*/ 	.word	0x0000bce0


	//   ....[2]....
        /*0db8*/ 	.word	0x00011f50


	//----- nvinfo : EIATTR_MAX_THREADS
	.align		4
.L_1321:
        /*0dbc*/ 	.byte	0x04, 0x05
        /*0dbe*/ 	.short	(.L_1323 - .L_1322)
.L_1322:
        /*0dc0*/ 	.word	0x00000200
        /*0dc4*/ 	.word	0x00000001
        /*0dc8*/ 	.word	0x00000001


	//----- nvinfo : EIATTR_CRS_STACK_SIZE
	.align		4
.L_1323:
        /*0dcc*/ 	.byte	0x04, 0x1e
        /*0dce*/ 	.short	(.L_1325 - .L_1324)
.L_1324:
        /*0dd0*/ 	.word	0x00000000


	//----- nvinfo : EIATTR_CBANK_PARAM_SIZE
	.align		4
.L_1325:
        /*0dd4*/ 	.byte	0x03, 0x19
        /*0dd6*/ 	.short	0x0af0


	//----- nvinfo : EIATTR_PARAM_CBANK
	.align		4
        /*0dd8*/ 	.byte	0x04, 0x0a
        /*0dda*/ 	.short	(.L_1327 - .L_1326)
	.align		4
.L_1326:
        /*0ddc*/ 	.word	index@(.nv.constant0._ZN7cutlass13device_kernelIN5flash11enable_sm90INS1_16FlashAttnFwdSm90INS1_25CollectiveMainloopFwdSm90ILi2EN4cute5tupleIJNS5_1CILi1EEES8_S8_EEENS6_IJNS7_ILi192EEENS7_ILi128EEENS7_ILi96EEEEEELi96ENS_6half_tEfNS_4arch4Sm90ELb1ELb0ELb0ELb1ELb1ELb0ELb0ELb0ELb1ELb1ELb1ELb0EEENS1_21CollectiveEpilogueFwdINS6_IJSA_SC_SB_EEES9_SE_SG_Li384ELb1ELb1ELb1ELb0EEENS1_36VarlenDynamicPersistentTileSchedulerILi192ELi128ELi384ELi128ELb1ELb1ELb1ELb1ELb1ELb1EEEEEEEEEvNT_6ParamsE)
        /*0de0*/ 	.short	0x0210
        /*0de2*/ 	.short	0x0af0


	//----- nvinfo : EIATTR_SW_WAR
	.align		4
.L_1327:
        /*0de4*/ 	.byte	0x04, 0x36
        /*0de6*/ 	.short	(.L_1329 - .L_1328)
.L_1328:
        /*0de8*/ 	.word	0x00000008
.L_1329:


//--------------------- .nv.info._ZN7cutlass13device_kernelIN5flash11enable_sm90INS1_16FlashAttnFwdSm90INS1_25CollectiveMainloopFwdSm90ILi2EN4cute5tupleIJNS5_1CILi1EEES8_S8_EEENS6_IJNS7_ILi192EEENS7_ILi128EEENS7_ILi96EEEEEELi96ENS_6half_tEfNS_4arch4Sm90ELb1ELb0ELb0ELb1ELb1ELb1ELb0ELb0ELb1ELb1ELb1ELb0EEENS1_21CollectiveEpilogueFwdINS6_IJSA_SC_SB_EEES9_SE_SG_Li384ELb1ELb1ELb1ELb0EEENS1_36VarlenDynamicPersistentTileSchedulerILi192ELi128ELi384ELi128ELb1ELb1ELb1ELb1ELb1ELb1EEEEEEEEEvNT_6ParamsE --------------------------
	.section	.nv.info._ZN7cutlass13device_kernelIN5flash11enable_sm90INS1_16FlashAttnFwdSm90INS1_25CollectiveMainloopFwdSm90ILi2EN4cute5tupleIJNS5_1CILi1EEES8_S8_EEENS6_IJNS7_ILi192EEENS7_ILi128EEENS7_ILi96EEEEEELi96ENS_6half_tEfNS_4arch4Sm90ELb1ELb0ELb0ELb1ELb1ELb1ELb0ELb0ELb1ELb1ELb1ELb0EEENS1_21CollectiveEpilogueFwdINS6_IJSA_SC_SB_EEES9_SE_SG_Li384ELb1ELb1ELb1ELb0EEENS1_36VarlenDynamicPersistentTileSchedulerILi192ELi128ELi384ELi128ELb1ELb1ELb1ELb1ELb1ELb1EEEEEEEEEvNT_6ParamsE,"",@"SHT_CUDA_INFO"
	.sectionflags	@""
	.align	4


	//----- nvinfo : EIATTR_CUDA_API_VERSION
	.align		4
        /*0000*/ 	.byte	0x04, 0x37
        /*0002*/ 	.short	(.L_1331 - .L_1330)
.L_1330:
        /*0004*/ 	.word	0x00000082


	//----- nvinfo : EIATTR_KPARAM_INFO
	.align		4
.L_1331:
        /*0008*/ 	.byte	0x04, 0x17
        /*000a*/ 	.short	(.L_1333 - .L_1332)
.L_1332:
        /*000c*/ 	.word	0x00000000
        /*0010*/ 	.short	0x0000
        /*0012*/ 	.short	0x0070
        /*0014*/ 	.byte	0x00, 0xf0, 0x01, 0x2a


	//----- nvinfo : EIATTR_SPARSE_MMA_MASK
	.align		4
.L_1333:
        /*0018*/ 	.byte	0x03, 0x50
        /*001a*/ 	.short	0x0000


	//----- nvinfo : EIATTR_MAXREG_COUNT
	.align		4
        /*001c*/ 	.byte	0x03, 0x1b
        /*001e*/ 	.short	0x0080


	//----- nvinfo : EIATTR_NUM_BARRIERS
	.align		4
        /*0020*/ 	.byte	0x02, 0x4c
        /*0022*/ 	.byte	0x10
	.zero		1


	//----- nvinfo : EIATTR_EXTERNS
	.align		4
        /*0024*/ 	.byte	0x04, 0x0f
        /*0026*/ 	.short	(.L_1335 - .L_1334)


	//   ....[0]....
	.align		4
.L_1334:
        /*0028*/ 	.word	index@(__assertfail)


	//----- nvinfo : EIATTR_ANNOTATIONS
	.align		4
.L_1335:
        /*002c*/ 	.byte	0x04, 0x55
        /*002e*/ 	.short	(.L_1337 - .L_1336)


	//   ....[0]....
.L_1336:
        /* <DEDUP_REMOVED lines=147> */


	//----- nvinfo : EIATTR_MERCURY_ISA_VERSION
	.align		4
.L_1337:
        /*0950*/ 	.byte	0x03, 0x5f
        /*0952*/ 	.short	0x0101


	//----- nvinfo : EIATTR_UNUSED_LOAD_BYTE_OFFSET
	.align		4
        /*0954*/ 	.byte	0x04, 0x44
        /*0956*/ 	.short	(.L_1339 - .L_1338)


	//   ....[0]....
.L_1338:
        /*0958*/ 	.word	0x00000a90
        /*095c*/ 	.word	0x0000fff0


	//   ....[1]....
        /*0960*/ 	.word	0x00014270
        /*0964*/ 	.word	0x0000fff0


	//----- nvinfo : EIATTR_INT_WARP_WIDE_INSTR_OFFSETS
	.align		4
.L_1339:
        /*0968*/ 	.byte	0x04, 0x31
        /*096a*/ 	.short	(.L_1341 - .L_1340)


	//   ....[0]....
.L_1340:
        /*096c*/ 	.word	0x00000130


	//   ....[1]....
        /*0970*/ 	.word	0x00000170


	//   ....[2]....
        /*0974*/ 	.word	0x000001e0


	//   ....[3]....
        /*0978*/ 	.word	0x0001a210


	//   ....[4]....
        /*097c*/ 	.word	0x0001a2a0


	//   ....[5]....
        /*0980*/ 	.word	0x0001cf10


	//   ....[6]....
        /*0984*/ 	.word	0x0001cfa0


	//----- nvinfo : EIATTR_COOP_GROUP_MASK_REGIDS
	.align		4
.L_1341:
        /*0988*/ 	.byte	0x04, 0x29
        /*098a*/ 	.short	(.L_1343 - .L_1342)


	//   ....[0]....
.L_1342:
        /*098c*/ 	.word	0xffffffff


	//   ....[1]....
        /*0990*/ 	.word	0xffffffff


	//   ....[2]....
        /*0994*/ 	.word	0xffffffff


	//   ....[3]....
        /*0998*/ 	.word	0xffffffff


	//   ....[4]....
        /*099c*/ 	.word	0xffffffff


	//   ....[5]....
        /*09a0*/ 	.word	0xffffffff


	//   ....[6]....
        /*09a4*/ 	.word	0xffffffff


	//   ....[7]....
        /*09a8*/ 	.word	0xffffffff


	//   ....[8]....
        /*09ac*/ 	.word	0xffffffff


	//   ....[9]....
        /*09b0*/ 	.word	0xffffffff


	//   ....[10]....
        /*09b4*/ 	.word	0xffffffff


	//   ....[11]....
        /*09b8*/ 	.word	0xffffffff


	//   ....[12]....
        /*09bc*/ 	.word	0xffffffff


	//   ....[13]....
        /*09c0*/ 	.word	0xffffffff


	//   ....[14]....
        /*09c4*/ 	.word	0xffffffff


	//   ....[15]....
        /*09c8*/ 	.word	0xffffffff


	//   ....[16]....
        /*09cc*/ 	.word	0xffffffff


	//   ....[17]....
        /*09d0*/ 	.word	0xffffffff


	//   ....[18]....
        /*09d4*/ 	.word	0xffffffff


	//   ....[19]....
        /*09d8*/ 	.word	0xffffffff


	//   ....[20]....
        /*09dc*/ 	.word	0xffffffff


	//   ....[21]....
        /*09e0*/ 	.word	0xffffffff


	//   ....[22]....
        /*09e4*/ 	.word	0xffffffff


	//   ....[23]....
        /*09e8*/ 	.word	0xffffffff


	//   ....[24]....
        /*09ec*/ 	.word	0xffffffff


	//   ....[25]....
        /*09f0*/ 	.word	0xffffffff


	//   ....[26]....
        /*09f4*/ 	.word	0xffffffff


	//   ....[27]....
        /*09f8*/ 	.word	0xffffffff


	//   ....[28]....
        /*09fc*/ 	.word	0xffffffff


	//   ....[29]....
        /*0a00*/ 	.word	0xffffffff


	//   ....[30]....
        /*0a04*/ 	.word	0xffffffff


	//   ....[31]....
        /*0a08*/ 	.word	0xffffffff


	//   ....[32]....
        /*0a0c*/ 	.word	0xffffffff


	//   ....[33]....
        /*0a10*/ 	.word	0xffffffff


	//   ....[34]....
        /*0a14*/ 	.word	0xffffffff


	//   ....[35]....
        /*0a18*/ 	.word	0xffffffff


	//   ....[36]....
        /*0a1c*/ 	.word	0xffffffff


	//   ....[37]....
        /*0a20*/ 	.word	0xffffffff


	//   ....[38]....
        /*0a24*/ 	.word	0xffffffff


	//   ....[39]....
        /*0a28*/ 	.word	0xffffffff


	//   ....[40]....
        /*0a2c*/ 	.word	0xffffffff


	//   ....[41]....
        /*0a30*/ 	.word	0xffffffff


	//   ....[42]....
        /*0a34*/ 	.word	0xffffffff


	//   ....[43]....
        /*0a38*/ 	.word	0xffffffff


	//   ....[44]....
        /*0a3c*/ 	.word	0xffffffff


	//   ....[45]....
        /*0a40*/ 	.word	0xffffffff


	//   ....[46]....
        /*0a44*/ 	.word	0xffffffff


	//   ....[47]....
        /*0a48*/ 	.word	0xffffffff


	//   ....[48]....
        /*0a4c*/ 	.word	0xffffffff


	//   ....[49]....
        /*0a50*/ 	.word	0xffffffff


	//   ....[50]....
        /*0a54*/ 	.word	0xffffffff


	//   ....[51]....
        /*0a58*/ 	.word	0xffffffff


	//   ....[52]....
        /*0a5c*/ 	.word	0xffffffff


	//   ....[53]....
        /*0a60*/ 	.word	0xffffffff


	//   ....[54]....
        /*0a64*/ 	.word	0xffffffff


	//   ....[55]....
        /*0a68*/ 	.word	0xffffffff


	//   ....[56]....
        /*0a6c*/ 	.word	0xffffffff


	//   ....[57]....
        /*0a70*/ 	.word	0xffffffff


	//   ....[58]....
        /*0a74*/ 	.word	0xffffffff


	//   ....[59]....
        /*0a78*/ 	.word	0xffffffff


	//   ....[60]....
        /*0a7c*/ 	.word	0xffffffff


	//   ....[61]....
        /*0a80*/ 	.word	0xffffffff


	//   ....[62]....
        /*0a84*/ 	.word	0xffffffff


	//   ....[63]....
        /*0a88*/ 	.word	0xffffffff


	//   ....[64]....
        /*0a8c*/ 	.word	0xffffffff


	//   ....[65]....
        /*0a90*/ 	.word	0xffffffff


	//   ....[66]....
        /*0a94*/ 	.word	0xffffffff


	//   ....[67]....
        /*0a98*/ 	.word	0xffffffff


	//   ....[68]....
        /*0a9c*/ 	.word	0xffffffff


	//   ....[69]....
        /*0aa0*/ 	.word	0xffffffff


	//   ....[70]....
        /*0aa4*/ 	.word	0xffffffff


	//   ....[71]....
        /*0aa8*/ 	.word	0xffffffff


	//   ....[72]....
        /*0aac*/ 	.word	0xffffffff


	//   ....[73]....
        /*0ab0*/ 	.word	0xffffffff


	//   ....[74]....
        /*0ab4*/ 	.word	0xffffffff


	//   ....[75]....
        /*0ab8*/ 	.word	0xffffffff


	//   ....[76]....
        /*0abc*/ 	.word	0xffffffff


	//   ....[77]....
        /*0ac0*/ 	.word	0xffffffff


	//   ....[78]....
        /*0ac4*/ 	.word	0xffffffff


	//   ....[79]....
        /*0ac8*/ 	.word	0xffffffff


	//   ....[80]....
        /*0acc*/ 	.word	0xffffffff


	//   ....[81]....
        /*0ad0*/ 	.word	0xffffffff


	//   ....[82]....
        /*0ad4*/ 	.word	0xffffffff


	//   ....[83]....
        /*0ad8*/ 	.word	0xffffffff


	//   ....[84]....
        /*0adc*/ 	.word	0xffffffff


	//   ....[85]....
        /*0ae0*/ 	.word	0xffffffff


	//   ....[86]....
        /*0ae4*/ 	.word	0xffffffff


	//   ....[87]....
        /*0ae8*/ 	.word	0xffffffff


	//   ....[88]....
        /*0aec*/ 	.word	0xffffffff


	//   ....[89]....
        /*0af0*/ 	.word	0xffffffff


	//   ....[90]....
        /*0af4*/ 	.word	0xffffffff


	//   ....[91]....
        /*0af8*/ 	.word	0xffffffff


	//   ....[92]....
        /*0afc*/ 	.word	0xffffffff


	//   ....[93]....
        /*0b00*/ 	.word	0xffffffff


	//   ....[94]....
        /*0b04*/ 	.word	0xffffffff


	//   ....[95]....
        /*0b08*/ 	.word	0xffffffff


	//   ....[96]....
        /*0b0c*/ 	.word	0xffffffff


	//   ....[97]....
        /*0b10*/ 	.word	0xffffffff


	//   ....[98]....
        /*0b14*/ 	.word	0xffffffff


	//   ....[99]....
        /*0b18*/ 	.word	0xffffffff


	//   ....[100]....
        /*0b1c*/ 	.word	0xffffffff


	//   ....[101]....
        /*0b20*/ 	.word	0xffffffff


	//   ....[102]....
        /*0b24*/ 	.word	0xffffffff


	//   ....[103]....
        /*0b28*/ 	.word	0xffffffff


	//   ....[104]....
        /*0b2c*/ 	.word	0xffffffff


	//   ....[105]....
        /*0b30*/ 	.word	0xffffffff


	//   ....[106]....
        /*0b34*/ 	.word	0xffffffff


	//   ....[107]....
        /*0b38*/ 	.word	0xffffffff


	//   ....[108]....
        /*0b3c*/ 	.word	0xffffffff


	//   ....[109]....
        /*0b40*/ 	.word	0xffffffff


	//   ....[110]....
        /*0b44*/ 	.word	0xffffffff


	//   ....[111]....
        /*0b48*/ 	.word	0xffffffff


	//   ....[112]....
        /*0b4c*/ 	.word	0xffffffff


	//   ....[113]....
        /*0b50*/ 	.word	0xffffffff


	//   ....[114]....
        /*0b54*/ 	.word	0xffffffff


	//   ....[115]....
        /*0b58*/ 	.word	0xffffffff


	//   ....[116]....
        /*0b5c*/ 	.word	0xffffffff


	//   ....[117]....
        /*0b60*/ 	.word	0xffffffff


	//   ....[118]....
        /*0b64*/ 	.word	0xffffffff


	//   ....[119]....
        /*0b68*/ 	.word	0xffffffff


	//   ....[120]....
        /*0b6c*/ 	.word	0xffffffff


	//   ....[121]....
        /*0b70*/ 	.word	0xffffffff


	//   ....[122]....
        /*0b74*/ 	.word	0xffffffff


	//   ....[123]....
        /*0b78*/ 	.word	0xffffffff


	//   ....[124]....
        /*0b7c*/ 	.word	0xffffffff


	//   ....[125]....
        /*0b80*/ 	.word	0xffffffff


	//   ....[126]....
        /*0b84*/ 	.word	0xffffffff


	//   ....[127]....
        /*0b88*/ 	.word	0xffffffff


	//   ....[128]....
        /*0b8c*/ 	.word	0xffffffff


	//   ....[129]....
        /*0b90*/ 	.word	0xffffffff


	//   ....[130]....
        /*0b94*/ 	.word	0xffffffff


	//   ....[131]....
        /*0b98*/ 	.word	0xffffffff


	//   ....[132]....
        /*0b9c*/ 	.word	0xffffffff


	//   ....[133]....
        /*0ba0*/ 	.word	0xffffffff


	//   ....[134]....
        /*0ba4*/ 	.word	0xffffffff


	//   ....[135]....
        /*0ba8*/ 	.word	0xffffffff


	//   ....[136]....
        /*0bac*/ 	.word	0xffffffff


	//   ....[137]....
        /*0bb0*/ 	.word	0xffffffff


	//   ....[138]....
        /*0bb4*/ 	.word	0xffffffff


	//   ....[139]....
        /*0bb8*/ 	.word	0xffffffff


	//   ....[140]....
        /*0bbc*/ 	.word	0xffffffff


	//   ....[141]....
        /*0bc0*/ 	.word	0xffffffff


	//   ....[142]....
        /*0bc4*/ 	.word	0xffffffff


	//   ....[143]....
        /*0bc8*/ 	.word	0xffffffff


	//   ....[144]....
        /*0bcc*/ 	.word	0x0500000f


	//   ....[145]....
        /*0bd0*/ 	.word	0x0500000f


	//   ....[146]....
        /*0bd4*/ 	.word	0x0500000f


	//   ....[147]....
        /*0bd8*/ 	.word	0x0500000f


	//   ....[148]....
        /*0bdc*/ 	.word	0x0500000f


	//   ....[149]....
        /*0be0*/ 	.word	0x0500000f


	//   ....[150]....
        /*0be4*/ 	.word	0x0500000f


	//   ....[151]....
        /*0be8*/ 	.word	0x0500000f


	//   ....[152]....
        /*0bec*/ 	.word	0x0500000f


	//   ....[153]....
        /*0bf0*/ 	.word	0x0500000f


	//   ....[154]....
        /*0bf4*/ 	.word	0x0500000f


	//   ....[155]....
        /*0bf8*/ 	.word	0x0500000f


	//   ....[156]....
        /*0bfc*/ 	.word	0x0500000f


	//   ....[157]....
        /*0c00*/ 	.word	0x0500000f


	//   ....[158]....
        /*0c04*/ 	.word	0x0500000f


	//   ....[159]....
        /*0c08*/ 	.word	0x0500000f


	//   ....[160]....
        /*0c0c*/ 	.word	0x0500000f


	//   ....[161]....
        /*0c10*/ 	.word	0x0500000f


	//   ....[162]....
        /*0c14*/ 	.word	0x0500000f


	//   ....[163]....
        /*0c18*/ 	.word	0x0500000f


	//   ....[164]....
        /*0c1c*/ 	.word	0x0500000f


	//   ....[165]....
        /*0c20*/ 	.word	0x0500000f


	//   ....[166]....
        /*0c24*/ 	.word	0x0500000f


	//   ....[167]....
        /*0c28*/ 	.word	0x0500000f


	//   ....[168]....
        /*0c2c*/ 	.word	0x0500000f


	//   ....[169]....
        /*0c30*/ 	.word	0x0500000f


	//   ....[170]....
        /*0c34*/ 	.word	0x0500000f


	//   ....[171]....
        /*0c38*/ 	.word	0x0500000f


	//   ....[172]....
        /*0c3c*/ 	.word	0x0500000f


	//   ....[173]....
        /*0c40*/ 	.word	0x0500000f


	//   ....[174]....
        /*0c44*/ 	.word	0x0500000f


	//   ....[175]....
        /*0c48*/ 	.word	0x0500000f


	//   ....[176]....
        /*0c4c*/ 	.word	0x0500000f


	//   ....[177]....
        /*0c50*/ 	.word	0x0500000f


	//   ....[178]....
        /*0c54*/ 	.word	0x0500000f


	//   ....[179]....
        /*0c58*/ 	.word	0x0500000f


	//   ....[180]....
        /*0c5c*/ 	.word	0x0500000f


	//   ....[181]....
        /*0c60*/ 	.word	0x0500000f


	//   ....[182]....
        /*0c64*/ 	.word	0x0500000f


	//   ....[183]....
        /*0c68*/ 	.word	0x0500000f


	//   ....[184]....
        /*0c6c*/ 	.word	0x0500000f


	//   ....[185]....
        /*0c70*/ 	.word	0x0500000f


	//   ....[186]....
        /*0c74*/ 	.word	0x0500000f


	//   ....[187]....
        /*0c78*/ 	.word	0x0500000f


	//   ....[188]....
        /*0c7c*/ 	.word	0x0500000f


	//   ....[189]....
        /*0c80*/ 	.word	0x0500000f


	//   ....[190]....
        /*0c84*/ 	.word	0x0500000f


	//   ....[191]....
        /*0c88*/ 	.word	0x0500000f


	//   ....[192]....
        /*0c8c*/ 	.word	0x0500000f


	//   ....[193]....
        /*0c90*/ 	.word	0x0500000f


	//   ....[194]....
        /*0c94*/ 	.word	0x0500000f


	//   ....[195]....
        /*0c98*/ 	.word	0x0500000f


	//   ....[196]....
        /*0c9c*/ 	.word	0x0500000f


	//   ....[197]....
        /*0ca0*/ 	.word	0x0500000f


	//   ....[198]....
        /*0ca4*/ 	.word	0x0500000f


	//   ....[199]....
        /*0ca8*/ 	.word	0x0500000f


	//   ....[200]....
        /*0cac*/ 	.word	0x0500000f


	//   ....[201]....
        /*0cb0*/ 	.word	0x0500000f


	//   ....[202]....
        /*0cb4*/ 	.word	0x0500000f


	//   ....[203]....
        /*0cb8*/ 	.word	0x0500000f


	//   ....[204]....
        /*0cbc*/ 	.word	0x0500000f


	//   ....[205]....
        /*0cc0*/ 	.word	0x0500000f


	//   ....[206]....
        /*0cc4*/ 	.word	0x0500000f


	//   ....[207]....
        /*0cc8*/ 	.word	0x0500000f


	//   ....[208]....
        /*0ccc*/ 	.word	0x0500000f


	//   ....[209]....
        /*0cd0*/ 	.word	0x0500000f


	//   ....[210]....
        /*0cd4*/ 	.word	0x0500000f


	//   ....[211]....
        /*0cd8*/ 	.word	0x0500000f


	//   ....[212]....
        /*0cdc*/ 	.word	0x0500000f


	//   ....[213]....
        /*0ce0*/ 	.word	0x0500000f


	//   ....[214]....
        /*0ce4*/ 	.word	0x0500000f


	//   ....[215]....
        /*0ce8*/ 	.word	0x0500000f


	//   ....[216]....
        /*0cec*/ 	.word	0x0500000f


	//   ....[217]....
        /*0cf0*/ 	.word	0x0500000f


	//   ....[218]....
        /*0cf4*/ 	.word	0x0500000f


	//   ....[219]....
        /*0cf8*/ 	.word	0x0500000f


	//   ....[220]....
        /*0cfc*/ 	.word	0x0500000f


	//   ....[221]....
        /*0d00*/ 	.word	0x0500000f


	//   ....[222]....
        /*0d04*/ 	.word	0x0500000f


	//   ....[223]....
        /*0d08*/ 	.word	0x0500000f


	//   ....[224]....
        /*0d0c*/ 	.word	0x0500000f


	//   ....[225]....
        /*0d10*/ 	.word	0x0500000f


	//   ....[226]....
        /*0d14*/ 	.word	0x0500000f


	//   ....[227]....
        /*0d18*/ 	.word	0x0500000f


	//   ....[228]....
        /*0d1c*/ 	.word	0x0500000f


	//   ....[229]....
        /*0d20*/ 	.word	0x0500000f


	//   ....[230]....
        /*0d24*/ 	.word	0x0500000f


	//   ....[231]....
        /*0d28*/ 	.word	0x0500000f


	//   ....[232]....
        /*0d2c*/ 	.word	0x0500000f


	//   ....[233]....
        /*0d30*/ 	.word	0x0500000f


	//   ....[234]....
        /*0d34*/ 	.word	0x0500000f


	//   ....[235]....
        /*0d38*/ 	.word	0x0500000f


	//----- nvinfo : EIATTR_COOP_GROUP_INSTR_OFFSETS
	.align		4
.L_1343:
        /*0d3c*/ 	.byte	0x04, 0x28
        /*0d3e*/ 	.short	(.L_1345 - .L_1344)


	//   ....[0]....
.L_1344:
        /*0d40*/ 	.word	0x00000070


	//   ....[1]....
        /*0d44*/ 	.word	0x00000140


	//   ....[2]....
        /*0d48*/ 	.word	0x00000190


	//   ....[3]....
        /*0d4c*/ 	.word	0x000003c0


	//   ....[4]....
        /*0d50*/ 	.word	0x00000520


	//   ....[5]....
        /*0d54*/ 	.word	0x00000640


	//   ....[6]....
        /*0d58*/ 	.word	0x000007a0


	//   ....[7]....
        /*0d5c*/ 	.word	0x00003710


	//   ....[8]....
        /*0d60*/ 	.word	0x00003720


	//   ....[9]....
        /*0d64*/ 	.word	0x00005320


	//   ....[10]....
        /*0d68*/ 	.word	0x00005330


	//   ....[11]....
        /*0d6c*/ 	.word	0x00006ce0


	//   ....[12]....
        /*0d70*/ 	.word	0x00006cf0


	//   ....[13]....
        /*0d74*/ 	.word	0x00007200


	//   ....[14]....
        /*0d78*/ 	.word	0x00007220


	//   ....[15]....
        /*0d7c*/ 	.word	0x00007bc0


	//   ....[16]....
        /*0d80*/ 	.word	0x000082e0


	//   ....[17]....
        /*0d84*/ 	.word	0x000082f0


	//   ....[18]....
        /*0d88*/ 	.word	0x00008300


	//   ....[19]....
        /*0d8c*/ 	.word	0x00008310


	//   ....[20]....
        /*0d90*/ 	.word	0x0000a0b0


	//   ....[21]....
        /*0d94*/ 	.word	0x0000a0c0


	//   ....[22]....
        /*0d98*/ 	.word	0x0000a0d0


	//   ....[23]....
        /*0d9c*/ 	.word	0x0000a0e0


	//   ....[24]....
        /*0da0*/ 	.word	0x0000c410


	//   ....[25]....
        /*0da4*/ 	.word	0x0000c500


	//   ....[26]....
        /*0da8*/ 	.word	0x0000cff0


	//   ....[27]....
        /*0dac*/ 	.word	0x0000d0a0


	//   ....[28]....
        /*0db0*/ 	.word	0x0000d0b0


	//   ....[29]....
        /*0db4*/ 	.word	0x0000d0d0


	//   ....[30]....
        /*0db8*/ 	.word	0x0000e290


	//   ....[31]....
        /*0dbc*/ 	.word	0x0000f040


	//   ....[32]....
        /*0dc0*/ 	.word	0x0000f060


	//   ....[33]....
        /*0dc4*/ 	.word	0x0000f880


	//   ....[34]....
        /*0dc8*/ 	.word	0x0000f980


	//   ....[35]....
        /*0dcc*/ 	.word	0x00010150


	//   ....[36]....
        /*0dd0*/ 	.word	0x000101c0


	//   ....[37]....
        /*0dd4*/ 	.word	0x00011120


	//   ....[38]....
        /*0dd8*/ 	.word	0x00011ff0


	//   ....[39]....
        /*0ddc*/ 	.word	0x00012010


	//   ....[40]....
        /*0de0*/ 	.word	0x00012240


	//   ....[41]....
        /*0de4*/ 	.word	0x00012260


	//   ....[42]....
        /*0de8*/ 	.word	0x000135d0


	//   ....[43]....
        /*0dec*/ 	.word	0x00013c50


	//   ....[44]....
        /*0df0*/ 	.word	0x00013c80


	//   ....[45]....
        /*0df4*/ 	.word	0x00013cb0


	//   ....[46]....
        /*0df8*/ 	.word	0x00013cc0


	//   ....[47]....
        /*0dfc*/ 	.word	0x00014c40


	//   ....[48]....
        /*0e00*/ 	.word	0x00014c60


	//   ....[49]....
        /*0e04*/ 	.word	0x00014c70


	//   ....[50]....
        /*0e08*/ 	.word	0x00014c80


	//   ....[51]....
        /*0e0c*/ 	.word	0x00015320


	//   ....[52]....
        /*0e10*/ 	.word	0x00015330


	//   ....[53]....
        /*0e14*/ 	.word	0x00015480


	//   ....[54]....
        /*0e18*/ 	.word	0x00015490


	//   ....[55]....
        /*0e1c*/ 	.word	0x00015880


	//   ....[56]....
        /*0e20*/ 	.word	0x00015890


	//   ....[57]....
        /*0e24*/ 	.word	0x00015d90


	//   ....[58]....
        /*0e28*/ 	.word	0x00015da0


	//   ....[59]....
        /*0e2c*/ 	.word	0x00016b40


	//   ....[60]....
        /*0e30*/ 	.word	0x00016b50


	//   ....[61]....
        /*0e34*/ 	.word	0x00016cb0


	//   ....[62]....
        /*0e38*/ 	.word	0x00016cc0


	//   ....[63]....
        /*0e3c*/ 	.word	0x00016e70


	//   ....[64]....
        /*0e40*/ 	.word	0x00017070


	//   ....[65]....
        /*0e44*/ 	.word	0x000170a0


	//   ....[66]....
        /*0e48*/ 	.word	0x000170d0


	//   ....[67]....
        /*0e4c*/ 	.word	0x00017100


	//   ....[68]....
        /*0e50*/ 	.word	0x00017130


	//   ....[69]....
        /*0e54*/ 	.word	0x00017160


	//   ....[70]....
        /*0e58*/ 	.word	0x000172f0


	//   ....[71]....
        /*0e5c*/ 	.word	0x00017320


	//   ....[72]....
        /*0e60*/ 	.word	0x00017350


	//   ....[73]....
        /*0e64*/ 	.word	0x00017380


	//   ....[74]....
        /*0e68*/ 	.word	0x000173b0


	//   ....[75]....
        /*0e6c*/ 	.word	0x000173e0


	//   ....[76]....
        /*0e70*/ 	.word	0x00017470


	//   ....[77]....
        /*0e74*/ 	.word	0x000174a0


	//   ....[78]....
        /*0e78*/ 	.word	0x000174b0


	//   ....[79]....
        /*0e7c*/ 	.word	0x000174f0


	//   ....[80]....
        /*0e80*/ 	.word	0x00018a40


	//   ....[81]....
        /*0e84*/ 	.word	0x0001ae30


	//   ....[82]....
        /*0e88*/ 	.word	0x0001ae40


	//   ....[83]....
        /*0e8c*/ 	.word	0x0001af00


	//   ....[84]....
        /*0e90*/ 	.word	0x0001af10


	//   ....[85]....
        /*0e94*/ 	.word	0x0001afc0


	//   ....[86]....
        /*0e98*/ 	.word	0x0001afd0


	//   ....[87]....
        /*0e9c*/ 	.word	0x0001afe0


	//   ....[88]....
        /*0ea0*/ 	.word	0x0001aff0


	//   ....[89]....
        /*0ea4*/ 	.word	0x0001b9b0


	//   ....[90]....
        /*0ea8*/ 	.word	0x0001b9e0


	//   ....[91]....
        /*0eac*/ 	.word	0x0001baa0


	//   ....[92]....
        /*0eb0*/ 	.word	0x0001bac0


	//   ....[93]....
        /*0eb4*/ 	.word	0x0001bb60


	//   ....[94]....
        /*0eb8*/ 	.word	0x0001bb80


	//   ....[95]....
        /*0ebc*/ 	.word	0x0001bb90


	//   ....[96]....
        /*0ec0*/ 	.word	0x0001bba0


	//   ....[97]....
        /*0ec4*/ 	.word	0x0001bcc0


	//   ....[98]....
        /*0ec8*/ 	.word	0x0001bcd0


	//   ....[99]....
        /*0ecc*/ 	.word	0x0001bce0


	//   ....[100]....
        /*0ed0*/ 	.word	0x0001bd70


	//   ....[101]....
        /*0ed4*/ 	.word	0x0001c530


	//   ....[102]....
        /*0ed8*/ 	.word	0x0001c540


	//   ....[103]....
        /*0edc*/ 	.word	0x0001c560


	//   ....[104]....
        /*0ee0*/ 	.word	0x0001c5e0


	//   ....[105]....
        /*0ee4*/ 	.word	0x0001c5f0


	//   ....[106]....
        /*0ee8*/ 	.word	0x0001c650


	//   ....[107]....
        /*0eec*/ 	.word	0x0001c680


	//   ....[108]....
        /*0ef0*/ 	.word	0x0001c6c0


	//   ....[109]....
        /*0ef4*/ 	.word	0x0001c970


	//   ....[110]....
        /*0ef8*/ 	.word	0x0001c990


	//   ....[111]....
        /*0efc*/ 	.word	0x0001ca30


	//   ....[112]....
        /*0f00*/ 	.word	0x0001ca40


	//   ....[113]....
        /*0f04*/ 	.word	0x0001cad0


	//   ....[114]....
        /*0f08*/ 	.word	0x0001cae0


	//   ....[115]....
        /*0f0c*/ 	.word	0x0001caf0


	//   ....[116]....
        /*0f10*/ 	.word	0x0001cb80


	//   ....[117]....
        /*0f14*/ 	.word	0x0001d150


	//   ....[118]....
        /*0f18*/ 	.word	0x0001d160


	//   ....[119]....
        /*0f1c*/ 	.word	0x0001d1f0


	//   ....[120]....
        /*0f20*/ 	.word	0x0001d290


	//   ....[121]....
        /*0f24*/ 	.word	0x0001d2b0


	//   ....[122]....
        /*0f28*/ 	.word	0x0001d330


	//   ....[123]....
        /*0f2c*/ 	.word	0x0001d350


	//   ....[124]....
        /*0f30*/ 	.word	0x0001d360


	//   ....[125]....
        /*0f34*/ 	.word	0x0001d7b0


	//   ....[126]....
        /*0f38*/ 	.word	0x0001d7e0


	//   ....[127]....
        /*0f3c*/ 	.word	0x0001d840


	//   ....[128]....
        /*0f40*/ 	.word	0x0001d870


	//   ....[129]....
        /*0f44*/ 	.word	0x0001d8a0


	//   ....[130]....
        /*0f48*/ 	.word	0x0001d8d0


	//   ....[131]....
        /*0f4c*/ 	.word	0x0001d900


	//   ....[132]....
        /*0f50*/ 	.word	0x0001d930


	//   ....[133]....
        /*0f54*/ 	.word	0x0001dad0


	//   ....[134]....
        /*0f58*/ 	.word	0x0001db00


	//   ....[135]....
        /*0f5c*/ 	.word	0x0001db30


	//   ....[136]....
        /*0f60*/ 	.word	0x0001db60


	//   ....[137]....
        /*0f64*/ 	.word	0x0001db90


	//   ....[138]....
        /*0f68*/ 	.word	0x0001dbc0


	//   ....[139]....
        /*0f6c*/ 	.word	0x0001dc80


	//   ....[140]....
        /*0f70*/ 	.word	0x0001dca0


	//   ....[141]....
        /*0f74*/ 	.word	0x0001dcc0


	//   ....[142]....
        /*0f78*/ 	.word	0x0001dd20


	//   ....[143]....
        /*0f7c*/ 	.word	0x0001e750


	//   ....[144]....
        /*0f80*/ 	.word	0x0001ea90


	//   ....[145]....
        /*0f84*/ 	.word	0x0001eb20


	//   ....[146]....
        /*0f88*/ 	.word	0x0001ec10


	//   ....[147]....
        /*0f8c*/ 	.word	0x0001eca0


	//   ....[148]....
        /*0f90*/ 	.word	0x0001ed80


	//   ....[149]....
        /*0f94*/ 	.word	0x0001ee10


	//   ....[150]....
        /*0f98*/ 	.word	0x0001eef0


	//   ....[151]....
        /*0f9c*/ 	.word	0x0001ef90


	//   ....[152]....
        /*0fa0*/ 	.word	0x0001f020


	//   ....[153]....
        /*0fa4*/ 	.word	0x0001f070


	//   ....[154]....
        /*0fa8*/ 	.word	0x0001f0c0


	//   ....[155]....
        /*0fac*/ 	.word	0x0001f1a0


	//   ....[156]....
        /*0fb0*/ 	.word	0x0001f230


	//   ....[157]....
        /*0fb4*/ 	.word	0x0001f280


	//   ....[158]....
        /*0fb8*/ 	.word	0x0001f2d0


	//   ....[159]....
        /*0fbc*/ 	.word	0x0001f590


	//   ....[160]....
        /*0fc0*/ 	.word	0x0001f5e0


	//   ....[161]....
        /*0fc4*/ 	.word	0x0001f670


	//   ....[162]....
        /*0fc8*/ 	.word	0x0001f700


	//   ....[163]....
        /*0fcc*/ 	.word	0x0001f780


	//   ....[164]....
        /*0fd0*/ 	.word	0x0001f7d0


	//   ....[165]....
        /*0fd4*/ 	.word	0x0001f860


	//   ....[166]....
        /*0fd8*/ 	.word	0x0001f8f0


	//   ....[167]....
        /*0fdc*/ 	.word	0x0001f970


	//   ....[168]....
        /*0fe0*/ 	.word	0x0001f9c0


	//   ....[169]....
        /*0fe4*/ 	.word	0x0001fa50


	//   ....[170]....
        /*0fe8*/ 	.word	0x0001fae0


	//   ....[171]....
        /*0fec*/ 	.word	0x0001fba0


	//   ....[172]....
        /*0ff0*/ 	.word	0x0001fe80


	//   ....[173]....
        /*0ff4*/ 	.word	0x0001ff70


	//   ....[174]....
        /*0ff8*/ 	.word	0x00020000


	//   ....[175]....
        /*0ffc*/ 	.word	0x00020060


	//   ....[176]....
        /*1000*/ 	.word	0x00020180


	//   ....[177]....
        /*1004*/ 	.word	0x000201e0


	//   ....[178]....
        /*1008*/ 	.word	0x00020300


	//   ....[179]....
        /*100c*/ 	.word	0x00020360


	//   ....[180]....
        /*1010*/ 	.word	0x00020410


	//   ....[181]....
        /*1014*/ 	.word	0x00020520


	//   ....[182]....
        /*1018*/ 	.word	0x00020590


	//   ....[183]....
        /*101c*/ 	.word	0x000205f0


	//   ....[184]....
        /*1020*/ 	.word	0x00020700


	//   ....[185]....
        /*1024*/ 	.word	0x00020760


	//   ....[186]....
        /*1028*/ 	.word	0x00020880


	//   ....[187]....
        /*102c*/ 	.word	0x000208e0


	//   ....[188]....
        /*1030*/ 	.word	0x00020980


	//   ....[189]....
        /*1034*/ 	.word	0x00020a50


	//   ....[190]....
        /*1038*/ 	.word	0x00020b50


	//   ....[191]....
        /*103c*/ 	.word	0x00020bb0


	//   ....[192]....
        /*1040*/ 	.word	0x00020c50


	//   ....[193]....
        /*1044*/ 	.word	0x00020df0


	//   ....[194]....
        /*1048*/ 	.word	0x00020ec0


	//   ....[195]....
        /*104c*/ 	.word	0x00020f40


	//   ....[196]....
        /*1050*/ 	.word	0x00021030


	//   ....[197]....
        /*1054*/ 	.word	0x00021090


	//   ....[198]....
        /*1058*/ 	.word	0x00021160


	//   ....[199]....
        /*105c*/ 	.word	0x000211c0


	//   ....[200]....
        /*1060*/ 	.word	0x000212a0


	//   ....[201]....
        /*1064*/ 	.word	0x00021390


	//   ....[202]....
        /*1068*/ 	.word	0x00021430


	//   ....[203]....
        /*106c*/ 	.word	0x00021490


	//   ....[204]....
        /*1070*/ 	.word	0x00021590


	//   ....[205]....
        /*1074*/ 	.word	0x000215f0


	//   ....[206]....
        /*1078*/ 	.word	0x000216f0


	//   ....[207]....
        /*107c*/ 	.word	0x00021750


	//   ....[208]....
        /*1080*/ 	.word	0x00021820


	//   ....[209]....
        /*1084*/ 	.word	0x00021970


	//   ....[210]....
        /*1088*/ 	.word	0x00021a20


	//   ....[211]....
        /*108c*/ 	.word	0x00021b30


	//   ....[212]....
        /*1090*/ 	.word	0x00021c10


	//   ....[213]....
        /*1094*/ 	.word	0x00021c70


	//   ....[214]....
        /*1098*/ 	.word	0x00021d60


	//   ....[215]....
        /*109c*/ 	.word	0x00021dc0


	//   ....[216]....
        /*10a0*/ 	.word	0x00021ea0


	//   ....[217]....
        /*10a4*/ 	.word	0x00021f30


	//   ....[218]....
        /*10a8*/ 	.word	0x00021fd0


	//   ....[219]....
        /*10ac*/ 	.word	0x00022140


	//   ....[220]....
        /*10b0*/ 	.word	0x000221b0


	//   ....[221]....
        /*10b4*/ 	.word	0x00022220


	//   ....[222]....
        /*10b8*/ 	.word	0x00022290


	//   ....[223]....
        /*10bc*/ 	.word	0x00022300


	//   ....[224]....
        /*10c0*/ 	.word	0x00022380


	//   ....[225]....
        /*10c4*/ 	.word	0x00022400


	//   ....[226]....
        /*10c8*/ 	.word	0x00022490


	//   ....[227]....
        /*10cc*/ 	.word	0x00022500


	//   ....[228]....
        /*10d0*/ 	.word	0x00022570


	//   ....[229]....
        /*10d4*/ 	.word	0x000225e0


	//   ....[230]....
        /*10d8*/ 	.word	0x00022660


	//   ....[231]....
        /*10dc*/ 	.word	0x000226d0


	//   ....[232]....
        /*10e0*/ 	.word	0x00022780


	//   ....[233]....
        /*10e4*/ 	.word	0x000227d0


	//   ....[234]....
        /*10e8*/ 	.word	0x00022860


	//   ....[235]....
        /*10ec*/ 	.word	0x00022990


	//----- nvinfo : EIATTR_REG_RECONFIG
	.align		4
.L_1345:
        /*10f0*/ 	.byte	0x01, 0x54
	.zero		2


	//----- nvinfo : EIATTR_SYSCALL_OFFSETS
	.align		4
        /*10f4*/ 	.byte	0x04, 0x46
        /*10f6*/ 	.short	(.L_1347 - .L_1346)


	//   ....[0]....
.L_1346:
        /*10f8*/ 	.word	0x000021a0


	//   ....[1]....
        /*10fc*/ 	.word	0x000022f0


	//   ....[2]....
        /*1100*/ 	.word	0x00007d90


	//   ....[3]....
        /*1104*/ 	.word	0x000080b0


	//   ....[4]....
        /*1108*/ 	.word	0x0001a400


	//   ....[5]....
        /*110c*/ 	.word	0x0001a550


	//   ....[6]....
        /*1110*/ 	.word	0x0001a640


	//   ....[7]....
        /*1114*/ 	.word	0x0001b470


	//----- nvinfo : EIATTR_MBARRIER_INSTR_OFFSETS
	.align		4
.L_1347:
        /*1118*/ 	.byte	0x04, 0x39
        /*111a*/ 	.short	(.L_1349 - .L_1348)


	//   ....[0]....
.L_1348:
        /*111c*/ 	.word	0x00000270
        /*1120*/ 	.word	0x000000ff
        /*1124*/ 	.word	0x0002d800
        /*1128*/ 	.short	0x0100
        /*112a*/ 	.byte	0x08
	.zero		1


	//   ....[1]....
        /*112c*/ 	.word	0x00000280
        /*1130*/ 	.word	0x000000ff
        /*1134*/ 	.word	0x0002d820
        /*1138*/ 	.short	0x0100
        /*113a*/ 	.byte	0x08
	.zero		1


	//   ....[2]....
        /*113c*/ 	.word	0x00000370
        /*1140*/ 	.word	0x000000ff
        /*1144*/ 	.word	0x0002d830
        /*1148*/ 	.short	0x0100
        /*114a*/ 	.byte	0x08
	.zero		1


	//   ....[3]....
        /*114c*/ 	.word	0x00000380
        /*1150*/ 	.word	0x000000ff
        /*1154*/ 	.word	0x0002d840
        /*1158*/ 	.short	0x0100
        /*115a*/ 	.byte	0x08
	.zero		1


	//   ....[4]....
        /*115c*/ 	.word	0x00000390
        /*1160*/ 	.word	0x000000ff
        /*1164*/ 	.word	0x0002d838
        /*1168*/ 	.short	0x0100
        /*116a*/ 	.byte	0x08
	.zero		1


	//   ....[5]....
        /*116c*/ 	.word	0x000003a0
        /*1170*/ 	.word	0x000000ff
        /*1174*/ 	.word	0x0002d848
        /*1178*/ 	.short	0x0100
        /*117a*/ 	.byte	0x08
	.zero		1


	//   ....[6]....
        /*117c*/ 	.word	0x000004d0
        /*1180*/ 	.word	0x000000ff
        /*1184*/ 	.word	0x0002d850
        /*1188*/ 	.short	0x0100
        /*118a*/ 	.byte	0x08
	.zero		1


	//   ....[7]....
        /*118c*/ 	.word	0x000004e0
        /*1190*/ 	.word	0x000000ff
        /*1194*/ 	.word	0x0002d860
        /*1198*/ 	.short	0x0100
        /*119a*/ 	.byte	0x08
	.zero		1


	//   ....[8]....
        /*119c*/ 	.word	0x000004f0
        /*11a0*/ 	.word	0x000000ff
        /*11a4*/ 	.word	0x0002d858
        /*11a8*/ 	.short	0x0100
        /*11aa*/ 	.byte	0x08
	.zero		1


	//   ....[9]....
        /*11ac*/ 	.word	0x00000500
        /*11b0*/ 	.word	0x000000ff
        /*11b4*/ 	.word	0x0002d868
        /*11b8*/ 	.short	0x0100
        /*11ba*/ 	.byte	0x08
	.zero		1


	//   ....[10]....
        /*11bc*/ 	.word	0x000005f0
        /*11c0*/ 	.word	0x000000ff
        /*11c4*/ 	.word	0x0002d870
        /*11c8*/ 	.short	0x0100
        /*11ca*/ 	.byte	0x06
	.zero		1


	//   ....[11]....
        /*11cc*/ 	.word	0x00000600
        /*11d0*/ 	.word	0x000000ff
        /*11d4*/ 	.word	0x0002d880
        /*11d8*/ 	.short	0x0100
        /*11da*/ 	.byte	0x06
	.zero		1


	//   ....[12]....
        /*11dc*/ 	.word	0x00000610
        /*11e0*/ 	.word	0x000000ff
        /*11e4*/ 	.word	0x0002d878
        /*11e8*/ 	.short	0x0100
        /*11ea*/ 	.byte	0x06
	.zero		1


	//   ....[13]....
        /*11ec*/ 	.word	0x00000620
        /*11f0*/ 	.word	0x000000ff
        /*11f4*/ 	.word	0x0002d888
        /*11f8*/ 	.short	0x0100
        /*11fa*/ 	.byte	0x06
	.zero		1


	//   ....[14]....
        /*11fc*/ 	.word	0x00000750
        /*1200*/ 	.word	0x000000ff
        /*1204*/ 	.word	0x0002d890
        /*1208*/ 	.short	0x0100
        /*120a*/ 	.byte	0x08
	.zero		1


	//   ....[15]....
        /*120c*/ 	.word	0x00000760
        /*1210*/ 	.word	0x000000ff
        /*1214*/ 	.word	0x0002d8a0
        /*1218*/ 	.short	0x0100
        /*121a*/ 	.byte	0x08
	.zero		1


	//   ....[16]....
        /*121c*/ 	.word	0x00000770
        /*1220*/ 	.word	0x000000ff
        /*1224*/ 	.word	0x0002d898
        /*1228*/ 	.short	0x0100
        /*122a*/ 	.byte	0x08
	.zero		1


	//   ....[17]....
        /*122c*/ 	.word	0x00000780
        /*1230*/ 	.word	0x000000ff
        /*1234*/ 	.word	0x0002d8a8
        /*1238*/ 	.short	0x0100
        /*123a*/ 	.byte	0x08
	.zero		1


	//   ....[18]....
        /*123c*/ 	.word	0x000008b0
        /*1240*/ 	.word	0x000000ff
        /*1244*/ 	.word	0x0002d8b0
        /*1248*/ 	.short	0x0100
        /*124a*/ 	.byte	0x08
	.zero		1


	//   ....[19]....
        /*124c*/ 	.word	0x000008c0
        /*1250*/ 	.word	0x000000ff
        /*1254*/ 	.word	0x0002d8c0
        /*1258*/ 	.short	0x0100
        /*125a*/ 	.byte	0x08
	.zero		1


	//   ....[20]....
        /*125c*/ 	.word	0x000008d0
        /*1260*/ 	.word	0x000000ff
        /*1264*/ 	.word	0x0002d8b8
        /*1268*/ 	.short	0x0100
        /*126a*/ 	.byte	0x08
	.zero		1


	//   ....[21]....
        /*126c*/ 	.word	0x000008e0
        /*1270*/ 	.word	0x000000ff
        /*1274*/ 	.word	0x0002d8c8
        /*1278*/ 	.short	0x0100
        /*127a*/ 	.byte	0x08
	.zero		1


	//   ....[22]....
        /*127c*/ 	.word	0x000036c0
        /*1280*/ 	.word	0x00000039
        /*1284*/ 	.word	0x0002d890
        /*1288*/ 	.short	0x010a
        /*128a*/ 	.byte	0x3f
	.zero		1


	//   ....[23]....
        /*128c*/ 	.word	0x000052d0
        /*1290*/ 	.word	0x00000039
        /*1294*/ 	.word	0x0002d890
        /*1298*/ 	.short	0x010a
        /*129a*/ 	.byte	0x3f
	.zero		1


	//   ....[24]....
        /*129c*/ 	.word	0x00006b50
        /*12a0*/ 	.word	0x00000039
        /*12a4*/ 	.word	0x0002d890
        /*12a8*/ 	.short	0x010a
        /*12aa*/ 	.byte	0x3f
	.zero		1


	//   ....[25]....
        /*12ac*/ 	.word	0x00007070
        /*12b0*/ 	.word	0x0000000b
        /*12b4*/ 	.word	0x00000000
        /*12b8*/ 	.short	0x0101
        /*12ba*/ 	.byte	0x3f
	.zero		1


	//   ....[26]....
        /*12bc*/ 	.word	0x000070b0
        /*12c0*/ 	.word	0x00000039
        /*12c4*/ 	.word	0x0002d8b0
        /*12c8*/ 	.short	0x010a
        /*12ca*/ 	.byte	0x3f
	.zero		1


	//   ....[27]....
        /*12cc*/ 	.word	0x00007590
        /*12d0*/ 	.word	0x00000039
        /*12d4*/ 	.word	0x00000000
        /*12d8*/ 	.short	0x0101
        /*12da*/ 	.byte	0x3f
	.zero		1


	//   ....[28]....
        /*12dc*/ 	.word	0x00007e30
        /*12e0*/ 	.word	0x00000002
        /*12e4*/ 	.word	0x0002d800
        /*12e8*/ 	.short	0x010a
        /*12ea*/ 	.byte	0x3f
	.zero		1


	//   ....[29]....
        /*12ec*/ 	.word	0x00007e80
        /*12f0*/ 	.word	0x00000002
        /*12f4*/ 	.word	0x0002d800
        /*12f8*/ 	.short	0x010a
        /*12fa*/ 	.byte	0x3f
	.zero		1


	//   ....[30]....
        /*12fc*/ 	.word	0x00008a90
        /*1300*/ 	.word	0x00000002
        /*1304*/ 	.word	0x0002d800
        /*1308*/ 	.short	0x010a
        /*130a*/ 	.byte	0x3f
	.zero		1


	//   ....[31]....
        /*130c*/ 	.word	0x0000a630
        /*1310*/ 	.word	0x00000002
        /*1314*/ 	.word	0x0002d800
        /*1318*/ 	.short	0x010a
        /*131a*/ 	.byte	0x3f
	.zero		1


	//   ....[32]....
        /*131c*/ 	.word	0x0000bda0
        /*1320*/ 	.word	0x00000003
        /*1324*/ 	.word	0x0002d830
        /*1328*/ 	.short	0x010a
        /*132a*/ 	.byte	0x3f
	.zero		1


	//   ....[33]....
        /*132c*/ 	.word	0x0000be70
        /*1330*/ 	.word	0x00000003
        /*1334*/ 	.word	0x0002d830
        /*1338*/ 	.short	0x010a
        /*133a*/ 	.byte	0x3f
	.zero		1


	//   ....[34]....
        /*133c*/ 	.word	0x0000d2e0
        /*1340*/ 	.word	0x00000009
        /*1344*/ 	.word	0x00000000
        /*1348*/ 	.short	0x0101
        /*134a*/ 	.byte	0x3f
	.zero		1


	//   ....[35]....
        /*134c*/ 	.word	0x0000e3e0
        /*1350*/ 	.word	0x00000007
        /*1354*/ 	.word	0x0002d830
        /*1358*/ 	.short	0x010a
        /*135a*/ 	.byte	0x3f
	.zero		1


	//   ....[36]....
        /*135c*/ 	.word	0x0000e430
        /*1360*/ 	.word	0x00000007
        /*1364*/ 	.word	0x0002d830
        /*1368*/ 	.short	0x010a
        /*136a*/ 	.byte	0x3f
	.zero		1


	//   ....[37]....
        /*136c*/ 	.word	0x0000e880
        /*1370*/ 	.word	0x00000007
        /*1374*/ 	.word	0x0002d850
        /*1378*/ 	.short	0x010a
        /*137a*/ 	.byte	0x3f
	.zero		1


	//   ....[38]....
        /*137c*/ 	.word	0x0000e8c0
        /*1380*/ 	.word	0x00000007
        /*1384*/ 	.word	0x0002d850
        /*1388*/ 	.short	0x010a
        /*138a*/ 	.byte	0x3f
	.zero		1


	//   ....[39]....
        /*138c*/ 	.word	0x0000efd0
        /*1390*/ 	.word	0x0000000e
        /*1394*/ 	.word	0x00000000
        /*1398*/ 	.short	0x0101
        /*139a*/ 	.byte	0x3f
	.zero		1


	//   ....[40]....
        /*139c*/ 	.word	0x00010b00
        /*13a0*/ 	.word	0x00000005
        /*13a4*/ 	.word	0x00000000
        /*13a8*/ 	.short	0x0101
        /*13aa*/ 	.byte	0x3f
	.zero		1


	//   ....[41]....
        /*13ac*/ 	.word	0x00011290
        /*13b0*/ 	.word	0x00000007
        /*13b4*/ 	.word	0x0002d830
        /*13b8*/ 	.short	0x010a
        /*13ba*/ 	.byte	0x3f
	.zero		1


	//   ....[42]....
        /*13bc*/ 	.word	0x000112e0
        /*13c0*/ 	.word	0x00000007
        /*13c4*/ 	.word	0x0002d830
        /*13c8*/ 	.short	0x010a
        /*13ca*/ 	.byte	0x3f
	.zero		1


	//   ....[43]....
        /*13cc*/ 	.word	0x00011730
        /*13d0*/ 	.word	0x00000005
        /*13d4*/ 	.word	0x0002d850
        /*13d8*/ 	.short	0x010a
        /*13da*/ 	.byte	0x3f
	.zero		1


	//   ....[44]....
        /*13dc*/ 	.word	0x00011770
        /*13e0*/ 	.word	0x00000005
        /*13e4*/ 	.word	0x0002d850
        /*13e8*/ 	.short	0x010a
        /*13ea*/ 	.byte	0x3f
	.zero		1


	//   ....[45]....
        /*13ec*/ 	.word	0x00011de0
        /*13f0*/ 	.word	0x00000000
        /*13f4*/ 	.word	0x00000000
        /*13f8*/ 	.short	0x0101
        /*13fa*/ 	.byte	0x3f
	.zero		1


	//   ....[46]....
        /*13fc*/ 	.word	0x00012f90
        /*1400*/ 	.word	0x00000003
        /*1404*/ 	.word	0x00000000
        /*1408*/ 	.short	0x0101
        /*140a*/ 	.byte	0x3f
	.zero		1


	//   ....[47]....
        /*140c*/ 	.word	0x00013650
        /*1410*/ 	.word	0x00000006
        /*1414*/ 	.word	0x0002d850
        /*1418*/ 	.short	0x010a
        /*141a*/ 	.byte	0x3f
	.zero		1


	//   ....[48]....
        /*141c*/ 	.word	0x00013700
        /*1420*/ 	.word	0x00000006
        /*1424*/ 	.word	0x0002d850
        /*1428*/ 	.short	0x010a
        /*142a*/ 	.byte	0x3f
	.zero		1


	//   ....[49]....
        /*142c*/ 	.word	0x00013f00
        /*1430*/ 	.word	0x00000006
        /*1434*/ 	.word	0x00000000
        /*1438*/ 	.short	0x0101
        /*143a*/ 	.byte	0x3f
	.zero		1


	//   ....[50]....
        /*143c*/ 	.word	0x000152b0
        /*1440*/ 	.word	0x00000000
        /*1444*/ 	.word	0x00000000
        /*1448*/ 	.short	0x0101
        /*144a*/ 	.byte	0x3f
	.zero		1


	//   ....[51]....
        /*144c*/ 	.word	0x00015780
        /*1450*/ 	.word	0x00000008
        /*1454*/ 	.word	0x00000000
        /*1458*/ 	.short	0x0101
        /*145a*/ 	.byte	0x3f
	.zero		1


	//   ....[52]....
        /*145c*/ 	.word	0x00018b20
        /*1460*/ 	.word	0x00000010
        /*1464*/ 	.word	0x0002d820
        /*1468*/ 	.short	0x010a
        /*146a*/ 	.byte	0x3f
	.zero		1


	//   ....[53]....
        /*146c*/ 	.word	0x00018be0
        /*1470*/ 	.word	0x00000009
        /*1474*/ 	.word	0x0002d8a0
        /*1478*/ 	.short	0x010a
        /*147a*/ 	.byte	0x3f
	.zero		1


	//   ....[54]....
        /*147c*/ 	.word	0x00019010
        /*1480*/ 	.word	0x00000009
        /*1484*/ 	.word	0x0002d8c0
        /*1488*/ 	.short	0x010a
        /*148a*/ 	.byte	0x3f
	.zero		1


	//   ....[55]....
        /*148c*/ 	.word	0x00019570
        /*1490*/ 	.word	0x00000009
        /*1494*/ 	.word	0x0002d8a0
        /*1498*/ 	.short	0x010a
        /*149a*/ 	.byte	0x3f
	.zero		1


	//   ....[56]....
        /*149c*/ 	.word	0x00019990
        /*14a0*/ 	.word	0x00000009
        /*14a4*/ 	.word	0x0002d8c0
        /*14a8*/ 	.short	0x010a
        /*14aa*/ 	.byte	0x3f
	.zero		1


	//   ....[57]....
        /*14ac*/ 	.word	0x0001abf0
        /*14b0*/ 	.word	0x00000000
        /*14b4*/ 	.word	0x0002d840
        /*14b8*/ 	.short	0x010a
        /*14ba*/ 	.byte	0x3f
	.zero		1


	//   ....[58]....
        /*14bc*/ 	.word	0x0001b140
        /*14c0*/ 	.word	0x00000000
        /*14c4*/ 	.word	0x0002d830
        /*14c8*/ 	.short	0x0107
        /*14ca*/ 	.byte	0x3f
	.zero		1


	//   ....[59]....
        /*14cc*/ 	.word	0x0001b210
        /*14d0*/ 	.word	0x00000000
        /*14d4*/ 	.word	0x0002d830
        /*14d8*/ 	.short	0x0101
        /*14da*/ 	.byte	0x3f
	.zero		1


	//   ....[60]....
        /*14dc*/ 	.word	0x0001be30
        /*14e0*/ 	.word	0x00000010
        /*14e4*/ 	.word	0x0002d800
        /*14e8*/ 	.short	0x0107
        /*14ea*/ 	.byte	0x3f
	.zero		1


	//   ....[61]....
        /*14ec*/ 	.word	0x0001bf20
        /*14f0*/ 	.word	0x00000010
        /*14f4*/ 	.word	0x0002d800
        /*14f8*/ 	.short	0x0101
        /*14fa*/ 	.byte	0x3f
	.zero		1


	//   ....[62]....
        /*14fc*/ 	.word	0x0001bf40
        /*1500*/ 	.word	0x00000010
        /*1504*/ 	.word	0x0002d820
        /*1508*/ 	.short	0x010a
        /*150a*/ 	.byte	0x3f
	.zero		1


	//   ....[63]....
        /*150c*/ 	.word	0x0001c360
        /*1510*/ 	.word	0x00000005
        /*1514*/ 	.word	0x0002d840
        /*1518*/ 	.short	0x010a
        /*151a*/ 	.byte	0x3f
	.zero		1


	//   ....[64]....
        /*151c*/ 	.word	0x0001c770
        /*1520*/ 	.word	0x00000005
        /*1524*/ 	.word	0x0002d830
        /*1528*/ 	.short	0x0107
        /*152a*/ 	.byte	0x3f
	.zero		1


	//   ....[65]....
        /*152c*/ 	.word	0x0001c830
        /*1530*/ 	.word	0x00000005
        /*1534*/ 	.word	0x0002d830
        /*1538*/ 	.short	0x0101
        /*153a*/ 	.byte	0x3f
	.zero		1


	//   ....[66]....
        /*153c*/ 	.word	0x0001c890
        /*1540*/ 	.word	0x00000005
        /*1544*/ 	.word	0x0002d860
        /*1548*/ 	.short	0x010a
        /*154a*/ 	.byte	0x3f
	.zero		1


	//   ....[67]....
        /*154c*/ 	.word	0x0001cd40
        /*1550*/ 	.word	0x00000005
        /*1554*/ 	.word	0x0002d850
        /*1558*/ 	.short	0x0107
        /*155a*/ 	.byte	0x3f
	.zero		1


	//   ....[68]....
        /*155c*/ 	.word	0x0001ce30
        /*1560*/ 	.word	0x00000005
        /*1564*/ 	.word	0x0002d850
        /*1568*/ 	.short	0x0101
        /*156a*/ 	.byte	0x3f
	.zero		1


	//   ....[69]....
        /*156c*/ 	.word	0x0001d060
        /*1570*/ 	.word	0x00000000
        /*1574*/ 	.word	0x0002d860
        /*1578*/ 	.short	0x010a
        /*157a*/ 	.byte	0x3f
	.zero		1


	//   ....[70]....
        /*157c*/ 	.word	0x0001d490
        /*1580*/ 	.word	0x00000000
        /*1584*/ 	.word	0x0002d850
        /*1588*/ 	.short	0x0107
        /*158a*/ 	.byte	0x3f
	.zero		1


	//   ....[71]....
        /*158c*/ 	.word	0x0001d570
        /*1590*/ 	.word	0x00000000
        /*1594*/ 	.word	0x0002d850
        /*1598*/ 	.short	0x0101
        /*159a*/ 	.byte	0x3f
	.zero		1


	//   ....[72]....
        /*159c*/ 	.word	0x0001e6d0
        /*15a0*/ 	.word	0x00000005
        /*15a4*/ 	.word	0x0002d820
        /*15a8*/ 	.short	0x010a
        /*15aa*/ 	.byte	0x3f
	.zero		1


	//   ....[73]....
        /*15ac*/ 	.word	0x0001e870
        /*15b0*/ 	.word	0x00000003
        /*15b4*/ 	.word	0x0002d840
        /*15b8*/ 	.short	0x010a
        /*15ba*/ 	.byte	0x3f
	.zero		1


	//   ....[74]....
        /*15bc*/ 	.word	0x0001e900
        /*15c0*/ 	.word	0x00000005
        /*15c4*/ 	.word	0x0002d840
        /*15c8*/ 	.short	0x010a
        /*15ca*/ 	.byte	0x3f
	.zero		1


	//   ....[75]....
        /*15cc*/ 	.word	0x0001e940
        /*15d0*/ 	.word	0x00000003
        /*15d4*/ 	.word	0x0002d860
        /*15d8*/ 	.short	0x010a
        /*15da*/ 	.byte	0x3f
	.zero		1


	//   ....[76]....
        /*15dc*/ 	.word	0x0001e980
        /*15e0*/ 	.word	0x00000005
        /*15e4*/ 	.word	0x0002d860
        /*15e8*/ 	.short	0x010a
        /*15ea*/ 	.byte	0x3f
	.zero		1


	//   ....[77]....
        /*15ec*/ 	.word	0x0001e9e0
        /*15f0*/ 	.word	0x00000039
        /*15f4*/ 	.word	0x0002d890
        /*15f8*/ 	.short	0x010a
        /*15fa*/ 	.byte	0x3f
	.zero		1


	//   ....[78]....
        /*15fc*/ 	.word	0x0001eb60
        /*1600*/ 	.word	0x00000039
        /*1604*/ 	.word	0x0002d890
        /*1608*/ 	.short	0x010a
        /*160a*/ 	.byte	0x3f
	.zero		1


	//   ....[79]....
        /*160c*/ 	.word	0x0001ece0
        /*1610*/ 	.word	0x00000039
        /*1614*/ 	.word	0x0002d890
        /*1618*/ 	.short	0x010a
        /*161a*/ 	.byte	0x3f
	.zero		1


	//   ....[80]....
        /*161c*/ 	.word	0x0001ee50
        /*1620*/ 	.word	0x00000039
        /*1624*/ 	.word	0x0002d8b0
        /*1628*/ 	.short	0x010a
        /*162a*/ 	.byte	0x3f
	.zero		1


	//   ....[81]....
        /*162c*/ 	.word	0x0001f100
        /*1630*/ 	.word	0x00000002
        /*1634*/ 	.word	0x0002d800
        /*1638*/ 	.short	0x010a
        /*163a*/ 	.byte	0x3f
	.zero		1


	//   ....[82]....
        /*163c*/ 	.word	0x0001f310
        /*1640*/ 	.word	0x00000002
        /*1644*/ 	.word	0x0002d800
        /*1648*/ 	.short	0x010a
        /*164a*/ 	.byte	0x3f
	.zero		1


	//   ....[83]....
        /*164c*/ 	.word	0x0001f360
        /*1650*/ 	.word	0x00000003
        /*1654*/ 	.word	0x0002d830
        /*1658*/ 	.short	0x010a
        /*165a*/ 	.byte	0x3f
	.zero		1


	//   ....[84]....
        /*165c*/ 	.word	0x0001f3b0
        /*1660*/ 	.word	0x00000007
        /*1664*/ 	.word	0x0002d830
        /*1668*/ 	.short	0x010a
        /*166a*/ 	.byte	0x3f
	.zero		1


	//   ....[85]....
        /*166c*/ 	.word	0x0001f400
        /*1670*/ 	.word	0x00000007
        /*1674*/ 	.word	0x0002d850
        /*1678*/ 	.short	0x010a
        /*167a*/ 	.byte	0x3f
	.zero		1


	//   ....[86]....
        /*167c*/ 	.word	0x0001f450
        /*1680*/ 	.word	0x00000007
        /*1684*/ 	.word	0x0002d830
        /*1688*/ 	.short	0x010a
        /*168a*/ 	.byte	0x3f
	.zero		1


	//   ....[87]....
        /*168c*/ 	.word	0x0001f4a0
        /*1690*/ 	.word	0x00000005
        /*1694*/ 	.word	0x0002d850
        /*1698*/ 	.short	0x010a
        /*169a*/ 	.byte	0x3f
	.zero		1


	//   ....[88]....
        /*169c*/ 	.word	0x0001f4f0
        /*16a0*/ 	.word	0x00000006
        /*16a4*/ 	.word	0x0002d850
        /*16a8*/ 	.short	0x010a
        /*16aa*/ 	.byte	0x3f
	.zero		1


	//   ....[89]....
        /*16ac*/ 	.word	0x0001fc60
        /*16b0*/ 	.word	0x00000010
        /*16b4*/ 	.word	0x0002d820
        /*16b8*/ 	.short	0x010a
        /*16ba*/ 	.byte	0x3f
	.zero		1


	//   ....[90]....
        /*16bc*/ 	.word	0x0001fcb0
        /*16c0*/ 	.word	0x00000009
        /*16c4*/ 	.word	0x0002d8a0
        /*16c8*/ 	.short	0x010a
        /*16ca*/ 	.byte	0x3f
	.zero		1


	//   ....[91]....
        /*16cc*/ 	.word	0x0001fd00
        /*16d0*/ 	.word	0x00000009
        /*16d4*/ 	.word	0x0002d8c0
        /*16d8*/ 	.short	0x010a
        /*16da*/ 	.byte	0x3f
	.zero		1


	//   ....[92]....
        /*16dc*/ 	.word	0x0001fd50
        /*16e0*/ 	.word	0x00000009
        /*16e4*/ 	.word	0x0002d8a0
        /*16e8*/ 	.short	0x010a
        /*16ea*/ 	.byte	0x3f
	.zero		1


	//   ....[93]....
        /*16ec*/ 	.word	0x0001fda0
        /*16f0*/ 	.word	0x00000009
        /*16f4*/ 	.word	0x0002d8c0
        /*16f8*/ 	.short	0x010a
        /*16fa*/ 	.byte	0x3f
	.zero		1


	//   ....[94]....
        /*16fc*/ 	.word	0x0001fec0
        /*1700*/ 	.word	0x00000000
        /*1704*/ 	.word	0x0002d840
        /*1708*/ 	.short	0x010a
        /*170a*/ 	.byte	0x3f
	.zero		1


	//   ....[95]....
        /*170c*/ 	.word	0x00020cf0
        /*1710*/ 	.word	0x00000010
        /*1714*/ 	.word	0x0002d820
        /*1718*/ 	.short	0x010a
        /*171a*/ 	.byte	0x3f
	.zero		1


	//   ....[96]....
        /*171c*/ 	.word	0x00020d40
        /*1720*/ 	.word	0x00000005
        /*1724*/ 	.word	0x0002d840
        /*1728*/ 	.short	0x010a
        /*172a*/ 	.byte	0x3f
	.zero		1


	//   ....[97]....
        /*172c*/ 	.word	0x000212e0
        /*1730*/ 	.word	0x00000005
        /*1734*/ 	.word	0x0002d860
        /*1738*/ 	.short	0x010a
        /*173a*/ 	.byte	0x3f
	.zero		1


	//   ....[98]....
        /*173c*/ 	.word	0x000218c0
        /*1740*/ 	.word	0x00000000
        /*1744*/ 	.word	0x0002d860
        /*1748*/ 	.short	0x010a
        /*174a*/ 	.byte	0x3f
	.zero		1


	//   ....[99]....
        /*174c*/ 	.word	0x000228b0
        /*1750*/ 	.word	0x00000005
        /*1754*/ 	.word	0x0002d820
        /*1758*/ 	.short	0x010a
        /*175a*/ 	.byte	0x3f
	.zero		1


	//   ....[100]....
        /*175c*/ 	.word	0x00022a50
        /*1760*/ 	.word	0x00000003
        /*1764*/ 	.word	0x0002d840
        /*1768*/ 	.short	0x010a
        /*176a*/ 	.byte	0x3f
	.zero		1


	//   ....[101]....
        /*176c*/ 	.word	0x00022aa0
        /*1770*/ 	.word	0x00000005
        /*1774*/ 	.word	0x0002d840
        /*1778*/ 	.short	0x010a
        /*177a*/ 	.byte	0x3f
	.zero		1


	//   ....[102]....
        /*177c*/ 	.word	0x00022af0
        /*1780*/ 	.word	0x00000003
        /*1784*/ 	.word	0x0002d860
        /*1788*/ 	.short	0x010a
        /*178a*/ 	.byte	0x3f
	.zero		1


	//----- nvinfo : EIATTR_NUM_MBARRIERS
	.align		4
.L_1349:
        /*178c*/ 	.byte	0x03, 0x38
        /*178e*/ 	.short	0x0016


	//----- nvinfo : EIATTR_EXIT_INSTR_OFFSETS
	.align		4
        /*1790*/ 	.byte	0x04, 0x1c
        /*1792*/ 	.short	(.L_1351 - .L_1350)


	//   ....[0]....
.L_1350:
        /*1794*/ 	.word	0x0001e9d0


	//----- nvinfo : EIATTR_MAX_THREADS
	.align		4
.L_1351:
        /*1798*/ 	.byte	0x04, 0x05
        /*179a*/ 	.short	(.L_1353 - .L_1352)
.L_1352:
        /*179c*/ 	.word	0x00000200
        /*17a0*/ 	.word	0x00000001
        /*17a4*/ 	.word	0x00000001


	//----- nvinfo : EIATTR_CRS_STACK_SIZE
	.align		4
.L_1353:
        /*17a8*/ 	.byte	0x04, 0x1e
        /*17aa*/ 	.short	(.L_1355 - .L_1354)
.L_1354:
        /*17ac*/ 	.word	0x00000000


	//----- nvinfo : EIATTR_CBANK_PARAM_SIZE
	.align		4
.L_1355:
        /*17b0*/ 	.byte	0x03, 0x19
        /*17b2*/ 	.short	0x0af0


	//----- nvinfo : EIATTR_PARAM_CBANK
	.align		4
        /*17b4*/ 	.byte	0x04, 0x0a
        /*17b6*/ 	.short	(.L_1357 - .L_1356)
	.align		4
.L_1356:
        /*17b8*/ 	.word	index@(.nv.constant0._ZN7cutlass13device_kernelIN5flash11enable_sm90INS1_16FlashAttnFwdSm90INS1_25CollectiveMainloopFwdSm90ILi2EN4cute5tupleIJNS5_1CILi1EEES8_S8_EEENS6_IJNS7_ILi192EEENS7_ILi128EEENS7_ILi96EEEEEELi96ENS_6half_tEfNS_4arch4Sm90ELb1ELb0ELb0ELb1ELb1ELb1ELb0ELb0ELb1ELb1ELb1ELb0EEENS1_21CollectiveEpilogueFwdINS6_IJSA_SC_SB_EEES9_SE_SG_Li384ELb1ELb1ELb1ELb0EEENS1_36VarlenDynamicPersistentTileSchedulerILi192ELi128ELi384ELi128ELb1ELb1ELb1ELb1ELb1ELb1EEEEEEEEEvNT_6ParamsE)
        /*17bc*/ 	.short	0x0210
        /*17be*/ 	.short	0x0af0


	//----- nvinfo : EIATTR_SW_WAR
	.align		4
.L_1357:
        /*17c0*/ 	.byte	0x04, 0x36
        /*17c2*/ 	.short	(.L_1359 - .L_1358)
.L_1358:
        /*17c4*/ 	.word	0x00000008
.L_1359:


//--------------------- .nv.info._ZN7cutlass13device_kernelIN5flash11enable_sm90INS1_16FlashAttnFwdSm90INS1_25CollectiveMainloopFwdSm90ILi2EN4cute5tupleIJNS5_1CILi1EEES8_S8_EEENS6_IJNS7_ILi192EEENS7_ILi128EEENS7_ILi64EEEEEELi64ENS_6half_tEfNS_4arch4Sm90ELb0ELb0ELb0ELb0ELb1ELb0ELb0ELb1ELb1ELb1ELb1ELb0EEENS1_21CollectiveEpilogueFwdINS6_IJSA_SC_SB_EEES9_SE_SG_Li384ELb0ELb1ELb1ELb0EEENS1_19SingleTileSchedulerILb0ELb1ELb1ELi192EEEEEEEEEvNT_6ParamsE --------------------------
	.section	.nv.info._ZN7cutlass13device_kernelIN5flash11enable_sm90INS1_16FlashAttnFwdSm90INS1_25CollectiveMainloopFwdSm90ILi2EN4cute5tupleIJNS5_1CILi1EEES8_S8_EEENS6_IJNS7_ILi192EEENS7_ILi128EEENS7_ILi64EEEEEELi64ENS_6half_tEfNS_4arch4Sm90ELb0ELb0ELb0ELb0ELb1ELb0ELb0ELb1ELb1ELb1ELb1ELb0EEENS1_21CollectiveEpilogueFwdINS6_IJSA_SC_SB_EEES9_SE_SG_Li384ELb0ELb1ELb1ELb0EEENS1_19SingleTileSchedulerILb0ELb1ELb1ELi192EEEEEEEEEvNT_6ParamsE,"",@"SHT_CUDA_INFO"
	.sectionflags	@""
	.align	4


	//----- nvinfo : EIATTR_CUDA_API_VERSION
	.align		4
        /*0000*/ 	.byte	0x04, 0x37
        /*0002*/ 	.short	(.L_1361 - .L_1360)
.L_1360:
        /*0004*/ 	.word	0x00000082


	//----- nvinfo : EIATTR_KPARAM_INFO
	.align		4
.L_1361:
        /*0008*/ 	.byte	0x04, 0x17
        /*000a*/ 	.short	(.L_1363 - .L_1362)
.L_1362:
        /*000c*/ 	.word	0x00000000
        /*0010*/ 	.short	0x0000
        /*0012*/ 	.short	0x0070
        /*0014*/ 	.byte	0x00, 0xf0, 0x01, 0x28


	//----- nvinfo : EIATTR_SPARSE_MMA_MASK
	.align		4
.L_1363:
        /*0018*/ 	.byte	0x03, 0x50
        /*001a*/ 	.short	0x0000


	//----- nvinfo : EIATTR_MAXREG_COUNT
	.align		4
        /*001c*/ 	.byte	0x03, 0x1b
        /*001e*/ 	.short	0x0080


	//----- nvinfo : EIATTR_NUM_BARRIERS
	.align		4
        /*0020*/ 	.byte	0x02, 0x4c
        /*0022*/ 	.byte	0x10
	.zero		1


	//----- nvinfo : EIATTR_EXTERNS
	.align		4
        /*0024*/ 	.byte	0x04, 0x0f
        /*0026*/ 	.short	(.L_1365 - .L_1364)


	//   ....[0]....
	.align		4
.L_1364:
        /*0028*/ 	.word	index@(__assertfail)


	//----- nvinfo : EIATTR_ANNOTATIONS
	.align		4
.L_1365:
        /*002c*/ 	.byte	0x04, 0x55
        /*002e*/ 	.short	(.L_1367 - .L_1366)


	//   ....[0]....
.L_1366:
        /*0030*/ 	.word	0x00000001
        /*0034*/ 	.byte	0x40, 0x76, 0x00, 0x00, 0x01, 0x00, 0x00, 0x00, 0xa0, 0x8e, 0x00, 0x00


	//----- nvinfo : EIATTR_MERCURY_ISA_VERSION
	.align		4
.L_1367:
        /*0040*/ 	.byte	0x03, 0x5f
        /*0042*/ 	.short	0x0101


	//----- nvinfo : EIATTR_INT_WARP_WIDE_INSTR_OFFSETS
	.align		4
        /*0044*/ 	.byte	0x04, 0x31
        /*0046*/ 	.short	(.L_1369 - .L_1368)


	//   ....[0]....
.L_1368:
        /*0048*/ 	.word	0x000000c0


	//   ....[1]....
        /*004c*/ 	.word	0x000000d0


	//   ....[2]....
        /*0050*/ 	.word	0x00000170


	//----- nvinfo : EIATTR_COOP_GROUP_MASK_REGIDS
	.align		4
.L_1369:
        /*0054*/ 	.byte	0x04, 0x29
        /*0056*/ 	.short	(.L_1371 - .L_1370)


	//   ....[0]....
.L_1370:
        /*0058*/ 	.word	0xffffffff


	//   ....[1]....
        /*005c*/ 	.word	0xffffffff


	//   ....[2]....
        /*0060*/ 	.word	0xffffffff


	//   ....[3]....
        /*0064*/ 	.word	0xffffffff


	//   ....[4]....
        /*0068*/ 	.word	0xffffffff


	//   ....[5]....
        /*006c*/ 	.word	0xffffffff


	//   ....[6]....
        /*0070*/ 	.word	0xffffffff


	//   ....[7]....
        /*0074*/ 	.word	0xffffffff


	//   ....[8]....
        /*0078*/ 	.word	0xffffffff


	//   ....[9]....
        /*007c*/ 	.word	0xffffffff


	//   ....[10]....
        /*0080*/ 	.word	0xffffffff


	//   ....[11]....
        /*0084*/ 	.word	0xffffffff


	//   ....[12]....
        /*0088*/ 	.word	0xffffffff


	//   ....[13]....
        /*008c*/ 	.word	0xffffffff


	//   ....[14]....
        /*0090*/ 	.word	0xffffffff


	//   ....[15]....
        /*0094*/ 	.word	0xffffffff


	//   ....[16]....
        /*0098*/ 	.word	0xffffffff


	//   ....[17]....
        /*009c*/ 	.word	0xffffffff


	//   ....[18]....
        /*00a0*/ 	.word	0xffffffff


	//   ....[19]....
        /*00a4*/ 	.word	0xffffffff


	//   ....[20]....
        /*00a8*/ 	.word	0xffffffff


	//   ....[21]....
        /*00ac*/ 	.word	0xffffffff


	//   ....[22]....
        /*00b0*/ 	.word	0xffffffff


	//   ....[23]....
        /*00b4*/ 	.word	0xffffffff


	//   ....[24]....
        /*00b8*/ 	.word	0xffffffff


	//   ....[25]....
        /*00bc*/ 	.word	0xffffffff


	//   ....[26]....
        /*00c0*/ 	.word	0xffffffff


	//   ....[27]....
        /*00c4*/ 	.word	0xffffffff


	//   ....[28]....
        /*00c8*/ 	.word	0xffffffff


	//   ....[29]....
        /*00cc*/ 	.word	0xffffffff


	//   ....[30]....
        /*00d0*/ 	.word	0xffffffff


	//   ....[31]....
        /*00d4*/ 	.word	0xffffffff


	//   ....[32]....
        /*00d8*/ 	.word	0xffffffff


	//   ....[33]....
        /*00dc*/ 	.word	0xffffffff


	//   ....[34]....
        /*00e0*/ 	.word	0xffffffff


	//   ....[35]....
        /*00e4*/ 	.word	0xffffffff


	//   ....[36]....
        /*00e8*/ 	.word	0xffffffff


	//   ....[37]....
        /*00ec*/ 	.word	0xffffffff


	//   ....[38]....
        /*00f0*/ 	.word	0xffffffff


	//   ....[39]....
        /*00f4*/ 	.word	0xffffffff


	//   ....[40]....
        /*00f8*/ 	.word	0xffffffff


	//   ....[41]....
        /*00fc*/ 	.word	0xffffffff


	//   ....[42]....
        /*0100*/ 	.word	0xffffffff


	//   ....[43]....
        /*0104*/ 	.word	0xffffffff


	//   ....[44]....
        /*0108*/ 	.word	0xffffffff


	//   ....[45]....
        /*010c*/ 	.word	0xffffffff


	//   ....[46]....
        /*0110*/ 	.word	0xffffffff


	//   ....[47]....
        /*0114*/ 	.word	0xffffffff


	//   ....[48]....
        /*0118*/ 	.word	0xffffffff


	//   ....[49]....
        /*011c*/ 	.word	0xffffffff


	//   ....[50]....
        /*0120*/ 	.word	0xffffffff


	//   ....[51]....
        /*0124*/ 	.word	0xffffffff


	//   ....[52]....
        /*0128*/ 	.word	0xffffffff


	//   ....[53]....
        /*012c*/ 	.word	0xffffffff


	//   ....[54]....
        /*0130*/ 	.word	0xffffffff


	//   ....[55]....
        /*0134*/ 	.word	0xffffffff


	//   ....[56]....
        /*0138*/ 	.word	0xffffffff


	//   ....[57]....
        /*013c*/ 	.word	0xffffffff


	//   ....[58]....
        /*0140*/ 	.word	0xffffffff


	//   ....[59]....
        /*0144*/ 	.word	0xffffffff


	//   ....[60]....
        /*0148*/ 	.word	0xffffffff


	//   ....[61]....
        /*014c*/ 	.word	0xffffffff


	//   ....[62]....
        /*0150*/ 	.word	0xffffffff


	//   ....[63]....
        /*0154*/ 	.word	0xffffffff


	//   ....[64]....
        /*0158*/ 	.word	0xffffffff


	//   ....[65]....
        /*015c*/ 	.word	0xffffffff


	//   ....[66]....
        /*0160*/ 	.word	0xffffffff


	//   ....[67]....
        /*0164*/ 	.word	0xffffffff


	//   ....[68]....
        /*0168*/ 	.word	0xffffffff


	//   ....[69]....
        /*016c*/ 	.word	0xffffffff


	//   ....[70]....
        /*0170*/ 	.word	0xffffffff


	//   ....[71]....
        /*0174*/ 	.word	0xffffffff


	//   ....[72]....
        /*0178*/ 	.word	0xffffffff


	//   ....[73]....
        /*017c*/ 	.word	0xffffffff


	//   ....[74]....
        /*0180*/ 	.word	0xffffffff


	//   ....[75]....
        /*0184*/ 	.word	0xffffffff


	//   ....[76]....
        /*0188*/ 	.word	0xffffffff


	//   ....[77]....
        /*018c*/ 	.word	0xffffffff


	//   ....[78]....
        /*0190*/ 	.word	0xffffffff


	//   ....[79]....
        /*0194*/ 	.word	0xffffffff


	//   ....[80]....
        /*0198*/ 	.word	0xffffffff


	//   ....[81]....
        /*019c*/ 	.word	0xffffffff


	//   ....[82]....
        /*01a0*/ 	.word	0xffffffff


	//   ....[83]....
        /*01a4*/ 	.word	0xffffffff


	//   ....[84]....
        /*01a8*/ 	.word	0xffffffff


	//   ....[85]....
        /*01ac*/ 	.word	0xffffffff


	//   ....[86]....
        /*01b0*/ 	.word	0xffffffff


	//   ....[87]....
        /*01b4*/ 	.word	0xffffffff


	//   ....[88]....
        /*01b8*/ 	.word	0xffffffff


	//   ....[89]....
        /*01bc*/ 	.word	0xffffffff


	//   ....[90]....
        /*01c0*/ 	.word	0xffffffff


	//   ....[91]....
        /*01c4*/ 	.word	0xffffffff


	//   ....[92]....
        /*01c8*/ 	.word	0xffffffff


	//   ....[93]....
        /*01cc*/ 	.word	0xffffffff


	//   ....[94]....
        /*01d0*/ 	.word	0xffffffff


	//   ....[95]....
        /*01d4*/ 	.word	0xffffffff


	//   ....[96]....
        /*01d8*/ 	.word	0xffffffff


	//   ....[97]....
        /*01dc*/ 	.word	0xffffffff


	//   ....[98]....
        /*01e0*/ 	.word	0xffffffff


	//   ....[99]....
        /*01e4*/ 	.word	0xffffffff


	//   ....[100]....
        /*01e8*/ 	.word	0xffffffff


	//   ....[101]....
        /*01ec*/ 	.word	0xffffffff


	//   ....[102]....
        /*01f0*/ 	.word	0xffffffff


	//   ....[103]....
        /*01f4*/ 	.word	0xffffffff


	//   ....[104]....
        /*01f8*/ 	.word	0xffffffff


	//   ....[105]....
        /*01fc*/ 	.word	0xffffffff


	//   ....[106]....
        /*0200*/ 	.word	0xffffffff


	//   ....[107]....
        /*0204*/ 	.word	0xffffffff


	//   ....[108]....
        /*0208*/ 	.word	0xffffffff


	//   ....[109]....
        /*020c*/ 	.word	0xffffffff


	//   ....[110]....
        /*0210*/ 	.word	0xffffffff


	//   ....[111]....
        /*0214*/ 	.word	0xffffffff


	//   ....[112]....
        /*0218*/ 	.word	0xffffffff


	//   ....[113]....
        /*021c*/ 	.word	0xffffffff


	//   ....[114]....
        /*0220*/ 	.word	0xffffffff


	//   ....[115]....
        /*0224*/ 	.word	0xffffffff


	//   ....[116]....
        /*0228*/ 	.word	0xffffffff


	//   ....[117]....
        /*022c*/ 	.word	0x0500000f


	//   ....[118]....
        /*0230*/ 	.word	0x0500000f


	//   ....[119]....
        /*0234*/ 	.word	0x0500000f


	//   ....[120]....
        /*0238*/ 	.word	0x0500000f


	//   ....[121]....
        /*023c*/ 	.word	0x0500000f


	//   ....[122]....
        /*0240*/ 	.word	0x0500000f


	//   ....[123]....
        /*0244*/ 	.word	0x0500000f


	//   ....[124]....
        /*0248*/ 	.word	0x0500000f


	//   ....[125]....
        /*024c*/ 	.word	0x0500000f


	//   ....[126]....
        /*0250*/ 	.word	0x0500000f


	//   ....[127]....
        /*0254*/ 	.word	0x0500000f


	//   ....[128]....
        /*0258*/ 	.word	0x0500000f


	//   ....[129]....
        /*025c*/ 	.word	0x0500000f


	//   ....[130]....
        /*0260*/ 	.word	0x0500000f


	//   ....[131]....
        /*0264*/ 	.word	0x0500000f


	//   ....[132]....
        /*0268*/ 	.word	0x0500000f


	//   ....[133]....
        /*026c*/ 	.word	0x0500000f


	//   ....[134]....
        /*0270*/ 	.word	0x0500000f


	//   ....[135]....
        /*0274*/ 	.word	0x0500000f


	//   ....[136]....
        /*0278*/ 	.word	0x0500000f


	//   ....[137]....
        /*027c*/ 	.word	0x0500000f


	//   ....[138]....
        /*0280*/ 	.word	0x0500000f


	//   ....[139]....
        /*0284*/ 	.word	0x0500000f


	//   ....[140]....
        /*0288*/ 	.word	0x0500000f


	//   ....[141]....
        /*028c*/ 	.word	0x0500000f


	//   ....[142]....
        /*0290*/ 	.word	0x0500000f


	//   ....[143]....
        /*0294*/ 	.word	0x0500000f


	//   ....[144]....
        /*0298*/ 	.word	0x0500000f


	//   ....[145]....
        /*029c*/ 	.word	0x0500000f


	//   ....[146]....
        /*02a0*/ 	.word	0x0500000f


	//   ....[147]....
        /*02a4*/ 	.word	0x0500000f


	//   ....[148]....
        /*02a8*/ 	.word	0x0500000f


	//   ....[149]....
        /*02ac*/ 	.word	0x0500000f


	//   ....[150]....
        /*02b0*/ 	.word	0x0500000f


	//   ....[151]....
        /*02b4*/ 	.word	0x0500000f


	//   ....[152]....
        /*02b8*/ 	.word	0x0500000f


	//   ....[153]....
        /*02bc*/ 	.word	0x0500000f


	//   ....[154]....
        /*02c0*/ 	.word	0x0500000f


	//   ....[155]....
        /*02c4*/ 	.word	0x0500000f


	//   ....[156]....
        /*02c8*/ 	.word	0x0500000f


	//   ....[157]....
        /*02cc*/ 	.word	0x0500000f


	//   ....[158]....
        /*02d0*/ 	.word	0x0500000f


	//   ....[159]....
        /*02d4*/ 	.word	0x0500000f


	//   ....[160]....
        /*02d8*/ 	.word	0x0500000f


	//   ....[161]....
        /*02dc*/ 	.word	0x0500000f


	//   ....[162]....
        /*02e0*/ 	.word	0x0500000f


	//   ....[163]....
        /*02e4*/ 	.word	0x0500000f


	//   ....[164]....
        /*02e8*/ 	.word	0x0500000f


	//   ....[165]....
        /*02ec*/ 	.word	0x0500000f


	//   ....[166]....
        /*02f0*/ 	.word	0x0500000f


	//   ....[167]....
        /*02f4*/ 	.word	0x0500000f


	//   ....[168]....
        /*02f8*/ 	.word	0x0500000f


	//   ....[169]....
        /*02fc*/ 	.word	0x0500000f


	//   ....[170]....
        /*0300*/ 	.word	0x0500000f


	//   ....[171]....
        /*0304*/ 	.word	0x0500000f


	//   ....[172]....
        /*0308*/ 	.word	0x0500000f


	//   ....[173]....
        /*030c*/ 	.word	0x0500000f


	//   ....[174]....
        /*0310*/ 	.word	0x0500000f


	//   ....[175]....
        /*0314*/ 	.word	0x0500000f


	//   ....[176]....
        /*0318*/ 	.word	0x0500000f


	//   ....[177]....
        /*031c*/ 	.word	0x0500000f


	//   ....[178]....
        /*0320*/ 	.word	0x0500000f


	//   ....[179]....
        /*0324*/ 	.word	0x0500000f


	//   ....[180]....
        /*0328*/ 	.word	0x0500000f


	//   ....[181]....
        /*032c*/ 	.word	0x0500000f


	//   ....[182]....
        /*0330*/ 	.word	0x0500000f


	//   ....[183]....
        /*0334*/ 	.word	0x0500000f


	//   ....[184]....
        /*0338*/ 	.word	0x0500000f


	//   ....[185]....
        /*033c*/ 	.word	0x0500000f


	//   ....[186]....
        /*0340*/ 	.word	0x0500000f


	//   ....[187]....
        /*0344*/ 	.word	0x0500000f


	//   ....[188]....
        /*0348*/ 	.word	0x0500000f


	//   ....[189]....
        /*034c*/ 	.word	0x0500000f


	//   ....[190]....
        /*0350*/ 	.word	0x0500000f


	//   ....[191]....
        /*0354*/ 	.word	0x0500000f


	//   ....[192]....
        /*0358*/ 	.word	0x0500000f


	//   ....[193]....
        /*035c*/ 	.word	0x0500000f


	//   ....[194]....
        /*0360*/ 	.word	0x0500000f


	//   ....[195]....
        /*0364*/ 	.word	0x0500000f


	//   ....[196]....
        /*0368*/ 	.word	0x0500000f


	//   ....[197]....
        /*036c*/ 	.word	0x0500000f


	//   ....[198]....
        /*0370*/ 	.word	0x0500000f


	//   ....[199]....
        /*0374*/ 	.word	0x0500000f


	//   ....[200]....
        /*0378*/ 	.word	0x0500000f


	//   ....[201]....
        /*037c*/ 	.word	0x0500000f


	//   ....[202]....
        /*0380*/ 	.word	0x0500000f


	//   ....[203]....
        /*0384*/ 	.word	0x0500000f


	//   ....[204]....
        /*0388*/ 	.word	0x0500000f


	//   ....[205]....
        /*038c*/ 	.word	0x0500000f


	//   ....[206]....
        /*0390*/ 	.word	0x0500000f


	//----- nvinfo : EIATTR_COOP_GROUP_INSTR_OFFSETS
	.align		4
.L_1371:
        /*0394*/ 	.byte	0x04, 0x28
        /*0396*/ 	.short	(.L_1373 - .L_1372)


	//   ....[0]....
.L_1372:
        /*0398*/ 	.word	0x00000080


	//   ....[1]....
        /*039c*/ 	.word	0x00000090


	//   ....[2]....
        /*03a0*/ 	.word	0x000002d0


	//   ....[3]....
        /*03a4*/ 	.word	0x00000430


	//   ....[4]....
        /*03a8*/ 	.word	0x00000550


	//   ....[5]....
        /*03ac*/ 	.word	0x000006b0


	//   ....[6]....
        /*03b0*/ 	.word	0x00000f50


	//   ....[7]....
        /*03b4*/ 	.word	0x00001e30


	//   ....[8]....
        /*03b8*/ 	.word	0x00001f60


	//   ....[9]....
        /*03bc*/ 	.word	0x00002540


	//   ....[10]....
        /*03c0*/ 	.word	0x00002600


	//   ....[11]....
        /*03c4*/ 	.word	0x00003d90


	//   ....[12]....
        /*03c8*/ 	.word	0x00003da0


	//   ....[13]....
        /*03cc*/ 	.word	0x00003e00


	//   ....[14]....
        /*03d0*/ 	.word	0x00003e20


	//   ....[15]....
        /*03d4*/ 	.word	0x000050d0


	//   ....[16]....
        /*03d8*/ 	.word	0x00005110


	//   ....[17]....
        /*03dc*/ 	.word	0x000051d0


	//   ....[18]....
        /*03e0*/ 	.word	0x000051e0


	//   ....[19]....
        /*03e4*/ 	.word	0x00005f70


	//   ....[20]....
        /*03e8*/ 	.word	0x00005fb0


	//   ....[21]....
        /*03ec*/ 	.word	0x00005ff0


	//   ....[22]....
        /*03f0*/ 	.word	0x00006030


	//   ....[23]....
        /*03f4*/ 	.word	0x00006050


	//   ....[24]....
        /*03f8*/ 	.word	0x00006070


	//   ....[25]....
        /*03fc*/ 	.word	0x000063b0


	//   ....[26]....
        /*0400*/ 	.word	0x000063c0


	//   ....[27]....
        /*0404*/ 	.word	0x00006ae0


	//   ....[28]....
        /*0408*/ 	.word	0x00007bb0


	//   ....[29]....
        /*040c*/ 	.word	0x00007bd0


	//   ....[30]....
        /*0410*/ 	.word	0x00007be0


	//   ....[31]....
        /*0414*/ 	.word	0x00007bf0


	//   ....[32]....
        /*0418*/ 	.word	0x00007c00


	//   ....[33]....
        /*041c*/ 	.word	0x00007c50


	//   ....[34]....
        /*0420*/ 	.word	0x00007c80


	//   ....[35]....
        /*0424*/ 	.word	0x00007cb0


	//   ....[36]....
        /*0428*/ 	.word	0x00007cd0


	//   ....[37]....
        /*042c*/ 	.word	0x00007d30


	//   ....[38]....
        /*0430*/ 	.word	0x00007d80


	//   ....[39]....
        /*0434*/ 	.word	0x00007db0


	//   ....[40]....
        /*0438*/ 	.word	0x00007de0


	//   ....[41]....
        /*043c*/ 	.word	0x00007e10


	//   ....[42]....
        /*0440*/ 	.word	0x00007e40


	//   ....[43]....
        /*0444*/ 	.word	0x00007e60


	//   ....[44]....
        /*0448*/ 	.word	0x00008600


	//   ....[45]....
        /*044c*/ 	.word	0x00008610


	//   ....[46]....
        /*0450*/ 	.word	0x00008620


	//   ....[47]....
        /*0454*/ 	.word	0x00008660


	//   ....[48]....
        /*0458*/ 	.word	0x000086b0


	//   ....[49]....
        /*045c*/ 	.word	0x00008700


	//   ....[50]....
        /*0460*/ 	.word	0x00008760


	//   ....[51]....
        /*0464*/ 	.word	0x00008790


	//   ....[52]....
        /*0468*/ 	.word	0x000087c0


	//   ....[53]....
        /*046c*/ 	.word	0x00008830


	//   ....[54]....
        /*0470*/ 	.word	0x00008860


	//   ....[55]....
        /*0474*/ 	.word	0x00008890


	//   ....[56]....
        /*0478*/ 	.word	0x000088c0


	//   ....[57]....
        /*047c*/ 	.word	0x00008930


	//   ....[58]....
        /*0480*/ 	.word	0x00008940


	//   ....[59]....
        /*0484*/ 	.word	0x00008970


	//   ....[60]....
        /*0488*/ 	.word	0x000089c0


	//   ....[61]....
        /*048c*/ 	.word	0x00008a40


	//   ....[62]....
        /*0490*/ 	.word	0x00008a70


	//   ....[63]....
        /*0494*/ 	.word	0x00008a90


	//   ....[64]....
        /*0498*/ 	.word	0x00008ac0


	//   ....[65]....
        /*049c*/ 	.word	0x00008ad0


	//   ....[66]....
        /*04a0*/ 	.word	0x00008b10


	//   ....[67]....
        /*04a4*/ 	.word	0x00008b90


	//   ....[68]....
        /*04a8*/ 	.word	0x000092a0


	//   ....[69]....
        /*04ac*/ 	.word	0x000092d0


	//   ....[70]....
        /*04b0*/ 	.word	0x000092e0


	//   ....[71]....
        /*04b4*/ 	.word	0x00009320


	//   ....[72]....
        /*04b8*/ 	.word	0x00009330


	//   ....[73]....
        /*04bc*/ 	.word	0x00009370


	//   ....[74]....
        /*04c0*/ 	.word	0x00009380


	//   ....[75]....
        /*04c4*/ 	.word	0x000093c0


	//   ....[76]....
        /*04c8*/ 	.word	0x000093d0


	//   ....[77]....
        /*04cc*/ 	.word	0x00009410


	//   ....[78]....
        /*04d0*/ 	.word	0x00009420


	//   ....[79]....
        /*04d4*/ 	.word	0x00009460


	//   ....[80]....
        /*04d8*/ 	.word	0x00009470


	//   ....[81]....
        /*04dc*/ 	.word	0x000094b0


	//   ....[82]....
        /*04e0*/ 	.word	0x000094c0


	//   ....[83]....
        /*04e4*/ 	.word	0x000094d0


	//   ....[84]....
        /*04e8*/ 	.word	0x00009730


	//   ....[85]....
        /*04ec*/ 	.word	0x00009760


	//   ....[86]....
        /*04f0*/ 	.word	0x00009770


	//   ....[87]....
        /*04f4*/ 	.word	0x00009780


	//   ....[88]....
        /*04f8*/ 	.word	0x00009790


	//   ....[89]....
        /*04fc*/ 	.word	0x000097a0


	//   ....[90]....
        /*0500*/ 	.word	0x000097c0


	//   ....[91]....
        /*0504*/ 	.word	0x00009810


	//   ....[92]....
        /*0508*/ 	.word	0x00009830


	//   ....[93]....
        /*050c*/ 	.word	0x00009870


	//   ....[94]....
        /*0510*/ 	.word	0x00009890


	//   ....[95]....
        /*0514*/ 	.word	0x000098d0


	//   ....[96]....
        /*0518*/ 	.word	0x000098f0


	//   ....[97]....
        /*051c*/ 	.word	0x00009930


	//   ....[98]....
        /*0520*/ 	.word	0x00009950


	//   ....[99]....
        /*0524*/ 	.word	0x00009980


	//   ....[100]....
        /*0528*/ 	.word	0x00009e70


	//   ....[101]....
        /*052c*/ 	.word	0x00009ea0


	//   ....[102]....
        /*0530*/ 	.word	0x00009ed0


	//   ....[103]....
        /*0534*/ 	.word	0x00009f00


	//   ....[104]....
        /*0538*/ 	.word	0x00009f10


	//   ....[105]....
        /*053c*/ 	.word	0x00009f20


	//   ....[106]....
        /*0540*/ 	.word	0x00009f40


	//   ....[107]....
        /*0544*/ 	.word	0x00009f60


	//   ....[108]....
        /*0548*/ 	.word	0x00009f80


	//   ....[109]....
        /*054c*/ 	.word	0x00009fb0


	//   ....[110]....
        /*0550*/ 	.word	0x00009fd0


	//   ....[111]....
        /*0554*/ 	.word	0x00009ff0


	//   ....[112]....
        /*0558*/ 	.word	0x0000a010


	//   ....[113]....
        /*055c*/ 	.word	0x0000a040


	//   ....[114]....
        /*0560*/ 	.word	0x0000a080


	//   ....[115]....
        /*0564*/ 	.word	0x0000a0d0


	//   ....[116]....
        /*0568*/ 	.word	0x0000a3e0


	//   ....[117]....
        /*056c*/ 	.word	0x0000a880


	//   ....[118]....
        /*0570*/ 	.word	0x0000a970


	//   ....[119]....
        /*0574*/ 	.word	0x0000aa10


	//   ....[120]....
        /*0578*/ 	.word	0x0000aaa0


	//   ....[121]....
        /*057c*/ 	.word	0x0000ab50


	//   ....[122]....
        /*0580*/ 	.word	0x0000abb0


	//   ....[123]....
        /*0584*/ 	.word	0x0000ac50


	//   ....[124]....
        /*0588*/ 	.word	0x0000acb0


	//   ....[125]....
        /*058c*/ 	.word	0x0000ada0


	//   ....[126]....
        /*0590*/ 	.word	0x0000ae10


	//   ....[127]....
        /*0594*/ 	.word	0x0000aeb0


	//   ....[128]....
        /*0598*/ 	.word	0x0000af10


	//   ....[129]....
        /*059c*/ 	.word	0x0000afe0


	//   ....[130]....
        /*05a0*/ 	.word	0x0000b040


	//   ....[131]....
        /*05a4*/ 	.word	0x0000b0f0


	//   ....[132]....
        /*05a8*/ 	.word	0x0000b150


	//   ....[133]....
        /*05ac*/ 	.word	0x0000b210


	//   ....[134]....
        /*05b0*/ 	.word	0x0000b2a0


	//   ....[135]....
        /*05b4*/ 	.word	0x0000b2f0


	//   ....[136]....
        /*05b8*/ 	.word	0x0000b3c0


	//   ....[137]....
        /*05bc*/ 	.word	0x0000b480


	//   ....[138]....
        /*05c0*/ 	.word	0x0000b4e0


	//   ....[139]....
        /*05c4*/ 	.word	0x0000b5a0


	//   ....[140]....
        /*05c8*/ 	.word	0x0000b610


	//   ....[141]....
        /*05cc*/ 	.word	0x0000b6f0


	//   ....[142]....
        /*05d0*/ 	.word	0x0000b750


	//   ....[143]....
        /*05d4*/ 	.word	0x0000b810


	//   ....[144]....
        /*05d8*/ 	.word	0x0000b880


	//   ....[145]....
        /*05dc*/ 	.word	0x0000b960


	//   ....[146]....
        /*05e0*/ 	.word	0x0000b9c0


	//   ....[147]....
        /*05e4*/ 	.word	0x0000ba80


	//   ....[148]....
        /*05e8*/ 	.word	0x0000baf0


	//   ....[149]....
        /*05ec*/ 	.word	0x0000bbc0


	//   ....[150]....
        /*05f0*/ 	.word	0x0000bc30


	//   ....[151]....
        /*05f4*/ 	.word	0x0000bcf0


	//   ....[152]....
        /*05f8*/ 	.word	0x0000bd50


	//   ....[153]....
        /*05fc*/ 	.word	0x0000be20


	//   ....[154]....
        /*0600*/ 	.word	0x0000be80


	//   ....[155]....
        /*0604*/ 	.word	0x0000bf40


	//   ....[156]....
        /*0608*/ 	.word	0x0000bfc0


	//   ....[157]....
        /*060c*/ 	.word	0x0000c070


	//   ....[158]....
        /*0610*/ 	.word	0x0000c1b0


	//   ....[159]....
        /*0614*/ 	.word	0x0000c250


	//   ....[160]....
        /*0618*/ 	.word	0x0000c2f0


	//   ....[161]....
        /*061c*/ 	.word	0x0000c380


	//   ....[162]....
        /*0620*/ 	.word	0x0000c420


	//   ....[163]....
        /*0624*/ 	.word	0x0000c4b0


	//   ....[164]....
        /*0628*/ 	.word	0x0000c550


	//   ....[165]....
        /*062c*/ 	.word	0x0000c5e0


	//   ....[166]....
        /*0630*/ 	.word	0x0000c680


	//   ....[167]....
        /*0634*/ 	.word	0x0000c710


	//   ....[168]....
        /*0638*/ 	.word	0x0000c7b0


	//   ....[169]....
        /*063c*/ 	.word	0x0000c840


	//   ....[170]....
        /*0640*/ 	.word	0x0000c8e0


	//   ....[171]....
        /*0644*/ 	.word	0x0000c970


	//   ....[172]....
        /*0648*/ 	.word	0x0000ca10


	//   ....[173]....
        /*064c*/ 	.word	0x0000caa0


	//   ....[174]....
        /*0650*/ 	.word	0x0000cb80


	//   ....[175]....
        /*0654*/ 	.word	0x0000cc30


	//   ....[176]....
        /*0658*/ 	.word	0x0000cc90


	//   ....[177]....
        /*065c*/ 	.word	0x0000cd40


	//   ....[178]....
        /*0660*/ 	.word	0x0000cdd0


	//   ....[179]....
        /*0664*/ 	.word	0x0000ce70


	//   ....[180]....
        /*0668*/ 	.word	0x0000cef0


	//   ....[181]....
        /*066c*/ 	.word	0x0000cf90


	//   ....[182]....
        /*0670*/ 	.word	0x0000d020


	//   ....[183]....
        /*0674*/ 	.word	0x0000d0c0


	//   ....[184]....
        /*0678*/ 	.word	0x0000d140


	//   ....[185]....
        /*067c*/ 	.word	0x0000d1e0


	//   ....[186]....
        /*0680*/ 	.word	0x0000d270


	//   ....[187]....
        /*0684*/ 	.word	0x0000d310


	//   ....[188]....
        /*0688*/ 	.word	0x0000d390


	//   ....[189]....
        /*068c*/ 	.word	0x0000d420


	//   ....[190]....
        /*0690*/ 	.word	0x0000d500


	//   ....[191]....
        /*0694*/ 	.word	0x0000d5a0


	//   ....[192]....
        /*0698*/ 	.word	0x0000d640


	//   ....[193]....
        /*069c*/ 	.word	0x0000d6f0


	//   ....[194]....
        /*06a0*/ 	.word	0x0000d750


	//   ....[195]....
        /*06a4*/ 	.word	0x0000d810


	//   ....[196]....
        /*06a8*/ 	.word	0x0000d870


	//   ....[197]....
        /*06ac*/ 	.word	0x0000d930


	//   ....[198]....
        /*06b0*/ 	.word	0x0000d990


	//   ....[199]....
        /*06b4*/ 	.word	0x0000da50


	//   ....[200]....
        /*06b8*/ 	.word	0x0000dab0


	//   ....[201]....
        /*06bc*/ 	.word	0x0000db70


	//   ....[202]....
        /*06c0*/ 	.word	0x0000dbd0


	//   ....[203]....
        /*06c4*/ 	.word	0x0000dc90


	//   ....[204]....
        /*06c8*/ 	.word	0x0000dcf0


	//   ....[205]....
        /*06cc*/ 	.word	0x0000dda0


	//   ....[206]....
        /*06d0*/ 	.word	0x0000deb0


	//----- nvinfo : EIATTR_REG_RECONFIG
	.align		4
.L_1373:
        /*06d4*/ 	.byte	0x01, 0x54
	.zero		2


	//----- nvinfo : EIATTR_SYSCALL_OFFSETS
	.align		4
        /*06d8*/ 	.byte	0x04, 0x46
        /*06da*/ 	.short	(.L_1375 - .L_1374)


	//   ....[0]....
.L_1374:
        /*06dc*/ 	.word	0x00001110


	//   ....[1]....
        /*06e0*/ 	.word	0x00007210


	//   ....[2]....
        /*06e4*/ 	.word	0x00007350


	//   ....[3]....
        /*06e8*/ 	.word	0x00007440


	//   ....[4]....
        /*06ec*/ 	.word	0x000081c0


	//----- nvinfo : EIATTR_MBARRIER_INSTR_OFFSETS
	.align		4
.L_1375:
        /*06f0*/ 	.byte	0x04, 0x39
        /*06f2*/ 	.short	(.L_1377 - .L_1376)


	//   ....[0]....
.L_1376:
        /*06f4*/ 	.word	0x00000180
        /*06f8*/ 	.word	0x000000ff
        /*06fc*/ 	.word	0x00016800
        /*0700*/ 	.short	0x0100
        /*0702*/ 	.byte	0x08
	.zero		1


	//   ....[1]....
        /*0704*/ 	.word	0x00000190
        /*0708*/ 	.word	0x000000ff
        /*070c*/ 	.word	0x00016820
        /*0710*/ 	.short	0x0100
        /*0712*/ 	.byte	0x08
	.zero		1


	//   ....[2]....
        /*0714*/ 	.word	0x00000280
        /*0718*/ 	.word	0x000000ff
        /*071c*/ 	.word	0x00016830
        /*0720*/ 	.short	0x0100
        /*0722*/ 	.byte	0x08
	.zero		1


	//   ....[3]....
        /*0724*/ 	.word	0x00000290
        /*0728*/ 	.word	0x000000ff
        /*072c*/ 	.word	0x00016840
        /*0730*/ 	.short	0x0100
        /*0732*/ 	.byte	0x08
	.zero		1


	//   ....[4]....
        /*0734*/ 	.word	0x000002a0
        /*0738*/ 	.word	0x000000ff
        /*073c*/ 	.word	0x00016838
        /*0740*/ 	.short	0x0100
        /*0742*/ 	.byte	0x08
	.zero		1


	//   ....[5]....
        /*0744*/ 	.word	0x000002b0
        /*0748*/ 	.word	0x000000ff
        /*074c*/ 	.word	0x00016848
        /*0750*/ 	.short	0x0100
        /*0752*/ 	.byte	0x08
	.zero		1


	//   ....[6]....
        /*0754*/ 	.word	0x000003e0
        /*0758*/ 	.word	0x000000ff
        /*075c*/ 	.word	0x00016850
        /*0760*/ 	.short	0x0100
        /*0762*/ 	.byte	0x08
	.zero		1


	//   ....[7]....
        /*0764*/ 	.word	0x000003f0
        /*0768*/ 	.word	0x000000ff
        /*076c*/ 	.word	0x00016860
        /*0770*/ 	.short	0x0100
        /*0772*/ 	.byte	0x08
	.zero		1


	//   ....[8]....
        /*0774*/ 	.word	0x00000400
        /*0778*/ 	.word	0x000000ff
        /*077c*/ 	.word	0x00016858
        /*0780*/ 	.short	0x0100
        /*0782*/ 	.byte	0x08
	.zero		1


	//   ....[9]....
        /*0784*/ 	.word	0x00000410
        /*0788*/ 	.word	0x000000ff
        /*078c*/ 	.word	0x00016868
        /*0790*/ 	.short	0x0100
        /*0792*/ 	.byte	0x08
	.zero		1


	//   ....[10]....
        /*0794*/ 	.word	0x00000500
        /*0798*/ 	.word	0x000000ff
        /*079c*/ 	.word	0x00016870
        /*07a0*/ 	.short	0x0100
        /*07a2*/ 	.byte	0x06
	.zero		1


	//   ....[11]....
        /*07a4*/ 	.word	0x00000510
        /*07a8*/ 	.word	0x000000ff
        /*07ac*/ 	.word	0x00016880
        /*07b0*/ 	.short	0x0100
        /*07b2*/ 	.byte	0x06
	.zero		1


	//   ....[12]....
        /*07b4*/ 	.word	0x00000520
        /*07b8*/ 	.word	0x000000ff
        /*07bc*/ 	.word	0x00016878
        /*07c0*/ 	.short	0x0100
        /*07c2*/ 	.byte	0x06
	.zero		1


	//   ....[13]....
        /*07c4*/ 	.word	0x00000530
        /*07c8*/ 	.word	0x000000ff
        /*07cc*/ 	.word	0x00016888
        /*07d0*/ 	.short	0x0100
        /*07d2*/ 	.byte	0x06
	.zero		1


	//   ....[14]....
        /*07d4*/ 	.word	0x00000660
        /*07d8*/ 	.word	0x000000ff
        /*07dc*/ 	.word	0x00016890
        /*07e0*/ 	.short	0x0100
        /*07e2*/ 	.byte	0x08
	.zero		1


	//   ....[15]....
        /*07e4*/ 	.word	0x00000670
        /*07e8*/ 	.word	0x000000ff
        /*07ec*/ 	.word	0x000168a0
        /*07f0*/ 	.short	0x0100
        /*07f2*/ 	.byte	0x08
	.zero		1


	//   ....[16]....
        /*07f4*/ 	.word	0x00000680
        /*07f8*/ 	.word	0x000000ff
        /*07fc*/ 	.word	0x00016898
        /*0800*/ 	.short	0x0100
        /*0802*/ 	.byte	0x08
	.zero		1


	//   ....[17]....
        /*0804*/ 	.word	0x00000690
        /*0808*/ 	.word	0x000000ff
        /*080c*/ 	.word	0x000168a8
        /*0810*/ 	.short	0x0100
        /*0812*/ 	.byte	0x08
	.zero		1


	//   ....[18]....
        /*0814*/ 	.word	0x000007d0
        /*0818*/ 	.word	0x000000ff
        /*081c*/ 	.word	0x000168b0
        /*0820*/ 	.short	0x0100
        /*0822*/ 	.byte	0x08
	.zero		1


	//   ....[19]....
        /*0824*/ 	.word	0x000007e0
        /*0828*/ 	.word	0x000000ff
        /*082c*/ 	.word	0x000168c0
        /*0830*/ 	.short	0x0100
        /*0832*/ 	.byte	0x08
	.zero		1


	//   ....[20]....
        /*0834*/ 	.word	0x000007f0
        /*0838*/ 	.word	0x000000ff
        /*083c*/ 	.word	0x000168b8
        /*0840*/ 	.short	0x0100
        /*0842*/ 	.byte	0x08
	.zero		1


	//   ....[21]....
        /*0844*/ 	.word	0x00000800
        /*0848*/ 	.word	0x000000ff
        /*084c*/ 	.word	0x000168c8
        /*0850*/ 	.short	0x0100
        /*0852*/ 	.byte	0x08
	.zero		1


	//   ....[22]....
        /*0854*/ 	.word	0x00001130
        /*0858*/ 	.word	0x000000ff
        /*085c*/ 	.word	0x00016800
        /*0860*/ 	.short	0x010a
        /*0862*/ 	.byte	0x28
	.zero		1


	//   ....[23]....
        /*0864*/ 	.word	0x000011a0
        /*0868*/ 	.word	0x000000ff
        /*086c*/ 	.word	0x00016830
        /*0870*/ 	.short	0x010a
        /*0872*/ 	.byte	0x28
	.zero		1


	//   ....[24]....
        /*0874*/ 	.word	0x00001200
        /*0878*/ 	.word	0x000000ff
        /*087c*/ 	.word	0x00016830
        /*0880*/ 	.short	0x010a
        /*0882*/ 	.byte	0x28
	.zero		1


	//   ....[25]....
        /*0884*/ 	.word	0x00001eb0
        /*0888*/ 	.word	0x000000ff
        /*088c*/ 	.word	0x00000000
        /*0890*/ 	.short	0x0101
        /*0892*/ 	.byte	0x04
	.zero		1


	//   ....[26]....
        /*0894*/ 	.word	0x00003360
        /*0898*/ 	.word	0x000000ff
        /*089c*/ 	.word	0x00016830
        /*08a0*/ 	.short	0x010a
        /*08a2*/ 	.byte	0x0a
	.zero		1


	//   ....[27]....
        /*08a4*/ 	.word	0x000033a0
        /*08a8*/ 	.word	0x000000ff
        /*08ac*/ 	.word	0x00016830
        /*08b0*/ 	.short	0x010a
        /*08b2*/ 	.byte	0x0a
	.zero		1


	//   ....[28]....
        /*08b4*/ 	.word	0x000035e0
        /*08b8*/ 	.word	0x000000ff
        /*08bc*/ 	.word	0x00016850
        /*08c0*/ 	.short	0x010a
        /*08c2*/ 	.byte	0x0a
	.zero		1


	//   ....[29]....
        /*08c4*/ 	.word	0x00003620
        /*08c8*/ 	.word	0x000000ff
        /*08cc*/ 	.word	0x00016850
        /*08d0*/ 	.short	0x010a
        /*08d2*/ 	.byte	0x0a
	.zero		1


	//   ....[30]....
        /*08d4*/ 	.word	0x00003e10
        /*08d8*/ 	.word	0x000000ff
        /*08dc*/ 	.word	0x00000000
        /*08e0*/ 	.short	0x0101
        /*08e2*/ 	.byte	0x06
	.zero		1


	//   ....[31]....
        /*08e4*/ 	.word	0x00004c00
        /*08e8*/ 	.word	0x000000ff
        /*08ec*/ 	.word	0x00000000
        /*08f0*/ 	.short	0x0101
        /*08f2*/ 	.byte	0x05
	.zero		1


	//   ....[32]....
        /*08f4*/ 	.word	0x00005030
        /*08f8*/ 	.word	0x000000ff
        /*08fc*/ 	.word	0x00016850
        /*0900*/ 	.short	0x010a
        /*0902*/ 	.byte	0x05
	.zero		1


	//   ....[33]....
        /*0904*/ 	.word	0x00005070
        /*0908*/ 	.word	0x000000ff
        /*090c*/ 	.word	0x00016850
        /*0910*/ 	.short	0x010a
        /*0912*/ 	.byte	0x05
	.zero		1


	//   ....[34]....
        /*0914*/ 	.word	0x00005640
        /*0918*/ 	.word	0x000000ff
        /*091c*/ 	.word	0x00000000
        /*0920*/ 	.short	0x0101
        /*0922*/ 	.byte	0x04
	.zero		1


	//   ....[35]....
        /*0924*/ 	.word	0x00006060
        /*0928*/ 	.word	0x000000ff
        /*092c*/ 	.word	0x00000000
        /*0930*/ 	.short	0x0101
        /*0932*/ 	.byte	0x04
	.zero		1


	//   ....[36]....
        /*0934*/ 	.word	0x000078b0
        /*0938*/ 	.word	0x000000ff
        /*093c*/ 	.word	0x00016840
        /*0940*/ 	.short	0x010a
        /*0942*/ 	.byte	0x2d
	.zero		1


	//   ....[37]....
        /*0944*/ 	.word	0x00007f60
        /*0948*/ 	.word	0x000000ff
        /*094c*/ 	.word	0x00016830
        /*0950*/ 	.short	0x0107
        /*0952*/ 	.byte	0x2d
	.zero		1


	//   ....[38]....
        /*0954*/ 	.word	0x00007ff0
        /*0958*/ 	.word	0x000000ff
        /*095c*/ 	.word	0x00016830
        /*0960*/ 	.short	0x0101
        /*0962*/ 	.byte	0x2d
	.zero		1


	//   ....[39]....
        /*0964*/ 	.word	0x00008c80
        /*0968*/ 	.word	0x000000ff
        /*096c*/ 	.word	0x00016800
        /*0970*/ 	.short	0x0107
        /*0972*/ 	.byte	0x2d
	.zero		1


	//   ....[40]....
        /*0974*/ 	.word	0x00008cc0
        /*0978*/ 	.word	0x000000ff
        /*097c*/ 	.word	0x00016800
        /*0980*/ 	.short	0x0101
        /*0982*/ 	.byte	0x2d
	.zero		1


	//   ....[41]....
        /*0984*/ 	.word	0x00008cd0
        /*0988*/ 	.word	0x000000ff
        /*098c*/ 	.word	0x00016820
        /*0990*/ 	.short	0x010a
        /*0992*/ 	.byte	0x2d
	.zero		1


	//   ....[42]....
        /*0994*/ 	.word	0x000090b0
        /*0998*/ 	.word	0x00000007
        /*099c*/ 	.word	0x00016840
        /*09a0*/ 	.short	0x010a
        /*09a2*/ 	.byte	0x3f
	.zero		1


	//   ....[43]....
        /*09a4*/ 	.word	0x00009590
        /*09a8*/ 	.word	0x00000007
        /*09ac*/ 	.word	0x00016830
        /*09b0*/ 	.short	0x0107
        /*09b2*/ 	.byte	0x3f
	.zero		1


	//   ....[44]....
        /*09b4*/ 	.word	0x00009660
        /*09b8*/ 	.word	0x00000007
        /*09bc*/ 	.word	0x00016830
        /*09c0*/ 	.short	0x0101
        /*09c2*/ 	.byte	0x3f
	.zero		1


	//   ....[45]....
        /*09c4*/ 	.word	0x000096c0
        /*09c8*/ 	.word	0x00000007
        /*09cc*/ 	.word	0x00016860
        /*09d0*/ 	.short	0x010a
        /*09d2*/ 	.byte	0x3f
	.zero		1


	//   ....[46]....
        /*09d4*/ 	.word	0x00009ab0
        /*09d8*/ 	.word	0x00000007
        /*09dc*/ 	.word	0x00016850
        /*09e0*/ 	.short	0x0107
        /*09e2*/ 	.byte	0x3f
	.zero		1


	//   ....[47]....
        /*09e4*/ 	.word	0x00009c20
        /*09e8*/ 	.word	0x00000007
        /*09ec*/ 	.word	0x00016850
        /*09f0*/ 	.short	0x0101
        /*09f2*/ 	.byte	0x3f
	.zero		1


	//   ....[48]....
        /*09f4*/ 	.word	0x00009de0
        /*09f8*/ 	.word	0x00000000
        /*09fc*/ 	.word	0x00016860
        /*0a00*/ 	.short	0x010a
        /*0a02*/ 	.byte	0x3f
	.zero		1


	//   ....[49]....
        /*0a04*/ 	.word	0x0000a200
        /*0a08*/ 	.word	0x00000000
        /*0a0c*/ 	.word	0x00016850
        /*0a10*/ 	.short	0x0107
        /*0a12*/ 	.byte	0x3f
	.zero		1


	//   ....[50]....
        /*0a14*/ 	.word	0x0000a2e0
        /*0a18*/ 	.word	0x00000000
        /*0a1c*/ 	.word	0x00016850
        /*0a20*/ 	.short	0x0101
        /*0a22*/ 	.byte	0x3f
	.zero		1


	//   ....[51]....
        /*0a24*/ 	.word	0x0000a370
        /*0a28*/ 	.word	0x00000007
        /*0a2c*/ 	.word	0x00016820
        /*0a30*/ 	.short	0x010a
        /*0a32*/ 	.byte	0x3f
	.zero		1


	//   ....[52]....
        /*0a34*/ 	.word	0x0000a4d0
        /*0a38*/ 	.word	0x00000005
        /*0a3c*/ 	.word	0x00016840
        /*0a40*/ 	.short	0x010a
        /*0a42*/ 	.byte	0x3f
	.zero		1


	//   ....[53]....
        /*0a44*/ 	.word	0x0000a570
        /*0a48*/ 	.word	0x00000003
        /*0a4c*/ 	.word	0x00016840
        /*0a50*/ 	.short	0x010a
        /*0a52*/ 	.byte	0x3f
	.zero		1


	//   ....[54]....
        /*0a54*/ 	.word	0x0000a5b0
        /*0a58*/ 	.word	0x00000005
        /*0a5c*/ 	.word	0x00016860
        /*0a60*/ 	.short	0x010a
        /*0a62*/ 	.byte	0x3f
	.zero		1


	//   ....[55]....
        /*0a64*/ 	.word	0x0000a5f0
        /*0a68*/ 	.word	0x00000003
        /*0a6c*/ 	.word	0x00016860
        /*0a70*/ 	.short	0x010a
        /*0a72*/ 	.byte	0x3f
	.zero		1


	//   ....[56]....
        /*0a74*/ 	.word	0x0000a660
        /*0a78*/ 	.word	0x00000003
        /*0a7c*/ 	.word	0x00016800
        /*0a80*/ 	.short	0x010a
        /*0a82*/ 	.byte	0x3f
	.zero		1


	//   ....[57]....
        /*0a84*/ 	.word	0x0000a6c0
        /*0a88*/ 	.word	0x00000003
        /*0a8c*/ 	.word	0x00016830
        /*0a90*/ 	.short	0x010a
        /*0a92*/ 	.byte	0x3f
	.zero		1


	//   ....[58]....
        /*0a94*/ 	.word	0x0000a720
        /*0a98*/ 	.word	0x00000005
        /*0a9c*/ 	.word	0x00016830
        /*0aa0*/ 	.short	0x010a
        /*0aa2*/ 	.byte	0x3f
	.zero		1


	//   ....[59]....
        /*0aa4*/ 	.word	0x0000a780
        /*0aa8*/ 	.word	0x00000005
        /*0aac*/ 	.word	0x00016850
        /*0ab0*/ 	.short	0x010a
        /*0ab2*/ 	.byte	0x3f
	.zero		1


	//   ....[60]....
        /*0ab4*/ 	.word	0x0000a7e0
        /*0ab8*/ 	.word	0x00000003
        /*0abc*/ 	.word	0x00016850
        /*0ac0*/ 	.short	0x010a
        /*0ac2*/ 	.byte	0x3f
	.zero		1


	//   ....[61]....
        /*0ac4*/ 	.word	0x0000a8c0
        /*0ac8*/ 	.word	0x00000002
        /*0acc*/ 	.word	0x00016840
        /*0ad0*/ 	.short	0x010a
        /*0ad2*/ 	.byte	0x3f
	.zero		1


	//   ....[62]....
        /*0ad4*/ 	.word	0x0000c0b0
        /*0ad8*/ 	.word	0x00000003
        /*0adc*/ 	.word	0x00016820
        /*0ae0*/ 	.short	0x010a
        /*0ae2*/ 	.byte	0x3f
	.zero		1


	//   ....[63]....
        /*0ae4*/ 	.word	0x0000c100
        /*0ae8*/ 	.word	0x00000007
        /*0aec*/ 	.word	0x00016840
        /*0af0*/ 	.short	0x010a
        /*0af2*/ 	.byte	0x3f
	.zero		1


	//   ....[64]....
        /*0af4*/ 	.word	0x0000cad0
        /*0af8*/ 	.word	0x00000007
        /*0afc*/ 	.word	0x00016860
        /*0b00*/ 	.short	0x010a
        /*0b02*/ 	.byte	0x3f
	.zero		1


	//   ....[65]....
        /*0b04*/ 	.word	0x0000d450
        /*0b08*/ 	.word	0x00000000
        /*0b0c*/ 	.word	0x00016860
        /*0b10*/ 	.short	0x010a
        /*0b12*/ 	.byte	0x3f
	.zero		1


	//   ....[66]....
        /*0b14*/ 	.word	0x0000ddd0
        /*0b18*/ 	.word	0x00000007
        /*0b1c*/ 	.word	0x00016820
        /*0b20*/ 	.short	0x010a
        /*0b22*/ 	.byte	0x3f
	.zero		1


	//   ....[67]....
        /*0b24*/ 	.word	0x0000df70
        /*0b28*/ 	.word	0x00000005
        /*0b2c*/ 	.word	0x00016840
        /*0b30*/ 	.short	0x010a
        /*0b32*/ 	.byte	0x3f
	.zero		1


	//   ....[68]....
        /*0b34*/ 	.word	0x0000dfc0
        /*0b38*/ 	.word	0x00000003
        /*0b3c*/ 	.word	0x00016840
        /*0b40*/ 	.short	0x010a
        /*0b42*/ 	.byte	0x3f
	.zero		1


	//   ....[69]....
        /*0b44*/ 	.word	0x0000e010
        /*0b48*/ 	.word	0x00000005
        /*0b4c*/ 	.word	0x00016860
        /*0b50*/ 	.short	0x010a
        /*0b52*/ 	.byte	0x3f
	.zero		1


	//----- nvinfo : EIATTR_NUM_MBARRIERS
	.align		4
.L_1377:
        /*0b54*/ 	.byte	0x03, 0x38
        /*0b56*/ 	.short	0x0016


	//----- nvinfo : EIATTR_EXIT_INSTR_OFFSETS
	.align		4
        /*0b58*/ 	.byte	0x04, 0x1c
        /*0b5a*/ 	.short	(.L_1379 - .L_1378)


	//   ....[0]....
.L_1378:
        /*0b5c*/ 	.word	0x0000a640


	//----- nvinfo : EIATTR_MAX_THREADS
	.align		4
.L_1379:
        /*0b60*/ 	.byte	0x04, 0x05
        /*0b62*/ 	.short	(.L_1381 - .L_1380)
.L_1380:
        /*0b64*/ 	.word	0x00000200
        /*0b68*/ 	.word	0x00000001
        /*0b6c*/ 	.word	0x00000001


	//----- nvinfo : EIATTR_CRS_STACK_SIZE
	.align		4
.L_1381:
        /*0b70*/ 	.byte	0x04, 0x1e
        /*0b72*/ 	.short	(.L_1383 - .L_1382)
.L_1382:
        /*0b74*/ 	.word	0x00000000


	//----- nvinfo : EIATTR_CBANK_PARAM_SIZE
	.align		4
.L_1383:
        /*0b78*/ 	.byte	0x03, 0x19
        /*0b7a*/ 	.short	0x0a70


	//----- nvinfo : EIATTR_PARAM_CBANK
	.align		4
        /*0b7c*/ 	.byte	0x04, 0x0a
        /*0b7e*/ 	.short	(.L_1385 - .L_1384)
	.align		4
.L_1384:
        /*0b80*/ 	.word	index@(.nv.constant0._ZN7cutlass13device_kernelIN5flash11enable_sm90INS1_16FlashAttnFwdSm90INS1_25CollectiveMainloopFwdSm90ILi2EN4cute5tupleIJNS5_1CILi1EEES8_S8_EEENS6_IJNS7_ILi192EEENS7_ILi128EEENS7_ILi64EEEEEELi64ENS_6half_tEfNS_4arch4Sm90ELb0ELb0ELb0ELb0ELb1ELb0ELb0ELb1ELb1ELb1ELb1ELb0EEENS1_21CollectiveEpilogueFwdINS6_IJSA_SC_SB_EEES9_SE_SG_Li384ELb0ELb1ELb1ELb0EEENS1_19SingleTileSchedulerILb0ELb1ELb1ELi192EEEEEEEEEvNT_6ParamsE)
        /*0b84*/ 	.short	0x0210
        /*0b86*/ 	.short	0x0a70


	//----- nvinfo : EIATTR_SW_WAR
	.align		4
.L_1385:
        /*0b88*/ 	.byte	0x04, 0x36
        /*0b8a*/ 	.short	(.L_1387 - .L_1386)
.L_1386:
        /*0b8c*/ 	.word	0x00000008
.L_1387:


//--------------------- .nv.info._ZN7cutlass13device_kernelIN5flash11enable_sm90INS1_16FlashAttnFwdSm90INS1_25CollectiveMainloopFwdSm90ILi2EN4cute5tupleIJNS5_1CILi1EEES8_S8_EEENS6_IJNS7_ILi192EEENS7_ILi128EEENS7_ILi64EEEEEELi64ENS_6half_tEfNS_4arch4Sm90ELb0ELb0ELb0ELb1ELb1ELb0ELb0ELb1ELb1ELb1ELb1ELb0EEENS1_21CollectiveEpilogueFwdINS6_IJSA_SC_SB_EEES9_SE_SG_Li384ELb1ELb1ELb1ELb0EEENS1_36VarlenDynamicPersistentTileSchedulerILi192ELi128ELi384ELi128ELb1ELb1ELb1ELb0ELb1ELb1EEEEEEEEEvNT_6ParamsE --------------------------
	.section	.nv.info._ZN7cutlass13device_kernelIN5flash11enable_sm90INS1_16FlashAttnFwdSm90INS1_25CollectiveMainloopFwdSm90ILi2EN4cute5tupleIJNS5_1CILi1EEES8_S8_EEENS6_IJNS7_ILi192EEENS7_ILi128EEENS7_ILi64EEEEEELi64ENS_6half_tEfNS_4arch4Sm90ELb0ELb0ELb0ELb1ELb1ELb0ELb0ELb1ELb1ELb1ELb1ELb0EEENS1_21CollectiveEpilogueFwdINS6_IJSA_SC_SB_EEES9_SE_SG_Li384ELb1ELb1ELb1ELb0EEENS1_36VarlenDynamicPersistentTileSchedulerILi192ELi128ELi384ELi128ELb1ELb1ELb1ELb0ELb1ELb1EEEEEEEEEvNT_6ParamsE,"",@"SHT_CUDA_INFO"
	.sectionflags	@""
	.align	4


	//----- nvinfo : EIATTR_CUDA_API_VERSION
	.align		4
        /*0000*/ 	.byte	0x04, 0x37
        /*0002*/ 	.short	(.L_1389 - .L_1388)
.L_1388:
        /*0004*/ 	.word	0x00000082


	//----- nvinfo : EIATTR_KPARAM_INFO
	.align		4
.L_1389:
        /*0008*/ 	.byte	0x04, 0x17
        /*000a*/ 	.short	(.L_1391 - .L_1390)
.L_1390:
        /*000c*/ 	.word	0x00000000
        /*0010*/ 	.short	0x0000
        /*0012*/ 	.short	0x0070
        /*0014*/ 	.byte	0x00, 0xf0, 0x01, 0x2a


	//----- nvinfo : EIATTR_SPARSE_MMA_MASK
	.align		4
.L_1391:
        /*0018*/ 	.byte	0x03, 0x50
        /*001a*/ 	.short	0x0000


	//----- nvinfo : EIATTR_MAXREG_COUNT
	.align		4
        /*001c*/ 	.byte	0x03, 0x1b
        /*001e*/ 	.short	0x0080


	//----- nvinfo : EIATTR_NUM_BARRIERS
	.align		4
        /*0020*/ 	.byte	0x02, 0x4c
        /*0022*/ 	.byte	0x10
	.zero		1


	//----- nvinfo : EIATTR_EXTERNS
	.align		4
        /*0024*/ 	.byte	0x04, 0x0f
        /*0026*/ 	.short	(.L_1393 - .L_1392)


	//   ....[0]....
	.align		4
.L_1392:
        /*0028*/ 	.word	index@(__assertfail)


	//----- nvinfo : EIATTR_ANNOTATIONS
	.align		4
.L_1393:
        /*002c*/ 	.byte	0x04, 0x55
        /*002e*/ 	.short	(.L_1395 - .L_1394)


	//   ....[0]....
.L_1394:
        /* <DEDUP_REMOVED lines=47> */


	//----- nvinfo : EIATTR_MERCURY_ISA_VERSION
	.align		4
.L_1395:
        /*0310*/ 	.byte	0x03, 0x5f
        /*0312*/ 	.short	0x0101


	//----- nvinfo : EIATTR_UNUSED_LOAD_BYTE_OFFSET
	.align		4
        /*0314*/ 	.byte	0x04, 0x44
        /*0316*/ 	.short	(.L_1397 - .L_1396)


	//   ....[0]....
.L_1396:
        /*0318*/ 	.word	0x00000960
        /*031c*/ 	.word	0x0000fff0


	//   ....[1]....
        /*0320*/ 	.word	0x00005f20
        /*0324*/ 	.word	0x0000fff0


	//----- nvinfo : EIATTR_INT_WARP_WIDE_INSTR_OFFSETS
	.align		4
.L_1397:
        /*0328*/ 	.byte	0x04, 0x31
        /*032a*/ 	.short	(.L_1399 - .L_1398)


	//   ....[0]....
.L_1398:
        /*032c*/ 	.word	0x000000c0


	//   ....[1]....
        /*0330*/ 	.word	0x000000d0


	//   ....[2]....
        /*0334*/ 	.word	0x00000170


	//   ....[3]....
        /*0338*/ 	.word	0x000096b0


	//   ....[4]....
        /*033c*/ 	.word	0x00009740


	//   ....[5]....
        /*0340*/ 	.word	0x0000c860


	//   ....[6]....
        /*0344*/ 	.word	0x0000c8f0


	//----- nvinfo : EIATTR_COOP_GROUP_MASK_REGIDS
	.align		4
.L_1399:
        /*0348*/ 	.byte	0x04, 0x29
        /*034a*/ 	.short	(.L_1401 - .L_1400)


	//   ....[0]....
.L_1400:
        /*034c*/ 	.word	0xffffffff


	//   ....[1]....
        /*0350*/ 	.word	0xffffffff


	//   ....[2]....
        /*0354*/ 	.word	0xffffffff


	//   ....[3]....
        /*0358*/ 	.word	0xffffffff


	//   ....[4]....
        /*035c*/ 	.word	0xffffffff


	//   ....[5]....
        /*0360*/ 	.word	0xffffffff


	//   ....[6]....
        /*0364*/ 	.word	0xffffffff


	//   ....[7]....
        /*0368*/ 	.word	0xffffffff


	//   ....[8]....
        /*036c*/ 	.word	0xffffffff


	//   ....[9]....
        /*0370*/ 	.word	0xffffffff


	//   ....[10]....
        /*0374*/ 	.word	0xffffffff


	//   ....[11]....
        /*0378*/ 	.word	0xffffffff


	//   ....[12]....
        /*037c*/ 	.word	0xffffffff


	//   ....[13]....
        /*0380*/ 	.word	0xffffffff


	//   ....[14]....
        /*0384*/ 	.word	0xffffffff


	//   ....[15]....
        /*0388*/ 	.word	0xffffffff


	//   ....[16]....
        /*038c*/ 	.word	0xffffffff


	//   ....[17]....
        /*0390*/ 	.word	0xffffffff


	//   ....[18]....
        /*0394*/ 	.word	0xffffffff


	//   ....[19]....
        /*0398*/ 	.word	0xffffffff


	//   ....[20]....
        /*039c*/ 	.word	0xffffffff


	//   ....[21]....
        /*03a0*/ 	.word	0xffffffff


	//   ....[22]....
        /*03a4*/ 	.word	0xffffffff


	//   ....[23]....
        /*03a8*/ 	.word	0xffffffff


	//   ....[24]....
        /*03ac*/ 	.word	0xffffffff


	//   ....[25]....
        /*03b0*/ 	.word	0xffffffff


	//   ....[26]....
        /*03b4*/ 	.word	0xffffffff


	//   ....[27]....
        /*03b8*/ 	.word	0xffffffff


	//   ....[28]....
        /*03bc*/ 	.word	0xffffffff


	//   ....[29]....
        /*03c0*/ 	.word	0xffffffff


	//   ....[30]....
        /*03c4*/ 	.word	0xffffffff


	//   ....[31]....
        /*03c8*/ 	.word	0xffffffff


	//   ....[32]....
        /*03cc*/ 	.word	0xffffffff


	//   ....[33]....
        /*03d0*/ 	.word	0xffffffff


	//   ....[34]....
        /*03d4*/ 	.word	0xffffffff


	//   ....[35]....
        /*03d8*/ 	.word	0xffffffff


	//   ....[36]....
        /*03dc*/ 	.word	0xffffffff


	//   ....[37]....
        /*03e0*/ 	.word	0xffffffff


	//   ....[38]....
        /*03e4*/ 	.word	0xffffffff


	//   ....[39]....
        /*03e8*/ 	.word	0xffffffff


	//   ....[40]....
        /*03ec*/ 	.word	0xffffffff


	//   ....[41]....
        /*03f0*/ 	.word	0xffffffff


	//   ....[42]....
        /*03f4*/ 	.word	0xffffffff


	//   ....[43]....
        /*03f8*/ 	.word	0xffffffff


	//   ....[44]....
        /*03fc*/ 	.word	0xffffffff


	//   ....[45]....
        /*0400*/ 	.word	0xffffffff


	//   ....[46]....
        /*0404*/ 	.word	0xffffffff


	//   ....[47]....
        /*0408*/ 	.word	0xffffffff


	//   ....[48]....
        /*040c*/ 	.word	0xffffffff


	//   ....[49]....
        /*0410*/ 	.word	0xffffffff


	//   ....[50]....
        /*0414*/ 	.word	0xffffffff


	//   ....[51]....
        /*0418*/ 	.word	0xffffffff


	//   ....[52]....
        /*041c*/ 	.word	0xffffffff


	//   ....[53]....
        /*0420*/ 	.word	0xffffffff


	//   ....[54]....
        /*0424*/ 	.word	0xffffffff


	//   ....[55]....
        /*0428*/ 	.word	0xffffffff


	//   ....[56]....
        /*042c*/ 	.word	0xffffffff


	//   ....[57]....
        /*0430*/ 	.word	0xffffffff


	//   ....[58]....
        /*0434*/ 	.word	0xffffffff


	//   ....[59]....
        /*0438*/ 	.word	0xffffffff


	//   ....[60]....
        /*043c*/ 	.word	0xffffffff


	//   ....[61]....
        /*0440*/ 	.word	0xffffffff


	//   ....[62]....
        /*0444*/ 	.word	0xffffffff


	//   ....[63]....
        /*0448*/ 	.word	0xffffffff


	//   ....[64]....
        /*044c*/ 	.word	0xffffffff


	//   ....[65]....
        /*0450*/ 	.word	0xffffffff


	//   ....[66]....
        /*0454*/ 	.word	0xffffffff


	//   ....[67]....
        /*0458*/ 	.word	0xffffffff


	//   ....[68]....
        /*045c*/ 	.word	0xffffffff


	//   ....[69]....
        /*0460*/ 	.word	0xffffffff


	//   ....[70]....
        /*0464*/ 	.word	0xffffffff


	//   ....[71]....
        /*0468*/ 	.word	0xffffffff


	//   ....[72]....
        /*046c*/ 	.word	0xffffffff


	//   ....[73]....
        /*0470*/ 	.word	0xffffffff


	//   ....[74]....
        /*0474*/ 	.word	0xffffffff


	//   ....[75]....
        /*0478*/ 	.word	0xffffffff


	//   ....[76]....
        /*047c*/ 	.word	0xffffffff


	//   ....[77]....
        /*0480*/ 	.word	0xffffffff


	//   ....[78]....
        /*0484*/ 	.word	0xffffffff


	//   ....[79]....
        /*0488*/ 	.word	0xffffffff


	//   ....[80]....
        /*048c*/ 	.word	0xffffffff


	//   ....[81]....
        /*0490*/ 	.word	0xffffffff


	//   ....[82]....
        /*0494*/ 	.word	0xffffffff


	//   ....[83]....
        /*0498*/ 	.word	0xffffffff


	//   ....[84]....
        /*049c*/ 	.word	0xffffffff


	//   ....[85]....
        /*04a0*/ 	.word	0xffffffff


	//   ....[86]....
        /*04a4*/ 	.word	0xffffffff


	//   ....[87]....
        /*04a8*/ 	.word	0xffffffff


	//   ....[88]....
        /*04ac*/ 	.word	0xffffffff


	//   ....[89]....
        /*04b0*/ 	.word	0xffffffff


	//   ....[90]....
        /*04b4*/ 	.word	0xffffffff


	//   ....[91]....
        /*04b8*/ 	.word	0xffffffff


	//   ....[92]....
        /*04bc*/ 	.word	0xffffffff


	//   ....[93]....
        /*04c0*/ 	.word	0xffffffff


	//   ....[94]....
        /*04c4*/ 	.word	0xffffffff


	//   ....[95]....
        /*04c8*/ 	.word	0xffffffff


	//   ....[96]....
        /*04cc*/ 	.word	0xffffffff


	//   ....[97]....
        /*04d0*/ 	.word	0xffffffff


	//   ....[98]....
        /*04d4*/ 	.word	0xffffffff


	//   ....[99]....
        /*04d8*/ 	.word	0xffffffff


	//   ....[100]....
        /*04dc*/ 	.word	0xffffffff


	//   ....[101]....
        /*04e0*/ 	.word	0xffffffff


	//   ....[102]....
        /*04e4*/ 	.word	0xffffffff


	//   ....[103]....
        /*04e8*/ 	.word	0xffffffff


	//   ....[104]....
        /*04ec*/ 	.word	0xffffffff


	//   ....[105]....
        /*04f0*/ 	.word	0xffffffff


	//   ....[106]....
        /*04f4*/ 	.word	0xffffffff


	//   ....[107]....
        /*04f8*/ 	.word	0xffffffff


	//   ....[108]....
        /*04fc*/ 	.word	0xffffffff


	//   ....[109]....
        /*0500*/ 	.word	0xffffffff


	//   ....[110]....
        /*0504*/ 	.word	0xffffffff


	//   ....[111]....
        /*0508*/ 	.word	0xffffffff


	//   ....[112]....
        /*050c*/ 	.word	0xffffffff


	//   ....[113]....
        /*0510*/ 	.word	0xffffffff


	//   ....[114]....
        /*0514*/ 	.word	0xffffffff


	//   ....[115]....
        /*0518*/ 	.word	0xffffffff


	//   ....[116]....
        /*051c*/ 	.word	0xffffffff


	//   ....[117]....
        /*0520*/ 	.word	0xffffffff


	//   ....[118]....
        /*0524*/ 	.word	0xffffffff


	//   ....[119]....
        /*0528*/ 	.word	0xffffffff


	//   ....[120]....
        /*052c*/ 	.word	0xffffffff


	//   ....[121]....
        /*0530*/ 	.word	0xffffffff


	//   ....[122]....
        /*0534*/ 	.word	0xffffffff


	//   ....[123]....
        /*0538*/ 	.word	0xffffffff


	//   ....[124]....
        /*053c*/ 	.word	0xffffffff


	//   ....[125]....
        /*0540*/ 	.word	0xffffffff


	//   ....[126]....
        /*0544*/ 	.word	0xffffffff


	//   ....[127]....
        /*0548*/ 	.word	0xffffffff


	//   ....[128]....
        /*054c*/ 	.word	0xffffffff


	//   ....[129]....
        /*0550*/ 	.word	0xffffffff


	//   ....[130]....
        /*0554*/ 	.word	0xffffffff


	//   ....[131]....
        /*0558*/ 	.word	0xffffffff


	//   ....[132]....
        /*055c*/ 	.word	0xffffffff


	//   ....[133]....
        /*0560*/ 	.word	0xffffffff


	//   ....[134]....
        /*0564*/ 	.word	0xffffffff


	//   ....[135]....
        /*0568*/ 	.word	0xffffffff


	//   ....[136]....
        /*056c*/ 	.word	0xffffffff


	//   ....[137]....
        /*0570*/ 	.word	0xffffffff


	//   ....[138]....
        /*0574*/ 	.word	0xffffffff


	//   ....[139]....
        /*0578*/ 	.word	0xffffffff


	//   ....[140]....
        /*057c*/ 	.word	0xffffffff


	//   ....[141]....
        /*0580*/ 	.word	0xffffffff


	//   ....[142]....
        /*0584*/ 	.word	0xffffffff


	//   ....[143]....
        /*0588*/ 	.word	0xffffffff


	//   ....[144]....
        /*058c*/ 	.word	0xffffffff


	//   ....[145]....
        /*0590*/ 	.word	0xffffffff


	//   ....[146]....
        /*0594*/ 	.word	0xffffffff


	//   ....[147]....
        /*0598*/ 	.word	0xffffffff


	//   ....[148]....
        /*059c*/ 	.word	0xffffffff


	//   ....[149]....
        /*05a0*/ 	.word	0xffffffff


	//   ....[150]....
        /*05a4*/ 	.word	0xffffffff


	//   ....[151]....
        /*05a8*/ 	.word	0xffffffff


	//   ....[152]....
        /*05ac*/ 	.word	0xffffffff


	//   ....[153]....
        /*05b0*/ 	.word	0xffffffff


	//   ....[154]....
        /*05b4*/ 	.word	0xffffffff


	//   ....[155]....
        /*05b8*/ 	.word	0xffffffff


	//   ....[156]....
        /*05bc*/ 	.word	0xffffffff


	//   ....[157]....
        /*05c0*/ 	.word	0xffffffff


	//   ....[158]....
        /*05c4*/ 	.word	0xffffffff


	//   ....[159]....
        /*05c8*/ 	.word	0xffffffff


	//   ....[160]....
        /*05cc*/ 	.word	0xffffffff


	//   ....[161]....
        /*05d0*/ 	.word	0xffffffff


	//   ....[162]....
        /*05d4*/ 	.word	0xffffffff


	//   ....[163]....
        /*05d8*/ 	.word	0xffffffff


	//   ....[164]....
        /*05dc*/ 	.word	0xffffffff


	//   ....[165]....
        /*05e0*/ 	.word	0xffffffff


	//   ....[166]....
        /*05e4*/ 	.word	0xffffffff


	//   ....[167]....
        /*05e8*/ 	.word	0x0500000f


	//   ....[168]....
        /*05ec*/ 	.word	0x0500000f


	//   ....[169]....
        /*05f0*/ 	.word	0x0500000f


	//   ....[170]....
        /*05f4*/ 	.word	0x0500000f


	//   ....[171]....
        /*05f8*/ 	.word	0x0500000f


	//   ....[172]....
        /*05fc*/ 	.word	0x0500000f


	//   ....[173]....
        /*0600*/ 	.word	0x0500000f


	//   ....[174]....
        /*0604*/ 	.word	0x0500000f


	//   ....[175]....
        /*0608*/ 	.word	0x0500000f


	//   ....[176]....
        /*060c*/ 	.word	0x0500000f


	//   ....[177]....
        /*0610*/ 	.word	0x0500000f


	//   ....[178]....
        /*0614*/ 	.word	0x0500000f


	//   ....[179]....
        /*0618*/ 	.word	0x0500000f


	//   ....[180]....
        /*061c*/ 	.word	0x0500000f


	//   ....[181]....
        /*0620*/ 	.word	0x0500000f


	//   ....[182]....
        /*0624*/ 	.word	0x0500000f


	//   ....[183]....
        /*0628*/ 	.word	0x0500000f


	//   ....[184]....
        /*062c*/ 	.word	0x0500000f


	//   ....[185]....
        /*0630*/ 	.word	0x0500000f


	//   ....[186]....
        /*0634*/ 	.word	0x0500000f


	//   ....[187]....
        /*0638*/ 	.word	0x0500000f


	//   ....[188]....
        /*063c*/ 	.word	0x0500000f


	//   ....[189]....
        /*0640*/ 	.word	0x0500000f


	//   ....[190]....
        /*0644*/ 	.word	0x0500000f


	//   ....[191]....
        /*0648*/ 	.word	0x0500000f


	//   ....[192]....
        /*064c*/ 	.word	0x0500000f


	//   ....[193]....
        /*0650*/ 	.word	0x0500000f


	//   ....[194]....
        /*0654*/ 	.word	0x0500000f


	//   ....[195]....
        /*0658*/ 	.word	0x0500000f


	//   ....[196]....
        /*065c*/ 	.word	0x0500000f


	//   ....[197]....
        /*0660*/ 	.word	0x0500000f


	//   ....[198]....
        /*0664*/ 	.word	0x0500000f


	//   ....[199]....
        /*0668*/ 	.word	0x0500000f


	//   ....[200]....
        /*066c*/ 	.word	0x0500000f


	//   ....[201]....
        /*0670*/ 	.word	0x0500000f


	//   ....[202]....
        /*0674*/ 	.word	0x0500000f


	//   ....[203]....
        /*0678*/ 	.word	0x0500000f


	//   ....[204]....
        /*067c*/ 	.word	0x0500000f


	//   ....[205]....
        /*0680*/ 	.word	0x0500000f


	//   ....[206]....
        /*0684*/ 	.word	0x0500000f


	//   ....[207]....
        /*0688*/ 	.word	0x0500000f


	//   ....[208]....
        /*068c*/ 	.word	0x0500000f


	//   ....[209]....
        /*0690*/ 	.word	0x0500000f


	//   ....[210]....
        /*0694*/ 	.word	0x0500000f


	//   ....[211]....
        /*0698*/ 	.word	0x0500000f


	//   ....[212]....
        /*069c*/ 	.word	0x0500000f


	//   ....[213]....
        /*06a0*/ 	.word	0x0500000f


	//   ....[214]....
        /*06a4*/ 	.word	0x0500000f


	//   ....[215]....
        /*06a8*/ 	.word	0x0500000f


	//   ....[216]....
        /*06ac*/ 	.word	0x0500000f


	//   ....[217]....
        /*06b0*/ 	.word	0x0500000f


	//   ....[218]....
        /*06b4*/ 	.word	0x0500000f


	//   ....[219]....
        /*06b8*/ 	.word	0x0500000f


	//   ....[220]....
        /*06bc*/ 	.word	0x0500000f


	//   ....[221]....
        /*06c0*/ 	.word	0x0500000f


	//   ....[222]....
        /*06c4*/ 	.word	0x0500000f


	//   ....[223]....
        /*06c8*/ 	.word	0x0500000f


	//   ....[224]....
        /*06cc*/ 	.word	0x0500000f


	//   ....[225]....
        /*06d0*/ 	.word	0x0500000f


	//   ....[226]....
        /*06d4*/ 	.word	0x0500000f


	//   ....[227]....
        /*06d8*/ 	.word	0x0500000f


	//   ....[228]....
        /*06dc*/ 	.word	0x0500000f


	//   ....[229]....
        /*06e0*/ 	.word	0x0500000f


	//   ....[230]....
        /*06e4*/ 	.word	0x0500000f


	//   ....[231]....
        /*06e8*/ 	.word	0x0500000f


	//   ....[232]....
        /*06ec*/ 	.word	0x0500000f


	//   ....[233]....
        /*06f0*/ 	.word	0x0500000f


	//   ....[234]....
        /*06f4*/ 	.word	0x0500000f


	//   ....[235]....
        /*06f8*/ 	.word	0x0500000f


	//   ....[236]....
        /*06fc*/ 	.word	0x0500000f


	//   ....[237]....
        /*0700*/ 	.word	0x0500000f


	//   ....[238]....
        /*0704*/ 	.word	0x0500000f


	//   ....[239]....
        /*0708*/ 	.word	0x0500000f


	//   ....[240]....
        /*070c*/ 	.word	0x0500000f


	//   ....[241]....
        /*0710*/ 	.word	0x0500000f


	//   ....[242]....
        /*0714*/ 	.word	0x0500000f


	//   ....[243]....
        /*0718*/ 	.word	0x0500000f


	//   ....[244]....
        /*071c*/ 	.word	0x0500000f


	//   ....[245]....
        /*0720*/ 	.word	0x0500000f


	//   ....[246]....
        /*0724*/ 	.word	0x0500000f


	//   ....[247]....
        /*0728*/ 	.word	0x0500000f


	//   ....[248]....
        /*072c*/ 	.word	0x0500000f


	//   ....[249]....
        /*0730*/ 	.word	0x0500000f


	//   ....[250]....
        /*0734*/ 	.word	0x0500000f


	//   ....[251]....
        /*0738*/ 	.word	0x0500000f


	//   ....[252]....
        /*073c*/ 	.word	0x0500000f


	//   ....[253]....
        /*0740*/ 	.word	0x0500000f


	//   ....[254]....
        /*0744*/ 	.word	0x0500000f


	//   ....[255]....
        /*0748*/ 	.word	0x0500000f


	//   ....[0]....
        /*074c*/ 	.word	0x0500000f


	//   ....[1]....
        /*0750*/ 	.word	0x0500000f


	//   ....[2]....
        /*0754*/ 	.word	0x0500000f


	//   ....[3]....
        /*0758*/ 	.word	0x0500000f


	//   ....[4]....
        /*075c*/ 	.word	0x0500000f


	//   ....[5]....
        /*0760*/ 	.word	0x0500000f


	//   ....[6]....
        /*0764*/ 	.word	0x0500000f


	//   ....[7]....
        /*0768*/ 	.word	0x0500000f


	//   ....[8]....
        /*076c*/ 	.word	0x0500000f


	//   ....[9]....
        /*0770*/ 	.word	0x0500000f


	//   ....[10]....
        /*0774*/ 	.word	0x0500000f


	//   ....[11]....
        /*0778*/ 	.word	0x0500000f


	//   ....[12]....
        /*077c*/ 	.word	0x0500000f


	//   ....[13]....
        /*0780*/ 	.word	0x0500000f


	//   ....[14]....
        /*0784*/ 	.word	0x0500000f


	//   ....[15]....
        /*0788*/ 	.word	0x0500000f


	//   ....[16]....
        /*078c*/ 	.word	0x0500000f


	//   ....[17]....
        /*0790*/ 	.word	0x0500000f


	//   ....[18]....
        /*0794*/ 	.word	0x0500000f


	//----- nvinfo : EIATTR_COOP_GROUP_INSTR_OFFSETS
	.align		4
.L_1401:
        /*0798*/ 	.byte	0x04, 0x28
        /*079a*/ 	.short	(.L_1403 - .L_1402)


	//   ....[0]....
.L_1402:
        /*079c*/ 	.word	0x00000080


	//   ....[1]....
        /*07a0*/ 	.word	0x000000b0


	//   ....[2]....
        /*07a4*/ 	.word	0x000002d0


	//   ....[3]....
        /*07a8*/ 	.word	0x00000430


	//   ....[4]....
        /*07ac*/ 	.word	0x00000550


	//   ....[5]....
        /*07b0*/ 	.word	0x000006b0


	//   ....[6]....
        /*07b4*/ 	.word	0x00001590


	//   ....[7]....
        /*07b8*/ 	.word	0x00002450


	//   ....[8]....
        /*07bc*/ 	.word	0x00002550


	//   ....[9]....
        /*07c0*/ 	.word	0x00002870


	//   ....[10]....
        /*07c4*/ 	.word	0x00002a30


	//   ....[11]....
        /*07c8*/ 	.word	0x00004470


	//   ....[12]....
        /*07cc*/ 	.word	0x00004480


	//   ....[13]....
        /*07d0*/ 	.word	0x000044b0


	//   ....[14]....
        /*07d4*/ 	.word	0x000044d0


	//   ....[15]....
        /*07d8*/ 	.word	0x00005770


	//   ....[16]....
        /*07dc*/ 	.word	0x000057a0


	//   ....[17]....
        /*07e0*/ 	.word	0x00005880


	//   ....[18]....
        /*07e4*/ 	.word	0x00005890


	//   ....[19]....
        /*07e8*/ 	.word	0x00006730


	//   ....[20]....
        /*07ec*/ 	.word	0x00006740


	//   ....[21]....
        /*07f0*/ 	.word	0x00006750


	//   ....[22]....
        /*07f4*/ 	.word	0x000067a0


	//   ....[23]....
        /*07f8*/ 	.word	0x00006d40


	//   ....[24]....
        /*07fc*/ 	.word	0x00006d80


	//   ....[25]....
        /*0800*/ 	.word	0x00006db0


	//   ....[26]....
        /*0804*/ 	.word	0x00006df0


	//   ....[27]....
        /*0808*/ 	.word	0x00006e20


	//   ....[28]....
        /*080c*/ 	.word	0x00006e40


	//   ....[29]....
        /*0810*/ 	.word	0x00006e60


	//   ....[30]....
        /*0814*/ 	.word	0x00006e80


	//   ....[31]....
        /*0818*/ 	.word	0x00007250


	//   ....[32]....
        /*081c*/ 	.word	0x00007280


	//   ....[33]....
        /*0820*/ 	.word	0x000074f0


	//   ....[34]....
        /*0824*/ 	.word	0x00007500


	//   ....[35]....
        /*0828*/ 	.word	0x00007f50


	//   ....[36]....
        /*082c*/ 	.word	0x00007f80


	//   ....[37]....
        /*0830*/ 	.word	0x00007fc0


	//   ....[38]....
        /*0834*/ 	.word	0x00007ff0


	//   ....[39]....
        /*0838*/ 	.word	0x00008010


	//   ....[40]....
        /*083c*/ 	.word	0x00008020


	//   ....[41]....
        /*0840*/ 	.word	0x00008030


	//   ....[42]....
        /*0844*/ 	.word	0x00008050


	//   ....[43]....
        /*0848*/ 	.word	0x000081a0


	//   ....[44]....
        /*084c*/ 	.word	0x000083d0


	//   ....[45]....
        /*0850*/ 	.word	0x00008400


	//   ....[46]....
        /*0854*/ 	.word	0x00008430


	//   ....[47]....
        /*0858*/ 	.word	0x00008460


	//   ....[48]....
        /*085c*/ 	.word	0x00008490


	//   ....[49]....
        /*0860*/ 	.word	0x000084c0


	//   ....[50]....
        /*0864*/ 	.word	0x00008630


	//   ....[51]....
        /*0868*/ 	.word	0x00008660


	//   ....[52]....
        /*086c*/ 	.word	0x00008690


	//   ....[53]....
        /*0870*/ 	.word	0x000086c0


	//   ....[54]....
        /*0874*/ 	.word	0x000086f0


	//   ....[55]....
        /*0878*/ 	.word	0x00008720


	//   ....[56]....
        /*087c*/ 	.word	0x000087b0


	//   ....[57]....
        /*0880*/ 	.word	0x000087e0


	//   ....[58]....
        /*0884*/ 	.word	0x000087f0


	//   ....[59]....
        /*0888*/ 	.word	0x00008890


	//   ....[60]....
        /*088c*/ 	.word	0x0000a260


	//   ....[61]....
        /*0890*/ 	.word	0x0000a280


	//   ....[62]....
        /*0894*/ 	.word	0x0000a310


	//   ....[63]....
        /*0898*/ 	.word	0x0000a330


	//   ....[64]....
        /*089c*/ 	.word	0x0000a3b0


	//   ....[65]....
        /*08a0*/ 	.word	0x0000a3d0


	//   ....[66]....
        /*08a4*/ 	.word	0x0000a450


	//   ....[67]....
        /*08a8*/ 	.word	0x0000a470


	//   ....[68]....
        /*08ac*/ 	.word	0x0000a4f0


	//   ....[69]....
        /*08b0*/ 	.word	0x0000a510


	//   ....[70]....
        /*08b4*/ 	.word	0x0000a590


	//   ....[71]....
        /*08b8*/ 	.word	0x0000a5b0


	//   ....[72]....
        /*08bc*/ 	.word	0x0000a630


	//   ....[73]....
        /*08c0*/ 	.word	0x0000a650


	//   ....[74]....
        /*08c4*/ 	.word	0x0000a660


	//   ....[75]....
        /*08c8*/ 	.word	0x0000a670


	//   ....[76]....
        /*08cc*/ 	.word	0x0000af40


	//   ....[77]....
        /*08d0*/ 	.word	0x0000af70


	//   ....[78]....
        /*08d4*/ 	.word	0x0000b010


	//   ....[79]....
        /*08d8*/ 	.word	0x0000b030


	//   ....[80]....
        /*08dc*/ 	.word	0x0000b0b0


	//   ....[81]....
        /*08e0*/ 	.word	0x0000b0d0


	//   ....[82]....
        /*08e4*/ 	.word	0x0000b150


	//   ....[83]....
        /*08e8*/ 	.word	0x0000b170


	//   ....[84]....
        /*08ec*/ 	.word	0x0000b1f0


	//   ....[85]....
        /*08f0*/ 	.word	0x0000b210


	//   ....[86]....
        /*08f4*/ 	.word	0x0000b290


	//   ....[87]....
        /*08f8*/ 	.word	0x0000b2b0


	//   ....[88]....
        /*08fc*/ 	.word	0x0000b330


	//   ....[89]....
        /*0900*/ 	.word	0x0000b350


	//   ....[90]....
        /*0904*/ 	.word	0x0000b360


	//   ....[91]....
        /*0908*/ 	.word	0x0000b3d0


	//   ....[92]....
        /*090c*/ 	.word	0x0000b420


	//   ....[93]....
        /*0910*/ 	.word	0x0000b450


	//   ....[94]....
        /*0914*/ 	.word	0x0000b4e0


	//   ....[95]....
        /*0918*/ 	.word	0x0000b4f0


	//   ....[96]....
        /*091c*/ 	.word	0x0000b560


	//   ....[97]....
        /*0920*/ 	.word	0x0000b570


	//   ....[98]....
        /*0924*/ 	.word	0x0000b5b0


	//   ....[99]....
        /*0928*/ 	.word	0x0000b5d0


	//   ....[100]....
        /*092c*/ 	.word	0x0000bd20


	//   ....[101]....
        /*0930*/ 	.word	0x0000bd50


	//   ....[102]....
        /*0934*/ 	.word	0x0000bda0


	//   ....[103]....
        /*0938*/ 	.word	0x0000bdb0


	//   ....[104]....
        /*093c*/ 	.word	0x0000bdf0


	//   ....[105]....
        /*0940*/ 	.word	0x0000be00


	//   ....[106]....
        /*0944*/ 	.word	0x0000be40


	//   ....[107]....
        /*0948*/ 	.word	0x0000be50


	//   ....[108]....
        /*094c*/ 	.word	0x0000be90


	//   ....[109]....
        /*0950*/ 	.word	0x0000bea0


	//   ....[110]....
        /*0954*/ 	.word	0x0000bee0


	//   ....[111]....
        /*0958*/ 	.word	0x0000bef0


	//   ....[112]....
        /*095c*/ 	.word	0x0000bf30


	//   ....[113]....
        /*0960*/ 	.word	0x0000bf40


	//   ....[114]....
        /*0964*/ 	.word	0x0000bf50


	//   ....[115]....
        /*0968*/ 	.word	0x0000bf90


	//   ....[116]....
        /*096c*/ 	.word	0x0000c240


	//   ....[117]....
        /*0970*/ 	.word	0x0000c270


	//   ....[118]....
        /*0974*/ 	.word	0x0000c2d0


	//   ....[119]....
        /*0978*/ 	.word	0x0000c2e0


	//   ....[120]....
        /*097c*/ 	.word	0x0000c330


	//   ....[121]....
        /*0980*/ 	.word	0x0000c340


	//   ....[122]....
        /*0984*/ 	.word	0x0000c390


	//   ....[123]....
        /*0988*/ 	.word	0x0000c3a0


	//   ....[124]....
        /*098c*/ 	.word	0x0000c3f0


	//   ....[125]....
        /*0990*/ 	.word	0x0000c400


	//   ....[126]....
        /*0994*/ 	.word	0x0000c450


	//   ....[127]....
        /*0998*/ 	.word	0x0000c460


	//   ....[128]....
        /*099c*/ 	.word	0x0000c4b0


	//   ....[129]....
        /*09a0*/ 	.word	0x0000c4c0


	//   ....[130]....
        /*09a4*/ 	.word	0x0000c4d0


	//   ....[131]....
        /*09a8*/ 	.word	0x0000c510


	//   ....[132]....
        /*09ac*/ 	.word	0x0000cab0


	//   ....[133]....
        /*09b0*/ 	.word	0x0000caf0


	//   ....[134]....
        /*09b4*/ 	.word	0x0000cb30


	//   ....[135]....
        /*09b8*/ 	.word	0x0000cb70


	//   ....[136]....
        /*09bc*/ 	.word	0x0000cb90


	//   ....[137]....
        /*09c0*/ 	.word	0x0000cbd0


	//   ....[138]....
        /*09c4*/ 	.word	0x0000cbf0


	//   ....[139]....
        /*09c8*/ 	.word	0x0000cc30


	//   ....[140]....
        /*09cc*/ 	.word	0x0000cc50


	//   ....[141]....
        /*09d0*/ 	.word	0x0000cc90


	//   ....[142]....
        /*09d4*/ 	.word	0x0000ccb0


	//   ....[143]....
        /*09d8*/ 	.word	0x0000ccf0


	//   ....[144]....
        /*09dc*/ 	.word	0x0000cd10


	//   ....[145]....
        /*09e0*/ 	.word	0x0000cd50


	//   ....[146]....
        /*09e4*/ 	.word	0x0000cd70


	//   ....[147]....
        /*09e8*/ 	.word	0x0000cd80


	//   ....[148]....
        /*09ec*/ 	.word	0x0000d140


	//   ....[149]....
        /*09f0*/ 	.word	0x0000d170


	//   ....[150]....
        /*09f4*/ 	.word	0x0000d1d0


	//   ....[151]....
        /*09f8*/ 	.word	0x0000d200


	//   ....[152]....
        /*09fc*/ 	.word	0x0000d230


	//   ....[153]....
        /*0a00*/ 	.word	0x0000d260


	//   ....[154]....
        /*0a04*/ 	.word	0x0000d290


	//   ....[155]....
        /*0a08*/ 	.word	0x0000d2c0


	//   ....[156]....
        /*0a0c*/ 	.word	0x0000d460


	//   ....[157]....
        /*0a10*/ 	.word	0x0000d490


	//   ....[158]....
        /*0a14*/ 	.word	0x0000d4c0


	//   ....[159]....
        /*0a18*/ 	.word	0x0000d4f0


	//   ....[160]....
        /*0a1c*/ 	.word	0x0000d520


	//   ....[161]....
        /*0a20*/ 	.word	0x0000d550


	//   ....[162]....
        /*0a24*/ 	.word	0x0000d610


	//   ....[163]....
        /*0a28*/ 	.word	0x0000d630


	//   ....[164]....
        /*0a2c*/ 	.word	0x0000d640


	//   ....[165]....
        /*0a30*/ 	.word	0x0000d6a0


	//   ....[166]....
        /*0a34*/ 	.word	0x0000dcc0


	//   ....[167]....
        /*0a38*/ 	.word	0x0000e1a0


	//   ....[168]....
        /*0a3c*/ 	.word	0x0000e290


	//   ....[169]....
        /*0a40*/ 	.word	0x0000e330


	//   ....[170]....
        /*0a44*/ 	.word	0x0000e390


	//   ....[171]....
        /*0a48*/ 	.word	0x0000e490


	//   ....[172]....
        /*0a4c*/ 	.word	0x0000e4f0


	//   ....[173]....
        /*0a50*/ 	.word	0x0000e5e0


	//   ....[174]....
        /*0a54*/ 	.word	0x0000e650


	//   ....[175]....
        /*0a58*/ 	.word	0x0000e740


	//   ....[176]....
        /*0a5c*/ 	.word	0x0000e7b0


	//   ....[177]....
        /*0a60*/ 	.word	0x0000e8a0


	//   ....[178]....
        /*0a64*/ 	.word	0x0000e910


	//   ....[179]....
        /*0a68*/ 	.word	0x0000ea00


	//   ....[180]....
        /*0a6c*/ 	.word	0x0000ea70


	//   ....[181]....
        /*0a70*/ 	.word	0x0000eb60


	//   ....[182]....
        /*0a74*/ 	.word	0x0000ebd0


	//   ....[183]....
        /*0a78*/ 	.word	0x0000ec70


	//   ....[184]....
        /*0a7c*/ 	.word	0x0000ed60


	//   ....[185]....
        /*0a80*/ 	.word	0x0000edd0


	//   ....[186]....
        /*0a84*/ 	.word	0x0000ee30


	//   ....[187]....
        /*0a88*/ 	.word	0x0000ef20


	//   ....[188]....
        /*0a8c*/ 	.word	0x0000ef80


	//   ....[189]....
        /*0a90*/ 	.word	0x0000f080


	//   ....[190]....
        /*0a94*/ 	.word	0x0000f0e0


	//   ....[191]....
        /*0a98*/ 	.word	0x0000f1e0


	//   ....[192]....
        /*0a9c*/ 	.word	0x0000f240


	//   ....[193]....
        /*0aa0*/ 	.word	0x0000f340


	//   ....[194]....
        /*0aa4*/ 	.word	0x0000f3a0


	//   ....[195]....
        /*0aa8*/ 	.word	0x0000f4a0


	//   ....[196]....
        /*0aac*/ 	.word	0x0000f500


	//   ....[197]....
        /*0ab0*/ 	.word	0x0000f600


	//   ....[198]....
        /*0ab4*/ 	.word	0x0000f660


	//   ....[199]....
        /*0ab8*/ 	.word	0x0000f710


	//   ....[200]....
        /*0abc*/ 	.word	0x0000f7d0


	//   ....[201]....
        /*0ac0*/ 	.word	0x0000f890


	//   ....[202]....
        /*0ac4*/ 	.word	0x0000f8f0


	//   ....[203]....
        /*0ac8*/ 	.word	0x0000f9f0


	//   ....[204]....
        /*0acc*/ 	.word	0x0000fa50


	//   ....[205]....
        /*0ad0*/ 	.word	0x0000fb20


	//   ....[206]....
        /*0ad4*/ 	.word	0x0000fb80


	//   ....[207]....
        /*0ad8*/ 	.word	0x0000fc40


	//   ....[208]....
        /*0adc*/ 	.word	0x0000fd80


	//   ....[209]....
        /*0ae0*/ 	.word	0x0000fe20


	//   ....[210]....
        /*0ae4*/ 	.word	0x0000fe90


	//   ....[211]....
        /*0ae8*/ 	.word	0x0000ff40


	//   ....[212]....
        /*0aec*/ 	.word	0x0000ffa0


	//   ....[213]....
        /*0af0*/ 	.word	0x00010050


	//   ....[214]....
        /*0af4*/ 	.word	0x000100b0


	//   ....[215]....
        /*0af8*/ 	.word	0x00010160


	//   ....[216]....
        /*0afc*/ 	.word	0x000101c0


	//   ....[217]....
        /*0b00*/ 	.word	0x00010270


	//   ....[218]....
        /*0b04*/ 	.word	0x000102d0


	//   ....[219]....
        /*0b08*/ 	.word	0x00010380


	//   ....[220]....
        /*0b0c*/ 	.word	0x000103e0


	//   ....[221]....
        /*0b10*/ 	.word	0x00010490


	//   ....[222]....
        /*0b14*/ 	.word	0x000104f0


	//   ....[223]....
        /*0b18*/ 	.word	0x000105a0


	//   ....[224]....
        /*0b1c*/ 	.word	0x00010690


	//   ....[225]....
        /*0b20*/ 	.word	0x00010740


	//   ....[226]....
        /*0b24*/ 	.word	0x000107a0


	//   ....[227]....
        /*0b28*/ 	.word	0x00010860


	//   ....[228]....
        /*0b2c*/ 	.word	0x000108c0


	//   ....[229]....
        /*0b30*/ 	.word	0x00010980


	//   ....[230]....
        /*0b34*/ 	.word	0x000109e0


	//   ....[231]....
        /*0b38*/ 	.word	0x00010aa0


	//   ....[232]....
        /*0b3c*/ 	.word	0x00010b00


	//   ....[233]....
        /*0b40*/ 	.word	0x00010bc0


	//   ....[234]....
        /*0b44*/ 	.word	0x00010c20


	//   ....[235]....
        /*0b48*/ 	.word	0x00010ce0


	//   ....[236]....
        /*0b4c*/ 	.word	0x00010d40


	//   ....[237]....
        /*0b50*/ 	.word	0x00010e00


	//   ....[238]....
        /*0b54*/ 	.word	0x00010e60


	//   ....[239]....
        /*0b58*/ 	.word	0x00010f10


	//   ....[240]....
        /*0b5c*/ 	.word	0x00011000


	//   ....[241]....
        /*0b60*/ 	.word	0x000110a0


	//   ....[242]....
        /*0b64*/ 	.word	0x00011140


	//   ....[243]....
        /*0b68*/ 	.word	0x000111f0


	//   ....[244]....
        /*0b6c*/ 	.word	0x00011250


	//   ....[245]....
        /*0b70*/ 	.word	0x00011300


	//   ....[246]....
        /*0b74*/ 	.word	0x00011360


	//   ....[247]....
        /*0b78*/ 	.word	0x00011410


	//   ....[248]....
        /*0b7c*/ 	.word	0x00011470


	//   ....[249]....
        /*0b80*/ 	.word	0x00011520


	//   ....[250]....
        /*0b84*/ 	.word	0x00011580


	//   ....[251]....
        /*0b88*/ 	.word	0x00011630


	//   ....[252]....
        /*0b8c*/ 	.word	0x00011690


	//   ....[253]....
        /*0b90*/ 	.word	0x00011740


	//   ....[254]....
        /*0b94*/ 	.word	0x000117a0


	//   ....[255]....
        /*0b98*/ 	.word	0x00011840


	//   ....[0]....
        /*0b9c*/ 	.word	0x000118d0


	//   ....[1]....
        /*0ba0*/ 	.word	0x00011970


	//   ....[2]....
        /*0ba4*/ 	.word	0x00011af0


	//   ....[3]....
        /*0ba8*/ 	.word	0x00011b60


	//   ....[4]....
        /*0bac*/ 	.word	0x00011bd0


	//   ....[5]....
        /*0bb0*/ 	.word	0x00011c40


	//   ....[6]....
        /*0bb4*/ 	.word	0x00011cb0


	//   ....[7]....
        /*0bb8*/ 	.word	0x00011d30


	//   ....[8]....
        /*0bbc*/ 	.word	0x00011db0


	//   ....[9]....
        /*0bc0*/ 	.word	0x00011e40


	//   ....[10]....
        /*0bc4*/ 	.word	0x00011eb0


	//   ....[11]....
        /*0bc8*/ 	.word	0x00011f20


	//   ....[12]....
        /*0bcc*/ 	.word	0x00011f90


	//   ....[13]....
        /*0bd0*/ 	.word	0x00012010


	//   ....[14]....
        /*0bd4*/ 	.word	0x00012080


	//   ....[15]....
        /*0bd8*/ 	.word	0x00012120


	//   ....[16]....
        /*0bdc*/ 	.word	0x00012170


	//   ....[17]....
        /*0be0*/ 	.word	0x00012200


	//   ....[18]....
        /*0be4*/ 	.word	0x00012330


	//----- nvinfo : EIATTR_REG_RECONFIG
	.align		4
.L_1403:
        /*0be8*/ 	.byte	0x01, 0x54
	.zero		2


	//----- nvinfo : EIATTR_SYSCALL_OFFSETS
	.align		4
        /*0bec*/ 	.byte	0x04, 0x46
        /*0bee*/ 	.short	(.L_1405 - .L_1404)


	//   ....[0]....
.L_1404:
        /*0bf0*/ 	.word	0x00001740


	//   ....[1]....
        /*0bf4*/ 	.word	0x000098a0


	//   ....[2]....
        /*0bf8*/ 	.word	0x000099f0


	//   ....[3]....
        /*0bfc*/ 	.word	0x00009ae0


	//   ....[4]....
        /*0c00*/ 	.word	0x0000aa80


	//----- nvinfo : EIATTR_MBARRIER_INSTR_OFFSETS
	.align		4
.L_1405:
        /*0c04*/ 	.byte	0x04, 0x39
        /*0c06*/ 	.short	(.L_1407 - .L_1406)


	//   ....[0]....
.L_1406:
        /*0c08*/ 	.word	0x00000180
        /*0c0c*/ 	.word	0x000000ff
        /*0c10*/ 	.word	0x00016800
        /*0c14*/ 	.short	0x0100
        /*0c16*/ 	.byte	0x08
	.zero		1


	//   ....[1]....
        /*0c18*/ 	.word	0x00000190
        /*0c1c*/ 	.word	0x000000ff
        /*0c20*/ 	.word	0x00016820
        /*0c24*/ 	.short	0x0100
        /*0c26*/ 	.byte	0x08
	.zero		1


	//   ....[2]....
        /*0c28*/ 	.word	0x00000280
        /*0c2c*/ 	.word	0x000000ff
        /*0c30*/ 	.word	0x00016830
        /*0c34*/ 	.short	0x0100
        /*0c36*/ 	.byte	0x08
	.zero		1


	//   ....[3]....
        /*0c38*/ 	.word	0x00000290
        /*0c3c*/ 	.word	0x000000ff
        /*0c40*/ 	.word	0x00016840
        /*0c44*/ 	.short	0x0100
        /*0c46*/ 	.byte	0x08
	.zero		1


	//   ....[4]....
        /*0c48*/ 	.word	0x000002a0
        /*0c4c*/ 	.word	0x000000ff
        /*0c50*/ 	.word	0x00016838
        /*0c54*/ 	.short	0x0100
        /*0c56*/ 	.byte	0x08
	.zero		1


	//   ....[5]....
        /*0c58*/ 	.word	0x000002b0
        /*0c5c*/ 	.word	0x000000ff
        /*0c60*/ 	.word	0x00016848
        /*0c64*/ 	.short	0x0100
        /*0c66*/ 	.byte	0x08
	.zero		1


	//   ....[6]....
        /*0c68*/ 	.word	0x000003e0
        /*0c6c*/ 	.word	0x000000ff
        /*0c70*/ 	.word	0x00016850
        /*0c74*/ 	.short	0x0100
        /*0c76*/ 	.byte	0x08
	.zero		1


	//   ....[7]....
        /*0c78*/ 	.word	0x000003f0
        /*0c7c*/ 	.word	0x000000ff
        /*0c80*/ 	.word	0x00016860
        /*0c84*/ 	.short	0x0100
        /*0c86*/ 	.byte	0x08
	.zero		1


	//   ....[8]....
        /*0c88*/ 	.word	0x00000400
        /*0c8c*/ 	.word	0x000000ff
        /*0c90*/ 	.word	0x00016858
        /*0c94*/ 	.short	0x0100
        /*0c96*/ 	.byte	0x08
	.zero		1


	//   ....[9]....
        /*0c98*/ 	.word	0x00000410
        /*0c9c*/ 	.word	0x000000ff
        /*0ca0*/ 	.word	0x00016868
        /*0ca4*/ 	.short	0x0100
        /*0ca6*/ 	.byte	0x08
	.zero		1


	//   ....[10]....
        /*0ca8*/ 	.word	0x00000500
        /*0cac*/ 	.word	0x000000ff
        /*0cb0*/ 	.word	0x00016870
        /*0cb4*/ 	.short	0x0100
        /*0cb6*/ 	.byte	0x06
	.zero		1


	//   ....[11]....
        /*0cb8*/ 	.word	0x00000510
        /*0cbc*/ 	.word	0x000000ff
        /*0cc0*/ 	.word	0x00016880
        /*0cc4*/ 	.short	0x0100
        /*0cc6*/ 	.byte	0x06
	.zero		1


	//   ....[12]....
        /*0cc8*/ 	.word	0x00000520
        /*0ccc*/ 	.word	0x000000ff
        /*0cd0*/ 	.word	0x00016878
        /*0cd4*/ 	.short	0x0100
        /*0cd6*/ 	.byte	0x06
	.zero		1


	//   ....[13]....
        /*0cd8*/ 	.word	0x00000530
        /*0cdc*/ 	.word	0x000000ff
        /*0ce0*/ 	.word	0x00016888
        /*0ce4*/ 	.short	0x0100
        /*0ce6*/ 	.byte	0x06
	.zero		1


	//   ....[14]....
        /*0ce8*/ 	.word	0x00000660
        /*0cec*/ 	.word	0x000000ff
        /*0cf0*/ 	.word	0x00016890
        /*0cf4*/ 	.short	0x0100
        /*0cf6*/ 	.byte	0x08
	.zero		1


	//   ....[15]....
        /*0cf8*/ 	.word	0x00000670
        /*0cfc*/ 	.word	0x000000ff
        /*0d00*/ 	.word	0x000168a0
        /*0d04*/ 	.short	0x0100
        /*0d06*/ 	.byte	0x08
	.zero		1


	//   ....[16]....
        /*0d08*/ 	.word	0x00000680
        /*0d0c*/ 	.word	0x000000ff
        /*0d10*/ 	.word	0x00016898
        /*0d14*/ 	.short	0x0100
        /*0d16*/ 	.byte	0x08
	.zero		1


	//   ....[17]....
        /*0d18*/ 	.word	0x00000690
        /*0d1c*/ 	.word	0x000000ff
        /*0d20*/ 	.word	0x000168a8
        /*0d24*/ 	.short	0x0100
        /*0d26*/ 	.byte	0x08
	.zero		1


	//   ....[18]....
        /*0d28*/ 	.word	0x000007c0
        /*0d2c*/ 	.word	0x000000ff
        /*0d30*/ 	.word	0x000168b0
        /*0d34*/ 	.short	0x0100
        /*0d36*/ 	.byte	0x08
	.zero		1


	//   ....[19]....
        /*0d38*/ 	.word	0x000007d0
        /*0d3c*/ 	.word	0x000000ff
        /*0d40*/ 	.word	0x000168c0
        /*0d44*/ 	.short	0x0100
        /*0d46*/ 	.byte	0x08
	.zero		1


	//   ....[20]....
        /*0d48*/ 	.word	0x000007e0
        /*0d4c*/ 	.word	0x000000ff
        /*0d50*/ 	.word	0x000168b8
        /*0d54*/ 	.short	0x0100
        /*0d56*/ 	.byte	0x08
	.zero		1


	//   ....[21]....
        /*0d58*/ 	.word	0x000007f0
        /*0d5c*/ 	.word	0x000000ff
        /*0d60*/ 	.word	0x000168c8
        /*0d64*/ 	.short	0x0100
        /*0d66*/ 	.byte	0x08
	.zero		1


	//   ....[22]....
        /*0d68*/ 	.word	0x000017b0
        /*0d6c*/ 	.word	0x000000ff
        /*0d70*/ 	.word	0x00016800
        /*0d74*/ 	.short	0x010a
        /*0d76*/ 	.byte	0x2b
	.zero		1


	//   ....[23]....
        /*0d78*/ 	.word	0x00001830
        /*0d7c*/ 	.word	0x00000004
        /*0d80*/ 	.word	0x00016830
        /*0d84*/ 	.short	0x010a
        /*0d86*/ 	.byte	0x3f
	.zero		1


	//   ....[24]....
        /*0d88*/ 	.word	0x00001880
        /*0d8c*/ 	.word	0x00000004
        /*0d90*/ 	.word	0x00016830
        /*0d94*/ 	.short	0x010a
        /*0d96*/ 	.byte	0x3f
	.zero		1


	//   ....[25]....
        /*0d98*/ 	.word	0x00002990
        /*0d9c*/ 	.word	0x000000ff
        /*0da0*/ 	.word	0x00000000
        /*0da4*/ 	.short	0x0101
        /*0da6*/ 	.byte	0x06
	.zero		1


	//   ....[26]....
        /*0da8*/ 	.word	0x00003930
        /*0dac*/ 	.word	0x000000ff
        /*0db0*/ 	.word	0x00016830
        /*0db4*/ 	.short	0x010a
        /*0db6*/ 	.byte	0x0a
	.zero		1


	//   ....[27]....
        /*0db8*/ 	.word	0x00003970
        /*0dbc*/ 	.word	0x000000ff
        /*0dc0*/ 	.word	0x00016830
        /*0dc4*/ 	.short	0x010a
        /*0dc6*/ 	.byte	0x0a
	.zero		1


	//   ....[28]....
        /*0dc8*/ 	.word	0x00003bf0
        /*0dcc*/ 	.word	0x000000ff
        /*0dd0*/ 	.word	0x00016850
        /*0dd4*/ 	.short	0x010a
        /*0dd6*/ 	.byte	0x0a
	.zero		1


	//   ....[29]....
        /*0dd8*/ 	.word	0x00003c30
        /*0ddc*/ 	.word	0x000000ff
        /*0de0*/ 	.word	0x00016850
        /*0de4*/ 	.short	0x010a
        /*0de6*/ 	.byte	0x0a
	.zero		1


	//   ....[30]....
        /*0de8*/ 	.word	0x00004100
        /*0dec*/ 	.word	0x000000ff
        /*0df0*/ 	.word	0x00000000
        /*0df4*/ 	.short	0x0101
        /*0df6*/ 	.byte	0x07
	.zero		1


	//   ....[31]....
        /*0df8*/ 	.word	0x000052b0
        /*0dfc*/ 	.word	0x000000ff
        /*0e00*/ 	.word	0x00000000
        /*0e04*/ 	.short	0x0101
        /*0e06*/ 	.byte	0x06
	.zero		1


	//   ....[32]....
        /*0e08*/ 	.word	0x000056e0
        /*0e0c*/ 	.word	0x000000ff
        /*0e10*/ 	.word	0x00016850
        /*0e14*/ 	.short	0x010a
        /*0e16*/ 	.byte	0x05
	.zero		1


	//   ....[33]....
        /*0e18*/ 	.word	0x00005720
        /*0e1c*/ 	.word	0x000000ff
        /*0e20*/ 	.word	0x00016850
        /*0e24*/ 	.short	0x010a
        /*0e26*/ 	.byte	0x05
	.zero		1


	//   ....[34]....
        /*0e28*/ 	.word	0x00005cf0
        /*0e2c*/ 	.word	0x000000ff
        /*0e30*/ 	.word	0x00000000
        /*0e34*/ 	.short	0x0101
        /*0e36*/ 	.byte	0x04
	.zero		1


	//   ....[35]....
        /*0e38*/ 	.word	0x00006e30
        /*0e3c*/ 	.word	0x00000000
        /*0e40*/ 	.word	0x00000000
        /*0e44*/ 	.short	0x0101
        /*0e46*/ 	.byte	0x3f
	.zero		1


	//   ....[36]....
        /*0e48*/ 	.word	0x00007260
        /*0e4c*/ 	.word	0x00000004
        /*0e50*/ 	.word	0x00000000
        /*0e54*/ 	.short	0x0101
        /*0e56*/ 	.byte	0x3f
	.zero		1


	//   ....[37]....
        /*0e58*/ 	.word	0x00009fe0
        /*0e5c*/ 	.word	0x00000003
        /*0e60*/ 	.word	0x00016840
        /*0e64*/ 	.short	0x010a
        /*0e66*/ 	.byte	0x3f
	.zero		1


	//   ....[38]....
        /*0e68*/ 	.word	0x0000a770
        /*0e6c*/ 	.word	0x00000003
        /*0e70*/ 	.word	0x00016830
        /*0e74*/ 	.short	0x0107
        /*0e76*/ 	.byte	0x3f
	.zero		1


	//   ....[39]....
        /*0e78*/ 	.word	0x0000a840
        /*0e7c*/ 	.word	0x00000003
        /*0e80*/ 	.word	0x00016830
        /*0e84*/ 	.short	0x0101
        /*0e86*/ 	.byte	0x3f
	.zero		1


	//   ....[40]....
        /*0e88*/ 	.word	0x0000b670
        /*0e8c*/ 	.word	0x00000016
        /*0e90*/ 	.word	0x00016800
        /*0e94*/ 	.short	0x0107
        /*0e96*/ 	.byte	0x3f
	.zero		1


	//   ....[41]....
        /*0e98*/ 	.word	0x0000b760
        /*0e9c*/ 	.word	0x00000016
        /*0ea0*/ 	.word	0x00016800
        /*0ea4*/ 	.short	0x0101
        /*0ea6*/ 	.byte	0x3f
	.zero		1


	//   ....[42]....
        /*0ea8*/ 	.word	0x0000b780
        /*0eac*/ 	.word	0x00000016
        /*0eb0*/ 	.word	0x00016820
        /*0eb4*/ 	.short	0x010a
        /*0eb6*/ 	.byte	0x3f
	.zero		1


	//   ....[43]....
        /*0eb8*/ 	.word	0x0000bb30
        /*0ebc*/ 	.word	0x00000005
        /*0ec0*/ 	.word	0x00016840
        /*0ec4*/ 	.short	0x010a
        /*0ec6*/ 	.byte	0x3f
	.zero		1


	//   ....[44]....
        /*0ec8*/ 	.word	0x0000c010
        /*0ecc*/ 	.word	0x00000005
        /*0ed0*/ 	.word	0x00016830
        /*0ed4*/ 	.short	0x0107
        /*0ed6*/ 	.byte	0x3f
	.zero		1


	//   ....[45]....
        /*0ed8*/ 	.word	0x0000c0d0
        /*0edc*/ 	.word	0x00000005
        /*0ee0*/ 	.word	0x00016830
        /*0ee4*/ 	.short	0x0101
        /*0ee6*/ 	.byte	0x3f
	.zero		1


	//   ....[46]....
        /*0ee8*/ 	.word	0x0000c130
        /*0eec*/ 	.word	0x00000005
        /*0ef0*/ 	.word	0x00016860
        /*0ef4*/ 	.short	0x010a
        /*0ef6*/ 	.byte	0x3f
	.zero		1


	//   ....[47]....
        /*0ef8*/ 	.word	0x0000c600
        /*0efc*/ 	.word	0x00000005
        /*0f00*/ 	.word	0x00016850
        /*0f04*/ 	.short	0x0107
        /*0f06*/ 	.byte	0x3f
	.zero		1


	//   ....[48]....
        /*0f08*/ 	.word	0x0000c780
        /*0f0c*/ 	.word	0x00000005
        /*0f10*/ 	.word	0x00016850
        /*0f14*/ 	.short	0x0101
        /*0f16*/ 	.byte	0x3f
	.zero		1


	//   ....[49]....
        /*0f18*/ 	.word	0x0000c9a0
        /*0f1c*/ 	.word	0x00000000
        /*0f20*/ 	.word	0x00016860
        /*0f24*/ 	.short	0x010a
        /*0f26*/ 	.byte	0x3f
	.zero		1


	//   ....[50]....
        /*0f28*/ 	.word	0x0000ce30
        /*0f2c*/ 	.word	0x00000000
        /*0f30*/ 	.word	0x00016850
        /*0f34*/ 	.short	0x0107
        /*0f36*/ 	.byte	0x3f
	.zero		1


	//   ....[51]....
        /*0f38*/ 	.word	0x0000cf00
        /*0f3c*/ 	.word	0x00000000
        /*0f40*/ 	.word	0x00016850
        /*0f44*/ 	.short	0x0101
        /*0f46*/ 	.byte	0x3f
	.zero		1


	//   ....[52]....
        /*0f48*/ 	.word	0x0000dc40
        /*0f4c*/ 	.word	0x00000005
        /*0f50*/ 	.word	0x00016820
        /*0f54*/ 	.short	0x010a
        /*0f56*/ 	.byte	0x3f
	.zero		1


	//   ....[53]....
        /*0f58*/ 	.word	0x0000ddc0
        /*0f5c*/ 	.word	0x00000003
        /*0f60*/ 	.word	0x00016840
        /*0f64*/ 	.short	0x010a
        /*0f66*/ 	.byte	0x3f
	.zero		1


	//   ....[54]....
        /*0f68*/ 	.word	0x0000de60
        /*0f6c*/ 	.word	0x00000019
        /*0f70*/ 	.word	0x00016840
        /*0f74*/ 	.short	0x010a
        /*0f76*/ 	.byte	0x3f
	.zero		1


	//   ....[55]....
        /*0f78*/ 	.word	0x0000dea0
        /*0f7c*/ 	.word	0x00000003
        /*0f80*/ 	.word	0x00016860
        /*0f84*/ 	.short	0x010a
        /*0f86*/ 	.byte	0x3f
	.zero		1


	//   ....[56]....
        /*0f88*/ 	.word	0x0000dee0
        /*0f8c*/ 	.word	0x00000019
        /*0f90*/ 	.word	0x00016860
        /*0f94*/ 	.short	0x010a
        /*0f96*/ 	.byte	0x3f
	.zero		1


	//   ....[57]....
        /*0f98*/ 	.word	0x0000df50
        /*0f9c*/ 	.word	0x00000003
        /*0fa0*/ 	.word	0x00016800
        /*0fa4*/ 	.short	0x010a
        /*0fa6*/ 	.byte	0x3f
	.zero		1


	//   ....[58]....
        /*0fa8*/ 	.word	0x0000dfa0
        /*0fac*/ 	.word	0x00000004
        /*0fb0*/ 	.word	0x00016830
        /*0fb4*/ 	.short	0x010a
        /*0fb6*/ 	.byte	0x3f
	.zero		1


	//   ....[59]....
        /*0fb8*/ 	.word	0x0000e000
        /*0fbc*/ 	.word	0x00000003
        /*0fc0*/ 	.word	0x00016830
        /*0fc4*/ 	.short	0x010a
        /*0fc6*/ 	.byte	0x3f
	.zero		1


	//   ....[60]....
        /*0fc8*/ 	.word	0x0000e060
        /*0fcc*/ 	.word	0x00000003
        /*0fd0*/ 	.word	0x00016850
        /*0fd4*/ 	.short	0x010a
        /*0fd6*/ 	.byte	0x3f
	.zero		1


	//   ....[61]....
        /*0fd8*/ 	.word	0x0000e0c0
        /*0fdc*/ 	.word	0x00000009
        /*0fe0*/ 	.word	0x00016850
        /*0fe4*/ 	.short	0x010a
        /*0fe6*/ 	.byte	0x3f
	.zero		1


	//   ....[62]....
        /*0fe8*/ 	.word	0x0000e1e0
        /*0fec*/ 	.word	0x00000003
        /*0ff0*/ 	.word	0x00016840
        /*0ff4*/ 	.short	0x010a
        /*0ff6*/ 	.byte	0x3f
	.zero		1


	//   ....[63]....
        /*0ff8*/ 	.word	0x0000fc80
        /*0ffc*/ 	.word	0x00000016
        /*1000*/ 	.word	0x00016820
        /*1004*/ 	.short	0x010a
        /*1006*/ 	.byte	0x3f
	.zero		1


	//   ....[64]....
        /*1008*/ 	.word	0x0000fcd0
        /*100c*/ 	.word	0x00000005
        /*1010*/ 	.word	0x00016840
        /*1014*/ 	.short	0x010a
        /*1016*/ 	.byte	0x3f
	.zero		1


	//   ....[65]....
        /*1018*/ 	.word	0x000105e0
        /*101c*/ 	.word	0x00000005
        /*1020*/ 	.word	0x00016860
        /*1024*/ 	.short	0x010a
        /*1026*/ 	.byte	0x3f
	.zero		1


	//   ....[66]....
        /*1028*/ 	.word	0x00010f50
        /*102c*/ 	.word	0x00000000
        /*1030*/ 	.word	0x00016860
        /*1034*/ 	.short	0x010a
        /*1036*/ 	.byte	0x3f
	.zero		1


	//   ....[67]....
        /*1038*/ 	.word	0x00012250
        /*103c*/ 	.word	0x00000005
        /*1040*/ 	.word	0x00016820
        /*1044*/ 	.short	0x010a
        /*1046*/ 	.byte	0x3f
	.zero		1


	//   ....[68]....
        /*1048*/ 	.word	0x000123f0
        /*104c*/ 	.word	0x00000003
        /*1050*/ 	.word	0x00016840
        /*1054*/ 	.short	0x010a
        /*1056*/ 	.byte	0x3f
	.zero		1


	//   ....[69]....
        /*1058*/ 	.word	0x00012440
        /*105c*/ 	.word	0x00000019
        /*1060*/ 	.word	0x00016840
        /*1064*/ 	.short	0x010a
        /*1066*/ 	.byte	0x3f
	.zero		1


	//   ....[70]....
        /*1068*/ 	.word	0x00012490
        /*106c*/ 	.word	0x00000003
        /*1070*/ 	.word	0x00016860
        /*1074*/ 	.short	0x010a
        /*1076*/ 	.byte	0x3f
	.zero		1


	//----- nvinfo : EIATTR_NUM_MBARRIERS
	.align		4
.L_1407:
        /*1078*/ 	.byte	0x03, 0x38
        /*107a*/ 	.short	0x0016


	//----- nvinfo : EIATTR_EXIT_INSTR_OFFSETS
	.align		4
        /*107c*/ 	.byte	0x04, 0x1c
        /*107e*/ 	.short	(.L_1409 - .L_1408)


	//   ....[0]....
.L_1408:
        /*1080*/ 	.word	0x000009a0


	//   ....[1]....
        /*1084*/ 	.word	0x00008150


	//   ....[2]....
        /*1088*/ 	.word	0x0000df30


	//----- nvinfo : EIATTR_MAX_THREADS
	.align		4
.L_1409:
        /*108c*/ 	.byte	0x04, 0x05
        /*108e*/ 	.short	(.L_1411 - .L_1410)
.L_1410:
        /*1090*/ 	.word	0x00000200
        /*1094*/ 	.word	0x00000001
        /*1098*/ 	.word	0x00000001


	//----- nvinfo : EIATTR_CRS_STACK_SIZE
	.align		4
.L_1411:
        /*109c*/ 	.byte	0x04, 0x1e
        /*109e*/ 	.short	(.L_1413 - .L_1412)
.L_1412:
        /*10a0*/ 	.word	0x00000000


	//----- nvinfo : EIATTR_CBANK_PARAM_SIZE
	.align		4
.L_1413:
        /*10a4*/ 	.byte	0x03, 0x19
        /*10a6*/ 	.short	0x0af0


	//----- nvinfo : EIATTR_PARAM_CBANK
	.align		4
        /*10a8*/ 	.byte	0x04, 0x0a
        /*10aa*/ 	.short	(.L_1415 - .L_1414)
	.align		4
.L_1414:
        /*10ac*/ 	.word	index@(.nv.constant0._ZN7cutlass13device_kernelIN5flash11enable_sm90INS1_16FlashAttnFwdSm90INS1_25CollectiveMainloopFwdSm90ILi2EN4cute5tupleIJNS5_1CILi1EEES8_S8_EEENS6_IJNS7_ILi192EEENS7_ILi128EEENS7_ILi64EEEEEELi64ENS_6half_tEfNS_4arch4Sm90ELb0ELb0ELb0ELb1ELb1ELb0ELb0ELb1ELb1ELb1ELb1ELb0EEENS1_21CollectiveEpilogueFwdINS6_IJSA_SC_SB_EEES9_SE_SG_Li384ELb1ELb1ELb1ELb0EEENS1_36VarlenDynamicPersistentTileSchedulerILi192ELi128ELi384ELi128ELb1ELb1ELb1ELb0ELb1ELb1EEEEEEEEEvNT_6ParamsE)
        /*10b0*/ 	.short	0x0210
        /*10b2*/ 	.short	0x0af0


	//----- nvinfo : EIATTR_SW_WAR
	.align		4
.L_1415:
        /*10b4*/ 	.byte	0x04, 0x36
        /*10b6*/ 	.short	(.L_1417 - .L_1416)
.L_1416:
        /*10b8*/ 	.word	0x00000008
.L_1417:


//--------------------- .nv.info._ZN7cutlass13device_kernelIN5flash11enable_sm90INS1_16FlashAttnFwdSm90INS1_25CollectiveMainloopFwdSm90ILi2EN4cute5tupleIJNS5_1CILi1EEES8_S8_EEENS6_IJNS7_ILi192EEENS7_ILi128EEENS7_ILi64EEEEEELi64ENS_6half_tEfNS_4arch4Sm90ELb0ELb0ELb0ELb1ELb1ELb1ELb0ELb1ELb1ELb1ELb1ELb0EEENS1_21CollectiveEpilogueFwdINS6_IJSA_SC_SB_EEES9_SE_SG_Li384ELb1ELb1ELb1ELb0EEENS1_36VarlenDynamicPersistentTileSchedulerILi192ELi128ELi384ELi128ELb1ELb1ELb1ELb0ELb1ELb1EEEEEEEEEvNT_6ParamsE --------------------------
	.section	.nv.info._ZN7cutlass13device_kernelIN5flash11enable_sm90INS1_16FlashAttnFwdSm90INS1_25CollectiveMainloopFwdSm90ILi2EN4cute5tupleIJNS5_1CILi1EEES8_S8_EEENS6_IJNS7_ILi192EEENS7_ILi128EEENS7_ILi64EEEEEELi64ENS_6half_tEfNS_4arch4Sm90ELb0ELb0ELb0ELb1ELb1ELb1ELb0ELb1ELb1ELb1ELb1ELb0EEENS1_21CollectiveEpilogueFwdINS6_IJSA_SC_SB_EEES9_SE_SG_Li384ELb1ELb1ELb1ELb0EEENS1_36VarlenDynamicPersistentTileSchedulerILi192ELi128ELi384ELi128ELb1ELb1ELb1ELb0ELb1ELb1EEEEEEEEEvNT_6ParamsE,"",@"SHT_CUDA_INFO"
	.sectionflags	@""
	.align	4


	//----- nvinfo : EIATTR_CUDA_API_VERSION
	.align		4
        /*0000*/ 	.byte	0x04, 0x37
        /*0002*/ 	.short	(.L_1419 - .L_1418)
.L_1418:
        /*0004*/ 	.word	0x00000082


	//----- nvinfo : EIATTR_KPARAM_INFO
	.align		4
.L_1419:
        /*0008*/ 	.byte	0x04, 0x17
        /*000a*/ 	.short	(.L_1421 - .L_1420)
.L_1420:
        /*000c*/ 	.word	0x00000000
        /*0010*/ 	.short	0x0000
        /*0012*/ 	.short	0x0070
        /*0014*/ 	.byte	0x00, 0xf0, 0x01, 0x2a


	//----- nvinfo : EIATTR_SPARSE_MMA_MASK
	.align		4
.L_1421:
        /*0018*/ 	.byte	0x03, 0x50
        /*001a*/ 	.short	0x0000


	//----- nvinfo : EIATTR_MAXREG_COUNT
	.align		4
        /*001c*/ 	.byte	0x03, 0x1b
        /*001e*/ 	.short	0x0080


	//----- nvinfo : EIATTR_NUM_BARRIERS
	.align		4
        /*0020*/ 	.byte	0x02, 0x4c
        /*0022*/ 	.byte	0x10
	.zero		1


	//----- nvinfo : EIATTR_EXTERNS
	.align		4
        /*0024*/ 	.byte	0x04, 0x0f
        /*0026*/ 	.short	(.L_1423 - .L_1422)


	//   ....[0]....
	.align		4
.L_1422:
        /*0028*/ 	.word	index@(__assertfail)


	//----- nvinfo : EIATTR_ANNOTATIONS
	.align		4
.L_1423:
        /*002c*/ 	.byte	0x04, 0x55
        /*002e*/ 	.short	(.L_1425 - .L_1424)


	//   ....[0]....
.L_1424:
        /* <DEDUP_REMOVED lines=69> */


	//----- nvinfo : EIATTR_MERCURY_ISA_VERSION
	.align		4
.L_1425:
        /*0470*/ 	.byte	0x03, 0x5f
        /*0472*/ 	.short	0x0101


	//----- nvinfo : EIATTR_UNUSED_LOAD_BYTE_OFFSET
	.align		4
        /*0474*/ 	.byte	0x04, 0x44
        /*0476*/ 	.short	(.L_1427 - .L_1426)


	//   ....[0]....
.L_1426:
        /*0478*/ 	.word	0x00000a80
        /*047c*/ 	.word	0x0000fff0


	//   ....[1]....
        /*0480*/ 	.word	0x0000d050
        /*0484*/ 	.word	0x0000fff0


	//----- nvinfo : EIATTR_INT_WARP_WIDE_INSTR_OFFSETS
	.align		4
.L_1427:
        /*0488*/ 	.byte	0x04, 0x31
        /*048a*/ 	.short	(.L_1429 - .L_1428)


	//   ....[0]....
.L_1428:
        /*048c*/ 	.word	0x00000130


	//   ....[1]....
        /*0490*/ 	.word	0x00000170


	//   ....[2]....
        /*0494*/ 	.word	0x000001e0


	//   ....[3]....
        /*0498*/ 	.word	0x00011a90


	//   ....[4]....
        /*049c*/ 	.word	0x00011b20


	//   ....[5]....
        /*04a0*/ 	.word	0x00014cd0


	//   ....[6]....
        /*04a4*/ 	.word	0x00014d60


	//----- nvinfo : EIATTR_COOP_GROUP_MASK_REGIDS
	.align		4
.L_1429:
        /*04a8*/ 	.byte	0x04, 0x29
        /*04aa*/ 	.short	(.L_1431 - .L_1430)


	//   ....[0]....
.L_1430:
        /*04ac*/ 	.word	0xffffffff


	//   ....[1]....
        /*04b0*/ 	.word	0xffffffff


	//   ....[2]....
        /*04b4*/ 	.word	0xffffffff


	//   ....[3]....
        /*04b8*/ 	.word	0xffffffff


	//   ....[4]....
        /*04bc*/ 	.word	0xffffffff


	//   ....[5]....
        /*04c0*/ 	.word	0xffffffff


	//   ....[6]....
        /*04c4*/ 	.word	0xffffffff


	//   ....[7]....
        /*04c8*/ 	.word	0xffffffff


	//   ....[8]....
        /*04cc*/ 	.word	0xffffffff


	//   ....[9]....
        /*04d0*/ 	.word	0xffffffff


	//   ....[10]....
        /*04d4*/ 	.word	0xffffffff


	//   ....[11]....
        /*04d8*/ 	.word	0xffffffff


	//   ....[12]....
        /*04dc*/ 	.word	0xffffffff


	//   ....[13]....
        /*04e0*/ 	.word	0xffffffff


	//   ....[14]....
        /*04e4*/ 	.word	0xffffffff


	//   ....[15]....
        /*04e8*/ 	.word	0xffffffff


	//   ....[16]....
        /*04ec*/ 	.word	0xffffffff


	//   ....[17]....
        /*04f0*/ 	.word	0xffffffff


	//   ....[18]....
        /*04f4*/ 	.word	0xffffffff


	//   ....[19]....
        /*04f8*/ 	.word	0xffffffff


	//   ....[20]....
        /*04fc*/ 	.word	0xffffffff


	//   ....[21]....
        /*0500*/ 	.word	0xffffffff


	//   ....[22]....
        /*0504*/ 	.word	0xffffffff


	//   ....[23]....
        /*0508*/ 	.word	0xffffffff


	//   ....[24]....
        /*050c*/ 	.word	0xffffffff


	//   ....[25]....
        /*0510*/ 	.word	0xffffffff


	//   ....[26]....
        /*0514*/ 	.word	0xffffffff


	//   ....[27]....
        /*0518*/ 	.word	0xffffffff


	//   ....[28]....
        /*051c*/ 	.word	0xffffffff


	//   ....[29]....
        /*0520*/ 	.word	0xffffffff


	//   ....[30]....
        /*0524*/ 	.word	0xffffffff


	//   ....[31]....
        /*0528*/ 	.word	0xffffffff


	//   ....[32]....
        /*052c*/ 	.word	0xffffffff


	//   ....[33]....
        /*0530*/ 	.word	0xffffffff


	//   ....[34]....
        /*0534*/ 	.word	0xffffffff


	//   ....[35]....
        /*0538*/ 	.word	0xffffffff


	//   ....[36]....
        /*053c*/ 	.word	0xffffffff


	//   ....[37]....
        /*0540*/ 	.word	0xffffffff


	//   ....[38]....
        /*0544*/ 	.word	0xffffffff


	//   ....[39]....
        /*0548*/ 	.word	0xffffffff


	//   ....[40]....
        /*054c*/ 	.word	0xffffffff


	//   ....[41]....
        /*0550*/ 	.word	0xffffffff


	//   ....[42]....
        /*0554*/ 	.word	0xffffffff


	//   ....[43]....
        /*0558*/ 	.word	0xffffffff


	//   ....[44]....
        /*055c*/ 	.word	0xffffffff


	//   ....[45]....
        /*0560*/ 	.word	0xffffffff


	//   ....[46]....
        /*0564*/ 	.word	0xffffffff


	//   ....[47]....
        /*0568*/ 	.word	0xffffffff


	//   ....[48]....
        /*056c*/ 	.word	0xffffffff


	//   ....[49]....
        /*0570*/ 	.word	0xffffffff


	//   ....[50]....
        /*0574*/ 	.word	0xffffffff


	//   ....[51]....
        /*0578*/ 	.word	0xffffffff


	//   ....[52]....
        /*057c*/ 	.word	0xffffffff


	//   ....[53]....
        /*0580*/ 	.word	0xffffffff


	//   ....[54]....
        /*0584*/ 	.word	0xffffffff


	//   ....[55]....
        /*0588*/ 	.word	0xffffffff


	//   ....[56]....
        /*058c*/ 	.word	0xffffffff


	//   ....[57]....
        /*0590*/ 	.word	0xffffffff


	//   ....[58]....
        /*0594*/ 	.word	0xffffffff


	//   ....[59]....
        /*0598*/ 	.word	0xffffffff


	//   ....[60]....
        /*059c*/ 	.word	0xffffffff


	//   ....[61]....
        /*05a0*/ 	.word	0xffffffff


	//   ....[62]....
        /*05a4*/ 	.word	0xffffffff


	//   ....[63]....
        /*05a8*/ 	.word	0xffffffff


	//   ....[64]....
        /*05ac*/ 	.word	0xffffffff


	//   ....[65]....
        /*05b0*/ 	.word	0xffffffff


	//   ....[66]....
        /*05b4*/ 	.word	0xffffffff


	//   ....[67]....
        /*05b8*/ 	.word	0xffffffff


	//   ....[68]....
        /*05bc*/ 	.word	0xffffffff


	//   ....[69]....
        /*05c0*/ 	.word	0xffffffff


	//   ....[70]....
        /*05c4*/ 	.word	0xffffffff


	//   ....[71]....
        /*05c8*/ 	.word	0xffffffff


	//   ....[72]....
        /*05cc*/ 	.word	0xffffffff


	//   ....[73]....
        /*05d0*/ 	.word	0xffffffff


	//   ....[74]....
        /*05d4*/ 	.word	0xffffffff


	//   ....[75]....
        /*05d8*/ 	.word	0xffffffff


	//   ....[76]....
        /*05dc*/ 	.word	0xffffffff


	//   ....[77]....
        /*05e0*/ 	.word	0xffffffff


	//   ....[78]....
        /*05e4*/ 	.word	0xffffffff


	//   ....[79]....
        /*05e8*/ 	.word	0xffffffff


	//   ....[80]....
        /*05ec*/ 	.word	0xffffffff


	//   ....[81]....
        /*05f0*/ 	.word	0xffffffff


	//   ....[82]....
        /*05f4*/ 	.word	0xffffffff


	//   ....[83]....
        /*05f8*/ 	.word	0xffffffff


	//   ....[84]....
        /*05fc*/ 	.word	0xffffffff


	//   ....[85]....
        /*0600*/ 	.word	0xffffffff


	//   ....[86]....
        /*0604*/ 	.word	0xffffffff


	//   ....[87]....
        /*0608*/ 	.word	0xffffffff


	//   ....[88]....
        /*060c*/ 	.word	0xffffffff


	//   ....[89]....
        /*0610*/ 	.word	0xffffffff


	//   ....[90]....
        /*0614*/ 	.word	0xffffffff


	//   ....[91]....
        /*0618*/ 	.word	0xffffffff


	//   ....[92]....
        /*061c*/ 	.word	0xffffffff


	//   ....[93]....
        /*0620*/ 	.word	0xffffffff


	//   ....[94]....
        /*0624*/ 	.word	0xffffffff


	//   ....[95]....
        /*0628*/ 	.word	0xffffffff


	//   ....[96]....
        /*062c*/ 	.word	0xffffffff


	//   ....[97]....
        /*0630*/ 	.word	0xffffffff


	//   ....[98]....
        /*0634*/ 	.word	0xffffffff


	//   ....[99]....
        /*0638*/ 	.word	0xffffffff


	//   ....[100]....
        /*063c*/ 	.word	0xffffffff


	//   ....[101]....
        /*0640*/ 	.word	0xffffffff


	//   ....[102]....
        /*0644*/ 	.word	0xffffffff


	//   ....[103]....
        /*0648*/ 	.word	0xffffffff


	//   ....[104]....
        /*064c*/ 	.word	0xffffffff


	//   ....[105]....
        /*0650*/ 	.word	0xffffffff


	//   ....[106]....
        /*0654*/ 	.word	0xffffffff


	//   ....[107]....
        /*0658*/ 	.word	0xffffffff


	//   ....[108]....
        /*065c*/ 	.word	0xffffffff


	//   ....[109]....
        /*0660*/ 	.word	0xffffffff


	//   ....[110]....
        /*0664*/ 	.word	0xffffffff


	//   ....[111]....
        /*0668*/ 	.word	0xffffffff


	//   ....[112]....
        /*066c*/ 	.word	0xffffffff


	//   ....[113]....
        /*0670*/ 	.word	0xffffffff


	//   ....[114]....
        /*0674*/ 	.word	0xffffffff


	//   ....[115]....
        /*0678*/ 	.word	0xffffffff


	//   ....[116]....
        /*067c*/ 	.word	0xffffffff


	//   ....[117]....
        /*0680*/ 	.word	0xffffffff


	//   ....[118]....
        /*0684*/ 	.word	0xffffffff


	//   ....[119]....
        /*0688*/ 	.word	0xffffffff


	//   ....[120]....
        /*068c*/ 	.word	0xffffffff


	//   ....[121]....
        /*0690*/ 	.word	0xffffffff


	//   ....[122]....
        /*0694*/ 	.word	0xffffffff


	//   ....[123]....
        /*0698*/ 	.word	0xffffffff


	//   ....[124]....
        /*069c*/ 	.word	0xffffffff


	//   ....[125]....
        /*06a0*/ 	.word	0xffffffff


	//   ....[126]....
        /*06a4*/ 	.word	0xffffffff


	//   ....[127]....
        /*06a8*/ 	.word	0xffffffff


	//   ....[128]....
        /*06ac*/ 	.word	0xffffffff


	//   ....[129]....
        /*06b0*/ 	.word	0xffffffff


	//   ....[130]....
        /*06b4*/ 	.word	0xffffffff


	//   ....[131]....
        /*06b8*/ 	.word	0xffffffff


	//   ....[132]....
        /*06bc*/ 	.word	0xffffffff


	//   ....[133]....
        /*06c0*/ 	.word	0xffffffff


	//   ....[134]....
        /*06c4*/ 	.word	0xffffffff


	//   ....[135]....
        /*06c8*/ 	.word	0xffffffff


	//   ....[136]....
        /*06cc*/ 	.word	0xffffffff


	//   ....[137]....
        /*06d0*/ 	.word	0xffffffff


	//   ....[138]....
        /*06d4*/ 	.word	0xffffffff


	//   ....[139]....
        /*06d8*/ 	.word	0xffffffff


	//   ....[140]....
        /*06dc*/ 	.word	0xffffffff


	//   ....[141]....
        /*06e0*/ 	.word	0xffffffff


	//   ....[142]....
        /*06e4*/ 	.word	0xffffffff


	//   ....[143]....
        /*06e8*/ 	.word	0xffffffff


	//   ....[144]....
        /*06ec*/ 	.word	0xffffffff


	//   ....[145]....
        /*06f0*/ 	.word	0xffffffff


	//   ....[146]....
        /*06f4*/ 	.word	0xffffffff


	//   ....[147]....
        /*06f8*/ 	.word	0xffffffff


	//   ....[148]....
        /*06fc*/ 	.word	0xffffffff


	//   ....[149]....
        /*0700*/ 	.word	0xffffffff


	//   ....[150]....
        /*0704*/ 	.word	0xffffffff


	//   ....[151]....
        /*0708*/ 	.word	0xffffffff


	//   ....[152]....
        /*070c*/ 	.word	0xffffffff


	//   ....[153]....
        /*0710*/ 	.word	0xffffffff


	//   ....[154]....
        /*0714*/ 	.word	0xffffffff


	//   ....[155]....
        /*0718*/ 	.word	0xffffffff


	//   ....[156]....
        /*071c*/ 	.word	0xffffffff


	//   ....[157]....
        /*0720*/ 	.word	0xffffffff


	//   ....[158]....
        /*0724*/ 	.word	0xffffffff


	//   ....[159]....
        /*0728*/ 	.word	0xffffffff


	//   ....[160]....
        /*072c*/ 	.word	0xffffffff


	//   ....[161]....
        /*0730*/ 	.word	0xffffffff


	//   ....[162]....
        /*0734*/ 	.word	0xffffffff


	//   ....[163]....
        /*0738*/ 	.word	0xffffffff


	//   ....[164]....
        /*073c*/ 	.word	0xffffffff


	//   ....[165]....
        /*0740*/ 	.word	0xffffffff


	//   ....[166]....
        /*0744*/ 	.word	0xffffffff


	//   ....[167]....
        /*0748*/ 	.word	0xffffffff


	//   ....[168]....
        /*074c*/ 	.word	0xffffffff


	//   ....[169]....
        /*0750*/ 	.word	0xffffffff


	//   ....[170]....
        /*0754*/ 	.word	0xffffffff


	//   ....[171]....
        /*0758*/ 	.word	0xffffffff


	//   ....[172]....
        /*075c*/ 	.word	0xffffffff


	//   ....[173]....
        /*0760*/ 	.word	0xffffffff


	//   ....[174]....
        /*0764*/ 	.word	0xffffffff


	//   ....[175]....
        /*0768*/ 	.word	0xffffffff


	//   ....[176]....
        /*076c*/ 	.word	0xffffffff


	//   ....[177]....
        /*0770*/ 	.word	0xffffffff


	//   ....[178]....
        /*0774*/ 	.word	0xffffffff


	//   ....[179]....
        /*0778*/ 	.word	0xffffffff


	//   ....[180]....
        /*077c*/ 	.word	0xffffffff


	//   ....[181]....
        /*0780*/ 	.word	0xffffffff


	//   ....[182]....
        /*0784*/ 	.word	0xffffffff


	//   ....[183]....
        /*0788*/ 	.word	0xffffffff


	//   ....[184]....
        /*078c*/ 	.word	0xffffffff


	//   ....[185]....
        /*0790*/ 	.word	0xffffffff


	//   ....[186]....
        /*0794*/ 	.word	0xffffffff


	//   ....[187]....
        /*0798*/ 	.word	0xffffffff


	//   ....[188]....
        /*079c*/ 	.word	0xffffffff


	//   ....[189]....
        /*07a0*/ 	.word	0xffffffff


	//   ....[190]....
        /*07a4*/ 	.word	0xffffffff


	//   ....[191]....
        /*07a8*/ 	.word	0xffffffff


	//   ....[192]....
        /*07ac*/ 	.word	0xffffffff


	//   ....[193]....
        /*07b0*/ 	.word	0x0500000f


	//   ....[194]....
        /*07b4*/ 	.word	0x0500000f


	//   ....[195]....
        /*07b8*/ 	.word	0x0500000f


	//   ....[196]....
        /*07bc*/ 	.word	0x0500000f


	//   ....[197]....
        /*07c0*/ 	.word	0x0500000f


	//   ....[198]....
        /*07c4*/ 	.word	0x0500000f


	//   ....[199]....
        /*07c8*/ 	.word	0x0500000f


	//   ....[200]....
        /*07cc*/ 	.word	0x0500000f


	//   ....[201]....
        /*07d0*/ 	.word	0x0500000f


	//   ....[202]....
        /*07d4*/ 	.word	0x0500000f


	//   ....[203]....
        /*07d8*/ 	.word	0x0500000f


	//   ....[204]....
        /*07dc*/ 	.word	0x0500000f


	//   ....[205]....
        /*07e0*/ 	.word	0x0500000f


	//   ....[206]....
        /*07e4*/ 	.word	0x0500000f


	//   ....[207]....
        /*07e8*/ 	.word	0x0500000f


	//   ....[208]....
        /*07ec*/ 	.word	0x0500000f


	//   ....[209]....
        /*07f0*/ 	.word	0x0500000f


	//   ....[210]....
        /*07f4*/ 	.word	0x0500000f


	//   ....[211]....
        /*07f8*/ 	.word	0x0500000f


	//   ....[212]....
        /*07fc*/ 	.word	0x0500000f


	//   ....[213]....
        /*0800*/ 	.word	0x0500000f


	//   ....[214]....
        /*0804*/ 	.word	0x0500000f


	//   ....[215]....
        /*0808*/ 	.word	0x0500000f


	//   ....[216]....
        /*080c*/ 	.word	0x0500000f


	//   ....[217]....
        /*0810*/ 	.word	0x0500000f


	//   ....[218]....
        /*0814*/ 	.word	0x0500000f


	//   ....[219]....
        /*0818*/ 	.word	0x0500000f


	//   ....[220]....
        /*081c*/ 	.word	0x0500000f


	//   ....[221]....
        /*0820*/ 	.word	0x0500000f


	//   ....[222]....
        /*0824*/ 	.word	0x0500000f


	//   ....[223]....
        /*0828*/ 	.word	0x0500000f


	//   ....[224]....
        /*082c*/ 	.word	0x0500000f


	//   ....[225]....
        /*0830*/ 	.word	0x0500000f


	//   ....[226]....
        /*0834*/ 	.word	0x0500000f


	//   ....[227]....
        /*0838*/ 	.word	0x0500000f


	//   ....[228]....
        /*083c*/ 	.word	0x0500000f


	//   ....[229]....
        /*0840*/ 	.word	0x0500000f


	//   ....[230]....
        /*0844*/ 	.word	0x0500000f


	//   ....[231]....
        /*0848*/ 	.word	0x0500000f


	//   ....[232]....
        /*084c*/ 	.word	0x0500000f


	//   ....[233]....
        /*0850*/ 	.word	0x0500000f


	//   ....[234]....
        /*0854*/ 	.word	0x0500000f


	//   ....[235]....
        /*0858*/ 	.word	0x0500000f


	//   ....[236]....
        /*085c*/ 	.word	0x0500000f


	//   ....[237]....
        /*0860*/ 	.word	0x0500000f


	//   ....[238]....
        /*0864*/ 	.word	0x0500000f


	//   ....[239]....
        /*0868*/ 	.word	0x0500000f


	//   ....[240]....
        /*086c*/ 	.word	0x0500000f


	//   ....[241]....
        /*0870*/ 	.word	0x0500000f


	//   ....[242]....
        /*0874*/ 	.word	0x0500000f


	//   ....[243]....
        /*0878*/ 	.word	0x0500000f


	//   ....[244]....
        /*087c*/ 	.word	0x0500000f


	//   ....[245]....
        /*0880*/ 	.word	0x0500000f


	//   ....[246]....
        /*0884*/ 	.word	0x0500000f


	//   ....[247]....
        /*0888*/ 	.word	0x0500000f


	//   ....[248]....
        /*088c*/ 	.word	0x0500000f


	//   ....[249]....
        /*0890*/ 	.word	0x0500000f


	//   ....[250]....
        /*0894*/ 	.word	0x0500000f


	//   ....[251]....
        /*0898*/ 	.word	0x0500000f


	//   ....[252]....
        /*089c*/ 	.word	0x0500000f


	//   ....[253]....
        /*08a0*/ 	.word	0x0500000f


	//   ....[254]....
        /*08a4*/ 	.word	0x0500000f


	//   ....[255]....
        /*08a8*/ 	.word	0x0500000f


	//   ....[0]....
        /*08ac*/ 	.word	0x0500000f


	//   ....[1]....
        /*08b0*/ 	.word	0x0500000f


	//   ....[2]....
        /*08b4*/ 	.word	0x0500000f


	//   ....[3]....
        /*08b8*/ 	.word	0x0500000f


	//   ....[4]....
        /*08bc*/ 	.word	0x0500000f


	//   ....[5]....
        /*08c0*/ 	.word	0x0500000f


	//   ....[6]....
        /*08c4*/ 	.word	0x0500000f


	//   ....[7]....
        /*08c8*/ 	.word	0x0500000f


	//   ....[8]....
        /*08cc*/ 	.word	0x0500000f


	//   ....[9]....
        /*08d0*/ 	.word	0x0500000f


	//   ....[10]....
        /*08d4*/ 	.word	0x0500000f


	//   ....[11]....
        /*08d8*/ 	.word	0x0500000f


	//   ....[12]....
        /*08dc*/ 	.word	0x0500000f


	//   ....[13]....
        /*08e0*/ 	.word	0x0500000f


	//   ....[14]....
        /*08e4*/ 	.word	0x0500000f


	//   ....[15]....
        /*08e8*/ 	.word	0x0500000f


	//   ....[16]....
        /*08ec*/ 	.word	0x0500000f


	//   ....[17]....
        /*08f0*/ 	.word	0x0500000f


	//   ....[18]....
        /*08f4*/ 	.word	0x0500000f


	//   ....[19]....
        /*08f8*/ 	.word	0x0500000f


	//   ....[20]....
        /*08fc*/ 	.word	0x0500000f


	//   ....[21]....
        /*0900*/ 	.word	0x0500000f


	//   ....[22]....
        /*0904*/ 	.word	0x0500000f


	//   ....[23]....
        /*0908*/ 	.word	0x0500000f


	//   ....[24]....
        /*090c*/ 	.word	0x0500000f


	//   ....[25]....
        /*0910*/ 	.word	0x0500000f


	//   ....[26]....
        /*0914*/ 	.word	0x0500000f


	//   ....[27]....
        /*0918*/ 	.word	0x0500000f


	//   ....[28]....
        /*091c*/ 	.word	0x0500000f


	//   ....[29]....
        /*0920*/ 	.word	0x0500000f


	//   ....[30]....
        /*0924*/ 	.word	0x0500000f


	//   ....[31]....
        /*0928*/ 	.word	0x0500000f


	//   ....[32]....
        /*092c*/ 	.word	0x0500000f


	//   ....[33]....
        /*0930*/ 	.word	0x0500000f


	//   ....[34]....
        /*0934*/ 	.word	0x0500000f


	//   ....[35]....
        /*0938*/ 	.word	0x0500000f


	//   ....[36]....
        /*093c*/ 	.word	0x0500000f


	//   ....[37]....
        /*0940*/ 	.word	0x0500000f


	//   ....[38]....
        /*0944*/ 	.word	0x0500000f


	//   ....[39]....
        /*0948*/ 	.word	0x0500000f


	//   ....[40]....
        /*094c*/ 	.word	0x0500000f


	//   ....[41]....
        /*0950*/ 	.word	0x0500000f


	//   ....[42]....
        /*0954*/ 	.word	0x0500000f


	//   ....[43]....
        /*0958*/ 	.word	0x0500000f


	//   ....[44]....
        /*095c*/ 	.word	0x0500000f


	//   ....[45]....
        /*0960*/ 	.word	0x0500000f


	//   ....[46]....
        /*0964*/ 	.word	0x0500000f


	//   ....[47]....
        /*0968*/ 	.word	0x0500000f


	//   ....[48]....
        /*096c*/ 	.word	0x0500000f


	//   ....[49]....
        /*0970*/ 	.word	0x0500000f


	//   ....[50]....
        /*0974*/ 	.word	0x0500000f


	//   ....[51]....
        /*0978*/ 	.word	0x0500000f


	//   ....[52]....
        /*097c*/ 	.word	0x0500000f


	//   ....[53]....
        /*0980*/ 	.word	0x0500000f


	//   ....[54]....
        /*0984*/ 	.word	0x0500000f


	//   ....[55]....
        /*0988*/ 	.word	0x0500000f


	//   ....[56]....
        /*098c*/ 	.word	0x0500000f


	//   ....[57]....
        /*0990*/ 	.word	0x0500000f


	//   ....[58]....
        /*0994*/ 	.word	0x0500000f


	//   ....[59]....
        /*0998*/ 	.word	0x0500000f


	//   ....[60]....
        /*099c*/ 	.word	0x0500000f


	//   ....[61]....
        /*09a0*/ 	.word	0x0500000f


	//   ....[62]....
        /*09a4*/ 	.word	0x0500000f


	//   ....[63]....
        /*09a8*/ 	.word	0x0500000f


	//   ....[64]....
        /*09ac*/ 	.word	0x0500000f


	//   ....[65]....
        /*09b0*/ 	.word	0x0500000f


	//   ....[66]....
        /*09b4*/ 	.word	0x0500000f


	//   ....[67]....
        /*09b8*/ 	.word	0x0500000f


	//   ....[68]....
        /*09bc*/ 	.word	0x0500000f


	//   ....[69]....
        /*09c0*/ 	.word	0x0500000f


	//   ....[70]....
        /*09c4*/ 	.word	0x0500000f


	//   ....[71]....
        /*09c8*/ 	.word	0x0500000f


	//   ....[72]....
        /*09cc*/ 	.word	0x0500000f


	//   ....[73]....
        /*09d0*/ 	.word	0x0500000f


	//   ....[74]....
        /*09d4*/ 	.word	0x0500000f


	//   ....[75]....
        /*09d8*/ 	.word	0x0500000f


	//   ....[76]....
        /*09dc*/ 	.word	0x0500000f


	//   ....[77]....
        /*09e0*/ 	.word	0x0500000f


	//   ....[78]....
        /*09e4*/ 	.word	0x0500000f


	//   ....[79]....
        /*09e8*/ 	.word	0x0500000f


	//   ....[80]....
        /*09ec*/ 	.word	0x0500000f


	//   ....[81]....
        /*09f0*/ 	.word	0x0500000f


	//   ....[82]....
        /*09f4*/ 	.word	0x0500000f


	//   ....[83]....
        /*09f8*/ 	.word	0x0500000f


	//   ....[84]....
        /*09fc*/ 	.word	0x0500000f


	//   ....[85]....
        /*0a00*/ 	.word	0x0500000f


	//   ....[86]....
        /*0a04*/ 	.word	0x0500000f


	//----- nvinfo : EIATTR_COOP_GROUP_INSTR_OFFSETS
	.align		4
.L_1431:
        /*0a08*/ 	.byte	0x04, 0x28
        /*0a0a*/ 	.short	(.L_1433 - .L_1432)


	//   ....[0]....
.L_1432:
        /*0a0c*/ 	.word	0x00000070


	//   ....[1]....
        /*0a10*/ 	.word	0x00000140


	//   ....[2]....
        /*0a14*/ 	.word	0x00000190


	//   ....[3]....
        /*0a18*/ 	.word	0x000003c0


	//   ....[4]....
        /*0a1c*/ 	.word	0x00000520


	//   ....[5]....
        /*0a20*/ 	.word	0x00000640


	//   ....[6]....
        /*0a24*/ 	.word	0x000007a0


	//   ....[7]....
        /*0a28*/ 	.word	0x00002d50


	//   ....[8]....
        /*0a2c*/ 	.word	0x00002d60


	//   ....[9]....
        /*0a30*/ 	.word	0x00003420


	//   ....[10]....
        /*0a34*/ 	.word	0x00003430


	//   ....[11]....
        /*0a38*/ 	.word	0x00004090


	//   ....[12]....
        /*0a3c*/ 	.word	0x000040a0


	//   ....[13]....
        /*0a40*/ 	.word	0x000047e0


	//   ....[14]....
        /*0a44*/ 	.word	0x000047f0


	//   ....[15]....
        /*0a48*/ 	.word	0x000051f0


	//   ....[16]....
        /*0a4c*/ 	.word	0x00005200


	//   ....[17]....
        /*0a50*/ 	.word	0x00005310


	//   ....[18]....
        /*0a54*/ 	.word	0x00005320


	//   ....[19]....
        /*0a58*/ 	.word	0x00005690


	//   ....[20]....
        /*0a5c*/ 	.word	0x000056b0


	//   ....[21]....
        /*0a60*/ 	.word	0x00005790


	//   ....[22]....
        /*0a64*/ 	.word	0x000057b0


	//   ....[23]....
        /*0a68*/ 	.word	0x00005e60


	//   ....[24]....
        /*0a6c*/ 	.word	0x00006440


	//   ....[25]....
        /*0a70*/ 	.word	0x00006450


	//   ....[26]....
        /*0a74*/ 	.word	0x00006460


	//   ....[27]....
        /*0a78*/ 	.word	0x00006470


	//   ....[28]....
        /*0a7c*/ 	.word	0x000074e0


	//   ....[29]....
        /*0a80*/ 	.word	0x000074f0


	//   ....[30]....
        /*0a84*/ 	.word	0x00007500


	//   ....[31]....
        /*0a88*/ 	.word	0x00007510


	//   ....[32]....
        /*0a8c*/ 	.word	0x00009140


	//   ....[33]....
        /*0a90*/ 	.word	0x00009160


	//   ....[34]....
        /*0a94*/ 	.word	0x00009530


	//   ....[35]....
        /*0a98*/ 	.word	0x00009570


	//   ....[36]....
        /*0a9c*/ 	.word	0x0000b250


	//   ....[37]....
        /*0aa0*/ 	.word	0x0000b270


	//   ....[38]....
        /*0aa4*/ 	.word	0x0000b790


	//   ....[39]....
        /*0aa8*/ 	.word	0x0000b7f0


	//   ....[40]....
        /*0aac*/ 	.word	0x0000c7b0


	//   ....[41]....
        /*0ab0*/ 	.word	0x0000ca80


	//   ....[42]....
        /*0ab4*/ 	.word	0x0000cab0


	//   ....[43]....
        /*0ab8*/ 	.word	0x0000cb80


	//   ....[44]....
        /*0abc*/ 	.word	0x0000d910


	//   ....[45]....
        /*0ac0*/ 	.word	0x0000d930


	//   ....[46]....
        /*0ac4*/ 	.word	0x0000d940


	//   ....[47]....
        /*0ac8*/ 	.word	0x0000d950


	//   ....[48]....
        /*0acc*/ 	.word	0x0000dea0


	//   ....[49]....
        /*0ad0*/ 	.word	0x0000dee0


	//   ....[50]....
        /*0ad4*/ 	.word	0x0000df10


	//   ....[51]....
        /*0ad8*/ 	.word	0x0000df40


	//   ....[52]....
        /*0adc*/ 	.word	0x0000df60


	//   ....[53]....
        /*0ae0*/ 	.word	0x0000df70


	//   ....[54]....
        /*0ae4*/ 	.word	0x0000dfb0


	//   ....[55]....
        /*0ae8*/ 	.word	0x0000dfe0


	//   ....[56]....
        /*0aec*/ 	.word	0x0000e490


	//   ....[57]....
        /*0af0*/ 	.word	0x0000e4a0


	//   ....[58]....
        /*0af4*/ 	.word	0x0000e720


	//   ....[59]....
        /*0af8*/ 	.word	0x0000e730


	//   ....[60]....
        /*0afc*/ 	.word	0x0000f220


	//   ....[61]....
        /*0b00*/ 	.word	0x0000f250


	//   ....[62]....
        /*0b04*/ 	.word	0x0000f270


	//   ....[63]....
        /*0b08*/ 	.word	0x0000f2a0


	//   ....[64]....
        /*0b0c*/ 	.word	0x0000f2d0


	//   ....[65]....
        /*0b10*/ 	.word	0x0000f2e0


	//   ....[66]....
        /*0b14*/ 	.word	0x0000f310


	//   ....[67]....
        /*0b18*/ 	.word	0x0000f380


	//   ....[68]....
        /*0b1c*/ 	.word	0x0000f4a0


	//   ....[69]....
        /*0b20*/ 	.word	0x0000f6d0


	//   ....[70]....
        /*0b24*/ 	.word	0x0000f700


	//   ....[71]....
        /*0b28*/ 	.word	0x0000f730


	//   ....[72]....
        /*0b2c*/ 	.word	0x0000f760


	//   ....[73]....
        /*0b30*/ 	.word	0x0000f790


	//   ....[74]....
        /*0b34*/ 	.word	0x0000f7c0


	//   ....[75]....
        /*0b38*/ 	.word	0x0000f950


	//   ....[76]....
        /*0b3c*/ 	.word	0x0000f980


	//   ....[77]....
        /*0b40*/ 	.word	0x0000f9b0


	//   ....[78]....
        /*0b44*/ 	.word	0x0000f9e0


	//   ....[79]....
        /*0b48*/ 	.word	0x0000fa10


	//   ....[80]....
        /*0b4c*/ 	.word	0x0000fa40


	//   ....[81]....
        /*0b50*/ 	.word	0x0000fad0


	//   ....[82]....
        /*0b54*/ 	.word	0x0000fb00


	//   ....[83]....
        /*0b58*/ 	.word	0x0000fb10


	//   ....[84]....
        /*0b5c*/ 	.word	0x0000fbb0


	//   ....[85]....
        /*0b60*/ 	.word	0x00010b40


	//   ....[86]....
        /*0b64*/ 	.word	0x00012620


	//   ....[87]....
        /*0b68*/ 	.word	0x00012640


	//   ....[88]....
        /*0b6c*/ 	.word	0x000126d0


	//   ....[89]....
        /*0b70*/ 	.word	0x000126f0


	//   ....[90]....
        /*0b74*/ 	.word	0x00012770


	//   ....[91]....
        /*0b78*/ 	.word	0x00012790


	//   ....[92]....
        /*0b7c*/ 	.word	0x00012810


	//   ....[93]....
        /*0b80*/ 	.word	0x00012830


	//   ....[94]....
        /*0b84*/ 	.word	0x000128b0


	//   ....[95]....
        /*0b88*/ 	.word	0x000128d0


	//   ....[96]....
        /*0b8c*/ 	.word	0x00012950


	//   ....[97]....
        /*0b90*/ 	.word	0x00012970


	//   ....[98]....
        /*0b94*/ 	.word	0x000129f0


	//   ....[99]....
        /*0b98*/ 	.word	0x00012a10


	//   ....[100]....
        /*0b9c*/ 	.word	0x00012a20


	//   ....[101]....
        /*0ba0*/ 	.word	0x00012a30


	//   ....[102]....
        /*0ba4*/ 	.word	0x00013350


	//   ....[103]....
        /*0ba8*/ 	.word	0x00013380


	//   ....[104]....
        /*0bac*/ 	.word	0x000133a0


	//   ....[105]....
        /*0bb0*/ 	.word	0x00013420


	//   ....[106]....
        /*0bb4*/ 	.word	0x00013440


	//   ....[107]....
        /*0bb8*/ 	.word	0x000134c0


	//   ....[108]....
        /*0bbc*/ 	.word	0x000134e0


	//   ....[109]....
        /*0bc0*/ 	.word	0x00013560


	//   ....[110]....
        /*0bc4*/ 	.word	0x00013580


	//   ....[111]....
        /*0bc8*/ 	.word	0x00013600


	//   ....[112]....
        /*0bcc*/ 	.word	0x00013620


	//   ....[113]....
        /*0bd0*/ 	.word	0x000136a0


	//   ....[114]....
        /*0bd4*/ 	.word	0x000136c0


	//   ....[115]....
        /*0bd8*/ 	.word	0x00013740


	//   ....[116]....
        /*0bdc*/ 	.word	0x00013760


	//   ....[117]....
        /*0be0*/ 	.word	0x00013770


	//   ....[118]....
        /*0be4*/ 	.word	0x000137e0


	//   ....[119]....
        /*0be8*/ 	.word	0x00013830


	//   ....[120]....
        /*0bec*/ 	.word	0x000138c0


	//   ....[121]....
        /*0bf0*/ 	.word	0x000138f0


	//   ....[122]....
        /*0bf4*/ 	.word	0x00013900


	//   ....[123]....
        /*0bf8*/ 	.word	0x00013970


	//   ....[124]....
        /*0bfc*/ 	.word	0x00013980


	//   ....[125]....
        /*0c00*/ 	.word	0x00013990


	//   ....[126]....
        /*0c04*/ 	.word	0x00014180


	//   ....[127]....
        /*0c08*/ 	.word	0x000141a0


	//   ....[128]....
        /*0c0c*/ 	.word	0x00014210


	//   ....[129]....
        /*0c10*/ 	.word	0x00014220


	//   ....[130]....
        /*0c14*/ 	.word	0x00014260


	//   ....[131]....
        /*0c18*/ 	.word	0x00014270


	//   ....[132]....
        /*0c1c*/ 	.word	0x000142b0


	//   ....[133]....
        /*0c20*/ 	.word	0x000142c0


	//   ....[134]....
        /*0c24*/ 	.word	0x00014300


	//   ....[135]....
        /*0c28*/ 	.word	0x00014310


	//   ....[136]....
        /*0c2c*/ 	.word	0x00014350


	//   ....[137]....
        /*0c30*/ 	.word	0x00014360


	//   ....[138]....
        /*0c34*/ 	.word	0x000143a0


	//   ....[139]....
        /*0c38*/ 	.word	0x000143b0


	//   ....[140]....
        /*0c3c*/ 	.word	0x000143c0


	//   ....[141]....
        /*0c40*/ 	.word	0x00014400


	//   ....[142]....
        /*0c44*/ 	.word	0x000146b0


	//   ....[143]....
        /*0c48*/ 	.word	0x000146e0


	//   ....[144]....
        /*0c4c*/ 	.word	0x00014740


	//   ....[145]....
        /*0c50*/ 	.word	0x00014750


	//   ....[146]....
        /*0c54*/ 	.word	0x000147a0


	//   ....[147]....
        /*0c58*/ 	.word	0x000147b0


	//   ....[148]....
        /*0c5c*/ 	.word	0x00014800


	//   ....[149]....
        /*0c60*/ 	.word	0x00014810


	//   ....[150]....
        /*0c64*/ 	.word	0x00014860


	//   ....[151]....
        /*0c68*/ 	.word	0x00014870


	//   ....[152]....
        /*0c6c*/ 	.word	0x000148c0


	//   ....[153]....
        /*0c70*/ 	.word	0x000148d0


	//   ....[154]....
        /*0c74*/ 	.word	0x00014920


	//   ....[155]....
        /*0c78*/ 	.word	0x00014930


	//   ....[156]....
        /*0c7c*/ 	.word	0x00014940


	//   ....[157]....
        /*0c80*/ 	.word	0x00014980


	//   ....[158]....
        /*0c84*/ 	.word	0x00014f50


	//   ....[159]....
        /*0c88*/ 	.word	0x00014f60


	//   ....[160]....
        /*0c8c*/ 	.word	0x00014fd0


	//   ....[161]....
        /*0c90*/ 	.word	0x00015010


	//   ....[162]....
        /*0c94*/ 	.word	0x00015030


	//   ....[163]....
        /*0c98*/ 	.word	0x00015070


	//   ....[164]....
        /*0c9c*/ 	.word	0x00015090


	//   ....[165]....
        /*0ca0*/ 	.word	0x000150d0


	//   ....[166]....
        /*0ca4*/ 	.word	0x000150f0


	//   ....[167]....
        /*0ca8*/ 	.word	0x00015130


	//   ....[168]....
        /*0cac*/ 	.word	0x00015150


	//   ....[169]....
        /*0cb0*/ 	.word	0x00015190


	//   ....[170]....
        /*0cb4*/ 	.word	0x000151b0


	//   ....[171]....
        /*0cb8*/ 	.word	0x000151f0


	//   ....[172]....
        /*0cbc*/ 	.word	0x00015210


	//   ....[173]....
        /*0cc0*/ 	.word	0x00015220


	//   ....[174]....
        /*0cc4*/ 	.word	0x000155d0


	//   ....[175]....
        /*0cc8*/ 	.word	0x00015600


	//   ....[176]....
        /*0ccc*/ 	.word	0x00015670


	//   ....[177]....
        /*0cd0*/ 	.word	0x000156a0


	//   ....[178]....
        /*0cd4*/ 	.word	0x000156d0


	//   ....[179]....
        /*0cd8*/ 	.word	0x00015700


	//   ....[180]....
        /*0cdc*/ 	.word	0x00015730


	//   ....[181]....
        /*0ce0*/ 	.word	0x00015760


	//   ....[182]....
        /*0ce4*/ 	.word	0x00015900


	//   ....[183]....
        /*0ce8*/ 	.word	0x00015930


	//   ....[184]....
        /*0cec*/ 	.word	0x00015960


	//   ....[185]....
        /*0cf0*/ 	.word	0x00015990


	//   ....[186]....
        /*0cf4*/ 	.word	0x000159c0


	//   ....[187]....
        /*0cf8*/ 	.word	0x000159f0


	//   ....[188]....
        /*0cfc*/ 	.word	0x00015ab0


	//   ....[189]....
        /*0d00*/ 	.word	0x00015ad0


	//   ....[190]....
        /*0d04*/ 	.word	0x00015ae0


	//   ....[191]....
        /*0d08*/ 	.word	0x00015b40


	//   ....[192]....
        /*0d0c*/ 	.word	0x00016160


	//   ....[193]....
        /*0d10*/ 	.word	0x00016480


	//   ....[194]....
        /*0d14*/ 	.word	0x00016510


	//   ....[195]....
        /*0d18*/ 	.word	0x000165a0


	//   ....[196]....
        /*0d1c*/ 	.word	0x00016630


	//   ....[197]....
        /*0d20*/ 	.word	0x00016710


	//   ....[198]....
        /*0d24*/ 	.word	0x000167a0


	//   ....[199]....
        /*0d28*/ 	.word	0x00016840


	//   ....[200]....
        /*0d2c*/ 	.word	0x000168d0


	//   ....[201]....
        /*0d30*/ 	.word	0x000169c0


	//   ....[202]....
        /*0d34*/ 	.word	0x00016a50


	//   ....[203]....
        /*0d38*/ 	.word	0x00016af0


	//   ....[204]....
        /*0d3c*/ 	.word	0x00016b80


	//   ....[205]....
        /*0d40*/ 	.word	0x00016cc0


	//   ....[206]....
        /*0d44*/ 	.word	0x00016d70


	//   ....[207]....
        /*0d48*/ 	.word	0x00016e00


	//   ....[208]....
        /*0d4c*/ 	.word	0x00016e50


	//   ....[209]....
        /*0d50*/ 	.word	0x00016ea0


	//   ....[210]....
        /*0d54*/ 	.word	0x00016f80


	//   ....[211]....
        /*0d58*/ 	.word	0x00017010


	//   ....[212]....
        /*0d5c*/ 	.word	0x00017060


	//   ....[213]....
        /*0d60*/ 	.word	0x000170b0


	//   ....[214]....
        /*0d64*/ 	.word	0x000172d0


	//   ....[215]....
        /*0d68*/ 	.word	0x00017330


	//   ....[216]....
        /*0d6c*/ 	.word	0x000173f0


	//   ....[217]....
        /*0d70*/ 	.word	0x00017460


	//   ....[218]....
        /*0d74*/ 	.word	0x000174c0


	//   ....[219]....
        /*0d78*/ 	.word	0x00017570


	//   ....[220]....
        /*0d7c*/ 	.word	0x000175d0


	//   ....[221]....
        /*0d80*/ 	.word	0x00017660


	//   ....[222]....
        /*0d84*/ 	.word	0x000176e0


	//   ....[223]....
        /*0d88*/ 	.word	0x00017730


	//   ....[224]....
        /*0d8c*/ 	.word	0x000177c0


	//   ....[225]....
        /*0d90*/ 	.word	0x00017850


	//   ....[226]....
        /*0d94*/ 	.word	0x000178f0


	//   ....[227]....
        /*0d98*/ 	.word	0x00017990


	//   ....[228]....
        /*0d9c*/ 	.word	0x000179f0


	//   ....[229]....
        /*0da0*/ 	.word	0x00017a60


	//   ....[230]....
        /*0da4*/ 	.word	0x00017ac0


	//   ....[231]....
        /*0da8*/ 	.word	0x00017b30


	//   ....[232]....
        /*0dac*/ 	.word	0x00017bf0


	//   ....[233]....
        /*0db0*/ 	.word	0x00017c50


	//   ....[234]....
        /*0db4*/ 	.word	0x00017d10


	//   ....[235]....
        /*0db8*/ 	.word	0x00017ff0


	//   ....[236]....
        /*0dbc*/ 	.word	0x000180e0


	//   ....[237]....
        /*0dc0*/ 	.word	0x00018180


	//   ....[238]....
        /*0dc4*/ 	.word	0x000181e0


	//   ....[239]....
        /*0dc8*/ 	.word	0x000182d0


	//   ....[240]....
        /*0dcc*/ 	.word	0x00018340


	//   ....[241]....
        /*0dd0*/ 	.word	0x00018430


	//   ....[242]....
        /*0dd4*/ 	.word	0x000184a0


	//   ....[243]....
        /*0dd8*/ 	.word	0x00018590


	//   ....[244]....
        /*0ddc*/ 	.word	0x00018600


	//   ....[245]....
        /*0de0*/ 	.word	0x000186f0


	//   ....[246]....
        /*0de4*/ 	.word	0x00018760


	//   ....[247]....
        /*0de8*/ 	.word	0x00018850


	//   ....[248]....
        /*0dec*/ 	.word	0x000188c0


	//   ....[249]....
        /*0df0*/ 	.word	0x000189b0


	//   ....[250]....
        /*0df4*/ 	.word	0x00018a20


	//   ....[251]....
        /*0df8*/ 	.word	0x00018ac0


	//   ....[252]....
        /*0dfc*/ 	.word	0x00018bb0


	//   ....[253]....
        /*0e00*/ 	.word	0x00018c20


	//   ....[254]....
        /*0e04*/ 	.word	0x00018c80


	//   ....[255]....
        /*0e08*/ 	.word	0x00018d70


	//   ....[0]....
        /*0e0c*/ 	.word	0x00018dd0


	//   ....[1]....
        /*0e10*/ 	.word	0x00018ed0


	//   ....[2]....
        /*0e14*/ 	.word	0x00018f30


	//   ....[3]....
        /*0e18*/ 	.word	0x00019030


	//   ....[4]....
        /*0e1c*/ 	.word	0x00019090


	//   ....[5]....
        /*0e20*/ 	.word	0x00019190


	//   ....[6]....
        /*0e24*/ 	.word	0x000191f0


	//   ....[7]....
        /*0e28*/ 	.word	0x000192f0


	//   ....[8]....
        /*0e2c*/ 	.word	0x00019350


	//   ....[9]....
        /*0e30*/ 	.word	0x00019450


	//   ....[10]....
        /*0e34*/ 	.word	0x000194b0


	//   ....[11]....
        /*0e38*/ 	.word	0x00019560


	//   ....[12]....
        /*0e3c*/ 	.word	0x00019610


	//   ....[13]....
        /*0e40*/ 	.word	0x00019700


	//   ....[14]....
        /*0e44*/ 	.word	0x00019760


	//   ....[15]....
        /*0e48*/ 	.word	0x00019840


	//   ....[16]....
        /*0e4c*/ 	.word	0x000198a0


	//   ....[17]....
        /*0e50*/ 	.word	0x00019970


	//   ....[18]....
        /*0e54*/ 	.word	0x000199d0


	//   ....[19]....
        /*0e58*/ 	.word	0x00019a90


	//   ....[20]....
        /*0e5c*/ 	.word	0x00019bd0


	//   ....[21]....
        /*0e60*/ 	.word	0x00019c80


	//   ....[22]....
        /*0e64*/ 	.word	0x00019cf0


	//   ....[23]....
        /*0e68*/ 	.word	0x00019dc0


	//   ....[24]....
        /*0e6c*/ 	.word	0x00019e20


	//   ....[25]....
        /*0e70*/ 	.word	0x00019ed0


	//   ....[26]....
        /*0e74*/ 	.word	0x00019f30


	//   ....[27]....
        /*0e78*/ 	.word	0x00019fe0


	//   ....[28]....
        /*0e7c*/ 	.word	0x0001a040


	//   ....[29]....
        /*0e80*/ 	.word	0x0001a0f0


	//   ....[30]....
        /*0e84*/ 	.word	0x0001a150


	//   ....[31]....
        /*0e88*/ 	.word	0x0001a200


	//   ....[32]....
        /*0e8c*/ 	.word	0x0001a260


	//   ....[33]....
        /*0e90*/ 	.word	0x0001a310


	//   ....[34]....
        /*0e94*/ 	.word	0x0001a370


	//   ....[35]....
        /*0e98*/ 	.word	0x0001a420


	//   ....[36]....
        /*0e9c*/ 	.word	0x0001a510


	//   ....[37]....
        /*0ea0*/ 	.word	0x0001a5c0


	//   ....[38]....
        /*0ea4*/ 	.word	0x0001a620


	//   ....[39]....
        /*0ea8*/ 	.word	0x0001a6e0


	//   ....[40]....
        /*0eac*/ 	.word	0x0001a740


	//   ....[41]....
        /*0eb0*/ 	.word	0x0001a800


	//   ....[42]....
        /*0eb4*/ 	.word	0x0001a860


	//   ....[43]....
        /*0eb8*/ 	.word	0x0001a920


	//   ....[44]....
        /*0ebc*/ 	.word	0x0001a980


	//   ....[45]....
        /*0ec0*/ 	.word	0x0001aa40


	//   ....[46]....
        /*0ec4*/ 	.word	0x0001aaa0


	//   ....[47]....
        /*0ec8*/ 	.word	0x0001ab60


	//   ....[48]....
        /*0ecc*/ 	.word	0x0001abc0


	//   ....[49]....
        /*0ed0*/ 	.word	0x0001ac80


	//   ....[50]....
        /*0ed4*/ 	.word	0x0001ace0


	//   ....[51]....
        /*0ed8*/ 	.word	0x0001ad90


	//   ....[52]....
        /*0edc*/ 	.word	0x0001ae80


	//   ....[53]....
        /*0ee0*/ 	.word	0x0001af30


	//   ....[54]....
        /*0ee4*/ 	.word	0x0001aff0


	//   ....[55]....
        /*0ee8*/ 	.word	0x0001b0a0


	//   ....[56]....
        /*0eec*/ 	.word	0x0001b100


	//   ....[57]....
        /*0ef0*/ 	.word	0x0001b1b0


	//   ....[58]....
        /*0ef4*/ 	.word	0x0001b210


	//   ....[59]....
        /*0ef8*/ 	.word	0x0001b2c0


	//   ....[60]....
        /*0efc*/ 	.word	0x0001b320


	//   ....[61]....
        /*0f00*/ 	.word	0x0001b3d0


	//   ....[62]....
        /*0f04*/ 	.word	0x0001b430


	//   ....[63]....
        /*0f08*/ 	.word	0x0001b4e0


	//   ....[64]....
        /*0f0c*/ 	.word	0x0001b540


	//   ....[65]....
        /*0f10*/ 	.word	0x0001b5f0


	//   ....[66]....
        /*0f14*/ 	.word	0x0001b650


	//   ....[67]....
        /*0f18*/ 	.word	0x0001b6f0


	//   ....[68]....
        /*0f1c*/ 	.word	0x0001b780


	//   ....[69]....
        /*0f20*/ 	.word	0x0001b820


	//   ....[70]....
        /*0f24*/ 	.word	0x0001b9a0


	//   ....[71]....
        /*0f28*/ 	.word	0x0001ba10


	//   ....[72]....
        /*0f2c*/ 	.word	0x0001ba80


	//   ....[73]....
        /*0f30*/ 	.word	0x0001baf0


	//   ....[74]....
        /*0f34*/ 	.word	0x0001bb60


	//   ....[75]....
        /*0f38*/ 	.word	0x0001bbe0


	//   ....[76]....
        /*0f3c*/ 	.word	0x0001bc60


	//   ....[77]....
        /*0f40*/ 	.word	0x0001bcf0


	//   ....[78]....
        /*0f44*/ 	.word	0x0001bd60


	//   ....[79]....
        /*0f48*/ 	.word	0x0001bdd0


	//   ....[80]....
        /*0f4c*/ 	.word	0x0001be40


	//   ....[81]....
        /*0f50*/ 	.word	0x0001bec0


	//   ....[82]....
        /*0f54*/ 	.word	0x0001bf30


	//   ....[83]....
        /*0f58*/ 	.word	0x0001bfd0


	//   ....[84]....
        /*0f5c*/ 	.word	0x0001c020


	//   ....[85]....
        /*0f60*/ 	.word	0x0001c0b0


	//   ....[86]....
        /*0f64*/ 	.word	0x0001c1e0


	//----- nvinfo : EIATTR_REG_RECONFIG
	.align		4
.L_1433:
        /*0f68*/ 	.byte	0x01, 0x54
	.zero		2


	//----- nvinfo : EIATTR_SYSCALL_OFFSETS
	.align		4
        /*0f6c*/ 	.byte	0x04, 0x46
        /*0f6e*/ 	.short	(.L_1435 - .L_1434)


	//   ....[0]....
.L_1434:
        /*0f70*/ 	.word	0x00001ae0


	//   ....[1]....
        /*0f74*/ 	.word	0x00001c30


	//   ....[2]....
        /*0f78*/ 	.word	0x00006030


	//   ....[3]....
        /*0f7c*/ 	.word	0x000063b0


	//   ....[4]....
        /*0f80*/ 	.word	0x00011c80


	//   ....[5]....
        /*0f84*/ 	.word	0x00011dd0


	//   ....[6]....
        /*0f88*/ 	.word	0x00011ec0


	//   ....[7]....
        /*0f8c*/ 	.word	0x00012e60


	//----- nvinfo : EIATTR_MBARRIER_INSTR_OFFSETS
	.align		4
.L_1435:
        /*0f90*/ 	.byte	0x04, 0x39
        /*0f92*/ 	.short	(.L_1437 - .L_1436)


	//   ....[0]....
.L_1436:
        /*0f94*/ 	.word	0x00000270
        /*0f98*/ 	.word	0x000000ff
        /*0f9c*/ 	.word	0x00016800
        /*0fa0*/ 	.short	0x0100
        /*0fa2*/ 	.byte	0x08
	.zero		1


	//   ....[1]....
        /*0fa4*/ 	.word	0x00000280
        /*0fa8*/ 	.word	0x000000ff
        /*0fac*/ 	.word	0x00016820
        /*0fb0*/ 	.short	0x0100
        /*0fb2*/ 	.byte	0x08
	.zero		1


	//   ....[2]....
        /*0fb4*/ 	.word	0x00000370
        /*0fb8*/ 	.word	0x000000ff
        /*0fbc*/ 	.word	0x00016830
        /*0fc0*/ 	.short	0x0100
        /*0fc2*/ 	.byte	0x08
	.zero		1


	//   ....[3]....
        /*0fc4*/ 	.word	0x00000380
        /*0fc8*/ 	.word	0x000000ff
        /*0fcc*/ 	.word	0x00016840
        /*0fd0*/ 	.short	0x0100
        /*0fd2*/ 	.byte	0x08
	.zero		1


	//   ....[4]....
        /*0fd4*/ 	.word	0x00000390
        /*0fd8*/ 	.word	0x000000ff
        /*0fdc*/ 	.word	0x00016838
        /*0fe0*/ 	.short	0x0100
        /*0fe2*/ 	.byte	0x08
	.zero		1


	//   ....[5]....
        /*0fe4*/ 	.word	0x000003a0
        /*0fe8*/ 	.word	0x000000ff
        /*0fec*/ 	.word	0x00016848
        /*0ff0*/ 	.short	0x0100
        /*0ff2*/ 	.byte	0x08
	.zero		1


	//   ....[6]....
        /*0ff4*/ 	.word	0x000004d0
        /*0ff8*/ 	.word	0x000000ff
        /*0ffc*/ 	.word	0x00016850
        /*1000*/ 	.short	0x0100
        /*1002*/ 	.byte	0x08
	.zero		1


	//   ....[7]....
        /*1004*/ 	.word	0x000004e0
        /*1008*/ 	.word	0x000000ff
        /*100c*/ 	.word	0x00016860
        /*1010*/ 	.short	0x0100
        /*1012*/ 	.byte	0x08
	.zero		1


	//   ....[8]....
        /*1014*/ 	.word	0x000004f0
        /*1018*/ 	.word	0x000000ff
        /*101c*/ 	.word	0x00016858
        /*1020*/ 	.short	0x0100
        /*1022*/ 	.byte	0x08
	.zero		1


	//   ....[9]....
        /*1024*/ 	.word	0x00000500
        /*1028*/ 	.word	0x000000ff
        /*102c*/ 	.word	0x00016868
        /*1030*/ 	.short	0x0100
        /*1032*/ 	.byte	0x08
	.zero		1


	//   ....[10]....
        /*1034*/ 	.word	0x000005f0
        /*1038*/ 	.word	0x000000ff
        /*103c*/ 	.word	0x00016870
        /*1040*/ 	.short	0x0100
        /*1042*/ 	.byte	0x06
	.zero		1


	//   ....[11]....
        /*1044*/ 	.word	0x00000600
        /*1048*/ 	.word	0x000000ff
        /*104c*/ 	.word	0x00016880
        /*1050*/ 	.short	0x0100
        /*1052*/ 	.byte	0x06
	.zero		1


	//   ....[12]....
        /*1054*/ 	.word	0x00000610
        /*1058*/ 	.word	0x000000ff
        /*105c*/ 	.word	0x00016878
        /*1060*/ 	.short	0x0100
        /*1062*/ 	.byte	0x06
	.zero		1


	//   ....[13]....
        /*1064*/ 	.word	0x00000620
        /*1068*/ 	.word	0x000000ff
        /*106c*/ 	.word	0x00016888
        /*1070*/ 	.short	0x0100
        /*1072*/ 	.byte	0x06
	.zero		1


	//   ....[14]....
        /*1074*/ 	.word	0x00000750
        /*1078*/ 	.word	0x000000ff
        /*107c*/ 	.word	0x00016890
        /*1080*/ 	.short	0x0100
        /*1082*/ 	.byte	0x08
	.zero		1


	//   ....[15]....
        /*1084*/ 	.word	0x00000760
        /*1088*/ 	.word	0x000000ff
        /*108c*/ 	.word	0x000168a0
        /*1090*/ 	.short	0x0100
        /*1092*/ 	.byte	0x08
	.zero		1


	//   ....[16]....
        /*1094*/ 	.word	0x00000770
        /*1098*/ 	.word	0x000000ff
        /*109c*/ 	.word	0x00016898
        /*10a0*/ 	.short	0x0100
        /*10a2*/ 	.byte	0x08
	.zero		1


	//   ....[17]....
        /*10a4*/ 	.word	0x00000780
        /*10a8*/ 	.word	0x000000ff
        /*10ac*/ 	.word	0x000168a8
        /*10b0*/ 	.short	0x0100
        /*10b2*/ 	.byte	0x08
	.zero		1


	//   ....[18]....
        /*10b4*/ 	.word	0x000008b0
        /*10b8*/ 	.word	0x000000ff
        /*10bc*/ 	.word	0x000168b0
        /*10c0*/ 	.short	0x0100
        /*10c2*/ 	.byte	0x08
	.zero		1


	//   ....[19]....
        /*10c4*/ 	.word	0x000008c0
        /*10c8*/ 	.word	0x000000ff
        /*10cc*/ 	.word	0x000168c0
        /*10d0*/ 	.short	0x0100
        /*10d2*/ 	.byte	0x08
	.zero		1


	//   ....[20]....
        /*10d4*/ 	.word	0x000008d0
        /*10d8*/ 	.word	0x000000ff
        /*10dc*/ 	.word	0x000168b8
        /*10e0*/ 	.short	0x0100
        /*10e2*/ 	.byte	0x08
	.zero		1


	//   ....[21]....
        /*10e4*/ 	.word	0x000008e0
        /*10e8*/ 	.word	0x000000ff
        /*10ec*/ 	.word	0x000168c8
        /*10f0*/ 	.short	0x0100
        /*10f2*/ 	.byte	0x08
	.zero		1


	//   ....[22]....
        /*10f4*/ 	.word	0x00002d00
        /*10f8*/ 	.word	0x00000046
        /*10fc*/ 	.word	0x00016890
        /*1100*/ 	.short	0x010a
        /*1102*/ 	.byte	0x3f
	.zero		1


	//   ....[23]....
        /*1104*/ 	.word	0x00004030
        /*1108*/ 	.word	0x00000046
        /*110c*/ 	.word	0x00016890
        /*1110*/ 	.short	0x010a
        /*1112*/ 	.byte	0x3f
	.zero		1


	//   ....[24]....
        /*1114*/ 	.word	0x00005050
        /*1118*/ 	.word	0x00000046
        /*111c*/ 	.word	0x00016890
        /*1120*/ 	.short	0x010a
        /*1122*/ 	.byte	0x3f
	.zero		1


	//   ....[25]....
        /*1124*/ 	.word	0x000054e0
        /*1128*/ 	.word	0x00000004
        /*112c*/ 	.word	0x00000000
        /*1130*/ 	.short	0x0101
        /*1132*/ 	.byte	0x3f
	.zero		1


	//   ....[26]....
        /*1134*/ 	.word	0x00005520
        /*1138*/ 	.word	0x00000046
        /*113c*/ 	.word	0x000168b0
        /*1140*/ 	.short	0x010a
        /*1142*/ 	.byte	0x3f
	.zero		1


	//   ....[27]....
        /*1144*/ 	.word	0x00005930
        /*1148*/ 	.word	0x00000046
        /*114c*/ 	.word	0x00000000
        /*1150*/ 	.short	0x0101
        /*1152*/ 	.byte	0x3f
	.zero		1


	//   ....[28]....
        /*1154*/ 	.word	0x000060d0
        /*1158*/ 	.word	0x00000012
        /*115c*/ 	.word	0x00016800
        /*1160*/ 	.short	0x010a
        /*1162*/ 	.byte	0x3f
	.zero		1


	//   ....[29]....
        /*1164*/ 	.word	0x00006120
        /*1168*/ 	.word	0x00000012
        /*116c*/ 	.word	0x00016800
        /*1170*/ 	.short	0x010a
        /*1172*/ 	.byte	0x3f
	.zero		1


	//   ....[30]....
        /*1174*/ 	.word	0x000067d0
        /*1178*/ 	.word	0x00000012
        /*117c*/ 	.word	0x00016800
        /*1180*/ 	.short	0x010a
        /*1182*/ 	.byte	0x3f
	.zero		1


	//   ....[31]....
        /*1184*/ 	.word	0x000077f0
        /*1188*/ 	.word	0x00000012
        /*118c*/ 	.word	0x00016800
        /*1190*/ 	.short	0x010a
        /*1192*/ 	.byte	0x3f
	.zero		1


	//   ....[32]....
        /*1194*/ 	.word	0x000085a0
        /*1198*/ 	.word	0x00000003
        /*119c*/ 	.word	0x00016830
        /*11a0*/ 	.short	0x010a
        /*11a2*/ 	.byte	0x3f
	.zero		1


	//   ....[33]....
        /*11a4*/ 	.word	0x00008640
        /*11a8*/ 	.word	0x00000003
        /*11ac*/ 	.word	0x00016830
        /*11b0*/ 	.short	0x010a
        /*11b2*/ 	.byte	0x3f
	.zero		1


	//   ....[34]....
        /*11b4*/ 	.word	0x00009ba0
        /*11b8*/ 	.word	0x00000003
        /*11bc*/ 	.word	0x00000000
        /*11c0*/ 	.short	0x0101
        /*11c2*/ 	.byte	0x3f
	.zero		1


	//   ....[35]....
        /*11c4*/ 	.word	0x0000a790
        /*11c8*/ 	.word	0x00000009
        /*11cc*/ 	.word	0x00016830
        /*11d0*/ 	.short	0x010a
        /*11d2*/ 	.byte	0x3f
	.zero		1


	//   ....[36]....
        /*11d4*/ 	.word	0x0000a7e0
        /*11d8*/ 	.word	0x00000009
        /*11dc*/ 	.word	0x00016830
        /*11e0*/ 	.short	0x010a
        /*11e2*/ 	.byte	0x3f
	.zero		1


	//   ....[37]....
        /*11e4*/ 	.word	0x0000ab50
        /*11e8*/ 	.word	0x00000004
        /*11ec*/ 	.word	0x00016850
        /*11f0*/ 	.short	0x010a
        /*11f2*/ 	.byte	0x3f
	.zero		1


	//   ....[38]....
        /*11f4*/ 	.word	0x0000ab90
        /*11f8*/ 	.word	0x00000004
        /*11fc*/ 	.word	0x00016850
        /*1200*/ 	.short	0x010a
        /*1202*/ 	.byte	0x3f
	.zero		1


	//   ....[39]....
        /*1204*/ 	.word	0x0000b040
        /*1208*/ 	.word	0x00000000
        /*120c*/ 	.word	0x00000000
        /*1210*/ 	.short	0x0101
        /*1212*/ 	.byte	0x3f
	.zero		1


	//   ....[40]....
        /*1214*/ 	.word	0x0000c350
        /*1218*/ 	.word	0x0000000b
        /*121c*/ 	.word	0x00000000
        /*1220*/ 	.short	0x0101
        /*1222*/ 	.byte	0x3f
	.zero		1


	//   ....[41]....
        /*1224*/ 	.word	0x0000c6b0
        /*1228*/ 	.word	0x0000000c
        /*122c*/ 	.word	0x00016850
        /*1230*/ 	.short	0x010a
        /*1232*/ 	.byte	0x3f
	.zero		1


	//   ....[42]....
        /*1234*/ 	.word	0x0000c720
        /*1238*/ 	.word	0x0000000c
        /*123c*/ 	.word	0x00016850
        /*1240*/ 	.short	0x010a
        /*1242*/ 	.byte	0x3f
	.zero		1


	//   ....[43]....
        /*1244*/ 	.word	0x0000cd30
        /*1248*/ 	.word	0x00000000
        /*124c*/ 	.word	0x00000000
        /*1250*/ 	.short	0x0101
        /*1252*/ 	.byte	0x3f
	.zero		1


	//   ....[44]....
        /*1254*/ 	.word	0x0000de70
        /*1258*/ 	.word	0x00000003
        /*125c*/ 	.word	0x00000000
        /*1260*/ 	.short	0x0101
        /*1262*/ 	.byte	0x3f
	.zero		1


	//   ....[45]....
        /*1264*/ 	.word	0x0000e330
        /*1268*/ 	.word	0x00000008
        /*126c*/ 	.word	0x00000000
        /*1270*/ 	.short	0x0101
        /*1272*/ 	.byte	0x3f
	.zero		1


	//   ....[46]....
        /*1274*/ 	.word	0x00010c20
        /*1278*/ 	.word	0x00000010
        /*127c*/ 	.word	0x00016820
        /*1280*/ 	.short	0x010a
        /*1282*/ 	.byte	0x3f
	.zero		1


	//   ....[47]....
        /*1284*/ 	.word	0x00010ce0
        /*1288*/ 	.word	0x00000006
        /*128c*/ 	.word	0x000168a0
        /*1290*/ 	.short	0x010a
        /*1292*/ 	.byte	0x3f
	.zero		1


	//   ....[48]....
        /*1294*/ 	.word	0x00010f20
        /*1298*/ 	.word	0x00000006
        /*129c*/ 	.word	0x000168c0
        /*12a0*/ 	.short	0x010a
        /*12a2*/ 	.byte	0x3f
	.zero		1


	//   ....[49]....
        /*12a4*/ 	.word	0x000112b0
        /*12a8*/ 	.word	0x00000006
        /*12ac*/ 	.word	0x000168a0
        /*12b0*/ 	.short	0x010a
        /*12b2*/ 	.byte	0x3f
	.zero		1


	//   ....[50]....
        /*12b4*/ 	.word	0x000114d0
        /*12b8*/ 	.word	0x00000006
        /*12bc*/ 	.word	0x000168c0
        /*12c0*/ 	.short	0x010a
        /*12c2*/ 	.byte	0x3f
	.zero		1


	//   ....[51]....
        /*12c4*/ 	.word	0x00012380
        /*12c8*/ 	.word	0x00000003
        /*12cc*/ 	.word	0x00016840
        /*12d0*/ 	.short	0x010a
        /*12d2*/ 	.byte	0x3f
	.zero		1


	//   ....[52]....
        /*12d4*/ 	.word	0x00012b30
        /*12d8*/ 	.word	0x00000003
        /*12dc*/ 	.word	0x00016830
        /*12e0*/ 	.short	0x0107
        /*12e2*/ 	.byte	0x3f
	.zero		1


	//   ....[53]....
        /*12e4*/ 	.word	0x00012c00
        /*12e8*/ 	.word	0x00000003
        /*12ec*/ 	.word	0x00016830
        /*12f0*/ 	.short	0x0101
        /*12f2*/ 	.byte	0x3f
	.zero		1


	//   ....[54]....
        /*12f4*/ 	.word	0x00013a70
        /*12f8*/ 	.word	0x00000010
        /*12fc*/ 	.word	0x00016800
        /*1300*/ 	.short	0x0107
        /*1302*/ 	.byte	0x3f
	.zero		1


	//   ....[55]....
        /*1304*/ 	.word	0x00013b60
        /*1308*/ 	.word	0x00000010
        /*130c*/ 	.word	0x00016800
        /*1310*/ 	.short	0x0101
        /*1312*/ 	.byte	0x3f
	.zero		1


	//   ....[56]....
        /*1314*/ 	.word	0x00013b80
        /*1318*/ 	.word	0x00000010
        /*131c*/ 	.word	0x00016820
        /*1320*/ 	.short	0x010a
        /*1322*/ 	.byte	0x3f
	.zero		1


	//   ....[57]....
        /*1324*/ 	.word	0x00013f50
        /*1328*/ 	.word	0x00000005
        /*132c*/ 	.word	0x00016840
        /*1330*/ 	.short	0x010a
        /*1332*/ 	.byte	0x3f
	.zero		1


	//   ....[58]....
        /*1334*/ 	.word	0x00014480
        /*1338*/ 	.word	0x00000005
        /*133c*/ 	.word	0x00016830
        /*1340*/ 	.short	0x0107
        /*1342*/ 	.byte	0x3f
	.zero		1


	//   ....[59]....
        /*1344*/ 	.word	0x00014540
        /*1348*/ 	.word	0x00000005
        /*134c*/ 	.word	0x00016830
        /*1350*/ 	.short	0x0101
        /*1352*/ 	.byte	0x3f
	.zero		1


	//   ....[60]....
        /*1354*/ 	.word	0x000145a0
        /*1358*/ 	.word	0x00000005
        /*135c*/ 	.word	0x00016860
        /*1360*/ 	.short	0x010a
        /*1362*/ 	.byte	0x3f
	.zero		1


	//   ....[61]....
        /*1364*/ 	.word	0x00014a70
        /*1368*/ 	.word	0x00000005
        /*136c*/ 	.word	0x00016850
        /*1370*/ 	.short	0x0107
        /*1372*/ 	.byte	0x3f
	.zero		1


	//   ....[62]....
        /*1374*/ 	.word	0x00014bf0
        /*1378*/ 	.word	0x00000005
        /*137c*/ 	.word	0x00016850
        /*1380*/ 	.short	0x0101
        /*1382*/ 	.byte	0x3f
	.zero		1


	//   ....[63]....
        /*1384*/ 	.word	0x00014e10
        /*1388*/ 	.word	0x00000000
        /*138c*/ 	.word	0x00016860
        /*1390*/ 	.short	0x010a
        /*1392*/ 	.byte	0x3f
	.zero		1


	//   ....[64]....
        /*1394*/ 	.word	0x000152d0
        /*1398*/ 	.word	0x00000000
        /*139c*/ 	.word	0x00016850
        /*13a0*/ 	.short	0x0107
        /*13a2*/ 	.byte	0x3f
	.zero		1


	//   ....[65]....
        /*13a4*/ 	.word	0x000153a0
        /*13a8*/ 	.word	0x00000000
        /*13ac*/ 	.word	0x00016850
        /*13b0*/ 	.short	0x0101
        /*13b2*/ 	.byte	0x3f
	.zero		1


	//   ....[66]....
        /*13b4*/ 	.word	0x000160e0
        /*13b8*/ 	.word	0x00000005
        /*13bc*/ 	.word	0x00016820
        /*13c0*/ 	.short	0x010a
        /*13c2*/ 	.byte	0x3f
	.zero		1


	//   ....[67]....
        /*13c4*/ 	.word	0x00016250
        /*13c8*/ 	.word	0x00000003
        /*13cc*/ 	.word	0x00016840
        /*13d0*/ 	.short	0x010a
        /*13d2*/ 	.byte	0x3f
	.zero		1


	//   ....[68]....
        /*13d4*/ 	.word	0x000162f0
        /*13d8*/ 	.word	0x00000005
        /*13dc*/ 	.word	0x00016840
        /*13e0*/ 	.short	0x010a
        /*13e2*/ 	.byte	0x3f
	.zero		1


	//   ....[69]....
        /*13e4*/ 	.word	0x00016330
        /*13e8*/ 	.word	0x00000003
        /*13ec*/ 	.word	0x00016860
        /*13f0*/ 	.short	0x010a
        /*13f2*/ 	.byte	0x3f
	.zero		1


	//   ....[70]....
        /*13f4*/ 	.word	0x00016370
        /*13f8*/ 	.word	0x00000005
        /*13fc*/ 	.word	0x00016860
        /*1400*/ 	.short	0x010a
        /*1402*/ 	.byte	0x3f
	.zero		1


	//   ....[71]....
        /*1404*/ 	.word	0x000163d0
        /*1408*/ 	.word	0x00000046
        /*140c*/ 	.word	0x00016890
        /*1410*/ 	.short	0x010a
        /*1412*/ 	.byte	0x3f
	.zero		1


	//   ....[72]....
        /*1414*/ 	.word	0x00016660
        /*1418*/ 	.word	0x00000046
        /*141c*/ 	.word	0x00016890
        /*1420*/ 	.short	0x010a
        /*1422*/ 	.byte	0x3f
	.zero		1


	//   ....[73]....
        /*1424*/ 	.word	0x00016910
        /*1428*/ 	.word	0x00000046
        /*142c*/ 	.word	0x00016890
        /*1430*/ 	.short	0x010a
        /*1432*/ 	.byte	0x3f
	.zero		1


	//   ....[74]....
        /*1434*/ 	.word	0x00016bc0
        /*1438*/ 	.word	0x00000046
        /*143c*/ 	.word	0x000168b0
        /*1440*/ 	.short	0x010a
        /*1442*/ 	.byte	0x3f
	.zero		1


	//   ....[75]....
        /*1444*/ 	.word	0x00016ed0
        /*1448*/ 	.word	0x00000012
        /*144c*/ 	.word	0x00016800
        /*1450*/ 	.short	0x010a
        /*1452*/ 	.byte	0x3f
	.zero		1


	//   ....[76]....
        /*1454*/ 	.word	0x000170e0
        /*1458*/ 	.word	0x00000012
        /*145c*/ 	.word	0x00016800
        /*1460*/ 	.short	0x010a
        /*1462*/ 	.byte	0x3f
	.zero		1


	//   ....[77]....
        /*1464*/ 	.word	0x00017130
        /*1468*/ 	.word	0x00000003
        /*146c*/ 	.word	0x00016830
        /*1470*/ 	.short	0x010a
        /*1472*/ 	.byte	0x3f
	.zero		1


	//   ....[78]....
        /*1474*/ 	.word	0x00017180
        /*1478*/ 	.word	0x00000009
        /*147c*/ 	.word	0x00016830
        /*1480*/ 	.short	0x010a
        /*1482*/ 	.byte	0x3f
	.zero		1


	//   ....[79]....
        /*1484*/ 	.word	0x000171d0
        /*1488*/ 	.word	0x00000004
        /*148c*/ 	.word	0x00016850
        /*1490*/ 	.short	0x010a
        /*1492*/ 	.byte	0x3f
	.zero		1


	//   ....[80]....
        /*1494*/ 	.word	0x00017220
        /*1498*/ 	.word	0x0000000c
        /*149c*/ 	.word	0x00016850
        /*14a0*/ 	.short	0x010a
        /*14a2*/ 	.byte	0x3f
	.zero		1


	//   ....[81]....
        /*14a4*/ 	.word	0x00017dd0
        /*14a8*/ 	.word	0x00000010
        /*14ac*/ 	.word	0x00016820
        /*14b0*/ 	.short	0x010a
        /*14b2*/ 	.byte	0x3f
	.zero		1


	//   ....[82]....
        /*14b4*/ 	.word	0x00017e20
        /*14b8*/ 	.word	0x00000006
        /*14bc*/ 	.word	0x000168a0
        /*14c0*/ 	.short	0x010a
        /*14c2*/ 	.byte	0x3f
	.zero		1


	//   ....[83]....
        /*14c4*/ 	.word	0x00017e70
        /*14c8*/ 	.word	0x00000006
        /*14cc*/ 	.word	0x000168c0
        /*14d0*/ 	.short	0x010a
        /*14d2*/ 	.byte	0x3f
	.zero		1


	//   ....[84]....
        /*14d4*/ 	.word	0x00017ec0
        /*14d8*/ 	.word	0x00000006
        /*14dc*/ 	.word	0x000168a0
        /*14e0*/ 	.short	0x010a
        /*14e2*/ 	.byte	0x3f
	.zero		1


	//   ....[85]....
        /*14e4*/ 	.word	0x00017f10
        /*14e8*/ 	.word	0x00000006
        /*14ec*/ 	.word	0x000168c0
        /*14f0*/ 	.short	0x010a
        /*14f2*/ 	.byte	0x3f
	.zero		1


	//   ....[86]....
        /*14f4*/ 	.word	0x00018030
        /*14f8*/ 	.word	0x00000003
        /*14fc*/ 	.word	0x00016840
        /*1500*/ 	.short	0x010a
        /*1502*/ 	.byte	0x3f
	.zero		1


	//   ....[87]....
        /*1504*/ 	.word	0x00019ad0
        /*1508*/ 	.word	0x00000010
        /*150c*/ 	.word	0x00016820
        /*1510*/ 	.short	0x010a
        /*1512*/ 	.byte	0x3f
	.zero		1


	//   ....[88]....
        /*1514*/ 	.word	0x00019b20
        /*1518*/ 	.word	0x00000005
        /*151c*/ 	.word	0x00016840
        /*1520*/ 	.short	0x010a
        /*1522*/ 	.byte	0x3f
	.zero		1


	//   ....[89]....
        /*1524*/ 	.word	0x0001a460
        /*1528*/ 	.word	0x00000005
        /*152c*/ 	.word	0x00016860
        /*1530*/ 	.short	0x010a
        /*1532*/ 	.byte	0x3f
	.zero		1


	//   ....[90]....
        /*1534*/ 	.word	0x0001add0
        /*1538*/ 	.word	0x00000000
        /*153c*/ 	.word	0x00016860
        /*1540*/ 	.short	0x010a
        /*1542*/ 	.byte	0x3f
	.zero		1


	//   ....[91]....
        /*1544*/ 	.word	0x0001c100
        /*1548*/ 	.word	0x00000005
        /*154c*/ 	.word	0x00016820
        /*1550*/ 	.short	0x010a
        /*1552*/ 	.byte	0x3f
	.zero		1


	//   ....[92]....
        /*1554*/ 	.word	0x0001c2a0
        /*1558*/ 	.word	0x00000003
        /*155c*/ 	.word	0x00016840
        /*1560*/ 	.short	0x010a
        /*1562*/ 	.byte	0x3f
	.zero		1


	//   ....[93]....
        /*1564*/ 	.word	0x0001c2f0
        /*1568*/ 	.word	0x00000005
        /*156c*/ 	.word	0x00016840
        /*1570*/ 	.short	0x010a
        /*1572*/ 	.byte	0x3f
	.zero		1


	//   ....[94]....
        /*1574*/ 	.word	0x0001c340
        /*1578*/ 	.word	0x00000003
        /*157c*/ 	.word	0x00016860
        /*1580*/ 	.short	0x010a
        /*1582*/ 	.byte	0x3f
	.zero		1


	//----- nvinfo : EIATTR_NUM_MBARRIERS
	.align		4
.L_1437:
        /*1584*/ 	.byte	0x03, 0x38
        /*1586*/ 	.short	0x0016


	//----- nvinfo : EIATTR_EXIT_INSTR_OFFSETS
	.align		4
        /*1588*/ 	.byte	0x04, 0x1c
        /*158a*/ 	.short	(.L_1439 - .L_1438)


	//   ....[0]....
.L_1438:
        /*158c*/ 	.word	0x000163c0


	//----- nvinfo : EIATTR_MAX_THREADS
	.align		4
.L_1439:
        /*1590*/ 	.byte	0x04, 0x05
        /*1592*/ 	.short	(.L_1441 - .L_1440)
.L_1440:
        /*1594*/ 	.word	0x00000200
        /*1598*/ 	.word	0x00000001
        /*159c*/ 	.word	0x00000001


	//----- nvinfo : EIATTR_CRS_STACK_SIZE
	.align		4
.L_1441:
        /*15a0*/ 	.byte	0x04, 0x1e
        /*15a2*/ 	.short	(.L_1443 - .L_1442)
.L_1442:
        /*15a4*/ 	.word	0x00000000


	//----- nvinfo : EIATTR_CBANK_PARAM_SIZE
	.align		4
.L_1443:
        /*15a8*/ 	.byte	0x03, 0x19
        /*15aa*/ 	.short	0x0af0


	//----- nvinfo : EIATTR_PARAM_CBANK
	.align		4
        /*15ac*/ 	.byte	0x04, 0x0a
        /*15ae*/ 	.short	(.L_1445 - .L_1444)
	.align		4
.L_1444:
        /*15b0*/ 	.word	index@(.nv.constant0._ZN7cutlass13device_kernelIN5flash11enable_sm90INS1_16FlashAttnFwdSm90INS1_25CollectiveMainloopFwdSm90ILi2EN4cute5tupleIJNS5_1CILi1EEES8_S8_EEENS6_IJNS7_ILi192EEENS7_ILi128EEENS7_ILi64EEEEEELi64ENS_6half_tEfNS_4arch4Sm90ELb0ELb0ELb0ELb1ELb1ELb1ELb0ELb1ELb1ELb1ELb1ELb0EEENS1_21CollectiveEpilogueFwdINS6_IJSA_SC_SB_EEES9_SE_SG_Li384ELb1ELb1ELb1ELb0EEENS1_36VarlenDynamicPersistentTileSchedulerILi192ELi128ELi384ELi128ELb1ELb1ELb1ELb0ELb1ELb1EEEEEEEEEvNT_6ParamsE)
        /*15b4*/ 	.short	0x0210
        /*15b6*/ 	.short	0x0af0


	//----- nvinfo : EIATTR_SW_WAR
	.align		4
.L_1445:
        /*15b8*/ 	.byte	0x04, 0x36
        /*15ba*/ 	.short	(.L_1447 - .L_1446)
.L_1446:
        /*15bc*/ 	.word	0x00000008
.L_1447:


//--------------------- .nv.info._ZN7cutlass13device_kernelIN5flash11enable_sm90INS1_16FlashAttnFwdSm90INS1_25CollectiveMainloopFwdSm90ILi2EN4cute5tupleIJNS5_1CILi1EEES8_S8_EEENS6_IJNS7_ILi192EEENS7_ILi128EEENS7_ILi64EEEEEELi64ENS_6half_tEfNS_4arch4Sm90ELb0ELb1ELb0ELb0ELb1ELb0ELb0ELb1ELb1ELb1ELb1ELb0EEENS1_21CollectiveEpilogueFwdINS6_IJSA_SC_SB_EEES9_SE_SG_Li384ELb0ELb1ELb1ELb0EEENS1_19SingleTileSchedulerILb0ELb1ELb1ELi192EEEEEEEEEvNT_6ParamsE --------------------------
	.section	.nv.info._ZN7cutlass13device_kernelIN5flash11enable_sm90INS1_16FlashAttnFwdSm90INS1_25CollectiveMainloopFwdSm90ILi2EN4cute5tupleIJNS5_1CILi1EEES8_S8_EEENS6_IJNS7_ILi192EEENS7_ILi128EEENS7_ILi64EEEEEELi64ENS_6half_tEfNS_4arch4Sm90ELb0ELb1ELb0ELb0ELb1ELb0ELb0ELb1ELb1ELb1ELb1ELb0EEENS1_21CollectiveEpilogueFwdINS6_IJSA_SC_SB_EEES9_SE_SG_Li384ELb0ELb1ELb1ELb0EEENS1_19SingleTileSchedulerILb0ELb1ELb1ELi192EEEEEEEEEvNT_6ParamsE,"",@"SHT_CUDA_INFO"
	.sectionflags	@""
	.align	4


	//----- nvinfo : EIATTR_CUDA_API_VERSION
	.align		4
        /*0000*/ 	.byte	0x04, 0x37
        /*0002*/ 	.short	(.L_1449 - .L_1448)
.L_1448:
        /*0004*/ 	.word	0x00000082


	//----- nvinfo : EIATTR_KPARAM_INFO
	.align		4
.L_1449:
        /*0008*/ 	.byte	0x04, 0x17
        /*000a*/ 	.short	(.L_1451 - .L_1450)
.L_1450:
        /*000c*/ 	.word	0x00000000
        /*0010*/ 	.short	0x0000
        /*0012*/ 	.short	0x0070
        /*0014*/ 	.byte	0x00, 0xf0, 0x01, 0x28


	//----- nvinfo : EIATTR_SPARSE_MMA_MASK
	.align		4
.L_1451:
        /*0018*/ 	.byte	0x03, 0x50
        /*001a*/ 	.short	0x0000


	//----- nvinfo : EIATTR_MAXREG_COUNT
	.align		4
        /*001c*/ 	.byte	0x03, 0x1b
        /*001e*/ 	.short	0x0080


	//----- nvinfo : EIATTR_NUM_BARRIERS
	.align		4
        /*0020*/ 	.byte	0x02, 0x4c
        /*0022*/ 	.byte	0x10
	.zero		1


	//----- nvinfo : EIATTR_EXTERNS
	.align		4
        /*0024*/ 	.byte	0x04, 0x0f
        /*0026*/ 	.short	(.L_1453 - .L_1452)


	//   ....[0]....
	.align		4
.L_1452:
        /*0028*/ 	.word	index@(__assertfail)


	//----- nvinfo : EIATTR_ANNOTATIONS
	.align		4
.L_1453:
        /*002c*/ 	.byte	0x04, 0x55
        /*002e*/ 	.short	(.L_1455 - .L_1454)


	//   ....[0]....
.L_1454:
        /*0030*/ 	.word	0x00000001
        /*0034*/ 	.byte	0xd0, 0xf0, 0x00, 0x00, 0x01, 0x00, 0x00, 0x00, 0x70, 0x09, 0x01, 0x00


	//----- nvinfo : EIATTR_MERCURY_ISA_VERSION
	.align		4
.L_1455:
        /*0040*/ 	.byte	0x03, 0x5f
        /*0042*/ 	.short	0x0101


	//----- nvinfo : EIATTR_INT_WARP_WIDE_INSTR_OFFSETS
	.align		4
        /*0044*/ 	.byte	0x04, 0x31
        /*0046*/ 	.short	(.L_1457 - .L_1456)


	//   ....[0]....
.L_1456:
        /*0048*/ 	.word	0x000000c0


	//   ....[1]....
        /*004c*/ 	.word	0x000000d0


	//   ....[2]....
        /*0050*/ 	.word	0x00000170


	//----- nvinfo : EIATTR_COOP_GROUP_MASK_REGIDS
	.align		4
.L_1457:
        /*0054*/ 	.byte	0x04, 0x29
        /*0056*/ 	.short	(.L_1459 - .L_1458)


	//   ....[0]....
.L_1458:
        /*0058*/ 	.word	0xffffffff


	//   ....[1]....
        /*005c*/ 	.word	0xffffffff


	//   ....[2]....
        /*0060*/ 	.word	0xffffffff


	//   ....[3]....
        /*0064*/ 	.word	0xffffffff


	//   ....[4]....
        /*0068*/ 	.word	0xffffffff


	//   ....[5]....
        /*006c*/ 	.word	0xffffffff


	//   ....[6]....
        /*0070*/ 	.word	0xffffffff


	//   ....[7]....
        /*0074*/ 	.word	0xffffffff


	//   ....[8]....
        /*0078*/ 	.word	0xffffffff


	//   ....[9]....
        /*007c*/ 	.word	0xffffffff


	//   ....[10]....
        /*0080*/ 	.word	0xffffffff


	//   ....[11]....
        /*0084*/ 	.word	0xffffffff


	//   ....[12]....
        /*0088*/ 	.word	0xffffffff


	//   ....[13]....
        /*008c*/ 	.word	0xffffffff


	//   ....[14]....
        /*0090*/ 	.word	0xffffffff


	//   ....[15]....
        /*0094*/ 	.word	0xffffffff


	//   ....[16]....
        /*0098*/ 	.word	0xffffffff


	//   ....[17]....
        /*009c*/ 	.word	0xffffffff


	//   ....[18]....
        /*00a0*/ 	.word	0xffffffff


	//   ....[19]....
        /*00a4*/ 	.word	0xffffffff


	//   ....[20]....
        /*00a8*/ 	.word	0xffffffff


	//   ....[21]....
        /*00ac*/ 	.word	0xffffffff


	//   ....[22]....
        /*00b0*/ 	.word	0xffffffff


	//   ....[23]....
        /*00b4*/ 	.word	0xffffffff


	//   ....[24]....
        /*00b8*/ 	.word	0xffffffff


	//   ....[25]....
        /*00bc*/ 	.word	0xffffffff


	//   ....[26]....
        /*00c0*/ 	.word	0xffffffff


	//   ....[27]....
        /*00c4*/ 	.word	0xffffffff


	//   ....[28]....
        /*00c8*/ 	.word	0xffffffff


	//   ....[29]....
        /*00cc*/ 	.word	0xffffffff


	//   ....[30]....
        /*00d0*/ 	.word	0xffffffff


	//   ....[31]....
        /*00d4*/ 	.word	0xffffffff


	//   ....[32]....
        /*00d8*/ 	.word	0xffffffff


	//   ....[33]....
        /*00dc*/ 	.word	0xffffffff


	//   ....[34]....
        /*00e0*/ 	.word	0xffffffff


	//   ....[35]....
        /*00e4*/ 	.word	0xffffffff


	//   ....[36]....
        /*00e8*/ 	.word	0xffffffff


	//   ....[37]....
        /*00ec*/ 	.word	0xffffffff


	//   ....[38]....
        /*00f0*/ 	.word	0xffffffff


	//   ....[39]....
        /*00f4*/ 	.word	0xffffffff


	//   ....[40]....
        /*00f8*/ 	.word	0xffffffff


	//   ....[41]....
        /*00fc*/ 	.word	0xffffffff


	//   ....[42]....
        /*0100*/ 	.word	0xffffffff


	//   ....[43]....
        /*0104*/ 	.word	0xffffffff


	//   ....[44]....
        /*0108*/ 	.word	0xffffffff


	//   ....[45]....
        /*010c*/ 	.word	0xffffffff


	//   ....[46]....
        /*0110*/ 	.word	0xffffffff


	//   ....[47]....
        /*0114*/ 	.word	0xffffffff


	//   ....[48]....
        /*0118*/ 	.word	0xffffffff


	//   ....[49]....
        /*011c*/ 	.word	0xffffffff


	//   ....[50]....
        /*0120*/ 	.word	0xffffffff


	//   ....[51]....
        /*0124*/ 	.word	0xffffffff


	//   ....[52]....
        /*0128*/ 	.word	0xffffffff


	//   ....[53]....
        /*012c*/ 	.word	0xffffffff


	//   ....[54]....
        /*0130*/ 	.word	0xffffffff


	//   ....[55]....
        /*0134*/ 	.word	0xffffffff


	//   ....[56]....
        /*0138*/ 	.word	0xffffffff


	//   ....[57]....
        /*013c*/ 	.word	0xffffffff


	//   ....[58]....
        /*0140*/ 	.word	0xffffffff


	//   ....[59]....
        /*0144*/ 	.word	0xffffffff


	//   ....[60]....
        /*0148*/ 	.word	0xffffffff


	//   ....[61]....
        /*014c*/ 	.word	0xffffffff


	//   ....[62]....
        /*0150*/ 	.word	0xffffffff


	//   ....[63]....
        /*0154*/ 	.word	0xffffffff


	//   ....[64]....
        /*0158*/ 	.word	0xffffffff


	//   ....[65]....
        /*015c*/ 	.word	0xffffffff


	//   ....[66]....
        /*0160*/ 	.word	0xffffffff


	//   ....[67]....
        /*0164*/ 	.word	0xffffffff


	//   ....[68]....
        /*0168*/ 	.word	0xffffffff


	//   ....[69]....
        /*016c*/ 	.word	0xffffffff


	//   ....[70]....
        /*0170*/ 	.word	0xffffffff


	//   ....[71]....
        /*0174*/ 	.word	0xffffffff


	//   ....[72]....
        /*0178*/ 	.word	0xffffffff


	//   ....[73]....
        /*017c*/ 	.word	0xffffffff


	//   ....[74]....
        /*0180*/ 	.word	0xffffffff


	//   ....[75]....
        /*0184*/ 	.word	0xffffffff


	//   ....[76]....
        /*0188*/ 	.word	0xffffffff


	//   ....[77]....
        /*018c*/ 	.word	0xffffffff


	//   ....[78]....
        /*0190*/ 	.word	0xffffffff


	//   ....[79]....
        /*0194*/ 	.word	0xffffffff


	//   ....[80]....
        /*0198*/ 	.word	0xffffffff


	//   ....[81]....
        /*019c*/ 	.word	0xffffffff


	//   ....[82]....
        /*01a0*/ 	.word	0xffffffff


	//   ....[83]....
        /*01a4*/ 	.word	0xffffffff


	//   ....[84]....
        /*01a8*/ 	.word	0xffffffff


	//   ....[85]....
        /*01ac*/ 	.word	0xffffffff


	//   ....[86]....
        /*01b0*/ 	.word	0xffffffff


	//   ....[87]....
        /*01b4*/ 	.word	0xffffffff


	//   ....[88]....
        /*01b8*/ 	.word	0xffffffff


	//   ....[89]....
        /*01bc*/ 	.word	0xffffffff


	//   ....[90]....
        /*01c0*/ 	.word	0xffffffff


	//   ....[91]....
        /*01c4*/ 	.word	0xffffffff


	//   ....[92]....
        /*01c8*/ 	.word	0xffffffff


	//   ....[93]....
        /*01cc*/ 	.word	0xffffffff


	//   ....[94]....
        /*01d0*/ 	.word	0xffffffff


	//   ....[95]....
        /*01d4*/ 	.word	0xffffffff


	//   ....[96]....
        /*01d8*/ 	.word	0xffffffff


	//   ....[97]....
        /*01dc*/ 	.word	0xffffffff


	//   ....[98]....
        /*01e0*/ 	.word	0xffffffff


	//   ....[99]....
        /*01e4*/ 	.word	0xffffffff


	//   ....[100]....
        /*01e8*/ 	.word	0xffffffff


	//   ....[101]....
        /*01ec*/ 	.word	0xffffffff


	//   ....[102]....
        /*01f0*/ 	.word	0xffffffff


	//   ....[103]....
        /*01f4*/ 	.word	0xffffffff


	//   ....[104]....
        /*01f8*/ 	.word	0xffffffff


	//   ....[105]....
        /*01fc*/ 	.word	0xffffffff


	//   ....[106]....
        /*0200*/ 	.word	0xffffffff


	//   ....[107]....
        /*0204*/ 	.word	0xffffffff


	//   ....[108]....
        /*0208*/ 	.word	0xffffffff


	//   ....[109]....
        /*020c*/ 	.word	0xffffffff


	//   ....[110]....
        /*0210*/ 	.word	0xffffffff


	//   ....[111]....
        /*0214*/ 	.word	0xffffffff


	//   ....[112]....
        /*0218*/ 	.word	0xffffffff


	//   ....[113]....
        /*021c*/ 	.word	0xffffffff


	//   ....[114]....
        /*0220*/ 	.word	0xffffffff


	//   ....[115]....
        /*0224*/ 	.word	0xffffffff


	//   ....[116]....
        /*0228*/ 	.word	0xffffffff


	//   ....[117]....
        /*022c*/ 	.word	0xffffffff


	//   ....[118]....
        /*0230*/ 	.word	0xffffffff


	//   ....[119]....
        /*0234*/ 	.word	0xffffffff


	//   ....[120]....
        /*0238*/ 	.word	0xffffffff


	//   ....[121]....
        /*023c*/ 	.word	0xffffffff


	//   ....[122]....
        /*0240*/ 	.word	0xffffffff


	//   ....[123]....
        /*0244*/ 	.word	0xffffffff


	//   ....[124]....
        /*0248*/ 	.word	0xffffffff


	//   ....[125]....
        /*024c*/ 	.word	0xffffffff


	//   ....[126]....
        /*0250*/ 	.word	0xffffffff


	//   ....[127]....
        /*0254*/ 	.word	0xffffffff


	//   ....[128]....
        /*0258*/ 	.word	0xffffffff


	//   ....[129]....
        /*025c*/ 	.word	0xffffffff


	//   ....[130]....
        /*0260*/ 	.word	0xffffffff


	//   ....[131]....
        /*0264*/ 	.word	0x0500000f


	//   ....[132]....
        /*0268*/ 	.word	0x0500000f


	//   ....[133]....
        /*026c*/ 	.word	0x0500000f


	//   ....[134]....
        /*0270*/ 	.word	0x0500000f


	//   ....[135]....
        /*0274*/ 	.word	0x0500000f


	//   ....[136]....
        /*0278*/ 	.word	0x0500000f


	//   ....[137]....
        /*027c*/ 	.word	0x0500000f


	//   ....[138]....
        /*0280*/ 	.word	0x0500000f


	//   ....[139]....
        /*0284*/ 	.word	0x0500000f


	//   ....[140]....
        /*0288*/ 	.word	0x0500000f


	//   ....[141]....
        /*028c*/ 	.word	0x0500000f


	//   ....[142]....
        /*0290*/ 	.word	0x0500000f


	//   ....[143]....
        /*0294*/ 	.word	0x0500000f


	//   ....[144]....
        /*0298*/ 	.word	0x0500000f


	//   ....[145]....
        /*029c*/ 	.word	0x0500000f


	//   ....[146]....
        /*02a0*/ 	.word	0x0500000f


	//   ....[147]....
        /*02a4*/ 	.word	0x0500000f


	//   ....[148]....
        /*02a8*/ 	.word	0x0500000f


	//   ....[149]....
        /*02ac*/ 	.word	0x0500000f


	//   ....[150]....
        /*02b0*/ 	.word	0x0500000f


	//   ....[151]....
        /*02b4*/ 	.word	0x0500000f


	//   ....[152]....
        /*02b8*/ 	.word	0x0500000f


	//   ....[153]....
        /*02bc*/ 	.word	0x0500000f


	//   ....[154]....
        /*02c0*/ 	.word	0x0500000f


	//   ....[155]....
        /*02c4*/ 	.word	0x0500000f


	//   ....[156]....
        /*02c8*/ 	.word	0x0500000f


	//   ....[157]....
        /*02cc*/ 	.word	0x0500000f


	//   ....[158]....
        /*02d0*/ 	.word	0x0500000f


	//   ....[159]....
        /*02d4*/ 	.word	0x0500000f


	//   ....[160]....
        /*02d8*/ 	.word	0x0500000f


	//   ....[161]....
        /*02dc*/ 	.word	0x0500000f


	//   ....[162]....
        /*02e0*/ 	.word	0x0500000f


	//   ....[163]....
        /*02e4*/ 	.word	0x0500000f


	//   ....[164]....
        /*02e8*/ 	.word	0x0500000f


	//   ....[165]....
        /*02ec*/ 	.word	0x0500000f


	//   ....[166]....
        /*02f0*/ 	.word	0x0500000f


	//   ....[167]....
        /*02f4*/ 	.word	0x0500000f


	//   ....[168]....
        /*02f8*/ 	.word	0x0500000f


	//   ....[169]....
        /*02fc*/ 	.word	0x0500000f


	//   ....[170]....
        /*0300*/ 	.word	0x0500000f


	//   ....[171]....
        /*0304*/ 	.word	0x0500000f


	//   ....[172]....
        /*0308*/ 	.word	0x0500000f


	//   ....[173]....
        /*030c*/ 	.word	0x0500000f


	//   ....[174]....
        /*0310*/ 	.word	0x0500000f


	//   ....[175]....
        /*0314*/ 	.word	0x0500000f


	//   ....[176]....
        /*0318*/ 	.word	0x0500000f


	//   ....[177]....
        /*031c*/ 	.word	0x0500000f


	//   ....[178]....
        /*0320*/ 	.word	0x0500000f


	//   ....[179]....
        /*0324*/ 	.word	0x0500000f


	//   ....[180]....
        /*0328*/ 	.word	0x0500000f


	//   ....[181]....
        /*032c*/ 	.word	0x0500000f


	//   ....[182]....
        /*0330*/ 	.word	0x0500000f


	//   ....[183]....
        /*0334*/ 	.word	0x0500000f


	//   ....[184]....
        /*0338*/ 	.word	0x0500000f


	//   ....[185]....
        /*033c*/ 	.word	0x0500000f


	//   ....[186]....
        /*0340*/ 	.word	0x0500000f


	//   ....[187]....
        /*0344*/ 	.word	0x0500000f


	//   ....[188]....
        /*0348*/ 	.word	0x0500000f


	//   ....[189]....
        /*034c*/ 	.word	0x0500000f


	//   ....[190]....
        /*0350*/ 	.word	0x0500000f


	//   ....[191]....
        /*0354*/ 	.word	0x0500000f


	//   ....[192]....
        /*0358*/ 	.word	0x0500000f


	//   ....[193]....
        /*035c*/ 	.word	0x0500000f


	//   ....[194]....
        /*0360*/ 	.word	0x0500000f


	//   ....[195]....
        /*0364*/ 	.word	0x0500000f


	//   ....[196]....
        /*0368*/ 	.word	0x0500000f


	//   ....[197]....
        /*036c*/ 	.word	0x0500000f


	//   ....[198]....
        /*0370*/ 	.word	0x0500000f


	//   ....[199]....
        /*0374*/ 	.word	0x0500000f


	//   ....[200]....
        /*0378*/ 	.word	0x0500000f


	//   ....[201]....
        /*037c*/ 	.word	0x0500000f


	//   ....[202]....
        /*0380*/ 	.word	0x0500000f


	//   ....[203]....
        /*0384*/ 	.word	0x0500000f


	//   ....[204]....
        /*0388*/ 	.word	0x0500000f


	//   ....[205]....
        /*038c*/ 	.word	0x0500000f


	//   ....[206]....
        /*0390*/ 	.word	0x0500000f


	//   ....[207]....
        /*0394*/ 	.word	0x0500000f


	//   ....[208]....
        /*0398*/ 	.word	0x0500000f


	//   ....[209]....
        /*039c*/ 	.word	0x0500000f


	//   ....[210]....
        /*03a0*/ 	.word	0x0500000f


	//   ....[211]....
        /*03a4*/ 	.word	0x0500000f


	//   ....[212]....
        /*03a8*/ 	.word	0x0500000f


	//   ....[213]....
        /*03ac*/ 	.word	0x0500000f


	//   ....[214]....
        /*03b0*/ 	.word	0x0500000f


	//   ....[215]....
        /*03b4*/ 	.word	0x0500000f


	//   ....[216]....
        /*03b8*/ 	.word	0x0500000f


	//   ....[217]....
        /*03bc*/ 	.word	0x0500000f


	//   ....[218]....
        /*03c0*/ 	.word	0x0500000f


	//   ....[219]....
        /*03c4*/ 	.word	0x0500000f


	//   ....[220]....
        /*03c8*/ 	.word	0x0500000f


	//----- nvinfo : EIATTR_COOP_GROUP_INSTR_OFFSETS
	.align		4
.L_1459:
        /*03cc*/ 	.byte	0x04, 0x28
        /*03ce*/ 	.short	(.L_1461 - .L_1460)


	//   ....[0]....
.L_1460:
        /*03d0*/ 	.word	0x00000080


	//   ....[1]....
        /*03d4*/ 	.word	0x00000090


	//   ....[2]....
        /*03d8*/ 	.word	0x000002d0


	//   ....[3]....
        /*03dc*/ 	.word	0x00000430


	//   ....[4]....
        /*03e0*/ 	.word	0x00000550


	//   ....[5]....
        /*03e4*/ 	.word	0x000006b0


	//   ....[6]....
        /*03e8*/ 	.word	0x00001420


	//   ....[7]....
        /*03ec*/ 	.word	0x00001c10


	//   ....[8]....
        /*03f0*/ 	.word	0x00001ea0


	//   ....[9]....
        /*03f4*/ 	.word	0x000031f0


	//   ....[10]....
        /*03f8*/ 	.word	0x00003300


	//   ....[11]....
        /*03fc*/ 	.word	0x00003b80


	//   ....[12]....
        /*0400*/ 	.word	0x00003be0


	//   ....[13]....
        /*0404*/ 	.word	0x00005210


	//   ....[14]....
        /*0408*/ 	.word	0x00005430


	//   ....[15]....
        /*040c*/ 	.word	0x00005fe0


	//   ....[16]....
        /*0410*/ 	.word	0x00006000


	//   ....[17]....
        /*0414*/ 	.word	0x000069c0


	//   ....[18]....
        /*0418*/ 	.word	0x00006a30


	//   ....[19]....
        /*041c*/ 	.word	0x00008640


	//   ....[20]....
        /*0420*/ 	.word	0x00008650


	//   ....[21]....
        /*0424*/ 	.word	0x00008690


	//   ....[22]....
        /*0428*/ 	.word	0x000086a0


	//   ....[23]....
        /*042c*/ 	.word	0x0000a030


	//   ....[24]....
        /*0430*/ 	.word	0x0000a250


	//   ....[25]....
        /*0434*/ 	.word	0x0000ae00


	//   ....[26]....
        /*0438*/ 	.word	0x0000ae20


	//   ....[27]....
        /*043c*/ 	.word	0x0000b7e0


	//   ....[28]....
        /*0440*/ 	.word	0x0000b840


	//   ....[29]....
        /*0444*/ 	.word	0x0000c740


	//   ....[30]....
        /*0448*/ 	.word	0x0000c760


	//   ....[31]....
        /*044c*/ 	.word	0x0000c820


	//   ....[32]....
        /*0450*/ 	.word	0x0000c830


	//   ....[33]....
        /*0454*/ 	.word	0x0000d570


	//   ....[34]....
        /*0458*/ 	.word	0x0000d5c0


	//   ....[35]....
        /*045c*/ 	.word	0x0000d600


	//   ....[36]....
        /*0460*/ 	.word	0x0000d630


	//   ....[37]....
        /*0464*/ 	.word	0x0000d660


	//   ....[38]....
        /*0468*/ 	.word	0x0000d680


	//   ....[39]....
        /*046c*/ 	.word	0x0000d9c0


	//   ....[40]....
        /*0470*/ 	.word	0x0000d9d0


	//   ....[41]....
        /*0474*/ 	.word	0x0000e0f0


	//   ....[42]....
        /*0478*/ 	.word	0x0000f640


	//   ....[43]....
        /*047c*/ 	.word	0x0000f660


	//   ....[44]....
        /*0480*/ 	.word	0x0000f670


	//   ....[45]....
        /*0484*/ 	.word	0x0000f680


	//   ....[46]....
        /*0488*/ 	.word	0x0000f690


	//   ....[47]....
        /*048c*/ 	.word	0x0000f6e0


	//   ....[48]....
        /*0490*/ 	.word	0x0000f710


	//   ....[49]....
        /*0494*/ 	.word	0x0000f740


	//   ....[50]....
        /*0498*/ 	.word	0x0000f760


	//   ....[51]....
        /*049c*/ 	.word	0x0000f7c0


	//   ....[52]....
        /*04a0*/ 	.word	0x0000f810


	//   ....[53]....
        /*04a4*/ 	.word	0x0000f840


	//   ....[54]....
        /*04a8*/ 	.word	0x0000f870


	//   ....[55]....
        /*04ac*/ 	.word	0x0000f8a0


	//   ....[56]....
        /*04b0*/ 	.word	0x0000f8d0


	//   ....[57]....
        /*04b4*/ 	.word	0x0000f8f0


	//   ....[58]....
        /*04b8*/ 	.word	0x000100c0


	//   ....[59]....
        /*04bc*/ 	.word	0x000100d0


	//   ....[60]....
        /*04c0*/ 	.word	0x000100e0


	//   ....[61]....
        /*04c4*/ 	.word	0x000100f0


	//   ....[62]....
        /*04c8*/ 	.word	0x00010100


	//   ....[63]....
        /*04cc*/ 	.word	0x000101c0


	//   ....[64]....
        /*04d0*/ 	.word	0x00010210


	//   ....[65]....
        /*04d4*/ 	.word	0x00010250


	//   ....[66]....
        /*04d8*/ 	.word	0x000102a0


	//   ....[67]....
        /*04dc*/ 	.word	0x000102d0


	//   ....[68]....
        /*04e0*/ 	.word	0x00010320


	//   ....[69]....
        /*04e4*/ 	.word	0x00010350


	//   ....[70]....
        /*04e8*/ 	.word	0x000103a0


	//   ....[71]....
        /*04ec*/ 	.word	0x000103c0


	//   ....[72]....
        /*04f0*/ 	.word	0x000103d0


	//   ....[73]....
        /*04f4*/ 	.word	0x00010400


	//   ....[74]....
        /*04f8*/ 	.word	0x000104a0


	//   ....[75]....
        /*04fc*/ 	.word	0x000104d0


	//   ....[76]....
        /*0500*/ 	.word	0x00010530


	//   ....[77]....
        /*0504*/ 	.word	0x00010550


	//   ....[78]....
        /*0508*/ 	.word	0x00010590


	//   ....[79]....
        /*050c*/ 	.word	0x000105b0


	//   ....[80]....
        /*0510*/ 	.word	0x000105d0


	//   ....[81]....
        /*0514*/ 	.word	0x00010650


	//   ....[82]....
        /*0518*/ 	.word	0x00010d70


	//   ....[83]....
        /*051c*/ 	.word	0x00010da0


	//   ....[84]....
        /*0520*/ 	.word	0x00010db0


	//   ....[85]....
        /*0524*/ 	.word	0x00010df0


	//   ....[86]....
        /*0528*/ 	.word	0x00010e00


	//   ....[87]....
        /*052c*/ 	.word	0x00010e40


	//   ....[88]....
        /*0530*/ 	.word	0x00010e50


	//   ....[89]....
        /*0534*/ 	.word	0x00010e90


	//   ....[90]....
        /*0538*/ 	.word	0x00010ea0


	//   ....[91]....
        /*053c*/ 	.word	0x00010ee0


	//   ....[92]....
        /*0540*/ 	.word	0x00010ef0


	//   ....[93]....
        /*0544*/ 	.word	0x00010f30


	//   ....[94]....
        /*0548*/ 	.word	0x00010f40


	//   ....[95]....
        /*054c*/ 	.word	0x00010f80


	//   ....[96]....
        /*0550*/ 	.word	0x00010f90


	//   ....[97]....
        /*0554*/ 	.word	0x00010fa0


	//   ....[98]....
        /*0558*/ 	.word	0x00011200


	//   ....[99]....
        /*055c*/ 	.word	0x00011230


	//   ....[100]....
        /*0560*/ 	.word	0x00011240


	//   ....[101]....
        /*0564*/ 	.word	0x00011250


	//   ....[102]....
        /*0568*/ 	.word	0x00011260


	//   ....[103]....
        /*056c*/ 	.word	0x00011270


	//   ....[104]....
        /*0570*/ 	.word	0x00011290


	//   ....[105]....
        /*0574*/ 	.word	0x000112e0


	//   ....[106]....
        /*0578*/ 	.word	0x00011300


	//   ....[107]....
        /*057c*/ 	.word	0x00011340


	//   ....[108]....
        /*0580*/ 	.word	0x00011360


	//   ....[109]....
        /*0584*/ 	.word	0x000113a0


	//   ....[110]....
        /*0588*/ 	.word	0x000113c0


	//   ....[111]....
        /*058c*/ 	.word	0x00011400


	//   ....[112]....
        /*0590*/ 	.word	0x00011420


	//   ....[113]....
        /*0594*/ 	.word	0x00011450


	//   ....[114]....
        /*0598*/ 	.word	0x00011940


	//   ....[115]....
        /*059c*/ 	.word	0x00011970


	//   ....[116]....
        /*05a0*/ 	.word	0x000119a0


	//   ....[117]....
        /*05a4*/ 	.word	0x000119d0


	//   ....[118]....
        /*05a8*/ 	.word	0x000119e0


	//   ....[119]....
        /*05ac*/ 	.word	0x000119f0


	//   ....[120]....
        /*05b0*/ 	.word	0x00011a10


	//   ....[121]....
        /*05b4*/ 	.word	0x00011a30


	//   ....[122]....
        /*05b8*/ 	.word	0x00011a50


	//   ....[123]....
        /*05bc*/ 	.word	0x00011a80


	//   ....[124]....
        /*05c0*/ 	.word	0x00011aa0


	//   ....[125]....
        /*05c4*/ 	.word	0x00011ac0


	//   ....[126]....
        /*05c8*/ 	.word	0x00011ae0


	//   ....[127]....
        /*05cc*/ 	.word	0x00011b10


	//   ....[128]....
        /*05d0*/ 	.word	0x00011b50


	//   ....[129]....
        /*05d4*/ 	.word	0x00011ba0


	//   ....[130]....
        /*05d8*/ 	.word	0x00011eb0


	//   ....[131]....
        /*05dc*/ 	.word	0x000124d0


	//   ....[132]....
        /*05e0*/ 	.word	0x000125c0


	//   ....[133]....
        /*05e4*/ 	.word	0x00012660


	//   ....[134]....
        /*05e8*/ 	.word	0x000126f0


	//   ....[135]....
        /*05ec*/ 	.word	0x000127a0


	//   ....[136]....
        /*05f0*/ 	.word	0x00012800


	//   ....[137]....
        /*05f4*/ 	.word	0x000128a0


	//   ....[138]....
        /*05f8*/ 	.word	0x00012900


	//   ....[139]....
        /*05fc*/ 	.word	0x000129f0


	//   ....[140]....
        /*0600*/ 	.word	0x00012a60


	//   ....[141]....
        /*0604*/ 	.word	0x00012b00


	//   ....[142]....
        /*0608*/ 	.word	0x00012b60


	//   ....[143]....
        /*060c*/ 	.word	0x00012c30


	//   ....[144]....
        /*0610*/ 	.word	0x00012c90


	//   ....[145]....
        /*0614*/ 	.word	0x00012d40


	//   ....[146]....
        /*0618*/ 	.word	0x00012da0


	//   ....[147]....
        /*061c*/ 	.word	0x00012e60


	//   ....[148]....
        /*0620*/ 	.word	0x00012ef0


	//   ....[149]....
        /*0624*/ 	.word	0x00012f50


	//   ....[150]....
        /*0628*/ 	.word	0x00013010


	//   ....[151]....
        /*062c*/ 	.word	0x000130c0


	//   ....[152]....
        /*0630*/ 	.word	0x00013120


	//   ....[153]....
        /*0634*/ 	.word	0x00013200


	//   ....[154]....
        /*0638*/ 	.word	0x00013270


	//   ....[155]....
        /*063c*/ 	.word	0x00013330


	//   ....[156]....
        /*0640*/ 	.word	0x00013390


	//   ....[157]....
        /*0644*/ 	.word	0x00013470


	//   ....[158]....
        /*0648*/ 	.word	0x000134e0


	//   ....[159]....
        /*064c*/ 	.word	0x00013590


	//   ....[160]....
        /*0650*/ 	.word	0x000135f0


	//   ....[161]....
        /*0654*/ 	.word	0x000136d0


	//   ....[162]....
        /*0658*/ 	.word	0x00013740


	//   ....[163]....
        /*065c*/ 	.word	0x00013800


	//   ....[164]....
        /*0660*/ 	.word	0x00013870


	//   ....[165]....
        /*0664*/ 	.word	0x00013950


	//   ....[166]....
        /*0668*/ 	.word	0x000139c0


	//   ....[167]....
        /*066c*/ 	.word	0x00013a70


	//   ....[168]....
        /*0670*/ 	.word	0x00013ad0


	//   ....[169]....
        /*0674*/ 	.word	0x00013b90


	//   ....[170]....
        /*0678*/ 	.word	0x00013c10


	//   ....[171]....
        /*067c*/ 	.word	0x00013cc0


	//   ....[172]....
        /*0680*/ 	.word	0x00013e00


	//   ....[173]....
        /*0684*/ 	.word	0x00013ea0


	//   ....[174]....
        /*0688*/ 	.word	0x00013f40


	//   ....[175]....
        /*068c*/ 	.word	0x00013fd0


	//   ....[176]....
        /*0690*/ 	.word	0x00014070


	//   ....[177]....
        /*0694*/ 	.word	0x00014100


	//   ....[178]....
        /*0698*/ 	.word	0x000141a0


	//   ....[179]....
        /*069c*/ 	.word	0x00014230


	//   ....[180]....
        /*06a0*/ 	.word	0x000142d0


	//   ....[181]....
        /*06a4*/ 	.word	0x00014360


	//   ....[182]....
        /*06a8*/ 	.word	0x00014400


	//   ....[183]....
        /*06ac*/ 	.word	0x00014490


	//   ....[184]....
        /*06b0*/ 	.word	0x00014530


	//   ....[185]....
        /*06b4*/ 	.word	0x000145c0


	//   ....[186]....
        /*06b8*/ 	.word	0x00014660


	//   ....[187]....
        /*06bc*/ 	.word	0x000146f0


	//   ....[188]....
        /*06c0*/ 	.word	0x000147d0


	//   ....[189]....
        /*06c4*/ 	.word	0x00014880


	//   ....[190]....
        /*06c8*/ 	.word	0x000148e0


	//   ....[191]....
        /*06cc*/ 	.word	0x00014990


	//   ....[192]....
        /*06d0*/ 	.word	0x00014a20


	//   ....[193]....
        /*06d4*/ 	.word	0x00014ac0


	//   ....[194]....
        /*06d8*/ 	.word	0x00014b40


	//   ....[195]....
        /*06dc*/ 	.word	0x00014be0


	//   ....[196]....
        /*06e0*/ 	.word	0x00014c70


	//   ....[197]....
        /*06e4*/ 	.word	0x00014d10


	//   ....[198]....
        /*06e8*/ 	.word	0x00014d90


	//   ....[199]....
        /*06ec*/ 	.word	0x00014e30


	//   ....[200]....
        /*06f0*/ 	.word	0x00014ec0


	//   ....[201]....
        /*06f4*/ 	.word	0x00014f60


	//   ....[202]....
        /*06f8*/ 	.word	0x00014fe0


	//   ....[203]....
        /*06fc*/ 	.word	0x00015070


	//   ....[204]....
        /*0700*/ 	.word	0x00015150


	//   ....[205]....
        /*0704*/ 	.word	0x000151f0


	//   ....[206]....
        /*0708*/ 	.word	0x00015290


	//   ....[207]....
        /*070c*/ 	.word	0x00015340


	//   ....[208]....
        /*0710*/ 	.word	0x000153a0


	//   ....[209]....
        /*0714*/ 	.word	0x00015460


	//   ....[210]....
        /*0718*/ 	.word	0x000154c0


	//   ....[211]....
        /*071c*/ 	.word	0x00015580


	//   ....[212]....
        /*0720*/ 	.word	0x000155e0


	//   ....[213]....
        /*0724*/ 	.word	0x000156a0


	//   ....[214]....
        /*0728*/ 	.word	0x00015700


	//   ....[215]....
        /*072c*/ 	.word	0x000157c0


	//   ....[216]....
        /*0730*/ 	.word	0x00015820


	//   ....[217]....
        /*0734*/ 	.word	0x000158e0


	//   ....[218]....
        /*0738*/ 	.word	0x00015940


	//   ....[219]....
        /*073c*/ 	.word	0x000159f0


	//   ....[220]....
        /*0740*/ 	.word	0x00015b00


	//----- nvinfo : EIATTR_REG_RECONFIG
	.align		4
.L_1461:
        /*0744*/ 	.byte	0x01, 0x54
	.zero		2


	//----- nvinfo : EIATTR_SYSCALL_OFFSETS
	.align		4
        /*0748*/ 	.byte	0x04, 0x46
        /*074a*/ 	.short	(.L_1463 - .L_1462)


	//   ....[0]....
.L_1462:
        /*074c*/ 	.word	0x000015e0


	//   ....[1]....
        /*0750*/ 	.word	0x0000ecb0


	//   ....[2]....
        /*0754*/ 	.word	0x0000edf0


	//   ....[3]....
        /*0758*/ 	.word	0x0000eee0


	//   ....[4]....
        /*075c*/ 	.word	0x0000fc40


	//----- nvinfo : EIATTR_MBARRIER_INSTR_OFFSETS
	.align		4
.L_1463:
        /*0760*/ 	.byte	0x04, 0x39
        /*0762*/ 	.short	(.L_1465 - .L_1464)


	//   ....[0]....
.L_1464:
        /*0764*/ 	.word	0x00000180
        /*0768*/ 	.word	0x000000ff
        /*076c*/ 	.word	0x00016800
        /*0770*/ 	.short	0x0100
        /*0772*/ 	.byte	0x08
	.zero		1


	//   ....[1]....
        /*0774*/ 	.word	0x00000190
        /*0778*/ 	.word	0x000000ff
        /*077c*/ 	.word	0x00016820
        /*0780*/ 	.short	0x0100
        /*0782*/ 	.byte	0x08
	.zero		1


	//   ....[2]....
        /*0784*/ 	.word	0x00000280
        /*0788*/ 	.word	0x000000ff
        /*078c*/ 	.word	0x00016830
        /*0790*/ 	.short	0x0100
        /*0792*/ 	.byte	0x08
	.zero		1


	//   ....[3]....
        /*0794*/ 	.word	0x00000290
        /*0798*/ 	.word	0x000000ff
        /*079c*/ 	.word	0x00016840
        /*07a0*/ 	.short	0x0100
        /*07a2*/ 	.byte	0x08
	.zero		1


	//   ....[4]....
        /*07a4*/ 	.word	0x000002a0
        /*07a8*/ 	.word	0x000000ff
        /*07ac*/ 	.word	0x00016838
        /*07b0*/ 	.short	0x0100
        /*07b2*/ 	.byte	0x08
	.zero		1


	//   ....[5]....
        /*07b4*/ 	.word	0x000002b0
        /*07b8*/ 	.word	0x000000ff
        /*07bc*/ 	.word	0x00016848
        /*07c0*/ 	.short	0x0100
        /*07c2*/ 	.byte	0x08
	.zero		1


	//   ....[6]....
        /*07c4*/ 	.word	0x000003e0
        /*07c8*/ 	.word	0x000000ff
        /*07cc*/ 	.word	0x00016850
        /*07d0*/ 	.short	0x0100
        /*07d2*/ 	.byte	0x08
	.zero		1


	//   ....[7]....
        /*07d4*/ 	.word	0x000003f0
        /*07d8*/ 	.word	0x000000ff
        /*07dc*/ 	.word	0x00016860
        /*07e0*/ 	.short	0x0100
        /*07e2*/ 	.byte	0x08
	.zero		1


	//   ....[8]....
        /*07e4*/ 	.word	0x00000400
        /*07e8*/ 	.word	0x000000ff
        /*07ec*/ 	.word	0x00016858
        /*07f0*/ 	.short	0x0100
        /*07f2*/ 	.byte	0x08
	.zero		1


	//   ....[9]....
        /*07f4*/ 	.word	0x00000410
        /*07f8*/ 	.word	0x000000ff
        /*07fc*/ 	.word	0x00016868
        /*0800*/ 	.short	0x0100
        /*0802*/ 	.byte	0x08
	.zero		1


	//   ....[10]....
        /*0804*/ 	.word	0x00000500
        /*0808*/ 	.word	0x000000ff
        /*080c*/ 	.word	0x00016870
        /*0810*/ 	.short	0x0100
        /*0812*/ 	.byte	0x06
	.zero		1


	//   ....[11]....
        /*0814*/ 	.word	0x00000510
        /*0818*/ 	.word	0x000000ff
        /*081c*/ 	.word	0x00016880
        /*0820*/ 	.short	0x0100
        /*0822*/ 	.byte	0x06
	.zero		1


	//   ....[12]....
        /*0824*/ 	.word	0x00000520
        /*0828*/ 	.word	0x000000ff
        /*082c*/ 	.word	0x00016878
        /*0830*/ 	.short	0x0100
        /*0832*/ 	.byte	0x06
	.zero		1


	//   ....[13]....
        /*0834*/ 	.word	0x00000530
        /*0838*/ 	.word	0x000000ff
        /*083c*/ 	.word	0x00016888
        /*0840*/ 	.short	0x0100
        /*0842*/ 	.byte	0x06
	.zero		1


	//   ....[14]....
        /*0844*/ 	.word	0x00000660
        /*0848*/ 	.word	0x000000ff
        /*084c*/ 	.word	0x00016890
        /*0850*/ 	.short	0x0100
        /*0852*/ 	.byte	0x08
	.zero		1


	//   ....[15]....
        /*0854*/ 	.word	0x00000670
        /*0858*/ 	.word	0x000000ff
        /*085c*/ 	.word	0x000168a0
        /*0860*/ 	.short	0x0100
        /*0862*/ 	.byte	0x08
	.zero		1


	//   ....[16]....
        /*0864*/ 	.word	0x00000680
        /*0868*/ 	.word	0x000000ff
        /*086c*/ 	.word	0x00016898
        /*0870*/ 	.short	0x0100
        /*0872*/ 	.byte	0x08
	.zero		1


	//   ....[17]....
        /*0874*/ 	.word	0x00000690
        /*0878*/ 	.word	0x000000ff
        /*087c*/ 	.word	0x000168a8
        /*0880*/ 	.short	0x0100
        /*0882*/ 	.byte	0x08
	.zero		1


	//   ....[18]....
        /*0884*/ 	.word	0x000007d0
        /*0888*/ 	.word	0x000000ff
        /*088c*/ 	.word	0x000168b0
        /*0890*/ 	.short	0x0100
        /*0892*/ 	.byte	0x08
	.zero		1


	//   ....[19]....
        /*0894*/ 	.word	0x000007e0
        /*0898*/ 	.word	0x000000ff
        /*089c*/ 	.word	0x000168c0
        /*08a0*/ 	.short	0x0100
        /*08a2*/ 	.byte	0x08
	.zero		1


	//   ....[20]....
        /*08a4*/ 	.word	0x000007f0
        /*08a8*/ 	.word	0x000000ff
        /*08ac*/ 	.word	0x000168b8
        /*08b0*/ 	.short	0x0100
        /*08b2*/ 	.byte	0x08
	.zero		1


	//   ....[21]....
        /*08b4*/ 	.word	0x00000800
        /*08b8*/ 	.word	0x000000ff
        /*08bc*/ 	.word	0x000168c8
        /*08c0*/ 	.short	0x0100
        /*08c2*/ 	.byte	0x08
	.zero		1


	//   ....[22]....
        /*08c4*/ 	.word	0x00001600
        /*08c8*/ 	.word	0x000000ff
        /*08cc*/ 	.word	0x00016800
        /*08d0*/ 	.short	0x010a
        /*08d2*/ 	.byte	0x2b
	.zero		1


	//   ....[23]....
        /*08d4*/ 	.word	0x00001670
        /*08d8*/ 	.word	0x000000ff
        /*08dc*/ 	.word	0x00016830
        /*08e0*/ 	.short	0x010a
        /*08e2*/ 	.byte	0x2b
	.zero		1


	//   ....[24]....
        /*08e4*/ 	.word	0x000016d0
        /*08e8*/ 	.word	0x000000ff
        /*08ec*/ 	.word	0x00016830
        /*08f0*/ 	.short	0x010a
        /*08f2*/ 	.byte	0x2b
	.zero		1


	//   ....[25]....
        /*08f4*/ 	.word	0x00001c30
        /*08f8*/ 	.word	0x000000ff
        /*08fc*/ 	.word	0x00000000
        /*0900*/ 	.short	0x0101
        /*0902*/ 	.byte	0x04
	.zero		1


	//   ....[26]....
        /*0904*/ 	.word	0x00004b20
        /*0908*/ 	.word	0x000000ff
        /*090c*/ 	.word	0x00016830
        /*0910*/ 	.short	0x010a
        /*0912*/ 	.byte	0x07
	.zero		1


	//   ....[27]....
        /*0914*/ 	.word	0x00004b60
        /*0918*/ 	.word	0x000000ff
        /*091c*/ 	.word	0x00016830
        /*0920*/ 	.short	0x010a
        /*0922*/ 	.byte	0x07
	.zero		1


	//   ....[28]....
        /*0924*/ 	.word	0x00004d90
        /*0928*/ 	.word	0x000000ff
        /*092c*/ 	.word	0x00016850
        /*0930*/ 	.short	0x010a
        /*0932*/ 	.byte	0x0a
	.zero		1


	//   ....[29]....
        /*0934*/ 	.word	0x00004dd0
        /*0938*/ 	.word	0x000000ff
        /*093c*/ 	.word	0x00016850
        /*0940*/ 	.short	0x010a
        /*0942*/ 	.byte	0x0a
	.zero		1


	//   ....[30]....
        /*0944*/ 	.word	0x000051e0
        /*0948*/ 	.word	0x000000ff
        /*094c*/ 	.word	0x00000000
        /*0950*/ 	.short	0x0101
        /*0952*/ 	.byte	0x0a
	.zero		1


	//   ....[31]....
        /*0954*/ 	.word	0x000074a0
        /*0958*/ 	.word	0x000000ff
        /*095c*/ 	.word	0x00000000
        /*0960*/ 	.short	0x0101
        /*0962*/ 	.byte	0x0a
	.zero		1


	//   ....[32]....
        /*0964*/ 	.word	0x00007c10
        /*0968*/ 	.word	0x000000ff
        /*096c*/ 	.word	0x00016830
        /*0970*/ 	.short	0x010a
        /*0972*/ 	.byte	0x07
	.zero		1


	//   ....[33]....
        /*0974*/ 	.word	0x00007c50
        /*0978*/ 	.word	0x000000ff
        /*097c*/ 	.word	0x00016830
        /*0980*/ 	.short	0x010a
        /*0982*/ 	.byte	0x07
	.zero		1


	//   ....[34]....
        /*0984*/ 	.word	0x00007e80
        /*0988*/ 	.word	0x000000ff
        /*098c*/ 	.word	0x00016850
        /*0990*/ 	.short	0x010a
        /*0992*/ 	.byte	0x0a
	.zero		1


	//   ....[35]....
        /*0994*/ 	.word	0x00007ec0
        /*0998*/ 	.word	0x000000ff
        /*099c*/ 	.word	0x00016850
        /*09a0*/ 	.short	0x010a
        /*09a2*/ 	.byte	0x0a
	.zero		1


	//   ....[36]....
        /*09a4*/ 	.word	0x000082d0
        /*09a8*/ 	.word	0x000000ff
        /*09ac*/ 	.word	0x00000000
        /*09b0*/ 	.short	0x0101
        /*09b2*/ 	.byte	0x0a
	.zero		1


	//   ....[37]....
        /*09b4*/ 	.word	0x00009480
        /*09b8*/ 	.word	0x000000ff
        /*09bc*/ 	.word	0x00000000
        /*09c0*/ 	.short	0x0101
        /*09c2*/ 	.byte	0x0a
	.zero		1


	//   ....[38]....
        /*09c4*/ 	.word	0x000099c0
        /*09c8*/ 	.word	0x000000ff
        /*09cc*/ 	.word	0x00016830
        /*09d0*/ 	.short	0x010a
        /*09d2*/ 	.byte	0x0a
	.zero		1


	//   ....[39]....
        /*09d4*/ 	.word	0x00009a00
        /*09d8*/ 	.word	0x000000ff
        /*09dc*/ 	.word	0x00016830
        /*09e0*/ 	.short	0x010a
        /*09e2*/ 	.byte	0x0a
	.zero		1


	//   ....[40]....
        /*09e4*/ 	.word	0x00009bf0
        /*09e8*/ 	.word	0x000000ff
        /*09ec*/ 	.word	0x00016850
        /*09f0*/ 	.short	0x010a
        /*09f2*/ 	.byte	0x0a
	.zero		1


	//   ....[41]....
        /*09f4*/ 	.word	0x00009c30
        /*09f8*/ 	.word	0x000000ff
        /*09fc*/ 	.word	0x00016850
        /*0a00*/ 	.short	0x010a
        /*0a02*/ 	.byte	0x0a
	.zero		1


	//   ....[42]....
        /*0a04*/ 	.word	0x0000a000
        /*0a08*/ 	.word	0x000000ff
        /*0a0c*/ 	.word	0x00000000
        /*0a10*/ 	.short	0x0101
        /*0a12*/ 	.byte	0x0a
	.zero		1


	//   ....[43]....
        /*0a14*/ 	.word	0x0000c2c0
        /*0a18*/ 	.word	0x000000ff
        /*0a1c*/ 	.word	0x00000000
        /*0a20*/ 	.short	0x0101
        /*0a22*/ 	.byte	0x0a
	.zero		1


	//   ....[44]....
        /*0a24*/ 	.word	0x0000c6c0
        /*0a28*/ 	.word	0x000000ff
        /*0a2c*/ 	.word	0x00016850
        /*0a30*/ 	.short	0x010a
        /*0a32*/ 	.byte	0x08
	.zero		1


	//   ....[45]....
        /*0a34*/ 	.word	0x0000c700
        /*0a38*/ 	.word	0x000000ff
        /*0a3c*/ 	.word	0x00016850
        /*0a40*/ 	.short	0x010a
        /*0a42*/ 	.byte	0x08
	.zero		1


	//   ....[46]....
        /*0a44*/ 	.word	0x0000cc50
        /*0a48*/ 	.word	0x000000ff
        /*0a4c*/ 	.word	0x00000000
        /*0a50*/ 	.short	0x0101
        /*0a52*/ 	.byte	0x04
	.zero		1


	//   ....[47]....
        /*0a54*/ 	.word	0x0000d640
        /*0a58*/ 	.word	0x000000ff
        /*0a5c*/ 	.word	0x00000000
        /*0a60*/ 	.short	0x0101
        /*0a62*/ 	.byte	0x04
	.zero		1


	//   ....[48]....
        /*0a64*/ 	.word	0x0000f340
        /*0a68*/ 	.word	0x000000ff
        /*0a6c*/ 	.word	0x00016840
        /*0a70*/ 	.short	0x010a
        /*0a72*/ 	.byte	0x30
	.zero		1


	//   ....[49]....
        /*0a74*/ 	.word	0x0000f9f0
        /*0a78*/ 	.word	0x000000ff
        /*0a7c*/ 	.word	0x00016830
        /*0a80*/ 	.short	0x0107
        /*0a82*/ 	.byte	0x30
	.zero		1


	//   ....[50]....
        /*0a84*/ 	.word	0x0000fa80
        /*0a88*/ 	.word	0x000000ff
        /*0a8c*/ 	.word	0x00016830
        /*0a90*/ 	.short	0x0101
        /*0a92*/ 	.byte	0x30
	.zero		1


	//   ....[51]....
        /*0a94*/ 	.word	0x00010740
        /*0a98*/ 	.word	0x000000ff
        /*0a9c*/ 	.word	0x00016800
        /*0aa0*/ 	.short	0x0107
        /*0aa2*/ 	.byte	0x30
	.zero		1


	//   ....[52]....
        /*0aa4*/ 	.word	0x00010780
        /*0aa8*/ 	.word	0x000000ff
        /*0aac*/ 	.word	0x00016800
        /*0ab0*/ 	.short	0x0101
        /*0ab2*/ 	.byte	0x30
	.zero		1


	//   ....[53]....
        /*0ab4*/ 	.word	0x000107b0
        /*0ab8*/ 	.word	0x000000ff
        /*0abc*/ 	.word	0x00016820
        /*0ac0*/ 	.short	0x010a
        /*0ac2*/ 	.byte	0x30
	.zero		1


	//   ....[54]....
        /*0ac4*/ 	.word	0x00010b80
        /*0ac8*/ 	.word	0x00000007
        /*0acc*/ 	.word	0x00016840
        /*0ad0*/ 	.short	0x010a
        /*0ad2*/ 	.byte	0x3f
	.zero		1


	//   ....[55]....
        /*0ad4*/ 	.word	0x00011060
        /*0ad8*/ 	.word	0x00000007
        /*0adc*/ 	.word	0x00016830
        /*0ae0*/ 	.short	0x0107
        /*0ae2*/ 	.byte	0x3f
	.zero		1


	//   ....[56]....
        /*0ae4*/ 	.word	0x00011130
        /*0ae8*/ 	.word	0x00000007
        /*0aec*/ 	.word	0x00016830
        /*0af0*/ 	.short	0x0101
        /*0af2*/ 	.byte	0x3f
	.zero		1


	//   ....[57]....
        /*0af4*/ 	.word	0x00011190
        /*0af8*/ 	.word	0x00000007
        /*0afc*/ 	.word	0x00016860
        /*0b00*/ 	.short	0x010a
        /*0b02*/ 	.byte	0x3f
	.zero		1


	//   ....[58]....
        /*0b04*/ 	.word	0x00011580
        /*0b08*/ 	.word	0x00000007
        /*0b0c*/ 	.word	0x00016850
        /*0b10*/ 	.short	0x0107
        /*0b12*/ 	.byte	0x3f
	.zero		1


	//   ....[59]....
        /*0b14*/ 	.word	0x000116f0
        /*0b18*/ 	.word	0x00000007
        /*0b1c*/ 	.word	0x00016850
        /*0b20*/ 	.short	0x0101
        /*0b22*/ 	.byte	0x3f
	.zero		1


	//   ....[60]....
        /*0b24*/ 	.word	0x000118b0
        /*0b28*/ 	.word	0x00000000
        /*0b2c*/ 	.word	0x00016860
        /*0b30*/ 	.short	0x010a
        /*0b32*/ 	.byte	0x3f
	.zero		1


	//   ....[61]....
        /*0b34*/ 	.word	0x00011cd0
        /*0b38*/ 	.word	0x00000000
        /*0b3c*/ 	.word	0x00016850
        /*0b40*/ 	.short	0x0107
        /*0b42*/ 	.byte	0x3f
	.zero		1


	//   ....[62]....
        /*0b44*/ 	.word	0x00011db0
        /*0b48*/ 	.word	0x00000000
        /*0b4c*/ 	.word	0x00016850
        /*0b50*/ 	.short	0x0101
        /*0b52*/ 	.byte	0x3f
	.zero		1


	//   ....[63]....
        /*0b54*/ 	.word	0x00011e40
        /*0b58*/ 	.word	0x00000007
        /*0b5c*/ 	.word	0x00016820
        /*0b60*/ 	.short	0x010a
        /*0b62*/ 	.byte	0x3f
	.zero		1


	//   ....[64]....
        /*0b64*/ 	.word	0x00011fa0
        /*0b68*/ 	.word	0x00000005
        /*0b6c*/ 	.word	0x00016840
        /*0b70*/ 	.short	0x010a
        /*0b72*/ 	.byte	0x3f
	.zero		1


	//   ....[65]....
        /*0b74*/ 	.word	0x00012040
        /*0b78*/ 	.word	0x00000003
        /*0b7c*/ 	.word	0x00016840
        /*0b80*/ 	.short	0x010a
        /*0b82*/ 	.byte	0x3f
	.zero		1


	//   ....[66]....
        /*0b84*/ 	.word	0x00012080
        /*0b88*/ 	.word	0x00000005
        /*0b8c*/ 	.word	0x00016860
        /*0b90*/ 	.short	0x010a
        /*0b92*/ 	.byte	0x3f
	.zero		1


	//   ....[67]....
        /*0b94*/ 	.word	0x000120c0
        /*0b98*/ 	.word	0x00000003
        /*0b9c*/ 	.word	0x00016860
        /*0ba0*/ 	.short	0x010a
        /*0ba2*/ 	.byte	0x3f
	.zero		1


	//   ....[68]....
        /*0ba4*/ 	.word	0x00012130
        /*0ba8*/ 	.word	0x00000003
        /*0bac*/ 	.word	0x00016800
        /*0bb0*/ 	.short	0x010a
        /*0bb2*/ 	.byte	0x3f
	.zero		1


	//   ....[69]....
        /*0bb4*/ 	.word	0x00012190
        /*0bb8*/ 	.word	0x00000003
        /*0bbc*/ 	.word	0x00016830
        /*0bc0*/ 	.short	0x010a
        /*0bc2*/ 	.byte	0x3f
	.zero		1


	//   ....[70]....
        /*0bc4*/ 	.word	0x000121f0
        /*0bc8*/ 	.word	0x00000005
        /*0bcc*/ 	.word	0x00016830
        /*0bd0*/ 	.short	0x010a
        /*0bd2*/ 	.byte	0x3f
	.zero		1


	//   ....[71]....
        /*0bd4*/ 	.word	0x00012250
        /*0bd8*/ 	.word	0x00000005
        /*0bdc*/ 	.word	0x00016850
        /*0be0*/ 	.short	0x010a
        /*0be2*/ 	.byte	0x3f
	.zero		1


	//   ....[72]....
        /*0be4*/ 	.word	0x000122b0
        /*0be8*/ 	.word	0x0000000b
        /*0bec*/ 	.word	0x00016830
        /*0bf0*/ 	.short	0x010a
        /*0bf2*/ 	.byte	0x3f
	.zero		1


	//   ....[73]....
        /*0bf4*/ 	.word	0x00012310
        /*0bf8*/ 	.word	0x0000000b
        /*0bfc*/ 	.word	0x00016850
        /*0c00*/ 	.short	0x010a
        /*0c02*/ 	.byte	0x3f
	.zero		1


	//   ....[74]....
        /*0c04*/ 	.word	0x00012370
        /*0c08*/ 	.word	0x0000000d
        /*0c0c*/ 	.word	0x00016830
        /*0c10*/ 	.short	0x010a
        /*0c12*/ 	.byte	0x3f
	.zero		1


	//   ....[75]....
        /*0c14*/ 	.word	0x000123d0
        /*0c18*/ 	.word	0x0000000d
        /*0c1c*/ 	.word	0x00016850
        /*0c20*/ 	.short	0x010a
        /*0c22*/ 	.byte	0x3f
	.zero		1


	//   ....[76]....
        /*0c24*/ 	.word	0x00012430
        /*0c28*/ 	.word	0x00000006
        /*0c2c*/ 	.word	0x00016850
        /*0c30*/ 	.short	0x010a
        /*0c32*/ 	.byte	0x3f
	.zero		1


	//   ....[77]....
        /*0c34*/ 	.word	0x00012510
        /*0c38*/ 	.word	0x00000002
        /*0c3c*/ 	.word	0x00016840
        /*0c40*/ 	.short	0x010a
        /*0c42*/ 	.byte	0x3f
	.zero		1


	//   ....[78]....
        /*0c44*/ 	.word	0x00013d00
        /*0c48*/ 	.word	0x00000003
        /*0c4c*/ 	.word	0x00016820
        /*0c50*/ 	.short	0x010a
        /*0c52*/ 	.byte	0x3f
	.zero		1


	//   ....[79]....
        /*0c54*/ 	.word	0x00013d50
        /*0c58*/ 	.word	0x00000007
        /*0c5c*/ 	.word	0x00016840
        /*0c60*/ 	.short	0x010a
        /*0c62*/ 	.byte	0x3f
	.zero		1


	//   ....[80]....
        /*0c64*/ 	.word	0x00014720
        /*0c68*/ 	.word	0x00000007
        /*0c6c*/ 	.word	0x00016860
        /*0c70*/ 	.short	0x010a
        /*0c72*/ 	.byte	0x3f
	.zero		1


	//   ....[81]....
        /*0c74*/ 	.word	0x000150a0
        /*0c78*/ 	.word	0x00000000
        /*0c7c*/ 	.word	0x00016860
        /*0c80*/ 	.short	0x010a
        /*0c82*/ 	.byte	0x3f
	.zero		1


	//   ....[82]....
        /*0c84*/ 	.word	0x00015a20
        /*0c88*/ 	.word	0x00000007
        /*0c8c*/ 	.word	0x00016820
        /*0c90*/ 	.short	0x010a
        /*0c92*/ 	.byte	0x3f
	.zero		1


	//   ....[83]....
        /*0c94*/ 	.word	0x00015bc0
        /*0c98*/ 	.word	0x00000005
        /*0c9c*/ 	.word	0x00016840
        /*0ca0*/ 	.short	0x010a
        /*0ca2*/ 	.byte	0x3f
	.zero		1


	//   ....[84]....
        /*0ca4*/ 	.word	0x00015c10
        /*0ca8*/ 	.word	0x00000003
        /*0cac*/ 	.word	0x00016840
        /*0cb0*/ 	.short	0x010a
        /*0cb2*/ 	.byte	0x3f
	.zero		1


	//   ....[85]....
        /*0cb4*/ 	.word	0x00015c60
        /*0cb8*/ 	.word	0x00000005
        /*0cbc*/ 	.word	0x00016860
        /*0cc0*/ 	.short	0x010a
        /*0cc2*/ 	.byte	0x3f
	.zero		1


	//----- nvinfo : EIATTR_NUM_MBARRIERS
	.align		4
.L_1465:
        /*0cc4*/ 	.byte	0x03, 0x38
        /*0cc6*/ 	.short	0x0016


	//----- nvinfo : EIATTR_EXIT_INSTR_OFFSETS
	.align		4
        /*0cc8*/ 	.byte	0x04, 0x1c
        /*0cca*/ 	.short	(.L_1467 - .L_1466)


	//   ....[0]....
.L_1466:
        /*0ccc*/ 	.word	0x00012110


	//----- nvinfo : EIATTR_MAX_THREADS
	.align		4
.L_1467:
        /*0cd0*/ 	.byte	0x04, 0x05
        /*0cd2*/ 	.short	(.L_1469 - .L_1468)
.L_1468:
        /*0cd4*/ 	.word	0x00000200
        /*0cd8*/ 	.word	0x00000001
        /*0cdc*/ 	.word	0x00000001


	//----- nvinfo : EIATTR_CRS_STACK_SIZE
	.align		4
.L_1469:
        /*0ce0*/ 	.byte	0x04, 0x1e
        /*0ce2*/ 	.short	(.L_1471 - .L_1470)
.L_1470:
        /*0ce4*/ 	.word	0x00000000


	//----- nvinfo : EIATTR_CBANK_PARAM_SIZE
	.align		4
.L_1471:
        /*0ce8*/ 	.byte	0x03, 0x19
        /*0cea*/ 	.short	0x0a70


	//----- nvinfo : EIATTR_PARAM_CBANK
	.align		4
        /*0cec*/ 	.byte	0x04, 0x0a
        /*0cee*/ 	.short	(.L_1473 - .L_1472)
	.align		4
.L_1472:
        /*0cf0*/ 	.word	index@(.nv.constant0._ZN7cutlass13device_kernelIN5flash11enable_sm90INS1_16FlashAttnFwdSm90INS1_25CollectiveMainloopFwdSm90ILi2EN4cute5tupleIJNS5_1CILi1EEES8_S8_EEENS6_IJNS7_ILi192EEENS7_ILi128EEENS7_ILi64EEEEEELi64ENS_6half_tEfNS_4arch4Sm90ELb0ELb1ELb0ELb0ELb1ELb0ELb0ELb1ELb1ELb1ELb1ELb0EEENS1_21CollectiveEpilogueFwdINS6_IJSA_SC_SB_EEES9_SE_SG_Li384ELb0ELb1ELb1ELb0EEENS1_19SingleTileSchedulerILb0ELb1ELb1ELi192EEEEEEEEEvNT_6ParamsE)
        /*0cf4*/ 	.short	0x0210
        /*0cf6*/ 	.short	0x0a70


	//----- nvinfo : EIATTR_SW_WAR
	.align		4
.L_1473:
        /*0cf8*/ 	.byte	0x04, 0x36
        /*0cfa*/ 	.short	(.L_1475 - .L_1474)
.L_1474:
        /*0cfc*/ 	.word	0x00000008
.L_1475:


//--------------------- .nv.info._ZN7cutlass13device_kernelIN5flash11enable_sm90INS1_16FlashAttnFwdSm90INS1_25CollectiveMainloopFwdSm90ILi2EN4cute5tupleIJNS5_1CILi1EEES8_S8_EEENS6_IJNS7_ILi192EEENS7_ILi128EEENS7_ILi64EEEEEELi64ENS_6half_tEfNS_4arch4Sm90ELb0ELb1ELb0ELb1ELb1ELb0ELb0ELb1ELb1ELb1ELb1ELb0EEENS1_21CollectiveEpilogueFwdINS6_IJSA_SC_SB_EEES9_SE_SG_Li384ELb1ELb1ELb1ELb0EEENS1_36VarlenDynamicPersistentTileSchedulerILi192ELi128ELi384ELi128ELb1ELb1ELb1ELb1ELb0ELb1EEEEEEEEEvNT_6ParamsE --------------------------
	.section	.nv.info._ZN7cutlass13device_kernelIN5flash11enable_sm90INS1_16FlashAttnFwdSm90INS1_25CollectiveMainloopFwdSm90ILi2EN4cute5tupleIJNS5_1CILi1EEES8_S8_EEENS6_IJNS7_ILi192EEENS7_ILi128EEENS7_ILi64EEEEEELi64ENS_6half_tEfNS_4arch4Sm90ELb0ELb1ELb0ELb1ELb1ELb0ELb0ELb1ELb1ELb1ELb1ELb0EEENS1_21CollectiveEpilogueFwdINS6_IJSA_SC_SB_EEES9_SE_SG_Li384ELb1ELb1ELb1ELb0EEENS1_36VarlenDynamicPersistentTileSchedulerILi192ELi128ELi384ELi128ELb1ELb1ELb1ELb1ELb0ELb1EEEEEEEEEvNT_6ParamsE,"",@"SHT_CUDA_INFO"
	.sectionflags	@""
	.align	4


	//----- nvinfo : EIATTR_CUDA_API_VERSION
	.align		4
        /*0000*/ 	.byte	0x04, 0x37
        /*0002*/ 	.short	(.L_1477 - .L_1476)
.L_1476:
        /*0004*/ 	.word	0x00000082


	//----- nvinfo : EIATTR_KPARAM_INFO
	.align		4
.L_1477:
        /*0008*/ 	.byte	0x04, 0x17
        /*000a*/ 	.short	(.L_1479 - .L_1478)
.L_1478:
        /*000c*/ 	.word	0x00000000
        /*0010*/ 	.short	0x0000
        /*0012*/ 	.short	0x0070
        /*0014*/ 	.byte	0x00, 0xf0, 0x01, 0x2a


	//----- nvinfo : EIATTR_SPARSE_MMA_MASK
	.align		4
.L_1479:
        /*0018*/ 	.byte	0x03, 0x50
        /*001a*/ 	.short	0x0000


	//----- nvinfo : EIATTR_MAXREG_COUNT
	.align		4
        /*001c*/ 	.byte	0x03, 0x1b
        /*001e*/ 	.short	0x0080


	//----- nvinfo : EIATTR_NUM_BARRIERS
	.align		4
        /*0020*/ 	.byte	0x02, 0x4c
        /*0022*/ 	.byte	0x10
	.zero		1


	//----- nvinfo : EIATTR_EXTERNS
	.align		4
        /*0024*/ 	.byte	0x04, 0x0f
        /*0026*/ 	.short	(.L_1481 - .L_1480)


	//   ....[0]....
	.align		4
.L_1480:
        /*0028*/ 	.word	index@(__assertfail)


	//----- nvinfo : EIATTR_ANNOTATIONS
	.align		4
.L_1481:
        /*002c*/ 	.byte	0x04, 0x55
        /*002e*/ 	.short	(.L_1483 - .L_1482)


	//   ....[0]....
.L_1482:
        /* <DEDUP_REMOVED lines=22> */


	//----- nvinfo : EIATTR_MERCURY_ISA_VERSION
	.align		4
.L_1483:
        /*0178*/ 	.byte	0x03, 0x5f
        /*017a*/ 	.short	0x0101


	//----- nvinfo : EIATTR_UNUSED_LOAD_BYTE_OFFSET
	.align		4
        /*017c*/ 	.byte	0x04, 0x44
        /*017e*/ 	.short	(.L_1485 - .L_1484)


	//   ....[0]....
.L_1484:
        /*0180*/ 	.word	0x00000970
        /*0184*/ 	.word	0x0000fff0


	//   ....[1]....
        /*0188*/ 	.word	0x0000d510
        /*018c*/ 	.word	0x0000fff0


	//----- nvinfo : EIATTR_INT_WARP_WIDE_INSTR_OFFSETS
	.align		4
.L_1485:
        /*0190*/ 	.byte	0x04, 0x31
        /*0192*/ 	.short	(.L_1487 - .L_1486)


	//   ....[0]....
.L_1486:
        /*0194*/ 	.word	0x000000c0


	//   ....[1]....
        /*0198*/ 	.word	0x000000d0


	//   ....[2]....
        /*019c*/ 	.word	0x00000170


	//   ....[3]....
        /*01a0*/ 	.word	0x00011600


	//   ....[4]....
        /*01a4*/ 	.word	0x00011690


	//   ....[5]....
        /*01a8*/ 	.word	0x00014720


	//   ....[6]....
        /*01ac*/ 	.word	0x000147b0


	//----- nvinfo : EIATTR_COOP_GROUP_MASK_REGIDS
	.align		4
.L_1487:
        /*01b0*/ 	.byte	0x04, 0x29
        /*01b2*/ 	.short	(.L_1489 - .L_1488)


	//   ....[0]....
.L_1488:
        /*01b4*/ 	.word	0xffffffff


	//   ....[1]....
        /*01b8*/ 	.word	0xffffffff


	//   ....[2]....
        /*01bc*/ 	.word	0xffffffff


	//   ....[3]....
        /*01c0*/ 	.word	0xffffffff


	//   ....[4]....
        /*01c4*/ 	.word	0xffffffff


	//   ....[5]....
        /*01c8*/ 	.word	0xffffffff


	//   ....[6]....
        /*01cc*/ 	.word	0xffffffff


	//   ....[7]....
        /*01d0*/ 	.word	0xffffffff


	//   ....[8]....
        /*01d4*/ 	.word	0xffffffff


	//   ....[9]....
        /*01d8*/ 	.word	0xffffffff


	//   ....[10]....
        /*01dc*/ 	.word	0xffffffff


	//   ....[11]....
        /*01e0*/ 	.word	0xffffffff


	//   ....[12]....
        /*01e4*/ 	.word	0xffffffff


	//   ....[13]....
        /*01e8*/ 	.word	0xffffffff


	//   ....[14]....
        /*01ec*/ 	.word	0xffffffff


	//   ....[15]....
        /*01f0*/ 	.word	0xffffffff


	//   ....[16]....
        /*01f4*/ 	.word	0xffffffff


	//   ....[17]....
        /*01f8*/ 	.word	0xffffffff


	//   ....[18]....
        /*01fc*/ 	.word	0xffffffff


	//   ....[19]....
        /*0200*/ 	.word	0xffffffff


	//   ....[20]....
        /*0204*/ 	.word	0xffffffff


	//   ....[21]....
        /*0208*/ 	.word	0xffffffff


	//   ....[22]....
        /*020c*/ 	.word	0xffffffff


	//   ....[23]....
        /*0210*/ 	.word	0xffffffff


	//   ....[24]....
        /*0214*/ 	.word	0xffffffff


	//   ....[25]....
        /*0218*/ 	.word	0xffffffff


	//   ....[26]....
        /*021c*/ 	.word	0xffffffff


	//   ....[27]....
        /*0220*/ 	.word	0xffffffff


	//   ....[28]....
        /*0224*/ 	.word	0xffffffff


	//   ....[29]....
        /*0228*/ 	.word	0xffffffff


	//   ....[30]....
        /*022c*/ 	.word	0xffffffff


	//   ....[31]....
        /*0230*/ 	.word	0xffffffff


	//   ....[32]....
        /*0234*/ 	.word	0xffffffff


	//   ....[33]....
        /*0238*/ 	.word	0xffffffff


	//   ....[34]....
        /*023c*/ 	.word	0xffffffff


	//   ....[35]....
        /*0240*/ 	.word	0xffffffff


	//   ....[36]....
        /*0244*/ 	.word	0xffffffff


	//   ....[37]....
        /*0248*/ 	.word	0xffffffff


	//   ....[38]....
        /*024c*/ 	.word	0xffffffff


	//   ....[39]....
        /*0250*/ 	.word	0xffffffff


	//   ....[40]....
        /*0254*/ 	.word	0xffffffff


	//   ....[41]....
        /*0258*/ 	.word	0xffffffff


	//   ....[42]....
        /*025c*/ 	.word	0xffffffff


	//   ....[43]....
        /*0260*/ 	.word	0xffffffff


	//   ....[44]....
        /*0264*/ 	.word	0xffffffff


	//   ....[45]....
        /*0268*/ 	.word	0xffffffff


	//   ....[46]....
        /*026c*/ 	.word	0xffffffff


	//   ....[47]....
        /*0270*/ 	.word	0xffffffff


	//   ....[48]....
        /*0274*/ 	.word	0xffffffff


	//   ....[49]....
        /*0278*/ 	.word	0xffffffff


	//   ....[50]....
        /*027c*/ 	.word	0xffffffff


	//   ....[51]....
        /*0280*/ 	.word	0xffffffff


	//   ....[52]....
        /*0284*/ 	.word	0xffffffff


	//   ....[53]....
        /*0288*/ 	.word	0xffffffff


	//   ....[54]....
        /*028c*/ 	.word	0xffffffff


	//   ....[55]....
        /*0290*/ 	.word	0xffffffff


	//   ....[56]....
        /*0294*/ 	.word	0xffffffff


	//   ....[57]....
        /*0298*/ 	.word	0xffffffff


	//   ....[58]....
        /*029c*/ 	.word	0xffffffff


	//   ....[59]....
        /*02a0*/ 	.word	0xffffffff


	//   ....[60]....
        /*02a4*/ 	.word	0xffffffff


	//   ....[61]....
        /*02a8*/ 	.word	0xffffffff


	//   ....[62]....
        /*02ac*/ 	.word	0xffffffff


	//   ....[63]....
        /*02b0*/ 	.word	0xffffffff


	//   ....[64]....
        /*02b4*/ 	.word	0xffffffff


	//   ....[65]....
        /*02b8*/ 	.word	0xffffffff


	//   ....[66]....
        /*02bc*/ 	.word	0xffffffff


	//   ....[67]....
        /*02c0*/ 	.word	0xffffffff


	//   ....[68]....
        /*02c4*/ 	.word	0xffffffff


	//   ....[69]....
        /*02c8*/ 	.word	0xffffffff


	//   ....[70]....
        /*02cc*/ 	.word	0xffffffff


	//   ....[71]....
        /*02d0*/ 	.word	0xffffffff


	//   ....[72]....
        /*02d4*/ 	.word	0xffffffff


	//   ....[73]....
        /*02d8*/ 	.word	0xffffffff


	//   ....[74]....
        /*02dc*/ 	.word	0xffffffff


	//   ....[75]....
        /*02e0*/ 	.word	0xffffffff


	//   ....[76]....
        /*02e4*/ 	.word	0xffffffff


	//   ....[77]....
        /*02e8*/ 	.word	0xffffffff


	//   ....[78]....
        /*02ec*/ 	.word	0xffffffff


	//   ....[79]....
        /*02f0*/ 	.word	0xffffffff


	//   ....[80]....
        /*02f4*/ 	.word	0xffffffff


	//   ....[81]....
        /*02f8*/ 	.word	0xffffffff


	//   ....[82]....
        /*02fc*/ 	.word	0xffffffff


	//   ....[83]....
        /*0300*/ 	.word	0xffffffff


	//   ....[84]....
        /*0304*/ 	.word	0xffffffff


	//   ....[85]....
        /*0308*/ 	.word	0xffffffff


	//   ....[86]....
        /*030c*/ 	.word	0xffffffff


	//   ....[87]....
        /*0310*/ 	.word	0xffffffff


	//   ....[88]....
        /*0314*/ 	.word	0xffffffff


	//   ....[89]....
        /*0318*/ 	.word	0xffffffff


	//   ....[90]....
        /*031c*/ 	.word	0xffffffff


	//   ....[91]....
        /*0320*/ 	.word	0xffffffff


	//   ....[92]....
        /*0324*/ 	.word	0xffffffff


	//   ....[93]....
        /*0328*/ 	.word	0xffffffff


	//   ....[94]....
        /*032c*/ 	.word	0xffffffff


	//   ....[95]....
        /*0330*/ 	.word	0xffffffff


	//   ....[96]....
        /*0334*/ 	.word	0xffffffff


	//   ....[97]....
        /*0338*/ 	.word	0xffffffff


	//   ....[98]....
        /*033c*/ 	.word	0xffffffff


	//   ....[99]....
        /*0340*/ 	.word	0xffffffff


	//   ....[100]....
        /*0344*/ 	.word	0xffffffff


	//   ....[101]....
        /*0348*/ 	.word	0xffffffff


	//   ....[102]....
        /*034c*/ 	.word	0xffffffff


	//   ....[103]....
        /*0350*/ 	.word	0xffffffff


	//   ....[104]....
        /*0354*/ 	.word	0xffffffff


	//   ....[105]....
        /*0358*/ 	.word	0xffffffff


	//   ....[106]....
        /*035c*/ 	.word	0xffffffff


	//   ....[107]....
        /*0360*/ 	.word	0xffffffff


	//   ....[108]....
        /*0364*/ 	.word	0xffffffff


	//   ....[109]....
        /*0368*/ 	.word	0xffffffff


	//   ....[110]....
        /*036c*/ 	.word	0xffffffff


	//   ....[111]....
        /*0370*/ 	.word	0xffffffff


	//   ....[112]....
        /*0374*/ 	.word	0xffffffff


	//   ....[113]....
        /*0378*/ 	.word	0xffffffff


	//   ....[114]....
        /*037c*/ 	.word	0xffffffff


	//   ....[115]....
        /*0380*/ 	.word	0xffffffff


	//   ....[116]....
        /*0384*/ 	.word	0xffffffff


	//   ....[117]....
        /*0388*/ 	.word	0xffffffff


	//   ....[118]....
        /*038c*/ 	.word	0xffffffff


	//   ....[119]....
        /*0390*/ 	.word	0xffffffff


	//   ....[120]....
        /*0394*/ 	.word	0xffffffff


	//   ....[121]....
        /*0398*/ 	.word	0xffffffff


	//   ....[122]....
        /*039c*/ 	.word	0xffffffff


	//   ....[123]....
        /*03a0*/ 	.word	0xffffffff


	//   ....[124]....
        /*03a4*/ 	.word	0xffffffff


	//   ....[125]....
        /*03a8*/ 	.word	0xffffffff


	//   ....[126]....
        /*03ac*/ 	.word	0xffffffff


	//   ....[127]....
        /*03b0*/ 	.word	0xffffffff


	//   ....[128]....
        /*03b4*/ 	.word	0xffffffff


	//   ....[129]....
        /*03b8*/ 	.word	0xffffffff


	//   ....[130]....
        /*03bc*/ 	.word	0xffffffff


	//   ....[131]....
        /*03c0*/ 	.word	0xffffffff


	//   ....[132]....
        /*03c4*/ 	.word	0xffffffff


	//   ....[133]....
        /*03c8*/ 	.word	0xffffffff


	//   ....[134]....
        /*03cc*/ 	.word	0xffffffff


	//   ....[135]....
        /*03d0*/ 	.word	0xffffffff


	//   ....[136]....
        /*03d4*/ 	.word	0xffffffff


	//   ....[137]....
        /*03d8*/ 	.word	0xffffffff


	//   ....[138]....
        /*03dc*/ 	.word	0xffffffff


	//   ....[139]....
        /*03e0*/ 	.word	0xffffffff


	//   ....[140]....
        /*03e4*/ 	.word	0xffffffff


	//   ....[141]....
        /*03e8*/ 	.word	0xffffffff


	//   ....[142]....
        /*03ec*/ 	.word	0xffffffff


	//   ....[143]....
        /*03f0*/ 	.word	0xffffffff


	//   ....[144]....
        /*03f4*/ 	.word	0xffffffff


	//   ....[145]....
        /*03f8*/ 	.word	0xffffffff


	//   ....[146]....
        /*03fc*/ 	.word	0xffffffff


	//   ....[147]....
        /*0400*/ 	.word	0xffffffff


	//   ....[148]....
        /*0404*/ 	.word	0xffffffff


	//   ....[149]....
        /*0408*/ 	.word	0xffffffff


	//   ....[150]....
        /*040c*/ 	.word	0xffffffff


	//   ....[151]....
        /*0410*/ 	.word	0xffffffff


	//   ....[152]....
        /*0414*/ 	.word	0xffffffff


	//   ....[153]....
        /*0418*/ 	.word	0xffffffff


	//   ....[154]....
        /*041c*/ 	.word	0xffffffff


	//   ....[155]....
        /*0420*/ 	.word	0xffffffff


	//   ....[156]....
        /*0424*/ 	.word	0xffffffff


	//   ....[157]....
        /*0428*/ 	.word	0xffffffff


	//   ....[158]....
        /*042c*/ 	.word	0xffffffff


	//   ....[159]....
        /*0430*/ 	.word	0xffffffff


	//   ....[160]....
        /*0434*/ 	.word	0xffffffff


	//   ....[161]....
        /*0438*/ 	.word	0xffffffff


	//   ....[162]....
        /*043c*/ 	.word	0xffffffff


	//   ....[163]....
        /*0440*/ 	.word	0xffffffff


	//   ....[164]....
        /*0444*/ 	.word	0xffffffff


	//   ....[165]....
        /*0448*/ 	.word	0xffffffff


	//   ....[166]....
        /*044c*/ 	.word	0xffffffff


	//   ....[167]....
        /*0450*/ 	.word	0xffffffff


	//   ....[168]....
        /*0454*/ 	.word	0xffffffff


	//   ....[169]....
        /*0458*/ 	.word	0xffffffff


	//   ....[170]....
        /*045c*/ 	.word	0xffffffff


	//   ....[171]....
        /*0460*/ 	.word	0xffffffff


	//   ....[172]....
        /*0464*/ 	.word	0xffffffff


	//   ....[173]....
        /*0468*/ 	.word	0xffffffff


	//   ....[174]....
        /*046c*/ 	.word	0xffffffff


	//   ....[175]....
        /*0470*/ 	.word	0xffffffff


	//   ....[176]....
        /*0474*/ 	.word	0xffffffff


	//   ....[177]....
        /*0478*/ 	.word	0xffffffff


	//   ....[178]....
        /*047c*/ 	.word	0xffffffff


	//   ....[179]....
        /*0480*/ 	.word	0xffffffff


	//   ....[180]....
        /*0484*/ 	.word	0xffffffff


	//   ....[181]....
        /*0488*/ 	.word	0x0500000f


	//   ....[182]....
        /*048c*/ 	.word	0x0500000f


	//   ....[183]....
        /*0490*/ 	.word	0x0500000f


	//   ....[184]....
        /*0494*/ 	.word	0x0500000f


	//   ....[185]....
        /*0498*/ 	.word	0x0500000f


	//   ....[186]....
        /*049c*/ 	.word	0x0500000f


	//   ....[187]....
        /*04a0*/ 	.word	0x0500000f


	//   ....[188]....
        /*04a4*/ 	.word	0x0500000f


	//   ....[189]....
        /*04a8*/ 	.word	0x0500000f


	//   ....[190]....
        /*04ac*/ 	.word	0x0500000f


	//   ....[191]....
        /*04b0*/ 	.word	0x0500000f


	//   ....[192]....
        /*04b4*/ 	.word	0x0500000f


	//   ....[193]....
        /*04b8*/ 	.word	0x0500000f


	//   ....[194]....
        /*04bc*/ 	.word	0x0500000f


	//   ....[195]....
        /*04c0*/ 	.word	0x0500000f


	//   ....[196]....
        /*04c4*/ 	.word	0x0500000f


	//   ....[197]....
        /*04c8*/ 	.word	0x0500000f


	//   ....[198]....
        /*04cc*/ 	.word	0x0500000f


	//   ....[199]....
        /*04d0*/ 	.word	0x0500000f


	//   ....[200]....
        /*04d4*/ 	.word	0x0500000f


	//   ....[201]....
        /*04d8*/ 	.word	0x0500000f


	//   ....[202]....
        /*04dc*/ 	.word	0x0500000f


	//   ....[203]....
        /*04e0*/ 	.word	0x0500000f


	//   ....[204]....
        /*04e4*/ 	.word	0x0500000f


	//   ....[205]....
        /*04e8*/ 	.word	0x0500000f


	//   ....[206]....
        /*04ec*/ 	.word	0x0500000f


	//   ....[207]....
        /*04f0*/ 	.word	0x0500000f


	//   ....[208]....
        /*04f4*/ 	.word	0x0500000f


	//   ....[209]....
        /*04f8*/ 	.word	0x0500000f


	//   ....[210]....
        /*04fc*/ 	.word	0x0500000f


	//   ....[211]....
        /*0500*/ 	.word	0x0500000f


	//   ....[212]....
        /*0504*/ 	.word	0x0500000f


	//   ....[213]....
        /*0508*/ 	.word	0x0500000f


	//   ....[214]....
        /*050c*/ 	.word	0x0500000f


	//   ....[215]....
        /*0510*/ 	.word	0x0500000f


	//   ....[216]....
        /*0514*/ 	.word	0x0500000f


	//   ....[217]....
        /*0518*/ 	.word	0x0500000f


	//   ....[218]....
        /*051c*/ 	.word	0x0500000f


	//   ....[219]....
        /*0520*/ 	.word	0x0500000f


	//   ....[220]....
        /*0524*/ 	.word	0x0500000f


	//   ....[221]....
        /*0528*/ 	.word	0x0500000f


	//   ....[222]....
        /*052c*/ 	.word	0x0500000f


	//   ....[223]....
        /*0530*/ 	.word	0x0500000f


	//   ....[224]....
        /*0534*/ 	.word	0x0500000f


	//   ....[225]....
        /*0538*/ 	.word	0x0500000f


	//   ....[226]....
        /*053c*/ 	.word	0x0500000f


	//   ....[227]....
        /*0540*/ 	.word	0x0500000f


	//   ....[228]....
        /*0544*/ 	.word	0x0500000f


	//   ....[229]....
        /*0548*/ 	.word	0x0500000f


	//   ....[230]....
        /*054c*/ 	.word	0x0500000f


	//   ....[231]....
        /*0550*/ 	.word	0x0500000f


	//   ....[232]....
        /*0554*/ 	.word	0x0500000f


	//   ....[233]....
        /*0558*/ 	.word	0x0500000f


	//   ....[234]....
        /*055c*/ 	.word	0x0500000f


	//   ....[235]....
        /*0560*/ 	.word	0x0500000f


	//   ....[236]....
        /*0564*/ 	.word	0x0500000f


	//   ....[237]....
        /*0568*/ 	.word	0x0500000f


	//   ....[238]....
        /*056c*/ 	.word	0x0500000f


	//   ....[239]....
        /*0570*/ 	.word	0x0500000f


	//   ....[240]....
        /*0574*/ 	.word	0x0500000f


	//   ....[241]....
        /*0578*/ 	.word	0x0500000f


	//   ....[242]....
        /*057c*/ 	.word	0x0500000f


	//   ....[243]....
        /*0580*/ 	.word	0x0500000f


	//   ....[244]....
        /*0584*/ 	.word	0x0500000f


	//   ....[245]....
        /*0588*/ 	.word	0x0500000f


	//   ....[246]....
        /*058c*/ 	.word	0x0500000f


	//   ....[247]....
        /*0590*/ 	.word	0x0500000f


	//   ....[248]....
        /*0594*/ 	.word	0x0500000f


	//   ....[249]....
        /*0598*/ 	.word	0x0500000f


	//   ....[250]....
        /*059c*/ 	.word	0x0500000f


	//   ....[251]....
        /*05a0*/ 	.word	0x0500000f


	//   ....[252]....
        /*05a4*/ 	.word	0x0500000f


	//   ....[253]....
        /*05a8*/ 	.word	0x0500000f


	//   ....[254]....
        /*05ac*/ 	.word	0x0500000f


	//   ....[255]....
        /*05b0*/ 	.word	0x0500000f


	//   ....[0]....
        /*05b4*/ 	.word	0x0500000f


	//   ....[1]....
        /*05b8*/ 	.word	0x0500000f


	//   ....[2]....
        /*05bc*/ 	.word	0x0500000f


	//   ....[3]....
        /*05c0*/ 	.word	0x0500000f


	//   ....[4]....
        /*05c4*/ 	.word	0x0500000f


	//   ....[5]....
        /*05c8*/ 	.word	0x0500000f


	//   ....[6]....
        /*05cc*/ 	.word	0x0500000f


	//   ....[7]....
        /*05d0*/ 	.word	0x0500000f


	//   ....[8]....
        /*05d4*/ 	.word	0x0500000f


	//   ....[9]....
        /*05d8*/ 	.word	0x0500000f


	//   ....[10]....
        /*05dc*/ 	.word	0x0500000f


	//   ....[11]....
        /*05e0*/ 	.word	0x0500000f


	//   ....[12]....
        /*05e4*/ 	.word	0x0500000f


	//   ....[13]....
        /*05e8*/ 	.word	0x0500000f


	//   ....[14]....
        /*05ec*/ 	.word	0x0500000f


	//   ....[15]....
        /*05f0*/ 	.word	0x0500000f


	//   ....[16]....
        /*05f4*/ 	.word	0x0500000f


	//   ....[17]....
        /*05f8*/ 	.word	0x0500000f


	//   ....[18]....
        /*05fc*/ 	.word	0x0500000f


	//   ....[19]....
        /*0600*/ 	.word	0x0500000f


	//   ....[20]....
        /*0604*/ 	.word	0x0500000f


	//   ....[21]....
        /*0608*/ 	.word	0x0500000f


	//   ....[22]....
        /*060c*/ 	.word	0x0500000f


	//   ....[23]....
        /*0610*/ 	.word	0x0500000f


	//   ....[24]....
        /*0614*/ 	.word	0x0500000f


	//   ....[25]....
        /*0618*/ 	.word	0x0500000f


	//   ....[26]....
        /*061c*/ 	.word	0x0500000f


	//   ....[27]....
        /*0620*/ 	.word	0x0500000f


	//   ....[28]....
        /*0624*/ 	.word	0x0500000f


	//   ....[29]....
        /*0628*/ 	.word	0x0500000f


	//   ....[30]....
        /*062c*/ 	.word	0x0500000f


	//   ....[31]....
        /*0630*/ 	.word	0x0500000f


	//   ....[32]....
        /*0634*/ 	.word	0x0500000f


	//----- nvinfo : EIATTR_COOP_GROUP_INSTR_OFFSETS
	.align		4
.L_1489:
        /*0638*/ 	.byte	0x04, 0x28
        /*063a*/ 	.short	(.L_1491 - .L_1490)


	//   ....[0]....
.L_1490:
        /*063c*/ 	.word	0x00000080


	//   ....[1]....
        /*0640*/ 	.word	0x00000090


	//   ....[2]....
        /*0644*/ 	.word	0x000002d0


	//   ....[3]....
        /*0648*/ 	.word	0x00000430


	//   ....[4]....
        /*064c*/ 	.word	0x00000550


	//   ....[5]....
        /*0650*/ 	.word	0x000006b0


	//   ....[6]....
        /*0654*/ 	.word	0x00001c80


	//   ....[7]....
        /*0658*/ 	.word	0x00002300


	//   ....[8]....
        /*065c*/ 	.word	0x00003060


	//   ....[9]....
        /*0660*/ 	.word	0x000038b0


	//   ....[10]....
        /*0664*/ 	.word	0x000039c0


	//   ....[11]....
        /*0668*/ 	.word	0x00004220


	//   ....[12]....
        /*066c*/ 	.word	0x00004280


	//   ....[13]....
        /*0670*/ 	.word	0x000058c0


	//   ....[14]....
        /*0674*/ 	.word	0x00005ac0


	//   ....[15]....
        /*0678*/ 	.word	0x000066a0


	//   ....[16]....
        /*067c*/ 	.word	0x000067a0


	//   ....[17]....
        /*0680*/ 	.word	0x00006f90


	//   ....[18]....
        /*0684*/ 	.word	0x00007000


	//   ....[19]....
        /*0688*/ 	.word	0x00008cb0


	//   ....[20]....
        /*068c*/ 	.word	0x00008cc0


	//   ....[21]....
        /*0690*/ 	.word	0x00008cf0


	//   ....[22]....
        /*0694*/ 	.word	0x00008d00


	//   ....[23]....
        /*0698*/ 	.word	0x0000a6d0


	//   ....[24]....
        /*069c*/ 	.word	0x0000a8d0


	//   ....[25]....
        /*06a0*/ 	.word	0x0000b4b0


	//   ....[26]....
        /*06a4*/ 	.word	0x0000b5b0


	//   ....[27]....
        /*06a8*/ 	.word	0x0000bda0


	//   ....[28]....
        /*06ac*/ 	.word	0x0000be10


	//   ....[29]....
        /*06b0*/ 	.word	0x0000cdc0


	//   ....[30]....
        /*06b4*/ 	.word	0x0000cdf0


	//   ....[31]....
        /*06b8*/ 	.word	0x0000ceb0


	//   ....[32]....
        /*06bc*/ 	.word	0x0000cec0


	//   ....[33]....
        /*06c0*/ 	.word	0x0000ddb0


	//   ....[34]....
        /*06c4*/ 	.word	0x0000ddc0


	//   ....[35]....
        /*06c8*/ 	.word	0x0000ddd0


	//   ....[36]....
        /*06cc*/ 	.word	0x0000de10


	//   ....[37]....
        /*06d0*/ 	.word	0x0000e430


	//   ....[38]....
        /*06d4*/ 	.word	0x0000e470


	//   ....[39]....
        /*06d8*/ 	.word	0x0000e490


	//   ....[40]....
        /*06dc*/ 	.word	0x0000e4d0


	//   ....[41]....
        /*06e0*/ 	.word	0x0000e4f0


	//   ....[42]....
        /*06e4*/ 	.word	0x0000e500


	//   ....[43]....
        /*06e8*/ 	.word	0x0000e520


	//   ....[44]....
        /*06ec*/ 	.word	0x0000e540


	//   ....[45]....
        /*06f0*/ 	.word	0x0000e950


	//   ....[46]....
        /*06f4*/ 	.word	0x0000e980


	//   ....[47]....
        /*06f8*/ 	.word	0x0000ebc0


	//   ....[48]....
        /*06fc*/ 	.word	0x0000ebd0


	//   ....[49]....
        /*0700*/ 	.word	0x0000f720


	//   ....[50]....
        /*0704*/ 	.word	0x0000f750


	//   ....[51]....
        /*0708*/ 	.word	0x0000f790


	//   ....[52]....
        /*070c*/ 	.word	0x0000f7c0


	//   ....[53]....
        /*0710*/ 	.word	0x0000f7d0


	//   ....[54]....
        /*0714*/ 	.word	0x0000f7e0


	//   ....[55]....
        /*0718*/ 	.word	0x0000f7f0


	//   ....[56]....
        /*071c*/ 	.word	0x0000f810


	//   ....[57]....
        /*0720*/ 	.word	0x0000f980


	//   ....[58]....
        /*0724*/ 	.word	0x0000fb80


	//   ....[59]....
        /*0728*/ 	.word	0x0000fbb0


	//   ....[60]....
        /*072c*/ 	.word	0x0000fbe0


	//   ....[61]....
        /*0730*/ 	.word	0x0000fc10


	//   ....[62]....
        /*0734*/ 	.word	0x0000fc40


	//   ....[63]....
        /*0738*/ 	.word	0x0000fc70


	//   ....[64]....
        /*073c*/ 	.word	0x0000fdd0


	//   ....[65]....
        /*0740*/ 	.word	0x0000fe00


	//   ....[66]....
        /*0744*/ 	.word	0x0000fe30


	//   ....[67]....
        /*0748*/ 	.word	0x0000fe60


	//   ....[68]....
        /*074c*/ 	.word	0x0000fe90


	//   ....[69]....
        /*0750*/ 	.word	0x0000fec0


	//   ....[70]....
        /*0754*/ 	.word	0x0000ff50


	//   ....[71]....
        /*0758*/ 	.word	0x0000ff80


	//   ....[72]....
        /*075c*/ 	.word	0x0000ff90


	//   ....[73]....
        /*0760*/ 	.word	0x0000ffd0


	//   ....[74]....
        /*0764*/ 	.word	0x00012150


	//   ....[75]....
        /*0768*/ 	.word	0x00012170


	//   ....[76]....
        /*076c*/ 	.word	0x00012200


	//   ....[77]....
        /*0770*/ 	.word	0x00012220


	//   ....[78]....
        /*0774*/ 	.word	0x000122a0


	//   ....[79]....
        /*0778*/ 	.word	0x000122c0


	//   ....[80]....
        /*077c*/ 	.word	0x00012340


	//   ....[81]....
        /*0780*/ 	.word	0x00012360


	//   ....[82]....
        /*0784*/ 	.word	0x000123e0


	//   ....[83]....
        /*0788*/ 	.word	0x00012400


	//   ....[84]....
        /*078c*/ 	.word	0x00012480


	//   ....[85]....
        /*0790*/ 	.word	0x000124a0


	//   ....[86]....
        /*0794*/ 	.word	0x00012520


	//   ....[87]....
        /*0798*/ 	.word	0x00012540


	//   ....[88]....
        /*079c*/ 	.word	0x00012550


	//   ....[89]....
        /*07a0*/ 	.word	0x00012560


	//   ....[90]....
        /*07a4*/ 	.word	0x00012e10


	//   ....[91]....
        /*07a8*/ 	.word	0x00012e40


	//   ....[92]....
        /*07ac*/ 	.word	0x00012ee0


	//   ....[93]....
        /*07b0*/ 	.word	0x00012f00


	//   ....[94]....
        /*07b4*/ 	.word	0x00012f80


	//   ....[95]....
        /*07b8*/ 	.word	0x00012fa0


	//   ....[96]....
        /*07bc*/ 	.word	0x00013020


	//   ....[97]....
        /*07c0*/ 	.word	0x00013040


	//   ....[98]....
        /*07c4*/ 	.word	0x000130c0


	//   ....[99]....
        /*07c8*/ 	.word	0x000130e0


	//   ....[100]....
        /*07cc*/ 	.word	0x00013160


	//   ....[101]....
        /*07d0*/ 	.word	0x00013180


	//   ....[102]....
        /*07d4*/ 	.word	0x00013200


	//   ....[103]....
        /*07d8*/ 	.word	0x00013220


	//   ....[104]....
        /*07dc*/ 	.word	0x00013230


	//   ....[105]....
        /*07e0*/ 	.word	0x000132a0


	//   ....[106]....
        /*07e4*/ 	.word	0x000132f0


	//   ....[107]....
        /*07e8*/ 	.word	0x00013320


	//   ....[108]....
        /*07ec*/ 	.word	0x000133b0


	//   ....[109]....
        /*07f0*/ 	.word	0x000133c0


	//   ....[110]....
        /*07f4*/ 	.word	0x00013430


	//   ....[111]....
        /*07f8*/ 	.word	0x00013440


	//   ....[112]....
        /*07fc*/ 	.word	0x00013480


	//   ....[113]....
        /*0800*/ 	.word	0x000134a0


	//   ....[114]....
        /*0804*/ 	.word	0x00013be0


	//   ....[115]....
        /*0808*/ 	.word	0x00013c10


	//   ....[116]....
        /*080c*/ 	.word	0x00013c60


	//   ....[117]....
        /*0810*/ 	.word	0x00013c70


	//   ....[118]....
        /*0814*/ 	.word	0x00013cb0


	//   ....[119]....
        /*0818*/ 	.word	0x00013cc0


	//   ....[120]....
        /*081c*/ 	.word	0x00013d00


	//   ....[121]....
        /*0820*/ 	.word	0x00013d10


	//   ....[122]....
        /*0824*/ 	.word	0x00013d50


	//   ....[123]....
        /*0828*/ 	.word	0x00013d60


	//   ....[124]....
        /*082c*/ 	.word	0x00013da0


	//   ....[125]....
        /*0830*/ 	.word	0x00013db0


	//   ....[126]....
        /*0834*/ 	.word	0x00013df0


	//   ....[127]....
        /*0838*/ 	.word	0x00013e00


	//   ....[128]....
        /*083c*/ 	.word	0x00013e10


	//   ....[129]....
        /*0840*/ 	.word	0x00013e50


	//   ....[130]....
        /*0844*/ 	.word	0x00014110


	//   ....[131]....
        /*0848*/ 	.word	0x00014140


	//   ....[132]....
        /*084c*/ 	.word	0x000141a0


	//   ....[133]....
        /*0850*/ 	.word	0x000141b0


	//   ....[134]....
        /*0854*/ 	.word	0x00014200


	//   ....[135]....
        /*0858*/ 	.word	0x00014210


	//   ....[136]....
        /*085c*/ 	.word	0x00014260


	//   ....[137]....
        /*0860*/ 	.word	0x00014270


	//   ....[138]....
        /*0864*/ 	.word	0x000142c0


	//   ....[139]....
        /*0868*/ 	.word	0x000142d0


	//   ....[140]....
        /*086c*/ 	.word	0x00014320


	//   ....[141]....
        /*0870*/ 	.word	0x00014330


	//   ....[142]....
        /*0874*/ 	.word	0x00014380


	//   ....[143]....
        /*0878*/ 	.word	0x00014390


	//   ....[144]....
        /*087c*/ 	.word	0x000143a0


	//   ....[145]....
        /*0880*/ 	.word	0x000143e0


	//   ....[146]....
        /*0884*/ 	.word	0x00014970


	//   ....[147]....
        /*0888*/ 	.word	0x000149b0


	//   ....[148]....
        /*088c*/ 	.word	0x000149e0


	//   ....[149]....
        /*0890*/ 	.word	0x000149f0


	//   ....[150]....
        /*0894*/ 	.word	0x00014a00


	//   ....[151]....
        /*0898*/ 	.word	0x00014a10


	//   ....[152]....
        /*089c*/ 	.word	0x00014a30


	//   ....[153]....
        /*08a0*/ 	.word	0x00014a80


	//   ....[154]....
        /*08a4*/ 	.word	0x00014aa0


	//   ....[155]....
        /*08a8*/ 	.word	0x00014ae0


	//   ....[156]....
        /*08ac*/ 	.word	0x00014b00


	//   ....[157]....
        /*08b0*/ 	.word	0x00014b40


	//   ....[158]....
        /*08b4*/ 	.word	0x00014b60


	//   ....[159]....
        /*08b8*/ 	.word	0x00014bb0


	//   ....[160]....
        /*08bc*/ 	.word	0x00014be0


	//   ....[161]....
        /*08c0*/ 	.word	0x00014c40


	//   ....[162]....
        /*08c4*/ 	.word	0x00014ff0


	//   ....[163]....
        /*08c8*/ 	.word	0x00015020


	//   ....[164]....
        /*08cc*/ 	.word	0x00015080


	//   ....[165]....
        /*08d0*/ 	.word	0x000150b0


	//   ....[166]....
        /*08d4*/ 	.word	0x000150e0


	//   ....[167]....
        /*08d8*/ 	.word	0x00015110


	//   ....[168]....
        /*08dc*/ 	.word	0x00015140


	//   ....[169]....
        /*08e0*/ 	.word	0x00015170


	//   ....[170]....
        /*08e4*/ 	.word	0x00015310


	//   ....[171]....
        /*08e8*/ 	.word	0x00015340


	//   ....[172]....
        /*08ec*/ 	.word	0x00015370


	//   ....[173]....
        /*08f0*/ 	.word	0x000153a0


	//   ....[174]....
        /*08f4*/ 	.word	0x000153d0


	//   ....[175]....
        /*08f8*/ 	.word	0x00015400


	//   ....[176]....
        /*08fc*/ 	.word	0x000154c0


	//   ....[177]....
        /*0900*/ 	.word	0x000154e0


	//   ....[178]....
        /*0904*/ 	.word	0x00015500


	//   ....[179]....
        /*0908*/ 	.word	0x00015560


	//   ....[180]....
        /*090c*/ 	.word	0x00015f80


	//   ....[181]....
        /*0910*/ 	.word	0x000165e0


	//   ....[182]....
        /*0914*/ 	.word	0x000166d0


	//   ....[183]....
        /*0918*/ 	.word	0x00016770


	//   ....[184]....
        /*091c*/ 	.word	0x000167d0


	//   ....[185]....
        /*0920*/ 	.word	0x000168c0


	//   ....[186]....
        /*0924*/ 	.word	0x00016930


	//   ....[187]....
        /*0928*/ 	.word	0x00016a20


	//   ....[188]....
        /*092c*/ 	.word	0x00016a90


	//   ....[189]....
        /*0930*/ 	.word	0x00016b80


	//   ....[190]....
        /*0934*/ 	.word	0x00016bf0


	//   ....[191]....
        /*0938*/ 	.word	0x00016ce0


	//   ....[192]....
        /*093c*/ 	.word	0x00016d50


	//   ....[193]....
        /*0940*/ 	.word	0x00016e40


	//   ....[194]....
        /*0944*/ 	.word	0x00016eb0


	//   ....[195]....
        /*0948*/ 	.word	0x00016fa0


	//   ....[196]....
        /*094c*/ 	.word	0x00017010


	//   ....[197]....
        /*0950*/ 	.word	0x000170b0


	//   ....[198]....
        /*0954*/ 	.word	0x000171a0


	//   ....[199]....
        /*0958*/ 	.word	0x00017210


	//   ....[200]....
        /*095c*/ 	.word	0x00017270


	//   ....[201]....
        /*0960*/ 	.word	0x00017360


	//   ....[202]....
        /*0964*/ 	.word	0x000173c0


	//   ....[203]....
        /*0968*/ 	.word	0x000174c0


	//   ....[204]....
        /*096c*/ 	.word	0x00017520


	//   ....[205]....
        /*0970*/ 	.word	0x00017620


	//   ....[206]....
        /*0974*/ 	.word	0x00017680


	//   ....[207]....
        /*0978*/ 	.word	0x00017780


	//   ....[208]....
        /*097c*/ 	.word	0x000177e0


	//   ....[209]....
        /*0980*/ 	.word	0x000178e0


	//   ....[210]....
        /*0984*/ 	.word	0x00017940


	//   ....[211]....
        /*0988*/ 	.word	0x00017a40


	//   ....[212]....
        /*098c*/ 	.word	0x00017aa0


	//   ....[213]....
        /*0990*/ 	.word	0x00017b50


	//   ....[214]....
        /*0994*/ 	.word	0x00017c10


	//   ....[215]....
        /*0998*/ 	.word	0x00017cd0


	//   ....[216]....
        /*099c*/ 	.word	0x00017d30


	//   ....[217]....
        /*09a0*/ 	.word	0x00017e30


	//   ....[218]....
        /*09a4*/ 	.word	0x00017e90


	//   ....[219]....
        /*09a8*/ 	.word	0x00017f60


	//   ....[220]....
        /*09ac*/ 	.word	0x00017fc0


	//   ....[221]....
        /*09b0*/ 	.word	0x00018080


	//   ....[222]....
        /*09b4*/ 	.word	0x000181c0


	//   ....[223]....
        /*09b8*/ 	.word	0x00018260


	//   ....[224]....
        /*09bc*/ 	.word	0x000182d0


	//   ....[225]....
        /*09c0*/ 	.word	0x00018380


	//   ....[226]....
        /*09c4*/ 	.word	0x000183e0


	//   ....[227]....
        /*09c8*/ 	.word	0x00018490


	//   ....[228]....
        /*09cc*/ 	.word	0x000184f0


	//   ....[229]....
        /*09d0*/ 	.word	0x000185a0


	//   ....[230]....
        /*09d4*/ 	.word	0x00018600


	//   ....[231]....
        /*09d8*/ 	.word	0x000186b0


	//   ....[232]....
        /*09dc*/ 	.word	0x00018710


	//   ....[233]....
        /*09e0*/ 	.word	0x000187c0


	//   ....[234]....
        /*09e4*/ 	.word	0x00018820


	//   ....[235]....
        /*09e8*/ 	.word	0x000188d0


	//   ....[236]....
        /*09ec*/ 	.word	0x00018930


	//   ....[237]....
        /*09f0*/ 	.word	0x000189e0


	//   ....[238]....
        /*09f4*/ 	.word	0x00018ad0


	//   ....[239]....
        /*09f8*/ 	.word	0x00018b80


	//   ....[240]....
        /*09fc*/ 	.word	0x00018be0


	//   ....[241]....
        /*0a00*/ 	.word	0x00018ca0


	//   ....[242]....
        /*0a04*/ 	.word	0x00018d00


	//   ....[243]....
        /*0a08*/ 	.word	0x00018dc0


	//   ....[244]....
        /*0a0c*/ 	.word	0x00018e20


	//   ....[245]....
        /*0a10*/ 	.word	0x00018ee0


	//   ....[246]....
        /*0a14*/ 	.word	0x00018f40


	//   ....[247]....
        /*0a18*/ 	.word	0x00019000


	//   ....[248]....
        /*0a1c*/ 	.word	0x00019060


	//   ....[249]....
        /*0a20*/ 	.word	0x00019120


	//   ....[250]....
        /*0a24*/ 	.word	0x00019180


	//   ....[251]....
        /*0a28*/ 	.word	0x00019240


	//   ....[252]....
        /*0a2c*/ 	.word	0x000192a0


	//   ....[253]....
        /*0a30*/ 	.word	0x00019350


	//   ....[254]....
        /*0a34*/ 	.word	0x00019440


	//   ....[255]....
        /*0a38*/ 	.word	0x000194e0


	//   ....[0]....
        /*0a3c*/ 	.word	0x00019580


	//   ....[1]....
        /*0a40*/ 	.word	0x00019630


	//   ....[2]....
        /*0a44*/ 	.word	0x00019690


	//   ....[3]....
        /*0a48*/ 	.word	0x00019750


	//   ....[4]....
        /*0a4c*/ 	.word	0x000197b0


	//   ....[5]....
        /*0a50*/ 	.word	0x00019870


	//   ....[6]....
        /*0a54*/ 	.word	0x000198d0


	//   ....[7]....
        /*0a58*/ 	.word	0x00019990


	//   ....[8]....
        /*0a5c*/ 	.word	0x000199f0


	//   ....[9]....
        /*0a60*/ 	.word	0x00019ab0


	//   ....[10]....
        /*0a64*/ 	.word	0x00019b10


	//   ....[11]....
        /*0a68*/ 	.word	0x00019bd0


	//   ....[12]....
        /*0a6c*/ 	.word	0x00019c30


	//   ....[13]....
        /*0a70*/ 	.word	0x00019cd0


	//   ....[14]....
        /*0a74*/ 	.word	0x00019d60


	//   ....[15]....
        /*0a78*/ 	.word	0x00019e00


	//   ....[16]....
        /*0a7c*/ 	.word	0x00019f70


	//   ....[17]....
        /*0a80*/ 	.word	0x00019fe0


	//   ....[18]....
        /*0a84*/ 	.word	0x0001a050


	//   ....[19]....
        /*0a88*/ 	.word	0x0001a0c0


	//   ....[20]....
        /*0a8c*/ 	.word	0x0001a130


	//   ....[21]....
        /*0a90*/ 	.word	0x0001a1b0


	//   ....[22]....
        /*0a94*/ 	.word	0x0001a230


	//   ....[23]....
        /*0a98*/ 	.word	0x0001a2c0


	//   ....[24]....
        /*0a9c*/ 	.word	0x0001a330


	//   ....[25]....
        /*0aa0*/ 	.word	0x0001a3a0


	//   ....[26]....
        /*0aa4*/ 	.word	0x0001a410


	//   ....[27]....
        /*0aa8*/ 	.word	0x0001a490


	//   ....[28]....
        /*0aac*/ 	.word	0x0001a500


	//   ....[29]....
        /*0ab0*/ 	.word	0x0001a5b0


	//   ....[30]....
        /*0ab4*/ 	.word	0x0001a600


	//   ....[31]....
        /*0ab8*/ 	.word	0x0001a690


	//   ....[32]....
        /*0abc*/ 	.word	0x0001a7c0


	//----- nvinfo : EIATTR_REG_RECONFIG
	.align		4
.L_1491:
        /*0ac0*/ 	.byte	0x01, 0x54
	.zero		2


	//----- nvinfo : EIATTR_SYSCALL_OFFSETS
	.align		4
        /*0ac4*/ 	.byte	0x04, 0x46
        /*0ac6*/ 	.short	(.L_1493 - .L_1492)


	//   ....[0]....
.L_1492:
        /*0ac8*/ 	.word	0x00001e30


	//   ....[1]....
        /*0acc*/ 	.word	0x000117f0


	//   ....[2]....
        /*0ad0*/ 	.word	0x00011940


	//   ....[3]....
        /*0ad4*/ 	.word	0x00011a30


	//   ....[4]....
        /*0ad8*/ 	.word	0x00012910


	//----- nvinfo : EIATTR_MBARRIER_INSTR_OFFSETS
	.align		4
.L_1493:
        /*0adc*/ 	.byte	0x04, 0x39
        /*0ade*/ 	.short	(.L_1495 - .L_1494)


	//   ....[0]....
.L_1494:
        /*0ae0*/ 	.word	0x00000180
        /*0ae4*/ 	.word	0x000000ff
        /*0ae8*/ 	.word	0x00016800
        /*0aec*/ 	.short	0x0100
        /*0aee*/ 	.byte	0x08
	.zero		1


	//   ....[1]....
        /*0af0*/ 	.word	0x00000190
        /*0af4*/ 	.word	0x000000ff
        /*0af8*/ 	.word	0x00016820
        /*0afc*/ 	.short	0x0100
        /*0afe*/ 	.byte	0x08
	.zero		1


	//   ....[2]....
        /*0b00*/ 	.word	0x00000280
        /*0b04*/ 	.word	0x000000ff
        /*0b08*/ 	.word	0x00016830
        /*0b0c*/ 	.short	0x0100
        /*0b0e*/ 	.byte	0x08
	.zero		1


	//   ....[3]....
        /*0b10*/ 	.word	0x00000290
        /*0b14*/ 	.word	0x000000ff
        /*0b18*/ 	.word	0x00016840
        /*0b1c*/ 	.short	0x0100
        /*0b1e*/ 	.byte	0x08
	.zero		1


	//   ....[4]....
        /*0b20*/ 	.word	0x000002a0
        /*0b24*/ 	.word	0x000000ff
        /*0b28*/ 	.word	0x00016838
        /*0b2c*/ 	.short	0x0100
        /*0b2e*/ 	.byte	0x08
	.zero		1


	//   ....[5]....
        /*0b30*/ 	.word	0x000002b0
        /*0b34*/ 	.word	0x000000ff
        /*0b38*/ 	.word	0x00016848
        /*0b3c*/ 	.short	0x0100
        /*0b3e*/ 	.byte	0x08
	.zero		1


	//   ....[6]....
        /*0b40*/ 	.word	0x000003e0
        /*0b44*/ 	.word	0x000000ff
        /*0b48*/ 	.word	0x00016850
        /*0b4c*/ 	.short	0x0100
        /*0b4e*/ 	.byte	0x08
	.zero		1


	//   ....[7]....
        /*0b50*/ 	.word	0x000003f0
        /*0b54*/ 	.word	0x000000ff
        /*0b58*/ 	.word	0x00016860
        /*0b5c*/ 	.short	0x0100
        /*0b5e*/ 	.byte	0x08
	.zero		1


	//   ....[8]....
        /*0b60*/ 	.word	0x00000400
        /*0b64*/ 	.word	0x000000ff
        /*0b68*/ 	.word	0x00016858
        /*0b6c*/ 	.short	0x0100
        /*0b6e*/ 	.byte	0x08
	.zero		1


	//   ....[9]....
        /*0b70*/ 	.word	0x00000410
        /*0b74*/ 	.word	0x000000ff
        /*0b78*/ 	.word	0x00016868
        /*0b7c*/ 	.short	0x0100
        /*0b7e*/ 	.byte	0x08
	.zero		1


	//   ....[10]....
        /*0b80*/ 	.word	0x00000500
        /*0b84*/ 	.word	0x000000ff
        /*0b88*/ 	.word	0x00016870
        /*0b8c*/ 	.short	0x0100
        /*0b8e*/ 	.byte	0x06
	.zero		1


	//   ....[11]....
        /*0b90*/ 	.word	0x00000510
        /*0b94*/ 	.word	0x000000ff
        /*0b98*/ 	.word	0x00016880
        /*0b9c*/ 	.short	0x0100
        /*0b9e*/ 	.byte	0x06
	.zero		1


	//   ....[12]....
        /*0ba0*/ 	.word	0x00000520
        /*0ba4*/ 	.word	0x000000ff
        /*0ba8*/ 	.word	0x00016878
        /*0bac*/ 	.short	0x0100
        /*0bae*/ 	.byte	0x06
	.zero		1


	//   ....[13]....
        /*0bb0*/ 	.word	0x00000530
        /*0bb4*/ 	.word	0x000000ff
        /*0bb8*/ 	.word	0x00016888
        /*0bbc*/ 	.short	0x0100
        /*0bbe*/ 	.byte	0x06
	.zero		1


	//   ....[14]....
        /*0bc0*/ 	.word	0x00000660
        /*0bc4*/ 	.word	0x000000ff
        /*0bc8*/ 	.word	0x00016890
        /*0bcc*/ 	.short	0x0100
        /*0bce*/ 	.byte	0x08
	.zero		1


	//   ....[15]....
        /*0bd0*/ 	.word	0x00000670
        /*0bd4*/ 	.word	0x000000ff
        /*0bd8*/ 	.word	0x000168a0
        /*0bdc*/ 	.short	0x0100
        /*0bde*/ 	.byte	0x08
	.zero		1


	//   ....[16]....
        /*0be0*/ 	.word	0x00000680
        /*0be4*/ 	.word	0x000000ff
        /*0be8*/ 	.word	0x00016898
        /*0bec*/ 	.short	0x0100
        /*0bee*/ 	.byte	0x08
	.zero		1


	//   ....[17]....
        /*0bf0*/ 	.word	0x00000690
        /*0bf4*/ 	.word	0x000000ff
        /*0bf8*/ 	.word	0x000168a8
        /*0bfc*/ 	.short	0x0100
        /*0bfe*/ 	.byte	0x08
	.zero		1


	//   ....[18]....
        /*0c00*/ 	.word	0x000007d0
        /*0c04*/ 	.word	0x000000ff
        /*0c08*/ 	.word	0x000168b0
        /*0c0c*/ 	.short	0x0100
        /*0c0e*/ 	.byte	0x08
	.zero		1


	//   ....[19]....
        /*0c10*/ 	.word	0x000007e0
        /*0c14*/ 	.word	0x000000ff
        /*0c18*/ 	.word	0x000168c0
        /*0c1c*/ 	.short	0x0100
        /*0c1e*/ 	.byte	0x08
	.zero		1


	//   ....[20]....
        /*0c20*/ 	.word	0x000007f0
        /*0c24*/ 	.word	0x000000ff
        /*0c28*/ 	.word	0x000168b8
        /*0c2c*/ 	.short	0x0100
        /*0c2e*/ 	.byte	0x08
	.zero		1


	//   ....[21]....
        /*0c30*/ 	.word	0x00000800
        /*0c34*/ 	.word	0x000000ff
        /*0c38*/ 	.word	0x000168c8
        /*0c3c*/ 	.short	0x0100
        /*0c3e*/ 	.byte	0x08
	.zero		1


	//   ....[22]....
        /*0c40*/ 	.word	0x00001eb0
        /*0c44*/ 	.word	0x000000ff
        /*0c48*/ 	.word	0x00016800
        /*0c4c*/ 	.short	0x010a
        /*0c4e*/ 	.byte	0x2d
	.zero		1


	//   ....[23]....
        /*0c50*/ 	.word	0x00001f30
        /*0c54*/ 	.word	0x00000003
        /*0c58*/ 	.word	0x00016830
        /*0c5c*/ 	.short	0x010a
        /*0c5e*/ 	.byte	0x3f
	.zero		1


	//   ....[24]....
        /*0c60*/ 	.word	0x00001f70
        /*0c64*/ 	.word	0x00000003
        /*0c68*/ 	.word	0x00016830
        /*0c6c*/ 	.short	0x010a
        /*0c6e*/ 	.byte	0x3f
	.zero		1


	//   ....[25]....
        /*0c70*/ 	.word	0x00002310
        /*0c74*/ 	.word	0x000000ff
        /*0c78*/ 	.word	0x00000000
        /*0c7c*/ 	.short	0x0101
        /*0c7e*/ 	.byte	0x06
	.zero		1


	//   ....[26]....
        /*0c80*/ 	.word	0x000051a0
        /*0c84*/ 	.word	0x000000ff
        /*0c88*/ 	.word	0x00016830
        /*0c8c*/ 	.short	0x010a
        /*0c8e*/ 	.byte	0x06
	.zero		1


	//   ....[27]....
        /*0c90*/ 	.word	0x000051e0
        /*0c94*/ 	.word	0x000000ff
        /*0c98*/ 	.word	0x00016830
        /*0c9c*/ 	.short	0x010a
        /*0c9e*/ 	.byte	0x06
	.zero		1


	//   ....[28]....
        /*0ca0*/ 	.word	0x00005410
        /*0ca4*/ 	.word	0x000000ff
        /*0ca8*/ 	.word	0x00016850
        /*0cac*/ 	.short	0x010a
        /*0cae*/ 	.byte	0x06
	.zero		1


	//   ....[29]....
        /*0cb0*/ 	.word	0x00005450
        /*0cb4*/ 	.word	0x000000ff
        /*0cb8*/ 	.word	0x00016850
        /*0cbc*/ 	.short	0x010a
        /*0cbe*/ 	.byte	0x06
	.zero		1


	//   ....[30]....
        /*0cc0*/ 	.word	0x00005880
        /*0cc4*/ 	.word	0x000000ff
        /*0cc8*/ 	.word	0x00000000
        /*0ccc*/ 	.short	0x0101
        /*0cce*/ 	.byte	0x06
	.zero		1


	//   ....[31]....
        /*0cd0*/ 	.word	0x00007b20
        /*0cd4*/ 	.word	0x000000ff
        /*0cd8*/ 	.word	0x00000000
        /*0cdc*/ 	.short	0x0101
        /*0cde*/ 	.byte	0x06
	.zero		1


	//   ....[32]....
        /*0ce0*/ 	.word	0x00008260
        /*0ce4*/ 	.word	0x000000ff
        /*0ce8*/ 	.word	0x00016830
        /*0cec*/ 	.short	0x010a
        /*0cee*/ 	.byte	0x06
	.zero		1


	//   ....[33]....
        /*0cf0*/ 	.word	0x000082a0
        /*0cf4*/ 	.word	0x000000ff
        /*0cf8*/ 	.word	0x00016830
        /*0cfc*/ 	.short	0x010a
        /*0cfe*/ 	.byte	0x06
	.zero		1


	//   ....[34]....
        /*0d00*/ 	.word	0x000084d0
        /*0d04*/ 	.word	0x000000ff
        /*0d08*/ 	.word	0x00016850
        /*0d0c*/ 	.short	0x010a
        /*0d0e*/ 	.byte	0x06
	.zero		1


	//   ....[35]....
        /*0d10*/ 	.word	0x00008510
        /*0d14*/ 	.word	0x000000ff
        /*0d18*/ 	.word	0x00016850
        /*0d1c*/ 	.short	0x010a
        /*0d1e*/ 	.byte	0x06
	.zero		1


	//   ....[36]....
        /*0d20*/ 	.word	0x00008940
        /*0d24*/ 	.word	0x000000ff
        /*0d28*/ 	.word	0x00000000
        /*0d2c*/ 	.short	0x0101
        /*0d2e*/ 	.byte	0x06
	.zero		1


	//   ....[37]....
        /*0d30*/ 	.word	0x00009ae0
        /*0d34*/ 	.word	0x000000ff
        /*0d38*/ 	.word	0x00000000
        /*0d3c*/ 	.short	0x0101
        /*0d3e*/ 	.byte	0x06
	.zero		1


	//   ....[38]....
        /*0d40*/ 	.word	0x00009fe0
        /*0d44*/ 	.word	0x000000ff
        /*0d48*/ 	.word	0x00016830
        /*0d4c*/ 	.short	0x010a
        /*0d4e*/ 	.byte	0x06
	.zero		1


	//   ....[39]....
        /*0d50*/ 	.word	0x0000a020
        /*0d54*/ 	.word	0x000000ff
        /*0d58*/ 	.word	0x00016830
        /*0d5c*/ 	.short	0x010a
        /*0d5e*/ 	.byte	0x06
	.zero		1


	//   ....[40]....
        /*0d60*/ 	.word	0x0000a220
        /*0d64*/ 	.word	0x000000ff
        /*0d68*/ 	.word	0x00016850
        /*0d6c*/ 	.short	0x010a
        /*0d6e*/ 	.byte	0x06
	.zero		1


	//   ....[41]....
        /*0d70*/ 	.word	0x0000a260
        /*0d74*/ 	.word	0x000000ff
        /*0d78*/ 	.word	0x00016850
        /*0d7c*/ 	.short	0x010a
        /*0d7e*/ 	.byte	0x06
	.zero		1


	//   ....[42]....
        /*0d80*/ 	.word	0x0000a690
        /*0d84*/ 	.word	0x000000ff
        /*0d88*/ 	.word	0x00000000
        /*0d8c*/ 	.short	0x0101
        /*0d8e*/ 	.byte	0x06
	.zero		1


	//   ....[43]....
        /*0d90*/ 	.word	0x0000c930
        /*0d94*/ 	.word	0x000000ff
        /*0d98*/ 	.word	0x00000000
        /*0d9c*/ 	.short	0x0101
        /*0d9e*/ 	.byte	0x06
	.zero		1


	//   ....[44]....
        /*0da0*/ 	.word	0x0000cd30
        /*0da4*/ 	.word	0x000000ff
        /*0da8*/ 	.word	0x00016850
        /*0dac*/ 	.short	0x010a
        /*0dae*/ 	.byte	0x05
	.zero		1


	//   ....[45]....
        /*0db0*/ 	.word	0x0000cd70
        /*0db4*/ 	.word	0x000000ff
        /*0db8*/ 	.word	0x00016850
        /*0dbc*/ 	.short	0x010a
        /*0dbe*/ 	.byte	0x05
	.zero		1


	//   ....[46]....
        /*0dc0*/ 	.word	0x0000d2f0
        /*0dc4*/ 	.word	0x000000ff
        /*0dc8*/ 	.word	0x00000000
        /*0dcc*/ 	.short	0x0101
        /*0dce*/ 	.byte	0x04
	.zero		1


	//   ....[47]....
        /*0dd0*/ 	.word	0x0000e2e0
        /*0dd4*/ 	.word	0x00000000
        /*0dd8*/ 	.word	0x00000000
        /*0ddc*/ 	.short	0x0101
        /*0dde*/ 	.byte	0x3f
	.zero		1


	//   ....[48]....
        /*0de0*/ 	.word	0x0000e970
        /*0de4*/ 	.word	0x00000006
        /*0de8*/ 	.word	0x00000000
        /*0dec*/ 	.short	0x0101
        /*0dee*/ 	.byte	0x3f
	.zero		1


	//   ....[49]....
        /*0df0*/ 	.word	0x00011ef0
        /*0df4*/ 	.word	0x00000005
        /*0df8*/ 	.word	0x00016840
        /*0dfc*/ 	.short	0x010a
        /*0dfe*/ 	.byte	0x3f
	.zero		1


	//   ....[50]....
        /*0e00*/ 	.word	0x00012660
        /*0e04*/ 	.word	0x00000005
        /*0e08*/ 	.word	0x00016830
        /*0e0c*/ 	.short	0x0107
        /*0e0e*/ 	.byte	0x3f
	.zero		1


	//   ....[51]....
        /*0e10*/ 	.word	0x00012730
        /*0e14*/ 	.word	0x00000005
        /*0e18*/ 	.word	0x00016830
        /*0e1c*/ 	.short	0x0101
        /*0e1e*/ 	.byte	0x3f
	.zero		1


	//   ....[52]....
        /*0e20*/ 	.word	0x00013540
        /*0e24*/ 	.word	0x00000016
        /*0e28*/ 	.word	0x00016800
        /*0e2c*/ 	.short	0x0107
        /*0e2e*/ 	.byte	0x3f
	.zero		1


	//   ....[53]....
        /*0e30*/ 	.word	0x00013640
        /*0e34*/ 	.word	0x00000016
        /*0e38*/ 	.word	0x00016800
        /*0e3c*/ 	.short	0x0101
        /*0e3e*/ 	.byte	0x3f
	.zero		1


	//   ....[54]....
        /*0e40*/ 	.word	0x00013670
        /*0e44*/ 	.word	0x00000016
        /*0e48*/ 	.word	0x00016820
        /*0e4c*/ 	.short	0x010a
        /*0e4e*/ 	.byte	0x3f
	.zero		1


	//   ....[55]....
        /*0e50*/ 	.word	0x00013a00
        /*0e54*/ 	.word	0x00000005
        /*0e58*/ 	.word	0x00016840
        /*0e5c*/ 	.short	0x010a
        /*0e5e*/ 	.byte	0x3f
	.zero		1


	//   ....[56]....
        /*0e60*/ 	.word	0x00013ed0
        /*0e64*/ 	.word	0x00000005
        /*0e68*/ 	.word	0x00016830
        /*0e6c*/ 	.short	0x0107
        /*0e6e*/ 	.byte	0x3f
	.zero		1


	//   ....[57]....
        /*0e70*/ 	.word	0x00013f90
        /*0e74*/ 	.word	0x00000005
        /*0e78*/ 	.word	0x00016830
        /*0e7c*/ 	.short	0x0101
        /*0e7e*/ 	.byte	0x3f
	.zero		1


	//   ....[58]....
        /*0e80*/ 	.word	0x00013ff0
        /*0e84*/ 	.word	0x00000005
        /*0e88*/ 	.word	0x00016860
        /*0e8c*/ 	.short	0x010a
        /*0e8e*/ 	.byte	0x3f
	.zero		1


	//   ....[59]....
        /*0e90*/ 	.word	0x000144d0
        /*0e94*/ 	.word	0x00000005
        /*0e98*/ 	.word	0x00016850
        /*0e9c*/ 	.short	0x0107
        /*0e9e*/ 	.byte	0x3f
	.zero		1


	//   ....[60]....
        /*0ea0*/ 	.word	0x00014640
        /*0ea4*/ 	.word	0x00000005
        /*0ea8*/ 	.word	0x00016850
        /*0eac*/ 	.short	0x0101
        /*0eae*/ 	.byte	0x3f
	.zero		1


	//   ....[61]....
        /*0eb0*/ 	.word	0x00014860
        /*0eb4*/ 	.word	0x00000000
        /*0eb8*/ 	.word	0x00016860
        /*0ebc*/ 	.short	0x010a
        /*0ebe*/ 	.byte	0x3f
	.zero		1


	//   ....[62]....
        /*0ec0*/ 	.word	0x00014cf0
        /*0ec4*/ 	.word	0x00000000
        /*0ec8*/ 	.word	0x00016850
        /*0ecc*/ 	.short	0x0107
        /*0ece*/ 	.byte	0x3f
	.zero		1


	//   ....[63]....
        /*0ed0*/ 	.word	0x00014db0
        /*0ed4*/ 	.word	0x00000000
        /*0ed8*/ 	.word	0x00016850
        /*0edc*/ 	.short	0x0101
        /*0ede*/ 	.byte	0x3f
	.zero		1


	//   ....[64]....
        /*0ee0*/ 	.word	0x00015f00
        /*0ee4*/ 	.word	0x00000004
        /*0ee8*/ 	.word	0x00016820
        /*0eec*/ 	.short	0x010a
        /*0eee*/ 	.byte	0x3f
	.zero		1


	//   ....[65]....
        /*0ef0*/ 	.word	0x00016080
        /*0ef4*/ 	.word	0x00000005
        /*0ef8*/ 	.word	0x00016840
        /*0efc*/ 	.short	0x010a
        /*0efe*/ 	.byte	0x3f
	.zero		1


	//   ....[66]....
        /*0f00*/ 	.word	0x00016120
        /*0f04*/ 	.word	0x00000019
        /*0f08*/ 	.word	0x00016840
        /*0f0c*/ 	.short	0x010a
        /*0f0e*/ 	.byte	0x3f
	.zero		1


	//   ....[67]....
        /*0f10*/ 	.word	0x00016160
        /*0f14*/ 	.word	0x00000005
        /*0f18*/ 	.word	0x00016860
        /*0f1c*/ 	.short	0x010a
        /*0f1e*/ 	.byte	0x3f
	.zero		1


	//   ....[68]....
        /*0f20*/ 	.word	0x000161a0
        /*0f24*/ 	.word	0x00000019
        /*0f28*/ 	.word	0x00016860
        /*0f2c*/ 	.short	0x010a
        /*0f2e*/ 	.byte	0x3f
	.zero		1


	//   ....[69]....
        /*0f30*/ 	.word	0x00016210
        /*0f34*/ 	.word	0x00000003
        /*0f38*/ 	.word	0x00016800
        /*0f3c*/ 	.short	0x010a
        /*0f3e*/ 	.byte	0x3f
	.zero		1


	//   ....[70]....
        /*0f40*/ 	.word	0x00016260
        /*0f44*/ 	.word	0x00000003
        /*0f48*/ 	.word	0x00016830
        /*0f4c*/ 	.short	0x010a
        /*0f4e*/ 	.byte	0x3f
	.zero		1


	//   ....[71]....
        /*0f50*/ 	.word	0x000162c0
        /*0f54*/ 	.word	0x00000005
        /*0f58*/ 	.word	0x00016830
        /*0f5c*/ 	.short	0x010a
        /*0f5e*/ 	.byte	0x3f
	.zero		1


	//   ....[72]....
        /*0f60*/ 	.word	0x00016320
        /*0f64*/ 	.word	0x00000005
        /*0f68*/ 	.word	0x00016850
        /*0f6c*/ 	.short	0x010a
        /*0f6e*/ 	.byte	0x3f
	.zero		1


	//   ....[73]....
        /*0f70*/ 	.word	0x00016380
        /*0f74*/ 	.word	0x00000005
        /*0f78*/ 	.word	0x00016830
        /*0f7c*/ 	.short	0x010a
        /*0f7e*/ 	.byte	0x3f
	.zero		1


	//   ....[74]....
        /*0f80*/ 	.word	0x000163e0
        /*0f84*/ 	.word	0x00000005
        /*0f88*/ 	.word	0x00016850
        /*0f8c*/ 	.short	0x010a
        /*0f8e*/ 	.byte	0x3f
	.zero		1


	//   ....[75]....
        /*0f90*/ 	.word	0x00016440
        /*0f94*/ 	.word	0x00000005
        /*0f98*/ 	.word	0x00016830
        /*0f9c*/ 	.short	0x010a
        /*0f9e*/ 	.byte	0x3f
	.zero		1


	//   ....[76]....
        /*0fa0*/ 	.word	0x000164a0
        /*0fa4*/ 	.word	0x00000005
        /*0fa8*/ 	.word	0x00016850
        /*0fac*/ 	.short	0x010a
        /*0fae*/ 	.byte	0x3f
	.zero		1


	//   ....[77]....
        /*0fb0*/ 	.word	0x00016500
        /*0fb4*/ 	.word	0x00000007
        /*0fb8*/ 	.word	0x00016850
        /*0fbc*/ 	.short	0x010a
        /*0fbe*/ 	.byte	0x3f
	.zero		1


	//   ....[78]....
        /*0fc0*/ 	.word	0x00016620
        /*0fc4*/ 	.word	0x00000005
        /*0fc8*/ 	.word	0x00016840
        /*0fcc*/ 	.short	0x010a
        /*0fce*/ 	.byte	0x3f
	.zero		1


	//   ....[79]....
        /*0fd0*/ 	.word	0x000180c0
        /*0fd4*/ 	.word	0x00000016
        /*0fd8*/ 	.word	0x00016820
        /*0fdc*/ 	.short	0x010a
        /*0fde*/ 	.byte	0x3f
	.zero		1


	//   ....[80]....
        /*0fe0*/ 	.word	0x00018110
        /*0fe4*/ 	.word	0x00000005
        /*0fe8*/ 	.word	0x00016840
        /*0fec*/ 	.short	0x010a
        /*0fee*/ 	.byte	0x3f
	.zero		1


	//   ....[81]....
        /*0ff0*/ 	.word	0x00018a20
        /*0ff4*/ 	.word	0x00000005
        /*0ff8*/ 	.word	0x00016860
        /*0ffc*/ 	.short	0x010a
        /*0ffe*/ 	.byte	0x3f
	.zero		1


	//   ....[82]....
        /*1000*/ 	.word	0x00019390
        /*1004*/ 	.word	0x00000000
        /*1008*/ 	.word	0x00016860
        /*100c*/ 	.short	0x010a
        /*100e*/ 	.byte	0x3f
	.zero		1


	//   ....[83]....
        /*1010*/ 	.word	0x0001a6e0
        /*1014*/ 	.word	0x00000004
        /*1018*/ 	.word	0x00016820
        /*101c*/ 	.short	0x010a
        /*101e*/ 	.byte	0x3f
	.zero		1


	//   ....[84]....
        /*1020*/ 	.word	0x0001a880
        /*1024*/ 	.word	0x00000005
        /*1028*/ 	.word	0x00016840
        /*102c*/ 	.short	0x010a
        /*102e*/ 	.byte	0x3f
	.zero		1


	//   ....[85]....
        /*1030*/ 	.word	0x0001a8d0
        /*1034*/ 	.word	0x00000019
        /*1038*/ 	.word	0x00016840
        /*103c*/ 	.short	0x010a
        /*103e*/ 	.byte	0x3f
	.zero		1


	//   ....[86]....
        /*1040*/ 	.word	0x0001a920
        /*1044*/ 	.word	0x00000005
        /*1048*/ 	.word	0x00016860
        /*104c*/ 	.short	0x010a
        /*104e*/ 	.byte	0x3f
	.zero		1


	//----- nvinfo : EIATTR_NUM_MBARRIERS
	.align		4
.L_1495:
        /*1050*/ 	.byte	0x03, 0x38
        /*1052*/ 	.short	0x0016


	//----- nvinfo : EIATTR_EXIT_INSTR_OFFSETS
	.align		4
        /*1054*/ 	.byte	0x04, 0x1c
        /*1056*/ 	.short	(.L_1497 - .L_1496)


	//   ....[0]....
.L_1496:
        /*1058*/ 	.word	0x000009b0


	//   ....[1]....
        /*105c*/ 	.word	0x0000f920


	//   ....[2]....
        /*1060*/ 	.word	0x000161f0


	//----- nvinfo : EIATTR_MAX_THREADS
	.align		4
.L_1497:
        /*1064*/ 	.byte	0x04, 0x05
        /*1066*/ 	.short	(.L_1499 - .L_1498)
.L_1498:
        /*1068*/ 	.word	0x00000200
        /*106c*/ 	.word	0x00000001
        /*1070*/ 	.word	0x00000001


	//----- nvinfo : EIATTR_CRS_STACK_SIZE
	.align		4
.L_1499:
        /*1074*/ 	.byte	0x04, 0x1e
        /*1076*/ 	.short	(.L_1501 - .L_1500)
.L_1500:
        /*1078*/ 	.word	0x00000000


	//----- nvinfo : EIATTR_CBANK_PARAM_SIZE
	.align		4
.L_1501:
        /*107c*/ 	.byte	0x03, 0x19
        /*107e*/ 	.short	0x0af0


	//----- nvinfo : EIATTR_PARAM_CBANK
	.align		4
        /*1080*/ 	.byte	0x04, 0x0a
        /*1082*/ 	.short	(.L_1503 - .L_1502)
	.align		4
.L_1502:
        /*1084*/ 	.word	index@(.nv.constant0._ZN7cutlass13device_kernelIN5flash11enable_sm90INS1_16FlashAttnFwdSm90INS1_25CollectiveMainloopFwdSm90ILi2EN4cute5tupleIJNS5_1CILi1EEES8_S8_EEENS6_IJNS7_ILi192EEENS7_ILi128EEENS7_ILi64EEEEEELi64ENS_6half_tEfNS_4arch4Sm90ELb0ELb1ELb0ELb1ELb1ELb0ELb0ELb1ELb1ELb1ELb1ELb0EEENS1_21CollectiveEpilogueFwdINS6_IJSA_SC_SB_EEES9_SE_SG_Li384ELb1ELb1ELb1ELb0EEENS1_36VarlenDynamicPersistentTileSchedulerILi192ELi128ELi384ELi128ELb1ELb1ELb1ELb1ELb0ELb1EEEEEEEEEvNT_6ParamsE)
        /*1088*/ 	.short	0x0210
        /*108a*/ 	.short	0x0af0


	//----- nvinfo : EIATTR_SW_WAR
	.align		4
.L_1503:
        /*108c*/ 	.byte	0x04, 0x36
        /*108e*/ 	.short	(.L_1505 - .L_1504)
.L_1504:
        /*1090*/ 	.word	0x00000008
.L_1505:


//--------------------- .nv.info._ZN7cutlass13device_kernelIN5flash11enable_sm90INS1_16FlashAttnFwdSm90INS1_25CollectiveMainloopFwdSm90ILi2EN4cute5tupleIJNS5_1CILi1EEES8_S8_EEENS6_IJNS7_ILi192EEENS7_ILi128EEENS7_ILi64EEEEEELi64ENS_6half_tEfNS_4arch4Sm90ELb0ELb1ELb0ELb1ELb1ELb1ELb0ELb1ELb1ELb1ELb1ELb0EEENS1_21CollectiveEpilogueFwdINS6_IJSA_SC_SB_EEES9_SE_SG_Li384ELb1ELb1ELb1ELb0EEENS1_36VarlenDynamicPersistentTileSchedulerILi192ELi128ELi384ELi128ELb1ELb1ELb1ELb1ELb0ELb1EEEEEEEEEvNT_6ParamsE --------------------------
	.section	.nv.info._ZN7cutlass13device_kernelIN5flash11enable_sm90INS1_16FlashAttnFwdSm90INS1_25CollectiveMainloopFwdSm90ILi2EN4cute5tupleIJNS5_1CILi1EEES8_S8_EEENS6_IJNS7_ILi192EEENS7_ILi128EEENS7_ILi64EEEEEELi64ENS_6half_tEfNS_4arch4Sm90ELb0ELb1ELb0ELb1ELb1ELb1ELb0ELb1ELb1ELb1ELb1ELb0EEENS1_21CollectiveEpilogueFwdINS6_IJSA_SC_SB_EEES9_SE_SG_Li384ELb1ELb1ELb1ELb0EEENS1_36VarlenDynamicPersistentTileSchedulerILi192ELi128ELi384ELi128ELb1ELb1ELb1ELb1ELb0ELb1EEEEEEEEEvNT_6ParamsE,"",@"SHT_CUDA_INFO"
	.sectionflags	@""
	.align	4


	//----- nvinfo : EIATTR_CUDA_API_VERSION
	.align		4
        /*0000*/ 	.byte	0x04, 0x37
        /*0002*/ 	.short	(.L_1507 - .L_1506)
.L_1506:
        /*0004*/ 	.word	0x00000082


	//----- nvinfo : EIATTR_KPARAM_INFO
	.align		4
.L_1507:
        /*0008*/ 	.byte	0x04, 0x17
        /*000a*/ 	.short	(.L_1509 - .L_1508)
.L_1508:
        /*000c*/ 	.word	0x00000000
        /*0010*/ 	.short	0x0000
        /*0012*/ 	.short	0x0070
        /*0014*/ 	.byte	0x00, 0xf0, 0x01, 0x2a


	//----- nvinfo : EIATTR_SPARSE_MMA_MASK
	.align		4
.L_1509:
        /*0018*/ 	.byte	0x03, 0x50
        /*001a*/ 	.short	0x0000


	//----- nvinfo : EIATTR_MAXREG_COUNT
	.align		4
        /*001c*/ 	.byte	0x03, 0x1b
        /*001e*/ 	.short	0x0080


	//----- nvinfo : EIATTR_NUM_BARRIERS
	.align		4
        /*0020*/ 	.byte	0x02, 0x4c
        /*0022*/ 	.byte	0x10
	.zero		1


	//----- nvinfo : EIATTR_EXTERNS
	.align		4
        /*0024*/ 	.byte	0x04, 0x0f
        /*0026*/ 	.short	(.L_1511 - .L_1510)


	//   ....[0]....
	.align		4
.L_1510:
        /*0028*/ 	.word	index@(__assertfail)


	//----- nvinfo : EIATTR_ANNOTATIONS
	.align		4
.L_1511:
        /*002c*/ 	.byte	0x04, 0x55
        /*002e*/ 	.short	(.L_1513 - .L_1512)


	//   ....[0]....
.L_1512:
        /* <DEDUP_REMOVED lines=82> */


	//----- nvinfo : EIATTR_MERCURY_ISA_VERSION
	.align		4
.L_1513:
        /*0538*/ 	.byte	0x03, 0x5f
        /*053a*/ 	.short	0x0101


	//----- nvinfo : EIATTR_UNUSED_LOAD_BYTE_OFFSET
	.align		4
        /*053c*/ 	.byte	0x04, 0x44
        /*053e*/ 	.short	(.L_1515 - .L_1514)


	//   ....[0]....
.L_1514:
        /*0540*/ 	.word	0x00000a90
        /*0544*/ 	.word	0x0000fff0


	//   ....[1]....
        /*0548*/ 	.word	0x00015b70
        /*054c*/ 	.word	0x0000fff0


	//----- nvinfo : EIATTR_INT_WARP_WIDE_INSTR_OFFSETS
	.align		4
.L_1515:
        /*0550*/ 	.byte	0x04, 0x31
        /*0552*/ 	.short	(.L_1517 - .L_1516)


	//   ....[0]....
.L_1516:
        /*0554*/ 	.word	0x00000130


	//   ....[1]....
        /*0558*/ 	.word	0x00000170


	//   ....[2]....
        /*055c*/ 	.word	0x000001e0


	//   ....[3]....
        /*0560*/ 	.word	0x0001b150


	//   ....[4]....
        /*0564*/ 	.word	0x0001b1e0


	//   ....[5]....
        /*0568*/ 	.word	0x0001e330


	//   ....[6]....
        /*056c*/ 	.word	0x0001e3c0


	//----- nvinfo : EIATTR_COOP_GROUP_MASK_REGIDS
	.align		4
.L_1517:
        /*0570*/ 	.byte	0x04, 0x29
        /*0572*/ 	.short	(.L_1519 - .L_1518)


	//   ....[0]....
.L_1518:
        /*0574*/ 	.word	0xffffffff


	//   ....[1]....
        /*0578*/ 	.word	0xffffffff


	//   ....[2]....
        /*057c*/ 	.word	0xffffffff


	//   ....[3]....
        /*0580*/ 	.word	0xffffffff


	//   ....[4]....
        /*0584*/ 	.word	0xffffffff


	//   ....[5]....
        /*0588*/ 	.word	0xffffffff


	//   ....[6]....
        /*058c*/ 	.word	0xffffffff


	//   ....[7]....
        /*0590*/ 	.word	0xffffffff


	//   ....[8]....
        /*0594*/ 	.word	0xffffffff


	//   ....[9]....
        /*0598*/ 	.word	0xffffffff


	//   ....[10]....
        /*059c*/ 	.word	0xffffffff


	//   ....[11]....
        /*05a0*/ 	.word	0xffffffff


	//   ....[12]....
        /*05a4*/ 	.word	0xffffffff


	//   ....[13]....
        /*05a8*/ 	.word	0xffffffff


	//   ....[14]....
        /*05ac*/ 	.word	0xffffffff


	//   ....[15]....
        /*05b0*/ 	.word	0xffffffff


	//   ....[16]....
        /*05b4*/ 	.word	0xffffffff


	//   ....[17]....
        /*05b8*/ 	.word	0xffffffff


	//   ....[18]....
        /*05bc*/ 	.word	0xffffffff


	//   ....[19]....
        /*05c0*/ 	.word	0xffffffff


	//   ....[20]....
        /*05c4*/ 	.word	0xffffffff


	//   ....[21]....
        /*05c8*/ 	.word	0xffffffff


	//   ....[22]....
        /*05cc*/ 	.word	0xffffffff


	//   ....[23]....
        /*05d0*/ 	.word	0xffffffff


	//   ....[24]....
        /*05d4*/ 	.word	0xffffffff


	//   ....[25]....
        /*05d8*/ 	.word	0xffffffff


	//   ....[26]....
        /*05dc*/ 	.word	0xffffffff


	//   ....[27]....
        /*05e0*/ 	.word	0xffffffff


	//   ....[28]....
        /*05e4*/ 	.word	0xffffffff


	//   ....[29]....
        /*05e8*/ 	.word	0xffffffff


	//   ....[30]....
        /*05ec*/ 	.word	0xffffffff


	//   ....[31]....
        /*05f0*/ 	.word	0xffffffff


	//   ....[32]....
        /*05f4*/ 	.word	0xffffffff


	//   ....[33]....
        /*05f8*/ 	.word	0xffffffff


	//   ....[34]....
        /*05fc*/ 	.word	0xffffffff


	//   ....[35]....
        /*0600*/ 	.word	0xffffffff


	//   ....[36]....
        /*0604*/ 	.word	0xffffffff


	//   ....[37]....
        /*0608*/ 	.word	0xffffffff


	//   ....[38]....
        /*060c*/ 	.word	0xffffffff


	//   ....[39]....
        /*0610*/ 	.word	0xffffffff


	//   ....[40]....
        /*0614*/ 	.word	0xffffffff


	//   ....[41]....
        /*0618*/ 	.word	0xffffffff


	//   ....[42]....
        /*061c*/ 	.word	0xffffffff


	//   ....[43]....
        /*0620*/ 	.word	0xffffffff


	//   ....[44]....
        /*0624*/ 	.word	0xffffffff


	//   ....[45]....
        /*0628*/ 	.word	0xffffffff


	//   ....[46]....
        /*062c*/ 	.word	0xffffffff


	//   ....[47]....
        /*0630*/ 	.word	0xffffffff


	//   ....[48]....
        /*0634*/ 	.word	0xffffffff


	//   ....[49]....
        /*0638*/ 	.word	0xffffffff


	//   ....[50]....
        /*063c*/ 	.word	0xffffffff


	//   ....[51]....
        /*0640*/ 	.word	0xffffffff


	//   ....[52]....
        /*0644*/ 	.word	0xffffffff


	//   ....[53]....
        /*0648*/ 	.word	0xffffffff


	//   ....[54]....
        /*064c*/ 	.word	0xffffffff


	//   ....[55]....
        /*0650*/ 	.word	0xffffffff


	//   ....[56]....
        /*0654*/ 	.word	0xffffffff


	//   ....[57]....
        /*0658*/ 	.word	0xffffffff


	//   ....[58]....
        /*065c*/ 	.word	0xffffffff


	//   ....[59]....
        /*0660*/ 	.word	0xffffffff


	//   ....[60]....
        /*0664*/ 	.word	0xffffffff


	//   ....[61]....
        /*0668*/ 	.word	0xffffffff


	//   ....[62]....
        /*066c*/ 	.word	0xffffffff


	//   ....[63]....
        /*0670*/ 	.word	0xffffffff


	//   ....[64]....
        /*0674*/ 	.word	0xffffffff


	//   ....[65]....
        /*0678*/ 	.word	0xffffffff


	//   ....[66]....
        /*067c*/ 	.word	0xffffffff


	//   ....[67]....
        /*0680*/ 	.word	0xffffffff


	//   ....[68]....
        /*0684*/ 	.word	0xffffffff


	//   ....[69]....
        /*0688*/ 	.word	0xffffffff


	//   ....[70]....
        /*068c*/ 	.word	0xffffffff


	//   ....[71]....
        /*0690*/ 	.word	0xffffffff


	//   ....[72]....
        /*0694*/ 	.word	0xffffffff


	//   ....[73]....
        /*0698*/ 	.word	0xffffffff


	//   ....[74]....
        /*069c*/ 	.word	0xffffffff


	//   ....[75]....
        /*06a0*/ 	.word	0xffffffff


	//   ....[76]....
        /*06a4*/ 	.word	0xffffffff


	//   ....[77]....
        /*06a8*/ 	.word	0xffffffff


	//   ....[78]....
        /*06ac*/ 	.word	0xffffffff


	//   ....[79]....
        /*06b0*/ 	.word	0xffffffff


	//   ....[80]....
        /*06b4*/ 	.word	0xffffffff


	//   ....[81]....
        /*06b8*/ 	.word	0xffffffff


	//   ....[82]....
        /*06bc*/ 	.word	0xffffffff


	//   ....[83]....
        /*06c0*/ 	.word	0xffffffff


	//   ....[84]....
        /*06c4*/ 	.word	0xffffffff


	//   ....[85]....
        /*06c8*/ 	.word	0xffffffff


	//   ....[86]....
        /*06cc*/ 	.word	0xffffffff


	//   ....[87]....
        /*06d0*/ 	.word	0xffffffff


	//   ....[88]....
        /*06d4*/ 	.word	0xffffffff


	//   ....[89]....
        /*06d8*/ 	.word	0xffffffff


	//   ....[90]....
        /*06dc*/ 	.word	0xffffffff


	//   ....[91]....
        /*06e0*/ 	.word	0xffffffff


	//   ....[92]....
        /*06e4*/ 	.word	0xffffffff


	//   ....[93]....
        /*06e8*/ 	.word	0xffffffff


	//   ....[94]....
        /*06ec*/ 	.word	0xffffffff


	//   ....[95]....
        /*06f0*/ 	.word	0xffffffff


	//   ....[96]....
        /*06f4*/ 	.word	0xffffffff


	//   ....[97]....
        /*06f8*/ 	.word	0xffffffff


	//   ....[98]....
        /*06fc*/ 	.word	0xffffffff


	//   ....[99]....
        /*0700*/ 	.word	0xffffffff


	//   ....[100]....
        /*0704*/ 	.word	0xffffffff


	//   ....[101]....
        /*0708*/ 	.word	0xffffffff


	//   ....[102]....
        /*070c*/ 	.word	0xffffffff


	//   ....[103]....
        /*0710*/ 	.word	0xffffffff


	//   ....[104]....
        /*0714*/ 	.word	0xffffffff


	//   ....[105]....
        /*0718*/ 	.word	0xffffffff


	//   ....[106]....
        /*071c*/ 	.word	0xffffffff


	//   ....[107]....
        /*0720*/ 	.word	0xffffffff


	//   ....[108]....
        /*0724*/ 	.word	0xffffffff


	//   ....[109]....
        /*0728*/ 	.word	0xffffffff


	//   ....[110]....
        /*072c*/ 	.word	0xffffffff


	//   ....[111]....
        /*0730*/ 	.word	0xffffffff


	//   ....[112]....
        /*0734*/ 	.word	0xffffffff


	//   ....[113]....
        /*0738*/ 	.word	0xffffffff


	//   ....[114]....
        /*073c*/ 	.word	0xffffffff


	//   ....[115]....
        /*0740*/ 	.word	0xffffffff


	//   ....[116]....
        /*0744*/ 	.word	0xffffffff


	//   ....[117]....
        /*0748*/ 	.word	0xffffffff


	//   ....[118]....
        /*074c*/ 	.word	0xffffffff


	//   ....[119]....
        /*0750*/ 	.word	0xffffffff


	//   ....[120]....
        /*0754*/ 	.word	0xffffffff


	//   ....[121]....
        /*0758*/ 	.word	0xffffffff


	//   ....[122]....
        /*075c*/ 	.word	0xffffffff


	//   ....[123]....
        /*0760*/ 	.word	0xffffffff


	//   ....[124]....
        /*0764*/ 	.word	0xffffffff


	//   ....[125]....
        /*0768*/ 	.word	0xffffffff


	//   ....[126]....
        /*076c*/ 	.word	0xffffffff


	//   ....[127]....
        /*0770*/ 	.word	0xffffffff


	//   ....[128]....
        /*0774*/ 	.word	0xffffffff


	//   ....[129]....
        /*0778*/ 	.word	0xffffffff


	//   ....[130]....
        /*077c*/ 	.word	0xffffffff


	//   ....[131]....
        /*0780*/ 	.word	0xffffffff


	//   ....[132]....
        /*0784*/ 	.word	0xffffffff


	//   ....[133]....
        /*0788*/ 	.word	0xffffffff


	//   ....[134]....
        /*078c*/ 	.word	0xffffffff


	//   ....[135]....
        /*0790*/ 	.word	0xffffffff


	//   ....[136]....
        /*0794*/ 	.word	0xffffffff


	//   ....[137]....
        /*0798*/ 	.word	0xffffffff


	//   ....[138]....
        /*079c*/ 	.word	0xffffffff


	//   ....[139]....
        /*07a0*/ 	.word	0xffffffff


	//   ....[140]....
        /*07a4*/ 	.word	0xffffffff


	//   ....[141]....
        /*07a8*/ 	.word	0xffffffff


	//   ....[142]....
        /*07ac*/ 	.word	0xffffffff


	//   ....[143]....
        /*07b0*/ 	.word	0xffffffff


	//   ....[144]....
        /*07b4*/ 	.word	0xffffffff


	//   ....[145]....
        /*07b8*/ 	.word	0xffffffff


	//   ....[146]....
        /*07bc*/ 	.word	0xffffffff


	//   ....[147]....
        /*07c0*/ 	.word	0xffffffff


	//   ....[148]....
        /*07c4*/ 	.word	0xffffffff


	//   ....[149]....
        /*07c8*/ 	.word	0xffffffff


	//   ....[150]....
        /*07cc*/ 	.word	0xffffffff


	//   ....[151]....
        /*07d0*/ 	.word	0xffffffff


	//   ....[152]....
        /*07d4*/ 	.word	0xffffffff


	//   ....[153]....
        /*07d8*/ 	.word	0xffffffff


	//   ....[154]....
        /*07dc*/ 	.word	0xffffffff


	//   ....[155]....
        /*07e0*/ 	.word	0xffffffff


	//   ....[156]....
        /*07e4*/ 	.word	0xffffffff


	//   ....[157]....
        /*07e8*/ 	.word	0xffffffff


	//   ....[158]....
        /*07ec*/ 	.word	0xffffffff


	//   ....[159]....
        /*07f0*/ 	.word	0xffffffff


	//   ....[160]....
        /*07f4*/ 	.word	0xffffffff


	//   ....[161]....
        /*07f8*/ 	.word	0xffffffff


	//   ....[162]....
        /*07fc*/ 	.word	0xffffffff


	//   ....[163]....
        /*0800*/ 	.word	0xffffffff


	//   ....[164]....
        /*0804*/ 	.word	0xffffffff


	//   ....[165]....
        /*0808*/ 	.word	0xffffffff


	//   ....[166]....
        /*080c*/ 	.word	0xffffffff


	//   ....[167]....
        /*0810*/ 	.word	0xffffffff


	//   ....[168]....
        /*0814*/ 	.word	0xffffffff


	//   ....[169]....
        /*0818*/ 	.word	0xffffffff


	//   ....[170]....
        /*081c*/ 	.word	0xffffffff


	//   ....[171]....
        /*0820*/ 	.word	0xffffffff


	//   ....[172]....
        /*0824*/ 	.word	0xffffffff


	//   ....[173]....
        /*0828*/ 	.word	0xffffffff


	//   ....[174]....
        /*082c*/ 	.word	0xffffffff


	//   ....[175]....
        /*0830*/ 	.word	0xffffffff


	//   ....[176]....
        /*0834*/ 	.word	0xffffffff


	//   ....[177]....
        /*0838*/ 	.word	0xffffffff


	//   ....[178]....
        /*083c*/ 	.word	0xffffffff


	//   ....[179]....
        /*0840*/ 	.word	0xffffffff


	//   ....[180]....
        /*0844*/ 	.word	0xffffffff


	//   ....[181]....
        /*0848*/ 	.word	0xffffffff


	//   ....[182]....
        /*084c*/ 	.word	0xffffffff


	//   ....[183]....
        /*0850*/ 	.word	0xffffffff


	//   ....[184]....
        /*0854*/ 	.word	0xffffffff


	//   ....[185]....
        /*0858*/ 	.word	0xffffffff


	//   ....[186]....
        /*085c*/ 	.word	0xffffffff


	//   ....[187]....
        /*0860*/ 	.word	0xffffffff


	//   ....[188]....
        /*0864*/ 	.word	0xffffffff


	//   ....[189]....
        /*0868*/ 	.word	0xffffffff


	//   ....[190]....
        /*086c*/ 	.word	0xffffffff


	//   ....[191]....
        /*0870*/ 	.word	0xffffffff


	//   ....[192]....
        /*0874*/ 	.word	0xffffffff


	//   ....[193]....
        /*0878*/ 	.word	0xffffffff


	//   ....[194]....
        /*087c*/ 	.word	0xffffffff


	//   ....[195]....
        /*0880*/ 	.word	0xffffffff


	//   ....[196]....
        /*0884*/ 	.word	0xffffffff


	//   ....[197]....
        /*0888*/ 	.word	0xffffffff


	//   ....[198]....
        /*088c*/ 	.word	0xffffffff


	//   ....[199]....
        /*0890*/ 	.word	0xffffffff


	//   ....[200]....
        /*0894*/ 	.word	0xffffffff


	//   ....[201]....
        /*0898*/ 	.word	0xffffffff


	//   ....[202]....
        /*089c*/ 	.word	0xffffffff


	//   ....[203]....
        /*08a0*/ 	.word	0xffffffff


	//   ....[204]....
        /*08a4*/ 	.word	0xffffffff


	//   ....[205]....
        /*08a8*/ 	.word	0xffffffff


	//   ....[206]....
        /*08ac*/ 	.word	0xffffffff


	//   ....[207]....
        /*08b0*/ 	.word	0xffffffff


	//   ....[208]....
        /*08b4*/ 	.word	0xffffffff


	//   ....[209]....
        /*08b8*/ 	.word	0xffffffff


	//   ....[210]....
        /*08bc*/ 	.word	0xffffffff


	//   ....[211]....
        /*08c0*/ 	.word	0xffffffff


	//   ....[212]....
        /*08c4*/ 	.word	0xffffffff


	//   ....[213]....
        /*08c8*/ 	.word	0xffffffff


	//   ....[214]....
        /*08cc*/ 	.word	0xffffffff


	//   ....[215]....
        /*08d0*/ 	.word	0x0500000f


	//   ....[216]....
        /*08d4*/ 	.word	0x0500000f


	//   ....[217]....
        /*08d8*/ 	.word	0x0500000f


	//   ....[218]....
        /*08dc*/ 	.word	0x0500000f


	//   ....[219]....
        /*08e0*/ 	.word	0x0500000f


	//   ....[220]....
        /*08e4*/ 	.word	0x0500000f


	//   ....[221]....
        /*08e8*/ 	.word	0x0500000f


	//   ....[222]....
        /*08ec*/ 	.word	0x0500000f


	//   ....[223]....
        /*08f0*/ 	.word	0x0500000f


	//   ....[224]....
        /*08f4*/ 	.word	0x0500000f


	//   ....[225]....
        /*08f8*/ 	.word	0x0500000f


	//   ....[226]....
        /*08fc*/ 	.word	0x0500000f


	//   ....[227]....
        /*0900*/ 	.word	0x0500000f


	//   ....[228]....
        /*0904*/ 	.word	0x0500000f


	//   ....[229]....
        /*0908*/ 	.word	0x0500000f


	//   ....[230]....
        /*090c*/ 	.word	0x0500000f


	//   ....[231]....
        /*0910*/ 	.word	0x0500000f


	//   ....[232]....
        /*0914*/ 	.word	0x0500000f


	//   ....[233]....
        /*0918*/ 	.word	0x0500000f


	//   ....[234]....
        /*091c*/ 	.word	0x0500000f


	//   ....[235]....
        /*0920*/ 	.word	0x0500000f


	//   ....[236]....
        /*0924*/ 	.word	0x0500000f


	//   ....[237]....
        /*0928*/ 	.word	0x0500000f


	//   ....[238]....
        /*092c*/ 	.word	0x0500000f


	//   ....[239]....
        /*0930*/ 	.word	0x0500000f


	//   ....[240]....
        /*0934*/ 	.word	0x0500000f


	//   ....[241]....
        /*0938*/ 	.word	0x0500000f


	//   ....[242]....
        /*093c*/ 	.word	0x0500000f


	//   ....[243]....
        /*0940*/ 	.word	0x0500000f


	//   ....[244]....
        /*0944*/ 	.word	0x0500000f


	//   ....[245]....
        /*0948*/ 	.word	0x0500000f


	//   ....[246]....
        /*094c*/ 	.word	0x0500000f


	//   ....[247]....
        /*0950*/ 	.word	0x0500000f


	//   ....[248]....
        /*0954*/ 	.word	0x0500000f


	//   ....[249]....
        /*0958*/ 	.word	0x0500000f


	//   ....[250]....
        /*095c*/ 	.word	0x0500000f


	//   ....[251]....
        /*0960*/ 	.word	0x0500000f


	//   ....[252]....
        /*0964*/ 	.word	0x0500000f


	//   ....[253]....
        /*0968*/ 	.word	0x0500000f


	//   ....[254]....
        /*096c*/ 	.word	0x0500000f


	//   ....[255]....
        /*0970*/ 	.word	0x0500000f


	//   ....[0]....
        /*0974*/ 	.word	0x0500000f


	//   ....[1]....
        /*0978*/ 	.word	0x0500000f


	//   ....[2]....
        /*097c*/ 	.word	0x0500000f


	//   ....[3]....
        /*0980*/ 	.word	0x0500000f


	//   ....[4]....
        /*0984*/ 	.word	0x0500000f


	//   ....[5]....
        /*0988*/ 	.word	0x0500000f


	//   ....[6]....
        /*098c*/ 	.word	0x0500000f


	//   ....[7]....
        /*0990*/ 	.word	0x0500000f


	//   ....[8]....
        /*0994*/ 	.word	0x0500000f


	//   ....[9]....
        /*0998*/ 	.word	0x0500000f


	//   ....[10]....
        /*099c*/ 	.word	0x0500000f


	//   ....[11]....
        /*09a0*/ 	.word	0x0500000f


	//   ....[12]....
        /*09a4*/ 	.word	0x0500000f


	//   ....[13]....
        /*09a8*/ 	.word	0x0500000f


	//   ....[14]....
        /*09ac*/ 	.word	0x0500000f


	//   ....[15]....
        /*09b0*/ 	.word	0x0500000f


	//   ....[16]....
        /*09b4*/ 	.word	0x0500000f


	//   ....[17]....
        /*09b8*/ 	.word	0x0500000f


	//   ....[18]....
        /*09bc*/ 	.word	0x0500000f


	//   ....[19]....
        /*09c0*/ 	.word	0x0500000f


	//   ....[20]....
        /*09c4*/ 	.word	0x0500000f


	//   ....[21]....
        /*09c8*/ 	.word	0x0500000f


	//   ....[22]....
        /*09cc*/ 	.word	0x0500000f


	//   ....[23]....
        /*09d0*/ 	.word	0x0500000f


	//   ....[24]....
        /*09d4*/ 	.word	0x0500000f


	//   ....[25]....
        /*09d8*/ 	.word	0x0500000f


	//   ....[26]....
        /*09dc*/ 	.word	0x0500000f


	//   ....[27]....
        /*09e0*/ 	.word	0x0500000f


	//   ....[28]....
        /*09e4*/ 	.word	0x0500000f


	//   ....[29]....
        /*09e8*/ 	.word	0x0500000f


	//   ....[30]....
        /*09ec*/ 	.word	0x0500000f


	//   ....[31]....
        /*09f0*/ 	.word	0x0500000f


	//   ....[32]....
        /*09f4*/ 	.word	0x0500000f


	//   ....[33]....
        /*09f8*/ 	.word	0x0500000f


	//   ....[34]....
        /*09fc*/ 	.word	0x0500000f


	//   ....[35]....
        /*0a00*/ 	.word	0x0500000f


	//   ....[36]....
        /*0a04*/ 	.word	0x0500000f


	//   ....[37]....
        /*0a08*/ 	.word	0x0500000f


	//   ....[38]....
        /*0a0c*/ 	.word	0x0500000f


	//   ....[39]....
        /*0a10*/ 	.word	0x0500000f


	//   ....[40]....
        /*0a14*/ 	.word	0x0500000f


	//   ....[41]....
        /*0a18*/ 	.word	0x0500000f


	//   ....[42]....
        /*0a1c*/ 	.word	0x0500000f


	//   ....[43]....
        /*0a20*/ 	.word	0x0500000f


	//   ....[44]....
        /*0a24*/ 	.word	0x0500000f


	//   ....[45]....
        /*0a28*/ 	.word	0x0500000f


	//   ....[46]....
        /*0a2c*/ 	.word	0x0500000f


	//   ....[47]....
        /*0a30*/ 	.word	0x0500000f


	//   ....[48]....
        /*0a34*/ 	.word	0x0500000f


	//   ....[49]....
        /*0a38*/ 	.word	0x0500000f


	//   ....[50]....
        /*0a3c*/ 	.word	0x0500000f


	//   ....[51]....
        /*0a40*/ 	.word	0x0500000f


	//   ....[52]....
        /*0a44*/ 	.word	0x0500000f


	//   ....[53]....
        /*0a48*/ 	.word	0x0500000f


	//   ....[54]....
        /*0a4c*/ 	.word	0x0500000f


	//   ....[55]....
        /*0a50*/ 	.word	0x0500000f


	//   ....[56]....
        /*0a54*/ 	.word	0x0500000f


	//   ....[57]....
        /*0a58*/ 	.word	0x0500000f


	//   ....[58]....
        /*0a5c*/ 	.word	0x0500000f


	//   ....[59]....
        /*0a60*/ 	.word	0x0500000f


	//   ....[60]....
        /*0a64*/ 	.word	0x0500000f


	//   ....[61]....
        /*0a68*/ 	.word	0x0500000f


	//   ....[62]....
        /*0a6c*/ 	.word	0x0500000f


	//   ....[63]....
        /*0a70*/ 	.word	0x0500000f


	//   ....[64]....
        /*0a74*/ 	.word	0x0500000f


	//   ....[65]....
        /*0a78*/ 	.word	0x0500000f


	//   ....[66]....
        /*0a7c*/ 	.word	0x0500000f


	//   ....[67]....
        /*0a80*/ 	.word	0x0500000f


	//   ....[68]....
        /*0a84*/ 	.word	0x0500000f


	//   ....[69]....
        /*0a88*/ 	.word	0x0500000f


	//   ....[70]....
        /*0a8c*/ 	.word	0x0500000f


	//   ....[71]....
        /*0a90*/ 	.word	0x0500000f


	//   ....[72]....
        /*0a94*/ 	.word	0x0500000f


	//   ....[73]....
        /*0a98*/ 	.word	0x0500000f


	//   ....[74]....
        /*0a9c*/ 	.word	0x0500000f


	//   ....[75]....
        /*0aa0*/ 	.word	0x0500000f


	//   ....[76]....
        /*0aa4*/ 	.word	0x0500000f


	//   ....[77]....
        /*0aa8*/ 	.word	0x0500000f


	//   ....[78]....
        /*0aac*/ 	.word	0x0500000f


	//   ....[79]....
        /*0ab0*/ 	.word	0x0500000f


	//   ....[80]....
        /*0ab4*/ 	.word	0x0500000f


	//   ....[81]....
        /*0ab8*/ 	.word	0x0500000f


	//   ....[82]....
        /*0abc*/ 	.word	0x0500000f


	//   ....[83]....
        /*0ac0*/ 	.word	0x0500000f


	//   ....[84]....
        /*0ac4*/ 	.word	0x0500000f


	//   ....[85]....
        /*0ac8*/ 	.word	0x0500000f


	//   ....[86]....
        /*0acc*/ 	.word	0x0500000f


	//   ....[87]....
        /*0ad0*/ 	.word	0x0500000f


	//   ....[88]....
        /*0ad4*/ 	.word	0x0500000f


	//   ....[89]....
        /*0ad8*/ 	.word	0x0500000f


	//   ....[90]....
        /*0adc*/ 	.word	0x0500000f


	//   ....[91]....
        /*0ae0*/ 	.word	0x0500000f


	//   ....[92]....
        /*0ae4*/ 	.word	0x0500000f


	//   ....[93]....
        /*0ae8*/ 	.word	0x0500000f


	//   ....[94]....
        /*0aec*/ 	.word	0x0500000f


	//   ....[95]....
        /*0af0*/ 	.word	0x0500000f


	//   ....[96]....
        /*0af4*/ 	.word	0x0500000f


	//   ....[97]....
        /*0af8*/ 	.word	0x0500000f


	//   ....[98]....
        /*0afc*/ 	.word	0x0500000f


	//   ....[99]....
        /*0b00*/ 	.word	0x0500000f


	//   ....[100]....
        /*0b04*/ 	.word	0x0500000f


	//   ....[101]....
        /*0b08*/ 	.word	0x0500000f


	//   ....[102]....
        /*0b0c*/ 	.word	0x0500000f


	//   ....[103]....
        /*0b10*/ 	.word	0x0500000f


	//   ....[104]....
        /*0b14*/ 	.word	0x0500000f


	//   ....[105]....
        /*0b18*/ 	.word	0x0500000f


	//   ....[106]....
        /*0b1c*/ 	.word	0x0500000f


	//   ....[107]....
        /*0b20*/ 	.word	0x0500000f


	//   ....[108]....
        /*0b24*/ 	.word	0x0500000f


	//   ....[109]....
        /*0b28*/ 	.word	0x0500000f


	//   ....[110]....
        /*0b2c*/ 	.word	0x0500000f


	//   ....[111]....
        /*0b30*/ 	.word	0x0500000f


	//   ....[112]....
        /*0b34*/ 	.word	0x0500000f


	//   ....[113]....
        /*0b38*/ 	.word	0x0500000f


	//   ....[114]....
        /*0b3c*/ 	.word	0x0500000f


	//   ....[115]....
        /*0b40*/ 	.word	0x0500000f


	//   ....[116]....
        /*0b44*/ 	.word	0x0500000f


	//----- nvinfo : EIATTR_COOP_GROUP_INSTR_OFFSETS
	.align		4
.L_1519:
        /*0b48*/ 	.byte	0x04, 0x28
        /*0b4a*/ 	.short	(.L_1521 - .L_1520)


	//   ....[0]....
.L_1520:
        /*0b4c*/ 	.word	0x00000070


	//   ....[1]....
        /*0b50*/ 	.word	0x00000140


	//   ....[2]....
        /*0b54*/ 	.word	0x00000190


	//   ....[3]....
        /*0b58*/ 	.word	0x000003c0


	//   ....[4]....
        /*0b5c*/ 	.word	0x00000520


	//   ....[5]....
        /*0b60*/ 	.word	0x00000640


	//   ....[6]....
        /*0b64*/ 	.word	0x000007a0


	//   ....[7]....
        /*0b68*/ 	.word	0x00003140


	//   ....[8]....
        /*0b6c*/ 	.word	0x00003150


	//   ....[9]....
        /*0b70*/ 	.word	0x00003830


	//   ....[10]....
        /*0b74*/ 	.word	0x00003840


	//   ....[11]....
        /*0b78*/ 	.word	0x00004570


	//   ....[12]....
        /*0b7c*/ 	.word	0x00004580


	//   ....[13]....
        /*0b80*/ 	.word	0x00004d50


	//   ....[14]....
        /*0b84*/ 	.word	0x00004d60


	//   ....[15]....
        /*0b88*/ 	.word	0x000057c0


	//   ....[16]....
        /*0b8c*/ 	.word	0x000057d0


	//   ....[17]....
        /*0b90*/ 	.word	0x000058f0


	//   ....[18]....
        /*0b94*/ 	.word	0x00005900


	//   ....[19]....
        /*0b98*/ 	.word	0x00005ca0


	//   ....[20]....
        /*0b9c*/ 	.word	0x00005cc0


	//   ....[21]....
        /*0ba0*/ 	.word	0x00005de0


	//   ....[22]....
        /*0ba4*/ 	.word	0x00005e00


	//   ....[23]....
        /*0ba8*/ 	.word	0x00006910


	//   ....[24]....
        /*0bac*/ 	.word	0x00007120


	//   ....[25]....
        /*0bb0*/ 	.word	0x00007130


	//   ....[26]....
        /*0bb4*/ 	.word	0x00007140


	//   ....[27]....
        /*0bb8*/ 	.word	0x00007150


	//   ....[28]....
        /*0bbc*/ 	.word	0x00007460


	//   ....[29]....
        /*0bc0*/ 	.word	0x00007470


	//   ....[30]....
        /*0bc4*/ 	.word	0x00007480


	//   ....[31]....
        /*0bc8*/ 	.word	0x00007490


	//   ....[32]....
        /*0bcc*/ 	.word	0x000087b0


	//   ....[33]....
        /*0bd0*/ 	.word	0x000087d0


	//   ....[34]....
        /*0bd4*/ 	.word	0x000087e0


	//   ....[35]....
        /*0bd8*/ 	.word	0x000087f0


	//   ....[36]....
        /*0bdc*/ 	.word	0x000088e0


	//   ....[37]....
        /*0be0*/ 	.word	0x00008900


	//   ....[38]....
        /*0be4*/ 	.word	0x000089a0


	//   ....[39]....
        /*0be8*/ 	.word	0x000089d0


	//   ....[40]....
        /*0bec*/ 	.word	0x0000a050


	//   ....[41]....
        /*0bf0*/ 	.word	0x0000add0


	//   ....[42]....
        /*0bf4*/ 	.word	0x0000b540


	//   ....[43]....
        /*0bf8*/ 	.word	0x0000b640


	//   ....[44]....
        /*0bfc*/ 	.word	0x0000be30


	//   ....[45]....
        /*0c00*/ 	.word	0x0000bea0


	//   ....[46]....
        /*0c04*/ 	.word	0x0000d7c0


	//   ....[47]....
        /*0c08*/ 	.word	0x0000d9e0


	//   ....[48]....
        /*0c0c*/ 	.word	0x0000e9d0


	//   ....[49]....
        /*0c10*/ 	.word	0x0000ea00


	//   ....[50]....
        /*0c14*/ 	.word	0x0000ef90


	//   ....[51]....
        /*0c18*/ 	.word	0x0000efe0


	//   ....[52]....
        /*0c1c*/ 	.word	0x00010ed0


	//   ....[53]....
        /*0c20*/ 	.word	0x00010f10


	//   ....[54]....
        /*0c24*/ 	.word	0x00010f50


	//   ....[55]....
        /*0c28*/ 	.word	0x00010fa0


	//   ....[56]....
        /*0c2c*/ 	.word	0x00012b70


	//   ....[57]....
        /*0c30*/ 	.word	0x00012d90


	//   ....[58]....
        /*0c34*/ 	.word	0x00013ce0


	//   ....[59]....
        /*0c38*/ 	.word	0x00013eb0


	//   ....[60]....
        /*0c3c*/ 	.word	0x000141e0


	//   ....[61]....
        /*0c40*/ 	.word	0x00014230


	//   ....[62]....
        /*0c44*/ 	.word	0x000152e0


	//   ....[63]....
        /*0c48*/ 	.word	0x00015310


	//   ....[64]....
        /*0c4c*/ 	.word	0x000153d0


	//   ....[65]....
        /*0c50*/ 	.word	0x000156c0


	//   ....[66]....
        /*0c54*/ 	.word	0x00016410


	//   ....[67]....
        /*0c58*/ 	.word	0x00016430


	//   ....[68]....
        /*0c5c*/ 	.word	0x00016440


	//   ....[69]....
        /*0c60*/ 	.word	0x00016450


	//   ....[70]....
        /*0c64*/ 	.word	0x000169a0


	//   ....[71]....
        /*0c68*/ 	.word	0x000169e0


	//   ....[72]....
        /*0c6c*/ 	.word	0x00016a10


	//   ....[73]....
        /*0c70*/ 	.word	0x00016a40


	//   ....[74]....
        /*0c74*/ 	.word	0x00016a60


	//   ....[75]....
        /*0c78*/ 	.word	0x00016a70


	//   ....[76]....
        /*0c7c*/ 	.word	0x00016ab0


	//   ....[77]....
        /*0c80*/ 	.word	0x00016ae0


	//   ....[78]....
        /*0c84*/ 	.word	0x00016f90


	//   ....[79]....
        /*0c88*/ 	.word	0x00016fa0


	//   ....[80]....
        /*0c8c*/ 	.word	0x00017220


	//   ....[81]....
        /*0c90*/ 	.word	0x00017230


	//   ....[82]....
        /*0c94*/ 	.word	0x00017cf0


	//   ....[83]....
        /*0c98*/ 	.word	0x00017d20


	//   ....[84]....
        /*0c9c*/ 	.word	0x00017d40


	//   ....[85]....
        /*0ca0*/ 	.word	0x00017d70


	//   ....[86]....
        /*0ca4*/ 	.word	0x00017da0


	//   ....[87]....
        /*0ca8*/ 	.word	0x00017db0


	//   ....[88]....
        /*0cac*/ 	.word	0x00017de0


	//   ....[89]....
        /*0cb0*/ 	.word	0x00017e50


	//   ....[90]....
        /*0cb4*/ 	.word	0x00017f80


	//   ....[91]....
        /*0cb8*/ 	.word	0x00018180


	//   ....[92]....
        /*0cbc*/ 	.word	0x000181b0


	//   ....[93]....
        /*0cc0*/ 	.word	0x000181e0


	//   ....[94]....
        /*0cc4*/ 	.word	0x00018210


	//   ....[95]....
        /*0cc8*/ 	.word	0x00018240


	//   ....[96]....
        /*0ccc*/ 	.word	0x00018270


	//   ....[97]....
        /*0cd0*/ 	.word	0x00018400


	//   ....[98]....
        /*0cd4*/ 	.word	0x00018430


	//   ....[99]....
        /*0cd8*/ 	.word	0x00018460


	//   ....[100]....
        /*0cdc*/ 	.word	0x00018490


	//   ....[101]....
        /*0ce0*/ 	.word	0x000184c0


	//   ....[102]....
        /*0ce4*/ 	.word	0x000184f0


	//   ....[103]....
        /*0ce8*/ 	.word	0x00018580


	//   ....[104]....
        /*0cec*/ 	.word	0x000185b0


	//   ....[105]....
        /*0cf0*/ 	.word	0x000185c0


	//   ....[106]....
        /*0cf4*/ 	.word	0x00018600


	//   ....[107]....
        /*0cf8*/ 	.word	0x00019dd0


	//   ....[108]....
        /*0cfc*/ 	.word	0x0001bcb0


	//   ....[109]....
        /*0d00*/ 	.word	0x0001bcd0


	//   ....[110]....
        /*0d04*/ 	.word	0x0001bd60


	//   ....[111]....
        /*0d08*/ 	.word	0x0001bd80


	//   ....[112]....
        /*0d0c*/ 	.word	0x0001be00


	//   ....[113]....
        /*0d10*/ 	.word	0x0001be20


	//   ....[114]....
        /*0d14*/ 	.word	0x0001bea0


	//   ....[115]....
        /*0d18*/ 	.word	0x0001bec0


	//   ....[116]....
        /*0d1c*/ 	.word	0x0001bf40


	//   ....[117]....
        /*0d20*/ 	.word	0x0001bf60


	//   ....[118]....
        /*0d24*/ 	.word	0x0001bfe0


	//   ....[119]....
        /*0d28*/ 	.word	0x0001c000


	//   ....[120]....
        /*0d2c*/ 	.word	0x0001c080


	//   ....[121]....
        /*0d30*/ 	.word	0x0001c0a0


	//   ....[122]....
        /*0d34*/ 	.word	0x0001c0b0


	//   ....[123]....
        /*0d38*/ 	.word	0x0001c0c0


	//   ....[124]....
        /*0d3c*/ 	.word	0x0001c9c0


	//   ....[125]....
        /*0d40*/ 	.word	0x0001c9f0


	//   ....[126]....
        /*0d44*/ 	.word	0x0001ca10


	//   ....[127]....
        /*0d48*/ 	.word	0x0001ca90


	//   ....[128]....
        /*0d4c*/ 	.word	0x0001cab0


	//   ....[129]....
        /*0d50*/ 	.word	0x0001cb30


	//   ....[130]....
        /*0d54*/ 	.word	0x0001cb50


	//   ....[131]....
        /*0d58*/ 	.word	0x0001cbd0


	//   ....[132]....
        /*0d5c*/ 	.word	0x0001cbf0


	//   ....[133]....
        /*0d60*/ 	.word	0x0001cc70


	//   ....[134]....
        /*0d64*/ 	.word	0x0001cc90


	//   ....[135]....
        /*0d68*/ 	.word	0x0001cd10


	//   ....[136]....
        /*0d6c*/ 	.word	0x0001cd30


	//   ....[137]....
        /*0d70*/ 	.word	0x0001cdb0


	//   ....[138]....
        /*0d74*/ 	.word	0x0001cdd0


	//   ....[139]....
        /*0d78*/ 	.word	0x0001cde0


	//   ....[140]....
        /*0d7c*/ 	.word	0x0001ce50


	//   ....[141]....
        /*0d80*/ 	.word	0x0001cea0


	//   ....[142]....
        /*0d84*/ 	.word	0x0001cf50


	//   ....[143]....
        /*0d88*/ 	.word	0x0001cf60


	//   ....[144]....
        /*0d8c*/ 	.word	0x0001cfd0


	//   ....[145]....
        /*0d90*/ 	.word	0x0001cfe0


	//   ....[146]....
        /*0d94*/ 	.word	0x0001cff0


	//   ....[147]....
        /*0d98*/ 	.word	0x0001d000


	//   ....[148]....
        /*0d9c*/ 	.word	0x0001d7e0


	//   ....[149]....
        /*0da0*/ 	.word	0x0001d800


	//   ....[150]....
        /*0da4*/ 	.word	0x0001d870


	//   ....[151]....
        /*0da8*/ 	.word	0x0001d880


	//   ....[152]....
        /*0dac*/ 	.word	0x0001d8c0


	//   ....[153]....
        /*0db0*/ 	.word	0x0001d8d0


	//   ....[154]....
        /*0db4*/ 	.word	0x0001d910


	//   ....[155]....
        /*0db8*/ 	.word	0x0001d920


	//   ....[156]....
        /*0dbc*/ 	.word	0x0001d960


	//   ....[157]....
        /*0dc0*/ 	.word	0x0001d970


	//   ....[158]....
        /*0dc4*/ 	.word	0x0001d9b0


	//   ....[159]....
        /*0dc8*/ 	.word	0x0001d9c0


	//   ....[160]....
        /*0dcc*/ 	.word	0x0001da00


	//   ....[161]....
        /*0dd0*/ 	.word	0x0001da10


	//   ....[162]....
        /*0dd4*/ 	.word	0x0001da20


	//   ....[163]....
        /*0dd8*/ 	.word	0x0001da60


	//   ....[164]....
        /*0ddc*/ 	.word	0x0001dd10


	//   ....[165]....
        /*0de0*/ 	.word	0x0001dd40


	//   ....[166]....
        /*0de4*/ 	.word	0x0001dda0


	//   ....[167]....
        /*0de8*/ 	.word	0x0001ddb0


	//   ....[168]....
        /*0dec*/ 	.word	0x0001de00


	//   ....[169]....
        /*0df0*/ 	.word	0x0001de10


	//   ....[170]....
        /*0df4*/ 	.word	0x0001de60


	//   ....[171]....
        /*0df8*/ 	.word	0x0001de70


	//   ....[172]....
        /*0dfc*/ 	.word	0x0001dec0


	//   ....[173]....
        /*0e00*/ 	.word	0x0001ded0


	//   ....[174]....
        /*0e04*/ 	.word	0x0001df20


	//   ....[175]....
        /*0e08*/ 	.word	0x0001df30


	//   ....[176]....
        /*0e0c*/ 	.word	0x0001df80


	//   ....[177]....
        /*0e10*/ 	.word	0x0001df90


	//   ....[178]....
        /*0e14*/ 	.word	0x0001dfa0


	//   ....[179]....
        /*0e18*/ 	.word	0x0001dfe0


	//   ....[180]....
        /*0e1c*/ 	.word	0x0001e5c0


	//   ....[181]....
        /*0e20*/ 	.word	0x0001e5d0


	//   ....[182]....
        /*0e24*/ 	.word	0x0001e640


	//   ....[183]....
        /*0e28*/ 	.word	0x0001e680


	//   ....[184]....
        /*0e2c*/ 	.word	0x0001e6a0


	//   ....[185]....
        /*0e30*/ 	.word	0x0001e6e0


	//   ....[186]....
        /*0e34*/ 	.word	0x0001e700


	//   ....[187]....
        /*0e38*/ 	.word	0x0001e740


	//   ....[188]....
        /*0e3c*/ 	.word	0x0001e760


	//   ....[189]....
        /*0e40*/ 	.word	0x0001e7a0


	//   ....[190]....
        /*0e44*/ 	.word	0x0001e7c0


	//   ....[191]....
        /*0e48*/ 	.word	0x0001e800


	//   ....[192]....
        /*0e4c*/ 	.word	0x0001e820


	//   ....[193]....
        /*0e50*/ 	.word	0x0001e860


	//   ....[194]....
        /*0e54*/ 	.word	0x0001e880


	//   ....[195]....
        /*0e58*/ 	.word	0x0001e890


	//   ....[196]....
        /*0e5c*/ 	.word	0x0001ec60


	//   ....[197]....
        /*0e60*/ 	.word	0x0001ec90


	//   ....[198]....
        /*0e64*/ 	.word	0x0001ecf0


	//   ....[199]....
        /*0e68*/ 	.word	0x0001ed20


	//   ....[200]....
        /*0e6c*/ 	.word	0x0001ed50


	//   ....[201]....
        /*0e70*/ 	.word	0x0001ed80


	//   ....[202]....
        /*0e74*/ 	.word	0x0001edb0


	//   ....[203]....
        /*0e78*/ 	.word	0x0001ede0


	//   ....[204]....
        /*0e7c*/ 	.word	0x0001ef80


	//   ....[205]....
        /*0e80*/ 	.word	0x0001efb0


	//   ....[206]....
        /*0e84*/ 	.word	0x0001efe0


	//   ....[207]....
        /*0e88*/ 	.word	0x0001f010


	//   ....[208]....
        /*0e8c*/ 	.word	0x0001f040


	//   ....[209]....
        /*0e90*/ 	.word	0x0001f070


	//   ....[210]....
        /*0e94*/ 	.word	0x0001f130


	//   ....[211]....
        /*0e98*/ 	.word	0x0001f150


	//   ....[212]....
        /*0e9c*/ 	.word	0x0001f170


	//   ....[213]....
        /*0ea0*/ 	.word	0x0001f1d0


	//   ....[214]....
        /*0ea4*/ 	.word	0x0001fc00


	//   ....[215]....
        /*0ea8*/ 	.word	0x0001ff40


	//   ....[216]....
        /*0eac*/ 	.word	0x0001ffd0


	//   ....[217]....
        /*0eb0*/ 	.word	0x00020060


	//   ....[218]....
        /*0eb4*/ 	.word	0x000200f0


	//   ....[219]....
        /*0eb8*/ 	.word	0x000201d0


	//   ....[220]....
        /*0ebc*/ 	.word	0x00020260


	//   ....[221]....
        /*0ec0*/ 	.word	0x00020300


	//   ....[222]....
        /*0ec4*/ 	.word	0x00020390


	//   ....[223]....
        /*0ec8*/ 	.word	0x00020480


	//   ....[224]....
        /*0ecc*/ 	.word	0x00020510


	//   ....[225]....
        /*0ed0*/ 	.word	0x000205b0


	//   ....[226]....
        /*0ed4*/ 	.word	0x00020640


	//   ....[227]....
        /*0ed8*/ 	.word	0x00020780


	//   ....[228]....
        /*0edc*/ 	.word	0x00020830


	//   ....[229]....
        /*0ee0*/ 	.word	0x000208c0


	//   ....[230]....
        /*0ee4*/ 	.word	0x00020910


	//   ....[231]....
        /*0ee8*/ 	.word	0x00020960


	//   ....[232]....
        /*0eec*/ 	.word	0x000209f0


	//   ....[233]....
        /*0ef0*/ 	.word	0x00020a80


	//   ....[234]....
        /*0ef4*/ 	.word	0x00020ad0


	//   ....[235]....
        /*0ef8*/ 	.word	0x00020b20


	//   ....[236]....
        /*0efc*/ 	.word	0x00020c10


	//   ....[237]....
        /*0f00*/ 	.word	0x00020cc0


	//   ....[238]....
        /*0f04*/ 	.word	0x00020d40


	//   ....[239]....
        /*0f08*/ 	.word	0x00020db0


	//   ....[240]....
        /*0f0c*/ 	.word	0x00020ee0


	//   ....[241]....
        /*0f10*/ 	.word	0x00020ff0


	//   ....[242]....
        /*0f14*/ 	.word	0x000210c0


	//   ....[243]....
        /*0f18*/ 	.word	0x00021110


	//   ....[244]....
        /*0f1c*/ 	.word	0x00021470


	//   ....[245]....
        /*0f20*/ 	.word	0x000214d0


	//   ....[246]....
        /*0f24*/ 	.word	0x00021590


	//   ....[247]....
        /*0f28*/ 	.word	0x00021600


	//   ....[248]....
        /*0f2c*/ 	.word	0x00021660


	//   ....[249]....
        /*0f30*/ 	.word	0x00021710


	//   ....[250]....
        /*0f34*/ 	.word	0x00021770


	//   ....[251]....
        /*0f38*/ 	.word	0x00021800


	//   ....[252]....
        /*0f3c*/ 	.word	0x00021880


	//   ....[253]....
        /*0f40*/ 	.word	0x000218d0


	//   ....[254]....
        /*0f44*/ 	.word	0x00021960


	//   ....[255]....
        /*0f48*/ 	.word	0x000219f0


	//   ....[0]....
        /*0f4c*/ 	.word	0x00021a90


	//   ....[1]....
        /*0f50*/ 	.word	0x00021b30


	//   ....[2]....
        /*0f54*/ 	.word	0x00021b90


	//   ....[3]....
        /*0f58*/ 	.word	0x00021c00


	//   ....[4]....
        /*0f5c*/ 	.word	0x00021c60


	//   ....[5]....
        /*0f60*/ 	.word	0x00021cd0


	//   ....[6]....
        /*0f64*/ 	.word	0x00021d90


	//   ....[7]....
        /*0f68*/ 	.word	0x00021df0


	//   ....[8]....
        /*0f6c*/ 	.word	0x00021eb0


	//   ....[9]....
        /*0f70*/ 	.word	0x00022190


	//   ....[10]....
        /*0f74*/ 	.word	0x00022280


	//   ....[11]....
        /*0f78*/ 	.word	0x00022320


	//   ....[12]....
        /*0f7c*/ 	.word	0x00022380


	//   ....[13]....
        /*0f80*/ 	.word	0x00022470


	//   ....[14]....
        /*0f84*/ 	.word	0x000224e0


	//   ....[15]....
        /*0f88*/ 	.word	0x000225d0


	//   ....[16]....
        /*0f8c*/ 	.word	0x00022640


	//   ....[17]....
        /*0f90*/ 	.word	0x00022730


	//   ....[18]....
        /*0f94*/ 	.word	0x000227a0


	//   ....[19]....
        /*0f98*/ 	.word	0x00022890


	//   ....[20]....
        /*0f9c*/ 	.word	0x00022900


	//   ....[21]....
        /*0fa0*/ 	.word	0x000229f0


	//   ....[22]....
        /*0fa4*/ 	.word	0x00022a60


	//   ....[23]....
        /*0fa8*/ 	.word	0x00022b50


	//   ....[24]....
        /*0fac*/ 	.word	0x00022bc0


	//   ....[25]....
        /*0fb0*/ 	.word	0x00022c60


	//   ....[26]....
        /*0fb4*/ 	.word	0x00022d50


	//   ....[27]....
        /*0fb8*/ 	.word	0x00022dc0


	//   ....[28]....
        /*0fbc*/ 	.word	0x00022e20


	//   ....[29]....
        /*0fc0*/ 	.word	0x00022f10


	//   ....[30]....
        /*0fc4*/ 	.word	0x00022f70


	//   ....[31]....
        /*0fc8*/ 	.word	0x00023070


	//   ....[32]....
        /*0fcc*/ 	.word	0x000230d0


	//   ....[33]....
        /*0fd0*/ 	.word	0x000231d0


	//   ....[34]....
        /*0fd4*/ 	.word	0x00023230


	//   ....[35]....
        /*0fd8*/ 	.word	0x00023330


	//   ....[36]....
        /*0fdc*/ 	.word	0x00023390


	//   ....[37]....
        /*0fe0*/ 	.word	0x00023490


	//   ....[38]....
        /*0fe4*/ 	.word	0x000234f0


	//   ....[39]....
        /*0fe8*/ 	.word	0x000235f0


	//   ....[40]....
        /*0fec*/ 	.word	0x00023650


	//   ....[41]....
        /*0ff0*/ 	.word	0x00023700


	//   ....[42]....
        /*0ff4*/ 	.word	0x000237c0


	//   ....[43]....
        /*0ff8*/ 	.word	0x000238a0


	//   ....[44]....
        /*0ffc*/ 	.word	0x00023900


	//   ....[45]....
        /*1000*/ 	.word	0x000239e0


	//   ....[46]....
        /*1004*/ 	.word	0x00023a40


	//   ....[47]....
        /*1008*/ 	.word	0x00023b10


	//   ....[48]....
        /*100c*/ 	.word	0x00023b70


	//   ....[49]....
        /*1010*/ 	.word	0x00023c30


	//   ....[50]....
        /*1014*/ 	.word	0x00023d70


	//   ....[51]....
        /*1018*/ 	.word	0x00023e20


	//   ....[52]....
        /*101c*/ 	.word	0x00023ea0


	//   ....[53]....
        /*1020*/ 	.word	0x00023f60


	//   ....[54]....
        /*1024*/ 	.word	0x00023fc0


	//   ....[55]....
        /*1028*/ 	.word	0x00024070


	//   ....[56]....
        /*102c*/ 	.word	0x000240d0


	//   ....[57]....
        /*1030*/ 	.word	0x00024180


	//   ....[58]....
        /*1034*/ 	.word	0x000241e0


	//   ....[59]....
        /*1038*/ 	.word	0x00024290


	//   ....[60]....
        /*103c*/ 	.word	0x000242f0


	//   ....[61]....
        /*1040*/ 	.word	0x000243a0


	//   ....[62]....
        /*1044*/ 	.word	0x00024400


	//   ....[63]....
        /*1048*/ 	.word	0x000244b0


	//   ....[64]....
        /*104c*/ 	.word	0x00024510


	//   ....[65]....
        /*1050*/ 	.word	0x000245c0


	//   ....[66]....
        /*1054*/ 	.word	0x000246b0


	//   ....[67]....
        /*1058*/ 	.word	0x00024760


	//   ....[68]....
        /*105c*/ 	.word	0x000247c0


	//   ....[69]....
        /*1060*/ 	.word	0x00024880


	//   ....[70]....
        /*1064*/ 	.word	0x000248e0


	//   ....[71]....
        /*1068*/ 	.word	0x000249a0


	//   ....[72]....
        /*106c*/ 	.word	0x00024a00


	//   ....[73]....
        /*1070*/ 	.word	0x00024ac0


	//   ....[74]....
        /*1074*/ 	.word	0x00024b20


	//   ....[75]....
        /*1078*/ 	.word	0x00024be0


	//   ....[76]....
        /*107c*/ 	.word	0x00024c40


	//   ....[77]....
        /*1080*/ 	.word	0x00024d00


	//   ....[78]....
        /*1084*/ 	.word	0x00024d60


	//   ....[79]....
        /*1088*/ 	.word	0x00024e20


	//   ....[80]....
        /*108c*/ 	.word	0x00024e80


	//   ....[81]....
        /*1090*/ 	.word	0x00024f30


	//   ....[82]....
        /*1094*/ 	.word	0x00025020


	//   ....[83]....
        /*1098*/ 	.word	0x000250d0


	//   ....[84]....
        /*109c*/ 	.word	0x00025190


	//   ....[85]....
        /*10a0*/ 	.word	0x00025240


	//   ....[86]....
        /*10a4*/ 	.word	0x000252a0


	//   ....[87]....
        /*10a8*/ 	.word	0x00025350


	//   ....[88]....
        /*10ac*/ 	.word	0x000253b0


	//   ....[89]....
        /*10b0*/ 	.word	0x00025460


	//   ....[90]....
        /*10b4*/ 	.word	0x000254c0


	//   ....[91]....
        /*10b8*/ 	.word	0x00025570


	//   ....[92]....
        /*10bc*/ 	.word	0x000255d0


	//   ....[93]....
        /*10c0*/ 	.word	0x00025680


	//   ....[94]....
        /*10c4*/ 	.word	0x000256e0


	//   ....[95]....
        /*10c8*/ 	.word	0x00025790


	//   ....[96]....
        /*10cc*/ 	.word	0x000257f0


	//   ....[97]....
        /*10d0*/ 	.word	0x00025890


	//   ....[98]....
        /*10d4*/ 	.word	0x00025920


	//   ....[99]....
        /*10d8*/ 	.word	0x000259c0


	//   ....[100]....
        /*10dc*/ 	.word	0x00025b30


	//   ....[101]....
        /*10e0*/ 	.word	0x00025ba0


	//   ....[102]....
        /*10e4*/ 	.word	0x00025c10


	//   ....[103]....
        /*10e8*/ 	.word	0x00025c80


	//   ....[104]....
        /*10ec*/ 	.word	0x00025cf0


	//   ....[105]....
        /*10f0*/ 	.word	0x00025d70


	//   ....[106]....
        /*10f4*/ 	.word	0x00025df0


	//   ....[107]....
        /*10f8*/ 	.word	0x00025e80


	//   ....[108]....
        /*10fc*/ 	.word	0x00025ef0


	//   ....[109]....
        /*1100*/ 	.word	0x00025f60


	//   ....[110]....
        /*1104*/ 	.word	0x00025fd0


	//   ....[111]....
        /*1108*/ 	.word	0x00026050


	//   ....[112]....
        /*110c*/ 	.word	0x000260c0


	//   ....[113]....
        /*1110*/ 	.word	0x00026170


	//   ....[114]....
        /*1114*/ 	.word	0x000261c0


	//   ....[115]....
        /*1118*/ 	.word	0x00026250


	//   ....[116]....
        /*111c*/ 	.word	0x00026380


	//----- nvinfo : EIATTR_REG_RECONFIG
	.align		4
.L_1521:
        /*1120*/ 	.byte	0x01, 0x54
	.zero		2


	//----- nvinfo : EIATTR_SYSCALL_OFFSETS
	.align		4
        /*1124*/ 	.byte	0x04, 0x46
        /*1126*/ 	.short	(.L_1523 - .L_1522)


	//   ....[0]....
.L_1522:
        /*1128*/ 	.word	0x00001e50


	//   ....[1]....
        /*112c*/ 	.word	0x00001fa0


	//   ....[2]....
        /*1130*/ 	.word	0x00006ae0


	//   ....[3]....
        /*1134*/ 	.word	0x00006e00


	//   ....[4]....
        /*1138*/ 	.word	0x0001b340


	//   ....[5]....
        /*113c*/ 	.word	0x0001b490


	//   ....[6]....
        /*1140*/ 	.word	0x0001b580


	//   ....[7]....
        /*1144*/ 	.word	0x0001c4e0


	//----- nvinfo : EIATTR_MBARRIER_INSTR_OFFSETS
	.align		4
.L_1523:
        /*1148*/ 	.byte	0x04, 0x39
        /*114a*/ 	.short	(.L_1525 - .L_1524)


	//   ....[0]....
.L_1524:
        /*114c*/ 	.word	0x00000270
        /*1150*/ 	.word	0x000000ff
        /*1154*/ 	.word	0x00016800
        /*1158*/ 	.short	0x0100
        /*115a*/ 	.byte	0x08
	.zero		1


	//   ....[1]....
        /*115c*/ 	.word	0x00000280
        /*1160*/ 	.word	0x000000ff
        /*1164*/ 	.word	0x00016820
        /*1168*/ 	.short	0x0100
        /*116a*/ 	.byte	0x08
	.zero		1


	//   ....[2]....
        /*116c*/ 	.word	0x00000370
        /*1170*/ 	.word	0x000000ff
        /*1174*/ 	.word	0x00016830
        /*1178*/ 	.short	0x0100
        /*117a*/ 	.byte	0x08
	.zero		1


	//   ....[3]....
        /*117c*/ 	.word	0x00000380
        /*1180*/ 	.word	0x000000ff
        /*1184*/ 	.word	0x00016840
        /*1188*/ 	.short	0x0100
        /*118a*/ 	.byte	0x08
	.zero		1


	//   ....[4]....
        /*118c*/ 	.word	0x00000390
        /*1190*/ 	.word	0x000000ff
        /*1194*/ 	.word	0x00016838
        /*1198*/ 	.short	0x0100
        /*119a*/ 	.byte	0x08
	.zero		1


	//   ....[5]....
        /*119c*/ 	.word	0x000003a0
        /*11a0*/ 	.word	0x000000ff
        /*11a4*/ 	.word	0x00016848
        /*11a8*/ 	.short	0x0100
        /*11aa*/ 	.byte	0x08
	.zero		1


	//   ....[6]....
        /*11ac*/ 	.word	0x000004d0
        /*11b0*/ 	.word	0x000000ff
        /*11b4*/ 	.word	0x00016850
        /*11b8*/ 	.short	0x0100
        /*11ba*/ 	.byte	0x08
	.zero		1


	//   ....[7]....
        /*11bc*/ 	.word	0x000004e0
        /*11c0*/ 	.word	0x000000ff
        /*11c4*/ 	.word	0x00016860
        /*11c8*/ 	.short	0x0100
        /*11ca*/ 	.byte	0x08
	.zero		1


	//   ....[8]....
        /*11cc*/ 	.word	0x000004f0
        /*11d0*/ 	.word	0x000000ff
        /*11d4*/ 	.word	0x00016858
        /*11d8*/ 	.short	0x0100
        /*11da*/ 	.byte	0x08
	.zero		1


	//   ....[9]....
        /*11dc*/ 	.word	0x00000500
        /*11e0*/ 	.word	0x000000ff
        /*11e4*/ 	.word	0x00016868
        /*11e8*/ 	.short	0x0100
        /*11ea*/ 	.byte	0x08
	.zero		1


	//   ....[10]....
        /*11ec*/ 	.word	0x000005f0
        /*11f0*/ 	.word	0x000000ff
        /*11f4*/ 	.word	0x00016870
        /*11f8*/ 	.short	0x0100
        /*11fa*/ 	.byte	0x06
	.zero		1


	//   ....[11]....
        /*11fc*/ 	.word	0x00000600
        /*1200*/ 	.word	0x000000ff
        /*1204*/ 	.word	0x00016880
        /*1208*/ 	.short	0x0100
        /*120a*/ 	.byte	0x06
	.zero		1


	//   ....[12]....
        /*120c*/ 	.word	0x00000610
        /*1210*/ 	.word	0x000000ff
        /*1214*/ 	.word	0x00016878
        /*1218*/ 	.short	0x0100
        /*121a*/ 	.byte	0x06
	.zero		1


	//   ....[13]....
        /*121c*/ 	.word	0x00000620
        /*1220*/ 	.word	0x000000ff
        /*1224*/ 	.word	0x00016888
        /*1228*/ 	.short	0x0100
        /*122a*/ 	.byte	0x06
	.zero		1


	//   ....[14]....
        /*122c*/ 	.word	0x00000750
        /*1230*/ 	.word	0x000000ff
        /*1234*/ 	.word	0x00016890
        /*1238*/ 	.short	0x0100
        /*123a*/ 	.byte	0x08
	.zero		1


	//   ....[15]....
        /*123c*/ 	.word	0x00000760
        /*1240*/ 	.word	0x000000ff
        /*1244*/ 	.word	0x000168a0
        /*1248*/ 	.short	0x0100
        /*124a*/ 	.byte	0x08
	.zero		1


	//   ....[16]....
        /*124c*/ 	.word	0x00000770
        /*1250*/ 	.word	0x000000ff
        /*1254*/ 	.word	0x00016898
        /*1258*/ 	.short	0x0100
        /*125a*/ 	.byte	0x08
	.zero		1


	//   ....[17]....
        /*125c*/ 	.word	0x00000780
        /*1260*/ 	.word	0x000000ff
        /*1264*/ 	.word	0x000168a8
        /*1268*/ 	.short	0x0100
        /*126a*/ 	.byte	0x08
	.zero		1


	//   ....[18]....
        /*126c*/ 	.word	0x000008b0
        /*1270*/ 	.word	0x000000ff
        /*1274*/ 	.word	0x000168b0
        /*1278*/ 	.short	0x0100
        /*127a*/ 	.byte	0x08
	.zero		1


	//   ....[19]....
        /*127c*/ 	.word	0x000008c0
        /*1280*/ 	.word	0x000000ff
        /*1284*/ 	.word	0x000168c0
        /*1288*/ 	.short	0x0100
        /*128a*/ 	.byte	0x08
	.zero		1


	//   ....[20]....
        /*128c*/ 	.word	0x000008d0
        /*1290*/ 	.word	0x000000ff
        /*1294*/ 	.word	0x000168b8
        /*1298*/ 	.short	0x0100
        /*129a*/ 	.byte	0x08
	.zero		1


	//   ....[21]....
        /*129c*/ 	.word	0x000008e0
        /*12a0*/ 	.word	0x000000ff
        /*12a4*/ 	.word	0x000168c8
        /*12a8*/ 	.short	0x0100
        /*12aa*/ 	.byte	0x08
	.zero		1


	//   ....[22]....
        /*12ac*/ 	.word	0x000030f0
        /*12b0*/ 	.word	0x00000045
        /*12b4*/ 	.word	0x00016890
        /*12b8*/ 	.short	0x010a
        /*12ba*/ 	.byte	0x3f
	.zero		1


	//   ....[23]....
        /*12bc*/ 	.word	0x00004510
        /*12c0*/ 	.word	0x00000045
        /*12c4*/ 	.word	0x00016890
        /*12c8*/ 	.short	0x010a
        /*12ca*/ 	.byte	0x3f
	.zero		1


	//   ....[24]....
        /*12cc*/ 	.word	0x000055d0
        /*12d0*/ 	.word	0x00000045
        /*12d4*/ 	.word	0x00016890
        /*12d8*/ 	.short	0x010a
        /*12da*/ 	.byte	0x3f
	.zero		1


	//   ....[25]....
        /*12dc*/ 	.word	0x00005ad0
        /*12e0*/ 	.word	0x00000008
        /*12e4*/ 	.word	0x00000000
        /*12e8*/ 	.short	0x0101
        /*12ea*/ 	.byte	0x3f
	.zero		1


	//   ....[26]....
        /*12ec*/ 	.word	0x00005b10
        /*12f0*/ 	.word	0x00000045
        /*12f4*/ 	.word	0x000168b0
        /*12f8*/ 	.short	0x010a
        /*12fa*/ 	.byte	0x3f
	.zero		1


	//   ....[27]....
        /*12fc*/ 	.word	0x00005f90
        /*1300*/ 	.word	0x00000045
        /*1304*/ 	.word	0x00000000
        /*1308*/ 	.short	0x0101
        /*130a*/ 	.byte	0x3f
	.zero		1


	//   ....[28]....
        /*130c*/ 	.word	0x00006b80
        /*1310*/ 	.word	0x00000002
        /*1314*/ 	.word	0x00016800
        /*1318*/ 	.short	0x010a
        /*131a*/ 	.byte	0x3f
	.zero		1


	//   ....[29]....
        /*131c*/ 	.word	0x00006bd0
        /*1320*/ 	.word	0x00000002
        /*1324*/ 	.word	0x00016800
        /*1328*/ 	.short	0x010a
        /*132a*/ 	.byte	0x3f
	.zero		1


	//   ....[30]....
        /*132c*/ 	.word	0x000077e0
        /*1330*/ 	.word	0x00000002
        /*1334*/ 	.word	0x00016800
        /*1338*/ 	.short	0x010a
        /*133a*/ 	.byte	0x3f
	.zero		1


	//   ....[31]....
        /*133c*/ 	.word	0x00008ca0
        /*1340*/ 	.word	0x00000002
        /*1344*/ 	.word	0x00016800
        /*1348*/ 	.short	0x010a
        /*134a*/ 	.byte	0x3f
	.zero		1


	//   ....[32]....
        /*134c*/ 	.word	0x00009b60
        /*1350*/ 	.word	0x0000000c
        /*1354*/ 	.word	0x00016830
        /*1358*/ 	.short	0x010a
        /*135a*/ 	.byte	0x3f
	.zero		1


	//   ....[33]....
        /*135c*/ 	.word	0x00009c10
        /*1360*/ 	.word	0x0000000c
        /*1364*/ 	.word	0x00016830
        /*1368*/ 	.short	0x010a
        /*136a*/ 	.byte	0x3f
	.zero		1


	//   ....[34]....
        /*136c*/ 	.word	0x0000a0e0
        /*1370*/ 	.word	0x00000000
        /*1374*/ 	.word	0x00000000
        /*1378*/ 	.short	0x0101
        /*137a*/ 	.byte	0x3f
	.zero		1


	//   ....[35]....
        /*137c*/ 	.word	0x0000cea0
        /*1380*/ 	.word	0x0000000b
        /*1384*/ 	.word	0x00016830
        /*1388*/ 	.short	0x010a
        /*138a*/ 	.byte	0x3f
	.zero		1


	//   ....[36]....
        /*138c*/ 	.word	0x0000cef0
        /*1390*/ 	.word	0x0000000b
        /*1394*/ 	.word	0x00016830
        /*1398*/ 	.short	0x010a
        /*139a*/ 	.byte	0x3f
	.zero		1


	//   ....[37]....
        /*139c*/ 	.word	0x0000d220
        /*13a0*/ 	.word	0x0000000b
        /*13a4*/ 	.word	0x00016850
        /*13a8*/ 	.short	0x010a
        /*13aa*/ 	.byte	0x3f
	.zero		1


	//   ....[38]....
        /*13ac*/ 	.word	0x0000d260
        /*13b0*/ 	.word	0x0000000b
        /*13b4*/ 	.word	0x00016850
        /*13b8*/ 	.short	0x010a
        /*13ba*/ 	.byte	0x3f
	.zero		1


	//   ....[39]....
        /*13bc*/ 	.word	0x0000d7e0
        /*13c0*/ 	.word	0x0000000a
        /*13c4*/ 	.word	0x00000000
        /*13c8*/ 	.short	0x0101
        /*13ca*/ 	.byte	0x3f
	.zero		1


	//   ....[40]....
        /*13cc*/ 	.word	0x0000fa50
        /*13d0*/ 	.word	0x0000000c
        /*13d4*/ 	.word	0x00000000
        /*13d8*/ 	.short	0x0101
        /*13da*/ 	.byte	0x3f
	.zero		1


	//   ....[41]....
        /*13dc*/ 	.word	0x00010230
        /*13e0*/ 	.word	0x00000003
        /*13e4*/ 	.word	0x00016830
        /*13e8*/ 	.short	0x010a
        /*13ea*/ 	.byte	0x3f
	.zero		1


	//   ....[42]....
        /*13ec*/ 	.word	0x00010280
        /*13f0*/ 	.word	0x00000003
        /*13f4*/ 	.word	0x00016830
        /*13f8*/ 	.short	0x010a
        /*13fa*/ 	.byte	0x3f
	.zero		1


	//   ....[43]....
        /*13fc*/ 	.word	0x00010600
        /*1400*/ 	.word	0x00000003
        /*1404*/ 	.word	0x00016850
        /*1408*/ 	.short	0x010a
        /*140a*/ 	.byte	0x3f
	.zero		1


	//   ....[44]....
        /*140c*/ 	.word	0x00010640
        /*1410*/ 	.word	0x00000003
        /*1414*/ 	.word	0x00016850
        /*1418*/ 	.short	0x010a
        /*141a*/ 	.byte	0x3f
	.zero		1


	//   ....[45]....
        /*141c*/ 	.word	0x00010b10
        /*1420*/ 	.word	0x00000000
        /*1424*/ 	.word	0x00000000
        /*1428*/ 	.short	0x0101
        /*142a*/ 	.byte	0x3f
	.zero		1


	//   ....[46]....
        /*142c*/ 	.word	0x00011d00
        /*1430*/ 	.word	0x0000000c
        /*1434*/ 	.word	0x00000000
        /*1438*/ 	.short	0x0101
        /*143a*/ 	.byte	0x3f
	.zero		1


	//   ....[47]....
        /*143c*/ 	.word	0x00012240
        /*1440*/ 	.word	0x00000003
        /*1444*/ 	.word	0x00016830
        /*1448*/ 	.short	0x010a
        /*144a*/ 	.byte	0x3f
	.zero		1


	//   ....[48]....
        /*144c*/ 	.word	0x00012290
        /*1450*/ 	.word	0x00000003
        /*1454*/ 	.word	0x00016830
        /*1458*/ 	.short	0x010a
        /*145a*/ 	.byte	0x3f
	.zero		1


	//   ....[49]....
        /*145c*/ 	.word	0x00012610
        /*1460*/ 	.word	0x00000003
        /*1464*/ 	.word	0x00016850
        /*1468*/ 	.short	0x010a
        /*146a*/ 	.byte	0x3f
	.zero		1


	//   ....[50]....
        /*146c*/ 	.word	0x00012650
        /*1470*/ 	.word	0x00000003
        /*1474*/ 	.word	0x00016850
        /*1478*/ 	.short	0x010a
        /*147a*/ 	.byte	0x3f
	.zero		1


	//   ....[51]....
        /*147c*/ 	.word	0x00012b90
        /*1480*/ 	.word	0x00000000
        /*1484*/ 	.word	0x00000000
        /*1488*/ 	.short	0x0101
        /*148a*/ 	.byte	0x3f
	.zero		1


	//   ....[52]....
        /*148c*/ 	.word	0x00014da0
        /*1490*/ 	.word	0x00000015
        /*1494*/ 	.word	0x00000000
        /*1498*/ 	.short	0x0101
        /*149a*/ 	.byte	0x3f
	.zero		1


	//   ....[53]....
        /*149c*/ 	.word	0x000151f0
        /*14a0*/ 	.word	0x0000000b
        /*14a4*/ 	.word	0x00016850
        /*14a8*/ 	.short	0x010a
        /*14aa*/ 	.byte	0x3f
	.zero		1


	//   ....[54]....
        /*14ac*/ 	.word	0x00015260
        /*14b0*/ 	.word	0x0000000b
        /*14b4*/ 	.word	0x00016850
        /*14b8*/ 	.short	0x010a
        /*14ba*/ 	.byte	0x3f
	.zero		1


	//   ....[55]....
        /*14bc*/ 	.word	0x00015880
        /*14c0*/ 	.word	0x00000000
        /*14c4*/ 	.word	0x00000000
        /*14c8*/ 	.short	0x0101
        /*14ca*/ 	.byte	0x3f
	.zero		1


	//   ....[56]....
        /*14cc*/ 	.word	0x00016970
        /*14d0*/ 	.word	0x00000003
        /*14d4*/ 	.word	0x00000000
        /*14d8*/ 	.short	0x0101
        /*14da*/ 	.byte	0x3f
	.zero		1


	//   ....[57]....
        /*14dc*/ 	.word	0x00016f10
        /*14e0*/ 	.word	0x00000008
        /*14e4*/ 	.word	0x00000000
        /*14e8*/ 	.short	0x0101
        /*14ea*/ 	.byte	0x3f
	.zero		1


	//   ....[58]....
        /*14ec*/ 	.word	0x00019eb0
        /*14f0*/ 	.word	0x00000010
        /*14f4*/ 	.word	0x00016820
        /*14f8*/ 	.short	0x010a
        /*14fa*/ 	.byte	0x3f
	.zero		1


	//   ....[59]....
        /*14fc*/ 	.word	0x00019f70
        /*1500*/ 	.word	0x00000005
        /*1504*/ 	.word	0x000168a0
        /*1508*/ 	.short	0x010a
        /*150a*/ 	.byte	0x3f
	.zero		1


	//   ....[60]....
        /*150c*/ 	.word	0x0001a1b0
        /*1510*/ 	.word	0x00000005
        /*1514*/ 	.word	0x000168c0
        /*1518*/ 	.short	0x010a
        /*151a*/ 	.byte	0x3f
	.zero		1


	//   ....[61]....
        /*151c*/ 	.word	0x0001a540
        /*1520*/ 	.word	0x00000005
        /*1524*/ 	.word	0x000168a0
        /*1528*/ 	.short	0x010a
        /*152a*/ 	.byte	0x3f
	.zero		1


	//   ....[62]....
        /*152c*/ 	.word	0x0001a760
        /*1530*/ 	.word	0x00000005
        /*1534*/ 	.word	0x000168c0
        /*1538*/ 	.short	0x010a
        /*153a*/ 	.byte	0x3f
	.zero		1


	//   ....[63]....
        /*153c*/ 	.word	0x0001ba30
        /*1540*/ 	.word	0x00000003
        /*1544*/ 	.word	0x00016840
        /*1548*/ 	.short	0x010a
        /*154a*/ 	.byte	0x3f
	.zero		1


	//   ....[64]....
        /*154c*/ 	.word	0x0001c1c0
        /*1550*/ 	.word	0x00000003
        /*1554*/ 	.word	0x00016830
        /*1558*/ 	.short	0x0107
        /*155a*/ 	.byte	0x3f
	.zero		1


	//   ....[65]....
        /*155c*/ 	.word	0x0001c290
        /*1560*/ 	.word	0x00000003
        /*1564*/ 	.word	0x00016830
        /*1568*/ 	.short	0x0101
        /*156a*/ 	.byte	0x3f
	.zero		1


	//   ....[66]....
        /*156c*/ 	.word	0x0001d0e0
        /*1570*/ 	.word	0x00000010
        /*1574*/ 	.word	0x00016800
        /*1578*/ 	.short	0x0107
        /*157a*/ 	.byte	0x3f
	.zero		1


	//   ....[67]....
        /*157c*/ 	.word	0x0001d1d0
        /*1580*/ 	.word	0x00000010
        /*1584*/ 	.word	0x00016800
        /*1588*/ 	.short	0x0101
        /*158a*/ 	.byte	0x3f
	.zero		1


	//   ....[68]....
        /*158c*/ 	.word	0x0001d1f0
        /*1590*/ 	.word	0x00000010
        /*1594*/ 	.word	0x00016820
        /*1598*/ 	.short	0x010a
        /*159a*/ 	.byte	0x3f
	.zero		1


	//   ....[69]....
        /*159c*/ 	.word	0x0001d5d0
        /*15a0*/ 	.word	0x00000005
        /*15a4*/ 	.word	0x00016840
        /*15a8*/ 	.short	0x010a
        /*15aa*/ 	.byte	0x3f
	.zero		1


	//   ....[70]....
        /*15ac*/ 	.word	0x0001dae0
        /*15b0*/ 	.word	0x00000005
        /*15b4*/ 	.word	0x00016830
        /*15b8*/ 	.short	0x0107
        /*15ba*/ 	.byte	0x3f
	.zero		1


	//   ....[71]....
        /*15bc*/ 	.word	0x0001dba0
        /*15c0*/ 	.word	0x00000005
        /*15c4*/ 	.word	0x00016830
        /*15c8*/ 	.short	0x0101
        /*15ca*/ 	.byte	0x3f
	.zero		1


	//   ....[72]....
        /*15cc*/ 	.word	0x0001dc00
        /*15d0*/ 	.word	0x00000005
        /*15d4*/ 	.word	0x00016860
        /*15d8*/ 	.short	0x010a
        /*15da*/ 	.byte	0x3f
	.zero		1


	//   ....[73]....
        /*15dc*/ 	.word	0x0001e0d0
        /*15e0*/ 	.word	0x00000005
        /*15e4*/ 	.word	0x00016850
        /*15e8*/ 	.short	0x0107
        /*15ea*/ 	.byte	0x3f
	.zero		1


	//   ....[74]....
        /*15ec*/ 	.word	0x0001e250
        /*15f0*/ 	.word	0x00000005
        /*15f4*/ 	.word	0x00016850
        /*15f8*/ 	.short	0x0101
        /*15fa*/ 	.byte	0x3f
	.zero		1


	//   ....[75]....
        /*15fc*/ 	.word	0x0001e480
        /*1600*/ 	.word	0x00000000
        /*1604*/ 	.word	0x00016860
        /*1608*/ 	.short	0x010a
        /*160a*/ 	.byte	0x3f
	.zero		1


	//   ....[76]....
        /*160c*/ 	.word	0x0001e940
        /*1610*/ 	.word	0x00000000
        /*1614*/ 	.word	0x00016850
        /*1618*/ 	.short	0x0107
        /*161a*/ 	.byte	0x3f
	.zero		1


	//   ....[77]....
        /*161c*/ 	.word	0x0001ea20
        /*1620*/ 	.word	0x00000000
        /*1624*/ 	.word	0x00016850
        /*1628*/ 	.short	0x0101
        /*162a*/ 	.byte	0x3f
	.zero		1


	//   ....[78]....
        /*162c*/ 	.word	0x0001fb80
        /*1630*/ 	.word	0x00000005
        /*1634*/ 	.word	0x00016820
        /*1638*/ 	.short	0x010a
        /*163a*/ 	.byte	0x3f
	.zero		1


	//   ....[79]....
        /*163c*/ 	.word	0x0001fd20
        /*1640*/ 	.word	0x00000003
        /*1644*/ 	.word	0x00016840
        /*1648*/ 	.short	0x010a
        /*164a*/ 	.byte	0x3f
	.zero		1


	//   ....[80]....
        /*164c*/ 	.word	0x0001fdb0
        /*1650*/ 	.word	0x00000005
        /*1654*/ 	.word	0x00016840
        /*1658*/ 	.short	0x010a
        /*165a*/ 	.byte	0x3f
	.zero		1


	//   ....[81]....
        /*165c*/ 	.word	0x0001fdf0
        /*1660*/ 	.word	0x00000003
        /*1664*/ 	.word	0x00016860
        /*1668*/ 	.short	0x010a
        /*166a*/ 	.byte	0x3f
	.zero		1


	//   ....[82]....
        /*166c*/ 	.word	0x0001fe30
        /*1670*/ 	.word	0x00000005
        /*1674*/ 	.word	0x00016860
        /*1678*/ 	.short	0x010a
        /*167a*/ 	.byte	0x3f
	.zero		1


	//   ....[83]....
        /*167c*/ 	.word	0x0001fe90
        /*1680*/ 	.word	0x00000045
        /*1684*/ 	.word	0x00016890
        /*1688*/ 	.short	0x010a
        /*168a*/ 	.byte	0x3f
	.zero		1


	//   ....[84]....
        /*168c*/ 	.word	0x00020120
        /*1690*/ 	.word	0x00000045
        /*1694*/ 	.word	0x00016890
        /*1698*/ 	.short	0x010a
        /*169a*/ 	.byte	0x3f
	.zero		1


	//   ....[85]....
        /*169c*/ 	.word	0x000203d0
        /*16a0*/ 	.word	0x00000045
        /*16a4*/ 	.word	0x00016890
        /*16a8*/ 	.short	0x010a
        /*16aa*/ 	.byte	0x3f
	.zero		1


	//   ....[86]....
        /*16ac*/ 	.word	0x00020680
        /*16b0*/ 	.word	0x00000045
        /*16b4*/ 	.word	0x000168b0
        /*16b8*/ 	.short	0x010a
        /*16ba*/ 	.byte	0x3f
	.zero		1


	//   ....[87]....
        /*16bc*/ 	.word	0x00020b50
        /*16c0*/ 	.word	0x00000002
        /*16c4*/ 	.word	0x00016800
        /*16c8*/ 	.short	0x010a
        /*16ca*/ 	.byte	0x3f
	.zero		1


	//   ....[88]....
        /*16cc*/ 	.word	0x00021140
        /*16d0*/ 	.word	0x00000002
        /*16d4*/ 	.word	0x00016800
        /*16d8*/ 	.short	0x010a
        /*16da*/ 	.byte	0x3f
	.zero		1


	//   ....[89]....
        /*16dc*/ 	.word	0x00021190
        /*16e0*/ 	.word	0x0000000c
        /*16e4*/ 	.word	0x00016830
        /*16e8*/ 	.short	0x010a
        /*16ea*/ 	.byte	0x3f
	.zero		1


	//   ....[90]....
        /*16ec*/ 	.word	0x000211e0
        /*16f0*/ 	.word	0x0000000b
        /*16f4*/ 	.word	0x00016830
        /*16f8*/ 	.short	0x010a
        /*16fa*/ 	.byte	0x3f
	.zero		1


	//   ....[91]....
        /*16fc*/ 	.word	0x00021230
        /*1700*/ 	.word	0x0000000b
        /*1704*/ 	.word	0x00016850
        /*1708*/ 	.short	0x010a
        /*170a*/ 	.byte	0x3f
	.zero		1


	//   ....[92]....
        /*170c*/ 	.word	0x00021280
        /*1710*/ 	.word	0x00000003
        /*1714*/ 	.word	0x00016830
        /*1718*/ 	.short	0x010a
        /*171a*/ 	.byte	0x3f
	.zero		1


	//   ....[93]....
        /*171c*/ 	.word	0x000212d0
        /*1720*/ 	.word	0x00000003
        /*1724*/ 	.word	0x00016850
        /*1728*/ 	.short	0x010a
        /*172a*/ 	.byte	0x3f
	.zero		1


	//   ....[94]....
        /*172c*/ 	.word	0x00021320
        /*1730*/ 	.word	0x00000003
        /*1734*/ 	.word	0x00016830
        /*1738*/ 	.short	0x010a
        /*173a*/ 	.byte	0x3f
	.zero		1


	//   ....[95]....
        /*173c*/ 	.word	0x00021370
        /*1740*/ 	.word	0x00000003
        /*1744*/ 	.word	0x00016850
        /*1748*/ 	.short	0x010a
        /*174a*/ 	.byte	0x3f
	.zero		1


	//   ....[96]....
        /*174c*/ 	.word	0x000213c0
        /*1750*/ 	.word	0x0000000b
        /*1754*/ 	.word	0x00016850
        /*1758*/ 	.short	0x010a
        /*175a*/ 	.byte	0x3f
	.zero		1


	//   ....[97]....
        /*175c*/ 	.word	0x00021f70
        /*1760*/ 	.word	0x00000010
        /*1764*/ 	.word	0x00016820
        /*1768*/ 	.short	0x010a
        /*176a*/ 	.byte	0x3f
	.zero		1


	//   ....[98]....
        /*176c*/ 	.word	0x00021fc0
        /*1770*/ 	.word	0x00000005
        /*1774*/ 	.word	0x000168a0
        /*1778*/ 	.short	0x010a
        /*177a*/ 	.byte	0x3f
	.zero		1


	//   ....[99]....
        /*177c*/ 	.word	0x00022010
        /*1780*/ 	.word	0x00000005
        /*1784*/ 	.word	0x000168c0
        /*1788*/ 	.short	0x010a
        /*178a*/ 	.byte	0x3f
	.zero		1


	//   ....[100]....
        /*178c*/ 	.word	0x00022060
        /*1790*/ 	.word	0x00000005
        /*1794*/ 	.word	0x000168a0
        /*1798*/ 	.short	0x010a
        /*179a*/ 	.byte	0x3f
	.zero		1


	//   ....[101]....
        /*179c*/ 	.word	0x000220b0
        /*17a0*/ 	.word	0x00000005
        /*17a4*/ 	.word	0x000168c0
        /*17a8*/ 	.short	0x010a
        /*17aa*/ 	.byte	0x3f
	.zero		1


	//   ....[102]....
        /*17ac*/ 	.word	0x000221d0
        /*17b0*/ 	.word	0x00000003
        /*17b4*/ 	.word	0x00016840
        /*17b8*/ 	.short	0x010a
        /*17ba*/ 	.byte	0x3f
	.zero		1


	//   ....[103]....
        /*17bc*/ 	.word	0x00023c70
        /*17c0*/ 	.word	0x00000010
        /*17c4*/ 	.word	0x00016820
        /*17c8*/ 	.short	0x010a
        /*17ca*/ 	.byte	0x3f
	.zero		1


	//   ....[104]....
        /*17cc*/ 	.word	0x00023cc0
        /*17d0*/ 	.word	0x00000005
        /*17d4*/ 	.word	0x00016840
        /*17d8*/ 	.short	0x010a
        /*17da*/ 	.byte	0x3f
	.zero		1


	//   ....[105]....
        /*17dc*/ 	.word	0x00024600
        /*17e0*/ 	.word	0x00000005
        /*17e4*/ 	.word	0x00016860
        /*17e8*/ 	.short	0x010a
        /*17ea*/ 	.byte	0x3f
	.zero		1


	//   ....[106]....
        /*17ec*/ 	.word	0x00024f70
        /*17f0*/ 	.word	0x00000000
        /*17f4*/ 	.word	0x00016860
        /*17f8*/ 	.short	0x010a
        /*17fa*/ 	.byte	0x3f
	.zero		1


	//   ....[107]....
        /*17fc*/ 	.word	0x000262a0
        /*1800*/ 	.word	0x00000005
        /*1804*/ 	.word	0x00016820
        /*1808*/ 	.short	0x010a
        /*180a*/ 	.byte	0x3f
	.zero		1


	//   ....[108]....
        /*180c*/ 	.word	0x00026440
        /*1810*/ 	.word	0x00000003
        /*1814*/ 	.word	0x00016840
        /*1818*/ 	.short	0x010a
        /*181a*/ 	.byte	0x3f
	.zero		1


	//   ....[109]....
        /*181c*/ 	.word	0x00026490
        /*1820*/ 	.word	0x00000005
        /*1824*/ 	.word	0x00016840
        /*1828*/ 	.short	0x010a
        /*182a*/ 	.byte	0x3f
	.zero		1


	//   ....[110]....
        /*182c*/ 	.word	0x000264e0
        /*1830*/ 	.word	0x00000003
        /*1834*/ 	.word	0x00016860
        /*1838*/ 	.short	0x010a
        /*183a*/ 	.byte	0x3f
	.zero		1


	//----- nvinfo : EIATTR_NUM_MBARRIERS
	.align		4
.L_1525:
        /*183c*/ 	.byte	0x03, 0x38
        /*183e*/ 	.short	0x0016


	//----- nvinfo : EIATTR_EXIT_INSTR_OFFSETS
	.align		4
        /*1840*/ 	.byte	0x04, 0x1c
        /*1842*/ 	.short	(.L_1527 - .L_1526)


	//   ....[0]....
.L_1526:
        /*1844*/ 	.word	0x0001fe80


	//----- nvinfo : EIATTR_MAX_THREADS
	.align		4
.L_1527:
        /*1848*/ 	.byte	0x04, 0x05
        /*184a*/ 	.short	(.L_1529 - .L_1528)
.L_1528:
        /*184c*/ 	.word	0x00000200
        /*1850*/ 	.word	0x00000001
        /*1854*/ 	.word	0x00000001


	//----- nvinfo : EIATTR_CRS_STACK_SIZE
	.align		4
.L_1529:
        /*1858*/ 	.byte	0x04, 0x1e
        /*185a*/ 	.short	(.L_1531 - .L_1530)
.L_1530:
        /*185c*/ 	.word	0x00000000


	//----- nvinfo : EIATTR_CBANK_PARAM_SIZE
	.align		4
.L_1531:
        /*1860*/ 	.byte	0x03, 0x19
        /*1862*/ 	.short	0x0af0


	//----- nvinfo : EIATTR_PARAM_CBANK
	.align		4
        /*1864*/ 	.byte	0x04, 0x0a
        /*1866*/ 	.short	(.L_1533 - .L_1532)
	.align		4
.L_1532:
        /*1868*/ 	.word	index@(.nv.constant0._ZN7cutlass13device_kernelIN5flash11enable_sm90INS1_16FlashAttnFwdSm90INS1_25CollectiveMainloopFwdSm90ILi2EN4cute5tupleIJNS5_1CILi1EEES8_S8_EEENS6_IJNS7_ILi192EEENS7_ILi128EEENS7_ILi64EEEEEELi64ENS_6half_tEfNS_4arch4Sm90ELb0ELb1ELb0ELb1ELb1ELb1ELb0ELb1ELb1ELb1ELb1ELb0EEENS1_21CollectiveEpilogueFwdINS6_IJSA_SC_SB_EEES9_SE_SG_Li384ELb1ELb1ELb1ELb0EEENS1_36VarlenDynamicPersistentTileSchedulerILi192ELi128ELi384ELi128ELb1ELb1ELb1ELb1ELb0ELb1EEEEEEEEEvNT_6ParamsE)
        /*186c*/ 	.short	0x0210
        /*186e*/ 	.short	0x0af0


	//----- nvinfo : EIATTR_SW_WAR
	.align		4
.L_1533:
        /*1870*/ 	.byte	0x04, 0x36
        /*1872*/ 	.short	(.L_1535 - .L_1534)
.L_1534:
        /*1874*/ 	.word	0x00000008
.L_1535:


//--------------------- .nv.info._ZN7cutlass13device_kernelIN5flash11enable_sm90INS1_16FlashAttnFwdSm90INS1_25CollectiveMainloopFwdSm90ILi2EN4cute5tupleIJNS5_1CILi1EEES8_S8_EEENS6_IJNS7_ILi192EEENS7_ILi128EEENS7_ILi64EEEEEELi64ENS_6half_tEfNS_4arch4Sm90ELb1ELb0ELb0ELb0ELb1ELb0ELb0ELb1ELb1ELb1ELb1ELb0EEENS1_21CollectiveEpilogueFwdINS6_IJSA_SC_SB_EEES9_SE_SG_Li384ELb0ELb1ELb1ELb0EEENS1_19SingleTileSchedulerILb0ELb1ELb1ELi192EEEEEEEEEvNT_6ParamsE --------------------------
	.section	.nv.info._ZN7cutlass13device_kernelIN5flash11enable_sm90INS1_16FlashAttnFwdSm90INS1_25CollectiveMainloopFwdSm90ILi2EN4cute5tupleIJNS5_1CILi1EEES8_S8_EEENS6_IJNS7_ILi192EEENS7_ILi128EEENS7_ILi64EEEEEELi64ENS_6half_tEfNS_4arch4Sm90ELb1ELb0ELb0ELb0ELb1ELb0ELb0ELb1ELb1ELb1ELb1ELb0EEENS1_21CollectiveEpilogueFwdINS6_IJSA_SC_SB_EEES9_SE_SG_Li384ELb0ELb1ELb1ELb0EEENS1_19SingleTileSchedulerILb0ELb1ELb1ELi192EEEEEEEEEvNT_6ParamsE,"",@"SHT_CUDA_INFO"
	.sectionflags	@""
	.align	4


	//----- nvinfo : EIATTR_CUDA_API_VERSION
	.align		4
        /*0000*/ 	.byte	0x04, 0x37
        /*0002*/ 	.short	(.L_1537 - .L_1536)
.L_1536:
        /*0004*/ 	.word	0x00000082


	//----- nvinfo : EIATTR_KPARAM_INFO
	.align		4
.L_1537:
        /*0008*/ 	.byte	0x04, 0x17
        /*000a*/ 	.short	(.L_1539 - .L_1538)
.L_1538:
        /*000c*/ 	.word	0x00000000
        /*0010*/ 	.short	0x0000
        /*0012*/ 	.short	0x0070
        /*0014*/ 	.byte	0x00, 0xf0, 0x01, 0x28


	//----- nvinfo : EIATTR_SPARSE_MMA_MASK
	.align		4
.L_1539:
        /*0018*/ 	.byte	0x03, 0x50
        /*001a*/ 	.short	0x0000


	//----- nvinfo : EIATTR_MAXREG_COUNT
	.align		4
        /*001c*/ 	.byte	0x03, 0x1b
        /*001e*/ 	.short	0x0080


	//----- nvinfo : EIATTR_NUM_BARRIERS
	.align		4
        /*0020*/ 	.byte	0x02, 0x4c
        /*0022*/ 	.byte	0x10
	.zero		1


	//----- nvinfo : EIATTR_EXTERNS
	.align		4
        /*0024*/ 	.byte	0x04, 0x0f
        /*0026*/ 	.short	(.L_1541 - .L_1540)


	//   ....[0]....
	.align		4
.L_1540:
        /*0028*/ 	.word	index@(__assertfail)


	//----- nvinfo : EIATTR_ANNOTATIONS
	.align		4
.L_1541:
        /*002c*/ 	.byte	0x04, 0x55
        /*002e*/ 	.short	(.L_1543 - .L_1542)


	//   ....[0]....
.L_1542:
        /*0030*/ 	.word	0x00000001
        /*0034*/ 	.byte	0x40, 0xa6, 0x00, 0x00, 0x01, 0x00, 0x00, 0x00, 0xf0, 0xbb, 0x00, 0x00


	//----- nvinfo : EIATTR_MERCURY_ISA_VERSION
	.align		4
.L_1543:
        /*0040*/ 	.byte	0x03, 0x5f
        /*0042*/ 	.short	0x0101


	//----- nvinfo : EIATTR_INT_WARP_WIDE_INSTR_OFFSETS
	.align		4
        /*0044*/ 	.byte	0x04, 0x31
        /*0046*/ 	.short	(.L_1545 - .L_1544)


	//   ....[0]....
.L_1544:
        /*0048*/ 	.word	0x000000c0


	//   ....[1]....
        /*004c*/ 	.word	0x000000d0


	//   ....[2]....
        /*0050*/ 	.word	0x00000170


	//----- nvinfo : EIATTR_COOP_GROUP_MASK_REGIDS
	.align		4
.L_1545:
        /*0054*/ 	.byte	0x04, 0x29
        /*0056*/ 	.short	(.L_1547 - .L_1546)


	//   ....[0]....
.L_1546:
        /*0058*/ 	.word	0xffffffff


	//   ....[1]....
        /*005c*/ 	.word	0xffffffff


	//   ....[2]....
        /*0060*/ 	.word	0xffffffff


	//   ....[3]....
        /*0064*/ 	.word	0xffffffff


	//   ....[4]....
        /*0068*/ 	.word	0xffffffff


	//   ....[5]....
        /*006c*/ 	.word	0xffffffff


	//   ....[6]....
        /*0070*/ 	.word	0xffffffff


	//   ....[7]....
        /*0074*/ 	.word	0xffffffff


	//   ....[8]....
        /*0078*/ 	.word	0xffffffff


	//   ....[9]....
        /*007c*/ 	.word	0xffffffff


	//   ....[10]....
        /*0080*/ 	.word	0xffffffff


	//   ....[11]....
        /*0084*/ 	.word	0xffffffff


	//   ....[12]....
        /*0088*/ 	.word	0xffffffff


	//   ....[13]....
        /*008c*/ 	.word	0xffffffff


	//   ....[14]....
        /*0090*/ 	.word	0xffffffff


	//   ....[15]....
        /*0094*/ 	.word	0xffffffff


	//   ....[16]....
        /*0098*/ 	.word	0xffffffff


	//   ....[17]....
        /*009c*/ 	.word	0xffffffff


	//   ....[18]....
        /*00a0*/ 	.word	0xffffffff


	//   ....[19]....
        /*00a4*/ 	.word	0xffffffff


	//   ....[20]....
        /*00a8*/ 	.word	0xffffffff


	//   ....[21]....
        /*00ac*/ 	.word	0xffffffff


	//   ....[22]....
        /*00b0*/ 	.word	0xffffffff


	//   ....[23]....
        /*00b4*/ 	.word	0xffffffff


	//   ....[24]....
        /*00b8*/ 	.word	0xffffffff


	//   ....[25]....
        /*00bc*/ 	.word	0xffffffff


	//   ....[26]....
        /*00c0*/ 	.word	0xffffffff


	//   ....[27]....
        /*00c4*/ 	.word	0xffffffff


	//   ....[28]....
        /*00c8*/ 	.word	0xffffffff


	//   ....[29]....
        /*00cc*/ 	.word	0xffffffff


	//   ....[30]....
        /*00d0*/ 	.word	0xffffffff


	//   ....[31]....
        /*00d4*/ 	.word	0xffffffff


	//   ....[32]....
        /*00d8*/ 	.word	0xffffffff


	//   ....[33]....
        /*00dc*/ 	.word	0xffffffff


	//   ....[34]....
        /*00e0*/ 	.word	0xffffffff


	//   ....[35]....
        /*00e4*/ 	.word	0xffffffff


	//   ....[36]....
        /*00e8*/ 	.word	0xffffffff


	//   ....[37]....
        /*00ec*/ 	.word	0xffffffff


	//   ....[38]....
        /*00f0*/ 	.word	0xffffffff


	//   ....[39]....
        /*00f4*/ 	.word	0xffffffff


	//   ....[40]....
        /*00f8*/ 	.word	0xffffffff


	//   ....[41]....
        /*00fc*/ 	.word	0xffffffff


	//   ....[42]....
        /*0100*/ 	.word	0xffffffff


	//   ....[43]....
        /*0104*/ 	.word	0xffffffff


	//   ....[44]....
        /*0108*/ 	.word	0xffffffff


	//   ....[45]....
        /*010c*/ 	.word	0xffffffff


	//   ....[46]....
        /*0110*/ 	.word	0xffffffff


	//   ....[47]....
        /*0114*/ 	.word	0xffffffff


	//   ....[48]....
        /*0118*/ 	.word	0xffffffff


	//   ....[49]....
        /*011c*/ 	.word	0xffffffff


	//   ....[50]....
        /*0120*/ 	.word	0xffffffff


	//   ....[51]....
        /*0124*/ 	.word	0xffffffff


	//   ....[52]....
        /*0128*/ 	.word	0xffffffff


	//   ....[53]....
        /*012c*/ 	.word	0xffffffff


	//   ....[54]....
        /*0130*/ 	.word	0xffffffff


	//   ....[55]....
        /*0134*/ 	.word	0xffffffff


	//   ....[56]....
        /*0138*/ 	.word	0xffffffff


	//   ....[57]....
        /*013c*/ 	.word	0xffffffff


	//   ....[58]....
        /*0140*/ 	.word	0xffffffff


	//   ....[59]....
        /*0144*/ 	.word	0xffffffff


	//   ....[60]....
        /*0148*/ 	.word	0xffffffff


	//   ....[61]....
        /*014c*/ 	.word	0xffffffff


	//   ....[62]....
        /*0150*/ 	.word	0xffffffff


	//   ....[63]....
        /*0154*/ 	.word	0xffffffff


	//   ....[64]....
        /*0158*/ 	.word	0xffffffff


	//   ....[65]....
        /*015c*/ 	.word	0xffffffff


	//   ....[66]....
        /*0160*/ 	.word	0xffffffff


	//   ....[67]....
        /*0164*/ 	.word	0xffffffff


	//   ....[68]....
        /*0168*/ 	.word	0xffffffff


	//   ....[69]....
        /*016c*/ 	.word	0xffffffff


	//   ....[70]....
        /*0170*/ 	.word	0xffffffff


	//   ....[71]....
        /*0174*/ 	.word	0xffffffff


	//   ....[72]....
        /*0178*/ 	.word	0xffffffff


	//   ....[73]....
        /*017c*/ 	.word	0xffffffff


	//   ....[74]....
        /*0180*/ 	.word	0xffffffff


	//   ....[75]....
        /*0184*/ 	.word	0xffffffff


	//   ....[76]....
        /*0188*/ 	.word	0xffffffff


	//   ....[77]....
        /*018c*/ 	.word	0xffffffff


	//   ....[78]....
        /*0190*/ 	.word	0xffffffff


	//   ....[79]....
        /*0194*/ 	.word	0xffffffff


	//   ....[80]....
        /*0198*/ 	.word	0xffffffff


	//   ....[81]....
        /*019c*/ 	.word	0xffffffff


	//   ....[82]....
        /*01a0*/ 	.word	0xffffffff


	//   ....[83]....
        /*01a4*/ 	.word	0xffffffff


	//   ....[84]....
        /*01a8*/ 	.word	0xffffffff


	//   ....[85]....
        /*01ac*/ 	.word	0xffffffff


	//   ....[86]....
        /*01b0*/ 	.word	0xffffffff


	//   ....[87]....
        /*01b4*/ 	.word	0xffffffff


	//   ....[88]....
        /*01b8*/ 	.word	0xffffffff


	//   ....[89]....
        /*01bc*/ 	.word	0xffffffff


	//   ....[90]....
        /*01c0*/ 	.word	0xffffffff


	//   ....[91]....
        /*01c4*/ 	.word	0xffffffff


	//   ....[92]....
        /*01c8*/ 	.word	0xffffffff


	//   ....[93]....
        /*01cc*/ 	.word	0xffffffff


	//   ....[94]....
        /*01d0*/ 	.word	0xffffffff


	//   ....[95]....
        /*01d4*/ 	.word	0xffffffff


	//   ....[96]....
        /*01d8*/ 	.word	0xffffffff


	//   ....[97]....
        /*01dc*/ 	.word	0xffffffff


	//   ....[98]....
        /*01e0*/ 	.word	0xffffffff


	//   ....[99]....
        /*01e4*/ 	.word	0xffffffff


	//   ....[100]....
        /*01e8*/ 	.word	0xffffffff


	//   ....[101]....
        /*01ec*/ 	.word	0xffffffff


	//   ....[102]....
        /*01f0*/ 	.word	0xffffffff


	//   ....[103]....
        /*01f4*/ 	.word	0xffffffff


	//   ....[104]....
        /*01f8*/ 	.word	0xffffffff


	//   ....[105]....
        /*01fc*/ 	.word	0xffffffff


	//   ....[106]....
        /*0200*/ 	.word	0xffffffff


	//   ....[107]....
        /*0204*/ 	.word	0xffffffff


	//   ....[108]....
        /*0208*/ 	.word	0xffffffff


	//   ....[109]....
        /*020c*/ 	.word	0xffffffff


	//   ....[110]....
        /*0210*/ 	.word	0xffffffff


	//   ....[111]....
        /*0214*/ 	.word	0xffffffff


	//   ....[112]....
        /*0218*/ 	.word	0xffffffff


	//   ....[113]....
        /*021c*/ 	.word	0xffffffff


	//   ....[114]....
        /*0220*/ 	.word	0xffffffff


	//   ....[115]....
        /*0224*/ 	.word	0xffffffff


	//   ....[116]....
        /*0228*/ 	.word	0xffffffff


	//   ....[117]....
        /*022c*/ 	.word	0xffffffff


	//   ....[118]....
        /*0230*/ 	.word	0xffffffff


	//   ....[119]....
        /*0234*/ 	.word	0xffffffff


	//   ....[120]....
        /*0238*/ 	.word	0xffffffff


	//   ....[121]....
        /*023c*/ 	.word	0xffffffff


	//   ....[122]....
        /*0240*/ 	.word	0xffffffff


	//   ....[123]....
        /*0244*/ 	.word	0xffffffff


	//   ....[124]....
        /*0248*/ 	.word	0xffffffff


	//   ....[125]....
        /*024c*/ 	.word	0x0500000f


	//   ....[126]....
        /*0250*/ 	.word	0x0500000f


	//   ....[127]....
        /*0254*/ 	.word	0x0500000f


	//   ....[128]....
        /*0258*/ 	.word	0x0500000f


	//   ....[129]....
        /*025c*/ 	.word	0x0500000f


	//   ....[130]....
        /*0260*/ 	.word	0x0500000f


	//   ....[131]....
        /*0264*/ 	.word	0x0500000f


	//   ....[132]....
        /*0268*/ 	.word	0x0500000f


	//   ....[133]....
        /*026c*/ 	.word	0x0500000f


	//   ....[134]....
        /*0270*/ 	.word	0x0500000f


	//   ....[135]....
        /*0274*/ 	.word	0x0500000f


	//   ....[136]....
        /*0278*/ 	.word	0x0500000f


	//   ....[137]....
        /*027c*/ 	.word	0x0500000f


	//   ....[138]....
        /*0280*/ 	.word	0x0500000f


	//   ....[139]....
        /*0284*/ 	.word	0x0500000f


	//   ....[140]....
        /*0288*/ 	.word	0x0500000f


	//   ....[141]....
        /*028c*/ 	.word	0x0500000f


	//   ....[142]....
        /*0290*/ 	.word	0x0500000f


	//   ....[143]....
        /*0294*/ 	.word	0x0500000f


	//   ....[144]....
        /*0298*/ 	.word	0x0500000f


	//   ....[145]....
        /*029c*/ 	.word	0x0500000f


	//   ....[146]....
        /*02a0*/ 	.word	0x0500000f


	//   ....[147]....
        /*02a4*/ 	.word	0x0500000f


	//   ....[148]....
        /*02a8*/ 	.word	0x0500000f


	//   ....[149]....
        /*02ac*/ 	.word	0x0500000f


	//   ....[150]....
        /*02b0*/ 	.word	0x0500000f


	//   ....[151]....
        /*02b4*/ 	.word	0x0500000f


	//   ....[152]....
        /*02b8*/ 	.word	0x0500000f


	//   ....[153]....
        /*02bc*/ 	.word	0x0500000f


	//   ....[154]....
        /*02c0*/ 	.word	0x0500000f


	//   ....[155]....
        /*02c4*/ 	.word	0x0500000f


	//   ....[156]....
        /*02c8*/ 	.word	0x0500000f


	//   ....[157]....
        /*02cc*/ 	.word	0x0500000f


	//   ....[158]....
        /*02d0*/ 	.word	0x0500000f


	//   ....[159]....
        /*02d4*/ 	.word	0x0500000f


	//   ....[160]....
        /*02d8*/ 	.word	0x0500000f


	//   ....[161]....
        /*02dc*/ 	.word	0x0500000f


	//   ....[162]....
        /*02e0*/ 	.word	0x0500000f


	//   ....[163]....
        /*02e4*/ 	.word	0x0500000f


	//   ....[164]....
        /*02e8*/ 	.word	0x0500000f


	//   ....[165]....
        /*02ec*/ 	.word	0x0500000f


	//   ....[166]....
        /*02f0*/ 	.word	0x0500000f


	//   ....[167]....
        /*02f4*/ 	.word	0x0500000f


	//   ....[168]....
        /*02f8*/ 	.word	0x0500000f


	//   ....[169]....
        /*02fc*/ 	.word	0x0500000f


	//   ....[170]....
        /*0300*/ 	.word	0x0500000f


	//   ....[171]....
        /*0304*/ 	.word	0x0500000f


	//   ....[172]....
        /*0308*/ 	.word	0x0500000f


	//   ....[173]....
        /*030c*/ 	.word	0x0500000f


	//   ....[174]....
        /*0310*/ 	.word	0x0500000f


	//   ....[175]....
        /*0314*/ 	.word	0x0500000f


	//   ....[176]....
        /*0318*/ 	.word	0x0500000f


	//   ....[177]....
        /*031c*/ 	.word	0x0500000f


	//   ....[178]....
        /*0320*/ 	.word	0x0500000f


	//   ....[179]....
        /*0324*/ 	.word	0x0500000f


	//   ....[180]....
        /*0328*/ 	.word	0x0500000f


	//   ....[181]....
        /*032c*/ 	.word	0x0500000f


	//   ....[182]....
        /*0330*/ 	.word	0x0500000f


	//   ....[183]....
        /*0334*/ 	.word	0x0500000f


	//   ....[184]....
        /*0338*/ 	.word	0x0500000f


	//   ....[185]....
        /*033c*/ 	.word	0x0500000f


	//   ....[186]....
        /*0340*/ 	.word	0x0500000f


	//   ....[187]....
        /*0344*/ 	.word	0x0500000f


	//   ....[188]....
        /*0348*/ 	.word	0x0500000f


	//   ....[189]....
        /*034c*/ 	.word	0x0500000f


	//   ....[190]....
        /*0350*/ 	.word	0x0500000f


	//   ....[191]....
        /*0354*/ 	.word	0x0500000f


	//   ....[192]....
        /*0358*/ 	.word	0x0500000f


	//   ....[193]....
        /*035c*/ 	.word	0x0500000f


	//   ....[194]....
        /*0360*/ 	.word	0x0500000f


	//   ....[195]....
        /*0364*/ 	.word	0x0500000f


	//   ....[196]....
        /*0368*/ 	.word	0x0500000f


	//   ....[197]....
        /*036c*/ 	.word	0x0500000f


	//   ....[198]....
        /*0370*/ 	.word	0x0500000f


	//   ....[199]....
        /*0374*/ 	.word	0x0500000f


	//   ....[200]....
        /*0378*/ 	.word	0x0500000f


	//   ....[201]....
        /*037c*/ 	.word	0x0500000f


	//   ....[202]....
        /*0380*/ 	.word	0x0500000f


	//   ....[203]....
        /*0384*/ 	.word	0x0500000f


	//   ....[204]....
        /*0388*/ 	.word	0x0500000f


	//   ....[205]....
        /*038c*/ 	.word	0x0500000f


	//   ....[206]....
        /*0390*/ 	.word	0x0500000f


	//   ....[207]....
        /*0394*/ 	.word	0x0500000f


	//   ....[208]....
        /*0398*/ 	.word	0x0500000f


	//   ....[209]....
        /*039c*/ 	.word	0x0500000f


	//   ....[210]....
        /*03a0*/ 	.word	0x0500000f


	//   ....[211]....
        /*03a4*/ 	.word	0x0500000f


	//   ....[212]....
        /*03a8*/ 	.word	0x0500000f


	//   ....[213]....
        /*03ac*/ 	.word	0x0500000f


	//   ....[214]....
        /*03b0*/ 	.word	0x0500000f


	//----- nvinfo : EIATTR_COOP_GROUP_INSTR_OFFSETS
	.align		4
.L_1547:
        /*03b4*/ 	.byte	0x04, 0x28
        /*03b6*/ 	.short	(.L_1549 - .L_1548)


	//   ....[0]....
.L_1548:
        /*03b8*/ 	.word	0x00000080


	//   ....[1]....
        /*03bc*/ 	.word	0x00000090


	//   ....[2]....
        /*03c0*/ 	.word	0x000002d0


	//   ....[3]....
        /*03c4*/ 	.word	0x00000430


	//   ....[4]....
        /*03c8*/ 	.word	0x00000550


	//   ....[5]....
        /*03cc*/ 	.word	0x000006b0


	//   ....[6]....
        /*03d0*/ 	.word	0x00001080


	//   ....[7]....
        /*03d4*/ 	.word	0x00001880


	//   ....[8]....
        /*03d8*/ 	.word	0x000018c0


	//   ....[9]....
        /*03dc*/ 	.word	0x00001f80


	//   ....[10]....
        /*03e0*/ 	.word	0x00002060


	//   ....[11]....
        /*03e4*/ 	.word	0x000029c0


	//   ....[12]....
        /*03e8*/ 	.word	0x00002a10


	//   ....[13]....
        /*03ec*/ 	.word	0x00003dc0


	//   ....[14]....
        /*03f0*/ 	.word	0x00004420


	//   ....[15]....
        /*03f4*/ 	.word	0x00004460


	//   ....[16]....
        /*03f8*/ 	.word	0x00004500


	//   ....[17]....
        /*03fc*/ 	.word	0x00004af0


	//   ....[18]....
        /*0400*/ 	.word	0x00004cb0


	//   ....[19]....
        /*0404*/ 	.word	0x00006810


	//   ....[20]....
        /*0408*/ 	.word	0x00006820


	//   ....[21]....
        /*040c*/ 	.word	0x00006850


	//   ....[22]....
        /*0410*/ 	.word	0x00006860


	//   ....[23]....
        /*0414*/ 	.word	0x00007af0


	//   ....[24]....
        /*0418*/ 	.word	0x00007b10


	//   ....[25]....
        /*041c*/ 	.word	0x00007be0


	//   ....[26]....
        /*0420*/ 	.word	0x00007bf0


	//   ....[27]....
        /*0424*/ 	.word	0x00008950


	//   ....[28]....
        /*0428*/ 	.word	0x00008990


	//   ....[29]....
        /*042c*/ 	.word	0x000089d0


	//   ....[30]....
        /*0430*/ 	.word	0x00008a10


	//   ....[31]....
        /*0434*/ 	.word	0x00008a50


	//   ....[32]....
        /*0438*/ 	.word	0x00008a70


	//   ....[33]....
        /*043c*/ 	.word	0x00008dc0


	//   ....[34]....
        /*0440*/ 	.word	0x00008dd0


	//   ....[35]....
        /*0444*/ 	.word	0x000094f0


	//   ....[36]....
        /*0448*/ 	.word	0x0000a690


	//   ....[37]....
        /*044c*/ 	.word	0x0000a6b0


	//   ....[38]....
        /*0450*/ 	.word	0x0000a6c0


	//   ....[39]....
        /*0454*/ 	.word	0x0000a6d0


	//   ....[40]....
        /*0458*/ 	.word	0x0000a6e0


	//   ....[41]....
        /*045c*/ 	.word	0x0000a730


	//   ....[42]....
        /*0460*/ 	.word	0x0000a770


	//   ....[43]....
        /*0464*/ 	.word	0x0000a7a0


	//   ....[44]....
        /*0468*/ 	.word	0x0000a7e0


	//   ....[45]....
        /*046c*/ 	.word	0x0000a810


	//   ....[46]....
        /*0470*/ 	.word	0x0000a860


	//   ....[47]....
        /*0474*/ 	.word	0x0000a890


	//   ....[48]....
        /*0478*/ 	.word	0x0000a8c0


	//   ....[49]....
        /*047c*/ 	.word	0x0000a8f0


	//   ....[50]....
        /*0480*/ 	.word	0x0000a920


	//   ....[51]....
        /*0484*/ 	.word	0x0000a940


	//   ....[52]....
        /*0488*/ 	.word	0x0000b100


	//   ....[53]....
        /*048c*/ 	.word	0x0000b130


	//   ....[54]....
        /*0490*/ 	.word	0x0000b160


	//   ....[55]....
        /*0494*/ 	.word	0x0000b190


	//   ....[56]....
        /*0498*/ 	.word	0x0000b1c0


	//   ....[57]....
        /*049c*/ 	.word	0x0000b210


	//   ....[58]....
        /*04a0*/ 	.word	0x0000b270


	//   ....[59]....
        /*04a4*/ 	.word	0x0000b2a0


	//   ....[60]....
        /*04a8*/ 	.word	0x0000b2d0


	//   ....[61]....
        /*04ac*/ 	.word	0x0000b340


	//   ....[62]....
        /*04b0*/ 	.word	0x0000b380


	//   ....[63]....
        /*04b4*/ 	.word	0x0000b3a0


	//   ....[64]....
        /*04b8*/ 	.word	0x0000b3d0


	//   ....[65]....
        /*04bc*/ 	.word	0x0000b440


	//   ....[66]....
        /*04c0*/ 	.word	0x0000b450


	//   ....[67]....
        /*04c4*/ 	.word	0x0000b480


	//   ....[68]....
        /*04c8*/ 	.word	0x0000b4d0


	//   ....[69]....
        /*04cc*/ 	.word	0x0000b540


	//   ....[70]....
        /*04d0*/ 	.word	0x0000b580


	//   ....[71]....
        /*04d4*/ 	.word	0x0000b5a0


	//   ....[72]....
        /*04d8*/ 	.word	0x0000b5d0


	//   ....[73]....
        /*04dc*/ 	.word	0x0000b5e0


	//   ....[74]....
        /*04e0*/ 	.word	0x0000b620


	//   ....[75]....
        /*04e4*/ 	.word	0x0000b6a0


	//   ....[76]....
        /*04e8*/ 	.word	0x0000bdc0


	//   ....[77]....
        /*04ec*/ 	.word	0x0000bdf0


	//   ....[78]....
        /*04f0*/ 	.word	0x0000be00


	//   ....[79]....
        /*04f4*/ 	.word	0x0000be40


	//   ....[80]....
        /*04f8*/ 	.word	0x0000be50


	//   ....[81]....
        /*04fc*/ 	.word	0x0000be90


	//   ....[82]....
        /*0500*/ 	.word	0x0000bea0


	//   ....[83]....
        /*0504*/ 	.word	0x0000bee0


	//   ....[84]....
        /*0508*/ 	.word	0x0000bef0


	//   ....[85]....
        /*050c*/ 	.word	0x0000bf30


	//   ....[86]....
        /*0510*/ 	.word	0x0000bf40


	//   ....[87]....
        /*0514*/ 	.word	0x0000bf80


	//   ....[88]....
        /*0518*/ 	.word	0x0000bf90


	//   ....[89]....
        /*051c*/ 	.word	0x0000bfd0


	//   ....[90]....
        /*0520*/ 	.word	0x0000bfe0


	//   ....[91]....
        /*0524*/ 	.word	0x0000bff0


	//   ....[92]....
        /*0528*/ 	.word	0x0000c250


	//   ....[93]....
        /*052c*/ 	.word	0x0000c280


	//   ....[94]....
        /*0530*/ 	.word	0x0000c290


	//   ....[95]....
        /*0534*/ 	.word	0x0000c2a0


	//   ....[96]....
        /*0538*/ 	.word	0x0000c2b0


	//   ....[97]....
        /*053c*/ 	.word	0x0000c2c0


	//   ....[98]....
        /*0540*/ 	.word	0x0000c2e0


	//   ....[99]....
        /*0544*/ 	.word	0x0000c330


	//   ....[100]....
        /*0548*/ 	.word	0x0000c350


	//   ....[101]....
        /*054c*/ 	.word	0x0000c390


	//   ....[102]....
        /*0550*/ 	.word	0x0000c3b0


	//   ....[103]....
        /*0554*/ 	.word	0x0000c3f0


	//   ....[104]....
        /*0558*/ 	.word	0x0000c410


	//   ....[105]....
        /*055c*/ 	.word	0x0000c450


	//   ....[106]....
        /*0560*/ 	.word	0x0000c470


	//   ....[107]....
        /*0564*/ 	.word	0x0000c4a0


	//   ....[108]....
        /*0568*/ 	.word	0x0000c990


	//   ....[109]....
        /*056c*/ 	.word	0x0000c9c0


	//   ....[110]....
        /*0570*/ 	.word	0x0000c9f0


	//   ....[111]....
        /*0574*/ 	.word	0x0000ca20


	//   ....[112]....
        /*0578*/ 	.word	0x0000ca30


	//   ....[113]....
        /*057c*/ 	.word	0x0000ca40


	//   ....[114]....
        /*0580*/ 	.word	0x0000ca60


	//   ....[115]....
        /*0584*/ 	.word	0x0000ca80


	//   ....[116]....
        /*0588*/ 	.word	0x0000caa0


	//   ....[117]....
        /*058c*/ 	.word	0x0000cad0


	//   ....[118]....
        /*0590*/ 	.word	0x0000caf0


	//   ....[119]....
        /*0594*/ 	.word	0x0000cb10


	//   ....[120]....
        /*0598*/ 	.word	0x0000cb30


	//   ....[121]....
        /*059c*/ 	.word	0x0000cb60


	//   ....[122]....
        /*05a0*/ 	.word	0x0000cba0


	//   ....[123]....
        /*05a4*/ 	.word	0x0000cbf0


	//   ....[124]....
        /*05a8*/ 	.word	0x0000cf00


	//   ....[125]....
        /*05ac*/ 	.word	0x0000d460


	//   ....[126]....
        /*05b0*/ 	.word	0x0000d550


	//   ....[127]....
        /*05b4*/ 	.word	0x0000d5f0


	//   ....[128]....
        /*05b8*/ 	.word	0x0000d680


	//   ....[129]....
        /*05bc*/ 	.word	0x0000d740


	//   ....[130]....
        /*05c0*/ 	.word	0x0000d7a0


	//   ....[131]....
        /*05c4*/ 	.word	0x0000d840


	//   ....[132]....
        /*05c8*/ 	.word	0x0000d8a0


	//   ....[133]....
        /*05cc*/ 	.word	0x0000d980


	//   ....[134]....
        /*05d0*/ 	.word	0x0000d9f0


	//   ....[135]....
        /*05d4*/ 	.word	0x0000da90


	//   ....[136]....
        /*05d8*/ 	.word	0x0000daf0


	//   ....[137]....
        /*05dc*/ 	.word	0x0000dbc0


	//   ....[138]....
        /*05e0*/ 	.word	0x0000dc20


	//   ....[139]....
        /*05e4*/ 	.word	0x0000dcd0


	//   ....[140]....
        /*05e8*/ 	.word	0x0000dd30


	//   ....[141]....
        /*05ec*/ 	.word	0x0000ddf0


	//   ....[142]....
        /*05f0*/ 	.word	0x0000de80


	//   ....[143]....
        /*05f4*/ 	.word	0x0000dee0


	//   ....[144]....
        /*05f8*/ 	.word	0x0000dfb0


	//   ....[145]....
        /*05fc*/ 	.word	0x0000e070


	//   ....[146]....
        /*0600*/ 	.word	0x0000e0d0


	//   ....[147]....
        /*0604*/ 	.word	0x0000e190


	//   ....[148]....
        /*0608*/ 	.word	0x0000e200


	//   ....[149]....
        /*060c*/ 	.word	0x0000e2e0


	//   ....[150]....
        /*0610*/ 	.word	0x0000e340


	//   ....[151]....
        /*0614*/ 	.word	0x0000e400


	//   ....[152]....
        /*0618*/ 	.word	0x0000e470


	//   ....[153]....
        /*061c*/ 	.word	0x0000e550


	//   ....[154]....
        /*0620*/ 	.word	0x0000e5b0


	//   ....[155]....
        /*0624*/ 	.word	0x0000e670


	//   ....[156]....
        /*0628*/ 	.word	0x0000e6e0


	//   ....[157]....
        /*062c*/ 	.word	0x0000e7b0


	//   ....[158]....
        /*0630*/ 	.word	0x0000e820


	//   ....[159]....
        /*0634*/ 	.word	0x0000e8e0


	//   ....[160]....
        /*0638*/ 	.word	0x0000e940


	//   ....[161]....
        /*063c*/ 	.word	0x0000ea10


	//   ....[162]....
        /*0640*/ 	.word	0x0000ea70


	//   ....[163]....
        /*0644*/ 	.word	0x0000eb30


	//   ....[164]....
        /*0648*/ 	.word	0x0000ebb0


	//   ....[165]....
        /*064c*/ 	.word	0x0000ec60


	//   ....[166]....
        /*0650*/ 	.word	0x0000eda0


	//   ....[167]....
        /*0654*/ 	.word	0x0000ee40


	//   ....[168]....
        /*0658*/ 	.word	0x0000eee0


	//   ....[169]....
        /*065c*/ 	.word	0x0000ef70


	//   ....[170]....
        /*0660*/ 	.word	0x0000f010


	//   ....[171]....
        /*0664*/ 	.word	0x0000f0a0


	//   ....[172]....
        /*0668*/ 	.word	0x0000f140


	//   ....[173]....
        /*066c*/ 	.word	0x0000f1d0


	//   ....[174]....
        /*0670*/ 	.word	0x0000f270


	//   ....[175]....
        /*0674*/ 	.word	0x0000f300


	//   ....[176]....
        /*0678*/ 	.word	0x0000f3a0


	//   ....[177]....
        /*067c*/ 	.word	0x0000f430


	//   ....[178]....
        /*0680*/ 	.word	0x0000f4d0


	//   ....[179]....
        /*0684*/ 	.word	0x0000f560


	//   ....[180]....
        /*0688*/ 	.word	0x0000f600


	//   ....[181]....
        /*068c*/ 	.word	0x0000f690


	//   ....[182]....
        /*0690*/ 	.word	0x0000f770


	//   ....[183]....
        /*0694*/ 	.word	0x0000f820


	//   ....[184]....
        /*0698*/ 	.word	0x0000f880


	//   ....[185]....
        /*069c*/ 	.word	0x0000f930


	//   ....[186]....
        /*06a0*/ 	.word	0x0000f9c0


	//   ....[187]....
        /*06a4*/ 	.word	0x0000fa60


	//   ....[188]....
        /*06a8*/ 	.word	0x0000fae0


	//   ....[189]....
        /*06ac*/ 	.word	0x0000fb80


	//   ....[190]....
        /*06b0*/ 	.word	0x0000fc10


	//   ....[191]....
        /*06b4*/ 	.word	0x0000fcb0


	//   ....[192]....
        /*06b8*/ 	.word	0x0000fd30


	//   ....[193]....
        /*06bc*/ 	.word	0x0000fdd0


	//   ....[194]....
        /*06c0*/ 	.word	0x0000fe60


	//   ....[195]....
        /*06c4*/ 	.word	0x0000ff00


	//   ....[196]....
        /*06c8*/ 	.word	0x0000ff80


	//   ....[197]....
        /*06cc*/ 	.word	0x00010010


	//   ....[198]....
        /*06d0*/ 	.word	0x000100f0


	//   ....[199]....
        /*06d4*/ 	.word	0x00010190


	//   ....[200]....
        /*06d8*/ 	.word	0x00010230


	//   ....[201]....
        /*06dc*/ 	.word	0x000102e0


	//   ....[202]....
        /*06e0*/ 	.word	0x00010340


	//   ....[203]....
        /*06e4*/ 	.word	0x00010400


	//   ....[204]....
        /*06e8*/ 	.word	0x00010460


	//   ....[205]....
        /*06ec*/ 	.word	0x00010520


	//   ....[206]....
        /*06f0*/ 	.word	0x00010580


	//   ....[207]....
        /*06f4*/ 	.word	0x00010640


	//   ....[208]....
        /*06f8*/ 	.word	0x000106a0


	//   ....[209]....
        /*06fc*/ 	.word	0x00010760


	//   ....[210]....
        /*0700*/ 	.word	0x000107c0


	//   ....[211]....
        /*0704*/ 	.word	0x00010880


	//   ....[212]....
        /*0708*/ 	.word	0x000108e0


	//   ....[213]....
        /*070c*/ 	.word	0x00010990


	//   ....[214]....
        /*0710*/ 	.word	0x00010aa0


	//----- nvinfo : EIATTR_REG_RECONFIG
	.align		4
.L_1549:
        /*0714*/ 	.byte	0x01, 0x54
	.zero		2


	//----- nvinfo : EIATTR_SYSCALL_OFFSETS
	.align		4
        /*0718*/ 	.byte	0x04, 0x46
        /*071a*/ 	.short	(.L_1551 - .L_1550)


	//   ....[0]....
.L_1550:
        /*071c*/ 	.word	0x00001240


	//   ....[1]....
        /*0720*/ 	.word	0x00009d40


	//   ....[2]....
        /*0724*/ 	.word	0x00009e80


	//   ....[3]....
        /*0728*/ 	.word	0x00009f70


	//   ....[4]....
        /*072c*/ 	.word	0x0000aca0


	//----- nvinfo : EIATTR_MBARRIER_INSTR_OFFSETS
	.align		4
.L_1551:
        /*0730*/ 	.byte	0x04, 0x39
        /*0732*/ 	.short	(.L_1553 - .L_1552)


	//   ....[0]....
.L_1552:
        /*0734*/ 	.word	0x00000180
        /*0738*/ 	.word	0x000000ff
        /*073c*/ 	.word	0x00016800
        /*0740*/ 	.short	0x0100
        /*0742*/ 	.byte	0x08
	.zero		1


	//   ....[1]....
        /*0744*/ 	.word	0x00000190
        /*0748*/ 	.word	0x000000ff
        /*074c*/ 	.word	0x00016820
        /*0750*/ 	.short	0x0100
        /*0752*/ 	.byte	0x08
	.zero		1


	//   ....[2]....
        /*0754*/ 	.word	0x00000280
        /*0758*/ 	.word	0x000000ff
        /*075c*/ 	.word	0x00016830
        /*0760*/ 	.short	0x0100
        /*0762*/ 	.byte	0x08
	.zero		1


	//   ....[3]....
        /*0764*/ 	.word	0x00000290
        /*0768*/ 	.word	0x000000ff
        /*076c*/ 	.word	0x00016840
        /*0770*/ 	.short	0x0100
        /*0772*/ 	.byte	0x08
	.zero		1


	//   ....[4]....
        /*0774*/ 	.word	0x000002a0
        /*0778*/ 	.word	0x000000ff
        /*077c*/ 	.word	0x00016838
        /*0780*/ 	.short	0x0100
        /*0782*/ 	.byte	0x08
	.zero		1


	//   ....[5]....
        /*0784*/ 	.word	0x000002b0
        /*0788*/ 	.word	0x000000ff
        /*078c*/ 	.word	0x00016848
        /*0790*/ 	.short	0x0100
        /*0792*/ 	.byte	0x08
	.zero		1


	//   ....[6]....
        /*0794*/ 	.word	0x000003e0
        /*0798*/ 	.word	0x000000ff
        /*079c*/ 	.word	0x00016850
        /*07a0*/ 	.short	0x0100
        /*07a2*/ 	.byte	0x08
	.zero		1


	//   ....[7]....
        /*07a4*/ 	.word	0x000003f0
        /*07a8*/ 	.word	0x000000ff
        /*07ac*/ 	.word	0x00016860
        /*07b0*/ 	.short	0x0100
        /*07b2*/ 	.byte	0x08
	.zero		1


	//   ....[8]....
        /*07b4*/ 	.word	0x00000400
        /*07b8*/ 	.word	0x000000ff
        /*07bc*/ 	.word	0x00016858
        /*07c0*/ 	.short	0x0100
        /*07c2*/ 	.byte	0x08
	.zero		1


	//   ....[9]....
        /*07c4*/ 	.word	0x00000410
        /*07c8*/ 	.word	0x000000ff
        /*07cc*/ 	.word	0x00016868
        /*07d0*/ 	.short	0x0100
        /*07d2*/ 	.byte	0x08
	.zero		1


	//   ....[10]....
        /*07d4*/ 	.word	0x00000500
        /*07d8*/ 	.word	0x000000ff
        /*07dc*/ 	.word	0x00016870
        /*07e0*/ 	.short	0x0100
        /*07e2*/ 	.byte	0x06
	.zero		1


	//   ....[11]....
        /*07e4*/ 	.word	0x00000510
        /*07e8*/ 	.word	0x000000ff
        /*07ec*/ 	.word	0x00016880
        /*07f0*/ 	.short	0x0100
        /*07f2*/ 	.byte	0x06
	.zero		1


	//   ....[12]....
        /*07f4*/ 	.word	0x00000520
        /*07f8*/ 	.word	0x000000ff
        /*07fc*/ 	.word	0x00016878
        /*0800*/ 	.short	0x0100
        /*0802*/ 	.byte	0x06
	.zero		1


	//   ....[13]....
        /*0804*/ 	.word	0x00000530
        /*0808*/ 	.word	0x000000ff
        /*080c*/ 	.word	0x00016888
        /*0810*/ 	.short	0x0100
        /*0812*/ 	.byte	0x06
	.zero		1


	//   ....[14]....
        /*0814*/ 	.word	0x00000660
        /*0818*/ 	.word	0x000000ff
        /*081c*/ 	.word	0x00016890
        /*0820*/ 	.short	0x0100
        /*0822*/ 	.byte	0x08
	.zero		1


	//   ....[15]....
        /*0824*/ 	.word	0x00000670
        /*0828*/ 	.word	0x000000ff
        /*082c*/ 	.word	0x000168a0
        /*0830*/ 	.short	0x0100
        /*0832*/ 	.byte	0x08
	.zero		1


	//   ....[16]....
        /*0834*/ 	.word	0x00000680
        /*0838*/ 	.word	0x000000ff
        /*083c*/ 	.word	0x00016898
        /*0840*/ 	.short	0x0100
        /*0842*/ 	.byte	0x08
	.zero		1


	//   ....[17]....
        /*0844*/ 	.word	0x00000690
        /*0848*/ 	.word	0x000000ff
        /*084c*/ 	.word	0x000168a8
        /*0850*/ 	.short	0x0100
        /*0852*/ 	.byte	0x08
	.zero		1


	//   ....[18]....
        /*0854*/ 	.word	0x000007d0
        /*0858*/ 	.word	0x000000ff
        /*085c*/ 	.word	0x000168b0
        /*0860*/ 	.short	0x0100
        /*0862*/ 	.byte	0x08
	.zero		1


	//   ....[19]....
        /*0864*/ 	.word	0x000007e0
        /*0868*/ 	.word	0x000000ff
        /*086c*/ 	.word	0x000168c0
        /*0870*/ 	.short	0x0100
        /*0872*/ 	.byte	0x08
	.zero		1


	//   ....[20]....
        /*0874*/ 	.word	0x000007f0
        /*0878*/ 	.word	0x000000ff
        /*087c*/ 	.word	0x000168b8
        /*0880*/ 	.short	0x0100
        /*0882*/ 	.byte	0x08
	.zero		1


	//   ....[21]....
        /*0884*/ 	.word	0x00000800
        /*0888*/ 	.word	0x000000ff
        /*088c*/ 	.word	0x000168c8
        /*0890*/ 	.short	0x0100
        /*0892*/ 	.byte	0x08
	.zero		1


	//   ....[22]....
        /*0894*/ 	.word	0x00001260
        /*0898*/ 	.word	0x000000ff
        /*089c*/ 	.word	0x00016800
        /*08a0*/ 	.short	0x010a
        /*08a2*/ 	.byte	0x2a
	.zero		1


	//   ....[23]....
        /*08a4*/ 	.word	0x000012d0
        /*08a8*/ 	.word	0x000000ff
        /*08ac*/ 	.word	0x00016830
        /*08b0*/ 	.short	0x010a
        /*08b2*/ 	.byte	0x2a
	.zero		1


	//   ....[24]....
        /*08b4*/ 	.word	0x00001330
        /*08b8*/ 	.word	0x000000ff
        /*08bc*/ 	.word	0x00016830
        /*08c0*/ 	.short	0x010a
        /*08c2*/ 	.byte	0x2a
	.zero		1


	//   ....[25]....
        /*08c4*/ 	.word	0x000017e0
        /*08c8*/ 	.word	0x000000ff
        /*08cc*/ 	.word	0x00000000
        /*08d0*/ 	.short	0x0101
        /*08d2*/ 	.byte	0x06
	.zero		1


	//   ....[26]....
        /*08d4*/ 	.word	0x00003720
        /*08d8*/ 	.word	0x000000ff
        /*08dc*/ 	.word	0x00016830
        /*08e0*/ 	.short	0x010a
        /*08e2*/ 	.byte	0x04
	.zero		1


	//   ....[27]....
        /*08e4*/ 	.word	0x00003760
        /*08e8*/ 	.word	0x000000ff
        /*08ec*/ 	.word	0x00016830
        /*08f0*/ 	.short	0x010a
        /*08f2*/ 	.byte	0x04
	.zero		1


	//   ....[28]....
        /*08f4*/ 	.word	0x00003990
        /*08f8*/ 	.word	0x000000ff
        /*08fc*/ 	.word	0x00016850
        /*0900*/ 	.short	0x010a
        /*0902*/ 	.byte	0x0a
	.zero		1


	//   ....[29]....
        /*0904*/ 	.word	0x000039d0
        /*0908*/ 	.word	0x000000ff
        /*090c*/ 	.word	0x00016850
        /*0910*/ 	.short	0x010a
        /*0912*/ 	.byte	0x0a
	.zero		1


	//   ....[30]....
        /*0914*/ 	.word	0x00003e30
        /*0918*/ 	.word	0x000000ff
        /*091c*/ 	.word	0x00000000
        /*0920*/ 	.short	0x0101
        /*0922*/ 	.byte	0x07
	.zero		1


	//   ....[31]....
        /*0924*/ 	.word	0x00005920
        /*0928*/ 	.word	0x000000ff
        /*092c*/ 	.word	0x00000000
        /*0930*/ 	.short	0x0101
        /*0932*/ 	.byte	0x06
	.zero		1


	//   ....[32]....
        /*0934*/ 	.word	0x00005e50
        /*0938*/ 	.word	0x000000ff
        /*093c*/ 	.word	0x00016830
        /*0940*/ 	.short	0x010a
        /*0942*/ 	.byte	0x0a
	.zero		1


	//   ....[33]....
        /*0944*/ 	.word	0x00005e90
        /*0948*/ 	.word	0x000000ff
        /*094c*/ 	.word	0x00016830
        /*0950*/ 	.short	0x010a
        /*0952*/ 	.byte	0x0a
	.zero		1


	//   ....[34]....
        /*0954*/ 	.word	0x00006080
        /*0958*/ 	.word	0x000000ff
        /*095c*/ 	.word	0x00016850
        /*0960*/ 	.short	0x010a
        /*0962*/ 	.byte	0x0a
	.zero		1


	//   ....[35]....
        /*0964*/ 	.word	0x000060c0
        /*0968*/ 	.word	0x000000ff
        /*096c*/ 	.word	0x00016850
        /*0970*/ 	.short	0x010a
        /*0972*/ 	.byte	0x0a
	.zero		1


	//   ....[36]....
        /*0974*/ 	.word	0x00006490
        /*0978*/ 	.word	0x000000ff
        /*097c*/ 	.word	0x00000000
        /*0980*/ 	.short	0x0101
        /*0982*/ 	.byte	0x07
	.zero		1


	//   ....[37]....
        /*0984*/ 	.word	0x00007640
        /*0988*/ 	.word	0x000000ff
        /*098c*/ 	.word	0x00000000
        /*0990*/ 	.short	0x0101
        /*0992*/ 	.byte	0x06
	.zero		1


	//   ....[38]....
        /*0994*/ 	.word	0x00007a60
        /*0998*/ 	.word	0x000000ff
        /*099c*/ 	.word	0x00016850
        /*09a0*/ 	.short	0x010a
        /*09a2*/ 	.byte	0x07
	.zero		1


	//   ....[39]....
        /*09a4*/ 	.word	0x00007aa0
        /*09a8*/ 	.word	0x000000ff
        /*09ac*/ 	.word	0x00016850
        /*09b0*/ 	.short	0x010a
        /*09b2*/ 	.byte	0x07
	.zero		1


	//   ....[40]....
        /*09b4*/ 	.word	0x00008050
        /*09b8*/ 	.word	0x000000ff
        /*09bc*/ 	.word	0x00000000
        /*09c0*/ 	.short	0x0101
        /*09c2*/ 	.byte	0x04
	.zero		1


	//   ....[41]....
        /*09c4*/ 	.word	0x00008a80
        /*09c8*/ 	.word	0x000000ff
        /*09cc*/ 	.word	0x00000000
        /*09d0*/ 	.short	0x0101
        /*09d2*/ 	.byte	0x04
	.zero		1


	//   ....[42]....
        /*09d4*/ 	.word	0x0000a310
        /*09d8*/ 	.word	0x000000ff
        /*09dc*/ 	.word	0x00016840
        /*09e0*/ 	.short	0x010a
        /*09e2*/ 	.byte	0x2f
	.zero		1


	//   ....[43]....
        /*09e4*/ 	.word	0x0000aa40
        /*09e8*/ 	.word	0x000000ff
        /*09ec*/ 	.word	0x00016830
        /*09f0*/ 	.short	0x0107
        /*09f2*/ 	.byte	0x2f
	.zero		1


	//   ....[44]....
        /*09f4*/ 	.word	0x0000aad0
        /*09f8*/ 	.word	0x000000ff
        /*09fc*/ 	.word	0x00016830
        /*0a00*/ 	.short	0x0101
        /*0a02*/ 	.byte	0x2f
	.zero		1


	//   ....[45]....
        /*0a04*/ 	.word	0x0000b790
        /*0a08*/ 	.word	0x000000ff
        /*0a0c*/ 	.word	0x00016800
        /*0a10*/ 	.short	0x0107
        /*0a12*/ 	.byte	0x2f
	.zero		1


	//   ....[46]....
        /*0a14*/ 	.word	0x0000b7d0
        /*0a18*/ 	.word	0x000000ff
        /*0a1c*/ 	.word	0x00016800
        /*0a20*/ 	.short	0x0101
        /*0a22*/ 	.byte	0x2f
	.zero		1


	//   ....[47]....
        /*0a24*/ 	.word	0x0000b7e0
        /*0a28*/ 	.word	0x000000ff
        /*0a2c*/ 	.word	0x00016820
        /*0a30*/ 	.short	0x010a
        /*0a32*/ 	.byte	0x2f
	.zero		1


	//   ....[48]....
        /*0a34*/ 	.word	0x0000bbc0
        /*0a38*/ 	.word	0x00000007
        /*0a3c*/ 	.word	0x00016840
        /*0a40*/ 	.short	0x010a
        /*0a42*/ 	.byte	0x3f
	.zero		1


	//   ....[49]....
        /*0a44*/ 	.word	0x0000c0b0
        /*0a48*/ 	.word	0x00000007
        /*0a4c*/ 	.word	0x00016830
        /*0a50*/ 	.short	0x0107
        /*0a52*/ 	.byte	0x3f
	.zero		1


	//   ....[50]....
        /*0a54*/ 	.word	0x0000c180
        /*0a58*/ 	.word	0x00000007
        /*0a5c*/ 	.word	0x00016830
        /*0a60*/ 	.short	0x0101
        /*0a62*/ 	.byte	0x3f
	.zero		1


	//   ....[51]....
        /*0a64*/ 	.word	0x0000c1e0
        /*0a68*/ 	.word	0x00000007
        /*0a6c*/ 	.word	0x00016860
        /*0a70*/ 	.short	0x010a
        /*0a72*/ 	.byte	0x3f
	.zero		1


	//   ....[52]....
        /*0a74*/ 	.word	0x0000c5d0
        /*0a78*/ 	.word	0x00000007
        /*0a7c*/ 	.word	0x00016850
        /*0a80*/ 	.short	0x0107
        /*0a82*/ 	.byte	0x3f
	.zero		1


	//   ....[53]....
        /*0a84*/ 	.word	0x0000c760
        /*0a88*/ 	.word	0x00000007
        /*0a8c*/ 	.word	0x00016850
        /*0a90*/ 	.short	0x0101
        /*0a92*/ 	.byte	0x3f
	.zero		1


	//   ....[54]....
        /*0a94*/ 	.word	0x0000c900
        /*0a98*/ 	.word	0x00000000
        /*0a9c*/ 	.word	0x00016860
        /*0aa0*/ 	.short	0x010a
        /*0aa2*/ 	.byte	0x3f
	.zero		1


	//   ....[55]....
        /*0aa4*/ 	.word	0x0000cd20
        /*0aa8*/ 	.word	0x00000000
        /*0aac*/ 	.word	0x00016850
        /*0ab0*/ 	.short	0x0107
        /*0ab2*/ 	.byte	0x3f
	.zero		1


	//   ....[56]....
        /*0ab4*/ 	.word	0x0000ce00
        /*0ab8*/ 	.word	0x00000000
        /*0abc*/ 	.word	0x00016850
        /*0ac0*/ 	.short	0x0101
        /*0ac2*/ 	.byte	0x3f
	.zero		1


	//   ....[57]....
        /*0ac4*/ 	.word	0x0000ce90
        /*0ac8*/ 	.word	0x00000007
        /*0acc*/ 	.word	0x00016820
        /*0ad0*/ 	.short	0x010a
        /*0ad2*/ 	.byte	0x3f
	.zero		1


	//   ....[58]....
        /*0ad4*/ 	.word	0x0000cff0
        /*0ad8*/ 	.word	0x00000005
        /*0adc*/ 	.word	0x00016840
        /*0ae0*/ 	.short	0x010a
        /*0ae2*/ 	.byte	0x3f
	.zero		1


	//   ....[59]....
        /*0ae4*/ 	.word	0x0000d090
        /*0ae8*/ 	.word	0x00000003
        /*0aec*/ 	.word	0x00016840
        /*0af0*/ 	.short	0x010a
        /*0af2*/ 	.byte	0x3f
	.zero		1


	//   ....[60]....
        /*0af4*/ 	.word	0x0000d0d0
        /*0af8*/ 	.word	0x00000005
        /*0afc*/ 	.word	0x00016860
        /*0b00*/ 	.short	0x010a
        /*0b02*/ 	.byte	0x3f
	.zero		1


	//   ....[61]....
        /*0b04*/ 	.word	0x0000d110
        /*0b08*/ 	.word	0x00000003
        /*0b0c*/ 	.word	0x00016860
        /*0b10*/ 	.short	0x010a
        /*0b12*/ 	.byte	0x3f
	.zero		1


	//   ....[62]....
        /*0b14*/ 	.word	0x0000d180
        /*0b18*/ 	.word	0x00000003
        /*0b1c*/ 	.word	0x00016800
        /*0b20*/ 	.short	0x010a
        /*0b22*/ 	.byte	0x3f
	.zero		1


	//   ....[63]....
        /*0b24*/ 	.word	0x0000d1e0
        /*0b28*/ 	.word	0x00000003
        /*0b2c*/ 	.word	0x00016830
        /*0b30*/ 	.short	0x010a
        /*0b32*/ 	.byte	0x3f
	.zero		1


	//   ....[64]....
        /*0b34*/ 	.word	0x0000d240
        /*0b38*/ 	.word	0x0000000b
        /*0b3c*/ 	.word	0x00016830
        /*0b40*/ 	.short	0x010a
        /*0b42*/ 	.byte	0x3f
	.zero		1


	//   ....[65]....
        /*0b44*/ 	.word	0x0000d2a0
        /*0b48*/ 	.word	0x0000000b
        /*0b4c*/ 	.word	0x00016850
        /*0b50*/ 	.short	0x010a
        /*0b52*/ 	.byte	0x3f
	.zero		1


	//   ....[66]....
        /*0b54*/ 	.word	0x0000d300
        /*0b58*/ 	.word	0x0000000b
        /*0b5c*/ 	.word	0x00016830
        /*0b60*/ 	.short	0x010a
        /*0b62*/ 	.byte	0x3f
	.zero		1


	//   ....[67]....
        /*0b64*/ 	.word	0x0000d360
        /*0b68*/ 	.word	0x0000000b
        /*0b6c*/ 	.word	0x00016850
        /*0b70*/ 	.short	0x010a
        /*0b72*/ 	.byte	0x3f
	.zero		1


	//   ....[68]....
        /*0b74*/ 	.word	0x0000d3c0
        /*0b78*/ 	.word	0x00000006
        /*0b7c*/ 	.word	0x00016850
        /*0b80*/ 	.short	0x010a
        /*0b82*/ 	.byte	0x3f
	.zero		1


	//   ....[69]....
        /*0b84*/ 	.word	0x0000d4a0
        /*0b88*/ 	.word	0x00000003
        /*0b8c*/ 	.word	0x00016840
        /*0b90*/ 	.short	0x010a
        /*0b92*/ 	.byte	0x3f
	.zero		1


	//   ....[70]....
        /*0b94*/ 	.word	0x0000eca0
        /*0b98*/ 	.word	0x00000003
        /*0b9c*/ 	.word	0x00016820
        /*0ba0*/ 	.short	0x010a
        /*0ba2*/ 	.byte	0x3f
	.zero		1


	//   ....[71]....
        /*0ba4*/ 	.word	0x0000ecf0
        /*0ba8*/ 	.word	0x00000007
        /*0bac*/ 	.word	0x00016840
        /*0bb0*/ 	.short	0x010a
        /*0bb2*/ 	.byte	0x3f
	.zero		1


	//   ....[72]....
        /*0bb4*/ 	.word	0x0000f6c0
        /*0bb8*/ 	.word	0x00000007
        /*0bbc*/ 	.word	0x00016860
        /*0bc0*/ 	.short	0x010a
        /*0bc2*/ 	.byte	0x3f
	.zero		1


	//   ....[73]....
        /*0bc4*/ 	.word	0x00010040
        /*0bc8*/ 	.word	0x00000000
        /*0bcc*/ 	.word	0x00016860
        /*0bd0*/ 	.short	0x010a
        /*0bd2*/ 	.byte	0x3f
	.zero		1


	//   ....[74]....
        /*0bd4*/ 	.word	0x000109c0
        /*0bd8*/ 	.word	0x00000007
        /*0bdc*/ 	.word	0x00016820
        /*0be0*/ 	.short	0x010a
        /*0be2*/ 	.byte	0x3f
	.zero		1


	//   ....[75]....
        /*0be4*/ 	.word	0x00010b60
        /*0be8*/ 	.word	0x00000005
        /*0bec*/ 	.word	0x00016840
        /*0bf0*/ 	.short	0x010a
        /*0bf2*/ 	.byte	0x3f
	.zero		1


	//   ....[76]....
        /*0bf4*/ 	.word	0x00010bb0
        /*0bf8*/ 	.word	0x00000003
        /*0bfc*/ 	.word	0x00016840
        /*0c00*/ 	.short	0x010a
        /*0c02*/ 	.byte	0x3f
	.zero		1


	//   ....[77]....
        /*0c04*/ 	.word	0x00010c00
        /*0c08*/ 	.word	0x00000005
        /*0c0c*/ 	.word	0x00016860
        /*0c10*/ 	.short	0x010a
        /*0c12*/ 	.byte	0x3f
	.zero		1


	//----- nvinfo : EIATTR_NUM_MBARRIERS
	.align		4
.L_1553:
        /*0c14*/ 	.byte	0x03, 0x38
        /*0c16*/ 	.short	0x0016


	//----- nvinfo : EIATTR_EXIT_INSTR_OFFSETS
	.align		4
        /*0c18*/ 	.byte	0x04, 0x1c
        /*0c1a*/ 	.short	(.L_1555 - .L_1554)


	//   ....[0]....
.L_1554:
        /*0c1c*/ 	.word	0x0000d160


	//----- nvinfo : EIATTR_MAX_THREADS
	.align		4
.L_1555:
        /*0c20*/ 	.byte	0x04, 0x05
        /*0c22*/ 	.short	(.L_1557 - .L_1556)
.L_1556:
        /*0c24*/ 	.word	0x00000200
        /*0c28*/ 	.word	0x00000001
        /*0c2c*/ 	.word	0x00000001


	//----- nvinfo : EIATTR_CRS_STACK_SIZE
	.align		4
.L_1557:
        /*0c30*/ 	.byte	0x04, 0x1e
        /*0c32*/ 	.short	(.L_1559 - .L_1558)
.L_1558:
        /*0c34*/ 	.word	0x00000000


	//----- nvinfo : EIATTR_CBANK_PARAM_SIZE
	.align		4
.L_1559:
        /*0c38*/ 	.byte	0x03, 0x19
        /*0c3a*/ 	.short	0x0a70


	//----- nvinfo : EIATTR_PARAM_CBANK
	.align		4
        /*0c3c*/ 	.byte	0x04, 0x0a
        /*0c3e*/ 	.short	(.L_1561 - .L_1560)
	.align		4
.L_1560:
        /*0c40*/ 	.word	index@(.nv.constant0._ZN7cutlass13device_kernelIN5flash11enable_sm90INS1_16FlashAttnFwdSm90INS1_25CollectiveMainloopFwdSm90ILi2EN4cute5tupleIJNS5_1CILi1EEES8_S8_EEENS6_IJNS7_ILi192EEENS7_ILi128EEENS7_ILi64EEEEEELi64ENS_6half_tEfNS_4arch4Sm90ELb1ELb0ELb0ELb0ELb1ELb0ELb0ELb1ELb1ELb1ELb1ELb0EEENS1_21CollectiveEpilogueFwdINS6_IJSA_SC_SB_EEES9_SE_SG_Li384ELb0ELb1ELb1ELb0EEENS1_19SingleTileSchedulerILb0ELb1ELb1ELi192EEEEEEEEEvNT_6ParamsE)
        /*0c44*/ 	.short	0x0210
        /*0c46*/ 	.short	0x0a70


	//----- nvinfo : EIATTR_SW_WAR
	.align		4
.L_1561:
        /*0c48*/ 	.byte	0x04, 0x36
        /*0c4a*/ 	.short	(.L_1563 - .L_1562)
.L_1562:
        /*0c4c*/ 	.word	0x00000008
.L_1563:


//--------------------- .nv.info._ZN7cutlass13device_kernelIN5flash11enable_sm90INS1_16FlashAttnFwdSm90INS1_25CollectiveMainloopFwdSm90ILi2EN4cute5tupleIJNS5_1CILi1EEES8_S8_EEENS6_IJNS7_ILi192EEENS7_ILi128EEENS7_ILi64EEEEEELi64ENS_6half_tEfNS_4arch4Sm90ELb1ELb0ELb0ELb1ELb1ELb0ELb0ELb1ELb1ELb1ELb1ELb0EEENS1_21CollectiveEpilogueFwdINS6_IJSA_SC_SB_EEES9_SE_SG_Li384ELb1ELb1ELb1ELb0EEENS1_36VarlenDynamicPersistentTileSchedulerILi192ELi128ELi384ELi128ELb1ELb1ELb1ELb1ELb1ELb1EEEEEEEEEvNT_6ParamsE --------------------------
	.section	.nv.info._ZN7cutlass13device_kernelIN5flash11enable_sm90INS1_16FlashAttnFwdSm90INS1_25CollectiveMainloopFwdSm90ILi2EN4cute5tupleIJNS5_1CILi1EEES8_S8_EEENS6_IJNS7_ILi192EEENS7_ILi128EEENS7_ILi64EEEEEELi64ENS_6half_tEfNS_4arch4Sm90ELb1ELb0ELb0ELb1ELb1ELb0ELb0ELb1ELb1ELb1ELb1ELb0EEENS1_21CollectiveEpilogueFwdINS6_IJSA_SC_SB_EEES9_SE_SG_Li384ELb1ELb1ELb1ELb0EEENS1_36VarlenDynamicPersistentTileSchedulerILi192ELi128ELi384ELi128ELb1ELb1ELb1ELb1ELb1ELb1EEEEEEEEEvNT_6ParamsE,"",@"SHT_CUDA_INFO"
	.sectionflags	@""
	.align	4


	//----- nvinfo : EIATTR_CUDA_API_VERSION
	.align		4
        /*0000*/ 	.byte	0x04, 0x37
        /*0002*/ 	.short	(.L_1565 - .L_1564)
.L_1564:
        /*0004*/ 	.word	0x00000082


	//----- nvinfo : EIATTR_KPARAM_INFO
	.align		4
.L_1565:
        /*0008*/ 	.byte	0x04, 0x17
        /*000a*/ 	.short	(.L_1567 - .L_1566)
.L_1566:
        /*000c*/ 	.word	0x00000000
        /*0010*/ 	.short	0x0000
        /*0012*/ 	.short	0x0070
        /*0014*/ 	.byte	0x00, 0xf0, 0x01, 0x2a


	//----- nvinfo : EIATTR_SPARSE_MMA_MASK
	.align		4
.L_1567:
        /*0018*/ 	.byte	0x03, 0x50
        /*001a*/ 	.short	0x0000


	//----- nvinfo : EIATTR_MAXREG_COUNT
	.align		4
        /*001c*/ 	.byte	0x03, 0x1b
        /*001e*/ 	.short	0x0080


	//----- nvinfo : EIATTR_NUM_BARRIERS
	.align		4
        /*0020*/ 	.byte	0x02, 0x4c
        /*0022*/ 	.byte	0x10
	.zero		1


	//----- nvinfo : EIATTR_EXTERNS
	.align		4
        /*0024*/ 	.byte	0x04, 0x0f
        /*0026*/ 	.short	(.L_1569 - .L_1568)


	//   ....[0]....
	.align		4
.L_1568:
        /*0028*/ 	.word	index@(__assertfail)


	//----- nvinfo : EIATTR_ANNOTATIONS
	.align		4
.L_1569:
        /*002c*/ 	.byte	0x04, 0x55
        /*002e*/ 	.short	(.L_1571 - .L_1570)


	//   ....[0]....
.L_1570:
        /* <DEDUP_REMOVED lines=30> */


	//----- nvinfo : EIATTR_MERCURY_ISA_VERSION
	.align		4
.L_1571:
        /*0200*/ 	.byte	0x03, 0x5f
        /*0202*/ 	.short	0x0101


	//----- nvinfo : EIATTR_UNUSED_LOAD_BYTE_OFFSET
	.align		4
        /*0204*/ 	.byte	0x04, 0x44
        /*0206*/ 	.short	(.L_1573 - .L_1572)


	//   ....[0]....
.L_1572:
        /*0208*/ 	.word	0x00000970
        /*020c*/ 	.word	0x0000fff0


	//   ....[1]....
        /*0210*/ 	.word	0x000088d0
        /*0214*/ 	.word	0x0000fff0


	//----- nvinfo : EIATTR_INT_WARP_WIDE_INSTR_OFFSETS
	.align		4
.L_1573:
        /*0218*/ 	.byte	0x04, 0x31
        /*021a*/ 	.short	(.L_1575 - .L_1574)


	//   ....[0]....
.L_1574:
        /*021c*/ 	.word	0x000000c0


	//   ....[1]....
        /*0220*/ 	.word	0x000000d0


	//   ....[2]....
        /*0224*/ 	.word	0x00000170


	//   ....[3]....
        /*0228*/ 	.word	0x0000c670


	//   ....[4]....
        /*022c*/ 	.word	0x0000c700


	//   ....[5]....
        /*0230*/ 	.word	0x0000f810


	//   ....[6]....
        /*0234*/ 	.word	0x0000f8a0


	//----- nvinfo : EIATTR_COOP_GROUP_MASK_REGIDS
	.align		4
.L_1575:
        /*0238*/ 	.byte	0x04, 0x29
        /*023a*/ 	.short	(.L_1577 - .L_1576)


	//   ....[0]....
.L_1576:
        /*023c*/ 	.word	0xffffffff


	//   ....[1]....
        /*0240*/ 	.word	0xffffffff


	//   ....[2]....
        /*0244*/ 	.word	0xffffffff


	//   ....[3]....
        /*0248*/ 	.word	0xffffffff


	//   ....[4]....
        /*024c*/ 	.word	0xffffffff


	//   ....[5]....
        /*0250*/ 	.word	0xffffffff


	//   ....[6]....
        /*0254*/ 	.word	0xffffffff


	//   ....[7]....
        /*0258*/ 	.word	0xffffffff


	//   ....[8]....
        /*025c*/ 	.word	0xffffffff


	//   ....[9]....
        /*0260*/ 	.word	0xffffffff


	//   ....[10]....
        /*0264*/ 	.word	0xffffffff


	//   ....[11]....
        /*0268*/ 	.word	0xffffffff


	//   ....[12]....
        /*026c*/ 	.word	0xffffffff


	//   ....[13]....
        /*0270*/ 	.word	0xffffffff


	//   ....[14]....
        /*0274*/ 	.word	0xffffffff


	//   ....[15]....
        /*0278*/ 	.word	0xffffffff


	//   ....[16]....
        /*027c*/ 	.word	0xffffffff


	//   ....[17]....
        /*0280*/ 	.word	0xffffffff


	//   ....[18]....
        /*0284*/ 	.word	0xffffffff


	//   ....[19]....
        /*0288*/ 	.word	0xffffffff


	//   ....[20]....
        /*028c*/ 	.word	0xffffffff


	//   ....[21]....
        /*0290*/ 	.word	0xffffffff


	//   ....[22]....
        /*0294*/ 	.word	0xffffffff


	//   ....[23]....
        /*0298*/ 	.word	0xffffffff


	//   ....[24]....
        /*029c*/ 	.word	0xffffffff


	//   ....[25]....
        /*02a0*/ 	.word	0xffffffff


	//   ....[26]....
        /*02a4*/ 	.word	0xffffffff


	//   ....[27]....
        /*02a8*/ 	.word	0xffffffff


	//   ....[28]....
        /*02ac*/ 	.word	0xffffffff


	//   ....[29]....
        /*02b0*/ 	.word	0xffffffff


	//   ....[30]....
        /*02b4*/ 	.word	0xffffffff


	//   ....[31]....
        /*02b8*/ 	.word	0xffffffff


	//   ....[32]....
        /*02bc*/ 	.word	0xffffffff


	//   ....[33]....
        /*02c0*/ 	.word	0xffffffff


	//   ....[34]....
        /*02c4*/ 	.word	0xffffffff


	//   ....[35]....
        /*02c8*/ 	.word	0xffffffff


	//   ....[36]....
        /*02cc*/ 	.word	0xffffffff


	//   ....[37]....
        /*02d0*/ 	.word	0xffffffff


	//   ....[38]....
        /*02d4*/ 	.word	0xffffffff


	//   ....[39]....
        /*02d8*/ 	.word	0xffffffff


	//   ....[40]....
        /*02dc*/ 	.word	0xffffffff


	//   ....[41]....
        /*02e0*/ 	.word	0xffffffff


	//   ....[42]....
        /*02e4*/ 	.word	0xffffffff


	//   ....[43]....
        /*02e8*/ 	.word	0xffffffff


	//   ....[44]....
        /*02ec*/ 	.word	0xffffffff


	//   ....[45]....
        /*02f0*/ 	.word	0xffffffff


	//   ....[46]....
        /*02f4*/ 	.word	0xffffffff


	//   ....[47]....
        /*02f8*/ 	.word	0xffffffff


	//   ....[48]....
        /*02fc*/ 	.word	0xffffffff


	//   ....[49]....
        /*0300*/ 	.word	0xffffffff


	//   ....[50]....
        /*0304*/ 	.word	0xffffffff


	//   ....[51]....
        /*0308*/ 	.word	0xffffffff


	//   ....[52]....
        /*030c*/ 	.word	0xffffffff


	//   ....[53]....
        /*0310*/ 	.word	0xffffffff


	//   ....[54]....
        /*0314*/ 	.word	0xffffffff


	//   ....[55]....
        /*0318*/ 	.word	0xffffffff


	//   ....[56]....
        /*031c*/ 	.word	0xffffffff


	//   ....[57]....
        /*0320*/ 	.word	0xffffffff


	//   ....[58]....
        /*0324*/ 	.word	0xffffffff


	//   ....[59]....
        /*0328*/ 	.word	0xffffffff


	//   ....[60]....
        /*032c*/ 	.word	0xffffffff


	//   ....[61]....
        /*0330*/ 	.word	0xffffffff


	//   ....[62]....
        /*0334*/ 	.word	0xffffffff


	//   ....[63]....
        /*0338*/ 	.word	0xffffffff


	//   ....[64]....
        /*033c*/ 	.word	0xffffffff


	//   ....[65]....
        /*0340*/ 	.word	0xffffffff


	//   ....[66]....
        /*0344*/ 	.word	0xffffffff


	//   ....[67]....
        /*0348*/ 	.word	0xffffffff


	//   ....[68]....
        /*034c*/ 	.word	0xffffffff


	//   ....[69]....
        /*0350*/ 	.word	0xffffffff


	//   ....[70]....
        /*0354*/ 	.word	0xffffffff


	//   ....[71]....
        /*0358*/ 	.word	0xffffffff


	//   ....[72]....
        /*035c*/ 	.word	0xffffffff


	//   ....[73]....
        /*0360*/ 	.word	0xffffffff


	//   ....[74]....
        /*0364*/ 	.word	0xffffffff


	//   ....[75]....
        /*0368*/ 	.word	0xffffffff


	//   ....[76]....
        /*036c*/ 	.word	0xffffffff


	//   ....[77]....
        /*0370*/ 	.word	0xffffffff


	//   ....[78]....
        /*0374*/ 	.word	0xffffffff


	//   ....[79]....
        /*0378*/ 	.word	0xffffffff


	//   ....[80]....
        /*037c*/ 	.word	0xffffffff


	//   ....[81]....
        /*0380*/ 	.word	0xffffffff


	//   ....[82]....
        /*0384*/ 	.word	0xffffffff


	//   ....[83]....
        /*0388*/ 	.word	0xffffffff


	//   ....[84]....
        /*038c*/ 	.word	0xffffffff


	//   ....[85]....
        /*0390*/ 	.word	0xffffffff


	//   ....[86]....
        /*0394*/ 	.word	0xffffffff


	//   ....[87]....
        /*0398*/ 	.word	0xffffffff


	//   ....[88]....
        /*039c*/ 	.word	0xffffffff


	//   ....[89]....
        /*03a0*/ 	.word	0xffffffff


	//   ....[90]....
        /*03a4*/ 	.word	0xffffffff


	//   ....[91]....
        /*03a8*/ 	.word	0xffffffff


	//   ....[92]....
        /*03ac*/ 	.word	0xffffffff


	//   ....[93]....
        /*03b0*/ 	.word	0xffffffff


	//   ....[94]....
        /*03b4*/ 	.word	0xffffffff


	//   ....[95]....
        /*03b8*/ 	.word	0xffffffff


	//   ....[96]....
        /*03bc*/ 	.word	0xffffffff


	//   ....[97]....
        /*03c0*/ 	.word	0xffffffff


	//   ....[98]....
        /*03c4*/ 	.word	0xffffffff


	//   ....[99]....
        /*03c8*/ 	.word	0xffffffff


	//   ....[100]....
        /*03cc*/ 	.word	0xffffffff


	//   ....[101]....
        /*03d0*/ 	.word	0xffffffff


	//   ....[102]....
        /*03d4*/ 	.word	0xffffffff


	//   ....[103]....
        /*03d8*/ 	.word	0xffffffff


	//   ....[104]....
        /*03dc*/ 	.word	0xffffffff


	//   ....[105]....
        /*03e0*/ 	.word	0xffffffff


	//   ....[106]....
        /*03e4*/ 	.word	0xffffffff


	//   ....[107]....
        /*03e8*/ 	.word	0xffffffff


	//   ....[108]....
        /*03ec*/ 	.word	0xffffffff


	//   ....[109]....
        /*03f0*/ 	.word	0xffffffff


	//   ....[110]....
        /*03f4*/ 	.word	0xffffffff


	//   ....[111]....
        /*03f8*/ 	.word	0xffffffff


	//   ....[112]....
        /*03fc*/ 	.word	0xffffffff


	//   ....[113]....
        /*0400*/ 	.word	0xffffffff


	//   ....[114]....
        /*0404*/ 	.word	0xffffffff


	//   ....[115]....
        /*0408*/ 	.word	0xffffffff


	//   ....[116]....
        /*040c*/ 	.word	0xffffffff


	//   ....[117]....
        /*0410*/ 	.word	0xffffffff


	//   ....[118]....
        /*0414*/ 	.word	0xffffffff


	//   ....[119]....
        /*0418*/ 	.word	0xffffffff


	//   ....[120]....
        /*041c*/ 	.word	0xffffffff


	//   ....[121]....
        /*0420*/ 	.word	0xffffffff


	//   ....[122]....
        /*0424*/ 	.word	0xffffffff


	//   ....[123]....
        /*0428*/ 	.word	0xffffffff


	//   ....[124]....
        /*042c*/ 	.word	0xffffffff


	//   ....[125]....
        /*0430*/ 	.word	0xffffffff


	//   ....[126]....
        /*0434*/ 	.word	0xffffffff


	//   ....[127]....
        /*0438*/ 	.word	0xffffffff


	//   ....[128]....
        /*043c*/ 	.word	0xffffffff


	//   ....[129]....
        /*0440*/ 	.word	0xffffffff


	//   ....[130]....
        /*0444*/ 	.word	0xffffffff


	//   ....[131]....
        /*0448*/ 	.word	0xffffffff


	//   ....[132]....
        /*044c*/ 	.word	0xffffffff


	//   ....[133]....
        /*0450*/ 	.word	0xffffffff


	//   ....[134]....
        /*0454*/ 	.word	0xffffffff


	//   ....[135]....
        /*0458*/ 	.word	0xffffffff


	//   ....[136]....
        /*045c*/ 	.word	0xffffffff


	//   ....[137]....
        /*0460*/ 	.word	0xffffffff


	//   ....[138]....
        /*0464*/ 	.word	0xffffffff


	//   ....[139]....
        /*0468*/ 	.word	0xffffffff


	//   ....[140]....
        /*046c*/ 	.word	0xffffffff


	//   ....[141]....
        /*0470*/ 	.word	0xffffffff


	//   ....[142]....
        /*0474*/ 	.word	0xffffffff


	//   ....[143]....
        /*0478*/ 	.word	0xffffffff


	//   ....[144]....
        /*047c*/ 	.word	0xffffffff


	//   ....[145]....
        /*0480*/ 	.word	0xffffffff


	//   ....[146]....
        /*0484*/ 	.word	0xffffffff


	//   ....[147]....
        /*0488*/ 	.word	0xffffffff


	//   ....[148]....
        /*048c*/ 	.word	0xffffffff


	//   ....[149]....
        /*0490*/ 	.word	0xffffffff


	//   ....[150]....
        /*0494*/ 	.word	0xffffffff


	//   ....[151]....
        /*0498*/ 	.word	0xffffffff


	//   ....[152]....
        /*049c*/ 	.word	0xffffffff


	//   ....[153]....
        /*04a0*/ 	.word	0xffffffff


	//   ....[154]....
        /*04a4*/ 	.word	0xffffffff


	//   ....[155]....
        /*04a8*/ 	.word	0xffffffff


	//   ....[156]....
        /*04ac*/ 	.word	0xffffffff


	//   ....[157]....
        /*04b0*/ 	.word	0xffffffff


	//   ....[158]....
        /*04b4*/ 	.word	0xffffffff


	//   ....[159]....
        /*04b8*/ 	.word	0xffffffff


	//   ....[160]....
        /*04bc*/ 	.word	0xffffffff


	//   ....[161]....
        /*04c0*/ 	.word	0xffffffff


	//   ....[162]....
        /*04c4*/ 	.word	0xffffffff


	//   ....[163]....
        /*04c8*/ 	.word	0xffffffff


	//   ....[164]....
        /*04cc*/ 	.word	0xffffffff


	//   ....[165]....
        /*04d0*/ 	.word	0xffffffff


	//   ....[166]....
        /*04d4*/ 	.word	0xffffffff


	//   ....[167]....
        /*04d8*/ 	.word	0xffffffff


	//   ....[168]....
        /*04dc*/ 	.word	0xffffffff


	//   ....[169]....
        /*04e0*/ 	.word	0xffffffff


	//   ....[170]....
        /*04e4*/ 	.word	0xffffffff


	//   ....[171]....
        /*04e8*/ 	.word	0xffffffff


	//   ....[172]....
        /*04ec*/ 	.word	0xffffffff


	//   ....[173]....
        /*04f0*/ 	.word	0xffffffff


	//   ....[174]....
        /*04f4*/ 	.word	0xffffffff


	//   ....[175]....
        /*04f8*/ 	.word	0x0500000f


	//   ....[176]....
        /*04fc*/ 	.word	0x0500000f


	//   ....[177]....
        /*0500*/ 	.word	0x0500000f


	//   ....[178]....
        /*0504*/ 	.word	0x0500000f


	//   ....[179]....
        /*0508*/ 	.word	0x0500000f


	//   ....[180]....
        /*050c*/ 	.word	0x0500000f


	//   ....[181]....
        /*0510*/ 	.word	0x0500000f


	//   ....[182]....
        /*0514*/ 	.word	0x0500000f


	//   ....[183]....
        /*0518*/ 	.word	0x0500000f


	//   ....[184]....
        /*051c*/ 	.word	0x0500000f


	//   ....[185]....
        /*0520*/ 	.word	0x0500000f


	//   ....[186]....
        /*0524*/ 	.word	0x0500000f


	//   ....[187]....
        /*0528*/ 	.word	0x0500000f


	//   ....[188]....
        /*052c*/ 	.word	0x0500000f


	//   ....[189]....
        /*0530*/ 	.word	0x0500000f


	//   ....[190]....
        /*0534*/ 	.word	0x0500000f


	//   ....[191]....
        /*0538*/ 	.word	0x0500000f


	//   ....[192]....
        /*053c*/ 	.word	0x0500000f


	//   ....[193]....
        /*0540*/ 	.word	0x0500000f


	//   ....[194]....
        /*0544*/ 	.word	0x0500000f


	//   ....[195]....
        /*0548*/ 	.word	0x0500000f


	//   ....[196]....
        /*054c*/ 	.word	0x0500000f


	//   ....[197]....
        /*0550*/ 	.word	0x0500000f


	//   ....[198]....
        /*0554*/ 	.word	0x0500000f


	//   ....[199]....
        /*0558*/ 	.word	0x0500000f


	//   ....[200]....
        /*055c*/ 	.word	0x0500000f


	//   ....[201]....
        /*0560*/ 	.word	0x0500000f


	//   ....[202]....
        /*0564*/ 	.word	0x0500000f


	//   ....[203]....
        /*0568*/ 	.word	0x0500000f


	//   ....[204]....
        /*056c*/ 	.word	0x0500000f


	//   ....[205]....
        /*0570*/ 	.word	0x0500000f


	//   ....[206]....
        /*0574*/ 	.word	0x0500000f


	//   ....[207]....
        /*0578*/ 	.word	0x0500000f


	//   ....[208]....
        /*057c*/ 	.word	0x0500000f


	//   ....[209]....
        /*0580*/ 	.word	0x0500000f


	//   ....[210]....
        /*0584*/ 	.word	0x0500000f


	//   ....[211]....
        /*0588*/ 	.word	0x0500000f


	//   ....[212]....
        /*058c*/ 	.word	0x0500000f


	//   ....[213]....
        /*0590*/ 	.word	0x0500000f


	//   ....[214]....
        /*0594*/ 	.word	0x0500000f


	//   ....[215]....
        /*0598*/ 	.word	0x0500000f


	//   ....[216]....
        /*059c*/ 	.word	0x0500000f


	//   ....[217]....
        /*05a0*/ 	.word	0x0500000f


	//   ....[218]....
        /*05a4*/ 	.word	0x0500000f


	//   ....[219]....
        /*05a8*/ 	.word	0x0500000f


	//   ....[220]....
        /*05ac*/ 	.word	0x0500000f


	//   ....[221]....
        /*05b0*/ 	.word	0x0500000f


	//   ....[222]....
        /*05b4*/ 	.word	0x0500000f


	//   ....[223]....
        /*05b8*/ 	.word	0x0500000f


	//   ....[224]....
        /*05bc*/ 	.word	0x0500000f


	//   ....[225]....
        /*05c0*/ 	.word	0x0500000f


	//   ....[226]....
        /*05c4*/ 	.word	0x0500000f


	//   ....[227]....
        /*05c8*/ 	.word	0x0500000f


	//   ....[228]....
        /*05cc*/ 	.word	0x0500000f


	//   ....[229]....
        /*05d0*/ 	.word	0x0500000f


	//   ....[230]....
        /*05d4*/ 	.word	0x0500000f


	//   ....[231]....
        /*05d8*/ 	.word	0x0500000f


	//   ....[232]....
        /*05dc*/ 	.word	0x0500000f


	//   ....[233]....
        /*05e0*/ 	.word	0x0500000f


	//   ....[234]....
        /*05e4*/ 	.word	0x0500000f


	//   ....[235]....
        /*05e8*/ 	.word	0x0500000f


	//   ....[236]....
        /*05ec*/ 	.word	0x0500000f


	//   ....[237]....
        /*05f0*/ 	.word	0x0500000f


	//   ....[238]....
        /*05f4*/ 	.word	0x0500000f


	//   ....[239]....
        /*05f8*/ 	.word	0x0500000f


	//   ....[240]....
        /*05fc*/ 	.word	0x0500000f


	//   ....[241]....
        /*0600*/ 	.word	0x0500000f


	//   ....[242]....
        /*0604*/ 	.word	0x0500000f


	//   ....[243]....
        /*0608*/ 	.word	0x0500000f


	//   ....[244]....
        /*060c*/ 	.word	0x0500000f


	//   ....[245]....
        /*0610*/ 	.word	0x0500000f


	//   ....[246]....
        /*0614*/ 	.word	0x0500000f


	//   ....[247]....
        /*0618*/ 	.word	0x0500000f


	//   ....[248]....
        /*061c*/ 	.word	0x0500000f


	//   ....[249]....
        /*0620*/ 	.word	0x0500000f


	//   ....[250]....
        /*0624*/ 	.word	0x0500000f


	//   ....[251]....
        /*0628*/ 	.word	0x0500000f


	//   ....[252]....
        /*062c*/ 	.word	0x0500000f


	//   ....[253]....
        /*0630*/ 	.word	0x0500000f


	//   ....[254]....
        /*0634*/ 	.word	0x0500000f


	//   ....[255]....
        /*0638*/ 	.word	0x0500000f


	//   ....[0]....
        /*063c*/ 	.word	0x0500000f


	//   ....[1]....
        /*0640*/ 	.word	0x0500000f


	//   ....[2]....
        /*0644*/ 	.word	0x0500000f


	//   ....[3]....
        /*0648*/ 	.word	0x0500000f


	//   ....[4]....
        /*064c*/ 	.word	0x0500000f


	//   ....[5]....
        /*0650*/ 	.word	0x0500000f


	//   ....[6]....
        /*0654*/ 	.word	0x0500000f


	//   ....[7]....
        /*0658*/ 	.word	0x0500000f


	//   ....[8]....
        /*065c*/ 	.word	0x0500000f


	//   ....[9]....
        /*0660*/ 	.word	0x0500000f


	//   ....[10]....
        /*0664*/ 	.word	0x0500000f


	//   ....[11]....
        /*0668*/ 	.word	0x0500000f


	//   ....[12]....
        /*066c*/ 	.word	0x0500000f


	//   ....[13]....
        /*0670*/ 	.word	0x0500000f


	//   ....[14]....
        /*0674*/ 	.word	0x0500000f


	//   ....[15]....
        /*0678*/ 	.word	0x0500000f


	//   ....[16]....
        /*067c*/ 	.word	0x0500000f


	//   ....[17]....
        /*0680*/ 	.word	0x0500000f


	//   ....[18]....
        /*0684*/ 	.word	0x0500000f


	//   ....[19]....
        /*0688*/ 	.word	0x0500000f


	//   ....[20]....
        /*068c*/ 	.word	0x0500000f


	//   ....[21]....
        /*0690*/ 	.word	0x0500000f


	//   ....[22]....
        /*0694*/ 	.word	0x0500000f


	//   ....[23]....
        /*0698*/ 	.word	0x0500000f


	//   ....[24]....
        /*069c*/ 	.word	0x0500000f


	//   ....[25]....
        /*06a0*/ 	.word	0x0500000f


	//   ....[26]....
        /*06a4*/ 	.word	0x0500000f


	//----- nvinfo : EIATTR_COOP_GROUP_INSTR_OFFSETS
	.align		4
.L_1577:
        /*06a8*/ 	.byte	0x04, 0x28
        /*06aa*/ 	.short	(.L_1579 - .L_1578)


	//   ....[0]....
.L_1578:
        /*06ac*/ 	.word	0x00000080


	//   ....[1]....
        /*06b0*/ 	.word	0x00000090


	//   ....[2]....
        /*06b4*/ 	.word	0x000002d0


	//   ....[3]....
        /*06b8*/ 	.word	0x00000430


	//   ....[4]....
        /*06bc*/ 	.word	0x00000550


	//   ....[5]....
        /*06c0*/ 	.word	0x000006b0


	//   ....[6]....
        /*06c4*/ 	.word	0x00001910


	//   ....[7]....
        /*06c8*/ 	.word	0x00001fd0


	//   ....[8]....
        /*06cc*/ 	.word	0x00001ff0


	//   ....[9]....
        /*06d0*/ 	.word	0x00002730


	//   ....[10]....
        /*06d4*/ 	.word	0x00002800


	//   ....[11]....
        /*06d8*/ 	.word	0x000030e0


	//   ....[12]....
        /*06dc*/ 	.word	0x00003140


	//   ....[13]....
        /*06e0*/ 	.word	0x00004450


	//   ....[14]....
        /*06e4*/ 	.word	0x00004a80


	//   ....[15]....
        /*06e8*/ 	.word	0x00004ae0


	//   ....[16]....
        /*06ec*/ 	.word	0x00004b90


	//   ....[17]....
        /*06f0*/ 	.word	0x00005160


	//   ....[18]....
        /*06f4*/ 	.word	0x00005320


	//   ....[19]....
        /*06f8*/ 	.word	0x00006eb0


	//   ....[20]....
        /*06fc*/ 	.word	0x00006ec0


	//   ....[21]....
        /*0700*/ 	.word	0x00006ef0


	//   ....[22]....
        /*0704*/ 	.word	0x00006f00


	//   ....[23]....
        /*0708*/ 	.word	0x00008190


	//   ....[24]....
        /*070c*/ 	.word	0x000081c0


	//   ....[25]....
        /*0710*/ 	.word	0x00008280


	//   ....[26]....
        /*0714*/ 	.word	0x00008290


	//   ....[27]....
        /*0718*/ 	.word	0x00009150


	//   ....[28]....
        /*071c*/ 	.word	0x00009160


	//   ....[29]....
        /*0720*/ 	.word	0x00009170


	//   ....[30]....
        /*0724*/ 	.word	0x000091c0


	//   ....[31]....
        /*0728*/ 	.word	0x00009780


	//   ....[32]....
        /*072c*/ 	.word	0x000097c0


	//   ....[33]....
        /*0730*/ 	.word	0x000097e0


	//   ....[34]....
        /*0734*/ 	.word	0x00009820


	//   ....[35]....
        /*0738*/ 	.word	0x00009840


	//   ....[36]....
        /*073c*/ 	.word	0x00009850


	//   ....[37]....
        /*0740*/ 	.word	0x00009870


	//   ....[38]....
        /*0744*/ 	.word	0x00009890


	//   ....[39]....
        /*0748*/ 	.word	0x00009cb0


	//   ....[40]....
        /*074c*/ 	.word	0x00009cc0


	//   ....[41]....
        /*0750*/ 	.word	0x00009ef0


	//   ....[42]....
        /*0754*/ 	.word	0x00009f00


	//   ....[43]....
        /*0758*/ 	.word	0x0000aa10


	//   ....[44]....
        /*075c*/ 	.word	0x0000aa40


	//   ....[45]....
        /*0760*/ 	.word	0x0000aa80


	//   ....[46]....
        /*0764*/ 	.word	0x0000aab0


	//   ....[47]....
        /*0768*/ 	.word	0x0000aac0


	//   ....[48]....
        /*076c*/ 	.word	0x0000aad0


	//   ....[49]....
        /*0770*/ 	.word	0x0000aae0


	//   ....[50]....
        /*0774*/ 	.word	0x0000ab00


	//   ....[51]....
        /*0778*/ 	.word	0x0000ac60


	//   ....[52]....
        /*077c*/ 	.word	0x0000ae80


	//   ....[53]....
        /*0780*/ 	.word	0x0000aeb0


	//   ....[54]....
        /*0784*/ 	.word	0x0000aee0


	//   ....[55]....
        /*0788*/ 	.word	0x0000af10


	//   ....[56]....
        /*078c*/ 	.word	0x0000af40


	//   ....[57]....
        /*0790*/ 	.word	0x0000af70


	//   ....[58]....
        /*0794*/ 	.word	0x0000b0d0


	//   ....[59]....
        /*0798*/ 	.word	0x0000b100


	//   ....[60]....
        /*079c*/ 	.word	0x0000b130


	//   ....[61]....
        /*07a0*/ 	.word	0x0000b160


	//   ....[62]....
        /*07a4*/ 	.word	0x0000b190


	//   ....[63]....
        /*07a8*/ 	.word	0x0000b1c0


	//   ....[64]....
        /*07ac*/ 	.word	0x0000b250


	//   ....[65]....
        /*07b0*/ 	.word	0x0000b280


	//   ....[66]....
        /*07b4*/ 	.word	0x0000b290


	//   ....[67]....
        /*07b8*/ 	.word	0x0000b2d0


	//   ....[68]....
        /*07bc*/ 	.word	0x0000d220


	//   ....[69]....
        /*07c0*/ 	.word	0x0000d240


	//   ....[70]....
        /*07c4*/ 	.word	0x0000d2d0


	//   ....[71]....
        /*07c8*/ 	.word	0x0000d2f0


	//   ....[72]....
        /*07cc*/ 	.word	0x0000d370


	//   ....[73]....
        /*07d0*/ 	.word	0x0000d390


	//   ....[74]....
        /*07d4*/ 	.word	0x0000d410


	//   ....[75]....
        /*07d8*/ 	.word	0x0000d430


	//   ....[76]....
        /*07dc*/ 	.word	0x0000d4b0


	//   ....[77]....
        /*07e0*/ 	.word	0x0000d4d0


	//   ....[78]....
        /*07e4*/ 	.word	0x0000d550


	//   ....[79]....
        /*07e8*/ 	.word	0x0000d570


	//   ....[80]....
        /*07ec*/ 	.word	0x0000d5f0


	//   ....[81]....
        /*07f0*/ 	.word	0x0000d610


	//   ....[82]....
        /*07f4*/ 	.word	0x0000d620


	//   ....[83]....
        /*07f8*/ 	.word	0x0000d630


	//   ....[84]....
        /*07fc*/ 	.word	0x0000df00


	//   ....[85]....
        /*0800*/ 	.word	0x0000df30


	//   ....[86]....
        /*0804*/ 	.word	0x0000dfd0


	//   ....[87]....
        /*0808*/ 	.word	0x0000dff0


	//   ....[88]....
        /*080c*/ 	.word	0x0000e070


	//   ....[89]....
        /*0810*/ 	.word	0x0000e090


	//   ....[90]....
        /*0814*/ 	.word	0x0000e110


	//   ....[91]....
        /*0818*/ 	.word	0x0000e130


	//   ....[92]....
        /*081c*/ 	.word	0x0000e1b0


	//   ....[93]....
        /*0820*/ 	.word	0x0000e1d0


	//   ....[94]....
        /*0824*/ 	.word	0x0000e250


	//   ....[95]....
        /*0828*/ 	.word	0x0000e270


	//   ....[96]....
        /*082c*/ 	.word	0x0000e2f0


	//   ....[97]....
        /*0830*/ 	.word	0x0000e310


	//   ....[98]....
        /*0834*/ 	.word	0x0000e320


	//   ....[99]....
        /*0838*/ 	.word	0x0000e390


	//   ....[100]....
        /*083c*/ 	.word	0x0000e3e0


	//   ....[101]....
        /*0840*/ 	.word	0x0000e410


	//   ....[102]....
        /*0844*/ 	.word	0x0000e4a0


	//   ....[103]....
        /*0848*/ 	.word	0x0000e4b0


	//   ....[104]....
        /*084c*/ 	.word	0x0000e520


	//   ....[105]....
        /*0850*/ 	.word	0x0000e530


	//   ....[106]....
        /*0854*/ 	.word	0x0000e570


	//   ....[107]....
        /*0858*/ 	.word	0x0000e590


	//   ....[108]....
        /*085c*/ 	.word	0x0000ece0


	//   ....[109]....
        /*0860*/ 	.word	0x0000ed10


	//   ....[110]....
        /*0864*/ 	.word	0x0000ed60


	//   ....[111]....
        /*0868*/ 	.word	0x0000ed70


	//   ....[112]....
        /*086c*/ 	.word	0x0000edb0


	//   ....[113]....
        /*0870*/ 	.word	0x0000edc0


	//   ....[114]....
        /*0874*/ 	.word	0x0000ee00


	//   ....[115]....
        /*0878*/ 	.word	0x0000ee10


	//   ....[116]....
        /*087c*/ 	.word	0x0000ee50


	//   ....[117]....
        /*0880*/ 	.word	0x0000ee60


	//   ....[118]....
        /*0884*/ 	.word	0x0000eea0


	//   ....[119]....
        /*0888*/ 	.word	0x0000eeb0


	//   ....[120]....
        /*088c*/ 	.word	0x0000eef0


	//   ....[121]....
        /*0890*/ 	.word	0x0000ef00


	//   ....[122]....
        /*0894*/ 	.word	0x0000ef10


	//   ....[123]....
        /*0898*/ 	.word	0x0000ef50


	//   ....[124]....
        /*089c*/ 	.word	0x0000f200


	//   ....[125]....
        /*08a0*/ 	.word	0x0000f230


	//   ....[126]....
        /*08a4*/ 	.word	0x0000f290


	//   ....[127]....
        /*08a8*/ 	.word	0x0000f2a0


	//   ....[128]....
        /*08ac*/ 	.word	0x0000f2f0


	//   ....[129]....
        /*08b0*/ 	.word	0x0000f300


	//   ....[130]....
        /*08b4*/ 	.word	0x0000f350


	//   ....[131]....
        /*08b8*/ 	.word	0x0000f360


	//   ....[132]....
        /*08bc*/ 	.word	0x0000f3b0


	//   ....[133]....
        /*08c0*/ 	.word	0x0000f3c0


	//   ....[134]....
        /*08c4*/ 	.word	0x0000f410


	//   ....[135]....
        /*08c8*/ 	.word	0x0000f420


	//   ....[136]....
        /*08cc*/ 	.word	0x0000f470


	//   ....[137]....
        /*08d0*/ 	.word	0x0000f480


	//   ....[138]....
        /*08d4*/ 	.word	0x0000f490


	//   ....[139]....
        /*08d8*/ 	.word	0x0000f4d0


	//   ....[140]....
        /*08dc*/ 	.word	0x0000fa60


	//   ....[141]....
        /*08e0*/ 	.word	0x0000faa0


	//   ....[142]....
        /*08e4*/ 	.word	0x0000fad0


	//   ....[143]....
        /*08e8*/ 	.word	0x0000fae0


	//   ....[144]....
        /*08ec*/ 	.word	0x0000faf0


	//   ....[145]....
        /*08f0*/ 	.word	0x0000fb00


	//   ....[146]....
        /*08f4*/ 	.word	0x0000fb20


	//   ....[147]....
        /*08f8*/ 	.word	0x0000fb70


	//   ....[148]....
        /*08fc*/ 	.word	0x0000fb90


	//   ....[149]....
        /*0900*/ 	.word	0x0000fbd0


	//   ....[150]....
        /*0904*/ 	.word	0x0000fbf0


	//   ....[151]....
        /*0908*/ 	.word	0x0000fc30


	//   ....[152]....
        /*090c*/ 	.word	0x0000fc50


	//   ....[153]....
        /*0910*/ 	.word	0x0000fca0


	//   ....[154]....
        /*0914*/ 	.word	0x0000fcd0


	//   ....[155]....
        /*0918*/ 	.word	0x0000fd30


	//   ....[156]....
        /*091c*/ 	.word	0x000100f0


	//   ....[157]....
        /*0920*/ 	.word	0x00010120


	//   ....[158]....
        /*0924*/ 	.word	0x00010180


	//   ....[159]....
        /*0928*/ 	.word	0x000101b0


	//   ....[160]....
        /*092c*/ 	.word	0x000101e0


	//   ....[161]....
        /*0930*/ 	.word	0x00010210


	//   ....[162]....
        /*0934*/ 	.word	0x00010240


	//   ....[163]....
        /*0938*/ 	.word	0x00010270


	//   ....[164]....
        /*093c*/ 	.word	0x00010410


	//   ....[165]....
        /*0940*/ 	.word	0x00010440


	//   ....[166]....
        /*0944*/ 	.word	0x00010470


	//   ....[167]....
        /*0948*/ 	.word	0x000104a0


	//   ....[168]....
        /*094c*/ 	.word	0x000104d0


	//   ....[169]....
        /*0950*/ 	.word	0x00010500


	//   ....[170]....
        /*0954*/ 	.word	0x000105c0


	//   ....[171]....
        /*0958*/ 	.word	0x000105e0


	//   ....[172]....
        /*095c*/ 	.word	0x00010600


	//   ....[173]....
        /*0960*/ 	.word	0x00010660


	//   ....[174]....
        /*0964*/ 	.word	0x00011080


	//   ....[175]....
        /*0968*/ 	.word	0x00011620


	//   ....[176]....
        /*096c*/ 	.word	0x00011710


	//   ....[177]....
        /*0970*/ 	.word	0x000117b0


	//   ....[178]....
        /*0974*/ 	.word	0x00011810


	//   ....[179]....
        /*0978*/ 	.word	0x00011900


	//   ....[180]....
        /*097c*/ 	.word	0x00011970


	//   ....[181]....
        /*0980*/ 	.word	0x00011a60


	//   ....[182]....
        /*0984*/ 	.word	0x00011ad0


	//   ....[183]....
        /*0988*/ 	.word	0x00011bc0


	//   ....[184]....
        /*098c*/ 	.word	0x00011c30


	//   ....[185]....
        /*0990*/ 	.word	0x00011d20


	//   ....[186]....
        /*0994*/ 	.word	0x00011d90


	//   ....[187]....
        /*0998*/ 	.word	0x00011e80


	//   ....[188]....
        /*099c*/ 	.word	0x00011ef0


	//   ....[189]....
        /*09a0*/ 	.word	0x00011fe0


	//   ....[190]....
        /*09a4*/ 	.word	0x00012050


	//   ....[191]....
        /*09a8*/ 	.word	0x00012130


	//   ....[192]....
        /*09ac*/ 	.word	0x000121e0


	//   ....[193]....
        /*09b0*/ 	.word	0x00012250


	//   ....[194]....
        /*09b4*/ 	.word	0x000122b0


	//   ....[195]....
        /*09b8*/ 	.word	0x000123a0


	//   ....[196]....
        /*09bc*/ 	.word	0x00012400


	//   ....[197]....
        /*09c0*/ 	.word	0x00012500


	//   ....[198]....
        /*09c4*/ 	.word	0x00012560


	//   ....[199]....
        /*09c8*/ 	.word	0x00012660


	//   ....[200]....
        /*09cc*/ 	.word	0x000126c0


	//   ....[201]....
        /*09d0*/ 	.word	0x000127c0


	//   ....[202]....
        /*09d4*/ 	.word	0x00012820


	//   ....[203]....
        /*09d8*/ 	.word	0x00012920


	//   ....[204]....
        /*09dc*/ 	.word	0x00012980


	//   ....[205]....
        /*09e0*/ 	.word	0x00012a80


	//   ....[206]....
        /*09e4*/ 	.word	0x00012ae0


	//   ....[207]....
        /*09e8*/ 	.word	0x00012b90


	//   ....[208]....
        /*09ec*/ 	.word	0x00012c50


	//   ....[209]....
        /*09f0*/ 	.word	0x00012d10


	//   ....[210]....
        /*09f4*/ 	.word	0x00012d70


	//   ....[211]....
        /*09f8*/ 	.word	0x00012e70


	//   ....[212]....
        /*09fc*/ 	.word	0x00012ed0


	//   ....[213]....
        /*0a00*/ 	.word	0x00012fa0


	//   ....[214]....
        /*0a04*/ 	.word	0x00013000


	//   ....[215]....
        /*0a08*/ 	.word	0x000130c0


	//   ....[216]....
        /*0a0c*/ 	.word	0x00013200


	//   ....[217]....
        /*0a10*/ 	.word	0x000132a0


	//   ....[218]....
        /*0a14*/ 	.word	0x00013310


	//   ....[219]....
        /*0a18*/ 	.word	0x000133c0


	//   ....[220]....
        /*0a1c*/ 	.word	0x00013420


	//   ....[221]....
        /*0a20*/ 	.word	0x000134d0


	//   ....[222]....
        /*0a24*/ 	.word	0x00013530


	//   ....[223]....
        /*0a28*/ 	.word	0x000135e0


	//   ....[224]....
        /*0a2c*/ 	.word	0x00013640


	//   ....[225]....
        /*0a30*/ 	.word	0x000136f0


	//   ....[226]....
        /*0a34*/ 	.word	0x00013750


	//   ....[227]....
        /*0a38*/ 	.word	0x00013800


	//   ....[228]....
        /*0a3c*/ 	.word	0x00013860


	//   ....[229]....
        /*0a40*/ 	.word	0x00013910


	//   ....[230]....
        /*0a44*/ 	.word	0x00013970


	//   ....[231]....
        /*0a48*/ 	.word	0x00013a20


	//   ....[232]....
        /*0a4c*/ 	.word	0x00013b10


	//   ....[233]....
        /*0a50*/ 	.word	0x00013bc0


	//   ....[234]....
        /*0a54*/ 	.word	0x00013c20


	//   ....[235]....
        /*0a58*/ 	.word	0x00013ce0


	//   ....[236]....
        /*0a5c*/ 	.word	0x00013d40


	//   ....[237]....
        /*0a60*/ 	.word	0x00013e00


	//   ....[238]....
        /*0a64*/ 	.word	0x00013e60


	//   ....[239]....
        /*0a68*/ 	.word	0x00013f20


	//   ....[240]....
        /*0a6c*/ 	.word	0x00013f80


	//   ....[241]....
        /*0a70*/ 	.word	0x00014040


	//   ....[242]....
        /*0a74*/ 	.word	0x000140a0


	//   ....[243]....
        /*0a78*/ 	.word	0x00014160


	//   ....[244]....
        /*0a7c*/ 	.word	0x000141c0


	//   ....[245]....
        /*0a80*/ 	.word	0x00014280


	//   ....[246]....
        /*0a84*/ 	.word	0x000142e0


	//   ....[247]....
        /*0a88*/ 	.word	0x00014390


	//   ....[248]....
        /*0a8c*/ 	.word	0x00014480


	//   ....[249]....
        /*0a90*/ 	.word	0x00014520


	//   ....[250]....
        /*0a94*/ 	.word	0x000145c0


	//   ....[251]....
        /*0a98*/ 	.word	0x00014670


	//   ....[252]....
        /*0a9c*/ 	.word	0x000146d0


	//   ....[253]....
        /*0aa0*/ 	.word	0x00014790


	//   ....[254]....
        /*0aa4*/ 	.word	0x000147f0


	//   ....[255]....
        /*0aa8*/ 	.word	0x000148b0


	//   ....[0]....
        /*0aac*/ 	.word	0x00014910


	//   ....[1]....
        /*0ab0*/ 	.word	0x000149d0


	//   ....[2]....
        /*0ab4*/ 	.word	0x00014a30


	//   ....[3]....
        /*0ab8*/ 	.word	0x00014af0


	//   ....[4]....
        /*0abc*/ 	.word	0x00014b50


	//   ....[5]....
        /*0ac0*/ 	.word	0x00014c10


	//   ....[6]....
        /*0ac4*/ 	.word	0x00014c70


	//   ....[7]....
        /*0ac8*/ 	.word	0x00014d10


	//   ....[8]....
        /*0acc*/ 	.word	0x00014da0


	//   ....[9]....
        /*0ad0*/ 	.word	0x00014e40


	//   ....[10]....
        /*0ad4*/ 	.word	0x00014fb0


	//   ....[11]....
        /*0ad8*/ 	.word	0x00015020


	//   ....[12]....
        /*0adc*/ 	.word	0x00015090


	//   ....[13]....
        /*0ae0*/ 	.word	0x00015100


	//   ....[14]....
        /*0ae4*/ 	.word	0x00015170


	//   ....[15]....
        /*0ae8*/ 	.word	0x000151f0


	//   ....[16]....
        /*0aec*/ 	.word	0x00015270


	//   ....[17]....
        /*0af0*/ 	.word	0x00015300


	//   ....[18]....
        /*0af4*/ 	.word	0x00015370


	//   ....[19]....
        /*0af8*/ 	.word	0x000153e0


	//   ....[20]....
        /*0afc*/ 	.word	0x00015450


	//   ....[21]....
        /*0b00*/ 	.word	0x000154d0


	//   ....[22]....
        /*0b04*/ 	.word	0x00015540


	//   ....[23]....
        /*0b08*/ 	.word	0x000155f0


	//   ....[24]....
        /*0b0c*/ 	.word	0x00015640


	//   ....[25]....
        /*0b10*/ 	.word	0x000156d0


	//   ....[26]....
        /*0b14*/ 	.word	0x00015800


	//----- nvinfo : EIATTR_REG_RECONFIG
	.align		4
.L_1579:
        /*0b18*/ 	.byte	0x01, 0x54
	.zero		2


	//----- nvinfo : EIATTR_SYSCALL_OFFSETS
	.align		4
        /*0b1c*/ 	.byte	0x04, 0x46
        /*0b1e*/ 	.short	(.L_1581 - .L_1580)


	//   ....[0]....
.L_1580:
        /*0b20*/ 	.word	0x00001ac0


	//   ....[1]....
        /*0b24*/ 	.word	0x0000c860


	//   ....[2]....
        /*0b28*/ 	.word	0x0000c9b0


	//   ....[3]....
        /*0b2c*/ 	.word	0x0000caa0


	//   ....[4]....
        /*0b30*/ 	.word	0x0000da40


	//----- nvinfo : EIATTR_MBARRIER_INSTR_OFFSETS
	.align		4
.L_1581:
        /*0b34*/ 	.byte	0x04, 0x39
        /*0b36*/ 	.short	(.L_1583 - .L_1582)


	//   ....[0]....
.L_1582:
        /*0b38*/ 	.word	0x00000180
        /*0b3c*/ 	.word	0x000000ff
        /*0b40*/ 	.word	0x00016800
        /*0b44*/ 	.short	0x0100
        /*0b46*/ 	.byte	0x08
	.zero		1


	//   ....[1]....
        /*0b48*/ 	.word	0x00000190
        /*0b4c*/ 	.word	0x000000ff
        /*0b50*/ 	.word	0x00016820
        /*0b54*/ 	.short	0x0100
        /*0b56*/ 	.byte	0x08
	.zero		1


	//   ....[2]....
        /*0b58*/ 	.word	0x00000280
        /*0b5c*/ 	.word	0x000000ff
        /*0b60*/ 	.word	0x00016830
        /*0b64*/ 	.short	0x0100
        /*0b66*/ 	.byte	0x08
	.zero		1


	//   ....[3]....
        /*0b68*/ 	.word	0x00000290
        /*0b6c*/ 	.word	0x000000ff
        /*0b70*/ 	.word	0x00016840
        /*0b74*/ 	.short	0x0100
        /*0b76*/ 	.byte	0x08
	.zero		1


	//   ....[4]....
        /*0b78*/ 	.word	0x000002a0
        /*0b7c*/ 	.word	0x000000ff
        /*0b80*/ 	.word	0x00016838
        /*0b84*/ 	.short	0x0100
        /*0b86*/ 	.byte	0x08
	.zero		1


	//   ....[5]....
        /*0b88*/ 	.word	0x000002b0
        /*0b8c*/ 	.word	0x000000ff
        /*0b90*/ 	.word	0x00016848
        /*0b94*/ 	.short	0x0100
        /*0b96*/ 	.byte	0x08
	.zero		1


	//   ....[6]....
        /*0b98*/ 	.word	0x000003e0
        /*0b9c*/ 	.word	0x000000ff
        /*0ba0*/ 	.word	0x00016850
        /*0ba4*/ 	.short	0x0100
        /*0ba6*/ 	.byte	0x08
	.zero		1


	//   ....[7]....
        /*0ba8*/ 	.word	0x000003f0
        /*0bac*/ 	.word	0x000000ff
        /*0bb0*/ 	.word	0x00016860
        /*0bb4*/ 	.short	0x0100
        /*0bb6*/ 	.byte	0x08
	.zero		1


	//   ....[8]....
        /*0bb8*/ 	.word	0x00000400
        /*0bbc*/ 	.word	0x000000ff
        /*0bc0*/ 	.word	0x00016858
        /*0bc4*/ 	.short	0x0100
        /*0bc6*/ 	.byte	0x08
	.zero		1


	//   ....[9]....
        /*0bc8*/ 	.word	0x00000410
        /*0bcc*/ 	.word	0x000000ff
        /*0bd0*/ 	.word	0x00016868
        /*0bd4*/ 	.short	0x0100
        /*0bd6*/ 	.byte	0x08
	.zero		1


	//   ....[10]....
        /*0bd8*/ 	.word	0x00000500
        /*0bdc*/ 	.word	0x000000ff
        /*0be0*/ 	.word	0x00016870
        /*0be4*/ 	.short	0x0100
        /*0be6*/ 	.byte	0x06
	.zero		1


	//   ....[11]....
        /*0be8*/ 	.word	0x00000510
        /*0bec*/ 	.word	0x000000ff
        /*0bf0*/ 	.word	0x00016880
        /*0bf4*/ 	.short	0x0100
        /*0bf6*/ 	.byte	0x06
	.zero		1


	//   ....[12]....
        /*0bf8*/ 	.word	0x00000520
        /*0bfc*/ 	.word	0x000000ff
        /*0c00*/ 	.word	0x00016878
        /*0c04*/ 	.short	0x0100
        /*0c06*/ 	.byte	0x06
	.zero		1


	//   ....[13]....
        /*0c08*/ 	.word	0x00000530
        /*0c0c*/ 	.word	0x000000ff
        /*0c10*/ 	.word	0x00016888
        /*0c14*/ 	.short	0x0100
        /*0c16*/ 	.byte	0x06
	.zero		1


	//   ....[14]....
        /*0c18*/ 	.word	0x00000660
        /*0c1c*/ 	.word	0x000000ff
        /*0c20*/ 	.word	0x00016890
        /*0c24*/ 	.short	0x0100
        /*0c26*/ 	.byte	0x08
	.zero		1


	//   ....[15]....
        /*0c28*/ 	.word	0x00000670
        /*0c2c*/ 	.word	0x000000ff
        /*0c30*/ 	.word	0x000168a0
        /*0c34*/ 	.short	0x0100
        /*0c36*/ 	.byte	0x08
	.zero		1


	//   ....[16]....
        /*0c38*/ 	.word	0x00000680
        /*0c3c*/ 	.word	0x000000ff
        /*0c40*/ 	.word	0x00016898
        /*0c44*/ 	.short	0x0100
        /*0c46*/ 	.byte	0x08
	.zero		1


	//   ....[17]....
        /*0c48*/ 	.word	0x00000690
        /*0c4c*/ 	.word	0x000000ff
        /*0c50*/ 	.word	0x000168a8
        /*0c54*/ 	.short	0x0100
        /*0c56*/ 	.byte	0x08
	.zero		1


	//   ....[18]....
        /*0c58*/ 	.word	0x000007d0
        /*0c5c*/ 	.word	0x000000ff
        /*0c60*/ 	.word	0x000168b0
        /*0c64*/ 	.short	0x0100
        /*0c66*/ 	.byte	0x08
	.zero		1


	//   ....[19]....
        /*0c68*/ 	.word	0x000007e0
        /*0c6c*/ 	.word	0x000000ff
        /*0c70*/ 	.word	0x000168c0
        /*0c74*/ 	.short	0x0100
        /*0c76*/ 	.byte	0x08
	.zero		1


	//   ....[20]....
        /*0c78*/ 	.word	0x000007f0
        /*0c7c*/ 	.word	0x000000ff
        /*0c80*/ 	.word	0x000168b8
        /*0c84*/ 	.short	0x0100
        /*0c86*/ 	.byte	0x08
	.zero		1


	//   ....[21]....
        /*0c88*/ 	.word	0x00000800
        /*0c8c*/ 	.word	0x000000ff
        /*0c90*/ 	.word	0x000168c8
        /*0c94*/ 	.short	0x0100
        /*0c96*/ 	.byte	0x08
	.zero		1


	//   ....[22]....
        /*0c98*/ 	.word	0x00001b40
        /*0c9c*/ 	.word	0x000000ff
        /*0ca0*/ 	.word	0x00016800
        /*0ca4*/ 	.short	0x010a
        /*0ca6*/ 	.byte	0x2d
	.zero		1


	//   ....[23]....
        /*0ca8*/ 	.word	0x00001bc0
        /*0cac*/ 	.word	0x00000003
        /*0cb0*/ 	.word	0x00016830
        /*0cb4*/ 	.short	0x010a
        /*0cb6*/ 	.byte	0x3f
	.zero		1


	//   ....[24]....
        /*0cb8*/ 	.word	0x00001c00
        /*0cbc*/ 	.word	0x00000003
        /*0cc0*/ 	.word	0x00016830
        /*0cc4*/ 	.short	0x010a
        /*0cc6*/ 	.byte	0x3f
	.zero		1


	//   ....[25]....
        /*0cc8*/ 	.word	0x000020a0
        /*0ccc*/ 	.word	0x000000ff
        /*0cd0*/ 	.word	0x00000000
        /*0cd4*/ 	.short	0x0101
        /*0cd6*/ 	.byte	0x06
	.zero		1


	//   ....[26]....
        /*0cd8*/ 	.word	0x00003d90
        /*0cdc*/ 	.word	0x000000ff
        /*0ce0*/ 	.word	0x00016830
        /*0ce4*/ 	.short	0x010a
        /*0ce6*/ 	.byte	0x06
	.zero		1


	//   ....[27]....
        /*0ce8*/ 	.word	0x00003dd0
        /*0cec*/ 	.word	0x000000ff
        /*0cf0*/ 	.word	0x00016830
        /*0cf4*/ 	.short	0x010a
        /*0cf6*/ 	.byte	0x06
	.zero		1


	//   ....[28]....
        /*0cf8*/ 	.word	0x00004000
        /*0cfc*/ 	.word	0x000000ff
        /*0d00*/ 	.word	0x00016850
        /*0d04*/ 	.short	0x010a
        /*0d06*/ 	.byte	0x06
	.zero		1


	//   ....[29]....
        /*0d08*/ 	.word	0x00004040
        /*0d0c*/ 	.word	0x000000ff
        /*0d10*/ 	.word	0x00016850
        /*0d14*/ 	.short	0x010a
        /*0d16*/ 	.byte	0x06
	.zero		1


	//   ....[30]....
        /*0d18*/ 	.word	0x000044b0
        /*0d1c*/ 	.word	0x000000ff
        /*0d20*/ 	.word	0x00000000
        /*0d24*/ 	.short	0x0101
        /*0d26*/ 	.byte	0x06
	.zero		1


	//   ....[31]....
        /*0d28*/ 	.word	0x00005fa0
        /*0d2c*/ 	.word	0x000000ff
        /*0d30*/ 	.word	0x00000000
        /*0d34*/ 	.short	0x0101
        /*0d36*/ 	.byte	0x06
	.zero		1


	//   ....[32]....
        /*0d38*/ 	.word	0x00006490
        /*0d3c*/ 	.word	0x000000ff
        /*0d40*/ 	.word	0x00016830
        /*0d44*/ 	.short	0x010a
        /*0d46*/ 	.byte	0x06
	.zero		1


	//   ....[33]....
        /*0d48*/ 	.word	0x000064d0
        /*0d4c*/ 	.word	0x000000ff
        /*0d50*/ 	.word	0x00016830
        /*0d54*/ 	.short	0x010a
        /*0d56*/ 	.byte	0x06
	.zero		1


	//   ....[34]....
        /*0d58*/ 	.word	0x000066d0
        /*0d5c*/ 	.word	0x000000ff
        /*0d60*/ 	.word	0x00016850
        /*0d64*/ 	.short	0x010a
        /*0d66*/ 	.byte	0x06
	.zero		1


	//   ....[35]....
        /*0d68*/ 	.word	0x00006710
        /*0d6c*/ 	.word	0x000000ff
        /*0d70*/ 	.word	0x00016850
        /*0d74*/ 	.short	0x010a
        /*0d76*/ 	.byte	0x06
	.zero		1


	//   ....[36]....
        /*0d78*/ 	.word	0x00006b40
        /*0d7c*/ 	.word	0x000000ff
        /*0d80*/ 	.word	0x00000000
        /*0d84*/ 	.short	0x0101
        /*0d86*/ 	.byte	0x06
	.zero		1


	//   ....[37]....
        /*0d88*/ 	.word	0x00007d00
        /*0d8c*/ 	.word	0x000000ff
        /*0d90*/ 	.word	0x00000000
        /*0d94*/ 	.short	0x0101
        /*0d96*/ 	.byte	0x06
	.zero		1


	//   ....[38]....
        /*0d98*/ 	.word	0x00008100
        /*0d9c*/ 	.word	0x000000ff
        /*0da0*/ 	.word	0x00016850
        /*0da4*/ 	.short	0x010a
        /*0da6*/ 	.byte	0x05
	.zero		1


	//   ....[39]....
        /*0da8*/ 	.word	0x00008140
        /*0dac*/ 	.word	0x000000ff
        /*0db0*/ 	.word	0x00016850
        /*0db4*/ 	.short	0x010a
        /*0db6*/ 	.byte	0x05
	.zero		1


	//   ....[40]....
        /*0db8*/ 	.word	0x000086b0
        /*0dbc*/ 	.word	0x000000ff
        /*0dc0*/ 	.word	0x00000000
        /*0dc4*/ 	.short	0x0101
        /*0dc6*/ 	.byte	0x04
	.zero		1


	//   ....[41]....
        /*0dc8*/ 	.word	0x00009650
        /*0dcc*/ 	.word	0x00000000
        /*0dd0*/ 	.word	0x00000000
        /*0dd4*/ 	.short	0x0101
        /*0dd6*/ 	.byte	0x3f
	.zero		1


	//   ....[42]....
        /*0dd8*/ 	.word	0x00009ca0
        /*0ddc*/ 	.word	0x00000004
        /*0de0*/ 	.word	0x00000000
        /*0de4*/ 	.short	0x0101
        /*0de6*/ 	.byte	0x3f
	.zero		1


	//   ....[43]....
        /*0de8*/ 	.word	0x0000cfa0
        /*0dec*/ 	.word	0x00000003
        /*0df0*/ 	.word	0x00016840
        /*0df4*/ 	.short	0x010a
        /*0df6*/ 	.byte	0x3f
	.zero		1


	//   ....[44]....
        /*0df8*/ 	.word	0x0000d730
        /*0dfc*/ 	.word	0x00000003
        /*0e00*/ 	.word	0x00016830
        /*0e04*/ 	.short	0x0107
        /*0e06*/ 	.byte	0x3f
	.zero		1


	//   ....[45]....
        /*0e08*/ 	.word	0x0000d800
        /*0e0c*/ 	.word	0x00000003
        /*0e10*/ 	.word	0x00016830
        /*0e14*/ 	.short	0x0101
        /*0e16*/ 	.byte	0x3f
	.zero		1


	//   ....[46]....
        /*0e18*/ 	.word	0x0000e630
        /*0e1c*/ 	.word	0x00000016
        /*0e20*/ 	.word	0x00016800
        /*0e24*/ 	.short	0x0107
        /*0e26*/ 	.byte	0x3f
	.zero		1


	//   ....[47]....
        /*0e28*/ 	.word	0x0000e730
        /*0e2c*/ 	.word	0x00000016
        /*0e30*/ 	.word	0x00016800
        /*0e34*/ 	.short	0x0101
        /*0e36*/ 	.byte	0x3f
	.zero		1


	//   ....[48]....
        /*0e38*/ 	.word	0x0000e760
        /*0e3c*/ 	.word	0x00000016
        /*0e40*/ 	.word	0x00016820
        /*0e44*/ 	.short	0x010a
        /*0e46*/ 	.byte	0x3f
	.zero		1


	//   ....[49]....
        /*0e48*/ 	.word	0x0000eaf0
        /*0e4c*/ 	.word	0x00000005
        /*0e50*/ 	.word	0x00016840
        /*0e54*/ 	.short	0x010a
        /*0e56*/ 	.byte	0x3f
	.zero		1


	//   ....[50]....
        /*0e58*/ 	.word	0x0000efd0
        /*0e5c*/ 	.word	0x00000005
        /*0e60*/ 	.word	0x00016830
        /*0e64*/ 	.short	0x0107
        /*0e66*/ 	.byte	0x3f
	.zero		1


	//   ....[51]....
        /*0e68*/ 	.word	0x0000f090
        /*0e6c*/ 	.word	0x00000005
        /*0e70*/ 	.word	0x00016830
        /*0e74*/ 	.short	0x0101
        /*0e76*/ 	.byte	0x3f
	.zero		1


	//   ....[52]....
        /*0e78*/ 	.word	0x0000f0f0
        /*0e7c*/ 	.word	0x00000005
        /*0e80*/ 	.word	0x00016860
        /*0e84*/ 	.short	0x010a
        /*0e86*/ 	.byte	0x3f
	.zero		1


	//   ....[53]....
        /*0e88*/ 	.word	0x0000f5c0
        /*0e8c*/ 	.word	0x00000005
        /*0e90*/ 	.word	0x00016850
        /*0e94*/ 	.short	0x0107
        /*0e96*/ 	.byte	0x3f
	.zero		1


	//   ....[54]....
        /*0e98*/ 	.word	0x0000f730
        /*0e9c*/ 	.word	0x00000005
        /*0ea0*/ 	.word	0x00016850
        /*0ea4*/ 	.short	0x0101
        /*0ea6*/ 	.byte	0x3f
	.zero		1


	//   ....[55]....
        /*0ea8*/ 	.word	0x0000f950
        /*0eac*/ 	.word	0x00000000
        /*0eb0*/ 	.word	0x00016860
        /*0eb4*/ 	.short	0x010a
        /*0eb6*/ 	.byte	0x3f
	.zero		1


	//   ....[56]....
        /*0eb8*/ 	.word	0x0000fde0
        /*0ebc*/ 	.word	0x00000000
        /*0ec0*/ 	.word	0x00016850
        /*0ec4*/ 	.short	0x0107
        /*0ec6*/ 	.byte	0x3f
	.zero		1


	//   ....[57]....
        /*0ec8*/ 	.word	0x0000feb0
        /*0ecc*/ 	.word	0x00000000
        /*0ed0*/ 	.word	0x00016850
        /*0ed4*/ 	.short	0x0101
        /*0ed6*/ 	.byte	0x3f
	.zero		1


	//   ....[58]....
        /*0ed8*/ 	.word	0x00011000
        /*0edc*/ 	.word	0x00000005
        /*0ee0*/ 	.word	0x00016820
        /*0ee4*/ 	.short	0x010a
        /*0ee6*/ 	.byte	0x3f
	.zero		1


	//   ....[59]....
        /*0ee8*/ 	.word	0x00011180
        /*0eec*/ 	.word	0x00000003
        /*0ef0*/ 	.word	0x00016840
        /*0ef4*/ 	.short	0x010a
        /*0ef6*/ 	.byte	0x3f
	.zero		1


	//   ....[60]....
        /*0ef8*/ 	.word	0x00011220
        /*0efc*/ 	.word	0x00000019
        /*0f00*/ 	.word	0x00016840
        /*0f04*/ 	.short	0x010a
        /*0f06*/ 	.byte	0x3f
	.zero		1


	//   ....[61]....
        /*0f08*/ 	.word	0x00011260
        /*0f0c*/ 	.word	0x00000003
        /*0f10*/ 	.word	0x00016860
        /*0f14*/ 	.short	0x010a
        /*0f16*/ 	.byte	0x3f
	.zero		1


	//   ....[62]....
        /*0f18*/ 	.word	0x000112a0
        /*0f1c*/ 	.word	0x00000019
        /*0f20*/ 	.word	0x00016860
        /*0f24*/ 	.short	0x010a
        /*0f26*/ 	.byte	0x3f
	.zero		1


	//   ....[63]....
        /*0f28*/ 	.word	0x00011310
        /*0f2c*/ 	.word	0x00000003
        /*0f30*/ 	.word	0x00016800
        /*0f34*/ 	.short	0x010a
        /*0f36*/ 	.byte	0x3f
	.zero		1


	//   ....[64]....
        /*0f38*/ 	.word	0x00011360
        /*0f3c*/ 	.word	0x00000003
        /*0f40*/ 	.word	0x00016830
        /*0f44*/ 	.short	0x010a
        /*0f46*/ 	.byte	0x3f
	.zero		1


	//   ....[65]....
        /*0f48*/ 	.word	0x000113c0
        /*0f4c*/ 	.word	0x00000007
        /*0f50*/ 	.word	0x00016830
        /*0f54*/ 	.short	0x010a
        /*0f56*/ 	.byte	0x3f
	.zero		1


	//   ....[66]....
        /*0f58*/ 	.word	0x00011420
        /*0f5c*/ 	.word	0x00000002
        /*0f60*/ 	.word	0x00016850
        /*0f64*/ 	.short	0x010a
        /*0f66*/ 	.byte	0x3f
	.zero		1


	//   ....[67]....
        /*0f68*/ 	.word	0x00011480
        /*0f6c*/ 	.word	0x00000007
        /*0f70*/ 	.word	0x00016830
        /*0f74*/ 	.short	0x010a
        /*0f76*/ 	.byte	0x3f
	.zero		1


	//   ....[68]....
        /*0f78*/ 	.word	0x000114e0
        /*0f7c*/ 	.word	0x00000002
        /*0f80*/ 	.word	0x00016850
        /*0f84*/ 	.short	0x010a
        /*0f86*/ 	.byte	0x3f
	.zero		1


	//   ....[69]....
        /*0f88*/ 	.word	0x00011540
        /*0f8c*/ 	.word	0x00000006
        /*0f90*/ 	.word	0x00016850
        /*0f94*/ 	.short	0x010a
        /*0f96*/ 	.byte	0x3f
	.zero		1


	//   ....[70]....
        /*0f98*/ 	.word	0x00011660
        /*0f9c*/ 	.word	0x00000003
        /*0fa0*/ 	.word	0x00016840
        /*0fa4*/ 	.short	0x010a
        /*0fa6*/ 	.byte	0x3f
	.zero		1


	//   ....[71]....
        /*0fa8*/ 	.word	0x00013100
        /*0fac*/ 	.word	0x00000016
        /*0fb0*/ 	.word	0x00016820
        /*0fb4*/ 	.short	0x010a
        /*0fb6*/ 	.byte	0x3f
	.zero		1


	//   ....[72]....
        /*0fb8*/ 	.word	0x00013150
        /*0fbc*/ 	.word	0x00000005
        /*0fc0*/ 	.word	0x00016840
        /*0fc4*/ 	.short	0x010a
        /*0fc6*/ 	.byte	0x3f
	.zero		1


	//   ....[73]....
        /*0fc8*/ 	.word	0x00013a60
        /*0fcc*/ 	.word	0x00000005
        /*0fd0*/ 	.word	0x00016860
        /*0fd4*/ 	.short	0x010a
        /*0fd6*/ 	.byte	0x3f
	.zero		1


	//   ....[74]....
        /*0fd8*/ 	.word	0x000143d0
        /*0fdc*/ 	.word	0x00000000
        /*0fe0*/ 	.word	0x00016860
        /*0fe4*/ 	.short	0x010a
        /*0fe6*/ 	.byte	0x3f
	.zero		1


	//   ....[75]....
        /*0fe8*/ 	.word	0x00015720
        /*0fec*/ 	.word	0x00000005
        /*0ff0*/ 	.word	0x00016820
        /*0ff4*/ 	.short	0x010a
        /*0ff6*/ 	.byte	0x3f
	.zero		1


	//   ....[76]....
        /*0ff8*/ 	.word	0x000158c0
        /*0ffc*/ 	.word	0x00000003
        /*1000*/ 	.word	0x00016840
        /*1004*/ 	.short	0x010a
        /*1006*/ 	.byte	0x3f
	.zero		1


	//   ....[77]....
        /*1008*/ 	.word	0x00015910
        /*100c*/ 	.word	0x00000019
        /*1010*/ 	.word	0x00016840
        /*1014*/ 	.short	0x010a
        /*1016*/ 	.byte	0x3f
	.zero		1


	//   ....[78]....
        /*1018*/ 	.word	0x00015960
        /*101c*/ 	.word	0x00000003
        /*1020*/ 	.word	0x00016860
        /*1024*/ 	.short	0x010a
        /*1026*/ 	.byte	0x3f
	.zero		1


	//----- nvinfo : EIATTR_NUM_MBARRIERS
	.align		4
.L_1583:
        /*1028*/ 	.byte	0x03, 0x38
        /*102a*/ 	.short	0x0016


	//----- nvinfo : EIATTR_EXIT_INSTR_OFFSETS
	.align		4
        /*102c*/ 	.byte	0x04, 0x1c
        /*102e*/ 	.short	(.L_1585 - .L_1584)


	//   ....[0]....
.L_1584:
        /*1030*/ 	.word	0x000009b0


	//   ....[1]....
        /*1034*/ 	.word	0x0000ac00


	//   ....[2]....
        /*1038*/ 	.word	0x000112f0


	//----- nvinfo : EIATTR_MAX_THREADS
	.align		4
.L_1585:
        /*103c*/ 	.byte	0x04, 0x05
        /*103e*/ 	.short	(.L_1587 - .L_1586)
.L_1586:
        /*1040*/ 	.word	0x00000200
        /*1044*/ 	.word	0x00000001
        /*1048*/ 	.word	0x00000001


	//----- nvinfo : EIATTR_CRS_STACK_SIZE
	.align		4
.L_1587:
        /*104c*/ 	.byte	0x04, 0x1e
        /*104e*/ 	.short	(.L_1589 - .L_1588)
.L_1588:
        /*1050*/ 	.word	0x00000000


	//----- nvinfo : EIATTR_CBANK_PARAM_SIZE
	.align		4
.L_1589:
        /*1054*/ 	.byte	0x03, 0x19
        /*1056*/ 	.short	0x0af0


	//----- nvinfo : EIATTR_PARAM_CBANK
	.align		4
        /*1058*/ 	.byte	0x04, 0x0a
        /*105a*/ 	.short	(.L_1591 - .L_1590)
	.align		4
.L_1590:
        /*105c*/ 	.word	index@(.nv.constant0._ZN7cutlass13device_kernelIN5flash11enable_sm90INS1_16FlashAttnFwdSm90INS1_25CollectiveMainloopFwdSm90ILi2EN4cute5tupleIJNS5_1CILi1EEES8_S8_EEENS6_IJNS7_ILi192EEENS7_ILi128EEENS7_ILi64EEEEEELi64ENS_6half_tEfNS_4arch4Sm90ELb1ELb0ELb0ELb1ELb1ELb0ELb0ELb1ELb1ELb1ELb1ELb0EEENS1_21CollectiveEpilogueFwdINS6_IJSA_SC_SB_EEES9_SE_SG_Li384ELb1ELb1ELb1ELb0EEENS1_36VarlenDynamicPersistentTileSchedulerILi192ELi128ELi384ELi128ELb1ELb1ELb1ELb1ELb1ELb1EEEEEEEEEvNT_6ParamsE)
        /*1060*/ 	.short	0x0210
        /*1062*/ 	.short	0x0af0


	//----- nvinfo : EIATTR_SW_WAR
	.align		4
.L_1591:
        /*1064*/ 	.byte	0x04, 0x36
        /*1066*/ 	.short	(.L_1593 - .L_1592)
.L_1592:
        /*1068*/ 	.word	0x00000008
.L_1593:


//--------------------- .nv.info._ZN7cutlass13device_kernelIN5flash11enable_sm90INS1_16FlashAttnFwdSm90INS1_25CollectiveMainloopFwdSm90ILi2EN4cute5tupleIJNS5_1CILi1EEES8_S8_EEENS6_IJNS7_ILi192EEENS7_ILi128EEENS7_ILi64EEEEEELi64ENS_6half_tEfNS_4arch4Sm90ELb1ELb0ELb0ELb1ELb1ELb1ELb0ELb1ELb1ELb1ELb1ELb0EEENS1_21CollectiveEpilogueFwdINS6_IJSA_SC_SB_EEES9_SE_SG_Li384ELb1ELb1ELb1ELb0EEENS1_36VarlenDynamicPersistentTileSchedulerILi192ELi128ELi384ELi128ELb1ELb1ELb1ELb1ELb1ELb1EEEEEEEEEvNT_6ParamsE --------------------------
	.section	.nv.info._ZN7cutlass13device_kernelIN5flash11enable_sm90INS1_16FlashAttnFwdSm90INS1_25CollectiveMainloopFwdSm90ILi2EN4cute5tupleIJNS5_1CILi1EEES8_S8_EEENS6_IJNS7_ILi192EEENS7_ILi128EEENS7_ILi64EEEEEELi64ENS_6half_tEfNS_4arch4Sm90ELb1ELb0ELb0ELb1ELb1ELb1ELb0ELb1ELb1ELb1ELb1ELb0EEENS1_21CollectiveEpilogueFwdINS6_IJSA_SC_SB_EEES9_SE_SG_Li384ELb1ELb1ELb1ELb0EEENS1_36VarlenDynamicPersistentTileSchedulerILi192ELi128ELi384ELi128ELb1ELb1ELb1ELb1ELb1ELb1EEEEEEEEEvNT_6ParamsE,"",@"SHT_CUDA_INFO"
	.sectionflags	@""
	.align	4


	//----- nvinfo : EIATTR_CUDA_API_VERSION
	.align		4
        /*0000*/ 	.byte	0x04, 0x37
        /*0002*/ 	.short	(.L_1595 - .L_1594)
.L_1594:
        /*0004*/ 	.word	0x00000082


	//----- nvinfo : EIATTR_KPARAM_INFO
	.align		4
.L_1595:
        /*0008*/ 	.byte	0x04, 0x17
        /*000a*/ 	.short	(.L_1597 - .L_1596)
.L_1596:
        /*000c*/ 	.word	0x00000000
        /*0010*/ 	.short	0x0000
        /*0012*/ 	.short	0x0070
        /*0014*/ 	.byte	0x00, 0xf0, 0x01, 0x2a


	//----- nvinfo : EIATTR_SPARSE_MMA_MASK
	.align		4
.L_1597:
        /*0018*/ 	.byte	0x03, 0x50
        /*001a*/ 	.short	0x0000


	//----- nvinfo : EIATTR_MAXREG_COUNT
	.align		4
        /*001c*/ 	.byte	0x03, 0x1b
        /*001e*/ 	.short	0x0080


	//----- nvinfo : EIATTR_NUM_BARRIERS
	.align		4
        /*0020*/ 	.byte	0x02, 0x4c
        /*0022*/ 	.byte	0x10
	.zero		1


	//----- nvinfo : EIATTR_EXTERNS
	.align		4
        /*0024*/ 	.byte	0x04, 0x0f
        /*0026*/ 	.short	(.L_1599 - .L_1598)


	//   ....[0]....
	.align		4
.L_1598:
        /*0028*/ 	.word	index@(__assertfail)


	//----- nvinfo : EIATTR_ANNOTATIONS
	.align		4
.L_1599:
        /*002c*/ 	.byte	0x04, 0x55
        /*002e*/ 	.short	(.L_1601 - .L_1600)


	//   ....[0]....
.L_1600:
        /* <DEDUP_REMOVED lines=87> */


	//----- nvinfo : EIATTR_MERCURY_ISA_VERSION
	.align		4
.L_1601:
        /*0590*/ 	.byte	0x03, 0x5f
        /*0592*/ 	.short	0x0101


	//----- nvinfo : EIATTR_UNUSED_LOAD_BYTE_OFFSET
	.align		4
        /*0594*/ 	.byte	0x04, 0x44
        /*0596*/ 	.short	(.L_1603 - .L_1602)


	//   ....[0]....
.L_1602:
        /*0598*/ 	.word	0x00000a70
        /*059c*/ 	.word	0x0000fff0


	//   ....[1]....
        /*05a0*/ 	.word	0x00010770
        /*05a4*/ 	.word	0x0000fff0


	//----- nvinfo : EIATTR_INT_WARP_WIDE_INSTR_OFFSETS
	.align		4
.L_1603:
        /*05a8*/ 	.byte	0x04, 0x31
        /*05aa*/ 	.short	(.L_1605 - .L_1604)


	//   ....[0]....
.L_1604:
        /*05ac*/ 	.word	0x00000120


	//   ....[1]....
        /*05b0*/ 	.word	0x000001c0


	//   ....[2]....
        /*05b4*/ 	.word	0x00000230


	//   ....[3]....
        /*05b8*/ 	.word	0x000156f0


	//   ....[4]....
        /*05bc*/ 	.word	0x00015780


	//   ....[5]....
        /*05c0*/ 	.word	0x000188f0


	//   ....[6]....
        /*05c4*/ 	.word	0x00018980


	//----- nvinfo : EIATTR_COOP_GROUP_MASK_REGIDS
	.align		4
.L_1605:
        /*05c8*/ 	.byte	0x04, 0x29
        /*05ca*/ 	.short	(.L_1607 - .L_1606)


	//   ....[0]....
.L_1606:
        /*05cc*/ 	.word	0xffffffff


	//   ....[1]....
        /*05d0*/ 	.word	0xffffffff


	//   ....[2]....
        /*05d4*/ 	.word	0xffffffff


	//   ....[3]....
        /*05d8*/ 	.word	0xffffffff


	//   ....[4]....
        /*05dc*/ 	.word	0xffffffff


	//   ....[5]....
        /*05e0*/ 	.word	0xffffffff


	//   ....[6]....
        /*05e4*/ 	.word	0xffffffff


	//   ....[7]....
        /*05e8*/ 	.word	0xffffffff


	//   ....[8]....
        /*05ec*/ 	.word	0xffffffff


	//   ....[9]....
        /*05f0*/ 	.word	0xffffffff


	//   ....[10]....
        /*05f4*/ 	.word	0xffffffff


	//   ....[11]....
        /*05f8*/ 	.word	0xffffffff


	//   ....[12]....
        /*05fc*/ 	.word	0xffffffff


	//   ....[13]....
        /*0600*/ 	.word	0xffffffff


	//   ....[14]....
        /*0604*/ 	.word	0xffffffff


	//   ....[15]....
        /*0608*/ 	.word	0xffffffff


	//   ....[16]....
        /*060c*/ 	.word	0xffffffff


	//   ....[17]....
        /*0610*/ 	.word	0xffffffff


	//   ....[18]....
        /*0614*/ 	.word	0xffffffff


	//   ....[19]....
        /*0618*/ 	.word	0xffffffff


	//   ....[20]....
        /*061c*/ 	.word	0xffffffff


	//   ....[21]....
        /*0620*/ 	.word	0xffffffff


	//   ....[22]....
        /*0624*/ 	.word	0xffffffff


	//   ....[23]....
        /*0628*/ 	.word	0xffffffff


	//   ....[24]....
        /*062c*/ 	.word	0xffffffff


	//   ....[25]....
        /*0630*/ 	.word	0xffffffff


	//   ....[26]....
        /*0634*/ 	.word	0xffffffff


	//   ....[27]....
        /*0638*/ 	.word	0xffffffff


	//   ....[28]....
        /*063c*/ 	.word	0xffffffff


	//   ....[29]....
        /*0640*/ 	.word	0xffffffff


	//   ....[30]....
        /*0644*/ 	.word	0xffffffff


	//   ....[31]....
        /*0648*/ 	.word	0xffffffff


	//   ....[32]....
        /*064c*/ 	.word	0xffffffff


	//   ....[33]....
        /*0650*/ 	.word	0xffffffff


	//   ....[34]....
        /*0654*/ 	.word	0xffffffff


	//   ....[35]....
        /*0658*/ 	.word	0xffffffff


	//   ....[36]....
        /*065c*/ 	.word	0xffffffff


	//   ....[37]....
        /*0660*/ 	.word	0xffffffff


	//   ....[38]....
        /*0664*/ 	.word	0xffffffff


	//   ....[39]....
        /*0668*/ 	.word	0xffffffff


	//   ....[40]....
        /*066c*/ 	.word	0xffffffff


	//   ....[41]....
        /*0670*/ 	.word	0xffffffff


	//   ....[42]....
        /*0674*/ 	.word	0xffffffff


	//   ....[43]....
        /*0678*/ 	.word	0xffffffff


	//   ....[44]....
        /*067c*/ 	.word	0xffffffff


	//   ....[45]....
        /*0680*/ 	.word	0xffffffff


	//   ....[46]....
        /*0684*/ 	.word	0xffffffff


	//   ....[47]....
        /*0688*/ 	.word	0xffffffff


	//   ....[48]....
        /*068c*/ 	.word	0xffffffff


	//   ....[49]....
        /*0690*/ 	.word	0xffffffff


	//   ....[50]....
        /*0694*/ 	.word	0xffffffff


	//   ....[51]....
        /*0698*/ 	.word	0xffffffff


	//   ....[52]....
        /*069c*/ 	.word	0xffffffff


	//   ....[53]....
        /*06a0*/ 	.word	0xffffffff


	//   ....[54]....
        /*06a4*/ 	.word	0xffffffff


	//   ....[55]....
        /*06a8*/ 	.word	0xffffffff


	//   ....[56]....
        /*06ac*/ 	.word	0xffffffff


	//   ....[57]....
        /*06b0*/ 	.word	0xffffffff


	//   ....[58]....
        /*06b4*/ 	.word	0xffffffff


	//   ....[59]....
        /*06b8*/ 	.word	0xffffffff


	//   ....[60]....
        /*06bc*/ 	.word	0xffffffff


	//   ....[61]....
        /*06c0*/ 	.word	0xffffffff


	//   ....[62]....
        /*06c4*/ 	.word	0xffffffff


	//   ....[63]....
        /*06c8*/ 	.word	0xffffffff


	//   ....[64]....
        /*06cc*/ 	.word	0xffffffff


	//   ....[65]....
        /*06d0*/ 	.word	0xffffffff


	//   ....[66]....
        /*06d4*/ 	.word	0xffffffff


	//   ....[67]....
        /*06d8*/ 	.word	0xffffffff


	//   ....[68]....
        /*06dc*/ 	.word	0xffffffff


	//   ....[69]....
        /*06e0*/ 	.word	0xffffffff


	//   ....[70]....
        /*06e4*/ 	.word	0xffffffff


	//   ....[71]....
        /*06e8*/ 	.word	0xffffffff


	//   ....[72]....
        /*06ec*/ 	.word	0xffffffff


	//   ....[73]....
        /*06f0*/ 	.word	0xffffffff


	//   ....[74]....
        /*06f4*/ 	.word	0xffffffff


	//   ....[75]....
        /*06f8*/ 	.word	0xffffffff


	//   ....[76]....
        /*06fc*/ 	.word	0xffffffff


	//   ....[77]....
        /*0700*/ 	.word	0xffffffff


	//   ....[78]....
        /*0704*/ 	.word	0xffffffff


	//   ....[79]....
        /*0708*/ 	.word	0xffffffff


	//   ....[80]....
        /*070c*/ 	.word	0xffffffff


	//   ....[81]....
        /*0710*/ 	.word	0xffffffff


	//   ....[82]....
        /*0714*/ 	.word	0xffffffff


	//   ....[83]....
        /*0718*/ 	.word	0xffffffff


	//   ....[84]....
        /*071c*/ 	.word	0xffffffff


	//   ....[85]....
        /*0720*/ 	.word	0xffffffff


	//   ....[86]....
        /*0724*/ 	.word	0xffffffff


	//   ....[87]....
        /*0728*/ 	.word	0xffffffff


	//   ....[88]....
        /*072c*/ 	.word	0xffffffff


	//   ....[89]....
        /*0730*/ 	.word	0xffffffff


	//   ....[90]....
        /*0734*/ 	.word	0xffffffff


	//   ....[91]....
        /*0738*/ 	.word	0xffffffff


	//   ....[92]....
        /*073c*/ 	.word	0xffffffff


	//   ....[93]....
        /*0740*/ 	.word	0xffffffff


	//   ....[94]....
        /*0744*/ 	.word	0xffffffff


	//   ....[95]....
        /*0748*/ 	.word	0xffffffff


	//   ....[96]....
        /*074c*/ 	.word	0xffffffff


	//   ....[97]....
        /*0750*/ 	.word	0xffffffff


	//   ....[98]....
        /*0754*/ 	.word	0xffffffff


	//   ....[99]....
        /*0758*/ 	.word	0xffffffff


	//   ....[100]....
        /*075c*/ 	.word	0xffffffff


	//   ....[101]....
        /*0760*/ 	.word	0xffffffff


	//   ....[102]....
        /*0764*/ 	.word	0xffffffff


	//   ....[103]....
        /*0768*/ 	.word	0xffffffff


	//   ....[104]....
        /*076c*/ 	.word	0xffffffff


	//   ....[105]....
        /*0770*/ 	.word	0xffffffff


	//   ....[106]....
        /*0774*/ 	.word	0xffffffff


	//   ....[107]....
        /*0778*/ 	.word	0xffffffff


	//   ....[108]....
        /*077c*/ 	.word	0xffffffff


	//   ....[109]....
        /*0780*/ 	.word	0xffffffff


	//   ....[110]....
        /*0784*/ 	.word	0xffffffff


	//   ....[111]....
        /*0788*/ 	.word	0xffffffff


	//   ....[112]....
        /*078c*/ 	.word	0xffffffff


	//   ....[113]....
        /*0790*/ 	.word	0xffffffff


	//   ....[114]....
        /*0794*/ 	.word	0xffffffff


	//   ....[115]....
        /*0798*/ 	.word	0xffffffff


	//   ....[116]....
        /*079c*/ 	.word	0xffffffff


	//   ....[117]....
        /*07a0*/ 	.word	0xffffffff


	//   ....[118]....
        /*07a4*/ 	.word	0xffffffff


	//   ....[119]....
        /*07a8*/ 	.word	0xffffffff


	//   ....[120]....
        /*07ac*/ 	.word	0xffffffff


	//   ....[121]....
        /*07b0*/ 	.word	0xffffffff


	//   ....[122]....
        /*07b4*/ 	.word	0xffffffff


	//   ....[123]....
        /*07b8*/ 	.word	0xffffffff


	//   ....[124]....
        /*07bc*/ 	.word	0xffffffff


	//   ....[125]....
        /*07c0*/ 	.word	0xffffffff


	//   ....[126]....
        /*07c4*/ 	.word	0xffffffff


	//   ....[127]....
        /*07c8*/ 	.word	0xffffffff


	//   ....[128]....
        /*07cc*/ 	.word	0xffffffff


	//   ....[129]....
        /*07d0*/ 	.word	0xffffffff


	//   ....[130]....
        /*07d4*/ 	.word	0xffffffff


	//   ....[131]....
        /*07d8*/ 	.word	0xffffffff


	//   ....[132]....
        /*07dc*/ 	.word	0xffffffff


	//   ....[133]....
        /*07e0*/ 	.word	0xffffffff


	//   ....[134]....
        /*07e4*/ 	.word	0xffffffff


	//   ....[135]....
        /*07e8*/ 	.word	0xffffffff


	//   ....[136]....
        /*07ec*/ 	.word	0xffffffff


	//   ....[137]....
        /*07f0*/ 	.word	0xffffffff


	//   ....[138]....
        /*07f4*/ 	.word	0xffffffff


	//   ....[139]....
        /*07f8*/ 	.word	0xffffffff


	//   ....[140]....
        /*07fc*/ 	.word	0xffffffff


	//   ....[141]....
        /*0800*/ 	.word	0xffffffff


	//   ....[142]....
        /*0804*/ 	.word	0xffffffff


	//   ....[143]....
        /*0808*/ 	.word	0xffffffff


	//   ....[144]....
        /*080c*/ 	.word	0xffffffff


	//   ....[145]....
        /*0810*/ 	.word	0xffffffff


	//   ....[146]....
        /*0814*/ 	.word	0xffffffff


	//   ....[147]....
        /*0818*/ 	.word	0xffffffff


	//   ....[148]....
        /*081c*/ 	.word	0xffffffff


	//   ....[149]....
        /*0820*/ 	.word	0xffffffff


	//   ....[150]....
        /*0824*/ 	.word	0xffffffff


	//   ....[151]....
        /*0828*/ 	.word	0xffffffff


	//   ....[152]....
        /*082c*/ 	.word	0xffffffff


	//   ....[153]....
        /*0830*/ 	.word	0xffffffff


	//   ....[154]....
        /*0834*/ 	.word	0xffffffff


	//   ....[155]....
        /*0838*/ 	.word	0xffffffff


	//   ....[156]....
        /*083c*/ 	.word	0xffffffff


	//   ....[157]....
        /*0840*/ 	.word	0xffffffff


	//   ....[158]....
        /*0844*/ 	.word	0xffffffff


	//   ....[159]....
        /*0848*/ 	.word	0xffffffff


	//   ....[160]....
        /*084c*/ 	.word	0xffffffff


	//   ....[161]....
        /*0850*/ 	.word	0xffffffff


	//   ....[162]....
        /*0854*/ 	.word	0xffffffff


	//   ....[163]....
        /*0858*/ 	.word	0xffffffff


	//   ....[164]....
        /*085c*/ 	.word	0xffffffff


	//   ....[165]....
        /*0860*/ 	.word	0xffffffff


	//   ....[166]....
        /*0864*/ 	.word	0xffffffff


	//   ....[167]....
        /*0868*/ 	.word	0xffffffff


	//   ....[168]....
        /*086c*/ 	.word	0xffffffff


	//   ....[169]....
        /*0870*/ 	.word	0xffffffff


	//   ....[170]....
        /*0874*/ 	.word	0xffffffff


	//   ....[171]....
        /*0878*/ 	.word	0xffffffff


	//   ....[172]....
        /*087c*/ 	.word	0xffffffff


	//   ....[173]....
        /*0880*/ 	.word	0xffffffff


	//   ....[174]....
        /*0884*/ 	.word	0xffffffff


	//   ....[175]....
        /*0888*/ 	.word	0xffffffff


	//   ....[176]....
        /*088c*/ 	.word	0xffffffff


	//   ....[177]....
        /*0890*/ 	.word	0xffffffff


	//   ....[178]....
        /*0894*/ 	.word	0xffffffff


	//   ....[179]....
        /*0898*/ 	.word	0xffffffff


	//   ....[180]....
        /*089c*/ 	.word	0xffffffff


	//   ....[181]....
        /*08a0*/ 	.word	0xffffffff


	//   ....[182]....
        /*08a4*/ 	.word	0xffffffff


	//   ....[183]....
        /*08a8*/ 	.word	0xffffffff


	//   ....[184]....
        /*08ac*/ 	.word	0xffffffff


	//   ....[185]....
        /*08b0*/ 	.word	0xffffffff


	//   ....[186]....
        /*08b4*/ 	.word	0xffffffff


	//   ....[187]....
        /*08b8*/ 	.word	0xffffffff


	//   ....[188]....
        /*08bc*/ 	.word	0xffffffff


	//   ....[189]....
        /*08c0*/ 	.word	0xffffffff


	//   ....[190]....
        /*08c4*/ 	.word	0xffffffff


	//   ....[191]....
        /*08c8*/ 	.word	0xffffffff


	//   ....[192]....
        /*08cc*/ 	.word	0xffffffff


	//   ....[193]....
        /*08d0*/ 	.word	0xffffffff


	//   ....[194]....
        /*08d4*/ 	.word	0xffffffff


	//   ....[195]....
        /*08d8*/ 	.word	0xffffffff


	//   ....[196]....
        /*08dc*/ 	.word	0xffffffff


	//   ....[197]....
        /*08e0*/ 	.word	0xffffffff


	//   ....[198]....
        /*08e4*/ 	.word	0xffffffff


	//   ....[199]....
        /*08e8*/ 	.word	0xffffffff


	//   ....[200]....
        /*08ec*/ 	.word	0xffffffff


	//   ....[201]....
        /*08f0*/ 	.word	0xffffffff


	//   ....[202]....
        /*08f4*/ 	.word	0xffffffff


	//   ....[203]....
        /*08f8*/ 	.word	0xffffffff


	//   ....[204]....
        /*08fc*/ 	.word	0xffffffff


	//   ....[205]....
        /*0900*/ 	.word	0xffffffff


	//   ....[206]....
        /*0904*/ 	.word	0xffffffff


	//   ....[207]....
        /*0908*/ 	.word	0xffffffff


	//   ....[208]....
        /*090c*/ 	.word	0xffffffff


	//   ....[209]....
        /*0910*/ 	.word	0x0500000f


	//   ....[210]....
        /*0914*/ 	.word	0x0500000f


	//   ....[211]....
        /*0918*/ 	.word	0x0500000f


	//   ....[212]....
        /*091c*/ 	.word	0x0500000f


	//   ....[213]....
        /*0920*/ 	.word	0x0500000f


	//   ....[214]....
        /*0924*/ 	.word	0x0500000f


	//   ....[215]....
        /*0928*/ 	.word	0x0500000f


	//   ....[216]....
        /*092c*/ 	.word	0x0500000f


	//   ....[217]....
        /*0930*/ 	.word	0x0500000f


	//   ....[218]....
        /*0934*/ 	.word	0x0500000f


	//   ....[219]....
        /*0938*/ 	.word	0x0500000f


	//   ....[220]....
        /*093c*/ 	.word	0x0500000f


	//   ....[221]....
        /*0940*/ 	.word	0x0500000f


	//   ....[222]....
        /*0944*/ 	.word	0x0500000f


	//   ....[223]....
        /*0948*/ 	.word	0x0500000f


	//   ....[224]....
        /*094c*/ 	.word	0x0500000f


	//   ....[225]....
        /*0950*/ 	.word	0x0500000f


	//   ....[226]....
        /*0954*/ 	.word	0x0500000f


	//   ....[227]....
        /*0958*/ 	.word	0x0500000f


	//   ....[228]....
        /*095c*/ 	.word	0x0500000f


	//   ....[229]....
        /*0960*/ 	.word	0x0500000f


	//   ....[230]....
        /*0964*/ 	.word	0x0500000f


	//   ....[231]....
        /*0968*/ 	.word	0x0500000f


	//   ....[232]....
        /*096c*/ 	.word	0x0500000f


	//   ....[233]....
        /*0970*/ 	.word	0x0500000f


	//   ....[234]....
        /*0974*/ 	.word	0x0500000f


	//   ....[235]....
        /*0978*/ 	.word	0x0500000f


	//   ....[236]....
        /*097c*/ 	.word	0x0500000f


	//   ....[237]....
        /*0980*/ 	.word	0x0500000f


	//   ....[238]....
        /*0984*/ 	.word	0x0500000f


	//   ....[239]....
        /*0988*/ 	.word	0x0500000f


	//   ....[240]....
        /*098c*/ 	.word	0x0500000f


	//   ....[241]....
        /*0990*/ 	.word	0x0500000f


	//   ....[242]....
        /*0994*/ 	.word	0x0500000f


	//   ....[243]....
        /*0998*/ 	.word	0x0500000f


	//   ....[244]....
        /*099c*/ 	.word	0x0500000f


	//   ....[245]....
        /*09a0*/ 	.word	0x0500000f


	//   ....[246]....
        /*09a4*/ 	.word	0x0500000f


	//   ....[247]....
        /*09a8*/ 	.word	0x0500000f


	//   ....[248]....
        /*09ac*/ 	.word	0x0500000f


	//   ....[249]....
        /*09b0*/ 	.word	0x0500000f


	//   ....[250]....
        /*09b4*/ 	.word	0x0500000f


	//   ....[251]....
        /*09b8*/ 	.word	0x0500000f


	//   ....[252]....
        /*09bc*/ 	.word	0x0500000f


	//   ....[253]....
        /*09c0*/ 	.word	0x0500000f


	//   ....[254]....
        /*09c4*/ 	.word	0x0500000f


	//   ....[255]....
        /*09c8*/ 	.word	0x0500000f


	//   ....[0]....
        /*09cc*/ 	.word	0x0500000f


	//   ....[1]....
        /*09d0*/ 	.word	0x0500000f


	//   ....[2]....
        /*09d4*/ 	.word	0x0500000f


	//   ....[3]....
        /*09d8*/ 	.word	0x0500000f


	//   ....[4]....
        /*09dc*/ 	.word	0x0500000f


	//   ....[5]....
        /*09e0*/ 	.word	0x0500000f


	//   ....[6]....
        /*09e4*/ 	.word	0x0500000f


	//   ....[7]....
        /*09e8*/ 	.word	0x0500000f


	//   ....[8]....
        /*09ec*/ 	.word	0x0500000f


	//   ....[9]....
        /*09f0*/ 	.word	0x0500000f


	//   ....[10]....
        /*09f4*/ 	.word	0x0500000f


	//   ....[11]....
        /*09f8*/ 	.word	0x0500000f


	//   ....[12]....
        /*09fc*/ 	.word	0x0500000f


	//   ....[13]....
        /*0a00*/ 	.word	0x0500000f


	//   ....[14]....
        /*0a04*/ 	.word	0x0500000f


	//   ....[15]....
        /*0a08*/ 	.word	0x0500000f


	//   ....[16]....
        /*0a0c*/ 	.word	0x0500000f


	//   ....[17]....
        /*0a10*/ 	.word	0x0500000f


	//   ....[18]....
        /*0a14*/ 	.word	0x0500000f


	//   ....[19]....
        /*0a18*/ 	.word	0x0500000f


	//   ....[20]....
        /*0a1c*/ 	.word	0x0500000f


	//   ....[21]....
        /*0a20*/ 	.word	0x0500000f


	//   ....[22]....
        /*0a24*/ 	.word	0x0500000f


	//   ....[23]....
        /*0a28*/ 	.word	0x0500000f


	//   ....[24]....
        /*0a2c*/ 	.word	0x0500000f


	//   ....[25]....
        /*0a30*/ 	.word	0x0500000f


	//   ....[26]....
        /*0a34*/ 	.word	0x0500000f


	//   ....[27]....
        /*0a38*/ 	.word	0x0500000f


	//   ....[28]....
        /*0a3c*/ 	.word	0x0500000f


	//   ....[29]....
        /*0a40*/ 	.word	0x0500000f


	//   ....[30]....
        /*0a44*/ 	.word	0x0500000f


	//   ....[31]....
        /*0a48*/ 	.word	0x0500000f


	//   ....[32]....
        /*0a4c*/ 	.word	0x0500000f


	//   ....[33]....
        /*0a50*/ 	.word	0x0500000f


	//   ....[34]....
        /*0a54*/ 	.word	0x0500000f


	//   ....[35]....
        /*0a58*/ 	.word	0x0500000f


	//   ....[36]....
        /*0a5c*/ 	.word	0x0500000f


	//   ....[37]....
        /*0a60*/ 	.word	0x0500000f


	//   ....[38]....
        /*0a64*/ 	.word	0x0500000f


	//   ....[39]....
        /*0a68*/ 	.word	0x0500000f


	//   ....[40]....
        /*0a6c*/ 	.word	0x0500000f


	//   ....[41]....
        /*0a70*/ 	.word	0x0500000f


	//   ....[42]....
        /*0a74*/ 	.word	0x0500000f


	//   ....[43]....
        /*0a78*/ 	.word	0x0500000f


	//   ....[44]....
        /*0a7c*/ 	.word	0x0500000f


	//   ....[45]....
        /*0a80*/ 	.word	0x0500000f


	//   ....[46]....
        /*0a84*/ 	.word	0x0500000f


	//   ....[47]....
        /*0a88*/ 	.word	0x0500000f


	//   ....[48]....
        /*0a8c*/ 	.word	0x0500000f


	//   ....[49]....
        /*0a90*/ 	.word	0x0500000f


	//   ....[50]....
        /*0a94*/ 	.word	0x0500000f


	//   ....[51]....
        /*0a98*/ 	.word	0x0500000f


	//   ....[52]....
        /*0a9c*/ 	.word	0x0500000f


	//   ....[53]....
        /*0aa0*/ 	.word	0x0500000f


	//   ....[54]....
        /*0aa4*/ 	.word	0x0500000f


	//   ....[55]....
        /*0aa8*/ 	.word	0x0500000f


	//   ....[56]....
        /*0aac*/ 	.word	0x0500000f


	//   ....[57]....
        /*0ab0*/ 	.word	0x0500000f


	//   ....[58]....
        /*0ab4*/ 	.word	0x0500000f


	//   ....[59]....
        /*0ab8*/ 	.word	0x0500000f


	//   ....[60]....
        /*0abc*/ 	.word	0x0500000f


	//   ....[61]....
        /*0ac0*/ 	.word	0x0500000f


	//   ....[62]....
        /*0ac4*/ 	.word	0x0500000f


	//   ....[63]....
        /*0ac8*/ 	.word	0x0500000f


	//   ....[64]....
        /*0acc*/ 	.word	0x0500000f


	//   ....[65]....
        /*0ad0*/ 	.word	0x0500000f


	//   ....[66]....
        /*0ad4*/ 	.word	0x0500000f


	//   ....[67]....
        /*0ad8*/ 	.word	0x0500000f


	//   ....[68]....
        /*0adc*/ 	.word	0x0500000f


	//   ....[69]....
        /*0ae0*/ 	.word	0x0500000f


	//   ....[70]....
        /*0ae4*/ 	.word	0x0500000f


	//   ....[71]....
        /*0ae8*/ 	.word	0x0500000f


	//   ....[72]....
        /*0aec*/ 	.word	0x0500000f


	//   ....[73]....
        /*0af0*/ 	.word	0x0500000f


	//   ....[74]....
        /*0af4*/ 	.word	0x0500000f


	//   ....[75]....
        /*0af8*/ 	.word	0x0500000f


	//   ....[76]....
        /*0afc*/ 	.word	0x0500000f


	//   ....[77]....
        /*0b00*/ 	.word	0x0500000f


	//   ....[78]....
        /*0b04*/ 	.word	0x0500000f


	//   ....[79]....
        /*0b08*/ 	.word	0x0500000f


	//   ....[80]....
        /*0b0c*/ 	.word	0x0500000f


	//   ....[81]....
        /*0b10*/ 	.word	0x0500000f


	//   ....[82]....
        /*0b14*/ 	.word	0x0500000f


	//   ....[83]....
        /*0b18*/ 	.word	0x0500000f


	//   ....[84]....
        /*0b1c*/ 	.word	0x0500000f


	//   ....[85]....
        /*0b20*/ 	.word	0x0500000f


	//   ....[86]....
        /*0b24*/ 	.word	0x0500000f


	//   ....[87]....
        /*0b28*/ 	.word	0x0500000f


	//   ....[88]....
        /*0b2c*/ 	.word	0x0500000f


	//   ....[89]....
        /*0b30*/ 	.word	0x0500000f


	//   ....[90]....
        /*0b34*/ 	.word	0x0500000f


	//   ....[91]....
        /*0b38*/ 	.word	0x0500000f


	//   ....[92]....
        /*0b3c*/ 	.word	0x0500000f


	//   ....[93]....
        /*0b40*/ 	.word	0x0500000f


	//   ....[94]....
        /*0b44*/ 	.word	0x0500000f


	//   ....[95]....
        /*0b48*/ 	.word	0x0500000f


	//   ....[96]....
        /*0b4c*/ 	.word	0x0500000f


	//   ....[97]....
        /*0b50*/ 	.word	0x0500000f


	//   ....[98]....
        /*0b54*/ 	.word	0x0500000f


	//   ....[99]....
        /*0b58*/ 	.word	0x0500000f


	//   ....[100]....
        /*0b5c*/ 	.word	0x0500000f


	//   ....[101]....
        /*0b60*/ 	.word	0x0500000f


	//   ....[102]....
        /*0b64*/ 	.word	0x0500000f


	//   ....[103]....
        /*0b68*/ 	.word	0x0500000f


	//   ....[104]....
        /*0b6c*/ 	.word	0x0500000f


	//   ....[105]....
        /*0b70*/ 	.word	0x0500000f


	//   ....[106]....
        /*0b74*/ 	.word	0x0500000f


	//   ....[107]....
        /*0b78*/ 	.word	0x0500000f


	//   ....[108]....
        /*0b7c*/ 	.word	0x0500000f


	//   ....[109]....
        /*0b80*/ 	.word	0x0500000f


	//   ....[110]....
        /*0b84*/ 	.word	0x0500000f


	//----- nvinfo : EIATTR_COOP_GROUP_INSTR_OFFSETS
	.align		4
.L_1607:
        /*0b88*/ 	.byte	0x04, 0x28
        /*0b8a*/ 	.short	(.L_1609 - .L_1608)


	//   ....[0]....
.L_1608:
        /*0b8c*/ 	.word	0x00000060


	//   ....[1]....
        /*0b90*/ 	.word	0x00000130


	//   ....[2]....
        /*0b94*/ 	.word	0x000001e0


	//   ....[3]....
        /*0b98*/ 	.word	0x000003a0


	//   ....[4]....
        /*0b9c*/ 	.word	0x00000500


	//   ....[5]....
        /*0ba0*/ 	.word	0x00000620


	//   ....[6]....
        /*0ba4*/ 	.word	0x00000780


	//   ....[7]....
        /*0ba8*/ 	.word	0x00002da0


	//   ....[8]....
        /*0bac*/ 	.word	0x00002db0


	//   ....[9]....
        /*0bb0*/ 	.word	0x00003480


	//   ....[10]....
        /*0bb4*/ 	.word	0x00003490


	//   ....[11]....
        /*0bb8*/ 	.word	0x00004110


	//   ....[12]....
        /*0bbc*/ 	.word	0x00004120


	//   ....[13]....
        /*0bc0*/ 	.word	0x00004870


	//   ....[14]....
        /*0bc4*/ 	.word	0x00004880


	//   ....[15]....
        /*0bc8*/ 	.word	0x00005290


	//   ....[16]....
        /*0bcc*/ 	.word	0x000052a0


	//   ....[17]....
        /*0bd0*/ 	.word	0x000053b0


	//   ....[18]....
        /*0bd4*/ 	.word	0x000053c0


	//   ....[19]....
        /*0bd8*/ 	.word	0x00005730


	//   ....[20]....
        /*0bdc*/ 	.word	0x00005750


	//   ....[21]....
        /*0be0*/ 	.word	0x00005830


	//   ....[22]....
        /*0be4*/ 	.word	0x00005850


	//   ....[23]....
        /*0be8*/ 	.word	0x00005fd0


	//   ....[24]....
        /*0bec*/ 	.word	0x000067a0


	//   ....[25]....
        /*0bf0*/ 	.word	0x000067b0


	//   ....[26]....
        /*0bf4*/ 	.word	0x000067c0


	//   ....[27]....
        /*0bf8*/ 	.word	0x000067d0


	//   ....[28]....
        /*0bfc*/ 	.word	0x00006af0


	//   ....[29]....
        /*0c00*/ 	.word	0x00006b00


	//   ....[30]....
        /*0c04*/ 	.word	0x00006b10


	//   ....[31]....
        /*0c08*/ 	.word	0x00006b20


	//   ....[32]....
        /*0c0c*/ 	.word	0x00007e20


	//   ....[33]....
        /*0c10*/ 	.word	0x00007e30


	//   ....[34]....
        /*0c14*/ 	.word	0x00007e40


	//   ....[35]....
        /*0c18*/ 	.word	0x00007e50


	//   ....[36]....
        /*0c1c*/ 	.word	0x00007f50


	//   ....[37]....
        /*0c20*/ 	.word	0x00007f70


	//   ....[38]....
        /*0c24*/ 	.word	0x00008010


	//   ....[39]....
        /*0c28*/ 	.word	0x00008040


	//   ....[40]....
        /*0c2c*/ 	.word	0x00009640


	//   ....[41]....
        /*0c30*/ 	.word	0x00009ca0


	//   ....[42]....
        /*0c34*/ 	.word	0x00009cb0


	//   ....[43]....
        /*0c38*/ 	.word	0x00009cd0


	//   ....[44]....
        /*0c3c*/ 	.word	0x0000a450


	//   ....[45]....
        /*0c40*/ 	.word	0x0000a470


	//   ....[46]....
        /*0c44*/ 	.word	0x0000be80


	//   ....[47]....
        /*0c48*/ 	.word	0x0000bea0


	//   ....[48]....
        /*0c4c*/ 	.word	0x0000c6c0


	//   ....[49]....
        /*0c50*/ 	.word	0x0000c7c0


	//   ....[50]....
        /*0c54*/ 	.word	0x0000cf00


	//   ....[51]....
        /*0c58*/ 	.word	0x0000cf50


	//   ....[52]....
        /*0c5c*/ 	.word	0x0000e980


	//   ....[53]....
        /*0c60*/ 	.word	0x0000e9b0


	//   ....[54]....
        /*0c64*/ 	.word	0x0000ebd0


	//   ....[55]....
        /*0c68*/ 	.word	0x0000ebf0


	//   ....[56]....
        /*0c6c*/ 	.word	0x0000fed0


	//   ....[57]....
        /*0c70*/ 	.word	0x0000ff00


	//   ....[58]....
        /*0c74*/ 	.word	0x00010210


	//   ....[59]....
        /*0c78*/ 	.word	0x00010230


	//   ....[60]....
        /*0c7c*/ 	.word	0x00011000


	//   ....[61]....
        /*0c80*/ 	.word	0x00011020


	//   ....[62]....
        /*0c84*/ 	.word	0x00011030


	//   ....[63]....
        /*0c88*/ 	.word	0x00011040


	//   ....[64]....
        /*0c8c*/ 	.word	0x00011590


	//   ....[65]....
        /*0c90*/ 	.word	0x000115d0


	//   ....[66]....
        /*0c94*/ 	.word	0x00011600


	//   ....[67]....
        /*0c98*/ 	.word	0x00011630


	//   ....[68]....
        /*0c9c*/ 	.word	0x00011650


	//   ....[69]....
        /*0ca0*/ 	.word	0x00011660


	//   ....[70]....
        /*0ca4*/ 	.word	0x000116a0


	//   ....[71]....
        /*0ca8*/ 	.word	0x000116d0


	//   ....[72]....
        /*0cac*/ 	.word	0x00011b80


	//   ....[73]....
        /*0cb0*/ 	.word	0x00011b90


	//   ....[74]....
        /*0cb4*/ 	.word	0x00011e10


	//   ....[75]....
        /*0cb8*/ 	.word	0x00011e20


	//   ....[76]....
        /*0cbc*/ 	.word	0x000128d0


	//   ....[77]....
        /*0cc0*/ 	.word	0x00012900


	//   ....[78]....
        /*0cc4*/ 	.word	0x00012920


	//   ....[79]....
        /*0cc8*/ 	.word	0x00012950


	//   ....[80]....
        /*0ccc*/ 	.word	0x00012980


	//   ....[81]....
        /*0cd0*/ 	.word	0x00012990


	//   ....[82]....
        /*0cd4*/ 	.word	0x000129c0


	//   ....[83]....
        /*0cd8*/ 	.word	0x00012a30


	//   ....[84]....
        /*0cdc*/ 	.word	0x00012b60


	//   ....[85]....
        /*0ce0*/ 	.word	0x00012d60


	//   ....[86]....
        /*0ce4*/ 	.word	0x00012d90


	//   ....[87]....
        /*0ce8*/ 	.word	0x00012dc0


	//   ....[88]....
        /*0cec*/ 	.word	0x00012df0


	//   ....[89]....
        /*0cf0*/ 	.word	0x00012e20


	//   ....[90]....
        /*0cf4*/ 	.word	0x00012e50


	//   ....[91]....
        /*0cf8*/ 	.word	0x00012fe0


	//   ....[92]....
        /*0cfc*/ 	.word	0x00013010


	//   ....[93]....
        /*0d00*/ 	.word	0x00013040


	//   ....[94]....
        /*0d04*/ 	.word	0x00013070


	//   ....[95]....
        /*0d08*/ 	.word	0x000130a0


	//   ....[96]....
        /*0d0c*/ 	.word	0x000130d0


	//   ....[97]....
        /*0d10*/ 	.word	0x00013160


	//   ....[98]....
        /*0d14*/ 	.word	0x00013190


	//   ....[99]....
        /*0d18*/ 	.word	0x000131a0


	//   ....[100]....
        /*0d1c*/ 	.word	0x000131e0


	//   ....[101]....
        /*0d20*/ 	.word	0x000146c0


	//   ....[102]....
        /*0d24*/ 	.word	0x00016250


	//   ....[103]....
        /*0d28*/ 	.word	0x00016270


	//   ....[104]....
        /*0d2c*/ 	.word	0x00016300


	//   ....[105]....
        /*0d30*/ 	.word	0x00016320


	//   ....[106]....
        /*0d34*/ 	.word	0x000163a0


	//   ....[107]....
        /*0d38*/ 	.word	0x000163c0


	//   ....[108]....
        /*0d3c*/ 	.word	0x00016440


	//   ....[109]....
        /*0d40*/ 	.word	0x00016460


	//   ....[110]....
        /*0d44*/ 	.word	0x000164e0


	//   ....[111]....
        /*0d48*/ 	.word	0x00016500


	//   ....[112]....
        /*0d4c*/ 	.word	0x00016580


	//   ....[113]....
        /*0d50*/ 	.word	0x000165a0


	//   ....[114]....
        /*0d54*/ 	.word	0x00016620


	//   ....[115]....
        /*0d58*/ 	.word	0x00016640


	//   ....[116]....
        /*0d5c*/ 	.word	0x00016650


	//   ....[117]....
        /*0d60*/ 	.word	0x00016660


	//   ....[118]....
        /*0d64*/ 	.word	0x00016fb0


	//   ....[119]....
        /*0d68*/ 	.word	0x00016fc0


	//   ....[120]....
        /*0d6c*/ 	.word	0x00016fe0


	//   ....[121]....
        /*0d70*/ 	.word	0x00017040


	//   ....[122]....
        /*0d74*/ 	.word	0x00017060


	//   ....[123]....
        /*0d78*/ 	.word	0x000170e0


	//   ....[124]....
        /*0d7c*/ 	.word	0x00017100


	//   ....[125]....
        /*0d80*/ 	.word	0x00017180


	//   ....[126]....
        /*0d84*/ 	.word	0x000171a0


	//   ....[127]....
        /*0d88*/ 	.word	0x00017220


	//   ....[128]....
        /*0d8c*/ 	.word	0x00017240


	//   ....[129]....
        /*0d90*/ 	.word	0x000172c0


	//   ....[130]....
        /*0d94*/ 	.word	0x000172e0


	//   ....[131]....
        /*0d98*/ 	.word	0x00017360


	//   ....[132]....
        /*0d9c*/ 	.word	0x00017380


	//   ....[133]....
        /*0da0*/ 	.word	0x00017390


	//   ....[134]....
        /*0da4*/ 	.word	0x00017400


	//   ....[135]....
        /*0da8*/ 	.word	0x00017450


	//   ....[136]....
        /*0dac*/ 	.word	0x000174f0


	//   ....[137]....
        /*0db0*/ 	.word	0x00017520


	//   ....[138]....
        /*0db4*/ 	.word	0x00017530


	//   ....[139]....
        /*0db8*/ 	.word	0x000175a0


	//   ....[140]....
        /*0dbc*/ 	.word	0x000175b0


	//   ....[141]....
        /*0dc0*/ 	.word	0x000175c0


	//   ....[142]....
        /*0dc4*/ 	.word	0x00017d90


	//   ....[143]....
        /*0dc8*/ 	.word	0x00017db0


	//   ....[144]....
        /*0dcc*/ 	.word	0x00017e20


	//   ....[145]....
        /*0dd0*/ 	.word	0x00017e30


	//   ....[146]....
        /*0dd4*/ 	.word	0x00017e70


	//   ....[147]....
        /*0dd8*/ 	.word	0x00017e80


	//   ....[148]....
        /*0ddc*/ 	.word	0x00017ec0


	//   ....[149]....
        /*0de0*/ 	.word	0x00017ed0


	//   ....[150]....
        /*0de4*/ 	.word	0x00017f10


	//   ....[151]....
        /*0de8*/ 	.word	0x00017f20


	//   ....[152]....
        /*0dec*/ 	.word	0x00017f60


	//   ....[153]....
        /*0df0*/ 	.word	0x00017f70


	//   ....[154]....
        /*0df4*/ 	.word	0x00017fb0


	//   ....[155]....
        /*0df8*/ 	.word	0x00017fc0


	//   ....[156]....
        /*0dfc*/ 	.word	0x00017fd0


	//   ....[157]....
        /*0e00*/ 	.word	0x00018010


	//   ....[158]....
        /*0e04*/ 	.word	0x000182d0


	//   ....[159]....
        /*0e08*/ 	.word	0x00018300


	//   ....[160]....
        /*0e0c*/ 	.word	0x00018360


	//   ....[161]....
        /*0e10*/ 	.word	0x00018370


	//   ....[162]....
        /*0e14*/ 	.word	0x000183c0


	//   ....[163]....
        /*0e18*/ 	.word	0x000183d0


	//   ....[164]....
        /*0e1c*/ 	.word	0x00018420


	//   ....[165]....
        /*0e20*/ 	.word	0x00018430


	//   ....[166]....
        /*0e24*/ 	.word	0x00018480


	//   ....[167]....
        /*0e28*/ 	.word	0x00018490


	//   ....[168]....
        /*0e2c*/ 	.word	0x000184e0


	//   ....[169]....
        /*0e30*/ 	.word	0x000184f0


	//   ....[170]....
        /*0e34*/ 	.word	0x00018540


	//   ....[171]....
        /*0e38*/ 	.word	0x00018550


	//   ....[172]....
        /*0e3c*/ 	.word	0x00018560


	//   ....[173]....
        /*0e40*/ 	.word	0x000185a0


	//   ....[174]....
        /*0e44*/ 	.word	0x00018b70


	//   ....[175]....
        /*0e48*/ 	.word	0x00018b80


	//   ....[176]....
        /*0e4c*/ 	.word	0x00018bf0


	//   ....[177]....
        /*0e50*/ 	.word	0x00018c30


	//   ....[178]....
        /*0e54*/ 	.word	0x00018c50


	//   ....[179]....
        /*0e58*/ 	.word	0x00018c90


	//   ....[180]....
        /*0e5c*/ 	.word	0x00018cb0


	//   ....[181]....
        /*0e60*/ 	.word	0x00018cf0


	//   ....[182]....
        /*0e64*/ 	.word	0x00018d10


	//   ....[183]....
        /*0e68*/ 	.word	0x00018d50


	//   ....[184]....
        /*0e6c*/ 	.word	0x00018d70


	//   ....[185]....
        /*0e70*/ 	.word	0x00018db0


	//   ....[186]....
        /*0e74*/ 	.word	0x00018dd0


	//   ....[187]....
        /*0e78*/ 	.word	0x00018e10


	//   ....[188]....
        /*0e7c*/ 	.word	0x00018e30


	//   ....[189]....
        /*0e80*/ 	.word	0x00018e40


	//   ....[190]....
        /*0e84*/ 	.word	0x000191f0


	//   ....[191]....
        /*0e88*/ 	.word	0x00019220


	//   ....[192]....
        /*0e8c*/ 	.word	0x00019280


	//   ....[193]....
        /*0e90*/ 	.word	0x000192b0


	//   ....[194]....
        /*0e94*/ 	.word	0x000192e0


	//   ....[195]....
        /*0e98*/ 	.word	0x00019310


	//   ....[196]....
        /*0e9c*/ 	.word	0x00019340


	//   ....[197]....
        /*0ea0*/ 	.word	0x00019370


	//   ....[198]....
        /*0ea4*/ 	.word	0x00019510


	//   ....[199]....
        /*0ea8*/ 	.word	0x00019540


	//   ....[200]....
        /*0eac*/ 	.word	0x00019570


	//   ....[201]....
        /*0eb0*/ 	.word	0x000195a0


	//   ....[202]....
        /*0eb4*/ 	.word	0x000195d0


	//   ....[203]....
        /*0eb8*/ 	.word	0x00019600


	//   ....[204]....
        /*0ebc*/ 	.word	0x000196c0


	//   ....[205]....
        /*0ec0*/ 	.word	0x000196e0


	//   ....[206]....
        /*0ec4*/ 	.word	0x00019700


	//   ....[207]....
        /*0ec8*/ 	.word	0x00019760


	//   ....[208]....
        /*0ecc*/ 	.word	0x0001a190


	//   ....[209]....
        /*0ed0*/ 	.word	0x0001a4b0


	//   ....[210]....
        /*0ed4*/ 	.word	0x0001a540


	//   ....[211]....
        /*0ed8*/ 	.word	0x0001a5d0


	//   ....[212]....
        /*0edc*/ 	.word	0x0001a660


	//   ....[213]....
        /*0ee0*/ 	.word	0x0001a740


	//   ....[214]....
        /*0ee4*/ 	.word	0x0001a7d0


	//   ....[215]....
        /*0ee8*/ 	.word	0x0001a870


	//   ....[216]....
        /*0eec*/ 	.word	0x0001a900


	//   ....[217]....
        /*0ef0*/ 	.word	0x0001a9f0


	//   ....[218]....
        /*0ef4*/ 	.word	0x0001aa80


	//   ....[219]....
        /*0ef8*/ 	.word	0x0001ab20


	//   ....[220]....
        /*0efc*/ 	.word	0x0001abb0


	//   ....[221]....
        /*0f00*/ 	.word	0x0001acf0


	//   ....[222]....
        /*0f04*/ 	.word	0x0001ada0


	//   ....[223]....
        /*0f08*/ 	.word	0x0001ae30


	//   ....[224]....
        /*0f0c*/ 	.word	0x0001ae80


	//   ....[225]....
        /*0f10*/ 	.word	0x0001aed0


	//   ....[226]....
        /*0f14*/ 	.word	0x0001af60


	//   ....[227]....
        /*0f18*/ 	.word	0x0001aff0


	//   ....[228]....
        /*0f1c*/ 	.word	0x0001b040


	//   ....[229]....
        /*0f20*/ 	.word	0x0001b090


	//   ....[230]....
        /*0f24*/ 	.word	0x0001b180


	//   ....[231]....
        /*0f28*/ 	.word	0x0001b230


	//   ....[232]....
        /*0f2c*/ 	.word	0x0001b280


	//   ....[233]....
        /*0f30*/ 	.word	0x0001b2d0


	//   ....[234]....
        /*0f34*/ 	.word	0x0001b460


	//   ....[235]....
        /*0f38*/ 	.word	0x0001b5b0


	//   ....[236]....
        /*0f3c*/ 	.word	0x0001b640


	//   ....[237]....
        /*0f40*/ 	.word	0x0001b690


	//   ....[238]....
        /*0f44*/ 	.word	0x0001b960


	//   ....[239]....
        /*0f48*/ 	.word	0x0001b9b0


	//   ....[240]....
        /*0f4c*/ 	.word	0x0001ba70


	//   ....[241]....
        /*0f50*/ 	.word	0x0001bae0


	//   ....[242]....
        /*0f54*/ 	.word	0x0001bb40


	//   ....[243]....
        /*0f58*/ 	.word	0x0001bbf0


	//   ....[244]....
        /*0f5c*/ 	.word	0x0001bc50


	//   ....[245]....
        /*0f60*/ 	.word	0x0001bce0


	//   ....[246]....
        /*0f64*/ 	.word	0x0001bd60


	//   ....[247]....
        /*0f68*/ 	.word	0x0001bdb0


	//   ....[248]....
        /*0f6c*/ 	.word	0x0001be40


	//   ....[249]....
        /*0f70*/ 	.word	0x0001bed0


	//   ....[250]....
        /*0f74*/ 	.word	0x0001bf70


	//   ....[251]....
        /*0f78*/ 	.word	0x0001c010


	//   ....[252]....
        /*0f7c*/ 	.word	0x0001c070


	//   ....[253]....
        /*0f80*/ 	.word	0x0001c0e0


	//   ....[254]....
        /*0f84*/ 	.word	0x0001c140


	//   ....[255]....
        /*0f88*/ 	.word	0x0001c1b0


	//   ....[0]....
        /*0f8c*/ 	.word	0x0001c270


	//   ....[1]....
        /*0f90*/ 	.word	0x0001c2d0


	//   ....[2]....
        /*0f94*/ 	.word	0x0001c390


	//   ....[3]....
        /*0f98*/ 	.word	0x0001c670


	//   ....[4]....
        /*0f9c*/ 	.word	0x0001c760


	//   ....[5]....
        /*0fa0*/ 	.word	0x0001c800


	//   ....[6]....
        /*0fa4*/ 	.word	0x0001c860


	//   ....[7]....
        /*0fa8*/ 	.word	0x0001c950


	//   ....[8]....
        /*0fac*/ 	.word	0x0001c9c0


	//   ....[9]....
        /*0fb0*/ 	.word	0x0001cab0


	//   ....[10]....
        /*0fb4*/ 	.word	0x0001cb20


	//   ....[11]....
        /*0fb8*/ 	.word	0x0001cc10


	//   ....[12]....
        /*0fbc*/ 	.word	0x0001cc80


	//   ....[13]....
        /*0fc0*/ 	.word	0x0001cd70


	//   ....[14]....
        /*0fc4*/ 	.word	0x0001cde0


	//   ....[15]....
        /*0fc8*/ 	.word	0x0001ced0


	//   ....[16]....
        /*0fcc*/ 	.word	0x0001cf40


	//   ....[17]....
        /*0fd0*/ 	.word	0x0001d030


	//   ....[18]....
        /*0fd4*/ 	.word	0x0001d0a0


	//   ....[19]....
        /*0fd8*/ 	.word	0x0001d140


	//   ....[20]....
        /*0fdc*/ 	.word	0x0001d260


	//   ....[21]....
        /*0fe0*/ 	.word	0x0001d2b0


	//   ....[22]....
        /*0fe4*/ 	.word	0x0001d310


	//   ....[23]....
        /*0fe8*/ 	.word	0x0001d3d0


	//   ....[24]....
        /*0fec*/ 	.word	0x0001d430


	//   ....[25]....
        /*0ff0*/ 	.word	0x0001d530


	//   ....[26]....
        /*0ff4*/ 	.word	0x0001d590


	//   ....[27]....
        /*0ff8*/ 	.word	0x0001d690


	//   ....[28]....
        /*0ffc*/ 	.word	0x0001d6f0


	//   ....[29]....
        /*1000*/ 	.word	0x0001d7f0


	//   ....[30]....
        /*1004*/ 	.word	0x0001d850


	//   ....[31]....
        /*1008*/ 	.word	0x0001d950


	//   ....[32]....
        /*100c*/ 	.word	0x0001d9b0


	//   ....[33]....
        /*1010*/ 	.word	0x0001dab0


	//   ....[34]....
        /*1014*/ 	.word	0x0001db10


	//   ....[35]....
        /*1018*/ 	.word	0x0001dbc0


	//   ....[36]....
        /*101c*/ 	.word	0x0001dc70


	//   ....[37]....
        /*1020*/ 	.word	0x0001dd60


	//   ....[38]....
        /*1024*/ 	.word	0x0001ddc0


	//   ....[39]....
        /*1028*/ 	.word	0x0001deb0


	//   ....[40]....
        /*102c*/ 	.word	0x0001df10


	//   ....[41]....
        /*1030*/ 	.word	0x0001dfe0


	//   ....[42]....
        /*1034*/ 	.word	0x0001e040


	//   ....[43]....
        /*1038*/ 	.word	0x0001e100


	//   ....[44]....
        /*103c*/ 	.word	0x0001e240


	//   ....[45]....
        /*1040*/ 	.word	0x0001e2f0


	//   ....[46]....
        /*1044*/ 	.word	0x0001e360


	//   ....[47]....
        /*1048*/ 	.word	0x0001e430


	//   ....[48]....
        /*104c*/ 	.word	0x0001e490


	//   ....[49]....
        /*1050*/ 	.word	0x0001e540


	//   ....[50]....
        /*1054*/ 	.word	0x0001e5a0


	//   ....[51]....
        /*1058*/ 	.word	0x0001e650


	//   ....[52]....
        /*105c*/ 	.word	0x0001e6b0


	//   ....[53]....
        /*1060*/ 	.word	0x0001e760


	//   ....[54]....
        /*1064*/ 	.word	0x0001e7c0


	//   ....[55]....
        /*1068*/ 	.word	0x0001e870


	//   ....[56]....
        /*106c*/ 	.word	0x0001e8d0


	//   ....[57]....
        /*1070*/ 	.word	0x0001e980


	//   ....[58]....
        /*1074*/ 	.word	0x0001e9e0


	//   ....[59]....
        /*1078*/ 	.word	0x0001ea90


	//   ....[60]....
        /*107c*/ 	.word	0x0001eb80


	//   ....[61]....
        /*1080*/ 	.word	0x0001ec30


	//   ....[62]....
        /*1084*/ 	.word	0x0001ec90


	//   ....[63]....
        /*1088*/ 	.word	0x0001ed50


	//   ....[64]....
        /*108c*/ 	.word	0x0001edb0


	//   ....[65]....
        /*1090*/ 	.word	0x0001ee70


	//   ....[66]....
        /*1094*/ 	.word	0x0001eed0


	//   ....[67]....
        /*1098*/ 	.word	0x0001ef90


	//   ....[68]....
        /*109c*/ 	.word	0x0001eff0


	//   ....[69]....
        /*10a0*/ 	.word	0x0001f0b0


	//   ....[70]....
        /*10a4*/ 	.word	0x0001f110


	//   ....[71]....
        /*10a8*/ 	.word	0x0001f1d0


	//   ....[72]....
        /*10ac*/ 	.word	0x0001f230


	//   ....[73]....
        /*10b0*/ 	.word	0x0001f2f0


	//   ....[74]....
        /*10b4*/ 	.word	0x0001f350


	//   ....[75]....
        /*10b8*/ 	.word	0x0001f400


	//   ....[76]....
        /*10bc*/ 	.word	0x0001f4f0


	//   ....[77]....
        /*10c0*/ 	.word	0x0001f5a0


	//   ....[78]....
        /*10c4*/ 	.word	0x0001f650


	//   ....[79]....
        /*10c8*/ 	.word	0x0001f710


	//   ....[80]....
        /*10cc*/ 	.word	0x0001f770


	//   ....[81]....
        /*10d0*/ 	.word	0x0001f820


	//   ....[82]....
        /*10d4*/ 	.word	0x0001f880


	//   ....[83]....
        /*10d8*/ 	.word	0x0001f930


	//   ....[84]....
        /*10dc*/ 	.word	0x0001f990


	//   ....[85]....
        /*10e0*/ 	.word	0x0001fa40


	//   ....[86]....
        /*10e4*/ 	.word	0x0001faa0


	//   ....[87]....
        /*10e8*/ 	.word	0x0001fb50


	//   ....[88]....
        /*10ec*/ 	.word	0x0001fbb0


	//   ....[89]....
        /*10f0*/ 	.word	0x0001fc60


	//   ....[90]....
        /*10f4*/ 	.word	0x0001fcc0


	//   ....[91]....
        /*10f8*/ 	.word	0x0001fd60


	//   ....[92]....
        /*10fc*/ 	.word	0x0001fdf0


	//   ....[93]....
        /*1100*/ 	.word	0x0001fe90


	//   ....[94]....
        /*1104*/ 	.word	0x00020000


	//   ....[95]....
        /*1108*/ 	.word	0x00020070


	//   ....[96]....
        /*110c*/ 	.word	0x000200e0


	//   ....[97]....
        /*1110*/ 	.word	0x00020150


	//   ....[98]....
        /*1114*/ 	.word	0x000201c0


	//   ....[99]....
        /*1118*/ 	.word	0x00020240


	//   ....[100]....
        /*111c*/ 	.word	0x000202c0


	//   ....[101]....
        /*1120*/ 	.word	0x00020350


	//   ....[102]....
        /*1124*/ 	.word	0x000203c0


	//   ....[103]....
        /*1128*/ 	.word	0x00020430


	//   ....[104]....
        /*112c*/ 	.word	0x000204a0


	//   ....[105]....
        /*1130*/ 	.word	0x00020520


	//   ....[106]....
        /*1134*/ 	.word	0x00020590


	//   ....[107]....
        /*1138*/ 	.word	0x00020640


	//   ....[108]....
        /*113c*/ 	.word	0x00020690


	//   ....[109]....
        /*1140*/ 	.word	0x00020720


	//   ....[110]....
        /*1144*/ 	.word	0x00020850


	//----- nvinfo : EIATTR_REG_RECONFIG
	.align		4
.L_1609:
        /*1148*/ 	.byte	0x01, 0x54
	.zero		2


	//----- nvinfo : EIATTR_SYSCALL_OFFSETS
	.align		4
        /*114c*/ 	.byte	0x04, 0x46
        /*114e*/ 	.short	(.L_1611 - .L_1610)


	//   ....[0]....
.L_1610:
        /*1150*/ 	.word	0x00001b40


	//   ....[1]....
        /*1154*/ 	.word	0x00001c90


	//   ....[2]....
        /*1158*/ 	.word	0x000061a0


	//   ....[3]....
        /*115c*/ 	.word	0x000064c0


	//   ....[4]....
        /*1160*/ 	.word	0x000158e0


	//   ....[5]....
        /*1164*/ 	.word	0x00015a30


	//   ....[6]....
        /*1168*/ 	.word	0x00015b20


	//   ....[7]....
        /*116c*/ 	.word	0x00016aa0


	//----- nvinfo : EIATTR_MBARRIER_INSTR_OFFSETS
	.align		4
.L_1611:
        /*1170*/ 	.byte	0x04, 0x39
        /*1172*/ 	.short	(.L_1613 - .L_1612)


	//   ....[0]....
.L_1612:
        /*1174*/ 	.word	0x00000250
        /*1178*/ 	.word	0x000000ff
        /*117c*/ 	.word	0x00016800
        /*1180*/ 	.short	0x0100
        /*1182*/ 	.byte	0x08
	.zero		1


	//   ....[1]....
        /*1184*/ 	.word	0x00000260
        /*1188*/ 	.word	0x000000ff
        /*118c*/ 	.word	0x00016820
        /*1190*/ 	.short	0x0100
        /*1192*/ 	.byte	0x08
	.zero		1


	//   ....[2]....
        /*1194*/ 	.word	0x00000350
        /*1198*/ 	.word	0x000000ff
        /*119c*/ 	.word	0x00016830
        /*11a0*/ 	.short	0x0100
        /*11a2*/ 	.byte	0x08
	.zero		1


	//   ....[3]....
        /*11a4*/ 	.word	0x00000360
        /*11a8*/ 	.word	0x000000ff
        /*11ac*/ 	.word	0x00016840
        /*11b0*/ 	.short	0x0100
        /*11b2*/ 	.byte	0x08
	.zero		1


	//   ....[4]....
        /*11b4*/ 	.word	0x00000370
        /*11b8*/ 	.word	0x000000ff
        /*11bc*/ 	.word	0x00016838
        /*11c0*/ 	.short	0x0100
        /*11c2*/ 	.byte	0x08
	.zero		1


	//   ....[5]....
        /*11c4*/ 	.word	0x00000380
        /*11c8*/ 	.word	0x000000ff
        /*11cc*/ 	.word	0x00016848
        /*11d0*/ 	.short	0x0100
        /*11d2*/ 	.byte	0x08
	.zero		1


	//   ....[6]....
        /*11d4*/ 	.word	0x000004b0
        /*11d8*/ 	.word	0x000000ff
        /*11dc*/ 	.word	0x00016850
        /*11e0*/ 	.short	0x0100
        /*11e2*/ 	.byte	0x08
	.zero		1


	//   ....[7]....
        /*11e4*/ 	.word	0x000004c0
        /*11e8*/ 	.word	0x000000ff
        /*11ec*/ 	.word	0x00016860
        /*11f0*/ 	.short	0x0100
        /*11f2*/ 	.byte	0x08
	.zero		1


	//   ....[8]....
        /*11f4*/ 	.word	0x000004d0
        /*11f8*/ 	.word	0x000000ff
        /*11fc*/ 	.word	0x00016858
        /*1200*/ 	.short	0x0100
        /*1202*/ 	.byte	0x08
	.zero		1


	//   ....[9]....
        /*1204*/ 	.word	0x000004e0
        /*1208*/ 	.word	0x000000ff
        /*120c*/ 	.word	0x00016868
        /*1210*/ 	.short	0x0100
        /*1212*/ 	.byte	0x08
	.zero		1


	//   ....[10]....
        /*1214*/ 	.word	0x000005d0
        /*1218*/ 	.word	0x000000ff
        /*121c*/ 	.word	0x00016870
        /*1220*/ 	.short	0x0100
        /*1222*/ 	.byte	0x06
	.zero		1


	//   ....[11]....
        /*1224*/ 	.word	0x000005e0
        /*1228*/ 	.word	0x000000ff
        /*122c*/ 	.word	0x00016880
        /*1230*/ 	.short	0x0100
        /*1232*/ 	.byte	0x06
	.zero		1


	//   ....[12]....
        /*1234*/ 	.word	0x000005f0
        /*1238*/ 	.word	0x000000ff
        /*123c*/ 	.word	0x00016878
        /*1240*/ 	.short	0x0100
        /*1242*/ 	.byte	0x06
	.zero		1


	//   ....[13]....
        /*1244*/ 	.word	0x00000600
        /*1248*/ 	.word	0x000000ff
        /*124c*/ 	.word	0x00016888
        /*1250*/ 	.short	0x0100
        /*1252*/ 	.byte	0x06
	.zero		1


	//   ....[14]....
        /*1254*/ 	.word	0x00000730
        /*1258*/ 	.word	0x000000ff
        /*125c*/ 	.word	0x00016890
        /*1260*/ 	.short	0x0100
        /*1262*/ 	.byte	0x08
	.zero		1


	//   ....[15]....
        /*1264*/ 	.word	0x00000740
        /*1268*/ 	.word	0x000000ff
        /*126c*/ 	.word	0x000168a0
        /*1270*/ 	.short	0x0100
        /*1272*/ 	.byte	0x08
	.zero		1


	//   ....[16]....
        /*1274*/ 	.word	0x00000750
        /*1278*/ 	.word	0x000000ff
        /*127c*/ 	.word	0x00016898
        /*1280*/ 	.short	0x0100
        /*1282*/ 	.byte	0x08
	.zero		1


	//   ....[17]....
        /*1284*/ 	.word	0x00000760
        /*1288*/ 	.word	0x000000ff
        /*128c*/ 	.word	0x000168a8
        /*1290*/ 	.short	0x0100
        /*1292*/ 	.byte	0x08
	.zero		1


	//   ....[18]....
        /*1294*/ 	.word	0x00000890
        /*1298*/ 	.word	0x000000ff
        /*129c*/ 	.word	0x000168b0
        /*12a0*/ 	.short	0x0100
        /*12a2*/ 	.byte	0x08
	.zero		1


	//   ....[19]....
        /*12a4*/ 	.word	0x000008a0
        /*12a8*/ 	.word	0x000000ff
        /*12ac*/ 	.word	0x000168c0
        /*12b0*/ 	.short	0x0100
        /*12b2*/ 	.byte	0x08
	.zero		1


	//   ....[20]....
        /*12b4*/ 	.word	0x000008b0
        /*12b8*/ 	.word	0x000000ff
        /*12bc*/ 	.word	0x000168b8
        /*12c0*/ 	.short	0x0100
        /*12c2*/ 	.byte	0x08
	.zero		1


	//   ....[21]....
        /*12c4*/ 	.word	0x000008c0
        /*12c8*/ 	.word	0x000000ff
        /*12cc*/ 	.word	0x000168c8
        /*12d0*/ 	.short	0x0100
        /*12d2*/ 	.byte	0x08
	.zero		1


	//   ....[22]....
        /*12d4*/ 	.word	0x00002d50
        /*12d8*/ 	.word	0x00000044
        /*12dc*/ 	.word	0x00016890
        /*12e0*/ 	.short	0x010a
        /*12e2*/ 	.byte	0x3f
	.zero		1


	//   ....[23]....
        /*12e4*/ 	.word	0x000040b0
        /*12e8*/ 	.word	0x00000044
        /*12ec*/ 	.word	0x00016890
        /*12f0*/ 	.short	0x010a
        /*12f2*/ 	.byte	0x3f
	.zero		1


	//   ....[24]....
        /*12f4*/ 	.word	0x000050f0
        /*12f8*/ 	.word	0x00000044
        /*12fc*/ 	.word	0x00016890
        /*1300*/ 	.short	0x010a
        /*1302*/ 	.byte	0x3f
	.zero		1


	//   ....[25]....
        /*1304*/ 	.word	0x00005580
        /*1308*/ 	.word	0x00000004
        /*130c*/ 	.word	0x00000000
        /*1310*/ 	.short	0x0101
        /*1312*/ 	.byte	0x3f
	.zero		1


	//   ....[26]....
        /*1314*/ 	.word	0x000055c0
        /*1318*/ 	.word	0x00000044
        /*131c*/ 	.word	0x000168b0
        /*1320*/ 	.short	0x010a
        /*1322*/ 	.byte	0x3f
	.zero		1


	//   ....[27]....
        /*1324*/ 	.word	0x000059e0
        /*1328*/ 	.word	0x00000044
        /*132c*/ 	.word	0x00000000
        /*1330*/ 	.short	0x0101
        /*1332*/ 	.byte	0x3f
	.zero		1


	//   ....[28]....
        /*1334*/ 	.word	0x00006240
        /*1338*/ 	.word	0x00000002
        /*133c*/ 	.word	0x00016800
        /*1340*/ 	.short	0x010a
        /*1342*/ 	.byte	0x3f
	.zero		1


	//   ....[29]....
        /*1344*/ 	.word	0x00006290
        /*1348*/ 	.word	0x00000002
        /*134c*/ 	.word	0x00016800
        /*1350*/ 	.short	0x010a
        /*1352*/ 	.byte	0x3f
	.zero		1


	//   ....[30]....
        /*1354*/ 	.word	0x00006d90
        /*1358*/ 	.word	0x00000002
        /*135c*/ 	.word	0x00016800
        /*1360*/ 	.short	0x010a
        /*1362*/ 	.byte	0x3f
	.zero		1


	//   ....[31]....
        /*1364*/ 	.word	0x000082a0
        /*1368*/ 	.word	0x00000002
        /*136c*/ 	.word	0x00016800
        /*1370*/ 	.short	0x010a
        /*1372*/ 	.byte	0x3f
	.zero		1


	//   ....[32]....
        /*1374*/ 	.word	0x000091a0
        /*1378*/ 	.word	0x00000008
        /*137c*/ 	.word	0x00016830
        /*1380*/ 	.short	0x010a
        /*1382*/ 	.byte	0x3f
	.zero		1


	//   ....[33]....
        /*1384*/ 	.word	0x00009250
        /*1388*/ 	.word	0x00000008
        /*138c*/ 	.word	0x00016830
        /*1390*/ 	.short	0x010a
        /*1392*/ 	.byte	0x3f
	.zero		1


	//   ....[34]....
        /*1394*/ 	.word	0x0000a620
        /*1398*/ 	.word	0x00000008
        /*139c*/ 	.word	0x00000000
        /*13a0*/ 	.short	0x0101
        /*13a2*/ 	.byte	0x3f
	.zero		1


	//   ....[35]....
        /*13a4*/ 	.word	0x0000b500
        /*13a8*/ 	.word	0x00000003
        /*13ac*/ 	.word	0x00016830
        /*13b0*/ 	.short	0x010a
        /*13b2*/ 	.byte	0x3f
	.zero		1


	//   ....[36]....
        /*13b4*/ 	.word	0x0000b550
        /*13b8*/ 	.word	0x00000003
        /*13bc*/ 	.word	0x00016830
        /*13c0*/ 	.short	0x010a
        /*13c2*/ 	.byte	0x3f
	.zero		1


	//   ....[37]....
        /*13c4*/ 	.word	0x0000b8d0
        /*13c8*/ 	.word	0x00000003
        /*13cc*/ 	.word	0x00016850
        /*13d0*/ 	.short	0x010a
        /*13d2*/ 	.byte	0x3f
	.zero		1


	//   ....[38]....
        /*13d4*/ 	.word	0x0000b910
        /*13d8*/ 	.word	0x00000003
        /*13dc*/ 	.word	0x00016850
        /*13e0*/ 	.short	0x010a
        /*13e2*/ 	.byte	0x3f
	.zero		1


	//   ....[39]....
        /*13e4*/ 	.word	0x0000d120
        /*13e8*/ 	.word	0x0000000a
        /*13ec*/ 	.word	0x00000000
        /*13f0*/ 	.short	0x0101
        /*13f2*/ 	.byte	0x3f
	.zero		1


	//   ....[40]....
        /*13f4*/ 	.word	0x0000d950
        /*13f8*/ 	.word	0x0000000a
        /*13fc*/ 	.word	0x00000000
        /*1400*/ 	.short	0x0101
        /*1402*/ 	.byte	0x3f
	.zero		1


	//   ....[41]....
        /*1404*/ 	.word	0x0000def0
        /*1408*/ 	.word	0x00000000
        /*140c*/ 	.word	0x00016830
        /*1410*/ 	.short	0x010a
        /*1412*/ 	.byte	0x3f
	.zero		1


	//   ....[42]....
        /*1414*/ 	.word	0x0000df40
        /*1418*/ 	.word	0x00000000
        /*141c*/ 	.word	0x00016830
        /*1420*/ 	.short	0x010a
        /*1422*/ 	.byte	0x3f
	.zero		1


	//   ....[43]....
        /*1424*/ 	.word	0x0000e290
        /*1428*/ 	.word	0x00000003
        /*142c*/ 	.word	0x00016850
        /*1430*/ 	.short	0x010a
        /*1432*/ 	.byte	0x3f
	.zero		1


	//   ....[44]....
        /*1434*/ 	.word	0x0000e2d0
        /*1438*/ 	.word	0x00000003
        /*143c*/ 	.word	0x00016850
        /*1440*/ 	.short	0x010a
        /*1442*/ 	.byte	0x3f
	.zero		1


	//   ....[45]....
        /*1444*/ 	.word	0x0000e770
        /*1448*/ 	.word	0x00000000
        /*144c*/ 	.word	0x00000000
        /*1450*/ 	.short	0x0101
        /*1452*/ 	.byte	0x3f
	.zero		1


	//   ....[46]....
        /*1454*/ 	.word	0x0000f910
        /*1458*/ 	.word	0x0000000b
        /*145c*/ 	.word	0x00000000
        /*1460*/ 	.short	0x0101
        /*1462*/ 	.byte	0x3f
	.zero		1


	//   ....[47]....
        /*1464*/ 	.word	0x0000fdd0
        /*1468*/ 	.word	0x0000000a
        /*146c*/ 	.word	0x00016850
        /*1470*/ 	.short	0x010a
        /*1472*/ 	.byte	0x3f
	.zero		1


	//   ....[48]....
        /*1474*/ 	.word	0x0000fe40
        /*1478*/ 	.word	0x0000000a
        /*147c*/ 	.word	0x00016850
        /*1480*/ 	.short	0x010a
        /*1482*/ 	.byte	0x3f
	.zero		1


	//   ....[49]....
        /*1484*/ 	.word	0x00010420
        /*1488*/ 	.word	0x00000000
        /*148c*/ 	.word	0x00000000
        /*1490*/ 	.short	0x0101
        /*1492*/ 	.byte	0x3f
	.zero		1


	//   ....[50]....
        /*1494*/ 	.word	0x00011560
        /*1498*/ 	.word	0x00000003
        /*149c*/ 	.word	0x00000000
        /*14a0*/ 	.short	0x0101
        /*14a2*/ 	.byte	0x3f
	.zero		1


	//   ....[51]....
        /*14a4*/ 	.word	0x00011a40
        /*14a8*/ 	.word	0x00000008
        /*14ac*/ 	.word	0x00000000
        /*14b0*/ 	.short	0x0101
        /*14b2*/ 	.byte	0x3f
	.zero		1


	//   ....[52]....
        /*14b4*/ 	.word	0x000147a0
        /*14b8*/ 	.word	0x00000010
        /*14bc*/ 	.word	0x00016820
        /*14c0*/ 	.short	0x010a
        /*14c2*/ 	.byte	0x3f
	.zero		1


	//   ....[53]....
        /*14c4*/ 	.word	0x00014860
        /*14c8*/ 	.word	0x00000006
        /*14cc*/ 	.word	0x000168a0
        /*14d0*/ 	.short	0x010a
        /*14d2*/ 	.byte	0x3f
	.zero		1


	//   ....[54]....
        /*14d4*/ 	.word	0x00014aa0
        /*14d8*/ 	.word	0x00000006
        /*14dc*/ 	.word	0x000168c0
        /*14e0*/ 	.short	0x010a
        /*14e2*/ 	.byte	0x3f
	.zero		1


	//   ....[55]....
        /*14e4*/ 	.word	0x00014e30
        /*14e8*/ 	.word	0x00000006
        /*14ec*/ 	.word	0x000168a0
        /*14f0*/ 	.short	0x010a
        /*14f2*/ 	.byte	0x3f
	.zero		1


	//   ....[56]....
        /*14f4*/ 	.word	0x00015050
        /*14f8*/ 	.word	0x00000006
        /*14fc*/ 	.word	0x000168c0
        /*1500*/ 	.short	0x010a
        /*1502*/ 	.byte	0x3f
	.zero		1


	//   ....[57]....
        /*1504*/ 	.word	0x00015fd0
        /*1508*/ 	.word	0x00000003
        /*150c*/ 	.word	0x00016840
        /*1510*/ 	.short	0x010a
        /*1512*/ 	.byte	0x3f
	.zero		1


	//   ....[58]....
        /*1514*/ 	.word	0x00016760
        /*1518*/ 	.word	0x00000003
        /*151c*/ 	.word	0x00016830
        /*1520*/ 	.short	0x0107
        /*1522*/ 	.byte	0x3f
	.zero		1


	//   ....[59]....
        /*1524*/ 	.word	0x00016830
        /*1528*/ 	.word	0x00000003
        /*152c*/ 	.word	0x00016830
        /*1530*/ 	.short	0x0101
        /*1532*/ 	.byte	0x3f
	.zero		1


	//   ....[60]....
        /*1534*/ 	.word	0x000176a0
        /*1538*/ 	.word	0x00000010
        /*153c*/ 	.word	0x00016800
        /*1540*/ 	.short	0x0107
        /*1542*/ 	.byte	0x3f
	.zero		1


	//   ....[61]....
        /*1544*/ 	.word	0x00017790
        /*1548*/ 	.word	0x00000010
        /*154c*/ 	.word	0x00016800
        /*1550*/ 	.short	0x0101
        /*1552*/ 	.byte	0x3f
	.zero		1


	//   ....[62]....
        /*1554*/ 	.word	0x000177b0
        /*1558*/ 	.word	0x00000010
        /*155c*/ 	.word	0x00016820
        /*1560*/ 	.short	0x010a
        /*1562*/ 	.byte	0x3f
	.zero		1


	//   ....[63]....
        /*1564*/ 	.word	0x00017b80
        /*1568*/ 	.word	0x00000005
        /*156c*/ 	.word	0x00016840
        /*1570*/ 	.short	0x010a
        /*1572*/ 	.byte	0x3f
	.zero		1


	//   ....[64]....
        /*1574*/ 	.word	0x00018090
        /*1578*/ 	.word	0x00000005
        /*157c*/ 	.word	0x00016830
        /*1580*/ 	.short	0x0107
        /*1582*/ 	.byte	0x3f
	.zero		1


	//   ....[65]....
        /*1584*/ 	.word	0x00018150
        /*1588*/ 	.word	0x00000005
        /*158c*/ 	.word	0x00016830
        /*1590*/ 	.short	0x0101
        /*1592*/ 	.byte	0x3f
	.zero		1


	//   ....[66]....
        /*1594*/ 	.word	0x000181b0
        /*1598*/ 	.word	0x00000005
        /*159c*/ 	.word	0x00016860
        /*15a0*/ 	.short	0x010a
        /*15a2*/ 	.byte	0x3f
	.zero		1


	//   ....[67]....
        /*15a4*/ 	.word	0x00018690
        /*15a8*/ 	.word	0x00000005
        /*15ac*/ 	.word	0x00016850
        /*15b0*/ 	.short	0x0107
        /*15b2*/ 	.byte	0x3f
	.zero		1


	//   ....[68]....
        /*15b4*/ 	.word	0x00018810
        /*15b8*/ 	.word	0x00000005
        /*15bc*/ 	.word	0x00016850
        /*15c0*/ 	.short	0x0101
        /*15c2*/ 	.byte	0x3f
	.zero		1


	//   ....[69]....
        /*15c4*/ 	.word	0x00018a30
        /*15c8*/ 	.word	0x00000000
        /*15cc*/ 	.word	0x00016860
        /*15d0*/ 	.short	0x010a
        /*15d2*/ 	.byte	0x3f
	.zero		1


	//   ....[70]....
        /*15d4*/ 	.word	0x00018ef0
        /*15d8*/ 	.word	0x00000000
        /*15dc*/ 	.word	0x00016850
        /*15e0*/ 	.short	0x0107
        /*15e2*/ 	.byte	0x3f
	.zero		1


	//   ....[71]....
        /*15e4*/ 	.word	0x00018fc0
        /*15e8*/ 	.word	0x00000000
        /*15ec*/ 	.word	0x00016850
        /*15f0*/ 	.short	0x0101
        /*15f2*/ 	.byte	0x3f
	.zero		1


	//   ....[72]....
        /*15f4*/ 	.word	0x0001a110
        /*15f8*/ 	.word	0x00000005
        /*15fc*/ 	.word	0x00016820
        /*1600*/ 	.short	0x010a
        /*1602*/ 	.byte	0x3f
	.zero		1


	//   ....[73]....
        /*1604*/ 	.word	0x0001a280
        /*1608*/ 	.word	0x00000003
        /*160c*/ 	.word	0x00016840
        /*1610*/ 	.short	0x010a
        /*1612*/ 	.byte	0x3f
	.zero		1


	//   ....[74]....
        /*1614*/ 	.word	0x0001a320
        /*1618*/ 	.word	0x00000017
        /*161c*/ 	.word	0x00016840
        /*1620*/ 	.short	0x010a
        /*1622*/ 	.byte	0x3f
	.zero		1


	//   ....[75]....
        /*1624*/ 	.word	0x0001a360
        /*1628*/ 	.word	0x00000003
        /*162c*/ 	.word	0x00016860
        /*1630*/ 	.short	0x010a
        /*1632*/ 	.byte	0x3f
	.zero		1


	//   ....[76]....
        /*1634*/ 	.word	0x0001a3a0
        /*1638*/ 	.word	0x00000017
        /*163c*/ 	.word	0x00016860
        /*1640*/ 	.short	0x010a
        /*1642*/ 	.byte	0x3f
	.zero		1


	//   ....[77]....
        /*1644*/ 	.word	0x0001a400
        /*1648*/ 	.word	0x00000044
        /*164c*/ 	.word	0x00016890
        /*1650*/ 	.short	0x010a
        /*1652*/ 	.byte	0x3f
	.zero		1


	//   ....[78]....
        /*1654*/ 	.word	0x0001a690
        /*1658*/ 	.word	0x00000044
        /*165c*/ 	.word	0x00016890
        /*1660*/ 	.short	0x010a
        /*1662*/ 	.byte	0x3f
	.zero		1


	//   ....[79]....
        /*1664*/ 	.word	0x0001a940
        /*1668*/ 	.word	0x00000044
        /*166c*/ 	.word	0x00016890
        /*1670*/ 	.short	0x010a
        /*1672*/ 	.byte	0x3f
	.zero		1


	//   ....[80]....
        /*1674*/ 	.word	0x0001abf0
        /*1678*/ 	.word	0x00000044
        /*167c*/ 	.word	0x000168b0
        /*1680*/ 	.short	0x010a
        /*1682*/ 	.byte	0x3f
	.zero		1


	//   ....[81]....
        /*1684*/ 	.word	0x0001b0c0
        /*1688*/ 	.word	0x00000002
        /*168c*/ 	.word	0x00016800
        /*1690*/ 	.short	0x010a
        /*1692*/ 	.byte	0x3f
	.zero		1


	//   ....[82]....
        /*1694*/ 	.word	0x0001b6c0
        /*1698*/ 	.word	0x00000002
        /*169c*/ 	.word	0x00016800
        /*16a0*/ 	.short	0x010a
        /*16a2*/ 	.byte	0x3f
	.zero		1


	//   ....[83]....
        /*16a4*/ 	.word	0x0001b710
        /*16a8*/ 	.word	0x00000008
        /*16ac*/ 	.word	0x00016830
        /*16b0*/ 	.short	0x010a
        /*16b2*/ 	.byte	0x3f
	.zero		1


	//   ....[84]....
        /*16b4*/ 	.word	0x0001b760
        /*16b8*/ 	.word	0x00000003
        /*16bc*/ 	.word	0x00016830
        /*16c0*/ 	.short	0x010a
        /*16c2*/ 	.byte	0x3f
	.zero		1


	//   ....[85]....
        /*16c4*/ 	.word	0x0001b7b0
        /*16c8*/ 	.word	0x00000003
        /*16cc*/ 	.word	0x00016850
        /*16d0*/ 	.short	0x010a
        /*16d2*/ 	.byte	0x3f
	.zero		1


	//   ....[86]....
        /*16d4*/ 	.word	0x0001b800
        /*16d8*/ 	.word	0x00000000
        /*16dc*/ 	.word	0x00016830
        /*16e0*/ 	.short	0x010a
        /*16e2*/ 	.byte	0x3f
	.zero		1


	//   ....[87]....
        /*16e4*/ 	.word	0x0001b850
        /*16e8*/ 	.word	0x00000003
        /*16ec*/ 	.word	0x00016850
        /*16f0*/ 	.short	0x010a
        /*16f2*/ 	.byte	0x3f
	.zero		1


	//   ....[88]....
        /*16f4*/ 	.word	0x0001b8a0
        /*16f8*/ 	.word	0x0000000a
        /*16fc*/ 	.word	0x00016850
        /*1700*/ 	.short	0x010a
        /*1702*/ 	.byte	0x3f
	.zero		1


	//   ....[89]....
        /*1704*/ 	.word	0x0001c450
        /*1708*/ 	.word	0x00000010
        /*170c*/ 	.word	0x00016820
        /*1710*/ 	.short	0x010a
        /*1712*/ 	.byte	0x3f
	.zero		1


	//   ....[90]....
        /*1714*/ 	.word	0x0001c4a0
        /*1718*/ 	.word	0x00000006
        /*171c*/ 	.word	0x000168a0
        /*1720*/ 	.short	0x010a
        /*1722*/ 	.byte	0x3f
	.zero		1


	//   ....[91]....
        /*1724*/ 	.word	0x0001c4f0
        /*1728*/ 	.word	0x00000006
        /*172c*/ 	.word	0x000168c0
        /*1730*/ 	.short	0x010a
        /*1732*/ 	.byte	0x3f
	.zero		1


	//   ....[92]....
        /*1734*/ 	.word	0x0001c540
        /*1738*/ 	.word	0x00000006
        /*173c*/ 	.word	0x000168a0
        /*1740*/ 	.short	0x010a
        /*1742*/ 	.byte	0x3f
	.zero		1


	//   ....[93]....
        /*1744*/ 	.word	0x0001c590
        /*1748*/ 	.word	0x00000006
        /*174c*/ 	.word	0x000168c0
        /*1750*/ 	.short	0x010a
        /*1752*/ 	.byte	0x3f
	.zero		1


	//   ....[94]....
        /*1754*/ 	.word	0x0001c6b0
        /*1758*/ 	.word	0x00000003
        /*175c*/ 	.word	0x00016840
        /*1760*/ 	.short	0x010a
        /*1762*/ 	.byte	0x3f
	.zero		1


	//   ....[95]....
        /*1764*/ 	.word	0x0001e140
        /*1768*/ 	.word	0x00000010
        /*176c*/ 	.word	0x00016820
        /*1770*/ 	.short	0x010a
        /*1772*/ 	.byte	0x3f
	.zero		1


	//   ....[96]....
        /*1774*/ 	.word	0x0001e190
        /*1778*/ 	.word	0x00000005
        /*177c*/ 	.word	0x00016840
        /*1780*/ 	.short	0x010a
        /*1782*/ 	.byte	0x3f
	.zero		1


	//   ....[97]....
        /*1784*/ 	.word	0x0001ead0
        /*1788*/ 	.word	0x00000005
        /*178c*/ 	.word	0x00016860
        /*1790*/ 	.short	0x010a
        /*1792*/ 	.byte	0x3f
	.zero		1


	//   ....[98]....
        /*1794*/ 	.word	0x0001f440
        /*1798*/ 	.word	0x00000000
        /*179c*/ 	.word	0x00016860
        /*17a0*/ 	.short	0x010a
        /*17a2*/ 	.byte	0x3f
	.zero		1


	//   ....[99]....
        /*17a4*/ 	.word	0x00020770
        /*17a8*/ 	.word	0x00000005
        /*17ac*/ 	.word	0x00016820
        /*17b0*/ 	.short	0x010a
        /*17b2*/ 	.byte	0x3f
	.zero		1


	//   ....[100]....
        /*17b4*/ 	.word	0x00020910
        /*17b8*/ 	.word	0x00000003
        /*17bc*/ 	.word	0x00016840
        /*17c0*/ 	.short	0x010a
        /*17c2*/ 	.byte	0x3f
	.zero		1


	//   ....[101]....
        /*17c4*/ 	.word	0x00020960
        /*17c8*/ 	.word	0x00000017
        /*17cc*/ 	.word	0x00016840
        /*17d0*/ 	.short	0x010a
        /*17d2*/ 	.byte	0x3f
	.zero		1


	//   ....[102]....
        /*17d4*/ 	.word	0x000209b0
        /*17d8*/ 	.word	0x00000003
        /*17dc*/ 	.word	0x00016860
        /*17e0*/ 	.short	0x010a
        /*17e2*/ 	.byte	0x3f
	.zero		1


	//----- nvinfo : EIATTR_NUM_MBARRIERS
	.align		4
.L_1613:
        /*17e4*/ 	.byte	0x03, 0x38
        /*17e6*/ 	.short	0x0016


	//----- nvinfo : EIATTR_EXIT_INSTR_OFFSETS
	.align		4
        /*17e8*/ 	.byte	0x04, 0x1c
        /*17ea*/ 	.short	(.L_1615 - .L_1614)


	//   ....[0]....
.L_1614:
        /*17ec*/ 	.word	0x0001a3f0


	//----- nvinfo : EIATTR_MAX_THREADS
	.align		4
.L_1615:
        /*17f0*/ 	.byte	0x04, 0x05
        /*17f2*/ 	.short	(.L_1617 - .L_1616)
.L_1616:
        /*17f4*/ 	.word	0x00000200
        /*17f8*/ 	.word	0x00000001
        /*17fc*/ 	.word	0x00000001


	//----- nvinfo : EIATTR_CRS_STACK_SIZE
	.align		4
.L_1617:
        /*1800*/ 	.byte	0x04, 0x1e
        /*1802*/ 	.short	(.L_1619 - .L_1618)
.L_1618:
        /*1804*/ 	.word	0x00000000


	//----- nvinfo : EIATTR_CBANK_PARAM_SIZE
	.align		4
.L_1619:
        /*1808*/ 	.byte	0x03, 0x19
        /*180a*/ 	.short	0x0af0


	//----- nvinfo : EIATTR_PARAM_CBANK
	.align		4
        /*180c*/ 	.byte	0x04, 0x0a
        /*180e*/ 	.short	(.L_1621 - .L_1620)
	.align		4
.L_1620:
        /*1810*/ 	.word	index@(.nv.constant0._ZN7cutlass13device_kernelIN5flash11enable_sm90INS1_16FlashAttnFwdSm90INS1_25CollectiveMainloopFwdSm90ILi2EN4cute5tupleIJNS5_1CILi1EEES8_S8_EEENS6_IJNS7_ILi192EEENS7_ILi128EEENS7_ILi64EEEEEELi64ENS_6half_tEfNS_4arch4Sm90ELb1ELb0ELb0ELb1ELb1ELb1ELb0ELb1ELb1ELb1ELb1ELb0EEENS1_21CollectiveEpilogueFwdINS6_IJSA_SC_SB_EEES9_SE_SG_Li384ELb1ELb1ELb1ELb0EEENS1_36VarlenDynamicPersistentTileSchedulerILi192ELi128ELi384ELi128ELb1ELb1ELb1ELb1ELb1ELb1EEEEEEEEEvNT_6ParamsE)
        /*1814*/ 	.short	0x0210
        /*1816*/ 	.short	0x0af0


	//----- nvinfo : EIATTR_SW_WAR
	.align		4
.L_1621:
        /*1818*/ 	.byte	0x04, 0x36
        /*181a*/ 	.short	(.L_1623 - .L_1622)
.L_1622:
        /*181c*/ 	.word	0x00000008
.L_1623:


//--------------------- .nv.callgraph             --------------------------
	.section	.nv.callgraph,"",@"SHT_CUDA_CALLGRAPH"
	.align	4
	.sectionentsize	8
	.align		4
        /*0000*/ 	.word	0x00000000
	.align		4
        /*0004*/ 	.word	0xffffffff
	.align		4
        /*0008*/ 	.word	index@(_ZN7cutlass13device_kernelIN5flash11enable_sm90INS1_16FlashAttnFwdSm90INS1_25CollectiveMainloopFwdSm90ILi2EN4cute5tupleIJNS5_1CILi1EEES8_S8_EEENS6_IJNS7_ILi128EEENS7_ILi80EEENS7_ILi256EEEEEELi256ENS_6half_tEfNS_4arch4Sm90ELb0ELb0ELb0ELb0ELb1ELb0ELb0ELb1ELb1ELb1ELb1ELb0EEENS1_21CollectiveEpilogueFwdINS6_IJSA_SC_SB_EEES9_SE_SG_Li256ELb0ELb1ELb1ELb0EEENS1_19SingleTileSchedulerILb0ELb1ELb1ELi128EEEEEEEEEvNT_6ParamsE)
	.align		4
        /*000c*/ 	.word	index@(__assertfail)
	.align		4
        /*0010*/ 	.word	index@(_ZN7cutlass13device_kernelIN5flash11enable_sm90INS1_16FlashAttnFwdSm90INS1_25CollectiveMainloopFwdSm90ILi2EN4cute5tupleIJNS5_1CILi1EEES8_S8_EEENS6_IJNS7_ILi128EEENS7_ILi80EEENS7_ILi256EEEEEELi256ENS_6half_tEfNS_4arch4Sm90ELb0ELb0ELb0ELb1ELb1ELb0ELb0ELb1ELb1ELb1ELb1ELb0EEENS1_21CollectiveEpilogueFwdINS6_IJSA_SC_SB_EEES9_SE_SG_Li256ELb1ELb1ELb1ELb0EEENS1_36VarlenDynamicPersistentTileSchedulerILi128ELi80ELi256ELi128ELb1ELb1ELb1ELb0ELb1ELb1EEEEEEEEEvNT_6ParamsE)
	.align		4
        /*0014*/ 	.word	index@(__assertfail)
	.align		4
        /*0018*/ 	.word	index@(_ZN7cutlass13device_kernelIN5flash11enable_sm90INS1_16FlashAttnFwdSm90INS1_25CollectiveMainloopFwdSm90ILi2EN4cute5tupleIJNS5_1CILi1EEES8_S8_EEENS6_IJNS7_ILi128EEENS7_ILi80EEENS7_ILi256EEEEEELi256ENS_6half_tEfNS_4arch4Sm90ELb0ELb0ELb0ELb1ELb1ELb1ELb0ELb1ELb1ELb1ELb1ELb0EEENS1_21CollectiveEpilogueFwdINS6_IJSA_SC_SB_EEES9_SE_SG_Li256ELb1ELb1ELb1ELb0EEENS1_36VarlenDynamicPersistentTileSchedulerILi128ELi80ELi256ELi128ELb1ELb1ELb1ELb0ELb1ELb1EEEEEEEEEvNT_6ParamsE)
	.align		4
        /*001c*/ 	.word	index@(__assertfail)
	.align		4
        /*0020*/ 	.word	index@(_ZN7cutlass13device_kernelIN5flash11enable_sm90INS1_16FlashAttnFwdSm90INS1_25CollectiveMainloopFwdSm90ILi2EN4cute5tupleIJNS5_1CILi1EEES8_S8_EEENS6_IJNS7_ILi128EEENS7_ILi64EEENS7_ILi256EEEEEELi256ENS_6half_tEfNS_4arch4Sm90ELb0ELb1ELb0ELb0ELb1ELb0ELb0ELb1ELb1ELb1ELb1ELb0EEENS1_21CollectiveEpilogueFwdINS6_IJSA_SC_SB_EEES9_SE_SG_Li256ELb0ELb1ELb1ELb0EEENS1_19SingleTileSchedulerILb0ELb1ELb1ELi128EEEEEEEEEvNT_6ParamsE)
	.align		4
        /*0024*/ 	.word	index@(__assertfail)
	.align		4
        /*0028*/ 	.word	index@(_ZN7cutlass13device_kernelIN5flash11enable_sm90INS1_16FlashAttnFwdSm90INS1_25CollectiveMainloopFwdSm90ILi2EN4cute5tupleIJNS5_1CILi1EEES8_S8_EEENS6_IJNS7_ILi128EEENS7_ILi64EEENS7_ILi256EEEEEELi256ENS_6half_tEfNS_4arch4Sm90ELb0ELb1ELb0ELb1ELb1ELb0ELb0ELb1ELb1ELb1ELb1ELb0EEENS1_21CollectiveEpilogueFwdINS6_IJSA_SC_SB_EEES9_SE_SG_Li256ELb1ELb1ELb1ELb0EEENS1_36VarlenDynamicPersistentTileSchedulerILi128ELi64ELi256ELi128ELb1ELb1ELb1ELb1ELb0ELb1EEEEEEEEEvNT_6ParamsE)
	.align		4
        /*002c*/ 	.word	index@(__assertfail)
	.align		4
        /*0030*/ 	.word	index@(_ZN7cutlass13device_kernelIN5flash11enable_sm90INS1_16FlashAttnFwdSm90INS1_25CollectiveMainloopFwdSm90ILi2EN4cute5tupleIJNS5_1CILi1EEES8_S8_EEENS6_IJNS7_ILi128EEENS7_ILi64EEENS7_ILi256EEEEEELi256ENS_6half_tEfNS_4arch4Sm90ELb0ELb1ELb0ELb1ELb1ELb1ELb0ELb1ELb1ELb1ELb1ELb0EEENS1_21CollectiveEpilogueFwdINS6_IJSA_SC_SB_EEES9_SE_SG_Li256ELb1ELb1ELb1ELb0EEENS1_36VarlenDynamicPersistentTileSchedulerILi128ELi64ELi256ELi128ELb1ELb1ELb1ELb1ELb0ELb1EEEEEEEEEvNT_6ParamsE)
	.align		4
        /*0034*/ 	.word	index@(__assertfail)
	.align		4
        /*0038*/ 	.word	index@(_ZN7cutlass13device_kernelIN5flash11enable_sm90INS1_16FlashAttnFwdSm90INS1_25CollectiveMainloopFwdSm90ILi2EN4cute5tupleIJNS5_1CILi1EEES8_S8_EEENS6_IJNS7_ILi128EEENS7_ILi80EEENS7_ILi256EEEEEELi256ENS_6half_tEfNS_4arch4Sm90ELb1ELb0ELb0ELb0ELb1ELb0ELb0ELb1ELb1ELb1ELb1ELb0EEENS1_21CollectiveEpilogueFwdINS6_IJSA_SC_SB_EEES9_SE_SG_Li256ELb0ELb1ELb1ELb0EEENS1_19SingleTileSchedulerILb0ELb1ELb1ELi128EEEEEEEEEvNT_6ParamsE)
	.align		4
        /*003c*/ 	.word	index@(__assertfail)
	.align		4
        /*0040*/ 	.word	index@(_ZN7cutlass13device_kernelIN5flash11enable_sm90INS1_16FlashAttnFwdSm90INS1_25CollectiveMainloopFwdSm90ILi2EN4cute5tupleIJNS5_1CILi1EEES8_S8_EEENS6_IJNS7_ILi128EEENS7_ILi80EEENS7_ILi256EEEEEELi256ENS_6half_tEfNS_4arch4Sm90ELb1ELb0ELb0ELb1ELb1ELb0ELb0ELb1ELb1ELb1ELb1ELb0EEENS1_21CollectiveEpilogueFwdINS6_IJSA_SC_SB_EEES9_SE_SG_Li256ELb1ELb1ELb1ELb0EEENS1_36VarlenDynamicPersistentTileSchedulerILi128ELi80ELi256ELi128ELb1ELb1ELb1ELb1ELb1ELb1EEEEEEEEEvNT_6ParamsE)
	.align		4
        /*0044*/ 	.word	index@(__assertfail)
	.align		4
        /*0048*/ 	.word	index@(_ZN7cutlass13device_kernelIN5flash11enable_sm90INS1_16FlashAttnFwdSm90INS1_25CollectiveMainloopFwdSm90ILi2EN4cute5tupleIJNS5_1CILi1EEES8_S8_EEENS6_IJNS7_ILi128EEENS7_ILi80EEENS7_ILi256EEEEEELi256ENS_6half_tEfNS_4arch4Sm90ELb1ELb0ELb0ELb1ELb1ELb1ELb0ELb1ELb1ELb1ELb1ELb0EEENS1_21CollectiveEpilogueFwdINS6_IJSA_SC_SB_EEES9_SE_SG_Li256ELb1ELb1ELb1ELb0EEENS1_36VarlenDynamicPersistentTileSchedulerILi128ELi80ELi256ELi128ELb1ELb1ELb1ELb1ELb1ELb1EEEEEEEEEvNT_6ParamsE)
	.align		4
        /*004c*/ 	.word	index@(__assertfail)
	.align		4
        /*0050*/ 	.word	index@(_ZN7cutlass13device_kernelIN5flash11enable_sm90INS1_16FlashAttnFwdSm90INS1_25CollectiveMainloopFwdSm90ILi2EN4cute5tupleIJNS5_1CILi1EEES8_S8_EEENS6_IJNS7_ILi128EEENS7_ILi96EEENS7_ILi192EEEEEELi192ENS_6half_tEfNS_4arch4Sm90ELb0ELb0ELb0ELb0ELb1ELb0ELb0ELb1ELb1ELb1ELb1ELb0EEENS1_21CollectiveEpilogueFwdINS6_IJSA_SC_SB_EEES9_SE_SG_Li256ELb0ELb1ELb1ELb0EEENS1_19SingleTileSchedulerILb0ELb1ELb1ELi128EEEEEEEEEvNT_6ParamsE)
	.align		4
        /*0054*/ 	.word	index@(__assertfail)
	.align		4
        /*0058*/ 	.word	index@(_ZN7cutlass13device_kernelIN5flash11enable_sm90INS1_16FlashAttnFwdSm90INS1_25CollectiveMainloopFwdSm90ILi2EN4cute5tupleIJNS5_1CILi1EEES8_S8_EEENS6_IJNS7_ILi128EEENS7_ILi96EEENS7_ILi192EEEEEELi192ENS_6half_tEfNS_4arch4Sm90ELb0ELb0ELb0ELb1ELb1ELb0ELb0ELb1ELb1ELb1ELb1ELb0EEENS1_21CollectiveEpilogueFwdINS6_IJSA_SC_SB_EEES9_SE_SG_Li256ELb1ELb1ELb1ELb0EEENS1_36VarlenDynamicPersistentTileSchedulerILi128ELi96ELi256ELi128ELb1ELb1ELb1ELb0ELb1ELb1EEEEEEEEEvNT_6ParamsE)
	.align		4
        /*005c*/ 	.word	index@(__assertfail)
	.align		4
        /*0060*/ 	.word	index@(_ZN7cutlass13device_kernelIN5flash11enable_sm90INS1_16FlashAttnFwdSm90INS1_25CollectiveMainloopFwdSm90ILi2EN4cute5tupleIJNS5_1CILi1EEES8_S8_EEENS6_IJNS7_ILi128EEENS7_ILi96EEENS7_ILi192EEEEEELi192ENS_6half_tEfNS_4arch4Sm90ELb0ELb0ELb0ELb1ELb1ELb1ELb0ELb1ELb1ELb1ELb1ELb0EEENS1_21CollectiveEpilogueFwdINS6_IJSA_SC_SB_EEES9_SE_SG_Li256ELb1ELb1ELb1ELb0EEENS1_36VarlenDynamicPersistentTileSchedulerILi128ELi96ELi256ELi128ELb1ELb1ELb1ELb0ELb1ELb1EEEEEEEEEvNT_6ParamsE)
	.align		4
        /*0064*/ 	.word	index@(__assertfail)
	.align		4
        /*0068*/ 	.word	index@(_ZN7cutlass13device_kernelIN5flash11enable_sm90INS1_16FlashAttnFwdSm90INS1_25CollectiveMainloopFwdSm90ILi2EN4cute5tupleIJNS5_1CILi1EEES8_S8_EEENS6_IJNS7_ILi128EEENS7_ILi96EEENS7_ILi192EEEEEELi192ENS_6half_tEfNS_4arch4Sm90ELb0ELb1ELb0ELb0ELb1ELb0ELb0ELb1ELb1ELb1ELb1ELb0EEENS1_21CollectiveEpilogueFwdINS6_IJSA_SC_SB_EEES9_SE_SG_Li256ELb0ELb1ELb1ELb0EEENS1_19SingleTileSchedulerILb0ELb1ELb1ELi128EEEEEEEEEvNT_6ParamsE)
	.align		4
        /*006c*/ 	.word	index@(__assertfail)
	.align		4
        /*0070*/ 	.word	index@(_ZN7cutlass13device_kernelIN5flash11enable_sm90INS1_16FlashAttnFwdSm90INS1_25CollectiveMainloopFwdSm90ILi2EN4cute5tupleIJNS5_1CILi1EEES8_S8_EEENS6_IJNS7_ILi128EEENS7_ILi96EEENS7_ILi192EEEEEELi192ENS_6half_tEfNS_4arch4Sm90ELb0ELb1ELb0ELb1ELb1ELb0ELb0ELb1ELb1ELb1ELb1ELb0EEENS1_21CollectiveEpilogueFwdINS6_IJSA_SC_SB_EEES9_SE_SG_Li256ELb1ELb1ELb1ELb0EEENS1_36VarlenDynamicPersistentTileSchedulerILi128ELi96ELi256ELi128ELb1ELb1ELb1ELb1ELb0ELb1EEEEEEEEEvNT_6ParamsE)
	.align		4
        /*0074*/ 	.word	index@(__assertfail)
	.align		4
        /*0078*/ 	.word	index@(_ZN7cutlass13device_kernelIN5flash11enable_sm90INS1_16FlashAttnFwdSm90INS1_25CollectiveMainloopFwdSm90ILi2EN4cute5tupleIJNS5_1CILi1EEES8_S8_EEENS6_IJNS7_ILi128EEENS7_ILi96EEENS7_ILi192EEEEEELi192ENS_6half_tEfNS_4arch4Sm90ELb0ELb1ELb0ELb1ELb1ELb1ELb0ELb1ELb1ELb1ELb1ELb0EEENS1_21CollectiveEpilogueFwdINS6_IJSA_SC_SB_EEES9_SE_SG_Li256ELb1ELb1ELb1ELb0EEENS1_36VarlenDynamicPersistentTileSchedulerILi128ELi96ELi256ELi128ELb1ELb1ELb1ELb1ELb0ELb1EEEEEEEEEvNT_6ParamsE)
	.align		4
        /*007c*/ 	.word	index@(__assertfail)
	.align		4
        /*0080*/ 	.word	index@(_ZN7cutlass13device_kernelIN5flash11enable_sm90INS1_16FlashAttnFwdSm90INS1_25CollectiveMainloopFwdSm90ILi2EN4cute5tupleIJNS5_1CILi1EEES8_S8_EEENS6_IJNS7_ILi128EEENS7_ILi96EEENS7_ILi192EEEEEELi192ENS_6half_tEfNS_4arch4Sm90ELb1ELb0ELb0ELb0ELb1ELb0ELb0ELb1ELb1ELb1ELb1ELb0EEENS1_21CollectiveEpilogueFwdINS6_IJSA_SC_SB_EEES9_SE_SG_Li256ELb0ELb1ELb1ELb0EEENS1_19SingleTileSchedulerILb0ELb1ELb1ELi128EEEEEEEEEvNT_6ParamsE)
	.align		4
        /*0084*/ 	.word	index@(__assertfail)
	.align		4
        /*0088*/ 	.word	index@(_ZN7cutlass13device_kernelIN5flash11enable_sm90INS1_16FlashAttnFwdSm90INS1_25CollectiveMainloopFwdSm90ILi2EN4cute5tupleIJNS5_1CILi1EEES8_S8_EEENS6_IJNS7_ILi128EEENS7_ILi96EEENS7_ILi192EEEEEELi192ENS_6half_tEfNS_4arch4Sm90ELb1ELb0ELb0ELb1ELb1ELb0ELb0ELb1ELb1ELb1ELb1ELb0EEENS1_21CollectiveEpilogueFwdINS6_IJSA_SC_SB_EEES9_SE_SG_Li256ELb1ELb1ELb1ELb0EEENS1_36VarlenDynamicPersistentTileSchedulerILi128ELi96ELi256ELi128ELb1ELb1ELb1ELb1ELb1ELb1EEEEEEEEEvNT_6ParamsE)
	.align		4
        /*008c*/ 	.word	index@(__assertfail)
	.align		4
        /*0090*/ 	.word	index@(_ZN7cutlass13device_kernelIN5flash11enable_sm90INS1_16FlashAttnFwdSm90INS1_25CollectiveMainloopFwdSm90ILi2EN4cute5tupleIJNS5_1CILi1EEES8_S8_EEENS6_IJNS7_ILi128EEENS7_ILi96EEENS7_ILi192EEEEEELi192ENS_6half_tEfNS_4arch4Sm90ELb1ELb0ELb0ELb1ELb1ELb1ELb0ELb1ELb1ELb1ELb1ELb0EEENS1_21CollectiveEpilogueFwdINS6_IJSA_SC_SB_EEES9_SE_SG_Li256ELb1ELb1ELb1ELb0EEENS1_36VarlenDynamicPersistentTileSchedulerILi128ELi96ELi256ELi128ELb1ELb1ELb1ELb1ELb1ELb1EEEEEEEEEvNT_6ParamsE)
	.align		4
        /*0094*/ 	.word	index@(__assertfail)
	.align		4
        /*0098*/ 	.word	index@(_ZN7cutlass13device_kernelIN5flash11enable_sm90INS1_16FlashAttnFwdSm90INS1_25CollectiveMainloopFwdSm90ILi2EN4cute5tupleIJNS5_1CILi1EEES8_S8_EEENS6_IJNS7_ILi128EEESA_SA_EEELi128ENS_6half_tEfNS_4arch4Sm90ELb0ELb0ELb0ELb0ELb1ELb0ELb0ELb1ELb1ELb1ELb1ELb0EEENS1_21CollectiveEpilogueFwdISB_S9_SC_SE_Li256ELb0ELb1ELb1ELb0EEENS1_19SingleTileSchedulerILb0ELb1ELb1ELi128EEEEEEEEEvNT_6ParamsE)
	.align		4
        /*009c*/ 	.word	index@(__assertfail)
	.align		4
        /*00a0*/ 	.word	index@(_ZN7cutlass13device_kernelIN5flash11enable_sm90INS1_16FlashAttnFwdSm90INS1_25CollectiveMainloopFwdSm90ILi2EN4cute5tupleIJNS5_1CILi1EEES8_S8_EEENS6_IJNS7_ILi128EEESA_SA_EEELi128ENS_6half_tEfNS_4arch4Sm90ELb0ELb0ELb0ELb1ELb1ELb0ELb0ELb1ELb1ELb1ELb1ELb0EEENS1_21CollectiveEpilogueFwdISB_S9_SC_SE_Li256ELb1ELb1ELb1ELb0EEENS1_36VarlenDynamicPersistentTileSchedulerILi128ELi128ELi256ELi128ELb1ELb1ELb1ELb0ELb1ELb1EEEEEEEEEvNT_6ParamsE)
	.align		4
        /*00a4*/ 	.word	index@(__assertfail)
	.align		4
        /*00a8*/ 	.word	index@(_ZN7cutlass13device_kernelIN5flash11enable_sm90INS1_16FlashAttnFwdSm90INS1_25CollectiveMainloopFwdSm90ILi2EN4cute5tupleIJNS5_1CILi1EEES8_S8_EEENS6_IJNS7_ILi128EEESA_SA_EEELi128ENS_6half_tEfNS_4arch4Sm90ELb0ELb0ELb0ELb1ELb1ELb1ELb0ELb1ELb1ELb1ELb1ELb0EEENS1_21CollectiveEpilogueFwdISB_S9_SC_SE_Li256ELb1ELb1ELb1ELb0EEENS1_36VarlenDynamicPersistentTileSchedulerILi128ELi128ELi256ELi128ELb1ELb1ELb1ELb0ELb1ELb1EEEEEEEEEvNT_6ParamsE)
	.align		4
        /*00ac*/ 	.word	index@(__assertfail)
	.align		4
        /*00b0*/ 	.word	index@(_ZN7cutlass13device_kernelIN5flash11enable_sm90INS1_16FlashAttnFwdSm90INS1_25CollectiveMainloopFwdSm90ILi2EN4cute5tupleIJNS5_1CILi1EEES8_S8_EEENS6_IJNS7_ILi128EEESA_SA_EEELi128ENS_6half_tEfNS_4arch4Sm90ELb0ELb1ELb0ELb0ELb1ELb0ELb0ELb1ELb1ELb1ELb1ELb0EEENS1_21CollectiveEpilogueFwdISB_S9_SC_SE_Li256ELb0ELb1ELb1ELb0EEENS1_19SingleTileSchedulerILb0ELb1ELb1ELi128EEEEEEEEEvNT_6ParamsE)
	.align		4
        /*00b4*/ 	.word	index@(__assertfail)
	.align		4
        /*00b8*/ 	.word	index@(_ZN7cutlass13device_kernelIN5flash11enable_sm90INS1_16FlashAttnFwdSm90INS1_25CollectiveMainloopFwdSm90ILi2EN4cute5tupleIJNS5_1CILi1EEES8_S8_EEENS6_IJNS7_ILi128EEESA_SA_EEELi128ENS_6half_tEfNS_4arch4Sm90ELb0ELb1ELb0ELb1ELb1ELb0ELb0ELb1ELb1ELb1ELb1ELb0EEENS1_21CollectiveEpilogueFwdISB_S9_SC_SE_Li256ELb1ELb1ELb1ELb0EEENS1_36VarlenDynamicPersistentTileSchedulerILi128ELi128ELi256ELi128ELb1ELb1ELb1ELb1ELb0ELb1EEEEEEEEEvNT_6ParamsE)
	.align		4
        /*00bc*/ 	.word	index@(__assertfail)
	.align		4
        /*00c0*/ 	.word	index@(_ZN7cutlass13device_kernelIN5flash11enable_sm90INS1_16FlashAttnFwdSm90INS1_25CollectiveMainloopFwdSm90ILi2EN4cute5tupleIJNS5_1CILi1EEES8_S8_EEENS6_IJNS7_ILi128EEESA_SA_EEELi128ENS_6half_tEfNS_4arch4Sm90ELb0ELb1ELb0ELb1ELb1ELb1ELb0ELb1ELb1ELb1ELb1ELb0EEENS1_21CollectiveEpilogueFwdISB_S9_SC_SE_Li256ELb1ELb1ELb1ELb0EEENS1_36VarlenDynamicPersistentTileSchedulerILi128ELi128ELi256ELi128ELb1ELb1ELb1ELb1ELb0ELb1EEEEEEEEEvNT_6ParamsE)
	.align		4
        /*00c4*/ 	.word	index@(__assertfail)
	.align		4
        /*00c8*/ 	.word	index@(_ZN7cutlass13device_kernelIN5flash11enable_sm90INS1_16FlashAttnFwdSm90INS1_25CollectiveMainloopFwdSm90ILi2EN4cute5tupleIJNS5_1CILi1EEES8_S8_EEENS6_IJNS7_ILi128EEESA_SA_EEELi128ENS_6half_tEfNS_4arch4Sm90ELb1ELb0ELb0ELb0ELb1ELb0ELb0ELb1ELb1ELb1ELb1ELb0EEENS1_21CollectiveEpilogueFwdISB_S9_SC_SE_Li256ELb0ELb1ELb1ELb0EEENS1_19SingleTileSchedulerILb0ELb1ELb1ELi128EEEEEEEEEvNT_6ParamsE)
	.align		4
        /*00cc*/ 	.word	index@(__assertfail)
	.align		4
        /*00d0*/ 	.word	index@(_ZN7cutlass13device_kernelIN5flash11enable_sm90INS1_16FlashAttnFwdSm90INS1_25CollectiveMainloopFwdSm90ILi2EN4cute5tupleIJNS5_1CILi1EEES8_S8_EEENS6_IJNS7_ILi128EEESA_SA_EEELi128ENS_6half_tEfNS_4arch4Sm90ELb1ELb0ELb0ELb1ELb1ELb0ELb0ELb1ELb1ELb1ELb1ELb0EEENS1_21CollectiveEpilogueFwdISB_S9_SC_SE_Li256ELb1ELb1ELb1ELb0EEENS1_36VarlenDynamicPersistentTileSchedulerILi128ELi128ELi256ELi128ELb1ELb1ELb1ELb1ELb1ELb1EEEEEEEEEvNT_6ParamsE)
	.align		4
        /*00d4*/ 	.word	index@(__assertfail)
	.align		4
        /*00d8*/ 	.word	index@(_ZN7cutlass13device_kernelIN5flash11enable_sm90INS1_16FlashAttnFwdSm90INS1_25CollectiveMainloopFwdSm90ILi2EN4cute5tupleIJNS5_1CILi1EEES8_S8_EEENS6_IJNS7_ILi128EEESA_SA_EEELi128ENS_6half_tEfNS_4arch4Sm90ELb1ELb0ELb0ELb1ELb1ELb1ELb0ELb1ELb1ELb1ELb1ELb0EEENS1_21CollectiveEpilogueFwdISB_S9_SC_SE_Li256ELb1ELb1ELb1ELb0EEENS1_36VarlenDynamicPersistentTileSchedulerILi128ELi128ELi256ELi128ELb1ELb1ELb1ELb1ELb1ELb1EEEEEEEEEvNT_6ParamsE)
	.align		4
        /*00dc*/ 	.word	index@(__assertfail)
	.align		4
        /*00e0*/ 	.word	index@(_ZN7cutlass13device_kernelIN5flash11enable_sm90INS1_16FlashAttnFwdSm90INS1_25CollectiveMainloopFwdSm90ILi2EN4cute5tupleIJNS5_1CILi1EEES8_S8_EEENS6_IJNS7_ILi192EEENS7_ILi128EEENS7_ILi96EEEEEELi96ENS_6half_tEfNS_4arch4Sm90ELb0ELb0ELb0ELb0ELb1ELb0ELb0ELb0ELb1ELb1ELb1ELb0EEENS1_21CollectiveEpilogueFwdINS6_IJSA_SC_SB_EEES9_SE_SG_Li384ELb0ELb1ELb1ELb0EEENS1_19SingleTileSchedulerILb0ELb1ELb1ELi192EEEEEEEEEvNT_6ParamsE)
	.align		4
        /*00e4*/ 	.word	index@(__assertfail)
	.align		4
        /*00e8*/ 	.word	index@(_ZN7cutlass13device_kernelIN5flash11enable_sm90INS1_16FlashAttnFwdSm90INS1_25CollectiveMainloopFwdSm90ILi2EN4cute5tupleIJNS5_1CILi1EEES8_S8_EEENS6_IJNS7_ILi192EEENS7_ILi128EEENS7_ILi96EEEEEELi96ENS_6half_tEfNS_4arch4Sm90ELb0ELb0ELb0ELb1ELb1ELb0ELb0ELb0ELb1ELb1ELb1ELb0EEENS1_21CollectiveEpilogueFwdINS6_IJSA_SC_SB_EEES9_SE_SG_Li384ELb1ELb1ELb1ELb0EEENS1_36VarlenDynamicPersistentTileSchedulerILi192ELi128ELi384ELi128ELb1ELb1ELb1ELb0ELb1ELb1EEEEEEEEEvNT_6ParamsE)
	.align		4
        /*00ec*/ 	.word	index@(__assertfail)
	.align		4
        /*00f0*/ 	.word	index@(_ZN7cutlass13device_kernelIN5flash11enable_sm90INS1_16FlashAttnFwdSm90INS1_25CollectiveMainloopFwdSm90ILi2EN4cute5tupleIJNS5_1CILi1EEES8_S8_EEENS6_IJNS7_ILi192EEENS7_ILi128EEENS7_ILi96EEEEEELi96ENS_6half_tEfNS_4arch4Sm90ELb0ELb0ELb0ELb1ELb1ELb1ELb0ELb0ELb1ELb1ELb1ELb0EEENS1_21CollectiveEpilogueFwdINS6_IJSA_SC_SB_EEES9_SE_SG_Li384ELb1ELb1ELb1ELb0EEENS1_36VarlenDynamicPersistentTileSchedulerILi192ELi128ELi384ELi128ELb1ELb1ELb1ELb0ELb1ELb1EEEEEEEEEvNT_6ParamsE)
	.align		4
        /*00f4*/ 	.word	index@(__assertfail)
	.align		4
        /*00f8*/ 	.word	index@(_ZN7cutlass13device_kernelIN5flash11enable_sm90INS1_16FlashAttnFwdSm90INS1_25CollectiveMainloopFwdSm90ILi2EN4cute5tupleIJNS5_1CILi1EEES8_S8_EEENS6_IJNS7_ILi192EEENS7_ILi128EEENS7_ILi96EEEEEELi96ENS_6half_tEfNS_4arch4Sm90ELb0ELb1ELb0ELb0ELb1ELb0ELb0ELb0ELb1ELb1ELb1ELb0EEENS1_21CollectiveEpilogueFwdINS6_IJSA_SC_SB_EEES9_SE_SG_Li384ELb0ELb1ELb1ELb0EEENS1_19SingleTileSchedulerILb0ELb1ELb1ELi192EEEEEEEEEvNT_6ParamsE)
	.align		4
        /*00fc*/ 	.word	index@(__assertfail)
	.align		4
        /*0100*/ 	.word	index@(_ZN7cutlass13device_kernelIN5flash11enable_sm90INS1_16FlashAttnFwdSm90INS1_25CollectiveMainloopFwdSm90ILi2EN4cute5tupleIJNS5_1CILi1EEES8_S8_EEENS6_IJNS7_ILi192EEENS7_ILi128EEENS7_ILi96EEEEEELi96ENS_6half_tEfNS_4arch4Sm90ELb0ELb1ELb0ELb1ELb1ELb0ELb0ELb0ELb1ELb1ELb1ELb0EEENS1_21CollectiveEpilogueFwdINS6_IJSA_SC_SB_EEES9_SE_SG_Li384ELb1ELb1ELb1ELb0EEENS1_36VarlenDynamicPersistentTileSchedulerILi192ELi128ELi384ELi128ELb1ELb1ELb1ELb1ELb0ELb1EEEEEEEEEvNT_6ParamsE)
	.align		4
        /*0104*/ 	.word	index@(__assertfail)
	.align		4
        /*0108*/ 	.word	index@(_ZN7cutlass13device_kernelIN5flash11enable_sm90INS1_16FlashAttnFwdSm90INS1_25CollectiveMainloopFwdSm90ILi2EN4cute5tupleIJNS5_1CILi1EEES8_S8_EEENS6_IJNS7_ILi192EEENS7_ILi128EEENS7_ILi96EEEEEELi96ENS_6half_tEfNS_4arch4Sm90ELb0ELb1ELb0ELb1ELb1ELb1ELb0ELb0ELb1ELb1ELb1ELb0EEENS1_21CollectiveEpilogueFwdINS6_IJSA_SC_SB_EEES9_SE_SG_Li384ELb1ELb1ELb1ELb0EEENS1_36VarlenDynamicPersistentTileSchedulerILi192ELi128ELi384ELi128ELb1ELb1ELb1ELb1ELb0ELb1EEEEEEEEEvNT_6ParamsE)
	.align		4
        /*010c*/ 	.word	index@(__assertfail)
	.align		4
        /*0110*/ 	.word	index@(_ZN7cutlass13device_kernelIN5flash11enable_sm90INS1_16FlashAttnFwdSm90INS1_25CollectiveMainloopFwdSm90ILi2EN4cute5tupleIJNS5_1CILi1EEES8_S8_EEENS6_IJNS7_ILi192EEENS7_ILi128EEENS7_ILi96EEEEEELi96ENS_6half_tEfNS_4arch4Sm90ELb1ELb0ELb0ELb0ELb1ELb0ELb0ELb0ELb1ELb1ELb1ELb0EEENS1_21CollectiveEpilogueFwdINS6_IJSA_SC_SB_EEES9_SE_SG_Li384ELb0ELb1ELb1ELb0EEENS1_19SingleTileSchedulerILb0ELb1ELb1ELi192EEEEEEEEEvNT_6ParamsE)
	.align		4
        /*0114*/ 	.word	index@(__assertfail)
	.align		4
        /*0118*/ 	.word	index@(_ZN7cutlass13device_kernelIN5flash11enable_sm90INS1_16FlashAttnFwdSm90INS1_25CollectiveMainloopFwdSm90ILi2EN4cute5tupleIJNS5_1CILi1EEES8_S8_EEENS6_IJNS7_ILi192EEENS7_ILi128EEENS7_ILi96EEEEEELi96ENS_6half_tEfNS_4arch4Sm90ELb1ELb0ELb0ELb1ELb1ELb0ELb0ELb0ELb1ELb1ELb1ELb0EEENS1_21CollectiveEpilogueFwdINS6_IJSA_SC_SB_EEES9_SE_SG_Li384ELb1ELb1ELb1ELb0EEENS1_36VarlenDynamicPersistentTileSchedulerILi192ELi128ELi384ELi128ELb1ELb1ELb1ELb1ELb1ELb1EEEEEEEEEvNT_6ParamsE)
	.align		4
        /*011c*/ 	.word	index@(__assertfail)
	.align		4
        /*0120*/ 	.word	index@(_ZN7cutlass13device_kernelIN5flash11enable_sm90INS1_16FlashAttnFwdSm90INS1_25CollectiveMainloopFwdSm90ILi2EN4cute5tupleIJNS5_1CILi1EEES8_S8_EEENS6_IJNS7_ILi192EEENS7_ILi128EEENS7_ILi96EEEEEELi96ENS_6half_tEfNS_4arch4Sm90ELb1ELb0ELb0ELb1ELb1ELb1ELb0ELb0ELb1ELb1ELb1ELb0EEENS1_21CollectiveEpilogueFwdINS6_IJSA_SC_SB_EEES9_SE_SG_Li384ELb1ELb1ELb1ELb0EEENS1_36VarlenDynamicPersistentTileSchedulerILi192ELi128ELi384ELi128ELb1ELb1ELb1ELb1ELb1ELb1EEEEEEEEEvNT_6ParamsE)
	.align		4
        /*0124*/ 	.word	index@(__assertfail)
	.align		4
        /*0128*/ 	.word	index@(_ZN7cutlass13device_kernelIN5flash11enable_sm90INS1_16FlashAttnFwdSm90INS1_25CollectiveMainloopFwdSm90ILi2EN4cute5tupleIJNS5_1CILi1EEES8_S8_EEENS6_IJNS7_ILi192EEENS7_ILi128EEENS7_ILi64EEEEEELi64ENS_6half_tEfNS_4arch4Sm90ELb0ELb0ELb0ELb0ELb1ELb0ELb0ELb1ELb1ELb1ELb1ELb0EEENS1_21CollectiveEpilogueFwdINS6_IJSA_SC_SB_EEES9_SE_SG_Li384ELb0ELb1ELb1ELb0EEENS1_19SingleTileSchedulerILb0ELb1ELb1ELi192EEEEEEEEEvNT_6ParamsE)
	.align		4
        /*012c*/ 	.word	index@(__assertfail)
	.align		4
        /*0130*/ 	.word	index@(_ZN7cutlass13device_kernelIN5flash11enable_sm90INS1_16FlashAttnFwdSm90INS1_25CollectiveMainloopFwdSm90ILi2EN4cute5tupleIJNS5_1CILi1EEES8_S8_EEENS6_IJNS7_ILi192EEENS7_ILi128EEENS7_ILi64EEEEEELi64ENS_6half_tEfNS_4arch4Sm90ELb0ELb0ELb0ELb1ELb1ELb0ELb0ELb1ELb1ELb1ELb1ELb0EEENS1_21CollectiveEpilogueFwdINS6_IJSA_SC_SB_EEES9_SE_SG_Li384ELb1ELb1ELb1ELb0EEENS1_36VarlenDynamicPersistentTileSchedulerILi192ELi128ELi384ELi128ELb1ELb1ELb1ELb0ELb1ELb1EEEEEEEEEvNT_6ParamsE)
	.align		4
        /*0134*/ 	.word	index@(__assertfail)
	.align		4
        /*0138*/ 	.word	index@(_ZN7cutlass13device_kernelIN5flash11enable_sm90INS1_16FlashAttnFwdSm90INS1_25CollectiveMainloopFwdSm90ILi2EN4cute5tupleIJNS5_1CILi1EEES8_S8_EEENS6_IJNS7_ILi192EEENS7_ILi128EEENS7_ILi64EEEEEELi64ENS_6half_tEfNS_4arch4Sm90ELb0ELb0ELb0ELb1ELb1ELb1ELb0ELb1ELb1ELb1ELb1ELb0EEENS1_21CollectiveEpilogueFwdINS6_IJSA_SC_SB_EEES9_SE_SG_Li384ELb1ELb1ELb1ELb0EEENS1_36VarlenDynamicPersistentTileSchedulerILi192ELi128ELi384ELi128ELb1ELb1ELb1ELb0ELb1ELb1EEEEEEEEEvNT_6ParamsE)
	.align		4
        /*013c*/ 	.word	index@(__assertfail)
	.align		4
        /*0140*/ 	.word	index@(_ZN7cutlass13device_kernelIN5flash11enable_sm90INS1_16FlashAttnFwdSm90INS1_25CollectiveMainloopFwdSm90ILi2EN4cute5tupleIJNS5_1CILi1EEES8_S8_EEENS6_IJNS7_ILi192EEENS7_ILi128EEENS7_ILi64EEEEEELi64ENS_6half_tEfNS_4arch4Sm90ELb0ELb1ELb0ELb0ELb1ELb0ELb0ELb1ELb1ELb1ELb1ELb0EEENS1_21CollectiveEpilogueFwdINS6_IJSA_SC_SB_EEES9_SE_SG_Li384ELb0ELb1ELb1ELb0EEENS1_19SingleTileSchedulerILb0ELb1ELb1ELi192EEEEEEEEEvNT_6ParamsE)
	.align		4
        /*0144*/ 	.word	index@(__assertfail)
	.align		4
        /*0148*/ 	.word	index@(_ZN7cutlass13device_kernelIN5flash11enable_sm90INS1_16FlashAttnFwdSm90INS1_25CollectiveMainloopFwdSm90ILi2EN4cute5tupleIJNS5_1CILi1EEES8_S8_EEENS6_IJNS7_ILi192EEENS7_ILi128EEENS7_ILi64EEEEEELi64ENS_6half_tEfNS_4arch4Sm90ELb0ELb1ELb0ELb1ELb1ELb0ELb0ELb1ELb1ELb1ELb1ELb0EEENS1_21CollectiveEpilogueFwdINS6_IJSA_SC_SB_EEES9_SE_SG_Li384ELb1ELb1ELb1ELb0EEENS1_36VarlenDynamicPersistentTileSchedulerILi192ELi128ELi384ELi128ELb1ELb1ELb1ELb1ELb0ELb1EEEEEEEEEvNT_6ParamsE)
	.align		4
        /*014c*/ 	.word	index@(__assertfail)
	.align		4
        /*0150*/ 	.word	index@(_ZN7cutlass13device_kernelIN5flash11enable_sm90INS1_16FlashAttnFwdSm90INS1_25CollectiveMainloopFwdSm90ILi2EN4cute5tupleIJNS5_1CILi1EEES8_S8_EEENS6_IJNS7_ILi192EEENS7_ILi128EEENS7_ILi64EEEEEELi64ENS_6half_tEfNS_4arch4Sm90ELb0ELb1ELb0ELb1ELb1ELb1ELb0ELb1ELb1ELb1ELb1ELb0EEENS1_21CollectiveEpilogueFwdINS6_IJSA_SC_SB_EEES9_SE_SG_Li384ELb1ELb1ELb1ELb0EEENS1_36VarlenDynamicPersistentTileSchedulerILi192ELi128ELi384ELi128ELb1ELb1ELb1ELb1ELb0ELb1EEEEEEEEEvNT_6ParamsE)
	.align		4
        /*0154*/ 	.word	index@(__assertfail)
	.align		4
        /*0158*/ 	.word	index@(_ZN7cutlass13device_kernelIN5flash11enable_sm90INS1_16FlashAttnFwdSm90INS1_25CollectiveMainloopFwdSm90ILi2EN4cute5tupleIJNS5_1CILi1EEES8_S8_EEENS6_IJNS7_ILi192EEENS7_ILi128EEENS7_ILi64EEEEEELi64ENS_6half_tEfNS_4arch4Sm90ELb1ELb0ELb0ELb0ELb1ELb0ELb0ELb1ELb1ELb1ELb1ELb0EEENS1_21CollectiveEpilogueFwdINS6_IJSA_SC_SB_EEES9_SE_SG_Li384ELb0ELb1ELb1ELb0EEENS1_19SingleTileSchedulerILb0ELb1ELb1ELi192EEEEEEEEEvNT_6ParamsE)
	.align		4
        /*015c*/ 	.word	index@(__assertfail)
	.align		4
        /*0160*/ 	.word	index@(_ZN7cutlass13device_kernelIN5flash11enable_sm90INS1_16FlashAttnFwdSm90INS1_25CollectiveMainloopFwdSm90ILi2EN4cute5tupleIJNS5_1CILi1EEES8_S8_EEENS6_IJNS7_ILi192EEENS7_ILi128EEENS7_ILi64EEEEEELi64ENS_6half_tEfNS_4arch4Sm90ELb1ELb0ELb0ELb1ELb1ELb0ELb0ELb1ELb1ELb1ELb1ELb0EEENS1_21CollectiveEpilogueFwdINS6_IJSA_SC_SB_EEES9_SE_SG_Li384ELb1ELb1ELb1ELb0EEENS1_36VarlenDynamicPersistentTileSchedulerILi192ELi128ELi384ELi128ELb1ELb1ELb1ELb1ELb1ELb1EEEEEEEEEvNT_6ParamsE)
	.align		4
        /*0164*/ 	.word	index@(__assertfail)
	.align		4
        /*0168*/ 	.word	index@(_ZN7cutlass13device_kernelIN5flash11enable_sm90INS1_16FlashAttnFwdSm90INS1_25CollectiveMainloopFwdSm90ILi2EN4cute5tupleIJNS5_1CILi1EEES8_S8_EEENS6_IJNS7_ILi192EEENS7_ILi128EEENS7_ILi64EEEEEELi64ENS_6half_tEfNS_4arch4Sm90ELb1ELb0ELb0ELb1ELb1ELb1ELb0ELb1ELb1ELb1ELb1ELb0EEENS1_21CollectiveEpilogueFwdINS6_IJSA_SC_SB_EEES9_SE_SG_Li384ELb1ELb1ELb1ELb0EEENS1_36VarlenDynamicPersistentTileSchedulerILi192ELi128ELi384ELi128ELb1ELb1ELb1ELb1ELb1ELb1EEEEEEEEEvNT_6ParamsE)
	.align		4
        /*016c*/ 	.word	index@(__assertfail)
	.align		4
        /*0170*/ 	.word	0x00000000
	.align		4
        /*0174*/ 	.word	0xfffffffe
	.align		4
        /*0178*/ 	.word	0x00000000
	.align		4
        /*017c*/ 	.word	0xfffffffd
	.align		4
        /*0180*/ 	.word	0x00000000
	.align		4
        /*0184*/ 	.word	0xfffffffc


//--------------------- .nv.constant4             --------------------------
	.section	.nv.constant4,"a",@progbits
	.align	8
	.align		8
.nv.constant4:
        /*0000*/ 	.dword	__assertfail
	.align		8
        /*0008*/ 	.dword	__unnamed_1
	.align		8
        /*0010*/ 	.dword	__unnamed_2
	.align		8
        /*0018*/ 	.dword	__unnamed_3
	.align		8
        /*0020*/ 	.dword	__unnamed_4
	.align		8
        /*0028*/ 	.dword	__unnamed_5
	.align		8
        /*0030*/ 	.dword	__unnamed_6
	.align		8
        /*0038*/ 	.dword	__unnamed_7
	.align		8
        /*0040*/ 	.dword	__unnamed_8
	.align		8
        /*0048*/ 	.dword	__unnamed_9
	.align		8
        /*0050*/ 	.dword	__unnamed_10
	.align		8
        /*0058*/ 	.dword	__unnamed_11
	.align		8
        /*0060*/ 	.dword	__unnamed_12
	.align		8
        /*0068*/ 	.dword	__unnamed_13
	.align		8
        /*0070*/ 	.dword	__unnamed_14
	.align		8
        /*0078*/ 	.dword	__unnamed_15
	.align		8
        /*0080*/ 	.dword	__unnamed_16
	.align		8
        /*0088*/ 	.dword	__unnamed_17
	.align		8
        /*0090*/ 	.dword	__unnamed_18
	.align		8
        /*0098*/ 	.dword	__unnamed_19
	.align		8
        /*00a0*/ 	.dword	__unnamed_20
	.align		8
        /*00a8*/ 	.dword	__unnamed_21
	.align		8
        /*00b0*/ 	.dword	__unnamed_22
	.align		8
        /*00b8*/ 	.dword	__unnamed_23
	.align		8
        /*00c0*/ 	.dword	__unnamed_24
	.align		8
        /*00c8*/ 	.dword	__unnamed_25
	.align		8
        /*00d0*/ 	.dword	__unnamed_26
	.align		8
        /*00d8*/ 	.dword	__unnamed_27
	.align		8
        /*00e0*/ 	.dword	_ZN78_INTERNAL_4992bdb7_42_flash_fwd_hdimall_fp16_paged_split_sm90_cu_d53ad458_35334cuda3std3__45__cpo5beginE
	.align		8
        /*00e8*/ 	.dword	_ZN78_INTERNAL_4992bdb7_42_flash_fwd_hdimall_fp16_paged_split_sm90_cu_d53ad458_35334cuda3std3__45__cpo3endE
	.align		8
        /*00f0*/ 	.dword	_ZN78_INTERNAL_4992bdb7_42_flash_fwd_hdimall_fp16_paged_split_sm90_cu_d53ad458_35334cuda3std3__45__cpo6cbeginE
	.align		8
        /*00f8*/ 	.dword	_ZN78_INTERNAL_4992bdb7_42_flash_fwd_hdimall_fp16_paged_split_sm90_cu_d53ad458_35334cuda3std3__45__cpo4cendE
	.align		8
        /*0100*/ 	.dword	_ZN78_INTERNAL_4992bdb7_42_flash_fwd_hdimall_fp16_paged_split_sm90_cu_d53ad458_35334cuda3std3__480_GLOBAL__N__4992bdb7_42_flash_fwd_hdimall_fp16_paged_split_sm90_cu_d53ad458_35336ignoreE
	.align		8
        /*0108*/ 	.dword	_ZN78_INTERNAL_4992bdb7_42_flash_fwd_hdimall_fp16_paged_split_sm90_cu_d53ad458_35334cuda3std3__419piecewise_constructE
	.align		8
        /*0110*/ 	.dword	_ZN78_INTERNAL_4992bdb7_42_flash_fwd_hdimall_fp16_paged_split_sm90_cu_d53ad458_35334cuda3std3__48in_placeE
	.align		8
        /*0118*/ 	.dword	_ZN78_INTERNAL_4992bdb7_42_flash_fwd_hdimall_fp16_paged_split_sm90_cu_d53ad458_35334cuda3std6ranges3__45__cpo4swapE
	.align		8
        /*0120*/ 	.dword	_ZN78_INTERNAL_4992bdb7_42_flash_fwd_hdimall_fp16_paged_split_sm90_cu_d53ad458_35334cuda3std6ranges3__45__cpo9iter_moveE
	.align		8
        /*0128*/ 	.dword	_ZN78_INTERNAL_4992bdb7_42_flash_fwd_hdimall_fp16_paged_split_sm90_cu_d53ad458_35334cute7productE
	.align		8
        /*0130*/ 	.dword	_ZN78_INTERNAL_4992bdb7_42_flash_fwd_hdimall_fp16_paged_split_sm90_cu_d53ad458_35334cute1_E
	.align		8
        /*0138*/ 	.dword	$str$23
	.align		8
        /*0140*/ 	.dword	$str$24


//--------------------- .text._ZN7cutlass13device_kernelIN5flash11enable_sm90INS1_16FlashAttnFwdSm90INS1_25CollectiveMainloopFwdSm90ILi2EN4cute5tupleIJNS5_1CILi1EEES8_S8_EEENS6_IJNS7_ILi128EEENS7_ILi80EEENS7_ILi256EEEEEELi256ENS_6half_tEfNS_4arch4Sm90ELb0ELb0ELb0ELb0ELb1ELb0ELb0ELb1ELb1ELb1ELb1ELb0EEENS1_21CollectiveEpilogueFwdINS6_IJSA_SC_SB_EEES9_SE_SG_Li256ELb0ELb1ELb1ELb0EEENS1_19SingleTileSchedulerILb0ELb1ELb1ELi128EEEEEEEEEvNT_6ParamsE --------------------------
	.section	.text._ZN7cutlass13device_kernelIN5flash11enable_sm90INS1_16FlashAttnFwdSm90INS1_25CollectiveMainloopFwdSm90ILi2EN4cute5tupleIJNS5_1CILi1EEES8_S8_EEENS6_IJNS7_ILi128EEENS7_ILi80EEENS7_ILi256EEEEEELi256ENS_6half_tEfNS_4arch4Sm90ELb0ELb0ELb0ELb0ELb1ELb0ELb0ELb1ELb1ELb1ELb1ELb0EEENS1_21CollectiveEpilogueFwdINS6_IJSA_SC_SB_EEES9_SE_SG_Li256ELb0ELb1ELb1ELb0EEENS1_19SingleTileSchedulerILb0ELb1ELb1ELi128EEEEEEEEEvNT_6ParamsE,"ax",@progbits
	.align	128
.text._ZN7cutlass13device_kernelIN5flash11enable_sm90INS1_16FlashAttnFwdSm90INS1_25CollectiveMainloopFwdSm90ILi2EN4cute5tupleIJNS5_1CILi1EEES8_S8_EEENS6_IJNS7_ILi128EEENS7_ILi80EEENS7_ILi256EEEEEELi256ENS_6half_tEfNS_4arch4Sm90ELb0ELb0ELb0ELb0ELb1ELb0ELb0ELb1ELb1ELb1ELb1ELb0EEENS1_21CollectiveEpilogueFwdINS6_IJSA_SC_SB_EEES9_SE_SG_Li256ELb0ELb1ELb1ELb0EEENS1_19SingleTileSchedulerILb0ELb1ELb1ELi128EEEEEEEEEvNT_6ParamsE:
        .type           _ZN7cutlass13device_kernelIN5flash11enable_sm90INS1_16FlashAttnFwdSm90INS1_25CollectiveMainloopFwdSm90ILi2EN4cute5tupleIJNS5_1CILi1EEES8_S8_EEENS6_IJNS7_ILi128EEENS7_ILi80EEENS7_ILi256EEEEEELi256ENS_6half_tEfNS_4arch4Sm90ELb0ELb0ELb0ELb0ELb1ELb0ELb0ELb1ELb1ELb1ELb1ELb0EEENS1_21CollectiveEpilogueFwdINS6_IJSA_SC_SB_EEES9_SE_SG_Li256ELb0ELb1ELb1ELb0EEENS1_19SingleTileSchedulerILb0ELb1ELb1ELi128EEEEEEEEEvNT_6ParamsE,@function
        .size           _ZN7cutlass13device_kernelIN5flash11enable_sm90INS1_16FlashAttnFwdSm90INS1_25CollectiveMainloopFwdSm90ILi2EN4cute5tupleIJNS5_1CILi1EEES8_S8_EEENS6_IJNS7_ILi128EEENS7_ILi80EEENS7_ILi256EEEEEELi256ENS_6half_tEfNS_4arch4Sm90ELb0ELb0ELb0ELb0ELb1ELb0ELb0ELb1ELb1ELb1ELb1ELb0EEENS1_21CollectiveEpilogueFwdINS6_IJSA_SC_SB_EEES9_SE_SG_Li256ELb0ELb1ELb1ELb0EEENS1_19SingleTileSchedulerILb0ELb1ELb1ELi128EEEEEEEEEvNT_6ParamsE,(.L_x_15969 - _ZN7cutlass13device_kernelIN5flash11enable_sm90INS1_16FlashAttnFwdSm90INS1_25CollectiveMainloopFwdSm90ILi2EN4cute5tupleIJNS5_1CILi1EEES8_S8_EEENS6_IJNS7_ILi128EEENS7_ILi80EEENS7_ILi256EEEEEELi256ENS_6half_tEfNS_4arch4Sm90ELb0ELb0ELb0ELb0ELb1ELb0ELb0ELb1ELb1ELb1ELb1ELb0EEENS1_21CollectiveEpilogueFwdINS6_IJSA_SC_SB_EEES9_SE_SG_Li256ELb0ELb1ELb1ELb0EEENS1_19SingleTileSchedulerILb0ELb1ELb1ELi128EEEEEEEEEvNT_6ParamsE)
        .other          _ZN7cutlass13device_kernelIN5flash11enable_sm90INS1_16FlashAttnFwdSm90INS1_25CollectiveMainloopFwdSm90ILi2EN4cute5tupleIJNS5_1CILi1EEES8_S8_EEENS6_IJNS7_ILi128EEENS7_ILi80EEENS7_ILi256EEEEEELi256ENS_6half_tEfNS_4arch4Sm90ELb0ELb0ELb0ELb0ELb1ELb0ELb0ELb1ELb1ELb1ELb1ELb0EEENS1_21CollectiveEpilogueFwdINS6_IJSA_SC_SB_EEES9_SE_SG_Li256ELb0ELb1ELb1ELb0EEENS1_19SingleTileSchedulerILb0ELb1ELb1ELi128EEEEEEEEEvNT_6ParamsE,@"STO_CUDA_ENTRY STV_DEFAULT"
_ZN7cutlass13device_kernelIN5flash11enable_sm90INS1_16FlashAttnFwdSm90INS1_25CollectiveMainloopFwdSm90ILi2EN4cute5tupleIJNS5_1CILi1EEES8_S8_EEENS6_IJNS7_ILi128EEENS7_ILi80EEENS7_ILi256EEEEEELi256ENS_6half_tEfNS_4arch4Sm90ELb0ELb0ELb0ELb0ELb1ELb0ELb0ELb1ELb1ELb1ELb1ELb0EEENS1_21CollectiveEpilogueFwdINS6_IJSA_SC_SB_EEES9_SE_SG_Li256ELb0ELb1ELb1ELb0EEENS1_19SingleTileSchedulerILb0ELb1ELb1ELi128EEEEEEEEEvNT_6ParamsE:
[----:B------:R-:W0:Y:S02]  /*0000*/  LDC R1, c[0x0][0x28] ;  /* 0x00000a00ff017b82 */ /* 0x000e240000000800 */
[----:B0-----:R-:W-:Y:S01]  /*0010*/  VIADD R1, R1, 0xfffffff8 ;  /* 0xfffffff801017836 */ /* 0x001fe20000000000 */
[----:B------:R-:W0:Y:S01]  /*0020*/  S2R R25, SR_TID.X ;  /* 0x0000000000197919 */ /* 0x000e220000002100 */
[----:B------:R-:W-:Y:S01]  /*0030*/  ELECT P0, URZ, PT ;  /* 0x00000000003f782f */ /* 0x000fe20003800000 */
[----:B------:R-:W-:Y:S01]  /*0040*/  UMOV UR4, 0x80 ;  /* 0x0000008000047882 */ /* 0x000fe20000000000 */
[----:B------:R-:W-:Y:S01]  /*0050*/  UMOV UR7, 0x100 ;  /* 0x0000010000077882 */ /* 0x000fe20000000000 */
[----:B0-----:R-:W-:-:S05]  /*0060*/  SHF.R.U32.HI R0, RZ, 0x5, R25 ;  /* 0x00000005ff007819 */ /* 0x001fca0000011619 */
[----:B------:R-:W0:Y:S02]  /*0070*/  SHFL.IDX PT, R2, R0, RZ, 0x1f ;  /* 0x00001fff00027589 */ /* 0x000e2400000e0000 */
[C---:B0-----:R-:W-:Y:S02]  /*0080*/  ISETP.NE.OR P0, PT, R2.reuse, RZ, !P0 ;  /* 0x000000ff0200720c */ /* 0x041fe40004705670 */
[----:B------:R-:W-:Y:S02]  /*0090*/  ISETP.NE.AND P1, PT, R2, RZ, PT ;  /* 0x000000ff0200720c */ /* 0x000fe40003f25270 */
[----:B------:R-:W-:-:S06]  /*00a0*/  SHF.R.U32.HI R2, RZ, 0x7, R25 ;  /* 0x00000007ff027819 */ /* 0x000fcc0000011619 */
[----:B------:R-:W0:Y:S03]  /*00b0*/  SHFL.IDX PT, R2, R2, RZ, 0x1f ;  /* 0x00001fff02027589 */ /* 0x000e2600000e0000 */
[----:B------:R-:W-:Y:S01]  /*00c0*/  VOTEU.ALL UP0, P0 ;  /* 0x00000000003f7886 */ /* 0x000fe20000000000 */
[----:B------:R-:W-:-:S04]  /*00d0*/  VOTEU.ALL UP1, P0 ;  /* 0x00000000003f7886 */ /* 0x000fc80000020000 */
[----:B------:R-:W1:Y:S01]  /*00e0*/  @!UP0 S2UR UR8, SR_CgaCtaId ;  /* 0x00000000000889c3 */ /* 0x000e620000008800 */
[----:B------:R-:W-:Y:S01]  /*00f0*/  @!UP0 UMOV UR6, 0x400 ;  /* 0x0000040000068882 */ /* 0x000fe20000000000 */
[----:B------:R-:W-:-:S04]  /*0100*/  @!UP0 UIADD3 UR4, -UR4, 0x100000, URZ ;  /* 0x0010000004048890 */ /* 0x000fc8000fffe13f */
[----:B------:R-:W-:Y:S02]  /*0110*/  @!UP0 USHF.L.U32 UR5, UR4, 0xb, URZ ;  /* 0x0000000b04058899 */ /* 0x000fe4000800063f */
[----:B------:R-:W-:Y:S02]  /*0120*/  @!UP0 USHF.L.U32 UR4, UR4, 0x1, URZ ;  /* 0x0000000104048899 */ /* 0x000fe4000800063f */
[----:B-1----:R-:W-:Y:S02]  /*0130*/  @!UP0 ULEA UR8, UR8, UR6, 0x18 ;  /* 0x0000000608088291 */ /* 0x002fe4000f8ec03f */
[----:B------:R-:W-:-:S04]  /*0140*/  @!UP0 UIADD3 UR6, -UR7, 0x100000, URZ ;  /* 0x0010000007068890 */ /* 0x000fc8000fffe13f */
[----:B------:R-:W-:Y:S02]  /*0150*/  @!UP0 USHF.L.U32 UR7, UR6, 0xb, URZ ;  /* 0x0000000b06078899 */ /* 0x000fe4000800063f */
[----:B------:R-:W-:Y:S01]  /*0160*/  @!UP0 USHF.L.U32 UR6, UR6, 0x1, URZ ;  /* 0x0000000106068899 */ /* 0x000fe2000800063f */
[----:B------:R-:W-:-:S05]  /*0170*/  VOTEU.ALL UP0, P0 ;  /* 0x00000000003f7886 */ /* 0x000fca0000000000 */
[----:B------:R1:W2:Y:S06]  /*0180*/  @!UP0 SYNCS.EXCH.64 URZ, [UR8+0x38800], UR4 ;  /* 0x03880004083f85b2 */ /* 0x0002ac0008000100 */
[----:B------:R1:W3:Y:S02]  /*0190*/  @!UP1 SYNCS.EXCH.64 URZ, [UR8+0x38820], UR6 ;  /* 0x03882006083f95b2 */ /* 0x0002e40008000100 */
[----:B01----:R-:W-:Y:S05]  /*01a0*/  @P1 BRA `(.L_x_0) ;  /* 0x0000000000481947 */ /* 0x003fea0003800000 */
[----:B------:R-:W0:Y:S01]  /*01b0*/  S2UR UR5, SR_CgaCtaId ;  /* 0x00000000000579c3 */ /* 0x000e220000008800 */
[----:B------:R-:W-:Y:S01]  /*01c0*/  UMOV UR4, 0x400 ;  /* 0x0000040000047882 */ /* 0x000fe20000000000 */
[----:B------:R-:W-:Y:S01]  /*01d0*/  UMOV UR6, 0x80 ;  /* 0x0000008000067882 */ /* 0x000fe20000000000 */
[----:B------:R-:W-:Y:S01]  /*01e0*/  UMOV UR7, 0x100 ;  /* 0x0000010000077882 */ /* 0x000fe20000000000 */
[----:B------:R-:W-:Y:S01]  /*01f0*/  ELECT P0, URZ, PT ;  /* 0x00000000003f782f */ /* 0x000fe20003800000 */
[----:B0-----:R-:W-:Y:S02]  /*0200*/  ULEA UR8, UR5, UR4, 0x18 ;  /* 0x0000000405087291 */ /* 0x001fe4000f8ec03f */
[----:B------:R-:W-:-:S04]  /*0210*/  UIADD3 UR4, -UR6, 0x100000, URZ ;  /* 0x0010000006047890 */ /* 0x000fc8000fffe13f */
[----:B------:R-:W-:Y:S02]  /*0220*/  USHF.L.U32 UR5, UR4, 0xb, URZ ;  /* 0x0000000b04057899 */ /* 0x000fe4000800063f */
[----:B------:R-:W-:Y:S02]  /*0230*/  USHF.L.U32 UR4, UR4, 0x1, URZ ;  /* 0x0000000104047899 */ /* 0x000fe4000800063f */
[----:B------:R-:W-:-:S04]  /*0240*/  UIADD3 UR6, -UR7, 0x100000, URZ ;  /* 0x0010000007067890 */ /* 0x000fc8000fffe13f */
[----:B------:R-:W-:Y:S02]  /*0250*/  USHF.L.U32 UR7, UR6, 0xb, URZ ;  /* 0x0000000b06077899 */ /* 0x000fe4000800063f */
[----:B------:R-:W-:Y:S01]  /*0260*/  USHF.L.U32 UR6, UR6, 0x1, URZ ;  /* 0x0000000106067899 */ /* 0x000fe2000800063f */
[----:B------:R-:W0:Y:S03]  /*0270*/  FENCE.VIEW.ASYNC.S ;  /* 0x00000000000073c6 */ /* 0x000e260000000000 */
[----:B0-----:R0:W1:Y:S08]  /*0280*/  SYNCS.EXCH.64 URZ, [UR8+0x38830], UR4 ;  /* 0x03883004083f75b2 */ /* 0x0010700008000100 */
[----:B------:R0:W4:Y:S01]  /*0290*/  SYNCS.EXCH.64 URZ, [UR8+0x38840], UR6 ;  /* 0x03884006083f75b2 */ /* 0x0001220008000100 */
[----:B------:R0:W0:Y:S01]  /*02a0*/  SYNCS.EXCH.64 URZ, [UR8+0x38838], UR4 ;  /* 0x03883804083f75b2 */ /* 0x0000220008000100 */
[----:B------:R0:W0:Y:S01]  /*02b0*/  SYNCS.EXCH.64 URZ, [UR8+0x38848], UR6 ;  /* 0x03884806083f75b2 */ /* 0x0000220008000100 */
[----:B------:R-:W-:Y:S01]  /*02c0*/  NOP ;  /* 0x0000000000007918 */ /* 0x000fe20000000000 */
.L_x_0:
[----:B------:R-:W5:Y:S01]  /*02d0*/  SHFL.IDX PT, R3, R0, RZ, 0x1f ;  /* 0x00001fff00037589 */ /* 0x000f6200000e0000 */
[----:B------:R-:W-:Y:S01]  /*02e0*/  NOP ;  /* 0x0000000000007918 */ /* 0x000fe20000000000 */
[----:B-----5:R-:W-:-:S13]  /*02f0*/  ISETP.NE.AND P0, PT, R3, RZ, PT ;  /* 0x000000ff0300720c */ /* 0x020fda0003f05270 */
[----:B------:R-:W-:Y:S05]  /*0300*/  @P0 BRA `(.L_x_1) ;  /* 0x0000000000480947 */ /* 0x000fea0003800000 */
[----:B0-----:R-:W0:Y:S01]  /*0310*/  S2UR UR5, SR_CgaCtaId ;  /* 0x00000000000579c3 */ /* 0x001e220000008800 */
        /* <DEDUP_REMOVED lines=12> */
[----:B0-----:R0:W0:Y:S08]  /*03e0*/  SYNCS.EXCH.64 URZ, [UR8+0x38850], UR4 ;  /* 0x03885004083f75b2 */ /* 0x0010300008000100 */
[----:B------:R0:W0:Y:S01]  /*03f0*/  SYNCS.EXCH.64 URZ, [UR8+0x38860], UR6 ;  /* 0x03886006083f75b2 */ /* 0x0000220008000100 */
[----:B------:R0:W0:Y:S01]  /*0400*/  SYNCS.EXCH.64 URZ, [UR8+0x38858], UR4 ;  /* 0x03885804083f75b2 */ /* 0x0000220008000100 */
[----:B------:R0:W0:Y:S01]  /*0410*/  SYNCS.EXCH.64 URZ, [UR8+0x38868], UR6 ;  /* 0x03886806083f75b2 */ /* 0x0000220008000100 */
[----:B------:R-:W-:Y:S01]  /*0420*/  NOP ;  /* 0x0000000000007918 */ /* 0x000fe20000000000 */
.L_x_1:
[----:B------:R-:W5:Y:S01]  /*0430*/  SHFL.IDX PT, R3, R0, RZ, 0x1f ;  /* 0x00001fff00037589 */ /* 0x000f6200000e0000 */
[----:B------:R-:W-:Y:S01]  /*0440*/  NOP ;  /* 0x0000000000007918 */ /* 0x000fe20000000000 */
[----:B-----5:R-:W-:-:S13]  /*0450*/  ISETP.NE.AND P0, PT, R3, RZ, PT ;  /* 0x000000ff0300720c */ /* 0x020fda0003f05270 */
[----:B------:R-:W-:Y:S05]  /*0460*/  @P0 BRA `(.L_x_2) ;  /* 0x0000000000380947 */ /* 0x000fea0003800000 */
[----:B0-----:R-:W0:Y:S01]  /*0470*/  S2UR UR5, SR_CgaCtaId ;  /* 0x00000000000579c3 */ /* 0x001e220000008800 */
[----:B------:R-:W-:Y:S01]  /*0480*/  UMOV UR4, 0x400 ;  /* 0x0000040000047882 */ /* 0x000fe20000000000 */
[----:B------:R-:W-:Y:S01]  /*0490*/  UMOV UR7, 0x80 ;  /* 0x0000008000077882 */ /* 0x000fe20000000000 */
[----:B------:R-:W-:Y:S01]  /*04a0*/  ELECT P0, URZ, PT ;  /* 0x00000000003f782f */ /* 0x000fe20003800000 */
[----:B0-----:R-:W-:Y:S02]  /*04b0*/  ULEA UR6, UR5, UR4, 0x18 ;  /* 0x0000000405067291 */ /* 0x001fe4000f8ec03f */
[----:B------:R-:W-:-:S04]  /*04c0*/  UIADD3 UR4, -UR7, 0x100000, URZ ;  /* 0x0010000007047890 */ /* 0x000fc8000fffe13f */
[----:B------:R-:W-:Y:S02]  /*04d0*/  USHF.L.U32 UR5, UR4, 0xb, URZ ;  /* 0x0000000b04057899 */ /* 0x000fe4000800063f */
[----:B------:R-:W-:Y:S01]  /*04e0*/  USHF.L.U32 UR4, UR4, 0x1, URZ ;  /* 0x0000000104047899 */ /* 0x000fe2000800063f */
[----:B------:R-:W0:Y:S11]  /*04f0*/  FENCE.VIEW.ASYNC.S ;  /* 0x00000000000073c6 */ /* 0x000e360000000000 */
[----:B0-----:R0:W0:Y:S01]  /*0500*/  SYNCS.EXCH.64 URZ, [UR6+0x38870], UR4 ;  /* 0x03887004063f75b2 */ /* 0x0010220008000100 */
[----:B------:R0:W0:Y:S01]  /*0510*/  SYNCS.EXCH.64 URZ, [UR6+0x38880], UR4 ;  /* 0x03888004063f75b2 */ /* 0x0000220008000100 */
[----:B------:R0:W0:Y:S01]  /*0520*/  SYNCS.EXCH.64 URZ, [UR6+0x38878], UR4 ;  /* 0x03887804063f75b2 */ /* 0x0000220008000100 */
[----:B------:R0:W0:Y:S01]  /*0530*/  SYNCS.EXCH.64 URZ, [UR6+0x38888], UR4 ;  /* 0x03888804063f75b2 */ /* 0x0000220008000100 */
[----:B------:R-:W-:Y:S01]  /*0540*/  NOP ;  /* 0x0000000000007918 */ /* 0x000fe20000000000 */
.L_x_2:
        /* <DEDUP_REMOVED lines=22> */
.L_x_3:
[----:B------:R-:W5:Y:S01]  /*06b0*/  SHFL.IDX PT, R3, R0, RZ, 0x1f ;  /* 0x00001fff00037589 */ /* 0x000f6200000e0000 */
[----:B------:R-:W-:Y:S01]  /*06c0*/  R2UR UR9, R2 ;  /* 0x00000000020972ca */ /* 0x000fe200000e0000 */
        /* <DEDUP_REMOVED lines=21> */
.L_x_4:
[----:B------:R-:W-:Y:S01]  /*0820*/  UISETP.NE.AND UP0, UPT, UR9, URZ, UPT ;  /* 0x0000003f0900728c */ /* 0x000fe2000bf05270 */
[----:B------:R-:W-:Y:S01]  /*0830*/  NOP ;  /* 0x0000000000007918 */ /* 0x000fe20000000000 */
[----:B0-----:R-:W-:Y:S01]  /*0840*/  UMOV UR4, 0x1 ;  /* 0x0000000100047882 */ /* 0x001fe20000000000 */
[----:B------:R-:W-:Y:S01]  /*0850*/  BSSY B6, `(.L_x_5) ;  /* 0x0001031000067945 */ /* 0x000fe20003800000 */
[----:B------:R-:W-:Y:S01]  /*0860*/  USEL UR4, UR4, 0x2, !UP0 ;  /* 0x0000000204047887 */ /* 0x000fe2000c000000 */
[----:B-1234-:R-:W-:Y:S01]  /*0870*/  BAR.SYNC.DEFER_BLOCKING 0x0 ;  /* 0x0000000000007b1d */ /* 0x01efe20000010000 */
[----:B------:R-:W-:-:S04]  /*0880*/  PLOP3.LUT P0, PT, PT, PT, UP0, 0x80, 0x0 ;  /* 0x000000000000781c */ /* 0x000fc80003f0f008 */
[----:B------:R-:W-:-:S05]  /*0890*/  IMAD.U32 R2, RZ, RZ, UR4 ;  /* 0x00000004ff027e24 */ /* 0x000fca000f8e00ff */
[----:B------:R0:W-:Y:S04]  /*08a0*/  STL [R1+0x4], R2 ;  /* 0x0000040201007387 */ /* 0x0001e80000100800 */
[----:B------:R-:W-:Y:S05]  /*08b0*/  @!P0 BRA `(.L_x_6) ;  /* 0x000000c400148947 */ /* 0x000fea0003800000 */
.L_x_7:
[----:B------:R-:W-:-:S08]  /*08c0*/  NOP ;  /* 0x0000000000007918 */ /* 0x000fd00000000000 */
[----:B------:R-:W1:Y:S02]  /*08d0*/  USETMAXREG.TRY_ALLOC.CTAPOOL UP0, 0xe8 ;  /* 0x000000e8000079c8 */ /* 0x000e640008000600 */
[----:B-1----:R-:W-:-:S13]  /*08e0*/  PLOP3.LUT P0, PT, PT, PT, UP0, 0x80, 0x0 ;  /* 0x000000000000781c */ /* 0x002fda0003f0f008 */
[----:B------:R-:W-:Y:S05]  /*08f0*/  @!P0 BRA `(.L_x_7) ;  /* 0xfffffffc00f08947 */ /* 0x000fea000383ffff */
[----:B------:R-:W1:Y:S01]  /*0900*/  S2UR UR6, SR_CTAID.Y ;  /* 0x00000000000679c3 */ /* 0x000e620000002600 */
[----:B------:R-:W-:Y:S02]  /*0910*/  ULDC UR7, c[0x0][0xc50] ;  /* 0x0003140000077ab9 */ /* 0x000fe40000000800 */
[----:B------:R-:W-:-:S05]  /*0920*/  UISETP.NE.AND UP0, UPT, UR7, 0x1, UPT ;  /* 0x000000010700788c */ /* 0x000fca000bf05270 */
[----:B------:R-:W2:Y:S06]  /*0930*/  S2UR UR8, SR_CTAID.Z ;  /* 0x00000000000879c3 */ /* 0x000eac0000002700 */
[----:B------:R-:W-:Y:S01]  /*0940*/  @UP0 ULDC UR4, c[0x0][0xc54] ;  /* 0x0003150000040ab9 */ /* 0x000fe20000000800 */
[----:B------:R-:W-:Y:S01]  /*0950*/  @UP0 ULDC UR9, c[0x0][0xc58] ;  /* 0x0003160000090ab9 */ /* 0x000fe20000000800 */
[----:B-1----:R-:W-:Y:S02]  /*0960*/  UIMAD.WIDE.U32 UR4, UR6, UR4, URZ ;  /* 0x00000004060472a5 */ /* 0x002fe4000f8e003f */
[----:B------:R-:W-:-:S02]  /*0970*/  UMOV UR10, UR6 ;  /* 0x00000006000a7c82 */ /* 0x000fc40008000000 */
[----:B------:R-:W-:Y:S01]  /*0980*/  @UP0 USHF.R.U32.HI UR10, URZ, UR9, UR5 ;  /* 0x000000093f0a0299 */ /* 0x000fe20008011605 */
[----:B------:R-:W-:Y:S06]  /*0990*/  BAR.ARV 0x8, 0x180 ;  /* 0x0206000000007b1d */ /* 0x000fec0000002000 */
[----:B--2---:R-:W-:Y:S01]  /*09a0*/  ISETP.LE.AND P0, PT, RZ, UR8, PT ;  /* 0x00000008ff007c0c */ /* 0x004fe2000bf03270 */
[----:B------:R-:W-:Y:S02]  /*09b0*/  UIADD3 UR4, -UR10, URZ, URZ ;  /* 0x0000003f0a047290 */ /* 0x000fe4000fffe13f */
[----:B------:R-:W-:-:S02]  /*09c0*/  IMAD.U32 R18, RZ, RZ, UR10 ;  /* 0x0000000aff127e24 */ /* 0x000fc4000f8e00ff */
[----:B------:R-:W-:-:S08]  /*09d0*/  UIMAD UR7, UR7, UR4, UR6 ;  /* 0x00000004070772a4 */ /* 0x000fd0000f8e0206 */
[----:B------:R-:W-:Y:S05]  /*09e0*/  @!P0 BRA `(.L_x_8) ;  /* 0x00000100005c8947 */ /* 0x000fea0003800000 */
[----:B------:R-:W-:Y:S01]  /*09f0*/  ULDC.64 UR4, c[0x0][0x418] ;  /* 0x0001060000047ab9 */ /* 0x000fe20000000a00 */
[----:B------:R-:W-:Y:S02]  /*0a00*/  ULOP3.LUT UR9, UR7, 0xffff, URZ, 0xc0, !UPT ;  /* 0x0000ffff07097892 */ /* 0x000fe4000f8ec03f */
[----:B------:R-:W-:-:S03]  /*0a10*/  UISETP.NE.U32.AND UP0, UPT, UR4, URZ, UPT ;  /* 0x0000003f0400728c */ /* 0x000fc6000bf05070 */
[----:B------:R-:W-:Y:S01]  /*0a20*/  ULDC UR4, c[0x0][0x424] ;  /* 0x0001090000047ab9 */ /* 0x000fe20000000800 */
[----:B------:R-:W-:-:S03]  /*0a30*/  UISETP.NE.AND.EX UP0, UPT, UR5, URZ, UPT, UP0 ;  /* 0x0000003f0500728c */ /* 0x000fc6000bf05300 */
[----:B------:R-:W-:Y:S01]  /*0a40*/  ULDC UR5, c[0x0][0x2f0] ;  /* 0x0000bc0000057ab9 */ /* 0x000fe20000000800 */
[----:B------:R-:W-:-:S04]  /*0a50*/  USEL UR4, UR4, 0x1, UP0 ;  /* 0x0000000104047887 */ /* 0x000fc80008000000 */
[----:B------:R-:W-:-:S04]  /*0a60*/  UIMAD UR6, UR4, UR5, URZ ;  /* 0x00000005040672a4 */ /* 0x000fc8000f8e023f */
[----:B------:R-:W-:Y:S02]  /*0a70*/  UISETP.GE.AND UP0, UPT, UR6, 0x1, UPT ;  /* 0x000000010600788c */ /* 0x000fe4000bf06270 */
[----:B------:R-:W-:Y:S02]  /*0a80*/  UIADD3 UR4, UR6, 0x4f, URZ ;  /* 0x0000004f06047890 */ /* 0x000fe4000fffe03f */
[----:B------:R-:W-:Y:S02]  /*0a90*/  MOV R23, UR6 ;  /* 0x0000000600177c02 */ /* 0x000fe40008000f00 */
[----:B------:R-:W-:Y:S01]  /*0aa0*/  PLOP3.LUT P0, PT, PT, PT, UP0, 0x80, 0x0 ;  /* 0x000000000000781c */ /* 0x000fe20003f0f008 */
[----:B------:R-:W-:-:S04]  /*0ab0*/  UIMAD.WIDE UR4, UR4, 0x66666667, URZ ;  /* 0x66666667040478a5 */ /* 0x000fc8000f8e023f */
[----:B------:R-:W-:-:S03]  /*0ac0*/  USHF.R.U32.HI UR6, URZ, 0x1f, UR5 ;  /* 0x0000001f3f067899 */ /* 0x000fc60008011605 */
[----:B------:R-:W-:Y:S01]  /*0ad0*/  UMOV UR4, URZ ;  /* 0x0000003f00047c82 */ /* 0x000fe20008000000 */
[----:B------:R-:W-:-:S04]  /*0ae0*/  ULEA.HI.SX32 UR6, UR5, UR6, 0x1b ;  /* 0x0000000605067291 */ /* 0x000fc8000f8fda3f */
[----:B------:R-:W-:Y:S08]  /*0af0*/  @!P0 BRA `(.L_x_9) ;  /* 0x0000000000908947 */ /* 0x000ff00003800000 */
[----:B------:R-:W-:Y:S01]  /*0b00*/  USHF.R.U32.HI UR7, URZ, 0x10, UR7 ;  /* 0x000000103f077899 */ /* 0x000fe20008011607 */
[----:B------:R-:W-:-:S03]  /*0b10*/  UMOV UR4, URZ ;  /* 0x0000003f00047c82 */ /* 0x000fc60008000000 */
[----:B------:R-:W-:-:S11]  /*0b20*/  UISETP.NE.AND UP0, UPT, UR7, URZ, UPT ;  /* 0x0000003f0700728c */ /* 0x000fd6000bf05270 */
[----:B------:R-:W-:Y:S02]  /*0b30*/  @!UP0 ULDC UR7, c[0x0][0x9f0] ;  /* 0x00027c0000078ab9 */ /* 0x000fe40000000800 */
[----:B------:R-:W-:Y:S01]  /*0b40*/  IMAD.U32 R3, RZ, RZ, UR7 ;  /* 0x00000007ff037e24 */ /* 0x000fe2000f8e00ff */
[----:B------:R-:W-:-:S04]  /*0b50*/  UIADD3 UR8, UR6, -0x1, UR7 ;  /* 0xffffffff06087890 */ /* 0x000fc8000fffe007 */
[-C--:B------:R-:W-:Y:S02]  /*0b60*/  IABS R0, R3.reuse ;  /* 0x0000000300007213 */ /* 0x080fe40000000000 */
[----:B------:R-:W-:Y:S01]  /*0b70*/  IMAD.U32 R4, RZ, RZ, UR8 ;  /* 0x00000008ff047e24 */ /* 0x000fe2000f8e00ff */
[----:B------:R-:W-:Y:S01]  /*0b80*/  IABS R5, R3 ;  /* 0x0000000300057213 */ /* 0x000fe20000000000 */
[----:B------:R-:W-:Y:S01]  /*0b90*/  ULOP3.LUT UR8, UR8, UR7, URZ, 0x3c, !UPT ;  /* 0x0000000708087292 */ /* 0x000fe2000f8e3c3f */
[----:B------:R-:W-:Y:S02]  /*0ba0*/  R2UR UR12, R0 ;  /* 0x00000000000c72ca */ /* 0x000fe400000e0000 */
[----:B------:R-:W-:-:S04]  /*0bb0*/  IABS R4, R4 ;  /* 0x0000000400047213 */ /* 0x000fc80000000000 */
[----:B------:R-:W-:-:S04]  /*0bc0*/  MOV R3, R4 ;  /* 0x0000000400037202 */ /* 0x000fc80000000f00 */
[----:B------:R-:W-:-:S03]  /*0bd0*/  R2UR UR11, R3 ;  /* 0x00000000030b72ca */ /* 0x000fc600000e0000 */
[----:B------:R-:W1:Y:S08]  /*0be0*/  I2F.RP R0, UR12 ;  /* 0x0000000c00007d06 */ /* 0x000e700008209400 */
[----:B-1----:R-:W0:Y:S02]  /*0bf0*/  MUFU.RCP R0, R0 ;  /* 0x0000000000007308 */ /* 0x002e240000001000 */
[----:B0-----:R-:W-:-:S02]  /*0c00*/  VIADD R2, R0, 0xffffffe ;  /* 0x0ffffffe00027836 */ /* 0x001fc40000000000 */
[----:B------:R-:W-:-:S04]  /*0c10*/  IMAD.MOV R0, RZ, RZ, -R5 ;  /* 0x000000ffff007224 */ /* 0x000fc800078e0a05 */
[----:B------:R-:W0:Y:S02]  /*0c20*/  F2I.FTZ.U32.TRUNC.NTZ R2, R2 ;  /* 0x0000000200027305 */ /* 0x000e24000021f000 */
[----:B0-----:R-:W-:-:S13]  /*0c30*/  R2UR UR5, R2 ;  /* 0x00000000020572ca */ /* 0x001fda00000e0000 */
[----:B------:R-:W-:-:S04]  /*0c40*/  UIADD3 UR10, URZ, -UR5, URZ ;  /* 0x800000053f0a7290 */ /* 0x000fc8000fffe03f */
[----:B------:R-:W-:-:S04]  /*0c50*/  UIMAD UR10, UR10, UR12, URZ ;  /* 0x0000000c0a0a72a4 */ /* 0x000fc8000f8e023f */
[----:B------:R-:W-:-:S03]  /*0c60*/  UIMAD.WIDE.U32 UR4, UR5, UR10, UR4 ;  /* 0x0000000a050472a5 */ /* 0x000fc6000f8e0004 */
[----:B------:R-:W-:Y:S01]  /*0c70*/  R2UR UR10, R0 ;  /* 0x00000000000a72ca */ /* 0x000fe200000e0000 */
[----:B------:R-:W-:-:S12]  /*0c80*/  UIMAD.WIDE.U32 UR4, UR5, UR11, URZ ;  /* 0x0000000b050472a5 */ /* 0x000fd8000f8e003f */
[----:B------:R-:W-:-:S04]  /*0c90*/  UIMAD UR4, UR5, UR10, UR11 ;  /* 0x0000000a050472a4 */ /* 0x000fc8000f8e020b */
[----:B------:R-:W-:-:S11]  /*0ca0*/  UISETP.GT.U32.AND UP0, UPT, UR12, UR4, UPT ;  /* 0x000000040c00728c */ /* 0x000fd6000bf04070 */
[----:B------:R-:W-:Y:S02]  /*0cb0*/  @!UP0 UIADD3 UR4, UR4, -UR12, URZ ;  /* 0x8000000c04048290 */ /* 0x000fe4000fffe03f */
[----:B------:R-:W-:Y:S02]  /*0cc0*/  @!UP0 UIADD3 UR5, UR5, 0x1, URZ ;  /* 0x0000000105058890 */ /* 0x000fe4000fffe03f */
[----:B------:R-:W-:Y:S02]  /*0cd0*/  UISETP.GE.U32.AND UP1, UPT, UR4, UR12, UPT ;  /* 0x0000000c0400728c */ /* 0x000fe4000bf26070 */
[----:B------:R-:W-:-:S09]  /*0ce0*/  UISETP.GE.AND UP0, UPT, UR8, URZ, UPT ;  /* 0x0000003f0800728c */ /* 0x000fd2000bf06270 */
[----:B------:R-:W-:Y:S02]  /*0cf0*/  @UP1 UIADD3 UR5, UR5, 0x1, URZ ;  /* 0x0000000105051890 */ /* 0x000fe4000fffe03f */
[----:B------:R-:W-:-:S05]  /*0d00*/  UISETP.NE.AND UP1, UPT, UR7, URZ, UPT ;  /* 0x0000003f0700728c */ /* 0x000fca000bf25270 */
[----:B------:R-:W-:Y:S02]  /*0d10*/  UMOV UR4, UR5 ;  /* 0x0000000500047c82 */ /* 0x000fe40008000000 */
[----:B------:R-:W-:-:S04]  /*0d20*/  @!UP0 UIADD3 UR4, -UR4, URZ, URZ ;  /* 0x0000003f04048290 */ /* 0x000fc8000fffe13f */
[----:B------:R-:W-:-:S12]  /*0d30*/  @!UP1 ULOP3.LUT UR4, URZ, UR7, URZ, 0x33, !UPT ;  /* 0x000000073f049292 */ /* 0x000fd8000f8e333f */
.L_x_9:
[----:B------:R-:W-:Y:S01]  /*0d40*/  UIMAD UR5, UR9, UR4, URZ ;  /* 0x00000004090572a4 */ /* 0x000fe2000f8e023f */
[----:B------:R-:W-:Y:S01]  /*0d50*/  IMAD.U32 R0, RZ, RZ, UR6 ;  /* 0x00000006ff007e24 */ /* 0x000fe2000f8e00ff */
[----:B------:R-:W-:Y:S01]  /*0d60*/  PLOP3.LUT P0, PT, PT, PT, PT, 0x80, 0x0 ;  /* 0x000000000000781c */ /* 0x000fe20003f0f070 */
[----:B------:R-:W-:Y:S01]  /*0d70*/  IMAD.U32 R3, RZ, RZ, UR4 ;  /* 0x00000004ff037e24 */ /* 0x000fe2000f8e00ff */
[----:B------:R-:W-:Y:S01]  /*0d80*/  CS2R R150, SRZ ;  /* 0x0000000000967805 */ /* 0x000fe2000001ff00 */
[----:B------:R-:W-:Y:S01]  /*0d90*/  VIADD R19, R25, 0xffffff80 ;  /* 0xffffff8019137836 */ /* 0x000fe20000000000 */
[----:B------:R-:W-:Y:S01]  /*0da0*/  MOV R17, UR5 ;  /* 0x0000000500117c02 */ /* 0x000fe20008000f00 */
[----:B0-----:R-:W-:Y:S01]  /*0db0*/  IMAD.MOV.U32 R2, RZ, RZ, RZ ;  /* 0x000000ffff027224 */ /* 0x001fe200078e00ff */
[----:B------:R-:W-:Y:S02]  /*0dc0*/  VIADDMNMX R0, R3, UR5, R0, PT ;  /* 0x0000000503007c46 */ /* 0x000fe4000b800100 */
[----:B------:R-:W-:-:S02]  /*0dd0*/  CS2R R148, SRZ ;  /* 0x0000000000947805 */ /* 0x000fc4000001ff00 */
[----:B------:R-:W-:Y:S02]  /*0de0*/  CS2R R146, SRZ ;  /* 0x0000000000927805 */ /* 0x000fe4000001ff00 */
[----:B------:R-:W-:Y:S02]  /*0df0*/  CS2R R144, SRZ ;  /* 0x0000000000907805 */ /* 0x000fe4000001ff00 */
[----:B------:R-:W-:Y:S01]  /*0e00*/  R2UR UR60, R0 ;  /* 0x00000000003c72ca */ /* 0x000fe200000e0000 */
[----:B------:R-:W-:Y:S01]  /*0e10*/  IMAD.MOV.U32 R0, RZ, RZ, RZ ;  /* 0x000000ffff007224 */ /* 0x000fe200078e00ff */
[----:B------:R-:W-:Y:S02]  /*0e20*/  CS2R R142, SRZ ;  /* 0x00000000008e7805 */ /* 0x000fe4000001ff00 */
[----:B------:R-:W-:Y:S02]  /*0e30*/  CS2R R140, SRZ ;  /* 0x00000000008c7805 */ /* 0x000fe4000001ff00 */
[----:B------:R-:W-:-:S02]  /*0e40*/  CS2R R138, SRZ ;  /* 0x00000000008a7805 */ /* 0x000fc4000001ff00 */
[----:B------:R-:W-:Y:S02]  /*0e50*/  CS2R R136, SRZ ;  /* 0x0000000000887805 */ /* 0x000fe4000001ff00 */
[----:B------:R-:W-:Y:S02]  /*0e60*/  CS2R R134, SRZ ;  /* 0x0000000000867805 */ /* 0x000fe4000001ff00 */
[----:B------:R-:W-:Y:S02]  /*0e70*/  CS2R R132, SRZ ;  /* 0x0000000000847805 */ /* 0x000fe4000001ff00 */
[----:B------:R-:W-:Y:S02]  /*0e80*/  CS2R R130, SRZ ;  /* 0x0000000000827805 */ /* 0x000fe4000001ff00 */
[----:B------:R-:W-:Y:S02]  /*0e90*/  CS2R R128, SRZ ;  /* 0x0000000000807805 */ /* 0x000fe4000001ff00 */
[----:B------:R-:W-:-:S02]  /*0ea0*/  CS2R R126, SRZ ;  /* 0x00000000007e7805 */ /* 0x000fc4000001ff00 */
[----:B------:R-:W-:Y:S02]  /*0eb0*/  CS2R R124, SRZ ;  /* 0x00000000007c7805 */ /* 0x000fe4000001ff00 */
[----:B------:R-:W-:Y:S01]  /*0ec0*/  CS2R R122, SRZ ;  /* 0x00000000007a7805 */ /* 0x000fe2000001ff00 */
[----:B------:R-:W-:Y:S01]  /*0ed0*/  UISETP.GT.AND UP0, UPT, UR60, UR5, UPT ;  /* 0x000000053c00728c */ /* 0x000fe2000bf04270 */
[----:B------:R-:W-:Y:S02]  /*0ee0*/  CS2R R120, SRZ ;  /* 0x0000000000787805 */ /* 0x000fe4000001ff00 */
[----:B------:R-:W-:Y:S02]  /*0ef0*/  CS2R R118, SRZ ;  /* 0x0000000000767805 */ /* 0x000fe4000001ff00 */
[----:B------:R-:W-:Y:S02]  /*0f00*/  CS2R R116, SRZ ;  /* 0x0000000000747805 */ /* 0x000fe4000001ff00 */
[----:B------:R-:W-:-:S02]  /*0f10*/  CS2R R114, SRZ ;  /* 0x0000000000727805 */ /* 0x000fc4000001ff00 */
[----:B------:R-:W-:Y:S02]  /*0f20*/  CS2R R112, SRZ ;  /* 0x0000000000707805 */ /* 0x000fe4000001ff00 */
[----:B------:R-:W-:Y:S02]  /*0f30*/  PLOP3.LUT P1, PT, PT, PT, UP0, 0x80, 0x0 ;  /* 0x000000000000781c */ /* 0x000fe40003f2f008 */
[----:B------:R-:W-:Y:S02]  /*0f40*/  CS2R R110, SRZ ;  /* 0x00000000006e7805 */ /* 0x000fe4000001ff00 */
        /* <DEDUP_REMOVED lines=42> */
[----:B------:R-:W-:Y:S01]  /*11f0*/  CS2R R24, SRZ ;  /* 0x0000000000187805 */ /* 0x000fe2000001ff00 */
[----:B------:R-:W-:Y:S06]  /*1200*/  @!P1 BRA `(.L_x_10) ;  /* 0x0000009400649947 */ /* 0x000fec0003800000 */
[----:B------:R-:W-:Y:S01]  /*1210*/  SHF.R.S32.HI R0, RZ, 0x1f, R19 ;  /* 0x0000001fff007819 */ /* 0x000fe20000011413 */
[----:B------:R-:W0:Y:S01]  /*1220*/  S2UR UR7, SR_CgaCtaId ;  /* 0x00000000000779c3 */ /* 0x000e220000008800 */
[----:B------:R-:W-:Y:S02]  /*1230*/  UMOV UR6, 0x400 ;  /* 0x0000040000067882 */ /* 0x000fe40000000000 */
[----:B------:R-:W-:-:S04]  /*1240*/  LEA.HI R22, R0, R19, RZ, 0x7 ;  /* 0x0000001300167211 */ /* 0x000fc800078f38ff */
[----:B------:R-:W-:-:S06]  /*1250*/  SHF.R.S32.HI R0, RZ, 0x7, R22 ;  /* 0x00000007ff007819 */ /* 0x000fcc0000011416 */
[----:B------:R-:W1:Y:S01]  /*1260*/  SHFL.IDX PT, R0, R0, RZ, 0x1f ;  /* 0x00001fff00007589 */ /* 0x000e6200000e0000 */
[----:B0-----:R-:W-:-:S04]  /*1270*/  ULEA UR8, UR7, UR6, 0x18 ;  /* 0x0000000607087291 */ /* 0x001fc8000f8ec03f */
[----:B------:R-:W-:Y:S02]  /*1280*/  UIADD3 UR6, UR8, 0x14400, URZ ;  /* 0x0001440008067890 */ /* 0x000fe4000fffe03f */
[----:B------:R-:W-:Y:S02]  /*1290*/  MOV R16, UR8 ;  /* 0x0000000800107c02 */ /* 0x000fe40008000f00 */
[----:B------:R-:W-:Y:S01]  /*12a0*/  ULOP3.LUT UP0, URZ, UR6, 0x9f, URZ, 0xc0, !UPT ;  /* 0x0000009f063f7892 */ /* 0x000fe2000f80c03f */
[----:B-1----:R-:W-:-:S05]  /*12b0*/  R2UR UR4, R0 ;  /* 0x00000000000472ca */ /* 0x002fca00000e0000 */
[----:B------:R-:W-:-:S08]  /*12c0*/  PLOP3.LUT P0, PT, PT, PT, UP0, 0x80, 0x0 ;  /* 0x000000000000781c */ /* 0x000fd00003f0f008 */
[----:B------:R-:W-:-:S04]  /*12d0*/  ULEA.HI UR5, UR4, UR4, URZ, 0x1 ;  /* 0x0000000404057291 */ /* 0x000fc8000f8f083f */
[----:B------:R-:W-:-:S04]  /*12e0*/  ULOP3.LUT UR5, UR5, 0x1e, URZ, 0xc0, !UPT ;  /* 0x0000001e05057892 */ /* 0x000fc8000f8ec03f */
[----:B------:R-:W-:-:S04]  /*12f0*/  UIADD3 UR5, UR4, -UR5, URZ ;  /* 0x8000000504057290 */ /* 0x000fc8000fffe03f */
[----:B------:R-:W-:-:S04]  /*1300*/  ULEA UR5, UR5, UR6, 0xd ;  /* 0x0000000605057291 */ /* 0x000fc8000f8e683f */
[----:B------:R-:W-:-:S04]  /*1310*/  USHF.R.U32.HI UR5, URZ, 0x4, UR5 ;  /* 0x000000043f057899 */ /* 0x000fc80008011605 */
[----:B------:R-:W-:Y:S01]  /*1320*/  ULOP3.LUT UR36, UR5, 0x3fff, URZ, 0xc0, !UPT ;  /* 0x00003fff05247892 */ /* 0x000fe2000f8ec03f */
[----:B------:R-:W-:Y:S11]  /*1330*/  @!P0 BRA `(.L_x_11) ;  /* 0x0000000000408947 */ /* 0x000ff60003800000 */
[----:B------:R-:W-:Y:S01]  /*1340*/  MOV R0, 0x0 ;  /* 0x0000000000007802 */ /* 0x000fe20000000f00 */
[----:B------:R-:W-:Y:S01]  /*1350*/  ULDC.64 UR4, c[0x4][0x138] ;  /* 0x01004e0000047ab9 */ /* 0x000fe20000000a00 */
[----:B------:R-:W-:Y:S01]  /*1360*/  ULDC.64 UR6, c[0x4][0xb8] ;  /* 0x01002e0000067ab9 */ /* 0x000fe20000000a00 */
[----:B------:R-:W-:Y:S01]  /*1370*/  IMAD.U32 R4, RZ, RZ, UR4 ;  /* 0x00000004ff047e24 */ /* 0x000fe2000f8e00ff */
[----:B------:R0:W1:Y:S01]  /*1380*/  LDC.64 R2, c[0x4][R0] ;  /* 0x0100000000027b82 */ /* 0x0000620000000a00 */
[----:B------:R-:W-:Y:S01]  /*1390*/  IMAD.U32 R5, RZ, RZ, UR5 ;  /* 0x00000005ff057e24 */ /* 0x000fe2000f8e00ff */
[----:B------:R-:W-:Y:S01]  /*13a0*/  ULDC.64 UR4, c[0x4][0x140] ;  /* 0x0100500000047ab9 */ /* 0x000fe20000000a00 */
[----:B------:R-:W-:Y:S01]  /*13b0*/  IMAD.U32 R10, RZ, RZ, UR6 ;  /* 0x00000006ff0a7e24 */ /* 0x000fe2000f8e00ff */
[----:B------:R-:W-:Y:S01]  /*13c0*/  MOV R7, UR5 ;  /* 0x0000000500077c02 */ /* 0x000fe20008000f00 */
[----:B------:R-:W-:Y:S01]  /*13d0*/  IMAD.U32 R6, RZ, RZ, UR4 ;  /* 0x00000004ff067e24 */ /* 0x000fe2000f8e00ff */
[----:B------:R-:W-:Y:S01]  /*13e0*/  MOV R12, 0x1 ;  /* 0x00000001000c7802 */ /* 0x000fe20000000f00 */
[----:B------:R-:W-:-:S02]  /*13f0*/  IMAD.U32 R11, RZ, RZ, UR7 ;  /* 0x00000007ff0b7e24 */ /* 0x000fc4000f8e00ff */
[----:B------:R-:W-:Y:S02]  /*1400*/  IMAD.MOV.U32 R8, RZ, RZ, 0x70 ;  /* 0x00000070ff087424 */ /* 0x000fe400078e00ff */
[----:B0-----:R-:W-:-:S07]  /*1410*/  IMAD.MOV.U32 R13, RZ, RZ, RZ ;  /* 0x000000ffff0d7224 */ /* 0x001fce00078e00ff */
[----:B------:R-:W-:-:S07]  /*1420*/  LEPC R20, `(.L_x_11) ;  /* 0x000000001014794e */ /* 0x000fce0000000000 */
[----:B-1----:R-:W-:Y:S05]  /*1430*/  CALL.ABS.NOINC R2 ;  /* 0x0000000002007343 */ /* 0x002fea0003c00000 */
.L_x_11:
[----:B------:R-:W-:Y:S02]  /*1440*/  R2UR UR4, R16 ;  /* 0x00000000100472ca */ /* 0x000fe400000e0000 */
[----:B------:R-:W-:-:S11]  /*1450*/  SHF.L.U32 R0, RZ, 0x1f, RZ ;  /* 0x0000001fff007819 */ /* 0x000fd600000006ff */
[----:B------:R-:W0:Y:S02]  /*1460*/  SYNCS.PHASECHK.TRANS64.TRYWAIT P0, [UR4+0x38800], R0 ;  /* 0x03880000ff0075a7 */ /* 0x000e240008000144 */
[----:B0-----:R-:W-:Y:S05]  /*1470*/  @!P0 BRA `(.L_x_12) ;  /* 0x000000f400c08947 */ /* 0x001fea0003800000 */
.L_x_87:
[----:B------:R-:W2:Y:S02]  /*1480*/  LDL R2, [R1+0x4] ;  /* 0x0000040001027983 */ /* 0x000ea40000100800 */
[----:B--2---:R-:W-:-:S13]  /*1490*/  R2UR UR4, R2 ;  /* 0x00000000020472ca */ /* 0x004fda00000e0000 */
[----:B------:R-:W-:-:S06]  /*14a0*/  ULOP3.LUT UR4, UR4, 0x1, URZ, 0xfc, !UPT ;  /* 0x0000000104047892 */ /* 0x000fcc000f8efc3f */
[----:B------:R-:W-:-:S05]  /*14b0*/  IMAD.U32 R2, RZ, RZ, UR4 ;  /* 0x00000004ff027e24 */ /* 0x000fca000f8e00ff */
[----:B------:R-:W-:-:S13]  /*14c0*/  ISETP.NE.AND P0, PT, R2, 0x3, PT ;  /* 0x000000030200780c */ /* 0x000fda0003f05270 */
[----:B------:R-:W-:Y:S05]  /*14d0*/  @!P0 BRA `(.L_x_13) ;  /* 0x0000000000048947 */ /* 0x000fea0003800000 */
[----:B------:R-:W-:Y:S01]  /*14e0*/  BPT.TRAP 0x1 ;  /* 0x000000040000795c */ /* 0x000fe20000300000 */
.L_x_13:
[----:B------:R-:W-:-:S13]  /*14f0*/  R2UR UR4, R16 ;  /* 0x00000000100472ca */ /* 0x000fda00000e0000 */
[----:B------:R1:W2:Y:S01]  /*1500*/  SYNCS.PHASECHK.TRANS64.TRYWAIT P1, [UR4+0x38830], R0 ;  /* 0x03883000ff0075a7 */ /* 0x0002a20008020144 */
[----:B------:R-:W-:Y:S05]  /*1510*/  @!P0 BRA `(.L_x_14) ;  /* 0x0000000000048947 */ /* 0x000fea0003800000 */
[----:B------:R-:W-:Y:S01]  /*1520*/  BPT.TRAP 0x1 ;  /* 0x000000040000795c */ /* 0x000fe20000300000 */
.L_x_14:
[----:B------:R-:W-:Y:S01]  /*1530*/  IMAD.U32 R4, RZ, RZ, UR36 ;  /* 0x00000024ff047e24 */ /* 0x000fe2000f8e00ff */
[----:B------:R-:W-:Y:S01]  /*1540*/  MOV R8, RZ ;  /* 0x000000ff00087202 */ /* 0x000fe20000000f00 */
[----:B--2---:R-:W-:Y:S06]  /*1550*/  @P1 BRA `(.L_x_15) ;  /* 0x00000000000c1947 */ /* 0x004fec0003800000 */
[----:B------:R-:W-:-:S13]  /*1560*/  R2UR UR4, R16 ;  /* 0x00000000100472ca */ /* 0x000fda00000e0000 */
[----:B------:R-:W2:Y:S02]  /*1570*/  SYNCS.PHASECHK.TRANS64.TRYWAIT P1, [UR4+0x38830], R0 ;  /* 0x03883000ff0075a7 */ /* 0x000ea40008020144 */
[----:B--2---:R-:W-:Y:S05]  /*1580*/  @!P1 BRA `(.L_x_16) ;  /* 0x000000f400989947 */ /* 0x004fea0003800000 */
.L_x_15:
[----:B------:R-:W-:Y:S05]  /*1590*/  WARPSYNC.ALL ;  /* 0x0000000000007948 */ /* 0x000fea0003800000 */
[----:B------:R-:W-:Y:S01]  /*15a0*/  IMAD.MOV.U32 R151, RZ, RZ, RZ ;  /* 0x000000ffff977224 */ /* 0x000fe200078e00ff */
[----:B------:R-:W-:Y:S01]  /*15b0*/  LOP3.LUT R4, R4, 0x10000, RZ, 0xfc, !PT ;  /* 0x0001000004047812 */ /* 0x000fe200078efcff */
[----:B------:R-:W-:Y:S01]  /*15c0*/  IMAD.MOV.U32 R5, RZ, RZ, 0x40000040 ;  /* 0x40000040ff057424 */ /* 0x000fe200078e00ff */
[----:B------:R-:W-:Y:S01]  /*15d0*/  R2UR UR4, R16 ;  /* 0x00000000100472ca */ /* 0x000fe200000e0000 */
[----:B------:R-:W-:Y:S01]  /*15e0*/  WARPGROUP.ARRIVE ;  /* 0x00000000000079c5 */ /* 0x000fe20000000000 */
[C---:B------:R-:W-:Y:S01]  /*15f0*/  R2UR UR8, R4.reuse ;  /* 0x00000000040872ca */ /* 0x040fe200000e0000 */
[----:B------:R-:W-:Y:S01]  /*1600*/  UMOV UR11, 0x40000040 ;  /* 0x40000040000b7882 */ /* 0x000fe20000000000 */
        /* <DEDUP_REMOVED lines=9> */
[----:B------:R-:W-:Y:S01]  /*16a0*/  UIADD3 UR4, UR4, 0x24400, URZ ;  /* 0x0002440004047890 */ /* 0x000fe2000fffe03f */
[C---:B------:R-:W-:Y:S01]  /*16b0*/  R2UR UR20, R4.reuse ;  /* 0x00000000041472ca */ /* 0x040fe200000e0000 */
[----:B------:R-:W-:Y:S01]  /*16c0*/  UMOV UR29, 0x40000040 ;  /* 0x40000040001d7882 */ /* 0x000fe20000000000 */
[C---:B------:R-:W-:Y:S01]  /*16d0*/  R2UR UR21, R5.reuse ;  /* 0x00000000051572ca */ /* 0x040fe200000e0000 */
[----:B------:R-:W-:Y:S01]  /*16e0*/  USHF.R.U32.HI UR4, URZ, 0x4, UR4 ;  /* 0x000000043f047899 */ /* 0x000fe20008011604 */
[C---:B------:R-:W-:Y:S01]  /*16f0*/  R2UR UR16, R4.reuse ;  /* 0x00000000041072ca */ /* 0x040fe200000e0000 */
[----:B------:R-:W-:Y:S01]  /*1700*/  UMOV UR31, 0x40000040 ;  /* 0x40000040001f7882 */ /* 0x000fe20000000000 */
[----:B------:R-:W-:Y:S01]  /*1710*/  R2UR UR17, R5 ;  /* 0x00000000051172ca */ /* 0x000fe200000e0000 */
[----:B------:R-:W-:Y:S01]  /*1720*/  ULOP3.LUT UR4, UR4, 0x3fff, URZ, 0xc0, !UPT ;  /* 0x00003fff04047892 */ /* 0x000fe2000f8ec03f */
[----:B------:R-:W-:Y:S01]  /*1730*/  R2UR UR6, R4 ;  /* 0x00000000040672ca */ /* 0x000fe200000e0000 */
[----:B------:R-:W-:Y:S01]  /*1740*/  UMOV UR35, 0x40000040 ;  /* 0x4000004000237882 */ /* 0x000fe20000000000 */
[----:B------:R-:W-:Y:S01]  /*1750*/  MOV R13, UR29 ;  /* 0x0000001d000d7c02 */ /* 0x000fe20008000f00 */
[----:B------:R-:W-:Y:S01]  /*1760*/  ULOP3.LUT UR61, UR4, 0x10000, URZ, 0xfc, !UPT ;  /* 0x00010000043d7892 */ /* 0x000fe2000f8efc3f */
[----:B------:R-:W-:Y:S01]  /*1770*/  UMOV UR39, 0x40000040 ;  /* 0x4000004000277882 */ /* 0x000fe20000000000 */
[----:B------:R-:W-:-:S02]  /*1780*/  UMOV UR43, 0x40000040 ;  /* 0x40000040002b7882 */ /* 0x000fc40000000000 */
[----:B------:R-:W-:Y:S02]  /*1790*/  UIADD3 UR4, UR61, 0x80, URZ ;  /* 0x000000803d047890 */ /* 0x000fe4000fffe03f */
[----:B------:R-:W-:Y:S02]  /*17a0*/  UIADD3 UR26, UR61, 0x100, URZ ;  /* 0x000001003d1a7890 */ /* 0x000fe4000fffe03f */
[----:B------:R-:W-:Y:S01]  /*17b0*/  UMOV UR10, UR61 ;  /* 0x0000003d000a7c82 */ /* 0x000fe20008000000 */
[----:B------:R-:W-:Y:S01]  /*17c0*/  UIADD3 UR22, UR61, 0x180, URZ ;  /* 0x000001803d167890 */ /* 0x000fe2000fffe03f */
[----:B------:R-:W-:Y:S01]  /*17d0*/  HGMMA.64x16x16.F32 R56, gdesc[UR8], RZ, !UPT, gsb0 ;  /* 0x00200000083879f0 */ /* 0x000fe2000c0008ff */
[----:B------:R-:W-:Y:S01]  /*17e0*/  UMOV UR14, UR4 ;  /* 0x00000004000e7c82 */ /* 0x000fe20008000000 */
[----:B------:R-:W-:Y:S02]  /*17f0*/  UIADD3 UR18, UR61, 0x200, URZ ;  /* 0x000002003d127890 */ /* 0x000fe4000fffe03f */
[----:B------:R-:W-:-:S02]  /*1800*/  UIADD3 UR4, UR6, 0x2, URZ ;  /* 0x0000000206047890 */ /* 0x000fc4000fffe03f */
[----:B------:R-:W-:Y:S01]  /*1810*/  UIADD3 UR10, UR61, 0x102, URZ ;  /* 0x000001023d0a7890 */ /* 0x000fe2000fffe03f */
[----:B------:R-:W-:Y:S01]  /*1820*/  UMOV UR9, UR29 ;  /* 0x0000001d00097c82 */ /* 0x000fe20008000000 */
[----:B------:R-:W-:Y:S01]  /*1830*/  UMOV UR11, 0x40000040 ;  /* 0x40000040000b7882 */ /* 0x000fe20000000000 */
[----:B------:R-:W-:Y:S02]  /*1840*/  UIADD3 UR5, UR61, 0x202, URZ ;  /* 0x000002023d057890 */ /* 0x000fe4000fffe03f */
[----:B------:R-:W-:Y:S01]  /*1850*/  UMOV UR28, UR4 ;  /* 0x00000004001c7c82 */ /* 0x000fe20008000000 */
[----:B------:R-:W-:Y:S01]  /*1860*/  UIADD3 UR4, UR61, 0x182, URZ ;  /* 0x000001823d047890 */ /* 0x000fe2000fffe03f */
[----:B------:R-:W-:Y:S01]  /*1870*/  IMAD.U32 R12, RZ, RZ, UR28 ;  /* 0x0000001cff0c7e24 */ /* 0x000fe2000f8e00ff */
[----:B------:R-:W-:Y:S01]  /*1880*/  UMOV UR8, UR28 ;  /* 0x0000001c00087c82 */ /* 0x000fe20008000000 */
[----:B------:R-:W-:Y:S02]  /*1890*/  UIADD3 UR7, UR61, 0x184, URZ ;  /* 0x000001843d077890 */ /* 0x000fe4000fffe03f */
[----:B------:R-:W-:-:S02]  /*18a0*/  UIADD3 UR30, UR61, 0x384, URZ ;  /* 0x000003843d1e7890 */ /* 0x000fc4000fffe03f */
[----:B------:R-:W-:Y:S02]  /*18b0*/  UIADD3 UR34, UR61, 0x386, URZ ;  /* 0x000003863d227890 */ /* 0x000fe4000fffe03f */
[----:B------:R-:W-:Y:S02]  /*18c0*/  UIADD3 UR38, UR61, 0x600, URZ ;  /* 0x000006003d267890 */ /* 0x000fe4000fffe03f */
[----:B------:R-:W-:Y:S02]  /*18d0*/  UIADD3 UR42, UR61, 0x602, URZ ;  /* 0x000006023d2a7890 */ /* 0x000fe4000fffe03f */
[----:B------:R-:W-:Y:S01]  /*18e0*/  UIADD3 UR46, UR61, 0x604, URZ ;  /* 0x000006043d2e7890 */ /* 0x000fe2000fffe03f */
[----:B------:R-:W-:Y:S01]  /*18f0*/  UMOV UR47, 0x40000040 ;  /* 0x40000040002f7882 */ /* 0x000fe20000000000 */
[----:B------:R-:W-:Y:S01]  /*1900*/  UIADD3 UR50, UR61, 0x506, URZ ;  /* 0x000005063d327890 */ /* 0x000fe2000fffe03f */
[----:B------:R-:W-:Y:S01]  /*1910*/  UMOV UR51, 0x40000040 ;  /* 0x4000004000337882 */ /* 0x000fe20000000000 */
[----:B------:R-:W-:Y:S01]  /*1920*/  UIADD3 UR54, UR61, 0x780, URZ ;  /* 0x000007803d367890 */ /* 0x000fe2000fffe03f */
[----:B------:R-:W-:Y:S01]  /*1930*/  UMOV UR55, 0x40000040 ;  /* 0x4000004000377882 */ /* 0x000fe20000000000 */
[----:B------:R-:W-:Y:S01]  /*1940*/  UIADD3 UR58, UR61, 0x782, URZ ;  /* 0x000007823d3a7890 */ /* 0x000fe2000fffe03f */
[----:B------:R-:W-:Y:S01]  /*1950*/  UMOV UR59, 0x40000040 ;  /* 0x40000040003b7882 */ /* 0x000fe20000000000 */
[----:B------:R-:W-:-:S02]  /*1960*/  WARPGROUP.DEPBAR.LE gsb0, 0x0 ;  /* 0x00008000000079c5 */ /* 0x000fc40000010000 */
[----:B------:R-:W-:-:S06]  /*1970*/  WARPGROUP.ARRIVE ;  /* 0x00000000000079c5 */ /* 0x000fcc0000000000 */
[----:B------:R-:W-:Y:S01]  /*1980*/  HGMMA.64x16x16.F32 R48, gdesc[UR12], RZ, !UPT, gsb0 ;  /* 0x002000000c3079f0 */ /* 0x000fe2000c0008ff */
[----:B------:R-:W-:Y:S01]  /*1990*/  UIADD3 UR14, UR61, 0x2, URZ ;  /* 0x000000023d0e7890 */ /* 0x000fe2000fffe03f */
[----:B------:R-:W-:Y:S01]  /*19a0*/  UMOV UR12, UR28 ;  /* 0x0000001c000c7c82 */ /* 0x000fe20008000000 */
[----:B------:R-:W-:Y:S01]  /*19b0*/  UMOV UR13, UR29 ;  /* 0x0000001d000d7c82 */ /* 0x000fe20008000000 */
[----:B------:R-:W-:Y:S01]  /*19c0*/  UMOV UR15, 0x40000040 ;  /* 0x40000040000f7882 */ /* 0x000fe20000000000 */
[----:B------:R-:W-:Y:S02]  /*19d0*/  WARPGROUP.DEPBAR.LE gsb0, 0x0 ;  /* 0x00008000000079c5 */ /* 0x000fe40000010000 */
[----:B------:R-:W-:-:S06]  /*19e0*/  WARPGROUP.ARRIVE ;  /* 0x00000000000079c5 */ /* 0x000fcc0000000000 */
[----:B------:R-:W-:Y:S01]  /*19f0*/  HGMMA.64x16x16.F32 R40, gdesc[UR24], RZ, !UPT, gsb0 ;  /* 0x00200000182879f0 */ /* 0x000fe2000c0008ff */
[----:B------:R-:W-:Y:S01]  /*1a00*/  UIADD3 UR26, UR61, 0x382, URZ ;  /* 0x000003823d1a7890 */ /* 0x000fe2000fffe03f */
        /* <DEDUP_REMOVED lines=15> */
[----:B------:R-:W-:Y:S01]  /*1b00*/  HGMMA.64x16x16.F32 R56, gdesc[UR12], R56, gsb0 ;  /* 0x002000000c3879f0 */ /* 0x000fe20008000838 */
[----:B------:R-:W-:Y:S01]  /*1b10*/  UIADD3 UR14, UR61, 0x84, URZ ;  /* 0x000000843d0e7890 */ /* 0x000fe2000fffe03f */
        /* <DEDUP_REMOVED lines=9> */
[----:B------:R-:W-:Y:S01]  /*1bb0*/  UMOV UR8, UR28 ;  /* 0x0000001c00087c82 */ /* 0x000fe20008000000 */
[----:B------:R-:W-:Y:S01]  /*1bc0*/  UMOV UR9, UR29 ;  /* 0x0000001d00097c82 */ /* 0x000fe20008000000 */
[----:B------:R-:W-:Y:S01]  /*1bd0*/  UMOV UR10, UR4 ;  /* 0x00000004000a7c82 */ /* 0x000fe20008000000 */
[----:B------:R-:W-:Y:S01]  /*1be0*/  UMOV UR11, 0x40000040 ;  /* 0x40000040000b7882 */ /* 0x000fe20000000000 */
[----:B------:R-:W-:-:S07]  /*1bf0*/  UIADD3 UR4, UR6, 0x4, URZ ;  /* 0x0000000406047890 */ /* 0x000fce000fffe03f */
[----:B------:R-:W-:Y:S01]  /*1c00*/  UMOV UR16, UR4 ;  /* 0x0000000400107c82 */ /* 0x000fe20008000000 */
[----:B------:R-:W-:Y:S01]  /*1c10*/  UMOV UR12, UR4 ;  /* 0x00000004000c7c82 */ /* 0x000fe20008000000 */
[----:B------:R-:W-:Y:S02]  /*1c20*/  WARPGROUP.DEPBAR.LE gsb0, 0x0 ;  /* 0x00008000000079c5 */ /* 0x000fe40000010000 */
[----:B------:R-:W-:-:S06]  /*1c30*/  WARPGROUP.ARRIVE ;  /* 0x00000000000079c5 */ /* 0x000fcc0000000000 */
[----:B------:R-:W-:Y:S01]  /*1c40*/  HGMMA.64x16x16.F32 R32, gdesc[UR8], R32, gsb0 ;  /* 0x00200000082079f0 */ /* 0x000fe20008000820 */
[----:B------:R-:W-:Y:S01]  /*1c50*/  UMOV UR8, UR28 ;  /* 0x0000001c00087c82 */ /* 0x000fe20008000000 */
[----:B------:R-:W-:Y:S01]  /*1c60*/  UMOV UR9, UR29 ;  /* 0x0000001d00097c82 */ /* 0x000fe20008000000 */
[----:B------:R-:W-:Y:S01]  /*1c70*/  UMOV UR10, UR5 ;  /* 0x00000005000a7c82 */ /* 0x000fe20008000000 */
[----:B------:R-:W-:Y:S01]  /*1c80*/  UMOV UR11, 0x40000040 ;  /* 0x40000040000b7882 */ /* 0x000fe20000000000 */
[----:B------:R-:W-:Y:S02]  /*1c90*/  UMOV UR5, 0x40000040 ;  /* 0x4000004000057882 */ /* 0x000fe40000000000 */
[----:B------:R-:W-:Y:S01]  /*1ca0*/  UMOV UR17, UR5 ;  /* 0x0000000500117c82 */ /* 0x000fe20008000000 */
[----:B------:R-:W-:Y:S01]  /*1cb0*/  UMOV UR13, UR5 ;  /* 0x00000005000d7c82 */ /* 0x000fe20008000000 */
[----:B------:R-:W-:Y:S02]  /*1cc0*/  WARPGROUP.DEPBAR.LE gsb0, 0x0 ;  /* 0x00008000000079c5 */ /* 0x000fe40000010000 */
[----:B------:R-:W-:-:S06]  /*1cd0*/  WARPGROUP.ARRIVE ;  /* 0x00000000000079c5 */ /* 0x000fcc0000000000 */
[----:B------:R-:W-:Y:S01]  /*1ce0*/  HGMMA.64x16x16.F32 R24, gdesc[UR8], R24, gsb0 ;  /* 0x00200000081879f0 */ /* 0x000fe20008000818 */
        /* <DEDUP_REMOVED lines=12> */
[----:B------:R-:W-:Y:S02]  /*1db0*/  UIADD3 UR12, UR61, 0x204, URZ ;  /* 0x000002043d0c7890 */ /* 0x000fe4000fffe03f */
        /* <DEDUP_REMOVED lines=9> */
[----:B------:R-:W-:Y:S01]  /*1e50*/  UIADD3 UR7, UR61, 0x206, URZ ;  /* 0x000002063d077890 */ /* 0x000fe2000fffe03f */
[----:B------:R-:W-:Y:S02]  /*1e60*/  WARPGROUP.DEPBAR.LE gsb0, 0x0 ;  /* 0x00008000000079c5 */ /* 0x000fe40000010000 */
[----:B------:R-:W-:-:S06]  /*1e70*/  WARPGROUP.ARRIVE ;  /* 0x00000000000079c5 */ /* 0x000fcc0000000000 */
[----:B------:R-:W-:Y:S01]  /*1e80*/  HGMMA.64x16x16.F32 R32, gdesc[UR8], R32, gsb0 ;  /* 0x00200000082079f0 */ /* 0x000fe20008000820 */
[----:B------:R-:W-:Y:S01]  /*1e90*/  UMOV UR8, UR4 ;  /* 0x0000000400087c82 */ /* 0x000fe20008000000 */
[----:B------:R-:W-:Y:S01]  /*1ea0*/  UMOV UR9, UR5 ;  /* 0x0000000500097c82 */ /* 0x000fe20008000000 */
[----:B------:R-:W-:Y:S01]  /*1eb0*/  UMOV UR10, UR12 ;  /* 0x0000000c000a7c82 */ /* 0x000fe20008000000 */
[----:B------:R-:W-:Y:S01]  /*1ec0*/  UMOV UR11, 0x40000040 ;  /* 0x40000040000b7882 */ /* 0x000fe20000000000 */
[----:B------:R-:W-:Y:S02]  /*1ed0*/  WARPGROUP.DEPBAR.LE gsb0, 0x0 ;  /* 0x00008000000079c5 */ /* 0x000fe40000010000 */
[----:B------:R-:W-:-:S06]  /*1ee0*/  WARPGROUP.ARRIVE ;  /* 0x00000000000079c5 */ /* 0x000fcc0000000000 */
[----:B------:R-:W-:Y:S01]  /*1ef0*/  HGMMA.64x16x16.F32 R24, gdesc[UR8], R24, gsb0 ;  /* 0x00200000081879f0 */ /* 0x000fe20008000818 */
[----:B------:R-:W-:Y:S02]  /*1f00*/  UIADD3 UR8, UR6, 0x6, URZ ;  /* 0x0000000606087890 */ /* 0x000fe4000fffe03f */
[----:B------:R-:W-:Y:S01]  /*1f10*/  UIADD3 UR10, UR61, 0x6, URZ ;  /* 0x000000063d0a7890 */ /* 0x000fe2000fffe03f */
[----:B------:R-:W-:Y:S01]  /*1f20*/  UMOV UR9, 0x40000040 ;  /* 0x4000004000097882 */ /* 0x000fe20000000000 */
[----:B------:R-:W-:Y:S01]  /*1f30*/  UMOV UR11, 0x40000040 ;  /* 0x40000040000b7882 */ /* 0x000fe20000000000 */
[----:B------:R-:W-:Y:S02]  /*1f40*/  UMOV UR13, UR9 ;  /* 0x00000009000d7c82 */ /* 0x000fe40008000000 */
[----:B------:R-:W-:Y:S01]  /*1f50*/  UMOV UR12, UR8 ;  /* 0x00000008000c7c82 */ /* 0x000fe20008000000 */
[----:B------:R-:W-:Y:S01]  /*1f60*/  UMOV UR16, UR8 ;  /* 0x0000000800107c82 */ /* 0x000fe20008000000 */
[----:B------:R-:W-:Y:S01]  /*1f70*/  UMOV UR17, UR9 ;  /* 0x0000000900117c82 */ /* 0x000fe20008000000 */
[----:B------:R-:W-:-:S02]  /*1f80*/  WARPGROUP.DEPBAR.LE gsb0, 0x0 ;  /* 0x00008000000079c5 */ /* 0x000fc40000010000 */
        /* <DEDUP_REMOVED lines=23> */
[----:B------:R-:W-:Y:S01]  /*2100*/  UMOV UR10, UR7 ;  /* 0x00000007000a7c82 */ /* 0x000fe20008000000 */
[----:B------:R-:W-:Y:S01]  /*2110*/  UMOV UR11, 0x40000040 ;  /* 0x40000040000b7882 */ /* 0x000fe20000000000 */
[----:B------:R-:W-:Y:S01]  /*2120*/  UIADD3 UR7, UR61, 0x480, URZ ;  /* 0x000004803d077890 */ /* 0x000fe2000fffe03f */
[----:B------:R-:W-:Y:S02]  /*2130*/  WARPGROUP.DEPBAR.LE gsb0, 0x0 ;  /* 0x00008000000079c5 */ /* 0x000fe40000010000 */
[----:B------:R-:W-:-:S06]  /*2140*/  WARPGROUP.ARRIVE ;  /* 0x00000000000079c5 */ /* 0x000fcc0000000000 */
[----:B------:R-:W-:Y:S01]  /*2150*/  HGMMA.64x16x16.F32 R24, gdesc[UR8], R24, gsb0 ;  /* 0x00200000081879f0 */ /* 0x000fe20008000818 */
[----:B------:R-:W-:Y:S02]  /*2160*/  UIADD3 UR10, UR61, 0x706, URZ ;  /* 0x000007063d0a7890 */ /* 0x000fe4000fffe03f */
        /* <DEDUP_REMOVED lines=14> */
[----:B0-----:R-:W-:Y:S02]  /*2250*/  MOV R3, UR17 ;  /* 0x0000001100037c02 */ /* 0x001fe40008000f00 */
[----:B------:R-:W-:Y:S01]  /*2260*/  MOV R6, UR16 ;  /* 0x0000001000067c02 */ /* 0x000fe20008000f00 */
[----:B------:R-:W-:-:S02]  /*2270*/  WARPGROUP.DEPBAR.LE gsb0, 0x0 ;  /* 0x00008000000079c5 */ /* 0x000fc40000010000 */
        /* <DEDUP_REMOVED lines=15> */
[----:B------:R-:W-:Y:S02]  /*2370*/  UMOV UR15, 0x40000040 ;  /* 0x40000040000f7882 */ /* 0x000fe40000000000 */
[----:B------:R-:W-:Y:S01]  /*2380*/  IMAD.U32 R11, RZ, RZ, UR15 ;  /* 0x0000000fff0b7e24 */ /* 0x000fe2000f8e00ff */
        /* <DEDUP_REMOVED lines=14> */
[----:B-1----:R-:W-:Y:S02]  /*2470*/  MOV R0, UR21 ;  /* 0x0000001500007c02 */ /* 0x002fe40008000f00 */
        /* <DEDUP_REMOVED lines=79> */
[----:B------:R-:W-:Y:S03]  /*2970*/  HGMMA.64x16x16.F32 R24, gdesc[UR24], R24, gsb0 ;  /* 0x00200000181879f0 */ /* 0x000fe60008000818 */
        /* <DEDUP_REMOVED lines=70> */
[----:B------:R-:W-:Y:S01]  /*2de0*/  UIADD3 UR42, UR61, 0x586, URZ ;  /* 0x000005863d2a7890 */ /* 0x000fe2000fffe03f */
[----:B------:R-:W-:Y:S01]  /*2df0*/  UMOV UR49, UR41 ;  /* 0x0000002900317c82 */ /* 0x000fe20008000000 */
[----:B------:R-:W-:-:S03]  /*2e00*/  UMOV UR43, 0x40000040 ;  /* 0x40000040002b7882 */ /* 0x000fc60000000000 */
        /* <DEDUP_REMOVED lines=31> */
[----:B------:R-:W-:Y:S01]  /*3000*/  UIADD3 UR44, UR6, 0xc00, URZ ;  /* 0x00000c00062c7890 */ /* 0x000fe2000fffe03f */
[----:B------:R-:W-:Y:S01]  /*3010*/  UMOV UR45, 0x40000040 ;  /* 0x40000040002d7882 */ /* 0x000fe20000000000 */
[----:B------:R-:W-:Y:S01]  /*3020*/  UIADD3 UR46, UR61, 0x880, URZ ;  /* 0x000008803d2e7890 */ /* 0x000fe2000fffe03f */
[----:B------:R-:W-:Y:S01]  /*3030*/  UMOV UR53, UR45 ;  /* 0x0000002d00357c82 */ /* 0x000fe20008000000 */
[----:B------:R-:W-:-:S03]  /*3040*/  UMOV UR49, UR45 ;  /* 0x0000002d00317c82 */ /* 0x000fc60008000000 */
        /* <DEDUP_REMOVED lines=59> */
[----:B------:R-:W-:-:S07]  /*3400*/  UIADD3 UR6, UR6, 0xc06, URZ ;  /* 0x00000c0606067890 */ /* 0x000fce000fffe03f */
[----:B------:R-:W-:Y:S01]  /*3410*/  UMOV UR14, UR6 ;  /* 0x00000006000e7c82 */ /* 0x000fe20008000000 */
[----:B------:R-:W-:Y:S01]  /*3420*/  UIADD3 UR6, UR61, 0x786, URZ ;  /* 0x000007863d067890 */ /* 0x000fe2000fffe03f */
[----:B------:R-:W-:Y:S01]  /*3430*/  IMAD.U32 R10, RZ, RZ, UR14 ;  /* 0x0000000eff0a7e24 */ /* 0x000fe2000f8e00ff */
[----:B------:R-:W-:-:S05]  /*3440*/  UMOV UR20, UR14 ;  /* 0x0000000e00147c82 */ /* 0x000fca0008000000 */
[----:B------:R-:W-:Y:S01]  /*3450*/  UMOV UR22, UR6 ;  /* 0x0000000600167c82 */ /* 0x000fe20008000000 */
[----:B------:R-:W-:Y:S01]  /*3460*/  UIADD3 UR6, UR61, 0x906, URZ ;  /* 0x000009063d067890 */ /* 0x000fe2000fffe03f */
[----:B------:R-:W-:Y:S02]  /*3470*/  WARPGROUP.DEPBAR.LE gsb0, 0x0 ;  /* 0x00008000000079c5 */ /* 0x000fe40000010000 */
[----:B------:R-:W-:-:S06]  /*3480*/  WARPGROUP.ARRIVE ;  /* 0x00000000000079c5 */ /* 0x000fcc0000000000 */
[----:B------:R-:W-:Y:S01]  /*3490*/  HGMMA.64x16x16.F32 R40, gdesc[UR48], R40, gsb0 ;  /* 0x00200000302879f0 */ /* 0x000fe20008000828 */
[----:B------:R-:W-:Y:S01]  /*34a0*/  UMOV UR50, UR7 ;  /* 0x0000000700327c82 */ /* 0x000fe20008000000 */
[----:B------:R-:W-:Y:S01]  /*34b0*/  UMOV UR51, 0x40000040 ;  /* 0x4000004000337882 */ /* 0x000fe20000000000 */
[----:B------:R-:W-:-:S07]  /*34c0*/  UIADD3 UR7, UR61, 0x784, URZ ;  /* 0x000007843d077890 */ /* 0x000fce000fffe03f */
[----:B------:R-:W-:Y:S01]  /*34d0*/  UMOV UR18, UR7 ;  /* 0x0000000700127c82 */ /* 0x000fe20008000000 */
        /* <DEDUP_REMOVED lines=13> */
[----:B------:R-:W-:Y:S01]  /*35b0*/  UMOV UR16, UR14 ;  /* 0x0000000e00107c82 */ /* 0x000fe20008000000 */
[----:B------:R-:W-:Y:S01]  /*35c0*/  UMOV UR17, UR15 ;  /* 0x0000000f00117c82 */ /* 0x000fe20008000000 */
[----:B------:R-:W-:Y:S01]  /*35d0*/  UMOV UR19, 0x40000040 ;  /* 0x4000004000137882 */ /* 0x000fe20000000000 */
        /* <DEDUP_REMOVED lines=22> */
[----:B------:R-:W-:Y:S03]  /*3740*/  HGMMA.64x16x16.F32 R24, gdesc[UR52], R24, gsb0 ;  /* 0x00200000341879f0 */ /* 0x000fe60008000818 */
[----:B------:R-:W-:Y:S02]  /*3750*/  WARPGROUP.DEPBAR.LE gsb0, 0x0 ;  /* 0x00008000000079c5 */ /* 0x000fe40000010000 */
[----:B------:R-:W-:-:S06]  /*3760*/  WARPGROUP.ARRIVE ;  /* 0x00000000000079c5 */ /* 0x000fcc0000000000 */
[----:B------:R-:W-:Y:S01]  /*3770*/  HGMMA.64x16x16.F32 R56, gdesc[UR20], R56, gsb0 ;  /* 0x00200000143879f0 */ /* 0x000fe20008000838 */
[----:B------:R-:W-:Y:S02]  /*3780*/  R2UR UR21, R0 ;  /* 0x00000000001572ca */ /* 0x000fe400000e0000 */
[----:B------:R-:W-:Y:S01]  /*3790*/  R2UR UR20, R2 ;  /* 0x00000000021472ca */ /* 0x000fe200000e0000 */
        /* <DEDUP_REMOVED lines=21> */
[----:B------:R-:W-:Y:S03]  /*38f0*/  HGMMA.64x16x16.F32 R24, gdesc[UR56], R24, gsb0 ;  /* 0x00200000381879f0 */ /* 0x000fe60008000818 */
[----:B------:R-:W-:Y:S02]  /*3900*/  WARPGROUP.DEPBAR.LE gsb0, 0x0 ;  /* 0x00008000000079c5 */ /* 0x000fe40000010000 */
[----:B------:R-:W-:Y:S05]  /*3910*/  @!P0 BRA `(.L_x_17) ;  /* 0x0000000000048947 */ /* 0x000fea0003800000 */
[----:B------:R-:W-:Y:S01]  /*3920*/  BPT.TRAP 0x1 ;  /* 0x000000040000795c */ /* 0x000fe20000300000 */
.L_x_17:
[----:B------:R-:W-:Y:S01]  /*3930*/  LOP3.LUT R22, R22, 0xffffff80, RZ, 0xc0, !PT ;  /* 0xffffff8016167812 */ /* 0x000fe200078ec0ff */
[----:B------:R-:W0:Y:S01]  /*3940*/  S2UR UR11, SR_CgaCtaId ;  /* 0x00000000000b79c3 */ /* 0x000e220000008800 */
[----:B------:R-:W-:Y:S01]  /*3950*/  R2UR UR6, R23 ;  /* 0x00000000170672ca */ /* 0x000fe200000e0000 */
[--C-:B------:R-:W-:Y:S01]  /*3960*/  IMAD.MOV.U32 R150, RZ, RZ, R151.reuse ;  /* 0x000000ffff967224 */ /* 0x100fe200078e0097 */
[----:B------:R-:W-:Y:S01]  /*3970*/  MOV R0, 0xfffffffe ;  /* 0xfffffffe00007802 */ /* 0x000fe20000000f00 */
[----:B------:R-:W-:Y:S01]  /*3980*/  IMAD.IADD R22, R19, 0x1, -R22 ;  /* 0x0000000113167824 */ /* 0x000fe200078e0a16 */
[----:B------:R-:W-:Y:S01]  /*3990*/  P2R R14, PR, RZ, 0x1 ;  /* 0x00000001ff0e7803 */ /* 0x000fe20000000000 */
[--C-:B------:R-:W-:Y:S01]  /*39a0*/  IMAD.MOV.U32 R149, RZ, RZ, R151.reuse ;  /* 0x000000ffff957224 */ /* 0x100fe200078e0097 */
[----:B------:R-:W-:Y:S01]  /*39b0*/  R2UR UR10, R17 ;  /* 0x00000000110a72ca */ /* 0x000fe200000e0000 */
[--C-:B------:R-:W-:Y:S01]  /*39c0*/  IMAD.MOV.U32 R147, RZ, RZ, R151.reuse ;  /* 0x000000ffff937224 */ /* 0x100fe200078e0097 */
[----:B------:R-:W-:Y:S01]  /*39d0*/  SHF.R.S32.HI R3, RZ, 0x1f, R22 ;  /* 0x0000001fff037819 */ /* 0x000fe20000011416 */
[--C-:B------:R-:W-:Y:S01]  /*39e0*/  IMAD.MOV.U32 R146, RZ, RZ, R151.reuse ;  /* 0x000000ffff927224 */ /* 0x100fe200078e0097 */
[----:B------:R-:W-:Y:S01]  /*39f0*/  R2UR UR7, R16 ;  /* 0x00000000100772ca */ /* 0x000fe200000e0000 */
[--C-:B------:R-:W-:Y:S01]  /*3a00*/  IMAD.MOV.U32 R145, RZ, RZ, R151.reuse ;  /* 0x000000ffff917224 */ /* 0x100fe200078e0097 */
[----:B------:R-:W-:Y:S01]  /*3a10*/  LEA.HI R3, R3, R22, RZ, 0x2 ;  /* 0x0000001603037211 */ /* 0x000fe200078f10ff */
[--C-:B------:R-:W-:Y:S01]  /*3a20*/  IMAD.MOV.U32 R143, RZ, RZ, R151.reuse ;  /* 0x000000ffff8f7224 */ /* 0x100fe200078e0097 */
[-C--:B------:R-:W-:Y:S01]  /*3a30*/  MOV R148, R151.reuse ;  /* 0x0000009700947202 */ /* 0x080fe20000000f00 */
[--C-:B------:R-:W-:Y:S01]  /*3a40*/  IMAD.MOV.U32 R142, RZ, RZ, R151.reuse ;  /* 0x000000ffff8e7224 */ /* 0x100fe200078e0097 */
[----:B------:R-:W-:Y:S01]  /*3a50*/  LOP3.LUT R3, R3, 0x7ffffffc, RZ, 0xc0, !PT ;  /* 0x7ffffffc03037812 */ /* 0x000fe200078ec0ff */
[--C-:B------:R-:W-:Y:S01]  /*3a60*/  IMAD.MOV.U32 R141, RZ, RZ, R151.reuse ;  /* 0x000000ffff8d7224 */ /* 0x100fe200078e0097 */
[-C--:B------:R-:W-:Y:S01]  /*3a70*/  MOV R144, R151.reuse ;  /* 0x0000009700907202 */ /* 0x080fe20000000f00 */
[----:B------:R-:W-:Y:S01]  /*3a80*/  IMAD.MOV.U32 R139, RZ, RZ, R151 ;  /* 0x000000ffff8b7224 */ /* 0x000fe200078e0097 */
[-C--:B------:R-:W-:Y:S01]  /*3a90*/  MOV R140, R151.reuse ;  /* 0x00000097008c7202 */ /* 0x080fe20000000f00 */
[----:B------:R-:W-:Y:S01]  /*3aa0*/  IMAD.IADD R3, R22, 0x1, -R3 ;  /* 0x0000000116037824 */ /* 0x000fe200078e0a03 */
[-C--:B------:R-:W-:Y:S01]  /*3ab0*/  MOV R136, R151.reuse ;  /* 0x0000009700887202 */ /* 0x080fe20000000f00 */
[----:B------:R-:W-:Y:S01]  /*3ac0*/  UIADD3 UR7, UR7, 0x38840, URZ ;  /* 0x0003884007077890 */ /* 0x000fe2000fffe03f */
[--C-:B------:R-:W-:Y:S01]  /*3ad0*/  IMAD.MOV.U32 R138, RZ, RZ, R151.reuse ;  /* 0x000000ffff8a7224 */ /* 0x100fe200078e0097 */
[-C--:B------:R-:W-:Y:S01]  /*3ae0*/  MOV R132, R151.reuse ;  /* 0x0000009700847202 */ /* 0x080fe20000000f00 */
[----:B------:R-:W-:Y:S01]  /*3af0*/  IMAD R3, R3, R0, 0x50 ;  /* 0x0000005003037424 */ /* 0x000fe200078e0200 */
[----:B0-----:R-:W-:Y:S01]  /*3b00*/  UPRMT UR7, UR11, 0x654, UR7 ;  /* 0x000006540b077896 */ /* 0x001fe20008000007 */
[----:B------:R-:W-:Y:S01]  /*3b10*/  IMAD.U32 R0, RZ, RZ, UR60 ;  /* 0x0000003cff007e24 */ /* 0x000fe2000f8e00ff */
[----:B------:R-:W-:Y:S01]  /*3b20*/  UIADD3 UR60, UR60, -0x2, URZ ;  /* 0xfffffffe3c3c7890 */ /* 0x000fe2000fffe03f */
[----:B------:R-:W-:Y:S01]  /*3b30*/  VIADD R3, R3, UR6 ;  /* 0x0000000603037c36 */ /* 0x000fe20008000000 */
[----:B------:R-:W-:Y:S01]  /*3b40*/  ULDC UR6, c[0x0][0x988] ;  /* 0x0002620000067ab9 */ /* 0x000fe20000000800 */
[----:B------:R-:W-:Y:S01]  /*3b50*/  IMAD.MOV.U32 R137, RZ, RZ, R151 ;  /* 0x000000ffff897224 */ /* 0x000fe200078e0097 */
[----:B------:R-:W-:Y:S01]  /*3b60*/  UISETP.GE.AND UP0, UPT, UR60, UR10, UPT ;  /* 0x0000000a3c00728c */ /* 0x000fe2000bf06270 */
[----:B------:R-:W-:Y:S01]  /*3b70*/  IMAD R3, R0, -0x50, R3 ;  /* 0xffffffb000037824 */ /* 0x000fe200078e0203 */
[----:B------:R-:W-:Y:S01]  /*3b80*/  MOV R128, R151 ;  /* 0x0000009700807202 */ /* 0x000fe20000000f00 */
[----:B------:R-:W-:Y:S01]  /*3b90*/  SYNCS.ARRIVE.TRANS64.RED.A1T0 RZ, [UR7], RZ ;  /* 0x000000ffffff79a7 */ /* 0x000fe20008100407 */
[----:B------:R-:W-:Y:S01]  /*3ba0*/  UMOV UR7, URZ ;  /* 0x0000003f00077c82 */ /* 0x000fe20008000000 */
[--C-:B------:R-:W-:Y:S01]  /*3bb0*/  IMAD.MOV.U32 R135, RZ, RZ, R151.reuse ;  /* 0x000000ffff877224 */ /* 0x100fe200078e0097 */
[C---:B------:R-:W-:Y:S01]  /*3bc0*/  ISETP.GT.AND P2, PT, R3.reuse, RZ, PT ;  /* 0x000000ff0300720c */ /* 0x040fe20003f44270 */
[--C-:B------:R-:W-:Y:S01]  /*3bd0*/  IMAD.MOV.U32 R134, RZ, RZ, R151.reuse ;  /* 0x000000ffff867224 */ /* 0x100fe200078e0097 */
[C---:B------:R-:W-:Y:S01]  /*3be0*/  ISETP.GT.AND P1, PT, R3.reuse, 0x1, PT ;  /* 0x000000010300780c */ /* 0x040fe20003f24270 */
[--C-:B------:R-:W-:Y:S01]  /*3bf0*/  IMAD.MOV.U32 R133, RZ, RZ, R151.reuse ;  /* 0x000000ffff857224 */ /* 0x100fe200078e0097 */
[----:B------:R-:W-:Y:S01]  /*3c00*/  ISETP.GT.AND P6, PT, R3, 0x8, PT ;  /* 0x000000080300780c */ /* 0x000fe20003fc4270 */
[--C-:B------:R-:W-:Y:S01]  /*3c10*/  IMAD.MOV.U32 R131, RZ, RZ, R151.reuse ;  /* 0x000000ffff837224 */ /* 0x100fe200078e0097 */
[----:B------:R-:W-:Y:S01]  /*3c20*/  FSEL R58, R58, -INF , P2 ;  /* 0xff8000003a3a7808 */ /* 0x000fe20001000000 */
[--C-:B------:R-:W-:Y:S01]  /*3c30*/  IMAD.MOV.U32 R130, RZ, RZ, R151.reuse ;  /* 0x000000ffff827224 */ /* 0x100fe200078e0097 */
[----:B------:R-:W-:Y:S01]  /*3c40*/  FSEL R59, R59, -INF , P1 ;  /* 0xff8000003b3b7808 */ /* 0x000fe20000800000 */
[--C-:B------:R-:W-:Y:S01]  /*3c50*/  IMAD.MOV.U32 R129, RZ, RZ, R151.reuse ;  /* 0x000000ffff817224 */ /* 0x100fe200078e0097 */
[C---:B------:R-:W-:Y:S01]  /*3c60*/  ISETP.GT.AND P5, PT, R3.reuse, 0x9, PT ;  /* 0x000000090300780c */ /* 0x040fe20003fa4270 */
[--C-:B------:R-:W-:Y:S01]  /*3c70*/  IMAD.MOV.U32 R127, RZ, RZ, R151.reuse ;  /* 0x000000ffff7f7224 */ /* 0x100fe200078e0097 */
[----:B------:R-:W-:Y:S01]  /*3c80*/  FSEL R62, R62, -INF , P6 ;  /* 0xff8000003e3e7808 */ /* 0x000fe20003000000 */
[--C-:B------:R-:W-:Y:S01]  /*3c90*/  IMAD.MOV.U32 R126, RZ, RZ, R151.reuse ;  /* 0x000000ffff7e7224 */ /* 0x100fe200078e0097 */
[----:B------:R-:W-:Y:S01]  /*3ca0*/  FMNMX.FTZ R7, R58, R59, !PT ;  /* 0x0000003b3a077209 */ /* 0x000fe20007810000 */
[--C-:B------:R-:W-:Y:S01]  /*3cb0*/  IMAD.MOV.U32 R125, RZ, RZ, R151.reuse ;  /* 0x000000ffff7d7224 */ /* 0x100fe200078e0097 */
[----:B------:R-:W-:Y:S01]  /*3cc0*/  ISETP.GT.AND P4, PT, R3, 0x10, PT ;  /* 0x000000100300780c */ /* 0x000fe20003f84270 */
        /* <DEDUP_REMOVED lines=11> */
[----:B------:R-:W-:Y:S01]  /*3d80*/  FSEL R56, R56, -INF , P2 ;  /* 0xff80000038387808 */ /* 0x000fe20001000000 */
        /* <DEDUP_REMOVED lines=76> */
[----:B------:R-:W-:Y:S01]  /*4250*/  IMAD.MOV.U32 R65, RZ, RZ, R151 ;  /* 0x000000ffff417224 */ /* 0x000fe200078e0097 */
[----:B------:R-:W-:-:S02]  /*4260*/  FMNMX.FTZ R7, R35, R0, !PT ;  /* 0x0000000023077209 */ /* 0x000fc40007810000 */
[----:B------:R-:W-:Y:S02]  /*4270*/  FSEL R44, R44, -INF , P4 ;  /* 0xff8000002c2c7808 */ /* 0x000fe40002000000 */
[----:B------:R-:W-:Y:S02]  /*4280*/  ISETP.GT.AND P4, PT, R3, 0x40, PT ;  /* 0x000000400300780c */ /* 0x000fe40003f84270 */
[----:B------:R-:W-:Y:S02]  /*4290*/  FSEL R39, R39, -INF , P5 ;  /* 0xff80000027277808 */ /* 0x000fe40002800000 */
[----:B------:R-:W-:Y:S02]  /*42a0*/  FMNMX.FTZ R0, R38, R7, !PT ;  /* 0x0000000726007209 */ /* 0x000fe40007810000 */
[----:B------:R-:W-:Y:S02]  /*42b0*/  FSEL R45, R45, -INF , P3 ;  /* 0xff8000002d2d7808 */ /* 0x000fe40001800000 */
[----:B------:R-:W-:-:S02]  /*42c0*/  ISETP.GT.AND P3, PT, R3, 0x41, PT ;  /* 0x000000410300780c */ /* 0x000fc40003f64270 */
[----:B------:R-:W-:Y:S02]  /*42d0*/  FSEL R26, R26, -INF , P4 ;  /* 0xff8000001a1a7808 */ /* 0x000fe40002000000 */
[----:B------:R-:W-:Y:S02]  /*42e0*/  FMNMX.FTZ R7, R39, R0, !PT ;  /* 0x0000000027077209 */ /* 0x000fe40007810000 */
[----:B------:R-:W-:Y:S02]  /*42f0*/  FSEL R32, R32, -INF , P2 ;  /* 0xff80000020207808 */ /* 0x000fe40001000000 */
[----:B------:R-:W-:Y:S02]  /*4300*/  ISETP.GT.AND P2, PT, R3, 0x48, PT ;  /* 0x000000480300780c */ /* 0x000fe40003f44270 */
[----:B------:R-:W-:Y:S02]  /*4310*/  FSEL R27, R27, -INF , P3 ;  /* 0xff8000001b1b7808 */ /* 0x000fe40001800000 */
[----:B------:R-:W-:-:S02]  /*4320*/  FMNMX.FTZ R0, R26, R7, !PT ;  /* 0x000000071a007209 */ /* 0x000fc40007810000 */
[----:B------:R-:W-:Y:S02]  /*4330*/  FSEL R33, R33, -INF , P1 ;  /* 0xff80000021217808 */ /* 0x000fe40000800000 */
[----:B------:R-:W-:Y:S02]  /*4340*/  ISETP.GT.AND P1, PT, R3, 0x49, PT ;  /* 0x000000490300780c */ /* 0x000fe40003f24270 */
[----:B------:R-:W-:Y:S02]  /*4350*/  FSEL R30, R30, -INF , P2 ;  /* 0xff8000001e1e7808 */ /* 0x000fe40001000000 */
[----:B------:R-:W-:Y:S02]  /*4360*/  FMNMX.FTZ R3, R27, R0, !PT ;  /* 0x000000001b037209 */ /* 0x000fe40007810000 */
[----:B------:R-:W-:Y:S02]  /*4370*/  FSEL R31, R31, -INF , P1 ;  /* 0xff8000001f1f7808 */ /* 0x000fe40000800000 */
[----:B------:R-:W-:-:S02]  /*4380*/  FMNMX.FTZ R0, R30, R3, !PT ;  /* 0x000000031e007209 */ /* 0x000fc40007810000 */
[----:B------:R-:W-:Y:S02]  /*4390*/  FSEL R36, R36, -INF , P6 ;  /* 0xff80000024247808 */ /* 0x000fe40003000000 */
[----:B------:R-:W-:Y:S02]  /*43a0*/  FMNMX.FTZ R2, R31, R0, !PT ;  /* 0x000000001f027209 */ /* 0x000fe40007810000 */
[----:B------:R-:W-:Y:S02]  /*43b0*/  FSEL R37, R37, -INF , P5 ;  /* 0xff80000025257808 */ /* 0x000fe40002800000 */
[----:B------:R-:W-:Y:S01]  /*43c0*/  FSEL R24, R24, -INF , P4 ;  /* 0xff80000018187808 */ /* 0x000fe20002000000 */
[----:B------:R-:W0:Y:S01]  /*43d0*/  SHFL.BFLY PT, R3, R2, 0x2, 0x1f ;  /* 0x0c401f0002037f89 */ /* 0x000e2200000e0000 */
[----:B------:R-:W-:Y:S02]  /*43e0*/  FSEL R25, R25, -INF , P3 ;  /* 0xff80000019197808 */ /* 0x000fe40001800000 */
[----:B------:R-:W-:-:S02]  /*43f0*/  FSEL R28, R28, -INF , P2 ;  /* 0xff8000001c1c7808 */ /* 0x000fc40001000000 */
[----:B------:R-:W-:Y:S02]  /*4400*/  FSEL R29, R29, -INF , P1 ;  /* 0xff8000001d1d7808 */ /* 0x000fe40000800000 */
[-C--:B------:R-:W-:Y:S02]  /*4410*/  MOV R124, R151.reuse ;  /* 0x00000097007c7202 */ /* 0x080fe40000000f00 */
[-C--:B------:R-:W-:Y:S02]  /*4420*/  MOV R120, R151.reuse ;  /* 0x0000009700787202 */ /* 0x080fe40000000f00 */
[-C--:B------:R-:W-:Y:S02]  /*4430*/  MOV R116, R151.reuse ;  /* 0x0000009700747202 */ /* 0x080fe40000000f00 */
[-C--:B------:R-:W-:Y:S02]  /*4440*/  MOV R112, R151.reuse ;  /* 0x0000009700707202 */ /* 0x080fe40000000f00 */
[----:B------:R-:W-:-:S02]  /*4450*/  MOV R108, R151 ;  /* 0x00000097006c7202 */ /* 0x000fc40000000f00 */
[-C--:B------:R-:W-:Y:S02]  /*4460*/  MOV R104, R151.reuse ;  /* 0x0000009700687202 */ /* 0x080fe40000000f00 */
[-C--:B------:R-:W-:Y:S02]  /*4470*/  MOV R100, R151.reuse ;  /* 0x0000009700647202 */ /* 0x080fe40000000f00 */
[-C--:B------:R-:W-:Y:S02]  /*4480*/  MOV R96, R151.reuse ;  /* 0x0000009700607202 */ /* 0x080fe40000000f00 */
[----:B------:R-:W-:Y:S02]  /*4490*/  MOV R92, R151 ;  /* 0x00000097005c7202 */ /* 0x000fe40000000f00 */
[----:B0-----:R-:W-:Y:S02]  /*44a0*/  FMNMX.FTZ R7, R2, R3, !PT ;  /* 0x0000000302077209 */ /* 0x001fe40007810000 */
[----:B------:R-:W-:-:S02]  /*44b0*/  FMNMX.FTZ R3, R56, R57, !PT ;  /* 0x0000003938037209 */ /* 0x000fc40007810000 */
[-C--:B------:R-:W-:Y:S01]  /*44c0*/  MOV R88, R151.reuse ;  /* 0x0000009700587202 */ /* 0x080fe20000000f00 */
[----:B------:R-:W0:Y:S01]  /*44d0*/  SHFL.BFLY PT, R6, R7, 0x1, 0x1f ;  /* 0x0c201f0007067f89 */ /* 0x000e2200000e0000 */
[-C--:B------:R-:W-:Y:S02]  /*44e0*/  MOV R84, R151.reuse ;  /* 0x0000009700547202 */ /* 0x080fe40000000f00 */
[-C--:B------:R-:W-:Y:S02]  /*44f0*/  MOV R80, R151.reuse ;  /* 0x0000009700507202 */ /* 0x080fe40000000f00 */
[-C--:B------:R-:W-:Y:S02]  /*4500*/  MOV R76, R151.reuse ;  /* 0x00000097004c7202 */ /* 0x080fe40000000f00 */
[-C--:B------:R-:W-:Y:S02]  /*4510*/  MOV R72, R151.reuse ;  /* 0x0000009700487202 */ /* 0x080fe40000000f00 */
[----:B------:R-:W-:-:S02]  /*4520*/  MOV R68, R151 ;  /* 0x0000009700447202 */ /* 0x000fc40000000f00 */
[----:B------:R-:W-:Y:S02]  /*4530*/  MOV R64, R151 ;  /* 0x0000009700407202 */ /* 0x000fe40000000f00 */
[----:B0-----:R-:W-:-:S04]  /*4540*/  FMNMX.FTZ R6, R7, R6, !PT ;  /* 0x0000000607067209 */ /* 0x001fc80007810000 */
[C---:B------:R-:W-:Y:S01]  /*4550*/  FSETP.NEU.FTZ.AND P0, PT, R6.reuse, -INF , PT ;  /* 0xff8000000600780b */ /* 0x040fe20003f1d000 */
[----:B------:R-:W-:-:S05]  /*4560*/  FMUL.FTZ R0, R6, UR6 ;  /* 0x0000000606007c20 */ /* 0x000fca0008410000 */
[----:B------:R-:W-:Y:S02]  /*4570*/  FSEL R9, R0, RZ, P0 ;  /* 0x000000ff00097208 */ /* 0x000fe40000000000 */
[----:B------:R-:W-:Y:S02]  /*4580*/  FMNMX.FTZ R0, R60, R3, !PT ;  /* 0x000000033c007209 */ /* 0x000fe40007810000 */
[----:B------:R-:W-:Y:S01]  /*4590*/  ISETP.NE.AND P0, PT, R14, RZ, PT ;  /* 0x000000ff0e00720c */ /* 0x000fe20003f05270 */
[--C-:B------:R-:W-:Y:S01]  /*45a0*/  FFMA.FTZ R58, R58, UR6, -R9.reuse ;  /* 0x000000063a3a7c23 */ /* 0x100fe20008010809 */
[----:B------:R-:W-:Y:S01]  /*45b0*/  FMNMX.FTZ R3, R61, R0, !PT ;  /* 0x000000003d037209 */ /* 0x000fe20007810000 */
[--C-:B------:R-:W-:Y:S01]  /*45c0*/  FFMA.FTZ R59, R59, UR6, -R9.reuse ;  /* 0x000000063b3b7c23 */ /* 0x100fe20008010809 */
[--C-:B------:R-:W-:Y:S01]  /*45d0*/  FFMA.FTZ R62, R62, UR6, -R9.reuse ;  /* 0x000000063e3e7c23 */ /* 0x100fe20008010809 */
[--C-:B------:R-:W-:Y:S01]  /*45e0*/  FFMA.FTZ R63, R63, UR6, -R9.reuse ;  /* 0x000000063f3f7c23 */ /* 0x100fe20008010809 */
[----:B------:R-:W-:Y:S01]  /*45f0*/  FMNMX.FTZ R0, R48, R3, !PT ;  /* 0x0000000330007209 */ /* 0x000fe20007810000 */
[----:B------:R-:W-:Y:S01]  /*4600*/  MUFU.EX2 R58, R58 ;  /* 0x0000003a003a7308 */ /* 0x000fe20000000800 */
[--C-:B------:R-:W-:Y:S01]  /*4610*/  FFMA.FTZ R50, R50, UR6, -R9.reuse ;  /* 0x0000000632327c23 */ /* 0x100fe20008010809 */
[--C-:B------:R-:W-:Y:S01]  /*4620*/  FFMA.FTZ R51, R51, UR6, -R9.reuse ;  /* 0x0000000633337c23 */ /* 0x100fe20008010809 */
[----:B------:R-:W-:Y:S01]  /*4630*/  FMNMX.FTZ R3, R49, R0, !PT ;  /* 0x0000000031037209 */ /* 0x000fe20007810000 */
[--C-:B------:R-:W-:Y:S01]  /*4640*/  FFMA.FTZ R54, R54, UR6, -R9.reuse ;  /* 0x0000000636367c23 */ /* 0x100fe20008010809 */
[--C-:B------:R-:W-:Y:S01]  /*4650*/  FFMA.FTZ R55, R55, UR6, -R9.reuse ;  /* 0x0000000637377c23 */ /* 0x100fe20008010809 */
[--C-:B------:R-:W-:Y:S01]  /*4660*/  FFMA.FTZ R42, R42, UR6, -R9.reuse ;  /* 0x000000062a2a7c23 */ /* 0x100fe20008010809 */
[----:B------:R-:W-:Y:S01]  /*4670*/  FMNMX.FTZ R0, R52, R3, !PT ;  /* 0x0000000334007209 */ /* 0x000fe20007810000 */
[----:B------:R-:W0:Y:S01]  /*4680*/  MUFU.EX2 R59, R59 ;  /* 0x0000003b003b7308 */ /* 0x000e220000000800 */
[--C-:B------:R-:W-:Y:S01]  /*4690*/  FFMA.FTZ R43, R43, UR6, -R9.reuse ;  /* 0x000000062b2b7c23 */ /* 0x100fe20008010809 */
        /* <DEDUP_REMOVED lines=12> */
[----:B------:R-:W-:Y:S01]  /*4760*/  FFMA.FTZ R30, R30, UR6, -R9 ;  /* 0x000000061e1e7c23 */ /* 0x000fe20008010809 */
[----:B------:R-:W-:Y:S01]  /*4770*/  FMNMX.FTZ R0, R44, R3, !PT ;  /* 0x000000032c007209 */ /* 0x000fe20007810000 */
[----:B------:R-:W1:Y:S01]  /*4780*/  MUFU.EX2 R63, R63 ;  /* 0x0000003f003f7308 */ /* 0x000e620000000800 */
[----:B0-----:R-:W-:Y:S01]  /*4790*/  FADD.FTZ R7, R58, R59 ;  /* 0x0000003b3a077221 */ /* 0x001fe20000010000 */
[----:B------:R-:W-:Y:S01]  /*47a0*/  FFMA.FTZ R9, R31, UR6, -R9 ;  /* 0x000000061f097c23 */ /* 0x000fe20008010809 */
[----:B------:R-:W-:Y:S01]  /*47b0*/  FMNMX.FTZ R3, R45, R0, !PT ;  /* 0x000000002d037209 */ /* 0x000fe20007810000 */
[--C-:B------:R-:W-:Y:S01]  /*47c0*/  IMAD.MOV.U32 R31, RZ, RZ, R151.reuse ;  /* 0x000000ffff1f7224 */ /* 0x100fe200078e0097 */
[----:B------:R-:W-:Y:S01]  /*47d0*/  F2FP.F16.F32.PACK_AB R209, R59, R58 ;  /* 0x0000003a3bd1723e */ /* 0x000fe200000000ff */
[--C-:B------:R-:W-:Y:S01]  /*47e0*/  IMAD.MOV.U32 R59, RZ, RZ, R151.reuse ;  /* 0x000000ffff3b7224 */ /* 0x100fe200078e0097 */
[----:B------:R-:W-:Y:S01]  /*47f0*/  FMNMX.FTZ R0, R32, R3, !PT ;  /* 0x0000000320007209 */ /* 0x000fe20007810000 */
[----:B------:R-:W-:Y:S01]  /*4800*/  MUFU.EX2 R50, R50 ;  /* 0x0000003200327308 */ /* 0x000fe20000000800 */
[----:B------:R-:W-:-:S02]  /*4810*/  IMAD.MOV.U32 R58, RZ, RZ, R151 ;  /* 0x000000ffff3a7224 */ /* 0x000fc400078e0097 */
[----:B------:R-:W-:-:S04]  /*4820*/  FMNMX.FTZ R3, R33, R0, !PT ;  /* 0x0000000021037209 */ /* 0x000fc80007810000 */
[----:B------:R-:W-:Y:S01]  /*4830*/  FMNMX.FTZ R0, R36, R3, !PT ;  /* 0x0000000324007209 */ /* 0x000fe20007810000 */
[----:B------:R-:W0:Y:S01]  /*4840*/  MUFU.EX2 R51, R51 ;  /* 0x0000003300337308 */ /* 0x000e220000000800 */
[----:B-1----:R-:W-:Y:S02]  /*4850*/  F2FP.F16.F32.PACK_AB R211, R63, R62 ;  /* 0x0000003e3fd3723e */ /* 0x002fe400000000ff */
[----:B------:R-:W-:-:S04]  /*4860*/  FMNMX.FTZ R3, R37, R0, !PT ;  /* 0x0000000025037209 */ /* 0x000fc80007810000 */
[----:B------:R-:W-:Y:S01]  /*4870*/  FMNMX.FTZ R0, R24, R3, !PT ;  /* 0x0000000318007209 */ /* 0x000fe20007810000 */
[----:B------:R-:W-:Y:S03]  /*4880*/  MUFU.EX2 R54, R54 ;  /* 0x0000003600367308 */ /* 0x000fe60000000800 */
[----:B------:R-:W-:-:S04]  /*4890*/  FMNMX.FTZ R3, R25, R0, !PT ;  /* 0x0000000019037209 */ /* 0x000fc80007810000 */
[----:B------:R-:W-:Y:S01]  /*48a0*/  FMNMX.FTZ R0, R28, R3, !PT ;  /* 0x000000031c007209 */ /* 0x000fe20007810000 */
[----:B------:R-:W1:Y:S01]  /*48b0*/  MUFU.EX2 R55, R55 ;  /* 0x0000003700377308 */ /* 0x000e620000000800 */
[----:B0-----:R-:W-:Y:S02]  /*48c0*/  F2FP.F16.F32.PACK_AB R205, R51, R50 ;  /* 0x0000003233cd723e */ /* 0x001fe400000000ff */
[----:B------:R-:W-:-:S05]  /*48d0*/  FMNMX.FTZ R0, R29, R0, !PT ;  /* 0x000000001d007209 */ /* 0x000fca0007810000 */
[----:B------:R-:W0:Y:S01]  /*48e0*/  SHFL.BFLY PT, R3, R0, 0x2, 0x1f ;  /* 0x0c401f0000037f89 */ /* 0x000e2200000e0000 */
[----:B------:R-:W-:Y:S08]  /*48f0*/  MUFU.EX2 R195, R9 ;  /* 0x0000000900c37308 */ /* 0x000ff00000000800 */
[----:B------:R-:W-:Y:S01]  /*4900*/  MUFU.EX2 R42, R42 ;  /* 0x0000002a002a7308 */ /* 0x000fe20000000800 */
[----:B-1----:R-:W-:-:S07]  /*4910*/  F2FP.F16.F32.PACK_AB R207, R55, R54 ;  /* 0x0000003637cf723e */ /* 0x002fce00000000ff */
[----:B------:R-:W1:Y:S01]  /*4920*/  MUFU.EX2 R43, R43 ;  /* 0x0000002b002b7308 */ /* 0x000e620000000800 */
[----:B0-----:R-:W-:-:S07]  /*4930*/  FMNMX.FTZ R2, R0, R3, !PT ;  /* 0x0000000300027209 */ /* 0x001fce0007810000 */
[----:B------:R-:W-:Y:S01]  /*4940*/  MUFU.EX2 R46, R46 ;  /* 0x0000002e002e7308 */ /* 0x000fe20000000800 */
[----:B------:R-:W0:Y:S07]  /*4950*/  SHFL.BFLY PT, R3, R2, 0x1, 0x1f ;  /* 0x0c201f0002037f89 */ /* 0x000e2e00000e0000 */
[----:B------:R-:W2:Y:S01]  /*4960*/  MUFU.EX2 R47, R47 ;  /* 0x0000002f002f7308 */ /* 0x000ea20000000800 */
[----:B-1----:R-:W-:-:S07]  /*4970*/  F2FP.F16.F32.PACK_AB R201, R43, R42 ;  /* 0x0000002a2bc9723e */ /* 0x002fce00000000ff */
[----:B------:R-:W-:Y:S08]  /*4980*/  MUFU.EX2 R34, R34 ;  /* 0x0000002200227308 */ /* 0x000ff00000000800 */
[----:B------:R-:W1:Y:S01]  /*4990*/  MUFU.EX2 R35, R35 ;  /* 0x0000002300237308 */ /* 0x000e620000000800 */
[----:B--2---:R-:W-:Y:S02]  /*49a0*/  F2FP.F16.F32.PACK_AB R203, R47, R46 ;  /* 0x0000002e2fcb723e */ /* 0x004fe400000000ff */
[----:B0-----:R-:W-:Y:S01]  /*49b0*/  FMNMX.FTZ R3, R2, R3, !PT ;  /* 0x0000000302037209 */ /* 0x001fe20007810000 */
[----:B------:R-:W-:Y:S01]  /*49c0*/  FADD.FTZ R2, R62, R7 ;  /* 0x000000073e027221 */ /* 0x000fe20000010000 */
[----:B------:R-:W-:-:S02]  /*49d0*/  IMAD.MOV.U32 R62, RZ, RZ, R151 ;  /* 0x000000ffff3e7224 */ /* 0x000fc400078e0097 */
[C---:B------:R-:W-:Y:S01]  /*49e0*/  FSETP.NEU.FTZ.AND P1, PT, R3.reuse, -INF , PT ;  /* 0xff8000000300780b */ /* 0x040fe20003f3d000 */
[----:B------:R-:W-:Y:S01]  /*49f0*/  FMUL.FTZ R0, R3, UR6 ;  /* 0x0000000603007c20 */ /* 0x000fe20008410000 */
[----:B------:R-:W-:Y:S01]  /*4a00*/  FADD.FTZ R7, R63, R2 ;  /* 0x000000023f077221 */ /* 0x000fe20000010000 */
[----:B------:R-:W-:Y:S01]  /*4a10*/  MUFU.EX2 R38, R38 ;  /* 0x0000002600267308 */ /* 0x000fe20000000800 */
[----:B------:R-:W-:Y:S02]  /*4a20*/  IMAD.MOV.U32 R63, RZ, RZ, R151 ;  /* 0x000000ffff3f7224 */ /* 0x000fe400078e0097 */
[----:B------:R-:W-:Y:S01]  /*4a30*/  FSEL R0, R0, RZ, P1 ;  /* 0x000000ff00007208 */ /* 0x000fe20000800000 */
[----:B------:R-:W-:Y:S01]  /*4a40*/  FADD.FTZ R2, R50, R7 ;  /* 0x0000000732027221 */ /* 0x000fe20000010000 */
[----:B------:R-:W-:Y:S01]  /*4a50*/  PLOP3.LUT P1, PT, PT, PT, UP0, 0x80, 0x0 ;  /* 0x000000000000781c */ /* 0x000fe20003f2f008 */
[----:B------:R-:W-:Y:S01]  /*4a60*/  IMAD.MOV.U32 R50, RZ, RZ, R151 ;  /* 0x000000ffff327224 */ /* 0x000fe200078e0097 */
[----:B-1----:R-:W-:Y:S01]  /*4a70*/  F2FP.F16.F32.PACK_AB R197, R35, R34 ;  /* 0x0000002223c5723e */ /* 0x002fe200000000ff */
[--C-:B------:R-:W-:Y:S01]  /*4a80*/  FFMA.FTZ R56, R56, UR6, -R0.reuse ;  /* 0x0000000638387c23 */ /* 0x100fe20008010800 */
[--C-:B------:R-:W-:Y:S01]  /*4a90*/  FFMA.FTZ R57, R57, UR6, -R0.reuse ;  /* 0x0000000639397c23 */ /* 0x100fe20008010800 */
[--C-:B------:R-:W-:Y:S01]  /*4aa0*/  FFMA.FTZ R60, R60, UR6, -R0.reuse ;  /* 0x000000063c3c7c23 */ /* 0x100fe20008010800 */
[--C-:B------:R-:W-:Y:S01]  /*4ab0*/  FFMA.FTZ R61, R61, UR6, -R0.reuse ;  /* 0x000000063d3d7c23 */ /* 0x100fe20008010800 */
[--C-:B------:R-:W-:Y:S01]  /*4ac0*/  FFMA.FTZ R48, R48, UR6, -R0.reuse ;  /* 0x0000000630307c23 */ /* 0x100fe20008010800 */
[--C-:B------:R-:W-:Y:S01]  /*4ad0*/  FFMA.FTZ R49, R49, UR6, -R0.reuse ;  /* 0x0000000631317c23 */ /* 0x100fe20008010800 */
[----:B------:R-:W-:Y:S01]  /*4ae0*/  MUFU.EX2 R56, R56 ;  /* 0x0000003800387308 */ /* 0x000fe20000000800 */
[--C-:B------:R-:W-:Y:S01]  /*4af0*/  FFMA.FTZ R52, R52, UR6, -R0.reuse ;  /* 0x0000000634347c23 */ /* 0x100fe20008010800 */
[----:B------:R-:W-:Y:S01]  /*4b00*/  FFMA.FTZ R53, R53, UR6, -R0 ;  /* 0x0000000635357c23 */ /* 0x000fe20008010800 */
[----:B------:R-:W-:Y:S01]  /*4b10*/  FADD.FTZ R9, R51, R2 ;  /* 0x0000000233097221 */ /* 0x000fe20000010000 */
[--C-:B------:R-:W-:Y:S01]  /*4b20*/  FFMA.FTZ R40, R40, UR6, -R0.reuse ;  /* 0x0000000628287c23 */ /* 0x100fe20008010800 */
[--C-:B------:R-:W-:Y:S01]  /*4b30*/  FFMA.FTZ R41, R41, UR6, -R0.reuse ;  /* 0x0000000629297c23 */ /* 0x100fe20008010800 */
[--C-:B------:R-:W-:Y:S01]  /*4b40*/  FFMA.FTZ R44, R44, UR6, -R0.reuse ;  /* 0x000000062c2c7c23 */ /* 0x100fe20008010800 */
[----:B------:R-:W-:Y:S01]  /*4b50*/  FADD.FTZ R14, R54, R9 ;  /* 0x00000009360e7221 */ /* 0x000fe20000010000 */
[----:B------:R-:W0:Y:S01]  /*4b60*/  MUFU.EX2 R57, R57 ;  /* 0x0000003900397308 */ /* 0x000e220000000800 */
[--C-:B------:R-:W-:Y:S01]  /*4b70*/  FFMA.FTZ R45, R45, UR6, -R0.reuse ;  /* 0x000000062d2d7c23 */ /* 0x100fe20008010800 */
[----:B------:R-:W-:Y:S01]  /*4b80*/  FFMA.FTZ R32, R32, UR6, -R0 ;  /* 0x0000000620207c23 */ /* 0x000fe20008010800 */
[----:B------:R-:W-:Y:S01]  /*4b90*/  FADD.FTZ R9, R55, R14 ;  /* 0x0000000e37097221 */ /* 0x000fe20000010000 */
[--C-:B------:R-:W-:Y:S01]  /*4ba0*/  FFMA.FTZ R33, R33, UR6, -R0.reuse ;  /* 0x0000000621217c23 */ /* 0x100fe20008010800 */
[--C-:B------:R-:W-:Y:S01]  /*4bb0*/  FFMA.FTZ R36, R36, UR6, -R0.reuse ;  /* 0x0000000624247c23 */ /* 0x100fe20008010800 */
[--C-:B------:R-:W-:Y:S01]  /*4bc0*/  FFMA.FTZ R37, R37, UR6, -R0.reuse ;  /* 0x0000000625257c23 */ /* 0x100fe20008010800 */
[----:B------:R-:W-:Y:S01]  /*4bd0*/  FADD.FTZ R14, R42, R9 ;  /* 0x000000092a0e7221 */ /* 0x000fe20000010000 */
[----:B------:R-:W1:Y:S01]  /*4be0*/  MUFU.EX2 R60, R60 ;  /* 0x0000003c003c7308 */ /* 0x000e620000000800 */
[--C-:B------:R-:W-:Y:S01]  /*4bf0*/  FFMA.FTZ R24, R24, UR6, -R0.reuse ;  /* 0x0000000618187c23 */ /* 0x100fe20008010800 */
[----:B------:R-:W-:Y:S01]  /*4c00*/  FFMA.FTZ R25, R25, UR6, -R0 ;  /* 0x0000000619197c23 */ /* 0x000fe20008010800 */
[----:B------:R-:W-:Y:S01]  /*4c10*/  FADD.FTZ R9, R43, R14 ;  /* 0x0000000e2b097221 */ /* 0x000fe20000010000 */
[--C-:B------:R-:W-:Y:S01]  /*4c20*/  FFMA.FTZ R28, R28, UR6, -R0.reuse ;  /* 0x000000061c1c7c23 */ /* 0x100fe20008010800 */
[----:B------:R-:W-:Y:S01]  /*4c30*/  FFMA.FTZ R0, R29, UR6, -R0 ;  /* 0x000000061d007c23 */ /* 0x000fe20008010800 */
[----:B------:R-:W-:-:S02]  /*4c40*/  IMAD.MOV.U32 R55, RZ, RZ, R151 ;  /* 0x000000ffff377224 */ /* 0x000fc400078e0097 */
[----:B------:R-:W-:Y:S01]  /*4c50*/  FADD.FTZ R14, R46, R9 ;  /* 0x000000092e0e7221 */ /* 0x000fe20000010000 */
[----:B------:R-:W2:Y:S01]  /*4c60*/  MUFU.EX2 R61, R61 ;  /* 0x0000003d003d7308 */ /* 0x000ea20000000800 */
[----:B0-----:R-:W-:Y:S01]  /*4c70*/  FADD.FTZ R7, R56, R57 ;  /* 0x0000003938077221 */ /* 0x001fe20000010000 */
[----:B------:R-:W-:Y:S01]  /*4c80*/  F2FP.F16.F32.PACK_AB R208, R57, R56 ;  /* 0x0000003839d0723e */ /* 0x000fe200000000ff */
[----:B------:R-:W-:Y:S01]  /*4c90*/  FADD.FTZ R9, R47, R14 ;  /* 0x0000000e2f097221 */ /* 0x000fe20000010000 */
[--C-:B------:R-:W-:Y:S01]  /*4ca0*/  IMAD.MOV.U32 R57, RZ, RZ, R151.reuse ;  /* 0x000000ffff397224 */ /* 0x100fe200078e0097 */
[----:B------:R-:W-:Y:S01]  /*4cb0*/  MOV R56, R151 ;  /* 0x0000009700387202 */ /* 0x000fe20000000f00 */
[----:B------:R-:W-:Y:S02]  /*4cc0*/  IMAD.MOV.U32 R54, RZ, RZ, R151 ;  /* 0x000000ffff367224 */ /* 0x000fe400078e0097 */
[----:B------:R-:W-:Y:S01]  /*4cd0*/  FADD.FTZ R14, R34, R9 ;  /* 0x00000009220e7221 */ /* 0x000fe20000010000 */
[----:B------:R-:W0:Y:S01]  /*4ce0*/  MUFU.EX2 R48, R48 ;  /* 0x0000003000307308 */ /* 0x000e220000000800 */
[----:B-1----:R-:W-:Y:S01]  /*4cf0*/  FADD.FTZ R2, R60, R7 ;  /* 0x000000073c027221 */ /* 0x002fe20000010000 */
[----:B------:R-:W-:-:S02]  /*4d00*/  IMAD.MOV.U32 R51, RZ, RZ, R151 ;  /* 0x000000ffff337224 */ /* 0x000fc400078e0097 */
[----:B------:R-:W-:Y:S01]  /*4d10*/  FADD.FTZ R9, R35, R14 ;  /* 0x0000000e23097221 */ /* 0x000fe20000010000 */
[--C-:B------:R-:W-:Y:S02]  /*4d20*/  IMAD.MOV.U32 R47, RZ, RZ, R151.reuse ;  /* 0x000000ffff2f7224 */ /* 0x100fe400078e0097 */
[----:B------:R-:W-:Y:S02]  /*4d30*/  IMAD.MOV.U32 R46, RZ, RZ, R151 ;  /* 0x000000ffff2e7224 */ /* 0x000fe400078e0097 */
[----:B------:R-:W-:Y:S01]  /*4d40*/  FADD.FTZ R14, R38, R9 ;  /* 0x00000009260e7221 */ /* 0x000fe20000010000 */
[----:B------:R-:W1:Y:S01]  /*4d50*/  MUFU.EX2 R49, R49 ;  /* 0x0000003100317308 */ /* 0x000e620000000800 */
[C---:B--2---:R-:W-:Y:S01]  /*4d60*/  FADD.FTZ R7, R61.reuse, R2 ;  /* 0x000000023d077221 */ /* 0x044fe20000010000 */
[----:B------:R-:W-:Y:S01]  /*4d70*/  F2FP.F16.F32.PACK_AB R210, R61, R60 ;  /* 0x0000003c3dd2723e */ /* 0x000fe200000000ff */
[--C-:B------:R-:W-:Y:S01]  /*4d80*/  IMAD.MOV.U32 R61, RZ, RZ, R151.reuse ;  /* 0x000000ffff3d7224 */ /* 0x100fe200078e0097 */
[----:B------:R-:W-:Y:S01]  /*4d90*/  MOV R60, R151 ;  /* 0x00000097003c7202 */ /* 0x000fe20000000f00 */
[----:B------:R-:W-:-:S02]  /*4da0*/  IMAD.MOV.U32 R43, RZ, RZ, R151 ;  /* 0x000000ffff2b7224 */ /* 0x000fc400078e0097 */
[----:B------:R-:W-:Y:S01]  /*4db0*/  IMAD.MOV.U32 R42, RZ, RZ, R151 ;  /* 0x000000ffff2a7224 */ /* 0x000fe200078e0097 */
[----:B------:R-:W2:Y:S01]  /*4dc0*/  MUFU.EX2 R52, R52 ;  /* 0x0000003400347308 */ /* 0x000ea20000000800 */
[----:B0-----:R-:W-:Y:S01]  /*4dd0*/  FADD.FTZ R2, R48, R7 ;  /* 0x0000000730027221 */ /* 0x001fe20000010000 */
[--C-:B------:R-:W-:Y:S02]  /*4de0*/  IMAD.MOV.U32 R35, RZ, RZ, R151.reuse ;  /* 0x000000ffff237224 */ /* 0x100fe400078e0097 */
[--C-:B------:R-:W-:Y:S02]  /*4df0*/  IMAD.MOV.U32 R34, RZ, RZ, R151.reuse ;  /* 0x000000ffff227224 */ /* 0x100fe400078e0097 */
[--C-:B------:R-:W-:Y:S02]  /*4e00*/  IMAD.MOV.U32 R29, RZ, RZ, R151.reuse ;  /* 0x000000ffff1d7224 */ /* 0x100fe400078e0097 */
[----:B------:R-:W0:Y:S01]  /*4e10*/  MUFU.EX2 R53, R53 ;  /* 0x0000003500357308 */ /* 0x000e220000000800 */
[C---:B-1----:R-:W-:Y:S01]  /*4e20*/  FADD.FTZ R7, R49.reuse, R2 ;  /* 0x0000000231077221 */ /* 0x042fe20000010000 */
[----:B------:R-:W-:Y:S01]  /*4e30*/  F2FP.F16.F32.PACK_AB R204, R49, R48 ;  /* 0x0000003031cc723e */ /* 0x000fe200000000ff */
[----:B------:R-:W-:Y:S01]  /*4e40*/  IMAD.MOV.U32 R49, RZ, RZ, R151 ;  /* 0x000000ffff317224 */ /* 0x000fe200078e0097 */
[----:B------:R-:W-:-:S04]  /*4e50*/  MOV R48, R151 ;  /* 0x0000009700307202 */ /* 0x000fc80000000f00 */
[----:B------:R-:W1:Y:S01]  /*4e60*/  MUFU.EX2 R40, R40 ;  /* 0x0000002800287308 */ /* 0x000e620000000800 */
[----:B--2---:R-:W-:-:S07]  /*4e70*/  FADD.FTZ R2, R52, R7 ;  /* 0x0000000734027221 */ /* 0x004fce0000010000 */
[----:B------:R-:W2:Y:S01]  /*4e80*/  MUFU.EX2 R41, R41 ;  /* 0x0000002900297308 */ /* 0x000ea20000000800 */
[C---:B0-----:R-:W-:Y:S01]  /*4e90*/  FADD.FTZ R7, R53.reuse, R2 ;  /* 0x0000000235077221 */ /* 0x041fe20000010000 */
[----:B------:R-:W-:Y:S01]  /*4ea0*/  F2FP.F16.F32.PACK_AB R206, R53, R52 ;  /* 0x0000003435ce723e */ /* 0x000fe200000000ff */
[----:B------:R-:W-:Y:S01]  /*4eb0*/  IMAD.MOV.U32 R53, RZ, RZ, R151 ;  /* 0x000000ffff357224 */ /* 0x000fe200078e0097 */
[----:B------:R-:W-:-:S04]  /*4ec0*/  MOV R52, R151 ;  /* 0x0000009700347202 */ /* 0x000fc80000000f00 */
[----:B------:R-:W0:Y:S01]  /*4ed0*/  MUFU.EX2 R44, R44 ;  /* 0x0000002c002c7308 */ /* 0x000e220000000800 */
[----:B-1----:R-:W-:-:S07]  /*4ee0*/  FADD.FTZ R2, R40, R7 ;  /* 0x0000000728027221 */ /* 0x002fce0000010000 */
[----:B------:R-:W1:Y:S01]  /*4ef0*/  MUFU.EX2 R45, R45 ;  /* 0x0000002d002d7308 */ /* 0x000e620000000800 */
[C---:B--2---:R-:W-:Y:S01]  /*4f00*/  FADD.FTZ R7, R41.reuse, R2 ;  /* 0x0000000229077221 */ /* 0x044fe20000010000 */
[----:B------:R-:W-:Y:S01]  /*4f10*/  F2FP.F16.F32.PACK_AB R200, R41, R40 ;  /* 0x0000002829c8723e */ /* 0x000fe200000000ff */
[----:B------:R-:W-:Y:S01]  /*4f20*/  IMAD.MOV.U32 R41, RZ, RZ, R151 ;  /* 0x000000ffff297224 */ /* 0x000fe200078e0097 */
[----:B------:R-:W-:-:S04]  /*4f30*/  MOV R40, R151 ;  /* 0x0000009700287202 */ /* 0x000fc80000000f00 */
[----:B------:R-:W2:Y:S01]  /*4f40*/  MUFU.EX2 R32, R32 ;  /* 0x0000002000207308 */ /* 0x000ea20000000800 */
[----:B0-----:R-:W-:-:S07]  /*4f50*/  FADD.FTZ R2, R44, R7 ;  /* 0x000000072c027221 */ /* 0x001fce0000010000 */
        /* <DEDUP_REMOVED lines=13> */
[C---:B-1----:R-:W-:Y:S01]  /*5030*/  FADD.FTZ R9, R39.reuse, R14 ;  /* 0x0000000e27097221 */ /* 0x042fe20000010000 */
[----:B------:R-:W-:Y:S01]  /*5040*/  F2FP.F16.F32.PACK_AB R199, R39, R38 ;  /* 0x0000002627c7723e */ /* 0x000fe200000000ff */
[--C-:B------:R-:W-:Y:S02]  /*5050*/  IMAD.MOV.U32 R39, RZ, RZ, R151.reuse ;  /* 0x000000ffff277224 */ /* 0x100fe400078e0097 */
[----:B------:R-:W-:-:S03]  /*5060*/  IMAD.MOV.U32 R38, RZ, RZ, R151 ;  /* 0x000000ffff267224 */ /* 0x000fc600078e0097 */
[----:B------:R-:W1:Y:S01]  /*5070*/  MUFU.EX2 R37, R37 ;  /* 0x0000002500257308 */ /* 0x000e620000000800 */
[----:B--2---:R-:W-:-:S07]  /*5080*/  FADD.FTZ R2, R36, R7 ;  /* 0x0000000724027221 */ /* 0x004fce0000010000 */
        /* <DEDUP_REMOVED lines=8> */
[C---:B--2---:R-:W-:Y:S01]  /*5110*/  FADD.FTZ R9, R27.reuse, R14 ;  /* 0x0000000e1b097221 */ /* 0x044fe20000010000 */
[----:B------:R-:W-:Y:S01]  /*5120*/  F2FP.F16.F32.PACK_AB R193, R27, R26 ;  /* 0x0000001a1bc1723e */ /* 0x000fe200000000ff */
[--C-:B------:R-:W-:Y:S02]  /*5130*/  IMAD.MOV.U32 R27, RZ, RZ, R151.reuse ;  /* 0x000000ffff1b7224 */ /* 0x100fe400078e0097 */
[----:B------:R-:W-:-:S03]  /*5140*/  IMAD.MOV.U32 R26, RZ, RZ, R151 ;  /* 0x000000ffff1a7224 */ /* 0x000fc600078e0097 */
[----:B------:R-:W2:Y:S01]  /*5150*/  MUFU.EX2 R25, R25 ;  /* 0x0000001900197308 */ /* 0x000ea20000000800 */
[----:B0-----:R-:W-:-:S07]  /*5160*/  FADD.FTZ R2, R24, R15 ;  /* 0x0000000f18027221 */ /* 0x001fce0000010000 */
[----:B------:R-:W0:Y:S01]  /*5170*/  MUFU.EX2 R28, R28 ;  /* 0x0000001c001c7308 */ /* 0x000e220000000800 */
[----:B-1----:R-:W-:-:S04]  /*5180*/  FADD.FTZ R14, R30, R9 ;  /* 0x000000091e0e7221 */ /* 0x002fc80000010000 */
[C---:B------:R-:W-:Y:S01]  /*5190*/  FADD.FTZ R9, R195.reuse, R14 ;  /* 0x0000000ec3097221 */ /* 0x040fe20000010000 */
[----:B------:R-:W-:Y:S01]  /*51a0*/  F2FP.F16.F32.PACK_AB R195, R195, R30 ;  /* 0x0000001ec3c3723e */ /* 0x000fe200000000ff */
[--C-:B------:R-:W-:Y:S01]  /*51b0*/  IMAD.MOV.U32 R30, RZ, RZ, R151.reuse ;  /* 0x000000ffff1e7224 */ /* 0x100fe200078e0097 */
[----:B------:R1:W3:Y:S01]  /*51c0*/  MUFU.EX2 R7, R0 ;  /* 0x0000000000077308 */ /* 0x0002e20000000800 */
[C---:B--2---:R-:W-:Y:S01]  /*51d0*/  FADD.FTZ R15, R25.reuse, R2 ;  /* 0x00000002190f7221 */ /* 0x044fe20000010000 */
[----:B------:R-:W-:Y:S01]  /*51e0*/  F2FP.F16.F32.PACK_AB R192, R25, R24 ;  /* 0x0000001819c0723e */ /* 0x000fe200000000ff */
[----:B------:R-:W-:Y:S01]  /*51f0*/  IMAD.MOV.U32 R25, RZ, RZ, R151 ;  /* 0x000000ffff197224 */ /* 0x000fe200078e0097 */
[----:B------:R-:W-:Y:S02]  /*5200*/  MOV R2, 0x3f800000 ;  /* 0x3f80000000027802 */ /* 0x000fe40000000f00 */
[----:B------:R-:W-:Y:S01]  /*5210*/  MOV R24, R151 ;  /* 0x0000009700187202 */ /* 0x000fe20000000f00 */
[----:B0-----:R-:W-:Y:S01]  /*5220*/  FADD.FTZ R14, R28, R15 ;  /* 0x0000000f1c0e7221 */ /* 0x001fe20000010000 */
[----:B-1----:R-:W-:-:S03]  /*5230*/  IMAD.MOV.U32 R0, RZ, RZ, 0x3f800000 ;  /* 0x3f800000ff007424 */ /* 0x002fc600078e00ff */
[C---:B---3--:R-:W-:Y:S01]  /*5240*/  FADD.FTZ R14, R7.reuse, R14 ;  /* 0x0000000e070e7221 */ /* 0x048fe20000010000 */
[----:B------:R-:W-:Y:S01]  /*5250*/  F2FP.F16.F32.PACK_AB R194, R7, R28 ;  /* 0x0000001c07c2723e */ /* 0x000fe200000000ff */
[----:B------:R-:W-:Y:S01]  /*5260*/  IMAD.U32 R7, RZ, RZ, UR7 ;  /* 0x00000007ff077e24 */ /* 0x000fe2000f8e00ff */
[----:B------:R-:W-:Y:S01]  /*5270*/  MOV R28, R151 ;  /* 0x00000097001c7202 */ /* 0x000fe20000000f00 */
[----:B------:R-:W-:Y:S06]  /*5280*/  @!P1 BRA `(.L_x_18) ;  /* 0x0000003c00e89947 */ /* 0x000fec0003800000 */
[----:B------:R-:W-:Y:S01]  /*5290*/  UMOV UR6, URZ ;  /* 0x0000003f00067c82 */ /* 0x000fe20008000000 */
[----:B------:R-:W-:Y:S01]  /*52a0*/  IMAD.U32 R20, RZ, RZ, UR60 ;  /* 0x0000003cff147e24 */ /* 0x000fe2000f8e00ff */
[----:B------:R-:W-:Y:S01]  /*52b0*/  MOV R15, R3 ;  /* 0x00000003000f7202 */ /* 0x000fe20000000f00 */
[----:B------:R-:W-:Y:S01]  /*52c0*/  IMAD.MOV.U32 R19, RZ, RZ, R6 ;  /* 0x000000ffff137224 */ /* 0x000fe200078e0006 */
[----:B------:R-:W-:Y:S01]  /*52d0*/  CS2R R150, SRZ ;  /* 0x0000000000967805 */ /* 0x000fe2000001ff00 */
[----:B------:R-:W-:Y:S01]  /*52e0*/  IMAD.U32 R214, RZ, RZ, UR6 ;  /* 0x00000006ffd67e24 */ /* 0x000fe2000f8e00ff */
[----:B------:R-:W-:Y:S01]  /*52f0*/  CS2R R146, SRZ ;  /* 0x0000000000927805 */ /* 0x000fe2000001ff00 */
[----:B------:R-:W-:Y:S01]  /*5300*/  IMAD.MOV.U32 R2, RZ, RZ, 0x3f800000 ;  /* 0x3f800000ff027424 */ /* 0x000fe200078e00ff */
        /* <DEDUP_REMOVED lines=61> */
[----:B------:R-:W-:Y:S01]  /*56e0*/  CS2R R24, SRZ ;  /* 0x0000000000187805 */ /* 0x000fe2000001ff00 */
[----:B------:R-:W-:-:S07]  /*56f0*/  IMAD.U32 R21, RZ, RZ, UR6 ;  /* 0x00000006ff157e24 */ /* 0x000fce000f8e00ff */
.L_x_29:
[----:B------:R-:W-:Y:S02]  /*5700*/  R2UR UR6, R21 ;  /* 0x00000000150672ca */ /* 0x000fe400000e0000 */
[----:B------:R-:W-:-:S11]  /*5710*/  R2UR UR7, R214 ;  /* 0x00000000d60772ca */ /* 0x000fd600000e0000 */
[----:B------:R-:W-:-:S04]  /*5720*/  UISETP.NE.AND UP0, UPT, UR6, 0x1, UPT ;  /* 0x000000010600788c */ /* 0x000fc8000bf05270 */
[----:B------:R-:W-:-:S04]  /*5730*/  USEL UR6, URZ, 0x1, UP0 ;  /* 0x000000013f067887 */ /* 0x000fc80008000000 */
[----:B------:R-:W-:-:S06]  /*5740*/  ULOP3.LUT UR6, UR7, UR6, URZ, 0x3c, !UPT ;  /* 0x0000000607067292 */ /* 0x000fcc000f8e3c3f */
[----:B------:R-:W-:Y:S01]  /*5750*/  MOV R7, UR6 ;  /* 0x0000000600077c02 */ /* 0x000fe20008000f00 */
[----:B------:R-:W-:Y:S06]  /*5760*/  @!P0 BRA `(.L_x_19) ;  /* 0x0000000000048947 */ /* 0x000fec0003800000 */
[----:B------:R-:W-:Y:S01]  /*5770*/  BPT.TRAP 0x1 ;  /* 0x000000040000795c */ /* 0x000fe20000300000 */
.L_x_19:
[----:B------:R-:W-:Y:S02]  /*5780*/  R2UR UR6, R21 ;  /* 0x00000000150672ca */ /* 0x000fe400000e0000 */
[----:B------:R-:W-:Y:S02]  /*5790*/  R2UR UR7, R16 ;  /* 0x00000000100772ca */ /* 0x000fe400000e0000 */
[----:B------:R-:W-:-:S09]  /*57a0*/  R2UR UR10, R7 ;  /* 0x00000000070a72ca */ /* 0x000fd200000e0000 */
[----:B------:R-:W-:-:S04]  /*57b0*/  UIADD3 UR6, UR6, 0x1, URZ ;  /* 0x0000000106067890 */ /* 0x000fc8000fffe03f */
[----:B------:R-:W-:Y:S01]  /*57c0*/  UISETP.NE.AND UP0, UPT, UR6, 0x2, UPT ;  /* 0x000000020600788c */ /* 0x000fe2000bf05270 */
[----:B------:R-:W-:-:S03]  /*57d0*/  IMAD.U32 R3, RZ, RZ, UR10 ;  /* 0x0000000aff037e24 */ /* 0x000fc6000f8e00ff */
[----:B------:R-:W-:Y:S02]  /*57e0*/  USEL UR6, UR6, URZ, UP0 ;  /* 0x0000003f06067287 */ /* 0x000fe40008000000 */
[----:B------:R-:W-:Y:S02]  /*57f0*/  SHF.L.U32 R3, R3, 0x1f, RZ ;  /* 0x0000001f03037819 */ /* 0x000fe400000006ff */
[----:B------:R-:W-:Y:S02]  /*5800*/  ULEA UR7, UR6, UR7, 0x3 ;  /* 0x0000000706077291 */ /* 0x000fe4000f8e183f */
[----:B------:R-:W-:-:S04]  /*5810*/  IMAD.U32 R8, RZ, RZ, UR6 ;  /* 0x00000006ff087e24 */ /* 0x000fc8000f8e00ff */
[----:B------:R-:W-:-:S03]  /*5820*/  IMAD.U32 R22, RZ, RZ, UR7 ;  /* 0x00000007ff167e24 */ /* 0x000fc6000f8e00ff */
[----:B------:R0:W1:Y:S01]  /*5830*/  SYNCS.PHASECHK.TRANS64.TRYWAIT P1, [UR7+0x38830], R3 ;  /* 0x03883003ff0075a7 */ /* 0x0000620008020147 */
[----:B------:R-:W-:Y:S05]  /*5840*/  @!P0 BRA `(.L_x_20) ;  /* 0x0000000000048947 */ /* 0x000fea0003800000 */
[----:B------:R-:W-:Y:S01]  /*5850*/  BPT.TRAP 0x1 ;  /* 0x000000040000795c */ /* 0x000fe20000300000 */
.L_x_20:
[----:B-1----:R-:W-:Y:S05]  /*5860*/  @P1 BRA `(.L_x_21) ;  /* 0x00000000000c1947 */ /* 0x002fea0003800000 */
[----:B------:R-:W-:-:S13]  /*5870*/  R2UR UR6, R22 ;  /* 0x00000000160672ca */ /* 0x000fda00000e0000 */
[----:B------:R-:W1:Y:S02]  /*5880*/  SYNCS.PHASECHK.TRANS64.TRYWAIT P1, [UR6+0x38830], R3 ;  /* 0x03883003ff0075a7 */ /* 0x000e640008020146 */
[----:B-1----:R-:W-:Y:S05]  /*5890*/  @!P1 BRA `(.L_x_22) ;  /* 0x000000b000f09947 */ /* 0x002fea0003800000 */
.L_x_21:
[----:B------:R-:W-:Y:S01]  /*58a0*/  R2UR UR60, R8 ;  /* 0x00000000083c72ca */ /* 0x000fe200000e0000 */
[----:B------:R-:W-:Y:S01]  /*58b0*/  WARPGROUP.ARRIVE ;  /* 0x00000000000079c5 */ /* 0x000fe20000000000 */
[C---:B------:R-:W-:Y:S01]  /*58c0*/  R2UR UR56, R4.reuse ;  /* 0x00000000043872ca */ /* 0x040fe200000e0000 */
[----:B------:R-:W-:Y:S01]  /*58d0*/  UMOV UR59, 0x40000040 ;  /* 0x40000040003b7882 */ /* 0x000fe20000000000 */
[C---:B------:R-:W-:Y:S01]  /*58e0*/  R2UR UR57, R5.reuse ;  /* 0x00000000053972ca */ /* 0x040fe200000e0000 */
[----:B------:R-:W-:Y:S01]  /*58f0*/  UMOV UR43, 0x40000040 ;  /* 0x40000040002b7882 */ /* 0x000fe20000000000 */
[----:B01----:R-:W-:Y:S01]  /*5900*/  MOV R3, UR41 ;  /* 0x0000002900037c02 */ /* 0x003fe20008000f00 */
[----:B------:R-:W-:Y:S01]  /*5910*/  UMOV UR47, 0x40000040 ;  /* 0x40000040002f7882 */ /* 0x000fe20000000000 */
[----:B------:R-:W-:Y:S01]  /*5920*/  MOV R6, UR40 ;  /* 0x0000002800067c02 */ /* 0x000fe20008000f00 */
[----:B------:R-:W-:Y:S01]  /*5930*/  UMOV UR51, 0x40000040 ;  /* 0x4000004000337882 */ /* 0x000fe20000000000 */
[C---:B------:R-:W-:Y:S01]  /*5940*/  R2UR UR40, R4.reuse ;  /* 0x00000000042872ca */ /* 0x040fe200000e0000 */
[----:B------:R-:W-:Y:S01]  /*5950*/  UMOV UR55, 0x40000040 ;  /* 0x4000004000377882 */ /* 0x000fe20000000000 */
[C---:B------:R-:W-:Y:S01]  /*5960*/  R2UR UR41, R5.reuse ;  /* 0x00000000052972ca */ /* 0x040fe200000e0000 */
[----:B------:R-:W-:Y:S01]  /*5970*/  UIMAD UR60, UR60, 0xa00, UR61 ;  /* 0x00000a003c3c78a4 */ /* 0x000fe2000f8e023d */
[----:B------:R-:W-:Y:S01]  /*5980*/  MOV R23, UR45 ;  /* 0x0000002d00177c02 */ /* 0x000fe20008000f00 */
[----:B------:R-:W-:Y:S01]  /*5990*/  UMOV UR15, 0x40000040 ;  /* 0x40000040000f7882 */ /* 0x000fe20000000000 */
[----:B------:R-:W-:Y:S01]  /*59a0*/  MOV R152, UR44 ;  /* 0x0000002c00987c02 */ /* 0x000fe20008000f00 */
[----:B------:R-:W-:Y:S01]  /*59b0*/  UIADD3 UR6, UR60, 0x80, URZ ;  /* 0x000000803c067890 */ /* 0x000fe2000fffe03f */
[C---:B------:R-:W-:Y:S01]  /*59c0*/  R2UR UR44, R4.reuse ;  /* 0x00000000042c72ca */ /* 0x040fe200000e0000 */
[----:B------:R-:W-:Y:S01]  /*59d0*/  UIADD3 UR7, UR60, 0x100, URZ ;  /* 0x000001003c077890 */ /* 0x000fe2000fffe03f */
[C---:B------:R-:W-:Y:S01]  /*59e0*/  R2UR UR45, R5.reuse ;  /* 0x00000000052d72ca */ /* 0x040fe200000e0000 */
[----:B------:R-:W-:Y:S01]  /*59f0*/  UMOV UR58, UR60 ;  /* 0x0000003c003a7c82 */ /* 0x000fe20008000000 */
[----:B------:R-:W-:Y:S01]  /*5a00*/  MOV R153, UR49 ;  /* 0x0000003100997c02 */ /* 0x000fe20008000f00 */
[----:B------:R-:W-:Y:S01]  /*5a10*/  HGMMA.64x16x16.F32 R184, gdesc[UR56], RZ, !UPT, gsb0 ;  /* 0x0020000038b879f0 */ /* 0x000fe2000c0008ff */
[----:B------:R-:W-:Y:S01]  /*5a20*/  UMOV UR42, UR6 ;  /* 0x00000006002a7c82 */ /* 0x000fe20008000000 */
[----:B------:R-:W-:Y:S01]  /*5a30*/  MOV R154, UR48 ;  /* 0x00000030009a7c02 */ /* 0x000fe20008000f00 */
[----:B------:R-:W-:Y:S01]  /*5a40*/  UMOV UR46, UR7 ;  /* 0x00000007002e7c82 */ /* 0x000fe20008000000 */
[C---:B------:R-:W-:Y:S01]  /*5a50*/  R2UR UR48, R4.reuse ;  /* 0x00000000043072ca */ /* 0x040fe200000e0000 */
[----:B------:R-:W-:Y:S01]  /*5a60*/  UIADD3 UR6, UR60, 0x180, URZ ;  /* 0x000001803c067890 */ /* 0x000fe2000fffe03f */
[C---:B------:R-:W-:Y:S01]  /*5a70*/  R2UR UR49, R5.reuse ;  /* 0x00000000053172ca */ /* 0x040fe200000e0000 */
[----:B------:R-:W-:Y:S01]  /*5a80*/  UIADD3 UR58, UR60, 0x200, URZ ;  /* 0x000002003c3a7890 */ /* 0x000fe2000fffe03f */
[----:B------:R-:W-:Y:S01]  /*5a90*/  R2UR UR56, R4 ;  /* 0x00000000043872ca */ /* 0x000fe200000e0000 */
[----:B------:R-:W-:Y:S01]  /*5aa0*/  UMOV UR59, 0x40000040 ;  /* 0x40000040003b7882 */ /* 0x000fe20000000000 */
[----:B------:R-:W-:Y:S01]  /*5ab0*/  R2UR UR57, R5 ;  /* 0x00000000053972ca */ /* 0x000fe200000e0000 */
[----:B------:R-:W-:Y:S01]  /*5ac0*/  UIADD3 UR7, UR60, 0x182, URZ ;  /* 0x000001823c077890 */ /* 0x000fe2000fffe03f */
[----:B------:R-:W-:Y:S01]  /*5ad0*/  MOV R212, UR53 ;  /* 0x0000003500d47c02 */ /* 0x000fe20008000f00 */
[----:B------:R-:W-:Y:S01]  /*5ae0*/  UMOV UR50, UR6 ;  /* 0x0000000600327c82 */ /* 0x000fe20008000000 */
[----:B------:R-:W-:Y:S01]  /*5af0*/  MOV R213, UR52 ;  /* 0x0000003400d57c02 */ /* 0x000fe20008000f00 */
[----:B------:R-:W-:Y:S01]  /*5b00*/  UIADD3 UR6, UR60, 0x2, URZ ;  /* 0x000000023c067890 */ /* 0x000fe2000fffe03f */
[----:B------:R-:W-:Y:S01]  /*5b10*/  R2UR UR52, R12 ;  /* 0x000000000c3472ca */ /* 0x000fe200000e0000 */
[----:B------:R-:W-:Y:S01]  /*5b20*/  UIADD3 UR14, UR60, 0x280, URZ ;  /* 0x000002803c0e7890 */ /* 0x000fe2000fffe03f */
[----:B------:R-:W-:Y:S01]  /*5b30*/  R2UR UR53, R13 ;  /* 0x000000000d3572ca */ /* 0x000fe200000e0000 */
[----:B------:R-:W-:Y:S01]  /*5b40*/  UIADD3 UR18, UR60, 0x282, URZ ;  /* 0x000002823c127890 */ /* 0x000fe2000fffe03f */
[-C--:B------:R-:W-:Y:S01]  /*5b50*/  FMUL.FTZ R24, R24, R0.reuse ;  /* 0x0000000018187220 */ /* 0x080fe20000410000 */
[----:B------:R-:W-:Y:S01]  /*5b60*/  UMOV UR19, 0x40000040 ;  /* 0x4000004000137882 */ /* 0x000fe20000000000 */
[----:B------:R-:W-:Y:S01]  /*5b70*/  UMOV UR54, UR6 ;  /* 0x0000000600367c82 */ /* 0x000fe20008000000 */
[----:B------:R-:W-:Y:S01]  /*5b80*/  UIADD3 UR6, UR60, 0x102, URZ ;  /* 0x000001023c067890 */ /* 0x000fe2000fffe03f */
[-C--:B------:R-:W-:Y:S01]  /*5b90*/  FMUL.FTZ R25, R25, R0.reuse ;  /* 0x0000000019197220 */ /* 0x080fe20000410000 */
[----:B------:R-:W-:Y:S01]  /*5ba0*/  UIADD3 UR22, UR60, 0x284, URZ ;  /* 0x000002843c167890 */ /* 0x000fe2000fffe03f */
[-C--:B------:R-:W-:Y:S01]  /*5bb0*/  FMUL.FTZ R28, R28, R0.reuse ;  /* 0x000000001c1c7220 */ /* 0x080fe20000410000 */
[----:B------:R-:W-:Y:S01]  /*5bc0*/  UMOV UR23, 0x40000040 ;  /* 0x4000004000177882 */ /* 0x000fe20000000000 */
[----:B------:R-:W-:Y:S01]  /*5bd0*/  UIADD3 UR26, UR60, 0x286, URZ ;  /* 0x000002863c1a7890 */ /* 0x000fe2000fffe03f */
[-C--:B------:R-:W-:Y:S01]  /*5be0*/  FMUL.FTZ R29, R29, R0.reuse ;  /* 0x000000001d1d7220 */ /* 0x080fe20000410000 */
[----:B------:R-:W-:Y:S01]  /*5bf0*/  UMOV UR10, UR52 ;  /* 0x00000034000a7c82 */ /* 0x000fe20008000000 */
[----:B------:R-:W-:Y:S01]  /*5c00*/  UMOV UR11, UR53 ;  /* 0x00000035000b7c82 */ /* 0x000fe20008000000 */
[----:B------:R-:W-:Y:S01]  /*5c10*/  UMOV UR27, 0x40000040 ;  /* 0x40000040001b7882 */ /* 0x000fe20000000000 */
[----:B------:R-:W-:Y:S01]  /*5c20*/  UIADD3 UR30, UR60, 0x500, URZ ;  /* 0x000005003c1e7890 */ /* 0x000fe2000fffe03f */
[-C--:B------:R-:W-:Y:S01]  /*5c30*/  FMUL.FTZ R32, R32, R0.reuse ;  /* 0x0000000020207220 */ /* 0x080fe20000410000 */
[----:B------:R-:W-:Y:S01]  /*5c40*/  UMOV UR31, 0x40000040 ;  /* 0x40000040001f7882 */ /* 0x000fe20000000000 */
[----:B------:R-:W-:Y:S01]  /*5c50*/  UIADD3 UR34, UR60, 0x502, URZ ;  /* 0x000005023c227890 */ /* 0x000fe2000fffe03f */
[-C--:B------:R-:W-:Y:S01]  /*5c60*/  FMUL.FTZ R33, R33, R0.reuse ;  /* 0x0000000021217220 */ /* 0x080fe20000410000 */
[----:B------:R-:W-:Y:S01]  /*5c70*/  UMOV UR35, 0x40000040 ;  /* 0x4000004000237882 */ /* 0x000fe20000000000 */
[----:B------:R-:W-:Y:S01]  /*5c80*/  UIADD3 UR38, UR60, 0x504, URZ ;  /* 0x000005043c267890 */ /* 0x000fe2000fffe03f */
[-C--:B------:R-:W-:Y:S01]  /*5c90*/  FMUL.FTZ R36, R36, R0.reuse ;  /* 0x0000000024247220 */ /* 0x080fe20000410000 */
[----:B------:R-:W-:Y:S01]  /*5ca0*/  UMOV UR39, 0x40000040 ;  /* 0x4000004000277882 */ /* 0x000fe20000000000 */
[-C--:B------:R-:W-:Y:S01]  /*5cb0*/  FMUL.FTZ R37, R37, R0.reuse ;  /* 0x0000000025257220 */ /* 0x080fe20000410000 */
        /* <DEDUP_REMOVED lines=8> */
[----:B------:R-:W-:Y:S01]  /*5d40*/  FMUL.FTZ R56, R56, R0 ;  /* 0x0000000038387220 */ /* 0x000fe20000410000 */
[----:B------:R-:W-:-:S02]  /*5d50*/  WARPGROUP.DEPBAR.LE gsb0, 0x0 ;  /* 0x00008000000079c5 */ /* 0x000fc40000010000 */
[----:B------:R-:W-:Y:S01]  /*5d60*/  WARPGROUP.ARRIVE ;  /* 0x00000000000079c5 */ /* 0x000fe20000000000 */
[-C--:B------:R-:W-:Y:S01]  /*5d70*/  FMUL.FTZ R57, R57, R0.reuse ;  /* 0x0000000039397220 */ /* 0x080fe20000410000 */
[-C--:B------:R-:W-:Y:S01]  /*5d80*/  FMUL.FTZ R60, R60, R0.reuse ;  /* 0x000000003c3c7220 */ /* 0x080fe20000410000 */
[-C--:B------:R-:W-:Y:S01]  /*5d90*/  FMUL.FTZ R61, R61, R0.reuse ;  /* 0x000000003d3d7220 */ /* 0x080fe20000410000 */
[-C--:B------:R-:W-:Y:S01]  /*5da0*/  FMUL.FTZ R64, R64, R0.reuse ;  /* 0x0000000040407220 */ /* 0x080fe20000410000 */
[-C--:B------:R-:W-:Y:S01]  /*5db0*/  FMUL.FTZ R65, R65, R0.reuse ;  /* 0x0000000041417220 */ /* 0x080fe20000410000 */
[----:B------:R-:W-:Y:S01]  /*5dc0*/  HGMMA.64x16x16.F32 R176, gdesc[UR40], RZ, !UPT, gsb0 ;  /* 0x0020000028b079f0 */ /* 0x000fe2000c0008ff */
[----:B------:R-:W-:Y:S01]  /*5dd0*/  R2UR UR41, R3 ;  /* 0x00000000032972ca */ /* 0x000fe200000e0000 */
[----:B------:R-:W-:Y:S01]  /*5de0*/  UIADD3 UR42, UR60, 0x506, URZ ;  /* 0x000005063c2a7890 */ /* 0x000fe2000fffe03f */
[----:B------:R-:W-:Y:S01]  /*5df0*/  R2UR UR40, R6 ;  /* 0x00000000062872ca */ /* 0x000fe200000e0000 */
[----:B------:R-:W-:Y:S01]  /*5e00*/  UMOV UR43, 0x40000040 ;  /* 0x40000040002b7882 */ /* 0x000fe20000000000 */
[----:B------:R-:W-:Y:S01]  /*5e10*/  MOV R3, UR9 ;  /* 0x0000000900037c02 */ /* 0x000fe20008000f00 */
[-C--:B------:R-:W-:Y:S01]  /*5e20*/  FMUL.FTZ R68, R68, R0.reuse ;  /* 0x0000000044447220 */ /* 0x080fe20000410000 */
[----:B------:R-:W-:Y:S01]  /*5e30*/  MOV R6, UR8 ;  /* 0x0000000800067c02 */ /* 0x000fe20008000f00 */
        /* <DEDUP_REMOVED lines=118> */
[----:B------:R-:W-:Y:S01]  /*65a0*/  FMUL.FTZ R151, R151, R2 ;  /* 0x0000000297977220 */ /* 0x000fe20000410000 */
        /* <DEDUP_REMOVED lines=10> */
[----:B------:R-:W-:Y:S01]  /*6650*/  R2UR UR53, R212 ;  /* 0x00000000d43572ca */ /* 0x000fe200000e0000 */
[----:B------:R-:W-:Y:S01]  /*6660*/  UIADD3 UR54, UR60, 0x784, URZ ;  /* 0x000007843c367890 */ /* 0x000fe2000fffe03f */
[----:B------:R-:W-:Y:S01]  /*6670*/  R2UR UR52, R213 ;  /* 0x00000000d53472ca */ /* 0x000fe200000e0000 */
        /* <DEDUP_REMOVED lines=24> */
[----:B------:R-:W-:Y:S02]  /*6800*/  UIADD3 UR6, UR60, 0x4, URZ ;  /* 0x000000043c067890 */ /* 0x000fe4000fffe03f */
[----:B------:R-:W-:Y:S02]  /*6810*/  UIADD3 UR10, UR60, 0x84, URZ ;  /* 0x000000843c0a7890 */ /* 0x000fe4000fffe03f */
[----:B------:R-:W-:Y:S01]  /*6820*/  UIADD3 UR11, UR60, 0x104, URZ ;  /* 0x000001043c0b7890 */ /* 0x000fe2000fffe03f */
        /* <DEDUP_REMOVED lines=28> */
[----:B------:R-:W-:Y:S01]  /*69f0*/  UMOV UR11, 0x40000040 ;  /* 0x40000040000b7882 */ /* 0x000fe20000000000 */
[----:B------:R-:W-:Y:S02]  /*6a00*/  WARPGROUP.DEPBAR.LE gsb0, 0x0 ;  /* 0x00008000000079c5 */ /* 0x000fe40000010000 */
[----:B------:R-:W-:-:S06]  /*6a10*/  WARPGROUP.ARRIVE ;  /* 0x00000000000079c5 */ /* 0x000fcc0000000000 */
[----:B------:R-:W-:Y:S01]  /*6a20*/  HGMMA.64x16x16.F32 R152, gdesc[UR4], R152, gsb0 ;  /* 0x00200000049879f0 */ /* 0x000fe20008000898 */
[----:B------:R-:W-:Y:S02]  /*6a30*/  UIADD3 UR6, UR60, 0x86, URZ ;  /* 0x000000863c067890 */ /* 0x000fe4000fffe03f */
        /* <DEDUP_REMOVED lines=28> */
[----:B------:R-:W-:Y:S01]  /*6c00*/  R2UR UR8, R10 ;  /* 0x000000000a0872ca */ /* 0x000fe200000e0000 */
[----:B------:R-:W-:Y:S01]  /*6c10*/  UMOV UR11, 0x40000040 ;  /* 0x40000040000b7882 */ /* 0x000fe20000000000 */
[----:B------:R-:W-:Y:S01]  /*6c20*/  R2UR UR9, R11 ;  /* 0x000000000b0972ca */ /* 0x000fe200000e0000 */
        /* <DEDUP_REMOVED lines=295> */
[----:B------:R-:W-:Y:S02]  /*7ea0*/  UIADD3 UR7, UR60, 0x906, URZ ;  /* 0x000009063c077890 */ /* 0x000fe4000fffe03f */
        /* <DEDUP_REMOVED lines=9> */
[----:B------:R-:W-:Y:S01]  /*7f40*/  UMOV UR56, UR10 ;  /* 0x0000000a00387c82 */ /* 0x000fe20008000000 */
[----:B------:R-:W-:Y:S01]  /*7f50*/  UMOV UR57, UR11 ;  /* 0x0000000b00397c82 */ /* 0x000fe20008000000 */
        /* <DEDUP_REMOVED lines=29> */
.L_x_23:
[----:B------:R-:W-:Y:S02]  /*8130*/  R2UR UR10, R16 ;  /* 0x00000000100a72ca */ /* 0x000fe400000e0000 */
[----:B------:R-:W-:Y:S02]  /*8140*/  R2UR UR7, R21 ;  /* 0x00000000150772ca */ /* 0x000fe400000e0000 */
[----:B------:R-:W-:-:S11]  /*8150*/  R2UR UR6, R214 ;  /* 0x00000000d60672ca */ /* 0x000fd600000e0000 */
[----:B------:R-:W-:Y:S02]  /*8160*/  ULEA UR7, UR7, UR10, 0x3 ;  /* 0x0000000a07077291 */ /* 0x000fe4000f8e183f */
[----:B------:R-:W-:-:S04]  /*8170*/  MOV R0, UR6 ;  /* 0x0000000600007c02 */ /* 0x000fc80008000f00 */
[----:B------:R-:W-:-:S04]  /*8180*/  SHF.L.U32 R0, R0, 0x1f, RZ ;  /* 0x0000001f00007819 */ /* 0x000fc800000006ff */
[----:B------:R0:W1:Y:S01]  /*8190*/  SYNCS.PHASECHK.TRANS64.TRYWAIT P1, [UR7+0x38850], R0 ;  /* 0x03885000ff0075a7 */ /* 0x0000620008020147 */
[----:B------:R-:W-:Y:S05]  /*81a0*/  @!P0 BRA `(.L_x_24) ;  /* 0x0000000000048947 */ /* 0x000fea0003800000 */
[----:B------:R-:W-:Y:S01]  /*81b0*/  BPT.TRAP 0x1 ;  /* 0x000000040000795c */ /* 0x000fe20000300000 */
.L_x_24:
[----:B-1----:R-:W-:Y:S05]  /*81c0*/  @P1 BRA `(.L_x_25) ;  /* 0x0000000000081947 */ /* 0x002fea0003800000 */
[----:B------:R-:W1:Y:S02]  /*81d0*/  SYNCS.PHASECHK.TRANS64.TRYWAIT P1, [UR7+0x38850], R0 ;  /* 0x03885000ff0075a7 */ /* 0x000e640008020147 */
[----:B-1----:R-:W-:Y:S05]  /*81e0*/  @!P1 BRA `(.L_x_26) ;  /* 0x0000008800b89947 */ /* 0x002fea0003800000 */
.L_x_25:
[----:B------:R-:W-:Y:S01]  /*81f0*/  R2UR UR6, R16 ;  /* 0x00000000100672ca */ /* 0x000fe200000e0000 */
[----:B------:R-:W-:Y:S01]  /*8200*/  WARPGROUP.ARRIVE ;  /* 0x00000000000079c5 */ /* 0x000fe20000000000 */
[----:B------:R-:W-:Y:S01]  /*8210*/  R2UR UR10, R21 ;  /* 0x00000000150a72ca */ /* 0x000fe200000e0000 */
[----:B------:R-:W-:-:S10]  /*8220*/  UMOV UR11, 0x40000040 ;  /* 0x40000040000b7882 */ /* 0x000fd40000000000 */
[----:B------:R-:W-:-:S04]  /*8230*/  UIADD3 UR6, UR6, 0x400, URZ ;  /* 0x0000040006067890 */ /* 0x000fc8000fffe03f */
[----:B------:R-:W-:-:S04]  /*8240*/  USHF.R.U32.HI UR6, URZ, 0x4, UR6 ;  /* 0x000000043f067899 */ /* 0x000fc80008011606 */
[----:B------:R-:W-:-:S04]  /*8250*/  ULOP3.LUT UR6, UR6, 0x3fff, URZ, 0xc0, !UPT ;  /* 0x00003fff06067892 */ /* 0x000fc8000f8ec03f */
[----:B------:R-:W-:-:S04]  /*8260*/  ULOP3.LUT UR6, UR6, 0x2800000, URZ, 0xfc, !UPT ;  /* 0x0280000006067892 */ /* 0x000fc8000f8efc3f */
[----:B------:R-:W-:-:S07]  /*8270*/  UIMAD UR6, UR10, 0xa00, UR6 ;  /* 0x00000a000a0678a4 */ /* 0x000fce000f8e0206 */
[----:B------:R-:W-:Y:S02]  /*8280*/  UMOV UR10, UR6 ;  /* 0x00000006000a7c82 */ /* 0x000fe40008000000 */
[----:B------:R-:W-:Y:S01]  /*8290*/  HGMMA.64x256x16.F32 R24, R208, gdesc[UR8].tnspB, R24, gsb0 ;  /* 0x43e00008d0187df0 */ /* 0x000fe20008000818 */
[----:B------:R-:W-:Y:S01]  /*82a0*/  UIADD3 UR10, UR6, 0x80, URZ ;  /* 0x00000080060a7890 */ /* 0x000fe2000fffe03f */
[----:B------:R-:W-:Y:S01]  /*82b0*/  UMOV UR11, 0x40000040 ;  /* 0x40000040000b7882 */ /* 0x000fe20000000000 */
[----:B------:R-:W-:Y:S02]  /*82c0*/  WARPGROUP.DEPBAR.LE gsb0, 0x0 ;  /* 0x00008000000079c5 */ /* 0x000fe40000010000 */
[----:B------:R-:W-:-:S15]  /*82d0*/  WARPGROUP.ARRIVE ;  /* 0x00000000000079c5 */ /* 0x000fde0000000000 */
[----:B------:R-:W-:-:S08]  /*82e0*/  NOP ;  /* 0x0000000000007918 */ /* 0x000fd00000000000 */
        /* <DEDUP_REMOVED lines=9> */
[----:B------:R-:W-:Y:S01]  /*8380*/  UIADD3 UR6, UR6, 0x200, URZ ;  /* 0x0000020006067890 */ /* 0x000fe2000fffe03f */
[----:B------:R-:W-:Y:S02]  /*8390*/  WARPGROUP.DEPBAR.LE gsb0, 0x0 ;  /* 0x00008000000079c5 */ /* 0x000fe40000010000 */
[----:B------:R-:W-:-:S15]  /*83a0*/  WARPGROUP.ARRIVE ;  /* 0x00000000000079c5 */ /* 0x000fde0000000000 */
[----:B------:R-:W-:-:S07]  /*83b0*/  NOP ;  /* 0x0000000000007918 */ /* 0x000fce0000000000 */
[----:B------:R-:W-:Y:S01]  /*83c0*/  HGMMA.64x256x16.F32 R24, R196, gdesc[UR8].tnspB, R24, gsb0 ;  /* 0x43e00008c4187df0 */ /* 0x000fe20008000818 */
[----:B------:R-:W-:Y:S01]  /*83d0*/  UMOV UR10, UR6 ;  /* 0x00000006000a7c82 */ /* 0x000fe20008000000 */
[----:B------:R-:W-:Y:S01]  /*83e0*/  UMOV UR11, 0x40000040 ;  /* 0x40000040000b7882 */ /* 0x000fe20000000000 */
[----:B------:R-:W-:Y:S02]  /*83f0*/  WARPGROUP.DEPBAR.LE gsb0, 0x0 ;  /* 0x00008000000079c5 */ /* 0x000fe40000010000 */
[----:B------:R-:W-:-:S15]  /*8400*/  WARPGROUP.ARRIVE ;  /* 0x00000000000079c5 */ /* 0x000fde0000000000 */
[----:B------:R-:W-:-:S08]  /*8410*/  NOP ;  /* 0x0000000000007918 */ /* 0x000fd00000000000 */
[----:B------:R-:W-:Y:S03]  /*8420*/  HGMMA.64x256x16.F32 R24, R192, gdesc[UR8].tnspB, R24, gsb0 ;  /* 0x43e00008c0187df0 */ /* 0x000fe60008000818 */
[----:B------:R-:W-:Y:S02]  /*8430*/  WARPGROUP.DEPBAR.LE gsb0, 0x0 ;  /* 0x00008000000079c5 */ /* 0x000fe40000010000 */
[----:B------:R-:W-:Y:S05]  /*8440*/  @!P0 BRA `(.L_x_27) ;  /* 0x0000000000048947 */ /* 0x000fea0003800000 */
[----:B------:R-:W-:Y:S01]  /*8450*/  BPT.TRAP 0x1 ;  /* 0x000000040000795c */ /* 0x000fe20000300000 */
.L_x_27:
[----:B01----:R-:W-:Y:S01]  /*8460*/  FMNMX.FTZ R0, R184, R15, !PT ;  /* 0x0000000fb8007209 */ /* 0x003fe20007810000 */
[----:B------:R-:W-:Y:S01]  /*8470*/  ULDC UR6, c[0x0][0x988] ;  /* 0x0002620000067ab9 */ /* 0x000fe20000000800 */
[----:B------:R-:W-:Y:S01]  /*8480*/  FMNMX.FTZ R2, R186, R19, !PT ;  /* 0x00000013ba027209 */ /* 0x000fe20007810000 */
[----:B------:R-:W0:Y:S01]  /*8490*/  S2UR UR11, SR_CgaCtaId ;  /* 0x00000000000b79c3 */ /* 0x000e220000008800 */
[----:B------:R-:W-:Y:S02]  /*84a0*/  FMNMX.FTZ R3, R185, R0, !PT ;  /* 0x00000000b9037209 */ /* 0x000fe40007810000 */
[----:B------:R-:W-:Y:S02]  /*84b0*/  FMNMX.FTZ R21, R187, R2, !PT ;  /* 0x00000002bb157209 */ /* 0x000fe40007810000 */
[----:B------:R-:W-:Y:S02]  /*84c0*/  FMNMX.FTZ R0, R188, R3, !PT ;  /* 0x00000003bc007209 */ /* 0x000fe40007810000 */
[----:B------:R-:W-:-:S02]  /*84d0*/  FMNMX.FTZ R2, R190, R21, !PT ;  /* 0x00000015be027209 */ /* 0x000fc40007810000 */
[----:B------:R-:W-:Y:S02]  /*84e0*/  FMNMX.FTZ R3, R189, R0, !PT ;  /* 0x00000000bd037209 */ /* 0x000fe40007810000 */
[----:B------:R-:W-:Y:S02]  /*84f0*/  FMNMX.FTZ R21, R191, R2, !PT ;  /* 0x00000002bf157209 */ /* 0x000fe40007810000 */
        /* <DEDUP_REMOVED lines=32> */
[----:B------:R-:W-:Y:S01]  /*8700*/  R2UR UR10, R22 ;  /* 0x00000000160a72ca */ /* 0x000fe200000e0000 */
[----:B------:R-:W1:Y:S04]  /*8710*/  SHFL.BFLY PT, R3, R0, 0x2, 0x1f ;  /* 0x0c401f0000037f89 */ /* 0x000e6800000e0000 */
[----:B------:R-:W2:Y:S08]  /*8720*/  SHFL.BFLY PT, R23, R2, 0x2, 0x1f ;  /* 0x0c401f0002177f89 */ /* 0x000eb000000e0000 */
[----:B------:R-:W-:-:S04]  /*8730*/  UIADD3 UR10, UR10, 0x38840, URZ ;  /* 0x000388400a0a7890 */ /* 0x000fc8000fffe03f */
[----:B0-----:R-:W-:Y:S01]  /*8740*/  UPRMT UR10, UR11, 0x654, UR10 ;  /* 0x000006540b0a7896 */ /* 0x001fe2000800000a */
[----:B-1----:R-:W-:-:S08]  /*8750*/  FMNMX.FTZ R21, R0, R3, !PT ;  /* 0x0000000300157209 */ /* 0x002fd00007810000 */
[----:B------:R-:W-:Y:S01]  /*8760*/  SYNCS.ARRIVE.TRANS64.RED.A1T0 RZ, [UR10], RZ ;  /* 0x000000ffffff79a7 */ /* 0x000fe2000810040a */
[----:B--2---:R-:W-:Y:S01]  /*8770*/  FMNMX.FTZ R23, R2, R23, !PT ;  /* 0x0000001702177209 */ /* 0x004fe20007810000 */
[----:B------:R-:W0:Y:S04]  /*8780*/  SHFL.BFLY PT, R6, R21, 0x1, 0x1f ;  /* 0x0c201f0015067f89 */ /* 0x000e2800000e0000 */
[----:B------:R-:W1:Y:S01]  /*8790*/  SHFL.BFLY PT, R192, R23, 0x1, 0x1f ;  /* 0x0c201f0017c07f89 */ /* 0x000e6200000e0000 */
[----:B0-----:R-:W-:Y:S02]  /*87a0*/  FMNMX.FTZ R3, R21, R6, !PT ;  /* 0x0000000615037209 */ /* 0x001fe40007810000 */
[----:B-1----:R-:W-:-:S03]  /*87b0*/  FMNMX.FTZ R6, R23, R192, !PT ;  /* 0x000000c017067209 */ /* 0x002fc60007810000 */
[C---:B------:R-:W-:Y:S01]  /*87c0*/  FADD.FTZ R15, -R3.reuse, R15 ;  /* 0x0000000f030f7221 */ /* 0x040fe20000010100 */
[----:B------:R-:W-:-:S03]  /*87d0*/  FMUL.FTZ R193, R3, UR6 ;  /* 0x0000000603c17c20 */ /* 0x000fc60008410000 */
[----:B------:R-:W-:Y:S01]  /*87e0*/  FMUL.FTZ R22, R15, UR6 ;  /* 0x000000060f167c20 */ /* 0x000fe20008410000 */
[----:B------:R-:W-:Y:S01]  /*87f0*/  FADD.FTZ R15, -R6, R19 ;  /* 0x00000013060f7221 */ /* 0x000fe20000010100 */
[--C-:B------:R-:W-:Y:S01]  /*8800*/  FFMA.FTZ R208, R185, UR6, -R193.reuse ;  /* 0x00000006b9d07c23 */ /* 0x100fe200080108c1 */
[--C-:B------:R-:W-:Y:S01]  /*8810*/  FFMA.FTZ R192, R152, UR6, -R193.reuse ;  /* 0x0000000698c07c23 */ /* 0x100fe200080108c1 */
[----:B------:R0:W-:Y:S01]  /*8820*/  MUFU.EX2 R0, R22 ;  /* 0x0000001600007308 */ /* 0x0001e20000000800 */
[----:B------:R-:W-:Y:S01]  /*8830*/  FMUL.FTZ R2, R15, UR6 ;  /* 0x000000060f027c20 */ /* 0x000fe20008410000 */
[--C-:B------:R-:W-:Y:S01]  /*8840*/  FFMA.FTZ R15, R184, UR6, -R193.reuse ;  /* 0x00000006b80f7c23 */ /* 0x100fe200080108c1 */
[--C-:B------:R-:W-:Y:S01]  /*8850*/  FFMA.FTZ R210, R188, UR6, -R193.reuse ;  /* 0x00000006bcd27c23 */ /* 0x100fe200080108c1 */
[--C-:B------:R-:W-:Y:S01]  /*8860*/  FFMA.FTZ R19, R189, UR6, -R193.reuse ;  /* 0x00000006bd137c23 */ /* 0x100fe200080108c1 */
[--C-:B------:R-:W-:Y:S01]  /*8870*/  FFMA.FTZ R194, R156, UR6, -R193.reuse ;  /* 0x000000069cc27c23 */ /* 0x100fe200080108c1 */
[--C-:B------:R-:W-:Y:S01]  /*8880*/  FFMA.FTZ R204, R176, UR6, -R193.reuse ;  /* 0x00000006b0cc7c23 */ /* 0x100fe200080108c1 */
[--C-:B------:R-:W-:Y:S01]  /*8890*/  FFMA.FTZ R21, R177, UR6, -R193.reuse ;  /* 0x00000006b1157c23 */ /* 0x100fe200080108c1 */
[----:B------:R-:W1:Y:S01]  /*88a0*/  MUFU.EX2 R15, R15 ;  /* 0x0000000f000f7308 */ /* 0x000e620000000800 */
[----:B0-----:R-:W-:Y:S01]  /*88b0*/  FMUL.FTZ R22, R6, UR6 ;  /* 0x0000000606167c20 */ /* 0x001fe20008410000 */
        /* <DEDUP_REMOVED lines=8> */
[--C-:B------:R-:W-:Y:S01]  /*8940*/  FFMA.FTZ R205, R178, UR6, -R22.reuse ;  /* 0x00000006b2cd7c23 */ /* 0x100fe20008010816 */
[--C-:B------:R-:W-:Y:S01]  /*8950*/  FFMA.FTZ R160, R179, UR6, -R22.reuse ;  /* 0x00000006b3a07c23 */ /* 0x100fe20008010816 */
[--C-:B------:R-:W-:Y:S01]  /*8960*/  FFMA.FTZ R168, R171, UR6, -R22.reuse ;  /* 0x00000006aba87c23 */ /* 0x100fe20008010816 */
[--C-:B------:R-:W-:Y:S01]  /*8970*/  FFMA.FTZ R207, R182, UR6, -R22.reuse ;  /* 0x00000006b6cf7c23 */ /* 0x100fe20008010816 */
[--C-:B------:R-:W-:Y:S01]  /*8980*/  FFMA.FTZ R23, R181, UR6, -R193.reuse ;  /* 0x00000006b5177c23 */ /* 0x100fe200080108c1 */
[----:B------:R-:W-:Y:S01]  /*8990*/  FFMA.FTZ R198, R164, UR6, -R193 ;  /* 0x00000006a4c67c23 */ /* 0x000fe200080108c1 */
[----:B------:R-:W0:Y:S01]  /*89a0*/  MUFU.EX2 R209, R209 ;  /* 0x000000d100d17308 */ /* 0x000e220000000800 */
[----:B-1----:R-:W-:Y:S01]  /*89b0*/  FFMA.FTZ R171, R0, R14, R15 ;  /* 0x0000000e00ab7223 */ /* 0x002fe2000001000f */
[--C-:B------:R-:W-:Y:S01]  /*89c0*/  FFMA.FTZ R164, R183, UR6, -R22.reuse ;  /* 0x00000006b7a47c23 */ /* 0x100fe20008010816 */
[--C-:B------:R-:W-:Y:S01]  /*89d0*/  FFMA.FTZ R202, R172, UR6, -R193.reuse ;  /* 0x00000006acca7c23 */ /* 0x100fe200080108c1 */
[--C-:B------:R-:W-:Y:S01]  /*89e0*/  FFMA.FTZ R201, R170, UR6, -R22.reuse ;  /* 0x00000006aac97c23 */ /* 0x100fe20008010816 */
[--C-:B------:R-:W-:Y:S01]  /*89f0*/  FFMA.FTZ R197, R162, UR6, -R22.reuse ;  /* 0x00000006a2c57c23 */ /* 0x100fe20008010816 */
[--C-:B------:R-:W-:Y:S01]  /*8a00*/  FFMA.FTZ R162, R163, UR6, -R22.reuse ;  /* 0x00000006a3a27c23 */ /* 0x100fe20008010816 */
[--C-:B------:R-:W-:Y:S01]  /*8a10*/  FFMA.FTZ R169, R169, UR6, -R193.reuse ;  /* 0x00000006a9a97c23 */ /* 0x100fe200080108c1 */
[----:B------:R-:W1:Y:S01]  /*8a20*/  MUFU.EX2 R208, R208 ;  /* 0x000000d000d07308 */ /* 0x000e620000000800 */
[--C-:B------:R-:W-:Y:S01]  /*8a30*/  FFMA.FTZ R199, R166, UR6, -R22.reuse ;  /* 0x00000006a6c77c23 */ /* 0x100fe20008010816 */
[--C-:B------:R-:W-:Y:S01]  /*8a40*/  FFMA.FTZ R203, R174, UR6, -R22.reuse ;  /* 0x00000006aecb7c23 */ /* 0x100fe20008010816 */
[--C-:B------:R-:W-:Y:S01]  /*8a50*/  FFMA.FTZ R173, R173, UR6, -R193.reuse ;  /* 0x00000006adad7c23 */ /* 0x100fe200080108c1 */
[--C-:B------:R-:W-:Y:S01]  /*8a60*/  FFMA.FTZ R170, R175, UR6, -R22.reuse ;  /* 0x00000006afaa7c23 */ /* 0x100fe20008010816 */
[--C-:B------:R-:W-:Y:S01]  /*8a70*/  FFMA.FTZ R161, R161, UR6, -R193.reuse ;  /* 0x00000006a1a17c23 */ /* 0x100fe200080108c1 */
[--C-:B------:R-:W-:Y:S01]  /*8a80*/  FFMA.FTZ R165, R165, UR6, -R193.reuse ;  /* 0x00000006a5a57c23 */ /* 0x100fe200080108c1 */
[----:B------:R-:W-:Y:S01]  /*8a90*/  FFMA.FTZ R153, R153, UR6, -R193 ;  /* 0x0000000699997c23 */ /* 0x000fe200080108c1 */
[----:B------:R-:W2:Y:S01]  /*8aa0*/  MUFU.EX2 R152, R152 ;  /* 0x0000009800987308 */ /* 0x000ea20000000800 */
[----:B0-----:R-:W-:Y:S01]  /*8ab0*/  FFMA.FTZ R9, R2, R9, R209 ;  /* 0x0000000902097223 */ /* 0x001fe200000100d1 */
[----:B------:R-:W-:Y:S01]  /*8ac0*/  FFMA.FTZ R157, R157, UR6, -R193 ;  /* 0x000000069d9d7c23 */ /* 0x000fe200080108c1 */
[--C-:B------:R-:W-:Y:S01]  /*8ad0*/  FFMA.FTZ R193, R154, UR6, -R22.reuse ;  /* 0x000000069ac17c23 */ /* 0x100fe20008010816 */
[--C-:B------:R-:W-:Y:S01]  /*8ae0*/  FFMA.FTZ R155, R155, UR6, -R22.reuse ;  /* 0x000000069b9b7c23 */ /* 0x100fe20008010816 */
[----:B------:R-:W-:-:S03]  /*8af0*/  FFMA.FTZ R158, R158, UR6, -R22 ;  /* 0x000000069e9e7c23 */ /* 0x000fc60008010816 */
[----:B------:R-:W0:Y:S01]  /*8b00*/  MUFU.EX2 R210, R210 ;  /* 0x000000d200d27308 */ /* 0x000e220000000800 */
[----:B-1----:R-:W-:-:S07]  /*8b10*/  FADD.FTZ R171, R208, R171 ;  /* 0x000000abd0ab7221 */ /* 0x002fce0000010000 */
[----:B------:R-:W1:Y:S01]  /*8b20*/  MUFU.EX2 R211, R211 ;  /* 0x000000d300d37308 */ /* 0x000e620000000800 */
[----:B--2---:R-:W-:-:S07]  /*8b30*/  FADD.FTZ R14, R152, R9 ;  /* 0x00000009980e7221 */ /* 0x004fce0000010000 */
[----:B------:R-:W2:Y:S01]  /*8b40*/  MUFU.EX2 R19, R19 ;  /* 0x0000001300137308 */ /* 0x000ea20000000800 */
[----:B0-----:R-:W-:-:S07]  /*8b50*/  FADD.FTZ R172, R210, R171 ;  /* 0x000000abd2ac7221 */ /* 0x001fce0000010000 */
        /* <DEDUP_REMOVED lines=11> */
[----:B0-----:R-:W-:Y:S01]  /*8c10*/  FADD.FTZ R163, R21, R166 ;  /* 0x000000a615a37221 */ /* 0x001fe20000010000 */
[--C-:B------:R-:W-:Y:S01]  /*8c20*/  FFMA.FTZ R166, R167, UR6, -R22.reuse ;  /* 0x00000006a7a67c23 */ /* 0x100fe20008010816 */
[----:B------:R-:W-:-:S05]  /*8c30*/  FFMA.FTZ R22, R159, UR6, -R22 ;  /* 0x000000069f167c23 */ /* 0x000fca0008010816 */
        /* <DEDUP_REMOVED lines=34> */
[----:B------:R-:W-:Y:S01]  /*8e60*/  MUFU.EX2 R165, R165 ;  /* 0x000000a500a57308 */ /* 0x000fe20000000800 */
[----:B0-----:R-:W-:-:S07]  /*8e70*/  FADD.FTZ R154, R198, R163 ;  /* 0x000000a3c69a7221 */ /* 0x001fce0000010000 */
[----:B------:R-:W0:Y:S01]  /*8e80*/  MUFU.EX2 R166, R166 ;  /* 0x000000a600a67308 */ /* 0x000e220000000800 */
[----:B-1----:R-:W-:-:S07]  /*8e90*/  FADD.FTZ R9, R199, R14 ;  /* 0x0000000ec7097221 */ /* 0x002fce0000010000 */
[----:B------:R-:W-:Y:S08]  /*8ea0*/  MUFU.EX2 R192, R192 ;  /* 0x000000c000c07308 */ /* 0x000ff00000000800 */
[----:B------:R-:W1:Y:S01]  /*8eb0*/  MUFU.EX2 R193, R193 ;  /* 0x000000c100c17308 */ /* 0x000e620000000800 */
[----:B0-----:R-:W-:-:S07]  /*8ec0*/  FADD.FTZ R14, R166, R9 ;  /* 0x00000009a60e7221 */ /* 0x001fce0000010000 */
[----:B------:R-:W0:Y:S08]  /*8ed0*/  MUFU.EX2 R153, R153 ;  /* 0x0000009900997308 */ /* 0x000e300000000800 */
[----:B------:R2:W3:Y:S01]  /*8ee0*/  MUFU.EX2 R167, R155 ;  /* 0x0000009b00a77308 */ /* 0x0004e20000000800 */
[----:B-1----:R-:W-:-:S07]  /*8ef0*/  FADD.FTZ R14, R193, R14 ;  /* 0x0000000ec10e7221 */ /* 0x002fce0000010000 */
[----:B------:R-:W1:Y:S01]  /*8f00*/  MUFU.EX2 R194, R194 ;  /* 0x000000c200c27308 */ /* 0x000e620000000800 */
[----:B--2---:R-:W-:-:S04]  /*8f10*/  FADD.FTZ R155, R165, R154 ;  /* 0x0000009aa59b7221 */ /* 0x004fc80000010000 */
[----:B------:R-:W-:-:S03]  /*8f20*/  FADD.FTZ R154, R192, R155 ;  /* 0x0000009bc09a7221 */ /* 0x000fc60000010000 */
[----:B------:R-:W2:Y:S01]  /*8f30*/  MUFU.EX2 R195, R158 ;  /* 0x0000009e00c37308 */ /* 0x000ea20000000800 */
[----:B0-----:R-:W-:Y:S01]  /*8f40*/  FADD.FTZ R9, R153, R154 ;  /* 0x0000009a99097221 */ /* 0x001fe20000010000 */
[----:B---3--:R-:W-:-:S06]  /*8f50*/  FADD.FTZ R14, R167, R14 ;  /* 0x0000000ea70e7221 */ /* 0x008fcc0000010000 */
[----:B------:R-:W0:Y:S01]  /*8f60*/  MUFU.EX2 R157, R157 ;  /* 0x0000009d009d7308 */ /* 0x000e220000000800 */
[----:B-1----:R-:W-:-:S07]  /*8f70*/  FADD.FTZ R154, R194, R9 ;  /* 0x00000009c29a7221 */ /* 0x002fce0000010000 */
[----:B------:R-:W1:Y:S01]  /*8f80*/  MUFU.EX2 R22, R22 ;  /* 0x0000001600167308 */ /* 0x000e620000000800 */
[----:B--2---:R-:W-:Y:S01]  /*8f90*/  FADD.FTZ R9, R195, R14 ;  /* 0x0000000ec3097221 */ /* 0x004fe20000010000 */
[----:B0-----:R-:W-:-:S03]  /*8fa0*/  FADD.FTZ R14, R157, R154 ;  /* 0x0000009a9d0e7221 */ /* 0x001fc60000010000 */
[----:B-1----:R-:W-:Y:S01]  /*8fb0*/  FADD.FTZ R9, R22, R9 ;  /* 0x0000000916097221 */ /* 0x002fe20000010000 */
[----:B------:R-:W-:Y:S06]  /*8fc0*/  @!P0 BRA `(.L_x_28) ;  /* 0x0000000000048947 */ /* 0x000fec0003800000 */
[----:B------:R-:W-:Y:S01]  /*8fd0*/  BPT.TRAP 0x1 ;  /* 0x000000040000795c */ /* 0x000fe20000300000 */
.L_x_28:
[----:B------:R-:W0:Y:S01]  /*8fe0*/  S2UR UR14, SR_CgaCtaId ;  /* 0x00000000000e79c3 */ /* 0x000e220000008800 */
[----:B------:R-:W-:Y:S01]  /*8ff0*/  UIADD3 UR7, UR7, 0x38860, URZ ;  /* 0x0003886007077890 */ /* 0x000fe2000fffe03f */
[----:B------:R-:W-:Y:S02]  /*9000*/  R2UR UR11, R17 ;  /* 0x00000000110b72ca */ /* 0x000fe400000e0000 */
[----:B------:R-:W-:Y:S02]  /*9010*/  R2UR UR10, R20 ;  /* 0x00000000140a72ca */ /* 0x000fe400000e0000 */
[----:B------:R-:W-:Y:S02]  /*9020*/  F2FP.F16.F32.PACK_AB R204, R21, R204 ;  /* 0x000000cc15cc723e */ /* 0x000fe400000000ff */
[----:B------:R-:W-:Y:S01]  /*9030*/  F2FP.F16.F32.PACK_AB R208, R208, R15 ;  /* 0x0000000fd0d0723e */ /* 0x000fe200000000ff */
[----:B------:R-:W-:Y:S01]  /*9040*/  IMAD.MOV.U32 R15, RZ, RZ, R3 ;  /* 0x000000ffff0f7224 */ /* 0x000fe200078e0003 */
[----:B------:R-:W-:Y:S01]  /*9050*/  F2FP.F16.F32.PACK_AB R210, R19, R210 ;  /* 0x000000d213d2723e */ /* 0x000fe200000000ff */
[----:B------:R-:W-:Y:S01]  /*9060*/  IMAD.MOV.U32 R19, RZ, RZ, R6 ;  /* 0x000000ffff137224 */ /* 0x000fe200078e0006 */
[----:B------:R-:W-:-:S02]  /*9070*/  F2FP.F16.F32.PACK_AB R209, R152, R209 ;  /* 0x000000d198d1723e */ /* 0x000fc400000000ff */
[----:B------:R-:W-:Y:S02]  /*9080*/  F2FP.F16.F32.PACK_AB R211, R156, R211 ;  /* 0x000000d39cd3723e */ /* 0x000fe400000000ff */
[----:B------:R-:W-:Y:S01]  /*9090*/  F2FP.F16.F32.PACK_AB R205, R160, R205 ;  /* 0x000000cda0cd723e */ /* 0x000fe200000000ff */
[----:B------:R-:W-:Y:S01]  /*90a0*/  UISETP.GT.AND UP0, UPT, UR10, UR11, UPT ;  /* 0x0000000b0a00728c */ /* 0x000fe2000bf04270 */
[----:B------:R-:W-:Y:S02]  /*90b0*/  F2FP.F16.F32.PACK_AB R206, R23, R206 ;  /* 0x000000ce17ce723e */ /* 0x000fe400000000ff */
[----:B------:R-:W-:Y:S02]  /*90c0*/  F2FP.F16.F32.PACK_AB R207, R164, R207 ;  /* 0x000000cfa4cf723e */ /* 0x000fe400000000ff */
[----:B------:R-:W-:Y:S01]  /*90d0*/  F2FP.F16.F32.PACK_AB R200, R169, R200 ;  /* 0x000000c8a9c8723e */ /* 0x000fe200000000ff */
[----:B0-----:R-:W-:Y:S01]  /*90e0*/  UPRMT UR7, UR14, 0x654, UR7 ;  /* 0x000006540e077896 */ /* 0x001fe20008000007 */
[----:B------:R-:W-:-:S02]  /*90f0*/  PLOP3.LUT P1, PT, PT, PT, UP0, 0x80, 0x0 ;  /* 0x000000000000781c */ /* 0x000fc40003f2f008 */
[----:B------:R-:W-:Y:S02]  /*9100*/  F2FP.F16.F32.PACK_AB R201, R168, R201 ;  /* 0x000000c9a8c9723e */ /* 0x000fe400000000ff */
[----:B------:R-:W-:Y:S02]  /*9110*/  F2FP.F16.F32.PACK_AB R202, R173, R202 ;  /* 0x000000caadca723e */ /* 0x000fe400000000ff */
[----:B------:R-:W-:Y:S02]  /*9120*/  F2FP.F16.F32.PACK_AB R203, R170, R203 ;  /* 0x000000cbaacb723e */ /* 0x000fe400000000ff */
[----:B------:R-:W-:Y:S01]  /*9130*/  SYNCS.ARRIVE.TRANS64.RED.A1T0 RZ, [UR7], RZ ;  /* 0x000000ffffff79a7 */ /* 0x000fe20008100407 */
[----:B------:R-:W-:Y:S02]  /*9140*/  R2UR UR7, R8 ;  /* 0x00000000080772ca */ /* 0x000fe400000e0000 */
[----:B------:R-:W-:Y:S02]  /*9150*/  F2FP.F16.F32.PACK_AB R196, R161, R196 ;  /* 0x000000c4a1c4723e */ /* 0x000fe400000000ff */
[----:B------:R-:W-:-:S02]  /*9160*/  F2FP.F16.F32.PACK_AB R197, R162, R197 ;  /* 0x000000c5a2c5723e */ /* 0x000fc400000000ff */
[----:B------:R-:W-:Y:S02]  /*9170*/  F2FP.F16.F32.PACK_AB R198, R165, R198 ;  /* 0x000000c6a5c6723e */ /* 0x000fe400000000ff */
[----:B------:R-:W-:Y:S02]  /*9180*/  F2FP.F16.F32.PACK_AB R199, R166, R199 ;  /* 0x000000c7a6c7723e */ /* 0x000fe400000000ff */
[----:B------:R-:W-:Y:S02]  /*9190*/  F2FP.F16.F32.PACK_AB R192, R153, R192 ;  /* 0x000000c099c0723e */ /* 0x000fe400000000ff */
[----:B------:R-:W-:Y:S01]  /*91a0*/  F2FP.F16.F32.PACK_AB R193, R167, R193 ;  /* 0x000000c1a7c1723e */ /* 0x000fe200000000ff */
[----:B------:R-:W-:Y:S01]  /*91b0*/  IMAD.U32 R21, RZ, RZ, UR7 ;  /* 0x00000007ff157e24 */ /* 0x000fe2000f8e00ff */
[----:B------:R-:W-:Y:S01]  /*91c0*/  UIADD3 UR7, UR10, -0x1, URZ ;  /* 0xffffffff0a077890 */ /* 0x000fe2000fffe03f */
[----:B------:R-:W-:Y:S02]  /*91d0*/  R2UR UR10, R7 ;  /* 0x00000000070a72ca */ /* 0x000fe400000e0000 */
[----:B------:R-:W-:-:S02]  /*91e0*/  F2FP.F16.F32.PACK_AB R194, R157, R194 ;  /* 0x000000c29dc2723e */ /* 0x000fc400000000ff */
[----:B------:R-:W-:Y:S02]  /*91f0*/  F2FP.F16.F32.PACK_AB R195, R22, R195 ;  /* 0x000000c316c3723e */ /* 0x000fe400000000ff */
[----:B------:R-:W-:-:S07]  /*9200*/  MOV R20, UR7 ;  /* 0x0000000700147c02 */ /* 0x000fce0008000f00 */
[----:B------:R-:W-:Y:S01]  /*9210*/  IMAD.U32 R214, RZ, RZ, UR10 ;  /* 0x0000000affd67e24 */ /* 0x000fe2000f8e00ff */
[----:B------:R-:W-:Y:S06]  /*9220*/  @P1 BRA `(.L_x_29) ;  /* 0xffffffc400341947 */ /* 0x000fec000383ffff */
.L_x_18:
[----:B------:R-:W-:Y:S06]  /*9230*/  BAR.ARV 0x8, 0x180 ;  /* 0x0206000000007b1d */ /* 0x000fec0000002000 */
        /* <DEDUP_REMOVED lines=128> */
[----:B------:R-:W-:Y:S06]  /*9a40*/  @!P0 BRA `(.L_x_30) ;  /* 0x0000000000048947 */ /* 0x000fec0003800000 */
[----:B------:R-:W-:Y:S01]  /*9a50*/  BPT.TRAP 0x1 ;  /* 0x000000040000795c */ /* 0x000fe20000300000 */
.L_x_30:
[----:B------:R-:W-:Y:S02]  /*9a60*/  R2UR UR7, R16 ;  /* 0x00000000100772ca */ /* 0x000fe400000e0000 */
[----:B------:R-:W-:Y:S02]  /*9a70*/  R2UR UR4, R7 ;  /* 0x00000000070472ca */ /* 0x000fe400000e0000 */
[----:B------:R-:W-:-:S11]  /*9a80*/  R2UR UR5, R8 ;  /* 0x00000000080572ca */ /* 0x000fd600000e0000 */
[----:B------:R-:W-:Y:S02]  /*9a90*/  IMAD.U32 R0, RZ, RZ, UR4 ;  /* 0x00000004ff007e24 */ /* 0x000fe4000f8e00ff */
[----:B------:R-:W-:-:S03]  /*9aa0*/  ULEA UR5, UR5, UR7, 0x3 ;  /* 0x0000000705057291 */ /* 0x000fc6000f8e183f */
[----:B------:R-:W-:-:S06]  /*9ab0*/  SHF.L.U32 R0, R0, 0x1f, RZ ;  /* 0x0000001f00007819 */ /* 0x000fcc00000006ff */
[----:B------:R0:W1:Y:S01]  /*9ac0*/  SYNCS.PHASECHK.TRANS64.TRYWAIT P1, [UR5+0x38850], R0 ;  /* 0x03885000ff0075a7 */ /* 0x0000620008020145 */
[----:B------:R-:W-:Y:S05]  /*9ad0*/  @!P0 BRA `(.L_x_31) ;  /* 0x0000000000048947 */ /* 0x000fea0003800000 */
[----:B------:R-:W-:Y:S01]  /*9ae0*/  BPT.TRAP 0x1 ;  /* 0x000000040000795c */ /* 0x000fe20000300000 */
.L_x_31:
[----:B-1----:R-:W-:Y:S05]  /*9af0*/  @P1 BRA `(.L_x_32) ;  /* 0x0000000000081947 */ /* 0x002fea0003800000 */
[----:B------:R-:W1:Y:S02]  /*9b00*/  SYNCS.PHASECHK.TRANS64.TRYWAIT P1, [UR5+0x38850], R0 ;  /* 0x03885000ff0075a7 */ /* 0x000e640008020145 */
[----:B-1----:R-:W-:Y:S05]  /*9b10*/  @!P1 BRA `(.L_x_33) ;  /* 0x0000007000849947 */ /* 0x002fea0003800000 */
.L_x_32:
[----:B------:R-:W-:Y:S01]  /*9b20*/  R2UR UR4, R16 ;  /* 0x00000000100472ca */ /* 0x000fe200000e0000 */
[----:B------:R-:W-:Y:S01]  /*9b30*/  WARPGROUP.ARRIVE ;  /* 0x00000000000079c5 */ /* 0x000fe20000000000 */
[----:B------:R-:W-:Y:S01]  /*9b40*/  R2UR UR7, R8 ;  /* 0x00000000080772ca */ /* 0x000fe200000e0000 */
[----:B------:R-:W-:Y:S01]  /*9b50*/  UMOV UR11, 0x40000040 ;  /* 0x40000040000b7882 */ /* 0x000fe20000000000 */
[----:B-1----:R-:W1:Y:S01]  /*9b60*/  SHFL.BFLY PT, R5, R14, 0x2, 0x1f ;  /* 0x0c401f000e057f89 */ /* 0x002e6200000e0000 */
[----:B------:R-:W-:Y:S01]  /*9b70*/  MOV R4, RZ ;  /* 0x000000ff00047202 */ /* 0x000fe20000000f00 */
[----:B------:R-:W-:Y:S02]  /*9b80*/  IMAD.U32 R8, RZ, RZ, UR6 ;  /* 0x00000006ff087e24 */ /* 0x000fe4000f8e00ff */
[----:B0-----:R-:W0:Y:S05]  /*9b90*/  SHFL.BFLY PT, R0, R9, 0x2, 0x1f ;  /* 0x0c401f0009007f89 */ /* 0x001e2a00000e0000 */
[----:B------:R-:W-:-:S04]  /*9ba0*/  UIADD3 UR4, UR4, 0x400, URZ ;  /* 0x0000040004047890 */ /* 0x000fc8000fffe03f */
[----:B------:R-:W-:-:S04]  /*9bb0*/  USHF.R.U32.HI UR4, URZ, 0x4, UR4 ;  /* 0x000000043f047899 */ /* 0x000fc80008011604 */
[----:B------:R-:W-:-:S04]  /*9bc0*/  ULOP3.LUT UR4, UR4, 0x3fff, URZ, 0xc0, !UPT ;  /* 0x00003fff04047892 */ /* 0x000fc8000f8ec03f */
[----:B------:R-:W-:Y:S01]  /*9bd0*/  ULOP3.LUT UR4, UR4, 0x2800000, URZ, 0xfc, !UPT ;  /* 0x0280000004047892 */ /* 0x000fe2000f8efc3f */
[----:B-1----:R-:W-:-:S03]  /*9be0*/  FADD.FTZ R5, R5, R14 ;  /* 0x0000000e05057221 */ /* 0x002fc60000010000 */
[----:B------:R-:W-:Y:S01]  /*9bf0*/  UIMAD UR4, UR7, 0xa00, UR4 ;  /* 0x00000a00070478a4 */ /* 0x000fe2000f8e0204 */
[----:B------:R-:W-:Y:S02]  /*9c00*/  IMAD.U32 R14, RZ, RZ, UR6 ;  /* 0x00000006ff0e7e24 */ /* 0x000fe4000f8e00ff */
[----:B0-----:R-:W-:Y:S01]  /*9c10*/  FADD.FTZ R2, R0, R9 ;  /* 0x0000000900027221 */ /* 0x001fe20000010000 */
[----:B------:R-:W-:Y:S01]  /*9c20*/  UIADD3 UR8, UR4, 0x80, URZ ;  /* 0x0000008004087890 */ /* 0x000fe2000fffe03f */
[----:B------:R-:W0:Y:S02]  /*9c30*/  SHFL.BFLY PT, R0, R5, 0x1, 0x1f ;  /* 0x0c201f0005007f89 */ /* 0x000e2400000e0000 */
[----:B------:R-:W-:-:S06]  /*9c40*/  UMOV UR10, UR4 ;  /* 0x00000004000a7c82 */ /* 0x000fcc0008000000 */
[----:B------:R-:W-:Y:S01]  /*9c50*/  HGMMA.64x256x16.F32 R24, R208, gdesc[UR8].tnspB, R24, gsb0 ;  /* 0x43e00008d0187df0 */ /* 0x000fe20008000818 */
[----:B------:R-:W-:Y:S01]  /*9c60*/  UMOV UR11, 0x40000040 ;  /* 0x40000040000b7882 */ /* 0x000fe20000000000 */
[----:B------:R-:W-:Y:S01]  /*9c70*/  UMOV UR10, UR8 ;  /* 0x00000008000a7c82 */ /* 0x000fe20008000000 */
[----:B------:R-:W-:Y:S01]  /*9c80*/  UIADD3 UR8, UR4, 0x100, URZ ;  /* 0x0000010004087890 */ /* 0x000fe2000fffe03f */
[----:B------:R-:W1:Y:S01]  /*9c90*/  SHFL.BFLY PT, R7, R2, 0x1, 0x1f ;  /* 0x0c201f0002077f89 */ /* 0x000e6200000e0000 */
[----:B0-----:R-:W-:Y:S01]  /*9ca0*/  FADD.FTZ R12, R5, R0 ;  /* 0x00000000050c7221 */ /* 0x001fe20000010000 */
[----:B------:R-:W-:-:S04]  /*9cb0*/  IMAD.MOV.U32 R0, RZ, RZ, -0x800000 ;  /* 0xff800000ff007424 */ /* 0x000fc800078e00ff */
[----:B------:R-:W-:Y:S01]  /*9cc0*/  FSETP.NE.FTZ.AND P1, PT, R12, RZ, PT ;  /* 0x000000ff0c00720b */ /* 0x000fe20003f35000 */
[----:B-1----:R-:W-:Y:S01]  /*9cd0*/  FADD.FTZ R13, R2, R7 ;  /* 0x00000007020d7221 */ /* 0x002fe20000010000 */
[----:B------:R-:W-:Y:S01]  /*9ce0*/  IMAD.MOV.U32 R7, RZ, RZ, RZ ;  /* 0x000000ffff077224 */ /* 0x000fe200078e00ff */
[----:B------:R-:W-:-:S03]  /*9cf0*/  MOV R2, 0xff800000 ;  /* 0xff80000000027802 */ /* 0x000fc60000000f00 */
[----:B------:R-:W-:-:S07]  /*9d00*/  FSETP.NE.FTZ.AND P2, PT, R13, RZ, PT ;  /* 0x000000ff0d00720b */ /* 0x000fce0003f55000 */
[----:B------:R-:W0:Y:S01]  /*9d10*/  @P1 MUFU.LG2 R10, R12 ;  /* 0x0000000c000a1308 */ /* 0x000e220000000c00 */
[----:B------:R-:W-:-:S07]  /*9d20*/  @P1 FMUL.FTZ R8, R8, 0.69314718246459960938 ;  /* 0x3f31721808081820 */ /* 0x000fce0000410000 */
[----:B------:R-:W1:Y:S01]  /*9d30*/  @P2 MUFU.LG2 R11, R13 ;  /* 0x0000000d000b2308 */ /* 0x000e620000000c00 */
[----:B------:R-:W-:-:S07]  /*9d40*/  @P2 FMUL.FTZ R14, R14, 0.69314718246459960938 ;  /* 0x3f3172180e0e2820 */ /* 0x000fce0000410000 */
[----:B------:R2:W3:Y:S01]  /*9d50*/  @P1 MUFU.RCP R7, R12 ;  /* 0x0000000c00071308 */ /* 0x0004e20000001000 */
[----:B0-----:R-:W-:-:S04]  /*9d60*/  @P1 FMUL.FTZ R5, R10, 0.69314718246459960938 ;  /* 0x3f3172180a051820 */ /* 0x001fc80000410000 */
[----:B------:R-:W-:-:S03]  /*9d70*/  @P1 FFMA.FTZ R0, R8, R3, R5 ;  /* 0x0000000308001223 */ /* 0x000fc60000010005 */
[----:B------:R2:W0:Y:S01]  /*9d80*/  @P2 MUFU.RCP R4, R13 ;  /* 0x0000000d00042308 */ /* 0x0004220000001000 */
[----:B-1----:R-:W-:-:S04]  /*9d90*/  @P2 FMUL.FTZ R11, R11, 0.69314718246459960938 ;  /* 0x3f3172180b0b2820 */ /* 0x002fc80000410000 */
[----:B------:R-:W-:Y:S01]  /*9da0*/  @P2 FFMA.FTZ R2, R14, R6, R11 ;  /* 0x000000060e022223 */ /* 0x000fe2000001000b */
[----:B------:R-:W-:Y:S02]  /*9db0*/  WARPGROUP.DEPBAR.LE gsb0, 0x0 ;  /* 0x00008000000079c5 */ /* 0x000fe40000010000 */
[----:B------:R-:W-:-:S06]  /*9dc0*/  WARPGROUP.ARRIVE ;  /* 0x00000000000079c5 */ /* 0x000fcc0000000000 */
[----:B------:R-:W-:Y:S01]  /*9dd0*/  HGMMA.64x256x16.F32 R24, R204, gdesc[UR8].tnspB, R24, gsb0 ;  /* 0x43e00008cc187df0 */ /* 0x000fe20008000818 */
[----:B------:R-:W-:Y:S01]  /*9de0*/  UMOV UR10, UR8 ;  /* 0x00000008000a7c82 */ /* 0x000fe20008000000 */
[----:B------:R-:W-:Y:S01]  /*9df0*/  UMOV UR11, 0x40000040 ;  /* 0x40000040000b7882 */ /* 0x000fe20000000000 */
[----:B------:R-:W-:Y:S02]  /*9e00*/  UIADD3 UR8, UR4, 0x180, URZ ;  /* 0x0000018004087890 */ /* 0x000fe4000fffe03f */
[----:B------:R-:W-:Y:S01]  /*9e10*/  UIADD3 UR4, UR4, 0x200, URZ ;  /* 0x0000020004047890 */ /* 0x000fe2000fffe03f */
[----:B------:R-:W-:Y:S02]  /*9e20*/  WARPGROUP.DEPBAR.LE gsb0, 0x0 ;  /* 0x00008000000079c5 */ /* 0x000fe40000010000 */
[----:B------:R-:W-:-:S15]  /*9e30*/  WARPGROUP.ARRIVE ;  /* 0x00000000000079c5 */ /* 0x000fde0000000000 */
[----:B------:R-:W-:-:S05]  /*9e40*/  NOP ;  /* 0x0000000000007918 */ /* 0x000fca0000000000 */
[----:B------:R-:W-:Y:S01]  /*9e50*/  HGMMA.64x256x16.F32 R24, R200, gdesc[UR8].tnspB, R24, gsb0 ;  /* 0x43e00008c8187df0 */ /* 0x000fe20008000818 */
[----:B------:R-:W-:Y:S01]  /*9e60*/  UMOV UR10, UR8 ;  /* 0x00000008000a7c82 */ /* 0x000fe20008000000 */
[----:B------:R-:W-:Y:S01]  /*9e70*/  UMOV UR11, 0x40000040 ;  /* 0x40000040000b7882 */ /* 0x000fe20000000000 */
[----:B------:R-:W-:Y:S02]  /*9e80*/  WARPGROUP.DEPBAR.LE gsb0, 0x0 ;  /* 0x00008000000079c5 */ /* 0x000fe40000010000 */
[----:B------:R-:W-:-:S15]  /*9e90*/  WARPGROUP.ARRIVE ;  /* 0x00000000000079c5 */ /* 0x000fde0000000000 */
[----:B------:R-:W-:-:S08]  /*9ea0*/  NOP ;  /* 0x0000000000007918 */ /* 0x000fd00000000000 */
        /* <DEDUP_REMOVED lines=8> */
[----:B0-23--:R-:W-:Y:S05]  /*9f30*/  @!P0 BRA `(.L_x_34) ;  /* 0x0000000000048947 */ /* 0x00dfea0003800000 */
[----:B------:R-:W-:Y:S01]  /*9f40*/  BPT.TRAP 0x1 ;  /* 0x000000040000795c */ /* 0x000fe20000300000 */
.L_x_34:
[----:B------:R-:W0:Y:S01]  /*9f50*/  S2UR UR6, SR_CgaCtaId ;  /* 0x00000000000679c3 */ /* 0x000e220000008800 */
[----:B------:R-:W-:Y:S01]  /*9f60*/  UIADD3 UR4, UR5, 0x38860, URZ ;  /* 0x0003886005047890 */ /* 0x000fe2000fffe03f */
        /* <DEDUP_REMOVED lines=22> */
[----:B0-----:R-:W-:Y:S01]  /*a0d0*/  UPRMT UR4, UR6, 0x654, UR4 ;  /* 0x0000065406047896 */ /* 0x001fe20008000004 */
        /* <DEDUP_REMOVED lines=8> */
[----:B------:R-:W-:Y:S01]  /*a160*/  SYNCS.ARRIVE.TRANS64.RED.A1T0 RZ, [UR4], RZ ;  /* 0x000000ffffff79a7 */ /* 0x000fe20008100404 */
        /* <DEDUP_REMOVED lines=34> */
[----:B------:R-:W-:Y:S01]  /*a390*/  PLOP3.LUT P0, PT, PT, PT, PT, 0x8, 0x0 ;  /* 0x000000000000781c */ /* 0x000fe20003f0e170 */
        /* <DEDUP_REMOVED lines=63> */
[----:B------:R-:W-:-:S07]  /*a790*/  FMUL.FTZ R151, R151, R4 ;  /* 0x0000000497977220 */ /* 0x000fce0000410000 */
.L_x_10:
[----:B------:R-:W-:Y:S05]  /*a7a0*/  @P0 BRA `(.L_x_35) ;  /* 0x0000002000600947 */ /* 0x000fea0003800000 */
[----:B------:R-:W0:Y:S01]  /*a7b0*/  S2R R3, SR_TID.X ;  /* 0x0000000000037919 */ /* 0x000e220000002100 */
[----:B------:R-:W1:Y:S01]  /*a7c0*/  LDC R8, c[0x0][0xbe8] ;  /* 0x0002fa00ff087b82 */ /* 0x000e620000000800 */
[----:B------:R-:W-:Y:S01]  /*a7d0*/  R2UR UR13, R18 ;  /* 0x00000000120d72ca */ /* 0x000fe200000e0000 */
[----:B------:R-:W-:Y:S01]  /*a7e0*/  ULDC.64 UR8, c[0x0][0xbd0] ;  /* 0x0002f40000087ab9 */ /* 0x000fe20000000a00 */
[----:B------:R-:W-:Y:S01]  /*a7f0*/  ULDC.64 UR14, c[0x0][0x208] ;  /* 0x00008200000e7ab9 */ /* 0x000fe20000000a00 */
[----:B------:R-:W-:Y:S04]  /*a800*/  BSSY B0, `(.L_x_36) ;  /* 0x000014c000007945 */ /* 0x000fe80003800000 */
[----:B------:R-:W2:Y:S06]  /*a810*/  S2UR UR12, SR_CTAID.Z ;  /* 0x00000000000c79c3 */ /* 0x000eac0000002700 */
[----:B------:R-:W-:-:S02]  /*a820*/  USHF.R.S32.HI UR7, URZ, 0x1f, UR13 ;  /* 0x0000001f3f077899 */ /* 0x000fc4000801140d */
[----:B------:R-:W-:Y:S01]  /*a830*/  IMAD R19, RZ, RZ, -UR13 ;  /* 0x8000000dff137e24 */ /* 0x000fe2000f8e02ff */
[----:B------:R-:W3:Y:S01]  /*a840*/  LDC.64 R20, c[0x0][0xbd8] ;  /* 0x0002f600ff147b82 */ /* 0x000ee20000000a00 */
[----:B------:R-:W-:Y:S02]  /*a850*/  UIMAD.WIDE.U32 UR4, UR13, UR8, URZ ;  /* 0x000000080d0472a5 */ /* 0x000fe4000f8e003f */
[----:B------:R-:W-:-:S04]  /*a860*/  UIMAD UR6, UR7, UR8, URZ ;  /* 0x00000008070672a4 */ /* 0x000fc8000f8e023f */
[----:B------:R-:W-:Y:S01]  /*a870*/  UIMAD UR6, UR13, UR9, UR6 ;  /* 0x000000090d0672a4 */ /* 0x000fe2000f8e0206 */
[----:B-1----:R-:W-:Y:S01]  /*a880*/  ISETP.NE.AND P0, PT, R8, 0x1, PT ;  /* 0x000000010800780c */ /* 0x002fe20003f05270 */
[----:B------:R-:W1:Y:S01]  /*a890*/  S2UR UR11, SR_CTAID.Y ;  /* 0x00000000000b79c3 */ /* 0x000e620000002600 */
[----:B------:R-:W-:Y:S01]  /*a8a0*/  ULDC.64 UR8, c[0x0][0xb38] ;  /* 0x0002ce0000087ab9 */ /* 0x000fe20000000a00 */
[----:B------:R-:W-:Y:S02]  /*a8b0*/  UIADD3 UR6, UR5, UR6, URZ ;  /* 0x0000000605067290 */ /* 0x000fe4000fffe03f */
[----:B------:R-:W-:Y:S01]  /*a8c0*/  UIMAD UR7, UR7, UR8, URZ ;  /* 0x00000008070772a4 */ /* 0x000fe2000f8e023f */
[----:B0-----:R-:W-:Y:S01]  /*a8d0*/  VIADD R14, R3, 0xffffff80 ;  /* 0xffffff80030e7836 */ /* 0x001fe20000000000 */
[----:B--2---:R-:W-:Y:S02]  /*a8e0*/  USHF.R.S32.HI UR10, URZ, 0x1f, UR12 ;  /* 0x0000001f3f0a7899 */ /* 0x004fe4000801140c */
[----:B------:R-:W1:Y:S02]  /*a8f0*/  LDC R152, c[0x0][0xc50] ;  /* 0x00031400ff987b82 */ /* 0x000e640000000800 */
[----:B------:R-:W-:-:S04]  /*a900*/  SHF.R.S32.HI R7, RZ, 0x1f, R14 ;  /* 0x0000001fff077819 */ /* 0x000fc8000001140e */
[CC--:B------:R-:W-:Y:S02]  /*a910*/  LEA.HI R4, R7.reuse, R14.reuse, RZ, 0x7 ;  /* 0x0000000e07047211 */ /* 0x0c0fe400078f38ff */
[----:B------:R-:W0:Y:S01]  /*a920*/  LDC.64 R22, c[0x0][0xb40] ;  /* 0x0002d000ff167b82 */ /* 0x000e220000000a00 */
[----:B------:R-:W-:Y:S02]  /*a930*/  LEA.HI R7, R7, R14, RZ, 0x2 ;  /* 0x0000000e07077211 */ /* 0x000fe400078f10ff */
[----:B------:R-:W-:Y:S02]  /*a940*/  LOP3.LUT R3, R4, 0xffffff80, RZ, 0xc0, !PT ;  /* 0xffffff8004037812 */ /* 0x000fe400078ec0ff */
[----:B------:R-:W-:Y:S02]  /*a950*/  SHF.R.S32.HI R9, RZ, 0x7, R4 ;  /* 0x00000007ff097819 */ /* 0x000fe40000011404 */
[----:B------:R-:W-:Y:S01]  /*a960*/  LOP3.LUT R7, R7, 0xfffffffc, RZ, 0xc0, !PT ;  /* 0xfffffffc07077812 */ /* 0x000fe200078ec0ff */
[----:B------:R-:W-:Y:S01]  /*a970*/  IMAD.IADD R3, R14, 0x1, -R3 ;  /* 0x000000010e037824 */ /* 0x000fe200078e0a03 */
[----:B------:R-:W-:Y:S01]  /*a980*/  LEA.HI R4, R4, R9, RZ, 0x1 ;  /* 0x0000000904047211 */ /* 0x000fe200078f08ff */
[----:B------:R-:W2:Y:S02]  /*a990*/  @P0 LDC R17, c[0x0][0xbf0] ;  /* 0x0002fc00ff110b82 */ /* 0x000ea40000000800 */
[----:B------:R-:W-:Y:S01]  /*a9a0*/  IMAD.IADD R7, R14, 0x1, -R7 ;  /* 0x000000010e077824 */ /* 0x000fe200078e0a07 */
[----:B------:R-:W-:-:S02]  /*a9b0*/  SHF.R.S32.HI R16, RZ, 0x1f, R3 ;  /* 0x0000001fff107819 */ /* 0x000fc40000011403 */
[----:B------:R-:W-:Y:S02]  /*a9c0*/  LOP3.LUT R4, R4, 0x3fffffe, RZ, 0xc0, !PT ;  /* 0x03fffffe04047812 */ /* 0x000fe400078ec0ff */
[----:B------:R-:W-:Y:S01]  /*a9d0*/  LEA.HI R10, R16, R3, RZ, 0x2 ;  /* 0x00000003100a7211 */ /* 0x000fe200078f10ff */
[----:B------:R-:W4:Y:S01]  /*a9e0*/  @P0 LDC R14, c[0x0][0xbec] ;  /* 0x0002fb00ff0e0b82 */ /* 0x000f220000000800 */
[----:B------:R-:W-:Y:S02]  /*a9f0*/  LEA.HI R11, R7, R7, RZ, 0x1 ;  /* 0x00000007070b7211 */ /* 0x000fe400078f08ff */
[--C-:B------:R-:W-:Y:S02]  /*aa00*/  SHF.R.S32.HI R5, RZ, 0x2, R10.reuse ;  /* 0x00000002ff057819 */ /* 0x100fe4000001140a */
[----:B------:R-:W-:Y:S02]  /*aa10*/  SHF.R.S32.HI R6, RZ, 0x1f, R10 ;  /* 0x0000001fff067819 */ /* 0x000fe4000001140a */
[----:B------:R-:W-:Y:S01]  /*aa20*/  LOP3.LUT R10, R10, 0x7ffffffc, RZ, 0xc0, !PT ;  /* 0x7ffffffc0a0a7812 */ /* 0x000fe200078ec0ff */
[----:B------:R-:W5:Y:S01]  /*aa30*/  @P0 LDC R154, c[0x0][0xbec] ;  /* 0x0002fb00ff9a0b82 */ /* 0x000f620000000800 */
[----:B------:R-:W-:-:S04]  /*aa40*/  LEA.HI R6, R6, R5, RZ, 0x3 ;  /* 0x0000000506067211 */ /* 0x000fc800078f18ff */
[----:B------:R-:W-:Y:S02]  /*aa50*/  LOP3.LUT R12, R6, 0xfffffff8, RZ, 0xc0, !PT ;  /* 0xfffffff8060c7812 */ /* 0x000fe400078ec0ff */
[----:B------:R-:W-:Y:S01]  /*aa60*/  IADD3 R6, R9, -R4, RZ ;  /* 0x8000000409067210 */ /* 0x000fe20007ffe0ff */
[----:B------:R-:W5:Y:S01]  /*aa70*/  @P0 LDC R153, c[0x0][0xbf0] ;  /* 0x0002fc00ff990b82 */ /* 0x000f620000000800 */
[----:B------:R-:W0:Y:S01]  /*aa80*/  S2R R9, SR_CTAID.X ;  /* 0x0000000000097919 */ /* 0x000e220000002500 */
[----:B------:R-:W-:Y:S01]  /*aa90*/  LEA.HI R4, R16, R3, RZ, 0x5 ;  /* 0x0000000310047211 */ /* 0x000fe200078f28ff */
[----:B------:R-:W-:Y:S01]  /*aaa0*/  IMAD.IADD R5, R5, 0x1, -R12 ;  /* 0x0000000105057824 */ /* 0x000fe200078e0a0c */
[----:B------:R-:W-:Y:S02]  /*aab0*/  LOP3.LUT R12, R11, 0x1ffffffe, RZ, 0xc0, !PT ;  /* 0x1ffffffe0b0c7812 */ /* 0x000fe400078ec0ff */
[----:B------:R-:W-:-:S03]  /*aac0*/  SHF.R.S32.HI R4, RZ, 0x5, R4 ;  /* 0x00000005ff047819 */ /* 0x000fc60000011404 */
[----:B------:R-:W-:Y:S02]  /*aad0*/  IMAD.IADD R11, R7, 0x1, -R12 ;  /* 0x00000001070b7824 */ /* 0x000fe400078e0a0c */
[----:B------:R-:W-:Y:S01]  /*aae0*/  IMAD R7, R4, 0x10, R5 ;  /* 0x0000001004077824 */ /* 0x000fe200078e0205 */
[----:B------:R-:W-:Y:S01]  /*aaf0*/  MOV R4, UR4 ;  /* 0x0000000400047c02 */ /* 0x000fe20008000f00 */
[----:B------:R-:W-:Y:S01]  /*ab00*/  IMAD.U32 R5, RZ, RZ, UR5 ;  /* 0x00000005ff057e24 */ /* 0x000fe2000f8e00ff */
[----:B------:R-:W-:Y:S01]  /*ab10*/  UIMAD.WIDE.U32 UR4, UR13, UR8, URZ ;  /* 0x000000080d0472a5 */ /* 0x000fe2000f8e003f */
[----:B------:R-:W-:Y:S02]  /*ab20*/  IMAD R16, R6, 0x40, R7 ;  /* 0x0000004006107824 */ /* 0x000fe400078e0207 */
[----:B------:R-:W-:Y:S01]  /*ab30*/  IMAD.U32 R5, RZ, RZ, UR6 ;  /* 0x00000006ff057e24 */ /* 0x000fe2000f8e00ff */
[----:B------:R-:W-:Y:S01]  /*ab40*/  UIMAD UR6, UR13, UR9, UR7 ;  /* 0x000000090d0672a4 */ /* 0x000fe2000f8e0207 */
[----:B---3--:R-:W-:Y:S01]  /*ab50*/  IMAD R12, R20, UR10, RZ ;  /* 0x0000000a140c7c24 */ /* 0x008fe2000f8e02ff */
[----:B------:R-:W-:Y:S01]  /*ab60*/  LEA R6, R11, R16, 0x3 ;  /* 0x000000100b067211 */ /* 0x000fe200078e18ff */
[----:B------:R-:W-:Y:S01]  /*ab70*/  IMAD.U32 R7, RZ, RZ, UR5 ;  /* 0x00000005ff077e24 */ /* 0x000fe2000f8e00ff */
[----:B------:R-:W-:Y:S01]  /*ab80*/  UIADD3 UR6, UR5, UR6, URZ ;  /* 0x0000000605067290 */ /* 0x000fe2000fffe03f */
[----:B------:R-:W-:Y:S01]  /*ab90*/  IMAD R15, R21, UR12, R12 ;  /* 0x0000000c150f7c24 */ /* 0x000fe2000f8e020c */
[----:B------:R-:W-:Y:S01]  /*aba0*/  ULDC.64 UR8, c[0x0][0xb28] ;  /* 0x0002ca0000087ab9 */ /* 0x000fe20000000a00 */
[----:B-1----:R-:W-:-:S02]  /*abb0*/  IMAD R21, R152, R19, UR11 ;  /* 0x0000000b98157e24 */ /* 0x002fc4000f8e0213 */
[----:B------:R-:W-:Y:S01]  /*abc0*/  IMAD.WIDE.U32 R4, R20, UR12, R4 ;  /* 0x0000000c14047c25 */ /* 0x000fe2000f8e0004 */
[----:B------:R-:W-:Y:S01]  /*abd0*/  MOV R7, UR6 ;  /* 0x0000000600077c02 */ /* 0x000fe20008000f00 */
[----:B------:R-:W-:Y:S02]  /*abe0*/  ULDC.64 UR6, c[0x0][0xb48] ;  /* 0x0002d20000067ab9 */ /* 0x000fe40000000a00 */
[----:B------:R-:W-:Y:S02]  /*abf0*/  IMAD.IADD R5, R5, 0x1, R15 ;  /* 0x0000000105057824 */ /* 0x000fe400078e020f */
[----:B0-----:R-:W-:Y:S02]  /*ac00*/  IMAD R11, R9, 0x80, R6 ;  /* 0x00000080090b7824 */ /* 0x001fe400078e0206 */
[----:B------:R-:W-:Y:S01]  /*ac10*/  IMAD.U32 R6, RZ, RZ, UR4 ;  /* 0x00000004ff067e24 */ /* 0x000fe2000f8e00ff */
[----:B------:R-:W-:Y:S01]  /*ac20*/  ULDC.64 UR4, c[0x0][0xbe0] ;  /* 0x0002f80000047ab9 */ /* 0x000fe20000000a00 */
[----:B----4-:R-:W-:Y:S01]  /*ac30*/  @P0 IMAD.HI.U32 R12, R11, R14, RZ ;  /* 0x0000000e0b0c0227 */ /* 0x010fe200078e00ff */
[----:B------:R-:W-:-:S03]  /*ac40*/  MOV R15, R11 ;  /* 0x0000000b000f7202 */ /* 0x000fc60000000f00 */
[C---:B------:R-:W-:Y:S02]  /*ac50*/  IMAD R14, R22.reuse, UR10, RZ ;  /* 0x0000000a160e7c24 */ /* 0x040fe4000f8e02ff */
[----:B------:R-:W-:Y:S01]  /*ac60*/  IMAD.MOV.U32 R13, RZ, RZ, R11 ;  /* 0x000000ffff0d7224 */ /* 0x000fe200078e000b */
[----:B--2---:R-:W-:Y:S01]  /*ac70*/  @P0 SHF.R.U32.HI R13, RZ, R17, R12 ;  /* 0x00000011ff0d0219 */ /* 0x004fe2000001160c */
[----:B------:R-:W-:Y:S01]  /*ac80*/  IMAD R17, R23, UR12, R14 ;  /* 0x0000000c17117c24 */ /* 0x000fe2000f8e020e */
[----:B------:R-:W-:Y:S01]  /*ac90*/  SHF.R.S32.HI R14, RZ, 0x1f, R21 ;  /* 0x0000001fff0e7819 */ /* 0x000fe20000011415 */
[----:B------:R-:W-:-:S04]  /*aca0*/  IMAD.WIDE.U32 R6, R22, UR12, R6 ;  /* 0x0000000c16067c25 */ /* 0x000fc8000f8e0006 */
[----:B-----5:R-:W-:-:S04]  /*acb0*/  @P0 IMAD.HI.U32 R154, R11, R154, RZ ;  /* 0x0000009a0b9a0227 */ /* 0x020fc800078e00ff */
[----:B------:R-:W-:Y:S01]  /*acc0*/  IMAD.IADD R7, R7, 0x1, R17 ;  /* 0x0000000107077824 */ /* 0x000fe200078e0211 */
[----:B------:R-:W-:Y:S01]  /*acd0*/  @P0 SHF.R.U32.HI R15, RZ, R153, R154 ;  /* 0x00000099ff0f0219 */ /* 0x000fe2000001169a */
[C---:B------:R-:W-:Y:S02]  /*ace0*/  IMAD R12, R14.reuse, UR4, RZ ;  /* 0x000000040e0c7c24 */ /* 0x040fe4000f8e02ff */
[----:B------:R-:W-:Y:S02]  /*acf0*/  IMAD R17, R14, UR6, RZ ;  /* 0x000000060e117c24 */ /* 0x000fe4000f8e02ff */
[----:B------:R-:W-:-:S04]  /*ad00*/  IMAD.WIDE.U32 R4, R21, UR4, R4 ;  /* 0x0000000415047c25 */ /* 0x000fc8000f8e0004 */
[C---:B------:R-:W-:Y:S01]  /*ad10*/  IMAD R14, R21.reuse, UR5, R12 ;  /* 0x00000005150e7c24 */ /* 0x040fe2000f8e020c */
[----:B------:R-:W-:Y:S01]  /*ad20*/  BAR.SYNC.DEFER_BLOCKING 0x1, 0x100 ;  /* 0x0044000000007b1d */ /* 0x000fe20000010000 */
[C---:B------:R-:W-:Y:S01]  /*ad30*/  IMAD R19, R21.reuse, UR7, R17 ;  /* 0x0000000715137c24 */ /* 0x040fe2000f8e0211 */
[----:B------:R-:W-:Y:S01]  /*ad40*/  SHF.R.S32.HI R17, RZ, 0x1f, R13 ;  /* 0x0000001fff117819 */ /* 0x000fe2000001140d */
[----:B------:R-:W-:Y:S01]  /*ad50*/  IMAD.WIDE.U32 R6, R21, UR6, R6 ;  /* 0x0000000615067c25 */ /* 0x000fe2000f8e0006 */
[----:B------:R-:W-:Y:S02]  /*ad60*/  IADD3 R4, P0, R13, R4, RZ ;  /* 0x000000040d047210 */ /* 0x000fe40007f1e0ff */
[----:B------:R-:W-:Y:S01]  /*ad70*/  SHF.R.S32.HI R12, RZ, 0x1f, R15 ;  /* 0x0000001fff0c7819 */ /* 0x000fe2000001140f */
[----:B------:R-:W-:Y:S01]  /*ad80*/  IMAD.MOV R13, RZ, RZ, -R13 ;  /* 0x000000ffff0d7224 */ /* 0x000fe200078e0a0d */
[----:B------:R-:W-:Y:S01]  /*ad90*/  ULDC.64 UR4, c[0x0][0xb30] ;  /* 0x0002cc0000047ab9 */ /* 0x000fe20000000a00 */
[----:B------:R-:W-:Y:S01]  /*ada0*/  IMAD.MOV R20, RZ, RZ, -R15 ;  /* 0x000000ffff147224 */ /* 0x000fe200078e0a0f */
[----:B------:R-:W-:Y:S01]  /*adb0*/  IADD3.X R5, R17, R5, R14, P0, !PT ;  /* 0x0000000511057210 */ /* 0x000fe200007fe40e */
[----:B------:R-:W-:Y:S01]  /*adc0*/  IMAD R12, R12, UR4, RZ ;  /* 0x000000040c0c7c24 */ /* 0x000fe2000f8e02ff */
[----:B------:R-:W-:Y:S01]  /*add0*/  IADD3 R7, R7, R19, RZ ;  /* 0x0000001307077210 */ /* 0x000fe20007ffe0ff */
[C-C-:B------:R-:W-:Y:S01]  /*ade0*/  IMAD R13, R8.reuse, R13, R11.reuse ;  /* 0x0000000d080d7224 */ /* 0x140fe200078e020b */
[----:B------:R-:W-:Y:S01]  /*adf0*/  ULDC.64 UR6, c[0x0][0xbc8] ;  /* 0x0002f20000067ab9 */ /* 0x000fe20000000a00 */
[----:B------:R-:W-:-:S02]  /*ae00*/  IMAD R11, R8, R20, R11 ;  /* 0x00000014080b7224 */ /* 0x000fc400078e020b */
[C---:B------:R-:W-:Y:S01]  /*ae10*/  IMAD R17, R15.reuse, UR5, R12 ;  /* 0x000000050f117c24 */ /* 0x040fe2000f8e020c */
[----:B------:R-:W-:Y:S01]  /*ae20*/  SHF.R.S32.HI R12, RZ, 0x1f, R13 ;  /* 0x0000001fff0c7819 */ /* 0x000fe2000001140d */
[----:B------:R-:W-:Y:S01]  /*ae30*/  IMAD.WIDE.U32 R6, R15, UR4, R6 ;  /* 0x000000040f067c25 */ /* 0x000fe2000f8e0006 */
[----:B------:R-:W-:Y:S01]  /*ae40*/  SHF.R.S32.HI R14, RZ, 0x1f, R11 ;  /* 0x0000001fff0e7819 */ /* 0x000fe2000001140b */
[----:B------:R-:W0:Y:S01]  /*ae50*/  S2UR UR5, SR_CgaCtaId ;  /* 0x00000000000579c3 */ /* 0x000e220000008800 */
[----:B------:R-:W-:Y:S01]  /*ae60*/  UMOV UR4, 0x400 ;  /* 0x0000040000047882 */ /* 0x000fe20000000000 */
[----:B------:R-:W-:Y:S02]  /*ae70*/  IMAD R12, R12, UR6, RZ ;  /* 0x000000060c0c7c24 */ /* 0x000fe4000f8e02ff */
[----:B------:R-:W-:Y:S02]  /*ae80*/  IMAD.IADD R7, R7, 0x1, R17 ;  /* 0x0000000107077824 */ /* 0x000fe400078e0211 */
[----:B------:R-:W-:-:S02]  /*ae90*/  IMAD R14, R14, UR8, RZ ;  /* 0x000000080e0e7c24 */ /* 0x000fc4000f8e02ff */
[C---:B------:R-:W-:Y:S02]  /*aea0*/  IMAD R15, R13.reuse, UR7, R12 ;  /* 0x000000070d0f7c24 */ /* 0x040fe4000f8e020c */
[----:B------:R-:W-:Y:S01]  /*aeb0*/  IMAD.WIDE.U32 R4, R13, UR6, R4 ;  /* 0x000000060d047c25 */ /* 0x000fe2000f8e0004 */
[----:B------:R-:W-:-:S03]  /*aec0*/  ULDC.64 UR6, c[0x0][0xba8] ;  /* 0x0002ea0000067ab9 */ /* 0x000fc60000000a00 */
[C---:B------:R-:W-:Y:S01]  /*aed0*/  IMAD R17, R11.reuse, UR9, R14 ;  /* 0x000000090b117c24 */ /* 0x040fe2000f8e020e */
[----:B------:R-:W-:Y:S01]  /*aee0*/  LEA R19, P0, R4, UR6, 0x2 ;  /* 0x0000000604137c11 */ /* 0x000fe2000f8010ff */
[----:B------:R-:W-:Y:S01]  /*aef0*/  IMAD.WIDE.U32 R12, R11, UR8, R6 ;  /* 0x000000080b0c7c25 */ /* 0x000fe2000f8e0006 */
[----:B------:R-:W-:Y:S01]  /*af00*/  ULDC.64 UR8, c[0x0][0xb00] ;  /* 0x0002c00000087ab9 */ /* 0x000fe20000000a00 */
[----:B------:R-:W-:Y:S01]  /*af10*/  LEA R11, R9, R16, 0x7 ;  /* 0x00000010090b7211 */ /* 0x000fe200078e38ff */
[----:B------:R-:W-:Y:S01]  /*af20*/  ULDC UR6, c[0x0][0xa88] ;  /* 0x0002a20000067ab9 */ /* 0x000fe20000000800 */
[----:B------:R-:W-:Y:S01]  /*af30*/  IMAD.IADD R5, R5, 0x1, R15 ;  /* 0x0000000105057824 */ /* 0x000fe200078e020f */
[----:B------:R-:W-:Y:S01]  /*af40*/  LEA R6, P1, R12, UR8, 0x2 ;  /* 0x000000080c067c11 */ /* 0x000fe2000f8210ff */
[----:B------:R-:W-:Y:S01]  /*af50*/  IMAD.IADD R7, R13, 0x1, R17 ;  /* 0x000000010d077824 */ /* 0x000fe200078e0211 */
[----:B------:R-:W-:Y:S01]  /*af60*/  SHFL.IDX PT, R14, R19, 0x1, 0x1c1f ;  /* 0x003c1f00130e7f89 */ /* 0x000fe200000e0000 */
[----:B0-----:R-:W-:Y:S01]  /*af70*/  ULEA UR4, UR5, UR4, 0x18 ;  /* 0x0000000405047291 */ /* 0x001fe2000f8ec03f */
[----:B------:R-:W-:Y:S01]  /*af80*/  LEA.HI.X R17, R4, UR7, R5, 0x2, P0 ;  /* 0x0000000704117c11 */ /* 0x000fe200080f1405 */
[----:B------:R-:W-:Y:S01]  /*af90*/  IMAD R8, R8, UR6, RZ ;  /* 0x0000000608087c24 */ /* 0x000fe2000f8e02ff */
[----:B------:R-:W-:Y:S01]  /*afa0*/  LEA.HI.X R7, R12, UR9, R7, 0x2, P1 ;  /* 0x000000090c077c11 */ /* 0x000fe200088f1407 */
[----:B------:R-:W-:Y:S01]  /*afb0*/  VIADD R9, R11, 0x8 ;  /* 0x000000080b097836 */ /* 0x000fe20000000000 */
[----:B------:R-:W-:Y:S01]  /*afc0*/  SHFL.IDX PT, R12, R19, RZ, 0x1c1f ;  /* 0x001c1fff130c7589 */ /* 0x000fe200000e0000 */
[----:B------:R-:W-:Y:S01]  /*afd0*/  LOP3.LUT P0, RZ, R3, 0x3, RZ, 0xc0, !PT ;  /* 0x0000000303ff7812 */ /* 0x000fe2000780c0ff */
[----:B------:R-:W-:Y:S01]  /*afe0*/  UIADD3 UR4, UR4, 0x38820, URZ ;  /* 0x0003882004047890 */ /* 0x000fe2000fffe03f */
[CC--:B------:R-:W-:Y:S01]  /*aff0*/  ISETP.GE.AND P2, PT, R11.reuse, R8.reuse, PT ;  /* 0x000000080b00720c */ /* 0x0c0fe20003f46270 */
[----:B------:R-:W0:Y:S01]  /*b000*/  SHFL.IDX PT, R13, R17, RZ, 0x1c1f ;  /* 0x001c1fff110d7589 */ /* 0x000e2200000e0000 */
[-C--:B------:R-:W-:Y:S01]  /*b010*/  ISETP.GE.OR P1, PT, R11, R8.reuse, P0 ;  /* 0x000000080b00720c */ /* 0x080fe20000726670 */
[----:B------:R-:W-:Y:S01]  /*b020*/  UPRMT UR4, URZ, 0x654, UR4 ;  /* 0x000006543f047896 */ /* 0x000fe20008000004 */
[----:B------:R-:W-:Y:S01]  /*b030*/  ISETP.GE.OR P0, PT, R9, R8, P0 ;  /* 0x000000080900720c */ /* 0x000fe20000706670 */
[----:B------:R-:W1:Y:S01]  /*b040*/  SHFL.IDX PT, R15, R17, 0x1, 0x1c1f ;  /* 0x003c1f00110f7f89 */ /* 0x000e6200000e0000 */
[----:B------:R-:W-:-:S03]  /*b050*/  IMAD.IADD R3, R3, 0x1, -R10 ;  /* 0x0000000103037824 */ /* 0x000fc600078e0a0a */
[----:B------:R2:W3:Y:S01]  /*b060*/  SHFL.IDX PT, R4, R6, RZ, 0x1c1f ;  /* 0x001c1fff06047589 */ /* 0x0004e200000e0000 */
[----:B------:R-:W-:Y:S02]  /*b070*/  IMAD.SHL.U32 R3, R3, 0x2, RZ ;  /* 0x0000000203037824 */ /* 0x000fe400078e00ff */
[----:B------:R-:W-:Y:S01]  /*b080*/  SYNCS.ARRIVE.TRANS64.RED.A1T0 RZ, [UR4], RZ ;  /* 0x000000ffffff79a7 */ /* 0x000fe20008100404 */
[----:B------:R2:W4:Y:S04]  /*b090*/  SHFL.IDX PT, R5, R7, RZ, 0x1c1f ;  /* 0x001c1fff07057589 */ /* 0x00052800000e0000 */
[----:B0-----:R2:W-:Y:S04]  /*b0a0*/  @!P1 ST.E desc[UR14][R12.64], R0 ;  /* 0x000000000c009985 */ /* 0x0015e8000c10190e */
[----:B-1----:R2:W-:Y:S01]  /*b0b0*/  @!P0 ST.E desc[UR14][R14.64], R2 ;  /* 0x000000020e008985 */ /* 0x0025e2000c10190e */
[----:B------:R-:W-:Y:S05]  /*b0c0*/  @P2 BRA `(.L_x_37) ;  /* 0x0000000800fc2947 */ /* 0x000fea0003800000 */
[C---:B--2---:R-:W-:Y:S01]  /*b0d0*/  IADD3 R0, R3.reuse, 0x8, RZ ;  /* 0x0000000803007810 */ /* 0x044fe20007ffe0ff */
[C---:B------:R-:W-:Y:S01]  /*b0e0*/  VIADD R2, R3.reuse, 0x10 ;  /* 0x0000001003027836 */ /* 0x040fe20000000000 */
[----:B------:R-:W-:Y:S01]  /*b0f0*/  ULDC UR4, c[0x0][0xac8] ;  /* 0x0002b20000047ab9 */ /* 0x000fe20000000800 */
[C---:B------:R-:W-:Y:S01]  /*b100*/  VIADD R10, R3.reuse, 0x18 ;  /* 0x00000018030a7836 */ /* 0x040fe20000000000 */
[----:B------:R-:W-:Y:S01]  /*b110*/  ISETP.GE.AND P3, PT, R0, UR4, PT ;  /* 0x0000000400007c0c */ /* 0x000fe2000bf66270 */
[C---:B------:R-:W-:Y:S01]  /*b120*/  VIADD R19, R3.reuse, 0x20 ;  /* 0x0000002003137836 */ /* 0x040fe20000000000 */
[----:B------:R-:W-:Y:S01]  /*b130*/  ISETP.GE.AND P4, PT, R2, UR4, PT ;  /* 0x0000000402007c0c */ /* 0x000fe2000bf86270 */
[----:B------:R-:W-:Y:S01]  /*b140*/  ULDC.64 UR6, c[0x0][0x208] ;  /* 0x0000820000067ab9 */ /* 0x000fe20000000a00 */
[----:B------:R-:W-:Y:S01]  /*b150*/  ISETP.GE.AND P5, PT, R10, UR4, PT ;  /* 0x000000040a007c0c */ /* 0x000fe2000bfa6270 */
[C---:B------:R-:W-:Y:S01]  /*b160*/  VIADD R21, R3.reuse, 0x40 ;  /* 0x0000004003157836 */ /* 0x040fe20000000000 */
[C---:B------:R-:W-:Y:S01]  /*b170*/  ISETP.GE.AND P2, PT, R3.reuse, UR4, PT ;  /* 0x0000000403007c0c */ /* 0x040fe2000bf46270 */
[C---:B------:R-:W-:Y:S01]  /*b180*/  VIADD R23, R3.reuse, 0x50 ;  /* 0x0000005003177836 */ /* 0x040fe20000000000 */
[----:B------:R-:W-:-:S02]  /*b190*/  IADD3 R20, R3, 0x28, RZ ;  /* 0x0000002803147810 */ /* 0x000fc40007ffe0ff */
[----:B------:R-:W-:Y:S02]  /*b1a0*/  ISETP.GE.AND P0, PT, R19, UR4, PT ;  /* 0x0000000413007c0c */ /* 0x000fe4000bf06270 */
[----:B------:R-:W-:Y:S02]  /*b1b0*/  ISETP.GE.AND P1, PT, R20, UR4, PT ;  /* 0x0000000414007c0c */ /* 0x000fe4000bf26270 */
[----:B------:R-:W-:Y:S02]  /*b1c0*/  @!P3 LEA.HI R0, R0, R0, RZ, 0x1 ;  /* 0x000000000000b211 */ /* 0x000fe400078f08ff */
[----:B------:R-:W-:Y:S02]  /*b1d0*/  @!P4 LEA.HI R2, R2, R2, RZ, 0x1 ;  /* 0x000000020202c211 */ /* 0x000fe400078f08ff */
[----:B------:R-:W-:Y:S02]  /*b1e0*/  @!P5 LEA.HI R10, R10, R10, RZ, 0x1 ;  /* 0x0000000a0a0ad211 */ /* 0x000fe400078f08ff */
[----:B------:R-:W-:Y:S01]  /*b1f0*/  @!P3 LOP3.LUT R13, R0, 0xfffffffe, RZ, 0xc0, !PT ;  /* 0xfffffffe000db812 */ /* 0x000fe200078ec0ff */
[C---:B------:R-:W-:Y:S01]  /*b200*/  VIADD R0, R3.reuse, 0x30 ;  /* 0x0000003003007836 */ /* 0x040fe20000000000 */
[----:B------:R-:W-:Y:S01]  /*b210*/  @!P4 LOP3.LUT R15, R2, 0xfffffffe, RZ, 0xc0, !PT ;  /* 0xfffffffe020fc812 */ /* 0x000fe200078ec0ff */
[C---:B------:R-:W-:Y:S01]  /*b220*/  VIADD R2, R3.reuse, 0x38 ;  /* 0x0000003803027836 */ /* 0x040fe20000000000 */
[----:B------:R-:W-:Y:S01]  /*b230*/  @!P5 LOP3.LUT R17, R10, 0xfffffffe, RZ, 0xc0, !PT ;  /* 0xfffffffe0a11d812 */ /* 0x000fe200078ec0ff */
[C---:B---34-:R-:W-:Y:S01]  /*b240*/  @!P2 IMAD.WIDE R10, R3.reuse, 0x4, R4 ;  /* 0x00000004030aa825 */ /* 0x058fe200078e0204 */
[----:B------:R-:W-:-:S02]  /*b250*/  IADD3 R22, R3, 0x48, RZ ;  /* 0x0000004803167810 */ /* 0x000fc40007ffe0ff */
[----:B------:R-:W-:Y:S01]  /*b260*/  ISETP.GE.AND P6, PT, R23, UR4, PT ;  /* 0x0000000417007c0c */ /* 0x000fe2000bfc6270 */
[--C-:B------:R-:W-:Y:S01]  /*b270*/  @!P3 IMAD.WIDE R12, R13, 0x4, R4.reuse ;  /* 0x000000040d0cb825 */ /* 0x100fe200078e0204 */
[----:B------:R0:W-:Y:S01]  /*b280*/  @!P2 ST.E.64 desc[UR6][R10.64], R24 ;  /* 0x000000180a00a985 */ /* 0x0001e2000c101b06 */
[----:B------:R-:W-:Y:S02]  /*b290*/  ISETP.GE.AND P2, PT, R0, UR4, PT ;  /* 0x0000000400007c0c */ /* 0x000fe4000bf46270 */
[--C-:B------:R-:W-:Y:S01]  /*b2a0*/  @!P4 IMAD.WIDE R14, R15, 0x4, R4.reuse ;  /* 0x000000040f0ec825 */ /* 0x100fe200078e0204 */
[----:B------:R1:W-:Y:S01]  /*b2b0*/  @!P3 ST.E.64 desc[UR6][R12.64], R28 ;  /* 0x0000001c0c00b985 */ /* 0x0003e2000c101b06 */
[----:B------:R-:W-:Y:S02]  /*b2c0*/  ISETP.GE.AND P3, PT, R2, UR4, PT ;  /* 0x0000000402007c0c */ /* 0x000fe4000bf66270 */
[----:B------:R-:W-:Y:S01]  /*b2d0*/  @!P5 IMAD.WIDE R16, R17, 0x4, R4 ;  /* 0x000000041110d825 */ /* 0x000fe200078e0204 */
[----:B------:R2:W-:Y:S01]  /*b2e0*/  @!P4 ST.E.64 desc[UR6][R14.64], R32 ;  /* 0x000000200e00c985 */ /* 0x0005e2000c101b06 */
[----:B------:R-:W-:-:S02]  /*b2f0*/  ISETP.GE.AND P4, PT, R21, UR4, PT ;  /* 0x0000000415007c0c */ /* 0x000fc4000bf86270 */
[----:B------:R-:W-:Y:S01]  /*b300*/  @!P0 LEA.HI R19, R19, R19, RZ, 0x1 ;  /* 0x0000001313138211 */ /* 0x000fe200078f08ff */
[----:B------:R3:W-:Y:S01]  /*b310*/  @!P5 ST.E.64 desc[UR6][R16.64], R36 ;  /* 0x000000241000d985 */ /* 0x0007e2000c101b06 */
[----:B------:R-:W-:Y:S01]  /*b320*/  ISETP.GE.AND P5, PT, R22, UR4, PT ;  /* 0x0000000416007c0c */ /* 0x000fe2000bfa6270 */
[C---:B0-----:R-:W-:Y:S01]  /*b330*/  VIADD R24, R3.reuse, 0x58 ;  /* 0x0000005803187836 */ /* 0x041fe20000000000 */
[----:B------:R-:W-:Y:S01]  /*b340*/  @!P1 LEA.HI R20, R20, R20, RZ, 0x1 ;  /* 0x0000001414149211 */ /* 0x000fe200078f08ff */
[----:B------:R-:W-:Y:S01]  /*b350*/  VIADD R25, R3, 0x60 ;  /* 0x0000006003197836 */ /* 0x000fe20000000000 */
[----:B------:R-:W-:Y:S02]  /*b360*/  @!P0 LOP3.LUT R11, R19, 0xfffffffe, RZ, 0xc0, !PT ;  /* 0xfffffffe130b8812 */ /* 0x000fe400078ec0ff */
[----:B-1----:R-:W-:Y:S02]  /*b370*/  @!P1 LOP3.LUT R13, R20, 0xfffffffe, RZ, 0xc0, !PT ;  /* 0xfffffffe140d9812 */ /* 0x002fe400078ec0ff */
[----:B------:R-:W-:Y:S01]  /*b380*/  @!P2 LEA.HI R0, R0, R0, RZ, 0x1 ;  /* 0x000000000000a211 */ /* 0x000fe200078f08ff */
[----:B------:R-:W-:Y:S01]  /*b390*/  @!P0 IMAD.WIDE R10, R11, 0x4, R4 ;  /* 0x000000040b0a8825 */ /* 0x000fe200078e0204 */
[----:B------:R-:W-:-:S02]  /*b3a0*/  @!P3 LEA.HI R2, R2, R2, RZ, 0x1 ;  /* 0x000000020202b211 */ /* 0x000fc400078f08ff */
[----:B------:R-:W-:Y:S01]  /*b3b0*/  @!P4 LEA.HI R21, R21, R21, RZ, 0x1 ;  /* 0x000000151515c211 */ /* 0x000fe200078f08ff */
[----:B------:R-:W-:Y:S01]  /*b3c0*/  @!P1 IMAD.WIDE R12, R13, 0x4, R4 ;  /* 0x000000040d0c9825 */ /* 0x000fe200078e0204 */
[----:B------:R-:W-:Y:S01]  /*b3d0*/  @!P5 LEA.HI R22, R22, R22, RZ, 0x1 ;  /* 0x000000161616d211 */ /* 0x000fe200078f08ff */
[----:B------:R0:W-:Y:S01]  /*b3e0*/  @!P0 ST.E.64 desc[UR6][R10.64], R40 ;  /* 0x000000280a008985 */ /* 0x0001e2000c101b06 */
[----:B------:R-:W-:Y:S02]  /*b3f0*/  @!P6 LEA.HI R23, R23, R23, RZ, 0x1 ;  /* 0x000000171717e211 */ /* 0x000fe400078f08ff */
[----:B--2---:R-:W-:Y:S01]  /*b400*/  @!P2 LOP3.LUT R15, R0, 0xfffffffe, RZ, 0xc0, !PT ;  /* 0xfffffffe000fa812 */ /* 0x004fe200078ec0ff */
[----:B------:R1:W-:Y:S01]  /*b410*/  @!P1 ST.E.64 desc[UR6][R12.64], R44 ;  /* 0x0000002c0c009985 */ /* 0x0003e2000c101b06 */
[----:B---3--:R-:W-:Y:S01]  /*b420*/  @!P3 LOP3.LUT R17, R2, 0xfffffffe, RZ, 0xc0, !PT ;  /* 0xfffffffe0211b812 */ /* 0x008fe200078ec0ff */
[----:B------:R-:W-:Y:S01]  /*b430*/  VIADD R2, R3, 0x70 ;  /* 0x0000007003027836 */ /* 0x000fe20000000000 */
[----:B------:R-:W-:-:S02]  /*b440*/  @!P4 LOP3.LUT R21, R21, 0xfffffffe, RZ, 0xc0, !PT ;  /* 0xfffffffe1515c812 */ /* 0x000fc400078ec0ff */
[----:B------:R-:W-:Y:S01]  /*b450*/  @!P5 LOP3.LUT R19, R22, 0xfffffffe, RZ, 0xc0, !PT ;  /* 0xfffffffe1613d812 */ /* 0x000fe200078ec0ff */
[----:B------:R-:W-:Y:S01]  /*b460*/  VIADD R22, R3, 0x80 ;  /* 0x0000008003167836 */ /* 0x000fe20000000000 */
[----:B------:R-:W-:Y:S02]  /*b470*/  @!P6 LOP3.LUT R23, R23, 0xfffffffe, RZ, 0xc0, !PT ;  /* 0xfffffffe1717e812 */ /* 0x000fe400078ec0ff */
[----:B------:R-:W-:Y:S01]  /*b480*/  ISETP.GE.AND P1, PT, R24, UR4, PT ;  /* 0x0000000418007c0c */ /* 0x000fe2000bf26270 */
[--C-:B0-----:R-:W-:Y:S01]  /*b490*/  @!P2 IMAD.WIDE R10, R15, 0x4, R4.reuse ;  /* 0x000000040f0aa825 */ /* 0x101fe200078e0204 */
[----:B------:R-:W-:Y:S02]  /*b4a0*/  ISETP.GE.AND P0, PT, R25, UR4, PT ;  /* 0x0000000419007c0c */ /* 0x000fe4000bf06270 */
[----:B------:R-:W-:Y:S01]  /*b4b0*/  IADD3 R0, R3, 0x68, RZ ;  /* 0x0000006803007810 */ /* 0x000fe20007ffe0ff */
[--C-:B-1----:R-:W-:Y:S01]  /*b4c0*/  @!P3 IMAD.WIDE R12, R17, 0x4, R4.reuse ;  /* 0x00000004110cb825 */ /* 0x102fe200078e0204 */
[----:B------:R0:W-:Y:S02]  /*b4d0*/  @!P2 ST.E.64 desc[UR6][R10.64], R48 ;  /* 0x000000300a00a985 */ /* 0x0001e4000c101b06 */
[----:B------:R-:W-:Y:S01]  /*b4e0*/  ISETP.GE.AND P2, PT, R0, UR4, PT ;  /* 0x0000000400007c0c */ /* 0x000fe2000bf46270 */
[--C-:B------:R-:W-:Y:S01]  /*b4f0*/  @!P4 IMAD.WIDE R14, R21, 0x4, R4.reuse ;  /* 0x00000004150ec825 */ /* 0x100fe200078e0204 */
[----:B------:R1:W-:Y:S03]  /*b500*/  @!P3 ST.E.64 desc[UR6][R12.64], R52 ;  /* 0x000000340c00b985 */ /* 0x0003e6000c101b06 */
[----:B------:R-:W-:Y:S01]  /*b510*/  @!P5 IMAD.WIDE R16, R19, 0x4, R4 ;  /* 0x000000041310d825 */ /* 0x000fe200078e0204 */
[----:B------:R2:W-:Y:S01]  /*b520*/  @!P4 ST.E.64 desc[UR6][R14.64], R56 ;  /* 0x000000380e00c985 */ /* 0x0005e2000c101b06 */
[----:B------:R-:W-:-:S02]  /*b530*/  ISETP.GE.AND P4, PT, R22, UR4, PT ;  /* 0x0000000416007c0c */ /* 0x000fc4000bf86270 */
[----:B------:R-:W-:Y:S01]  /*b540*/  @!P6 IMAD.WIDE R20, R23, 0x4, R4 ;  /* 0x000000041714e825 */ /* 0x000fe200078e0204 */
[----:B------:R3:W-:Y:S01]  /*b550*/  @!P5 ST.E.64 desc[UR6][R16.64], R60 ;  /* 0x0000003c1000d985 */ /* 0x0007e2000c101b06 */
[C---:B------:R-:W-:Y:S02]  /*b560*/  IADD3 R23, R3.reuse, 0x88, RZ ;  /* 0x0000008803177810 */ /* 0x040fe40007ffe0ff */
[----:B------:R-:W-:Y:S01]  /*b570*/  VIADD R19, R3, 0x78 ;  /* 0x0000007803137836 */ /* 0x000fe20000000000 */
[----:B------:R4:W-:Y:S01]  /*b580*/  @!P6 ST.E.64 desc[UR6][R20.64], R64 ;  /* 0x000000401400e985 */ /* 0x0009e2000c101b06 */
[----:B------:R-:W-:Y:S02]  /*b590*/  ISETP.GE.AND P6, PT, R2, UR4, PT ;  /* 0x0000000402007c0c */ /* 0x000fe4000bfc6270 */
[----:B------:R-:W-:Y:S02]  /*b5a0*/  ISETP.GE.AND P3, PT, R23, UR4, PT ;  /* 0x0000000417007c0c */ /* 0x000fe4000bf66270 */
[----:B------:R-:W-:-:S02]  /*b5b0*/  ISETP.GE.AND P5, PT, R19, UR4, PT ;  /* 0x0000000413007c0c */ /* 0x000fc4000bfa6270 */
[----:B------:R-:W-:Y:S02]  /*b5c0*/  @!P1 LEA.HI R24, R24, R24, RZ, 0x1 ;  /* 0x0000001818189211 */ /* 0x000fe400078f08ff */
[----:B------:R-:W-:Y:S02]  /*b5d0*/  @!P0 LEA.HI R25, R25, R25, RZ, 0x1 ;  /* 0x0000001919198211 */ /* 0x000fe400078f08ff */
[----:B0-----:R-:W-:Y:S01]  /*b5e0*/  @!P1 LOP3.LUT R11, R24, 0xfffffffe, RZ, 0xc0, !PT ;  /* 0xfffffffe180b9812 */ /* 0x001fe200078ec0ff */
[----:B------:R-:W-:Y:S01]  /*b5f0*/  VIADD R24, R3, 0x90 ;  /* 0x0000009003187836 */ /* 0x000fe20000000000 */
[----:B-1----:R-:W-:Y:S01]  /*b600*/  @!P0 LOP3.LUT R13, R25, 0xfffffffe, RZ, 0xc0, !PT ;  /* 0xfffffffe190d8812 */ /* 0x002fe200078ec0ff */
[----:B------:R-:W-:Y:S01]  /*b610*/  VIADD R25, R3, 0x98 ;  /* 0x0000009803197836 */ /* 0x000fe20000000000 */
        /* <DEDUP_REMOVED lines=13> */
[----:B----4-:R-:W-:Y:S01]  /*b6f0*/  @!P4 LOP3.LUT R21, R22, 0xfffffffe, RZ, 0xc0, !PT ;  /* 0xfffffffe1615c812 */ /* 0x010fe200078ec0ff */
[----:B------:R-:W-:Y:S01]  /*b700*/  VIADD R22, R3, 0xb8 ;  /* 0x000000b803167836 */ /* 0x000fe20000000000 */
[----:B------:R-:W-:Y:S02]  /*b710*/  @!P3 LOP3.LUT R23, R23, 0xfffffffe, RZ, 0xc0, !PT ;  /* 0xfffffffe1717b812 */ /* 0x000fe400078ec0ff */
[----:B------:R-:W-:Y:S01]  /*b720*/  ISETP.GE.AND P0, PT, R24, UR4, PT ;  /* 0x0000000418007c0c */ /* 0x000fe2000bf06270 */
[--C-:B0-----:R-:W-:Y:S01]  /*b730*/  @!P2 IMAD.WIDE R10, R15, 0x4, R4.reuse ;  /* 0x000000040f0aa825 */ /* 0x101fe200078e0204 */
[----:B------:R-:W-:Y:S02]  /*b740*/  IADD3 R2, R3, 0xa8, RZ ;  /* 0x000000a803027810 */ /* 0x000fe40007ffe0ff */
[----:B------:R-:W-:Y:S01]  /*b750*/  ISETP.GE.AND P1, PT, R25, UR4, PT ;  /* 0x0000000419007c0c */ /* 0x000fe2000bf26270 */
[----:B-1----:R-:W-:Y:S01]  /*b760*/  @!P6 IMAD.WIDE R12, R17, 0x4, R4 ;  /* 0x00000004110ce825 */ /* 0x002fe200078e0204 */
[----:B------:R0:W-:Y:S01]  /*b770*/  @!P2 ST.E.64 desc[UR6][R10.64], R76 ;  /* 0x0000004c0a00a985 */ /* 0x0001e2000c101b06 */
[----:B------:R-:W-:-:S02]  /*b780*/  ISETP.GE.AND P2, PT, R0, UR4, PT ;  /* 0x0000000400007c0c */ /* 0x000fc4000bf46270 */
[--C-:B------:R-:W-:Y:S01]  /*b790*/  @!P5 IMAD.WIDE R14, R19, 0x4, R4.reuse ;  /* 0x00000004130ed825 */ /* 0x100fe200078e0204 */
[----:B------:R1:W-:Y:S03]  /*b7a0*/  @!P6 ST.E.64 desc[UR6][R12.64], R80 ;  /* 0x000000500c00e985 */ /* 0x0003e6000c101b06 */
[--C-:B------:R-:W-:Y:S01]  /*b7b0*/  @!P4 IMAD.WIDE R16, R21, 0x4, R4.reuse ;  /* 0x000000041510c825 */ /* 0x100fe200078e0204 */
[----:B------:R2:W-:Y:S01]  /*b7c0*/  @!P5 ST.E.64 desc[UR6][R14.64], R84 ;  /* 0x000000540e00d985 */ /* 0x0005e2000c101b06 */
[----:B------:R-:W-:Y:S02]  /*b7d0*/  ISETP.GE.AND P5, PT, R22, UR4, PT ;  /* 0x0000000416007c0c */ /* 0x000fe4000bfa6270 */
[----:B------:R-:W-:Y:S01]  /*b7e0*/  @!P3 IMAD.WIDE R20, R23, 0x4, R4 ;  /* 0x000000041714b825 */ /* 0x000fe200078e0204 */
[----:B------:R3:W-:Y:S01]  /*b7f0*/  @!P4 ST.E.64 desc[UR6][R16.64], R88 ;  /* 0x000000581000c985 */ /* 0x0007e2000c101b06 */
[----:B------:R-:W-:-:S02]  /*b800*/  @!P0 LEA.HI R24, R24, R24, RZ, 0x1 ;  /* 0x0000001818188211 */ /* 0x000fc400078f08ff */
[C---:B------:R-:W-:Y:S01]  /*b810*/  VIADD R19, R3.reuse, 0xb0 ;  /* 0x000000b003137836 */ /* 0x040fe20000000000 */
[----:B------:R4:W-:Y:S01]  /*b820*/  @!P3 ST.E.64 desc[UR6][R20.64], R92 ;  /* 0x0000005c1400b985 */ /* 0x0009e2000c101b06 */
[----:B------:R-:W-:Y:S01]  /*b830*/  VIADD R23, R3, 0xc0 ;  /* 0x000000c003177836 */ /* 0x000fe20000000000 */
[----:B------:R-:W-:Y:S02]  /*b840*/  ISETP.GE.AND P3, PT, R2, UR4, PT ;  /* 0x0000000402007c0c */ /* 0x000fe4000bf66270 */
[----:B------:R-:W-:Y:S02]  /*b850*/  ISETP.GE.AND P4, PT, R19, UR4, PT ;  /* 0x0000000413007c0c */ /* 0x000fe4000bf86270 */
[----:B------:R-:W-:Y:S02]  /*b860*/  ISETP.GE.AND P6, PT, R23, UR4, PT ;  /* 0x0000000417007c0c */ /* 0x000fe4000bfc6270 */
[----:B------:R-:W-:Y:S02]  /*b870*/  @!P1 LEA.HI R25, R25, R25, RZ, 0x1 ;  /* 0x0000001919199211 */ /* 0x000fe400078f08ff */
[----:B0-----:R-:W-:-:S02]  /*b880*/  @!P0 LOP3.LUT R11, R24, 0xfffffffe, RZ, 0xc0, !PT ;  /* 0xfffffffe180b8812 */ /* 0x001fc400078ec0ff */
[----:B------:R-:W-:Y:S02]  /*b890*/  @!P2 LEA.HI R0, R0, R0, RZ, 0x1 ;  /* 0x000000000000a211 */ /* 0x000fe400078f08ff */
[----:B-1----:R-:W-:Y:S01]  /*b8a0*/  @!P1 LOP3.LUT R13, R25, 0xfffffffe, RZ, 0xc0, !PT ;  /* 0xfffffffe190d9812 */ /* 0x002fe200078ec0ff */
[--C-:B------:R-:W-:Y:S01]  /*b8b0*/  @!P0 IMAD.WIDE R10, R11, 0x4, R4.reuse ;  /* 0x000000040b0a8825 */ /* 0x100fe200078e0204 */
[----:B------:R-:W-:Y:S02]  /*b8c0*/  @!P3 LEA.HI R2, R2, R2, RZ, 0x1 ;  /* 0x000000020202b211 */ /* 0x000fe400078f08ff */
[----:B------:R-:W-:Y:S01]  /*b8d0*/  @!P4 LEA.HI R19, R19, R19, RZ, 0x1 ;  /* 0x000000131313c211 */ /* 0x000fe200078f08ff */
[----:B------:R-:W-:Y:S01]  /*b8e0*/  @!P1 IMAD.WIDE R12, R13, 0x4, R4 ;  /* 0x000000040d0c9825 */ /* 0x000fe200078e0204 */
[----:B--2---:R-:W-:Y:S01]  /*b8f0*/  @!P2 LOP3.LUT R15, R0, 0xfffffffe, RZ, 0xc0, !PT ;  /* 0xfffffffe000fa812 */ /* 0x004fe200078ec0ff */
[----:B------:R0:W-:Y:S01]  /*b900*/  @!P0 ST.E.64 desc[UR6][R10.64], R96 ;  /* 0x000000600a008985 */ /* 0x0001e2000c101b06 */
[----:B------:R-:W-:-:S02]  /*b910*/  @!P5 LEA.HI R22, R22, R22, RZ, 0x1 ;  /* 0x000000161616d211 */ /* 0x000fc400078f08ff */
[----:B---3--:R-:W-:Y:S01]  /*b920*/  @!P3 LOP3.LUT R17, R2, 0xfffffffe, RZ, 0xc0, !PT ;  /* 0xfffffffe0211b812 */ /* 0x008fe200078ec0ff */
[--C-:B------:R-:W-:Y:S01]  /*b930*/  @!P2 IMAD.WIDE R14, R15, 0x4, R4.reuse ;  /* 0x000000040f0ea825 */ /* 0x100fe200078e0204 */
[----:B------:R-:W-:Y:S01]  /*b940*/  @!P6 LEA.HI R23, R23, R23, RZ, 0x1 ;  /* 0x000000171717e211 */ /* 0x000fe200078f08ff */
[----:B------:R1:W-:Y:S01]  /*b950*/  @!P1 ST.E.64 desc[UR6][R12.64], R100 ;  /* 0x000000640c009985 */ /* 0x0003e2000c101b06 */
[----:B------:R-:W-:Y:S01]  /*b960*/  @!P4 LOP3.LUT R19, R19, 0xfffffffe, RZ, 0xc0, !PT ;  /* 0xfffffffe1313c812 */ /* 0x000fe200078ec0ff */
[----:B------:R-:W-:Y:S01]  /*b970*/  VIADD R2, R3, 0xd0 ;  /* 0x000000d003027836 */ /* 0x000fe20000000000 */
[----:B----4-:R-:W-:Y:S01]  /*b980*/  @!P5 LOP3.LUT R21, R22, 0xfffffffe, RZ, 0xc0, !PT ;  /* 0xfffffffe1615d812 */ /* 0x010fe200078ec0ff */
[----:B------:R2:W-:Y:S01]  /*b990*/  @!P2 ST.E.64 desc[UR6][R14.64], R104 ;  /* 0x000000680e00a985 */ /* 0x0005e2000c101b06 */
[----:B------:R-:W-:Y:S01]  /*b9a0*/  @!P6 LOP3.LUT R23, R23, 0xfffffffe, RZ, 0xc0, !PT ;  /* 0xfffffffe1717e812 */ /* 0x000fe200078ec0ff */
[C---:B------:R-:W-:Y:S01]  /*b9b0*/  VIADD R22, R3.reuse, 0xe0 ;  /* 0x000000e003167836 */ /* 0x040fe20000000000 */
[----:B------:R-:W-:Y:S01]  /*b9c0*/  IADD3 R0, R3, 0xc8, RZ ;  /* 0x000000c803007810 */ /* 0x000fe20007ffe0ff */
[----:B0-----:R-:W-:Y:S01]  /*b9d0*/  @!P3 IMAD.WIDE R10, R17, 0x4, R4 ;  /* 0x00000004110ab825 */ /* 0x001fe200078e0204 */
[----:B------:R-:W-:-:S02]  /*b9e0*/  ISETP.GE.AND P1, PT, R2, UR4, PT ;  /* 0x0000000402007c0c */ /* 0x000fc4000bf26270 */
[----:B------:R-:W-:Y:S01]  /*b9f0*/  ISETP.GE.AND P0, PT, R0, UR4, PT ;  /* 0x0000000400007c0c */ /* 0x000fe2000bf06270 */
[--C-:B------:R-:W-:Y:S01]  /*ba00*/  @!P5 IMAD.WIDE R16, R21, 0x4, R4.reuse ;  /* 0x000000041510d825 */ /* 0x100fe200078e0204 */
[----:B------:R0:W-:Y:S01]  /*ba10*/  @!P3 ST.E.64 desc[UR6][R10.64], R108 ;  /* 0x0000006c0a00b985 */ /* 0x0001e2000c101b06 */
[----:B------:R-:W-:Y:S02]  /*ba20*/  ISETP.GE.AND P3, PT, R22, UR4, PT ;  /* 0x0000000416007c0c */ /* 0x000fe4000bf66270 */
[----:B-1----:R-:W-:Y:S01]  /*ba30*/  @!P4 IMAD.WIDE R12, R19, 0x4, R4 ;  /* 0x00000004130cc825 */ /* 0x002fe200078e0204 */
[----:B--2---:R-:W-:-:S03]  /*ba40*/  IADD3 R14, R3, 0xe8, RZ ;  /* 0x000000e8030e7810 */ /* 0x004fc60007ffe0ff */
[----:B------:R-:W-:Y:S01]  /*ba50*/  @!P6 IMAD.WIDE R20, R23, 0x4, R4 ;  /* 0x000000041714e825 */ /* 0x000fe200078e0204 */
[----:B------:R1:W-:Y:S01]  /*ba60*/  @!P4 ST.E.64 desc[UR6][R12.64], R112 ;  /* 0x000000700c00c985 */ /* 0x0003e2000c101b06 */
[----:B------:R-:W-:Y:S02]  /*ba70*/  ISETP.GE.AND P4, PT, R14, UR4, PT ;  /* 0x000000040e007c0c */ /* 0x000fe4000bf86270 */
[C---:B------:R-:W-:Y:S01]  /*ba80*/  VIADD R19, R3.reuse, 0xd8 ;  /* 0x000000d803137836 */ /* 0x040fe20000000000 */
[----:B------:R2:W-:Y:S01]  /*ba90*/  @!P5 ST.E.64 desc[UR6][R16.64], R116 ;  /* 0x000000741000d985 */ /* 0x0005e2000c101b06 */
[C---:B------:R-:W-:Y:S01]  /*baa0*/  VIADD R15, R3.reuse, 0xf0 ;  /* 0x000000f0030f7836 */ /* 0x040fe20000000000 */
[----:B------:R-:W-:Y:S01]  /*bab0*/  @!P0 LEA.HI R0, R0, R0, RZ, 0x1 ;  /* 0x0000000000008211 */ /* 0x000fe200078f08ff */
[----:B0-----:R-:W-:Y:S01]  /*bac0*/  VIADD R11, R3, 0xf8 ;  /* 0x000000f8030b7836 */ /* 0x001fe20000000000 */
[----:B------:R0:W-:Y:S01]  /*bad0*/  @!P6 ST.E.64 desc[UR6][R20.64], R120 ;  /* 0x000000781400e985 */ /* 0x0001e2000c101b06 */
[----:B------:R-:W-:-:S02]  /*bae0*/  ISETP.GE.AND P2, PT, R19, UR4, PT ;  /* 0x0000000413007c0c */ /* 0x000fc4000bf46270 */
[----:B------:R-:W-:Y:S02]  /*baf0*/  ISETP.GE.AND P5, PT, R15, UR4, PT ;  /* 0x000000040f007c0c */ /* 0x000fe4000bfa6270 */
[----:B------:R-:W-:Y:S02]  /*bb00*/  ISETP.GE.AND P6, PT, R11, UR4, PT ;  /* 0x000000040b007c0c */ /* 0x000fe4000bfc6270 */
[----:B------:R-:W-:Y:S02]  /*bb10*/  @!P1 LEA.HI R2, R2, R2, RZ, 0x1 ;  /* 0x0000000202029211 */ /* 0x000fe400078f08ff */
[----:B------:R-:W-:Y:S02]  /*bb20*/  @!P3 LEA.HI R22, R22, R22, RZ, 0x1 ;  /* 0x000000161616b211 */ /* 0x000fe400078f08ff */
[----:B------:R-:W-:Y:S02]  /*bb30*/  @!P4 LEA.HI R14, R14, R14, RZ, 0x1 ;  /* 0x0000000e0e0ec211 */ /* 0x000fe400078f08ff */
[----:B-1----:R-:W-:-:S02]  /*bb40*/  @!P1 LOP3.LUT R13, R2, 0xfffffffe, RZ, 0xc0, !PT ;  /* 0xfffffffe020d9812 */ /* 0x002fc400078ec0ff */
[----:B------:R-:W-:Y:S02]  /*bb50*/  @!P2 LEA.HI R19, R19, R19, RZ, 0x1 ;  /* 0x000000131313a211 */ /* 0x000fe400078f08ff */
[----:B------:R-:W-:Y:S02]  /*bb60*/  @!P5 LEA.HI R10, R15, R15, RZ, 0x1 ;  /* 0x0000000f0f0ad211 */ /* 0x000fe400078f08ff */
[----:B------:R-:W-:Y:S02]  /*bb70*/  @!P6 LEA.HI R12, R11, R11, RZ, 0x1 ;  /* 0x0000000b0b0ce211 */ /* 0x000fe400078f08ff */
[----:B------:R-:W-:Y:S02]  /*bb80*/  @!P0 LOP3.LUT R11, R0, 0xfffffffe, RZ, 0xc0, !PT ;  /* 0xfffffffe000b8812 */ /* 0x000fe400078ec0ff */
[----:B------:R-:W-:Y:S02]  /*bb90*/  @!P2 LOP3.LUT R15, R19, 0xfffffffe, RZ, 0xc0, !PT ;  /* 0xfffffffe130fa812 */ /* 0x000fe400078ec0ff */
[----:B--2---:R-:W-:-:S02]  /*bba0*/  @!P3 LOP3.LUT R17, R22, 0xfffffffe, RZ, 0xc0, !PT ;  /* 0xfffffffe1611b812 */ /* 0x004fc400078ec0ff */
[----:B0-----:R-:W-:Y:S01]  /*bbb0*/  @!P4 LOP3.LUT R21, R14, 0xfffffffe, RZ, 0xc0, !PT ;  /* 0xfffffffe0e15c812 */ /* 0x001fe200078ec0ff */
[--C-:B------:R-:W-:Y:S01]  /*bbc0*/  @!P2 IMAD.WIDE R14, R15, 0x4, R4.reuse ;  /* 0x000000040f0ea825 */ /* 0x100fe200078e0204 */
[----:B------:R-:W-:Y:S02]  /*bbd0*/  @!P5 LOP3.LUT R23, R10, 0xfffffffe, RZ, 0xc0, !PT ;  /* 0xfffffffe0a17d812 */ /* 0x000fe400078ec0ff */
[----:B------:R-:W-:Y:S01]  /*bbe0*/  @!P6 LOP3.LUT R19, R12, 0xfffffffe, RZ, 0xc0, !PT ;  /* 0xfffffffe0c13e812 */ /* 0x000fe200078ec0ff */
[----:B------:R-:W-:-:S04]  /*bbf0*/  @!P0 IMAD.WIDE R10, R11, 0x4, R4 ;  /* 0x000000040b0a8825 */ /* 0x000fc800078e0204 */
[--C-:B------:R-:W-:Y:S01]  /*bc00*/  @!P1 IMAD.WIDE R12, R13, 0x4, R4.reuse ;  /* 0x000000040d0c9825 */ /* 0x100fe200078e0204 */
[----:B------:R0:W-:Y:S03]  /*bc10*/  @!P0 ST.E.64 desc[UR6][R10.64], R124 ;  /* 0x0000007c0a008985 */ /* 0x0001e6000c101b06 */
[--C-:B------:R-:W-:Y:S01]  /*bc20*/  @!P3 IMAD.WIDE R16, R17, 0x4, R4.reuse ;  /* 0x000000041110b825 */ /* 0x100fe200078e0204 */
[----:B------:R0:W-:Y:S03]  /*bc30*/  @!P1 ST.E.64 desc[UR6][R12.64], R128 ;  /* 0x000000800c009985 */ /* 0x0001e6000c101b06 */
[--C-:B------:R-:W-:Y:S01]  /*bc40*/  @!P4 IMAD.WIDE R20, R21, 0x4, R4.reuse ;  /* 0x000000041514c825 */ /* 0x100fe200078e0204 */
[----:B------:R0:W-:Y:S03]  /*bc50*/  @!P2 ST.E.64 desc[UR6][R14.64], R132 ;  /* 0x000000840e00a985 */ /* 0x0001e6000c101b06 */
[--C-:B------:R-:W-:Y:S01]  /*bc60*/  @!P5 IMAD.WIDE R22, R23, 0x4, R4.reuse ;  /* 0x000000041716d825 */ /* 0x100fe200078e0204 */
[----:B------:R0:W-:Y:S03]  /*bc70*/  @!P3 ST.E.64 desc[UR6][R16.64], R136 ;  /* 0x000000881000b985 */ /* 0x0001e6000c101b06 */
[----:B------:R-:W-:Y:S01]  /*bc80*/  @!P6 IMAD.WIDE R4, R19, 0x4, R4 ;  /* 0x000000041304e825 */ /* 0x000fe200078e0204 */
[----:B------:R0:W-:Y:S04]  /*bc90*/  @!P4 ST.E.64 desc[UR6][R20.64], R140 ;  /* 0x0000008c1400c985 */ /* 0x0001e8000c101b06 */
[----:B------:R0:W-:Y:S04]  /*bca0*/  @!P5 ST.E.64 desc[UR6][R22.64], R144 ;  /* 0x000000901600d985 */ /* 0x0001e8000c101b06 */
[----:B------:R0:W-:Y:S02]  /*bcb0*/  @!P6 ST.E.64 desc[UR6][R4.64], R148 ;  /* 0x000000940400e985 */ /* 0x0001e4000c101b06 */
.L_x_37:
[----:B------:R-:W-:Y:S05]  /*bcc0*/  BSYNC B0 ;  /* 0x0000000000007941 */ /* 0x000fea0003800000 */
.L_x_36:
[----:B------:R-:W-:Y:S01]  /*bcd0*/  ISETP.GE.AND P0, PT, R9, R8, PT ;  /* 0x000000080900720c */ /* 0x000fe20003f06270 */
[----:B0---4-:R0:W1:Y:S04]  /*bce0*/  SHFL.IDX PT, R5, R7, 0x1, 0x1c1f ;  /* 0x003c1f0007057f89 */ /* 0x01106800000e0000 */
[----:B---3--:R0:W3:Y:S08]  /*bcf0*/  SHFL.IDX PT, R4, R6, 0x1, 0x1c1f ;  /* 0x003c1f0006047f89 */ /* 0x0080f000000e0000 */
[----:B0-----:R-:W-:Y:S05]  /*bd00*/  @P0 BRA `(.L_x_8) ;  /* 0x0000004c00940947 */ /* 0x001fea0003800000 */
[C---:B--2---:R-:W-:Y:S01]  /*bd10*/  VIADD R0, R3.reuse, 0x8 ;  /* 0x0000000803007836 */ /* 0x044fe20000000000 */
[C---:B------:R-:W-:Y:S01]  /*bd20*/  IADD3 R2, R3.reuse, 0x10, RZ ;  /* 0x0000001003027810 */ /* 0x040fe20007ffe0ff */
[----:B------:R-:W-:Y:S01]  /*bd30*/  ULDC UR4, c[0x0][0xac8] ;  /* 0x0002b20000047ab9 */ /* 0x000fe20000000800 */
[C---:B------:R-:W-:Y:S01]  /*bd40*/  VIADD R12, R3.reuse, 0x18 ;  /* 0x00000018030c7836 */ /* 0x040fe20000000000 */
[C---:B------:R-:W-:Y:S01]  /*bd50*/  ISETP.GE.AND P0, PT, R3.reuse, UR4, PT ;  /* 0x0000000403007c0c */ /* 0x040fe2000bf06270 */
[C---:B------:R-:W-:Y:S01]  /*bd60*/  VIADD R13, R3.reuse, 0x20 ;  /* 0x00000020030d7836 */ /* 0x040fe20000000000 */
[----:B------:R-:W-:Y:S01]  /*bd70*/  ISETP.GE.AND P1, PT, R0, UR4, PT ;  /* 0x0000000400007c0c */ /* 0x000fe2000bf26270 */
[----:B------:R-:W-:Y:S01]  /*bd80*/  ULDC.64 UR6, c[0x0][0x208] ;  /* 0x0000820000067ab9 */ /* 0x000fe20000000a00 */
[----:B------:R-:W-:Y:S01]  /*bd90*/  ISETP.GE.AND P2, PT, R2, UR4, PT ;  /* 0x0000000402007c0c */ /* 0x000fe2000bf46270 */
[C---:B------:R-:W-:Y:S01]  /*bda0*/  VIADD R14, R3.reuse, 0x38 ;  /* 0x00000038030e7836 */ /* 0x040fe20000000000 */
[----:B------:R-:W-:Y:S01]  /*bdb0*/  ISETP.GE.AND P5, PT, R12, UR4, PT ;  /* 0x000000040c007c0c */ /* 0x000fe2000bfa6270 */
[----:B------:R-:W-:Y:S01]  /*bdc0*/  VIADD R15, R3, 0x40 ;  /* 0x00000040030f7836 */ /* 0x000fe20000000000 */
[----:B------:R-:W-:Y:S01]  /*bdd0*/  ISETP.GE.AND P6, PT, R13, UR4, PT ;  /* 0x000000040d007c0c */ /* 0x000fe2000bfc6270 */
[C---:B------:R-:W-:Y:S01]  /*bde0*/  VIADD R16, R3.reuse, 0x48 ;  /* 0x0000004803107836 */ /* 0x040fe20000000000 */
[C---:B------:R-:W-:Y:S01]  /*bdf0*/  IADD3 R20, R3.reuse, 0x50, RZ ;  /* 0x0000005003147810 */ /* 0x040fe20007ffe0ff */
[----:B------:R-:W-:Y:S01]  /*be00*/  VIADD R21, R3, 0x58 ;  /* 0x0000005803157836 */ /* 0x000fe20000000000 */
[----:B------:R-:W-:Y:S01]  /*be10*/  ISETP.GE.AND P3, PT, R15, UR4, PT ;  /* 0x000000040f007c0c */ /* 0x000fe2000bf66270 */
[----:B-1-3--:R-:W-:Y:S01]  /*be20*/  @!P0 IMAD.WIDE R6, R3, 0x4, R4 ;  /* 0x0000000403068825 */ /* 0x00afe200078e0204 */
[----:B------:R-:W-:-:S02]  /*be30*/  ISETP.GE.AND P4, PT, R16, UR4, PT ;  /* 0x0000000410007c0c */ /* 0x000fc4000bf86270 */
[----:B------:R-:W-:Y:S02]  /*be40*/  @!P1 LEA.HI R0, R0, R0, RZ, 0x1 ;  /* 0x0000000000009211 */ /* 0x000fe400078f08ff */
[----:B------:R-:W-:Y:S01]  /*be50*/  @!P2 LEA.HI R2, R2, R2, RZ, 0x1 ;  /* 0x000000020202a211 */ /* 0x000fe200078f08ff */
[----:B------:R0:W-:Y:S01]  /*be60*/  @!P0 ST.E.64 desc[UR6][R6.64], R26 ;  /* 0x0000001a06008985 */ /* 0x0001e2000c101b06 */
[----:B------:R-:W-:Y:S01]  /*be70*/  @!P1 LOP3.LUT R9, R0, 0xfffffffe, RZ, 0xc0, !PT ;  /* 0xfffffffe00099812 */ /* 0x000fe200078ec0ff */
[C---:B------:R-:W-:Y:S01]  /*be80*/  VIADD R0, R3.reuse, 0x28 ;  /* 0x0000002803007836 */ /* 0x040fe20000000000 */
[----:B------:R-:W-:Y:S02]  /*be90*/  @!P2 LOP3.LUT R11, R2, 0xfffffffe, RZ, 0xc0, !PT ;  /* 0xfffffffe020ba812 */ /* 0x000fe400078ec0ff */
[----:B------:R-:W-:Y:S01]  /*bea0*/  IADD3 R2, R3, 0x30, RZ ;  /* 0x0000003003027810 */ /* 0x000fe20007ffe0ff */
[----:B------:R-:W-:Y:S01]  /*beb0*/  @!P1 IMAD.WIDE R8, R9, 0x4, R4 ;  /* 0x0000000409089825 */ /* 0x000fe200078e0204 */
[----:B------:R-:W-:-:S02]  /*bec0*/  ISETP.GE.AND P0, PT, R0, UR4, PT ;  /* 0x0000000400007c0c */ /* 0x000fc4000bf06270 */
[----:B------:R-:W-:Y:S01]  /*bed0*/  @!P5 LEA.HI R12, R12, R12, RZ, 0x1 ;  /* 0x0000000c0c0cd211 */ /* 0x000fe200078f08ff */
[----:B------:R-:W-:Y:S01]  /*bee0*/  @!P2 IMAD.WIDE R10, R11, 0x4, R4 ;  /* 0x000000040b0aa825 */ /* 0x000fe200078e0204 */
[----:B------:R1:W-:Y:S01]  /*bef0*/  @!P1 ST.E.64 desc[UR6][R8.64], R30 ;  /* 0x0000001e08009985 */ /* 0x0003e2000c101b06 */
[----:B------:R-:W-:Y:S02]  /*bf00*/  ISETP.GE.AND P1, PT, R2, UR4, PT ;  /* 0x0000000402007c0c */ /* 0x000fe4000bf26270 */
[----:B------:R-:W-:Y:S01]  /*bf10*/  @!P6 LEA.HI R13, R13, R13, RZ, 0x1 ;  /* 0x0000000d0d0de211 */ /* 0x000fe200078f08ff */
[----:B------:R2:W-:Y:S01]  /*bf20*/  @!P2 ST.E.64 desc[UR6][R10.64], R34 ;  /* 0x000000220a00a985 */ /* 0x0005e2000c101b06 */
[----:B------:R-:W-:Y:S02]  /*bf30*/  ISETP.GE.AND P2, PT, R14, UR4, PT ;  /* 0x000000040e007c0c */ /* 0x000fe4000bf46270 */
[----:B0-----:R-:W-:Y:S02]  /*bf40*/  @!P5 LOP3.LUT R7, R12, 0xfffffffe, RZ, 0xc0, !PT ;  /* 0xfffffffe0c07d812 */ /* 0x001fe400078ec0ff */
[----:B------:R-:W-:-:S02]  /*bf50*/  @!P0 LEA.HI R0, R0, R0, RZ, 0x1 ;  /* 0x0000000000008211 */ /* 0x000fc400078f08ff */
[----:B------:R-:W-:Y:S01]  /*bf60*/  @!P4 LEA.HI R16, R16, R16, RZ, 0x1 ;  /* 0x000000101010c211 */ /* 0x000fe200078f08ff */
[--C-:B------:R-:W-:Y:S01]  /*bf70*/  @!P5 IMAD.WIDE R6, R7, 0x4, R4.reuse ;  /* 0x000000040706d825 */ /* 0x100fe200078e0204 */
[----:B-1----:R-:W-:Y:S02]  /*bf80*/  @!P6 LOP3.LUT R9, R13, 0xfffffffe, RZ, 0xc0, !PT ;  /* 0xfffffffe0d09e812 */ /* 0x002fe400078ec0ff */
[----:B------:R-:W-:Y:S02]  /*bf90*/  @!P1 LEA.HI R2, R2, R2, RZ, 0x1 ;  /* 0x0000000202029211 */ /* 0x000fe400078f08ff */
[----:B------:R0:W-:Y:S01]  /*bfa0*/  @!P5 ST.E.64 desc[UR6][R6.64], R38 ;  /* 0x000000260600d985 */ /* 0x0001e2000c101b06 */
[----:B------:R-:W-:Y:S01]  /*bfb0*/  @!P2 LEA.HI R14, R14, R14, RZ, 0x1 ;  /* 0x0000000e0e0ea211 */ /* 0x000fe200078f08ff */
[----:B------:R-:W-:Y:S01]  /*bfc0*/  @!P6 IMAD.WIDE R8, R9, 0x4, R4 ;  /* 0x000000040908e825 */ /* 0x000fe200078e0204 */
[----:B--2---:R-:W-:Y:S02]  /*bfd0*/  @!P3 LEA.HI R10, R15, R15, RZ, 0x1 ;  /* 0x0000000f0f0ab211 */ /* 0x004fe400078f08ff */
[----:B------:R-:W-:Y:S01]  /*bfe0*/  @!P0 LOP3.LUT R11, R0, 0xfffffffe, RZ, 0xc0, !PT ;  /* 0xfffffffe000b8812 */ /* 0x000fe200078ec0ff */
[C---:B------:R-:W-:Y:S01]  /*bff0*/  VIADD R0, R3.reuse, 0x60 ;  /* 0x0000006003007836 */ /* 0x040fe20000000000 */
[----:B------:R-:W-:Y:S01]  /*c000*/  @!P1 LOP3.LUT R13, R2, 0xfffffffe, RZ, 0xc0, !PT ;  /* 0xfffffffe020d9812 */ /* 0x000fe200078ec0ff */
[----:B------:R1:W-:Y:S01]  /*c010*/  @!P6 ST.E.64 desc[UR6][R8.64], R42 ;  /* 0x0000002a0800e985 */ /* 0x0003e2000c101b06 */
[----:B------:R-:W-:Y:S01]  /*c020*/  @!P2 LOP3.LUT R15, R14, 0xfffffffe, RZ, 0xc0, !PT ;  /* 0xfffffffe0e0fa812 */ /* 0x000fe200078ec0ff */
[----:B------:R-:W-:Y:S01]  /*c030*/  VIADD R2, R3, 0x68 ;  /* 0x0000006803027836 */ /* 0x000fe20000000000 */
[----:B------:R-:W-:-:S02]  /*c040*/  @!P3 LOP3.LUT R17, R10, 0xfffffffe, RZ, 0xc0, !PT ;  /* 0xfffffffe0a11b812 */ /* 0x000fc400078ec0ff */
[----:B------:R-:W-:Y:S01]  /*c050*/  @!P4 LOP3.LUT R19, R16, 0xfffffffe, RZ, 0xc0, !PT ;  /* 0xfffffffe1013c812 */ /* 0x000fe200078ec0ff */
[--C-:B0-----:R-:W-:Y:S01]  /*c060*/  @!P0 IMAD.WIDE R6, R11, 0x4, R4.reuse ;  /* 0x000000040b068825 */ /* 0x101fe200078e0204 */
[----:B------:R-:W-:Y:S02]  /*c070*/  ISETP.GE.AND P5, PT, R20, UR4, PT ;  /* 0x0000000414007c0c */ /* 0x000fe4000bfa6270 */
[----:B------:R-:W-:Y:S01]  /*c080*/  ISETP.GE.AND P6, PT, R21, UR4, PT ;  /* 0x0000000415007c0c */ /* 0x000fe2000bfc6270 */
[--C-:B------:R-:W-:Y:S01]  /*c090*/  @!P2 IMAD.WIDE R10, R15, 0x4, R4.reuse ;  /* 0x000000040f0aa825 */ /* 0x100fe200078e0204 */
[----:B------:R0:W-:Y:S01]  /*c0a0*/  @!P0 ST.E.64 desc[UR6][R6.64], R46 ;  /* 0x0000002e06008985 */ /* 0x0001e2000c101b06 */
[----:B------:R-:W-:Y:S02]  /*c0b0*/  IADD3 R16, R3, 0x70, RZ ;  /* 0x0000007003107810 */ /* 0x000fe40007ffe0ff */
[----:B-1----:R-:W-:-:S04]  /*c0c0*/  @!P1 IMAD.WIDE R8, R13, 0x4, R4 ;  /* 0x000000040d089825 */ /* 0x002fc800078e0204 */
[--C-:B------:R-:W-:Y:S01]  /*c0d0*/  @!P3 IMAD.WIDE R12, R17, 0x4, R4.reuse ;  /* 0x00000004110cb825 */ /* 0x100fe200078e0204 */
[----:B------:R1:W-:Y:S01]  /*c0e0*/  @!P1 ST.E.64 desc[UR6][R8.64], R50 ;  /* 0x0000003208009985 */ /* 0x0003e2000c101b06 */
[----:B------:R-:W-:Y:S02]  /*c0f0*/  @!P5 LEA.HI R20, R20, R20, RZ, 0x1 ;  /* 0x000000141414d211 */ /* 0x000fe400078f08ff */
[----:B------:R-:W-:Y:S01]  /*c100*/  @!P4 IMAD.WIDE R14, R19, 0x4, R4 ;  /* 0x00000004130ec825 */ /* 0x000fe200078e0204 */
[----:B------:R2:W-:Y:S01]  /*c110*/  @!P2 ST.E.64 desc[UR6][R10.64], R54 ;  /* 0x000000360a00a985 */ /* 0x0005e2000c101b06 */
[----:B------:R-:W-:Y:S02]  /*c120*/  ISETP.GE.AND P2, PT, R16, UR4, PT ;  /* 0x0000000410007c0c */ /* 0x000fe4000bf46270 */
[C---:B------:R-:W-:Y:S01]  /*c130*/  VIADD R17, R3.reuse, 0x78 ;  /* 0x0000007803117836 */ /* 0x040fe20000000000 */
[----:B------:R3:W-:Y:S01]  /*c140*/  @!P3 ST.E.64 desc[UR6][R12.64], R58 ;  /* 0x0000003a0c00b985 */ /* 0x0007e2000c101b06 */
[----:B------:R-:W-:Y:S01]  /*c150*/  VIADD R19, R3, 0x80 ;  /* 0x0000008003137836 */ /* 0x000fe20000000000 */
[----:B------:R-:W-:-:S02]  /*c160*/  ISETP.GE.AND P3, PT, R2, UR4, PT ;  /* 0x0000000402007c0c */ /* 0x000fc4000bf66270 */
[----:B------:R4:W-:Y:S01]  /*c170*/  @!P4 ST.E.64 desc[UR6][R14.64], R62 ;  /* 0x0000003e0e00c985 */ /* 0x0009e2000c101b06 */
[----:B------:R-:W-:Y:S02]  /*c180*/  ISETP.GE.AND P4, PT, R0, UR4, PT ;  /* 0x0000000400007c0c */ /* 0x000fe4000bf86270 */
[----:B------:R-:W-:Y:S02]  /*c190*/  ISETP.GE.AND P1, PT, R17, UR4, PT ;  /* 0x0000000411007c0c */ /* 0x000fe4000bf26270 */
[----:B------:R-:W-:Y:S02]  /*c1a0*/  ISETP.GE.AND P0, PT, R19, UR4, PT ;  /* 0x0000000413007c0c */ /* 0x000fe4000bf06270 */
[----:B------:R-:W-:Y:S02]  /*c1b0*/  @!P6 LEA.HI R21, R21, R21, RZ, 0x1 ;  /* 0x000000151515e211 */ /* 0x000fe400078f08ff */
[----:B0-----:R-:W-:Y:S01]  /*c1c0*/  @!P5 LOP3.LUT R7, R20, 0xfffffffe, RZ, 0xc0, !PT ;  /* 0xfffffffe1407d812 */ /* 0x001fe200078ec0ff */
[----:B------:R-:W-:Y:S01]  /*c1d0*/  VIADD R20, R3, 0x88 ;  /* 0x0000008803147836 */ /* 0x000fe20000000000 */
[----:B-1----:R-:W-:-:S02]  /*c1e0*/  @!P6 LOP3.LUT R9, R21, 0xfffffffe, RZ, 0xc0, !PT ;  /* 0xfffffffe1509e812 */ /* 0x002fc400078ec0ff */
[----:B------:R-:W-:Y:S01]  /*c1f0*/  @!P3 LEA.HI R2, R2, R2, RZ, 0x1 ;  /* 0x000000020202b211 */ /* 0x000fe200078f08ff */
[--C-:B------:R-:W-:Y:S01]  /*c200*/  @!P5 IMAD.WIDE R6, R7, 0x4, R4.reuse ;  /* 0x000000040706d825 */ /* 0x100fe200078e0204 */
[----:B------:R-:W-:Y:S02]  /*c210*/  @!P4 LEA.HI R0, R0, R0, RZ, 0x1 ;  /* 0x000000000000c211 */ /* 0x000fe400078f08ff */
        /* <DEDUP_REMOVED lines=8> */
[C---:B------:R-:W-:Y:S01]  /*c2a0*/  VIADD R0, R3.reuse, 0x98 ;  /* 0x0000009803007836 */ /* 0x040fe20000000000 */
[----:B----4-:R-:W-:Y:S01]  /*c2b0*/  @!P2 LOP3.LUT R15, R16, 0xfffffffe, RZ, 0xc0, !PT ;  /* 0xfffffffe100fa812 */ /* 0x010fe200078ec0ff */
[----:B------:R-:W-:Y:S01]  /*c2c0*/  VIADD R2, R3, 0xa0 ;  /* 0x000000a003027836 */ /* 0x000fe20000000000 */
[----:B------:R-:W-:Y:S01]  /*c2d0*/  @!P1 LOP3.LUT R17, R17, 0xfffffffe, RZ, 0xc0, !PT ;  /* 0xfffffffe11119812 */ /* 0x000fe200078ec0ff */
[----:B------:R-:W-:Y:S01]  /*c2e0*/  VIADD R16, R3, 0xa8 ;  /* 0x000000a803107836 */ /* 0x000fe20000000000 */
[----:B------:R-:W-:-:S02]  /*c2f0*/  @!P0 LOP3.LUT R19, R19, 0xfffffffe, RZ, 0xc0, !PT ;  /* 0xfffffffe13138812 */ /* 0x000fc400078ec0ff */
[----:B------:R-:W-:Y:S01]  /*c300*/  IADD3 R21, R3, 0x90, RZ ;  /* 0x0000009003157810 */ /* 0x000fe20007ffe0ff */
[--C-:B0-----:R-:W-:Y:S01]  /*c310*/  @!P4 IMAD.WIDE R6, R11, 0x4, R4.reuse ;  /* 0x000000040b06c825 */ /* 0x101fe200078e0204 */
[----:B------:R-:W-:Y:S02]  /*c320*/  ISETP.GE.AND P6, PT, R20, UR4, PT ;  /* 0x0000000414007c0c */ /* 0x000fe4000bfc6270 */
[----:B------:R-:W-:Y:S01]  /*c330*/  ISETP.GE.AND P5, PT, R21, UR4, PT ;  /* 0x0000000415007c0c */ /* 0x000fe2000bfa6270 */
[--C-:B-1----:R-:W-:Y:S01]  /*c340*/  @!P3 IMAD.WIDE R8, R13, 0x4, R4.reuse ;  /* 0x000000040d08b825 */ /* 0x102fe200078e0204 */
[----:B------:R0:W-:Y:S01]  /*c350*/  @!P4 ST.E.64 desc[UR6][R6.64], R74 ;  /* 0x0000004a0600c985 */ /* 0x0001e2000c101b06 */
[----:B------:R-:W-:Y:S02]  /*c360*/  ISETP.GE.AND P4, PT, R2, UR4, PT ;  /* 0x0000000402007c0c */ /* 0x000fe4000bf86270 */
[----:B------:R-:W-:Y:S01]  /*c370*/  @!P2 IMAD.WIDE R10, R15, 0x4, R4 ;  /* 0x000000040f0aa825 */ /* 0x000fe200078e0204 */
[----:B------:R1:W-:Y:S01]  /*c380*/  @!P3 ST.E.64 desc[UR6][R8.64], R78 ;  /* 0x0000004e0800b985 */ /* 0x0003e2000c101b06 */
[----:B------:R-:W-:-:S02]  /*c390*/  ISETP.GE.AND P3, PT, R16, UR4, PT ;  /* 0x0000000410007c0c */ /* 0x000fc4000bf66270 */
[--C-:B------:R-:W-:Y:S01]  /*c3a0*/  @!P1 IMAD.WIDE R12, R17, 0x4, R4.reuse ;  /* 0x00000004110c9825 */ /* 0x100fe200078e0204 */
[----:B------:R2:W-:Y:S01]  /*c3b0*/  @!P2 ST.E.64 desc[UR6][R10.64], R82 ;  /* 0x000000520a00a985 */ /* 0x0005e2000c101b06 */
[----:B------:R-:W-:Y:S02]  /*c3c0*/  IADD3 R17, R3, 0xb0, RZ ;  /* 0x000000b003117810 */ /* 0x000fe40007ffe0ff */
[----:B------:R-:W-:Y:S01]  /*c3d0*/  @!P0 IMAD.WIDE R14, R19, 0x4, R4 ;  /* 0x00000004130e8825 */ /* 0x000fe200078e0204 */
[----:B------:R3:W-:Y:S01]  /*c3e0*/  @!P1 ST.E.64 desc[UR6][R12.64], R86 ;  /* 0x000000560c009985 */ /* 0x0007e2000c101b06 */
[----:B------:R-:W-:Y:S02]  /*c3f0*/  @!P6 LEA.HI R20, R20, R20, RZ, 0x1 ;  /* 0x000000141414e211 */ /* 0x000fe400078f08ff */
[----:B------:R-:W-:Y:S01]  /*c400*/  VIADD R19, R3, 0xb8 ;  /* 0x000000b803137836 */ /* 0x000fe20000000000 */
[----:B------:R-:W-:Y:S01]  /*c410*/  @!P0 ST.E.64 desc[UR6][R14.64], R90 ;  /* 0x0000005a0e008985 */ /* 0x000fe2000c101b06 */
[----:B------:R-:W-:-:S02]  /*c420*/  ISETP.GE.AND P0, PT, R0, UR4, PT ;  /* 0x0000000400007c0c */ /* 0x000fc4000bf06270 */
[----:B------:R-:W-:Y:S02]  /*c430*/  @!P5 LEA.HI R21, R21, R21, RZ, 0x1 ;  /* 0x000000151515d211 */ /* 0x000fe400078f08ff */
[----:B------:R-:W-:Y:S02]  /*c440*/  ISETP.GE.AND P2, PT, R17, UR4, PT ;  /* 0x0000000411007c0c */ /* 0x000fe4000bf46270 */
[----:B0-----:R-:W-:Y:S01]  /*c450*/  @!P6 LOP3.LUT R7, R20, 0xfffffffe, RZ, 0xc0, !PT ;  /* 0xfffffffe1407e812 */ /* 0x001fe200078ec0ff */
[----:B------:R-:W-:Y:S01]  /*c460*/  VIADD R20, R3, 0xc0 ;  /* 0x000000c003147836 */ /* 0x000fe20000000000 */
[----:B------:R-:W-:Y:S02]  /*c470*/  ISETP.GE.AND P1, PT, R19, UR4, PT ;  /* 0x0000000413007c0c */ /* 0x000fe4000bf26270 */
[----:B-1----:R-:W-:Y:S01]  /*c480*/  @!P5 LOP3.LUT R9, R21, 0xfffffffe, RZ, 0xc0, !PT ;  /* 0xfffffffe1509d812 */ /* 0x002fe200078ec0ff */
[----:B------:R-:W-:Y:S01]  /*c490*/  @!P6 IMAD.WIDE R6, R7, 0x4, R4 ;  /* 0x000000040706e825 */ /* 0x000fe200078e0204 */
[----:B------:R-:W-:-:S02]  /*c4a0*/  @!P4 LEA.HI R2, R2, R2, RZ, 0x1 ;  /* 0x000000020202c211 */ /* 0x000fc400078f08ff */
[----:B------:R-:W-:Y:S01]  /*c4b0*/  @!P0 LEA.HI R0, R0, R0, RZ, 0x1 ;  /* 0x0000000000008211 */ /* 0x000fe200078f08ff */
[----:B------:R-:W-:Y:S01]  /*c4c0*/  @!P5 IMAD.WIDE R8, R9, 0x4, R4 ;  /* 0x000000040908d825 */ /* 0x000fe200078e0204 */
[----:B------:R0:W-:Y:S01]  /*c4d0*/  @!P6 ST.E.64 desc[UR6][R6.64], R94 ;  /* 0x0000005e0600e985 */ /* 0x0001e2000c101b06 */
[----:B------:R-:W-:Y:S02]  /*c4e0*/  @!P3 LEA.HI R16, R16, R16, RZ, 0x1 ;  /* 0x000000101010b211 */ /* 0x000fe400078f08ff */
[----:B--2---:R-:W-:Y:S01]  /*c4f0*/  @!P0 LOP3.LUT R11, R0, 0xfffffffe, RZ, 0xc0, !PT ;  /* 0xfffffffe000b8812 */ /* 0x004fe200078ec0ff */
[----:B------:R1:W-:Y:S01]  /*c500*/  @!P5 ST.E.64 desc[UR6][R8.64], R98 ;  /* 0x000000620800d985 */ /* 0x0003e2000c101b06 */
[----:B------:R-:W-:Y:S01]  /*c510*/  VIADD R21, R3, 0xc8 ;  /* 0x000000c803157836 */ /* 0x000fe20000000000 */
[----:B------:R-:W-:Y:S02]  /*c520*/  ISETP.GE.AND P5, PT, R20, UR4, PT ;  /* 0x0000000414007c0c */ /* 0x000fe4000bfa6270 */
[----:B------:R-:W-:-:S02]  /*c530*/  @!P2 LEA.HI R17, R17, R17, RZ, 0x1 ;  /* 0x000000111111a211 */ /* 0x000fc400078f08ff */
[----:B------:R-:W-:Y:S02]  /*c540*/  @!P1 LEA.HI R19, R19, R19, RZ, 0x1 ;  /* 0x0000001313139211 */ /* 0x000fe400078f08ff */
[----:B---3--:R-:W-:Y:S01]  /*c550*/  @!P4 LOP3.LUT R13, R2, 0xfffffffe, RZ, 0xc0, !PT ;  /* 0xfffffffe020dc812 */ /* 0x008fe200078ec0ff */
[C---:B------:R-:W-:Y:S01]  /*c560*/  VIADD R2, R3.reuse, 0xd8 ;  /* 0x000000d803027836 */ /* 0x040fe20000000000 */
[----:B------:R-:W-:Y:S01]  /*c570*/  IADD3 R0, R3, 0xd0, RZ ;  /* 0x000000d003007810 */ /* 0x000fe20007ffe0ff */
[--C-:B0-----:R-:W-:Y:S01]  /*c580*/  @!P0 IMAD.WIDE R6, R11, 0x4, R4.reuse ;  /* 0x000000040b068825 */ /* 0x101fe200078e0204 */
[----:B------:R-:W-:Y:S02]  /*c590*/  @!P3 LOP3.LUT R15, R16, 0xfffffffe, RZ, 0xc0, !PT ;  /* 0xfffffffe100fb812 */ /* 0x000fe400078ec0ff */
[----:B------:R-:W-:Y:S01]  /*c5a0*/  @!P2 LOP3.LUT R17, R17, 0xfffffffe, RZ, 0xc0, !PT ;  /* 0xfffffffe1111a812 */ /* 0x000fe200078ec0ff */
[--C-:B-1----:R-:W-:Y:S01]  /*c5b0*/  @!P4 IMAD.WIDE R8, R13, 0x4, R4.reuse ;  /* 0x000000040d08c825 */ /* 0x102fe200078e0204 */
[----:B------:R-:W-:Y:S01]  /*c5c0*/  ISETP.GE.AND P6, PT, R21, UR4, PT ;  /* 0x0000000415007c0c */ /* 0x000fe2000bfc6270 */
[----:B------:R0:W-:Y:S01]  /*c5d0*/  @!P0 ST.E.64 desc[UR6][R6.64], R102 ;  /* 0x0000006606008985 */ /* 0x0001e2000c101b06 */
[----:B------:R-:W-:Y:S01]  /*c5e0*/  @!P1 LOP3.LUT R19, R19, 0xfffffffe, RZ, 0xc0, !PT ;  /* 0xfffffffe13139812 */ /* 0x000fe200078ec0ff */
[--C-:B------:R-:W-:Y:S01]  /*c5f0*/  @!P3 IMAD.WIDE R10, R15, 0x4, R4.reuse ;  /* 0x000000040f0ab825 */ /* 0x100fe200078e0204 */
[----:B------:R-:W-:Y:S01]  /*c600*/  ISETP.GE.AND P0, PT, R0, UR4, PT ;  /* 0x0000000400007c0c */ /* 0x000fe2000bf06270 */
[----:B------:R1:W-:Y:S01]  /*c610*/  @!P4 ST.E.64 desc[UR6][R8.64], R106 ;  /* 0x0000006a0800c985 */ /* 0x0003e2000c101b06 */
[----:B------:R-:W-:Y:S01]  /*c620*/  @!P5 LEA.HI R20, R20, R20, RZ, 0x1 ;  /* 0x000000141414d211 */ /* 0x000fe200078f08ff */
[----:B------:R-:W-:-:S02]  /*c630*/  @!P2 IMAD.WIDE R12, R17, 0x4, R4 ;  /* 0x00000004110ca825 */ /* 0x000fc400078e0204 */
[----:B------:R2:W-:Y:S02]  /*c640*/  @!P3 ST.E.64 desc[UR6][R10.64], R110 ;  /* 0x0000006e0a00b985 */ /* 0x0005e4000c101b06 */
[--C-:B------:R-:W-:Y:S01]  /*c650*/  @!P1 IMAD.WIDE R14, R19, 0x4, R4.reuse ;  /* 0x00000004130e9825 */ /* 0x100fe200078e0204 */
[----:B------:R-:W-:Y:S01]  /*c660*/  IADD3 R19, R3, 0xf0, RZ ;  /* 0x000000f003137810 */ /* 0x000fe20007ffe0ff */
[----:B------:R-:W-:Y:S01]  /*c670*/  @!P2 ST.E.64 desc[UR6][R12.64], R114 ;  /* 0x000000720c00a985 */ /* 0x000fe2000c101b06 */
[----:B------:R-:W-:Y:S01]  /*c680*/  @!P6 LEA.HI R21, R21, R21, RZ, 0x1 ;  /* 0x000000151515e211 */ /* 0x000fe200078f08ff */
[C---:B------:R-:W-:Y:S01]  /*c690*/  VIADD R16, R3.reuse, 0xe0 ;  /* 0x000000e003107836 */ /* 0x040fe20000000000 */
[----:B0-----:R-:W-:Y:S01]  /*c6a0*/  @!P5 LOP3.LUT R7, R20, 0xfffffffe, RZ, 0xc0, !PT ;  /* 0xfffffffe1407d812 */ /* 0x001fe200078ec0ff */
[C---:B------:R-:W-:Y:S01]  /*c6b0*/  VIADD R17, R3.reuse, 0xe8 ;  /* 0x000000e803117836 */ /* 0x040fe20000000000 */
[----:B------:R-:W-:Y:S01]  /*c6c0*/  @!P1 ST.E.64 desc[UR6][R14.64], R118 ;  /* 0x000000760e009985 */ /* 0x000fe2000c101b06 */
[----:B------:R-:W-:Y:S01]  /*c6d0*/  ISETP.GE.AND P1, PT, R2, UR4, PT ;  /* 0x0000000402007c0c */ /* 0x000fe2000bf26270 */
[----:B------:R-:W-:Y:S01]  /*c6e0*/  VIADD R3, R3, 0xf8 ;  /* 0x000000f803037836 */ /* 0x000fe20000000000 */
[----:B------:R-:W-:Y:S01]  /*c6f0*/  ISETP.GE.AND P2, PT, R16, UR4, PT ;  /* 0x0000000410007c0c */ /* 0x000fe2000bf46270 */
[----:B------:R-:W-:Y:S01]  /*c700*/  @!P5 IMAD.WIDE R6, R7, 0x4, R4 ;  /* 0x000000040706d825 */ /* 0x000fe200078e0204 */
[----:B------:R-:W-:-:S02]  /*c710*/  ISETP.GE.AND P3, PT, R17, UR4, PT ;  /* 0x0000000411007c0c */ /* 0x000fc4000bf66270 */
[----:B------:R-:W-:Y:S02]  /*c720*/  ISETP.GE.AND P4, PT, R19, UR4, PT ;  /* 0x0000000413007c0c */ /* 0x000fe4000bf86270 */
[----:B------:R-:W-:Y:S01]  /*c730*/  @!P0 LEA.HI R0, R0, R0, RZ, 0x1 ;  /* 0x0000000000008211 */ /* 0x000fe200078f08ff */
[----:B------:R0:W-:Y:S01]  /*c740*/  @!P5 ST.E.64 desc[UR6][R6.64], R122 ;  /* 0x0000007a0600d985 */ /* 0x0001e2000c101b06 */
[----:B-1----:R-:W-:Y:S02]  /*c750*/  @!P6 LOP3.LUT R9, R21, 0xfffffffe, RZ, 0xc0, !PT ;  /* 0xfffffffe1509e812 */ /* 0x002fe400078ec0ff */
[----:B--2---:R-:W-:Y:S02]  /*c760*/  @!P0 LOP3.LUT R11, R0, 0xfffffffe, RZ, 0xc0, !PT ;  /* 0xfffffffe000b8812 */ /* 0x004fe400078ec0ff */
[----:B------:R-:W-:Y:S01]  /*c770*/  @!P1 LEA.HI R2, R2, R2, RZ, 0x1 ;  /* 0x0000000202029211 */ /* 0x000fe200078f08ff */
[----:B------:R-:W-:Y:S01]  /*c780*/  @!P6 IMAD.WIDE R8, R9, 0x4, R4 ;  /* 0x000000040908e825 */ /* 0x000fe200078e0204 */
[----:B------:R-:W-:-:S02]  /*c790*/  @!P2 LEA.HI R16, R16, R16, RZ, 0x1 ;  /* 0x000000101010a211 */ /* 0x000fc400078f08ff */
[----:B------:R-:W-:Y:S02]  /*c7a0*/  @!P3 LEA.HI R17, R17, R17, RZ, 0x1 ;  /* 0x000000111111b211 */ /* 0x000fe400078f08ff */
[----:B------:R1:W-:Y:S01]  /*c7b0*/  @!P6 ST.E.64 desc[UR6][R8.64], R126 ;  /* 0x0000007e0800e985 */ /* 0x0003e2000c101b06 */
[----:B------:R-:W-:Y:S01]  /*c7c0*/  @!P4 LEA.HI R19, R19, R19, RZ, 0x1 ;  /* 0x000000131313c211 */ /* 0x000fe200078f08ff */
[----:B0-----:R-:W-:Y:S01]  /*c7d0*/  @!P0 IMAD.WIDE R6, R11, 0x4, R4 ;  /* 0x000000040b068825 */ /* 0x001fe200078e0204 */
[----:B------:R-:W-:Y:S02]  /*c7e0*/  @!P1 LOP3.LUT R13, R2, 0xfffffffe, RZ, 0xc0, !PT ;  /* 0xfffffffe020d9812 */ /* 0x000fe400078ec0ff */
[----:B------:R-:W-:Y:S02]  /*c7f0*/  @!P2 LOP3.LUT R15, R16, 0xfffffffe, RZ, 0xc0, !PT ;  /* 0xfffffffe100fa812 */ /* 0x000fe400078ec0ff */
[----:B------:R0:W-:Y:S01]  /*c800*/  @!P0 ST.E.64 desc[UR6][R6.64], R130 ;  /* 0x0000008206008985 */ /* 0x0001e2000c101b06 */
[----:B------:R-:W-:-:S02]  /*c810*/  ISETP.GE.AND P0, PT, R3, UR4, PT ;  /* 0x0000000403007c0c */ /* 0x000fc4000bf06270 */
[----:B------:R-:W-:Y:S01]  /*c820*/  @!P3 LOP3.LUT R17, R17, 0xfffffffe, RZ, 0xc0, !PT ;  /* 0xfffffffe1111b812 */ /* 0x000fe200078ec0ff */
[----:B------:R-:W-:Y:S01]  /*c830*/  @!P2 IMAD.WIDE R10, R15, 0x4, R4 ;  /* 0x000000040f0aa825 */ /* 0x000fe200078e0204 */
[----:B------:R-:W-:-:S03]  /*c840*/  @!P4 LOP3.LUT R19, R19, 0xfffffffe, RZ, 0xc0, !PT ;  /* 0xfffffffe1313c812 */ /* 0x000fc600078ec0ff */
[----:B-1----:R-:W-:-:S04]  /*c850*/  @!P1 IMAD.WIDE R8, R13, 0x4, R4 ;  /* 0x000000040d089825 */ /* 0x002fc800078e0204 */
[--C-:B------:R-:W-:Y:S01]  /*c860*/  @!P3 IMAD.WIDE R12, R17, 0x4, R4.reuse ;  /* 0x00000004110cb825 */ /* 0x100fe200078e0204 */
[----:B------:R0:W-:Y:S03]  /*c870*/  @!P1 ST.E.64 desc[UR6][R8.64], R134 ;  /* 0x0000008608009985 */ /* 0x0001e6000c101b06 */
[----:B------:R-:W-:Y:S01]  /*c880*/  @!P4 IMAD.WIDE R14, R19, 0x4, R4 ;  /* 0x00000004130ec825 */ /* 0x000fe200078e0204 */
[----:B------:R0:W-:Y:S04]  /*c890*/  @!P2 ST.E.64 desc[UR6][R10.64], R138 ;  /* 0x0000008a0a00a985 */ /* 0x0001e8000c101b06 */
[----:B------:R0:W-:Y:S04]  /*c8a0*/  @!P3 ST.E.64 desc[UR6][R12.64], R142 ;  /* 0x0000008e0c00b985 */ /* 0x0001e8000c101b06 */
[----:B------:R0:W-:Y:S01]  /*c8b0*/  @!P4 ST.E.64 desc[UR6][R14.64], R146 ;  /* 0x000000920e00c985 */ /* 0x0001e2000c101b06 */
[----:B------:R-:W-:Y:S05]  /*c8c0*/  @P0 BRA `(.L_x_8) ;  /* 0x0000004000a40947 */ /* 0x000fea0003800000 */
[----:B------:R-:W-:Y:S01]  /*c8d0*/  LEA.HI R3, R3, R3, RZ, 0x1 ;  /* 0x0000000303037211 */ /* 0x000fe200078f08ff */
[----:B------:R-:W-:-:S03]  /*c8e0*/  ULDC.64 UR4, c[0x0][0x208] ;  /* 0x0000820000047ab9 */ /* 0x000fc60000000a00 */
[----:B------:R-:W-:-:S05]  /*c8f0*/  LOP3.LUT R3, R3, 0xfffffffe, RZ, 0xc0, !PT ;  /* 0xfffffffe03037812 */ /* 0x000fca00078ec0ff */
[----:B------:R-:W-:-:S05]  /*c900*/  IMAD.WIDE R4, R3, 0x4, R4 ;  /* 0x0000000403047825 */ /* 0x000fca00078e0204 */
[----:B------:R1:W-:Y:S01]  /*c910*/  ST.E.64 desc[UR4][R4.64], R150 ;  /* 0x0000009604007985 */ /* 0x0003e2000c101b04 */
[----:B------:R-:W-:Y:S05]  /*c920*/  BRA `(.L_x_8) ;  /* 0x00000040008c7947 */ /* 0x000fea0003800000 */
.L_x_35:
[----:B------:R-:W0:Y:S02]  /*c930*/  S2R R0, SR_TID.X ;  /* 0x0000000000007919 */ /* 0x000e240000002100 */
[----:B0-----:R-:W-:-:S05]  /*c940*/  VIADD R2, R0, 0xffffff80 ;  /* 0xffffff8000027836 */ /* 0x001fca0000000000 */
[----:B------:R-:W-:-:S13]  /*c950*/  ISETP.GT.AND P0, PT, R2, 0x7f, PT ;  /* 0x0000007f0200780c */ /* 0x000fda0003f04270 */
[----:B------:R-:W-:Y:S05]  /*c960*/  @P0 BRA `(.L_x_8) ;  /* 0x00000040007c0947 */ /* 0x000fea0003800000 */
[----:B------:R-:W0:Y:S01]  /*c970*/  S2R R3, SR_CTAID.X ;  /* 0x0000000000037919 */ /* 0x000e220000002500 */
[----:B------:R-:W1:Y:S01]  /*c980*/  LDC R6, c[0x0][0xbe8] ;  /* 0x0002fa00ff067b82 */ /* 0x000e620000000800 */
[----:B------:R-:W-:Y:S01]  /*c990*/  ULDC UR4, c[0x0][0xa88] ;  /* 0x0002a20000047ab9 */ /* 0x000fe20000000800 */
[----:B0-----:R-:W-:Y:S02]  /*c9a0*/  IMAD R0, R3, 0x80, R0 ;  /* 0x0000008003007824 */ /* 0x001fe400078e0200 */
[----:B-1----:R-:W-:-:S03]  /*c9b0*/  IMAD R3, R6, UR4, RZ ;  /* 0x0000000406037c24 */ /* 0x002fc6000f8e02ff */
[----:B------:R-:W-:-:S04]  /*c9c0*/  IADD3 R0, R0, -0x80, RZ ;  /* 0xffffff8000007810 */ /* 0x000fc80007ffe0ff */
[----:B------:R-:W-:-:S13]  /*c9d0*/  ISETP.GE.AND P0, PT, R0, R3, PT ;  /* 0x000000030000720c */ /* 0x000fda0003f06270 */
[----:B------:R-:W-:Y:S05]  /*c9e0*/  @P0 BRA `(.L_x_8) ;  /* 0x00000040005c0947 */ /* 0x000fea0003800000 */
[----:B------:R-:W-:Y:S01]  /*c9f0*/  ISETP.NE.AND P0, PT, R6, 0x1, PT ;  /* 0x000000010600780c */ /* 0x000fe20003f05270 */
[----:B------:R-:W0:Y:S01]  /*ca00*/  S2UR UR7, SR_CTAID.Z ;  /* 0x00000000000779c3 */ /* 0x000e220000002700 */
[----:B------:R-:W-:Y:S01]  /*ca10*/  R2UR UR11, R18 ;  /* 0x00000000120b72ca */ /* 0x000fe200000e0000 */
[----:B------:R-:W-:Y:S01]  /*ca20*/  ULDC.64 UR8, c[0x0][0xbd0] ;  /* 0x0002f40000087ab9 */ /* 0x000fe20000000a00 */
[----:B------:R-:W-:Y:S01]  /*ca30*/  IMAD.MOV.U32 R5, RZ, RZ, R0 ;  /* 0x000000ffff057224 */ /* 0x000fe200078e0000 */
[----:B------:R-:W-:-:S04]  /*ca40*/  ULDC.64 UR12, c[0x0][0x208] ;  /* 0x00008200000c7ab9 */ /* 0x000fc80000000a00 */
[----:B------:R-:W1:Y:S06]  /*ca50*/  LDC.64 R10, c[0x0][0xbd8] ;  /* 0x0002f600ff0a7b82 */ /* 0x000e6c0000000a00 */
[----:B------:R-:W-:Y:S02]  /*ca60*/  USHF.R.S32.HI UR6, URZ, 0x1f, UR11 ;  /* 0x0000001f3f067899 */ /* 0x000fe4000801140b */
[----:B------:R-:W2:Y:S01]  /*ca70*/  @P0 LDC R7, c[0x0][0xbec] ;  /* 0x0002fb00ff070b82 */ /* 0x000ea20000000800 */
[----:B------:R-:W-:Y:S02]  /*ca80*/  UIMAD.WIDE.U32 UR4, UR11, UR8, URZ ;  /* 0x000000080b0472a5 */ /* 0x000fe4000f8e003f */
[----:B------:R-:W-:-:S04]  /*ca90*/  UIMAD UR6, UR6, UR8, URZ ;  /* 0x00000008060672a4 */ /* 0x000fc8000f8e023f */
[----:B------:R-:W-:Y:S01]  /*caa0*/  UIMAD UR6, UR11, UR9, UR6 ;  /* 0x000000090b0672a4 */ /* 0x000fe2000f8e0206 */
[----:B------:R-:W3:Y:S01]  /*cab0*/  @P0 LDC R9, c[0x0][0xbf0] ;  /* 0x0002fc00ff090b82 */ /* 0x000ee20000000800 */
[----:B0-----:R-:W-:Y:S01]  /*cac0*/  USHF.R.S32.HI UR8, URZ, 0x1f, UR7 ;  /* 0x0000001f3f087899 */ /* 0x001fe20008011407 */
[----:B------:R-:W-:Y:S01]  /*cad0*/  IMAD.U32 R3, RZ, RZ, UR5 ;  /* 0x00000005ff037e24 */ /* 0x000fe2000f8e00ff */
[----:B------:R-:W-:Y:S01]  /*cae0*/  UIADD3 UR6, UR5, UR6, URZ ;  /* 0x0000000605067290 */ /* 0x000fe2000fffe03f */
[----:B------:R-:W-:Y:S02]  /*caf0*/  IMAD.U32 R2, RZ, RZ, UR4 ;  /* 0x00000004ff027e24 */ /* 0x000fe4000f8e00ff */
[----:B------:R-:W-:Y:S02]  /*cb00*/  ULDC.64 UR4, c[0x0][0xbe0] ;  /* 0x0002f80000047ab9 */ /* 0x000fe40000000a00 */
[----:B------:R-:W0:Y:S01]  /*cb10*/  S2UR UR10, SR_CTAID.Y ;  /* 0x00000000000a79c3 */ /* 0x000e220000002600 */
[----:B------:R-:W-:Y:S01]  /*cb20*/  MOV R3, UR6 ;  /* 0x0000000600037c02 */ /* 0x000fe20008000f00 */
[----:B-1----:R-:W-:-:S04]  /*cb30*/  IMAD R12, R10, UR8, RZ ;  /* 0x000000080a0c7c24 */ /* 0x002fc8000f8e02ff */
[----:B------:R-:W-:Y:S02]  /*cb40*/  IMAD R11, R11, UR7, R12 ;  /* 0x000000070b0b7c24 */ /* 0x000fe4000f8e020c */
[----:B------:R-:W0:Y:S01]  /*cb50*/  LDC R8, c[0x0][0xc50] ;  /* 0x00031400ff087b82 */ /* 0x000e220000000800 */
[----:B--2---:R-:W-:-:S04]  /*cb60*/  @P0 IMAD.HI.U32 R4, R0, R7, RZ ;  /* 0x0000000700040227 */ /* 0x004fc800078e00ff */
[----:B------:R-:W-:Y:S02]  /*cb70*/  IMAD R7, RZ, RZ, -UR11 ;  /* 0x8000000bff077e24 */ /* 0x000fe4000f8e02ff */
[----:B------:R-:W-:Y:S01]  /*cb80*/  IMAD.WIDE.U32 R2, R10, UR7, R2 ;  /* 0x000000070a027c25 */ /* 0x000fe2000f8e0002 */
[----:B---3--:R-:W-:-:S03]  /*cb90*/  @P0 SHF.R.U32.HI R5, RZ, R9, R4 ;  /* 0x00000009ff050219 */ /* 0x008fc60000011604 */
[----:B------:R-:W-:Y:S02]  /*cba0*/  IMAD.IADD R3, R11, 0x1, R3 ;  /* 0x000000010b037824 */ /* 0x000fe400078e0203 */
[----:B0-----:R-:W-:Y:S02]  /*cbb0*/  IMAD R9, R8, R7, UR10 ;  /* 0x0000000a08097e24 */ /* 0x001fe4000f8e0207 */
[----:B------:R-:W-:Y:S02]  /*cbc0*/  IMAD.MOV R7, RZ, RZ, -R5 ;  /* 0x000000ffff077224 */ /* 0x000fe400078e0a05 */
[----:B------:R-:W-:Y:S01]  /*cbd0*/  IMAD.WIDE.U32 R2, R9, UR4, R2 ;  /* 0x0000000409027c25 */ /* 0x000fe2000f8e0002 */
[----:B------:R-:W-:-:S03]  /*cbe0*/  SHF.R.S32.HI R4, RZ, 0x1f, R9 ;  /* 0x0000001fff047819 */ /* 0x000fc60000011409 */
[----:B------:R-:W-:Y:S01]  /*cbf0*/  IMAD R7, R6, R7, R0 ;  /* 0x0000000706077224 */ /* 0x000fe200078e0200 */
[----:B------:R-:W-:Y:S01]  /*cc00*/  IADD3 R2, P0, R5, R2, RZ ;  /* 0x0000000205027210 */ /* 0x000fe20007f1e0ff */
[----:B------:R-:W-:-:S03]  /*cc10*/  IMAD R4, R4, UR4, RZ ;  /* 0x0000000404047c24 */ /* 0x000fc6000f8e02ff */
[----:B------:R-:W-:Y:S01]  /*cc20*/  SHF.R.S32.HI R0, RZ, 0x1f, R7 ;  /* 0x0000001fff007819 */ /* 0x000fe20000011407 */
[----:B------:R-:W-:Y:S01]  /*cc30*/  IMAD R4, R9, UR5, R4 ;  /* 0x0000000509047c24 */ /* 0x000fe2000f8e0204 */
[----:B------:R-:W-:Y:S01]  /*cc40*/  SHF.R.S32.HI R9, RZ, 0x1f, R5 ;  /* 0x0000001fff097819 */ /* 0x000fe20000011405 */
[----:B------:R-:W-:Y:S02]  /*cc50*/  ULDC.64 UR4, c[0x0][0xbc8] ;  /* 0x0002f20000047ab9 */ /* 0x000fe40000000a00 */
[----:B------:R-:W-:Y:S01]  /*cc60*/  IMAD R0, R0, UR4, RZ ;  /* 0x0000000400007c24 */ /* 0x000fe2000f8e02ff */
[----:B------:R-:W-:-:S03]  /*cc70*/  IADD3.X R3, R9, R3, R4, P0, !PT ;  /* 0x0000000309037210 */ /* 0x000fc600007fe404 */
[C---:B------:R-:W-:Y:S02]  /*cc80*/  IMAD R5, R7.reuse, UR5, R0 ;  /* 0x0000000507057c24 */ /* 0x040fe4000f8e0200 */
[----:B------:R-:W-:Y:S01]  /*cc90*/  IMAD.WIDE.U32 R2, R7, UR4, R2 ;  /* 0x0000000407027c25 */ /* 0x000fe2000f8e0002 */
[----:B------:R-:W-:-:S04]  /*cca0*/  ULDC.64 UR4, c[0x0][0xba8] ;  /* 0x0002ea0000047ab9 */ /* 0x000fc80000000a00 */
[----:B------:R-:W-:Y:S02]  /*ccb0*/  IADD3 R3, R3, R5, RZ ;  /* 0x0000000503037210 */ /* 0x000fe40007ffe0ff */
[----:B------:R-:W-:-:S04]  /*ccc0*/  LEA R4, P0, R2, UR4, 0x2 ;  /* 0x0000000402047c11 */ /* 0x000fc8000f8010ff */
[----:B------:R-:W-:Y:S01]  /*ccd0*/  LEA.HI.X R5, R2, UR5, R3, 0x2, P0 ;  /* 0x0000000502057c11 */ /* 0x000fe200080f1403 */
[----:B------:R-:W-:-:S05]  /*cce0*/  IMAD.MOV.U32 R3, RZ, RZ, -0x800000 ;  /* 0xff800000ff037424 */ /* 0x000fca00078e00ff */
[----:B------:R0:W-:Y:S01]  /*ccf0*/  STG.E desc[UR12][R4.64], R3 ;  /* 0x0000000304007986 */ /* 0x0001e2000c10190c */
[----:B------:R-:W-:Y:S05]  /*cd00*/  BRA `(.L_x_8) ;  /* 0x0000003c00947947 */ /* 0x000fea0003800000 */
.L_x_6:
[----:B------:R-:W-:-:S08]  /*cd10*/  NOP ;  /* 0x0000000000007918 */ /* 0x000fd00000000000 */
[----:B0-----:R-:W0:-:S00]  /*cd20*/  USETMAXREG.DEALLOC.CTAPOOL 0x28 ;  /* 0x00000028000079c8 */ /* 0x001e0000080e0500 */
[----:B0-----:R-:W-:Y:S01]  /*cd30*/  LOP3.LUT R18, R0, 0x3, RZ, 0xc0, !PT ;  /* 0x0000000300127812 */ /* 0x001fe200078ec0ff */
[----:B------:R-:W0:Y:S05]  /*cd40*/  S2R R26, SR_CTAID.Z ;  /* 0x00000000001a7919 */ /* 0x000e2a0000002700 */
[----:B------:R-:W1:Y:S01]  /*cd50*/  S2UR UR6, SR_CTAID.Y ;  /* 0x00000000000679c3 */ /* 0x000e620000002600 */
[----:B------:R-:W2:Y:S02]  /*cd60*/  SHFL.IDX PT, R0, R18, RZ, 0x1f ;  /* 0x00001fff12007589 */ /* 0x000ea400000e0000 */
[----:B--2---:R-:W-:-:S13]  /*cd70*/  ISETP.NE.AND P0, PT, R0, RZ, PT ;  /* 0x000000ff0000720c */ /* 0x004fda0003f05270 */
[----:B01----:R-:W-:Y:S05]  /*cd80*/  @!P0 BRA `(.L_x_38) ;  /* 0x0000000000288947 */ /* 0x003fea0003800000 */
[----:B------:R-:W-:Y:S01]  /*cd90*/  ULDC UR7, c[0x0][0xc50] ;  /* 0x0003140000077ab9 */ /* 0x000fe20000000800 */
[----:B------:R-:W-:Y:S01]  /*cda0*/  UMOV UR39, UR6 ;  /* 0x0000000600277c82 */ /* 0x000fe20008000000 */
[----:B------:R-:W-:-:S06]  /*cdb0*/  UISETP.NE.AND UP0, UPT, UR7, 0x1, UPT ;  /* 0x000000010700788c */ /* 0x000fcc000bf05270 */
[----:B------:R-:W-:-:S13]  /*cdc0*/  PLOP3.LUT P0, PT, PT, PT, UP0, 0x80, 0x0 ;  /* 0x000000000000781c */ /* 0x000fda0003f0f008 */
[----:B------:R-:W-:Y:S05]  /*cdd0*/  @!P0 BRA `(.L_x_39) ;  /* 0x0000000000308947 */ /* 0x000fea0003800000 */
[----:B------:R-:W-:Y:S01]  /*cde0*/  ULDC UR4, c[0x0][0xc54] ;  /* 0x0003150000047ab9 */ /* 0x000fe20000000800 */
[----:B------:R-:W-:Y:S01]  /*cdf0*/  ULDC UR39, c[0x0][0xc58] ;  /* 0x0003160000277ab9 */ /* 0x000fe20000000800 */
[----:B------:R-:W-:-:S04]  /*ce00*/  UIMAD.WIDE.U32 UR4, UR6, UR4, URZ ;  /* 0x00000004060472a5 */ /* 0x000fc8000f8e003f */
[----:B------:R-:W-:Y:S01]  /*ce10*/  USHF.R.U32.HI UR39, URZ, UR39, UR5 ;  /* 0x000000273f277299 */ /* 0x000fe20008011605 */
[----:B------:R-:W-:Y:S11]  /*ce20*/  BRA `(.L_x_39) ;  /* 0x00000000001c7947 */ /* 0x000ff60003800000 */
.L_x_38:
[----:B------:R-:W-:Y:S01]  /*ce30*/  ULDC UR7, c[0x0][0xc50] ;  /* 0x0003140000077ab9 */ /* 0x000fe20000000800 */
[----:B------:R-:W-:Y:S01]  /*ce40*/  UMOV UR39, UR6 ;  /* 0x0000000600277c82 */ /* 0x000fe20008000000 */
[----:B------:R-:W-:-:S11]  /*ce50*/  UISETP.NE.AND UP0, UPT, UR7, 0x1, UPT ;  /* 0x000000010700788c */ /* 0x000fd6000bf05270 */
[----:B------:R-:W-:Y:S01]  /*ce60*/  @UP0 ULDC UR4, c[0x0][0xc54] ;  /* 0x0003150000040ab9 */ /* 0x000fe20000000800 */
[----:B------:R-:W-:Y:S01]  /*ce70*/  @UP0 ULDC UR8, c[0x0][0xc58] ;  /* 0x0003160000080ab9 */ /* 0x000fe20000000800 */
[----:B------:R-:W-:-:S04]  /*ce80*/  UIMAD.WIDE.U32 UR4, UR6, UR4, URZ ;  /* 0x00000004060472a5 */ /* 0x000fc8000f8e003f */
[----:B------:R-:W-:-:S12]  /*ce90*/  @UP0 USHF.R.U32.HI UR39, URZ, UR8, UR5 ;  /* 0x000000083f270299 */ /* 0x000fd80008011605 */
.L_x_39:
[----:B------:R-:W-:Y:S01]  /*cea0*/  ISETP.GE.AND P0, PT, R26, RZ, PT ;  /* 0x000000ff1a00720c */ /* 0x000fe20003f06270 */
[----:B------:R-:W-:Y:S01]  /*ceb0*/  UIADD3 UR4, -UR39, URZ, URZ ;  /* 0x0000003f27047290 */ /* 0x000fe2000fffe13f */
[----:B------:R-:W-:Y:S01]  /*cec0*/  IMAD.MOV.U32 R0, RZ, RZ, 0x1 ;  /* 0x00000001ff007424 */ /* 0x000fe200078e00ff */
[----:B------:R-:W-:Y:S01]  /*ced0*/  MOV R6, 0x1 ;  /* 0x0000000100067802 */ /* 0x000fe20000000f00 */
[----:B------:R-:W-:Y:S01]  /*cee0*/  IMAD.MOV.U32 R2, RZ, RZ, RZ ;  /* 0x000000ffff027224 */ /* 0x000fe200078e00ff */
[----:B------:R-:W-:-:S08]  /*cef0*/  UIMAD UR6, UR7, UR4, UR6 ;  /* 0x00000004070672a4 */ /* 0x000fd0000f8e0206 */
[----:B------:R-:W-:Y:S05]  /*cf00*/  @!P0 BRA `(.L_x_40) ;  /* 0x00000038004c8947 */ /* 0x000fea0003800000 */
[----:B------:R-:W0:Y:S01]  /*cf10*/  LDC.64 R2, c[0x0][0xa28] ;  /* 0x00028a00ff027b82 */ /* 0x000e220000000a00 */
[----:B------:R-:W-:Y:S01]  /*cf20*/  IMAD.MOV.U32 R19, RZ, RZ, RZ ;  /* 0x000000ffff137224 */ /* 0x000fe200078e00ff */
[----:B------:R-:W-:Y:S01]  /*cf30*/  ULDC.64 UR4, c[0x0][0x208] ;  /* 0x0000820000047ab9 */ /* 0x000fe20000000a00 */
[----:B------:R-:W-:Y:S01]  /*cf40*/  ULDC UR40, c[0x0][0x2f0] ;  /* 0x0000bc0000287ab9 */ /* 0x000fe20000000800 */
[----:B0-----:R-:W-:-:S04]  /*cf50*/  ISETP.NE.U32.AND P0, PT, R2, RZ, PT ;  /* 0x000000ff0200720c */ /* 0x001fc80003f05070 */
[----:B------:R-:W-:-:S13]  /*cf60*/  ISETP.NE.AND.EX P0, PT, R3, RZ, PT, P0 ;  /* 0x000000ff0300720c */ /* 0x000fda0003f05300 */
[----:B------:R-:W0:Y:S02]  /*cf70*/  @P0 LDC.64 R2, c[0x0][0xa28] ;  /* 0x00028a00ff020b82 */ /* 0x000e240000000a00 */
[----:B0-----:R-:W-:-:S05]  /*cf80*/  @P0 IMAD.WIDE R2, R26, 0x4, R2 ;  /* 0x000000041a020825 */ /* 0x001fca00078e0202 */
[----:B------:R0:W5:Y:S01]  /*cf90*/  @P0 LDG.E R19, desc[UR4][R2.64] ;  /* 0x0000000402130981 */ /* 0x000162000c1e1900 */
[----:B------:R-:W-:Y:S01]  /*cfa0*/  ULDC.64 UR4, c[0x0][0x418] ;  /* 0x0001060000047ab9 */ /* 0x000fe20000000a00 */
[----:B------:R-:W-:Y:S02]  /*cfb0*/  ULOP3.LUT UR44, UR6, 0xffff, URZ, 0xc0, !UPT ;  /* 0x0000ffff062c7892 */ /* 0x000fe4000f8ec03f */
[----:B------:R-:W-:Y:S01]  /*cfc0*/  UISETP.NE.U32.AND UP0, UPT, UR4, URZ, UPT ;  /* 0x0000003f0400728c */ /* 0x000fe2000bf05070 */
[----:B------:R-:W1:Y:S01]  /*cfd0*/  S2R R23, SR_CTAID.X ;  /* 0x0000000000177919 */ /* 0x000e620000002500 */
[----:B------:R-:W-:Y:S01]  /*cfe0*/  UMOV UR38, URZ ;  /* 0x0000003f00267c82 */ /* 0x000fe20008000000 */
[----:B------:R-:W-:Y:S01]  /*cff0*/  ULDC UR4, c[0x0][0x424] ;  /* 0x0001090000047ab9 */ /* 0x000fe20000000800 */
[----:B------:R-:W-:-:S04]  /*d000*/  UISETP.NE.AND.EX UP0, UPT, UR5, URZ, UPT, UP0 ;  /* 0x0000003f0500728c */ /* 0x000fc8000bf05300 */
[----:B------:R-:W-:-:S04]  /*d010*/  USEL UR4, UR4, 0x1, UP0 ;  /* 0x0000000104047887 */ /* 0x000fc80008000000 */
[----:B------:R-:W-:-:S04]  /*d020*/  UIMAD UR40, UR4, UR40, URZ ;  /* 0x00000028042872a4 */ /* 0x000fc8000f8e023f */
[----:B------:R-:W-:Y:S02]  /*d030*/  UISETP.GE.AND UP0, UPT, UR40, 0x1, UPT ;  /* 0x000000012800788c */ /* 0x000fe4000bf06270 */
[----:B------:R-:W-:-:S04]  /*d040*/  UIADD3 UR4, UR40, 0x4f, URZ ;  /* 0x0000004f28047890 */ /* 0x000fc8000fffe03f */
[----:B------:R-:W-:Y:S01]  /*d050*/  PLOP3.LUT P0, PT, PT, PT, UP0, 0x80, 0x0 ;  /* 0x000000000000781c */ /* 0x000fe20003f0f008 */
[----:B------:R-:W-:-:S04]  /*d060*/  UIMAD.WIDE UR4, UR4, 0x66666667, URZ ;  /* 0x66666667040478a5 */ /* 0x000fc8000f8e023f */
[----:B------:R-:W-:-:S04]  /*d070*/  USHF.R.U32.HI UR41, URZ, 0x1f, UR5 ;  /* 0x0000001f3f297899 */ /* 0x000fc80008011605 */
[----:B------:R-:W-:-:S04]  /*d080*/  ULEA.HI.SX32 UR41, UR5, UR41, 0x1b ;  /* 0x0000002905297291 */ /* 0x000fc8000f8fda3f */
[----:B01----:R-:W-:Y:S08]  /*d090*/  @!P0 BRA `(.L_x_41) ;  /* 0x0000000000848947 */ /* 0x003ff00003800000 */
[----:B------:R-:W-:Y:S01]  /*d0a0*/  USHF.R.U32.HI UR6, URZ, 0x10, UR6 ;  /* 0x000000103f067899 */ /* 0x000fe20008011606 */
[----:B------:R-:W-:-:S03]  /*d0b0*/  UMOV UR4, URZ ;  /* 0x0000003f00047c82 */ /* 0x000fc60008000000 */
[----:B------:R-:W-:-:S11]  /*d0c0*/  UISETP.NE.AND UP0, UPT, UR6, URZ, UPT ;  /* 0x0000003f0600728c */ /* 0x000fd6000bf05270 */
[----:B------:R-:W-:Y:S02]  /*d0d0*/  @!UP0 ULDC UR6, c[0x0][0x9f0] ;  /* 0x00027c0000068ab9 */ /* 0x000fe40000000800 */
[----:B------:R-:W-:Y:S01]  /*d0e0*/  IABS R2, UR6 ;  /* 0x0000000600027c13 */ /* 0x000fe20008000000 */
[----:B------:R-:W-:Y:S02]  /*d0f0*/  UIADD3 UR7, UR41, -0x1, UR6 ;  /* 0xffffffff29077890 */ /* 0x000fe4000fffe006 */
[----:B------:R-:W-:Y:S02]  /*d100*/  IABS R5, UR6 ;  /* 0x0000000600057c13 */ /* 0x000fe40008000000 */
[----:B------:R-:W-:Y:S02]  /*d110*/  R2UR UR10, R2 ;  /* 0x00000000020a72ca */ /* 0x000fe400000e0000 */
[----:B------:R-:W-:Y:S01]  /*d120*/  IABS R4, UR7 ;  /* 0x0000000700047c13 */ /* 0x000fe20008000000 */
[----:B------:R-:W-:-:S03]  /*d130*/  ULOP3.LUT UR7, UR7, UR6, URZ, 0x3c, !UPT ;  /* 0x0000000607077292 */ /* 0x000fc6000f8e3c3f */
[----:B------:R-:W-:-:S07]  /*d140*/  R2UR UR9, R4 ;  /* 0x00000000040972ca */ /* 0x000fce00000e0000 */
[----:B------:R-:W0:Y:S08]  /*d150*/  I2F.RP R2, UR10 ;  /* 0x0000000a00027d06 */ /* 0x000e300008209400 */
[----:B0-----:R-:W0:Y:S02]  /*d160*/  MUFU.RCP R2, R2 ;  /* 0x0000000200027308 */ /* 0x001e240000001000 */
        /* <DEDUP_REMOVED lines=16> */
[----:B------:R-:W-:Y:S02]  /*d270*/  UISETP.NE.AND UP1, UPT, UR6, URZ, UPT ;  /* 0x0000003f0600728c */ /* 0x000fe4000bf25270 */
[----:B------:R-:W-:-:S09]  /*d280*/  @!UP0 UIADD3 UR5, -UR5, URZ, URZ ;  /* 0x0000003f05058290 */ /* 0x000fd2000fffe13f */
[----:B------:R-:W-:-:S07]  /*d290*/  @!UP1 ULOP3.LUT UR5, URZ, UR6, URZ, 0x33, !UPT ;  /* 0x000000063f059292 */ /* 0x000fce000f8e333f */
[----:B------:R-:W-:-:S05]  /*d2a0*/  UMOV UR38, UR5 ;  /* 0x0000000500267c82 */ /* 0x000fca0008000000 */
.L_x_41:
[----:B------:R-:W-:Y:S02]  /*d2b0*/  UIMAD UR45, UR44, UR38, URZ ;  /* 0x000000262c2d72a4 */ /* 0x000fe4000f8e023f */
[----:B------:R-:W-:Y:S01]  /*d2c0*/  MOV R3, UR38 ;  /* 0x0000002600037c02 */ /* 0x000fe20008000f00 */
[----:B------:R-:W-:-:S03]  /*d2d0*/  IMAD.MOV.U32 R6, RZ, RZ, 0x1 ;  /* 0x00000001ff067424 */ /* 0x000fc600078e00ff */
[----:B------:R-:W-:-:S05]  /*d2e0*/  IMAD.U32 R2, RZ, RZ, UR45 ;  /* 0x0000002dff027e24 */ /* 0x000fca000f8e00ff */
[----:B------:R-:W-:-:S04]  /*d2f0*/  VIADDMNMX R2, R2, R3, UR41, PT ;  /* 0x0000002902027e46 */ /* 0x000fc8000b800103 */
[----:B------:R-:W-:Y:S01]  /*d300*/  R2UR UR46, R2 ;  /* 0x00000000022e72ca */ /* 0x000fe200000e0000 */
[----:B------:R-:W-:-:S12]  /*d310*/  IMAD.MOV.U32 R2, RZ, RZ, RZ ;  /* 0x000000ffff027224 */ /* 0x000fd800078e00ff */
[----:B------:R-:W-:-:S06]  /*d320*/  UISETP.GT.AND UP0, UPT, UR46, UR45, UPT ;  /* 0x0000002d2e00728c */ /* 0x000fcc000bf04270 */
[----:B------:R-:W-:-:S13]  /*d330*/  PLOP3.LUT P0, PT, PT, PT, UP0, 0x80, 0x0 ;  /* 0x000000000000781c */ /* 0x000fda0003f0f008 */
[----:B------:R-:W-:Y:S05]  /*d340*/  @!P0 BRA `(.L_x_40) ;  /* 0x00000034003c8947 */ /* 0x000fea0003800000 */
[----:B------:R-:W0:Y:S01]  /*d350*/  S2UR UR4, SR_CgaCtaId ;  /* 0x00000000000479c3 */ /* 0x000e220000008800 */
[----:B------:R-:W-:Y:S02]  /*d360*/  UMOV UR42, 0x400 ;  /* 0x00000400002a7882 */ /* 0x000fe40000000000 */
[----:B0-----:R-:W-:-:S04]  /*d370*/  ULEA UR42, UR4, UR42, 0x18 ;  /* 0x0000002a042a7291 */ /* 0x001fc8000f8ec03f */
[----:B------:R-:W-:-:S04]  /*d380*/  UIADD3 UR4, UR42, 0x24400, URZ ;  /* 0x000244002a047890 */ /* 0x000fc8000fffe03f */
[----:B------:R-:W-:-:S06]  /*d390*/  ULOP3.LUT UP0, URZ, UR4, 0x3ff, URZ, 0xc0, !UPT ;  /* 0x000003ff043f7892 */ /* 0x000fcc000f80c03f */
[----:B------:R-:W-:-:S13]  /*d3a0*/  PLOP3.LUT P0, PT, PT, PT, UP0, 0x80, 0x0 ;  /* 0x000000000000781c */ /* 0x000fda0003f0f008 */
[----:B------:R-:W-:Y:S05]  /*d3b0*/  @!P0 BRA `(.L_x_42) ;  /* 0x0000000000408947 */ /* 0x000fea0003800000 */
[----:B------:R-:W-:Y:S01]  /*d3c0*/  MOV R2, 0x0 ;  /* 0x0000000000027802 */ /* 0x000fe20000000f00 */
[----:B------:R-:W-:Y:S01]  /*d3d0*/  ULDC.64 UR4, c[0x4][0x138] ;  /* 0x01004e0000047ab9 */ /* 0x000fe20000000a00 */
[----:B------:R-:W-:Y:S01]  /*d3e0*/  ULDC.64 UR6, c[0x4][0x140] ;  /* 0x0100500000067ab9 */ /* 0x000fe20000000a00 */
[----:B------:R-:W-:Y:S01]  /*d3f0*/  MOV R4, UR4 ;  /* 0x0000000400047c02 */ /* 0x000fe20008000f00 */
[----:B------:R-:W-:Y:S01]  /*d400*/  IMAD.U32 R5, RZ, RZ, UR5 ;  /* 0x00000005ff057e24 */ /* 0x000fe2000f8e00ff */
[----:B------:R-:W-:Y:S01]  /*d410*/  ULDC.64 UR4, c[0x4][0x98] ;  /* 0x0100260000047ab9 */ /* 0x000fe20000000a00 */
[----:B------:R-:W0:Y:S01]  /*d420*/  LDC.64 R2, c[0x4][R2] ;  /* 0x0100000002027b82 */ /* 0x000e220000000a00 */
[----:B------:R-:W-:Y:S01]  /*d430*/  IMAD.U32 R6, RZ, RZ, UR6 ;  /* 0x00000006ff067e24 */ /* 0x000fe2000f8e00ff */
[----:B------:R-:W-:Y:S01]  /*d440*/  MOV R10, UR4 ;  /* 0x00000004000a7c02 */ /* 0x000fe20008000f00 */
[----:B------:R-:W-:Y:S01]  /*d450*/  IMAD.U32 R7, RZ, RZ, UR7 ;  /* 0x00000007ff077e24 */ /* 0x000fe2000f8e00ff */
[----:B------:R-:W-:Y:S01]  /*d460*/  MOV R13, RZ ;  /* 0x000000ff000d7202 */ /* 0x000fe20000000f00 */
[----:B------:R-:W-:-:S02]  /*d470*/  IMAD.U32 R11, RZ, RZ, UR5 ;  /* 0x00000005ff0b7e24 */ /* 0x000fc4000f8e00ff */
[----:B------:R-:W-:Y:S02]  /*d480*/  IMAD.MOV.U32 R8, RZ, RZ, 0x70 ;  /* 0x00000070ff087424 */ /* 0x000fe400078e00ff */
[----:B------:R-:W-:-:S07]  /*d490*/  IMAD.MOV.U32 R12, RZ, RZ, 0x1 ;  /* 0x00000001ff0c7424 */ /* 0x000fce00078e00ff */
[----:B------:R-:W-:-:S07]  /*d4a0*/  LEPC R20, `(.L_x_42) ;  /* 0x000000001014794e */ /* 0x000fce0000000000 */
[----:B0----5:R-:W-:Y:S05]  /*d4b0*/  CALL.ABS.NOINC R2 ;  /* 0x0000000002007343 */ /* 0x021fea0003c00000 */
.L_x_42:
[----:B------:R-:W-:-:S04]  /*d4c0*/  UIADD3 UR4, UR42, 0x400, URZ ;  /* 0x000004002a047890 */ /* 0x000fc8000fffe03f */
[----:B------:R-:W-:-:S06]  /*d4d0*/  ULOP3.LUT UP0, URZ, UR4, 0x3ff, URZ, 0xc0, !UPT ;  /* 0x000003ff043f7892 */ /* 0x000fcc000f80c03f */
[----:B------:R-:W-:-:S13]  /*d4e0*/  PLOP3.LUT P0, PT, PT, PT, UP0, 0x80, 0x0 ;  /* 0x000000000000781c */ /* 0x000fda0003f0f008 */
[----:B------:R-:W-:Y:S05]  /*d4f0*/  @!P0 BRA `(.L_x_43) ;  /* 0x00000000007c8947 */ /* 0x000fea0003800000 */
        /* <DEDUP_REMOVED lines=15> */
[----:B-1---5:R-:W-:Y:S05]  /*d5f0*/  CALL.ABS.NOINC R2 ;  /* 0x0000000002007343 */ /* 0x022fea0003c00000 */
.L_x_44:
[----:B------:R0:W1:Y:S01]  /*d600*/  LDC.64 R2, c[0x4][R16] ;  /* 0x0100000010027b82 */ /* 0x0000620000000a00 */
[----:B------:R-:W-:Y:S01]  /*d610*/  ULDC.64 UR4, c[0x4][0x138] ;  /* 0x01004e0000047ab9 */ /* 0x000fe20000000a00 */
[----:B------:R-:W-:Y:S01]  /*d620*/  ULDC.64 UR6, c[0x4][0x140] ;  /* 0x0100500000067ab9 */ /* 0x000fe20000000a00 */
[----:B------:R-:W-:Y:S01]  /*d630*/  IMAD.U32 R4, RZ, RZ, UR4 ;  /* 0x00000004ff047e24 */ /* 0x000fe2000f8e00ff */
[----:B------:R-:W-:Y:S01]  /*d640*/  MOV R6, UR6 ;  /* 0x0000000600067c02 */ /* 0x000fe20008000f00 */
[----:B------:R-:W-:Y:S01]  /*d650*/  IMAD.U32 R5, RZ, RZ, UR5 ;  /* 0x00000005ff057e24 */ /* 0x000fe2000f8e00ff */
[----:B------:R-:W-:Y:S01]  /*d660*/  ULDC.64 UR4, c[0x4][0xa8] ;  /* 0x01002a0000047ab9 */ /* 0x000fe20000000a00 */
[----:B------:R-:W-:Y:S01]  /*d670*/  IMAD.U32 R7, RZ, RZ, UR7 ;  /* 0x00000007ff077e24 */ /* 0x000fe2000f8e00ff */
[----:B------:R-:W-:Y:S01]  /*d680*/  MOV R8, 0x70 ;  /* 0x0000007000087802 */ /* 0x000fe20000000f00 */
[----:B------:R-:W-:Y:S02]  /*d690*/  IMAD.U32 R10, RZ, RZ, UR4 ;  /* 0x00000004ff0a7e24 */ /* 0x000fe4000f8e00ff */
[----:B------:R-:W-:-:S02]  /*d6a0*/  IMAD.U32 R11, RZ, RZ, UR5 ;  /* 0x00000005ff0b7e24 */ /* 0x000fc4000f8e00ff */
[----:B------:R-:W-:Y:S02]  /*d6b0*/  IMAD.MOV.U32 R12, RZ, RZ, 0x1 ;  /* 0x00000001ff0c7424 */ /* 0x000fe400078e00ff */
[----:B0-----:R-:W-:-:S07]  /*d6c0*/  IMAD.MOV.U32 R13, RZ, RZ, RZ ;  /* 0x000000ffff0d7224 */ /* 0x001fce00078e00ff */
[----:B------:R-:W-:-:S07]  /*d6d0*/  LEPC R20, `(.L_x_43) ;  /* 0x000000001014794e */ /* 0x000fce0000000000 */
[----:B-1----:R-:W-:Y:S05]  /*d6e0*/  CALL.ABS.NOINC R2 ;  /* 0x0000000002007343 */ /* 0x002fea0003c00000 */
.L_x_43:
[----:B------:R-:W0:Y:S01]  /*d6f0*/  LDC.64 R2, c[0x0][0x9f8] ;  /* 0x00027e00ff027b82 */ /* 0x000e220000000a00 */
[----:B------:R-:W-:Y:S01]  /*d700*/  IMAD.MOV.U32 R34, RZ, RZ, R26 ;  /* 0x000000ffff227224 */ /* 0x000fe200078e001a */
[----:B------:R-:W-:-:S06]  /*d710*/  ULDC.64 UR4, c[0x0][0x208] ;  /* 0x0000820000047ab9 */ /* 0x000fcc0000000a00 */
[----:B------:R-:W1:Y:S01]  /*d720*/  LDC R17, c[0x0][0x430] ;  /* 0x00010c00ff117b82 */ /* 0x000e620000000800 */
[----:B0-----:R-:W-:-:S04]  /*d730*/  ISETP.NE.U32.AND P0, PT, R2, RZ, PT ;  /* 0x000000ff0200720c */ /* 0x001fc80003f05070 */
[----:B------:R-:W-:-:S13]  /*d740*/  ISETP.NE.AND.EX P0, PT, R3, RZ, PT, P0 ;  /* 0x000000ff0300720c */ /* 0x000fda0003f05300 */
[----:B------:R-:W0:Y:S01]  /*d750*/  @P0 LDC.64 R2, c[0x0][0x9f8] ;  /* 0x00027e00ff020b82 */ /* 0x000e220000000a00 */
[----:B------:R-:W-:-:S04]  /*d760*/  SHF.L.U32 R8, R25, 0x3, RZ ;  /* 0x0000000319087819 */ /* 0x000fc800000006ff */
[----:B------:R-:W-:-:S04]  /*d770*/  LOP3.LUT R22, R8, 0x38, RZ, 0xc0, !PT ;  /* 0x0000003808167812 */ /* 0x000fc800078ec0ff */
[----:B------:R-:W-:Y:S01]  /*d780*/  LOP3.LUT R37, R22, 0x40, RZ, 0xfc, !PT ;  /* 0x0000004016257812 */ /* 0x000fe200078efcff */
[----:B0-----:R-:W-:-:S05]  /*d790*/  @P0 IMAD.WIDE R2, R26, 0x4, R2 ;  /* 0x000000041a020825 */ /* 0x001fca00078e0202 */
[----:B------:R0:W5:Y:S01]  /*d7a0*/  @P0 LDG.E R34, desc[UR4][R2.64] ;  /* 0x0000000402220981 */ /* 0x000162000c1e1900 */
[----:B------:R-:W-:Y:S01]  /*d7b0*/  ULDC UR4, c[0x0][0x2f4] ;  /* 0x0000bd0000047ab9 */ /* 0x000fe20000000800 */
[----:B------:R-:W-:Y:S01]  /*d7c0*/  LOP3.LUT R16, R16, 0xffffffef, RZ, 0xc0, !PT ;  /* 0xffffffef10107812 */ /* 0x000fe200078ec0ff */
[----:B------:R-:W-:Y:S01]  /*d7d0*/  IMAD.SHL.U32 R24, R25, 0x10, RZ ;  /* 0x0000001019187824 */ /* 0x000fe200078e00ff */
[C---:B------:R-:W-:Y:S01]  /*d7e0*/  ISETP.GE.AND P0, PT, R22.reuse, UR4, PT ;  /* 0x0000000416007c0c */ /* 0x040fe2000bf06270 */
[----:B------:R-:W-:Y:S01]  /*d7f0*/  UMOV UR5, 0xffffffff ;  /* 0xffffffff00057882 */ /* 0x000fe20000000000 */
[----:B------:R-:W-:Y:S02]  /*d800*/  ISETP.GE.AND P2, PT, R37, UR4, PT ;  /* 0x0000000425007c0c */ /* 0x000fe4000bf46270 */
[C---:B------:R-:W-:Y:S02]  /*d810*/  LOP3.LUT R36, R22.reuse, 0x80, RZ, 0xfc, !PT ;  /* 0x0000008016247812 */ /* 0x040fe400078efcff */
[----:B------:R-:W-:-:S02]  /*d820*/  LOP3.LUT R35, R22, 0xc0, RZ, 0xfc, !PT ;  /* 0x000000c016237812 */ /* 0x000fc400078efcff */
[----:B------:R-:W-:Y:S02]  /*d830*/  ISETP.GE.AND P1, PT, R36, UR4, PT ;  /* 0x0000000424007c0c */ /* 0x000fe4000bf26270 */
[----:B------:R-:W-:Y:S02]  /*d840*/  LOP3.LUT R9, R25, 0x7f, RZ, 0xc0, !PT ;  /* 0x0000007f19097812 */ /* 0x000fe400078ec0ff */
[----:B------:R-:W-:Y:S02]  /*d850*/  LOP3.LUT R24, R24, 0x70, RZ, 0xc0, !PT ;  /* 0x0000007018187812 */ /* 0x000fe400078ec0ff */
[----:B------:R-:W-:Y:S02]  /*d860*/  @P0 LOP3.LUT R16, R16, 0x10, RZ, 0xfc, !PT ;  /* 0x0000001010100812 */ /* 0x000fe400078efcff */
[----:B------:R-:W-:Y:S02]  /*d870*/  ISETP.GE.AND P0, PT, R35, UR4, PT ;  /* 0x0000000423007c0c */ /* 0x000fe4000bf06270 */
[----:B------:R-:W-:-:S04]  /*d880*/  LOP3.LUT R16, R16, 0xfffffff7, RZ, 0xc0, !PT ;  /* 0xfffffff710107812 */ /* 0x000fc800078ec0ff */
[----:B------:R-:W-:-:S04]  /*d890*/  @P2 LOP3.LUT R16, R16, 0x8, RZ, 0xfc, !PT ;  /* 0x0000000810102812 */ /* 0x000fc800078efcff */
[----:B------:R-:W-:-:S04]  /*d8a0*/  LOP3.LUT R16, R16, 0xfffffffd, RZ, 0xc0, !PT ;  /* 0xfffffffd10107812 */ /* 0x000fc800078ec0ff */
[----:B------:R-:W-:-:S04]  /*d8b0*/  LOP3.LUT R16, R16, 0xfffffffb, RZ, 0xc0, !PT ;  /* 0xfffffffb10107812 */ /* 0x000fc800078ec0ff */
[----:B------:R-:W-:-:S04]  /*d8c0*/  @P1 LOP3.LUT R16, R16, 0x4, RZ, 0xfc, !PT ;  /* 0x0000000410101812 */ /* 0x000fc800078efcff */
[----:B------:R-:W-:Y:S01]  /*d8d0*/  @P0 LOP3.LUT R16, R16, 0x2, RZ, 0xfc, !PT ;  /* 0x0000000210100812 */ /* 0x000fe200078efcff */
[----:B01----:R-:W-:Y:S06]  /*d8e0*/  BRA.DIV UR5, `(.L_x_45) ;  /* 0x0000003605287947 */ /* 0x003fec000b800000 */
.L_x_89:
[----:B------:R-:W2:Y:S01]  /*d8f0*/  LDL R0, [R1+0x4] ;  /* 0x0000040001007983 */ /* 0x000ea20000100800 */
[----:B------:R-:W-:Y:S01]  /*d900*/  ISETP.NE.AND P1, PT, R17, 0x1, PT ;  /* 0x000000011100780c */ /* 0x000fe20003f25270 */
[----:B------:R-:W-:Y:S01]  /*d910*/  UIADD3 UR4, UR46, -0x1, URZ ;  /* 0xffffffff2e047890 */ /* 0x000fe2000fffe03f */
[----:B-----5:R-:W-:Y:S01]  /*d920*/  SHF.R.S32.HI R13, RZ, 0x1f, R34 ;  /* 0x0000001fff0d7819 */ /* 0x020fe20000011422 */
[----:B------:R-:W-:Y:S01]  /*d930*/  ULDC.64 UR6, c[0x0][0x208] ;  /* 0x0000820000067ab9 */ /* 0x000fe20000000a00 */
[----:B------:R-:W-:-:S03]  /*d940*/  LOP3.LUT R16, R16, 0xffffffbf, RZ, 0xc0, !PT ;  /* 0xffffffbf10107812 */ /* 0x000fc600078ec0ff */
[----:B------:R-:W-:Y:S01]  /*d950*/  IMAD.U32 R10, RZ, RZ, UR4 ;  /* 0x00000004ff0a7e24 */ /* 0x000fe2000f8e00ff */
[----:B------:R0:W-:Y:S05]  /*d960*/  STL [R1], R13 ;  /* 0x0000000d01007387 */ /* 0x0001ea0000100800 */
[----:B------:R-:W1:Y:S01]  /*d970*/  @P1 LDC R3, c[0x0][0x434] ;  /* 0x00010d00ff031b82 */ /* 0x000e620000000800 */
[----:B------:R-:W-:-:S07]  /*d980*/  @P1 LOP3.LUT R16, R16, 0x40, RZ, 0xfc, !PT ;  /* 0x0000004010101812 */ /* 0x000fce00078efcff */
[----:B------:R-:W3:Y:S01]  /*d990*/  @P1 LDC R5, c[0x0][0x438] ;  /* 0x00010e00ff051b82 */ /* 0x000ee20000000800 */
[----:B------:R-:W-:Y:S01]  /*d9a0*/  LOP3.LUT R16, R16, 0xfffffffe, RZ, 0xc0, !PT ;  /* 0xfffffffe10107812 */ /* 0x000fe200078ec0ff */
[----:B------:R-:W-:Y:S02]  /*d9b0*/  IMAD.U32 R33, RZ, RZ, UR39 ;  /* 0x00000027ff217e24 */ /* 0x000fe4000f8e00ff */
[----:B------:R-:W-:-:S03]  /*d9c0*/  IMAD.U32 R30, RZ, RZ, UR4 ;  /* 0x00000004ff1e7e24 */ /* 0x000fc6000f8e00ff */
[----:B------:R-:W-:Y:S02]  /*d9d0*/  SHF.R.S32.HI R33, RZ, 0x1f, R33 ;  /* 0x0000001fff217819 */ /* 0x000fe40000011421 */
[----:B--2---:R-:W-:Y:S02]  /*d9e0*/  R2UR UR5, R0 ;  /* 0x00000000000572ca */ /* 0x004fe400000e0000 */
[----:B------:R-:W-:-:S04]  /*d9f0*/  SHF.R.U32.HI R0, RZ, 0x3, R9 ;  /* 0x00000003ff007819 */ /* 0x000fc80000011609 */
[----:B------:R-:W-:-:S05]  /*da00*/  LOP3.LUT R12, R24, R0, RZ, 0xfc, !PT ;  /* 0x00000000180c7212 */ /* 0x000fca00078efcff */
[----:B------:R-:W-:-:S05]  /*da10*/  IMAD R10, R10, 0x50, R12 ;  /* 0x000000500a0a7824 */ /* 0x000fca00078e020c */
[C---:B------:R-:W-:Y:S01]  /*da20*/  ISETP.GE.AND P0, PT, R10.reuse, UR40, PT ;  /* 0x000000280a007c0c */ /* 0x040fe2000bf06270 */
[----:B------:R-:W-:-:S03]  /*da30*/  IMAD.IADD R10, R10, 0x1, R19 ;  /* 0x000000010a0a7824 */ /* 0x000fc600078e0213 */
[----:B------:R-:W-:Y:S01]  /*da40*/  ISETP.GT.U32.OR P0, PT, R12, 0x4f, P0 ;  /* 0x0000004f0c00780c */ /* 0x000fe20000704470 */
[----:B-1----:R-:W-:Y:S01]  /*da50*/  @P1 IMAD.HI.U32 R0, R10, R3, RZ ;  /* 0x000000030a001227 */ /* 0x002fe200078e00ff */
[----:B------:R-:W-:-:S04]  /*da60*/  MOV R11, R10 ;  /* 0x0000000a000b7202 */ /* 0x000fc80000000f00 */
[----:B---3--:R-:W-:-:S07]  /*da70*/  @P1 SHF.R.U32.HI R11, RZ, R5, R0 ;  /* 0x00000005ff0b1219 */ /* 0x008fce0000011600 */
[----:B------:R-:W1:Y:S01]  /*da80*/  @!P0 LDC.64 R6, c[0x0][0x428] ;  /* 0x00010a00ff068b82 */ /* 0x000e620000000a00 */
[--C-:B------:R-:W-:Y:S01]  /*da90*/  @!P0 SHF.R.S32.HI R3, RZ, 0x1f, R11.reuse ;  /* 0x0000001fff038819 */ /* 0x100fe2000001140b */
[----:B------:R-:W-:-:S06]  /*daa0*/  @!P0 IMAD.MOV.U32 R2, RZ, RZ, R11 ;  /* 0x000000ffff028224 */ /* 0x000fcc00078e000b */
[----:B------:R-:W2:Y:S01]  /*dab0*/  @!P0 LDC.64 R4, c[0x0][0x418] ;  /* 0x00010600ff048b82 */ /* 0x000ea20000000a00 */
[-C--:B-1----:R-:W-:Y:S02]  /*dac0*/  @!P0 IMAD R0, R13, R6.reuse, RZ ;  /* 0x000000060d008224 */ /* 0x082fe400078e02ff */
[----:B------:R-:W-:-:S04]  /*dad0*/  @!P0 IMAD.WIDE.U32 R2, R34, R6, R2 ;  /* 0x0000000622028225 */ /* 0x000fc800078e0002 */
[----:B------:R-:W-:Y:S01]  /*dae0*/  @!P0 IMAD R7, R34, R7, R0 ;  /* 0x0000000722078224 */ /* 0x000fe200078e0200 */
[----:B--2---:R-:W-:-:S03]  /*daf0*/  @!P0 LEA R4, P1, R2, R4, 0x2 ;  /* 0x0000000402048211 */ /* 0x004fc600078210ff */
[----:B------:R-:W-:Y:S01]  /*db00*/  @!P0 IMAD.IADD R0, R3, 0x1, R7 ;  /* 0x0000000103008824 */ /* 0x000fe200078e0207 */
[----:B------:R-:W-:-:S04]  /*db10*/  ULOP3.LUT UR5, UR5, 0x2, URZ, 0xfc, !UPT ;  /* 0x0000000205057892 */ /* 0x000fc8000f8efc3f */
[----:B------:R-:W-:Y:S01]  /*db20*/  @!P0 LEA.HI.X R5, R2, R5, R0, 0x2, P1 ;  /* 0x0000000502058211 */ /* 0x000fe200008f1400 */
[----:B------:R-:W-:Y:S02]  /*db30*/  IMAD.MOV.U32 R0, RZ, RZ, RZ ;  /* 0x000000ffff007224 */ /* 0x000fe400078e00ff */
[----:B------:R-:W-:-:S04]  /*db40*/  IMAD.U32 R2, RZ, RZ, UR5 ;  /* 0x00000005ff027e24 */ /* 0x000fc8000f8e00ff */
[----:B------:R0:W5:Y:S01]  /*db50*/  @!P0 LDG.E R0, desc[UR6][R4.64] ;  /* 0x0000000604008981 */ /* 0x000162000c1e1900 */
[----:B------:R-:W-:Y:S02]  /*db60*/  ISETP.GT.U32.AND P0, PT, R12, 0x4f, PT ;  /* 0x0000004f0c00780c */ /* 0x000fe40003f04070 */
[----:B------:R-:W-:Y:S02]  /*db70*/  ISETP.NE.AND P2, PT, R2, 0x3, PT ;  /* 0x000000030200780c */ /* 0x000fe40003f45270 */
[----:B------:R-:W-:-:S05]  /*db80*/  IADD3 R3, -R11, RZ, RZ ;  /* 0x000000ff0b037210 */ /* 0x000fca0007ffe1ff */
[----:B------:R-:W-:-:S04]  /*db90*/  IMAD R6, R17, R3, R10 ;  /* 0x0000000311067224 */ /* 0x000fc800078e020a */
[----:B------:R-:W-:-:S04]  /*dba0*/  @P0 LOP3.LUT R16, R16, 0x1, RZ, 0xfc, !PT ;  /* 0x0000000110100812 */ /* 0x000fc800078efcff */
[----:B------:R-:W-:-:S04]  /*dbb0*/  LOP3.LUT R16, R16, 0xffffffdf, RZ, 0xc0, !PT ;  /* 0xffffffdf10107812 */ /* 0x000fc800078ec0ff */
[----:B------:R-:W-:Y:S01]  /*dbc0*/  @P2 LOP3.LUT R16, R16, 0x20, RZ, 0xfc, !PT ;  /* 0x0000002010102812 */ /* 0x000fe200078efcff */
[----:B0-----:R-:W-:Y:S06]  /*dbd0*/  @!P2 BRA `(.L_x_46) ;  /* 0x000000000004a947 */ /* 0x001fec0003800000 */
[----:B------:R-:W-:Y:S01]  /*dbe0*/  BPT.TRAP 0x1 ;  /* 0x000000040000795c */ /* 0x000fe20000300000 */
.L_x_46:
[----:B------:R-:W-:Y:S01]  /*dbf0*/  SHF.R.S32.HI R5, RZ, 0x1f, R6 ;  /* 0x0000001fff057819 */ /* 0x000fe20000011406 */
[----:B------:R-:W-:Y:S01]  /*dc00*/  ULDC.64 UR4, c[0x0][0x328] ;  /* 0x0000ca0000047ab9 */ /* 0x000fe20000000a00 */
[----:B-----5:R-:W-:Y:S02]  /*dc10*/  SHF.R.S32.HI R4, RZ, 0x1f, R0 ;  /* 0x0000001fff047819 */ /* 0x020fe40000011400 */
[----:B------:R-:W-:Y:S01]  /*dc20*/  R2UR UR6, R33 ;  /* 0x00000000210672ca */ /* 0x000fe200000e0000 */
[----:B------:R-:W-:-:S04]  /*dc30*/  IMAD R3, R5, UR4, RZ ;  /* 0x0000000405037c24 */ /* 0x000fc8000f8e02ff */
[C---:B------:R-:W-:Y:S02]  /*dc40*/  IMAD R7, R6.reuse, UR5, R3 ;  /* 0x0000000506077c24 */ /* 0x040fe4000f8e0203 */
[----:B------:R-:W-:Y:S01]  /*dc50*/  IMAD.WIDE.U32 R2, R6, UR4, RZ ;  /* 0x0000000406027c25 */ /* 0x000fe2000f8e00ff */
[----:B------:R-:W-:-:S04]  /*dc60*/  ULDC.64 UR4, c[0x0][0x338] ;  /* 0x0000ce0000047ab9 */ /* 0x000fc80000000a00 */
[----:B------:R-:W-:Y:S01]  /*dc70*/  IADD3 R3, R3, R7, RZ ;  /* 0x0000000703037210 */ /* 0x000fe20007ffe0ff */
[----:B------:R-:W-:-:S04]  /*dc80*/  IMAD R7, R4, UR4, RZ ;  /* 0x0000000404077c24 */ /* 0x000fc8000f8e02ff */
[C---:B------:R-:W-:Y:S02]  /*dc90*/  IMAD R7, R0.reuse, UR5, R7 ;  /* 0x0000000500077c24 */ /* 0x040fe4000f8e0207 */
[----:B------:R-:W-:Y:S01]  /*dca0*/  IMAD.WIDE.U32 R2, R0, UR4, R2 ;  /* 0x0000000400027c25 */ /* 0x000fe2000f8e0002 */
[----:B------:R-:W-:-:S03]  /*dcb0*/  ULDC.64 UR4, c[0x0][0x330] ;  /* 0x0000cc0000047ab9 */ /* 0x000fc60000000a00 */
[----:B------:R-:W-:Y:S02]  /*dcc0*/  IMAD.IADD R3, R3, 0x1, R7 ;  /* 0x0000000103037824 */ /* 0x000fe400078e0207 */
[----:B------:R-:W-:Y:S01]  /*dcd0*/  IMAD.U32 R7, RZ, RZ, UR4 ;  /* 0x00000004ff077e24 */ /* 0x000fe2000f8e00ff */
[----:B------:R-:W-:-:S03]  /*dce0*/  UIMAD UR4, UR6, UR4, URZ ;  /* 0x00000004060472a4 */ /* 0x000fc6000f8e023f */
[----:B------:R-:W-:Y:S01]  /*dcf0*/  IMAD.WIDE.U32 R2, R7, UR39, R2 ;  /* 0x0000002707027c25 */ /* 0x000fe2000f8e0002 */
[----:B------:R-:W-:Y:S01]  /*dd00*/  UIMAD UR4, UR39, UR5, UR4 ;  /* 0x00000005270472a4 */ /* 0x000fe2000f8e0204 */
[----:B------:R-:W-:Y:S02]  /*dd10*/  ULDC.64 UR6, c[0x0][0x318] ;  /* 0x0000c60000067ab9 */ /* 0x000fe40000000a00 */
[----:B------:R-:W-:-:S03]  /*dd20*/  LEA R17, P0, R2, UR6, 0x1 ;  /* 0x0000000602117c11 */ /* 0x000fc6000f8008ff */
[----:B------:R-:W-:-:S05]  /*dd30*/  VIADD R3, R3, UR4 ;  /* 0x0000000403037c36 */ /* 0x000fca0008000000 */
[----:B------:R-:W-:Y:S02]  /*dd40*/  LEA.HI.X R18, R2, UR7, R3, 0x1, P0 ;  /* 0x0000000702127c11 */ /* 0x000fe400080f0c03 */
[----:B------:R-:W-:-:S04]  /*dd50*/  MOV R2, 0x1 ;  /* 0x0000000100027802 */ /* 0x000fc80000000f00 */
[----:B------:R-:W-:-:S04]  /*dd60*/  SHF.L.U32 R2, R2, 0x1f, RZ ;  /* 0x0000001f02027819 */ /* 0x000fc800000006ff */
[----:B------:R-:W0:Y:S02]  /*dd70*/  SYNCS.PHASECHK.TRANS64.TRYWAIT P0, [UR42+0x38840], R2 ;  /* 0x03884002ff0075a7 */ /* 0x000e24000800016a */
[----:B0-----:R-:W-:Y:S05]  /*dd80*/  @!P0 BRA `(.L_x_47) ;  /* 0x0000003000208947 */ /* 0x001fea0003800000 */
.L_x_90:
[----:B------:R-:W-:Y:S01]  /*dd90*/  ULDC.64 UR4, c[0x0][0x300] ;  /* 0x0000c00000047ab9 */ /* 0x000fe20000000a00 */
[----:B------:R-:W-:Y:S01]  /*dda0*/  R2UR UR6, R33 ;  /* 0x00000000210672ca */ /* 0x000fe200000e0000 */
[----:B------:R-:W-:Y:S01]  /*ddb0*/  IMAD R5, R5, UR4, RZ ;  /* 0x0000000405057c24 */ /* 0x000fe2000f8e02ff */
[----:B------:R-:W-:Y:S01]  /*ddc0*/  SHF.R.U32.HI R27, RZ, 0x3, R9 ;  /* 0x00000003ff1b7819 */ /* 0x000fe20000011609 */
[----:B0-----:R-:W-:-:S04]  /*ddd0*/  IMAD.WIDE.U32 R2, R6, UR4, RZ ;  /* 0x0000000406027c25 */ /* 0x001fc8000f8e00ff */
[----:B------:R-:W-:Y:S01]  /*dde0*/  IMAD R5, R6, UR5, R5 ;  /* 0x0000000506057c24 */ /* 0x000fe2000f8e0205 */
[----:B------:R-:W-:Y:S01]  /*ddf0*/  ULDC.64 UR4, c[0x0][0x310] ;  /* 0x0000c40000047ab9 */ /* 0x000fe20000000a00 */
[----:B------:R-:W-:Y:S02]  /*de00*/  IMAD.SHL.U32 R31, R9, 0x8, RZ ;  /* 0x00000008091f7824 */ /* 0x000fe400078e00ff */
[----:B------:R-:W-:Y:S02]  /*de10*/  IMAD.IADD R3, R3, 0x1, R5 ;  /* 0x0000000103037824 */ /* 0x000fe400078e0205 */
[----:B------:R-:W-:Y:S02]  /*de20*/  IMAD R5, R4, UR4, RZ ;  /* 0x0000000404057c24 */ /* 0x000fe4000f8e02ff */
[----:B------:R-:W-:-:S04]  /*de30*/  IMAD.WIDE.U32 R2, R0, UR4, R2 ;  /* 0x0000000400027c25 */ /* 0x000fc8000f8e0002 */
[----:B------:R-:W-:Y:S01]  /*de40*/  IMAD R5, R0, UR5, R5 ;  /* 0x0000000500057c24 */ /* 0x000fe2000f8e0205 */
        /* <DEDUP_REMOVED lines=8> */
[----:B------:R-:W-:Y:S01]  /*ded0*/  IADD3 R7, R3, UR4, RZ ;  /* 0x0000000403077c10 */ /* 0x000fe2000fffe0ff */
[----:B------:R-:W-:Y:S01]  /*dee0*/  UMOV UR4, 0xffffffff ;  /* 0xffffffff00047882 */ /* 0x000fe20000000000 */
[----:B------:R-:W-:Y:S02]  /*def0*/  LOP3.LUT R3, R8, 0x1c0, RZ, 0xc0, !PT ;  /* 0x000001c008037812 */ /* 0x000fe400078ec0ff */
[----:B------:R-:W-:Y:S02]  /*df00*/  LEA.HI.X R7, R2, UR7, R7, 0x1, P0 ;  /* 0x0000000702077c11 */ /* 0x000fe400080f0c07 */
[----:B------:R-:W-:Y:S01]  /*df10*/  LOP3.LUT R8, R3, 0x38, R8, 0xf8, !PT ;  /* 0x0000003803087812 */ /* 0x000fe200078ef808 */
[----:B------:R-:W-:-:S03]  /*df20*/  IMAD.MOV.U32 R3, RZ, RZ, -0x50 ;  /* 0xffffffb0ff037424 */ /* 0x000fc600078e00ff */
[----:B------:R-:W-:Y:S01]  /*df30*/  LOP3.LUT R8, R8, 0x38, R25, 0x78, !PT ;  /* 0x0000003808087812 */ /* 0x000fe200078e7819 */
[----:B------:R-:W-:-:S03]  /*df40*/  IMAD R6, R30, R3, UR40 ;  /* 0x000000281e067e24 */ /* 0x000fc6000f8e0203 */
[----:B------:R-:W-:Y:S01]  /*df50*/  LOP3.LUT R31, R8, 0x200, R31, 0xf8, !PT ;  /* 0x00000200081f7812 */ /* 0x000fe200078ef81f */
[----:B------:R-:W-:-:S05]  /*df60*/  IMAD.IADD R6, R6, 0x1, -R27 ;  /* 0x0000000106067824 */ /* 0x000fca00078e0a1b */
[----:B------:R-:W-:Y:S01]  /*df70*/  ISETP.GE.AND P0, PT, R6, 0x1, PT ;  /* 0x000000010600780c */ /* 0x000fe20003f06270 */
[----:B------:R-:W-:-:S12]  /*df80*/  BRA.DIV UR4, `(.L_x_48) ;  /* 0x0000002e04b87947 */ /* 0x000fd8000b800000 */
[----:B------:R-:W-:Y:S01]  /*df90*/  SHFL.IDX PT, R5, R7, RZ, 0x181f ;  /* 0x00181fff07057589 */ /* 0x000fe200000e0000 */
[C---:B------:R-:W-:Y:S01]  /*dfa0*/  LOP3.LUT P4, RZ, R16.reuse, 0x10, RZ, 0xc0, !PT ;  /* 0x0000001010ff7812 */ /* 0x040fe2000788c0ff */
[----:B------:R-:W-:Y:S01]  /*dfb0*/  ULDC.64 UR4, c[0x0][0x208] ;  /* 0x0000820000047ab9 */ /* 0x000fe20000000a00 */
[C---:B------:R-:W-:Y:S01]  /*dfc0*/  LOP3.LUT P3, RZ, R16.reuse, 0x8, RZ, 0xc0, !PT ;  /* 0x0000000810ff7812 */ /* 0x040fe2000786c0ff */
[----:B------:R-:W0:Y:S01]  /*dfd0*/  SHFL.IDX PT, R4, R0, RZ, 0x181f ;  /* 0x00181fff00047589 */ /* 0x000e2200000e0000 */
[C---:B------:R-:W-:Y:S02]  /*dfe0*/  LOP3.LUT P2, RZ, R16.reuse, 0x4, RZ, 0xc0, !PT ;  /* 0x0000000410ff7812 */ /* 0x040fe4000784c0ff */
[----:B------:R-:W-:Y:S01]  /*dff0*/  LOP3.LUT P1, RZ, R16, 0x2, RZ, 0xc0, !PT ;  /* 0x0000000210ff7812 */ /* 0x000fe2000782c0ff */
[----:B------:R-:W-:Y:S01]  /*e000*/  SHFL.IDX PT, R3, R7, 0x1, 0x181f ;  /* 0x00381f0007037f89 */ /* 0x000fe200000e0000 */
[----:B------:R-:W-:-:S03]  /*e010*/  @P0 LEA R9, R31, UR42, 0x1 ;  /* 0x0000002a1f090c11 */ /* 0x000fc6000f8e08ff */
[----:B------:R-:W1:Y:S04]  /*e020*/  SHFL.IDX PT, R2, R0, 0x1, 0x181f ;  /* 0x00381f0000027f89 */ /* 0x000e6800000e0000 */
[----:B------:R-:W-:Y:S01]  /*e030*/  SHFL.IDX PT, R14, R0, 0x4, 0x181f ;  /* 0x00981f00000e7f89 */ /* 0x000fe200000e0000 */
[----:B0-----:R-:W-:-:S05]  /*e040*/  @P0 IMAD.WIDE.U32 R4, R22, 0x2, R4 ;  /* 0x0000000216040825 */ /* 0x001fca00078e0004 */
[----:B------:R-:W-:Y:S04]  /*e050*/  @P0 LDGSTS.E.BYPASS.LTC128B.128 [R9+0x24400], desc[UR4][R4.64], !P4 ;  /* 0x2440000004090fae */ /* 0x000fe8000e101d44 */
[----:B------:R-:W-:Y:S04]  /*e060*/  @P0 LDGSTS.E.BYPASS.LTC128B.128 [R9+0x26c00], desc[UR4][R4.64+0x80], !P3 ;  /* 0x26c0008004090fae */ /* 0x000fe8000d901d44 */
[----:B------:R-:W-:Y:S04]  /*e070*/  @P0 LDGSTS.E.BYPASS.LTC128B.128 [R9+0x29400], desc[UR4][R4.64+0x100], !P2 ;  /* 0x2940010004090fae */ /* 0x000fe8000d101d44 */
[----:B------:R0:W-:Y:S01]  /*e080*/  @P0 LDGSTS.E.BYPASS.LTC128B.128 [R9+0x2bc00], desc[UR4][R4.64+0x180], !P1 ;  /* 0x2bc0018004090fae */ /* 0x0001e2000c901d44 */
[----:B------:R-:W-:-:S03]  /*e090*/  ISETP.GE.AND P0, PT, R6, 0x11, PT ;  /* 0x000000110600780c */ /* 0x000fc60003f06270 */
[----:B0-----:R-:W-:Y:S10]  /*e0a0*/  SHFL.IDX PT, R5, R7, 0x2, 0x181f ;  /* 0x00581f0007057f89 */ /* 0x001ff400000e0000 */
[----:B-1----:R-:W-:Y:S01]  /*e0b0*/  @P0 IMAD.WIDE.U32 R2, R22, 0x2, R2 ;  /* 0x0000000216020825 */ /* 0x002fe200078e0002 */
[----:B------:R-:W-:Y:S01]  /*e0c0*/  @P0 LEA R21, R31, UR42, 0x1 ;  /* 0x0000002a1f150c11 */ /* 0x000fe2000f8e08ff */
[----:B------:R-:W0:Y:S04]  /*e0d0*/  SHFL.IDX PT, R4, R0, 0x2, 0x181f ;  /* 0x00581f0000047f89 */ /* 0x000e2800000e0000 */
[----:B------:R-:W-:Y:S04]  /*e0e0*/  @P0 LDGSTS.E.BYPASS.LTC128B.128 [R21+0x24c00], desc[UR4][R2.64], !P4 ;  /* 0x24c0000002150fae */ /* 0x000fe8000e101d44 */
[----:B------:R-:W-:Y:S04]  /*e0f0*/  @P0 LDGSTS.E.BYPASS.LTC128B.128 [R21+0x27400], desc[UR4][R2.64+0x80], !P3 ;  /* 0x2740008002150fae */ /* 0x000fe8000d901d44 */
[----:B------:R-:W-:Y:S04]  /*e100*/  @P0 LDGSTS.E.BYPASS.LTC128B.128 [R21+0x29c00], desc[UR4][R2.64+0x100], !P2 ;  /* 0x29c0010002150fae */ /* 0x000fe8000d101d44 */
[----:B------:R1:W-:Y:S01]  /*e110*/  @P0 LDGSTS.E.BYPASS.LTC128B.128 [R21+0x2c400], desc[UR4][R2.64+0x180], !P1 ;  /* 0x2c40018002150fae */ /* 0x0003e2000c901d44 */
[----:B------:R-:W-:-:S03]  /*e120*/  ISETP.GE.AND P0, PT, R6, 0x21, PT ;  /* 0x000000210600780c */ /* 0x000fc60003f06270 */
[----:B-1----:R-:W-:Y:S10]  /*e130*/  SHFL.IDX PT, R3, R7, 0x3, 0x181f ;  /* 0x00781f0007037f89 */ /* 0x002ff400000e0000 */
[----:B0-----:R-:W-:Y:S01]  /*e140*/  @P0 IMAD.WIDE.U32 R4, R22, 0x2, R4 ;  /* 0x0000000216040825 */ /* 0x001fe200078e0004 */
[----:B------:R-:W-:Y:S01]  /*e150*/  @P0 LEA R9, R31, UR42, 0x1 ;  /* 0x0000002a1f090c11 */ /* 0x000fe2000f8e08ff */
[----:B------:R-:W0:Y:S04]  /*e160*/  SHFL.IDX PT, R2, R0, 0x3, 0x181f ;  /* 0x00781f0000027f89 */ /* 0x000e2800000e0000 */
[----:B------:R-:W-:Y:S04]  /*e170*/  @P0 LDGSTS.E.BYPASS.LTC128B.128 [R9+0x25400], desc[UR4][R4.64], !P4 ;  /* 0x2540000004090fae */ /* 0x000fe8000e101d44 */
[----:B------:R-:W-:Y:S04]  /*e180*/  @P0 LDGSTS.E.BYPASS.LTC128B.128 [R9+0x27c00], desc[UR4][R4.64+0x80], !P3 ;  /* 0x27c0008004090fae */ /* 0x000fe8000d901d44 */
[----:B------:R-:W-:Y:S04]  /*e190*/  @P0 LDGSTS.E.BYPASS.LTC128B.128 [R9+0x2a400], desc[UR4][R4.64+0x100], !P2 ;  /* 0x2a40010004090fae */ /* 0x000fe8000d101d44 */
[----:B------:R1:W-:Y:S01]  /*e1a0*/  @P0 LDGSTS.E.BYPASS.LTC128B.128 [R9+0x2cc00], desc[UR4][R4.64+0x180], !P1 ;  /* 0x2cc0018004090fae */ /* 0x0003e2000c901d44 */
[----:B------:R-:W-:-:S03]  /*e1b0*/  ISETP.GE.AND P0, PT, R6, 0x31, PT ;  /* 0x000000310600780c */ /* 0x000fc60003f06270 */
[----:B-1----:R1:W2:Y:S10]  /*e1c0*/  SHFL.IDX PT, R4, R7, 0x4, 0x181f ;  /* 0x00981f0007047f89 */ /* 0x0022b400000e0000 */
[----:B0-----:R-:W-:Y:S01]  /*e1d0*/  @P0 IMAD.WIDE.U32 R2, R22, 0x2, R2 ;  /* 0x0000000216020825 */ /* 0x001fe200078e0002 */
[----:B------:R-:W-:-:S05]  /*e1e0*/  @P0 LEA R21, R31, UR42, 0x1 ;  /* 0x0000002a1f150c11 */ /* 0x000fca000f8e08ff */
[----:B------:R1:W-:Y:S04]  /*e1f0*/  @P0 LDGSTS.E.BYPASS.LTC128B.128 [R21+0x25c00], desc[UR4][R2.64], !P4 ;  /* 0x25c0000002150fae */ /* 0x0003e8000e101d44 */
[----:B------:R1:W-:Y:S04]  /*e200*/  @P0 LDGSTS.E.BYPASS.LTC128B.128 [R21+0x28400], desc[UR4][R2.64+0x80], !P3 ;  /* 0x2840008002150fae */ /* 0x0003e8000d901d44 */
[----:B------:R1:W-:Y:S04]  /*e210*/  @P0 LDGSTS.E.BYPASS.LTC128B.128 [R21+0x2ac00], desc[UR4][R2.64+0x100], !P2 ;  /* 0x2ac0010002150fae */ /* 0x0003e8000d101d44 */
[----:B------:R1:W-:Y:S02]  /*e220*/  @P0 LDGSTS.E.BYPASS.LTC128B.128 [R21+0x2d400], desc[UR4][R2.64+0x180], !P1 ;  /* 0x2d40018002150fae */ /* 0x0003e4000c901d44 */
.L_x_102:
[----:B------:R-:W-:Y:S01]  /*e230*/  ISETP.GE.AND P0, PT, R6, 0x41, PT ;  /* 0x000000410600780c */ /* 0x000fe20003f06270 */
[----:B------:R-:W-:Y:S01]  /*e240*/  BSSY B0, `(.L_x_49) ;  /* 0x0000012000007945 */ /* 0x000fe20003800000 */
[----:B-1----:R-:W-:Y:S01]  /*e250*/  MOV R2, R14 ;  /* 0x0000000e00027202 */ /* 0x002fe20000000f00 */
[----:B--2---:R-:W-:-:S10]  /*e260*/  IMAD.MOV.U32 R3, RZ, RZ, R4 ;  /* 0x000000ffff037224 */ /* 0x004fd400078e0004 */
[----:B------:R-:W-:Y:S05]  /*e270*/  @!P0 BRA `(.L_x_50) ;  /* 0x0000000000388947 */ /* 0x000fea0003800000 */
[----:B------:R-:W-:Y:S01]  /*e280*/  LOP3.LUT P4, RZ, R16, 0x10, RZ, 0xc0, !PT ;  /* 0x0000001010ff7812 */ /* 0x000fe2000788c0ff */
[----:B------:R-:W-:Y:S01]  /*e290*/  IMAD.WIDE.U32 R2, R22, 0x2, R2 ;  /* 0x0000000216027825 */ /* 0x000fe200078e0002 */
[C---:B------:R-:W-:Y:S01]  /*e2a0*/  LOP3.LUT P3, RZ, R16.reuse, 0x8, RZ, 0xc0, !PT ;  /* 0x0000000810ff7812 */ /* 0x040fe2000786c0ff */
[----:B------:R-:W-:Y:S01]  /*e2b0*/  ULDC.64 UR4, c[0x0][0x208] ;  /* 0x0000820000047ab9 */ /* 0x000fe20000000a00 */
[C---:B------:R-:W-:Y:S02]  /*e2c0*/  LOP3.LUT P2, RZ, R16.reuse, 0x4, RZ, 0xc0, !PT ;  /* 0x0000000410ff7812 */ /* 0x040fe4000784c0ff */
[----:B------:R-:W-:Y:S02]  /*e2d0*/  LOP3.LUT P1, RZ, R16, 0x2, RZ, 0xc0, !PT ;  /* 0x0000000210ff7812 */ /* 0x000fe4000782c0ff */
[----:B------:R-:W-:-:S05]  /*e2e0*/  LEA R5, R31, UR42, 0x1 ;  /* 0x0000002a1f057c11 */ /* 0x000fca000f8e08ff */
[----:B------:R-:W-:Y:S01]  /*e2f0*/  @!PT LDS RZ, [RZ] ;  /* 0x00000000fffff984 */ /* 0x000fe20000000800 */
[----:B------:R-:W-:Y:S01]  /*e300*/  @!PT LDS RZ, [RZ] ;  /* 0x00000000fffff984 */ /* 0x000fe20000000800 */
[----:B------:R-:W-:Y:S01]  /*e310*/  @!PT LDS RZ, [RZ] ;  /* 0x00000000fffff984 */ /* 0x000fe20000000800 */
[----:B------:R0:W-:Y:S04]  /*e320*/  LDGSTS.E.BYPASS.LTC128B.128 [R5+0x26400], desc[UR4][R2.64], !P4 ;  /* 0x2640000002057fae */ /* 0x0001e8000e101d44 */
[----:B------:R0:W-:Y:S04]  /*e330*/  LDGSTS.E.BYPASS.LTC128B.128 [R5+0x28c00], desc[UR4][R2.64+0x80], !P3 ;  /* 0x28c0008002057fae */ /* 0x0001e8000d901d44 */
[----:B------:R0:W-:Y:S04]  /*e340*/  LDGSTS.E.BYPASS.LTC128B.128 [R5+0x2b400], desc[UR4][R2.64+0x100], !P2 ;  /* 0x2b40010002057fae */ /* 0x0001e8000d101d44 */
[----:B------:R0:W-:Y:S02]  /*e350*/  LDGSTS.E.BYPASS.LTC128B.128 [R5+0x2dc00], desc[UR4][R2.64+0x180], !P1 ;  /* 0x2dc0018002057fae */ /* 0x0001e4000c901d44 */
.L_x_50:
[----:B------:R-:W-:Y:S05]  /*e360*/  BSYNC B0 ;  /* 0x0000000000007941 */ /* 0x000fea0003800000 */
.L_x_49:
[----:B------:R-:W-:Y:S01]  /*e370*/  NOP ;  /* 0x0000000000007918 */ /* 0x000fe20000000000 */
[----:B------:R-:W-:Y:S01]  /*e380*/  SYNCS.ARRIVE.TRANS64.RED.A0T1 RZ, [UR42+0x38830], RZ ;  /* 0x038830ffffff79a7 */ /* 0x000fe2000820042a */
[----:B------:R-:W-:Y:S01]  /*e390*/  ARRIVES.LDGSTSBAR.64.TRANSCNT [UR42+0x38830] ;  /* 0x03883000ff0079b0 */ /* 0x000fe20008000aaa */
[----:B------:R-:W-:Y:S01]  /*e3a0*/  NOP ;  /* 0x0000000000007918 */ /* 0x000fe20000000000 */
[----:B------:R-:W-:-:S13]  /*e3b0*/  LOP3.LUT P0, RZ, R16, 0x20, RZ, 0xc0, !PT ;  /* 0x0000002010ff7812 */ /* 0x000fda000780c0ff */
[----:B------:R-:W-:Y:S05]  /*e3c0*/  @!P0 BRA `(.L_x_51) ;  /* 0x0000000000048947 */ /* 0x000fea0003800000 */
[----:B------:R-:W-:Y:S01]  /*e3d0*/  BPT.TRAP 0x1 ;  /* 0x000000040000795c */ /* 0x000fe20000300000 */
.L_x_51:
[----:B------:R-:W-:Y:S01]  /*e3e0*/  SYNCS.ARRIVE.TRANS64.A1T0 RZ, [UR42+0x38830], RZ ;  /* 0x038830ffffff79a7 */ /* 0x000fe2000810002a */
[----:B------:R-:W-:Y:S05]  /*e3f0*/  WARPSYNC.ALL ;  /* 0x0000000000007948 */ /* 0x000fea0003800000 */
[----:B------:R-:W-:Y:S01]  /*e400*/  UIADD3 UR5, UR42, 0x14400, URZ ;  /* 0x000144002a057890 */ /* 0x000fe2000fffe03f */
[----:B------:R-:W-:Y:S01]  /*e410*/  R2UR UR4, R33 ;  /* 0x00000000210472ca */ /* 0x000fe200000e0000 */
[----:B------:R-:W-:Y:S01]  /*e420*/  ULDC.64 UR6, c[0x0][0x2d8] ;  /* 0x0000b60000067ab9 */ /* 0x000fe20000000a00 */
[----:B------:R-:W-:Y:S01]  /*e430*/  SHF.R.S32.HI R25, RZ, 0x1f, R26 ;  /* 0x0000001fff197819 */ /* 0x000fe2000001141a */
[----:B------:R-:W-:Y:S02]  /*e440*/  ULOP3.LUT UP0, URZ, UR5, 0x3ff, URZ, 0xc0, !UPT ;  /* 0x000003ff053f7892 */ /* 0x000fe4000f80c03f */
[----:B------:R-:W-:Y:S01]  /*e450*/  UIMAD.WIDE.U32 UR36, UR39, UR6, URZ ;  /* 0x00000006272472a5 */ /* 0x000fe2000f8e003f */
[----:B------:R-:W-:Y:S03]  /*e460*/  BAR.SYNC.DEFER_BLOCKING 0x8, 0x180 ;  /* 0x0206000000007b1d */ /* 0x000fe60000010000 */
[----:B------:R-:W-:-:S04]  /*e470*/  PLOP3.LUT P0, PT, PT, PT, UP0, 0x80, 0x0 ;  /* 0x000000000000781c */ /* 0x000fc80003f0f008 */
[----:B------:R-:W-:-:S04]  /*e480*/  UIMAD UR4, UR4, UR6, URZ ;  /* 0x00000006040472a4 */ /* 0x000fc8000f8e023f */
[----:B------:R-:W-:-:S04]  /*e490*/  UIMAD UR4, UR39, UR7, UR4 ;  /* 0x00000007270472a4 */ /* 0x000fc8000f8e0204 */
[----:B------:R-:W-:Y:S01]  /*e4a0*/  UIADD3 UR43, UR37, UR4, URZ ;  /* 0x00000004252b7290 */ /* 0x000fe2000fffe03f */
[----:B------:R-:W-:Y:S11]  /*e4b0*/  @!P0 BRA `(.L_x_52) ;  /* 0x0000000000408947 */ /* 0x000ff60003800000 */
[----:B0-----:R-:W-:Y:S01]  /*e4c0*/  MOV R2, 0x0 ;  /* 0x0000000000027802 */ /* 0x001fe20000000f00 */
[----:B------:R-:W-:Y:S01]  /*e4d0*/  ULDC.64 UR6, c[0x4][0x138] ;  /* 0x01004e0000067ab9 */ /* 0x000fe20000000a00 */
[----:B------:R-:W-:Y:S01]  /*e4e0*/  ULDC.64 UR8, c[0x4][0x140] ;  /* 0x0100500000087ab9 */ /* 0x000fe20000000a00 */
[----:B------:R-:W-:Y:S01]  /*e4f0*/  ULDC.64 UR4, c[0x4][0xb0] ;  /* 0x01002c0000047ab9 */ /* 0x000fe20000000a00 */
[----:B------:R-:W-:Y:S01]  /*e500*/  IMAD.U32 R4, RZ, RZ, UR6 ;  /* 0x00000006ff047e24 */ /* 0x000fe2000f8e00ff */
[----:B------:R-:W-:Y:S01]  /*e510*/  MOV R6, UR8 ;  /* 0x0000000800067c02 */ /* 0x000fe20008000f00 */
[----:B------:R-:W0:Y:S01]  /*e520*/  LDC.64 R2, c[0x4][R2] ;  /* 0x0100000002027b82 */ /* 0x000e220000000a00 */
[----:B------:R-:W-:Y:S01]  /*e530*/  IMAD.U32 R5, RZ, RZ, UR7 ;  /* 0x00000007ff057e24 */ /* 0x000fe2000f8e00ff */
[----:B------:R-:W-:Y:S01]  /*e540*/  MOV R8, 0x70 ;  /* 0x0000007000087802 */ /* 0x000fe20000000f00 */
[----:B------:R-:W-:Y:S02]  /*e550*/  IMAD.U32 R7, RZ, RZ, UR9 ;  /* 0x00000009ff077e24 */ /* 0x000fe4000f8e00ff */
[----:B------:R-:W-:-:S02]  /*e560*/  IMAD.U32 R10, RZ, RZ, UR4 ;  /* 0x00000004ff0a7e24 */ /* 0x000fc4000f8e00ff */
[----:B------:R-:W-:Y:S02]  /*e570*/  IMAD.U32 R11, RZ, RZ, UR5 ;  /* 0x00000005ff0b7e24 */ /* 0x000fe4000f8e00ff */
[----:B------:R-:W-:Y:S02]  /*e580*/  IMAD.MOV.U32 R12, RZ, RZ, 0x1 ;  /* 0x00000001ff0c7424 */ /* 0x000fe400078e00ff */
[----:B------:R-:W-:-:S07]  /*e590*/  IMAD.MOV.U32 R13, RZ, RZ, RZ ;  /* 0x000000ffff0d7224 */ /* 0x000fce00078e00ff */
[----:B------:R-:W-:-:S07]  /*e5a0*/  LEPC R20, `(.L_x_52) ;  /* 0x000000001014794e */ /* 0x000fce0000000000 */
[----:B0-----:R-:W-:Y:S05]  /*e5b0*/  CALL.ABS.NOINC R2 ;  /* 0x0000000002007343 */ /* 0x001fea0003c00000 */
.L_x_52:
[----:B0-----:R-:W0:Y:S01]  /*e5c0*/  S2R R2, SR_TID.X ;  /* 0x0000000000027919 */ /* 0x001e220000002100 */
[----:B------:R-:W1:Y:S01]  /*e5d0*/  LDC R0, c[0x0][0x448] ;  /* 0x00011200ff007b82 */ /* 0x000e620000000800 */
[----:B------:R-:W-:Y:S01]  /*e5e0*/  IMAD.U32 R4, RZ, RZ, UR36 ;  /* 0x00000024ff047e24 */ /* 0x000fe2000f8e00ff */
[----:B------:R-:W-:Y:S01]  /*e5f0*/  ULDC.64 UR4, c[0x0][0x2e0] ;  /* 0x0000b80000047ab9 */ /* 0x000fe20000000a00 */
[----:B------:R-:W-:Y:S02]  /*e600*/  IMAD.U32 R5, RZ, RZ, UR37 ;  /* 0x00000025ff057e24 */ /* 0x000fe4000f8e00ff */
[----:B------:R-:W-:-:S04]  /*e610*/  IMAD R25, R25, UR4, RZ ;  /* 0x0000000419197c24 */ /* 0x000fc8000f8e02ff */
[----:B------:R-:W-:Y:S01]  /*e620*/  IMAD R25, R26, UR5, R25 ;  /* 0x000000051a197c24 */ /* 0x000fe2000f8e0219 */
[----:B-1----:R-:W-:Y:S02]  /*e630*/  ISETP.NE.AND P0, PT, R0, 0x1, PT ;  /* 0x000000010000780c */ /* 0x002fe40003f05270 */
[----:B0-----:R-:W-:-:S04]  /*e640*/  LOP3.LUT R2, R2, 0x7f, RZ, 0xc0, !PT ;  /* 0x0000007f02027812 */ /* 0x001fc800078ec0ff */
[----:B------:R-:W-:-:S07]  /*e650*/  SHF.R.U32.HI R2, RZ, 0x3, R2 ;  /* 0x00000003ff027819 */ /* 0x000fce0000011602 */
[----:B------:R-:W0:Y:S01]  /*e660*/  @P0 LDC R3, c[0x0][0x450] ;  /* 0x00011400ff030b82 */ /* 0x000e220000000800 */
[----:B------:R-:W-:-:S05]  /*e670*/  LOP3.LUT R20, R24, R2, RZ, 0xfc, !PT ;  /* 0x0000000218147212 */ /* 0x000fca00078efcff */
[----:B------:R-:W-:Y:S02]  /*e680*/  IMAD R9, R23, 0x80, R20 ;  /* 0x0000008017097824 */ /* 0x000fe400078e0214 */
[----:B------:R-:W1:Y:S03]  /*e690*/  @P0 LDC R2, c[0x0][0x44c] ;  /* 0x00011300ff020b82 */ /* 0x000e660000000800 */
[----:B------:R-:W-:Y:S01]  /*e6a0*/  MOV R7, R9 ;  /* 0x0000000900077202 */ /* 0x000fe20000000f00 */
[----:B-1----:R-:W-:-:S05]  /*e6b0*/  @P0 IMAD.HI.U32 R2, R9, R2, RZ ;  /* 0x0000000209020227 */ /* 0x002fca00078e00ff */
[----:B0-----:R-:W-:Y:S01]  /*e6c0*/  @P0 SHF.R.U32.HI R7, RZ, R3, R2 ;  /* 0x00000003ff070219 */ /* 0x001fe20000011602 */
[----:B------:R-:W-:Y:S01]  /*e6d0*/  IMAD.U32 R3, RZ, RZ, UR43 ;  /* 0x0000002bff037e24 */ /* 0x000fe2000f8e00ff */
[----:B------:R-:W-:Y:S02]  /*e6e0*/  MOV R2, R4 ;  /* 0x0000000400027202 */ /* 0x000fe40000000f00 */
[--C-:B------:R-:W-:Y:S01]  /*e6f0*/  SHF.R.S32.HI R4, RZ, 0x1f, R7.reuse ;  /* 0x0000001fff047819 */ /* 0x100fe20000011407 */
[----:B------:R-:W-:Y:S02]  /*e700*/  IMAD.MOV R5, RZ, RZ, -R7 ;  /* 0x000000ffff057224 */ /* 0x000fe400078e0a07 */
[----:B------:R-:W-:Y:S01]  /*e710*/  IMAD.WIDE.U32 R2, R26, UR4, R2 ;  /* 0x000000041a027c25 */ /* 0x000fe2000f8e0002 */
[----:B------:R-:W-:-:S03]  /*e720*/  ULDC.64 UR4, c[0x0][0x2d0] ;  /* 0x0000b40000047ab9 */ /* 0x000fc60000000a00 */
[----:B------:R-:W-:Y:S02]  /*e730*/  IMAD.IADD R3, R3, 0x1, R25 ;  /* 0x0000000103037824 */ /* 0x000fe400078e0219 */
[----:B------:R-:W-:Y:S02]  /*e740*/  IMAD R5, R0, R5, R9 ;  /* 0x0000000500057224 */ /* 0x000fe400078e0209 */
[----:B------:R-:W-:Y:S02]  /*e750*/  IMAD R4, R4, UR4, RZ ;  /* 0x0000000404047c24 */ /* 0x000fe4000f8e02ff */
[----:B------:R-:W-:-:S04]  /*e760*/  IMAD.WIDE.U32 R2, R7, UR4, R2 ;  /* 0x0000000407027c25 */ /* 0x000fc8000f8e0002 */
[----:B------:R-:W-:Y:S01]  /*e770*/  IMAD R7, R7, UR5, R4 ;  /* 0x0000000507077c24 */ /* 0x000fe2000f8e0204 */
[----:B------:R-:W-:Y:S01]  /*e780*/  SHF.R.S32.HI R4, RZ, 0x1f, R5 ;  /* 0x0000001fff047819 */ /* 0x000fe20000011405 */
[----:B------:R-:W-:Y:S02]  /*e790*/  ULDC.64 UR4, c[0x0][0x2c8] ;  /* 0x0000b20000047ab9 */ /* 0x000fe40000000a00 */
[----:B------:R-:W-:Y:S02]  /*e7a0*/  IMAD.IADD R3, R3, 0x1, R7 ;  /* 0x0000000103037824 */ /* 0x000fe400078e0207 */
[----:B------:R-:W-:Y:S02]  /*e7b0*/  IMAD R4, R4, UR4, RZ ;  /* 0x0000000404047c24 */ /* 0x000fe4000f8e02ff */
[----:B------:R-:W-:-:S04]  /*e7c0*/  IMAD.WIDE.U32 R2, R5, UR4, R2 ;  /* 0x0000000405027c25 */ /* 0x000fc8000f8e0002 */
[----:B------:R-:W-:Y:S01]  /*e7d0*/  IMAD R7, R5, UR5, R4 ;  /* 0x0000000505077c24 */ /* 0x000fe2000f8e0204 */
[----:B------:R-:W-:Y:S02]  /*e7e0*/  ULDC.64 UR4, c[0x0][0x280] ;  /* 0x0000a00000047ab9 */ /* 0x000fe40000000a00 */
[----:B------:R-:W-:Y:S01]  /*e7f0*/  LEA R6, P0, R2, UR4, 0x1 ;  /* 0x0000000402067c11 */ /* 0x000fe2000f8008ff */
[----:B------:R-:W-:Y:S01]  /*e800*/  ULDC UR4, c[0x0][0x2b8] ;  /* 0x0000ae0000047ab9 */ /* 0x000fe20000000800 */
[----:B------:R-:W-:Y:S02]  /*e810*/  IADD3 R3, R3, R7, RZ ;  /* 0x0000000703037210 */ /* 0x000fe40007ffe0ff */
[----:B------:R-:W-:Y:S02]  /*e820*/  ISETP.GE.AND P4, PT, R22, UR4, PT ;  /* 0x0000000416007c0c */ /* 0x000fe4000bf86270 */
[----:B------:R-:W-:Y:S01]  /*e830*/  LEA.HI.X R8, R2, UR5, R3, 0x1, P0 ;  /* 0x0000000502087c11 */ /* 0x000fe200080f0c03 */
[----:B------:R-:W-:Y:S01]  /*e840*/  UMOV UR5, 0xffffffff ;  /* 0xffffffff00057882 */ /* 0x000fe20000000000 */
[----:B------:R-:W-:-:S02]  /*e850*/  ISETP.GE.AND P3, PT, R37, UR4, PT ;  /* 0x0000000425007c0c */ /* 0x000fc4000bf66270 */
[----:B------:R-:W-:Y:S02]  /*e860*/  ISETP.GE.AND P2, PT, R36, UR4, PT ;  /* 0x0000000424007c0c */ /* 0x000fe4000bf46270 */
[----:B------:R-:W-:Y:S01]  /*e870*/  ISETP.GE.AND P1, PT, R35, UR4, PT ;  /* 0x0000000423007c0c */ /* 0x000fe2000bf26270 */
[----:B------:R-:W-:-:S12]  /*e880*/  BRA.DIV UR5, `(.L_x_53) ;  /* 0x0000002e052c7947 */ /* 0x000fd8000b800000 */
[----:B------:R-:W-:Y:S01]  /*e890*/  SHFL.IDX PT, R3, R8, RZ, 0x181f ;  /* 0x00181fff08037589 */ /* 0x000fe200000e0000 */
[----:B------:R-:W-:Y:S01]  /*e8a0*/  ULDC UR4, c[0x0][0x288] ;  /* 0x0000a20000047ab9 */ /* 0x000fe20000000800 */
[----:B------:R-:W-:Y:S01]  /*e8b0*/  IMAD R7, R23, 0x80, R27 ;  /* 0x0000008017077824 */ /* 0x000fe200078e021b */
[----:B------:R-:W-:Y:S01]  /*e8c0*/  ULDC.64 UR6, c[0x0][0x208] ;  /* 0x0000820000067ab9 */ /* 0x000fe20000000a00 */
[----:B------:R-:W0:Y:S01]  /*e8d0*/  SHFL.IDX PT, R2, R6, RZ, 0x181f ;  /* 0x00181fff06027589 */ /* 0x000e2200000e0000 */
[----:B------:R-:W-:Y:S02]  /*e8e0*/  IMAD R0, R0, UR4, RZ ;  /* 0x0000000400007c24 */ /* 0x000fe4000f8e02ff */
[C---:B------:R-:W-:Y:S01]  /*e8f0*/  VIADD R11, R7.reuse, 0x10 ;  /* 0x00000010070b7836 */ /* 0x040fe20000000000 */
[----:B------:R-:W-:Y:S02]  /*e900*/  SHFL.IDX PT, R5, R8, 0x1, 0x181f ;  /* 0x00381f0008057f89 */ /* 0x000fe400000e0000 */
[----:B------:R-:W-:-:S02]  /*e910*/  ISETP.GE.AND P0, PT, R7, R0, PT ;  /* 0x000000000700720c */ /* 0x000fc40003f06270 */
[----:B------:R-:W1:Y:S04]  /*e920*/  SHFL.IDX PT, R4, R6, 0x1, 0x181f ;  /* 0x00381f0006047f89 */ /* 0x000e6800000e0000 */
[----:B------:R-:W-:Y:S07]  /*e930*/  SHFL.IDX PT, R14, R6, 0x7, 0x181f ;  /* 0x00f81f00060e7f89 */ /* 0x000fee00000e0000 */
[----:B------:R-:W-:Y:S01]  /*e940*/  @!P0 LEA R9, R31, UR42, 0x1 ;  /* 0x0000002a1f098c11 */ /* 0x000fe2000f8e08ff */
[----:B0-----:R-:W-:-:S05]  /*e950*/  @!P0 IMAD.WIDE.U32 R2, R22, 0x2, R2 ;  /* 0x0000000216028825 */ /* 0x001fca00078e0002 */
[----:B------:R-:W-:Y:S04]  /*e960*/  @!P0 LDGSTS.E.BYPASS.LTC128B.128 [R9+0x14400], desc[UR6][R2.64], !P4 ;  /* 0x1440000002098fae */ /* 0x000fe8000e101d46 */
[----:B------:R-:W-:Y:S04]  /*e970*/  @!P0 LDGSTS.E.BYPASS.LTC128B.128 [R9+0x18400], desc[UR6][R2.64+0x80], !P3 ;  /* 0x1840008002098fae */ /* 0x000fe8000d901d46 */
[----:B------:R-:W-:Y:S04]  /*e980*/  @!P0 LDGSTS.E.BYPASS.LTC128B.128 [R9+0x1c400], desc[UR6][R2.64+0x100], !P2 ;  /* 0x1c40010002098fae */ /* 0x000fe8000d101d46 */
[----:B------:R0:W-:Y:S01]  /*e990*/  @!P0 LDGSTS.E.BYPASS.LTC128B.128 [R9+0x20400], desc[UR6][R2.64+0x180], !P1 ;  /* 0x2040018002098fae */ /* 0x0001e2000c901d46 */
[----:B------:R-:W-:-:S02]  /*e9a0*/  ISETP.GE.AND P0, PT, R11, R0, PT ;  /* 0x000000000b00720c */ /* 0x000fc40003f06270 */
[C---:B------:R-:W-:Y:S01]  /*e9b0*/  IADD3 R11, R7.reuse, 0x30, RZ ;  /* 0x00000030070b7810 */ /* 0x040fe20007ffe0ff */
[----:B0-----:R-:W-:Y:S01]  /*e9c0*/  SHFL.IDX PT, R3, R8, 0x2, 0x181f ;  /* 0x00581f0008037f89 */ /* 0x001fe200000e0000 */
[----:B------:R-:W-:-:S09]  /*e9d0*/  VIADD R9, R7, 0x20 ;  /* 0x0000002007097836 */ /* 0x000fd20000000000 */
[----:B------:R-:W-:Y:S01]  /*e9e0*/  @!P0 LEA R21, R31, UR42, 0x1 ;  /* 0x0000002a1f158c11 */ /* 0x000fe2000f8e08ff */
[----:B-1----:R-:W-:Y:S01]  /*e9f0*/  @!P0 IMAD.WIDE.U32 R4, R22, 0x2, R4 ;  /* 0x0000000216048825 */ /* 0x002fe200078e0004 */
[----:B------:R-:W0:Y:S04]  /*ea00*/  SHFL.IDX PT, R2, R6, 0x2, 0x181f ;  /* 0x00581f0006027f89 */ /* 0x000e2800000e0000 */
[----:B------:R-:W-:Y:S04]  /*ea10*/  @!P0 LDGSTS.E.BYPASS.LTC128B.128 [R21+0x14c00], desc[UR6][R4.64], !P4 ;  /* 0x14c0000004158fae */ /* 0x000fe8000e101d46 */
[----:B------:R-:W-:Y:S04]  /*ea20*/  @!P0 LDGSTS.E.BYPASS.LTC128B.128 [R21+0x18c00], desc[UR6][R4.64+0x80], !P3 ;  /* 0x18c0008004158fae */ /* 0x000fe8000d901d46 */
[----:B------:R-:W-:Y:S04]  /*ea30*/  @!P0 LDGSTS.E.BYPASS.LTC128B.128 [R21+0x1cc00], desc[UR6][R4.64+0x100], !P2 ;  /* 0x1cc0010004158fae */ /* 0x000fe8000d101d46 */
[----:B------:R1:W-:Y:S01]  /*ea40*/  @!P0 LDGSTS.E.BYPASS.LTC128B.128 [R21+0x20c00], desc[UR6][R4.64+0x180], !P1 ;  /* 0x20c0018004158fae */ /* 0x0003e2000c901d46 */
[----:B------:R-:W-:-:S03]  /*ea50*/  ISETP.GE.AND P0, PT, R9, R0, PT ;  /* 0x000000000900720c */ /* 0x000fc60003f06270 */
[----:B-1----:R-:W-:Y:S10]  /*ea60*/  SHFL.IDX PT, R5, R8, 0x3, 0x181f ;  /* 0x00781f0008057f89 */ /* 0x002ff400000e0000 */
[----:B0-----:R-:W-:Y:S01]  /*ea70*/  @!P0 IMAD.WIDE.U32 R2, R22, 0x2, R2 ;  /* 0x0000000216028825 */ /* 0x001fe200078e0002 */
[----:B------:R-:W-:Y:S01]  /*ea80*/  @!P0 LEA R9, R31, UR42, 0x1 ;  /* 0x0000002a1f098c11 */ /* 0x000fe2000f8e08ff */
[----:B------:R-:W0:Y:S04]  /*ea90*/  SHFL.IDX PT, R4, R6, 0x3, 0x181f ;  /* 0x00781f0006047f89 */ /* 0x000e2800000e0000 */
[----:B------:R-:W-:Y:S04]  /*eaa0*/  @!P0 LDGSTS.E.BYPASS.LTC128B.128 [R9+0x15400], desc[UR6][R2.64], !P4 ;  /* 0x1540000002098fae */ /* 0x000fe8000e101d46 */
[----:B------:R-:W-:Y:S04]  /*eab0*/  @!P0 LDGSTS.E.BYPASS.LTC128B.128 [R9+0x19400], desc[UR6][R2.64+0x80], !P3 ;  /* 0x1940008002098fae */ /* 0x000fe8000d901d46 */
[----:B------:R-:W-:Y:S04]  /*eac0*/  @!P0 LDGSTS.E.BYPASS.LTC128B.128 [R9+0x1d400], desc[UR6][R2.64+0x100], !P2 ;  /* 0x1d40010002098fae */ /* 0x000fe8000d101d46 */
[----:B------:R1:W-:Y:S01]  /*ead0*/  @!P0 LDGSTS.E.BYPASS.LTC128B.128 [R9+0x21400], desc[UR6][R2.64+0x180], !P1 ;  /* 0x2140018002098fae */ /* 0x0003e2000c901d46 */
[----:B------:R-:W-:Y:S01]  /*eae0*/  ISETP.GE.AND P0, PT, R11, R0, PT ;  /* 0x000000000b00720c */ /* 0x000fe20003f06270 */
[----:B------:R-:W-:-:S02]  /*eaf0*/  VIADD R11, R7, 0x50 ;  /* 0x00000050070b7836 */ /* 0x000fc40000000000 */
[----:B-1----:R-:W-:Y:S01]  /*eb00*/  SHFL.IDX PT, R3, R8, 0x4, 0x181f ;  /* 0x00981f0008037f89 */ /* 0x002fe200000e0000 */
[----:B------:R-:W-:-:S09]  /*eb10*/  VIADD R9, R7, 0x40 ;  /* 0x0000004007097836 */ /* 0x000fd20000000000 */
[----:B------:R-:W-:Y:S01]  /*eb20*/  @!P0 LEA R21, R31, UR42, 0x1 ;  /* 0x0000002a1f158c11 */ /* 0x000fe2000f8e08ff */
[----:B0-----:R-:W-:Y:S01]  /*eb30*/  @!P0 IMAD.WIDE.U32 R4, R22, 0x2, R4 ;  /* 0x0000000216048825 */ /* 0x001fe200078e0004 */
        /* <DEDUP_REMOVED lines=14> */
[----:B------:R-:W-:-:S03]  /*ec20*/  ISETP.GE.AND P0, PT, R11, R0, PT ;  /* 0x000000000b00720c */ /* 0x000fc60003f06270 */
[----:B-1----:R-:W-:Y:S01]  /*ec30*/  SHFL.IDX PT, R3, R8, 0x6, 0x181f ;  /* 0x00d81f0008037f89 */ /* 0x002fe200000e0000 */
[----:B------:R-:W-:-:S09]  /*ec40*/  VIADD R9, R7, 0x60 ;  /* 0x0000006007097836 */ /* 0x000fd20000000000 */
[----:B------:R-:W-:Y:S01]  /*ec50*/  @!P0 LEA R21, R31, UR42, 0x1 ;  /* 0x0000002a1f158c11 */ /* 0x000fe2000f8e08ff */
[----:B0-----:R-:W-:Y:S01]  /*ec60*/  @!P0 IMAD.WIDE.U32 R4, R22, 0x2, R4 ;  /* 0x0000000216048825 */ /* 0x001fe200078e0004 */
[----:B------:R-:W0:Y:S04]  /*ec70*/  SHFL.IDX PT, R2, R6, 0x6, 0x181f ;  /* 0x00d81f0006027f89 */ /* 0x000e2800000e0000 */
[----:B------:R1:W-:Y:S04]  /*ec80*/  @!P0 LDGSTS.E.BYPASS.LTC128B.128 [R21+0x16c00], desc[UR6][R4.64], !P4 ;  /* 0x16c0000004158fae */ /* 0x0003e8000e101d46 */
[----:B------:R1:W-:Y:S04]  /*ec90*/  @!P0 LDGSTS.E.BYPASS.LTC128B.128 [R21+0x1ac00], desc[UR6][R4.64+0x80], !P3 ;  /* 0x1ac0008004158fae */ /* 0x0003e8000d901d46 */
[----:B------:R1:W-:Y:S04]  /*eca0*/  @!P0 LDGSTS.E.BYPASS.LTC128B.128 [R21+0x1ec00], desc[UR6][R4.64+0x100], !P2 ;  /* 0x1ec0010004158fae */ /* 0x0003e8000d101d46 */
[----:B------:R1:W-:Y:S01]  /*ecb0*/  @!P0 LDGSTS.E.BYPASS.LTC128B.128 [R21+0x22c00], desc[UR6][R4.64+0x180], !P1 ;  /* 0x22c0018004158fae */ /* 0x0003e2000c901d46 */
[----:B------:R-:W-:-:S03]  /*ecc0*/  ISETP.GE.AND P0, PT, R9, R0, PT ;  /* 0x000000000900720c */ /* 0x000fc60003f06270 */
[----:B------:R-:W2:Y:S10]  /*ecd0*/  SHFL.IDX PT, R8, R8, 0x7, 0x181f ;  /* 0x00f81f0008087f89 */ /* 0x000eb400000e0000 */
[----:B0-----:R-:W-:Y:S01]  /*ece0*/  @!P0 IMAD.WIDE.U32 R2, R22, 0x2, R2 ;  /* 0x0000000216028825 */ /* 0x001fe200078e0002 */
[----:B------:R-:W-:-:S05]  /*ecf0*/  @!P0 LEA R9, R31, UR42, 0x1 ;  /* 0x0000002a1f098c11 */ /* 0x000fca000f8e08ff */
[----:B------:R1:W-:Y:S04]  /*ed00*/  @!P0 LDGSTS.E.BYPASS.LTC128B.128 [R9+0x17400], desc[UR6][R2.64], !P4 ;  /* 0x1740000002098fae */ /* 0x0003e8000e101d46 */
[----:B------:R1:W-:Y:S04]  /*ed10*/  @!P0 LDGSTS.E.BYPASS.LTC128B.128 [R9+0x1b400], desc[UR6][R2.64+0x80], !P3 ;  /* 0x1b40008002098fae */ /* 0x0003e8000d901d46 */
[----:B------:R1:W-:Y:S04]  /*ed20*/  @!P0 LDGSTS.E.BYPASS.LTC128B.128 [R9+0x1f400], desc[UR6][R2.64+0x100], !P2 ;  /* 0x1f40010002098fae */ /* 0x0003e8000d101d46 */
[----:B--2---:R1:W-:Y:S02]  /*ed30*/  @!P0 LDGSTS.E.BYPASS.LTC128B.128 [R9+0x23400], desc[UR6][R2.64+0x180], !P1 ;  /* 0x2340018002098fae */ /* 0x0043e4000c901d46 */
.L_x_119:
[----:B------:R-:W-:Y:S01]  /*ed40*/  IADD3 R7, R7, 0x70, RZ ;  /* 0x0000007007077810 */ /* 0x000fe20007ffe0ff */
[----:B------:R-:W-:Y:S01]  /*ed50*/  BSSY B0, `(.L_x_54) ;  /* 0x000000f000007945 */ /* 0x000fe20003800000 */
[----:B-1----:R-:W-:Y:S02]  /*ed60*/  IMAD.MOV.U32 R2, RZ, RZ, R14 ;  /* 0x000000ffff027224 */ /* 0x002fe400078e000e */
[----:B------:R-:W-:Y:S01]  /*ed70*/  ISETP.GE.AND P0, PT, R7, R0, PT ;  /* 0x000000000700720c */ /* 0x000fe20003f06270 */
[----:B------:R-:W-:-:S12]  /*ed80*/  IMAD.MOV.U32 R3, RZ, RZ, R8 ;  /* 0x000000ffff037224 */ /* 0x000fd800078e0008 */
[----:B------:R-:W-:Y:S05]  /*ed90*/  @P0 BRA `(.L_x_55) ;  /* 0x0000000000280947 */ /* 0x000fea0003800000 */
[----:B------:R-:W-:Y:S01]  /*eda0*/  IMAD.WIDE.U32 R2, R22, 0x2, R2 ;  /* 0x0000000216027825 */ /* 0x000fe200078e0002 */
[----:B------:R-:W-:Y:S01]  /*edb0*/  LEA R5, R31, UR42, 0x1 ;  /* 0x0000002a1f057c11 */ /* 0x000fe2000f8e08ff */
[----:B------:R-:W-:-:S04]  /*edc0*/  ULDC.64 UR4, c[0x0][0x208] ;  /* 0x0000820000047ab9 */ /* 0x000fc80000000a00 */
[----:B------:R-:W-:Y:S01]  /*edd0*/  @!PT LDS RZ, [RZ] ;  /* 0x00000000fffff984 */ /* 0x000fe20000000800 */
[----:B------:R-:W-:Y:S01]  /*ede0*/  @!PT LDS RZ, [RZ] ;  /* 0x00000000fffff984 */ /* 0x000fe20000000800 */
[----:B------:R-:W-:Y:S01]  /*edf0*/  @!PT LDS RZ, [RZ] ;  /* 0x00000000fffff984 */ /* 0x000fe20000000800 */
[----:B------:R0:W-:Y:S04]  /*ee00*/  LDGSTS.E.BYPASS.LTC128B.128 [R5+0x17c00], desc[UR4][R2.64], !P4 ;  /* 0x17c0000002057fae */ /* 0x0001e8000e101d44 */
[----:B------:R0:W-:Y:S04]  /*ee10*/  LDGSTS.E.BYPASS.LTC128B.128 [R5+0x1bc00], desc[UR4][R2.64+0x80], !P3 ;  /* 0x1bc0008002057fae */ /* 0x0001e8000d901d44 */
[----:B------:R0:W-:Y:S04]  /*ee20*/  LDGSTS.E.BYPASS.LTC128B.128 [R5+0x1fc00], desc[UR4][R2.64+0x100], !P2 ;  /* 0x1fc0010002057fae */ /* 0x0001e8000d101d44 */
[----:B------:R0:W-:Y:S02]  /*ee30*/  LDGSTS.E.BYPASS.LTC128B.128 [R5+0x23c00], desc[UR4][R2.64+0x180], !P1 ;  /* 0x23c0018002057fae */ /* 0x0001e4000c901d44 */
.L_x_55:
[----:B------:R-:W-:Y:S05]  /*ee40*/  BSYNC B0 ;  /* 0x0000000000007941 */ /* 0x000fea0003800000 */
.L_x_54:
[----:B------:R-:W-:Y:S01]  /*ee50*/  NOP ;  /* 0x0000000000007918 */ /* 0x000fe20000000000 */
[----:B------:R-:W-:Y:S01]  /*ee60*/  SYNCS.ARRIVE.TRANS64.RED.A0T1 RZ, [UR42+0x38800], RZ ;  /* 0x038800ffffff79a7 */ /* 0x000fe2000820042a */
[----:B------:R-:W-:Y:S01]  /*ee70*/  IMAD.MOV.U32 R0, RZ, RZ, 0x1 ;  /* 0x00000001ff007424 */ /* 0x000fe200078e00ff */
[----:B------:R-:W-:Y:S04]  /*ee80*/  ARRIVES.LDGSTSBAR.64.TRANSCNT [UR42+0x38800] ;  /* 0x03880000ff0079b0 */ /* 0x000fe80008000aaa */
[----:B------:R-:W-:Y:S01]  /*ee90*/  SHF.L.U32 R0, R0, 0x1f, RZ ;  /* 0x0000001f00007819 */ /* 0x000fe200000006ff */
[----:B------:R-:W-:Y:S01]  /*eea0*/  NOP ;  /* 0x0000000000007918 */ /* 0x000fe20000000000 */
[----:B------:R-:W-:Y:S02]  /*eeb0*/  SYNCS.ARRIVE.TRANS64.A1T0 RZ, [UR42+0x38800], RZ ;  /* 0x038800ffffff79a7 */ /* 0x000fe4000810002a */
[----:B------:R-:W1:Y:S02]  /*eec0*/  SYNCS.PHASECHK.TRANS64.TRYWAIT P0, [UR42+0x38820], R0 ;  /* 0x03882000ff0075a7 */ /* 0x000e64000800016a */
[----:B-1----:R-:W-:Y:S05]  /*eed0*/  @!P0 BRA `(.L_x_56) ;  /* 0x0000003000588947 */ /* 0x002fea0003800000 */
.L_x_120:
[----:B------:R-:W-:Y:S01]  /*eee0*/  UIADD3 UR4, UR46, -0x2, URZ ;  /* 0xfffffffe2e047890 */ /* 0x000fe2000fffe03f */
[----:B------:R-:W-:Y:S01]  /*eef0*/  MOV R26, 0x1 ;  /* 0x00000001001a7802 */ /* 0x000fe20000000f00 */
[----:B------:R-:W-:Y:S02]  /*ef00*/  IMAD.MOV.U32 R21, RZ, RZ, RZ ;  /* 0x000000ffff157224 */ /* 0x000fe400078e00ff */
[----:B------:R-:W-:-:S06]  /*ef10*/  UISETP.GE.AND UP0, UPT, UR4, UR45, UPT ;  /* 0x0000002d0400728c */ /* 0x000fcc000bf06270 */
[----:B------:R-:W-:-:S13]  /*ef20*/  PLOP3.LUT P0, PT, PT, PT, UP0, 0x40, 0x0 ;  /* 0x000000000000781c */ /* 0x000fda0003f0e808 */
[----:B------:R-:W-:Y:S05]  /*ef30*/  @P0 BRA `(.L_x_57) ;  /* 0x0000001000840947 */ /* 0x000fea0003800000 */
[----:B0-----:R-:W0:Y:S01]  /*ef40*/  S2R R2, SR_TID.X ;  /* 0x0000000000027919 */ /* 0x001e220000002100 */
[----:B------:R-:W-:Y:S01]  /*ef50*/  UIADD3 UR4, UR44, 0x1, URZ ;  /* 0x000000012c047890 */ /* 0x000fe2000fffe03f */
[----:B------:R-:W-:Y:S01]  /*ef60*/  LOP3.LUT R3, RZ, UR41, RZ, 0x33, !PT ;  /* 0x00000029ff037c12 */ /* 0x000fe2000f8e33ff */
[----:B------:R-:W-:Y:S01]  /*ef70*/  BSSY B0, `(.L_x_57) ;  /* 0x000011d000007945 */ /* 0x000fe20003800000 */
[----:B------:R-:W-:Y:S01]  /*ef80*/  MOV R23, 0x1 ;  /* 0x0000000100177802 */ /* 0x000fe20000000f00 */
[----:B------:R-:W-:Y:S01]  /*ef90*/  UIMAD UR4, UR4, UR38, URZ ;  /* 0x00000026040472a4 */ /* 0x000fe2000f8e023f */
[----:B------:R-:W-:-:S05]  /*efa0*/  IMAD.MOV.U32 R20, RZ, RZ, RZ ;  /* 0x000000ffff147224 */ /* 0x000fca00078e00ff */
[----:B------:R-:W-:Y:S01]  /*efb0*/  LOP3.LUT R0, RZ, UR4, RZ, 0x33, !PT ;  /* 0x00000004ff007c12 */ /* 0x000fe2000f8e33ff */
[----:B------:R-:W-:Y:S02]  /*efc0*/  ULDC UR4, c[0x0][0x2f4] ;  /* 0x0000bd0000047ab9 */ /* 0x000fe40000000800 */
[----:B------:R-:W-:Y:S02]  /*efd0*/  ISETP.GE.AND P4, PT, R22, UR4, PT ;  /* 0x0000000416007c0c */ /* 0x000fe4000bf86270 */
[----:B------:R-:W-:Y:S02]  /*efe0*/  VIMNMX R0, R0, R3, !PT ;  /* 0x0000000300007248 */ /* 0x000fe40007fe0100 */
[----:B------:R-:W-:Y:S02]  /*eff0*/  ISETP.GE.AND P3, PT, R37, UR4, PT ;  /* 0x0000000425007c0c */ /* 0x000fe4000bf66270 */
[----:B------:R-:W-:Y:S02]  /*f000*/  IADD3 R30, -R0, -0x2, RZ ;  /* 0xfffffffe001e7810 */ /* 0x000fe40007ffe1ff */
[----:B------:R-:W-:-:S02]  /*f010*/  ISETP.GE.AND P2, PT, R36, UR4, PT ;  /* 0x0000000424007c0c */ /* 0x000fc4000bf46270 */
[----:B------:R-:W-:Y:S02]  /*f020*/  ISETP.GE.AND P1, PT, R35, UR4, PT ;  /* 0x0000000423007c0c */ /* 0x000fe4000bf26270 */
[----:B0-----:R-:W-:-:S04]  /*f030*/  LOP3.LUT R2, R2, 0x7f, RZ, 0xc0, !PT ;  /* 0x0000007f02027812 */ /* 0x001fc800078ec0ff */
[----:B------:R-:W-:-:S04]  /*f040*/  SHF.R.U32.HI R2, RZ, 0x3, R2 ;  /* 0x00000003ff027819 */ /* 0x000fc80000011602 */
[----:B------:R-:W-:Y:S02]  /*f050*/  IADD3 R19, R24, R19, R2 ;  /* 0x0000001318137210 */ /* 0x000fe40007ffe002 */
[----:B------:R-:W-:Y:S01]  /*f060*/  IADD3 R5, -R2, UR40, RZ ;  /* 0x0000002802057c10 */ /* 0x000fe2000fffe1ff */
[----:B------:R-:W-:Y:S02]  /*f070*/  IMAD.SHL.U32 R2, R22, 0x2, RZ ;  /* 0x0000000216027824 */ /* 0x000fe400078e00ff */
[----:B------:R-:W-:Y:S02]  /*f080*/  VIADD R19, R19, 0xffffff10 ;  /* 0xffffff1013137836 */ /* 0x000fe40000000000 */
[C---:B------:R-:W-:Y:S02]  /*f090*/  IMAD R5, R0.reuse, 0x50, R5 ;  /* 0x0000005000057824 */ /* 0x040fe400078e0205 */
[----:B------:R-:W-:Y:S02]  /*f0a0*/  IMAD R10, R0, -0x50, R19 ;  /* 0xffffffb0000a7824 */ /* 0x000fe400078e0213 */
[----:B------:R-:W-:-:S07]  /*f0b0*/  VIADD R0, R5, 0xa0 ;  /* 0x000000a005007836 */ /* 0x000fce0000000000 */
.L_x_70:
[----:B------:R-:W2:Y:S01]  /*f0c0*/  LDL R8, [R1] ;  /* 0x0000000001087983 */ /* 0x000ea20000100800 */
[----:B------:R-:W0:Y:S01]  /*f0d0*/  LDC R3, c[0x0][0x430] ;  /* 0x00010c00ff037b82 */ /* 0x000e220000000800 */
[----:B------:R-:W1:Y:S01]  /*f0e0*/  S2R R2, SR_TID.X ;  /* 0x0000000000027919 */ /* 0x000e620000002100 */
[----:B------:R-:W3:Y:S01]  /*f0f0*/  S2R R4, SR_TID.X ;  /* 0x0000000000047919 */ /* 0x000ee20000002100 */
[----:B0-----:R-:W-:Y:S01]  /*f100*/  ISETP.NE.AND P0, PT, R3, 0x1, PT ;  /* 0x000000010300780c */ /* 0x001fe20003f05270 */
[----:B-1----:R-:W-:-:S12]  /*f110*/  IMAD.SHL.U32 R2, R2, 0x10, RZ ;  /* 0x0000001002027824 */ /* 0x002fd800078e00ff */
[----:B------:R-:W0:Y:S01]  /*f120*/  @P0 LDC R3, c[0x0][0x434] ;  /* 0x00010d00ff030b82 */ /* 0x000e220000000800 */
[----:B---3--:R-:W-:Y:S02]  /*f130*/  LOP3.LUT R4, R4, 0x7f, RZ, 0xc0, !PT ;  /* 0x0000007f04047812 */ /* 0x008fe400078ec0ff */
[----:B------:R-:W-:Y:S02]  /*f140*/  LOP3.LUT R2, R2, 0x70, RZ, 0xc0, !PT ;  /* 0x0000007002027812 */ /* 0x000fe400078ec0ff */
[----:B------:R-:W-:-:S03]  /*f150*/  SHF.R.U32.HI R4, RZ, 0x3, R4 ;  /* 0x00000003ff047819 */ /* 0x000fc60000011604 */
[----:B------:R-:W1:Y:S01]  /*f160*/  @P0 LDC R5, c[0x0][0x438] ;  /* 0x00010e00ff050b82 */ /* 0x000e620000000800 */
[----:B------:R-:W-:-:S04]  /*f170*/  LOP3.LUT R2, R2, R4, RZ, 0xfc, !PT ;  /* 0x0000000402027212 */ /* 0x000fc800078efcff */
[----:B------:R-:W-:-:S13]  /*f180*/  ISETP.GT.U32.AND P6, PT, R2, 0x4f, PT ;  /* 0x0000004f0200780c */ /* 0x000fda0003fc4070 */
[----:B------:R-:W2:Y:S01]  /*f190*/  @!P6 LDC.64 R6, c[0x0][0x428] ;  /* 0x00010a00ff06eb82 */ /* 0x000ea20000000a00 */
[----:B0-----:R-:W-:Y:S01]  /*f1a0*/  @P0 IMAD.HI.U32 R2, R10, R3, RZ ;  /* 0x000000030a020227 */ /* 0x001fe200078e00ff */
[----:B------:R-:W-:-:S04]  /*f1b0*/  MOV R9, R10 ;  /* 0x0000000a00097202 */ /* 0x000fc80000000f00 */
[----:B-1----:R-:W-:Y:S02]  /*f1c0*/  @P0 SHF.R.U32.HI R9, RZ, R5, R2 ;  /* 0x00000005ff090219 */ /* 0x002fe40000011602 */
[----:B------:R-:W0:Y:S02]  /*f1d0*/  @!P6 LDC.64 R4, c[0x0][0x418] ;  /* 0x00010600ff04eb82 */ /* 0x000e240000000a00 */
[----:B------:R-:W-:Y:S02]  /*f1e0*/  @!P6 SHF.R.S32.HI R3, RZ, 0x1f, R9 ;  /* 0x0000001fff03e819 */ /* 0x000fe40000011409 */
[----:B------:R-:W-:Y:S01]  /*f1f0*/  LOP3.LUT P5, RZ, R16, 0x20, RZ, 0xc0, !PT ;  /* 0x0000002010ff7812 */ /* 0x000fe200078ac0ff */
[----:B------:R-:W-:Y:S01]  /*f200*/  VIADD R21, R20, 0x1 ;  /* 0x0000000114157836 */ /* 0x000fe20000000000 */
[----:B------:R-:W-:Y:S01]  /*f210*/  ULDC.64 UR4, c[0x0][0x208] ;  /* 0x0000820000047ab9 */ /* 0x000fe20000000a00 */
[----:B--2---:R-:W-:-:S04]  /*f220*/  @!P6 IMAD R2, R8, R6, RZ ;  /* 0x000000060802e224 */ /* 0x004fc800078e02ff */
[----:B------:R-:W-:Y:S02]  /*f230*/  @!P6 IMAD R7, R34, R7, R2 ;  /* 0x000000072207e224 */ /* 0x000fe400078e0202 */
[----:B------:R-:W-:-:S04]  /*f240*/  @!P6 IMAD.MOV.U32 R2, RZ, RZ, R9 ;  /* 0x000000ffff02e224 */ /* 0x000fc800078e0009 */
[----:B------:R-:W-:-:S04]  /*f250*/  @!P6 IMAD.WIDE.U32 R2, R34, R6, R2 ;  /* 0x000000062202e225 */ /* 0x000fc800078e0002 */
[----:B------:R-:W-:Y:S01]  /*f260*/  @!P6 IMAD.IADD R3, R7, 0x1, R3 ;  /* 0x000000010703e824 */ /* 0x000fe200078e0203 */
[C---:B0-----:R-:W-:Y:S02]  /*f270*/  @!P6 LEA R4, P0, R2.reuse, R4, 0x2 ;  /* 0x000000040204e211 */ /* 0x041fe400078010ff */
[----:B------:R-:W-:Y:S02]  /*f280*/  MOV R8, RZ ;  /* 0x000000ff00087202 */ /* 0x000fe40000000f00 */
[----:B------:R-:W-:Y:S02]  /*f290*/  @!P6 LEA.HI.X R5, R2, R5, R3, 0x2, P0 ;  /* 0x000000050205e211 */ /* 0x000fe400000f1403 */
[----:B------:R-:W-:-:S03]  /*f2a0*/  ISETP.NE.AND P0, PT, R21, 0x2, PT ;  /* 0x000000021500780c */ /* 0x000fc60003f05270 */
[----:B------:R0:W5:Y:S01]  /*f2b0*/  @!P6 LDG.E R8, desc[UR4][R4.64] ;  /* 0x000000040408e981 */ /* 0x000162000c1e1900 */
[----:B------:R-:W-:Y:S02]  /*f2c0*/  SEL R26, RZ, 0x1, P0 ;  /* 0x00000001ff1a7807 */ /* 0x000fe40000000000 */
[----:B------:R-:W-:Y:S02]  /*f2d0*/  SEL R21, R21, RZ, P0 ;  /* 0x000000ff15157207 */ /* 0x000fe40000000000 */
[----:B------:R-:W-:Y:S01]  /*f2e0*/  LOP3.LUT R26, R23, R26, RZ, 0x3c, !PT ;  /* 0x0000001a171a7212 */ /* 0x000fe200078e3cff */
[----:B------:R-:W-:Y:S06]  /*f2f0*/  @!P5 BRA `(.L_x_58) ;  /* 0x000000000004d947 */ /* 0x000fec0003800000 */
[----:B------:R-:W-:Y:S01]  /*f300*/  BPT.TRAP 0x1 ;  /* 0x000000040000795c */ /* 0x000fe20000300000 */
.L_x_58:
[----:B------:R-:W-:Y:S01]  /*f310*/  LEA R19, R21, UR42, 0x3 ;  /* 0x0000002a15137c11 */ /* 0x000fe2000f8e18ff */
[----:B------:R-:W-:Y:S01]  /*f320*/  BSSY B1, `(.L_x_59) ;  /* 0x0000004000017945 */ /* 0x000fe20003800000 */
[----:B------:R-:W-:-:S04]  /*f330*/  SHF.L.U32 R2, R26, 0x1f, RZ ;  /* 0x0000001f1a027819 */ /* 0x000fc800000006ff */
[----:B------:R-:W1:Y:S02]  /*f340*/  SYNCS.PHASECHK.TRANS64.TRYWAIT P0, [R19+URZ+0x38840], R2 ;  /* 0x03884002130075a7 */ /* 0x000e64000800017f */
[----:B-1----:R-:W-:Y:S05]  /*f350*/  @!P0 BRA `(.L_x_60) ;  /* 0x0000002c00508947 */ /* 0x002fea0003800000 */
.L_x_121:
[----:B------:R-:W-:Y:S05]  /*f360*/  BSYNC B1 ;  /* 0x0000000000017941 */ /* 0x000fea0003800000 */
.L_x_59:
[----:B------:R-:W-:Y:S01]  /*f370*/  ULDC UR4, c[0x0][0x430] ;  /* 0x00010c0000047ab9 */ /* 0x000fe20000000800 */
[----:B-----5:R-:W-:Y:S01]  /*f380*/  SHF.R.S32.HI R29, RZ, 0x1f, R8 ;  /* 0x0000001fff1d7819 */ /* 0x020fe20000011408 */
[----:B------:R-:W-:Y:S01]  /*f390*/  UIADD3 UR4, -UR4, URZ, URZ ;  /* 0x0000003f04047290 */ /* 0x000fe2000fffe13f */
[----:B------:R-:W-:Y:S01]  /*f3a0*/  R2UR UR6, R33 ;  /* 0x00000000210672ca */ /* 0x000fe200000e0000 */
[----:B------:R-:W-:Y:S01]  /*f3b0*/  IMAD R25, R21, 0x5000, R31 ;  /* 0x0000500015197824 */ /* 0x000fe200078e021f */
[----:B------:R-:W-:-:S03]  /*f3c0*/  LOP3.LUT P5, RZ, R16, 0x2, RZ, 0xc0, !PT ;  /* 0x0000000210ff7812 */ /* 0x000fc600078ac0ff */
[----:B------:R-:W-:Y:S01]  /*f3d0*/  IMAD R9, R9, UR4, R10 ;  /* 0x0000000409097c24 */ /* 0x000fe2000f8e020a */
[----:B------:R-:W-:-:S04]  /*f3e0*/  ULDC.64 UR4, c[0x0][0x300] ;  /* 0x0000c00000047ab9 */ /* 0x000fc80000000a00 */
[----:B------:R-:W-:-:S05]  /*f3f0*/  SHF.R.S32.HI R28, RZ, 0x1f, R9 ;  /* 0x0000001fff1c7819 */ /* 0x000fca0000011409 */
[----:B-1----:R-:W-:-:S04]  /*f400*/  IMAD R2, R28, UR4, RZ ;  /* 0x000000041c027c24 */ /* 0x002fc8000f8e02ff */
[C---:B0-----:R-:W-:Y:S02]  /*f410*/  IMAD R5, R9.reuse, UR5, R2 ;  /* 0x0000000509057c24 */ /* 0x041fe4000f8e0202 */
[----:B------:R-:W-:Y:S01]  /*f420*/  IMAD.WIDE.U32 R2, R9, UR4, RZ ;  /* 0x0000000409027c25 */ /* 0x000fe2000f8e00ff */
[----:B------:R-:W-:-:S03]  /*f430*/  ULDC.64 UR4, c[0x0][0x310] ;  /* 0x0000c40000047ab9 */ /* 0x000fc60000000a00 */
        /* <DEDUP_REMOVED lines=13> */
[----:B------:R-:W-:-:S03]  /*f510*/  UMOV UR4, 0xffffffff ;  /* 0xffffffff00047882 */ /* 0x000fc60000000000 */
[----:B------:R-:W-:Y:S01]  /*f520*/  LEA.HI.X R27, R2, UR7, R27, 0x1, P0 ;  /* 0x00000007021b7c11 */ /* 0x000fe200080f0c1b */
[----:B------:R-:W-:Y:S06]  /*f530*/  BRA.DIV UR4, `(.L_x_61) ;  /* 0x0000002a04ec7947 */ /* 0x000fec000b800000 */
[----:B------:R-:W0:Y:S01]  /*f540*/  SHFL.IDX PT, R14, R24, RZ, 0x181f ;  /* 0x00181fff180e7589 */ /* 0x000e2200000e0000 */
[----:B------:R-:W-:Y:S01]  /*f550*/  IMAD.SHL.U32 R12, R22, 0x2, RZ ;  /* 0x00000002160c7824 */ /* 0x000fe200078e00ff */
[----:B------:R-:W-:Y:S01]  /*f560*/  LOP3.LUT R16, R16, 0xffffff7f, RZ, 0xc0, !PT ;  /* 0xffffff7f10107812 */ /* 0x000fe200078ec0ff */
[----:B------:R-:W-:Y:S01]  /*f570*/  ULDC.64 UR4, c[0x0][0x208] ;  /* 0x0000820000047ab9 */ /* 0x000fe20000000a00 */
[----:B------:R-:W1:Y:S01]  /*f580*/  SHFL.IDX PT, R3, R27, RZ, 0x181f ;  /* 0x00181fff1b037589 */ /* 0x000e6200000e0000 */
[----:B------:R-:W-:Y:S02]  /*f590*/  LEA R25, R25, UR42, 0x1 ;  /* 0x0000002a19197c11 */ /* 0x000fe4000f8e08ff */
[----:B------:R-:W-:Y:S01]  /*f5a0*/  @P1 LOP3.LUT R16, R16, 0x80, RZ, 0xfc, !PT ;  /* 0x0000008010101812 */ /* 0x000fe200078efcff */
[----:B------:R-:W2:Y:S03]  /*f5b0*/  SHFL.IDX PT, R11, R24, 0x1, 0x181f ;  /* 0x00381f00180b7f89 */ /* 0x000ea600000e0000 */
[C---:B------:R-:W-:Y:S01]  /*f5c0*/  LOP3.LUT P1, RZ, R16.reuse, 0x8, RZ, 0xc0, !PT ;  /* 0x0000000810ff7812 */ /* 0x040fe2000782c0ff */
[----:B------:R-:W3:Y:S01]  /*f5d0*/  SHFL.IDX PT, R5, R27, 0x1, 0x181f ;  /* 0x00381f001b057f89 */ /* 0x000ee200000e0000 */
[----:B------:R-:W-:-:S03]  /*f5e0*/  LOP3.LUT P6, RZ, R16, 0x4, RZ, 0xc0, !PT ;  /* 0x0000000410ff7812 */ /* 0x000fc600078cc0ff */
[----:B------:R-:W-:Y:S01]  /*f5f0*/  SHFL.IDX PT, R32, R27, 0x3, 0x181f ;  /* 0x00781f001b207f89 */ /* 0x000fe200000e0000 */
[----:B0-----:R-:W-:-:S03]  /*f600*/  IADD3 R2, P0, R14, R12, RZ ;  /* 0x0000000c0e027210 */ /* 0x001fc60007f1e0ff */
[----:B------:R-:W-:Y:S02]  /*f610*/  SHFL.IDX PT, R14, R24, 0x4, 0x181f ;  /* 0x00981f00180e7f89 */ /* 0x000fe400000e0000 */
[----:B-1----:R-:W-:Y:S01]  /*f620*/  IMAD.X R3, RZ, RZ, R3, P0 ;  /* 0x000000ffff037224 */ /* 0x002fe200000e0603 */
[-C--:B--2---:R-:W-:Y:S02]  /*f630*/  IADD3 R6, P0, R11, R12.reuse, RZ ;  /* 0x0000000c0b067210 */ /* 0x084fe40007f1e0ff */
[----:B------:R-:W0:Y:S03]  /*f640*/  SHFL.IDX PT, R11, R24, 0x2, 0x181f ;  /* 0x00581f00180b7f89 */ /* 0x000e2600000e0000 */
[----:B---3--:R-:W-:Y:S02]  /*f650*/  IMAD.X R7, RZ, RZ, R5, P0 ;  /* 0x000000ffff077224 */ /* 0x008fe400000e0605 */
[----:B------:R-:W1:Y:S04]  /*f660*/  SHFL.IDX PT, R5, R27, 0x2, 0x181f ;  /* 0x00581f001b057f89 */ /* 0x000e6800000e0000 */
[----:B------:R-:W-:Y:S01]  /*f670*/  SHFL.IDX PT, R27, R27, 0x4, 0x181f ;  /* 0x00981f001b1b7f89 */ /* 0x000fe200000e0000 */
[----:B0-----:R-:W-:-:S04]  /*f680*/  IADD3 R4, P0, R11, R12, RZ ;  /* 0x0000000c0b047210 */ /* 0x001fc80007f1e0ff */
[----:B-1----:R-:W-:Y:S02]  /*f690*/  IADD3.X R5, RZ, R5, RZ, P0, !PT ;  /* 0x00000005ff057210 */ /* 0x002fe400007fe4ff */
[----:B------:R-:W-:-:S13]  /*f6a0*/  LOP3.LUT P0, RZ, R16, 0x10, RZ, 0xc0, !PT ;  /* 0x0000001010ff7812 */ /* 0x000fda000780c0ff */
[----:B------:R-:W-:Y:S04]  /*f6b0*/  LDGSTS.E.BYPASS.LTC128B.128 [R25+0x24400], desc[UR4][R2.64], !P0 ;  /* 0x2440000002197fae */ /* 0x000fe8000c101d44 */
[----:B------:R-:W-:Y:S04]  /*f6c0*/  LDGSTS.E.BYPASS.LTC128B.128 [R25+0x26c00], desc[UR4][R2.64+0x80], !P1 ;  /* 0x26c0008002197fae */ /* 0x000fe8000c901d44 */
[----:B------:R-:W-:Y:S04]  /*f6d0*/  LDGSTS.E.BYPASS.LTC128B.128 [R25+0x29400], desc[UR4][R2.64+0x100], !P6 ;  /* 0x2940010002197fae */ /* 0x000fe8000f101d44 */
[----:B------:R0:W-:Y:S04]  /*f6e0*/  LDGSTS.E.BYPASS.LTC128B.128 [R25+0x2bc00], desc[UR4][R2.64+0x180], !P5 ;  /* 0x2bc0018002197fae */ /* 0x0001e8000e901d44 */
[----:B0-----:R-:W0:Y:S02]  /*f6f0*/  SHFL.IDX PT, R2, R24, 0x3, 0x181f ;  /* 0x00781f0018027f89 */ /* 0x001e2400000e0000 */
[----:B0-----:R-:W-:-:S05]  /*f700*/  IADD3 R2, P0, R2, R12, RZ ;  /* 0x0000000c02027210 */ /* 0x001fca0007f1e0ff */
[----:B------:R-:W-:Y:S01]  /*f710*/  IMAD.X R3, RZ, RZ, R32, P0 ;  /* 0x000000ffff037224 */ /* 0x000fe200000e0620 */
[----:B------:R-:W-:-:S13]  /*f720*/  LOP3.LUT P0, RZ, R16, 0x10, RZ, 0xc0, !PT ;  /* 0x0000001010ff7812 */ /* 0x000fda000780c0ff */
[----:B------:R0:W-:Y:S04]  /*f730*/  LDGSTS.E.BYPASS.LTC128B.128 [R25+0x24c00], desc[UR4][R6.64], !P0 ;  /* 0x24c0000006197fae */ /* 0x0001e8000c101d44 */
        /* <DEDUP_REMOVED lines=8> */
[----:B------:R0:W-:Y:S01]  /*f7c0*/  LDGSTS.E.BYPASS.LTC128B.128 [R25+0x28400], desc[UR4][R2.64+0x80], !P1 ;  /* 0x2840008002197fae */ /* 0x0001e2000c901d44 */
[----:B------:R-:W-:-:S03]  /*f7d0*/  LOP3.LUT P1, RZ, R16, 0x80, RZ, 0xc0, !PT ;  /* 0x0000008010ff7812 */ /* 0x000fc6000782c0ff */
[----:B------:R0:W-:Y:S04]  /*f7e0*/  LDGSTS.E.BYPASS.LTC128B.128 [R25+0x2ac00], desc[UR4][R2.64+0x100], !P6 ;  /* 0x2ac0010002197fae */ /* 0x0001e8000f101d44 */
[----:B------:R0:W-:Y:S06]  /*f7f0*/  LDGSTS.E.BYPASS.LTC128B.128 [R25+0x2d400], desc[UR4][R2.64+0x180], !P5 ;  /* 0x2d40018002197fae */ /* 0x0001ec000e901d44 */
.L_x_133:
[----:B0-----:R-:W-:Y:S01]  /*f800*/  IMAD.SHL.U32 R2, R22, 0x2, RZ ;  /* 0x0000000216027824 */ /* 0x001fe200078e00ff */
[----:B------:R-:W-:Y:S01]  /*f810*/  P2R R4, PR, RZ, 0x2 ;  /* 0x00000002ff047803 */ /* 0x000fe20000000000 */
[----:B------:R-:W-:Y:S01]  /*f820*/  ULDC.64 UR4, c[0x0][0x208] ;  /* 0x0000820000047ab9 */ /* 0x000fe20000000a00 */
[----:B------:R-:W-:Y:S02]  /*f830*/  LOP3.LUT P1, RZ, R16, 0x10, RZ, 0xc0, !PT ;  /* 0x0000001010ff7812 */ /* 0x000fe4000782c0ff */
[----:B------:R-:W-:Y:S02]  /*f840*/  IADD3 R2, P0, R14, R2, RZ ;  /* 0x000000020e027210 */ /* 0x000fe40007f1e0ff */
[----:B------:R-:W-:-:S03]  /*f850*/  LOP3.LUT P6, RZ, R16, 0x4, RZ, 0xc0, !PT ;  /* 0x0000000410ff7812 */ /* 0x000fc600078cc0ff */
[----:B------:R-:W-:Y:S01]  /*f860*/  IMAD.X R3, RZ, RZ, R27, P0 ;  /* 0x000000ffff037224 */ /* 0x000fe200000e061b */
[----:B------:R-:W-:-:S05]  /*f870*/  LOP3.LUT P0, RZ, R16, 0x8, RZ, 0xc0, !PT ;  /* 0x0000000810ff7812 */ /* 0x000fca000780c0ff */
[----:B------:R-:W-:Y:S01]  /*f880*/  @!PT LDS RZ, [RZ] ;  /* 0x00000000fffff984 */ /* 0x000fe20000000800 */
[----:B------:R-:W-:Y:S01]  /*f890*/  @!PT LDS RZ, [RZ] ;  /* 0x00000000fffff984 */ /* 0x000fe20000000800 */
[----:B------:R-:W-:Y:S01]  /*f8a0*/  @!PT LDS RZ, [RZ] ;  /* 0x00000000fffff984 */ /* 0x000fe20000000800 */
[----:B------:R0:W-:Y:S01]  /*f8b0*/  LDGSTS.E.BYPASS.LTC128B.128 [R25+0x26400], desc[UR4][R2.64], !P1 ;  /* 0x2640000002197fae */ /* 0x0001e2000c901d44 */
[----:B------:R-:W-:-:S07]  /*f8c0*/  ISETP.NE.AND P1, PT, R4, RZ, PT ;  /* 0x000000ff0400720c */ /* 0x000fce0003f25270 */
[----:B------:R0:W-:Y:S01]  /*f8d0*/  LDGSTS.E.BYPASS.LTC128B.128 [R25+0x28c00], desc[UR4][R2.64+0x80], !P0 ;  /* 0x28c0008002197fae */ /* 0x0001e2000c101d44 */
[----:B------:R-:W-:-:S03]  /*f8e0*/  PLOP3.LUT P0, PT, PT, PT, PT, 0x80, 0x0 ;  /* 0x000000000000781c */ /* 0x000fc60003f0f070 */
[----:B------:R0:W-:Y:S04]  /*f8f0*/  LDGSTS.E.BYPASS.LTC128B.128 [R25+0x2b400], desc[UR4][R2.64+0x100], !P6 ;  /* 0x2b40010002197fae */ /* 0x0001e8000f101d44 */
[----:B------:R0:W-:Y:S01]  /*f900*/  LDGSTS.E.BYPASS.LTC128B.128 [R25+0x2dc00], desc[UR4][R2.64+0x180], !P5 ;  /* 0x2dc0018002197fae */ /* 0x0001e2000e901d44 */
[----:B------:R-:W-:-:S05]  /*f910*/  NOP ;  /* 0x0000000000007918 */ /* 0x000fca0000000000 */
.L_x_62:
[----:B------:R-:W-:Y:S02]  /*f920*/  PLOP3.LUT P5, PT, P5, P0, PT, 0xa2, 0x0 ;  /* 0x000000000000781c */ /* 0x000fe40002fa1472 */
[----:B------:R-:W-:-:S08]  /*f930*/  @P0 R2UR P5, UR4, R19 ;  /* 0x00000000130402ca */ /* 0x000fd000000a0000 */
[----:B------:R-:W-:-:S05]  /*f940*/  @P0 PLOP3.LUT P0, PT, P5, PT, PT, 0x80, 0x0 ;  /* 0x000000000000081c */ /* 0x000fca0002f0f070 */
[----:B------:R-:W-:Y:S01]  /*f950*/  @!P5 SYNCS.ARRIVE.TRANS64.RED.A0T1 RZ, [UR4+0x38830], RZ ;  /* 0x038830ffffffd9a7 */ /* 0x000fe20008200404 */
[----:B------:R-:W-:Y:S07]  /*f960*/  @!P5 ARRIVES.LDGSTSBAR.64.TRANSCNT [UR4+0x38830] ;  /* 0x03883000ff00d9b0 */ /* 0x000fee0008000a84 */
[----:B------:R-:W-:Y:S05]  /*f970*/  @P0 BRA.U.ANY `(.L_x_62) ;  /* 0xfffffffd00e80947 */ /* 0x000fea000393ffff */
[----:B------:R-:W-:Y:S01]  /*f980*/  NOP ;  /* 0x0000000000007918 */ /* 0x000fe20000000000 */
[----:B------:R-:W-:-:S13]  /*f990*/  LOP3.LUT P6, RZ, R16, 0x20, RZ, 0xc0, !PT ;  /* 0x0000002010ff7812 */ /* 0x000fda00078cc0ff */
[----:B------:R-:W-:Y:S05]  /*f9a0*/  @!P6 BRA `(.L_x_63) ;  /* 0x000000000004e947 */ /* 0x000fea0003800000 */
[----:B------:R-:W-:Y:S01]  /*f9b0*/  BPT.TRAP 0x1 ;  /* 0x000000040000795c */ /* 0x000fe20000300000 */
.L_x_63:
[----:B------:R1:W-:Y:S01]  /*f9c0*/  SYNCS.ARRIVE.TRANS64.A1T0 RZ, [R19+URZ+0x38830], RZ ;  /* 0x038830ff13ff79a7 */ /* 0x0003e2000810003f */
[----:B------:R-:W-:Y:S05]  /*f9d0*/  @!P6 BRA `(.L_x_64) ;  /* 0x000000000004e947 */ /* 0x000fea0003800000 */
[----:B------:R-:W-:Y:S01]  /*f9e0*/  BPT.TRAP 0x1 ;  /* 0x000000040000795c */ /* 0x000fe20000300000 */
.L_x_64:
[----:B0-----:R-:W-:Y:S01]  /*f9f0*/  SHF.L.U32 R3, R23, 0x1f, RZ ;  /* 0x0000001f17037819 */ /* 0x001fe200000006ff */
[----:B------:R-:W-:Y:S01]  /*fa00*/  BSSY B1, `(.L_x_65) ;  /* 0x0000004000017945 */ /* 0x000fe20003800000 */
[----:B------:R-:W-:-:S04]  /*fa10*/  LEA R4, R20, UR42, 0x3 ;  /* 0x0000002a14047c11 */ /* 0x000fc8000f8e18ff */
[----:B------:R-:W0:Y:S02]  /*fa20*/  SYNCS.PHASECHK.TRANS64.TRYWAIT P0, [R4+URZ+0x38860], R3 ;  /* 0x03886003040075a7 */ /* 0x000e24000800017f */
[----:B0-----:R-:W-:Y:S05]  /*fa30*/  @!P0 BRA `(.L_x_66) ;  /* 0x0000002c00788947 */ /* 0x001fea0003800000 */
.L_x_134:
[----:B------:R-:W-:Y:S05]  /*fa40*/  BSYNC B1 ;  /* 0x0000000000017941 */ /* 0x000fea0003800000 */
.L_x_65:
[----:B------:R-:W-:Y:S01]  /*fa50*/  UMOV UR4, 0xffffffff ;  /* 0xffffffff00047882 */ /* 0x000fe20000000000 */
[----:B------:R-:W-:Y:S01]  /*fa60*/  IMAD R5, R20, 0x5000, R31 ;  /* 0x0000500014057824 */ /* 0x000fe200078e021f */
[----:B------:R-:W-:Y:S01]  /*fa70*/  SHF.L.U32 R6, R22, 0x1, RZ ;  /* 0x0000000116067819 */ /* 0x000fe200000006ff */
[----:B------:R-:W-:Y:S06]  /*fa80*/  BRA.DIV UR4, `(.L_x_67) ;  /* 0x0000002e04787947 */ /* 0x000fec000b800000 */
[----:B------:R-:W2:Y:S01]  /*fa90*/  SHFL.IDX PT, R14, R17, RZ, 0x181f ;  /* 0x00181fff110e7589 */ /* 0x000ea200000e0000 */
[----:B------:R-:W-:Y:S01]  /*faa0*/  LEA R5, R5, UR42, 0x1 ;  /* 0x0000002a05057c11 */ /* 0x000fe2000f8e08ff */
[----:B------:R-:W-:Y:S02]  /*fab0*/  ULDC.64 UR4, c[0x0][0x208] ;  /* 0x0000820000047ab9 */ /* 0x000fe40000000a00 */
[----:B0-----:R-:W0:Y:S01]  /*fac0*/  SHFL.IDX PT, R3, R18, RZ, 0x181f ;  /* 0x00181fff12037589 */ /* 0x001e2200000e0000 */
[----:B--2---:R-:W-:-:S03]  /*fad0*/  IADD3 R2, P0, R14, R6, RZ ;  /* 0x000000060e027210 */ /* 0x004fc60007f1e0ff */
[----:B------:R-:W2:Y:S02]  /*fae0*/  SHFL.IDX PT, R14, R17, 0x1, 0x181f ;  /* 0x00381f00110e7f89 */ /* 0x000ea400000e0000 */
[----:B0-----:R-:W-:Y:S01]  /*faf0*/  IMAD.X R3, RZ, RZ, R3, P0 ;  /* 0x000000ffff037224 */ /* 0x001fe200000e0603 */
[----:B------:R-:W-:-:S13]  /*fb00*/  ISETP.LT.OR P0, PT, R0, 0x1, P4 ;  /* 0x000000010000780c */ /* 0x000fda0002701670 */
[----:B------:R-:W-:Y:S01]  /*fb10*/  LDGSTS.E.BYPASS.LTC128B.128 [R5+0x400], desc[UR4][R2.64], !P0 ;  /* 0x0040000002057fae */ /* 0x000fe2000c101d44 */
[----:B------:R-:W-:-:S13]  /*fb20*/  ISETP.LT.OR P0, PT, R0, 0x1, P3 ;  /* 0x000000010000780c */ /* 0x000fda0001f01670 */
[----:B------:R-:W-:Y:S01]  /*fb30*/  LDGSTS.E.BYPASS.LTC128B.128 [R5+0x2c00], desc[UR4][R2.64+0x80], !P0 ;  /* 0x02c0008002057fae */ /* 0x000fe2000c101d44 */
[----:B------:R-:W-:-:S13]  /*fb40*/  ISETP.LT.OR P0, PT, R0, 0x1, P2 ;  /* 0x000000010000780c */ /* 0x000fda0001701670 */
[----:B------:R-:W-:Y:S01]  /*fb50*/  LDGSTS.E.BYPASS.LTC128B.128 [R5+0x5400], desc[UR4][R2.64+0x100], !P0 ;  /* 0x0540010002057fae */ /* 0x000fe2000c101d44 */
[----:B------:R-:W-:-:S13]  /*fb60*/  ISETP.LT.OR P0, PT, R0, 0x1, P1 ;  /* 0x000000010000780c */ /* 0x000fda0000f01670 */
[----:B------:R0:W-:Y:S04]  /*fb70*/  LDGSTS.E.BYPASS.LTC128B.128 [R5+0x7c00], desc[UR4][R2.64+0x180], !P0 ;  /* 0x07c0018002057fae */ /* 0x0001e8000c101d44 */
[----:B0-----:R-:W0:Y:S01]  /*fb80*/  SHFL.IDX PT, R3, R18, 0x1, 0x181f ;  /* 0x00381f0012037f89 */ /* 0x001e2200000e0000 */
        /* <DEDUP_REMOVED lines=25> */
[----:B------:R-:W2:Y:S04]  /*fd20*/  SHFL.IDX PT, R18, R18, 0x4, 0x181f ;  /* 0x00981f0012127f89 */ /* 0x000ea800000e0000 */
[----:B------:R3:W4:Y:S01]  /*fd30*/  SHFL.IDX PT, R14, R17, 0x4, 0x181f ;  /* 0x00981f00110e7f89 */ /* 0x00072200000e0000 */
[----:B0-----:R-:W-:Y:S02]  /*fd40*/  IADD3.X R3, RZ, R3, RZ, P0, !PT ;  /* 0x00000003ff037210 */ /* 0x001fe400007fe4ff */
[----:B------:R-:W-:-:S13]  /*fd50*/  ISETP.LT.OR P0, PT, R0, 0x31, P4 ;  /* 0x000000310000780c */ /* 0x000fda0002701670 */
[----:B------:R3:W-:Y:S01]  /*fd60*/  LDGSTS.E.BYPASS.LTC128B.128 [R5+0x1c00], desc[UR4][R2.64], !P0 ;  /* 0x01c0000002057fae */ /* 0x0007e2000c101d44 */
[----:B------:R-:W-:-:S13]  /*fd70*/  ISETP.LT.OR P0, PT, R0, 0x31, P3 ;  /* 0x000000310000780c */ /* 0x000fda0001f01670 */
[----:B------:R3:W-:Y:S01]  /*fd80*/  LDGSTS.E.BYPASS.LTC128B.128 [R5+0x4400], desc[UR4][R2.64+0x80], !P0 ;  /* 0x0440008002057fae */ /* 0x0007e2000c101d44 */
[----:B------:R-:W-:-:S13]  /*fd90*/  ISETP.LT.OR P0, PT, R0, 0x31, P2 ;  /* 0x000000310000780c */ /* 0x000fda0001701670 */
[----:B------:R3:W-:Y:S01]  /*fda0*/  LDGSTS.E.BYPASS.LTC128B.128 [R5+0x6c00], desc[UR4][R2.64+0x100], !P0 ;  /* 0x06c0010002057fae */ /* 0x0007e2000c101d44 */
[----:B------:R-:W-:-:S13]  /*fdb0*/  ISETP.LT.OR P0, PT, R0, 0x31, P1 ;  /* 0x000000310000780c */ /* 0x000fda0000f01670 */
[----:B--2-4-:R3:W-:Y:S02]  /*fdc0*/  LDGSTS.E.BYPASS.LTC128B.128 [R5+0x9400], desc[UR4][R2.64+0x180], !P0 ;  /* 0x0940018002057fae */ /* 0x0147e4000c101d44 */
.L_x_146:
[----:B---3--:R-:W-:Y:S01]  /*fdd0*/  IADD3 R2, P0, R14, R6, RZ ;  /* 0x000000060e027210 */ /* 0x008fe20007f1e0ff */
[----:B------:R-:W-:-:S04]  /*fde0*/  ULDC.64 UR4, c[0x0][0x208] ;  /* 0x0000820000047ab9 */ /* 0x000fc80000000a00 */
[----:B------:R-:W-:Y:S01]  /*fdf0*/  IMAD.X R3, RZ, RZ, R18, P0 ;  /* 0x000000ffff037224 */ /* 0x000fe200000e0612 */
[----:B------:R-:W-:-:S13]  /*fe00*/  ISETP.LT.OR P0, PT, R0, 0x41, P4 ;  /* 0x000000410000780c */ /* 0x000fda0002701670 */
[----:B------:R-:W-:Y:S01]  /*fe10*/  @!PT LDS RZ, [RZ] ;  /* 0x00000000fffff984 */ /* 0x000fe20000000800 */
[----:B------:R-:W-:Y:S01]  /*fe20*/  @!PT LDS RZ, [RZ] ;  /* 0x00000000fffff984 */ /* 0x000fe20000000800 */
[----:B------:R-:W-:Y:S01]  /*fe30*/  @!PT LDS RZ, [RZ] ;  /* 0x00000000fffff984 */ /* 0x000fe20000000800 */
[----:B------:R-:W-:Y:S01]  /*fe40*/  LDGSTS.E.BYPASS.LTC128B.128 [R5+0x2400], desc[UR4][R2.64], !P0 ;  /* 0x0240000002057fae */ /* 0x000fe2000c101d44 */
[----:B------:R-:W-:-:S13]  /*fe50*/  ISETP.LT.OR P0, PT, R0, 0x41, P3 ;  /* 0x000000410000780c */ /* 0x000fda0001f01670 */
[----:B------:R-:W-:Y:S01]  /*fe60*/  LDGSTS.E.BYPASS.LTC128B.128 [R5+0x4c00], desc[UR4][R2.64+0x80], !P0 ;  /* 0x04c0008002057fae */ /* 0x000fe2000c101d44 */
[----:B------:R-:W-:-:S13]  /*fe70*/  ISETP.LT.OR P0, PT, R0, 0x41, P2 ;  /* 0x000000410000780c */ /* 0x000fda0001701670 */
[----:B------:R-:W-:Y:S01]  /*fe80*/  LDGSTS.E.BYPASS.LTC128B.128 [R5+0x7400], desc[UR4][R2.64+0x100], !P0 ;  /* 0x0740010002057fae */ /* 0x000fe2000c101d44 */
[----:B------:R-:W-:-:S13]  /*fe90*/  ISETP.LT.OR P0, PT, R0, 0x41, P1 ;  /* 0x000000410000780c */ /* 0x000fda0000f01670 */
[----:B------:R0:W-:Y:S01]  /*fea0*/  LDGSTS.E.BYPASS.LTC128B.128 [R5+0x9c00], desc[UR4][R2.64+0x180], !P0 ;  /* 0x09c0018002057fae */ /* 0x0001e2000c101d44 */
[----:B------:R-:W-:Y:S01]  /*feb0*/  ULDC.64 UR4, c[0x0][0x328] ;  /* 0x0000ca0000047ab9 */ /* 0x000fe20000000a00 */
[----:B------:R-:W-:Y:S01]  /*fec0*/  PLOP3.LUT P0, PT, PT, PT, PT, 0x80, 0x0 ;  /* 0x000000000000781c */ /* 0x000fe20003f0f070 */
[----:B------:R-:W-:Y:S01]  /*fed0*/  IMAD R28, R28, UR4, RZ ;  /* 0x000000041c1c7c24 */ /* 0x000fe2000f8e02ff */
[----:B------:R-:W-:-:S03]  /*fee0*/  NOP ;  /* 0x0000000000007918 */ /* 0x000fc60000000000 */
[C---:B------:R-:W-:Y:S02]  /*fef0*/  IMAD R7, R9.reuse, UR5, R28 ;  /* 0x0000000509077c24 */ /* 0x040fe4000f8e021c */
[----:B0-----:R-:W-:Y:S01]  /*ff00*/  IMAD.WIDE.U32 R2, R9, UR4, RZ ;  /* 0x0000000409027c25 */ /* 0x001fe2000f8e00ff */
[----:B------:R-:W-:-:S03]  /*ff10*/  ULDC.64 UR4, c[0x0][0x338] ;  /* 0x0000ce0000047ab9 */ /* 0x000fc60000000a00 */
[----:B------:R-:W-:Y:S02]  /*ff20*/  IMAD.IADD R3, R3, 0x1, R7 ;  /* 0x0000000103037824 */ /* 0x000fe400078e0207 */
[----:B------:R-:W-:Y:S02]  /*ff30*/  IMAD R29, R29, UR4, RZ ;  /* 0x000000041d1d7c24 */ /* 0x000fe4000f8e02ff */
[----:B------:R-:W-:-:S04]  /*ff40*/  IMAD.WIDE.U32 R2, R8, UR4, R2 ;  /* 0x0000000408027c25 */ /* 0x000fc8000f8e0002 */
[----:B------:R-:W-:-:S04]  /*ff50*/  IMAD R29, R8, UR5, R29 ;  /* 0x00000005081d7c24 */ /* 0x000fc8000f8e021d */
[----:B-1----:R-:W-:-:S07]  /*ff60*/  IMAD.IADD R19, R3, 0x1, R29 ;  /* 0x0000000103137824 */ /* 0x002fce00078e021d */
.L_x_68:
        /* <DEDUP_REMOVED lines=10> */
.L_x_69:
[----:B------:R-:W-:Y:S01]  /*10010*/  R2UR UR4, R33 ;  /* 0x00000000210472ca */ /* 0x000fe200000e0000 */
[----:B------:R-:W-:Y:S01]  /*10020*/  ULDC.64 UR6, c[0x0][0x330] ;  /* 0x0000cc0000067ab9 */ /* 0x000fe20000000a00 */
[----:B------:R-:W-:Y:S01]  /*10030*/  MOV R18, R2 ;  /* 0x0000000200127202 */ /* 0x000fe20000000f00 */
[----:B------:R-:W-:Y:S01]  /*10040*/  IMAD.U32 R3, RZ, RZ, UR6 ;  /* 0x00000006ff037e24 */ /* 0x000fe2000f8e00ff */
[----:B------:R-:W-:Y:S01]  /*10050*/  IADD3 R30, R30, -0x1, RZ ;  /* 0xffffffff1e1e7810 */ /* 0x000fe20007ffe0ff */
[----:B------:R0:W-:Y:S01]  /*10060*/  SYNCS.ARRIVE.TRANS64.A1T0 RZ, [R4+URZ+0x38850], RZ ;  /* 0x038850ff04ff79a7 */ /* 0x0001e2000810003f */
[----:B------:R-:W-:Y:S02]  /*10070*/  VIADD R0, R0, 0x50 ;  /* 0x0000005000007836 */ /* 0x000fe40000000000 */
[----:B------:R-:W-:-:S04]  /*10080*/  IMAD.WIDE.U32 R18, R3, UR39, R18 ;  /* 0x0000002703127c25 */ /* 0x000fc8000f8e0012 */
[----:B------:R-:W-:Y:S01]  /*10090*/  VIADD R10, R10, 0xffffffb0 ;  /* 0xffffffb00a0a7836 */ /* 0x000fe20000000000 */
[----:B------:R-:W-:Y:S01]  /*100a0*/  UIMAD UR4, UR4, UR6, URZ ;  /* 0x00000006040472a4 */ /* 0x000fe2000f8e023f */
[----:B------:R-:W-:Y:S02]  /*100b0*/  IMAD.MOV.U32 R23, RZ, RZ, R26 ;  /* 0x000000ffff177224 */ /* 0x000fe400078e001a */
[----:B------:R-:W-:Y:S01]  /*100c0*/  IMAD.MOV.U32 R20, RZ, RZ, R21 ;  /* 0x000000ffff147224 */ /* 0x000fe200078e0015 */
[----:B------:R-:W-:-:S03]  /*100d0*/  UIMAD UR4, UR39, UR7, UR4 ;  /* 0x00000007270472a4 */ /* 0x000fc6000f8e0204 */
[----:B------:R-:W-:Y:S02]  /*100e0*/  ULDC.64 UR6, c[0x0][0x318] ;  /* 0x0000c60000067ab9 */ /* 0x000fe40000000a00 */
[----:B------:R-:W-:Y:S01]  /*100f0*/  LEA R17, P0, R18, UR6, 0x1 ;  /* 0x0000000612117c11 */ /* 0x000fe2000f8008ff */
[----:B------:R-:W-:-:S05]  /*10100*/  VIADD R3, R19, UR4 ;  /* 0x0000000413037c36 */ /* 0x000fca0008000000 */
[----:B------:R-:W-:Y:S02]  /*10110*/  LEA.HI.X R18, R18, UR7, R3, 0x1, P0 ;  /* 0x0000000712127c11 */ /* 0x000fe400080f0c03 */
[----:B------:R-:W-:-:S13]  /*10120*/  ISETP.GT.AND P0, PT, R30, UR45, PT ;  /* 0x0000002d1e007c0c */ /* 0x000fda000bf04270 */
[----:B0-----:R-:W-:Y:S05]  /*10130*/  @P0 BRA `(.L_x_70) ;  /* 0xffffffec00e00947 */ /* 0x001fea000383ffff */
[----:B------:R-:W-:Y:S05]  /*10140*/  BSYNC B0 ;  /* 0x0000000000007941 */ /* 0x000fea0003800000 */
.L_x_57:
[----:B------:R-:W-:-:S13]  /*10150*/  LOP3.LUT P0, RZ, R16, 0x20, RZ, 0xc0, !PT ;  /* 0x0000002010ff7812 */ /* 0x000fda000780c0ff */
[----:B------:R-:W-:Y:S05]  /*10160*/  @!P0 BRA `(.L_x_71) ;  /* 0x0000000000048947 */ /* 0x000fea0003800000 */
[----:B------:R-:W-:Y:S01]  /*10170*/  BPT.TRAP 0x1 ;  /* 0x000000040000795c */ /* 0x000fe20000300000 */
.L_x_71:
[C---:B0-----:R-:W-:Y:S01]  /*10180*/  LEA R0, R21.reuse, UR42, 0x3 ;  /* 0x0000002a15007c11 */ /* 0x041fe2000f8e18ff */
[----:B------:R-:W0:Y:S01]  /*10190*/  S2R R2, SR_TID.X ;  /* 0x0000000000027919 */ /* 0x000e220000002100 */
[----:B------:R-:W-:Y:S01]  /*101a0*/  SHF.L.U32 R3, R26, 0x1f, RZ ;  /* 0x0000001f1a037819 */ /* 0x000fe200000006ff */
[----:B------:R-:W-:Y:S01]  /*101b0*/  BSSY B0, `(.L_x_72) ;  /* 0x0000009000007945 */ /* 0x000fe20003800000 */
[----:B------:R-:W-:Y:S01]  /*101c0*/  MOV R5, 0xffffffb0 ;  /* 0xffffffb000057802 */ /* 0x000fe20000000f00 */
[----:B------:R-:W-:Y:S01]  /*101d0*/  IMAD R4, R21, 0x5000, R31 ;  /* 0x0000500015047824 */ /* 0x000fe200078e021f */
[----:B------:R-:W1:Y:S03]  /*101e0*/  SYNCS.PHASECHK.TRANS64.TRYWAIT P0, [R0+URZ+0x38860], R3 ;  /* 0x03886003000075a7 */ /* 0x000e66000800017f */
[----:B------:R-:W-:Y:S01]  /*101f0*/  IMAD R5, R30, R5, UR40 ;  /* 0x000000281e057e24 */ /* 0x000fe2000f8e0205 */
[----:B0-----:R-:W-:-:S04]  /*10200*/  LOP3.LUT R2, R2, 0x7f, RZ, 0xc0, !PT ;  /* 0x0000007f02027812 */ /* 0x001fc800078ec0ff */
[----:B------:R-:W-:-:S05]  /*10210*/  SHF.R.U32.HI R2, RZ, 0x3, R2 ;  /* 0x00000003ff027819 */ /* 0x000fca0000011602 */
[----:B------:R-:W-:Y:S01]  /*10220*/  IMAD.IADD R5, R5, 0x1, -R2 ;  /* 0x0000000105057824 */ /* 0x000fe200078e0a02 */
[----:B-1----:R-:W-:Y:S06]  /*10230*/  @!P0 BRA `(.L_x_73) ;  /* 0x0000002c00588947 */ /* 0x002fec0003800000 */
.L_x_147:
[----:B------:R-:W-:Y:S05]  /*10240*/  BSYNC B0 ;  /* 0x0000000000007941 */ /* 0x000fea0003800000 */
.L_x_72:
[----:B------:R-:W-:-:S03]  /*10250*/  UMOV UR4, 0xffffffff ;  /* 0xffffffff00047882 */ /* 0x000fc60000000000 */
[----:B------:R-:W-:Y:S05]  /*10260*/  BRA.DIV UR4, `(.L_x_74) ;  /* 0x0000002e04607947 */ /* 0x000fea000b800000 */
[----:B0-----:R-:W-:Y:S01]  /*10270*/  SHFL.IDX PT, R3, R18, RZ, 0x181f ;  /* 0x00181fff12037589 */ /* 0x001fe200000e0000 */
[----:B------:R-:W-:Y:S01]  /*10280*/  ULDC UR4, c[0x0][0x2f4] ;  /* 0x0000bd0000047ab9 */ /* 0x000fe20000000800 */
[----:B------:R-:W-:Y:S01]  /*10290*/  LEA R4, R4, UR42, 0x1 ;  /* 0x0000002a04047c11 */ /* 0x000fe2000f8e08ff */
[----:B------:R-:W-:Y:S01]  /*102a0*/  ULDC.64 UR6, c[0x0][0x208] ;  /* 0x0000820000067ab9 */ /* 0x000fe20000000a00 */
[----:B------:R-:W0:Y:S01]  /*102b0*/  SHFL.IDX PT, R2, R17, RZ, 0x181f ;  /* 0x00181fff11027589 */ /* 0x000e2200000e0000 */
[----:B------:R-:W-:Y:S02]  /*102c0*/  ISETP.GE.AND P2, PT, R22, UR4, PT ;  /* 0x0000000416007c0c */ /* 0x000fe4000bf46270 */
[----:B------:R-:W-:Y:S01]  /*102d0*/  ISETP.GE.AND P3, PT, R37, UR4, PT ;  /* 0x0000000425007c0c */ /* 0x000fe2000bf66270 */
[----:B------:R-:W-:Y:S01]  /*102e0*/  SHFL.IDX PT, R6, R18, 0x1, 0x181f ;  /* 0x00381f0012067f89 */ /* 0x000fe200000e0000 */
[C---:B------:R-:W-:Y:S02]  /*102f0*/  ISETP.LT.OR P5, PT, R5.reuse, 0x1, P2 ;  /* 0x000000010500780c */ /* 0x040fe400017a1670 */
[----:B------:R-:W-:Y:S01]  /*10300*/  ISETP.LT.OR P4, PT, R5, 0x1, P3 ;  /* 0x000000010500780c */ /* 0x000fe20001f81670 */
[----:B------:R-:W1:Y:S01]  /*10310*/  SHFL.IDX PT, R14, R17, 0x1, 0x181f ;  /* 0x00381f00110e7f89 */ /* 0x000e6200000e0000 */
[----:B------:R-:W-:-:S02]  /*10320*/  ISETP.GE.AND P1, PT, R36, UR4, PT ;  /* 0x0000000424007c0c */ /* 0x000fc4000bf26270 */
[----:B------:R-:W-:Y:S01]  /*10330*/  ISETP.GE.AND P0, PT, R35, UR4, PT ;  /* 0x0000000423007c0c */ /* 0x000fe2000bf06270 */
[----:B0-----:R-:W-:-:S06]  /*10340*/  IMAD.WIDE.U32 R2, R22, 0x2, R2 ;  /* 0x0000000216027825 */ /* 0x001fcc00078e0002 */
[----:B------:R-:W-:Y:S01]  /*10350*/  LDGSTS.E.BYPASS.LTC128B.128 [R4+0x400], desc[UR6][R2.64], !P5 ;  /* 0x0040000002047fae */ /* 0x000fe2000e901d46 */
[----:B------:R-:W-:-:S03]  /*10360*/  ISETP.LT.OR P5, PT, R5, 0x1, P1 ;  /* 0x000000010500780c */ /* 0x000fc60000fa1670 */
[----:B------:R-:W-:Y:S01]  /*10370*/  LDGSTS.E.BYPASS.LTC128B.128 [R4+0x2c00], desc[UR6][R2.64+0x80], !P4 ;  /* 0x02c0008002047fae */ /* 0x000fe2000e101d46 */
[----:B------:R-:W-:-:S09]  /*10380*/  ISETP.LT.OR P4, PT, R5, 0x1, P0 ;  /* 0x000000010500780c */ /* 0x000fd20000781670 */
[----:B------:R-:W-:Y:S01]  /*10390*/  LDGSTS.E.BYPASS.LTC128B.128 [R4+0x5400], desc[UR6][R2.64+0x100], !P5 ;  /* 0x0540010002047fae */ /* 0x000fe2000e901d46 */
[----:B------:R-:W-:-:S03]  /*103a0*/  ISETP.LT.OR P5, PT, R5, 0x11, P2 ;  /* 0x000000110500780c */ /* 0x000fc600017a1670 */
[----:B------:R1:W-:Y:S01]  /*103b0*/  LDGSTS.E.BYPASS.LTC128B.128 [R4+0x7c00], desc[UR6][R2.64+0x180], !P4 ;  /* 0x07c0018002047fae */ /* 0x0003e2000e101d46 */
[----:B------:R-:W-:Y:S01]  /*103c0*/  ISETP.LT.OR P4, PT, R5, 0x11, P3 ;  /* 0x000000110500780c */ /* 0x000fe20001f81670 */
[----:B-1----:R-:W-:Y:S02]  /*103d0*/  IMAD.MOV.U32 R2, RZ, RZ, R14 ;  /* 0x000000ffff027224 */ /* 0x002fe400078e000e */
[----:B------:R-:W-:Y:S01]  /*103e0*/  IMAD.MOV.U32 R3, RZ, RZ, R6 ;  /* 0x000000ffff037224 */ /* 0x000fe200078e0006 */
[----:B------:R-:W0:Y:S01]  /*103f0*/  SHFL.IDX PT, R14, R17, 0x2, 0x181f ;  /* 0x00581f00110e7f89 */ /* 0x000e2200000e0000 */
[----:B------:R-:W-:-:S03]  /*10400*/  IMAD.WIDE.U32 R2, R22, 0x2, R2 ;  /* 0x0000000216027825 */ /* 0x000fc600078e0002 */
[----:B------:R-:W1:Y:S04]  /*10410*/  SHFL.IDX PT, R6, R18, 0x2, 0x181f ;  /* 0x00581f0012067f89 */ /* 0x000e6800000e0000 */
[----:B------:R-:W-:Y:S01]  /*10420*/  LDGSTS.E.BYPASS.LTC128B.128 [R4+0xc00], desc[UR6][R2.64], !P5 ;  /* 0x00c0000002047fae */ /* 0x000fe2000e901d46 */
[----:B------:R-:W-:-:S03]  /*10430*/  ISETP.LT.OR P5, PT, R5, 0x11, P1 ;  /* 0x000000110500780c */ /* 0x000fc60000fa1670 */
[----:B------:R-:W-:Y:S01]  /*10440*/  LDGSTS.E.BYPASS.LTC128B.128 [R4+0x3400], desc[UR6][R2.64+0x80], !P4 ;  /* 0x0340008002047fae */ /* 0x000fe2000e101d46 */
[----:B------:R-:W-:-:S09]  /*10450*/  ISETP.LT.OR P4, PT, R5, 0x11, P0 ;  /* 0x000000110500780c */ /* 0x000fd20000781670 */
[----:B------:R-:W-:Y:S01]  /*10460*/  LDGSTS.E.BYPASS.LTC128B.128 [R4+0x5c00], desc[UR6][R2.64+0x100], !P5 ;  /* 0x05c0010002047fae */ /* 0x000fe2000e901d46 */
[----:B------:R-:W-:-:S03]  /*10470*/  ISETP.LT.OR P5, PT, R5, 0x21, P2 ;  /* 0x000000210500780c */ /* 0x000fc600017a1670 */
[----:B------:R0:W-:Y:S01]  /*10480*/  LDGSTS.E.BYPASS.LTC128B.128 [R4+0x8400], desc[UR6][R2.64+0x180], !P4 ;  /* 0x0840018002047fae */ /* 0x0001e2000e101d46 */
[C---:B------:R-:W-:Y:S02]  /*10490*/  ISETP.LT.OR P4, PT, R5.reuse, 0x21, P3 ;  /* 0x000000210500780c */ /* 0x040fe40001f81670 */
[----:B0-----:R-:W-:Y:S01]  /*104a0*/  MOV R2, R14 ;  /* 0x0000000e00027202 */ /* 0x001fe20000000f00 */
[----:B-1----:R-:W-:Y:S01]  /*104b0*/  IMAD.MOV.U32 R3, RZ, RZ, R6 ;  /* 0x000000ffff037224 */ /* 0x002fe200078e0006 */
[----:B------:R-:W0:Y:S03]  /*104c0*/  SHFL.IDX PT, R14, R17, 0x3, 0x181f ;  /* 0x00781f00110e7f89 */ /* 0x000e2600000e0000 */
[----:B------:R-:W-:Y:S01]  /*104d0*/  IMAD.WIDE.U32 R2, R22, 0x2, R2 ;  /* 0x0000000216027825 */ /* 0x000fe200078e0002 */
[----:B------:R-:W1:Y:S04]  /*104e0*/  SHFL.IDX PT, R6, R18, 0x3, 0x181f ;  /* 0x00781f0012067f89 */ /* 0x000e6800000e0000 */
[----:B------:R-:W-:Y:S01]  /*104f0*/  LDGSTS.E.BYPASS.LTC128B.128 [R4+0x1400], desc[UR6][R2.64], !P5 ;  /* 0x0140000002047fae */ /* 0x000fe2000e901d46 */
[----:B------:R-:W-:-:S03]  /*10500*/  ISETP.LT.OR P5, PT, R5, 0x21, P1 ;  /* 0x000000210500780c */ /* 0x000fc60000fa1670 */
[----:B------:R-:W-:Y:S01]  /*10510*/  LDGSTS.E.BYPASS.LTC128B.128 [R4+0x3c00], desc[UR6][R2.64+0x80], !P4 ;  /* 0x03c0008002047fae */ /* 0x000fe2000e101d46 */
[----:B------:R-:W-:-:S03]  /*10520*/  ISETP.LT.OR P4, PT, R5, 0x21, P0 ;  /* 0x000000210500780c */ /* 0x000fc60000781670 */
[----:B------:R-:W2:Y:S06]  /*10530*/  SHFL.IDX PT, R18, R18, 0x4, 0x181f ;  /* 0x00981f0012127f89 */ /* 0x000eac00000e0000 */
[----:B------:R-:W-:Y:S01]  /*10540*/  LDGSTS.E.BYPASS.LTC128B.128 [R4+0x6400], desc[UR6][R2.64+0x100], !P5 ;  /* 0x0640010002047fae */ /* 0x000fe2000e901d46 */
[----:B------:R-:W-:-:S03]  /*10550*/  ISETP.LT.OR P5, PT, R5, 0x31, P2 ;  /* 0x000000310500780c */ /* 0x000fc600017a1670 */
[----:B------:R0:W-:Y:S01]  /*10560*/  LDGSTS.E.BYPASS.LTC128B.128 [R4+0x8c00], desc[UR6][R2.64+0x180], !P4 ;  /* 0x08c0018002047fae */ /* 0x0001e2000e101d46 */
[----:B------:R-:W-:Y:S01]  /*10570*/  ISETP.LT.OR P4, PT, R5, 0x31, P3 ;  /* 0x000000310500780c */ /* 0x000fe20001f81670 */
[----:B0-----:R-:W-:Y:S02]  /*10580*/  IMAD.MOV.U32 R2, RZ, RZ, R14 ;  /* 0x000000ffff027224 */ /* 0x001fe400078e000e */
[----:B-1----:R-:W-:Y:S01]  /*10590*/  IMAD.MOV.U32 R3, RZ, RZ, R6 ;  /* 0x000000ffff037224 */ /* 0x002fe200078e0006 */
[----:B------:R0:W1:Y:S01]  /*105a0*/  SHFL.IDX PT, R14, R17, 0x4, 0x181f ;  /* 0x00981f00110e7f89 */ /* 0x00006200000e0000 */
[----:B------:R-:W-:Y:S01]  /*105b0*/  MOV R6, RZ ;  /* 0x000000ff00067202 */ /* 0x000fe20000000f00 */
[----:B------:R-:W-:-:S05]  /*105c0*/  IMAD.WIDE.U32 R2, R22, 0x2, R2 ;  /* 0x0000000216027825 */ /* 0x000fca00078e0002 */
[----:B------:R0:W-:Y:S01]  /*105d0*/  LDGSTS.E.BYPASS.LTC128B.128 [R4+0x1c00], desc[UR6][R2.64], !P5 ;  /* 0x01c0000002047fae */ /* 0x0001e2000e901d46 */
[----:B------:R-:W-:-:S03]  /*105e0*/  ISETP.LT.OR P5, PT, R5, 0x31, P1 ;  /* 0x000000310500780c */ /* 0x000fc60000fa1670 */
[----:B------:R0:W-:Y:S01]  /*105f0*/  LDGSTS.E.BYPASS.LTC128B.128 [R4+0x4400], desc[UR6][R2.64+0x80], !P4 ;  /* 0x0440008002047fae */ /* 0x0001e2000e101d46 */
[----:B------:R-:W-:-:S09]  /*10600*/  ISETP.LT.OR P4, PT, R5, 0x31, P0 ;  /* 0x000000310500780c */ /* 0x000fd20000781670 */
[----:B------:R0:W-:Y:S04]  /*10610*/  LDGSTS.E.BYPASS.LTC128B.128 [R4+0x6c00], desc[UR6][R2.64+0x100], !P5 ;  /* 0x06c0010002047fae */ /* 0x0001e8000e901d46 */
[----:B-12---:R0:W-:Y:S02]  /*10620*/  LDGSTS.E.BYPASS.LTC128B.128 [R4+0x9400], desc[UR6][R2.64+0x180], !P4 ;  /* 0x0940018002047fae */ /* 0x0061e4000e101d46 */
.L_x_159:
[C---:B------:R-:W-:Y:S01]  /*10630*/  ISETP.LT.OR P2, PT, R5.reuse, 0x41, P2 ;  /* 0x000000410500780c */ /* 0x040fe20001741670 */
[----:B0-----:R-:W-:Y:S01]  /*10640*/  IMAD.MOV.U32 R2, RZ, RZ, R14 ;  /* 0x000000ffff027224 */ /* 0x001fe200078e000e */
[C---:B------:R-:W-:Y:S01]  /*10650*/  ISETP.LT.OR P3, PT, R5.reuse, 0x41, P3 ;  /* 0x000000410500780c */ /* 0x040fe20001f61670 */
[----:B------:R-:W-:Y:S01]  /*10660*/  IMAD.MOV.U32 R3, RZ, RZ, R18 ;  /* 0x000000ffff037224 */ /* 0x000fe200078e0012 */
[C---:B------:R-:W-:Y:S01]  /*10670*/  ISETP.LT.OR P1, PT, R5.reuse, 0x41, P1 ;  /* 0x000000410500780c */ /* 0x040fe20000f21670 */
[----:B------:R-:W-:Y:S01]  /*10680*/  ULDC.64 UR4, c[0x0][0x208] ;  /* 0x0000820000047ab9 */ /* 0x000fe20000000a00 */
[----:B------:R-:W-:Y:S01]  /*10690*/  ISETP.LT.OR P0, PT, R5, 0x41, P0 ;  /* 0x000000410500780c */ /* 0x000fe20000701670 */
[----:B------:R-:W-:-:S06]  /*106a0*/  IMAD.WIDE.U32 R22, R22, 0x2, R2 ;  /* 0x0000000216167825 */ /* 0x000fcc00078e0002 */
[----:B------:R-:W-:Y:S01]  /*106b0*/  @!PT LDS RZ, [RZ] ;  /* 0x00000000fffff984 */ /* 0x000fe20000000800 */
[----:B------:R-:W-:Y:S01]  /*106c0*/  @!PT LDS RZ, [RZ] ;  /* 0x00000000fffff984 */ /* 0x000fe20000000800 */
[----:B------:R-:W-:Y:S01]  /*106d0*/  @!PT LDS RZ, [RZ] ;  /* 0x00000000fffff984 */ /* 0x000fe20000000800 */
[----:B------:R0:W-:Y:S04]  /*106e0*/  LDGSTS.E.BYPASS.LTC128B.128 [R4+0x2400], desc[UR4][R22.64], !P2 ;  /* 0x0240000016047fae */ /* 0x0001e8000d101d44 */
[----:B------:R0:W-:Y:S04]  /*106f0*/  LDGSTS.E.BYPASS.LTC128B.128 [R4+0x4c00], desc[UR4][R22.64+0x80], !P3 ;  /* 0x04c0008016047fae */ /* 0x0001e8000d901d44 */
[----:B------:R0:W-:Y:S04]  /*10700*/  LDGSTS.E.BYPASS.LTC128B.128 [R4+0x7400], desc[UR4][R22.64+0x100], !P1 ;  /* 0x0740010016047fae */ /* 0x0001e8000c901d44 */
[----:B------:R0:W-:Y:S01]  /*10710*/  LDGSTS.E.BYPASS.LTC128B.128 [R4+0x9c00], desc[UR4][R22.64+0x180], !P0 ;  /* 0x09c0018016047fae */ /* 0x0001e2000c101d44 */
[----:B------:R-:W-:Y:S01]  /*10720*/  PLOP3.LUT P0, PT, PT, PT, PT, 0x80, 0x0 ;  /* 0x000000000000781c */ /* 0x000fe20003f0f070 */
[----:B------:R-:W-:-:S12]  /*10730*/  NOP ;  /* 0x0000000000007918 */ /* 0x000fd80000000000 */
.L_x_75:
        /* <DEDUP_REMOVED lines=10> */
.L_x_76:
[----:B------:R-:W-:Y:S01]  /*107e0*/  VIADD R2, R21, 0x1 ;  /* 0x0000000115027836 */ /* 0x000fe20000000000 */
[----:B------:R1:W-:Y:S04]  /*107f0*/  SYNCS.ARRIVE.TRANS64.A1T0 RZ, [R0+URZ+0x38850], RZ ;  /* 0x038850ff00ff79a7 */ /* 0x0003e8000810003f */
[----:B------:R-:W-:-:S04]  /*10800*/  ISETP.NE.AND P0, PT, R2, 0x2, PT ;  /* 0x000000020200780c */ /* 0x000fc80003f05270 */
[----:B------:R-:W-:Y:S02]  /*10810*/  SEL R3, RZ, 0x1, P0 ;  /* 0x00000001ff037807 */ /* 0x000fe40000000000 */
[----:B------:R-:W-:Y:S02]  /*10820*/  SEL R2, R2, RZ, P0 ;  /* 0x000000ff02027207 */ /* 0x000fe40000000000 */
[----:B-1----:R-:W-:-:S07]  /*10830*/  LOP3.LUT R0, R26, R3, RZ, 0x3c, !PT ;  /* 0x000000031a007212 */ /* 0x002fce00078e3cff */
.L_x_40:
[----:B0-----:R-:W0:Y:S01]  /*10840*/  S2R R4, SR_CgaCtaId ;  /* 0x0000000000047919 */ /* 0x001e220000008800 */
[----:B------:R-:W-:Y:S02]  /*10850*/  MOV R3, 0x400 ;  /* 0x0000040000037802 */ /* 0x000fe40000000f00 */
[----:B------:R-:W-:Y:S02]  /*10860*/  SHF.L.U32 R6, R6, 0x1f, RZ ;  /* 0x0000001f06067819 */ /* 0x000fe400000006ff */
[----:B0-----:R-:W-:-:S04]  /*10870*/  LEA R7, R4, R3, 0x18 ;  /* 0x0000000304077211 */ /* 0x001fc800078ec0ff */
[----:B------:R-:W0:Y:S02]  /*10880*/  SYNCS.PHASECHK.TRANS64.TRYWAIT P0, [R7+URZ+0x38820], R6 ;  /* 0x03882006070075a7 */ /* 0x000e24000800017f */
[----:B0-----:R-:W-:Y:S05]  /*10890*/  @!P0 BRA `(.L_x_77) ;  /* 0x0000002c00c48947 */ /* 0x001fea0003800000 */
.L_x_160:
[----:B------:R-:W-:-:S03]  /*108a0*/  UMOV UR4, 0xffffffff ;  /* 0xffffffff00047882 */ /* 0x000fc60000000000 */
[----:B------:R-:W-:Y:S05]  /*108b0*/  BRA.DIV UR4, `(.L_x_78) ;  /* 0x0000002e04d07947 */ /* 0x000fea000b800000 */
[----:B------:R-:W1:Y:S02]  /*108c0*/  S2R R3, SR_TID.X ;  /* 0x0000000000037919 */ /* 0x000e640000002100 */
[----:B-1----:R-:W-:-:S04]  /*108d0*/  SHF.R.U32.HI R3, RZ, 0x5, R3 ;  /* 0x00000005ff037819 */ /* 0x002fc80000011603 */
[----:B------:R-:W-:-:S05]  /*108e0*/  LOP3.LUT R3, R3, 0x3, RZ, 0xc0, !PT ;  /* 0x0000000303037812 */ /* 0x000fca00078ec0ff */
[----:B------:R1:W2:Y:S02]  /*108f0*/  SHFL.IDX PT, R14, R3, RZ, 0x1f ;  /* 0x00001fff030e7589 */ /* 0x0002a400000e0000 */
.L_x_163:
[----:B--2---:R-:W-:-:S13]  /*10900*/  ISETP.NE.AND P0, PT, R14, RZ, PT ;  /* 0x000000ff0e00720c */ /* 0x004fda0003f05270 */
[----:B------:R-:W-:Y:S05]  /*10910*/  @P0 BRA `(.L_x_8) ;  /* 0x0000000000900947 */ /* 0x000fea0003800000 */
[----:B------:R-:W-:-:S03]  /*10920*/  UMOV UR4, 0xffffffff ;  /* 0xffffffff00047882 */ /* 0x000fc60000000000 */
[----:B------:R-:W-:Y:S05]  /*10930*/  BRA.DIV UR4, `(.L_x_79) ;  /* 0x0000002e04e47947 */ /* 0x000fea000b800000 */
[----:B------:R-:W-:-:S13]  /*10940*/  ELECT P6, URZ, PT ;  /* 0x00000000003f782f */ /* 0x000fda00038c0000 */
.L_x_166:
[----:B------:R-:W-:Y:S05]  /*10950*/  @!P6 BRA `(.L_x_8) ;  /* 0x000000000080e947 */ /* 0x000fea0003800000 */
[----:B-1----:R-:W2:Y:S02]  /*10960*/  LDL R3, [R1+0x4] ;  /* 0x0000040001037983 */ /* 0x002ea40000100800 */
[----:B--2---:R-:W-:-:S13]  /*10970*/  R2UR UR4, R3 ;  /* 0x00000000030472ca */ /* 0x004fda00000e0000 */
[----:B------:R-:W-:-:S06]  /*10980*/  ULOP3.LUT UR4, UR4, 0x2, URZ, 0xfc, !UPT ;  /* 0x0000000204047892 */ /* 0x000fcc000f8efc3f */
[----:B------:R-:W-:-:S04]  /*10990*/  MOV R3, UR4 ;  /* 0x0000000400037c02 */ /* 0x000fc80008000f00 */
[----:B------:R-:W-:-:S13]  /*109a0*/  ISETP.NE.AND P0, PT, R3, 0x3, PT ;  /* 0x000000030300780c */ /* 0x000fda0003f05270 */
[----:B------:R-:W-:Y:S05]  /*109b0*/  @!P0 BRA `(.L_x_80) ;  /* 0x0000000000048947 */ /* 0x000fea0003800000 */
[----:B------:R-:W-:Y:S01]  /*109c0*/  BPT.TRAP 0x1 ;  /* 0x000000040000795c */ /* 0x000fe20000300000 */
.L_x_80:
[----:B------:R-:W-:Y:S01]  /*109d0*/  IMAD R5, R2, 0x8, R7 ;  /* 0x0000000802057824 */ /* 0x000fe200078e0207 */
[----:B------:R-:W-:Y:S01]  /*109e0*/  SHF.L.U32 R4, R0, 0x1f, RZ ;  /* 0x0000001f00047819 */ /* 0x000fe200000006ff */
[----:B------:R-:W-:-:S03]  /*109f0*/  VIADD R2, R2, 0x1 ;  /* 0x0000000102027836 */ /* 0x000fc60000000000 */
[----:B------:R-:W1:Y:S02]  /*10a00*/  SYNCS.PHASECHK.TRANS64.TRYWAIT P1, [R5+URZ+0x38840], R4 ;  /* 0x03884004050075a7 */ /* 0x000e64000802017f */
[----:B------:R-:W-:-:S04]  /*10a10*/  ISETP.NE.AND P2, PT, R2, 0x2, PT ;  /* 0x000000020200780c */ /* 0x000fc80003f45270 */
[----:B------:R-:W-:Y:S01]  /*10a20*/  SEL R3, RZ, 0x1, P2 ;  /* 0x00000001ff037807 */ /* 0x000fe20001000000 */
[----:B-1----:R-:W-:Y:S08]  /*10a30*/  @!P1 BRA `(.L_x_81) ;  /* 0x0000002c00c49947 */ /* 0x002ff00003800000 */
.L_x_167:
[----:B------:R-:W-:Y:S02]  /*10a40*/  SEL R2, R2, RZ, P2 ;  /* 0x000000ff02027207 */ /* 0x000fe40001000000 */
[----:B------:R-:W-:Y:S01]  /*10a50*/  LOP3.LUT R0, R0, R3, RZ, 0x3c, !PT ;  /* 0x0000000300007212 */ /* 0x000fe200078e3cff */
[----:B------:R-:W-:Y:S06]  /*10a60*/  @!P0 BRA `(.L_x_82) ;  /* 0x0000000000048947 */ /* 0x000fec0003800000 */
[----:B------:R-:W-:Y:S01]  /*10a70*/  BPT.TRAP 0x1 ;  /* 0x000000040000795c */ /* 0x000fe20000300000 */
.L_x_82:
[----:B------:R-:W-:Y:S01]  /*10a80*/  IMAD R3, R2, 0x8, R7 ;  /* 0x0000000802037824 */ /* 0x000fe200078e0207 */
[----:B------:R-:W-:-:S04]  /*10a90*/  SHF.L.U32 R0, R0, 0x1f, RZ ;  /* 0x0000001f00007819 */ /* 0x000fc800000006ff */
[----:B------:R-:W2:Y:S02]  /*10aa0*/  SYNCS.PHASECHK.TRANS64.TRYWAIT P1, [R3+URZ+0x38840], R0 ;  /* 0x03884000030075a7 */ /* 0x000ea4000802017f */
[----:B--2---:R-:W-:Y:S05]  /*10ab0*/  @!P1 BRA `(.L_x_83) ;  /* 0x0000002c00b89947 */ /* 0x004fea0003800000 */
.L_x_168:
[----:B------:R-:W-:Y:S05]  /*10ac0*/  @!P0 BRA `(.L_x_84) ;  /* 0x0000000000048947 */ /* 0x000fea0003800000 */
[----:B------:R-:W-:Y:S01]  /*10ad0*/  BPT.TRAP 0x1 ;  /* 0x000000040000795c */ /* 0x000fe20000300000 */
.L_x_84:
[----:B------:R-:W3:Y:S02]  /*10ae0*/  SYNCS.PHASECHK.TRANS64.TRYWAIT P1, [R5+URZ+0x38860], R4 ;  /* 0x03886004050075a7 */ /* 0x000ee4000802017f */
[----:B---3--:R-:W-:Y:S05]  /*10af0*/  @!P1 BRA `(.L_x_85) ;  /* 0x0000002c00bc9947 */ /* 0x008fea0003800000 */
.L_x_169:
[----:B------:R-:W-:Y:S05]  /*10b00*/  @!P0 BRA `(.L_x_86) ;  /* 0x0000000000048947 */ /* 0x000fea0003800000 */
[----:B------:R-:W-:Y:S01]  /*10b10*/  BPT.TRAP 0x1 ;  /* 0x000000040000795c */ /* 0x000fe20000300000 */
.L_x_86:
[----:B----4-:R4:W0:Y:S02]  /*10b20*/  SYNCS.PHASECHK.TRANS64.TRYWAIT P0, [R3+URZ+0x38860], R0 ;  /* 0x03886000030075a7 */ /* 0x010824000800017f */
[----:B0-----:R-:W-:Y:S05]  /*10b30*/  @!P0 NANOSLEEP.SYNCS 0x989680 ;  /* 0x009896800000895d */ /* 0x001fea0003900000 */
[----:B------:R-:W0:Y:S02]  /*10b40*/  @!P0 SYNCS.PHASECHK.TRANS64 P0, [R3+URZ+0x38860], R0 ;  /* 0x03886000030085a7 */ /* 0x000e24000800007f */
[----:B0-----:R-:W-:Y:S05]  /*10b50*/  @!P0 BRA `(.L_x_86) ;  /* 0xfffffffc00f08947 */ /* 0x001fea000383ffff */
.L_x_8:
[----:B------:R-:W-:Y:S05]  /*10b60*/  BSYNC B6 ;  /* 0x0000000000067941 */ /* 0x000fea0003800000 */
.L_x_5:
[----:B------:R-:W-:Y:S05]  /*10b70*/  EXIT ;  /* 0x000000000000794d */ /* 0x000fea0003800000 */
.L_x_12:
[----:B------:R-:W-:-:S13]  /*10b80*/  R2UR UR4, R16 ;  /* 0x00000000100472ca */ /* 0x000fda00000e0000 */
[----:B0-----:R-:W-:-:S04]  /*10b90*/  MOV R3, UR4 ;  /* 0x0000000400037c02 */ /* 0x001fc80008000f00 */
[----:B------:R0:W1:Y:S03]  /*10ba0*/  SYNCS.PHASECHK.TRANS64.TRYWAIT P0, [R3+URZ+0x38800], R0 ;  /* 0x03880000030075a7 */ /* 0x000066000800017f */
[----:B-1----:R-:W-:Y:S05]  /*10bb0*/  @!P0 NANOSLEEP.SYNCS 0x989680 ;  /* 0x009896800000895d */ /* 0x002fea0003900000 */
[----:B------:R-:W1:Y:S02]  /*10bc0*/  @!P0 SYNCS.PHASECHK.TRANS64 P0, [R3+URZ+0x38800], R0 ;  /* 0x03880000030085a7 */ /* 0x000e64000800007f */
[----:B-1----:R-:W-:Y:S05]  /*10bd0*/  @!P0 BRA `(.L_x_12) ;  /* 0xfffffffc00e88947 */ /* 0x002fea000383ffff */
[----:B------:R-:W-:Y:S05]  /*10be0*/  BRA `(.L_x_87) ;  /* 0xffffff0800247947 */ /* 0x000fea000383ffff */
.L_x_16:
[----:B------:R-:W-:-:S13]  /*10bf0*/  R2UR UR4, R16 ;  /* 0x00000000100472ca */ /* 0x000fda00000e0000 */
[----:B0-----:R-:W-:-:S04]  /*10c00*/  IMAD.U32 R3, RZ, RZ, UR4 ;  /* 0x00000004ff037e24 */ /* 0x001fc8000f8e00ff */
[----:B------:R0:W2:Y:S03]  /*10c10*/  SYNCS.PHASECHK.TRANS64.TRYWAIT P1, [R3+URZ+0x38830], R0 ;  /* 0x03883000030075a7 */ /* 0x0000a6000802017f */
[----:B--2---:R-:W-:Y:S05]  /*10c20*/  @!P1 NANOSLEEP.SYNCS 0x989680 ;  /* 0x009896800000995d */ /* 0x004fea0003900000 */
[----:B------:R-:W2:Y:S02]  /*10c30*/  @!P1 SYNCS.PHASECHK.TRANS64 P1, [R3+URZ+0x38830], R0 ;  /* 0x03883000030095a7 */ /* 0x000ea4000802007f */
[----:B--2---:R-:W-:Y:S05]  /*10c40*/  @!P1 BRA `(.L_x_16) ;  /* 0xfffffffc00e89947 */ /* 0x004fea000383ffff */
[----:B------:R-:W-:Y:S05]  /*10c50*/  BRA `(.L_x_15) ;  /* 0xffffff08004c7947 */ /* 0x000fea000383ffff */
.L_x_22:
[----:B------:R-:W-:-:S13]  /*10c60*/  R2UR UR6, R22 ;  /* 0x00000000160672ca */ /* 0x000fda00000e0000 */
[----:B-1----:R-:W-:-:S04]  /*10c70*/  IMAD.U32 R6, RZ, RZ, UR6 ;  /* 0x00000006ff067e24 */ /* 0x002fc8000f8e00ff */
[----:B------:R1:W2:Y:S03]  /*10c80*/  SYNCS.PHASECHK.TRANS64.TRYWAIT P1, [R6+URZ+0x38830], R3 ;  /* 0x03883003060075a7 */ /* 0x0002a6000802017f */
[----:B--2---:R-:W-:Y:S05]  /*10c90*/  @!P1 NANOSLEEP.SYNCS 0x989680 ;  /* 0x009896800000995d */ /* 0x004fea0003900000 */
[----:B------:R-:W2:Y:S02]  /*10ca0*/  @!P1 SYNCS.PHASECHK.TRANS64 P1, [R6+URZ+0x38830], R3 ;  /* 0x03883003060095a7 */ /* 0x000ea4000802007f */
[----:B--2---:R-:W-:Y:S05]  /*10cb0*/  @!P1 BRA `(.L_x_22) ;  /* 0xfffffffc00e89947 */ /* 0x004fea000383ffff */
[----:B------:R-:W-:Y:S05]  /*10cc0*/  BRA `(.L_x_21) ;  /* 0xffffff4800f47947 */ /* 0x000fea000383ffff */
.L_x_26:
[----:B-1----:R-:W-:-:S04]  /*10cd0*/  IMAD.U32 R3, RZ, RZ, UR7 ;  /* 0x00000007ff037e24 */ /* 0x002fc8000f8e00ff */
[----:B------:R1:W2:Y:S03]  /*10ce0*/  SYNCS.PHASECHK.TRANS64.TRYWAIT P1, [R3+URZ+0x38850], R0 ;  /* 0x03885000030075a7 */ /* 0x0002a6000802017f */
[----:B--2---:R-:W-:Y:S05]  /*10cf0*/  @!P1 NANOSLEEP.SYNCS 0x989680 ;  /* 0x009896800000995d */ /* 0x004fea0003900000 */
[----:B------:R-:W2:Y:S02]  /*10d00*/  @!P1 SYNCS.PHASECHK.TRANS64 P1, [R3+URZ+0x38850], R0 ;  /* 0x03885000030095a7 */ /* 0x000ea4000802007f */
[----:B--2---:R-:W-:Y:S05]  /*10d10*/  @!P1 BRA `(.L_x_26) ;  /* 0xfffffffc00ec9947 */ /* 0x004fea000383ffff */
[----:B------:R-:W-:Y:S05]  /*10d20*/  BRA `(.L_x_25) ;  /* 0xffffff7400307947 */ /* 0x000fea000383ffff */
.L_x_33:
[----:B-1----:R-:W-:-:S04]  /*10d30*/  MOV R5, UR5 ;  /* 0x0000000500057c02 */ /* 0x002fc80008000f00 */
[----:B------:R1:W2:Y:S03]  /*10d40*/  SYNCS.PHASECHK.TRANS64.TRYWAIT P1, [R5+URZ+0x38850], R0 ;  /* 0x03885000050075a7 */ /* 0x0002a6000802017f */
[----:B--2---:R-:W-:Y:S05]  /*10d50*/  @!P1 NANOSLEEP.SYNCS 0x989680 ;  /* 0x009896800000995d */ /* 0x004fea0003900000 */
[----:B------:R-:W2:Y:S02]  /*10d60*/  @!P1 SYNCS.PHASECHK.TRANS64 P1, [R5+URZ+0x38850], R0 ;  /* 0x03885000050095a7 */ /* 0x000ea4000802007f */
[----:B--2---:R-:W-:Y:S05]  /*10d70*/  @!P1 BRA `(.L_x_33) ;  /* 0xfffffffc00ec9947 */ /* 0x004fea000383ffff */
[----:B------:R-:W-:Y:S05]  /*10d80*/  BRA `(.L_x_32) ;  /* 0xffffff8c00647947 */ /* 0x000fea000383ffff */
.L_x_45:
[----:B------:R-:W-:Y:S01]  /*10d90*/  IMAD.MOV.U32 R13, RZ, RZ, R18 ;  /* 0x000000ffff0d7224 */ /* 0x000fe200078e0012 */
[----:B------:R-:W-:Y:S01]  /*10da0*/  MOV R15, 0xffffffff ;  /* 0xffffffff000f7802 */ /* 0x000fe20000000f00 */
[----:B------:R-:W-:Y:S02]  /*10db0*/  IMAD.MOV.U32 R12, RZ, RZ, RZ ;  /* 0x000000ffff0c7224 */ /* 0x000fe400078e00ff */
[----:B------:R-:W-:-:S07]  /*10dc0*/  IMAD.MOV.U32 R11, RZ, RZ, 0x1f ;  /* 0x0000001fff0b7424 */ /* 0x000fce00078e00ff */
[----:B-----5:R-:W-:Y:S05]  /*10dd0*/  WARPSYNC.COLLECTIVE R15, `(.L_x_88) ;  /* 0x000000000f087348 */ /* 0x020fea0003c00000 */
[----:B------:R0:W1:Y:S02]  /*10de0*/  SHFL.IDX P6, R14, R13, R12, R11 ;  /* 0x0000000c0d0e7389 */ /* 0x00006400000c000b */
[----:B01---5:R-:W-:Y:S01]  /*10df0*/  ENDCOLLECTIVE ;  /* 0x000000000000791b */ /* 0x023fe20003800000 */
.L_x_88:
[----:B------:R-:W-:Y:S05]  /*10e00*/  BRA `(.L_x_89) ;  /* 0xffffffc800b87947 */ /* 0x000fea000383ffff */
.L_x_47:
[----:B0-----:R-:W-:-:S04]  /*10e10*/  IMAD.U32 R3, RZ, RZ, UR42 ;  /* 0x0000002aff037e24 */ /* 0x001fc8000f8e00ff */
[----:B------:R0:W1:Y:S03]  /*10e20*/  SYNCS.PHASECHK.TRANS64.TRYWAIT P0, [R3+URZ+0x38840], R2 ;  /* 0x03884002030075a7 */ /* 0x000066000800017f */
[----:B-1----:R-:W-:Y:S05]  /*10e30*/  @!P0 NANOSLEEP.SYNCS 0x989680 ;  /* 0x009896800000895d */ /* 0x002fea0003900000 */
[----:B------:R-:W1:Y:S02]  /*10e40*/  @!P0 SYNCS.PHASECHK.TRANS64 P0, [R3+URZ+0x38840], R2 ;  /* 0x03884002030085a7 */ /* 0x000e64000800007f */
[----:B-1----:R-:W-:Y:S05]  /*10e50*/  @!P0 BRA `(.L_x_47) ;  /* 0xfffffffc00ec8947 */ /* 0x002fea000383ffff */
[----:B------:R-:W-:Y:S05]  /*10e60*/  BRA `(.L_x_90) ;  /* 0xffffffcc00c87947 */ /* 0x000fea000383ffff */
.L_x_48:
[----:B------:R-:W-:Y:S01]  /*10e70*/  BSSY B0, `(.L_x_91) ;  /* 0x0000008000007945 */ /* 0x000fe20003800000 */
[----:B------:R-:W-:Y:S01]  /*10e80*/  IMAD.MOV.U32 R13, RZ, RZ, R7 ;  /* 0x000000ffff0d7224 */ /* 0x000fe200078e0007 */
[----:B------:R-:W-:Y:S01]  /*10e90*/  MOV R11, 0x181f ;  /* 0x0000181f000b7802 */ /* 0x000fe20000000f00 */
[----:B------:R-:W-:Y:S02]  /*10ea0*/  IMAD.MOV.U32 R12, RZ, RZ, RZ ;  /* 0x000000ffff0c7224 */ /* 0x000fe400078e00ff */
[----:B------:R-:W-:-:S07]  /*10eb0*/  IMAD.MOV.U32 R15, RZ, RZ, -0x1 ;  /* 0xffffffffff0f7424 */ /* 0x000fce00078e00ff */
[----:B------:R-:W-:Y:S05]  /*10ec0*/  WARPSYNC.COLLECTIVE R15, `(.L_x_92) ;  /* 0x000000000f087348 */ /* 0x000fea0003c00000 */
[----:B------:R0:W1:Y:S02]  /*10ed0*/  SHFL.IDX P6, R14, R13, R12, R11 ;  /* 0x0000000c0d0e7389 */ /* 0x00006400000c000b */
[----:B01----:R-:W-:Y:S01]  /*10ee0*/  ENDCOLLECTIVE ;  /* 0x000000000000791b */ /* 0x003fe20003800000 */
.L_x_92:
[----:B------:R-:W-:Y:S05]  /*10ef0*/  BSYNC B0 ;  /* 0x0000000000007941 */ /* 0x000fea0003800000 */
.L_x_91:
[----:B------:R-:W-:Y:S01]  /*10f00*/  IMAD.MOV.U32 R13, RZ, RZ, R0 ;  /* 0x000000ffff0d7224 */ /* 0x000fe200078e0000 */
[----:B------:R-:W-:Y:S01]  /*10f10*/  MOV R12, RZ ;  /* 0x000000ff000c7202 */ /* 0x000fe20000000f00 */
[----:B------:R-:W-:Y:S01]  /*10f20*/  IMAD.MOV.U32 R11, RZ, RZ, 0x181f ;  /* 0x0000181fff0b7424 */ /* 0x000fe200078e00ff */
[C---:B------:R-:W-:Y:S01]  /*10f30*/  LOP3.LUT P4, RZ, R16.reuse, 0x10, RZ, 0xc0, !PT ;  /* 0x0000001010ff7812 */ /* 0x040fe2000788c0ff */
[----:B------:R-:W-:Y:S01]  /*10f40*/  IMAD.MOV.U32 R15, RZ, RZ, -0x1 ;  /* 0xffffffffff0f7424 */ /* 0x000fe200078e00ff */
[C---:B------:R-:W-:Y:S01]  /*10f50*/  LOP3.LUT P3, RZ, R16.reuse, 0x8, RZ, 0xc0, !PT ;  /* 0x0000000810ff7812 */ /* 0x040fe2000786c0ff */
[----:B------:R-:W-:Y:S01]  /*10f60*/  IMAD.MOV.U32 R5, RZ, RZ, R14 ;  /* 0x000000ffff057224 */ /* 0x000fe200078e000e */
[----:B------:R-:W-:-:S13]  /*10f70*/  LOP3.LUT P2, RZ, R16, 0x4, RZ, 0xc0, !PT ;  /* 0x0000000410ff7812 */ /* 0x000fda000784c0ff */
[----:B------:R-:W-:Y:S05]  /*10f80*/  WARPSYNC.COLLECTIVE R15, `(.L_x_93) ;  /* 0x000000000f087348 */ /* 0x000fea0003c00000 */
[----:B------:R0:W1:Y:S02]  /*10f90*/  SHFL.IDX P6, R14, R13, R12, R11 ;  /* 0x0000000c0d0e7389 */ /* 0x00006400000c000b */
[----:B01----:R-:W-:Y:S01]  /*10fa0*/  ENDCOLLECTIVE ;  /* 0x000000000000791b */ /* 0x003fe20003800000 */
.L_x_93:
[----:B------:R-:W-:Y:S01]  /*10fb0*/  LOP3.LUT P1, RZ, R16, 0x2, RZ, 0xc0, !PT ;  /* 0x0000000210ff7812 */ /* 0x000fe2000782c0ff */
[----:B------:R-:W-:Y:S01]  /*10fc0*/  ULDC.64 UR4, c[0x0][0x208] ;  /* 0x0000820000047ab9 */ /* 0x000fe20000000a00 */
[----:B------:R-:W-:Y:S02]  /*10fd0*/  @P0 LEA R9, R31, UR42, 0x1 ;  /* 0x0000002a1f090c11 */ /* 0x000fe4000f8e08ff */
[----:B------:R-:W-:Y:S01]  /*10fe0*/  MOV R13, R7 ;  /* 0x00000007000d7202 */ /* 0x000fe20000000f00 */
[----:B------:R-:W-:Y:S02]  /*10ff0*/  IMAD.MOV.U32 R12, RZ, RZ, 0x1 ;  /* 0x00000001ff0c7424 */ /* 0x000fe400078e00ff */
[----:B------:R-:W-:-:S04]  /*11000*/  IMAD.MOV.U32 R4, RZ, RZ, R14 ;  /* 0x000000ffff047224 */ /* 0x000fc800078e000e */
[----:B------:R-:W-:-:S05]  /*11010*/  @P0 IMAD.WIDE.U32 R4, R22, 0x2, R4 ;  /* 0x0000000216040825 */ /* 0x000fca00078e0004 */
[----:B------:R-:W-:Y:S01]  /*11020*/  @!PT LDS RZ, [RZ] ;  /* 0x00000000fffff984 */ /* 0x000fe20000000800 */
[----:B------:R-:W-:Y:S01]  /*11030*/  @!PT LDS RZ, [RZ] ;  /* 0x00000000fffff984 */ /* 0x000fe20000000800 */
[----:B------:R-:W-:Y:S01]  /*11040*/  @!PT LDS RZ, [RZ] ;  /* 0x00000000fffff984 */ /* 0x000fe20000000800 */
[----:B------:R0:W-:Y:S04]  /*11050*/  @P0 LDGSTS.E.BYPASS.LTC128B.128 [R9+0x24400], desc[UR4][R4.64], !P4 ;  /* 0x2440000004090fae */ /* 0x0001e8000e101d44 */
[----:B------:R0:W-:Y:S04]  /*11060*/  @P0 LDGSTS.E.BYPASS.LTC128B.128 [R9+0x26c00], desc[UR4][R4.64+0x80], !P3 ;  /* 0x26c0008004090fae */ /* 0x0001e8000d901d44 */
[----:B------:R0:W-:Y:S04]  /*11070*/  @P0 LDGSTS.E.BYPASS.LTC128B.128 [R9+0x29400], desc[UR4][R4.64+0x100], !P2 ;  /* 0x2940010004090fae */ /* 0x0001e8000d101d44 */
[----:B------:R0:W-:Y:S01]  /*11080*/  @P0 LDGSTS.E.BYPASS.LTC128B.128 [R9+0x2bc00], desc[UR4][R4.64+0x180], !P1 ;  /* 0x2bc0018004090fae */ /* 0x0001e2000c901d44 */
[----:B------:R-:W-:-:S13]  /*11090*/  ISETP.GE.AND P0, PT, R6, 0x11, PT ;  /* 0x000000110600780c */ /* 0x000fda0003f06270 */
[----:B0-----:R-:W-:Y:S05]  /*110a0*/  WARPSYNC.COLLECTIVE R15, `(.L_x_94) ;  /* 0x000000000f087348 */ /* 0x001fea0003c00000 */
[----:B------:R1:W2:Y:S02]  /*110b0*/  SHFL.IDX P6, R14, R13, R12, R11 ;  /* 0x0000000c0d0e7389 */ /* 0x0002a400000c000b */
[----:B012---:R-:W-:Y:S01]  /*110c0*/  ENDCOLLECTIVE ;  /* 0x000000000000791b */ /* 0x007fe20003800000 */
.L_x_94:
[----:B------:R-:W-:Y:S01]  /*110d0*/  @P0 LEA R21, R31, UR42, 0x1 ;  /* 0x0000002a1f150c11 */ /* 0x000fe2000f8e08ff */
[----:B------:R-:W-:Y:S02]  /*110e0*/  IMAD.MOV.U32 R13, RZ, RZ, R0 ;  /* 0x000000ffff0d7224 */ /* 0x000fe400078e0000 */
[----:B------:R-:W-:-:S07]  /*110f0*/  IMAD.MOV.U32 R3, RZ, RZ, R14 ;  /* 0x000000ffff037224 */ /* 0x000fce00078e000e */
[----:B------:R-:W-:Y:S05]  /*11100*/  WARPSYNC.COLLECTIVE R15, `(.L_x_95) ;  /* 0x000000000f087348 */ /* 0x000fea0003c00000 */
[----:B------:R0:W1:Y:S02]  /*11110*/  SHFL.IDX P6, R14, R13, R12, R11 ;  /* 0x0000000c0d0e7389 */ /* 0x00006400000c000b */
[----:B01----:R-:W-:Y:S01]  /*11120*/  ENDCOLLECTIVE ;  /* 0x000000000000791b */ /* 0x003fe20003800000 */
.L_x_95:
[----:B------:R-:W-:Y:S01]  /*11130*/  ULDC.64 UR4, c[0x0][0x208] ;  /* 0x0000820000047ab9 */ /* 0x000fe20000000a00 */
[----:B------:R-:W-:Y:S02]  /*11140*/  IMAD.MOV.U32 R13, RZ, RZ, R7 ;  /* 0x000000ffff0d7224 */ /* 0x000fe400078e0007 */
[----:B------:R-:W-:Y:S01]  /*11150*/  IMAD.MOV.U32 R12, RZ, RZ, 0x2 ;  /* 0x00000002ff0c7424 */ /* 0x000fe200078e00ff */
[----:B------:R-:W-:-:S05]  /*11160*/  MOV R2, R14 ;  /* 0x0000000e00027202 */ /* 0x000fca0000000f00 */
        /* <DEDUP_REMOVED lines=12> */
.L_x_96:
[----:B------:R-:W-:Y:S02]  /*11230*/  @P0 LEA R9, R31, UR42, 0x1 ;  /* 0x0000002a1f090c11 */ /* 0x000fe4000f8e08ff */
[----:B------:R-:W-:Y:S01]  /*11240*/  MOV R13, R0 ;  /* 0x00000000000d7202 */ /* 0x000fe20000000f00 */
[----:B------:R-:W-:-:S07]  /*11250*/  IMAD.MOV.U32 R5, RZ, RZ, R14 ;  /* 0x000000ffff057224 */ /* 0x000fce00078e000e */
[----:B------:R-:W-:Y:S05]  /*11260*/  WARPSYNC.COLLECTIVE R15, `(.L_x_97) ;  /* 0x000000000f087348 */ /* 0x000fea0003c00000 */
[----:B------:R0:W1:Y:S02]  /*11270*/  SHFL.IDX P6, R14, R13, R12, R11 ;  /* 0x0000000c0d0e7389 */ /* 0x00006400000c000b */
[----:B01----:R-:W-:Y:S01]  /*11280*/  ENDCOLLECTIVE ;  /* 0x000000000000791b */ /* 0x003fe20003800000 */
.L_x_97:
[----:B------:R-:W-:Y:S01]  /*11290*/  ULDC.64 UR4, c[0x0][0x208] ;  /* 0x0000820000047ab9 */ /* 0x000fe20000000a00 */
[----:B------:R-:W-:Y:S02]  /*112a0*/  IMAD.MOV.U32 R13, RZ, RZ, R7 ;  /* 0x000000ffff0d7224 */ /* 0x000fe400078e0007 */
        /* <DEDUP_REMOVED lines=14> */
.L_x_98:
[----:B------:R-:W-:Y:S01]  /*11390*/  @P0 LEA R21, R31, UR42, 0x1 ;  /* 0x0000002a1f150c11 */ /* 0x000fe2000f8e08ff */
[----:B------:R-:W-:Y:S01]  /*113a0*/  IMAD.MOV.U32 R13, RZ, RZ, R0 ;  /* 0x000000ffff0d7224 */ /* 0x000fe200078e0000 */
[----:B------:R-:W-:-:S07]  /*113b0*/  MOV R3, R14 ;  /* 0x0000000e00037202 */ /* 0x000fce0000000f00 */
[----:B------:R-:W-:Y:S05]  /*113c0*/  WARPSYNC.COLLECTIVE R15, `(.L_x_99) ;  /* 0x000000000f087348 */ /* 0x000fea0003c00000 */
[----:B------:R0:W1:Y:S02]  /*113d0*/  SHFL.IDX P6, R14, R13, R12, R11 ;  /* 0x0000000c0d0e7389 */ /* 0x00006400000c000b */
[----:B01----:R-:W-:Y:S01]  /*113e0*/  ENDCOLLECTIVE ;  /* 0x000000000000791b */ /* 0x003fe20003800000 */
.L_x_99:
[----:B------:R-:W-:Y:S01]  /*113f0*/  ULDC.64 UR4, c[0x0][0x208] ;  /* 0x0000820000047ab9 */ /* 0x000fe20000000a00 */
[----:B------:R-:W-:Y:S01]  /*11400*/  IMAD.MOV.U32 R13, RZ, RZ, R7 ;  /* 0x000000ffff0d7224 */ /* 0x000fe200078e0007 */
[----:B------:R-:W-:Y:S01]  /*11410*/  MOV R12, 0x4 ;  /* 0x00000004000c7802 */ /* 0x000fe20000000f00 */
        /* <DEDUP_REMOVED lines=8> */
[----:B------:R0:W-:Y:S02]  /*114a0*/  @P0 LDGSTS.E.BYPASS.LTC128B.128 [R21+0x2d400], desc[UR4][R2.64+0x180], !P1 ;  /* 0x2d40018002150fae */ /* 0x0001e4000c901d44 */
[----:B0-----:R-:W-:Y:S05]  /*114b0*/  WARPSYNC.COLLECTIVE R15, `(.L_x_100) ;  /* 0x000000000f087348 */ /* 0x001fea0003c00000 */
[----:B------:R1:W2:Y:S02]  /*114c0*/  SHFL.IDX P6, R14, R13, R12, R11 ;  /* 0x0000000c0d0e7389 */ /* 0x0002a400000c000b */
[----:B012---:R-:W-:Y:S01]  /*114d0*/  ENDCOLLECTIVE ;  /* 0x000000000000791b */ /* 0x007fe20003800000 */
.L_x_100:
[----:B------:R-:W-:Y:S02]  /*114e0*/  IMAD.MOV.U32 R13, RZ, RZ, R0 ;  /* 0x000000ffff0d7224 */ /* 0x000fe400078e0000 */
[----:B------:R-:W-:-:S07]  /*114f0*/  IMAD.MOV.U32 R4, RZ, RZ, R14 ;  /* 0x000000ffff047224 */ /* 0x000fce00078e000e */
[----:B------:R-:W-:Y:S05]  /*11500*/  WARPSYNC.COLLECTIVE R15, `(.L_x_101) ;  /* 0x000000000f087348 */ /* 0x000fea0003c00000 */
[----:B------:R0:W1:Y:S02]  /*11510*/  SHFL.IDX P6, R14, R13, R12, R11 ;  /* 0x0000000c0d0e7389 */ /* 0x00006400000c000b */
[----:B01----:R-:W-:Y:S01]  /*11520*/  ENDCOLLECTIVE ;  /* 0x000000000000791b */ /* 0x003fe20003800000 */
.L_x_101:
[----:B------:R-:W-:Y:S05]  /*11530*/  BRA `(.L_x_102) ;  /* 0xffffffcc003c7947 */ /* 0x000fea000383ffff */
.L_x_53:
[----:B------:R-:W-:Y:S01]  /*11540*/  IMAD.MOV.U32 R13, RZ, RZ, R8 ;  /* 0x000000ffff0d7224 */ /* 0x000fe200078e0008 */
[----:B------:R-:W-:Y:S01]  /*11550*/  MOV R12, RZ ;  /* 0x000000ff000c7202 */ /* 0x000fe20000000f00 */
[----:B------:R-:W-:Y:S02]  /*11560*/  IMAD.MOV.U32 R11, RZ, RZ, 0x181f ;  /* 0x0000181fff0b7424 */ /* 0x000fe400078e00ff */
[----:B------:R-:W-:Y:S02]  /*11570*/  IMAD.MOV.U32 R15, RZ, RZ, -0x1 ;  /* 0xffffffffff0f7424 */ /* 0x000fe400078e00ff */
[----:B------:R-:W-:-:S07]  /*11580*/  IMAD R7, R23, 0x80, R27 ;  /* 0x0000008017077824 */ /* 0x000fce00078e021b */
[----:B------:R-:W-:Y:S05]  /*11590*/  WARPSYNC.COLLECTIVE R15, `(.L_x_103) ;  /* 0x000000000f087348 */ /* 0x000fea0003c00000 */
[----:B------:R0:W1:Y:S02]  /*115a0*/  SHFL.IDX P6, R14, R13, R12, R11 ;  /* 0x0000000c0d0e7389 */ /* 0x00006400000c000b */
[----:B01----:R-:W-:Y:S01]  /*115b0*/  ENDCOLLECTIVE ;  /* 0x000000000000791b */ /* 0x003fe20003800000 */
.L_x_103:
[----:B------:R-:W-:Y:S01]  /*115c0*/  VIADD R5, R7, 0x10 ;  /* 0x0000001007057836 */ /* 0x000fe20000000000 */
[----:B------:R-:W-:Y:S01]  /*115d0*/  MOV R13, R6 ;  /* 0x00000006000d7202 */ /* 0x000fe20000000f00 */
[----:B------:R-:W-:-:S07]  /*115e0*/  IMAD.MOV.U32 R3, RZ, RZ, R14 ;  /* 0x000000ffff037224 */ /* 0x000fce00078e000e */
[----:B------:R-:W-:Y:S05]  /*115f0*/  WARPSYNC.COLLECTIVE R15, `(.L_x_104) ;  /* 0x000000000f087348 */ /* 0x000fea0003c00000 */
[----:B------:R0:W1:Y:S02]  /*11600*/  SHFL.IDX P6, R14, R13, R12, R11 ;  /* 0x0000000c0d0e7389 */ /* 0x00006400000c000b */
[----:B01----:R-:W-:Y:S01]  /*11610*/  ENDCOLLECTIVE ;  /* 0x000000000000791b */ /* 0x003fe20003800000 */
.L_x_104:
[----:B------:R-:W-:Y:S01]  /*11620*/  ULDC UR4, c[0x0][0x288] ;  /* 0x0000a20000047ab9 */ /* 0x000fe20000000800 */
[----:B------:R-:W-:Y:S01]  /*11630*/  ULDC.64 UR6, c[0x0][0x208] ;  /* 0x0000820000067ab9 */ /* 0x000fe20000000a00 */
[----:B------:R-:W-:-:S05]  /*11640*/  IMAD R0, R0, UR4, RZ ;  /* 0x0000000400007c24 */ /* 0x000fca000f8e02ff */
[----:B------:R-:W-:Y:S02]  /*11650*/  ISETP.GE.AND P0, PT, R7, R0, PT ;  /* 0x000000000700720c */ /* 0x000fe40003f06270 */
[----:B------:R-:W-:Y:S01]  /*11660*/  MOV R13, R8 ;  /* 0x00000008000d7202 */ /* 0x000fe20000000f00 */
[----:B------:R-:W-:-:S10]  /*11670*/  IMAD.MOV.U32 R12, RZ, RZ, 0x1 ;  /* 0x00000001ff0c7424 */ /* 0x000fd400078e00ff */
[----:B------:R-:W-:Y:S01]  /*11680*/  @!P0 LEA R9, R31, UR42, 0x1 ;  /* 0x0000002a1f098c11 */ /* 0x000fe2000f8e08ff */
[----:B------:R-:W-:-:S04]  /*11690*/  IMAD.MOV.U32 R2, RZ, RZ, R14 ;  /* 0x000000ffff027224 */ /* 0x000fc800078e000e */
[----:B------:R-:W-:-:S05]  /*116a0*/  @!P0 IMAD.WIDE.U32 R2, R22, 0x2, R2 ;  /* 0x0000000216028825 */ /* 0x000fca00078e0002 */
[----:B------:R-:W-:Y:S01]  /*116b0*/  @!PT LDS RZ, [RZ] ;  /* 0x00000000fffff984 */ /* 0x000fe20000000800 */
[----:B------:R-:W-:Y:S01]  /*116c0*/  @!PT LDS RZ, [RZ] ;  /* 0x00000000fffff984 */ /* 0x000fe20000000800 */
[----:B------:R-:W-:Y:S01]  /*116d0*/  @!PT LDS RZ, [RZ] ;  /* 0x00000000fffff984 */ /* 0x000fe20000000800 */
[----:B------:R0:W-:Y:S04]  /*116e0*/  @!P0 LDGSTS.E.BYPASS.LTC128B.128 [R9+0x14400], desc[UR6][R2.64], !P4 ;  /* 0x1440000002098fae */ /* 0x0001e8000e101d46 */
[----:B------:R0:W-:Y:S04]  /*116f0*/  @!P0 LDGSTS.E.BYPASS.LTC128B.128 [R9+0x18400], desc[UR6][R2.64+0x80], !P3 ;  /* 0x1840008002098fae */ /* 0x0001e8000d901d46 */
[----:B------:R0:W-:Y:S04]  /*11700*/  @!P0 LDGSTS.E.BYPASS.LTC128B.128 [R9+0x1c400], desc[UR6][R2.64+0x100], !P2 ;  /* 0x1c40010002098fae */ /* 0x0001e8000d101d46 */
[----:B------:R0:W-:Y:S01]  /*11710*/  @!P0 LDGSTS.E.BYPASS.LTC128B.128 [R9+0x20400], desc[UR6][R2.64+0x180], !P1 ;  /* 0x2040018002098fae */ /* 0x0001e2000c901d46 */
[----:B------:R-:W-:-:S13]  /*11720*/  ISETP.GE.AND P0, PT, R5, R0, PT ;  /* 0x000000000500720c */ /* 0x000fda0003f06270 */
[----:B0-----:R-:W-:Y:S05]  /*11730*/  WARPSYNC.COLLECTIVE R15, `(.L_x_105) ;  /* 0x000000000f087348 */ /* 0x001fea0003c00000 */
[----:B------:R1:W2:Y:S02]  /*11740*/  SHFL.IDX P6, R14, R13, R12, R11 ;  /* 0x0000000c0d0e7389 */ /* 0x0002a400000c000b */
[----:B012---:R-:W-:Y:S01]  /*11750*/  ENDCOLLECTIVE ;  /* 0x000000000000791b */ /* 0x007fe20003800000 */
.L_x_105:
[----:B------:R-:W-:Y:S01]  /*11760*/  VIADD R3, R7, 0x20 ;  /* 0x0000002007037836 */ /* 0x000fe20000000000 */
[----:B------:R-:W-:Y:S01]  /*11770*/  @!P0 LEA R21, R31, UR42, 0x1 ;  /* 0x0000002a1f158c11 */ /* 0x000fe2000f8e08ff */
[----:B------:R-:W-:Y:S02]  /*11780*/  IMAD.MOV.U32 R13, RZ, RZ, R6 ;  /* 0x000000ffff0d7224 */ /* 0x000fe400078e0006 */
[----:B------:R-:W-:-:S07]  /*11790*/  IMAD.MOV.U32 R5, RZ, RZ, R14 ;  /* 0x000000ffff057224 */ /* 0x000fce00078e000e */
[----:B------:R-:W-:Y:S05]  /*117a0*/  WARPSYNC.COLLECTIVE R15, `(.L_x_106) ;  /* 0x000000000f087348 */ /* 0x000fea0003c00000 */
[----:B------:R0:W1:Y:S02]  /*117b0*/  SHFL.IDX P6, R14, R13, R12, R11 ;  /* 0x0000000c0d0e7389 */ /* 0x00006400000c000b */
[----:B01----:R-:W-:Y:S01]  /*117c0*/  ENDCOLLECTIVE ;  /* 0x000000000000791b */ /* 0x003fe20003800000 */
.L_x_106:
[----:B------:R-:W-:Y:S01]  /*117d0*/  ULDC.64 UR4, c[0x0][0x208] ;  /* 0x0000820000047ab9 */ /* 0x000fe20000000a00 */
[----:B------:R-:W-:Y:S02]  /*117e0*/  IMAD.MOV.U32 R13, RZ, RZ, R8 ;  /* 0x000000ffff0d7224 */ /* 0x000fe400078e0008 */
[----:B------:R-:W-:Y:S01]  /*117f0*/  IMAD.MOV.U32 R12, RZ, RZ, 0x2 ;  /* 0x00000002ff0c7424 */ /* 0x000fe200078e00ff */
[----:B------:R-:W-:-:S05]  /*11800*/  MOV R4, R14 ;  /* 0x0000000e00047202 */ /* 0x000fca0000000f00 */
        /* <DEDUP_REMOVED lines=12> */
.L_x_107:
[----:B------:R-:W-:Y:S01]  /*118d0*/  VIADD R5, R7, 0x30 ;  /* 0x0000003007057836 */ /* 0x000fe20000000000 */
[----:B------:R-:W-:Y:S01]  /*118e0*/  @!P0 LEA R9, R31, UR42, 0x1 ;  /* 0x0000002a1f098c11 */ /* 0x000fe2000f8e08ff */
[----:B------:R-:W-:Y:S01]  /*118f0*/  IMAD.MOV.U32 R13, RZ, RZ, R6 ;  /* 0x000000ffff0d7224 */ /* 0x000fe200078e0006 */
[----:B------:R-:W-:-:S07]  /*11900*/  MOV R3, R14 ;  /* 0x0000000e00037202 */ /* 0x000fce0000000f00 */
[----:B------:R-:W-:Y:S05]  /*11910*/  WARPSYNC.COLLECTIVE R15, `(.L_x_108) ;  /* 0x000000000f087348 */ /* 0x000fea0003c00000 */
[----:B------:R0:W1:Y:S02]  /*11920*/  SHFL.IDX P6, R14, R13, R12, R11 ;  /* 0x0000000c0d0e7389 */ /* 0x00006400000c000b */
[----:B01----:R-:W-:Y:S01]  /*11930*/  ENDCOLLECTIVE ;  /* 0x000000000000791b */ /* 0x003fe20003800000 */
.L_x_108:
[----:B------:R-:W-:Y:S01]  /*11940*/  ULDC.64 UR4, c[0x0][0x208] ;  /* 0x0000820000047ab9 */ /* 0x000fe20000000a00 */
[----:B------:R-:W-:Y:S01]  /*11950*/  MOV R13, R8 ;  /* 0x00000008000d7202 */ /* 0x000fe20000000f00 */
[----:B------:R-:W-:Y:S02]  /*11960*/  IMAD.MOV.U32 R12, RZ, RZ, 0x3 ;  /* 0x00000003ff0c7424 */ /* 0x000fe400078e00ff */
        /* <DEDUP_REMOVED lines=13> */
.L_x_109:
[----:B------:R-:W-:Y:S01]  /*11a40*/  VIADD R3, R7, 0x40 ;  /* 0x0000004007037836 */ /* 0x000fe20000000000 */
[----:B------:R-:W-:Y:S02]  /*11a50*/  @!P0 LEA R21, R31, UR42, 0x1 ;  /* 0x0000002a1f158c11 */ /* 0x000fe4000f8e08ff */
[----:B------:R-:W-:Y:S01]  /*11a60*/  MOV R13, R6 ;  /* 0x00000006000d7202 */ /* 0x000fe20000000f00 */
[----:B------:R-:W-:-:S07]  /*11a70*/  IMAD.MOV.U32 R5, RZ, RZ, R14 ;  /* 0x000000ffff057224 */ /* 0x000fce00078e000e */
[----:B------:R-:W-:Y:S05]  /*11a80*/  WARPSYNC.COLLECTIVE R15, `(.L_x_110) ;  /* 0x000000000f087348 */ /* 0x000fea0003c00000 */
[----:B------:R0:W1:Y:S02]  /*11a90*/  SHFL.IDX P6, R14, R13, R12, R11 ;  /* 0x0000000c0d0e7389 */ /* 0x00006400000c000b */
[----:B01----:R-:W-:Y:S01]  /*11aa0*/  ENDCOLLECTIVE ;  /* 0x000000000000791b */ /* 0x003fe20003800000 */
.L_x_110:
        /* <DEDUP_REMOVED lines=16> */
.L_x_111:
[----:B------:R-:W-:Y:S01]  /*11bb0*/  VIADD R5, R7, 0x50 ;  /* 0x0000005007057836 */ /* 0x000fe20000000000 */
[----:B------:R-:W-:Y:S02]  /*11bc0*/  @!P0 LEA R9, R31, UR42, 0x1 ;  /* 0x0000002a1f098c11 */ /* 0x000fe4000f8e08ff */
[----:B------:R-:W-:Y:S01]  /*11bd0*/  MOV R13, R6 ;  /* 0x00000006000d7202 */ /* 0x000fe20000000f00 */
[----:B------:R-:W-:-:S07]  /*11be0*/  IMAD.MOV.U32 R3, RZ, RZ, R14 ;  /* 0x000000ffff037224 */ /* 0x000fce00078e000e */
[----:B------:R-:W-:Y:S05]  /*11bf0*/  WARPSYNC.COLLECTIVE R15, `(.L_x_112) ;  /* 0x000000000f087348 */ /* 0x000fea0003c00000 */
[----:B------:R0:W1:Y:S02]  /*11c00*/  SHFL.IDX P6, R14, R13, R12, R11 ;  /* 0x0000000c0d0e7389 */ /* 0x00006400000c000b */
[----:B01----:R-:W-:Y:S01]  /*11c10*/  ENDCOLLECTIVE ;  /* 0x000000000000791b */ /* 0x003fe20003800000 */
.L_x_112:
        /* <DEDUP_REMOVED lines=16> */
.L_x_113:
[----:B------:R-:W-:Y:S01]  /*11d20*/  VIADD R3, R7, 0x60 ;  /* 0x0000006007037836 */ /* 0x000fe20000000000 */
[----:B------:R-:W-:Y:S02]  /*11d30*/  @!P0 LEA R21, R31, UR42, 0x1 ;  /* 0x0000002a1f158c11 */ /* 0x000fe4000f8e08ff */
[----:B------:R-:W-:Y:S01]  /*11d40*/  MOV R13, R6 ;  /* 0x00000006000d7202 */ /* 0x000fe20000000f00 */
[----:B------:R-:W-:-:S07]  /*11d50*/  IMAD.MOV.U32 R5, RZ, RZ, R14 ;  /* 0x000000ffff057224 */ /* 0x000fce00078e000e */
[----:B------:R-:W-:Y:S05]  /*11d60*/  WARPSYNC.COLLECTIVE R15, `(.L_x_114) ;  /* 0x000000000f087348 */ /* 0x000fea0003c00000 */
[----:B------:R0:W1:Y:S02]  /*11d70*/  SHFL.IDX P6, R14, R13, R12, R11 ;  /* 0x0000000c0d0e7389 */ /* 0x00006400000c000b */
[----:B01----:R-:W-:Y:S01]  /*11d80*/  ENDCOLLECTIVE ;  /* 0x000000000000791b */ /* 0x003fe20003800000 */
.L_x_114:
        /* <DEDUP_REMOVED lines=16> */
.L_x_115:
[----:B------:R-:W-:Y:S02]  /*11e90*/  @!P0 LEA R9, R31, UR42, 0x1 ;  /* 0x0000002a1f098c11 */ /* 0x000fe4000f8e08ff */
[----:B------:R-:W-:Y:S01]  /*11ea0*/  MOV R13, R6 ;  /* 0x00000006000d7202 */ /* 0x000fe20000000f00 */
[----:B------:R-:W-:-:S07]  /*11eb0*/  IMAD.MOV.U32 R3, RZ, RZ, R14 ;  /* 0x000000ffff037224 */ /* 0x000fce00078e000e */
[----:B------:R-:W-:Y:S05]  /*11ec0*/  WARPSYNC.COLLECTIVE R15, `(.L_x_116) ;  /* 0x000000000f087348 */ /* 0x000fea0003c00000 */
[----:B------:R0:W1:Y:S02]  /*11ed0*/  SHFL.IDX P6, R14, R13, R12, R11 ;  /* 0x0000000c0d0e7389 */ /* 0x00006400000c000b */
[----:B01----:R-:W-:Y:S01]  /*11ee0*/  ENDCOLLECTIVE ;  /* 0x000000000000791b */ /* 0x003fe20003800000 */
.L_x_116:
[----:B------:R-:W-:Y:S01]  /*11ef0*/  ULDC.64 UR4, c[0x0][0x208] ;  /* 0x0000820000047ab9 */ /* 0x000fe20000000a00 */
[----:B------:R-:W-:Y:S01]  /*11f00*/  IMAD.MOV.U32 R13, RZ, RZ, R8 ;  /* 0x000000ffff0d7224 */ /* 0x000fe200078e0008 */
[----:B------:R-:W-:Y:S01]  /*11f10*/  MOV R12, 0x7 ;  /* 0x00000007000c7802 */ /* 0x000fe20000000f00 */
        /* <DEDUP_REMOVED lines=8> */
[----:B------:R0:W-:Y:S02]  /*11fa0*/  @!P0 LDGSTS.E.BYPASS.LTC128B.128 [R9+0x23400], desc[UR4][R2.64+0x180], !P1 ;  /* 0x2340018002098fae */ /* 0x0001e4000c901d44 */
[----:B0-----:R-:W-:Y:S05]  /*11fb0*/  WARPSYNC.COLLECTIVE R15, `(.L_x_117) ;  /* 0x000000000f087348 */ /* 0x001fea0003c00000 */
[----:B------:R1:W2:Y:S02]  /*11fc0*/  SHFL.IDX P6, R14, R13, R12, R11 ;  /* 0x0000000c0d0e7389 */ /* 0x0002a400000c000b */
[----:B012---:R-:W-:Y:S01]  /*11fd0*/  ENDCOLLECTIVE ;  /* 0x000000000000791b */ /* 0x007fe20003800000 */
.L_x_117:
[----:B------:R-:W-:Y:S02]  /*11fe0*/  IMAD.MOV.U32 R13, RZ, RZ, R6 ;  /* 0x000000ffff0d7224 */ /* 0x000fe400078e0006 */
[----:B------:R-:W-:-:S07]  /*11ff0*/  IMAD.MOV.U32 R8, RZ, RZ, R14 ;  /* 0x000000ffff087224 */ /* 0x000fce00078e000e */
[----:B------:R-:W-:Y:S05]  /*12000*/  WARPSYNC.COLLECTIVE R15, `(.L_x_118) ;  /* 0x000000000f087348 */ /* 0x000fea0003c00000 */
[----:B------:R0:W1:Y:S02]  /*12010*/  SHFL.IDX P6, R14, R13, R12, R11 ;  /* 0x0000000c0d0e7389 */ /* 0x00006400000c000b */
[----:B01----:R-:W-:Y:S01]  /*12020*/  ENDCOLLECTIVE ;  /* 0x000000000000791b */ /* 0x003fe20003800000 */
.L_x_118:
[----:B------:R-:W-:Y:S05]  /*12030*/  BRA `(.L_x_119) ;  /* 0xffffffcc00407947 */ /* 0x000fea000383ffff */
.L_x_56:
[----:B0-----:R-:W-:-:S04]  /*12040*/  MOV R3, UR42 ;  /* 0x0000002a00037c02 */ /* 0x001fc80008000f00 */
[----:B------:R0:W1:Y:S03]  /*12050*/  SYNCS.PHASECHK.TRANS64.TRYWAIT P0, [R3+URZ+0x38820], R0 ;  /* 0x03882000030075a7 */ /* 0x000066000800017f */
[----:B-1----:R-:W-:Y:S05]  /*12060*/  @!P0 NANOSLEEP.SYNCS 0x989680 ;  /* 0x009896800000895d */ /* 0x002fea0003900000 */
[----:B------:R-:W1:Y:S02]  /*12070*/  @!P0 SYNCS.PHASECHK.TRANS64 P0, [R3+URZ+0x38820], R0 ;  /* 0x03882000030085a7 */ /* 0x000e64000800007f */
[----:B-1----:R-:W-:Y:S05]  /*12080*/  @!P0 BRA `(.L_x_56) ;  /* 0xfffffffc00ec8947 */ /* 0x002fea000383ffff */
[----:B------:R-:W-:Y:S05]  /*12090*/  BRA `(.L_x_120) ;  /* 0xffffffcc00907947 */ /* 0x000fea000383ffff */
.L_x_60:
[----:B-1----:R1:W2:Y:S02]  /*120a0*/  SYNCS.PHASECHK.TRANS64.TRYWAIT P0, [R19+URZ+0x38840], R2 ;  /* 0x03884002130075a7 */ /* 0x0022a4000800017f */
[----:B--2---:R-:W-:Y:S05]  /*120b0*/  @!P0 NANOSLEEP.SYNCS 0x989680 ;  /* 0x009896800000895d */ /* 0x004fea0003900000 */
[----:B------:R-:W2:Y:S02]  /*120c0*/  @!P0 SYNCS.PHASECHK.TRANS64 P0, [R19+URZ+0x38840], R2 ;  /* 0x03884002130085a7 */ /* 0x000ea4000800007f */
[----:B--2---:R-:W-:Y:S05]  /*120d0*/  @!P0 BRA `(.L_x_60) ;  /* 0xfffffffc00f08947 */ /* 0x004fea000383ffff */
[----:B------:R-:W-:Y:S05]  /*120e0*/  BRA `(.L_x_121) ;  /* 0xffffffd0009c7947 */ /* 0x000fea000383ffff */
.L_x_61:
        /* <DEDUP_REMOVED lines=8> */
.L_x_123:
[----:B------:R-:W-:Y:S05]  /*12170*/  BSYNC B1 ;  /* 0x0000000000017941 */ /* 0x000fea0003800000 */
.L_x_122:
[----:B------:R-:W-:Y:S01]  /*12180*/  MOV R13, R24 ;  /* 0x00000018000d7202 */ /* 0x000fe20000000f00 */
[----:B------:R-:W-:Y:S01]  /*12190*/  IMAD.MOV.U32 R12, RZ, RZ, RZ ;  /* 0x000000ffff0c7224 */ /* 0x000fe200078e00ff */
[----:B------:R-:W-:Y:S01]  /*121a0*/  MOV R15, 0xffffffff ;  /* 0xffffffff000f7802 */ /* 0x000fe20000000f00 */
[----:B------:R-:W-:Y:S01]  /*121b0*/  IMAD.MOV.U32 R11, RZ, RZ, 0x181f ;  /* 0x0000181fff0b7424 */ /* 0x000fe200078e00ff */
[----:B------:R-:W-:Y:S01]  /*121c0*/  P2R R4, PR, RZ, 0x8 ;  /* 0x00000008ff047803 */ /* 0x000fe20000000000 */
[----:B------:R-:W-:Y:S01]  /*121d0*/  IMAD.MOV.U32 R3, RZ, RZ, R14 ;  /* 0x000000ffff037224 */ /* 0x000fe200078e000e */
[----:B------:R-:W-:Y:S01]  /*121e0*/  LOP3.LUT P3, RZ, R16, 0x10, RZ, 0xc0, !PT ;  /* 0x0000001010ff7812 */ /* 0x000fe2000786c0ff */
[----:B------:R-:W-:-:S12]  /*121f0*/  IMAD.SHL.U32 R32, R22, 0x2, RZ ;  /* 0x0000000216207824 */ /* 0x000fd800078e00ff */
[----:B------:R-:W-:Y:S05]  /*12200*/  WARPSYNC.COLLECTIVE R15, `(.L_x_124) ;  /* 0x000000000f087348 */ /* 0x000fea0003c00000 */
[----:B------:R0:W1:Y:S02]  /*12210*/  SHFL.IDX P6, R14, R13, R12, R11 ;  /* 0x0000000c0d0e7389 */ /* 0x00006400000c000b */
[----:B01----:R-:W-:Y:S01]  /*12220*/  ENDCOLLECTIVE ;  /* 0x000000000000791b */ /* 0x003fe20003800000 */
.L_x_124:
[----:B------:R-:W-:Y:S01]  /*12230*/  P2R R6, PR, RZ, 0x4 ;  /* 0x00000004ff067803 */ /* 0x000fe20000000000 */
[----:B------:R-:W-:Y:S01]  /*12240*/  ULDC.64 UR4, c[0x0][0x208] ;  /* 0x0000820000047ab9 */ /* 0x000fe20000000a00 */
[C---:B------:R-:W-:Y:S02]  /*12250*/  LOP3.LUT P2, RZ, R16.reuse, 0x8, RZ, 0xc0, !PT ;  /* 0x0000000810ff7812 */ /* 0x040fe4000784c0ff */
[----:B------:R-:W-:Y:S02]  /*12260*/  P2R R7, PR, RZ, 0x2 ;  /* 0x00000002ff077803 */ /* 0x000fe40000000000 */
[----:B------:R-:W-:Y:S02]  /*12270*/  LOP3.LUT P1, RZ, R16, 0x4, RZ, 0xc0, !PT ;  /* 0x0000000410ff7812 */ /* 0x000fe4000782c0ff */
[----:B------:R-:W-:Y:S02]  /*12280*/  LEA R25, R25, UR42, 0x1 ;  /* 0x0000002a19197c11 */ /* 0x000fe4000f8e08ff */
[----:B------:R-:W-:Y:S01]  /*12290*/  MOV R13, R27 ;  /* 0x0000001b000d7202 */ /* 0x000fe20000000f00 */
[----:B------:R-:W-:Y:S01]  /*122a0*/  IMAD.MOV.U32 R12, RZ, RZ, 0x1 ;  /* 0x00000001ff0c7424 */ /* 0x000fe200078e00ff */
[----:B------:R-:W-:-:S05]  /*122b0*/  IADD3 R2, P0, R14, R32, RZ ;  /* 0x000000200e027210 */ /* 0x000fca0007f1e0ff */
[----:B------:R-:W-:-:S05]  /*122c0*/  IMAD.X R3, RZ, RZ, R3, P0 ;  /* 0x000000ffff037224 */ /* 0x000fca00000e0603 */
[----:B------:R-:W-:Y:S01]  /*122d0*/  @!PT LDS RZ, [RZ] ;  /* 0x00000000fffff984 */ /* 0x000fe20000000800 */
[----:B------:R-:W-:Y:S01]  /*122e0*/  @!PT LDS RZ, [RZ] ;  /* 0x00000000fffff984 */ /* 0x000fe20000000800 */
[----:B------:R-:W-:Y:S01]  /*122f0*/  @!PT LDS RZ, [RZ] ;  /* 0x00000000fffff984 */ /* 0x000fe20000000800 */
[----:B------:R0:W-:Y:S04]  /*12300*/  LDGSTS.E.BYPASS.LTC128B.128 [R25+0x24400], desc[UR4][R2.64], !P3 ;  /* 0x2440000002197fae */ /* 0x0001e8000d901d44 */
[----:B------:R0:W-:Y:S04]  /*12310*/  LDGSTS.E.BYPASS.LTC128B.128 [R25+0x26c00], desc[UR4][R2.64+0x80], !P2 ;  /* 0x26c0008002197fae */ /* 0x0001e8000d101d44 */
[----:B------:R0:W-:Y:S04]  /*12320*/  LDGSTS.E.BYPASS.LTC128B.128 [R25+0x29400], desc[UR4][R2.64+0x100], !P1 ;  /* 0x2940010002197fae */ /* 0x0001e8000c901d44 */
[----:B------:R0:W-:Y:S02]  /*12330*/  LDGSTS.E.BYPASS.LTC128B.128 [R25+0x2bc00], desc[UR4][R2.64+0x180], !P5 ;  /* 0x2bc0018002197fae */ /* 0x0001e4000e901d44 */
[----:B0-----:R-:W-:Y:S05]  /*12340*/  WARPSYNC.COLLECTIVE R15, `(.L_x_125) ;  /* 0x000000000f087348 */ /* 0x001fea0003c00000 */
[----:B------:R1:W2:Y:S02]  /*12350*/  SHFL.IDX P6, R14, R13, R12, R11 ;  /* 0x0000000c0d0e7389 */ /* 0x0002a400000c000b */
[----:B012---:R-:W-:Y:S01]  /*12360*/  ENDCOLLECTIVE ;  /* 0x000000000000791b */ /* 0x007fe20003800000 */
.L_x_125:
[----:B------:R-:W-:Y:S01]  /*12370*/  MOV R13, R24 ;  /* 0x00000018000d7202 */ /* 0x000fe20000000f00 */
[----:B------:R-:W-:-:S07]  /*12380*/  IMAD.MOV.U32 R5, RZ, RZ, R14 ;  /* 0x000000ffff057224 */ /* 0x000fce00078e000e */
[----:B------:R-:W-:Y:S05]  /*12390*/  WARPSYNC.COLLECTIVE R15, `(.L_x_126) ;  /* 0x000000000f087348 */ /* 0x000fea0003c00000 */
[----:B------:R0:W1:Y:S02]  /*123a0*/  SHFL.IDX P6, R14, R13, R12, R11 ;  /* 0x0000000c0d0e7389 */ /* 0x00006400000c000b */
[----:B01----:R-:W-:Y:S01]  /*123b0*/  ENDCOLLECTIVE ;  /* 0x000000000000791b */ /* 0x003fe20003800000 */
.L_x_126:
[----:B------:R-:W-:Y:S01]  /*123c0*/  ULDC.64 UR4, c[0x0][0x208] ;  /* 0x0000820000047ab9 */ /* 0x000fe20000000a00 */
[----:B------:R-:W-:Y:S01]  /*123d0*/  MOV R13, R27 ;  /* 0x0000001b000d7202 */ /* 0x000fe20000000f00 */
[----:B------:R-:W-:Y:S02]  /*123e0*/  IMAD.MOV.U32 R12, RZ, RZ, 0x2 ;  /* 0x00000002ff0c7424 */ /* 0x000fe400078e00ff */
[----:B------:R-:W-:-:S05]  /*123f0*/  IMAD.MOV.U32 R11, RZ, RZ, R14 ;  /* 0x000000ffff0b7224 */ /* 0x000fca00078e000e */
[----:B------:R-:W-:Y:S01]  /*12400*/  IADD3 R2, P0, R11, R32, RZ ;  /* 0x000000200b027210 */ /* 0x000fe20007f1e0ff */
[----:B------:R-:W-:-:S04]  /*12410*/  IMAD.MOV.U32 R11, RZ, RZ, 0x181f ;  /* 0x0000181fff0b7424 */ /* 0x000fc800078e00ff */
        /* <DEDUP_REMOVED lines=11> */
.L_x_127:
[----:B------:R-:W-:Y:S01]  /*124d0*/  IMAD.MOV.U32 R13, RZ, RZ, R24 ;  /* 0x000000ffff0d7224 */ /* 0x000fe200078e0018 */
[----:B------:R-:W-:-:S07]  /*124e0*/  MOV R5, R14 ;  /* 0x0000000e00057202 */ /* 0x000fce0000000f00 */
[----:B------:R-:W-:Y:S05]  /*124f0*/  WARPSYNC.COLLECTIVE R15, `(.L_x_128) ;  /* 0x000000000f087348 */ /* 0x000fea0003c00000 */
[----:B------:R0:W1:Y:S02]  /*12500*/  SHFL.IDX P6, R14, R13, R12, R11 ;  /* 0x0000000c0d0e7389 */ /* 0x00006400000c000b */
[----:B01----:R-:W-:Y:S01]  /*12510*/  ENDCOLLECTIVE ;  /* 0x000000000000791b */ /* 0x003fe20003800000 */
.L_x_128:
[----:B------:R-:W-:Y:S01]  /*12520*/  ULDC.64 UR4, c[0x0][0x208] ;  /* 0x0000820000047ab9 */ /* 0x000fe20000000a00 */
[----:B------:R-:W-:Y:S02]  /*12530*/  IMAD.MOV.U32 R13, RZ, RZ, R27 ;  /* 0x000000ffff0d7224 */ /* 0x000fe400078e001b */
[----:B------:R-:W-:Y:S02]  /*12540*/  IMAD.MOV.U32 R12, RZ, RZ, 0x3 ;  /* 0x00000003ff0c7424 */ /* 0x000fe400078e00ff */
[----:B------:R-:W-:-:S05]  /*12550*/  IMAD.MOV.U32 R11, RZ, RZ, R14 ;  /* 0x000000ffff0b7224 */ /* 0x000fca00078e000e */
[----:B------:R-:W-:Y:S02]  /*12560*/  IADD3 R2, P0, R11, R32, RZ ;  /* 0x000000200b027210 */ /* 0x000fe40007f1e0ff */
[----:B------:R-:W-:Y:S02]  /*12570*/  MOV R11, 0x181f ;  /* 0x0000181f000b7802 */ /* 0x000fe40000000f00 */
[----:B------:R-:W-:Y:S02]  /*12580*/  IADD3.X R3, RZ, R5, RZ, P0, !PT ;  /* 0x00000005ff037210 */ /* 0x000fe400007fe4ff */
[----:B------:R-:W-:-:S03]  /*12590*/  SHF.L.U32 R5, R22, 0x1, RZ ;  /* 0x0000000116057819 */ /* 0x000fc600000006ff */
        /* <DEDUP_REMOVED lines=10> */
.L_x_129:
[----:B------:R-:W-:Y:S02]  /*12640*/  IMAD.MOV.U32 R13, RZ, RZ, R24 ;  /* 0x000000ffff0d7224 */ /* 0x000fe400078e0018 */
[----:B------:R-:W-:-:S07]  /*12650*/  IMAD.MOV.U32 R32, RZ, RZ, R14 ;  /* 0x000000ffff207224 */ /* 0x000fce00078e000e */
[----:B------:R-:W-:Y:S05]  /*12660*/  WARPSYNC.COLLECTIVE R15, `(.L_x_130) ;  /* 0x000000000f087348 */ /* 0x000fea0003c00000 */
[----:B------:R0:W1:Y:S02]  /*12670*/  SHFL.IDX P6, R14, R13, R12, R11 ;  /* 0x0000000c0d0e7389 */ /* 0x00006400000c000b */
[----:B01----:R-:W-:Y:S01]  /*12680*/  ENDCOLLECTIVE ;  /* 0x000000000000791b */ /* 0x003fe20003800000 */
.L_x_130:
[----:B------:R-:W-:Y:S01]  /*12690*/  ULDC.64 UR4, c[0x0][0x208] ;  /* 0x0000820000047ab9 */ /* 0x000fe20000000a00 */
[----:B------:R-:W-:Y:S01]  /*126a0*/  MOV R13, R27 ;  /* 0x0000001b000d7202 */ /* 0x000fe20000000f00 */
[----:B------:R-:W-:Y:S02]  /*126b0*/  IMAD.MOV.U32 R12, RZ, RZ, 0x4 ;  /* 0x00000004ff0c7424 */ /* 0x000fe400078e00ff */
[----:B------:R-:W-:-:S05]  /*126c0*/  IMAD.MOV.U32 R2, RZ, RZ, R14 ;  /* 0x000000ffff027224 */ /* 0x000fca00078e000e */
[----:B------:R-:W-:-:S05]  /*126d0*/  IADD3 R2, P0, R2, R5, RZ ;  /* 0x0000000502027210 */ /* 0x000fca0007f1e0ff */
[----:B------:R-:W-:-:S05]  /*126e0*/  IMAD.X R3, RZ, RZ, R32, P0 ;  /* 0x000000ffff037224 */ /* 0x000fca00000e0620 */
[----:B------:R-:W-:Y:S01]  /*126f0*/  @!PT LDS RZ, [RZ] ;  /* 0x00000000fffff984 */ /* 0x000fe20000000800 */
[----:B------:R-:W-:Y:S01]  /*12700*/  @!PT LDS RZ, [RZ] ;  /* 0x00000000fffff984 */ /* 0x000fe20000000800 */
[----:B------:R-:W-:Y:S01]  /*12710*/  @!PT LDS RZ, [RZ] ;  /* 0x00000000fffff984 */ /* 0x000fe20000000800 */
[----:B------:R0:W-:Y:S01]  /*12720*/  LDGSTS.E.BYPASS.LTC128B.128 [R25+0x25c00], desc[UR4][R2.64], !P3 ;  /* 0x25c0000002197fae */ /* 0x0001e2000d901d44 */
[----:B------:R-:W-:-:S03]  /*12730*/  ISETP.NE.AND P3, PT, R4, RZ, PT ;  /* 0x000000ff0400720c */ /* 0x000fc60003f65270 */
[----:B------:R0:W-:Y:S01]  /*12740*/  LDGSTS.E.BYPASS.LTC128B.128 [R25+0x28400], desc[UR4][R2.64+0x80], !P2 ;  /* 0x2840008002197fae */ /* 0x0001e2000d101d44 */
[----:B------:R-:W-:-:S03]  /*12750*/  ISETP.NE.AND P2, PT, R6, RZ, PT ;  /* 0x000000ff0600720c */ /* 0x000fc60003f45270 */
[----:B------:R0:W-:Y:S01]  /*12760*/  LDGSTS.E.BYPASS.LTC128B.128 [R25+0x2ac00], desc[UR4][R2.64+0x100], !P1 ;  /* 0x2ac0010002197fae */ /* 0x0001e2000c901d44 */
[----:B------:R-:W-:-:S03]  /*12770*/  ISETP.NE.AND P1, PT, R7, RZ, PT ;  /* 0x000000ff0700720c */ /* 0x000fc60003f25270 */
[----:B------:R0:W-:Y:S10]  /*12780*/  LDGSTS.E.BYPASS.LTC128B.128 [R25+0x2d400], desc[UR4][R2.64+0x180], !P5 ;  /* 0x2d40018002197fae */ /* 0x0001f4000e901d44 */
[----:B0-----:R-:W-:Y:S05]  /*12790*/  WARPSYNC.COLLECTIVE R15, `(.L_x_131) ;  /* 0x000000000f087348 */ /* 0x001fea0003c00000 */
[----:B------:R1:W2:Y:S02]  /*127a0*/  SHFL.IDX P6, R14, R13, R12, R11 ;  /* 0x0000000c0d0e7389 */ /* 0x0002a400000c000b */
[----:B012---:R-:W-:Y:S01]  /*127b0*/  ENDCOLLECTIVE ;  /* 0x000000000000791b */ /* 0x007fe20003800000 */
.L_x_131:
[----:B------:R-:W-:Y:S01]  /*127c0*/  MOV R13, R24 ;  /* 0x00000018000d7202 */ /* 0x000fe20000000f00 */
[----:B------:R-:W-:-:S07]  /*127d0*/  IMAD.MOV.U32 R27, RZ, RZ, R14 ;  /* 0x000000ffff1b7224 */ /* 0x000fce00078e000e */
[----:B------:R-:W-:Y:S05]  /*127e0*/  WARPSYNC.COLLECTIVE R15, `(.L_x_132) ;  /* 0x000000000f087348 */ /* 0x000fea0003c00000 */
[----:B------:R0:W1:Y:S02]  /*127f0*/  SHFL.IDX P6, R14, R13, R12, R11 ;  /* 0x0000000c0d0e7389 */ /* 0x00006400000c000b */
[----:B01----:R-:W-:Y:S01]  /*12800*/  ENDCOLLECTIVE ;  /* 0x000000000000791b */ /* 0x003fe20003800000 */
.L_x_132:
[----:B------:R-:W-:Y:S05]  /*12810*/  BRA `(.L_x_133) ;  /* 0xffffffcc00f87947 */ /* 0x000fea000383ffff */
.L_x_66:
[----:B0-----:R0:W2:Y:S02]  /*12820*/  SYNCS.PHASECHK.TRANS64.TRYWAIT P0, [R4+URZ+0x38860], R3 ;  /* 0x03886003040075a7 */ /* 0x0010a4000800017f */
[----:B--2---:R-:W-:Y:S05]  /*12830*/  @!P0 NANOSLEEP.SYNCS 0x989680 ;  /* 0x009896800000895d */ /* 0x004fea0003900000 */
[----:B------:R-:W2:Y:S02]  /*12840*/  @!P0 SYNCS.PHASECHK.TRANS64 P0, [R4+URZ+0x38860], R3 ;  /* 0x03886003040085a7 */ /* 0x000ea4000800007f */
[----:B--2---:R-:W-:Y:S05]  /*12850*/  @!P0 BRA `(.L_x_66) ;  /* 0xfffffffc00f08947 */ /* 0x004fea000383ffff */
[----:B------:R-:W-:Y:S05]  /*12860*/  BRA `(.L_x_134) ;  /* 0xffffffd000747947 */ /* 0x000fea000383ffff */
.L_x_67:
[----:B------:R-:W-:Y:S01]  /*12870*/  BSSY B1, `(.L_x_135) ;  /* 0x0000008000017945 */ /* 0x000fe20003800000 */
[----:B------:R-:W-:Y:S01]  /*12880*/  IMAD.MOV.U32 R13, RZ, RZ, R18 ;  /* 0x000000ffff0d7224 */ /* 0x000fe200078e0012 */
[----:B------:R-:W-:Y:S01]  /*12890*/  MOV R11, 0x181f ;  /* 0x0000181f000b7802 */ /* 0x000fe20000000f00 */
[----:B------:R-:W-:Y:S02]  /*128a0*/  IMAD.MOV.U32 R12, RZ, RZ, RZ ;  /* 0x000000ffff0c7224 */ /* 0x000fe400078e00ff */
[----:B------:R-:W-:-:S07]  /*128b0*/  IMAD.MOV.U32 R15, RZ, RZ, -0x1 ;  /* 0xffffffffff0f7424 */ /* 0x000fce00078e00ff */
[----:B01----:R-:W-:Y:S05]  /*128c0*/  WARPSYNC.COLLECTIVE R15, `(.L_x_136) ;  /* 0x000000000f087348 */ /* 0x003fea0003c00000 */
[----:B------:R2:W3:Y:S02]  /*128d0*/  SHFL.IDX P6, R14, R13, R12, R11 ;  /* 0x0000000c0d0e7389 */ /* 0x0004e400000c000b */
[----:B0123--:R-:W-:Y:S01]  /*128e0*/  ENDCOLLECTIVE ;  /* 0x000000000000791b */ /* 0x00ffe20003800000 */
.L_x_136:
[----:B------:R-:W-:Y:S05]  /*128f0*/  BSYNC B1 ;  /* 0x0000000000017941 */ /* 0x000fea0003800000 */
.L_x_135:
[----:B------:R-:W-:Y:S01]  /*12900*/  MOV R13, R17 ;  /* 0x00000011000d7202 */ /* 0x000fe20000000f00 */
[----:B------:R-:W-:Y:S01]  /*12910*/  IMAD.MOV.U32 R12, RZ, RZ, RZ ;  /* 0x000000ffff0c7224 */ /* 0x000fe200078e00ff */
[----:B------:R-:W-:Y:S01]  /*12920*/  MOV R15, 0xffffffff ;  /* 0xffffffff000f7802 */ /* 0x000fe20000000f00 */
[----:B------:R-:W-:Y:S01]  /*12930*/  IMAD.MOV.U32 R11, RZ, RZ, 0x181f ;  /* 0x0000181fff0b7424 */ /* 0x000fe200078e00ff */
[----:B------:R-:W-:Y:S01]  /*12940*/  LEA R5, R5, UR42, 0x1 ;  /* 0x0000002a05057c11 */ /* 0x000fe2000f8e08ff */
[----:B------:R-:W-:-:S07]  /*12950*/  IMAD.MOV.U32 R3, RZ, RZ, R14 ;  /* 0x000000ffff037224 */ /* 0x000fce00078e000e */
[----:B------:R-:W-:Y:S05]  /*12960*/  WARPSYNC.COLLECTIVE R15, `(.L_x_137) ;  /* 0x000000000f087348 */ /* 0x000fea0003c00000 */
[----:B------:R0:W1:Y:S02]  /*12970*/  SHFL.IDX P6, R14, R13, R12, R11 ;  /* 0x0000000c0d0e7389 */ /* 0x00006400000c000b */
[----:B01----:R-:W-:Y:S01]  /*12980*/  ENDCOLLECTIVE ;  /* 0x000000000000791b */ /* 0x003fe20003800000 */
.L_x_137:
[----:B------:R-:W-:Y:S01]  /*12990*/  ULDC.64 UR4, c[0x0][0x208] ;  /* 0x0000820000047ab9 */ /* 0x000fe20000000a00 */
[----:B------:R-:W-:Y:S01]  /*129a0*/  IMAD.MOV.U32 R13, RZ, RZ, R18 ;  /* 0x000000ffff0d7224 */ /* 0x000fe200078e0012 */
[----:B------:R-:W-:Y:S02]  /*129b0*/  MOV R12, 0x1 ;  /* 0x00000001000c7802 */ /* 0x000fe40000000f00 */
[----:B------:R-:W-:-:S05]  /*129c0*/  IADD3 R2, P0, R14, R6, RZ ;  /* 0x000000060e027210 */ /* 0x000fca0007f1e0ff */
[----:B------:R-:W-:Y:S01]  /*129d0*/  IMAD.X R3, RZ, RZ, R3, P0 ;  /* 0x000000ffff037224 */ /* 0x000fe200000e0603 */
[----:B------:R-:W-:-:S13]  /*129e0*/  ISETP.LT.OR P0, PT, R0, 0x1, P4 ;  /* 0x000000010000780c */ /* 0x000fda0002701670 */
[----:B------:R-:W-:Y:S01]  /*129f0*/  @!PT LDS RZ, [RZ] ;  /* 0x00000000fffff984 */ /* 0x000fe20000000800 */
[----:B------:R-:W-:Y:S01]  /*12a00*/  @!PT LDS RZ, [RZ] ;  /* 0x00000000fffff984 */ /* 0x000fe20000000800 */
[----:B------:R-:W-:Y:S01]  /*12a10*/  @!PT LDS RZ, [RZ] ;  /* 0x00000000fffff984 */ /* 0x000fe20000000800 */
[----:B------:R0:W-:Y:S01]  /*12a20*/  LDGSTS.E.BYPASS.LTC128B.128 [R5+0x400], desc[UR4][R2.64], !P0 ;  /* 0x0040000002057fae */ /* 0x0001e2000c101d44 */
[----:B------:R-:W-:-:S13]  /*12a30*/  ISETP.LT.OR P0, PT, R0, 0x1, P3 ;  /* 0x000000010000780c */ /* 0x000fda0001f01670 */
[----:B------:R0:W-:Y:S01]  /*12a40*/  LDGSTS.E.BYPASS.LTC128B.128 [R5+0x2c00], desc[UR4][R2.64+0x80], !P0 ;  /* 0x02c0008002057fae */ /* 0x0001e2000c101d44 */
[----:B------:R-:W-:-:S13]  /*12a50*/  ISETP.LT.OR P0, PT, R0, 0x1, P2 ;  /* 0x000000010000780c */ /* 0x000fda0001701670 */
[----:B------:R0:W-:Y:S01]  /*12a60*/  LDGSTS.E.BYPASS.LTC128B.128 [R5+0x5400], desc[UR4][R2.64+0x100], !P0 ;  /* 0x0540010002057fae */ /* 0x0001e2000c101d44 */
[----:B------:R-:W-:-:S13]  /*12a70*/  ISETP.LT.OR P0, PT, R0, 0x1, P1 ;  /* 0x000000010000780c */ /* 0x000fda0000f01670 */
[----:B------:R0:W-:Y:S02]  /*12a80*/  LDGSTS.E.BYPASS.LTC128B.128 [R5+0x7c00], desc[UR4][R2.64+0x180], !P0 ;  /* 0x07c0018002057fae */ /* 0x0001e4000c101d44 */
[----:B0-----:R-:W-:Y:S05]  /*12a90*/  WARPSYNC.COLLECTIVE R15, `(.L_x_138) ;  /* 0x000000000f087348 */ /* 0x001fea0003c00000 */
[----:B------:R1:W2:Y:S02]  /*12aa0*/  SHFL.IDX P6, R14, R13, R12, R11 ;  /* 0x0000000c0d0e7389 */ /* 0x0002a400000c000b */
[----:B012---:R-:W-:Y:S01]  /*12ab0*/  ENDCOLLECTIVE ;  /* 0x000000000000791b */ /* 0x007fe20003800000 */
.L_x_138:
[----:B------:R-:W-:Y:S02]  /*12ac0*/  IMAD.MOV.U32 R13, RZ, RZ, R17 ;  /* 0x000000ffff0d7224 */ /* 0x000fe400078e0011 */
[----:B------:R-:W-:-:S07]  /*12ad0*/  IMAD.MOV.U32 R3, RZ, RZ, R14 ;  /* 0x000000ffff037224 */ /* 0x000fce00078e000e */
[----:B------:R-:W-:Y:S05]  /*12ae0*/  WARPSYNC.COLLECTIVE R15, `(.L_x_139) ;  /* 0x000000000f087348 */ /* 0x000fea0003c00000 */
[----:B------:R0:W1:Y:S02]  /*12af0*/  SHFL.IDX P6, R14, R13, R12, R11 ;  /* 0x0000000c0d0e7389 */ /* 0x00006400000c000b */
[----:B01----:R-:W-:Y:S01]  /*12b00*/  ENDCOLLECTIVE ;  /* 0x000000000000791b */ /* 0x003fe20003800000 */
.L_x_139:
[----:B------:R-:W-:Y:S01]  /*12b10*/  ULDC.64 UR4, c[0x0][0x208] ;  /* 0x0000820000047ab9 */ /* 0x000fe20000000a00 */
[----:B------:R-:W-:Y:S02]  /*12b20*/  IMAD.MOV.U32 R13, RZ, RZ, R18 ;  /* 0x000000ffff0d7224 */ /* 0x000fe400078e0012 */
[----:B------:R-:W-:Y:S01]  /*12b30*/  IMAD.MOV.U32 R12, RZ, RZ, 0x2 ;  /* 0x00000002ff0c7424 */ /* 0x000fe200078e00ff */
[----:B------:R-:W-:-:S04]  /*12b40*/  IADD3 R2, P0, R14, R6, RZ ;  /* 0x000000060e027210 */ /* 0x000fc80007f1e0ff */
[----:B------:R-:W-:Y:S02]  /*12b50*/  IADD3.X R3, RZ, R3, RZ, P0, !PT ;  /* 0x00000003ff037210 */ /* 0x000fe400007fe4ff */
        /* <DEDUP_REMOVED lines=14> */
.L_x_140:
[----:B------:R-:W-:Y:S01]  /*12c40*/  IMAD.MOV.U32 R13, RZ, RZ, R17 ;  /* 0x000000ffff0d7224 */ /* 0x000fe200078e0011 */
[----:B------:R-:W-:-:S07]  /*12c50*/  MOV R3, R14 ;  /* 0x0000000e00037202 */ /* 0x000fce0000000f00 */
[----:B------:R-:W-:Y:S05]  /*12c60*/  WARPSYNC.COLLECTIVE R15, `(.L_x_141) ;  /* 0x000000000f087348 */ /* 0x000fea0003c00000 */
[----:B------:R0:W1:Y:S02]  /*12c70*/  SHFL.IDX P6, R14, R13, R12, R11 ;  /* 0x0000000c0d0e7389 */ /* 0x00006400000c000b */
[----:B01----:R-:W-:Y:S01]  /*12c80*/  ENDCOLLECTIVE ;  /* 0x000000000000791b */ /* 0x003fe20003800000 */
.L_x_141:
[----:B------:R-:W-:Y:S01]  /*12c90*/  ULDC.64 UR4, c[0x0][0x208] ;  /* 0x0000820000047ab9 */ /* 0x000fe20000000a00 */
[----:B------:R-:W-:Y:S01]  /*12ca0*/  MOV R13, R18 ;  /* 0x00000012000d7202 */ /* 0x000fe20000000f00 */
[----:B------:R-:W-:Y:S01]  /*12cb0*/  IMAD.MOV.U32 R12, RZ, RZ, 0x3 ;  /* 0x00000003ff0c7424 */ /* 0x000fe200078e00ff */
        /* <DEDUP_REMOVED lines=16> */
.L_x_142:
[----:B------:R-:W-:Y:S01]  /*12dc0*/  MOV R13, R17 ;  /* 0x00000011000d7202 */ /* 0x000fe20000000f00 */
[----:B------:R-:W-:-:S07]  /*12dd0*/  IMAD.MOV.U32 R3, RZ, RZ, R14 ;  /* 0x000000ffff037224 */ /* 0x000fce00078e000e */
[----:B------:R-:W-:Y:S05]  /*12de0*/  WARPSYNC.COLLECTIVE R15, `(.L_x_143) ;  /* 0x000000000f087348 */ /* 0x000fea0003c00000 */
[----:B------:R0:W1:Y:S02]  /*12df0*/  SHFL.IDX P6, R14, R13, R12, R11 ;  /* 0x0000000c0d0e7389 */ /* 0x00006400000c000b */
[----:B01----:R-:W-:Y:S01]  /*12e00*/  ENDCOLLECTIVE ;  /* 0x000000000000791b */ /* 0x003fe20003800000 */
.L_x_143:
        /* <DEDUP_REMOVED lines=19> */
.L_x_144:
[----:B------:R-:W-:Y:S02]  /*12f40*/  IMAD.MOV.U32 R13, RZ, RZ, R17 ;  /* 0x000000ffff0d7224 */ /* 0x000fe400078e0011 */
[----:B------:R-:W-:-:S07]  /*12f50*/  IMAD.MOV.U32 R18, RZ, RZ, R14 ;  /* 0x000000ffff127224 */ /* 0x000fce00078e000e */
[----:B------:R-:W-:Y:S05]  /*12f60*/  WARPSYNC.COLLECTIVE R15, `(.L_x_145) ;  /* 0x000000000f087348 */ /* 0x000fea0003c00000 */
[----:B------:R0:W1:Y:S02]  /*12f70*/  SHFL.IDX P6, R14, R13, R12, R11 ;  /* 0x0000000c0d0e7389 */ /* 0x00006400000c000b */
[----:B01----:R-:W-:Y:S01]  /*12f80*/  ENDCOLLECTIVE ;  /* 0x000000000000791b */ /* 0x003fe20003800000 */
.L_x_145:
[----:B------:R-:W-:Y:S05]  /*12f90*/  BRA `(.L_x_146) ;  /* 0xffffffcc008c7947 */ /* 0x000fea000383ffff */
.L_x_73:
[----:B0-----:R0:W1:Y:S02]  /*12fa0*/  SYNCS.PHASECHK.TRANS64.TRYWAIT P0, [R0+URZ+0x38860], R3 ;  /* 0x03886003000075a7 */ /* 0x001064000800017f */
[----:B-1----:R-:W-:Y:S05]  /*12fb0*/  @!P0 NANOSLEEP.SYNCS 0x989680 ;  /* 0x009896800000895d */ /* 0x002fea0003900000 */
[----:B------:R-:W1:Y:S02]  /*12fc0*/  @!P0 SYNCS.PHASECHK.TRANS64 P0, [R0+URZ+0x38860], R3 ;  /* 0x03886003000085a7 */ /* 0x000e64000800007f */
[----:B-1----:R-:W-:Y:S05]  /*12fd0*/  @!P0 BRA `(.L_x_73) ;  /* 0xfffffffc00f08947 */ /* 0x002fea000383ffff */
[----:B------:R-:W-:Y:S05]  /*12fe0*/  BRA `(.L_x_147) ;  /* 0xffffffd000947947 */ /* 0x000fea000383ffff */
.L_x_74:
[----:B------:R-:W-:Y:S01]  /*12ff0*/  BSSY B0, `(.L_x_148) ;  /* 0x0000008000007945 */ /* 0x000fe20003800000 */
[----:B------:R-:W-:Y:S01]  /*13000*/  MOV R13, R18 ;  /* 0x00000012000d7202 */ /* 0x000fe20000000f00 */
[----:B------:R-:W-:Y:S01]  /*13010*/  IMAD.MOV.U32 R12, RZ, RZ, RZ ;  /* 0x000000ffff0c7224 */ /* 0x000fe200078e00ff */
[----:B------:R-:W-:Y:S01]  /*13020*/  MOV R15, 0xffffffff ;  /* 0xffffffff000f7802 */ /* 0x000fe20000000f00 */
[----:B------:R-:W-:-:S07]  /*13030*/  IMAD.MOV.U32 R11, RZ, RZ, 0x181f ;  /* 0x0000181fff0b7424 */ /* 0x000fce00078e00ff */
[----:B0-----:R-:W-:Y:S05]  /*13040*/  WARPSYNC.COLLECTIVE R15, `(.L_x_149) ;  /* 0x000000000f087348 */ /* 0x001fea0003c00000 */
[----:B------:R1:W2:Y:S02]  /*13050*/  SHFL.IDX P6, R14, R13, R12, R11 ;  /* 0x0000000c0d0e7389 */ /* 0x0002a400000c000b */
[----:B012---:R-:W-:Y:S01]  /*13060*/  ENDCOLLECTIVE ;  /* 0x000000000000791b */ /* 0x007fe20003800000 */
.L_x_149:
[----:B------:R-:W-:Y:S05]  /*13070*/  BSYNC B0 ;  /* 0x0000000000007941 */ /* 0x000fea0003800000 */
.L_x_148:
[----:B------:R-:W-:Y:S01]  /*13080*/  IMAD.MOV.U32 R13, RZ, RZ, R17 ;  /* 0x000000ffff0d7224 */ /* 0x000fe200078e0011 */
[----:B------:R-:W-:Y:S01]  /*13090*/  MOV R12, RZ ;  /* 0x000000ff000c7202 */ /* 0x000fe20000000f00 */
[----:B------:R-:W-:Y:S01]  /*130a0*/  IMAD.MOV.U32 R11, RZ, RZ, 0x181f ;  /* 0x0000181fff0b7424 */ /* 0x000fe200078e00ff */
[----:B------:R-:W-:Y:S01]  /*130b0*/  LEA R4, R4, UR42, 0x1 ;  /* 0x0000002a04047c11 */ /* 0x000fe2000f8e08ff */
[----:B------:R-:W-:Y:S02]  /*130c0*/  IMAD.MOV.U32 R15, RZ, RZ, -0x1 ;  /* 0xffffffffff0f7424 */ /* 0x000fe400078e00ff */
[----:B------:R-:W-:-:S07]  /*130d0*/  IMAD.MOV.U32 R3, RZ, RZ, R14 ;  /* 0x000000ffff037224 */ /* 0x000fce00078e000e */
[----:B------:R-:W-:Y:S05]  /*130e0*/  WARPSYNC.COLLECTIVE R15, `(.L_x_150) ;  /* 0x000000000f087348 */ /* 0x000fea0003c00000 */
[----:B------:R0:W1:Y:S02]  /*130f0*/  SHFL.IDX P6, R14, R13, R12, R11 ;  /* 0x0000000c0d0e7389 */ /* 0x00006400000c000b */
[----:B01----:R-:W-:Y:S01]  /*13100*/  ENDCOLLECTIVE ;  /* 0x000000000000791b */ /* 0x003fe20003800000 */
.L_x_150:
[----:B------:R-:W-:Y:S01]  /*13110*/  ULDC UR4, c[0x0][0x2f4] ;  /* 0x0000bd0000047ab9 */ /* 0x000fe20000000800 */
[----:B------:R-:W-:Y:S01]  /*13120*/  ULDC.64 UR6, c[0x0][0x208] ;  /* 0x0000820000067ab9 */ /* 0x000fe20000000a00 */
[----:B------:R-:W-:Y:S02]  /*13130*/  ISETP.GE.AND P2, PT, R22, UR4, PT ;  /* 0x0000000416007c0c */ /* 0x000fe4000bf46270 */
[----:B------:R-:W-:Y:S02]  /*13140*/  ISETP.GE.AND P3, PT, R37, UR4, PT ;  /* 0x0000000425007c0c */ /* 0x000fe4000bf66270 */
[C---:B------:R-:W-:Y:S02]  /*13150*/  ISETP.LT.OR P5, PT, R5.reuse, 0x1, P2 ;  /* 0x000000010500780c */ /* 0x040fe400017a1670 */
[----:B------:R-:W-:Y:S02]  /*13160*/  ISETP.LT.OR P4, PT, R5, 0x1, P3 ;  /* 0x000000010500780c */ /* 0x000fe40001f81670 */
[----:B------:R-:W-:-:S02]  /*13170*/  ISETP.GE.AND P1, PT, R36, UR4, PT ;  /* 0x0000000424007c0c */ /* 0x000fc4000bf26270 */
[----:B------:R-:W-:Y:S01]  /*13180*/  ISETP.GE.AND P0, PT, R35, UR4, PT ;  /* 0x0000000423007c0c */ /* 0x000fe2000bf06270 */
[----:B------:R-:W-:Y:S02]  /*13190*/  IMAD.MOV.U32 R13, RZ, RZ, R18 ;  /* 0x000000ffff0d7224 */ /* 0x000fe400078e0012 */
[----:B------:R-:W-:Y:S01]  /*131a0*/  IMAD.MOV.U32 R12, RZ, RZ, 0x1 ;  /* 0x00000001ff0c7424 */ /* 0x000fe200078e00ff */
[----:B------:R-:W-:-:S05]  /*131b0*/  MOV R2, R14 ;  /* 0x0000000e00027202 */ /* 0x000fca0000000f00 */
[----:B------:R-:W-:-:S05]  /*131c0*/  IMAD.WIDE.U32 R2, R22, 0x2, R2 ;  /* 0x0000000216027825 */ /* 0x000fca00078e0002 */
[----:B------:R-:W-:Y:S01]  /*131d0*/  @!PT LDS RZ, [RZ] ;  /* 0x00000000fffff984 */ /* 0x000fe20000000800 */
[----:B------:R-:W-:Y:S01]  /*131e0*/  @!PT LDS RZ, [RZ] ;  /* 0x00000000fffff984 */ /* 0x000fe20000000800 */
[----:B------:R-:W-:Y:S01]  /*131f0*/  @!PT LDS RZ, [RZ] ;  /* 0x00000000fffff984 */ /* 0x000fe20000000800 */
[----:B------:R0:W-:Y:S01]  /*13200*/  LDGSTS.E.BYPASS.LTC128B.128 [R4+0x400], desc[UR6][R2.64], !P5 ;  /* 0x0040000002047fae */ /* 0x0001e2000e901d46 */
[----:B------:R-:W-:-:S03]  /*13210*/  ISETP.LT.OR P5, PT, R5, 0x1, P1 ;  /* 0x000000010500780c */ /* 0x000fc60000fa1670 */
[----:B------:R0:W-:Y:S01]  /*13220*/  LDGSTS.E.BYPASS.LTC128B.128 [R4+0x2c00], desc[UR6][R2.64+0x80], !P4 ;  /* 0x02c0008002047fae */ /* 0x0001e2000e101d46 */
[----:B------:R-:W-:-:S09]  /*13230*/  ISETP.LT.OR P4, PT, R5, 0x1, P0 ;  /* 0x000000010500780c */ /* 0x000fd20000781670 */
[----:B------:R0:W-:Y:S01]  /*13240*/  LDGSTS.E.BYPASS.LTC128B.128 [R4+0x5400], desc[UR6][R2.64+0x100], !P5 ;  /* 0x0540010002047fae */ /* 0x0001e2000e901d46 */
[----:B------:R-:W-:-:S03]  /*13250*/  ISETP.LT.OR P5, PT, R5, 0x11, P2 ;  /* 0x000000110500780c */ /* 0x000fc600017a1670 */
[----:B------:R0:W-:Y:S01]  /*13260*/  LDGSTS.E.BYPASS.LTC128B.128 [R4+0x7c00], desc[UR6][R2.64+0x180], !P4 ;  /* 0x07c0018002047fae */ /* 0x0001e2000e101d46 */
[----:B------:R-:W-:-:S13]  /*13270*/  ISETP.LT.OR P4, PT, R5, 0x11, P3 ;  /* 0x000000110500780c */ /* 0x000fda0001f81670 */
[----:B0-----:R-:W-:Y:S05]  /*13280*/  WARPSYNC.COLLECTIVE R15, `(.L_x_151) ;  /* 0x000000000f087348 */ /* 0x001fea0003c00000 */
[----:B------:R1:W2:Y:S02]  /*13290*/  SHFL.IDX P6, R14, R13, R12, R11 ;  /* 0x0000000c0d0e7389 */ /* 0x0002a400000c000b */
[----:B012---:R-:W-:Y:S01]  /*132a0*/  ENDCOLLECTIVE ;  /* 0x000000000000791b */ /* 0x007fe20003800000 */
.L_x_151:
[----:B------:R-:W-:Y:S01]  /*132b0*/  IMAD.MOV.U32 R13, RZ, RZ, R17 ;  /* 0x000000ffff0d7224 */ /* 0x000fe200078e0011 */
[----:B------:R-:W-:-:S07]  /*132c0*/  MOV R6, R14 ;  /* 0x0000000e00067202 */ /* 0x000fce0000000f00 */
[----:B------:R-:W-:Y:S05]  /*132d0*/  WARPSYNC.COLLECTIVE R15, `(.L_x_152) ;  /* 0x000000000f087348 */ /* 0x000fea0003c00000 */
[----:B------:R0:W1:Y:S02]  /*132e0*/  SHFL.IDX P6, R14, R13, R12, R11 ;  /* 0x0000000c0d0e7389 */ /* 0x00006400000c000b */
[----:B01----:R-:W-:Y:S01]  /*132f0*/  ENDCOLLECTIVE ;  /* 0x000000000000791b */ /* 0x003fe20003800000 */
.L_x_152:
[----:B------:R-:W-:Y:S01]  /*13300*/  ULDC.64 UR4, c[0x0][0x208] ;  /* 0x0000820000047ab9 */ /* 0x000fe20000000a00 */
[----:B------:R-:W-:Y:S01]  /*13310*/  MOV R3, R6 ;  /* 0x0000000600037202 */ /* 0x000fe20000000f00 */
[----:B------:R-:W-:Y:S02]  /*13320*/  IMAD.MOV.U32 R13, RZ, RZ, R18 ;  /* 0x000000ffff0d7224 */ /* 0x000fe400078e0012 */
[----:B------:R-:W-:Y:S02]  /*13330*/  IMAD.MOV.U32 R12, RZ, RZ, 0x2 ;  /* 0x00000002ff0c7424 */ /* 0x000fe400078e00ff */
[----:B------:R-:W-:-:S04]  /*13340*/  IMAD.MOV.U32 R2, RZ, RZ, R14 ;  /* 0x000000ffff027224 */ /* 0x000fc800078e000e */
        /* <DEDUP_REMOVED lines=15> */
.L_x_153:
[----:B------:R-:W-:Y:S01]  /*13440*/  IMAD.MOV.U32 R13, RZ, RZ, R17 ;  /* 0x000000ffff0d7224 */ /* 0x000fe200078e0011 */
[----:B------:R-:W-:-:S07]  /*13450*/  MOV R6, R14 ;  /* 0x0000000e00067202 */ /* 0x000fce0000000f00 */
[----:B------:R-:W-:Y:S05]  /*13460*/  WARPSYNC.COLLECTIVE R15, `(.L_x_154) ;  /* 0x000000000f087348 */ /* 0x000fea0003c00000 */
[----:B------:R0:W1:Y:S02]  /*13470*/  SHFL.IDX P6, R14, R13, R12, R11 ;  /* 0x0000000c0d0e7389 */ /* 0x00006400000c000b */
[----:B01----:R-:W-:Y:S01]  /*13480*/  ENDCOLLECTIVE ;  /* 0x000000000000791b */ /* 0x003fe20003800000 */
.L_x_154:
        /* <DEDUP_REMOVED lines=20> */
.L_x_155:
[----:B------:R-:W-:Y:S01]  /*135d0*/  IMAD.MOV.U32 R13, RZ, RZ, R17 ;  /* 0x000000ffff0d7224 */ /* 0x000fe200078e0011 */
[----:B------:R-:W-:-:S07]  /*135e0*/  MOV R6, R14 ;  /* 0x0000000e00067202 */ /* 0x000fce0000000f00 */
[----:B------:R-:W-:Y:S05]  /*135f0*/  WARPSYNC.COLLECTIVE R15, `(.L_x_156) ;  /* 0x000000000f087348 */ /* 0x000fea0003c00000 */
[----:B------:R0:W1:Y:S02]  /*13600*/  SHFL.IDX P6, R14, R13, R12, R11 ;  /* 0x0000000c0d0e7389 */ /* 0x00006400000c000b */
[----:B01----:R-:W-:Y:S01]  /*13610*/  ENDCOLLECTIVE ;  /* 0x000000000000791b */ /* 0x003fe20003800000 */
.L_x_156:
[----:B------:R-:W-:Y:S01]  /*13620*/  ULDC.64 UR4, c[0x0][0x208] ;  /* 0x0000820000047ab9 */ /* 0x000fe20000000a00 */
[----:B------:R-:W-:Y:S01]  /*13630*/  MOV R3, R6 ;  /* 0x0000000600037202 */ /* 0x000fe20000000f00 */
[----:B------:R-:W-:Y:S02]  /*13640*/  IMAD.MOV.U32 R6, RZ, RZ, RZ ;  /* 0x000000ffff067224 */ /* 0x000fe400078e00ff */
        /* <DEDUP_REMOVED lines=11> */
[----:B------:R0:W-:Y:S04]  /*13700*/  LDGSTS.E.BYPASS.LTC128B.128 [R4+0x6c00], desc[UR4][R2.64+0x100], !P5 ;  /* 0x06c0010002047fae */ /* 0x0001e8000e901d44 */
[----:B------:R0:W-:Y:S02]  /*13710*/  LDGSTS.E.BYPASS.LTC128B.128 [R4+0x9400], desc[UR4][R2.64+0x180], !P4 ;  /* 0x0940018002047fae */ /* 0x0001e4000e101d44 */
[----:B0-----:R-:W-:Y:S05]  /*13720*/  WARPSYNC.COLLECTIVE R15, `(.L_x_157) ;  /* 0x000000000f087348 */ /* 0x001fea0003c00000 */
[----:B------:R1:W2:Y:S02]  /*13730*/  SHFL.IDX P6, R14, R13, R12, R11 ;  /* 0x0000000c0d0e7389 */ /* 0x0002a400000c000b */
[----:B012---:R-:W-:Y:S01]  /*13740*/  ENDCOLLECTIVE ;  /* 0x000000000000791b */ /* 0x007fe20003800000 */
.L_x_157:
[----:B------:R-:W-:Y:S01]  /*13750*/  IMAD.MOV.U32 R13, RZ, RZ, R17 ;  /* 0x000000ffff0d7224 */ /* 0x000fe200078e0011 */
[----:B------:R-:W-:-:S07]  /*13760*/  MOV R18, R14 ;  /* 0x0000000e00127202 */ /* 0x000fce0000000f00 */
[----:B------:R-:W-:Y:S05]  /*13770*/  WARPSYNC.COLLECTIVE R15, `(.L_x_158) ;  /* 0x000000000f087348 */ /* 0x000fea0003c00000 */
[----:B------:R0:W1:Y:S02]  /*13780*/  SHFL.IDX P6, R14, R13, R12, R11 ;  /* 0x0000000c0d0e7389 */ /* 0x00006400000c000b */
[----:B01----:R-:W-:Y:S01]  /*13790*/  ENDCOLLECTIVE ;  /* 0x000000000000791b */ /* 0x003fe20003800000 */
.L_x_158:
[----:B------:R-:W-:Y:S05]  /*137a0*/  BRA `(.L_x_159) ;  /* 0xffffffcc00a07947 */ /* 0x000fea000383ffff */
.L_x_77:
[----:B0-----:R0:W1:Y:S02]  /*137b0*/  SYNCS.PHASECHK.TRANS64.TRYWAIT P0, [R7+URZ+0x38820], R6 ;  /* 0x03882006070075a7 */ /* 0x001064000800017f */
[----:B-1----:R-:W-:Y:S05]  /*137c0*/  @!P0 NANOSLEEP.SYNCS 0x989680 ;  /* 0x009896800000895d */ /* 0x002fea0003900000 */
[----:B------:R-:W1:Y:S02]  /*137d0*/  @!P0 SYNCS.PHASECHK.TRANS64 P0, [R7+URZ+0x38820], R6 ;  /* 0x03882006070085a7 */ /* 0x000e64000800007f */
[----:B-1----:R-:W-:Y:S05]  /*137e0*/  @!P0 BRA `(.L_x_77) ;  /* 0xfffffffc00f08947 */ /* 0x002fea000383ffff */
[----:B------:R-:W-:Y:S05]  /*137f0*/  BRA `(.L_x_160) ;  /* 0xffffffd000287947 */ /* 0x000fea000383ffff */
.L_x_78:
[----:B------:R-:W1:Y:S01]  /*13800*/  S2R R3, SR_TID.X ;  /* 0x0000000000037919 */ /* 0x000e620000002100 */
[----:B------:R-:W-:Y:S01]  /*13810*/  BSSY B0, `(.L_x_161) ;  /* 0x000000a000007945 */ /* 0x000fe20003800000 */
[----:B------:R-:W-:Y:S01]  /*13820*/  IMAD.MOV.U32 R12, RZ, RZ, RZ ;  /* 0x000000ffff0c7224 */ /* 0x000fe200078e00ff */
[----:B------:R-:W-:Y:S01]  /*13830*/  MOV R15, 0xffffffff ;  /* 0xffffffff000f7802 */ /* 0x000fe20000000f00 */
[----:B------:R-:W-:Y:S01]  /*13840*/  IMAD.MOV.U32 R11, RZ, RZ, 0x1f ;  /* 0x0000001fff0b7424 */ /* 0x000fe200078e00ff */
[----:B-1----:R-:W-:-:S04]  /*13850*/  SHF.R.U32.HI R3, RZ, 0x5, R3 ;  /* 0x00000005ff037819 */ /* 0x002fc80000011603 */
[----:B------:R-:W-:-:S04]  /*13860*/  LOP3.LUT R3, R3, 0x3, RZ, 0xc0, !PT ;  /* 0x0000000303037812 */ /* 0x000fc800078ec0ff */
[----:B------:R-:W-:-:S07]  /*13870*/  MOV R13, R3 ;  /* 0x00000003000d7202 */ /* 0x000fce0000000f00 */
[----:B0----5:R-:W-:Y:S05]  /*13880*/  WARPSYNC.COLLECTIVE R15, `(.L_x_162) ;  /* 0x000000000f087348 */ /* 0x021fea0003c00000 */
[----:B------:R1:W2:Y:S02]  /*13890*/  SHFL.IDX P6, R14, R13, R12, R11 ;  /* 0x0000000c0d0e7389 */ /* 0x0002a400000c000b */
[----:B012--5:R-:W-:Y:S01]  /*138a0*/  ENDCOLLECTIVE ;  /* 0x000000000000791b */ /* 0x027fe20003800000 */
.L_x_162:
[----:B------:R-:W-:Y:S05]  /*138b0*/  BSYNC B0 ;  /* 0x0000000000007941 */ /* 0x000fea0003800000 */
.L_x_161:
[----:B------:R-:W-:Y:S05]  /*138c0*/  BRA `(.L_x_163) ;  /* 0xffffffd0000c7947 */ /* 0x000fea000383ffff */
.L_x_79:
[----:B------:R-:W-:Y:S01]  /*138d0*/  BSSY B0, `(.L_x_164) ;  /* 0x0000006000007945 */ /* 0x000fe20003800000 */
[----:B------:R-:W-:-:S07]  /*138e0*/  IMAD.MOV.U32 R15, RZ, RZ, -0x1 ;  /* 0xffffffffff0f7424 */ /* 0x000fce00078e00ff */
[----:B01---5:R-:W-:Y:S05]  /*138f0*/  WARPSYNC.COLLECTIVE R15, `(.L_x_165) ;  /* 0x000000000f0c7348 */ /* 0x023fea0003c00000 */
[----:B------:R-:W-:Y:S02]  /*13900*/  ELECT P6, UR62, PT ;  /* 0x00000000003e782f */ /* 0x000fe400038c0000 */
[----:B------:R-:W-:Y:S01]  /*13910*/  MOV R14, UR62 ;  /* 0x0000003e000e7c02 */ /* 0x000fe20008000f00 */
[----:B01---5:R-:W-:Y:S10]  /*13920*/  ENDCOLLECTIVE ;  /* 0x000000000000791b */ /* 0x023ff40003800000 */
.L_x_165:
[----:B------:R-:W-:Y:S05]  /*13930*/  BSYNC B0 ;  /* 0x0000000000007941 */ /* 0x000fea0003800000 */
.L_x_164:
[----:B------:R-:W-:Y:S05]  /*13940*/  BRA `(.L_x_166) ;  /* 0xffffffd000007947 */ /* 0x000fea000383ffff */
.L_x_81:
[----:B-1----:R1:W2:Y:S02]  /*13950*/  SYNCS.PHASECHK.TRANS64.TRYWAIT P1, [R5+URZ+0x38840], R4 ;  /* 0x03884004050075a7 */ /* 0x0022a4000802017f */
[----:B--2---:R-:W-:Y:S05]  /*13960*/  @!P1 NANOSLEEP.SYNCS 0x989680 ;  /* 0x009896800000995d */ /* 0x004fea0003900000 */
[----:B------:R-:W2:Y:S02]  /*13970*/  @!P1 SYNCS.PHASECHK.TRANS64 P1, [R5+URZ+0x38840], R4 ;  /* 0x03884004050095a7 */ /* 0x000ea4000802007f */
[----:B--2---:R-:W-:Y:S05]  /*13980*/  @!P1 BRA `(.L_x_81) ;  /* 0xfffffffc00f09947 */ /* 0x004fea000383ffff */
[----:B------:R-:W-:Y:S05]  /*13990*/  BRA `(.L_x_167) ;  /* 0xffffffd000287947 */ /* 0x000fea000383ffff */
.L_x_83:
[----:B--2---:R2:W3:Y:S02]  /*139a0*/  SYNCS.PHASECHK.TRANS64.TRYWAIT P1, [R3+URZ+0x38840], R0 ;  /* 0x03884000030075a7 */ /* 0x0044e4000802017f */
[----:B---3--:R-:W-:Y:S05]  /*139b0*/  @!P1 NANOSLEEP.SYNCS 0x989680 ;  /* 0x009896800000995d */ /* 0x008fea0003900000 */
[----:B------:R-:W3:Y:S02]  /*139c0*/  @!P1 SYNCS.PHASECHK.TRANS64 P1, [R3+URZ+0x38840], R0 ;  /* 0x03884000030095a7 */ /* 0x000ee4000802007f */
[----:B---3--:R-:W-:Y:S05]  /*139d0*/  @!P1 BRA `(.L_x_83) ;  /* 0xfffffffc00f09947 */ /* 0x008fea000383ffff */
[----:B------:R-:W-:Y:S05]  /*139e0*/  BRA `(.L_x_168) ;  /* 0xffffffd000347947 */ /* 0x000fea000383ffff */
.L_x_85:
[----:B---3--:R3:W4:Y:S02]  /*139f0*/  SYNCS.PHASECHK.TRANS64.TRYWAIT P1, [R5+URZ+0x38860], R4 ;  /* 0x03886004050075a7 */ /* 0x008724000802017f */
[----:B----4-:R-:W-:Y:S05]  /*13a00*/  @!P1 NANOSLEEP.SYNCS 0x989680 ;  /* 0x009896800000995d */ /* 0x010fea0003900000 */
[----:B------:R-:W4:Y:S02]  /*13a10*/  @!P1 SYNCS.PHASECHK.TRANS64 P1, [R5+URZ+0x38860], R4 ;  /* 0x03886004050095a7 */ /* 0x000f24000802007f */
[----:B----4-:R-:W-:Y:S05]  /*13a20*/  @!P1 BRA `(.L_x_85) ;  /* 0xfffffffc00f09947 */ /* 0x010fea000383ffff */
[----:B------:R-:W-:Y:S05]  /*13a30*/  BRA `(.L_x_169) ;  /* 0xffffffd000307947 */ /* 0x000fea000383ffff */
.L_x_170:
[----:B------:R-:W-:-:S00]  /*13a40*/  BRA `(.L_x_170) ;  /* 0xfffffffc00fc7947 */ /* 0x000fc0000383ffff */
[----:B------:R-:W-:-:S00]  /*13a50*/  NOP ;  /* 0x0000000000007918 */ /* 0x000fc00000000000 */
        /* <DEDUP_REMOVED lines=10> */
.L_x_15969:


//--------------------- .text._ZN7cutlass13device_kernelIN5flash11enable_sm90INS1_16FlashAttnFwdSm90INS1_25CollectiveMainloopFwdSm90ILi2EN4cute5tupleIJNS5_1CILi1EEES8_S8_EEENS6_IJNS7_ILi128EEENS7_ILi80EEENS7_ILi256EEEEEELi256ENS_6half_tEfNS_4arch4Sm90ELb0ELb0ELb0ELb1ELb1ELb0ELb0ELb1ELb1ELb1ELb1ELb0EEENS1_21CollectiveEpilogueFwdINS6_IJSA_SC_SB_EEES9_SE_SG_Li256ELb1ELb1ELb1ELb0EEENS1_36VarlenDynamicPersistentTileSchedulerILi128ELi80ELi256ELi128ELb1ELb1ELb1ELb0ELb1ELb1EEEEEEEEEvNT_6ParamsE --------------------------
	.section	.text._ZN7cutlass13device_kernelIN5flash11enable_sm90INS1_16FlashAttnFwdSm90INS1_25CollectiveMainloopFwdSm90ILi2EN4cute5tupleIJNS5_1CILi1EEES8_S8_EEENS6_IJNS7_ILi128EEENS7_ILi80EEENS7_ILi256EEEEEELi256ENS_6half_tEfNS_4arch4Sm90ELb0ELb0ELb0ELb1ELb1ELb0ELb0ELb1ELb1ELb1ELb1ELb0EEENS1_21CollectiveEpilogueFwdINS6_IJSA_SC_SB_EEES9_SE_SG_Li256ELb1ELb1ELb1ELb0EEENS1_36VarlenDynamicPersistentTileSchedulerILi128ELi80ELi256ELi128ELb1ELb1ELb1ELb0ELb1ELb1EEEEEEEEEvNT_6ParamsE,"ax",@progbits
	.align	128
.text._ZN7cutlass13device_kernelIN5flash11enable_sm90INS1_16FlashAttnFwdSm90INS1_25CollectiveMainloopFwdSm90ILi2EN4cute5tupleIJNS5_1CILi1EEES8_S8_EEENS6_IJNS7_ILi128EEENS7_ILi80EEENS7_ILi256EEEEEELi256ENS_6half_tEfNS_4arch4Sm90ELb0ELb0ELb0ELb1ELb1ELb0ELb0ELb1ELb1ELb1ELb1ELb0EEENS1_21CollectiveEpilogueFwdINS6_IJSA_SC_SB_EEES9_SE_SG_Li256ELb1ELb1ELb1ELb0EEENS1_36VarlenDynamicPersistentTileSchedulerILi128ELi80ELi256ELi128ELb1ELb1ELb1ELb0ELb1ELb1EEEEEEEEEvNT_6ParamsE:
        .type           _ZN7cutlass13device_kernelIN5flash11enable_sm90INS1_16FlashAttnFwdSm90INS1_25CollectiveMainloopFwdSm90ILi2EN4cute5tupleIJNS5_1CILi1EEES8_S8_EEENS6_IJNS7_ILi128EEENS7_ILi80EEENS7_ILi256EEEEEELi256ENS_6half_tEfNS_4arch4Sm90ELb0ELb0ELb0ELb1ELb1ELb0ELb0ELb1ELb1ELb1ELb1ELb0EEENS1_21CollectiveEpilogueFwdINS6_IJSA_SC_SB_EEES9_SE_SG_Li256ELb1ELb1ELb1ELb0EEENS1_36VarlenDynamicPersistentTileSchedulerILi128ELi80ELi256ELi128ELb1ELb1ELb1ELb0ELb1ELb1EEEEEEEEEvNT_6ParamsE,@function
        .size           _ZN7cutlass13device_kernelIN5flash11enable_sm90INS1_16FlashAttnFwdSm90INS1_25CollectiveMainloopFwdSm90ILi2EN4cute5tupleIJNS5_1CILi1EEES8_S8_EEENS6_IJNS7_ILi128EEENS7_ILi80EEENS7_ILi256EEEEEELi256ENS_6half_tEfNS_4arch4Sm90ELb0ELb0ELb0ELb1ELb1ELb0ELb0ELb1ELb1ELb1ELb1ELb0EEENS1_21CollectiveEpilogueFwdINS6_IJSA_SC_SB_EEES9_SE_SG_Li256ELb1ELb1ELb1ELb0EEENS1_36VarlenDynamicPersistentTileSchedulerILi128ELi80ELi256ELi128ELb1ELb1ELb1ELb0ELb1ELb1EEEEEEEEEvNT_6ParamsE,(.L_x_15970 - _ZN7cutlass13device_kernelIN5flash11enable_sm90INS1_16FlashAttnFwdSm90INS1_25CollectiveMainloopFwdSm90ILi2EN4cute5tupleIJNS5_1CILi1EEES8_S8_EEENS6_IJNS7_ILi128EEENS7_ILi80EEENS7_ILi256EEEEEELi256ENS_6half_tEfNS_4arch4Sm90ELb0ELb0ELb0ELb1ELb1ELb0ELb0ELb1ELb1ELb1ELb1ELb0EEENS1_21CollectiveEpilogueFwdINS6_IJSA_SC_SB_EEES9_SE_SG_Li256ELb1ELb1ELb1ELb0EEENS1_36VarlenDynamicPersistentTileSchedulerILi128ELi80ELi256ELi128ELb1ELb1ELb1ELb0ELb1ELb1EEEEEEEEEvNT_6ParamsE)
        .other          _ZN7cutlass13device_kernelIN5flash11enable_sm90INS1_16FlashAttnFwdSm90INS1_25CollectiveMainloopFwdSm90ILi2EN4cute5tupleIJNS5_1CILi1EEES8_S8_EEENS6_IJNS7_ILi128EEENS7_ILi80EEENS7_ILi256EEEEEELi256ENS_6half_tEfNS_4arch4Sm90ELb0ELb0ELb0ELb1ELb1ELb0ELb0ELb1ELb1ELb1ELb1ELb0EEENS1_21CollectiveEpilogueFwdINS6_IJSA_SC_SB_EEES9_SE_SG_Li256ELb1ELb1ELb1ELb0EEENS1_36VarlenDynamicPersistentTileSchedulerILi128ELi80ELi256ELi128ELb1ELb1ELb1ELb0ELb1ELb1EEEEEEEEEvNT_6ParamsE,@"STO_CUDA_ENTRY STV_DEFAULT"
_ZN7cutlass13device_kernelIN5flash11enable_sm90INS1_16FlashAttnFwdSm90INS1_25CollectiveMainloopFwdSm90ILi2EN4cute5tupleIJNS5_1CILi1EEES8_S8_EEENS6_IJNS7_ILi128EEENS7_ILi80EEENS7_ILi256EEEEEELi256ENS_6half_tEfNS_4arch4Sm90ELb0ELb0ELb0ELb1ELb1ELb0ELb0ELb1ELb1ELb1ELb1ELb0EEENS1_21CollectiveEpilogueFwdINS6_IJSA_SC_SB_EEES9_SE_SG_Li256ELb1ELb1ELb1ELb0EEENS1_36VarlenDynamicPersistentTileSchedulerILi128ELi80ELi256ELi128ELb1ELb1ELb1ELb0ELb1ELb1EEEEEEEEEvNT_6ParamsE:
        /* <DEDUP_REMOVED lines=45> */
.L_x_171:
        /* <DEDUP_REMOVED lines=22> */
.L_x_172:
        /* <DEDUP_REMOVED lines=18> */
.L_x_173:
        /* <DEDUP_REMOVED lines=22> */
.L_x_174:
        /* <DEDUP_REMOVED lines=23> */
.L_x_175:
[----:B------:R-:W-:Y:S01]  /*0820*/  UISETP.NE.AND UP0, UPT, UR9, URZ, UPT ;  /* 0x0000003f0900728c */ /* 0x000fe2000bf05270 */
[----:B------:R-:W-:Y:S01]  /*0830*/  NOP ;  /* 0x0000000000007918 */ /* 0x000fe20000000000 */
[----:B0-----:R-:W-:Y:S01]  /*0840*/  UMOV UR4, 0x1 ;  /* 0x0000000100047882 */ /* 0x001fe20000000000 */
[----:B------:R-:W-:Y:S01]  /*0850*/  ULDC.64 UR36, c[0x0][0x208] ;  /* 0x0000820000247ab9 */ /* 0x000fe20000000a00 */
[----:B------:R-:W-:Y:S01]  /*0860*/  USEL UR4, UR4, 0x2, !UP0 ;  /* 0x0000000204047887 */ /* 0x000fe2000c000000 */
[----:B-1234-:R-:W-:Y:S01]  /*0870*/  BAR.SYNC.DEFER_BLOCKING 0x0 ;  /* 0x0000000000007b1d */ /* 0x01efe20000010000 */
[----:B------:R-:W-:-:S04]  /*0880*/  PLOP3.LUT P0, PT, PT, PT, UP0, 0x80, 0x0 ;  /* 0x000000000000781c */ /* 0x000fc80003f0f008 */
[----:B------:R-:W-:-:S05]  /*0890*/  IMAD.U32 R3, RZ, RZ, UR4 ;  /* 0x00000004ff037e24 */ /* 0x000fca000f8e00ff */
[----:B------:R0:W-:Y:S04]  /*08a0*/  STL [R1+0x50], R3 ;  /* 0x0000500301007387 */ /* 0x0001e80000100800 */
[----:B------:R-:W-:Y:S05]  /*08b0*/  @!P0 BRA `(.L_x_176) ;  /* 0x000000f400c48947 */ /* 0x000fea0003800000 */
.L_x_177:
[----:B------:R-:W-:-:S08]  /*08c0*/  NOP ;  /* 0x0000000000007918 */ /* 0x000fd00000000000 */
[----:B------:R-:W1:Y:S02]  /*08d0*/  USETMAXREG.TRY_ALLOC.CTAPOOL UP0, 0xe8 ;  /* 0x000000e8000079c8 */ /* 0x000e640008000600 */
[----:B-1----:R-:W-:-:S13]  /*08e0*/  PLOP3.LUT P0, PT, PT, PT, UP0, 0x80, 0x0 ;  /* 0x000000000000781c */ /* 0x002fda0003f0f008 */
[----:B------:R-:W-:Y:S05]  /*08f0*/  @!P0 BRA `(.L_x_177) ;  /* 0xfffffffc00f08947 */ /* 0x000fea000383ffff */
[----:B------:R-:W1:Y:S08]  /*0900*/  S2UR UR5, SR_CgaCtaId ;  /* 0x00000000000579c3 */ /* 0x000e700000008800 */
[----:B------:R-:W-:Y:S06]  /*0910*/  BAR.ARV 0x8, 0x180 ;  /* 0x0206000000007b1d */ /* 0x000fec0000002000 */
[----:B------:R-:W-:-:S02]  /*0920*/  UMOV UR4, 0x400 ;  /* 0x0000040000047882 */ /* 0x000fc40000000000 */
[----:B------:R-:W-:Y:S01]  /*0930*/  BAR.SYNC.DEFER_BLOCKING 0x5, 0x180 ;  /* 0x0146000000007b1d */ /* 0x000fe20000010000 */
[----:B-1----:R-:W-:-:S09]  /*0940*/  ULEA UR4, UR5, UR4, 0x18 ;  /* 0x0000000405047291 */ /* 0x002fd2000f8ec03f */
[----:B------:R-:W1:Y:S01]  /*0950*/  LDS.128 R8, [UR4+0x388d0] ;  /* 0x0388d004ff087984 */ /* 0x000e620008000c00 */
[----:B------:R-:W-:Y:S01]  /*0960*/  ULDC UR4, c[0x0][0xc3c] ;  /* 0x00030f0000047ab9 */ /* 0x000fe20000000800 */
[----:B------:R-:W-:Y:S06]  /*0970*/  BAR.ARV 0x4, 0x180 ;  /* 0x0106000000007b1d */ /* 0x000fec0000002000 */
[----:B-1----:R-:W-:-:S13]  /*0980*/  ISETP.GE.AND P0, PT, R11, UR4, PT ;  /* 0x000000040b007c0c */ /* 0x002fda000bf06270 */
[----:B------:R-:W-:Y:S05]  /*0990*/  @P0 EXIT ;  /* 0x000000000000094d */ /* 0x000fea0003800000 */
[----:B------:R-:W2:Y:S01]  /*09a0*/  LDL R2, [R1+0x50] ;  /* 0x0000500001027983 */ /* 0x000ea20000100800 */
[----:B------:R-:W-:Y:S01]  /*09b0*/  VIADD R0, R0, 0xffffff80 ;  /* 0xffffff8000007836 */ /* 0x000fe20000000000 */
[----:B------:R-:W-:Y:S01]  /*09c0*/  R2UR UR7, R11 ;  /* 0x000000000b0772ca */ /* 0x000fe200000e0000 */
[----:B------:R-:W-:Y:S01]  /*09d0*/  UMOV UR38, URZ ;  /* 0x0000003f00267c82 */ /* 0x000fe20008000000 */
[----:B------:R-:W-:Y:S02]  /*09e0*/  R2UR UR6, R9 ;  /* 0x00000000090672ca */ /* 0x000fe400000e0000 */
[----:B0-----:R-:W-:Y:S02]  /*09f0*/  SHF.R.S32.HI R3, RZ, 0x1f, R0 ;  /* 0x0000001fff037819 */ /* 0x001fe40000011400 */
[----:B------:R-:W-:Y:S02]  /*0a00*/  R2UR UR5, R10 ;  /* 0x000000000a0572ca */ /* 0x000fe400000e0000 */
[----:B------:R-:W-:-:S05]  /*0a10*/  LEA.HI R4, R3, R0, RZ, 0x5 ;  /* 0x0000000003047211 */ /* 0x000fca00078f28ff */
[----:B------:R-:W-:-:S05]  /*0a20*/  IMAD.SHL.U32 R6, R4, 0x20, RZ ;  /* 0x0000002004067824 */ /* 0x000fca00078e00ff */
[----:B------:R-:W-:Y:S02]  /*0a30*/  LOP3.LUT R6, R6, 0xfffffc00, RZ, 0xc0, !PT ;  /* 0xfffffc0006067812 */ /* 0x000fe400078ec0ff */
[----:B--2---:R-:W-:Y:S02]  /*0a40*/  R2UR UR4, R2 ;  /* 0x00000000020472ca */ /* 0x004fe400000e0000 */
[----:B------:R-:W-:-:S04]  /*0a50*/  LEA.HI R2, R3, R0, RZ, 0x7 ;  /* 0x0000000003027211 */ /* 0x000fc800078f38ff */
[----:B------:R-:W-:-:S05]  /*0a60*/  LOP3.LUT R5, R2, 0xffffff80, RZ, 0xc0, !PT ;  /* 0xffffff8002057812 */ /* 0x000fca00078ec0ff */
[C---:B------:R-:W-:Y:S01]  /*0a70*/  IMAD.IADD R13, R0.reuse, 0x1, -R5 ;  /* 0x00000001000d7824 */ /* 0x040fe200078e0a05 */
[CC--:B------:R-:W-:Y:S01]  /*0a80*/  LEA.HI R5, R3.reuse, R0.reuse, RZ, 0x2 ;  /* 0x0000000003057211 */ /* 0x0c0fe200078f10ff */
[----:B------:R-:W-:Y:S01]  /*0a90*/  ULOP3.LUT UR8, UR4, 0x1, URZ, 0xfc, !UPT ;  /* 0x0000000104087892 */ /* 0x000fe2000f8efc3f */
[----:B------:R-:W-:Y:S02]  /*0aa0*/  LEA.HI R3, R3, R0, RZ, 0x4 ;  /* 0x0000000003037211 */ /* 0x000fe400078f20ff */
[----:B------:R-:W-:Y:S01]  /*0ab0*/  SHF.R.S32.HI R8, RZ, 0x1f, R13 ;  /* 0x0000001fff087819 */ /* 0x000fe2000001140d */
[----:B------:R-:W-:Y:S01]  /*0ac0*/  STL [R1+0x3c], R13 ;  /* 0x00003c0d01007387 */ /* 0x000fe20000100800 */
[----:B------:R-:W-:Y:S01]  /*0ad0*/  LOP3.LUT R11, R5, 0xfffffffc, RZ, 0xc0, !PT ;  /* 0xfffffffc050b7812 */ /* 0x000fe200078ec0ff */
[----:B------:R-:W-:Y:S01]  /*0ae0*/  UMOV UR4, URZ ;  /* 0x0000003f00047c82 */ /* 0x000fe20008000000 */
[C---:B------:R-:W-:Y:S02]  /*0af0*/  LOP3.LUT R5, R3.reuse, 0x3fffff0, RZ, 0xc0, !PT ;  /* 0x03fffff003057812 */ /* 0x040fe400078ec0ff */
[----:B------:R-:W-:Y:S01]  /*0b00*/  SHF.R.S32.HI R4, RZ, 0x4, R3 ;  /* 0x00000004ff047819 */ /* 0x000fe20000011403 */
[----:B------:R-:W-:Y:S01]  /*0b10*/  IMAD.IADD R12, R0, 0x1, -R11 ;  /* 0x00000001000c7824 */ /* 0x000fe200078e0a0b */
[----:B------:R-:W-:Y:S01]  /*0b20*/  LEA.HI R9, R8, R13, RZ, 0x2 ;  /* 0x0000000d08097211 */ /* 0x000fe200078f10ff */
[----:B------:R-:W-:Y:S01]  /*0b30*/  IMAD.IADD R5, R0, 0x1, -R5 ;  /* 0x0000000100057824 */ /* 0x000fe200078e0a05 */
[----:B------:R-:W-:-:S02]  /*0b40*/  LEA.HI R0, R3, R4, RZ, 0x1 ;  /* 0x0000000403007211 */ /* 0x000fc400078f08ff */
[--C-:B------:R-:W-:Y:S01]  /*0b50*/  SHF.R.S32.HI R10, RZ, 0x2, R9.reuse ;  /* 0x00000002ff0a7819 */ /* 0x100fe20000011409 */
[----:B------:R-:W-:Y:S01]  /*0b60*/  IMAD R6, R5, 0x40, R6 ;  /* 0x0000004005067824 */ /* 0x000fe200078e0206 */
[----:B------:R-:W-:Y:S02]  /*0b70*/  SHF.R.S32.HI R7, RZ, 0x1f, R9 ;  /* 0x0000001fff077819 */ /* 0x000fe40000011409 */
[----:B------:R-:W-:Y:S02]  /*0b80*/  SHF.R.S32.HI R3, RZ, 0x7, R2 ;  /* 0x00000007ff037819 */ /* 0x000fe40000011402 */
[----:B------:R-:W-:Y:S02]  /*0b90*/  LEA.HI R11, R7, R10, RZ, 0x3 ;  /* 0x0000000a070b7211 */ /* 0x000fe400078f18ff */
[----:B------:R-:W-:Y:S02]  /*0ba0*/  LEA.HI R2, R2, R3, RZ, 0x1 ;  /* 0x0000000302027211 */ /* 0x000fe400078f08ff */
[----:B------:R-:W-:-:S02]  /*0bb0*/  LOP3.LUT R7, R0, 0x1ffffffe, RZ, 0xc0, !PT ;  /* 0x1ffffffe00077812 */ /* 0x000fc400078ec0ff */
[----:B------:R-:W-:Y:S02]  /*0bc0*/  LOP3.LUT R11, R11, 0xfffffff8, RZ, 0xc0, !PT ;  /* 0xfffffff80b0b7812 */ /* 0x000fe400078ec0ff */
[----:B------:R-:W-:Y:S01]  /*0bd0*/  LEA.HI R8, R8, R13, RZ, 0x5 ;  /* 0x0000000d08087211 */ /* 0x000fe200078f28ff */
[----:B------:R-:W-:Y:S01]  /*0be0*/  IMAD.IADD R7, R4, 0x1, -R7 ;  /* 0x0000000104077824 */ /* 0x000fe200078e0a07 */
[----:B------:R-:W-:Y:S01]  /*0bf0*/  LOP3.LUT R2, R2, 0x3fffffe, RZ, 0xc0, !PT ;  /* 0x03fffffe02027812 */ /* 0x000fe200078ec0ff */
[----:B------:R-:W-:Y:S01]  /*0c00*/  IMAD.IADD R11, R10, 0x1, -R11 ;  /* 0x000000010a0b7824 */ /* 0x000fe200078e0a0b */
[----:B------:R-:W-:Y:S02]  /*0c10*/  LEA.HI R0, R12, R12, RZ, 0x1 ;  /* 0x0000000c0c007211 */ /* 0x000fe400078f08ff */
[----:B------:R-:W-:Y:S01]  /*0c20*/  SHF.R.S32.HI R8, RZ, 0x5, R8 ;  /* 0x00000005ff087819 */ /* 0x000fe20000011408 */
[----:B------:R-:W-:Y:S01]  /*0c30*/  IMAD.IADD R2, R3, 0x1, -R2 ;  /* 0x0000000103027824 */ /* 0x000fe200078e0a02 */
[----:B------:R-:W-:Y:S01]  /*0c40*/  LOP3.LUT R3, R0, 0x1ffffffe, RZ, 0xc0, !PT ;  /* 0x1ffffffe00037812 */ /* 0x000fe200078ec0ff */
[----:B------:R-:W-:Y:S01]  /*0c50*/  IMAD R0, R7, 0x8, R6 ;  /* 0x0000000807007824 */ /* 0x000fe200078e0206 */
[----:B------:R-:W-:Y:S01]  /*0c60*/  LOP3.LUT R9, R9, 0x7ffffffc, RZ, 0xc0, !PT ;  /* 0x7ffffffc09097812 */ /* 0x000fe200078ec0ff */
[----:B------:R-:W-:-:S02]  /*0c70*/  IMAD R11, R8, 0x10, R11 ;  /* 0x00000010080b7824 */ /* 0x000fc400078e020b */
[----:B------:R-:W-:Y:S01]  /*0c80*/  IMAD.IADD R3, R12, 0x1, -R3 ;  /* 0x000000010c037824 */ /* 0x000fe200078e0a03 */
[----:B------:R0:W-:Y:S01]  /*0c90*/  STL [R1+0x48], R0 ;  /* 0x0000480001007387 */ /* 0x0001e20000100800 */
[----:B------:R-:W-:-:S04]  /*0ca0*/  IMAD.IADD R9, R13, 0x1, -R9 ;  /* 0x000000010d097824 */ /* 0x000fc800078e0a09 */
[----:B------:R-:W-:-:S04]  /*0cb0*/  IMAD.SHL.U32 R23, R9, 0x2, RZ ;  /* 0x0000000209177824 */ /* 0x000fc800078e00ff */
[C---:B------:R-:W-:Y:S02]  /*0cc0*/  VIADD R16, R23.reuse, 0x8 ;  /* 0x0000000817107836 */ /* 0x040fe40000000000 */
[----:B0-----:R-:W-:Y:S02]  /*0cd0*/  IMAD R0, R2, 0x40, R11 ;  /* 0x0000004002007824 */ /* 0x001fe400078e020b */
[----:B------:R-:W-:Y:S01]  /*0ce0*/  IMAD.U32 R2, RZ, RZ, UR8 ;  /* 0x00000008ff027e24 */ /* 0x000fe2000f8e00ff */
[----:B------:R-:W-:Y:S01]  /*0cf0*/  SHF.R.S32.HI R18, RZ, 0x1f, R16 ;  /* 0x0000001fff127819 */ /* 0x000fe20000011410 */
[C---:B------:R-:W-:Y:S01]  /*0d00*/  VIADD R15, R23.reuse, 0x10 ;  /* 0x00000010170f7836 */ /* 0x040fe20000000000 */
[----:B------:R0:W-:Y:S01]  /*0d10*/  STL [R1+0x40], R0 ;  /* 0x0000400001007387 */ /* 0x0001e20000100800 */
[C---:B------:R-:W-:Y:S02]  /*0d20*/  VIADD R14, R23.reuse, 0x18 ;  /* 0x00000018170e7836 */ /* 0x040fe40000000000 */
[C---:B------:R-:W-:Y:S01]  /*0d30*/  VIADD R13, R23.reuse, 0x20 ;  /* 0x00000020170d7836 */ /* 0x040fe20000000000 */
[----:B------:R1:W-:Y:S01]  /*0d40*/  STL [R1+0x4c], R2 ;  /* 0x00004c0201007387 */ /* 0x0003e20000100800 */
[C---:B------:R-:W-:Y:S01]  /*0d50*/  VIADD R12, R23.reuse, 0x28 ;  /* 0x00000028170c7836 */ /* 0x040fe20000000000 */
[----:B------:R-:W-:Y:S01]  /*0d60*/  SHF.R.S32.HI R17, RZ, 0x1f, R15 ;  /* 0x0000001fff117819 */ /* 0x000fe2000001140f */
[C---:B------:R-:W-:Y:S01]  /*0d70*/  VIADD R11, R23.reuse, 0x30 ;  /* 0x00000030170b7836 */ /* 0x040fe20000000000 */
[----:B------:R-:W-:Y:S01]  /*0d80*/  SHF.R.S32.HI R16, RZ, 0x1f, R14 ;  /* 0x0000001fff107819 */ /* 0x000fe2000001140e */
[----:B------:R-:W-:Y:S01]  /*0d90*/  VIADD R10, R23, 0x38 ;  /* 0x00000038170a7836 */ /* 0x000fe20000000000 */
[----:B0-----:R-:W-:Y:S01]  /*0da0*/  LEA R0, R3, R0, 0x3 ;  /* 0x0000000003007211 */ /* 0x001fe200078e18ff */
[C---:B------:R-:W-:Y:S01]  /*0db0*/  VIADD R9, R23.reuse, 0x40 ;  /* 0x0000004017097836 */ /* 0x040fe20000000000 */
[----:B------:R-:W-:Y:S01]  /*0dc0*/  SHF.R.S32.HI R15, RZ, 0x1f, R13 ;  /* 0x0000001fff0f7819 */ /* 0x000fe2000001140d */
[C---:B------:R-:W-:Y:S01]  /*0dd0*/  VIADD R8, R23.reuse, 0x48 ;  /* 0x0000004817087836 */ /* 0x040fe20000000000 */
[----:B------:R-:W-:Y:S01]  /*0de0*/  SHF.R.S32.HI R14, RZ, 0x1f, R12 ;  /* 0x0000001fff0e7819 */ /* 0x000fe2000001140c */
[----:B-1----:R-:W-:Y:S01]  /*0df0*/  IMAD.U32 R2, RZ, RZ, UR4 ;  /* 0x00000004ff027e24 */ /* 0x002fe2000f8e00ff */
[----:B------:R-:W-:Y:S01]  /*0e00*/  SHF.R.S32.HI R13, RZ, 0x1f, R11 ;  /* 0x0000001fff0d7819 */ /* 0x000fe2000001140b */
[C---:B------:R-:W-:Y:S01]  /*0e10*/  VIADD R7, R23.reuse, 0x50 ;  /* 0x0000005017077836 */ /* 0x040fe20000000000 */
[----:B------:R-:W-:Y:S01]  /*0e20*/  SHF.R.S32.HI R12, RZ, 0x1f, R10 ;  /* 0x0000001fff0c7819 */ /* 0x000fe2000001140a */
[C---:B------:R-:W-:Y:S01]  /*0e30*/  VIADD R6, R23.reuse, 0x58 ;  /* 0x0000005817067836 */ /* 0x040fe20000000000 */
[----:B------:R0:W-:Y:S01]  /*0e40*/  STL [R1+0x38], R2 ;  /* 0x0000380201007387 */ /* 0x0001e20000100800 */
[C---:B------:R-:W-:Y:S01]  /*0e50*/  VIADD R5, R23.reuse, 0x60 ;  /* 0x0000006017057836 */ /* 0x040fe20000000000 */
[----:B------:R-:W-:Y:S01]  /*0e60*/  SHF.R.S32.HI R11, RZ, 0x1f, R9 ;  /* 0x0000001fff0b7819 */ /* 0x000fe20000011409 */
[C---:B------:R-:W-:Y:S01]  /*0e70*/  VIADD R4, R23.reuse, 0x68 ;  /* 0x0000006817047836 */ /* 0x040fe20000000000 */
[----:B------:R1:W-:Y:S01]  /*0e80*/  STL [R1+0x44], R0 ;  /* 0x0000440001007387 */ /* 0x0003e20000100800 */
[C---:B------:R-:W-:Y:S01]  /*0e90*/  VIADD R227, R23.reuse, 0x78 ;  /* 0x0000007817e37836 */ /* 0x040fe20000000000 */
[----:B------:R-:W-:Y:S01]  /*0ea0*/  SHF.R.S32.HI R10, RZ, 0x1f, R8 ;  /* 0x0000001fff0a7819 */ /* 0x000fe20000011408 */
[C---:B------:R-:W-:Y:S01]  /*0eb0*/  VIADD R226, R23.reuse, 0x80 ;  /* 0x0000008017e27836 */ /* 0x040fe20000000000 */
[----:B------:R-:W-:Y:S01]  /*0ec0*/  SHF.R.S32.HI R9, RZ, 0x1f, R7 ;  /* 0x0000001fff097819 */ /* 0x000fe20000011407 */
[C---:B------:R-:W-:Y:S01]  /*0ed0*/  VIADD R225, R23.reuse, 0x88 ;  /* 0x0000008817e17836 */ /* 0x040fe20000000000 */
[----:B------:R-:W-:Y:S01]  /*0ee0*/  SHF.R.S32.HI R8, RZ, 0x1f, R6 ;  /* 0x0000001fff087819 */ /* 0x000fe20000011406 */
[C---:B0-----:R-:W-:Y:S01]  /*0ef0*/  VIADD R2, R23.reuse, 0x70 ;  /* 0x0000007017027836 */ /* 0x041fe20000000000 */
[----:B------:R-:W-:Y:S01]  /*0f00*/  SHF.R.S32.HI R7, RZ, 0x1f, R5 ;  /* 0x0000001fff077819 */ /* 0x000fe20000011405 */
[C---:B------:R-:W-:Y:S01]  /*0f10*/  VIADD R224, R23.reuse, 0x90 ;  /* 0x0000009017e07836 */ /* 0x040fe20000000000 */
        /* <DEDUP_REMOVED lines=17> */
[----:B------:R-:W-:Y:S01]  /*1030*/  VIADD R213, R23, 0xd8 ;  /* 0x000000d817d57836 */ /* 0x000fe20000000000 */
[----:B------:R-:W-:Y:S01]  /*1040*/  SHF.R.S32.HI R2, RZ, 0x1f, R220 ;  /* 0x0000001fff027819 */ /* 0x000fe200000114dc */
[----:B------:R-:W-:Y:S01]  /*1050*/  IMAD.U32 R16, RZ, RZ, UR4 ;  /* 0x00000004ff107e24 */ /* 0x000fe2000f8e00ff */
[----:B------:R-:W-:-:S02]  /*1060*/  SHF.R.S32.HI R5, RZ, 0x1f, R219 ;  /* 0x0000001fff057819 */ /* 0x000fc400000114db */
[----:B------:R-:W-:Y:S02]  /*1070*/  SHF.R.S32.HI R4, RZ, 0x1f, R218 ;  /* 0x0000001fff047819 */ /* 0x000fe400000114da */
[----:B-1----:R-:W-:-:S07]  /*1080*/  SHF.R.S32.HI R2, RZ, 0x1f, R217 ;  /* 0x0000001fff027819 */ /* 0x002fce00000114d9 */
.L_x_227:
[----:B------:R-:W-:Y:S01]  /*1090*/  ULDC.64 UR8, c[0x0][0xc88] ;  /* 0x0003220000087ab9 */ /* 0x000fe20000000a00 */
[----:B------:R-:W-:Y:S01]  /*10a0*/  ULDC.64 UR10, c[0x0][0xa20] ;  /* 0x00028800000a7ab9 */ /* 0x000fe20000000a00 */
[----:B------:R-:W-:Y:S02]  /*10b0*/  UIMAD.WIDE UR8, UR7, 0x4, UR8 ;  /* 0x00000004070878a5 */ /* 0x000fe4000f8e0208 */
[----:B------:R-:W-:Y:S01]  /*10c0*/  UISETP.NE.U32.AND UP1, UPT, UR10, URZ, UPT ;  /* 0x0000003f0a00728c */ /* 0x000fe2000bf25070 */
[----:B------:R-:W-:Y:S01]  /*10d0*/  UMOV UR61, URZ ;  /* 0x0000003f003d7c82 */ /* 0x000fe20008000000 */
[----:B------:R-:W-:Y:S02]  /*10e0*/  ULDC UR7, c[0x0][0x2f0] ;  /* 0x0000bc0000077ab9 */ /* 0x000fe40000000800 */
[----:B0-2---:R-:W-:Y:S02]  /*10f0*/  IMAD.U32 R2, RZ, RZ, UR8 ;  /* 0x00000008ff027e24 */ /* 0x005fe4000f8e00ff */
[----:B-1----:R-:W-:Y:S01]  /*1100*/  IMAD.U32 R3, RZ, RZ, UR9 ;  /* 0x00000009ff037e24 */ /* 0x002fe2000f8e00ff */
[----:B------:R-:W-:-:S04]  /*1110*/  ULDC.64 UR8, c[0x0][0xa28] ;  /* 0x00028a0000087ab9 */ /* 0x000fc80000000a00 */
[----:B------:R-:W2:Y:S01]  /*1120*/  LDG.E R2, desc[UR36][R2.64] ;  /* 0x0000002402027981 */ /* 0x000ea2000c1e1900 */
[----:B------:R-:W-:Y:S02]  /*1130*/  UISETP.NE.U32.AND UP0, UPT, UR8, URZ, UPT ;  /* 0x0000003f0800728c */ /* 0x000fe4000bf05070 */
[----:B------:R-:W-:Y:S02]  /*1140*/  UISETP.NE.AND.EX UP1, UPT, UR11, URZ, UPT, UP1 ;  /* 0x0000003f0b00728c */ /* 0x000fe4000bf25310 */
[----:B------:R-:W-:-:S04]  /*1150*/  UISETP.NE.AND.EX UP0, UPT, UR9, URZ, UPT, UP0 ;  /* 0x0000003f0900728c */ /* 0x000fc8000bf05300 */
[----:B------:R-:W-:Y:S02]  /*1160*/  PLOP3.LUT P1, PT, PT, PT, UP1, 0x80, 0x0 ;  /* 0x000000000000781c */ /* 0x000fe40003f2f018 */
[----:B------:R-:W-:Y:S02]  /*1170*/  PLOP3.LUT P0, PT, PT, PT, UP0, 0x80, 0x0 ;  /* 0x000000000000781c */ /* 0x000fe40003f0f008 */
[----:B--2---:R-:W-:-:S13]  /*1180*/  R2UR UR4, R2 ;  /* 0x00000000020472ca */ /* 0x004fda00000e0000 */
[----:B------:R-:W-:Y:S02]  /*1190*/  USHF.R.S32.HI UR12, URZ, 0x1f, UR4 ;  /* 0x0000001f3f0c7899 */ /* 0x000fe40008011404 */
[----:B-----5:R-:W-:Y:S01]  /*11a0*/  IMAD.U32 R0, RZ, RZ, UR4 ;  /* 0x00000004ff007e24 */ /* 0x020fe2000f8e00ff */
[----:B------:R-:W-:-:S03]  /*11b0*/  @UP0 ULEA UR8, UP2, UR4, UR8, 0x2 ;  /* 0x0000000804080291 */ /* 0x000fc6000f84103f */
[----:B------:R-:W-:Y:S01]  /*11c0*/  IMAD.U32 R2, RZ, RZ, UR12 ;  /* 0x0000000cff027e24 */ /* 0x000fe2000f8e00ff */
[----:B------:R-:W-:Y:S01]  /*11d0*/  @UP0 ULEA.HI.X UR9, UR4, UR9, UR12, 0x2, UP2 ;  /* 0x0000000904090291 */ /* 0x000fe200090f140c */
[----:B------:R-:W-:Y:S01]  /*11e0*/  STL [R1+0x30], R0 ;  /* 0x0000300001007387 */ /* 0x000fe20000100800 */
[----:B------:R-:W-:-:S03]  /*11f0*/  @UP1 ULEA UR10, UP0, UR4, UR10, 0x2 ;  /* 0x0000000a040a1291 */ /* 0x000fc6000f80103f */
[----:B------:R0:W-:Y:S01]  /*1200*/  STL [R1+0x34], R2 ;  /* 0x0000340201007387 */ /* 0x0001e20000100800 */
[----:B------:R-:W-:Y:S01]  /*1210*/  IMAD.U32 R3, RZ, RZ, UR9 ;  /* 0x00000009ff037e24 */ /* 0x000fe2000f8e00ff */
[----:B------:R-:W-:Y:S01]  /*1220*/  @UP1 ULEA.HI.X UR11, UR4, UR11, UR12, 0x2, UP0 ;  /* 0x0000000b040b1291 */ /* 0x000fe200080f140c */
[----:B------:R-:W-:Y:S02]  /*1230*/  IMAD.U32 R4, RZ, RZ, UR10 ;  /* 0x0000000aff047e24 */ /* 0x000fe4000f8e00ff */
[----:B------:R-:W-:Y:S01]  /*1240*/  ULDC UR4, c[0x0][0x424] ;  /* 0x0001090000047ab9 */ /* 0x000fe20000000800 */
[----:B0-----:R-:W-:Y:S01]  /*1250*/  IMAD.U32 R2, RZ, RZ, UR8 ;  /* 0x00000008ff027e24 */ /* 0x001fe2000f8e00ff */
[----:B------:R-:W-:-:S05]  /*1260*/  ULDC.64 UR8, c[0x0][0x418] ;  /* 0x0001060000087ab9 */ /* 0x000fca0000000a00 */
[----:B------:R-:W2:Y:S01]  /*1270*/  @P0 LDG.E R2, desc[UR36][R2.64] ;  /* 0x0000002402020981 */ /* 0x000ea2000c1e1900 */
[----:B------:R-:W-:-:S05]  /*1280*/  IMAD.U32 R5, RZ, RZ, UR11 ;  /* 0x0000000bff057e24 */ /* 0x000fca000f8e00ff */
[----:B---3--:R-:W3:Y:S01]  /*1290*/  @P1 LDG.E R4, desc[UR36][R4.64] ;  /* 0x0000002404041981 */ /* 0x008ee2000c1e1900 */
[----:B------:R-:W-:Y:S02]  /*12a0*/  UISETP.NE.U32.AND UP0, UPT, UR8, URZ, UPT ;  /* 0x0000003f0800728c */ /* 0x000fe4000bf05070 */
[----:B------:R-:W-:Y:S02]  /*12b0*/  ULOP3.LUT UR8, UR5, 0xff000000, URZ, 0xc0, !UPT ;  /* 0xff00000005087892 */ /* 0x000fe4000f8ec03f */
[----:B------:R-:W-:-:S04]  /*12c0*/  UISETP.NE.AND.EX UP0, UPT, UR9, URZ, UPT, UP0 ;  /* 0x0000003f0900728c */ /* 0x000fc8000bf05300 */
[----:B------:R-:W-:-:S04]  /*12d0*/  USEL UR4, UR4, 0x1, UP0 ;  /* 0x0000000104047887 */ /* 0x000fc80008000000 */
[----:B------:R-:W-:Y:S01]  /*12e0*/  UIMAD UR4, UR4, UR7, URZ ;  /* 0x00000007040472a4 */ /* 0x000fe2000f8e023f */
[----:B--2---:R-:W-:Y:S01]  /*12f0*/  @P0 R2UR UR61, R2 ;  /* 0x00000000023d02ca */ /* 0x004fe200000e0000 */
[----:B------:R-:W-:-:S05]  /*1300*/  IMAD.U32 R2, RZ, RZ, UR6 ;  /* 0x00000006ff027e24 */ /* 0x000fca000f8e00ff */
[----:B------:R0:W-:Y:S01]  /*1310*/  STL [R1+0x2c], R2 ;  /* 0x00002c0201007387 */ /* 0x0001e20000100800 */
[----:B---3--:R-:W-:Y:S01]  /*1320*/  @P1 R2UR UR4, R4 ;  /* 0x00000000040412ca */ /* 0x008fe200000e0000 */
[----:B----4-:R-:W-:-:S14]  /*1330*/  @P1 BRA `(.L_x_178) ;  /* 0x0000000000381947 */ /* 0x010fdc0003800000 */
[----:B------:R-:W-:Y:S02]  /*1340*/  ULDC.64 UR6, c[0x0][0xa08] ;  /* 0x0002820000067ab9 */ /* 0x000fe40000000a00 */
[----:B------:R-:W-:-:S04]  /*1350*/  ISETP.NE.U32.AND P0, PT, RZ, UR6, PT ;  /* 0x00000006ff007c0c */ /* 0x000fc8000bf05070 */
[----:B------:R-:W-:-:S13]  /*1360*/  ISETP.NE.AND.EX P0, PT, RZ, UR7, PT, P0 ;  /* 0x00000007ff007c0c */ /* 0x000fda000bf05300 */
[----:B------:R-:W-:Y:S05]  /*1370*/  @!P0 BRA `(.L_x_178) ;  /* 0x0000000000288947 */ /* 0x000fea0003800000 */
[----:B------:R-:W-:Y:S01]  /*1380*/  R2UR UR4, R0 ;  /* 0x00000000000472ca */ /* 0x000fe200000e0000 */
[----:B------:R-:W-:-:S12]  /*1390*/  ULDC.64 UR6, c[0x0][0xa08] ;  /* 0x0002820000067ab9 */ /* 0x000fd80000000a00 */
[----:B------:R-:W-:-:S06]  /*13a0*/  UIMAD.WIDE UR6, UR4, 0x4, UR6 ;  /* 0x00000004040678a5 */ /* 0x000fcc000f8e0206 */
[----:B0-----:R-:W-:Y:S02]  /*13b0*/  IMAD.U32 R2, RZ, RZ, UR6 ;  /* 0x00000006ff027e24 */ /* 0x001fe4000f8e00ff */
[----:B------:R-:W-:-:S05]  /*13c0*/  IMAD.U32 R3, RZ, RZ, UR7 ;  /* 0x00000007ff037e24 */ /* 0x000fca000f8e00ff */
[----:B------:R-:W2:Y:S04]  /*13d0*/  LDG.E R4, desc[UR36][R2.64] ;  /* 0x0000002402047981 */ /* 0x000ea8000c1e1900 */
[----:B------:R-:W3:Y:S01]  /*13e0*/  LDG.E R0, desc[UR36][R2.64+0x4] ;  /* 0x0000042402007981 */ /* 0x000ee2000c1e1900 */
[----:B--2---:R-:W-:Y:S02]  /*13f0*/  R2UR UR4, R4 ;  /* 0x00000000040472ca */ /* 0x004fe400000e0000 */
[----:B---3--:R-:W-:-:S13]  /*1400*/  R2UR UR6, R0 ;  /* 0x00000000000672ca */ /* 0x008fda00000e0000 */
[----:B------:R-:W-:-:S12]  /*1410*/  UIADD3 UR4, -UR4, UR6, URZ ;  /* 0x0000000604047290 */ /* 0x000fd8000fffe13f */
.L_x_178:
[----:B------:R-:W-:Y:S02]  /*1420*/  UIADD3 UR61, -UR61, UR4, URZ ;  /* 0x000000043d3d7290 */ /* 0x000fe4000fffe13f */
[----:B------:R-:W-:Y:S02]  /*1430*/  ULOP3.LUT UR4, UR5, 0xff0000, URZ, 0xc0, !UPT ;  /* 0x00ff000005047892 */ /* 0x000fe4000f8ec03f */
[----:B------:R-:W-:Y:S02]  /*1440*/  UISETP.GE.AND UP0, UPT, UR61, 0x1, UPT ;  /* 0x000000013d00788c */ /* 0x000fe4000bf06270 */
[----:B------:R-:W-:Y:S02]  /*1450*/  USHF.R.U32.HI UR8, URZ, 0x8, UR8 ;  /* 0x000000083f087899 */ /* 0x000fe40008011608 */
[----:B------:R-:W-:Y:S02]  /*1460*/  UIADD3 UR6, UR61, 0x4f, URZ ;  /* 0x0000004f3d067890 */ /* 0x000fe4000fffe03f */
[----:B------:R-:W-:Y:S01]  /*1470*/  PLOP3.LUT P0, PT, PT, PT, UP0, 0x80, 0x0 ;  /* 0x000000000000781c */ /* 0x000fe20003f0f008 */
[----:B------:R-:W-:-:S02]  /*1480*/  ULEA.HI UR8, UR4, UR8, URZ, 0x10 ;  /* 0x0000000804087291 */ /* 0x000fc4000f8f803f */
[----:B------:R-:W-:Y:S02]  /*1490*/  UIMAD.WIDE UR6, UR6, 0x66666667, URZ ;  /* 0x66666667060678a5 */ /* 0x000fe4000f8e023f */
[----:B------:R-:W-:Y:S02]  /*14a0*/  ULOP3.LUT UR4, UR8, 0xff, URZ, 0xc0, !UPT ;  /* 0x000000ff08047892 */ /* 0x000fe4000f8ec03f */
[----:B------:R-:W-:Y:S02]  /*14b0*/  ULOP3.LUT UR9, UR5, 0xffff, URZ, 0xc0, !UPT ;  /* 0x0000ffff05097892 */ /* 0x000fe4000f8ec03f */
[----:B------:R-:W-:Y:S02]  /*14c0*/  USHF.R.U32.HI UR5, URZ, 0x10, UR8 ;  /* 0x000000103f057899 */ /* 0x000fe40008011608 */
[----:B------:R-:W-:Y:S01]  /*14d0*/  USHF.R.U32.HI UR6, URZ, 0x1f, UR7 ;  /* 0x0000001f3f067899 */ /* 0x000fe20008011607 */
[----:B------:R-:W-:Y:S01]  /*14e0*/  IMAD.U32 R215, RZ, RZ, UR4 ;  /* 0x00000004ffd77e24 */ /* 0x000fe2000f8e00ff */
[----:B------:R-:W-:Y:S01]  /*14f0*/  UMOV UR4, URZ ;  /* 0x0000003f00047c82 */ /* 0x000fe20008000000 */
[----:B------:R-:W-:Y:S01]  /*1500*/  IMAD.U32 R216, RZ, RZ, UR9 ;  /* 0x00000009ffd87e24 */ /* 0x000fe2000f8e00ff */
[----:B------:R-:W-:Y:S01]  /*1510*/  ULEA.HI.SX32 UR9, UR7, UR6, 0x1b ;  /* 0x0000000607097291 */ /* 0x000fe2000f8fda3f */
[----:B------:R-:W-:Y:S01]  /*1520*/  IMAD.U32 R212, RZ, RZ, UR5 ;  /* 0x00000005ffd47e24 */ /* 0x000fe2000f8e00ff */
[----:B------:R-:W-:Y:S10]  /*1530*/  @!P0 BRA `(.L_x_179) ;  /* 0x0000000000948947 */ /* 0x000ff40003800000 */
[----:B------:R-:W-:Y:S01]  /*1540*/  R2UR UR5, R212 ;  /* 0x00000000d40572ca */ /* 0x000fe200000e0000 */
[----:B------:R-:W-:-:S12]  /*1550*/  ULDC UR4, c[0x0][0x9f0] ;  /* 0x00027c0000047ab9 */ /* 0x000fd80000000800 */
[----:B------:R-:W-:-:S04]  /*1560*/  UISETP.NE.AND UP0, UPT, UR5, URZ, UPT ;  /* 0x0000003f0500728c */ /* 0x000fc8000bf05270 */
[----:B------:R-:W-:-:S03]  /*1570*/  USEL UR10, UR5, UR4, UP0 ;  /* 0x00000004050a7287 */ /* 0x000fc60008000000 */
[----:B------:R-:W-:Y:S01]  /*1580*/  UMOV UR4, URZ ;  /* 0x0000003f00047c82 */ /* 0x000fe20008000000 */
[----:B------:R-:W-:Y:S02]  /*1590*/  UIADD3 UR6, UR9, -0x1, UR10 ;  /* 0xffffffff09067890 */ /* 0x000fe4000fffe00a */
[----:B------:R-:W-:-:S04]  /*15a0*/  IMAD.U32 R3, RZ, RZ, UR10 ;  /* 0x0000000aff037e24 */ /* 0x000fc8000f8e00ff */
[----:B------:R-:W-:Y:S01]  /*15b0*/  IMAD.U32 R4, RZ, RZ, UR6 ;  /* 0x00000006ff047e24 */ /* 0x000fe2000f8e00ff */
[-C--:B------:R-:W-:Y:S01]  /*15c0*/  IABS R0, R3.reuse ;  /* 0x0000000300007213 */ /* 0x080fe20000000000 */
[----:B------:R-:W-:Y:S01]  /*15d0*/  ULOP3.LUT UR6, UR6, UR10, URZ, 0x3c, !UPT ;  /* 0x0000000a06067292 */ /* 0x000fe2000f8e3c3f */
[----:B------:R-:W-:Y:S02]  /*15e0*/  IABS R5, R3 ;  /* 0x0000000300057213 */ /* 0x000fe40000000000 */
[----:B------:R-:W-:Y:S02]  /*15f0*/  R2UR UR11, R0 ;  /* 0x00000000000b72ca */ /* 0x000fe400000e0000 */
[----:B------:R-:W-:-:S05]  /*1600*/  IABS R4, R4 ;  /* 0x0000000400047213 */ /* 0x000fca0000000000 */
[----:B------:R-:W-:-:S05]  /*1610*/  IMAD.MOV.U32 R3, RZ, RZ, R4 ;  /* 0x000000ffff037224 */ /* 0x000fca00078e0004 */
[----:B------:R-:W-:Y:S01]  /*1620*/  R2UR UR8, R3 ;  /* 0x00000000030872ca */ /* 0x000fe200000e0000 */
        /* <DEDUP_REMOVED lines=22> */
.L_x_179:
[----:B------:R-:W-:Y:S01]  /*1790*/  R2UR UR5, R215 ;  /* 0x00000000d70572ca */ /* 0x000fe200000e0000 */
[----:B------:R-:W-:Y:S01]  /*17a0*/  IMAD.U32 R0, RZ, RZ, UR9 ;  /* 0x00000009ff007e24 */ /* 0x000fe2000f8e00ff */
[----:B------:R-:W-:Y:S01]  /*17b0*/  PLOP3.LUT P0, PT, PT, PT, PT, 0x80, 0x0 ;  /* 0x000000000000781c */ /* 0x000fe20003f0f070 */
[----:B------:R-:W-:Y:S01]  /*17c0*/  IMAD.U32 R3, RZ, RZ, UR4 ;  /* 0x00000004ff037e24 */ /* 0x000fe2000f8e00ff */
[----:B------:R-:W-:Y:S01]  /*17d0*/  CS2R R150, SRZ ;  /* 0x0000000000967805 */ /* 0x000fe2000001ff00 */
[----:B0-----:R-:W-:Y:S01]  /*17e0*/  IMAD.MOV.U32 R2, RZ, RZ, RZ ;  /* 0x000000ffff027224 */ /* 0x001fe200078e00ff */
[----:B------:R-:W-:Y:S02]  /*17f0*/  CS2R R148, SRZ ;  /* 0x0000000000947805 */ /* 0x000fe4000001ff00 */
[----:B------:R-:W-:Y:S02]  /*1800*/  CS2R R146, SRZ ;  /* 0x0000000000927805 */ /* 0x000fe4000001ff00 */
[----:B------:R-:W-:-:S02]  /*1810*/  CS2R R144, SRZ ;  /* 0x0000000000907805 */ /* 0x000fc4000001ff00 */
[----:B------:R-:W-:Y:S02]  /*1820*/  CS2R R142, SRZ ;  /* 0x00000000008e7805 */ /* 0x000fe4000001ff00 */
[----:B------:R-:W-:Y:S02]  /*1830*/  CS2R R140, SRZ ;  /* 0x00000000008c7805 */ /* 0x000fe4000001ff00 */
[----:B------:R-:W-:Y:S02]  /*1840*/  CS2R R138, SRZ ;  /* 0x00000000008a7805 */ /* 0x000fe4000001ff00 */
[----:B------:R-:W-:Y:S01]  /*1850*/  CS2R R136, SRZ ;  /* 0x0000000000887805 */ /* 0x000fe2000001ff00 */
[----:B------:R-:W-:Y:S01]  /*1860*/  UIMAD UR5, UR5, UR4, URZ ;  /* 0x00000004050572a4 */ /* 0x000fe2000f8e023f */
[----:B------:R-:W-:Y:S02]  /*1870*/  CS2R R134, SRZ ;  /* 0x0000000000867805 */ /* 0x000fe4000001ff00 */
[----:B------:R-:W-:-:S02]  /*1880*/  CS2R R132, SRZ ;  /* 0x0000000000847805 */ /* 0x000fc4000001ff00 */
[----:B------:R-:W-:Y:S02]  /*1890*/  CS2R R130, SRZ ;  /* 0x0000000000827805 */ /* 0x000fe4000001ff00 */
[----:B------:R-:W-:Y:S02]  /*18a0*/  CS2R R128, SRZ ;  /* 0x0000000000807805 */ /* 0x000fe4000001ff00 */
[----:B------:R-:W-:Y:S02]  /*18b0*/  CS2R R126, SRZ ;  /* 0x00000000007e7805 */ /* 0x000fe4000001ff00 */
[----:B------:R-:W-:Y:S01]  /*18c0*/  VIADDMNMX R3, R3, UR5, R0, PT ;  /* 0x0000000503037c46 */ /* 0x000fe2000b800100 */
[----:B------:R-:W-:Y:S01]  /*18d0*/  IMAD.U32 R22, RZ, RZ, UR5 ;  /* 0x00000005ff167e24 */ /* 0x000fe2000f8e00ff */
[----:B------:R-:W-:Y:S01]  /*18e0*/  CS2R R124, SRZ ;  /* 0x00000000007c7805 */ /* 0x000fe2000001ff00 */
[----:B------:R-:W-:Y:S01]  /*18f0*/  IMAD.MOV.U32 R0, RZ, RZ, RZ ;  /* 0x000000ffff007224 */ /* 0x000fe200078e00ff */
[----:B------:R-:W-:-:S02]  /*1900*/  R2UR UR60, R3 ;  /* 0x00000000033c72ca */ /* 0x000fc400000e0000 */
        /* <DEDUP_REMOVED lines=12> */
[----:B------:R-:W-:Y:S01]  /*19d0*/  UISETP.GT.AND UP0, UPT, UR60, UR5, UPT ;  /* 0x000000053c00728c */ /* 0x000fe2000bf04270 */
[----:B------:R-:W-:-:S02]  /*19e0*/  CS2R R98, SRZ ;  /* 0x0000000000627805 */ /* 0x000fc4000001ff00 */
[----:B------:R-:W-:Y:S02]  /*19f0*/  CS2R R96, SRZ ;  /* 0x0000000000607805 */ /* 0x000fe4000001ff00 */
[----:B------:R-:W-:Y:S02]  /*1a00*/  CS2R R94, SRZ ;  /* 0x00000000005e7805 */ /* 0x000fe4000001ff00 */
[----:B------:R-:W-:Y:S02]  /*1a10*/  CS2R R92, SRZ ;  /* 0x00000000005c7805 */ /* 0x000fe4000001ff00 */
[----:B------:R-:W-:Y:S02]  /*1a20*/  CS2R R90, SRZ ;  /* 0x00000000005a7805 */ /* 0x000fe4000001ff00 */
[----:B------:R-:W-:Y:S02]  /*1a30*/  PLOP3.LUT P1, PT, PT, PT, UP0, 0x80, 0x0 ;  /* 0x000000000000781c */ /* 0x000fe40003f2f008 */
        /* <DEDUP_REMOVED lines=33> */
[----:B------:R-:W-:Y:S06]  /*1c50*/  @!P1 BRA `(.L_x_180) ;  /* 0x0000009400b09947 */ /* 0x000fec0003800000 */
[----:B------:R-:W0:Y:S01]  /*1c60*/  S2R R0, SR_TID.X ;  /* 0x0000000000007919 */ /* 0x000e220000002100 */
[----:B------:R-:W1:Y:S01]  /*1c70*/  S2UR UR7, SR_CgaCtaId ;  /* 0x00000000000779c3 */ /* 0x000e620000008800 */
[----:B------:R-:W-:Y:S02]  /*1c80*/  UMOV UR6, 0x400 ;  /* 0x0000040000067882 */ /* 0x000fe40000000000 */
[----:B-1----:R-:W-:-:S04]  /*1c90*/  ULEA UR6, UR7, UR6, 0x18 ;  /* 0x0000000607067291 */ /* 0x002fc8000f8ec03f */
[----:B------:R-:W-:Y:S01]  /*1ca0*/  UIADD3 UR6, UR6, 0x14400, URZ ;  /* 0x0001440006067890 */ /* 0x000fe2000fffe03f */
[----:B0-----:R-:W-:-:S03]  /*1cb0*/  VIADD R0, R0, 0xffffff80 ;  /* 0xffffff8000007836 */ /* 0x001fc60000000000 */
[----:B------:R-:W-:Y:S02]  /*1cc0*/  ULOP3.LUT UP0, URZ, UR6, 0x9f, URZ, 0xc0, !UPT ;  /* 0x0000009f063f7892 */ /* 0x000fe4000f80c03f */
[----:B------:R-:W-:-:S04]  /*1cd0*/  SHF.R.S32.HI R3, RZ, 0x1f, R0 ;  /* 0x0000001fff037819 */ /* 0x000fc80000011400 */
[----:B------:R-:W-:Y:S02]  /*1ce0*/  PLOP3.LUT P0, PT, PT, PT, UP0, 0x80, 0x0 ;  /* 0x000000000000781c */ /* 0x000fe40003f0f008 */
[----:B------:R-:W-:-:S04]  /*1cf0*/  LEA.HI R3, R3, R0, RZ, 0x7 ;  /* 0x0000000003037211 */ /* 0x000fc800078f38ff */
[----:B------:R-:W-:-:S06]  /*1d00*/  SHF.R.S32.HI R3, RZ, 0x7, R3 ;  /* 0x00000007ff037819 */ /* 0x000fcc0000011403 */
[----:B------:R-:W0:Y:S02]  /*1d10*/  SHFL.IDX PT, R3, R3, RZ, 0x1f ;  /* 0x00001fff03037589 */ /* 0x000e2400000e0000 */
[----:B0-----:R-:W-:-:S13]  /*1d20*/  R2UR UR4, R3 ;  /* 0x00000000030472ca */ /* 0x001fda00000e0000 */
        /* <DEDUP_REMOVED lines=14> */
[----:B------:R-:W-:Y:S02]  /*1e10*/  IMAD.U32 R10, RZ, RZ, UR6 ;  /* 0x00000006ff0a7e24 */ /* 0x000fe4000f8e00ff */
[----:B------:R-:W-:Y:S02]  /*1e20*/  IMAD.U32 R6, RZ, RZ, UR4 ;  /* 0x00000004ff067e24 */ /* 0x000fe4000f8e00ff */
[----:B------:R-:W-:-:S02]  /*1e30*/  IMAD.U32 R7, RZ, RZ, UR5 ;  /* 0x00000005ff077e24 */ /* 0x000fc4000f8e00ff */
[----:B------:R-:W-:Y:S02]  /*1e40*/  IMAD.U32 R11, RZ, RZ, UR7 ;  /* 0x00000007ff0b7e24 */ /* 0x000fe4000f8e00ff */
[----:B------:R-:W-:Y:S02]  /*1e50*/  IMAD.MOV.U32 R8, RZ, RZ, 0x70 ;  /* 0x00000070ff087424 */ /* 0x000fe400078e00ff */
[----:B------:R-:W-:Y:S02]  /*1e60*/  IMAD.MOV.U32 R12, RZ, RZ, 0x1 ;  /* 0x00000001ff0c7424 */ /* 0x000fe400078e00ff */
[----:B0-----:R-:W-:-:S07]  /*1e70*/  IMAD.MOV.U32 R13, RZ, RZ, RZ ;  /* 0x000000ffff0d7224 */ /* 0x001fce00078e00ff */
[----:B------:R-:W-:-:S07]  /*1e80*/  LEPC R20, `(.L_x_181) ;  /* 0x000000001014794e */ /* 0x000fce0000000000 */
[----:B-1----:R-:W-:Y:S05]  /*1e90*/  CALL.ABS.NOINC R2 ;  /* 0x0000000002007343 */ /* 0x002fea0003c00000 */
.L_x_181:
[----:B------:R-:W2:Y:S04]  /*1ea0*/  LDL R17, [R1+0x38] ;  /* 0x0000380001117983 */ /* 0x000ea80000100800 */
[----:B------:R-:W3:Y:S01]  /*1eb0*/  LDL R2, [R1+0x4c] ;  /* 0x00004c0001027983 */ /* 0x000ee20000100800 */
[----:B------:R-:W0:Y:S01]  /*1ec0*/  S2UR UR5, SR_CgaCtaId ;  /* 0x00000000000579c3 */ /* 0x000e220000008800 */
[----:B------:R-:W-:Y:S01]  /*1ed0*/  MOV R5, 0x400 ;  /* 0x0000040000057802 */ /* 0x000fe20000000f00 */
[----:B0-----:R-:W-:-:S05]  /*1ee0*/  IMAD.U32 R6, RZ, RZ, UR5 ;  /* 0x00000005ff067e24 */ /* 0x001fca000f8e00ff */
[----:B------:R-:W-:Y:S02]  /*1ef0*/  LEA R5, R6, R5, 0x18 ;  /* 0x0000000506057211 */ /* 0x000fe400078ec0ff */
[----:B--2---:R-:W-:Y:S02]  /*1f00*/  R2UR UR7, R17 ;  /* 0x00000000110772ca */ /* 0x004fe400000e0000 */
[----:B---3--:R-:W-:-:S11]  /*1f10*/  R2UR UR6, R2 ;  /* 0x00000000020672ca */ /* 0x008fd600000e0000 */
[----:B------:R-:W-:-:S04]  /*1f20*/  ULEA.HI UR4, UR7, UR7, URZ, 0x1 ;  /* 0x0000000707047291 */ /* 0x000fc8000f8f083f */
[----:B------:R-:W-:Y:S01]  /*1f30*/  ULOP3.LUT UR4, UR4, 0xfffffffe, URZ, 0xc0, !UPT ;  /* 0xfffffffe04047892 */ /* 0x000fe2000f8ec03f */
[----:B------:R-:W-:-:S03]  /*1f40*/  IMAD.U32 R2, RZ, RZ, UR6 ;  /* 0x00000006ff027e24 */ /* 0x000fc6000f8e00ff */
[----:B------:R-:W-:Y:S02]  /*1f50*/  UIADD3 UR4, UR7, -UR4, URZ ;  /* 0x8000000407047290 */ /* 0x000fe4000fffe03f */
[----:B------:R-:W-:-:S04]  /*1f60*/  ISETP.NE.AND P0, PT, R2, 0x3, PT ;  /* 0x000000030200780c */ /* 0x000fc80003f05270 */
[----:B------:R-:W-:-:S05]  /*1f70*/  IMAD.U32 R0, RZ, RZ, UR4 ;  /* 0x00000004ff007e24 */ /* 0x000fca000f8e00ff */
[----:B------:R-:W-:-:S04]  /*1f80*/  SHF.L.U32 R0, R0, 0x1f, RZ ;  /* 0x0000001f00007819 */ /* 0x000fc800000006ff */
[----:B------:R-:W0:Y:S02]  /*1f90*/  SYNCS.PHASECHK.TRANS64.TRYWAIT P1, [R5+URZ+0x38800], R0 ;  /* 0x03880000050075a7 */ /* 0x000e24000802017f */
[----:B0-----:R-:W-:Y:S05]  /*1fa0*/  @!P1 BRA `(.L_x_182) ;  /* 0x0000013800f89947 */ /* 0x001fea0003800000 */
.L_x_314:
[----:B------:R-:W-:Y:S05]  /*1fb0*/  @!P0 BRA `(.L_x_183) ;  /* 0x0000000000048947 */ /* 0x000fea0003800000 */
[----:B------:R-:W-:Y:S01]  /*1fc0*/  BPT.TRAP 0x1 ;  /* 0x000000040000795c */ /* 0x000fe20000300000 */
.L_x_183:
[----:B------:R-:W-:Y:S01]  /*1fd0*/  R2UR UR4, R16 ;  /* 0x00000000100472ca */ /* 0x000fe200000e0000 */
[----:B0-----:R-:W-:-:S04]  /*1fe0*/  IMAD.U32 R0, RZ, RZ, UR38 ;  /* 0x00000026ff007e24 */ /* 0x001fc8000f8e00ff */
[----:B------:R-:W-:-:S08]  /*1ff0*/  IMAD R0, R0, 0x8, R5 ;  /* 0x0000000800007824 */ /* 0x000fd000078e0205 */
[----:B------:R-:W-:-:S05]  /*2000*/  IMAD.U32 R3, RZ, RZ, UR4 ;  /* 0x00000004ff037e24 */ /* 0x000fca000f8e00ff */
[----:B------:R-:W-:-:S04]  /*2010*/  SHF.L.U32 R3, R3, 0x1f, RZ ;  /* 0x0000001f03037819 */ /* 0x000fc800000006ff */
[----:B------:R0:W1:Y:S01]  /*2020*/  SYNCS.PHASECHK.TRANS64.TRYWAIT P1, [R0+URZ+0x38830], R3 ;  /* 0x03883003000075a7 */ /* 0x000062000802017f */
[----:B------:R-:W-:Y:S05]  /*2030*/  @!P0 BRA `(.L_x_184) ;  /* 0x0000000000048947 */ /* 0x000fea0003800000 */
[----:B------:R-:W-:Y:S01]  /*2040*/  BPT.TRAP 0x1 ;  /* 0x000000040000795c */ /* 0x000fe20000300000 */
.L_x_184:
[----:B------:R-:W-:Y:S01]  /*2050*/  IMAD.MOV.U32 R151, RZ, RZ, RZ ;  /* 0x000000ffff977224 */ /* 0x000fe200078e00ff */
[----:B-1----:R-:W-:Y:S06]  /*2060*/  @P1 BRA `(.L_x_185) ;  /* 0x0000000000081947 */ /* 0x002fec0003800000 */
[----:B------:R-:W1:Y:S02]  /*2070*/  SYNCS.PHASECHK.TRANS64.TRYWAIT P1, [R0+URZ+0x38830], R3 ;  /* 0x03883003000075a7 */ /* 0x000e64000802017f */
[----:B-1----:R-:W-:Y:S05]  /*2080*/  @!P1 BRA `(.L_x_186) ;  /* 0x0000013800d49947 */ /* 0x002fea0003800000 */
.L_x_185:
[----:B------:R-:W-:Y:S05]  /*2090*/  WARPSYNC.ALL ;  /* 0x0000000000007948 */ /* 0x000fea0003800000 */
[----:B------:R-:W-:Y:S01]  /*20a0*/  R2UR UR4, R5 ;  /* 0x00000000050472ca */ /* 0x000fe200000e0000 */
[----:B------:R-:W-:Y:S01]  /*20b0*/  ULOP3.LUT UR5, UR39, 0x10000, URZ, 0xfc, !UPT ;  /* 0x0001000027057892 */ /* 0x000fe2000f8efc3f */
[----:B------:R-:W-:Y:S01]  /*20c0*/  WARPGROUP.ARRIVE ;  /* 0x00000000000079c5 */ /* 0x000fe20000000000 */
[----:B------:R-:W-:Y:S01]  /*20d0*/  UMOV UR17, 0x40000040 ;  /* 0x4000004000117882 */ /* 0x000fe20000000000 */
[----:B------:R-:W-:Y:S01]  /*20e0*/  UMOV UR19, 0x40000040 ;  /* 0x4000004000137882 */ /* 0x000fe20000000000 */
[----:B------:R-:W-:Y:S01]  /*20f0*/  UMOV UR9, UR17 ;  /* 0x0000001100097c82 */ /* 0x000fe20008000000 */
[----:B------:R-:W-:Y:S01]  /*2100*/  UMOV UR11, 0x40000040 ;  /* 0x40000040000b7882 */ /* 0x000fe20000000000 */
[----:B------:R-:W-:Y:S01]  /*2110*/  UMOV UR13, UR17 ;  /* 0x00000011000d7c82 */ /* 0x000fe20008000000 */
[----:B------:R-:W-:Y:S01]  /*2120*/  UMOV UR16, UR5 ;  /* 0x0000000500107c82 */ /* 0x000fe20008000000 */
[----:B------:R-:W-:Y:S01]  /*2130*/  UMOV UR15, 0x40000040 ;  /* 0x40000040000f7882 */ /* 0x000fe20000000000 */
[----:B------:R-:W-:Y:S01]  /*2140*/  UMOV UR8, UR16 ;  /* 0x0000001000087c82 */ /* 0x000fe20008000000 */
[----:B------:R-:W-:Y:S01]  /*2150*/  UMOV UR12, UR16 ;  /* 0x00000010000c7c82 */ /* 0x000fe20008000000 */
[----:B------:R-:W-:Y:S01]  /*2160*/  IMAD.U32 R18, RZ, RZ, UR16 ;  /* 0x00000010ff127e24 */ /* 0x000fe2000f8e00ff */
[----:B------:R-:W-:Y:S01]  /*2170*/  UIADD3 UR4, UR4, 0x24400, URZ ;  /* 0x0002440004047890 */ /* 0x000fe2000fffe03f */
[----:B------:R-:W-:Y:S01]  /*2180*/  IMAD.U32 R19, RZ, RZ, UR17 ;  /* 0x00000011ff137e24 */ /* 0x000fe2000f8e00ff */
[----:B------:R-:W-:Y:S01]  /*2190*/  UMOV UR23, 0x40000040 ;  /* 0x4000004000177882 */ /* 0x000fe20000000000 */
[----:B------:R-:W-:Y:S01]  /*21a0*/  UMOV UR27, 0x40000040 ;  /* 0x40000040001b7882 */ /* 0x000fe20000000000 */
[----:B------:R-:W-:Y:S01]  /*21b0*/  USHF.R.U32.HI UR4, URZ, 0x4, UR4 ;  /* 0x000000043f047899 */ /* 0x000fe20008011604 */
[----:B------:R-:W-:Y:S01]  /*21c0*/  MOV R7, UR38 ;  /* 0x0000002600077c02 */ /* 0x000fe20008000f00 */
[----:B------:R-:W-:Y:S01]  /*21d0*/  UMOV UR31, 0x40000040 ;  /* 0x40000040001f7882 */ /* 0x000fe20000000000 */
[----:B------:R-:W-:Y:S01]  /*21e0*/  UMOV UR35, 0x40000040 ;  /* 0x4000004000237882 */ /* 0x000fe20000000000 */
[----:B------:R-:W-:Y:S01]  /*21f0*/  ULOP3.LUT UR4, UR4, 0x3fff, URZ, 0xc0, !UPT ;  /* 0x00003fff04047892 */ /* 0x000fe2000f8ec03f */
[----:B------:R-:W-:Y:S01]  /*2200*/  MOV R17, UR37 ;  /* 0x0000002500117c02 */ /* 0x000fe20008000f00 */
[----:B------:R-:W-:Y:S01]  /*2210*/  UMOV UR43, 0x40000040 ;  /* 0x40000040002b7882 */ /* 0x000fe20000000000 */
[----:B------:R-:W-:Y:S01]  /*2220*/  UMOV UR47, 0x40000040 ;  /* 0x40000040002f7882 */ /* 0x000fe20000000000 */
[----:B------:R-:W-:Y:S01]  /*2230*/  ULOP3.LUT UR39, UR4, 0x10000, URZ, 0xfc, !UPT ;  /* 0x0001000004277892 */ /* 0x000fe2000f8efc3f */
[----:B------:R-:W-:Y:S01]  /*2240*/  MOV R20, UR36 ;  /* 0x0000002400147c02 */ /* 0x000fe20008000f00 */
[----:B------:R-:W-:Y:S01]  /*2250*/  UMOV UR51, 0x40000040 ;  /* 0x4000004000337882 */ /* 0x000fe20000000000 */
[----:B------:R-:W-:Y:S01]  /*2260*/  UMOV UR55, 0x40000040 ;  /* 0x4000004000377882 */ /* 0x000fe20000000000 */
[----:B------:R-:W-:Y:S01]  /*2270*/  UIMAD UR4, UR38, 0xa00, UR39 ;  /* 0x00000a00260478a4 */ /* 0x000fe2000f8e0227 */
[----:B------:R-:W-:Y:S01]  /*2280*/  UMOV UR59, 0x40000040 ;  /* 0x40000040003b7882 */ /* 0x000fe20000000000 */
[----:B------:R-:W-:-:S02]  /*2290*/  MOV R4, UR39 ;  /* 0x0000002700047c02 */ /* 0x000fc40008000f00 */
[----:B------:R-:W-:Y:S02]  /*22a0*/  UIADD3 UR10, UR4, 0x80, URZ ;  /* 0x00000080040a7890 */ /* 0x000fe4000fffe03f */
[----:B------:R-:W-:Y:S02]  /*22b0*/  UIADD3 UR14, UR4, 0x100, URZ ;  /* 0x00000100040e7890 */ /* 0x000fe4000fffe03f */
[----:B------:R-:W-:Y:S01]  /*22c0*/  UMOV UR18, UR4 ;  /* 0x0000000400127c82 */ /* 0x000fe20008000000 */
[----:B------:R-:W-:Y:S01]  /*22d0*/  UIADD3 UR6, UR4, 0x180, URZ ;  /* 0x0000018004067890 */ /* 0x000fe2000fffe03f */
[----:B------:R-:W-:Y:S01]  /*22e0*/  HGMMA.64x16x16.F32 R56, gdesc[UR16], RZ, !UPT, gsb0 ;  /* 0x00200000103879f0 */ /* 0x000fe2000c0008ff */
[----:B------:R-:W-:Y:S01]  /*22f0*/  UIADD3 UR7, UR4, 0x200, URZ ;  /* 0x0000020004077890 */ /* 0x000fe2000fffe03f */
[----:B------:R-:W-:Y:S01]  /*2300*/  UMOV UR19, 0x40000040 ;  /* 0x4000004000137882 */ /* 0x000fe20000000000 */
[----:B------:R-:W-:Y:S02]  /*2310*/  UIADD3 UR22, UR4, 0x384, URZ ;  /* 0x0000038404167890 */ /* 0x000fe4000fffe03f */
[----:B------:R-:W-:-:S02]  /*2320*/  UIADD3 UR26, UR4, 0x386, URZ ;  /* 0x00000386041a7890 */ /* 0x000fc4000fffe03f */
[----:B------:R-:W-:Y:S02]  /*2330*/  UIADD3 UR30, UR4, 0x600, URZ ;  /* 0x00000600041e7890 */ /* 0x000fe4000fffe03f */
[----:B------:R-:W-:Y:S02]  /*2340*/  UIADD3 UR34, UR4, 0x582, URZ ;  /* 0x0000058204227890 */ /* 0x000fe4000fffe03f */
[----:B------:R-:W-:Y:S02]  /*2350*/  UIADD3 UR42, UR4, 0x584, URZ ;  /* 0x00000584042a7890 */ /* 0x000fe4000fffe03f */
[----:B------:R-:W-:Y:S02]  /*2360*/  UIADD3 UR46, UR4, 0x586, URZ ;  /* 0x00000586042e7890 */ /* 0x000fe4000fffe03f */
[----:B------:R-:W-:Y:S02]  /*2370*/  UIADD3 UR50, UR4, 0x800, URZ ;  /* 0x0000080004327890 */ /* 0x000fe4000fffe03f */
[----:B------:R-:W-:-:S02]  /*2380*/  UIADD3 UR54, UR4, 0x802, URZ ;  /* 0x0000080204367890 */ /* 0x000fc4000fffe03f */
[----:B------:R-:W-:Y:S01]  /*2390*/  UIADD3 UR58, UR4, 0x804, URZ ;  /* 0x00000804043a7890 */ /* 0x000fe2000fffe03f */
[----:B------:R-:W-:Y:S01]  /*23a0*/  UMOV UR39, 0x40000040 ;  /* 0x4000004000277882 */ /* 0x000fe20000000000 */
[----:B------:R-:W-:Y:S02]  /*23b0*/  WARPGROUP.DEPBAR.LE gsb0, 0x0 ;  /* 0x00008000000079c5 */ /* 0x000fe40000010000 */
[----:B------:R-:W-:-:S06]  /*23c0*/  WARPGROUP.ARRIVE ;  /* 0x00000000000079c5 */ /* 0x000fcc0000000000 */
[----:B------:R-:W-:Y:S01]  /*23d0*/  HGMMA.64x16x16.F32 R48, gdesc[UR8], RZ, !UPT, gsb0 ;  /* 0x00200000083079f0 */ /* 0x000fe2000c0008ff */
[----:B------:R-:W-:Y:S01]  /*23e0*/  UMOV UR8, UR16 ;  /* 0x0000001000087c82 */ /* 0x000fe20008000000 */
[----:B------:R-:W-:Y:S01]  /*23f0*/  UMOV UR9, UR17 ;  /* 0x0000001100097c82 */ /* 0x000fe20008000000 */
[----:B------:R-:W-:Y:S01]  /*2400*/  UMOV UR10, UR6 ;  /* 0x00000006000a7c82 */ /* 0x000fe20008000000 */
[----:B------:R-:W-:Y:S01]  /*2410*/  UMOV UR11, 0x40000040 ;  /* 0x40000040000b7882 */ /* 0x000fe20000000000 */
[----:B------:R-:W-:Y:S01]  /*2420*/  UIADD3 UR6, UR5, 0x2, URZ ;  /* 0x0000000205067890 */ /* 0x000fe2000fffe03f */
        /* <DEDUP_REMOVED lines=12> */
[----:B------:R-:W-:Y:S01]  /*24f0*/  UMOV UR16, UR6 ;  /* 0x0000000600107c82 */ /* 0x000fe20008000000 */
[----:B------:R-:W-:Y:S01]  /*2500*/  UIADD3 UR6, UR4, 0x2, URZ ;  /* 0x0000000204067890 */ /* 0x000fe2000fffe03f */
[----:B------:R-:W-:Y:S01]  /*2510*/  MOV R14, UR16 ;  /* 0x00000010000e7c02 */ /* 0x000fe20008000f00 */
[----:B------:R-:W-:Y:S01]  /*2520*/  UMOV UR17, 0x40000040 ;  /* 0x4000004000117882 */ /* 0x000fe20000000000 */
[----:B------:R-:W-:Y:S01]  /*2530*/  UMOV UR12, UR16 ;  /* 0x00000010000c7c82 */ /* 0x000fe20008000000 */
[----:B------:R-:W-:Y:S01]  /*2540*/  UMOV UR13, UR17 ;  /* 0x00000011000d7c82 */ /* 0x000fe20008000000 */
[----:B------:R-:W-:Y:S01]  /*2550*/  UIADD3 UR7, UR4, 0x202, URZ ;  /* 0x0000020204077890 */ /* 0x000fe2000fffe03f */
[----:B------:R-:W-:Y:S01]  /*2560*/  IMAD.U32 R15, RZ, RZ, UR17 ;  /* 0x00000011ff0f7e24 */ /* 0x000fe2000f8e00ff */
[----:B------:R-:W-:Y:S01]  /*2570*/  UMOV UR18, UR6 ;  /* 0x0000000600127c82 */ /* 0x000fe20008000000 */
[----:B------:R-:W-:Y:S01]  /*2580*/  UIADD3 UR6, UR4, 0x182, URZ ;  /* 0x0000018204067890 */ /* 0x000fe2000fffe03f */
        /* <DEDUP_REMOVED lines=10> */
[----:B------:R-:W-:Y:S02]  /*2630*/  UMOV UR19, 0x40000040 ;  /* 0x4000004000137882 */ /* 0x000fe40000000000 */
        /* <DEDUP_REMOVED lines=20> */
[----:B------:R-:W-:Y:S01]  /*2780*/  UMOV UR16, UR6 ;  /* 0x0000000600107c82 */ /* 0x000fe20008000000 */
[----:B------:R-:W-:Y:S01]  /*2790*/  UIADD3 UR6, UR4, 0x4, URZ ;  /* 0x0000000404067890 */ /* 0x000fe2000fffe03f */
[----:B------:R-:W-:Y:S01]  /*27a0*/  IMAD.U32 R12, RZ, RZ, UR16 ;  /* 0x00000010ff0c7e24 */ /* 0x000fe2000f8e00ff */
        /* <DEDUP_REMOVED lines=111> */
[----:B------:R-:W-:Y:S02]  /*2ea0*/  MOV R2, UR13 ;  /* 0x0000000d00027c02 */ /* 0x000fe40008000f00 */
[----:B01----:R-:W-:Y:S01]  /*2eb0*/  MOV R3, UR12 ;  /* 0x0000000c00037c02 */ /* 0x003fe20008000f00 */
[----:B------:R-:W-:-:S02]  /*2ec0*/  WARPGROUP.DEPBAR.LE gsb0, 0x0 ;  /* 0x00008000000079c5 */ /* 0x000fc40000010000 */
        /* <DEDUP_REMOVED lines=39> */
[----:B------:R-:W-:Y:S01]  /*3140*/  UMOV UR13, 0x40000040 ;  /* 0x40000040000d7882 */ /* 0x000fe20000000000 */
[----:B------:R-:W-:Y:S01]  /*3150*/  UMOV UR15, 0x40000040 ;  /* 0x40000040000f7882 */ /* 0x000fe20000000000 */
[----:B------:R-:W-:Y:S01]  /*3160*/  UMOV UR37, UR13 ;  /* 0x0000000d00257c82 */ /* 0x000fe20008000000 */
[----:B------:R-:W-:Y:S01]  /*3170*/  IMAD.U32 R9, RZ, RZ, UR13 ;  /* 0x0000000dff097e24 */ /* 0x000fe2000f8e00ff */
        /* <DEDUP_REMOVED lines=225> */
[----:B------:R-:W-:-:S07]  /*3f90*/  UIADD3 UR5, UR5, 0xc06, URZ ;  /* 0x00000c0605057890 */ /* 0x000fce000fffe03f */
[----:B------:R-:W-:Y:S01]  /*3fa0*/  UMOV UR12, UR5 ;  /* 0x00000005000c7c82 */ /* 0x000fe20008000000 */
[----:B------:R-:W-:Y:S01]  /*3fb0*/  UIADD3 UR5, UR4, 0x806, URZ ;  /* 0x0000080604057890 */ /* 0x000fe2000fffe03f */
[----:B------:R-:W-:Y:S01]  /*3fc0*/  IMAD.U32 R8, RZ, RZ, UR12 ;  /* 0x0000000cff087e24 */ /* 0x000fe2000f8e00ff */
[----:B------:R-:W-:-:S05]  /*3fd0*/  UMOV UR36, UR12 ;  /* 0x0000000c00247c82 */ /* 0x000fca0008000000 */
        /* <DEDUP_REMOVED lines=58> */
[----:B------:R-:W-:Y:S02]  /*4380*/  R2UR UR39, R4 ;  /* 0x00000000042772ca */ /* 0x000fe400000e0000 */
[----:B------:R-:W-:Y:S02]  /*4390*/  R2UR UR38, R7 ;  /* 0x00000000072672ca */ /* 0x000fe400000e0000 */
[----:B------:R-:W-:Y:S02]  /*43a0*/  R2UR UR37, R17 ;  /* 0x00000000112572ca */ /* 0x000fe400000e0000 */
[----:B------:R-:W-:Y:S01]  /*43b0*/  R2UR UR36, R20 ;  /* 0x00000000142472ca */ /* 0x000fe200000e0000 */
        /* <DEDUP_REMOVED lines=16> */
.L_x_187:
[----:B------:R-:W-:Y:S01]  /*44c0*/  IMAD.U32 R2, RZ, RZ, UR61 ;  /* 0x0000003dff027e24 */ /* 0x000fe2000f8e00ff */
[----:B------:R-:W-:Y:S01]  /*44d0*/  ULDC UR4, c[0x0][0x988] ;  /* 0x0002620000047ab9 */ /* 0x000fe20000000800 */
[----:B------:R-:W-:Y:S01]  /*44e0*/  IMAD.U32 R3, RZ, RZ, UR60 ;  /* 0x0000003cff037e24 */ /* 0x000fe2000f8e00ff */
[----:B------:R-:W-:Y:S01]  /*44f0*/  P2R R20, PR, RZ, 0x1 ;  /* 0x00000001ff147803 */ /* 0x000fe20000000000 */
[----:B------:R-:W-:Y:S01]  /*4500*/  UIADD3 UR60, UR60, -0x2, URZ ;  /* 0xfffffffe3c3c7890 */ /* 0x000fe2000fffe03f */
[----:B------:R-:W-:Y:S01]  /*4510*/  IADD3 R2, R2, 0x50, -R23 ;  /* 0x0000005002027810 */ /* 0x000fe20007ffe817 */
[--C-:B------:R-:W-:Y:S01]  /*4520*/  IMAD.MOV.U32 R150, RZ, RZ, R151.reuse ;  /* 0x000000ffff967224 */ /* 0x100fe200078e0097 */
[----:B------:R-:W-:Y:S01]  /*4530*/  R2UR UR5, R22 ;  /* 0x00000000160572ca */ /* 0x000fe200000e0000 */
[--C-:B------:R-:W-:Y:S01]  /*4540*/  IMAD.MOV.U32 R149, RZ, RZ, R151.reuse ;  /* 0x000000ffff957224 */ /* 0x100fe200078e0097 */
[-C--:B------:R-:W-:Y:S01]  /*4550*/  MOV R118, R151.reuse ;  /* 0x0000009700767202 */ /* 0x080fe20000000f00 */
[----:B------:R-:W-:Y:S01]  /*4560*/  IMAD R2, R3, -0x50, R2 ;  /* 0xffffffb003027824 */ /* 0x000fe200078e0202 */
[----:B------:R-:W-:Y:S01]  /*4570*/  MOV R73, R151 ;  /* 0x0000009700497202 */ /* 0x000fe20000000f00 */
[----:B------:R-:W-:-:S02]  /*4580*/  IMAD.MOV.U32 R148, RZ, RZ, R151 ;  /* 0x000000ffff947224 */ /* 0x000fc400078e0097 */
[--C-:B------:R-:W-:Y:S01]  /*4590*/  IMAD.MOV.U32 R147, RZ, RZ, R151.reuse ;  /* 0x000000ffff937224 */ /* 0x100fe200078e0097 */
[C---:B------:R-:W-:Y:S01]  /*45a0*/  ISETP.GT.AND P2, PT, R2.reuse, RZ, PT ;  /* 0x000000ff0200720c */ /* 0x040fe20003f44270 */
[--C-:B------:R-:W-:Y:S01]  /*45b0*/  IMAD.MOV.U32 R146, RZ, RZ, R151.reuse ;  /* 0x000000ffff927224 */ /* 0x100fe200078e0097 */
[C---:B------:R-:W-:Y:S01]  /*45c0*/  ISETP.GT.AND P1, PT, R2.reuse, 0x1, PT ;  /* 0x000000010200780c */ /* 0x040fe20003f24270 */
[--C-:B------:R-:W-:Y:S01]  /*45d0*/  IMAD.MOV.U32 R145, RZ, RZ, R151.reuse ;  /* 0x000000ffff917224 */ /* 0x100fe200078e0097 */
[----:B------:R-:W-:Y:S01]  /*45e0*/  ISETP.GT.AND P6, PT, R2, 0x8, PT ;  /* 0x000000080200780c */ /* 0x000fe20003fc4270 */
[----:B------:R-:W-:Y:S01]  /*45f0*/  UISETP.GE.AND UP0, UPT, UR60, UR5, UPT ;  /* 0x000000053c00728c */ /* 0x000fe2000bf06270 */
[----:B------:R-:W-:Y:S01]  /*4600*/  FSEL R56, R56, -INF , P2 ;  /* 0xff80000038387808 */ /* 0x000fe20001000000 */
        /* <DEDUP_REMOVED lines=135> */
[----:B------:R-:W-:Y:S01]  /*4e80*/  FMNMX.FTZ R2, R28, R3, !PT ;  /* 0x000000031c027209 */ /* 0x000fe20007810000 */
[--C-:B------:R-:W-:Y:S01]  /*4e90*/  IMAD.MOV.U32 R75, RZ, RZ, R151.reuse ;  /* 0x000000ffff4b7224 */ /* 0x100fe200078e0097 */
[----:B------:R-:W-:Y:S01]  /*4ea0*/  FMNMX.FTZ R3, R58, R59, !PT ;  /* 0x0000003b3a037209 */ /* 0x000fe20007810000 */
[--C-:B------:R-:W-:Y:S01]  /*4eb0*/  IMAD.MOV.U32 R74, RZ, RZ, R151.reuse ;  /* 0x000000ffff4a7224 */ /* 0x100fe200078e0097 */
[----:B------:R-:W-:Y:S01]  /*4ec0*/  FMNMX.FTZ R7, R29, R2, !PT ;  /* 0x000000021d077209 */ /* 0x000fe20007810000 */
[--C-:B------:R-:W-:Y:S01]  /*4ed0*/  IMAD.MOV.U32 R72, RZ, RZ, R151.reuse ;  /* 0x000000ffff487224 */ /* 0x100fe200078e0097 */
[----:B------:R-:W-:Y:S01]  /*4ee0*/  FSEL R38, R38, -INF , P6 ;  /* 0xff80000026267808 */ /* 0x000fe20003000000 */
[--C-:B------:R-:W-:Y:S01]  /*4ef0*/  IMAD.MOV.U32 R71, RZ, RZ, R151.reuse ;  /* 0x000000ffff477224 */ /* 0x100fe200078e0097 */
[----:B------:R-:W-:Y:S01]  /*4f00*/  FSEL R39, R39, -INF , P5 ;  /* 0xff80000027277808 */ /* 0x000fe20002800000 */
[----:B------:R-:W0:Y:S01]  /*4f10*/  SHFL.BFLY PT, R2, R7, 0x2, 0x1f ;  /* 0x0c401f0007027f89 */ /* 0x000e2200000e0000 */
[----:B------:R-:W-:Y:S01]  /*4f20*/  FSEL R26, R26, -INF , P4 ;  /* 0xff8000001a1a7808 */ /* 0x000fe20002000000 */
[--C-:B------:R-:W-:Y:S01]  /*4f30*/  IMAD.MOV.U32 R70, RZ, RZ, R151.reuse ;  /* 0x000000ffff467224 */ /* 0x100fe200078e0097 */
[----:B------:R-:W-:Y:S01]  /*4f40*/  FSEL R27, R27, -INF , P3 ;  /* 0xff8000001b1b7808 */ /* 0x000fe20001800000 */
[--C-:B------:R-:W-:Y:S01]  /*4f50*/  IMAD.MOV.U32 R69, RZ, RZ, R151.reuse ;  /* 0x000000ffff457224 */ /* 0x100fe200078e0097 */
[----:B------:R-:W-:Y:S01]  /*4f60*/  FSEL R30, R30, -INF , P2 ;  /* 0xff8000001e1e7808 */ /* 0x000fe20001000000 */
[--C-:B------:R-:W-:Y:S01]  /*4f70*/  IMAD.MOV.U32 R68, RZ, RZ, R151.reuse ;  /* 0x000000ffff447224 */ /* 0x100fe200078e0097 */
[----:B------:R-:W-:Y:S01]  /*4f80*/  FSEL R31, R31, -INF , P1 ;  /* 0xff8000001f1f7808 */ /* 0x000fe20000800000 */
[----:B------:R-:W-:-:S02]  /*4f90*/  IMAD.MOV.U32 R67, RZ, RZ, R151 ;  /* 0x000000ffff437224 */ /* 0x000fc400078e0097 */
[--C-:B------:R-:W-:Y:S02]  /*4fa0*/  IMAD.MOV.U32 R66, RZ, RZ, R151.reuse ;  /* 0x000000ffff427224 */ /* 0x100fe400078e0097 */
[--C-:B------:R-:W-:Y:S02]  /*4fb0*/  IMAD.MOV.U32 R65, RZ, RZ, R151.reuse ;  /* 0x000000ffff417224 */ /* 0x100fe400078e0097 */
[----:B------:R-:W-:Y:S01]  /*4fc0*/  IMAD.MOV.U32 R64, RZ, RZ, R151 ;  /* 0x000000ffff407224 */ /* 0x000fe200078e0097 */
[----:B0-----:R-:W-:-:S05]  /*4fd0*/  FMNMX.FTZ R17, R7, R2, !PT ;  /* 0x0000000207117209 */ /* 0x001fca0007810000 */
[----:B------:R-:W0:Y:S02]  /*4fe0*/  SHFL.BFLY PT, R4, R17, 0x1, 0x1f ;  /* 0x0c201f0011047f89 */ /* 0x000e2400000e0000 */
        /* <DEDUP_REMOVED lines=37> */
[----:B------:R-:W-:Y:S01]  /*5240*/  FFMA.FTZ R21, R29, UR4, -R21 ;  /* 0x000000041d157c23 */ /* 0x000fe20008010815 */
[--C-:B------:R-:W-:Y:S01]  /*5250*/  IMAD.MOV.U32 R60, RZ, RZ, R151.reuse ;  /* 0x000000ffff3c7224 */ /* 0x100fe200078e0097 */
[----:B------:R-:W-:Y:S01]  /*5260*/  FMNMX.FTZ R3, R47, R2, !PT ;  /* 0x000000022f037209 */ /* 0x000fe20007810000 */
[----:B------:R-:W-:-:S03]  /*5270*/  IMAD.MOV.U32 R56, RZ, RZ, R151 ;  /* 0x000000ffff387224 */ /* 0x000fc600078e0097 */
[----:B------:R-:W-:Y:S01]  /*5280*/  FMNMX.FTZ R2, R34, R3, !PT ;  /* 0x0000000322027209 */ /* 0x000fe20007810000 */
[----:B------:R-:W-:Y:S03]  /*5290*/  MUFU.EX2 R204, R204 ;  /* 0x000000cc00cc7308 */ /* 0x000fe60000000800 */
[----:B------:R-:W-:-:S04]  /*52a0*/  FMNMX.FTZ R3, R35, R2, !PT ;  /* 0x0000000223037209 */ /* 0x000fc80007810000 */
[----:B------:R-:W-:Y:S01]  /*52b0*/  FMNMX.FTZ R2, R38, R3, !PT ;  /* 0x0000000326027209 */ /* 0x000fe20007810000 */
[----:B------:R-:W-:Y:S03]  /*52c0*/  MUFU.EX2 R49, R49 ;  /* 0x0000003100317308 */ /* 0x000fe60000000800 */
[----:B------:R-:W-:-:S04]  /*52d0*/  FMNMX.FTZ R3, R39, R2, !PT ;  /* 0x0000000227037209 */ /* 0x000fc80007810000 */
[----:B------:R-:W-:Y:S01]  /*52e0*/  FMNMX.FTZ R2, R26, R3, !PT ;  /* 0x000000031a027209 */ /* 0x000fe20007810000 */
[----:B------:R0:W-:Y:S03]  /*52f0*/  MUFU.EX2 R29, R21 ;  /* 0x00000015001d7308 */ /* 0x0001e60000000800 */
[----:B------:R-:W-:-:S04]  /*5300*/  FMNMX.FTZ R3, R27, R2, !PT ;  /* 0x000000021b037209 */ /* 0x000fc80007810000 */
[----:B------:R-:W-:Y:S01]  /*5310*/  FMNMX.FTZ R2, R30, R3, !PT ;  /* 0x000000031e027209 */ /* 0x000fe20007810000 */
[----:B------:R-:W-:Y:S01]  /*5320*/  MUFU.EX2 R52, R52 ;  /* 0x0000003400347308 */ /* 0x000fe20000000800 */
[----:B0-----:R-:W-:Y:S01]  /*5330*/  FADD.FTZ R21, R208, R7 ;  /* 0x00000007d0157221 */ /* 0x001fe20000010000 */
[----:B------:R-:W-:Y:S02]  /*5340*/  F2FP.F16.F32.PACK_AB R208, R7, R208 ;  /* 0x000000d007d0723e */ /* 0x000fe400000000ff */
[----:B------:R-:W-:-:S04]  /*5350*/  FMNMX.FTZ R2, R31, R2, !PT ;  /* 0x000000021f027209 */ /* 0x000fc80007810000 */
[----:B------:R-:W0:Y:S01]  /*5360*/  MUFU.EX2 R53, R53 ;  /* 0x0000003500357308 */ /* 0x000e220000000800 */
[----:B------:R-:W1:Y:S07]  /*5370*/  SHFL.BFLY PT, R3, R2, 0x2, 0x1f ;  /* 0x0c401f0002037f89 */ /* 0x000e6e00000e0000 */
[----:B------:R-:W-:Y:S08]  /*5380*/  MUFU.EX2 R40, R40 ;  /* 0x0000002800287308 */ /* 0x000ff00000000800 */
[----:B------:R-:W2:Y:S01]  /*5390*/  MUFU.EX2 R41, R41 ;  /* 0x0000002900297308 */ /* 0x000ea20000000800 */
[----:B0-----:R-:W-:-:S07]  /*53a0*/  F2FP.F16.F32.PACK_AB R206, R53, R52 ;  /* 0x0000003435ce723e */ /* 0x001fce00000000ff */
[----:B------:R-:W-:Y:S01]  /*53b0*/  MUFU.EX2 R44, R44 ;  /* 0x0000002c002c7308 */ /* 0x000fe20000000800 */
[----:B-1----:R-:W-:-:S05]  /*53c0*/  FMNMX.FTZ R20, R2, R3, !PT ;  /* 0x0000000302147209 */ /* 0x002fca0007810000 */
[----:B------:R-:W0:Y:S02]  /*53d0*/  SHFL.BFLY PT, R3, R20, 0x1, 0x1f ;  /* 0x0c201f0014037f89 */ /* 0x000e2400000e0000 */
[----:B------:R-:W1:Y:S01]  /*53e0*/  MUFU.EX2 R45, R45 ;  /* 0x0000002d002d7308 */ /* 0x000e620000000800 */
[----:B--2---:R-:W-:-:S07]  /*53f0*/  F2FP.F16.F32.PACK_AB R200, R41, R40 ;  /* 0x0000002829c8723e */ /* 0x004fce00000000ff */
[----:B------:R-:W-:Y:S08]  /*5400*/  MUFU.EX2 R32, R32 ;  /* 0x0000002000207308 */ /* 0x000ff00000000800 */
[----:B------:R-:W2:Y:S01]  /*5410*/  MUFU.EX2 R33, R33 ;  /* 0x0000002100217308 */ /* 0x000ea20000000800 */
[----:B-1----:R-:W-:Y:S02]  /*5420*/  F2FP.F16.F32.PACK_AB R202, R45, R44 ;  /* 0x0000002c2dca723e */ /* 0x002fe400000000ff */
[----:B0-----:R-:W-:Y:S01]  /*5430*/  FMNMX.FTZ R3, R20, R3, !PT ;  /* 0x0000000314037209 */ /* 0x001fe20007810000 */
[----:B------:R-:W-:-:S04]  /*5440*/  FADD.FTZ R20, R210, R21 ;  /* 0x00000015d2147221 */ /* 0x000fc80000010000 */
[----:B------:R-:W-:Y:S01]  /*5450*/  MUFU.EX2 R36, R36 ;  /* 0x0000002400247308 */ /* 0x000fe20000000800 */
[----:B------:R-:W-:Y:S01]  /*5460*/  F2FP.F16.F32.PACK_AB R210, R17, R210 ;  /* 0x000000d211d2723e */ /* 0x000fe200000000ff */
[C---:B------:R-:W-:Y:S01]  /*5470*/  FMUL.FTZ R2, R3.reuse, UR4 ;  /* 0x0000000403027c20 */ /* 0x040fe20008410000 */
[----:B------:R-:W-:Y:S01]  /*5480*/  FSETP.NEU.FTZ.AND P1, PT, R3, -INF , PT ;  /* 0xff8000000300780b */ /* 0x000fe20003f3d000 */
[----:B------:R-:W-:-:S03]  /*5490*/  FADD.FTZ R21, R17, R20 ;  /* 0x0000001411157221 */ /* 0x000fc60000010000 */
[----:B------:R-:W-:Y:S01]  /*54a0*/  FSEL R2, R2, RZ, P1 ;  /* 0x000000ff02027208 */ /* 0x000fe20000800000 */
[----:B------:R-:W-:Y:S01]  /*54b0*/  FADD.FTZ R20, R204, R21 ;  /* 0x00000015cc147221 */ /* 0x000fe20000010000 */
[----:B------:R-:W-:Y:S01]  /*54c0*/  MUFU.EX2 R37, R37 ;  /* 0x0000002500257308 */ /* 0x000fe20000000800 */
[----:B------:R-:W-:Y:S02]  /*54d0*/  PLOP3.LUT P1, PT, PT, PT, UP0, 0x80, 0x0 ;  /* 0x000000000000781c */ /* 0x000fe40003f2f008 */
        /* <DEDUP_REMOVED lines=21> */
[--C-:B------:R-:W-:Y:S01]  /*5630*/  FFMA.FTZ R26, R26, UR4, -R2.reuse ;  /* 0x000000041a1a7c23 */ /* 0x100fe20008010802 */
[----:B------:R-:W1:Y:S01]  /*5640*/  MUFU.EX2 R62, R62 ;  /* 0x0000003e003e7308 */ /* 0x000e620000000800 */
[--C-:B------:R-:W-:Y:S01]  /*5650*/  FFMA.FTZ R27, R27, UR4, -R2.reuse ;  /* 0x000000041b1b7c23 */ /* 0x100fe20008010802 */
[--C-:B------:R-:W-:Y:S01]  /*5660*/  FFMA.FTZ R30, R30, UR4, -R2.reuse ;  /* 0x000000041e1e7c23 */ /* 0x100fe20008010802 */
[----:B------:R-:W-:Y:S01]  /*5670*/  FFMA.FTZ R2, R31, UR4, -R2 ;  /* 0x000000041f027c23 */ /* 0x000fe20008010802 */
[----:B------:R-:W-:Y:S01]  /*5680*/  F2FP.F16.F32.PACK_AB R204, R49, R204 ;  /* 0x000000cc31cc723e */ /* 0x000fe200000000ff */
[--C-:B------:R-:W-:Y:S01]  /*5690*/  IMAD.MOV.U32 R53, RZ, RZ, R151.reuse ;  /* 0x000000ffff357224 */ /* 0x100fe200078e0097 */
[----:B--2---:R-:W-:Y:S01]  /*56a0*/  F2FP.F16.F32.PACK_AB R196, R33, R32 ;  /* 0x0000002021c4723e */ /* 0x004fe200000000ff */
[----:B------:R-:W-:Y:S01]  /*56b0*/  IMAD.MOV.U32 R52, RZ, RZ, R151 ;  /* 0x000000ffff347224 */ /* 0x000fe200078e0097 */
[----:B------:R-:W2:Y:S01]  /*56c0*/  MUFU.EX2 R63, R63 ;  /* 0x0000003f003f7308 */ /* 0x000ea20000000800 */
[----:B0-----:R-:W-:Y:S01]  /*56d0*/  FADD.FTZ R21, R58, R59 ;  /* 0x0000003b3a157221 */ /* 0x001fe20000010000 */
[----:B------:R-:W-:Y:S01]  /*56e0*/  F2FP.F16.F32.PACK_AB R198, R37, R36 ;  /* 0x0000002425c6723e */ /* 0x000fe200000000ff */
[--C-:B------:R-:W-:Y:S01]  /*56f0*/  IMAD.MOV.U32 R49, RZ, RZ, R151.reuse ;  /* 0x000000ffff317224 */ /* 0x100fe200078e0097 */
[----:B------:R-:W-:Y:S01]  /*5700*/  F2FP.F16.F32.PACK_AB R209, R59, R58 ;  /* 0x0000003a3bd1723e */ /* 0x000fe200000000ff */
[----:B------:R-:W-:-:S02]  /*5710*/  IMAD.MOV.U32 R59, RZ, RZ, R151 ;  /* 0x000000ffff3b7224 */ /* 0x000fc400078e0097 */
[----:B------:R-:W-:Y:S01]  /*5720*/  IMAD.MOV.U32 R58, RZ, RZ, R151 ;  /* 0x000000ffff3a7224 */ /* 0x000fe200078e0097 */
[----:B------:R-:W0:Y:S01]  /*5730*/  MUFU.EX2 R50, R50 ;  /* 0x0000003200327308 */ /* 0x000e220000000800 */
[----:B-1----:R-:W-:Y:S01]  /*5740*/  FADD.FTZ R20, R62, R21 ;  /* 0x000000153e147221 */ /* 0x002fe20000010000 */
[----:B------:R-:W-:-:S06]  /*5750*/  IMAD.MOV.U32 R48, RZ, RZ, R151 ;  /* 0x000000ffff307224 */ /* 0x000fcc00078e0097 */
[----:B------:R-:W1:Y:S01]  /*5760*/  MUFU.EX2 R51, R51 ;  /* 0x0000003300337308 */ /* 0x000e620000000800 */
[C---:B--2---:R-:W-:Y:S01]  /*5770*/  FADD.FTZ R21, R63.reuse, R20 ;  /* 0x000000143f157221 */ /* 0x044fe20000010000 */
[----:B------:R-:W-:Y:S01]  /*5780*/  F2FP.F16.F32.PACK_AB R211, R63, R62 ;  /* 0x0000003e3fd3723e */ /* 0x000fe200000000ff */
[--C-:B------:R-:W-:Y:S02]  /*5790*/  IMAD.MOV.U32 R63, RZ, RZ, R151.reuse ;  /* 0x000000ffff3f7224 */ /* 0x100fe400078e0097 */
[----:B------:R-:W-:-:S03]  /*57a0*/  IMAD.MOV.U32 R62, RZ, RZ, R151 ;  /* 0x000000ffff3e7224 */ /* 0x000fc600078e0097 */
[----:B------:R-:W2:Y:S01]  /*57b0*/  MUFU.EX2 R54, R54 ;  /* 0x0000003600367308 */ /* 0x000ea20000000800 */
[----:B0-----:R-:W-:Y:S01]  /*57c0*/  FADD.FTZ R20, R50, R21 ;  /* 0x0000001532147221 */ /* 0x001fe20000010000 */
[----:B------:R-:W-:Y:S02]  /*57d0*/  VIADD R21, R0, 0x38840 ;  /* 0x0003884000157836 */ /* 0x000fe40000000000 */
[----:B------:R-:W-:Y:S01]  /*57e0*/  FADD.FTZ R0, R40, R57 ;  /* 0x0000003928007221 */ /* 0x000fe20000010000 */
[----:B------:R-:W-:Y:S02]  /*57f0*/  IMAD.MOV.U32 R40, RZ, RZ, R151 ;  /* 0x000000ffff287224 */ /* 0x000fe400078e0097 */
[----:B------:R-:W-:Y:S01]  /*5800*/  PRMT R21, R6, 0x654, R21 ;  /* 0x0000065406157816 */ /* 0x000fe20000000015 */
[----:B------:R-:W0:Y:S01]  /*5810*/  MUFU.EX2 R55, R55 ;  /* 0x0000003700377308 */ /* 0x000e220000000800 */
[----:B-1----:R-:W-:Y:S01]  /*5820*/  FADD.FTZ R57, R51, R20 ;  /* 0x0000001433397221 */ /* 0x002fe20000010000 */
[----:B------:R-:W-:Y:S01]  /*5830*/  FADD.FTZ R61, R41, R0 ;  /* 0x00000000293d7221 */ /* 0x000fe20000010000 */
[----:B------:R0:W-:Y:S01]  /*5840*/  SYNCS.ARRIVE.TRANS64.RED.A1T0 RZ, [R21+URZ], RZ ;  /* 0x000000ff15ff79a7 */ /* 0x0001e2000810043f */
[----:B------:R-:W-:Y:S01]  /*5850*/  F2FP.F16.F32.PACK_AB R205, R51, R50 ;  /* 0x0000003233cd723e */ /* 0x000fe200000000ff */
[----:B------:R-:W-:-:S02]  /*5860*/  IMAD.MOV.U32 R51, RZ, RZ, R151 ;  /* 0x000000ffff337224 */ /* 0x000fc400078e0097 */
[----:B------:R-:W-:Y:S01]  /*5870*/  FADD.FTZ R20, R44, R61 ;  /* 0x0000003d2c147221 */ /* 0x000fe20000010000 */
[----:B------:R-:W-:Y:S01]  /*5880*/  IMAD.MOV.U32 R61, RZ, RZ, R151 ;  /* 0x000000ffff3d7224 */ /* 0x000fe200078e0097 */
[----:B------:R-:W1:Y:S01]  /*5890*/  MUFU.EX2 R42, R42 ;  /* 0x0000002a002a7308 */ /* 0x000e620000000800 */
[----:B--2---:R-:W-:Y:S01]  /*58a0*/  FADD.FTZ R0, R54, R57 ;  /* 0x0000003936007221 */ /* 0x004fe20000010000 */
[----:B------:R-:W-:Y:S01]  /*58b0*/  FADD.FTZ R57, R45, R20 ;  /* 0x000000142d397221 */ /* 0x000fe20000010000 */
[--C-:B------:R-:W-:Y:S02]  /*58c0*/  IMAD.MOV.U32 R50, RZ, RZ, R151.reuse ;  /* 0x000000ffff327224 */ /* 0x100fe400078e0097 */
[----:B------:R-:W-:Y:S02]  /*58d0*/  IMAD.MOV.U32 R45, RZ, RZ, R151 ;  /* 0x000000ffff2d7224 */ /* 0x000fe400078e0097 */
[----:B------:R-:W-:Y:S01]  /*58e0*/  FADD.FTZ R20, R32, R57 ;  /* 0x0000003920147221 */ /* 0x000fe20000010000 */
[--C-:B------:R-:W-:Y:S01]  /*58f0*/  IMAD.MOV.U32 R57, RZ, RZ, R151.reuse ;  /* 0x000000ffff397224 */ /* 0x100fe200078e0097 */
[----:B------:R-:W2:Y:S01]  /*5900*/  MUFU.EX2 R43, R43 ;  /* 0x0000002b002b7308 */ /* 0x000ea20000000800 */
[----:B0-----:R-:W-:Y:S01]  /*5910*/  FADD.FTZ R21, R55, R0 ;  /* 0x0000000037157221 */ /* 0x001fe20000010000 */
[----:B------:R-:W-:Y:S01]  /*5920*/  FADD.FTZ R31, R33, R20 ;  /* 0x00000014211f7221 */ /* 0x000fe20000010000 */
[----:B------:R-:W-:Y:S01]  /*5930*/  F2FP.F16.F32.PACK_AB R207, R55, R54 ;  /* 0x0000003637cf723e */ /* 0x000fe200000000ff */
[----:B------:R-:W-:-:S02]  /*5940*/  IMAD.MOV.U32 R55, RZ, RZ, R151 ;  /* 0x000000ffff377224 */ /* 0x000fc400078e0097 */
[----:B------:R-:W-:Y:S01]  /*5950*/  FADD.FTZ R20, R36, R31 ;  /* 0x0000001f24147221 */ /* 0x000fe20000010000 */
[----:B------:R-:W-:Y:S01]  /*5960*/  IMAD.MOV.U32 R54, RZ, RZ, R151 ;  /* 0x000000ffff367224 */ /* 0x000fe200078e0097 */
[----:B------:R-:W0:Y:S01]  /*5970*/  MUFU.EX2 R46, R46 ;  /* 0x0000002e002e7308 */ /* 0x000e220000000800 */
[----:B-1----:R-:W-:Y:S01]  /*5980*/  FADD.FTZ R0, R42, R21 ;  /* 0x000000152a007221 */ /* 0x002fe20000010000 */
[----:B------:R-:W-:Y:S01]  /*5990*/  FADD.FTZ R17, R37, R20 ;  /* 0x0000001425117221 */ /* 0x000fe20000010000 */
[--C-:B------:R-:W-:Y:S02]  /*59a0*/  IMAD.MOV.U32 R44, RZ, RZ, R151.reuse ;  /* 0x000000ffff2c7224 */ /* 0x100fe400078e0097 */
[--C-:B------:R-:W-:Y:S02]  /*59b0*/  IMAD.MOV.U32 R41, RZ, RZ, R151.reuse ;  /* 0x000000ffff297224 */ /* 0x100fe400078e0097 */
[--C-:B------:R-:W-:Y:S01]  /*59c0*/  IMAD.MOV.U32 R37, RZ, RZ, R151.reuse ;  /* 0x000000ffff257224 */ /* 0x100fe200078e0097 */
[----:B------:R-:W1:Y:S01]  /*59d0*/  MUFU.EX2 R47, R47 ;  /* 0x0000002f002f7308 */ /* 0x000e620000000800 */
[C---:B--2---:R-:W-:Y:S01]  /*59e0*/  FADD.FTZ R21, R43.reuse, R0 ;  /* 0x000000002b157221 */ /* 0x044fe20000010000 */
[----:B------:R-:W-:Y:S01]  /*59f0*/  F2FP.F16.F32.PACK_AB R201, R43, R42 ;  /* 0x0000002a2bc9723e */ /* 0x000fe200000000ff */
[----:B------:R-:W-:-:S02]  /*5a00*/  IMAD.MOV.U32 R43, RZ, RZ, R151 ;  /* 0x000000ffff2b7224 */ /* 0x000fc400078e0097 */
[--C-:B------:R-:W-:Y:S02]  /*5a10*/  IMAD.MOV.U32 R42, RZ, RZ, R151.reuse ;  /* 0x000000ffff2a7224 */ /* 0x100fe400078e0097 */
        /* <DEDUP_REMOVED lines=9> */
[----:B------:R-:W-:-:S02]  /*5ab0*/  IMAD.MOV.U32 R47, RZ, RZ, R151 ;  /* 0x000000ffff2f7224 */ /* 0x000fc400078e0097 */
[----:B------:R-:W-:-:S03]  /*5ac0*/  IMAD.MOV.U32 R46, RZ, RZ, R151 ;  /* 0x000000ffff2e7224 */ /* 0x000fc600078e0097 */
[----:B------:R-:W1:Y:S01]  /*5ad0*/  MUFU.EX2 R38, R38 ;  /* 0x0000002600267308 */ /* 0x000e620000000800 */
[----:B--2---:R-:W-:-:S07]  /*5ae0*/  FADD.FTZ R0, R34, R7 ;  /* 0x0000000722007221 */ /* 0x004fce0000010000 */
[----:B------:R-:W2:Y:S01]  /*5af0*/  MUFU.EX2 R39, R39 ;  /* 0x0000002700277308 */ /* 0x000ea20000000800 */
[C---:B0-----:R-:W-:Y:S01]  /*5b00*/  FADD.FTZ R7, R35.reuse, R0 ;  /* 0x0000000023077221 */ /* 0x041fe20000010000 */
[----:B------:R-:W-:Y:S01]  /*5b10*/  F2FP.F16.F32.PACK_AB R197, R35, R34 ;  /* 0x0000002223c5723e */ /* 0x000fe200000000ff */
[--C-:B------:R-:W-:Y:S02]  /*5b20*/  IMAD.MOV.U32 R35, RZ, RZ, R151.reuse ;  /* 0x000000ffff237224 */ /* 0x100fe400078e0097 */
[----:B------:R-:W-:-:S03]  /*5b30*/  IMAD.MOV.U32 R34, RZ, RZ, R151 ;  /* 0x000000ffff227224 */ /* 0x000fc600078e0097 */
[----:B------:R-:W0:Y:S01]  /*5b40*/  MUFU.EX2 R26, R26 ;  /* 0x0000001a001a7308 */ /* 0x000e220000000800 */
[----:B-1----:R-:W-:-:S07]  /*5b50*/  FADD.FTZ R0, R38, R7 ;  /* 0x0000000726007221 */ /* 0x002fce0000010000 */
        /* <DEDUP_REMOVED lines=15> */
[C---:B0-----:R-:W-:Y:S01]  /*5c50*/  FADD.FTZ R17, R25.reuse, R20 ;  /* 0x0000001419117221 */ /* 0x041fe20000010000 */
[----:B------:R-:W-:Y:S01]  /*5c60*/  F2FP.F16.F32.PACK_AB R192, R25, R24 ;  /* 0x0000001819c0723e */ /* 0x000fe200000000ff */
[--C-:B------:R-:W-:Y:S02]  /*5c70*/  IMAD.MOV.U32 R25, RZ, RZ, R151.reuse ;  /* 0x000000ffff197224 */ /* 0x100fe400078e0097 */
[----:B------:R-:W-:-:S03]  /*5c80*/  IMAD.MOV.U32 R24, RZ, RZ, R151 ;  /* 0x000000ffff187224 */ /* 0x000fc600078e0097 */
[----:B------:R0:W3:Y:S01]  /*5c90*/  MUFU.EX2 R195, R2 ;  /* 0x0000000200c37308 */ /* 0x0000e20000000800 */
[----:B-1----:R-:W-:Y:S01]  /*5ca0*/  FADD.FTZ R0, R30, R7 ;  /* 0x000000071e007221 */ /* 0x002fe20000010000 */
[----:B--2---:R-:W-:Y:S01]  /*5cb0*/  FADD.FTZ R20, R28, R17 ;  /* 0x000000111c147221 */ /* 0x004fe20000010000 */
[C---:B------:R-:W-:Y:S01]  /*5cc0*/  F2FP.F16.F32.PACK_AB R194, R29.reuse, R28 ;  /* 0x0000001c1dc2723e */ /* 0x040fe200000000ff */
[----:B0-----:R-:W-:Y:S01]  /*5cd0*/  IMAD.MOV.U32 R2, RZ, RZ, 0x3f800000 ;  /* 0x3f800000ff027424 */ /* 0x001fe200078e00ff */
[----:B------:R-:W-:Y:S01]  /*5ce0*/  MOV R28, R151 ;  /* 0x00000097001c7202 */ /* 0x000fe20000000f00 */
[----:B------:R-:W-:Y:S01]  /*5cf0*/  FADD.FTZ R17, R29, R20 ;  /* 0x000000141d117221 */ /* 0x000fe20000010000 */
[----:B------:R-:W-:Y:S02]  /*5d00*/  IMAD.MOV.U32 R29, RZ, RZ, R151 ;  /* 0x000000ffff1d7224 */ /* 0x000fe400078e0097 */
[C---:B---3--:R-:W-:Y:S01]  /*5d10*/  FADD.FTZ R7, R195.reuse, R0 ;  /* 0x00000000c3077221 */ /* 0x048fe20000010000 */
[----:B------:R-:W-:Y:S01]  /*5d20*/  F2FP.F16.F32.PACK_AB R195, R195, R30 ;  /* 0x0000001ec3c3723e */ /* 0x000fe200000000ff */
[----:B------:R-:W-:-:S02]  /*5d30*/  IMAD.MOV.U32 R0, RZ, RZ, 0x3f800000 ;  /* 0x3f800000ff007424 */ /* 0x000fc400078e00ff */
[----:B------:R-:W-:Y:S01]  /*5d40*/  IMAD.MOV.U32 R30, RZ, RZ, R151 ;  /* 0x000000ffff1e7224 */ /* 0x000fe200078e0097 */
[----:B------:R-:W-:Y:S06]  /*5d50*/  @!P1 BRA `(.L_x_188) ;  /* 0x0000003c00e09947 */ /* 0x000fec0003800000 */
[----:B------:R-:W-:Y:S01]  /*5d60*/  R2UR UR4, R16 ;  /* 0x00000000100472ca */ /* 0x000fe200000e0000 */
[----:B------:R-:W-:Y:S01]  /*5d70*/  IMAD.MOV.U32 R21, RZ, RZ, R3 ;  /* 0x000000ffff157224 */ /* 0x000fe200078e0003 */
[----:B------:R-:W-:Y:S01]  /*5d80*/  CS2R R150, SRZ ;  /* 0x0000000000967805 */ /* 0x000fe2000001ff00 */
[----:B------:R-:W-:Y:S01]  /*5d90*/  IMAD.MOV.U32 R20, RZ, RZ, R4 ;  /* 0x000000ffff147224 */ /* 0x000fe200078e0004 */
[----:B------:R-:W-:Y:S01]  /*5da0*/  CS2R R146, SRZ ;  /* 0x0000000000927805 */ /* 0x000fe2000001ff00 */
[----:B------:R-:W-:Y:S01]  /*5db0*/  IMAD.MOV.U32 R2, RZ, RZ, 0x3f800000 ;  /* 0x3f800000ff027424 */ /* 0x000fe200078e00ff */
[----:B------:R-:W-:Y:S02]  /*5dc0*/  CS2R R142, SRZ ;  /* 0x00000000008e7805 */ /* 0x000fe4000001ff00 */
[----:B------:R-:W-:Y:S02]  /*5dd0*/  CS2R R138, SRZ ;  /* 0x00000000008a7805 */ /* 0x000fe4000001ff00 */
[----:B------:R-:W-:-:S02]  /*5de0*/  CS2R R134, SRZ ;  /* 0x0000000000867805 */ /* 0x000fc4000001ff00 */
[----:B------:R-:W-:Y:S02]  /*5df0*/  CS2R R130, SRZ ;  /* 0x0000000000827805 */ /* 0x000fe4000001ff00 */
[----:B------:R-:W-:Y:S02]  /*5e00*/  CS2R R126, SRZ ;  /* 0x00000000007e7805 */ /* 0x000fe4000001ff00 */
[----:B------:R-:W-:Y:S02]  /*5e10*/  CS2R R122, SRZ ;  /* 0x00000000007a7805 */ /* 0x000fe4000001ff00 */
[----:B------:R-:W-:Y:S01]  /*5e20*/  CS2R R118, SRZ ;  /* 0x0000000000767805 */ /* 0x000fe2000001ff00 */
[----:B------:R-:W-:Y:S01]  /*5e30*/  IMAD.U32 R229, RZ, RZ, UR4 ;  /* 0x00000004ffe57e24 */ /* 0x000fe2000f8e00ff */
        /* <DEDUP_REMOVED lines=54> */
[----:B------:R-:W-:Y:S01]  /*61a0*/  CS2R R24, SRZ ;  /* 0x0000000000187805 */ /* 0x000fe2000001ff00 */
[----:B------:R-:W-:Y:S01]  /*61b0*/  IMAD.U32 R228, RZ, RZ, UR60 ;  /* 0x0000003cffe47e24 */ /* 0x000fe2000f8e00ff */
[----:B------:R-:W-:-:S06]  /*61c0*/  UMOV UR60, UR38 ;  /* 0x00000026003c7c82 */ /* 0x000fcc0008000000 */
.L_x_199:
[----:B------:R-:W-:Y:S01]  /*61d0*/  R2UR UR5, R229 ;  /* 0x00000000e50572ca */ /* 0x000fe200000e0000 */
[----:B------:R-:W-:-:S04]  /*61e0*/  UISETP.NE.AND UP0, UPT, UR60, 0x1, UPT ;  /* 0x000000013c00788c */ /* 0x000fc8000bf05270 */
[----:B------:R-:W-:-:S08]  /*61f0*/  USEL UR4, URZ, 0x1, UP0 ;  /* 0x000000013f047887 */ /* 0x000fd00008000000 */
[----:B------:R-:W-:-:S06]  /*6200*/  ULOP3.LUT UR4, UR5, UR4, URZ, 0x3c, !UPT ;  /* 0x0000000405047292 */ /* 0x000fcc000f8e3c3f */
[----:B------:R-:W-:Y:S01]  /*6210*/  IMAD.U32 R16, RZ, RZ, UR4 ;  /* 0x00000004ff107e24 */ /* 0x000fe2000f8e00ff */
[----:B------:R-:W-:Y:S06]  /*6220*/  @!P0 BRA `(.L_x_189) ;  /* 0x0000000000048947 */ /* 0x000fec0003800000 */
[----:B------:R-:W-:Y:S01]  /*6230*/  BPT.TRAP 0x1 ;  /* 0x000000040000795c */ /* 0x000fe20000300000 */
.L_x_189:
[----:B------:R-:W0:Y:S01]  /*6240*/  S2UR UR4, SR_CgaCtaId ;  /* 0x00000000000479c3 */ /* 0x000e220000008800 */
[----:B------:R-:W-:Y:S01]  /*6250*/  MOV R5, 0x400 ;  /* 0x0000040000057802 */ /* 0x000fe20000000f00 */
[----:B------:R-:W-:Y:S01]  /*6260*/  UIADD3 UR38, UR60, 0x1, URZ ;  /* 0x000000013c267890 */ /* 0x000fe2000fffe03f */
[----:B------:R-:W-:-:S03]  /*6270*/  R2UR UR5, R16 ;  /* 0x00000000100572ca */ /* 0x000fc600000e0000 */
[----:B------:R-:W-:-:S04]  /*6280*/  UISETP.NE.AND UP0, UPT, UR38, 0x2, UPT ;  /* 0x000000022600788c */ /* 0x000fc8000bf05270 */
[----:B------:R-:W-:-:S06]  /*6290*/  USEL UR38, UR38, URZ, UP0 ;  /* 0x0000003f26267287 */ /* 0x000fcc0008000000 */
[----:B------:R-:W-:-:S05]  /*62a0*/  IMAD.U32 R3, RZ, RZ, UR5 ;  /* 0x00000005ff037e24 */ /* 0x000fca000f8e00ff */
[----:B------:R-:W-:Y:S01]  /*62b0*/  SHF.L.U32 R3, R3, 0x1f, RZ ;  /* 0x0000001f03037819 */ /* 0x000fe200000006ff */
[----:B0-----:R-:W-:-:S05]  /*62c0*/  IMAD.U32 R6, RZ, RZ, UR4 ;  /* 0x00000004ff067e24 */ /* 0x001fca000f8e00ff */
[----:B------:R-:W-:-:S04]  /*62d0*/  LEA R5, R6, R5, 0x18 ;  /* 0x0000000506057211 */ /* 0x000fc800078ec0ff */
[----:B------:R-:W-:-:S13]  /*62e0*/  R2UR UR61, R5 ;  /* 0x00000000053d72ca */ /* 0x000fda00000e0000 */
[----:B------:R-:W-:-:S09]  /*62f0*/  ULEA UR61, UR38, UR61, 0x3 ;  /* 0x0000003d263d7291 */ /* 0x000fd2000f8e183f */
[----:B------:R0:W1:Y:S01]  /*6300*/  SYNCS.PHASECHK.TRANS64.TRYWAIT P1, [UR61+0x38830], R3 ;  /* 0x03883003ff0075a7 */ /* 0x000062000802017d */
[----:B------:R-:W-:Y:S05]  /*6310*/  @!P0 BRA `(.L_x_190) ;  /* 0x0000000000048947 */ /* 0x000fea0003800000 */
[----:B------:R-:W-:Y:S01]  /*6320*/  BPT.TRAP 0x1 ;  /* 0x000000040000795c */ /* 0x000fe20000300000 */
.L_x_190:
[----:B-1----:R-:W-:Y:S05]  /*6330*/  @P1 BRA `(.L_x_191) ;  /* 0x0000000000081947 */ /* 0x002fea0003800000 */
[----:B------:R-:W1:Y:S02]  /*6340*/  SYNCS.PHASECHK.TRANS64.TRYWAIT P1, [UR61+0x38830], R3 ;  /* 0x03883003ff0075a7 */ /* 0x000e64000802017d */
[----:B-1----:R-:W-:Y:S05]  /*6350*/  @!P1 BRA `(.L_x_192) ;  /* 0x000000f800349947 */ /* 0x002fea0003800000 */
.L_x_191:
[----:B------:R-:W-:Y:S01]  /*6360*/  R2UR UR10, R18 ;  /* 0x00000000120a72ca */ /* 0x000fe200000e0000 */
[----:B------:R-:W-:Y:S01]  /*6370*/  UIMAD UR4, UR38, 0xa00, UR39 ;  /* 0x00000a00260478a4 */ /* 0x000fe2000f8e0227 */
[----:B------:R-:W-:Y:S01]  /*6380*/  R2UR UR11, R19 ;  /* 0x00000000130b72ca */ /* 0x000fe200000e0000 */
[----:B------:R-:W-:Y:S01]  /*6390*/  WARPGROUP.ARRIVE ;  /* 0x00000000000079c5 */ /* 0x000fe20000000000 */
[----:B------:R-:W-:Y:S01]  /*63a0*/  UMOV UR59, 0x40000040 ;  /* 0x40000040003b7882 */ /* 0x000fe20000000000 */
[----:B------:R-:W-:Y:S01]  /*63b0*/  UIADD3 UR6, UR4, 0x80, URZ ;  /* 0x0000008004067890 */ /* 0x000fe2000fffe03f */
[----:B------:R-:W-:Y:S01]  /*63c0*/  R2UR UR18, R14 ;  /* 0x000000000e1272ca */ /* 0x000fe200000e0000 */
[----:B------:R-:W-:Y:S01]  /*63d0*/  UIADD3 UR5, UR4, 0x100, URZ ;  /* 0x0000010004057890 */ /* 0x000fe2000fffe03f */
[----:B------:R-:W-:Y:S01]  /*63e0*/  R2UR UR19, R15 ;  /* 0x000000000f1372ca */ /* 0x000fe200000e0000 */
[----:B------:R-:W-:Y:S01]  /*63f0*/  UMOV UR58, UR4 ;  /* 0x00000004003a7c82 */ /* 0x000fe20008000000 */
[----:B------:R-:W-:Y:S01]  /*6400*/  R2UR UR14, R12 ;  /* 0x000000000c0e72ca */ /* 0x000fe200000e0000 */
[----:B------:R-:W-:Y:S01]  /*6410*/  UIADD3 UR22, UR4, 0x286, URZ ;  /* 0x0000028604167890 */ /* 0x000fe2000fffe03f */
[----:B------:R-:W-:Y:S01]  /*6420*/  R2UR UR15, R13 ;  /* 0x000000000d0f72ca */ /* 0x000fe200000e0000 */
[----:B------:R-:W-:Y:S01]  /*6430*/  UMOV UR56, UR10 ;  /* 0x0000000a00387c82 */ /* 0x000fe20008000000 */
[----:B------:R-:W-:Y:S01]  /*6440*/  UMOV UR23, 0x40000040 ;  /* 0x4000004000177882 */ /* 0x000fe20000000000 */
[----:B------:R-:W-:Y:S01]  /*6450*/  UMOV UR57, UR11 ;  /* 0x0000000b00397c82 */ /* 0x000fe20008000000 */
[----:B------:R-:W-:Y:S01]  /*6460*/  UIADD3 UR26, UR4, 0x500, URZ ;  /* 0x00000500041a7890 */ /* 0x000fe2000fffe03f */
[----:B------:R-:W-:Y:S01]  /*6470*/  HGMMA.64x16x16.F32 R184, gdesc[UR56], RZ, !UPT, gsb0 ;  /* 0x0020000038b879f0 */ /* 0x000fe2000c0008ff */
[----:B------:R-:W-:Y:S01]  /*6480*/  UMOV UR56, UR10 ;  /* 0x0000000a00387c82 */ /* 0x000fe20008000000 */
        /* <DEDUP_REMOVED lines=58> */
[----:B------:R-:W-:Y:S01]  /*6830*/  UMOV UR56, UR10 ;  /* 0x0000000a00387c82 */ /* 0x000fe20008000000 */
[----:B------:R-:W-:Y:S01]  /*6840*/  UMOV UR57, UR11 ;  /* 0x0000000b00397c82 */ /* 0x000fe20008000000 */
[----:B------:R-:W-:Y:S01]  /*6850*/  UMOV UR58, UR5 ;  /* 0x00000005003a7c82 */ /* 0x000fe20008000000 */
[----:B------:R-:W-:Y:S01]  /*6860*/  UMOV UR59, 0x40000040 ;  /* 0x40000040003b7882 */ /* 0x000fe20000000000 */
        /* <DEDUP_REMOVED lines=101> */
[----:B------:R-:W-:-:S06]  /*6ec0*/  WARPGROUP.ARRIVE ;  /* 0x00000000000079c5 */ /* 0x000fcc0000000000 */
[----:B------:R-:W-:Y:S01]  /*6ed0*/  HGMMA.64x16x16.F32 R160, gdesc[UR56], RZ, !UPT, gsb0 ;  /* 0x0020000038a079f0 */ /* 0x000fe2000c0008ff */
[----:B------:R-:W-:Y:S01]  /*6ee0*/  UMOV UR56, UR10 ;  /* 0x0000000a00387c82 */ /* 0x000fe20008000000 */
[----:B------:R-:W-:Y:S01]  /*6ef0*/  UMOV UR57, UR11 ;  /* 0x0000000b00397c82 */ /* 0x000fe20008000000 */
[----:B------:R-:W-:Y:S01]  /*6f00*/  UMOV UR58, UR5 ;  /* 0x00000005003a7c82 */ /* 0x000fe20008000000 */
[----:B------:R-:W-:Y:S01]  /*6f10*/  UMOV UR59, 0x40000040 ;  /* 0x40000040003b7882 */ /* 0x000fe20000000000 */
[----:B------:R-:W-:Y:S01]  /*6f20*/  UIADD3 UR5, UR4, 0x102, URZ ;  /* 0x0000010204057890 */ /* 0x000fe2000fffe03f */
[----:B------:R-:W-:Y:S02]  /*6f30*/  R2UR UR10, R10 ;  /* 0x000000000a0a72ca */ /* 0x000fe400000e0000 */
[----:B------:R-:W-:Y:S01]  /*6f40*/  R2UR UR11, R11 ;  /* 0x000000000b0b72ca */ /* 0x000fe200000e0000 */
        /* <DEDUP_REMOVED lines=39> */
[----:B------:R-:W-:Y:S01]  /*71c0*/  UIADD3 UR18, UR4, 0x284, URZ ;  /* 0x0000028404127890 */ /* 0x000fe2000fffe03f */
        /* <DEDUP_REMOVED lines=143> */
[----:B------:R-:W-:Y:S02]  /*7ac0*/  R2UR UR14, R8 ;  /* 0x00000000080e72ca */ /* 0x000fe400000e0000 */
[----:B------:R-:W-:-:S11]  /*7ad0*/  R2UR UR15, R9 ;  /* 0x00000000090f72ca */ /* 0x000fd600000e0000 */
        /* <DEDUP_REMOVED lines=252> */
[----:B------:R-:W-:-:S03]  /*8aa0*/  UIADD3 UR6, UR4, 0x906, URZ ;  /* 0x0000090604067890 */ /* 0x000fc6000fffe03f */
        /* <DEDUP_REMOVED lines=25> */
.L_x_193:
[----:B------:R-:W-:Y:S01]  /*8c40*/  R2UR UR4, R229 ;  /* 0x00000000e50472ca */ /* 0x000fe200000e0000 */
[----:B------:R-:W-:-:S04]  /*8c50*/  IMAD.U32 R229, RZ, RZ, UR60 ;  /* 0x0000003cffe57e24 */ /* 0x000fc8000f8e00ff */
[----:B------:R-:W-:-:S08]  /*8c60*/  IMAD R229, R229, 0x8, R5 ;  /* 0x00000008e5e57824 */ /* 0x000fd000078e0205 */
[----:B------:R-:W-:-:S05]  /*8c70*/  IMAD.U32 R0, RZ, RZ, UR4 ;  /* 0x00000004ff007e24 */ /* 0x000fca000f8e00ff */
[----:B------:R-:W-:-:S04]  /*8c80*/  SHF.L.U32 R0, R0, 0x1f, RZ ;  /* 0x0000001f00007819 */ /* 0x000fc800000006ff */
[----:B------:R2:W3:Y:S01]  /*8c90*/  SYNCS.PHASECHK.TRANS64.TRYWAIT P1, [R229+URZ+0x38850], R0 ;  /* 0x03885000e50075a7 */ /* 0x0004e2000802017f */
[----:B------:R-:W-:Y:S05]  /*8ca0*/  @!P0 BRA `(.L_x_194) ;  /* 0x0000000000048947 */ /* 0x000fea0003800000 */
[----:B------:R-:W-:Y:S01]  /*8cb0*/  BPT.TRAP 0x1 ;  /* 0x000000040000795c */ /* 0x000fe20000300000 */
.L_x_194:
[----:B---3--:R-:W-:Y:S05]  /*8cc0*/  @P1 BRA `(.L_x_195) ;  /* 0x0000000000081947 */ /* 0x008fea0003800000 */
[----:B------:R-:W3:Y:S02]  /*8cd0*/  SYNCS.PHASECHK.TRANS64.TRYWAIT P1, [R229+URZ+0x38850], R0 ;  /* 0x03885000e50075a7 */ /* 0x000ee4000802017f */
[----:B---3--:R-:W-:Y:S05]  /*8ce0*/  @!P1 BRA `(.L_x_196) ;  /* 0x000000cc00e89947 */ /* 0x008fea0003800000 */
.L_x_195:
[----:B------:R-:W-:Y:S01]  /*8cf0*/  R2UR UR4, R5 ;  /* 0x00000000050472ca */ /* 0x000fe200000e0000 */
[----:B------:R-:W-:Y:S01]  /*8d00*/  WARPGROUP.ARRIVE ;  /* 0x00000000000079c5 */ /* 0x000fe20000000000 */
[----:B------:R-:W-:-:S11]  /*8d10*/  UMOV UR7, 0x40000040 ;  /* 0x4000004000077882 */ /* 0x000fd60000000000 */
        /* <DEDUP_REMOVED lines=34> */
.L_x_197:
[----:B--23--:R-:W-:Y:S01]  /*8f40*/  FMNMX.FTZ R0, R184, R20, !PT ;  /* 0x00000014b8007209 */ /* 0x00cfe20007810000 */
[----:B------:R-:W-:Y:S01]  /*8f50*/  ULDC UR4, c[0x0][0x988] ;  /* 0x0002620000047ab9 */ /* 0x000fe20000000800 */
[----:B------:R-:W-:Y:S01]  /*8f60*/  R2UR UR5, R6 ;  /* 0x00000000060572ca */ /* 0x000fe200000e0000 */
[----:B------:R-:W-:Y:S01]  /*8f70*/  UIADD3 UR61, UR61, 0x38840, URZ ;  /* 0x000388403d3d7890 */ /* 0x000fe2000fffe03f */
[----:B------:R-:W-:-:S04]  /*8f80*/  FMNMX.FTZ R0, R185, R0, !PT ;  /* 0x00000000b9007209 */ /* 0x000fc80007810000 */
[----:B------:R-:W-:-:S04]  /*8f90*/  FMNMX.FTZ R0, R188, R0, !PT ;  /* 0x00000000bc007209 */ /* 0x000fc80007810000 */
[----:B------:R-:W-:-:S03]  /*8fa0*/  FMNMX.FTZ R0, R189, R0, !PT ;  /* 0x00000000bd007209 */ /* 0x000fc60007810000 */
[----:B------:R-:W-:Y:S01]  /*8fb0*/  UPRMT UR61, UR5, 0x654, UR61 ;  /* 0x00000654053d7896 */ /* 0x000fe2000800003d */
[----:B------:R-:W-:-:S04]  /*8fc0*/  FMNMX.FTZ R0, R176, R0, !PT ;  /* 0x00000000b0007209 */ /* 0x000fc80007810000 */
[----:B------:R-:W-:-:S04]  /*8fd0*/  FMNMX.FTZ R0, R177, R0, !PT ;  /* 0x00000000b1007209 */ /* 0x000fc80007810000 */
[----:B------:R-:W-:Y:S01]  /*8fe0*/  FMNMX.FTZ R0, R180, R0, !PT ;  /* 0x00000000b4007209 */ /* 0x000fe20007810000 */
[----:B------:R-:W-:Y:S03]  /*8ff0*/  SYNCS.ARRIVE.TRANS64.RED.A1T0 RZ, [UR61], RZ ;  /* 0x000000ffffff79a7 */ /* 0x000fe6000810043d */
[----:B------:R-:W-:-:S04]  /*9000*/  FMNMX.FTZ R0, R181, R0, !PT ;  /* 0x00000000b5007209 */ /* 0x000fc80007810000 */
        /* <DEDUP_REMOVED lines=11> */
[----:B------:R-:W-:-:S05]  /*90c0*/  FMNMX.FTZ R0, R157, R0, !PT ;  /* 0x000000009d007209 */ /* 0x000fca0007810000 */
[----:B------:R-:W2:Y:S02]  /*90d0*/  SHFL.BFLY PT, R2, R0, 0x2, 0x1f ;  /* 0x0c401f0000027f89 */ /* 0x000ea400000e0000 */
[----:B--2---:R-:W-:Y:S02]  /*90e0*/  FMNMX.FTZ R2, R0, R2, !PT ;  /* 0x0000000200027209 */ /* 0x004fe40007810000 */
[----:B------:R-:W-:-:S03]  /*90f0*/  FMNMX.FTZ R0, R186, R21, !PT ;  /* 0x00000015ba007209 */ /* 0x000fc60007810000 */
[----:B-1----:R-:W1:Y:S01]  /*9100*/  SHFL.BFLY PT, R4, R2, 0x1, 0x1f ;  /* 0x0c201f0002047f89 */ /* 0x002e6200000e0000 */
[----:B------:R-:W-:-:S04]  /*9110*/  FMNMX.FTZ R0, R187, R0, !PT ;  /* 0x00000000bb007209 */ /* 0x000fc80007810000 */
[----:B------:R-:W-:-:S04]  /*9120*/  FMNMX.FTZ R0, R190, R0, !PT ;  /* 0x00000000be007209 */ /* 0x000fc80007810000 */
[----:B------:R-:W-:-:S04]  /*9130*/  FMNMX.FTZ R0, R191, R0, !PT ;  /* 0x00000000bf007209 */ /* 0x000fc80007810000 */
[----:B------:R-:W-:-:S04]  /*9140*/  FMNMX.FTZ R0, R178, R0, !PT ;  /* 0x00000000b2007209 */ /* 0x000fc80007810000 */
[----:B------:R-:W-:-:S04]  /*9150*/  FMNMX.FTZ R0, R179, R0, !PT ;  /* 0x00000000b3007209 */ /* 0x000fc80007810000 */
[----:B------:R-:W-:Y:S02]  /*9160*/  FMNMX.FTZ R0, R182, R0, !PT ;  /* 0x00000000b6007209 */ /* 0x000fe40007810000 */
[----:B-1----:R-:W-:Y:S02]  /*9170*/  FMNMX.FTZ R4, R2, R4, !PT ;  /* 0x0000000402047209 */ /* 0x002fe40007810000 */
[----:B------:R-:W-:-:S03]  /*9180*/  FMNMX.FTZ R0, R183, R0, !PT ;  /* 0x00000000b7007209 */ /* 0x000fc60007810000 */
[----:B------:R-:W-:Y:S01]  /*9190*/  FMUL.FTZ R192, R4, UR4 ;  /* 0x0000000404c07c20 */ /* 0x000fe20008410000 */
[----:B------:R-:W-:-:S03]  /*91a0*/  FMNMX.FTZ R0, R170, R0, !PT ;  /* 0x00000000aa007209 */ /* 0x000fc60007810000 */
        /* <DEDUP_REMOVED lines=31> */
[----:B------:R-:W-:-:S02]  /*93a0*/  FFMA.FTZ R157, R157, UR4, -R192 ;  /* 0x000000049d9d7c23 */ /* 0x000fc400080108c0 */
[----:B------:R-:W-:-:S04]  /*93b0*/  FMNMX.FTZ R0, R155, R0, !PT ;  /* 0x000000009b007209 */ /* 0x000fc80007810000 */
[----:B------:R-:W-:Y:S01]  /*93c0*/  FMNMX.FTZ R0, R158, R0, !PT ;  /* 0x000000009e007209 */ /* 0x000fe20007810000 */
[----:B------:R-:W-:Y:S03]  /*93d0*/  MUFU.EX2 R176, R176 ;  /* 0x000000b000b07308 */ /* 0x000fe60000000800 */
[----:B------:R-:W-:-:S05]  /*93e0*/  FMNMX.FTZ R0, R159, R0, !PT ;  /* 0x000000009f007209 */ /* 0x000fca0007810000 */
[----:B------:R-:W1:Y:S01]  /*93f0*/  SHFL.BFLY PT, R2, R0, 0x2, 0x1f ;  /* 0x0c401f0000027f89 */ /* 0x000e6200000e0000 */
[----:B------:R-:W-:Y:S08]  /*9400*/  MUFU.EX2 R177, R177 ;  /* 0x000000b100b17308 */ /* 0x000ff00000000800 */
[----:B------:R-:W-:Y:S08]  /*9410*/  MUFU.EX2 R180, R180 ;  /* 0x000000b400b47308 */ /* 0x000ff00000000800 */
[----:B------:R-:W-:Y:S01]  /*9420*/  MUFU.EX2 R181, R181 ;  /* 0x000000b500b57308 */ /* 0x000fe20000000800 */
[----:B-1----:R-:W-:Y:S01]  /*9430*/  FMNMX.FTZ R2, R0, R2, !PT ;  /* 0x0000000200027209 */ /* 0x002fe20007810000 */
[----:B------:R-:W-:-:S06]  /*9440*/  FADD.FTZ R0, -R4, R20 ;  /* 0x0000001404007221 */ /* 0x000fcc0000010100 */
[----:B------:R-:W-:Y:S01]  /*9450*/  MUFU.EX2 R168, R168 ;  /* 0x000000a800a87308 */ /* 0x000fe20000000800 */
[----:B0-----:R-:W0:Y:S01]  /*9460*/  SHFL.BFLY PT, R3, R2, 0x1, 0x1f ;  /* 0x0c201f0002037f89 */ /* 0x001e2200000e0000 */
[----:B------:R-:W-:-:S06]  /*9470*/  FMUL.FTZ R0, R0, UR4 ;  /* 0x0000000400007c20 */ /* 0x000fcc0008410000 */
[----:B------:R-:W-:Y:S08]  /*9480*/  MUFU.EX2 R169, R169 ;  /* 0x000000a900a97308 */ /* 0x000ff00000000800 */
[----:B------:R-:W1:Y:S08]  /*9490*/  MUFU.EX2 R0, R0 ;  /* 0x0000000000007308 */ /* 0x000e700000000800 */
[----:B------:R-:W-:Y:S01]  /*94a0*/  MUFU.EX2 R172, R172 ;  /* 0x000000ac00ac7308 */ /* 0x000fe20000000800 */
[----:B0-----:R-:W-:-:S05]  /*94b0*/  FMNMX.FTZ R3, R2, R3, !PT ;  /* 0x0000000302037209 */ /* 0x001fca0007810000 */
[C---:B------:R-:W-:Y:S01]  /*94c0*/  FADD.FTZ R2, -R3.reuse, R21 ;  /* 0x0000001503027221 */ /* 0x040fe20000010100 */
[----:B------:R-:W-:Y:S01]  /*94d0*/  FMUL.FTZ R20, R3, UR4 ;  /* 0x0000000403147c20 */ /* 0x000fe20008410000 */
[----:B-1----:R-:W-:Y:S01]  /*94e0*/  FFMA.FTZ R17, R0, R17, R184 ;  /* 0x0000001100117223 */ /* 0x002fe200000100b8 */
[----:B------:R-:W-:Y:S01]  /*94f0*/  MUFU.EX2 R173, R173 ;  /* 0x000000ad00ad7308 */ /* 0x000fe20000000800 */
[----:B------:R-:W-:Y:S01]  /*9500*/  FMUL.FTZ R2, R2, UR4 ;  /* 0x0000000402027c20 */ /* 0x000fe20008410000 */
        /* <DEDUP_REMOVED lines=13> */
[--C-:B------:R-:W-:Y:S01]  /*95e0*/  FFMA.FTZ R162, R162, UR4, -R20.reuse ;  /* 0x00000004a2a27c23 */ /* 0x100fe20008010814 */
[----:B------:R-:W0:Y:S01]  /*95f0*/  MUFU.EX2 R186, R186 ;  /* 0x000000ba00ba7308 */ /* 0x000e220000000800 */
[--C-:B------:R-:W-:Y:S01]  /*9600*/  FFMA.FTZ R163, R163, UR4, -R20.reuse ;  /* 0x00000004a3a37c23 */ /* 0x100fe20008010814 */
[--C-:B------:R-:W-:Y:S01]  /*9610*/  FFMA.FTZ R166, R166, UR4, -R20.reuse ;  /* 0x00000004a6a67c23 */ /* 0x100fe20008010814 */
[--C-:B------:R-:W-:Y:S01]  /*9620*/  FFMA.FTZ R167, R167, UR4, -R20.reuse ;  /* 0x00000004a7a77c23 */ /* 0x100fe20008010814 */
[--C-:B------:R-:W-:Y:S01]  /*9630*/  FFMA.FTZ R154, R154, UR4, -R20.reuse ;  /* 0x000000049a9a7c23 */ /* 0x100fe20008010814 */
[--C-:B------:R-:W-:Y:S01]  /*9640*/  FFMA.FTZ R155, R155, UR4, -R20.reuse ;  /* 0x000000049b9b7c23 */ /* 0x100fe20008010814 */
[--C-:B------:R-:W-:Y:S01]  /*9650*/  FFMA.FTZ R158, R158, UR4, -R20.reuse ;  /* 0x000000049e9e7c23 */ /* 0x100fe20008010814 */
[----:B------:R-:W-:Y:S01]  /*9660*/  FFMA.FTZ R195, R159, UR4, -R20 ;  /* 0x000000049fc37c23 */ /* 0x000fe20008010814 */
[----:B------:R-:W1:Y:S01]  /*9670*/  MUFU.EX2 R187, R187 ;  /* 0x000000bb00bb7308 */ /* 0x000e620000000800 */
[----:B------:R-:W-:-:S07]  /*9680*/  FADD.FTZ R17, R185, R17 ;  /* 0x00000011b9117221 */ /* 0x000fce0000010000 */
[----:B------:R-:W2:Y:S01]  /*9690*/  MUFU.EX2 R190, R190 ;  /* 0x000000be00be7308 */ /* 0x000ea20000000800 */
[----:B0-----:R-:W-:-:S07]  /*96a0*/  FFMA.FTZ R7, R2, R7, R186 ;  /* 0x0000000702077223 */ /* 0x001fce00000100ba */
[----:B------:R-:W0:Y:S01]  /*96b0*/  MUFU.EX2 R191, R191 ;  /* 0x000000bf00bf7308 */ /* 0x000e220000000800 */
[----:B-1----:R-:W-:Y:S01]  /*96c0*/  FADD.FTZ R20, R187, R7 ;  /* 0x00000007bb147221 */ /* 0x002fe20000010000 */
[----:B------:R-:W-:-:S04]  /*96d0*/  FADD.FTZ R7, R188, R17 ;  /* 0x00000011bc077221 */ /* 0x000fc80000010000 */
[----:B------:R-:W-:Y:S02]  /*96e0*/  FADD.FTZ R7, R189, R7 ;  /* 0x00000007bd077221 */ /* 0x000fe40000010000 */
[----:B------:R-:W1:Y:S01]  /*96f0*/  MUFU.EX2 R178, R178 ;  /* 0x000000b200b27308 */ /* 0x000e620000000800 */
[----:B--2---:R-:W-:Y:S01]  /*9700*/  FADD.FTZ R17, R190, R20 ;  /* 0x00000014be117221 */ /* 0x004fe20000010000 */
[----:B------:R-:W-:-:S04]  /*9710*/  FADD.FTZ R7, R176, R7 ;  /* 0x00000007b0077221 */ /* 0x000fc80000010000 */
[----:B------:R-:W-:Y:S02]  /*9720*/  FADD.FTZ R7, R177, R7 ;  /* 0x00000007b1077221 */ /* 0x000fe40000010000 */
[----:B------:R-:W2:Y:S01]  /*9730*/  MUFU.EX2 R179, R179 ;  /* 0x000000b300b37308 */ /* 0x000ea20000000800 */
[----:B0-----:R-:W-:Y:S01]  /*9740*/  FADD.FTZ R17, R191, R17 ;  /* 0x00000011bf117221 */ /* 0x001fe20000010000 */
[----:B------:R-:W-:-:S04]  /*9750*/  FADD.FTZ R7, R180, R7 ;  /* 0x00000007b4077221 */ /* 0x000fc80000010000 */
[----:B------:R-:W-:Y:S02]  /*9760*/  FADD.FTZ R7, R181, R7 ;  /* 0x00000007b5077221 */ /* 0x000fe40000010000 */
        /* <DEDUP_REMOVED lines=47> */
[----:B-1----:R-:W-:Y:S01]  /*9a60*/  FADD.FTZ R20, R158, R17 ;  /* 0x000000119e147221 */ /* 0x002fe20000010000 */
[----:B--2---:R-:W-:-:S03]  /*9a70*/  FADD.FTZ R17, R157, R7 ;  /* 0x000000079d117221 */ /* 0x004fc60000010000 */
[----:B0-----:R-:W-:Y:S01]  /*9a80*/  FADD.FTZ R7, R195, R20 ;  /* 0x00000014c3077221 */ /* 0x001fe20000010000 */
[----:B------:R-:W-:Y:S06]  /*9a90*/  @!P0 BRA `(.L_x_198) ;  /* 0x0000000000048947 */ /* 0x000fec0003800000 */
[----:B------:R-:W-:Y:S01]  /*9aa0*/  BPT.TRAP 0x1 ;  /* 0x000000040000795c */ /* 0x000fe20000300000 */
.L_x_198:
[----:B------:R-:W-:Y:S01]  /*9ab0*/  R2UR UR6, R22 ;  /* 0x00000000160672ca */ /* 0x000fe200000e0000 */
[----:B------:R-:W-:Y:S01]  /*9ac0*/  VIADD R229, R229, 0x38860 ;  /* 0x00038860e5e57836 */ /* 0x000fe20000000000 */
[----:B------:R-:W-:Y:S01]  /*9ad0*/  R2UR UR5, R228 ;  /* 0x00000000e40572ca */ /* 0x000fe200000e0000 */
[----:B------:R-:W-:Y:S01]  /*9ae0*/  UMOV UR60, UR38 ;  /* 0x00000026003c7c82 */ /* 0x000fe20008000000 */
[----:B------:R-:W-:Y:S01]  /*9af0*/  F2FP.F16.F32.PACK_AB R208, R185, R184 ;  /* 0x000000b8b9d0723e */ /* 0x000fe200000000ff */
[----:B------:R-:W-:Y:S01]  /*9b00*/  IMAD.MOV.U32 R21, RZ, RZ, R3 ;  /* 0x000000ffff157224 */ /* 0x000fe200078e0003 */
[----:B------:R-:W-:Y:S01]  /*9b10*/  PRMT R229, R6, 0x654, R229 ;  /* 0x0000065406e57816 */ /* 0x000fe200000000e5 */
[----:B------:R-:W-:Y:S01]  /*9b20*/  IMAD.MOV.U32 R20, RZ, RZ, R4 ;  /* 0x000000ffff147224 */ /* 0x000fe200078e0004 */
[----:B------:R-:W-:Y:S02]  /*9b30*/  F2FP.F16.F32.PACK_AB R209, R187, R186 ;  /* 0x000000babbd1723e */ /* 0x000fe400000000ff */
[----:B------:R0:W-:Y:S01]  /*9b40*/  SYNCS.ARRIVE.TRANS64.RED.A1T0 RZ, [R229+URZ], RZ ;  /* 0x000000ffe5ff79a7 */ /* 0x0001e2000810043f */
[----:B------:R-:W-:-:S02]  /*9b50*/  F2FP.F16.F32.PACK_AB R210, R189, R188 ;  /* 0x000000bcbdd2723e */ /* 0x000fc400000000ff */
[----:B------:R-:W-:Y:S02]  /*9b60*/  F2FP.F16.F32.PACK_AB R211, R191, R190 ;  /* 0x000000bebfd3723e */ /* 0x000fe400000000ff */
[----:B------:R-:W-:Y:S01]  /*9b70*/  UISETP.GT.AND UP0, UPT, UR5, UR6, UPT ;  /* 0x000000060500728c */ /* 0x000fe2000bf04270 */
[----:B------:R-:W-:Y:S01]  /*9b80*/  R2UR UR6, R16 ;  /* 0x00000000100672ca */ /* 0x000fe200000e0000 */
[----:B------:R-:W-:Y:S01]  /*9b90*/  UIADD3 UR5, UR5, -0x1, URZ ;  /* 0xffffffff05057890 */ /* 0x000fe2000fffe03f */
[----:B------:R-:W-:Y:S02]  /*9ba0*/  F2FP.F16.F32.PACK_AB R204, R177, R176 ;  /* 0x000000b0b1cc723e */ /* 0x000fe400000000ff */
[----:B------:R-:W-:Y:S02]  /*9bb0*/  F2FP.F16.F32.PACK_AB R205, R179, R178 ;  /* 0x000000b2b3cd723e */ /* 0x000fe400000000ff */
[----:B------:R-:W-:Y:S01]  /*9bc0*/  PLOP3.LUT P1, PT, PT, PT, UP0, 0x80, 0x0 ;  /* 0x000000000000781c */ /* 0x000fe20003f2f008 */
[----:B------:R-:W-:Y:S01]  /*9bd0*/  IMAD.U32 R228, RZ, RZ, UR5 ;  /* 0x00000005ffe47e24 */ /* 0x000fe2000f8e00ff */
[----:B------:R-:W-:-:S02]  /*9be0*/  F2FP.F16.F32.PACK_AB R206, R181, R180 ;  /* 0x000000b4b5ce723e */ /* 0x000fc400000000ff */
[----:B------:R-:W-:Y:S02]  /*9bf0*/  F2FP.F16.F32.PACK_AB R207, R183, R182 ;  /* 0x000000b6b7cf723e */ /* 0x000fe400000000ff */
[----:B------:R-:W-:Y:S01]  /*9c00*/  F2FP.F16.F32.PACK_AB R200, R169, R168 ;  /* 0x000000a8a9c8723e */ /* 0x000fe200000000ff */
[----:B0-----:R-:W-:Y:S01]  /*9c10*/  IMAD.U32 R229, RZ, RZ, UR6 ;  /* 0x00000006ffe57e24 */ /* 0x001fe2000f8e00ff */
[----:B------:R-:W-:Y:S02]  /*9c20*/  F2FP.F16.F32.PACK_AB R201, R171, R170 ;  /* 0x000000aaabc9723e */ /* 0x000fe400000000ff */
[----:B------:R-:W-:Y:S02]  /*9c30*/  F2FP.F16.F32.PACK_AB R202, R173, R172 ;  /* 0x000000acadca723e */ /* 0x000fe400000000ff */
[----:B------:R-:W-:Y:S02]  /*9c40*/  F2FP.F16.F32.PACK_AB R203, R175, R174 ;  /* 0x000000aeafcb723e */ /* 0x000fe400000000ff */
[----:B------:R-:W-:-:S02]  /*9c50*/  F2FP.F16.F32.PACK_AB R196, R161, R160 ;  /* 0x000000a0a1c4723e */ /* 0x000fc400000000ff */
[----:B------:R-:W-:Y:S02]  /*9c60*/  F2FP.F16.F32.PACK_AB R197, R163, R162 ;  /* 0x000000a2a3c5723e */ /* 0x000fe400000000ff */
[----:B------:R-:W-:Y:S02]  /*9c70*/  F2FP.F16.F32.PACK_AB R198, R165, R164 ;  /* 0x000000a4a5c6723e */ /* 0x000fe400000000ff */
[----:B------:R-:W-:Y:S02]  /*9c80*/  F2FP.F16.F32.PACK_AB R199, R167, R166 ;  /* 0x000000a6a7c7723e */ /* 0x000fe400000000ff */
[----:B------:R-:W-:Y:S02]  /*9c90*/  F2FP.F16.F32.PACK_AB R192, R153, R152 ;  /* 0x0000009899c0723e */ /* 0x000fe400000000ff */
[----:B------:R-:W-:Y:S02]  /*9ca0*/  F2FP.F16.F32.PACK_AB R193, R155, R154 ;  /* 0x0000009a9bc1723e */ /* 0x000fe400000000ff */
[----:B------:R-:W-:-:S02]  /*9cb0*/  F2FP.F16.F32.PACK_AB R194, R157, R156 ;  /* 0x0000009c9dc2723e */ /* 0x000fc400000000ff */
[----:B------:R-:W-:Y:S01]  /*9cc0*/  F2FP.F16.F32.PACK_AB R195, R195, R158 ;  /* 0x0000009ec3c3723e */ /* 0x000fe200000000ff */
[----:B------:R-:W-:Y:S06]  /*9cd0*/  @P1 BRA `(.L_x_199) ;  /* 0xffffffc4003c1947 */ /* 0x000fec000383ffff */
.L_x_188:
        /* <DEDUP_REMOVED lines=131> */
.L_x_200:
[----:B------:R-:W-:Y:S01]  /*a510*/  R2UR UR5, R16 ;  /* 0x00000000100572ca */ /* 0x000fe200000e0000 */
[----:B------:R-:W-:-:S04]  /*a520*/  IMAD.U32 R12, RZ, RZ, UR38 ;  /* 0x00000026ff0c7e24 */ /* 0x000fc8000f8e00ff */
[----:B------:R-:W-:-:S08]  /*a530*/  IMAD R12, R12, 0x8, R5 ;  /* 0x000000080c0c7824 */ /* 0x000fd000078e0205 */
[----:B------:R-:W-:-:S05]  /*a540*/  IMAD.U32 R9, RZ, RZ, UR5 ;  /* 0x00000005ff097e24 */ /* 0x000fca000f8e00ff */
[----:B------:R-:W-:-:S04]  /*a550*/  SHF.L.U32 R9, R9, 0x1f, RZ ;  /* 0x0000001f09097819 */ /* 0x000fc800000006ff */
[----:B------:R0:W1:Y:S01]  /*a560*/  SYNCS.PHASECHK.TRANS64.TRYWAIT P1, [R12+URZ+0x38850], R9 ;  /* 0x038850090c0075a7 */ /* 0x000062000802017f */
[----:B------:R-:W-:Y:S05]  /*a570*/  @!P0 BRA `(.L_x_201) ;  /* 0x0000000000048947 */ /* 0x000fea0003800000 */
[----:B------:R-:W-:Y:S01]  /*a580*/  BPT.TRAP 0x1 ;  /* 0x000000040000795c */ /* 0x000fe20000300000 */
.L_x_201:
[----:B------:R-:W-:-:S05]  /*a590*/  VIADD R5, R5, 0x400 ;  /* 0x0000040005057836 */ /* 0x000fca0000000000 */
[----:B------:R-:W-:-:S04]  /*a5a0*/  SHF.R.U32.HI R5, RZ, 0x4, R5 ;  /* 0x00000004ff057819 */ /* 0x000fc80000011605 */
[----:B------:R-:W-:Y:S01]  /*a5b0*/  LOP3.LUT R5, R5, 0x3fff, RZ, 0xc0, !PT ;  /* 0x00003fff05057812 */ /* 0x000fe200078ec0ff */
[----:B-1----:R-:W-:Y:S06]  /*a5c0*/  @P1 BRA `(.L_x_202) ;  /* 0x0000000000081947 */ /* 0x002fec0003800000 */
[----:B------:R-:W1:Y:S02]  /*a5d0*/  SYNCS.PHASECHK.TRANS64.TRYWAIT P1, [R12+URZ+0x38850], R9 ;  /* 0x038850090c0075a7 */ /* 0x000e64000802017f */
[----:B-1----:R-:W-:Y:S05]  /*a5e0*/  @!P1 BRA `(.L_x_203) ;  /* 0x000000b400bc9947 */ /* 0x002fea0003800000 */
.L_x_202:
[----:B------:R-:W-:Y:S01]  /*a5f0*/  LOP3.LUT R5, R5, 0x2800000, RZ, 0xfc, !PT ;  /* 0x0280000005057812 */ /* 0x000fe200078efcff */
[----:B------:R-:W-:Y:S01]  /*a600*/  IMAD.U32 R8, RZ, RZ, UR38 ;  /* 0x00000026ff087e24 */ /* 0x000fe2000f8e00ff */
[----:B------:R-:W-:Y:S05]  /*a610*/  WARPSYNC.ALL ;  /* 0x0000000000007948 */ /* 0x000fea0003800000 */
[----:B------:R-:W-:Y:S01]  /*a620*/  IMAD R8, R8, 0xa00, R5 ;  /* 0x00000a0008087824 */ /* 0x000fe200078e0205 */
[----:B------:R-:W-:Y:S01]  /*a630*/  WARPGROUP.ARRIVE ;  /* 0x00000000000079c5 */ /* 0x000fe20000000000 */
[----:B01----:R-:W-:Y:S01]  /*a640*/  IMAD.MOV.U32 R9, RZ, RZ, 0x40000040 ;  /* 0x40000040ff097424 */ /* 0x003fe200078e00ff */
[----:B------:R-:W0:Y:S01]  /*a650*/  SHFL.BFLY PT, R0, R17, 0x2, 0x1f ;  /* 0x0c401f0011007f89 */ /* 0x000e2200000e0000 */
[C---:B------:R-:W-:Y:S01]  /*a660*/  VIADD R10, R8.reuse, 0x80 ;  /* 0x00000080080a7836 */ /* 0x040fe20000000000 */
[----:B------:R-:W-:Y:S01]  /*a670*/  R2UR UR6, R8 ;  /* 0x00000000080672ca */ /* 0x000fe200000e0000 */
[----:B------:R-:W-:Y:S01]  /*a680*/  IMAD.MOV.U32 R11, RZ, RZ, 0x40000040 ;  /* 0x40000040ff0b7424 */ /* 0x000fe200078e00ff */
[----:B------:R-:W-:Y:S01]  /*a690*/  R2UR UR7, R9 ;  /* 0x00000000090772ca */ /* 0x000fe200000e0000 */
[----:B------:R-:W-:Y:S01]  /*a6a0*/  IMAD.MOV.U32 R9, RZ, RZ, 0x40000040 ;  /* 0x40000040ff097424 */ /* 0x000fe200078e00ff */
[----:B------:R-:W1:Y:S01]  /*a6b0*/  SHFL.BFLY PT, R2, R7, 0x2, 0x1f ;  /* 0x0c401f0007027f89 */ /* 0x000e6200000e0000 */
[----:B------:R-:W-:-:S10]  /*a6c0*/  IMAD.U32 R15, RZ, RZ, UR4 ;  /* 0x00000004ff0f7e24 */ /* 0x000fd4000f8e00ff */
[----:B------:R-:W-:Y:S01]  /*a6d0*/  HGMMA.64x256x16.F32 R24, R208, gdesc[UR4].tnspB, R24, gsb0 ;  /* 0x43e00004d0187df0 */ /* 0x000fe20008000818 */
[----:B------:R-:W-:Y:S01]  /*a6e0*/  R2UR UR6, R10 ;  /* 0x000000000a0672ca */ /* 0x000fe200000e0000 */
[----:B------:R-:W-:Y:S01]  /*a6f0*/  VIADD R10, R8, 0x100 ;  /* 0x00000100080a7836 */ /* 0x000fe20000000000 */
[----:B------:R-:W-:Y:S01]  /*a700*/  R2UR UR7, R11 ;  /* 0x000000000b0772ca */ /* 0x000fe200000e0000 */
[----:B------:R-:W-:Y:S02]  /*a710*/  IMAD.MOV.U32 R11, RZ, RZ, 0x40000040 ;  /* 0x40000040ff0b7424 */ /* 0x000fe400078e00ff */
[----:B0-----:R-:W-:-:S05]  /*a720*/  FADD.FTZ R0, R0, R17 ;  /* 0x0000001100007221 */ /* 0x001fca0000010000 */
[----:B------:R-:W0:Y:S01]  /*a730*/  SHFL.BFLY PT, R5, R0, 0x1, 0x1f ;  /* 0x0c201f0000057f89 */ /* 0x000e2200000e0000 */
[----:B-1----:R-:W-:Y:S01]  /*a740*/  FADD.FTZ R2, R2, R7 ;  /* 0x0000000702027221 */ /* 0x002fe20000010000 */
[----:B------:R-:W-:Y:S01]  /*a750*/  IMAD.MOV.U32 R7, RZ, RZ, RZ ;  /* 0x000000ffff077224 */ /* 0x000fe200078e00ff */
[----:B------:R-:W-:Y:S02]  /*a760*/  WARPGROUP.DEPBAR.LE gsb0, 0x0 ;  /* 0x00008000000079c5 */ /* 0x000fe40000010000 */
[----:B------:R-:W-:-:S12]  /*a770*/  WARPGROUP.ARRIVE ;  /* 0x00000000000079c5 */ /* 0x000fd80000000000 */
[----:B------:R-:W-:Y:S01]  /*a780*/  HGMMA.64x256x16.F32 R24, R204, gdesc[UR4].tnspB, R24, gsb0 ;  /* 0x43e00004cc187df0 */ /* 0x000fe20008000818 */
[----:B------:R-:W-:Y:S01]  /*a790*/  R2UR UR6, R10 ;  /* 0x000000000a0672ca */ /* 0x000fe200000e0000 */
[C---:B------:R-:W-:Y:S01]  /*a7a0*/  VIADD R10, R8.reuse, 0x180 ;  /* 0x00000180080a7836 */ /* 0x040fe20000000000 */
[----:B------:R-:W-:Y:S01]  /*a7b0*/  R2UR UR7, R11 ;  /* 0x000000000b0772ca */ /* 0x000fe200000e0000 */
[----:B------:R-:W-:Y:S02]  /*a7c0*/  IMAD.MOV.U32 R11, RZ, RZ, 0x40000040 ;  /* 0x40000040ff0b7424 */ /* 0x000fe400078e00ff */
[----:B------:R-:W-:Y:S01]  /*a7d0*/  VIADD R8, R8, 0x200 ;  /* 0x0000020008087836 */ /* 0x000fe20000000000 */
[----:B------:R-:W-:Y:S02]  /*a7e0*/  WARPGROUP.DEPBAR.LE gsb0, 0x0 ;  /* 0x00008000000079c5 */ /* 0x000fe40000010000 */
[----:B------:R-:W-:-:S15]  /*a7f0*/  WARPGROUP.ARRIVE ;  /* 0x00000000000079c5 */ /* 0x000fde0000000000 */
[----:B------:R-:W-:-:S04]  /*a800*/  NOP ;  /* 0x0000000000007918 */ /* 0x000fc80000000000 */
[----:B------:R-:W-:Y:S01]  /*a810*/  HGMMA.64x256x16.F32 R24, R200, gdesc[UR4].tnspB, R24, gsb0 ;  /* 0x43e00004c8187df0 */ /* 0x000fe20008000818 */
[----:B------:R-:W-:Y:S02]  /*a820*/  R2UR UR6, R10 ;  /* 0x000000000a0672ca */ /* 0x000fe400000e0000 */
[----:B------:R-:W-:Y:S01]  /*a830*/  R2UR UR7, R11 ;  /* 0x000000000b0772ca */ /* 0x000fe200000e0000 */
[----:B0-----:R-:W-:Y:S01]  /*a840*/  FADD.FTZ R11, R0, R5 ;  /* 0x00000005000b7221 */ /* 0x001fe20000010000 */
[----:B------:R-:W-:Y:S02]  /*a850*/  IMAD.MOV.U32 R5, RZ, RZ, RZ ;  /* 0x000000ffff057224 */ /* 0x000fe400078e00ff */
[----:B------:R-:W-:Y:S02]  /*a860*/  IMAD.MOV.U32 R0, RZ, RZ, -0x800000 ;  /* 0xff800000ff007424 */ /* 0x000fe400078e00ff */
[----:B------:R-:W-:-:S13]  /*a870*/  FSETP.NE.FTZ.AND P1, PT, R11, RZ, PT ;  /* 0x000000ff0b00720b */ /* 0x000fda0003f35000 */
[----:B------:R-:W-:Y:S01]  /*a880*/  @P1 MUFU.RCP R7, R11 ;  /* 0x0000000b00071308 */ /* 0x000fe20000001000 */
[----:B------:R-:W-:Y:S02]  /*a890*/  WARPGROUP.DEPBAR.LE gsb0, 0x0 ;  /* 0x00008000000079c5 */ /* 0x000fe40000010000 */
[----:B------:R-:W-:-:S06]  /*a8a0*/  WARPGROUP.ARRIVE ;  /* 0x00000000000079c5 */ /* 0x000fcc0000000000 */
[----:B------:R-:W-:Y:S01]  /*a8b0*/  HGMMA.64x256x16.F32 R24, R196, gdesc[UR4].tnspB, R24, gsb0 ;  /* 0x43e00004c4187df0 */ /* 0x000fe20008000818 */
[----:B------:R-:W-:Y:S02]  /*a8c0*/  R2UR UR6, R8 ;  /* 0x00000000080672ca */ /* 0x000fe400000e0000 */
[----:B------:R-:W-:Y:S01]  /*a8d0*/  R2UR UR7, R9 ;  /* 0x00000000090772ca */ /* 0x000fe200000e0000 */
[----:B------:R-:W0:Y:S01]  /*a8e0*/  @P1 MUFU.LG2 R8, R11 ;  /* 0x0000000b00081308 */ /* 0x000e220000000c00 */
[----:B------:R-:W1:Y:S01]  /*a8f0*/  SHFL.BFLY PT, R9, R2, 0x1, 0x1f ;  /* 0x0c201f0002097f89 */ /* 0x000e6200000e0000 */
[----:B0-----:R-:W-:Y:S01]  /*a900*/  @P1 FMUL.FTZ R8, R8, 0.69314718246459960938 ;  /* 0x3f31721808081820 */ /* 0x001fe20000410000 */
[----:B-1----:R-:W-:Y:S01]  /*a910*/  FADD.FTZ R13, R2, R9 ;  /* 0x00000009020d7221 */ /* 0x002fe20000010000 */
[----:B------:R-:W-:Y:S02]  /*a920*/  IMAD.U32 R9, RZ, RZ, UR4 ;  /* 0x00000004ff097e24 */ /* 0x000fe4000f8e00ff */
[----:B------:R-:W-:-:S02]  /*a930*/  IMAD.MOV.U32 R2, RZ, RZ, -0x800000 ;  /* 0xff800000ff027424 */ /* 0x000fc400078e00ff */
[----:B------:R-:W-:Y:S01]  /*a940*/  FSETP.NE.FTZ.AND P2, PT, R13, RZ, PT ;  /* 0x000000ff0d00720b */ /* 0x000fe20003f55000 */
[----:B------:R-:W-:-:S04]  /*a950*/  @P1 FMUL.FTZ R9, R9, 0.69314718246459960938 ;  /* 0x3f31721809091820 */ /* 0x000fc80000410000 */
[----:B------:R-:W-:-:S08]  /*a960*/  @P1 FFMA.FTZ R2, R9, R4, R8 ;  /* 0x0000000409021223 */ /* 0x000fd00000010008 */
[----:B------:R-:W0:Y:S01]  /*a970*/  @P2 MUFU.LG2 R10, R13 ;  /* 0x0000000d000a2308 */ /* 0x000e220000000c00 */
[----:B------:R-:W-:-:S07]  /*a980*/  @P2 FMUL.FTZ R15, R15, 0.69314718246459960938 ;  /* 0x3f3172180f0f2820 */ /* 0x000fce0000410000 */
[----:B------:R1:W2:Y:S01]  /*a990*/  @P2 MUFU.RCP R5, R13 ;  /* 0x0000000d00052308 */ /* 0x0002a20000001000 */
[----:B0-----:R-:W-:-:S04]  /*a9a0*/  @P2 FMUL.FTZ R10, R10, 0.69314718246459960938 ;  /* 0x3f3172180a0a2820 */ /* 0x001fc80000410000 */
[----:B------:R-:W-:Y:S01]  /*a9b0*/  @P2 FFMA.FTZ R0, R15, R3, R10 ;  /* 0x000000030f002223 */ /* 0x000fe2000001000a */
[----:B------:R-:W-:Y:S02]  /*a9c0*/  WARPGROUP.DEPBAR.LE gsb0, 0x0 ;  /* 0x00008000000079c5 */ /* 0x000fe40000010000 */
[----:B------:R-:W-:-:S06]  /*a9d0*/  WARPGROUP.ARRIVE ;  /* 0x00000000000079c5 */ /* 0x000fcc0000000000 */
[----:B------:R-:W-:Y:S03]  /*a9e0*/  HGMMA.64x256x16.F32 R24, R192, gdesc[UR4].tnspB, R24, gsb0 ;  /* 0x43e00004c0187df0 */ /* 0x000fe60008000818 */
[----:B------:R-:W-:Y:S02]  /*a9f0*/  WARPGROUP.DEPBAR.LE gsb0, 0x0 ;  /* 0x00008000000079c5 */ /* 0x000fe40000010000 */
[----:B-12---:R-:W-:Y:S05]  /*aa00*/  @!P0 BRA `(.L_x_204) ;  /* 0x0000000000048947 */ /* 0x006fea0003800000 */
[----:B------:R-:W-:Y:S01]  /*aa10*/  BPT.TRAP 0x1 ;  /* 0x000000040000795c */ /* 0x000fe20000300000 */
.L_x_204:
[----:B------:R-:W2:Y:S01]  /*aa20*/  LDL.LU R3, [R1+0x38] ;  /* 0x0000380001037983 */ /* 0x000ea20000300800 */
[----:B------:R-:W-:Y:S01]  /*aa30*/  R2UR UR5, R16 ;  /* 0x00000000100572ca */ /* 0x000fe200000e0000 */
[----:B------:R-:W-:Y:S01]  /*aa40*/  UIADD3 UR38, UR38, 0x1, URZ ;  /* 0x0000000126267890 */ /* 0x000fe2000fffe03f */
[-C--:B------:R-:W-:Y:S01]  /*aa50*/  FMUL.FTZ R24, R24, R7.reuse ;  /* 0x0000000718187220 */ /* 0x080fe20000410000 */
[-C--:B------:R-:W-:Y:S01]  /*aa60*/  FMUL.FTZ R25, R25, R7.reuse ;  /* 0x0000000719197220 */ /* 0x080fe20000410000 */
[-C--:B------:R-:W-:Y:S01]  /*aa70*/  FMUL.FTZ R28, R28, R7.reuse ;  /* 0x000000071c1c7220 */ /* 0x080fe20000410000 */
[----:B------:R-:W-:Y:S01]  /*aa80*/  UISETP.NE.AND UP0, UPT, UR38, 0x2, UPT ;  /* 0x000000022600788c */ /* 0x000fe2000bf05270 */
        /* <DEDUP_REMOVED lines=126> */
[----:B------:R-:W-:Y:S01]  /*b270*/  USEL UR38, UR38, URZ, UP0 ;  /* 0x0000003f26267287 */ /* 0x000fe20008000000 */
[----:B--2---:R-:W-:Y:S01]  /*b280*/  R2UR UR4, R3 ;  /* 0x00000000030472ca */ /* 0x004fe200000e0000 */
[----:B------:R-:W-:-:S05]  /*b290*/  VIADD R3, R12, 0x38860 ;  /* 0x000388600c037836 */ /* 0x000fca0000000000 */
[----:B------:R-:W-:-:S04]  /*b2a0*/  PRMT R3, R6, 0x654, R3 ;  /* 0x0000065406037816 */ /* 0x000fc80000000003 */
[----:B------:R0:W-:Y:S03]  /*b2b0*/  SYNCS.ARRIVE.TRANS64.RED.A1T0 RZ, [R3+URZ], RZ ;  /* 0x000000ff03ff79a7 */ /* 0x0001e6000810043f */
[----:B------:R-:W-:-:S06]  /*b2c0*/  UIADD3 UR4, UR4, 0x1, URZ ;  /* 0x0000000104047890 */ /* 0x000fcc000fffe03f */
[----:B0-----:R-:W-:Y:S01]  /*b2d0*/  IMAD.U32 R3, RZ, RZ, UR4 ;  /* 0x00000004ff037e24 */ /* 0x001fe2000f8e00ff */
[----:B------:R-:W-:-:S04]  /*b2e0*/  USEL UR4, URZ, 0x1, UP0 ;  /* 0x000000013f047887 */ /* 0x000fc80008000000 */
[----:B------:R0:W-:Y:S01]  /*b2f0*/  STL [R1+0x38], R3 ;  /* 0x0000380301007387 */ /* 0x0001e20000100800 */
[----:B------:R-:W-:-:S06]  /*b300*/  ULOP3.LUT UR5, UR5, UR4, URZ, 0x3c, !UPT ;  /* 0x0000000405057292 */ /* 0x000fcc000f8e3c3f */
[----:B------:R-:W-:-:S07]  /*b310*/  IMAD.U32 R16, RZ, RZ, UR5 ;  /* 0x00000005ff107e24 */ /* 0x000fce000f8e00ff */
.L_x_180:
[----:B------:R-:W1:Y:S08]  /*b320*/  S2UR UR4, SR_CgaCtaId ;  /* 0x00000000000479c3 */ /* 0x000e700000008800 */
[----:B------:R-:W-:Y:S06]  /*b330*/  BAR.SYNC.DEFER_BLOCKING 0x5, 0x180 ;  /* 0x0146000000007b1d */ /* 0x000fec0000010000 */
[----:B------:R-:W-:Y:S01]  /*b340*/  UMOV UR8, 0x400 ;  /* 0x0000040000087882 */ /* 0x000fe20000000000 */
[----:B------:R-:W-:Y:S01]  /*b350*/  BSSY B0, `(.L_x_205) ;  /* 0x00004c2000007945 */ /* 0x000fe20003800000 */
[----:B-1----:R-:W-:-:S09]  /*b360*/  ULEA UR8, UR4, UR8, 0x18 ;  /* 0x0000000804087291 */ /* 0x002fd2000f8ec03f */
[----:B------:R-:W1:Y:S02]  /*b370*/  LDS.128 R4, [UR8+0x388d0] ;  /* 0x0388d008ff047984 */ /* 0x000e640008000c00 */
[----:B-1----:R-:W-:Y:S02]  /*b380*/  R2UR UR6, R5 ;  /* 0x00000000050672ca */ /* 0x002fe400000e0000 */
[----:B------:R-:W-:Y:S02]  /*b390*/  R2UR UR5, R6 ;  /* 0x00000000060572ca */ /* 0x000fe400000e0000 */
[----:B------:R-:W-:Y:S01]  /*b3a0*/  R2UR UR7, R7 ;  /* 0x00000000070772ca */ /* 0x000fe200000e0000 */
[----:B------:R-:W-:Y:S06]  /*b3b0*/  BAR.ARV 0x4, 0x180 ;  /* 0x0106000000007b1d */ /* 0x000fec0000002000 */
[----:B------:R-:W-:Y:S08]  /*b3c0*/  @P0 BRA `(.L_x_206) ;  /* 0x0000003800c80947 */ /* 0x000ff00003800000 */
[----:B------:R-:W2:Y:S01]  /*b3d0*/  LDL.LU R9, [R1+0x30] ;  /* 0x0000300001097983 */ /* 0x000ea20000300800 */
[----:B------:R-:W1:Y:S01]  /*b3e0*/  S2UR UR4, SR_SWINHI ;  /* 0x00000000000479c3 */ /* 0x000e620000002f00 */
[----:B------:R-:W-:Y:S01]  /*b3f0*/  IMAD.MOV.U32 R12, RZ, RZ, 0x2 ;  /* 0x00000002ff0c7424 */ /* 0x000fe200078e00ff */
[----:B------:R-:W-:Y:S01]  /*b400*/  F2FP.F16.F32.PACK_AB R6, R29, R28 ;  /* 0x0000001c1d06723e */ /* 0x000fe200000000ff */
[----:B------:R-:W3:Y:S01]  /*b410*/  LDL.LU R8, [R1+0x34] ;  /* 0x0000340001087983 */ /* 0x000ee20000300800 */
[----:B------:R-:W-:Y:S01]  /*b420*/  F2FP.F16.F32.PACK_AB R7, R31, R30 ;  /* 0x0000001e1f07723e */ /* 0x000fe200000000ff */
[----:B------:R-:W-:Y:S01]  /*b430*/  ULDC.64 UR14, c[0x0][0xc00] ;  /* 0x00030000000e7ab9 */ /* 0x000fe20000000a00 */
[----:B------:R-:W-:Y:S01]  /*b440*/  R2UR UR22, R212 ;  /* 0x00000000d41672ca */ /* 0x000fe200000e0000 */
[----:B0-----:R-:W4:Y:S01]  /*b450*/  LDL R3, [R1+0x48] ;  /* 0x0000480001037983 */ /* 0x001f220000100800 */
[----:B------:R-:W-:-:S03]  /*b460*/  ULDC UR20, c[0x0][0xbe8] ;  /* 0x0002fa0000147ab9 */ /* 0x000fc60000000800 */
[----:B------:R-:W5:Y:S01]  /*b470*/  LDL R170, [R1+0x2c] ;  /* 0x00002c0001aa7983 */ /* 0x000f620000100800 */
[----:B------:R-:W-:Y:S02]  /*b480*/  R2UR UR21, R215 ;  /* 0x00000000d71572ca */ /* 0x000fe400000e0000 */
[----:B------:R-:W-:Y:S01]  /*b490*/  R2UR UR24, R216 ;  /* 0x00000000d81872ca */ /* 0x000fe200000e0000 */
[----:B------:R-:W5:Y:S01]  /*b4a0*/  LDL R171, [R1+0x44] ;  /* 0x0000440001ab7983 */ /* 0x000f620000100800 */
[----:B------:R-:W-:Y:S01]  /*b4b0*/  UMOV UR10, UR8 ;  /* 0x00000008000a7c82 */ /* 0x000fe20008000000 */
[----:B-1----:R-:W-:Y:S01]  /*b4c0*/  UMOV UR11, UR4 ;  /* 0x00000004000b7c82 */ /* 0x002fe20008000000 */
[----:B------:R-:W-:Y:S01]  /*b4d0*/  BAR.SYNC.DEFER_BLOCKING 0x1, 0x100 ;  /* 0x0044000000007b1d */ /* 0x000fe20000010000 */
[----:B--2---:R-:W-:Y:S02]  /*b4e0*/  R2UR UR19, R9 ;  /* 0x00000000091372ca */ /* 0x004fe400000e0000 */
[----:B---3--:R-:W-:Y:S01]  /*b4f0*/  R2UR UR17, R8 ;  /* 0x00000000081172ca */ /* 0x008fe200000e0000 */
[----:B----4-:R-:W-:Y:S01]  /*b500*/  IMAD.WIDE R12, R3, R12, UR10 ;  /* 0x0000000a030c7e25 */ /* 0x010fe2000f8e020c */
[----:B-----5:R-:W-:-:S02]  /*b510*/  R2UR UR18, R170 ;  /* 0x00000000aa1272ca */ /* 0x020fc400000e0000 */
[C---:B------:R-:W-:Y:S02]  /*b520*/  IADD3 R15, P1, R12.reuse, 0x20, RZ ;  /* 0x000000200c0f7810 */ /* 0x040fe40007f3e0ff */
[----:B------:R-:W-:Y:S02]  /*b530*/  IADD3 R157, P4, R12, 0x60, RZ ;  /* 0x000000600c9d7810 */ /* 0x000fe40007f9e0ff */
[----:B------:R-:W-:Y:S02]  /*b540*/  LOP3.LUT R14, R15, 0x380, RZ, 0xc0, !PT ;  /* 0x000003800f0e7812 */ /* 0x000fe400078ec0ff */
[----:B------:R-:W-:Y:S02]  /*b550*/  LOP3.LUT R156, R157, 0x380, RZ, 0xc0, !PT ;  /* 0x000003809d9c7812 */ /* 0x000fe400078ec0ff */
[----:B------:R-:W-:Y:S02]  /*b560*/  SHF.R.U64 R14, R14, 0x3, RZ ;  /* 0x000000030e0e7819 */ /* 0x000fe400000012ff */
[----:B------:R-:W-:-:S02]  /*b570*/  IADD3 R161, P6, R12, 0x4020, RZ ;  /* 0x000040200ca17810 */ /* 0x000fc40007fde0ff */
[----:B------:R-:W-:Y:S02]  /*b580*/  LOP3.LUT R5, R12, 0x380, RZ, 0xc0, !PT ;  /* 0x000003800c057812 */ /* 0x000fe400078ec0ff */
[----:B------:R-:W-:Y:S02]  /*b590*/  SHF.R.U64 R156, R156, 0x3, RZ ;  /* 0x000000039c9c7819 */ /* 0x000fe400000012ff */
[----:B------:R-:W-:Y:S02]  /*b5a0*/  LOP3.LUT R14, R14, R15, RZ, 0x3c, !PT ;  /* 0x0000000f0e0e7212 */ /* 0x000fe400078e3cff */
[----:B------:R-:W-:Y:S02]  /*b5b0*/  IADD3 R159, P3, R12, 0x4000, RZ ;  /* 0x000040000c9f7810 */ /* 0x000fe40007f7e0ff */
[----:B------:R-:W-:Y:S02]  /*b5c0*/  LOP3.LUT R160, R161, 0x380, RZ, 0xc0, !PT ;  /* 0x00000380a1a07812 */ /* 0x000fe400078ec0ff */
[----:B------:R-:W-:-:S02]  /*b5d0*/  SHF.R.U64 R5, R5, 0x3, RZ ;  /* 0x0000000305057819 */ /* 0x000fc400000012ff */
[----:B------:R-:W-:Y:S02]  /*b5e0*/  IADD3.X R15, RZ, R13, RZ, P1, !PT ;  /* 0x0000000dff0f7210 */ /* 0x000fe40000ffe4ff */
[C---:B------:R-:W-:Y:S02]  /*b5f0*/  IADD3 R155, P0, R12.reuse, 0x40, RZ ;  /* 0x000000400c9b7810 */ /* 0x040fe40007f1e0ff */
[C---:B------:R-:W-:Y:S02]  /*b600*/  IADD3 R163, P5, R12.reuse, 0x4040, RZ ;  /* 0x000040400ca37810 */ /* 0x040fe40007fbe0ff */
[C---:B------:R-:W-:Y:S02]  /*b610*/  IADD3 R165, P2, R12.reuse, 0x4060, RZ ;  /* 0x000040600ca57810 */ /* 0x040fe40007f5e0ff */
[----:B------:R-:W-:Y:S02]  /*b620*/  IADD3 R167, P1, R12, 0x8000, RZ ;  /* 0x000080000ca77810 */ /* 0x000fe40007f3e0ff */
[----:B------:R-:W-:Y:S01]  /*b630*/  LOP3.LUT R156, R156, R157, RZ, 0x3c, !PT ;  /* 0x0000009d9c9c7212 */ /* 0x000fe200078e3cff */
[----:B------:R-:W-:Y:S01]  /*b640*/  IMAD.X R157, RZ, RZ, R13, P4 ;  /* 0x000000ffff9d7224 */ /* 0x000fe200020e060d */
[----:B------:R-:W-:-:S02]  /*b650*/  LOP3.LUT R158, R159, 0x380, RZ, 0xc0, !PT ;  /* 0x000003809f9e7812 */ /* 0x000fc400078ec0ff */
[----:B------:R-:W-:Y:S02]  /*b660*/  SHF.R.U64 R160, R160, 0x3, RZ ;  /* 0x00000003a0a07819 */ /* 0x000fe400000012ff */
[----:B------:R-:W-:Y:S01]  /*b670*/  LOP3.LUT R4, R5, R12, RZ, 0x3c, !PT ;  /* 0x0000000c05047212 */ /* 0x000fe200078e3cff */
[----:B------:R-:W-:Y:S01]  /*b680*/  IMAD.MOV.U32 R5, RZ, RZ, R13 ;  /* 0x000000ffff057224 */ /* 0x000fe200078e000d */
[----:B------:R-:W-:Y:S02]  /*b690*/  IADD3 R9, P4, R12, 0x8040, RZ ;  /* 0x000080400c097810 */ /* 0x000fe40007f9e0ff */
[----:B------:R-:W-:Y:S02]  /*b6a0*/  LOP3.LUT R154, R155, 0x380, RZ, 0xc0, !PT ;  /* 0x000003809b9a7812 */ /* 0x000fe400078ec0ff */
[----:B------:R-:W-:Y:S02]  /*b6b0*/  LOP3.LUT R162, R163, 0x380, RZ, 0xc0, !PT ;  /* 0x00000380a3a27812 */ /* 0x000fe400078ec0ff */
[----:B------:R-:W-:-:S02]  /*b6c0*/  LOP3.LUT R164, R165, 0x380, RZ, 0xc0, !PT ;  /* 0x00000380a5a47812 */ /* 0x000fc400078ec0ff */
[----:B------:R-:W-:Y:S02]  /*b6d0*/  LOP3.LUT R166, R167, 0x380, RZ, 0xc0, !PT ;  /* 0x00000380a7a67812 */ /* 0x000fe400078ec0ff */
[----:B------:R-:W-:Y:S02]  /*b6e0*/  SHF.R.U64 R158, R158, 0x3, RZ ;  /* 0x000000039e9e7819 */ /* 0x000fe400000012ff */
[----:B------:R-:W-:Y:S01]  /*b6f0*/  LOP3.LUT R160, R160, R161, RZ, 0x3c, !PT ;  /* 0x000000a1a0a07212 */ /* 0x000fe200078e3cff */
[----:B------:R-:W-:Y:S01]  /*b700*/  IMAD.X R161, RZ, RZ, R13, P6 ;  /* 0x000000ffffa17224 */ /* 0x000fe200030e060d */
[----:B------:R-:W-:Y:S02]  /*b710*/  LOP3.LUT R8, R9, 0x380, RZ, 0xc0, !PT ;  /* 0x0000038009087812 */ /* 0x000fe400078ec0ff */
[----:B------:R-:W-:Y:S02]  /*b720*/  SHF.R.U64 R154, R154, 0x3, RZ ;  /* 0x000000039a9a7819 */ /* 0x000fe400000012ff */
[----:B------:R-:W-:-:S02]  /*b730*/  SHF.R.U64 R162, R162, 0x3, RZ ;  /* 0x00000003a2a27819 */ /* 0x000fc400000012ff */
[----:B------:R-:W-:Y:S02]  /*b740*/  SHF.R.U64 R164, R164, 0x3, RZ ;  /* 0x00000003a4a47819 */ /* 0x000fe400000012ff */
[----:B------:R-:W-:Y:S02]  /*b750*/  SHF.R.U64 R166, R166, 0x3, RZ ;  /* 0x00000003a6a67819 */ /* 0x000fe400000012ff */
[----:B------:R-:W-:Y:S02]  /*b760*/  MOV R3, R4 ;  /* 0x0000000400037202 */ /* 0x000fe40000000f00 */
[----:B------:R-:W-:Y:S02]  /*b770*/  IADD3 R17, P6, R12, 0xc000, RZ ;  /* 0x0000c0000c117810 */ /* 0x000fe40007fde0ff */
[----:B------:R-:W-:Y:S02]  /*b780*/  F2FP.F16.F32.PACK_AB R4, R25, R24 ;  /* 0x000000181904723e */ /* 0x000fe400000000ff */
[----:B------:R-:W-:-:S02]  /*b790*/  F2FP.F16.F32.PACK_AB R5, R27, R26 ;  /* 0x0000001a1b05723e */ /* 0x000fc400000000ff */
[----:B------:R-:W-:Y:S01]  /*b7a0*/  LOP3.LUT R158, R158, R159, RZ, 0x3c, !PT ;  /* 0x0000009f9e9e7212 */ /* 0x000fe200078e3cff */
[--C-:B------:R-:W-:Y:S01]  /*b7b0*/  IMAD.X R159, RZ, RZ, R13.reuse, P3 ;  /* 0x000000ffff9f7224 */ /* 0x100fe200018e060d */
[----:B------:R-:W-:Y:S02]  /*b7c0*/  SHF.R.U64 R8, R8, 0x3, RZ ;  /* 0x0000000308087819 */ /* 0x000fe400000012ff */
[----:B------:R-:W-:Y:S01]  /*b7d0*/  LOP3.LUT R154, R154, R155, RZ, 0x3c, !PT ;  /* 0x0000009b9a9a7212 */ /* 0x000fe200078e3cff */
[--C-:B------:R-:W-:Y:S01]  /*b7e0*/  IMAD.X R155, RZ, RZ, R13.reuse, P0 ;  /* 0x000000ffff9b7224 */ /* 0x100fe200000e060d */
[----:B------:R-:W-:Y:S01]  /*b7f0*/  LOP3.LUT R162, R162, R163, RZ, 0x3c, !PT ;  /* 0x000000a3a2a27212 */ /* 0x000fe200078e3cff */
[--C-:B------:R-:W-:Y:S01]  /*b800*/  IMAD.X R163, RZ, RZ, R13.reuse, P5 ;  /* 0x000000ffffa37224 */ /* 0x100fe200028e060d */
[----:B------:R-:W-:Y:S01]  /*b810*/  LOP3.LUT R164, R164, R165, RZ, 0x3c, !PT ;  /* 0x000000a5a4a47212 */ /* 0x000fe200078e3cff */
[--C-:B------:R-:W-:Y:S01]  /*b820*/  IMAD.X R165, RZ, RZ, R13.reuse, P2 ;  /* 0x000000ffffa57224 */ /* 0x100fe200010e060d */
[----:B------:R-:W-:Y:S01]  /*b830*/  LOP3.LUT R166, R166, R167, RZ, 0x3c, !PT ;  /* 0x000000a7a6a67212 */ /* 0x000fe200078e3cff */
[----:B------:R-:W-:Y:S01]  /*b840*/  IMAD.X R167, RZ, RZ, R13, P1 ;  /* 0x000000ffffa77224 */ /* 0x000fe200008e060d */
[----:B------:R-:W-:-:S02]  /*b850*/  IADD3 R11, P3, R12, 0x8060, RZ ;  /* 0x000080600c0b7810 */ /* 0x000fc40007f7e0ff */
[----:B------:R-:W-:Y:S01]  /*b860*/  LOP3.LUT R10, R17, 0x380, RZ, 0xc0, !PT ;  /* 0x00000380110a7812 */ /* 0x000fe200078ec0ff */
[----:B------:R0:W-:Y:S01]  /*b870*/  STSM.16.M88.4 [R3], R4 ;  /* 0x0000000403007844 */ /* 0x0001e20000000200 */
[C---:B------:R-:W-:Y:S02]  /*b880*/  IADD3 R169, P0, R12.reuse, 0x8020, RZ ;  /* 0x000080200ca97810 */ /* 0x040fe40007f1e0ff */
[C---:B------:R-:W-:Y:S02]  /*b890*/  IADD3 R20, P5, R12.reuse, 0xc020, RZ ;  /* 0x0000c0200c147810 */ /* 0x040fe40007fbe0ff */
[C---:B------:R-:W-:Y:S02]  /*b8a0*/  IADD3 R153, P2, R12.reuse, 0xc040, RZ ;  /* 0x0000c0400c997810 */ /* 0x040fe40007f5e0ff */
[----:B------:R-:W-:Y:S02]  /*b8b0*/  IADD3 R18, P1, R12, 0xc060, RZ ;  /* 0x0000c0600c127810 */ /* 0x000fe40007f3e0ff */
[----:B------:R-:W-:-:S02]  /*b8c0*/  SHF.R.U64 R10, R10, 0x3, RZ ;  /* 0x000000030a0a7819 */ /* 0x000fc400000012ff */
[----:B------:R-:W-:Y:S02]  /*b8d0*/  LOP3.LUT R168, R169, 0x380, RZ, 0xc0, !PT ;  /* 0x00000380a9a87812 */ /* 0x000fe400078ec0ff */
[----:B------:R-:W-:Y:S02]  /*b8e0*/  LOP3.LUT R21, R20, 0x380, RZ, 0xc0, !PT ;  /* 0x0000038014157812 */ /* 0x000fe400078ec0ff */
[----:B0-----:R-:W-:Y:S01]  /*b8f0*/  LOP3.LUT R4, R8, R9, RZ, 0x3c, !PT ;  /* 0x0000000908047212 */ /* 0x001fe200078e3cff */
[----:B------:R-:W-:Y:S01]  /*b900*/  IMAD.X R5, RZ, RZ, R13, P4 ;  /* 0x000000ffff057224 */ /* 0x000fe200020e060d */
[----:B------:R-:W-:Y:S02]  /*b910*/  LOP3.LUT R8, R11, 0x380, RZ, 0xc0, !PT ;  /* 0x000003800b087812 */ /* 0x000fe400078ec0ff */
[----:B------:R-:W-:Y:S02]  /*b920*/  LOP3.LUT R152, R153, 0x380, RZ, 0xc0, !PT ;  /* 0x0000038099987812 */ /* 0x000fe400078ec0ff */
[----:B------:R-:W-:-:S02]  /*b930*/  LOP3.LUT R19, R18, 0x380, RZ, 0xc0, !PT ;  /* 0x0000038012137812 */ /* 0x000fc400078ec0ff */
[----:B------:R-:W-:Y:S02]  /*b940*/  SHF.R.U64 R8, R8, 0x3, RZ ;  /* 0x0000000308087819 */ /* 0x000fe400000012ff */
[----:B------:R-:W-:Y:S02]  /*b950*/  LOP3.LUT R10, R10, R17, RZ, 0x3c, !PT ;  /* 0x000000110a0a7212 */ /* 0x000fe400078e3cff */
[----:B------:R-:W-:Y:S02]  /*b960*/  MOV R17, R4 ;  /* 0x0000000400117202 */ /* 0x000fe40000000f00 */
[----:B------:R-:W-:Y:S02]  /*b970*/  SHF.R.U64 R168, R168, 0x3, RZ ;  /* 0x00000003a8a87819 */ /* 0x000fe400000012ff */
[----:B------:R-:W-:Y:S02]  /*b980*/  SHF.R.U64 R21, R21, 0x3, RZ ;  /* 0x0000000315157819 */ /* 0x000fe400000012ff */
[----:B------:R-:W-:-:S02]  /*b990*/  SHF.R.U64 R152, R152, 0x3, RZ ;  /* 0x0000000398987819 */ /* 0x000fc400000012ff */
[----:B------:R-:W-:Y:S02]  /*b9a0*/  SHF.R.U64 R19, R19, 0x3, RZ ;  /* 0x0000000313137819 */ /* 0x000fe400000012ff */
[----:B------:R-:W-:Y:S02]  /*b9b0*/  MOV R14, R14 ;  /* 0x0000000e000e7202 */ /* 0x000fe40000000f00 */
[----:B------:R-:W-:Y:S02]  /*b9c0*/  F2FP.F16.F32.PACK_AB R4, R33, R32 ;  /* 0x000000202104723e */ /* 0x000fe400000000ff */
[----:B------:R-:W-:Y:S02]  /*b9d0*/  F2FP.F16.F32.PACK_AB R5, R35, R34 ;  /* 0x000000222305723e */ /* 0x000fe400000000ff */
[----:B------:R-:W-:Y:S02]  /*b9e0*/  F2FP.F16.F32.PACK_AB R6, R37, R36 ;  /* 0x000000242506723e */ /* 0x000fe400000000ff */
[----:B------:R-:W-:Y:S01]  /*b9f0*/  F2FP.F16.F32.PACK_AB R7, R39, R38 ;  /* 0x000000262707723e */ /* 0x000fe200000000ff */
[--C-:B------:R-:W-:Y:S01]  /*ba00*/  IMAD.X R9, RZ, RZ, R13.reuse, P3 ;  /* 0x000000ffff097224 */ /* 0x100fe200018e060d */
[----:B------:R-:W-:Y:S01]  /*ba10*/  LOP3.LUT R8, R8, R11, RZ, 0x3c, !PT ;  /* 0x0000000b08087212 */ /* 0x000fe200078e3cff */
        /* <DEDUP_REMOVED lines=9> */
[----:B------:R0:W-:Y:S01]  /*bab0*/  STSM.16.M88.4 [R14], R4 ;  /* 0x000000040e007844 */ /* 0x0001e20000000200 */
[----:B------:R-:W-:-:S02]  /*bac0*/  MOV R154, R154 ;  /* 0x0000009a009a7202 */ /* 0x000fc40000000f00 */
[----:B------:R-:W-:Y:S02]  /*bad0*/  F2FP.F16.F32.PACK_AB R12, R41, R40 ;  /* 0x00000028290c723e */ /* 0x000fe400000000ff */
[----:B------:R-:W-:Y:S02]  /*bae0*/  F2FP.F16.F32.PACK_AB R13, R43, R42 ;  /* 0x0000002a2b0d723e */ /* 0x000fe400000000ff */
[----:B------:R-:W-:Y:S02]  /*baf0*/  F2FP.F16.F32.PACK_AB R15, R47, R46 ;  /* 0x0000002e2f0f723e */ /* 0x000fe400000000ff */
[----:B------:R-:W-:Y:S02]  /*bb00*/  MOV R156, R156 ;  /* 0x0000009c009c7202 */ /* 0x000fe40000000f00 */
[----:B------:R-:W-:Y:S02]  /*bb10*/  MOV R22, R8 ;  /* 0x0000000800167202 */ /* 0x000fe40000000f00 */
[----:B------:R-:W-:-:S02]  /*bb20*/  MOV R3, R10 ;  /* 0x0000000a00037202 */ /* 0x000fc40000000f00 */
[----:B0-----:R-:W-:Y:S02]  /*bb30*/  F2FP.F16.F32.PACK_AB R14, R45, R44 ;  /* 0x0000002c2d0e723e */ /* 0x001fe400000000ff */
[----:B------:R-:W-:Y:S02]  /*bb40*/  F2FP.F16.F32.PACK_AB R4, R49, R48 ;  /* 0x000000303104723e */ /* 0x000fe400000000ff */
[----:B------:R-:W-:Y:S02]  /*bb50*/  F2FP.F16.F32.PACK_AB R5, R51, R50 ;  /* 0x000000323305723e */ /* 0x000fe400000000ff */
[----:B------:R-:W-:Y:S02]  /*bb60*/  F2FP.F16.F32.PACK_AB R6, R53, R52 ;  /* 0x000000343506723e */ /* 0x000fe400000000ff */
[----:B------:R-:W-:Y:S02]  /*bb70*/  F2FP.F16.F32.PACK_AB R7, R55, R54 ;  /* 0x000000363707723e */ /* 0x000fe400000000ff */
[----:B------:R-:W-:-:S02]  /*bb80*/  MOV R158, R158 ;  /* 0x0000009e009e7202 */ /* 0x000fc40000000f00 */
[----:B------:R-:W-:Y:S02]  /*bb90*/  F2FP.F16.F32.PACK_AB R8, R57, R56 ;  /* 0x000000383908723e */ /* 0x000fe400000000ff */
[----:B------:R-:W-:Y:S02]  /*bba0*/  F2FP.F16.F32.PACK_AB R9, R59, R58 ;  /* 0x0000003a3b09723e */ /* 0x000fe400000000ff */
[----:B------:R-:W-:Y:S02]  /*bbb0*/  F2FP.F16.F32.PACK_AB R10, R61, R60 ;  /* 0x0000003c3d0a723e */ /* 0x000fe400000000ff */
[----:B------:R-:W-:Y:S01]  /*bbc0*/  F2FP.F16.F32.PACK_AB R11, R63, R62 ;  /* 0x0000003e3f0b723e */ /* 0x000fe200000000ff */
[----:B------:R0:W-:Y:S01]  /*bbd0*/  STSM.16.M88.4 [R154], R12 ;  /* 0x0000000c9a007844 */ /* 0x0001e20000000200 */
[----:B------:R-:W-:Y:S02]  /*bbe0*/  MOV R160, R160 ;  /* 0x000000a000a07202 */ /* 0x000fe40000000f00 */
[----:B------:R-:W-:Y:S01]  /*bbf0*/  MOV R20, R20 ;  /* 0x0000001400147202 */ /* 0x000fe20000000f00 */
[----:B------:R1:W-:Y:S01]  /*bc00*/  STSM.16.M88.4 [R156], R4 ;  /* 0x000000049c007844 */ /* 0x0003e20000000200 */
[----:B------:R-:W-:-:S02]  /*bc10*/  MOV R21, R152 ;  /* 0x0000009800157202 */ /* 0x000fc40000000f00 */
[----:B------:R-:W-:Y:S01]  /*bc20*/  MOV R162, R162 ;  /* 0x000000a200a27202 */ /* 0x000fe20000000f00 */
[----:B------:R2:W-:Y:S01]  /*bc30*/  STSM.16.M88.4 [R158], R8 ;  /* 0x000000089e007844 */ /* 0x0005e20000000200 */
[----:B------:R-:W-:Y:S02]  /*bc40*/  F2FP.F16.F32.PACK_AB R152, R73, R72 ;  /* 0x000000484998723e */ /* 0x000fe400000000ff */
[----:B------:R-:W-:Y:S02]  /*bc50*/  F2FP.F16.F32.PACK_AB R153, R75, R74 ;  /* 0x0000004a4b99723e */ /* 0x000fe400000000ff */
[----:B------:R-:W-:Y:S02]  /*bc60*/  F2FP.F16.F32.PACK_AB R155, R79, R78 ;  /* 0x0000004e4f9b723e */ /* 0x000fe400000000ff */
[----:B0-----:R-:W-:Y:S02]  /*bc70*/  F2FP.F16.F32.PACK_AB R12, R65, R64 ;  /* 0x00000040410c723e */ /* 0x001fe400000000ff */
[----:B------:R-:W-:-:S02]  /*bc80*/  F2FP.F16.F32.PACK_AB R13, R67, R66 ;  /* 0x00000042430d723e */ /* 0x000fc400000000ff */
[----:B------:R-:W-:Y:S02]  /*bc90*/  F2FP.F16.F32.PACK_AB R14, R69, R68 ;  /* 0x00000044450e723e */ /* 0x000fe400000000ff */
[----:B------:R-:W-:Y:S02]  /*bca0*/  F2FP.F16.F32.PACK_AB R15, R71, R70 ;  /* 0x00000046470f723e */ /* 0x000fe400000000ff */
[----:B------:R-:W-:Y:S02]  /*bcb0*/  F2FP.F16.F32.PACK_AB R154, R77, R76 ;  /* 0x0000004c4d9a723e */ /* 0x000fe400000000ff */
[----:B------:R-:W-:Y:S02]  /*bcc0*/  MOV R164, R164 ;  /* 0x000000a400a47202 */ /* 0x000fe40000000f00 */
[----:B-1----:R-:W-:Y:S02]  /*bcd0*/  F2FP.F16.F32.PACK_AB R156, R81, R80 ;  /* 0x00000050519c723e */ /* 0x002fe400000000ff */
[----:B------:R-:W-:-:S02]  /*bce0*/  F2FP.F16.F32.PACK_AB R157, R83, R82 ;  /* 0x00000052539d723e */ /* 0x000fc400000000ff */
[----:B--2---:R-:W-:Y:S02]  /*bcf0*/  F2FP.F16.F32.PACK_AB R158, R85, R84 ;  /* 0x00000054559e723e */ /* 0x004fe400000000ff */
[----:B------:R-:W-:Y:S01]  /*bd00*/  F2FP.F16.F32.PACK_AB R159, R87, R86 ;  /* 0x00000056579f723e */ /* 0x000fe200000000ff */
[----:B------:R0:W-:Y:S01]  /*bd10*/  STSM.16.M88.4 [R160], R12 ;  /* 0x0000000ca0007844 */ /* 0x0001e20000000200 */
[----:B------:R-:W-:Y:S02]  /*bd20*/  MOV R166, R166 ;  /* 0x000000a600a67202 */ /* 0x000fe40000000f00 */
[----:B------:R-:W-:Y:S02]  /*bd30*/  F2FP.F16.F32.PACK_AB R4, R89, R88 ;  /* 0x000000585904723e */ /* 0x000fe400000000ff */
[----:B------:R-:W-:Y:S02]  /*bd40*/  F2FP.F16.F32.PACK_AB R5, R91, R90 ;  /* 0x0000005a5b05723e */ /* 0x000fe400000000ff */
[----:B------:R-:W-:-:S02]  /*bd50*/  F2FP.F16.F32.PACK_AB R6, R93, R92 ;  /* 0x0000005c5d06723e */ /* 0x000fc400000000ff */
[----:B------:R-:W-:Y:S02]  /*bd60*/  F2FP.F16.F32.PACK_AB R7, R95, R94 ;  /* 0x0000005e5f07723e */ /* 0x000fe400000000ff */
[----:B------:R-:W-:Y:S02]  /*bd70*/  MOV R168, R168 ;  /* 0x000000a800a87202 */ /* 0x000fe40000000f00 */
[----:B------:R-:W-:Y:S02]  /*bd80*/  F2FP.F16.F32.PACK_AB R8, R97, R96 ;  /* 0x000000606108723e */ /* 0x000fe400000000ff */
[----:B------:R-:W-:Y:S02]  /*bd90*/  F2FP.F16.F32.PACK_AB R9, R99, R98 ;  /* 0x000000626309723e */ /* 0x000fe400000000ff */
[----:B------:R-:W-:Y:S02]  /*bda0*/  F2FP.F16.F32.PACK_AB R10, R101, R100 ;  /* 0x00000064650a723e */ /* 0x000fe400000000ff */
[----:B------:R-:W-:Y:S01]  /*bdb0*/  F2FP.F16.F32.PACK_AB R11, R103, R102 ;  /* 0x00000066670b723e */ /* 0x000fe200000000ff */
[----:B------:R1:W-:Y:S01]  /*bdc0*/  STSM.16.M88.4 [R162], R152 ;  /* 0x00000098a2007844 */ /* 0x0003e20000000200 */
[----:B0-----:R-:W-:-:S02]  /*bdd0*/  F2FP.F16.F32.PACK_AB R12, R105, R104 ;  /* 0x00000068690c723e */ /* 0x001fc400000000ff */
[----:B------:R-:W-:Y:S02]  /*bde0*/  F2FP.F16.F32.PACK_AB R13, R107, R106 ;  /* 0x0000006a6b0d723e */ /* 0x000fe400000000ff */
[----:B------:R-:W-:Y:S02]  /*bdf0*/  F2FP.F16.F32.PACK_AB R14, R109, R108 ;  /* 0x0000006c6d0e723e */ /* 0x000fe400000000ff */
[----:B------:R-:W-:Y:S01]  /*be00*/  F2FP.F16.F32.PACK_AB R15, R111, R110 ;  /* 0x0000006e6f0f723e */ /* 0x000fe200000000ff */
[----:B------:R0:W-:Y:S01]  /*be10*/  STSM.16.M88.4 [R164], R156 ;  /* 0x0000009ca4007844 */ /* 0x0001e20000000200 */
[----:B------:R-:W-:-:S03]  /*be20*/  MOV R161, R18 ;  /* 0x0000001200a17202 */ /* 0x000fc60000000f00 */
[----:B------:R2:W-:Y:S01]  /*be30*/  STSM.16.M88.4 [R166], R4 ;  /* 0x00000004a6007844 */ /* 0x0005e20000000200 */
[----:B-1----:R-:W-:Y:S02]  /*be40*/  F2FP.F16.F32.PACK_AB R152, R113, R112 ;  /* 0x000000707198723e */ /* 0x002fe400000000ff */
[----:B------:R-:W-:Y:S02]  /*be50*/  F2FP.F16.F32.PACK_AB R153, R115, R114 ;  /* 0x000000727399723e */ /* 0x000fe400000000ff */
[----:B------:R-:W-:Y:S02]  /*be60*/  F2FP.F16.F32.PACK_AB R154, R117, R116 ;  /* 0x00000074759a723e */ /* 0x000fe400000000ff */
[----:B------:R-:W-:Y:S01]  /*be70*/  F2FP.F16.F32.PACK_AB R155, R119, R118 ;  /* 0x00000076779b723e */ /* 0x000fe200000000ff */
[----:B------:R1:W-:Y:S01]  /*be80*/  STSM.16.M88.4 [R168], R8 ;  /* 0x00000008a8007844 */ /* 0x0003e20000000200 */
[----:B0-----:R-:W-:Y:S02]  /*be90*/  F2FP.F16.F32.PACK_AB R156, R121, R120 ;  /* 0x00000078799c723e */ /* 0x001fe400000000ff */
[----:B------:R-:W-:-:S02]  /*bea0*/  F2FP.F16.F32.PACK_AB R157, R123, R122 ;  /* 0x0000007a7b9d723e */ /* 0x000fc400000000ff */
[----:B------:R-:W-:Y:S02]  /*beb0*/  F2FP.F16.F32.PACK_AB R158, R125, R124 ;  /* 0x0000007c7d9e723e */ /* 0x000fe400000000ff */
[----:B------:R-:W-:Y:S01]  /*bec0*/  F2FP.F16.F32.PACK_AB R159, R127, R126 ;  /* 0x0000007e7f9f723e */ /* 0x000fe200000000ff */
[----:B------:R0:W-:Y:S01]  /*bed0*/  STSM.16.M88.4 [R17], R12 ;  /* 0x0000000c11007844 */ /* 0x0001e20000000200 */
[----:B--2---:R-:W-:Y:S02]  /*bee0*/  F2FP.F16.F32.PACK_AB R4, R129, R128 ;  /* 0x000000808104723e */ /* 0x004fe400000000ff */
[----:B------:R-:W-:Y:S02]  /*bef0*/  F2FP.F16.F32.PACK_AB R5, R131, R130 ;  /* 0x000000828305723e */ /* 0x000fe400000000ff */
[----:B------:R-:W-:Y:S02]  /*bf00*/  F2FP.F16.F32.PACK_AB R6, R133, R132 ;  /* 0x000000848506723e */ /* 0x000fe400000000ff */
[----:B------:R-:W-:-:S02]  /*bf10*/  F2FP.F16.F32.PACK_AB R7, R135, R134 ;  /* 0x000000868707723e */ /* 0x000fc400000000ff */
[----:B-1----:R-:W-:Y:S02]  /*bf20*/  F2FP.F16.F32.PACK_AB R8, R137, R136 ;  /* 0x000000888908723e */ /* 0x002fe400000000ff */
[----:B------:R-:W-:Y:S02]  /*bf30*/  F2FP.F16.F32.PACK_AB R9, R139, R138 ;  /* 0x0000008a8b09723e */ /* 0x000fe400000000ff */
[----:B------:R-:W-:Y:S02]  /*bf40*/  F2FP.F16.F32.PACK_AB R10, R141, R140 ;  /* 0x0000008c8d0a723e */ /* 0x000fe400000000ff */
[----:B------:R-:W-:Y:S01]  /*bf50*/  F2FP.F16.F32.PACK_AB R11, R143, R142 ;  /* 0x0000008e8f0b723e */ /* 0x000fe200000000ff */
[----:B------:R-:W-:Y:S01]  /*bf60*/  STSM.16.M88.4 [R22], R152 ;  /* 0x0000009816007844 */ /* 0x000fe20000000200 */
[----:B0-----:R-:W-:Y:S02]  /*bf70*/  F2FP.F16.F32.PACK_AB R12, R145, R144 ;  /* 0x00000090910c723e */ /* 0x001fe400000000ff */
[----:B------:R-:W-:-:S02]  /*bf80*/  F2FP.F16.F32.PACK_AB R13, R147, R146 ;  /* 0x00000092930d723e */ /* 0x000fc400000000ff */
[----:B------:R-:W-:Y:S02]  /*bf90*/  F2FP.F16.F32.PACK_AB R14, R149, R148 ;  /* 0x00000094950e723e */ /* 0x000fe400000000ff */
[----:B------:R-:W-:Y:S01]  /*bfa0*/  F2FP.F16.F32.PACK_AB R15, R151, R150 ;  /* 0x00000096970f723e */ /* 0x000fe200000000ff */
[----:B------:R-:W-:Y:S04]  /*bfb0*/  STSM.16.M88.4 [R3], R156 ;  /* 0x0000009c03007844 */ /* 0x000fe80000000200 */
[----:B------:R0:W-:Y:S04]  /*bfc0*/  STSM.16.M88.4 [R20], R4 ;  /* 0x0000000414007844 */ /* 0x0001e80000000200 */
[----:B------:R1:W-:Y:S04]  /*bfd0*/  STSM.16.M88.4 [R21], R8 ;  /* 0x0000000815007844 */ /* 0x0003e80000000200 */
[----:B------:R2:W-:Y:S01]  /*bfe0*/  STSM.16.M88.4 [R161], R12 ;  /* 0x0000000ca1007844 */ /* 0x0005e20000000200 */
[----:B------:R-:W-:Y:S01]  /*bff0*/  USHF.L.U32 UR4, UR19, 0x2, URZ ;  /* 0x0000000213047899 */ /* 0x000fe2000800063f */
[----:B------:R-:W-:Y:S01]  /*c000*/  BAR.SYNC.DEFER_BLOCKING 0x1, 0x100 ;  /* 0x0044000000007b1d */ /* 0x000fe20000010000 */
[----:B------:R-:W-:Y:S01]  /*c010*/  ISETP.NE.U32.AND P0, PT, RZ, UR14, PT ;  /* 0x0000000eff007c0c */ /* 0x000fe2000bf05070 */
[----:B------:R-:W-:-:S02]  /*c020*/  USHF.L.U64.HI UR16, UR19, 0x2, UR17 ;  /* 0x0000000213107899 */ /* 0x000fc40008010211 */
[----:B------:R-:W-:Y:S01]  /*c030*/  UIADD3 UR9, UP0, UR4, UR14, URZ ;  /* 0x0000000e04097290 */ /* 0x000fe2000ff1e03f */
[----:B------:R-:W-:-:S03]  /*c040*/  ISETP.NE.AND.EX P0, PT, RZ, UR15, PT, P0 ;  /* 0x0000000fff007c0c */ /* 0x000fc6000bf05300 */
[----:B------:R-:W-:Y:S02]  /*c050*/  UIADD3.X UR12, UR16, UR15, URZ, UP0, !UPT ;  /* 0x0000000f100c7290 */ /* 0x000fe400087fe43f */
[----:B------:R-:W-:-:S04]  /*c060*/  IMAD.U32 R18, RZ, RZ, UR9 ;  /* 0x00000009ff127e24 */ /* 0x000fc8000f8e00ff */
[----:B------:R-:W-:Y:S01]  /*c070*/  IMAD.U32 R19, RZ, RZ, UR12 ;  /* 0x0000000cff137e24 */ /* 0x000fe2000f8e00ff */
[----:B------:R-:W-:-:S04]  /*c080*/  ULDC.64 UR12, c[0x0][0xc08] ;  /* 0x00030200000c7ab9 */ /* 0x000fc80000000a00 */
[----:B------:R-:W3:Y:S01]  /*c090*/  @P0 LDG.E R17, desc[UR36][R18.64] ;  /* 0x0000002412110981 */ /* 0x000ee2000c1e1900 */
[----:B------:R-:W-:-:S04]  /*c0a0*/  UISETP.NE.U32.AND UP0, UPT, UR12, URZ, UPT ;  /* 0x0000003f0c00728c */ /* 0x000fc8000bf05070 */
[----:B------:R-:W-:-:S06]  /*c0b0*/  UISETP.NE.AND.EX UP0, UPT, UR13, URZ, UPT, UP0 ;  /* 0x0000003f0d00728c */ /* 0x000fcc000bf05300 */
[----:B------:R-:W-:-:S05]  /*c0c0*/  PLOP3.LUT P4, PT, PT, PT, UP0, 0x80, 0x0 ;  /* 0x000000000000781c */ /* 0x000fca0003f8f008 */
[----:B------:R-:W-:-:S03]  /*c0d0*/  @UP0 UIADD3 UR12, UP1, UR4, UR12, URZ ;  /* 0x0000000c040c0290 */ /* 0x000fc6000ff3e03f */
[----:B------:R-:W-:Y:S01]  /*c0e0*/  ULDC UR4, c[0x0][0xad4] ;  /* 0x0002b50000047ab9 */ /* 0x000fe20000000800 */
[----:B------:R-:W-:Y:S02]  /*c0f0*/  @UP0 UIADD3.X UR13, UR16, UR13, URZ, UP1, !UPT ;  /* 0x0000000d100d0290 */ /* 0x000fe40008ffe43f */
[----:B0-----:R-:W-:-:S04]  /*c100*/  IMAD.U32 R4, RZ, RZ, UR12 ;  /* 0x0000000cff047e24 */ /* 0x001fc8000f8e00ff */
[----:B------:R-:W-:-:S05]  /*c110*/  IMAD.U32 R5, RZ, RZ, UR13 ;  /* 0x0000000dff057e24 */ /* 0x000fca000f8e00ff */
[----:B------:R0:W4:Y:S01]  /*c120*/  @P4 LDG.E R3, desc[UR36][R4.64] ;  /* 0x0000002404034981 */ /* 0x000122000c1e1900 */
[----:B------:R-:W-:Y:S02]  /*c130*/  UISETP.NE.AND UP0, UPT, UR22, URZ, UPT ;  /* 0x0000003f1600728c */ /* 0x000fe4000bf05270 */
[----:B------:R-:W-:Y:S02]  /*c140*/  UISETP.NE.AND UP1, UPT, UR20, 0x1, UPT ;  /* 0x000000011400788c */ /* 0x000fe4000bf25270 */
[----:B------:R-:W-:Y:S01]  /*c150*/  USEL UR4, UR22, UR4, UP0 ;  /* 0x0000000416047287 */ /* 0x000fe20008000000 */
[----:B------:R-:W-:-:S03]  /*c160*/  UMOV UR23, 0x9b8 ;  /* 0x000009b800177882 */ /* 0x000fc60000000000 */
[----:B------:R-:W-:Y:S01]  /*c170*/  UISETP.GT.AND UP2, UPT, UR4, 0x1, UPT ;  /* 0x000000010400788c */ /* 0x000fe2000bf44270 */
[----:B------:R-:W-:Y:S01]  /*c180*/  PLOP3.LUT P1, PT, PT, PT, UP1, 0x80, 0x0 ;  /* 0x000000000000781c */ /* 0x000fe20003f2f018 */
[----:B------:R-:W-:Y:S02]  /*c190*/  UISETP.NE.U32.AND UP0, UPT, UR14, URZ, UPT ;  /* 0x0000003f0e00728c */ /* 0x000fe4000bf05070 */
[----:B------:R-:W-:Y:S01]  /*c1a0*/  USEL UR23, UR23, 0x978, UP2 ;  /* 0x0000097817177887 */ /* 0x000fe20009000000 */
[----:B-1----:R-:W-:Y:S01]  /*c1b0*/  IMAD.U32 R8, RZ, RZ, UR18 ;  /* 0x00000012ff087e24 */ /* 0x002fe2000f8e00ff */
[----:B------:R-:W-:Y:S01]  /*c1c0*/  UISETP.NE.AND.EX UP0, UPT, UR15, URZ, UPT, UP0 ;  /* 0x0000003f0f00728c */ /* 0x000fe2000bf05300 */
[----:B------:R-:W-:Y:S02]  /*c1d0*/  UMOV UR4, URZ ;  /* 0x0000003f00047c82 */ /* 0x000fe40008000000 */
[----:B------:R-:W-:Y:S01]  /*c1e0*/  IMAD R8, R8, 0x80, R171 ;  /* 0x0000008008087824 */ /* 0x000fe200078e02ab */
[----:B------:R-:W-:Y:S01]  /*c1f0*/  USEL UR9, UR19, URZ, !UP0 ;  /* 0x0000003f13097287 */ /* 0x000fe2000c000000 */
[----:B------:R-:W-:Y:S01]  /*c200*/  @UP1 ULDC UR25, c[0x0][0xbec] ;  /* 0x0002fb0000191ab9 */ /* 0x000fe20000000800 */
[----:B------:R-:W-:-:S02]  /*c210*/  USEL UR22, UR17, URZ, !UP0 ;  /* 0x0000003f11167287 */ /* 0x000fc4000c000000 */
[----:B0-----:R-:W-:Y:S01]  /*c220*/  @P1 IMAD.HI.U32 R4, R8, UR25, RZ ;  /* 0x0000001908041c27 */ /* 0x001fe2000f8e00ff */
[----:B------:R-:W-:Y:S01]  /*c230*/  USEL UR21, UR21, URZ, UP2 ;  /* 0x0000003f15157287 */ /* 0x000fe20009000000 */
[----:B------:R-:W-:Y:S01]  /*c240*/  ULDC.64 UR16, c[0x0][UR23+0x220] ;  /* 0x0000880017107abb */ /* 0x000fe20008000a00 */
[----:B------:R-:W-:Y:S01]  /*c250*/  ULDC.64 UR14, c[0x0][UR23+0x218] ;  /* 0x00008600170e7abb */ /* 0x000fe20008000a00 */
[----:B------:R-:W-:Y:S01]  /*c260*/  ULDC.64 UR18, c[0x0][UR23+0x228] ;  /* 0x00008a0017127abb */ /* 0x000fe20008000a00 */
[----:B------:R-:W-:Y:S02]  /*c270*/  UIMAD UR17, UR17, UR9, URZ ;  /* 0x00000009111172a4 */ /* 0x000fe4000f8e023f */
[----:B------:R-:W-:Y:S01]  /*c280*/  UIMAD.WIDE.U32 UR12, UR14, UR24, URZ ;  /* 0x000000180e0c72a5 */ /* 0x000fe2000f8e003f */
[----:B------:R-:W-:Y:S01]  /*c290*/  IMAD.MOV.U32 R5, RZ, RZ, R8 ;  /* 0x000000ffff057224 */ /* 0x000fe200078e0008 */
[----:B------:R-:W-:Y:S01]  /*c2a0*/  @UP1 ULDC UR28, c[0x0][0xbf0] ;  /* 0x0002fc00001c1ab9 */ /* 0x000fe20000000800 */
[----:B------:R-:W-:-:S02]  /*c2b0*/  UIMAD UR24, UR15, UR24, URZ ;  /* 0x000000180f1872a4 */ /* 0x000fc4000f8e023f */
[----:B------:R-:W-:Y:S01]  /*c2c0*/  UIMAD.WIDE.U32 UR26, UR18, UR21, URZ ;  /* 0x00000015121a72a5 */ /* 0x000fe2000f8e003f */
[----:B------:R-:W-:Y:S01]  /*c2d0*/  @P1 SHF.R.U32.HI R5, RZ, UR28, R4 ;  /* 0x0000001cff051c19 */ /* 0x000fe20008011604 */
[----:B------:R-:W-:Y:S02]  /*c2e0*/  UIMAD.WIDE.U32 UR14, UR16, UR9, URZ ;  /* 0x00000009100e72a5 */ /* 0x000fe4000f8e003f */
[----:B------:R-:W-:Y:S02]  /*c2f0*/  UIMAD UR18, UR19, UR21, URZ ;  /* 0x00000015131272a4 */ /* 0x000fe4000f8e023f */
[----:B------:R-:W-:Y:S01]  /*c300*/  UIMAD UR17, UR16, UR22, UR17 ;  /* 0x00000016101172a4 */ /* 0x000fe2000f8e0211 */
[----:B------:R-:W-:Y:S01]  /*c310*/  IMAD.U32 R4, RZ, RZ, UR26 ;  /* 0x0000001aff047e24 */ /* 0x000fe2000f8e00ff */
[----:B------:R-:W-:Y:S01]  /*c320*/  UIADD3 UR18, UR27, UR18, URZ ;  /* 0x000000121b127290 */ /* 0x000fe2000fffe03f */
[----:B------:R-:W-:Y:S01]  /*c330*/  IMAD.MOV R7, RZ, RZ, -R5 ;  /* 0x000000ffff077224 */ /* 0x000fe200078e0a05 */
[----:B------:R-:W-:-:S02]  /*c340*/  UIADD3 UR24, UR13, UR24, URZ ;  /* 0x000000180d187290 */ /* 0x000fc4000fffe03f */
[----:B------:R-:W-:Y:S01]  /*c350*/  UIADD3 UR17, UR15, UR17, URZ ;  /* 0x000000110f117290 */ /* 0x000fe2000fffe03f */
[----:B------:R-:W-:Y:S02]  /*c360*/  IMAD R7, R7, UR20, R8 ;  /* 0x0000001407077c24 */ /* 0x000fe4000f8e0208 */
[----:B------:R-:W-:-:S03]  /*c370*/  IMAD.U32 R10, RZ, RZ, UR18 ;  /* 0x00000012ff0a7e24 */ /* 0x000fc6000f8e00ff */
[----:B------:R-:W-:Y:S02]  /*c380*/  SHF.R.S32.HI R6, RZ, 0x1f, R7 ;  /* 0x0000001fff067819 */ /* 0x000fe40000011407 */
[----:B---3--:R-:W-:-:S13]  /*c390*/  @P0 R2UR UR4, R17 ;  /* 0x00000000110402ca */ /* 0x008fda00000e0000 */
[----:B------:R-:W-:Y:S02]  /*c3a0*/  UIADD3 UR12, UP0, UP3, UR14, UR12, UR4 ;  /* 0x0000000c0e0c7290 */ /* 0x000fe4000fb1e004 */
[----:B------:R-:W-:-:S04]  /*c3b0*/  USHF.R.S32.HI UR16, URZ, 0x1f, UR4 ;  /* 0x0000001f3f107899 */ /* 0x000fc80008011404 */
[----:B------:R-:W-:Y:S01]  /*c3c0*/  UIADD3.X UR14, UR17, UR24, UR16, UP0, UP3 ;  /* 0x00000018110e7290 */ /* 0x000fe200087e6410 */
[----:B------:R-:W-:Y:S02]  /*c3d0*/  IADD3 R4, P2, P3, R5, UR12, R4 ;  /* 0x0000000c05047c10 */ /* 0x000fe4000fb5e004 */
[----:B------:R-:W-:Y:S01]  /*c3e0*/  SHF.R.S32.HI R5, RZ, 0x1f, R5 ;  /* 0x0000001fff057819 */ /* 0x000fe20000011405 */
[----:B------:R-:W-:Y:S02]  /*c3f0*/  ULDC.64 UR12, c[0x0][UR23+0x210] ;  /* 0x00008400170c7abb */ /* 0x000fe40008000a00 */
[----:B------:R-:W-:Y:S01]  /*c400*/  IMAD R9, R7, UR13, RZ ;  /* 0x0000000d07097c24 */ /* 0x000fe2000f8e02ff */
[----:B------:R-:W-:Y:S01]  /*c410*/  IADD3.X R5, R5, UR14, R10, P2, P3 ;  /* 0x0000000e05057c10 */ /* 0x000fe200097e640a */
[----:B------:R-:W-:Y:S01]  /*c420*/  ULDC.64 UR14, c[0x0][0xba8] ;  /* 0x0002ea00000e7ab9 */ /* 0x000fe20000000a00 */
[----:B------:R-:W-:Y:S01]  /*c430*/  @!UP2 ULDC UR14, c[0x0][0xb50] ;  /* 0x0002d400000eaab9 */ /* 0x000fe20000000800 */
[----:B------:R-:W-:Y:S01]  /*c440*/  IMAD R9, R6, UR12, R9 ;  /* 0x0000000c06097c24 */ /* 0x000fe2000f8e0209 */
[----:B------:R-:W-:Y:S01]  /*c450*/  @!UP2 ULDC UR15, c[0x0][0xb54] ;  /* 0x0002d500000faab9 */ /* 0x000fe20000000800 */
[----:B------:R-:W-:-:S04]  /*c460*/  IMAD.WIDE.U32 R4, R7, UR12, R4 ;  /* 0x0000000c07047c25 */ /* 0x000fc8000f8e0004 */
[----:B------:R-:W-:Y:S01]  /*c470*/  IMAD.IADD R5, R5, 0x1, R9 ;  /* 0x0000000105057824 */ /* 0x000fe200078e0209 */
[C---:B------:R-:W-:Y:S01]  /*c480*/  LEA R9, P2, R4.reuse, UR14, 0x2 ;  /* 0x0000000e04097c11 */ /* 0x040fe2000f8410ff */
[----:B------:R-:W-:Y:S01]  /*c490*/  ULDC UR12, c[0x0][0xa88] ;  /* 0x0002a200000c7ab9 */ /* 0x000fe20000000800 */
[----:B----4-:R-:W-:Y:S02]  /*c4a0*/  @P4 R2UR UR12, R3 ;  /* 0x00000000030c42ca */ /* 0x010fe400000e0000 */
[----:B------:R-:W-:Y:S01]  /*c4b0*/  LEA.HI.X R10, R4, UR15, R5, 0x2, P2 ;  /* 0x0000000f040a7c11 */ /* 0x000fe200090f1405 */
[----:B--2---:R-:W-:-:S12]  /*c4c0*/  @P4 BRA `(.L_x_207) ;  /* 0x0000000000184947 */ /* 0x004fd80003800000 */
[----:B------:R-:W-:Y:S05]  /*c4d0*/  @!P0 BRA `(.L_x_207) ;  /* 0x0000000000148947 */ /* 0x000fea0003800000 */
[----:B------:R-:W2:Y:S04]  /*c4e0*/  LDG.E R4, desc[UR36][R18.64] ;  /* 0x0000002412047981 */ /* 0x000ea8000c1e1900 */
[----:B------:R-:W3:Y:S01]  /*c4f0*/  LDG.E R3, desc[UR36][R18.64+0x4] ;  /* 0x0000042412037981 */ /* 0x000ee2000c1e1900 */
[----:B--2---:R-:W-:Y:S02]  /*c500*/  R2UR UR13, R4 ;  /* 0x00000000040d72ca */ /* 0x004fe400000e0000 */
[----:B---3--:R-:W-:-:S13]  /*c510*/  R2UR UR12, R3 ;  /* 0x00000000030c72ca */ /* 0x008fda00000e0000 */
[----:B------:R-:W-:-:S12]  /*c520*/  UIADD3 UR12, -UR13, UR12, URZ ;  /* 0x0000000c0d0c7290 */ /* 0x000fd8000fffe13f */
.L_x_207:
[----:B------:R-:W2:Y:S04]  /*c530*/  LDL R12, [R1+0x40] ;  /* 0x00004000010c7983 */ /* 0x000ea80000100800 */
[----:B------:R-:W3:Y:S01]  /*c540*/  LDL R3, [R1+0x3c] ;  /* 0x00003c0001037983 */ /* 0x000ee20000100800 */
[----:B------:R-:W-:Y:S01]  /*c550*/  R2UR UR13, R170 ;  /* 0x00000000aa0d72ca */ /* 0x000fe200000e0000 */
[----:B------:R-:W-:Y:S01]  /*c560*/  UIMAD UR17, UR12, UR20, URZ ;  /* 0x000000140c1172a4 */ /* 0x000fe2000f8e023f */
[----:B------:R-:W-:Y:S01]  /*c570*/  PLOP3.LUT P3, PT, PT, PT, UP2, 0x80, 0x0 ;  /* 0x000000000000781c */ /* 0x000fe20003f6f028 */
[----:B------:R-:W-:Y:S04]  /*c580*/  SHFL.IDX PT, R4, R9, RZ, 0x1c1f ;  /* 0x001c1fff09047589 */ /* 0x000fe800000e0000 */
[----:B------:R-:W0:Y:S04]  /*c590*/  SHFL.IDX PT, R5, R10, RZ, 0x1c1f ;  /* 0x001c1fff0a057589 */ /* 0x000e2800000e0000 */
[----:B------:R-:W-:Y:S02]  /*c5a0*/  SHFL.IDX PT, R6, R9, 0x1, 0x1c1f ;  /* 0x003c1f0009067f89 */ /* 0x000fe400000e0000 */
[----:B------:R-:W-:-:S02]  /*c5b0*/  IMAD.U32 R11, RZ, RZ, UR13 ;  /* 0x0000000dff0b7e24 */ /* 0x000fc4000f8e00ff */
[----:B------:R-:W1:Y:S02]  /*c5c0*/  SHFL.IDX PT, R7, R10, 0x1, 0x1c1f ;  /* 0x003c1f000a077f89 */ /* 0x000e6400000e0000 */
[----:B--2---:R-:W-:Y:S01]  /*c5d0*/  IMAD R11, R11, 0x80, R12 ;  /* 0x000000800b0b7824 */ /* 0x004fe200078e020c */
[----:B---3--:R-:W-:-:S03]  /*c5e0*/  LOP3.LUT P0, RZ, R3, 0x3, RZ, 0xc0, !PT ;  /* 0x0000000303ff7812 */ /* 0x008fc6000780c0ff */
[C---:B------:R-:W-:Y:S01]  /*c5f0*/  VIADD R3, R11.reuse, 0x8 ;  /* 0x000000080b037836 */ /* 0x040fe20000000000 */
[----:B------:R-:W-:-:S04]  /*c600*/  ISETP.GE.OR P2, PT, R11, UR17, P0 ;  /* 0x000000110b007c0c */ /* 0x000fc80008746670 */
[----:B------:R-:W-:-:S09]  /*c610*/  ISETP.GE.OR P0, PT, R3, UR17, P0 ;  /* 0x0000001103007c0c */ /* 0x000fd20008706670 */
[----:B0-----:R0:W-:Y:S01]  /*c620*/  @!P2 ST.E desc[UR36][R4.64], R2 ;  /* 0x000000020400a985 */ /* 0x0011e2000c101924 */
[----:B------:R-:W-:-:S03]  /*c630*/  ISETP.GE.AND P2, PT, R11, UR17, PT ;  /* 0x000000110b007c0c */ /* 0x000fc6000bf46270 */
[----:B-1----:R0:W-:Y:S01]  /*c640*/  @!P0 ST.E desc[UR36][R6.64], R0 ;  /* 0x0000000006008985 */ /* 0x0021e2000c101924 */
[----:B------:R-:W-:Y:S01]  /*c650*/  ISETP.GE.AND P0, PT, R3, UR17, PT ;  /* 0x0000001103007c0c */ /* 0x000fe2000bf06270 */
[----:B------:R-:W-:-:S12]  /*c660*/  @P3 BRA `(.L_x_208) ;  /* 0x0000001000183947 */ /* 0x000fd80003800000 */
[----:B0-----:R-:W0:Y:S01]  /*c670*/  S2R R0, SR_TID.X ;  /* 0x0000000000007919 */ /* 0x001e220000002100 */
[----:B------:R-:W-:Y:S01]  /*c680*/  ULDC.64 UR14, c[0x0][0xaa0] ;  /* 0x0002a800000e7ab9 */ /* 0x000fe20000000a00 */
[----:B------:R-:W-:Y:S02]  /*c690*/  R2UR UR19, R216 ;  /* 0x00000000d81372ca */ /* 0x000fe400000e0000 */
[----:B------:R-:W-:Y:S01]  /*c6a0*/  R2UR UR18, R170 ;  /* 0x00000000aa1272ca */ /* 0x000fe200000e0000 */
[----:B0-----:R-:W-:-:S05]  /*c6b0*/  VIADD R0, R0, 0xffffff80 ;  /* 0xffffff8000007836 */ /* 0x001fca0000000000 */
[----:B------:R-:W-:-:S04]  /*c6c0*/  SHF.R.S32.HI R3, RZ, 0x1f, R0 ;  /* 0x0000001fff037819 */ /* 0x000fc80000011400 */
[----:B------:R-:W-:-:S04]  /*c6d0*/  LEA.HI R3, R3, R0, RZ, 0x3 ;  /* 0x0000000003037211 */ /* 0x000fc800078f18ff */
[----:B------:R-:W-:Y:S02]  /*c6e0*/  LOP3.LUT R5, R3, 0xfffffff8, RZ, 0xc0, !PT ;  /* 0xfffffff803057812 */ /* 0x000fe400078ec0ff */
[----:B------:R-:W-:Y:S01]  /*c6f0*/  SHF.R.S32.HI R17, RZ, 0x3, R3 ;  /* 0x00000003ff117819 */ /* 0x000fe20000011403 */
[----:B------:R-:W-:Y:S02]  /*c700*/  IMAD.MOV.U32 R3, RZ, RZ, 0x2 ;  /* 0x00000002ff037424 */ /* 0x000fe400078e00ff */
[----:B------:R-:W-:-:S04]  /*c710*/  IMAD.IADD R18, R0, 0x1, -R5 ;  /* 0x0000000100127824 */ /* 0x000fc800078e0a05 */
[----:B------:R-:W-:-:S04]  /*c720*/  IMAD.SHL.U32 R0, R18, 0x8, RZ ;  /* 0x0000000812007824 */ /* 0x000fc800078e00ff */
[----:B------:R-:W-:-:S04]  /*c730*/  IMAD R2, R17, 0x40, R0 ;  /* 0x0000004011027824 */ /* 0x000fc800078e0200 */
[----:B------:R-:W-:-:S03]  /*c740*/  IMAD.WIDE R2, R2, R3, UR10 ;  /* 0x0000000a02027e25 */ /* 0x000fc6000f8e0203 */
[C---:B------:R-:W-:Y:S02]  /*c750*/  IADD3 R25, P2, R2.reuse, 0x3000, RZ ;  /* 0x0000300002197810 */ /* 0x040fe40007f5e0ff */
[C---:B------:R-:W-:Y:S02]  /*c760*/  IADD3 R9, P4, R2.reuse, 0x1000, RZ ;  /* 0x0000100002097810 */ /* 0x040fe40007f9e0ff */
[----:B------:R-:W-:Y:S02]  /*c770*/  IADD3 R13, P3, R2, 0x2000, RZ ;  /* 0x00002000020d7810 */ /* 0x000fe40007f7e0ff */
[----:B------:R-:W-:Y:S02]  /*c780*/  LOP3.LUT R24, R25, 0x380, RZ, 0xc0, !PT ;  /* 0x0000038019187812 */ /* 0x000fe400078ec0ff */
[----:B------:R-:W-:Y:S02]  /*c790*/  LOP3.LUT R8, R9, 0x380, RZ, 0xc0, !PT ;  /* 0x0000038009087812 */ /* 0x000fe400078ec0ff */
[----:B------:R-:W-:-:S02]  /*c7a0*/  LOP3.LUT R12, R13, 0x380, RZ, 0xc0, !PT ;  /* 0x000003800d0c7812 */ /* 0x000fc400078ec0ff */
[----:B------:R-:W-:Y:S02]  /*c7b0*/  SHF.R.U64 R24, R24, 0x3, RZ ;  /* 0x0000000318187819 */ /* 0x000fe400000012ff */
[----:B------:R-:W-:Y:S02]  /*c7c0*/  SHF.R.U64 R8, R8, 0x3, RZ ;  /* 0x0000000308087819 */ /* 0x000fe400000012ff */
[----:B------:R-:W-:Y:S02]  /*c7d0*/  SHF.R.U64 R12, R12, 0x3, RZ ;  /* 0x000000030c0c7819 */ /* 0x000fe400000012ff */
[----:B------:R-:W-:Y:S01]  /*c7e0*/  LOP3.LUT R24, R24, R25, RZ, 0x3c, !PT ;  /* 0x0000001918187212 */ /* 0x000fe200078e3cff */
[--C-:B------:R-:W-:Y:S01]  /*c7f0*/  IMAD.X R25, RZ, RZ, R3.reuse, P2 ;  /* 0x000000ffff197224 */ /* 0x100fe200010e0603 */
[----:B------:R-:W-:Y:S01]  /*c800*/  LOP3.LUT R8, R8, R9, RZ, 0x3c, !PT ;  /* 0x0000000908087212 */ /* 0x000fe200078e3cff */
[--C-:B------:R-:W-:Y:S01]  /*c810*/  IMAD.X R9, RZ, RZ, R3.reuse, P4 ;  /* 0x000000ffff097224 */ /* 0x100fe200020e0603 */
[----:B------:R-:W-:Y:S01]  /*c820*/  LOP3.LUT R12, R12, R13, RZ, 0x3c, !PT ;  /* 0x0000000d0c0c7212 */ /* 0x000fe200078e3cff */
[----:B------:R-:W-:Y:S01]  /*c830*/  IMAD.X R13, RZ, RZ, R3, P3 ;  /* 0x000000ffff0d7224 */ /* 0x000fe200018e0603 */
[C---:B------:R-:W-:Y:S01]  /*c840*/  IADD3 R49, P2, R2.reuse, 0x9000, RZ ;  /* 0x0000900002317810 */ /* 0x040fe20007f5e0ff */
[----:B------:R-:W-:Y:S01]  /*c850*/  UIMAD UR12, UR16, UR14, URZ ;  /* 0x0000000e100c72a4 */ /* 0x000fe2000f8e023f */
[C---:B------:R-:W-:Y:S01]  /*c860*/  IADD3 R29, P0, R2.reuse, 0x4000, RZ ;  /* 0x00004000021d7810 */ /* 0x040fe20007f1e0ff */
[----:B------:R-:W-:Y:S01]  /*c870*/  UIMAD.WIDE.U32 UR10, UR4, UR14, URZ ;  /* 0x0000000e040a72a5 */ /* 0x000fe2000f8e003f */
[C---:B------:R-:W-:Y:S01]  /*c880*/  IADD3 R33, P6, R2.reuse, 0x5000, RZ ;  /* 0x0000500002217810 */ /* 0x040fe20007fde0ff */
[----:B------:R-:W-:Y:S01]  /*c890*/  IMAD.U32 R78, RZ, RZ, UR18 ;  /* 0x00000012ff4e7e24 */ /* 0x000fe2000f8e00ff */
[C---:B------:R-:W-:Y:S01]  /*c8a0*/  IADD3 R37, P5, R2.reuse, 0x6000, RZ ;  /* 0x0000600002257810 */ /* 0x040fe20007fbe0ff */
[----:B------:R-:W5:Y:S01]  /*c8b0*/  LD.E.128 R8, desc[UR36][R8.64] ;  /* 0x0000002408087980 */ /* 0x000f62000c101d00 */
[----:B------:R-:W-:-:S02]  /*c8c0*/  IADD3 R41, P4, R2, 0x7000, RZ ;  /* 0x0000700002297810 */ /* 0x000fc40007f9e0ff */
[C---:B------:R-:W-:Y:S01]  /*c8d0*/  IADD3 R45, P3, R2.reuse, 0x8000, RZ ;  /* 0x00008000022d7810 */ /* 0x040fe20007f7e0ff */
[----:B------:R-:W5:Y:S01]  /*c8e0*/  LD.E.128 R12, desc[UR36][R12.64] ;  /* 0x000000240c0c7980 */ /* 0x000f62000c101d00 */
[----:B------:R-:W-:Y:S02]  /*c8f0*/  LOP3.LUT R48, R49, 0x380, RZ, 0xc0, !PT ;  /* 0x0000038031307812 */ /* 0x000fe400078ec0ff */
[----:B------:R-:W-:Y:S01]  /*c900*/  LOP3.LUT R7, R2, 0x380, RZ, 0xc0, !PT ;  /* 0x0000038002077812 */ /* 0x000fe200078ec0ff */
[----:B------:R-:W-:Y:S01]  /*c910*/  UIMAD UR12, UR4, UR15, UR12 ;  /* 0x0000000f040c72a4 */ /* 0x000fe2000f8e020c */
[----:B------:R-:W-:Y:S01]  /*c920*/  LOP3.LUT R28, R29, 0x380, RZ, 0xc0, !PT ;  /* 0x000003801d1c7812 */ /* 0x000fe200078ec0ff */
[----:B------:R-:W-:Y:S01]  /*c930*/  @UP1 ULDC UR14, c[0x0][0xbec] ;  /* 0x0002fb00000e1ab9 */ /* 0x000fe20000000800 */
[----:B------:R-:W-:Y:S01]  /*c940*/  LOP3.LUT R32, R33, 0x380, RZ, 0xc0, !PT ;  /* 0x0000038021207812 */ /* 0x000fe200078ec0ff */
[----:B------:R-:W5:Y:S01]  /*c950*/  LD.E.128 R24, desc[UR36][R24.64] ;  /* 0x0000002418187980 */ /* 0x000f62000c101d00 */
[----:B------:R-:W-:-:S02]  /*c960*/  LOP3.LUT R36, R37, 0x380, RZ, 0xc0, !PT ;  /* 0x0000038025247812 */ /* 0x000fc400078ec0ff */
[----:B------:R-:W-:Y:S02]  /*c970*/  LOP3.LUT R40, R41, 0x380, RZ, 0xc0, !PT ;  /* 0x0000038029287812 */ /* 0x000fe400078ec0ff */
[----:B------:R-:W-:Y:S02]  /*c980*/  LOP3.LUT R44, R45, 0x380, RZ, 0xc0, !PT ;  /* 0x000003802d2c7812 */ /* 0x000fe400078ec0ff */
[----:B------:R-:W-:Y:S02]  /*c990*/  SHF.R.U64 R48, R48, 0x3, RZ ;  /* 0x0000000330307819 */ /* 0x000fe400000012ff */
[----:B------:R-:W-:Y:S02]  /*c9a0*/  SHF.R.U64 R28, R28, 0x3, RZ ;  /* 0x000000031c1c7819 */ /* 0x000fe400000012ff */
[----:B------:R-:W-:Y:S02]  /*c9b0*/  SHF.R.U64 R32, R32, 0x3, RZ ;  /* 0x0000000320207819 */ /* 0x000fe400000012ff */
[----:B------:R-:W-:-:S02]  /*c9c0*/  SHF.R.U64 R36, R36, 0x3, RZ ;  /* 0x0000000324247819 */ /* 0x000fc400000012ff */
[----:B------:R-:W-:Y:S02]  /*c9d0*/  SHF.R.U64 R40, R40, 0x3, RZ ;  /* 0x0000000328287819 */ /* 0x000fe400000012ff */
        /* <DEDUP_REMOVED lines=14> */
[----:B------:R-:W-:Y:S01]  /*cac0*/  SHF.R.U64 R7, R7, 0x3, RZ ;  /* 0x0000000307077819 */ /* 0x000fe200000012ff */
[----:B------:R-:W-:Y:S01]  /*cad0*/  UIADD3 UR11, UR11, UR12, URZ ;  /* 0x0000000c0b0b7290 */ /* 0x000fe2000fffe03f */
[C---:B------:R-:W-:Y:S01]  /*cae0*/  IADD3 R53, P0, R2.reuse, 0xa000, RZ ;  /* 0x0000a00002357810 */ /* 0x040fe20007f1e0ff */
[----:B------:R-:W-:Y:S01]  /*caf0*/  IMAD.X R73, RZ, RZ, R3, P2 ;  /* 0x000000ffff497224 */ /* 0x000fe200010e0603 */
[C---:B------:R-:W-:Y:S01]  /*cb00*/  IADD3 R57, P6, R2.reuse, 0xb000, RZ ;  /* 0x0000b00002397810 */ /* 0x040fe20007fde0ff */
[----:B------:R-:W-:Y:S01]  /*cb10*/  ULDC.64 UR12, c[0x0][0xae8] ;  /* 0x0002ba00000c7ab9 */ /* 0x000fe20000000a00 */
[C---:B------:R-:W-:Y:S01]  /*cb20*/  IADD3 R61, P5, R2.reuse, 0xc000, RZ ;  /* 0x0000c000023d7810 */ /* 0x040fe20007fbe0ff */
[----:B------:R-:W-:Y:S01]  /*cb30*/  USHF.R.S32.HI UR4, URZ, 0x1f, UR9 ;  /* 0x0000001f3f047899 */ /* 0x000fe20008011409 */
[C---:B------:R-:W-:Y:S01]  /*cb40*/  IADD3 R65, P4, R2.reuse, 0xd000, RZ ;  /* 0x0000d00002417810 */ /* 0x040fe20007f9e0ff */
[----:B------:R-:W5:Y:S01]  /*cb50*/  LD.E.128 R28, desc[UR36][R28.64] ;  /* 0x000000241c1c7980 */ /* 0x000f62000c101d00 */
[----:B------:R-:W-:-:S02]  /*cb60*/  IADD3 R69, P3, R2, 0xe000, RZ ;  /* 0x0000e00002457810 */ /* 0x000fc40007f7e0ff */
[----:B------:R-:W-:Y:S01]  /*cb70*/  LOP3.LUT R4, R5, 0x380, RZ, 0xc0, !PT ;  /* 0x0000038005047812 */ /* 0x000fe200078ec0ff */
[----:B------:R-:W5:Y:S01]  /*cb80*/  LD.E.128 R32, desc[UR36][R32.64] ;  /* 0x0000002420207980 */ /* 0x000f62000c101d00 */
[----:B------:R-:W-:Y:S02]  /*cb90*/  LOP3.LUT R52, R53, 0x380, RZ, 0xc0, !PT ;  /* 0x0000038035347812 */ /* 0x000fe400078ec0ff */
[----:B------:R-:W-:Y:S01]  /*cba0*/  LOP3.LUT R56, R57, 0x380, RZ, 0xc0, !PT ;  /* 0x0000038039387812 */ /* 0x000fe200078ec0ff */
[----:B------:R-:W5:Y:S01]  /*cbb0*/  LD.E.128 R36, desc[UR36][R36.64] ;  /* 0x0000002424247980 */ /* 0x000f62000c101d00 */
[----:B------:R-:W-:Y:S02]  /*cbc0*/  LOP3.LUT R60, R61, 0x380, RZ, 0xc0, !PT ;  /* 0x000003803d3c7812 */ /* 0x000fe400078ec0ff */
[----:B------:R-:W-:Y:S01]  /*cbd0*/  LOP3.LUT R64, R65, 0x380, RZ, 0xc0, !PT ;  /* 0x0000038041407812 */ /* 0x000fe200078ec0ff */
[----:B------:R-:W5:Y:S01]  /*cbe0*/  LD.E.128 R40, desc[UR36][R40.64] ;  /* 0x0000002428287980 */ /* 0x000f62000c101d00 */
[----:B------:R-:W-:-:S02]  /*cbf0*/  LOP3.LUT R68, R69, 0x380, RZ, 0xc0, !PT ;  /* 0x0000038045447812 */ /* 0x000fc400078ec0ff */
[----:B------:R-:W-:Y:S01]  /*cc00*/  SHF.R.U64 R4, R4, 0x3, RZ ;  /* 0x0000000304047819 */ /* 0x000fe200000012ff */
[----:B------:R-:W5:Y:S01]  /*cc10*/  LD.E.128 R44, desc[UR36][R44.64] ;  /* 0x000000242c2c7980 */ /* 0x000f62000c101d00 */
[----:B------:R-:W-:Y:S02]  /*cc20*/  SHF.R.U64 R52, R52, 0x3, RZ ;  /* 0x0000000334347819 */ /* 0x000fe400000012ff */
[----:B------:R-:W-:Y:S01]  /*cc30*/  SHF.R.U64 R56, R56, 0x3, RZ ;  /* 0x0000000338387819 */ /* 0x000fe200000012ff */
[----:B------:R-:W5:Y:S01]  /*cc40*/  LD.E.128 R48, desc[UR36][R48.64] ;  /* 0x0000002430307980 */ /* 0x000f62000c101d00 */
[----:B------:R-:W-:Y:S02]  /*cc50*/  SHF.R.U64 R60, R60, 0x3, RZ ;  /* 0x000000033c3c7819 */ /* 0x000fe400000012ff */
[----:B------:R-:W-:Y:S02]  /*cc60*/  SHF.R.U64 R64, R64, 0x3, RZ ;  /* 0x0000000340407819 */ /* 0x000fe400000012ff */
[----:B------:R-:W-:-:S02]  /*cc70*/  SHF.R.U64 R68, R68, 0x3, RZ ;  /* 0x0000000344447819 */ /* 0x000fc400000012ff */
[----:B------:R-:W-:Y:S01]  /*cc80*/  LOP3.LUT R2, R7, R2, RZ, 0x3c, !PT ;  /* 0x0000000207027212 */ /* 0x000fe200078e3cff */
[----:B------:R-:W-:Y:S01]  /*cc90*/  UIMAD.WIDE.U32 UR10, UR19, UR12, UR10 ;  /* 0x0000000c130a72a5 */ /* 0x000fe2000f8e000a */
[----:B------:R-:W-:Y:S01]  /*cca0*/  LOP3.LUT R52, R52, R53, RZ, 0x3c, !PT ;  /* 0x0000003534347212 */ /* 0x000fe200078e3cff */
[--C-:B------:R-:W-:Y:S01]  /*ccb0*/  IMAD.X R53, RZ, RZ, R3.reuse, P0 ;  /* 0x000000ffff357224 */ /* 0x100fe200000e0603 */
[----:B------:R-:W-:Y:S02]  /*ccc0*/  LOP3.LUT R56, R56, R57, RZ, 0x3c, !PT ;  /* 0x0000003938387212 */ /* 0x000fe400078e3cff */
[----:B------:R-:W-:Y:S01]  /*ccd0*/  LOP3.LUT R60, R60, R61, RZ, 0x3c, !PT ;  /* 0x0000003d3c3c7212 */ /* 0x000fe200078e3cff */
[--C-:B------:R-:W-:Y:S01]  /*cce0*/  IMAD.X R61, RZ, RZ, R3.reuse, P5 ;  /* 0x000000ffff3d7224 */ /* 0x100fe200028e0603 */
[----:B------:R-:W-:Y:S01]  /*ccf0*/  LOP3.LUT R64, R64, R65, RZ, 0x3c, !PT ;  /* 0x0000004140407212 */ /* 0x000fe200078e3cff */
[--C-:B------:R-:W-:Y:S01]  /*cd00*/  IMAD.X R65, RZ, RZ, R3.reuse, P4 ;  /* 0x000000ffff417224 */ /* 0x100fe200020e0603 */
[----:B------:R-:W-:Y:S01]  /*cd10*/  LOP3.LUT R68, R68, R69, RZ, 0x3c, !PT ;  /* 0x0000004544447212 */ /* 0x000fe200078e3cff */
[----:B------:R-:W-:Y:S01]  /*cd20*/  IMAD.X R69, RZ, RZ, R3, P3 ;  /* 0x000000ffff457224 */ /* 0x000fe200018e0603 */
[----:B------:R-:W-:Y:S01]  /*cd30*/  LOP3.LUT R72, R4, R5, RZ, 0x3c, !PT ;  /* 0x0000000504487212 */ /* 0x000fe200078e3cff */
[----:B------:R-:W-:Y:S01]  /*cd40*/  UIMAD UR11, UR19, UR13, UR11 ;  /* 0x0000000d130b72a4 */ /* 0x000fe2000f8e020b */
[----:B------:R-:W-:Y:S01]  /*cd50*/  IADD3.X R57, RZ, R3, RZ, P6, !PT ;  /* 0x00000003ff397210 */ /* 0x000fe200037fe4ff */
[----:B------:R0:W5:Y:S01]  /*cd60*/  LD.E.128 R4, desc[UR36][R2.64] ;  /* 0x0000002402047980 */ /* 0x000162000c101d00 */
[----:B------:R-:W-:-:S02]  /*cd70*/  ULDC.64 UR12, c[0x0][0xaf0] ;  /* 0x0002bc00000c7ab9 */ /* 0x000fc40000000a00 */
[----:B------:R-:W-:Y:S01]  /*cd80*/  UIMAD UR4, UR4, UR12, URZ ;  /* 0x0000000c040472a4 */ /* 0x000fe2000f8e023f */
[----:B------:R-:W5:Y:S01]  /*cd90*/  LD.E.128 R52, desc[UR36][R52.64] ;  /* 0x0000002434347980 */ /* 0x000f62000c101d00 */
[----:B------:R-:W-:-:S03]  /*cda0*/  IMAD R78, R78, 0x80, R17 ;  /* 0x000000804e4e7824 */ /* 0x000fc600078e0211 */
[----:B------:R-:W5:Y:S01]  /*cdb0*/  LD.E.128 R56, desc[UR36][R56.64] ;  /* 0x0000002438387980 */ /* 0x000f62000c101d00 */
[----:B0-----:R-:W-:Y:S02]  /*cdc0*/  IMAD.U32 R3, RZ, RZ, UR18 ;  /* 0x00000012ff037e24 */ /* 0x001fe4000f8e00ff */
[----:B------:R-:W-:Y:S01]  /*cdd0*/  IMAD R2, R18, 0x20, R17 ;  /* 0x0000002012027824 */ /* 0x000fe200078e0211 */
[----:B------:R-:W5:Y:S03]  /*cde0*/  LD.E.128 R60, desc[UR36][R60.64] ;  /* 0x000000243c3c7980 */ /* 0x000f66000c101d00 */
[----:B------:R-:W-:Y:S01]  /*cdf0*/  IMAD R20, R3, 0x80, R2 ;  /* 0x0000008003147824 */ /* 0x000fe200078e0202 */
[----:B------:R-:W-:Y:S01]  /*ce00*/  UIMAD UR4, UR9, UR13, UR4 ;  /* 0x0000000d090472a4 */ /* 0x000fe2000f8e0204 */
[----:B------:R-:W5:Y:S02]  /*ce10*/  LD.E.128 R64, desc[UR36][R64.64] ;  /* 0x0000002440407980 */ /* 0x000f64000c101d00 */
[----:B------:R-:W-:Y:S01]  /*ce20*/  @P1 IMAD.HI.U32 R2, R20, UR14, RZ ;  /* 0x0000000e14021c27 */ /* 0x000fe2000f8e00ff */
[----:B------:R-:W-:Y:S01]  /*ce30*/  UIMAD.WIDE.U32 UR10, UR9, UR12, UR10 ;  /* 0x0000000c090a72a5 */ /* 0x000fe2000f8e000a */
[----:B------:R-:W5:Y:S02]  /*ce40*/  LD.E.128 R68, desc[UR36][R68.64] ;  /* 0x0000002444447980 */ /* 0x000f64000c101d00 */
[----:B------:R-:W-:Y:S01]  /*ce50*/  @UP1 ULDC UR9, c[0x0][0xbf0] ;  /* 0x0002fc0000091ab9 */ /* 0x000fe20000000800 */
[----:B------:R-:W-:Y:S01]  /*ce60*/  IMAD.MOV.U32 R19, RZ, RZ, R20 ;  /* 0x000000ffff137224 */ /* 0x000fe200078e0014 */
[----:B------:R-:W-:Y:S01]  /*ce70*/  @P1 SHF.R.U32.HI R19, RZ, UR9, R2 ;  /* 0x00000009ff131c19 */ /* 0x000fe20008011602 */
[----:B------:R-:W-:Y:S01]  /*ce80*/  UIADD3 UR4, UR11, UR4, URZ ;  /* 0x000000040b047290 */ /* 0x000fe2000fffe03f */
[----:B------:R-:W-:Y:S01]  /*ce90*/  IMAD.U32 R2, RZ, RZ, UR10 ;  /* 0x0000000aff027e24 */ /* 0x000fe2000f8e00ff */
[----:B------:R-:W5:Y:S01]  /*cea0*/  LD.E.128 R72, desc[UR36][R72.64] ;  /* 0x0000002448487980 */ /* 0x000f62000c101d00 */
[--C-:B------:R-:W-:Y:S01]  /*ceb0*/  SHF.R.S32.HI R18, RZ, 0x1f, R19.reuse ;  /* 0x0000001fff127819 */ /* 0x100fe20000011413 */
[----:B------:R-:W-:-:S02]  /*cec0*/  IMAD.MOV R21, RZ, RZ, -R19 ;  /* 0x000000ffff157224 */ /* 0x000fc400078e0a13 */
[----:B------:R-:W-:Y:S01]  /*ced0*/  IMAD.U32 R3, RZ, RZ, UR11 ;  /* 0x0000000bff037e24 */ /* 0x000fe2000f8e00ff */
[----:B------:R-:W-:Y:S01]  /*cee0*/  ULDC.64 UR10, c[0x0][0xae0] ;  /* 0x0002b800000a7ab9 */ /* 0x000fe20000000a00 */
[----:B------:R-:W-:Y:S01]  /*cef0*/  IMAD.U32 R3, RZ, RZ, UR4 ;  /* 0x00000004ff037e24 */ /* 0x000fe2000f8e00ff */
[----:B------:R-:W-:Y:S01]  /*cf00*/  @!PT LDS RZ, [RZ] ;  /* 0x00000000fffff984 */ /* 0x000fe20000000800 */
[----:B------:R-:W-:Y:S01]  /*cf10*/  @!PT LDS RZ, [RZ] ;  /* 0x00000000fffff984 */ /* 0x000fe20000000800 */
[----:B------:R-:W-:Y:S01]  /*cf20*/  @!PT LDS RZ, [RZ] ;  /* 0x00000000fffff984 */ /* 0x000fe20000000800 */
[----:B------:R-:W-:Y:S01]  /*cf30*/  @!PT LDS RZ, [RZ] ;  /* 0x00000000fffff984 */ /* 0x000fe20000000800 */
[----:B------:R0:W-:Y:S06]  /*cf40*/  MEMBAR.ALL.CTA ;  /* 0x0000000000007992 */ /* 0x0001ec0000008000 */
[----:B0-----:R-:W0:Y:S01]  /*cf50*/  FENCE.VIEW.ASYNC.S ;  /* 0x00000000000073c6 */ /* 0x001e220000000000 */
[----:B------:R-:W-:-:S02]  /*cf60*/  IMAD R18, R18, UR10, RZ ;  /* 0x0000000a12127c24 */ /* 0x000fc4000f8e02ff */
[----:B------:R-:W-:Y:S02]  /*cf70*/  IMAD R21, R21, UR20, R20 ;  /* 0x0000001415157c24 */ /* 0x000fe4000f8e0214 */
        /* <DEDUP_REMOVED lines=8> */
[----:B------:R-:W-:-:S03]  /*d000*/  ULDC.64 UR10, c[0x0][0xa80] ;  /* 0x0002a000000a7ab9 */ /* 0x000fc60000000a00 */
[----:B------:R-:W-:Y:S01]  /*d010*/  IMAD.IADD R3, R3, 0x1, R17 ;  /* 0x0000000103037824 */ /* 0x000fe200078e0211 */
[----:B------:R-:W-:Y:S01]  /*d020*/  LEA R17, P2, R2, UR10, 0x1 ;  /* 0x0000000a02117c11 */ /* 0x000fe2000f8408ff */
[----:B------:R-:W-:-:S03]  /*d030*/  UIADD3 UR8, UR8, 0x38820, URZ ;  /* 0x0003882008087890 */ /* 0x000fc6000fffe03f */
[----:B------:R-:W-:Y:S02]  /*d040*/  LEA.HI.X R22, R2, UR11, R3, 0x1, P2 ;  /* 0x0000000b02167c11 */ /* 0x000fe400090f0c03 */
[C---:B------:R-:W-:Y:S01]  /*d050*/  ISETP.GE.AND P2, PT, R78.reuse, UR17, PT ;  /* 0x000000114e007c0c */ /* 0x040fe2000bf46270 */
[----:B------:R-:W-:Y:S01]  /*d060*/  UPRMT UR8, URZ, 0x654, UR8 ;  /* 0x000006543f087896 */ /* 0x000fe20008000008 */
[C---:B------:R-:W-:Y:S02]  /*d070*/  VIADD R18, R78.reuse, 0x20 ;  /* 0x000000204e127836 */ /* 0x040fe40000000000 */
[----:B------:R-:W-:Y:S02]  /*d080*/  VIADD R19, R78, 0x40 ;  /* 0x000000404e137836 */ /* 0x000fe40000000000 */
[C---:B------:R-:W-:Y:S02]  /*d090*/  VIADD R82, R0.reuse, 0x80 ;  /* 0x0000008000527836 */ /* 0x040fe40000000000 */
[----:B------:R-:W-:-:S02]  /*d0a0*/  VIADD R84, R0, 0xc0 ;  /* 0x000000c000547836 */ /* 0x000fc40000000000 */
[----:B------:R-:W-:Y:S01]  /*d0b0*/  VIADD R80, R0, 0x40 ;  /* 0x0000004000507836 */ /* 0x000fe20000000000 */
[----:B0-----:R-:W-:Y:S01]  /*d0c0*/  SYNCS.ARRIVE.TRANS64.RED.A1T0 RZ, [UR8], RZ ;  /* 0x000000ffffff79a7 */ /* 0x001fe20008100408 */
[----:B------:R0:W1:Y:S01]  /*d0d0*/  SHFL.IDX PT, R79, R17, RZ, 0x181f ;  /* 0x00181fff114f7589 */ /* 0x00006200000e0000 */
[----:B------:R-:W-:Y:S03]  /*d0e0*/  BSSY B1, `(.L_x_209) ;  /* 0x000001a000017945 */ /* 0x000fe60003800000 */
[----:B------:R0:W2:Y:S01]  /*d0f0*/  SHFL.IDX PT, R77, R22, RZ, 0x181f ;  /* 0x00181fff164d7589 */ /* 0x0000a200000e0000 */
[----:B------:R-:W-:Y:S02]  /*d100*/  ISETP.GE.AND P1, PT, R18, UR17, PT ;  /* 0x0000001112007c0c */ /* 0x000fe4000bf26270 */
[----:B------:R-:W-:Y:S02]  /*d110*/  ISETP.GE.AND P0, PT, R19, UR17, PT ;  /* 0x0000001113007c0c */ /* 0x000fe4000bf06270 */
[----:B------:R-:W-:-:S02]  /*d120*/  SHF.R.S32.HI R86, RZ, 0x1f, R0 ;  /* 0x0000001fff567819 */ /* 0x000fc40000011400 */
[----:B------:R-:W-:Y:S02]  /*d130*/  SHF.R.S32.HI R81, RZ, 0x1f, R82 ;  /* 0x0000001fff517819 */ /* 0x000fe40000011452 */
[----:B------:R-:W-:Y:S02]  /*d140*/  SHF.R.S32.HI R83, RZ, 0x1f, R84 ;  /* 0x0000001fff537819 */ /* 0x000fe40000011454 */
[----:B------:R-:W-:Y:S01]  /*d150*/  SHF.R.S32.HI R85, RZ, 0x1f, R80 ;  /* 0x0000001fff557819 */ /* 0x000fe20000011450 */
[----:B0-----:R-:W-:Y:S06]  /*d160*/  @P2 BRA `(.L_x_210) ;  /* 0x0000000000442947 */ /* 0x001fec0003800000 */
[----:B------:R-:W-:Y:S02]  /*d170*/  ULDC UR4, c[0x0][0xac8] ;  /* 0x0002b20000047ab9 */ /* 0x000fe40000000800 */
[----:B------:R-:W-:Y:S02]  /*d180*/  ISETP.GE.AND P5, PT, R0, UR4, PT ;  /* 0x0000000400007c0c */ /* 0x000fe4000bfa6270 */
[----:B------:R-:W-:Y:S02]  /*d190*/  ISETP.GE.AND P4, PT, R80, UR4, PT ;  /* 0x0000000450007c0c */ /* 0x000fe4000bf86270 */
[----:B------:R-:W-:Y:S02]  /*d1a0*/  ISETP.GE.AND P3, PT, R82, UR4, PT ;  /* 0x0000000452007c0c */ /* 0x000fe4000bf66270 */
[----:B------:R-:W-:-:S07]  /*d1b0*/  ISETP.GE.AND P2, PT, R84, UR4, PT ;  /* 0x0000000454007c0c */ /* 0x000fce000bf46270 */
[----:B-1----:R-:W-:-:S04]  /*d1c0*/  @!P5 LEA R2, P6, R0, R79, 0x1 ;  /* 0x0000004f0002d211 */ /* 0x002fc800078c08ff */
[----:B--2---:R-:W-:Y:S02]  /*d1d0*/  @!P5 LEA.HI.X R3, R0, R77, R86, 0x1, P6 ;  /* 0x0000004d0003d211 */ /* 0x004fe400030f0c56 */
[----:B------:R-:W-:-:S03]  /*d1e0*/  @!P4 LEA R18, P6, R80, R79, 0x1 ;  /* 0x0000004f5012c211 */ /* 0x000fc600078c08ff */
[----:B-----5:R0:W-:Y:S01]  /*d1f0*/  @!P5 ST.E.128 desc[UR36][R2.64], R4 ;  /* 0x000000040200d985 */ /* 0x0201e2000c101d24 */
[----:B------:R-:W-:Y:S02]  /*d200*/  @!P4 LEA.HI.X R19, R80, R77, R85, 0x1, P6 ;  /* 0x0000004d5013c211 */ /* 0x000fe400030f0c55 */
[----:B------:R-:W-:-:S03]  /*d210*/  @!P3 LEA R20, P6, R82, R79, 0x1 ;  /* 0x0000004f5214b211 */ /* 0x000fc600078c08ff */
[----:B------:R0:W-:Y:S01]  /*d220*/  @!P4 ST.E.128 desc[UR36][R18.64], R28 ;  /* 0x0000001c1200c985 */ /* 0x0001e2000c101d24 */
[----:B------:R-:W-:Y:S02]  /*d230*/  @!P3 LEA.HI.X R21, R82, R77, R81, 0x1, P6 ;  /* 0x0000004d5215b211 */ /* 0x000fe400030f0c51 */
[----:B------:R-:W-:-:S03]  /*d240*/  @!P2 LEA R76, P6, R84, R79, 0x1 ;  /* 0x0000004f544ca211 */ /* 0x000fc600078c08ff */
[----:B------:R0:W-:Y:S01]  /*d250*/  @!P3 ST.E.128 desc[UR36][R20.64], R44 ;  /* 0x0000002c1400b985 */ /* 0x0001e2000c101d24 */
[----:B------:R-:W-:-:S05]  /*d260*/  @!P2 LEA.HI.X R77, R84, R77, R83, 0x1, P6 ;  /* 0x0000004d544da211 */ /* 0x000fca00030f0c53 */
[----:B------:R0:W-:Y:S04]  /*d270*/  @!P2 ST.E.128 desc[UR36][R76.64], R60 ;  /* 0x0000003c4c00a985 */ /* 0x0001e8000c101d24 */
.L_x_210:
[----:B------:R-:W-:Y:S05]  /*d280*/  BSYNC B1 ;  /* 0x0000000000017941 */ /* 0x000fea0003800000 */
.L_x_209:
[----:B0-----:R0:W3:Y:S01]  /*d290*/  SHFL.IDX PT, R19, R22, 0x1, 0x181f ;  /* 0x00381f0016137f89 */ /* 0x0010e200000e0000 */
[----:B------:R-:W-:Y:S03]  /*d2a0*/  BSSY B1, `(.L_x_211) ;  /* 0x0000014000017945 */ /* 0x000fe60003800000 */
[----:B-----5:R0:W4:Y:S01]  /*d2b0*/  SHFL.IDX PT, R7, R17, 0x1, 0x181f ;  /* 0x00381f0011077f89 */ /* 0x02012200000e0000 */
[----:B------:R-:W-:Y:S05]  /*d2c0*/  @P1 BRA `(.L_x_212) ;  /* 0x0000000000441947 */ /* 0x000fea0003800000 */
[----:B------:R-:W-:Y:S02]  /*d2d0*/  ULDC UR4, c[0x0][0xac8] ;  /* 0x0002b20000047ab9 */ /* 0x000fe40000000800 */
[----:B------:R-:W-:Y:S02]  /*d2e0*/  ISETP.GE.AND P4, PT, R0, UR4, PT ;  /* 0x0000000400007c0c */ /* 0x000fe4000bf86270 */
[----:B------:R-:W-:Y:S02]  /*d2f0*/  ISETP.GE.AND P3, PT, R80, UR4, PT ;  /* 0x0000000450007c0c */ /* 0x000fe4000bf66270 */
[----:B------:R-:W-:Y:S02]  /*d300*/  ISETP.GE.AND P2, PT, R82, UR4, PT ;  /* 0x0000000452007c0c */ /* 0x000fe4000bf46270 */
[----:B------:R-:W-:-:S07]  /*d310*/  ISETP.GE.AND P1, PT, R84, UR4, PT ;  /* 0x0000000454007c0c */ /* 0x000fce000bf26270 */
[-C--:B----4-:R-:W-:Y:S02]  /*d320*/  @!P4 LEA R2, P6, R0, R7.reuse, 0x1 ;  /* 0x000000070002c211 */ /* 0x090fe400078c08ff */
[----:B------:R-:W-:Y:S02]  /*d330*/  @!P3 LEA R4, P5, R80, R7, 0x1 ;  /* 0x000000075004b211 */ /* 0x000fe400078a08ff */
[----:B---3--:R-:W-:Y:S02]  /*d340*/  @!P4 LEA.HI.X R3, R0, R19, R86, 0x1, P6 ;  /* 0x000000130003c211 */ /* 0x008fe400030f0c56 */
[----:B------:R-:W-:Y:S02]  /*d350*/  @!P2 LEA R6, P6, R82, R7, 0x1 ;  /* 0x000000075206a211 */ /* 0x000fe400078c08ff */
[----:B------:R-:W-:Y:S01]  /*d360*/  @!P3 LEA.HI.X R5, R80, R19, R85, 0x1, P5 ;  /* 0x000000135005b211 */ /* 0x000fe200028f0c55 */
[----:B------:R3:W-:Y:S01]  /*d370*/  @!P4 ST.E.128 desc[UR36][R2.64], R8 ;  /* 0x000000080200c985 */ /* 0x0007e2000c101d24 */
[----:B------:R-:W-:-:S02]  /*d380*/  @!P1 LEA R18, P5, R84, R7, 0x1 ;  /* 0x0000000754129211 */ /* 0x000fc400078a08ff */
[-C--:B------:R-:W-:Y:S01]  /*d390*/  @!P2 LEA.HI.X R7, R82, R19.reuse, R81, 0x1, P6 ;  /* 0x000000135207a211 */ /* 0x080fe200030f0c51 */
[----:B------:R3:W-:Y:S01]  /*d3a0*/  @!P3 ST.E.128 desc[UR36][R4.64], R32 ;  /* 0x000000200400b985 */ /* 0x0007e2000c101d24 */
[----:B------:R-:W-:-:S03]  /*d3b0*/  @!P1 LEA.HI.X R19, R84, R19, R83, 0x1, P5 ;  /* 0x0000001354139211 */ /* 0x000fc600028f0c53 */
[----:B------:R3:W-:Y:S04]  /*d3c0*/  @!P2 ST.E.128 desc[UR36][R6.64], R48 ;  /* 0x000000300600a985 */ /* 0x0007e8000c101d24 */
[----:B------:R3:W-:Y:S02]  /*d3d0*/  @!P1 ST.E.128 desc[UR36][R18.64], R64 ;  /* 0x0000004012009985 */ /* 0x0007e4000c101d24 */
.L_x_212:
[----:B------:R-:W-:Y:S05]  /*d3e0*/  BSYNC B1 ;  /* 0x0000000000017941 */ /* 0x000fea0003800000 */
.L_x_211:
[----:B---3--:R3:W0:Y:S01]  /*d3f0*/  SHFL.IDX PT, R9, R22, 0x2, 0x181f ;  /* 0x00581f0016097f89 */ /* 0x00862200000e0000 */
[----:B------:R-:W-:Y:S03]  /*d400*/  BSSY B1, `(.L_x_213) ;  /* 0x0000014000017945 */ /* 0x000fe60003800000 */
[----:B------:R3:W0:Y:S01]  /*d410*/  SHFL.IDX PT, R5, R17, 0x2, 0x181f ;  /* 0x00581f0011057f89 */ /* 0x00062200000e0000 */
[----:B------:R-:W-:Y:S05]  /*d420*/  @P0 BRA `(.L_x_214) ;  /* 0x0000000000440947 */ /* 0x000fea0003800000 */
[----:B------:R-:W-:Y:S02]  /*d430*/  ULDC UR4, c[0x0][0xac8] ;  /* 0x0002b20000047ab9 */ /* 0x000fe40000000800 */
[----:B------:R-:W-:Y:S02]  /*d440*/  ISETP.GE.AND P3, PT, R0, UR4, PT ;  /* 0x0000000400007c0c */ /* 0x000fe4000bf66270 */
[----:B------:R-:W-:Y:S02]  /*d450*/  ISETP.GE.AND P2, PT, R80, UR4, PT ;  /* 0x0000000450007c0c */ /* 0x000fe4000bf46270 */
[----:B------:R-:W-:Y:S02]  /*d460*/  ISETP.GE.AND P1, PT, R82, UR4, PT ;  /* 0x0000000452007c0c */ /* 0x000fe4000bf26270 */
[----:B------:R-:W-:-:S07]  /*d470*/  ISETP.GE.AND P0, PT, R84, UR4, PT ;  /* 0x0000000454007c0c */ /* 0x000fce000bf06270 */
[-C--:B0-----:R-:W-:Y:S02]  /*d480*/  @!P3 LEA R2, P6, R0, R5.reuse, 0x1 ;  /* 0x000000050002b211 */ /* 0x081fe400078c08ff */
[-C--:B------:R-:W-:Y:S02]  /*d490*/  @!P2 LEA R4, P5, R80, R5.reuse, 0x1 ;  /* 0x000000055004a211 */ /* 0x080fe400078a08ff */
[----:B------:R-:W-:Y:S02]  /*d4a0*/  @!P1 LEA R6, P4, R82, R5, 0x1 ;  /* 0x0000000552069211 */ /* 0x000fe400078808ff */
[----:B------:R-:W-:Y:S02]  /*d4b0*/  @!P3 LEA.HI.X R3, R0, R9, R86, 0x1, P6 ;  /* 0x000000090003b211 */ /* 0x000fe400030f0c56 */
[----:B------:R-:W-:Y:S02]  /*d4c0*/  @!P0 LEA R8, P6, R84, R5, 0x1 ;  /* 0x0000000554088211 */ /* 0x000fe400078c08ff */
[-C--:B------:R-:W-:Y:S01]  /*d4d0*/  @!P2 LEA.HI.X R5, R80, R9.reuse, R85, 0x1, P5 ;  /* 0x000000095005a211 */ /* 0x080fe200028f0c55 */
[----:B------:R0:W-:Y:S01]  /*d4e0*/  @!P3 ST.E.128 desc[UR36][R2.64], R12 ;  /* 0x0000000c0200b985 */ /* 0x0001e2000c101d24 */
[----:B----4-:R-:W-:-:S02]  /*d4f0*/  @!P1 LEA.HI.X R7, R82, R9, R81, 0x1, P4 ;  /* 0x0000000952079211 */ /* 0x010fc400020f0c51 */
[----:B------:R-:W-:Y:S01]  /*d500*/  @!P0 LEA.HI.X R9, R84, R9, R83, 0x1, P6 ;  /* 0x0000000954098211 */ /* 0x000fe200030f0c53 */
[----:B------:R0:W-:Y:S04]  /*d510*/  @!P2 ST.E.128 desc[UR36][R4.64], R36 ;  /* 0x000000240400a985 */ /* 0x0001e8000c101d24 */
[----:B------:R0:W-:Y:S04]  /*d520*/  @!P1 ST.E.128 desc[UR36][R6.64], R52 ;  /* 0x0000003406009985 */ /* 0x0001e8000c101d24 */
[----:B------:R0:W-:Y:S02]  /*d530*/  @!P0 ST.E.128 desc[UR36][R8.64], R68 ;  /* 0x0000004408008985 */ /* 0x0001e4000c101d24 */
.L_x_214:
[----:B------:R-:W-:Y:S05]  /*d540*/  BSYNC B1 ;  /* 0x0000000000017941 */ /* 0x000fea0003800000 */
.L_x_213:
[----:B0-----:R-:W-:Y:S01]  /*d550*/  VIADD R2, R78, 0x60 ;  /* 0x000000604e027836 */ /* 0x001fe20000000000 */
[----:B------:R0:W0:Y:S04]  /*d560*/  SHFL.IDX PT, R9, R22, 0x3, 0x181f ;  /* 0x00781f0016097f89 */ /* 0x00002800000e0000 */
[----:B------:R-:W-:Y:S01]  /*d570*/  ISETP.GE.AND P0, PT, R2, UR17, PT ;  /* 0x0000001102007c0c */ /* 0x000fe2000bf06270 */
[----:B---3--:R-:W3:-:S12]  /*d580*/  SHFL.IDX PT, R17, R17, 0x3, 0x181f ;  /* 0x00781f0011117f89 */ /* 0x008ed800000e0000 */
[----:B------:R-:W-:Y:S05]  /*d590*/  @P0 BRA `(.L_x_215) ;  /* 0x0000002800740947 */ /* 0x000fea0003800000 */
[----:B------:R-:W-:Y:S02]  /*d5a0*/  ULDC UR4, c[0x0][0xac8] ;  /* 0x0002b20000047ab9 */ /* 0x000fe40000000800 */
[----:B------:R-:W-:Y:S02]  /*d5b0*/  ISETP.GE.AND P3, PT, R0, UR4, PT ;  /* 0x0000000400007c0c */ /* 0x000fe4000bf66270 */
[----:B------:R-:W-:Y:S02]  /*d5c0*/  ISETP.GE.AND P4, PT, R80, UR4, PT ;  /* 0x0000000450007c0c */ /* 0x000fe4000bf86270 */
[----:B------:R-:W-:-:S09]  /*d5d0*/  ISETP.GE.AND P5, PT, R82, UR4, PT ;  /* 0x0000000452007c0c */ /* 0x000fd2000bfa6270 */
[-C--:B---3--:R-:W-:Y:S02]  /*d5e0*/  @!P3 LEA R2, P0, R0, R17.reuse, 0x1 ;  /* 0x000000110002b211 */ /* 0x088fe400078008ff */
[-C--:B------:R-:W-:Y:S02]  /*d5f0*/  @!P4 LEA R4, P1, R80, R17.reuse, 0x1 ;  /* 0x000000115004c211 */ /* 0x080fe400078208ff */
[----:B------:R-:W-:Y:S02]  /*d600*/  @!P5 LEA R6, P2, R82, R17, 0x1 ;  /* 0x000000115206d211 */ /* 0x000fe400078408ff */
[-C--:B0-----:R-:W-:Y:S02]  /*d610*/  @!P3 LEA.HI.X R3, R0, R9.reuse, R86, 0x1, P0 ;  /* 0x000000090003b211 */ /* 0x081fe400000f0c56 */
[-C--:B------:R-:W-:Y:S02]  /*d620*/  @!P4 LEA.HI.X R5, R80, R9.reuse, R85, 0x1, P1 ;  /* 0x000000095005c211 */ /* 0x080fe400008f0c55 */
[----:B----4-:R-:W-:Y:S01]  /*d630*/  @!P5 LEA.HI.X R7, R82, R9, R81, 0x1, P2 ;  /* 0x000000095207d211 */ /* 0x010fe200010f0c51 */
[----:B------:R0:W-:Y:S01]  /*d640*/  @!P3 ST.E.128 desc[UR36][R2.64], R24 ;  /* 0x000000180200b985 */ /* 0x0001e2000c101d24 */
[----:B------:R-:W-:-:S03]  /*d650*/  ISETP.GE.AND P0, PT, R84, UR4, PT ;  /* 0x0000000454007c0c */ /* 0x000fc6000bf06270 */
[----:B------:R0:W-:Y:S04]  /*d660*/  @!P4 ST.E.128 desc[UR36][R4.64], R40 ;  /* 0x000000280400c985 */ /* 0x0001e8000c101d24 */
[----:B------:R0:W-:Y:S06]  /*d670*/  @!P5 ST.E.128 desc[UR36][R6.64], R56 ;  /* 0x000000380600d985 */ /* 0x0001ec000c101d24 */
[----:B------:R-:W-:Y:S05]  /*d680*/  @P0 BRA `(.L_x_215) ;  /* 0x0000002800380947 */ /* 0x000fea0003800000 */
[----:B0-----:R-:W-:-:S04]  /*d690*/  LEA R2, P0, R84, R17, 0x1 ;  /* 0x0000001154027211 */ /* 0x001fc800078008ff */
[----:B------:R-:W-:-:S05]  /*d6a0*/  LEA.HI.X R3, R84, R9, R83, 0x1, P0 ;  /* 0x0000000954037211 */ /* 0x000fca00000f0c53 */
[----:B------:R0:W-:Y:S01]  /*d6b0*/  ST.E.128 desc[UR36][R2.64], R72 ;  /* 0x0000004802007985 */ /* 0x0001e2000c101d24 */
[----:B------:R-:W-:Y:S05]  /*d6c0*/  BRA `(.L_x_215) ;  /* 0x0000002800287947 */ /* 0x000fea0003800000 */
.L_x_208:
[----:B------:R-:W-:Y:S01]  /*d6d0*/  ULDC.64 UR14, c[0x0][0xb08] ;  /* 0x0002c200000e7ab9 */ /* 0x000fe20000000a00 */
[----:B------:R-:W-:Y:S01]  /*d6e0*/  R2UR UR18, R216 ;  /* 0x00000000d81272ca */ /* 0x000fe200000e0000 */
[----:B------:R-:W-:Y:S01]  /*d6f0*/  UIMAD UR12, UR16, UR14, URZ ;  /* 0x0000000e100c72a4 */ /* 0x000fe2000f8e023f */
[----:B------:R-:W-:Y:S01]  /*d700*/  R2UR UR17, R215 ;  /* 0x00000000d71172ca */ /* 0x000fe200000e0000 */
[----:B------:R-:W-:Y:S01]  /*d710*/  UIMAD.WIDE.U32 UR10, UR4, UR14, URZ ;  /* 0x0000000e040a72a5 */ /* 0x000fe2000f8e003f */
[----:B0-----:R-:W-:Y:S01]  /*d720*/  IMAD.MOV.U32 R5, RZ, RZ, R8 ;  /* 0x000000ffff057224 */ /* 0x001fe200078e0008 */
[----:B------:R-:W-:Y:S01]  /*d730*/  UIMAD UR12, UR4, UR15, UR12 ;  /* 0x0000000f040c72a4 */ /* 0x000fe2000f8e020c */
[C---:B------:R-:W-:Y:S01]  /*d740*/  VIADD R160, R23.reuse, 0x70 ;  /* 0x0000007017a07836 */ /* 0x040fe20000000000 */
[----:B------:R-:W-:Y:S01]  /*d750*/  USHF.R.S32.HI UR4, URZ, 0x1f, UR9 ;  /* 0x0000001f3f047899 */ /* 0x000fe20008011409 */
[C---:B------:R-:W-:Y:S01]  /*d760*/  VIADD R162, R23.reuse, 0x68 ;  /* 0x0000006817a27836 */ /* 0x040fe20000000000 */
[----:B------:R-:W-:Y:S01]  /*d770*/  UIADD3 UR11, UR11, UR12, URZ ;  /* 0x0000000c0b0b7290 */ /* 0x000fe2000fffe03f */
[C---:B------:R-:W-:Y:S01]  /*d780*/  VIADD R164, R23.reuse, 0x60 ;  /* 0x0000006017a47836 */ /* 0x040fe20000000000 */
[----:B------:R-:W-:Y:S01]  /*d790*/  ULDC.64 UR14, c[0x0][0xb40] ;  /* 0x0002d000000e7ab9 */ /* 0x000fe20000000a00 */
[----:B------:R-:W-:Y:S01]  /*d7a0*/  ULDC.64 UR12, c[0x0][0xb38] ;  /* 0x0002ce00000c7ab9 */ /* 0x000fe20000000a00 */
[----:B------:R-:W-:Y:S01]  /*d7b0*/  UIMAD UR4, UR4, UR14, URZ ;  /* 0x0000000e040472a4 */ /* 0x000fe2000f8e023f */
[C---:B------:R-:W-:Y:S01]  /*d7c0*/  VIADD R166, R23.reuse, 0x58 ;  /* 0x0000005817a67836 */ /* 0x040fe20000000000 */
[----:B------:R-:W-:Y:S01]  /*d7d0*/  UIMAD.WIDE.U32 UR10, UR18, UR12, UR10 ;  /* 0x0000000c120a72a5 */ /* 0x000fe2000f8e000a */
[C---:B------:R-:W-:Y:S01]  /*d7e0*/  VIADD R168, R23.reuse, 0x50 ;  /* 0x0000005017a87836 */ /* 0x040fe20000000000 */
[----:B------:R-:W-:Y:S01]  /*d7f0*/  UIMAD UR4, UR9, UR15, UR4 ;  /* 0x0000000f090472a4 */ /* 0x000fe2000f8e0204 */
[C---:B------:R-:W-:Y:S01]  /*d800*/  VIADD R170, R23.reuse, 0x48 ;  /* 0x0000004817aa7836 */ /* 0x040fe20000000000 */
[----:B------:R-:W-:Y:S01]  /*d810*/  UIMAD UR11, UR18, UR13, UR11 ;  /* 0x0000000d120b72a4 */ /* 0x000fe2000f8e020b */
[C---:B------:R-:W-:Y:S01]  /*d820*/  VIADD R172, R23.reuse, 0x40 ;  /* 0x0000004017ac7836 */ /* 0x040fe20000000000 */
[----:B------:R-:W-:Y:S01]  /*d830*/  UIADD3 UR8, UR8, 0x38820, URZ ;  /* 0x0003882008087890 */ /* 0x000fe2000fffe03f */
[C---:B------:R-:W-:Y:S01]  /*d840*/  VIADD R176, R23.reuse, 0x30 ;  /* 0x0000003017b07836 */ /* 0x040fe20000000000 */
[----:B------:R-:W-:Y:S01]  /*d850*/  UIMAD.WIDE.U32 UR10, UR9, UR14, UR10 ;  /* 0x0000000e090a72a5 */ /* 0x000fe2000f8e000a */
[C---:B------:R-:W-:Y:S01]  /*d860*/  VIADD R178, R23.reuse, 0x28 ;  /* 0x0000002817b27836 */ /* 0x040fe20000000000 */
[----:B------:R-:W-:Y:S01]  /*d870*/  ULDC.64 UR12, c[0x0][0xb48] ;  /* 0x0002d200000c7ab9 */ /* 0x000fe20000000a00 */
[----:B------:R-:W-:Y:S01]  /*d880*/  @UP1 ULDC UR9, c[0x0][0xbec] ;  /* 0x0002fb0000091ab9 */ /* 0x000fe20000000800 */
[----:B------:R-:W-:Y:S01]  /*d890*/  UIADD3 UR11, UR11, UR4, URZ ;  /* 0x000000040b0b7290 */ /* 0x000fe2000fffe03f */
[----:B------:R-:W-:Y:S01]  /*d8a0*/  @P1 IMAD.HI.U32 R0, R8, UR9, RZ ;  /* 0x0000000908001c27 */ /* 0x000fe2000f8e00ff */
[----:B------:R-:W-:Y:S01]  /*d8b0*/  UPRMT UR8, URZ, 0x654, UR8 ;  /* 0x000006543f087896 */ /* 0x000fe20008000008 */
[C---:B------:R-:W-:Y:S01]  /*d8c0*/  IADD3 R174, R23.reuse, 0x38, RZ ;  /* 0x0000003817ae7810 */ /* 0x040fe20007ffe0ff */
[----:B------:R-:W-:Y:S01]  /*d8d0*/  @UP1 ULDC UR4, c[0x0][0xbf0] ;  /* 0x0002fc0000041ab9 */ /* 0x000fe20000000800 */
[----:B------:R-:W-:Y:S01]  /*d8e0*/  UIMAD.WIDE.U32 UR10, UR17, UR12, UR10 ;  /* 0x0000000c110a72a5 */ /* 0x000fe2000f8e000a */
[----:B------:R-:W-:Y:S01]  /*d8f0*/  @P1 SHF.R.U32.HI R5, RZ, UR4, R0 ;  /* 0x00000004ff051c19 */ /* 0x000fe20008011600 */
[----:B------:R-:W-:Y:S01]  /*d900*/  VIADD R180, R23, 0x20 ;  /* 0x0000002017b47836 */ /* 0x000fe20000000000 */
[----:B------:R-:W-:Y:S01]  /*d910*/  BSSY B1, `(.L_x_216) ;  /* 0x00000ce000017945 */ /* 0x000fe20003800000 */
[----:B------:R-:W-:Y:S01]  /*d920*/  UIMAD UR4, UR17, UR13, UR11 ;  /* 0x0000000d110472a4 */ /* 0x000fe2000f8e020b */
[--C-:B------:R-:W-:Y:S01]  /*d930*/  SHF.R.S32.HI R0, RZ, 0x1f, R5.reuse ;  /* 0x0000001fff007819 */ /* 0x100fe20000011405 */
[----:B------:R-:W-:Y:S01]  /*d940*/  IMAD.MOV R7, RZ, RZ, -R5 ;  /* 0x000000ffff077224 */ /* 0x000fe200078e0a05 */
[----:B------:R-:W-:Y:S01]  /*d950*/  ULDC.64 UR12, c[0x0][0xb30] ;  /* 0x0002cc00000c7ab9 */ /* 0x000fe20000000a00 */
[----:B------:R-:W-:Y:S01]  /*d960*/  IMAD.U32 R3, RZ, RZ, UR11 ;  /* 0x0000000bff037e24 */ /* 0x000fe2000f8e00ff */
[----:B------:R-:W-:Y:S01]  /*d970*/  SYNCS.ARRIVE.TRANS64.RED.A1T0 RZ, [UR8], RZ ;  /* 0x000000ffffff79a7 */ /* 0x000fe20008100408 */
[----:B------:R-:W-:Y:S01]  /*d980*/  IMAD R7, R7, UR20, R8 ;  /* 0x0000001407077c24 */ /* 0x000fe2000f8e0208 */
[----:B------:R-:W-:Y:S01]  /*d990*/  SHF.R.S32.HI R18, RZ, 0x1f, R217 ;  /* 0x0000001fff127819 */ /* 0x000fe200000114d9 */
[----:B------:R-:W-:Y:S01]  /*d9a0*/  IMAD R0, R0, UR12, RZ ;  /* 0x0000000c00007c24 */ /* 0x000fe2000f8e02ff */
[----:B------:R-:W-:Y:S01]  /*d9b0*/  SHF.R.S32.HI R20, RZ, 0x1f, R218 ;  /* 0x0000001fff147819 */ /* 0x000fe200000114da */
[----:B------:R-:W-:Y:S01]  /*d9c0*/  IMAD.U32 R2, RZ, RZ, UR10 ;  /* 0x0000000aff027e24 */ /* 0x000fe2000f8e00ff */
[----:B------:R-:W-:Y:S01]  /*d9d0*/  ULDC.64 UR10, c[0x0][0xb28] ;  /* 0x0002ca00000a7ab9 */ /* 0x000fe20000000a00 */
[----:B------:R-:W-:Y:S01]  /*d9e0*/  IMAD.U32 R3, RZ, RZ, UR4 ;  /* 0x00000004ff037e24 */ /* 0x000fe2000f8e00ff */
[----:B------:R-:W-:Y:S01]  /*d9f0*/  SHF.R.S32.HI R21, RZ, 0x1f, R219 ;  /* 0x0000001fff157819 */ /* 0x000fe200000114db */
[C---:B------:R-:W-:Y:S01]  /*da00*/  IMAD R9, R5.reuse, UR13, R0 ;  /* 0x0000000d05097c24 */ /* 0x040fe2000f8e0200 */
[----:B------:R-:W-:Y:S01]  /*da10*/  SHF.R.S32.HI R0, RZ, 0x1f, R7 ;  /* 0x0000001fff007819 */ /* 0x000fe20000011407 */
[----:B------:R-:W-:Y:S01]  /*da20*/  IMAD.WIDE.U32 R2, R5, UR12, R2 ;  /* 0x0000000c05027c25 */ /* 0x000fe2000f8e0002 */
[----:B------:R-:W-:-:S02]  /*da30*/  SHF.R.S32.HI R22, RZ, 0x1f, R220 ;  /* 0x0000001fff167819 */ /* 0x000fc400000114dc */
[----:B------:R-:W-:Y:S01]  /*da40*/  SHF.R.S32.HI R152, RZ, 0x1f, R221 ;  /* 0x0000001fff987819 */ /* 0x000fe200000114dd */
[----:B------:R-:W-:Y:S01]  /*da50*/  IMAD R0, R0, UR10, RZ ;  /* 0x0000000a00007c24 */ /* 0x000fe2000f8e02ff */
[----:B------:R-:W-:Y:S01]  /*da60*/  SHF.R.S32.HI R153, RZ, 0x1f, R222 ;  /* 0x0000001fff997819 */ /* 0x000fe200000114de */
[----:B------:R-:W-:Y:S01]  /*da70*/  IMAD.IADD R3, R3, 0x1, R9 ;  /* 0x0000000103037824 */ /* 0x000fe200078e0209 */
[----:B------:R-:W-:Y:S01]  /*da80*/  SHF.R.S32.HI R154, RZ, 0x1f, R223 ;  /* 0x0000001fff9a7819 */ /* 0x000fe200000114df */
[C---:B------:R-:W-:Y:S01]  /*da90*/  IMAD R5, R7.reuse, UR11, R0 ;  /* 0x0000000b07057c24 */ /* 0x040fe2000f8e0200 */
[----:B------:R-:W-:Y:S01]  /*daa0*/  SHF.R.S32.HI R155, RZ, 0x1f, R224 ;  /* 0x0000001fff9b7819 */ /* 0x000fe200000114e0 */
[----:B------:R-:W-:Y:S01]  /*dab0*/  IMAD.WIDE.U32 R2, R7, UR10, R2 ;  /* 0x0000000a07027c25 */ /* 0x000fe2000f8e0002 */
[----:B------:R-:W-:Y:S01]  /*dac0*/  ULDC.64 UR10, c[0x0][0xb00] ;  /* 0x0002c000000a7ab9 */ /* 0x000fe20000000a00 */
[----:B------:R-:W-:Y:S02]  /*dad0*/  SHF.R.S32.HI R156, RZ, 0x1f, R225 ;  /* 0x0000001fff9c7819 */ /* 0x000fe400000114e1 */
[----:B------:R-:W-:Y:S01]  /*dae0*/  IMAD.IADD R3, R3, 0x1, R5 ;  /* 0x0000000103037824 */ /* 0x000fe200078e0205 */
[C---:B------:R-:W-:Y:S01]  /*daf0*/  LEA R0, P1, R2.reuse, UR10, 0x2 ;  /* 0x0000000a02007c11 */ /* 0x040fe2000f8210ff */
[C---:B------:R-:W-:Y:S01]  /*db00*/  VIADD R182, R23.reuse, 0x18 ;  /* 0x0000001817b67836 */ /* 0x040fe20000000000 */
[----:B------:R-:W-:Y:S01]  /*db10*/  SHF.R.S32.HI R157, RZ, 0x1f, R226 ;  /* 0x0000001fff9d7819 */ /* 0x000fe200000114e2 */
[C---:B------:R-:W-:Y:S01]  /*db20*/  VIADD R184, R23.reuse, 0x10 ;  /* 0x0000001017b87836 */ /* 0x040fe20000000000 */
[----:B------:R-:W-:Y:S01]  /*db30*/  LEA.HI.X R12, R2, UR11, R3, 0x2, P1 ;  /* 0x0000000b020c7c11 */ /* 0x000fe200088f1403 */
[C---:B------:R-:W-:Y:S01]  /*db40*/  VIADD R186, R23.reuse, 0x8 ;  /* 0x0000000817ba7836 */ /* 0x040fe20000000000 */
[----:B------:R0:W1:Y:S01]  /*db50*/  SHFL.IDX PT, R2, R0, RZ, 0x1c1f ;  /* 0x001c1fff00027589 */ /* 0x00006200000e0000 */
[----:B------:R-:W-:Y:S01]  /*db60*/  SHF.R.S32.HI R158, RZ, 0x1f, R227 ;  /* 0x0000001fff9e7819 */ /* 0x000fe200000114e3 */
[C---:B------:R-:W-:Y:S01]  /*db70*/  VIADD R159, R23.reuse, 0x70 ;  /* 0x00000070179f7836 */ /* 0x040fe20000000000 */
[----:B------:R-:W-:Y:S01]  /*db80*/  SHF.R.S32.HI R160, RZ, 0x1f, R160 ;  /* 0x0000001fffa07819 */ /* 0x000fe200000114a0 */
[----:B------:R0:W2:Y:S01]  /*db90*/  SHFL.IDX PT, R3, R12, RZ, 0x1c1f ;  /* 0x001c1fff0c037589 */ /* 0x0000a200000e0000 */
        /* <DEDUP_REMOVED lines=26> */
[----:B012---:R-:W-:Y:S06]  /*dd40*/  @P2 BRA `(.L_x_217) ;  /* 0x0000000800282947 */ /* 0x007fec0003800000 */
[----:B------:R-:W-:Y:S01]  /*dd50*/  ULDC UR4, c[0x0][0xac8] ;  /* 0x0002b20000047ab9 */ /* 0x000fe20000000800 */
[C---:B------:R-:W-:Y:S01]  /*dd60*/  VIADD R13, R23.reuse, 0xe0 ;  /* 0x000000e0170d7836 */ /* 0x040fe20000000000 */
[C---:B------:R-:W-:Y:S01]  /*dd70*/  ISETP.GE.AND P2, PT, R23.reuse, UR4, PT ;  /* 0x0000000417007c0c */ /* 0x040fe2000bf46270 */
[----:B------:R-:W-:Y:S01]  /*dd80*/  VIADD R17, R23, 0xe8 ;  /* 0x000000e817117836 */ /* 0x000fe20000000000 */
[----:B------:R-:W-:Y:S01]  /*dd90*/  ISETP.GE.AND P1, PT, R185, UR4, PT ;  /* 0x00000004b9007c0c */ /* 0x000fe2000bf26270 */
[----:B------:R-:W-:Y:S01]  /*dda0*/  VIADD R19, R23, 0xf0 ;  /* 0x000000f017137836 */ /* 0x000fe20000000000 */
[----:B------:R-:W-:Y:S02]  /*ddb0*/  ISETP.GE.AND P3, PT, R183, UR4, PT ;  /* 0x00000004b7007c0c */ /* 0x000fe4000bf66270 */
[----:B------:R-:W-:-:S07]  /*ddc0*/  ISETP.GE.AND P4, PT, R181, UR4, PT ;  /* 0x00000004b5007c0c */ /* 0x000fce000bf86270 */
[----:B------:R-:W-:Y:S02]  /*ddd0*/  @!P2 IMAD.WIDE R4, R23, 0x4, R2 ;  /* 0x000000041704a825 */ /* 0x000fe400078e0202 */
[----:B------:R-:W-:-:S03]  /*dde0*/  @!P1 LEA R6, P5, R185, R2, 0x2 ;  /* 0x00000002b9069211 */ /* 0x000fc600078a10ff */
[----:B------:R0:W-:Y:S01]  /*ddf0*/  @!P2 ST.E.64 desc[UR36][R4.64], R24 ;  /* 0x000000180400a985 */ /* 0x0001e2000c101b24 */
[----:B------:R-:W-:Y:S02]  /*de00*/  ISETP.GE.AND P2, PT, R179, UR4, PT ;  /* 0x00000004b3007c0c */ /* 0x000fe4000bf46270 */
[----:B------:R-:W-:-:S05]  /*de10*/  @!P1 LEA.HI.X R7, R185, R3, R186, 0x2, P5 ;  /* 0x00000003b9079211 */ /* 0x000fca00028f14ba */
[----:B------:R1:W-:Y:S01]  /*de20*/  @!P1 ST.E.64 desc[UR36][R6.64], R28 ;  /* 0x0000001c06009985 */ /* 0x0003e2000c101b24 */
[----:B------:R-:W-:Y:S02]  /*de30*/  ISETP.GE.AND P1, PT, R177, UR4, PT ;  /* 0x00000004b1007c0c */ /* 0x000fe4000bf26270 */
[----:B0-----:R-:W-:-:S04]  /*de40*/  @!P3 LEA R4, P6, R183, R2, 0x2 ;  /* 0x00000002b704b211 */ /* 0x001fc800078c10ff */
[----:B------:R-:W-:Y:S02]  /*de50*/  @!P3 LEA.HI.X R5, R183, R3, R184, 0x2, P6 ;  /* 0x00000003b705b211 */ /* 0x000fe400030f14b8 */
[----:B-1----:R-:W-:-:S03]  /*de60*/  @!P4 LEA R6, P5, R181, R2, 0x2 ;  /* 0x00000002b506c211 */ /* 0x002fc600078a10ff */
        /* <DEDUP_REMOVED lines=34> */
[----:B------:R-:W-:Y:S02]  /*e090*/  @!P4 LEA.HI.X R7, R165, R3, R166, 0x2, P5 ;  /* 0x00000003a507c211 */ /* 0x000fe400028f14a6 */
[----:B------:R-:W-:-:S03]  /*e0a0*/  ISETP.GE.AND P5, PT, R227, UR4, PT ;  /* 0x00000004e3007c0c */ /* 0x000fc6000bfa6270 */
[----:B------:R1:W-:Y:S01]  /*e0b0*/  @!P4 ST.E.64 desc[UR36][R6.64], R68 ;  /* 0x000000440600c985 */ /* 0x0003e2000c101b24 */
[----:B------:R-:W-:Y:S02]  /*e0c0*/  ISETP.GE.AND P4, PT, R226, UR4, PT ;  /* 0x00000004e2007c0c */ /* 0x000fe4000bf86270 */
[----:B0-----:R-:W-:-:S04]  /*e0d0*/  @!P2 LEA R4, P6, R163, R2, 0x2 ;  /* 0x00000002a304a211 */ /* 0x001fc800078c10ff */
[----:B------:R-:W-:Y:S02]  /*e0e0*/  @!P2 LEA.HI.X R5, R163, R3, R164, 0x2, P6 ;  /* 0x00000003a305a211 */ /* 0x000fe400030f14a4 */
[----:B-1----:R-:W-:-:S03]  /*e0f0*/  @!P1 LEA R6, P6, R161, R2, 0x2 ;  /* 0x00000002a1069211 */ /* 0x002fc600078c10ff */
[----:B------:R0:W-:Y:S01]  /*e100*/  @!P2 ST.E.64 desc[UR36][R4.64], R72 ;  /* 0x000000480400a985 */ /* 0x0001e2000c101b24 */
[----:B------:R-:W-:Y:S02]  /*e110*/  @!P1 LEA.HI.X R7, R161, R3, R162, 0x2, P6 ;  /* 0x00000003a1079211 */ /* 0x000fe400030f14a2 */
[----:B------:R-:W-:-:S03]  /*e120*/  @!P4 LEA R10, P6, R226, R2, 0x2 ;  /* 0x00000002e20ac211 */ /* 0x000fc600078c10ff */
[----:B------:R1:W-:Y:S01]  /*e130*/  @!P1 ST.E.64 desc[UR36][R6.64], R76 ;  /* 0x0000004c06009985 */ /* 0x0003e2000c101b24 */
[----:B------:R-:W-:Y:S02]  /*e140*/  ISETP.GE.AND P1, PT, R225, UR4, PT ;  /* 0x00000004e1007c0c */ /* 0x000fe4000bf26270 */
[----:B------:R-:W-:Y:S02]  /*e150*/  @!P4 LEA.HI.X R11, R226, R3, R157, 0x2, P6 ;  /* 0x00000003e20bc211 */ /* 0x000fe400030f149d */
[----:B0-----:R-:W-:-:S04]  /*e160*/  @!P3 LEA R4, P2, R159, R2, 0x2 ;  /* 0x000000029f04b211 */ /* 0x001fc800078410ff */
[----:B------:R-:W-:Y:S02]  /*e170*/  @!P3 LEA.HI.X R5, R159, R3, R160, 0x2, P2 ;  /* 0x000000039f05b211 */ /* 0x000fe400010f14a0 */
[----:B------:R-:W-:-:S03]  /*e180*/  @!P5 LEA R8, P2, R227, R2, 0x2 ;  /* 0x00000002e308d211 */ /* 0x000fc600078410ff */
[----:B------:R0:W-:Y:S01]  /*e190*/  @!P3 ST.E.64 desc[UR36][R4.64], R80 ;  /* 0x000000500400b985 */ /* 0x0001e2000c101b24 */
[----:B------:R-:W-:Y:S02]  /*e1a0*/  ISETP.GE.AND P3, PT, R224, UR4, PT ;  /* 0x00000004e0007c0c */ /* 0x000fe4000bf66270 */
[----:B------:R-:W-:Y:S02]  /*e1b0*/  @!P5 LEA.HI.X R9, R227, R3, R158, 0x2, P2 ;  /* 0x00000003e309d211 */ /* 0x000fe400010f149e */
[----:B------:R-:W-:-:S03]  /*e1c0*/  ISETP.GE.AND P2, PT, R223, UR4, PT ;  /* 0x00000004df007c0c */ /* 0x000fc6000bf46270 */
[----:B------:R2:W-:Y:S01]  /*e1d0*/  @!P5 ST.E.64 desc[UR36][R8.64], R84 ;  /* 0x000000540800d985 */ /* 0x0005e2000c101b24 */
[----:B------:R-:W-:-:S03]  /*e1e0*/  @!P1 LEA R14, P5, R225, R2, 0x2 ;  /* 0x00000002e10e9211 */ /* 0x000fc600078a10ff */
[----:B------:R3:W-:Y:S01]  /*e1f0*/  @!P4 ST.E.64 desc[UR36][R10.64], R88 ;  /* 0x000000580a00c985 */ /* 0x0007e2000c101b24 */
[----:B------:R-:W-:Y:S02]  /*e200*/  ISETP.GE.AND P4, PT, R222, UR4, PT ;  /* 0x00000004de007c0c */ /* 0x000fe4000bf86270 */
[CC--:B-1----:R-:W-:Y:S02]  /*e210*/  @!P3 LEA R6, P6, R224.reuse, R2.reuse, 0x2 ;  /* 0x00000002e006b211 */ /* 0x0c2fe400078c10ff */
[-C--:B------:R-:W-:Y:S02]  /*e220*/  @!P1 LEA.HI.X R15, R225, R3.reuse, R156, 0x2, P5 ;  /* 0x00000003e10f9211 */ /* 0x080fe400028f149c */
[----:B------:R-:W-:Y:S02]  /*e230*/  @!P3 LEA.HI.X R7, R224, R3, R155, 0x2, P6 ;  /* 0x00000003e007b211 */ /* 0x000fe400030f149b */
[----:B------:R-:W-:Y:S01]  /*e240*/  ISETP.GE.AND P6, PT, R221, UR4, PT ;  /* 0x00000004dd007c0c */ /* 0x000fe2000bfc6270 */
[----:B------:R-:W-:Y:S01]  /*e250*/  @!P1 ST.E.64 desc[UR36][R14.64], R92 ;  /* 0x0000005c0e009985 */ /* 0x000fe2000c101b24 */
[----:B0-----:R-:W-:-:S03]  /*e260*/  @!P2 LEA R4, P5, R223, R2, 0x2 ;  /* 0x00000002df04a211 */ /* 0x001fc600078a10ff */
[----:B------:R0:W-:Y:S01]  /*e270*/  @!P3 ST.E.64 desc[UR36][R6.64], R96 ;  /* 0x000000600600b985 */ /* 0x0001e2000c101b24 */
[-C--:B------:R-:W-:Y:S02]  /*e280*/  @!P2 LEA.HI.X R5, R223, R3.reuse, R154, 0x2, P5 ;  /* 0x00000003df05a211 */ /* 0x080fe400028f149a */
[----:B------:R-:W-:Y:S02]  /*e290*/  ISETP.GE.AND P3, PT, R220, UR4, PT ;  /* 0x00000004dc007c0c */ /* 0x000fe4000bf66270 */
[CC--:B--2---:R-:W-:Y:S01]  /*e2a0*/  @!P4 LEA R8, P1, R222.reuse, R2.reuse, 0x2 ;  /* 0x00000002de08c211 */ /* 0x0c4fe200078210ff */
[----:B------:R1:W-:Y:S01]  /*e2b0*/  @!P2 ST.E.64 desc[UR36][R4.64], R100 ;  /* 0x000000640400a985 */ /* 0x0003e2000c101b24 */
[----:B------:R-:W-:Y:S02]  /*e2c0*/  ISETP.GE.AND P2, PT, R219, UR4, PT ;  /* 0x00000004db007c0c */ /* 0x000fe4000bf46270 */
[----:B---3--:R-:W-:Y:S02]  /*e2d0*/  @!P6 LEA R10, P5, R221, R2, 0x2 ;  /* 0x00000002dd0ae211 */ /* 0x008fe400078a10ff */
[----:B------:R-:W-:-:S02]  /*e2e0*/  @!P4 LEA.HI.X R9, R222, R3, R153, 0x2, P1 ;  /* 0x00000003de09c211 */ /* 0x000fc400008f1499 */
[----:B------:R-:W-:Y:S02]  /*e2f0*/  @!P6 LEA.HI.X R11, R221, R3, R152, 0x2, P5 ;  /* 0x00000003dd0be211 */ /* 0x000fe400028f1498 */
[----:B------:R-:W-:Y:S01]  /*e300*/  ISETP.GE.AND P1, PT, R218, UR4, PT ;  /* 0x00000004da007c0c */ /* 0x000fe2000bf26270 */
[----:B------:R2:W-:Y:S01]  /*e310*/  @!P4 ST.E.64 desc[UR36][R8.64], R104 ;  /* 0x000000680800c985 */ /* 0x0005e2000c101b24 */
[----:B------:R-:W-:-:S03]  /*e320*/  ISETP.GE.AND P5, PT, R217, UR4, PT ;  /* 0x00000004d9007c0c */ /* 0x000fc6000bfa6270 */
[----:B------:R3:W-:Y:S01]  /*e330*/  @!P6 ST.E.64 desc[UR36][R10.64], R108 ;  /* 0x0000006c0a00e985 */ /* 0x0007e2000c101b24 */
[CC--:B0-----:R-:W-:Y:S02]  /*e340*/  @!P3 LEA R6, P6, R220.reuse, R2.reuse, 0x2 ;  /* 0x00000002dc06b211 */ /* 0x0c1fe400078c10ff */
[CC--:B-1----:R-:W-:Y:S02]  /*e350*/  @!P2 LEA R4, P4, R219.reuse, R2.reuse, 0x2 ;  /* 0x00000002db04a211 */ /* 0x0c2fe400078810ff */
[-C--:B------:R-:W-:Y:S02]  /*e360*/  @!P3 LEA.HI.X R7, R220, R3.reuse, R22, 0x2, P6 ;  /* 0x00000003dc07b211 */ /* 0x080fe400030f1416 */
[----:B------:R-:W-:Y:S02]  /*e370*/  @!P2 LEA.HI.X R5, R219, R3, R21, 0x2, P4 ;  /* 0x00000003db05a211 */ /* 0x000fe400020f1415 */
[----:B------:R-:W-:Y:S01]  /*e380*/  ISETP.GE.AND P4, PT, R214, UR4, PT ;  /* 0x00000004d6007c0c */ /* 0x000fe2000bf86270 */
[----:B------:R0:W-:Y:S01]  /*e390*/  @!P3 ST.E.64 desc[UR36][R6.64], R112 ;  /* 0x000000700600b985 */ /* 0x0001e2000c101b24 */
[----:B------:R-:W-:-:S03]  /*e3a0*/  @!P1 LEA R14, P6, R218, R2, 0x2 ;  /* 0x00000002da0e9211 */ /* 0x000fc600078c10ff */
[----:B------:R-:W-:Y:S01]  /*e3b0*/  @!P2 ST.E.64 desc[UR36][R4.64], R116 ;  /* 0x000000740400a985 */ /* 0x000fe2000c101b24 */
[CC--:B--2---:R-:W-:Y:S02]  /*e3c0*/  @!P5 LEA R8, P2, R217.reuse, R2.reuse, 0x2 ;  /* 0x00000002d908d211 */ /* 0x0c4fe400078410ff */
[-C--:B------:R-:W-:Y:S02]  /*e3d0*/  @!P1 LEA.HI.X R15, R218, R3.reuse, R20, 0x2, P6 ;  /* 0x00000003da0f9211 */ /* 0x080fe400030f1414 */
[----:B------:R-:W-:Y:S02]  /*e3e0*/  @!P5 LEA.HI.X R9, R217, R3, R18, 0x2, P2 ;  /* 0x00000003d909d211 */ /* 0x000fe400010f1412 */
[----:B------:R-:W-:Y:S01]  /*e3f0*/  ISETP.GE.AND P2, PT, R213, UR4, PT ;  /* 0x00000004d5007c0c */ /* 0x000fe2000bf46270 */
[----:B------:R1:W-:Y:S01]  /*e400*/  @!P1 ST.E.64 desc[UR36][R14.64], R120 ;  /* 0x000000780e009985 */ /* 0x0003e2000c101b24 */
[----:B---3--:R-:W-:Y:S02]  /*e410*/  SHF.R.S32.HI R11, RZ, 0x1f, R214 ;  /* 0x0000001fff0b7819 */ /* 0x008fe400000114d6 */
[----:B------:R-:W-:Y:S01]  /*e420*/  @!P4 LEA R10, P3, R214, R2, 0x2 ;  /* 0x00000002d60ac211 */ /* 0x000fe200078610ff */
[----:B------:R2:W-:Y:S01]  /*e430*/  @!P5 ST.E.64 desc[UR36][R8.64], R124 ;  /* 0x0000007c0800d985 */ /* 0x0005e2000c101b24 */
[----:B------:R-:W-:-:S02]  /*e440*/  ISETP.GE.AND P1, PT, R13, UR4, PT ;  /* 0x000000040d007c0c */ /* 0x000fc4000bf26270 */
[----:B------:R-:W-:Y:S02]  /*e450*/  @!P4 LEA.HI.X R11, R214, R3, R11, 0x2, P3 ;  /* 0x00000003d60bc211 */ /* 0x000fe400018f140b */
[----:B------:R-:W-:Y:S02]  /*e460*/  ISETP.GE.AND P3, PT, R17, UR4, PT ;  /* 0x0000000411007c0c */ /* 0x000fe4000bf66270 */
[----:B0-----:R-:W-:Y:S01]  /*e470*/  SHF.R.S32.HI R7, RZ, 0x1f, R213 ;  /* 0x0000001fff077819 */ /* 0x001fe200000114d5 */
[----:B------:R0:W-:Y:S01]  /*e480*/  @!P4 ST.E.64 desc[UR36][R10.64], R128 ;  /* 0x000000800a00c985 */ /* 0x0001e2000c101b24 */
[----:B------:R-:W-:Y:S01]  /*e490*/  ISETP.GE.AND P4, PT, R19, UR4, PT ;  /* 0x0000000413007c0c */ /* 0x000fe2000bf86270 */
[----:B-1----:R-:W-:Y:S01]  /*e4a0*/  VIADD R15, R23, 0xf8 ;  /* 0x000000f8170f7836 */ /* 0x002fe20000000000 */
[----:B------:R-:W-:Y:S02]  /*e4b0*/  @!P2 LEA R6, P5, R213, R2, 0x2 ;  /* 0x00000002d506a211 */ /* 0x000fe400078a10ff */
[----:B------:R-:W-:-:S02]  /*e4c0*/  SHF.R.S32.HI R5, RZ, 0x1f, R13 ;  /* 0x0000001fff057819 */ /* 0x000fc4000001140d */
[-C--:B------:R-:W-:Y:S02]  /*e4d0*/  @!P1 LEA R4, P6, R13, R2.reuse, 0x2 ;  /* 0x000000020d049211 */ /* 0x080fe400078c10ff */
[-C--:B------:R-:W-:Y:S02]  /*e4e0*/  @!P2 LEA.HI.X R7, R213, R3.reuse, R7, 0x2, P5 ;  /* 0x00000003d507a211 */ /* 0x080fe400028f1407 */
[----:B------:R-:W-:Y:S02]  /*e4f0*/  ISETP.GE.AND P5, PT, R15, UR4, PT ;  /* 0x000000040f007c0c */ /* 0x000fe4000bfa6270 */
[----:B------:R-:W-:Y:S01]  /*e500*/  @!P1 LEA.HI.X R5, R13, R3, R5, 0x2, P6 ;  /* 0x000000030d059211 */ /* 0x000fe200030f1405 */
[----:B------:R1:W-:Y:S01]  /*e510*/  @!P2 ST.E.64 desc[UR36][R6.64], R132 ;  /* 0x000000840600a985 */ /* 0x0003e2000c101b24 */
[----:B--2---:R-:W-:Y:S02]  /*e520*/  SHF.R.S32.HI R9, RZ, 0x1f, R17 ;  /* 0x0000001fff097819 */ /* 0x004fe40000011411 */
[----:B------:R-:W-:Y:S01]  /*e530*/  @!P3 LEA R8, P6, R17, R2, 0x2 ;  /* 0x000000021108b211 */ /* 0x000fe200078c10ff */
[----:B------:R1:W-:Y:S01]  /*e540*/  @!P1 ST.E.64 desc[UR36][R4.64], R136 ;  /* 0x0000008804009985 */ /* 0x0003e2000c101b24 */
[----:B0-----:R-:W-:-:S02]  /*e550*/  SHF.R.S32.HI R11, RZ, 0x1f, R19 ;  /* 0x0000001fff0b7819 */ /* 0x001fc40000011413 */
[-C--:B------:R-:W-:Y:S02]  /*e560*/  @!P3 LEA.HI.X R9, R17, R3.reuse, R9, 0x2, P6 ;  /* 0x000000031109b211 */ /* 0x080fe400030f1409 */
[CC--:B------:R-:W-:Y:S02]  /*e570*/  @!P4 LEA R10, P6, R19.reuse, R2.reuse, 0x2 ;  /* 0x00000002130ac211 */ /* 0x0c0fe400078c10ff */
[----:B------:R-:W-:Y:S01]  /*e580*/  SHF.R.S32.HI R13, RZ, 0x1f, R15 ;  /* 0x0000001fff0d7819 */ /* 0x000fe2000001140f */
[----:B------:R1:W-:Y:S01]  /*e590*/  @!P3 ST.E.64 desc[UR36][R8.64], R140 ;  /* 0x0000008c0800b985 */ /* 0x0003e2000c101b24 */
[----:B------:R-:W-:Y:S02]  /*e5a0*/  @!P4 LEA.HI.X R11, R19, R3, R11, 0x2, P6 ;  /* 0x00000003130bc211 */ /* 0x000fe400030f140b */
[----:B------:R-:W-:-:S03]  /*e5b0*/  @!P5 LEA R2, P6, R15, R2, 0x2 ;  /* 0x000000020f02d211 */ /* 0x000fc600078c10ff */
[----:B------:R1:W-:Y:S01]  /*e5c0*/  @!P4 ST.E.64 desc[UR36][R10.64], R144 ;  /* 0x000000900a00c985 */ /* 0x0003e2000c101b24 */
[----:B------:R-:W-:-:S05]  /*e5d0*/  @!P5 LEA.HI.X R3, R15, R3, R13, 0x2, P6 ;  /* 0x000000030f03d211 */ /* 0x000fca00030f140d */
[----:B------:R1:W-:Y:S04]  /*e5e0*/  @!P5 ST.E.64 desc[UR36][R2.64], R148 ;  /* 0x000000940200d985 */ /* 0x0003e8000c101b24 */
.L_x_217:
[----:B------:R-:W-:Y:S05]  /*e5f0*/  BSYNC B1 ;  /* 0x0000000000017941 */ /* 0x000fea0003800000 */
.L_x_216:
[----:B-1----:R0:W1:Y:S04]  /*e600*/  SHFL.IDX PT, R3, R12, 0x1, 0x1c1f ;  /* 0x003c1f000c037f89 */ /* 0x00206800000e0000 */
[----:B------:R0:W2:Y:S01]  /*e610*/  SHFL.IDX PT, R2, R0, 0x1, 0x1c1f ;  /* 0x003c1f0000027f89 */ /* 0x0000a200000e0000 */
[----:B------:R-:W-:Y:S05]  /*e620*/  @P0 BRA `(.L_x_215) ;  /* 0x0000001800500947 */ /* 0x000fea0003800000 */
[----:B------:R-:W-:Y:S01]  /*e630*/  ULDC UR4, c[0x0][0xac8] ;  /* 0x0002b20000047ab9 */ /* 0x000fe20000000800 */
[----:B------:R-:W-:Y:S01]  /*e640*/  VIADD R19, R23, 0xe0 ;  /* 0x000000e017137836 */ /* 0x000fe20000000000 */
[----:B------:R-:W-:Y:S01]  /*e650*/  ISETP.GE.AND P0, PT, R185, UR4, PT ;  /* 0x00000004b9007c0c */ /* 0x000fe2000bf06270 */
[C---:B------:R-:W-:Y:S01]  /*e660*/  VIADD R17, R23.reuse, 0xf0 ;  /* 0x000000f017117836 */ /* 0x040fe20000000000 */
[----:B------:R-:W-:Y:S02]  /*e670*/  ISETP.GE.AND P6, PT, R23, UR4, PT ;  /* 0x0000000417007c0c */ /* 0x000fe4000bfc6270 */
[----:B------:R-:W-:Y:S02]  /*e680*/  ISETP.GE.AND P1, PT, R183, UR4, PT ;  /* 0x00000004b7007c0c */ /* 0x000fe4000bf26270 */
[----:B------:R-:W-:Y:S02]  /*e690*/  ISETP.GE.AND P2, PT, R181, UR4, PT ;  /* 0x00000004b5007c0c */ /* 0x000fe4000bf46270 */
[----:B------:R-:W-:-:S02]  /*e6a0*/  ISETP.GE.AND P3, PT, R179, UR4, PT ;  /* 0x00000004b3007c0c */ /* 0x000fc4000bf66270 */
[----:B0-----:R-:W-:-:S03]  /*e6b0*/  SHF.R.S32.HI R0, RZ, 0x1f, R19 ;  /* 0x0000001fff007819 */ /* 0x001fc60000011413 */
[-C--:B--2---:R-:W-:Y:S02]  /*e6c0*/  @!P0 LEA R6, P5, R185, R2.reuse, 0x2 ;  /* 0x00000002b9068211 */ /* 0x084fe400078a10ff */
[----:B-1----:R-:W-:Y:S02]  /*e6d0*/  @!P6 IMAD.WIDE R4, R23, 0x4, R2 ;  /* 0x000000041704e825 */ /* 0x002fe400078e0202 */
[-C--:B------:R-:W-:Y:S02]  /*e6e0*/  @!P1 LEA R8, P4, R183, R2.reuse, 0x2 ;  /* 0x00000002b7089211 */ /* 0x080fe400078810ff */
[-C--:B------:R-:W-:Y:S01]  /*e6f0*/  @!P0 LEA.HI.X R7, R185, R3.reuse, R186, 0x2, P5 ;  /* 0x00000003b9078211 */ /* 0x080fe200028f14ba */
[----:B------:R0:W-:Y:S01]  /*e700*/  @!P6 ST.E.64 desc[UR36][R4.64], R26 ;  /* 0x0000001a0400e985 */ /* 0x0001e2000c101b24 */
[----:B------:R-:W-:Y:S02]  /*e710*/  @!P1 LEA.HI.X R9, R183, R3, R184, 0x2, P4 ;  /* 0x00000003b7099211 */ /* 0x000fe400020f14b8 */
[----:B------:R-:W-:Y:S01]  /*e720*/  ISETP.GE.AND P5, PT, R177, UR4, PT ;  /* 0x00000004b1007c0c */ /* 0x000fe2000bfa6270 */
[----:B------:R1:W-:Y:S01]  /*e730*/  @!P0 ST.E.64 desc[UR36][R6.64], R30 ;  /* 0x0000001e06008985 */ /* 0x0003e2000c101b24 */
[----:B------:R-:W-:-:S02]  /*e740*/  @!P2 LEA R10, P6, R181, R2, 0x2 ;  /* 0x00000002b50aa211 */ /* 0x000fc400078c10ff */
[----:B------:R-:W-:Y:S01]  /*e750*/  ISETP.GE.AND P0, PT, R175, UR4, PT ;  /* 0x00000004af007c0c */ /* 0x000fe2000bf06270 */
[----:B------:R2:W-:Y:S01]  /*e760*/  @!P1 ST.E.64 desc[UR36][R8.64], R34 ;  /* 0x0000002208009985 */ /* 0x0005e2000c101b24 */
[-C--:B------:R-:W-:Y:S02]  /*e770*/  @!P2 LEA.HI.X R11, R181, R3.reuse, R182, 0x2, P6 ;  /* 0x00000003b50ba211 */ /* 0x080fe400030f14b6 */
[----:B------:R-:W-:Y:S02]  /*e780*/  ISETP.GE.AND P1, PT, R173, UR4, PT ;  /* 0x00000004ad007c0c */ /* 0x000fe4000bf26270 */
[----:B------:R-:W-:Y:S01]  /*e790*/  @!P3 LEA R12, P4, R179, R2, 0x2 ;  /* 0x00000002b30cb211 */ /* 0x000fe200078810ff */
[----:B------:R3:W-:Y:S01]  /*e7a0*/  @!P2 ST.E.64 desc[UR36][R10.64], R38 ;  /* 0x000000260a00a985 */ /* 0x0007e2000c101b24 */
[----:B------:R-:W-:Y:S02]  /*e7b0*/  ISETP.GE.AND P2, PT, R171, UR4, PT ;  /* 0x00000004ab007c0c */ /* 0x000fe4000bf46270 */
[----:B------:R-:W-:-:S02]  /*e7c0*/  @!P3 LEA.HI.X R13, R179, R3, R180, 0x2, P4 ;  /* 0x00000003b30db211 */ /* 0x000fc400020f14b4 */
[-C--:B0-----:R-:W-:Y:S02]  /*e7d0*/  @!P5 LEA R4, P4, R177, R2.reuse, 0x2 ;  /* 0x00000002b104d211 */ /* 0x081fe400078810ff */
[-C--:B-1----:R-:W-:Y:S01]  /*e7e0*/  @!P0 LEA R6, P6, R175, R2.reuse, 0x2 ;  /* 0x00000002af068211 */ /* 0x082fe200078c10ff */
[----:B------:R-:W-:Y:S01]  /*e7f0*/  @!P3 ST.E.64 desc[UR36][R12.64], R42 ;  /* 0x0000002a0c00b985 */ /* 0x000fe2000c101b24 */
[-C--:B------:R-:W-:Y:S02]  /*e800*/  @!P5 LEA.HI.X R5, R177, R3.reuse, R178, 0x2, P4 ;  /* 0x00000003b105d211 */ /* 0x080fe400020f14b2 */
[----:B------:R-:W-:Y:S02]  /*e810*/  ISETP.GE.AND P3, PT, R169, UR4, PT ;  /* 0x00000004a9007c0c */ /* 0x000fe4000bf66270 */
[----:B------:R-:W-:Y:S01]  /*e820*/  @!P1 LEA R14, P4, R173, R2, 0x2 ;  /* 0x00000002ad0e9211 */ /* 0x000fe200078810ff */
[----:B------:R0:W-:Y:S01]  /*e830*/  @!P5 ST.E.64 desc[UR36][R4.64], R46 ;  /* 0x0000002e0400d985 */ /* 0x0001e2000c101b24 */
[----:B------:R-:W-:-:S02]  /*e840*/  @!P0 LEA.HI.X R7, R175, R3, R176, 0x2, P6 ;  /* 0x00000003af078211 */ /* 0x000fc400030f14b0 */
[-C--:B------:R-:W-:Y:S02]  /*e850*/  @!P1 LEA.HI.X R15, R173, R3.reuse, R174, 0x2, P4 ;  /* 0x00000003ad0f9211 */ /* 0x080fe400020f14ae */
[----:B------:R-:W-:Y:S01]  /*e860*/  ISETP.GE.AND P5, PT, R167, UR4, PT ;  /* 0x00000004a7007c0c */ /* 0x000fe2000bfa6270 */
[----:B------:R1:W-:Y:S01]  /*e870*/  @!P0 ST.E.64 desc[UR36][R6.64], R50 ;  /* 0x0000003206008985 */ /* 0x0003e2000c101b24 */
[----:B--2---:R-:W-:Y:S02]  /*e880*/  @!P2 LEA R8, P6, R171, R2, 0x2 ;  /* 0x00000002ab08a211 */ /* 0x004fe400078c10ff */
[----:B------:R-:W-:Y:S01]  /*e890*/  ISETP.GE.AND P0, PT, R165, UR4, PT ;  /* 0x00000004a5007c0c */ /* 0x000fe2000bf06270 */
[----:B------:R-:W-:Y:S01]  /*e8a0*/  @!P1 ST.E.64 desc[UR36][R14.64], R54 ;  /* 0x000000360e009985 */ /* 0x000fe2000c101b24 */
[----:B------:R-:W-:Y:S02]  /*e8b0*/  @!P2 LEA.HI.X R9, R171, R3, R172, 0x2, P6 ;  /* 0x00000003ab09a211 */ /* 0x000fe400030f14ac */
[----:B------:R-:W-:-:S02]  /*e8c0*/  ISETP.GE.AND P1, PT, R163, UR4, PT ;  /* 0x00000004a3007c0c */ /* 0x000fc4000bf26270 */
[-C--:B---3--:R-:W-:Y:S01]  /*e8d0*/  @!P3 LEA R10, P4, R169, R2.reuse, 0x2 ;  /* 0x00000002a90ab211 */ /* 0x088fe200078810ff */
[----:B------:R2:W-:Y:S01]  /*e8e0*/  @!P2 ST.E.64 desc[UR36][R8.64], R58 ;  /* 0x0000003a0800a985 */ /* 0x0005e2000c101b24 */
[----:B------:R-:W-:Y:S02]  /*e8f0*/  ISETP.GE.AND P2, PT, R161, UR4, PT ;  /* 0x00000004a1007c0c */ /* 0x000fe4000bf46270 */
[-C--:B------:R-:W-:Y:S02]  /*e900*/  @!P3 LEA.HI.X R11, R169, R3.reuse, R170, 0x2, P4 ;  /* 0x00000003a90bb211 */ /* 0x080fe400020f14aa */
[-C--:B0-----:R-:W-:Y:S02]  /*e910*/  @!P5 LEA R4, P4, R167, R2.reuse, 0x2 ;  /* 0x00000002a704d211 */ /* 0x081fe400078810ff */
[----:B-1----:R-:W-:Y:S01]  /*e920*/  @!P0 LEA R6, P6, R165, R2, 0x2 ;  /* 0x00000002a5068211 */ /* 0x002fe200078c10ff */
[----:B------:R0:W-:Y:S01]  /*e930*/  @!P3 ST.E.64 desc[UR36][R10.64], R62 ;  /* 0x0000003e0a00b985 */ /* 0x0001e2000c101b24 */
[----:B------:R-:W-:-:S02]  /*e940*/  @!P5 LEA.HI.X R5, R167, R3, R168, 0x2, P4 ;  /* 0x00000003a705d211 */ /* 0x000fc400020f14a8 */
[----:B------:R-:W-:Y:S02]  /*e950*/  ISETP.GE.AND P3, PT, R159, UR4, PT ;  /* 0x000000049f007c0c */ /* 0x000fe4000bf66270 */
[-C--:B------:R-:W-:Y:S01]  /*e960*/  @!P1 LEA R12, P4, R163, R2.reuse, 0x2 ;  /* 0x00000002a30c9211 */ /* 0x080fe200078810ff */
[----:B------:R1:W-:Y:S01]  /*e970*/  @!P5 ST.E.64 desc[UR36][R4.64], R66 ;  /* 0x000000420400d985 */ /* 0x0003e2000c101b24 */
[-C--:B------:R-:W-:Y:S02]  /*e980*/  @!P0 LEA.HI.X R7, R165, R3.reuse, R166, 0x2, P6 ;  /* 0x00000003a5078211 */ /* 0x080fe400030f14a6 */
[----:B------:R-:W-:Y:S02]  /*e990*/  @!P1 LEA.HI.X R13, R163, R3, R164, 0x2, P4 ;  /* 0x00000003a30d9211 */ /* 0x000fe400020f14a4 */
[----:B------:R-:W-:Y:S01]  /*e9a0*/  ISETP.GE.AND P6, PT, R227, UR4, PT ;  /* 0x00000004e3007c0c */ /* 0x000fe2000bfc6270 */
[----:B------:R3:W-:Y:S01]  /*e9b0*/  @!P0 ST.E.64 desc[UR36][R6.64], R70 ;  /* 0x0000004606008985 */ /* 0x0007e2000c101b24 */
[----:B--2---:R-:W-:-:S02]  /*e9c0*/  @!P2 LEA R8, P5, R161, R2, 0x2 ;  /* 0x00000002a108a211 */ /* 0x004fc400078a10ff */
[----:B------:R-:W-:Y:S01]  /*e9d0*/  ISETP.GE.AND P0, PT, R226, UR4, PT ;  /* 0x00000004e2007c0c */ /* 0x000fe2000bf06270 */
[----:B------:R-:W-:Y:S01]  /*e9e0*/  @!P1 ST.E.64 desc[UR36][R12.64], R74 ;  /* 0x0000004a0c009985 */ /* 0x000fe2000c101b24 */
[-C--:B------:R-:W-:Y:S02]  /*e9f0*/  @!P2 LEA.HI.X R9, R161, R3.reuse, R162, 0x2, P5 ;  /* 0x00000003a109a211 */ /* 0x080fe400028f14a2 */
[----:B------:R-:W-:Y:S02]  /*ea00*/  ISETP.GE.AND P1, PT, R225, UR4, PT ;  /* 0x00000004e1007c0c */ /* 0x000fe4000bf26270 */
[C---:B0-----:R-:W-:Y:S01]  /*ea10*/  @!P3 LEA R10, P4, R159.reuse, R2, 0x2 ;  /* 0x000000029f0ab211 */ /* 0x041fe200078810ff */
[----:B------:R0:W-:Y:S01]  /*ea20*/  @!P2 ST.E.64 desc[UR36][R8.64], R78 ;  /* 0x0000004e0800a985 */ /* 0x0001e2000c101b24 */
[----:B------:R-:W-:Y:S02]  /*ea30*/  ISETP.GE.AND P2, PT, R224, UR4, PT ;  /* 0x00000004e0007c0c */ /* 0x000fe4000bf46270 */
[----:B------:R-:W-:-:S02]  /*ea40*/  @!P3 LEA.HI.X R11, R159, R3, R160, 0x2, P4 ;  /* 0x000000039f0bb211 */ /* 0x000fc400020f14a0 */
[CC--:B-1----:R-:W-:Y:S02]  /*ea50*/  @!P6 LEA R4, P4, R227.reuse, R2.reuse, 0x2 ;  /* 0x00000002e304e211 */ /* 0x0c2fe400078810ff */
[CC--:B---3--:R-:W-:Y:S01]  /*ea60*/  @!P0 LEA R6, P5, R226.reuse, R2.reuse, 0x2 ;  /* 0x00000002e2068211 */ /* 0x0c8fe200078a10ff */
[----:B------:R1:W-:Y:S01]  /*ea70*/  @!P3 ST.E.64 desc[UR36][R10.64], R82 ;  /* 0x000000520a00b985 */ /* 0x0003e2000c101b24 */
        /* <DEDUP_REMOVED lines=8> */
[C---:B0-----:R-:W-:Y:S02]  /*eb00*/  @!P2 LEA R8, P6, R224.reuse, R2, 0x2 ;  /* 0x00000002e008a211 */ /* 0x041fe400078c10ff */
[----:B------:R-:W-:Y:S01]  /*eb10*/  ISETP.GE.AND P0, PT, R221, UR4, PT ;  /* 0x00000004dd007c0c */ /* 0x000fe2000bf06270 */
[----:B------:R0:W-:Y:S01]  /*eb20*/  @!P1 ST.E.64 desc[UR36][R14.64], R94 ;  /* 0x0000005e0e009985 */ /* 0x0001e2000c101b24 */
[----:B------:R-:W-:Y:S02]  /*eb30*/  @!P2 LEA.HI.X R9, R224, R3, R155, 0x2, P6 ;  /* 0x00000003e009a211 */ /* 0x000fe400030f149b */
[----:B------:R-:W-:-:S02]  /*eb40*/  ISETP.GE.AND P1, PT, R220, UR4, PT ;  /* 0x00000004dc007c0c */ /* 0x000fc4000bf26270 */
[-C--:B-1----:R-:W-:Y:S01]  /*eb50*/  @!P3 LEA R10, P4, R223, R2.reuse, 0x2 ;  /* 0x00000002df0ab211 */ /* 0x082fe200078810ff */
[----:B------:R1:W-:Y:S01]  /*eb60*/  @!P2 ST.E.64 desc[UR36][R8.64], R98 ;  /* 0x000000620800a985 */ /* 0x0003e2000c101b24 */
[----:B------:R-:W-:Y:S02]  /*eb70*/  ISETP.GE.AND P2, PT, R219, UR4, PT ;  /* 0x00000004db007c0c */ /* 0x000fe4000bf46270 */
[-C--:B------:R-:W-:Y:S02]  /*eb80*/  @!P3 LEA.HI.X R11, R223, R3.reuse, R154, 0x2, P4 ;  /* 0x00000003df0bb211 */ /* 0x080fe400020f149a */
[CC--:B--2---:R-:W-:Y:S02]  /*eb90*/  @!P5 LEA R4, P4, R222.reuse, R2.reuse, 0x2 ;  /* 0x00000002de04d211 */ /* 0x0c4fe400078810ff */
[----:B---3--:R-:W-:Y:S01]  /*eba0*/  @!P0 LEA R6, P6, R221, R2, 0x2 ;  /* 0x00000002dd068211 */ /* 0x008fe200078c10ff */
[----:B------:R-:W-:Y:S01]  /*ebb0*/  @!P3 ST.E.64 desc[UR36][R10.64], R102 ;  /* 0x000000660a00b985 */ /* 0x000fe2000c101b24 */
[----:B------:R-:W-:-:S02]  /*ebc0*/  @!P5 LEA.HI.X R5, R222, R3, R153, 0x2, P4 ;  /* 0x00000003de05d211 */ /* 0x000fc400020f1499 */
[-C--:B------:R-:W-:Y:S02]  /*ebd0*/  @!P1 LEA R12, P4, R220, R2.reuse, 0x2 ;  /* 0x00000002dc0c9211 */ /* 0x080fe400078810ff */
[----:B------:R-:W-:Y:S01]  /*ebe0*/  ISETP.GE.AND P3, PT, R218, UR4, PT ;  /* 0x00000004da007c0c */ /* 0x000fe2000bf66270 */
[----:B------:R-:W-:Y:S01]  /*ebf0*/  @!P5 ST.E.64 desc[UR36][R4.64], R106 ;  /* 0x0000006a0400d985 */ /* 0x000fe2000c101b24 */
[-C--:B------:R-:W-:Y:S02]  /*ec00*/  @!P0 LEA.HI.X R7, R221, R3.reuse, R152, 0x2, P6 ;  /* 0x00000003dd078211 */ /* 0x080fe400030f1498 */
[----:B------:R-:W-:Y:S02]  /*ec10*/  @!P1 LEA.HI.X R13, R220, R3, R22, 0x2, P4 ;  /* 0x00000003dc0d9211 */ /* 0x000fe400020f1416 */
[----:B0-----:R-:W-:Y:S01]  /*ec20*/  @!P2 LEA R14, P5, R219, R2, 0x2 ;  /* 0x00000002db0ea211 */ /* 0x001fe200078a10ff */
[----:B------:R0:W-:Y:S01]  /*ec30*/  @!P0 ST.E.64 desc[UR36][R6.64], R110 ;  /* 0x0000006e06008985 */ /* 0x0001e2000c101b24 */
[----:B------:R-:W-:-:S02]  /*ec40*/  ISETP.GE.AND P0, PT, R214, UR4, PT ;  /* 0x00000004d6007c0c */ /* 0x000fc4000bf06270 */
[-C--:B------:R-:W-:Y:S01]  /*ec50*/  @!P2 LEA.HI.X R15, R219, R3.reuse, R21, 0x2, P5 ;  /* 0x00000003db0fa211 */ /* 0x080fe200028f1415 */
[----:B------:R2:W-:Y:S01]  /*ec60*/  @!P1 ST.E.64 desc[UR36][R12.64], R114 ;  /* 0x000000720c009985 */ /* 0x0005e2000c101b24 */
[----:B------:R-:W-:Y:S02]  /*ec70*/  ISETP.GE.AND P1, PT, R217, UR4, PT ;  /* 0x00000004d9007c0c */ /* 0x000fe4000bf26270 */
[C---:B-1----:R-:W-:Y:S01]  /*ec80*/  @!P3 LEA R8, P4, R218.reuse, R2, 0x2 ;  /* 0x00000002da08b211 */ /* 0x042fe200078810ff */
[----:B------:R-:W-:Y:S01]  /*ec90*/  @!P2 ST.E.64 desc[UR36][R14.64], R118 ;  /* 0x000000760e00a985 */ /* 0x000fe2000c101b24 */
[----:B------:R-:W-:Y:S02]  /*eca0*/  ISETP.GE.AND P2, PT, R213, UR4, PT ;  /* 0x00000004d5007c0c */ /* 0x000fe4000bf46270 */
[----:B------:R-:W-:Y:S02]  /*ecb0*/  @!P3 LEA.HI.X R9, R218, R3, R20, 0x2, P4 ;  /* 0x00000003da09b211 */ /* 0x000fe400020f1414 */
[----:B------:R-:W-:-:S02]  /*ecc0*/  ISETP.GE.AND P4, PT, R19, UR4, PT ;  /* 0x0000000413007c0c */ /* 0x000fc4000bf86270 */
[----:B0-----:R-:W-:Y:S01]  /*ecd0*/  SHF.R.S32.HI R7, RZ, 0x1f, R214 ;  /* 0x0000001fff077819 */ /* 0x001fe200000114d6 */
[----:B------:R0:W-:Y:S01]  /*ece0*/  @!P3 ST.E.64 desc[UR36][R8.64], R122 ;  /* 0x0000007a0800b985 */ /* 0x0001e2000c101b24 */
[-C--:B------:R-:W-:Y:S01]  /*ecf0*/  @!P0 LEA R6, P6, R214, R2.reuse, 0x2 ;  /* 0x00000002d6068211 */ /* 0x080fe200078c10ff */
[----:B--2---:R-:W-:Y:S01]  /*ed00*/  VIADD R13, R23, 0xe8 ;  /* 0x000000e8170d7836 */ /* 0x004fe20000000000 */
[----:B------:R-:W-:Y:S02]  /*ed10*/  @!P1 LEA R4, P5, R217, R2, 0x2 ;  /* 0x00000002d9049211 */ /* 0x000fe400078a10ff */
[----:B------:R-:W-:Y:S02]  /*ed20*/  SHF.R.S32.HI R11, RZ, 0x1f, R213 ;  /* 0x0000001fff0b7819 */ /* 0x000fe400000114d5 */
[----:B------:R-:W-:Y:S02]  /*ed30*/  ISETP.GE.AND P3, PT, R13, UR4, PT ;  /* 0x000000040d007c0c */ /* 0x000fe4000bf66270 */
[----:B------:R-:W-:-:S02]  /*ed40*/  @!P1 LEA.HI.X R5, R217, R3, R18, 0x2, P5 ;  /* 0x00000003d9059211 */ /* 0x000fc400028f1412 */
[-C--:B------:R-:W-:Y:S02]  /*ed50*/  @!P2 LEA R10, P5, R213, R2.reuse, 0x2 ;  /* 0x00000002d50aa211 */ /* 0x080fe400078a10ff */
[-C--:B------:R-:W-:Y:S01]  /*ed60*/  @!P0 LEA.HI.X R7, R214, R3.reuse, R7, 0x2, P6 ;  /* 0x00000003d6078211 */ /* 0x080fe200030f1407 */
[----:B------:R1:W-:Y:S01]  /*ed70*/  @!P1 ST.E.64 desc[UR36][R4.64], R126 ;  /* 0x0000007e04009985 */ /* 0x0003e2000c101b24 */
[----:B------:R-:W-:Y:S02]  /*ed80*/  ISETP.GE.AND P6, PT, R17, UR4, PT ;  /* 0x0000000411007c0c */ /* 0x000fe4000bfc6270 */
[----:B------:R-:W-:Y:S01]  /*ed90*/  @!P2 LEA.HI.X R11, R213, R3, R11, 0x2, P5 ;  /* 0x00000003d50ba211 */ /* 0x000fe200028f140b */
[----:B------:R1:W-:Y:S01]  /*eda0*/  @!P0 ST.E.64 desc[UR36][R6.64], R130 ;  /* 0x0000008206008985 */ /* 0x0003e2000c101b24 */
[----:B0-----:R-:W-:-:S03]  /*edb0*/  @!P4 LEA R8, P5, R19, R2, 0x2 ;  /* 0x000000021308c211 */ /* 0x001fc600078a10ff */
[----:B------:R1:W-:Y:S01]  /*edc0*/  @!P2 ST.E.64 desc[UR36][R10.64], R134 ;  /* 0x000000860a00a985 */ /* 0x0003e2000c101b24 */
[-C--:B------:R-:W-:Y:S02]  /*edd0*/  @!P4 LEA.HI.X R9, R19, R3.reuse, R0, 0x2, P5 ;  /* 0x000000031309c211 */ /* 0x080fe400028f1400 */
[----:B------:R-:W-:Y:S02]  /*ede0*/  SHF.R.S32.HI R0, RZ, 0x1f, R13 ;  /* 0x0000001fff007819 */ /* 0x000fe4000001140d */
[C---:B------:R-:W-:Y:S01]  /*edf0*/  @!P3 LEA R12, P5, R13.reuse, R2, 0x2 ;  /* 0x000000020d0cb211 */ /* 0x040fe200078a10ff */
[----:B------:R1:W-:Y:S03]  /*ee00*/  @!P4 ST.E.64 desc[UR36][R8.64], R138 ;  /* 0x0000008a0800c985 */ /* 0x0003e6000c101b24 */
[----:B------:R-:W-:Y:S02]  /*ee10*/  @!P3 LEA.HI.X R13, R13, R3, R0, 0x2, P5 ;  /* 0x000000030d0db211 */ /* 0x000fe400028f1400 */
[----:B------:R-:W-:-:S02]  /*ee20*/  SHF.R.S32.HI R0, RZ, 0x1f, R17 ;  /* 0x0000001fff007819 */ /* 0x000fc40000011411 */
[C---:B------:R-:W-:Y:S01]  /*ee30*/  @!P6 LEA R14, P5, R17.reuse, R2, 0x2 ;  /* 0x00000002110ee211 */ /* 0x040fe200078a10ff */
[----:B------:R1:W-:Y:S03]  /*ee40*/  @!P3 ST.E.64 desc[UR36][R12.64], R142 ;  /* 0x0000008e0c00b985 */ /* 0x0003e6000c101b24 */
[----:B------:R-:W-:Y:S01]  /*ee50*/  @!P6 LEA.HI.X R15, R17, R3, R0, 0x2, P5 ;  /* 0x00000003110fe211 */ /* 0x000fe200028f1400 */
[----:B------:R-:W-:-:S04]  /*ee60*/  VIADD R17, R23, 0xf8 ;  /* 0x000000f817117836 */ /* 0x000fc80000000000 */
[----:B------:R1:W-:Y:S01]  /*ee70*/  @!P6 ST.E.64 desc[UR36][R14.64], R146 ;  /* 0x000000920e00e985 */ /* 0x0003e2000c101b24 */
[----:B------:R-:W-:-:S13]  /*ee80*/  ISETP.GE.AND P0, PT, R17, UR4, PT ;  /* 0x0000000411007c0c */ /* 0x000fda000bf06270 */
[----:B-1----:R-:W-:Y:S05]  /*ee90*/  @P0 BRA `(.L_x_215) ;  /* 0x0000001000340947 */ /* 0x002fea0003800000 */
[----:B------:R-:W-:Y:S02]  /*eea0*/  LEA R2, P0, R17, R2, 0x2 ;  /* 0x0000000211027211 */ /* 0x000fe400078010ff */
[----:B------:R-:W-:-:S04]  /*eeb0*/  SHF.R.S32.HI R0, RZ, 0x1f, R17 ;  /* 0x0000001fff007819 */ /* 0x000fc80000011411 */
[----:B------:R-:W-:-:S05]  /*eec0*/  LEA.HI.X R3, R17, R3, R0, 0x2, P0 ;  /* 0x0000000311037211 */ /* 0x000fca00000f1400 */
[----:B------:R0:W-:Y:S01]  /*eed0*/  ST.E.64 desc[UR36][R2.64], R150 ;  /* 0x0000009602007985 */ /* 0x0001e2000c101b24 */
[----:B------:R-:W-:Y:S05]  /*eee0*/  BRA `(.L_x_215) ;  /* 0x0000001000207947 */ /* 0x000fea0003800000 */
.L_x_206:
[----:B------:R-:W2:Y:S01]  /*eef0*/  LDL R9, [R1+0x30] ;  /* 0x0000300001097983 */ /* 0x000ea20000100800 */
[----:B------:R-:W-:-:S03]  /*ef00*/  ULDC.64 UR8, c[0x0][0xc00] ;  /* 0x0003000000087ab9 */ /* 0x000fc60000000a00 */
[----:B------:R-:W3:Y:S01]  /*ef10*/  LDL R8, [R1+0x34] ;  /* 0x0000340001087983 */ /* 0x000ee20000100800 */
[----:B------:R-:W-:Y:S01]  /*ef20*/  UISETP.NE.U32.AND UP0, UPT, UR8, URZ, UPT ;  /* 0x0000003f0800728c */ /* 0x000fe2000bf05070 */
[----:B------:R-:W-:-:S03]  /*ef30*/  R2UR UR10, R212 ;  /* 0x00000000d40a72ca */ /* 0x000fc600000e0000 */
[----:B------:R-:W-:-:S03]  /*ef40*/  UISETP.NE.AND.EX UP0, UPT, UR9, URZ, UPT, UP0 ;  /* 0x0000003f0900728c */ /* 0x000fc6000bf05300 */
[----:B------:R-:W-:-:S03]  /*ef50*/  ULDC.64 UR8, c[0x0][0xc00] ;  /* 0x0003000000087ab9 */ /* 0x000fc60000000a00 */
[----:B------:R-:W-:Y:S02]  /*ef60*/  PLOP3.LUT P1, PT, PT, PT, UP0, 0x80, 0x0 ;  /* 0x000000000000781c */ /* 0x000fe40003f2f008 */
[----:B--2---:R-:W-:Y:S02]  /*ef70*/  R2UR UR4, R9 ;  /* 0x00000000090472ca */ /* 0x004fe400000e0000 */
[----:B---3--:R-:W-:-:S11]  /*ef80*/  R2UR UR11, R8 ;  /* 0x00000000080b72ca */ /* 0x008fd600000e0000 */
[----:B------:R-:W-:-:S06]  /*ef90*/  UIMAD.WIDE UR8, UR4, 0x4, UR8 ;  /* 0x00000004040878a5 */ /* 0x000fcc000f8e0208 */
[----:B------:R-:W-:Y:S02]  /*efa0*/  IMAD.U32 R2, RZ, RZ, UR8 ;  /* 0x00000008ff027e24 */ /* 0x000fe4000f8e00ff */
[----:B0-----:R-:W-:Y:S01]  /*efb0*/  IMAD.U32 R3, RZ, RZ, UR9 ;  /* 0x00000009ff037e24 */ /* 0x001fe2000f8e00ff */
[----:B------:R-:W-:Y:S02]  /*efc0*/  ULDC.64 UR8, c[0x0][0xc08] ;  /* 0x0003020000087ab9 */ /* 0x000fe40000000a00 */
[----:B------:R-:W-:Y:S02]  /*efd0*/  UISETP.NE.U32.AND UP1, UPT, UR8, URZ, UPT ;  /* 0x0000003f0800728c */ /* 0x000fe4000bf25070 */
[----:B------:R-:W2:Y:S02]  /*efe0*/  @P1 LDG.E R7, desc[UR36][R2.64] ;  /* 0x0000002402071981 */ /* 0x000ea4000c1e1900 */
[----:B------:R-:W-:-:S06]  /*eff0*/  UISETP.NE.AND.EX UP1, UPT, UR9, URZ, UPT, UP1 ;  /* 0x0000003f0900728c */ /* 0x000fcc000bf25310 */
[----:B------:R-:W-:-:S05]  /*f000*/  PLOP3.LUT P2, PT, PT, PT, UP1, 0x80, 0x0 ;  /* 0x000000000000781c */ /* 0x000fca0003f4f018 */
[----:B------:R-:W-:-:S04]  /*f010*/  @UP1 ULEA UR8, UP2, UR4, UR8, 0x2 ;  /* 0x0000000804081291 */ /* 0x000fc8000f84103f */
[----:B------:R-:W-:Y:S02]  /*f020*/  @UP1 ULEA.HI.X UR9, UR4, UR9, UR11, 0x2, UP2 ;  /* 0x0000000904091291 */ /* 0x000fe400090f140b */
[----:B------:R-:W-:Y:S01]  /*f030*/  IMAD.U32 R4, RZ, RZ, UR8 ;  /* 0x00000008ff047e24 */ /* 0x000fe2000f8e00ff */
[----:B------:R-:W-:Y:S02]  /*f040*/  ULDC UR4, c[0x0][0xa88] ;  /* 0x0002a20000047ab9 */ /* 0x000fe40000000800 */
[----:B------:R-:W-:Y:S02]  /*f050*/  IMAD.U32 R0, RZ, RZ, UR4 ;  /* 0x00000004ff007e24 */ /* 0x000fe4000f8e00ff */
[----:B------:R-:W-:-:S05]  /*f060*/  IMAD.U32 R5, RZ, RZ, UR9 ;  /* 0x00000009ff057e24 */ /* 0x000fca000f8e00ff */
[----:B------:R0:W5:Y:S01]  /*f070*/  @P2 LDG.E R0, desc[UR36][R4.64] ;  /* 0x0000002404002981 */ /* 0x000162000c1e1900 */
[----:B------:R-:W-:Y:S01]  /*f080*/  UMOV UR4, URZ ;  /* 0x0000003f00047c82 */ /* 0x000fe20008000000 */
[----:B------:R-:W-:Y:S01]  /*f090*/  UISETP.NE.AND UP1, UPT, UR10, URZ, UPT ;  /* 0x0000003f0a00728c */ /* 0x000fe2000bf25270 */
[----:B------:R-:W1:Y:S10]  /*f0a0*/  S2R R6, SR_TID.X ;  /* 0x0000000000067919 */ /* 0x000e740000002100 */
[----:B------:R-:W-:-:S02]  /*f0b0*/  @!UP1 ULDC UR10, c[0x0][0xad4] ;  /* 0x0002b500000a9ab9 */ /* 0x000fc40000000800 */
[----:B------:R-:W-:Y:S02]  /*f0c0*/  IMAD.U32 R212, RZ, RZ, UR10 ;  /* 0x0000000affd47e24 */ /* 0x000fe4000f8e00ff */
[----:B-1----:R-:W-:-:S05]  /*f0d0*/  VIADD R6, R6, 0xffffff80 ;  /* 0xffffff8006067836 */ /* 0x002fca0000000000 */
[----:B------:R-:W-:Y:S02]  /*f0e0*/  ISETP.GT.AND P0, PT, R6, 0x7f, PT ;  /* 0x0000007f0600780c */ /* 0x000fe40003f04270 */
[----:B--2---:R-:W-:-:S13]  /*f0f0*/  @P1 R2UR UR4, R7 ;  /* 0x00000000070412ca */ /* 0x004fda00000e0000 */
[----:B------:R-:W-:Y:S01]  /*f100*/  USHF.R.S32.HI UR21, URZ, 0x1f, UR4 ;  /* 0x0000001f3f157899 */ /* 0x000fe20008011404 */
[----:B0-----:R-:W-:Y:S11]  /*f110*/  @P2 BRA `(.L_x_218) ;  /* 0x0000000000102947 */ /* 0x001ff60003800000 */
[----:B------:R-:W-:Y:S05]  /*f120*/  @!P1 BRA `(.L_x_218) ;  /* 0x00000000000c9947 */ /* 0x000fea0003800000 */
[----:B------:R-:W2:Y:S04]  /*f130*/  LDG.E R5, desc[UR36][R2.64] ;  /* 0x0000002402057981 */ /* 0x000ea8000c1e1900 */
[----:B-----5:R-:W2:Y:S02]  /*f140*/  LDG.E R0, desc[UR36][R2.64+0x4] ;  /* 0x0000042402007981 */ /* 0x020ea4000c1e1900 */
[----:B--2---:R-:W-:-:S07]  /*f150*/  IMAD.IADD R0, R0, 0x1, -R5 ;  /* 0x0000000100007824 */ /* 0x004fce00078e0a05 */
.L_x_218:
[----:B------:R-:W-:Y:S01]  /*f160*/  R2UR UR9, R9 ;  /* 0x00000000090972ca */ /* 0x000fe200000e0000 */
[----:B------:R-:W-:Y:S01]  /*f170*/  BSSY B1, `(.L_x_219) ;  /* 0x0000040000017945 */ /* 0x000fe20003800000 */
[----:B------:R-:W-:-:S11]  /*f180*/  R2UR UR8, R8 ;  /* 0x00000000080872ca */ /* 0x000fd600000e0000 */
[----:B------:R-:W-:Y:S02]  /*f190*/  USEL UR12, UR9, URZ, !UP0 ;  /* 0x0000003f090c7287 */ /* 0x000fe4000c000000 */
[----:B------:R-:W-:Y:S01]  /*f1a0*/  USEL UR13, UR8, URZ, !UP0 ;  /* 0x0000003f080d7287 */ /* 0x000fe2000c000000 */
[----:B------:R-:W-:Y:S11]  /*f1b0*/  @P0 BRA `(.L_x_220) ;  /* 0x0000000000ec0947 */ /* 0x000ff60003800000 */
[----:B------:R-:W2:Y:S01]  /*f1c0*/  LDL R2, [R1+0x2c] ;  /* 0x00002c0001027983 */ /* 0x000ea20000100800 */
[----:B------:R-:W0:Y:S01]  /*f1d0*/  LDC R9, c[0x0][0xbe8] ;  /* 0x0002fa00ff097b82 */ /* 0x000e220000000800 */
[----:B--2---:R-:W-:Y:S02]  /*f1e0*/  R2UR UR8, R2 ;  /* 0x00000000020872ca */ /* 0x004fe400000e0000 */
[----:B------:R-:W1:Y:S11]  /*f1f0*/  S2R R2, SR_TID.X ;  /* 0x0000000000027919 */ /* 0x000e760000002100 */
[----:B------:R-:W-:-:S04]  /*f200*/  IMAD.U32 R3, RZ, RZ, UR8 ;  /* 0x00000008ff037e24 */ /* 0x000fc8000f8e00ff */
[----:B-1----:R-:W-:Y:S02]  /*f210*/  IMAD R2, R3, 0x80, R2 ;  /* 0x0000008003027824 */ /* 0x002fe400078e0202 */
[----:B0----5:R-:W-:Y:S02]  /*f220*/  IMAD R3, R0, R9, RZ ;  /* 0x0000000900037224 */ /* 0x021fe400078e02ff */
[----:B------:R-:W-:-:S05]  /*f230*/  VIADD R4, R2, 0xffffff80 ;  /* 0xffffff8002047836 */ /* 0x000fca0000000000 */
[----:B------:R-:W-:-:S13]  /*f240*/  ISETP.GE.AND P0, PT, R4, R3, PT ;  /* 0x000000030400720c */ /* 0x000fda0003f06270 */
[----:B------:R-:W-:Y:S05]  /*f250*/  @P0 BRA `(.L_x_220) ;  /* 0x0000000000c40947 */ /* 0x000fea0003800000 */
[----:B------:R-:W-:Y:S01]  /*f260*/  ISETP.NE.AND P0, PT, R9, 0x1, PT ;  /* 0x000000010900780c */ /* 0x000fe20003f05270 */
[----:B------:R-:W-:Y:S01]  /*f270*/  UMOV UR19, 0x9b8 ;  /* 0x000009b800137882 */ /* 0x000fe20000000000 */
[----:B------:R-:W-:Y:S01]  /*f280*/  R2UR UR9, R212 ;  /* 0x00000000d40972ca */ /* 0x000fe200000e0000 */
[----:B------:R-:W-:Y:S01]  /*f290*/  IMAD.MOV.U32 R5, RZ, RZ, R4 ;  /* 0x000000ffff057224 */ /* 0x000fe200078e0004 */
[----:B------:R-:W-:Y:S02]  /*f2a0*/  R2UR UR8, R215 ;  /* 0x00000000d70872ca */ /* 0x000fe400000e0000 */
[----:B------:R-:W-:-:S07]  /*f2b0*/  R2UR UR20, R216 ;  /* 0x00000000d81472ca */ /* 0x000fce00000e0000 */
[----:B------:R-:W0:Y:S02]  /*f2c0*/  @P0 LDC R3, c[0x0][0xbec] ;  /* 0x0002fb00ff030b82 */ /* 0x000e240000000800 */
[----:B------:R-:W-:-:S04]  /*f2d0*/  UISETP.GT.AND UP0, UPT, UR9, 0x1, UPT ;  /* 0x000000010900788c */ /* 0x000fc8000bf04270 */
[----:B------:R-:W-:Y:S02]  /*f2e0*/  USEL UR19, UR19, 0x978, UP0 ;  /* 0x0000097813137887 */ /* 0x000fe40008000000 */
[----:B------:R-:W1:Y:S01]  /*f2f0*/  @P0 LDC R7, c[0x0][0xbf0] ;  /* 0x0002fc00ff070b82 */ /* 0x000e620000000800 */
[----:B------:R-:W-:-:S09]  /*f300*/  USEL UR18, UR8, URZ, UP0 ;  /* 0x0000003f08127287 */ /* 0x000fd20008000000 */
[----:B------:R-:W-:Y:S01]  /*f310*/  ULDC.64 UR8, c[0x0][UR19+0x218] ;  /* 0x0000860013087abb */ /* 0x000fe20008000a00 */
[----:B------:R-:W-:Y:S01]  /*f320*/  ULDC.64 UR14, c[0x0][UR19+0x220] ;  /* 0x00008800130e7abb */ /* 0x000fe20008000a00 */
[----:B------:R-:W-:Y:S01]  /*f330*/  ULDC.64 UR16, c[0x0][UR19+0x228] ;  /* 0x00008a0013107abb */ /* 0x000fe20008000a00 */
[----:B------:R-:W-:Y:S02]  /*f340*/  UIMAD.WIDE.U32 UR10, UR8, UR20, URZ ;  /* 0x00000014080a72a5 */ /* 0x000fe4000f8e003f */
[----:B------:R-:W-:Y:S01]  /*f350*/  UIMAD UR20, UR9, UR20, URZ ;  /* 0x00000014091472a4 */ /* 0x000fe2000f8e023f */
[----:B0-----:R-:W-:Y:S01]  /*f360*/  @P0 IMAD.HI.U32 R2, R4, R3, RZ ;  /* 0x0000000304020227 */ /* 0x001fe200078e00ff */
[----:B------:R-:W-:Y:S02]  /*f370*/  UIMAD UR15, UR15, UR12, URZ ;  /* 0x0000000c0f0f72a4 */ /* 0x000fe4000f8e023f */
[----:B------:R-:W-:Y:S02]  /*f380*/  UIMAD.WIDE.U32 UR22, UR16, UR18, URZ ;  /* 0x00000012101672a5 */ /* 0x000fe4000f8e003f */
[----:B------:R-:W-:-:S02]  /*f390*/  UIMAD.WIDE.U32 UR8, UR14, UR12, URZ ;  /* 0x0000000c0e0872a5 */ /* 0x000fc4000f8e003f */
[----:B------:R-:W-:Y:S01]  /*f3a0*/  UIMAD UR16, UR17, UR18, URZ ;  /* 0x00000012111072a4 */ /* 0x000fe2000f8e023f */
[----:B-1----:R-:W-:Y:S01]  /*f3b0*/  @P0 SHF.R.U32.HI R5, RZ, R7, R2 ;  /* 0x00000007ff050219 */ /* 0x002fe20000011602 */
[----:B------:R-:W-:Y:S01]  /*f3c0*/  UIMAD UR15, UR14, UR13, UR15 ;  /* 0x0000000d0e0f72a4 */ /* 0x000fe2000f8e020f */
[----:B------:R-:W-:Y:S01]  /*f3d0*/  IMAD.U32 R2, RZ, RZ, UR22 ;  /* 0x00000016ff027e24 */ /* 0x000fe2000f8e00ff */
[----:B------:R-:W-:Y:S01]  /*f3e0*/  UIADD3 UR10, UP1, UP2, UR8, UR10, UR4 ;  /* 0x0000000a080a7290 */ /* 0x000fe2000fa3e004 */
[----:B------:R-:W-:Y:S01]  /*f3f0*/  IMAD.U32 R3, RZ, RZ, UR23 ;  /* 0x00000017ff037e24 */ /* 0x000fe2000f8e00ff */
[----:B------:R-:W-:Y:S01]  /*f400*/  UIADD3 UR16, UR23, UR16, URZ ;  /* 0x0000001017107290 */ /* 0x000fe2000fffe03f */
[--C-:B------:R-:W-:Y:S01]  /*f410*/  IMAD.MOV R7, RZ, RZ, -R5.reuse ;  /* 0x000000ffff077224 */ /* 0x100fe200078e0a05 */
[----:B------:R-:W-:Y:S02]  /*f420*/  UIADD3 UR20, UR11, UR20, URZ ;  /* 0x000000140b147290 */ /* 0x000fe4000fffe03f */
[----:B------:R-:W-:Y:S01]  /*f430*/  UIADD3 UR15, UR9, UR15, URZ ;  /* 0x0000000f090f7290 */ /* 0x000fe2000fffe03f */
[----:B------:R-:W-:Y:S01]  /*f440*/  IADD3 R2, P0, P1, R5, UR10, R2 ;  /* 0x0000000a05027c10 */ /* 0x000fe2000f91e002 */
[----:B------:R-:W-:Y:S01]  /*f450*/  IMAD R7, R9, R7, R4 ;  /* 0x0000000709077224 */ /* 0x000fe200078e0204 */
[----:B------:R-:W-:Y:S01]  /*f460*/  SHF.R.S32.HI R5, RZ, 0x1f, R5 ;  /* 0x0000001fff057819 */ /* 0x000fe20000011405 */
[----:B------:R-:W-:Y:S01]  /*f470*/  UIADD3.X UR10, UR15, UR20, UR21, UP1, UP2 ;  /* 0x000000140f0a7290 */ /* 0x000fe20008fe4415 */
[----:B------:R-:W-:Y:S01]  /*f480*/  IMAD.U32 R8, RZ, RZ, UR16 ;  /* 0x00000010ff087e24 */ /* 0x000fe2000f8e00ff */
[----:B------:R-:W-:Y:S01]  /*f490*/  ULDC.64 UR8, c[0x0][UR19+0x210] ;  /* 0x0000840013087abb */ /* 0x000fe20008000a00 */
[----:B------:R-:W-:Y:S01]  /*f4a0*/  SHF.R.S32.HI R4, RZ, 0x1f, R7 ;  /* 0x0000001fff047819 */ /* 0x000fe20000011407 */
[----:B------:R-:W-:-:S02]  /*f4b0*/  IMAD R9, R7, UR9, RZ ;  /* 0x0000000907097c24 */ /* 0x000fc4000f8e02ff */
[----:B------:R-:W-:Y:S01]  /*f4c0*/  IADD3.X R3, R5, UR10, R8, P0, P1 ;  /* 0x0000000a05037c10 */ /* 0x000fe200087e2408 */
[----:B------:R-:W-:Y:S01]  /*f4d0*/  ULDC.64 UR10, c[0x0][0xba8] ;  /* 0x0002ea00000a7ab9 */ /* 0x000fe20000000a00 */
[----:B------:R-:W-:Y:S01]  /*f4e0*/  IMAD R9, R4, UR8, R9 ;  /* 0x0000000804097c24 */ /* 0x000fe2000f8e0209 */
[----:B------:R-:W-:Y:S01]  /*f4f0*/  @!UP0 ULDC UR10, c[0x0][0xb50] ;  /* 0x0002d400000a8ab9 */ /* 0x000fe20000000800 */
[----:B------:R-:W-:Y:S01]  /*f500*/  @!UP0 ULDC UR11, c[0x0][0xb54] ;  /* 0x0002d500000b8ab9 */ /* 0x000fe20000000800 */
[----:B------:R-:W-:-:S04]  /*f510*/  IMAD.WIDE.U32 R2, R7, UR8, R2 ;  /* 0x0000000807027c25 */ /* 0x000fc8000f8e0002 */
[----:B------:R-:W-:Y:S01]  /*f520*/  IMAD.IADD R3, R3, 0x1, R9 ;  /* 0x0000000103037824 */ /* 0x000fe200078e0209 */
[----:B------:R-:W-:-:S04]  /*f530*/  LEA R4, P0, R2, UR10, 0x2 ;  /* 0x0000000a02047c11 */ /* 0x000fc8000f8010ff */
[----:B------:R-:W-:Y:S01]  /*f540*/  LEA.HI.X R5, R2, UR11, R3, 0x2, P0 ;  /* 0x0000000b02057c11 */ /* 0x000fe200080f1403 */
[----:B------:R-:W-:-:S05]  /*f550*/  IMAD.MOV.U32 R3, RZ, RZ, -0x800000 ;  /* 0xff800000ff037424 */ /* 0x000fca00078e00ff */
[----:B------:R0:W-:Y:S03]  /*f560*/  STG.E desc[UR36][R4.64], R3 ;  /* 0x0000000304007986 */ /* 0x0001e6000c101924 */
.L_x_220:
[----:B------:R-:W-:Y:S05]  /*f570*/  BSYNC B1 ;  /* 0x0000000000017941 */ /* 0x000fea0003800000 */
.L_x_219:
[----:B------:R-:W-:-:S13]  /*f580*/  R2UR UR8, R212 ;  /* 0x00000000d40872ca */ /* 0x000fda00000e0000 */
[----:B------:R-:W-:-:S06]  /*f590*/  UISETP.GT.AND UP0, UPT, UR8, 0x1, UPT ;  /* 0x000000010800788c */ /* 0x000fcc000bf04270 */
[----:B------:R-:W-:-:S13]  /*f5a0*/  PLOP3.LUT P0, PT, PT, PT, UP0, 0x80, 0x0 ;  /* 0x000000000000781c */ /* 0x000fda0003f0f008 */
[----:B------:R-:W-:Y:S05]  /*f5b0*/  @P0 BRA `(.L_x_215) ;  /* 0x00000008006c0947 */ /* 0x000fea0003800000 */
[----:B------:R-:W2:Y:S01]  /*f5c0*/  LDL.LU R2, [R1+0x2c] ;  /* 0x00002c0001027983 */ /* 0x000ea20000300800 */
[----:B------:R-:W1:Y:S01]  /*f5d0*/  LDC R11, c[0x0][0xbe8] ;  /* 0x0002fa00ff0b7b82 */ /* 0x000e620000000800 */
[----:B0-----:R-:W-:Y:S01]  /*f5e0*/  SHF.R.S32.HI R3, RZ, 0x1f, R6 ;  /* 0x0000001fff037819 */ /* 0x001fe20000011406 */
[----:B------:R-:W-:Y:S01]  /*f5f0*/  ULDC.64 UR10, c[0x0][0xaa0] ;  /* 0x0002a800000a7ab9 */ /* 0x000fe20000000a00 */
[----:B------:R-:W-:Y:S01]  /*f600*/  R2UR UR15, R216 ;  /* 0x00000000d80f72ca */ /* 0x000fe200000e0000 */
[----:B------:R-:W-:Y:S01]  /*f610*/  UIMAD.WIDE.U32 UR8, UR4, UR10, URZ ;  /* 0x0000000a040872a5 */ /* 0x000fe2000f8e003f */
[----:B------:R-:W-:Y:S01]  /*f620*/  BSSY B1, `(.L_x_221) ;  /* 0x0000052000017945 */ /* 0x000fe20003800000 */
[----:B------:R-:W-:-:S04]  /*f630*/  UIMAD UR10, UR21, UR10, URZ ;  /* 0x0000000a150a72a4 */ /* 0x000fc8000f8e023f */
[----:B------:R-:W-:-:S04]  /*f640*/  UIMAD UR10, UR4, UR11, UR10 ;  /* 0x0000000b040a72a4 */ /* 0x000fc8000f8e020a */
[----:B------:R-:W-:-:S03]  /*f650*/  UIADD3 UR9, UR9, UR10, URZ ;  /* 0x0000000a09097290 */ /* 0x000fc6000fffe03f */
[----:B------:R-:W-:Y:S02]  /*f660*/  ULDC.64 UR10, c[0x0][0xae8] ;  /* 0x0002ba00000a7ab9 */ /* 0x000fe40000000a00 */
[----:B------:R-:W-:-:S04]  /*f670*/  UIMAD.WIDE.U32 UR8, UR15, UR10, UR8 ;  /* 0x0000000a0f0872a5 */ /* 0x000fc8000f8e0008 */
[----:B------:R-:W-:Y:S01]  /*f680*/  UIMAD UR9, UR15, UR11, UR9 ;  /* 0x0000000b0f0972a4 */ /* 0x000fe2000f8e0209 */
[----:B-1----:R-:W-:Y:S02]  /*f690*/  ISETP.NE.AND P0, PT, R11, 0x1, PT ;  /* 0x000000010b00780c */ /* 0x002fe40003f05270 */
[----:B------:R-:W-:Y:S02]  /*f6a0*/  ULDC.64 UR10, c[0x0][0xaf0] ;  /* 0x0002bc00000a7ab9 */ /* 0x000fe40000000a00 */
[----:B------:R-:W-:-:S04]  /*f6b0*/  UIMAD UR13, UR13, UR10, URZ ;  /* 0x0000000a0d0d72a4 */ /* 0x000fc8000f8e023f */
[----:B------:R-:W-:Y:S02]  /*f6c0*/  UIMAD UR4, UR12, UR11, UR13 ;  /* 0x0000000b0c0472a4 */ /* 0x000fe4000f8e020d */
[----:B------:R-:W-:-:S03]  /*f6d0*/  UIMAD.WIDE.U32 UR12, UR12, UR10, UR8 ;  /* 0x0000000a0c0c72a5 */ /* 0x000fc6000f8e0008 */
[----:B------:R-:W0:Y:S01]  /*f6e0*/  @P0 LDC R7, c[0x0][0xbf0] ;  /* 0x0002fc00ff070b82 */ /* 0x000e220000000800 */
[----:B------:R-:W-:Y:S01]  /*f6f0*/  UIADD3 UR4, UR13, UR4, URZ ;  /* 0x000000040d047290 */ /* 0x000fe2000fffe03f */
[----:B------:R-:W-:Y:S01]  /*f700*/  ULDC.64 UR8, c[0x0][0xae0] ;  /* 0x0002b80000087ab9 */ /* 0x000fe20000000a00 */
[----:B--2---:R-:W-:Y:S02]  /*f710*/  R2UR UR14, R2 ;  /* 0x00000000020e72ca */ /* 0x004fe400000e0000 */
[----:B------:R-:W-:-:S03]  /*f720*/  LEA.HI R2, R3, R6, RZ, 0x3 ;  /* 0x0000000603027211 */ /* 0x000fc600078f18ff */
[----:B------:R-:W1:Y:S01]  /*f730*/  @P0 LDC R3, c[0x0][0xbec] ;  /* 0x0002fb00ff030b82 */ /* 0x000e620000000800 */
[----:B------:R-:W-:Y:S02]  /*f740*/  LOP3.LUT R5, R2, 0xfffffff8, RZ, 0xc0, !PT ;  /* 0xfffffff802057812 */ /* 0x000fe400078ec0ff */
[----:B------:R-:W-:-:S03]  /*f750*/  SHF.R.S32.HI R13, RZ, 0x3, R2 ;  /* 0x00000003ff0d7819 */ /* 0x000fc60000011402 */
[----:B------:R-:W-:Y:S02]  /*f760*/  IMAD.IADD R8, R6, 0x1, -R5 ;  /* 0x0000000106087824 */ /* 0x000fe400078e0a05 */
[----:B------:R-:W-:Y:S02]  /*f770*/  IMAD.U32 R5, RZ, RZ, UR14 ;  /* 0x0000000eff057e24 */ /* 0x000fe4000f8e00ff */
[----:B------:R-:W-:-:S04]  /*f780*/  IMAD R2, R8, 0x20, R13 ;  /* 0x0000002008027824 */ /* 0x000fc800078e020d */
[----:B------:R-:W-:-:S04]  /*f790*/  IMAD R6, R5, 0x80, R2 ;  /* 0x0000008005067824 */ /* 0x000fc800078e0202 */
[----:B------:R-:W-:Y:S02]  /*f7a0*/  IMAD.MOV.U32 R5, RZ, RZ, R6 ;  /* 0x000000ffff057224 */ /* 0x000fe400078e0006 */
[----:B-1----:R-:W-:-:S04]  /*f7b0*/  @P0 IMAD.HI.U32 R2, R6, R3, RZ ;  /* 0x0000000306020227 */ /* 0x002fc800078e00ff */
[----:B------:R-:W-:Y:S01]  /*f7c0*/  IMAD.U32 R3, RZ, RZ, UR13 ;  /* 0x0000000dff037e24 */ /* 0x000fe2000f8e00ff */
[----:B0-----:R-:W-:Y:S01]  /*f7d0*/  @P0 SHF.R.U32.HI R5, RZ, R7, R2 ;  /* 0x00000007ff050219 */ /* 0x001fe20000011602 */
[----:B------:R-:W-:Y:S01]  /*f7e0*/  IMAD.U32 R3, RZ, RZ, UR4 ;  /* 0x00000004ff037e24 */ /* 0x000fe2000f8e00ff */
[----:B------:R-:W-:Y:S02]  /*f7f0*/  MOV R2, UR12 ;  /* 0x0000000c00027c02 */ /* 0x000fe40008000f00 */
[--C-:B------:R-:W-:Y:S01]  /*f800*/  SHF.R.S32.HI R4, RZ, 0x1f, R5.reuse ;  /* 0x0000001fff047819 */ /* 0x100fe20000011405 */
[----:B------:R-:W-:Y:S02]  /*f810*/  IMAD.MOV R7, RZ, RZ, -R5 ;  /* 0x000000ffff077224 */ /* 0x000fe400078e0a05 */
[----:B------:R-:W-:-:S04]  /*f820*/  IMAD.WIDE.U32 R2, R5, UR8, R2 ;  /* 0x0000000805027c25 */ /* 0x000fc8000f8e0002 */
[----:B------:R-:W-:Y:S02]  /*f830*/  IMAD R7, R11, R7, R6 ;  /* 0x000000070b077224 */ /* 0x000fe400078e0206 */
[----:B------:R-:W-:Y:S02]  /*f840*/  IMAD R4, R4, UR8, RZ ;  /* 0x0000000804047c24 */ /* 0x000fe4000f8e02ff */
[----:B------:R-:W-:Y:S02]  /*f850*/  IMAD.U32 R6, RZ, RZ, UR14 ;  /* 0x0000000eff067e24 */ /* 0x000fe4000f8e00ff */
[----:B------:R-:W-:Y:S01]  /*f860*/  IMAD R9, R5, UR9, R4 ;  /* 0x0000000905097c24 */ /* 0x000fe2000f8e0204 */
[----:B------:R-:W-:Y:S01]  /*f870*/  SHF.R.S32.HI R4, RZ, 0x1f, R7 ;  /* 0x0000001fff047819 */ /* 0x000fe20000011407 */
[----:B------:R-:W-:Y:S01]  /*f880*/  ULDC.64 UR8, c[0x0][0xad8] ;  /* 0x0002b60000087ab9 */ /* 0x000fe20000000a00 */
[----:B------:R-:W-:Y:S02]  /*f890*/  IMAD R6, R6, 0x80, R13 ;  /* 0x0000008006067824 */ /* 0x000fe400078e020d */
[----:B------:R-:W-:-:S02]  /*f8a0*/  IMAD.IADD R3, R3, 0x1, R9 ;  /* 0x0000000103037824 */ /* 0x000fc400078e0209 */
[----:B------:R-:W-:Y:S02]  /*f8b0*/  IMAD R4, R4, UR8, RZ ;  /* 0x0000000804047c24 */ /* 0x000fe4000f8e02ff */
[----:B------:R-:W-:-:S04]  /*f8c0*/  IMAD.WIDE.U32 R2, R7, UR8, R2 ;  /* 0x0000000807027c25 */ /* 0x000fc8000f8e0002 */
[----:B------:R-:W-:Y:S01]  /*f8d0*/  IMAD R5, R7, UR9, R4 ;  /* 0x0000000907057c24 */ /* 0x000fe2000f8e0204 */
[----:B------:R-:W-:Y:S01]  /*f8e0*/  ULDC.64 UR8, c[0x0][0xa80] ;  /* 0x0002a00000087ab9 */ /* 0x000fe20000000a00 */
[----:B-----5:R-:W-:Y:S02]  /*f8f0*/  IMAD R11, R0, R11, RZ ;  /* 0x0000000b000b7224 */ /* 0x020fe400078e02ff */
[----:B------:R-:W-:Y:S02]  /*f900*/  VIADD R4, R6, 0x40 ;  /* 0x0000004006047836 */ /* 0x000fe40000000000 */
[----:B------:R-:W-:Y:S01]  /*f910*/  IMAD.IADD R3, R3, 0x1, R5 ;  /* 0x0000000103037824 */ /* 0x000fe200078e0205 */
[----:B------:R-:W-:Y:S01]  /*f920*/  LEA R5, P2, R2, UR8, 0x1 ;  /* 0x0000000802057c11 */ /* 0x000fe2000f8408ff */
[----:B------:R-:W-:Y:S01]  /*f930*/  VIADD R0, R6, 0x20 ;  /* 0x0000002006007836 */ /* 0x000fe20000000000 */
[----:B------:R-:W-:Y:S01]  /*f940*/  ISETP.GE.AND P0, PT, R4, R11, PT ;  /* 0x0000000b0400720c */ /* 0x000fe20003f06270 */
[----:B------:R-:W-:Y:S01]  /*f950*/  IMAD.SHL.U32 R7, R8, 0x8, RZ ;  /* 0x0000000808077824 */ /* 0x000fe200078e00ff */
[----:B------:R-:W-:-:S02]  /*f960*/  LEA.HI.X R4, R2, UR9, R3, 0x1, P2 ;  /* 0x0000000902047c11 */ /* 0x000fc400090f0c03 */
[-C--:B------:R-:W-:Y:S01]  /*f970*/  ISETP.GE.AND P2, PT, R6, R11.reuse, PT ;  /* 0x0000000b0600720c */ /* 0x080fe20003f46270 */
[C---:B------:R-:W-:Y:S01]  /*f980*/  VIADD R9, R7.reuse, 0x80 ;  /* 0x0000008007097836 */ /* 0x040fe20000000000 */
[----:B------:R-:W-:Y:S01]  /*f990*/  ISETP.GE.AND P1, PT, R0, R11, PT ;  /* 0x0000000b0000720c */ /* 0x000fe20003f26270 */
[C---:B------:R-:W-:Y:S01]  /*f9a0*/  VIADD R15, R7.reuse, 0xc0 ;  /* 0x000000c0070f7836 */ /* 0x040fe20000000000 */
[----:B------:R0:W1:Y:S01]  /*f9b0*/  SHFL.IDX PT, R2, R5, RZ, 0x181f ;  /* 0x00181fff05027589 */ /* 0x00006200000e0000 */
[----:B------:R-:W-:Y:S01]  /*f9c0*/  VIADD R13, R7, 0x40 ;  /* 0x00000040070d7836 */ /* 0x000fe20000000000 */
[----:B------:R-:W-:Y:S02]  /*f9d0*/  SHF.R.S32.HI R8, RZ, 0x1f, R7 ;  /* 0x0000001fff087819 */ /* 0x000fe40000011407 */
[----:B------:R0:W2:Y:S01]  /*f9e0*/  SHFL.IDX PT, R0, R4, RZ, 0x181f ;  /* 0x00181fff04007589 */ /* 0x0000a200000e0000 */
[----:B------:R-:W-:Y:S02]  /*f9f0*/  SHF.R.S32.HI R10, RZ, 0x1f, R9 ;  /* 0x0000001fff0a7819 */ /* 0x000fe40000011409 */
[----:B------:R-:W-:-:S02]  /*fa00*/  SHF.R.S32.HI R12, RZ, 0x1f, R15 ;  /* 0x0000001fff0c7819 */ /* 0x000fc4000001140f */
[----:B------:R-:W-:Y:S01]  /*fa10*/  SHF.R.S32.HI R14, RZ, 0x1f, R13 ;  /* 0x0000001fff0e7819 */ /* 0x000fe2000001140d */
[----:B------:R-:W-:Y:S06]  /*fa20*/  @P2 BRA `(.L_x_222) ;  /* 0x0000000000442947 */ /* 0x000fec0003800000 */
        /* <DEDUP_REMOVED lines=8> */
[----:B------:R3:W-:Y:S01]  /*fab0*/  @!P5 ST.E.128 desc[UR36][R18.64], RZ ;  /* 0x000000ff1200d985 */ /* 0x0007e2000c101d24 */
[----:B------:R-:W-:Y:S02]  /*fac0*/  @!P4 LEA.HI.X R21, R13, R0, R14, 0x1, P6 ;  /* 0x000000000d15c211 */ /* 0x000fe400030f0c0e */
[----:B------:R-:W-:-:S03]  /*fad0*/  @!P3 LEA R24, P6, R9, R2, 0x1 ;  /* 0x000000020918b211 */ /* 0x000fc600078c08ff */
[----:B------:R3:W-:Y:S01]  /*fae0*/  @!P4 ST.E.128 desc[UR36][R20.64], RZ ;  /* 0x000000ff1400c985 */ /* 0x0007e2000c101d24 */
[----:B------:R-:W-:Y:S02]  /*faf0*/  @!P3 LEA.HI.X R25, R9, R0, R10, 0x1, P6 ;  /* 0x000000000919b211 */ /* 0x000fe400030f0c0a */
[----:B------:R-:W-:-:S03]  /*fb00*/  @!P2 LEA R2, P6, R15, R2, 0x1 ;  /* 0x000000020f02a211 */ /* 0x000fc600078c08ff */
[----:B------:R3:W-:Y:S01]  /*fb10*/  @!P3 ST.E.128 desc[UR36][R24.64], RZ ;  /* 0x000000ff1800b985 */ /* 0x0007e2000c101d24 */
[----:B------:R-:W-:-:S05]  /*fb20*/  @!P2 LEA.HI.X R3, R15, R0, R12, 0x1, P6 ;  /* 0x000000000f03a211 */ /* 0x000fca00030f0c0c */
[----:B------:R3:W-:Y:S04]  /*fb30*/  @!P2 ST.E.128 desc[UR36][R2.64], RZ ;  /* 0x000000ff0200a985 */ /* 0x0007e8000c101d24 */
.L_x_222:
[----:B------:R-:W-:Y:S05]  /*fb40*/  BSYNC B1 ;  /* 0x0000000000017941 */ /* 0x000fea0003800000 */
.L_x_221:
[----:B--2---:R2:W4:Y:S01]  /*fb50*/  SHFL.IDX PT, R0, R4, 0x1, 0x181f ;  /* 0x00381f0004007f89 */ /* 0x00452200000e0000 */
[----:B------:R-:W-:Y:S03]  /*fb60*/  BSSY B1, `(.L_x_223) ;  /* 0x0000014000017945 */ /* 0x000fe60003800000 */
[----:B-1-3--:R2:W1:Y:S01]  /*fb70*/  SHFL.IDX PT, R2, R5, 0x1, 0x181f ;  /* 0x00381f0005027f89 */ /* 0x00a46200000e0000 */
[----:B------:R-:W-:Y:S05]  /*fb80*/  @P1 BRA `(.L_x_224) ;  /* 0x0000000000441947 */ /* 0x000fea0003800000 */
[----:B------:R-:W-:Y:S02]  /*fb90*/  ULDC UR4, c[0x0][0xac8] ;  /* 0x0002b20000047ab9 */ /* 0x000fe40000000800 */
[----:B------:R-:W-:Y:S02]  /*fba0*/  ISETP.GE.AND P4, PT, R7, UR4, PT ;  /* 0x0000000407007c0c */ /* 0x000fe4000bf86270 */
[----:B------:R-:W-:Y:S02]  /*fbb0*/  ISETP.GE.AND P3, PT, R13, UR4, PT ;  /* 0x000000040d007c0c */ /* 0x000fe4000bf66270 */
[----:B------:R-:W-:Y:S02]  /*fbc0*/  ISETP.GE.AND P2, PT, R9, UR4, PT ;  /* 0x0000000409007c0c */ /* 0x000fe4000bf46270 */
[----:B------:R-:W-:-:S07]  /*fbd0*/  ISETP.GE.AND P1, PT, R15, UR4, PT ;  /* 0x000000040f007c0c */ /* 0x000fce000bf26270 */
[-C--:B-1----:R-:W-:Y:S02]  /*fbe0*/  @!P4 LEA R18, P6, R7, R2.reuse, 0x1 ;  /* 0x000000020712c211 */ /* 0x082fe400078c08ff */
[----:B------:R-:W-:Y:S02]  /*fbf0*/  @!P3 LEA R20, P5, R13, R2, 0x1 ;  /* 0x000000020d14b211 */ /* 0x000fe400078a08ff */
[----:B----4-:R-:W-:Y:S02]  /*fc00*/  @!P4 LEA.HI.X R19, R7, R0, R8, 0x1, P6 ;  /* 0x000000000713c211 */ /* 0x010fe400030f0c08 */
[----:B------:R-:W-:Y:S02]  /*fc10*/  @!P2 LEA R24, P6, R9, R2, 0x1 ;  /* 0x000000020918a211 */ /* 0x000fe400078c08ff */
[----:B------:R-:W-:Y:S01]  /*fc20*/  @!P3 LEA.HI.X R21, R13, R0, R14, 0x1, P5 ;  /* 0x000000000d15b211 */ /* 0x000fe200028f0c0e */
[----:B------:R3:W-:Y:S01]  /*fc30*/  @!P4 ST.E.128 desc[UR36][R18.64], RZ ;  /* 0x000000ff1200c985 */ /* 0x0007e2000c101d24 */
[----:B------:R-:W-:-:S02]  /*fc40*/  @!P1 LEA R2, P5, R15, R2, 0x1 ;  /* 0x000000020f029211 */ /* 0x000fc400078a08ff */
[-C--:B------:R-:W-:Y:S01]  /*fc50*/  @!P2 LEA.HI.X R25, R9, R0.reuse, R10, 0x1, P6 ;  /* 0x000000000919a211 */ /* 0x080fe200030f0c0a */
[----:B------:R3:W-:Y:S01]  /*fc60*/  @!P3 ST.E.128 desc[UR36][R20.64], RZ ;  /* 0x000000ff1400b985 */ /* 0x0007e2000c101d24 */
[----:B------:R-:W-:-:S03]  /*fc70*/  @!P1 LEA.HI.X R3, R15, R0, R12, 0x1, P5 ;  /* 0x000000000f039211 */ /* 0x000fc600028f0c0c */
[----:B------:R3:W-:Y:S04]  /*fc80*/  @!P2 ST.E.128 desc[UR36][R24.64], RZ ;  /* 0x000000ff1800a985 */ /* 0x0007e8000c101d24 */
[----:B------:R3:W-:Y:S02]  /*fc90*/  @!P1 ST.E.128 desc[UR36][R2.64], RZ ;  /* 0x000000ff02009985 */ /* 0x0007e4000c101d24 */
.L_x_224:
[----:B------:R-:W-:Y:S05]  /*fca0*/  BSYNC B1 ;  /* 0x0000000000017941 */ /* 0x000fea0003800000 */
.L_x_223:
[----:B----4-:R4:W0:Y:S01]  /*fcb0*/  SHFL.IDX PT, R0, R4, 0x2, 0x181f ;  /* 0x00581f0004007f89 */ /* 0x01082200000e0000 */
        /* <DEDUP_REMOVED lines=9> */
[-C--:B------:R-:W-:Y:S02]  /*fd50*/  @!P2 LEA R20, P5, R13, R2.reuse, 0x1 ;  /* 0x000000020d14a211 */ /* 0x080fe400078a08ff */
[----:B------:R-:W-:Y:S02]  /*fd60*/  @!P1 LEA R24, P4, R9, R2, 0x1 ;  /* 0x0000000209189211 */ /* 0x000fe400078808ff */
[----:B0-----:R-:W-:Y:S02]  /*fd70*/  @!P3 LEA.HI.X R19, R7, R0, R8, 0x1, P6 ;  /* 0x000000000713b211 */ /* 0x001fe400030f0c08 */
[----:B------:R-:W-:Y:S02]  /*fd80*/  @!P0 LEA R2, P6, R15, R2, 0x1 ;  /* 0x000000020f028211 */ /* 0x000fe400078c08ff */
[-C--:B------:R-:W-:Y:S01]  /*fd90*/  @!P2 LEA.HI.X R21, R13, R0.reuse, R14, 0x1, P5 ;  /* 0x000000000d15a211 */ /* 0x080fe200028f0c0e */
[----:B------:R3:W-:Y:S01]  /*fda0*/  @!P3 ST.E.128 desc[UR36][R18.64], RZ ;  /* 0x000000ff1200b985 */ /* 0x0007e2000c101d24 */
[----:B------:R-:W-:-:S02]  /*fdb0*/  @!P1 LEA.HI.X R25, R9, R0, R10, 0x1, P4 ;  /* 0x0000000009199211 */ /* 0x000fc400020f0c0a */
[----:B------:R-:W-:Y:S01]  /*fdc0*/  @!P0 LEA.HI.X R3, R15, R0, R12, 0x1, P6 ;  /* 0x000000000f038211 */ /* 0x000fe200030f0c0c */
[----:B------:R3:W-:Y:S04]  /*fdd0*/  @!P2 ST.E.128 desc[UR36][R20.64], RZ ;  /* 0x000000ff1400a985 */ /* 0x0007e8000c101d24 */
[----:B------:R3:W-:Y:S04]  /*fde0*/  @!P1 ST.E.128 desc[UR36][R24.64], RZ ;  /* 0x000000ff18009985 */ /* 0x0007e8000c101d24 */
[----:B------:R3:W-:Y:S02]  /*fdf0*/  @!P0 ST.E.128 desc[UR36][R2.64], RZ ;  /* 0x000000ff02008985 */ /* 0x0007e4000c101d24 */
.L_x_226:
[----:B------:R-:W-:Y:S05]  /*fe00*/  BSYNC B1 ;  /* 0x0000000000017941 */ /* 0x000fea0003800000 */
.L_x_225:
[----:B0-----:R-:W-:Y:S01]  /*fe10*/  VIADD R0, R6, 0x60 ;  /* 0x0000006006007836 */ /* 0x001fe20000000000 */
[----:B--2-4-:R-:W0:Y:S04]  /*fe20*/  SHFL.IDX PT, R4, R4, 0x3, 0x181f ;  /* 0x00781f0004047f89 */ /* 0x014e2800000e0000 */
[----:B------:R-:W-:Y:S01]  /*fe30*/  ISETP.GE.AND P0, PT, R0, R11, PT ;  /* 0x0000000b0000720c */ /* 0x000fe20003f06270 */
[----:B-1-3--:R1:W2:-:S12]  /*fe40*/  SHFL.IDX PT, R2, R5, 0x3, 0x181f ;  /* 0x00781f0005027f89 */ /* 0x00a29800000e0000 */
[----:B-1----:R-:W-:Y:S05]  /*fe50*/  @P0 BRA `(.L_x_215) ;  /* 0x0000000000440947 */ /* 0x002fea0003800000 */
[----:B------:R-:W-:Y:S02]  /*fe60*/  ULDC UR4, c[0x0][0xac8] ;  /* 0x0002b20000047ab9 */ /* 0x000fe40000000800 */
[----:B------:R-:W-:Y:S02]  /*fe70*/  ISETP.GE.AND P3, PT, R7, UR4, PT ;  /* 0x0000000407007c0c */ /* 0x000fe4000bf66270 */
[----:B------:R-:W-:Y:S02]  /*fe80*/  ISETP.GE.AND P2, PT, R13, UR4, PT ;  /* 0x000000040d007c0c */ /* 0x000fe4000bf46270 */
[----:B------:R-:W-:Y:S02]  /*fe90*/  ISETP.GE.AND P1, PT, R9, UR4, PT ;  /* 0x0000000409007c0c */ /* 0x000fe4000bf26270 */
[----:B------:R-:W-:-:S07]  /*fea0*/  ISETP.GE.AND P0, PT, R15, UR4, PT ;  /* 0x000000040f007c0c */ /* 0x000fce000bf06270 */
[----:B--2---:R-:W-:-:S04]  /*feb0*/  @!P3 LEA R6, P4, R7, R2, 0x1 ;  /* 0x000000020706b211 */ /* 0x004fc800078808ff */
[----:B0-----:R-:W-:Y:S02]  /*fec0*/  @!P3 LEA.HI.X R7, R7, R4, R8, 0x1, P4 ;  /* 0x000000040707b211 */ /* 0x001fe400020f0c08 */
[-C--:B------:R-:W-:Y:S02]  /*fed0*/  @!P2 LEA R18, P4, R13, R2.reuse, 0x1 ;  /* 0x000000020d12a211 */ /* 0x080fe400078808ff */
[-C--:B------:R-:W-:Y:S01]  /*fee0*/  @!P1 LEA R8, P5, R9, R2.reuse, 0x1 ;  /* 0x0000000209089211 */ /* 0x080fe200078a08ff */
[----:B------:R0:W-:Y:S01]  /*fef0*/  @!P3 ST.E.128 desc[UR36][R6.64], RZ ;  /* 0x000000ff0600b985 */ /* 0x0001e2000c101d24 */
[----:B------:R-:W-:Y:S02]  /*ff00*/  @!P0 LEA R2, P6, R15, R2, 0x1 ;  /* 0x000000020f028211 */ /* 0x000fe400078c08ff */
[-C--:B------:R-:W-:Y:S02]  /*ff10*/  @!P2 LEA.HI.X R19, R13, R4.reuse, R14, 0x1, P4 ;  /* 0x000000040d13a211 */ /* 0x080fe400020f0c0e */
[----:B------:R-:W-:-:S02]  /*ff20*/  @!P1 LEA.HI.X R9, R9, R4, R10, 0x1, P5 ;  /* 0x0000000409099211 */ /* 0x000fc400028f0c0a */
[----:B------:R-:W-:Y:S01]  /*ff30*/  @!P0 LEA.HI.X R3, R15, R4, R12, 0x1, P6 ;  /* 0x000000040f038211 */ /* 0x000fe200030f0c0c */
[----:B------:R0:W-:Y:S04]  /*ff40*/  @!P2 ST.E.128 desc[UR36][R18.64], RZ ;  /* 0x000000ff1200a985 */ /* 0x0001e8000c101d24 */
[----:B------:R0:W-:Y:S04]  /*ff50*/  @!P1 ST.E.128 desc[UR36][R8.64], RZ ;  /* 0x000000ff08009985 */ /* 0x0001e8000c101d24 */
[----:B------:R0:W-:Y:S02]  /*ff60*/  @!P0 ST.E.128 desc[UR36][R2.64], RZ ;  /* 0x000000ff02008985 */ /* 0x0001e4000c101d24 */
.L_x_215:
[----:B------:R-:W-:Y:S05]  /*ff70*/  BSYNC B0 ;  /* 0x0000000000007941 */ /* 0x000fea0003800000 */
.L_x_205:
[----:B------:R-:W-:Y:S02]  /*ff80*/  ULDC UR4, c[0x0][0xc3c] ;  /* 0x00030f0000047ab9 */ /* 0x000fe40000000800 */
[----:B------:R-:W-:-:S06]  /*ff90*/  UISETP.GE.AND UP0, UPT, UR7, UR4, UPT ;  /* 0x000000040700728c */ /* 0x000fcc000bf06270 */
[----:B------:R-:W-:-:S13]  /*ffa0*/  PLOP3.LUT P0, PT, PT, PT, UP0, 0x80, 0x0 ;  /* 0x000000000000781c */ /* 0x000fda0003f0f008 */
[----:B------:R-:W-:Y:S05]  /*ffb0*/  @!P0 BRA `(.L_x_227) ;  /* 0xffffff1000348947 */ /* 0x000fea000383ffff */
[----:B------:R-:W-:Y:S05]  /*ffc0*/  EXIT ;  /* 0x000000000000794d */ /* 0x000fea0003800000 */
.L_x_176:
[----:B------:R-:W-:-:S08]  /*ffd0*/  NOP ;  /* 0x0000000000007918 */ /* 0x000fd00000000000 */
[----:B0-----:R-:W0:-:S00]  /*ffe0*/  USETMAXREG.DEALLOC.CTAPOOL 0x28 ;  /* 0x00000028000079c8 */ /* 0x001e0000080e0500 */
[----:B0-----:R-:W-:Y:S01]  /*fff0*/  LOP3.LUT R2, R2, 0x3, RZ, 0xc0, !PT ;  /* 0x0000000302027812 */ /* 0x001fe200078ec0ff */
[----:B------:R-:W-:Y:S01]  /*10000*/  IMAD.MOV.U32 R6, RZ, RZ, RZ ;  /* 0x000000ffff067224 */ /* 0x000fe200078e00ff */
[----:B------:R-:W-:-:S04]  /*10010*/  LOP3.LUT R23, R23, 0xfffffeff, RZ, 0xc0, !PT ;  /* 0xfffffeff17177812 */ /* 0x000fc800078ec0ff */
[----:B------:R-:W0:Y:S02]  /*10020*/  SHFL.IDX PT, R2, R2, RZ, 0x1f ;  /* 0x00001fff02027589 */ /* 0x000e2400000e0000 */
[----:B0-----:R-:W-:-:S13]  /*10030*/  ISETP.NE.AND P0, PT, R2, RZ, PT ;  /* 0x000000ff0200720c */ /* 0x001fda0003f05270 */
[----:B------:R-:W-:Y:S01]  /*10040*/  @P0 LOP3.LUT R23, R23, 0x100, RZ, 0xfc, !PT ;  /* 0x0000010017170812 */ /* 0x000fe200078efcff */
[----:B------:R-:W-:Y:S06]  /*10050*/  @!P0 BRA `(.L_x_228) ;  /* 0x00000000001c8947 */ /* 0x000fec0003800000 */
[----:B------:R-:W0:Y:S08]  /*10060*/  S2UR UR5, SR_CgaCtaId ;  /* 0x00000000000579c3 */ /* 0x000e300000008800 */
[----:B------:R-:W-:Y:S06]  /*10070*/  BAR.SYNC.DEFER_BLOCKING 0x5, 0x180 ;  /* 0x0146000000007b1d */ /* 0x000fec0000010000 */
[----:B------:R-:W-:-:S02]  /*10080*/  UMOV UR4, 0x400 ;  /* 0x0000040000047882 */ /* 0x000fc40000000000 */
[----:B0-----:R-:W-:-:S09]  /*10090*/  ULEA UR4, UR5, UR4, 0x18 ;  /* 0x0000000405047291 */ /* 0x001fd2000f8ec03f */
[----:B------:R-:W0:Y:S01]  /*100a0*/  LDS.128 R16, [UR4+0x388d0] ;  /* 0x0388d004ff107984 */ /* 0x000e220008000c00 */
[----:B------:R-:W-:Y:S06]  /*100b0*/  BAR.ARV 0x4, 0x180 ;  /* 0x0106000000007b1d */ /* 0x000fec0000002000 */
[----:B------:R-:W-:Y:S05]  /*100c0*/  BRA `(.L_x_229) ;  /* 0x0000000800947947 */ /* 0x000fea0003800000 */
.L_x_228:
[----:B------:R-:W-:Y:S01]  /*100d0*/  LOP3.LUT R7, R0, 0x1f, RZ, 0xc0, !PT ;  /* 0x0000001f00077812 */ /* 0x000fe200078ec0ff */
[----:B------:R-:W-:Y:S01]  /*100e0*/  ULDC UR4, c[0x0][0xc3c] ;  /* 0x00030f0000047ab9 */ /* 0x000fe20000000800 */
[----:B------:R-:W-:Y:S01]  /*100f0*/  IMAD.MOV.U32 R9, RZ, RZ, RZ ;  /* 0x000000ffff097224 */ /* 0x000fe200078e00ff */
[----:B------:R-:W0:Y:S01]  /*10100*/  S2UR UR6, SR_CTAID.X ;  /* 0x00000000000679c3 */ /* 0x000e220000002500 */
[----:B------:R-:W-:Y:S01]  /*10110*/  ISETP.NE.AND P0, PT, R7, 0x1f, PT ;  /* 0x0000001f0700780c */ /* 0x000fe20003f05270 */
[----:B------:R-:W-:-:S03]  /*10120*/  ULDC UR5, c[0x0][0xc38] ;  /* 0x00030e0000057ab9 */ /* 0x000fc60000000800 */
[----:B------:R-:W-:-:S13]  /*10130*/  ISETP.GE.OR P1, PT, R7, UR4, !P0 ;  /* 0x0000000407007c0c */ /* 0x000fda000c726670 */
[----:B------:R-:W1:Y:S08]  /*10140*/  @!P1 LDC.64 R4, c[0x0][0xc80] ;  /* 0x00032000ff049b82 */ /* 0x000e700000000a00 */
[----:B------:R-:W2:Y:S01]  /*10150*/  @!P1 LDC.64 R2, c[0x0][0xc78] ;  /* 0x00031e00ff029b82 */ /* 0x000ea20000000a00 */
[----:B-1----:R-:W-:-:S05]  /*10160*/  @!P1 IMAD.WIDE.U32 R4, R7, 0x4, R4 ;  /* 0x0000000407049825 */ /* 0x002fca00078e0004 */
[----:B------:R-:W3:Y:S01]  /*10170*/  @!P1 LDG.E R6, desc[UR36][R4.64] ;  /* 0x0000002404069981 */ /* 0x000ee2000c1e1900 */
[----:B--2---:R-:W-:-:S05]  /*10180*/  @!P1 IMAD.WIDE.U32 R2, R7, 0x4, R2 ;  /* 0x0000000407029825 */ /* 0x004fca00078e0002 */
[----:B------:R-:W3:Y:S01]  /*10190*/  @!P1 LDG.E R9, desc[UR36][R2.64] ;  /* 0x0000002402099981 */ /* 0x000ee2000c1e1900 */
[C---:B------:R-:W-:Y:S02]  /*101a0*/  ISETP.NE.AND P1, PT, R7.reuse, RZ, PT ;  /* 0x000000ff0700720c */ /* 0x040fe40003f25270 */
[C---:B------:R-:W-:Y:S02]  /*101b0*/  ISETP.GE.U32.AND P2, PT, R7.reuse, 0x2, PT ;  /* 0x000000020700780c */ /* 0x040fe40003f46070 */
[C---:B------:R-:W-:Y:S02]  /*101c0*/  ISETP.GE.U32.AND P3, PT, R7.reuse, 0x4, PT ;  /* 0x000000040700780c */ /* 0x040fe40003f66070 */
[C---:B------:R-:W-:Y:S02]  /*101d0*/  ISETP.GE.U32.AND P4, PT, R7.reuse, 0x8, PT ;  /* 0x000000080700780c */ /* 0x040fe40003f86070 */
[----:B------:R-:W-:Y:S01]  /*101e0*/  ISETP.GE.U32.AND P5, PT, R7, 0x10, PT ;  /* 0x000000100700780c */ /* 0x000fe20003fa6070 */
[----:B------:R-:W-:Y:S01]  /*101f0*/  UMOV UR4, URZ ;  /* 0x0000003f00047c82 */ /* 0x000fe20008000000 */
[----:B---3--:R-:W-:-:S05]  /*10200*/  IMAD R8, R6, R9, RZ ;  /* 0x0000000906087224 */ /* 0x008fca00078e02ff */
[----:B------:R-:W1:Y:S02]  /*10210*/  SHFL.UP PT, R10, R8, 0x1, RZ ;  /* 0x04200000080a7989 */ /* 0x000e6400000e00ff */
[----:B-1----:R-:W-:-:S05]  /*10220*/  SEL R11, R10, RZ, P1 ;  /* 0x000000ff0a0b7207 */ /* 0x002fca0000800000 */
[----:B------:R-:W-:-:S05]  /*10230*/  IMAD.IADD R11, R8, 0x1, R11 ;  /* 0x00000001080b7824 */ /* 0x000fca00078e020b */
        /* <DEDUP_REMOVED lines=12> */
[----:B------:R-:W1:Y:S02]  /*10300*/  SHFL.IDX PT, R8, R5, 0x1f, 0x1f ;  /* 0x03e01f0005087f89 */ /* 0x000e6400000e0000 */
[----:B-1----:R-:W-:-:S05]  /*10310*/  IMAD R8, R8, UR5, RZ ;  /* 0x0000000508087c24 */ /* 0x002fca000f8e02ff */
[----:B0-----:R-:W-:Y:S01]  /*10320*/  ISETP.GT.AND P6, PT, R8, UR6, PT ;  /* 0x0000000608007c0c */ /* 0x001fe2000bfc4270 */
[----:B------:R-:W-:-:S12]  /*10330*/  IMAD.MOV.U32 R3, RZ, RZ, R8 ;  /* 0x000000ffff037224 */ /* 0x000fd800078e0008 */
[----:B------:R-:W-:Y:S05]  /*10340*/  @P6 BRA `(.L_x_230) ;  /* 0x0000000000986947 */ /* 0x000fea0003800000 */
[----:B------:R-:W-:Y:S01]  /*10350*/  IMAD.MOV.U32 R8, RZ, RZ, R3 ;  /* 0x000000ffff087224 */ /* 0x000fe200078e0003 */
[----:B------:R-:W-:Y:S01]  /*10360*/  UMOV UR4, URZ ;  /* 0x0000003f00047c82 */ /* 0x000fe20008000000 */
[----:B------:R-:W-:-:S05]  /*10370*/  ULDC UR5, c[0x0][0xc38] ;  /* 0x00030e0000057ab9 */ /* 0x000fca0000000800 */
.L_x_232:
[----:B------:R-:W0:Y:S01]  /*10380*/  LDC R2, c[0x0][0xc3c] ;  /* 0x00030f00ff027b82 */ /* 0x000e220000000800 */
[----:B------:R-:W-:-:S06]  /*10390*/  UIADD3 UR4, UR4, 0x1f, URZ ;  /* 0x0000001f04047890 */ /* 0x000fcc000fffe03f */
[----:B0-----:R-:W-:-:S13]  /*103a0*/  ISETP.LE.AND P6, PT, R2, UR4, PT ;  /* 0x0000000402007c0c */ /* 0x001fda000bfc3270 */
[----:B------:R-:W-:Y:S05]  /*103b0*/  @P6 BRA `(.L_x_231) ;  /* 0x0000000400ac6947 */ /* 0x000fea0003800000 */
[----:B------:R-:W-:Y:S02]  /*103c0*/  VIADD R9, R7, UR4 ;  /* 0x0000000407097c36 */ /* 0x000fe40008000000 */
[----:B------:R-:W-:-:S03]  /*103d0*/  IMAD.MOV.U32 R6, RZ, RZ, RZ ;  /* 0x000000ffff067224 */ /* 0x000fc600078e00ff */
[----:B------:R-:W-:-:S13]  /*103e0*/  ISETP.GE.OR P6, PT, R9, R2, !P0 ;  /* 0x000000020900720c */ /* 0x000fda00047c6670 */
[----:B------:R-:W0:Y:S08]  /*103f0*/  @!P6 LDC.64 R4, c[0x0][0xc80] ;  /* 0x00032000ff04eb82 */ /* 0x000e300000000a00 */
[----:B------:R-:W1:Y:S01]  /*10400*/  @!P6 LDC.64 R2, c[0x0][0xc78] ;  /* 0x00031e00ff02eb82 */ /* 0x000e620000000a00 */
[----:B0-----:R-:W-:-:S05]  /*10410*/  @!P6 IMAD.WIDE R4, R9, 0x4, R4 ;  /* 0x000000040904e825 */ /* 0x001fca00078e0204 */
[----:B------:R-:W2:Y:S01]  /*10420*/  @!P6 LDG.E R6, desc[UR36][R4.64] ;  /* 0x000000240406e981 */ /* 0x000ea2000c1e1900 */
[----:B-1----:R-:W-:-:S04]  /*10430*/  @!P6 IMAD.WIDE R2, R9, 0x4, R2 ;  /* 0x000000040902e825 */ /* 0x002fc800078e0202 */
[----:B------:R-:W-:-:S06]  /*10440*/  IMAD.MOV.U32 R9, RZ, RZ, RZ ;  /* 0x000000ffff097224 */ /* 0x000fcc00078e00ff */
[----:B------:R-:W2:Y:S02]  /*10450*/  @!P6 LDG.E R9, desc[UR36][R2.64] ;  /* 0x000000240209e981 */ /* 0x000ea4000c1e1900 */
[----:B--2---:R-:W-:-:S05]  /*10460*/  IMAD R13, R6, R9, RZ ;  /* 0x00000009060d7224 */ /* 0x004fca00078e02ff */
[----:B------:R-:W0:Y:S02]  /*10470*/  SHFL.UP PT, R10, R13, 0x1, RZ ;  /* 0x042000000d0a7989 */ /* 0x000e2400000e00ff */
[----:B0-----:R-:W-:-:S05]  /*10480*/  SEL R10, R10, RZ, P1 ;  /* 0x000000ff0a0a7207 */ /* 0x001fca0000800000 */
[----:B------:R-:W-:-:S05]  /*10490*/  IMAD.IADD R10, R13, 0x1, R10 ;  /* 0x000000010d0a7824 */ /* 0x000fca00078e020a */
        /* <DEDUP_REMOVED lines=12> */
[----:B------:R-:W0:Y:S02]  /*10560*/  SHFL.IDX PT, R2, R5, 0x1f, 0x1f ;  /* 0x03e01f0005027f89 */ /* 0x000e2400000e0000 */
[----:B0-----:R-:W-:-:S04]  /*10570*/  IMAD R3, R2, UR5, RZ ;  /* 0x0000000502037c24 */ /* 0x001fc8000f8e02ff */
[----:B------:R-:W-:-:S05]  /*10580*/  IMAD.IADD R8, R3, 0x1, R8 ;  /* 0x0000000103087824 */ /* 0x000fca00078e0208 */
[----:B------:R-:W-:-:S13]  /*10590*/  ISETP.GT.AND P6, PT, R8, UR6, PT ;  /* 0x0000000608007c0c */ /* 0x000fda000bfc4270 */
[----:B------:R-:W-:Y:S05]  /*105a0*/  @!P6 BRA `(.L_x_232) ;  /* 0xfffffffc0074e947 */ /* 0x000fea000383ffff */
.L_x_230:
[----:B------:R-:W-:Y:S02]  /*105b0*/  IMAD.IADD R11, R8, 0x1, -R3 ;  /* 0x00000001080b7824 */ /* 0x000fe400078e0a03 */
[----:B------:R-:W-:Y:S02]  /*105c0*/  IMAD.MOV.U32 R16, RZ, RZ, RZ ;  /* 0x000000ffff107224 */ /* 0x000fe400078e00ff */
[----:B------:R-:W-:-:S05]  /*105d0*/  IMAD R2, R5, UR5, R11 ;  /* 0x0000000505027c24 */ /* 0x000fca000f8e020b */
[----:B------:R-:W-:-:S13]  /*105e0*/  ISETP.GT.AND P0, PT, R2, UR6, PT ;  /* 0x0000000602007c0c */ /* 0x000fda000bf04270 */
[----:B------:R-:W-:-:S04]  /*105f0*/  VOTE.ANY R8, PT, !P0 ;  /* 0x0000000000087806 */ /* 0x000fc800040e0100 */
[----:B------:R-:W0:Y:S01]  /*10600*/  POPC R19, R8 ;  /* 0x0000000800137309 */ /* 0x000e220000000000 */
[----:B------:R-:W-:Y:S01]  /*10610*/  ISETP.NE.AND P0, PT, R8, RZ, PT ;  /* 0x000000ff0800720c */ /* 0x000fe20003f05270 */
[----:B0-----:R-:W0:Y:S04]  /*10620*/  SHFL.IDX PT, R6, R6, R19, 0x1f ;  /* 0x00001f1306067589 */ /* 0x001e2800000e0000 */
[----:B------:R1:W2:Y:S01]  /*10630*/  SHFL.IDX PT, R9, R9, R19, 0x1f ;  /* 0x00001f1309097589 */ /* 0x0002a200000e0000 */
[----:B0-----:R-:W-:-:S04]  /*10640*/  IABS R4, R6 ;  /* 0x0000000600047213 */ /* 0x001fc80000000000 */
[----:B------:R-:W0:Y:S08]  /*10650*/  I2F.RP R10, R4 ;  /* 0x00000004000a7306 */ /* 0x000e300000209400 */
[----:B0-----:R-:W0:Y:S02]  /*10660*/  MUFU.RCP R10, R10 ;  /* 0x0000000a000a7308 */ /* 0x001e240000001000 */
[----:B0-----:R-:W-:-:S06]  /*10670*/  VIADD R2, R10, 0xffffffe ;  /* 0x0ffffffe0a027836 */ /* 0x001fcc0000000000 */
[----:B------:R-:W0:Y:S02]  /*10680*/  F2I.FTZ.U32.TRUNC.NTZ R3, R2 ;  /* 0x0000000200037305 */ /* 0x000e24000021f000 */
[----:B0-----:R-:W-:Y:S01]  /*10690*/  IMAD.MOV R12, RZ, RZ, -R3 ;  /* 0x000000ffff0c7224 */ /* 0x001fe200078e0a03 */
[----:B-12---:R-:W-:Y:S06]  /*106a0*/  @!P0 BRA `(.L_x_233) ;  /* 0x0000000000088947 */ /* 0x006fec0003800000 */
[----:B------:R-:W-:-:S06]  /*106b0*/  VIADD R16, R19, 0xffffffff ;  /* 0xffffffff13107836 */ /* 0x000fcc0000000000 */
[----:B------:R0:W1:Y:S02]  /*106c0*/  SHFL.IDX PT, R16, R5, R16, 0x1f ;  /* 0x00001f1005107589 */ /* 0x00006400000e0000 */
.L_x_233:
[----:B-1----:R-:W-:Y:S01]  /*106d0*/  IMAD R16, R16, UR5, R11 ;  /* 0x0000000510107c24 */ /* 0x002fe2000f8e020b */
[----:B0-----:R-:W-:Y:S01]  /*106e0*/  IABS R5, R9 ;  /* 0x0000000900057213 */ /* 0x001fe20000000000 */
[----:B------:R-:W-:Y:S01]  /*106f0*/  IMAD.MOV.U32 R11, RZ, RZ, R12 ;  /* 0x000000ffff0b7224 */ /* 0x000fe200078e000c */
[----:B------:R-:W-:Y:S01]  /*10700*/  IABS R12, R6 ;  /* 0x00000006000c7213 */ /* 0x000fe20000000000 */
[----:B------:R-:W-:Y:S01]  /*10710*/  IMAD.MOV.U32 R2, RZ, RZ, RZ ;  /* 0x000000ffff027224 */ /* 0x000fe200078e00ff */
[----:B------:R-:W-:Y:S01]  /*10720*/  IADD3 R17, -R16, UR6, RZ ;  /* 0x0000000610117c10 */ /* 0x000fe2000fffe1ff */
[----:B------:R-:W-:Y:S01]  /*10730*/  IMAD R11, R11, R4, RZ ;  /* 0x000000040b0b7224 */ /* 0x000fe200078e02ff */
[----:B------:R-:W0:Y:S01]  /*10740*/  I2F.RP R8, R5 ;  /* 0x0000000500087306 */ /* 0x000e220000209400 */
[----:B------:R-:W-:Y:S01]  /*10750*/  IMAD.MOV R12, RZ, RZ, -R12 ;  /* 0x000000ffff0c7224 */ /* 0x000fe200078e0a0c */
[----:B------:R-:W-:Y:S01]  /*10760*/  IABS R10, R17 ;  /* 0x00000011000a7213 */ /* 0x000fe20000000000 */
[----:B------:R-:W-:-:S04]  /*10770*/  IMAD.HI.U32 R2, R3, R11, R2 ;  /* 0x0000000b03027227 */ /* 0x000fc800078e0002 */
[----:B------:R-:W-:Y:S02]  /*10780*/  IMAD.MOV.U32 R3, RZ, RZ, R10 ;  /* 0x000000ffff037224 */ /* 0x000fe400078e000a */
[----:B------:R-:W-:Y:S02]  /*10790*/  IMAD.MOV.U32 R10, RZ, RZ, R12 ;  /* 0x000000ffff0a7224 */ /* 0x000fe400078e000c */
[----:B------:R-:W-:-:S04]  /*107a0*/  IMAD.HI.U32 R2, R2, R3, RZ ;  /* 0x0000000302027227 */ /* 0x000fc800078e00ff */
[----:B------:R-:W-:Y:S01]  /*107b0*/  IMAD R3, R2, R10, R3 ;  /* 0x0000000a02037224 */ /* 0x000fe200078e0203 */
[----:B0-----:R-:W0:Y:S01]  /*107c0*/  MUFU.RCP R8, R8 ;  /* 0x0000000800087308 */ /* 0x001e220000001000 */
[----:B------:R-:W-:-:S03]  /*107d0*/  VIADD R19, R19, UR4 ;  /* 0x0000000413137c36 */ /* 0x000fc60008000000 */
[----:B------:R-:W-:-:S13]  /*107e0*/  ISETP.GT.U32.AND P1, PT, R4, R3, PT ;  /* 0x000000030400720c */ /* 0x000fda0003f24070 */
[----:B------:R-:W-:Y:S02]  /*107f0*/  @!P1 IMAD.IADD R3, R3, 0x1, -R4 ;  /* 0x0000000103039824 */ /* 0x000fe400078e0a04 */
[----:B0-----:R-:W-:Y:S02]  /*10800*/  VIADD R10, R8, 0xffffffe ;  /* 0x0ffffffe080a7836 */ /* 0x001fe40000000000 */
[----:B------:R-:W-:Y:S01]  /*10810*/  @!P1 VIADD R2, R2, 0x1 ;  /* 0x0000000102029836 */ /* 0x000fe20000000000 */
[----:B------:R-:W-:Y:S02]  /*10820*/  ISETP.GE.U32.AND P0, PT, R3, R4, PT ;  /* 0x000000040300720c */ /* 0x000fe40003f06070 */
[----:B------:R-:W-:Y:S01]  /*10830*/  LOP3.LUT R4, R17, R6, RZ, 0x3c, !PT ;  /* 0x0000000611047212 */ /* 0x000fe200078e3cff */
[----:B------:R0:W1:Y:S01]  /*10840*/  F2I.FTZ.U32.TRUNC.NTZ R3, R10 ;  /* 0x0000000a00037305 */ /* 0x000062000021f000 */
[----:B------:R-:W-:Y:S02]  /*10850*/  ISETP.NE.AND P1, PT, R6, RZ, PT ;  /* 0x000000ff0600720c */ /* 0x000fe40003f25270 */
[----:B------:R-:W-:-:S02]  /*10860*/  ISETP.GE.AND P2, PT, R4, RZ, PT ;  /* 0x000000ff0400720c */ /* 0x000fc40003f46270 */
[----:B0-----:R-:W-:-:S05]  /*10870*/  IABS R10, R9 ;  /* 0x00000009000a7213 */ /* 0x001fca0000000000 */
[----:B------:R-:W-:Y:S01]  /*10880*/  @P0 IADD3 R2, R2, 0x1, RZ ;  /* 0x0000000102020810 */ /* 0x000fe20007ffe0ff */
[----:B------:R-:W-:-:S04]  /*10890*/  IMAD.MOV R10, RZ, RZ, -R10 ;  /* 0x000000ffff0a7224 */ /* 0x000fc800078e0a0a */
[----:B------:R-:W-:Y:S02]  /*108a0*/  IMAD.MOV.U32 R8, RZ, RZ, R2 ;  /* 0x000000ffff087224 */ /* 0x000fe400078e0002 */
[----:B-1----:R-:W-:Y:S02]  /*108b0*/  IMAD.MOV R2, RZ, RZ, -R3 ;  /* 0x000000ffff027224 */ /* 0x002fe400078e0a03 */
[----:B------:R-:W-:Y:S01]  /*108c0*/  @!P2 IMAD.MOV R8, RZ, RZ, -R8 ;  /* 0x000000ffff08a224 */ /* 0x000fe200078e0a08 */
[----:B------:R-:W-:Y:S01]  /*108d0*/  @!P1 LOP3.LUT R8, RZ, R6, RZ, 0x33, !PT ;  /* 0x00000006ff089212 */ /* 0x000fe200078e33ff */
[----:B------:R-:W-:Y:S02]  /*108e0*/  IMAD R11, R2, R5, RZ ;  /* 0x00000005020b7224 */ /* 0x000fe400078e02ff */
[----:B------:R-:W-:Y:S01]  /*108f0*/  IMAD.MOV.U32 R2, RZ, RZ, RZ ;  /* 0x000000ffff027224 */ /* 0x000fe200078e00ff */
[-C--:B------:R-:W-:Y:S01]  /*10900*/  IABS R4, R8.reuse ;  /* 0x0000000800047213 */ /* 0x080fe20000000000 */
[----:B------:R-:W-:-:S02]  /*10910*/  IMAD R6, R6, R8, RZ ;  /* 0x0000000806067224 */ /* 0x000fc400078e02ff */
[----:B------:R-:W-:-:S04]  /*10920*/  IMAD.HI.U32 R2, R3, R11, R2 ;  /* 0x0000000b03027227 */ /* 0x000fc800078e0002 */
[----:B------:R-:W-:Y:S02]  /*10930*/  IMAD.MOV.U32 R3, RZ, RZ, R4 ;  /* 0x000000ffff037224 */ /* 0x000fe400078e0004 */
[----:B------:R-:W-:Y:S02]  /*10940*/  IMAD.MOV.U32 R4, RZ, RZ, R10 ;  /* 0x000000ffff047224 */ /* 0x000fe400078e000a */
[----:B------:R-:W-:-:S04]  /*10950*/  IMAD.HI.U32 R2, R2, R3, RZ ;  /* 0x0000000302027227 */ /* 0x000fc800078e00ff */
[----:B------:R-:W-:Y:S01]  /*10960*/  IMAD R4, R2, R4, R3 ;  /* 0x0000000402047224 */ /* 0x000fe200078e0203 */
[----:B------:R-:W-:Y:S01]  /*10970*/  LOP3.LUT R3, R8, R9, RZ, 0x3c, !PT ;  /* 0x0000000908037212 */ /* 0x000fe200078e3cff */
[----:B------:R-:W-:-:S03]  /*10980*/  IMAD.IADD R17, R17, 0x1, -R6 ;  /* 0x0000000111117824 */ /* 0x000fc600078e0a06 */
[----:B------:R-:W-:Y:S02]  /*10990*/  ISETP.GT.U32.AND P1, PT, R5, R4, PT ;  /* 0x000000040500720c */ /* 0x000fe40003f24070 */
[----:B------:R-:W-:-:S11]  /*109a0*/  ISETP.GE.AND P2, PT, R3, RZ, PT ;  /* 0x000000ff0300720c */ /* 0x000fd60003f46270 */
[----:B------:R-:W-:Y:S02]  /*109b0*/  @!P1 IMAD.IADD R4, R4, 0x1, -R5 ;  /* 0x0000000104049824 */ /* 0x000fe400078e0a05 */
[----:B------:R-:W-:Y:S01]  /*109c0*/  @!P1 VIADD R2, R2, 0x1 ;  /* 0x0000000102029836 */ /* 0x000fe20000000000 */
[----:B------:R-:W-:Y:S02]  /*109d0*/  ISETP.NE.AND P1, PT, R9, RZ, PT ;  /* 0x000000ff0900720c */ /* 0x000fe40003f25270 */
[----:B------:R-:W-:-:S13]  /*109e0*/  ISETP.GE.U32.AND P0, PT, R4, R5, PT ;  /* 0x000000050400720c */ /* 0x000fda0003f06070 */
[----:B------:R-:W-:-:S04]  /*109f0*/  @P0 VIADD R2, R2, 0x1 ;  /* 0x0000000102020836 */ /* 0x000fc80000000000 */
[----:B------:R-:W-:Y:S01]  /*10a00*/  @!P2 IMAD.MOV R2, RZ, RZ, -R2 ;  /* 0x000000ffff02a224 */ /* 0x000fe200078e0a02 */
[----:B------:R-:W-:-:S05]  /*10a10*/  @!P1 LOP3.LUT R2, RZ, R9, RZ, 0x33, !PT ;  /* 0x00000009ff029212 */ /* 0x000fca00078e33ff */
[----:B------:R-:W-:-:S04]  /*10a20*/  IMAD.MOV R18, RZ, RZ, -R2 ;  /* 0x000000ffff127224 */ /* 0x000fc800078e0a02 */
[C---:B------:R-:W-:Y:S02]  /*10a30*/  IMAD R18, R9.reuse, R18, R8 ;  /* 0x0000001209127224 */ /* 0x040fe400078e0208 */
[----:B------:R-:W-:-:S04]  /*10a40*/  IMAD R9, R9, 0x1000000, R2 ;  /* 0x0100000009097824 */ /* 0x000fc800078e0202 */
[----:B------:R-:W-:Y:S01]  /*10a50*/  IMAD R18, R18, 0x10000, R9 ;  /* 0x0001000012127824 */ /* 0x000fe200078e0209 */
[----:B------:R-:W-:Y:S06]  /*10a60*/  BRA `(.L_x_234) ;  /* 0x0000000000147947 */ /* 0x000fec0003800000 */
.L_x_231:
[----:B------:R-:W-:Y:S01]  /*10a70*/  ULDC UR4, c[0x0][0xc3c] ;  /* 0x00030f0000047ab9 */ /* 0x000fe20000000800 */
[----:B------:R-:W-:Y:S02]  /*10a80*/  IMAD.MOV.U32 R17, RZ, RZ, RZ ;  /* 0x000000ffff117224 */ /* 0x000fe400078e00ff */
[----:B------:R-:W-:Y:S02]  /*10a90*/  IMAD.U32 R16, RZ, RZ, UR6 ;  /* 0x00000006ff107e24 */ /* 0x000fe4000f8e00ff */
[----:B------:R-:W-:Y:S02]  /*10aa0*/  IMAD.MOV.U32 R18, RZ, RZ, RZ ;  /* 0x000000ffff127224 */ /* 0x000fe400078e00ff */
[----:B------:R-:W-:-:S07]  /*10ab0*/  IMAD.U32 R19, RZ, RZ, UR4 ;  /* 0x00000004ff137e24 */ /* 0x000fce000f8e00ff */
.L_x_234:
[----:B------:R-:W-:-:S13]  /*10ac0*/  ISETP.NE.AND P0, PT, R7, RZ, PT ;  /* 0x000000ff0700720c */ /* 0x000fda0003f05270 */
[----:B------:R-:W0:Y:S01]  /*10ad0*/  @!P0 S2R R3, SR_CgaCtaId ;  /* 0x0000000000038919 */ /* 0x000e220000008800 */
[----:B------:R-:W-:-:S04]  /*10ae0*/  @!P0 MOV R2, 0x400 ;  /* 0x0000040000028802 */ /* 0x000fc80000000f00 */
[----:B0-----:R-:W-:-:S05]  /*10af0*/  @!P0 LEA R2, R3, R2, 0x18 ;  /* 0x0000000203028211 */ /* 0x001fca00078ec0ff */
[----:B------:R1:W-:Y:S01]  /*10b00*/  @!P0 STS.128 [R2+0x388d0], R16 ;  /* 0x0388d01002008388 */ /* 0x0003e20000000c00 */
[----:B------:R-:W-:Y:S06]  /*10b10*/  BAR.ARV 0x5, 0x180 ;  /* 0x0146000000007b1d */ /* 0x000fec0000002000 */
.L_x_229:
[----:B------:R2:W-:Y:S01]  /*10b20*/  STL [R1+0x28], RZ ;  /* 0x000028ff01007387 */ /* 0x0005e20000100800 */
[----:B------:R-:W-:Y:S01]  /*10b30*/  ULDC UR4, c[0x0][0xc3c] ;  /* 0x00030f0000047ab9 */ /* 0x000fe20000000800 */
[----:B------:R-:W-:Y:S01]  /*10b40*/  IMAD.MOV.U32 R28, RZ, RZ, 0x1 ;  /* 0x00000001ff1c7424 */ /* 0x000fe200078e00ff */
[----:B0-----:R-:W-:Y:S01]  /*10b50*/  ISETP.GE.AND P0, PT, R19, UR4, PT ;  /* 0x0000000413007c0c */ /* 0x001fe2000bf06270 */
[----:B------:R-:W-:-:S12]  /*10b60*/  IMAD.MOV.U32 R27, RZ, RZ, RZ ;  /* 0x000000ffff1b7224 */ /* 0x000fd800078e00ff */
[----:B--2---:R-:W-:Y:S05]  /*10b70*/  @P0 BRA `(.L_x_235) ;  /* 0x0000004c00140947 */ /* 0x004fea0003800000 */
[----:B-1----:R-:W2:Y:S01]  /*10b80*/  LDL R2, [R1+0x50] ;  /* 0x0000500001027983 */ /* 0x002ea20000100800 */
[----:B------:R-:W0:Y:S01]  /*10b90*/  S2UR UR5, SR_CgaCtaId ;  /* 0x00000000000579c3 */ /* 0x000e220000008800 */
[----:B------:R-:W-:Y:S01]  /*10ba0*/  IMAD.SHL.U32 R32, R0, 0x8, RZ ;  /* 0x0000000800207824 */ /* 0x000fe200078e00ff */
[----:B------:R-:W-:Y:S01]  /*10bb0*/  BSSY B8, `(.L_x_235) ;  /* 0x00004c1000087945 */ /* 0x000fe20003800000 */
[----:B------:R1:W-:Y:S01]  /*10bc0*/  STL [R1+0x28], RZ ;  /* 0x000028ff01007387 */ /* 0x0003e20000100800 */
[----:B------:R-:W-:Y:S01]  /*10bd0*/  IMAD.MOV.U32 R28, RZ, RZ, 0x1 ;  /* 0x00000001ff1c7424 */ /* 0x000fe200078e00ff */
[----:B------:R-:W-:Y:S01]  /*10be0*/  ULDC UR39, c[0x0][0xc] ;  /* 0x0000030000277ab9 */ /* 0x000fe20000000800 */
[----:B------:R-:W-:Y:S01]  /*10bf0*/  LOP3.LUT R3, R32, 0x1f8, RZ, 0xc0, !PT ;  /* 0x000001f820037812 */ /* 0x000fe200078ec0ff */
[----:B------:R-:W-:-:S03]  /*10c00*/  IMAD.MOV.U32 R27, RZ, RZ, RZ ;  /* 0x000000ffff1b7224 */ /* 0x000fc600078e00ff */
[----:B------:R-:W-:-:S04]  /*10c10*/  LOP3.LUT R3, R3, 0x38, R0, 0x78, !PT ;  /* 0x0000003803037812 */ /* 0x000fc800078e7800 */
[----:B------:R-:W-:Y:S02]  /*10c20*/  LOP3.LUT R31, R3, 0x200, R32, 0xf8, !PT ;  /* 0x00000200031f7812 */ /* 0x000fe400078ef820 */
[----:B------:R-:W-:-:S04]  /*10c30*/  LOP3.LUT R32, R32, 0x38, RZ, 0xc0, !PT ;  /* 0x0000003820207812 */ /* 0x000fc800078ec0ff */
[C---:B------:R-:W-:Y:S02]  /*10c40*/  LOP3.LUT R37, R32.reuse, 0x40, RZ, 0xfc, !PT ;  /* 0x0000004020257812 */ /* 0x040fe400078efcff */
[C---:B------:R-:W-:Y:S02]  /*10c50*/  LOP3.LUT R36, R32.reuse, 0x80, RZ, 0xfc, !PT ;  /* 0x0000008020247812 */ /* 0x040fe400078efcff */
[----:B------:R-:W-:Y:S02]  /*10c60*/  LOP3.LUT R34, R32, 0xc0, RZ, 0xfc, !PT ;  /* 0x000000c020227812 */ /* 0x000fe400078efcff */
[----:B--2---:R-:W-:Y:S02]  /*10c70*/  R2UR UR4, R2 ;  /* 0x00000000020472ca */ /* 0x004fe400000e0000 */
[C---:B------:R-:W-:Y:S01]  /*10c80*/  LOP3.LUT R2, R0.reuse, 0x7f, RZ, 0xc0, !PT ;  /* 0x0000007f00027812 */ /* 0x040fe200078ec0ff */
[----:B------:R-:W-:-:S03]  /*10c90*/  IMAD.SHL.U32 R0, R0, 0x10, RZ ;  /* 0x0000001000007824 */ /* 0x000fc600078e00ff */
[----:B------:R-:W-:-:S04]  /*10ca0*/  SHF.R.U32.HI R2, RZ, 0x3, R2 ;  /* 0x00000003ff027819 */ /* 0x000fc80000011602 */
[----:B------:R-:W-:-:S03]  /*10cb0*/  LOP3.LUT R0, R2, 0x70, R0, 0xf8, !PT ;  /* 0x0000007002007812 */ /* 0x000fc600078ef800 */
[----:B------:R-:W-:-:S03]  /*10cc0*/  ULOP3.LUT UR38, UR4, 0x2, URZ, 0xfc, !UPT ;  /* 0x0000000204267892 */ /* 0x000fc6000f8efc3f */
[----:B------:R-:W-:Y:S02]  /*10cd0*/  UMOV UR4, 0x400 ;  /* 0x0000040000047882 */ /* 0x000fe40000000000 */
[----:B0-----:R-:W-:-:S06]  /*10ce0*/  ULEA UR4, UR5, UR4, 0x18 ;  /* 0x0000000405047291 */ /* 0x001fcc000f8ec03f */
[----:B------:R-:W-:-:S04]  /*10cf0*/  IMAD.U32 R22, RZ, RZ, UR4 ;  /* 0x00000004ff167e24 */ /* 0x000fc8000f8e00ff */
[----:B-1----:R-:W-:-:S07]  /*10d00*/  IMAD R33, R31, 0x2, R22 ;  /* 0x000000021f217824 */ /* 0x002fce00078e0216 */
.L_x_300:
[----:B0-----:R-:W0:Y:S02]  /*10d10*/  LDC.64 R2, c[0x0][0xc88] ;  /* 0x00032200ff027b82 */ /* 0x001e240000000a00 */
[----:B0-----:R-:W-:-:S05]  /*10d20*/  IMAD.WIDE R2, R19, 0x4, R2 ;  /* 0x0000000413027825 */ /* 0x001fca00078e0202 */
[----:B--2---:R-:W2:Y:S01]  /*10d30*/  LDG.E R29, desc[UR36][R2.64] ;  /* 0x00000024021d7981 */ /* 0x004ea2000c1e1900 */
[----:B------:R-:W-:Y:S05]  /*10d40*/  YIELD ;  /* 0x0000000000007946 */ /* 0x000fea0003800000 */
[----:B------:R-:W-:Y:S01]  /*10d50*/  ULDC.64 UR4, c[0x0][0xa28] ;  /* 0x00028a0000047ab9 */ /* 0x000fe20000000a00 */
[----:B------:R-:W-:Y:S01]  /*10d60*/  IMAD.MOV.U32 R6, RZ, RZ, RZ ;  /* 0x000000ffff067224 */ /* 0x000fe200078e00ff */
[----:B------:R-:W-:Y:S01]  /*10d70*/  ISETP.NE.U32.AND P0, PT, RZ, UR4, PT ;  /* 0x00000004ff007c0c */ /* 0x000fe2000bf05070 */
[----:B------:R-:W-:-:S03]  /*10d80*/  ULDC.64 UR6, c[0x0][0xa18] ;  /* 0x0002860000067ab9 */ /* 0x000fc60000000a00 */
[----:B------:R-:W-:Y:S01]  /*10d90*/  ISETP.NE.AND.EX P0, PT, RZ, UR5, PT, P0 ;  /* 0x00000005ff007c0c */ /* 0x000fe2000bf05300 */
[----:B------:R-:W-:Y:S01]  /*10da0*/  IMAD.MOV.U32 R35, RZ, RZ, RZ ;  /* 0x000000ffff237224 */ /* 0x000fe200078e00ff */
[----:B--2---:R-:W-:-:S11]  /*10db0*/  SHF.R.S32.HI R0, RZ, 0x1f, R29 ;  /* 0x0000001fff007819 */ /* 0x004fd6000001141d */
[C---:B------:R-:W-:Y:S01]  /*10dc0*/  @P0 LEA R2, P1, R29.reuse, UR4, 0x2 ;  /* 0x000000041d020c11 */ /* 0x040fe2000f8210ff */
[C---:B------:R-:W-:Y:S01]  /*10dd0*/  IMAD.SHL.U32 R24, R29.reuse, 0x4, RZ ;  /* 0x000000041d187824 */ /* 0x040fe200078e00ff */
[C-C-:B------:R-:W-:Y:S01]  /*10de0*/  SHF.L.U64.HI R25, R29.reuse, 0x2, R0.reuse ;  /* 0x000000021d197819 */ /* 0x140fe20000010200 */
[----:B------:R0:W-:Y:S01]  /*10df0*/  STL [R1+0x10], R0 ;  /* 0x0000100001007387 */ /* 0x0001e20000100800 */
[----:B------:R-:W-:Y:S01]  /*10e00*/  @P0 LEA.HI.X R3, R29, UR5, R0, 0x2, P1 ;  /* 0x000000051d030c11 */ /* 0x000fe200088f1400 */
[----:B------:R-:W-:-:S04]  /*10e10*/  ULDC.64 UR4, c[0x0][0xa00] ;  /* 0x0002800000047ab9 */ /* 0x000fc80000000a00 */
[----:B------:R1:W2:Y:S01]  /*10e20*/  @P0 LDG.E R6, desc[UR36][R2.64] ;  /* 0x0000002402060981 */ /* 0x0002a2000c1e1900 */
[----:B------:R-:W-:Y:S02]  /*10e30*/  ISETP.NE.U32.AND P0, PT, RZ, UR4, PT ;  /* 0x00000004ff007c0c */ /* 0x000fe4000bf05070 */
[----:B------:R-:W-:Y:S02]  /*10e40*/  LOP3.LUT R23, R23, 0xffffff7f, RZ, 0xc0, !PT ;  /* 0xffffff7f17177812 */ /* 0x000fe400078ec0ff */
[----:B------:R-:W-:Y:S02]  /*10e50*/  ISETP.NE.AND.EX P2, PT, RZ, UR5, PT, P0 ;  /* 0x00000005ff007c0c */ /* 0x000fe4000bf45300 */
[----:B------:R-:W-:Y:S02]  /*10e60*/  ISETP.NE.U32.AND P0, PT, RZ, UR6, PT ;  /* 0x00000006ff007c0c */ /* 0x000fe4000bf05070 */
[----:B-1----:R-:W-:Y:S02]  /*10e70*/  IADD3 R2, P1, R24, UR4, RZ ;  /* 0x0000000418027c10 */ /* 0x002fe4000ff3e0ff */
[----:B------:R-:W-:-:S02]  /*10e80*/  ISETP.NE.AND.EX P0, PT, RZ, UR7, PT, P0 ;  /* 0x00000007ff007c0c */ /* 0x000fc4000bf05300 */
[----:B------:R-:W-:Y:S01]  /*10e90*/  IADD3.X R3, R25, UR5, RZ, P1, !PT ;  /* 0x0000000519037c10 */ /* 0x000fe20008ffe4ff */
[----:B------:R-:W-:-:S04]  /*10ea0*/  ULDC.64 UR4, c[0x0][0x418] ;  /* 0x0001060000047ab9 */ /* 0x000fc80000000a00 */
[----:B------:R-:W-:Y:S01]  /*10eb0*/  @P2 LOP3.LUT R23, R23, 0x80, RZ, 0xfc, !PT ;  /* 0x0000008017172812 */ /* 0x000fe200078efcff */
[----:B------:R1:W5:Y:S05]  /*10ec0*/  @P2 LDG.E R35, desc[UR36][R2.64] ;  /* 0x0000002402232981 */ /* 0x00036a000c1e1900 */
[----:B------:R-:W-:-:S04]  /*10ed0*/  @P0 IADD3 R4, P1, R24, UR6, RZ ;  /* 0x0000000618040c10 */ /* 0x000fc8000ff3e0ff */
[----:B------:R-:W-:-:S05]  /*10ee0*/  @P0 IADD3.X R5, R25, UR7, RZ, P1, !PT ;  /* 0x0000000719050c10 */ /* 0x000fca0008ffe4ff */
[----:B------:R-:W3:Y:S01]  /*10ef0*/  @P0 LDG.E R4, desc[UR36][R4.64] ;  /* 0x0000002404040981 */ /* 0x000ee2000c1e1900 */
[----:B------:R-:W-:-:S03]  /*10f00*/  UISETP.NE.U32.AND UP0, UPT, UR4, URZ, UPT ;  /* 0x0000003f0400728c */ /* 0x000fc6000bf05070 */
[----:B------:R-:W-:Y:S01]  /*10f10*/  ULDC UR4, c[0x0][0x424] ;  /* 0x0001090000047ab9 */ /* 0x000fe20000000800 */
[----:B------:R-:W-:-:S03]  /*10f20*/  UISETP.NE.AND.EX UP0, UPT, UR5, URZ, UPT, UP0 ;  /* 0x0000003f0500728c */ /* 0x000fc6000bf05300 */
[----:B------:R-:W-:Y:S01]  /*10f30*/  ULDC UR5, c[0x0][0x2f0] ;  /* 0x0000bc0000057ab9 */ /* 0x000fe20000000800 */
[----:B------:R-:W-:-:S04]  /*10f40*/  USEL UR4, UR4, 0x1, UP0 ;  /* 0x0000000104047887 */ /* 0x000fc80008000000 */
[----:B------:R-:W-:-:S06]  /*10f50*/  UIMAD UR4, UR4, UR5, URZ ;  /* 0x00000005040472a4 */ /* 0x000fcc000f8e023f */
[----:B0-----:R-:W-:Y:S01]  /*10f60*/  IMAD.U32 R0, RZ, RZ, UR4 ;  /* 0x00000004ff007e24 */ /* 0x001fe2000f8e00ff */
[----:B--2---:R1:W-:Y:S04]  /*10f70*/  STL [R1+0x8], R6 ;  /* 0x0000080601007387 */ /* 0x0043e80000100800 */
[----:B---3--:R1:W-:Y:S01]  /*10f80*/  @P0 STL [R1+0x20], R4 ;  /* 0x0000200401000387 */ /* 0x0083e20000100800 */
[----:B------:R-:W-:Y:S05]  /*10f90*/  @P0 BRA `(.L_x_236) ;  /* 0x0000000000200947 */ /* 0x000fea0003800000 */
[----:B------:R-:W-:Y:S02]  /*10fa0*/  ULDC UR4, c[0x0][0x288] ;  /* 0x0000a20000047ab9 */ /* 0x000fe40000000800 */
[----:B-1----:R-:W-:-:S05]  /*10fb0*/  IMAD.U32 R4, RZ, RZ, UR4 ;  /* 0x00000004ff047e24 */ /* 0x002fca000f8e00ff */
[----:B------:R0:W-:Y:S01]  /*10fc0*/  STL [R1+0x20], R4 ;  /* 0x0000200401007387 */ /* 0x0001e20000100800 */
[----:B------:R-:W-:Y:S05]  /*10fd0*/  @!P2 BRA `(.L_x_236) ;  /* 0x000000000010a947 */ /* 0x000fea0003800000 */
[----:B------:R-:W2:Y:S04]  /*10fe0*/  LDG.E R5, desc[UR36][R2.64] ;  /* 0x0000002402057981 */ /* 0x000ea8000c1e1900 */
[----:B0-----:R-:W2:Y:S02]  /*10ff0*/  LDG.E R4, desc[UR36][R2.64+0x4] ;  /* 0x0000042402047981 */ /* 0x001ea4000c1e1900 */
[----:B--2---:R-:W-:-:S05]  /*11000*/  IMAD.IADD R2, R4, 0x1, -R5 ;  /* 0x0000000104027824 */ /* 0x004fca00078e0a05 */
[----:B------:R2:W-:Y:S02]  /*11010*/  STL [R1+0x20], R2 ;  /* 0x0000200201007387 */ /* 0x0005e40000100800 */
.L_x_236:
[----:B------:R-:W-:Y:S01]  /*11020*/  ULDC.64 UR4, c[0x0][0xa20] ;  /* 0x0002880000047ab9 */ /* 0x000fe20000000a00 */
[----:B------:R-:W-:Y:S01]  /*11030*/  IMAD.MOV.U32 R30, RZ, RZ, R29 ;  /* 0x000000ffff1e7224 */ /* 0x000fe200078e001d */
[----:B------:R-:W-:-:S04]  /*11040*/  ISETP.NE.U32.AND P0, PT, RZ, UR4, PT ;  /* 0x00000004ff007c0c */ /* 0x000fc8000bf05070 */
[----:B------:R-:W-:-:S13]  /*11050*/  ISETP.NE.AND.EX P0, PT, RZ, UR5, PT, P0 ;  /* 0x00000005ff007c0c */ /* 0x000fda000bf05300 */
[----:B------:R-:W-:Y:S05]  /*11060*/  @!P0 BRA `(.L_x_237) ;  /* 0x0000000000108947 */ /* 0x000fea0003800000 */
[----:B-12---:R-:W-:-:S04]  /*11070*/  IADD3 R2, P0, R24, UR4, RZ ;  /* 0x0000000418027c10 */ /* 0x006fc8000ff1e0ff */
[----:B------:R-:W-:-:S05]  /*11080*/  IADD3.X R3, R25, UR5, RZ, P0, !PT ;  /* 0x0000000519037c10 */ /* 0x000fca00087fe4ff */
[----:B------:R1:W5:Y:S01]  /*11090*/  LDG.E R0, desc[UR36][R2.64] ;  /* 0x0000002402007981 */ /* 0x000362000c1e1900 */
[----:B------:R-:W-:Y:S05]  /*110a0*/  BRA `(.L_x_238) ;  /* 0x0000000000247947 */ /* 0x000fea0003800000 */
.L_x_237:
[----:B------:R-:W-:Y:S02]  /*110b0*/  ULDC.64 UR4, c[0x0][0xa08] ;  /* 0x0002820000047ab9 */ /* 0x000fe40000000a00 */
[----:B------:R-:W-:-:S04]  /*110c0*/  ISETP.NE.U32.AND P0, PT, RZ, UR4, PT ;  /* 0x00000004ff007c0c */ /* 0x000fc8000bf05070 */
[----:B------:R-:W-:-:S13]  /*110d0*/  ISETP.NE.AND.EX P0, PT, RZ, UR5, PT, P0 ;  /* 0x00000005ff007c0c */ /* 0x000fda000bf05300 */
[----:B------:R-:W-:Y:S05]  /*110e0*/  @!P0 BRA `(.L_x_238) ;  /* 0x0000000000148947 */ /* 0x000fea0003800000 */
[----:B-12---:R-:W1:Y:S02]  /*110f0*/  LDC.64 R2, c[0x0][0xa08] ;  /* 0x00028200ff027b82 */ /* 0x006e640000000a00 */
[----:B-1----:R-:W-:-:S05]  /*11100*/  IMAD.WIDE R2, R30, 0x4, R2 ;  /* 0x000000041e027825 */ /* 0x002fca00078e0202 */
[----:B------:R-:W2:Y:S04]  /*11110*/  LDG.E R0, desc[UR36][R2.64] ;  /* 0x0000002402007981 */ /* 0x000ea8000c1e1900 */
[----:B------:R-:W2:Y:S02]  /*11120*/  LDG.E R5, desc[UR36][R2.64+0x4] ;  /* 0x0000042402057981 */ /* 0x000ea4000c1e1900 */
[----:B--2---:R-:W-:-:S07]  /*11130*/  IMAD.IADD R0, R5, 0x1, -R0 ;  /* 0x0000000105007824 */ /* 0x004fce00078e0a00 */
.L_x_238:
[----:B01---5:R-:W-:Y:S01]  /*11140*/  IMAD.IADD R4, R0, 0x1, -R6 ;  /* 0x0000000100047824 */ /* 0x023fe200078e0a06 */
[----:B------:R-:W-:Y:S01]  /*11150*/  LOP3.LUT R0, R18, 0xff000000, RZ, 0xc0, !PT ;  /* 0xff00000012007812 */ /* 0x000fe200078ec0ff */
[----:B------:R-:W-:Y:S02]  /*11160*/  BSSY B0, `(.L_x_239) ;  /* 0x0000029000007945 */ /* 0x000fe40003800000 */
[C---:B--2---:R-:W-:Y:S01]  /*11170*/  VIADD R2, R4.reuse, 0x4f ;  /* 0x0000004f04027836 */ /* 0x044fe20000000000 */
[----:B------:R-:W-:Y:S01]  /*11180*/  ISETP.GE.AND P0, PT, R4, 0x1, PT ;  /* 0x000000010400780c */ /* 0x000fe20003f06270 */
[----:B------:R0:W-:Y:S01]  /*11190*/  STL [R1], R4 ;  /* 0x0000000401007387 */ /* 0x0001e20000100800 */
[----:B------:R-:W-:Y:S01]  /*111a0*/  SHF.R.U32.HI R3, RZ, 0x8, R0 ;  /* 0x00000008ff037819 */ /* 0x000fe20000011600 */
[----:B------:R-:W-:Y:S01]  /*111b0*/  IMAD.HI R2, R2, 0x66666667, RZ ;  /* 0x6666666702027827 */ /* 0x000fe200078e02ff */
[----:B------:R-:W-:-:S04]  /*111c0*/  LOP3.LUT R0, R18, 0xff0000, RZ, 0xc0, !PT ;  /* 0x00ff000012007812 */ /* 0x000fc800078ec0ff */
[----:B------:R-:W-:Y:S01]  /*111d0*/  LEA.HI R6, R0, R3, RZ, 0x10 ;  /* 0x0000000300067211 */ /* 0x000fe200078f80ff */
[----:B------:R-:W-:Y:S01]  /*111e0*/  IMAD.MOV.U32 R0, RZ, RZ, RZ ;  /* 0x000000ffff007224 */ /* 0x000fe200078e00ff */
[----:B------:R-:W-:Y:S02]  /*111f0*/  SHF.R.U32.HI R3, RZ, 0x1f, R2 ;  /* 0x0000001fff037819 */ /* 0x000fe40000011602 */
[----:B------:R-:W-:Y:S02]  /*11200*/  LOP3.LUT R5, R6, 0xff, RZ, 0xc0, !PT ;  /* 0x000000ff06057812 */ /* 0x000fe400078ec0ff */
[----:B0-----:R-:W-:Y:S01]  /*11210*/  LEA.HI.SX32 R4, R2, R3, 0x1b ;  /* 0x0000000302047211 */ /* 0x001fe200078fdaff */
[----:B------:R-:W-:Y:S06]  /*11220*/  @!P0 BRA `(.L_x_240) ;  /* 0x0000000000708947 */ /* 0x000fec0003800000 */
[----:B------:R-:W-:-:S04]  /*11230*/  SHF.R.U32.HI R6, RZ, 0x10, R6 ;  /* 0x00000010ff067819 */ /* 0x000fc80000011606 */
[----:B------:R-:W-:-:S13]  /*11240*/  ISETP.NE.AND P0, PT, R6, RZ, PT ;  /* 0x000000ff0600720c */ /* 0x000fda0003f05270 */
[----:B------:R-:W0:Y:S02]  /*11250*/  @!P0 LDC R6, c[0x0][0x9f0] ;  /* 0x00027c00ff068b82 */ /* 0x000e240000000800 */
[-C--:B0-----:R-:W-:Y:S02]  /*11260*/  IABS R8, R6.reuse ;  /* 0x0000000600087213 */ /* 0x081fe40000000000 */
[----:B------:R-:W-:Y:S02]  /*11270*/  IADD3 R7, R6, -0x1, R4 ;  /* 0xffffffff06077810 */ /* 0x000fe40007ffe004 */
[----:B------:R-:W0:Y:S02]  /*11280*/  I2F.RP R9, R8 ;  /* 0x0000000800097306 */ /* 0x000e240000209400 */
[----:B------:R-:W-:-:S04]  /*11290*/  LOP3.LUT R0, R7, R6, RZ, 0x3c, !PT ;  /* 0x0000000607007212 */ /* 0x000fc800078e3cff */
[----:B------:R-:W-:Y:S02]  /*112a0*/  ISETP.GE.AND P2, PT, R0, RZ, PT ;  /* 0x000000ff0000720c */ /* 0x000fe40003f46270 */
[----:B0-----:R-:W0:Y:S02]  /*112b0*/  MUFU.RCP R9, R9 ;  /* 0x0000000900097308 */ /* 0x001e240000001000 */
[----:B0-----:R-:W-:-:S06]  /*112c0*/  VIADD R2, R9, 0xffffffe ;  /* 0x0ffffffe09027836 */ /* 0x001fcc0000000000 */
[----:B------:R0:W1:Y:S02]  /*112d0*/  F2I.FTZ.U32.TRUNC.NTZ R3, R2 ;  /* 0x0000000200037305 */ /* 0x000064000021f000 */
[----:B0-----:R-:W-:Y:S02]  /*112e0*/  IMAD.MOV.U32 R2, RZ, RZ, RZ ;  /* 0x000000ffff027224 */ /* 0x001fe400078e00ff */
[----:B-1----:R-:W-:-:S04]  /*112f0*/  IMAD.MOV R0, RZ, RZ, -R3 ;  /* 0x000000ffff007224 */ /* 0x002fc800078e0a03 */
[----:B------:R-:W-:-:S04]  /*11300*/  IMAD R0, R0, R8, RZ ;  /* 0x0000000800007224 */ /* 0x000fc800078e02ff */
[----:B------:R-:W-:Y:S01]  /*11310*/  IMAD.HI.U32 R0, R3, R0, R2 ;  /* 0x0000000003007227 */ /* 0x000fe200078e0002 */
[----:B------:R-:W-:Y:S02]  /*11320*/  IABS R3, R7 ;  /* 0x0000000700037213 */ /* 0x000fe40000000000 */
[----:B------:R-:W-:-:S03]  /*11330*/  IABS R7, R6 ;  /* 0x0000000600077213 */ /* 0x000fc60000000000 */
[----:B------:R-:W-:-:S04]  /*11340*/  IMAD.HI.U32 R0, R0, R3, RZ ;  /* 0x0000000300007227 */ /* 0x000fc800078e00ff */
[----:B------:R-:W-:-:S04]  /*11350*/  IMAD.MOV R2, RZ, RZ, -R7 ;  /* 0x000000ffff027224 */ /* 0x000fc800078e0a07 */
[----:B------:R-:W-:-:S05]  /*11360*/  IMAD R3, R0, R2, R3 ;  /* 0x0000000200037224 */ /* 0x000fca00078e0203 */
[----:B------:R-:W-:-:S13]  /*11370*/  ISETP.GT.U32.AND P1, PT, R8, R3, PT ;  /* 0x000000030800720c */ /* 0x000fda0003f24070 */
[----:B------:R-:W-:Y:S01]  /*11380*/  @!P1 IMAD.IADD R3, R3, 0x1, -R8 ;  /* 0x0000000103039824 */ /* 0x000fe200078e0a08 */
[----:B------:R-:W-:Y:S02]  /*11390*/  @!P1 IADD3 R0, R0, 0x1, RZ ;  /* 0x0000000100009810 */ /* 0x000fe40007ffe0ff */
[----:B------:R-:W-:Y:S02]  /*113a0*/  ISETP.NE.AND P1, PT, R6, RZ, PT ;  /* 0x000000ff0600720c */ /* 0x000fe40003f25270 */
[----:B------:R-:W-:-:S13]  /*113b0*/  ISETP.GE.U32.AND P0, PT, R3, R8, PT ;  /* 0x000000080300720c */ /* 0x000fda0003f06070 */
[----:B------:R-:W-:-:S04]  /*113c0*/  @P0 VIADD R0, R0, 0x1 ;  /* 0x0000000100000836 */ /* 0x000fc80000000000 */
[----:B------:R-:W-:Y:S01]  /*113d0*/  @!P2 IMAD.MOV R0, RZ, RZ, -R0 ;  /* 0x000000ffff00a224 */ /* 0x000fe200078e0a00 */
[----:B------:R-:W-:-:S07]  /*113e0*/  @!P1 LOP3.LUT R0, RZ, R6, RZ, 0x33, !PT ;  /* 0x00000006ff009212 */ /* 0x000fce00078e33ff */
.L_x_240:
[----:B------:R-:W-:Y:S05]  /*113f0*/  BSYNC B0 ;  /* 0x0000000000007941 */ /* 0x000fea0003800000 */
.L_x_239:
[-C--:B------:R-:W-:Y:S01]  /*11400*/  IMAD R3, R5, R0.reuse, RZ ;  /* 0x0000000005037224 */ /* 0x080fe200078e02ff */
[----:B------:R-:W-:Y:S04]  /*11410*/  BSSY B7, `(.L_x_241) ;  /* 0x0000378000077945 */ /* 0x000fe80003800000 */
[----:B------:R-:W-:Y:S01]  /*11420*/  VIADDMNMX R2, R3, R0, R4, PT ;  /* 0x0000000003027246 */ /* 0x000fe20003800104 */
[----:B------:R0:W-:Y:S03]  /*11430*/  STL [R1+0x4], R3 ;  /* 0x0000040301007387 */ /* 0x0001e60000100800 */
[----:B------:R-:W-:Y:S01]  /*11440*/  ISETP.GT.AND P0, PT, R2, R3, PT ;  /* 0x000000030200720c */ /* 0x000fe20003f04270 */
[----:B------:R0:W-:-:S12]  /*11450*/  STL [R1+0x24], R2 ;  /* 0x0000240201007387 */ /* 0x0001d80000100800 */
[----:B0-----:R-:W-:Y:S05]  /*11460*/  @P0 BRA `(.L_x_242) ;  /* 0x0000000000440947 */ /* 0x001fea0003800000 */
[----:B------:R-:W0:Y:S02]  /*11470*/  S2R R2, SR_TID.X ;  /* 0x0000000000027919 */ /* 0x000e240000002100 */
[----:B0-----:R-:W-:-:S04]  /*11480*/  LOP3.LUT R2, R2, 0x7f, RZ, 0xc0, !PT ;  /* 0x0000007f02027812 */ /* 0x001fc800078ec0ff */
[----:B------:R-:W-:-:S13]  /*11490*/  ISETP.NE.AND P0, PT, R2, RZ, PT ;  /* 0x000000ff0200720c */ /* 0x000fda0003f05270 */
[----:B------:R-:W-:Y:S05]  /*114a0*/  @P0 BRA `(.L_x_243) ;  /* 0x0000003400b80947 */ /* 0x000fea0003800000 */
[----:B------:R-:W0:Y:S01]  /*114b0*/  S2R R5, SR_LANEID ;  /* 0x0000000000057919 */ /* 0x000e220000000000 */
[----:B------:R-:W-:Y:S01]  /*114c0*/  VOTEU.ANY UR4, UPT, PT ;  /* 0x0000000000047886 */ /* 0x000fe200038e0100 */
[----:B------:R-:W1:Y:S01]  /*114d0*/  LDC.64 R2, c[0x0][0xc60] ;  /* 0x00031800ff027b82 */ /* 0x000e620000000a00 */
[----:B------:R-:W0:Y:S02]  /*114e0*/  FLO.U32 R0, UR4 ;  /* 0x0000000400007d00 */ /* 0x000e2400080e0000 */
[----:B0-----:R-:W-:-:S06]  /*114f0*/  ISETP.EQ.U32.AND P0, PT, R0, R5, PT ;  /* 0x000000050000720c */ /* 0x001fcc0003f02070 */
[----:B------:R-:W1:Y:S07]  /*11500*/  POPC R5, UR4 ;  /* 0x0000000400057d09 */ /* 0x000e6e0008000000 */
[----:B-1----:R-:W2:Y:S01]  /*11510*/  @P0 ATOMG.E.ADD.STRONG.GPU PT, R3, desc[UR36][R2.64], R5 ;  /* 0x00000005020309a8 */ /* 0x002ea200081ee1e4 */
[----:B------:R-:W0:Y:S02]  /*11520*/  S2R R4, SR_LTMASK ;  /* 0x0000000000047919 */ /* 0x000e240000003900 */
[----:B0-----:R-:W-:-:S04]  /*11530*/  LOP3.LUT R4, R4, UR4, RZ, 0xc0, !PT ;  /* 0x0000000404047c12 */ /* 0x001fc8000f8ec0ff */
[----:B------:R-:W0:Y:S01]  /*11540*/  POPC R7, R4 ;  /* 0x0000000400077309 */ /* 0x000e220000000000 */
[----:B--2---:R-:W0:Y:S02]  /*11550*/  SHFL.IDX PT, R0, R3, R0, 0x1f ;  /* 0x00001f0003007589 */ /* 0x004e2400000e0000 */
[----:B0-----:R-:W-:Y:S01]  /*11560*/  IADD3 R16, R0, UR39, R7 ;  /* 0x0000002700107c10 */ /* 0x001fe2000fffe007 */
[----:B------:R-:W-:Y:S06]  /*11570*/  BRA `(.L_x_243) ;  /* 0x0000003400847947 */ /* 0x000fec0003800000 */
.L_x_242:
[----:B------:R-:W-:Y:S01]  /*11580*/  VIADD R0, R22, 0x24400 ;  /* 0x0002440016007836 */ /* 0x000fe20000000000 */
[----:B------:R-:W-:Y:S04]  /*11590*/  BSSY B6, `(.L_x_244) ;  /* 0x0000013000067945 */ /* 0x000fe80003800000 */
[----:B------:R-:W-:-:S13]  /*115a0*/  LOP3.LUT P0, RZ, R0, 0x3ff, RZ, 0xc0, !PT ;  /* 0x000003ff00ff7812 */ /* 0x000fda000780c0ff */
[----:B------:R-:W-:Y:S05]  /*115b0*/  @!P0 BRA `(.L_x_245) ;  /* 0x0000000000408947 */ /* 0x000fea0003800000 */
[----:B------:R-:W-:Y:S01]  /*115c0*/  MOV R2, 0x0 ;  /* 0x0000000000027802 */ /* 0x000fe20000000f00 */
[----:B------:R-:W-:Y:S01]  /*115d0*/  ULDC.64 UR6, c[0x4][0x138] ;  /* 0x01004e0000067ab9 */ /* 0x000fe20000000a00 */
[----:B------:R-:W-:Y:S01]  /*115e0*/  ULDC.64 UR8, c[0x4][0x140] ;  /* 0x0100500000087ab9 */ /* 0x000fe20000000a00 */
[----:B------:R-:W-:Y:S01]  /*115f0*/  ULDC.64 UR4, c[0x4][0x98] ;  /* 0x0100260000047ab9 */ /* 0x000fe20000000a00 */
[----:B------:R-:W-:Y:S02]  /*11600*/  IMAD.U32 R4, RZ, RZ, UR6 ;  /* 0x00000006ff047e24 */ /* 0x000fe4000f8e00ff */
[----:B------:R-:W0:Y:S01]  /*11610*/  LDC.64 R2, c[0x4][R2] ;  /* 0x0100000002027b82 */ /* 0x000e220000000a00 */
[----:B------:R-:W-:Y:S02]  /*11620*/  IMAD.U32 R5, RZ, RZ, UR7 ;  /* 0x00000007ff057e24 */ /* 0x000fe4000f8e00ff */
[----:B------:R-:W-:Y:S02]  /*11630*/  IMAD.U32 R6, RZ, RZ, UR8 ;  /* 0x00000008ff067e24 */ /* 0x000fe4000f8e00ff */
[----:B------:R-:W-:-:S02]  /*11640*/  IMAD.U32 R7, RZ, RZ, UR9 ;  /* 0x00000009ff077e24 */ /* 0x000fc4000f8e00ff */
[----:B------:R-:W-:Y:S02]  /*11650*/  IMAD.U32 R10, RZ, RZ, UR4 ;  /* 0x00000004ff0a7e24 */ /* 0x000fe4000f8e00ff */
[----:B------:R-:W-:Y:S02]  /*11660*/  IMAD.U32 R11, RZ, RZ, UR5 ;  /* 0x00000005ff0b7e24 */ /* 0x000fe4000f8e00ff */
[----:B------:R-:W-:Y:S02]  /*11670*/  IMAD.MOV.U32 R8, RZ, RZ, 0x70 ;  /* 0x00000070ff087424 */ /* 0x000fe400078e00ff */
[----:B------:R-:W-:Y:S02]  /*11680*/  IMAD.MOV.U32 R12, RZ, RZ, 0x1 ;  /* 0x00000001ff0c7424 */ /* 0x000fe400078e00ff */
[----:B------:R-:W-:-:S07]  /*11690*/  IMAD.MOV.U32 R13, RZ, RZ, RZ ;  /* 0x000000ffff0d7224 */ /* 0x000fce00078e00ff */
[----:B------:R-:W-:-:S07]  /*116a0*/  LEPC R20, `(.L_x_245) ;  /* 0x000000001014794e */ /* 0x000fce0000000000 */
[----:B0-----:R-:W-:Y:S05]  /*116b0*/  CALL.ABS.NOINC R2 ;  /* 0x0000000002007343 */ /* 0x001fea0003c00000 */
.L_x_245:
[----:B------:R-:W-:Y:S05]  /*116c0*/  BSYNC B6 ;  /* 0x0000000000067941 */ /* 0x000fea0003800000 */
.L_x_244:
        /* <DEDUP_REMOVED lines=8> */
[----:B------:R0:W1:Y:S01]  /*11750*/  LDC.64 R2, c[0x4][R26] ;  /* 0x010000001a027b82 */ /* 0x0000620000000a00 */
[----:B------:R-:W-:Y:S02]  /*11760*/  IMAD.U32 R4, RZ, RZ, UR6 ;  /* 0x00000006ff047e24 */ /* 0x000fe4000f8e00ff */
[----:B------:R-:W-:Y:S02]  /*11770*/  IMAD.U32 R5, RZ, RZ, UR7 ;  /* 0x00000007ff057e24 */ /* 0x000fe4000f8e00ff */
[----:B------:R-:W-:Y:S02]  /*11780*/  IMAD.U32 R6, RZ, RZ, UR8 ;  /* 0x00000008ff067e24 */ /* 0x000fe4000f8e00ff */
[----:B------:R-:W-:-:S02]  /*11790*/  IMAD.U32 R7, RZ, RZ, UR9 ;  /* 0x00000009ff077e24 */ /* 0x000fc4000f8e00ff */
[----:B------:R-:W-:Y:S02]  /*117a0*/  IMAD.U32 R10, RZ, RZ, UR4 ;  /* 0x00000004ff0a7e24 */ /* 0x000fe4000f8e00ff */
[----:B------:R-:W-:Y:S02]  /*117b0*/  IMAD.U32 R11, RZ, RZ, UR5 ;  /* 0x00000005ff0b7e24 */ /* 0x000fe4000f8e00ff */
[----:B------:R-:W-:Y:S02]  /*117c0*/  IMAD.MOV.U32 R8, RZ, RZ, 0x70 ;  /* 0x00000070ff087424 */ /* 0x000fe400078e00ff */
[----:B------:R-:W-:Y:S02]  /*117d0*/  IMAD.MOV.U32 R12, RZ, RZ, 0x1 ;  /* 0x00000001ff0c7424 */ /* 0x000fe400078e00ff */
[----:B0-----:R-:W-:-:S07]  /*117e0*/  IMAD.MOV.U32 R13, RZ, RZ, RZ ;  /* 0x000000ffff0d7224 */ /* 0x001fce00078e00ff */
[----:B------:R-:W-:-:S07]  /*117f0*/  LEPC R20, `(.L_x_248) ;  /* 0x000000001014794e */ /* 0x000fce0000000000 */
[----:B-1----:R-:W-:Y:S05]  /*11800*/  CALL.ABS.NOINC R2 ;  /* 0x0000000002007343 */ /* 0x002fea0003c00000 */
.L_x_248:
[----:B------:R0:W1:Y:S01]  /*11810*/  LDC.64 R2, c[0x4][R26] ;  /* 0x010000001a027b82 */ /* 0x0000620000000a00 */
[----:B------:R-:W-:Y:S01]  /*11820*/  ULDC.64 UR6, c[0x4][0x138] ;  /* 0x01004e0000067ab9 */ /* 0x000fe20000000a00 */
[----:B------:R-:W-:Y:S01]  /*11830*/  ULDC.64 UR8, c[0x4][0x140] ;  /* 0x0100500000087ab9 */ /* 0x000fe20000000a00 */
[----:B------:R-:W-:Y:S01]  /*11840*/  ULDC.64 UR4, c[0x4][0xa8] ;  /* 0x01002a0000047ab9 */ /* 0x000fe20000000a00 */
        /* <DEDUP_REMOVED lines=11> */
.L_x_247:
[----:B------:R-:W-:Y:S05]  /*11900*/  BSYNC B6 ;  /* 0x0000000000067941 */ /* 0x000fea0003800000 */
.L_x_246:
[----:B------:R-:W2:Y:S01]  /*11910*/  LDL R2, [R1+0x24] ;  /* 0x0000240001027983 */ /* 0x000ea20000100800 */
[----:B------:R-:W-:Y:S01]  /*11920*/  ULDC.64 UR4, c[0x0][0x9f8] ;  /* 0x00027e0000047ab9 */ /* 0x000fe20000000a00 */
[----:B------:R-:W0:Y:S02]  /*11930*/  LDC R6, c[0x0][0x430] ;  /* 0x00010c00ff067b82 */ /* 0x000e240000000800 */
[----:B------:R-:W3:Y:S01]  /*11940*/  LDL R4, [R1] ;  /* 0x0000000001047983 */ /* 0x000ee20000100800 */
[----:B------:R-:W-:-:S03]  /*11950*/  ISETP.NE.U32.AND P0, PT, RZ, UR4, PT ;  /* 0x00000004ff007c0c */ /* 0x000fc6000bf05070 */
[----:B------:R-:W4:Y:S01]  /*11960*/  LDL R21, [R1+0x8] ;  /* 0x0000080001157983 */ /* 0x000f220000100800 */
[----:B------:R-:W-:-:S13]  /*11970*/  ISETP.NE.AND.EX P0, PT, RZ, UR5, PT, P0 ;  /* 0x00000005ff007c0c */ /* 0x000fda000bf05300 */
[----:B------:R-:W-:Y:S01]  /*11980*/  @P0 IADD3 R24, P1, R24, UR4, RZ ;  /* 0x0000000418180c10 */ /* 0x000fe2000ff3e0ff */
[----:B------:R-:W1:Y:S01]  /*11990*/  S2R R20, SR_TID.X ;  /* 0x0000000000147919 */ /* 0x000e620000002100 */
[----:B------:R-:W-:Y:S02]  /*119a0*/  ULDC UR4, c[0x0][0x2f4] ;  /* 0x0000bd0000047ab9 */ /* 0x000fe40000000800 */
[----:B------:R-:W-:-:S05]  /*119b0*/  @P0 IADD3.X R25, R25, UR5, RZ, P1, !PT ;  /* 0x0000000519190c10 */ /* 0x000fca0008ffe4ff */
[----:B------:R1:W4:Y:S01]  /*119c0*/  @P0 LDG.E R30, desc[UR36][R24.64] ;  /* 0x00000024181e0981 */ /* 0x000322000c1e1900 */
[----:B0-----:R-:W-:Y:S02]  /*119d0*/  ISETP.NE.AND P2, PT, R6, 0x1, PT ;  /* 0x000000010600780c */ /* 0x001fe40003f45270 */
[----:B------:R-:W-:-:S11]  /*119e0*/  LOP3.LUT R23, R23, 0xffffffbf, RZ, 0xc0, !PT ;  /* 0xffffffbf17177812 */ /* 0x000fd600078ec0ff */
[----:B------:R-:W0:Y:S01]  /*119f0*/  @P2 LDC R3, c[0x0][0x434] ;  /* 0x00010d00ff032b82 */ /* 0x000e220000000800 */
[----:B------:R-:W-:Y:S02]  /*11a00*/  @P2 LOP3.LUT R23, R23, 0x40, RZ, 0xfc, !PT ;  /* 0x0000004017172812 */ /* 0x000fe400078efcff */
[----:B-1----:R-:W-:-:S04]  /*11a10*/  LOP3.LUT R20, R20, 0x7f, RZ, 0xc0, !PT ;  /* 0x0000007f14147812 */ /* 0x002fc800078ec0ff */
[----:B------:R-:W-:Y:S02]  /*11a20*/  SHF.R.U32.HI R26, RZ, 0x3, R20 ;  /* 0x00000003ff1a7819 */ /* 0x000fe40000011614 */
[----:B------:R-:W1:Y:S02]  /*11a30*/  S2R R20, SR_TID.X ;  /* 0x0000000000147919 */ /* 0x000e640000002100 */
[----:B-1----:R-:W-:-:S05]  /*11a40*/  IMAD.SHL.U32 R20, R20, 0x10, RZ ;  /* 0x0000001014147824 */ /* 0x002fca00078e00ff */
[----:B------:R-:W-:Y:S02]  /*11a50*/  LOP3.LUT R20, R26, 0x70, R20, 0xf8, !PT ;  /* 0x000000701a147812 */ /* 0x000fe400078ef814 */
[----:B------:R-:W-:Y:S01]  /*11a60*/  LOP3.LUT R23, R23, 0xffffffef, RZ, 0xc0, !PT ;  /* 0xffffffef17177812 */ /* 0x000fe200078ec0ff */
[----:B------:R-:W-:Y:S01]  /*11a70*/  UMOV UR5, 0xffffffff ;  /* 0xffffffff00057882 */ /* 0x000fe20000000000 */
[----:B------:R-:W-:Y:S01]  /*11a80*/  LOP3.LUT R25, R18, 0xffff, RZ, 0xc0, !PT ;  /* 0x0000ffff12197812 */ /* 0x000fe200078ec0ff */
[----:B--2---:R-:W-:Y:S02]  /*11a90*/  VIADD R26, R2, 0xffffffff ;  /* 0xffffffff021a7836 */ /* 0x004fe40000000000 */
[----:B------:R-:W1:Y:S02]  /*11aa0*/  @P2 LDC R2, c[0x0][0x438] ;  /* 0x00010e00ff022b82 */ /* 0x000e640000000800 */
[----:B------:R-:W-:-:S05]  /*11ab0*/  IMAD R0, R26, 0x50, R20 ;  /* 0x000000501a007824 */ /* 0x000fca00078e0214 */
[C---:B---3--:R-:W-:Y:S01]  /*11ac0*/  ISETP.GE.AND P0, PT, R0.reuse, R4, PT ;  /* 0x000000040000720c */ /* 0x048fe20003f06270 */
[----:B----4-:R-:W-:-:S03]  /*11ad0*/  IMAD.IADD R0, R0, 0x1, R21 ;  /* 0x0000000100007824 */ /* 0x010fc600078e0215 */
[----:B------:R-:W-:Y:S01]  /*11ae0*/  ISETP.GT.U32.OR P0, PT, R20, 0x4f, P0 ;  /* 0x0000004f1400780c */ /* 0x000fe20000704470 */
[----:B0-----:R-:W-:-:S04]  /*11af0*/  @P2 IMAD.HI.U32 R3, R0, R3, RZ ;  /* 0x0000000300032227 */ /* 0x001fc800078e00ff */
[----:B------:R-:W-:Y:S01]  /*11b00*/  IMAD.MOV.U32 R4, RZ, RZ, R0 ;  /* 0x000000ffff047224 */ /* 0x000fe200078e0000 */
[----:B-1----:R-:W-:-:S07]  /*11b10*/  @P2 SHF.R.U32.HI R4, RZ, R2, R3 ;  /* 0x00000002ff042219 */ /* 0x002fce0000011603 */
[----:B------:R-:W0:Y:S01]  /*11b20*/  @!P0 LDC.64 R2, c[0x0][0x428] ;  /* 0x00010a00ff028b82 */ /* 0x000e220000000a00 */
[----:B------:R-:W-:-:S04]  /*11b30*/  IMAD.MOV R5, RZ, RZ, -R4 ;  /* 0x000000ffff057224 */ /* 0x000fc800078e0a04 */
[----:B------:R-:W-:Y:S01]  /*11b40*/  IMAD R0, R6, R5, R0 ;  /* 0x0000000506007224 */ /* 0x000fe200078e0200 */
[----:B------:R-:W-:Y:S02]  /*11b50*/  SHF.R.S32.HI R6, RZ, 0x1f, R30 ;  /* 0x0000001fff067819 */ /* 0x000fe4000001141e */
[----:B------:R-:W-:-:S03]  /*11b60*/  @!P0 SHF.R.S32.HI R5, RZ, 0x1f, R4 ;  /* 0x0000001fff058819 */ /* 0x000fc60000011404 */
[----:B------:R0:W-:Y:S02]  /*11b70*/  STL [R1+0xc], R6 ;  /* 0x00000c0601007387 */ /* 0x0001e40000100800 */
[-C--:B0-----:R-:W-:Y:S02]  /*11b80*/  @!P0 IMAD R6, R6, R2.reuse, RZ ;  /* 0x0000000206068224 */ /* 0x081fe400078e02ff */
[----:B------:R-:W-:-:S04]  /*11b90*/  @!P0 IMAD.WIDE.U32 R4, R30, R2, R4 ;  /* 0x000000021e048225 */ /* 0x000fc800078e0004 */
[----:B------:R-:W-:Y:S02]  /*11ba0*/  @!P0 IMAD R6, R30, R3, R6 ;  /* 0x000000031e068224 */ /* 0x000fe400078e0206 */
[----:B------:R-:W0:Y:S02]  /*11bb0*/  @!P0 LDC.64 R2, c[0x0][0x418] ;  /* 0x00010600ff028b82 */ /* 0x000e240000000a00 */
[----:B------:R-:W-:Y:S01]  /*11bc0*/  @!P0 IMAD.IADD R6, R5, 0x1, R6 ;  /* 0x0000000105068824 */ /* 0x000fe200078e0206 */
[----:B------:R-:W-:Y:S02]  /*11bd0*/  ISETP.GE.AND P2, PT, R37, UR4, PT ;  /* 0x0000000425007c0c */ /* 0x000fe4000bf46270 */
[----:B0-----:R-:W-:-:S04]  /*11be0*/  @!P0 LEA R2, P1, R4, R2, 0x2 ;  /* 0x0000000204028211 */ /* 0x001fc800078210ff */
[----:B------:R-:W-:Y:S01]  /*11bf0*/  @!P0 LEA.HI.X R3, R4, R3, R6, 0x2, P1 ;  /* 0x0000000304038211 */ /* 0x000fe200008f1406 */
[----:B------:R-:W-:-:S06]  /*11c00*/  IMAD.MOV.U32 R4, RZ, RZ, RZ ;  /* 0x000000ffff047224 */ /* 0x000fcc00078e00ff */
[----:B------:R0:W5:Y:S01]  /*11c10*/  @!P0 LDG.E R4, desc[UR36][R2.64] ;  /* 0x0000002402048981 */ /* 0x000162000c1e1900 */
[----:B------:R-:W-:Y:S02]  /*11c20*/  ISETP.GE.AND P0, PT, R32, UR4, PT ;  /* 0x0000000420007c0c */ /* 0x000fe4000bf06270 */
[----:B------:R-:W-:Y:S01]  /*11c30*/  ISETP.GE.AND P1, PT, R36, UR4, PT ;  /* 0x0000000424007c0c */ /* 0x000fe2000bf26270 */
[----:B0-----:R-:W-:-:S10]  /*11c40*/  IMAD.U32 R2, RZ, RZ, UR38 ;  /* 0x00000026ff027e24 */ /* 0x001fd4000f8e00ff */
[----:B------:R-:W-:Y:S02]  /*11c50*/  @P0 LOP3.LUT R23, R23, 0x10, RZ, 0xfc, !PT ;  /* 0x0000001017170812 */ /* 0x000fe400078efcff */
[----:B------:R-:W-:Y:S02]  /*11c60*/  ISETP.GE.AND P0, PT, R34, UR4, PT ;  /* 0x0000000422007c0c */ /* 0x000fe4000bf06270 */
[----:B------:R-:W-:-:S04]  /*11c70*/  LOP3.LUT R23, R23, 0xfffffff7, RZ, 0xc0, !PT ;  /* 0xfffffff717177812 */ /* 0x000fc800078ec0ff */
[----:B------:R-:W-:-:S04]  /*11c80*/  @P2 LOP3.LUT R23, R23, 0x8, RZ, 0xfc, !PT ;  /* 0x0000000817172812 */ /* 0x000fc800078efcff */
[----:B------:R-:W-:-:S04]  /*11c90*/  LOP3.LUT R23, R23, 0xfffffffb, RZ, 0xc0, !PT ;  /* 0xfffffffb17177812 */ /* 0x000fc800078ec0ff */
[----:B------:R-:W-:-:S04]  /*11ca0*/  @P1 LOP3.LUT R23, R23, 0x4, RZ, 0xfc, !PT ;  /* 0x0000000417171812 */ /* 0x000fc800078efcff */
[----:B------:R-:W-:-:S04]  /*11cb0*/  LOP3.LUT R23, R23, 0xfffffffd, RZ, 0xc0, !PT ;  /* 0xfffffffd17177812 */ /* 0x000fc800078ec0ff */
[----:B------:R-:W-:Y:S01]  /*11cc0*/  @P0 LOP3.LUT R23, R23, 0x2, RZ, 0xfc, !PT ;  /* 0x0000000217170812 */ /* 0x000fe200078efcff */
[----:B------:R-:W-:Y:S06]  /*11cd0*/  BRA.DIV UR5, `(.L_x_249) ;  /* 0x0000004205147947 */ /* 0x000fec000b800000 */
.L_x_317:
[----:B------:R-:W-:Y:S02]  /*11ce0*/  ISETP.NE.AND P0, PT, R2, 0x3, PT ;  /* 0x000000030200780c */ /* 0x000fe40003f05270 */
[----:B------:R-:W-:Y:S02]  /*11cf0*/  ISETP.GT.U32.AND P1, PT, R20, 0x4f, PT ;  /* 0x0000004f1400780c */ /* 0x000fe40003f24070 */
[----:B------:R-:W-:-:S09]  /*11d00*/  LOP3.LUT R23, R23, 0xffffffdf, RZ, 0xc0, !PT ;  /* 0xffffffdf17177812 */ /* 0x000fd200078ec0ff */
[----:B------:R-:W-:-:S04]  /*11d10*/  @P0 LOP3.LUT R23, R23, 0x20, RZ, 0xfc, !PT ;  /* 0x0000002017170812 */ /* 0x000fc800078efcff */
[----:B------:R-:W-:-:S04]  /*11d20*/  LOP3.LUT R23, R23, 0xfffffffe, RZ, 0xc0, !PT ;  /* 0xfffffffe17177812 */ /* 0x000fc800078ec0ff */
[----:B------:R-:W-:Y:S01]  /*11d30*/  @P1 LOP3.LUT R23, R23, 0x1, RZ, 0xfc, !PT ;  /* 0x0000000117171812 */ /* 0x000fe200078efcff */
[----:B------:R-:W-:Y:S06]  /*11d40*/  @!P0 BRA `(.L_x_250) ;  /* 0x0000000000048947 */ /* 0x000fec0003800000 */
[----:B------:R-:W-:Y:S01]  /*11d50*/  BPT.TRAP 0x1 ;  /* 0x000000040000795c */ /* 0x000fe20000300000 */
.L_x_250:
[----:B------:R-:W-:Y:S01]  /*11d60*/  SHF.R.S32.HI R6, RZ, 0x1f, R0 ;  /* 0x0000001fff067819 */ /* 0x000fe20000011400 */
[----:B------:R-:W-:Y:S01]  /*11d70*/  ULDC.64 UR4, c[0x0][0x328] ;  /* 0x0000ca0000047ab9 */ /* 0x000fe20000000a00 */
[----:B-----5:R-:W-:Y:S01]  /*11d80*/  SHF.R.S32.HI R7, RZ, 0x1f, R4 ;  /* 0x0000001fff077819 */ /* 0x020fe20000011404 */
[----:B------:R-:W-:Y:S01]  /*11d90*/  IMAD.WIDE.U32 R2, R0, UR4, RZ ;  /* 0x0000000400027c25 */ /* 0x000fe2000f8e00ff */
[----:B------:R-:W-:Y:S01]  /*11da0*/  ULDC.64 UR6, c[0x0][0x318] ;  /* 0x0000c60000067ab9 */ /* 0x000fe20000000a00 */
[----:B------:R-:W-:Y:S02]  /*11db0*/  BSSY B0, `(.L_x_251) ;  /* 0x0000012000007945 */ /* 0x000fe40003800000 */
[----:B------:R-:W-:-:S04]  /*11dc0*/  IMAD R5, R6, UR4, RZ ;  /* 0x0000000406057c24 */ /* 0x000fc8000f8e02ff */
[----:B------:R-:W-:Y:S01]  /*11dd0*/  IMAD R5, R0, UR5, R5 ;  /* 0x0000000500057c24 */ /* 0x000fe2000f8e0205 */
[----:B------:R-:W-:-:S03]  /*11de0*/  ULDC.64 UR4, c[0x0][0x338] ;  /* 0x0000ce0000047ab9 */ /* 0x000fc60000000a00 */
[----:B------:R-:W-:Y:S02]  /*11df0*/  IMAD.IADD R3, R3, 0x1, R5 ;  /* 0x0000000103037824 */ /* 0x000fe400078e0205 */
[----:B------:R-:W-:Y:S02]  /*11e00*/  IMAD R5, R7, UR4, RZ ;  /* 0x0000000407057c24 */ /* 0x000fe4000f8e02ff */
[----:B------:R-:W-:-:S04]  /*11e10*/  IMAD.WIDE.U32 R2, R4, UR4, R2 ;  /* 0x0000000404027c25 */ /* 0x000fc8000f8e0002 */
[----:B------:R-:W-:Y:S01]  /*11e20*/  IMAD R5, R4, UR5, R5 ;  /* 0x0000000504057c24 */ /* 0x000fe2000f8e0205 */
[----:B------:R-:W-:-:S03]  /*11e30*/  ULDC.64 UR4, c[0x0][0x330] ;  /* 0x0000cc0000047ab9 */ /* 0x000fc60000000a00 */
[----:B------:R-:W-:Y:S02]  /*11e40*/  IMAD.IADD R3, R3, 0x1, R5 ;  /* 0x0000000103037824 */ /* 0x000fe400078e0205 */
[----:B------:R-:W-:Y:S02]  /*11e50*/  IMAD R5, R27, 0x8, R22 ;  /* 0x000000081b057824 */ /* 0x000fe400078e0216 */
[----:B------:R-:W-:-:S04]  /*11e60*/  IMAD.WIDE.U32 R2, R25, UR4, R2 ;  /* 0x0000000419027c25 */ /* 0x000fc8000f8e0002 */
[----:B------:R-:W-:Y:S01]  /*11e70*/  IMAD R24, R25, UR5, R3 ;  /* 0x0000000519187c24 */ /* 0x000fe2000f8e0203 */
[----:B------:R-:W-:-:S04]  /*11e80*/  LEA R18, P0, R2, UR6, 0x1 ;  /* 0x0000000602127c11 */ /* 0x000fc8000f8008ff */
[----:B------:R-:W-:Y:S02]  /*11e90*/  LEA.HI.X R24, R2, UR7, R24, 0x1, P0 ;  /* 0x0000000702187c11 */ /* 0x000fe400080f0c18 */
[----:B------:R-:W-:-:S06]  /*11ea0*/  SHF.L.U32 R2, R28, 0x1f, RZ ;  /* 0x0000001f1c027819 */ /* 0x000fcc00000006ff */
[----:B------:R-:W0:Y:S02]  /*11eb0*/  SYNCS.PHASECHK.TRANS64.TRYWAIT P0, [R5+URZ+0x38840], R2 ;  /* 0x03884002050075a7 */ /* 0x000e24000800017f */
[----:B0-----:R-:W-:Y:S05]  /*11ec0*/  @!P0 BRA `(.L_x_252) ;  /* 0x0000003c00cc8947 */ /* 0x001fea0003800000 */
.L_x_318:
[----:B------:R-:W-:Y:S05]  /*11ed0*/  BSYNC B0 ;  /* 0x0000000000007941 */ /* 0x000fea0003800000 */
.L_x_251:
[----:B------:R-:W2:Y:S01]  /*11ee0*/  LDL R9, [R1] ;  /* 0x0000000001097983 */ /* 0x000ea20000100800 */
[----:B------:R-:W-:Y:S01]  /*11ef0*/  ULDC.64 UR4, c[0x0][0x300] ;  /* 0x0000c00000047ab9 */ /* 0x000fe20000000a00 */
[----:B------:R-:W-:Y:S01]  /*11f00*/  ULDC.64 UR6, c[0x0][0x2e8] ;  /* 0x0000ba0000067ab9 */ /* 0x000fe20000000a00 */
[----:B------:R-:W-:Y:S01]  /*11f10*/  IMAD R6, R6, UR4, RZ ;  /* 0x0000000406067c24 */ /* 0x000fe2000f8e02ff */
[----:B------:R-:W1:Y:S01]  /*11f20*/  S2R R8, SR_TID.X ;  /* 0x0000000000087919 */ /* 0x000e620000002100 */
[----:B0-----:R-:W-:-:S04]  /*11f30*/  IMAD.WIDE.U32 R2, R0, UR4, RZ ;  /* 0x0000000400027c25 */ /* 0x001fc8000f8e00ff */
[----:B------:R-:W-:Y:S01]  /*11f40*/  IMAD R6, R0, UR5, R6 ;  /* 0x0000000500067c24 */ /* 0x000fe2000f8e0206 */
[----:B------:R-:W-:Y:S02]  /*11f50*/  ULDC.64 UR4, c[0x0][0x310] ;  /* 0x0000c40000047ab9 */ /* 0x000fe40000000a00 */
[----:B------:R-:W-:Y:S02]  /*11f60*/  IMAD R7, R7, UR4, RZ ;  /* 0x0000000407077c24 */ /* 0x000fe4000f8e02ff */
[----:B------:R-:W-:Y:S02]  /*11f70*/  IMAD.IADD R3, R3, 0x1, R6 ;  /* 0x0000000103037824 */ /* 0x000fe400078e0206 */
[C---:B------:R-:W-:Y:S02]  /*11f80*/  IMAD R7, R4.reuse, UR5, R7 ;  /* 0x0000000504077c24 */ /* 0x040fe4000f8e0207 */
[----:B------:R-:W-:Y:S01]  /*11f90*/  IMAD.WIDE.U32 R2, R4, UR4, R2 ;  /* 0x0000000404027c25 */ /* 0x000fe2000f8e0002 */
[----:B------:R-:W-:-:S03]  /*11fa0*/  ULDC.64 UR4, c[0x0][0x308] ;  /* 0x0000c20000047ab9 */ /* 0x000fc60000000a00 */
[----:B------:R-:W-:Y:S02]  /*11fb0*/  IMAD.IADD R3, R3, 0x1, R7 ;  /* 0x0000000103037824 */ /* 0x000fe400078e0207 */
[----:B------:R-:W-:Y:S02]  /*11fc0*/  IMAD R7, R27, 0x5000, R31 ;  /* 0x000050001b077824 */ /* 0x000fe400078e021f */
[----:B------:R-:W-:Y:S01]  /*11fd0*/  IMAD.WIDE.U32 R2, R25, UR4, R2 ;  /* 0x0000000419027c25 */ /* 0x000fe2000f8e0002 */
[----:B------:R-:W-:-:S03]  /*11fe0*/  UMOV UR4, 0xffffffff ;  /* 0xffffffff00047882 */ /* 0x000fc60000000000 */
[----:B------:R-:W-:Y:S01]  /*11ff0*/  IMAD R6, R25, UR5, R3 ;  /* 0x0000000519067c24 */ /* 0x000fe2000f8e0203 */
[----:B------:R-:W-:-:S04]  /*12000*/  LEA R0, P0, R2, UR6, 0x1 ;  /* 0x0000000602007c11 */ /* 0x000fc8000f8008ff */
[----:B------:R-:W-:Y:S02]  /*12010*/  LEA.HI.X R6, R2, UR7, R6, 0x1, P0 ;  /* 0x0000000702067c11 */ /* 0x000fe400080f0c06 */
[----:B-1----:R-:W-:-:S04]  /*12020*/  LOP3.LUT R8, R8, 0x7f, RZ, 0xc0, !PT ;  /* 0x0000007f08087812 */ /* 0x002fc800078ec0ff */
[----:B------:R-:W-:Y:S01]  /*12030*/  SHF.R.U32.HI R8, RZ, 0x3, R8 ;  /* 0x00000003ff087819 */ /* 0x000fe20000011608 */
[----:B--2---:R-:W-:-:S05]  /*12040*/  IMAD R4, R26, -0x50, R9 ;  /* 0xffffffb01a047824 */ /* 0x004fca00078e0209 */
[----:B------:R-:W-:-:S04]  /*12050*/  IADD3 R4, -R8, R4, RZ ;  /* 0x0000000408047210 */ /* 0x000fc80007ffe1ff */
[----:B------:R-:W-:Y:S01]  /*12060*/  ISETP.GE.AND P0, PT, R4, 0x1, PT ;  /* 0x000000010400780c */ /* 0x000fe20003f06270 */
[----:B------:R-:W-:-:S12]  /*12070*/  BRA.DIV UR4, `(.L_x_253) ;  /* 0x0000003e04747947 */ /* 0x000fd8000b800000 */
[----:B------:R-:W0:Y:S01]  /*12080*/  SHFL.IDX PT, R3, R0, RZ, 0x181f ;  /* 0x00181fff00037589 */ /* 0x000e2200000e0000 */
[----:B------:R-:W-:Y:S01]  /*12090*/  LOP3.LUT P5, RZ, R23, 0x10, RZ, 0xc0, !PT ;  /* 0x0000001017ff7812 */ /* 0x000fe200078ac0ff */
[----:B------:R-:W-:Y:S01]  /*120a0*/  @P0 IMAD R9, R7, 0x2, R22 ;  /* 0x0000000207090824 */ /* 0x000fe200078e0216 */
[C---:B------:R-:W-:Y:S01]  /*120b0*/  LOP3.LUT P4, RZ, R23.reuse, 0x8, RZ, 0xc0, !PT ;  /* 0x0000000817ff7812 */ /* 0x040fe2000788c0ff */
[----:B------:R-:W1:Y:S01]  /*120c0*/  SHFL.IDX PT, R2, R6, RZ, 0x181f ;  /* 0x00181fff06027589 */ /* 0x000e6200000e0000 */
[C---:B------:R-:W-:Y:S02]  /*120d0*/  LOP3.LUT P3, RZ, R23.reuse, 0x4, RZ, 0xc0, !PT ;  /* 0x0000000417ff7812 */ /* 0x040fe4000786c0ff */
[----:B------:R-:W-:Y:S01]  /*120e0*/  LOP3.LUT P2, RZ, R23, 0x2, RZ, 0xc0, !PT ;  /* 0x0000000217ff7812 */ /* 0x000fe2000784c0ff */
[----:B------:R-:W-:Y:S01]  /*120f0*/  SHFL.IDX PT, R8, R6, 0x1, 0x181f ;  /* 0x00381f0006087f89 */ /* 0x000fe200000e0000 */
[----:B0-----:R-:W-:-:S05]  /*12100*/  @P0 LEA R3, P1, R32, R3, 0x1 ;  /* 0x0000000320030211 */ /* 0x001fca00078208ff */
[----:B-1----:R-:W-:-:S05]  /*12110*/  @P0 IMAD.X R2, RZ, RZ, R2, P1 ;  /* 0x000000ffff020224 */ /* 0x002fca00008e0602 */
[----:B------:R-:W-:-:S04]  /*12120*/  @P0 LOP3.LUT R3, R3, R2, RZ, 0x3c, !PT ;  /* 0x0000000203030212 */ /* 0x000fc800078e3cff */
[----:B------:R-:W-:-:S04]  /*12130*/  @P0 LOP3.LUT R2, R3, R2, RZ, 0x3c, !PT ;  /* 0x0000000203020212 */ /* 0x000fc800078e3cff */
[----:B------:R-:W-:-:S05]  /*12140*/  @P0 LOP3.LUT R3, R3, R2, RZ, 0x3c, !PT ;  /* 0x0000000203030212 */ /* 0x000fca00078e3cff */
[----:B------:R-:W-:Y:S04]  /*12150*/  @P0 LDGSTS.E.BYPASS.LTC128B.128 [R9+0x24400], desc[UR36][R2.64], !P5 ;  /* 0x2440000002090fae */ /* 0x000fe8000e901d64 */
[----:B------:R-:W-:Y:S04]  /*12160*/  @P0 LDGSTS.E.BYPASS.LTC128B.128 [R9+0x26c00], desc[UR36][R2.64+0x80], !P4 ;  /* 0x26c0008002090fae */ /* 0x000fe8000e101d64 */
[----:B------:R-:W-:Y:S04]  /*12170*/  @P0 LDGSTS.E.BYPASS.LTC128B.128 [R9+0x29400], desc[UR36][R2.64+0x100], !P3 ;  /* 0x2940010002090fae */ /* 0x000fe8000d901d64 */
[----:B------:R0:W-:Y:S01]  /*12180*/  @P0 LDGSTS.E.BYPASS.LTC128B.128 [R9+0x2bc00], desc[UR36][R2.64+0x180], !P2 ;  /* 0x2bc0018002090fae */ /* 0x0001e2000d101d64 */
[----:B------:R-:W-:-:S03]  /*12190*/  ISETP.GE.AND P0, PT, R4, 0x11, PT ;  /* 0x000000110400780c */ /* 0x000fc60003f06270 */
[----:B0-----:R-:W0:Y:S10]  /*121a0*/  SHFL.IDX PT, R2, R0, 0x1, 0x181f ;  /* 0x00381f0000027f89 */ /* 0x001e3400000e0000 */
[----:B------:R-:W-:Y:S01]  /*121b0*/  @P0 IMAD R21, R7, 0x2, R22 ;  /* 0x0000000207150824 */ /* 0x000fe200078e0216 */
[----:B0-----:R-:W-:-:S05]  /*121c0*/  @P0 LEA R2, P1, R32, R2, 0x1 ;  /* 0x0000000220020211 */ /* 0x001fca00078208ff */
[----:B------:R-:W-:Y:S02]  /*121d0*/  @P0 IMAD.X R3, RZ, RZ, R8, P1 ;  /* 0x000000ffff030224 */ /* 0x000fe400008e0608 */
[----:B------:R-:W-:Y:S04]  /*121e0*/  SHFL.IDX PT, R8, R6, 0x2, 0x181f ;  /* 0x00581f0006087f89 */ /* 0x000fe800000e0000 */
        /* <DEDUP_REMOVED lines=17> */
[----:B------:R-:W1:Y:S01]  /*12300*/  SHFL.IDX PT, R0, R0, 0x4, 0x181f ;  /* 0x00981f0000007f89 */ /* 0x000e6200000e0000 */
[----:B0-----:R-:W-:-:S05]  /*12310*/  @P0 LEA R2, P1, R32, R2, 0x1 ;  /* 0x0000000220020211 */ /* 0x001fca00078208ff */
[----:B------:R-:W-:Y:S02]  /*12320*/  @P0 IMAD.X R3, RZ, RZ, R8, P1 ;  /* 0x000000ffff030224 */ /* 0x000fe400008e0608 */
[----:B------:R0:W2:Y:S04]  /*12330*/  SHFL.IDX PT, R8, R6, 0x4, 0x181f ;  /* 0x00981f0006087f89 */ /* 0x0000a800000e0000 */
[----:B------:R0:W-:Y:S04]  /*12340*/  @P0 LDGSTS.E.BYPASS.LTC128B.128 [R21+0x25c00], desc[UR36][R2.64], !P5 ;  /* 0x25c0000002150fae */ /* 0x0001e8000e901d64 */
[----:B------:R0:W-:Y:S04]  /*12350*/  @P0 LDGSTS.E.BYPASS.LTC128B.128 [R21+0x28400], desc[UR36][R2.64+0x80], !P4 ;  /* 0x2840008002150fae */ /* 0x0001e8000e101d64 */
[----:B------:R0:W-:Y:S04]  /*12360*/  @P0 LDGSTS.E.BYPASS.LTC128B.128 [R21+0x2ac00], desc[UR36][R2.64+0x100], !P3 ;  /* 0x2ac0010002150fae */ /* 0x0001e8000d901d64 */
[----:B-1----:R0:W-:Y:S02]  /*12370*/  @P0 LDGSTS.E.BYPASS.LTC128B.128 [R21+0x2d400], desc[UR36][R2.64+0x180], !P2 ;  /* 0x2d40018002150fae */ /* 0x0021e4000d101d64 */
.L_x_330:
[----:B------:R-:W-:Y:S01]  /*12380*/  ISETP.GE.AND P0, PT, R4, 0x41, PT ;  /* 0x000000410400780c */ /* 0x000fe20003f06270 */
[----:B------:R-:W-:-:S12]  /*12390*/  BSSY B0, `(.L_x_254) ;  /* 0x0000010000007945 */ /* 0x000fd80003800000 */
[----:B------:R-:W-:Y:S05]  /*123a0*/  @!P0 BRA `(.L_x_255) ;  /* 0x0000000000388947 */ /* 0x000fea0003800000 */
[----:B------:R-:W-:Y:S01]  /*123b0*/  LOP3.LUT P4, RZ, R23, 0x10, RZ, 0xc0, !PT ;  /* 0x0000001017ff7812 */ /* 0x000fe2000788c0ff */
[----:B------:R-:W-:Y:S01]  /*123c0*/  IMAD R7, R7, 0x2, R22 ;  /* 0x0000000207077824 */ /* 0x000fe200078e0216 */
[C---:B------:R-:W-:Y:S02]  /*123d0*/  LOP3.LUT P3, RZ, R23.reuse, 0x8, RZ, 0xc0, !PT ;  /* 0x0000000817ff7812 */ /* 0x040fe4000786c0ff */
[C---:B------:R-:W-:Y:S02]  /*123e0*/  LOP3.LUT P2, RZ, R23.reuse, 0x4, RZ, 0xc0, !PT ;  /* 0x0000000417ff7812 */ /* 0x040fe4000784c0ff */
[----:B------:R-:W-:Y:S02]  /*123f0*/  LOP3.LUT P1, RZ, R23, 0x2, RZ, 0xc0, !PT ;  /* 0x0000000217ff7812 */ /* 0x000fe4000782c0ff */
[----:B0-----:R-:W-:-:S05]  /*12400*/  LEA R2, P0, R32, R0, 0x1 ;  /* 0x0000000020027211 */ /* 0x001fca00078008ff */
[----:B--2---:R-:W-:-:S05]  /*12410*/  IMAD.X R3, RZ, RZ, R8, P0 ;  /* 0x000000ffff037224 */ /* 0x004fca00000e0608 */
[----:B------:R-:W-:Y:S01]  /*12420*/  @!PT LDS RZ, [RZ] ;  /* 0x00000000fffff984 */ /* 0x000fe20000000800 */
[----:B------:R-:W-:Y:S01]  /*12430*/  @!PT LDS RZ, [RZ] ;  /* 0x00000000fffff984 */ /* 0x000fe20000000800 */
[----:B------:R-:W-:Y:S01]  /*12440*/  @!PT LDS RZ, [RZ] ;  /* 0x00000000fffff984 */ /* 0x000fe20000000800 */
[----:B------:R1:W-:Y:S04]  /*12450*/  LDGSTS.E.BYPASS.LTC128B.128 [R7+0x26400], desc[UR36][R2.64], !P4 ;  /* 0x2640000002077fae */ /* 0x0003e8000e101d64 */
[----:B------:R1:W-:Y:S04]  /*12460*/  LDGSTS.E.BYPASS.LTC128B.128 [R7+0x28c00], desc[UR36][R2.64+0x80], !P3 ;  /* 0x28c0008002077fae */ /* 0x0003e8000d901d64 */
[----:B------:R1:W-:Y:S04]  /*12470*/  LDGSTS.E.BYPASS.LTC128B.128 [R7+0x2b400], desc[UR36][R2.64+0x100], !P2 ;  /* 0x2b40010002077fae */ /* 0x0003e8000d101d64 */
[----:B------:R1:W-:Y:S02]  /*12480*/  LDGSTS.E.BYPASS.LTC128B.128 [R7+0x2dc00], desc[UR36][R2.64+0x180], !P1 ;  /* 0x2dc0018002077fae */ /* 0x0003e4000c901d64 */
.L_x_255:
[----:B------:R-:W-:Y:S05]  /*12490*/  BSYNC B0 ;  /* 0x0000000000007941 */ /* 0x000fea0003800000 */
.L_x_254:
[----:B------:R-:W-:Y:S01]  /*124a0*/  NOP ;  /* 0x0000000000007918 */ /* 0x000fe20000000000 */
[----:B------:R-:W-:-:S13]  /*124b0*/  PLOP3.LUT P0, PT, PT, PT, PT, 0x80, 0x0 ;  /* 0x000000000000781c */ /* 0x000fda0003f0f070 */
.L_x_256:
        /* <DEDUP_REMOVED lines=10> */
.L_x_257:
[----:B------:R3:W5:Y:S01]  /*12560*/  LDL.LU R0, [R1+0x10] ;  /* 0x0000100001007983 */ /* 0x0007620000300800 */
[----:B------:R-:W-:Y:S01]  /*12570*/  LOP3.LUT P0, RZ, R23, 0x80, RZ, 0xc0, !PT ;  /* 0x0000008017ff7812 */ /* 0x000fe2000780c0ff */
[----:B------:R3:W-:-:S12]  /*12580*/  SYNCS.ARRIVE.TRANS64.A1T0 RZ, [R5+URZ+0x38830], RZ ;  /* 0x038830ff05ff79a7 */ /* 0x0007d8000810003f */
[----:B------:R-:W-:Y:S05]  /*12590*/  WARPSYNC.ALL ;  /* 0x0000000000007948 */ /* 0x000fea0003800000 */
[----:B------:R-:W-:Y:S01]  /*125a0*/  ULDC.64 UR4, c[0x0][0x298] ;  /* 0x0000a60000047ab9 */ /* 0x000fe20000000a00 */
[----:B01----:R-:W-:Y:S01]  /*125b0*/  VIADD R2, R22, 0x14400 ;  /* 0x0001440016027836 */ /* 0x003fe20000000000 */
[----:B------:R-:W-:Y:S01]  /*125c0*/  SEL R29, R29, RZ, !P0 ;  /* 0x000000ff1d1d7207 */ /* 0x000fe20004000000 */
[----:B------:R-:W-:Y:S01]  /*125d0*/  IMAD.WIDE.U32 R6, R35, UR4, RZ ;  /* 0x0000000423067c25 */ /* 0x000fe2000f8e00ff */
[----:B------:R-:W-:Y:S01]  /*125e0*/  BSSY B6, `(.L_x_258) ;  /* 0x000001b000067945 */ /* 0x000fe20003800000 */
[----:B------:R-:W-:Y:S01]  /*125f0*/  BAR.SYNC.DEFER_BLOCKING 0x8, 0x180 ;  /* 0x0206000000007b1d */ /* 0x000fe20000010000 */
[----:B-----5:R-:W-:-:S02]  /*12600*/  SEL R0, R0, RZ, !P0 ;  /* 0x000000ff00007207 */ /* 0x020fc40004000000 */
[----:B------:R-:W-:-:S03]  /*12610*/  LOP3.LUT P0, RZ, R2, 0x3ff, RZ, 0xc0, !PT ;  /* 0x000003ff02ff7812 */ /* 0x000fc6000780c0ff */
[----:B------:R0:W-:Y:S04]  /*12620*/  STL [R1+0x10], R0 ;  /* 0x0000100001007387 */ /* 0x0001e80000100800 */
[----:B------:R1:W-:Y:S01]  /*12630*/  STL.64 [R1+0x18], R6 ;  /* 0x0000180601007387 */ /* 0x0003e20000100a00 */
[----:B0-----:R-:W-:-:S05]  /*12640*/  SHF.R.S32.HI R0, RZ, 0x1f, R35 ;  /* 0x0000001fff007819 */ /* 0x001fca0000011423 */
[----:B------:R-:W-:-:S04]  /*12650*/  IMAD R0, R0, UR4, RZ ;  /* 0x0000000400007c24 */ /* 0x000fc8000f8e02ff */
[----:B------:R-:W-:-:S04]  /*12660*/  IMAD R0, R35, UR5, R0 ;  /* 0x0000000523007c24 */ /* 0x000fc8000f8e0200 */
[----:B------:R-:W-:Y:S01]  /*12670*/  IMAD.IADD R35, R7, 0x1, R0 ;  /* 0x0000000107237824 */ /* 0x000fe200078e0200 */
[----:B-1----:R-:W-:Y:S06]  /*12680*/  @!P0 BRA `(.L_x_259) ;  /* 0x0000000000408947 */ /* 0x002fec0003800000 */
[----:B------:R-:W-:Y:S01]  /*12690*/  MOV R2, 0x0 ;  /* 0x0000000000027802 */ /* 0x000fe20000000f00 */
[----:B------:R-:W-:Y:S01]  /*126a0*/  ULDC.64 UR6, c[0x4][0x138] ;  /* 0x01004e0000067ab9 */ /* 0x000fe20000000a00 */
[----:B------:R-:W-:Y:S01]  /*126b0*/  ULDC.64 UR8, c[0x4][0x140] ;  /* 0x0100500000087ab9 */ /* 0x000fe20000000a00 */
[----:B------:R-:W-:Y:S01]  /*126c0*/  ULDC.64 UR4, c[0x4][0xb0] ;  /* 0x01002c0000047ab9 */ /* 0x000fe20000000a00 */
[----:B------:R-:W-:Y:S02]  /*126d0*/  IMAD.U32 R4, RZ, RZ, UR6 ;  /* 0x00000006ff047e24 */ /* 0x000fe4000f8e00ff */
[----:B------:R-:W0:Y:S01]  /*126e0*/  LDC.64 R2, c[0x4][R2] ;  /* 0x0100000002027b82 */ /* 0x000e220000000a00 */
[----:B---3--:R-:W-:Y:S02]  /*126f0*/  IMAD.U32 R5, RZ, RZ, UR7 ;  /* 0x00000007ff057e24 */ /* 0x008fe4000f8e00ff */
[----:B------:R-:W-:Y:S02]  /*12700*/  IMAD.U32 R6, RZ, RZ, UR8 ;  /* 0x00000008ff067e24 */ /* 0x000fe4000f8e00ff */
[----:B------:R-:W-:-:S02]  /*12710*/  IMAD.U32 R7, RZ, RZ, UR9 ;  /* 0x00000009ff077e24 */ /* 0x000fc4000f8e00ff */
[----:B------:R-:W-:Y:S02]  /*12720*/  IMAD.U32 R10, RZ, RZ, UR4 ;  /* 0x00000004ff0a7e24 */ /* 0x000fe4000f8e00ff */
[----:B------:R-:W-:Y:S02]  /*12730*/  IMAD.U32 R11, RZ, RZ, UR5 ;  /* 0x00000005ff0b7e24 */ /* 0x000fe4000f8e00ff */
[----:B--2---:R-:W-:Y:S02]  /*12740*/  IMAD.MOV.U32 R8, RZ, RZ, 0x70 ;  /* 0x00000070ff087424 */ /* 0x004fe400078e00ff */
[----:B------:R-:W-:Y:S02]  /*12750*/  IMAD.MOV.U32 R12, RZ, RZ, 0x1 ;  /* 0x00000001ff0c7424 */ /* 0x000fe400078e00ff */
[----:B------:R-:W-:-:S07]  /*12760*/  IMAD.MOV.U32 R13, RZ, RZ, RZ ;  /* 0x000000ffff0d7224 */ /* 0x000fce00078e00ff */
[----:B------:R-:W-:-:S07]  /*12770*/  LEPC R20, `(.L_x_259) ;  /* 0x000000001014794e */ /* 0x000fce0000000000 */
[----:B0-----:R-:W-:Y:S05]  /*12780*/  CALL.ABS.NOINC R2 ;  /* 0x0000000002007343 */ /* 0x001fea0003c00000 */
.L_x_259:
[----:B------:R-:W-:Y:S05]  /*12790*/  BSYNC B6 ;  /* 0x0000000000067941 */ /* 0x000fea0003800000 */
.L_x_258:
[----:B------:R-:W4:Y:S01]  /*127a0*/  LDL.LU R20, [R1+0x10] ;  /* 0x0000100001147983 */ /* 0x000f220000300800 */
[----:B------:R-:W-:Y:S01]  /*127b0*/  ULDC.64 UR4, c[0x0][0x2d8] ;  /* 0x0000b60000047ab9 */ /* 0x000fe20000000a00 */
[----:B------:R-:W0:Y:S02]  /*127c0*/  LDC R6, c[0x0][0x448] ;  /* 0x00011200ff067b82 */ /* 0x000e240000000800 */
[----:B------:R-:W2:Y:S04]  /*127d0*/  LDL.LU.64 R2, [R1+0x18] ;  /* 0x0000180001027983 */ /* 0x000ea80000300a00 */
[----:B------:R1:W5:Y:S01]  /*127e0*/  LDL R10, [R1+0x20] ;  /* 0x00002000010a7983 */ /* 0x0003620000100800 */
[----:B0-----:R-:W-:-:S13]  /*127f0*/  ISETP.NE.AND P0, PT, R6, 0x1, PT ;  /* 0x000000010600780c */ /* 0x001fda0003f05270 */
[----:B---3--:R-:W0:Y:S08]  /*12800*/  @P0 LDC R5, c[0x0][0x44c] ;  /* 0x00011300ff050b82 */ /* 0x008e300000000800 */
[----:B------:R-:W3:Y:S01]  /*12810*/  @P0 LDC R4, c[0x0][0x450] ;  /* 0x00011400ff040b82 */ /* 0x000ee20000000800 */
[----:B--2---:R-:W-:Y:S02]  /*12820*/  IMAD.MOV.U32 R3, RZ, RZ, R35 ;  /* 0x000000ffff037224 */ /* 0x004fe400078e0023 */
[----:B------:R-:W-:-:S04]  /*12830*/  IMAD.WIDE.U32 R2, R25, UR4, R2 ;  /* 0x0000000419027c25 */ /* 0x000fc8000f8e0002 */
[----:B------:R-:W-:Y:S01]  /*12840*/  IMAD R3, R25, UR5, R3 ;  /* 0x0000000519037c24 */ /* 0x000fe2000f8e0203 */
[----:B------:R-:W-:Y:S02]  /*12850*/  ULDC.64 UR4, c[0x0][0x2e0] ;  /* 0x0000b80000047ab9 */ /* 0x000fe40000000a00 */
[----:B----4-:R-:W-:Y:S02]  /*12860*/  IMAD R0, R20, UR4, RZ ;  /* 0x0000000414007c24 */ /* 0x010fe4000f8e02ff */
[----:B------:R-:W2:Y:S01]  /*12870*/  S2R R20, SR_TID.X ;  /* 0x0000000000147919 */ /* 0x000ea20000002100 */
[----:B------:R-:W-:-:S04]  /*12880*/  IMAD.WIDE.U32 R2, R29, UR4, R2 ;  /* 0x000000041d027c25 */ /* 0x000fc8000f8e0002 */
[----:B------:R-:W-:Y:S01]  /*12890*/  IMAD R0, R29, UR5, R0 ;  /* 0x000000051d007c24 */ /* 0x000fe2000f8e0200 */
[----:B------:R-:W-:-:S03]  /*128a0*/  ULDC.64 UR4, c[0x0][0x2d0] ;  /* 0x0000b40000047ab9 */ /* 0x000fc60000000a00 */
[----:B------:R-:W-:Y:S02]  /*128b0*/  IMAD.IADD R3, R3, 0x1, R0 ;  /* 0x0000000103037824 */ /* 0x000fe400078e0200 */
[----:B------:R-:W-:Y:S01]  /*128c0*/  IMAD.SHL.U32 R0, R17, 0x80, RZ ;  /* 0x0000008011007824 */ /* 0x000fe200078e00ff */
[----:B--2---:R-:W-:-:S04]  /*128d0*/  LOP3.LUT R20, R20, 0x7f, RZ, 0xc0, !PT ;  /* 0x0000007f14147812 */ /* 0x004fc800078ec0ff */
[----:B------:R-:W-:Y:S02]  /*128e0*/  SHF.R.U32.HI R21, RZ, 0x3, R20 ;  /* 0x00000003ff157819 */ /* 0x000fe40000011614 */
[----:B------:R-:W2:Y:S02]  /*128f0*/  S2R R20, SR_TID.X ;  /* 0x0000000000147919 */ /* 0x000ea40000002100 */
[----:B--2---:R-:W-:-:S05]  /*12900*/  IMAD.SHL.U32 R20, R20, 0x10, RZ ;  /* 0x0000001014147824 */ /* 0x004fca00078e00ff */
[----:B------:R-:W-:-:S04]  /*12910*/  LOP3.LUT R20, R21, 0x70, R20, 0xf8, !PT ;  /* 0x0000007015147812 */ /* 0x000fc800078ef814 */
[----:B------:R-:W-:-:S05]  /*12920*/  LOP3.LUT R7, R20, R0, RZ, 0xfc, !PT ;  /* 0x0000000014077212 */ /* 0x000fca00078efcff */
[----:B0-----:R-:W-:-:S04]  /*12930*/  @P0 IMAD.HI.U32 R8, R7, R5, RZ ;  /* 0x0000000507080227 */ /* 0x001fc800078e00ff */
[----:B------:R-:W-:Y:S01]  /*12940*/  IMAD.MOV.U32 R5, RZ, RZ, R7 ;  /* 0x000000ffff057224 */ /* 0x000fe200078e0007 */
[----:B---3--:R-:W-:Y:S01]  /*12950*/  @P0 SHF.R.U32.HI R5, RZ, R4, R8 ;  /* 0x00000004ff050219 */ /* 0x008fe20000011608 */
[----:B------:R-:W0:Y:S04]  /*12960*/  S2R R20, SR_TID.X ;  /* 0x0000000000147919 */ /* 0x000e280000002100 */
[----:B------:R-:W-:-:S04]  /*12970*/  IMAD.MOV R4, RZ, RZ, -R5 ;  /* 0x000000ffff047224 */ /* 0x000fc800078e0a05 */
[----:B------:R-:W-:Y:S01]  /*12980*/  IMAD R4, R6, R4, R7 ;  /* 0x0000000406047224 */ /* 0x000fe200078e0207 */
[----:B------:R-:W-:Y:S01]  /*12990*/  SHF.R.S32.HI R7, RZ, 0x1f, R5 ;  /* 0x0000001fff077819 */ /* 0x000fe20000011405 */
[----:B------:R-:W-:-:S04]  /*129a0*/  IMAD.WIDE.U32 R2, R5, UR4, R2 ;  /* 0x0000000405027c25 */ /* 0x000fc8000f8e0002 */
[----:B------:R-:W-:-:S04]  /*129b0*/  IMAD R7, R7, UR4, RZ ;  /* 0x0000000407077c24 */ /* 0x000fc8000f8e02ff */
        /* <DEDUP_REMOVED lines=10> */
[----:B------:R-:W-:Y:S01]  /*12a60*/  ULDC UR4, c[0x0][0x2b8] ;  /* 0x0000ae0000047ab9 */ /* 0x000fe20000000800 */
[----:B0-----:R-:W-:Y:S02]  /*12a70*/  LOP3.LUT R20, R20, 0x7f, RZ, 0xc0, !PT ;  /* 0x0000007f14147812 */ /* 0x001fe400078ec0ff */
[----:B------:R-:W-:Y:S01]  /*12a80*/  LEA.HI.X R4, R2, UR5, R3, 0x1, P0 ;  /* 0x0000000502047c11 */ /* 0x000fe200080f0c03 */
[----:B------:R-:W-:Y:S01]  /*12a90*/  UMOV UR5, 0xffffffff ;  /* 0xffffffff00057882 */ /* 0x000fe20000000000 */
[----:B------:R-:W-:Y:S02]  /*12aa0*/  ISETP.GE.AND P4, PT, R32, UR4, PT ;  /* 0x0000000420007c0c */ /* 0x000fe4000bf86270 */
[----:B------:R-:W-:Y:S02]  /*12ab0*/  ISETP.GE.AND P3, PT, R37, UR4, PT ;  /* 0x0000000425007c0c */ /* 0x000fe4000bf66270 */
[----:B------:R-:W-:-:S02]  /*12ac0*/  ISETP.GE.AND P2, PT, R36, UR4, PT ;  /* 0x0000000424007c0c */ /* 0x000fc4000bf46270 */
[----:B------:R-:W-:Y:S02]  /*12ad0*/  ISETP.GE.AND P1, PT, R34, UR4, PT ;  /* 0x0000000422007c0c */ /* 0x000fe4000bf26270 */
[----:B------:R-:W-:Y:S01]  /*12ae0*/  SHF.R.U32.HI R9, RZ, 0x3, R20 ;  /* 0x00000003ff097819 */ /* 0x000fe20000011614 */
[----:B-1----:R-:W-:Y:S10]  /*12af0*/  BRA.DIV UR5, `(.L_x_260) ;  /* 0x0000003a05987947 */ /* 0x002ff4000b800000 */
[----:B------:R-:W0:Y:S01]  /*12b00*/  SHFL.IDX PT, R14, R5, RZ, 0x181f ;  /* 0x00181fff050e7589 */ /* 0x000e2200000e0000 */
[----:B-----5:R-:W-:Y:S02]  /*12b10*/  IMAD R6, R10, R6, RZ ;  /* 0x000000060a067224 */ /* 0x020fe400078e02ff */
[----:B------:R-:W-:Y:S01]  /*12b20*/  IMAD.IADD R0, R9, 0x1, R0 ;  /* 0x0000000109007824 */ /* 0x000fe200078e0200 */
[----:B------:R-:W1:Y:S03]  /*12b30*/  SHFL.IDX PT, R2, R4, RZ, 0x181f ;  /* 0x00181fff04027589 */ /* 0x000e6600000e0000 */
[C---:B------:R-:W-:Y:S01]  /*12b40*/  VIADD R7, R0.reuse, 0x10 ;  /* 0x0000001000077836 */ /* 0x040fe20000000000 */
[----:B------:R-:W-:-:S13]  /*12b50*/  ISETP.GE.AND P0, PT, R0, R6, PT ;  /* 0x000000060000720c */ /* 0x000fda0003f06270 */
[----:B0-----:R-:W-:-:S05]  /*12b60*/  @!P0 LEA R14, P5, R32, R14, 0x1 ;  /* 0x0000000e200e8211 */ /* 0x001fca00078a08ff */
[----:B-1----:R-:W-:Y:S02]  /*12b70*/  @!P0 IMAD.X R3, RZ, RZ, R2, P5 ;  /* 0x000000ffff038224 */ /* 0x002fe400028e0602 */
[----:B------:R-:W-:Y:S02]  /*12b80*/  @!P0 IMAD.MOV.U32 R2, RZ, RZ, R14 ;  /* 0x000000ffff028224 */ /* 0x000fe400078e000e */
[----:B------:R-:W0:Y:S04]  /*12b90*/  SHFL.IDX PT, R14, R5, 0x1, 0x181f ;  /* 0x00381f00050e7f89 */ /* 0x000e2800000e0000 */
[----:B------:R-:W-:Y:S04]  /*12ba0*/  @!P0 LDGSTS.E.BYPASS.LTC128B.128 [R33+0x14400], desc[UR36][R2.64], !P4 ;  /* 0x1440000002218fae */ /* 0x000fe8000e101d64 */
[----:B------:R-:W-:Y:S04]  /*12bb0*/  @!P0 LDGSTS.E.BYPASS.LTC128B.128 [R33+0x18400], desc[UR36][R2.64+0x80], !P3 ;  /* 0x1840008002218fae */ /* 0x000fe8000d901d64 */
[----:B------:R-:W-:Y:S04]  /*12bc0*/  @!P0 LDGSTS.E.BYPASS.LTC128B.128 [R33+0x1c400], desc[UR36][R2.64+0x100], !P2 ;  /* 0x1c40010002218fae */ /* 0x000fe8000d101d64 */
[----:B------:R1:W-:Y:S01]  /*12bd0*/  @!P0 LDGSTS.E.BYPASS.LTC128B.128 [R33+0x20400], desc[UR36][R2.64+0x180], !P1 ;  /* 0x2040018002218fae */ /* 0x0003e2000c901d64 */
[----:B------:R-:W-:-:S03]  /*12be0*/  ISETP.GE.AND P0, PT, R7, R6, PT ;  /* 0x000000060700720c */ /* 0x000fc60003f06270 */
[----:B-1----:R-:W1:Y:S10]  /*12bf0*/  SHFL.IDX PT, R2, R4, 0x1, 0x181f ;  /* 0x00381f0004027f89 */ /* 0x002e7400000e0000 */
[----:B0-----:R-:W-:-:S05]  /*12c00*/  @!P0 LEA R14, P5, R32, R14, 0x1 ;  /* 0x0000000e200e8211 */ /* 0x001fca00078a08ff */
[----:B-1----:R-:W-:Y:S02]  /*12c10*/  @!P0 IMAD.X R7, RZ, RZ, R2, P5 ;  /* 0x000000ffff078224 */ /* 0x002fe400028e0602 */
[----:B------:R-:W-:Y:S02]  /*12c20*/  @!P0 IMAD.MOV.U32 R2, RZ, RZ, R14 ;  /* 0x000000ffff028224 */ /* 0x000fe400078e000e */
[----:B------:R-:W-:Y:S01]  /*12c30*/  @!P0 IMAD.MOV.U32 R3, RZ, RZ, R7 ;  /* 0x000000ffff038224 */ /* 0x000fe200078e0007 */
[----:B------:R-:W0:Y:S01]  /*12c40*/  SHFL.IDX PT, R14, R5, 0x2, 0x181f ;  /* 0x00581f00050e7f89 */ /* 0x000e2200000e0000 */
[----:B------:R-:W-:-:S03]  /*12c50*/  VIADD R7, R0, 0x20 ;  /* 0x0000002000077836 */ /* 0x000fc60000000000 */
        /* <DEDUP_REMOVED lines=23> */
[----:B------:R-:W-:-:S03]  /*12dd0*/  IADD3 R7, R0, 0x40, RZ ;  /* 0x0000004000077810 */ /* 0x000fc60007ffe0ff */
        /* <DEDUP_REMOVED lines=34> */
[----:B------:R0:W1:Y:S04]  /*13000*/  SHFL.IDX PT, R14, R5, 0x7, 0x181f ;  /* 0x00f81f00050e7f89 */ /* 0x00006800000e0000 */
[----:B------:R0:W-:Y:S04]  /*13010*/  @!P0 LDGSTS.E.BYPASS.LTC128B.128 [R33+0x17400], desc[UR36][R2.64], !P4 ;  /* 0x1740000002218fae */ /* 0x0001e8000e101d64 */
[----:B------:R0:W-:Y:S04]  /*13020*/  @!P0 LDGSTS.E.BYPASS.LTC128B.128 [R33+0x1b400], desc[UR36][R2.64+0x80], !P3 ;  /* 0x1b40008002218fae */ /* 0x0001e8000d901d64 */
[----:B------:R0:W-:Y:S04]  /*13030*/  @!P0 LDGSTS.E.BYPASS.LTC128B.128 [R33+0x1f400], desc[UR36][R2.64+0x100], !P2 ;  /* 0x1f40010002218fae */ /* 0x0001e8000d101d64 */
[----:B------:R0:W-:Y:S04]  /*13040*/  @!P0 LDGSTS.E.BYPASS.LTC128B.128 [R33+0x23400], desc[UR36][R2.64+0x180], !P1 ;  /* 0x2340018002218fae */ /* 0x0001e8000c901d64 */
[----:B------:R0:W2:Y:S02]  /*13050*/  SHFL.IDX PT, R7, R4, 0x7, 0x181f ;  /* 0x00f81f0004077f89 */ /* 0x0000a400000e0000 */
.L_x_347:
[----:B0-----:R-:W-:Y:S01]  /*13060*/  VIADD R3, R0, 0x70 ;  /* 0x0000007000037836 */ /* 0x001fe20000000000 */
[----:B------:R-:W-:Y:S04]  /*13070*/  BSSY B0, `(.L_x_261) ;  /* 0x000000c000007945 */ /* 0x000fe80003800000 */
[----:B------:R-:W-:-:S13]  /*13080*/  ISETP.GE.AND P0, PT, R3, R6, PT ;  /* 0x000000060300720c */ /* 0x000fda0003f06270 */
[----:B------:R-:W-:Y:S05]  /*13090*/  @P0 BRA `(.L_x_262) ;  /* 0x0000000000240947 */ /* 0x000fea0003800000 */
[----:B-1----:R-:W-:-:S05]  /*130a0*/  LEA R2, P0, R32, R14, 0x1 ;  /* 0x0000000e20027211 */ /* 0x002fca00078008ff */
        /* <DEDUP_REMOVED lines=8> */
.L_x_262:
[----:B------:R-:W-:Y:S05]  /*13130*/  BSYNC B0 ;  /* 0x0000000000007941 */ /* 0x000fea0003800000 */
.L_x_261:
[----:B------:R-:W-:Y:S01]  /*13140*/  NOP ;  /* 0x0000000000007918 */ /* 0x000fe20000000000 */
[----:B------:R-:W-:-:S13]  /*13150*/  PLOP3.LUT P0, PT, PT, PT, PT, 0x80, 0x0 ;  /* 0x000000000000781c */ /* 0x000fda0003f0f070 */
.L_x_263:
[----:B------:R-:W-:Y:S02]  /*13160*/  PLOP3.LUT P1, PT, P1, P0, PT, 0xa2, 0x0 ;  /* 0x000000000000781c */ /* 0x000fe40000f21472 */
[----:B------:R-:W-:-:S08]  /*13170*/  @P0 R2UR P1, UR4, R22 ;  /* 0x00000000160402ca */ /* 0x000fd00000020000 */
[----:B------:R-:W-:-:S05]  /*13180*/  @P0 PLOP3.LUT P0, PT, P1, PT, PT, 0x80, 0x0 ;  /* 0x000000000000081c */ /* 0x000fca0000f0f070 */
[----:B------:R-:W-:Y:S01]  /*13190*/  @!P1 SYNCS.ARRIVE.TRANS64.RED.A0T1 RZ, [UR4+0x38800], RZ ;  /* 0x038800ffffff99a7 */ /* 0x000fe20008200404 */
[----:B------:R-:W-:Y:S07]  /*131a0*/  @!P1 ARRIVES.LDGSTSBAR.64.TRANSCNT [UR4+0x38800] ;  /* 0x03880000ff0099b0 */ /* 0x000fee0008000a84 */
[----:B------:R-:W-:Y:S05]  /*131b0*/  @P0 BRA.U.ANY `(.L_x_263) ;  /* 0xfffffffd00e80947 */ /* 0x000fea000393ffff */
[----:B0-----:R-:W3:Y:S04]  /*131c0*/  LDL.LU R3, [R1+0x28] ;  /* 0x0000280001037983 */ /* 0x001ee80000300800 */
[----:B------:R-:W4:Y:S01]  /*131d0*/  LDL.LU R2, [R1+0x24] ;  /* 0x0000240001027983 */ /* 0x000f220000300800 */
[----:B---3--:R-:W-:-:S05]  /*131e0*/  VIADD R3, R3, 0x1 ;  /* 0x0000000103037836 */ /* 0x008fca0000000000 */
[----:B------:R-:W-:Y:S01]  /*131f0*/  LEA.HI R0, R3, R3, RZ, 0x1 ;  /* 0x0000000303007211 */ /* 0x000fe200078f08ff */
[----:B------:R0:W-:Y:S03]  /*13200*/  STL [R1+0x28], R3 ;  /* 0x0000280301007387 */ /* 0x0001e60000100800 */
[----:B------:R-:W-:-:S05]  /*13210*/  LOP3.LUT R0, R0, 0xfffffffe, RZ, 0xc0, !PT ;  /* 0xfffffffe00007812 */ /* 0x000fca00078ec0ff */
[----:B0-----:R-:W-:Y:S02]  /*13220*/  IMAD.IADD R3, R3, 0x1, -R0 ;  /* 0x0000000103037824 */ /* 0x001fe400078e0a00 */
[----:B----4-:R-:W-:-:S03]  /*13230*/  VIADD R0, R2, 0xfffffffe ;  /* 0xfffffffe02007836 */ /* 0x010fc60000000000 */
[----:B------:R-:W-:Y:S01]  /*13240*/  SHF.L.U32 R3, R3, 0x1f, RZ ;  /* 0x0000001f03037819 */ /* 0x000fe200000006ff */
[----:B------:R-:W-:Y:S01]  /*13250*/  NOP ;  /* 0x0000000000007918 */ /* 0x000fe20000000000 */
[----:B------:R0:W-:Y:S01]  /*13260*/  SYNCS.ARRIVE.TRANS64.A1T0 RZ, [R22+URZ+0x38800], RZ ;  /* 0x038800ff16ff79a7 */ /* 0x0001e2000810003f */
[----:B------:R-:W-:Y:S01]  /*13270*/  BSSY B0, `(.L_x_264) ;  /* 0x0000003000007945 */ /* 0x000fe20003800000 */
[----:B------:R-:W3:Y:S03]  /*13280*/  SYNCS.PHASECHK.TRANS64.TRYWAIT P0, [R22+URZ+0x38820], R3 ;  /* 0x03882003160075a7 */ /* 0x000ee6000800017f */
[----:B0--3--:R-:W-:Y:S05]  /*13290*/  @!P0 BRA `(.L_x_265) ;  /* 0x0000003c00688947 */ /* 0x009fea0003800000 */
.L_x_348:
[----:B------:R-:W-:Y:S05]  /*132a0*/  BSYNC B0 ;  /* 0x0000000000007941 */ /* 0x000fea0003800000 */
.L_x_264:
[----:B------:R-:W3:Y:S01]  /*132b0*/  LDL R2, [R1+0x4] ;  /* 0x0000040001027983 */ /* 0x000ee20000100800 */
[----:B------:R-:W-:Y:S01]  /*132c0*/  BSSY B0, `(.L_x_266) ;  /* 0x0000110000007945 */ /* 0x000fe20003800000 */
[----:B---3--:R-:W-:-:S13]  /*132d0*/  ISETP.GE.AND P0, PT, R0, R2, PT ;  /* 0x000000020000720c */ /* 0x008fda0003f06270 */
[----:B------:R-:W-:Y:S05]  /*132e0*/  @!P0 BRA `(.L_x_267) ;  /* 0x0000001000348947 */ /* 0x000fea0003800000 */
[----:B------:R-:W-:Y:S01]  /*132f0*/  ULDC UR4, c[0x0][0x2f4] ;  /* 0x0000bd0000047ab9 */ /* 0x000fe20000000800 */
[----:B--2---:R-:W-:Y:S01]  /*13300*/  IMAD.MOV.U32 R7, RZ, RZ, R27 ;  /* 0x000000ffff077224 */ /* 0x004fe200078e001b */
[----:B------:R-:W-:Y:S01]  /*13310*/  ISETP.GE.AND P4, PT, R32, UR4, PT ;  /* 0x0000000420007c0c */ /* 0x000fe2000bf86270 */
[----:B------:R-:W-:Y:S01]  /*13320*/  IMAD.MOV.U32 R17, RZ, RZ, R28 ;  /* 0x000000ffff117224 */ /* 0x000fe200078e001c */
[----:B------:R-:W-:Y:S01]  /*13330*/  ISETP.GE.AND P3, PT, R37, UR4, PT ;  /* 0x0000000425007c0c */ /* 0x000fe2000bf66270 */
[----:B------:R-:W-:Y:S01]  /*13340*/  IMAD.MOV.U32 R29, RZ, RZ, R26 ;  /* 0x000000ffff1d7224 */ /* 0x000fe200078e001a */
[----:B------:R-:W-:Y:S02]  /*13350*/  ISETP.GE.AND P2, PT, R36, UR4, PT ;  /* 0x0000000424007c0c */ /* 0x000fe4000bf46270 */
[----:B------:R-:W-:-:S13]  /*13360*/  ISETP.GE.AND P1, PT, R34, UR4, PT ;  /* 0x0000000422007c0c */ /* 0x000fda000bf26270 */
.L_x_280:
[----:B------:R-:W2:Y:S04]  /*13370*/  LDL R6, [R1+0x8] ;  /* 0x0000080001067983 */ /* 0x000ea80000100800 */
[----:B------:R-:W3:Y:S01]  /*13380*/  LDL R8, [R1+0xc] ;  /* 0x00000c0001087983 */ /* 0x000ee20000100800 */
[----:B------:R-:W4:Y:S01]  /*13390*/  S2R R2, SR_TID.X ;  /* 0x0000000000027919 */ /* 0x000f220000002100 */
[----:B------:R-:W1:Y:S01]  /*133a0*/  S2R R9, SR_TID.X ;  /* 0x0000000000097919 */ /* 0x000e620000002100 */
[----:B----4-:R-:W-:-:S04]  /*133b0*/  LOP3.LUT R2, R2, 0x7f, RZ, 0xc0, !PT ;  /* 0x0000007f02027812 */ /* 0x010fc800078ec0ff */
[----:B0-----:R-:W-:Y:S02]  /*133c0*/  SHF.R.U32.HI R3, RZ, 0x3, R2 ;  /* 0x00000003ff037819 */ /* 0x001fe40000011602 */
[----:B------:R-:W0:Y:S01]  /*133d0*/  LDC R2, c[0x0][0x430] ;  /* 0x00010c00ff027b82 */ /* 0x000e220000000800 */
[----:B-1----:R-:W-:-:S05]  /*133e0*/  IMAD.SHL.U32 R9, R9, 0x10, RZ ;  /* 0x0000001009097824 */ /* 0x002fca00078e00ff */
[----:B------:R-:W-:-:S04]  /*133f0*/  LOP3.LUT R9, R3, 0x70, R9, 0xf8, !PT ;  /* 0x0000007003097812 */ /* 0x000fc800078ef809 */
[----:B------:R-:W-:-:S13]  /*13400*/  ISETP.GT.U32.AND P6, PT, R9, 0x4f, PT ;  /* 0x0000004f0900780c */ /* 0x000fda0003fc4070 */
[----:B------:R-:W3:Y:S01]  /*13410*/  @!P6 LDC.64 R4, c[0x0][0x428] ;  /* 0x00010a00ff04eb82 */ /* 0x000ee20000000a00 */
[----:B0-----:R-:W-:-:S13]  /*13420*/  ISETP.NE.AND P0, PT, R2, 0x1, PT ;  /* 0x000000010200780c */ /* 0x001fda0003f05270 */
[----:B------:R-:W0:Y:S08]  /*13430*/  @P0 LDC R3, c[0x0][0x434] ;  /* 0x00010d00ff030b82 */ /* 0x000e300000000800 */
[----:B------:R-:W1:Y:S01]  /*13440*/  @P0 LDC R2, c[0x0][0x438] ;  /* 0x00010e00ff020b82 */ /* 0x000e620000000800 */
[----:B--2---:R-:W-:-:S04]  /*13450*/  IMAD R6, R0, 0x50, R6 ;  /* 0x0000005000067824 */ /* 0x004fc800078e0206 */
[----:B------:R-:W-:-:S04]  /*13460*/  IMAD.IADD R6, R9, 0x1, R6 ;  /* 0x0000000109067824 */ /* 0x000fc800078e0206 */
[----:B0-----:R-:W-:-:S04]  /*13470*/  @P0 IMAD.HI.U32 R3, R6, R3, RZ ;  /* 0x0000000306030227 */ /* 0x001fc800078e00ff */
[----:B------:R-:W-:Y:S01]  /*13480*/  IMAD.MOV.U32 R10, RZ, RZ, R6 ;  /* 0x000000ffff0a7224 */ /* 0x000fe200078e0006 */
[----:B-1----:R-:W-:Y:S01]  /*13490*/  @P0 SHF.R.U32.HI R10, RZ, R2, R3 ;  /* 0x00000002ff0a0219 */ /* 0x002fe20000011603 */
[----:B---3--:R-:W-:Y:S02]  /*134a0*/  @!P6 IMAD R2, R8, R4, RZ ;  /* 0x000000040802e224 */ /* 0x008fe400078e02ff */
[----:B------:R-:W0:Y:S01]  /*134b0*/  @!P6 LDC.64 R8, c[0x0][0x418] ;  /* 0x00010600ff08eb82 */ /* 0x000e220000000a00 */
[----:B------:R-:W-:Y:S01]  /*134c0*/  @!P6 SHF.R.S32.HI R3, RZ, 0x1f, R10 ;  /* 0x0000001fff03e819 */ /* 0x000fe2000001140a */
[----:B------:R-:W-:Y:S02]  /*134d0*/  @!P6 IMAD R5, R30, R5, R2 ;  /* 0x000000051e05e224 */ /* 0x000fe400078e0202 */
[----:B------:R-:W-:-:S04]  /*134e0*/  @!P6 IMAD.MOV.U32 R2, RZ, RZ, R10 ;  /* 0x000000ffff02e224 */ /* 0x000fc800078e000a */
[----:B------:R-:W-:-:S04]  /*134f0*/  @!P6 IMAD.WIDE.U32 R2, R30, R4, R2 ;  /* 0x000000041e02e225 */ /* 0x000fc800078e0002 */
[----:B------:R-:W-:Y:S02]  /*13500*/  @!P6 IMAD.IADD R5, R5, 0x1, R3 ;  /* 0x000000010505e824 */ /* 0x000fe400078e0203 */
[----:B------:R-:W-:Y:S01]  /*13510*/  IMAD.MOV.U32 R4, RZ, RZ, RZ ;  /* 0x000000ffff047224 */ /* 0x000fe200078e00ff */
[----:B0-----:R-:W-:-:S04]  /*13520*/  @!P6 LEA R8, P0, R2, R8, 0x2 ;  /* 0x000000080208e211 */ /* 0x001fc800078010ff */
[----:B------:R-:W-:-:S05]  /*13530*/  @!P6 LEA.HI.X R9, R2, R9, R5, 0x2, P0 ;  /* 0x000000090209e211 */ /* 0x000fca00000f1405 */
[----:B------:R0:W5:Y:S01]  /*13540*/  @!P6 LDG.E R4, desc[UR36][R8.64] ;  /* 0x000000240804e981 */ /* 0x000162000c1e1900 */
[----:B------:R-:W-:Y:S01]  /*13550*/  LOP3.LUT P5, RZ, R23, 0x20, RZ, 0xc0, !PT ;  /* 0x0000002017ff7812 */ /* 0x000fe200078ac0ff */
[----:B------:R-:W-:Y:S01]  /*13560*/  VIADD R27, R7, 0x1 ;  /* 0x00000001071b7836 */ /* 0x000fe20000000000 */
[----:B------:R-:W-:Y:S05]  /*13570*/  YIELD ;  /* 0x0000000000007946 */ /* 0x000fea0003800000 */
[----:B------:R-:W-:Y:S01]  /*13580*/  ISETP.NE.AND P0, PT, R27, 0x2, PT ;  /* 0x000000021b00780c */ /* 0x000fe20003f05270 */
[----:B------:R-:W-:Y:S01]  /*13590*/  IMAD.MOV R5, RZ, RZ, -R10 ;  /* 0x000000ffff057224 */ /* 0x000fe200078e0a0a */
[----:B------:R-:W-:-:S02]  /*135a0*/  ULDC UR4, c[0x0][0x430] ;  /* 0x00010c0000047ab9 */ /* 0x000fc40000000800 */
[----:B------:R-:W-:Y:S01]  /*135b0*/  SEL R28, RZ, 0x1, P0 ;  /* 0x00000001ff1c7807 */ /* 0x000fe20000000000 */
[----:B------:R-:W-:Y:S01]  /*135c0*/  IMAD R5, R5, UR4, R6 ;  /* 0x0000000405057c24 */ /* 0x000fe2000f8e0206 */
[----:B------:R-:W-:Y:S01]  /*135d0*/  SEL R27, R27, RZ, P0 ;  /* 0x000000ff1b1b7207 */ /* 0x000fe20000000000 */
[----:B------:R-:W-:Y:S01]  /*135e0*/  IMAD.MOV.U32 R26, RZ, RZ, R0 ;  /* 0x000000ffff1a7224 */ /* 0x000fe200078e0000 */
[----:B------:R-:W-:Y:S01]  /*135f0*/  LOP3.LUT R28, R17, R28, RZ, 0x3c, !PT ;  /* 0x0000001c111c7212 */ /* 0x000fe200078e3cff */
[----:B0-----:R-:W-:Y:S06]  /*13600*/  @!P5 BRA `(.L_x_268) ;  /* 0x000000000004d947 */ /* 0x001fec0003800000 */
[----:B------:R-:W-:Y:S01]  /*13610*/  BPT.TRAP 0x1 ;  /* 0x000000040000795c */ /* 0x000fe20000300000 */
.L_x_268:
[----:B------:R-:W-:Y:S01]  /*13620*/  IMAD R6, R27, 0x8, R22 ;  /* 0x000000081b067824 */ /* 0x000fe200078e0216 */
[----:B------:R-:W-:Y:S01]  /*13630*/  SHF.L.U32 R3, R28, 0x1f, RZ ;  /* 0x0000001f1c037819 */ /* 0x000fe200000006ff */
[----:B------:R-:W-:Y:S03]  /*13640*/  BSSY B1, `(.L_x_269) ;  /* 0x0000003000017945 */ /* 0x000fe60003800000 */
[----:B------:R-:W0:Y:S02]  /*13650*/  SYNCS.PHASECHK.TRANS64.TRYWAIT P0, [R6+URZ+0x38840], R3 ;  /* 0x03884003060075a7 */ /* 0x000e24000800017f */
[----:B0-----:R-:W-:Y:S05]  /*13660*/  @!P0 BRA `(.L_x_270) ;  /* 0x0000003800888947 */ /* 0x001fea0003800000 */
.L_x_349:
[----:B------:R-:W-:Y:S05]  /*13670*/  BSYNC B1 ;  /* 0x0000000000017941 */ /* 0x000fea0003800000 */
.L_x_269:
[----:B------:R-:W-:Y:S01]  /*13680*/  SHF.R.S32.HI R20, RZ, 0x1f, R5 ;  /* 0x0000001fff147819 */ /* 0x000fe20000011405 */
[----:B------:R-:W-:Y:S01]  /*13690*/  ULDC.64 UR4, c[0x0][0x300] ;  /* 0x0000c00000047ab9 */ /* 0x000fe20000000a00 */
[----:B-----5:R-:W-:Y:S01]  /*136a0*/  SHF.R.S32.HI R21, RZ, 0x1f, R4 ;  /* 0x0000001fff157819 */ /* 0x020fe20000011404 */
[----:B0-----:R-:W-:Y:S01]  /*136b0*/  IMAD.WIDE.U32 R2, R5, UR4, RZ ;  /* 0x0000000405027c25 */ /* 0x001fe2000f8e00ff */
[----:B------:R-:W-:Y:S01]  /*136c0*/  ULDC.64 UR6, c[0x0][0x2e8] ;  /* 0x0000ba0000067ab9 */ /* 0x000fe20000000a00 */
[----:B------:R-:W-:Y:S02]  /*136d0*/  LOP3.LUT P5, RZ, R23, 0x2, RZ, 0xc0, !PT ;  /* 0x0000000217ff7812 */ /* 0x000fe400078ac0ff */
[----:B------:R-:W-:Y:S02]  /*136e0*/  IMAD R0, R20, UR4, RZ ;  /* 0x0000000414007c24 */ /* 0x000fe4000f8e02ff */
[----:B------:R-:W-:Y:S02]  /*136f0*/  IMAD R9, R27, 0x5000, R31 ;  /* 0x000050001b097824 */ /* 0x000fe400078e021f */
        /* <DEDUP_REMOVED lines=8> */
[----:B------:R-:W-:Y:S01]  /*13780*/  IMAD.WIDE.U32 R2, R25, UR4, R2 ;  /* 0x0000000419027c25 */ /* 0x000fe2000f8e0002 */
[----:B------:R-:W-:-:S03]  /*13790*/  UMOV UR4, 0xffffffff ;  /* 0xffffffff00047882 */ /* 0x000fc60000000000 */
[----:B------:R-:W-:Y:S01]  /*137a0*/  IMAD R10, R25, UR5, R3 ;  /* 0x00000005190a7c24 */ /* 0x000fe2000f8e0203 */
[----:B------:R-:W-:-:S04]  /*137b0*/  LEA R8, P0, R2, UR6, 0x1 ;  /* 0x0000000602087c11 */ /* 0x000fc8000f8008ff */
[----:B------:R-:W-:Y:S01]  /*137c0*/  LEA.HI.X R10, R2, UR7, R10, 0x1, P0 ;  /* 0x00000007020a7c11 */ /* 0x000fe200080f0c0a */
[----:B------:R-:W-:Y:S08]  /*137d0*/  BRA.DIV UR4, `(.L_x_271) ;  /* 0x0000003a04407947 */ /* 0x000ff0000b800000 */
[----:B------:R-:W0:Y:S01]  /*137e0*/  SHFL.IDX PT, R2, R8, RZ, 0x181f ;  /* 0x00181fff08027589 */ /* 0x000e2200000e0000 */
[----:B------:R-:W-:Y:S01]  /*137f0*/  LOP3.LUT R23, R23, 0xfffffbff, RZ, 0xc0, !PT ;  /* 0xfffffbff17177812 */ /* 0x000fe200078ec0ff */
[----:B------:R-:W-:Y:S02]  /*13800*/  IMAD.SHL.U32 R0, R32, 0x2, RZ ;  /* 0x0000000220007824 */ /* 0x000fe400078e00ff */
[----:B------:R-:W1:Y:S01]  /*13810*/  SHFL.IDX PT, R3, R10, RZ, 0x181f ;  /* 0x00181fff0a037589 */ /* 0x000e6200000e0000 */
[----:B------:R-:W-:Y:S01]  /*13820*/  @P2 LOP3.LUT R23, R23, 0x400, RZ, 0xfc, !PT ;  /* 0x0000040017172812 */ /* 0x000fe200078efcff */
[----:B------:R-:W-:Y:S02]  /*13830*/  IMAD R9, R9, 0x2, R22 ;  /* 0x0000000209097824 */ /* 0x000fe400078e0216 */
[----:B------:R-:W-:Y:S01]  /*13840*/  SHFL.IDX PT, R35, R10, 0x1, 0x181f ;  /* 0x00381f000a237f89 */ /* 0x000fe200000e0000 */
[C---:B------:R-:W-:Y:S02]  /*13850*/  LOP3.LUT P2, RZ, R23.reuse, 0x10, RZ, 0xc0, !PT ;  /* 0x0000001017ff7812 */ /* 0x040fe4000784c0ff */
[----:B------:R-:W-:-:S04]  /*13860*/  LOP3.LUT R23, R23, 0xfffffdff, RZ, 0xc0, !PT ;  /* 0xfffffdff17177812 */ /* 0x000fc800078ec0ff */
[----:B------:R-:W-:-:S04]  /*13870*/  @P1 LOP3.LUT R23, R23, 0x200, RZ, 0xfc, !PT ;  /* 0x0000020017171812 */ /* 0x000fc800078efcff */
[C---:B------:R-:W-:Y:S02]  /*13880*/  LOP3.LUT P1, RZ, R23.reuse, 0x8, RZ, 0xc0, !PT ;  /* 0x0000000817ff7812 */ /* 0x040fe4000782c0ff */
[----:B------:R-:W-:Y:S02]  /*13890*/  LOP3.LUT P6, RZ, R23, 0x4, RZ, 0xc0, !PT ;  /* 0x0000000417ff7812 */ /* 0x000fe400078cc0ff */
[----:B0-----:R-:W-:-:S05]  /*138a0*/  IADD3 R2, P0, R2, R0, RZ ;  /* 0x0000000002027210 */ /* 0x001fca0007f1e0ff */
[----:B-1----:R-:W-:-:S05]  /*138b0*/  IMAD.X R3, RZ, RZ, R3, P0 ;  /* 0x000000ffff037224 */ /* 0x002fca00000e0603 */
[----:B------:R-:W-:Y:S04]  /*138c0*/  LDGSTS.E.BYPASS.LTC128B.128 [R9+0x24400], desc[UR36][R2.64], !P2 ;  /* 0x2440000002097fae */ /* 0x000fe8000d101d64 */
[----:B------:R-:W-:Y:S04]  /*138d0*/  LDGSTS.E.BYPASS.LTC128B.128 [R9+0x26c00], desc[UR36][R2.64+0x80], !P1 ;  /* 0x26c0008002097fae */ /* 0x000fe8000c901d64 */
[----:B------:R-:W-:Y:S04]  /*138e0*/  LDGSTS.E.BYPASS.LTC128B.128 [R9+0x29400], desc[UR36][R2.64+0x100], !P6 ;  /* 0x2940010002097fae */ /* 0x000fe8000f101d64 */
[----:B------:R0:W-:Y:S04]  /*138f0*/  LDGSTS.E.BYPASS.LTC128B.128 [R9+0x2bc00], desc[UR36][R2.64+0x180], !P5 ;  /* 0x2bc0018002097fae */ /* 0x0001e8000e901d64 */
[----:B0-----:R-:W0:Y:S02]  /*13900*/  SHFL.IDX PT, R2, R8, 0x1, 0x181f ;  /* 0x00381f0008027f89 */ /* 0x001e2400000e0000 */
[----:B0-----:R-:W-:-:S05]  /*13910*/  IADD3 R2, P0, R2, R0, RZ ;  /* 0x0000000002027210 */ /* 0x001fca0007f1e0ff */
[----:B------:R-:W-:Y:S02]  /*13920*/  IMAD.X R3, RZ, RZ, R35, P0 ;  /* 0x000000ffff037224 */ /* 0x000fe400000e0623 */
[----:B------:R-:W-:Y:S04]  /*13930*/  SHFL.IDX PT, R35, R10, 0x2, 0x181f ;  /* 0x00581f000a237f89 */ /* 0x000fe800000e0000 */
        /* <DEDUP_REMOVED lines=15> */
[----:B------:R0:W1:Y:S04]  /*13a30*/  SHFL.IDX PT, R35, R10, 0x4, 0x181f ;  /* 0x00981f000a237f89 */ /* 0x00006800000e0000 */
[----:B------:R-:W-:Y:S01]  /*13a40*/  LDGSTS.E.BYPASS.LTC128B.128 [R9+0x25c00], desc[UR36][R2.64], !P2 ;  /* 0x25c0000002097fae */ /* 0x000fe2000d101d64 */
[----:B------:R-:W-:-:S03]  /*13a50*/  LOP3.LUT P2, RZ, R23, 0x400, RZ, 0xc0, !PT ;  /* 0x0000040017ff7812 */ /* 0x000fc6000784c0ff */
[----:B------:R-:W-:Y:S01]  /*13a60*/  LDGSTS.E.BYPASS.LTC128B.128 [R9+0x28400], desc[UR36][R2.64+0x80], !P1 ;  /* 0x2840008002097fae */ /* 0x000fe2000c901d64 */
[----:B------:R-:W-:-:S03]  /*13a70*/  LOP3.LUT P1, RZ, R23, 0x200, RZ, 0xc0, !PT ;  /* 0x0000020017ff7812 */ /* 0x000fc6000782c0ff */
[----:B------:R-:W-:Y:S04]  /*13a80*/  LDGSTS.E.BYPASS.LTC128B.128 [R9+0x2ac00], desc[UR36][R2.64+0x100], !P6 ;  /* 0x2ac0010002097fae */ /* 0x000fe8000f101d64 */
[----:B------:R2:W-:Y:S04]  /*13a90*/  LDGSTS.E.BYPASS.LTC128B.128 [R9+0x2d400], desc[UR36][R2.64+0x180], !P5 ;  /* 0x2d40018002097fae */ /* 0x0005e8000e901d64 */
[----:B-12---:R0:W2:Y:S02]  /*13aa0*/  SHFL.IDX PT, R2, R8, 0x4, 0x181f ;  /* 0x00981f0008027f89 */ /* 0x0060a400000e0000 */
.L_x_361:
[----:B------:R-:W-:Y:S02]  /*13ab0*/  LOP3.LUT R23, R23, 0xfffffdff, RZ, 0xc0, !PT ;  /* 0xfffffdff17177812 */ /* 0x000fe400078ec0ff */
[----:B--2---:R-:W-:Y:S02]  /*13ac0*/  IADD3 R2, P0, R2, R0, RZ ;  /* 0x0000000002027210 */ /* 0x004fe40007f1e0ff */
[----:B------:R-:W-:-:S03]  /*13ad0*/  @P1 LOP3.LUT R23, R23, 0x200, RZ, 0xfc, !PT ;  /* 0x0000020017171812 */ /* 0x000fc600078efcff */
[----:B------:R-:W-:Y:S01]  /*13ae0*/  IMAD.X R3, RZ, RZ, R35, P0 ;  /* 0x000000ffff037224 */ /* 0x000fe200000e0623 */
[C---:B------:R-:W-:Y:S02]  /*13af0*/  LOP3.LUT P1, RZ, R23.reuse, 0x10, RZ, 0xc0, !PT ;  /* 0x0000001017ff7812 */ /* 0x040fe4000782c0ff */
[C---:B------:R-:W-:Y:S02]  /*13b00*/  LOP3.LUT P0, RZ, R23.reuse, 0x8, RZ, 0xc0, !PT ;  /* 0x0000000817ff7812 */ /* 0x040fe4000780c0ff */
[----:B------:R-:W-:-:S09]  /*13b10*/  LOP3.LUT P6, RZ, R23, 0x4, RZ, 0xc0, !PT ;  /* 0x0000000417ff7812 */ /* 0x000fd200078cc0ff */
[----:B------:R-:W-:Y:S01]  /*13b20*/  @!PT LDS RZ, [RZ] ;  /* 0x00000000fffff984 */ /* 0x000fe20000000800 */
[----:B------:R-:W-:Y:S01]  /*13b30*/  @!PT LDS RZ, [RZ] ;  /* 0x00000000fffff984 */ /* 0x000fe20000000800 */
[----:B------:R-:W-:Y:S01]  /*13b40*/  @!PT LDS RZ, [RZ] ;  /* 0x00000000fffff984 */ /* 0x000fe20000000800 */
[----:B------:R1:W-:Y:S01]  /*13b50*/  LDGSTS.E.BYPASS.LTC128B.128 [R9+0x26400], desc[UR36][R2.64], !P1 ;  /* 0x2640000002097fae */ /* 0x0003e2000c901d64 */
[----:B------:R-:W-:-:S03]  /*13b60*/  LOP3.LUT P1, RZ, R23, 0x200, RZ, 0xc0, !PT ;  /* 0x0000020017ff7812 */ /* 0x000fc6000782c0ff */
[----:B------:R1:W-:Y:S01]  /*13b70*/  LDGSTS.E.BYPASS.LTC128B.128 [R9+0x28c00], desc[UR36][R2.64+0x80], !P0 ;  /* 0x28c0008002097fae */ /* 0x0003e2000c101d64 */
[----:B------:R-:W-:-:S03]  /*13b80*/  PLOP3.LUT P0, PT, PT, PT, PT, 0x80, 0x0 ;  /* 0x000000000000781c */ /* 0x000fc60003f0f070 */
[----:B------:R1:W-:Y:S04]  /*13b90*/  LDGSTS.E.BYPASS.LTC128B.128 [R9+0x2b400], desc[UR36][R2.64+0x100], !P6 ;  /* 0x2b40010002097fae */ /* 0x0003e8000f101d64 */
[----:B------:R1:W-:Y:S01]  /*13ba0*/  LDGSTS.E.BYPASS.LTC128B.128 [R9+0x2dc00], desc[UR36][R2.64+0x180], !P5 ;  /* 0x2dc0018002097fae */ /* 0x0003e2000e901d64 */
[----:B------:R-:W-:-:S05]  /*13bb0*/  NOP ;  /* 0x0000000000007918 */ /* 0x000fca0000000000 */
.L_x_272:
        /* <DEDUP_REMOVED lines=10> */
.L_x_273:
[----:B------:R2:W-:Y:S01]  /*13c60*/  SYNCS.ARRIVE.TRANS64.A1T0 RZ, [R6+URZ+0x38830], RZ ;  /* 0x038830ff06ff79a7 */ /* 0x0005e2000810003f */
[----:B------:R-:W-:Y:S05]  /*13c70*/  @!P6 BRA `(.L_x_274) ;  /* 0x000000000004e947 */ /* 0x000fea0003800000 */
[----:B------:R-:W-:Y:S01]  /*13c80*/  BPT.TRAP 0x1 ;  /* 0x000000040000795c */ /* 0x000fe20000300000 */
.L_x_274:
[----:B-1----:R-:W-:Y:S01]  /*13c90*/  SHF.L.U32 R2, R17, 0x1f, RZ ;  /* 0x0000001f11027819 */ /* 0x002fe200000006ff */
[----:B--2---:R-:W-:Y:S01]  /*13ca0*/  IMAD R6, R7, 0x8, R22 ;  /* 0x0000000807067824 */ /* 0x004fe200078e0216 */
[----:B------:R-:W-:Y:S03]  /*13cb0*/  BSSY B1, `(.L_x_275) ;  /* 0x0000003000017945 */ /* 0x000fe60003800000 */
[----:B------:R-:W1:Y:S02]  /*13cc0*/  SYNCS.PHASECHK.TRANS64.TRYWAIT P0, [R6+URZ+0x38860], R2 ;  /* 0x03886002060075a7 */ /* 0x000e64000800017f */
[----:B-1----:R-:W-:Y:S05]  /*13cd0*/  @!P0 BRA `(.L_x_276) ;  /* 0x0000003800c48947 */ /* 0x002fea0003800000 */
.L_x_362:
[----:B------:R-:W-:Y:S05]  /*13ce0*/  BSYNC B1 ;  /* 0x0000000000017941 */ /* 0x000fea0003800000 */
.L_x_275:
[----:B0-----:R-:W2:Y:S01]  /*13cf0*/  LDL R8, [R1] ;  /* 0x0000000001087983 */ /* 0x001ea20000100800 */
[----:B------:R-:W0:Y:S01]  /*13d00*/  S2R R3, SR_TID.X ;  /* 0x0000000000037919 */ /* 0x000e220000002100 */
[----:B------:R-:W-:Y:S01]  /*13d10*/  UMOV UR4, 0xffffffff ;  /* 0xffffffff00047882 */ /* 0x000fe20000000000 */
[----:B------:R-:W-:Y:S01]  /*13d20*/  IMAD R7, R7, 0x5000, R31 ;  /* 0x0000500007077824 */ /* 0x000fe200078e021f */
[----:B0-----:R-:W-:-:S04]  /*13d30*/  LOP3.LUT R3, R3, 0x7f, RZ, 0xc0, !PT ;  /* 0x0000007f03037812 */ /* 0x001fc800078ec0ff */
[----:B------:R-:W-:Y:S01]  /*13d40*/  SHF.R.U32.HI R3, RZ, 0x3, R3 ;  /* 0x00000003ff037819 */ /* 0x000fe20000011603 */
[----:B--2---:R-:W-:-:S04]  /*13d50*/  IMAD R8, R29, -0x50, R8 ;  /* 0xffffffb01d087824 */ /* 0x004fc800078e0208 */
[----:B------:R-:W-:Y:S01]  /*13d60*/  IMAD.IADD R8, R8, 0x1, -R3 ;  /* 0x0000000108087824 */ /* 0x000fe200078e0a03 */
[----:B------:R-:W-:Y:S06]  /*13d70*/  BRA.DIV UR4, `(.L_x_277) ;  /* 0x0000003a04b07947 */ /* 0x000fec000b800000 */
[----:B-1----:R-:W0:Y:S01]  /*13d80*/  SHFL.IDX PT, R2, R18, RZ, 0x181f ;  /* 0x00181fff12027589 */ /* 0x002e2200000e0000 */
[----:B------:R-:W-:-:S03]  /*13d90*/  IMAD R7, R7, 0x2, R22 ;  /* 0x0000000207077824 */ /* 0x000fc600078e0216 */
[----:B------:R-:W1:Y:S04]  /*13da0*/  SHFL.IDX PT, R3, R24, RZ, 0x181f ;  /* 0x00181fff18037589 */ /* 0x000e6800000e0000 */
[----:B------:R-:W-:Y:S01]  /*13db0*/  SHFL.IDX PT, R14, R18, 0x4, 0x181f ;  /* 0x00981f00120e7f89 */ /* 0x000fe200000e0000 */
[----:B0-----:R-:W-:-:S05]  /*13dc0*/  IADD3 R2, P0, R2, R0, RZ ;  /* 0x0000000002027210 */ /* 0x001fca0007f1e0ff */
[----:B-1----:R-:W-:Y:S01]  /*13dd0*/  IMAD.X R3, RZ, RZ, R3, P0 ;  /* 0x000000ffff037224 */ /* 0x002fe200000e0603 */
        /* <DEDUP_REMOVED lines=8> */
[----:B0-----:R-:W0:Y:S04]  /*13e60*/  SHFL.IDX PT, R2, R18, 0x1, 0x181f ;  /* 0x00381f0012027f89 */ /* 0x001e2800000e0000 */
[----:B------:R-:W1:Y:S01]  /*13e70*/  SHFL.IDX PT, R3, R24, 0x1, 0x181f ;  /* 0x00381f0018037f89 */ /* 0x000e6200000e0000 */
        /* <DEDUP_REMOVED lines=23> */
[----:B------:R-:W1:Y:S04]  /*13ff0*/  SHFL.IDX PT, R3, R24, 0x3, 0x181f ;  /* 0x00781f0018037f89 */ /* 0x000e6800000e0000 */
[----:B------:R-:W2:Y:S01]  /*14000*/  SHFL.IDX PT, R24, R24, 0x4, 0x181f ;  /* 0x00981f0018187f89 */ /* 0x000ea200000e0000 */
[----:B0-----:R-:W-:-:S04]  /*14010*/  IADD3 R2, P0, R2, R0, RZ ;  /* 0x0000000002027210 */ /* 0x001fc80007f1e0ff */
[----:B-1----:R-:W-:Y:S02]  /*14020*/  IADD3.X R3, RZ, R3, RZ, P0, !PT ;  /* 0x00000003ff037210 */ /* 0x002fe400007fe4ff */
[----:B------:R-:W-:-:S13]  /*14030*/  ISETP.LT.OR P0, PT, R8, 0x31, P4 ;  /* 0x000000310800780c */ /* 0x000fda0002701670 */
[----:B------:R0:W-:Y:S01]  /*14040*/  LDGSTS.E.BYPASS.LTC128B.128 [R7+0x1c00], desc[UR36][R2.64], !P0 ;  /* 0x01c0000002077fae */ /* 0x0001e2000c101d64 */
[----:B------:R-:W-:-:S13]  /*14050*/  ISETP.LT.OR P0, PT, R8, 0x31, P3 ;  /* 0x000000310800780c */ /* 0x000fda0001f01670 */
[----:B------:R0:W-:Y:S01]  /*14060*/  LDGSTS.E.BYPASS.LTC128B.128 [R7+0x4400], desc[UR36][R2.64+0x80], !P0 ;  /* 0x0440008002077fae */ /* 0x0001e2000c101d64 */
[----:B------:R-:W-:-:S13]  /*14070*/  ISETP.LT.OR P0, PT, R8, 0x31, P2 ;  /* 0x000000310800780c */ /* 0x000fda0001701670 */
[----:B------:R0:W-:Y:S01]  /*14080*/  LDGSTS.E.BYPASS.LTC128B.128 [R7+0x6c00], desc[UR36][R2.64+0x100], !P0 ;  /* 0x06c0010002077fae */ /* 0x0001e2000c101d64 */
[----:B------:R-:W-:-:S13]  /*14090*/  ISETP.LT.OR P0, PT, R8, 0x31, P1 ;  /* 0x000000310800780c */ /* 0x000fda0000f01670 */
[----:B--2---:R0:W-:Y:S02]  /*140a0*/  LDGSTS.E.BYPASS.LTC128B.128 [R7+0x9400], desc[UR36][R2.64+0x180], !P0 ;  /* 0x0940018002077fae */ /* 0x0041e4000c101d64 */
.L_x_374:
[----:B01----:R-:W-:Y:S01]  /*140b0*/  IADD3 R2, P0, R14, R0, RZ ;  /* 0x000000000e027210 */ /* 0x003fe20007f1e0ff */
[----:B------:R-:W-:Y:S01]  /*140c0*/  ULDC.64 UR4, c[0x0][0x328] ;  /* 0x0000ca0000047ab9 */ /* 0x000fe20000000a00 */
[----:B------:R-:W-:Y:S01]  /*140d0*/  ULDC.64 UR6, c[0x0][0x318] ;  /* 0x0000c60000067ab9 */ /* 0x000fe20000000a00 */
[----:B------:R-:W-:Y:S02]  /*140e0*/  IMAD R20, R20, UR4, RZ ;  /* 0x0000000414147c24 */ /* 0x000fe4000f8e02ff */
[----:B------:R-:W-:Y:S01]  /*140f0*/  IMAD.X R3, RZ, RZ, R24, P0 ;  /* 0x000000ffff037224 */ /* 0x000fe200000e0618 */
[----:B------:R-:W-:Y:S01]  /*14100*/  ISETP.LT.OR P0, PT, R8, 0x41, P4 ;  /* 0x000000410800780c */ /* 0x000fe20002701670 */
[----:B------:R-:W-:-:S12]  /*14110*/  IMAD R9, R5, UR5, R20 ;  /* 0x0000000505097c24 */ /* 0x000fd8000f8e0214 */
        /* <DEDUP_REMOVED lines=10> */
[----:B------:R-:W-:Y:S01]  /*141c0*/  NOP ;  /* 0x0000000000007918 */ /* 0x000fe20000000000 */
[----:B0-----:R-:W-:Y:S01]  /*141d0*/  IMAD.WIDE.U32 R2, R5, UR4, RZ ;  /* 0x0000000405027c25 */ /* 0x001fe2000f8e00ff */
[----:B------:R-:W-:-:S03]  /*141e0*/  ULDC.64 UR4, c[0x0][0x338] ;  /* 0x0000ce0000047ab9 */ /* 0x000fc60000000a00 */
[----:B------:R-:W-:Y:S02]  /*141f0*/  IMAD.IADD R3, R3, 0x1, R9 ;  /* 0x0000000103037824 */ /* 0x000fe400078e0209 */
[----:B------:R-:W-:Y:S02]  /*14200*/  IMAD R21, R21, UR4, RZ ;  /* 0x0000000415157c24 */ /* 0x000fe4000f8e02ff */
[----:B------:R-:W-:-:S04]  /*14210*/  IMAD.WIDE.U32 R2, R4, UR4, R2 ;  /* 0x0000000404027c25 */ /* 0x000fc8000f8e0002 */
[----:B------:R-:W-:Y:S01]  /*14220*/  IMAD R21, R4, UR5, R21 ;  /* 0x0000000504157c24 */ /* 0x000fe2000f8e0215 */
[----:B------:R-:W-:-:S03]  /*14230*/  ULDC.64 UR4, c[0x0][0x330] ;  /* 0x0000cc0000047ab9 */ /* 0x000fc60000000a00 */
[----:B------:R-:W-:Y:S02]  /*14240*/  IMAD.IADD R3, R3, 0x1, R21 ;  /* 0x0000000103037824 */ /* 0x000fe400078e0215 */
[----:B------:R-:W-:-:S04]  /*14250*/  IMAD.WIDE.U32 R2, R25, UR4, R2 ;  /* 0x0000000419027c25 */ /* 0x000fc8000f8e0002 */
[----:B------:R-:W-:Y:S01]  /*14260*/  IMAD R3, R25, UR5, R3 ;  /* 0x0000000519037c24 */ /* 0x000fe2000f8e0203 */
[----:B------:R-:W-:-:S04]  /*14270*/  LEA R18, P0, R2, UR6, 0x1 ;  /* 0x0000000602127c11 */ /* 0x000fc8000f8008ff */
[----:B------:R-:W-:Y:S02]  /*14280*/  LEA.HI.X R24, R2, UR7, R3, 0x1, P0 ;  /* 0x0000000702187c11 */ /* 0x000fe400080f0c03 */
[----:B------:R-:W-:-:S13]  /*14290*/  PLOP3.LUT P0, PT, PT, PT, PT, 0x80, 0x0 ;  /* 0x000000000000781c */ /* 0x000fda0003f0f070 */
.L_x_278:
        /* <DEDUP_REMOVED lines=10> */
.L_x_279:
[----:B------:R-:W2:Y:S01]  /*14340*/  LDL R2, [R1+0x4] ;  /* 0x0000040001027983 */ /* 0x000ea20000100800 */
[----:B------:R3:W-:Y:S01]  /*14350*/  SYNCS.ARRIVE.TRANS64.A1T0 RZ, [R6+URZ+0x38850], RZ ;  /* 0x038850ff06ff79a7 */ /* 0x0007e2000810003f */
[C---:B------:R-:W-:Y:S02]  /*14360*/  VIADD R0, R26.reuse, 0xffffffff ;  /* 0xffffffff1a007836 */ /* 0x040fe40000000000 */
[----:B------:R-:W-:Y:S02]  /*14370*/  IMAD.MOV.U32 R7, RZ, RZ, R27 ;  /* 0x000000ffff077224 */ /* 0x000fe400078e001b */
[----:B------:R-:W-:Y:S02]  /*14380*/  IMAD.MOV.U32 R17, RZ, RZ, R28 ;  /* 0x000000ffff117224 */ /* 0x000fe400078e001c */
[----:B------:R-:W-:Y:S01]  /*14390*/  IMAD.MOV.U32 R29, RZ, RZ, R26 ;  /* 0x000000ffff1d7224 */ /* 0x000fe200078e001a */
[----:B--2---:R-:W-:-:S13]  /*143a0*/  ISETP.GT.AND P0, PT, R26, R2, PT ;  /* 0x000000021a00720c */ /* 0x004fda0003f04270 */
[----:B---3--:R-:W-:Y:S05]  /*143b0*/  @P0 BRA `(.L_x_280) ;  /* 0xffffffec00ec0947 */ /* 0x008fea000383ffff */
.L_x_267:
[----:B------:R-:W-:Y:S05]  /*143c0*/  BSYNC B0 ;  /* 0x0000000000007941 */ /* 0x000fea0003800000 */
.L_x_266:
[----:B------:R-:W3:Y:S01]  /*143d0*/  S2R R2, SR_TID.X ;  /* 0x0000000000027919 */ /* 0x000ee20000002100 */
[----:B------:R-:W-:Y:S01]  /*143e0*/  BSSY B0, `(.L_x_281) ;  /* 0x0000010000007945 */ /* 0x000fe20003800000 */
[----:B---3--:R-:W-:-:S04]  /*143f0*/  LOP3.LUT R2, R2, 0x7f, RZ, 0xc0, !PT ;  /* 0x0000007f02027812 */ /* 0x008fc800078ec0ff */
[----:B------:R-:W-:-:S13]  /*14400*/  ISETP.NE.AND P0, PT, R2, RZ, PT ;  /* 0x000000ff0200720c */ /* 0x000fda0003f05270 */
[----:B------:R-:W-:Y:S05]  /*14410*/  @P0 BRA `(.L_x_282) ;  /* 0x0000000000300947 */ /* 0x000fea0003800000 */
[----:B------:R-:W3:Y:S01]  /*14420*/  S2R R5, SR_LANEID ;  /* 0x0000000000057919 */ /* 0x000ee20000000000 */
[----:B------:R-:W-:Y:S01]  /*14430*/  VOTEU.ANY UR4, UPT, PT ;  /* 0x0000000000047886 */ /* 0x000fe200038e0100 */
[----:B0-----:R-:W0:Y:S01]  /*14440*/  LDC.64 R2, c[0x0][0xc60] ;  /* 0x00031800ff027b82 */ /* 0x001e220000000a00 */
[----:B------:R-:W3:Y:S02]  /*14450*/  FLO.U32 R0, UR4 ;  /* 0x0000000400007d00 */ /* 0x000ee400080e0000 */
[----:B---3--:R-:W-:-:S06]  /*14460*/  ISETP.EQ.U32.AND P0, PT, R0, R5, PT ;  /* 0x000000050000720c */ /* 0x008fcc0003f02070 */
[----:B------:R-:W0:Y:S07]  /*14470*/  POPC R5, UR4 ;  /* 0x0000000400057d09 */ /* 0x000e2e0008000000 */
[----:B0-----:R-:W3:Y:S01]  /*14480*/  @P0 ATOMG.E.ADD.STRONG.GPU PT, R3, desc[UR36][R2.64], R5 ;  /* 0x00000005020309a8 */ /* 0x001ee200081ee1e4 */
[----:B------:R-:W0:Y:S02]  /*14490*/  S2R R4, SR_LTMASK ;  /* 0x0000000000047919 */ /* 0x000e240000003900 */
[----:B0-----:R-:W-:-:S04]  /*144a0*/  LOP3.LUT R4, R4, UR4, RZ, 0xc0, !PT ;  /* 0x0000000404047c12 */ /* 0x001fc8000f8ec0ff */
[----:B--2---:R-:W0:Y:S01]  /*144b0*/  POPC R7, R4 ;  /* 0x0000000400077309 */ /* 0x004e220000000000 */
[----:B---3--:R-:W0:Y:S02]  /*144c0*/  SHFL.IDX PT, R0, R3, R0, 0x1f ;  /* 0x00001f0003007589 */ /* 0x008e2400000e0000 */
[----:B0-----:R-:W-:-:S07]  /*144d0*/  IADD3 R16, R0, UR39, R7 ;  /* 0x0000002700107c10 */ /* 0x001fce000fffe007 */
.L_x_282:
[----:B------:R-:W-:Y:S05]  /*144e0*/  BSYNC B0 ;  /* 0x0000000000007941 */ /* 0x000fea0003800000 */
.L_x_281:
[----:B------:R-:W-:-:S13]  /*144f0*/  LOP3.LUT P0, RZ, R23, 0x20, RZ, 0xc0, !PT ;  /* 0x0000002017ff7812 */ /* 0x000fda000780c0ff */
[----:B------:R-:W-:Y:S05]  /*14500*/  @!P0 BRA `(.L_x_283) ;  /* 0x0000000000048947 */ /* 0x000fea0003800000 */
[----:B------:R-:W-:Y:S01]  /*14510*/  BPT.TRAP 0x1 ;  /* 0x000000040000795c */ /* 0x000fe20000300000 */
.L_x_283:
[----:B------:R-:W3:Y:S01]  /*14520*/  LDL.LU R0, [R1] ;  /* 0x0000000001007983 */ /* 0x000ee20000300800 */
[----:B------:R-:W-:Y:S01]  /*14530*/  IMAD R4, R27, 0x8, R22 ;  /* 0x000000081b047824 */ /* 0x000fe200078e0216 */
[----:B0-----:R-:W-:Y:S01]  /*14540*/  SHF.L.U32 R3, R28, 0x1f, RZ ;  /* 0x0000001f1c037819 */ /* 0x001fe200000006ff */
[----:B------:R-:W-:Y:S03]  /*14550*/  BSSY B0, `(.L_x_284) ;  /* 0x0000004000007945 */ /* 0x000fe60003800000 */
[----:B------:R-:W0:Y:S01]  /*14560*/  SYNCS.PHASECHK.TRANS64.TRYWAIT P0, [R4+URZ+0x38860], R3 ;  /* 0x03886003040075a7 */ /* 0x000e22000800017f */
[----:B---3--:R-:W-:Y:S01]  /*14570*/  IMAD R5, R26, -0x50, R0 ;  /* 0xffffffb01a057824 */ /* 0x008fe200078e0200 */
[----:B0-----:R-:W-:Y:S06]  /*14580*/  @!P0 BRA `(.L_x_285) ;  /* 0x0000003800848947 */ /* 0x001fec0003800000 */
.L_x_375:
[----:B------:R-:W-:Y:S05]  /*14590*/  BSYNC B0 ;  /* 0x0000000000007941 */ /* 0x000fea0003800000 */
.L_x_284:
[----:B------:R-:W3:Y:S01]  /*145a0*/  S2R R0, SR_TID.X ;  /* 0x0000000000007919 */ /* 0x000ee20000002100 */
[----:B------:R-:W-:Y:S01]  /*145b0*/  UMOV UR4, 0xffffffff ;  /* 0xffffffff00047882 */ /* 0x000fe20000000000 */
[----:B--2---:R-:W-:Y:S01]  /*145c0*/  IMAD R7, R27, 0x5000, R31 ;  /* 0x000050001b077824 */ /* 0x004fe200078e021f */
[----:B---3--:R-:W-:-:S04]  /*145d0*/  LOP3.LUT R0, R0, 0x7f, RZ, 0xc0, !PT ;  /* 0x0000007f00007812 */ /* 0x008fc800078ec0ff */
[----:B------:R-:W-:-:S05]  /*145e0*/  SHF.R.U32.HI R0, RZ, 0x3, R0 ;  /* 0x00000003ff007819 */ /* 0x000fca0000011600 */
[----:B------:R-:W-:Y:S01]  /*145f0*/  IMAD.IADD R5, R5, 0x1, -R0 ;  /* 0x0000000105057824 */ /* 0x000fe200078e0a00 */
[----:B------:R-:W-:Y:S06]  /*14600*/  BRA.DIV UR4, `(.L_x_286) ;  /* 0x0000003a04787947 */ /* 0x000fec000b800000 */
[----:B-1----:R-:W1:Y:S01]  /*14610*/  SHFL.IDX PT, R14, R18, RZ, 0x181f ;  /* 0x00181fff120e7589 */ /* 0x002e6200000e0000 */
[----:B------:R-:W-:Y:S01]  /*14620*/  ULDC UR4, c[0x0][0x2f4] ;  /* 0x0000bd0000047ab9 */ /* 0x000fe20000000800 */
[C---:B------:R-:W-:Y:S01]  /*14630*/  IMAD.SHL.U32 R8, R32.reuse, 0x2, RZ ;  /* 0x0000000220087824 */ /* 0x040fe200078e00ff */
[----:B------:R-:W-:Y:S01]  /*14640*/  ISETP.GE.AND P3, PT, R32, UR4, PT ;  /* 0x0000000420007c0c */ /* 0x000fe2000bf66270 */
[----:B0-----:R-:W0:Y:S01]  /*14650*/  SHFL.IDX PT, R3, R24, RZ, 0x181f ;  /* 0x00181fff18037589 */ /* 0x001e2200000e0000 */
[----:B------:R-:W-:Y:S01]  /*14660*/  ISETP.GE.AND P2, PT, R37, UR4, PT ;  /* 0x0000000425007c0c */ /* 0x000fe2000bf46270 */
[----:B------:R-:W-:Y:S01]  /*14670*/  IMAD R0, R7, 0x2, R22 ;  /* 0x0000000207007824 */ /* 0x000fe200078e0216 */
[----:B------:R-:W-:Y:S01]  /*14680*/  ISETP.LT.OR P4, PT, R5, 0x1, P3 ;  /* 0x000000010500780c */ /* 0x000fe20001f81670 */
[----:B------:R-:W-:Y:S01]  /*14690*/  SHFL.IDX PT, R7, R24, 0x1, 0x181f ;  /* 0x00381f0018077f89 */ /* 0x000fe200000e0000 */
[----:B------:R-:W-:-:S03]  /*146a0*/  ISETP.GE.AND P1, PT, R36, UR4, PT ;  /* 0x0000000424007c0c */ /* 0x000fc6000bf26270 */
[----:B------:R-:W-:Y:S01]  /*146b0*/  SHFL.IDX PT, R9, R24, 0x2, 0x181f ;  /* 0x00581f0018097f89 */ /* 0x000fe200000e0000 */
[----:B-1----:R-:W-:-:S03]  /*146c0*/  IADD3 R2, P0, R14, R8, RZ ;  /* 0x000000080e027210 */ /* 0x002fc60007f1e0ff */
[----:B------:R-:W1:Y:S02]  /*146d0*/  SHFL.IDX PT, R14, R18, 0x1, 0x181f ;  /* 0x00381f00120e7f89 */ /* 0x000e6400000e0000 */
[----:B0-----:R-:W-:Y:S01]  /*146e0*/  IMAD.X R3, RZ, RZ, R3, P0 ;  /* 0x000000ffff037224 */ /* 0x001fe200000e0603 */
[----:B------:R-:W-:-:S04]  /*146f0*/  ISETP.LT.OR P0, PT, R5, 0x1, P2 ;  /* 0x000000010500780c */ /* 0x000fc80001701670 */
[----:B------:R-:W-:Y:S01]  /*14700*/  LDGSTS.E.BYPASS.LTC128B.128 [R0+0x400], desc[UR36][R2.64], !P4 ;  /* 0x0040000002007fae */ /* 0x000fe2000e101d64 */
[----:B------:R-:W-:-:S08]  /*14710*/  ISETP.LT.OR P4, PT, R5, 0x1, P1 ;  /* 0x000000010500780c */ /* 0x000fd00000f81670 */
[----:B------:R-:W-:Y:S01]  /*14720*/  LDGSTS.E.BYPASS.LTC128B.128 [R0+0x2c00], desc[UR36][R2.64+0x80], !P0 ;  /* 0x02c0008002007fae */ /* 0x000fe2000c101d64 */
[----:B------:R-:W-:-:S04]  /*14730*/  ISETP.GE.AND P0, PT, R34, UR4, PT ;  /* 0x0000000422007c0c */ /* 0x000fc8000bf06270 */
[----:B------:R-:W-:Y:S01]  /*14740*/  LDGSTS.E.BYPASS.LTC128B.128 [R0+0x5400], desc[UR36][R2.64+0x100], !P4 ;  /* 0x0540010002007fae */ /* 0x000fe2000e101d64 */
[----:B------:R-:W-:-:S13]  /*14750*/  ISETP.LT.OR P4, PT, R5, 0x1, P0 ;  /* 0x000000010500780c */ /* 0x000fda0000781670 */
[----:B------:R0:W-:Y:S01]  /*14760*/  LDGSTS.E.BYPASS.LTC128B.128 [R0+0x7c00], desc[UR36][R2.64+0x180], !P4 ;  /* 0x07c0018002007fae */ /* 0x0001e2000e101d64 */
[----:B-1----:R-:W-:-:S03]  /*14770*/  IADD3 R6, P4, R14, R8, RZ ;  /* 0x000000080e067210 */ /* 0x002fc60007f9e0ff */
[----:B------:R-:W0:Y:S02]  /*14780*/  SHFL.IDX PT, R14, R18, 0x2, 0x181f ;  /* 0x00581f00120e7f89 */ /* 0x000e2400000e0000 */
[----:B------:R-:W-:Y:S01]  /*14790*/  IMAD.X R7, RZ, RZ, R7, P4 ;  /* 0x000000ffff077224 */ /* 0x000fe200020e0607 */
[----:B------:R-:W-:-:S13]  /*147a0*/  ISETP.LT.OR P4, PT, R5, 0x11, P3 ;  /* 0x000000110500780c */ /* 0x000fda0001f81670 */
[----:B------:R-:W-:Y:S01]  /*147b0*/  LDGSTS.E.BYPASS.LTC128B.128 [R0+0xc00], desc[UR36][R6.64], !P4 ;  /* 0x00c0000006007fae */ /* 0x000fe2000e101d64 */
[----:B------:R-:W-:-:S13]  /*147c0*/  ISETP.LT.OR P4, PT, R5, 0x11, P2 ;  /* 0x000000110500780c */ /* 0x000fda0001781670 */
[----:B------:R-:W-:Y:S01]  /*147d0*/  LDGSTS.E.BYPASS.LTC128B.128 [R0+0x3400], desc[UR36][R6.64+0x80], !P4 ;  /* 0x0340008006007fae */ /* 0x000fe2000e101d64 */
[----:B------:R-:W-:-:S13]  /*147e0*/  ISETP.LT.OR P4, PT, R5, 0x11, P1 ;  /* 0x000000110500780c */ /* 0x000fda0000f81670 */
[----:B------:R-:W-:Y:S01]  /*147f0*/  LDGSTS.E.BYPASS.LTC128B.128 [R0+0x5c00], desc[UR36][R6.64+0x100], !P4 ;  /* 0x05c0010006007fae */ /* 0x000fe2000e101d64 */
[----:B------:R-:W-:-:S13]  /*14800*/  ISETP.LT.OR P4, PT, R5, 0x11, P0 ;  /* 0x000000110500780c */ /* 0x000fda0000781670 */
[----:B------:R-:W-:Y:S01]  /*14810*/  LDGSTS.E.BYPASS.LTC128B.128 [R0+0x8400], desc[UR36][R6.64+0x180], !P4 ;  /* 0x0840018006007fae */ /* 0x000fe2000e101d64 */
[----:B0-----:R-:W-:-:S03]  /*14820*/  IADD3 R2, P4, R14, R8, RZ ;  /* 0x000000080e027210 */ /* 0x001fc60007f9e0ff */
[----:B------:R-:W0:Y:S02]  /*14830*/  SHFL.IDX PT, R14, R18, 0x3, 0x181f ;  /* 0x00781f00120e7f89 */ /* 0x000e2400000e0000 */
[----:B------:R-:W-:Y:S01]  /*14840*/  IMAD.X R3, RZ, RZ, R9, P4 ;  /* 0x000000ffff037224 */ /* 0x000fe200020e0609 */
[C---:B------:R-:W-:Y:S01]  /*14850*/  ISETP.LT.OR P4, PT, R5.reuse, 0x21, P3 ;  /* 0x000000210500780c */ /* 0x040fe20001f81670 */
[----:B------:R-:W1:Y:S04]  /*14860*/  SHFL.IDX PT, R9, R24, 0x3, 0x181f ;  /* 0x00781f0018097f89 */ /* 0x000e6800000e0000 */
[----:B------:R-:W2:Y:S08]  /*14870*/  SHFL.IDX PT, R24, R24, 0x4, 0x181f ;  /* 0x00981f0018187f89 */ /* 0x000eb000000e0000 */
[----:B------:R-:W-:Y:S01]  /*14880*/  LDGSTS.E.BYPASS.LTC128B.128 [R0+0x1400], desc[UR36][R2.64], !P4 ;  /* 0x0140000002007fae */ /* 0x000fe2000e101d64 */
[----:B------:R-:W-:-:S13]  /*14890*/  ISETP.LT.OR P4, PT, R5, 0x21, P2 ;  /* 0x000000210500780c */ /* 0x000fda0001781670 */
[----:B------:R-:W-:Y:S01]  /*148a0*/  LDGSTS.E.BYPASS.LTC128B.128 [R0+0x3c00], desc[UR36][R2.64+0x80], !P4 ;  /* 0x03c0008002007fae */ /* 0x000fe2000e101d64 */
[----:B------:R-:W-:-:S13]  /*148b0*/  ISETP.LT.OR P4, PT, R5, 0x21, P1 ;  /* 0x000000210500780c */ /* 0x000fda0000f81670 */
[----:B------:R-:W-:Y:S01]  /*148c0*/  LDGSTS.E.BYPASS.LTC128B.128 [R0+0x6400], desc[UR36][R2.64+0x100], !P4 ;  /* 0x0640010002007fae */ /* 0x000fe2000e101d64 */
[----:B------:R-:W-:-:S13]  /*148d0*/  ISETP.LT.OR P4, PT, R5, 0x21, P0 ;  /* 0x000000210500780c */ /* 0x000fda0000781670 */
[----:B------:R0:W-:Y:S02]  /*148e0*/  LDGSTS.E.BYPASS.LTC128B.128 [R0+0x8c00], desc[UR36][R2.64+0x180], !P4 ;  /* 0x08c0018002007fae */ /* 0x0001e4000e101d64 */
[----:B0-----:R-:W-:Y:S02]  /*148f0*/  IADD3 R2, P4, R14, R8, RZ ;  /* 0x000000080e027210 */ /* 0x001fe40007f9e0ff */
[----:B------:R3:W4:Y:S03]  /*14900*/  SHFL.IDX PT, R14, R18, 0x4, 0x181f ;  /* 0x00981f00120e7f89 */ /* 0x00072600000e0000 */
[----:B-1----:R-:W-:Y:S01]  /*14910*/  IMAD.X R3, RZ, RZ, R9, P4 ;  /* 0x000000ffff037224 */ /* 0x002fe200020e0609 */
        /* <DEDUP_REMOVED lines=8> */
.L_x_387:
[C---:B------:R-:W-:Y:S02]  /*149a0*/  ISETP.LT.OR P3, PT, R5.reuse, 0x41, P3 ;  /* 0x000000410500780c */ /* 0x040fe40001f61670 */
[C---:B------:R-:W-:Y:S02]  /*149b0*/  ISETP.LT.OR P2, PT, R5.reuse, 0x41, P2 ;  /* 0x000000410500780c */ /* 0x040fe40001741670 */
[C---:B------:R-:W-:Y:S02]  /*149c0*/  ISETP.LT.OR P1, PT, R5.reuse, 0x41, P1 ;  /* 0x000000410500780c */ /* 0x040fe40000f21670 */
[----:B0--3--:R-:W-:Y:S02]  /*149d0*/  IADD3 R2, P4, R14, R8, RZ ;  /* 0x000000080e027210 */ /* 0x009fe40007f9e0ff */
[----:B------:R-:W-:-:S03]  /*149e0*/  ISETP.LT.OR P0, PT, R5, 0x41, P0 ;  /* 0x000000410500780c */ /* 0x000fc60000701670 */
[----:B------:R-:W-:-:S05]  /*149f0*/  IMAD.X R3, RZ, RZ, R24, P4 ;  /* 0x000000ffff037224 */ /* 0x000fca00020e0618 */
        /* <DEDUP_REMOVED lines=9> */
.L_x_287:
        /* <DEDUP_REMOVED lines=10> */
.L_x_288:
[----:B------:R1:W-:Y:S01]  /*14b30*/  SYNCS.ARRIVE.TRANS64.A1T0 RZ, [R4+URZ+0x38850], RZ ;  /* 0x038850ff04ff79a7 */ /* 0x0003e2000810003f */
[----:B------:R-:W-:-:S05]  /*14b40*/  VIADD R27, R27, 0x1 ;  /* 0x000000011b1b7836 */ /* 0x000fca0000000000 */
[----:B------:R-:W-:-:S04]  /*14b50*/  ISETP.NE.AND P0, PT, R27, 0x2, PT ;  /* 0x000000021b00780c */ /* 0x000fc80003f05270 */
[----:B0-----:R-:W-:Y:S02]  /*14b60*/  SEL R3, RZ, 0x1, P0 ;  /* 0x00000001ff037807 */ /* 0x001fe40000000000 */
[----:B------:R-:W-:Y:S02]  /*14b70*/  SEL R27, R27, RZ, P0 ;  /* 0x000000ff1b1b7207 */ /* 0x000fe40000000000 */
[----:B-1----:R-:W-:-:S07]  /*14b80*/  LOP3.LUT R28, R28, R3, RZ, 0x3c, !PT ;  /* 0x000000031c1c7212 */ /* 0x002fce00078e3cff */
.L_x_243:
[----:B------:R-:W-:Y:S05]  /*14b90*/  BSYNC B7 ;  /* 0x0000000000077941 */ /* 0x000fea0003800000 */
.L_x_241:
[----:B------:R-:W-:-:S13]  /*14ba0*/  LOP3.LUT P0, RZ, R23, 0x100, RZ, 0xc0, !PT ;  /* 0x0000010017ff7812 */ /* 0x000fda000780c0ff */
[----:B------:R-:W-:Y:S05]  /*14bb0*/  @!P0 BRA `(.L_x_289) ;  /* 0x0000000000248947 */ /* 0x000fea0003800000 */
[----:B------:R-:W-:Y:S05]  /*14bc0*/  WARPSYNC.ALL ;  /* 0x0000000000007948 */ /* 0x000fea0003800000 */
[----:B------:R-:W0:Y:S08]  /*14bd0*/  S2UR UR5, SR_CgaCtaId ;  /* 0x00000000000579c3 */ /* 0x000e300000008800 */
[----:B------:R-:W-:Y:S06]  /*14be0*/  BAR.SYNC.DEFER_BLOCKING 0x5, 0x180 ;  /* 0x0146000000007b1d */ /* 0x000fec0000010000 */
[----:B------:R-:W-:-:S02]  /*14bf0*/  UMOV UR4, 0x400 ;  /* 0x0000040000047882 */ /* 0x000fc40000000000 */
[----:B0-----:R-:W-:-:S06]  /*14c00*/  ULEA UR4, UR5, UR4, 0x18 ;  /* 0x0000000405047291 */ /* 0x001fcc000f8ec03f */
[----:B------:R-:W-:-:S05]  /*14c10*/  IMAD.U32 R22, RZ, RZ, UR4 ;  /* 0x00000004ff167e24 */ /* 0x000fca000f8e00ff */
[----:B------:R0:W1:Y:S01]  /*14c20*/  LDS.128 R16, [R22+0x388d0] ;  /* 0x0388d00016107984 */ /* 0x0000620000000c00 */
[----:B------:R-:W-:Y:S06]  /*14c30*/  BAR.ARV 0x4, 0x180 ;  /* 0x0106000000007b1d */ /* 0x000fec0000002000 */
[----:B------:R-:W-:Y:S05]  /*14c40*/  BRA `(.L_x_290) ;  /* 0x0000000800d07947 */ /* 0x000fea0003800000 */
.L_x_289:
[----:B------:R-:W0:Y:S01]  /*14c50*/  S2R R9, SR_TID.X ;  /* 0x0000000000097919 */ /* 0x000e220000002100 */
[----:B------:R-:W-:Y:S01]  /*14c60*/  UMOV UR4, 0xffffffff ;  /* 0xffffffff00047882 */ /* 0x000fe20000000000 */
[----:B0-----:R-:W-:-:S04]  /*14c70*/  LOP3.LUT R9, R9, 0x1f, RZ, 0xc0, !PT ;  /* 0x0000001f09097812 */ /* 0x001fc800078ec0ff */
[----:B------:R-:W-:Y:S01]  /*14c80*/  ISETP.NE.AND P0, PT, R9, 0x1f, PT ;  /* 0x0000001f0900780c */ /* 0x000fe20003f05270 */
[----:B------:R-:W-:-:S12]  /*14c90*/  BRA.DIV UR4, `(.L_x_291) ;  /* 0x0000003a04d87947 */ /* 0x000fd8000b800000 */
[----:B------:R-:W-:Y:S01]  /*14ca0*/  IMAD.IADD R7, R19, 0x1, R9 ;  /* 0x0000000113077824 */ /* 0x000fe200078e0209 */
[----:B------:R-:W-:-:S04]  /*14cb0*/  ULDC UR4, c[0x0][0xc3c] ;  /* 0x00030f0000047ab9 */ /* 0x000fc80000000800 */
[----:B------:R-:W-:-:S13]  /*14cc0*/  ISETP.GE.OR P1, PT, R7, UR4, !P0 ;  /* 0x0000000407007c0c */ /* 0x000fda000c726670 */
[----:B------:R-:W0:Y:S08]  /*14cd0*/  @!P1 LDC.64 R2, c[0x0][0xc80] ;  /* 0x00032000ff029b82 */ /* 0x000e300000000a00 */
[----:B------:R-:W1:Y:S01]  /*14ce0*/  @!P1 LDC.64 R4, c[0x0][0xc78] ;  /* 0x00031e00ff049b82 */ /* 0x000e620000000a00 */
[----:B0-----:R-:W-:-:S05]  /*14cf0*/  @!P1 IMAD.WIDE R2, R7, 0x4, R2 ;  /* 0x0000000407029825 */ /* 0x001fca00078e0202 */
[----:B------:R1:W2:Y:S02]  /*14d00*/  @!P1 LDG.E R6, desc[UR36][R2.64] ;  /* 0x0000002402069981 */ /* 0x0002a4000c1e1900 */
[----:B-1----:R-:W-:-:S05]  /*14d10*/  @!P1 IMAD.WIDE R2, R7, 0x4, R4 ;  /* 0x0000000407029825 */ /* 0x002fca00078e0204 */
[----:B------:R-:W3:Y:S01]  /*14d20*/  @!P1 LDG.E R5, desc[UR36][R2.64] ;  /* 0x0000002402059981 */ /* 0x000ee2000c1e1900 */
[----:B------:R-:W-:Y:S01]  /*14d30*/  IMAD.MOV.U32 R7, RZ, RZ, RZ ;  /* 0x000000ffff077224 */ /* 0x000fe200078e00ff */
[C---:B------:R-:W-:Y:S01]  /*14d40*/  ISETP.GE.U32.AND P2, PT, R9.reuse, 0x2, PT ;  /* 0x000000020900780c */ /* 0x040fe20003f46070 */
[----:B------:R-:W-:Y:S01]  /*14d50*/  IMAD.MOV.U32 R4, RZ, RZ, RZ ;  /* 0x000000ffff047224 */ /* 0x000fe200078e00ff */
[C---:B------:R-:W-:Y:S01]  /*14d60*/  ISETP.GE.U32.AND P3, PT, R9.reuse, 0x4, PT ;  /* 0x000000040900780c */ /* 0x040fe20003f66070 */
[----:B------:R-:W-:Y:S01]  /*14d70*/  SHFL.IDX PT, R0, R16, RZ, 0x1f ;  /* 0x00001fff10007589 */ /* 0x000fe200000e0000 */
[C---:B------:R-:W-:Y:S02]  /*14d80*/  ISETP.GE.U32.AND P4, PT, R9.reuse, 0x8, PT ;  /* 0x000000080900780c */ /* 0x040fe40003f86070 */
[----:B------:R-:W-:Y:S01]  /*14d90*/  ISETP.GE.U32.AND P5, PT, R9, 0x10, PT ;  /* 0x000000100900780c */ /* 0x000fe20003fa6070 */
[----:B------:R-:W-:Y:S01]  /*14da0*/  SHFL.IDX PT, R8, R16, 0x1, 0x1f ;  /* 0x00201f0010087f89 */ /* 0x000fe200000e0000 */
[----:B--2---:R-:W-:-:S02]  /*14db0*/  @!P1 IMAD.MOV.U32 R7, RZ, RZ, R6 ;  /* 0x000000ffff079224 */ /* 0x004fc400078e0006 */
[----:B------:R-:W-:Y:S02]  /*14dc0*/  IMAD.MOV.U32 R6, RZ, RZ, RZ ;  /* 0x000000ffff067224 */ /* 0x000fe400078e00ff */
[----:B---3--:R-:W-:Y:S01]  /*14dd0*/  @!P1 IMAD.MOV.U32 R4, RZ, RZ, R5 ;  /* 0x000000ffff049224 */ /* 0x008fe200078e0005 */
[----:B------:R-:W-:-:S03]  /*14de0*/  ISETP.NE.AND P1, PT, R9, RZ, PT ;  /* 0x000000ff0900720c */ /* 0x000fc60003f25270 */
[----:B------:R-:W-:-:S05]  /*14df0*/  IMAD R13, R4, R7, RZ ;  /* 0x00000007040d7224 */ /* 0x000fca00078e02ff */
        /* <DEDUP_REMOVED lines=15> */
[----:B------:R0:W1:Y:S02]  /*14ef0*/  SHFL.IDX PT, R14, R2, 0x1f, 0x1f ;  /* 0x03e01f00020e7f89 */ /* 0x00006400000e0000 */
.L_x_397:
[----:B------:R-:W-:Y:S02]  /*14f00*/  ULDC UR4, c[0x0][0xc38] ;  /* 0x00030e0000047ab9 */ /* 0x000fe40000000800 */
[----:B------:R-:W-:-:S04]  /*14f10*/  IMAD.U32 R5, RZ, RZ, UR4 ;  /* 0x00000004ff057e24 */ /* 0x000fc8000f8e00ff */
[----:B-1----:R-:W-:-:S04]  /*14f20*/  IMAD R14, R14, R5, RZ ;  /* 0x000000050e0e7224 */ /* 0x002fc800078e02ff */
[----:B------:R-:W-:-:S05]  /*14f30*/  IMAD.IADD R9, R8, 0x1, R14 ;  /* 0x0000000108097824 */ /* 0x000fca00078e020e */
[----:B------:R-:W-:-:S13]  /*14f40*/  ISETP.GT.AND P6, PT, R9, R0, PT ;  /* 0x000000000900720c */ /* 0x000fda0003fc4270 */
[----:B------:R-:W-:Y:S05]  /*14f50*/  @P6 BRA `(.L_x_292) ;  /* 0x0000000000a46947 */ /* 0x000fea0003800000 */
.L_x_295:
[----:B0-----:R-:W0:Y:S01]  /*14f60*/  LDC R2, c[0x0][0xc3c] ;  /* 0x00030f00ff027b82 */ /* 0x001e220000000800 */
[----:B------:R-:W-:-:S05]  /*14f70*/  VIADD R19, R19, 0x1f ;  /* 0x0000001f13137836 */ /* 0x000fca0000000000 */
[----:B0-----:R-:W-:-:S13]  /*14f80*/  ISETP.GE.AND P6, PT, R19, R2, PT ;  /* 0x000000021300720c */ /* 0x001fda0003fc6270 */
[----:B------:R-:W-:Y:S05]  /*14f90*/  @P6 BRA `(.L_x_293) ;  /* 0x0000000400b86947 */ /* 0x000fea0003800000 */
[----:B------:R-:W0:Y:S01]  /*14fa0*/  S2R R3, SR_TID.X ;  /* 0x0000000000037919 */ /* 0x000e220000002100 */
[----:B------:R-:W-:Y:S01]  /*14fb0*/  IMAD.MOV.U32 R7, RZ, RZ, RZ ;  /* 0x000000ffff077224 */ /* 0x000fe200078e00ff */
[----:B0-----:R-:W-:-:S05]  /*14fc0*/  LOP3.LUT R3, R3, 0x1f, RZ, 0xc0, !PT ;  /* 0x0000001f03037812 */ /* 0x001fca00078ec0ff */
[----:B------:R-:W-:-:S05]  /*14fd0*/  IMAD.IADD R11, R19, 0x1, R3 ;  /* 0x00000001130b7824 */ /* 0x000fca00078e0203 */
[----:B------:R-:W-:-:S13]  /*14fe0*/  ISETP.GE.OR P6, PT, R11, R2, !P0 ;  /* 0x000000020b00720c */ /* 0x000fda00047c6670 */
[----:B------:R-:W0:Y:S08]  /*14ff0*/  @!P6 LDC.64 R2, c[0x0][0xc80] ;  /* 0x00032000ff02eb82 */ /* 0x000e300000000a00 */
[----:B------:R-:W1:Y:S01]  /*15000*/  @!P6 LDC.64 R4, c[0x0][0xc78] ;  /* 0x00031e00ff04eb82 */ /* 0x000e620000000a00 */
[----:B0-----:R-:W-:-:S05]  /*15010*/  @!P6 IMAD.WIDE R2, R11, 0x4, R2 ;  /* 0x000000040b02e825 */ /* 0x001fca00078e0202 */
[----:B------:R1:W2:Y:S02]  /*15020*/  @!P6 LDG.E R7, desc[UR36][R2.64] ;  /* 0x000000240207e981 */ /* 0x0002a4000c1e1900 */
[----:B-1----:R-:W-:-:S04]  /*15030*/  @!P6 IMAD.WIDE R2, R11, 0x4, R4 ;  /* 0x000000040b02e825 */ /* 0x002fc800078e0204 */
[----:B------:R-:W-:-:S06]  /*15040*/  IMAD.MOV.U32 R4, RZ, RZ, RZ ;  /* 0x000000ffff047224 */ /* 0x000fcc00078e00ff */
[----:B------:R-:W2:Y:S01]  /*15050*/  @!P6 LDG.E R4, desc[UR36][R2.64] ;  /* 0x000000240204e981 */ /* 0x000ea2000c1e1900 */
[----:B------:R-:W-:Y:S01]  /*15060*/  UMOV UR4, 0xffffffff ;  /* 0xffffffff00047882 */ /* 0x000fe20000000000 */
[----:B--2---:R-:W-:Y:S02]  /*15070*/  IMAD R13, R4, R7, RZ ;  /* 0x00000007040d7224 */ /* 0x004fe400078e02ff */
[----:B------:R-:W-:Y:S05]  /*15080*/  BRA.DIV UR4, `(.L_x_294) ;  /* 0x0000003e04187947 */ /* 0x000fea000b800000 */
        /* <DEDUP_REMOVED lines=16> */
.L_x_405:
[----:B------:R-:W-:Y:S02]  /*15190*/  ULDC UR4, c[0x0][0xc38] ;  /* 0x00030e0000047ab9 */ /* 0x000fe40000000800 */
[----:B------:R-:W-:-:S04]  /*151a0*/  IMAD.U32 R5, RZ, RZ, UR4 ;  /* 0x00000004ff057e24 */ /* 0x000fc8000f8e00ff */
[----:B-1----:R-:W-:-:S04]  /*151b0*/  IMAD R14, R14, R5, RZ ;  /* 0x000000050e0e7224 */ /* 0x002fc800078e02ff */
[----:B------:R-:W-:-:S05]  /*151c0*/  IMAD.IADD R9, R14, 0x1, R9 ;  /* 0x000000010e097824 */ /* 0x000fca00078e0209 */
[----:B------:R-:W-:-:S13]  /*151d0*/  ISETP.GT.AND P6, PT, R9, R0, PT ;  /* 0x000000000900720c */ /* 0x000fda0003fc4270 */
[----:B------:R-:W-:Y:S05]  /*151e0*/  @!P6 BRA `(.L_x_295) ;  /* 0xfffffffc005ce947 */ /* 0x000fea000383ffff */
.L_x_292:
[----:B------:R-:W-:Y:S01]  /*151f0*/  IMAD.IADD R9, R9, 0x1, -R14 ;  /* 0x0000000109097824 */ /* 0x000fe200078e0a0e */
[----:B------:R-:W-:-:S03]  /*15200*/  UMOV UR4, 0xffffffff ;  /* 0xffffffff00047882 */ /* 0x000fc60000000000 */
[----:B------:R-:W-:-:S05]  /*15210*/  IMAD R3, R2, R5, R9 ;  /* 0x0000000502037224 */ /* 0x000fca00078e0209 */
[----:B------:R-:W-:Y:S01]  /*15220*/  ISETP.GT.AND P6, PT, R3, R0, PT ;  /* 0x000000000300720c */ /* 0x000fe20003fc4270 */
[----:B------:R-:W-:-:S12]  /*15230*/  BRA.DIV UR4, `(.L_x_296) ;  /* 0x0000003e04647947 */ /* 0x000fd8000b800000 */
[----:B------:R-:W-:-:S04]  /*15240*/  VOTE.ANY R3, PT, !P6 ;  /* 0x0000000000037806 */ /* 0x000fc800070e0100 */
[----:B------:R-:W1:Y:S02]  /*15250*/  POPC R8, R3 ;  /* 0x0000000300087309 */ /* 0x000e640000000000 */
[----:B-1----:R1:W2:Y:S04]  /*15260*/  SHFL.IDX PT, R7, R7, R8, 0x1f ;  /* 0x00001f0807077589 */ /* 0x0022a800000e0000 */
[----:B------:R1:W3:Y:S02]  /*15270*/  SHFL.IDX PT, R4, R4, R8, 0x1f ;  /* 0x00001f0804047589 */ /* 0x0002e400000e0000 */
.L_x_410:
[----:B------:R-:W-:-:S13]  /*15280*/  ISETP.NE.AND P0, PT, R3, RZ, PT ;  /* 0x000000ff0300720c */ /* 0x000fda0003f05270 */
[----:B------:R-:W-:Y:S05]  /*15290*/  @!P0 BRA `(.L_x_297) ;  /* 0x0000000000108947 */ /* 0x000fea0003800000 */
[----:B------:R-:W-:Y:S01]  /*152a0*/  UMOV UR4, 0xffffffff ;  /* 0xffffffff00047882 */ /* 0x000fe20000000000 */
[----:B------:R-:W-:Y:S02]  /*152b0*/  VIADD R12, R8, 0xffffffff ;  /* 0xffffffff080c7836 */ /* 0x000fe40000000000 */
[----:B------:R-:W-:Y:S05]  /*152c0*/  BRA.DIV UR4, `(.L_x_298) ;  /* 0x0000003e049c7947 */ /* 0x000fea000b800000 */
[----:B------:R4:W0:Y:S02]  /*152d0*/  SHFL.IDX PT, R6, R2, R12, 0x1f ;  /* 0x00001f0c02067589 */ /* 0x00082400000e0000 */
.L_x_297:
[----:B--2---:R-:W-:Y:S01]  /*152e0*/  IABS R10, R7 ;  /* 0x00000007000a7213 */ /* 0x004fe20000000000 */
[----:B0-----:R-:W-:Y:S01]  /*152f0*/  IMAD R16, R6, R5, R9 ;  /* 0x0000000506107224 */ /* 0x001fe200078e0209 */
[----:B---3--:R-:W-:Y:S01]  /*15300*/  IABS R5, R4 ;  /* 0x0000000400057213 */ /* 0x008fe20000000000 */
[----:B------:R-:W-:Y:S01]  /*15310*/  IMAD.IADD R19, R8, 0x1, R19 ;  /* 0x0000000108137824 */ /* 0x000fe200078e0213 */
[----:B------:R-:W0:Y:S01]  /*15320*/  I2F.RP R11, R10 ;  /* 0x0000000a000b7306 */ /* 0x000e220000209400 */
[----:B------:R-:W-:-:S07]  /*15330*/  IMAD.IADD R0, R0, 0x1, -R16 ;  /* 0x0000000100007824 */ /* 0x000fce00078e0a10 */
[----:B----4-:R-:W2:Y:S08]  /*15340*/  I2F.RP R12, R5 ;  /* 0x00000005000c7306 */ /* 0x010eb00000209400 */
[----:B0-----:R-:W0:Y:S08]  /*15350*/  MUFU.RCP R11, R11 ;  /* 0x0000000b000b7308 */ /* 0x001e300000001000 */
[----:B--2---:R-:W-:Y:S01]  /*15360*/  MUFU.RCP R12, R12 ;  /* 0x0000000c000c7308 */ /* 0x004fe20000001000 */
[----:B0-----:R-:W-:-:S07]  /*15370*/  IADD3 R2, R11, 0xffffffe, RZ ;  /* 0x0ffffffe0b027810 */ /* 0x001fce0007ffe0ff */
[----:B------:R0:W2:Y:S02]  /*15380*/  F2I.FTZ.U32.TRUNC.NTZ R3, R2 ;  /* 0x0000000200037305 */ /* 0x0000a4000021f000 */
[----:B0-----:R-:W-:Y:S02]  /*15390*/  IMAD.MOV.U32 R2, RZ, RZ, RZ ;  /* 0x000000ffff027224 */ /* 0x001fe400078e00ff */
[----:B--2---:R-:W-:-:S04]  /*153a0*/  IMAD.MOV R9, RZ, RZ, -R3 ;  /* 0x000000ffff097224 */ /* 0x004fc800078e0a03 */
[----:B------:R-:W-:-:S04]  /*153b0*/  IMAD R9, R9, R10, RZ ;  /* 0x0000000a09097224 */ /* 0x000fc800078e02ff */
[----:B------:R-:W-:Y:S01]  /*153c0*/  IMAD.HI.U32 R3, R3, R9, R2 ;  /* 0x0000000903037227 */ /* 0x000fe200078e0002 */
[----:B------:R-:W-:Y:S02]  /*153d0*/  IABS R2, R7 ;  /* 0x0000000700027213 */ /* 0x000fe40000000000 */
[----:B------:R-:W-:-:S03]  /*153e0*/  IABS R9, R0 ;  /* 0x0000000000097213 */ /* 0x000fc60000000000 */
[----:B------:R-:W-:Y:S02]  /*153f0*/  IMAD.MOV R2, RZ, RZ, -R2 ;  /* 0x000000ffff027224 */ /* 0x000fe400078e0a02 */
[----:B------:R-:W-:-:S04]  /*15400*/  IMAD.HI.U32 R6, R3, R9, RZ ;  /* 0x0000000903067227 */ /* 0x000fc800078e00ff */
[----:B------:R-:W-:Y:S02]  /*15410*/  VIADD R3, R12, 0xffffffe ;  /* 0x0ffffffe0c037836 */ /* 0x000fe40000000000 */
[----:B------:R-:W-:-:S04]  /*15420*/  IMAD R9, R6, R2, R9 ;  /* 0x0000000206097224 */ /* 0x000fc800078e0209 */
[----:B------:R-:W0:Y:S01]  /*15430*/  F2I.FTZ.U32.TRUNC.NTZ R3, R3 ;  /* 0x0000000300037305 */ /* 0x000e22000021f000 */
[----:B------:R-:W-:-:S13]  /*15440*/  ISETP.GT.U32.AND P1, PT, R10, R9, PT ;  /* 0x000000090a00720c */ /* 0x000fda0003f24070 */
[----:B------:R-:W-:Y:S02]  /*15450*/  @!P1 IMAD.IADD R9, R9, 0x1, -R10 ;  /* 0x0000000109099824 */ /* 0x000fe400078e0a0a */
[----:B0-----:R-:W-:Y:S02]  /*15460*/  IMAD.MOV R2, RZ, RZ, -R3 ;  /* 0x000000ffff027224 */ /* 0x001fe400078e0a03 */
[----:B------:R-:W-:Y:S01]  /*15470*/  @!P1 VIADD R6, R6, 0x1 ;  /* 0x0000000106069836 */ /* 0x000fe20000000000 */
[----:B------:R-:W-:Y:S01]  /*15480*/  ISETP.GE.U32.AND P0, PT, R9, R10, PT ;  /* 0x0000000a0900720c */ /* 0x000fe20003f06070 */
[----:B------:R-:W-:Y:S01]  /*15490*/  IMAD R9, R2, R5, RZ ;  /* 0x0000000502097224 */ /* 0x000fe200078e02ff */
[----:B------:R-:W-:Y:S01]  /*154a0*/  ISETP.NE.AND P1, PT, R7, RZ, PT ;  /* 0x000000ff0700720c */ /* 0x000fe20003f25270 */
[----:B------:R-:W-:-:S04]  /*154b0*/  IMAD.MOV.U32 R2, RZ, RZ, RZ ;  /* 0x000000ffff027224 */ /* 0x000fc800078e00ff */
[----:B------:R-:W-:Y:S01]  /*154c0*/  IMAD.HI.U32 R9, R3, R9, R2 ;  /* 0x0000000903097227 */ /* 0x000fe200078e0002 */
[----:B------:R-:W-:Y:S02]  /*154d0*/  LOP3.LUT R2, R0, R7, RZ, 0x3c, !PT ;  /* 0x0000000700027212 */ /* 0x000fe400078e3cff */
[----:B------:R-:W-:Y:S02]  /*154e0*/  IABS R3, R4 ;  /* 0x0000000400037213 */ /* 0x000fe40000000000 */
[----:B------:R-:W-:Y:S01]  /*154f0*/  ISETP.GE.AND P2, PT, R2, RZ, PT ;  /* 0x000000ff0200720c */ /* 0x000fe20003f46270 */
[----:B------:R-:W-:Y:S02]  /*15500*/  @P0 VIADD R6, R6, 0x1 ;  /* 0x0000000106060836 */ /* 0x000fe40000000000 */
[----:B------:R-:W-:-:S10]  /*15510*/  IMAD.MOV R3, RZ, RZ, -R3 ;  /* 0x000000ffff037224 */ /* 0x000fd400078e0a03 */
[----:B------:R-:W-:Y:S01]  /*15520*/  @!P2 IMAD.MOV R6, RZ, RZ, -R6 ;  /* 0x000000ffff06a224 */ /* 0x000fe200078e0a06 */
[----:B------:R-:W-:-:S04]  /*15530*/  @!P1 LOP3.LUT R6, RZ, R7, RZ, 0x33, !PT ;  /* 0x00000007ff069212 */ /* 0x000fc800078e33ff */
[-C--:B------:R-:W-:Y:S01]  /*15540*/  IABS R2, R6.reuse ;  /* 0x0000000600027213 */ /* 0x080fe20000000000 */
[----:B------:R-:W-:-:S04]  /*15550*/  IMAD R7, R7, R6, RZ ;  /* 0x0000000607077224 */ /* 0x000fc800078e02ff */
[----:B------:R-:W-:-:S04]  /*15560*/  IMAD.HI.U32 R9, R9, R2, RZ ;  /* 0x0000000209097227 */ /* 0x000fc800078e00ff */
[----:B------:R-:W-:Y:S02]  /*15570*/  IMAD R2, R9, R3, R2 ;  /* 0x0000000309027224 */ /* 0x000fe400078e0202 */
[----:B------:R-:W-:-:S03]  /*15580*/  IMAD.IADD R17, R0, 0x1, -R7 ;  /* 0x0000000100117824 */ /* 0x000fc600078e0a07 */
[----:B------:R-:W-:-:S13]  /*15590*/  ISETP.GT.U32.AND P1, PT, R5, R2, PT ;  /* 0x000000020500720c */ /* 0x000fda0003f24070 */
[----:B------:R-:W-:Y:S02]  /*155a0*/  @!P1 IMAD.IADD R2, R2, 0x1, -R5 ;  /* 0x0000000102029824 */ /* 0x000fe400078e0a05 */
[----:B------:R-:W-:Y:S01]  /*155b0*/  @!P1 VIADD R9, R9, 0x1 ;  /* 0x0000000109099836 */ /* 0x000fe20000000000 */
[----:B------:R-:W-:Y:S02]  /*155c0*/  ISETP.NE.AND P1, PT, R4, RZ, PT ;  /* 0x000000ff0400720c */ /* 0x000fe40003f25270 */
[----:B------:R-:W-:Y:S02]  /*155d0*/  ISETP.GE.U32.AND P0, PT, R2, R5, PT ;  /* 0x000000050200720c */ /* 0x000fe40003f06070 */
[----:B------:R-:W-:-:S04]  /*155e0*/  LOP3.LUT R2, R6, R4, RZ, 0x3c, !PT ;  /* 0x0000000406027212 */ /* 0x000fc800078e3cff */
[----:B------:R-:W-:-:S07]  /*155f0*/  ISETP.GE.AND P2, PT, R2, RZ, PT ;  /* 0x000000ff0200720c */ /* 0x000fce0003f46270 */
[----:B------:R-:W-:-:S06]  /*15600*/  @P0 VIADD R9, R9, 0x1 ;  /* 0x0000000109090836 */ /* 0x000fcc0000000000 */
[----:B------:R-:W-:Y:S01]  /*15610*/  @!P2 IMAD.MOV R9, RZ, RZ, -R9 ;  /* 0x000000ffff09a224 */ /* 0x000fe200078e0a09 */
[----:B------:R-:W-:-:S05]  /*15620*/  @!P1 LOP3.LUT R9, RZ, R4, RZ, 0x33, !PT ;  /* 0x00000004ff099212 */ /* 0x000fca00078e33ff */
[--C-:B------:R-:W-:Y:S02]  /*15630*/  IMAD.MOV R3, RZ, RZ, -R9.reuse ;  /* 0x000000ffff037224 */ /* 0x100fe400078e0a09 */
[C---:B------:R-:W-:Y:S02]  /*15640*/  IMAD R9, R4.reuse, 0x1000000, R9 ;  /* 0x0100000004097824 */ /* 0x040fe400078e0209 */
[----:B------:R-:W-:-:S04]  /*15650*/  IMAD R18, R4, R3, R6 ;  /* 0x0000000304127224 */ /* 0x000fc800078e0206 */
[----:B------:R-:W-:Y:S01]  /*15660*/  IMAD R18, R18, 0x10000, R9 ;  /* 0x0001000012127824 */ /* 0x000fe200078e0209 */
[----:B------:R-:W-:Y:S06]  /*15670*/  BRA `(.L_x_299) ;  /* 0x00000000001c7947 */ /* 0x000fec0003800000 */
.L_x_293:
[----:B------:R-:W-:Y:S01]  /*15680*/  UMOV UR4, URZ ;  /* 0x0000003f00047c82 */ /* 0x000fe20008000000 */
[----:B------:R-:W-:Y:S01]  /*15690*/  UMOV UR5, URZ ;  /* 0x0000003f00057c82 */ /* 0x000fe20008000000 */
[----:B------:R-:W-:Y:S01]  /*156a0*/  ULDC UR6, c[0x0][0xc3c] ;  /* 0x00030f0000067ab9 */ /* 0x000fe20000000800 */
[----:B------:R-:W-:Y:S02]  /*156b0*/  IMAD.MOV.U32 R16, RZ, RZ, R0 ;  /* 0x000000ffff107224 */ /* 0x000fe400078e0000 */
[----:B------:R-:W-:Y:S02]  /*156c0*/  IMAD.U32 R17, RZ, RZ, UR4 ;  /* 0x00000004ff117e24 */ /* 0x000fe4000f8e00ff */
[----:B------:R-:W-:Y:S02]  /*156d0*/  IMAD.U32 R18, RZ, RZ, UR5 ;  /* 0x00000005ff127e24 */ /* 0x000fe4000f8e00ff */
[----:B------:R-:W-:-:S07]  /*156e0*/  IMAD.U32 R19, RZ, RZ, UR6 ;  /* 0x00000006ff137e24 */ /* 0x000fce000f8e00ff */
.L_x_299:
[----:B------:R-:W0:Y:S01]  /*156f0*/  S2R R0, SR_TID.X ;  /* 0x0000000000007919 */ /* 0x000e220000002100 */
[----:B------:R-:W-:Y:S05]  /*15700*/  WARPSYNC.ALL ;  /* 0x0000000000007948 */ /* 0x000fea0003800000 */
[----:B------:R-:W-:Y:S01]  /*15710*/  BAR.SYNC.DEFER_BLOCKING 0x4, 0x180 ;  /* 0x0106000000007b1d */ /* 0x000fe20000010000 */
[----:B0-----:R-:W-:-:S04]  /*15720*/  LOP3.LUT R0, R0, 0x1f, RZ, 0xc0, !PT ;  /* 0x0000001f00007812 */ /* 0x001fc800078ec0ff */
[----:B------:R-:W-:-:S13]  /*15730*/  ISETP.NE.AND P0, PT, R0, RZ, PT ;  /* 0x000000ff0000720c */ /* 0x000fda0003f05270 */
[----:B------:R-:W0:Y:S01]  /*15740*/  @!P0 S2R R3, SR_CgaCtaId ;  /* 0x0000000000038919 */ /* 0x000e220000008800 */
[----:B------:R-:W-:-:S04]  /*15750*/  @!P0 MOV R0, 0x400 ;  /* 0x0000040000008802 */ /* 0x000fc80000000f00 */
[----:B0-----:R-:W-:-:S05]  /*15760*/  @!P0 LEA R22, R3, R0, 0x18 ;  /* 0x0000000003168211 */ /* 0x001fca00078ec0ff */
[----:B------:R2:W-:Y:S01]  /*15770*/  @!P0 STS.128 [R22+0x388d0], R16 ;  /* 0x0388d01016008388 */ /* 0x0005e20000000c00 */
[----:B------:R-:W-:Y:S06]  /*15780*/  BAR.ARV 0x5, 0x180 ;  /* 0x0146000000007b1d */ /* 0x000fec0000002000 */
.L_x_290:
[----:B------:R-:W-:Y:S02]  /*15790*/  ULDC UR4, c[0x0][0xc3c] ;  /* 0x00030f0000047ab9 */ /* 0x000fe40000000800 */
[----:B-1----:R-:W-:-:S13]  /*157a0*/  ISETP.GE.AND P0, PT, R19, UR4, PT ;  /* 0x0000000413007c0c */ /* 0x002fda000bf06270 */
[----:B------:R-:W-:Y:S05]  /*157b0*/  @!P0 BRA `(.L_x_300) ;  /* 0xffffffb400548947 */ /* 0x000fea000383ffff */
[----:B------:R-:W-:Y:S05]  /*157c0*/  BSYNC B8 ;  /* 0x0000000000087941 */ /* 0x000fea0003800000 */
.L_x_235:
[----:B------:R-:W3:Y:S01]  /*157d0*/  LDL.LU R0, [R1+0x28] ;  /* 0x0000280001007983 */ /* 0x000ee20000300800 */
[----:B------:R-:W-:Y:S01]  /*157e0*/  BSSY B0, `(.L_x_301) ;  /* 0x000000b000007945 */ /* 0x000fe20003800000 */
[----:B------:R-:W4:Y:S01]  /*157f0*/  S2R R5, SR_CgaCtaId ;  /* 0x0000000000057919 */ /* 0x000f220000008800 */
[----:B---3--:R-:W-:-:S05]  /*15800*/  VIADD R0, R0, 0x1 ;  /* 0x0000000100007836 */ /* 0x008fca0000000000 */
[----:B-1----:R-:W-:-:S04]  /*15810*/  LEA.HI R2, R0, R0, RZ, 0x1 ;  /* 0x0000000000027211 */ /* 0x002fc800078f08ff */
[----:B------:R-:W-:Y:S02]  /*15820*/  LOP3.LUT R3, R2, 0xfffffffe, RZ, 0xc0, !PT ;  /* 0xfffffffe02037812 */ /* 0x000fe400078ec0ff */
[----:B------:R-:W-:-:S03]  /*15830*/  MOV R2, 0x400 ;  /* 0x0000040000027802 */ /* 0x000fc60000000f00 */
[----:B------:R-:W-:Y:S01]  /*15840*/  IMAD.IADD R0, R0, 0x1, -R3 ;  /* 0x0000000100007824 */ /* 0x000fe200078e0a03 */
[----:B----4-:R-:W-:-:S04]  /*15850*/  LEA R4, R5, R2, 0x18 ;  /* 0x0000000205047211 */ /* 0x010fc800078ec0ff */
[----:B------:R-:W-:-:S04]  /*15860*/  SHF.L.U32 R0, R0, 0x1f, RZ ;  /* 0x0000001f00007819 */ /* 0x000fc800000006ff */
[----:B------:R-:W1:Y:S02]  /*15870*/  SYNCS.PHASECHK.TRANS64.TRYWAIT P0, [R4+URZ+0x38820], R0 ;  /* 0x03882000040075a7 */ /* 0x000e64000800017f */
[----:B-1----:R-:W-:Y:S05]  /*15880*/  @!P0 BRA `(.L_x_302) ;  /* 0x0000003800548947 */ /* 0x002fea0003800000 */
.L_x_413:
[----:B------:R-:W-:Y:S05]  /*15890*/  BSYNC B0 ;  /* 0x0000000000007941 */ /* 0x000fea0003800000 */
.L_x_301:
[----:B------:R-:W-:-:S03]  /*158a0*/  UMOV UR4, 0xffffffff ;  /* 0xffffffff00047882 */ /* 0x000fc60000000000 */
[----:B------:R-:W-:Y:S05]  /*158b0*/  BRA.DIV UR4, `(.L_x_303) ;  /* 0x0000003a045c7947 */ /* 0x000fea000b800000 */
[----:B-1----:R-:W1:Y:S02]  /*158c0*/  S2R R0, SR_TID.X ;  /* 0x0000000000007919 */ /* 0x002e640000002100 */
[----:B-1----:R-:W-:-:S04]  /*158d0*/  SHF.R.U32.HI R0, RZ, 0x5, R0 ;  /* 0x00000005ff007819 */ /* 0x002fc80000011600 */
[----:B------:R-:W-:-:S05]  /*158e0*/  LOP3.LUT R0, R0, 0x3, RZ, 0xc0, !PT ;  /* 0x0000000300007812 */ /* 0x000fca00078ec0ff */
[----:B------:R1:W3:Y:S02]  /*158f0*/  SHFL.IDX PT, R14, R0, RZ, 0x1f ;  /* 0x00001fff000e7589 */ /* 0x0002e400000e0000 */
.L_x_416:
[----:B---3--:R-:W-:Y:S01]  /*15900*/  ISETP.NE.AND P0, PT, R14, RZ, PT ;  /* 0x000000ff0e00720c */ /* 0x008fe20003f05270 */
[----:B------:R-:W-:-:S12]  /*15910*/  BSSY B0, `(.L_x_304) ;  /* 0x0000026000007945 */ /* 0x000fd80003800000 */
[----:B------:R-:W-:Y:S05]  /*15920*/  @P0 BRA `(.L_x_305) ;  /* 0x0000000000900947 */ /* 0x000fea0003800000 */
[----:B------:R-:W-:-:S03]  /*15930*/  UMOV UR4, 0xffffffff ;  /* 0xffffffff00047882 */ /* 0x000fc60000000000 */
[----:B------:R-:W-:Y:S05]  /*15940*/  BRA.DIV UR4, `(.L_x_306) ;  /* 0x0000003a046c7947 */ /* 0x000fea000b800000 */
[----:B------:R-:W-:-:S13]  /*15950*/  ELECT P6, URZ, PT ;  /* 0x00000000003f782f */ /* 0x000fda00038c0000 */
.L_x_419:
[----:B------:R-:W-:Y:S05]  /*15960*/  @!P6 BRA `(.L_x_305) ;  /* 0x000000000080e947 */ /* 0x000fea0003800000 */
[----:B-1----:R-:W3:Y:S02]  /*15970*/  LDL R0, [R1+0x50] ;  /* 0x0000500001007983 */ /* 0x002ee40000100800 */
[----:B---3--:R-:W-:-:S13]  /*15980*/  R2UR UR4, R0 ;  /* 0x00000000000472ca */ /* 0x008fda00000e0000 */
[----:B------:R-:W-:-:S06]  /*15990*/  ULOP3.LUT UR4, UR4, 0x2, URZ, 0xfc, !UPT ;  /* 0x0000000204047892 */ /* 0x000fcc000f8efc3f */
[----:B------:R-:W-:-:S05]  /*159a0*/  IMAD.U32 R0, RZ, RZ, UR4 ;  /* 0x00000004ff007e24 */ /* 0x000fca000f8e00ff */
[----:B------:R-:W-:-:S13]  /*159b0*/  ISETP.NE.AND P0, PT, R0, 0x3, PT ;  /* 0x000000030000780c */ /* 0x000fda0003f05270 */
[----:B------:R-:W-:Y:S05]  /*159c0*/  @!P0 BRA `(.L_x_307) ;  /* 0x0000000000048947 */ /* 0x000fea0003800000 */
[----:B------:R-:W-:Y:S01]  /*159d0*/  BPT.TRAP 0x1 ;  /* 0x000000040000795c */ /* 0x000fe20000300000 */
.L_x_307:
[C---:B------:R-:W-:Y:S01]  /*159e0*/  IMAD R5, R27.reuse, 0x8, R4 ;  /* 0x000000081b057824 */ /* 0x040fe200078e0204 */
[----:B------:R-:W-:Y:S01]  /*159f0*/  SHF.L.U32 R0, R28, 0x1f, RZ ;  /* 0x0000001f1c007819 */ /* 0x000fe200000006ff */
[----:B------:R-:W-:-:S03]  /*15a00*/  VIADD R27, R27, 0x1 ;  /* 0x000000011b1b7836 */ /* 0x000fc60000000000 */
[----:B------:R-:W1:Y:S02]  /*15a10*/  SYNCS.PHASECHK.TRANS64.TRYWAIT P1, [R5+URZ+0x38840], R0 ;  /* 0x03884000050075a7 */ /* 0x000e64000802017f */
[----:B------:R-:W-:-:S04]  /*15a20*/  ISETP.NE.AND P2, PT, R27, 0x2, PT ;  /* 0x000000021b00780c */ /* 0x000fc80003f45270 */
[----:B------:R-:W-:Y:S01]  /*15a30*/  SEL R3, RZ, 0x1, P2 ;  /* 0x00000001ff037807 */ /* 0x000fe20001000000 */
[----:B-1----:R-:W-:Y:S08]  /*15a40*/  @!P1 BRA `(.L_x_308) ;  /* 0x00000038004c9947 */ /* 0x002ff00003800000 */
.L_x_420:
[----:B------:R-:W-:Y:S02]  /*15a50*/  SEL R27, R27, RZ, P2 ;  /* 0x000000ff1b1b7207 */ /* 0x000fe40001000000 */
[----:B------:R-:W-:Y:S01]  /*15a60*/  LOP3.LUT R2, R28, R3, RZ, 0x3c, !PT ;  /* 0x000000031c027212 */ /* 0x000fe200078e3cff */
[----:B------:R-:W-:Y:S06]  /*15a70*/  @!P0 BRA `(.L_x_309) ;  /* 0x0000000000048947 */ /* 0x000fec0003800000 */
[----:B------:R-:W-:Y:S01]  /*15a80*/  BPT.TRAP 0x1 ;  /* 0x000000040000795c */ /* 0x000fe20000300000 */
.L_x_309:
[----:B------:R-:W-:Y:S01]  /*15a90*/  IMAD R27, R27, 0x8, R4 ;  /* 0x000000081b1b7824 */ /* 0x000fe200078e0204 */
[----:B------:R-:W-:-:S04]  /*15aa0*/  SHF.L.U32 R2, R2, 0x1f, RZ ;  /* 0x0000001f02027819 */ /* 0x000fc800000006ff */
[----:B------:R-:W3:Y:S02]  /*15ab0*/  SYNCS.PHASECHK.TRANS64.TRYWAIT P1, [R27+URZ+0x38840], R2 ;  /* 0x038840021b0075a7 */ /* 0x000ee4000802017f */
[----:B---3--:R-:W-:Y:S05]  /*15ac0*/  @!P1 BRA `(.L_x_310) ;  /* 0x0000003800409947 */ /* 0x008fea0003800000 */
.L_x_421:
[----:B------:R-:W-:Y:S05]  /*15ad0*/  @!P0 BRA `(.L_x_311) ;  /* 0x0000000000048947 */ /* 0x000fea0003800000 */
[----:B------:R-:W-:Y:S01]  /*15ae0*/  BPT.TRAP 0x1 ;  /* 0x000000040000795c */ /* 0x000fe20000300000 */
.L_x_311:
[----:B------:R-:W4:Y:S02]  /*15af0*/  SYNCS.PHASECHK.TRANS64.TRYWAIT P1, [R5+URZ+0x38860], R0 ;  /* 0x03886000050075a7 */ /* 0x000f24000802017f */
[----:B----4-:R-:W-:Y:S05]  /*15b00*/  @!P1 BRA `(.L_x_312) ;  /* 0x0000003800449947 */ /* 0x010fea0003800000 */
.L_x_422:
[----:B------:R-:W-:Y:S05]  /*15b10*/  @!P0 BRA `(.L_x_313) ;  /* 0x0000000000048947 */ /* 0x000fea0003800000 */
[----:B------:R-:W-:Y:S01]  /*15b20*/  BPT.TRAP 0x1 ;  /* 0x000000040000795c */ /* 0x000fe20000300000 */
.L_x_313:
[----:B------:R0:W0:Y:S02]  /*15b30*/  SYNCS.PHASECHK.TRANS64.TRYWAIT P0, [R27+URZ+0x38860], R2 ;  /* 0x038860021b0075a7 */ /* 0x000024000800017f */
[----:B0-----:R-:W-:Y:S05]  /*15b40*/  @!P0 NANOSLEEP.SYNCS 0x989680 ;  /* 0x009896800000895d */ /* 0x001fea0003900000 */
[----:B------:R-:W0:Y:S02]  /*15b50*/  @!P0 SYNCS.PHASECHK.TRANS64 P0, [R27+URZ+0x38860], R2 ;  /* 0x038860021b0085a7 */ /* 0x000e24000800007f */
[----:B0-----:R-:W-:Y:S05]  /*15b60*/  @!P0 BRA `(.L_x_313) ;  /* 0xfffffffc00f08947 */ /* 0x001fea000383ffff */
.L_x_305:
[----:B------:R-:W-:Y:S05]  /*15b70*/  BSYNC B0 ;  /* 0x0000000000007941 */ /* 0x000fea0003800000 */
.L_x_304:
[----:B------:R-:W-:Y:S05]  /*15b80*/  EXIT ;  /* 0x000000000000794d */ /* 0x000fea0003800000 */
.L_x_182:
[----:B0-----:R0:W1:Y:S02]  /*15b90*/  SYNCS.PHASECHK.TRANS64.TRYWAIT P1, [R5+URZ+0x38800], R0 ;  /* 0x03880000050075a7 */ /* 0x001064000802017f */
[----:B-1----:R-:W-:Y:S05]  /*15ba0*/  @!P1 NANOSLEEP.SYNCS 0x989680 ;  /* 0x009896800000995d */ /* 0x002fea0003900000 */
[----:B------:R-:W1:Y:S02]  /*15bb0*/  @!P1 SYNCS.PHASECHK.TRANS64 P1, [R5+URZ+0x38800], R0 ;  /* 0x03880000050095a7 */ /* 0x000e64000802007f */
[----:B-1----:R-:W-:Y:S05]  /*15bc0*/  @!P1 BRA `(.L_x_182) ;  /* 0xfffffffc00f09947 */ /* 0x002fea000383ffff */
[----:B------:R-:W-:Y:S05]  /*15bd0*/  BRA `(.L_x_314) ;  /* 0xfffffec000f47947 */ /* 0x000fea000383ffff */
.L_x_186:
[----:B-1----:R1:W2:Y:S02]  /*15be0*/  SYNCS.PHASECHK.TRANS64.TRYWAIT P1, [R0+URZ+0x38830], R3 ;  /* 0x03883003000075a7 */ /* 0x0022a4000802017f */
[----:B--2---:R-:W-:Y:S05]  /*15bf0*/  @!P1 NANOSLEEP.SYNCS 0x989680 ;  /* 0x009896800000995d */ /* 0x004fea0003900000 */
[----:B------:R-:W2:Y:S02]  /*15c00*/  @!P1 SYNCS.PHASECHK.TRANS64 P1, [R0+URZ+0x38830], R3 ;  /* 0x03883003000095a7 */ /* 0x000ea4000802007f */
[----:B--2---:R-:W-:Y:S05]  /*15c10*/  @!P1 BRA `(.L_x_186) ;  /* 0xfffffffc00f09947 */ /* 0x004fea000383ffff */
[----:B------:R-:W-:Y:S05]  /*15c20*/  BRA `(.L_x_185) ;  /* 0xfffffec400187947 */ /* 0x000fea000383ffff */
.L_x_192:
[----:B-1----:R-:W-:-:S04]  /*15c30*/  IMAD.U32 R4, RZ, RZ, UR61 ;  /* 0x0000003dff047e24 */ /* 0x002fc8000f8e00ff */
[----:B------:R1:W2:Y:S03]  /*15c40*/  SYNCS.PHASECHK.TRANS64.TRYWAIT P1, [R4+URZ+0x38830], R3 ;  /* 0x03883003040075a7 */ /* 0x0002a6000802017f */
[----:B--2---:R-:W-:Y:S05]  /*15c50*/  @!P1 NANOSLEEP.SYNCS 0x989680 ;  /* 0x009896800000995d */ /* 0x004fea0003900000 */
[----:B------:R-:W2:Y:S02]  /*15c60*/  @!P1 SYNCS.PHASECHK.TRANS64 P1, [R4+URZ+0x38830], R3 ;  /* 0x03883003040095a7 */ /* 0x000ea4000802007f */
[----:B--2---:R-:W-:Y:S05]  /*15c70*/  @!P1 BRA `(.L_x_192) ;  /* 0xfffffffc00ec9947 */ /* 0x004fea000383ffff */
[----:B------:R-:W-:Y:S05]  /*15c80*/  BRA `(.L_x_191) ;  /* 0xffffff0400b47947 */ /* 0x000fea000383ffff */
.L_x_196:
[----:B---3--:R3:W4:Y:S02]  /*15c90*/  SYNCS.PHASECHK.TRANS64.TRYWAIT P1, [R229+URZ+0x38850], R0 ;  /* 0x03885000e50075a7 */ /* 0x008724000802017f */
[----:B----4-:R-:W-:Y:S05]  /*15ca0*/  @!P1 NANOSLEEP.SYNCS 0x989680 ;  /* 0x009896800000995d */ /* 0x010fea0003900000 */
[----:B------:R-:W4:Y:S02]  /*15cb0*/  @!P1 SYNCS.PHASECHK.TRANS64 P1, [R229+URZ+0x38850], R0 ;  /* 0x03885000e50095a7 */ /* 0x000f24000802007f */
[----:B----4-:R-:W-:Y:S05]  /*15cc0*/  @!P1 BRA `(.L_x_196) ;  /* 0xfffffffc00f09947 */ /* 0x010fea000383ffff */
[----:B------:R-:W-:Y:S05]  /*15cd0*/  BRA `(.L_x_195) ;  /* 0xffffff3000047947 */ /* 0x000fea000383ffff */
.L_x_203:
[----:B-1----:R1:W2:Y:S02]  /*15ce0*/  SYNCS.PHASECHK.TRANS64.TRYWAIT P1, [R12+URZ+0x38850], R9 ;  /* 0x038850090c0075a7 */ /* 0x0022a4000802017f */
[----:B--2---:R-:W-:Y:S05]  /*15cf0*/  @!P1 NANOSLEEP.SYNCS 0x989680 ;  /* 0x009896800000995d */ /* 0x004fea0003900000 */
[----:B------:R-:W2:Y:S02]  /*15d00*/  @!P1 SYNCS.PHASECHK.TRANS64 P1, [R12+URZ+0x38850], R9 ;  /* 0x038850090c0095a7 */ /* 0x000ea4000802007f */
[----:B--2---:R-:W-:Y:S05]  /*15d10*/  @!P1 BRA `(.L_x_203) ;  /* 0xfffffffc00f09947 */ /* 0x004fea000383ffff */
[----:B------:R-:W-:Y:S05]  /*15d20*/  BRA `(.L_x_202) ;  /* 0xffffff4800307947 */ /* 0x000fea000383ffff */
.L_x_249:
[----:B------:R-:W0:Y:S01]  /*15d30*/  S2R R7, SR_TID.X ;  /* 0x0000000000077919 */ /* 0x000e220000002100 */
[----:B------:R-:W-:Y:S01]  /*15d40*/  BSSY B0, `(.L_x_315) ;  /* 0x000000a000007945 */ /* 0x000fe20003800000 */
[----:B------:R-:W-:Y:S02]  /*15d50*/  IMAD.MOV.U32 R12, RZ, RZ, RZ ;  /* 0x000000ffff0c7224 */ /* 0x000fe400078e00ff */
[----:B------:R-:W-:Y:S02]  /*15d60*/  IMAD.MOV.U32 R11, RZ, RZ, 0x1f ;  /* 0x0000001fff0b7424 */ /* 0x000fe400078e00ff */
[----:B------:R-:W-:Y:S01]  /*15d70*/  IMAD.MOV.U32 R15, RZ, RZ, -0x1 ;  /* 0xffffffffff0f7424 */ /* 0x000fe200078e00ff */
[----:B0-----:R-:W-:-:S04]  /*15d80*/  SHF.R.U32.HI R7, RZ, 0x5, R7 ;  /* 0x00000005ff077819 */ /* 0x001fc80000011607 */
[----:B------:R-:W-:-:S05]  /*15d90*/  LOP3.LUT R7, R7, 0x3, RZ, 0xc0, !PT ;  /* 0x0000000307077812 */ /* 0x000fca00078ec0ff */
[----:B------:R-:W-:-:S07]  /*15da0*/  IMAD.MOV.U32 R13, RZ, RZ, R7 ;  /* 0x000000ffff0d7224 */ /* 0x000fce00078e0007 */
[----:B-----5:R-:W-:Y:S05]  /*15db0*/  WARPSYNC.COLLECTIVE R15, `(.L_x_316) ;  /* 0x000000000f087348 */ /* 0x020fea0003c00000 */
[----:B------:R0:W1:Y:S02]  /*15dc0*/  SHFL.IDX P6, R14, R13, R12, R11 ;  /* 0x0000000c0d0e7389 */ /* 0x00006400000c000b */
[----:B01---5:R-:W-:Y:S01]  /*15dd0*/  ENDCOLLECTIVE ;  /* 0x000000000000791b */ /* 0x023fe20003800000 */
.L_x_316:
[----:B------:R-:W-:Y:S05]  /*15de0*/  BSYNC B0 ;  /* 0x0000000000007941 */ /* 0x000fea0003800000 */
.L_x_315:
[----:B------:R-:W-:Y:S05]  /*15df0*/  BRA `(.L_x_317) ;  /* 0xffffffbc00b87947 */ /* 0x000fea000383ffff */
.L_x_252:
[----:B0-----:R0:W1:Y:S02]  /*15e00*/  SYNCS.PHASECHK.TRANS64.TRYWAIT P0, [R5+URZ+0x38840], R2 ;  /* 0x03884002050075a7 */ /* 0x001064000800017f */
[----:B-1----:R-:W-:Y:S05]  /*15e10*/  @!P0 NANOSLEEP.SYNCS 0x989680 ;  /* 0x009896800000895d */ /* 0x002fea0003900000 */
[----:B------:R-:W1:Y:S02]  /*15e20*/  @!P0 SYNCS.PHASECHK.TRANS64 P0, [R5+URZ+0x38840], R2 ;  /* 0x03884002050085a7 */ /* 0x000e64000800007f */
[----:B-1----:R-:W-:Y:S05]  /*15e30*/  @!P0 BRA `(.L_x_252) ;  /* 0xfffffffc00f08947 */ /* 0x002fea000383ffff */
[----:B------:R-:W-:Y:S05]  /*15e40*/  BRA `(.L_x_318) ;  /* 0xffffffc000207947 */ /* 0x000fea000383ffff */
.L_x_253:
[----:B------:R-:W-:Y:S01]  /*15e50*/  BSSY B0, `(.L_x_319) ;  /* 0x0000008000007945 */ /* 0x000fe20003800000 */
[----:B------:R-:W-:Y:S02]  /*15e60*/  IMAD.MOV.U32 R13, RZ, RZ, R6 ;  /* 0x000000ffff0d7224 */ /* 0x000fe400078e0006 */
[----:B------:R-:W-:Y:S02]  /*15e70*/  IMAD.MOV.U32 R12, RZ, RZ, RZ ;  /* 0x000000ffff0c7224 */ /* 0x000fe400078e00ff */
[----:B------:R-:W-:Y:S02]  /*15e80*/  IMAD.MOV.U32 R11, RZ, RZ, 0x181f ;  /* 0x0000181fff0b7424 */ /* 0x000fe400078e00ff */
[----:B------:R-:W-:-:S07]  /*15e90*/  IMAD.MOV.U32 R15, RZ, RZ, -0x1 ;  /* 0xffffffffff0f7424 */ /* 0x000fce00078e00ff */
[----:B------:R-:W-:Y:S05]  /*15ea0*/  WARPSYNC.COLLECTIVE R15, `(.L_x_320) ;  /* 0x000000000f087348 */ /* 0x000fea0003c00000 */
[----:B------:R0:W1:Y:S02]  /*15eb0*/  SHFL.IDX P6, R14, R13, R12, R11 ;  /* 0x0000000c0d0e7389 */ /* 0x00006400000c000b */
[----:B01----:R-:W-:Y:S01]  /*15ec0*/  ENDCOLLECTIVE ;  /* 0x000000000000791b */ /* 0x003fe20003800000 */
.L_x_320:
[----:B------:R-:W-:Y:S05]  /*15ed0*/  BSYNC B0 ;  /* 0x0000000000007941 */ /* 0x000fea0003800000 */
.L_x_319:
[----:B------:R-:W-:Y:S01]  /*15ee0*/  IMAD.MOV.U32 R13, RZ, RZ, R0 ;  /* 0x000000ffff0d7224 */ /* 0x000fe200078e0000 */
[----:B------:R-:W-:Y:S01]  /*15ef0*/  MOV R15, 0xffffffff ;  /* 0xffffffff000f7802 */ /* 0x000fe20000000f00 */
[----:B------:R-:W-:Y:S01]  /*15f00*/  IMAD.MOV.U32 R12, RZ, RZ, RZ ;  /* 0x000000ffff0c7224 */ /* 0x000fe200078e00ff */
[C---:B------:R-:W-:Y:S01]  /*15f10*/  LOP3.LUT P5, RZ, R23.reuse, 0x10, RZ, 0xc0, !PT ;  /* 0x0000001017ff7812 */ /* 0x040fe200078ac0ff */
[----:B------:R-:W-:Y:S01]  /*15f20*/  IMAD.MOV.U32 R11, RZ, RZ, 0x181f ;  /* 0x0000181fff0b7424 */ /* 0x000fe200078e00ff */
[C---:B------:R-:W-:Y:S01]  /*15f30*/  LOP3.LUT P4, RZ, R23.reuse, 0x8, RZ, 0xc0, !PT ;  /* 0x0000000817ff7812 */ /* 0x040fe2000788c0ff */
[----:B------:R-:W-:Y:S01]  /*15f40*/  IMAD.MOV.U32 R2, RZ, RZ, R14 ;  /* 0x000000ffff027224 */ /* 0x000fe200078e000e */
[----:B------:R-:W-:Y:S01]  /*15f50*/  LOP3.LUT P3, RZ, R23, 0x4, RZ, 0xc0, !PT ;  /* 0x0000000417ff7812 */ /* 0x000fe2000786c0ff */
[----:B------:R-:W-:-:S12]  /*15f60*/  @P0 IMAD R9, R7, 0x2, R22 ;  /* 0x0000000207090824 */ /* 0x000fd800078e0216 */
[----:B------:R-:W-:Y:S05]  /*15f70*/  WARPSYNC.COLLECTIVE R15, `(.L_x_321) ;  /* 0x000000000f087348 */ /* 0x000fea0003c00000 */
[----:B------:R0:W1:Y:S02]  /*15f80*/  SHFL.IDX P6, R14, R13, R12, R11 ;  /* 0x0000000c0d0e7389 */ /* 0x00006400000c000b */
[----:B01----:R-:W-:Y:S01]  /*15f90*/  ENDCOLLECTIVE ;  /* 0x000000000000791b */ /* 0x003fe20003800000 */
.L_x_321:
[----:B------:R-:W-:Y:S01]  /*15fa0*/  LOP3.LUT P2, RZ, R23, 0x2, RZ, 0xc0, !PT ;  /* 0x0000000217ff7812 */ /* 0x000fe2000784c0ff */
[----:B------:R-:W-:Y:S02]  /*15fb0*/  IMAD.MOV.U32 R13, RZ, RZ, R6 ;  /* 0x000000ffff0d7224 */ /* 0x000fe400078e0006 */
[----:B------:R-:W-:Y:S02]  /*15fc0*/  IMAD.MOV.U32 R12, RZ, RZ, 0x1 ;  /* 0x00000001ff0c7424 */ /* 0x000fe400078e00ff */
[----:B------:R-:W-:-:S08]  /*15fd0*/  IMAD.MOV.U32 R3, RZ, RZ, R14 ;  /* 0x000000ffff037224 */ /* 0x000fd000078e000e */
[----:B------:R-:W-:Y:S05]  /*15fe0*/  WARPSYNC.COLLECTIVE R15, `(.L_x_322) ;  /* 0x000000000f087348 */ /* 0x000fea0003c00000 */
[----:B------:R0:W1:Y:S02]  /*15ff0*/  SHFL.IDX P6, R14, R13, R12, R11 ;  /* 0x0000000c0d0e7389 */ /* 0x00006400000c000b */
[----:B01----:R-:W-:Y:S01]  /*16000*/  ENDCOLLECTIVE ;  /* 0x000000000000791b */ /* 0x003fe20003800000 */
.L_x_322:
[----:B------:R-:W-:-:S05]  /*16010*/  @P0 LEA R3, P1, R32, R3, 0x1 ;  /* 0x0000000320030211 */ /* 0x000fca00078208ff */
[----:B------:R-:W-:-:S05]  /*16020*/  @P0 IMAD.X R2, RZ, RZ, R2, P1 ;  /* 0x000000ffff020224 */ /* 0x000fca00008e0602 */
[----:B------:R-:W-:Y:S01]  /*16030*/  @P0 LOP3.LUT R3, R3, R2, RZ, 0x3c, !PT ;  /* 0x0000000203030212 */ /* 0x000fe200078e3cff */
[----:B------:R-:W-:-:S03]  /*16040*/  IMAD.MOV.U32 R13, RZ, RZ, R0 ;  /* 0x000000ffff0d7224 */ /* 0x000fc600078e0000 */
[----:B------:R-:W-:-:S04]  /*16050*/  @P0 LOP3.LUT R2, R3, R2, RZ, 0x3c, !PT ;  /* 0x0000000203020212 */ /* 0x000fc800078e3cff */
[----:B------:R-:W-:Y:S01]  /*16060*/  @P0 LOP3.LUT R3, R3, R2, RZ, 0x3c, !PT ;  /* 0x0000000203030212 */ /* 0x000fe200078e3cff */
[----:B------:R-:W-:-:S07]  /*16070*/  IMAD.MOV.U32 R8, RZ, RZ, R14 ;  /* 0x000000ffff087224 */ /* 0x000fce00078e000e */
[----:B------:R-:W-:Y:S05]  /*16080*/  WARPSYNC.COLLECTIVE R15, `(.L_x_323) ;  /* 0x000000000f087348 */ /* 0x000fea0003c00000 */
[----:B------:R0:W1:Y:S02]  /*16090*/  SHFL.IDX P6, R14, R13, R12, R11 ;  /* 0x0000000c0d0e7389 */ /* 0x00006400000c000b */
[----:B01----:R-:W-:Y:S01]  /*160a0*/  ENDCOLLECTIVE ;  /* 0x000000000000791b */ /* 0x003fe20003800000 */
.L_x_323:
[----:B------:R-:W-:Y:S01]  /*160b0*/  @!PT LDS RZ, [RZ] ;  /* 0x00000000fffff984 */ /* 0x000fe20000000800 */
[----:B------:R-:W-:Y:S01]  /*160c0*/  @!PT LDS RZ, [RZ] ;  /* 0x00000000fffff984 */ /* 0x000fe20000000800 */
[----:B------:R-:W-:Y:S01]  /*160d0*/  @!PT LDS RZ, [RZ] ;  /* 0x00000000fffff984 */ /* 0x000fe20000000800 */
[----:B------:R-:W-:Y:S04]  /*160e0*/  @P0 LDGSTS.E.BYPASS.LTC128B.128 [R9+0x24400], desc[UR36][R2.64], !P5 ;  /* 0x2440000002090fae */ /* 0x000fe8000e901d64 */
[----:B------:R-:W-:Y:S04]  /*160f0*/  @P0 LDGSTS.E.BYPASS.LTC128B.128 [R9+0x26c00], desc[UR36][R2.64+0x80], !P4 ;  /* 0x26c0008002090fae */ /* 0x000fe8000e101d64 */
[----:B------:R-:W-:Y:S01]  /*16100*/  @P0 LDGSTS.E.BYPASS.LTC128B.128 [R9+0x29400], desc[UR36][R2.64+0x100], !P3 ;  /* 0x2940010002090fae */ /* 0x000fe2000d901d64 */
[----:B------:R-:W-:Y:S02]  /*16110*/  IMAD.MOV.U32 R13, RZ, RZ, R6 ;  /* 0x000000ffff0d7224 */ /* 0x000fe400078e0006 */
[----:B------:R-:W-:Y:S01]  /*16120*/  IMAD.MOV.U32 R12, RZ, RZ, 0x2 ;  /* 0x00000002ff0c7424 */ /* 0x000fe200078e00ff */
[----:B------:R0:W-:Y:S01]  /*16130*/  @P0 LDGSTS.E.BYPASS.LTC128B.128 [R9+0x2bc00], desc[UR36][R2.64+0x180], !P2 ;  /* 0x2bc0018002090fae */ /* 0x0001e2000d101d64 */
[----:B------:R-:W-:Y:S01]  /*16140*/  ISETP.GE.AND P0, PT, R4, 0x11, PT ;  /* 0x000000110400780c */ /* 0x000fe20003f06270 */
[----:B0-----:R-:W-:-:S12]  /*16150*/  IMAD.MOV.U32 R2, RZ, RZ, R14 ;  /* 0x000000ffff027224 */ /* 0x001fd800078e000e */
[----:B------:R-:W-:Y:S05]  /*16160*/  WARPSYNC.COLLECTIVE R15, `(.L_x_324) ;  /* 0x000000000f087348 */ /* 0x000fea0003c00000 */
[----:B------:R0:W1:Y:S02]  /*16170*/  SHFL.IDX P6, R14, R13, R12, R11 ;  /* 0x0000000c0d0e7389 */ /* 0x00006400000c000b */
[----:B01----:R-:W-:Y:S01]  /*16180*/  ENDCOLLECTIVE ;  /* 0x000000000000791b */ /* 0x003fe20003800000 */
.L_x_324:
[----:B------:R-:W-:Y:S01]  /*16190*/  @P0 IMAD R21, R7, 0x2, R22 ;  /* 0x0000000207150824 */ /* 0x000fe200078e0216 */
[----:B------:R-:W-:-:S05]  /*161a0*/  @P0 LEA R2, P1, R32, R2, 0x1 ;  /* 0x0000000220020211 */ /* 0x000fca00078208ff */
[----:B------:R-:W-:-:S05]  /*161b0*/  @P0 IMAD.X R3, RZ, RZ, R8, P1 ;  /* 0x000000ffff030224 */ /* 0x000fca00008e0608 */
[----:B------:R-:W-:Y:S01]  /*161c0*/  @!PT LDS RZ, [RZ] ;  /* 0x00000000fffff984 */ /* 0x000fe20000000800 */
[----:B------:R-:W-:Y:S01]  /*161d0*/  @!PT LDS RZ, [RZ] ;  /* 0x00000000fffff984 */ /* 0x000fe20000000800 */
[----:B------:R-:W-:Y:S01]  /*161e0*/  @!PT LDS RZ, [RZ] ;  /* 0x00000000fffff984 */ /* 0x000fe20000000800 */
[----:B------:R0:W-:Y:S01]  /*161f0*/  @P0 LDGSTS.E.BYPASS.LTC128B.128 [R21+0x24c00], desc[UR36][R2.64], !P5 ;  /* 0x24c0000002150fae */ /* 0x0001e2000e901d64 */
[----:B------:R-:W-:-:S03]  /*16200*/  IMAD.MOV.U32 R13, RZ, RZ, R0 ;  /* 0x000000ffff0d7224 */ /* 0x000fc600078e0000 */
[----:B------:R0:W-:Y:S04]  /*16210*/  @P0 LDGSTS.E.BYPASS.LTC128B.128 [R21+0x27400], desc[UR36][R2.64+0x80], !P4 ;  /* 0x2740008002150fae */ /* 0x0001e8000e101d64 */
[----:B------:R0:W-:Y:S01]  /*16220*/  @P0 LDGSTS.E.BYPASS.LTC128B.128 [R21+0x29c00], desc[UR36][R2.64+0x100], !P3 ;  /* 0x29c0010002150fae */ /* 0x0001e2000d901d64 */
[----:B------:R-:W-:-:S03]  /*16230*/  IMAD.MOV.U32 R8, RZ, RZ, R14 ;  /* 0x000000ffff087224 */ /* 0x000fc600078e000e */
[----:B------:R0:W-:Y:S01]  /*16240*/  @P0 LDGSTS.E.BYPASS.LTC128B.128 [R21+0x2c400], desc[UR36][R2.64+0x180], !P2 ;  /* 0x2c40018002150fae */ /* 0x0001e2000d101d64 */
[----:B------:R-:W-:-:S13]  /*16250*/  ISETP.GE.AND P0, PT, R4, 0x21, PT ;  /* 0x000000210400780c */ /* 0x000fda0003f06270 */
[----:B0-----:R-:W-:Y:S05]  /*16260*/  WARPSYNC.COLLECTIVE R15, `(.L_x_325) ;  /* 0x000000000f087348 */ /* 0x001fea0003c00000 */
[----:B------:R1:W2:Y:S02]  /*16270*/  SHFL.IDX P6, R14, R13, R12, R11 ;  /* 0x0000000c0d0e7389 */ /* 0x0002a400000c000b */
[----:B012---:R-:W-:Y:S01]  /*16280*/  ENDCOLLECTIVE ;  /* 0x000000000000791b */ /* 0x007fe20003800000 */
.L_x_325:
[----:B------:R-:W-:Y:S02]  /*16290*/  @P0 IMAD R9, R7, 0x2, R22 ;  /* 0x0000000207090824 */ /* 0x000fe400078e0216 */
[----:B------:R-:W-:Y:S02]  /*162a0*/  IMAD.MOV.U32 R13, RZ, RZ, R6 ;  /* 0x000000ffff0d7224 */ /* 0x000fe400078e0006 */
[----:B------:R-:W-:Y:S02]  /*162b0*/  IMAD.MOV.U32 R12, RZ, RZ, 0x3 ;  /* 0x00000003ff0c7424 */ /* 0x000fe400078e00ff */
[----:B------:R-:W-:-:S07]  /*162c0*/  IMAD.MOV.U32 R2, RZ, RZ, R14 ;  /* 0x000000ffff027224 */ /* 0x000fce00078e000e */
[----:B------:R-:W-:Y:S05]  /*162d0*/  WARPSYNC.COLLECTIVE R15, `(.L_x_326) ;  /* 0x000000000f087348 */ /* 0x000fea0003c00000 */
[----:B------:R0:W1:Y:S02]  /*162e0*/  SHFL.IDX P6, R14, R13, R12, R11 ;  /* 0x0000000c0d0e7389 */ /* 0x00006400000c000b */
[----:B01----:R-:W-:Y:S01]  /*162f0*/  ENDCOLLECTIVE ;  /* 0x000000000000791b */ /* 0x003fe20003800000 */
.L_x_326:
        /* <DEDUP_REMOVED lines=15> */
.L_x_327:
[----:B------:R-:W-:Y:S02]  /*163f0*/  @P0 IMAD R21, R7, 0x2, R22 ;  /* 0x0000000207150824 */ /* 0x000fe400078e0216 */
[----:B------:R-:W-:Y:S02]  /*16400*/  IMAD.MOV.U32 R13, RZ, RZ, R6 ;  /* 0x000000ffff0d7224 */ /* 0x000fe400078e0006 */
[----:B------:R-:W-:Y:S02]  /*16410*/  IMAD.MOV.U32 R12, RZ, RZ, 0x4 ;  /* 0x00000004ff0c7424 */ /* 0x000fe400078e00ff */
[----:B------:R-:W-:-:S07]  /*16420*/  IMAD.MOV.U32 R2, RZ, RZ, R14 ;  /* 0x000000ffff027224 */ /* 0x000fce00078e000e */
[----:B------:R-:W-:Y:S05]  /*16430*/  WARPSYNC.COLLECTIVE R15, `(.L_x_328) ;  /* 0x000000000f087348 */ /* 0x000fea0003c00000 */
[----:B------:R0:W1:Y:S02]  /*16440*/  SHFL.IDX P6, R14, R13, R12, R11 ;  /* 0x0000000c0d0e7389 */ /* 0x00006400000c000b */
[----:B01----:R-:W-:Y:S01]  /*16450*/  ENDCOLLECTIVE ;  /* 0x000000000000791b */ /* 0x003fe20003800000 */
.L_x_328:
        /* <DEDUP_REMOVED lines=10> */
[----:B------:R0:W-:Y:S04]  /*16500*/  @P0 LDGSTS.E.BYPASS.LTC128B.128 [R21+0x2d400], desc[UR36][R2.64+0x180], !P2 ;  /* 0x2d40018002150fae */ /* 0x0001e8000d101d64 */
[----:B0-----:R-:W-:Y:S05]  /*16510*/  WARPSYNC.COLLECTIVE R15, `(.L_x_329) ;  /* 0x000000000f087348 */ /* 0x001fea0003c00000 */
[----:B------:R1:W2:Y:S02]  /*16520*/  SHFL.IDX P6, R14, R13, R12, R11 ;  /* 0x0000000c0d0e7389 */ /* 0x0002a400000c000b */
[----:B012---:R-:W-:Y:S01]  /*16530*/  ENDCOLLECTIVE ;  /* 0x000000000000791b */ /* 0x007fe20003800000 */
.L_x_329:
[----:B------:R-:W-:Y:S01]  /*16540*/  IMAD.MOV.U32 R0, RZ, RZ, R14 ;  /* 0x000000ffff007224 */ /* 0x000fe200078e000e */
[----:B------:R-:W-:Y:S06]  /*16550*/  BRA `(.L_x_330) ;  /* 0xffffffbc00887947 */ /* 0x000fec000383ffff */
.L_x_260:
[----:B------:R-:W-:Y:S02]  /*16560*/  IMAD.MOV.U32 R13, RZ, RZ, R4 ;  /* 0x000000ffff0d7224 */ /* 0x000fe400078e0004 */
[----:B------:R-:W-:Y:S02]  /*16570*/  IMAD.MOV.U32 R12, RZ, RZ, RZ ;  /* 0x000000ffff0c7224 */ /* 0x000fe400078e00ff */
[----:B------:R-:W-:Y:S02]  /*16580*/  IMAD.MOV.U32 R11, RZ, RZ, 0x181f ;  /* 0x0000181fff0b7424 */ /* 0x000fe400078e00ff */
[----:B------:R-:W-:Y:S02]  /*16590*/  IMAD.MOV.U32 R15, RZ, RZ, -0x1 ;  /* 0xffffffffff0f7424 */ /* 0x000fe400078e00ff */
[----:B-----5:R-:W-:Y:S02]  /*165a0*/  IMAD R6, R10, R6, RZ ;  /* 0x000000060a067224 */ /* 0x020fe400078e02ff */
[----:B------:R-:W-:-:S07]  /*165b0*/  IMAD.IADD R0, R9, 0x1, R0 ;  /* 0x0000000109007824 */ /* 0x000fce00078e0200 */
[----:B------:R-:W-:Y:S05]  /*165c0*/  WARPSYNC.COLLECTIVE R15, `(.L_x_331) ;  /* 0x000000000f087348 */ /* 0x000fea0003c00000 */
[----:B------:R0:W1:Y:S02]  /*165d0*/  SHFL.IDX P6, R14, R13, R12, R11 ;  /* 0x0000000c0d0e7389 */ /* 0x00006400000c000b */
[----:B01----:R-:W-:Y:S01]  /*165e0*/  ENDCOLLECTIVE ;  /* 0x000000000000791b */ /* 0x003fe20003800000 */
.L_x_331:
[C---:B------:R-:W-:Y:S01]  /*165f0*/  VIADD R7, R0.reuse, 0x10 ;  /* 0x0000001000077836 */ /* 0x040fe20000000000 */
[----:B------:R-:W-:Y:S01]  /*16600*/  ISETP.GE.AND P0, PT, R0, R6, PT ;  /* 0x000000060000720c */ /* 0x000fe20003f06270 */
[----:B------:R-:W-:Y:S02]  /*16610*/  IMAD.MOV.U32 R13, RZ, RZ, R5 ;  /* 0x000000ffff0d7224 */ /* 0x000fe400078e0005 */
[----:B------:R-:W-:-:S10]  /*16620*/  IMAD.MOV.U32 R2, RZ, RZ, R14 ;  /* 0x000000ffff027224 */ /* 0x000fd400078e000e */
[----:B------:R-:W-:Y:S05]  /*16630*/  WARPSYNC.COLLECTIVE R15, `(.L_x_332) ;  /* 0x000000000f087348 */ /* 0x000fea0003c00000 */
[----:B------:R0:W1:Y:S02]  /*16640*/  SHFL.IDX P6, R14, R13, R12, R11 ;  /* 0x0000000c0d0e7389 */ /* 0x00006400000c000b */
[----:B01----:R-:W-:Y:S01]  /*16650*/  ENDCOLLECTIVE ;  /* 0x000000000000791b */ /* 0x003fe20003800000 */
.L_x_332:
[----:B------:R-:W-:Y:S02]  /*16660*/  IMAD.MOV.U32 R13, RZ, RZ, R4 ;  /* 0x000000ffff0d7224 */ /* 0x000fe400078e0004 */
[----:B------:R-:W-:Y:S01]  /*16670*/  IMAD.MOV.U32 R12, RZ, RZ, 0x1 ;  /* 0x00000001ff0c7424 */ /* 0x000fe200078e00ff */
[----:B------:R-:W-:-:S05]  /*16680*/  @!P0 LEA R14, P5, R32, R14, 0x1 ;  /* 0x0000000e200e8211 */ /* 0x000fca00078a08ff */
[----:B------:R-:W-:Y:S02]  /*16690*/  @!P0 IMAD.X R3, RZ, RZ, R2, P5 ;  /* 0x000000ffff038224 */ /* 0x000fe400028e0602 */
[----:B------:R-:W-:-:S07]  /*166a0*/  @!P0 IMAD.MOV.U32 R2, RZ, RZ, R14 ;  /* 0x000000ffff028224 */ /* 0x000fce00078e000e */
[----:B------:R-:W-:Y:S05]  /*166b0*/  WARPSYNC.COLLECTIVE R15, `(.L_x_333) ;  /* 0x000000000f087348 */ /* 0x000fea0003c00000 */
[----:B------:R0:W1:Y:S02]  /*166c0*/  SHFL.IDX P6, R14, R13, R12, R11 ;  /* 0x0000000c0d0e7389 */ /* 0x00006400000c000b */
[----:B01----:R-:W-:Y:S01]  /*166d0*/  ENDCOLLECTIVE ;  /* 0x000000000000791b */ /* 0x003fe20003800000 */
.L_x_333:
[----:B------:R-:W-:Y:S01]  /*166e0*/  @!PT LDS RZ, [RZ] ;  /* 0x00000000fffff984 */ /* 0x000fe20000000800 */
[----:B------:R-:W-:Y:S01]  /*166f0*/  @!PT LDS RZ, [RZ] ;  /* 0x00000000fffff984 */ /* 0x000fe20000000800 */
[----:B------:R-:W-:Y:S01]  /*16700*/  @!PT LDS RZ, [RZ] ;  /* 0x00000000fffff984 */ /* 0x000fe20000000800 */
[----:B------:R-:W-:Y:S04]  /*16710*/  @!P0 LDGSTS.E.BYPASS.LTC128B.128 [R33+0x14400], desc[UR36][R2.64], !P4 ;  /* 0x1440000002218fae */ /* 0x000fe8000e101d64 */
[----:B------:R-:W-:Y:S04]  /*16720*/  @!P0 LDGSTS.E.BYPASS.LTC128B.128 [R33+0x18400], desc[UR36][R2.64+0x80], !P3 ;  /* 0x1840008002218fae */ /* 0x000fe8000d901d64 */
[----:B------:R-:W-:Y:S01]  /*16730*/  @!P0 LDGSTS.E.BYPASS.LTC128B.128 [R33+0x1c400], desc[UR36][R2.64+0x100], !P2 ;  /* 0x1c40010002218fae */ /* 0x000fe2000d101d64 */
[----:B------:R-:W-:-:S03]  /*16740*/  IMAD.MOV.U32 R13, RZ, RZ, R5 ;  /* 0x000000ffff0d7224 */ /* 0x000fc600078e0005 */
[----:B------:R0:W-:Y:S01]  /*16750*/  @!P0 LDGSTS.E.BYPASS.LTC128B.128 [R33+0x20400], desc[UR36][R2.64+0x180], !P1 ;  /* 0x2040018002218fae */ /* 0x0001e2000c901d64 */
[----:B------:R-:W-:Y:S01]  /*16760*/  ISETP.GE.AND P0, PT, R7, R6, PT ;  /* 0x000000060700720c */ /* 0x000fe20003f06270 */
[----:B0-----:R-:W-:-:S12]  /*16770*/  IMAD.MOV.U32 R2, RZ, RZ, R14 ;  /* 0x000000ffff027224 */ /* 0x001fd800078e000e */
[----:B------:R-:W-:Y:S05]  /*16780*/  WARPSYNC.COLLECTIVE R15, `(.L_x_334) ;  /* 0x000000000f087348 */ /* 0x000fea0003c00000 */
[----:B------:R0:W1:Y:S02]  /*16790*/  SHFL.IDX P6, R14, R13, R12, R11 ;  /* 0x0000000c0d0e7389 */ /* 0x00006400000c000b */
[----:B01----:R-:W-:Y:S01]  /*167a0*/  ENDCOLLECTIVE ;  /* 0x000000000000791b */ /* 0x003fe20003800000 */
.L_x_334:
[----:B------:R-:W-:Y:S02]  /*167b0*/  IMAD.MOV.U32 R13, RZ, RZ, R4 ;  /* 0x000000ffff0d7224 */ /* 0x000fe400078e0004 */
[----:B------:R-:W-:Y:S01]  /*167c0*/  IMAD.MOV.U32 R12, RZ, RZ, 0x2 ;  /* 0x00000002ff0c7424 */ /* 0x000fe200078e00ff */
[----:B------:R-:W-:-:S04]  /*167d0*/  @!P0 LEA R14, P5, R32, R14, 0x1 ;  /* 0x0000000e200e8211 */ /* 0x000fc800078a08ff */
[----:B------:R-:W-:Y:S01]  /*167e0*/  @!P0 IADD3.X R7, RZ, R2, RZ, P5, !PT ;  /* 0x00000002ff078210 */ /* 0x000fe20002ffe4ff */
[----:B------:R-:W-:-:S08]  /*167f0*/  @!P0 IMAD.MOV.U32 R2, RZ, RZ, R14 ;  /* 0x000000ffff028224 */ /* 0x000fd000078e000e */
[----:B------:R-:W-:Y:S05]  /*16800*/  WARPSYNC.COLLECTIVE R15, `(.L_x_335) ;  /* 0x000000000f087348 */ /* 0x000fea0003c00000 */
[----:B------:R0:W1:Y:S02]  /*16810*/  SHFL.IDX P6, R14, R13, R12, R11 ;  /* 0x0000000c0d0e7389 */ /* 0x00006400000c000b */
[----:B01----:R-:W-:Y:S01]  /*16820*/  ENDCOLLECTIVE ;  /* 0x000000000000791b */ /* 0x003fe20003800000 */
.L_x_335:
[----:B------:R-:W-:Y:S02]  /*16830*/  @!P0 IMAD.MOV.U32 R3, RZ, RZ, R7 ;  /* 0x000000ffff038224 */ /* 0x000fe400078e0007 */
[----:B------:R-:W-:-:S03]  /*16840*/  VIADD R7, R0, 0x20 ;  /* 0x0000002000077836 */ /* 0x000fc60000000000 */
[----:B------:R-:W-:Y:S01]  /*16850*/  @!PT LDS RZ, [RZ] ;  /* 0x00000000fffff984 */ /* 0x000fe20000000800 */
[----:B------:R-:W-:Y:S01]  /*16860*/  @!PT LDS RZ, [RZ] ;  /* 0x00000000fffff984 */ /* 0x000fe20000000800 */
[----:B------:R-:W-:Y:S01]  /*16870*/  @!PT LDS RZ, [RZ] ;  /* 0x00000000fffff984 */ /* 0x000fe20000000800 */
[----:B------:R-:W-:Y:S04]  /*16880*/  @!P0 LDGSTS.E.BYPASS.LTC128B.128 [R33+0x14c00], desc[UR36][R2.64], !P4 ;  /* 0x14c0000002218fae */ /* 0x000fe8000e101d64 */
[----:B------:R-:W-:Y:S01]  /*16890*/  @!P0 LDGSTS.E.BYPASS.LTC128B.128 [R33+0x18c00], desc[UR36][R2.64+0x80], !P3 ;  /* 0x18c0008002218fae */ /* 0x000fe2000d901d64 */
[----:B------:R-:W-:-:S03]  /*168a0*/  IMAD.MOV.U32 R13, RZ, RZ, R5 ;  /* 0x000000ffff0d7224 */ /* 0x000fc600078e0005 */
[----:B------:R-:W-:Y:S04]  /*168b0*/  @!P0 LDGSTS.E.BYPASS.LTC128B.128 [R33+0x1cc00], desc[UR36][R2.64+0x100], !P2 ;  /* 0x1cc0010002218fae */ /* 0x000fe8000d101d64 */
[----:B------:R0:W-:Y:S01]  /*168c0*/  @!P0 LDGSTS.E.BYPASS.LTC128B.128 [R33+0x20c00], desc[UR36][R2.64+0x180], !P1 ;  /* 0x20c0018002218fae */ /* 0x0001e2000c901d64 */
[----:B------:R-:W-:Y:S01]  /*168d0*/  ISETP.GE.AND P0, PT, R7, R6, PT ;  /* 0x000000060700720c */ /* 0x000fe20003f06270 */
[----:B0-----:R-:W-:-:S12]  /*168e0*/  IMAD.MOV.U32 R2, RZ, RZ, R14 ;  /* 0x000000ffff027224 */ /* 0x001fd800078e000e */
[----:B------:R-:W-:Y:S05]  /*168f0*/  WARPSYNC.COLLECTIVE R15, `(.L_x_336) ;  /* 0x000000000f087348 */ /* 0x000fea0003c00000 */
[----:B------:R0:W1:Y:S02]  /*16900*/  SHFL.IDX P6, R14, R13, R12, R11 ;  /* 0x0000000c0d0e7389 */ /* 0x00006400000c000b */
[----:B01----:R-:W-:Y:S01]  /*16910*/  ENDCOLLECTIVE ;  /* 0x000000000000791b */ /* 0x003fe20003800000 */
.L_x_336:
        /* <DEDUP_REMOVED lines=8> */
.L_x_337:
        /* <DEDUP_REMOVED lines=15> */
.L_x_338:
        /* <DEDUP_REMOVED lines=8> */
.L_x_339:
        /* <DEDUP_REMOVED lines=15> */
.L_x_340:
        /* <DEDUP_REMOVED lines=8> */
.L_x_341:
        /* <DEDUP_REMOVED lines=15> */
.L_x_342:
        /* <DEDUP_REMOVED lines=8> */
.L_x_343:
        /* <DEDUP_REMOVED lines=15> */
.L_x_344:
[----:B------:R-:W-:Y:S01]  /*16ee0*/  IMAD.MOV.U32 R13, RZ, RZ, R4 ;  /* 0x000000ffff0d7224 */ /* 0x000fe200078e0004 */
[----:B------:R-:W-:Y:S02]  /*16ef0*/  MOV R12, 0x7 ;  /* 0x00000007000c7802 */ /* 0x000fe40000000f00 */
[----:B------:R-:W-:-:S05]  /*16f00*/  @!P0 LEA R14, P5, R32, R14, 0x1 ;  /* 0x0000000e200e8211 */ /* 0x000fca00078a08ff */
[----:B------:R-:W-:Y:S02]  /*16f10*/  @!P0 IMAD.X R7, RZ, RZ, R2, P5 ;  /* 0x000000ffff078224 */ /* 0x000fe400028e0602 */
[----:B------:R-:W-:-:S07]  /*16f20*/  @!P0 IMAD.MOV.U32 R2, RZ, RZ, R14 ;  /* 0x000000ffff028224 */ /* 0x000fce00078e000e */
[----:B------:R-:W-:Y:S05]  /*16f30*/  WARPSYNC.COLLECTIVE R15, `(.L_x_345) ;  /* 0x000000000f087348 */ /* 0x000fea0003c00000 */
[----:B------:R0:W1:Y:S02]  /*16f40*/  SHFL.IDX P6, R14, R13, R12, R11 ;  /* 0x0000000c0d0e7389 */ /* 0x00006400000c000b */
[----:B01----:R-:W-:Y:S01]  /*16f50*/  ENDCOLLECTIVE ;  /* 0x000000000000791b */ /* 0x003fe20003800000 */
.L_x_345:
[----:B------:R-:W-:-:S05]  /*16f60*/  @!P0 IMAD.MOV.U32 R3, RZ, RZ, R7 ;  /* 0x000000ffff038224 */ /* 0x000fca00078e0007 */
[----:B------:R-:W-:Y:S01]  /*16f70*/  @!PT LDS RZ, [RZ] ;  /* 0x00000000fffff984 */ /* 0x000fe20000000800 */
[----:B------:R-:W-:Y:S01]  /*16f80*/  @!PT LDS RZ, [RZ] ;  /* 0x00000000fffff984 */ /* 0x000fe20000000800 */
[----:B------:R-:W-:Y:S01]  /*16f90*/  @!PT LDS RZ, [RZ] ;  /* 0x00000000fffff984 */ /* 0x000fe20000000800 */
[----:B------:R0:W-:Y:S04]  /*16fa0*/  @!P0 LDGSTS.E.BYPASS.LTC128B.128 [R33+0x17400], desc[UR36][R2.64], !P4 ;  /* 0x1740000002218fae */ /* 0x0001e8000e101d64 */
[----:B------:R0:W-:Y:S01]  /*16fb0*/  @!P0 LDGSTS.E.BYPASS.LTC128B.128 [R33+0x1b400], desc[UR36][R2.64+0x80], !P3 ;  /* 0x1b40008002218fae */ /* 0x0001e2000d901d64 */
[----:B------:R-:W-:-:S03]  /*16fc0*/  IMAD.MOV.U32 R13, RZ, RZ, R5 ;  /* 0x000000ffff0d7224 */ /* 0x000fc600078e0005 */
[----:B------:R0:W-:Y:S04]  /*16fd0*/  @!P0 LDGSTS.E.BYPASS.LTC128B.128 [R33+0x1f400], desc[UR36][R2.64+0x100], !P2 ;  /* 0x1f40010002218fae */ /* 0x0001e8000d101d64 */
[----:B------:R0:W-:Y:S01]  /*16fe0*/  @!P0 LDGSTS.E.BYPASS.LTC128B.128 [R33+0x23400], desc[UR36][R2.64+0x180], !P1 ;  /* 0x2340018002218fae */ /* 0x0001e2000c901d64 */
[----:B------:R-:W-:-:S07]  /*16ff0*/  IMAD.MOV.U32 R7, RZ, RZ, R14 ;  /* 0x000000ffff077224 */ /* 0x000fce00078e000e */
[----:B0-----:R-:W-:Y:S05]  /*17000*/  WARPSYNC.COLLECTIVE R15, `(.L_x_346) ;  /* 0x000000000f087348 */ /* 0x001fea0003c00000 */
[----:B------:R1:W2:Y:S02]  /*17010*/  SHFL.IDX P6, R14, R13, R12, R11 ;  /* 0x0000000c0d0e7389 */ /* 0x0002a400000c000b */
[----:B012---:R-:W-:Y:S01]  /*17020*/  ENDCOLLECTIVE ;  /* 0x000000000000791b */ /* 0x007fe20003800000 */
.L_x_346:
[----:B------:R-:W-:Y:S05]  /*17030*/  BRA `(.L_x_347) ;  /* 0xffffffc000087947 */ /* 0x000fea000383ffff */
.L_x_265:
[----:B0-----:R0:W3:Y:S02]  /*17040*/  SYNCS.PHASECHK.TRANS64.TRYWAIT P0, [R22+URZ+0x38820], R3 ;  /* 0x03882003160075a7 */ /* 0x0010e4000800017f */
[----:B---3--:R-:W-:Y:S05]  /*17050*/  @!P0 NANOSLEEP.SYNCS 0x989680 ;  /* 0x009896800000895d */ /* 0x008fea0003900000 */
[----:B------:R-:W3:Y:S02]  /*17060*/  @!P0 SYNCS.PHASECHK.TRANS64 P0, [R22+URZ+0x38820], R3 ;  /* 0x03882003160085a7 */ /* 0x000ee4000800007f */
[----:B---3--:R-:W-:Y:S05]  /*17070*/  @!P0 BRA `(.L_x_265) ;  /* 0xfffffffc00f08947 */ /* 0x008fea000383ffff */
[----:B------:R-:W-:Y:S05]  /*17080*/  BRA `(.L_x_348) ;  /* 0xffffffc000847947 */ /* 0x000fea000383ffff */
.L_x_270:
[----:B0-----:R0:W1:Y:S02]  /*17090*/  SYNCS.PHASECHK.TRANS64.TRYWAIT P0, [R6+URZ+0x38840], R3 ;  /* 0x03884003060075a7 */ /* 0x001064000800017f */
[----:B-1----:R-:W-:Y:S05]  /*170a0*/  @!P0 NANOSLEEP.SYNCS 0x989680 ;  /* 0x009896800000895d */ /* 0x002fea0003900000 */
[----:B------:R-:W1:Y:S02]  /*170b0*/  @!P0 SYNCS.PHASECHK.TRANS64 P0, [R6+URZ+0x38840], R3 ;  /* 0x03884003060085a7 */ /* 0x000e64000800007f */
[----:B-1----:R-:W-:Y:S05]  /*170c0*/  @!P0 BRA `(.L_x_270) ;  /* 0xfffffffc00f08947 */ /* 0x002fea000383ffff */
[----:B------:R-:W-:Y:S05]  /*170d0*/  BRA `(.L_x_349) ;  /* 0xffffffc400647947 */ /* 0x000fea000383ffff */
.L_x_271:
        /* <DEDUP_REMOVED lines=8> */
.L_x_351:
[----:B------:R-:W-:Y:S05]  /*17160*/  BSYNC B1 ;  /* 0x0000000000017941 */ /* 0x000fea0003800000 */
.L_x_350:
[----:B------:R-:W-:Y:S01]  /*17170*/  IMAD.MOV.U32 R13, RZ, RZ, R8 ;  /* 0x000000ffff0d7224 */ /* 0x000fe200078e0008 */
[----:B------:R-:W-:Y:S01]  /*17180*/  LOP3.LUT R23, R23, 0xfffff7ff, RZ, 0xc0, !PT ;  /* 0xfffff7ff17177812 */ /* 0x000fe200078ec0ff */
[----:B------:R-:W-:Y:S02]  /*17190*/  IMAD.MOV.U32 R12, RZ, RZ, RZ ;  /* 0x000000ffff0c7224 */ /* 0x000fe400078e00ff */
[----:B------:R-:W-:Y:S01]  /*171a0*/  IMAD.MOV.U32 R11, RZ, RZ, 0x181f ;  /* 0x0000181fff0b7424 */ /* 0x000fe200078e00ff */
[----:B------:R-:W-:Y:S01]  /*171b0*/  @P3 LOP3.LUT R23, R23, 0x800, RZ, 0xfc, !PT ;  /* 0x0000080017173812 */ /* 0x000fe200078efcff */
[----:B------:R-:W-:Y:S02]  /*171c0*/  IMAD.MOV.U32 R15, RZ, RZ, -0x1 ;  /* 0xffffffffff0f7424 */ /* 0x000fe400078e00ff */
[----:B------:R-:W-:Y:S01]  /*171d0*/  IMAD.MOV.U32 R3, RZ, RZ, R14 ;  /* 0x000000ffff037224 */ /* 0x000fe200078e000e */
[----:B------:R-:W-:Y:S01]  /*171e0*/  LOP3.LUT P3, RZ, R23, 0x10, RZ, 0xc0, !PT ;  /* 0x0000001017ff7812 */ /* 0x000fe2000786c0ff */
[----:B------:R-:W-:-:S12]  /*171f0*/  IMAD.SHL.U32 R0, R32, 0x2, RZ ;  /* 0x0000000220007824 */ /* 0x000fd800078e00ff */
[----:B------:R-:W-:Y:S05]  /*17200*/  WARPSYNC.COLLECTIVE R15, `(.L_x_352) ;  /* 0x000000000f087348 */ /* 0x000fea0003c00000 */
[----:B------:R0:W1:Y:S02]  /*17210*/  SHFL.IDX P6, R14, R13, R12, R11 ;  /* 0x0000000c0d0e7389 */ /* 0x00006400000c000b */
[----:B01----:R-:W-:Y:S01]  /*17220*/  ENDCOLLECTIVE ;  /* 0x000000000000791b */ /* 0x003fe20003800000 */
.L_x_352:
[----:B------:R-:W-:Y:S01]  /*17230*/  LOP3.LUT R23, R23, 0xfffffbff, RZ, 0xc0, !PT ;  /* 0xfffffbff17177812 */ /* 0x000fe200078ec0ff */
[----:B------:R-:W-:-:S03]  /*17240*/  IMAD R9, R9, 0x2, R22 ;  /* 0x0000000209097824 */ /* 0x000fc600078e0216 */
[----:B------:R-:W-:-:S04]  /*17250*/  @P2 LOP3.LUT R23, R23, 0x400, RZ, 0xfc, !PT ;  /* 0x0000040017172812 */ /* 0x000fc800078efcff */
[C---:B------:R-:W-:Y:S02]  /*17260*/  LOP3.LUT P2, RZ, R23.reuse, 0x8, RZ, 0xc0, !PT ;  /* 0x0000000817ff7812 */ /* 0x040fe4000784c0ff */
[----:B------:R-:W-:Y:S01]  /*17270*/  LOP3.LUT R23, R23, 0xfffffdff, RZ, 0xc0, !PT ;  /* 0xfffffdff17177812 */ /* 0x000fe200078ec0ff */
[----:B------:R-:W-:-:S03]  /*17280*/  IMAD.MOV.U32 R13, RZ, RZ, R10 ;  /* 0x000000ffff0d7224 */ /* 0x000fc600078e000a */
[----:B------:R-:W-:Y:S01]  /*17290*/  @P1 LOP3.LUT R23, R23, 0x200, RZ, 0xfc, !PT ;  /* 0x0000020017171812 */ /* 0x000fe200078efcff */
[----:B------:R-:W-:-:S03]  /*172a0*/  IMAD.MOV.U32 R12, RZ, RZ, 0x1 ;  /* 0x00000001ff0c7424 */ /* 0x000fc600078e00ff */
[----:B------:R-:W-:Y:S01]  /*172b0*/  LOP3.LUT P1, RZ, R23, 0x4, RZ, 0xc0, !PT ;  /* 0x0000000417ff7812 */ /* 0x000fe2000782c0ff */
[----:B------:R-:W-:-:S12]  /*172c0*/  IMAD.MOV.U32 R2, RZ, RZ, R14 ;  /* 0x000000ffff027224 */ /* 0x000fd800078e000e */
[----:B------:R-:W-:Y:S05]  /*172d0*/  WARPSYNC.COLLECTIVE R15, `(.L_x_353) ;  /* 0x000000000f087348 */ /* 0x000fea0003c00000 */
[----:B------:R0:W1:Y:S02]  /*172e0*/  SHFL.IDX P6, R14, R13, R12, R11 ;  /* 0x0000000c0d0e7389 */ /* 0x00006400000c000b */
[----:B01----:R-:W-:Y:S01]  /*172f0*/  ENDCOLLECTIVE ;  /* 0x000000000000791b */ /* 0x003fe20003800000 */
.L_x_353:
[----:B------:R-:W-:-:S05]  /*17300*/  IADD3 R2, P0, R2, R0, RZ ;  /* 0x0000000002027210 */ /* 0x000fca0007f1e0ff */
[----:B------:R-:W-:-:S05]  /*17310*/  IMAD.X R3, RZ, RZ, R3, P0 ;  /* 0x000000ffff037224 */ /* 0x000fca00000e0603 */
[----:B------:R-:W-:Y:S01]  /*17320*/  @!PT LDS RZ, [RZ] ;  /* 0x00000000fffff984 */ /* 0x000fe20000000800 */
[----:B------:R-:W-:Y:S01]  /*17330*/  @!PT LDS RZ, [RZ] ;  /* 0x00000000fffff984 */ /* 0x000fe20000000800 */
[----:B------:R-:W-:Y:S01]  /*17340*/  @!PT LDS RZ, [RZ] ;  /* 0x00000000fffff984 */ /* 0x000fe20000000800 */
[----:B------:R0:W-:Y:S01]  /*17350*/  LDGSTS.E.BYPASS.LTC128B.128 [R9+0x24400], desc[UR36][R2.64], !P3 ;  /* 0x2440000002097fae */ /* 0x0001e2000d901d64 */
[----:B------:R-:W-:-:S03]  /*17360*/  IMAD.MOV.U32 R13, RZ, RZ, R8 ;  /* 0x000000ffff0d7224 */ /* 0x000fc600078e0008 */
[----:B------:R0:W-:Y:S04]  /*17370*/  LDGSTS.E.BYPASS.LTC128B.128 [R9+0x26c00], desc[UR36][R2.64+0x80], !P2 ;  /* 0x26c0008002097fae */ /* 0x0001e8000d101d64 */
[----:B------:R0:W-:Y:S01]  /*17380*/  LDGSTS.E.BYPASS.LTC128B.128 [R9+0x29400], desc[UR36][R2.64+0x100], !P1 ;  /* 0x2940010002097fae */ /* 0x0001e2000c901d64 */
[----:B------:R-:W-:-:S03]  /*17390*/  IMAD.MOV.U32 R35, RZ, RZ, R14 ;  /* 0x000000ffff237224 */ /* 0x000fc600078e000e */
[----:B------:R0:W-:Y:S04]  /*173a0*/  LDGSTS.E.BYPASS.LTC128B.128 [R9+0x2bc00], desc[UR36][R2.64+0x180], !P5 ;  /* 0x2bc0018002097fae */ /* 0x0001e8000e901d64 */
[----:B0-----:R-:W-:Y:S05]  /*173b0*/  WARPSYNC.COLLECTIVE R15, `(.L_x_354) ;  /* 0x000000000f087348 */ /* 0x001fea0003c00000 */
[----:B------:R1:W2:Y:S02]  /*173c0*/  SHFL.IDX P6, R14, R13, R12, R11 ;  /* 0x0000000c0d0e7389 */ /* 0x0002a400000c000b */
[----:B012---:R-:W-:Y:S01]  /*173d0*/  ENDCOLLECTIVE ;  /* 0x000000000000791b */ /* 0x007fe20003800000 */
.L_x_354:
[----:B------:R-:W-:Y:S02]  /*173e0*/  IMAD.MOV.U32 R13, RZ, RZ, R10 ;  /* 0x000000ffff0d7224 */ /* 0x000fe400078e000a */
[----:B------:R-:W-:Y:S02]  /*173f0*/  IMAD.MOV.U32 R12, RZ, RZ, 0x2 ;  /* 0x00000002ff0c7424 */ /* 0x000fe400078e00ff */
[----:B------:R-:W-:-:S07]  /*17400*/  IMAD.MOV.U32 R2, RZ, RZ, R14 ;  /* 0x000000ffff027224 */ /* 0x000fce00078e000e */
[----:B------:R-:W-:Y:S05]  /*17410*/  WARPSYNC.COLLECTIVE R15, `(.L_x_355) ;  /* 0x000000000f087348 */ /* 0x000fea0003c00000 */
[----:B------:R0:W1:Y:S02]  /*17420*/  SHFL.IDX P6, R14, R13, R12, R11 ;  /* 0x0000000c0d0e7389 */ /* 0x00006400000c000b */
[----:B01----:R-:W-:Y:S01]  /*17430*/  ENDCOLLECTIVE ;  /* 0x000000000000791b */ /* 0x003fe20003800000 */
.L_x_355:
        /* <DEDUP_REMOVED lines=14> */
.L_x_356:
[----:B------:R-:W-:Y:S02]  /*17520*/  IMAD.MOV.U32 R13, RZ, RZ, R10 ;  /* 0x000000ffff0d7224 */ /* 0x000fe400078e000a */
[----:B------:R-:W-:Y:S02]  /*17530*/  IMAD.MOV.U32 R12, RZ, RZ, 0x3 ;  /* 0x00000003ff0c7424 */ /* 0x000fe400078e00ff */
[----:B------:R-:W-:-:S07]  /*17540*/  IMAD.MOV.U32 R2, RZ, RZ, R14 ;  /* 0x000000ffff027224 */ /* 0x000fce00078e000e */
[----:B------:R-:W-:Y:S05]  /*17550*/  WARPSYNC.COLLECTIVE R15, `(.L_x_357) ;  /* 0x000000000f087348 */ /* 0x000fea0003c00000 */
[----:B------:R0:W1:Y:S02]  /*17560*/  SHFL.IDX P6, R14, R13, R12, R11 ;  /* 0x0000000c0d0e7389 */ /* 0x00006400000c000b */
[----:B01----:R-:W-:Y:S01]  /*17570*/  ENDCOLLECTIVE ;  /* 0x000000000000791b */ /* 0x003fe20003800000 */
.L_x_357:
        /* <DEDUP_REMOVED lines=14> */
.L_x_358:
[----:B------:R-:W-:Y:S02]  /*17660*/  IMAD.MOV.U32 R13, RZ, RZ, R10 ;  /* 0x000000ffff0d7224 */ /* 0x000fe400078e000a */
[----:B------:R-:W-:Y:S02]  /*17670*/  IMAD.MOV.U32 R12, RZ, RZ, 0x4 ;  /* 0x00000004ff0c7424 */ /* 0x000fe400078e00ff */
[----:B------:R-:W-:-:S07]  /*17680*/  IMAD.MOV.U32 R2, RZ, RZ, R14 ;  /* 0x000000ffff027224 */ /* 0x000fce00078e000e */
[----:B------:R-:W-:Y:S05]  /*17690*/  WARPSYNC.COLLECTIVE R15, `(.L_x_359) ;  /* 0x000000000f087348 */ /* 0x000fea0003c00000 */
[----:B------:R0:W1:Y:S02]  /*176a0*/  SHFL.IDX P6, R14, R13, R12, R11 ;  /* 0x0000000c0d0e7389 */ /* 0x00006400000c000b */
[----:B01----:R-:W-:Y:S01]  /*176b0*/  ENDCOLLECTIVE ;  /* 0x000000000000791b */ /* 0x003fe20003800000 */
.L_x_359:
[----:B------:R-:W-:-:S05]  /*176c0*/  IADD3 R2, P0, R2, R0, RZ ;  /* 0x0000000002027210 */ /* 0x000fca0007f1e0ff */
[----:B------:R-:W-:-:S05]  /*176d0*/  IMAD.X R3, RZ, RZ, R35, P0 ;  /* 0x000000ffff037224 */ /* 0x000fca00000e0623 */
[----:B------:R-:W-:Y:S01]  /*176e0*/  @!PT LDS RZ, [RZ] ;  /* 0x00000000fffff984 */ /* 0x000fe20000000800 */
[----:B------:R-:W-:Y:S01]  /*176f0*/  @!PT LDS RZ, [RZ] ;  /* 0x00000000fffff984 */ /* 0x000fe20000000800 */
[----:B------:R-:W-:Y:S01]  /*17700*/  @!PT LDS RZ, [RZ] ;  /* 0x00000000fffff984 */ /* 0x000fe20000000800 */
[----:B------:R0:W-:Y:S01]  /*17710*/  LDGSTS.E.BYPASS.LTC128B.128 [R9+0x25c00], desc[UR36][R2.64], !P3 ;  /* 0x25c0000002097fae */ /* 0x0001e2000d901d64 */
[----:B------:R-:W-:Y:S01]  /*17720*/  IMAD.MOV.U32 R13, RZ, RZ, R8 ;  /* 0x000000ffff0d7224 */ /* 0x000fe200078e0008 */
[C---:B------:R-:W-:Y:S02]  /*17730*/  LOP3.LUT P3, RZ, R23.reuse, 0x800, RZ, 0xc0, !PT ;  /* 0x0000080017ff7812 */ /* 0x040fe4000786c0ff */
[----:B------:R0:W-:Y:S01]  /*17740*/  LDGSTS.E.BYPASS.LTC128B.128 [R9+0x28400], desc[UR36][R2.64+0x80], !P2 ;  /* 0x2840008002097fae */ /* 0x0001e2000d101d64 */
[----:B------:R-:W-:-:S03]  /*17750*/  LOP3.LUT P2, RZ, R23, 0x400, RZ, 0xc0, !PT ;  /* 0x0000040017ff7812 */ /* 0x000fc6000784c0ff */
[----:B------:R0:W-:Y:S01]  /*17760*/  LDGSTS.E.BYPASS.LTC128B.128 [R9+0x2ac00], desc[UR36][R2.64+0x100], !P1 ;  /* 0x2ac0010002097fae */ /* 0x0001e2000c901d64 */
[----:B------:R-:W-:Y:S01]  /*17770*/  LOP3.LUT P1, RZ, R23, 0x200, RZ, 0xc0, !PT ;  /* 0x0000020017ff7812 */ /* 0x000fe2000782c0ff */
[----:B------:R-:W-:Y:S02]  /*17780*/  IMAD.MOV.U32 R35, RZ, RZ, R14 ;  /* 0x000000ffff237224 */ /* 0x000fe400078e000e */
[----:B------:R0:W-:Y:S10]  /*17790*/  LDGSTS.E.BYPASS.LTC128B.128 [R9+0x2d400], desc[UR36][R2.64+0x180], !P5 ;  /* 0x2d40018002097fae */ /* 0x0001f4000e901d64 */
[----:B0-----:R-:W-:Y:S05]  /*177a0*/  WARPSYNC.COLLECTIVE R15, `(.L_x_360) ;  /* 0x000000000f087348 */ /* 0x001fea0003c00000 */
[----:B------:R1:W2:Y:S02]  /*177b0*/  SHFL.IDX P6, R14, R13, R12, R11 ;  /* 0x0000000c0d0e7389 */ /* 0x0002a400000c000b */
[----:B012---:R-:W-:Y:S01]  /*177c0*/  ENDCOLLECTIVE ;  /* 0x000000000000791b */ /* 0x007fe20003800000 */
.L_x_360:
[----:B------:R-:W-:Y:S01]  /*177d0*/  IMAD.MOV.U32 R2, RZ, RZ, R14 ;  /* 0x000000ffff027224 */ /* 0x000fe200078e000e */
[----:B------:R-:W-:Y:S06]  /*177e0*/  BRA `(.L_x_361) ;  /* 0xffffffc000b07947 */ /* 0x000fec000383ffff */
.L_x_276:
[----:B-1----:R1:W2:Y:S02]  /*177f0*/  SYNCS.PHASECHK.TRANS64.TRYWAIT P0, [R6+URZ+0x38860], R2 ;  /* 0x03886002060075a7 */ /* 0x0022a4000800017f */
[----:B--2---:R-:W-:Y:S05]  /*17800*/  @!P0 NANOSLEEP.SYNCS 0x989680 ;  /* 0x009896800000895d */ /* 0x004fea0003900000 */
[----:B------:R-:W2:Y:S02]  /*17810*/  @!P0 SYNCS.PHASECHK.TRANS64 P0, [R6+URZ+0x38860], R2 ;  /* 0x03886002060085a7 */ /* 0x000ea4000800007f */
[----:B--2---:R-:W-:Y:S05]  /*17820*/  @!P0 BRA `(.L_x_276) ;  /* 0xfffffffc00f08947 */ /* 0x004fea000383ffff */
[----:B------:R-:W-:Y:S05]  /*17830*/  BRA `(.L_x_362) ;  /* 0xffffffc400287947 */ /* 0x000fea000383ffff */
.L_x_277:
[----:B------:R-:W-:Y:S01]  /*17840*/  BSSY B1, `(.L_x_363) ;  /* 0x0000008000017945 */ /* 0x000fe20003800000 */
[----:B------:R-:W-:Y:S02]  /*17850*/  IMAD.MOV.U32 R13, RZ, RZ, R24 ;  /* 0x000000ffff0d7224 */ /* 0x000fe400078e0018 */
[----:B------:R-:W-:Y:S02]  /*17860*/  IMAD.MOV.U32 R12, RZ, RZ, RZ ;  /* 0x000000ffff0c7224 */ /* 0x000fe400078e00ff */
[----:B------:R-:W-:Y:S02]  /*17870*/  IMAD.MOV.U32 R11, RZ, RZ, 0x181f ;  /* 0x0000181fff0b7424 */ /* 0x000fe400078e00ff */
[----:B------:R-:W-:-:S07]  /*17880*/  IMAD.MOV.U32 R15, RZ, RZ, -0x1 ;  /* 0xffffffffff0f7424 */ /* 0x000fce00078e00ff */
[----:B-1----:R-:W-:Y:S05]  /*17890*/  WARPSYNC.COLLECTIVE R15, `(.L_x_364) ;  /* 0x000000000f087348 */ /* 0x002fea0003c00000 */
[----:B------:R0:W2:Y:S02]  /*178a0*/  SHFL.IDX P6, R14, R13, R12, R11 ;  /* 0x0000000c0d0e7389 */ /* 0x0000a400000c000b */
[----:B012---:R-:W-:Y:S01]  /*178b0*/  ENDCOLLECTIVE ;  /* 0x000000000000791b */ /* 0x007fe20003800000 */
.L_x_364:
[----:B------:R-:W-:Y:S05]  /*178c0*/  BSYNC B1 ;  /* 0x0000000000017941 */ /* 0x000fea0003800000 */
.L_x_363:
[----:B------:R-:W-:Y:S01]  /*178d0*/  MOV R13, R18 ;  /* 0x00000012000d7202 */ /* 0x000fe20000000f00 */
[----:B------:R-:W-:Y:S02]  /*178e0*/  IMAD.MOV.U32 R12, RZ, RZ, RZ ;  /* 0x000000ffff0c7224 */ /* 0x000fe400078e00ff */
[----:B------:R-:W-:Y:S02]  /*178f0*/  IMAD.MOV.U32 R11, RZ, RZ, 0x181f ;  /* 0x0000181fff0b7424 */ /* 0x000fe400078e00ff */
[----:B------:R-:W-:Y:S02]  /*17900*/  IMAD.MOV.U32 R15, RZ, RZ, -0x1 ;  /* 0xffffffffff0f7424 */ /* 0x000fe400078e00ff */
[----:B------:R-:W-:Y:S02]  /*17910*/  IMAD.MOV.U32 R3, RZ, RZ, R14 ;  /* 0x000000ffff037224 */ /* 0x000fe400078e000e */
[----:B------:R-:W-:-:S07]  /*17920*/  IMAD R7, R7, 0x2, R22 ;  /* 0x0000000207077824 */ /* 0x000fce00078e0216 */
[----:B------:R-:W-:Y:S05]  /*17930*/  WARPSYNC.COLLECTIVE R15, `(.L_x_365) ;  /* 0x000000000f087348 */ /* 0x000fea0003c00000 */
[----:B------:R0:W1:Y:S02]  /*17940*/  SHFL.IDX P6, R14, R13, R12, R11 ;  /* 0x0000000c0d0e7389 */ /* 0x00006400000c000b */
[----:B01----:R-:W-:Y:S01]  /*17950*/  ENDCOLLECTIVE ;  /* 0x000000000000791b */ /* 0x003fe20003800000 */
.L_x_365:
[----:B------:R-:W-:Y:S02]  /*17960*/  IMAD.MOV.U32 R13, RZ, RZ, R24 ;  /* 0x000000ffff0d7224 */ /* 0x000fe400078e0018 */
[----:B------:R-:W-:Y:S02]  /*17970*/  IMAD.MOV.U32 R12, RZ, RZ, 0x1 ;  /* 0x00000001ff0c7424 */ /* 0x000fe400078e00ff */
[----:B------:R-:W-:-:S07]  /*17980*/  IMAD.MOV.U32 R2, RZ, RZ, R14 ;  /* 0x000000ffff027224 */ /* 0x000fce00078e000e */
[----:B------:R-:W-:Y:S05]  /*17990*/  WARPSYNC.COLLECTIVE R15, `(.L_x_366) ;  /* 0x000000000f087348 */ /* 0x000fea0003c00000 */
[----:B------:R0:W1:Y:S02]  /*179a0*/  SHFL.IDX P6, R14, R13, R12, R11 ;  /* 0x0000000c0d0e7389 */ /* 0x00006400000c000b */
[----:B01----:R-:W-:Y:S01]  /*179b0*/  ENDCOLLECTIVE ;  /* 0x000000000000791b */ /* 0x003fe20003800000 */
.L_x_366:
[----:B------:R-:W-:-:S05]  /*179c0*/  IADD3 R2, P0, R2, R0, RZ ;  /* 0x0000000002027210 */ /* 0x000fca0007f1e0ff */
[----:B------:R-:W-:Y:S01]  /*179d0*/  IMAD.X R3, RZ, RZ, R3, P0 ;  /* 0x000000ffff037224 */ /* 0x000fe200000e0603 */
[----:B------:R-:W-:Y:S01]  /*179e0*/  ISETP.LT.OR P0, PT, R8, 0x1, P4 ;  /* 0x000000010800780c */ /* 0x000fe20002701670 */
[----:B------:R-:W-:-:S12]  /*179f0*/  IMAD.MOV.U32 R13, RZ, RZ, R18 ;  /* 0x000000ffff0d7224 */ /* 0x000fd800078e0012 */
        /* <DEDUP_REMOVED lines=9> */
[----:B------:R0:W-:Y:S02]  /*17a90*/  LDGSTS.E.BYPASS.LTC128B.128 [R7+0x7c00], desc[UR36][R2.64+0x180], !P0 ;  /* 0x07c0018002077fae */ /* 0x0001e4000c101d64 */
[----:B0-----:R-:W-:-:S07]  /*17aa0*/  IMAD.MOV.U32 R3, RZ, RZ, R14 ;  /* 0x000000ffff037224 */ /* 0x001fce00078e000e */
[----:B------:R-:W-:Y:S05]  /*17ab0*/  WARPSYNC.COLLECTIVE R15, `(.L_x_367) ;  /* 0x000000000f087348 */ /* 0x000fea0003c00000 */
[----:B------:R0:W1:Y:S02]  /*17ac0*/  SHFL.IDX P6, R14, R13, R12, R11 ;  /* 0x0000000c0d0e7389 */ /* 0x00006400000c000b */
[----:B01----:R-:W-:Y:S01]  /*17ad0*/  ENDCOLLECTIVE ;  /* 0x000000000000791b */ /* 0x003fe20003800000 */
.L_x_367:
[----:B------:R-:W-:Y:S02]  /*17ae0*/  IMAD.MOV.U32 R13, RZ, RZ, R24 ;  /* 0x000000ffff0d7224 */ /* 0x000fe400078e0018 */
[----:B------:R-:W-:Y:S02]  /*17af0*/  IMAD.MOV.U32 R12, RZ, RZ, 0x2 ;  /* 0x00000002ff0c7424 */ /* 0x000fe400078e00ff */
[----:B------:R-:W-:-:S07]  /*17b00*/  IMAD.MOV.U32 R2, RZ, RZ, R14 ;  /* 0x000000ffff027224 */ /* 0x000fce00078e000e */
[----:B------:R-:W-:Y:S05]  /*17b10*/  WARPSYNC.COLLECTIVE R15, `(.L_x_368) ;  /* 0x000000000f087348 */ /* 0x000fea0003c00000 */
[----:B------:R0:W1:Y:S02]  /*17b20*/  SHFL.IDX P6, R14, R13, R12, R11 ;  /* 0x0000000c0d0e7389 */ /* 0x00006400000c000b */
[----:B01----:R-:W-:Y:S01]  /*17b30*/  ENDCOLLECTIVE ;  /* 0x000000000000791b */ /* 0x003fe20003800000 */
.L_x_368:
        /* <DEDUP_REMOVED lines=18> */
.L_x_369:
[----:B------:R-:W-:Y:S02]  /*17c60*/  IMAD.MOV.U32 R13, RZ, RZ, R24 ;  /* 0x000000ffff0d7224 */ /* 0x000fe400078e0018 */
[----:B------:R-:W-:Y:S02]  /*17c70*/  IMAD.MOV.U32 R12, RZ, RZ, 0x3 ;  /* 0x00000003ff0c7424 */ /* 0x000fe400078e00ff */
[----:B------:R-:W-:-:S07]  /*17c80*/  IMAD.MOV.U32 R2, RZ, RZ, R14 ;  /* 0x000000ffff027224 */ /* 0x000fce00078e000e */
[----:B------:R-:W-:Y:S05]  /*17c90*/  WARPSYNC.COLLECTIVE R15, `(.L_x_370) ;  /* 0x000000000f087348 */ /* 0x000fea0003c00000 */
[----:B------:R0:W1:Y:S02]  /*17ca0*/  SHFL.IDX P6, R14, R13, R12, R11 ;  /* 0x0000000c0d0e7389 */ /* 0x00006400000c000b */
[----:B01----:R-:W-:Y:S01]  /*17cb0*/  ENDCOLLECTIVE ;  /* 0x000000000000791b */ /* 0x003fe20003800000 */
.L_x_370:
        /* <DEDUP_REMOVED lines=18> */
.L_x_371:
[----:B------:R-:W-:Y:S02]  /*17de0*/  IMAD.MOV.U32 R13, RZ, RZ, R24 ;  /* 0x000000ffff0d7224 */ /* 0x000fe400078e0018 */
[----:B------:R-:W-:Y:S02]  /*17df0*/  IMAD.MOV.U32 R12, RZ, RZ, 0x4 ;  /* 0x00000004ff0c7424 */ /* 0x000fe400078e00ff */
[----:B------:R-:W-:-:S07]  /*17e00*/  IMAD.MOV.U32 R2, RZ, RZ, R14 ;  /* 0x000000ffff027224 */ /* 0x000fce00078e000e */
[----:B------:R-:W-:Y:S05]  /*17e10*/  WARPSYNC.COLLECTIVE R15, `(.L_x_372) ;  /* 0x000000000f087348 */ /* 0x000fea0003c00000 */
[----:B------:R0:W1:Y:S02]  /*17e20*/  SHFL.IDX P6, R14, R13, R12, R11 ;  /* 0x0000000c0d0e7389 */ /* 0x00006400000c000b */
[----:B01----:R-:W-:Y:S01]  /*17e30*/  ENDCOLLECTIVE ;  /* 0x000000000000791b */ /* 0x003fe20003800000 */
.L_x_372:
[----:B------:R-:W-:-:S05]  /*17e40*/  IADD3 R2, P0, R2, R0, RZ ;  /* 0x0000000002027210 */ /* 0x000fca0007f1e0ff */
[----:B------:R-:W-:Y:S01]  /*17e50*/  IMAD.X R3, RZ, RZ, R3, P0 ;  /* 0x000000ffff037224 */ /* 0x000fe200000e0603 */
[----:B------:R-:W-:Y:S01]  /*17e60*/  ISETP.LT.OR P0, PT, R8, 0x31, P4 ;  /* 0x000000310800780c */ /* 0x000fe20002701670 */
[----:B------:R-:W-:-:S12]  /*17e70*/  IMAD.MOV.U32 R13, RZ, RZ, R18 ;  /* 0x000000ffff0d7224 */ /* 0x000fd800078e0012 */
[----:B------:R-:W-:Y:S01]  /*17e80*/  @!PT LDS RZ, [RZ] ;  /* 0x00000000fffff984 */ /* 0x000fe20000000800 */
[----:B------:R-:W-:Y:S01]  /*17e90*/  @!PT LDS RZ, [RZ] ;  /* 0x00000000fffff984 */ /* 0x000fe20000000800 */
[----:B------:R-:W-:Y:S01]  /*17ea0*/  @!PT LDS RZ, [RZ] ;  /* 0x00000000fffff984 */ /* 0x000fe20000000800 */
[----:B------:R0:W-:Y:S01]  /*17eb0*/  LDGSTS.E.BYPASS.LTC128B.128 [R7+0x1c00], desc[UR36][R2.64], !P0 ;  /* 0x01c0000002077fae */ /* 0x0001e2000c101d64 */
[----:B------:R-:W-:Y:S01]  /*17ec0*/  ISETP.LT.OR P0, PT, R8, 0x31, P3 ;  /* 0x000000310800780c */ /* 0x000fe20001f01670 */
[----:B------:R-:W-:-:S12]  /*17ed0*/  IMAD.MOV.U32 R24, RZ, RZ, R14 ;  /* 0x000000ffff187224 */ /* 0x000fd800078e000e */
[----:B0-----:R-:W-:Y:S05]  /*17ee0*/  WARPSYNC.COLLECTIVE R15, `(.L_x_373) ;  /* 0x000000000f087348 */ /* 0x001fea0003c00000 */
[----:B------:R1:W2:Y:S02]  /*17ef0*/  SHFL.IDX P6, R14, R13, R12, R11 ;  /* 0x0000000c0d0e7389 */ /* 0x0002a400000c000b */
[----:B012---:R-:W-:Y:S01]  /*17f00*/  ENDCOLLECTIVE ;  /* 0x000000000000791b */ /* 0x007fe20003800000 */
.L_x_373:
        /* <DEDUP_REMOVED lines=8> */
[----:B------:R-:W-:Y:S05]  /*17f90*/  BRA `(.L_x_374) ;  /* 0xffffffc000447947 */ /* 0x000fea000383ffff */
.L_x_285:
[----:B0-----:R0:W3:Y:S02]  /*17fa0*/  SYNCS.PHASECHK.TRANS64.TRYWAIT P0, [R4+URZ+0x38860], R3 ;  /* 0x03886003040075a7 */ /* 0x0010e4000800017f */
[----:B---3--:R-:W-:Y:S05]  /*17fb0*/  @!P0 NANOSLEEP.SYNCS 0x989680 ;  /* 0x009896800000895d */ /* 0x008fea0003900000 */
[----:B------:R-:W3:Y:S02]  /*17fc0*/  @!P0 SYNCS.PHASECHK.TRANS64 P0, [R4+URZ+0x38860], R3 ;  /* 0x03886003040085a7 */ /* 0x000ee4000800007f */
[----:B---3--:R-:W-:Y:S05]  /*17fd0*/  @!P0 BRA `(.L_x_285) ;  /* 0xfffffffc00f08947 */ /* 0x008fea000383ffff */
[----:B------:R-:W-:Y:S05]  /*17fe0*/  BRA `(.L_x_375) ;  /* 0xffffffc400687947 */ /* 0x000fea000383ffff */
.L_x_286:
[----:B------:R-:W-:Y:S01]  /*17ff0*/  BSSY B0, `(.L_x_376) ;  /* 0x0000008000007945 */ /* 0x000fe20003800000 */
[----:B------:R-:W-:Y:S02]  /*18000*/  IMAD.MOV.U32 R13, RZ, RZ, R24 ;  /* 0x000000ffff0d7224 */ /* 0x000fe400078e0018 */
[----:B------:R-:W-:Y:S02]  /*18010*/  IMAD.MOV.U32 R12, RZ, RZ, RZ ;  /* 0x000000ffff0c7224 */ /* 0x000fe400078e00ff */
[----:B------:R-:W-:Y:S02]  /*18020*/  IMAD.MOV.U32 R11, RZ, RZ, 0x181f ;  /* 0x0000181fff0b7424 */ /* 0x000fe400078e00ff */
[----:B------:R-:W-:-:S07]  /*18030*/  IMAD.MOV.U32 R15, RZ, RZ, -0x1 ;  /* 0xffffffffff0f7424 */ /* 0x000fce00078e00ff */
[----:B01----:R-:W-:Y:S05]  /*18040*/  WARPSYNC.COLLECTIVE R15, `(.L_x_377) ;  /* 0x000000000f087348 */ /* 0x003fea0003c00000 */
[----:B-1----:R1:W2:Y:S02]  /*18050*/  SHFL.IDX P6, R14, R13, R12, R11 ;  /* 0x0000000c0d0e7389 */ /* 0x0022a400000c000b */
[----:B012---:R-:W-:Y:S01]  /*18060*/  ENDCOLLECTIVE ;  /* 0x000000000000791b */ /* 0x007fe20003800000 */
.L_x_377:
[----:B------:R-:W-:Y:S05]  /*18070*/  BSYNC B0 ;  /* 0x0000000000007941 */ /* 0x000fea0003800000 */
.L_x_376:
[----:B------:R-:W-:Y:S02]  /*18080*/  IMAD.MOV.U32 R13, RZ, RZ, R18 ;  /* 0x000000ffff0d7224 */ /* 0x000fe400078e0012 */
[----:B------:R-:W-:Y:S02]  /*18090*/  IMAD.MOV.U32 R12, RZ, RZ, RZ ;  /* 0x000000ffff0c7224 */ /* 0x000fe400078e00ff */
[----:B------:R-:W-:Y:S02]  /*180a0*/  IMAD.MOV.U32 R11, RZ, RZ, 0x181f ;  /* 0x0000181fff0b7424 */ /* 0x000fe400078e00ff */
[----:B------:R-:W-:Y:S02]  /*180b0*/  IMAD.MOV.U32 R15, RZ, RZ, -0x1 ;  /* 0xffffffffff0f7424 */ /* 0x000fe400078e00ff */
[----:B------:R-:W-:Y:S02]  /*180c0*/  IMAD.MOV.U32 R3, RZ, RZ, R14 ;  /* 0x000000ffff037224 */ /* 0x000fe400078e000e */
[----:B------:R-:W-:-:S07]  /*180d0*/  IMAD.SHL.U32 R8, R32, 0x2, RZ ;  /* 0x0000000220087824 */ /* 0x000fce00078e00ff */
[----:B------:R-:W-:Y:S05]  /*180e0*/  WARPSYNC.COLLECTIVE R15, `(.L_x_378) ;  /* 0x000000000f087348 */ /* 0x000fea0003c00000 */
[----:B------:R0:W1:Y:S02]  /*180f0*/  SHFL.IDX P6, R14, R13, R12, R11 ;  /* 0x0000000c0d0e7389 */ /* 0x00006400000c000b */
[----:B01----:R-:W-:Y:S01]  /*18100*/  ENDCOLLECTIVE ;  /* 0x000000000000791b */ /* 0x003fe20003800000 */
.L_x_378:
[----:B------:R-:W-:Y:S01]  /*18110*/  ULDC UR4, c[0x0][0x2f4] ;  /* 0x0000bd0000047ab9 */ /* 0x000fe20000000800 */
[----:B------:R-:W-:Y:S01]  /*18120*/  IMAD R0, R7, 0x2, R22 ;  /* 0x0000000207007824 */ /* 0x000fe200078e0216 */
[----:B------:R-:W-:Y:S02]  /*18130*/  ISETP.GE.AND P3, PT, R32, UR4, PT ;  /* 0x0000000420007c0c */ /* 0x000fe4000bf66270 */
[----:B------:R-:W-:Y:S02]  /*18140*/  ISETP.GE.AND P2, PT, R37, UR4, PT ;  /* 0x0000000425007c0c */ /* 0x000fe4000bf46270 */
[----:B------:R-:W-:Y:S02]  /*18150*/  ISETP.LT.OR P4, PT, R5, 0x1, P3 ;  /* 0x000000010500780c */ /* 0x000fe40001f81670 */
[----:B------:R-:W-:Y:S01]  /*18160*/  ISETP.GE.AND P1, PT, R36, UR4, PT ;  /* 0x0000000424007c0c */ /* 0x000fe2000bf26270 */
[----:B------:R-:W-:Y:S02]  /*18170*/  IMAD.MOV.U32 R13, RZ, RZ, R24 ;  /* 0x000000ffff0d7224 */ /* 0x000fe400078e0018 */
[----:B------:R-:W-:Y:S01]  /*18180*/  IMAD.MOV.U32 R12, RZ, RZ, 0x1 ;  /* 0x00000001ff0c7424 */ /* 0x000fe200078e00ff */
[----:B------:R-:W-:-:S05]  /*18190*/  IADD3 R2, P0, R14, R8, RZ ;  /* 0x000000080e027210 */ /* 0x000fca0007f1e0ff */
[----:B------:R-:W-:Y:S01]  /*181a0*/  IMAD.X R3, RZ, RZ, R3, P0 ;  /* 0x000000ffff037224 */ /* 0x000fe200000e0603 */
[----:B------:R-:W-:-:S04]  /*181b0*/  ISETP.LT.OR P0, PT, R5, 0x1, P2 ;  /* 0x000000010500780c */ /* 0x000fc80001701670 */
[----:B------:R-:W-:Y:S01]  /*181c0*/  @!PT LDS RZ, [RZ] ;  /* 0x00000000fffff984 */ /* 0x000fe20000000800 */
[----:B------:R-:W-:Y:S01]  /*181d0*/  @!PT LDS RZ, [RZ] ;  /* 0x00000000fffff984 */ /* 0x000fe20000000800 */
[----:B------:R-:W-:Y:S01]  /*181e0*/  @!PT LDS RZ, [RZ] ;  /* 0x00000000fffff984 */ /* 0x000fe20000000800 */
[----:B------:R0:W-:Y:S01]  /*181f0*/  LDGSTS.E.BYPASS.LTC128B.128 [R0+0x400], desc[UR36][R2.64], !P4 ;  /* 0x0040000002007fae */ /* 0x0001e2000e101d64 */
[----:B------:R-:W-:-:S08]  /*18200*/  ISETP.LT.OR P4, PT, R5, 0x1, P1 ;  /* 0x000000010500780c */ /* 0x000fd00000f81670 */
[----:B------:R0:W-:Y:S01]  /*18210*/  LDGSTS.E.BYPASS.LTC128B.128 [R0+0x2c00], desc[UR36][R2.64+0x80], !P0 ;  /* 0x02c0008002007fae */ /* 0x0001e2000c101d64 */
[----:B------:R-:W-:-:S13]  /*18220*/  ISETP.GE.AND P0, PT, R34, UR4, PT ;  /* 0x0000000422007c0c */ /* 0x000fda000bf06270 */
[----:B0-----:R-:W-:Y:S05]  /*18230*/  WARPSYNC.COLLECTIVE R15, `(.L_x_379) ;  /* 0x000000000f087348 */ /* 0x001fea0003c00000 */
[----:B------:R1:W2:Y:S02]  /*18240*/  SHFL.IDX P6, R14, R13, R12, R11 ;  /* 0x0000000c0d0e7389 */ /* 0x0002a400000c000b */
[----:B012---:R-:W-:Y:S01]  /*18250*/  ENDCOLLECTIVE ;  /* 0x000000000000791b */ /* 0x007fe20003800000 */
.L_x_379:
[----:B------:R-:W-:Y:S01]  /*18260*/  @!PT LDS RZ, [RZ] ;  /* 0x00000000fffff984 */ /* 0x000fe20000000800 */
[----:B------:R-:W-:Y:S01]  /*18270*/  @!PT LDS RZ, [RZ] ;  /* 0x00000000fffff984 */ /* 0x000fe20000000800 */
[----:B------:R-:W-:Y:S01]  /*18280*/  @!PT LDS RZ, [RZ] ;  /* 0x00000000fffff984 */ /* 0x000fe20000000800 */
[----:B------:R0:W-:Y:S01]  /*18290*/  LDGSTS.E.BYPASS.LTC128B.128 [R0+0x5400], desc[UR36][R2.64+0x100], !P4 ;  /* 0x0540010002007fae */ /* 0x0001e2000e101d64 */
[----:B------:R-:W-:Y:S02]  /*182a0*/  ISETP.LT.OR P4, PT, R5, 0x1, P0 ;  /* 0x000000010500780c */ /* 0x000fe40000781670 */
[----:B------:R-:W-:-:S11]  /*182b0*/  MOV R13, R18 ;  /* 0x00000012000d7202 */ /* 0x000fd60000000f00 */
[----:B------:R0:W-:Y:S01]  /*182c0*/  LDGSTS.E.BYPASS.LTC128B.128 [R0+0x7c00], desc[UR36][R2.64+0x180], !P4 ;  /* 0x07c0018002007fae */ /* 0x0001e2000e101d64 */
[----:B------:R-:W-:-:S07]  /*182d0*/  IMAD.MOV.U32 R7, RZ, RZ, R14 ;  /* 0x000000ffff077224 */ /* 0x000fce00078e000e */
[----:B0-----:R-:W-:Y:S05]  /*182e0*/  WARPSYNC.COLLECTIVE R15, `(.L_x_380) ;  /* 0x000000000f087348 */ /* 0x001fea0003c00000 */
[----:B------:R1:W2:Y:S02]  /*182f0*/  SHFL.IDX P6, R14, R13, R12, R11 ;  /* 0x0000000c0d0e7389 */ /* 0x0002a400000c000b */
[----:B012---:R-:W-:Y:S01]  /*18300*/  ENDCOLLECTIVE ;  /* 0x000000000000791b */ /* 0x007fe20003800000 */
.L_x_380:
[----:B------:R-:W-:Y:S02]  /*18310*/  IMAD.MOV.U32 R13, RZ, RZ, R24 ;  /* 0x000000ffff0d7224 */ /* 0x000fe400078e0018 */
[----:B------:R-:W-:Y:S01]  /*18320*/  IMAD.MOV.U32 R12, RZ, RZ, 0x2 ;  /* 0x00000002ff0c7424 */ /* 0x000fe200078e00ff */
[----:B------:R-:W-:-:S13]  /*18330*/  IADD3 R2, P4, R14, R8, RZ ;  /* 0x000000080e027210 */ /* 0x000fda0007f9e0ff */
[----:B------:R-:W-:Y:S05]  /*18340*/  WARPSYNC.COLLECTIVE R15, `(.L_x_381) ;  /* 0x000000000f087348 */ /* 0x000fea0003c00000 */
[----:B------:R0:W1:Y:S02]  /*18350*/  SHFL.IDX P6, R14, R13, R12, R11 ;  /* 0x0000000c0d0e7389 */ /* 0x00006400000c000b */
[----:B01----:R-:W-:Y:S01]  /*18360*/  ENDCOLLECTIVE ;  /* 0x000000000000791b */ /* 0x003fe20003800000 */
.L_x_381:
        /* <DEDUP_REMOVED lines=12> */
.L_x_382:
[----:B------:R-:W-:Y:S01]  /*18430*/  @!PT LDS RZ, [RZ] ;  /* 0x00000000fffff984 */ /* 0x000fe20000000800 */
[----:B------:R-:W-:Y:S01]  /*18440*/  @!PT LDS RZ, [RZ] ;  /* 0x00000000fffff984 */ /* 0x000fe20000000800 */
[----:B------:R-:W-:Y:S01]  /*18450*/  @!PT LDS RZ, [RZ] ;  /* 0x00000000fffff984 */ /* 0x000fe20000000800 */
[----:B------:R-:W-:Y:S01]  /*18460*/  LDGSTS.E.BYPASS.LTC128B.128 [R0+0x3400], desc[UR36][R2.64+0x80], !P4 ;  /* 0x0340008002007fae */ /* 0x000fe2000e101d64 */
[----:B------:R-:W-:Y:S01]  /*18470*/  ISETP.LT.OR P4, PT, R5, 0x11, P1 ;  /* 0x000000110500780c */ /* 0x000fe20000f81670 */
[----:B------:R-:W-:Y:S02]  /*18480*/  IMAD.MOV.U32 R13, RZ, RZ, R24 ;  /* 0x000000ffff0d7224 */ /* 0x000fe400078e0018 */
[----:B------:R-:W-:-:S10]  /*18490*/  IMAD.MOV.U32 R12, RZ, RZ, 0x3 ;  /* 0x00000003ff0c7424 */ /* 0x000fd400078e00ff */
[----:B------:R-:W-:Y:S01]  /*184a0*/  LDGSTS.E.BYPASS.LTC128B.128 [R0+0x5c00], desc[UR36][R2.64+0x100], !P4 ;  /* 0x05c0010002007fae */ /* 0x000fe2000e101d64 */
[----:B------:R-:W-:-:S13]  /*184b0*/  ISETP.LT.OR P4, PT, R5, 0x11, P0 ;  /* 0x000000110500780c */ /* 0x000fda0000781670 */
[----:B------:R0:W-:Y:S02]  /*184c0*/  LDGSTS.E.BYPASS.LTC128B.128 [R0+0x8400], desc[UR36][R2.64+0x180], !P4 ;  /* 0x0840018002007fae */ /* 0x0001e4000e101d64 */
[----:B0-----:R-:W-:-:S13]  /*184d0*/  IADD3 R2, P4, R14, R8, RZ ;  /* 0x000000080e027210 */ /* 0x001fda0007f9e0ff */
[----:B------:R-:W-:Y:S05]  /*184e0*/  WARPSYNC.COLLECTIVE R15, `(.L_x_383) ;  /* 0x000000000f087348 */ /* 0x000fea0003c00000 */
[----:B------:R0:W1:Y:S02]  /*184f0*/  SHFL.IDX P6, R14, R13, R12, R11 ;  /* 0x0000000c0d0e7389 */ /* 0x00006400000c000b */
[----:B01----:R-:W-:Y:S01]  /*18500*/  ENDCOLLECTIVE ;  /* 0x000000000000791b */ /* 0x003fe20003800000 */
.L_x_383:
        /* <DEDUP_REMOVED lines=12> */
.L_x_384:
        /* <DEDUP_REMOVED lines=14> */
.L_x_385:
        /* <DEDUP_REMOVED lines=12> */
.L_x_386:
        /* <DEDUP_REMOVED lines=9> */
.L_x_291:
        /* <DEDUP_REMOVED lines=8> */
.L_x_389:
[----:B------:R-:W-:Y:S05]  /*18880*/  BSYNC B0 ;  /* 0x0000000000007941 */ /* 0x000fea0003800000 */
.L_x_388:
[----:B------:R-:W-:Y:S02]  /*18890*/  IMAD.MOV.U32 R13, RZ, RZ, R16 ;  /* 0x000000ffff0d7224 */ /* 0x000fe400078e0010 */
[----:B------:R-:W-:Y:S02]  /*188a0*/  IMAD.MOV.U32 R12, RZ, RZ, 0x1 ;  /* 0x00000001ff0c7424 */ /* 0x000fe400078e00ff */
[----:B------:R-:W-:Y:S02]  /*188b0*/  IMAD.MOV.U32 R11, RZ, RZ, 0x1f ;  /* 0x0000001fff0b7424 */ /* 0x000fe400078e00ff */
[----:B------:R-:W-:Y:S02]  /*188c0*/  IMAD.MOV.U32 R15, RZ, RZ, -0x1 ;  /* 0xffffffffff0f7424 */ /* 0x000fe400078e00ff */
[----:B------:R-:W-:Y:S02]  /*188d0*/  IMAD.IADD R7, R19, 0x1, R9 ;  /* 0x0000000113077824 */ /* 0x000fe400078e0209 */
[----:B------:R-:W-:-:S07]  /*188e0*/  IMAD.MOV.U32 R0, RZ, RZ, R14 ;  /* 0x000000ffff007224 */ /* 0x000fce00078e000e */
[----:B------:R-:W-:Y:S05]  /*188f0*/  WARPSYNC.COLLECTIVE R15, `(.L_x_390) ;  /* 0x000000000f087348 */ /* 0x000fea0003c00000 */
[----:B------:R0:W1:Y:S02]  /*18900*/  SHFL.IDX P6, R14, R13, R12, R11 ;  /* 0x0000000c0d0e7389 */ /* 0x00006400000c000b */
[----:B01----:R-:W-:Y:S01]  /*18910*/  ENDCOLLECTIVE ;  /* 0x000000000000791b */ /* 0x003fe20003800000 */
.L_x_390:
[----:B------:R-:W-:Y:S02]  /*18920*/  ULDC UR4, c[0x0][0xc3c] ;  /* 0x00030f0000047ab9 */ /* 0x000fe40000000800 */
[----:B------:R-:W-:-:S13]  /*18930*/  ISETP.GE.OR P1, PT, R7, UR4, !P0 ;  /* 0x0000000407007c0c */ /* 0x000fda000c726670 */
[----:B------:R-:W0:Y:S08]  /*18940*/  @!P1 LDC.64 R2, c[0x0][0xc80] ;  /* 0x00032000ff029b82 */ /* 0x000e300000000a00 */
[----:B------:R-:W1:Y:S01]  /*18950*/  @!P1 LDC.64 R4, c[0x0][0xc78] ;  /* 0x00031e00ff049b82 */ /* 0x000e620000000a00 */
[----:B------:R-:W-:Y:S02]  /*18960*/  IMAD.MOV.U32 R11, RZ, RZ, RZ ;  /* 0x000000ffff0b7224 */ /* 0x000fe400078e00ff */
[----:B------:R-:W-:-:S02]  /*18970*/  IMAD.MOV.U32 R8, RZ, RZ, R14 ;  /* 0x000000ffff087224 */ /* 0x000fc400078e000e */
[----:B0-----:R-:W-:-:S05]  /*18980*/  @!P1 IMAD.WIDE R2, R7, 0x4, R2 ;  /* 0x0000000407029825 */ /* 0x001fca00078e0202 */
[----:B------:R1:W2:Y:S02]  /*18990*/  @!P1 LDG.E R6, desc[UR36][R2.64] ;  /* 0x0000002402069981 */ /* 0x0002a4000c1e1900 */
[----:B-1----:R-:W-:-:S05]  /*189a0*/  @!P1 IMAD.WIDE R2, R7, 0x4, R4 ;  /* 0x0000000407029825 */ /* 0x002fca00078e0204 */
[----:B------:R-:W3:Y:S01]  /*189b0*/  @!P1 LDG.E R5, desc[UR36][R2.64] ;  /* 0x0000002402059981 */ /* 0x000ee2000c1e1900 */
[----:B------:R-:W-:Y:S01]  /*189c0*/  IMAD.MOV.U32 R7, RZ, RZ, RZ ;  /* 0x000000ffff077224 */ /* 0x000fe200078e00ff */
[C---:B------:R-:W-:Y:S01]  /*189d0*/  ISETP.GE.U32.AND P2, PT, R9.reuse, 0x2, PT ;  /* 0x000000020900780c */ /* 0x040fe20003f46070 */
[----:B------:R-:W-:Y:S01]  /*189e0*/  IMAD.MOV.U32 R4, RZ, RZ, RZ ;  /* 0x000000ffff047224 */ /* 0x000fe200078e00ff */
[C---:B------:R-:W-:Y:S02]  /*189f0*/  ISETP.GE.U32.AND P3, PT, R9.reuse, 0x4, PT ;  /* 0x000000040900780c */ /* 0x040fe40003f66070 */
[C---:B------:R-:W-:Y:S02]  /*18a00*/  ISETP.GE.U32.AND P4, PT, R9.reuse, 0x8, PT ;  /* 0x000000080900780c */ /* 0x040fe40003f86070 */
[----:B------:R-:W-:Y:S01]  /*18a10*/  ISETP.GE.U32.AND P5, PT, R9, 0x10, PT ;  /* 0x000000100900780c */ /* 0x000fe20003fa6070 */
[----:B--2---:R-:W-:Y:S02]  /*18a20*/  @!P1 IMAD.MOV.U32 R7, RZ, RZ, R6 ;  /* 0x000000ffff079224 */ /* 0x004fe400078e0006 */
[----:B------:R-:W-:-:S02]  /*18a30*/  IMAD.MOV.U32 R6, RZ, RZ, RZ ;  /* 0x000000ffff067224 */ /* 0x000fc400078e00ff */
[----:B---3--:R-:W-:Y:S01]  /*18a40*/  @!P1 IMAD.MOV.U32 R4, RZ, RZ, R5 ;  /* 0x000000ffff049224 */ /* 0x008fe200078e0005 */
[----:B------:R-:W-:-:S03]  /*18a50*/  ISETP.NE.AND P1, PT, R9, RZ, PT ;  /* 0x000000ff0900720c */ /* 0x000fc60003f25270 */
[----:B------:R-:W-:-:S10]  /*18a60*/  IMAD R13, R4, R7, RZ ;  /* 0x00000007040d7224 */ /* 0x000fd400078e02ff */
[----:B------:R-:W-:Y:S05]  /*18a70*/  WARPSYNC.COLLECTIVE R15, `(.L_x_391) ;  /* 0x000000000f087348 */ /* 0x000fea0003c00000 */
[----:B------:R0:W1:Y:S02]  /*18a80*/  SHFL.UP P6, R14, R13, R12, R11 ;  /* 0x0400000c0d0e7389 */ /* 0x00006400000c000b */
[----:B01----:R-:W-:Y:S01]  /*18a90*/  ENDCOLLECTIVE ;  /* 0x000000000000791b */ /* 0x003fe20003800000 */
.L_x_391:
[----:B------:R-:W-:Y:S01]  /*18aa0*/  IMAD.MOV.U32 R12, RZ, RZ, 0x2 ;  /* 0x00000002ff0c7424 */ /* 0x000fe200078e00ff */
[----:B------:R-:W-:-:S05]  /*18ab0*/  SEL R14, R14, RZ, P1 ;  /* 0x000000ff0e0e7207 */ /* 0x000fca0000800000 */
[----:B------:R-:W-:-:S04]  /*18ac0*/  IMAD.IADD R5, R13, 0x1, R14 ;  /* 0x000000010d057824 */ /* 0x000fc800078e020e */
[----:B------:R-:W-:-:S07]  /*18ad0*/  IMAD.MOV.U32 R13, RZ, RZ, R5 ;  /* 0x000000ffff0d7224 */ /* 0x000fce00078e0005 */
[----:B------:R-:W-:Y:S05]  /*18ae0*/  WARPSYNC.COLLECTIVE R15, `(.L_x_392) ;  /* 0x000000000f087348 */ /* 0x000fea0003c00000 */
[----:B------:R0:W1:Y:S02]  /*18af0*/  SHFL.UP P6, R14, R13, R12, R11 ;  /* 0x0400000c0d0e7389 */ /* 0x00006400000c000b */
[----:B01----:R-:W-:Y:S01]  /*18b00*/  ENDCOLLECTIVE ;  /* 0x000000000000791b */ /* 0x003fe20003800000 */
.L_x_392:
[----:B------:R-:W-:Y:S01]  /*18b10*/  IMAD.MOV.U32 R12, RZ, RZ, 0x4 ;  /* 0x00000004ff0c7424 */ /* 0x000fe200078e00ff */
[----:B------:R-:W-:-:S05]  /*18b20*/  SEL R2, R14, RZ, P2 ;  /* 0x000000ff0e027207 */ /* 0x000fca0001000000 */
[----:B------:R-:W-:-:S04]  /*18b30*/  IMAD.IADD R2, R5, 0x1, R2 ;  /* 0x0000000105027824 */ /* 0x000fc800078e0202 */
[----:B------:R-:W-:-:S07]  /*18b40*/  IMAD.MOV.U32 R13, RZ, RZ, R2 ;  /* 0x000000ffff0d7224 */ /* 0x000fce00078e0002 */
[----:B------:R-:W-:Y:S05]  /*18b50*/  WARPSYNC.COLLECTIVE R15, `(.L_x_393) ;  /* 0x000000000f087348 */ /* 0x000fea0003c00000 */
[----:B------:R0:W1:Y:S02]  /*18b60*/  SHFL.UP P6, R14, R13, R12, R11 ;  /* 0x0400000c0d0e7389 */ /* 0x00006400000c000b */
[----:B01----:R-:W-:Y:S01]  /*18b70*/  ENDCOLLECTIVE ;  /* 0x000000000000791b */ /* 0x003fe20003800000 */
.L_x_393:
[----:B------:R-:W-:Y:S01]  /*18b80*/  IMAD.MOV.U32 R12, RZ, RZ, 0x8 ;  /* 0x00000008ff0c7424 */ /* 0x000fe200078e00ff */
[----:B------:R-:W-:-:S05]  /*18b90*/  SEL R3, R14, RZ, P3 ;  /* 0x000000ff0e037207 */ /* 0x000fca0001800000 */
[----:B------:R-:W-:-:S04]  /*18ba0*/  IMAD.IADD R3, R2, 0x1, R3 ;  /* 0x0000000102037824 */ /* 0x000fc800078e0203 */
[----:B------:R-:W-:-:S07]  /*18bb0*/  IMAD.MOV.U32 R13, RZ, RZ, R3 ;  /* 0x000000ffff0d7224 */ /* 0x000fce00078e0003 */
[----:B------:R-:W-:Y:S05]  /*18bc0*/  WARPSYNC.COLLECTIVE R15, `(.L_x_394) ;  /* 0x000000000f087348 */ /* 0x000fea0003c00000 */
[----:B------:R0:W1:Y:S02]  /*18bd0*/  SHFL.UP P6, R14, R13, R12, R11 ;  /* 0x0400000c0d0e7389 */ /* 0x00006400000c000b */
[----:B01----:R-:W-:Y:S01]  /*18be0*/  ENDCOLLECTIVE ;  /* 0x000000000000791b */ /* 0x003fe20003800000 */
.L_x_394:
[----:B------:R-:W-:Y:S01]  /*18bf0*/  IMAD.MOV.U32 R12, RZ, RZ, 0x10 ;  /* 0x00000010ff0c7424 */ /* 0x000fe200078e00ff */
[----:B------:R-:W-:-:S05]  /*18c00*/  SEL R14, R14, RZ, P4 ;  /* 0x000000ff0e0e7207 */ /* 0x000fca0002000000 */
[----:B------:R-:W-:-:S04]  /*18c10*/  IMAD.IADD R5, R3, 0x1, R14 ;  /* 0x0000000103057824 */ /* 0x000fc800078e020e */
[----:B------:R-:W-:-:S07]  /*18c20*/  IMAD.MOV.U32 R13, RZ, RZ, R5 ;  /* 0x000000ffff0d7224 */ /* 0x000fce00078e0005 */
[----:B------:R-:W-:Y:S05]  /*18c30*/  WARPSYNC.COLLECTIVE R15, `(.L_x_395) ;  /* 0x000000000f087348 */ /* 0x000fea0003c00000 */
[----:B------:R0:W1:Y:S02]  /*18c40*/  SHFL.UP P6, R14, R13, R12, R11 ;  /* 0x0400000c0d0e7389 */ /* 0x00006400000c000b */
[----:B01----:R-:W-:Y:S01]  /*18c50*/  ENDCOLLECTIVE ;  /* 0x000000000000791b */ /* 0x003fe20003800000 */
.L_x_395:
[----:B------:R-:W-:Y:S02]  /*18c60*/  IMAD.MOV.U32 R12, RZ, RZ, 0x1f ;  /* 0x0000001fff0c7424 */ /* 0x000fe400078e00ff */
[----:B------:R-:W-:Y:S01]  /*18c70*/  IMAD.MOV.U32 R11, RZ, RZ, 0x1f ;  /* 0x0000001fff0b7424 */ /* 0x000fe200078e00ff */
[----:B------:R-:W-:-:S04]  /*18c80*/  SEL R2, R14, RZ, P5 ;  /* 0x000000ff0e027207 */ /* 0x000fc80002800000 */
[----:B------:R-:W-:-:S05]  /*18c90*/  IADD3 R2, R5, R2, RZ ;  /* 0x0000000205027210 */ /* 0x000fca0007ffe0ff */
[----:B------:R-:W-:-:S07]  /*18ca0*/  IMAD.MOV.U32 R13, RZ, RZ, R2 ;  /* 0x000000ffff0d7224 */ /* 0x000fce00078e0002 */
[----:B------:R-:W-:Y:S05]  /*18cb0*/  WARPSYNC.COLLECTIVE R15, `(.L_x_396) ;  /* 0x000000000f087348 */ /* 0x000fea0003c00000 */
[----:B------:R0:W1:Y:S02]  /*18cc0*/  SHFL.IDX P6, R14, R13, R12, R11 ;  /* 0x0000000c0d0e7389 */ /* 0x00006400000c000b */
[----:B01----:R-:W-:Y:S01]  /*18cd0*/  ENDCOLLECTIVE ;  /* 0x000000000000791b */ /* 0x003fe20003800000 */
.L_x_396:
[----:B------:R-:W-:Y:S05]  /*18ce0*/  BRA `(.L_x_397) ;  /* 0xffffffc000847947 */ /* 0x000fea000383ffff */
.L_x_294:
[----:B------:R-:W-:Y:S01]  /*18cf0*/  BSSY B0, `(.L_x_398) ;  /* 0x0000007000007945 */ /* 0x000fe20003800000 */
[----:B------:R-:W-:Y:S02]  /*18d00*/  IMAD.MOV.U32 R12, RZ, RZ, 0x1 ;  /* 0x00000001ff0c7424 */ /* 0x000fe400078e00ff */
[----:B------:R-:W-:Y:S02]  /*18d10*/  IMAD.MOV.U32 R11, RZ, RZ, RZ ;  /* 0x000000ffff0b7224 */ /* 0x000fe400078e00ff */
[----:B------:R-:W-:-:S07]  /*18d20*/  IMAD.MOV.U32 R15, RZ, RZ, -0x1 ;  /* 0xffffffffff0f7424 */ /* 0x000fce00078e00ff */
[----:B------:R-:W-:Y:S05]  /*18d30*/  WARPSYNC.COLLECTIVE R15, `(.L_x_399) ;  /* 0x000000000f087348 */ /* 0x000fea0003c00000 */
[----:B------:R0:W1:Y:S02]  /*18d40*/  SHFL.UP P6, R14, R13, R12, R11 ;  /* 0x0400000c0d0e7389 */ /* 0x00006400000c000b */
[----:B01----:R-:W-:Y:S01]  /*18d50*/  ENDCOLLECTIVE ;  /* 0x000000000000791b */ /* 0x003fe20003800000 */
.L_x_399:
[----:B------:R-:W-:Y:S05]  /*18d60*/  BSYNC B0 ;  /* 0x0000000000007941 */ /* 0x000fea0003800000 */
.L_x_398:
[----:B------:R-:W-:Y:S01]  /*18d70*/  SEL R14, R14, RZ, P1 ;  /* 0x000000ff0e0e7207 */ /* 0x000fe20000800000 */
[----:B------:R-:W-:Y:S02]  /*18d80*/  IMAD.MOV.U32 R12, RZ, RZ, 0x2 ;  /* 0x00000002ff0c7424 */ /* 0x000fe400078e00ff */
[----:B------:R-:W-:Y:S02]  /*18d90*/  IMAD.MOV.U32 R11, RZ, RZ, RZ ;  /* 0x000000ffff0b7224 */ /* 0x000fe400078e00ff */
[----:B------:R-:W-:Y:S02]  /*18da0*/  IMAD.IADD R13, R13, 0x1, R14 ;  /* 0x000000010d0d7824 */ /* 0x000fe400078e020e */
[----:B------:R-:W-:-:S07]  /*18db0*/  IMAD.MOV.U32 R15, RZ, RZ, -0x1 ;  /* 0xffffffffff0f7424 */ /* 0x000fce00078e00ff */
[----:B------:R-:W-:Y:S05]  /*18dc0*/  WARPSYNC.COLLECTIVE R15, `(.L_x_400) ;  /* 0x000000000f087348 */ /* 0x000fea0003c00000 */
[----:B------:R0:W1:Y:S02]  /*18dd0*/  SHFL.UP P6, R14, R13, R12, R11 ;  /* 0x0400000c0d0e7389 */ /* 0x00006400000c000b */
[----:B01----:R-:W-:Y:S01]  /*18de0*/  ENDCOLLECTIVE ;  /* 0x000000000000791b */ /* 0x003fe20003800000 */
.L_x_400:
[----:B------:R-:W-:Y:S01]  /*18df0*/  IMAD.MOV.U32 R12, RZ, RZ, 0x4 ;  /* 0x00000004ff0c7424 */ /* 0x000fe200078e00ff */
[----:B------:R-:W-:-:S05]  /*18e00*/  SEL R2, R14, RZ, P2 ;  /* 0x000000ff0e027207 */ /* 0x000fca0001000000 */
[----:B------:R-:W-:-:S04]  /*18e10*/  IMAD.IADD R2, R13, 0x1, R2 ;  /* 0x000000010d027824 */ /* 0x000fc800078e0202 */
[----:B------:R-:W-:-:S07]  /*18e20*/  IMAD.MOV.U32 R13, RZ, RZ, R2 ;  /* 0x000000ffff0d7224 */ /* 0x000fce00078e0002 */
[----:B------:R-:W-:Y:S05]  /*18e30*/  WARPSYNC.COLLECTIVE R15, `(.L_x_401) ;  /* 0x000000000f087348 */ /* 0x000fea0003c00000 */
[----:B------:R0:W1:Y:S02]  /*18e40*/  SHFL.UP P6, R14, R13, R12, R11 ;  /* 0x0400000c0d0e7389 */ /* 0x00006400000c000b */
[----:B01----:R-:W-:Y:S01]  /*18e50*/  ENDCOLLECTIVE ;  /* 0x000000000000791b */ /* 0x003fe20003800000 */
.L_x_401:
[----:B------:R-:W-:Y:S01]  /*18e60*/  IMAD.MOV.U32 R12, RZ, RZ, 0x8 ;  /* 0x00000008ff0c7424 */ /* 0x000fe200078e00ff */
[----:B------:R-:W-:-:S05]  /*18e70*/  SEL R3, R14, RZ, P3 ;  /* 0x000000ff0e037207 */ /* 0x000fca0001800000 */
[----:B------:R-:W-:-:S04]  /*18e80*/  IMAD.IADD R3, R2, 0x1, R3 ;  /* 0x0000000102037824 */ /* 0x000fc800078e0203 */
[----:B------:R-:W-:-:S07]  /*18e90*/  IMAD.MOV.U32 R13, RZ, RZ, R3 ;  /* 0x000000ffff0d7224 */ /* 0x000fce00078e0003 */
[----:B------:R-:W-:Y:S05]  /*18ea0*/  WARPSYNC.COLLECTIVE R15, `(.L_x_402) ;  /* 0x000000000f087348 */ /* 0x000fea0003c00000 */
[----:B------:R0:W1:Y:S02]  /*18eb0*/  SHFL.UP P6, R14, R13, R12, R11 ;  /* 0x0400000c0d0e7389 */ /* 0x00006400000c000b */
[----:B01----:R-:W-:Y:S01]  /*18ec0*/  ENDCOLLECTIVE ;  /* 0x000000000000791b */ /* 0x003fe20003800000 */
.L_x_402:
[----:B------:R-:W-:Y:S01]  /*18ed0*/  IMAD.MOV.U32 R12, RZ, RZ, 0x10 ;  /* 0x00000010ff0c7424 */ /* 0x000fe200078e00ff */
[----:B------:R-:W-:-:S05]  /*18ee0*/  SEL R14, R14, RZ, P4 ;  /* 0x000000ff0e0e7207 */ /* 0x000fca0002000000 */
[----:B------:R-:W-:-:S04]  /*18ef0*/  IMAD.IADD R5, R3, 0x1, R14 ;  /* 0x0000000103057824 */ /* 0x000fc800078e020e */
[----:B------:R-:W-:-:S07]  /*18f00*/  IMAD.MOV.U32 R13, RZ, RZ, R5 ;  /* 0x000000ffff0d7224 */ /* 0x000fce00078e0005 */
[----:B------:R-:W-:Y:S05]  /*18f10*/  WARPSYNC.COLLECTIVE R15, `(.L_x_403) ;  /* 0x000000000f087348 */ /* 0x000fea0003c00000 */
[----:B------:R0:W1:Y:S02]  /*18f20*/  SHFL.UP P6, R14, R13, R12, R11 ;  /* 0x0400000c0d0e7389 */ /* 0x00006400000c000b */
[----:B01----:R-:W-:Y:S01]  /*18f30*/  ENDCOLLECTIVE ;  /* 0x000000000000791b */ /* 0x003fe20003800000 */
.L_x_403:
[----:B------:R-:W-:Y:S02]  /*18f40*/  IMAD.MOV.U32 R12, RZ, RZ, 0x1f ;  /* 0x0000001fff0c7424 */ /* 0x000fe400078e00ff */
[----:B------:R-:W-:Y:S01]  /*18f50*/  IMAD.MOV.U32 R11, RZ, RZ, 0x1f ;  /* 0x0000001fff0b7424 */ /* 0x000fe200078e00ff */
[----:B------:R-:W-:-:S05]  /*18f60*/  SEL R2, R14, RZ, P5 ;  /* 0x000000ff0e027207 */ /* 0x000fca0002800000 */
[----:B------:R-:W-:-:S04]  /*18f70*/  IMAD.IADD R2, R5, 0x1, R2 ;  /* 0x0000000105027824 */ /* 0x000fc800078e0202 */
[----:B------:R-:W-:-:S07]  /*18f80*/  IMAD.MOV.U32 R13, RZ, RZ, R2 ;  /* 0x000000ffff0d7224 */ /* 0x000fce00078e0002 */
[----:B------:R-:W-:Y:S05]  /*18f90*/  WARPSYNC.COLLECTIVE R15, `(.L_x_404) ;  /* 0x000000000f087348 */ /* 0x000fea0003c00000 */
[----:B------:R0:W1:Y:S02]  /*18fa0*/  SHFL.IDX P6, R14, R13, R12, R11 ;  /* 0x0000000c0d0e7389 */ /* 0x00006400000c000b */
[----:B01----:R-:W-:Y:S01]  /*18fb0*/  ENDCOLLECTIVE ;  /* 0x000000000000791b */ /* 0x003fe20003800000 */
.L_x_404:
[----:B------:R-:W-:Y:S05]  /*18fc0*/  BRA `(.L_x_405) ;  /* 0xffffffc000707947 */ /* 0x000fea000383ffff */
.L_x_296:
[----:B------:R-:W-:Y:S01]  /*18fd0*/  BSSY B0, `(.L_x_406) ;  /* 0x0000006000007945 */ /* 0x000fe20003800000 */
[----:B------:R-:W-:Y:S01]  /*18fe0*/  PLOP3.LUT P6, PT, P6, PT, PT, 0x8, 0x0 ;  /* 0x000000000000781c */ /* 0x000fe200037ce170 */
[----:B------:R-:W-:-:S12]  /*18ff0*/  IMAD.MOV.U32 R15, RZ, RZ, -0x1 ;  /* 0xffffffffff0f7424 */ /* 0x000fd800078e00ff */
[----:B0-----:R-:W-:Y:S05]  /*19000*/  WARPSYNC.COLLECTIVE R15, `(.L_x_407) ;  /* 0x000000000f087348 */ /* 0x001fea0003c00000 */
[----:B------:R-:W-:Y:S01]  /*19010*/  VOTE.ANY R14, PT, P6 ;  /* 0x00000000000e7806 */ /* 0x000fe200030e0100 */
[----:B0-----:R-:W-:Y:S06]  /*19020*/  ENDCOLLECTIVE ;  /* 0x000000000000791b */ /* 0x001fec0003800000 */
.L_x_407:
[----:B------:R-:W-:Y:S05]  /*19030*/  BSYNC B0 ;  /* 0x0000000000007941 */ /* 0x000fea0003800000 */
.L_x_406:
[----:B------:R-:W-:Y:S02]  /*19040*/  IMAD.MOV.U32 R3, RZ, RZ, R14 ;  /* 0x000000ffff037224 */ /* 0x000fe400078e000e */
[----:B------:R-:W-:Y:S02]  /*19050*/  IMAD.MOV.U32 R13, RZ, RZ, R7 ;  /* 0x000000ffff0d7224 */ /* 0x000fe400078e0007 */
[----:B------:R-:W0:Y:S01]  /*19060*/  POPC R8, R3 ;  /* 0x0000000300087309 */ /* 0x000e220000000000 */
[----:B------:R-:W-:Y:S02]  /*19070*/  IMAD.MOV.U32 R11, RZ, RZ, 0x1f ;  /* 0x0000001fff0b7424 */ /* 0x000fe400078e00ff */
[----:B------:R-:W-:Y:S02]  /*19080*/  IMAD.MOV.U32 R15, RZ, RZ, -0x1 ;  /* 0xffffffffff0f7424 */ /* 0x000fe400078e00ff */
[----:B0-----:R-:W-:-:S07]  /*19090*/  IMAD.MOV.U32 R12, RZ, RZ, R8 ;  /* 0x000000ffff0c7224 */ /* 0x001fce00078e0008 */
[----:B------:R-:W-:Y:S05]  /*190a0*/  WARPSYNC.COLLECTIVE R15, `(.L_x_408) ;  /* 0x000000000f087348 */ /* 0x000fea0003c00000 */
[----:B------:R0:W1:Y:S02]  /*190b0*/  SHFL.IDX P6, R14, R13, R12, R11 ;  /* 0x0000000c0d0e7389 */ /* 0x00006400000c000b */
[----:B01----:R-:W-:Y:S01]  /*190c0*/  ENDCOLLECTIVE ;  /* 0x000000000000791b */ /* 0x003fe20003800000 */
.L_x_408:
[----:B------:R-:W-:Y:S02]  /*190d0*/  IMAD.MOV.U32 R13, RZ, RZ, R4 ;  /* 0x000000ffff0d7224 */ /* 0x000fe400078e0004 */
[----:B------:R-:W-:-:S07]  /*190e0*/  IMAD.MOV.U32 R7, RZ, RZ, R14 ;  /* 0x000000ffff077224 */ /* 0x000fce00078e000e */
[----:B------:R-:W-:Y:S05]  /*190f0*/  WARPSYNC.COLLECTIVE R15, `(.L_x_409) ;  /* 0x000000000f087348 */ /* 0x000fea0003c00000 */
[----:B------:R0:W1:Y:S02]  /*19100*/  SHFL.IDX P6, R14, R13, R12, R11 ;  /* 0x0000000c0d0e7389 */ /* 0x00006400000c000b */
[----:B01----:R-:W-:Y:S01]  /*19110*/  ENDCOLLECTIVE ;  /* 0x000000000000791b */ /* 0x003fe20003800000 */
.L_x_409:
[----:B------:R-:W-:Y:S01]  /*19120*/  IMAD.MOV.U32 R4, RZ, RZ, R14 ;  /* 0x000000ffff047224 */ /* 0x000fe200078e000e */
[----:B------:R-:W-:Y:S06]  /*19130*/  BRA `(.L_x_410) ;  /* 0xffffffc000507947 */ /* 0x000fec000383ffff */
.L_x_298:
[----:B------:R-:W-:Y:S01]  /*19140*/  BSSY B0, `(.L_x_411) ;  /* 0x0000007000007945 */ /* 0x000fe20003800000 */
[----:B------:R-:W-:Y:S02]  /*19150*/  IMAD.MOV.U32 R13, RZ, RZ, R2 ;  /* 0x000000ffff0d7224 */ /* 0x000fe400078e0002 */
[----:B------:R-:W-:Y:S02]  /*19160*/  IMAD.MOV.U32 R11, RZ, RZ, 0x1f ;  /* 0x0000001fff0b7424 */ /* 0x000fe400078e00ff */
[----:B------:R-:W-:-:S07]  /*19170*/  IMAD.MOV.U32 R15, RZ, RZ, -0x1 ;  /* 0xffffffffff0f7424 */ /* 0x000fce00078e00ff */
[----:B0123--:R-:W-:Y:S05]  /*19180*/  WARPSYNC.COLLECTIVE R15, `(.L_x_412) ;  /* 0x000000000f087348 */ /* 0x00ffea0003c00000 */
[----:B------:R4:W0:Y:S02]  /*19190*/  SHFL.IDX P6, R14, R13, R12, R11 ;  /* 0x0000000c0d0e7389 */ /* 0x00082400000c000b */
[----:B01234-:R-:W-:Y:S01]  /*191a0*/  ENDCOLLECTIVE ;  /* 0x000000000000791b */ /* 0x01ffe20003800000 */
.L_x_412:
[----:B------:R-:W-:Y:S05]  /*191b0*/  BSYNC B0 ;  /* 0x0000000000007941 */ /* 0x000fea0003800000 */
.L_x_411:
[----:B------:R-:W-:Y:S01]  /*191c0*/  IMAD.MOV.U32 R6, RZ, RZ, R14 ;  /* 0x000000ffff067224 */ /* 0x000fe200078e000e */
[----:B------:R-:W-:Y:S06]  /*191d0*/  BRA `(.L_x_297) ;  /* 0xffffffc000407947 */ /* 0x000fec000383ffff */
.L_x_302:
[----:B-1----:R1:W3:Y:S02]  /*191e0*/  SYNCS.PHASECHK.TRANS64.TRYWAIT P0, [R4+URZ+0x38820], R0 ;  /* 0x03882000040075a7 */ /* 0x0022e4000800017f */
[----:B---3--:R-:W-:Y:S05]  /*191f0*/  @!P0 NANOSLEEP.SYNCS 0x989680 ;  /* 0x009896800000895d */ /* 0x008fea0003900000 */
[----:B------:R-:W3:Y:S02]  /*19200*/  @!P0 SYNCS.PHASECHK.TRANS64 P0, [R4+URZ+0x38820], R0 ;  /* 0x03882000040085a7 */ /* 0x000ee4000800007f */
[----:B---3--:R-:W-:Y:S05]  /*19210*/  @!P0 BRA `(.L_x_302) ;  /* 0xfffffffc00f08947 */ /* 0x008fea000383ffff */
[----:B------:R-:W-:Y:S05]  /*19220*/  BRA `(.L_x_413) ;  /* 0xffffffc400987947 */ /* 0x000fea000383ffff */
.L_x_303:
[----:B------:R-:W3:Y:S01]  /*19230*/  S2R R2, SR_TID.X ;  /* 0x0000000000027919 */ /* 0x000ee20000002100 */
[----:B------:R-:W-:Y:S01]  /*19240*/  BSSY B0, `(.L_x_414) ;  /* 0x000000a000007945 */ /* 0x000fe20003800000 */
[----:B------:R-:W-:Y:S02]  /*19250*/  IMAD.MOV.U32 R12, RZ, RZ, RZ ;  /* 0x000000ffff0c7224 */ /* 0x000fe400078e00ff */
[----:B------:R-:W-:Y:S02]  /*19260*/  IMAD.MOV.U32 R11, RZ, RZ, 0x1f ;  /* 0x0000001fff0b7424 */ /* 0x000fe400078e00ff */
[----:B------:R-:W-:Y:S01]  /*19270*/  IMAD.MOV.U32 R15, RZ, RZ, -0x1 ;  /* 0xffffffffff0f7424 */ /* 0x000fe200078e00ff */
[----:B---3--:R-:W-:-:S04]  /*19280*/  SHF.R.U32.HI R2, RZ, 0x5, R2 ;  /* 0x00000005ff027819 */ /* 0x008fc80000011602 */
[----:B------:R-:W-:-:S05]  /*19290*/  LOP3.LUT R2, R2, 0x3, RZ, 0xc0, !PT ;  /* 0x0000000302027812 */ /* 0x000fca00078ec0ff */
[----:B------:R-:W-:-:S07]  /*192a0*/  IMAD.MOV.U32 R13, RZ, RZ, R2 ;  /* 0x000000ffff0d7224 */ /* 0x000fce00078e0002 */
[----:B012---:R-:W-:Y:S05]  /*192b0*/  WARPSYNC.COLLECTIVE R15, `(.L_x_415) ;  /* 0x000000000f087348 */ /* 0x007fea0003c00000 */
[----:B------:R3:W4:Y:S02]  /*192c0*/  SHFL.IDX P6, R14, R13, R12, R11 ;  /* 0x0000000c0d0e7389 */ /* 0x00072400000c000b */
[----:B01234-:R-:W-:Y:S01]  /*192d0*/  ENDCOLLECTIVE ;  /* 0x000000000000791b */ /* 0x01ffe20003800000 */
.L_x_415:
[----:B------:R-:W-:Y:S05]  /*192e0*/  BSYNC B0 ;  /* 0x0000000000007941 */ /* 0x000fea0003800000 */
.L_x_414:
[----:B------:R-:W-:Y:S05]  /*192f0*/  BRA `(.L_x_416) ;  /* 0xffffffc400807947 */ /* 0x000fea000383ffff */
.L_x_306:
[----:B------:R-:W-:Y:S01]  /*19300*/  BSSY B1, `(.L_x_417) ;  /* 0x0000006000017945 */ /* 0x000fe20003800000 */
[----:B------:R-:W-:-:S07]  /*19310*/  IMAD.MOV.U32 R15, RZ, RZ, -0x1 ;  /* 0xffffffffff0f7424 */ /* 0x000fce00078e00ff */
[----:B012---:R-:W-:Y:S05]  /*19320*/  WARPSYNC.COLLECTIVE R15, `(.L_x_418) ;  /* 0x000000000f0c7348 */ /* 0x007fea0003c00000 */
[----:B------:R-:W-:Y:S02]  /*19330*/  ELECT P6, UR62, PT ;  /* 0x00000000003e782f */ /* 0x000fe400038c0000 */
[----:B------:R-:W-:Y:S01]  /*19340*/  MOV R14, UR62 ;  /* 0x0000003e000e7c02 */ /* 0x000fe20008000f00 */
[----:B012---:R-:W-:Y:S10]  /*19350*/  ENDCOLLECTIVE ;  /* 0x000000000000791b */ /* 0x007ff40003800000 */
.L_x_418:
[----:B------:R-:W-:Y:S05]  /*19360*/  BSYNC B1 ;  /* 0x0000000000017941 */ /* 0x000fea0003800000 */
.L_x_417:
[----:B------:R-:W-:Y:S05]  /*19370*/  BRA `(.L_x_419) ;  /* 0xffffffc400787947 */ /* 0x000fea000383ffff */
.L_x_308:
[----:B-1----:R1:W3:Y:S02]  /*19380*/  SYNCS.PHASECHK.TRANS64.TRYWAIT P1, [R5+URZ+0x38840], R0 ;  /* 0x03884000050075a7 */ /* 0x0022e4000802017f */
[----:B---3--:R-:W-:Y:S05]  /*19390*/  @!P1 NANOSLEEP.SYNCS 0x989680 ;  /* 0x009896800000995d */ /* 0x008fea0003900000 */
[----:B------:R-:W3:Y:S02]  /*193a0*/  @!P1 SYNCS.PHASECHK.TRANS64 P1, [R5+URZ+0x38840], R0 ;  /* 0x03884000050095a7 */ /* 0x000ee4000802007f */
[----:B---3--:R-:W-:Y:S05]  /*193b0*/  @!P1 BRA `(.L_x_308) ;  /* 0xfffffffc00f09947 */ /* 0x008fea000383ffff */
[----:B------:R-:W-:Y:S05]  /*193c0*/  BRA `(.L_x_420) ;  /* 0xffffffc400a07947 */ /* 0x000fea000383ffff */
.L_x_310:
[----:B---3--:R3:W4:Y:S02]  /*193d0*/  SYNCS.PHASECHK.TRANS64.TRYWAIT P1, [R27+URZ+0x38840], R2 ;  /* 0x038840021b0075a7 */ /* 0x008724000802017f */
[----:B----4-:R-:W-:Y:S05]  /*193e0*/  @!P1 NANOSLEEP.SYNCS 0x989680 ;  /* 0x009896800000995d */ /* 0x010fea0003900000 */
[----:B------:R-:W4:Y:S02]  /*193f0*/  @!P1 SYNCS.PHASECHK.TRANS64 P1, [R27+URZ+0x38840], R2 ;  /* 0x038840021b0095a7 */ /* 0x000f24000802007f */
[----:B----4-:R-:W-:Y:S05]  /*19400*/  @!P1 BRA `(.L_x_310) ;  /* 0xfffffffc00f09947 */ /* 0x010fea000383ffff */
[----:B------:R-:W-:Y:S05]  /*19410*/  BRA `(.L_x_421) ;  /* 0xffffffc400ac7947 */ /* 0x000fea000383ffff */
.L_x_312:
[----:B----4-:R4:W0:Y:S02]  /*19420*/  SYNCS.PHASECHK.TRANS64.TRYWAIT P1, [R5+URZ+0x38860], R0 ;  /* 0x03886000050075a7 */ /* 0x010824000802017f */
[----:B0-----:R-:W-:Y:S05]  /*19430*/  @!P1 NANOSLEEP.SYNCS 0x989680 ;  /* 0x009896800000995d */ /* 0x001fea0003900000 */
[----:B------:R-:W0:Y:S02]  /*19440*/  @!P1 SYNCS.PHASECHK.TRANS64 P1, [R5+URZ+0x38860], R0 ;  /* 0x03886000050095a7 */ /* 0x000e24000802007f */
[----:B0-----:R-:W-:Y:S05]  /*19450*/  @!P1 BRA `(.L_x_312) ;  /* 0xfffffffc00f09947 */ /* 0x001fea000383ffff */
[----:B------:R-:W-:Y:S05]  /*19460*/  BRA `(.L_x_422) ;  /* 0xffffffc400a87947 */ /* 0x000fea000383ffff */
.L_x_423:
        /* <DEDUP_REMOVED lines=9> */
.L_x_15970:


//--------------------- .text._ZN7cutlass13device_kernelIN5flash11enable_sm90INS1_16FlashAttnFwdSm90INS1_25CollectiveMainloopFwdSm90ILi2EN4cute5tupleIJNS5_1CILi1EEES8_S8_EEENS6_IJNS7_ILi128EEENS7_ILi80EEENS7_ILi256EEEEEELi256ENS_6half_tEfNS_4arch4Sm90ELb0ELb0ELb0ELb1ELb1ELb1ELb0ELb1ELb1ELb1ELb1ELb0EEENS1_21CollectiveEpilogueFwdINS6_IJSA_SC_SB_EEES9_SE_SG_Li256ELb1ELb1ELb1ELb0EEENS1_36VarlenDynamicPersistentTileSchedulerILi128ELi80ELi256ELi128ELb1ELb1ELb1ELb0ELb1ELb1EEEEEEEEEvNT_6ParamsE --------------------------
	.section	.text._ZN7cutlass13device_kernelIN5flash11enable_sm90INS1_16FlashAttnFwdSm90INS1_25CollectiveMainloopFwdSm90ILi2EN4cute5tupleIJNS5_1CILi1EEES8_S8_EEENS6_IJNS7_ILi128EEENS7_ILi80EEENS7_ILi256EEEEEELi256ENS_6half_tEfNS_4arch4Sm90ELb0ELb0ELb0ELb1ELb1ELb1ELb0ELb1ELb1ELb1ELb1ELb0EEENS1_21CollectiveEpilogueFwdINS6_IJSA_SC_SB_EEES9_SE_SG_Li256ELb1ELb1ELb1ELb0EEENS1_36VarlenDynamicPersistentTileSchedulerILi128ELi80ELi256ELi128ELb1ELb1ELb1ELb0ELb1ELb1EEEEEEEEEvNT_6ParamsE,"ax",@progbits
	.align	128
.text._ZN7cutlass13device_kernelIN5flash11enable_sm90INS1_16FlashAttnFwdSm90INS1_25CollectiveMainloopFwdSm90ILi2EN4cute5tupleIJNS5_1CILi1EEES8_S8_EEENS6_IJNS7_ILi128EEENS7_ILi80EEENS7_ILi256EEEEEELi256ENS_6half_tEfNS_4arch4Sm90ELb0ELb0ELb0ELb1ELb1ELb1ELb0ELb1ELb1ELb1ELb1ELb0EEENS1_21CollectiveEpilogueFwdINS6_IJSA_SC_SB_EEES9_SE_SG_Li256ELb1ELb1ELb1ELb0EEENS1_36VarlenDynamicPersistentTileSchedulerILi128ELi80ELi256ELi128ELb1ELb1ELb1ELb0ELb1ELb1EEEEEEEEEvNT_6ParamsE:
        .type           _ZN7cutlass13device_kernelIN5flash11enable_sm90INS1_16FlashAttnFwdSm90INS1_25CollectiveMainloopFwdSm90ILi2EN4cute5tupleIJNS5_1CILi1EEES8_S8_EEENS6_IJNS7_ILi128EEENS7_ILi80EEENS7_ILi256EEEEEELi256ENS_6half_tEfNS_4arch4Sm90ELb0ELb0ELb0ELb1ELb1ELb1ELb0ELb1ELb1ELb1ELb1ELb0EEENS1_21CollectiveEpilogueFwdINS6_IJSA_SC_SB_EEES9_SE_SG_Li256ELb1ELb1ELb1ELb0EEENS1_36VarlenDynamicPersistentTileSchedulerILi128ELi80ELi256ELi128ELb1ELb1ELb1ELb0ELb1ELb1EEEEEEEEEvNT_6ParamsE,@function
        .size           _ZN7cutlass13device_kernelIN5flash11enable_sm90INS1_16FlashAttnFwdSm90INS1_25CollectiveMainloopFwdSm90ILi2EN4cute5tupleIJNS5_1CILi1EEES8_S8_EEENS6_IJNS7_ILi128EEENS7_ILi80EEENS7_ILi256EEEEEELi256ENS_6half_tEfNS_4arch4Sm90ELb0ELb0ELb0ELb1ELb1ELb1ELb0ELb1ELb1ELb1ELb1ELb0EEENS1_21CollectiveEpilogueFwdINS6_IJSA_SC_SB_EEES9_SE_SG_Li256ELb1ELb1ELb1ELb0EEENS1_36VarlenDynamicPersistentTileSchedulerILi128ELi80ELi256ELi128ELb1ELb1ELb1ELb0ELb1ELb1EEEEEEEEEvNT_6ParamsE,(.L_x_15971 - _ZN7cutlass13device_kernelIN5flash11enable_sm90INS1_16FlashAttnFwdSm90INS1_25CollectiveMainloopFwdSm90ILi2EN4cute5tupleIJNS5_1CILi1EEES8_S8_EEENS6_IJNS7_ILi128EEENS7_ILi80EEENS7_ILi256EEEEEELi256ENS_6half_tEfNS_4arch4Sm90ELb0ELb0ELb0ELb1ELb1ELb1ELb0ELb1ELb1ELb1ELb1ELb0EEENS1_21CollectiveEpilogueFwdINS6_IJSA_SC_SB_EEES9_SE_SG_Li256ELb1ELb1ELb1ELb0EEENS1_36VarlenDynamicPersistentTileSchedulerILi128ELi80ELi256ELi128ELb1ELb1ELb1ELb0ELb1ELb1EEEEEEEEEvNT_6ParamsE)
        .other          _ZN7cutlass13device_kernelIN5flash11enable_sm90INS1_16FlashAttnFwdSm90INS1_25CollectiveMainloopFwdSm90ILi2EN4cute5tupleIJNS5_1CILi1EEES8_S8_EEENS6_IJNS7_ILi128EEENS7_ILi80EEENS7_ILi256EEEEEELi256ENS_6half_tEfNS_4arch4Sm90ELb0ELb0ELb0ELb1ELb1ELb1ELb0ELb1ELb1ELb1ELb1ELb0EEENS1_21CollectiveEpilogueFwdINS6_IJSA_SC_SB_EEES9_SE_SG_Li256ELb1ELb1ELb1ELb0EEENS1_36VarlenDynamicPersistentTileSchedulerILi128ELi80ELi256ELi128ELb1ELb1ELb1ELb0ELb1ELb1EEEEEEEEEvNT_6ParamsE,@"STO_CUDA_ENTRY STV_DEFAULT"
_ZN7cutlass13device_kernelIN5flash11enable_sm90INS1_16FlashAttnFwdSm90INS1_25CollectiveMainloopFwdSm90ILi2EN4cute5tupleIJNS5_1CILi1EEES8_S8_EEENS6_IJNS7_ILi128EEENS7_ILi80EEENS7_ILi256EEEEEELi256ENS_6half_tEfNS_4arch4Sm90ELb0ELb0ELb0ELb1ELb1ELb1ELb0ELb1ELb1ELb1ELb1ELb0EEENS1_21CollectiveEpilogueFwdINS6_IJSA_SC_SB_EEES9_SE_SG_Li256ELb1ELb1ELb1ELb0EEENS1_36VarlenDynamicPersistentTileSchedulerILi128ELi80ELi256ELi128ELb1ELb1ELb1ELb0ELb1ELb1EEEEEEEEEvNT_6ParamsE:
[----:B------:R-:W0:Y:S02]  /*0000*/  LDC R1, c[0x0][0x28] ;  /* 0x00000a00ff017b82 */ /* 0x000e240000000800 */
[----:B0-----:R-:W-:Y:S01]  /*0010*/  VIADD R1, R1, 0xfffffe38 ;  /* 0xfffffe3801017836 */ /* 0x001fe20000000000 */
[----:B------:R-:W0:Y:S01]  /*0020*/  S2R R0, SR_TID.X ;  /* 0x0000000000007919 */ /* 0x000e220000002100 */
[----:B------:R-:W-:Y:S01]  /*0030*/  ELECT P0, URZ, PT ;  /* 0x00000000003f782f */ /* 0x000fe20003800000 */
[----:B------:R-:W-:Y:S01]  /*0040*/  BSSY B0, `(.L_x_424) ;  /* 0x000000e000007945 */ /* 0x000fe20003800000 */
[----:B0-----:R-:W-:-:S05]  /*0050*/  SHF.R.U32.HI R2, RZ, 0x5, R0 ;  /* 0x00000005ff027819 */ /* 0x001fca0000011600 */
[----:B------:R-:W0:Y:S02]  /*0060*/  SHFL.IDX PT, R3, R2, RZ, 0x1f ;  /* 0x00001fff02037589 */ /* 0x000e2400000e0000 */
[----:B0-----:R-:W-:Y:S02]  /*0070*/  ISETP.EQ.AND P0, PT, R3, RZ, P0 ;  /* 0x000000ff0300720c */ /* 0x001fe40000702270 */
[----:B------:R-:W-:-:S11]  /*0080*/  SHF.R.U32.HI R3, RZ, 0x7, R0 ;  /* 0x00000007ff037819 */ /* 0x000fd60000011600 */
[----:B------:R-:W-:Y:S05]  /*0090*/  @!P0 BRA `(.L_x_425) ;  /* 0x0000000000208947 */ /* 0x000fea0003800000 */
[----:B------:R-:W-:Y:S02]  /*00a0*/  ULDC.64 UR4, c[0x0][0x198] ;  /* 0x0000660000047ab9 */ /* 0x000fe40000000a00 */
[----:B------:R-:W-:Y:S02]  /*00b0*/  UIADD3 UR6, UP0, UR4, 0x570, URZ ;  /* 0x0000057004067890 */ /* 0x000fe4000ff1e03f */
[----:B------:R-:W-:Y:S02]  /*00c0*/  UIADD3 UR4, UP1, UR4, 0x670, URZ ;  /* 0x0000067004047890 */ /* 0x000fe4000ff3e03f */
[----:B------:R-:W-:Y:S02]  /*00d0*/  UIADD3.X UR7, URZ, UR5, URZ, UP0, !UPT ;  /* 0x000000053f077290 */ /* 0x000fe400087fe43f */
[----:B------:R-:W-:-:S07]  /*00e0*/  UIADD3.X UR5, URZ, UR5, URZ, UP1, !UPT ;  /* 0x000000053f057290 */ /* 0x000fce0008ffe43f */
[----:B------:R0:W-:Y:S02]  /*00f0*/  UTMACCTL.PF [UR6] ;  /* 0x00000000060079b9 */ /* 0x0001e40008040000 */
[----:B------:R0:W-:Y:S02]  /*0100*/  UTMACCTL.PF [UR4] ;  /* 0x00000000040079b9 */ /* 0x0001e40008040000 */
[----:B0-----:R-:W-:Y:S01]  /*0110*/  NOP ;  /* 0x0000000000007918 */ /* 0x001fe20000000000 */
.L_x_425:
[----:B------:R-:W-:Y:S05]  /*0120*/  BSYNC B0 ;  /* 0x0000000000007941 */ /* 0x000fea0003800000 */
.L_x_424:
[----:B------:R-:W-:Y:S01]  /*0130*/  VOTEU.ANY UP0, P0 ;  /* 0x00000000003f7886 */ /* 0x000fe20000000100 */
[----:B------:R-:W0:Y:S01]  /*0140*/  SHFL.IDX PT, R3, R3, RZ, 0x1f ;  /* 0x00001fff03037589 */ /* 0x000e2200000e0000 */
[----:B------:R-:W-:Y:S01]  /*0150*/  UMOV UR4, 0x80 ;  /* 0x0000008000047882 */ /* 0x000fe20000000000 */
[----:B------:R-:W-:Y:S01]  /*0160*/  UMOV UR7, 0x100 ;  /* 0x0000010000077882 */ /* 0x000fe20000000000 */
[----:B------:R-:W-:Y:S01]  /*0170*/  VOTEU.ANY UP1, P0 ;  /* 0x00000000003f7886 */ /* 0x000fe20000020100 */
[----:B------:R-:W1:Y:S01]  /*0180*/  @UP0 S2UR UR8, SR_CgaCtaId ;  /* 0x00000000000809c3 */ /* 0x000e620000008800 */
[----:B------:R-:W2:Y:S01]  /*0190*/  SHFL.IDX PT, R4, R2, RZ, 0x1f ;  /* 0x00001fff02047589 */ /* 0x000ea200000e0000 */
[----:B------:R-:W-:Y:S01]  /*01a0*/  @UP0 UMOV UR6, 0x400 ;  /* 0x0000040000060882 */ /* 0x000fe20000000000 */
[----:B------:R-:W-:-:S04]  /*01b0*/  @UP0 UIADD3 UR4, -UR4, 0x100000, URZ ;  /* 0x0010000004040890 */ /* 0x000fc8000fffe13f */
[----:B------:R-:W-:Y:S02]  /*01c0*/  @UP0 USHF.L.U32 UR5, UR4, 0xb, URZ ;  /* 0x0000000b04050899 */ /* 0x000fe4000800063f */
[----:B------:R-:W-:Y:S01]  /*01d0*/  @UP0 USHF.L.U32 UR4, UR4, 0x1, URZ ;  /* 0x0000000104040899 */ /* 0x000fe2000800063f */
[----:B------:R-:W-:Y:S01]  /*01e0*/  VOTEU.ANY UP2, P0 ;  /* 0x00000000003f7886 */ /* 0x000fe20000040100 */
[----:B0-----:R-:W-:Y:S01]  /*01f0*/  R2UR UR9, R3 ;  /* 0x00000000030972ca */ /* 0x001fe200000e0000 */
[----:B-1----:R-:W-:Y:S01]  /*0200*/  @UP0 ULEA UR8, UR8, UR6, 0x18 ;  /* 0x0000000608080291 */ /* 0x002fe2000f8ec03f */
[----:B--2---:R-:W-:Y:S01]  /*0210*/  ISETP.NE.AND P1, PT, R4, RZ, PT ;  /* 0x000000ff0400720c */ /* 0x004fe20003f25270 */
[----:B------:R-:W-:-:S04]  /*0220*/  @UP0 UIADD3 UR6, -UR7, 0x100000, URZ ;  /* 0x0010000007060890 */ /* 0x000fc8000fffe13f */
[----:B------:R-:W-:Y:S02]  /*0230*/  @UP0 USHF.L.U32 UR7, UR6, 0xb, URZ ;  /* 0x0000000b06070899 */ /* 0x000fe4000800063f */
[----:B------:R-:W-:-:S04]  /*0240*/  @UP0 USHF.L.U32 UR6, UR6, 0x1, URZ ;  /* 0x0000000106060899 */ /* 0x000fc8000800063f */
[----:B------:R-:W-:Y:S01]  /*0250*/  UISETP.NE.AND UP0, UPT, UR9, URZ, UPT ;  /* 0x0000003f0900728c */ /* 0x000fe2000bf05270 */
[----:B------:R-:W0:Y:S02]  /*0260*/  FENCE.VIEW.ASYNC.S ;  /* 0x00000000000073c6 */ /* 0x000e240000000000 */
[----:B0-----:R0:W1:Y:S05]  /*0270*/  @UP1 SYNCS.EXCH.64 URZ, [UR8+0x38800], UR4 ;  /* 0x03880004083f15b2 */ /* 0x00106a0008000100 */
[----:B------:R0:W2:Y:S01]  /*0280*/  @UP2 SYNCS.EXCH.64 URZ, [UR8+0x38820], UR6 ;  /* 0x03882006083f25b2 */ /* 0x0000a20008000100 */
        /* <DEDUP_REMOVED lines=14> */
[----:B0-----:R3:W4:Y:S08]  /*0370*/  SYNCS.EXCH.64 URZ, [UR8+0x38830], UR4 ;  /* 0x03883004083f75b2 */ /* 0x0017300008000100 */
[----:B------:R3:W0:Y:S01]  /*0380*/  SYNCS.EXCH.64 URZ, [UR8+0x38840], UR6 ;  /* 0x03884006083f75b2 */ /* 0x0006220008000100 */
[----:B------:R3:W0:Y:S01]  /*0390*/  SYNCS.EXCH.64 URZ, [UR8+0x38838], UR4 ;  /* 0x03883804083f75b2 */ /* 0x0006220008000100 */
[----:B------:R3:W0:Y:S02]  /*03a0*/  SYNCS.EXCH.64 URZ, [UR8+0x38848], UR6 ;  /* 0x03884806083f75b2 */ /* 0x0006240008000100 */
[----:B---3--:R-:W-:Y:S01]  /*03b0*/  NOP ;  /* 0x0000000000007918 */ /* 0x008fe20000000000 */
.L_x_426:
[----:B------:R-:W3:Y:S01]  /*03c0*/  SHFL.IDX PT, R3, R2, RZ, 0x1f ;  /* 0x00001fff02037589 */ /* 0x000ee200000e0000 */
[----:B------:R-:W-:Y:S01]  /*03d0*/  NOP ;  /* 0x0000000000007918 */ /* 0x000fe20000000000 */
[----:B---3--:R-:W-:-:S13]  /*03e0*/  ISETP.NE.AND P0, PT, R3, RZ, PT ;  /* 0x000000ff0300720c */ /* 0x008fda0003f05270 */
        /* <DEDUP_REMOVED lines=17> */
[----:B------:R3:W0:Y:S02]  /*0500*/  SYNCS.EXCH.64 URZ, [UR8+0x38868], UR6 ;  /* 0x03886806083f75b2 */ /* 0x0006240008000100 */
[----:B---3--:R-:W-:Y:S01]  /*0510*/  NOP ;  /* 0x0000000000007918 */ /* 0x008fe20000000000 */
.L_x_427:
[----:B------:R-:W3:Y:S01]  /*0520*/  SHFL.IDX PT, R3, R2, RZ, 0x1f ;  /* 0x00001fff02037589 */ /* 0x000ee200000e0000 */
[----:B------:R-:W-:Y:S01]  /*0530*/  NOP ;  /* 0x0000000000007918 */ /* 0x000fe20000000000 */
[----:B---3--:R-:W-:-:S13]  /*0540*/  ISETP.NE.AND P0, PT, R3, RZ, PT ;  /* 0x000000ff0300720c */ /* 0x008fda0003f05270 */
        /* <DEDUP_REMOVED lines=13> */
[----:B------:R3:W0:Y:S02]  /*0620*/  SYNCS.EXCH.64 URZ, [UR6+0x38888], UR4 ;  /* 0x03888804063f75b2 */ /* 0x0006240008000100 */
[----:B---3--:R-:W-:Y:S01]  /*0630*/  NOP ;  /* 0x0000000000007918 */ /* 0x008fe20000000000 */
.L_x_428:
        /* <DEDUP_REMOVED lines=22> */
.L_x_429:
        /* <DEDUP_REMOVED lines=22> */
.L_x_430:
[----:B------:R-:W-:Y:S01]  /*0900*/  PLOP3.LUT P0, PT, PT, PT, UP0, 0x80, 0x0 ;  /* 0x000000000000781c */ /* 0x000fe20003f0f008 */
[----:B------:R-:W-:Y:S01]  /*0910*/  UMOV UR60, 0x1 ;  /* 0x00000001003c7882 */ /* 0x000fe20000000000 */
[----:B------:R-:W-:Y:S01]  /*0920*/  NOP ;  /* 0x0000000000007918 */ /* 0x000fe20000000000 */
[----:B------:R-:W-:Y:S01]  /*0930*/  USEL UR60, UR60, 0x2, !UP0 ;  /* 0x000000023c3c7887 */ /* 0x000fe2000c000000 */
[----:B------:R-:W-:Y:S01]  /*0940*/  BSSY B9, `(.L_x_431) ;  /* 0x0002970000097945 */ /* 0x000fe20003800000 */
[----:B012-4-:R-:W-:Y:S08]  /*0950*/  BAR.SYNC.DEFER_BLOCKING 0x0 ;  /* 0x0000000000007b1d */ /* 0x017ff00000010000 */
[----:B------:R-:W-:Y:S05]  /*0960*/  @!P0 BRA `(.L_x_432) ;  /* 0x0000021c00348947 */ /* 0x000fea0003800000 */
.L_x_433:
[----:B------:R-:W-:-:S08]  /*0970*/  NOP ;  /* 0x0000000000007918 */ /* 0x000fd00000000000 */
[----:B------:R-:W0:Y:S02]  /*0980*/  USETMAXREG.TRY_ALLOC.CTAPOOL UP0, 0xe8 ;  /* 0x000000e8000079c8 */ /* 0x000e240008000600 */
[----:B0-----:R-:W-:-:S13]  /*0990*/  PLOP3.LUT P0, PT, PT, PT, UP0, 0x80, 0x0 ;  /* 0x000000000000781c */ /* 0x001fda0003f0f008 */
[----:B------:R-:W-:Y:S05]  /*09a0*/  @!P0 BRA `(.L_x_433) ;  /* 0xfffffffc00f08947 */ /* 0x000fea000383ffff */
[----:B------:R-:W0:Y:S08]  /*09b0*/  S2UR UR4, SR_CgaCtaId ;  /* 0x00000000000479c3 */ /* 0x000e300000008800 */
[----:B------:R-:W-:Y:S06]  /*09c0*/  BAR.ARV 0x8, 0x180 ;  /* 0x0206000000007b1d */ /* 0x000fec0000002000 */
[----:B------:R-:W-:-:S02]  /*09d0*/  MOV R23, 0x400 ;  /* 0x0000040000177802 */ /* 0x000fc40000000f00 */
[----:B------:R-:W-:Y:S01]  /*09e0*/  BAR.SYNC.DEFER_BLOCKING 0x5, 0x180 ;  /* 0x0146000000007b1d */ /* 0x000fe20000010000 */
[----:B0-----:R-:W-:-:S05]  /*09f0*/  IMAD.U32 R2, RZ, RZ, UR4 ;  /* 0x00000004ff027e24 */ /* 0x001fca000f8e00ff */
[----:B------:R-:W-:Y:S01]  /*0a00*/  ULDC UR4, c[0x0][0xc3c] ;  /* 0x00030f0000047ab9 */ /* 0x000fe20000000800 */
[----:B------:R-:W-:Y:S01]  /*0a10*/  LEA R23, R2, R23, 0x18 ;  /* 0x0000001702177211 */ /* 0x000fe200078ec0ff */
[----:B------:R-:W-:Y:S04]  /*0a20*/  STL [R1+0x64], R2 ;  /* 0x0000640201007387 */ /* 0x000fe80000100800 */
[----:B------:R-:W0:Y:S01]  /*0a30*/  LDS.128 R128, [R23+0x388d0] ;  /* 0x0388d00017807984 */ /* 0x000e220000000c00 */
[----:B------:R-:W-:Y:S06]  /*0a40*/  BAR.ARV 0x4, 0x180 ;  /* 0x0106000000007b1d */ /* 0x000fec0000002000 */
[----:B0-----:R-:W-:-:S13]  /*0a50*/  ISETP.GE.AND P0, PT, R131, UR4, PT ;  /* 0x0000000483007c0c */ /* 0x001fda000bf06270 */
[----:B------:R-:W-:Y:S05]  /*0a60*/  @P0 BRA `(.L_x_434) ;  /* 0x0000029400740947 */ /* 0x000fea0003800000 */
[----:B------:R-:W-:Y:S01]  /*0a70*/  VIADD R0, R0, 0xffffff80 ;  /* 0xffffff8000007836 */ /* 0x000fe20000000000 */
[----:B------:R-:W-:Y:S01]  /*0a80*/  R2UR UR4, R23 ;  /* 0x00000000170472ca */ /* 0x000fe200000e0000 */
[----:B------:R-:W-:Y:S01]  /*0a90*/  ULOP3.LUT UR5, UR60, 0x1, URZ, 0xfc, !UPT ;  /* 0x000000013c057892 */ /* 0x000fe2000f8efc3f */
[----:B------:R-:W-:Y:S01]  /*0aa0*/  IMAD.MOV.U32 R213, RZ, RZ, RZ ;  /* 0x000000ffffd57224 */ /* 0x000fe200078e00ff */
[----:B------:R-:W-:Y:S02]  /*0ab0*/  CS2R R226, SRZ ;  /* 0x0000000000e27805 */ /* 0x000fe4000001ff00 */
[----:B------:R-:W-:Y:S01]  /*0ac0*/  SHF.R.S32.HI R3, RZ, 0x1f, R0 ;  /* 0x0000001fff037819 */ /* 0x000fe20000011400 */
[----:B------:R-:W-:-:S03]  /*0ad0*/  IMAD.MOV.U32 R225, RZ, RZ, RZ ;  /* 0x000000ffffe17224 */ /* 0x000fc600078e00ff */
[CC--:B------:R-:W-:Y:S02]  /*0ae0*/  LEA.HI R2, R3.reuse, R0.reuse, RZ, 0x7 ;  /* 0x0000000003027211 */ /* 0x0c0fe400078f38ff */
[CC--:B------:R-:W-:Y:S02]  /*0af0*/  LEA.HI R5, R3.reuse, R0.reuse, RZ, 0x5 ;  /* 0x0000000003057211 */ /* 0x0c0fe400078f28ff */
[CC--:B------:R-:W-:Y:S01]  /*0b00*/  LEA.HI R4, R3.reuse, R0.reuse, RZ, 0x4 ;  /* 0x0000000003047211 */ /* 0x0c0fe200078f20ff */
[----:B------:R-:W-:Y:S01]  /*0b10*/  UIADD3 UR4, UR4, 0x14400, URZ ;  /* 0x0001440004047890 */ /* 0x000fe2000fffe03f */
[----:B------:R-:W-:Y:S02]  /*0b20*/  LOP3.LUT R7, R2, 0xffffff80, RZ, 0xc0, !PT ;  /* 0xffffff8002077812 */ /* 0x000fe400078ec0ff */
[CC--:B------:R-:W-:Y:S02]  /*0b30*/  LEA.HI R224, R3.reuse, R0.reuse, RZ, 0x3 ;  /* 0x0000000003e07211 */ /* 0x0c0fe400078f18ff */
[CC--:B------:R-:W-:Y:S01]  /*0b40*/  LEA.HI R6, R3.reuse, R0.reuse, RZ, 0x2 ;  /* 0x0000000003067211 */ /* 0x0c0fe200078f10ff */
[----:B------:R-:W-:Y:S01]  /*0b50*/  IMAD.IADD R20, R0, 0x1, -R7 ;  /* 0x0000000100147824 */ /* 0x000fe200078e0a07 */
[----:B------:R-:W-:-:S02]  /*0b60*/  LEA.HI R8, R3, R0, RZ, 0x6 ;  /* 0x0000000003087211 */ /* 0x000fc400078f30ff */
[----:B------:R-:W-:Y:S02]  /*0b70*/  SHF.L.U32 R5, R5, 0x5, RZ ;  /* 0x0000000505057819 */ /* 0x000fe400000006ff */
[----:B------:R-:W-:Y:S01]  /*0b80*/  LOP3.LUT R3, R4, 0x3fffff0, RZ, 0xc0, !PT ;  /* 0x03fffff004037812 */ /* 0x000fe200078ec0ff */
[----:B------:R-:W-:Y:S01]  /*0b90*/  STL [R1+0x120], R20 ;  /* 0x0001201401007387 */ /* 0x000fe20000100800 */
[----:B------:R-:W-:Y:S02]  /*0ba0*/  LOP3.LUT R11, R6, 0xfffffffc, RZ, 0xc0, !PT ;  /* 0xfffffffc060b7812 */ /* 0x000fe400078ec0ff */
[----:B------:R-:W-:Y:S01]  /*0bb0*/  LOP3.LUT R7, R224, 0xfffffff8, RZ, 0xc0, !PT ;  /* 0xfffffff8e0077812 */ /* 0x000fe200078ec0ff */
[C---:B------:R-:W-:Y:S01]  /*0bc0*/  IMAD.IADD R3, R0.reuse, 0x1, -R3 ;  /* 0x0000000100037824 */ /* 0x040fe200078e0a03 */
[----:B------:R-:W-:Y:S02]  /*0bd0*/  LOP3.LUT R6, R5, 0xfffffc00, RZ, 0xc0, !PT ;  /* 0xfffffc0005067812 */ /* 0x000fe400078ec0ff */
[----:B------:R-:W-:Y:S01]  /*0be0*/  SHF.R.S32.HI R5, RZ, 0x4, R4 ;  /* 0x00000004ff057819 */ /* 0x000fe20000011404 */
[----:B------:R-:W-:Y:S01]  /*0bf0*/  IMAD.IADD R14, R0, 0x1, -R7 ;  /* 0x00000001000e7824 */ /* 0x000fe200078e0a07 */
[----:B------:R-:W-:Y:S01]  /*0c00*/  SHF.R.S32.HI R224, RZ, 0x3, R224 ;  /* 0x00000003ffe07819 */ /* 0x000fe200000114e0 */
[----:B------:R-:W-:Y:S01]  /*0c10*/  IMAD R7, R3, 0x40, R6 ;  /* 0x0000004003077824 */ /* 0x000fe200078e0206 */
[----:B------:R-:W-:Y:S01]  /*0c20*/  SHF.R.S32.HI R3, RZ, 0x7, R2 ;  /* 0x00000007ff037819 */ /* 0x000fe20000011402 */
[----:B------:R-:W-:Y:S01]  /*0c30*/  IMAD.SHL.U32 R216, R14, 0x4, RZ ;  /* 0x000000040ed87824 */ /* 0x000fe200078e00ff */
[----:B------:R-:W-:Y:S01]  /*0c40*/  LEA.HI R4, R4, R5, RZ, 0x1 ;  /* 0x0000000504047211 */ /* 0x000fe200078f08ff */
[----:B------:R-:W-:Y:S01]  /*0c50*/  VIADD R6, R224, 0x60 ;  /* 0x00000060e0067836 */ /* 0x000fe20000000000 */
[----:B------:R-:W-:Y:S01]  /*0c60*/  SHF.R.S32.HI R9, RZ, 0x1f, R20 ;  /* 0x0000001fff097819 */ /* 0x000fe20000011414 */
[----:B------:R-:W-:Y:S01]  /*0c70*/  STL [R1+0x70], R14 ;  /* 0x0000700e01007387 */ /* 0x000fe20000100800 */
[----:B------:R-:W-:Y:S01]  /*0c80*/  LEA.HI R2, R2, R3, RZ, 0x1 ;  /* 0x0000000302027211 */ /* 0x000fe200078f08ff */
[----:B------:R-:W-:Y:S01]  /*0c90*/  VIADD R222, R216, 0x60 ;  /* 0x00000060d8de7836 */ /* 0x000fe20000000000 */
[----:B------:R-:W-:-:S02]  /*0ca0*/  LOP3.LUT R4, R4, 0x1ffffffe, RZ, 0xc0, !PT ;  /* 0x1ffffffe04047812 */ /* 0x000fc400078ec0ff */
[----:B------:R-:W-:Y:S02]  /*0cb0*/  LEA.HI R10, R9, R20, RZ, 0x2 ;  /* 0x00000014090a7211 */ /* 0x000fe400078f10ff */
[----:B------:R-:W-:Y:S01]  /*0cc0*/  IADD3 R12, R0, -R11, RZ ;  /* 0x8000000b000c7210 */ /* 0x000fe20007ffe0ff */
[----:B------:R-:W-:Y:S01]  /*0cd0*/  IMAD.IADD R4, R5, 0x1, -R4 ;  /* 0x0000000105047824 */ /* 0x000fe200078e0a04 */
[----:B------:R-:W-:Y:S02]  /*0ce0*/  LOP3.LUT R2, R2, 0x3fffffe, RZ, 0xc0, !PT ;  /* 0x03fffffe02027812 */ /* 0x000fe400078ec0ff */
[--C-:B------:R-:W-:Y:S02]  /*0cf0*/  SHF.R.S32.HI R0, RZ, 0x2, R10.reuse ;  /* 0x00000002ff007819 */ /* 0x100fe4000001140a */
[----:B------:R-:W-:Y:S02]  /*0d00*/  SHF.R.S32.HI R11, RZ, 0x1f, R10 ;  /* 0x0000001fff0b7819 */ /* 0x000fe4000001140a */
[----:B------:R-:W-:-:S02]  /*0d10*/  SHF.R.S32.HI R5, RZ, 0x1f, R6 ;  /* 0x0000001fff057819 */ /* 0x000fc40000011406 */
[----:B------:R-:W-:Y:S01]  /*0d20*/  IADD3 R2, R3, -R2, RZ ;  /* 0x8000000203027210 */ /* 0x000fe20007ffe0ff */
[----:B------:R-:W-:Y:S01]  /*0d30*/  IMAD R3, R4, 0x8, R7 ;  /* 0x0000000804037824 */ /* 0x000fe200078e0207 */
[----:B------:R-:W-:Y:S02]  /*0d40*/  LEA.HI R11, R11, R0, RZ, 0x3 ;  /* 0x000000000b0b7211 */ /* 0x000fe400078f18ff */
[----:B------:R-:W-:Y:S01]  /*0d50*/  LEA.HI R5, R5, R6, RZ, 0x3 ;  /* 0x0000000605057211 */ /* 0x000fe200078f18ff */
[----:B------:R-:W-:Y:S01]  /*0d60*/  IMAD.SHL.U32 R6, R6, 0x40, RZ ;  /* 0x0000004006067824 */ /* 0x000fe200078e00ff */
[----:B------:R-:W-:Y:S01]  /*0d70*/  LOP3.LUT R11, R11, 0xfffffff8, RZ, 0xc0, !PT ;  /* 0xfffffff80b0b7812 */ /* 0x000fe200078ec0ff */
[----:B------:R0:W-:Y:S01]  /*0d80*/  STL [R1+0x1c0], R3 ;  /* 0x0001c00301007387 */ /* 0x0001e20000100800 */
[----:B------:R-:W-:Y:S01]  /*0d90*/  LEA.HI R9, R9, R20, RZ, 0x5 ;  /* 0x0000001409097211 */ /* 0x000fe200078f28ff */
[----:B------:R-:W-:Y:S01]  /*0da0*/  IMAD.SHL.U32 R5, R5, 0x40, RZ ;  /* 0x0000004005057824 */ /* 0x000fe200078e00ff */
[----:B------:R-:W-:Y:S01]  /*0db0*/  SHF.L.U32 R16, R14, 0x3, RZ ;  /* 0x000000030e107819 */ /* 0x000fe200000006ff */
[----:B------:R-:W-:Y:S01]  /*0dc0*/  IMAD.IADD R0, R0, 0x1, -R11 ;  /* 0x0000000100007824 */ /* 0x000fe200078e0a0b */
[----:B------:R-:W-:Y:S01]  /*0dd0*/  LOP3.LUT R13, R6, 0x1c0, RZ, 0xc0, !PT ;  /* 0x000001c0060d7812 */ /* 0x000fe200078ec0ff */
[----:B------:R-:W-:Y:S01]  /*0de0*/  VIADD R6, R224, 0x20 ;  /* 0x00000020e0067836 */ /* 0x000fe20000000000 */
[----:B------:R-:W-:-:S02]  /*0df0*/  SHF.R.S32.HI R9, RZ, 0x5, R9 ;  /* 0x00000005ff097819 */ /* 0x000fc40000011409 */
[----:B------:R-:W-:Y:S01]  /*0e00*/  LOP3.LUT R5, R5, 0xfffffe00, RZ, 0xc0, !PT ;  /* 0xfffffe0005057812 */ /* 0x000fe200078ec0ff */
[----:B------:R-:W-:Y:S01]  /*0e10*/  IMAD.SHL.U32 R229, R6, 0x40, RZ ;  /* 0x0000004006e57824 */ /* 0x000fe200078e00ff */
[----:B0-----:R-:W-:Y:S01]  /*0e20*/  LEA.HI R3, R12, R12, RZ, 0x1 ;  /* 0x0000000c0c037211 */ /* 0x001fe200078f08ff */
[----:B------:R-:W-:Y:S01]  /*0e30*/  IMAD R9, R9, 0x10, R0 ;  /* 0x0000001009097824 */ /* 0x000fe200078e0200 */
[----:B------:R-:W-:Y:S01]  /*0e40*/  SHF.R.U32.HI R4, RZ, 0x3, R13 ;  /* 0x00000003ff047819 */ /* 0x000fe2000001160d */
[----:B------:R-:W-:Y:S01]  /*0e50*/  IMAD.SHL.U32 R0, R224, 0x40, RZ ;  /* 0x00000040e0007824 */ /* 0x000fe200078e00ff */
[----:B------:R-:W-:Y:S01]  /*0e60*/  LOP3.LUT R3, R3, 0x1ffffffe, RZ, 0xc0, !PT ;  /* 0x1ffffffe03037812 */ /* 0x000fe200078ec0ff */
[----:B------:R0:W-:Y:S01]  /*0e70*/  STL [R1+0x118], R5 ;  /* 0x0001180501007387 */ /* 0x0001e20000100800 */
[----:B------:R-:W-:Y:S01]  /*0e80*/  LOP3.LUT R7, R13, 0x38, R16, 0xf8, !PT ;  /* 0x000000380d077812 */ /* 0x000fe200078ef810 */
[----:B------:R-:W-:Y:S01]  /*0e90*/  IMAD R13, R2, 0x40, R9 ;  /* 0x00000040020d7824 */ /* 0x000fe200078e0209 */
[----:B------:R-:W-:Y:S01]  /*0ea0*/  IADD3 R220, R216, 0x40, RZ ;  /* 0x00000040d8dc7810 */ /* 0x000fe20007ffe0ff */
[----:B------:R-:W-:Y:S01]  /*0eb0*/  IMAD.IADD R3, R12, 0x1, -R3 ;  /* 0x000000010c037824 */ /* 0x000fe200078e0a03 */
[----:B------:R-:W-:-:S02]  /*0ec0*/  LOP3.LUT R12, R5, R7, R4, 0xf6, !PT ;  /* 0x00000007050c7212 */ /* 0x000fc400078ef604 */
[----:B------:R-:W-:Y:S01]  /*0ed0*/  LOP3.LUT R19, R0, 0x1c0, RZ, 0xc0, !PT ;  /* 0x000001c000137812 */ /* 0x000fe200078ec0ff */
[----:B------:R-:W-:Y:S01]  /*0ee0*/  IMAD.IADD R214, R216, 0x1, R220 ;  /* 0x00000001d8d67824 */ /* 0x000fe200078e02dc */
[----:B------:R-:W-:Y:S01]  /*0ef0*/  SHF.R.S32.HI R0, RZ, 0x1f, R6 ;  /* 0x0000001fff007819 */ /* 0x000fe20000011406 */
[----:B------:R-:W-:Y:S01]  /*0f00*/  STL [R1+0x1b8], R13 ;  /* 0x0001b80d01007387 */ /* 0x000fe20000100800 */
[----:B0-----:R-:W-:Y:S02]  /*0f10*/  IADD3 R5, R224, 0x40, RZ ;  /* 0x00000040e0057810 */ /* 0x001fe40007ffe0ff */
[----:B------:R-:W-:Y:S02]  /*0f20*/  LEA.HI R0, R0, R6, RZ, 0x3 ;  /* 0x0000000600007211 */ /* 0x000fe400078f18ff */
[----:B------:R-:W-:Y:S01]  /*0f30*/  SHF.R.S32.HI R2, RZ, 0x1f, R5 ;  /* 0x0000001fff027819 */ /* 0x000fe20000011405 */
[----:B------:R-:W-:Y:S01]  /*0f40*/  IMAD.SHL.U32 R228, R5, 0x40, RZ ;  /* 0x0000004005e47824 */ /* 0x000fe200078e00ff */
[----:B------:R-:W-:Y:S01]  /*0f50*/  SHF.L.U32 R8, R8, 0x3, RZ ;  /* 0x0000000308087819 */ /* 0x000fe200000006ff */
[----:B------:R-:W-:Y:S01]  /*0f60*/  IMAD.SHL.U32 R0, R0, 0x40, RZ ;  /* 0x0000004000007824 */ /* 0x000fe200078e00ff */
[----:B------:R-:W-:-:S02]  /*0f70*/  LEA.HI R2, R2, R5, RZ, 0x3 ;  /* 0x0000000502027211 */ /* 0x000fc400078f18ff */
[----:B------:R-:W-:Y:S02]  /*0f80*/  SHF.R.S32.HI R5, RZ, 0x1f, R214 ;  /* 0x0000001fff057819 */ /* 0x000fe400000114d6 */
[----:B------:R-:W-:Y:S01]  /*0f90*/  LOP3.LUT R229, R229, 0x1c0, RZ, 0xc0, !PT ;  /* 0x000001c0e5e57812 */ /* 0x000fe200078ec0ff */
[----:B------:R-:W-:Y:S01]  /*0fa0*/  IMAD.SHL.U32 R2, R2, 0x40, RZ ;  /* 0x0000004002027824 */ /* 0x000fe200078e00ff */
[CC--:B------:R-:W-:Y:S02]  /*0fb0*/  LEA.HI R4, R5.reuse, R214.reuse, RZ, 0x6 ;  /* 0x000000d605047211 */ /* 0x0c0fe400078f30ff */
[----:B------:R-:W-:Y:S02]  /*0fc0*/  LEA.HI R5, R5, R214, RZ, 0x3 ;  /* 0x000000d605057211 */ /* 0x000fe400078f18ff */
[----:B------:R-:W-:Y:S02]  /*0fd0*/  LOP3.LUT R228, R228, 0x1c0, RZ, 0xc0, !PT ;  /* 0x000001c0e4e47812 */ /* 0x000fe400078ec0ff */
[----:B------:R-:W-:-:S02]  /*0fe0*/  LOP3.LUT R21, R8, 0xfffffe00, RZ, 0xc0, !PT ;  /* 0xfffffe0008157812 */ /* 0x000fc400078ec0ff */
[----:B------:R-:W-:Y:S02]  /*0ff0*/  LOP3.LUT R15, R0, 0xfffffe00, RZ, 0xc0, !PT ;  /* 0xfffffe00000f7812 */ /* 0x000fe400078ec0ff */
[----:B------:R-:W-:Y:S01]  /*1000*/  SHF.R.U32.HI R24, RZ, 0x3, R19 ;  /* 0x00000003ff187819 */ /* 0x000fe20000011613 */
[----:B------:R-:W-:Y:S01]  /*1010*/  STL [R1+0x60], R21 ;  /* 0x0000601501007387 */ /* 0x000fe20000100800 */
[----:B------:R-:W-:Y:S02]  /*1020*/  LOP3.LUT R8, R2, 0xfffffe00, RZ, 0xc0, !PT ;  /* 0xfffffe0002087812 */ /* 0x000fe400078ec0ff */
[----:B------:R-:W-:Y:S01]  /*1030*/  LOP3.LUT R0, R19, 0x38, R5, 0xf8, !PT ;  /* 0x0000003813007812 */ /* 0x000fe200078ef805 */
[----:B------:R-:W-:Y:S01]  /*1040*/  STL [R1+0x5c], R15 ;  /* 0x00005c0f01007387 */ /* 0x000fe20000100800 */
[----:B------:R-:W-:Y:S02]  /*1050*/  SHF.R.U32.HI R18, RZ, 0x3, R229 ;  /* 0x00000003ff127819 */ /* 0x000fe400000116e5 */
[----:B------:R-:W-:Y:S01]  /*1060*/  SHF.R.U32.HI R14, RZ, 0x3, R228 ;  /* 0x00000003ff0e7819 */ /* 0x000fe200000116e4 */
[----:B------:R-:W-:Y:S01]  /*1070*/  STL [R1+0x58], R8 ;  /* 0x0000580801007387 */ /* 0x000fe20000100800 */
[----:B------:R-:W-:-:S02]  /*1080*/  SHF.L.U32 R4, R4, 0x7, RZ ;  /* 0x0000000704047819 */ /* 0x000fc400000006ff */
[--C-:B------:R-:W-:Y:S01]  /*1090*/  LOP3.LUT R2, R229, 0x38, R5.reuse, 0xf8, !PT ;  /* 0x00000038e5027812 */ /* 0x100fe200078ef805 */
[----:B------:R-:W-:Y:S01]  /*10a0*/  STL [R1+0x84], RZ ;  /* 0x000084ff01007387 */ /* 0x000fe20000100800 */
[----:B------:R-:W-:Y:S02]  /*10b0*/  LOP3.LUT R6, R228, 0x38, R5, 0xf8, !PT ;  /* 0x00000038e4067812 */ /* 0x000fe400078ef805 */
[----:B------:R-:W-:Y:S01]  /*10c0*/  LOP3.LUT R7, R0, R24, RZ, 0x3c, !PT ;  /* 0x0000001800077212 */ /* 0x000fe200078e3cff */
[----:B------:R-:W-:Y:S01]  /*10d0*/  IMAD.U32 R0, RZ, RZ, UR5 ;  /* 0x00000005ff007e24 */ /* 0x000fe2000f8e00ff */
[----:B------:R-:W-:Y:S02]  /*10e0*/  LOP3.LUT R4, R4, 0xffffe000, RZ, 0xc0, !PT ;  /* 0xffffe00004047812 */ /* 0x000fe400078ec0ff */
[----:B------:R-:W-:Y:S01]  /*10f0*/  LOP3.LUT R9, R2, R18, RZ, 0x3c, !PT ;  /* 0x0000001202097212 */ /* 0x000fe200078e3cff */
[----:B------:R-:W-:Y:S01]  /*1100*/  IMAD.U32 R2, RZ, RZ, UR4 ;  /* 0x00000004ff027e24 */ /* 0x000fe2000f8e00ff */
[----:B------:R-:W-:-:S02]  /*1110*/  LOP3.LUT R11, R6, R14, RZ, 0x3c, !PT ;  /* 0x0000000e060b7212 */ /* 0x000fc400078e3cff */
[----:B------:R-:W-:Y:S01]  /*1120*/  LOP3.LUT R0, R19, 0x38, R16, 0xf8, !PT ;  /* 0x0000003813007812 */ /* 0x000fe200078ef810 */
[----:B------:R-:W-:Y:S01]  /*1130*/  VIADD R19, R16, 0x80 ;  /* 0x0000008010137836 */ /* 0x000fe20000000000 */
[-C--:B------:R-:W-:Y:S01]  /*1140*/  IADD3 R7, R7, R4.reuse, R21 ;  /* 0x0000000407077210 */ /* 0x080fe20007ffe015 */
[----:B------:R0:W-:Y:S01]  /*1150*/  STL [R1+0x11c], R2 ;  /* 0x00011c0201007387 */ /* 0x0001e20000100800 */
[-C--:B------:R-:W-:Y:S02]  /*1160*/  IADD3 R9, R9, R4.reuse, R15 ;  /* 0x0000000409097210 */ /* 0x080fe40007ffe00f */
[----:B------:R-:W-:Y:S02]  /*1170*/  IADD3 R11, R11, R4, R8 ;  /* 0x000000040b0b7210 */ /* 0x000fe40007ffe008 */
[----:B------:R-:W-:Y:S02]  /*1180*/  LOP3.LUT R4, R21, R0, R24, 0xf6, !PT ;  /* 0x0000000015047212 */ /* 0x000fe400078ef618 */
[----:B------:R-:W-:-:S02]  /*1190*/  LOP3.LUT R10, R10, 0x7ffffffc, RZ, 0xc0, !PT ;  /* 0x7ffffffc0a0a7812 */ /* 0x000fc400078ec0ff */
[--C-:B------:R-:W-:Y:S01]  /*11a0*/  LOP3.LUT R0, R229, 0x38, R16.reuse, 0xf8, !PT ;  /* 0x00000038e5007812 */ /* 0x100fe200078ef810 */
[----:B------:R1:W-:Y:S01]  /*11b0*/  STL [R1+0x6c], R4 ;  /* 0x00006c0401007387 */ /* 0x0003e20000100800 */
[----:B0-----:R-:W-:Y:S01]  /*11c0*/  LOP3.LUT R2, R228, 0x38, R16, 0xf8, !PT ;  /* 0x00000038e4027812 */ /* 0x001fe200078ef810 */
[----:B------:R-:W-:Y:S01]  /*11d0*/  IMAD.IADD R10, R20, 0x1, -R10 ;  /* 0x00000001140a7824 */ /* 0x000fe200078e0a0a */
[----:B------:R-:W-:Y:S02]  /*11e0*/  LOP3.LUT R0, R15, R0, R18, 0xf6, !PT ;  /* 0x000000000f007212 */ /* 0x000fe400078ef612 */
[----:B------:R-:W-:Y:S01]  /*11f0*/  LOP3.LUT R2, R8, R2, R14, 0xf6, !PT ;  /* 0x0000000208027212 */ /* 0x000fe200078ef60e */
[----:B------:R-:W-:Y:S01]  /*1200*/  IMAD.SHL.U32 R43, R10, 0x2, RZ ;  /* 0x000000020a2b7824 */ /* 0x000fe200078e00ff */
[----:B------:R-:W-:Y:S02]  /*1210*/  LOP3.LUT R212, R5, 0xfffffff8, RZ, 0xc0, !PT ;  /* 0xfffffff805d47812 */ /* 0x000fe400078ec0ff */
[----:B------:R-:W-:Y:S01]  /*1220*/  IADD3 R22, R16, 0xc0, RZ ;  /* 0x000000c010167810 */ /* 0x000fe20007ffe0ff */
[C---:B------:R-:W-:Y:S01]  /*1230*/  VIADD R42, R43.reuse, 0x8 ;  /* 0x000000082b2a7836 */ /* 0x040fe20000000000 */
[----:B-1----:R-:W-:Y:S01]  /*1240*/  LEA R4, R4, UR4, 0x1 ;  /* 0x0000000404047c11 */ /* 0x002fe2000f8e08ff */
[C---:B------:R-:W-:Y:S01]  /*1250*/  VIADD R40, R43.reuse, 0x18 ;  /* 0x000000182b287836 */ /* 0x040fe20000000000 */
[C---:B------:R-:W-:Y:S01]  /*1260*/  IADD3 R41, R43.reuse, 0x10, RZ ;  /* 0x000000102b297810 */ /* 0x040fe20007ffe0ff */
[C---:B------:R-:W-:Y:S01]  /*1270*/  VIADD R39, R43.reuse, 0x20 ;  /* 0x000000202b277836 */ /* 0x040fe20000000000 */
[C---:B------:R-:W-:Y:S01]  /*1280*/  IADD3 R37, R43.reuse, 0x30, RZ ;  /* 0x000000302b257810 */ /* 0x040fe20007ffe0ff */
[----:B------:R0:W-:Y:S01]  /*1290*/  STL [R1+0x68], R4 ;  /* 0x0000680401007387 */ /* 0x0001e20000100800 */
[C---:B------:R-:W-:Y:S01]  /*12a0*/  VIADD R38, R43.reuse, 0x28 ;  /* 0x000000282b267836 */ /* 0x040fe20000000000 */
[C---:B------:R-:W-:Y:S01]  /*12b0*/  IADD3 R33, R43.reuse, 0x50, RZ ;  /* 0x000000502b217810 */ /* 0x040fe20007ffe0ff */
[C---:B------:R-:W-:Y:S01]  /*12c0*/  VIADD R36, R43.reuse, 0x38 ;  /* 0x000000382b247836 */ /* 0x040fe20000000000 */
[----:B------:R-:W-:Y:S01]  /*12d0*/  STL [R1+0x90], R43 ;  /* 0x0000902b01007387 */ /* 0x000fe20000100800 */
[C---:B------:R-:W-:Y:S01]  /*12e0*/  VIADD R35, R43.reuse, 0x40 ;  /* 0x000000402b237836 */ /* 0x040fe20000000000 */
[C---:B------:R-:W-:Y:S01]  /*12f0*/  IADD3 R29, R43.reuse, 0x70, RZ ;  /* 0x000000702b1d7810 */ /* 0x040fe20007ffe0ff */
[C---:B------:R-:W-:Y:S01]  /*1300*/  VIADD R34, R43.reuse, 0x48 ;  /* 0x000000482b227836 */ /* 0x040fe20000000000 */
[C---:B------:R-:W-:Y:S01]  /*1310*/  IADD3 R25, R43.reuse, 0x90, RZ ;  /* 0x000000902b197810 */ /* 0x040fe20007ffe0ff */
[C---:B------:R-:W-:Y:S01]  /*1320*/  VIADD R32, R43.reuse, 0x58 ;  /* 0x000000582b207836 */ /* 0x040fe20000000000 */
[----:B0-----:R-:W-:Y:S01]  /*1330*/  SHF.R.S32.HI R4, RZ, 0x3, R5 ;  /* 0x00000003ff047819 */ /* 0x001fe20000011405 */
[C---:B------:R-:W-:Y:S01]  /*1340*/  VIADD R31, R43.reuse, 0x60 ;  /* 0x000000602b1f7836 */ /* 0x040fe20000000000 */
[----:B------:R-:W-:Y:S01]  /*1350*/  LEA R5, R12, UR4, 0x1 ;  /* 0x000000040c057c11 */ /* 0x000fe2000f8e08ff */
[C---:B------:R-:W-:Y:S01]  /*1360*/  VIADD R30, R43.reuse, 0x68 ;  /* 0x000000682b1e7836 */ /* 0x040fe20000000000 */
[C---:B------:R-:W-:Y:S01]  /*1370*/  IADD3 R18, R43.reuse, 0xb0, RZ ;  /* 0x000000b02b127810 */ /* 0x040fe20007ffe0ff */
[----:B------:R0:W-:Y:S01]  /*1380*/  STL [R1+0x114], R4 ;  /* 0x0001140401007387 */ /* 0x0001e20000100800 */
[C---:B------:R-:W-:Y:S01]  /*1390*/  VIADD R28, R43.reuse, 0x78 ;  /* 0x000000782b1c7836 */ /* 0x040fe20000000000 */
[C---:B------:R-:W-:Y:S01]  /*13a0*/  IADD3 R10, R43.reuse, 0xd0, RZ ;  /* 0x000000d02b0a7810 */ /* 0x040fe20007ffe0ff */
[C---:B------:R-:W-:Y:S01]  /*13b0*/  VIADD R27, R43.reuse, 0x80 ;  /* 0x000000802b1b7836 */ /* 0x040fe20000000000 */
[----:B------:R1:W-:Y:S01]  /*13c0*/  STL [R1+0x1a0], R5 ;  /* 0x0001a00501007387 */ /* 0x0003e20000100800 */
[C---:B------:R-:W-:Y:S01]  /*13d0*/  VIADD R26, R43.reuse, 0x88 ;  /* 0x000000882b1a7836 */ /* 0x040fe20000000000 */
[----:B------:R-:W-:Y:S01]  /*13e0*/  SHF.R.S32.HI R17, RZ, 0x1f, R16 ;  /* 0x0000001fff117819 */ /* 0x000fe20000011410 */
[C---:B------:R-:W-:Y:S01]  /*13f0*/  VIADD R24, R43.reuse, 0x98 ;  /* 0x000000982b187836 */ /* 0x040fe20000000000 */
[----:B------:R-:W-:Y:S01]  /*1400*/  IADD3 R221, R216, 0x20, RZ ;  /* 0x00000020d8dd7810 */ /* 0x000fe20007ffe0ff */
[C---:B------:R-:W-:Y:S01]  /*1410*/  VIADD R21, R43.reuse, 0xa0 ;  /* 0x000000a02b157836 */ /* 0x040fe20000000000 */
[----:B0-----:R-:W-:Y:S01]  /*1420*/  LEA R4, R0, UR4, 0x1 ;  /* 0x0000000400047c11 */ /* 0x001fe2000f8e08ff */
[C---:B------:R-:W-:Y:S01]  /*1430*/  VIADD R20, R43.reuse, 0xa8 ;  /* 0x000000a82b147836 */ /* 0x040fe20000000000 */
[----:B------:R-:W-:Y:S01]  /*1440*/  LEA R0, R2, UR4, 0x1 ;  /* 0x0000000402007c11 */ /* 0x000fe2000f8e08ff */
[C---:B------:R-:W-:Y:S01]  /*1450*/  VIADD R15, R43.reuse, 0xb8 ;  /* 0x000000b82b0f7836 */ /* 0x040fe20000000000 */
[----:B------:R-:W-:Y:S01]  /*1460*/  SHF.R.S32.HI R2, RZ, 0x1f, R41 ;  /* 0x0000001fff027819 */ /* 0x000fe20000011429 */
        /* <DEDUP_REMOVED lines=9> */
[C---:B-1----:R-:W-:Y:S01]  /*1500*/  VIADD R5, R43.reuse, 0xe8 ;  /* 0x000000e82b057836 */ /* 0x042fe20000000000 */
[----:B0-----:R-:W-:-:S02]  /*1510*/  IADD3 R4, R43, 0xf0, RZ ;  /* 0x000000f02b047810 */ /* 0x001fc40007ffe0ff */
[----:B------:R-:W-:Y:S01]  /*1520*/  STL [R1+0x108], R41 ;  /* 0x0001082901007387 */ /* 0x000fe20000100800 */
[----:B------:R-:W-:Y:S01]  /*1530*/  SHF.R.S32.HI R215, RZ, 0x1f, R212 ;  /* 0x0000001fffd77819 */ /* 0x000fe200000114d4 */
[----:B--2---:R-:W-:Y:S02]  /*1540*/  VIADD R0, R43, 0xf8 ;  /* 0x000000f82b007836 */ /* 0x004fe40000000000 */
[----:B------:R0:W-:Y:S01]  /*1550*/  STL [R1+0x104], R40 ;  /* 0x0001042801007387 */ /* 0x0001e20000100800 */
[----:B---3--:R-:W-:-:S03]  /*1560*/  SHF.R.S32.HI R42, RZ, 0x1f, R42 ;  /* 0x0000001fff2a7819 */ /* 0x008fc6000001142a */
[----:B------:R-:W-:Y:S04]  /*1570*/  STL [R1+0x100], R39 ;  /* 0x0001002701007387 */ /* 0x000fe80000100800 */
[----:B------:R1:W-:Y:S01]  /*1580*/  STL [R1+0xfc], R38 ;  /* 0x0000fc2601007387 */ /* 0x0003e20000100800 */
[----:B0-----:R-:W-:-:S03]  /*1590*/  SHF.R.S32.HI R40, RZ, 0x1f, R40 ;  /* 0x0000001fff287819 */ /* 0x001fc60000011428 */
[----:B------:R0:W-:Y:S04]  /*15a0*/  STL [R1+0xf8], R37 ;  /* 0x0000f82501007387 */ /* 0x0001e80000100800 */
[----:B------:R-:W-:Y:S01]  /*15b0*/  STL [R1+0xf4], R36 ;  /* 0x0000f42401007387 */ /* 0x000fe20000100800 */
[----:B-1----:R-:W-:-:S03]  /*15c0*/  SHF.R.S32.HI R38, RZ, 0x1f, R38 ;  /* 0x0000001fff267819 */ /* 0x002fc60000011426 */
        /* <DEDUP_REMOVED lines=40> */
[----:B------:R-:W-:Y:S01]  /*1850*/  STL [R1+0x94], R0 ;  /* 0x0000940001007387 */ /* 0x000fe20000100800 */
[----:B0-----:R-:W-:-:S03]  /*1860*/  SHF.R.S32.HI R4, RZ, 0x1f, R4 ;  /* 0x0000001fff047819 */ /* 0x001fc60000011404 */
[----:B------:R0:W-:Y:S04]  /*1870*/  STL [R1+0x198], R2 ;  /* 0x0001980201007387 */ /* 0x0001e80000100800 */
[----:B------:R-:W-:Y:S01]  /*1880*/  STL [R1+0x194], R40 ;  /* 0x0001942801007387 */ /* 0x000fe20000100800 */
[----:B0-----:R-:W-:-:S05]  /*1890*/  SHF.R.S32.HI R2, RZ, 0x1f, R39 ;  /* 0x0000001fff027819 */ /* 0x001fca0000011427 */
[----:B------:R0:W-:Y:S04]  /*18a0*/  STL [R1+0x190], R2 ;  /* 0x0001900201007387 */ /* 0x0001e80000100800 */
[----:B------:R-:W-:Y:S04]  /*18b0*/  STL [R1+0x18c], R38 ;  /* 0x00018c2601007387 */ /* 0x000fe80000100800 */
        /* <DEDUP_REMOVED lines=33> */
[----:B0-----:R-:W-:Y:S01]  /*1ad0*/  SHF.R.S32.HI R2, RZ, 0x1f, R0 ;  /* 0x0000001fff027819 */ /* 0x001fe20000011400 */
[----:B------:R-:W-:Y:S01]  /*1ae0*/  IMAD R0, R3, 0x8, R13 ;  /* 0x0000000803007824 */ /* 0x000fe200078e020d */
[----:B------:R-:W-:-:S03]  /*1af0*/  LEA R3, R7, UR4, 0x1 ;  /* 0x0000000407037c11 */ /* 0x000fc6000f8e08ff */
[----:B------:R0:W-:Y:S04]  /*1b00*/  STL [R1+0x124], R2 ;  /* 0x0001240201007387 */ /* 0x0001e80000100800 */
[----:B------:R1:W-:Y:S04]  /*1b10*/  STL [R1+0x1bc], R0 ;  /* 0x0001bc0001007387 */ /* 0x0003e80000100800 */
[----:B------:R2:W-:Y:S01]  /*1b20*/  STL [R1+0x1b4], R3 ;  /* 0x0001b40301007387 */ /* 0x0005e20000100800 */
[----:B0-----:R-:W-:Y:S02]  /*1b30*/  LEA R2, R9, UR4, 0x1 ;  /* 0x0000000409027c11 */ /* 0x001fe4000f8e08ff */
[----:B-1----:R-:W-:-:S05]  /*1b40*/  LEA R0, R11, UR4, 0x1 ;  /* 0x000000040b007c11 */ /* 0x002fca000f8e08ff */
[----:B------:R2:W-:Y:S04]  /*1b50*/  STL [R1+0x1a4], R0 ;  /* 0x0001a40001007387 */ /* 0x0005e80000100800 */
[----:B------:R2:W-:Y:S02]  /*1b60*/  STL [R1+0x1ac], R2 ;  /* 0x0001ac0201007387 */ /* 0x0005e40000100800 */
.L_x_679:
[----:B0-234-:R-:W0:Y:S01]  /*1b70*/  LDC.64 R2, c[0x0][0xc88] ;  /* 0x00032200ff027b82 */ /* 0x01de220000000a00 */
[----:B------:R-:W-:Y:S01]  /*1b80*/  ULDC.64 UR10, c[0x0][0x208] ;  /* 0x00008200000a7ab9 */ /* 0x000fe20000000a00 */
[----:B------:R-:W-:Y:S01]  /*1b90*/  ULDC.64 UR4, c[0x0][0xa28] ;  /* 0x00028a0000047ab9 */ /* 0x000fe20000000a00 */
[----:B------:R-:W-:Y:S01]  /*1ba0*/  ULDC.64 UR8, c[0x0][0xa18] ;  /* 0x0002860000087ab9 */ /* 0x000fe20000000a00 */
[----:B------:R-:W-:Y:S01]  /*1bb0*/  ULDC.64 UR6, c[0x0][0xa08] ;  /* 0x0002820000067ab9 */ /* 0x000fe20000000a00 */
[----:B0-----:R-:W-:-:S05]  /*1bc0*/  IMAD.WIDE R2, R131, 0x4, R2 ;  /* 0x0000000483027825 */ /* 0x001fca00078e0202 */
[----:B------:R-:W2:Y:S01]  /*1bd0*/  LDG.E R26, desc[UR10][R2.64] ;  /* 0x0000000a021a7981 */ /* 0x000ea2000c1e1900 */
[----:B------:R-:W-:Y:S01]  /*1be0*/  ISETP.NE.U32.AND P2, PT, RZ, UR4, PT ;  /* 0x00000004ff007c0c */ /* 0x000fe2000bf45070 */
[----:B------:R-:W-:Y:S01]  /*1bf0*/  IMAD.MOV.U32 R114, RZ, RZ, RZ ;  /* 0x000000ffff727224 */ /* 0x000fe200078e00ff */
[----:B------:R-:W-:Y:S02]  /*1c00*/  ISETP.NE.U32.AND P1, PT, RZ, UR8, PT ;  /* 0x00000008ff007c0c */ /* 0x000fe4000bf25070 */
[----:B------:R-:W-:Y:S02]  /*1c10*/  ISETP.NE.AND.EX P2, PT, RZ, UR5, PT, P2 ;  /* 0x00000005ff007c0c */ /* 0x000fe4000bf45320 */
[----:B------:R-:W-:Y:S02]  /*1c20*/  ISETP.NE.AND.EX P1, PT, RZ, UR9, PT, P1 ;  /* 0x00000009ff007c0c */ /* 0x000fe4000bf25310 */
[----:B------:R-:W-:Y:S02]  /*1c30*/  MOV R8, RZ ;  /* 0x000000ff00087202 */ /* 0x000fe40000000f00 */
[----:B------:R-:W-:-:S04]  /*1c40*/  ISETP.NE.U32.AND P0, PT, RZ, UR6, PT ;  /* 0x00000006ff007c0c */ /* 0x000fc8000bf05070 */
[----:B------:R-:W-:Y:S02]  /*1c50*/  ISETP.NE.AND.EX P0, PT, RZ, UR7, PT, P0 ;  /* 0x00000007ff007c0c */ /* 0x000fe4000bf05300 */
[C---:B------:R-:W-:Y:S02]  /*1c60*/  LOP3.LUT R6, R130.reuse, 0xff000000, RZ, 0xc0, !PT ;  /* 0xff00000082067812 */ /* 0x040fe400078ec0ff */
[----:B-----5:R-:W-:Y:S02]  /*1c70*/  LOP3.LUT R223, R130, 0xffff, RZ, 0xc0, !PT ;  /* 0x0000ffff82df7812 */ /* 0x020fe400078ec0ff */
[----:B--2---:R-:W-:Y:S01]  /*1c80*/  SHF.R.S32.HI R0, RZ, 0x1f, R26 ;  /* 0x0000001fff007819 */ /* 0x004fe2000001141a */
[C---:B------:R-:W-:Y:S01]  /*1c90*/  IMAD.SHL.U32 R28, R26.reuse, 0x4, RZ ;  /* 0x000000041a1c7824 */ /* 0x040fe200078e00ff */
[----:B------:R-:W-:Y:S01]  /*1ca0*/  STL [R1+0x78], R26 ;  /* 0x0000781a01007387 */ /* 0x000fe20000100800 */
[C---:B------:R-:W-:Y:S02]  /*1cb0*/  @P2 LEA R4, P3, R26.reuse, UR4, 0x2 ;  /* 0x000000041a042c11 */ /* 0x040fe4000f8610ff */
[C-C-:B------:R-:W-:Y:S01]  /*1cc0*/  SHF.L.U64.HI R27, R26.reuse, 0x2, R0.reuse ;  /* 0x000000021a1b7819 */ /* 0x140fe20000010200 */
[----:B------:R0:W-:Y:S01]  /*1cd0*/  STL [R1+0x110], R0 ;  /* 0x0001100001007387 */ /* 0x0001e20000100800 */
[----:B------:R-:W-:Y:S01]  /*1ce0*/  ULDC UR4, c[0x0][0x288] ;  /* 0x0000a20000047ab9 */ /* 0x000fe20000000800 */
[----:B------:R-:W-:-:S02]  /*1cf0*/  @P2 LEA.HI.X R5, R26, UR5, R0, 0x2, P3 ;  /* 0x000000051a052c11 */ /* 0x000fc400098f1400 */
[----:B------:R1:W-:Y:S01]  /*1d00*/  STL [R1+0x7c], R28 ;  /* 0x00007c1c01007387 */ /* 0x0003e20000100800 */
[----:B------:R-:W-:Y:S01]  /*1d10*/  IMAD.U32 R132, RZ, RZ, UR4 ;  /* 0x00000004ff847e24 */ /* 0x000fe2000f8e00ff */
[----:B------:R-:W-:Y:S01]  /*1d20*/  ULDC.64 UR4, c[0x0][0x418] ;  /* 0x0001060000047ab9 */ /* 0x000fe20000000a00 */
[----:B------:R-:W-:Y:S01]  /*1d30*/  IADD3 R2, P4, R28, UR6, RZ ;  /* 0x000000061c027c10 */ /* 0x000fe2000ff9e0ff */
[----:B------:R1:W-:Y:S01]  /*1d40*/  STL [R1+0x80], R27 ;  /* 0x0000801b01007387 */ /* 0x0003e20000100800 */
[----:B------:R-:W-:Y:S02]  /*1d50*/  UISETP.NE.U32.AND UP0, UPT, UR4, URZ, UPT ;  /* 0x0000003f0400728c */ /* 0x000fe4000bf05070 */
[----:B------:R-:W-:Y:S01]  /*1d60*/  IADD3.X R3, R27, UR7, RZ, P4, !PT ;  /* 0x000000071b037c10 */ /* 0x000fe2000a7fe4ff */
[----:B------:R1:W-:Y:S01]  /*1d70*/  STL [R1+0x88], R129 ;  /* 0x0000888101007387 */ /* 0x0003e20000100800 */
[----:B------:R-:W-:Y:S01]  /*1d80*/  UISETP.NE.AND.EX UP0, UPT, UR5, URZ, UPT, UP0 ;  /* 0x0000003f0500728c */ /* 0x000fe2000bf05300 */
[----:B------:R-:W-:-:S02]  /*1d90*/  ULDC UR4, c[0x0][0x424] ;  /* 0x0001090000047ab9 */ /* 0x000fc40000000800 */
[----:B------:R2:W5:Y:S01]  /*1da0*/  @P2 LDG.E R8, desc[UR10][R4.64] ;  /* 0x0000000a04082981 */ /* 0x000562000c1e1900 */
[----:B------:R-:W-:Y:S01]  /*1db0*/  USEL UR4, UR4, 0x1, UP0 ;  /* 0x0000000104047887 */ /* 0x000fe20008000000 */
[----:B------:R-:W-:Y:S01]  /*1dc0*/  ULDC UR5, c[0x0][0x2f0] ;  /* 0x0000bc0000057ab9 */ /* 0x000fe20000000800 */
[----:B0-----:R-:W-:Y:S01]  /*1dd0*/  LOP3.LUT R0, R130, 0xff0000, RZ, 0xc0, !PT ;  /* 0x00ff000082007812 */ /* 0x001fe200078ec0ff */
[----:B------:R-:W5:Y:S01]  /*1de0*/  @P0 LDG.E R114, desc[UR10][R2.64] ;  /* 0x0000000a02720981 */ /* 0x000f62000c1e1900 */
[----:B--2---:R-:W-:-:S04]  /*1df0*/  @P1 IADD3 R4, P2, R28, UR8, RZ ;  /* 0x000000081c041c10 */ /* 0x004fc8000ff5e0ff */
[----:B------:R-:W-:Y:S01]  /*1e00*/  @P1 IADD3.X R5, R27, UR9, RZ, P2, !PT ;  /* 0x000000091b051c10 */ /* 0x000fe200097fe4ff */
[----:B------:R-:W-:Y:S02]  /*1e10*/  ULDC.64 UR8, c[0x0][0xa20] ;  /* 0x0002880000087ab9 */ /* 0x000fe40000000a00 */
[----:B------:R-:W-:Y:S01]  /*1e20*/  ISETP.NE.U32.AND P2, PT, RZ, UR8, PT ;  /* 0x00000008ff007c0c */ /* 0x000fe2000bf45070 */
[----:B------:R-:W-:Y:S01]  /*1e30*/  UIMAD UR4, UR4, UR5, URZ ;  /* 0x00000005040472a4 */ /* 0x000fe2000f8e023f */
[----:B------:R0:W5:Y:S02]  /*1e40*/  @P1 LDG.E R132, desc[UR10][R4.64] ;  /* 0x0000000a04841981 */ /* 0x000164000c1e1900 */
[----:B------:R-:W-:Y:S01]  /*1e50*/  ISETP.NE.AND.EX P2, PT, RZ, UR9, PT, P2 ;  /* 0x00000009ff007c0c */ /* 0x000fe2000bf45320 */
[----:B------:R-:W-:Y:S01]  /*1e60*/  ULDC UR5, c[0x0][0x348] ;  /* 0x0000d20000057ab9 */ /* 0x000fe20000000800 */
[----:B0-----:R-:W-:-:S04]  /*1e70*/  SHF.R.U32.HI R5, RZ, 0x8, R6 ;  /* 0x00000008ff057819 */ /* 0x001fc80000011606 */
[----:B------:R-:W-:Y:S01]  /*1e80*/  LEA.HI R6, R0, R5, RZ, 0x10 ;  /* 0x0000000500067211 */ /* 0x000fe200078f80ff */
[----:B-1----:R-:W-:Y:S06]  /*1e90*/  @P1 BRA `(.L_x_435) ;  /* 0x0000000000281947 */ /* 0x002fec0003800000 */
[----:B------:R-:W-:Y:S02]  /*1ea0*/  ULDC.64 UR6, c[0x0][0xa00] ;  /* 0x0002800000067ab9 */ /* 0x000fe40000000a00 */
[----:B------:R-:W-:-:S04]  /*1eb0*/  ISETP.NE.U32.AND P1, PT, RZ, UR6, PT ;  /* 0x00000006ff007c0c */ /* 0x000fc8000bf25070 */
[----:B------:R-:W-:-:S13]  /*1ec0*/  ISETP.NE.AND.EX P1, PT, RZ, UR7, PT, P1 ;  /* 0x00000007ff007c0c */ /* 0x000fda000bf25310 */
[----:B------:R-:W-:Y:S05]  /*1ed0*/  @!P1 BRA `(.L_x_435) ;  /* 0x0000000000189947 */ /* 0x000fea0003800000 */
[----:B------:R-:W0:Y:S01]  /*1ee0*/  LDC.64 R4, c[0x0][0xa00] ;  /* 0x00028000ff047b82 */ /* 0x000e220000000a00 */
[----:B------:R-:W-:Y:S01]  /*1ef0*/  ULDC.64 UR6, c[0x0][0x208] ;  /* 0x0000820000067ab9 */ /* 0x000fe20000000a00 */
[----:B0-----:R-:W-:-:S05]  /*1f00*/  IMAD.WIDE R4, R26, 0x4, R4 ;  /* 0x000000041a047825 */ /* 0x001fca00078e0204 */
[----:B-----5:R-:W2:Y:S04]  /*1f10*/  LDG.E R132, desc[UR6][R4.64] ;  /* 0x0000000604847981 */ /* 0x020ea8000c1e1900 */
[----:B------:R-:W2:Y:S02]  /*1f20*/  LDG.E R7, desc[UR6][R4.64+0x4] ;  /* 0x0000040604077981 */ /* 0x000ea4000c1e1900 */
[----:B--2---:R-:W-:-:S07]  /*1f30*/  IMAD.IADD R132, R7, 0x1, -R132 ;  /* 0x0000000107847824 */ /* 0x004fce00078e0a84 */
.L_x_435:
[----:B------:R-:W-:Y:S01]  /*1f40*/  MOV R24, UR5 ;  /* 0x0000000500187c02 */ /* 0x000fe20008000f00 */
[----:B------:R-:W-:Y:S01]  /*1f50*/  IMAD.U32 R25, RZ, RZ, UR4 ;  /* 0x00000004ff197e24 */ /* 0x000fe2000f8e00ff */
[----:B------:R-:W-:Y:S06]  /*1f60*/  @!P2 BRA `(.L_x_436) ;  /* 0x000000000014a947 */ /* 0x000fec0003800000 */
[----:B------:R-:W-:Y:S01]  /*1f70*/  IADD3 R2, P0, R28, UR8, RZ ;  /* 0x000000081c027c10 */ /* 0x000fe2000ff1e0ff */
[----:B------:R-:W-:-:S03]  /*1f80*/  ULDC.64 UR4, c[0x0][0x208] ;  /* 0x0000820000047ab9 */ /* 0x000fc60000000a00 */
[----:B------:R-:W-:-:S05]  /*1f90*/  IADD3.X R3, R27, UR9, RZ, P0, !PT ;  /* 0x000000091b037c10 */ /* 0x000fca00087fe4ff */
[----:B------:R0:W5:Y:S01]  /*1fa0*/  LDG.E R25, desc[UR4][R2.64] ;  /* 0x0000000402197981 */ /* 0x000162000c1e1900 */
[----:B------:R-:W-:Y:S05]  /*1fb0*/  BRA `(.L_x_437) ;  /* 0x0000000000147947 */ /* 0x000fea0003800000 */
.L_x_436:
[----:B------:R-:W-:Y:S05]  /*1fc0*/  @!P0 BRA `(.L_x_437) ;  /* 0x0000000000108947 */ /* 0x000fea0003800000 */
[----:B------:R-:W-:Y:S02]  /*1fd0*/  ULDC.64 UR4, c[0x0][0x208] ;  /* 0x0000820000047ab9 */ /* 0x000fe40000000a00 */
[----:B------:R-:W2:Y:S04]  /*1fe0*/  LDG.E R0, desc[UR4][R2.64] ;  /* 0x0000000402007981 */ /* 0x000ea8000c1e1900 */
[----:B------:R-:W2:Y:S02]  /*1ff0*/  LDG.E R25, desc[UR4][R2.64+0x4] ;  /* 0x0000040402197981 */ /* 0x000ea4000c1e1900 */
[----:B--2---:R-:W-:-:S07]  /*2000*/  IMAD.IADD R25, R25, 0x1, -R0 ;  /* 0x0000000119197824 */ /* 0x004fce00078e0a00 */
.L_x_437:
[----:B------:R-:W-:Y:S01]  /*2010*/  ULDC.64 UR4, c[0x0][0xa10] ;  /* 0x0002840000047ab9 */ /* 0x000fe20000000a00 */
[----:B------:R-:W-:Y:S01]  /*2020*/  ULDC.64 UR6, c[0x0][0x208] ;  /* 0x0000820000067ab9 */ /* 0x000fe20000000a00 */
[----:B------:R-:W-:-:S04]  /*2030*/  ISETP.NE.U32.AND P0, PT, RZ, UR4, PT ;  /* 0x00000004ff007c0c */ /* 0x000fc8000bf05070 */
[----:B------:R-:W-:Y:S01]  /*2040*/  ISETP.NE.AND.EX P0, PT, RZ, UR5, PT, P0 ;  /* 0x00000005ff007c0c */ /* 0x000fe2000bf05300 */
[----:B------:R-:W-:-:S12]  /*2050*/  ULDC.64 UR4, c[0x0][0xa30] ;  /* 0x00028c0000047ab9 */ /* 0x000fd80000000a00 */
[----:B0-----:R-:W0:Y:S02]  /*2060*/  @P0 LDC.64 R2, c[0x0][0xa10] ;  /* 0x00028400ff020b82 */ /* 0x001e240000000a00 */
[----:B0-----:R-:W-:-:S05]  /*2070*/  @P0 IMAD.WIDE R2, R26, 0x4, R2 ;  /* 0x000000041a020825 */ /* 0x001fca00078e0202 */
[----:B------:R-:W2:Y:S04]  /*2080*/  @P0 LDG.E R0, desc[UR6][R2.64] ;  /* 0x0000000602000981 */ /* 0x000ea8000c1e1900 */
[----:B------:R0:W2:Y:S01]  /*2090*/  @P0 LDG.E R5, desc[UR6][R2.64+0x4] ;  /* 0x0000040602050981 */ /* 0x0000a2000c1e1900 */
[----:B------:R-:W-:Y:S01]  /*20a0*/  ISETP.NE.U32.AND P1, PT, RZ, UR4, PT ;  /* 0x00000004ff007c0c */ /* 0x000fe2000bf25070 */
[----:B-----5:R-:W-:Y:S01]  /*20b0*/  IMAD.MOV.U32 R127, RZ, RZ, R25 ;  /* 0x000000ffff7f7224 */ /* 0x020fe200078e0019 */
[----:B------:R-:W-:Y:S02]  /*20c0*/  LOP3.LUT R10, R6, 0xff, RZ, 0xc0, !PT ;  /* 0x000000ff060a7812 */ /* 0x000fe400078ec0ff */
[----:B------:R-:W-:Y:S02]  /*20d0*/  ISETP.NE.AND.EX P1, PT, RZ, UR5, PT, P1 ;  /* 0x00000005ff007c0c */ /* 0x000fe4000bf25310 */
[----:B------:R-:W-:-:S02]  /*20e0*/  IADD3 R9, R25, -R8, RZ ;  /* 0x8000000819097210 */ /* 0x000fc40007ffe0ff */
[----:B------:R-:W-:Y:S01]  /*20f0*/  SHF.R.U32.HI R4, RZ, 0x10, R6 ;  /* 0x00000010ff047819 */ /* 0x000fe20000011606 */
[----:B------:R1:W-:Y:S04]  /*2100*/  STL [R1+0x8c], R10 ;  /* 0x00008c0a01007387 */ /* 0x0003e80000100800 */
[----:B------:R1:W-:Y:S04]  /*2110*/  STL [R1+0x74], R4 ;  /* 0x0000740401007387 */ /* 0x0003e80000100800 */
[----:B0-----:R-:W-:-:S04]  /*2120*/  @P1 IADD3 R2, P2, R28, UR4, RZ ;  /* 0x000000041c021c10 */ /* 0x001fc8000ff5e0ff */
[----:B------:R-:W-:Y:S01]  /*2130*/  @P1 IADD3.X R3, R27, UR5, RZ, P2, !PT ;  /* 0x000000051b031c10 */ /* 0x000fe200097fe4ff */
[----:B------:R-:W-:Y:S01]  /*2140*/  BSSY B0, `(.L_x_438) ;  /* 0x000002a000007945 */ /* 0x000fe20003800000 */
[----:B------:R-:W-:-:S03]  /*2150*/  LOP3.LUT R18, R18, 0xfffffffd, RZ, 0xc0, !PT ;  /* 0xfffffffd12127812 */ /* 0x000fc600078ec0ff */
[----:B------:R0:W5:Y:S02]  /*2160*/  @P1 LDG.E R127, desc[UR6][R2.64] ;  /* 0x00000006027f1981 */ /* 0x000164000c1e1900 */
[----:B0-----:R-:W-:Y:S01]  /*2170*/  MOV R3, RZ ;  /* 0x000000ff00037202 */ /* 0x001fe20000000f00 */
[----:B--2---:R-:W-:-:S04]  /*2180*/  @P0 IMAD.IADD R24, R5, 0x1, -R0 ;  /* 0x0000000105180824 */ /* 0x004fc800078e0a00 */
[----:B------:R-:W-:-:S04]  /*2190*/  IMAD.IADD R133, R9, 0x1, R24 ;  /* 0x0000000109857824 */ /* 0x000fc800078e0218 */
[C---:B------:R-:W-:Y:S01]  /*21a0*/  VIADD R0, R133.reuse, 0x4f ;  /* 0x0000004f85007836 */ /* 0x040fe20000000000 */
[----:B------:R-:W-:-:S03]  /*21b0*/  ISETP.GE.AND P3, PT, R133, 0x1, PT ;  /* 0x000000018500780c */ /* 0x000fc60003f66270 */
[----:B------:R-:W-:-:S05]  /*21c0*/  IMAD.HI R0, R0, 0x66666667, RZ ;  /* 0x6666666700007827 */ /* 0x000fca00078e02ff */
[----:B------:R-:W-:-:S04]  /*21d0*/  SHF.R.U32.HI R5, RZ, 0x1f, R0 ;  /* 0x0000001fff057819 */ /* 0x000fc80000011600 */
[----:B------:R-:W-:Y:S02]  /*21e0*/  LEA.HI.SX32 R130, R0, R5, 0x1b ;  /* 0x0000000500827211 */ /* 0x000fe400078fdaff */
[----:B------:R-:W-:Y:S01]  /*21f0*/  @P3 LOP3.LUT R18, R18, 0x2, RZ, 0xfc, !PT ;  /* 0x0000000212123812 */ /* 0x000fe200078efcff */
[----:B-1----:R-:W-:Y:S06]  /*2200*/  @!P3 BRA `(.L_x_439) ;  /* 0x000000000074b947 */ /* 0x002fec0003800000 */
[----:B------:R-:W-:Y:S01]  /*2210*/  ISETP.NE.AND P0, PT, R4, RZ, PT ;  /* 0x000000ff0400720c */ /* 0x000fe20003f05270 */
[----:B------:R-:W-:-:S03]  /*2220*/  ULDC UR4, c[0x0][0x9f0] ;  /* 0x00027c0000047ab9 */ /* 0x000fc60000000800 */
[----:B------:R-:W-:-:S04]  /*2230*/  SEL R11, R4, UR4, P0 ;  /* 0x00000004040b7c07 */ /* 0x000fc80008000000 */
[-C--:B------:R-:W-:Y:S02]  /*2240*/  IABS R5, R11.reuse ;  /* 0x0000000b00057213 */ /* 0x080fe40000000000 */
[----:B------:R-:W-:Y:S02]  /*2250*/  IADD3 R0, R130, -0x1, R11 ;  /* 0xffffffff82007810 */ /* 0x000fe40007ffe00b */
[----:B------:R-:W0:Y:S01]  /*2260*/  I2F.RP R4, R5 ;  /* 0x0000000500047306 */ /* 0x000e220000209400 */
[----:B------:R-:W-:-:S05]  /*2270*/  IABS R8, R11 ;  /* 0x0000000b00087213 */ /* 0x000fca0000000000 */
[----:B------:R-:W-:Y:S02]  /*2280*/  IMAD.MOV R8, RZ, RZ, -R8 ;  /* 0x000000ffff087224 */ /* 0x000fe400078e0a08 */
[----:B0-----:R-:W0:Y:S02]  /*2290*/  MUFU.RCP R4, R4 ;  /* 0x0000000400047308 */ /* 0x001e240000001000 */
[----:B0-----:R-:W-:Y:S01]  /*22a0*/  VIADD R2, R4, 0xffffffe ;  /* 0x0ffffffe04027836 */ /* 0x001fe20000000000 */
[----:B------:R-:W-:Y:S02]  /*22b0*/  IABS R4, R0 ;  /* 0x0000000000047213 */ /* 0x000fe40000000000 */
[----:B------:R-:W-:-:S03]  /*22c0*/  LOP3.LUT R0, R0, R11, RZ, 0x3c, !PT ;  /* 0x0000000b00007212 */ /* 0x000fc600078e3cff */
[----:B------:R0:W1:Y:S01]  /*22d0*/  F2I.FTZ.U32.TRUNC.NTZ R3, R2 ;  /* 0x0000000200037305 */ /* 0x000062000021f000 */
[----:B------:R-:W-:Y:S02]  /*22e0*/  ISETP.GE.AND P2, PT, R0, RZ, PT ;  /* 0x000000ff0000720c */ /* 0x000fe40003f46270 */
[----:B0-----:R-:W-:Y:S01]  /*22f0*/  MOV R2, RZ ;  /* 0x000000ff00027202 */ /* 0x001fe20000000f00 */
[----:B-1----:R-:W-:-:S04]  /*2300*/  IMAD.MOV R6, RZ, RZ, -R3 ;  /* 0x000000ffff067224 */ /* 0x002fc800078e0a03 */
[----:B------:R-:W-:-:S04]  /*2310*/  IMAD R7, R6, R5, RZ ;  /* 0x0000000506077224 */ /* 0x000fc800078e02ff */
[----:B------:R-:W-:-:S04]  /*2320*/  IMAD.HI.U32 R3, R3, R7, R2 ;  /* 0x0000000703037227 */ /* 0x000fc800078e0002 */
[----:B------:R-:W-:Y:S02]  /*2330*/  IMAD.MOV.U32 R2, RZ, RZ, R8 ;  /* 0x000000ffff027224 */ /* 0x000fe400078e0008 */
[----:B------:R-:W-:-:S04]  /*2340*/  IMAD.HI.U32 R3, R3, R4, RZ ;  /* 0x0000000403037227 */ /* 0x000fc800078e00ff */
[----:B------:R-:W-:-:S05]  /*2350*/  IMAD R2, R3, R2, R4 ;  /* 0x0000000203027224 */ /* 0x000fca00078e0204 */
[----:B------:R-:W-:-:S13]  /*2360*/  ISETP.GT.U32.AND P1, PT, R5, R2, PT ;  /* 0x000000020500720c */ /* 0x000fda0003f24070 */
[----:B------:R-:W-:Y:S02]  /*2370*/  @!P1 IMAD.IADD R2, R2, 0x1, -R5 ;  /* 0x0000000102029824 */ /* 0x000fe400078e0a05 */
[----:B------:R-:W-:Y:S01]  /*2380*/  @!P1 VIADD R3, R3, 0x1 ;  /* 0x0000000103039836 */ /* 0x000fe20000000000 */
[----:B------:R-:W-:Y:S02]  /*2390*/  ISETP.NE.AND P1, PT, R11, RZ, PT ;  /* 0x000000ff0b00720c */ /* 0x000fe40003f25270 */
[----:B------:R-:W-:-:S13]  /*23a0*/  ISETP.GE.U32.AND P0, PT, R2, R5, PT ;  /* 0x000000050200720c */ /* 0x000fda0003f06070 */
[----:B------:R-:W-:-:S05]  /*23b0*/  @P0 IADD3 R3, R3, 0x1, RZ ;  /* 0x0000000103030810 */ /* 0x000fca0007ffe0ff */
[----:B------:R-:W-:Y:S01]  /*23c0*/  @!P2 IMAD.MOV R3, RZ, RZ, -R3 ;  /* 0x000000ffff03a224 */ /* 0x000fe200078e0a03 */
[----:B------:R-:W-:-:S07]  /*23d0*/  @!P1 LOP3.LUT R3, RZ, R11, RZ, 0x33, !PT ;  /* 0x0000000bff039212 */ /* 0x000fce00078e33ff */
.L_x_439:
[----:B------:R-:W-:Y:S05]  /*23e0*/  BSYNC B0 ;  /* 0x0000000000007941 */ /* 0x000fea0003800000 */
.L_x_438:
[----:B------:R-:W-:-:S05]  /*23f0*/  IMAD R0, R10, R3, RZ ;  /* 0x000000030a007224 */ /* 0x000fca00078e02ff */
[C---:B------:R-:W-:Y:S01]  /*2400*/  VIADDMNMX R3, R0.reuse, R3, R130, PT ;  /* 0x0000000300037246 */ /* 0x040fe20003800182 */
[----:B------:R-:W-:-:S04]  /*2410*/  IMAD R0, R0, 0x50, -R9 ;  /* 0x0000005000007824 */ /* 0x000fc800078e0a09 */
[----:B------:R-:W-:Y:S01]  /*2420*/  IMAD R3, R3, 0x50, -R9 ;  /* 0x0000005003037824 */ /* 0x000fe200078e0a09 */
[----:B------:R-:W-:-:S04]  /*2430*/  VIMNMX R0, RZ, R0, !PT ;  /* 0x00000000ff007248 */ /* 0x000fc80007fe0100 */
[----:B------:R-:W-:Y:S01]  /*2440*/  VIMNMX R3, R3, R24, PT ;  /* 0x0000001803037248 */ /* 0x000fe20003fe0100 */
[----:B------:R-:W-:-:S03]  /*2450*/  IMAD.WIDE.U32 R112, R0, -0x33333333, RZ ;  /* 0xcccccccd00707825 */ /* 0x000fc600078e00ff */
[----:B------:R-:W-:Y:S02]  /*2460*/  ISETP.GT.AND P0, PT, R3, R0, PT ;  /* 0x000000000300720c */ /* 0x000fe40003f04270 */
[----:B------:R-:W-:-:S05]  /*2470*/  SHF.R.U32.HI R112, RZ, 0x6, R113 ;  /* 0x00000006ff707819 */ /* 0x000fca0000011671 */
[----:B------:R-:W-:-:S06]  /*2480*/  IMAD.MOV.U32 R2, RZ, RZ, R112 ;  /* 0x000000ffff027224 */ /* 0x000fcc00078e0070 */
[----:B------:R-:W-:-:S04]  /*2490*/  @P0 VIADD R0, R3, 0x4f ;  /* 0x0000004f03000836 */ /* 0x000fc80000000000 */
[----:B------:R-:W-:-:S05]  /*24a0*/  @P0 IMAD.HI R0, R0, 0x66666667, RZ ;  /* 0x6666666700000827 */ /* 0x000fca00078e02ff */
[----:B------:R-:W-:-:S04]  /*24b0*/  @P0 SHF.R.U32.HI R3, RZ, 0x1f, R0 ;  /* 0x0000001fff030819 */ /* 0x000fc80000011600 */
[----:B------:R-:W-:Y:S02]  /*24c0*/  @P0 LEA.HI.SX32 R2, R0, R3, 0x1b ;  /* 0x0000000300020211 */ /* 0x000fe400078fdaff */
[----:B------:R-:W-:Y:S02]  /*24d0*/  PLOP3.LUT P0, PT, PT, PT, PT, 0x80, 0x0 ;  /* 0x000000000000781c */ /* 0x000fe40003f0f070 */
[----:B------:R-:W-:-:S13]  /*24e0*/  ISETP.GT.AND P1, PT, R2, R112, PT ;  /* 0x000000700200720c */ /* 0x000fda0003f24270 */
[----:B------:R-:W-:Y:S05]  /*24f0*/  @!P1 BRA `(.L_x_440) ;  /* 0x0000009400489947 */ /* 0x000fea0003800000 */
[----:B------:R-:W-:Y:S01]  /*2500*/  IADD3 R0, R23, 0x24400, RZ ;  /* 0x0002440017007810 */ /* 0x000fe20007ffe0ff */
[----:B------:R-:W-:Y:S03]  /*2510*/  BSSY B6, `(.L_x_441) ;  /* 0x0000013000067945 */ /* 0x000fe60003800000 */
[----:B------:R-:W-:-:S13]  /*2520*/  LOP3.LUT P0, RZ, R0, 0x3ff, RZ, 0xc0, !PT ;  /* 0x000003ff00ff7812 */ /* 0x000fda000780c0ff */
[----:B------:R-:W-:Y:S05]  /*2530*/  @!P0 BRA `(.L_x_442) ;  /* 0x0000000000408947 */ /* 0x000fea0003800000 */
[----:B------:R-:W-:Y:S01]  /*2540*/  MOV R14, 0x0 ;  /* 0x00000000000e7802 */ /* 0x000fe20000000f00 */
[----:B------:R-:W-:Y:S01]  /*2550*/  ULDC.64 UR4, c[0x4][0x138] ;  /* 0x01004e0000047ab9 */ /* 0x000fe20000000a00 */
[----:B------:R-:W-:Y:S01]  /*2560*/  ULDC.64 UR6, c[0x4][0xa8] ;  /* 0x01002a0000067ab9 */ /* 0x000fe20000000a00 */
[----:B------:R-:W-:Y:S01]  /*2570*/  IMAD.U32 R4, RZ, RZ, UR4 ;  /* 0x00000004ff047e24 */ /* 0x000fe2000f8e00ff */
[----:B------:R-:W-:Y:S01]  /*2580*/  MOV R12, 0x1 ;  /* 0x00000001000c7802 */ /* 0x000fe20000000f00 */
[----:B------:R-:W-:Y:S01]  /*2590*/  IMAD.U32 R5, RZ, RZ, UR5 ;  /* 0x00000005ff057e24 */ /* 0x000fe2000f8e00ff */
[----:B------:R-:W0:Y:S01]  /*25a0*/  LDC.64 R14, c[0x4][R14] ;  /* 0x010000000e0e7b82 */ /* 0x000e220000000a00 */
[----:B------:R-:W-:Y:S01]  /*25b0*/  ULDC.64 UR4, c[0x4][0x140] ;  /* 0x0100500000047ab9 */ /* 0x000fe20000000a00 */
[----:B------:R-:W-:Y:S01]  /*25c0*/  IMAD.U32 R10, RZ, RZ, UR6 ;  /* 0x00000006ff0a7e24 */ /* 0x000fe2000f8e00ff */
[----:B------:R-:W-:Y:S01]  /*25d0*/  MOV R7, UR5 ;  /* 0x0000000500077c02 */ /* 0x000fe20008000f00 */
[----:B------:R-:W-:-:S02]  /*25e0*/  IMAD.U32 R6, RZ, RZ, UR4 ;  /* 0x00000004ff067e24 */ /* 0x000fc4000f8e00ff */
[----:B------:R-:W-:Y:S02]  /*25f0*/  IMAD.U32 R11, RZ, RZ, UR7 ;  /* 0x00000007ff0b7e24 */ /* 0x000fe4000f8e00ff */
[----:B------:R-:W-:Y:S02]  /*2600*/  IMAD.MOV.U32 R8, RZ, RZ, 0x70 ;  /* 0x00000070ff087424 */ /* 0x000fe400078e00ff */
[----:B------:R-:W-:-:S07]  /*2610*/  IMAD.MOV.U32 R13, RZ, RZ, RZ ;  /* 0x000000ffff0d7224 */ /* 0x000fce00078e00ff */
[----:B------:R-:W-:-:S07]  /*2620*/  LEPC R20, `(.L_x_442) ;  /* 0x000000001014794e */ /* 0x000fce0000000000 */
[----:B0----5:R-:W-:Y:S05]  /*2630*/  CALL.ABS.NOINC R14 ;  /* 0x000000000e007343 */ /* 0x021fea0003c00000 */
.L_x_442:
[----:B------:R-:W-:Y:S05]  /*2640*/  BSYNC B6 ;  /* 0x0000000000067941 */ /* 0x000fea0003800000 */
.L_x_441:
[----:B------:R-:W-:Y:S01]  /*2650*/  VIADD R0, R23, 0x400 ;  /* 0x0000040017007836 */ /* 0x000fe20000000000 */
[----:B------:R-:W-:Y:S04]  /*2660*/  BSSY B6, `(.L_x_443) ;  /* 0x0000013000067945 */ /* 0x000fe80003800000 */
[----:B------:R-:W-:-:S13]  /*2670*/  LOP3.LUT P0, RZ, R0, 0x3ff, RZ, 0xc0, !PT ;  /* 0x000003ff00ff7812 */ /* 0x000fda000780c0ff */
[----:B------:R-:W-:Y:S05]  /*2680*/  @!P0 BRA `(.L_x_444) ;  /* 0x0000000000408947 */ /* 0x000fea0003800000 */
[----:B------:R-:W-:Y:S01]  /*2690*/  MOV R14, 0x0 ;  /* 0x00000000000e7802 */ /* 0x000fe20000000f00 */
[----:B------:R-:W-:Y:S01]  /*26a0*/  ULDC.64 UR4, c[0x4][0x138] ;  /* 0x01004e0000047ab9 */ /* 0x000fe20000000a00 */
[----:B------:R-:W-:Y:S01]  /*26b0*/  ULDC.64 UR6, c[0x4][0xa8] ;  /* 0x01002a0000067ab9 */ /* 0x000fe20000000a00 */
[----:B------:R-:W-:Y:S01]  /*26c0*/  IMAD.U32 R4, RZ, RZ, UR4 ;  /* 0x00000004ff047e24 */ /* 0x000fe2000f8e00ff */
[----:B------:R-:W-:Y:S01]  /*26d0*/  MOV R5, UR5 ;  /* 0x0000000500057c02 */ /* 0x000fe20008000f00 */
[----:B------:R-:W-:Y:S01]  /*26e0*/  ULDC.64 UR4, c[0x4][0x140] ;  /* 0x0100500000047ab9 */ /* 0x000fe20000000a00 */
[----:B------:R-:W0:Y:S01]  /*26f0*/  LDC.64 R14, c[0x4][R14] ;  /* 0x010000000e0e7b82 */ /* 0x000e220000000a00 */
[----:B------:R-:W-:Y:S01]  /*2700*/  IMAD.U32 R6, RZ, RZ, UR4 ;  /* 0x00000004ff067e24 */ /* 0x000fe2000f8e00ff */
[----:B------:R-:W-:Y:S01]  /*2710*/  MOV R11, UR7 ;  /* 0x00000007000b7c02 */ /* 0x000fe20008000f00 */
[----:B------:R-:W-:Y:S02]  /*2720*/  IMAD.U32 R7, RZ, RZ, UR5 ;  /* 0x00000005ff077e24 */ /* 0x000fe4000f8e00ff */
[----:B------:R-:W-:-:S02]  /*2730*/  IMAD.U32 R10, RZ, RZ, UR6 ;  /* 0x00000006ff0a7e24 */ /* 0x000fc4000f8e00ff */
[----:B------:R-:W-:Y:S02]  /*2740*/  IMAD.MOV.U32 R8, RZ, RZ, 0x70 ;  /* 0x00000070ff087424 */ /* 0x000fe400078e00ff */
[----:B------:R-:W-:Y:S02]  /*2750*/  IMAD.MOV.U32 R12, RZ, RZ, 0x1 ;  /* 0x00000001ff0c7424 */ /* 0x000fe400078e00ff */
[----:B------:R-:W-:-:S07]  /*2760*/  IMAD.MOV.U32 R13, RZ, RZ, RZ ;  /* 0x000000ffff0d7224 */ /* 0x000fce00078e00ff */
[----:B------:R-:W-:-:S07]  /*2770*/  LEPC R20, `(.L_x_444) ;  /* 0x000000001014794e */ /* 0x000fce0000000000 */
[----:B0----5:R-:W-:Y:S05]  /*2780*/  CALL.ABS.NOINC R14 ;  /* 0x000000000e007343 */ /* 0x021fea0003c00000 */
.L_x_444:
[----:B------:R-:W-:Y:S05]  /*2790*/  BSYNC B6 ;  /* 0x0000000000067941 */ /* 0x000fea0003800000 */
.L_x_443:
[----:B------:R-:W-:Y:S01]  /*27a0*/  ULDC.64 UR4, c[0x0][0x9f8] ;  /* 0x00027e0000047ab9 */ /* 0x000fe20000000a00 */
[----:B------:R-:W0:Y:S01]  /*27b0*/  LDC R111, c[0x0][0x3f4] ;  /* 0x0000fd00ff6f7b82 */ /* 0x000e220000000800 */
[----:B------:R-:W-:Y:S01]  /*27c0*/  ISETP.NE.U32.AND P0, PT, RZ, UR4, PT ;  /* 0x00000004ff007c0c */ /* 0x000fe2000bf05070 */
[----:B------:R-:W-:Y:S01]  /*27d0*/  ULDC.64 UR6, c[0x0][0x208] ;  /* 0x0000820000067ab9 */ /* 0x000fe20000000a00 */
[----:B------:R-:W-:Y:S01]  /*27e0*/  MOV R0, R26 ;  /* 0x0000001a00007202 */ /* 0x000fe20000000f00 */
[----:B------:R-:W2:Y:S01]  /*27f0*/  LDL R15, [R1+0x58] ;  /* 0x00005800010f7983 */ /* 0x000ea20000100800 */
[----:B------:R-:W-:-:S03]  /*2800*/  ISETP.NE.AND.EX P0, PT, RZ, UR5, PT, P0 ;  /* 0x00000005ff007c0c */ /* 0x000fc6000bf05300 */
[----:B------:R-:W1:Y:S01]  /*2810*/  LDC.64 R90, c[0x0][0x408] ;  /* 0x00010200ff5a7b82 */ /* 0x000e620000000a00 */
[----:B------:R-:W3:Y:S07]  /*2820*/  LDL R26, [R1+0x5c] ;  /* 0x00005c00011a7983 */ /* 0x000eee0000100800 */
[----:B------:R-:W4:Y:S02]  /*2830*/  LDC.64 R96, c[0x0][0x3f8] ;  /* 0x0000fe00ff607b82 */ /* 0x000f240000000a00 */
[----:B------:R-:W-:Y:S01]  /*2840*/  @P0 IADD3 R4, P1, R28, UR4, RZ ;  /* 0x000000041c040c10 */ /* 0x000fe2000ff3e0ff */
[----:B------:R-:W-:-:S03]  /*2850*/  ULDC UR4, c[0x0][0x2f4] ;  /* 0x0000bd0000047ab9 */ /* 0x000fc60000000800 */
[----:B------:R-:W-:Y:S02]  /*2860*/  @P0 IADD3.X R5, R27, UR5, RZ, P1, !PT ;  /* 0x000000051b050c10 */ /* 0x000fe40008ffe4ff */
[----:B------:R-:W-:Y:S01]  /*2870*/  ISETP.GE.AND P1, PT, R214, UR4, PT ;  /* 0x00000004d6007c0c */ /* 0x000fe2000bf26270 */
[----:B------:R-:W2:Y:S04]  /*2880*/  LDL R27, [R1+0x60] ;  /* 0x00006000011b7983 */ /* 0x000ea80000100800 */
[----:B------:R0:W2:Y:S01]  /*2890*/  @P0 LDG.E R0, desc[UR6][R4.64] ;  /* 0x0000000604000981 */ /* 0x0000a2000c1e1900 */
[----:B------:R-:W-:Y:S02]  /*28a0*/  ISETP.GE.AND P0, PT, R16, UR4, PT ;  /* 0x0000000410007c0c */ /* 0x000fe4000bf06270 */
[----:B------:R-:W-:-:S02]  /*28b0*/  ISETP.GE.AND P2, PT, R19, UR4, PT ;  /* 0x0000000413007c0c */ /* 0x000fc4000bf46270 */
[----:B0-----:R-:W-:Y:S02]  /*28c0*/  SEL R4, RZ, 0xffffffff, P1 ;  /* 0xffffffffff047807 */ /* 0x001fe40000800000 */
[----:B------:R-:W-:-:S03]  /*28d0*/  SEL R3, RZ, 0x1, P0 ;  /* 0x00000001ff037807 */ /* 0x000fc60000000000 */
[----:B------:R-:W-:-:S05]  /*28e0*/  IMAD.SHL.U32 R4, R4, 0x2, RZ ;  /* 0x0000000204047824 */ /* 0x000fca00078e00ff */
[----:B------:R-:W-:Y:S02]  /*28f0*/  LOP3.LUT R3, R4, 0x2, R3, 0xe2, !PT ;  /* 0x0000000204037812 */ /* 0x000fe400078ee203 */
[----:B------:R-:W-:Y:S02]  /*2900*/  SEL R4, RZ, 0x4, P2 ;  /* 0x00000004ff047807 */ /* 0x000fe40001000000 */
[----:B------:R-:W-:Y:S02]  /*2910*/  ISETP.GE.AND P2, PT, R16, R111, PT ;  /* 0x0000006f1000720c */ /* 0x000fe40003f46270 */
[----:B------:R-:W-:Y:S02]  /*2920*/  SHF.R.S32.HI R9, RZ, 0x1f, R224 ;  /* 0x0000001fff097819 */ /* 0x000fe400000114e0 */
[----:B------:R-:W-:Y:S02]  /*2930*/  SEL R5, R111, RZ, P2 ;  /* 0x000000ff6f057207 */ /* 0x000fe40001000000 */
[----:B------:R-:W-:-:S02]  /*2940*/  SHF.R.S32.HI R217, RZ, 0x1f, R216 ;  /* 0x0000001fffd97819 */ /* 0x000fc400000114d8 */
[----:B------:R-:W-:Y:S01]  /*2950*/  LOP3.LUT R3, R3, R4, RZ, 0xfc, !PT ;  /* 0x0000000403037212 */ /* 0x000fe200078efcff */
[C---:B-1----:R-:W-:Y:S02]  /*2960*/  IMAD R4, R9.reuse, R90, RZ ;  /* 0x0000005a09047224 */ /* 0x042fe400078e02ff */
[----:B------:R-:W-:Y:S02]  /*2970*/  IMAD.IADD R5, R16, 0x1, R5 ;  /* 0x0000000110057824 */ /* 0x000fe400078e0205 */
[----:B----4-:R-:W-:Y:S02]  /*2980*/  IMAD R6, R9, R96, RZ ;  /* 0x0000006009067224 */ /* 0x010fe400078e02ff */
[----:B------:R-:W-:-:S04]  /*2990*/  IMAD.WIDE.U32 R94, R224, R90, R216 ;  /* 0x0000005ae05e7225 */ /* 0x000fc800078e00d8 */
[C---:B------:R-:W-:Y:S01]  /*29a0*/  IMAD R9, R224.reuse, R91, R4 ;  /* 0x0000005be0097224 */ /* 0x040fe200078e0204 */
[----:B------:R-:W-:Y:S01]  /*29b0*/  SHF.R.S32.HI R4, RZ, 0x1f, R5 ;  /* 0x0000001fff047819 */ /* 0x000fe20000011405 */
[----:B------:R-:W-:-:S04]  /*29c0*/  IMAD.WIDE.U32 R92, R224, R90, R16 ;  /* 0x0000005ae05c7225 */ /* 0x000fc800078e0010 */
[----:B------:R-:W-:Y:S02]  /*29d0*/  IMAD.IADD R95, R95, 0x1, R9 ;  /* 0x000000015f5f7824 */ /* 0x000fe400078e0209 */
[----:B------:R-:W-:Y:S01]  /*29e0*/  IMAD.IADD R93, R9, 0x1, R93 ;  /* 0x00000001095d7824 */ /* 0x000fe200078e025d */
[----:B------:R-:W-:Y:S02]  /*29f0*/  LEA.HI R9, R4, R5, RZ, 0x3 ;  /* 0x0000000504097211 */ /* 0x000fe400078f18ff */
[----:B------:R-:W-:Y:S02]  /*2a00*/  SHF.R.U32.HI R21, RZ, 0x3, R229 ;  /* 0x00000003ff157819 */ /* 0x000fe400000116e5 */
[----:B------:R-:W-:-:S04]  /*2a10*/  LOP3.LUT R10, R229, 0x38, R9, 0xf8, !PT ;  /* 0x00000038e50a7812 */ /* 0x000fc800078ef809 */
[----:B------:R-:W-:Y:S02]  /*2a20*/  LOP3.LUT R11, R10, R21, RZ, 0x3c, !PT ;  /* 0x000000150a0b7212 */ /* 0x000fe400078e3cff */
[----:B------:R-:W4:Y:S01]  /*2a30*/  LDL R10, [R1+0x70] ;  /* 0x00007000010a7983 */ /* 0x000f220000100800 */
[C---:B------:R-:W-:Y:S02]  /*2a40*/  IMAD R7, R224.reuse, R97, R6 ;  /* 0x00000061e0077224 */ /* 0x040fe400078e0206 */
[----:B------:R-:W-:Y:S01]  /*2a50*/  IMAD.WIDE.U32 R98, R224, R96, R16 ;  /* 0x00000060e0627225 */ /* 0x000fe200078e0010 */
[----:B------:R-:W-:-:S03]  /*2a60*/  ISETP.GE.AND P1, PT, R214, R111, PT ;  /* 0x0000006fd600720c */ /* 0x000fc60003f26270 */
[----:B------:R-:W-:Y:S01]  /*2a70*/  IMAD.WIDE.U32 R100, R224, R96, R216 ;  /* 0x00000060e0647225 */ /* 0x000fe200078e00d8 */
[----:B------:R-:W-:-:S03]  /*2a80*/  IADD3 R99, R7, R99, RZ ;  /* 0x0000006307637210 */ /* 0x000fc60007ffe0ff */
[----:B------:R-:W-:Y:S01]  /*2a90*/  IMAD.IADD R101, R101, 0x1, R7 ;  /* 0x0000000165657824 */ /* 0x000fe200078e0207 */
[----:B------:R-:W-:Y:S01]  /*2aa0*/  SEL R7, R111, RZ, P1 ;  /* 0x000000ff6f077207 */ /* 0x000fe20000800000 */
[C---:B------:R-:W-:Y:S02]  /*2ab0*/  IMAD.SHL.U32 R29, R224.reuse, 0x40, RZ ;  /* 0x00000040e01d7824 */ /* 0x040fe400078e00ff */
[----:B------:R-:W-:Y:S01]  /*2ac0*/  IMAD.SHL.U32 R28, R224, 0x40, RZ ;  /* 0x00000040e01c7824 */ /* 0x000fe200078e00ff */
[----:B------:R-:W-:Y:S02]  /*2ad0*/  IADD3 R7, R214, R7, RZ ;  /* 0x00000007d6077210 */ /* 0x000fe40007ffe0ff */
[----:B------:R-:W-:Y:S02]  /*2ae0*/  LEA.HI R6, R4, R5, RZ, 0x6 ;  /* 0x0000000504067211 */ /* 0x000fe400078f30ff */
[----:B------:R-:W-:Y:S02]  /*2af0*/  LOP3.LUT R29, R29, 0x1c0, RZ, 0xc0, !PT ;  /* 0x000001c01d1d7812 */ /* 0x000fe400078ec0ff */
[----:B------:R-:W-:-:S02]  /*2b00*/  SHF.R.S32.HI R8, RZ, 0x1f, R7 ;  /* 0x0000001fff087819 */ /* 0x000fc40000011407 */
[----:B------:R-:W-:Y:S02]  /*2b10*/  LOP3.LUT R28, R28, 0x1c0, RZ, 0xc0, !PT ;  /* 0x000001c01c1c7812 */ /* 0x000fe400078ec0ff */
[----:B------:R-:W-:Y:S02]  /*2b20*/  SHF.R.S32.HI R6, RZ, 0x6, R6 ;  /* 0x00000006ff067819 */ /* 0x000fe40000011406 */
[----:B------:R-:W-:Y:S02]  /*2b30*/  LOP3.LUT R4, R29, 0x38, R9, 0xf8, !PT ;  /* 0x000000381d047812 */ /* 0x000fe400078ef809 */
[----:B------:R-:W-:Y:S02]  /*2b40*/  SHF.R.U32.HI R28, RZ, 0x3, R28 ;  /* 0x00000003ff1c7819 */ /* 0x000fe4000001161c */
[CC--:B------:R-:W-:Y:S01]  /*2b50*/  LEA.HI R20, R8.reuse, R7.reuse, RZ, 0x3 ;  /* 0x0000000708147211 */ /* 0x0c0fe200078f18ff */
[----:B------:R-:W0:Y:S01]  /*2b60*/  S2R R158, SR_TID.X ;  /* 0x00000000009e7919 */ /* 0x000e220000002100 */
[----:B------:R-:W-:-:S02]  /*2b70*/  LEA.HI R7, R8, R7, RZ, 0x6 ;  /* 0x0000000708077211 */ /* 0x000fc400078f30ff */
[----:B------:R-:W-:Y:S02]  /*2b80*/  LOP3.LUT R5, R4, R28, RZ, 0x3c, !PT ;  /* 0x0000001c04057212 */ /* 0x000fe400078e3cff */
[----:B------:R-:W-:Y:S02]  /*2b90*/  SHF.R.S32.HI R7, RZ, 0x6, R7 ;  /* 0x00000006ff077819 */ /* 0x000fe40000011407 */
[----:B------:R-:W-:-:S04]  /*2ba0*/  LOP3.LUT R4, R29, 0x38, R20, 0xf8, !PT ;  /* 0x000000381d047812 */ /* 0x000fc800078ef814 */
[----:B------:R-:W-:Y:S02]  /*2bb0*/  LOP3.LUT R4, R4, R28, RZ, 0x3c, !PT ;  /* 0x0000001c04047212 */ /* 0x000fe400078e3cff */
[----:B------:R-:W-:Y:S02]  /*2bc0*/  SHF.R.U32.HI R14, RZ, 0x3, R228 ;  /* 0x00000003ff0e7819 */ /* 0x000fe400000116e4 */
[----:B------:R-:W-:Y:S02]  /*2bd0*/  LOP3.LUT R8, R228, 0x38, R20, 0xf8, !PT ;  /* 0x00000038e4087812 */ /* 0x000fe400078ef814 */
[----:B------:R-:W-:Y:S02]  /*2be0*/  ISETP.GE.AND P0, PT, R22, UR4, PT ;  /* 0x0000000416007c0c */ /* 0x000fe4000bf06270 */
[----:B------:R-:W-:Y:S01]  /*2bf0*/  LOP3.LUT R8, R8, R14, RZ, 0x3c, !PT ;  /* 0x0000000e08087212 */ /* 0x000fe200078e3cff */
[----:B------:R-:W-:Y:S01]  /*2c00*/  IMAD.SHL.U32 R104, R90, 0x20, RZ ;  /* 0x000000205a687824 */ /* 0x000fe200078e00ff */
[----:B------:R-:W-:Y:S01]  /*2c10*/  LOP3.LUT R12, R228, 0x38, R9, 0xf8, !PT ;  /* 0x00000038e40c7812 */ /* 0x000fe200078ef809 */
[----:B-----5:R-:W-:Y:S01]  /*2c20*/  IMAD.WIDE.U32 R94, R127, R90, R94 ;  /* 0x0000005a7f5e7225 */ /* 0x020fe200078e005e */
[----:B------:R-:W-:-:S02]  /*2c30*/  SHF.L.U64.HI R103, R90, 0x5, R91 ;  /* 0x000000055a677819 */ /* 0x000fc4000001025b */
[C---:B------:R-:W-:Y:S01]  /*2c40*/  SHF.L.U64.HI R107, R90.reuse, 0x6, R91 ;  /* 0x000000065a6b7819 */ /* 0x040fe2000001025b */
[----:B------:R-:W-:Y:S01]  /*2c50*/  IMAD.WIDE.U32 R92, R127, R90, R92 ;  /* 0x0000005a7f5c7225 */ /* 0x000fe200078e005c */
[----:B------:R-:W-:Y:S02]  /*2c60*/  SHF.L.U32 R108, R90, 0x6, RZ ;  /* 0x000000065a6c7819 */ /* 0x000fe400000006ff */
[----:B------:R-:W-:Y:S01]  /*2c70*/  LOP3.LUT R13, R12, R14, RZ, 0x3c, !PT ;  /* 0x0000000e0c0d7212 */ /* 0x000fe200078e3cff */
[----:B------:R-:W-:Y:S01]  /*2c80*/  IMAD R115, R97, 0x50, RZ ;  /* 0x0000005061737824 */ /* 0x000fe200078e02ff */
[C-C-:B------:R-:W-:Y:S01]  /*2c90*/  SHF.L.U64.HI R89, R96.reuse, 0x5, R97.reuse ;  /* 0x0000000560597819 */ /* 0x140fe20000010261 */
[C---:B------:R-:W-:Y:S01]  /*2ca0*/  IMAD.SHL.U32 R102, R96.reuse, 0x20, RZ ;  /* 0x0000002060667824 */ /* 0x040fe200078e00ff */
[C---:B------:R-:W-:Y:S01]  /*2cb0*/  SHF.L.U64.HI R105, R96.reuse, 0x6, R97 ;  /* 0x0000000660697819 */ /* 0x040fe20000010261 */
[----:B------:R-:W-:Y:S02]  /*2cc0*/  IMAD.SHL.U32 R106, R96, 0x40, RZ ;  /* 0x00000040606a7824 */ /* 0x000fe400078e00ff */
[----:B------:R-:W-:-:S04]  /*2cd0*/  IMAD.WIDE.U32 R100, R127, R96, R100 ;  /* 0x000000607f647225 */ /* 0x000fc800078e0064 */
[----:B------:R-:W-:Y:S01]  /*2ce0*/  IMAD.WIDE.U32 R98, R127, R96, R98 ;  /* 0x000000607f627225 */ /* 0x000fe200078e0062 */
[----:B0-----:R-:W-:-:S03]  /*2cf0*/  LEA.HI R158, R158, 0x8, RZ, 0x19 ;  /* 0x000000089e9e7811 */ /* 0x001fc600078fc8ff */
[----:B------:R-:W-:Y:S02]  /*2d00*/  IMAD.IADD R114, R114, 0x1, R25 ;  /* 0x0000000172727824 */ /* 0x000fe400078e0219 */
[----:B------:R-:W-:Y:S02]  /*2d10*/  IMAD.SHL.U32 R111, R111, 0x2, RZ ;  /* 0x000000026f6f7824 */ /* 0x000fe400078e00ff */
[----:B---3--:R-:W-:-:S05]  /*2d20*/  IMAD R124, R6, 0x1400, R26 ;  /* 0x00001400067c7824 */ /* 0x008fca00078e021a */
[----:B------:R-:W-:Y:S02]  /*2d30*/  IADD3 R124, R124, R11, RZ ;  /* 0x0000000b7c7c7210 */ /* 0x000fe40007ffe0ff */
[----:B------:R-:W-:Y:S01]  /*2d40*/  SHF.R.S32.HI R11, RZ, 0x1f, R127 ;  /* 0x0000001fff0b7819 */ /* 0x000fe2000001147f */
[C---:B------:R-:W-:Y:S02]  /*2d50*/  IMAD R123, R7.reuse, 0x1400, R26 ;  /* 0x00001400077b7824 */ /* 0x040fe400078e021a */
[--C-:B--2---:R-:W-:Y:S02]  /*2d60*/  IMAD R125, R7, 0x1400, R27.reuse ;  /* 0x00001400077d7824 */ /* 0x104fe400078e021b */
[----:B------:R-:W-:Y:S02]  /*2d70*/  IMAD R126, R6, 0x1400, R27 ;  /* 0x00001400067e7824 */ /* 0x000fe400078e021b */
[----:B------:R-:W-:Y:S02]  /*2d80*/  IMAD.IADD R125, R125, 0x1, R4 ;  /* 0x000000017d7d7824 */ /* 0x000fe400078e0204 */
[----:B------:R-:W-:-:S02]  /*2d90*/  IMAD R4, R11, R96, RZ ;  /* 0x000000600b047224 */ /* 0x000fc400078e02ff */
[----:B------:R-:W-:Y:S02]  /*2da0*/  IMAD R121, R7, 0x1400, R15 ;  /* 0x0000140007797824 */ /* 0x000fe400078e020f */
[----:B------:R-:W-:Y:S02]  /*2db0*/  IMAD R7, R127, R97, R4 ;  /* 0x000000617f077224 */ /* 0x000fe400078e0204 */
[----:B------:R-:W-:Y:S01]  /*2dc0*/  IMAD.IADD R126, R126, 0x1, R5 ;  /* 0x000000017e7e7824 */ /* 0x000fe200078e0205 */
[----:B------:R-:W-:Y:S01]  /*2dd0*/  LOP3.LUT R5, R229, 0x38, R20, 0xf8, !PT ;  /* 0x00000038e5057812 */ /* 0x000fe200078ef814 */
[----:B------:R-:W-:Y:S02]  /*2de0*/  IMAD R4, R11, R90, RZ ;  /* 0x0000005a0b047224 */ /* 0x000fe400078e02ff */
[----:B------:R-:W-:Y:S01]  /*2df0*/  IMAD R122, R6, 0x1400, R15 ;  /* 0x00001400067a7824 */ /* 0x000fe200078e020f */
[----:B------:R-:W-:Y:S01]  /*2e00*/  LOP3.LUT R6, R5, R21, RZ, 0x3c, !PT ;  /* 0x0000001505067212 */ /* 0x000fe200078e3cff */
[----:B------:R-:W-:Y:S01]  /*2e10*/  IMAD R11, R127, R91, R4 ;  /* 0x0000005b7f0b7224 */ /* 0x000fe200078e0204 */
[----:B------:R-:W-:Y:S01]  /*2e20*/  SEL R4, RZ, 0x8, P0 ;  /* 0x00000008ff047807 */ /* 0x000fe20000000000 */
[----:B------:R-:W-:Y:S01]  /*2e30*/  IMAD R5, R91, 0x50, RZ ;  /* 0x000000505b057824 */ /* 0x000fe200078e02ff */
[----:B------:R-:W-:Y:S01]  /*2e40*/  IADD3 R121, R121, R8, RZ ;  /* 0x0000000879797210 */ /* 0x000fe20007ffe0ff */
[----:B------:R-:W-:Y:S01]  /*2e50*/  IMAD.WIDE.U32 R90, R90, 0x50, RZ ;  /* 0x000000505a5a7825 */ /* 0x000fe200078e00ff */
[----:B------:R-:W-:-:S02]  /*2e60*/  LOP3.LUT R26, R3, R4, RZ, 0xfc, !PT ;  /* 0x00000004031a7212 */ /* 0x000fc400078efcff */
[----:B------:R-:W-:Y:S01]  /*2e70*/  SHF.R.S32.HI R8, RZ, 0x3, R9 ;  /* 0x00000003ff087819 */ /* 0x000fe20000011409 */
[----:B------:R-:W-:Y:S01]  /*2e80*/  IMAD.WIDE.U32 R96, R96, 0x50, RZ ;  /* 0x0000005060607825 */ /* 0x000fe200078e00ff */
[----:B------:R-:W-:Y:S02]  /*2e90*/  LOP3.LUT R9, R9, 0xfffffff8, RZ, 0xc0, !PT ;  /* 0xfffffff809097812 */ /* 0x000fe400078ec0ff */
[----:B------:R-:W-:Y:S01]  /*2ea0*/  IADD3 R120, R91, R5, RZ ;  /* 0x000000055b787210 */ /* 0x000fe20007ffe0ff */
[----:B------:R-:W-:Y:S01]  /*2eb0*/  IMAD.IADD R123, R123, 0x1, R6 ;  /* 0x000000017b7b7824 */ /* 0x000fe200078e0206 */
[C---:B------:R-:W-:Y:S01]  /*2ec0*/  LOP3.LUT R21, R26.reuse, 0x2, RZ, 0xc0, !PT ;  /* 0x000000021a157812 */ /* 0x040fe200078ec0ff */
[----:B------:R-:W-:Y:S01]  /*2ed0*/  IMAD.IADD R4, R101, 0x1, R7 ;  /* 0x0000000165047824 */ /* 0x000fe200078e0207 */
[----:B------:R-:W-:Y:S01]  /*2ee0*/  LOP3.LUT R25, R26, 0x4, RZ, 0xc0, !PT ;  /* 0x000000041a197812 */ /* 0x000fe200078ec0ff */
[----:B------:R-:W-:Y:S01]  /*2ef0*/  IMAD.IADD R5, R7, 0x1, R99 ;  /* 0x0000000107057824 */ /* 0x000fe200078e0263 */
[----:B------:R-:W-:Y:S01]  /*2f00*/  LOP3.LUT R3, R3, 0x1, RZ, 0xc0, !PT ;  /* 0x0000000103037812 */ /* 0x000fe200078ec0ff */
[----:B------:R-:W-:Y:S01]  /*2f10*/  IMAD.IADD R122, R122, 0x1, R13 ;  /* 0x000000017a7a7824 */ /* 0x000fe200078e020d */
[----:B------:R-:W-:Y:S01]  /*2f20*/  IADD3 R7, R11, R93, RZ ;  /* 0x0000005d0b077210 */ /* 0x000fe20007ffe0ff */
[----:B------:R-:W-:Y:S01]  /*2f30*/  IMAD.IADD R115, R97, 0x1, R115 ;  /* 0x0000000161737824 */ /* 0x000fe200078e0273 */
[----:B------:R-:W-:Y:S01]  /*2f40*/  LOP3.LUT R26, R26, 0x8, RZ, 0xc0, !PT ;  /* 0x000000081a1a7812 */ /* 0x000fe200078ec0ff */
[----:B------:R-:W-:Y:S01]  /*2f50*/  IMAD.IADD R6, R95, 0x1, R11 ;  /* 0x000000015f067824 */ /* 0x000fe200078e020b */
[----:B------:R-:W-:-:S02]  /*2f60*/  SHF.R.S32.HI R113, RZ, 0x1f, R0 ;  /* 0x0000001fff717819 */ /* 0x000fc40000011400 */
[----:B------:R-:W-:Y:S01]  /*2f70*/  SHF.R.S32.HI R27, RZ, 0x1f, R9 ;  /* 0x0000001fff1b7819 */ /* 0x000fe20000011409 */
[----:B----4-:R-:W-:Y:S01]  /*2f80*/  IMAD R109, R10, 0x20, R224 ;  /* 0x000000200a6d7824 */ /* 0x010fe200078e02e0 */
[----:B------:R-:W-:Y:S02]  /*2f90*/  SHF.R.S32.HI R10, RZ, 0x3, R20 ;  /* 0x00000003ff0a7819 */ /* 0x000fe40000011414 */
[----:B------:R-:W-:-:S04]  /*2fa0*/  LOP3.LUT R20, R20, 0xfffffff8, RZ, 0xc0, !PT ;  /* 0xfffffff814147812 */ /* 0x000fc800078ec0ff */
[----:B------:R-:W-:-:S07]  /*2fb0*/  SHF.R.S32.HI R28, RZ, 0x1f, R20 ;  /* 0x0000001fff1c7819 */ /* 0x000fce0000011414 */
.L_x_561:
[----:B--2---:R-:W2:Y:S01]  /*2fc0*/  LDL R33, [R1+0x6c] ;  /* 0x00006c0001217983 */ /* 0x004ea20000100800 */
[----:B------:R-:W0:Y:S01]  /*2fd0*/  LDC R32, c[0x0][0x430] ;  /* 0x00010c00ff207b82 */ /* 0x000e220000000800 */
[----:B------:R-:W-:Y:S01]  /*2fe0*/  VIADD R2, R2, 0xffffffff ;  /* 0xffffffff02027836 */ /* 0x000fe20000000000 */
[----:B------:R-:W-:Y:S01]  /*2ff0*/  ULDC.64 UR4, c[0x0][0x208] ;  /* 0x0000820000047ab9 */ /* 0x000fe20000000a00 */
[----:B------:R-:W-:Y:S02]  /*3000*/  IMAD.MOV.U32 R29, RZ, RZ, RZ ;  /* 0x000000ffff1d7224 */ /* 0x000fe400078e00ff */
[----:B------:R-:W-:-:S03]  /*3010*/  IMAD R13, R2, 0x50, R109 ;  /* 0x00000050020d7824 */ /* 0x000fc600078e026d */
[----:B------:R-:W1:Y:S01]  /*3020*/  LDC R110, c[0x0][0x3f4] ;  /* 0x0000fd00ff6e7b82 */ /* 0x000e620000000800 */
[----:B------:R-:W-:Y:S01]  /*3030*/  IMAD.IADD R36, R114, 0x1, R13 ;  /* 0x0000000172247824 */ /* 0x000fe200078e020d */
[----:B------:R-:W-:-:S03]  /*3040*/  ISETP.GE.AND P0, PT, R13, R24, PT ;  /* 0x000000180d00720c */ /* 0x000fc60003f06270 */
[----:B------:R-:W-:Y:S01]  /*3050*/  IMAD.MOV.U32 R30, RZ, RZ, R36 ;  /* 0x000000ffff1e7224 */ /* 0x000fe200078e0024 */
[----:B------:R-:W-:Y:S02]  /*3060*/  ISETP.GT.OR P0, PT, R109, 0x4f, P0 ;  /* 0x0000004f6d00780c */ /* 0x000fe40000704670 */
[----:B0-----:R-:W-:-:S11]  /*3070*/  ISETP.NE.AND P3, PT, R32, 0x1, PT ;  /* 0x000000012000780c */ /* 0x001fd60003f65270 */
[----:B------:R-:W0:Y:S08]  /*3080*/  @!P0 LDC.64 R14, c[0x0][0x428] ;  /* 0x00010a00ff0e8b82 */ /* 0x000e300000000a00 */
[----:B------:R-:W3:Y:S08]  /*3090*/  @!P0 LDC.64 R12, c[0x0][0x418] ;  /* 0x00010600ff0c8b82 */ /* 0x000ef00000000a00 */
[----:B------:R-:W4:Y:S08]  /*30a0*/  @P3 LDC R11, c[0x0][0x434] ;  /* 0x00010d00ff0b3b82 */ /* 0x000f300000000800 */
[----:B------:R-:W1:Y:S01]  /*30b0*/  @P3 LDC R34, c[0x0][0x438] ;  /* 0x00010e00ff223b82 */ /* 0x000e620000000800 */
[----:B----4-:R-:W-:-:S05]  /*30c0*/  @P3 IMAD.HI.U32 R11, R36, R11, RZ ;  /* 0x0000000b240b3227 */ /* 0x010fca00078e00ff */
[----:B-1----:R-:W-:Y:S01]  /*30d0*/  @P3 SHF.R.U32.HI R30, RZ, R34, R11 ;  /* 0x00000022ff1e3219 */ /* 0x002fe2000001160b */
[----:B0-----:R-:W-:-:S03]  /*30e0*/  @!P0 IMAD R11, R113, R14, RZ ;  /* 0x0000000e710b8224 */ /* 0x001fc600078e02ff */
[--C-:B------:R-:W-:Y:S01]  /*30f0*/  @!P0 SHF.R.S32.HI R31, RZ, 0x1f, R30.reuse ;  /* 0x0000001fff1f8819 */ /* 0x100fe2000001141e */
[C---:B------:R-:W-:Y:S02]  /*3100*/  @!P0 IMAD R11, R0.reuse, R15, R11 ;  /* 0x0000000f000b8224 */ /* 0x040fe400078e020b */
[----:B------:R-:W-:-:S05]  /*3110*/  @!P0 IMAD.WIDE.U32 R14, R0, R14, R30 ;  /* 0x0000000e000e8225 */ /* 0x000fca00078e001e */
[----:B------:R-:W-:Y:S02]  /*3120*/  @!P0 IADD3 R11, R15, R11, RZ ;  /* 0x0000000b0f0b8210 */ /* 0x000fe40007ffe0ff */
[----:B---3--:R-:W-:-:S04]  /*3130*/  @!P0 LEA R12, P3, R14, R12, 0x2 ;  /* 0x0000000c0e0c8211 */ /* 0x008fc800078610ff */
[----:B------:R-:W-:Y:S02]  /*3140*/  @!P0 LEA.HI.X R13, R14, R13, R11, 0x2, P3 ;  /* 0x0000000d0e0d8211 */ /* 0x000fe400018f140b */
[----:B------:R-:W-:-:S03]  /*3150*/  ISETP.GT.AND P3, PT, R2, R112, PT ;  /* 0x000000700200720c */ /* 0x000fc60003f64270 */
[----:B------:R0:W5:Y:S01]  /*3160*/  @!P0 LDG.E R29, desc[UR4][R12.64] ;  /* 0x000000040c1d8981 */ /* 0x000162000c1e1900 */
[----:B------:R-:W-:Y:S01]  /*3170*/  ISETP.GE.AND P0, PT, R110, 0x1, PT ;  /* 0x000000016e00780c */ /* 0x000fe20003f06270 */
[----:B------:R-:W-:Y:S01]  /*3180*/  IMAD.MOV R11, RZ, RZ, -R30 ;  /* 0x000000ffff0b7224 */ /* 0x000fe200078e0a1e */
[----:B------:R-:W-:Y:S01]  /*3190*/  LOP3.LUT R18, R18, 0xfffffffe, RZ, 0xc0, !PT ;  /* 0xfffffffe12127812 */ /* 0x000fe200078ec0ff */
[----:B------:R-:W-:Y:S05]  /*31a0*/  YIELD ;  /* 0x0000000000007946 */ /* 0x000fea0003800000 */
[----:B------:R-:W-:Y:S01]  /*31b0*/  BSSY B0, `(.L_x_445) ;  /* 0x00007fb000007945 */ /* 0x000fe20003800000 */
[----:B------:R-:W-:Y:S01]  /*31c0*/  IMAD R30, R32, R11, R36 ;  /* 0x0000000b201e7224 */ /* 0x000fe200078e0224 */
[----:B------:R-:W-:Y:S01]  /*31d0*/  @P3 LOP3.LUT R18, R18, 0x1, RZ, 0xfc, !PT ;  /* 0x0000000112123812 */ /* 0x000fe200078efcff */
[----:B--2---:R-:W-:-:S04]  /*31e0*/  IMAD R14, R213, 0x5000, R33 ;  /* 0x00005000d50e7824 */ /* 0x004fc800078e0221 */
[----:B------:R-:W-:Y:S01]  /*31f0*/  IMAD R31, R14, 0x2, R23 ;  /* 0x000000020e1f7824 */ /* 0x000fe200078e0217 */
[----:B0-----:R-:W-:Y:S06]  /*3200*/  @!P0 BRA `(.L_x_446) ;  /* 0x0000007400f48947 */ /* 0x001fec0003800000 */
[----:B------:R-:W-:Y:S01]  /*3210*/  SHF.R.S32.HI R84, RZ, 0x1f, R30 ;  /* 0x0000001fff547819 */ /* 0x000fe2000001141e */
[----:B------:R-:W-:Y:S01]  /*3220*/  ULDC.64 UR4, c[0x0][0x300] ;  /* 0x0000c00000047ab9 */ /* 0x000fe20000000a00 */
[----:B-----5:R-:W-:Y:S01]  /*3230*/  SHF.R.S32.HI R85, RZ, 0x1f, R29 ;  /* 0x0000001fff557819 */ /* 0x020fe2000001141d */
[----:B------:R-:W-:Y:S01]  /*3240*/  IMAD.WIDE.U32 R12, R30, UR4, RZ ;  /* 0x000000041e0c7c25 */ /* 0x000fe2000f8e00ff */
[----:B------:R-:W-:Y:S02]  /*3250*/  ULDC.U8 UR6, c[0x0][0x410] ;  /* 0x0001040000067ab9 */ /* 0x000fe40000000000 */
[----:B------:R-:W-:Y:S01]  /*3260*/  ISETP.NE.AND P0, PT, RZ, UR6, PT ;  /* 0x00000006ff007c0c */ /* 0x000fe2000bf05270 */
[----:B------:R-:W-:Y:S02]  /*3270*/  IMAD R11, R84, UR4, RZ ;  /* 0x00000004540b7c24 */ /* 0x000fe4000f8e02ff */
[----:B------:R-:W-:Y:S02]  /*3280*/  IMAD R15, R120, R2, RZ ;  /* 0x00000002780f7224 */ /* 0x000fe400078e02ff */
[----:B------:R-:W-:Y:S01]  /*3290*/  IMAD R11, R30, UR5, R11 ;  /* 0x000000051e0b7c24 */ /* 0x000fe2000f8e020b */
[----:B------:R-:W-:Y:S01]  /*32a0*/  ULDC.64 UR4, c[0x0][0x310] ;  /* 0x0000c40000047ab9 */ /* 0x000fe20000000a00 */
[----:B------:R-:W-:-:S02]  /*32b0*/  IMAD R86, R2, -0x50, R24 ;  /* 0xffffffb002567824 */ /* 0x000fc400078e0218 */
[----:B------:R-:W-:Y:S01]  /*32c0*/  IMAD R14, R85, UR4, RZ ;  /* 0x00000004550e7c24 */ /* 0x000fe2000f8e02ff */
[----:B------:R-:W-:Y:S02]  /*32d0*/  IADD3 R13, R13, R11, RZ ;  /* 0x0000000b0d0d7210 */ /* 0x000fe40007ffe0ff */
[----:B------:R-:W-:Y:S01]  /*32e0*/  VIMNMX R86, R86, 0x50, PT ;  /* 0x0000005056567848 */ /* 0x000fe20003fe0100 */
[C---:B------:R-:W-:Y:S02]  /*32f0*/  IMAD R11, R29.reuse, UR5, R14 ;  /* 0x000000051d0b7c24 */ /* 0x040fe4000f8e020e */
[----:B------:R-:W-:Y:S01]  /*3300*/  IMAD.WIDE.U32 R12, R29, UR4, R12 ;  /* 0x000000041d0c7c25 */ /* 0x000fe2000f8e000c */
[----:B------:R-:W-:-:S03]  /*3310*/  ULDC.64 UR4, c[0x0][0x308] ;  /* 0x0000c20000047ab9 */ /* 0x000fc60000000a00 */
[----:B------:R-:W-:Y:S01]  /*3320*/  IMAD.IADD R13, R13, 0x1, R11 ;  /* 0x000000010d0d7824 */ /* 0x000fe200078e020b */
[----:B------:R-:W-:Y:S01]  /*3330*/  SHF.R.S32.HI R11, RZ, 0x1f, R2 ;  /* 0x0000001fff0b7819 */ /* 0x000fe20000011402 */
[----:B------:R-:W-:Y:S02]  /*3340*/  IMAD R14, R115, R2, RZ ;  /* 0x00000002730e7224 */ /* 0x000fe400078e02ff */
[----:B------:R-:W-:-:S04]  /*3350*/  IMAD.WIDE.U32 R116, R223, UR4, R12 ;  /* 0x00000004df747c25 */ /* 0x000fc8000f8e000c */
[C---:B------:R-:W-:Y:S02]  /*3360*/  IMAD R33, R11.reuse, R96, R14 ;  /* 0x000000600b217224 */ /* 0x040fe400078e020e */
[----:B------:R-:W-:Y:S02]  /*3370*/  IMAD R35, R11, R90, R15 ;  /* 0x0000005a0b237224 */ /* 0x000fe400078e020f */
[----:B------:R-:W-:Y:S01]  /*3380*/  IMAD R11, R223, UR5, R117 ;  /* 0x00000005df0b7c24 */ /* 0x000fe2000f8e0275 */
[----:B------:R-:W-:Y:S01]  /*3390*/  ULDC.64 UR4, c[0x0][0x2e8] ;  /* 0x0000ba0000047ab9 */ /* 0x000fe20000000a00 */
[----:B------:R-:W-:Y:S01]  /*33a0*/  IMAD.WIDE.U32 R14, R96, R2, RZ ;  /* 0x00000002600e7225 */ /* 0x000fe200078e00ff */
[----:B------:R-:W-:-:S03]  /*33b0*/  LEA R117, P3, R116, UR4, 0x1 ;  /* 0x0000000474757c11 */ /* 0x000fc6000f8608ff */
[----:B------:R-:W-:Y:S01]  /*33c0*/  IMAD.WIDE.U32 R12, R90, R2, RZ ;  /* 0x000000025a0c7225 */ /* 0x000fe200078e00ff */
[----:B------:R-:W-:-:S03]  /*33d0*/  LEA.HI.X R116, R116, UR5, R11, 0x1, P3 ;  /* 0x0000000574747c11 */ /* 0x000fc600098f0c0b */
[----:B------:R-:W-:Y:S02]  /*33e0*/  IMAD.IADD R11, R15, 0x1, R33 ;  /* 0x000000010f0b7824 */ /* 0x000fe400078e0221 */
[----:B------:R-:W-:Y:S01]  /*33f0*/  IMAD.IADD R80, R13, 0x1, R35 ;  /* 0x000000010d507824 */ /* 0x000fe200078e0223 */
[----:B------:R-:W-:Y:S06]  /*3400*/  @!P0 BRA `(.L_x_447) ;  /* 0x0000003800548947 */ /* 0x000fec0003800000 */
[----:B------:R-:W-:Y:S01]  /*3410*/  ISETP.GE.AND P3, PT, R224, R86, PT ;  /* 0x00000056e000720c */ /* 0x000fe20003f66270 */
[----:B------:R-:W-:Y:S01]  /*3420*/  BSSY B1, `(.L_x_448) ;  /* 0x000002a000017945 */ /* 0x000fe20003800000 */
        /* <DEDUP_REMOVED lines=9> */
[----:B------:R-:W-:Y:S06]  /*34c0*/  @P3 BRA `(.L_x_449) ;  /* 0x00000000007c3947 */ /* 0x000fec0003800000 */
[----:B------:R-:W-:Y:S01]  /*34d0*/  IADD3 R32, P4, R100, R14, RZ ;  /* 0x0000000e64207210 */ /* 0x000fe20007f9e0ff */
[----:B------:R-:W-:Y:S01]  /*34e0*/  ULDC.64 UR4, c[0x0][0x3e8] ;  /* 0x0000fa0000047ab9 */ /* 0x000fe20000000a00 */
[----:B------:R-:W-:Y:S01]  /*34f0*/  IADD3 R33, P0, R94, R12, RZ ;  /* 0x0000000c5e217210 */ /* 0x000fe20007f1e0ff */
[----:B------:R-:W-:Y:S01]  /*3500*/  ULDC.64 UR6, c[0x0][0x400] ;  /* 0x0001000000067ab9 */ /* 0x000fe20000000a00 */
[----:B------:R-:W-:Y:S02]  /*3510*/  IADD3.X R35, R11, R4, RZ, P4, !PT ;  /* 0x000000040b237210 */ /* 0x000fe400027fe4ff */
[----:B------:R-:W-:Y:S02]  /*3520*/  CS2R R76, SRZ ;  /* 0x00000000004c7805 */ /* 0x000fe4000001ff00 */
[----:B------:R-:W-:Y:S01]  /*3530*/  LEA R34, P4, R32, UR4, 0x1 ;  /* 0x0000000420227c11 */ /* 0x000fe2000f8808ff */
[----:B------:R-:W-:Y:S01]  /*3540*/  IMAD.X R36, R80, 0x1, R6, P0 ;  /* 0x0000000150247824 */ /* 0x000fe200000e0606 */
[----:B------:R-:W-:-:S02]  /*3550*/  CS2R R72, SRZ ;  /* 0x0000000000487805 */ /* 0x000fc4000001ff00 */
[----:B------:R-:W-:Y:S02]  /*3560*/  CS2R R78, SRZ ;  /* 0x00000000004e7805 */ /* 0x000fe4000001ff00 */
[----:B------:R-:W-:Y:S02]  /*3570*/  LEA.HI.X R35, R32, UR5, R35, 0x1, P4 ;  /* 0x0000000520237c11 */ /* 0x000fe4000a0f0c23 */
[----:B------:R-:W-:Y:S02]  /*3580*/  CS2R R74, SRZ ;  /* 0x00000000004a7805 */ /* 0x000fe4000001ff00 */
[C---:B------:R-:W-:Y:S01]  /*3590*/  LEA R32, P0, R33.reuse, UR6, 0x1 ;  /* 0x0000000621207c11 */ /* 0x040fe2000f8008ff */
[----:B------:R-:W-:Y:S01]  /*35a0*/  ULDC.64 UR8, c[0x0][0x208] ;  /* 0x0000820000087ab9 */ /* 0x000fe20000000a00 */
[----:B------:R-:W-:Y:S02]  /*35b0*/  ISETP.GE.AND P4, PT, R216, R110, PT ;  /* 0x0000006ed800720c */ /* 0x000fe40003f86270 */
[----:B------:R-:W-:-:S02]  /*35c0*/  LEA.HI.X R33, R33, UR7, R36, 0x1, P0 ;  /* 0x0000000721217c11 */ /* 0x000fc400080f0c24 */
[----:B------:R-:W-:Y:S02]  /*35d0*/  ISETP.GE.AND P0, PT, R221, R110, PT ;  /* 0x0000006edd00720c */ /* 0x000fe40003f06270 */
[----:B------:R-:W-:-:S07]  /*35e0*/  CS2R R68, SRZ ;  /* 0x0000000000447805 */ /* 0x000fce000001ff00 */
[----:B------:R0:W5:Y:S04]  /*35f0*/  @!P4 LDG.E.64 R76, desc[UR8][R34.64] ;  /* 0x00000008224cc981 */ /* 0x000168000c1e1b00 */
[----:B------:R0:W5:Y:S01]  /*3600*/  @!P4 LDG.E.64 R78, desc[UR8][R32.64] ;  /* 0x00000008204ec981 */ /* 0x000162000c1e1b00 */
[----:B------:R-:W-:-:S03]  /*3610*/  ISETP.GE.AND P4, PT, R220, R110, PT ;  /* 0x0000006edc00720c */ /* 0x000fc60003f86270 */
[----:B------:R0:W5:Y:S04]  /*3620*/  @!P0 LDG.E.64 R72, desc[UR8][R34.64+0x40] ;  /* 0x0000400822488981 */ /* 0x000168000c1e1b00 */
[----:B------:R0:W5:Y:S01]  /*3630*/  @!P0 LDG.E.64 R74, desc[UR8][R32.64+0x40] ;  /* 0x00004008204a8981 */ /* 0x000162000c1e1b00 */
[----:B------:R-:W-:Y:S02]  /*3640*/  ISETP.GE.AND P0, PT, R222, R110, PT ;  /* 0x0000006ede00720c */ /* 0x000fe40003f06270 */
[----:B------:R-:W-:Y:S02]  /*3650*/  CS2R R64, SRZ ;  /* 0x0000000000407805 */ /* 0x000fe4000001ff00 */
[----:B------:R-:W-:Y:S02]  /*3660*/  CS2R R70, SRZ ;  /* 0x0000000000467805 */ /* 0x000fe4000001ff00 */
[----:B------:R-:W-:Y:S01]  /*3670*/  CS2R R66, SRZ ;  /* 0x0000000000427805 */ /* 0x000fe2000001ff00 */
[----:B------:R0:W5:Y:S04]  /*3680*/  @!P4 LDG.E.64 R68, desc[UR8][R34.64+0x80] ;  /* 0x000080082244c981 */ /* 0x000168000c1e1b00 */
[----:B------:R0:W5:Y:S04]  /*3690*/  @!P4 LDG.E.64 R70, desc[UR8][R32.64+0x80] ;  /* 0x000080082046c981 */ /* 0x000168000c1e1b00 */
[----:B------:R0:W5:Y:S04]  /*36a0*/  @!P0 LDG.E.64 R64, desc[UR8][R34.64+0xc0] ;  /* 0x0000c00822408981 */ /* 0x000168000c1e1b00 */
[----:B------:R0:W5:Y:S02]  /*36b0*/  @!P0 LDG.E.64 R66, desc[UR8][R32.64+0xc0] ;  /* 0x0000c00820428981 */ /* 0x000164000c1e1b00 */
.L_x_449:
[----:B------:R-:W-:Y:S05]  /*36c0*/  BSYNC B1 ;  /* 0x0000000000017941 */ /* 0x000fea0003800000 */
.L_x_448:
[----:B0----5:R-:W-:Y:S01]  /*36d0*/  IMAD.MOV.U32 R32, RZ, RZ, R64 ;  /* 0x000000ffff207224 */ /* 0x021fe200078e0040 */
[----:B------:R-:W-:Y:S01]  /*36e0*/  MOV R33, R68 ;  /* 0x0000004400217202 */ /* 0x000fe20000000f00 */
[----:B------:R-:W-:Y:S01]  /*36f0*/  IMAD.MOV.U32 R34, RZ, RZ, R65 ;  /* 0x000000ffff227224 */ /* 0x000fe200078e0041 */
[----:B------:R-:W-:Y:S01]  /*3700*/  BSSY B1, `(.L_x_450) ;  /* 0x0000045000017945 */ /* 0x000fe20003800000 */
[----:B------:R-:W-:Y:S01]  /*3710*/  VIADD R35, R224, 0x20 ;  /* 0x00000020e0237836 */ /* 0x000fe20000000000 */
[----:B------:R-:W-:Y:S01]  /*3720*/  PRMT R147, R32, 0x7610, R147 ;  /* 0x0000761020937816 */ /* 0x000fe20000000093 */
[----:B------:R-:W-:Y:S01]  /*3730*/  IMAD.MOV.U32 R32, RZ, RZ, R69 ;  /* 0x000000ffff207224 */ /* 0x000fe200078e0045 */
[----:B------:R-:W-:Y:S02]  /*3740*/  PRMT R146, R34, 0x7610, R146 ;  /* 0x0000761022927816 */ /* 0x000fe40000000092 */
[----:B------:R-:W-:Y:S02]  /*3750*/  CS2R R52, SRZ ;  /* 0x0000000000347805 */ /* 0x000fe4000001ff00 */
[----:B------:R-:W-:Y:S01]  /*3760*/  PRMT R149, R33, 0x7610, R149 ;  /* 0x0000761021957816 */ /* 0x000fe20000000095 */
[----:B------:R-:W-:Y:S01]  /*3770*/  IMAD.MOV.U32 R33, RZ, RZ, R72 ;  /* 0x000000ffff217224 */ /* 0x000fe200078e0048 */
[----:B------:R-:W-:Y:S01]  /*3780*/  PRMT R148, R32, 0x7610, R148 ;  /* 0x0000761020947816 */ /* 0x000fe20000000094 */
[----:B------:R-:W-:Y:S01]  /*3790*/  IMAD.MOV.U32 R32, RZ, RZ, R73 ;  /* 0x000000ffff207224 */ /* 0x000fe200078e0049 */
[----:B------:R-:W-:-:S02]  /*37a0*/  MOV R34, R76 ;  /* 0x0000004c00227202 */ /* 0x000fc40000000f00 */
[----:B------:R-:W-:Y:S02]  /*37b0*/  CS2R R56, SRZ ;  /* 0x0000000000387805 */ /* 0x000fe4000001ff00 */
[----:B------:R-:W-:Y:S02]  /*37c0*/  ISETP.GE.AND P4, PT, R35, R86, PT ;  /* 0x000000562300720c */ /* 0x000fe40003f86270 */
[----:B------:R-:W-:Y:S02]  /*37d0*/  CS2R R60, SRZ ;  /* 0x00000000003c7805 */ /* 0x000fe4000001ff00 */
[----:B------:R-:W-:Y:S01]  /*37e0*/  PRMT R119, R34, 0x7610, R119 ;  /* 0x0000761022777816 */ /* 0x000fe20000000077 */
[----:B------:R-:W-:Y:S01]  /*37f0*/  IMAD.MOV.U32 R34, RZ, RZ, R67 ;  /* 0x000000ffff227224 */ /* 0x000fe200078e0043 */
[----:B------:R-:W-:Y:S01]  /*3800*/  PRMT R150, R32, 0x5410, R33 ;  /* 0x0000541020967816 */ /* 0x000fe20000000021 */
[----:B------:R-:W-:Y:S01]  /*3810*/  IMAD.MOV.U32 R33, RZ, RZ, R77 ;  /* 0x000000ffff217224 */ /* 0x000fe200078e004d */
[----:B------:R-:W-:Y:S01]  /*3820*/  CS2R R50, SRZ ;  /* 0x0000000000327805 */ /* 0x000fe2000001ff00 */
[----:B------:R-:W-:Y:S01]  /*3830*/  IMAD.MOV.U32 R32, RZ, RZ, R66 ;  /* 0x000000ffff207224 */ /* 0x000fe200078e0042 */
[----:B------:R-:W-:Y:S01]  /*3840*/  PRMT R146, R146, 0x5410, R34 ;  /* 0x0000541092927816 */ /* 0x000fe20000000022 */
[----:B------:R-:W-:Y:S01]  /*3850*/  IMAD.MOV.U32 R34, RZ, RZ, R74 ;  /* 0x000000ffff227224 */ /* 0x000fe200078e004a */
[----:B------:R-:W-:-:S02]  /*3860*/  PRMT R151, R33, 0x7610, R151 ;  /* 0x0000761021977816 */ /* 0x000fc40000000097 */
[----:B------:R-:W-:Y:S02]  /*3870*/  CS2R R54, SRZ ;  /* 0x0000000000367805 */ /* 0x000fe4000001ff00 */
[----:B------:R-:W-:Y:S01]  /*3880*/  PRMT R147, R147, 0x5410, R32 ;  /* 0x0000541093937816 */ /* 0x000fe20000000020 */
[----:B------:R-:W-:Y:S01]  /*3890*/  IMAD.MOV.U32 R32, RZ, RZ, R71 ;  /* 0x000000ffff207224 */ /* 0x000fe200078e0047 */
[----:B------:R-:W-:Y:S02]  /*38a0*/  MOV R33, R70 ;  /* 0x0000004600217202 */ /* 0x000fe40000000f00 */
[----:B------:R-:W-:Y:S02]  /*38b0*/  CS2R R58, SRZ ;  /* 0x00000000003a7805 */ /* 0x000fe4000001ff00 */
[----:B------:R-:W-:Y:S01]  /*38c0*/  PRMT R151, R151, 0x5410, R34 ;  /* 0x0000541097977816 */ /* 0x000fe20000000022 */
[----:B------:R-:W-:Y:S01]  /*38d0*/  IMAD.MOV.U32 R34, RZ, RZ, R79 ;  /* 0x000000ffff227224 */ /* 0x000fe200078e004f */
[----:B------:R-:W-:Y:S01]  /*38e0*/  PRMT R149, R149, 0x5410, R33 ;  /* 0x0000541095957816 */ /* 0x000fe20000000021 */
[----:B------:R-:W-:Y:S01]  /*38f0*/  IMAD.MOV.U32 R33, RZ, RZ, R75 ;  /* 0x000000ffff217224 */ /* 0x000fe200078e004b */
[----:B------:R-:W-:-:S02]  /*3900*/  PRMT R148, R148, 0x5410, R32 ;  /* 0x0000541094947816 */ /* 0x000fc40000000020 */
[----:B------:R-:W-:Y:S02]  /*3910*/  CS2R R62, SRZ ;  /* 0x00000000003e7805 */ /* 0x000fe4000001ff00 */
[----:B------:R-:W-:Y:S02]  /*3920*/  MOV R32, R78 ;  /* 0x0000004e00207202 */ /* 0x000fe40000000f00 */
[----:B------:R-:W-:Y:S02]  /*3930*/  PRMT R152, R33, 0x5410, R34 ;  /* 0x0000541021987816 */ /* 0x000fe40000000022 */
[----:B------:R-:W-:Y:S01]  /*3940*/  PRMT R119, R119, 0x5410, R32 ;  /* 0x0000541077777816 */ /* 0x000fe20000000020 */
[----:B------:R-:W-:Y:S06]  /*3950*/  @P4 BRA `(.L_x_451) ;  /* 0x00000000007c4947 */ /* 0x000fec0003800000 */
[----:B------:R-:W-:Y:S01]  /*3960*/  IADD3 R32, P0, P5, R100, R14, R102 ;  /* 0x0000000e64207210 */ /* 0x000fe20007d1e066 */
[----:B------:R-:W-:Y:S01]  /*3970*/  ULDC.64 UR4, c[0x0][0x3e8] ;  /* 0x0000fa0000047ab9 */ /* 0x000fe20000000a00 */
[----:B------:R-:W-:Y:S01]  /*3980*/  ULDC.64 UR6, c[0x0][0x400] ;  /* 0x0001000000067ab9 */ /* 0x000fe20000000a00 */
[----:B------:R-:W-:Y:S02]  /*3990*/  CS2R R60, SRZ ;  /* 0x00000000003c7805 */ /* 0x000fe4000001ff00 */
[----:B------:R-:W-:Y:S02]  /*39a0*/  IADD3.X R35, R4, R11, R89, P0, P5 ;  /* 0x0000000b04237210 */ /* 0x000fe400007ea459 */
[----:B------:R-:W-:Y:S02]  /*39b0*/  CS2R R62, SRZ ;  /* 0x00000000003e7805 */ /* 0x000fe4000001ff00 */
[----:B------:R-:W-:Y:S01]  /*39c0*/  IADD3 R33, P0, P5, R94, R12, R104 ;  /* 0x0000000c5e217210 */ /* 0x000fe20007d1e068 */
[----:B------:R-:W-:-:S03]  /*39d0*/  ULDC.64 UR8, c[0x0][0x208] ;  /* 0x0000820000087ab9 */ /* 0x000fc60000000a00 */
[----:B------:R-:W-:Y:S02]  /*39e0*/  IADD3.X R36, R6, R80, R103, P0, P5 ;  /* 0x0000005006247210 */ /* 0x000fe400007ea467 */
[----:B------:R-:W-:-:S04]  /*39f0*/  LEA R34, P0, R32, UR4, 0x1 ;  /* 0x0000000420227c11 */ /* 0x000fc8000f8008ff */
[----:B------:R-:W-:Y:S02]  /*3a00*/  LEA.HI.X R35, R32, UR5, R35, 0x1, P0 ;  /* 0x0000000520237c11 */ /* 0x000fe400080f0c23 */
[----:B------:R-:W-:-:S04]  /*3a10*/  LEA R32, P0, R33, UR6, 0x1 ;  /* 0x0000000621207c11 */ /* 0x000fc8000f8008ff */
[----:B------:R-:W-:Y:S02]  /*3a20*/  LEA.HI.X R33, R33, UR7, R36, 0x1, P0 ;  /* 0x0000000721217c11 */ /* 0x000fe400080f0c24 */
[----:B------:R-:W-:Y:S02]  /*3a30*/  ISETP.GE.AND P0, PT, R216, R110, PT ;  /* 0x0000006ed800720c */ /* 0x000fe40003f06270 */
[----:B------:R-:W-:Y:S02]  /*3a40*/  CS2R R56, SRZ ;  /* 0x0000000000387805 */ /* 0x000fe4000001ff00 */
[----:B------:R-:W-:-:S09]  /*3a50*/  CS2R R58, SRZ ;  /* 0x00000000003a7805 */ /* 0x000fd2000001ff00 */
[----:B------:R0:W5:Y:S04]  /*3a60*/  @!P0 LDG.E.64 R60, desc[UR8][R34.64] ;  /* 0x00000008223c8981 */ /* 0x000168000c1e1b00 */
[----:B------:R0:W5:Y:S01]  /*3a70*/  @!P0 LDG.E.64 R62, desc[UR8][R32.64] ;  /* 0x00000008203e8981 */ /* 0x000162000c1e1b00 */
        /* <DEDUP_REMOVED lines=10> */
[----:B------:R-:W-:-:S13]  /*3b20*/  ISETP.GE.AND P0, PT, R222, R110, PT ;  /* 0x0000006ede00720c */ /* 0x000fda0003f06270 */
[----:B------:R0:W5:Y:S04]  /*3b30*/  @!P0 LDG.E.64 R48, desc[UR8][R34.64+0xc0] ;  /* 0x0000c00822308981 */ /* 0x000168000c1e1b00 */
[----:B------:R0:W5:Y:S02]  /*3b40*/  @!P0 LDG.E.64 R50, desc[UR8][R32.64+0xc0] ;  /* 0x0000c00820328981 */ /* 0x000164000c1e1b00 */
.L_x_451:
[----:B------:R-:W-:Y:S05]  /*3b50*/  BSYNC B1 ;  /* 0x0000000000017941 */ /* 0x000fea0003800000 */
.L_x_450:
[----:B0----5:R-:W-:Y:S01]  /*3b60*/  IMAD.MOV.U32 R33, RZ, RZ, R52 ;  /* 0x000000ffff217224 */ /* 0x021fe200078e0034 */
[----:B------:R-:W-:Y:S01]  /*3b70*/  MOV R34, R49 ;  /* 0x0000003100227202 */ /* 0x000fe20000000f00 */
[----:B------:R-:W-:Y:S01]  /*3b80*/  IMAD.MOV.U32 R32, RZ, RZ, R53 ;  /* 0x000000ffff207224 */ /* 0x000fe200078e0035 */
[----:B------:R-:W-:Y:S01]  /*3b90*/  BSSY B1, `(.L_x_452) ;  /* 0x0000042000017945 */ /* 0x000fe20003800000 */
[----:B------:R-:W-:Y:S01]  /*3ba0*/  VIADD R36, R224, 0x40 ;  /* 0x00000040e0247836 */ /* 0x000fe20000000000 */
[----:B------:R-:W-:Y:S01]  /*3bb0*/  PRMT R139, R139, 0x5410, R33 ;  /* 0x000054108b8b7816 */ /* 0x000fe20000000021 */
[----:B------:R-:W-:Y:S01]  /*3bc0*/  IMAD.MOV.U32 R33, RZ, RZ, R60 ;  /* 0x000000ffff217224 */ /* 0x000fe200078e003c */
[----:B------:R-:W-:Y:S01]  /*3bd0*/  PRMT R140, R32, 0x7610, R140 ;  /* 0x00007610208c7816 */ /* 0x000fe2000000008c */
[----:B------:R-:W-:Y:S01]  /*3be0*/  IMAD.MOV.U32 R32, RZ, RZ, R61 ;  /* 0x000000ffff207224 */ /* 0x000fe200078e003d */
[----:B------:R-:W-:Y:S01]  /*3bf0*/  ISETP.GE.AND P5, PT, R36, R86, PT ;  /* 0x000000562400720c */ /* 0x000fe20003fa6270 */
[----:B------:R-:W-:Y:S01]  /*3c00*/  IMAD.MOV.U32 R35, RZ, RZ, R48 ;  /* 0x000000ffff237224 */ /* 0x000fe200078e0030 */
[----:B------:R-:W-:-:S02]  /*3c10*/  CS2R R36, SRZ ;  /* 0x0000000000247805 */ /* 0x000fc4000001ff00 */
[----:B------:R-:W-:Y:S02]  /*3c20*/  CS2R R40, SRZ ;  /* 0x0000000000287805 */ /* 0x000fe4000001ff00 */
[----:B------:R-:W-:Y:S01]  /*3c30*/  PRMT R144, R33, 0x5410, R32 ;  /* 0x0000541021907816 */ /* 0x000fe20000000020 */
[----:B------:R-:W-:Y:S01]  /*3c40*/  IMAD.MOV.U32 R33, RZ, RZ, R54 ;  /* 0x000000ffff217224 */ /* 0x000fe200078e0036 */
[----:B------:R-:W-:Y:S01]  /*3c50*/  PRMT R136, R35, 0x5410, R34 ;  /* 0x0000541023887816 */ /* 0x000fe20000000022 */
[----:B------:R-:W-:Y:S01]  /*3c60*/  IMAD.MOV.U32 R32, RZ, RZ, R55 ;  /* 0x000000ffff207224 */ /* 0x000fe200078e0037 */
[----:B------:R-:W-:Y:S01]  /*3c70*/  MOV R34, R57 ;  /* 0x0000003900227202 */ /* 0x000fe20000000f00 */
[----:B------:R-:W-:Y:S01]  /*3c80*/  IMAD.MOV.U32 R35, RZ, RZ, R56 ;  /* 0x000000ffff237224 */ /* 0x000fe200078e0038 */
[----:B------:R-:W-:Y:S01]  /*3c90*/  PRMT R140, R140, 0x5410, R33 ;  /* 0x000054108c8c7816 */ /* 0x000fe20000000021 */
[----:B------:R-:W-:Y:S01]  /*3ca0*/  IMAD.MOV.U32 R33, RZ, RZ, R58 ;  /* 0x000000ffff217224 */ /* 0x000fe200078e003a */
[----:B------:R-:W-:-:S02]  /*3cb0*/  PRMT R141, R32, 0x7610, R141 ;  /* 0x00007610208d7816 */ /* 0x000fc4000000008d */
[----:B------:R-:W-:Y:S02]  /*3cc0*/  CS2R R44, SRZ ;  /* 0x00000000002c7805 */ /* 0x000fe4000001ff00 */
[----:B------:R-:W-:Y:S02]  /*3cd0*/  MOV R32, R59 ;  /* 0x0000003b00207202 */ /* 0x000fe40000000f00 */
[----:B------:R-:W-:Y:S02]  /*3ce0*/  CS2R R38, SRZ ;  /* 0x0000000000267805 */ /* 0x000fe4000001ff00 */
[----:B------:R-:W-:Y:S01]  /*3cf0*/  PRMT R142, R35, 0x5410, R34 ;  /* 0x00005410238e7816 */ /* 0x000fe20000000022 */
[----:B------:R-:W-:Y:S01]  /*3d00*/  IMAD.MOV.U32 R35, RZ, RZ, R50 ;  /* 0x000000ffff237224 */ /* 0x000fe200078e0032 */
[----:B------:R-:W-:Y:S01]  /*3d10*/  PRMT R143, R33, 0x5410, R32 ;  /* 0x00005410218f7816 */ /* 0x000fe20000000020 */
[----:B------:R-:W-:Y:S01]  /*3d20*/  IMAD.MOV.U32 R33, RZ, RZ, R62 ;  /* 0x000000ffff217224 */ /* 0x000fe200078e003e */
[----:B------:R-:W-:Y:S01]  /*3d30*/  MOV R34, R51 ;  /* 0x0000003300227202 */ /* 0x000fe20000000f00 */
[----:B------:R-:W-:Y:S01]  /*3d40*/  IMAD.MOV.U32 R32, RZ, RZ, R63 ;  /* 0x000000ffff207224 */ /* 0x000fe200078e003f */
[----:B------:R-:W-:-:S02]  /*3d50*/  CS2R R42, SRZ ;  /* 0x00000000002a7805 */ /* 0x000fc4000001ff00 */
[----:B------:R-:W-:Y:S02]  /*3d60*/  CS2R R46, SRZ ;  /* 0x00000000002e7805 */ /* 0x000fe4000001ff00 */
[----:B------:R-:W-:Y:S02]  /*3d70*/  PRMT R137, R35, 0x5410, R34 ;  /* 0x0000541023897816 */ /* 0x000fe40000000022 */
[----:B------:R-:W-:Y:S02]  /*3d80*/  CS2R R34, SRZ ;  /* 0x0000000000227805 */ /* 0x000fe4000001ff00 */
[----:B------:R-:W-:Y:S02]  /*3d90*/  PRMT R145, R33, 0x5410, R32 ;  /* 0x0000541021917816 */ /* 0x000fe40000000020 */
[----:B------:R-:W-:Y:S01]  /*3da0*/  CS2R R32, SRZ ;  /* 0x0000000000207805 */ /* 0x000fe2000001ff00 */
[----:B------:R-:W-:Y:S06]  /*3db0*/  @P5 BRA `(.L_x_453) ;  /* 0x00000000007c5947 */ /* 0x000fec0003800000 */
[----:B------:R-:W-:Y:S01]  /*3dc0*/  IADD3 R15, P0, P6, R100, R106, R14 ;  /* 0x0000006a640f7210 */ /* 0x000fe20007e1e00e */
[----:B------:R-:W-:Y:S01]  /*3dd0*/  ULDC.64 UR4, c[0x0][0x3e8] ;  /* 0x0000fa0000047ab9 */ /* 0x000fe20000000a00 */
[----:B------:R-:W-:Y:S02]  /*3de0*/  CS2R R44, SRZ ;  /* 0x00000000002c7805 */ /* 0x000fe4000001ff00 */
[----:B------:R-:W-:Y:S02]  /*3df0*/  CS2R R46, SRZ ;  /* 0x00000000002e7805 */ /* 0x000fe4000001ff00 */
[----:B------:R-:W-:Y:S01]  /*3e00*/  IADD3.X R11, R4, R105, R11, P0, P6 ;  /* 0x00000069040b7210 */ /* 0x000fe200007ec40b */
[----:B------:R-:W-:Y:S01]  /*3e10*/  ULDC.64 UR6, c[0x0][0x208] ;  /* 0x0000820000067ab9 */ /* 0x000fe20000000a00 */
[----:B------:R-:W-:-:S04]  /*3e20*/  IADD3 R13, P0, P6, R94, R108, R12 ;  /* 0x0000006c5e0d7210 */ /* 0x000fc80007e1e00c */
[----:B------:R-:W-:Y:S02]  /*3e30*/  IADD3.X R80, R6, R107, R80, P0, P6 ;  /* 0x0000006b06507210 */ /* 0x000fe400007ec450 */
[----:B------:R-:W-:-:S04]  /*3e40*/  LEA R14, P0, R15, UR4, 0x1 ;  /* 0x000000040f0e7c11 */ /* 0x000fc8000f8008ff */
[----:B------:R-:W-:Y:S01]  /*3e50*/  LEA.HI.X R15, R15, UR5, R11, 0x1, P0 ;  /* 0x000000050f0f7c11 */ /* 0x000fe200080f0c0b */
[----:B------:R-:W-:Y:S02]  /*3e60*/  ULDC.64 UR4, c[0x0][0x400] ;  /* 0x0001000000047ab9 */ /* 0x000fe40000000a00 */
        /* <DEDUP_REMOVED lines=20> */
.L_x_453:
[----:B------:R-:W-:Y:S05]  /*3fb0*/  BSYNC B1 ;  /* 0x0000000000017941 */ /* 0x000fea0003800000 */
.L_x_452:
[----:B-----5:R-:W-:Y:S01]  /*3fc0*/  IMAD.MOV.U32 R11, RZ, RZ, R33 ;  /* 0x000000ffff0b7224 */ /* 0x020fe200078e0021 */
[----:B0-----:R-:W-:Y:S01]  /*3fd0*/  MOV R12, R32 ;  /* 0x00000020000c7202 */ /* 0x001fe20000000f00 */
[----:B------:R-:W-:-:S03]  /*3fe0*/  ULOP3.LUT UR4, UR60, 0x1, URZ, 0xfc, !UPT ;  /* 0x000000013c047892 */ /* 0x000fc6000f8efc3f */
[----:B------:R-:W-:Y:S01]  /*3ff0*/  PRMT R81, R12, 0x5410, R11 ;  /* 0x000054100c517816 */ /* 0x000fe2000000000b */
[----:B------:R-:W-:Y:S01]  /*4000*/  IMAD.MOV.U32 R12, RZ, RZ, R36 ;  /* 0x000000ffff0c7224 */ /* 0x000fe200078e0024 */
[----:B------:R-:W-:Y:S01]  /*4010*/  UISETP.NE.AND UP0, UPT, UR4, 0x3, UPT ;  /* 0x000000030400788c */ /* 0x000fe2000bf05270 */
[----:B------:R-:W-:-:S05]  /*4020*/  IMAD.MOV.U32 R11, RZ, RZ, R37 ;  /* 0x000000ffff0b7224 */ /* 0x000fca00078e0025 */
[----:B------:R-:W-:Y:S01]  /*4030*/  PRMT R128, R12, 0x5410, R11 ;  /* 0x000054100c807816 */ /* 0x000fe2000000000b */
[----:B------:R-:W-:Y:S01]  /*4040*/  IMAD.MOV.U32 R11, RZ, RZ, R41 ;  /* 0x000000ffff0b7224 */ /* 0x000fe200078e0029 */
[----:B------:R-:W-:Y:S02]  /*4050*/  MOV R12, R40 ;  /* 0x00000028000c7202 */ /* 0x000fe40000000f00 */
[----:B------:R-:W-:Y:S02]  /*4060*/  PLOP3.LUT P0, PT, PT, PT, UP0, 0x80, 0x0 ;  /* 0x000000000000781c */ /* 0x000fe40003f0f008 */
[----:B------:R-:W-:Y:S01]  /*4070*/  PRMT R134, R12, 0x5410, R11 ;  /* 0x000054100c867816 */ /* 0x000fe2000000000b */
[----:B------:R-:W-:Y:S02]  /*4080*/  IMAD.MOV.U32 R12, RZ, RZ, R44 ;  /* 0x000000ffff0c7224 */ /* 0x000fe400078e002c */
[----:B------:R-:W-:-:S05]  /*4090*/  IMAD.MOV.U32 R11, RZ, RZ, R45 ;  /* 0x000000ffff0b7224 */ /* 0x000fca00078e002d */
[----:B------:R-:W-:Y:S01]  /*40a0*/  PRMT R138, R12, 0x5410, R11 ;  /* 0x000054100c8a7816 */ /* 0x000fe2000000000b */
[----:B------:R-:W-:Y:S01]  /*40b0*/  IMAD.MOV.U32 R11, RZ, RZ, R35 ;  /* 0x000000ffff0b7224 */ /* 0x000fe200078e0023 */
[----:B------:R-:W-:-:S04]  /*40c0*/  MOV R12, R34 ;  /* 0x00000022000c7202 */ /* 0x000fc80000000f00 */
[----:B------:R-:W-:Y:S01]  /*40d0*/  PRMT R82, R12, 0x5410, R11 ;  /* 0x000054100c527816 */ /* 0x000fe2000000000b */
[----:B------:R-:W-:-:S05]  /*40e0*/  IMAD.MOV.U32 R11, RZ, RZ, R38 ;  /* 0x000000ffff0b7224 */ /* 0x000fca00078e0026 */
[----:B------:R-:W-:Y:S01]  /*40f0*/  PRMT R131, R11, 0x7610, R131 ;  /* 0x000076100b837816 */ /* 0x000fe20000000083 */
[----:B------:R-:W-:-:S05]  /*4100*/  IMAD.MOV.U32 R11, RZ, RZ, R39 ;  /* 0x000000ffff0b7224 */ /* 0x000fca00078e0027 */
[----:B------:R-:W-:Y:S02]  /*4110*/  PRMT R131, R131, 0x5410, R11 ;  /* 0x0000541083837816 */ /* 0x000fe4000000000b */
[----:B------:R-:W-:-:S04]  /*4120*/  MOV R11, R42 ;  /* 0x0000002a000b7202 */ /* 0x000fc80000000f00 */
[----:B------:R-:W-:Y:S01]  /*4130*/  PRMT R135, R11, 0x7610, R135 ;  /* 0x000076100b877816 */ /* 0x000fe20000000087 */
[----:B------:R-:W-:-:S05]  /*4140*/  IMAD.MOV.U32 R11, RZ, RZ, R43 ;  /* 0x000000ffff0b7224 */ /* 0x000fca00078e002b */
[----:B------:R-:W-:Y:S01]  /*4150*/  PRMT R135, R135, 0x5410, R11 ;  /* 0x0000541087877816 */ /* 0x000fe2000000000b */
[----:B------:R-:W-:-:S05]  /*4160*/  IMAD.MOV.U32 R11, RZ, RZ, R46 ;  /* 0x000000ffff0b7224 */ /* 0x000fca00078e002e */
[----:B------:R-:W-:Y:S01]  /*4170*/  PRMT R139, R11, 0x7610, R139 ;  /* 0x000076100b8b7816 */ /* 0x000fe2000000008b */
[----:B------:R-:W-:-:S05]  /*4180*/  IMAD.MOV.U32 R11, RZ, RZ, R47 ;  /* 0x000000ffff0b7224 */ /* 0x000fca00078e002f */
[----:B------:R-:W-:Y:S01]  /*4190*/  PRMT R141, R141, 0x5410, R11 ;  /* 0x000054108d8d7816 */ /* 0x000fe2000000000b */
[----:B------:R-:W-:Y:S06]  /*41a0*/  @!P0 BRA `(.L_x_454) ;  /* 0x0000000000048947 */ /* 0x000fec0003800000 */
[----:B------:R-:W-:Y:S01]  /*41b0*/  BPT.TRAP 0x1 ;  /* 0x000000040000795c */ /* 0x000fe20000300000 */
.L_x_454:
[----:B------:R-:W-:Y:S01]  /*41c0*/  LEA R87, R213, R23, 0x3 ;  /* 0x00000017d5577211 */ /* 0x000fe200078e18ff */
[----:B------:R-:W-:Y:S01]  /*41d0*/  BSSY B1, `(.L_x_455) ;  /* 0x0000004000017945 */ /* 0x000fe20003800000 */
[----:B------:R-:W-:-:S04]  /*41e0*/  SHF.L.U32 R88, R225, 0x1f, RZ ;  /* 0x0000001fe1587819 */ /* 0x000fc800000006ff */
[----:B------:R-:W0:Y:S02]  /*41f0*/  SYNCS.PHASECHK.TRANS64.TRYWAIT P6, [R87+URZ+0x38890], R88 ;  /* 0x03889058570075a7 */ /* 0x000e2400080c017f */
[----:B0-----:R-:W-:Y:S05]  /*4200*/  @!P6 BRA `(.L_x_456) ;  /* 0x0000025c0094e947 */ /* 0x001fea0003800000 */
.L_x_810:
[----:B------:R-:W-:Y:S05]  /*4210*/  BSYNC B1 ;  /* 0x0000000000017941 */ /* 0x000fea0003800000 */
.L_x_455:
[----:B------:R-:W-:-:S03]  /*4220*/  UMOV UR4, 0xffffffff ;  /* 0xffffffff00047882 */ /* 0x000fc60000000000 */
[----:B------:R-:W-:Y:S05]  /*4230*/  BRA.DIV UR4, `(.L_x_457) ;  /* 0x0000025e049c7947 */ /* 0x000fea000b800000 */
[----:B------:R1:W2:Y:S04]  /*4240*/  SHFL.IDX PT, R80, R116, RZ, 0x181f ;  /* 0x00181fff74507589 */ /* 0x0002a800000e0000 */
[----:B------:R1:W3:Y:S02]  /*4250*/  SHFL.IDX PT, R11, R117, RZ, 0x181f ;  /* 0x00181fff750b7589 */ /* 0x0002e400000e0000 */
.L_x_814:
[----:B------:R-:W-:Y:S04]  /*4260*/  BSSY B1, `(.L_x_458) ;  /* 0x00000dd000017945 */ /* 0x000fe80003800000 */
[----:B------:R-:W-:Y:S05]  /*4270*/  @P3 BRA `(.L_x_459) ;  /* 0x0000000c006c3947 */ /* 0x000fea0003800000 */
[----:B------:R-:W-:Y:S01]  /*4280*/  ISETP.NE.AND P3, PT, R3, RZ, PT ;  /* 0x000000ff0300720c */ /* 0x000fe20003f65270 */
[----:B------:R-:W-:-:S12]  /*4290*/  BSSY B2, `(.L_x_460) ;  /* 0x0000035000027945 */ /* 0x000fd80003800000 */
[----:B------:R-:W-:Y:S05]  /*42a0*/  @!P3 BRA `(.L_x_461) ;  /* 0x0000000000ccb947 */ /* 0x000fea0003800000 */
[----:B------:R4:W0:Y:S01]  /*42b0*/  LDS.128 R12, [R31+0x24400] ;  /* 0x024400001f0c7984 */ /* 0x0008220000000c00 */
[----:B------:R-:W-:Y:S01]  /*42c0*/  ISETP.GE.AND P3, PT, R216, R110, PT ;  /* 0x0000006ed800720c */ /* 0x000fe20003f66270 */
[----:B------:R-:W-:-:S12]  /*42d0*/  BSSY B3, `(.L_x_462) ;  /* 0x000002c000037945 */ /* 0x000fd80003800000 */
[----:B----4-:R-:W-:Y:S05]  /*42e0*/  @P3 BRA `(.L_x_463) ;  /* 0x0000000000a83947 */ /* 0x010fea0003800000 */
[----:B------:R-:W-:Y:S01]  /*42f0*/  SHF.R.U64 R83, R78, 0x10, R79 ;  /* 0x000000104e537819 */ /* 0x000fe2000000124f */
[----:B0-----:R-:W-:Y:S01]  /*4300*/  HADD2.F32 R118, -RZ, R13.H0_H0 ;  /* 0x2000000dff767230 */ /* 0x001fe20000004100 */
[----:B------:R-:W-:Y:S02]  /*4310*/  SHF.R.U64 R76, R76, 0x10, R77 ;  /* 0x000000104c4c7819 */ /* 0x000fe4000000124d */
[----:B------:R-:W-:Y:S01]  /*4320*/  SHF.R.U32.HI R78, RZ, 0x10, R79 ;  /* 0x00000010ff4e7819 */ /* 0x000fe2000001164f */
[----:B------:R-:W-:Y:S01]  /*4330*/  HADD2.F32 R83, -RZ, R83.H0_H0 ;  /* 0x20000053ff537230 */ /* 0x000fe20000004100 */
[----:B------:R-:W-:Y:S01]  /*4340*/  SHF.R.U32.HI R77, RZ, 0x10, R77 ;  /* 0x00000010ff4d7819 */ /* 0x000fe2000001164d */
[----:B------:R-:W-:Y:S02]  /*4350*/  HADD2.F32 R79, -RZ, R13.H1_H1 ;  /* 0x3000000dff4f7230 */ /* 0x000fe40000004100 */
[----:B------:R-:W-:Y:S02]  /*4360*/  HADD2.F32 R76, -RZ, R76.H0_H0 ;  /* 0x2000004cff4c7230 */ /* 0x000fe40000004100 */
[----:B------:R-:W-:-:S02]  /*4370*/  HADD2.F32 R77, -RZ, R77.H0_H0 ;  /* 0x2000004dff4d7230 */ /* 0x000fc40000004100 */
[-C--:B------:R-:W-:Y:S01]  /*4380*/  FMUL.FTZ R13, R79, R83.reuse ;  /* 0x000000534f0d7220 */ /* 0x080fe20000410000 */
[----:B------:R-:W-:-:S03]  /*4390*/  FMUL.FTZ R83, R118, R83 ;  /* 0x0000005376537220 */ /* 0x000fc60000410000 */
[-C--:B------:R-:W-:Y:S01]  /*43a0*/  FFMA.FTZ R13, R118, R76.reuse, -R13 ;  /* 0x0000004c760d7223 */ /* 0x080fe2000001080d */
[----:B------:R-:W-:Y:S01]  /*43b0*/  FFMA.FTZ R76, R79, R76, R83 ;  /* 0x0000004c4f4c7223 */ /* 0x000fe20000010053 */
[----:B------:R-:W-:Y:S02]  /*43c0*/  HADD2.F32 R79, -RZ, R78.H0_H0 ;  /* 0x2000004eff4f7230 */ /* 0x000fe40000004100 */
[--C-:B------:R-:W-:Y:S02]  /*43d0*/  HADD2.F32 R78, -RZ, R15.reuse.H1_H1 ;  /* 0x3000000fff4e7230 */ /* 0x100fe40000004100 */
[----:B------:R-:W-:Y:S01]  /*43e0*/  HADD2.F32 R83, -RZ, R15.H0_H0 ;  /* 0x2000000fff537230 */ /* 0x000fe20000004100 */
[----:B------:R-:W-:Y:S01]  /*43f0*/  F2FP.F16.F32.PACK_AB R13, R76, R13 ;  /* 0x0000000d4c0d723e */ /* 0x000fe200000000ff */
[----:B------:R-:W-:Y:S02]  /*4400*/  HADD2.F32 R118, -RZ, R12.H0_H0 ;  /* 0x2000000cff767230 */ /* 0x000fe40000004100 */
[-C--:B------:R-:W-:Y:S01]  /*4410*/  FMUL.FTZ R15, R78, R79.reuse ;  /* 0x0000004f4e0f7220 */ /* 0x080fe20000410000 */
[----:B------:R-:W-:-:S03]  /*4420*/  FMUL.FTZ R79, R83, R79 ;  /* 0x0000004f534f7220 */ /* 0x000fc60000410000 */
[-C--:B------:R-:W-:Y:S01]  /*4430*/  FFMA.FTZ R15, R83, R77.reuse, -R15 ;  /* 0x0000004d530f7223 */ /* 0x080fe2000001080f */
[--C-:B------:R-:W-:Y:S02]  /*4440*/  HADD2.F32 R83, -RZ, R119.reuse.H1_H1 ;  /* 0x30000077ff537230 */ /* 0x100fe40000004100 */
[----:B------:R-:W-:Y:S01]  /*4450*/  FFMA.FTZ R77, R78, R77, R79 ;  /* 0x0000004d4e4d7223 */ /* 0x000fe2000001004f */
[----:B------:R-:W-:Y:S02]  /*4460*/  HADD2.F32 R78, -RZ, R12.H1_H1 ;  /* 0x3000000cff4e7230 */ /* 0x000fe40000004100 */
[----:B------:R-:W-:Y:S02]  /*4470*/  HADD2.F32 R79, -RZ, R119.H0_H0 ;  /* 0x20000077ff4f7230 */ /* 0x000fe40000004100 */
[----:B------:R-:W-:Y:S02]  /*4480*/  HADD2.F32 R119, -RZ, R152.H1_H1 ;  /* 0x30000098ff777230 */ /* 0x000fe40000004100 */
[-C--:B------:R-:W-:Y:S01]  /*4490*/  FMUL.FTZ R12, R78, R83.reuse ;  /* 0x000000534e0c7220 */ /* 0x080fe20000410000 */
[----:B------:R-:W-:Y:S01]  /*44a0*/  FMUL.FTZ R83, R118, R83 ;  /* 0x0000005376537220 */ /* 0x000fe20000410000 */
[----:B------:R-:W-:-:S02]  /*44b0*/  F2FP.F16.F32.PACK_AB R15, R77, R15 ;  /* 0x0000000f4d0f723e */ /* 0x000fc400000000ff */
[-C--:B------:R-:W-:Y:S01]  /*44c0*/  FFMA.FTZ R12, R118, R79.reuse, -R12 ;  /* 0x0000004f760c7223 */ /* 0x080fe2000001080c */
[----:B------:R-:W-:Y:S02]  /*44d0*/  IMAD.MOV.U32 R118, RZ, RZ, R14 ;  /* 0x000000ffff767224 */ /* 0x000fe400078e000e */
[----:B------:R-:W-:Y:S01]  /*44e0*/  FFMA.FTZ R14, R78, R79, R83 ;  /* 0x0000004f4e0e7223 */ /* 0x000fe20000010053 */
[----:B------:R-:W-:Y:S02]  /*44f0*/  HADD2.F32 R83, -RZ, R151.H0_H0 ;  /* 0x20000097ff537230 */ /* 0x000fe40000004100 */
[--C-:B------:R-:W-:Y:S02]  /*4500*/  HADD2.F32 R79, -RZ, R118.reuse.H1_H1 ;  /* 0x30000076ff4f7230 */ /* 0x100fe40000004100 */
[----:B------:R-:W-:Y:S01]  /*4510*/  F2FP.F16.F32.PACK_AB R12, R14, R12 ;  /* 0x0000000c0e0c723e */ /* 0x000fe200000000ff */
[----:B------:R-:W-:Y:S02]  /*4520*/  HADD2.F32 R118, -RZ, R118.H0_H0 ;  /* 0x20000076ff767230 */ /* 0x000fe40000004100 */
[----:B------:R-:W-:-:S04]  /*4530*/  FMUL.FTZ R78, R79, R119 ;  /* 0x000000774f4e7220 */ /* 0x000fc80000410000 */
[C---:B------:R-:W-:Y:S01]  /*4540*/  FFMA.FTZ R78, R118.reuse, R83, -R78 ;  /* 0x00000053764e7223 */ /* 0x040fe2000001084e */
[----:B------:R-:W-:-:S04]  /*4550*/  FMUL.FTZ R118, R118, R119 ;  /* 0x0000007776767220 */ /* 0x000fc80000410000 */
[----:B------:R-:W-:-:S05]  /*4560*/  FFMA.FTZ R118, R79, R83, R118 ;  /* 0x000000534f767223 */ /* 0x000fca0000010076 */
[----:B------:R-:W-:-:S05]  /*4570*/  F2FP.F16.F32.PACK_AB R78, R118, R78 ;  /* 0x0000004e764e723e */ /* 0x000fca00000000ff */
[----:B------:R-:W-:-:S07]  /*4580*/  IMAD.MOV.U32 R14, RZ, RZ, R78 ;  /* 0x000000ffff0e7224 */ /* 0x000fce00078e004e */
.L_x_463:
[----:B------:R-:W-:Y:S05]  /*4590*/  BSYNC B3 ;  /* 0x0000000000037941 */ /* 0x000fea0003800000 */
.L_x_462:
[----:B---3--:R-:W-:Y:S01]  /*45a0*/  LEA R76, P3, R16, R11, 0x1 ;  /* 0x0000000b104c7211 */ /* 0x008fe200078608ff */
[----:B------:R-:W-:-:S03]  /*45b0*/  ULDC.64 UR4, c[0x0][0x208] ;  /* 0x0000820000047ab9 */ /* 0x000fc60000000a00 */
[----:B--2---:R-:W-:-:S05]  /*45c0*/  LEA.HI.X R77, R16, R80, R17, 0x1, P3 ;  /* 0x00000050104d7211 */ /* 0x004fca00018f0c11 */
[----:B0-----:R4:W-:Y:S04]  /*45d0*/  ST.E.128 desc[UR4][R76.64], R12 ;  /* 0x0000000c4c007985 */ /* 0x0019e8000c101d04 */
.L_x_461:
[----:B------:R-:W-:Y:S05]  /*45e0*/  BSYNC B2 ;  /* 0x0000000000027941 */ /* 0x000fea0003800000 */
.L_x_460:
[----:B------:R-:W-:Y:S01]  /*45f0*/  ISETP.NE.AND P3, PT, R21, RZ, PT ;  /* 0x000000ff1500720c */ /* 0x000fe20003f65270 */
[----:B------:R-:W-:-:S12]  /*4600*/  BSSY B2, `(.L_x_464) ;  /* 0x0000034000027945 */ /* 0x000fd80003800000 */
[----:B------:R-:W-:Y:S05]  /*4610*/  @!P3 BRA `(.L_x_465) ;  /* 0x0000000000c8b947 */ /* 0x000fea0003800000 */
[----:B----4-:R4:W0:Y:S01]  /*4620*/  LDS.128 R12, [R31+0x26c00] ;  /* 0x026c00001f0c7984 */ /* 0x0108220000000c00 */
[----:B------:R-:W-:Y:S01]  /*4630*/  ISETP.GE.AND P3, PT, R221, R110, PT ;  /* 0x0000006edd00720c */ /* 0x000fe20003f66270 */
[----:B------:R-:W-:-:S12]  /*4640*/  BSSY B3, `(.L_x_466) ;  /* 0x000002b000037945 */ /* 0x000fd80003800000 */
[----:B----4-:R-:W-:Y:S05]  /*4650*/  @P3 BRA `(.L_x_467) ;  /* 0x0000000000a43947 */ /* 0x010fea0003800000 */
[--C-:B------:R-:W-:Y:S01]  /*4660*/  SHF.R.U64 R76, R72, 0x10, R73.reuse ;  /* 0x00000010484c7819 */ /* 0x100fe20000001249 */
[--C-:B0-----:R-:W-:Y:S01]  /*4670*/  HADD2.F32 R77, -RZ, R13.reuse.H0_H0 ;  /* 0x2000000dff4d7230 */ /* 0x101fe20000004100 */
[----:B------:R-:W-:Y:S02]  /*4680*/  SHF.R.U32.HI R72, RZ, 0x10, R73 ;  /* 0x00000010ff487819 */ /* 0x000fe40000011649 */
[--C-:B------:R-:W-:Y:S01]  /*4690*/  SHF.R.U64 R73, R74, 0x10, R75.reuse ;  /* 0x000000104a497819 */ /* 0x100fe2000000124b */
[----:B------:R-:W-:Y:S01]  /*46a0*/  HADD2.F32 R76, -RZ, R76.H0_H0 ;  /* 0x2000004cff4c7230 */ /* 0x000fe20000004100 */
[----:B------:R-:W-:Y:S01]  /*46b0*/  SHF.R.U32.HI R74, RZ, 0x10, R75 ;  /* 0x00000010ff4a7819 */ /* 0x000fe2000001164b */
[----:B------:R-:W-:Y:S02]  /*46c0*/  HADD2.F32 R75, -RZ, R13.H1_H1 ;  /* 0x3000000dff4b7230 */ /* 0x000fe40000004100 */
[----:B------:R-:W-:Y:S02]  /*46d0*/  HADD2.F32 R73, -RZ, R73.H0_H0 ;  /* 0x20000049ff497230 */ /* 0x000fe40000004100 */
[----:B------:R-:W-:-:S02]  /*46e0*/  HADD2.F32 R74, -RZ, R74.H0_H0 ;  /* 0x2000004aff4a7230 */ /* 0x000fc40000004100 */
[----:B------:R-:W-:Y:S02]  /*46f0*/  HADD2.F32 R72, -RZ, R72.H0_H0 ;  /* 0x20000048ff487230 */ /* 0x000fe40000004100 */
[-C--:B------:R-:W-:Y:S01]  /*4700*/  FMUL.FTZ R13, R75, R73.reuse ;  /* 0x000000494b0d7220 */ /* 0x080fe20000410000 */
[----:B------:R-:W-:-:S03]  /*4710*/  FMUL.FTZ R73, R77, R73 ;  /* 0x000000494d497220 */ /* 0x000fc60000410000 */
[-C--:B------:R-:W-:Y:S01]  /*4720*/  FFMA.FTZ R13, R77, R76.reuse, -R13 ;  /* 0x0000004c4d0d7223 */ /* 0x080fe2000001080d */
[----:B------:R-:W-:Y:S01]  /*4730*/  FFMA.FTZ R73, R75, R76, R73 ;  /* 0x0000004c4b497223 */ /* 0x000fe20000010049 */
[--C-:B------:R-:W-:Y:S02]  /*4740*/  HADD2.F32 R75, -RZ, R15.reuse.H1_H1 ;  /* 0x3000000fff4b7230 */ /* 0x100fe40000004100 */
[----:B------:R-:W-:Y:S02]  /*4750*/  HADD2.F32 R76, -RZ, R15.H0_H0 ;  /* 0x2000000fff4c7230 */ /* 0x000fe40000004100 */
[----:B------:R-:W-:Y:S02]  /*4760*/  IMAD.MOV.U32 R77, RZ, RZ, R12 ;  /* 0x000000ffff4d7224 */ /* 0x000fe400078e000c */
[-C--:B------:R-:W-:Y:S01]  /*4770*/  FMUL.FTZ R15, R75, R74.reuse ;  /* 0x0000004a4b0f7220 */ /* 0x080fe20000410000 */
[----:B------:R-:W-:Y:S01]  /*4780*/  F2FP.F16.F32.PACK_AB R13, R73, R13 ;  /* 0x0000000d490d723e */ /* 0x000fe200000000ff */
[----:B------:R-:W-:-:S02]  /*4790*/  FMUL.FTZ R74, R76, R74 ;  /* 0x0000004a4c4a7220 */ /* 0x000fc40000410000 */
[-C--:B------:R-:W-:Y:S01]  /*47a0*/  FFMA.FTZ R15, R76, R72.reuse, -R15 ;  /* 0x000000484c0f7223 */ /* 0x080fe2000001080f */
[----:B------:R-:W-:Y:S02]  /*47b0*/  HADD2.F32 R76, -RZ, R151.H1_H1 ;  /* 0x30000097ff4c7230 */ /* 0x000fe40000004100 */
[----:B------:R-:W-:Y:S01]  /*47c0*/  FFMA.FTZ R75, R75, R72, R74 ;  /* 0x000000484b4b7223 */ /* 0x000fe2000001004a */
[--C-:B------:R-:W-:Y:S02]  /*47d0*/  HADD2.F32 R12, -RZ, R77.reuse.H1_H1 ;  /* 0x3000004dff0c7230 */ /* 0x100fe40000004100 */
[----:B------:R-:W-:Y:S02]  /*47e0*/  HADD2.F32 R77, -RZ, R77.H0_H0 ;  /* 0x2000004dff4d7230 */ /* 0x000fe40000004100 */
[----:B------:R-:W-:Y:S02]  /*47f0*/  HADD2.F32 R72, -RZ, R150.H1_H1 ;  /* 0x30000096ff487230 */ /* 0x000fe40000004100 */
[-C--:B------:R-:W-:Y:S01]  /*4800*/  FMUL.FTZ R74, R12, R76.reuse ;  /* 0x0000004c0c4a7220 */ /* 0x080fe20000410000 */
[----:B------:R-:W-:Y:S01]  /*4810*/  F2FP.F16.F32.PACK_AB R15, R75, R15 ;  /* 0x0000000f4b0f723e */ /* 0x000fe200000000ff */
[----:B------:R-:W-:-:S02]  /*4820*/  FMUL.FTZ R76, R77, R76 ;  /* 0x0000004c4d4c7220 */ /* 0x000fc40000410000 */
[-C--:B------:R-:W-:Y:S01]  /*4830*/  FFMA.FTZ R74, R77, R72.reuse, -R74 ;  /* 0x000000484d4a7223 */ /* 0x080fe2000001084a */
[----:B------:R-:W-:Y:S02]  /*4840*/  HADD2.F32 R77, -RZ, R150.H0_H0 ;  /* 0x20000096ff4d7230 */ /* 0x000fe40000004100 */
[----:B------:R-:W-:Y:S01]  /*4850*/  FFMA.FTZ R12, R12, R72, R76 ;  /* 0x000000480c0c7223 */ /* 0x000fe2000001004c */
[----:B------:R-:W-:Y:S02]  /*4860*/  HADD2.F32 R72, -RZ, R152.H0_H0 ;  /* 0x20000098ff487230 */ /* 0x000fe40000004100 */
[--C-:B------:R-:W-:Y:S02]  /*4870*/  HADD2.F32 R76, -RZ, R14.reuse.H1_H1 ;  /* 0x3000000eff4c7230 */ /* 0x100fe40000004100 */
[----:B------:R-:W-:Y:S01]  /*4880*/  HADD2.F32 R14, -RZ, R14.H0_H0 ;  /* 0x2000000eff0e7230 */ /* 0x000fe20000004100 */
[----:B------:R-:W-:Y:S02]  /*4890*/  F2FP.F16.F32.PACK_AB R12, R12, R74 ;  /* 0x0000004a0c0c723e */ /* 0x000fe400000000ff */
[----:B------:R-:W-:-:S04]  /*48a0*/  FMUL.FTZ R78, R76, R72 ;  /* 0x000000484c4e7220 */ /* 0x000fc80000410000 */
[C---:B------:R-:W-:Y:S01]  /*48b0*/  FFMA.FTZ R78, R14.reuse, R77, -R78 ;  /* 0x0000004d0e4e7223 */ /* 0x040fe2000001084e */
[----:B------:R-:W-:-:S04]  /*48c0*/  FMUL.FTZ R14, R14, R72 ;  /* 0x000000480e0e7220 */ /* 0x000fc80000410000 */
[----:B------:R-:W-:-:S05]  /*48d0*/  FFMA.FTZ R14, R76, R77, R14 ;  /* 0x0000004d4c0e7223 */ /* 0x000fca000001000e */
[----:B------:R-:W-:-:S07]  /*48e0*/  F2FP.F16.F32.PACK_AB R14, R14, R78 ;  /* 0x0000004e0e0e723e */ /* 0x000fce00000000ff */
.L_x_467:
[----:B------:R-:W-:Y:S05]  /*48f0*/  BSYNC B3 ;  /* 0x0000000000037941 */ /* 0x000fea0003800000 */
.L_x_466:
[----:B---3--:R-:W-:Y:S01]  /*4900*/  LEA R72, P3, R212, R11, 0x1 ;  /* 0x0000000bd4487211 */ /* 0x008fe200078608ff */
[----:B------:R-:W-:-:S03]  /*4910*/  ULDC.64 UR4, c[0x0][0x208] ;  /* 0x0000820000047ab9 */ /* 0x000fc60000000a00 */
[----:B--2---:R-:W-:-:S05]  /*4920*/  LEA.HI.X R73, R212, R80, R215, 0x1, P3 ;  /* 0x00000050d4497211 */ /* 0x004fca00018f0cd7 */
[----:B0-----:R0:W-:Y:S04]  /*4930*/  ST.E.128 desc[UR4][R72.64], R12 ;  /* 0x0000000c48007985 */ /* 0x0011e8000c101d04 */
.L_x_465:
[----:B------:R-:W-:Y:S05]  /*4940*/  BSYNC B2 ;  /* 0x0000000000027941 */ /* 0x000fea0003800000 */
.L_x_464:
[----:B------:R-:W-:Y:S01]  /*4950*/  ISETP.NE.AND P3, PT, R25, RZ, PT ;  /* 0x000000ff1900720c */ /* 0x000fe20003f65270 */
[----:B------:R-:W-:-:S12]  /*4960*/  BSSY B2, `(.L_x_468) ;  /* 0x0000036000027945 */ /* 0x000fd80003800000 */
[----:B------:R-:W-:Y:S05]  /*4970*/  @!P3 BRA `(.L_x_469) ;  /* 0x0000000000d0b947 */ /* 0x000fea0003800000 */
[----:B0---4-:R0:W4:Y:S01]  /*4980*/  LDS.128 R12, [R31+0x29400] ;  /* 0x029400001f0c7984 */ /* 0x0111220000000c00 */
[----:B------:R-:W-:Y:S01]  /*4990*/  ISETP.GE.AND P3, PT, R220, R110, PT ;  /* 0x0000006edc00720c */ /* 0x000fe20003f66270 */
[----:B------:R-:W-:-:S12]  /*49a0*/  BSSY B3, `(.L_x_470) ;  /* 0x000002d000037945 */ /* 0x000fd80003800000 */
[----:B0-----:R-:W-:Y:S05]  /*49b0*/  @P3 BRA `(.L_x_471) ;  /* 0x0000000000ac3947 */ /* 0x001fea0003800000 */
[--C-:B------:R-:W-:Y:S02]  /*49c0*/  SHF.R.U64 R72, R68, 0x10, R69.reuse ;  /* 0x0000001044487819 */ /* 0x100fe40000001245 */
[----:B------:R-:W-:Y:S02]  /*49d0*/  SHF.R.U32.HI R68, RZ, 0x10, R69 ;  /* 0x00000010ff447819 */ /* 0x000fe40000011645 */
[--C-:B------:R-:W-:Y:S01]  /*49e0*/  SHF.R.U64 R73, R70, 0x10, R71.reuse ;  /* 0x0000001046497819 */ /* 0x100fe20000001247 */
[----:B------:R-:W-:Y:S01]  /*49f0*/  HADD2.F32 R72, -RZ, R72.H0_H0 ;  /* 0x20000048ff487230 */ /* 0x000fe20000004100 */
[----:B----4-:R-:W-:Y:S02]  /*4a00*/  MOV R69, R13 ;  /* 0x0000000d00457202 */ /* 0x010fe40000000f00 */
[----:B------:R-:W-:Y:S01]  /*4a10*/  SHF.R.U32.HI R70, RZ, 0x10, R71 ;  /* 0x00000010ff467819 */ /* 0x000fe20000011647 */
[----:B------:R-:W-:Y:S02]  /*4a20*/  HADD2.F32 R13, -RZ, R73.H0_H0 ;  /* 0x20000049ff0d7230 */ /* 0x000fe40000004100 */
[----:B------:R-:W-:-:S02]  /*4a30*/  HADD2.F32 R71, -RZ, R69.H1_H1 ;  /* 0x30000045ff477230 */ /* 0x000fc40000004100 */
[----:B------:R-:W-:Y:S02]  /*4a40*/  HADD2.F32 R73, -RZ, R69.H0_H0 ;  /* 0x20000045ff497230 */ /* 0x000fe40000004100 */
[----:B------:R-:W-:Y:S02]  /*4a50*/  HADD2.F32 R70, -RZ, R70.H0_H0 ;  /* 0x20000046ff467230 */ /* 0x000fe40000004100 */
[-C--:B------:R-:W-:Y:S01]  /*4a60*/  FMUL.FTZ R69, R71, R13.reuse ;  /* 0x0000000d47457220 */ /* 0x080fe20000410000 */
[----:B------:R-:W-:-:S03]  /*4a70*/  FMUL.FTZ R13, R73, R13 ;  /* 0x0000000d490d7220 */ /* 0x000fc60000410000 */
[-C--:B------:R-:W-:Y:S01]  /*4a80*/  FFMA.FTZ R69, R73, R72.reuse, -R69 ;  /* 0x0000004849457223 */ /* 0x080fe20000010845 */
[----:B------:R-:W-:Y:S02]  /*4a90*/  IMAD.MOV.U32 R73, RZ, RZ, R12 ;  /* 0x000000ffff497224 */ /* 0x000fe400078e000c */
[----:B------:R-:W-:Y:S01]  /*4aa0*/  FFMA.FTZ R13, R71, R72, R13 ;  /* 0x00000048470d7223 */ /* 0x000fe2000001000d */
[----:B------:R-:W-:Y:S02]  /*4ab0*/  IMAD.MOV.U32 R71, RZ, RZ, R15 ;  /* 0x000000ffff477224 */ /* 0x000fe400078e000f */
[----:B------:R-:W-:Y:S02]  /*4ac0*/  HADD2.F32 R72, -RZ, R68.H0_H0 ;  /* 0x20000044ff487230 */ /* 0x000fe40000004100 */
[----:B------:R-:W-:Y:S01]  /*4ad0*/  HADD2.F32 R12, -RZ, R73.H1_H1 ;  /* 0x30000049ff0c7230 */ /* 0x000fe20000004100 */
[----:B------:R-:W-:Y:S01]  /*4ae0*/  F2FP.F16.F32.PACK_AB R13, R13, R69 ;  /* 0x000000450d0d723e */ /* 0x000fe200000000ff */
[----:B------:R-:W-:-:S02]  /*4af0*/  HADD2.F32 R15, -RZ, R71.H1_H1 ;  /* 0x30000047ff0f7230 */ /* 0x000fc40000004100 */
[----:B------:R-:W-:Y:S02]  /*4b00*/  HADD2.F32 R71, -RZ, R71.H0_H0 ;  /* 0x20000047ff477230 */ /* 0x000fe40000004100 */
[----:B------:R-:W-:Y:S02]  /*4b10*/  HADD2.F32 R73, -RZ, R73.H0_H0 ;  /* 0x20000049ff497230 */ /* 0x000fe40000004100 */
[-C--:B------:R-:W-:Y:S01]  /*4b20*/  FMUL.FTZ R68, R15, R70.reuse ;  /* 0x000000460f447220 */ /* 0x080fe20000410000 */
[----:B------:R-:W-:-:S03]  /*4b30*/  FMUL.FTZ R70, R71, R70 ;  /* 0x0000004647467220 */ /* 0x000fc60000410000 */
[-C--:B------:R-:W-:Y:S01]  /*4b40*/  FFMA.FTZ R68, R71, R72.reuse, -R68 ;  /* 0x0000004847447223 */ /* 0x080fe20000010844 */
[----:B------:R-:W-:Y:S01]  /*4b50*/  FFMA.FTZ R15, R15, R72, R70 ;  /* 0x000000480f0f7223 */ /* 0x000fe20000010046 */
[--C-:B------:R-:W-:Y:S02]  /*4b60*/  HADD2.F32 R72, -RZ, R149.reuse.H1_H1 ;  /* 0x30000095ff487230 */ /* 0x100fe40000004100 */
[----:B------:R-:W-:Y:S02]  /*4b70*/  HADD2.F32 R70, -RZ, R149.H0_H0 ;  /* 0x20000095ff467230 */ /* 0x000fe40000004100 */
[----:B------:R-:W-:Y:S01]  /*4b80*/  F2FP.F16.F32.PACK_AB R15, R15, R68 ;  /* 0x000000440f0f723e */ /* 0x000fe200000000ff */
[-C--:B------:R-:W-:Y:S01]  /*4b90*/  FMUL.FTZ R71, R12, R72.reuse ;  /* 0x000000480c477220 */ /* 0x080fe20000410000 */
[----:B------:R-:W-:-:S03]  /*4ba0*/  FMUL.FTZ R72, R73, R72 ;  /* 0x0000004849487220 */ /* 0x000fc60000410000 */
[-C--:B------:R-:W-:Y:S01]  /*4bb0*/  FFMA.FTZ R71, R73, R70.reuse, -R71 ;  /* 0x0000004649477223 */ /* 0x080fe20000010847 */
[----:B------:R-:W-:Y:S01]  /*4bc0*/  FFMA.FTZ R12, R12, R70, R72 ;  /* 0x000000460c0c7223 */ /* 0x000fe20000010048 */
[----:B------:R-:W-:Y:S02]  /*4bd0*/  HADD2.F32 R70, -RZ, R148.H1_H1 ;  /* 0x30000094ff467230 */ /* 0x000fe40000004100 */
[----:B------:R-:W-:Y:S02]  /*4be0*/  HADD2.F32 R72, -RZ, R14.H1_H1 ;  /* 0x3000000eff487230 */ /* 0x000fe40000004100 */
[----:B------:R-:W-:Y:S01]  /*4bf0*/  HADD2.F32 R73, -RZ, R148.H0_H0 ;  /* 0x20000094ff497230 */ /* 0x000fe20000004100 */
[----:B------:R-:W-:Y:S01]  /*4c00*/  F2FP.F16.F32.PACK_AB R12, R12, R71 ;  /* 0x000000470c0c723e */ /* 0x000fe200000000ff */
[----:B------:R-:W-:Y:S02]  /*4c10*/  HADD2.F32 R14, -RZ, R14.H0_H0 ;  /* 0x2000000eff0e7230 */ /* 0x000fe40000004100 */
[----:B------:R-:W-:-:S04]  /*4c20*/  FMUL.FTZ R74, R72, R70 ;  /* 0x00000046484a7220 */ /* 0x000fc80000410000 */
[C---:B------:R-:W-:Y:S01]  /*4c30*/  FFMA.FTZ R74, R14.reuse, R73, -R74 ;  /* 0x000000490e4a7223 */ /* 0x040fe2000001084a */
[----:B------:R-:W-:-:S04]  /*4c40*/  FMUL.FTZ R14, R14, R70 ;  /* 0x000000460e0e7220 */ /* 0x000fc80000410000 */
[----:B------:R-:W-:-:S05]  /*4c50*/  FFMA.FTZ R14, R72, R73, R14 ;  /* 0x00000049480e7223 */ /* 0x000fca000001000e */
[----:B------:R-:W-:-:S07]  /*4c60*/  F2FP.F16.F32.PACK_AB R14, R14, R74 ;  /* 0x0000004a0e0e723e */ /* 0x000fce00000000ff */
.L_x_471:
[----:B------:R-:W-:Y:S05]  /*4c70*/  BSYNC B3 ;  /* 0x0000000000037941 */ /* 0x000fea0003800000 */
.L_x_470:
[----:B---3--:R-:W-:Y:S01]  /*4c80*/  LEA R68, P3, R19, R11, 0x1 ;  /* 0x0000000b13447211 */ /* 0x008fe200078608ff */
[----:B------:R-:W-:-:S03]  /*4c90*/  ULDC.64 UR4, c[0x0][0x208] ;  /* 0x0000820000047ab9 */ /* 0x000fc60000000a00 */
[----:B--2---:R-:W-:-:S05]  /*4ca0*/  LEA.HI.X R69, R19, R80, R219, 0x1, P3 ;  /* 0x0000005013457211 */ /* 0x004fca00018f0cdb */
[----:B----4-:R0:W-:Y:S04]  /*4cb0*/  ST.E.128 desc[UR4][R68.64], R12 ;  /* 0x0000000c44007985 */ /* 0x0101e8000c101d04 */
.L_x_469:
[----:B------:R-:W-:Y:S05]  /*4cc0*/  BSYNC B2 ;  /* 0x0000000000027941 */ /* 0x000fea0003800000 */
.L_x_468:
[----:B------:R-:W-:-:S13]  /*4cd0*/  ISETP.NE.AND P3, PT, R26, RZ, PT ;  /* 0x000000ff1a00720c */ /* 0x000fda0003f65270 */
[----:B------:R-:W-:Y:S05]  /*4ce0*/  @!P3 BRA `(.L_x_459) ;  /* 0x0000000000d0b947 */ /* 0x000fea0003800000 */
[----:B0---4-:R0:W4:Y:S01]  /*4cf0*/  LDS.128 R12, [R31+0x2bc00] ;  /* 0x02bc00001f0c7984 */ /* 0x0111220000000c00 */
[----:B------:R-:W-:Y:S01]  /*4d00*/  ISETP.GE.AND P3, PT, R222, R110, PT ;  /* 0x0000006ede00720c */ /* 0x000fe20003f66270 */
[----:B------:R-:W-:-:S12]  /*4d10*/  BSSY B2, `(.L_x_472) ;  /* 0x000002d000027945 */ /* 0x000fd80003800000 */
[----:B0-----:R-:W-:Y:S05]  /*4d20*/  @P3 BRA `(.L_x_473) ;  /* 0x0000000000ac3947 */ /* 0x001fea0003800000 */
[--C-:B------:R-:W-:Y:S02]  /*4d30*/  SHF.R.U64 R68, R64, 0x10, R65.reuse ;  /* 0x0000001040447819 */ /* 0x100fe40000001241 */
[----:B------:R-:W-:Y:S01]  /*4d40*/  SHF.R.U32.HI R64, RZ, 0x10, R65 ;  /* 0x00000010ff407819 */ /* 0x000fe20000011641 */
[----:B----4-:R-:W-:Y:S01]  /*4d50*/  IMAD.MOV.U32 R65, RZ, RZ, R13 ;  /* 0x000000ffff417224 */ /* 0x010fe200078e000d */
[--C-:B------:R-:W-:Y:S01]  /*4d60*/  SHF.R.U64 R69, R66, 0x10, R67.reuse ;  /* 0x0000001042457819 */ /* 0x100fe20000001243 */
[----:B------:R-:W-:Y:S01]  /*4d70*/  HADD2.F32 R68, -RZ, R68.H0_H0 ;  /* 0x20000044ff447230 */ /* 0x000fe20000004100 */
[----:B------:R-:W-:Y:S02]  /*4d80*/  SHF.R.U32.HI R66, RZ, 0x10, R67 ;  /* 0x00000010ff427819 */ /* 0x000fe40000011643 */
[----:B------:R-:W-:Y:S02]  /*4d90*/  HADD2.F32 R67, -RZ, R65.H1_H1 ;  /* 0x30000041ff437230 */ /* 0x000fe40000004100 */
[----:B------:R-:W-:-:S02]  /*4da0*/  HADD2.F32 R13, -RZ, R69.H0_H0 ;  /* 0x20000045ff0d7230 */ /* 0x000fc40000004100 */
[----:B------:R-:W-:Y:S02]  /*4db0*/  HADD2.F32 R69, -RZ, R65.H0_H0 ;  /* 0x20000041ff457230 */ /* 0x000fe40000004100 */
[----:B------:R-:W-:Y:S02]  /*4dc0*/  HADD2.F32 R66, -RZ, R66.H0_H0 ;  /* 0x20000042ff427230 */ /* 0x000fe40000004100 */
[-C--:B------:R-:W-:Y:S01]  /*4dd0*/  FMUL.FTZ R65, R67, R13.reuse ;  /* 0x0000000d43417220 */ /* 0x080fe20000410000 */
[----:B------:R-:W-:-:S03]  /*4de0*/  FMUL.FTZ R13, R69, R13 ;  /* 0x0000000d450d7220 */ /* 0x000fc60000410000 */
[-C--:B------:R-:W-:Y:S01]  /*4df0*/  FFMA.FTZ R65, R69, R68.reuse, -R65 ;  /* 0x0000004445417223 */ /* 0x080fe20000010841 */
[----:B------:R-:W-:Y:S02]  /*4e00*/  IMAD.MOV.U32 R69, RZ, RZ, R12 ;  /* 0x000000ffff457224 */ /* 0x000fe400078e000c */
[----:B------:R-:W-:Y:S01]  /*4e10*/  FFMA.FTZ R13, R67, R68, R13 ;  /* 0x00000044430d7223 */ /* 0x000fe2000001000d */
[----:B------:R-:W-:Y:S01]  /*4e20*/  MOV R67, R15 ;  /* 0x0000000f00437202 */ /* 0x000fe20000000f00 */
[----:B------:R-:W-:Y:S02]  /*4e30*/  HADD2.F32 R68, -RZ, R64.H0_H0 ;  /* 0x20000040ff447230 */ /* 0x000fe40000004100 */
[----:B------:R-:W-:Y:S01]  /*4e40*/  HADD2.F32 R12, -RZ, R69.H1_H1 ;  /* 0x30000045ff0c7230 */ /* 0x000fe20000004100 */
[----:B------:R-:W-:Y:S01]  /*4e50*/  F2FP.F16.F32.PACK_AB R13, R13, R65 ;  /* 0x000000410d0d723e */ /* 0x000fe200000000ff */
[--C-:B------:R-:W-:Y:S02]  /*4e60*/  HADD2.F32 R15, -RZ, R67.reuse.H1_H1 ;  /* 0x30000043ff0f7230 */ /* 0x100fe40000004100 */
        /* <DEDUP_REMOVED lines=23> */
.L_x_473:
[----:B------:R-:W-:Y:S05]  /*4fe0*/  BSYNC B2 ;  /* 0x0000000000027941 */ /* 0x000fea0003800000 */
.L_x_472:
[----:B---3--:R-:W-:Y:S01]  /*4ff0*/  LEA R64, P3, R22, R11, 0x1 ;  /* 0x0000000b16407211 */ /* 0x008fe200078608ff */
[----:B------:R-:W-:-:S03]  /*5000*/  ULDC.64 UR4, c[0x0][0x208] ;  /* 0x0000820000047ab9 */ /* 0x000fc60000000a00 */
[----:B--2---:R-:W-:-:S05]  /*5010*/  LEA.HI.X R65, R22, R80, R218, 0x1, P3 ;  /* 0x0000005016417211 */ /* 0x004fca00018f0cda */
[----:B----4-:R0:W-:Y:S04]  /*5020*/  ST.E.128 desc[UR4][R64.64], R12 ;  /* 0x0000000c40007985 */ /* 0x0101e8000c101d04 */
.L_x_459:
[----:B------:R-:W-:Y:S05]  /*5030*/  BSYNC B1 ;  /* 0x0000000000017941 */ /* 0x000fea0003800000 */
.L_x_458:
[----:B------:R-:W-:-:S03]  /*5040*/  UMOV UR4, 0xffffffff ;  /* 0xffffffff00047882 */ /* 0x000fc60000000000 */
[----:B------:R-:W-:Y:S05]  /*5050*/  BRA.DIV UR4, `(.L_x_474) ;  /* 0x0000025204607947 */ /* 0x000fea000b800000 */
[----:B0-----:R0:W0:Y:S04]  /*5060*/  SHFL.IDX PT, R64, R116, 0x1, 0x181f ;  /* 0x00381f0074407f89 */ /* 0x00102800000e0000 */
[----:B---3--:R3:W0:Y:S02]  /*5070*/  SHFL.IDX PT, R11, R117, 0x1, 0x181f ;  /* 0x00381f00750b7f89 */ /* 0x00862400000e0000 */
.L_x_818:
[----:B------:R-:W-:Y:S04]  /*5080*/  BSSY B1, `(.L_x_475) ;  /* 0x00000e5000017945 */ /* 0x000fe80003800000 */
[----:B------:R-:W-:Y:S05]  /*5090*/  @P4 BRA `(.L_x_476) ;  /* 0x0000000c008c4947 */ /* 0x000fea0003800000 */
[----:B------:R-:W-:Y:S01]  /*50a0*/  ISETP.NE.AND P3, PT, R3, RZ, PT ;  /* 0x000000ff0300720c */ /* 0x000fe20003f65270 */
[----:B------:R-:W-:-:S12]  /*50b0*/  BSSY B2, `(.L_x_477) ;  /* 0x0000037000027945 */ /* 0x000fd80003800000 */
[----:B------:R-:W-:Y:S05]  /*50c0*/  @!P3 BRA `(.L_x_478) ;  /* 0x0000000000d4b947 */ /* 0x000fea0003800000 */
[----:B----4-:R4:W0:Y:S01]  /*50d0*/  LDS.128 R12, [R31+0x25400] ;  /* 0x025400001f0c7984 */ /* 0x0108220000000c00 */
[----:B------:R-:W-:Y:S01]  /*50e0*/  ISETP.GE.AND P3, PT, R216, R110, PT ;  /* 0x0000006ed800720c */ /* 0x000fe20003f66270 */
[----:B------:R-:W-:-:S12]  /*50f0*/  BSSY B3, `(.L_x_479) ;  /* 0x000002e000037945 */ /* 0x000fd80003800000 */
[----:B----4-:R-:W-:Y:S05]  /*5100*/  @P3 BRA `(.L_x_480) ;  /* 0x0000000000b03947 */ /* 0x010fea0003800000 */
[----:B------:R-:W-:Y:S01]  /*5110*/  SHF.R.U64 R66, R62, 0x10, R63 ;  /* 0x000000103e427819 */ /* 0x000fe2000000123f */
[----:B0-----:R-:W-:Y:S01]  /*5120*/  IMAD.MOV.U32 R65, RZ, RZ, R13 ;  /* 0x000000ffff417224 */ /* 0x001fe200078e000d */
[----:B------:R-:W-:Y:S02]  /*5130*/  SHF.R.U64 R60, R60, 0x10, R61 ;  /* 0x000000103c3c7819 */ /* 0x000fe4000000123d */
[----:B------:R-:W-:Y:S01]  /*5140*/  SHF.R.U32.HI R62, RZ, 0x10, R63 ;  /* 0x00000010ff3e7819 */ /* 0x000fe2000001163f */
[----:B------:R-:W-:Y:S01]  /*5150*/  HADD2.F32 R13, -RZ, R66.H0_H0 ;  /* 0x20000042ff0d7230 */ /* 0x000fe20000004100 */
[----:B------:R-:W-:Y:S01]  /*5160*/  SHF.R.U32.HI R61, RZ, 0x10, R61 ;  /* 0x00000010ff3d7819 */ /* 0x000fe2000001163d */
[--C-:B------:R-:W-:Y:S02]  /*5170*/  HADD2.F32 R63, -RZ, R65.reuse.H1_H1 ;  /* 0x30000041ff3f7230 */ /* 0x100fe40000004100 */
[----:B------:R-:W-:Y:S02]  /*5180*/  HADD2.F32 R65, -RZ, R65.H0_H0 ;  /* 0x20000041ff417230 */ /* 0x000fe40000004100 */
[----:B------:R-:W-:-:S02]  /*5190*/  HADD2.F32 R60, -RZ, R60.H0_H0 ;  /* 0x2000003cff3c7230 */ /* 0x000fc40000004100 */
[-C--:B------:R-:W-:Y:S01]  /*51a0*/  FMUL.FTZ R66, R63, R13.reuse ;  /* 0x0000000d3f427220 */ /* 0x080fe20000410000 */
[----:B------:R-:W-:Y:S02]  /*51b0*/  HADD2.F32 R62, -RZ, R62.H0_H0 ;  /* 0x2000003eff3e7230 */ /* 0x000fe40000004100 */
[C---:B------:R-:W-:Y:S01]  /*51c0*/  FMUL.FTZ R13, R65.reuse, R13 ;  /* 0x0000000d410d7220 */ /* 0x040fe20000410000 */
[----:B------:R-:W-:Y:S02]  /*51d0*/  HADD2.F32 R61, -RZ, R61.H0_H0 ;  /* 0x2000003dff3d7230 */ /* 0x000fe40000004100 */
[-C--:B------:R-:W-:Y:S01]  /*51e0*/  FFMA.FTZ R66, R65, R60.reuse, -R66 ;  /* 0x0000003c41427223 */ /* 0x080fe20000010842 */
[----:B------:R-:W-:Y:S01]  /*51f0*/  FFMA.FTZ R60, R63, R60, R13 ;  /* 0x0000003c3f3c7223 */ /* 0x000fe2000001000d */
[----:B------:R-:W-:-:S04]  /*5200*/  IMAD.MOV.U32 R13, RZ, RZ, R15 ;  /* 0x000000ffff0d7224 */ /* 0x000fc800078e000f */
[----:B------:R-:W-:Y:S01]  /*5210*/  F2FP.F16.F32.PACK_AB R60, R60, R66 ;  /* 0x000000423c3c723e */ /* 0x000fe200000000ff */
[--C-:B------:R-:W-:Y:S02]  /*5220*/  HADD2.F32 R15, -RZ, R13.reuse.H1_H1 ;  /* 0x3000000dff0f7230 */ /* 0x100fe40000004100 */
[----:B------:R-:W-:-:S03]  /*5230*/  HADD2.F32 R13, -RZ, R13.H0_H0 ;  /* 0x2000000dff0d7230 */ /* 0x000fc60000004100 */
[----:B------:R-:W-:-:S04]  /*5240*/  FMUL.FTZ R63, R15, R62 ;  /* 0x0000003e0f3f7220 */ /* 0x000fc80000410000 */
[CC--:B------:R-:W-:Y:S01]  /*5250*/  FFMA.FTZ R63, R13.reuse, R61.reuse, -R63 ;  /* 0x0000003d0d3f7223 */ /* 0x0c0fe2000001083f */
[----:B------:R-:W-:Y:S01]  /*5260*/  FMUL.FTZ R13, R13, R62 ;  /* 0x0000003e0d0d7220 */ /* 0x000fe20000410000 */
[--C-:B------:R-:W-:Y:S02]  /*5270*/  HADD2.F32 R62, -RZ, R144.reuse.H0_H0 ;  /* 0x20000090ff3e7230 */ /* 0x100fe40000004100 */
[----:B------:R-:W-:Y:S02]  /*5280*/  HADD2.F32 R144, -RZ, R144.H1_H1 ;  /* 0x30000090ff907230 */ /* 0x000fe40000004100 */
[----:B------:R-:W-:Y:S01]  /*5290*/  FFMA.FTZ R13, R15, R61, R13 ;  /* 0x0000003d0f0d7223 */ /* 0x000fe2000001000d */
[--C-:B------:R-:W-:Y:S02]  /*52a0*/  HADD2.F32 R15, -RZ, R145.reuse.H0_H0 ;  /* 0x20000091ff0f7230 */ /* 0x100fe40000004100 */
[--C-:B------:R-:W-:Y:S02]  /*52b0*/  HADD2.F32 R61, -RZ, R12.reuse.H1_H1 ;  /* 0x3000000cff3d7230 */ /* 0x100fe40000004100 */
[----:B------:R-:W-:Y:S01]  /*52c0*/  HADD2.F32 R12, -RZ, R12.H0_H0 ;  /* 0x2000000cff0c7230 */ /* 0x000fe20000004100 */
[----:B------:R-:W-:Y:S01]  /*52d0*/  F2FP.F16.F32.PACK_AB R63, R13, R63 ;  /* 0x0000003f0d3f723e */ /* 0x000fe200000000ff */
[----:B------:R-:W-:-:S02]  /*52e0*/  HADD2.F32 R145, -RZ, R145.H1_H1 ;  /* 0x30000091ff917230 */ /* 0x000fc40000004100 */
[----:B------:R-:W-:Y:S01]  /*52f0*/  FMUL.FTZ R65, R61, R15 ;  /* 0x0000000f3d417220 */ /* 0x000fe20000410000 */
[----:B------:R-:W-:-:S03]  /*5300*/  MOV R13, R60 ;  /* 0x0000003c000d7202 */ /* 0x000fc60000000f00 */
[CC--:B------:R-:W-:Y:S01]  /*5310*/  FFMA.FTZ R65, R12.reuse, R62.reuse, -R65 ;  /* 0x0000003e0c417223 */ /* 0x0c0fe20000010841 */
[----:B------:R-:W-:Y:S01]  /*5320*/  FMUL.FTZ R12, R12, R15 ;  /* 0x0000000f0c0c7220 */ /* 0x000fe20000410000 */
[--C-:B------:R-:W-:Y:S02]  /*5330*/  HADD2.F32 R15, -RZ, R14.reuse.H1_H1 ;  /* 0x3000000eff0f7230 */ /* 0x100fe40000004100 */
[----:B------:R-:W-:Y:S02]  /*5340*/  HADD2.F32 R14, -RZ, R14.H0_H0 ;  /* 0x2000000eff0e7230 */ /* 0x000fe40000004100 */
[----:B------:R-:W-:Y:S01]  /*5350*/  FFMA.FTZ R12, R61, R62, R12 ;  /* 0x0000003e3d0c7223 */ /* 0x000fe2000001000c */
[----:B------:R-:W-:-:S04]  /*5360*/  FMUL.FTZ R61, R15, R145 ;  /* 0x000000910f3d7220 */ /* 0x000fc80000410000 */
[----:B------:R-:W-:Y:S01]  /*5370*/  F2FP.F16.F32.PACK_AB R12, R12, R65 ;  /* 0x000000410c0c723e */ /* 0x000fe200000000ff */
[C---:B------:R-:W-:Y:S01]  /*5380*/  FFMA.FTZ R61, R14.reuse, R144, -R61 ;  /* 0x000000900e3d7223 */ /* 0x040fe2000001083d */
[----:B------:R-:W-:-:S04]  /*5390*/  FMUL.FTZ R14, R14, R145 ;  /* 0x000000910e0e7220 */ /* 0x000fc80000410000 */
[----:B------:R-:W-:Y:S01]  /*53a0*/  FFMA.FTZ R14, R15, R144, R14 ;  /* 0x000000900f0e7223 */ /* 0x000fe2000001000e */
[----:B------:R-:W-:-:S04]  /*53b0*/  IMAD.MOV.U32 R15, RZ, RZ, R63 ;  /* 0x000000ffff0f7224 */ /* 0x000fc800078e003f */
[----:B------:R-:W-:-:S07]  /*53c0*/  F2FP.F16.F32.PACK_AB R14, R14, R61 ;  /* 0x0000003d0e0e723e */ /* 0x000fce00000000ff */
.L_x_480:
[----:B------:R-:W-:Y:S05]  /*53d0*/  BSYNC B3 ;  /* 0x0000000000037941 */ /* 0x000fea0003800000 */
.L_x_479:
[----:B0-----:R-:W-:Y:S01]  /*53e0*/  LEA R60, P3, R16, R11, 0x1 ;  /* 0x0000000b103c7211 */ /* 0x001fe200078608ff */
[----:B------:R-:W-:-:S03]  /*53f0*/  ULDC.64 UR4, c[0x0][0x208] ;  /* 0x0000820000047ab9 */ /* 0x000fc60000000a00 */
[----:B------:R-:W-:-:S05]  /*5400*/  LEA.HI.X R61, R16, R64, R17, 0x1, P3 ;  /* 0x00000040103d7211 */ /* 0x000fca00018f0c11 */
[----:B------:R0:W-:Y:S04]  /*5410*/  ST.E.128 desc[UR4][R60.64], R12 ;  /* 0x0000000c3c007985 */ /* 0x0001e8000c101d04 */
.L_x_478:
[----:B------:R-:W-:Y:S05]  /*5420*/  BSYNC B2 ;  /* 0x0000000000027941 */ /* 0x000fea0003800000 */
.L_x_477:
[----:B------:R-:W-:Y:S01]  /*5430*/  ISETP.NE.AND P3, PT, R21, RZ, PT ;  /* 0x000000ff1500720c */ /* 0x000fe20003f65270 */
[----:B------:R-:W-:-:S12]  /*5440*/  BSSY B2, `(.L_x_481) ;  /* 0x0000037000027945 */ /* 0x000fd80003800000 */
[----:B------:R-:W-:Y:S05]  /*5450*/  @!P3 BRA `(.L_x_482) ;  /* 0x0000000000d4b947 */ /* 0x000fea0003800000 */
[----:B0---4-:R0:W4:Y:S01]  /*5460*/  LDS.128 R12, [R31+0x27c00] ;  /* 0x027c00001f0c7984 */ /* 0x0111220000000c00 */
[----:B------:R-:W-:Y:S01]  /*5470*/  ISETP.GE.AND P3, PT, R221, R110, PT ;  /* 0x0000006edd00720c */ /* 0x000fe20003f66270 */
[----:B------:R-:W-:-:S12]  /*5480*/  BSSY B3, `(.L_x_483) ;  /* 0x000002e000037945 */ /* 0x000fd80003800000 */
[----:B0-----:R-:W-:Y:S05]  /*5490*/  @P3 BRA `(.L_x_484) ;  /* 0x0000000000b03947 */ /* 0x001fea0003800000 */
[----:B------:R-:W-:Y:S01]  /*54a0*/  SHF.R.U64 R61, R58, 0x10, R59 ;  /* 0x000000103a3d7819 */ /* 0x000fe2000000123b */
[----:B----4-:R-:W-:Y:S01]  /*54b0*/  IMAD.MOV.U32 R60, RZ, RZ, R13 ;  /* 0x000000ffff3c7224 */ /* 0x010fe200078e000d */
[----:B------:R-:W-:Y:S02]  /*54c0*/  SHF.R.U64 R56, R56, 0x10, R57 ;  /* 0x0000001038387819 */ /* 0x000fe40000001239 */
[----:B------:R-:W-:Y:S01]  /*54d0*/  SHF.R.U32.HI R58, RZ, 0x10, R59 ;  /* 0x00000010ff3a7819 */ /* 0x000fe2000001163b */
[----:B------:R-:W-:Y:S01]  /*54e0*/  HADD2.F32 R13, -RZ, R61.H0_H0 ;  /* 0x2000003dff0d7230 */ /* 0x000fe20000004100 */
[----:B------:R-:W-:Y:S01]  /*54f0*/  SHF.R.U32.HI R57, RZ, 0x10, R57 ;  /* 0x00000010ff397819 */ /* 0x000fe20000011639 */
[--C-:B------:R-:W-:Y:S02]  /*5500*/  HADD2.F32 R59, -RZ, R60.reuse.H1_H1 ;  /* 0x3000003cff3b7230 */ /* 0x100fe40000004100 */
[----:B------:R-:W-:Y:S02]  /*5510*/  HADD2.F32 R60, -RZ, R60.H0_H0 ;  /* 0x2000003cff3c7230 */ /* 0x000fe40000004100 */
[----:B------:R-:W-:-:S02]  /*5520*/  HADD2.F32 R56, -RZ, R56.H0_H0 ;  /* 0x20000038ff387230 */ /* 0x000fc40000004100 */
[CC--:B------:R-:W-:Y:S01]  /*5530*/  FMUL.FTZ R61, R59.reuse, R13.reuse ;  /* 0x0000000d3b3d7220 */ /* 0x0c0fe20000410000 */
        /* <DEDUP_REMOVED lines=34> */
.L_x_484:
[----:B------:R-:W-:Y:S05]  /*5760*/  BSYNC B3 ;  /* 0x0000000000037941 */ /* 0x000fea0003800000 */
.L_x_483:
[----:B------:R-:W-:Y:S01]  /*5770*/  LEA R56, P3, R212, R11, 0x1 ;  /* 0x0000000bd4387211 */ /* 0x000fe200078608ff */
[----:B------:R-:W-:-:S03]  /*5780*/  ULDC.64 UR4, c[0x0][0x208] ;  /* 0x0000820000047ab9 */ /* 0x000fc60000000a00 */
[----:B------:R-:W-:-:S05]  /*5790*/  LEA.HI.X R57, R212, R64, R215, 0x1, P3 ;  /* 0x00000040d4397211 */ /* 0x000fca00018f0cd7 */
[----:B----4-:R0:W-:Y:S04]  /*57a0*/  ST.E.128 desc[UR4][R56.64], R12 ;  /* 0x0000000c38007985 */ /* 0x0101e8000c101d04 */
.L_x_482:
[----:B------:R-:W-:Y:S05]  /*57b0*/  BSYNC B2 ;  /* 0x0000000000027941 */ /* 0x000fea0003800000 */
.L_x_481:
        /* <DEDUP_REMOVED lines=27> */
[C---:B------:R-:W-:Y:S01]  /*5970*/  FFMA.FTZ R55, R13.reuse, R53, -R55 ;  /* 0x000000350d377223 */ /* 0x040fe20000010837 */
[----:B------:R-:W-:Y:S01]  /*5980*/  FMUL.FTZ R13, R13, R54 ;  /* 0x000000360d0d7220 */ /* 0x000fe20000410000 */
[----:B------:R-:W-:-:S03]  /*5990*/  HADD2.F32 R54, -RZ, R139.H1_H1 ;  /* 0x3000008bff367230 */ /* 0x000fc60000004100 */
[----:B------:R-:W-:Y:S01]  /*59a0*/  FFMA.FTZ R13, R15, R53, R13 ;  /* 0x000000350f0d7223 */ /* 0x000fe2000001000d */
[----:B------:R-:W-:Y:S02]  /*59b0*/  HADD2.F32 R15, -RZ, R140.H1_H1 ;  /* 0x3000008cff0f7230 */ /* 0x000fe40000004100 */
[--C-:B------:R-:W-:Y:S02]  /*59c0*/  HADD2.F32 R53, -RZ, R12.reuse.H1_H1 ;  /* 0x3000000cff357230 */ /* 0x100fe40000004100 */
[----:B------:R-:W-:Y:S01]  /*59d0*/  HADD2.F32 R12, -RZ, R12.H0_H0 ;  /* 0x2000000cff0c7230 */ /* 0x000fe20000004100 */
[----:B------:R-:W-:Y:S01]  /*59e0*/  F2FP.F16.F32.PACK_AB R55, R13, R55 ;  /* 0x000000370d37723e */ /* 0x000fe200000000ff */
[----:B------:R-:W-:Y:S02]  /*59f0*/  HADD2.F32 R140, -RZ, R140.H0_H0 ;  /* 0x2000008cff8c7230 */ /* 0x000fe40000004100 */
[----:B------:R-:W-:Y:S01]  /*5a00*/  FMUL.FTZ R56, R53, R15 ;  /* 0x0000000f35387220 */ /* 0x000fe20000410000 */
[----:B------:R-:W-:-:S03]  /*5a10*/  MOV R13, R52 ;  /* 0x00000034000d7202 */ /* 0x000fc60000000f00 */
[C---:B------:R-:W-:Y:S01]  /*5a20*/  FFMA.FTZ R56, R12.reuse, R54, -R56 ;  /* 0x000000360c387223 */ /* 0x040fe20000010838 */
[----:B------:R-:W-:Y:S01]  /*5a30*/  FMUL.FTZ R12, R12, R15 ;  /* 0x0000000f0c0c7220 */ /* 0x000fe20000410000 */
[----:B------:R-:W-:-:S03]  /*5a40*/  HADD2.F32 R15, -RZ, R141.H0_H0 ;  /* 0x2000008dff0f7230 */ /* 0x000fc60000004100 */
[----:B------:R-:W-:Y:S01]  /*5a50*/  FFMA.FTZ R12, R53, R54, R12 ;  /* 0x00000036350c7223 */ /* 0x000fe2000001000c */
[--C-:B------:R-:W-:Y:S02]  /*5a60*/  HADD2.F32 R53, -RZ, R14.reuse.H1_H1 ;  /* 0x3000000eff357230 */ /* 0x100fe40000004100 */
[----:B------:R-:W-:Y:S02]  /*5a70*/  HADD2.F32 R14, -RZ, R14.H0_H0 ;  /* 0x2000000eff0e7230 */ /* 0x000fe40000004100 */
[----:B------:R-:W-:Y:S01]  /*5a80*/  F2FP.F16.F32.PACK_AB R12, R12, R56 ;  /* 0x000000380c0c723e */ /* 0x000fe200000000ff */
[----:B------:R-:W-:-:S04]  /*5a90*/  FMUL.FTZ R54, R53, R15 ;  /* 0x0000000f35367220 */ /* 0x000fc80000410000 */
[C---:B------:R-:W-:Y:S01]  /*5aa0*/  FFMA.FTZ R54, R14.reuse, R140, -R54 ;  /* 0x0000008c0e367223 */ /* 0x040fe20000010836 */
[----:B------:R-:W-:Y:S01]  /*5ab0*/  FMUL.FTZ R14, R14, R15 ;  /* 0x0000000f0e0e7220 */ /* 0x000fe20000410000 */
[----:B------:R-:W-:-:S03]  /*5ac0*/  IMAD.MOV.U32 R15, RZ, RZ, R55 ;  /* 0x000000ffff0f7224 */ /* 0x000fc600078e0037 */
[----:B------:R-:W-:-:S05]  /*5ad0*/  FFMA.FTZ R14, R53, R140, R14 ;  /* 0x0000008c350e7223 */ /* 0x000fca000001000e */
[----:B------:R-:W-:-:S07]  /*5ae0*/  F2FP.F16.F32.PACK_AB R14, R14, R54 ;  /* 0x000000360e0e723e */ /* 0x000fce00000000ff */
.L_x_488:
[----:B------:R-:W-:Y:S05]  /*5af0*/  BSYNC B3 ;  /* 0x0000000000037941 */ /* 0x000fea0003800000 */
.L_x_487:
[----:B------:R-:W-:Y:S01]  /*5b00*/  LEA R52, P3, R19, R11, 0x1 ;  /* 0x0000000b13347211 */ /* 0x000fe200078608ff */
[----:B------:R-:W-:-:S03]  /*5b10*/  ULDC.64 UR4, c[0x0][0x208] ;  /* 0x0000820000047ab9 */ /* 0x000fc60000000a00 */
[----:B------:R-:W-:-:S05]  /*5b20*/  LEA.HI.X R53, R19, R64, R219, 0x1, P3 ;  /* 0x0000004013357211 */ /* 0x000fca00018f0cdb */
[----:B----4-:R0:W-:Y:S04]  /*5b30*/  ST.E.128 desc[UR4][R52.64], R12 ;  /* 0x0000000c34007985 */ /* 0x0101e8000c101d04 */
.L_x_486:
[----:B------:R-:W-:Y:S05]  /*5b40*/  BSYNC B2 ;  /* 0x0000000000027941 */ /* 0x000fea0003800000 */
.L_x_485:
        /* <DEDUP_REMOVED lines=11> */
[----:B------:R-:W-:Y:S01]  /*5c00*/  SHF.R.U32.HI R49, RZ, 0x10, R49 ;  /* 0x00000010ff317819 */ /* 0x000fe20000011631 */
[----:B------:R-:W-:Y:S02]  /*5c10*/  HADD2.F32 R50, -RZ, R50.H0_H0 ;  /* 0x20000032ff327230 */ /* 0x000fe40000004100 */
[--C-:B------:R-:W-:Y:S02]  /*5c20*/  HADD2.F32 R13, -RZ, R51.reuse.H1_H1 ;  /* 0x30000033ff0d7230 */ /* 0x100fe40000004100 */
[----:B------:R-:W-:-:S02]  /*5c30*/  HADD2.F32 R51, -RZ, R51.H0_H0 ;  /* 0x20000033ff337230 */ /* 0x000fc40000004100 */
[----:B------:R-:W-:Y:S02]  /*5c40*/  HADD2.F32 R48, -RZ, R48.H0_H0 ;  /* 0x20000030ff307230 */ /* 0x000fe40000004100 */
[-C--:B------:R-:W-:Y:S01]  /*5c50*/  FMUL.FTZ R53, R13, R52.reuse ;  /* 0x000000340d357220 */ /* 0x080fe20000410000 */
[----:B------:R-:W-:Y:S02]  /*5c60*/  HADD2.F32 R49, -RZ, R49.H0_H0 ;  /* 0x20000031ff317230 */ /* 0x000fe40000004100 */
[C---:B------:R-:W-:Y:S01]  /*5c70*/  FMUL.FTZ R52, R51.reuse, R52 ;  /* 0x0000003433347220 */ /* 0x040fe20000410000 */
[----:B------:R-:W-:-:S03]  /*5c80*/  FFMA.FTZ R53, R51, R48, -R53 ;  /* 0x0000003033357223 */ /* 0x000fc60000010835 */
[----:B------:R-:W-:Y:S01]  /*5c90*/  FFMA.FTZ R52, R13, R48, R52 ;  /* 0x000000300d347223 */ /* 0x000fe20000010034 */
[--C-:B------:R-:W-:Y:S02]  /*5ca0*/  HADD2.F32 R13, -RZ, R15.reuse.H1_H1 ;  /* 0x3000000fff0d7230 */ /* 0x100fe40000004100 */
[----:B------:R-:W-:Y:S02]  /*5cb0*/  HADD2.F32 R15, -RZ, R15.H0_H0 ;  /* 0x2000000fff0f7230 */ /* 0x000fe40000004100 */
[----:B------:R-:W-:Y:S01]  /*5cc0*/  F2FP.F16.F32.PACK_AB R52, R52, R53 ;  /* 0x000000353434723e */ /* 0x000fe200000000ff */
[-C--:B------:R-:W-:Y:S02]  /*5cd0*/  FMUL.FTZ R48, R13, R50.reuse ;  /* 0x000000320d307220 */ /* 0x080fe40000410000 */
[C---:B------:R-:W-:Y:S02]  /*5ce0*/  FMUL.FTZ R50, R15.reuse, R50 ;  /* 0x000000320f327220 */ /* 0x040fe40000410000 */
[----:B------:R-:W-:Y:S01]  /*5cf0*/  FFMA.FTZ R48, R15, R49, -R48 ;  /* 0x000000310f307223 */ /* 0x000fe20000010830 */
[----:B------:R-:W-:-:S02]  /*5d00*/  HADD2.F32 R15, -RZ, R137.H0_H0 ;  /* 0x20000089ff0f7230 */ /* 0x000fc40000004100 */
[----:B------:R-:W-:Y:S01]  /*5d10*/  FFMA.FTZ R50, R13, R49, R50 ;  /* 0x000000310d327223 */ /* 0x000fe20000010032 */
[--C-:B------:R-:W-:Y:S02]  /*5d20*/  HADD2.F32 R13, -RZ, R12.reuse.H0_H0 ;  /* 0x2000000cff0d7230 */ /* 0x100fe40000004100 */
[----:B------:R-:W-:Y:S02]  /*5d30*/  HADD2.F32 R12, -RZ, R12.H1_H1 ;  /* 0x3000000cff0c7230 */ /* 0x000fe40000004100 */
[--C-:B------:R-:W-:Y:S01]  /*5d40*/  HADD2.F32 R49, -RZ, R136.reuse.H0_H0 ;  /* 0x20000088ff317230 */ /* 0x100fe20000004100 */
[----:B------:R-:W-:Y:S01]  /*5d50*/  F2FP.F16.F32.PACK_AB R48, R50, R48 ;  /* 0x000000303230723e */ /* 0x000fe200000000ff */
[----:B------:R-:W-:Y:S02]  /*5d60*/  HADD2.F32 R137, -RZ, R137.H1_H1 ;  /* 0x30000089ff897230 */ /* 0x000fe40000004100 */
[-C--:B------:R-:W-:Y:S01]  /*5d70*/  FMUL.FTZ R51, R12, R15.reuse ;  /* 0x0000000f0c337220 */ /* 0x080fe20000410000 */
[----:B------:R-:W-:Y:S01]  /*5d80*/  FMUL.FTZ R15, R13, R15 ;  /* 0x0000000f0d0f7220 */ /* 0x000fe20000410000 */
[----:B------:R-:W-:-:S02]  /*5d90*/  HADD2.F32 R136, -RZ, R136.H1_H1 ;  /* 0x30000088ff887230 */ /* 0x000fc40000004100 */
[-C--:B------:R-:W-:Y:S01]  /*5da0*/  FFMA.FTZ R51, R13, R49.reuse, -R51 ;  /* 0x000000310d337223 */ /* 0x080fe20000010833 */
[----:B------:R-:W-:Y:S01]  /*5db0*/  FFMA.FTZ R15, R12, R49, R15 ;  /* 0x000000310c0f7223 */ /* 0x000fe2000001000f */
[--C-:B------:R-:W-:Y:S02]  /*5dc0*/  HADD2.F32 R12, -RZ, R14.reuse.H0_H0 ;  /* 0x2000000eff0c7230 */ /* 0x100fe40000004100 */
[----:B------:R-:W-:Y:S02]  /*5dd0*/  HADD2.F32 R14, -RZ, R14.H1_H1 ;  /* 0x3000000eff0e7230 */ /* 0x000fe40000004100 */
[----:B------:R-:W-:-:S03]  /*5de0*/  F2FP.F16.F32.PACK_AB R15, R15, R51 ;  /* 0x000000330f0f723e */ /* 0x000fc600000000ff */
[-C--:B------:R-:W-:Y:S01]  /*5df0*/  FMUL.FTZ R13, R14, R137.reuse ;  /* 0x000000890e0d7220 */ /* 0x080fe20000410000 */
[----:B------:R-:W-:-:S03]  /*5e00*/  FMUL.FTZ R137, R12, R137 ;  /* 0x000000890c897220 */ /* 0x000fc60000410000 */
[-C--:B------:R-:W-:Y:S01]  /*5e10*/  FFMA.FTZ R13, R12, R136.reuse, -R13 ;  /* 0x000000880c0d7223 */ /* 0x080fe2000001080d */
[----:B------:R-:W-:Y:S01]  /*5e20*/  FFMA.FTZ R137, R14, R136, R137 ;  /* 0x000000880e897223 */ /* 0x000fe20000010089 */
[----:B------:R-:W-:Y:S02]  /*5e30*/  IMAD.MOV.U32 R12, RZ, RZ, R15 ;  /* 0x000000ffff0c7224 */ /* 0x000fe400078e000f */
[----:B------:R-:W-:Y:S02]  /*5e40*/  IMAD.MOV.U32 R15, RZ, RZ, R48 ;  /* 0x000000ffff0f7224 */ /* 0x000fe400078e0030 */
[----:B------:R-:W-:Y:S02]  /*5e50*/  F2FP.F16.F32.PACK_AB R137, R137, R13 ;  /* 0x0000000d8989723e */ /* 0x000fe400000000ff */
[----:B------:R-:W-:-:S03]  /*5e60*/  MOV R13, R52 ;  /* 0x00000034000d7202 */ /* 0x000fc60000000f00 */
[----:B------:R-:W-:-:S07]  /*5e70*/  IMAD.MOV.U32 R14, RZ, RZ, R137 ;  /* 0x000000ffff0e7224 */ /* 0x000fce00078e0089 */
.L_x_490:
[----:B------:R-:W-:Y:S05]  /*5e80*/  BSYNC B2 ;  /* 0x0000000000027941 */ /* 0x000fea0003800000 */
.L_x_489:
[----:B------:R-:W-:Y:S01]  /*5e90*/  LEA R48, P3, R22, R11, 0x1 ;  /* 0x0000000b16307211 */ /* 0x000fe200078608ff */
[----:B------:R-:W-:-:S03]  /*5ea0*/  ULDC.64 UR4, c[0x0][0x208] ;  /* 0x0000820000047ab9 */ /* 0x000fc60000000a00 */
[----:B------:R-:W-:-:S05]  /*5eb0*/  LEA.HI.X R49, R22, R64, R218, 0x1, P3 ;  /* 0x0000004016317211 */ /* 0x000fca00018f0cda */
[----:B----4-:R0:W-:Y:S04]  /*5ec0*/  ST.E.128 desc[UR4][R48.64], R12 ;  /* 0x0000000c30007985 */ /* 0x0101e8000c101d04 */
.L_x_476:
[----:B------:R-:W-:Y:S05]  /*5ed0*/  BSYNC B1 ;  /* 0x0000000000017941 */ /* 0x000fea0003800000 */
.L_x_475:
[----:B------:R-:W-:-:S03]  /*5ee0*/  UMOV UR4, 0xffffffff ;  /* 0xffffffff00047882 */ /* 0x000fc60000000000 */
[----:B------:R-:W-:Y:S05]  /*5ef0*/  BRA.DIV UR4, `(.L_x_491) ;  /* 0x0000024604047947 */ /* 0x000fea000b800000 */
[----:B01----:R-:W0:Y:S04]  /*5f00*/  SHFL.IDX PT, R116, R116, 0x2, 0x181f ;  /* 0x00581f0074747f89 */ /* 0x003e2800000e0000 */
[----:B---3--:R-:W1:Y:S02]  /*5f10*/  SHFL.IDX PT, R117, R117, 0x2, 0x181f ;  /* 0x00581f0075757f89 */ /* 0x008e6400000e0000 */
.L_x_822:
[----:B------:R-:W-:Y:S05]  /*5f20*/  @P5 BRA `(.L_x_492) ;  /* 0x00000050008c5947 */ /* 0x000fea0003800000 */
[----:B------:R-:W-:Y:S01]  /*5f30*/  ISETP.NE.AND P3, PT, R3, RZ, PT ;  /* 0x000000ff0300720c */ /* 0x000fe20003f65270 */
[----:B------:R-:W-:-:S12]  /*5f40*/  BSSY B1, `(.L_x_493) ;  /* 0x0000038000017945 */ /* 0x000fd80003800000 */
[----:B------:R-:W-:Y:S05]  /*5f50*/  @!P3 BRA `(.L_x_494) ;  /* 0x0000000000d8b947 */ /* 0x000fea0003800000 */
[----:B----4-:R3:W4:Y:S01]  /*5f60*/  LDS.128 R12, [R31+0x26400] ;  /* 0x026400001f0c7984 */ /* 0x0107220000000c00 */
[----:B------:R-:W-:Y:S01]  /*5f70*/  ISETP.GE.AND P3, PT, R216, R110, PT ;  /* 0x0000006ed800720c */ /* 0x000fe20003f66270 */
[----:B------:R-:W-:-:S12]  /*5f80*/  BSSY B2, `(.L_x_495) ;  /* 0x000002f000027945 */ /* 0x000fd80003800000 */
[----:B---3--:R-:W-:Y:S05]  /*5f90*/  @P3 BRA `(.L_x_496) ;  /* 0x0000000000b43947 */ /* 0x008fea0003800000 */
[----:B------:R-:W-:Y:S01]  /*5fa0*/  SHF.R.U64 R48, R46, 0x10, R47 ;  /* 0x000000102e307819 */ /* 0x000fe2000000122f */
[----:B----4-:R-:W-:Y:S01]  /*5fb0*/  IMAD.MOV.U32 R46, RZ, RZ, R13 ;  /* 0x000000ffff2e7224 */ /* 0x010fe200078e000d */
[----:B------:R-:W-:Y:S01]  /*5fc0*/  SHF.R.U64 R13, R44, 0x10, R45 ;  /* 0x000000102c0d7819 */ /* 0x000fe2000000122d */
[----:B------:R-:W-:Y:S01]  /*5fd0*/  HADD2.F32 R139, -RZ, R139.H0_H0 ;  /* 0x2000008bff8b7230 */ /* 0x000fe20000004100 */
[----:B------:R-:W-:Y:S01]  /*5fe0*/  SHF.R.U32.HI R47, RZ, 0x10, R47 ;  /* 0x00000010ff2f7819 */ /* 0x000fe2000001162f */
[----:B------:R-:W-:Y:S02]  /*5ff0*/  HADD2.F32 R48, -RZ, R48.H0_H0 ;  /* 0x20000030ff307230 */ /* 0x000fe40000004100 */
[--C-:B------:R-:W-:Y:S02]  /*6000*/  HADD2.F32 R11, -RZ, R46.reuse.H1_H1 ;  /* 0x3000002eff0b7230 */ /* 0x100fe40000004100 */
[----:B------:R-:W-:Y:S02]  /*6010*/  HADD2.F32 R44, -RZ, R46.H0_H0 ;  /* 0x2000002eff2c7230 */ /* 0x000fe40000004100 */
[----:B------:R-:W-:-:S02]  /*6020*/  HADD2.F32 R13, -RZ, R13.H0_H0 ;  /* 0x2000000dff0d7230 */ /* 0x000fc40000004100 */
[CC--:B------:R-:W-:Y:S01]  /*6030*/  FMUL.FTZ R46, R11.reuse, R48.reuse ;  /* 0x000000300b2e7220 */ /* 0x0c0fe20000410000 */
[----:B------:R-:W-:Y:S02]  /*6040*/  HADD2.F32 R141, -RZ, R141.H1_H1 ;  /* 0x3000008dff8d7230 */ /* 0x000fe40000004100 */
[C---:B------:R-:W-:Y:S01]  /*6050*/  FMUL.FTZ R48, R44.reuse, R48 ;  /* 0x000000302c307220 */ /* 0x040fe20000410000 */
[-C--:B------:R-:W-:Y:S01]  /*6060*/  FFMA.FTZ R46, R44, R13.reuse, -R46 ;  /* 0x0000000d2c2e7223 */ /* 0x080fe2000001082e */
[----:B------:R-:W-:Y:S02]  /*6070*/  SHF.R.U32.HI R44, RZ, 0x10, R45 ;  /* 0x00000010ff2c7819 */ /* 0x000fe4000001162d */
[----:B------:R-:W-:Y:S01]  /*6080*/  FFMA.FTZ R48, R11, R13, R48 ;  /* 0x0000000d0b307223 */ /* 0x000fe20000010030 */
[----:B------:R-:W-:Y:S01]  /*6090*/  MOV R13, R15 ;  /* 0x0000000f000d7202 */ /* 0x000fe20000000f00 */
[----:B------:R-:W-:Y:S02]  /*60a0*/  HADD2.F32 R15, -RZ, R47.H0_H0 ;  /* 0x2000002fff0f7230 */ /* 0x000fe40000004100 */
[----:B------:R-:W-:Y:S01]  /*60b0*/  HADD2.F32 R44, -RZ, R44.H0_H0 ;  /* 0x2000002cff2c7230 */ /* 0x000fe20000004100 */
[----:B------:R-:W-:Y:S01]  /*60c0*/  F2FP.F16.F32.PACK_AB R46, R48, R46 ;  /* 0x0000002e302e723e */ /* 0x000fe200000000ff */
[----:B------:R-:W-:-:S02]  /*60d0*/  HADD2.F32 R11, -RZ, R13.H1_H1 ;  /* 0x3000000dff0b7230 */ /* 0x000fc40000004100 */
[----:B------:R-:W-:-:S03]  /*60e0*/  HADD2.F32 R13, -RZ, R13.H0_H0 ;  /* 0x2000000dff0d7230 */ /* 0x000fc60000004100 */
[-C--:B------:R-:W-:Y:S02]  /*60f0*/  FMUL.FTZ R45, R11, R15.reuse ;  /* 0x0000000f0b2d7220 */ /* 0x080fe40000410000 */
[C---:B------:R-:W-:Y:S02]  /*6100*/  FMUL.FTZ R15, R13.reuse, R15 ;  /* 0x0000000f0d0f7220 */ /* 0x040fe40000410000 */
[-C--:B------:R-:W-:Y:S01]  /*6110*/  FFMA.FTZ R45, R13, R44.reuse, -R45 ;  /* 0x0000002c0d2d7223 */ /* 0x080fe2000001082d */
[----:B------:R-:W-:Y:S02]  /*6120*/  HADD2.F32 R13, -RZ, R138.H0_H0 ;  /* 0x2000008aff0d7230 */ /* 0x000fe40000004100 */
[----:B------:R-:W-:Y:S01]  /*6130*/  FFMA.FTZ R15, R11, R44, R15 ;  /* 0x0000002c0b0f7223 */ /* 0x000fe2000001000f */
[--C-:B------:R-:W-:Y:S02]  /*6140*/  HADD2.F32 R11, -RZ, R12.reuse.H0_H0 ;  /* 0x2000000cff0b7230 */ /* 0x100fe40000004100 */
[----:B------:R-:W-:-:S02]  /*6150*/  HADD2.F32 R12, -RZ, R12.H1_H1 ;  /* 0x3000000cff0c7230 */ /* 0x000fc40000004100 */
[----:B------:R-:W-:Y:S01]  /*6160*/  HADD2.F32 R138, -RZ, R138.H1_H1 ;  /* 0x3000008aff8a7230 */ /* 0x000fe20000004100 */
[----:B------:R-:W-:Y:S02]  /*6170*/  F2FP.F16.F32.PACK_AB R15, R15, R45 ;  /* 0x0000002d0f0f723e */ /* 0x000fe400000000ff */
[-C--:B------:R-:W-:Y:S01]  /*6180*/  FMUL.FTZ R44, R12, R139.reuse ;  /* 0x0000008b0c2c7220 */ /* 0x080fe20000410000 */
[----:B------:R-:W-:-:S03]  /*6190*/  FMUL.FTZ R139, R11, R139 ;  /* 0x0000008b0b8b7220 */ /* 0x000fc60000410000 */
[-C--:B------:R-:W-:Y:S01]  /*61a0*/  FFMA.FTZ R44, R11, R13.reuse, -R44 ;  /* 0x0000000d0b2c7223 */ /* 0x080fe2000001082c */
[--C-:B------:R-:W-:Y:S02]  /*61b0*/  HADD2.F32 R11, -RZ, R14.reuse.H0_H0 ;  /* 0x2000000eff0b7230 */ /* 0x100fe40000004100 */
[----:B------:R-:W-:Y:S01]  /*61c0*/  FFMA.FTZ R139, R12, R13, R139 ;  /* 0x0000000d0c8b7223 */ /* 0x000fe2000001008b */
[----:B------:R-:W-:Y:S02]  /*61d0*/  HADD2.F32 R14, -RZ, R14.H1_H1 ;  /* 0x3000000eff0e7230 */ /* 0x000fe40000004100 */
[----:B------:R-:W-:Y:S02]  /*61e0*/  IMAD.MOV.U32 R13, RZ, RZ, R46 ;  /* 0x000000ffff0d7224 */ /* 0x000fe400078e002e */
[----:B------:R-:W-:Y:S01]  /*61f0*/  F2FP.F16.F32.PACK_AB R44, R139, R44 ;  /* 0x0000002c8b2c723e */ /* 0x000fe200000000ff */
[-C--:B------:R-:W-:Y:S01]  /*6200*/  FMUL.FTZ R12, R14, R141.reuse ;  /* 0x0000008d0e0c7220 */ /* 0x080fe20000410000 */
[----:B------:R-:W-:-:S03]  /*6210*/  FMUL.FTZ R141, R11, R141 ;  /* 0x0000008d0b8d7220 */ /* 0x000fc60000410000 */
[-C--:B------:R-:W-:Y:S01]  /*6220*/  FFMA.FTZ R12, R11, R138.reuse, -R12 ;  /* 0x0000008a0b0c7223 */ /* 0x080fe2000001080c */
[----:B------:R-:W-:-:S05]  /*6230*/  FFMA.FTZ R141, R14, R138, R141 ;  /* 0x0000008a0e8d7223 */ /* 0x000fca000001008d */
[----:B------:R-:W-:Y:S01]  /*6240*/  F2FP.F16.F32.PACK_AB R141, R141, R12 ;  /* 0x0000000c8d8d723e */ /* 0x000fe200000000ff */
[----:B------:R-:W-:-:S04]  /*6250*/  IMAD.MOV.U32 R12, RZ, RZ, R44 ;  /* 0x000000ffff0c7224 */ /* 0x000fc800078e002c */
[----:B------:R-:W-:-:S07]  /*6260*/  IMAD.MOV.U32 R14, RZ, RZ, R141 ;  /* 0x000000ffff0e7224 */ /* 0x000fce00078e008d */
.L_x_496:
[----:B------:R-:W-:Y:S05]  /*6270*/  BSYNC B2 ;  /* 0x0000000000027941 */ /* 0x000fea0003800000 */
.L_x_495:
[----:B-1----:R-:W-:Y:S01]  /*6280*/  LEA R44, P3, R16, R117, 0x1 ;  /* 0x00000075102c7211 */ /* 0x002fe200078608ff */
[----:B------:R-:W-:-:S03]  /*6290*/  ULDC.64 UR4, c[0x0][0x208] ;  /* 0x0000820000047ab9 */ /* 0x000fc60000000a00 */
[----:B0-----:R-:W-:-:S05]  /*62a0*/  LEA.HI.X R45, R16, R116, R17, 0x1, P3 ;  /* 0x00000074102d7211 */ /* 0x001fca00018f0c11 */
[----:B----4-:R3:W-:Y:S04]  /*62b0*/  ST.E.128 desc[UR4][R44.64], R12 ;  /* 0x0000000c2c007985 */ /* 0x0107e8000c101d04 */
.L_x_494:
[----:B------:R-:W-:Y:S05]  /*62c0*/  BSYNC B1 ;  /* 0x0000000000017941 */ /* 0x000fea0003800000 */
.L_x_493:
[----:B------:R-:W-:Y:S01]  /*62d0*/  ISETP.NE.AND P3, PT, R21, RZ, PT ;  /* 0x000000ff1500720c */ /* 0x000fe20003f65270 */
[----:B------:R-:W-:-:S12]  /*62e0*/  BSSY B1, `(.L_x_497) ;  /* 0x000003a000017945 */ /* 0x000fd80003800000 */
[----:B------:R-:W-:Y:S05]  /*62f0*/  @!P3 BRA `(.L_x_498) ;  /* 0x0000000000e0b947 */ /* 0x000fea0003800000 */
[----:B---34-:R3:W4:Y:S01]  /*6300*/  LDS.128 R12, [R31+0x28c00] ;  /* 0x028c00001f0c7984 */ /* 0x0187220000000c00 */
[----:B------:R-:W-:Y:S01]  /*6310*/  ISETP.GE.AND P4, PT, R221, R110, PT ;  /* 0x0000006edd00720c */ /* 0x000fe20003f86270 */
[----:B------:R-:W-:Y:S01]  /*6320*/  BSSY B2, `(.L_x_499) ;  /* 0x0000033000027945 */ /* 0x000fe20003800000 */
[----:B-1----:R-:W-:-:S04]  /*6330*/  LEA R44, P3, R212, R117, 0x1 ;  /* 0x00000075d42c7211 */ /* 0x002fc800078608ff */
[----:B0-----:R-:W-:-:S07]  /*6340*/  LEA.HI.X R45, R212, R116, R215, 0x1, P3 ;  /* 0x00000074d42d7211 */ /* 0x001fce00018f0cd7 */
[----:B---3--:R-:W-:Y:S05]  /*6350*/  @P4 BRA `(.L_x_500) ;  /* 0x0000000000bc4947 */ /* 0x008fea0003800000 */
[----:B------:R-:W-:Y:S02]  /*6360*/  SHF.R.U64 R46, R42, 0x10, R43 ;  /* 0x000000102a2e7819 */ /* 0x000fe4000000122b */
[----:B----4-:R-:W-:Y:S02]  /*6370*/  MOV R42, R13 ;  /* 0x0000000d002a7202 */ /* 0x010fe40000000f00 */
[----:B------:R-:W-:Y:S01]  /*6380*/  SHF.R.U64 R13, R40, 0x10, R41 ;  /* 0x00000010280d7819 */ /* 0x000fe20000001229 */
[----:B------:R-:W-:Y:S01]  /*6390*/  HADD2.F32 R46, -RZ, R46.H0_H0 ;  /* 0x2000002eff2e7230 */ /* 0x000fe20000004100 */
[----:B------:R-:W-:Y:S01]  /*63a0*/  SHF.R.U32.HI R43, RZ, 0x10, R43 ;  /* 0x00000010ff2b7819 */ /* 0x000fe2000001162b */
[--C-:B------:R-:W-:Y:S02]  /*63b0*/  HADD2.F32 R11, -RZ, R42.reuse.H1_H1 ;  /* 0x3000002aff0b7230 */ /* 0x100fe40000004100 */
[----:B------:R-:W-:Y:S02]  /*63c0*/  HADD2.F32 R40, -RZ, R42.H0_H0 ;  /* 0x2000002aff287230 */ /* 0x000fe40000004100 */
[----:B------:R-:W-:-:S02]  /*63d0*/  HADD2.F32 R13, -RZ, R13.H0_H0 ;  /* 0x2000000dff0d7230 */ /* 0x000fc40000004100 */
[-C--:B------:R-:W-:Y:S01]  /*63e0*/  FMUL.FTZ R42, R11, R46.reuse ;  /* 0x0000002e0b2a7220 */ /* 0x080fe20000410000 */
[----:B------:R-:W-:-:S03]  /*63f0*/  FMUL.FTZ R46, R40, R46 ;  /* 0x0000002e282e7220 */ /* 0x000fc60000410000 */
[-C--:B------:R-:W-:Y:S01]  /*6400*/  FFMA.FTZ R42, R40, R13.reuse, -R42 ;  /* 0x0000000d282a7223 */ /* 0x080fe2000001082a */
[----:B------:R-:W-:Y:S01]  /*6410*/  SHF.R.U32.HI R40, RZ, 0x10, R41 ;  /* 0x00000010ff287819 */ /* 0x000fe20000011629 */
[----:B------:R-:W-:Y:S01]  /*6420*/  FFMA.FTZ R46, R11, R13, R46 ;  /* 0x0000000d0b2e7223 */ /* 0x000fe2000001002e */
[----:B------:R-:W-:Y:S02]  /*6430*/  IMAD.MOV.U32 R11, RZ, RZ, R15 ;  /* 0x000000ffff0b7224 */ /* 0x000fe400078e000f */
[----:B------:R-:W-:Y:S02]  /*6440*/  IMAD.MOV.U32 R13, RZ, RZ, R12 ;  /* 0x000000ffff0d7224 */ /* 0x000fe400078e000c */
[----:B------:R-:W-:Y:S01]  /*6450*/  HADD2.F32 R12, -RZ, R43.H0_H0 ;  /* 0x2000002bff0c7230 */ /* 0x000fe20000004100 */
[----:B------:R-:W-:Y:S01]  /*6460*/  F2FP.F16.F32.PACK_AB R42, R46, R42 ;  /* 0x0000002a2e2a723e */ /* 0x000fe200000000ff */
[--C-:B------:R-:W-:Y:S02]  /*6470*/  HADD2.F32 R15, -RZ, R11.reuse.H1_H1 ;  /* 0x3000000bff0f7230 */ /* 0x100fe40000004100 */
[----:B------:R-:W-:-:S02]  /*6480*/  HADD2.F32 R11, -RZ, R11.H0_H0 ;  /* 0x2000000bff0b7230 */ /* 0x000fc40000004100 */
[----:B------:R-:W-:Y:S02]  /*6490*/  HADD2.F32 R40, -RZ, R40.H0_H0 ;  /* 0x20000028ff287230 */ /* 0x000fe40000004100 */
[-C--:B------:R-:W-:Y:S01]  /*64a0*/  FMUL.FTZ R41, R15, R12.reuse ;  /* 0x0000000c0f297220 */ /* 0x080fe20000410000 */
[----:B------:R-:W-:-:S03]  /*64b0*/  FMUL.FTZ R12, R11, R12 ;  /* 0x0000000c0b0c7220 */ /* 0x000fc60000410000 */
[-C--:B------:R-:W-:Y:S01]  /*64c0*/  FFMA.FTZ R41, R11, R40.reuse, -R41 ;  /* 0x000000280b297223 */ /* 0x080fe20000010829 */
[----:B------:R-:W-:Y:S02]  /*64d0*/  HADD2.F32 R11, -RZ, R135.H0_H0 ;  /* 0x20000087ff0b7230 */ /* 0x000fe40000004100 */
[----:B------:R-:W-:Y:S01]  /*64e0*/  FFMA.FTZ R12, R15, R40, R12 ;  /* 0x000000280f0c7223 */ /* 0x000fe2000001000c */
[--C-:B------:R-:W-:Y:S02]  /*64f0*/  HADD2.F32 R15, -RZ, R13.reuse.H1_H1 ;  /* 0x3000000dff0f7230 */ /* 0x100fe40000004100 */
[----:B------:R-:W-:Y:S02]  /*6500*/  HADD2.F32 R13, -RZ, R13.H0_H0 ;  /* 0x2000000dff0d7230 */ /* 0x000fe40000004100 */
[----:B------:R-:W-:Y:S02]  /*6510*/  HADD2.F32 R40, -RZ, R134.H0_H0 ;  /* 0x20000086ff287230 */ /* 0x000fe40000004100 */
[----:B------:R-:W-:Y:S01]  /*6520*/  FMUL.FTZ R43, R15, R11 ;  /* 0x0000000b0f2b7220 */ /* 0x000fe20000410000 */
[----:B------:R-:W-:-:S02]  /*6530*/  HADD2.F32 R135, -RZ, R135.H1_H1 ;  /* 0x30000087ff877230 */ /* 0x000fc40000004100 */
[C---:B------:R-:W-:Y:S01]  /*6540*/  FMUL.FTZ R11, R13.reuse, R11 ;  /* 0x0000000b0d0b7220 */ /* 0x040fe20000410000 */
[----:B------:R-:W-:Y:S02]  /*6550*/  HADD2.F32 R134, -RZ, R134.H1_H1 ;  /* 0x30000086ff867230 */ /* 0x000fe40000004100 */
[-C--:B------:R-:W-:Y:S01]  /*6560*/  FFMA.FTZ R43, R13, R40.reuse, -R43 ;  /* 0x000000280d2b7223 */ /* 0x080fe2000001082b */
[--C-:B------:R-:W-:Y:S02]  /*6570*/  HADD2.F32 R13, -RZ, R14.reuse.H1_H1 ;  /* 0x3000000eff0d7230 */ /* 0x100fe40000004100 */
[----:B------:R-:W-:Y:S01]  /*6580*/  FFMA.FTZ R11, R15, R40, R11 ;  /* 0x000000280f0b7223 */ /* 0x000fe2000001000b */
[----:B------:R-:W-:Y:S01]  /*6590*/  HADD2.F32 R14, -RZ, R14.H0_H0 ;  /* 0x2000000eff0e7230 */ /* 0x000fe20000004100 */
[----:B------:R-:W-:Y:S01]  /*65a0*/  F2FP.F16.F32.PACK_AB R41, R12, R41 ;  /* 0x000000290c29723e */ /* 0x000fe200000000ff */
[----:B------:R-:W-:Y:S02]  /*65b0*/  FMUL.FTZ R15, R13, R135 ;  /* 0x000000870d0f7220 */ /* 0x000fe40000410000 */
[----:B------:R-:W-:Y:S01]  /*65c0*/  F2FP.F16.F32.PACK_AB R11, R11, R43 ;  /* 0x0000002b0b0b723e */ /* 0x000fe200000000ff */
[C---:B------:R-:W-:Y:S01]  /*65d0*/  FMUL.FTZ R135, R14.reuse, R135 ;  /* 0x000000870e877220 */ /* 0x040fe20000410000 */
[----:B------:R-:W-:-:S03]  /*65e0*/  FFMA.FTZ R15, R14, R134, -R15 ;  /* 0x000000860e0f7223 */ /* 0x000fc6000001080f */
[----:B------:R-:W-:Y:S01]  /*65f0*/  FFMA.FTZ R135, R13, R134, R135 ;  /* 0x000000860d877223 */ /* 0x000fe20000010087 */
[----:B------:R-:W-:Y:S01]  /*6600*/  IMAD.MOV.U32 R12, RZ, RZ, R11 ;  /* 0x000000ffff0c7224 */ /* 0x000fe200078e000b */
[----:B------:R-:W-:-:S03]  /*6610*/  MOV R13, R42 ;  /* 0x0000002a000d7202 */ /* 0x000fc60000000f00 */
[----:B------:R-:W-:-:S05]  /*6620*/  F2FP.F16.F32.PACK_AB R15, R135, R15 ;  /* 0x0000000f870f723e */ /* 0x000fca00000000ff */
[----:B------:R-:W-:Y:S02]  /*6630*/  IMAD.MOV.U32 R14, RZ, RZ, R15 ;  /* 0x000000ffff0e7224 */ /* 0x000fe400078e000f */
[----:B------:R-:W-:-:S07]  /*6640*/  IMAD.MOV.U32 R15, RZ, RZ, R41 ;  /* 0x000000ffff0f7224 */ /* 0x000fce00078e0029 */
.L_x_500:
[----:B------:R-:W-:Y:S05]  /*6650*/  BSYNC B2 ;  /* 0x0000000000027941 */ /* 0x000fea0003800000 */
.L_x_499:
[----:B------:R-:W-:Y:S02]  /*6660*/  ULDC.64 UR4, c[0x0][0x208] ;  /* 0x0000820000047ab9 */ /* 0x000fe40000000a00 */
[----:B----4-:R0:W-:Y:S03]  /*6670*/  ST.E.128 desc[UR4][R44.64], R12 ;  /* 0x0000000c2c007985 */ /* 0x0101e6000c101d04 */
.L_x_498:
[----:B------:R-:W-:Y:S05]  /*6680*/  BSYNC B1 ;  /* 0x0000000000017941 */ /* 0x000fea0003800000 */
.L_x_497:
[----:B------:R-:W-:Y:S01]  /*6690*/  ISETP.NE.AND P3, PT, R25, RZ, PT ;  /* 0x000000ff1900720c */ /* 0x000fe20003f65270 */
[----:B------:R-:W-:-:S12]  /*66a0*/  BSSY B1, `(.L_x_501) ;  /* 0x0000034000017945 */ /* 0x000fd80003800000 */
[----:B------:R-:W-:Y:S05]  /*66b0*/  @!P3 BRA `(.L_x_502) ;  /* 0x0000000000c8b947 */ /* 0x000fea0003800000 */
[----:B0--34-:R0:W3:Y:S01]  /*66c0*/  LDS.128 R12, [R31+0x2b400] ;  /* 0x02b400001f0c7984 */ /* 0x0190e20000000c00 */
[----:B------:R-:W-:Y:S01]  /*66d0*/  ISETP.GE.AND P4, PT, R220, R110, PT ;  /* 0x0000006edc00720c */ /* 0x000fe20003f86270 */
[----:B------:R-:W-:Y:S01]  /*66e0*/  BSSY B2, `(.L_x_503) ;  /* 0x000002d000027945 */ /* 0x000fe20003800000 */
[----:B-1----:R-:W-:-:S04]  /*66f0*/  LEA R40, P3, R19, R117, 0x1 ;  /* 0x0000007513287211 */ /* 0x002fc800078608ff */
[----:B------:R-:W-:-:S07]  /*6700*/  LEA.HI.X R41, R19, R116, R219, 0x1, P3 ;  /* 0x0000007413297211 */ /* 0x000fce00018f0cdb */
[----:B0-----:R-:W-:Y:S05]  /*6710*/  @P4 BRA `(.L_x_504) ;  /* 0x0000000000a44947 */ /* 0x001fea0003800000 */
[--C-:B------:R-:W-:Y:S01]  /*6720*/  SHF.R.U64 R11, R36, 0x10, R37.reuse ;  /* 0x00000010240b7819 */ /* 0x100fe20000001225 */
[--C-:B---3--:R-:W-:Y:S01]  /*6730*/  HADD2.F32 R42, -RZ, R15.reuse.H1_H1 ;  /* 0x3000000fff2a7230 */ /* 0x108fe20000004100 */
[----:B------:R-:W-:Y:S01]  /*6740*/  SHF.R.U32.HI R36, RZ, 0x10, R37 ;  /* 0x00000010ff247819 */ /* 0x000fe20000011625 */
[----:B------:R-:W-:Y:S01]  /*6750*/  HADD2.F32 R15, -RZ, R15.H0_H0 ;  /* 0x2000000fff0f7230 */ /* 0x000fe20000004100 */
[--C-:B------:R-:W-:Y:S01]  /*6760*/  SHF.R.U64 R37, R38, 0x10, R39.reuse ;  /* 0x0000001026257819 */ /* 0x100fe20000001227 */
[----:B------:R-:W-:Y:S01]  /*6770*/  HADD2.F32 R11, -RZ, R11.H0_H0 ;  /* 0x2000000bff0b7230 */ /* 0x000fe20000004100 */
[----:B------:R-:W-:Y:S01]  /*6780*/  SHF.R.U32.HI R38, RZ, 0x10, R39 ;  /* 0x00000010ff267819 */ /* 0x000fe20000011627 */
[----:B------:R-:W-:Y:S02]  /*6790*/  HADD2.F32 R39, -RZ, R13.H1_H1 ;  /* 0x3000000dff277230 */ /* 0x000fe40000004100 */
[----:B------:R-:W-:Y:S02]  /*67a0*/  HADD2.F32 R37, -RZ, R37.H0_H0 ;  /* 0x20000025ff257230 */ /* 0x000fe40000004100 */
[----:B------:R-:W-:-:S02]  /*67b0*/  HADD2.F32 R13, -RZ, R13.H0_H0 ;  /* 0x2000000dff0d7230 */ /* 0x000fc40000004100 */
[----:B------:R-:W-:Y:S02]  /*67c0*/  HADD2.F32 R38, -RZ, R38.H0_H0 ;  /* 0x20000026ff267230 */ /* 0x000fe40000004100 */
[----:B------:R-:W-:Y:S02]  /*67d0*/  HADD2.F32 R43, -RZ, R36.H0_H0 ;  /* 0x20000024ff2b7230 */ /* 0x000fe40000004100 */
[-C--:B------:R-:W-:Y:S01]  /*67e0*/  FMUL.FTZ R36, R39, R37.reuse ;  /* 0x0000002527247220 */ /* 0x080fe20000410000 */
[----:B------:R-:W-:Y:S01]  /*67f0*/  FMUL.FTZ R44, R13, R37 ;  /* 0x000000250d2c7220 */ /* 0x000fe20000410000 */
[-C--:B------:R-:W-:Y:S01]  /*6800*/  FMUL.FTZ R37, R42, R38.reuse ;  /* 0x000000262a257220 */ /* 0x080fe20000410000 */
[----:B------:R-:W-:Y:S01]  /*6810*/  FMUL.FTZ R38, R15, R38 ;  /* 0x000000260f267220 */ /* 0x000fe20000410000 */
[-C--:B------:R-:W-:Y:S01]  /*6820*/  FFMA.FTZ R36, R13, R11.reuse, -R36 ;  /* 0x0000000b0d247223 */ /* 0x080fe20000010824 */
[----:B------:R-:W-:Y:S01]  /*6830*/  FFMA.FTZ R44, R39, R11, R44 ;  /* 0x0000000b272c7223 */ /* 0x000fe2000001002c */
[----:B------:R-:W-:Y:S01]  /*6840*/  FFMA.FTZ R37, R15, R43, -R37 ;  /* 0x0000002b0f257223 */ /* 0x000fe20000010825 */
[----:B------:R-:W-:-:S02]  /*6850*/  HADD2.F32 R15, -RZ, R12.H1_H1 ;  /* 0x3000000cff0f7230 */ /* 0x000fc40000004100 */
[----:B------:R-:W-:Y:S01]  /*6860*/  FFMA.FTZ R38, R42, R43, R38 ;  /* 0x0000002b2a267223 */ /* 0x000fe20000010026 */
[--C-:B------:R-:W-:Y:S01]  /*6870*/  HADD2.F32 R13, -RZ, R131.reuse.H0_H0 ;  /* 0x20000083ff0d7230 */ /* 0x100fe20000004100 */
[----:B------:R-:W-:Y:S01]  /*6880*/  F2FP.F16.F32.PACK_AB R36, R44, R36 ;  /* 0x000000242c24723e */ /* 0x000fe200000000ff */
[----:B------:R-:W-:Y:S02]  /*6890*/  HADD2.F32 R12, -RZ, R12.H0_H0 ;  /* 0x2000000cff0c7230 */ /* 0x000fe40000004100 */
[----:B------:R-:W-:Y:S02]  /*68a0*/  HADD2.F32 R131, -RZ, R131.H1_H1 ;  /* 0x30000083ff837230 */ /* 0x000fe40000004100 */
[-C--:B------:R-:W-:Y:S01]  /*68b0*/  FMUL.FTZ R42, R15, R13.reuse ;  /* 0x0000000d0f2a7220 */ /* 0x080fe20000410000 */
[--C-:B------:R-:W-:Y:S02]  /*68c0*/  HADD2.F32 R39, -RZ, R14.reuse.H1_H1 ;  /* 0x3000000eff277230 */ /* 0x100fe40000004100 */
[----:B------:R-:W-:Y:S01]  /*68d0*/  FMUL.FTZ R43, R12, R13 ;  /* 0x0000000d0c2b7220 */ /* 0x000fe20000410000 */
[----:B------:R-:W-:-:S02]  /*68e0*/  HADD2.F32 R14, -RZ, R14.H0_H0 ;  /* 0x2000000eff0e7230 */ /* 0x000fc40000004100 */
[--C-:B------:R-:W-:Y:S02]  /*68f0*/  HADD2.F32 R11, -RZ, R128.reuse.H0_H0 ;  /* 0x20000080ff0b7230 */ /* 0x100fe40000004100 */
[-C--:B------:R-:W-:Y:S01]  /*6900*/  FMUL.FTZ R13, R39, R131.reuse ;  /* 0x00000083270d7220 */ /* 0x080fe20000410000 */
[----:B------:R-:W-:Y:S02]  /*6910*/  HADD2.F32 R128, -RZ, R128.H1_H1 ;  /* 0x30000080ff807230 */ /* 0x000fe40000004100 */
[----:B------:R-:W-:Y:S01]  /*6920*/  FMUL.FTZ R131, R14, R131 ;  /* 0x000000830e837220 */ /* 0x000fe20000410000 */
[-C--:B------:R-:W-:Y:S01]  /*6930*/  FFMA.FTZ R42, R12, R11.reuse, -R42 ;  /* 0x0000000b0c2a7223 */ /* 0x080fe2000001082a */
[----:B------:R-:W-:Y:S01]  /*6940*/  FFMA.FTZ R43, R15, R11, R43 ;  /* 0x0000000b0f2b7223 */ /* 0x000fe2000001002b */
[-C--:B------:R-:W-:Y:S01]  /*6950*/  FFMA.FTZ R13, R14, R128.reuse, -R13 ;  /* 0x000000800e0d7223 */ /* 0x080fe2000001080d */
[----:B------:R-:W-:Y:S01]  /*6960*/  FFMA.FTZ R128, R39, R128, R131 ;  /* 0x0000008027807223 */ /* 0x000fe20000010083 */
[----:B------:R-:W-:-:S02]  /*6970*/  F2FP.F16.F32.PACK_AB R15, R38, R37 ;  /* 0x00000025260f723e */ /* 0x000fc400000000ff */
[----:B------:R-:W-:Y:S02]  /*6980*/  F2FP.F16.F32.PACK_AB R12, R43, R42 ;  /* 0x0000002a2b0c723e */ /* 0x000fe400000000ff */
[----:B------:R-:W-:Y:S01]  /*6990*/  F2FP.F16.F32.PACK_AB R14, R128, R13 ;  /* 0x0000000d800e723e */ /* 0x000fe200000000ff */
[----:B------:R-:W-:-:S07]  /*69a0*/  IMAD.MOV.U32 R13, RZ, RZ, R36 ;  /* 0x000000ffff0d7224 */ /* 0x000fce00078e0024 */
.L_x_504:
[----:B------:R-:W-:Y:S05]  /*69b0*/  BSYNC B2 ;  /* 0x0000000000027941 */ /* 0x000fea0003800000 */
.L_x_503:
[----:B------:R-:W-:Y:S02]  /*69c0*/  ULDC.64 UR4, c[0x0][0x208] ;  /* 0x0000820000047ab9 */ /* 0x000fe40000000a00 */
[----:B---3--:R0:W-:Y:S03]  /*69d0*/  ST.E.128 desc[UR4][R40.64], R12 ;  /* 0x0000000c28007985 */ /* 0x0081e6000c101d04 */
.L_x_502:
[----:B------:R-:W-:Y:S05]  /*69e0*/  BSYNC B1 ;  /* 0x0000000000017941 */ /* 0x000fea0003800000 */
.L_x_501:
[----:B------:R-:W-:-:S13]  /*69f0*/  ISETP.NE.AND P3, PT, R26, RZ, PT ;  /* 0x000000ff1a00720c */ /* 0x000fda0003f65270 */
        /* <DEDUP_REMOVED lines=8> */
[--C-:B---3--:R-:W-:Y:S01]  /*6a80*/  HADD2.F32 R40, -RZ, R15.reuse.H0_H0 ;  /* 0x2000000fff287230 */ /* 0x108fe20000004100 */
[----:B------:R-:W-:Y:S02]  /*6a90*/  SHF.R.U32.HI R32, RZ, 0x10, R33 ;  /* 0x00000010ff207819 */ /* 0x000fe40000011621 */
[--C-:B------:R-:W-:Y:S01]  /*6aa0*/  SHF.R.U64 R42, R34, 0x10, R35.reuse ;  /* 0x00000010222a7819 */ /* 0x100fe20000001223 */
[----:B------:R-:W-:Y:S01]  /*6ab0*/  HADD2.F32 R34, -RZ, R15.H1_H1 ;  /* 0x3000000fff227230 */ /* 0x000fe20000004100 */
[----:B------:R-:W-:Y:S01]  /*6ac0*/  MOV R33, R13 ;  /* 0x0000000d00217202 */ /* 0x000fe20000000f00 */
[----:B------:R-:W-:Y:S01]  /*6ad0*/  HADD2.F32 R38, -RZ, R38.H0_H0 ;  /* 0x20000026ff267230 */ /* 0x000fe20000004100 */
[----:B------:R-:W-:Y:S01]  /*6ae0*/  SHF.R.U32.HI R11, RZ, 0x10, R35 ;  /* 0x00000010ff0b7819 */ /* 0x000fe20000011623 */
[----:B------:R-:W-:Y:S02]  /*6af0*/  HADD2.F32 R42, -RZ, R42.H0_H0 ;  /* 0x2000002aff2a7230 */ /* 0x000fe40000004100 */
[----:B------:R-:W-:-:S02]  /*6b00*/  HADD2.F32 R13, -RZ, R33.H1_H1 ;  /* 0x30000021ff0d7230 */ /* 0x000fc40000004100 */
[----:B------:R-:W-:Y:S02]  /*6b10*/  HADD2.F32 R33, -RZ, R33.H0_H0 ;  /* 0x20000021ff217230 */ /* 0x000fe40000004100 */
[----:B------:R-:W-:Y:S02]  /*6b20*/  HADD2.F32 R11, -RZ, R11.H0_H0 ;  /* 0x2000000bff0b7230 */ /* 0x000fe40000004100 */
[----:B------:R-:W-:Y:S02]  /*6b30*/  HADD2.F32 R15, -RZ, R32.H0_H0 ;  /* 0x20000020ff0f7230 */ /* 0x000fe40000004100 */
[-C--:B------:R-:W-:Y:S01]  /*6b40*/  FMUL.FTZ R32, R13, R42.reuse ;  /* 0x0000002a0d207220 */ /* 0x080fe20000410000 */
[C---:B------:R-:W-:Y:S01]  /*6b50*/  FMUL.FTZ R42, R33.reuse, R42 ;  /* 0x0000002a212a7220 */ /* 0x040fe20000410000 */
[-C--:B------:R-:W-:Y:S01]  /*6b60*/  FMUL.FTZ R35, R34, R11.reuse ;  /* 0x0000000b22237220 */ /* 0x080fe20000410000 */
[C---:B------:R-:W-:Y:S01]  /*6b70*/  FMUL.FTZ R39, R40.reuse, R11 ;  /* 0x0000000b28277220 */ /* 0x040fe20000410000 */
[-C--:B------:R-:W-:Y:S01]  /*6b80*/  FFMA.FTZ R11, R33, R38.reuse, -R32 ;  /* 0x00000026210b7223 */ /* 0x080fe20000010820 */
[----:B------:R-:W-:Y:S01]  /*6b90*/  FFMA.FTZ R32, R13, R38, R42 ;  /* 0x000000260d207223 */ /* 0x000fe2000001002a */
[----:B------:R-:W-:Y:S01]  /*6ba0*/  FFMA.FTZ R13, R40, R15, -R35 ;  /* 0x0000000f280d7223 */ /* 0x000fe20000010823 */
[----:B------:R-:W-:-:S02]  /*6bb0*/  HADD2.F32 R33, -RZ, R82.H0_H0 ;  /* 0x20000052ff217230 */ /* 0x000fc40000004100 */
[----:B------:R-:W-:Y:S01]  /*6bc0*/  FFMA.FTZ R34, R34, R15, R39 ;  /* 0x0000000f22227223 */ /* 0x000fe20000010027 */
[--C-:B------:R-:W-:Y:S01]  /*6bd0*/  HADD2.F32 R38, -RZ, R12.reuse.H1_H1 ;  /* 0x3000000cff267230 */ /* 0x100fe20000004100 */
[----:B------:R-:W-:Y:S01]  /*6be0*/  F2FP.F16.F32.PACK_AB R11, R32, R11 ;  /* 0x0000000b200b723e */ /* 0x000fe200000000ff */
[----:B------:R-:W-:Y:S02]  /*6bf0*/  HADD2.F32 R40, -RZ, R12.H0_H0 ;  /* 0x2000000cff287230 */ /* 0x000fe40000004100 */
[----:B------:R-:W-:Y:S02]  /*6c00*/  HADD2.F32 R35, -RZ, R82.H1_H1 ;  /* 0x30000052ff237230 */ /* 0x000fe40000004100 */
[-C--:B------:R-:W-:Y:S01]  /*6c10*/  FMUL.FTZ R39, R38, R33.reuse ;  /* 0x0000002126277220 */ /* 0x080fe20000410000 */
[----:B------:R-:W-:Y:S02]  /*6c20*/  HADD2.F32 R12, -RZ, R14.H1_H1 ;  /* 0x3000000eff0c7230 */ /* 0x000fe40000004100 */
[----:B------:R-:W-:Y:S01]  /*6c30*/  FMUL.FTZ R33, R40, R33 ;  /* 0x0000002128217220 */ /* 0x000fe20000410000 */
[----:B------:R-:W-:-:S02]  /*6c40*/  HADD2.F32 R15, -RZ, R81.H0_H0 ;  /* 0x20000051ff0f7230 */ /* 0x000fc40000004100 */
[----:B------:R-:W-:Y:S02]  /*6c50*/  HADD2.F32 R14, -RZ, R14.H0_H0 ;  /* 0x2000000eff0e7230 */ /* 0x000fe40000004100 */
[----:B------:R-:W-:Y:S01]  /*6c60*/  FMUL.FTZ R41, R12, R35 ;  /* 0x000000230c297220 */ /* 0x000fe20000410000 */
[----:B------:R-:W-:Y:S02]  /*6c70*/  HADD2.F32 R81, -RZ, R81.H1_H1 ;  /* 0x30000051ff517230 */ /* 0x000fe40000004100 */
[-C--:B------:R-:W-:Y:S01]  /*6c80*/  FFMA.FTZ R39, R40, R15.reuse, -R39 ;  /* 0x0000000f28277223 */ /* 0x080fe20000010827 */
[----:B------:R-:W-:Y:S01]  /*6c90*/  FFMA.FTZ R38, R38, R15, R33 ;  /* 0x0000000f26267223 */ /* 0x000fe20000010021 */
[----:B------:R-:W-:Y:S01]  /*6ca0*/  FMUL.FTZ R35, R14, R35 ;  /* 0x000000230e237220 */ /* 0x000fe20000410000 */
[----:B------:R-:W-:Y:S01]  /*6cb0*/  F2FP.F16.F32.PACK_AB R15, R34, R13 ;  /* 0x0000000d220f723e */ /* 0x000fe200000000ff */
[----:B------:R-:W-:Y:S01]  /*6cc0*/  FFMA.FTZ R41, R14, R81, -R41 ;  /* 0x000000510e297223 */ /* 0x000fe20000010829 */
[----:B------:R-:W-:-:S02]  /*6cd0*/  IMAD.MOV.U32 R13, RZ, RZ, R11 ;  /* 0x000000ffff0d7224 */ /* 0x000fc400078e000b */
[----:B------:R-:W-:Y:S01]  /*6ce0*/  FFMA.FTZ R12, R12, R81, R35 ;  /* 0x000000510c0c7223 */ /* 0x000fe20000010023 */
[----:B------:R-:W-:-:S04]  /*6cf0*/  F2FP.F16.F32.PACK_AB R38, R38, R39 ;  /* 0x000000272626723e */ /* 0x000fc800000000ff */
[----:B------:R-:W-:Y:S01]  /*6d00*/  F2FP.F16.F32.PACK_AB R14, R12, R41 ;  /* 0x000000290c0e723e */ /* 0x000fe200000000ff */
[----:B------:R-:W-:-:S07]  /*6d10*/  IMAD.MOV.U32 R12, RZ, RZ, R38 ;  /* 0x000000ffff0c7224 */ /* 0x000fce00078e0026 */
.L_x_506:
[----:B------:R-:W-:Y:S05]  /*6d20*/  BSYNC B1 ;  /* 0x0000000000017941 */ /* 0x000fea0003800000 */
.L_x_505:
[----:B------:R-:W-:Y:S02]  /*6d30*/  ULDC.64 UR4, c[0x0][0x208] ;  /* 0x0000820000047ab9 */ /* 0x000fe40000000a00 */
[----:B---3--:R0:W-:Y:S01]  /*6d40*/  ST.E.128 desc[UR4][R36.64], R12 ;  /* 0x0000000c24007985 */ /* 0x0081e2000c101d04 */
[----:B------:R-:W-:Y:S05]  /*6d50*/  BRA `(.L_x_492) ;  /* 0x0000004400007947 */ /* 0x000fea0003800000 */
.L_x_447:
        /* <DEDUP_REMOVED lines=16> */
[----:B------:R-:W-:Y:S01]  /*6e60*/  CS2R R38, SRZ ;  /* 0x0000000000267805 */ /* 0x000fe2000001ff00 */
[----:B------:R-:W-:Y:S01]  /*6e70*/  IMAD.X R35, R11, 0x1, R5, P4 ;  /* 0x000000010b237824 */ /* 0x000fe200020e0605 */
[----:B------:R-:W-:Y:S02]  /*6e80*/  LEA R40, P4, R34, UR4, 0x1 ;  /* 0x0000000422287c11 */ /* 0x000fe4000f8808ff */
[----:B------:R-:W-:Y:S02]  /*6e90*/  CS2R R36, SRZ ;  /* 0x0000000000247805 */ /* 0x000fe4000001ff00 */
[----:B------:R-:W-:Y:S01]  /*6ea0*/  IADD3.X R33, R80, R7, RZ, P0, !PT ;  /* 0x0000000750217210 */ /* 0x000fe200007fe4ff */
[----:B------:R-:W-:Y:S01]  /*6eb0*/  ULDC.64 UR8, c[0x0][0x208] ;  /* 0x0000820000087ab9 */ /* 0x000fe20000000a00 */
[----:B------:R-:W-:-:S02]  /*6ec0*/  LEA.HI.X R41, R34, UR5, R35, 0x1, P4 ;  /* 0x0000000522297c11 */ /* 0x000fc4000a0f0c23 */
[----:B------:R-:W-:Y:S02]  /*6ed0*/  CS2R R34, SRZ ;  /* 0x0000000000227805 */ /* 0x000fe4000001ff00 */
[----:B------:R-:W-:Y:S02]  /*6ee0*/  LEA R48, P4, R32, UR6, 0x1 ;  /* 0x0000000620307c11 */ /* 0x000fe4000f8808ff */
[-C--:B------:R-:W-:Y:S02]  /*6ef0*/  ISETP.GE.AND P0, PT, R16, R110.reuse, PT ;  /* 0x0000006e1000720c */ /* 0x080fe40003f06270 */
[----:B------:R-:W-:Y:S02]  /*6f00*/  LEA.HI.X R49, R32, UR7, R33, 0x1, P4 ;  /* 0x0000000720317c11 */ /* 0x000fe4000a0f0c21 */
[----:B------:R-:W-:Y:S02]  /*6f10*/  CS2R R32, SRZ ;  /* 0x0000000000207805 */ /* 0x000fe4000001ff00 */
[----:B------:R-:W-:-:S02]  /*6f20*/  ISETP.GE.AND P4, PT, R214, R110, PT ;  /* 0x0000006ed600720c */ /* 0x000fc40003f86270 */
[----:B------:R-:W-:Y:S02]  /*6f30*/  CS2R R46, SRZ ;  /* 0x00000000002e7805 */ /* 0x000fe4000001ff00 */
[----:B------:R-:W-:Y:S02]  /*6f40*/  CS2R R44, SRZ ;  /* 0x00000000002c7805 */ /* 0x000fe4000001ff00 */
[----:B------:R-:W-:Y:S01]  /*6f50*/  CS2R R42, SRZ ;  /* 0x00000000002a7805 */ /* 0x000fe2000001ff00 */
[----:B------:R-:W5:Y:S06]  /*6f60*/  @!P0 LDG.E.128 R36, desc[UR8][R40.64] ;  /* 0x0000000828248981 */ /* 0x000f6c000c1e1d00 */
[----:B------:R0:W5:Y:S04]  /*6f70*/  @!P4 LDG.E.128 R32, desc[UR8][R40.64+0x80] ;  /* 0x000080082820c981 */ /* 0x000168000c1e1d00 */
[----:B------:R1:W5:Y:S01]  /*6f80*/  @!P0 LDG.E.128 R44, desc[UR8][R48.64] ;  /* 0x00000008302c8981 */ /* 0x000362000c1e1d00 */
[----:B0-----:R-:W-:-:S06]  /*6f90*/  CS2R R40, SRZ ;  /* 0x0000000000287805 */ /* 0x001fcc000001ff00 */
[----:B------:R1:W5:Y:S02]  /*6fa0*/  @!P4 LDG.E.128 R40, desc[UR8][R48.64+0x80] ;  /* 0x000080083028c981 */ /* 0x000364000c1e1d00 */
.L_x_508:
[----:B------:R-:W-:Y:S05]  /*6fb0*/  BSYNC B1 ;  /* 0x0000000000017941 */ /* 0x000fea0003800000 */
.L_x_507:
[----:B-1---5:R-:W-:Y:S01]  /*6fc0*/  IMAD.MOV.U32 R48, RZ, RZ, R34 ;  /* 0x000000ffff307224 */ /* 0x022fe200078e0022 */
[----:B------:R-:W-:Y:S01]  /*6fd0*/  IADD3 R53, R224, 0x20, RZ ;  /* 0x00000020e0357810 */ /* 0x000fe20007ffe0ff */
[----:B------:R-:W-:Y:S01]  /*6fe0*/  IMAD.MOV.U32 R52, RZ, RZ, R35 ;  /* 0x000000ffff347224 */ /* 0x000fe200078e0023 */
[----:B------:R-:W-:Y:S01]  /*6ff0*/  BSSY B1, `(.L_x_509) ;  /* 0x000003f000017945 */ /* 0x000fe20003800000 */
[----:B------:R-:W-:Y:S01]  /*7000*/  IMAD.MOV.U32 R49, RZ, RZ, R32 ;  /* 0x000000ffff317224 */ /* 0x000fe200078e0020 */
[----:B------:R-:W-:Y:S02]  /*7010*/  PRMT R156, R48, 0x7610, R156 ;  /* 0x00007610309c7816 */ /* 0x000fe4000000009c */
[----:B------:R-:W-:Y:S02]  /*7020*/  CS2R R54, SRZ ;  /* 0x0000000000367805 */ /* 0x000fe4000001ff00 */
[----:B------:R-:W-:Y:S02]  /*7030*/  MOV R48, R33 ;  /* 0x0000002100307202 */ /* 0x000fe40000000f00 */
[----:B------:R-:W-:-:S02]  /*7040*/  CS2R R58, SRZ ;  /* 0x00000000003a7805 */ /* 0x000fc4000001ff00 */
[----:B------:R-:W-:Y:S01]  /*7050*/  PRMT R159, R52, 0x7610, R159 ;  /* 0x00007610349f7816 */ /* 0x000fe2000000009f */
[----:B------:R-:W-:Y:S01]  /*7060*/  IMAD.MOV.U32 R52, RZ, RZ, R36 ;  /* 0x000000ffff347224 */ /* 0x000fe200078e0024 */
[----:B------:R-:W-:Y:S01]  /*7070*/  PRMT R160, R48, 0x7610, R160 ;  /* 0x0000761030a07816 */ /* 0x000fe200000000a0 */
[----:B------:R-:W-:Y:S01]  /*7080*/  IMAD.MOV.U32 R48, RZ, RZ, R39 ;  /* 0x000000ffff307224 */ /* 0x000fe200078e0027 */
[----:B------:R-:W-:Y:S01]  /*7090*/  PRMT R157, R49, 0x7610, R157 ;  /* 0x00007610319d7816 */ /* 0x000fe2000000009d */
[----:B------:R-:W-:Y:S01]  /*70a0*/  IMAD.MOV.U32 R49, RZ, RZ, R38 ;  /* 0x000000ffff317224 */ /* 0x000fe200078e0026 */
[----:B------:R-:W-:Y:S02]  /*70b0*/  ISETP.GE.AND P4, PT, R53, R86, PT ;  /* 0x000000563500720c */ /* 0x000fe40003f86270 */
[----:B------:R-:W-:Y:S02]  /*70c0*/  CS2R R56, SRZ ;  /* 0x0000000000387805 */ /* 0x000fe4000001ff00 */
[----:B------:R-:W-:Y:S01]  /*70d0*/  PRMT R162, R48, 0x5410, R52 ;  /* 0x0000541030a27816 */ /* 0x000fe20000000034 */
[----:B------:R-:W-:Y:S01]  /*70e0*/  IMAD.MOV.U32 R52, RZ, RZ, R43 ;  /* 0x000000ffff347224 */ /* 0x000fe200078e002b */
[----:B------:R-:W-:Y:S01]  /*70f0*/  PRMT R161, R49, 0x7610, R161 ;  /* 0x0000761031a17816 */ /* 0x000fe200000000a1 */
[----:B------:R-:W-:Y:S01]  /*7100*/  IMAD.MOV.U32 R48, RZ, RZ, R42 ;  /* 0x000000ffff307224 */ /* 0x000fe200078e002a */
[----:B------:R-:W-:-:S02]  /*7110*/  MOV R49, R37 ;  /* 0x0000002500317202 */ /* 0x000fc40000000f00 */
[----:B------:R-:W-:Y:S02]  /*7120*/  CS2R R62, SRZ ;  /* 0x00000000003e7805 */ /* 0x000fe4000001ff00 */
[----:B------:R-:W-:Y:S01]  /*7130*/  PRMT R159, R159, 0x5410, R52 ;  /* 0x000054109f9f7816 */ /* 0x000fe20000000034 */
[----:B------:R-:W-:Y:S01]  /*7140*/  IMAD.MOV.U32 R52, RZ, RZ, R46 ;  /* 0x000000ffff347224 */ /* 0x000fe200078e002e */
[----:B------:R-:W-:Y:S01]  /*7150*/  PRMT R137, R49, 0x7610, R137 ;  /* 0x0000761031897816 */ /* 0x000fe20000000089 */
[----:B------:R-:W-:Y:S01]  /*7160*/  IMAD.MOV.U32 R49, RZ, RZ, R40 ;  /* 0x000000ffff317224 */ /* 0x000fe200078e0028 */
[----:B------:R-:W-:Y:S02]  /*7170*/  PRMT R156, R156, 0x5410, R48 ;  /* 0x000054109c9c7816 */ /* 0x000fe40000000030 */
[----:B------:R-:W-:Y:S02]  /*7180*/  CS2R R60, SRZ ;  /* 0x00000000003c7805 */ /* 0x000fe4000001ff00 */
[----:B------:R-:W-:-:S02]  /*7190*/  MOV R48, R41 ;  /* 0x0000002900307202 */ /* 0x000fc40000000f00 */
[----:B------:R-:W-:Y:S01]  /*71a0*/  PRMT R157, R157, 0x5410, R49 ;  /* 0x000054109d9d7816 */ /* 0x000fe20000000031 */
[----:B------:R-:W-:Y:S01]  /*71b0*/  IMAD.MOV.U32 R49, RZ, RZ, R47 ;  /* 0x000000ffff317224 */ /* 0x000fe200078e002f */
[----:B------:R-:W-:Y:S01]  /*71c0*/  PRMT R160, R160, 0x5410, R48 ;  /* 0x00005410a0a07816 */ /* 0x000fe20000000030 */
[----:B------:R-:W-:Y:S01]  /*71d0*/  IMAD.MOV.U32 R48, RZ, RZ, R44 ;  /* 0x000000ffff307224 */ /* 0x000fe200078e002c */
[----:B------:R-:W-:Y:S01]  /*71e0*/  PRMT R161, R161, 0x5410, R52 ;  /* 0x00005410a1a17816 */ /* 0x000fe20000000034 */
[----:B------:R-:W-:-:S03]  /*71f0*/  IMAD.MOV.U32 R52, RZ, RZ, R45 ;  /* 0x000000ffff347224 */ /* 0x000fc600078e002d */
[----:B------:R-:W-:Y:S02]  /*7200*/  PRMT R163, R49, 0x5410, R48 ;  /* 0x0000541031a37816 */ /* 0x000fe40000000030 */
[----:B------:R-:W-:Y:S02]  /*7210*/  CS2R R48, SRZ ;  /* 0x0000000000307805 */ /* 0x000fe4000001ff00 */
[----:B------:R-:W-:Y:S02]  /*7220*/  PRMT R138, R52, 0x7610, R138 ;  /* 0x00007610348a7816 */ /* 0x000fe4000000008a */
[----:B------:R-:W-:Y:S01]  /*7230*/  CS2R R52, SRZ ;  /* 0x0000000000347805 */ /* 0x000fe2000001ff00 */
[----:B------:R-:W-:Y:S06]  /*7240*/  @P4 BRA `(.L_x_510) ;  /* 0x0000000000644947 */ /* 0x000fec0003800000 */
[----:B------:R-:W-:Y:S01]  /*7250*/  IADD3 R50, P0, P5, R98, R14, R102 ;  /* 0x0000000e62327210 */ /* 0x000fe20007d1e066 */
[----:B------:R-:W-:Y:S01]  /*7260*/  ULDC.64 UR4, c[0x0][0x3e8] ;  /* 0x0000fa0000047ab9 */ /* 0x000fe20000000a00 */
[----:B------:R-:W-:Y:S01]  /*7270*/  ULDC.64 UR6, c[0x0][0x400] ;  /* 0x0001000000067ab9 */ /* 0x000fe20000000a00 */
[----:B------:R-:W-:Y:S02]  /*7280*/  CS2R R54, SRZ ;  /* 0x0000000000367805 */ /* 0x000fe4000001ff00 */
[----:B------:R-:W-:Y:S02]  /*7290*/  IADD3.X R51, R5, R11, R89, P0, P5 ;  /* 0x0000000b05337210 */ /* 0x000fe400007ea459 */
[----:B------:R-:W-:Y:S02]  /*72a0*/  CS2R R52, SRZ ;  /* 0x0000000000347805 */ /* 0x000fe4000001ff00 */
[----:B------:R-:W-:Y:S02]  /*72b0*/  IADD3 R48, P0, P5, R92, R12, R104 ;  /* 0x0000000c5c307210 */ /* 0x000fe40007d1e068 */
[----:B------:R-:W-:-:S02]  /*72c0*/  CS2R R62, SRZ ;  /* 0x00000000003e7805 */ /* 0x000fc4000001ff00 */
[----:B------:R-:W-:Y:S01]  /*72d0*/  CS2R R60, SRZ ;  /* 0x00000000003c7805 */ /* 0x000fe2000001ff00 */
[----:B------:R-:W-:Y:S01]  /*72e0*/  ULDC.64 UR8, c[0x0][0x208] ;  /* 0x0000820000087ab9 */ /* 0x000fe20000000a00 */
        /* <DEDUP_REMOVED lines=8> */
[----:B------:R-:W5:Y:S04]  /*7370*/  @!P0 LDG.E.128 R52, desc[UR8][R56.64] ;  /* 0x0000000838348981 */ /* 0x000f68000c1e1d00 */
[----:B------:R-:W5:Y:S01]  /*7380*/  @!P0 LDG.E.128 R60, desc[UR8][R64.64] ;  /* 0x00000008403c8981 */ /* 0x000f62000c1e1d00 */
[----:B------:R-:W-:Y:S02]  /*7390*/  ISETP.GE.AND P0, PT, R214, R110, PT ;  /* 0x0000006ed600720c */ /* 0x000fe40003f06270 */
[----:B------:R-:W-:-:S11]  /*73a0*/  CS2R R58, SRZ ;  /* 0x00000000003a7805 */ /* 0x000fd6000001ff00 */
[----:B------:R0:W5:Y:S02]  /*73b0*/  @!P0 LDG.E.128 R48, desc[UR8][R56.64+0x80] ;  /* 0x0000800838308981 */ /* 0x000164000c1e1d00 */
[----:B0-----:R-:W-:-:S06]  /*73c0*/  CS2R R56, SRZ ;  /* 0x0000000000387805 */ /* 0x001fcc000001ff00 */
[----:B------:R0:W5:Y:S02]  /*73d0*/  @!P0 LDG.E.128 R56, desc[UR8][R64.64+0x80] ;  /* 0x0000800840388981 */ /* 0x000164000c1e1d00 */
.L_x_510:
[----:B------:R-:W-:Y:S05]  /*73e0*/  BSYNC B1 ;  /* 0x0000000000017941 */ /* 0x000fea0003800000 */
.L_x_509:
[----:B0----5:R-:W-:Y:S01]  /*73f0*/  IMAD.MOV.U32 R64, RZ, RZ, R49 ;  /* 0x000000ffff407224 */ /* 0x021fe200078e0031 */
[----:B------:R-:W-:Y:S01]  /*7400*/  MOV R65, R48 ;  /* 0x0000003000417202 */ /* 0x000fe20000000f00 */
[----:B------:R-:W-:Y:S01]  /*7410*/  VIADD R68, R224, 0x40 ;  /* 0x00000040e0447836 */ /* 0x000fe20000000000 */
[----:B------:R-:W-:Y:S01]  /*7420*/  BSSY B1, `(.L_x_511) ;  /* 0x0000036000017945 */ /* 0x000fe20003800000 */
[----:B------:R-:W-:Y:S01]  /*7430*/  IMAD.MOV.U32 R67, RZ, RZ, R50 ;  /* 0x000000ffff437224 */ /* 0x000fe200078e0032 */
[----:B------:R-:W-:Y:S01]  /*7440*/  PRMT R149, R65, 0x5410, R64 ;  /* 0x0000541041957816 */ /* 0x000fe20000000040 */
[----:B------:R-:W-:Y:S01]  /*7450*/  IMAD.MOV.U32 R64, RZ, RZ, R53 ;  /* 0x000000ffff407224 */ /* 0x000fe200078e0035 */
[----:B------:R-:W-:Y:S01]  /*7460*/  MOV R65, R52 ;  /* 0x0000003400417202 */ /* 0x000fe20000000f00 */
[----:B------:R-:W-:Y:S01]  /*7470*/  IMAD.MOV.U32 R66, RZ, RZ, R51 ;  /* 0x000000ffff427224 */ /* 0x000fe200078e0033 */
[----:B------:R-:W-:Y:S02]  /*7480*/  ISETP.GE.AND P5, PT, R68, R86, PT ;  /* 0x000000564400720c */ /* 0x000fe40003fa6270 */
[----:B------:R-:W-:-:S02]  /*7490*/  CS2R R70, SRZ ;  /* 0x0000000000467805 */ /* 0x000fc4000001ff00 */
        /* <DEDUP_REMOVED lines=8> */
[----:B------:R-:W-:Y:S01]  /*7520*/  CS2R R74, SRZ ;  /* 0x00000000004a7805 */ /* 0x000fe2000001ff00 */
[----:B------:R-:W-:Y:S01]  /*7530*/  IMAD.MOV.U32 R65, RZ, RZ, R62 ;  /* 0x000000ffff417224 */ /* 0x000fe200078e003e */
[----:B------:R-:W-:Y:S01]  /*7540*/  CS2R R72, SRZ ;  /* 0x0000000000487805 */ /* 0x000fe2000001ff00 */
[----:B------:R-:W-:Y:S01]  /*7550*/  IMAD.MOV.U32 R64, RZ, RZ, R63 ;  /* 0x000000ffff407224 */ /* 0x000fe200078e003f */
[----:B------:R-:W-:Y:S01]  /*7560*/  PRMT R152, R67, 0x5410, R66 ;  /* 0x0000541043987816 */ /* 0x000fe20000000042 */
[----:B------:R-:W-:Y:S01]  /*7570*/  IMAD.MOV.U32 R67, RZ, RZ, R58 ;  /* 0x000000ffff437224 */ /* 0x000fe200078e003a */
[----:B------:R-:W-:Y:S01]  /*7580*/  CS2R R78, SRZ ;  /* 0x00000000004e7805 */ /* 0x000fe2000001ff00 */
[----:B------:R-:W-:Y:S01]  /*7590*/  IMAD.MOV.U32 R66, RZ, RZ, R59 ;  /* 0x000000ffff427224 */ /* 0x000fe200078e003b */
[----:B------:R-:W-:Y:S01]  /*75a0*/  PRMT R154, R65, 0x5410, R64 ;  /* 0x00005410419a7816 */ /* 0x000fe20000000040 */
[----:B------:R-:W-:Y:S01]  /*75b0*/  IMAD.MOV.U32 R64, RZ, RZ, R61 ;  /* 0x000000ffff407224 */ /* 0x000fe200078e003d */
[----:B------:R-:W-:-:S02]  /*75c0*/  MOV R65, R60 ;  /* 0x0000003c00417202 */ /* 0x000fc40000000f00 */
        /* <DEDUP_REMOVED lines=8> */
[----:B------:R-:W-:Y:S02]  /*7650*/  ULDC.64 UR6, c[0x0][0x208] ;  /* 0x0000820000067ab9 */ /* 0x000fe40000000a00 */
[----:B------:R-:W-:Y:S02]  /*7660*/  IADD3.X R11, R5, R105, R11, P0, P6 ;  /* 0x00000069050b7210 */ /* 0x000fe400007ec40b */
        /* <DEDUP_REMOVED lines=9> */
[----:B------:R-:W-:Y:S02]  /*7700*/  CS2R R64, SRZ ;  /* 0x0000000000407805 */ /* 0x000fe4000001ff00 */
[----:B------:R-:W-:Y:S02]  /*7710*/  CS2R R74, SRZ ;  /* 0x00000000004a7805 */ /* 0x000fe4000001ff00 */
[----:B------:R-:W-:-:S05]  /*7720*/  CS2R R72, SRZ ;  /* 0x0000000000487805 */ /* 0x000fca000001ff00 */
[----:B------:R0:W5:Y:S04]  /*7730*/  @!P0 LDG.E.128 R68, desc[UR6][R14.64] ;  /* 0x000000060e448981 */ /* 0x000168000c1e1d00 */
[----:B------:R0:W5:Y:S01]  /*7740*/  @!P0 LDG.E.128 R76, desc[UR6][R12.64] ;  /* 0x000000060c4c8981 */ /* 0x000162000c1e1d00 */
[----:B------:R-:W-:-:S13]  /*7750*/  ISETP.GE.AND P0, PT, R214, R110, PT ;  /* 0x0000006ed600720c */ /* 0x000fda0003f06270 */
[----:B------:R0:W5:Y:S04]  /*7760*/  @!P0 LDG.E.128 R64, desc[UR6][R14.64+0x80] ;  /* 0x000080060e408981 */ /* 0x000168000c1e1d00 */
[----:B------:R0:W5:Y:S02]  /*7770*/  @!P0 LDG.E.128 R72, desc[UR6][R12.64+0x80] ;  /* 0x000080060c488981 */ /* 0x000164000c1e1d00 */
.L_x_512:
[----:B------:R-:W-:Y:S05]  /*7780*/  BSYNC B1 ;  /* 0x0000000000017941 */ /* 0x000fea0003800000 */
.L_x_511:
[----:B0----5:R-:W-:Y:S01]  /*7790*/  IMAD.MOV.U32 R12, RZ, RZ, R66 ;  /* 0x000000ffff0c7224 */ /* 0x021fe200078e0042 */
[----:B------:R-:W-:Y:S01]  /*77a0*/  MOV R11, R67 ;  /* 0x00000043000b7202 */ /* 0x000fe20000000f00 */
        /* <DEDUP_REMOVED lines=28> */
[----:B------:R-:W-:Y:S06]  /*7970*/  @!P0 BRA `(.L_x_513) ;  /* 0x0000000000048947 */ /* 0x000fec0003800000 */
[----:B------:R-:W-:Y:S01]  /*7980*/  BPT.TRAP 0x1 ;  /* 0x000000040000795c */ /* 0x000fe20000300000 */
.L_x_513:
[----:B------:R-:W-:Y:S01]  /*7990*/  IMAD R87, R213, 0x8, R23 ;  /* 0x00000008d5577824 */ /* 0x000fe200078e0217 */
[----:B------:R-:W-:Y:S01]  /*79a0*/  SHF.L.U32 R88, R225, 0x1f, RZ ;  /* 0x0000001fe1587819 */ /* 0x000fe200000006ff */
[----:B------:R-:W-:Y:S03]  /*79b0*/  BSSY B1, `(.L_x_514) ;  /* 0x0000003000017945 */ /* 0x000fe60003800000 */
[----:B------:R-:W0:Y:S02]  /*79c0*/  SYNCS.PHASECHK.TRANS64.TRYWAIT P6, [R87+URZ+0x38890], R88 ;  /* 0x03889058570075a7 */ /* 0x000e2400080c017f */
[----:B0-----:R-:W-:Y:S05]  /*79d0*/  @!P6 BRA `(.L_x_515) ;  /* 0x000002280098e947 */ /* 0x001fea0003800000 */
.L_x_823:
[----:B------:R-:W-:Y:S05]  /*79e0*/  BSYNC B1 ;  /* 0x0000000000017941 */ /* 0x000fea0003800000 */
.L_x_514:
[----:B------:R-:W1:Y:S01]  /*79f0*/  LDC R128, c[0x0][0x2f4] ;  /* 0x0000bd00ff807b82 */ /* 0x000e620000000800 */
[----:B------:R-:W-:Y:S01]  /*7a00*/  UMOV UR4, 0xffffffff ;  /* 0xffffffff00047882 */ /* 0x000fe20000000000 */
[----:B-1----:R-:W-:Y:S02]  /*7a10*/  IADD3 R131, -R111, R128, RZ ;  /* 0x000000806f837210 */ /* 0x002fe40007ffe1ff */
[----:B------:R-:W-:Y:S05]  /*7a20*/  BRA.DIV UR4, `(.L_x_516) ;  /* 0x0000022a04987947 */ /* 0x000fea000b800000 */
[----:B------:R1:W2:Y:S04]  /*7a30*/  SHFL.IDX PT, R119, R116, RZ, 0x181f ;  /* 0x00181fff74777589 */ /* 0x0002a800000e0000 */
[----:B------:R1:W3:Y:S02]  /*7a40*/  SHFL.IDX PT, R11, R117, RZ, 0x181f ;  /* 0x00181fff750b7589 */ /* 0x0002e400000e0000 */
.L_x_827:
[----:B------:R-:W-:Y:S04]  /*7a50*/  BSSY B1, `(.L_x_517) ;  /* 0x0000101000017945 */ /* 0x000fe80003800000 */
[----:B------:R-:W-:Y:S05]  /*7a60*/  @P3 BRA `(.L_x_518) ;  /* 0x0000000c00fc3947 */ /* 0x000fea0003800000 */
[----:B------:R-:W-:Y:S01]  /*7a70*/  ISETP.NE.AND P3, PT, R3, RZ, PT ;  /* 0x000000ff0300720c */ /* 0x000fe20003f65270 */
[----:B------:R-:W-:Y:S01]  /*7a80*/  BSSY B2, `(.L_x_519) ;  /* 0x000007f000027945 */ /* 0x000fe20003800000 */
[----:B---3--:R-:W-:-:S11]  /*7a90*/  IMAD.MOV.U32 R118, RZ, RZ, R11 ;  /* 0x000000ffff767224 */ /* 0x008fd600078e000b */
[----:B------:R-:W-:Y:S05]  /*7aa0*/  @!P3 BRA `(.L_x_520) ;  /* 0x0000000400f0b947 */ /* 0x000fea0003800000 */
[----:B------:R-:W3:Y:S01]  /*7ab0*/  LDL R15, [R1+0x60] ;  /* 0x00006000010f7983 */ /* 0x000ee20000100800 */
[----:B------:R-:W-:Y:S01]  /*7ac0*/  SEL R12, R111, R131, !P2 ;  /* 0x000000836f0c7207 */ /* 0x000fe20005000000 */
[C---:B------:R-:W-:Y:S01]  /*7ad0*/  IMAD.SHL.U32 R14, R224.reuse, 0x40, RZ ;  /* 0x00000040e00e7824 */ /* 0x040fe200078e00ff */
[----:B------:R-:W-:Y:S01]  /*7ae0*/  SHF.L.U32 R80, R224, 0x6, RZ ;  /* 0x00000006e0507819 */ /* 0x000fe200000006ff */
[----:B------:R-:W-:Y:S01]  /*7af0*/  BSSY B3, `(.L_x_521) ;  /* 0x0000070000037945 */ /* 0x000fe20003800000 */
[----:B------:R-:W-:Y:S02]  /*7b00*/  SHF.R.S32.HI R13, RZ, 0x1f, R12 ;  /* 0x0000001fff0d7819 */ /* 0x000fe4000001140c */
[----:B------:R-:W-:Y:S02]  /*7b10*/  LOP3.LUT R80, R80, 0x1c0, RZ, 0xc0, !PT ;  /* 0x000001c050507812 */ /* 0x000fe400078ec0ff */
[----:B------:R-:W-:Y:S02]  /*7b20*/  LEA.HI R13, R13, R12, RZ, 0x4 ;  /* 0x0000000c0d0d7211 */ /* 0x000fe400078f20ff */
[----:B------:R-:W-:-:S02]  /*7b30*/  LOP3.LUT R14, R14, 0x1c0, RZ, 0xc0, !PT ;  /* 0x000001c00e0e7812 */ /* 0x000fc400078ec0ff */
[----:B------:R-:W-:Y:S02]  /*7b40*/  LEA.HI.SX32 R134, R13, R8, 0x1c ;  /* 0x000000080d867211 */ /* 0x000fe400078fe2ff */
[----:B------:R-:W-:Y:S02]  /*7b50*/  SHF.R.U32.HI R14, RZ, 0x3, R14 ;  /* 0x00000003ff0e7819 */ /* 0x000fe4000001160e */
[----:B------:R-:W-:Y:S02]  /*7b60*/  SHF.R.S32.HI R13, RZ, 0x1f, R134 ;  /* 0x0000001fff0d7819 */ /* 0x000fe40000011486 */
[----:B------:R-:W-:Y:S02]  /*7b70*/  ISETP.GE.AND P3, PT, R16, R110, PT ;  /* 0x0000006e1000720c */ /* 0x000fe40003f66270 */
[----:B------:R-:W-:Y:S01]  /*7b80*/  LEA.HI R13, R13, R134, RZ, 0x3 ;  /* 0x000000860d0d7211 */ /* 0x000fe200078f18ff */
[----:B------:R-:W-:-:S03]  /*7b90*/  IMAD.SHL.U32 R134, R134, 0x8, RZ ;  /* 0x0000000886867824 */ /* 0x000fc600078e00ff */
[----:B------:R-:W-:Y:S02]  /*7ba0*/  SHF.R.S32.HI R13, RZ, 0x3, R13 ;  /* 0x00000003ff0d7819 */ /* 0x000fe4000001140d */
[----:B------:R-:W-:-:S04]  /*7bb0*/  LOP3.LUT R12, R80, 0x38, R134, 0xf8, !PT ;  /* 0x00000038500c7812 */ /* 0x000fc800078ef886 */
[----:B------:R-:W-:Y:S01]  /*7bc0*/  LOP3.LUT R12, R12, R14, RZ, 0x3c, !PT ;  /* 0x0000000e0c0c7212 */ /* 0x000fe200078e3cff */
[----:B---3--:R-:W-:-:S04]  /*7bd0*/  IMAD R13, R13, 0x1400, R15 ;  /* 0x000014000d0d7824 */ /* 0x008fc800078e020f */
[----:B------:R-:W-:-:S04]  /*7be0*/  IMAD.IADD R12, R13, 0x1, R12 ;  /* 0x000000010d0c7824 */ /* 0x000fc800078e020c */
[C---:B------:R-:W-:Y:S02]  /*7bf0*/  IMAD R80, R213.reuse, 0x5000, R12 ;  /* 0x00005000d5507824 */ /* 0x040fe400078e020c */
[----:B------:R-:W-:Y:S02]  /*7c00*/  IMAD R12, R213, 0x5000, R126 ;  /* 0x00005000d50c7824 */ /* 0x000fe400078e027e */
[--C-:B------:R-:W-:Y:S02]  /*7c10*/  IMAD R80, R80, 0x2, R23.reuse ;  /* 0x0000000250507824 */ /* 0x100fe400078e0217 */
[----:B------:R-:W-:-:S04]  /*7c20*/  IMAD R12, R12, 0x2, R23 ;  /* 0x000000020c0c7824 */ /* 0x000fc800078e0217 */
[----:B------:R-:W3:Y:S04]  /*7c30*/  LDS.128 R80, [R80+0x24400] ;  /* 0x0244000050507984 */ /* 0x000ee80000000c00 */
[----:B------:R-:W4:Y:S01]  /*7c40*/  LDS.128 R12, [R12+0x24400] ;  /* 0x024400000c0c7984 */ /* 0x000f220000000c00 */
[----:B------:R-:W-:Y:S05]  /*7c50*/  @P3 BRA `(.L_x_522) ;  /* 0x0000000400643947 */ /* 0x000fea0003800000 */
[----:B---3--:R-:W-:Y:S01]  /*7c60*/  MOV R136, R81 ;  /* 0x0000005100887202 */ /* 0x008fe20000000f00 */
[----:B----4-:R-:W-:Y:S01]  /*7c70*/  IMAD.MOV.U32 R135, RZ, RZ, R13 ;  /* 0x000000ffff877224 */ /* 0x010fe200078e000d */
[--C-:B------:R-:W-:Y:S01]  /*7c80*/  SHF.R.U64 R36, R36, 0x10, R37.reuse ;  /* 0x0000001024247819 */ /* 0x100fe20000001225 */
[----:B------:R-:W-:Y:S01]  /*7c90*/  HADD2.F32 R138, -RZ, R138.H0_H0 ;  /* 0x2000008aff8a7230 */ /* 0x000fe20000004100 */
[----:B------:R-:W-:Y:S01]  /*7ca0*/  SHF.R.U32.HI R37, RZ, 0x10, R37 ;  /* 0x00000010ff257819 */ /* 0x000fe20000011625 */
[----:B------:R-:W-:Y:S01]  /*7cb0*/  HADD2.F32 R13, -RZ, R136.H0_H0 ;  /* 0x20000088ff0d7230 */ /* 0x000fe20000004100 */
[----:B------:R-:W-:Y:S01]  /*7cc0*/  SHF.R.U64 R44, R44, 0x10, R45 ;  /* 0x000000102c2c7819 */ /* 0x000fe2000000122d */
[----:B------:R-:W-:Y:S01]  /*7cd0*/  HADD2.F32 R139, -RZ, R135.H0_H0 ;  /* 0x20000087ff8b7230 */ /* 0x000fe20000004100 */
[----:B------:R-:W-:Y:S01]  /*7ce0*/  SHF.R.U64 R38, R38, 0x10, R39 ;  /* 0x0000001026267819 */ /* 0x000fe20000001227 */
[----:B------:R-:W-:Y:S02]  /*7cf0*/  HADD2.F32 R137, -RZ, R137.H0_H0 ;  /* 0x20000089ff897230 */ /* 0x000fe40000004100 */
[----:B------:R-:W-:Y:S01]  /*7d00*/  FMUL.FTZ R81, R13, R138 ;  /* 0x0000008a0d517220 */ /* 0x000fe20000410000 */
[----:B------:R-:W-:-:S02]  /*7d10*/  HADD2.F32 R135, -RZ, R135.H1_H1 ;  /* 0x30000087ff877230 */ /* 0x000fc40000004100 */
[C---:B------:R-:W-:Y:S01]  /*7d20*/  FMUL.FTZ R138, R139.reuse, R138 ;  /* 0x0000008a8b8a7220 */ /* 0x040fe20000410000 */
[----:B------:R-:W-:Y:S02]  /*7d30*/  HADD2.F32 R44, -RZ, R44.H0_H0 ;  /* 0x2000002cff2c7230 */ /* 0x000fe40000004100 */
[-C--:B------:R-:W-:Y:S01]  /*7d40*/  FFMA.FTZ R81, R139, R137.reuse, -R81 ;  /* 0x000000898b517223 */ /* 0x080fe20000010851 */
[----:B------:R-:W-:Y:S02]  /*7d50*/  HADD2.F32 R36, -RZ, R36.H0_H0 ;  /* 0x20000024ff247230 */ /* 0x000fe40000004100 */
[----:B------:R-:W-:Y:S01]  /*7d60*/  FFMA.FTZ R13, R13, R137, R138 ;  /* 0x000000890d0d7223 */ /* 0x000fe2000001008a */
[----:B------:R-:W-:Y:S01]  /*7d70*/  SHF.R.U32.HI R137, RZ, 0x10, R45 ;  /* 0x00000010ff897819 */ /* 0x000fe2000001162d */
[----:B------:R-:W-:Y:S02]  /*7d80*/  HADD2.F32 R45, -RZ, R136.H1_H1 ;  /* 0x30000088ff2d7230 */ /* 0x000fe40000004100 */
[----:B------:R-:W-:-:S02]  /*7d90*/  HADD2.F32 R136, -RZ, R37.H0_H0 ;  /* 0x20000025ff887230 */ /* 0x000fc40000004100 */
[----:B------:R-:W-:Y:S02]  /*7da0*/  HADD2.F32 R137, -RZ, R137.H0_H0 ;  /* 0x20000089ff897230 */ /* 0x000fe40000004100 */
[----:B------:R-:W-:Y:S02]  /*7db0*/  HADD2.F32 R138, -RZ, R163.H0_H0 ;  /* 0x200000a3ff8a7230 */ /* 0x000fe40000004100 */
[----:B------:R-:W-:Y:S02]  /*7dc0*/  HADD2.F32 R38, -RZ, R38.H0_H0 ;  /* 0x20000026ff267230 */ /* 0x000fe40000004100 */
[-C--:B------:R-:W-:Y:S01]  /*7dd0*/  FMUL.FTZ R37, R45, R137.reuse ;  /* 0x000000892d257220 */ /* 0x080fe20000410000 */
[----:B------:R-:W-:-:S03]  /*7de0*/  FMUL.FTZ R137, R135, R137 ;  /* 0x0000008987897220 */ /* 0x000fc60000410000 */
[-C--:B------:R-:W-:Y:S01]  /*7df0*/  FFMA.FTZ R37, R135, R136.reuse, -R37 ;  /* 0x0000008887257223 */ /* 0x080fe20000010825 */
[----:B------:R-:W-:Y:S01]  /*7e00*/  FFMA.FTZ R45, R45, R136, R137 ;  /* 0x000000882d2d7223 */ /* 0x000fe20000010089 */
[----:B------:R-:W-:Y:S02]  /*7e10*/  IMAD.MOV.U32 R136, RZ, RZ, R83 ;  /* 0x000000ffff887224 */ /* 0x000fe400078e0053 */
[----:B------:R-:W-:Y:S01]  /*7e20*/  IMAD.MOV.U32 R135, RZ, RZ, R15 ;  /* 0x000000ffff877224 */ /* 0x000fe200078e000f */
[----:B------:R-:W-:Y:S01]  /*7e30*/  F2FP.F16.F32.PACK_AB R37, R37, R81 ;  /* 0x000000512525723e */ /* 0x000fe200000000ff */
[----:B------:R-:W-:Y:S01]  /*7e40*/  HADD2.F32 R137, -RZ, R162.H0_H0 ;  /* 0x200000a2ff897230 */ /* 0x000fe20000004100 */
[----:B------:R-:W-:Y:S01]  /*7e50*/  F2FP.F16.F32.PACK_AB R45, R45, R13 ;  /* 0x0000000d2d2d723e */ /* 0x000fe200000000ff */
[----:B------:R-:W-:Y:S01]  /*7e60*/  HADD2.F32 R83, -RZ, R136.H0_H0 ;  /* 0x20000088ff537230 */ /* 0x000fe20000004100 */
[----:B------:R-:W-:Y:S01]  /*7e70*/  MOV R13, R37 ;  /* 0x00000025000d7202 */ /* 0x000fe20000000f00 */
[----:B------:R-:W-:-:S02]  /*7e80*/  HADD2.F32 R139, -RZ, R135.H0_H0 ;  /* 0x20000087ff8b7230 */ /* 0x000fc40000004100 */
[----:B------:R-:W-:Y:S02]  /*7e90*/  HADD2.F32 R135, -RZ, R135.H1_H1 ;  /* 0x30000087ff877230 */ /* 0x000fe40000004100 */
[-C--:B------:R-:W-:Y:S01]  /*7ea0*/  FMUL.FTZ R15, R83, R138.reuse ;  /* 0x0000008a530f7220 */ /* 0x080fe20000410000 */
[----:B------:R-:W-:Y:S02]  /*7eb0*/  IMAD.MOV.U32 R81, RZ, RZ, R45 ;  /* 0x000000ffff517224 */ /* 0x000fe400078e002d */
[C---:B------:R-:W-:Y:S01]  /*7ec0*/  FMUL.FTZ R138, R139.reuse, R138 ;  /* 0x0000008a8b8a7220 */ /* 0x040fe20000410000 */
[-C--:B------:R-:W-:Y:S01]  /*7ed0*/  FFMA.FTZ R15, R139, R137.reuse, -R15 ;  /* 0x000000898b0f7223 */ /* 0x080fe2000001080f */
[----:B------:R-:W-:Y:S02]  /*7ee0*/  HADD2.F32 R139, -RZ, R163.H1_H1 ;  /* 0x300000a3ff8b7230 */ /* 0x000fe40000004100 */
[----:B------:R-:W-:Y:S01]  /*7ef0*/  FFMA.FTZ R83, R83, R137, R138 ;  /* 0x0000008953537223 */ /* 0x000fe2000001008a */
[----:B------:R-:W-:-:S02]  /*7f00*/  SHF.R.U32.HI R137, RZ, 0x10, R39 ;  /* 0x00000010ff897819 */ /* 0x000fc40000011627 */
[--C-:B------:R-:W-:Y:S02]  /*7f10*/  SHF.R.U64 R39, R46, 0x10, R47.reuse ;  /* 0x000000102e277819 */ /* 0x100fe4000000122f */
[----:B------:R-:W-:Y:S01]  /*7f20*/  SHF.R.U32.HI R46, RZ, 0x10, R47 ;  /* 0x00000010ff2e7819 */ /* 0x000fe2000001162f */
[----:B------:R-:W-:Y:S02]  /*7f30*/  HADD2.F32 R47, -RZ, R136.H1_H1 ;  /* 0x30000088ff2f7230 */ /* 0x000fe40000004100 */
[----:B------:R-:W-:Y:S02]  /*7f40*/  HADD2.F32 R137, -RZ, R137.H0_H0 ;  /* 0x20000089ff897230 */ /* 0x000fe40000004100 */
[----:B------:R-:W-:Y:S02]  /*7f50*/  HADD2.F32 R136, -RZ, R46.H0_H0 ;  /* 0x2000002eff887230 */ /* 0x000fe40000004100 */
[----:B------:R-:W-:-:S03]  /*7f60*/  HADD2.F32 R39, -RZ, R39.H0_H0 ;  /* 0x20000027ff277230 */ /* 0x000fc60000004100 */
[----:B------:R-:W-:-:S04]  /*7f70*/  FMUL.FTZ R46, R47, R136 ;  /* 0x000000882f2e7220 */ /* 0x000fc80000410000 */
[CC--:B------:R-:W-:Y:S01]  /*7f80*/  FFMA.FTZ R46, R135.reuse, R137.reuse, -R46 ;  /* 0x00000089872e7223 */ /* 0x0c0fe2000001082e */
[----:B------:R-:W-:Y:S01]  /*7f90*/  FMUL.FTZ R135, R135, R136 ;  /* 0x0000008887877220 */ /* 0x000fe20000410000 */
[--C-:B------:R-:W-:Y:S02]  /*7fa0*/  HADD2.F32 R136, -RZ, R80.reuse.H0_H0 ;  /* 0x20000050ff887230 */ /* 0x100fe40000004100 */
[----:B------:R-:W-:Y:S02]  /*7fb0*/  HADD2.F32 R80, -RZ, R80.H1_H1 ;  /* 0x30000050ff507230 */ /* 0x000fe40000004100 */
[----:B------:R-:W-:Y:S01]  /*7fc0*/  FFMA.FTZ R47, R47, R137, R135 ;  /* 0x000000892f2f7223 */ /* 0x000fe20000010087 */
[----:B------:R-:W-:Y:S02]  /*7fd0*/  HADD2.F32 R135, -RZ, R12.H0_H0 ;  /* 0x2000000cff877230 */ /* 0x000fe40000004100 */
[----:B------:R-:W-:Y:S01]  /*7fe0*/  FMUL.FTZ R138, R136, R139 ;  /* 0x0000008b888a7220 */ /* 0x000fe20000410000 */
[----:B------:R-:W-:Y:S01]  /*7ff0*/  HADD2.F32 R137, -RZ, R162.H1_H1 ;  /* 0x300000a2ff897230 */ /* 0x000fe20000004100 */
[----:B------:R-:W-:Y:S01]  /*8000*/  F2FP.F16.F32.PACK_AB R15, R46, R15 ;  /* 0x0000000f2e0f723e */ /* 0x000fe200000000ff */
[----:B------:R-:W-:-:S02]  /*8010*/  HADD2.F32 R12, -RZ, R12.H1_H1 ;  /* 0x3000000cff0c7230 */ /* 0x000fc40000004100 */
[----:B------:R-:W-:Y:S01]  /*8020*/  FMUL.FTZ R139, R135, R139 ;  /* 0x0000008b878b7220 */ /* 0x000fe20000410000 */
[----:B------:R-:W-:Y:S01]  /*8030*/  F2FP.F16.F32.PACK_AB R83, R47, R83 ;  /* 0x000000532f53723e */ /* 0x000fe200000000ff */
[-C--:B------:R-:W-:Y:S02]  /*8040*/  FFMA.FTZ R135, R135, R137.reuse, -R138 ;  /* 0x0000008987877223 */ /* 0x080fe4000001088a */
[----:B------:R-:W-:Y:S01]  /*8050*/  FFMA.FTZ R136, R136, R137, R139 ;  /* 0x0000008988887223 */ /* 0x000fe2000001008b */
[-C--:B------:R-:W-:Y:S01]  /*8060*/  FMUL.FTZ R137, R80, R44.reuse ;  /* 0x0000002c50897220 */ /* 0x080fe20000410000 */
[C---:B------:R-:W-:Y:S01]  /*8070*/  FMUL.FTZ R44, R12.reuse, R44 ;  /* 0x0000002c0c2c7220 */ /* 0x040fe20000410000 */
[----:B------:R-:W-:Y:S02]  /*8080*/  HADD2.F32 R139, -RZ, R161.H1_H1 ;  /* 0x300000a1ff8b7230 */ /* 0x000fe40000004100 */
[-C--:B------:R-:W-:Y:S01]  /*8090*/  FFMA.FTZ R12, R12, R36.reuse, -R137 ;  /* 0x000000240c0c7223 */ /* 0x080fe20000010889 */
[----:B------:R-:W-:Y:S01]  /*80a0*/  FFMA.FTZ R36, R80, R36, R44 ;  /* 0x0000002450247223 */ /* 0x000fe2000001002c */
[----:B------:R-:W-:-:S02]  /*80b0*/  HADD2.F32 R44, -RZ, R82.H0_H0 ;  /* 0x20000052ff2c7230 */ /* 0x000fc40000004100 */
[----:B------:R-:W-:Y:S01]  /*80c0*/  HADD2.F32 R80, -RZ, R14.H0_H0 ;  /* 0x2000000eff507230 */ /* 0x000fe20000004100 */
[----:B------:R-:W-:Y:S01]  /*80d0*/  F2FP.F16.F32.PACK_AB R12, R12, R135 ;  /* 0x000000870c0c723e */ /* 0x000fe200000000ff */
[----:B------:R-:W-:Y:S02]  /*80e0*/  HADD2.F32 R137, -RZ, R161.H0_H0 ;  /* 0x200000a1ff897230 */ /* 0x000fe40000004100 */
[-C--:B------:R-:W-:Y:S01]  /*80f0*/  FMUL.FTZ R138, R44, R139.reuse ;  /* 0x0000008b2c8a7220 */ /* 0x080fe20000410000 */
[----:B------:R-:W-:Y:S02]  /*8100*/  HADD2.F32 R82, -RZ, R82.H1_H1 ;  /* 0x30000052ff527230 */ /* 0x000fe40000004100 */
[C---:B------:R-:W-:Y:S01]  /*8110*/  FMUL.FTZ R139, R80.reuse, R139 ;  /* 0x0000008b508b7220 */ /* 0x040fe20000410000 */
[----:B------:R-:W-:Y:S02]  /*8120*/  HADD2.F32 R14, -RZ, R14.H1_H1 ;  /* 0x3000000eff0e7230 */ /* 0x000fe40000004100 */
[-C--:B------:R-:W-:Y:S01]  /*8130*/  FFMA.FTZ R138, R80, R137.reuse, -R138 ;  /* 0x00000089508a7223 */ /* 0x080fe2000001088a */
[----:B------:R-:W-:Y:S01]  /*8140*/  F2FP.F16.F32.PACK_AB R36, R36, R136 ;  /* 0x000000882424723e */ /* 0x000fe200000000ff */
[----:B------:R-:W-:Y:S01]  /*8150*/  FFMA.FTZ R139, R44, R137, R139 ;  /* 0x000000892c8b7223 */ /* 0x000fe2000001008b */
[-C--:B------:R-:W-:Y:S01]  /*8160*/  FMUL.FTZ R44, R82, R39.reuse ;  /* 0x00000027522c7220 */ /* 0x080fe20000410000 */
[----:B------:R-:W-:-:S02]  /*8170*/  FMUL.FTZ R39, R14, R39 ;  /* 0x000000270e277220 */ /* 0x000fc40000410000 */
[----:B------:R-:W-:Y:S02]  /*8180*/  IMAD.MOV.U32 R80, RZ, RZ, R36 ;  /* 0x000000ffff507224 */ /* 0x000fe400078e0024 */
[-C--:B------:R-:W-:Y:S01]  /*8190*/  FFMA.FTZ R44, R14, R38.reuse, -R44 ;  /* 0x000000260e2c7223 */ /* 0x080fe2000001082c */
[----:B------:R-:W-:-:S04]  /*81a0*/  FFMA.FTZ R39, R82, R38, R39 ;  /* 0x0000002652277223 */ /* 0x000fc80000010027 */
[----:B------:R-:W-:Y:S02]  /*81b0*/  F2FP.F16.F32.PACK_AB R44, R44, R138 ;  /* 0x0000008a2c2c723e */ /* 0x000fe400000000ff */
[----:B------:R-:W-:-:S03]  /*81c0*/  F2FP.F16.F32.PACK_AB R39, R39, R139 ;  /* 0x0000008b2727723e */ /* 0x000fc600000000ff */
[----:B------:R-:W-:Y:S01]  /*81d0*/  IMAD.MOV.U32 R14, RZ, RZ, R44 ;  /* 0x000000ffff0e7224 */ /* 0x000fe200078e002c */
[----:B------:R-:W-:-:S07]  /*81e0*/  MOV R82, R39 ;  /* 0x0000002700527202 */ /* 0x000fce0000000f00 */
.L_x_522:
[----:B------:R-:W-:Y:S05]  /*81f0*/  BSYNC B3 ;  /* 0x0000000000037941 */ /* 0x000fea0003800000 */
.L_x_521:
[----:B------:R-:W-:Y:S01]  /*8200*/  LEA R36, P3, R9, R11, 0x1 ;  /* 0x0000000b09247211 */ /* 0x000fe200078608ff */
[----:B------:R-:W-:-:S03]  /*8210*/  ULDC.64 UR4, c[0x0][0x208] ;  /* 0x0000820000047ab9 */ /* 0x000fc60000000a00 */
[----:B--2---:R-:W-:Y:S02]  /*8220*/  LEA.HI.X R37, R9, R119, R27, 0x1, P3 ;  /* 0x0000007709257211 */ /* 0x004fe400018f0c1b */
[----:B------:R-:W-:-:S03]  /*8230*/  ISETP.GE.AND P3, PT, R134, R128, PT ;  /* 0x000000808600720c */ /* 0x000fc60003f66270 */
[----:B----4-:R2:W-:Y:S10]  /*8240*/  ST.E.128 desc[UR4][R36.64], R12 ;  /* 0x0000000c24007985 */ /* 0x0105f4000c101d04 */
[----:B--2---:R-:W-:-:S05]  /*8250*/  @!P3 IMAD.WIDE R12, R134, 0x2, R118 ;  /* 0x00000002860cb825 */ /* 0x004fca00078e0276 */
[----:B---3--:R3:W-:Y:S02]  /*8260*/  @!P3 ST.E.128 desc[UR4][R12.64], R80 ;  /* 0x000000500c00b985 */ /* 0x0087e4000c101d04 */
.L_x_520:
[----:B------:R-:W-:Y:S05]  /*8270*/  BSYNC B2 ;  /* 0x0000000000027941 */ /* 0x000fea0003800000 */
.L_x_519:
[----:B------:R-:W-:-:S13]  /*8280*/  ISETP.NE.AND P3, PT, R21, RZ, PT ;  /* 0x000000ff1500720c */ /* 0x000fda0003f65270 */
[----:B------:R-:W-:Y:S05]  /*8290*/  @!P3 BRA `(.L_x_518) ;  /* 0x0000000400f0b947 */ /* 0x000fea0003800000 */
[----:B------:R-:W4:Y:S01]  /*82a0*/  LDL R15, [R1+0x60] ;  /* 0x00006000010f7983 */ /* 0x000f220000100800 */
[----:B---3--:R-:W-:Y:S01]  /*82b0*/  SEL R12, R111, R131, !P1 ;  /* 0x000000836f0c7207 */ /* 0x008fe20004800000 */
[----:B------:R-:W-:Y:S01]  /*82c0*/  IMAD.SHL.U32 R14, R224, 0x40, RZ ;  /* 0x00000040e00e7824 */ /* 0x000fe200078e00ff */
[----:B------:R-:W-:Y:S01]  /*82d0*/  ISETP.GE.AND P3, PT, R214, R110, PT ;  /* 0x0000006ed600720c */ /* 0x000fe20003f66270 */
[----:B------:R-:W-:Y:S01]  /*82e0*/  IMAD.SHL.U32 R36, R224, 0x40, RZ ;  /* 0x00000040e0247824 */ /* 0x000fe200078e00ff */
[----:B------:R-:W-:Y:S01]  /*82f0*/  SHF.R.S32.HI R13, RZ, 0x1f, R12 ;  /* 0x0000001fff0d7819 */ /* 0x000fe2000001140c */
[----:B------:R-:W-:Y:S01]  /*8300*/  BSSY B2, `(.L_x_523) ;  /* 0x000006e000027945 */ /* 0x000fe20003800000 */
[----:B------:R-:W-:Y:S02]  /*8310*/  LOP3.LUT R14, R14, 0x1c0, RZ, 0xc0, !PT ;  /* 0x000001c00e0e7812 */ /* 0x000fe400078ec0ff */
[----:B------:R-:W-:Y:S02]  /*8320*/  LEA.HI R13, R13, R12, RZ, 0x4 ;  /* 0x0000000c0d0d7211 */ /* 0x000fe400078f20ff */
[----:B------:R-:W-:-:S02]  /*8330*/  LOP3.LUT R36, R36, 0x1c0, RZ, 0xc0, !PT ;  /* 0x000001c024247812 */ /* 0x000fc400078ec0ff */
[----:B------:R-:W-:Y:S02]  /*8340*/  LEA.HI.SX32 R44, R13, R10, 0x1c ;  /* 0x0000000a0d2c7211 */ /* 0x000fe400078fe2ff */
[----:B------:R-:W-:Y:S02]  /*8350*/  SHF.R.U32.HI R14, RZ, 0x3, R14 ;  /* 0x00000003ff0e7819 */ /* 0x000fe4000001160e */
[----:B------:R-:W-:-:S04]  /*8360*/  SHF.R.S32.HI R13, RZ, 0x1f, R44 ;  /* 0x0000001fff0d7819 */ /* 0x000fc8000001142c */
[----:B------:R-:W-:Y:S01]  /*8370*/  LEA.HI R13, R13, R44, RZ, 0x3 ;  /* 0x0000002c0d0d7211 */ /* 0x000fe200078f18ff */
[----:B------:R-:W-:-:S03]  /*8380*/  IMAD.SHL.U32 R44, R44, 0x8, RZ ;  /* 0x000000082c2c7824 */ /* 0x000fc600078e00ff */
[----:B------:R-:W-:Y:S02]  /*8390*/  SHF.R.S32.HI R13, RZ, 0x3, R13 ;  /* 0x00000003ff0d7819 */ /* 0x000fe4000001140d */
[----:B------:R-:W-:-:S04]  /*83a0*/  LOP3.LUT R12, R36, 0x38, R44, 0xf8, !PT ;  /* 0x00000038240c7812 */ /* 0x000fc800078ef82c */
[----:B------:R-:W-:Y:S01]  /*83b0*/  LOP3.LUT R12, R12, R14, RZ, 0x3c, !PT ;  /* 0x0000000e0c0c7212 */ /* 0x000fe200078e3cff */
[----:B----4-:R-:W-:-:S05]  /*83c0*/  IMAD R13, R13, 0x1400, R15 ;  /* 0x000014000d0d7824 */ /* 0x010fca00078e020f */
[----:B------:R-:W-:-:S05]  /*83d0*/  IADD3 R12, R13, R12, RZ ;  /* 0x0000000c0d0c7210 */ /* 0x000fca0007ffe0ff */
[C---:B------:R-:W-:Y:S02]  /*83e0*/  IMAD R36, R213.reuse, 0x5000, R12 ;  /* 0x00005000d5247824 */ /* 0x040fe400078e020c */
[----:B------:R-:W-:Y:S02]  /*83f0*/  IMAD R12, R213, 0x5000, R125 ;  /* 0x00005000d50c7824 */ /* 0x000fe400078e027d */
[--C-:B------:R-:W-:Y:S02]  /*8400*/  IMAD R36, R36, 0x2, R23.reuse ;  /* 0x0000000224247824 */ /* 0x100fe400078e0217 */
[----:B------:R-:W-:-:S04]  /*8410*/  IMAD R12, R12, 0x2, R23 ;  /* 0x000000020c0c7824 */ /* 0x000fc800078e0217 */
[----:B------:R-:W3:Y:S04]  /*8420*/  LDS.128 R36, [R36+0x24400] ;  /* 0x0244000024247984 */ /* 0x000ee80000000c00 */
[----:B------:R-:W4:Y:S01]  /*8430*/  LDS.128 R12, [R12+0x24400] ;  /* 0x024400000c0c7984 */ /* 0x000f220000000c00 */
[----:B------:R-:W-:Y:S05]  /*8440*/  @P3 BRA `(.L_x_524) ;  /* 0x0000000400643947 */ /* 0x000fea0003800000 */
[----:B---3--:R-:W-:Y:S01]  /*8450*/  IMAD.MOV.U32 R46, RZ, RZ, R37 ;  /* 0x000000ffff2e7224 */ /* 0x008fe200078e0025 */
[----:B----4-:R-:W-:Y:S01]  /*8460*/  MOV R45, R13 ;  /* 0x0000000d002d7202 */ /* 0x010fe20000000f00 */
[--C-:B------:R-:W-:Y:S01]  /*8470*/  HADD2.F32 R47, -RZ, R160.reuse.H1_H1 ;  /* 0x300000a0ff2f7230 */ /* 0x100fe20000004100 */
[--C-:B------:R-:W-:Y:S01]  /*8480*/  SHF.R.U64 R32, R32, 0x10, R33.reuse ;  /* 0x0000001020207819 */ /* 0x100fe20000001221 */
[----:B------:R-:W-:Y:S01]  /*8490*/  HADD2.F32 R80, -RZ, R160.H0_H0 ;  /* 0x200000a0ff507230 */ /* 0x000fe20000004100 */
[----:B------:R-:W-:Y:S01]  /*84a0*/  SHF.R.U32.HI R33, RZ, 0x10, R33 ;  /* 0x00000010ff217819 */ /* 0x000fe20000011621 */
[--C-:B------:R-:W-:Y:S01]  /*84b0*/  HADD2.F32 R13, -RZ, R46.reuse.H0_H0 ;  /* 0x2000002eff0d7230 */ /* 0x100fe20000004100 */
[----:B------:R-:W-:Y:S01]  /*84c0*/  SHF.R.U64 R34, R34, 0x10, R35 ;  /* 0x0000001022227819 */ /* 0x000fe20000001223 */
[----:B------:R-:W-:Y:S02]  /*84d0*/  HADD2.F32 R81, -RZ, R45.H0_H0 ;  /* 0x2000002dff517230 */ /* 0x000fe40000004100 */
[----:B------:R-:W-:-:S02]  /*84e0*/  HADD2.F32 R46, -RZ, R46.H1_H1 ;  /* 0x3000002eff2e7230 */ /* 0x000fc40000004100 */
[-C--:B------:R-:W-:Y:S01]  /*84f0*/  FMUL.FTZ R37, R13, R47.reuse ;  /* 0x0000002f0d257220 */ /* 0x080fe20000410000 */
[----:B------:R-:W-:Y:S02]  /*8500*/  HADD2.F32 R33, -RZ, R33.H0_H0 ;  /* 0x20000021ff217230 */ /* 0x000fe40000004100 */
[C---:B------:R-:W-:Y:S01]  /*8510*/  FMUL.FTZ R47, R81.reuse, R47 ;  /* 0x0000002f512f7220 */ /* 0x040fe20000410000 */
[----:B------:R-:W-:Y:S02]  /*8520*/  HADD2.F32 R32, -RZ, R32.H0_H0 ;  /* 0x20000020ff207230 */ /* 0x000fe40000004100 */
[-C--:B------:R-:W-:Y:S01]  /*8530*/  FFMA.FTZ R37, R81, R80.reuse, -R37 ;  /* 0x0000005051257223 */ /* 0x080fe20000010825 */
[----:B------:R-:W-:Y:S02]  /*8540*/  HADD2.F32 R34, -RZ, R34.H0_H0 ;  /* 0x20000022ff227230 */ /* 0x000fe40000004100 */
[----:B------:R-:W-:Y:S01]  /*8550*/  FFMA.FTZ R13, R13, R80, R47 ;  /* 0x000000500d0d7223 */ /* 0x000fe2000001002f */
[--C-:B------:R-:W-:Y:S01]  /*8560*/  SHF.R.U32.HI R47, RZ, 0x10, R41.reuse ;  /* 0x00000010ff2f7819 */ /* 0x100fe20000011629 */
[----:B------:R-:W-:Y:S01]  /*8570*/  HADD2.F32 R80, -RZ, R159.H1_H1 ;  /* 0x3000009fff507230 */ /* 0x000fe20000004100 */
[----:B------:R-:W-:Y:S01]  /*8580*/  SHF.R.U64 R41, R40, 0x10, R41 ;  /* 0x0000001028297819 */ /* 0x000fe20000001229 */
[----:B------:R-:W-:-:S02]  /*8590*/  HADD2.F32 R40, -RZ, R45.H1_H1 ;  /* 0x3000002dff287230 */ /* 0x000fc40000004100 */
[----:B------:R-:W-:Y:S02]  /*85a0*/  HADD2.F32 R47, -RZ, R47.H0_H0 ;  /* 0x2000002fff2f7230 */ /* 0x000fe40000004100 */
[----:B------:R-:W-:-:S03]  /*85b0*/  HADD2.F32 R41, -RZ, R41.H0_H0 ;  /* 0x20000029ff297230 */ /* 0x000fc60000004100 */
[-C--:B------:R-:W-:Y:S01]  /*85c0*/  FMUL.FTZ R45, R46, R47.reuse ;  /* 0x0000002f2e2d7220 */ /* 0x080fe20000410000 */
[----:B------:R-:W-:-:S03]  /*85d0*/  FMUL.FTZ R47, R40, R47 ;  /* 0x0000002f282f7220 */ /* 0x000fc60000410000 */
[-C--:B------:R-:W-:Y:S01]  /*85e0*/  FFMA.FTZ R40, R40, R33.reuse, -R45 ;  /* 0x0000002128287223 */ /* 0x080fe2000001082d */
[----:B------:R-:W-:Y:S02]  /*85f0*/  HADD2.F32 R45, -RZ, R39.H0_H0 ;  /* 0x20000027ff2d7230 */ /* 0x000fe40000004100 */
[----:B------:R-:W-:Y:S01]  /*8600*/  FFMA.FTZ R33, R46, R33, R47 ;  /* 0x000000212e217223 */ /* 0x000fe2000001002f */
[----:B------:R-:W-:Y:S02]  /*8610*/  HADD2.F32 R46, -RZ, R159.H0_H0 ;  /* 0x2000009fff2e7230 */ /* 0x000fe40000004100 */
[----:B------:R-:W-:Y:S02]  /*8620*/  HADD2.F32 R47, -RZ, R15.H0_H0 ;  /* 0x2000000fff2f7230 */ /* 0x000fe40000004100 */
[----:B------:R-:W-:Y:S01]  /*8630*/  FMUL.FTZ R81, R45, R80 ;  /* 0x000000502d517220 */ /* 0x000fe20000410000 */
[----:B------:R-:W-:Y:S01]  /*8640*/  HADD2.F32 R39, -RZ, R39.H1_H1 ;  /* 0x30000027ff277230 */ /* 0x000fe20000004100 */
[----:B------:R-:W-:Y:S01]  /*8650*/  F2FP.F16.F32.PACK_AB R37, R40, R37 ;  /* 0x000000252825723e */ /* 0x000fe200000000ff */
[----:B------:R-:W-:-:S02]  /*8660*/  HADD2.F32 R15, -RZ, R15.H1_H1 ;  /* 0x3000000fff0f7230 */ /* 0x000fc40000004100 */
[C---:B------:R-:W-:Y:S01]  /*8670*/  FFMA.FTZ R81, R47.reuse, R46, -R81 ;  /* 0x0000002e2f517223 */ /* 0x040fe20000010851 */
[----:B------:R-:W-:Y:S01]  /*8680*/  FMUL.FTZ R47, R47, R80 ;  /* 0x000000502f2f7220 */ /* 0x000fe20000410000 */
[----:B------:R-:W-:Y:S01]  /*8690*/  HADD2.F32 R80, -RZ, R157.H1_H1 ;  /* 0x3000009dff507230 */ /* 0x000fe20000004100 */
[----:B------:R-:W-:Y:S01]  /*86a0*/  F2FP.F16.F32.PACK_AB R33, R33, R13 ;  /* 0x0000000d2121723e */ /* 0x000fe200000000ff */
[----:B------:R-:W-:Y:S02]  /*86b0*/  IMAD.MOV.U32 R13, RZ, RZ, R37 ;  /* 0x000000ffff0d7224 */ /* 0x000fe400078e0025 */
[----:B------:R-:W-:Y:S01]  /*86c0*/  FFMA.FTZ R47, R45, R46, R47 ;  /* 0x0000002e2d2f7223 */ /* 0x000fe2000001002f */
[----:B------:R-:W-:Y:S02]  /*86d0*/  SHF.R.U32.HI R45, RZ, 0x10, R35 ;  /* 0x00000010ff2d7819 */ /* 0x000fe40000011623 */
[----:B------:R-:W-:Y:S01]  /*86e0*/  SHF.R.U64 R35, R42, 0x10, R43 ;  /* 0x000000102a237819 */ /* 0x000fe2000000122b */
[----:B------:R-:W-:Y:S01]  /*86f0*/  IMAD.MOV.U32 R37, RZ, RZ, R33 ;  /* 0x000000ffff257224 */ /* 0x000fe200078e0021 */
[----:B------:R-:W-:Y:S01]  /*8700*/  SHF.R.U32.HI R42, RZ, 0x10, R43 ;  /* 0x00000010ff2a7819 */ /* 0x000fe2000001162b */
[----:B------:R-:W-:-:S02]  /*8710*/  HADD2.F32 R45, -RZ, R45.H0_H0 ;  /* 0x2000002dff2d7230 */ /* 0x000fc40000004100 */
[----:B------:R-:W-:Y:S02]  /*8720*/  HADD2.F32 R35, -RZ, R35.H0_H0 ;  /* 0x20000023ff237230 */ /* 0x000fe40000004100 */
[----:B------:R-:W-:-:S05]  /*8730*/  HADD2.F32 R42, -RZ, R42.H0_H0 ;  /* 0x2000002aff2a7230 */ /* 0x000fca0000004100 */
[----:B------:R-:W-:-:S04]  /*8740*/  FMUL.FTZ R43, R39, R42 ;  /* 0x0000002a272b7220 */ /* 0x000fc80000410000 */
[C---:B------:R-:W-:Y:S01]  /*8750*/  FFMA.FTZ R43, R15.reuse, R45, -R43 ;  /* 0x0000002d0f2b7223 */ /* 0x040fe2000001082b */
[----:B------:R-:W-:Y:S01]  /*8760*/  FMUL.FTZ R15, R15, R42 ;  /* 0x0000002a0f0f7220 */ /* 0x000fe20000410000 */
[----:B------:R-:W-:-:S03]  /*8770*/  HADD2.F32 R42, -RZ, R157.H0_H0 ;  /* 0x2000009dff2a7230 */ /* 0x000fc60000004100 */
[----:B------:R-:W-:Y:S01]  /*8780*/  FFMA.FTZ R15, R39, R45, R15 ;  /* 0x0000002d270f7223 */ /* 0x000fe2000001000f */
[----:B------:R-:W-:Y:S01]  /*8790*/  HADD2.F32 R39, -RZ, R36.H0_H0 ;  /* 0x20000024ff277230 */ /* 0x000fe20000004100 */
[----:B------:R-:W-:Y:S01]  /*87a0*/  F2FP.F16.F32.PACK_AB R43, R43, R81 ;  /* 0x000000512b2b723e */ /* 0x000fe200000000ff */
[----:B------:R-:W-:Y:S02]  /*87b0*/  HADD2.F32 R45, -RZ, R12.H0_H0 ;  /* 0x2000000cff2d7230 */ /* 0x000fe40000004100 */
[----:B------:R-:W-:Y:S02]  /*87c0*/  HADD2.F32 R36, -RZ, R36.H1_H1 ;  /* 0x30000024ff247230 */ /* 0x000fe40000004100 */
[-C--:B------:R-:W-:Y:S01]  /*87d0*/  FMUL.FTZ R46, R39, R80.reuse ;  /* 0x00000050272e7220 */ /* 0x080fe20000410000 */
[----:B------:R-:W-:Y:S02]  /*87e0*/  HADD2.F32 R12, -RZ, R12.H1_H1 ;  /* 0x3000000cff0c7230 */ /* 0x000fe40000004100 */
[----:B------:R-:W-:Y:S01]  /*87f0*/  FMUL.FTZ R80, R45, R80 ;  /* 0x000000502d507220 */ /* 0x000fe20000410000 */
[----:B------:R-:W-:Y:S01]  /*8800*/  F2FP.F16.F32.PACK_AB R47, R15, R47 ;  /* 0x0000002f0f2f723e */ /* 0x000fe200000000ff */
[----:B------:R-:W-:Y:S01]  /*8810*/  FFMA.FTZ R46, R45, R42, -R46 ;  /* 0x0000002a2d2e7223 */ /* 0x000fe2000001082e */
[----:B------:R-:W-:-:S02]  /*8820*/  HADD2.F32 R45, -RZ, R156.H1_H1 ;  /* 0x3000009cff2d7230 */ /* 0x000fc40000004100 */
[----:B------:R-:W-:Y:S01]  /*8830*/  FFMA.FTZ R80, R39, R42, R80 ;  /* 0x0000002a27507223 */ /* 0x000fe20000010050 */
[-C--:B------:R-:W-:Y:S01]  /*8840*/  FMUL.FTZ R39, R36, R41.reuse ;  /* 0x0000002924277220 */ /* 0x080fe20000410000 */
[C---:B------:R-:W-:Y:S01]  /*8850*/  FMUL.FTZ R41, R12.reuse, R41 ;  /* 0x000000290c297220 */ /* 0x040fe20000410000 */
[----:B------:R-:W-:Y:S02]  /*8860*/  IMAD.MOV.U32 R15, RZ, RZ, R43 ;  /* 0x000000ffff0f7224 */ /* 0x000fe400078e002b */
[-C--:B------:R-:W-:Y:S01]  /*8870*/  FFMA.FTZ R12, R12, R32.reuse, -R39 ;  /* 0x000000200c0c7223 */ /* 0x080fe20000010827 */
[----:B------:R-:W-:Y:S01]  /*8880*/  FFMA.FTZ R32, R36, R32, R41 ;  /* 0x0000002024207223 */ /* 0x000fe20000010029 */
[----:B------:R-:W-:Y:S02]  /*8890*/  HADD2.F32 R36, -RZ, R38.H0_H0 ;  /* 0x20000026ff247230 */ /* 0x000fe40000004100 */
[----:B------:R-:W-:Y:S01]  /*88a0*/  HADD2.F32 R41, -RZ, R14.H0_H0 ;  /* 0x2000000eff297230 */ /* 0x000fe20000004100 */
[----:B------:R-:W-:Y:S01]  /*88b0*/  F2FP.F16.F32.PACK_AB R12, R12, R46 ;  /* 0x0000002e0c0c723e */ /* 0x000fe200000000ff */
[----:B------:R-:W-:-:S02]  /*88c0*/  HADD2.F32 R39, -RZ, R156.H0_H0 ;  /* 0x2000009cff277230 */ /* 0x000fc40000004100 */
        /* <DEDUP_REMOVED lines=8> */
[----:B------:R-:W-:Y:S01]  /*8950*/  FMUL.FTZ R35, R14, R35 ;  /* 0x000000230e237220 */ /* 0x000fe20000410000 */
[----:B------:R-:W-:-:S02]  /*8960*/  IMAD.MOV.U32 R39, RZ, RZ, R47 ;  /* 0x000000ffff277224 */ /* 0x000fc400078e002f */
[-C--:B------:R-:W-:Y:S01]  /*8970*/  FFMA.FTZ R36, R14, R34.reuse, -R36 ;  /* 0x000000220e247223 */ /* 0x080fe20000010824 */
[----:B------:R-:W-:-:S04]  /*8980*/  FFMA.FTZ R35, R38, R34, R35 ;  /* 0x0000002226237223 */ /* 0x000fc80000010023 */
[----:B------:R-:W-:Y:S01]  /*8990*/  F2FP.F16.F32.PACK_AB R42, R36, R42 ;  /* 0x0000002a242a723e */ /* 0x000fe200000000ff */
[----:B------:R-:W-:Y:S01]  /*89a0*/  IMAD.MOV.U32 R36, RZ, RZ, R32 ;  /* 0x000000ffff247224 */ /* 0x000fe200078e0020 */
[----:B------:R-:W-:Y:S02]  /*89b0*/  F2FP.F16.F32.PACK_AB R35, R35, R45 ;  /* 0x0000002d2323723e */ /* 0x000fe400000000ff */
[----:B------:R-:W-:-:S03]  /*89c0*/  MOV R14, R42 ;  /* 0x0000002a000e7202 */ /* 0x000fc60000000f00 */
[----:B------:R-:W-:-:S07]  /*89d0*/  IMAD.MOV.U32 R38, RZ, RZ, R35 ;  /* 0x000000ffff267224 */ /* 0x000fce00078e0023 */
.L_x_524:
[----:B------:R-:W-:Y:S05]  /*89e0*/  BSYNC B2 ;  /* 0x0000000000027941 */ /* 0x000fea0003800000 */
.L_x_523:
[----:B------:R-:W-:Y:S01]  /*89f0*/  LEA R32, P3, R20, R11, 0x1 ;  /* 0x0000000b14207211 */ /* 0x000fe200078608ff */
[----:B------:R-:W-:-:S03]  /*8a00*/  ULDC.64 UR4, c[0x0][0x208] ;  /* 0x0000820000047ab9 */ /* 0x000fc60000000a00 */
[----:B--2---:R-:W-:Y:S02]  /*8a10*/  LEA.HI.X R33, R20, R119, R28, 0x1, P3 ;  /* 0x0000007714217211 */ /* 0x004fe400018f0c1c */
[----:B------:R-:W-:-:S03]  /*8a20*/  ISETP.GE.AND P3, PT, R44, R128, PT ;  /* 0x000000802c00720c */ /* 0x000fc60003f66270 */
[----:B----4-:R4:W-:Y:S10]  /*8a30*/  ST.E.128 desc[UR4][R32.64], R12 ;  /* 0x0000000c20007985 */ /* 0x0109f4000c101d04 */
[----:B------:R-:W-:-:S05]  /*8a40*/  @!P3 IMAD.WIDE R118, R44, 0x2, R118 ;  /* 0x000000022c76b825 */ /* 0x000fca00078e0276 */
[----:B---3--:R4:W-:Y:S02]  /*8a50*/  @!P3 ST.E.128 desc[UR4][R118.64], R36 ;  /* 0x000000247600b985 */ /* 0x0089e4000c101d04 */
.L_x_518:
[----:B------:R-:W-:Y:S05]  /*8a60*/  BSYNC B1 ;  /* 0x0000000000017941 */ /* 0x000fea0003800000 */
.L_x_517:
[----:B------:R-:W-:-:S03]  /*8a70*/  UMOV UR4, 0xffffffff ;  /* 0xffffffff00047882 */ /* 0x000fc60000000000 */
[----:B------:R-:W-:Y:S05]  /*8a80*/  BRA.DIV UR4, `(.L_x_525) ;  /* 0x0000021a04cc7947 */ /* 0x000fea000b800000 */
[----:B----4-:R4:W0:Y:S04]  /*8a90*/  SHFL.IDX PT, R37, R116, 0x1, 0x181f ;  /* 0x00381f0074257f89 */ /* 0x01082800000e0000 */
[----:B---3--:R4:W3:Y:S02]  /*8aa0*/  SHFL.IDX PT, R11, R117, 0x1, 0x181f ;  /* 0x00381f00750b7f89 */ /* 0x0088e400000e0000 */
.L_x_831:
[----:B------:R-:W-:Y:S04]  /*8ab0*/  BSSY B1, `(.L_x_526) ;  /* 0x00000f7000017945 */ /* 0x000fe80003800000 */
[----:B------:R-:W-:Y:S05]  /*8ac0*/  @P4 BRA `(.L_x_527) ;  /* 0x0000000c00d44947 */ /* 0x000fea0003800000 */
[----:B------:R-:W-:Y:S01]  /*8ad0*/  ISETP.NE.AND P3, PT, R3, RZ, PT ;  /* 0x000000ff0300720c */ /* 0x000fe20003f65270 */
[----:B------:R-:W-:Y:S01]  /*8ae0*/  BSSY B2, `(.L_x_528) ;  /* 0x000007a000027945 */ /* 0x000fe20003800000 */
[----:B---3--:R-:W-:-:S11]  /*8af0*/  MOV R36, R11 ;  /* 0x0000000b00247202 */ /* 0x008fd60000000f00 */
[----:B------:R-:W-:Y:S05]  /*8b00*/  @!P3 BRA `(.L_x_529) ;  /* 0x0000000400dcb947 */ /* 0x000fea0003800000 */
[----:B------:R-:W3:Y:S01]  /*8b10*/  LDL R15, [R1+0x5c] ;  /* 0x00005c00010f7983 */ /* 0x000ee20000100800 */
[----:B------:R-:W-:Y:S01]  /*8b20*/  SEL R12, R111, R131, !P2 ;  /* 0x000000836f0c7207 */ /* 0x000fe20005000000 */
[----:B------:R-:W-:Y:S01]  /*8b30*/  BSSY B3, `(.L_x_530) ;  /* 0x000006d000037945 */ /* 0x000fe20003800000 */
[----:B------:R-:W-:Y:S02]  /*8b40*/  SHF.R.U32.HI R14, RZ, 0x3, R229 ;  /* 0x00000003ff0e7819 */ /* 0x000fe400000116e5 */
[----:B------:R-:W-:Y:S02]  /*8b50*/  SHF.R.S32.HI R13, RZ, 0x1f, R12 ;  /* 0x0000001fff0d7819 */ /* 0x000fe4000001140c */
[----:B------:R-:W-:Y:S02]  /*8b60*/  ISETP.GE.AND P3, PT, R16, R110, PT ;  /* 0x0000006e1000720c */ /* 0x000fe40003f66270 */
[----:B------:R-:W-:-:S04]  /*8b70*/  LEA.HI R13, R13, R12, RZ, 0x4 ;  /* 0x0000000c0d0d7211 */ /* 0x000fc800078f20ff */
[----:B------:R-:W-:-:S04]  /*8b80*/  LEA.HI.SX32 R40, R13, R8, 0x1c ;  /* 0x000000080d287211 */ /* 0x000fc800078fe2ff */
[----:B------:R-:W-:-:S04]  /*8b90*/  SHF.R.S32.HI R13, RZ, 0x1f, R40 ;  /* 0x0000001fff0d7819 */ /* 0x000fc80000011428 */
        /* <DEDUP_REMOVED lines=8> */
[----:B------:R-:W-:-:S03]  /*8c20*/  IMAD R12, R213, 0x5000, R124 ;  /* 0x00005000d50c7824 */ /* 0x000fc600078e027c */
[----:B------:R-:W-:Y:S01]  /*8c30*/  LEA R32, R32, R23, 0x1 ;  /* 0x0000001720207211 */ /* 0x000fe200078e08ff */
[----:B------:R-:W-:-:S05]  /*8c40*/  IMAD R12, R12, 0x2, R23 ;  /* 0x000000020c0c7824 */ /* 0x000fca00078e0217 */
[----:B------:R-:W3:Y:S04]  /*8c50*/  LDS.128 R32, [R32+0x24400] ;  /* 0x0244000020207984 */ /* 0x000ee80000000c00 */
[----:B------:R-:W0:Y:S01]  /*8c60*/  LDS.128 R12, [R12+0x24400] ;  /* 0x024400000c0c7984 */ /* 0x000e220000000c00 */
[----:B------:R-:W-:Y:S05]  /*8c70*/  @P3 BRA `(.L_x_531) ;  /* 0x0000000400603947 */ /* 0x000fea0003800000 */
[----:B------:R-:W-:Y:S01]  /*8c80*/  HADD2.F32 R39, -RZ, R155.H1_H1 ;  /* 0x3000009bff277230 */ /* 0x000fe20000004100 */
[----:B------:R-:W-:Y:S01]  /*8c90*/  SHF.R.U64 R60, R60, 0x10, R61 ;  /* 0x000000103c3c7819 */ /* 0x000fe2000000123d */
[----:B---3--:R-:W-:Y:S02]  /*8ca0*/  HADD2.F32 R38, -RZ, R33.H0_H0 ;  /* 0x20000021ff267230 */ /* 0x008fe40000004100 */
[----:B0-----:R-:W-:Y:S02]  /*8cb0*/  HADD2.F32 R42, -RZ, R13.H0_H0 ;  /* 0x2000000dff2a7230 */ /* 0x001fe40000004100 */
[----:B------:R-:W-:Y:S02]  /*8cc0*/  HADD2.F32 R41, -RZ, R153.H1_H1 ;  /* 0x30000099ff297230 */ /* 0x000fe40000004100 */
[-C--:B------:R-:W-:Y:S01]  /*8cd0*/  FMUL.FTZ R43, R38, R39.reuse ;  /* 0x00000027262b7220 */ /* 0x080fe20000410000 */
[----:B------:R-:W-:Y:S02]  /*8ce0*/  HADD2.F32 R45, -RZ, R15.H0_H0 ;  /* 0x2000000fff2d7230 */ /* 0x000fe40000004100 */
[----:B------:R-:W-:Y:S01]  /*8cf0*/  FMUL.FTZ R39, R42, R39 ;  /* 0x000000272a277220 */ /* 0x000fe20000410000 */
[----:B------:R-:W-:-:S02]  /*8d00*/  HADD2.F32 R44, -RZ, R152.H1_H1 ;  /* 0x30000098ff2c7230 */ /* 0x000fc40000004100 */
[-C--:B------:R-:W-:Y:S01]  /*8d10*/  FFMA.FTZ R43, R42, R41.reuse, -R43 ;  /* 0x000000292a2b7223 */ /* 0x080fe2000001082b */
[----:B------:R-:W-:Y:S02]  /*8d20*/  HADD2.F32 R42, -RZ, R33.H1_H1 ;  /* 0x30000021ff2a7230 */ /* 0x000fe40000004100 */
[----:B------:R-:W-:Y:S01]  /*8d30*/  FFMA.FTZ R38, R38, R41, R39 ;  /* 0x0000002926267223 */ /* 0x000fe20000010027 */
[----:B------:R-:W-:Y:S01]  /*8d40*/  SHF.R.U32.HI R41, RZ, 0x10, R61 ;  /* 0x00000010ff297819 */ /* 0x000fe2000001163d */
[----:B------:R-:W-:Y:S01]  /*8d50*/  HADD2.F32 R33, -RZ, R13.H1_H1 ;  /* 0x3000000dff217230 */ /* 0x000fe20000004100 */
[--C-:B------:R-:W-:Y:S01]  /*8d60*/  SHF.R.U64 R39, R52, 0x10, R53.reuse ;  /* 0x0000001034277819 */ /* 0x100fe20000001235 */
[----:B------:R-:W-:Y:S01]  /*8d70*/  HADD2.F32 R15, -RZ, R15.H1_H1 ;  /* 0x3000000fff0f7230 */ /* 0x000fe20000004100 */
[----:B------:R-:W-:Y:S01]  /*8d80*/  SHF.R.U32.HI R52, RZ, 0x10, R53 ;  /* 0x00000010ff347819 */ /* 0x000fe20000011635 */
[----:B------:R-:W-:Y:S02]  /*8d90*/  HADD2.F32 R41, -RZ, R41.H0_H0 ;  /* 0x20000029ff297230 */ /* 0x000fe40000004100 */
[----:B------:R-:W-:-:S02]  /*8da0*/  HADD2.F32 R155, -RZ, R155.H0_H0 ;  /* 0x2000009bff9b7230 */ /* 0x000fc40000004100 */
[----:B------:R-:W-:Y:S02]  /*8db0*/  HADD2.F32 R52, -RZ, R52.H0_H0 ;  /* 0x20000034ff347230 */ /* 0x000fe40000004100 */
[CC--:B------:R-:W-:Y:S01]  /*8dc0*/  FMUL.FTZ R13, R42.reuse, R41.reuse ;  /* 0x000000292a0d7220 */ /* 0x0c0fe20000410000 */
[C---:B------:R-:W-:Y:S01]  /*8dd0*/  FMUL.FTZ R41, R33.reuse, R41 ;  /* 0x0000002921297220 */ /* 0x040fe20000410000 */
[----:B------:R-:W-:Y:S02]  /*8de0*/  HADD2.F32 R47, -RZ, R12.H0_H0 ;  /* 0x2000000cff2f7230 */ /* 0x000fe40000004100 */
[-C--:B------:R-:W-:Y:S01]  /*8df0*/  FFMA.FTZ R33, R33, R52.reuse, -R13 ;  /* 0x0000003421217223 */ /* 0x080fe2000001080d */
[----:B------:R-:W-:Y:S01]  /*8e00*/  FFMA.FTZ R13, R42, R52, R41 ;  /* 0x000000342a0d7223 */ /* 0x000fe20000010029 */
[----:B------:R-:W-:Y:S02]  /*8e10*/  HADD2.F32 R41, -RZ, R154.H1_H1 ;  /* 0x3000009aff297230 */ /* 0x000fe40000004100 */
[--C-:B------:R-:W-:Y:S01]  /*8e20*/  HADD2.F32 R42, -RZ, R35.reuse.H0_H0 ;  /* 0x20000023ff2a7230 */ /* 0x100fe20000004100 */
[----:B------:R-:W-:Y:S01]  /*8e30*/  F2FP.F16.F32.PACK_AB R33, R33, R43 ;  /* 0x0000002b2121723e */ /* 0x000fe200000000ff */
[----:B------:R-:W-:Y:S01]  /*8e40*/  HADD2.F32 R35, -RZ, R35.H1_H1 ;  /* 0x30000023ff237230 */ /* 0x000fe20000004100 */
[----:B------:R-:W-:Y:S01]  /*8e50*/  F2FP.F16.F32.PACK_AB R38, R13, R38 ;  /* 0x000000260d26723e */ /* 0x000fe200000000ff */
[----:B------:R-:W-:-:S02]  /*8e60*/  HADD2.F32 R153, -RZ, R153.H0_H0 ;  /* 0x20000099ff997230 */ /* 0x000fc40000004100 */
[CC--:B------:R-:W-:Y:S01]  /*8e70*/  FMUL.FTZ R46, R42.reuse, R41.reuse ;  /* 0x000000292a2e7220 */ /* 0x0c0fe20000410000 */
[C---:B------:R-:W-:Y:S01]  /*8e80*/  FMUL.FTZ R41, R45.reuse, R41 ;  /* 0x000000292d297220 */ /* 0x040fe20000410000 */
[----:B------:R-:W-:Y:S02]  /*8e90*/  HADD2.F32 R60, -RZ, R60.H0_H0 ;  /* 0x2000003cff3c7230 */ /* 0x000fe40000004100 */
[-C--:B------:R-:W-:Y:S01]  /*8ea0*/  FFMA.FTZ R46, R45, R44.reuse, -R46 ;  /* 0x0000002c2d2e7223 */ /* 0x080fe2000001082e */
[----:B------:R-:W-:Y:S01]  /*8eb0*/  FFMA.FTZ R41, R42, R44, R41 ;  /* 0x0000002c2a297223 */ /* 0x000fe20000010029 */
[--C-:B------:R-:W-:Y:S01]  /*8ec0*/  SHF.R.U64 R44, R62, 0x10, R63.reuse ;  /* 0x000000103e2c7819 */ /* 0x100fe2000000123f */
[----:B------:R-:W-:Y:S01]  /*8ed0*/  HADD2.F32 R12, -RZ, R12.H1_H1 ;  /* 0x3000000cff0c7230 */ /* 0x000fe20000004100 */
[----:B------:R-:W-:Y:S01]  /*8ee0*/  SHF.R.U32.HI R62, RZ, 0x10, R63 ;  /* 0x00000010ff3e7819 */ /* 0x000fe2000001163f */
[----:B------:R-:W-:Y:S01]  /*8ef0*/  HADD2.F32 R39, -RZ, R39.H0_H0 ;  /* 0x20000027ff277230 */ /* 0x000fe20000004100 */
[--C-:B------:R-:W-:Y:S01]  /*8f00*/  SHF.R.U64 R42, R54, 0x10, R55.reuse ;  /* 0x00000010362a7819 */ /* 0x100fe20000001237 */
[----:B------:R-:W-:Y:S01]  /*8f10*/  HADD2.F32 R154, -RZ, R154.H0_H0 ;  /* 0x2000009aff9a7230 */ /* 0x000fe20000004100 */
[----:B------:R-:W-:Y:S01]  /*8f20*/  SHF.R.U32.HI R54, RZ, 0x10, R55 ;  /* 0x00000010ff367819 */ /* 0x000fe20000011637 */
[----:B------:R-:W-:-:S02]  /*8f30*/  HADD2.F32 R62, -RZ, R62.H0_H0 ;  /* 0x2000003eff3e7230 */ /* 0x000fc40000004100 */
[----:B------:R-:W-:Y:S02]  /*8f40*/  HADD2.F32 R152, -RZ, R152.H0_H0 ;  /* 0x20000098ff987230 */ /* 0x000fe40000004100 */
[----:B------:R-:W-:Y:S02]  /*8f50*/  HADD2.F32 R54, -RZ, R54.H0_H0 ;  /* 0x20000036ff367230 */ /* 0x000fe40000004100 */
[----:B------:R-:W-:Y:S01]  /*8f60*/  FMUL.FTZ R45, R35, R62 ;  /* 0x0000003e232d7220 */ /* 0x000fe20000410000 */
[----:B------:R-:W-:Y:S02]  /*8f70*/  HADD2.F32 R44, -RZ, R44.H0_H0 ;  /* 0x2000002cff2c7230 */ /* 0x000fe40000004100 */
[----:B------:R-:W-:Y:S02]  /*8f80*/  HADD2.F32 R42, -RZ, R42.H0_H0 ;  /* 0x2000002aff2a7230 */ /* 0x000fe40000004100 */
[C---:B------:R-:W-:Y:S01]  /*8f90*/  FFMA.FTZ R45, R15.reuse, R54, -R45 ;  /* 0x000000360f2d7223 */ /* 0x040fe2000001082d */
[----:B------:R-:W-:Y:S01]  /*8fa0*/  FMUL.FTZ R15, R15, R62 ;  /* 0x0000003e0f0f7220 */ /* 0x000fe20000410000 */
[----:B------:R-:W-:Y:S01]  /*8fb0*/  IMAD.MOV.U32 R13, RZ, RZ, R33 ;  /* 0x000000ffff0d7224 */ /* 0x000fe200078e0021 */
[----:B------:R-:W-:-:S02]  /*8fc0*/  MOV R33, R38 ;  /* 0x0000002600217202 */ /* 0x000fc40000000f00 */
[----:B------:R-:W-:Y:S01]  /*8fd0*/  FFMA.FTZ R15, R35, R54, R15 ;  /* 0x00000036230f7223 */ /* 0x000fe2000001000f */
[--C-:B------:R-:W-:Y:S01]  /*8fe0*/  HADD2.F32 R35, -RZ, R32.reuse.H0_H0 ;  /* 0x20000020ff237230 */ /* 0x100fe20000004100 */
[----:B------:R-:W-:Y:S01]  /*8ff0*/  F2FP.F16.F32.PACK_AB R45, R45, R46 ;  /* 0x0000002e2d2d723e */ /* 0x000fe200000000ff */
[----:B------:R-:W-:Y:S02]  /*9000*/  HADD2.F32 R32, -RZ, R32.H1_H1 ;  /* 0x30000020ff207230 */ /* 0x000fe40000004100 */
[----:B------:R-:W-:Y:S01]  /*9010*/  F2FP.F16.F32.PACK_AB R41, R15, R41 ;  /* 0x000000290f29723e */ /* 0x000fe200000000ff */
[-C--:B------:R-:W-:Y:S01]  /*9020*/  FMUL.FTZ R52, R35, R155.reuse ;  /* 0x0000009b23347220 */ /* 0x080fe20000410000 */
[C---:B------:R-:W-:Y:S01]  /*9030*/  FMUL.FTZ R155, R47.reuse, R155 ;  /* 0x0000009b2f9b7220 */ /* 0x040fe20000410000 */
[----:B------:R-:W-:Y:S02]  /*9040*/  IMAD.MOV.U32 R15, RZ, RZ, R45 ;  /* 0x000000ffff0f7224 */ /* 0x000fe400078e002d */
[-C--:B------:R-:W-:Y:S01]  /*9050*/  FFMA.FTZ R52, R47, R153.reuse, -R52 ;  /* 0x000000992f347223 */ /* 0x080fe20000010834 */
[----:B------:R-:W-:Y:S01]  /*9060*/  FFMA.FTZ R155, R35, R153, R155 ;  /* 0x00000099239b7223 */ /* 0x000fe2000001009b */
[-C--:B------:R-:W-:Y:S01]  /*9070*/  FMUL.FTZ R35, R32, R60.reuse ;  /* 0x0000003c20237220 */ /* 0x080fe20000410000 */
[----:B------:R-:W-:-:S03]  /*9080*/  FMUL.FTZ R60, R12, R60 ;  /* 0x0000003c0c3c7220 */ /* 0x000fc60000410000 */
[-C--:B------:R-:W-:Y:S01]  /*9090*/  FFMA.FTZ R35, R12, R39.reuse, -R35 ;  /* 0x000000270c237223 */ /* 0x080fe20000010823 */
[----:B------:R-:W-:Y:S01]  /*90a0*/  FFMA.FTZ R60, R32, R39, R60 ;  /* 0x00000027203c7223 */ /* 0x000fe2000001003c */
[----:B------:R-:W-:Y:S02]  /*90b0*/  HADD2.F32 R12, -RZ, R34.H0_H0 ;  /* 0x20000022ff0c7230 */ /* 0x000fe40000004100 */
[----:B------:R-:W-:Y:S01]  /*90c0*/  HADD2.F32 R32, -RZ, R14.H0_H0 ;  /* 0x2000000eff207230 */ /* 0x000fe20000004100 */
[----:B------:R-:W-:Y:S01]  /*90d0*/  F2FP.F16.F32.PACK_AB R35, R35, R52 ;  /* 0x000000342323723e */ /* 0x000fe200000000ff */
[----:B------:R-:W-:Y:S02]  /*90e0*/  HADD2.F32 R34, -RZ, R34.H1_H1 ;  /* 0x30000022ff227230 */ /* 0x000fe40000004100 */
[-C--:B------:R-:W-:Y:S01]  /*90f0*/  FMUL.FTZ R39, R12, R154.reuse ;  /* 0x0000009a0c277220 */ /* 0x080fe20000410000 */
[----:B------:R-:W-:Y:S02]  /*9100*/  HADD2.F32 R14, -RZ, R14.H1_H1 ;  /* 0x3000000eff0e7230 */ /* 0x000fe40000004100 */
[----:B------:R-:W-:Y:S01]  /*9110*/  FMUL.FTZ R154, R32, R154 ;  /* 0x0000009a209a7220 */ /* 0x000fe20000410000 */
[----:B------:R-:W-:Y:S01]  /*9120*/  F2FP.F16.F32.PACK_AB R60, R60, R155 ;  /* 0x0000009b3c3c723e */ /* 0x000fe200000000ff */
[----:B------:R-:W-:-:S02]  /*9130*/  FFMA.FTZ R39, R32, R152, -R39 ;  /* 0x0000009820277223 */ /* 0x000fc40000010827 */
[----:B------:R-:W-:Y:S01]  /*9140*/  FFMA.FTZ R154, R12, R152, R154 ;  /* 0x000000980c9a7223 */ /* 0x000fe2000001009a */
[-C--:B------:R-:W-:Y:S01]  /*9150*/  FMUL.FTZ R12, R34, R44.reuse ;  /* 0x0000002c220c7220 */ /* 0x080fe20000410000 */
[C---:B------:R-:W-:Y:S01]  /*9160*/  FMUL.FTZ R44, R14.reuse, R44 ;  /* 0x0000002c0e2c7220 */ /* 0x040fe20000410000 */
[----:B------:R-:W-:Y:S02]  /*9170*/  IMAD.MOV.U32 R32, RZ, RZ, R60 ;  /* 0x000000ffff207224 */ /* 0x000fe400078e003c */
[-C--:B------:R-:W-:Y:S01]  /*9180*/  FFMA.FTZ R12, R14, R42.reuse, -R12 ;  /* 0x0000002a0e0c7223 */ /* 0x080fe2000001080c */
[----:B------:R-:W-:-:S04]  /*9190*/  FFMA.FTZ R44, R34, R42, R44 ;  /* 0x0000002a222c7223 */ /* 0x000fc8000001002c */
[----:B------:R-:W-:Y:S01]  /*91a0*/  F2FP.F16.F32.PACK_AB R39, R12, R39 ;  /* 0x000000270c27723e */ /* 0x000fe200000000ff */
[----:B------:R-:W-:Y:S01]  /*91b0*/  IMAD.MOV.U32 R12, RZ, RZ, R35 ;  /* 0x000000ffff0c7224 */ /* 0x000fe200078e0023 */
[----:B------:R-:W-:Y:S02]  /*91c0*/  F2FP.F16.F32.PACK_AB R44, R44, R154 ;  /* 0x0000009a2c2c723e */ /* 0x000fe400000000ff */
[----:B------:R-:W-:Y:S01]  /*91d0*/  MOV R35, R41 ;  /* 0x0000002900237202 */ /* 0x000fe20000000f00 */
[----:B------:R-:W-:Y:S02]  /*91e0*/  IMAD.MOV.U32 R14, RZ, RZ, R39 ;  /* 0x000000ffff0e7224 */ /* 0x000fe400078e0027 */
[----:B------:R-:W-:-:S07]  /*91f0*/  IMAD.MOV.U32 R34, RZ, RZ, R44 ;  /* 0x000000ffff227224 */ /* 0x000fce00078e002c */
.L_x_531:
[----:B------:R-:W-:Y:S05]  /*9200*/  BSYNC B3 ;  /* 0x0000000000037941 */ /* 0x000fea0003800000 */
.L_x_530:
[----:B------:R-:W-:Y:S01]  /*9210*/  LEA R38, P3, R9, R11, 0x1 ;  /* 0x0000000b09267211 */ /* 0x000fe200078608ff */
[----:B------:R-:W-:-:S03]  /*9220*/  ULDC.64 UR4, c[0x0][0x208] ;  /* 0x0000820000047ab9 */ /* 0x000fc60000000a00 */
[----:B0-----:R-:W-:Y:S02]  /*9230*/  LEA.HI.X R39, R9, R37, R27, 0x1, P3 ;  /* 0x0000002509277211 */ /* 0x001fe400018f0c1b */
[----:B------:R-:W-:-:S03]  /*9240*/  ISETP.GE.AND P3, PT, R40, R128, PT ;  /* 0x000000802800720c */ /* 0x000fc60003f66270 */
[----:B------:R0:W-:Y:S10]  /*9250*/  ST.E.128 desc[UR4][R38.64], R12 ;  /* 0x0000000c26007985 */ /* 0x0001f4000c101d04 */
[----:B0-----:R-:W-:-:S05]  /*9260*/  @!P3 IMAD.WIDE R12, R40, 0x2, R36 ;  /* 0x00000002280cb825 */ /* 0x001fca00078e0224 */
[----:B---3--:R3:W-:Y:S02]  /*9270*/  @!P3 ST.E.128 desc[UR4][R12.64], R32 ;  /* 0x000000200c00b985 */ /* 0x0087e4000c101d04 */
.L_x_529:
[----:B------:R-:W-:Y:S05]  /*9280*/  BSYNC B2 ;  /* 0x0000000000027941 */ /* 0x000fea0003800000 */
.L_x_528:
[----:B------:R-:W-:-:S13]  /*9290*/  ISETP.NE.AND P3, PT, R21, RZ, PT ;  /* 0x000000ff1500720c */ /* 0x000fda0003f65270 */
[----:B------:R-:W-:Y:S05]  /*92a0*/  @!P3 BRA `(.L_x_527) ;  /* 0x0000000400dcb947 */ /* 0x000fea0003800000 */
[----:B------:R-:W5:Y:S01]  /*92b0*/  LDL R15, [R1+0x5c] ;  /* 0x00005c00010f7983 */ /* 0x000f620000100800 */
[----:B---3--:R-:W-:Y:S01]  /*92c0*/  SEL R12, R111, R131, !P1 ;  /* 0x000000836f0c7207 */ /* 0x008fe20004800000 */
        /* <DEDUP_REMOVED lines=12> */
[----:B-----5:R-:W-:-:S04]  /*9390*/  IMAD R13, R13, 0x1400, R15 ;  /* 0x000014000d0d7824 */ /* 0x020fc800078e020f */
        /* <DEDUP_REMOVED lines=96> */
.L_x_533:
[----:B------:R-:W-:Y:S05]  /*99a0*/  BSYNC B2 ;  /* 0x0000000000027941 */ /* 0x000fea0003800000 */
.L_x_532:
[----:B------:R-:W-:Y:S01]  /*99b0*/  LEA R38, P3, R20, R11, 0x1 ;  /* 0x0000000b14267211 */ /* 0x000fe200078608ff */
[----:B------:R-:W-:-:S03]  /*99c0*/  ULDC.64 UR4, c[0x0][0x208] ;  /* 0x0000820000047ab9 */ /* 0x000fc60000000a00 */
[----:B0-----:R-:W-:Y:S02]  /*99d0*/  LEA.HI.X R39, R20, R37, R28, 0x1, P3 ;  /* 0x0000002514277211 */ /* 0x001fe400018f0c1c */
[----:B------:R-:W-:-:S03]  /*99e0*/  ISETP.GE.AND P3, PT, R40, R128, PT ;  /* 0x000000802800720c */ /* 0x000fc60003f66270 */
[----:B------:R0:W-:Y:S10]  /*99f0*/  ST.E.128 desc[UR4][R38.64], R12 ;  /* 0x0000000c26007985 */ /* 0x0001f4000c101d04 */
[----:B------:R-:W-:-:S05]  /*9a00*/  @!P3 IMAD.WIDE R36, R40, 0x2, R36 ;  /* 0x000000022824b825 */ /* 0x000fca00078e0224 */
[----:B---3--:R0:W-:Y:S02]  /*9a10*/  @!P3 ST.E.128 desc[UR4][R36.64], R32 ;  /* 0x000000202400b985 */ /* 0x0081e4000c101d04 */
.L_x_527:
[----:B------:R-:W-:Y:S05]  /*9a20*/  BSYNC B1 ;  /* 0x0000000000017941 */ /* 0x000fea0003800000 */
.L_x_526:
[----:B------:R-:W-:-:S03]  /*9a30*/  UMOV UR4, 0xffffffff ;  /* 0xffffffff00047882 */ /* 0x000fc60000000000 */
[----:B------:R-:W-:Y:S05]  /*9a40*/  BRA.DIV UR4, `(.L_x_534) ;  /* 0x0000020e04287947 */ /* 0x000fea000b800000 */
[----:B-1--4-:R-:W1:Y:S04]  /*9a50*/  SHFL.IDX PT, R116, R116, 0x2, 0x181f ;  /* 0x00581f0074747f89 */ /* 0x012e6800000e0000 */
[----:B------:R-:W4:Y:S02]  /*9a60*/  SHFL.IDX PT, R117, R117, 0x2, 0x181f ;  /* 0x00581f0075757f89 */ /* 0x000f2400000e0000 */
.L_x_835:
[----:B------:R-:W-:Y:S05]  /*9a70*/  @P5 BRA `(.L_x_492) ;  /* 0x0000001400b85947 */ /* 0x000fea0003800000 */
[----:B------:R-:W-:Y:S01]  /*9a80*/  ISETP.NE.AND P3, PT, R3, RZ, PT ;  /* 0x000000ff0300720c */ /* 0x000fe20003f65270 */
[----:B------:R-:W-:Y:S01]  /*9a90*/  BSSY B1, `(.L_x_535) ;  /* 0x000007b000017945 */ /* 0x000fe20003800000 */
[----:B0---4-:R-:W-:Y:S02]  /*9aa0*/  IMAD.MOV.U32 R36, RZ, RZ, R117 ;  /* 0x000000ffff247224 */ /* 0x011fe400078e0075 */
[----:B-1----:R-:W-:-:S09]  /*9ab0*/  IMAD.MOV.U32 R37, RZ, RZ, R116 ;  /* 0x000000ffff257224 */ /* 0x002fd200078e0074 */
[----:B------:R-:W-:Y:S05]  /*9ac0*/  @!P3 BRA `(.L_x_536) ;  /* 0x0000000400dcb947 */ /* 0x000fea0003800000 */
[----:B------:R-:W4:Y:S01]  /*9ad0*/  LDL R15, [R1+0x58] ;  /* 0x00005800010f7983 */ /* 0x000f220000100800 */
        /* <DEDUP_REMOVED lines=19> */
[----:B------:R-:W0:Y:S04]  /*9c10*/  LDS.128 R32, [R32+0x24400] ;  /* 0x0244000020207984 */ /* 0x000e280000000c00 */
[----:B------:R-:W1:Y:S01]  /*9c20*/  LDS.128 R12, [R12+0x24400] ;  /* 0x024400000c0c7984 */ /* 0x000e620000000c00 */
[----:B------:R-:W-:Y:S05]  /*9c30*/  @P3 BRA `(.L_x_538) ;  /* 0x0000000400603947 */ /* 0x000fea0003800000 */
[----:B------:R-:W-:Y:S01]  /*9c40*/  HADD2.F32 R39, -RZ, R147.H1_H1 ;  /* 0x30000093ff277230 */ /* 0x000fe20000004100 */
[----:B------:R-:W-:Y:S01]  /*9c50*/  SHF.R.U64 R76, R76, 0x10, R77 ;  /* 0x000000104c4c7819 */ /* 0x000fe2000000124d */
[----:B0-----:R-:W-:Y:S02]  /*9c60*/  HADD2.F32 R38, -RZ, R33.H0_H0 ;  /* 0x20000021ff267230 */ /* 0x001fe40000004100 */
[----:B-1----:R-:W-:Y:S02]  /*9c70*/  HADD2.F32 R41, -RZ, R13.H0_H0 ;  /* 0x2000000dff297230 */ /* 0x002fe40000004100 */
        /* <DEDUP_REMOVED lines=16> */
[-C--:B------:R-:W-:Y:S01]  /*9d80*/  FMUL.FTZ R13, R41, R40.reuse ;  /* 0x00000028290d7220 */ /* 0x080fe20000410000 */
        /* <DEDUP_REMOVED lines=12> */
[----:B------:R-:W-:Y:S01]  /*9e50*/  HADD2.F32 R76, -RZ, R76.H0_H0 ;  /* 0x2000004cff4c7230 */ /* 0x000fe20000004100 */
[----:B------:R-:W-:Y:S01]  /*9e60*/  MOV R13, R33 ;  /* 0x00000021000d7202 */ /* 0x000fe20000000f00 */
        /* <DEDUP_REMOVED lines=17> */
[----:B------:R-:W-:-:S03]  /*9f80*/  IMAD.MOV.U32 R33, RZ, RZ, R38 ;  /* 0x000000ffff217224 */ /* 0x000fc600078e0026 */
[----:B------:R-:W-:Y:S01]  /*9f90*/  FFMA.FTZ R15, R35, R70, R15 ;  /* 0x00000046230f7223 */ /* 0x000fe2000001000f */
[--C-:B------:R-:W-:Y:S01]  /*9fa0*/  HADD2.F32 R35, -RZ, R32.reuse.H0_H0 ;  /* 0x20000020ff237230 */ /* 0x100fe20000004100 */
[----:B------:R-:W-:Y:S01]  /*9fb0*/  F2FP.F16.F32.PACK_AB R44, R44, R45 ;  /* 0x0000002d2c2c723e */ /* 0x000fe200000000ff */
[----:B------:R-:W-:Y:S02]  /*9fc0*/  HADD2.F32 R32, -RZ, R32.H1_H1 ;  /* 0x30000020ff207230 */ /* 0x000fe40000004100 */
[----:B------:R-:W-:Y:S01]  /*9fd0*/  F2FP.F16.F32.PACK_AB R40, R15, R40 ;  /* 0x000000280f28723e */ /* 0x000fe200000000ff */
[CC--:B------:R-:W-:Y:S01]  /*9fe0*/  FMUL.FTZ R47, R35.reuse, R147.reuse ;  /* 0x00000093232f7220 */ /* 0x0c0fe20000410000 */
[C---:B------:R-:W-:Y:S01]  /*9ff0*/  FMUL.FTZ R147, R46.reuse, R147 ;  /* 0x000000932e937220 */ /* 0x040fe20000410000 */
[----:B------:R-:W-:Y:S02]  /*a000*/  MOV R15, R44 ;  /* 0x0000002c000f7202 */ /* 0x000fe40000000f00 */
        /* <DEDUP_REMOVED lines=23> */
[----:B------:R-:W-:Y:S01]  /*a180*/  F2FP.F16.F32.PACK_AB R43, R43, R146 ;  /* 0x000000922b2b723e */ /* 0x000fe200000000ff */
[----:B------:R-:W-:Y:S02]  /*a190*/  IMAD.MOV.U32 R35, RZ, RZ, R40 ;  /* 0x000000ffff237224 */ /* 0x000fe400078e0028 */
[----:B------:R-:W-:Y:S02]  /*a1a0*/  IMAD.MOV.U32 R14, RZ, RZ, R39 ;  /* 0x000000ffff0e7224 */ /* 0x000fe400078e0027 */
[----:B------:R-:W-:-:S07]  /*a1b0*/  IMAD.MOV.U32 R34, RZ, RZ, R43 ;  /* 0x000000ffff227224 */ /* 0x000fce00078e002b */
.L_x_538:
[----:B------:R-:W-:Y:S05]  /*a1c0*/  BSYNC B2 ;  /* 0x0000000000027941 */ /* 0x000fea0003800000 */
.L_x_537:
[----:B------:R-:W-:Y:S01]  /*a1d0*/  ISETP.GE.AND P4, PT, R11, R128, PT ;  /* 0x000000800b00720c */ /* 0x000fe20003f86270 */
[----:B------:R-:W-:Y:S01]  /*a1e0*/  ULDC.64 UR4, c[0x0][0x208] ;  /* 0x0000820000047ab9 */ /* 0x000fe20000000a00 */
[----:B------:R-:W-:-:S04]  /*a1f0*/  LEA R38, P3, R9, R117, 0x1 ;  /* 0x0000007509267211 */ /* 0x000fc800078608ff */
[----:B------:R-:W-:-:S05]  /*a200*/  LEA.HI.X R39, R9, R116, R27, 0x1, P3 ;  /* 0x0000007409277211 */ /* 0x000fca00018f0c1b */
[----:B-1----:R1:W-:Y:S02]  /*a210*/  ST.E.128 desc[UR4][R38.64], R12 ;  /* 0x0000000c26007985 */ /* 0x0023e4000c101d04 */
[----:B-1----:R-:W-:-:S05]  /*a220*/  @!P4 IMAD.WIDE R12, R11, 0x2, R36 ;  /* 0x000000020b0cc825 */ /* 0x002fca00078e0224 */
[----:B0-----:R0:W-:Y:S02]  /*a230*/  @!P4 ST.E.128 desc[UR4][R12.64], R32 ;  /* 0x000000200c00c985 */ /* 0x0011e4000c101d04 */
.L_x_536:
[----:B------:R-:W-:Y:S05]  /*a240*/  BSYNC B1 ;  /* 0x0000000000017941 */ /* 0x000fea0003800000 */
.L_x_535:
[----:B------:R-:W-:-:S13]  /*a250*/  ISETP.NE.AND P3, PT, R21, RZ, PT ;  /* 0x000000ff1500720c */ /* 0x000fda0003f65270 */
[----:B------:R-:W-:Y:S05]  /*a260*/  @!P3 BRA `(.L_x_492) ;  /* 0x0000000c00bcb947 */ /* 0x000fea0003800000 */
[----:B------:R-:W4:Y:S01]  /*a270*/  LDL R15, [R1+0x58] ;  /* 0x00005800010f7983 */ /* 0x000f220000100800 */
[----:B------:R-:W-:Y:S01]  /*a280*/  SEL R131, R111, R131, !P1 ;  /* 0x000000836f837207 */ /* 0x000fe20004800000 */
[----:B------:R-:W-:Y:S01]  /*a290*/  BSSY B1, `(.L_x_539) ;  /* 0x000006c000017945 */ /* 0x000fe20003800000 */
[----:B------:R-:W-:Y:S02]  /*a2a0*/  SHF.R.U32.HI R14, RZ, 0x3, R228 ;  /* 0x00000003ff0e7819 */ /* 0x000fe400000116e4 */
[----:B---3--:R-:W-:Y:S02]  /*a2b0*/  SHF.R.S32.HI R11, RZ, 0x1f, R131 ;  /* 0x0000001fff0b7819 */ /* 0x008fe40000011483 */
[----:B------:R-:W-:Y:S02]  /*a2c0*/  ISETP.GE.AND P4, PT, R214, R110, PT ;  /* 0x0000006ed600720c */ /* 0x000fe40003f86270 */
[----:B------:R-:W-:Y:S02]  /*a2d0*/  LEA.HI R11, R11, R131, RZ, 0x4 ;  /* 0x000000830b0b7211 */ /* 0x000fe400078f20ff */
[----:B------:R-:W-:-:S02]  /*a2e0*/  LEA R38, P3, R20, R117, 0x1 ;  /* 0x0000007514267211 */ /* 0x000fc400078608ff */
[----:B------:R-:W-:Y:S02]  /*a2f0*/  LEA.HI.SX32 R11, R11, R10, 0x1c ;  /* 0x0000000a0b0b7211 */ /* 0x000fe400078fe2ff */
[----:B------:R-:W-:Y:S02]  /*a300*/  LEA.HI.X R39, R20, R116, R28, 0x1, P3 ;  /* 0x0000007414277211 */ /* 0x000fe400018f0c1c */
[----:B0-----:R-:W-:-:S04]  /*a310*/  SHF.R.S32.HI R13, RZ, 0x1f, R11 ;  /* 0x0000001fff0d7819 */ /* 0x001fc8000001140b */
[----:B------:R-:W-:Y:S01]  /*a320*/  LEA.HI R13, R13, R11, RZ, 0x3 ;  /* 0x0000000b0d0d7211 */ /* 0x000fe200078f18ff */
[----:B------:R-:W-:-:S03]  /*a330*/  IMAD.SHL.U32 R11, R11, 0x8, RZ ;  /* 0x000000080b0b7824 */ /* 0x000fc600078e00ff */
[----:B------:R-:W-:Y:S02]  /*a340*/  SHF.R.S32.HI R13, RZ, 0x3, R13 ;  /* 0x00000003ff0d7819 */ /* 0x000fe4000001140d */
[----:B------:R-:W-:-:S04]  /*a350*/  LOP3.LUT R12, R228, 0x38, R11, 0xf8, !PT ;  /* 0x00000038e40c7812 */ /* 0x000fc800078ef80b */
[----:B------:R-:W-:Y:S01]  /*a360*/  LOP3.LUT R12, R12, R14, RZ, 0x3c, !PT ;  /* 0x0000000e0c0c7212 */ /* 0x000fe200078e3cff */
[----:B----4-:R-:W-:-:S05]  /*a370*/  IMAD R13, R13, 0x1400, R15 ;  /* 0x000014000d0d7824 */ /* 0x010fca00078e020f */
[----:B------:R-:W-:Y:S01]  /*a380*/  IADD3 R13, R13, R12, RZ ;  /* 0x0000000c0d0d7210 */ /* 0x000fe20007ffe0ff */
[----:B------:R-:W-:-:S04]  /*a390*/  IMAD R12, R213, 0x5000, R121 ;  /* 0x00005000d50c7824 */ /* 0x000fc800078e0279 */
        /* <DEDUP_REMOVED lines=8> */
[----:B-1----:R-:W-:Y:S01]  /*a420*/  HADD2.F32 R40, -RZ, R33.H0_H0 ;  /* 0x20000021ff287230 */ /* 0x002fe20000004100 */
[----:B------:R-:W-:Y:S01]  /*a430*/  SHF.R.U64 R64, R64, 0x10, R65 ;  /* 0x0000001040407819 */ /* 0x000fe20000001241 */
[----:B0-----:R-:W-:Y:S01]  /*a440*/  HADD2.F32 R41, -RZ, R13.H0_H0 ;  /* 0x2000000dff297230 */ /* 0x001fe20000004100 */
[----:B------:R-:W-:Y:S01]  /*a450*/  SHF.R.U64 R74, R74, 0x10, R75 ;  /* 0x000000104a4a7819 */ /* 0x000fe2000000124b */
[----:B------:R-:W-:Y:S02]  /*a460*/  HADD2.F32 R42, -RZ, R141.H1_H1 ;  /* 0x3000008dff2a7230 */ /* 0x000fe40000004100 */
[-C--:B------:R-:W-:Y:S01]  /*a470*/  FMUL.FTZ R44, R40, R43.reuse ;  /* 0x0000002b282c7220 */ /* 0x080fe20000410000 */
[----:B------:R-:W-:Y:S02]  /*a480*/  HADD2.F32 R143, -RZ, R143.H0_H0 ;  /* 0x2000008fff8f7230 */ /* 0x000fe40000004100 */
[----:B------:R-:W-:Y:S01]  /*a490*/  FMUL.FTZ R43, R41, R43 ;  /* 0x0000002b292b7220 */ /* 0x000fe20000410000 */
[----:B------:R-:W-:-:S02]  /*a4a0*/  HADD2.F32 R141, -RZ, R141.H0_H0 ;  /* 0x2000008dff8d7230 */ /* 0x000fc40000004100 */
[-C--:B------:R-:W-:Y:S01]  /*a4b0*/  FFMA.FTZ R41, R41, R42.reuse, -R44 ;  /* 0x0000002a29297223 */ /* 0x080fe2000001082c */
[----:B------:R-:W-:Y:S01]  /*a4c0*/  SHF.R.U32.HI R44, RZ, 0x10, R65 ;  /* 0x00000010ff2c7819 */ /* 0x000fe20000011641 */
[----:B------:R-:W-:Y:S01]  /*a4d0*/  FFMA.FTZ R40, R40, R42, R43 ;  /* 0x0000002a28287223 */ /* 0x000fe2000001002b */
[----:B------:R-:W-:Y:S01]  /*a4e0*/  SHF.R.U32.HI R43, RZ, 0x10, R73 ;  /* 0x00000010ff2b7819 */ /* 0x000fe20000011649 */
[----:B------:R-:W-:Y:S01]  /*a4f0*/  HADD2.F32 R42, -RZ, R33.H1_H1 ;  /* 0x30000021ff2a7230 */ /* 0x000fe20000004100 */
[----:B------:R-:W-:Y:S01]  /*a500*/  SHF.R.U64 R66, R66, 0x10, R67 ;  /* 0x0000001042427819 */ /* 0x000fe20000001243 */
[----:B------:R-:W-:Y:S02]  /*a510*/  HADD2.F32 R72, -RZ, R72.H0_H0 ;  /* 0x20000048ff487230 */ /* 0x000fe40000004100 */
[----:B------:R-:W-:Y:S02]  /*a520*/  HADD2.F32 R33, -RZ, R43.H0_H0 ;  /* 0x2000002bff217230 */ /* 0x000fe40000004100 */
[----:B------:R-:W-:-:S02]  /*a530*/  HADD2.F32 R43, -RZ, R13.H1_H1 ;  /* 0x3000000dff2b7230 */ /* 0x000fc40000004100 */
[----:B------:R-:W-:Y:S02]  /*a540*/  HADD2.F32 R13, -RZ, R44.H0_H0 ;  /* 0x2000002cff0d7230 */ /* 0x000fe40000004100 */
[CC--:B------:R-:W-:Y:S01]  /*a550*/  FMUL.FTZ R44, R42.reuse, R33.reuse ;  /* 0x000000212a2c7220 */ /* 0x0c0fe20000410000 */
[----:B------:R-:W-:Y:S02]  /*a560*/  HADD2.F32 R64, -RZ, R64.H0_H0 ;  /* 0x20000040ff407230 */ /* 0x000fe40000004100 */
[C---:B------:R-:W-:Y:S01]  /*a570*/  FMUL.FTZ R45, R43.reuse, R33 ;  /* 0x000000212b2d7220 */ /* 0x040fe20000410000 */
[----:B------:R-:W-:Y:S02]  /*a580*/  HADD2.F32 R74, -RZ, R74.H0_H0 ;  /* 0x2000004aff4a7230 */ /* 0x000fe40000004100 */
[-C--:B------:R-:W-:Y:S01]  /*a590*/  FFMA.FTZ R33, R43, R13.reuse, -R44 ;  /* 0x0000000d2b217223 */ /* 0x080fe2000001082c */
[----:B------:R-:W-:Y:S02]  /*a5a0*/  HADD2.F32 R44, -RZ, R142.H1_H1 ;  /* 0x3000008eff2c7230 */ /* 0x000fe40000004100 */
[----:B------:R-:W-:Y:S01]  /*a5b0*/  FFMA.FTZ R13, R42, R13, R45 ;  /* 0x0000000d2a0d7223 */ /* 0x000fe2000001002d */
[----:B------:R-:W-:-:S02]  /*a5c0*/  HADD2.F32 R42, -RZ, R35.H0_H0 ;  /* 0x20000023ff2a7230 */ /* 0x000fc40000004100 */
[----:B------:R-:W-:Y:S01]  /*a5d0*/  HADD2.F32 R43, -RZ, R15.H0_H0 ;  /* 0x2000000fff2b7230 */ /* 0x000fe20000004100 */
[----:B------:R-:W-:Y:S01]  /*a5e0*/  F2FP.F16.F32.PACK_AB R33, R33, R41 ;  /* 0x000000292121723e */ /* 0x000fe200000000ff */
[----:B------:R-:W-:Y:S02]  /*a5f0*/  HADD2.F32 R45, -RZ, R140.H1_H1 ;  /* 0x3000008cff2d7230 */ /* 0x000fe40000004100 */
[-C--:B------:R-:W-:Y:S01]  /*a600*/  FMUL.FTZ R46, R42, R44.reuse ;  /* 0x0000002c2a2e7220 */ /* 0x080fe20000410000 */
[----:B------:R-:W-:Y:S02]  /*a610*/  HADD2.F32 R35, -RZ, R35.H1_H1 ;  /* 0x30000023ff237230 */ /* 0x000fe40000004100 */
[C---:B------:R-:W-:Y:S01]  /*a620*/  FMUL.FTZ R44, R43.reuse, R44 ;  /* 0x0000002c2b2c7220 */ /* 0x040fe20000410000 */
[----:B------:R-:W-:Y:S02]  /*a630*/  HADD2.F32 R142, -RZ, R142.H0_H0 ;  /* 0x2000008eff8e7230 */ /* 0x000fe40000004100 */
[----:B------:R-:W-:Y:S01]  /*a640*/  FFMA.FTZ R46, R43, R45, -R46 ;  /* 0x0000002d2b2e7223 */ /* 0x000fe2000001082e */
[----:B------:R-:W-:-:S02]  /*a650*/  HADD2.F32 R43, -RZ, R15.H1_H1 ;  /* 0x3000000fff2b7230 */ /* 0x000fc40000004100 */
[----:B------:R-:W-:Y:S01]  /*a660*/  FFMA.FTZ R44, R42, R45, R44 ;  /* 0x0000002d2a2c7223 */ /* 0x000fe2000001002c */
[----:B------:R-:W-:Y:S01]  /*a670*/  SHF.R.U32.HI R42, RZ, 0x10, R75 ;  /* 0x00000010ff2a7819 */ /* 0x000fe2000001164b */
[----:B------:R-:W-:Y:S01]  /*a680*/  HADD2.F32 R140, -RZ, R140.H0_H0 ;  /* 0x2000008cff8c7230 */ /* 0x000fe20000004100 */
[----:B------:R-:W-:Y:S01]  /*a690*/  SHF.R.U32.HI R45, RZ, 0x10, R67 ;  /* 0x00000010ff2d7819 */ /* 0x000fe20000011643 */
[----:B------:R-:W-:Y:S01]  /*a6a0*/  HADD2.F32 R66, -RZ, R66.H0_H0 ;  /* 0x20000042ff427230 */ /* 0x000fe20000004100 */
[----:B------:R-:W-:Y:S01]  /*a6b0*/  F2FP.F16.F32.PACK_AB R40, R13, R40 ;  /* 0x000000280d28723e */ /* 0x000fe200000000ff */
[----:B------:R-:W-:Y:S02]  /*a6c0*/  HADD2.F32 R42, -RZ, R42.H0_H0 ;  /* 0x2000002aff2a7230 */ /* 0x000fe40000004100 */
[----:B------:R-:W-:Y:S02]  /*a6d0*/  HADD2.F32 R15, -RZ, R45.H0_H0 ;  /* 0x2000002dff0f7230 */ /* 0x000fe40000004100 */
[----:B------:R-:W-:-:S02]  /*a6e0*/  IMAD.MOV.U32 R13, RZ, RZ, R33 ;  /* 0x000000ffff0d7224 */ /* 0x000fc400078e0021 */
        /* <DEDUP_REMOVED lines=8> */
[----:B------:R-:W-:-:S02]  /*a770*/  HADD2.F32 R32, -RZ, R32.H1_H1 ;  /* 0x30000020ff207230 */ /* 0x000fc40000004100 */
[-C--:B------:R-:W-:Y:S01]  /*a780*/  FMUL.FTZ R43, R15, R143.reuse ;  /* 0x0000008f0f2b7220 */ /* 0x080fe20000410000 */
[----:B------:R-:W-:Y:S02]  /*a790*/  HADD2.F32 R12, -RZ, R12.H1_H1 ;  /* 0x3000000cff0c7230 */ /* 0x000fe40000004100 */
[C---:B------:R-:W-:Y:S01]  /*a7a0*/  FMUL.FTZ R143, R35.reuse, R143 ;  /* 0x0000008f238f7220 */ /* 0x040fe20000410000 */
[----:B------:R-:W-:Y:S01]  /*a7b0*/  F2FP.F16.F32.PACK_AB R42, R42, R44 ;  /* 0x0000002c2a2a723e */ /* 0x000fe200000000ff */
[-C--:B------:R-:W-:Y:S02]  /*a7c0*/  FFMA.FTZ R43, R35, R141.reuse, -R43 ;  /* 0x0000008d232b7223 */ /* 0x080fe4000001082b */
[----:B------:R-:W-:Y:S01]  /*a7d0*/  FFMA.FTZ R143, R15, R141, R143 ;  /* 0x0000008d0f8f7223 */ /* 0x000fe2000001008f */
[-C--:B------:R-:W-:Y:S01]  /*a7e0*/  FMUL.FTZ R15, R32, R72.reuse ;  /* 0x00000048200f7220 */ /* 0x080fe20000410000 */
[----:B------:R-:W-:-:S03]  /*a7f0*/  FMUL.FTZ R72, R12, R72 ;  /* 0x000000480c487220 */ /* 0x000fc60000410000 */
[-C--:B------:R-:W-:Y:S01]  /*a800*/  FFMA.FTZ R15, R12, R64.reuse, -R15 ;  /* 0x000000400c0f7223 */ /* 0x080fe2000001080f */
[----:B------:R-:W-:Y:S02]  /*a810*/  HADD2.F32 R12, -RZ, R34.H0_H0 ;  /* 0x20000022ff0c7230 */ /* 0x000fe40000004100 */
[----:B------:R-:W-:Y:S01]  /*a820*/  FFMA.FTZ R72, R32, R64, R72 ;  /* 0x0000004020487223 */ /* 0x000fe20000010048 */
[----:B------:R-:W-:Y:S02]  /*a830*/  HADD2.F32 R32, -RZ, R14.H0_H0 ;  /* 0x2000000eff207230 */ /* 0x000fe40000004100 */
[----:B------:R-:W-:Y:S02]  /*a840*/  HADD2.F32 R34, -RZ, R34.H1_H1 ;  /* 0x30000022ff227230 */ /* 0x000fe40000004100 */
[-C--:B------:R-:W-:Y:S01]  /*a850*/  FMUL.FTZ R35, R12, R142.reuse ;  /* 0x0000008e0c237220 */ /* 0x080fe20000410000 */
[----:B------:R-:W-:Y:S02]  /*a860*/  HADD2.F32 R14, -RZ, R14.H1_H1 ;  /* 0x3000000eff0e7230 */ /* 0x000fe40000004100 */
[----:B------:R-:W-:Y:S01]  /*a870*/  FMUL.FTZ R142, R32, R142 ;  /* 0x0000008e208e7220 */ /* 0x000fe20000410000 */
[----:B------:R-:W-:Y:S01]  /*a880*/  F2FP.F16.F32.PACK_AB R143, R72, R143 ;  /* 0x0000008f488f723e */ /* 0x000fe200000000ff */
[----:B------:R-:W-:Y:S01]  /*a890*/  FFMA.FTZ R35, R32, R140, -R35 ;  /* 0x0000008c20237223 */ /* 0x000fe20000010823 */
[-C--:B------:R-:W-:Y:S01]  /*a8a0*/  FMUL.FTZ R32, R34, R74.reuse ;  /* 0x0000004a22207220 */ /* 0x080fe20000410000 */
[----:B------:R-:W-:Y:S01]  /*a8b0*/  FMUL.FTZ R74, R14, R74 ;  /* 0x0000004a0e4a7220 */ /* 0x000fe20000410000 */
[----:B------:R-:W-:Y:S01]  /*a8c0*/  FFMA.FTZ R142, R12, R140, R142 ;  /* 0x0000008c0c8e7223 */ /* 0x000fe2000001008e */
[----:B------:R-:W-:Y:S01]  /*a8d0*/  F2FP.F16.F32.PACK_AB R12, R15, R43 ;  /* 0x0000002b0f0c723e */ /* 0x000fe200000000ff */
[-C--:B------:R-:W-:Y:S01]  /*a8e0*/  FFMA.FTZ R32, R14, R66.reuse, -R32 ;  /* 0x000000420e207223 */ /* 0x080fe20000010820 */
[----:B------:R-:W-:Y:S01]  /*a8f0*/  FFMA.FTZ R74, R34, R66, R74 ;  /* 0x00000042224a7223 */ /* 0x000fe2000001004a */
[----:B------:R-:W-:-:S03]  /*a900*/  IMAD.MOV.U32 R15, RZ, RZ, R45 ;  /* 0x000000ffff0f7224 */ /* 0x000fc600078e002d */
[----:B------:R-:W-:Y:S01]  /*a910*/  F2FP.F16.F32.PACK_AB R14, R32, R35 ;  /* 0x00000023200e723e */ /* 0x000fe200000000ff */
[----:B------:R-:W-:Y:S01]  /*a920*/  IMAD.MOV.U32 R35, RZ, RZ, R42 ;  /* 0x000000ffff237224 */ /* 0x000fe200078e002a */
[----:B------:R-:W-:Y:S02]  /*a930*/  F2FP.F16.F32.PACK_AB R34, R74, R142 ;  /* 0x0000008e4a22723e */ /* 0x000fe400000000ff */
[----:B------:R-:W-:-:S07]  /*a940*/  MOV R32, R143 ;  /* 0x0000008f00207202 */ /* 0x000fce0000000f00 */
.L_x_540:
[----:B------:R-:W-:Y:S05]  /*a950*/  BSYNC B1 ;  /* 0x0000000000017941 */ /* 0x000fea0003800000 */
.L_x_539:
[----:B------:R-:W-:Y:S01]  /*a960*/  ISETP.GE.AND P3, PT, R11, R128, PT ;  /* 0x000000800b00720c */ /* 0x000fe20003f66270 */
[----:B------:R-:W-:Y:S02]  /*a970*/  ULDC.64 UR4, c[0x0][0x208] ;  /* 0x0000820000047ab9 */ /* 0x000fe40000000a00 */
[----:B0-----:R0:W-:Y:S10]  /*a980*/  ST.E.128 desc[UR4][R38.64], R12 ;  /* 0x0000000c26007985 */ /* 0x0011f4000c101d04 */
[----:B------:R-:W-:Y:S05]  /*a990*/  @P3 BRA `(.L_x_492) ;  /* 0x0000000400f03947 */ /* 0x000fea0003800000 */
[----:B------:R-:W-:Y:S01]  /*a9a0*/  IMAD.WIDE R36, R11, 0x2, R36 ;  /* 0x000000020b247825 */ /* 0x000fe200078e0224 */
[----:B------:R-:W-:-:S04]  /*a9b0*/  ULDC.64 UR4, c[0x0][0x208] ;  /* 0x0000820000047ab9 */ /* 0x000fc80000000a00 */
[----:B-1----:R1:W-:Y:S01]  /*a9c0*/  ST.E.128 desc[UR4][R36.64], R32 ;  /* 0x0000002024007985 */ /* 0x0023e2000c101d04 */
[----:B------:R-:W-:Y:S05]  /*a9d0*/  BRA `(.L_x_492) ;  /* 0x0000000400e07947 */ /* 0x000fea0003800000 */
.L_x_446:
[----:B------:R-:W-:-:S04]  /*a9e0*/  ULOP3.LUT UR4, UR60, 0x1, URZ, 0xfc, !UPT ;  /* 0x000000013c047892 */ /* 0x000fc8000f8efc3f */
[----:B------:R-:W-:-:S06]  /*a9f0*/  UISETP.NE.AND UP0, UPT, UR4, 0x3, UPT ;  /* 0x000000030400788c */ /* 0x000fcc000bf05270 */
[----:B------:R-:W-:-:S13]  /*aa00*/  PLOP3.LUT P0, PT, PT, PT, UP0, 0x80, 0x0 ;  /* 0x000000000000781c */ /* 0x000fda0003f0f008 */
[----:B------:R-:W-:Y:S05]  /*aa10*/  @!P0 BRA `(.L_x_541) ;  /* 0x0000000000048947 */ /* 0x000fea0003800000 */
[----:B------:R-:W-:Y:S01]  /*aa20*/  BPT.TRAP 0x1 ;  /* 0x000000040000795c */ /* 0x000fe20000300000 */
.L_x_541:
[----:B------:R-:W-:Y:S01]  /*aa30*/  LEA R87, R213, R23, 0x3 ;  /* 0x00000017d5577211 */ /* 0x000fe200078e18ff */
[----:B------:R-:W-:Y:S01]  /*aa40*/  BSSY B1, `(.L_x_542) ;  /* 0x0000005000017945 */ /* 0x000fe20003800000 */
[----:B------:R-:W-:Y:S02]  /*aa50*/  SHF.L.U32 R88, R225, 0x1f, RZ ;  /* 0x0000001fe1587819 */ /* 0x000fe400000006ff */
[----:B------:R-:W-:Y:S02]  /*aa60*/  SHF.R.S32.HI R84, RZ, 0x1f, R30 ;  /* 0x0000001fff547819 */ /* 0x000fe4000001141e */
[----:B------:R-:W0:Y:S02]  /*aa70*/  SYNCS.PHASECHK.TRANS64.TRYWAIT P3, [R87+URZ+0x38890], R88 ;  /* 0x03889058570075a7 */ /* 0x000e24000806017f */
[----:B0-----:R-:W-:Y:S05]  /*aa80*/  @!P3 BRA `(.L_x_543) ;  /* 0x000001fc0064b947 */ /* 0x001fea0003800000 */
.L_x_836:
[----:B------:R-:W-:Y:S05]  /*aa90*/  BSYNC B1 ;  /* 0x0000000000017941 */ /* 0x000fea0003800000 */
.L_x_542:
[----:B------:R-:W-:Y:S01]  /*aaa0*/  ULDC.64 UR4, c[0x0][0x300] ;  /* 0x0000c00000047ab9 */ /* 0x000fe20000000a00 */
[----:B-----5:R-:W-:Y:S01]  /*aab0*/  SHF.R.S32.HI R85, RZ, 0x1f, R29 ;  /* 0x0000001fff557819 */ /* 0x020fe2000001141d */
[----:B------:R-:W-:Y:S01]  /*aac0*/  IMAD R11, R84, UR4, RZ ;  /* 0x00000004540b7c24 */ /* 0x000fe2000f8e02ff */
[----:B------:R-:W-:Y:S01]  /*aad0*/  ULDC.64 UR6, c[0x0][0x2e8] ;  /* 0x0000ba0000067ab9 */ /* 0x000fe20000000a00 */
[----:B------:R-:W-:-:S04]  /*aae0*/  IMAD.WIDE.U32 R12, R30, UR4, RZ ;  /* 0x000000041e0c7c25 */ /* 0x000fc8000f8e00ff */
[----:B------:R-:W-:Y:S01]  /*aaf0*/  IMAD R11, R30, UR5, R11 ;  /* 0x000000051e0b7c24 */ /* 0x000fe2000f8e020b */
[----:B------:R-:W-:Y:S01]  /*ab00*/  ULDC.64 UR4, c[0x0][0x310] ;  /* 0x0000c40000047ab9 */ /* 0x000fe20000000a00 */
[----:B------:R-:W-:Y:S02]  /*ab10*/  IMAD R86, R2, -0x50, R24 ;  /* 0xffffffb002567824 */ /* 0x000fe400078e0218 */
[----:B------:R-:W-:Y:S02]  /*ab20*/  IMAD R14, R85, UR4, RZ ;  /* 0x00000004550e7c24 */ /* 0x000fe4000f8e02ff */
[----:B------:R-:W-:Y:S01]  /*ab30*/  IMAD.IADD R13, R13, 0x1, R11 ;  /* 0x000000010d0d7824 */ /* 0x000fe200078e020b */
[----:B------:R-:W-:Y:S01]  /*ab40*/  VIMNMX R86, R86, 0x50, PT ;  /* 0x0000005056567848 */ /* 0x000fe20003fe0100 */
[C---:B------:R-:W-:Y:S02]  /*ab50*/  IMAD R11, R29.reuse, UR5, R14 ;  /* 0x000000051d0b7c24 */ /* 0x040fe4000f8e020e */
[----:B------:R-:W-:Y:S01]  /*ab60*/  IMAD.WIDE.U32 R12, R29, UR4, R12 ;  /* 0x000000041d0c7c25 */ /* 0x000fe2000f8e000c */
[----:B------:R-:W-:-:S03]  /*ab70*/  ULDC.64 UR4, c[0x0][0x308] ;  /* 0x0000c20000047ab9 */ /* 0x000fc60000000a00 */
[----:B------:R-:W-:Y:S02]  /*ab80*/  IMAD.IADD R13, R13, 0x1, R11 ;  /* 0x000000010d0d7824 */ /* 0x000fe400078e020b */
[----:B------:R-:W-:Y:S02]  /*ab90*/  IMAD.IADD R36, R86, 0x1, -R224 ;  /* 0x0000000156247824 */ /* 0x000fe400078e0ae0 */
[----:B------:R-:W-:Y:S01]  /*aba0*/  IMAD.WIDE.U32 R12, R223, UR4, R12 ;  /* 0x00000004df0c7c25 */ /* 0x000fe2000f8e000c */
[----:B------:R-:W-:-:S03]  /*abb0*/  UMOV UR4, 0xffffffff ;  /* 0xffffffff00047882 */ /* 0x000fc60000000000 */
[----:B------:R-:W-:Y:S01]  /*abc0*/  IMAD R35, R223, UR5, R13 ;  /* 0x00000005df237c24 */ /* 0x000fe2000f8e020d */
[----:B------:R-:W-:-:S04]  /*abd0*/  LEA R34, P3, R12, UR6, 0x1 ;  /* 0x000000060c227c11 */ /* 0x000fc8000f8608ff */
[----:B------:R-:W-:Y:S02]  /*abe0*/  LEA.HI.X R35, R12, UR7, R35, 0x1, P3 ;  /* 0x000000070c237c11 */ /* 0x000fe400098f0c23 */
[----:B------:R-:W-:Y:S01]  /*abf0*/  ISETP.GE.AND P3, PT, R36, 0x1, PT ;  /* 0x000000012400780c */ /* 0x000fe20003f66270 */
[----:B------:R-:W-:-:S12]  /*ac00*/  BRA.DIV UR4, `(.L_x_544) ;  /* 0x000001fe04187947 */ /* 0x000fd8000b800000 */
[----:B------:R1:W2:Y:S04]  /*ac10*/  SHFL.IDX PT, R37, R35, RZ, 0x181f ;  /* 0x00181fff23257589 */ /* 0x0002a800000e0000 */
[----:B------:R1:W3:Y:S02]  /*ac20*/  SHFL.IDX PT, R11, R34, RZ, 0x181f ;  /* 0x00181fff220b7589 */ /* 0x0002e400000e0000 */
.L_x_840:
[----:B------:R-:W-:Y:S04]  /*ac30*/  BSSY B1, `(.L_x_545) ;  /* 0x0000018000017945 */ /* 0x000fe80003800000 */
[----:B------:R-:W-:Y:S05]  /*ac40*/  @!P3 BRA `(.L_x_546) ;  /* 0x000000000058b947 */ /* 0x000fea0003800000 */
[----:B------:R-:W-:Y:S01]  /*ac50*/  ULDC UR4, c[0x0][0x2f4] ;  /* 0x0000bd0000047ab9 */ /* 0x000fe20000000800 */
[----:B------:R-:W-:Y:S01]  /*ac60*/  ULDC.64 UR6, c[0x0][0x208] ;  /* 0x0000820000067ab9 */ /* 0x000fe20000000a00 */
[----:B------:R-:W-:-:S13]  /*ac70*/  ISETP.GE.AND P4, PT, R16, UR4, PT ;  /* 0x0000000410007c0c */ /* 0x000fda000bf86270 */
[----:B------:R-:W4:Y:S01]  /*ac80*/  @!P4 LDS.128 R12, [R31+0x24400] ;  /* 0x024400001f0cc984 */ /* 0x000f220000000c00 */
[----:B---3--:R-:W-:-:S04]  /*ac90*/  @!P4 LEA R32, P3, R16, R11, 0x1 ;  /* 0x0000000b1020c211 */ /* 0x008fc800078608ff */
[----:B--2---:R-:W-:Y:S02]  /*aca0*/  @!P4 LEA.HI.X R33, R16, R37, R17, 0x1, P3 ;  /* 0x000000251021c211 */ /* 0x004fe400018f0c11 */
[----:B------:R-:W-:-:S03]  /*acb0*/  ISETP.GE.AND P3, PT, R214, UR4, PT ;  /* 0x00000004d6007c0c */ /* 0x000fc6000bf66270 */
[----:B----4-:R2:W-:Y:S10]  /*acc0*/  @!P4 ST.E.128 desc[UR6][R32.64], R12 ;  /* 0x0000000c2000c985 */ /* 0x0105f4000c101d06 */
[----:B------:R-:W3:Y:S01]  /*acd0*/  @!P3 LDS.128 R12, [R31+0x26c00] ;  /* 0x026c00001f0cb984 */ /* 0x000ee20000000c00 */
[----:B--2---:R-:W-:-:S04]  /*ace0*/  @!P3 LEA R32, P4, R212, R11, 0x1 ;  /* 0x0000000bd420b211 */ /* 0x004fc800078808ff */
[----:B------:R-:W-:Y:S02]  /*acf0*/  @!P3 LEA.HI.X R33, R212, R37, R215, 0x1, P4 ;  /* 0x00000025d421b211 */ /* 0x000fe400020f0cd7 */
[----:B------:R-:W-:-:S03]  /*ad00*/  ISETP.GE.AND P4, PT, R19, UR4, PT ;  /* 0x0000000413007c0c */ /* 0x000fc6000bf86270 */
[----:B---3--:R2:W-:Y:S10]  /*ad10*/  @!P3 ST.E.128 desc[UR6][R32.64], R12 ;  /* 0x0000000c2000b985 */ /* 0x0085f4000c101d06 */
[----:B------:R-:W3:Y:S01]  /*ad20*/  @!P4 LDS.128 R12, [R31+0x29400] ;  /* 0x029400001f0cc984 */ /* 0x000ee20000000c00 */
[----:B--2---:R-:W-:-:S04]  /*ad30*/  @!P4 LEA R32, P3, R19, R11, 0x1 ;  /* 0x0000000b1320c211 */ /* 0x004fc800078608ff */
[----:B------:R-:W-:Y:S02]  /*ad40*/  @!P4 LEA.HI.X R33, R19, R37, R219, 0x1, P3 ;  /* 0x000000251321c211 */ /* 0x000fe400018f0cdb */
[----:B------:R-:W-:-:S03]  /*ad50*/  ISETP.GE.AND P3, PT, R22, UR4, PT ;  /* 0x0000000416007c0c */ /* 0x000fc6000bf66270 */
[----:B---3--:R2:W-:Y:S10]  /*ad60*/  @!P4 ST.E.128 desc[UR6][R32.64], R12 ;  /* 0x0000000c2000c985 */ /* 0x0085f4000c101d06 */
[----:B------:R-:W3:Y:S01]  /*ad70*/  @!P3 LDS.128 R12, [R31+0x2bc00] ;  /* 0x02bc00001f0cb984 */ /* 0x000ee20000000c00 */
[----:B--2---:R-:W-:-:S04]  /*ad80*/  @!P3 LEA R32, P4, R22, R11, 0x1 ;  /* 0x0000000b1620b211 */ /* 0x004fc800078808ff */
[----:B------:R-:W-:-:S05]  /*ad90*/  @!P3 LEA.HI.X R33, R22, R37, R218, 0x1, P4 ;  /* 0x000000251621b211 */ /* 0x000fca00020f0cda */
[----:B---3--:R4:W-:Y:S04]  /*ada0*/  @!P3 ST.E.128 desc[UR6][R32.64], R12 ;  /* 0x0000000c2000b985 */ /* 0x0089e8000c101d06 */
.L_x_546:
[----:B------:R-:W-:Y:S05]  /*adb0*/  BSYNC B1 ;  /* 0x0000000000017941 */ /* 0x000fea0003800000 */
.L_x_545:
[----:B------:R-:W-:-:S03]  /*adc0*/  UMOV UR4, 0xffffffff ;  /* 0xffffffff00047882 */ /* 0x000fc60000000000 */
[----:B------:R-:W-:Y:S05]  /*add0*/  BRA.DIV UR4, `(.L_x_547) ;  /* 0x000001fa04f07947 */ /* 0x000fea000b800000 */
[----:B--2---:R2:W0:Y:S04]  /*ade0*/  SHFL.IDX PT, R37, R35, 0x1, 0x181f ;  /* 0x00381f0023257f89 */ /* 0x00442800000e0000 */
[----:B---3--:R2:W3:Y:S02]  /*adf0*/  SHFL.IDX PT, R11, R34, 0x1, 0x181f ;  /* 0x00381f00220b7f89 */ /* 0x0084e400000e0000 */
.L_x_844:
[----:B------:R-:W-:Y:S01]  /*ae00*/  ISETP.GE.AND P3, PT, R36, 0x21, PT ;  /* 0x000000212400780c */ /* 0x000fe20003f66270 */
[----:B------:R-:W-:-:S12]  /*ae10*/  BSSY B1, `(.L_x_548) ;  /* 0x0000018000017945 */ /* 0x000fd80003800000 */
[----:B------:R-:W-:Y:S05]  /*ae20*/  @!P3 BRA `(.L_x_549) ;  /* 0x000000000058b947 */ /* 0x000fea0003800000 */
[----:B------:R-:W-:Y:S01]  /*ae30*/  ULDC UR4, c[0x0][0x2f4] ;  /* 0x0000bd0000047ab9 */ /* 0x000fe20000000800 */
[----:B------:R-:W-:Y:S01]  /*ae40*/  ULDC.64 UR6, c[0x0][0x208] ;  /* 0x0000820000067ab9 */ /* 0x000fe20000000a00 */
[----:B------:R-:W-:-:S13]  /*ae50*/  ISETP.GE.AND P4, PT, R16, UR4, PT ;  /* 0x0000000410007c0c */ /* 0x000fda000bf86270 */
[----:B----4-:R-:W4:Y:S01]  /*ae60*/  @!P4 LDS.128 R12, [R31+0x25400] ;  /* 0x025400001f0cc984 */ /* 0x010f220000000c00 */
[----:B---3--:R-:W-:-:S04]  /*ae70*/  @!P4 LEA R32, P3, R16, R11, 0x1 ;  /* 0x0000000b1020c211 */ /* 0x008fc800078608ff */
[----:B0-----:R-:W-:Y:S02]  /*ae80*/  @!P4 LEA.HI.X R33, R16, R37, R17, 0x1, P3 ;  /* 0x000000251021c211 */ /* 0x001fe400018f0c11 */
[----:B------:R-:W-:-:S03]  /*ae90*/  ISETP.GE.AND P3, PT, R214, UR4, PT ;  /* 0x00000004d6007c0c */ /* 0x000fc6000bf66270 */
[----:B----4-:R0:W-:Y:S10]  /*aea0*/  @!P4 ST.E.128 desc[UR6][R32.64], R12 ;  /* 0x0000000c2000c985 */ /* 0x0101f4000c101d06 */
[----:B------:R-:W3:Y:S01]  /*aeb0*/  @!P3 LDS.128 R12, [R31+0x27c00] ;  /* 0x027c00001f0cb984 */ /* 0x000ee20000000c00 */
[----:B0-----:R-:W-:-:S04]  /*aec0*/  @!P3 LEA R32, P4, R212, R11, 0x1 ;  /* 0x0000000bd420b211 */ /* 0x001fc800078808ff */
[----:B------:R-:W-:Y:S02]  /*aed0*/  @!P3 LEA.HI.X R33, R212, R37, R215, 0x1, P4 ;  /* 0x00000025d421b211 */ /* 0x000fe400020f0cd7 */
[----:B------:R-:W-:-:S03]  /*aee0*/  ISETP.GE.AND P4, PT, R19, UR4, PT ;  /* 0x0000000413007c0c */ /* 0x000fc6000bf86270 */
[----:B---3--:R0:W-:Y:S10]  /*aef0*/  @!P3 ST.E.128 desc[UR6][R32.64], R12 ;  /* 0x0000000c2000b985 */ /* 0x0081f4000c101d06 */
[----:B------:R-:W3:Y:S01]  /*af00*/  @!P4 LDS.128 R12, [R31+0x2a400] ;  /* 0x02a400001f0cc984 */ /* 0x000ee20000000c00 */
[----:B0-----:R-:W-:-:S04]  /*af10*/  @!P4 LEA R32, P3, R19, R11, 0x1 ;  /* 0x0000000b1320c211 */ /* 0x001fc800078608ff */
[----:B------:R-:W-:Y:S02]  /*af20*/  @!P4 LEA.HI.X R33, R19, R37, R219, 0x1, P3 ;  /* 0x000000251321c211 */ /* 0x000fe400018f0cdb */
[----:B------:R-:W-:-:S03]  /*af30*/  ISETP.GE.AND P3, PT, R22, UR4, PT ;  /* 0x0000000416007c0c */ /* 0x000fc6000bf66270 */
[----:B---3--:R0:W-:Y:S10]  /*af40*/  @!P4 ST.E.128 desc[UR6][R32.64], R12 ;  /* 0x0000000c2000c985 */ /* 0x0081f4000c101d06 */
[----:B------:R-:W3:Y:S01]  /*af50*/  @!P3 LDS.128 R12, [R31+0x2cc00] ;  /* 0x02cc00001f0cb984 */ /* 0x000ee20000000c00 */
[----:B0-----:R-:W-:-:S04]  /*af60*/  @!P3 LEA R32, P4, R22, R11, 0x1 ;  /* 0x0000000b1620b211 */ /* 0x001fc800078808ff */
[----:B------:R-:W-:-:S05]  /*af70*/  @!P3 LEA.HI.X R33, R22, R37, R218, 0x1, P4 ;  /* 0x000000251621b211 */ /* 0x000fca00020f0cda */
[----:B---3--:R0:W-:Y:S04]  /*af80*/  @!P3 ST.E.128 desc[UR6][R32.64], R12 ;  /* 0x0000000c2000b985 */ /* 0x0081e8000c101d06 */
.L_x_549:
[----:B------:R-:W-:Y:S05]  /*af90*/  BSYNC B1 ;  /* 0x0000000000017941 */ /* 0x000fea0003800000 */
.L_x_548:
[----:B------:R-:W-:-:S03]  /*afa0*/  UMOV UR4, 0xffffffff ;  /* 0xffffffff00047882 */ /* 0x000fc60000000000 */
[----:B------:R-:W-:Y:S05]  /*afb0*/  BRA.DIV UR4, `(.L_x_550) ;  /* 0x000001fa04c47947 */ /* 0x000fea000b800000 */
[----:B-12---:R-:W1:Y:S04]  /*afc0*/  SHFL.IDX PT, R35, R35, 0x2, 0x181f ;  /* 0x00581f0023237f89 */ /* 0x006e6800000e0000 */
[----:B------:R-:W2:Y:S02]  /*afd0*/  SHFL.IDX PT, R34, R34, 0x2, 0x181f ;  /* 0x00581f0022227f89 */ /* 0x000ea400000e0000 */
.L_x_848:
[----:B------:R-:W-:-:S13]  /*afe0*/  ISETP.GE.AND P3, PT, R36, 0x41, PT ;  /* 0x000000412400780c */ /* 0x000fda0003f66270 */
[----:B------:R-:W-:Y:S05]  /*aff0*/  @!P3 BRA `(.L_x_492) ;  /* 0x000000000058b947 */ /* 0x000fea0003800000 */
[----:B------:R-:W-:Y:S01]  /*b000*/  ULDC UR4, c[0x0][0x2f4] ;  /* 0x0000bd0000047ab9 */ /* 0x000fe20000000800 */
[----:B------:R-:W-:Y:S01]  /*b010*/  ULDC.64 UR6, c[0x0][0x208] ;  /* 0x0000820000067ab9 */ /* 0x000fe20000000a00 */
[----:B------:R-:W-:-:S13]  /*b020*/  ISETP.GE.AND P4, PT, R16, UR4, PT ;  /* 0x0000000410007c0c */ /* 0x000fda000bf86270 */
[----:B0---4-:R-:W0:Y:S01]  /*b030*/  @!P4 LDS.128 R12, [R31+0x26400] ;  /* 0x026400001f0cc984 */ /* 0x011e220000000c00 */
[----:B--2---:R-:W-:-:S04]  /*b040*/  @!P4 LEA R32, P3, R16, R34, 0x1 ;  /* 0x000000221020c211 */ /* 0x004fc800078608ff */
[----:B-1----:R-:W-:Y:S02]  /*b050*/  @!P4 LEA.HI.X R33, R16, R35, R17, 0x1, P3 ;  /* 0x000000231021c211 */ /* 0x002fe400018f0c11 */
[----:B------:R-:W-:-:S03]  /*b060*/  ISETP.GE.AND P3, PT, R214, UR4, PT ;  /* 0x00000004d6007c0c */ /* 0x000fc6000bf66270 */
[----:B0-----:R0:W-:Y:S10]  /*b070*/  @!P4 ST.E.128 desc[UR6][R32.64], R12 ;  /* 0x0000000c2000c985 */ /* 0x0011f4000c101d06 */
[----:B------:R-:W1:Y:S01]  /*b080*/  @!P3 LDS.128 R12, [R31+0x28c00] ;  /* 0x028c00001f0cb984 */ /* 0x000e620000000c00 */
[----:B0-----:R-:W-:-:S04]  /*b090*/  @!P3 LEA R32, P4, R212, R34, 0x1 ;  /* 0x00000022d420b211 */ /* 0x001fc800078808ff */
[----:B------:R-:W-:Y:S02]  /*b0a0*/  @!P3 LEA.HI.X R33, R212, R35, R215, 0x1, P4 ;  /* 0x00000023d421b211 */ /* 0x000fe400020f0cd7 */
[----:B------:R-:W-:-:S03]  /*b0b0*/  ISETP.GE.AND P4, PT, R19, UR4, PT ;  /* 0x0000000413007c0c */ /* 0x000fc6000bf86270 */
[----:B-1----:R0:W-:Y:S10]  /*b0c0*/  @!P3 ST.E.128 desc[UR6][R32.64], R12 ;  /* 0x0000000c2000b985 */ /* 0x0021f4000c101d06 */
[----:B------:R-:W1:Y:S01]  /*b0d0*/  @!P4 LDS.128 R12, [R31+0x2b400] ;  /* 0x02b400001f0cc984 */ /* 0x000e620000000c00 */
[----:B0-----:R-:W-:-:S04]  /*b0e0*/  @!P4 LEA R32, P3, R19, R34, 0x1 ;  /* 0x000000221320c211 */ /* 0x001fc800078608ff */
[----:B------:R-:W-:Y:S02]  /*b0f0*/  @!P4 LEA.HI.X R33, R19, R35, R219, 0x1, P3 ;  /* 0x000000231321c211 */ /* 0x000fe400018f0cdb */
[----:B------:R-:W-:-:S03]  /*b100*/  ISETP.GE.AND P3, PT, R22, UR4, PT ;  /* 0x0000000416007c0c */ /* 0x000fc6000bf66270 */
[----:B-1----:R0:W-:Y:S10]  /*b110*/  @!P4 ST.E.128 desc[UR6][R32.64], R12 ;  /* 0x0000000c2000c985 */ /* 0x0021f4000c101d06 */
[----:B------:R-:W1:Y:S01]  /*b120*/  @!P3 LDS.128 R12, [R31+0x2dc00] ;  /* 0x02dc00001f0cb984 */ /* 0x000e620000000c00 */
[----:B0-----:R-:W-:-:S04]  /*b130*/  @!P3 LEA R32, P4, R22, R34, 0x1 ;  /* 0x000000221620b211 */ /* 0x001fc800078808ff */
[----:B------:R-:W-:-:S05]  /*b140*/  @!P3 LEA.HI.X R33, R22, R35, R218, 0x1, P4 ;  /* 0x000000231621b211 */ /* 0x000fca00020f0cda */
[----:B-1----:R0:W-:Y:S04]  /*b150*/  @!P3 ST.E.128 desc[UR6][R32.64], R12 ;  /* 0x0000000c2000b985 */ /* 0x0021e8000c101d06 */
.L_x_492:
[----:B------:R-:W-:Y:S05]  /*b160*/  BSYNC B0 ;  /* 0x0000000000007941 */ /* 0x000fea0003800000 */
.L_x_445:
[----:B---3--:R-:W3:Y:S01]  /*b170*/  S2R R11, SR_TID.X ;  /* 0x00000000000b7919 */ /* 0x008ee20000002100 */
[----:B------:R-:W-:Y:S01]  /*b180*/  @!PT LDS RZ, [RZ] ;  /* 0x00000000fffff984 */ /* 0x000fe20000000800 */
[----:B------:R-:W-:Y:S01]  /*b190*/  @!PT LDS RZ, [RZ] ;  /* 0x00000000fffff984 */ /* 0x000fe20000000800 */
[----:B------:R-:W-:Y:S01]  /*b1a0*/  @!PT LDS RZ, [RZ] ;  /* 0x00000000fffff984 */ /* 0x000fe20000000800 */
[----:B------:R-:W-:Y:S01]  /*b1b0*/  @!PT LDS RZ, [RZ] ;  /* 0x00000000fffff984 */ /* 0x000fe20000000800 */
[----:B------:R5:W-:Y:S06]  /*b1c0*/  MEMBAR.ALL.CTA ;  /* 0x0000000000007992 */ /* 0x000bec0000008000 */
[----:B-----5:R-:W5:Y:S01]  /*b1d0*/  FENCE.VIEW.ASYNC.S ;  /* 0x00000000000073c6 */ /* 0x020f620000000000 */
[----:B------:R-:W-:Y:S05]  /*b1e0*/  WARPSYNC.ALL ;  /* 0x0000000000007948 */ /* 0x000fea0003800000 */
[----:B------:R-:W-:Y:S01]  /*b1f0*/  BSSY B0, `(.L_x_551) ;  /* 0x0000009000007945 */ /* 0x000fe20003800000 */
[----:B---3--:R-:W-:Y:S01]  /*b200*/  LOP3.LUT R11, R11, 0x7f, RZ, 0xc0, !PT ;  /* 0x0000007f0b0b7812 */ /* 0x008fe200078ec0ff */
[----:B-----5:R3:W-:Y:S03]  /*b210*/  BAR.SYNC.DEFER_BLOCKING R158, 0x80 ;  /* 0x0002009e0000751d */ /* 0x0207e60000010000 */
[----:B------:R-:W-:-:S13]  /*b220*/  ISETP.NE.AND P3, PT, R11, RZ, PT ;  /* 0x000000ff0b00720c */ /* 0x000fda0003f65270 */
[----:B------:R-:W-:-:S04]  /*b230*/  @!P3 IADD3 R11, R87, 0x388a0, RZ ;  /* 0x000388a0570bb810 */ /* 0x000fc80007ffe0ff */
[----:B------:R-:W-:-:S04]  /*b240*/  @!P3 PRMT R11, RZ, 0x654, R11 ;  /* 0x00000654ff0bb816 */ /* 0x000fc8000000000b */
[----:B------:R3:W-:Y:S01]  /*b250*/  @!P3 SYNCS.ARRIVE.TRANS64.RED.A1T0 RZ, [R11+URZ], RZ ;  /* 0x000000ff0bffb9a7 */ /* 0x0007e2000810043f */
[----:B------:R-:W-:Y:S05]  /*b260*/  @!P0 BRA `(.L_x_552) ;  /* 0x0000000000048947 */ /* 0x000fea0003800000 */
[----:B------:R-:W-:Y:S01]  /*b270*/  BPT.TRAP 0x1 ;  /* 0x000000040000795c */ /* 0x000fe20000300000 */
.L_x_552:
[----:B------:R-:W-:Y:S05]  /*b280*/  BSYNC B0 ;  /* 0x0000000000007941 */ /* 0x000fea0003800000 */
.L_x_551:
[----:B------:R-:W5:Y:S01]  /*b290*/  SYNCS.PHASECHK.TRANS64.TRYWAIT P0, [R87+URZ+0x388b0], R88 ;  /* 0x0388b058570075a7 */ /* 0x000f62000800017f */
[----:B------:R-:W-:Y:S01]  /*b2a0*/  ULDC UR61, c[0x0][0x2f4] ;  /* 0x0000bd00003d7ab9 */ /* 0x000fe20000000800 */
[----:B------:R-:W-:Y:S04]  /*b2b0*/  BSSY B0, `(.L_x_553) ;  /* 0x0000002000007945 */ /* 0x000fe80003800000 */
[----:B-----5:R-:W-:Y:S05]  /*b2c0*/  @!P0 BRA `(.L_x_554) ;  /* 0x000001f8004c8947 */ /* 0x020fea0003800000 */
.L_x_849:
[----:B------:R-:W-:Y:S05]  /*b2d0*/  BSYNC B0 ;  /* 0x0000000000007941 */ /* 0x000fea0003800000 */
.L_x_553:
[----:B------:R-:W-:Y:S01]  /*b2e0*/  ULDC.64 UR4, c[0x0][0x328] ;  /* 0x0000ca0000047ab9 */ /* 0x000fe20000000a00 */
[----:B------:R-:W-:Y:S01]  /*b2f0*/  IMAD.IADD R86, R86, 0x1, -R224 ;  /* 0x0000000156567824 */ /* 0x000fe200078e0ae0 */
[----:B------:R-:W-:Y:S01]  /*b300*/  ULDC.64 UR6, c[0x0][0x318] ;  /* 0x0000c60000067ab9 */ /* 0x000fe20000000a00 */
[----:B---3--:R-:W-:Y:S01]  /*b310*/  IMAD R11, R84, UR4, RZ ;  /* 0x00000004540b7c24 */ /* 0x008fe2000f8e02ff */
[----:B------:R-:W-:Y:S01]  /*b320*/  BSSY B0, `(.L_x_555) ;  /* 0x0000027000007945 */ /* 0x000fe20003800000 */
[----:B0---4-:R-:W-:Y:S01]  /*b330*/  IMAD.WIDE.U32 R12, R30, UR4, RZ ;  /* 0x000000041e0c7c25 */ /* 0x011fe2000f8e00ff */
[----:B------:R-:W-:-:S03]  /*b340*/  ISETP.GE.AND P0, PT, R86, 0x1, PT ;  /* 0x000000015600780c */ /* 0x000fc60003f06270 */
        /* <DEDUP_REMOVED lines=8> */
[----:B------:R-:W-:-:S04]  /*b3d0*/  IMAD.WIDE.U32 R12, R223, UR4, R12 ;  /* 0x00000004df0c7c25 */ /* 0x000fc8000f8e000c */
[----:B------:R-:W-:Y:S01]  /*b3e0*/  IMAD R29, R223, UR5, R13 ;  /* 0x00000005df1d7c24 */ /* 0x000fe2000f8e020d */
[----:B------:R-:W-:-:S04]  /*b3f0*/  LEA R11, P4, R12, UR6, 0x1 ;  /* 0x000000060c0b7c11 */ /* 0x000fc8000f8808ff */
[----:B------:R-:W-:Y:S01]  /*b400*/  LEA.HI.X R29, R12, UR7, R29, 0x1, P4 ;  /* 0x000000070c1d7c11 */ /* 0x000fe2000a0f0c1d */
[----:B-1----:R0:W1:Y:S04]  /*b410*/  SHFL.IDX PT, R35, R11, RZ, 0x181f ;  /* 0x00181fff0b237589 */ /* 0x00206800000e0000 */
[----:B------:R0:W3:Y:S01]  /*b420*/  SHFL.IDX PT, R30, R29, RZ, 0x181f ;  /* 0x00181fff1d1e7589 */ /* 0x0000e200000e0000 */
[----:B------:R-:W-:Y:S05]  /*b430*/  @!P0 BRA `(.L_x_556) ;  /* 0x0000000000548947 */ /* 0x000fea0003800000 */
[----:B------:R-:W-:Y:S01]  /*b440*/  ISETP.GE.AND P4, PT, R16, UR61, PT ;  /* 0x0000003d10007c0c */ /* 0x000fe2000bf86270 */
[----:B------:R-:W-:-:S12]  /*b450*/  ULDC.64 UR4, c[0x0][0x208] ;  /* 0x0000820000047ab9 */ /* 0x000fd80000000a00 */
[----:B------:R-:W4:Y:S01]  /*b460*/  @!P4 LDS.128 R12, [R31+0x400] ;  /* 0x000400001f0cc984 */ /* 0x000f220000000c00 */
[----:B-1----:R-:W-:-:S04]  /*b470*/  @!P4 LEA R32, P0, R16, R35, 0x1 ;  /* 0x000000231020c211 */ /* 0x002fc800078008ff */
[----:B---3--:R-:W-:Y:S02]  /*b480*/  @!P4 LEA.HI.X R33, R16, R30, R17, 0x1, P0 ;  /* 0x0000001e1021c211 */ /* 0x008fe400000f0c11 */
[----:B------:R-:W-:-:S03]  /*b490*/  ISETP.GE.AND P0, PT, R214, UR61, PT ;  /* 0x0000003dd6007c0c */ /* 0x000fc6000bf06270 */
[----:B----4-:R1:W-:Y:S10]  /*b4a0*/  @!P4 ST.E.128 desc[UR4][R32.64], R12 ;  /* 0x0000000c2000c985 */ /* 0x0103f4000c101d04 */
[----:B------:R-:W3:Y:S01]  /*b4b0*/  @!P0 LDS.128 R12, [R31+0x2c00] ;  /* 0x002c00001f0c8984 */ /* 0x000ee20000000c00 */
[----:B-1----:R-:W-:-:S04]  /*b4c0*/  @!P0 LEA R32, P4, R212, R35, 0x1 ;  /* 0x00000023d4208211 */ /* 0x002fc800078808ff */
[----:B------:R-:W-:Y:S02]  /*b4d0*/  @!P0 LEA.HI.X R33, R212, R30, R215, 0x1, P4 ;  /* 0x0000001ed4218211 */ /* 0x000fe400020f0cd7 */
[----:B------:R-:W-:-:S03]  /*b4e0*/  ISETP.GE.AND P4, PT, R19, UR61, PT ;  /* 0x0000003d13007c0c */ /* 0x000fc6000bf86270 */
[----:B---3--:R1:W-:Y:S10]  /*b4f0*/  @!P0 ST.E.128 desc[UR4][R32.64], R12 ;  /* 0x0000000c20008985 */ /* 0x0083f4000c101d04 */
[----:B------:R-:W3:Y:S01]  /*b500*/  @!P4 LDS.128 R12, [R31+0x5400] ;  /* 0x005400001f0cc984 */ /* 0x000ee20000000c00 */
[----:B-1----:R-:W-:-:S04]  /*b510*/  @!P4 LEA R32, P0, R19, R35, 0x1 ;  /* 0x000000231320c211 */ /* 0x002fc800078008ff */
[----:B------:R-:W-:Y:S02]  /*b520*/  @!P4 LEA.HI.X R33, R19, R30, R219, 0x1, P0 ;  /* 0x0000001e1321c211 */ /* 0x000fe400000f0cdb */
[----:B------:R-:W-:-:S03]  /*b530*/  ISETP.GE.AND P0, PT, R22, UR61, PT ;  /* 0x0000003d16007c0c */ /* 0x000fc6000bf06270 */
[----:B---3--:R1:W-:Y:S10]  /*b540*/  @!P4 ST.E.128 desc[UR4][R32.64], R12 ;  /* 0x0000000c2000c985 */ /* 0x0083f4000c101d04 */
[----:B------:R-:W3:Y:S01]  /*b550*/  @!P0 LDS.128 R12, [R31+0x7c00] ;  /* 0x007c00001f0c8984 */ /* 0x000ee20000000c00 */
[----:B-1----:R-:W-:-:S04]  /*b560*/  @!P0 LEA R32, P4, R22, R35, 0x1 ;  /* 0x0000002316208211 */ /* 0x002fc800078808ff */
[----:B------:R-:W-:-:S05]  /*b570*/  @!P0 LEA.HI.X R33, R22, R30, R218, 0x1, P4 ;  /* 0x0000001e16218211 */ /* 0x000fca00020f0cda */
[----:B---3--:R4:W-:Y:S04]  /*b580*/  @!P0 ST.E.128 desc[UR4][R32.64], R12 ;  /* 0x0000000c20008985 */ /* 0x0089e8000c101d04 */
.L_x_556:
[----:B------:R-:W-:Y:S05]  /*b590*/  BSYNC B0 ;  /* 0x0000000000007941 */ /* 0x000fea0003800000 */
.L_x_555:
[----:B------:R-:W-:Y:S01]  /*b5a0*/  ISETP.GE.AND P0, PT, R86, 0x21, PT ;  /* 0x000000215600780c */ /* 0x000fe20003f06270 */
[----:B---3--:R3:W0:Y:S01]  /*b5b0*/  SHFL.IDX PT, R30, R29, 0x1, 0x181f ;  /* 0x00381f001d1e7f89 */ /* 0x00862200000e0000 */
[----:B------:R-:W-:Y:S03]  /*b5c0*/  BSSY B0, `(.L_x_557) ;  /* 0x0000018000007945 */ /* 0x000fe60003800000 */
[----:B-1----:R3:W1:Y:S08]  /*b5d0*/  SHFL.IDX PT, R35, R11, 0x1, 0x181f ;  /* 0x00381f000b237f89 */ /* 0x00267000000e0000 */
[----:B---3--:R-:W-:Y:S05]  /*b5e0*/  @!P0 BRA `(.L_x_558) ;  /* 0x0000000000548947 */ /* 0x008fea0003800000 */
[----:B------:R-:W-:Y:S01]  /*b5f0*/  ISETP.GE.AND P4, PT, R16, UR61, PT ;  /* 0x0000003d10007c0c */ /* 0x000fe2000bf86270 */
[----:B------:R-:W-:-:S12]  /*b600*/  ULDC.64 UR4, c[0x0][0x208] ;  /* 0x0000820000047ab9 */ /* 0x000fd80000000a00 */
[----:B----4-:R-:W3:Y:S01]  /*b610*/  @!P4 LDS.128 R12, [R31+0x1400] ;  /* 0x001400001f0cc984 */ /* 0x010ee20000000c00 */
[----:B-1----:R-:W-:-:S04]  /*b620*/  @!P4 LEA R32, P0, R16, R35, 0x1 ;  /* 0x000000231020c211 */ /* 0x002fc800078008ff */
[----:B0-----:R-:W-:Y:S02]  /*b630*/  @!P4 LEA.HI.X R33, R16, R30, R17, 0x1, P0 ;  /* 0x0000001e1021c211 */ /* 0x001fe400000f0c11 */
[----:B------:R-:W-:-:S03]  /*b640*/  ISETP.GE.AND P0, PT, R214, UR61, PT ;  /* 0x0000003dd6007c0c */ /* 0x000fc6000bf06270 */
[----:B---3--:R0:W-:Y:S10]  /*b650*/  @!P4 ST.E.128 desc[UR4][R32.64], R12 ;  /* 0x0000000c2000c985 */ /* 0x0081f4000c101d04 */
        /* <DEDUP_REMOVED lines=14> */
.L_x_558:
[----:B------:R-:W-:Y:S05]  /*b740*/  BSYNC B0 ;  /* 0x0000000000007941 */ /* 0x000fea0003800000 */
.L_x_557:
[----:B------:R-:W-:Y:S01]  /*b750*/  ISETP.GE.AND P0, PT, R86, 0x41, PT ;  /* 0x000000415600780c */ /* 0x000fe20003f06270 */
[----:B0-----:R-:W0:Y:S01]  /*b760*/  SHFL.IDX PT, R29, R29, 0x2, 0x181f ;  /* 0x00581f001d1d7f89 */ /* 0x001e2200000e0000 */
[----:B------:R-:W-:Y:S03]  /*b770*/  BSSY B0, `(.L_x_559) ;  /* 0x0000018000007945 */ /* 0x000fe60003800000 */
[----:B------:R-:W0:Y:S08]  /*b780*/  SHFL.IDX PT, R11, R11, 0x2, 0x181f ;  /* 0x00581f000b0b7f89 */ /* 0x000e3000000e0000 */
[----:B------:R-:W-:Y:S05]  /*b790*/  @!P0 BRA `(.L_x_560) ;  /* 0x0000000000548947 */ /* 0x000fea0003800000 */
[----:B------:R-:W-:Y:S01]  /*b7a0*/  ISETP.GE.AND P4, PT, R16, UR61, PT ;  /* 0x0000003d10007c0c */ /* 0x000fe2000bf86270 */
[----:B------:R-:W-:-:S12]  /*b7b0*/  ULDC.64 UR4, c[0x0][0x208] ;  /* 0x0000820000047ab9 */ /* 0x000fd80000000a00 */
[----:B---34-:R-:W3:Y:S01]  /*b7c0*/  @!P4 LDS.128 R12, [R31+0x2400] ;  /* 0x002400001f0cc984 */ /* 0x018ee20000000c00 */
        /* <DEDUP_REMOVED lines=13> */
[----:B---3--:R-:W-:Y:S10]  /*b8a0*/  @!P4 ST.E.128 desc[UR4][R32.64], R12 ;  /* 0x0000000c2000c985 */ /* 0x008ff4000c101d04 */
[C---:B------:R-:W-:Y:S01]  /*b8b0*/  @!P0 LEA R30, P4, R22.reuse, R11, 0x1 ;  /* 0x0000000b161e8211 */ /* 0x040fe200078808ff */
[----:B------:R0:W3:Y:S03]  /*b8c0*/  @!P0 LDS.128 R12, [R31+0x9c00] ;  /* 0x009c00001f0c8984 */ /* 0x0000e60000000c00 */
[----:B0-----:R-:W-:-:S05]  /*b8d0*/  @!P0 LEA.HI.X R31, R22, R29, R218, 0x1, P4 ;  /* 0x0000001d161f8211 */ /* 0x001fca00020f0cda */
[----:B---3--:R0:W-:Y:S04]  /*b8e0*/  @!P0 ST.E.128 desc[UR4][R30.64], R12 ;  /* 0x0000000c1e008985 */ /* 0x0081e8000c101d04 */
.L_x_560:
[----:B------:R-:W-:Y:S05]  /*b8f0*/  BSYNC B0 ;  /* 0x0000000000007941 */ /* 0x000fea0003800000 */
.L_x_559:
[----:B------:R-:W-:Y:S01]  /*b900*/  @!PT LDS RZ, [RZ] ;  /* 0x00000000fffff984 */ /* 0x000fe20000000800 */
[----:B------:R-:W-:Y:S01]  /*b910*/  @!PT LDS RZ, [RZ] ;  /* 0x00000000fffff984 */ /* 0x000fe20000000800 */
[----:B------:R-:W-:Y:S01]  /*b920*/  @!PT LDS RZ, [RZ] ;  /* 0x00000000fffff984 */ /* 0x000fe20000000800 */
[----:B------:R-:W-:Y:S01]  /*b930*/  @!PT LDS RZ, [RZ] ;  /* 0x00000000fffff984 */ /* 0x000fe20000000800 */
[----:B------:R5:W-:Y:S06]  /*b940*/  MEMBAR.ALL.CTA ;  /* 0x0000000000007992 */ /* 0x000bec0000008000 */
[----:B-----5:R-:W5:Y:S01]  /*b950*/  FENCE.VIEW.ASYNC.S ;  /* 0x00000000000073c6 */ /* 0x020f620000000000 */
[----:B------:R-:W-:Y:S01]  /*b960*/  @!P3 IADD3 R87, R87, 0x388c0, RZ ;  /* 0x000388c05757b810 */ /* 0x000fe20007ffe0ff */
[----:B------:R-:W-:Y:S01]  /*b970*/  VIADD R213, R213, 0x1 ;  /* 0x00000001d5d57836 */ /* 0x000fe20000000000 */
[----:B-----5:R0:W-:Y:S01]  /*b980*/  BAR.SYNC.DEFER_BLOCKING R158, 0x80 ;  /* 0x0002009e0000751d */ /* 0x0201e20000010000 */
[----:B------:R-:W-:-:S02]  /*b990*/  LOP3.LUT P4, RZ, R18, 0x1, RZ, 0xc0, !PT ;  /* 0x0000000112ff7812 */ /* 0x000fc4000788c0ff */
[----:B------:R-:W-:Y:S02]  /*b9a0*/  @!P3 PRMT R87, RZ, 0x654, R87 ;  /* 0x00000654ff57b816 */ /* 0x000fe40000000057 */
[----:B------:R-:W-:Y:S02]  /*b9b0*/  PLOP3.LUT P0, PT, PT, PT, PT, 0x8, 0x0 ;  /* 0x000000000000781c */ /* 0x000fe40003f0e170 */
[----:B------:R1:W-:Y:S01]  /*b9c0*/  @!P3 SYNCS.ARRIVE.TRANS64.RED.A1T0 RZ, [R87+URZ], RZ ;  /* 0x000000ff57ffb9a7 */ /* 0x0003e2000810043f */
[----:B------:R-:W-:-:S04]  /*b9d0*/  ISETP.NE.AND P3, PT, R213, 0x2, PT ;  /* 0x00000002d500780c */ /* 0x000fc80003f65270 */
[----:B0--34-:R-:W-:Y:S02]  /*b9e0*/  SEL R12, RZ, 0x1, P3 ;  /* 0x00000001ff0c7807 */ /* 0x019fe40001800000 */
[----:B------:R-:W-:Y:S02]  /*b9f0*/  SEL R213, R213, RZ, P3 ;  /* 0x000000ffd5d57207 */ /* 0x000fe40001800000 */
[----:B------:R-:W-:Y:S01]  /*ba00*/  LOP3.LUT R225, R225, R12, RZ, 0x3c, !PT ;  /* 0x0000000ce1e17212 */ /* 0x000fe200078e3cff */
[----:B-1----:R-:W-:Y:S06]  /*ba10*/  @P4 BRA `(.L_x_561) ;  /* 0xffffff7400684947 */ /* 0x002fec000383ffff */
.L_x_440:
[----:B------:R-:W-:Y:S01]  /*ba20*/  BSSY B0, `(.L_x_562) ;  /* 0x0000005000007945 */ /* 0x000fe20003800000 */
[----:B------:R-:W-:-:S03]  /*ba30*/  IMAD.MOV.U32 R3, RZ, RZ, RZ ;  /* 0x000000ffff037224 */ /* 0x000fc600078e00ff */
[----:B------:R-:W-:Y:S05]  /*ba40*/  @P0 BRA `(.L_x_563) ;  /* 0x0000000000080947 */ /* 0x000fea0003800000 */
[----:B------:R-:W0:Y:S02]  /*ba50*/  FENCE.VIEW.ASYNC.G ;  /* 0x00000000000073c6 */ /* 0x000e240000000100 */
[----:B0-----:R-:W-:Y:S06]  /*ba60*/  BAR.ARV 0xc, 0x180 ;  /* 0x0306000000007b1d */ /* 0x001fec0000002000 */
.L_x_563:
[----:B------:R-:W-:Y:S05]  /*ba70*/  BSYNC B0 ;  /* 0x0000000000007941 */ /* 0x000fea0003800000 */
.L_x_562:
[----:B------:R-:W-:Y:S01]  /*ba80*/  LOP3.LUT P0, RZ, R18, 0x2, RZ, 0xc0, !PT ;  /* 0x0000000212ff7812 */ /* 0x000fe2000780c0ff */
[----:B------:R-:W-:-:S12]  /*ba90*/  BSSY B0, `(.L_x_564) ;  /* 0x0000020000007945 */ /* 0x000fd80003800000 */
[----:B------:R-:W-:Y:S05]  /*baa0*/  @!P0 BRA `(.L_x_565) ;  /* 0x0000000000788947 */ /* 0x000fea0003800000 */
[----:B------:R-:W3:Y:S01]  /*bab0*/  LDL R0, [R1+0x74] ;  /* 0x0000740001007983 */ /* 0x000ee20000100800 */
[----:B------:R-:W-:Y:S01]  /*bac0*/  ULDC UR4, c[0x0][0x9f0] ;  /* 0x00027c0000047ab9 */ /* 0x000fe20000000800 */
[----:B---3--:R-:W-:-:S04]  /*bad0*/  ISETP.NE.AND P0, PT, R0, RZ, PT ;  /* 0x000000ff0000720c */ /* 0x008fc80003f05270 */
        /* <DEDUP_REMOVED lines=11> */
[----:B------:R-:W-:Y:S01]  /*bb90*/  ISETP.GE.AND P2, PT, R0, RZ, PT ;  /* 0x000000ff0000720c */ /* 0x000fe20003f46270 */
[----:B0-----:R-:W-:Y:S01]  /*bba0*/  IMAD.MOV.U32 R2, RZ, RZ, RZ ;  /* 0x000000ffff027224 */ /* 0x001fe200078e00ff */
[----:B-1----:R-:W-:-:S05]  /*bbb0*/  IADD3 R6, RZ, -R3, RZ ;  /* 0x80000003ff067210 */ /* 0x002fca0007ffe0ff */
[----:B------:R-:W-:-:S04]  /*bbc0*/  IMAD R7, R6, R5, RZ ;  /* 0x0000000506077224 */ /* 0x000fc800078e02ff */
[----:B------:R-:W-:-:S04]  /*bbd0*/  IMAD.HI.U32 R3, R3, R7, R2 ;  /* 0x0000000703037227 */ /* 0x000fc800078e0002 */
[----:B------:R-:W-:Y:S02]  /*bbe0*/  IMAD.MOV.U32 R2, RZ, RZ, R8 ;  /* 0x000000ffff027224 */ /* 0x000fe400078e0008 */
[----:B------:R-:W-:-:S04]  /*bbf0*/  IMAD.HI.U32 R3, R3, R4, RZ ;  /* 0x0000000403037227 */ /* 0x000fc800078e00ff */
[----:B------:R-:W-:-:S05]  /*bc00*/  IMAD R2, R3, R2, R4 ;  /* 0x0000000203027224 */ /* 0x000fca00078e0204 */
[----:B------:R-:W-:-:S13]  /*bc10*/  ISETP.GT.U32.AND P1, PT, R5, R2, PT ;  /* 0x000000020500720c */ /* 0x000fda0003f24070 */
[-C--:B------:R-:W-:Y:S01]  /*bc20*/  @!P1 IADD3 R2, R2, -R5.reuse, RZ ;  /* 0x8000000502029210 */ /* 0x080fe20007ffe0ff */
[----:B------:R-:W-:Y:S01]  /*bc30*/  @!P1 VIADD R3, R3, 0x1 ;  /* 0x0000000103039836 */ /* 0x000fe20000000000 */
[----:B------:R-:W-:Y:S02]  /*bc40*/  ISETP.NE.AND P1, PT, R9, RZ, PT ;  /* 0x000000ff0900720c */ /* 0x000fe40003f25270 */
[----:B------:R-:W-:-:S13]  /*bc50*/  ISETP.GE.U32.AND P0, PT, R2, R5, PT ;  /* 0x000000050200720c */ /* 0x000fda0003f06070 */
[----:B------:R-:W-:-:S04]  /*bc60*/  @P0 VIADD R3, R3, 0x1 ;  /* 0x0000000103030836 */ /* 0x000fc80000000000 */
[----:B------:R-:W-:Y:S01]  /*bc70*/  @!P2 IMAD.MOV R3, RZ, RZ, -R3 ;  /* 0x000000ffff03a224 */ /* 0x000fe200078e0a03 */
[----:B------:R-:W-:-:S07]  /*bc80*/  @!P1 LOP3.LUT R3, RZ, R9, RZ, 0x33, !PT ;  /* 0x00000009ff039212 */ /* 0x000fce00078e33ff */
.L_x_565:
[----:B------:R-:W-:Y:S05]  /*bc90*/  BSYNC B0 ;  /* 0x0000000000007941 */ /* 0x000fea0003800000 */
.L_x_564:
[----:B------:R-:W3:Y:S01]  /*bca0*/  LDL R0, [R1+0x8c] ;  /* 0x00008c0001007983 */ /* 0x000ee20000100800 */
[----:B------:R-:W-:Y:S02]  /*bcb0*/  PLOP3.LUT P0, PT, PT, PT, PT, 0x80, 0x0 ;  /* 0x000000000000781c */ /* 0x000fe40003f0f070 */
        /* <DEDUP_REMOVED lines=31> */
[----:B--2---:R-:W-:Y:S02]  /*beb0*/  CS2R R80, SRZ ;  /* 0x0000000000507805 */ /* 0x004fe4000001ff00 */
        /* <DEDUP_REMOVED lines=32> */
[----:B---3--:R-:W-:-:S05]  /*c0c0*/  IMAD R0, R0, R3, RZ ;  /* 0x0000000300007224 */ /* 0x008fca00078e02ff */
[----:B------:R0:W-:Y:S01]  /*c0d0*/  STL [R1+0x54], R0 ;  /* 0x0000540001007387 */ /* 0x0001e20000100800 */
[----:B------:R-:W-:Y:S02]  /*c0e0*/  VIADDMNMX R112, R0, R3, R130, PT ;  /* 0x0000000300707246 */ /* 0x000fe40003800182 */
[----:B------:R-:W-:Y:S02]  /*c0f0*/  CS2R R2, SRZ ;  /* 0x0000000000027805 */ /* 0x000fe4000001ff00 */
[----:B------:R-:W-:-:S13]  /*c100*/  ISETP.GT.AND P1, PT, R112, R0, PT ;  /* 0x000000007000720c */ /* 0x000fda0003f24270 */
[----:B0-----:R-:W-:Y:S05]  /*c110*/  @!P1 BRA `(.L_x_566) ;  /* 0x0000011c00489947 */ /* 0x001fea0003800000 */
[----:B------:R-:W2:Y:S02]  /*c120*/  LDL R0, [R1+0x11c] ;  /* 0x00011c0001007983 */ /* 0x000ea40000100800 */
[----:B--2---:R-:W-:Y:S02]  /*c130*/  R2UR UR4, R0 ;  /* 0x00000000000472ca */ /* 0x004fe400000e0000 */
[----:B------:R-:W0:Y:S11]  /*c140*/  S2R R0, SR_TID.X ;  /* 0x0000000000007919 */ /* 0x000e360000002100 */
[----:B------:R-:W-:-:S06]  /*c150*/  ULOP3.LUT UP0, URZ, UR4, 0x9f, URZ, 0xc0, !UPT ;  /* 0x0000009f043f7892 */ /* 0x000fcc000f80c03f */
[----:B------:R-:W-:Y:S02]  /*c160*/  PLOP3.LUT P0, PT, PT, PT, UP0, 0x80, 0x0 ;  /* 0x000000000000781c */ /* 0x000fe40003f0f008 */
[----:B0-----:R-:W-:-:S04]  /*c170*/  IADD3 R0, R0, -0x80, RZ ;  /* 0xffffff8000007810 */ /* 0x001fc80007ffe0ff */
[----:B------:R-:W-:-:S04]  /*c180*/  SHF.R.S32.HI R3, RZ, 0x1f, R0 ;  /* 0x0000001fff037819 */ /* 0x000fc80000011400 */
[----:B------:R-:W-:-:S04]  /*c190*/  LEA.HI R3, R3, R0, RZ, 0x7 ;  /* 0x0000000003037211 */ /* 0x000fc800078f38ff */
[----:B------:R-:W-:-:S06]  /*c1a0*/  SHF.R.S32.HI R0, RZ, 0x7, R3 ;  /* 0x00000007ff007819 */ /* 0x000fcc0000011403 */
[----:B------:R-:W0:Y:S02]  /*c1b0*/  SHFL.IDX PT, R0, R0, RZ, 0x1f ;  /* 0x00001fff00007589 */ /* 0x000e2400000e0000 */
[----:B0-----:R-:W-:-:S04]  /*c1c0*/  LEA.HI R2, R0, R0, RZ, 0x1 ;  /* 0x0000000000027211 */ /* 0x001fc800078f08ff */
[----:B------:R-:W-:-:S05]  /*c1d0*/  LOP3.LUT R3, R2, 0x1e, RZ, 0xc0, !PT ;  /* 0x0000001e02037812 */ /* 0x000fca00078ec0ff */
[----:B------:R-:W-:-:S05]  /*c1e0*/  IMAD.IADD R3, R0, 0x1, -R3 ;  /* 0x0000000100037824 */ /* 0x000fca00078e0a03 */
[----:B------:R-:W-:-:S04]  /*c1f0*/  LEA R3, R3, UR4, 0xd ;  /* 0x0000000403037c11 */ /* 0x000fc8000f8e68ff */
[----:B------:R-:W-:-:S04]  /*c200*/  SHF.R.U32.HI R2, RZ, 0x4, R3 ;  /* 0x00000004ff027819 */ /* 0x000fc80000011603 */
[----:B------:R-:W-:Y:S01]  /*c210*/  LOP3.LUT R2, R2, 0x3fff, RZ, 0xc0, !PT ;  /* 0x00003fff02027812 */ /* 0x000fe200078ec0ff */
[----:B------:R-:W-:Y:S06]  /*c220*/  @!P0 BRA `(.L_x_567) ;  /* 0x0000000000408947 */ /* 0x000fec0003800000 */
[----:B------:R-:W-:Y:S01]  /*c230*/  MOV R14, 0x0 ;  /* 0x00000000000e7802 */ /* 0x000fe20000000f00 */
[----:B------:R-:W-:Y:S01]  /*c240*/  ULDC.64 UR4, c[0x4][0x138] ;  /* 0x01004e0000047ab9 */ /* 0x000fe20000000a00 */
[----:B------:R-:W-:Y:S01]  /*c250*/  ULDC.64 UR6, c[0x4][0x140] ;  /* 0x0100500000067ab9 */ /* 0x000fe20000000a00 */
[----:B------:R-:W-:Y:S01]  /*c260*/  IMAD.U32 R4, RZ, RZ, UR4 ;  /* 0x00000004ff047e24 */ /* 0x000fe2000f8e00ff */
[----:B------:R-:W-:Y:S01]  /*c270*/  MOV R6, UR6 ;  /* 0x0000000600067c02 */ /* 0x000fe20008000f00 */
[----:B------:R-:W-:Y:S01]  /*c280*/  IMAD.U32 R5, RZ, RZ, UR5 ;  /* 0x00000005ff057e24 */ /* 0x000fe2000f8e00ff */
[----:B------:R-:W0:Y:S01]  /*c290*/  LDC.64 R14, c[0x4][R14] ;  /* 0x010000000e0e7b82 */ /* 0x000e220000000a00 */
[----:B------:R-:W-:Y:S01]  /*c2a0*/  ULDC.64 UR4, c[0x4][0xb8] ;  /* 0x01002e0000047ab9 */ /* 0x000fe20000000a00 */
[----:B------:R-:W-:Y:S01]  /*c2b0*/  IMAD.U32 R7, RZ, RZ, UR7 ;  /* 0x00000007ff077e24 */ /* 0x000fe2000f8e00ff */
[----:B------:R-:W-:Y:S01]  /*c2c0*/  MOV R8, 0x70 ;  /* 0x0000007000087802 */ /* 0x000fe20000000f00 */
[----:B------:R-:W-:-:S02]  /*c2d0*/  IMAD.U32 R10, RZ, RZ, UR4 ;  /* 0x00000004ff0a7e24 */ /* 0x000fc4000f8e00ff */
[----:B------:R-:W-:Y:S02]  /*c2e0*/  IMAD.U32 R11, RZ, RZ, UR5 ;  /* 0x00000005ff0b7e24 */ /* 0x000fe4000f8e00ff */
[----:B------:R-:W-:Y:S02]  /*c2f0*/  IMAD.MOV.U32 R12, RZ, RZ, 0x1 ;  /* 0x00000001ff0c7424 */ /* 0x000fe400078e00ff */
[----:B------:R-:W-:-:S07]  /*c300*/  IMAD.MOV.U32 R13, RZ, RZ, RZ ;  /* 0x000000ffff0d7224 */ /* 0x000fce00078e00ff */
[----:B------:R-:W-:-:S07]  /*c310*/  LEPC R20, `(.L_x_567) ;  /* 0x000000001014794e */ /* 0x000fce0000000000 */
[----:B0----5:R-:W-:Y:S05]  /*c320*/  CALL.ABS.NOINC R14 ;  /* 0x000000000e007343 */ /* 0x021fea0003c00000 */
.L_x_567:
[----:B------:R-:W-:Y:S02]  /*c330*/  ULDC UR4, c[0x0][0x3f4] ;  /* 0x0000fd0000047ab9 */ /* 0x000fe40000000800 */
[----:B------:R-:W-:-:S13]  /*c340*/  ISETP.LT.AND P0, PT, RZ, UR4, PT ;  /* 0x00000004ff007c0c */ /* 0x000fda000bf01270 */
[----:B------:R-:W-:Y:S05]  /*c350*/  @P0 BRA `(.L_x_568) ;  /* 0x0000000000400947 */ /* 0x000fea0003800000 */
[----:B------:R-:W2:Y:S02]  /*c360*/  LDL R20, [R1+0x84] ;  /* 0x0000840001147983 */ /* 0x000ea40000100800 */
[----:B--2---:R-:W-:-:S04]  /*c370*/  LEA.HI R0, R20, R20, RZ, 0x1 ;  /* 0x0000001414007211 */ /* 0x004fc800078f08ff */
[----:B------:R-:W-:-:S05]  /*c380*/  LOP3.LUT R0, R0, 0xfffffffe, RZ, 0xc0, !PT ;  /* 0xfffffffe00007812 */ /* 0x000fca00078ec0ff */
[----:B------:R-:W-:-:S05]  /*c390*/  IMAD.IADD R0, R20, 0x1, -R0 ;  /* 0x0000000114007824 */ /* 0x000fca00078e0a00 */
[----:B------:R-:W-:-:S04]  /*c3a0*/  SHF.L.U32 R0, R0, 0x1f, RZ ;  /* 0x0000001f00007819 */ /* 0x000fc800000006ff */
[----:B------:R0:W1:Y:S03]  /*c3b0*/  SYNCS.PHASECHK.TRANS64.TRYWAIT P0, [R23+URZ+0x38800], R0 ;  /* 0x03880000170075a7 */ /* 0x000066000800017f */
[----:B-1----:R-:W-:Y:S05]  /*c3c0*/  @!P0 NANOSLEEP.SYNCS 0x989680 ;  /* 0x009896800000895d */ /* 0x002fea0003900000 */
[----:B------:R-:W1:Y:S01]  /*c3d0*/  @!P0 SYNCS.PHASECHK.TRANS64 P0, [R23+URZ+0x38800], R0 ;  /* 0x03880000170085a7 */ /* 0x000e62000800007f */
[----:B------:R-:W-:Y:S04]  /*c3e0*/  BSSY B0, `(.L_x_569) ;  /* 0x0000006000007945 */ /* 0x000fe80003800000 */
[----:B-1----:R-:W-:Y:S05]  /*c3f0*/  @P0 BRA `(.L_x_570) ;  /* 0x0000000000100947 */ /* 0x002fea0003800000 */
.L_x_571:
[----:B-1----:R1:W2:Y:S02]  /*c400*/  SYNCS.PHASECHK.TRANS64.TRYWAIT P0, [R23+URZ+0x38800], R0 ;  /* 0x03880000170075a7 */ /* 0x0022a4000800017f */
[----:B--2---:R-:W-:Y:S05]  /*c410*/  @!P0 NANOSLEEP.SYNCS 0x989680 ;  /* 0x009896800000895d */ /* 0x004fea0003900000 */
[----:B------:R-:W2:Y:S02]  /*c420*/  @!P0 SYNCS.PHASECHK.TRANS64 P0, [R23+URZ+0x38800], R0 ;  /* 0x03880000170085a7 */ /* 0x000ea4000800007f */
[----:B--2---:R-:W-:Y:S05]  /*c430*/  @!P0 BRA `(.L_x_571) ;  /* 0xfffffffc00f08947 */ /* 0x004fea000383ffff */
.L_x_570:
[----:B------:R-:W-:Y:S05]  /*c440*/  BSYNC B0 ;  /* 0x0000000000007941 */ /* 0x000fea0003800000 */
.L_x_569:
[----:B------:R-:W-:Y:S05]  /*c450*/  BRA `(.L_x_572) ;  /* 0x0000006c00507947 */ /* 0x000fea0003800000 */
.L_x_568:
[----:B------:R-:W2:Y:S01]  /*c460*/  LDL R0, [R1+0x11c] ;  /* 0x00011c0001007983 */ /* 0x000ea20000100800 */
[----:B------:R-:W-:Y:S01]  /*c470*/  ULDC.64 UR4, c[0x0][0x3f8] ;  /* 0x0000fe0000047ab9 */ /* 0x000fe20000000a00 */
[----:B------:R-:W-:Y:S01]  /*c480*/  ULDC.64 UR6, c[0x0][0x408] ;  /* 0x0001020000067ab9 */ /* 0x000fe20000000a00 */
[----:B-----5:R-:W-:Y:S01]  /*c490*/  IMAD.WIDE.U32 R4, R127, UR4, RZ ;  /* 0x000000047f047c25 */ /* 0x020fe2000f8e00ff */
[----:B--2---:R-:W-:Y:S02]  /*c4a0*/  R2UR UR8, R0 ;  /* 0x00000000000872ca */ /* 0x004fe400000e0000 */
[----:B------:R-:W-:-:S05]  /*c4b0*/  SHF.R.S32.HI R0, RZ, 0x1f, R127 ;  /* 0x0000001fff007819 */ /* 0x000fca000001147f */
[C---:B------:R-:W-:Y:S02]  /*c4c0*/  IMAD R6, R0.reuse, UR4, RZ ;  /* 0x0000000400067c24 */ /* 0x040fe4000f8e02ff */
[----:B------:R-:W-:Y:S02]  /*c4d0*/  IMAD R0, R0, UR6, RZ ;  /* 0x0000000600007c24 */ /* 0x000fe4000f8e02ff */
[C---:B------:R-:W-:Y:S01]  /*c4e0*/  IMAD R3, R127.reuse, UR5, R6 ;  /* 0x000000057f037c24 */ /* 0x040fe2000f8e0206 */
[----:B------:R-:W-:Y:S01]  /*c4f0*/  ULDC.64 UR4, c[0x0][0x3e8] ;  /* 0x0000fa0000047ab9 */ /* 0x000fe20000000a00 */
[----:B------:R-:W-:Y:S01]  /*c500*/  ULOP3.LUT UP0, URZ, UR8, 0x3ff, URZ, 0xc0, !UPT ;  /* 0x000003ff083f7892 */ /* 0x000fe2000f80c03f */
[C---:B------:R-:W-:Y:S01]  /*c510*/  IMAD R29, R127.reuse, UR7, R0 ;  /* 0x000000077f1d7c24 */ /* 0x040fe2000f8e0200 */
[----:B------:R-:W-:Y:S01]  /*c520*/  LEA R28, P0, R4, UR4, 0x1 ;  /* 0x00000004041c7c11 */ /* 0x000fe2000f8008ff */
[----:B------:R-:W-:Y:S01]  /*c530*/  IMAD.WIDE.U32 R6, R127, UR6, RZ ;  /* 0x000000067f067c25 */ /* 0x000fe2000f8e00ff */
[----:B------:R-:W-:Y:S01]  /*c540*/  ULDC.64 UR6, c[0x0][0x400] ;  /* 0x0001000000067ab9 */ /* 0x000fe20000000a00 */
[----:B------:R-:W-:-:S02]  /*c550*/  IADD3 R3, R3, R5, RZ ;  /* 0x0000000503037210 */ /* 0x000fc40007ffe0ff */
[----:B------:R-:W-:Y:S01]  /*c560*/  PLOP3.LUT P2, PT, PT, PT, UP0, 0x80, 0x0 ;  /* 0x000000000000781c */ /* 0x000fe20003f4f008 */
[----:B------:R-:W-:Y:S01]  /*c570*/  IMAD.IADD R29, R29, 0x1, R7 ;  /* 0x000000011d1d7824 */ /* 0x000fe200078e0207 */
[----:B------:R-:W-:Y:S02]  /*c580*/  LEA R30, P1, R6, UR6, 0x1 ;  /* 0x00000006061e7c11 */ /* 0x000fe4000f8208ff */
[----:B------:R-:W-:Y:S02]  /*c590*/  LEA.HI.X R24, R4, UR5, R3, 0x1, P0 ;  /* 0x0000000504187c11 */ /* 0x000fe400080f0c03 */
[----:B------:R-:W-:-:S07]  /*c5a0*/  LEA.HI.X R29, R6, UR7, R29, 0x1, P1 ;  /* 0x00000007061d7c11 */ /* 0x000fce00088f0c1d */
[----:B------:R-:W-:Y:S05]  /*c5b0*/  @!P2 BRA `(.L_x_573) ;  /* 0x000000000040a947 */ /* 0x000fea0003800000 */
        /* <DEDUP_REMOVED lines=15> */
[----:B0-----:R-:W-:Y:S05]  /*c6b0*/  CALL.ABS.NOINC R14 ;  /* 0x000000000e007343 */ /* 0x001fea0003c00000 */
.L_x_573:
[----:B------:R-:W-:Y:S01]  /*c6c0*/  ULDC.U8 UR4, c[0x0][0x410] ;  /* 0x0001040000047ab9 */ /* 0x000fe20000000000 */
[----:B------:R-:W-:Y:S01]  /*c6d0*/  BSSY B0, `(.L_x_574) ;  /* 0x00006a4000007945 */ /* 0x000fe20003800000 */
[----:B------:R-:W-:Y:S01]  /*c6e0*/  ISETP.NE.AND P0, PT, RZ, UR4, PT ;  /* 0x00000004ff007c0c */ /* 0x000fe2000bf05270 */
[----:B------:R-:W-:-:S12]  /*c6f0*/  IMAD R8, R129, 0x80, R224 ;  /* 0x0000008081087824 */ /* 0x000fd800078e02e0 */
[----:B------:R-:W-:Y:S05]  /*c700*/  @!P0 BRA `(.L_x_575) ;  /* 0x0000003000c88947 */ /* 0x000fea0003800000 */
[----:B------:R-:W-:-:S03]  /*c710*/  UMOV UR4, 0xffffffff ;  /* 0xffffffff00047882 */ /* 0x000fc60000000000 */
[----:B------:R-:W-:Y:S05]  /*c720*/  BRA.DIV UR4, `(.L_x_576) ;  /* 0x000001e604487947 */ /* 0x000fea000b800000 */
[----:B------:R0:W1:Y:S04]  /*c730*/  SHFL.IDX PT, R0, R24, RZ, 0x181f ;  /* 0x00181fff18007589 */ /* 0x00006800000e0000 */
[----:B------:R0:W2:Y:S04]  /*c740*/  SHFL.IDX PT, R3, R28, RZ, 0x181f ;  /* 0x00181fff1c037589 */ /* 0x0000a800000e0000 */
[----:B------:R-:W3:Y:S04]  /*c750*/  SHFL.IDX PT, R29, R29, RZ, 0x181f ;  /* 0x00181fff1d1d7589 */ /* 0x000ee800000e0000 */
[----:B------:R0:W4:Y:S02]  /*c760*/  SHFL.IDX PT, R32, R30, RZ, 0x181f ;  /* 0x00181fff1e207589 */ /* 0x00012400000e0000 */
.L_x_855:
[----:B------:R-:W-:Y:S01]  /*c770*/  ULDC UR4, c[0x0][0x448] ;  /* 0x0001120000047ab9 */ /* 0x000fe20000000800 */
[----:B------:R-:W-:Y:S01]  /*c780*/  BSSY B1, `(.L_x_577) ;  /* 0x000003e000017945 */ /* 0x000fe20003800000 */
[----:B------:R-:W-:Y:S01]  /*c790*/  IMAD R33, R132, UR4, RZ ;  /* 0x0000000484217c24 */ /* 0x000fe2000f8e02ff */
[----:B------:R-:W-:Y:S02]  /*c7a0*/  CS2R R4, SRZ ;  /* 0x0000000000047805 */ /* 0x000fe4000001ff00 */
[----:B------:R-:W-:Y:S02]  /*c7b0*/  CS2R R10, SRZ ;  /* 0x00000000000a7805 */ /* 0x000fe4000001ff00 */
[----:B------:R-:W-:Y:S02]  /*c7c0*/  CS2R R12, SRZ ;  /* 0x00000000000c7805 */ /* 0x000fe4000001ff00 */
[----:B------:R-:W-:Y:S02]  /*c7d0*/  CS2R R20, SRZ ;  /* 0x0000000000147805 */ /* 0x000fe4000001ff00 */
[----:B------:R-:W-:Y:S01]  /*c7e0*/  ISETP.GE.AND P0, PT, R8, R33, PT ;  /* 0x000000210800720c */ /* 0x000fe20003f06270 */
[----:B------:R-:W-:Y:S01]  /*c7f0*/  IMAD R33, R129, -0x80, R33 ;  /* 0xffffff8081217824 */ /* 0x000fe200078e0221 */
[----:B0-----:R-:W-:-:S02]  /*c800*/  CS2R R30, SRZ ;  /* 0x00000000001e7805 */ /* 0x001fc4000001ff00 */
[----:B------:R-:W-:Y:S02]  /*c810*/  CS2R R6, SRZ ;  /* 0x0000000000067805 */ /* 0x000fe4000001ff00 */
[----:B------:R-:W-:Y:S02]  /*c820*/  CS2R R8, SRZ ;  /* 0x0000000000087805 */ /* 0x000fe4000001ff00 */
[----:B------:R-:W-:-:S05]  /*c830*/  CS2R R14, SRZ ;  /* 0x00000000000e7805 */ /* 0x000fca000001ff00 */
[----:B------:R-:W-:Y:S05]  /*c840*/  @P0 BRA `(.L_x_578) ;  /* 0x0000000000c40947 */ /* 0x000fea0003800000 */
[----:B------:R-:W-:Y:S01]  /*c850*/  ULDC UR4, c[0x0][0x3f4] ;  /* 0x0000fd0000047ab9 */ /* 0x000fe20000000800 */
[----:B------:R-:W-:Y:S01]  /*c860*/  SHF.R.S32.HI R4, RZ, 0x1f, R221 ;  /* 0x0000001fff047819 */ /* 0x000fe200000114dd */
[----:B------:R-:W-:Y:S01]  /*c870*/  IMAD.SHL.U32 R24, R220, 0x2, RZ ;  /* 0x00000002dc187824 */ /* 0x000fe200078e00ff */
[----:B------:R-:W-:Y:S02]  /*c880*/  ISETP.GE.AND P3, PT, R216, UR4, PT ;  /* 0x00000004d8007c0c */ /* 0x000fe4000bf66270 */
[----:B------:R-:W-:Y:S02]  /*c890*/  CS2R R20, SRZ ;  /* 0x0000000000147805 */ /* 0x000fe4000001ff00 */
[C---:B------:R-:W-:Y:S01]  /*c8a0*/  ISETP.GE.AND P2, PT, R221.reuse, UR4, PT ;  /* 0x00000004dd007c0c */ /* 0x040fe2000bf46270 */
[----:B------:R-:W-:Y:S01]  /*c8b0*/  ULDC.64 UR6, c[0x0][0x208] ;  /* 0x0000820000067ab9 */ /* 0x000fe20000000a00 */
[----:B------:R-:W-:Y:S01]  /*c8c0*/  ISETP.GE.AND P1, PT, R220, UR4, PT ;  /* 0x00000004dc007c0c */ /* 0x000fe2000bf26270 */
[----:B------:R-:W-:Y:S01]  /*c8d0*/  IMAD.SHL.U32 R28, R222, 0x2, RZ ;  /* 0x00000002de1c7824 */ /* 0x000fe200078e00ff */
[----:B------:R-:W-:-:S02]  /*c8e0*/  SHF.L.U32 R6, R221, 0x1, RZ ;  /* 0x00000001dd067819 */ /* 0x000fc400000006ff */
[----:B------:R-:W-:Y:S02]  /*c8f0*/  CS2R R14, SRZ ;  /* 0x00000000000e7805 */ /* 0x000fe4000001ff00 */
[----:B------:R-:W-:Y:S02]  /*c900*/  SHF.R.S32.HI R9, RZ, 0x1f, R220 ;  /* 0x0000001fff097819 */ /* 0x000fe400000114dc */
[----:B------:R-:W-:Y:S02]  /*c910*/  SHF.L.U64.HI R5, R221, 0x1, R4 ;  /* 0x00000001dd057819 */ /* 0x000fe40000010204 */
[----:B------:R-:W-:Y:S01]  /*c920*/  SHF.L.U64.HI R25, R220, 0x1, R9 ;  /* 0x00000001dc197819 */ /* 0x000fe20000010209 */
[----:B---3--:R-:W-:Y:S01]  /*c930*/  @!P3 IMAD.MOV.U32 R13, RZ, RZ, R29 ;  /* 0x000000ffff0db224 */ /* 0x008fe200078e001d */
[----:B----4-:R-:W-:Y:S01]  /*c940*/  @!P3 MOV R12, R32 ;  /* 0x00000020000cb202 */ /* 0x010fe20000000f00 */
[----:B--2---:R-:W-:Y:S01]  /*c950*/  @!P3 IMAD.MOV.U32 R8, RZ, RZ, R3 ;  /* 0x000000ffff08b224 */ /* 0x004fe200078e0003 */
[----:B------:R-:W-:Y:S01]  /*c960*/  @!P2 IADD3 R10, P4, R3, R6, RZ ;  /* 0x00000006030aa210 */ /* 0x000fe20007f9e0ff */
[----:B-1----:R-:W-:Y:S01]  /*c970*/  @!P3 IMAD.MOV.U32 R9, RZ, RZ, R0 ;  /* 0x000000ffff09b224 */ /* 0x002fe200078e0000 */
[----:B------:R-:W-:Y:S01]  /*c980*/  ISETP.GE.AND P0, PT, R222, UR4, PT ;  /* 0x00000004de007c0c */ /* 0x000fe2000bf06270 */
[----:B------:R-:W-:Y:S01]  /*c990*/  @!P3 IMAD.WIDE R30, R216, 0x2, R12 ;  /* 0x00000002d81eb825 */ /* 0x000fe200078e020c */
[----:B------:R-:W-:-:S02]  /*c9a0*/  CS2R R12, SRZ ;  /* 0x00000000000c7805 */ /* 0x000fc4000001ff00 */
[----:B------:R-:W-:Y:S01]  /*c9b0*/  SHF.R.S32.HI R7, RZ, 0x1f, R222 ;  /* 0x0000001fff077819 */ /* 0x000fe200000114de */
[----:B------:R-:W-:Y:S01]  /*c9c0*/  @!P2 IMAD.X R11, R0, 0x1, R5, P4 ;  /* 0x00000001000ba824 */ /* 0x000fe200020e0605 */
[----:B------:R-:W-:Y:S01]  /*c9d0*/  @!P2 IADD3 R6, P6, R32, R6, RZ ;  /* 0x000000062006a210 */ /* 0x000fe20007fde0ff */
[----:B------:R-:W-:Y:S01]  /*c9e0*/  @!P3 IMAD.WIDE R8, R216, 0x2, R8 ;  /* 0x00000002d808b825 */ /* 0x000fe200078e0208 */
[-C--:B------:R-:W-:Y:S01]  /*c9f0*/  @!P1 IADD3 R4, P5, R3, R24.reuse, RZ ;  /* 0x0000001803049210 */ /* 0x080fe20007fbe0ff */
[----:B------:R-:W5:Y:S01]  /*ca00*/  @!P3 LD.E.64 R14, desc[UR6][R30.64] ;  /* 0x000000061e0eb980 */ /* 0x000f62000c101b00 */
[----:B------:R-:W-:Y:S02]  /*ca10*/  SHF.L.U64.HI R34, R222, 0x1, R7 ;  /* 0x00000001de227819 */ /* 0x000fe40000010207 */
[----:B------:R-:W-:Y:S01]  /*ca20*/  @!P2 IADD3.X R7, R29, R5, RZ, P6, !PT ;  /* 0x000000051d07a210 */ /* 0x000fe200037fe4ff */
[----:B------:R0:W5:Y:S01]  /*ca30*/  @!P3 LD.E.64 R20, desc[UR6][R8.64] ;  /* 0x000000060814b980 */ /* 0x000162000c101b00 */
[----:B------:R-:W-:Y:S01]  /*ca40*/  @!P1 IMAD.X R5, R0, 0x1, R25, P5 ;  /* 0x0000000100059824 */ /* 0x000fe200028e0619 */
[----:B------:R-:W-:-:S02]  /*ca50*/  @!P1 IADD3 R24, P4, R32, R24, RZ ;  /* 0x0000001820189210 */ /* 0x000fc40007f9e0ff */
[----:B------:R1:W5:Y:S01]  /*ca60*/  @!P2 LD.E.64 R12, desc[UR6][R10.64] ;  /* 0x000000060a0ca980 */ /* 0x000362000c101b00 */
[-C--:B------:R-:W-:Y:S02]  /*ca70*/  @!P0 IADD3 R26, P6, R3, R28.reuse, RZ ;  /* 0x0000001c031a8210 */ /* 0x080fe40007fde0ff */
[----:B------:R-:W-:Y:S01]  /*ca80*/  @!P0 IADD3 R28, P5, R32, R28, RZ ;  /* 0x0000001c201c8210 */ /* 0x000fe20007fbe0ff */
[C---:B------:R-:W-:Y:S01]  /*ca90*/  @!P1 IMAD.X R25, R29.reuse, 0x1, R25, P4 ;  /* 0x000000011d199824 */ /* 0x040fe200020e0619 */
[----:B0-----:R-:W-:Y:S02]  /*caa0*/  CS2R R8, SRZ ;  /* 0x0000000000087805 */ /* 0x001fe4000001ff00 */
[----:B------:R-:W-:Y:S01]  /*cab0*/  CS2R R30, SRZ ;  /* 0x00000000001e7805 */ /* 0x000fe2000001ff00 */
[----:B------:R-:W-:Y:S01]  /*cac0*/  @!P0 IMAD.X R27, R0, 0x1, R34, P6 ;  /* 0x00000001001b8824 */ /* 0x000fe200030e0622 */
[----:B------:R-:W-:Y:S02]  /*cad0*/  @!P0 IADD3.X R29, R29, R34, RZ, P5, !PT ;  /* 0x000000221d1d8210 */ /* 0x000fe40002ffe4ff */
[----:B-1----:R-:W-:Y:S01]  /*cae0*/  CS2R R10, SRZ ;  /* 0x00000000000a7805 */ /* 0x002fe2000001ff00 */
[----:B------:R0:W5:Y:S05]  /*caf0*/  @!P2 LD.E.64 R8, desc[UR6][R6.64] ;  /* 0x000000060608a980 */ /* 0x00016a000c101b00 */
[----:B------:R1:W5:Y:S04]  /*cb00*/  @!P1 LD.E.64 R10, desc[UR6][R4.64] ;  /* 0x00000006040a9980 */ /* 0x000368000c101b00 */
[----:B------:R2:W5:Y:S01]  /*cb10*/  @!P0 LD.E.64 R30, desc[UR6][R28.64] ;  /* 0x000000061c1e8980 */ /* 0x000562000c101b00 */
[----:B0-----:R-:W-:-:S02]  /*cb20*/  CS2R R6, SRZ ;  /* 0x0000000000067805 */ /* 0x001fc4000001ff00 */
[----:B-1----:R-:W-:-:S04]  /*cb30*/  CS2R R4, SRZ ;  /* 0x0000000000047805 */ /* 0x002fc8000001ff00 */
[----:B------:R2:W5:Y:S04]  /*cb40*/  @!P1 LD.E.64 R6, desc[UR6][R24.64] ;  /* 0x0000000618069980 */ /* 0x000568000c101b00 */
[----:B------:R2:W5:Y:S02]  /*cb50*/  @!P0 LD.E.64 R4, desc[UR6][R26.64] ;  /* 0x000000061a048980 */ /* 0x000564000c101b00 */
.L_x_578:
[----:B------:R-:W-:Y:S05]  /*cb60*/  BSYNC B1 ;  /* 0x0000000000017941 */ /* 0x000fea0003800000 */
.L_x_577:
[----:B--23--:R-:W1:Y:S01]  /*cb70*/  LDL R29, [R1+0x84] ;  /* 0x00008400011d7983 */ /* 0x00ce620000100800 */
[----:B-----5:R-:W-:Y:S01]  /*cb80*/  IMAD.MOV.U32 R3, RZ, RZ, R4 ;  /* 0x000000ffff037224 */ /* 0x020fe200078e0004 */
[----:B------:R-:W-:Y:S01]  /*cb90*/  SHF.R.U64 R40, R4, 0x10, R5 ;  /* 0x0000001004287819 */ /* 0x000fe20000001205 */
[----:B------:R-:W-:Y:S01]  /*cba0*/  IMAD.MOV.U32 R25, RZ, RZ, R20 ;  /* 0x000000ffff197224 */ /* 0x000fe200078e0014 */
[--C-:B------:R-:W-:Y:S01]  /*cbb0*/  SHF.R.U64 R26, R20, 0x10, R21.reuse ;  /* 0x00000010141a7819 */ /* 0x100fe20000001215 */
[--C-:B------:R-:W-:Y:S01]  /*cbc0*/  IMAD.MOV.U32 R24, RZ, RZ, R21.reuse ;  /* 0x000000ffff187224 */ /* 0x100fe200078e0015 */
[----:B------:R-:W-:Y:S01]  /*cbd0*/  SHF.R.U32.HI R35, RZ, 0x10, R21 ;  /* 0x00000010ff237819 */ /* 0x000fe20000011615 */
[----:B------:R-:W-:Y:S01]  /*cbe0*/  IMAD.MOV.U32 R20, RZ, RZ, R12 ;  /* 0x000000ffff147224 */ /* 0x000fe200078e000c */
[----:B------:R-:W-:Y:S01]  /*cbf0*/  MOV R21, R13 ;  /* 0x0000000d00157202 */ /* 0x000fe20000000f00 */
[----:B------:R-:W-:Y:S01]  /*cc00*/  IMAD.MOV.U32 R27, RZ, RZ, R14 ;  /* 0x000000ffff1b7224 */ /* 0x000fe200078e000e */
[--C-:B------:R-:W-:Y:S01]  /*cc10*/  SHF.R.U64 R36, R12, 0x10, R13.reuse ;  /* 0x000000100c247819 */ /* 0x100fe2000000120d */
[----:B------:R-:W-:Y:S01]  /*cc20*/  IMAD.MOV.U32 R12, RZ, RZ, R10 ;  /* 0x000000ffff0c7224 */ /* 0x000fe200078e000a */
[----:B------:R-:W-:Y:S01]  /*cc30*/  SHF.R.U32.HI R37, RZ, 0x10, R13 ;  /* 0x00000010ff257819 */ /* 0x000fe2000001160d */
[--C-:B------:R-:W-:Y:S01]  /*cc40*/  IMAD.MOV.U32 R13, RZ, RZ, R11.reuse ;  /* 0x000000ffff0d7224 */ /* 0x100fe200078e000b */
[----:B------:R-:W-:Y:S01]  /*cc50*/  SHF.R.U64 R38, R10, 0x10, R11 ;  /* 0x000000100a267819 */ /* 0x000fe2000000120b */
[--C-:B------:R-:W-:Y:S01]  /*cc60*/  IMAD.MOV.U32 R28, RZ, RZ, R15.reuse ;  /* 0x000000ffff1c7224 */ /* 0x100fe200078e000f */
[----:B------:R-:W-:Y:S01]  /*cc70*/  SHF.R.U64 R42, R14, 0x10, R15 ;  /* 0x000000100e2a7819 */ /* 0x000fe2000000120f */
[----:B------:R-:W-:Y:S01]  /*cc80*/  IMAD.MOV.U32 R14, RZ, RZ, R6 ;  /* 0x000000ffff0e7224 */ /* 0x000fe200078e0006 */
[----:B------:R-:W-:Y:S01]  /*cc90*/  MOV R10, R5 ;  /* 0x00000005000a7202 */ /* 0x000fe20000000f00 */
[----:B------:R-:W-:Y:S01]  /*cca0*/  IMAD.MOV.U32 R34, RZ, RZ, R9 ;  /* 0x000000ffff227224 */ /* 0x000fe200078e0009 */
[----:B------:R-:W-:Y:S01]  /*ccb0*/  SHF.R.U32.HI R41, RZ, 0x10, R5 ;  /* 0x00000010ff297819 */ /* 0x000fe20000011605 */
[----:B------:R-:W-:Y:S01]  /*ccc0*/  IMAD.MOV.U32 R5, RZ, RZ, R31 ;  /* 0x000000ffff057224 */ /* 0x000fe200078e001f */
[--C-:B------:R-:W-:Y:S01]  /*ccd0*/  SHF.R.U64 R44, R8, 0x10, R9.reuse ;  /* 0x00000010082c7819 */ /* 0x100fe20000001209 */
[----:B------:R-:W-:Y:S01]  /*cce0*/  BSSY B1, `(.L_x_579) ;  /* 0x0000022000017945 */ /* 0x000fe20003800000 */
[----:B------:R-:W-:-:S02]  /*ccf0*/  SHF.R.U32.HI R45, RZ, 0x10, R9 ;  /* 0x00000010ff2d7819 */ /* 0x000fc40000011609 */
[----:B------:R-:W-:Y:S02]  /*cd00*/  SHF.R.U64 R6, R6, 0x10, R7 ;  /* 0x0000001006067819 */ /* 0x000fe40000001207 */
[----:B------:R-:W-:Y:S02]  /*cd10*/  SHF.R.U32.HI R39, RZ, 0x10, R11 ;  /* 0x00000010ff277819 */ /* 0x000fe4000001160b */
[----:B------:R-:W-:Y:S02]  /*cd20*/  SHF.R.U32.HI R43, RZ, 0x10, R15 ;  /* 0x00000010ff2b7819 */ /* 0x000fe4000001160f */
[----:B----4-:R-:W-:Y:S02]  /*cd30*/  MOV R32, R8 ;  /* 0x0000000800207202 */ /* 0x010fe40000000f00 */
[----:B------:R-:W-:Y:S02]  /*cd40*/  MOV R9, R30 ;  /* 0x0000001e00097202 */ /* 0x000fe40000000f00 */
[----:B------:R-:W-:-:S02]  /*cd50*/  PRMT R11, R12, 0x5410, R13 ;  /* 0x000054100c0b7816 */ /* 0x000fc4000000000d */
[----:B------:R-:W-:Y:S02]  /*cd60*/  SHF.R.U64 R30, R30, 0x10, R31 ;  /* 0x000000101e1e7819 */ /* 0x000fe4000000121f */
[----:B------:R-:W-:Y:S02]  /*cd70*/  PRMT R25, R25, 0x5410, R24 ;  /* 0x0000541019197816 */ /* 0x000fe40000000018 */
[----:B------:R-:W-:Y:S02]  /*cd80*/  PRMT R15, R20, 0x5410, R21 ;  /* 0x00005410140f7816 */ /* 0x000fe40000000015 */
[----:B------:R-:W-:Y:S02]  /*cd90*/  PRMT R27, R27, 0x5410, R28 ;  /* 0x000054101b1b7816 */ /* 0x000fe4000000001c */
[----:B------:R-:W-:Y:S02]  /*cda0*/  SHF.R.U32.HI R31, RZ, 0x10, R31 ;  /* 0x00000010ff1f7819 */ /* 0x000fe4000001161f */
[----:B------:R-:W-:-:S02]  /*cdb0*/  PRMT R26, R26, 0x5410, R35 ;  /* 0x000054101a1a7816 */ /* 0x000fc40000000023 */
[----:B------:R-:W-:Y:S02]  /*cdc0*/  PRMT R20, R36, 0x5410, R37 ;  /* 0x0000541024147816 */ /* 0x000fe40000000025 */
[----:B------:R-:W-:Y:S02]  /*cdd0*/  PRMT R12, R38, 0x5410, R39 ;  /* 0x00005410260c7816 */ /* 0x000fe40000000027 */
[----:B------:R-:W-:Y:S02]  /*cde0*/  PRMT R3, R3, 0x5410, R10 ;  /* 0x0000541003037816 */ /* 0x000fe4000000000a */
[----:B------:R-:W-:Y:S02]  /*cdf0*/  PRMT R8, R40, 0x5410, R41 ;  /* 0x0000541028087816 */ /* 0x000fe40000000029 */
[----:B------:R-:W-:Y:S02]  /*ce00*/  PRMT R28, R42, 0x5410, R43 ;  /* 0x000054102a1c7816 */ /* 0x000fe4000000002b */
[----:B------:R-:W-:-:S02]  /*ce10*/  PRMT R21, R32, 0x5410, R34 ;  /* 0x0000541020157816 */ /* 0x000fc40000000022 */
[----:B------:R-:W-:Y:S02]  /*ce20*/  PRMT R24, R44, 0x5410, R45 ;  /* 0x000054102c187816 */ /* 0x000fe4000000002d */
[----:B------:R-:W-:Y:S02]  /*ce30*/  PRMT R9, R9, 0x5410, R5 ;  /* 0x0000541009097816 */ /* 0x000fe40000000005 */
[----:B-1----:R-:W-:-:S04]  /*ce40*/  LEA.HI R0, R29, R29, RZ, 0x1 ;  /* 0x0000001d1d007211 */ /* 0x002fc800078f08ff */
[----:B------:R-:W-:-:S05]  /*ce50*/  LOP3.LUT R0, R0, 0xfffffffe, RZ, 0xc0, !PT ;  /* 0xfffffffe00007812 */ /* 0x000fca00078ec0ff */
[----:B------:R-:W-:Y:S02]  /*ce60*/  IMAD.IADD R0, R29, 0x1, -R0 ;  /* 0x000000011d007824 */ /* 0x000fe400078e0a00 */
[--C-:B------:R-:W-:Y:S01]  /*ce70*/  IMAD.MOV.U32 R29, RZ, RZ, R7.reuse ;  /* 0x000000ffff1d7224 */ /* 0x100fe200078e0007 */
[----:B------:R-:W-:Y:S02]  /*ce80*/  SHF.R.U32.HI R7, RZ, 0x10, R7 ;  /* 0x00000010ff077819 */ /* 0x000fe40000011607 */
[----:B------:R-:W-:Y:S02]  /*ce90*/  SHF.L.U32 R4, R0, 0x1f, RZ ;  /* 0x0000001f00047819 */ /* 0x000fe400000006ff */
[----:B------:R-:W-:Y:S02]  /*cea0*/  VIMNMX R0, R33, 0x80, PT ;  /* 0x0000008021007848 */ /* 0x000fe40003fe0100 */
[----:B------:R-:W0:Y:S01]  /*ceb0*/  SYNCS.PHASECHK.TRANS64.TRYWAIT P0, [R23+URZ+0x38800], R4 ;  /* 0x03880004170075a7 */ /* 0x000e22000800017f */
[----:B------:R-:W-:-:S02]  /*cec0*/  PRMT R13, R14, 0x5410, R29 ;  /* 0x000054100e0d7816 */ /* 0x000fc4000000001d */
[----:B------:R-:W-:Y:S02]  /*ced0*/  ISETP.GE.AND P1, PT, R224, R0, PT ;  /* 0x00000000e000720c */ /* 0x000fe40003f26270 */
[----:B------:R-:W-:Y:S01]  /*cee0*/  PRMT R14, R6, 0x5410, R7 ;  /* 0x00005410060e7816 */ /* 0x000fe20000000007 */
[----:B0-----:R-:W-:Y:S10]  /*cef0*/  @!P0 BRA `(.L_x_580) ;  /* 0x000001dc00c88947 */ /* 0x001ff40003800000 */
.L_x_856:
[----:B------:R-:W-:Y:S05]  /*cf00*/  BSYNC B1 ;  /* 0x0000000000017941 */ /* 0x000fea0003800000 */
.L_x_579:
[----:B------:R-:W-:Y:S01]  /*cf10*/  BSSY B1, `(.L_x_581) ;  /* 0x00000ab000017945 */ /* 0x000fe20003800000 */
[----:B------:R-:W-:-:S03]  /*cf20*/  PRMT R10, R30, 0x5410, R31 ;  /* 0x000054101e0a7816 */ /* 0x000fc6000000001f */
[----:B------:R-:W-:Y:S05]  /*cf30*/  @P1 BRA `(.L_x_582) ;  /* 0x0000000800a01947 */ /* 0x000fea0003800000 */
[----:B------:R1:W5:Y:S01]  /*cf40*/  LDL R41, [R1+0x68] ;  /* 0x0000680001297983 */ /* 0x0003620000100800 */
[----:B------:R-:W2:Y:S01]  /*cf50*/  LDC R5, c[0x0][0x3f4] ;  /* 0x0000fd00ff057b82 */ /* 0x000ea20000000800 */
[----:B------:R-:W-:Y:S01]  /*cf60*/  BSSY B2, `(.L_x_583) ;  /* 0x000002c000027945 */ /* 0x000fe20003800000 */
[-C--:B--2---:R-:W-:Y:S02]  /*cf70*/  ISETP.GE.AND P0, PT, R216, R5.reuse, PT ;  /* 0x00000005d800720c */ /* 0x084fe40003f06270 */
[-C--:B------:R-:W-:Y:S02]  /*cf80*/  ISETP.GE.AND P1, PT, R221, R5.reuse, PT ;  /* 0x00000005dd00720c */ /* 0x080fe40003f26270 */
[-C--:B------:R-:W-:Y:S02]  /*cf90*/  ISETP.GE.AND P2, PT, R220, R5.reuse, PT ;  /* 0x00000005dc00720c */ /* 0x080fe40003f46270 */
[----:B------:R-:W-:-:S07]  /*cfa0*/  ISETP.GE.AND P3, PT, R222, R5, PT ;  /* 0x00000005de00720c */ /* 0x000fce0003f66270 */
[----:B-1----:R-:W-:Y:S06]  /*cfb0*/  @P0 BRA `(.L_x_584) ;  /* 0x0000000000980947 */ /* 0x002fec0003800000 */
[----:B0----5:R-:W0:Y:S01]  /*cfc0*/  LDS.128 R4, [R41] ;  /* 0x0000000029047984 */ /* 0x021e220000000c00 */
[----:B------:R-:W-:Y:S02]  /*cfd0*/  HADD2.F32 R35, -RZ, R27.H0_H0 ;  /* 0x2000001bff237230 */ /* 0x000fe40000004100 */
[----:B------:R-:W-:Y:S02]  /*cfe0*/  HADD2.F32 R33, -RZ, R25.H0_H0 ;  /* 0x20000019ff217230 */ /* 0x000fe40000004100 */
[----:B------:R-:W-:Y:S02]  /*cff0*/  HADD2.F32 R34, -RZ, R26.H0_H0 ;  /* 0x2000001aff227230 */ /* 0x000fe40000004100 */
[----:B------:R-:W-:Y:S02]  /*d000*/  HADD2.F32 R36, -RZ, R28.H0_H0 ;  /* 0x2000001cff247230 */ /* 0x000fe40000004100 */
[--C-:B0-----:R-:W-:Y:S02]  /*d010*/  HADD2.F32 R29, -RZ, R4.reuse.H0_H0 ;  /* 0x20000004ff1d7230 */ /* 0x101fe40000004100 */
[----:B------:R-:W-:-:S02]  /*d020*/  HADD2.F32 R4, -RZ, R4.H1_H1 ;  /* 0x30000004ff047230 */ /* 0x000fc40000004100 */
[--C-:B------:R-:W-:Y:S02]  /*d030*/  HADD2.F32 R30, -RZ, R5.reuse.H0_H0 ;  /* 0x20000005ff1e7230 */ /* 0x100fe40000004100 */
[----:B------:R-:W-:Y:S02]  /*d040*/  HADD2.F32 R5, -RZ, R5.H1_H1 ;  /* 0x30000005ff057230 */ /* 0x000fe40000004100 */
[C---:B------:R-:W-:Y:S01]  /*d050*/  FMUL.FTZ R38, R4.reuse, R35 ;  /* 0x0000002304267220 */ /* 0x040fe20000410000 */
[-C--:B------:R-:W-:Y:S01]  /*d060*/  FMUL.FTZ R4, R4, R33.reuse ;  /* 0x0000002104047220 */ /* 0x080fe20000410000 */
[--C-:B------:R-:W-:Y:S02]  /*d070*/  HADD2.F32 R31, -RZ, R6.reuse.H0_H0 ;  /* 0x20000006ff1f7230 */ /* 0x100fe40000004100 */
[----:B------:R-:W-:Y:S02]  /*d080*/  HADD2.F32 R32, -RZ, R7.H0_H0 ;  /* 0x20000007ff207230 */ /* 0x000fe40000004100 */
[----:B------:R-:W-:Y:S01]  /*d090*/  FMUL.FTZ R37, R5, R36 ;  /* 0x0000002405257220 */ /* 0x000fe20000410000 */
[C---:B------:R-:W-:Y:S01]  /*d0a0*/  FFMA.FTZ R38, R29.reuse, R33, -R38 ;  /* 0x000000211d267223 */ /* 0x040fe20000010826 */
[----:B------:R-:W-:Y:S01]  /*d0b0*/  FFMA.FTZ R35, R29, R35, R4 ;  /* 0x000000231d237223 */ /* 0x000fe20000010004 */
[----:B------:R-:W-:Y:S01]  /*d0c0*/  FMUL.FTZ R39, R5, R34 ;  /* 0x0000002205277220 */ /* 0x000fe20000410000 */
[----:B------:R-:W-:-:S02]  /*d0d0*/  HADD2.F32 R6, -RZ, R6.H1_H1 ;  /* 0x30000006ff067230 */ /* 0x000fc40000004100 */
[C---:B------:R-:W-:Y:S01]  /*d0e0*/  FFMA.FTZ R37, R30.reuse, R34, -R37 ;  /* 0x000000221e257223 */ /* 0x040fe20000010825 */
[----:B------:R-:W-:Y:S02]  /*d0f0*/  HADD2.F32 R7, -RZ, R7.H1_H1 ;  /* 0x30000007ff077230 */ /* 0x000fe40000004100 */
[----:B------:R-:W-:Y:S01]  /*d100*/  FFMA.FTZ R30, R30, R36, R39 ;  /* 0x000000241e1e7223 */ /* 0x000fe20000010027 */
[----:B------:R-:W-:Y:S02]  /*d110*/  HADD2.F32 R29, -RZ, R27.H1_H1 ;  /* 0x3000001bff1d7230 */ /* 0x000fe40000004100 */
[----:B------:R-:W-:Y:S02]  /*d120*/  HADD2.F32 R4, -RZ, R25.H1_H1 ;  /* 0x30000019ff047230 */ /* 0x000fe40000004100 */
[----:B------:R-:W-:Y:S02]  /*d130*/  HADD2.F32 R33, -RZ, R28.H1_H1 ;  /* 0x3000001cff217230 */ /* 0x000fe40000004100 */
[----:B------:R-:W-:Y:S01]  /*d140*/  FMUL.FTZ R34, R6, R29 ;  /* 0x0000001d06227220 */ /* 0x000fe20000410000 */
[----:B------:R-:W-:-:S02]  /*d150*/  HADD2.F32 R5, -RZ, R26.H1_H1 ;  /* 0x3000001aff057230 */ /* 0x000fc40000004100 */
[-C--:B------:R-:W-:Y:S01]  /*d160*/  FMUL.FTZ R36, R6, R4.reuse ;  /* 0x0000000406247220 */ /* 0x080fe20000410000 */
[----:B------:R-:W-:Y:S01]  /*d170*/  FMUL.FTZ R39, R7, R33 ;  /* 0x0000002107277220 */ /* 0x000fe20000410000 */
[----:B------:R-:W-:Y:S01]  /*d180*/  FFMA.FTZ R6, R31, R4, -R34 ;  /* 0x000000041f067223 */ /* 0x000fe20000010822 */
[----:B------:R-:W-:Y:S01]  /*d190*/  FMUL.FTZ R40, R7, R5 ;  /* 0x0000000507287220 */ /* 0x000fe20000410000 */
[----:B------:R-:W-:Y:S01]  /*d1a0*/  FFMA.FTZ R29, R31, R29, R36 ;  /* 0x0000001d1f1d7223 */ /* 0x000fe20000010024 */
[C---:B------:R-:W-:Y:S01]  /*d1b0*/  FFMA.FTZ R7, R32.reuse, R5, -R39 ;  /* 0x0000000520077223 */ /* 0x040fe20000010827 */
[----:B------:R-:W-:Y:S01]  /*d1c0*/  F2FP.F16.F32.PACK_AB R4, R35, R38 ;  /* 0x000000262304723e */ /* 0x000fe200000000ff */
[----:B------:R-:W-:Y:S01]  /*d1d0*/  FFMA.FTZ R40, R32, R33, R40 ;  /* 0x0000002120287223 */ /* 0x000fe20000010028 */
[----:B------:R-:W-:Y:S02]  /*d1e0*/  F2FP.F16.F32.PACK_AB R5, R30, R37 ;  /* 0x000000251e05723e */ /* 0x000fe400000000ff */
[----:B------:R-:W-:-:S02]  /*d1f0*/  F2FP.F16.F32.PACK_AB R6, R29, R6 ;  /* 0x000000061d06723e */ /* 0x000fc400000000ff */
[----:B------:R-:W-:-:S05]  /*d200*/  F2FP.F16.F32.PACK_AB R7, R40, R7 ;  /* 0x000000072807723e */ /* 0x000fca00000000ff */
[----:B------:R1:W-:Y:S02]  /*d210*/  STS.128 [R41], R4 ;  /* 0x0000000429007388 */ /* 0x0003e40000000c00 */
.L_x_584:
[----:B------:R-:W-:Y:S05]  /*d220*/  BSYNC B2 ;  /* 0x0000000000027941 */ /* 0x000fea0003800000 */
.L_x_583:
[----:B------:R-:W-:Y:S04]  /*d230*/  BSSY B2, `(.L_x_585) ;  /* 0x0000028000027945 */ /* 0x000fe80003800000 */
[----:B------:R-:W-:Y:S05]  /*d240*/  @P1 BRA `(.L_x_586) ;  /* 0x0000000000981947 */ /* 0x000fea0003800000 */
[----:B01---5:R-:W0:Y:S01]  /*d250*/  LDS.128 R4, [R41+0x4000] ;  /* 0x0040000029047984 */ /* 0x023e220000000c00 */
        /* <DEDUP_REMOVED lines=36> */
[----:B------:R2:W-:Y:S02]  /*d4a0*/  STS.128 [R41+0x4000], R4 ;  /* 0x0040000429007388 */ /* 0x0005e40000000c00 */
.L_x_586:
[----:B------:R-:W-:Y:S05]  /*d4b0*/  BSYNC B2 ;  /* 0x0000000000027941 */ /* 0x000fea0003800000 */
.L_x_585:
[----:B------:R-:W-:Y:S04]  /*d4c0*/  BSSY B2, `(.L_x_587) ;  /* 0x0000028000027945 */ /* 0x000fe80003800000 */
[----:B------:R-:W-:Y:S05]  /*d4d0*/  @P2 BRA `(.L_x_588) ;  /* 0x0000000000982947 */ /* 0x000fea0003800000 */
[----:B012--5:R-:W0:Y:S01]  /*d4e0*/  LDS.128 R4, [R41+0x8000] ;  /* 0x0080000029047984 */ /* 0x027e220000000c00 */
        /* <DEDUP_REMOVED lines=37> */
.L_x_588:
[----:B------:R-:W-:Y:S05]  /*d740*/  BSYNC B2 ;  /* 0x0000000000027941 */ /* 0x000fea0003800000 */
.L_x_587:
[----:B------:R-:W-:Y:S05]  /*d750*/  @P3 BRA `(.L_x_582) ;  /* 0x0000000000983947 */ /* 0x000fea0003800000 */
[----:B0123-5:R-:W0:Y:S01]  /*d760*/  LDS.128 R4, [R41+0xc000] ;  /* 0x00c0000029047984 */ /* 0x02fe220000000c00 */
        /* <DEDUP_REMOVED lines=37> */
.L_x_582:
[----:B------:R-:W-:Y:S05]  /*d9c0*/  BSYNC B1 ;  /* 0x0000000000017941 */ /* 0x000fea0003800000 */
.L_x_581:
[----:B01234-:R-:W-:Y:S01]  /*d9d0*/  VIADD R4, R224, 0x20 ;  /* 0x00000020e0047836 */ /* 0x01ffe20000000000 */
[----:B------:R-:W-:Y:S04]  /*d9e0*/  BSSY B1, `(.L_x_589) ;  /* 0x00000ab000017945 */ /* 0x000fe80003800000 */
[----:B------:R-:W-:-:S13]  /*d9f0*/  ISETP.GE.AND P0, PT, R4, R0, PT ;  /* 0x000000000400720c */ /* 0x000fda0003f06270 */
[----:B------:R-:W-:Y:S05]  /*da00*/  @P0 BRA `(.L_x_590) ;  /* 0x0000000800a00947 */ /* 0x000fea0003800000 */
[----:B-----5:R0:W5:Y:S01]  /*da10*/  LDL R41, [R1+0x68] ;  /* 0x0000680001297983 */ /* 0x0201620000100800 */
[----:B------:R-:W1:Y:S01]  /*da20*/  LDC R5, c[0x0][0x3f4] ;  /* 0x0000fd00ff057b82 */ /* 0x000e620000000800 */
[----:B------:R-:W-:Y:S01]  /*da30*/  BSSY B2, `(.L_x_591) ;  /* 0x000002c000027945 */ /* 0x000fe20003800000 */
[-C--:B-1----:R-:W-:Y:S02]  /*da40*/  ISETP.GE.AND P0, PT, R216, R5.reuse, PT ;  /* 0x00000005d800720c */ /* 0x082fe40003f06270 */
[-C--:B------:R-:W-:Y:S02]  /*da50*/  ISETP.GE.AND P1, PT, R221, R5.reuse, PT ;  /* 0x00000005dd00720c */ /* 0x080fe40003f26270 */
[-C--:B------:R-:W-:Y:S02]  /*da60*/  ISETP.GE.AND P2, PT, R220, R5.reuse, PT ;  /* 0x00000005dc00720c */ /* 0x080fe40003f46270 */
[----:B------:R-:W-:-:S07]  /*da70*/  ISETP.GE.AND P3, PT, R222, R5, PT ;  /* 0x00000005de00720c */ /* 0x000fce0003f66270 */
[----:B0-----:R-:W-:Y:S06]  /*da80*/  @P0 BRA `(.L_x_592) ;  /* 0x0000000000980947 */ /* 0x001fec0003800000 */
[----:B-----5:R-:W0:Y:S01]  /*da90*/  LDS.128 R4, [R41+0x1000] ;  /* 0x0010000029047984 */ /* 0x020e220000000c00 */
[----:B------:R-:W-:Y:S02]  /*daa0*/  HADD2.F32 R37, -RZ, R27.H0_H0 ;  /* 0x2000001bff257230 */ /* 0x000fe40000004100 */
[----:B------:R-:W-:Y:S02]  /*dab0*/  HADD2.F32 R35, -RZ, R25.H0_H0 ;  /* 0x20000019ff237230 */ /* 0x000fe40000004100 */
[----:B------:R-:W-:Y:S02]  /*dac0*/  HADD2.F32 R40, -RZ, R28.H0_H0 ;  /* 0x2000001cff287230 */ /* 0x000fe40000004100 */
[----:B------:R-:W-:Y:S02]  /*dad0*/  HADD2.F32 R38, -RZ, R26.H0_H0 ;  /* 0x2000001aff267230 */ /* 0x000fe40000004100 */
[----:B------:R-:W-:Y:S02]  /*dae0*/  HADD2.F32 R39, -RZ, R27.H1_H1 ;  /* 0x3000001bff277230 */ /* 0x000fe40000004100 */
[----:B------:R-:W-:-:S02]  /*daf0*/  HADD2.F32 R42, -RZ, R28.H1_H1 ;  /* 0x3000001cff2a7230 */ /* 0x000fc40000004100 */
[--C-:B0-----:R-:W-:Y:S02]  /*db00*/  HADD2.F32 R29, -RZ, R4.reuse.H0_H0 ;  /* 0x20000004ff1d7230 */ /* 0x101fe40000004100 */
[----:B------:R-:W-:Y:S02]  /*db10*/  HADD2.F32 R4, -RZ, R4.H1_H1 ;  /* 0x30000004ff047230 */ /* 0x000fe40000004100 */
[--C-:B------:R-:W-:Y:S02]  /*db20*/  HADD2.F32 R30, -RZ, R5.reuse.H0_H0 ;  /* 0x20000005ff1e7230 */ /* 0x100fe40000004100 */
[----:B------:R-:W-:Y:S02]  /*db30*/  HADD2.F32 R5, -RZ, R5.H1_H1 ;  /* 0x30000005ff057230 */ /* 0x000fe40000004100 */
[-C--:B------:R-:W-:Y:S01]  /*db40*/  FMUL.FTZ R34, R37, R4.reuse ;  /* 0x0000000425227220 */ /* 0x080fe20000410000 */
[----:B------:R-:W-:Y:S01]  /*db50*/  FMUL.FTZ R36, R35, R4 ;  /* 0x0000000423247220 */ /* 0x000fe20000410000 */
[----:B------:R-:W-:-:S02]  /*db60*/  HADD2.F32 R31, -RZ, R6.H0_H0 ;  /* 0x20000006ff1f7230 */ /* 0x000fc40000004100 */
[----:B------:R-:W-:Y:S01]  /*db70*/  FMUL.FTZ R33, R40, R5 ;  /* 0x0000000528217220 */ /* 0x000fe20000410000 */
[----:B------:R-:W-:Y:S01]  /*db80*/  FFMA.FTZ R4, R35, R29, -R34 ;  /* 0x0000001d23047223 */ /* 0x000fe20000010822 */
[--C-:B------:R-:W-:Y:S02]  /*db90*/  HADD2.F32 R32, -RZ, R7.reuse.H0_H0 ;  /* 0x20000007ff207230 */ /* 0x100fe40000004100 */
[C---:B------:R-:W-:Y:S01]  /*dba0*/  FMUL.FTZ R35, R38.reuse, R5 ;  /* 0x0000000526237220 */ /* 0x040fe20000410000 */
[----:B------:R-:W-:Y:S02]  /*dbb0*/  HADD2.F32 R6, -RZ, R6.H1_H1 ;  /* 0x30000006ff067230 */ /* 0x000fe40000004100 */
[----:B------:R-:W-:Y:S01]  /*dbc0*/  FFMA.FTZ R29, R37, R29, R36 ;  /* 0x0000001d251d7223 */ /* 0x000fe20000010024 */
[----:B------:R-:W-:Y:S02]  /*dbd0*/  HADD2.F32 R7, -RZ, R7.H1_H1 ;  /* 0x30000007ff077230 */ /* 0x000fe40000004100 */
[----:B------:R-:W-:Y:S01]  /*dbe0*/  FFMA.FTZ R5, R38, R30, -R33 ;  /* 0x0000001e26057223 */ /* 0x000fe20000010821 */
[----:B------:R-:W-:-:S02]  /*dbf0*/  HADD2.F32 R37, -RZ, R25.H1_H1 ;  /* 0x30000019ff257230 */ /* 0x000fc40000004100 */
[----:B------:R-:W-:Y:S01]  /*dc00*/  FFMA.FTZ R30, R40, R30, R35 ;  /* 0x0000001e281e7223 */ /* 0x000fe20000010023 */
[----:B------:R-:W-:Y:S02]  /*dc10*/  HADD2.F32 R38, -RZ, R26.H1_H1 ;  /* 0x3000001aff267230 */ /* 0x000fe40000004100 */
[-C--:B------:R-:W-:Y:S01]  /*dc20*/  FMUL.FTZ R34, R39, R6.reuse ;  /* 0x0000000627227220 */ /* 0x080fe20000410000 */
[-C--:B------:R-:W-:Y:S01]  /*dc30*/  FMUL.FTZ R33, R42, R7.reuse ;  /* 0x000000072a217220 */ /* 0x080fe20000410000 */
[----:B------:R-:W-:Y:S01]  /*dc40*/  FMUL.FTZ R36, R37, R6 ;  /* 0x0000000625247220 */ /* 0x000fe20000410000 */
[----:B------:R-:W-:Y:S01]  /*dc50*/  F2FP.F16.F32.PACK_AB R4, R29, R4 ;  /* 0x000000041d04723e */ /* 0x000fe200000000ff */
[C---:B------:R-:W-:Y:S01]  /*dc60*/  FMUL.FTZ R35, R38.reuse, R7 ;  /* 0x0000000726237220 */ /* 0x040fe20000410000 */
[-C--:B------:R-:W-:Y:S01]  /*dc70*/  FFMA.FTZ R6, R37, R31.reuse, -R34 ;  /* 0x0000001f25067223 */ /* 0x080fe20000010822 */
[-C--:B------:R-:W-:Y:S01]  /*dc80*/  FFMA.FTZ R7, R38, R32.reuse, -R33 ;  /* 0x0000002026077223 */ /* 0x080fe20000010821 */
[----:B------:R-:W-:Y:S01]  /*dc90*/  FFMA.FTZ R31, R39, R31, R36 ;  /* 0x0000001f271f7223 */ /* 0x000fe20000010024 */
[----:B------:R-:W-:Y:S01]  /*dca0*/  FFMA.FTZ R32, R42, R32, R35 ;  /* 0x000000202a207223 */ /* 0x000fe20000010023 */
[----:B------:R-:W-:-:S03]  /*dcb0*/  F2FP.F16.F32.PACK_AB R5, R30, R5 ;  /* 0x000000051e05723e */ /* 0x000fc600000000ff */
[----:B------:R-:W-:Y:S02]  /*dcc0*/  F2FP.F16.F32.PACK_AB R6, R31, R6 ;  /* 0x000000061f06723e */ /* 0x000fe400000000ff */
[----:B------:R-:W-:-:S05]  /*dcd0*/  F2FP.F16.F32.PACK_AB R7, R32, R7 ;  /* 0x000000072007723e */ /* 0x000fca00000000ff */
[----:B------:R0:W-:Y:S02]  /*dce0*/  STS.128 [R41+0x1000], R4 ;  /* 0x0010000429007388 */ /* 0x0001e40000000c00 */
.L_x_592:
[----:B------:R-:W-:Y:S05]  /*dcf0*/  BSYNC B2 ;  /* 0x0000000000027941 */ /* 0x000fea0003800000 */
.L_x_591:
[----:B------:R-:W-:Y:S04]  /*dd00*/  BSSY B2, `(.L_x_593) ;  /* 0x0000028000027945 */ /* 0x000fe80003800000 */
[----:B------:R-:W-:Y:S05]  /*dd10*/  @P1 BRA `(.L_x_594) ;  /* 0x0000000000981947 */ /* 0x000fea0003800000 */
[----:B0----5:R-:W0:Y:S01]  /*dd20*/  LDS.128 R4, [R41+0x5000] ;  /* 0x0050000029047984 */ /* 0x021e220000000c00 */
        /* <DEDUP_REMOVED lines=37> */
.L_x_594:
[----:B------:R-:W-:Y:S05]  /*df80*/  BSYNC B2 ;  /* 0x0000000000027941 */ /* 0x000fea0003800000 */
.L_x_593:
[----:B------:R-:W-:Y:S04]  /*df90*/  BSSY B2, `(.L_x_595) ;  /* 0x0000028000027945 */ /* 0x000fe80003800000 */
[----:B------:R-:W-:Y:S05]  /*dfa0*/  @P2 BRA `(.L_x_596) ;  /* 0x0000000000982947 */ /* 0x000fea0003800000 */
[----:B01---5:R-:W0:Y:S01]  /*dfb0*/  LDS.128 R4, [R41+0x9000] ;  /* 0x0090000029047984 */ /* 0x023e220000000c00 */
        /* <DEDUP_REMOVED lines=37> */
.L_x_596:
[----:B------:R-:W-:Y:S05]  /*e210*/  BSYNC B2 ;  /* 0x0000000000027941 */ /* 0x000fea0003800000 */
.L_x_595:
[----:B------:R-:W-:Y:S05]  /*e220*/  @P3 BRA `(.L_x_590) ;  /* 0x0000000000983947 */ /* 0x000fea0003800000 */
[----:B012--5:R-:W0:Y:S01]  /*e230*/  LDS.128 R4, [R41+0xd000] ;  /* 0x00d0000029047984 */ /* 0x027e220000000c00 */
        /* <DEDUP_REMOVED lines=37> */
.L_x_590:
[----:B------:R-:W-:Y:S05]  /*e490*/  BSYNC B1 ;  /* 0x0000000000017941 */ /* 0x000fea0003800000 */
.L_x_589:
[----:B0123--:R-:W-:Y:S01]  /*e4a0*/  VIADD R4, R224, 0x40 ;  /* 0x00000040e0047836 */ /* 0x00ffe20000000000 */
        /* <DEDUP_REMOVED lines=49> */
.L_x_600:
[----:B------:R-:W-:Y:S05]  /*e7c0*/  BSYNC B2 ;  /* 0x0000000000027941 */ /* 0x000fea0003800000 */
.L_x_599:
        /* <DEDUP_REMOVED lines=40> */
.L_x_602:
[----:B------:R-:W-:Y:S05]  /*ea50*/  BSYNC B2 ;  /* 0x0000000000027941 */ /* 0x000fea0003800000 */
.L_x_601:
        /* <DEDUP_REMOVED lines=40> */
.L_x_604:
[----:B------:R-:W-:Y:S05]  /*ece0*/  BSYNC B2 ;  /* 0x0000000000027941 */ /* 0x000fea0003800000 */
.L_x_603:
        /* <DEDUP_REMOVED lines=39> */
.L_x_598:
[----:B------:R-:W-:Y:S05]  /*ef60*/  BSYNC B1 ;  /* 0x0000000000017941 */ /* 0x000fea0003800000 */
.L_x_597:
[----:B0123--:R-:W-:-:S04]  /*ef70*/  IADD3 R5, R224, 0x60, RZ ;  /* 0x00000060e0057810 */ /* 0x00ffc80007ffe0ff */
[----:B------:R-:W-:-:S13]  /*ef80*/  ISETP.GE.AND P0, PT, R5, R0, PT ;  /* 0x000000000500720c */ /* 0x000fda0003f06270 */
[----:B------:R-:W-:Y:S05]  /*ef90*/  @P0 BRA `(.L_x_605) ;  /* 0x00000040005c0947 */ /* 0x000fea0003800000 */
[----:B------:R0:W5:Y:S01]  /*efa0*/  LDL R38, [R1+0x68] ;  /* 0x0000680001267983 */ /* 0x0001620000100800 */
        /* <DEDUP_REMOVED lines=16> */
[-C--:B------:R-:W-:Y:S01]  /*f0b0*/  FMUL.FTZ R33, R36, R4.reuse ;  /* 0x0000000424217220 */ /* 0x080fe20000410000 */
[C---:B------:R-:W-:Y:S01]  /*f0c0*/  FMUL.FTZ R35, R34.reuse, R4 ;  /* 0x0000000422237220 */ /* 0x040fe20000410000 */
[----:B------:R-:W-:Y:S02]  /*f0d0*/  HADD2.F32 R30, -RZ, R6.H0_H0 ;  /* 0x20000006ff1e7230 */ /* 0x000fe40000004100 */
[-C--:B------:R-:W-:Y:S01]  /*f0e0*/  FMUL.FTZ R32, R39, R5.reuse ;  /* 0x0000000527207220 */ /* 0x080fe20000410000 */
[-C--:B------:R-:W-:Y:S01]  /*f0f0*/  FFMA.FTZ R4, R34, R0.reuse, -R33 ;  /* 0x0000000022047223 */ /* 0x080fe20000010821 */
[----:B------:R-:W-:Y:S01]  /*f100*/  FFMA.FTZ R35, R36, R0, R35 ;  /* 0x0000000024237223 */ /* 0x000fe20000010023 */
[----:B------:R-:W-:Y:S01]  /*f110*/  FMUL.FTZ R0, R37, R5 ;  /* 0x0000000525007220 */ /* 0x000fe20000410000 */
[----:B------:R-:W-:-:S02]  /*f120*/  HADD2.F32 R31, -RZ, R7.H0_H0 ;  /* 0x20000007ff1f7230 */ /* 0x000fc40000004100 */
[-C--:B------:R-:W-:Y:S01]  /*f130*/  FFMA.FTZ R5, R37, R29.reuse, -R32 ;  /* 0x0000001d25057223 */ /* 0x080fe20000010820 */
[----:B------:R-:W-:Y:S02]  /*f140*/  HADD2.F32 R6, -RZ, R6.H1_H1 ;  /* 0x30000006ff067230 */ /* 0x000fe40000004100 */
[----:B------:R-:W-:Y:S01]  /*f150*/  FFMA.FTZ R0, R39, R29, R0 ;  /* 0x0000001d27007223 */ /* 0x000fe20000010000 */
[----:B------:R-:W-:Y:S01]  /*f160*/  HADD2.F32 R7, -RZ, R7.H1_H1 ;  /* 0x30000007ff077230 */ /* 0x000fe20000004100 */
[----:B------:R-:W-:Y:S01]  /*f170*/  F2FP.F16.F32.PACK_AB R4, R35, R4 ;  /* 0x000000042304723e */ /* 0x000fe200000000ff */
[----:B------:R-:W-:Y:S02]  /*f180*/  HADD2.F32 R34, -RZ, R27.H1_H1 ;  /* 0x3000001bff227230 */ /* 0x000fe40000004100 */
[----:B------:R-:W-:Y:S01]  /*f190*/  HADD2.F32 R32, -RZ, R25.H1_H1 ;  /* 0x30000019ff207230 */ /* 0x000fe20000004100 */
[----:B------:R-:W-:Y:S01]  /*f1a0*/  F2FP.F16.F32.PACK_AB R5, R0, R5 ;  /* 0x000000050005723e */ /* 0x000fe200000000ff */
[----:B------:R-:W-:-:S02]  /*f1b0*/  HADD2.F32 R37, -RZ, R28.H1_H1 ;  /* 0x3000001cff257230 */ /* 0x000fc40000004100 */
[-C--:B------:R-:W-:Y:S01]  /*f1c0*/  FMUL.FTZ R25, R34, R6.reuse ;  /* 0x0000000622197220 */ /* 0x080fe20000410000 */
[----:B------:R-:W-:Y:S02]  /*f1d0*/  HADD2.F32 R33, -RZ, R26.H1_H1 ;  /* 0x3000001aff217230 */ /* 0x000fe40000004100 */
[C---:B------:R-:W-:Y:S01]  /*f1e0*/  FMUL.FTZ R27, R32.reuse, R6 ;  /* 0x00000006201b7220 */ /* 0x040fe20000410000 */
[-C--:B------:R-:W-:Y:S01]  /*f1f0*/  FMUL.FTZ R26, R37, R7.reuse ;  /* 0x00000007251a7220 */ /* 0x080fe20000410000 */
[-C--:B------:R-:W-:Y:S01]  /*f200*/  FFMA.FTZ R6, R32, R30.reuse, -R25 ;  /* 0x0000001e20067223 */ /* 0x080fe20000010819 */
[C---:B------:R-:W-:Y:S01]  /*f210*/  FMUL.FTZ R28, R33.reuse, R7 ;  /* 0x00000007211c7220 */ /* 0x040fe20000410000 */
[----:B------:R-:W-:Y:S01]  /*f220*/  FFMA.FTZ R27, R34, R30, R27 ;  /* 0x0000001e221b7223 */ /* 0x000fe2000001001b */
[-C--:B------:R-:W-:Y:S02]  /*f230*/  FFMA.FTZ R7, R33, R31.reuse, -R26 ;  /* 0x0000001f21077223 */ /* 0x080fe4000001081a */
[----:B------:R-:W-:-:S02]  /*f240*/  FFMA.FTZ R28, R37, R31, R28 ;  /* 0x0000001f251c7223 */ /* 0x000fc4000001001c */
[----:B------:R-:W-:-:S03]  /*f250*/  F2FP.F16.F32.PACK_AB R6, R27, R6 ;  /* 0x000000061b06723e */ /* 0x000fc600000000ff */
[----:B------:R-:W-:-:S05]  /*f260*/  F2FP.F16.F32.PACK_AB R7, R28, R7 ;  /* 0x000000071c07723e */ /* 0x000fca00000000ff */
[----:B------:R0:W-:Y:S02]  /*f270*/  STS.128 [R38+0x3000], R4 ;  /* 0x0030000426007388 */ /* 0x0001e40000000c00 */
.L_x_607:
[----:B------:R-:W-:Y:S05]  /*f280*/  BSYNC B1 ;  /* 0x0000000000017941 */ /* 0x000fea0003800000 */
.L_x_606:
[----:B------:R-:W-:Y:S04]  /*f290*/  BSSY B1, `(.L_x_608) ;  /* 0x0000028000017945 */ /* 0x000fe80003800000 */
[----:B------:R-:W-:Y:S05]  /*f2a0*/  @P1 BRA `(.L_x_609) ;  /* 0x0000000000981947 */ /* 0x000fea0003800000 */
[----:B0----5:R-:W0:Y:S01]  /*f2b0*/  LDS.128 R4, [R38+0x7000] ;  /* 0x0070000026047984 */ /* 0x021e220000000c00 */
        /* <DEDUP_REMOVED lines=37> */
.L_x_609:
[----:B------:R-:W-:Y:S05]  /*f510*/  BSYNC B1 ;  /* 0x0000000000017941 */ /* 0x000fea0003800000 */
.L_x_608:
        /* <DEDUP_REMOVED lines=40> */
.L_x_611:
[----:B------:R-:W-:Y:S05]  /*f7a0*/  BSYNC B1 ;  /* 0x0000000000017941 */ /* 0x000fea0003800000 */
.L_x_610:
        /* <DEDUP_REMOVED lines=38> */
[----:B------:R3:W-:Y:S01]  /*fa10*/  STS.128 [R38+0xf000], R4 ;  /* 0x00f0000426007388 */ /* 0x0007e20000000c00 */
[----:B------:R-:W-:Y:S05]  /*fa20*/  BRA `(.L_x_605) ;  /* 0x0000003400b87947 */ /* 0x000fea0003800000 */
.L_x_575:
[----:B------:R-:W-:-:S03]  /*fa30*/  UMOV UR4, 0xffffffff ;  /* 0xffffffff00047882 */ /* 0x000fc60000000000 */
[----:B------:R-:W-:Y:S05]  /*fa40*/  BRA.DIV UR4, `(.L_x_612) ;  /* 0x000001b604087947 */ /* 0x000fea000b800000 */
[----:B------:R0:W1:Y:S04]  /*fa50*/  SHFL.IDX PT, R0, R24, RZ, 0x181f ;  /* 0x00181fff18007589 */ /* 0x00006800000e0000 */
[----:B------:R-:W2:Y:S04]  /*fa60*/  SHFL.IDX PT, R28, R28, RZ, 0x181f ;  /* 0x00181fff1c1c7589 */ /* 0x000ea800000e0000 */
[----:B------:R0:W3:Y:S04]  /*fa70*/  SHFL.IDX PT, R3, R29, RZ, 0x181f ;  /* 0x00181fff1d037589 */ /* 0x0000e800000e0000 */
[----:B------:R-:W4:Y:S02]  /*fa80*/  SHFL.IDX PT, R30, R30, RZ, 0x181f ;  /* 0x00181fff1e1e7589 */ /* 0x000f2400000e0000 */
.L_x_862:
        /* <DEDUP_REMOVED lines=9> */
[----:B------:R-:W-:-:S02]  /*fb20*/  CS2R R8, SRZ ;  /* 0x0000000000087805 */ /* 0x000fc4000001ff00 */
[----:B------:R-:W-:Y:S02]  /*fb30*/  CS2R R12, SRZ ;  /* 0x00000000000c7805 */ /* 0x000fe4000001ff00 */
[----:B------:R-:W-:Y:S02]  /*fb40*/  CS2R R26, SRZ ;  /* 0x00000000001a7805 */ /* 0x000fe4000001ff00 */
[----:B0-----:R-:W-:-:S05]  /*fb50*/  CS2R R24, SRZ ;  /* 0x0000000000187805 */ /* 0x001fca000001ff00 */
[----:B------:R-:W-:Y:S05]  /*fb60*/  @P0 BRA `(.L_x_614) ;  /* 0x0000000000600947 */ /* 0x000fea0003800000 */
[----:B------:R-:W-:Y:S01]  /*fb70*/  ULDC UR4, c[0x0][0x3f4] ;  /* 0x0000fd0000047ab9 */ /* 0x000fe20000000800 */
[----:B------:R-:W-:Y:S01]  /*fb80*/  ULDC.64 UR6, c[0x0][0x208] ;  /* 0x0000820000067ab9 */ /* 0x000fe20000000a00 */
[----:B------:R-:W-:Y:S02]  /*fb90*/  ISETP.GE.AND P4, PT, R16, UR4, PT ;  /* 0x0000000410007c0c */ /* 0x000fe4000bf86270 */
[----:B------:R-:W-:-:S11]  /*fba0*/  ISETP.GE.AND P5, PT, R214, UR4, PT ;  /* 0x00000004d6007c0c */ /* 0x000fd6000bfa6270 */
[C---:B------:R-:W-:Y:S01]  /*fbb0*/  @!P4 IMAD.SHL.U32 R21, R16.reuse, 0x2, RZ ;  /* 0x000000021015c824 */ /* 0x040fe200078e00ff */
[----:B------:R-:W-:Y:S01]  /*fbc0*/  @!P4 SHF.L.U64.HI R7, R16, 0x1, R17 ;  /* 0x000000011007c819 */ /* 0x000fe20000010211 */
[C---:B------:R-:W-:Y:S01]  /*fbd0*/  @!P5 IMAD.SHL.U32 R31, R212.reuse, 0x2, RZ ;  /* 0x00000002d41fd824 */ /* 0x040fe200078e00ff */
[----:B------:R-:W-:Y:S02]  /*fbe0*/  @!P5 SHF.L.U64.HI R6, R212, 0x1, R215 ;  /* 0x00000001d406d819 */ /* 0x000fe400000102d7 */
[-C--:B--2---:R-:W-:Y:S02]  /*fbf0*/  @!P4 IADD3 R4, P0, R28, R21.reuse, RZ ;  /* 0x000000151c04c210 */ /* 0x084fe40007f1e0ff */
[----:B----4-:R-:W-:Y:S02]  /*fc00*/  @!P4 IADD3 R20, P1, R30, R21, RZ ;  /* 0x000000151e14c210 */ /* 0x010fe40007f3e0ff */
[-C--:B------:R-:W-:Y:S01]  /*fc10*/  @!P5 IADD3 R28, P2, R28, R31.reuse, RZ ;  /* 0x0000001f1c1cd210 */ /* 0x080fe20007f5e0ff */
[----:B-1----:R-:W-:Y:S01]  /*fc20*/  @!P4 IMAD.X R5, R0, 0x1, R7, P0 ;  /* 0x000000010005c824 */ /* 0x002fe200000e0607 */
[----:B------:R-:W-:-:S02]  /*fc30*/  @!P5 IADD3 R30, P3, R30, R31, RZ ;  /* 0x0000001f1e1ed210 */ /* 0x000fc40007f7e0ff */
[----:B------:R-:W-:Y:S02]  /*fc40*/  CS2R R14, SRZ ;  /* 0x00000000000e7805 */ /* 0x000fe4000001ff00 */
[C---:B---3--:R-:W-:Y:S01]  /*fc50*/  @!P4 IADD3.X R21, R3.reuse, R7, RZ, P1, !PT ;  /* 0x000000070315c210 */ /* 0x048fe20000ffe4ff */
[--C-:B------:R-:W-:Y:S01]  /*fc60*/  @!P5 IMAD.X R29, R0, 0x1, R6.reuse, P2 ;  /* 0x00000001001dd824 */ /* 0x100fe200010e0606 */
[----:B------:R0:W5:Y:S01]  /*fc70*/  @!P4 LD.E.128 R8, desc[UR6][R4.64] ;  /* 0x000000060408c980 */ /* 0x000162000c101d00 */
[----:B------:R-:W-:Y:S01]  /*fc80*/  @!P5 IMAD.X R31, R3, 0x1, R6, P3 ;  /* 0x00000001031fd824 */ /* 0x000fe200018e0606 */
[----:B------:R-:W-:Y:S02]  /*fc90*/  CS2R R6, SRZ ;  /* 0x0000000000067805 */ /* 0x000fe4000001ff00 */
[----:B------:R-:W-:Y:S01]  /*fca0*/  CS2R R12, SRZ ;  /* 0x00000000000c7805 */ /* 0x000fe2000001ff00 */
[----:B------:R1:W5:Y:S05]  /*fcb0*/  @!P4 LD.E.128 R24, desc[UR6][R20.64] ;  /* 0x000000061418c980 */ /* 0x00036a000c101d00 */
[----:B------:R1:W5:Y:S01]  /*fcc0*/  @!P5 LD.E.128 R12, desc[UR6][R30.64] ;  /* 0x000000061e0cd980 */ /* 0x000362000c101d00 */
[----:B0-----:R-:W-:-:S06]  /*fcd0*/  CS2R R4, SRZ ;  /* 0x0000000000047805 */ /* 0x001fcc000001ff00 */
[----:B------:R1:W5:Y:S02]  /*fce0*/  @!P5 LD.E.128 R4, desc[UR6][R28.64] ;  /* 0x000000061c04d980 */ /* 0x000364000c101d00 */
.L_x_614:
[----:B------:R-:W-:Y:S05]  /*fcf0*/  BSYNC B1 ;  /* 0x0000000000017941 */ /* 0x000fea0003800000 */
.L_x_613:
[----:B-1----:R-:W4:Y:S01]  /*fd00*/  LDL R31, [R1+0x84] ;  /* 0x00008400011f7983 */ /* 0x002f220000100800 */
[----:B---3-5:R-:W-:Y:S01]  /*fd10*/  IMAD.MOV.U32 R3, RZ, RZ, R4 ;  /* 0x000000ffff037224 */ /* 0x028fe200078e0004 */
[----:B------:R-:W-:Y:S01]  /*fd20*/  SHF.R.U64 R38, R4, 0x10, R5 ;  /* 0x0000001004267819 */ /* 0x000fe20000001205 */
[----:B--2---:R-:W-:Y:S01]  /*fd30*/  IMAD.MOV.U32 R28, RZ, RZ, R8 ;  /* 0x000000ffff1c7224 */ /* 0x004fe200078e0008 */
[----:B------:R-:W-:Y:S01]  /*fd40*/  MOV R29, R9 ;  /* 0x00000009001d7202 */ /* 0x000fe20000000f00 */
[----:B------:R-:W-:Y:S01]  /*fd50*/  IMAD.MOV.U32 R20, RZ, RZ, R10 ;  /* 0x000000ffff147224 */ /* 0x000fe200078e000a */
[----:B------:R-:W-:Y:S01]  /*fd60*/  SHF.R.U64 R34, R8, 0x10, R9 ;  /* 0x0000001008227819 */ /* 0x000fe20000001209 */
[----:B------:R-:W-:Y:S01]  /*fd70*/  IMAD.MOV.U32 R21, RZ, RZ, R11 ;  /* 0x000000ffff157224 */ /* 0x000fe200078e000b */
[----:B------:R-:W-:Y:S01]  /*fd80*/  SHF.R.U32.HI R35, RZ, 0x10, R9 ;  /* 0x00000010ff237819 */ /* 0x000fe20000011609 */
[----:B------:R-:W-:Y:S01]  /*fd90*/  IMAD.MOV.U32 R8, RZ, RZ, R7 ;  /* 0x000000ffff087224 */ /* 0x000fe200078e0007 */
[----:B------:R-:W-:Y:S01]  /*fda0*/  MOV R9, R5 ;  /* 0x0000000500097202 */ /* 0x000fe20000000f00 */
[----:B----4-:R-:W-:Y:S01]  /*fdb0*/  IMAD.MOV.U32 R30, RZ, RZ, R24 ;  /* 0x000000ffff1e7224 */ /* 0x010fe200078e0018 */
[----:B------:R-:W-:Y:S01]  /*fdc0*/  SHF.R.U32.HI R39, RZ, 0x10, R5 ;  /* 0x00000010ff277819 */ /* 0x000fe20000011605 */
[----:B------:R-:W-:Y:S01]  /*fdd0*/  IMAD.MOV.U32 R5, RZ, RZ, R6 ;  /* 0x000000ffff057224 */ /* 0x000fe200078e0006 */
[--C-:B------:R-:W-:Y:S01]  /*fde0*/  SHF.R.U64 R36, R10, 0x10, R11.reuse ;  /* 0x000000100a247819 */ /* 0x100fe2000000120b */
[----:B------:R-:W-:Y:S01]  /*fdf0*/  BSSY B1, `(.L_x_615) ;  /* 0x000002a000017945 */ /* 0x000fe20003800000 */
[----:B------:R-:W-:Y:S01]  /*fe00*/  SHF.R.U32.HI R37, RZ, 0x10, R11 ;  /* 0x00000010ff257819 */ /* 0x000fe2000001160b */
[----:B------:R-:W-:Y:S01]  /*fe10*/  IMAD.MOV.U32 R11, RZ, RZ, R13 ;  /* 0x000000ffff0b7224 */ /* 0x000fe200078e000d */
[--C-:B------:R-:W-:Y:S01]  /*fe20*/  SHF.R.U64 R40, R6, 0x10, R7.reuse ;  /* 0x0000001006287819 */ /* 0x100fe20000001207 */
[----:B------:R-:W-:Y:S01]  /*fe30*/  IMAD.MOV.U32 R6, RZ, RZ, R14 ;  /* 0x000000ffff067224 */ /* 0x000fe200078e000e */
[----:B------:R-:W-:Y:S01]  /*fe40*/  SHF.R.U32.HI R41, RZ, 0x10, R7 ;  /* 0x00000010ff297819 */ /* 0x000fe20000011607 */
[----:B------:R-:W-:Y:S01]  /*fe50*/  IMAD.MOV.U32 R7, RZ, RZ, R15 ;  /* 0x000000ffff077224 */ /* 0x000fe200078e000f */
[----:B------:R-:W-:Y:S01]  /*fe60*/  SHF.R.U64 R42, R24, 0x10, R25 ;  /* 0x00000010182a7819 */ /* 0x000fe20000001219 */
[----:B------:R-:W-:Y:S01]  /*fe70*/  IMAD.MOV.U32 R24, RZ, RZ, R27 ;  /* 0x000000ffff187224 */ /* 0x000fe200078e001b */
[----:B------:R-:W-:-:S02]  /*fe80*/  MOV R33, R25 ;  /* 0x0000001900217202 */ /* 0x000fc40000000f00 */
[----:B------:R-:W-:Y:S02]  /*fe90*/  SHF.R.U32.HI R43, RZ, 0x10, R25 ;  /* 0x00000010ff2b7819 */ /* 0x000fe40000011619 */
[--C-:B------:R-:W-:Y:S02]  /*fea0*/  SHF.R.U64 R44, R26, 0x10, R27.reuse ;  /* 0x000000101a2c7819 */ /* 0x100fe4000000121b */
[----:B------:R-:W-:Y:S02]  /*feb0*/  SHF.R.U32.HI R45, RZ, 0x10, R27 ;  /* 0x00000010ff2d7819 */ /* 0x000fe4000001161b */
[----:B------:R-:W-:Y:S02]  /*fec0*/  MOV R10, R12 ;  /* 0x0000000c000a7202 */ /* 0x000fe40000000f00 */
[--C-:B------:R-:W-:Y:S02]  /*fed0*/  SHF.R.U64 R46, R12, 0x10, R13.reuse ;  /* 0x000000100c2e7819 */ /* 0x100fe4000000120d */
[----:B------:R-:W-:-:S02]  /*fee0*/  SHF.R.U32.HI R47, RZ, 0x10, R13 ;  /* 0x00000010ff2f7819 */ /* 0x000fc4000001160d */
[----:B------:R-:W-:Y:S02]  /*fef0*/  PRMT R25, R28, 0x5410, R29 ;  /* 0x000054101c197816 */ /* 0x000fe4000000001d */
[--C-:B------:R-:W-:Y:S02]  /*ff00*/  SHF.R.U64 R48, R14, 0x10, R15.reuse ;  /* 0x000000100e307819 */ /* 0x100fe4000000120f */
[----:B------:R-:W-:Y:S02]  /*ff10*/  SHF.R.U32.HI R49, RZ, 0x10, R15 ;  /* 0x00000010ff317819 */ /* 0x000fe4000001160f */
[----:B------:R-:W-:Y:S02]  /*ff20*/  PRMT R27, R20, 0x5410, R21 ;  /* 0x00005410141b7816 */ /* 0x000fe40000000015 */
[----:B------:R-:W-:Y:S02]  /*ff30*/  PRMT R29, R30, 0x5410, R33 ;  /* 0x000054101e1d7816 */ /* 0x000fe40000000021 */
        /* <DEDUP_REMOVED lines=9> */
[----:B------:R-:W-:-:S04]  /*ffd0*/  LEA.HI R0, R31, R31, RZ, 0x1 ;  /* 0x0000001f1f007211 */ /* 0x000fc800078f08ff */
[----:B------:R-:W-:-:S05]  /*ffe0*/  LOP3.LUT R0, R0, 0xfffffffe, RZ, 0xc0, !PT ;  /* 0xfffffffe00007812 */ /* 0x000fca00078ec0ff */
[----:B------:R-:W-:Y:S02]  /*fff0*/  IMAD.IADD R0, R31, 0x1, -R0 ;  /* 0x000000011f007824 */ /* 0x000fe400078e0a00 */
[----:B------:R-:W-:Y:S01]  /*10000*/  IMAD.MOV.U32 R31, RZ, RZ, R26 ;  /* 0x000000ffff1f7224 */ /* 0x000fe200078e001a */
[----:B------:R-:W-:Y:S02]  /*10010*/  PRMT R26, R34, 0x5410, R35 ;  /* 0x00005410221a7816 */ /* 0x000fe40000000023 */
[----:B------:R-:W-:Y:S02]  /*10020*/  SHF.L.U32 R4, R0, 0x1f, RZ ;  /* 0x0000001f00047819 */ /* 0x000fe400000006ff */
[----:B------:R-:W-:Y:S02]  /*10030*/  VIMNMX R0, R32, 0x80, PT ;  /* 0x0000008020007848 */ /* 0x000fe40003fe0100 */
[----:B------:R-:W0:Y:S01]  /*10040*/  SYNCS.PHASECHK.TRANS64.TRYWAIT P0, [R23+URZ+0x38800], R4 ;  /* 0x03880004170075a7 */ /* 0x000e22000800017f */
[----:B------:R-:W-:-:S02]  /*10050*/  PRMT R31, R31, 0x5410, R24 ;  /* 0x000054101f1f7816 */ /* 0x000fc40000000018 */
[----:B------:R-:W-:Y:S02]  /*10060*/  PRMT R32, R44, 0x5410, R45 ;  /* 0x000054102c207816 */ /* 0x000fe4000000002d */
[----:B------:R-:W-:Y:S01]  /*10070*/  ISETP.GE.AND P1, PT, R224, R0, PT ;  /* 0x00000000e000720c */ /* 0x000fe20003f26270 */
[----:B0-----:R-:W-:-:S12]  /*10080*/  @!P0 BRA `(.L_x_616) ;  /* 0x000001ac00ec8947 */ /* 0x001fd80003800000 */
.L_x_863:
[----:B------:R-:W-:Y:S05]  /*10090*/  BSYNC B1 ;  /* 0x0000000000017941 */ /* 0x000fea0003800000 */
.L_x_615:
[----:B------:R-:W-:Y:S01]  /*100a0*/  BSSY B1, `(.L_x_617) ;  /* 0x00000c0000017945 */ /* 0x000fe20003800000 */
[----:B------:R-:W-:-:S03]  /*100b0*/  PRMT R24, R48, 0x5410, R49 ;  /* 0x0000541030187816 */ /* 0x000fc60000000031 */
[----:B------:R-:W-:Y:S05]  /*100c0*/  @P1 BRA `(.L_x_618) ;  /* 0x0000000800f41947 */ /* 0x000fea0003800000 */
[----:B------:R1:W5:Y:S01]  /*100d0*/  LDL R51, [R1+0x60] ;  /* 0x0000600001337983 */ /* 0x0003620000100800 */
[----:B------:R-:W2:Y:S01]  /*100e0*/  LDC R33, c[0x0][0x3f4] ;  /* 0x0000fd00ff217b82 */ /* 0x000ea20000000800 */
[C---:B------:R-:W-:Y:S01]  /*100f0*/  SHF.L.U32 R52, R224.reuse, 0x6, RZ ;  /* 0x00000006e0347819 */ /* 0x040fe200000006ff */
[----:B------:R-:W-:Y:S01]  /*10100*/  IMAD.SHL.U32 R53, R224, 0x40, RZ ;  /* 0x00000040e0357824 */ /* 0x000fe200078e00ff */
[----:B------:R-:W-:Y:S02]  /*10110*/  BSSY B2, `(.L_x_619) ;  /* 0x000005f000027945 */ /* 0x000fe40003800000 */
[----:B------:R-:W-:Y:S02]  /*10120*/  LOP3.LUT R52, R52, 0x1c0, RZ, 0xc0, !PT ;  /* 0x000001c034347812 */ /* 0x000fe400078ec0ff */
[----:B------:R-:W-:Y:S02]  /*10130*/  LOP3.LUT R53, R53, 0x1c0, RZ, 0xc0, !PT ;  /* 0x000001c035357812 */ /* 0x000fe400078ec0ff */
[----:B------:R-:W-:-:S02]  /*10140*/  SHF.R.U32.HI R52, RZ, 0x3, R52 ;  /* 0x00000003ff347819 */ /* 0x000fc40000011634 */
[-C--:B--2---:R-:W-:Y:S02]  /*10150*/  ISETP.GE.AND P0, PT, R16, R33.reuse, PT ;  /* 0x000000211000720c */ /* 0x084fe40003f06270 */
[----:B------:R-:W-:-:S11]  /*10160*/  ISETP.GE.AND P1, PT, R214, R33, PT ;  /* 0x00000021d600720c */ /* 0x000fd60003f26270 */
[----:B-1----:R-:W-:Y:S05]  /*10170*/  @P0 BRA `(.L_x_620) ;  /* 0x0000000400600947 */ /* 0x002fea0003800000 */
[----:B------:R-:W0:Y:S04]  /*10180*/  LDL R5, [R1+0x70] ;  /* 0x0000700001057983 */ /* 0x000e280000100800 */
[----:B------:R-:W2:Y:S01]  /*10190*/  LDL R54, [R1+0x68] ;  /* 0x0000680001367983 */ /* 0x000ea20000100800 */
[----:B------:R-:W-:Y:S02]  /*101a0*/  HADD2.F32 R47, -RZ, R29.H0_H0 ;  /* 0x2000001dff2f7230 */ /* 0x000fe40000004100 */
[--C-:B------:R-:W-:Y:S02]  /*101b0*/  HADD2.F32 R45, -RZ, R25.reuse.H0_H0 ;  /* 0x20000019ff2d7230 */ /* 0x100fe40000004100 */
[----:B------:R-:W-:Y:S02]  /*101c0*/  HADD2.F32 R46, -RZ, R30.H0_H0 ;  /* 0x2000001eff2e7230 */ /* 0x000fe40000004100 */
[----:B------:R-:W-:Y:S01]  /*101d0*/  HADD2.F32 R44, -RZ, R25.H1_H1 ;  /* 0x30000019ff2c7230 */ /* 0x000fe20000004100 */
[----:B0-----:R-:W-:-:S04]  /*101e0*/  LEA.HI R4, R33, R5, RZ, 0x1d ;  /* 0x0000000521047211 */ /* 0x001fc800078fe8ff */
[----:B------:R-:W-:Y:S01]  /*101f0*/  SHF.R.S32.HI R7, RZ, 0x1f, R4 ;  /* 0x0000001fff077819 */ /* 0x000fe20000011404 */
[----:B------:R-:W-:-:S03]  /*10200*/  IMAD.SHL.U32 R5, R4, 0x8, RZ ;  /* 0x0000000804057824 */ /* 0x000fc600078e00ff */
[----:B------:R-:W-:Y:S02]  /*10210*/  LEA.HI R7, R7, R4, RZ, 0x3 ;  /* 0x0000000407077211 */ /* 0x000fe400078f18ff */
[----:B------:R-:W-:-:S03]  /*10220*/  LOP3.LUT R5, R53, 0x38, R5, 0xf8, !PT ;  /* 0x0000003835057812 */ /* 0x000fc600078ef805 */
[----:B------:R-:W-:Y:S01]  /*10230*/  IMAD.SHL.U32 R7, R7, 0x400, RZ ;  /* 0x0000040007077824 */ /* 0x000fe200078e00ff */
[----:B------:R-:W-:-:S04]  /*10240*/  LOP3.LUT R9, R5, R52, RZ, 0x3c, !PT ;  /* 0x0000003405097212 */ /* 0x000fc800078e3cff */
[----:B------:R-:W-:Y:S02]  /*10250*/  LOP3.LUT R8, R7, 0x7fffe000, RZ, 0xc0, !PT ;  /* 0x7fffe00007087812 */ /* 0x000fe400078ec0ff */
[----:B--2---:R-:W0:Y:S02]  /*10260*/  LDS.128 R4, [R54] ;  /* 0x0000000036047984 */ /* 0x004e240000000c00 */
[----:B-----5:R-:W-:-:S04]  /*10270*/  IADD3 R8, R9, R8, R51 ;  /* 0x0000000809087210 */ /* 0x020fc80007ffe033 */
[----:B------:R-:W-:-:S05]  /*10280*/  LEA R34, R8, R23, 0x1 ;  /* 0x0000001708227211 */ /* 0x000fca00078e08ff */
[----:B------:R-:W1:Y:S01]  /*10290*/  LDS.128 R8, [R34+0x14400] ;  /* 0x0144000022087984 */ /* 0x000e620000000c00 */
[--C-:B0-----:R-:W-:Y:S02]  /*102a0*/  HADD2.F32 R36, -RZ, R4.reuse.H0_H0 ;  /* 0x20000004ff247230 */ /* 0x101fe40000004100 */
[----:B------:R-:W-:Y:S02]  /*102b0*/  HADD2.F32 R37, -RZ, R4.H1_H1 ;  /* 0x30000004ff257230 */ /* 0x000fe40000004100 */
[--C-:B------:R-:W-:Y:S02]  /*102c0*/  HADD2.F32 R40, -RZ, R5.reuse.H0_H0 ;  /* 0x20000005ff287230 */ /* 0x100fe40000004100 */
[----:B------:R-:W-:Y:S02]  /*102d0*/  HADD2.F32 R5, -RZ, R5.H1_H1 ;  /* 0x30000005ff057230 */ /* 0x000fe40000004100 */
[--C-:B------:R-:W-:Y:S02]  /*102e0*/  HADD2.F32 R35, -RZ, R6.reuse.H0_H0 ;  /* 0x20000006ff237230 */ /* 0x100fe40000004100 */
[----:B------:R-:W-:-:S02]  /*102f0*/  HADD2.F32 R6, -RZ, R6.H1_H1 ;  /* 0x30000006ff067230 */ /* 0x000fc40000004100 */
[--C-:B-1----:R-:W-:Y:S02]  /*10300*/  HADD2.F32 R38, -RZ, R8.reuse.H0_H0 ;  /* 0x20000008ff267230 */ /* 0x102fe40000004100 */
[--C-:B------:R-:W-:Y:S02]  /*10310*/  HADD2.F32 R41, -RZ, R9.reuse.H0_H0 ;  /* 0x20000009ff297230 */ /* 0x100fe40000004100 */
[----:B------:R-:W-:Y:S02]  /*10320*/  HADD2.F32 R42, -RZ, R9.H1_H1 ;  /* 0x30000009ff2a7230 */ /* 0x000fe40000004100 */
[C---:B------:R-:W-:Y:S01]  /*10330*/  FMUL.FTZ R9, R38.reuse, R47 ;  /* 0x0000002f26097220 */ /* 0x040fe20000410000 */
[----:B------:R-:W-:Y:S02]  /*10340*/  HADD2.F32 R39, -RZ, R8.H1_H1 ;  /* 0x30000008ff277230 */ /* 0x000fe40000004100 */
[----:B------:R-:W-:Y:S01]  /*10350*/  FMUL.FTZ R49, R38, R45 ;  /* 0x0000002d26317220 */ /* 0x000fe20000410000 */
[----:B------:R-:W-:-:S02]  /*10360*/  HADD2.F32 R38, -RZ, R26.H0_H0 ;  /* 0x2000001aff267230 */ /* 0x000fc40000004100 */
[C---:B------:R-:W-:Y:S01]  /*10370*/  FFMA.FTZ R9, R36.reuse, R45, -R9 ;  /* 0x0000002d24097223 */ /* 0x040fe20000010809 */
[----:B------:R-:W-:Y:S02]  /*10380*/  HADD2.F32 R45, -RZ, R29.H1_H1 ;  /* 0x3000001dff2d7230 */ /* 0x000fe40000004100 */
[C---:B------:R-:W-:Y:S01]  /*10390*/  FMUL.FTZ R48, R39.reuse, R46 ;  /* 0x0000002e27307220 */ /* 0x040fe20000410000 */
[----:B------:R-:W-:Y:S01]  /*103a0*/  FFMA.FTZ R36, R36, R47, R49 ;  /* 0x0000002f24247223 */ /* 0x000fe20000010031 */
[-C--:B------:R-:W-:Y:S01]  /*103b0*/  FMUL.FTZ R50, R39, R38.reuse ;  /* 0x0000002627327220 */ /* 0x080fe20000410000 */
[----:B------:R-:W-:Y:S02]  /*103c0*/  HADD2.F32 R47, -RZ, R30.H1_H1 ;  /* 0x3000001eff2f7230 */ /* 0x000fe40000004100 */
[----:B------:R-:W-:Y:S01]  /*103d0*/  FFMA.FTZ R38, R37, R38, -R48 ;  /* 0x0000002625267223 */ /* 0x000fe20000010830 */
[C---:B------:R-:W-:Y:S01]  /*103e0*/  FMUL.FTZ R39, R41.reuse, R45 ;  /* 0x0000002d29277220 */ /* 0x040fe20000410000 */
[----:B------:R-:W-:Y:S01]  /*103f0*/  FMUL.FTZ R48, R41, R44 ;  /* 0x0000002c29307220 */ /* 0x000fe20000410000 */
[----:B------:R-:W-:-:S02]  /*10400*/  HADD2.F32 R41, -RZ, R26.H1_H1 ;  /* 0x3000001aff297230 */ /* 0x000fc40000004100 */
[----:B------:R-:W-:Y:S01]  /*10410*/  FFMA.FTZ R37, R37, R46, R50 ;  /* 0x0000002e25257223 */ /* 0x000fe20000010032 */
[C---:B------:R-:W-:Y:S01]  /*10420*/  FFMA.FTZ R39, R40.reuse, R44, -R39 ;  /* 0x0000002c28277223 */ /* 0x040fe20000010827 */
[----:B------:R-:W-:Y:S01]  /*10430*/  FFMA.FTZ R40, R40, R45, R48 ;  /* 0x0000002d28287223 */ /* 0x000fe20000010030 */
[--C-:B------:R-:W-:Y:S02]  /*10440*/  HADD2.F32 R43, -RZ, R10.reuse.H0_H0 ;  /* 0x2000000aff2b7230 */ /* 0x100fe40000004100 */
[C---:B------:R-:W-:Y:S01]  /*10450*/  FMUL.FTZ R48, R42.reuse, R47 ;  /* 0x0000002f2a307220 */ /* 0x040fe20000410000 */
[----:B------:R-:W-:Y:S02]  /*10460*/  HADD2.F32 R46, -RZ, R31.H0_H0 ;  /* 0x2000001fff2e7230 */ /* 0x000fe40000004100 */
[-C--:B------:R-:W-:Y:S01]  /*10470*/  FMUL.FTZ R42, R42, R41.reuse ;  /* 0x000000292a2a7220 */ /* 0x080fe20000410000 */
[----:B------:R-:W-:Y:S02]  /*10480*/  HADD2.F32 R44, -RZ, R27.H0_H0 ;  /* 0x2000001bff2c7230 */ /* 0x000fe40000004100 */
[----:B------:R-:W-:Y:S01]  /*10490*/  FFMA.FTZ R48, R5, R41, -R48 ;  /* 0x0000002905307223 */ /* 0x000fe20000010830 */
[----:B------:R-:W-:-:S02]  /*104a0*/  HADD2.F32 R10, -RZ, R10.H1_H1 ;  /* 0x3000000aff0a7230 */ /* 0x000fc40000004100 */
[C---:B------:R-:W-:Y:S01]  /*104b0*/  FMUL.FTZ R50, R43.reuse, R46 ;  /* 0x0000002e2b327220 */ /* 0x040fe20000410000 */
[----:B------:R-:W-:Y:S02]  /*104c0*/  HADD2.F32 R45, -RZ, R32.H0_H0 ;  /* 0x20000020ff2d7230 */ /* 0x000fe40000004100 */
[-C--:B------:R-:W-:Y:S01]  /*104d0*/  FMUL.FTZ R43, R43, R44.reuse ;  /* 0x0000002c2b2b7220 */ /* 0x080fe20000410000 */
[----:B------:R-:W-:Y:S02]  /*104e0*/  HADD2.F32 R41, -RZ, R28.H0_H0 ;  /* 0x2000001cff297230 */ /* 0x000fe40000004100 */
[----:B------:R-:W-:Y:S01]  /*104f0*/  FFMA.FTZ R47, R5, R47, R42 ;  /* 0x0000002f052f7223 */ /* 0x000fe2000001002a */
[--C-:B------:R-:W-:Y:S02]  /*10500*/  HADD2.F32 R8, -RZ, R11.reuse.H0_H0 ;  /* 0x2000000bff087230 */ /* 0x100fe40000004100 */
[C---:B------:R-:W-:Y:S01]  /*10510*/  FMUL.FTZ R5, R10.reuse, R45 ;  /* 0x0000002d0a057220 */ /* 0x040fe20000410000 */
        /* <DEDUP_REMOVED lines=9> */
[----:B------:R-:W-:Y:S01]  /*105b0*/  FMUL.FTZ R45, R8, R35 ;  /* 0x00000023082d7220 */ /* 0x000fe20000410000 */
[----:B------:R-:W-:Y:S02]  /*105c0*/  HADD2.F32 R10, -RZ, R28.H1_H1 ;  /* 0x3000001cff0a7230 */ /* 0x000fe40000004100 */
[----:B------:R-:W-:Y:S01]  /*105d0*/  FMUL.FTZ R6, R11, R42 ;  /* 0x0000002a0b067220 */ /* 0x000fe20000410000 */
[----:B------:R-:W-:-:S02]  /*105e0*/  HADD2.F32 R4, -RZ, R7.H0_H0 ;  /* 0x20000007ff047230 */ /* 0x000fc40000004100 */
[-C--:B------:R-:W-:Y:S01]  /*105f0*/  FMUL.FTZ R8, R8, R5.reuse ;  /* 0x0000000508087220 */ /* 0x080fe20000410000 */
[----:B------:R-:W-:Y:S02]  /*10600*/  HADD2.F32 R7, -RZ, R7.H1_H1 ;  /* 0x30000007ff077230 */ /* 0x000fe40000004100 */
[-C--:B------:R-:W-:Y:S01]  /*10610*/  FMUL.FTZ R49, R11, R10.reuse ;  /* 0x0000000a0b317220 */ /* 0x080fe20000410000 */
[C---:B------:R-:W-:Y:S01]  /*10620*/  FFMA.FTZ R45, R4.reuse, R5, -R45 ;  /* 0x00000005042d7223 */ /* 0x040fe2000001082d */
[----:B------:R-:W-:Y:S01]  /*10630*/  FFMA.FTZ R11, R4, R35, R8 ;  /* 0x00000023040b7223 */ /* 0x000fe20000010008 */
[C---:B------:R-:W-:Y:S01]  /*10640*/  FFMA.FTZ R46, R7.reuse, R10, -R6 ;  /* 0x0000000a072e7223 */ /* 0x040fe20000010806 */
[----:B------:R-:W-:Y:S01]  /*10650*/  FFMA.FTZ R42, R7, R42, R49 ;  /* 0x0000002a072a7223 */ /* 0x000fe20000010031 */
[----:B------:R-:W-:Y:S02]  /*10660*/  F2FP.F16.F32.PACK_AB R4, R38, R9 ;  /* 0x000000092604723e */ /* 0x000fe400000000ff */
[----:B------:R-:W-:-:S02]  /*10670*/  F2FP.F16.F32.PACK_AB R5, R48, R39 ;  /* 0x000000273005723e */ /* 0x000fc400000000ff */
[----:B------:R-:W-:Y:S02]  /*10680*/  F2FP.F16.F32.PACK_AB R6, R41, R50 ;  /* 0x000000322906723e */ /* 0x000fe400000000ff */
[----:B------:R-:W-:Y:S02]  /*10690*/  F2FP.F16.F32.PACK_AB R7, R46, R45 ;  /* 0x0000002d2e07723e */ /* 0x000fe400000000ff */
[----:B------:R-:W-:Y:S02]  /*106a0*/  F2FP.F16.F32.PACK_AB R8, R37, R36 ;  /* 0x000000242508723e */ /* 0x000fe400000000ff */
[----:B------:R-:W-:Y:S01]  /*106b0*/  F2FP.F16.F32.PACK_AB R9, R47, R40 ;  /* 0x000000282f09723e */ /* 0x000fe200000000ff */
[----:B------:R1:W-:Y:S01]  /*106c0*/  STS.128 [R54], R4 ;  /* 0x0000000436007388 */ /* 0x0003e20000000c00 */
[----:B------:R-:W-:Y:S02]  /*106d0*/  F2FP.F16.F32.PACK_AB R10, R44, R43 ;  /* 0x0000002b2c0a723e */ /* 0x000fe400000000ff */
[----:B------:R-:W-:-:S05]  /*106e0*/  F2FP.F16.F32.PACK_AB R11, R42, R11 ;  /* 0x0000000b2a0b723e */ /* 0x000fca00000000ff */
[----:B------:R1:W-:Y:S02]  /*106f0*/  STS.128 [R34+0x14400], R8 ;  /* 0x0144000822007388 */ /* 0x0003e40000000c00 */
.L_x_620:
[----:B------:R-:W-:Y:S05]  /*10700*/  BSYNC B2 ;  /* 0x0000000000027941 */ /* 0x000fea0003800000 */
.L_x_619:
[----:B------:R-:W-:Y:S05]  /*10710*/  @P1 BRA `(.L_x_618) ;  /* 0x0000000400601947 */ /* 0x000fea0003800000 */
[----:B01----:R-:W2:Y:S04]  /*10720*/  LDL R4, [R1+0x114] ;  /* 0x0001140001047983 */ /* 0x003ea80000100800 */
[----:B------:R-:W3:Y:S01]  /*10730*/  LDL R50, [R1+0x1b4] ;  /* 0x0001b40001327983 */ /* 0x000ee20000100800 */
[----:B------:R-:W-:Y:S02]  /*10740*/  HADD2.F32 R44, -RZ, R15.H0_H0 ;  /* 0x2000000fff2c7230 */ /* 0x000fe40000004100 */
[----:B------:R-:W-:Y:S02]  /*10750*/  HADD2.F32 R43, -RZ, R3.H0_H0 ;  /* 0x20000003ff2b7230 */ /* 0x000fe40000004100 */
[----:B------:R-:W-:Y:S01]  /*10760*/  HADD2.F32 R45, -RZ, R20.H0_H0 ;  /* 0x20000014ff2d7230 */ /* 0x000fe20000004100 */
[----:B--2---:R-:W-:-:S04]  /*10770*/  LEA.HI R33, R33, R4, RZ, 0x1d ;  /* 0x0000000421217211 */ /* 0x004fc800078fe8ff */
[----:B------:R-:W-:Y:S01]  /*10780*/  SHF.R.S32.HI R6, RZ, 0x1f, R33 ;  /* 0x0000001fff067819 */ /* 0x000fe20000011421 */
[----:B------:R-:W-:-:S03]  /*10790*/  IMAD.SHL.U32 R4, R33, 0x8, RZ ;  /* 0x0000000821047824 */ /* 0x000fc600078e00ff */
[----:B------:R-:W-:Y:S02]  /*107a0*/  LEA.HI R6, R6, R33, RZ, 0x3 ;  /* 0x0000002106067211 */ /* 0x000fe400078f18ff */
[----:B------:R-:W-:-:S03]  /*107b0*/  LOP3.LUT R4, R53, 0x38, R4, 0xf8, !PT ;  /* 0x0000003835047812 */ /* 0x000fc600078ef804 */
[----:B------:R-:W-:Y:S01]  /*107c0*/  IMAD.SHL.U32 R6, R6, 0x400, RZ ;  /* 0x0000040006067824 */ /* 0x000fe200078e00ff */
[----:B------:R-:W-:-:S04]  /*107d0*/  LOP3.LUT R9, R4, R52, RZ, 0x3c, !PT ;  /* 0x0000003404097212 */ /* 0x000fc800078e3cff */
[----:B------:R-:W-:Y:S02]  /*107e0*/  LOP3.LUT R8, R6, 0x7fffe000, RZ, 0xc0, !PT ;  /* 0x7fffe00006087812 */ /* 0x000fe400078ec0ff */
[----:B---3--:R-:W0:Y:S02]  /*107f0*/  LDS.128 R4, [R50] ;  /* 0x0000000032047984 */ /* 0x008e240000000c00 */
[----:B-----5:R-:W-:-:S05]  /*10800*/  IADD3 R8, R9, R8, R51 ;  /* 0x0000000809087210 */ /* 0x020fca0007ffe033 */
[----:B------:R-:W-:-:S05]  /*10810*/  IMAD R33, R8, 0x2, R23 ;  /* 0x0000000208217824 */ /* 0x000fca00078e0217 */
        /* <DEDUP_REMOVED lines=8> */
[----:B------:R-:W-:Y:S02]  /*108a0*/  HADD2.F32 R37, -RZ, R8.H1_H1 ;  /* 0x30000008ff257230 */ /* 0x000fe40000004100 */
[--C-:B------:R-:W-:Y:S02]  /*108b0*/  HADD2.F32 R40, -RZ, R9.reuse.H0_H0 ;  /* 0x20000009ff287230 */ /* 0x100fe40000004100 */
[C---:B------:R-:W-:Y:S01]  /*108c0*/  FMUL.FTZ R46, R36.reuse, R44 ;  /* 0x0000002c242e7220 */ /* 0x040fe20000410000 */
[----:B------:R-:W-:Y:S01]  /*108d0*/  FMUL.FTZ R48, R36, R43 ;  /* 0x0000002b24307220 */ /* 0x000fe20000410000 */
[----:B------:R-:W-:Y:S02]  /*108e0*/  HADD2.F32 R41, -RZ, R9.H1_H1 ;  /* 0x30000009ff297230 */ /* 0x000fe40000004100 */
[----:B------:R-:W-:Y:S01]  /*108f0*/  FMUL.FTZ R47, R37, R45 ;  /* 0x0000002d252f7220 */ /* 0x000fe20000410000 */
[----:B------:R-:W-:-:S02]  /*10900*/  HADD2.F32 R36, -RZ, R12.H0_H0 ;  /* 0x2000000cff247230 */ /* 0x000fc40000004100 */
[C---:B------:R-:W-:Y:S01]  /*10910*/  FFMA.FTZ R9, R35.reuse, R43, -R46 ;  /* 0x0000002b23097223 */ /* 0x040fe2000001082e */
[----:B------:R-:W-:Y:S02]  /*10920*/  HADD2.F32 R46, -RZ, R15.H1_H1 ;  /* 0x3000000fff2e7230 */ /* 0x000fe40000004100 */
[----:B------:R-:W-:Y:S01]  /*10930*/  FFMA.FTZ R35, R35, R44, R48 ;  /* 0x0000002c23237223 */ /* 0x000fe20000010030 */
[----:B------:R-:W-:Y:S02]  /*10940*/  HADD2.F32 R43, -RZ, R3.H1_H1 ;  /* 0x30000003ff2b7230 */ /* 0x000fe40000004100 */
[-C--:B------:R-:W-:Y:S01]  /*10950*/  FMUL.FTZ R37, R37, R36.reuse ;  /* 0x0000002425257220 */ /* 0x080fe20000410000 */
[----:B------:R-:W-:Y:S01]  /*10960*/  FFMA.FTZ R36, R38, R36, -R47 ;  /* 0x0000002426247223 */ /* 0x000fe2000001082f */
[C---:B------:R-:W-:Y:S01]  /*10970*/  FMUL.FTZ R48, R40.reuse, R46 ;  /* 0x0000002e28307220 */ /* 0x040fe20000410000 */
[----:B------:R-:W-:Y:S02]  /*10980*/  HADD2.F32 R44, -RZ, R20.H1_H1 ;  /* 0x30000014ff2c7230 */ /* 0x000fe40000004100 */
[----:B------:R-:W-:Y:S01]  /*10990*/  FMUL.FTZ R47, R40, R43 ;  /* 0x0000002b282f7220 */ /* 0x000fe20000410000 */
[----:B------:R-:W-:-:S02]  /*109a0*/  HADD2.F32 R40, -RZ, R12.H1_H1 ;  /* 0x3000000cff287230 */ /* 0x000fc40000004100 */
[----:B------:R-:W-:Y:S01]  /*109b0*/  FFMA.FTZ R38, R38, R45, R37 ;  /* 0x0000002d26267223 */ /* 0x000fe20000010025 */
[C---:B------:R-:W-:Y:S01]  /*109c0*/  FFMA.FTZ R37, R39.reuse, R43, -R48 ;  /* 0x0000002b27257223 */ /* 0x040fe20000010830 */
[--C-:B------:R-:W-:Y:S02]  /*109d0*/  HADD2.F32 R42, -RZ, R10.reuse.H0_H0 ;  /* 0x2000000aff2a7230 */ /* 0x100fe40000004100 */
[----:B------:R-:W-:Y:S01]  /*109e0*/  FFMA.FTZ R39, R39, R46, R47 ;  /* 0x0000002e27277223 */ /* 0x000fe2000001002f */
[----:B------:R-:W-:Y:S02]  /*109f0*/  HADD2.F32 R45, -RZ, R21.H0_H0 ;  /* 0x20000015ff2d7230 */ /* 0x000fe40000004100 */
[C---:B------:R-:W-:Y:S01]  /*10a00*/  FMUL.FTZ R46, R41.reuse, R44 ;  /* 0x0000002c292e7220 */ /* 0x040fe20000410000 */
[----:B------:R-:W-:Y:S02]  /*10a10*/  HADD2.F32 R10, -RZ, R10.H1_H1 ;  /* 0x3000000aff0a7230 */ /* 0x000fe40000004100 */
[----:B------:R-:W-:Y:S01]  /*10a20*/  FMUL.FTZ R48, R41, R40 ;  /* 0x0000002829307220 */ /* 0x000fe20000410000 */
[----:B------:R-:W-:-:S02]  /*10a30*/  HADD2.F32 R43, -RZ, R13.H0_H0 ;  /* 0x2000000dff2b7230 */ /* 0x000fc40000004100 */
[C---:B------:R-:W-:Y:S01]  /*10a40*/  FFMA.FTZ R46, R5.reuse, R40, -R46 ;  /* 0x00000028052e7223 */ /* 0x040fe2000001082e */
[----:B------:R-:W-:Y:S02]  /*10a50*/  HADD2.F32 R47, -RZ, R24.H0_H0 ;  /* 0x20000018ff2f7230 */ /* 0x000fe40000004100 */
[C---:B------:R-:W-:Y:S01]  /*10a60*/  FMUL.FTZ R49, R42.reuse, R45 ;  /* 0x0000002d2a317220 */ /* 0x040fe20000410000 */
[----:B------:R-:W-:Y:S02]  /*10a70*/  HADD2.F32 R41, -RZ, R14.H0_H0 ;  /* 0x2000000eff297230 */ /* 0x000fe40000004100 */
[----:B------:R-:W-:Y:S01]  /*10a80*/  FFMA.FTZ R48, R5, R44, R48 ;  /* 0x0000002c05307223 */ /* 0x000fe20000010030 */
[----:B------:R-:W-:Y:S01]  /*10a90*/  FMUL.FTZ R42, R42, R43 ;  /* 0x0000002b2a2a7220 */ /* 0x000fe20000410000 */
[----:B------:R-:W-:Y:S01]  /*10aa0*/  FMUL.FTZ R5, R10, R47 ;  /* 0x0000002f0a057220 */ /* 0x000fe20000410000 */
[----:B------:R-:W-:Y:S01]  /*10ab0*/  FFMA.FTZ R49, R34, R43, -R49 ;  /* 0x0000002b22317223 */ /* 0x000fe20000010831 */
[----:B------:R-:W-:-:S02]  /*10ac0*/  HADD2.F32 R8, -RZ, R11.H0_H0 ;  /* 0x2000000bff087230 */ /* 0x000fc40000004100 */
[----:B------:R-:W-:Y:S01]  /*10ad0*/  FFMA.FTZ R42, R34, R45, R42 ;  /* 0x0000002d222a7223 */ /* 0x000fe2000001002a */
[-C--:B------:R-:W-:Y:S01]  /*10ae0*/  FMUL.FTZ R43, R10, R41.reuse ;  /* 0x000000290a2b7220 */ /* 0x080fe20000410000 */
[C---:B------:R-:W-:Y:S01]  /*10af0*/  FFMA.FTZ R40, R6.reuse, R41, -R5 ;  /* 0x0000002906287223 */ /* 0x040fe20000010805 */
[----:B------:R-:W-:Y:S02]  /*10b00*/  HADD2.F32 R11, -RZ, R11.H1_H1 ;  /* 0x3000000bff0b7230 */ /* 0x000fe40000004100 */
[----:B------:R-:W-:Y:S02]  /*10b10*/  HADD2.F32 R41, -RZ, R21.H1_H1 ;  /* 0x30000015ff297230 */ /* 0x000fe40000004100 */
[----:B------:R-:W-:Y:S01]  /*10b20*/  FFMA.FTZ R43, R6, R47, R43 ;  /* 0x0000002f062b7223 */ /* 0x000fe2000001002b */
[----:B------:R-:W-:Y:S02]  /*10b30*/  HADD2.F32 R34, -RZ, R24.H1_H1 ;  /* 0x30000018ff227230 */ /* 0x000fe40000004100 */
[----:B------:R-:W-:-:S02]  /*10b40*/  HADD2.F32 R5, -RZ, R13.H1_H1 ;  /* 0x3000000dff057230 */ /* 0x000fc40000004100 */
[C---:B------:R-:W-:Y:S01]  /*10b50*/  FMUL.FTZ R45, R8.reuse, R41 ;  /* 0x00000029082d7220 */ /* 0x040fe20000410000 */
[----:B------:R-:W-:Y:S02]  /*10b60*/  HADD2.F32 R10, -RZ, R14.H1_H1 ;  /* 0x3000000eff0a7230 */ /* 0x000fe40000004100 */
[C---:B------:R-:W-:Y:S01]  /*10b70*/  FMUL.FTZ R6, R11.reuse, R34 ;  /* 0x000000220b067220 */ /* 0x040fe20000410000 */
[--C-:B------:R-:W-:Y:S02]  /*10b80*/  HADD2.F32 R4, -RZ, R7.reuse.H0_H0 ;  /* 0x20000007ff047230 */ /* 0x100fe40000004100 */
[-C--:B------:R-:W-:Y:S01]  /*10b90*/  FMUL.FTZ R8, R8, R5.reuse ;  /* 0x0000000508087220 */ /* 0x080fe20000410000 */
[----:B------:R-:W-:Y:S02]  /*10ba0*/  HADD2.F32 R7, -RZ, R7.H1_H1 ;  /* 0x30000007ff077230 */ /* 0x000fe40000004100 */
[-C--:B------:R-:W-:Y:S01]  /*10bb0*/  FMUL.FTZ R47, R11, R10.reuse ;  /* 0x0000000a0b2f7220 */ /* 0x080fe20000410000 */
[C---:B------:R-:W-:Y:S01]  /*10bc0*/  FFMA.FTZ R45, R4.reuse, R5, -R45 ;  /* 0x00000005042d7223 */ /* 0x040fe2000001082d */
[----:B------:R-:W-:Y:S01]  /*10bd0*/  FFMA.FTZ R11, R4, R41, R8 ;  /* 0x00000029040b7223 */ /* 0x000fe20000010008 */
[C---:B------:R-:W-:Y:S01]  /*10be0*/  FFMA.FTZ R44, R7.reuse, R10, -R6 ;  /* 0x0000000a072c7223 */ /* 0x040fe20000010806 */
[----:B------:R-:W-:Y:S01]  /*10bf0*/  FFMA.FTZ R34, R7, R34, R47 ;  /* 0x0000002207227223 */ /* 0x000fe2000001002f */
[----:B------:R-:W-:-:S02]  /*10c00*/  F2FP.F16.F32.PACK_AB R4, R36, R9 ;  /* 0x000000092404723e */ /* 0x000fc400000000ff */
[----:B------:R-:W-:Y:S02]  /*10c10*/  F2FP.F16.F32.PACK_AB R5, R46, R37 ;  /* 0x000000252e05723e */ /* 0x000fe400000000ff */
[----:B------:R-:W-:Y:S02]  /*10c20*/  F2FP.F16.F32.PACK_AB R6, R40, R49 ;  /* 0x000000312806723e */ /* 0x000fe400000000ff */
[----:B------:R-:W-:Y:S02]  /*10c30*/  F2FP.F16.F32.PACK_AB R7, R44, R45 ;  /* 0x0000002d2c07723e */ /* 0x000fe400000000ff */
[----:B------:R-:W-:Y:S02]  /*10c40*/  F2FP.F16.F32.PACK_AB R8, R38, R35 ;  /* 0x000000232608723e */ /* 0x000fe400000000ff */
[----:B------:R-:W-:Y:S01]  /*10c50*/  F2FP.F16.F32.PACK_AB R9, R48, R39 ;  /* 0x000000273009723e */ /* 0x000fe200000000ff */
[----:B------:R2:W-:Y:S01]  /*10c60*/  STS.128 [R50], R4 ;  /* 0x0000000432007388 */ /* 0x0005e20000000c00 */
[----:B------:R-:W-:-:S02]  /*10c70*/  F2FP.F16.F32.PACK_AB R10, R43, R42 ;  /* 0x0000002a2b0a723e */ /* 0x000fc400000000ff */
[----:B------:R-:W-:-:S05]  /*10c80*/  F2FP.F16.F32.PACK_AB R11, R34, R11 ;  /* 0x0000000b220b723e */ /* 0x000fca00000000ff */
[----:B------:R2:W-:Y:S02]  /*10c90*/  STS.128 [R33+0x14400], R8 ;  /* 0x0144000821007388 */ /* 0x0005e40000000c00 */
.L_x_618:
[----:B------:R-:W-:Y:S05]  /*10ca0*/  BSYNC B1 ;  /* 0x0000000000017941 */ /* 0x000fea0003800000 */
.L_x_617:
[----:B012---:R-:W-:Y:S01]  /*10cb0*/  IADD3 R4, R224, 0x20, RZ ;  /* 0x00000020e0047810 */ /* 0x007fe20007ffe0ff */
[----:B------:R-:W-:Y:S03]  /*10cc0*/  BSSY B1, `(.L_x_621) ;  /* 0x00000bc000017945 */ /* 0x000fe60003800000 */
[----:B------:R-:W-:-:S13]  /*10cd0*/  ISETP.GE.AND P0, PT, R4, R0, PT ;  /* 0x000000000400720c */ /* 0x000fda0003f06270 */
[----:B------:R-:W-:Y:S05]  /*10ce0*/  @P0 BRA `(.L_x_622) ;  /* 0x0000000800e40947 */ /* 0x000fea0003800000 */
[----:B-----5:R0:W5:Y:S01]  /*10cf0*/  LDL R51, [R1+0x5c] ;  /* 0x00005c0001337983 */ /* 0x0201620000100800 */
[----:B------:R-:W1:Y:S01]  /*10d00*/  LDC R33, c[0x0][0x3f4] ;  /* 0x0000fd00ff217b82 */ /* 0x000e620000000800 */
[----:B------:R-:W-:Y:S01]  /*10d10*/  BSSY B2, `(.L_x_623) ;  /* 0x000005d000027945 */ /* 0x000fe20003800000 */
[----:B------:R-:W-:Y:S02]  /*10d20*/  SHF.R.U32.HI R52, RZ, 0x3, R229 ;  /* 0x00000003ff347819 */ /* 0x000fe400000116e5 */
[-C--:B-1----:R-:W-:Y:S02]  /*10d30*/  ISETP.GE.AND P0, PT, R16, R33.reuse, PT ;  /* 0x000000211000720c */ /* 0x082fe40003f06270 */
[----:B------:R-:W-:-:S11]  /*10d40*/  ISETP.GE.AND P1, PT, R214, R33, PT ;  /* 0x00000021d600720c */ /* 0x000fd60003f26270 */
[----:B0-----:R-:W-:Y:S05]  /*10d50*/  @P0 BRA `(.L_x_624) ;  /* 0x0000000400600947 */ /* 0x001fea0003800000 */
[----:B------:R-:W2:Y:S04]  /*10d60*/  LDL R4, [R1+0x70] ;  /* 0x0000700001047983 */ /* 0x000ea80000100800 */
[----:B------:R-:W3:Y:S01]  /*10d70*/  LDL R53, [R1+0x1b0] ;  /* 0x0001b00001357983 */ /* 0x000ee20000100800 */
[----:B------:R-:W-:Y:S02]  /*10d80*/  HADD2.F32 R48, -RZ, R29.H0_H0 ;  /* 0x2000001dff307230 */ /* 0x000fe40000004100 */
[----:B------:R-:W-:Y:S02]  /*10d90*/  HADD2.F32 R46, -RZ, R25.H0_H0 ;  /* 0x20000019ff2e7230 */ /* 0x000fe40000004100 */
[----:B------:R-:W-:Y:S02]  /*10da0*/  HADD2.F32 R49, -RZ, R30.H0_H0 ;  /* 0x2000001eff317230 */ /* 0x000fe40000004100 */
[----:B------:R-:W-:Y:S01]  /*10db0*/  HADD2.F32 R50, -RZ, R29.H1_H1 ;  /* 0x3000001dff327230 */ /* 0x000fe20000004100 */
        /* <DEDUP_REMOVED lines=20> */
[----:B------:R-:W-:Y:S02]  /*10f00*/  HADD2.F32 R42, -RZ, R9.H0_H0 ;  /* 0x20000009ff2a7230 */ /* 0x000fe40000004100 */
[-C--:B------:R-:W-:Y:S01]  /*10f10*/  FMUL.FTZ R45, R48, R5.reuse ;  /* 0x00000005302d7220 */ /* 0x080fe20000410000 */
[C---:B------:R-:W-:Y:S01]  /*10f20*/  FMUL.FTZ R47, R46.reuse, R5 ;  /* 0x000000052e2f7220 */ /* 0x040fe20000410000 */
[----:B------:R-:W-:Y:S02]  /*10f30*/  HADD2.F32 R44, -RZ, R10.H0_H0 ;  /* 0x2000000aff2c7230 */ /* 0x000fe40000004100 */
[----:B------:R-:W-:Y:S01]  /*10f40*/  FFMA.FTZ R5, R46, R38, -R45 ;  /* 0x000000262e057223 */ /* 0x000fe2000001082d */
[----:B------:R-:W-:-:S02]  /*10f50*/  HADD2.F32 R45, -RZ, R26.H0_H0 ;  /* 0x2000001aff2d7230 */ /* 0x000fc40000004100 */
[----:B------:R-:W-:Y:S01]  /*10f60*/  FFMA.FTZ R8, R48, R38, R47 ;  /* 0x0000002630087223 */ /* 0x000fe2000001002f */
[----:B------:R-:W-:Y:S02]  /*10f70*/  HADD2.F32 R37, -RZ, R10.H1_H1 ;  /* 0x3000000aff257230 */ /* 0x000fe40000004100 */
[-C--:B------:R-:W-:Y:S01]  /*10f80*/  FMUL.FTZ R10, R49, R41.reuse ;  /* 0x00000029310a7220 */ /* 0x080fe20000410000 */
[----:B------:R-:W-:Y:S02]  /*10f90*/  HADD2.F32 R46, -RZ, R25.H1_H1 ;  /* 0x30000019ff2e7230 */ /* 0x000fe40000004100 */
[----:B------:R-:W-:Y:S01]  /*10fa0*/  FMUL.FTZ R38, R45, R41 ;  /* 0x000000292d267220 */ /* 0x000fe20000410000 */
[----:B------:R-:W-:Y:S02]  /*10fb0*/  HADD2.F32 R43, -RZ, R9.H1_H1 ;  /* 0x30000009ff2b7230 */ /* 0x000fe40000004100 */
[----:B------:R-:W-:Y:S01]  /*10fc0*/  FMUL.FTZ R41, R50, R42 ;  /* 0x0000002a32297220 */ /* 0x000fe20000410000 */
[----:B------:R-:W-:-:S02]  /*10fd0*/  HADD2.F32 R48, -RZ, R30.H1_H1 ;  /* 0x3000001eff307230 */ /* 0x000fc40000004100 */
[-C--:B------:R-:W-:Y:S01]  /*10fe0*/  FFMA.FTZ R10, R45, R39.reuse, -R10 ;  /* 0x000000272d0a7223 */ /* 0x080fe2000001080a */
[C---:B------:R-:W-:Y:S01]  /*10ff0*/  FMUL.FTZ R45, R46.reuse, R42 ;  /* 0x0000002a2e2d7220 */ /* 0x040fe20000410000 */
[----:B------:R-:W-:Y:S01]  /*11000*/  FFMA.FTZ R39, R49, R39, R38 ;  /* 0x0000002731277223 */ /* 0x000fe20000010026 */
[-C--:B------:R-:W-:Y:S01]  /*11010*/  FFMA.FTZ R38, R46, R40.reuse, -R41 ;  /* 0x000000282e267223 */ /* 0x080fe20000010829 */
[----:B------:R-:W-:Y:S02]  /*11020*/  HADD2.F32 R42, -RZ, R26.H1_H1 ;  /* 0x3000001aff2a7230 */ /* 0x000fe40000004100 */
[----:B------:R-:W-:Y:S01]  /*11030*/  FMUL.FTZ R41, R48, R43 ;  /* 0x0000002b30297220 */ /* 0x000fe20000410000 */
[----:B------:R-:W-:Y:S02]  /*11040*/  HADD2.F32 R49, -RZ, R31.H0_H0 ;  /* 0x2000001fff317230 */ /* 0x000fe40000004100 */
[----:B------:R-:W-:Y:S01]  /*11050*/  FFMA.FTZ R40, R50, R40, R45 ;  /* 0x0000002832287223 */ /* 0x000fe2000001002d */
[----:B------:R-:W-:-:S02]  /*11060*/  HADD2.F32 R47, -RZ, R27.H0_H0 ;  /* 0x2000001bff2f7230 */ /* 0x000fc40000004100 */
[C---:B------:R-:W-:Y:S01]  /*11070*/  FMUL.FTZ R43, R42.reuse, R43 ;  /* 0x0000002b2a2b7220 */ /* 0x040fe20000410000 */
[----:B------:R-:W-:Y:S01]  /*11080*/  FFMA.FTZ R41, R42, R36, -R41 ;  /* 0x000000242a297223 */ /* 0x000fe20000010829 */
[----:B------:R-:W-:Y:S02]  /*11090*/  HADD2.F32 R50, -RZ, R32.H0_H0 ;  /* 0x20000020ff327230 */ /* 0x000fe40000004100 */
[-C--:B------:R-:W-:Y:S01]  /*110a0*/  FMUL.FTZ R42, R49, R44.reuse ;  /* 0x0000002c312a7220 */ /* 0x080fe20000410000 */
[----:B------:R-:W-:Y:S02]  /*110b0*/  HADD2.F32 R46, -RZ, R28.H0_H0 ;  /* 0x2000001cff2e7230 */ /* 0x000fe40000004100 */
[----:B------:R-:W-:Y:S01]  /*110c0*/  FMUL.FTZ R44, R47, R44 ;  /* 0x0000002c2f2c7220 */ /* 0x000fe20000410000 */
[----:B------:R-:W-:Y:S01]  /*110d0*/  FFMA.FTZ R43, R48, R36, R43 ;  /* 0x00000024302b7223 */ /* 0x000fe2000001002b */
[----:B------:R-:W-:Y:S02]  /*110e0*/  HADD2.F32 R9, -RZ, R11.H0_H0 ;  /* 0x2000000bff097230 */ /* 0x000fe40000004100 */
[----:B------:R-:W-:Y:S01]  /*110f0*/  FMUL.FTZ R45, R50, R37 ;  /* 0x00000025322d7220 */ /* 0x000fe20000410000 */
[----:B------:R-:W-:Y:S01]  /*11100*/  FFMA.FTZ R44, R49, R35, R44 ;  /* 0x00000023312c7223 */ /* 0x000fe2000001002c */
[----:B------:R-:W-:-:S02]  /*11110*/  HADD2.F32 R48, -RZ, R31.H1_H1 ;  /* 0x3000001fff307230 */ /* 0x000fc40000004100 */
[----:B------:R-:W-:Y:S01]  /*11120*/  FFMA.FTZ R42, R47, R35, -R42 ;  /* 0x000000232f2a7223 */ /* 0x000fe2000001082a */
[----:B------:R-:W-:Y:S02]  /*11130*/  HADD2.F32 R11, -RZ, R11.H1_H1 ;  /* 0x3000000bff0b7230 */ /* 0x000fe40000004100 */
[C---:B------:R-:W-:Y:S01]  /*11140*/  FMUL.FTZ R37, R46.reuse, R37 ;  /* 0x000000252e257220 */ /* 0x040fe20000410000 */
[----:B------:R-:W-:Y:S02]  /*11150*/  HADD2.F32 R49, -RZ, R32.H1_H1 ;  /* 0x30000020ff317230 */ /* 0x000fe40000004100 */
[-C--:B------:R-:W-:Y:S01]  /*11160*/  FFMA.FTZ R45, R46, R6.reuse, -R45 ;  /* 0x000000062e2d7223 */ /* 0x080fe2000001082d */
[----:B------:R-:W-:Y:S02]  /*11170*/  HADD2.F32 R36, -RZ, R27.H1_H1 ;  /* 0x3000001bff247230 */ /* 0x000fe40000004100 */
[----:B------:R-:W-:Y:S01]  /*11180*/  FFMA.FTZ R37, R50, R6, R37 ;  /* 0x0000000632257223 */ /* 0x000fe20000010025 */
[----:B------:R-:W-:-:S02]  /*11190*/  HADD2.F32 R47, -RZ, R28.H1_H1 ;  /* 0x3000001cff2f7230 */ /* 0x000fc40000004100 */
[----:B------:R-:W-:Y:S01]  /*111a0*/  FMUL.FTZ R35, R48, R9 ;  /* 0x0000000930237220 */ /* 0x000fe20000410000 */
[--C-:B------:R-:W-:Y:S02]  /*111b0*/  HADD2.F32 R4, -RZ, R7.reuse.H0_H0 ;  /* 0x20000007ff047230 */ /* 0x100fe40000004100 */
[----:B------:R-:W-:Y:S01]  /*111c0*/  FMUL.FTZ R6, R49, R11 ;  /* 0x0000000b31067220 */ /* 0x000fe20000410000 */
[----:B------:R-:W-:Y:S02]  /*111d0*/  HADD2.F32 R7, -RZ, R7.H1_H1 ;  /* 0x30000007ff077230 */ /* 0x000fe40000004100 */
[C---:B------:R-:W-:Y:S01]  /*111e0*/  FMUL.FTZ R9, R36.reuse, R9 ;  /* 0x0000000924097220 */ /* 0x040fe20000410000 */
[----:B------:R-:W-:Y:S01]  /*111f0*/  FMUL.FTZ R46, R47, R11 ;  /* 0x0000000b2f2e7220 */ /* 0x000fe20000410000 */
[----:B------:R-:W-:Y:S01]  /*11200*/  FFMA.FTZ R35, R36, R4, -R35 ;  /* 0x0000000424237223 */ /* 0x000fe20000010823 */
[----:B------:R-:W-:Y:S01]  /*11210*/  F2FP.F16.F32.PACK_AB R8, R39, R8 ;  /* 0x000000082708723e */ /* 0x000fe200000000ff */
[-C--:B------:R-:W-:Y:S01]  /*11220*/  FFMA.FTZ R36, R47, R7.reuse, -R6 ;  /* 0x000000072f247223 */ /* 0x080fe20000010806 */
[----:B------:R-:W-:Y:S01]  /*11230*/  FFMA.FTZ R11, R48, R4, R9 ;  /* 0x00000004300b7223 */ /* 0x000fe20000010009 */
        /* <DEDUP_REMOVED lines=8> */
[----:B------:R-:W-:-:S05]  /*112c0*/  F2FP.F16.F32.PACK_AB R11, R46, R11 ;  /* 0x0000000b2e0b723e */ /* 0x000fca00000000ff */
[----:B------:R0:W-:Y:S02]  /*112d0*/  STS.128 [R34+0x14400], R8 ;  /* 0x0144000822007388 */ /* 0x0001e40000000c00 */
.L_x_624:
[----:B------:R-:W-:Y:S05]  /*112e0*/  BSYNC B2 ;  /* 0x0000000000027941 */ /* 0x000fea0003800000 */
.L_x_623:
[----:B------:R-:W-:Y:S05]  /*112f0*/  @P1 BRA `(.L_x_622) ;  /* 0x0000000400601947 */ /* 0x000fea0003800000 */
[----:B0-----:R-:W2:Y:S04]  /*11300*/  LDL R4, [R1+0x114] ;  /* 0x0001140001047983 */ /* 0x001ea80000100800 */
[----:B------:R-:W3:Y:S01]  /*11310*/  LDL R50, [R1+0x1ac] ;  /* 0x0001ac0001327983 */ /* 0x000ee20000100800 */
[----:B------:R-:W-:Y:S02]  /*11320*/  HADD2.F32 R47, -RZ, R15.H0_H0 ;  /* 0x2000000fff2f7230 */ /* 0x000fe40000004100 */
[----:B------:R-:W-:Y:S02]  /*11330*/  HADD2.F32 R45, -RZ, R3.H0_H0 ;  /* 0x20000003ff2d7230 */ /* 0x000fe40000004100 */
[----:B------:R-:W-:Y:S02]  /*11340*/  HADD2.F32 R46, -RZ, R20.H0_H0 ;  /* 0x20000014ff2e7230 */ /* 0x000fe40000004100 */
[----:B------:R-:W-:-:S02]  /*11350*/  HADD2.F32 R44, -RZ, R12.H0_H0 ;  /* 0x2000000cff2c7230 */ /* 0x000fc40000004100 */
[----:B------:R-:W-:Y:S02]  /*11360*/  HADD2.F32 R49, -RZ, R15.H1_H1 ;  /* 0x3000000fff317230 */ /* 0x000fe40000004100 */
[----:B------:R-:W-:Y:S01]  /*11370*/  HADD2.F32 R48, -RZ, R24.H0_H0 ;  /* 0x20000018ff307230 */ /* 0x000fe20000004100 */
[----:B--2---:R-:W-:-:S04]  /*11380*/  LEA.HI R33, R33, R4, RZ, 0x1d ;  /* 0x0000000421217211 */ /* 0x004fc800078fe8ff */
[----:B------:R-:W-:Y:S02]  /*11390*/  SHF.R.S32.HI R6, RZ, 0x1f, R33 ;  /* 0x0000001fff067819 */ /* 0x000fe40000011421 */
[----:B------:R-:W-:Y:S02]  /*113a0*/  SHF.L.U32 R4, R33, 0x3, RZ ;  /* 0x0000000321047819 */ /* 0x000fe400000006ff */
[----:B------:R-:W-:Y:S02]  /*113b0*/  LEA.HI R6, R6, R33, RZ, 0x3 ;  /* 0x0000002106067211 */ /* 0x000fe400078f18ff */
[----:B------:R-:W-:-:S03]  /*113c0*/  LOP3.LUT R4, R229, 0x38, R4, 0xf8, !PT ;  /* 0x00000038e5047812 */ /* 0x000fc600078ef804 */
[----:B------:R-:W-:Y:S01]  /*113d0*/  IMAD.SHL.U32 R6, R6, 0x400, RZ ;  /* 0x0000040006067824 */ /* 0x000fe200078e00ff */
[----:B------:R-:W-:-:S04]  /*113e0*/  LOP3.LUT R8, R4, R52, RZ, 0x3c, !PT ;  /* 0x0000003404087212 */ /* 0x000fc800078e3cff */
[----:B------:R-:W-:Y:S02]  /*113f0*/  LOP3.LUT R9, R6, 0x7fffe000, RZ, 0xc0, !PT ;  /* 0x7fffe00006097812 */ /* 0x000fe400078ec0ff */
[----:B---3--:R-:W0:Y:S02]  /*11400*/  LDS.128 R4, [R50] ;  /* 0x0000000032047984 */ /* 0x008e240000000c00 */
[----:B-----5:R-:W-:Y:S01]  /*11410*/  IADD3 R8, R8, R9, R51 ;  /* 0x0000000908087210 */ /* 0x020fe20007ffe033 */
[----:B------:R-:W-:-:S04]  /*11420*/  HADD2.F32 R51, -RZ, R20.H1_H1 ;  /* 0x30000014ff337230 */ /* 0x000fc80000004100 */
        /* <DEDUP_REMOVED lines=11> */
[-C--:B------:R-:W-:Y:S01]  /*114e0*/  FMUL.FTZ R8, R47, R5.reuse ;  /* 0x000000052f087220 */ /* 0x080fe20000410000 */
[----:B------:R-:W-:Y:S02]  /*114f0*/  HADD2.F32 R36, -RZ, R10.H1_H1 ;  /* 0x3000000aff247230 */ /* 0x000fe40000004100 */
[----:B------:R-:W-:Y:S01]  /*11500*/  FMUL.FTZ R10, R45, R5 ;  /* 0x000000052d0a7220 */ /* 0x000fe20000410000 */
[----:B------:R-:W-:-:S02]  /*11510*/  HADD2.F32 R41, -RZ, R9.H0_H0 ;  /* 0x20000009ff297230 */ /* 0x000fc40000004100 */
[-C--:B------:R-:W-:Y:S01]  /*11520*/  FFMA.FTZ R5, R45, R37.reuse, -R8 ;  /* 0x000000252d057223 */ /* 0x080fe20000010808 */
[-C--:B------:R-:W-:Y:S01]  /*11530*/  FMUL.FTZ R45, R46, R40.reuse ;  /* 0x000000282e2d7220 */ /* 0x080fe20000410000 */
[----:B------:R-:W-:Y:S01]  /*11540*/  FFMA.FTZ R8, R47, R37, R10 ;  /* 0x000000252f087223 */ /* 0x000fe2000001000a */
[----:B------:R-:W-:Y:S02]  /*11550*/  HADD2.F32 R47, -RZ, R3.H1_H1 ;  /* 0x30000003ff2f7230 */ /* 0x000fe40000004100 */
[C---:B------:R-:W-:Y:S01]  /*11560*/  FMUL.FTZ R37, R44.reuse, R40 ;  /* 0x000000282c257220 */ /* 0x040fe20000410000 */
[-C--:B------:R-:W-:Y:S01]  /*11570*/  FFMA.FTZ R10, R44, R38.reuse, -R45 ;  /* 0x000000262c0a7223 */ /* 0x080fe2000001082d */
[-C--:B------:R-:W-:Y:S01]  /*11580*/  FMUL.FTZ R40, R49, R41.reuse ;  /* 0x0000002931287220 */ /* 0x080fe20000410000 */
[----:B------:R-:W-:Y:S02]  /*11590*/  HADD2.F32 R42, -RZ, R9.H1_H1 ;  /* 0x30000009ff2a7230 */ /* 0x000fe40000004100 */
[----:B------:R-:W-:Y:S01]  /*115a0*/  FMUL.FTZ R44, R47, R41 ;  /* 0x000000292f2c7220 */ /* 0x000fe20000410000 */
[----:B------:R-:W-:Y:S01]  /*115b0*/  FFMA.FTZ R37, R46, R38, R37 ;  /* 0x000000262e257223 */ /* 0x000fe20000010025 */
[----:B------:R-:W-:-:S02]  /*115c0*/  HADD2.F32 R41, -RZ, R12.H1_H1 ;  /* 0x3000000cff297230 */ /* 0x000fc40000004100 */
[-C--:B------:R-:W-:Y:S01]  /*115d0*/  FFMA.FTZ R38, R47, R39.reuse, -R40 ;  /* 0x000000272f267223 */ /* 0x080fe20000010828 */
[----:B------:R-:W-:Y:S01]  /*115e0*/  FFMA.FTZ R39, R49, R39, R44 ;  /* 0x0000002731277223 */ /* 0x000fe2000001002c */
[----:B------:R-:W-:Y:S02]  /*115f0*/  HADD2.F32 R46, -RZ, R21.H0_H0 ;  /* 0x20000015ff2e7230 */ /* 0x000fe40000004100 */
[-C--:B------:R-:W-:Y:S01]  /*11600*/  FMUL.FTZ R40, R51, R42.reuse ;  /* 0x0000002a33287220 */ /* 0x080fe20000410000 */
[----:B------:R-:W-:Y:S02]  /*11610*/  HADD2.F32 R44, -RZ, R13.H0_H0 ;  /* 0x2000000dff2c7230 */ /* 0x000fe40000004100 */
[C---:B------:R-:W-:Y:S01]  /*11620*/  FMUL.FTZ R42, R41.reuse, R42 ;  /* 0x0000002a292a7220 */ /* 0x040fe20000410000 */
[----:B------:R-:W-:Y:S02]  /*11630*/  HADD2.F32 R9, -RZ, R11.H0_H0 ;  /* 0x2000000bff097230 */ /* 0x000fe40000004100 */
[----:B------:R-:W-:Y:S01]  /*11640*/  FMUL.FTZ R45, R46, R43 ;  /* 0x0000002b2e2d7220 */ /* 0x000fe20000410000 */
[----:B------:R-:W-:Y:S01]  /*11650*/  FFMA.FTZ R41, R41, R35, -R40 ;  /* 0x0000002329297223 */ /* 0x000fe20000010828 */
[----:B------:R-:W-:Y:S01]  /*11660*/  FMUL.FTZ R43, R44, R43 ;  /* 0x0000002b2c2b7220 */ /* 0x000fe20000410000 */
[----:B------:R-:W-:-:S02]  /*11670*/  HADD2.F32 R40, -RZ, R14.H0_H0 ;  /* 0x2000000eff287230 */ /* 0x000fc40000004100 */
[----:B------:R-:W-:Y:S01]  /*11680*/  FFMA.FTZ R42, R51, R35, R42 ;  /* 0x00000023332a7223 */ /* 0x000fe2000001002a */
[----:B------:R-:W-:Y:S01]  /*11690*/  FMUL.FTZ R35, R48, R36 ;  /* 0x0000002430237220 */ /* 0x000fe20000410000 */
[-C--:B------:R-:W-:Y:S01]  /*116a0*/  FFMA.FTZ R43, R46, R34.reuse, R43 ;  /* 0x000000222e2b7223 */ /* 0x080fe2000001002b */
[----:B------:R-:W-:Y:S01]  /*116b0*/  FFMA.FTZ R45, R44, R34, -R45 ;  /* 0x000000222c2d7223 */ /* 0x000fe2000001082d */
[----:B------:R-:W-:Y:S02]  /*116c0*/  HADD2.F32 R46, -RZ, R21.H1_H1 ;  /* 0x30000015ff2e7230 */ /* 0x000fe40000004100 */
[C---:B------:R-:W-:Y:S01]  /*116d0*/  FMUL.FTZ R47, R40.reuse, R36 ;  /* 0x00000024282f7220 */ /* 0x040fe20000410000 */
[----:B------:R-:W-:Y:S02]  /*116e0*/  HADD2.F32 R11, -RZ, R11.H1_H1 ;  /* 0x3000000bff0b7230 */ /* 0x000fe40000004100 */
[----:B------:R-:W-:Y:S01]  /*116f0*/  FFMA.FTZ R34, R40, R6, -R35 ;  /* 0x0000000628227223 */ /* 0x000fe20000010823 */
[----:B------:R-:W-:-:S02]  /*11700*/  HADD2.F32 R51, -RZ, R24.H1_H1 ;  /* 0x30000018ff337230 */ /* 0x000fc40000004100 */
[----:B------:R-:W-:Y:S01]  /*11710*/  FFMA.FTZ R36, R48, R6, R47 ;  /* 0x0000000630247223 */ /* 0x000fe2000001002f */
[----:B------:R-:W-:Y:S02]  /*11720*/  HADD2.F32 R40, -RZ, R13.H1_H1 ;  /* 0x3000000dff287230 */ /* 0x000fe40000004100 */
[----:B------:R-:W-:Y:S01]  /*11730*/  FMUL.FTZ R35, R46, R9 ;  /* 0x000000092e237220 */ /* 0x000fe20000410000 */
[----:B------:R-:W-:Y:S02]  /*11740*/  HADD2.F32 R49, -RZ, R14.H1_H1 ;  /* 0x3000000eff317230 */ /* 0x000fe40000004100 */
[----:B------:R-:W-:Y:S01]  /*11750*/  FMUL.FTZ R6, R51, R11 ;  /* 0x0000000b33067220 */ /* 0x000fe20000410000 */
[--C-:B------:R-:W-:Y:S02]  /*11760*/  HADD2.F32 R4, -RZ, R7.reuse.H0_H0 ;  /* 0x20000007ff047230 */ /* 0x100fe40000004100 */
[----:B------:R-:W-:Y:S01]  /*11770*/  FMUL.FTZ R9, R40, R9 ;  /* 0x0000000928097220 */ /* 0x000fe20000410000 */
[----:B------:R-:W-:-:S02]  /*11780*/  HADD2.F32 R7, -RZ, R7.H1_H1 ;  /* 0x30000007ff077230 */ /* 0x000fc40000004100 */
[----:B------:R-:W-:Y:S01]  /*11790*/  FMUL.FTZ R44, R49, R11 ;  /* 0x0000000b312c7220 */ /* 0x000fe20000410000 */
[----:B------:R-:W-:Y:S01]  /*117a0*/  F2FP.F16.F32.PACK_AB R8, R37, R8 ;  /* 0x000000082508723e */ /* 0x000fe200000000ff */
[-C--:B------:R-:W-:Y:S01]  /*117b0*/  FFMA.FTZ R35, R40, R4.reuse, -R35 ;  /* 0x0000000428237223 */ /* 0x080fe20000010823 */
[----:B------:R-:W-:Y:S01]  /*117c0*/  FFMA.FTZ R11, R46, R4, R9 ;  /* 0x000000042e0b7223 */ /* 0x000fe20000010009 */
[-C--:B------:R-:W-:Y:S01]  /*117d0*/  FFMA.FTZ R40, R49, R7.reuse, -R6 ;  /* 0x0000000731287223 */ /* 0x080fe20000010806 */
[----:B------:R-:W-:Y:S01]  /*117e0*/  FFMA.FTZ R44, R51, R7, R44 ;  /* 0x00000007332c7223 */ /* 0x000fe2000001002c */
[----:B------:R-:W-:Y:S02]  /*117f0*/  F2FP.F16.F32.PACK_AB R4, R10, R5 ;  /* 0x000000050a04723e */ /* 0x000fe400000000ff */
[----:B------:R-:W-:Y:S02]  /*11800*/  F2FP.F16.F32.PACK_AB R5, R41, R38 ;  /* 0x000000262905723e */ /* 0x000fe400000000ff */
[----:B------:R-:W-:-:S02]  /*11810*/  F2FP.F16.F32.PACK_AB R6, R34, R45 ;  /* 0x0000002d2206723e */ /* 0x000fc400000000ff */
[----:B------:R-:W-:Y:S02]  /*11820*/  F2FP.F16.F32.PACK_AB R7, R40, R35 ;  /* 0x000000232807723e */ /* 0x000fe400000000ff */
[----:B------:R-:W-:Y:S02]  /*11830*/  F2FP.F16.F32.PACK_AB R9, R42, R39 ;  /* 0x000000272a09723e */ /* 0x000fe400000000ff */
[----:B------:R-:W-:Y:S01]  /*11840*/  F2FP.F16.F32.PACK_AB R10, R36, R43 ;  /* 0x0000002b240a723e */ /* 0x000fe200000000ff */
[----:B------:R1:W-:Y:S01]  /*11850*/  STS.128 [R50], R4 ;  /* 0x0000000432007388 */ /* 0x0003e20000000c00 */
[----:B------:R-:W-:-:S05]  /*11860*/  F2FP.F16.F32.PACK_AB R11, R44, R11 ;  /* 0x0000000b2c0b723e */ /* 0x000fca00000000ff */
[----:B------:R1:W-:Y:S02]  /*11870*/  STS.128 [R33+0x14400], R8 ;  /* 0x0144000821007388 */ /* 0x0003e40000000c00 */
.L_x_622:
[----:B------:R-:W-:Y:S05]  /*11880*/  BSYNC B1 ;  /* 0x0000000000017941 */ /* 0x000fea0003800000 */
.L_x_621:
[----:B01----:R-:W-:Y:S01]  /*11890*/  VIADD R4, R224, 0x40 ;  /* 0x00000040e0047836 */ /* 0x003fe20000000000 */
[----:B------:R-:W-:Y:S04]  /*118a0*/  BSSY B1, `(.L_x_625) ;  /* 0x00000bc000017945 */ /* 0x000fe80003800000 */
        /* <DEDUP_REMOVED lines=97> */
.L_x_628:
[----:B------:R-:W-:Y:S05]  /*11ec0*/  BSYNC B2 ;  /* 0x0000000000027941 */ /* 0x000fea0003800000 */
.L_x_627:
        /* <DEDUP_REMOVED lines=10> */
[----:B------:R-:W-:Y:S01]  /*11f70*/  SHF.R.S32.HI R4, RZ, 0x1f, R33 ;  /* 0x0000001fff047819 */ /* 0x000fe20000011421 */
[----:B------:R-:W-:-:S03]  /*11f80*/  IMAD.SHL.U32 R5, R33, 0x8, RZ ;  /* 0x0000000821057824 */ /* 0x000fc600078e00ff */
[----:B------:R-:W-:Y:S02]  /*11f90*/  LEA.HI R33, R4, R33, RZ, 0x3 ;  /* 0x0000002104217211 */ /* 0x000fe400078f18ff */
[----:B------:R-:W-:Y:S02]  /*11fa0*/  LOP3.LUT R4, R228, 0x38, R5, 0xf8, !PT ;  /* 0x00000038e4047812 */ /* 0x000fe400078ef805 */
[----:B------:R-:W-:Y:S02]  /*11fb0*/  SHF.L.U32 R33, R33, 0xa, RZ ;  /* 0x0000000a21217819 */ /* 0x000fe400000006ff */
[----:B------:R-:W-:Y:S02]  /*11fc0*/  LOP3.LUT R8, R4, R52, RZ, 0x3c, !PT ;  /* 0x0000003404087212 */ /* 0x000fe400078e3cff */
[----:B------:R-:W-:Y:S01]  /*11fd0*/  LOP3.LUT R33, R33, 0x7fffe000, RZ, 0xc0, !PT ;  /* 0x7fffe00021217812 */ /* 0x000fe200078ec0ff */
[----:B---3--:R-:W0:Y:S03]  /*11fe0*/  LDS.128 R4, [R50] ;  /* 0x0000000032047984 */ /* 0x008e260000000c00 */
        /* <DEDUP_REMOVED lines=10> */
[----:B------:R-:W-:Y:S02]  /*12090*/  HADD2.F32 R4, -RZ, R7.H0_H0 ;  /* 0x20000007ff047230 */ /* 0x000fe40000004100 */
        /* <DEDUP_REMOVED lines=43> */
[----:B------:R-:W-:Y:S02]  /*12350*/  HADD2.F32 R7, -RZ, R7.H1_H1 ;  /* 0x30000007ff077230 */ /* 0x000fe40000004100 */
[C---:B------:R-:W-:Y:S01]  /*12360*/  FMUL.FTZ R9, R40.reuse, R9 ;  /* 0x0000000928097220 */ /* 0x040fe20000410000 */
[----:B------:R-:W-:Y:S01]  /*12370*/  FFMA.FTZ R35, R40, R4, -R35 ;  /* 0x0000000428237223 */ /* 0x000fe20000010823 */
[----:B------:R-:W-:Y:S01]  /*12380*/  FMUL.FTZ R44, R49, R11 ;  /* 0x0000000b312c7220 */ /* 0x000fe20000410000 */
        /* <DEDUP_REMOVED lines=13> */
.L_x_626:
[----:B------:R-:W-:Y:S05]  /*12460*/  BSYNC B1 ;  /* 0x0000000000017941 */ /* 0x000fea0003800000 */
.L_x_625:
[----:B01----:R-:W-:-:S05]  /*12470*/  VIADD R5, R224, 0x60 ;  /* 0x00000060e0057836 */ /* 0x003fca0000000000 */
[----:B------:R-:W-:-:S13]  /*12480*/  ISETP.GE.AND P0, PT, R5, R0, PT ;  /* 0x000000000500720c */ /* 0x000fda0003f06270 */
[----:B------:R-:W-:Y:S05]  /*12490*/  @P0 BRA `(.L_x_605) ;  /* 0x0000000c001c0947 */ /* 0x000fea0003800000 */
[----:B------:R0:W5:Y:S01]  /*124a0*/  LDL R49, [R1+0x118] ;  /* 0x0001180001317983 */ /* 0x0001620000100800 */
[----:B------:R-:W1:Y:S01]  /*124b0*/  LDC R33, c[0x0][0x3f4] ;  /* 0x0000fd00ff217b82 */ /* 0x000e620000000800 */
[----:B-----5:R-:W-:Y:S01]  /*124c0*/  VIADD R51, R224, 0x60 ;  /* 0x00000060e0337836 */ /* 0x020fe20000000000 */
[----:B------:R-:W-:Y:S04]  /*124d0*/  BSSY B1, `(.L_x_629) ;  /* 0x000005f000017945 */ /* 0x000fe80003800000 */
[----:B------:R-:W-:-:S04]  /*124e0*/  SHF.L.U32 R51, R51, 0x6, RZ ;  /* 0x0000000633337819 */ /* 0x000fc800000006ff */
[----:B------:R-:W-:Y:S02]  /*124f0*/  LOP3.LUT R51, R51, 0x1c0, RZ, 0xc0, !PT ;  /* 0x000001c033337812 */ /* 0x000fe400078ec0ff */
[-C--:B-1----:R-:W-:Y:S02]  /*12500*/  ISETP.GE.AND P0, PT, R16, R33.reuse, PT ;  /* 0x000000211000720c */ /* 0x082fe40003f06270 */
[----:B------:R-:W-:-:S11]  /*12510*/  ISETP.GE.AND P1, PT, R214, R33, PT ;  /* 0x00000021d600720c */ /* 0x000fd60003f26270 */
[----:B0-----:R-:W-:Y:S05]  /*12520*/  @P0 BRA `(.L_x_630) ;  /* 0x0000000400640947 */ /* 0x001fea0003800000 */
[----:B------:R-:W2:Y:S04]  /*12530*/  LDL R4, [R1+0x70] ;  /* 0x0000700001047983 */ /* 0x000ea80000100800 */
[----:B------:R-:W3:Y:S01]  /*12540*/  LDL R52, [R1+0x1a0] ;  /* 0x0001a00001347983 */ /* 0x000ee20000100800 */
[----:B------:R-:W-:Y:S01]  /*12550*/  SHF.R.U32.HI R7, RZ, 0x3, R51 ;  /* 0x00000003ff077819 */ /* 0x000fe20000011633 */
[----:B------:R-:W-:Y:S02]  /*12560*/  HADD2.F32 R46, -RZ, R29.H0_H0 ;  /* 0x2000001dff2e7230 */ /* 0x000fe40000004100 */
[----:B------:R-:W-:Y:S02]  /*12570*/  HADD2.F32 R44, -RZ, R25.H0_H0 ;  /* 0x20000019ff2c7230 */ /* 0x000fe40000004100 */
[----:B------:R-:W-:-:S02]  /*12580*/  HADD2.F32 R47, -RZ, R30.H0_H0 ;  /* 0x2000001eff2f7230 */ /* 0x000fc40000004100 */
[----:B------:R-:W-:Y:S02]  /*12590*/  HADD2.F32 R45, -RZ, R26.H0_H0 ;  /* 0x2000001aff2d7230 */ /* 0x000fe40000004100 */
[----:B------:R-:W-:Y:S02]  /*125a0*/  HADD2.F32 R50, -RZ, R29.H1_H1 ;  /* 0x3000001dff327230 */ /* 0x000fe40000004100 */
        /* <DEDUP_REMOVED lines=10> */
[----:B------:R-:W-:-:S05]  /*12650*/  IADD3 R0, R0, R9, R49 ;  /* 0x0000000900007210 */ /* 0x000fca0007ffe031 */
        /* <DEDUP_REMOVED lines=11> */
[-C--:B------:R-:W-:Y:S01]  /*12710*/  FMUL.FTZ R9, R46, R5.reuse ;  /* 0x000000052e097220 */ /* 0x080fe20000410000 */
[----:B------:R-:W-:Y:S02]  /*12720*/  HADD2.F32 R39, -RZ, R8.H1_H1 ;  /* 0x30000008ff277230 */ /* 0x000fe40000004100 */
[----:B------:R-:W-:Y:S01]  /*12730*/  FMUL.FTZ R43, R44, R5 ;  /* 0x000000052c2b7220 */ /* 0x000fe20000410000 */
[----:B------:R-:W-:Y:S01]  /*12740*/  FMUL.FTZ R25, R50, R40 ;  /* 0x0000002832197220 */ /* 0x000fe20000410000 */
[----:B------:R-:W-:Y:S01]  /*12750*/  FFMA.FTZ R5, R44, R36, -R9 ;  /* 0x000000242c057223 */ /* 0x000fe20000010809 */
[----:B------:R-:W-:Y:S01]  /*12760*/  FMUL.FTZ R29, R48, R40 ;  /* 0x00000028301d7220 */ /* 0x000fe20000410000 */
[----:B------:R-:W-:Y:S01]  /*12770*/  FFMA.FTZ R9, R46, R36, R43 ;  /* 0x000000242e097223 */ /* 0x000fe2000001002b */
[-C--:B------:R-:W-:Y:S01]  /*12780*/  FMUL.FTZ R44, R47, R39.reuse ;  /* 0x000000272f2c7220 */ /* 0x080fe20000410000 */
[----:B------:R-:W-:Y:S01]  /*12790*/  FMUL.FTZ R46, R45, R39 ;  /* 0x000000272d2e7220 */ /* 0x000fe20000410000 */
[----:B------:R-:W-:-:S02]  /*127a0*/  HADD2.F32 R43, -RZ, R30.H1_H1 ;  /* 0x3000001eff2b7230 */ /* 0x000fc40000004100 */
[-C--:B------:R-:W-:Y:S01]  /*127b0*/  FFMA.FTZ R25, R48, R38.reuse, -R25 ;  /* 0x0000002630197223 */ /* 0x080fe20000010819 */
[-C--:B------:R-:W-:Y:S01]  /*127c0*/  FFMA.FTZ R36, R45, R37.reuse, -R44 ;  /* 0x000000252d247223 */ /* 0x080fe2000001082c */
[----:B------:R-:W-:Y:S01]  /*127d0*/  FFMA.FTZ R46, R47, R37, R46 ;  /* 0x000000252f2e7223 */ /* 0x000fe2000001002e */
[----:B------:R-:W-:Y:S02]  /*127e0*/  HADD2.F32 R37, -RZ, R26.H1_H1 ;  /* 0x3000001aff257230 */ /* 0x000fe40000004100 */
[----:B------:R-:W-:Y:S01]  /*127f0*/  FFMA.FTZ R29, R50, R38, R29 ;  /* 0x00000026321d7223 */ /* 0x000fe2000001001d */
[----:B------:R-:W-:Y:S02]  /*12800*/  HADD2.F32 R42, -RZ, R10.H0_H0 ;  /* 0x2000000aff2a7230 */ /* 0x000fe40000004100 */
[-C--:B------:R-:W-:Y:S01]  /*12810*/  FMUL.FTZ R26, R43, R41.reuse ;  /* 0x000000292b1a7220 */ /* 0x080fe20000410000 */
[----:B------:R-:W-:Y:S02]  /*12820*/  HADD2.F32 R38, -RZ, R27.H0_H0 ;  /* 0x2000001bff267230 */ /* 0x000fe40000004100 */
[----:B------:R-:W-:Y:S01]  /*12830*/  FMUL.FTZ R30, R37, R41 ;  /* 0x00000029251e7220 */ /* 0x000fe20000410000 */
[----:B------:R-:W-:-:S02]  /*12840*/  HADD2.F32 R44, -RZ, R31.H0_H0 ;  /* 0x2000001fff2c7230 */ /* 0x000fc40000004100 */
[-C--:B------:R-:W-:Y:S01]  /*12850*/  FFMA.FTZ R26, R37, R35.reuse, -R26 ;  /* 0x00000023251a7223 */ /* 0x080fe2000001081a */
[----:B------:R-:W-:Y:S02]  /*12860*/  HADD2.F32 R10, -RZ, R10.H1_H1 ;  /* 0x3000000aff0a7230 */ /* 0x000fe40000004100 */
[-C--:B------:R-:W-:Y:S01]  /*12870*/  FMUL.FTZ R39, R38, R42.reuse ;  /* 0x0000002a26277220 */ /* 0x080fe20000410000 */
[----:B------:R-:W-:Y:S02]  /*12880*/  HADD2.F32 R48, -RZ, R32.H0_H0 ;  /* 0x20000020ff307230 */ /* 0x000fe40000004100 */
[----:B------:R-:W-:Y:S01]  /*12890*/  FMUL.FTZ R37, R44, R42 ;  /* 0x0000002a2c257220 */ /* 0x000fe20000410000 */
[----:B------:R-:W-:Y:S02]  /*128a0*/  HADD2.F32 R40, -RZ, R28.H0_H0 ;  /* 0x2000001cff287230 */ /* 0x000fe40000004100 */
[----:B------:R-:W-:Y:S01]  /*128b0*/  FFMA.FTZ R30, R43, R35, R30 ;  /* 0x000000232b1e7223 */ /* 0x000fe2000001001e */
[----:B------:R-:W-:-:S02]  /*128c0*/  HADD2.F32 R8, -RZ, R11.H0_H0 ;  /* 0x2000000bff087230 */ /* 0x000fc40000004100 */
[----:B------:R-:W-:Y:S01]  /*128d0*/  FMUL.FTZ R35, R48, R10 ;  /* 0x0000000a30237220 */ /* 0x000fe20000410000 */
[-C--:B------:R-:W-:Y:S01]  /*128e0*/  FFMA.FTZ R37, R38, R34.reuse, -R37 ;  /* 0x0000002226257223 */ /* 0x080fe20000010825 */
[----:B------:R-:W-:Y:S01]  /*128f0*/  FFMA.FTZ R39, R44, R34, R39 ;  /* 0x000000222c277223 */ /* 0x000fe20000010027 */
[C---:B------:R-:W-:Y:S01]  /*12900*/  FMUL.FTZ R41, R40.reuse, R10 ;  /* 0x0000000a28297220 */ /* 0x040fe20000410000 */
[----:B------:R-:W-:Y:S02]  /*12910*/  HADD2.F32 R11, -RZ, R11.H1_H1 ;  /* 0x3000000bff0b7230 */ /* 0x000fe40000004100 */
[----:B------:R-:W-:Y:S01]  /*12920*/  FFMA.FTZ R10, R40, R6, -R35 ;  /* 0x00000006280a7223 */ /* 0x000fe20000010823 */
[----:B------:R-:W-:Y:S02]  /*12930*/  HADD2.F32 R38, -RZ, R31.H1_H1 ;  /* 0x3000001fff267230 */ /* 0x000fe40000004100 */
[----:B------:R-:W-:Y:S02]  /*12940*/  HADD2.F32 R34, -RZ, R27.H1_H1 ;  /* 0x3000001bff227230 */ /* 0x000fe40000004100 */
[----:B------:R-:W-:-:S02]  /*12950*/  HADD2.F32 R43, -RZ, R32.H1_H1 ;  /* 0x30000020ff2b7230 */ /* 0x000fc40000004100 */
[----:B------:R-:W-:Y:S01]  /*12960*/  FMUL.FTZ R27, R38, R8 ;  /* 0x00000008261b7220 */ /* 0x000fe20000410000 */
[----:B------:R-:W-:Y:S02]  /*12970*/  HADD2.F32 R35, -RZ, R28.H1_H1 ;  /* 0x3000001cff237230 */ /* 0x000fe40000004100 */
[----:B------:R-:W-:Y:S01]  /*12980*/  FFMA.FTZ R28, R48, R6, R41 ;  /* 0x00000006301c7223 */ /* 0x000fe20000010029 */
[--C-:B------:R-:W-:Y:S02]  /*12990*/  HADD2.F32 R4, -RZ, R7.reuse.H0_H0 ;  /* 0x20000007ff047230 */ /* 0x100fe40000004100 */
[C---:B------:R-:W-:Y:S01]  /*129a0*/  FMUL.FTZ R31, R34.reuse, R8 ;  /* 0x00000008221f7220 */ /* 0x040fe20000410000 */
[----:B------:R-:W-:Y:S02]  /*129b0*/  HADD2.F32 R7, -RZ, R7.H1_H1 ;  /* 0x30000007ff077230 */ /* 0x000fe40000004100 */
[-C--:B------:R-:W-:Y:S01]  /*129c0*/  FMUL.FTZ R6, R43, R11.reuse ;  /* 0x0000000b2b067220 */ /* 0x080fe20000410000 */
[C---:B------:R-:W-:Y:S01]  /*129d0*/  FMUL.FTZ R8, R35.reuse, R11 ;  /* 0x0000000b23087220 */ /* 0x040fe20000410000 */
[-C--:B------:R-:W-:Y:S01]  /*129e0*/  FFMA.FTZ R27, R34, R4.reuse, -R27 ;  /* 0x00000004221b7223 */ /* 0x080fe2000001081b */
[----:B------:R-:W-:Y:S01]  /*129f0*/  FFMA.FTZ R11, R38, R4, R31 ;  /* 0x00000004260b7223 */ /* 0x000fe2000001001f */
[-C--:B------:R-:W-:Y:S01]  /*12a00*/  FFMA.FTZ R32, R35, R7.reuse, -R6 ;  /* 0x0000000723207223 */ /* 0x080fe20000010806 */
[----:B------:R-:W-:Y:S01]  /*12a10*/  FFMA.FTZ R34, R43, R7, R8 ;  /* 0x000000072b227223 */ /* 0x000fe20000010008 */
[----:B------:R-:W-:-:S02]  /*12a20*/  F2FP.F16.F32.PACK_AB R4, R36, R5 ;  /* 0x000000052404723e */ /* 0x000fc400000000ff */
[----:B------:R-:W-:Y:S02]  /*12a30*/  F2FP.F16.F32.PACK_AB R8, R46, R9 ;  /* 0x000000092e08723e */ /* 0x000fe400000000ff */
        /* <DEDUP_REMOVED lines=8> */
.L_x_630:
[----:B------:R-:W-:Y:S05]  /*12ac0*/  BSYNC B1 ;  /* 0x0000000000017941 */ /* 0x000fea0003800000 */
.L_x_629:
[----:B------:R-:W-:Y:S05]  /*12ad0*/  @P1 BRA `(.L_x_605) ;  /* 0x00000004008c1947 */ /* 0x000fea0003800000 */
[----:B0-----:R-:W2:Y:S04]  /*12ae0*/  LDL R0, [R1+0x11c] ;  /* 0x00011c0001007983 */ /* 0x001ea80000100800 */
[----:B------:R-:W3:Y:S01]  /*12af0*/  LDL R4, [R1+0x114] ;  /* 0x0001140001047983 */ /* 0x000ee20000100800 */
[----:B------:R-:W-:Y:S02]  /*12b00*/  SHF.R.S32.HI R5, RZ, 0x1f, R214 ;  /* 0x0000001fff057819 */ /* 0x000fe400000114d6 */
[----:B------:R-:W-:Y:S01]  /*12b10*/  SHF.R.U32.HI R7, RZ, 0x3, R51 ;  /* 0x00000003ff077819 */ /* 0x000fe20000011633 */
[----:B------:R-:W-:Y:S02]  /*12b20*/  HADD2.F32 R36, -RZ, R15.H0_H0 ;  /* 0x2000000fff247230 */ /* 0x000fe40000004100 */
[----:B------:R-:W-:-:S02]  /*12b30*/  HADD2.F32 R34, -RZ, R3.H0_H0 ;  /* 0x20000003ff227230 */ /* 0x000fc40000004100 */
[----:B------:R-:W-:Y:S02]  /*12b40*/  HADD2.F32 R41, -RZ, R20.H0_H0 ;  /* 0x20000014ff297230 */ /* 0x000fe40000004100 */
[----:B------:R-:W-:Y:S01]  /*12b50*/  HADD2.F32 R39, -RZ, R12.H0_H0 ;  /* 0x2000000cff277230 */ /* 0x000fe20000004100 */
[----:B--2---:R-:W-:Y:S02]  /*12b60*/  R2UR UR4, R0 ;  /* 0x00000000000472ca */ /* 0x004fe400000e0000 */
[CC--:B------:R-:W-:Y:S02]  /*12b70*/  LEA.HI R0, R5.reuse, R214.reuse, RZ, 0x6 ;  /* 0x000000d605007211 */ /* 0x0c0fe400078f30ff */
[----:B------:R-:W-:Y:S02]  /*12b80*/  LEA.HI R5, R5, R214, RZ, 0x3 ;  /* 0x000000d605057211 */ /* 0x000fe400078f18ff */
[----:B---3--:R-:W-:Y:S02]  /*12b90*/  LEA.HI R33, R33, R4, RZ, 0x1d ;  /* 0x0000000421217211 */ /* 0x008fe400078fe8ff */
[----:B------:R-:W-:-:S02]  /*12ba0*/  SHF.L.U32 R4, R0, 0x7, RZ ;  /* 0x0000000700047819 */ /* 0x000fc400000006ff */
[----:B------:R-:W-:Y:S02]  /*12bb0*/  LOP3.LUT R6, R51, 0x38, R5, 0xf8, !PT ;  /* 0x0000003833067812 */ /* 0x000fe400078ef805 */
[----:B------:R-:W-:Y:S02]  /*12bc0*/  SHF.R.S32.HI R0, RZ, 0x1f, R33 ;  /* 0x0000001fff007819 */ /* 0x000fe40000011421 */
[----:B------:R-:W-:Y:S01]  /*12bd0*/  LOP3.LUT R5, R4, 0xffffe000, RZ, 0xc0, !PT ;  /* 0xffffe00004057812 */ /* 0x000fe200078ec0ff */
[----:B------:R-:W-:Y:S01]  /*12be0*/  IMAD.SHL.U32 R4, R33, 0x8, RZ ;  /* 0x0000000821047824 */ /* 0x000fe200078e00ff */
[----:B------:R-:W-:Y:S02]  /*12bf0*/  LOP3.LUT R6, R6, R7, RZ, 0x3c, !PT ;  /* 0x0000000706067212 */ /* 0x000fe400078e3cff */
[----:B------:R-:W-:Y:S02]  /*12c00*/  LEA.HI R0, R0, R33, RZ, 0x3 ;  /* 0x0000002100007211 */ /* 0x000fe400078f18ff */
[----:B------:R-:W-:-:S02]  /*12c10*/  IADD3 R6, R6, R5, R49 ;  /* 0x0000000506067210 */ /* 0x000fc40007ffe031 */
[----:B------:R-:W-:Y:S01]  /*12c20*/  LOP3.LUT R4, R51, 0x38, R4, 0xf8, !PT ;  /* 0x0000003833047812 */ /* 0x000fe200078ef804 */
[----:B------:R-:W-:-:S03]  /*12c30*/  IMAD.SHL.U32 R5, R0, 0x400, RZ ;  /* 0x0000040000057824 */ /* 0x000fc600078e00ff */
[----:B------:R-:W-:Y:S02]  /*12c40*/  LOP3.LUT R8, R4, R7, RZ, 0x3c, !PT ;  /* 0x0000000704087212 */ /* 0x000fe400078e3cff */
[----:B------:R-:W-:-:S04]  /*12c50*/  LOP3.LUT R9, R5, 0x7fffe000, RZ, 0xc0, !PT ;  /* 0x7fffe00005097812 */ /* 0x000fc800078ec0ff */
[----:B------:R-:W-:-:S05]  /*12c60*/  IADD3 R8, R8, R9, R49 ;  /* 0x0000000908087210 */ /* 0x000fca0007ffe031 */
[----:B------:R-:W-:Y:S01]  /*12c70*/  IMAD R25, R8, 0x2, R23 ;  /* 0x0000000208197824 */ /* 0x000fe200078e0217 */
[----:B------:R-:W-:-:S04]  /*12c80*/  LEA R0, R6, UR4, 0x1 ;  /* 0x0000000406007c11 */ /* 0x000fc8000f8e08ff */
[----:B------:R-:W0:Y:S04]  /*12c90*/  LDS.128 R8, [R25+0x14400] ;  /* 0x0144000019087984 */ /* 0x000e280000000c00 */
[----:B------:R-:W1:Y:S01]  /*12ca0*/  LDS.128 R4, [R0] ;  /* 0x0000000000047984 */ /* 0x000e620000000c00 */
[--C-:B0-----:R-:W-:Y:S02]  /*12cb0*/  HADD2.F32 R30, -RZ, R8.reuse.H0_H0 ;  /* 0x20000008ff1e7230 */ /* 0x101fe40000004100 */
[----:B------:R-:W-:Y:S02]  /*12cc0*/  HADD2.F32 R8, -RZ, R8.H1_H1 ;  /* 0x30000008ff087230 */ /* 0x000fe40000004100 */
[--C-:B-1----:R-:W-:Y:S02]  /*12cd0*/  HADD2.F32 R26, -RZ, R4.reuse.H0_H0 ;  /* 0x20000004ff1a7230 */ /* 0x102fe40000004100 */
[-C--:B------:R-:W-:Y:S01]  /*12ce0*/  FMUL.FTZ R35, R36, R30.reuse ;  /* 0x0000001e24237220 */ /* 0x080fe20000410000 */
[----:B------:R-:W-:Y:S01]  /*12cf0*/  FMUL.FTZ R37, R34, R30 ;  /* 0x0000001e22257220 */ /* 0x000fe20000410000 */
[----:B------:R-:W-:-:S02]  /*12d00*/  HADD2.F32 R27, -RZ, R4.H1_H1 ;  /* 0x30000004ff1b7230 */ /* 0x000fc40000004100 */
[-C--:B------:R-:W-:Y:S01]  /*12d10*/  FFMA.FTZ R35, R34, R26.reuse, -R35 ;  /* 0x0000001a22237223 */ /* 0x080fe20000010823 */
[----:B------:R-:W-:Y:S02]  /*12d20*/  HADD2.F32 R31, -RZ, R9.H0_H0 ;  /* 0x20000009ff1f7230 */ /* 0x000fe40000004100 */
[----:B------:R-:W-:Y:S01]  /*12d30*/  FFMA.FTZ R37, R36, R26, R37 ;  /* 0x0000001a24257223 */ /* 0x000fe20000010025 */
[----:B------:R-:W-:Y:S02]  /*12d40*/  HADD2.F32 R34, -RZ, R15.H1_H1 ;  /* 0x3000000fff227230 */ /* 0x000fe40000004100 */
[-C--:B------:R-:W-:Y:S01]  /*12d50*/  FMUL.FTZ R30, R41, R8.reuse ;  /* 0x00000008291e7220 */ /* 0x080fe20000410000 */
[----:B------:R-:W-:Y:S02]  /*12d60*/  HADD2.F32 R26, -RZ, R3.H1_H1 ;  /* 0x30000003ff1a7230 */ /* 0x000fe40000004100 */
[----:B------:R-:W-:Y:S01]  /*12d70*/  FMUL.FTZ R8, R39, R8 ;  /* 0x0000000827087220 */ /* 0x000fe20000410000 */
[----:B------:R-:W-:-:S02]  /*12d80*/  HADD2.F32 R28, -RZ, R5.H0_H0 ;  /* 0x20000005ff1c7230 */ /* 0x000fc40000004100 */
[----:B------:R-:W-:Y:S01]  /*12d90*/  FFMA.FTZ R30, R39, R27, -R30 ;  /* 0x0000001b271e7223 */ /* 0x000fe2000001081e */
[-C--:B------:R-:W-:Y:S01]  /*12da0*/  FMUL.FTZ R3, R34, R31.reuse ;  /* 0x0000001f22037220 */ /* 0x080fe20000410000 */
[----:B------:R-:W-:Y:S02]  /*12db0*/  HADD2.F32 R9, -RZ, R9.H1_H1 ;  /* 0x30000009ff097230 */ /* 0x000fe40000004100 */
[----:B------:R-:W-:Y:S01]  /*12dc0*/  FMUL.FTZ R31, R26, R31 ;  /* 0x0000001f1a1f7220 */ /* 0x000fe20000410000 */
[----:B------:R-:W-:Y:S02]  /*12dd0*/  HADD2.F32 R39, -RZ, R20.H1_H1 ;  /* 0x30000014ff277230 */ /* 0x000fe40000004100 */
[----:B------:R-:W-:Y:S02]  /*12de0*/  HADD2.F32 R15, -RZ, R12.H1_H1 ;  /* 0x3000000cff0f7230 */ /* 0x000fe40000004100 */
[----:B------:R-:W-:Y:S01]  /*12df0*/  FFMA.FTZ R8, R41, R27, R8 ;  /* 0x0000001b29087223 */ /* 0x000fe20000010008 */
[----:B------:R-:W-:-:S02]  /*12e00*/  HADD2.F32 R5, -RZ, R5.H1_H1 ;  /* 0x30000005ff057230 */ /* 0x000fc40000004100 */
[-C--:B------:R-:W-:Y:S01]  /*12e10*/  FFMA.FTZ R31, R34, R28.reuse, R31 ;  /* 0x0000001c221f7223 */ /* 0x080fe2000001001f */
[--C-:B------:R-:W-:Y:S02]  /*12e20*/  HADD2.F32 R32, -RZ, R10.reuse.H0_H0 ;  /* 0x2000000aff207230 */ /* 0x100fe40000004100 */
[-C--:B------:R-:W-:Y:S01]  /*12e30*/  FMUL.FTZ R12, R39, R9.reuse ;  /* 0x00000009270c7220 */ /* 0x080fe20000410000 */
[----:B------:R-:W-:Y:S02]  /*12e40*/  HADD2.F32 R41, -RZ, R21.H0_H0 ;  /* 0x20000015ff297230 */ /* 0x000fe40000004100 */
[----:B------:R-:W-:Y:S01]  /*12e50*/  FMUL.FTZ R20, R15, R9 ;  /* 0x000000090f147220 */ /* 0x000fe20000410000 */
[----:B------:R-:W-:Y:S02]  /*12e60*/  HADD2.F32 R10, -RZ, R10.H1_H1 ;  /* 0x3000000aff0a7230 */ /* 0x000fe40000004100 */
[----:B------:R-:W-:Y:S02]  /*12e70*/  HADD2.F32 R34, -RZ, R24.H0_H0 ;  /* 0x20000018ff227230 */ /* 0x000fe40000004100 */
[----:B------:R-:W-:Y:S01]  /*12e80*/  FFMA.FTZ R3, R26, R28, -R3 ;  /* 0x0000001c1a037223 */ /* 0x000fe20000010803 */
[----:B------:R-:W-:-:S02]  /*12e90*/  HADD2.F32 R29, -RZ, R6.H0_H0 ;  /* 0x20000006ff1d7230 */ /* 0x000fc40000004100 */
[-C--:B------:R-:W-:Y:S01]  /*12ea0*/  FFMA.FTZ R12, R15, R5.reuse, -R12 ;  /* 0x000000050f0c7223 */ /* 0x080fe2000001080c */
[----:B------:R-:W-:Y:S02]  /*12eb0*/  HADD2.F32 R27, -RZ, R13.H0_H0 ;  /* 0x2000000dff1b7230 */ /* 0x000fe40000004100 */
[----:B------:R-:W-:Y:S01]  /*12ec0*/  FMUL.FTZ R26, R41, R32 ;  /* 0x00000020291a7220 */ /* 0x000fe20000410000 */
[----:B------:R-:W-:Y:S02]  /*12ed0*/  HADD2.F32 R6, -RZ, R6.H1_H1 ;  /* 0x30000006ff067230 */ /* 0x000fe40000004100 */
[----:B------:R-:W-:Y:S01]  /*12ee0*/  FFMA.FTZ R20, R39, R5, R20 ;  /* 0x0000000527147223 */ /* 0x000fe20000010014 */
[----:B------:R-:W-:Y:S02]  /*12ef0*/  HADD2.F32 R28, -RZ, R14.H0_H0 ;  /* 0x2000000eff1c7230 */ /* 0x000fe40000004100 */
[----:B------:R-:W-:Y:S01]  /*12f00*/  FMUL.FTZ R5, R34, R10 ;  /* 0x0000000a22057220 */ /* 0x000fe20000410000 */
[----:B------:R-:W-:-:S02]  /*12f10*/  HADD2.F32 R33, -RZ, R11.H0_H0 ;  /* 0x2000000bff217230 */ /* 0x000fc40000004100 */
[C---:B------:R-:W-:Y:S01]  /*12f20*/  FMUL.FTZ R32, R27.reuse, R32 ;  /* 0x000000201b207220 */ /* 0x040fe20000410000 */
[----:B------:R-:W-:Y:S01]  /*12f30*/  FFMA.FTZ R26, R27, R29, -R26 ;  /* 0x0000001d1b1a7223 */ /* 0x000fe2000001081a */
[----:B------:R-:W-:Y:S02]  /*12f40*/  HADD2.F32 R11, -RZ, R11.H1_H1 ;  /* 0x3000000bff0b7230 */ /* 0x000fe40000004100 */
[C---:B------:R-:W-:Y:S01]  /*12f50*/  FMUL.FTZ R9, R28.reuse, R10 ;  /* 0x0000000a1c097220 */ /* 0x040fe20000410000 */
[----:B------:R-:W-:Y:S01]  /*12f60*/  FFMA.FTZ R15, R28, R6, -R5 ;  /* 0x000000061c0f7223 */ /* 0x000fe20000010805 */
[----:B------:R-:W-:Y:S02]  /*12f70*/  HADD2.F32 R36, -RZ, R21.H1_H1 ;  /* 0x30000015ff247230 */ /* 0x000fe40000004100 */
[----:B------:R-:W-:Y:S02]  /*12f80*/  HADD2.F32 R27, -RZ, R24.H1_H1 ;  /* 0x30000018ff1b7230 */ /* 0x000fe40000004100 */
[----:B------:R-:W-:-:S02]  /*12f90*/  HADD2.F32 R28, -RZ, R13.H1_H1 ;  /* 0x3000000dff1c7230 */ /* 0x000fc40000004100 */
[----:B------:R-:W-:Y:S02]  /*12fa0*/  HADD2.F32 R21, -RZ, R14.H1_H1 ;  /* 0x3000000eff157230 */ /* 0x000fe40000004100 */
[----:B------:R-:W-:Y:S01]  /*12fb0*/  FFMA.FTZ R13, R34, R6, R9 ;  /* 0x00000006220d7223 */ /* 0x000fe20000010009 */
[--C-:B------:R-:W-:Y:S02]  /*12fc0*/  HADD2.F32 R4, -RZ, R7.reuse.H0_H0 ;  /* 0x20000007ff047230 */ /* 0x100fe40000004100 */
[----:B------:R-:W-:Y:S01]  /*12fd0*/  FMUL.FTZ R5, R36, R33 ;  /* 0x0000002124057220 */ /* 0x000fe20000410000 */
[----:B------:R-:W-:Y:S02]  /*12fe0*/  HADD2.F32 R7, -RZ, R7.H1_H1 ;  /* 0x30000007ff077230 */ /* 0x000fe40000004100 */
[----:B------:R-:W-:Y:S01]  /*12ff0*/  FMUL.FTZ R6, R27, R11 ;  /* 0x0000000b1b067220 */ /* 0x000fe20000410000 */
[C---:B------:R-:W-:Y:S01]  /*13000*/  FMUL.FTZ R33, R28.reuse, R33 ;  /* 0x000000211c217220 */ /* 0x040fe20000410000 */
[C---:B------:R-:W-:Y:S01]  /*13010*/  FMUL.FTZ R10, R21.reuse, R11 ;  /* 0x0000000b150a7220 */ /* 0x040fe20000410000 */
[-C--:B------:R-:W-:Y:S01]  /*13020*/  FFMA.FTZ R11, R28, R4.reuse, -R5 ;  /* 0x000000041c0b7223 */ /* 0x080fe20000010805 */
[----:B------:R-:W-:Y:S01]  /*13030*/  FFMA.FTZ R14, R21, R7, -R6 ;  /* 0x00000007150e7223 */ /* 0x000fe20000010806 */
[----:B------:R-:W-:Y:S01]  /*13040*/  FFMA.FTZ R32, R41, R29, R32 ;  /* 0x0000001d29207223 */ /* 0x000fe20000010020 */
[----:B------:R-:W-:Y:S01]  /*13050*/  FFMA.FTZ R33, R36, R4, R33 ;  /* 0x0000000424217223 */ /* 0x000fe20000010021 */
[----:B------:R-:W-:Y:S01]  /*13060*/  FFMA.FTZ R24, R27, R7, R10 ;  /* 0x000000071b187223 */ /* 0x000fe2000001000a */
        /* <DEDUP_REMOVED lines=8> */
[----:B------:R4:W-:Y:S04]  /*130f0*/  STS.128 [R0], R4 ;  /* 0x0000000400007388 */ /* 0x0009e80000000c00 */
[----:B------:R4:W-:Y:S02]  /*13100*/  STS.128 [R25+0x14400], R8 ;  /* 0x0144000819007388 */ /* 0x0009e40000000c00 */
.L_x_605:
[----:B------:R-:W-:Y:S05]  /*13110*/  BSYNC B0 ;  /* 0x0000000000007941 */ /* 0x000fea0003800000 */
.L_x_574:
[----:B------:R-:W-:Y:S01]  /*13120*/  @!PT LDS RZ, [RZ] ;  /* 0x00000000fffff984 */ /* 0x000fe20000000800 */
[----:B------:R-:W-:Y:S01]  /*13130*/  @!PT LDS RZ, [RZ] ;  /* 0x00000000fffff984 */ /* 0x000fe20000000800 */
[----:B------:R-:W-:Y:S01]  /*13140*/  @!PT LDS RZ, [RZ] ;  /* 0x00000000fffff984 */ /* 0x000fe20000000800 */
[----:B------:R-:W-:Y:S01]  /*13150*/  @!PT LDS RZ, [RZ] ;  /* 0x00000000fffff984 */ /* 0x000fe20000000800 */
[----:B------:R0:W-:Y:S06]  /*13160*/  MEMBAR.ALL.CTA ;  /* 0x0000000000007992 */ /* 0x0001ec0000008000 */
[----:B0-----:R-:W0:Y:S01]  /*13170*/  FENCE.VIEW.ASYNC.S ;  /* 0x00000000000073c6 */ /* 0x001e220000000000 */
[----:B------:R-:W-:Y:S05]  /*13180*/  WARPSYNC.ALL ;  /* 0x0000000000007948 */ /* 0x000fea0003800000 */
[----:B0-----:R-:W-:Y:S06]  /*13190*/  BAR.SYNC.DEFER_BLOCKING 0xd, 0x100 ;  /* 0x0344000000007b1d */ /* 0x001fec0000010000 */
.L_x_572:
[----:B------:R-:W-:-:S06]  /*131a0*/  ULOP3.LUT UR4, UR60, 0x1, URZ, 0xfc, !UPT ;  /* 0x000000013c047892 */ /* 0x000fcc000f8efc3f */
[----:B01--4-:R-:W-:-:S04]  /*131b0*/  MOV R0, UR4 ;  /* 0x0000000400007c02 */ /* 0x013fc80008000f00 */
[----:B------:R-:W-:-:S13]  /*131c0*/  ISETP.NE.AND P0, PT, R0, 0x3, PT ;  /* 0x000000030000780c */ /* 0x000fda0003f05270 */
[----:B------:R-:W-:Y:S05]  /*131d0*/  @!P0 BRA `(.L_x_631) ;  /* 0x0000000000048947 */ /* 0x000fea0003800000 */
[----:B------:R-:W-:Y:S01]  /*131e0*/  BPT.TRAP 0x1 ;  /* 0x000000040000795c */ /* 0x000fe20000300000 */
.L_x_631:
[----:B------:R-:W-:Y:S01]  /*131f0*/  IMAD R0, R226, 0x8, R23 ;  /* 0x00000008e2007824 */ /* 0x000fe200078e0217 */
[----:B------:R-:W-:-:S04]  /*13200*/  SHF.L.U32 R3, R227, 0x1f, RZ ;  /* 0x0000001fe3037819 */ /* 0x000fc800000006ff */
[----:B------:R0:W1:Y:S01]  /*13210*/  SYNCS.PHASECHK.TRANS64.TRYWAIT P1, [R0+URZ+0x38830], R3 ;  /* 0x03883003000075a7 */ /* 0x000062000802017f */
[----:B------:R-:W-:Y:S05]  /*13220*/  @!P0 BRA `(.L_x_632) ;  /* 0x0000000000048947 */ /* 0x000fea0003800000 */
[----:B------:R-:W-:Y:S01]  /*13230*/  BPT.TRAP 0x1 ;  /* 0x000000040000795c */ /* 0x000fe20000300000 */
.L_x_632:
[----:B------:R-:W-:Y:S01]  /*13240*/  IMAD.MOV.U32 R151, RZ, RZ, RZ ;  /* 0x000000ffff977224 */ /* 0x000fe200078e00ff */
[----:B-1----:R-:W-:Y:S06]  /*13250*/  @P1 BRA `(.L_x_633) ;  /* 0x0000000000081947 */ /* 0x002fec0003800000 */
[----:B------:R-:W1:Y:S02]  /*13260*/  SYNCS.PHASECHK.TRANS64.TRYWAIT P1, [R0+URZ+0x38830], R3 ;  /* 0x03883003000075a7 */ /* 0x000e64000802017f */
[----:B-1----:R-:W-:Y:S05]  /*13270*/  @!P1 BRA `(.L_x_634) ;  /* 0x0000017c00849947 */ /* 0x002fea0003800000 */
.L_x_633:
[----:B------:R-:W-:Y:S05]  /*13280*/  WARPSYNC.ALL ;  /* 0x0000000000007948 */ /* 0x000fea0003800000 */
[----:B01----:R-:W-:Y:S01]  /*13290*/  VIADD R3, R23, 0x24400 ;  /* 0x0002440017037836 */ /* 0x003fe20000000000 */
[----:B------:R-:W-:Y:S01]  /*132a0*/  R2UR UR20, R2 ;  /* 0x00000000021472ca */ /* 0x000fe200000e0000 */
[----:B--23--:R-:W-:Y:S01]  /*132b0*/  IMAD.MOV.U32 R5, RZ, RZ, 0x40000040 ;  /* 0x40000040ff057424 */ /* 0x00cfe200078e00ff */
[----:B------:R-:W-:Y:S01]  /*132c0*/  WARPGROUP.ARRIVE ;  /* 0x00000000000079c5 */ /* 0x000fe20000000000 */
[----:B------:R-:W-:Y:S01]  /*132d0*/  UMOV UR25, 0x40000040 ;  /* 0x4000004000197882 */ /* 0x000fe20000000000 */
[----:B------:R-:W-:Y:S01]  /*132e0*/  SHF.R.U32.HI R3, RZ, 0x4, R3 ;  /* 0x00000004ff037819 */ /* 0x000fe20000011603 */
[----:B------:R-:W-:Y:S01]  /*132f0*/  IMAD.MOV.U32 R7, RZ, RZ, 0x40000040 ;  /* 0x40000040ff077424 */ /* 0x000fe200078e00ff */
[----:B------:R-:W-:Y:S01]  /*13300*/  R2UR UR27, R5 ;  /* 0x00000000051b72ca */ /* 0x000fe200000e0000 */
[----:B------:R-:W-:Y:S01]  /*13310*/  UMOV UR17, UR25 ;  /* 0x0000001900117c82 */ /* 0x000fe20008000000 */
[----:B------:R-:W-:Y:S01]  /*13320*/  LOP3.LUT R3, R3, 0x3fff, RZ, 0xc0, !PT ;  /* 0x00003fff03037812 */ /* 0x000fe200078ec0ff */
[----:B------:R-:W-:Y:S01]  /*13330*/  UMOV UR5, UR17 ;  /* 0x0000001100057c82 */ /* 0x000fe20008000000 */
[----:B------:R-:W-:Y:S01]  /*13340*/  R2UR UR7, R7 ;  /* 0x00000000070772ca */ /* 0x000fe200000e0000 */
[----:B------:R-:W-:Y:S01]  /*13350*/  UMOV UR9, UR17 ;  /* 0x0000001100097c82 */ /* 0x000fe20008000000 */
[----:B------:R-:W-:Y:S01]  /*13360*/  LOP3.LUT R4, R3, 0x10000, RZ, 0xfc, !PT ;  /* 0x0001000003047812 */ /* 0x000fe200078efcff */
[----:B------:R-:W-:Y:S01]  /*13370*/  ULOP3.LUT UR20, UR20, 0x10000, URZ, 0xfc, !UPT ;  /* 0x0001000014147892 */ /* 0x000fe2000f8efc3f */
[----:B------:R-:W-:Y:S01]  /*13380*/  IMAD.MOV.U32 R3, RZ, RZ, 0x40000040 ;  /* 0x40000040ff037424 */ /* 0x000fe200078e00ff */
[----:B------:R-:W-:Y:S01]  /*13390*/  R2UR UR15, R7 ;  /* 0x00000000070f72ca */ /* 0x000fe200000e0000 */
[----:B------:R-:W-:Y:S01]  /*133a0*/  UMOV UR13, UR17 ;  /* 0x00000011000d7c82 */ /* 0x000fe20008000000 */
[----:B------:R0:W-:Y:S01]  /*133b0*/  STL [R1+0x50], R4 ;  /* 0x0000500401007387 */ /* 0x0001e20000100800 */
[----:B------:R-:W-:Y:S01]  /*133c0*/  MOV R11, UR25 ;  /* 0x00000019000b7c02 */ /* 0x000fe20008000f00 */
[----:B------:R-:W-:Y:S01]  /*133d0*/  IMAD.MOV.U32 R7, RZ, RZ, 0x40000040 ;  /* 0x40000040ff077424 */ /* 0x000fe200078e00ff */
[----:B------:R-:W-:Y:S01]  /*133e0*/  UMOV UR24, UR20 ;  /* 0x0000001400187c82 */ /* 0x000fe20008000000 */
[C---:B------:R-:W-:Y:S01]  /*133f0*/  R2UR UR11, R3.reuse ;  /* 0x00000000030b72ca */ /* 0x040fe200000e0000 */
[----:B------:R-:W-:Y:S01]  /*13400*/  UMOV UR16, UR24 ;  /* 0x0000001800107c82 */ /* 0x000fe20008000000 */
[----:B------:R-:W-:Y:S01]  /*13410*/  R2UR UR19, R3 ;  /* 0x00000000031372ca */ /* 0x000fe200000e0000 */
[----:B------:R-:W-:Y:S01]  /*13420*/  UMOV UR4, UR16 ;  /* 0x0000001000047c82 */ /* 0x000fe20008000000 */
[----:B------:R-:W-:Y:S01]  /*13430*/  UMOV UR8, UR16 ;  /* 0x0000001000087c82 */ /* 0x000fe20008000000 */
[----:B------:R-:W-:Y:S01]  /*13440*/  UMOV UR12, UR16 ;  /* 0x00000010000c7c82 */ /* 0x000fe20008000000 */
[----:B0-----:R-:W-:Y:S01]  /*13450*/  IMAD R4, R226, 0xa00, R4 ;  /* 0x00000a00e2047824 */ /* 0x001fe200078e0204 */
[----:B------:R-:W-:Y:S01]  /*13460*/  MOV R3, 0x40000040 ;  /* 0x4000004000037802 */ /* 0x000fe20000000f00 */
[----:B------:R-:W-:Y:S01]  /*13470*/  IMAD.U32 R10, RZ, RZ, UR24 ;  /* 0x00000018ff0a7e24 */ /* 0x000fe2000f8e00ff */
[----:B------:R-:W-:Y:S01]  /*13480*/  UIADD3 UR56, UR20, 0x804, URZ ;  /* 0x0000080414387890 */ /* 0x000fe2000fffe03f */
[C---:B------:R-:W-:Y:S01]  /*13490*/  VIADD R2, R4.reuse, 0x100 ;  /* 0x0000010004027836 */ /* 0x040fe20000000000 */
[C---:B------:R-:W-:Y:S01]  /*134a0*/  R2UR UR26, R4.reuse ;  /* 0x00000000041a72ca */ /* 0x040fe200000e0000 */
[C---:B------:R-:W-:Y:S01]  /*134b0*/  VIADD R8, R4.reuse, 0x102 ;  /* 0x0000010204087836 */ /* 0x040fe20000000000 */
[----:B------:R-:W-:Y:S01]  /*134c0*/  IADD3 R6, R4, 0x80, RZ ;  /* 0x0000008004067810 */ /* 0x000fe20007ffe0ff */
[----:B------:R-:W-:Y:S01]  /*134d0*/  IMAD.MOV.U32 R9, RZ, RZ, 0x40000040 ;  /* 0x40000040ff097424 */ /* 0x000fe200078e00ff */
[----:B------:R-:W-:Y:S01]  /*134e0*/  R2UR UR10, R2 ;  /* 0x00000000020a72ca */ /* 0x000fe200000e0000 */
[----:B------:R-:W-:Y:S01]  /*134f0*/  VIADD R2, R4, 0x200 ;  /* 0x0000020004027836 */ /* 0x000fe20000000000 */
[----:B------:R-:W-:Y:S01]  /*13500*/  R2UR UR6, R6 ;  /* 0x00000000060672ca */ /* 0x000fe200000e0000 */
[----:B------:R0:W-:Y:S01]  /*13510*/  STL.64 [R1+0x8], R10 ;  /* 0x0000080a01007387 */ /* 0x0001e20000100a00 */
[----:B------:R-:W-:Y:S01]  /*13520*/  IADD3 R6, R4, 0x180, RZ ;  /* 0x0000018004067810 */ /* 0x000fe20007ffe0ff */
[----:B------:R-:W-:Y:S01]  /*13530*/  UMOV UR57, 0x40000040 ;  /* 0x4000004000397882 */ /* 0x000fe20000000000 */
[----:B------:R-:W-:Y:S01]  /*13540*/  R2UR UR18, R2 ;  /* 0x00000000021272ca */ /* 0x000fe200000e0000 */
[----:B------:R-:W-:Y:S01]  /*13550*/  VIADD R2, R4, 0x2 ;  /* 0x0000000204027836 */ /* 0x000fe20000000000 */
[----:B------:R-:W-:Y:S01]  /*13560*/  R2UR UR14, R6 ;  /* 0x00000000060e72ca */ /* 0x000fe200000e0000 */
[----:B------:R-:W-:Y:S01]  /*13570*/  HGMMA.64x16x16.F32 R56, gdesc[UR24], RZ, !UPT, gsb0 ;  /* 0x00200000183879f0 */ /* 0x000fe2000c0008ff */
[----:B------:R-:W-:Y:S01]  /*13580*/  R2UR UR27, R3 ;  /* 0x00000000031b72ca */ /* 0x000fe200000e0000 */
[----:B------:R-:W-:Y:S01]  /*13590*/  UMOV UR25, 0x40000040 ;  /* 0x4000004000197882 */ /* 0x000fe20000000000 */
[----:B------:R-:W-:Y:S01]  /*135a0*/  R2UR UR26, R2 ;  /* 0x00000000021a72ca */ /* 0x000fe200000e0000 */
[C---:B------:R-:W-:Y:S01]  /*135b0*/  VIADD R6, R4.reuse, 0x82 ;  /* 0x0000008204067836 */ /* 0x040fe20000000000 */
[----:B------:R-:W-:Y:S01]  /*135c0*/  UIADD3 UR52, UR20, 0x806, URZ ;  /* 0x0000080614347890 */ /* 0x000fe2000fffe03f */
[----:B------:R-:W-:Y:S01]  /*135d0*/  VIADD R2, R4, 0x182 ;  /* 0x0000018204027836 */ /* 0x000fe20000000000 */
[----:B0-----:R-:W-:Y:S01]  /*135e0*/  MOV R11, UR25 ;  /* 0x00000019000b7c02 */ /* 0x001fe20008000f00 */
[----:B------:R-:W-:Y:S01]  /*135f0*/  IMAD.MOV.U32 R3, RZ, RZ, 0x40000040 ;  /* 0x40000040ff037424 */ /* 0x000fe200078e00ff */
[----:B------:R-:W-:Y:S01]  /*13600*/  UMOV UR53, 0x40000040 ;  /* 0x4000004000357882 */ /* 0x000fe20000000000 */
[----:B------:R-:W-:Y:S01]  /*13610*/  UIADD3 UR48, UR20, 0xc00, URZ ;  /* 0x00000c0014307890 */ /* 0x000fe2000fffe03f */
[----:B------:R-:W-:Y:S01]  /*13620*/  IMAD.MOV.U32 R5, RZ, RZ, 0x40000040 ;  /* 0x40000040ff057424 */ /* 0x000fe200078e00ff */
        /* <DEDUP_REMOVED lines=8> */
[----:B-----5:R-:W-:-:S06]  /*136b0*/  WARPGROUP.ARRIVE ;  /* 0x00000000000079c5 */ /* 0x020fcc0000000000 */
[----:B------:R-:W-:Y:S01]  /*136c0*/  HGMMA.64x16x16.F32 R48, gdesc[UR4], RZ, !UPT, gsb0 ;  /* 0x00200000043079f0 */ /* 0x000fe2000c0008ff */
[----:B------:R-:W-:Y:S01]  /*136d0*/  UIADD3 UR4, UR20, 0x2, URZ ;  /* 0x0000000214047890 */ /* 0x000fe2000fffe03f */
[----:B------:R-:W-:Y:S02]  /*136e0*/  R2UR UR6, R6 ;  /* 0x00000000060672ca */ /* 0x000fe400000e0000 */
[----:B------:R-:W-:Y:S01]  /*136f0*/  R2UR UR7, R7 ;  /* 0x00000000070772ca */ /* 0x000fe200000e0000 */
[----:B------:R-:W-:Y:S01]  /*13700*/  IMAD.MOV.U32 R7, RZ, RZ, 0x40000040 ;  /* 0x40000040ff077424 */ /* 0x000fe200078e00ff */
[----:B------:R-:W-:Y:S02]  /*13710*/  IADD3 R6, R4, 0x202, RZ ;  /* 0x0000020204067810 */ /* 0x000fe40007ffe0ff */
[----:B------:R-:W-:Y:S02]  /*13720*/  UMOV UR24, UR4 ;  /* 0x0000000400187c82 */ /* 0x000fe40008000000 */
[----:B------:R-:W-:-:S05]  /*13730*/  IMAD.U32 R10, RZ, RZ, UR24 ;  /* 0x00000018ff0a7e24 */ /* 0x000fca000f8e00ff */
[----:B------:R0:W-:Y:S01]  /*13740*/  STL.64 [R1], R10 ;  /* 0x0000000a01007387 */ /* 0x0001e20000100a00 */
[----:B------:R-:W-:Y:S02]  /*13750*/  WARPGROUP.DEPBAR.LE gsb0, 0x0 ;  /* 0x00008000000079c5 */ /* 0x000fe40000010000 */
[----:B------:R-:W-:-:S06]  /*13760*/  WARPGROUP.ARRIVE ;  /* 0x00000000000079c5 */ /* 0x000fcc0000000000 */
[----:B------:R-:W-:Y:S01]  /*13770*/  HGMMA.64x16x16.F32 R40, gdesc[UR8], RZ, !UPT, gsb0 ;  /* 0x00200000082879f0 */ /* 0x000fe2000c0008ff */
[----:B------:R-:W-:Y:S01]  /*13780*/  R2UR UR10, R8 ;  /* 0x00000000080a72ca */ /* 0x000fe200000e0000 */
[----:B------:R-:W-:Y:S01]  /*13790*/  VIADD R8, R4, 0x104 ;  /* 0x0000010404087836 */ /* 0x000fe20000000000 */
[----:B------:R-:W-:Y:S01]  /*137a0*/  R2UR UR11, R9 ;  /* 0x00000000090b72ca */ /* 0x000fe200000e0000 */
[----:B------:R-:W-:Y:S01]  /*137b0*/  IMAD.MOV.U32 R9, RZ, RZ, 0x40000040 ;  /* 0x40000040ff097424 */ /* 0x000fe200078e00ff */
[----:B------:R-:W-:Y:S02]  /*137c0*/  WARPGROUP.DEPBAR.LE gsb0, 0x0 ;  /* 0x00008000000079c5 */ /* 0x000fe40000010000 */
[----:B------:R-:W-:-:S06]  /*137d0*/  WARPGROUP.ARRIVE ;  /* 0x00000000000079c5 */ /* 0x000fcc0000000000 */
[----:B------:R-:W-:Y:S01]  /*137e0*/  HGMMA.64x16x16.F32 R32, gdesc[UR12], RZ, !UPT, gsb0 ;  /* 0x002000000c2079f0 */ /* 0x000fe2000c0008ff */
[----:B------:R-:W-:Y:S01]  /*137f0*/  R2UR UR14, R2 ;  /* 0x00000000020e72ca */ /* 0x000fe200000e0000 */
[----:B------:R-:W-:Y:S01]  /*13800*/  VIADD R2, R4, 0x4 ;  /* 0x0000000404027836 */ /* 0x000fe20000000000 */
[----:B------:R-:W-:Y:S02]  /*13810*/  R2UR UR15, R3 ;  /* 0x00000000030f72ca */ /* 0x000fe400000e0000 */
[----:B------:R-:W-:Y:S01]  /*13820*/  MOV R3, 0x40000040 ;  /* 0x4000004000037802 */ /* 0x000fe20000000f00 */
[----:B------:R-:W-:Y:S02]  /*13830*/  WARPGROUP.DEPBAR.LE gsb0, 0x0 ;  /* 0x00008000000079c5 */ /* 0x000fe40000010000 */
[----:B------:R-:W-:-:S06]  /*13840*/  WARPGROUP.ARRIVE ;  /* 0x00000000000079c5 */ /* 0x000fcc0000000000 */
[----:B------:R-:W-:Y:S01]  /*13850*/  HGMMA.64x16x16.F32 R24, gdesc[UR16], RZ, !UPT, gsb0 ;  /* 0x00200000101879f0 */ /* 0x000fe2000c0008ff */
[----:B------:R-:W-:Y:S01]  /*13860*/  UMOV UR16, UR24 ;  /* 0x0000001800107c82 */ /* 0x000fe20008000000 */
[----:B------:R-:W-:Y:S01]  /*13870*/  UMOV UR17, UR25 ;  /* 0x0000001900117c82 */ /* 0x000fe20008000000 */
[----:B------:R-:W-:Y:S01]  /*13880*/  UMOV UR4, UR16 ;  /* 0x0000001000047c82 */ /* 0x000fe20008000000 */
[----:B------:R-:W-:Y:S01]  /*13890*/  UMOV UR5, UR17 ;  /* 0x0000001100057c82 */ /* 0x000fe20008000000 */
[----:B------:R-:W-:Y:S01]  /*138a0*/  UMOV UR8, UR16 ;  /* 0x0000001000087c82 */ /* 0x000fe20008000000 */
[----:B------:R-:W-:Y:S01]  /*138b0*/  UMOV UR9, UR17 ;  /* 0x0000001100097c82 */ /* 0x000fe20008000000 */
[----:B------:R-:W-:Y:S01]  /*138c0*/  UMOV UR12, UR16 ;  /* 0x00000010000c7c82 */ /* 0x000fe20008000000 */
[----:B------:R-:W-:Y:S01]  /*138d0*/  UMOV UR13, UR17 ;  /* 0x00000011000d7c82 */ /* 0x000fe20008000000 */
[----:B------:R-:W-:Y:S01]  /*138e0*/  R2UR UR18, R6 ;  /* 0x00000000061272ca */ /* 0x000fe200000e0000 */
[----:B------:R-:W-:Y:S01]  /*138f0*/  VIADD R6, R4, 0x84 ;  /* 0x0000008404067836 */ /* 0x000fe20000000000 */
[----:B------:R-:W-:Y:S01]  /*13900*/  R2UR UR19, R7 ;  /* 0x00000000071372ca */ /* 0x000fe200000e0000 */
[----:B------:R-:W-:Y:S01]  /*13910*/  IMAD.MOV.U32 R7, RZ, RZ, 0x40000040 ;  /* 0x40000040ff077424 */ /* 0x000fe200078e00ff */
[----:B------:R-:W-:-:S02]  /*13920*/  WARPGROUP.DEPBAR.LE gsb0, 0x0 ;  /* 0x00008000000079c5 */ /* 0x000fc40000010000 */
[----:B------:R-:W-:-:S06]  /*13930*/  WARPGROUP.ARRIVE ;  /* 0x00000000000079c5 */ /* 0x000fcc0000000000 */
[----:B------:R-:W-:Y:S01]  /*13940*/  HGMMA.64x16x16.F32 R56, gdesc[UR24], R56, gsb0 ;  /* 0x00200000183879f0 */ /* 0x000fe20008000838 */
[----:B------:R-:W-:Y:S01]  /*13950*/  R2UR UR26, R2 ;  /* 0x00000000021a72ca */ /* 0x000fe200000e0000 */
[----:B------:R-:W-:Y:S01]  /*13960*/  UMOV UR25, 0x40000040 ;  /* 0x4000004000197882 */ /* 0x000fe20000000000 */
[----:B------:R-:W-:Y:S01]  /*13970*/  R2UR UR27, R3 ;  /* 0x00000000031b72ca */ /* 0x000fe200000e0000 */
[----:B------:R-:W-:Y:S01]  /*13980*/  VIADD R2, R4, 0x184 ;  /* 0x0000018404027836 */ /* 0x000fe20000000000 */
[----:B0-----:R-:W-:Y:S01]  /*13990*/  MOV R11, UR25 ;  /* 0x00000019000b7c02 */ /* 0x001fe20008000f00 */
[----:B------:R-:W-:Y:S01]  /*139a0*/  IMAD.MOV.U32 R3, RZ, RZ, 0x40000040 ;  /* 0x40000040ff037424 */ /* 0x000fe200078e00ff */
[----:B------:R-:W-:Y:S02]  /*139b0*/  WARPGROUP.DEPBAR.LE gsb0, 0x0 ;  /* 0x00008000000079c5 */ /* 0x000fe40000010000 */
[----:B------:R-:W-:-:S06]  /*139c0*/  WARPGROUP.ARRIVE ;  /* 0x00000000000079c5 */ /* 0x000fcc0000000000 */
[----:B------:R-:W-:Y:S01]  /*139d0*/  HGMMA.64x16x16.F32 R48, gdesc[UR4], R48, gsb0 ;  /* 0x00200000043079f0 */ /* 0x000fe20008000830 */
[----:B------:R-:W-:Y:S01]  /*139e0*/  UIADD3 UR4, UR20, 0x4, URZ ;  /* 0x0000000414047890 */ /* 0x000fe2000fffe03f */
[----:B------:R-:W-:Y:S02]  /*139f0*/  R2UR UR6, R6 ;  /* 0x00000000060672ca */ /* 0x000fe400000e0000 */
[----:B------:R-:W-:Y:S01]  /*13a00*/  R2UR UR7, R7 ;  /* 0x00000000070772ca */ /* 0x000fe200000e0000 */
[----:B------:R-:W-:Y:S01]  /*13a10*/  IMAD.MOV.U32 R7, RZ, RZ, 0x40000040 ;  /* 0x40000040ff077424 */ /* 0x000fe200078e00ff */
[----:B------:R-:W-:Y:S02]  /*13a20*/  IADD3 R6, R4, 0x204, RZ ;  /* 0x0000020404067810 */ /* 0x000fe40007ffe0ff */
[----:B------:R-:W-:Y:S02]  /*13a30*/  UMOV UR24, UR4 ;  /* 0x0000000400187c82 */ /* 0x000fe40008000000 */
[----:B------:R-:W-:-:S05]  /*13a40*/  IMAD.U32 R10, RZ, RZ, UR24 ;  /* 0x00000018ff0a7e24 */ /* 0x000fca000f8e00ff */
[----:B------:R0:W-:Y:S01]  /*13a50*/  STL.64 [R1+0x48], R10 ;  /* 0x0000480a01007387 */ /* 0x0001e20000100a00 */
[----:B------:R-:W-:Y:S02]  /*13a60*/  WARPGROUP.DEPBAR.LE gsb0, 0x0 ;  /* 0x00008000000079c5 */ /* 0x000fe40000010000 */
[----:B------:R-:W-:-:S06]  /*13a70*/  WARPGROUP.ARRIVE ;  /* 0x00000000000079c5 */ /* 0x000fcc0000000000 */
[----:B------:R-:W-:Y:S01]  /*13a80*/  HGMMA.64x16x16.F32 R40, gdesc[UR8], R40, gsb0 ;  /* 0x00200000082879f0 */ /* 0x000fe20008000828 */
[----:B------:R-:W-:Y:S01]  /*13a90*/  R2UR UR10, R8 ;  /* 0x00000000080a72ca */ /* 0x000fe200000e0000 */
[----:B------:R-:W-:Y:S01]  /*13aa0*/  VIADD R8, R4, 0x106 ;  /* 0x0000010604087836 */ /* 0x000fe20000000000 */
[----:B------:R-:W-:Y:S01]  /*13ab0*/  R2UR UR11, R9 ;  /* 0x00000000090b72ca */ /* 0x000fe200000e0000 */
[----:B------:R-:W-:Y:S01]  /*13ac0*/  IMAD.MOV.U32 R9, RZ, RZ, 0x40000040 ;  /* 0x40000040ff097424 */ /* 0x000fe200078e00ff */
[----:B------:R-:W-:Y:S02]  /*13ad0*/  WARPGROUP.DEPBAR.LE gsb0, 0x0 ;  /* 0x00008000000079c5 */ /* 0x000fe40000010000 */
[----:B------:R-:W-:-:S06]  /*13ae0*/  WARPGROUP.ARRIVE ;  /* 0x00000000000079c5 */ /* 0x000fcc0000000000 */
[----:B------:R-:W-:Y:S01]  /*13af0*/  HGMMA.64x16x16.F32 R32, gdesc[UR12], R32, gsb0 ;  /* 0x002000000c2079f0 */ /* 0x000fe20008000820 */
[----:B------:R-:W-:Y:S01]  /*13b00*/  R2UR UR14, R2 ;  /* 0x00000000020e72ca */ /* 0x000fe200000e0000 */
[----:B------:R-:W-:Y:S01]  /*13b10*/  VIADD R2, R4, 0x6 ;  /* 0x0000000604027836 */ /* 0x000fe20000000000 */
[----:B------:R-:W-:Y:S02]  /*13b20*/  R2UR UR15, R3 ;  /* 0x00000000030f72ca */ /* 0x000fe400000e0000 */
[----:B------:R-:W-:Y:S01]  /*13b30*/  MOV R3, 0x40000040 ;  /* 0x4000004000037802 */ /* 0x000fe20000000f00 */
[----:B------:R-:W-:Y:S02]  /*13b40*/  WARPGROUP.DEPBAR.LE gsb0, 0x0 ;  /* 0x00008000000079c5 */ /* 0x000fe40000010000 */
[----:B------:R-:W-:-:S06]  /*13b50*/  WARPGROUP.ARRIVE ;  /* 0x00000000000079c5 */ /* 0x000fcc0000000000 */
[----:B------:R-:W-:Y:S01]  /*13b60*/  HGMMA.64x16x16.F32 R24, gdesc[UR16], R24, gsb0 ;  /* 0x00200000101879f0 */ /* 0x000fe20008000818 */
        /* <DEDUP_REMOVED lines=263> */
[----:B------:R-:W-:Y:S02]  /*14be0*/  VIADD R2, R4, 0x680 ;  /* 0x0000068004027836 */ /* 0x000fe40000000000 */
[----:B------:R-:W-:Y:S02]  /*14bf0*/  IMAD.MOV.U32 R3, RZ, RZ, 0x40000040 ;  /* 0x40000040ff037424 */ /* 0x000fe400078e00ff */
[----:B0-----:R-:W-:Y:S01]  /*14c00*/  IMAD.U32 R11, RZ, RZ, UR25 ;  /* 0x00000019ff0b7e24 */ /* 0x001fe2000f8e00ff */
[----:B------:R-:W-:Y:S02]  /*14c10*/  WARPGROUP.DEPBAR.LE gsb0, 0x0 ;  /* 0x00008000000079c5 */ /* 0x000fe40000010000 */
[----:B------:R-:W-:-:S06]  /*14c20*/  WARPGROUP.ARRIVE ;  /* 0x00000000000079c5 */ /* 0x000fcc0000000000 */
[----:B------:R-:W-:Y:S01]  /*14c30*/  HGMMA.64x16x16.F32 R48, gdesc[UR4], R48, gsb0 ;  /* 0x00200000043079f0 */ /* 0x000fe20008000830 */
[----:B------:R-:W-:Y:S01]  /*14c40*/  UIADD3 UR4, UR20, 0x800, URZ ;  /* 0x0000080014047890 */ /* 0x000fe2000fffe03f */
[----:B------:R-:W-:Y:S01]  /*14c50*/  R2UR UR6, R6 ;  /* 0x00000000060672ca */ /* 0x000fe200000e0000 */
[----:B------:R-:W-:Y:S01]  /*14c60*/  VIADD R6, R4, 0x700 ;  /* 0x0000070004067836 */ /* 0x000fe20000000000 */
[----:B------:R-:W-:Y:S02]  /*14c70*/  R2UR UR7, R7 ;  /* 0x00000000070772ca */ /* 0x000fe400000e0000 */
[----:B------:R-:W-:Y:S02]  /*14c80*/  MOV R7, 0x40000040 ;  /* 0x4000004000077802 */ /* 0x000fe40000000f00 */
        /* <DEDUP_REMOVED lines=13> */
[----:B------:R-:W-:Y:S02]  /*14d60*/  R2UR UR14, R2 ;  /* 0x00000000020e72ca */ /* 0x000fe400000e0000 */
[----:B------:R-:W-:Y:S02]  /*14d70*/  R2UR UR15, R3 ;  /* 0x00000000030f72ca */ /* 0x000fe400000e0000 */
[----:B------:R-:W-:Y:S02]  /*14d80*/  IADD3 R2, R4, 0x502, RZ ;  /* 0x0000050204027810 */ /* 0x000fe40007ffe0ff */
        /* <DEDUP_REMOVED lines=49> */
[----:B------:R-:W-:Y:S02]  /*150a0*/  MOV R3, 0x40000040 ;  /* 0x4000004000037802 */ /* 0x000fe40000000f00 */
[----:B------:R-:W-:Y:S01]  /*150b0*/  R2UR UR58, R2 ;  /* 0x00000000023a72ca */ /* 0x000fe200000e0000 */
[----:B------:R-:W-:Y:S01]  /*150c0*/  VIADD R2, R4, 0x684 ;  /* 0x0000068404027836 */ /* 0x000fe20000000000 */
[----:B------:R-:W-:Y:S01]  /*150d0*/  R2UR UR59, R3 ;  /* 0x00000000033b72ca */ /* 0x000fe200000e0000 */
[----:B------:R-:W-:Y:S01]  /*150e0*/  IMAD.MOV.U32 R3, RZ, RZ, 0x40000040 ;  /* 0x40000040ff037424 */ /* 0x000fe200078e00ff */
[----:B------:R-:W-:-:S02]  /*150f0*/  WARPGROUP.DEPBAR.LE gsb0, 0x0 ;  /* 0x00008000000079c5 */ /* 0x000fc40000010000 */
        /* <DEDUP_REMOVED lines=16> */
[----:B------:R-:W-:Y:S03]  /*15200*/  HGMMA.64x16x16.F32 R56, gdesc[UR24], R56, gsb0 ;  /* 0x00200000183879f0 */ /* 0x000fe60008000838 */
[----:B------:R-:W-:Y:S02]  /*15210*/  WARPGROUP.DEPBAR.LE gsb0, 0x0 ;  /* 0x00008000000079c5 */ /* 0x000fe40000010000 */
[----:B------:R-:W-:-:S06]  /*15220*/  WARPGROUP.ARRIVE ;  /* 0x00000000000079c5 */ /* 0x000fcc0000000000 */
[----:B------:R-:W-:Y:S01]  /*15230*/  HGMMA.64x16x16.F32 R48, gdesc[UR4], R48, gsb0 ;  /* 0x00200000043079f0 */ /* 0x000fe20008000830 */
[----:B------:R-:W-:Y:S01]  /*15240*/  R2UR UR6, R8 ;  /* 0x00000000080672ca */ /* 0x000fe200000e0000 */
[----:B------:R-:W-:Y:S01]  /*15250*/  UMOV UR4, UR56 ;  /* 0x0000003800047c82 */ /* 0x000fe20008000000 */
[----:B------:R-:W-:Y:S01]  /*15260*/  R2UR UR7, R9 ;  /* 0x00000000090772ca */ /* 0x000fe200000e0000 */
[----:B------:R-:W-:Y:S01]  /*15270*/  UMOV UR5, UR57 ;  /* 0x0000003900057c82 */ /* 0x000fe20008000000 */
[----:B------:R-:W-:Y:S01]  /*15280*/  IMAD.MOV.U32 R9, RZ, RZ, 0x40000040 ;  /* 0x40000040ff097424 */ /* 0x000fe200078e00ff */
[----:B------:R-:W-:Y:S01]  /*15290*/  IADD3 R8, R4, 0x606, RZ ;  /* 0x0000060604087810 */ /* 0x000fe20007ffe0ff */
[----:B------:R-:W-:Y:S02]  /*152a0*/  WARPGROUP.DEPBAR.LE gsb0, 0x0 ;  /* 0x00008000000079c5 */ /* 0x000fe40000010000 */
[----:B------:R-:W-:-:S06]  /*152b0*/  WARPGROUP.ARRIVE ;  /* 0x00000000000079c5 */ /* 0x000fcc0000000000 */
[----:B------:R-:W-:Y:S01]  /*152c0*/  HGMMA.64x16x16.F32 R40, gdesc[UR8], R40, gsb0 ;  /* 0x00200000082879f0 */ /* 0x000fe20008000828 */
[----:B------:R-:W-:Y:S01]  /*152d0*/  R2UR UR10, R2 ;  /* 0x00000000020a72ca */ /* 0x000fe200000e0000 */
[----:B------:R-:W-:Y:S01]  /*152e0*/  UMOV UR8, UR56 ;  /* 0x0000003800087c82 */ /* 0x000fe20008000000 */
[----:B------:R-:W-:Y:S01]  /*152f0*/  R2UR UR11, R3 ;  /* 0x00000000030b72ca */ /* 0x000fe200000e0000 */
[----:B------:R-:W-:Y:S01]  /*15300*/  UMOV UR9, UR57 ;  /* 0x0000003900097c82 */ /* 0x000fe20008000000 */
[----:B------:R-:W-:Y:S02]  /*15310*/  VIADD R2, R4, 0x506 ;  /* 0x0000050604027836 */ /* 0x000fe40000000000 */
[----:B------:R-:W-:-:S03]  /*15320*/  IMAD.MOV.U32 R3, RZ, RZ, 0x40000040 ;  /* 0x40000040ff037424 */ /* 0x000fc600078e00ff */
        /* <DEDUP_REMOVED lines=9> */
[----:B------:R-:W-:Y:S02]  /*153c0*/  WARPGROUP.DEPBAR.LE gsb0, 0x0 ;  /* 0x00008000000079c5 */ /* 0x000fe40000010000 */
[----:B------:R-:W-:-:S06]  /*153d0*/  WARPGROUP.ARRIVE ;  /* 0x00000000000079c5 */ /* 0x000fcc0000000000 */
[----:B------:R-:W-:Y:S01]  /*153e0*/  HGMMA.64x16x16.F32 R24, gdesc[UR16], R24, gsb0 ;  /* 0x00200000101879f0 */ /* 0x000fe20008000818 */
[----:B------:R-:W-:Y:S01]  /*153f0*/  R2UR UR18, R6 ;  /* 0x00000000061272ca */ /* 0x000fe200000e0000 */
[----:B------:R-:W-:Y:S01]  /*15400*/  UMOV UR16, UR56 ;  /* 0x0000003800107c82 */ /* 0x000fe20008000000 */
[----:B------:R-:W-:Y:S01]  /*15410*/  R2UR UR19, R7 ;  /* 0x00000000071372ca */ /* 0x000fe200000e0000 */
[----:B------:R-:W-:Y:S01]  /*15420*/  UMOV UR17, UR57 ;  /* 0x0000003900117c82 */ /* 0x000fe20008000000 */
[----:B------:R-:W-:Y:S01]  /*15430*/  VIADD R6, R4, 0x704 ;  /* 0x0000070404067836 */ /* 0x000fe20000000000 */
[----:B------:R-:W-:-:S04]  /*15440*/  MOV R7, 0x40000040 ;  /* 0x4000004000077802 */ /* 0x000fc80000000f00 */
[----:B------:R-:W-:Y:S01]  /*15450*/  R2UR UR14, R6 ;  /* 0x00000000060e72ca */ /* 0x000fe200000e0000 */
[----:B------:R-:W-:Y:S01]  /*15460*/  VIADD R6, R4, 0x586 ;  /* 0x0000058604067836 */ /* 0x000fe20000000000 */
[----:B------:R-:W-:Y:S01]  /*15470*/  R2UR UR15, R7 ;  /* 0x00000000070f72ca */ /* 0x000fe200000e0000 */
[----:B------:R-:W-:Y:S01]  /*15480*/  IMAD.MOV.U32 R7, RZ, RZ, 0x40000040 ;  /* 0x40000040ff077424 */ /* 0x000fe200078e00ff */
[----:B------:R-:W-:Y:S02]  /*15490*/  WARPGROUP.DEPBAR.LE gsb0, 0x0 ;  /* 0x00008000000079c5 */ /* 0x000fe40000010000 */
        /* <DEDUP_REMOVED lines=10> */
[----:B------:R-:W-:Y:S01]  /*15540*/  IMAD.MOV.U32 R7, RZ, RZ, 0x40000040 ;  /* 0x40000040ff077424 */ /* 0x000fe200078e00ff */
        /* <DEDUP_REMOVED lines=20> */
[----:B------:R-:W-:Y:S02]  /*15690*/  IADD3 R6, R4, 0x800, RZ ;  /* 0x0000080004067810 */ /* 0x000fe40007ffe0ff */
[----:B------:R-:W-:Y:S01]  /*156a0*/  MOV R7, 0x40000040 ;  /* 0x4000004000077802 */ /* 0x000fe20000000f00 */
        /* <DEDUP_REMOVED lines=136> */
[C---:B------:R-:W-:Y:S02]  /*15f30*/  IADD3 R6, R4.reuse, 0x806, RZ ;  /* 0x0000080604067810 */ /* 0x040fe40007ffe0ff */
[----:B------:R-:W-:Y:S02]  /*15f40*/  MOV R7, 0x40000040 ;  /* 0x4000004000077802 */ /* 0x000fe40000000f00 */
[----:B------:R-:W-:Y:S01]  /*15f50*/  IADD3 R4, R4, 0x986, RZ ;  /* 0x0000098604047810 */ /* 0x000fe20007ffe0ff */
        /* <DEDUP_REMOVED lines=33> */
[----:B------:R-:W-:Y:S03]  /*16170*/  HGMMA.64x16x16.F32 R56, gdesc[UR36], R56, gsb0 ;  /* 0x00200000243879f0 */ /* 0x000fe60008000838 */
        /* <DEDUP_REMOVED lines=13> */
[----:B0-----:R-:W-:Y:S05]  /*16250*/  @!P0 BRA `(.L_x_635) ;  /* 0x0000000000048947 */ /* 0x001fea0003800000 */
[----:B------:R-:W-:Y:S01]  /*16260*/  BPT.TRAP 0x1 ;  /* 0x000000040000795c */ /* 0x000fe20000300000 */
.L_x_635:
[----:B------:R-:W2:Y:S01]  /*16270*/  LDL R2, [R1+0x90] ;  /* 0x0000900001027983 */ /* 0x000ea20000100800 */
[----:B------:R-:W-:Y:S01]  /*16280*/  ULDC UR4, c[0x0][0x988] ;  /* 0x0002620000047ab9 */ /* 0x000fe20000000800 */
[----:B------:R-:W-:Y:S02]  /*16290*/  P2R R7, PR, RZ, 0x1 ;  /* 0x00000001ff077803 */ /* 0x000fe40000000000 */
[----:B------:R-:W3:Y:S01]  /*162a0*/  LDL R65, [R1+0x64] ;  /* 0x0000640001417983 */ /* 0x000ee20000100800 */
[----:B------:R-:W-:Y:S01]  /*162b0*/  VIADD R0, R0, 0x38840 ;  /* 0x0003884000007836 */ /* 0x000fe20000000000 */
[----:B------:R-:W-:Y:S01]  /*162c0*/  ULDC UR38, c[0x0][0x988] ;  /* 0x0002620000267ab9 */ /* 0x000fe20000000800 */
[----:B--2---:R-:W-:-:S05]  /*162d0*/  IADD3 R3, R133, 0x50, -R2 ;  /* 0x0000005085037810 */ /* 0x004fca0007ffe802 */
[----:B------:R-:W-:-:S05]  /*162e0*/  IMAD R3, R112, -0x50, R3 ;  /* 0xffffffb070037824 */ /* 0x000fca00078e0203 */
[C---:B------:R-:W-:Y:S02]  /*162f0*/  ISETP.GT.AND P2, PT, R3.reuse, RZ, PT ;  /* 0x000000ff0300720c */ /* 0x040fe40003f44270 */
[C---:B------:R-:W-:Y:S02]  /*16300*/  ISETP.GT.AND P1, PT, R3.reuse, 0x1, PT ;  /* 0x000000010300780c */ /* 0x040fe40003f24270 */
[----:B------:R-:W-:Y:S02]  /*16310*/  ISETP.GT.AND P6, PT, R3, 0x8, PT ;  /* 0x000000080300780c */ /* 0x000fe40003fc4270 */
[----:B------:R-:W-:Y:S02]  /*16320*/  FSEL R64, R56, -INF , P2 ;  /* 0xff80000038407808 */ /* 0x000fe40001000000 */
[----:B------:R-:W-:Y:S02]  /*16330*/  FSEL R57, R57, -INF , P1 ;  /* 0xff80000039397808 */ /* 0x000fe40000800000 */
[----:B------:R-:W-:-:S02]  /*16340*/  ISETP.GT.AND P5, PT, R3, 0x9, PT ;  /* 0x000000090300780c */ /* 0x000fc40003fa4270 */
[----:B------:R-:W-:Y:S02]  /*16350*/  FSEL R60, R60, -INF , P6 ;  /* 0xff8000003c3c7808 */ /* 0x000fe40003000000 */
[----:B------:R-:W-:Y:S02]  /*16360*/  FMNMX.FTZ R5, R64, R57, !PT ;  /* 0x0000003940057209 */ /* 0x000fe40007810000 */
[----:B------:R-:W-:Y:S02]  /*16370*/  ISETP.GT.AND P4, PT, R3, 0x10, PT ;  /* 0x000000100300780c */ /* 0x000fe40003f84270 */
[----:B------:R-:W-:Y:S02]  /*16380*/  FSEL R56, R61, -INF , P5 ;  /* 0xff8000003d387808 */ /* 0x000fe40002800000 */
[----:B------:R-:W-:Y:S02]  /*16390*/  FMNMX.FTZ R5, R60, R5, !PT ;  /* 0x000000053c057209 */ /* 0x000fe40007810000 */
        /* <DEDUP_REMOVED lines=8> */
[C---:B------:R-:W-:Y:S02]  /*16420*/  ISETP.GT.AND P1, PT, R3.reuse, 0x19, PT ;  /* 0x000000190300780c */ /* 0x040fe40003f24270 */
        /* <DEDUP_REMOVED lines=51> */
[----:B------:R-:W-:-:S04]  /*16760*/  FMNMX.FTZ R5, R78, R5, !PT ;  /* 0x000000054e057209 */ /* 0x000fc80007810000 */
[----:B------:R-:W-:-:S05]  /*16770*/  FMNMX.FTZ R9, R28, R5, !PT ;  /* 0x000000051c097209 */ /* 0x000fca0007810000 */
[----:B------:R-:W0:Y:S02]  /*16780*/  SHFL.BFLY PT, R24, R9, 0x2, 0x1f ;  /* 0x0c401f0009187f89 */ /* 0x000e2400000e0000 */
[----:B0-----:R-:W-:-:S05]  /*16790*/  FMNMX.FTZ R24, R9, R24, !PT ;  /* 0x0000001809187209 */ /* 0x001fca0007810000 */
[----:B------:R-:W0:Y:S01]  /*167a0*/  SHFL.BFLY PT, R5, R24, 0x1, 0x1f ;  /* 0x0c201f0018057f89 */ /* 0x000e2200000e0000 */
[----:B------:R-:W-:Y:S02]  /*167b0*/  MOV R3, UR4 ;  /* 0x0000000400037c02 */ /* 0x000fe40008000f00 */
[----:B0-----:R-:W-:-:S04]  /*167c0*/  FMNMX.FTZ R5, R24, R5, !PT ;  /* 0x0000000518057209 */ /* 0x001fc80007810000 */
[C---:B------:R-:W-:Y:S01]  /*167d0*/  FSETP.NEU.FTZ.AND P0, PT, R5.reuse, -INF , PT ;  /* 0xff8000000500780b */ /* 0x040fe20003f1d000 */
[----:B------:R-:W-:-:S05]  /*167e0*/  FMUL.FTZ R11, R5, R3 ;  /* 0x00000003050b7220 */ /* 0x000fca0000410000 */
[----:B------:R-:W-:-:S05]  /*167f0*/  FSEL R11, R11, RZ, P0 ;  /* 0x000000ff0b0b7208 */ /* 0x000fca0000000000 */
[----:B------:R-:W-:Y:S02]  /*16800*/  FFMA.FTZ R198, R36, R3, -R11 ;  /* 0x0000000324c67223 */ /* 0x000fe4000001080b */
[----:B------:R-:W2:Y:S01]  /*16810*/  LDL R36, [R1+0x54] ;  /* 0x0000540001247983 */ /* 0x000ea20000100800 */
[----:B------:R-:W-:Y:S02]  /*16820*/  ISETP.NE.AND P0, PT, R7, RZ, PT ;  /* 0x000000ff0700720c */ /* 0x000fe40003f05270 */
        /* <DEDUP_REMOVED lines=11> */
[----:B------:R-:W-:Y:S02]  /*168e0*/  FMNMX.FTZ R9, R34, R9, !PT ;  /* 0x0000000922097209 */ /* 0x000fe40007810000 */
[----:B------:R-:W-:Y:S02]  /*168f0*/  FSEL R38, R38, -INF , P6 ;  /* 0xff80000026267808 */ /* 0x000fe40003000000 */
[----:B------:R-:W-:Y:S02]  /*16900*/  FMNMX.FTZ R13, R20, R9, !PT ;  /* 0x00000009140d7209 */ /* 0x000fe40007810000 */
[----:B------:R-:W-:Y:S02]  /*16910*/  FSEL R24, R39, -INF , P5 ;  /* 0xff80000027187808 */ /* 0x000fe40002800000 */
[----:B------:R-:W-:Y:S02]  /*16920*/  FMNMX.FTZ R13, R38, R13, !PT ;  /* 0x0000000d260d7209 */ /* 0x000fe40007810000 */
[----:B------:R-:W-:-:S02]  /*16930*/  FSEL R26, R26, -INF , P4 ;  /* 0xff8000001a1a7808 */ /* 0x000fc40002000000 */
[----:B------:R-:W-:Y:S01]  /*16940*/  FMNMX.FTZ R13, R24, R13, !PT ;  /* 0x0000000d180d7209 */ /* 0x000fe20007810000 */
[--C-:B------:R-:W-:Y:S01]  /*16950*/  FFMA.FTZ R204, R48, R3, -R11.reuse ;  /* 0x0000000330cc7223 */ /* 0x100fe2000001080b */
[----:B------:R-:W-:Y:S02]  /*16960*/  FSEL R48, R27, -INF , P3 ;  /* 0xff8000001b307808 */ /* 0x000fe40001800000 */
[----:B------:R-:W-:Y:S02]  /*16970*/  FMNMX.FTZ R13, R26, R13, !PT ;  /* 0x0000000d1a0d7209 */ /* 0x000fe40007810000 */
[----:B------:R-:W-:Y:S02]  /*16980*/  FSEL R30, R30, -INF , P2 ;  /* 0xff8000001e1e7808 */ /* 0x000fe40001000000 */
[----:B------:R-:W-:Y:S01]  /*16990*/  FMNMX.FTZ R15, R48, R13, !PT ;  /* 0x0000000d300f7209 */ /* 0x000fe20007810000 */
[----:B------:R-:W-:Y:S01]  /*169a0*/  FFMA.FTZ R21, R2, R3, -R11 ;  /* 0x0000000302157223 */ /* 0x000fe2000001080b */
[----:B------:R-:W-:-:S02]  /*169b0*/  FSEL R2, R31, -INF , P1 ;  /* 0xff8000001f027808 */ /* 0x000fc40000800000 */
[----:B------:R-:W-:-:S04]  /*169c0*/  FMNMX.FTZ R15, R30, R15, !PT ;  /* 0x0000000f1e0f7209 */ /* 0x000fc80007810000 */
[----:B------:R-:W-:Y:S01]  /*169d0*/  FMNMX.FTZ R27, R2, R15, !PT ;  /* 0x0000000f021b7209 */ /* 0x000fe20007810000 */
[----:B------:R-:W-:-:S04]  /*169e0*/  FFMA.FTZ R15, R4, R3, -R11 ;  /* 0x00000003040f7223 */ /* 0x000fc8000001080b */
[----:B------:R-:W0:Y:S02]  /*169f0*/  SHFL.BFLY PT, R4, R27, 0x2, 0x1f ;  /* 0x0c401f001b047f89 */ /* 0x000e2400000e0000 */
[----:B0-----:R-:W-:-:S05]  /*16a00*/  FMNMX.FTZ R31, R27, R4, !PT ;  /* 0x000000041b1f7209 */ /* 0x001fca0007810000 */
[----:B------:R-:W0:Y:S01]  /*16a10*/  SHFL.BFLY PT, R4, R31, 0x1, 0x1f ;  /* 0x0c201f001f047f89 */ /* 0x000e2200000e0000 */
[-CC-:B------:R-:W-:Y:S01]  /*16a20*/  FFMA.FTZ R208, R64, R3.reuse, -R11.reuse ;  /* 0x0000000340d07223 */ /* 0x180fe2000001080b */
[-CC-:B------:R-:W-:Y:S01]  /*16a30*/  FFMA.FTZ R57, R57, R3.reuse, -R11.reuse ;  /* 0x0000000339397223 */ /* 0x180fe2000001080b */
[-CC-:B------:R-:W-:Y:S01]  /*16a40*/  FFMA.FTZ R210, R60, R3.reuse, -R11.reuse ;  /* 0x000000033cd27223 */ /* 0x180fe2000001080b */
[-CC-:B------:R-:W-:Y:S01]  /*16a50*/  FFMA.FTZ R56, R56, R3.reuse, -R11.reuse ;  /* 0x0000000338387223 */ /* 0x180fe2000001080b */
[-CC-:B------:R-:W-:Y:S01]  /*16a60*/  FFMA.FTZ R206, R52, R3.reuse, -R11.reuse ;  /* 0x0000000334ce7223 */ /* 0x180fe2000001080b */
[----:B------:R-:W-:Y:S01]  /*16a70*/  MUFU.EX2 R7, R57 ;  /* 0x0000003900077308 */ /* 0x000fe20000000800 */
[-CC-:B------:R-:W-:Y:S01]  /*16a80*/  FFMA.FTZ R200, R40, R3.reuse, -R11.reuse ;  /* 0x0000000328c87223 */ /* 0x180fe2000001080b */
[-CC-:B------:R-:W-:Y:S01]  /*16a90*/  FFMA.FTZ R66, R66, R3.reuse, -R11.reuse ;  /* 0x0000000342427223 */ /* 0x180fe2000001080b */
[-CC-:B------:R-:W-:Y:S01]  /*16aa0*/  FFMA.FTZ R202, R44, R3.reuse, -R11.reuse ;  /* 0x000000032cca7223 */ /* 0x180fe2000001080b */
[-CC-:B------:R-:W-:Y:S01]  /*16ab0*/  FFMA.FTZ R25, R68, R3.reuse, -R11.reuse ;  /* 0x0000000344197223 */ /* 0x180fe2000001080b */
[----:B------:R-:W-:Y:S01]  /*16ac0*/  FFMA.FTZ R196, R32, R3, -R11 ;  /* 0x0000000320c47223 */ /* 0x000fe2000001080b */
[----:B0-----:R-:W-:-:S04]  /*16ad0*/  FMNMX.FTZ R4, R31, R4, !PT ;  /* 0x000000041f047209 */ /* 0x001fc80007810000 */
[C---:B------:R-:W-:Y:S01]  /*16ae0*/  FSETP.NEU.FTZ.AND P1, PT, R4.reuse, -INF , PT ;  /* 0xff8000000400780b */ /* 0x040fe20003f3d000 */
[-C--:B------:R-:W-:Y:S01]  /*16af0*/  FMUL.FTZ R33, R4, R3.reuse ;  /* 0x0000000304217220 */ /* 0x080fe20000410000 */
[----:B------:R-:W0:Y:S01]  /*16b00*/  MUFU.EX2 R208, R208 ;  /* 0x000000d000d07308 */ /* 0x000e220000000800 */
[----:B------:R-:W-:-:S03]  /*16b10*/  FFMA.FTZ R27, R70, R3, -R11 ;  /* 0x00000003461b7223 */ /* 0x000fc6000001080b */
[----:B------:R-:W-:Y:S01]  /*16b20*/  FSEL R33, R33, RZ, P1 ;  /* 0x000000ff21217208 */ /* 0x000fe20000800000 */
[-CC-:B------:R-:W-:Y:S01]  /*16b30*/  FFMA.FTZ R29, R72, R3.reuse, -R11.reuse ;  /* 0x00000003481d7223 */ /* 0x180fe2000001080b */
[-CC-:B------:R-:W-:Y:S01]  /*16b40*/  FFMA.FTZ R192, R74, R3.reuse, -R11.reuse ;  /* 0x000000034ac07223 */ /* 0x180fe2000001080b */
[-CC-:B------:R-:W-:Y:S01]  /*16b50*/  FFMA.FTZ R76, R76, R3.reuse, -R11.reuse ;  /* 0x000000034c4c7223 */ /* 0x180fe2000001080b */
[-CC-:B------:R-:W-:Y:S01]  /*16b60*/  FFMA.FTZ R194, R78, R3.reuse, -R11.reuse ;  /* 0x000000034ec27223 */ /* 0x180fe2000001080b */
[-C--:B------:R-:W-:Y:S01]  /*16b70*/  FFMA.FTZ R11, R28, R3.reuse, -R11 ;  /* 0x000000031c0b7223 */ /* 0x080fe2000001080b */
[-CC-:B------:R-:W-:Y:S01]  /*16b80*/  FFMA.FTZ R209, R58, R3.reuse, -R33.reuse ;  /* 0x000000033ad17223 */ /* 0x180fe20000010821 */
[-CC-:B------:R-:W-:Y:S01]  /*16b90*/  FFMA.FTZ R28, R59, R3.reuse, -R33.reuse ;  /* 0x000000033b1c7223 */ /* 0x180fe20000010821 */
[----:B------:R-:W1:Y:S01]  /*16ba0*/  MUFU.EX2 R210, R210 ;  /* 0x000000d200d27308 */ /* 0x000e620000000800 */
[-CC-:B------:R-:W-:Y:S01]  /*16bb0*/  FFMA.FTZ R211, R62, R3.reuse, -R33.reuse ;  /* 0x000000033ed37223 */ /* 0x180fe20000010821 */
[----:B------:R-:W-:-:S06]  /*16bc0*/  FFMA.FTZ R6, R6, R3, -R33 ;  /* 0x0000000306067223 */ /* 0x000fcc0000010821 */
[----:B------:R-:W4:Y:S01]  /*16bd0*/  MUFU.EX2 R9, R56 ;  /* 0x0000003800097308 */ /* 0x000f220000000800 */
[----:B------:R-:W-:-:S07]  /*16be0*/  FFMA.FTZ R205, R50, R3, -R33 ;  /* 0x0000000332cd7223 */ /* 0x000fce0000010821 */
[----:B------:R-:W-:Y:S08]  /*16bf0*/  MUFU.EX2 R209, R209 ;  /* 0x000000d100d17308 */ /* 0x000ff00000000800 */
[----:B------:R-:W5:Y:S01]  /*16c00*/  MUFU.EX2 R28, R28 ;  /* 0x0000001c001c7308 */ /* 0x000f620000000800 */
[----:B0-----:R-:W-:-:S07]  /*16c10*/  FADD.FTZ R35, R208, R7 ;  /* 0x00000007d0237221 */ /* 0x001fce0000010000 */
[----:B------:R-:W0:Y:S01]  /*16c20*/  MUFU.EX2 R204, R204 ;  /* 0x000000cc00cc7308 */ /* 0x000e220000000800 */
[----:B------:R-:W-:-:S07]  /*16c30*/  FFMA.FTZ R8, R8, R3, -R33 ;  /* 0x0000000308087223 */ /* 0x000fce0000010821 */
[----:B------:R-:W3:Y:S01]  /*16c40*/  MUFU.EX2 R211, R211 ;  /* 0x000000d300d37308 */ /* 0x000ee20000000800 */
[----:B-1----:R-:W-:Y:S01]  /*16c50*/  FADD.FTZ R32, R210, R35 ;  /* 0x00000023d2207221 */ /* 0x002fe20000010000 */
[----:B------:R-:W-:-:S06]  /*16c60*/  FFMA.FTZ R207, R54, R3, -R33 ;  /* 0x0000000336cf7223 */ /* 0x000fcc0000010821 */
[----:B------:R-:W1:Y:S01]  /*16c70*/  MUFU.EX2 R6, R6 ;  /* 0x0000000600067308 */ /* 0x000e620000000800 */
[----:B----4-:R-:W-:Y:S01]  /*16c80*/  FADD.FTZ R35, R9, R32 ;  /* 0x0000002009237221 */ /* 0x010fe20000010000 */
[----:B-----5:R-:W-:-:S06]  /*16c90*/  FADD.FTZ R32, R209, R28 ;  /* 0x0000001cd1207221 */ /* 0x020fcc0000010000 */
[----:B------:R-:W4:Y:S01]  /*16ca0*/  MUFU.EX2 R205, R205 ;  /* 0x000000cd00cd7308 */ /* 0x000f220000000800 */
[-CC-:B------:R-:W-:Y:S01]  /*16cb0*/  FFMA.FTZ R10, R10, R3.reuse, -R33.reuse ;  /* 0x000000030a0a7223 */ /* 0x180fe20000010821 */
[----:B------:R-:W-:Y:S01]  /*16cc0*/  FFMA.FTZ R197, R34, R3, -R33 ;  /* 0x0000000322c57223 */ /* 0x000fe20000010821 */
[----:B0-----:R-:W-:-:S05]  /*16cd0*/  FADD.FTZ R34, R204, R35 ;  /* 0x00000023cc227221 */ /* 0x001fca0000010000 */
[----:B------:R-:W0:Y:S01]  /*16ce0*/  MUFU.EX2 R8, R8 ;  /* 0x0000000800087308 */ /* 0x000e220000000800 */
[----:B---3--:R-:W-:Y:S01]  /*16cf0*/  FADD.FTZ R35, R211, R32 ;  /* 0x00000020d3237221 */ /* 0x008fe20000010000 */
[----:B------:R-:W-:-:S06]  /*16d00*/  FFMA.FTZ R201, R42, R3, -R33 ;  /* 0x000000032ac97223 */ /* 0x000fcc0000010821 */
[----:B------:R-:W3:Y:S01]  /*16d10*/  MUFU.EX2 R13, R21 ;  /* 0x00000015000d7308 */ /* 0x000ee20000000800 */
[----:B-1----:R-:W-:Y:S01]  /*16d20*/  FADD.FTZ R32, R6, R35 ;  /* 0x0000002306207221 */ /* 0x002fe20000010000 */
[----:B------:R-:W-:-:S06]  /*16d30*/  FFMA.FTZ R12, R12, R3, -R33 ;  /* 0x000000030c0c7223 */ /* 0x000fcc0000010821 */
[----:B------:R-:W1:Y:S08]  /*16d40*/  MUFU.EX2 R207, R207 ;  /* 0x000000cf00cf7308 */ /* 0x000e700000000800 */
[----:B------:R-:W5:Y:S01]  /*16d50*/  MUFU.EX2 R206, R206 ;  /* 0x000000ce00ce7308 */ /* 0x000f620000000800 */
[----:B----4-:R-:W-:Y:S01]  /*16d60*/  FADD.FTZ R35, R205, R32 ;  /* 0x00000020cd237221 */ /* 0x010fe20000010000 */
[----:B------:R-:W-:-:S06]  /*16d70*/  FFMA.FTZ R203, R46, R3, -R33 ;  /* 0x000000032ecb7223 */ /* 0x000fcc0000010821 */
[----:B------:R-:W4:Y:S08]  /*16d80*/  MUFU.EX2 R10, R10 ;  /* 0x0000000a000a7308 */ /* 0x000f300000000800 */
[----:B------:R-:W4:Y:S01]  /*16d90*/  MUFU.EX2 R15, R15 ;  /* 0x0000000f000f7308 */ /* 0x000f220000000800 */
[----:B0-----:R-:W-:Y:S01]  /*16da0*/  FADD.FTZ R32, R8, R35 ;  /* 0x0000002308207221 */ /* 0x001fe20000010000 */
[----:B------:R-:W-:-:S06]  /*16db0*/  FFMA.FTZ R14, R14, R3, -R33 ;  /* 0x000000030e0e7223 */ /* 0x000fcc0000010821 */
[----:B------:R-:W0:Y:S01]  /*16dc0*/  MUFU.EX2 R201, R201 ;  /* 0x000000c900c97308 */ /* 0x000e220000000800 */
[----:B---3--:R-:W-:-:S07]  /*16dd0*/  FADD.FTZ R37, R13, R34 ;  /* 0x000000220d257221 */ /* 0x008fce0000010000 */
[----:B------:R-:W3:Y:S01]  /*16de0*/  MUFU.EX2 R200, R200 ;  /* 0x000000c800c87308 */ /* 0x000ee20000000800 */
[----:B-1----:R-:W-:Y:S01]  /*16df0*/  FADD.FTZ R35, R207, R32 ;  /* 0x00000020cf237221 */ /* 0x002fe20000010000 */
[----:B-----5:R-:W-:-:S06]  /*16e00*/  FADD.FTZ R34, R206, R37 ;  /* 0x00000025ce227221 */ /* 0x020fcc0000010000 */
[----:B------:R-:W1:Y:S08]  /*16e10*/  MUFU.EX2 R12, R12 ;  /* 0x0000000c000c7308 */ /* 0x000e700000000800 */
[----:B------:R-:W5:Y:S01]  /*16e20*/  MUFU.EX2 R21, R66 ;  /* 0x0000004200157308 */ /* 0x000f620000000800 */
[----:B----4-:R-:W-:Y:S01]  /*16e30*/  FADD.FTZ R32, R10, R35 ;  /* 0x000000230a207221 */ /* 0x010fe20000010000 */
[----:B------:R-:W-:-:S06]  /*16e40*/  FFMA.FTZ R20, R20, R3, -R33 ;  /* 0x0000000314147223 */ /* 0x000fcc0000010821 */
[----:B------:R-:W4:Y:S01]  /*16e50*/  MUFU.EX2 R203, R203 ;  /* 0x000000cb00cb7308 */ /* 0x000f220000000800 */
[----:B------:R-:W-:-:S07]  /*16e60*/  FADD.FTZ R37, R15, R34 ;  /* 0x000000220f257221 */ /* 0x000fce0000010000 */
[----:B------:R-:W2:Y:S01]  /*16e70*/  MUFU.EX2 R202, R202 ;  /* 0x000000ca00ca7308 */ /* 0x000ea20000000800 */
[----:B0-----:R-:W-:Y:S01]  /*16e80*/  FADD.FTZ R35, R201, R32 ;  /* 0x00000020c9237221 */ /* 0x001fe20000010000 */
[----:B------:R-:W-:-:S06]  /*16e90*/  FFMA.FTZ R199, R38, R3, -R33 ;  /* 0x0000000326c77223 */ /* 0x000fcc0000010821 */
[----:B------:R-:W-:Y:S01]  /*16ea0*/  MUFU.EX2 R14, R14 ;  /* 0x0000000e000e7308 */ /* 0x000fe20000000800 */
[----:B---3--:R-:W-:-:S07]  /*16eb0*/  FADD.FTZ R34, R200, R37 ;  /* 0x00000025c8227221 */ /* 0x008fce0000010000 */
[----:B------:R-:W0:Y:S01]  /*16ec0*/  MUFU.EX2 R25, R25 ;  /* 0x0000001900197308 */ /* 0x000e220000000800 */
[----:B------:R-:W-:Y:S01]  /*16ed0*/  FFMA.FTZ R193, R26, R3, -R33 ;  /* 0x000000031ac17223 */ /* 0x000fe20000010821 */
[----:B-1----:R-:W-:-:S06]  /*16ee0*/  FADD.FTZ R26, R12, R35 ;  /* 0x000000230c1a7221 */ /* 0x002fcc0000010000 */
[----:B------:R-:W-:Y:S01]  /*16ef0*/  MUFU.EX2 R197, R197 ;  /* 0x000000c500c57308 */ /* 0x000fe20000000800 */
[----:B------:R-:W-:Y:S01]  /*16f00*/  PRMT R0, R65, 0x654, R0 ;  /* 0x0000065441007816 */ /* 0x000fe20000000000 */
[----:B-----5:R-:W-:-:S06]  /*16f10*/  FADD.FTZ R37, R21, R34 ;  /* 0x0000002215257221 */ /* 0x020fcc0000010000 */
[----:B------:R-:W1:Y:S01]  /*16f20*/  MUFU.EX2 R196, R196 ;  /* 0x000000c400c47308 */ /* 0x000e620000000800 */
[----:B------:R-:W-:Y:S01]  /*16f30*/  FFMA.FTZ R24, R24, R3, -R33 ;  /* 0x0000000318187223 */ /* 0x000fe20000010821 */
[----:B------:R-:W-:Y:S01]  /*16f40*/  F2FP.F16.F32.PACK_AB R208, R7, R208 ;  /* 0x000000d007d0723e */ /* 0x000fe200000000ff */
[----:B----4-:R-:W-:-:S05]  /*16f50*/  FADD.FTZ R7, R203, R26 ;  /* 0x0000001acb077221 */ /* 0x010fca0000010000 */
[----:B------:R-:W3:Y:S01]  /*16f60*/  MUFU.EX2 R20, R20 ;  /* 0x0000001400147308 */ /* 0x000ee20000000800 */
[----:B--2---:R-:W-:Y:S01]  /*16f70*/  FADD.FTZ R34, R202, R37 ;  /* 0x00000025ca227221 */ /* 0x004fe20000010000 */
[----:B------:R2:W-:Y:S06]  /*16f80*/  SYNCS.ARRIVE.TRANS64.RED.A1T0 RZ, [R0+URZ], RZ ;  /* 0x000000ff00ff79a7 */ /* 0x0005ec000810043f */
[----:B------:R-:W4:Y:S01]  /*16f90*/  MUFU.EX2 R27, R27 ;  /* 0x0000001b001b7308 */ /* 0x000f220000000800 */
[----:B0-----:R-:W-:Y:S01]  /*16fa0*/  FADD.FTZ R37, R25, R34 ;  /* 0x0000002219257221 */ /* 0x001fe20000010000 */
[----:B------:R-:W-:-:S06]  /*16fb0*/  FFMA.FTZ R48, R48, R3, -R33 ;  /* 0x0000000330307223 */ /* 0x000fcc0000010821 */
[----:B------:R-:W0:Y:S08]  /*16fc0*/  MUFU.EX2 R199, R199 ;  /* 0x000000c700c77308 */ /* 0x000e300000000800 */
[----:B------:R-:W5:Y:S01]  /*16fd0*/  MUFU.EX2 R198, R198 ;  /* 0x000000c600c67308 */ /* 0x000f620000000800 */
[----:B------:R-:W-:Y:S01]  /*16fe0*/  FFMA.FTZ R30, R30, R3, -R33 ;  /* 0x000000031e1e7223 */ /* 0x000fe20000010821 */
[----:B-1----:R-:W-:-:S06]  /*16ff0*/  FADD.FTZ R32, R196, R37 ;  /* 0x00000025c4207221 */ /* 0x002fcc0000010000 */
[----:B--2---:R1:W2:Y:S08]  /*17000*/  MUFU.EX2 R0, R24 ;  /* 0x0000001800007308 */ /* 0x0042b00000000800 */
[----:B------:R-:W2:Y:S01]  /*17010*/  MUFU.EX2 R29, R29 ;  /* 0x0000001d001d7308 */ /* 0x000ea20000000800 */
[----:B-1----:R-:W-:-:S04]  /*17020*/  FADD.FTZ R24, R14, R7 ;  /* 0x000000070e187221 */ /* 0x002fc80000010000 */
[----:B------:R-:W-:-:S03]  /*17030*/  FADD.FTZ R7, R197, R24 ;  /* 0x00000018c5077221 */ /* 0x000fc60000010000 */
[----:B------:R-:W1:Y:S01]  /*17040*/  MUFU.EX2 R193, R193 ;  /* 0x000000c100c17308 */ /* 0x000e620000000800 */
[----:B------:R-:W-:Y:S01]  /*17050*/  FFMA.FTZ R2, R2, R3, -R33 ;  /* 0x0000000302027223 */ /* 0x000fe20000010821 */
[----:B---3--:R-:W-:Y:S01]  /*17060*/  FADD.FTZ R24, R20, R7 ;  /* 0x0000000714187221 */ /* 0x008fe20000010000 */
[----:B----4-:R-:W-:-:S05]  /*17070*/  FADD.FTZ R33, R27, R32 ;  /* 0x000000201b217221 */ /* 0x010fca0000010000 */
[----:B------:R-:W3:Y:S01]  /*17080*/  MUFU.EX2 R192, R192 ;  /* 0x000000c000c07308 */ /* 0x000ee20000000800 */
[----:B0-----:R-:W-:Y:S01]  /*17090*/  FADD.FTZ R7, R199, R24 ;  /* 0x00000018c7077221 */ /* 0x001fe20000010000 */
[----:B-----5:R-:W-:-:S06]  /*170a0*/  FADD.FTZ R26, R198, R33 ;  /* 0x00000021c61a7221 */ /* 0x020fcc0000010000 */
[----:B------:R-:W0:Y:S01]  /*170b0*/  MUFU.EX2 R48, R48 ;  /* 0x0000003000307308 */ /* 0x000e220000000800 */
[----:B------:R-:W-:Y:S01]  /*170c0*/  F2FP.F16.F32.PACK_AB R206, R15, R206 ;  /* 0x000000ce0fce723e */ /* 0x000fe200000000ff */
[----:B------:R-:W-:-:S06]  /*170d0*/  VIADD R15, R112, 0xfffffffe ;  /* 0xfffffffe700f7836 */ /* 0x000fcc0000000000 */
[----:B------:R-:W4:Y:S01]  /*170e0*/  MUFU.EX2 R31, R76 ;  /* 0x0000004c001f7308 */ /* 0x000f220000000800 */
[----:B------:R-:W-:Y:S01]  /*170f0*/  F2FP.F16.F32.PACK_AB R210, R9, R210 ;  /* 0x000000d209d2723e */ /* 0x000fe200000000ff */
[----:B--2---:R-:W-:-:S06]  /*17100*/  FADD.FTZ R24, R0, R7 ;  /* 0x0000000700187221 */ /* 0x004fcc0000010000 */
[----:B------:R-:W2:Y:S01]  /*17110*/  MUFU.EX2 R30, R30 ;  /* 0x0000001e001e7308 */ /* 0x000ea20000000800 */
[----:B------:R-:W-:-:S07]  /*17120*/  FADD.FTZ R9, R29, R26 ;  /* 0x0000001a1d097221 */ /* 0x000fce0000010000 */
[----:B------:R-:W5:Y:S01]  /*17130*/  MUFU.EX2 R194, R194 ;  /* 0x000000c200c27308 */ /* 0x000f620000000800 */
[----:B------:R-:W-:Y:S01]  /*17140*/  ISETP.GE.AND P1, PT, R15, R36, PT ;  /* 0x000000240f00720c */ /* 0x000fe20003f26270 */
[----:B-1----:R-:W-:-:S06]  /*17150*/  FADD.FTZ R7, R193, R24 ;  /* 0x00000018c1077221 */ /* 0x002fcc0000010000 */
[----:B------:R2:W1:Y:S01]  /*17160*/  MUFU.EX2 R195, R2 ;  /* 0x0000000200c37308 */ /* 0x0004620000000800 */
[----:B---3--:R-:W-:-:S07]  /*17170*/  FADD.FTZ R26, R192, R9 ;  /* 0x00000009c01a7221 */ /* 0x008fce0000010000 */
[----:B------:R-:W3:Y:S01]  /*17180*/  MUFU.EX2 R11, R11 ;  /* 0x0000000b000b7308 */ /* 0x000ee20000000800 */
[----:B0-----:R-:W-:Y:S01]  /*17190*/  FADD.FTZ R7, R48, R7 ;  /* 0x0000000730077221 */ /* 0x001fe20000010000 */
[----:B----4-:R-:W-:-:S03]  /*171a0*/  FADD.FTZ R9, R31, R26 ;  /* 0x0000001a1f097221 */ /* 0x010fc60000010000 */
[----:B--2---:R-:W-:Y:S01]  /*171b0*/  FADD.FTZ R2, R30, R7 ;  /* 0x000000071e027221 */ /* 0x004fe20000010000 */
[----:B-----5:R-:W-:Y:S01]  /*171c0*/  FADD.FTZ R26, R194, R9 ;  /* 0x00000009c21a7221 */ /* 0x020fe20000010000 */
[----:B------:R-:W-:Y:S01]  /*171d0*/  F2FP.F16.F32.PACK_AB R197, R20, R197 ;  /* 0x000000c514c5723e */ /* 0x000fe200000000ff */
[----:B------:R-:W-:Y:S01]  /*171e0*/  BSSY B0, `(.L_x_636) ;  /* 0x0000567000007945 */ /* 0x000fe20003800000 */
[----:B------:R-:W-:Y:S01]  /*171f0*/  F2FP.F16.F32.PACK_AB R200, R21, R200 ;  /* 0x000000c815c8723e */ /* 0x000fe200000000ff */
[----:B-1----:R-:W-:Y:S01]  /*17200*/  FADD.FTZ R20, R195, R2 ;  /* 0x00000002c3147221 */ /* 0x002fe20000010000 */
[----:B------:R-:W-:Y:S01]  /*17210*/  F2FP.F16.F32.PACK_AB R202, R25, R202 ;  /* 0x000000ca19ca723e */ /* 0x000fe200000000ff */
[--C-:B------:R-:W-:Y:S01]  /*17220*/  IMAD.MOV.U32 R150, RZ, RZ, R151.reuse ;  /* 0x000000ffff967224 */ /* 0x100fe200078e0097 */
[----:B------:R-:W-:Y:S01]  /*17230*/  F2FP.F16.F32.PACK_AB R196, R27, R196 ;  /* 0x000000c41bc4723e */ /* 0x000fe200000000ff */
[--C-:B------:R-:W-:Y:S01]  /*17240*/  IMAD.MOV.U32 R148, RZ, RZ, R151.reuse ;  /* 0x000000ffff947224 */ /* 0x100fe200078e0097 */
[----:B------:R-:W-:Y:S01]  /*17250*/  F2FP.F16.F32.PACK_AB R198, R29, R198 ;  /* 0x000000c61dc6723e */ /* 0x000fe200000000ff */
[--C-:B------:R-:W-:Y:S01]  /*17260*/  IMAD.MOV.U32 R147, RZ, RZ, R151.reuse ;  /* 0x000000ffff937224 */ /* 0x100fe200078e0097 */
[----:B------:R-:W-:Y:S01]  /*17270*/  F2FP.F16.F32.PACK_AB R192, R31, R192 ;  /* 0x000000c01fc0723e */ /* 0x000fe200000000ff */
[----:B---3--:R-:W-:Y:S01]  /*17280*/  FADD.FTZ R21, R11, R26 ;  /* 0x0000001a0b157221 */ /* 0x008fe20000010000 */
[----:B------:R-:W-:Y:S01]  /*17290*/  F2FP.F16.F32.PACK_AB R209, R28, R209 ;  /* 0x000000d11cd1723e */ /* 0x000fe200000000ff */
[--C-:B------:R-:W-:Y:S01]  /*172a0*/  IMAD.MOV.U32 R145, RZ, RZ, R151.reuse ;  /* 0x000000ffff917224 */ /* 0x100fe200078e0097 */
[----:B------:R-:W-:Y:S01]  /*172b0*/  F2FP.F16.F32.PACK_AB R199, R0, R199 ;  /* 0x000000c700c7723e */ /* 0x000fe200000000ff */
[----:B------:R-:W-:Y:S01]  /*172c0*/  IMAD.MOV.U32 R0, RZ, RZ, 0x3f800000 ;  /* 0x3f800000ff007424 */ /* 0x000fe200078e00ff */
[----:B------:R-:W-:Y:S01]  /*172d0*/  F2FP.F16.F32.PACK_AB R193, R48, R193 ;  /* 0x000000c130c1723e */ /* 0x000fe200000000ff */
[--C-:B------:R-:W-:Y:S01]  /*172e0*/  IMAD.MOV.U32 R144, RZ, RZ, R151.reuse ;  /* 0x000000ffff907224 */ /* 0x100fe200078e0097 */
        /* <DEDUP_REMOVED lines=16> */
[----:B------:R-:W-:Y:S01]  /*173f0*/  MOV R2, 0x3f800000 ;  /* 0x3f80000000027802 */ /* 0x000fe20000000f00 */
[--C-:B------:R-:W-:Y:S01]  /*17400*/  IMAD.MOV.U32 R130, RZ, RZ, R151.reuse ;  /* 0x000000ffff827224 */ /* 0x100fe200078e0097 */
[-C--:B------:R-:W-:Y:S01]  /*17410*/  MOV R149, R151.reuse ;  /* 0x0000009700957202 */ /* 0x080fe20000000f00 */
        /* <DEDUP_REMOVED lines=81> */
[----:B------:R-:W-:Y:S01]  /*17930*/  MOV R26, R151 ;  /* 0x00000097001a7202 */ /* 0x000fe20000000f00 */
[----:B------:R-:W-:-:S02]  /*17940*/  IMAD.MOV.U32 R67, RZ, RZ, R151 ;  /* 0x000000ffff437224 */ /* 0x000fc400078e0097 */
[--C-:B------:R-:W-:Y:S02]  /*17950*/  IMAD.MOV.U32 R66, RZ, RZ, R151.reuse ;  /* 0x000000ffff427224 */ /* 0x100fe400078e0097 */
[--C-:B------:R-:W-:Y:S02]  /*17960*/  IMAD.MOV.U32 R64, RZ, RZ, R151.reuse ;  /* 0x000000ffff407224 */ /* 0x100fe400078e0097 */
[--C-:B------:R-:W-:Y:S02]  /*17970*/  IMAD.MOV.U32 R63, RZ, RZ, R151.reuse ;  /* 0x000000ffff3f7224 */ /* 0x100fe400078e0097 */
[--C-:B------:R-:W-:Y:S02]  /*17980*/  IMAD.MOV.U32 R61, RZ, RZ, R151.reuse ;  /* 0x000000ffff3d7224 */ /* 0x100fe400078e0097 */
[--C-:B------:R-:W-:Y:S02]  /*17990*/  IMAD.MOV.U32 R60, RZ, RZ, R151.reuse ;  /* 0x000000ffff3c7224 */ /* 0x100fe400078e0097 */
        /* <DEDUP_REMOVED lines=23> */
[----:B------:R-:W-:Y:S01]  /*17b10*/  IMAD.MOV.U32 R24, RZ, RZ, R151 ;  /* 0x000000ffff187224 */ /* 0x000fe200078e0097 */
[----:B------:R-:W-:Y:S06]  /*17b20*/  @!P1 BRA `(.L_x_637) ;  /* 0x0000004c00489947 */ /* 0x000fec0003800000 */
[----:B------:R-:W-:Y:S01]  /*17b30*/  MOV R14, R4 ;  /* 0x00000004000e7202 */ /* 0x000fe20000000f00 */
[----:B------:R-:W-:Y:S01]  /*17b40*/  IMAD.MOV.U32 R11, RZ, RZ, R5 ;  /* 0x000000ffff0b7224 */ /* 0x000fe200078e0005 */
[----:B------:R-:W-:Y:S01]  /*17b50*/  MOV R8, R226 ;  /* 0x000000e200087202 */ /* 0x000fe20000000f00 */
        /* <DEDUP_REMOVED lines=65> */
[----:B------:R-:W-:-:S07]  /*17f70*/  CS2R R24, SRZ ;  /* 0x0000000000187805 */ /* 0x000fce000001ff00 */
.L_x_650:
[----:B------:R-:W-:-:S04]  /*17f80*/  ISETP.NE.AND P1, PT, R8, 0x1, PT ;  /* 0x000000010800780c */ /* 0x000fc80003f25270 */
[----:B------:R-:W-:-:S04]  /*17f90*/  SEL R227, RZ, 0x1, P1 ;  /* 0x00000001ffe37807 */ /* 0x000fc80000800000 */
[----:B------:R-:W-:Y:S01]  /*17fa0*/  LOP3.LUT R227, R10, R227, RZ, 0x3c, !PT ;  /* 0x000000e30ae37212 */ /* 0x000fe200078e3cff */
[----:B------:R-:W-:Y:S06]  /*17fb0*/  @!P0 BRA `(.L_x_638) ;  /* 0x0000000000048947 */ /* 0x000fec0003800000 */
[----:B------:R-:W-:Y:S01]  /*17fc0*/  BPT.TRAP 0x1 ;  /* 0x000000040000795c */ /* 0x000fe20000300000 */
.L_x_638:
[----:B------:R-:W-:Y:S01]  /*17fd0*/  VIADD R226, R8, 0x1 ;  /* 0x0000000108e27836 */ /* 0x000fe20000000000 */
[----:B------:R-:W-:-:S04]  /*17fe0*/  SHF.L.U32 R3, R227, 0x1f, RZ ;  /* 0x0000001fe3037819 */ /* 0x000fc800000006ff */
[----:B------:R-:W-:-:S04]  /*17ff0*/  ISETP.NE.AND P1, PT, R226, 0x2, PT ;  /* 0x00000002e200780c */ /* 0x000fc80003f25270 */
[----:B------:R-:W-:-:S04]  /*18000*/  SEL R226, R226, RZ, P1 ;  /* 0x000000ffe2e27207 */ /* 0x000fc80000800000 */
[----:B------:R-:W-:-:S04]  /*18010*/  LEA R9, R226, R23, 0x3 ;  /* 0x00000017e2097211 */ /* 0x000fc800078e18ff */
[----:B------:R0:W1:Y:S01]  /*18020*/  SYNCS.PHASECHK.TRANS64.TRYWAIT P1, [R9+URZ+0x38830], R3 ;  /* 0x03883003090075a7 */ /* 0x000062000802017f */
[----:B------:R-:W-:Y:S05]  /*18030*/  @!P0 BRA `(.L_x_639) ;  /* 0x0000000000048947 */ /* 0x000fea0003800000 */
[----:B------:R-:W-:Y:S01]  /*18040*/  BPT.TRAP 0x1 ;  /* 0x000000040000795c */ /* 0x000fe20000300000 */
.L_x_639:
[----:B------:R-:W2:Y:S01]  /*18050*/  LDL R4, [R1+0x50] ;  /* 0x0000500001047983 */ /* 0x000ea20000100800 */
[----:B------:R-:W-:Y:S01]  /*18060*/  BSSY B1, `(.L_x_640) ;  /* 0x0000007000017945 */ /* 0x000fe20003800000 */
[----:B------:R-:W-:Y:S02]  /*18070*/  IMAD.MOV.U32 R5, RZ, RZ, 0x40000040 ;  /* 0x40000040ff057424 */ /* 0x000fe400078e00ff */
[----:B--2---:R-:W-:-:S04]  /*18080*/  IMAD R4, R226, 0xa00, R4 ;  /* 0x00000a00e2047824 */ /* 0x004fc800078e0204 */
[----:B------:R-:W-:Y:S01]  /*18090*/  VIADD R6, R4, 0x80 ;  /* 0x0000008004067836 */ /* 0x000fe20000000000 */
[----:B-1----:R-:W-:Y:S06]  /*180a0*/  @P1 BRA `(.L_x_641) ;  /* 0x0000000000081947 */ /* 0x002fec0003800000 */
[----:B------:R-:W1:Y:S02]  /*180b0*/  SYNCS.PHASECHK.TRANS64.TRYWAIT P1, [R9+URZ+0x38830], R3 ;  /* 0x03883003090075a7 */ /* 0x000e64000802017f */
[----:B-1----:R-:W-:Y:S05]  /*180c0*/  @!P1 BRA `(.L_x_642) ;  /* 0x0000013000049947 */ /* 0x002fea0003800000 */
.L_x_641:
[----:B------:R-:W-:Y:S05]  /*180d0*/  BSYNC B1 ;  /* 0x0000000000017941 */ /* 0x000fea0003800000 */
.L_x_640:
[----:B------:R-:W2:Y:S04]  /*180e0*/  LDL.64 R152, [R1+0x48] ;  /* 0x0000480001987983 */ /* 0x000ea80000100a00 */
[----:B------:R-:W3:Y:S04]  /*180f0*/  LDL.64 R156, [R1+0x8] ;  /* 0x00000800019c7983 */ /* 0x000ee80000100a00 */
[----:B------:R-:W4:Y:S01]  /*18100*/  LDL.64 R154, [R1] ;  /* 0x00000000019a7983 */ /* 0x000f220000100a00 */
[----:B------:R-:W-:Y:S02]  /*18110*/  R2UR UR10, R4 ;  /* 0x00000000040a72ca */ /* 0x000fe400000e0000 */
[----:B------:R-:W-:Y:S01]  /*18120*/  R2UR UR11, R5 ;  /* 0x00000000050b72ca */ /* 0x000fe200000e0000 */
[----:B------:R-:W-:Y:S01]  /*18130*/  WARPGROUP.ARRIVE ;  /* 0x00000000000079c5 */ /* 0x000fe20000000000 */
[----:B------:R-:W-:-:S02]  /*18140*/  MOV R7, 0x40000040 ;  /* 0x4000004000077802 */ /* 0x000fc40000000f00 */
[----:B------:R-:W-:Y:S02]  /*18150*/  R2UR UR6, R6 ;  /* 0x00000000060672ca */ /* 0x000fe400000e0000 */
[----:B------:R-:W-:Y:S01]  /*18160*/  R2UR UR7, R7 ;  /* 0x00000000070772ca */ /* 0x000fe200000e0000 */
[C---:B------:R-:W-:Y:S02]  /*18170*/  VIADD R6, R4.reuse, 0x100 ;  /* 0x0000010004067836 */ /* 0x040fe40000000000 */
[----:B------:R-:W-:Y:S02]  /*18180*/  VIADD R12, R4, 0x180 ;  /* 0x00000180040c7836 */ /* 0x000fe40000000000 */
[----:B------:R-:W-:Y:S01]  /*18190*/  IMAD.MOV.U32 R13, RZ, RZ, 0x40000040 ;  /* 0x40000040ff0d7424 */ /* 0x000fe200078e00ff */
[----:B--2---:R-:W-:Y:S02]  /*181a0*/  R2UR UR46, R152 ;  /* 0x00000000982e72ca */ /* 0x004fe400000e0000 */
[----:B------:R-:W-:-:S02]  /*181b0*/  R2UR UR47, R153 ;  /* 0x00000000992f72ca */ /* 0x000fc400000e0000 */
[----:B------:R-:W2:Y:S01]  /*181c0*/  LDL.64 R152, [R1+0x40] ;  /* 0x0000400001987983 */ /* 0x000ea20000100a00 */
[----:B---3--:R-:W-:Y:S02]  /*181d0*/  R2UR UR12, R156 ;  /* 0x000000009c0c72ca */ /* 0x008fe400000e0000 */
[----:B------:R-:W-:-:S11]  /*181e0*/  R2UR UR13, R157 ;  /* 0x000000009d0d72ca */ /* 0x000fd600000e0000 */
[----:B------:R-:W-:Y:S02]  /*181f0*/  UMOV UR8, UR12 ;  /* 0x0000000c00087c82 */ /* 0x000fe40008000000 */
[----:B------:R-:W-:Y:S02]  /*18200*/  UMOV UR9, UR13 ;  /* 0x0000000d00097c82 */ /* 0x000fe40008000000 */
[----:B------:R-:W-:Y:S01]  /*18210*/  HGMMA.64x16x16.F32 R184, gdesc[UR8], RZ, !UPT, gsb0 ;  /* 0x0020000008b879f0 */ /* 0x000fe2000c0008ff */
[----:B------:R-:W-:Y:S01]  /*18220*/  UMOV UR4, UR12 ;  /* 0x0000000c00047c82 */ /* 0x000fe20008000000 */
[----:B------:R-:W-:Y:S01]  /*18230*/  UMOV UR5, UR13 ;  /* 0x0000000d00057c82 */ /* 0x000fe20008000000 */
[----:B------:R-:W-:Y:S02]  /*18240*/  WARPGROUP.DEPBAR.LE gsb0, 0x0 ;  /* 0x00008000000079c5 */ /* 0x000fe40000010000 */
[----:B------:R-:W-:-:S06]  /*18250*/  WARPGROUP.ARRIVE ;  /* 0x00000000000079c5 */ /* 0x000fcc0000000000 */
[----:B------:R-:W-:Y:S01]  /*18260*/  HGMMA.64x16x16.F32 R176, gdesc[UR4], RZ, !UPT, gsb0 ;  /* 0x0020000004b079f0 */ /* 0x000fe2000c0008ff */
[----:B------:R-:W-:Y:S02]  /*18270*/  R2UR UR10, R6 ;  /* 0x00000000060a72ca */ /* 0x000fe400000e0000 */
[----:B------:R-:W-:Y:S01]  /*18280*/  R2UR UR11, R7 ;  /* 0x00000000070b72ca */ /* 0x000fe200000e0000 */
[----:B------:R-:W-:Y:S01]  /*18290*/  UMOV UR8, UR12 ;  /* 0x0000000c00087c82 */ /* 0x000fe20008000000 */
[----:B------:R-:W-:Y:S01]  /*182a0*/  UMOV UR9, UR13 ;  /* 0x0000000d00097c82 */ /* 0x000fe20008000000 */
[----:B------:R-:W-:Y:S02]  /*182b0*/  WARPGROUP.DEPBAR.LE gsb0, 0x0 ;  /* 0x00008000000079c5 */ /* 0x000fe40000010000 */
[----:B------:R-:W-:-:S08]  /*182c0*/  WARPGROUP.ARRIVE ;  /* 0x00000000000079c5 */ /* 0x000fd00000000000 */
        /* <DEDUP_REMOVED lines=8> */
[----:B------:R-:W-:Y:S02]  /*18350*/  IADD3 R6, R4, 0x200, RZ ;  /* 0x0000020004067810 */ /* 0x000fe40007ffe0ff */
[----:B------:R-:W-:Y:S02]  /*18360*/  MOV R7, 0x40000040 ;  /* 0x4000004000077802 */ /* 0x000fe40000000f00 */
[----:B------:R-:W-:Y:S02]  /*18370*/  R2UR UR34, R6 ;  /* 0x00000000062272ca */ /* 0x000fe400000e0000 */
[----:B------:R-:W-:Y:S02]  /*18380*/  R2UR UR35, R7 ;  /* 0x00000000072372ca */ /* 0x000fe400000e0000 */
[----:B----4-:R-:W-:Y:S02]  /*18390*/  R2UR UR28, R154 ;  /* 0x000000009a1c72ca */ /* 0x010fe400000e0000 */
[----:B------:R-:W-:Y:S01]  /*183a0*/  R2UR UR29, R155 ;  /* 0x000000009b1d72ca */ /* 0x000fe200000e0000 */
[----:B------:R-:W-:Y:S01]  /*183b0*/  UMOV UR32, UR12 ;  /* 0x0000000c00207c82 */ /* 0x000fe20008000000 */
[----:B------:R-:W-:Y:S01]  /*183c0*/  UMOV UR33, UR13 ;  /* 0x0000000d00217c82 */ /* 0x000fe20008000000 */
[----:B------:R-:W-:-:S02]  /*183d0*/  WARPGROUP.DEPBAR.LE gsb0, 0x0 ;  /* 0x00008000000079c5 */ /* 0x000fc40000010000 */
[----:B------:R-:W-:Y:S01]  /*183e0*/  VIADD R12, R4, 0x2 ;  /* 0x00000002040c7836 */ /* 0x000fe20000000000 */
[----:B--2---:R-:W-:Y:S02]  /*183f0*/  R2UR UR42, R152 ;  /* 0x00000000982a72ca */ /* 0x004fe400000e0000 */
[----:B------:R-:W-:Y:S02]  /*18400*/  R2UR UR43, R153 ;  /* 0x00000000992b72ca */ /* 0x000fe400000e0000 */
[----:B------:R-:W-:-:S06]  /*18410*/  WARPGROUP.ARRIVE ;  /* 0x00000000000079c5 */ /* 0x000fcc0000000000 */
[----:B------:R-:W-:Y:S01]  /*18420*/  HGMMA.64x16x16.F32 R152, gdesc[UR32], RZ, !UPT, gsb0 ;  /* 0x00200000209879f0 */ /* 0x000fe2000c0008ff */
[----:B------:R-:W-:Y:S01]  /*18430*/  IMAD.MOV.U32 R13, RZ, RZ, 0x40000040 ;  /* 0x40000040ff0d7424 */ /* 0x000fe200078e00ff */
[----:B------:R-:W-:-:S04]  /*18440*/  R2UR UR26, R12 ;  /* 0x000000000c1a72ca */ /* 0x000fc800000e0000 */
[----:B------:R-:W-:Y:S01]  /*18450*/  R2UR UR27, R13 ;  /* 0x000000000d1b72ca */ /* 0x000fe200000e0000 */
[----:B------:R-:W-:Y:S01]  /*18460*/  UMOV UR24, UR28 ;  /* 0x0000001c00187c82 */ /* 0x000fe20008000000 */
[----:B------:R-:W-:Y:S01]  /*18470*/  UMOV UR25, UR29 ;  /* 0x0000001d00197c82 */ /* 0x000fe20008000000 */
[----:B------:R-:W-:Y:S02]  /*18480*/  WARPGROUP.DEPBAR.LE gsb0, 0x0 ;  /* 0x00008000000079c5 */ /* 0x000fe40000010000 */
[----:B------:R-:W-:-:S08]  /*18490*/  WARPGROUP.ARRIVE ;  /* 0x00000000000079c5 */ /* 0x000fd00000000000 */
[----:B------:R-:W-:Y:S01]  /*184a0*/  HGMMA.64x16x16.F32 R184, gdesc[UR24], R184, gsb0 ;  /* 0x0020000018b879f0 */ /* 0x000fe200080008b8 */
[----:B------:R-:W-:Y:S02]  /*184b0*/  VIADD R6, R4, 0x82 ;  /* 0x0000008204067836 */ /* 0x000fe40000000000 */
[----:B------:R-:W-:-:S03]  /*184c0*/  IMAD.MOV.U32 R7, RZ, RZ, 0x40000040 ;  /* 0x40000040ff077424 */ /* 0x000fc600078e00ff */
[----:B------:R-:W-:Y:S02]  /*184d0*/  R2UR UR22, R6 ;  /* 0x00000000061672ca */ /* 0x000fe400000e0000 */
[----:B------:R-:W-:Y:S01]  /*184e0*/  R2UR UR23, R7 ;  /* 0x00000000071772ca */ /* 0x000fe200000e0000 */
[----:B------:R-:W-:Y:S01]  /*184f0*/  UMOV UR20, UR28 ;  /* 0x0000001c00147c82 */ /* 0x000fe20008000000 */
[----:B------:R-:W-:Y:S01]  /*18500*/  UMOV UR21, UR29 ;  /* 0x0000001d00157c82 */ /* 0x000fe20008000000 */
[----:B------:R-:W-:Y:S02]  /*18510*/  WARPGROUP.DEPBAR.LE gsb0, 0x0 ;  /* 0x00008000000079c5 */ /* 0x000fe40000010000 */
[----:B------:R-:W-:-:S08]  /*18520*/  WARPGROUP.ARRIVE ;  /* 0x00000000000079c5 */ /* 0x000fd00000000000 */
[----:B------:R-:W-:Y:S01]  /*18530*/  HGMMA.64x16x16.F32 R176, gdesc[UR20], R176, gsb0 ;  /* 0x0020000014b079f0 */ /* 0x000fe200080008b0 */
[----:B------:R-:W-:Y:S02]  /*18540*/  IADD3 R12, R4, 0x102, RZ ;  /* 0x00000102040c7810 */ /* 0x000fe40007ffe0ff */
[----:B------:R-:W-:Y:S02]  /*18550*/  MOV R13, 0x40000040 ;  /* 0x40000040000d7802 */ /* 0x000fe40000000f00 */
[----:B------:R-:W-:Y:S02]  /*18560*/  R2UR UR18, R12 ;  /* 0x000000000c1272ca */ /* 0x000fe400000e0000 */
[----:B------:R-:W-:Y:S01]  /*18570*/  R2UR UR19, R13 ;  /* 0x000000000d1372ca */ /* 0x000fe200000e0000 */
[----:B------:R-:W-:Y:S01]  /*18580*/  UMOV UR16, UR28 ;  /* 0x0000001c00107c82 */ /* 0x000fe20008000000 */
[----:B------:R-:W-:Y:S01]  /*18590*/  UMOV UR17, UR29 ;  /* 0x0000001d00117c82 */ /* 0x000fe20008000000 */
[----:B------:R-:W-:-:S02]  /*185a0*/  WARPGROUP.DEPBAR.LE gsb0, 0x0 ;  /* 0x00008000000079c5 */ /* 0x000fc40000010000 */
        /* <DEDUP_REMOVED lines=15> */
[----:B------:R-:W-:Y:S01]  /*186a0*/  IMAD.MOV.U32 R7, RZ, RZ, 0x40000040 ;  /* 0x40000040ff077424 */ /* 0x000fe200078e00ff */
[----:B------:R-:W-:Y:S01]  /*186b0*/  IADD3 R6, R4, 0x4, RZ ;  /* 0x0000000404067810 */ /* 0x000fe20007ffe0ff */
[----:B------:R-:W-:Y:S01]  /*186c0*/  UMOV UR8, UR46 ;  /* 0x0000002e00087c82 */ /* 0x000fe20008000000 */
[----:B------:R-:W-:Y:S01]  /*186d0*/  UMOV UR9, UR47 ;  /* 0x0000002f00097c82 */ /* 0x000fe20008000000 */
[----:B------:R-:W-:Y:S01]  /*186e0*/  UMOV UR4, UR46 ;  /* 0x0000002e00047c82 */ /* 0x000fe20008000000 */
[----:B------:R-:W-:Y:S02]  /*186f0*/  WARPGROUP.DEPBAR.LE gsb0, 0x0 ;  /* 0x00008000000079c5 */ /* 0x000fe40000010000 */
[----:B------:R-:W-:Y:S01]  /*18700*/  WARPGROUP.ARRIVE ;  /* 0x00000000000079c5 */ /* 0x000fe20000000000 */
[----:B------:R-:W-:Y:S01]  /*18710*/  UMOV UR5, UR47 ;  /* 0x0000002f00057c82 */ /* 0x000fe20008000000 */
[----:B------:R-:W-:Y:S01]  /*18720*/  UMOV UR24, UR46 ;  /* 0x0000002e00187c82 */ /* 0x000fe20008000000 */
[----:B------:R-:W-:Y:S01]  /*18730*/  UMOV UR25, UR47 ;  /* 0x0000002f00197c82 */ /* 0x000fe20008000000 */
[----:B------:R-:W-:Y:S01]  /*18740*/  UMOV UR20, UR46 ;  /* 0x0000002e00147c82 */ /* 0x000fe20008000000 */
[----:B------:R-:W-:Y:S01]  /*18750*/  UMOV UR21, UR47 ;  /* 0x0000002f00157c82 */ /* 0x000fe20008000000 */
[----:B------:R-:W-:Y:S01]  /*18760*/  HGMMA.64x16x16.F32 R152, gdesc[UR28], R152, gsb0 ;  /* 0x002000001c9879f0 */ /* 0x000fe20008000898 */
[----:B------:R-:W-:Y:S01]  /*18770*/  R2UR UR10, R6 ;  /* 0x00000000060a72ca */ /* 0x000fe200000e0000 */
[----:B------:R-:W-:Y:S01]  /*18780*/  UMOV UR32, UR46 ;  /* 0x0000002e00207c82 */ /* 0x000fe20008000000 */
[----:B------:R-:W-:Y:S01]  /*18790*/  R2UR UR11, R7 ;  /* 0x00000000070b72ca */ /* 0x000fe200000e0000 */
[----:B------:R-:W-:Y:S01]  /*187a0*/  IMAD.MOV.U32 R7, RZ, RZ, 0x40000040 ;  /* 0x40000040ff077424 */ /* 0x000fe200078e00ff */
[----:B------:R-:W-:Y:S01]  /*187b0*/  UMOV UR33, UR47 ;  /* 0x0000002f00217c82 */ /* 0x000fe20008000000 */
[----:B------:R-:W2:Y:S01]  /*187c0*/  LDL.64 R12, [R1+0x38] ;  /* 0x00003800010c7983 */ /* 0x000ea20000100a00 */
[----:B------:R-:W-:-:S02]  /*187d0*/  WARPGROUP.DEPBAR.LE gsb0, 0x0 ;  /* 0x00008000000079c5 */ /* 0x000fc40000010000 */
[----:B------:R-:W-:-:S07]  /*187e0*/  WARPGROUP.ARRIVE ;  /* 0x00000000000079c5 */ /* 0x000fce0000000000 */
[----:B------:R-:W-:Y:S01]  /*187f0*/  HGMMA.64x16x16.F32 R184, gdesc[UR8], R184, gsb0 ;  /* 0x0020000008b879f0 */ /* 0x000fe200080008b8 */
[----:B------:R-:W-:Y:S02]  /*18800*/  IADD3 R6, R4, 0x84, RZ ;  /* 0x0000008404067810 */ /* 0x000fe40007ffe0ff */
[----:B------:R-:W-:Y:S02]  /*18810*/  R2UR UR7, R7 ;  /* 0x00000000070772ca */ /* 0x000fe400000e0000 */
[----:B------:R-:W-:Y:S01]  /*18820*/  R2UR UR6, R6 ;  /* 0x00000000060672ca */ /* 0x000fe200000e0000 */
[----:B------:R-:W-:Y:S02]  /*18830*/  WARPGROUP.DEPBAR.LE gsb0, 0x0 ;  /* 0x00008000000079c5 */ /* 0x000fe40000010000 */
[----:B------:R-:W-:-:S10]  /*18840*/  WARPGROUP.ARRIVE ;  /* 0x00000000000079c5 */ /* 0x000fd40000000000 */
[----:B------:R-:W-:Y:S01]  /*18850*/  HGMMA.64x16x16.F32 R176, gdesc[UR4], R176, gsb0 ;  /* 0x0020000004b079f0 */ /* 0x000fe200080008b0 */
[----:B------:R-:W-:Y:S01]  /*18860*/  VIADD R6, R4, 0x104 ;  /* 0x0000010404067836 */ /* 0x000fe20000000000 */
[----:B------:R-:W-:-:S04]  /*18870*/  MOV R7, 0x40000040 ;  /* 0x4000004000077802 */ /* 0x000fc80000000f00 */
[----:B------:R-:W-:Y:S02]  /*18880*/  R2UR UR26, R6 ;  /* 0x00000000061a72ca */ /* 0x000fe400000e0000 */
[----:B------:R-:W-:Y:S01]  /*18890*/  R2UR UR27, R7 ;  /* 0x00000000071b72ca */ /* 0x000fe200000e0000 */
[----:B------:R-:W-:Y:S02]  /*188a0*/  WARPGROUP.DEPBAR.LE gsb0, 0x0 ;  /* 0x00008000000079c5 */ /* 0x000fe40000010000 */
[----:B------:R-:W-:-:S10]  /*188b0*/  WARPGROUP.ARRIVE ;  /* 0x00000000000079c5 */ /* 0x000fd40000000000 */
[----:B------:R-:W-:Y:S01]  /*188c0*/  HGMMA.64x16x16.F32 R168, gdesc[UR24], R168, gsb0 ;  /* 0x0020000018a879f0 */ /* 0x000fe200080008a8 */
[----:B------:R-:W-:Y:S02]  /*188d0*/  VIADD R6, R4, 0x184 ;  /* 0x0000018404067836 */ /* 0x000fe40000000000 */
[----:B------:R-:W-:-:S03]  /*188e0*/  IMAD.MOV.U32 R7, RZ, RZ, 0x40000040 ;  /* 0x40000040ff077424 */ /* 0x000fc600078e00ff */
[----:B------:R-:W-:Y:S02]  /*188f0*/  R2UR UR22, R6 ;  /* 0x00000000061672ca */ /* 0x000fe400000e0000 */
[----:B------:R-:W-:Y:S01]  /*18900*/  R2UR UR23, R7 ;  /* 0x00000000071772ca */ /* 0x000fe200000e0000 */
[----:B------:R-:W-:Y:S02]  /*18910*/  WARPGROUP.DEPBAR.LE gsb0, 0x0 ;  /* 0x00008000000079c5 */ /* 0x000fe40000010000 */
[----:B------:R-:W-:-:S10]  /*18920*/  WARPGROUP.ARRIVE ;  /* 0x00000000000079c5 */ /* 0x000fd40000000000 */
[----:B------:R-:W-:Y:S01]  /*18930*/  HGMMA.64x16x16.F32 R160, gdesc[UR20], R160, gsb0 ;  /* 0x0020000014a079f0 */ /* 0x000fe200080008a0 */
[----:B------:R-:W-:Y:S01]  /*18940*/  IMAD.MOV.U32 R7, RZ, RZ, 0x40000040 ;  /* 0x40000040ff077424 */ /* 0x000fe200078e00ff */
[----:B------:R-:W-:-:S04]  /*18950*/  IADD3 R6, R4, 0x204, RZ ;  /* 0x0000020404067810 */ /* 0x000fc80007ffe0ff */
        /* <DEDUP_REMOVED lines=23> */
[----:B------:R-:W-:Y:S01]  /*18ad0*/  IMAD.MOV.U32 R7, RZ, RZ, 0x40000040 ;  /* 0x40000040ff077424 */ /* 0x000fe200078e00ff */
[----:B------:R-:W-:-:S04]  /*18ae0*/  IADD3 R6, R4, 0x106, RZ ;  /* 0x0000010604067810 */ /* 0x000fc80007ffe0ff */
[----:B------:R-:W-:Y:S02]  /*18af0*/  R2UR UR10, R6 ;  /* 0x00000000060a72ca */ /* 0x000fe400000e0000 */
[----:B------:R-:W-:Y:S01]  /*18b00*/  R2UR UR11, R7 ;  /* 0x00000000070b72ca */ /* 0x000fe200000e0000 */
[----:B------:R-:W-:Y:S01]  /*18b10*/  UMOV UR8, UR42 ;  /* 0x0000002a00087c82 */ /* 0x000fe20008000000 */
[----:B------:R-:W-:Y:S01]  /*18b20*/  UMOV UR9, UR43 ;  /* 0x0000002b00097c82 */ /* 0x000fe20008000000 */
[----:B------:R-:W-:Y:S02]  /*18b30*/  WARPGROUP.DEPBAR.LE gsb0, 0x0 ;  /* 0x00008000000079c5 */ /* 0x000fe40000010000 */
[----:B------:R-:W-:-:S08]  /*18b40*/  WARPGROUP.ARRIVE ;  /* 0x00000000000079c5 */ /* 0x000fd00000000000 */
        /* <DEDUP_REMOVED lines=16> */
[----:B--2---:R-:W-:Y:S02]  /*18c50*/  R2UR UR50, R12 ;  /* 0x000000000c3272ca */ /* 0x004fe400000e0000 */
[----:B------:R-:W-:Y:S02]  /*18c60*/  R2UR UR51, R13 ;  /* 0x000000000d3372ca */ /* 0x000fe400000e0000 */
[----:B------:R-:W2:Y:S01]  /*18c70*/  LDL.64 R12, [R1+0x30] ;  /* 0x00003000010c7983 */ /* 0x000ea20000100a00 */
[----:B------:R-:W-:-:S02]  /*18c80*/  WARPGROUP.DEPBAR.LE gsb0, 0x0 ;  /* 0x00008000000079c5 */ /* 0x000fc40000010000 */
[----:B------:R-:W-:-:S06]  /*18c90*/  WARPGROUP.ARRIVE ;  /* 0x00000000000079c5 */ /* 0x000fcc0000000000 */
        /* <DEDUP_REMOVED lines=91> */
[----:B--2---:R-:W-:Y:S01]  /*19250*/  R2UR UR42, R12 ;  /* 0x000000000c2a72ca */ /* 0x004fe200000e0000 */
[----:B------:R-:W-:Y:S02]  /*19260*/  WARPGROUP.DEPBAR.LE gsb0, 0x0 ;  /* 0x00008000000079c5 */ /* 0x000fe40000010000 */
[----:B------:R-:W-:-:S07]  /*19270*/  WARPGROUP.ARRIVE ;  /* 0x00000000000079c5 */ /* 0x000fce0000000000 */
[----:B------:R-:W-:Y:S01]  /*19280*/  HGMMA.64x16x16.F32 R152, gdesc[UR28], R152, gsb0 ;  /* 0x002000001c9879f0 */ /* 0x000fe20008000898 */
[----:B------:R-:W-:Y:S02]  /*19290*/  R2UR UR43, R13 ;  /* 0x000000000d2b72ca */ /* 0x000fe400000e0000 */
[----:B------:R-:W2:Y:S01]  /*192a0*/  LDL.64 R12, [R1+0x20] ;  /* 0x00002000010c7983 */ /* 0x000ea20000100a00 */
[----:B------:R-:W-:Y:S01]  /*192b0*/  VIADD R6, R4, 0x284 ;  /* 0x0000028404067836 */ /* 0x000fe20000000000 */
[----:B------:R-:W-:-:S04]  /*192c0*/  MOV R7, 0x40000040 ;  /* 0x4000004000077802 */ /* 0x000fc80000000f00 */
[----:B------:R-:W-:Y:S02]  /*192d0*/  R2UR UR18, R6 ;  /* 0x00000000061272ca */ /* 0x000fe400000e0000 */
[----:B------:R-:W-:Y:S01]  /*192e0*/  R2UR UR19, R7 ;  /* 0x00000000071372ca */ /* 0x000fe200000e0000 */
[----:B------:R-:W-:Y:S02]  /*192f0*/  UMOV UR16, UR42 ;  /* 0x0000002a00107c82 */ /* 0x000fe40008000000 */
[----:B------:R-:W-:Y:S01]  /*19300*/  UMOV UR17, UR43 ;  /* 0x0000002b00117c82 */ /* 0x000fe20008000000 */
[----:B------:R-:W-:Y:S02]  /*19310*/  WARPGROUP.DEPBAR.LE gsb0, 0x0 ;  /* 0x00008000000079c5 */ /* 0x000fe40000010000 */
[----:B------:R-:W-:-:S07]  /*19320*/  WARPGROUP.ARRIVE ;  /* 0x00000000000079c5 */ /* 0x000fce0000000000 */
        /* <DEDUP_REMOVED lines=37> */
[----:B--2---:R-:W-:Y:S02]  /*19580*/  R2UR UR50, R12 ;  /* 0x000000000c3272ca */ /* 0x004fe400000e0000 */
[----:B------:R-:W-:Y:S02]  /*19590*/  R2UR UR51, R13 ;  /* 0x000000000d3372ca */ /* 0x000fe400000e0000 */
[----:B------:R-:W2:Y:S01]  /*195a0*/  LDL.64 R12, [R1+0x18] ;  /* 0x00001800010c7983 */ /* 0x000ea20000100a00 */
[----:B------:R-:W-:Y:S01]  /*195b0*/  IMAD.MOV.U32 R7, RZ, RZ, 0x40000040 ;  /* 0x40000040ff077424 */ /* 0x000fe200078e00ff */
[----:B------:R-:W-:-:S04]  /*195c0*/  IADD3 R6, R4, 0x286, RZ ;  /* 0x0000028604067810 */ /* 0x000fc80007ffe0ff */
[----:B------:R-:W-:Y:S02]  /*195d0*/  R2UR UR26, R6 ;  /* 0x00000000061a72ca */ /* 0x000fe400000e0000 */
[----:B------:R-:W-:Y:S01]  /*195e0*/  R2UR UR27, R7 ;  /* 0x00000000071b72ca */ /* 0x000fe200000e0000 */
[----:B------:R-:W-:Y:S02]  /*195f0*/  UMOV UR24, UR50 ;  /* 0x0000003200187c82 */ /* 0x000fe40008000000 */
[----:B------:R-:W-:Y:S01]  /*19600*/  UMOV UR25, UR51 ;  /* 0x0000003300197c82 */ /* 0x000fe20008000000 */
[----:B------:R-:W-:Y:S02]  /*19610*/  WARPGROUP.DEPBAR.LE gsb0, 0x0 ;  /* 0x00008000000079c5 */ /* 0x000fe40000010000 */
[----:B------:R-:W-:-:S07]  /*19620*/  WARPGROUP.ARRIVE ;  /* 0x00000000000079c5 */ /* 0x000fce0000000000 */
        /* <DEDUP_REMOVED lines=38> */
[----:B------:R-:W-:Y:S01]  /*19890*/  IMAD.MOV.U32 R7, RZ, RZ, 0x40000040 ;  /* 0x40000040ff077424 */ /* 0x000fe200078e00ff */
[----:B--2---:R-:W-:Y:S02]  /*198a0*/  R2UR UR46, R12 ;  /* 0x000000000c2e72ca */ /* 0x004fe400000e0000 */
[----:B------:R-:W-:Y:S02]  /*198b0*/  R2UR UR47, R13 ;  /* 0x000000000d2f72ca */ /* 0x000fe400000e0000 */
[----:B------:R-:W2:Y:S01]  /*198c0*/  LDL.64 R12, [R1+0x10] ;  /* 0x00001000010c7983 */ /* 0x000ea20000100a00 */
[----:B------:R-:W-:Y:S02]  /*198d0*/  R2UR UR10, R6 ;  /* 0x00000000060a72ca */ /* 0x000fe400000e0000 */
[----:B------:R-:W-:-:S06]  /*198e0*/  R2UR UR11, R7 ;  /* 0x00000000070b72ca */ /* 0x000fcc00000e0000 */
[----:B------:R-:W-:Y:S02]  /*198f0*/  UMOV UR8, UR46 ;  /* 0x0000002e00087c82 */ /* 0x000fe40008000000 */
[----:B------:R-:W-:Y:S01]  /*19900*/  UMOV UR9, UR47 ;  /* 0x0000002f00097c82 */ /* 0x000fe20008000000 */
[----:B------:R-:W-:Y:S02]  /*19910*/  WARPGROUP.DEPBAR.LE gsb0, 0x0 ;  /* 0x00008000000079c5 */ /* 0x000fe40000010000 */
        /* <DEDUP_REMOVED lines=41> */
[----:B------:R-:W-:Y:S02]  /*19bb0*/  R2UR UR19, R7 ;  /* 0x00000000071372ca */ /* 0x000fe400000e0000 */
[----:B--2---:R-:W-:Y:S02]  /*19bc0*/  R2UR UR42, R12 ;  /* 0x000000000c2a72ca */ /* 0x004fe400000e0000 */
[----:B------:R-:W-:-:S11]  /*19bd0*/  R2UR UR43, R13 ;  /* 0x000000000d2b72ca */ /* 0x000fd600000e0000 */
[----:B------:R-:W-:Y:S02]  /*19be0*/  UMOV UR16, UR42 ;  /* 0x0000002a00107c82 */ /* 0x000fe40008000000 */
[----:B------:R-:W-:Y:S01]  /*19bf0*/  UMOV UR17, UR43 ;  /* 0x0000002b00117c82 */ /* 0x000fe20008000000 */
[----:B------:R-:W-:Y:S02]  /*19c00*/  WARPGROUP.DEPBAR.LE gsb0, 0x0 ;  /* 0x00008000000079c5 */ /* 0x000fe40000010000 */
        /* <DEDUP_REMOVED lines=439> */
.L_x_643:
[----:B------:R-:W-:Y:S02]  /*1b780*/  SHF.L.U32 R0, R10, 0x1f, RZ ;  /* 0x0000001f0a007819 */ /* 0x000fe400000006ff */
[----:B------:R-:W-:-:S04]  /*1b790*/  LEA R6, R8, R23, 0x3 ;  /* 0x0000001708067211 */ /* 0x000fc800078e18ff */
[----:B------:R2:W3:Y:S01]  /*1b7a0*/  SYNCS.PHASECHK.TRANS64.TRYWAIT P1, [R6+URZ+0x38850], R0 ;  /* 0x03885000060075a7 */ /* 0x0004e2000802017f */
[----:B------:R-:W-:Y:S05]  /*1b7b0*/  @!P0 BRA `(.L_x_644) ;  /* 0x0000000000048947 */ /* 0x000fea0003800000 */
[----:B------:R-:W-:Y:S01]  /*1b7c0*/  BPT.TRAP 0x1 ;  /* 0x000000040000795c */ /* 0x000fe20000300000 */
.L_x_644:
[----:B------:R-:W-:Y:S04]  /*1b7d0*/  BSSY B1, `(.L_x_645) ;  /* 0x0000004000017945 */ /* 0x000fe80003800000 */
[----:B---3--:R-:W-:Y:S05]  /*1b7e0*/  @P1 BRA `(.L_x_646) ;  /* 0x0000000000081947 */ /* 0x008fea0003800000 */
[----:B------:R-:W3:Y:S02]  /*1b7f0*/  SYNCS.PHASECHK.TRANS64.TRYWAIT P1, [R6+URZ+0x38850], R0 ;  /* 0x03885000060075a7 */ /* 0x000ee4000802017f */
[----:B---3--:R-:W-:Y:S05]  /*1b800*/  @!P1 BRA `(.L_x_647) ;  /* 0x000000f800489947 */ /* 0x008fea0003800000 */
.L_x_646:
[----:B------:R-:W-:Y:S05]  /*1b810*/  BSYNC B1 ;  /* 0x0000000000017941 */ /* 0x000fea0003800000 */
.L_x_645:
[----:B--23--:R-:W-:Y:S01]  /*1b820*/  VIADD R0, R23, 0x400 ;  /* 0x0000040017007836 */ /* 0x00cfe20000000000 */
[----:B------:R-:W-:Y:S01]  /*1b830*/  WARPGROUP.ARRIVE ;  /* 0x00000000000079c5 */ /* 0x000fe20000000000 */
[----:B01----:R-:W-:Y:S02]  /*1b840*/  IMAD.MOV.U32 R3, RZ, RZ, 0x40000040 ;  /* 0x40000040ff037424 */ /* 0x003fe400078e00ff */
[----:B------:R-:W-:Y:S01]  /*1b850*/  IMAD.MOV.U32 R5, RZ, RZ, 0x40000040 ;  /* 0x40000040ff057424 */ /* 0x000fe200078e00ff */
[----:B------:R-:W-:Y:S02]  /*1b860*/  SHF.R.U32.HI R0, RZ, 0x4, R0 ;  /* 0x00000004ff007819 */ /* 0x000fe40000011600 */
[----:B------:R-:W-:Y:S01]  /*1b870*/  R2UR UR7, R3 ;  /* 0x00000000030772ca */ /* 0x000fe200000e0000 */
[----:B------:R-:W-:Y:S01]  /*1b880*/  IMAD.MOV.U32 R3, RZ, RZ, 0x40000040 ;  /* 0x40000040ff037424 */ /* 0x000fe200078e00ff */
[----:B------:R-:W-:-:S04]  /*1b890*/  LOP3.LUT R0, R0, 0x3fff, RZ, 0xc0, !PT ;  /* 0x00003fff00007812 */ /* 0x000fc800078ec0ff */
[----:B------:R-:W-:-:S05]  /*1b8a0*/  LOP3.LUT R0, R0, 0x2800000, RZ, 0xfc, !PT ;  /* 0x0280000000007812 */ /* 0x000fca00078efcff */
[----:B------:R-:W-:-:S05]  /*1b8b0*/  IMAD R2, R8, 0xa00, R0 ;  /* 0x00000a0008027824 */ /* 0x000fca00078e0200 */
[C---:B------:R-:W-:Y:S02]  /*1b8c0*/  R2UR UR6, R2.reuse ;  /* 0x00000000020672ca */ /* 0x040fe400000e0000 */
[----:B------:R-:W-:-:S11]  /*1b8d0*/  IADD3 R4, R2, 0x80, RZ ;  /* 0x0000008002047810 */ /* 0x000fd60007ffe0ff */
[----:B------:R-:W-:Y:S01]  /*1b8e0*/  HGMMA.64x256x16.F32 R24, R208, gdesc[UR4].tnspB, R24, gsb0 ;  /* 0x43e00004d0187df0 */ /* 0x000fe20008000818 */
[----:B------:R-:W-:Y:S01]  /*1b8f0*/  R2UR UR6, R4 ;  /* 0x00000000040672ca */ /* 0x000fe200000e0000 */
[----:B------:R-:W-:Y:S01]  /*1b900*/  VIADD R4, R2, 0x100 ;  /* 0x0000010002047836 */ /* 0x000fe20000000000 */
[----:B------:R-:W-:Y:S02]  /*1b910*/  R2UR UR7, R5 ;  /* 0x00000000050772ca */ /* 0x000fe400000e0000 */
[----:B------:R-:W-:Y:S01]  /*1b920*/  MOV R5, 0x40000040 ;  /* 0x4000004000057802 */ /* 0x000fe20000000f00 */
[----:B------:R-:W-:Y:S02]  /*1b930*/  WARPGROUP.DEPBAR.LE gsb0, 0x0 ;  /* 0x00008000000079c5 */ /* 0x000fe40000010000 */
[----:B------:R-:W-:-:S15]  /*1b940*/  WARPGROUP.ARRIVE ;  /* 0x00000000000079c5 */ /* 0x000fde0000000000 */
[----:B------:R-:W-:-:S05]  /*1b950*/  NOP ;  /* 0x0000000000007918 */ /* 0x000fca0000000000 */
[----:B------:R-:W-:Y:S01]  /*1b960*/  HGMMA.64x256x16.F32 R24, R204, gdesc[UR4].tnspB, R24, gsb0 ;  /* 0x43e00004cc187df0 */ /* 0x000fe20008000818 */
[----:B------:R-:W-:Y:S01]  /*1b970*/  R2UR UR6, R4 ;  /* 0x00000000040672ca */ /* 0x000fe200000e0000 */
[C---:B------:R-:W-:Y:S01]  /*1b980*/  VIADD R4, R2.reuse, 0x180 ;  /* 0x0000018002047836 */ /* 0x040fe20000000000 */
[----:B------:R-:W-:Y:S01]  /*1b990*/  R2UR UR7, R5 ;  /* 0x00000000050772ca */ /* 0x000fe200000e0000 */
[----:B------:R-:W-:Y:S01]  /*1b9a0*/  IMAD.MOV.U32 R5, RZ, RZ, 0x40000040 ;  /* 0x40000040ff057424 */ /* 0x000fe200078e00ff */
[----:B------:R-:W-:Y:S01]  /*1b9b0*/  IADD3 R2, R2, 0x200, RZ ;  /* 0x0000020002027810 */ /* 0x000fe20007ffe0ff */
[----:B------:R-:W-:Y:S02]  /*1b9c0*/  WARPGROUP.DEPBAR.LE gsb0, 0x0 ;  /* 0x00008000000079c5 */ /* 0x000fe40000010000 */
[----:B------:R-:W-:-:S15]  /*1b9d0*/  WARPGROUP.ARRIVE ;  /* 0x00000000000079c5 */ /* 0x000fde0000000000 */
[----:B------:R-:W-:-:S05]  /*1b9e0*/  NOP ;  /* 0x0000000000007918 */ /* 0x000fca0000000000 */
[----:B------:R-:W-:Y:S01]  /*1b9f0*/  HGMMA.64x256x16.F32 R24, R200, gdesc[UR4].tnspB, R24, gsb0 ;  /* 0x43e00004c8187df0 */ /* 0x000fe20008000818 */
[----:B------:R-:W-:Y:S02]  /*1ba00*/  R2UR UR6, R4 ;  /* 0x00000000040672ca */ /* 0x000fe400000e0000 */
[----:B------:R-:W-:Y:S01]  /*1ba10*/  R2UR UR7, R5 ;  /* 0x00000000050772ca */ /* 0x000fe200000e0000 */
[----:B------:R-:W-:Y:S02]  /*1ba20*/  WARPGROUP.DEPBAR.LE gsb0, 0x0 ;  /* 0x00008000000079c5 */ /* 0x000fe40000010000 */
[----:B------:R-:W-:-:S15]  /*1ba30*/  WARPGROUP.ARRIVE ;  /* 0x00000000000079c5 */ /* 0x000fde0000000000 */
[----:B------:R-:W-:-:S07]  /*1ba40*/  NOP ;  /* 0x0000000000007918 */ /* 0x000fce0000000000 */
[----:B------:R-:W-:Y:S01]  /*1ba50*/  HGMMA.64x256x16.F32 R24, R196, gdesc[UR4].tnspB, R24, gsb0 ;  /* 0x43e00004c4187df0 */ /* 0x000fe20008000818 */
[----:B------:R-:W-:Y:S02]  /*1ba60*/  R2UR UR6, R2 ;  /* 0x00000000020672ca */ /* 0x000fe400000e0000 */
[----:B------:R-:W-:Y:S01]  /*1ba70*/  R2UR UR7, R3 ;  /* 0x00000000030772ca */ /* 0x000fe200000e0000 */
[----:B------:R-:W-:Y:S02]  /*1ba80*/  WARPGROUP.DEPBAR.LE gsb0, 0x0 ;  /* 0x00008000000079c5 */ /* 0x000fe40000010000 */
[----:B------:R-:W-:-:S15]  /*1ba90*/  WARPGROUP.ARRIVE ;  /* 0x00000000000079c5 */ /* 0x000fde0000000000 */
[----:B------:R-:W-:-:S07]  /*1baa0*/  NOP ;  /* 0x0000000000007918 */ /* 0x000fce0000000000 */
[----:B------:R-:W-:Y:S03]  /*1bab0*/  HGMMA.64x256x16.F32 R24, R192, gdesc[UR4].tnspB, R24, gsb0 ;  /* 0x43e00004c0187df0 */ /* 0x000fe60008000818 */
[----:B------:R-:W-:Y:S02]  /*1bac0*/  WARPGROUP.DEPBAR.LE gsb0, 0x0 ;  /* 0x00008000000079c5 */ /* 0x000fe40000010000 */
[----:B------:R-:W-:Y:S05]  /*1bad0*/  @!P0 BRA `(.L_x_648) ;  /* 0x0000000000048947 */ /* 0x000fea0003800000 */
[----:B------:R-:W-:Y:S01]  /*1bae0*/  BPT.TRAP 0x1 ;  /* 0x000000040000795c */ /* 0x000fe20000300000 */
.L_x_648:
[----:B------:R-:W2:Y:S01]  /*1baf0*/  LDL R12, [R1+0x64] ;  /* 0x00006400010c7983 */ /* 0x000ea20000100800 */
[----:B------:R-:W-:Y:S01]  /*1bb00*/  FMNMX.FTZ R0, R184, R11, !PT ;  /* 0x0000000bb8007209 */ /* 0x000fe20007810000 */
[----:B------:R-:W-:Y:S01]  /*1bb10*/  VIADD R9, R9, 0x38840 ;  /* 0x0003884009097836 */ /* 0x000fe20000000000 */
[----:B------:R-:W-:Y:S02]  /*1bb20*/  MOV R3, UR38 ;  /* 0x0000002600037c02 */ /* 0x000fe40008000f00 */
        /* <DEDUP_REMOVED lines=19> */
[----:B------:R-:W0:Y:S02]  /*1bc60*/  SHFL.BFLY PT, R2, R0, 0x2, 0x1f ;  /* 0x0c401f0000027f89 */ /* 0x000e2400000e0000 */
[----:B0-----:R-:W-:Y:S02]  /*1bc70*/  FMNMX.FTZ R2, R0, R2, !PT ;  /* 0x0000000200027209 */ /* 0x001fe40007810000 */
[----:B------:R-:W-:-:S03]  /*1bc80*/  FMNMX.FTZ R0, R186, R14, !PT ;  /* 0x0000000eba007209 */ /* 0x000fc60007810000 */
[----:B------:R-:W0:Y:S01]  /*1bc90*/  SHFL.BFLY PT, R5, R2, 0x1, 0x1f ;  /* 0x0c201f0002057f89 */ /* 0x000e2200000e0000 */
[----:B------:R-:W-:-:S04]  /*1bca0*/  FMNMX.FTZ R0, R187, R0, !PT ;  /* 0x00000000bb007209 */ /* 0x000fc80007810000 */
[----:B------:R-:W-:-:S04]  /*1bcb0*/  FMNMX.FTZ R0, R190, R0, !PT ;  /* 0x00000000be007209 */ /* 0x000fc80007810000 */
[----:B------:R-:W-:-:S04]  /*1bcc0*/  FMNMX.FTZ R0, R191, R0, !PT ;  /* 0x00000000bf007209 */ /* 0x000fc80007810000 */
[----:B------:R-:W-:-:S04]  /*1bcd0*/  FMNMX.FTZ R0, R178, R0, !PT ;  /* 0x00000000b2007209 */ /* 0x000fc80007810000 */
[----:B------:R-:W-:-:S04]  /*1bce0*/  FMNMX.FTZ R0, R179, R0, !PT ;  /* 0x00000000b3007209 */ /* 0x000fc80007810000 */
[----:B------:R-:W-:Y:S02]  /*1bcf0*/  FMNMX.FTZ R0, R182, R0, !PT ;  /* 0x00000000b6007209 */ /* 0x000fe40007810000 */
[----:B0-----:R-:W-:Y:S02]  /*1bd00*/  FMNMX.FTZ R5, R2, R5, !PT ;  /* 0x0000000502057209 */ /* 0x001fe40007810000 */
[----:B------:R-:W-:-:S03]  /*1bd10*/  FMNMX.FTZ R0, R183, R0, !PT ;  /* 0x00000000b7007209 */ /* 0x000fc60007810000 */
[----:B------:R-:W-:Y:S01]  /*1bd20*/  FMUL.FTZ R8, R5, R3 ;  /* 0x0000000305087220 */ /* 0x000fe20000410000 */
[----:B------:R-:W-:-:S03]  /*1bd30*/  FMNMX.FTZ R0, R170, R0, !PT ;  /* 0x00000000aa007209 */ /* 0x000fc60007810000 */
[-CC-:B------:R-:W-:Y:S01]  /*1bd40*/  FFMA.FTZ R184, R184, R3.reuse, -R8.reuse ;  /* 0x00000003b8b87223 */ /* 0x180fe20000010808 */
[----:B------:R-:W-:Y:S01]  /*1bd50*/  FMNMX.FTZ R0, R171, R0, !PT ;  /* 0x00000000ab007209 */ /* 0x000fe20007810000 */
[-CC-:B------:R-:W-:Y:S01]  /*1bd60*/  FFMA.FTZ R185, R185, R3.reuse, -R8.reuse ;  /* 0x00000003b9b97223 */ /* 0x180fe20000010808 */
[-CC-:B------:R-:W-:Y:S01]  /*1bd70*/  FFMA.FTZ R188, R188, R3.reuse, -R8.reuse ;  /* 0x00000003bcbc7223 */ /* 0x180fe20000010808 */
[-CC-:B------:R-:W-:Y:S01]  /*1bd80*/  FFMA.FTZ R189, R189, R3.reuse, -R8.reuse ;  /* 0x00000003bdbd7223 */ /* 0x180fe20000010808 */
[----:B------:R-:W-:Y:S01]  /*1bd90*/  FMNMX.FTZ R0, R174, R0, !PT ;  /* 0x00000000ae007209 */ /* 0x000fe20007810000 */
[----:B------:R-:W-:Y:S01]  /*1bda0*/  MUFU.EX2 R184, R184 ;  /* 0x000000b800b87308 */ /* 0x000fe20000000800 */
[-CC-:B------:R-:W-:Y:S01]  /*1bdb0*/  FFMA.FTZ R176, R176, R3.reuse, -R8.reuse ;  /* 0x00000003b0b07223 */ /* 0x180fe20000010808 */
        /* <DEDUP_REMOVED lines=23> */
[----:B------:R-:W-:-:S02]  /*1bf30*/  FFMA.FTZ R8, R157, R3, -R8 ;  /* 0x000000039d087223 */ /* 0x000fc40000010808 */
[----:B------:R-:W-:-:S04]  /*1bf40*/  FMNMX.FTZ R0, R155, R0, !PT ;  /* 0x000000009b007209 */ /* 0x000fc80007810000 */
[----:B------:R-:W-:Y:S01]  /*1bf50*/  FMNMX.FTZ R0, R158, R0, !PT ;  /* 0x000000009e007209 */ /* 0x000fe20007810000 */
[----:B------:R-:W-:Y:S03]  /*1bf60*/  MUFU.EX2 R176, R176 ;  /* 0x000000b000b07308 */ /* 0x000fe60000000800 */
[----:B------:R-:W-:-:S05]  /*1bf70*/  FMNMX.FTZ R0, R159, R0, !PT ;  /* 0x000000009f007209 */ /* 0x000fca0007810000 */
[----:B------:R-:W0:Y:S01]  /*1bf80*/  SHFL.BFLY PT, R2, R0, 0x2, 0x1f ;  /* 0x0c401f0000027f89 */ /* 0x000e2200000e0000 */
[----:B------:R-:W-:Y:S08]  /*1bf90*/  MUFU.EX2 R177, R177 ;  /* 0x000000b100b17308 */ /* 0x000ff00000000800 */
[----:B------:R-:W-:Y:S08]  /*1bfa0*/  MUFU.EX2 R180, R180 ;  /* 0x000000b400b47308 */ /* 0x000ff00000000800 */
[----:B------:R-:W-:Y:S01]  /*1bfb0*/  MUFU.EX2 R181, R181 ;  /* 0x000000b500b57308 */ /* 0x000fe20000000800 */
[----:B0-----:R-:W-:Y:S01]  /*1bfc0*/  FMNMX.FTZ R2, R0, R2, !PT ;  /* 0x0000000200027209 */ /* 0x001fe20007810000 */
[----:B------:R-:W-:-:S06]  /*1bfd0*/  FADD.FTZ R0, -R5, R11 ;  /* 0x0000000b05007221 */ /* 0x000fcc0000010100 */
[----:B------:R-:W-:Y:S01]  /*1bfe0*/  MUFU.EX2 R168, R168 ;  /* 0x000000a800a87308 */ /* 0x000fe20000000800 */
[----:B------:R-:W0:Y:S01]  /*1bff0*/  SHFL.BFLY PT, R4, R2, 0x1, 0x1f ;  /* 0x0c201f0002047f89 */ /* 0x000e2200000e0000 */
[----:B------:R-:W-:-:S06]  /*1c000*/  FMUL.FTZ R0, R0, R3 ;  /* 0x0000000300007220 */ /* 0x000fcc0000410000 */
[----:B------:R-:W-:Y:S08]  /*1c010*/  MUFU.EX2 R169, R169 ;  /* 0x000000a900a97308 */ /* 0x000ff00000000800 */
[----:B------:R-:W1:Y:S08]  /*1c020*/  MUFU.EX2 R0, R0 ;  /* 0x0000000000007308 */ /* 0x000e700000000800 */
[----:B------:R-:W-:Y:S01]  /*1c030*/  MUFU.EX2 R172, R172 ;  /* 0x000000ac00ac7308 */ /* 0x000fe20000000800 */
[----:B0-----:R-:W-:-:S05]  /*1c040*/  FMNMX.FTZ R4, R2, R4, !PT ;  /* 0x0000000402047209 */ /* 0x001fca0007810000 */
[C---:B------:R-:W-:Y:S01]  /*1c050*/  FADD.FTZ R2, -R4.reuse, R14 ;  /* 0x0000000e04027221 */ /* 0x040fe20000010100 */
[----:B------:R-:W-:Y:S01]  /*1c060*/  FMUL.FTZ R10, R4, R3 ;  /* 0x00000003040a7220 */ /* 0x000fe20000410000 */
[----:B-1----:R-:W-:Y:S01]  /*1c070*/  FFMA.FTZ R21, R0, R21, R184 ;  /* 0x0000001500157223 */ /* 0x002fe200000100b8 */
[----:B------:R-:W-:Y:S01]  /*1c080*/  MUFU.EX2 R173, R173 ;  /* 0x000000ad00ad7308 */ /* 0x000fe20000000800 */
[-C--:B------:R-:W-:Y:S01]  /*1c090*/  FMUL.FTZ R2, R2, R3.reuse ;  /* 0x0000000302027220 */ /* 0x080fe20000410000 */
[-CC-:B------:R-:W-:Y:S01]  /*1c0a0*/  FFMA.FTZ R186, R186, R3.reuse, -R10.reuse ;  /* 0x00000003baba7223 */ /* 0x180fe2000001080a */
[-CC-:B------:R-:W-:Y:S01]  /*1c0b0*/  FFMA.FTZ R187, R187, R3.reuse, -R10.reuse ;  /* 0x00000003bbbb7223 */ /* 0x180fe2000001080a */
[-CC-:B------:R-:W-:Y:S01]  /*1c0c0*/  FFMA.FTZ R190, R190, R3.reuse, -R10.reuse ;  /* 0x00000003bebe7223 */ /* 0x180fe2000001080a */
[-CC-:B------:R-:W-:Y:S01]  /*1c0d0*/  FFMA.FTZ R191, R191, R3.reuse, -R10.reuse ;  /* 0x00000003bfbf7223 */ /* 0x180fe2000001080a */
[-CC-:B------:R-:W-:Y:S01]  /*1c0e0*/  FFMA.FTZ R178, R178, R3.reuse, -R10.reuse ;  /* 0x00000003b2b27223 */ /* 0x180fe2000001080a */
[-CC-:B------:R-:W-:Y:S01]  /*1c0f0*/  FFMA.FTZ R179, R179, R3.reuse, -R10.reuse ;  /* 0x00000003b3b37223 */ /* 0x180fe2000001080a */
[----:B------:R-:W-:Y:S01]  /*1c100*/  MUFU.EX2 R2, R2 ;  /* 0x0000000200027308 */ /* 0x000fe20000000800 */
[-CC-:B------:R-:W-:Y:S01]  /*1c110*/  FFMA.FTZ R182, R182, R3.reuse, -R10.reuse ;  /* 0x00000003b6b67223 */ /* 0x180fe2000001080a */
[----:B------:R-:W-:Y:S01]  /*1c120*/  FADD.FTZ R7, R185, R21 ;  /* 0x00000015b9077221 */ /* 0x000fe20000010000 */
[-CC-:B------:R-:W-:Y:S01]  /*1c130*/  FFMA.FTZ R183, R183, R3.reuse, -R10.reuse ;  /* 0x00000003b7b77223 */ /* 0x180fe2000001080a */
[-CC-:B------:R-:W-:Y:S01]  /*1c140*/  FFMA.FTZ R170, R170, R3.reuse, -R10.reuse ;  /* 0x00000003aaaa7223 */ /* 0x180fe2000001080a */
[-CC-:B------:R-:W-:Y:S01]  /*1c150*/  FFMA.FTZ R171, R171, R3.reuse, -R10.reuse ;  /* 0x00000003abab7223 */ /* 0x180fe2000001080a */
[----:B------:R-:W-:Y:S01]  /*1c160*/  FADD.FTZ R7, R188, R7 ;  /* 0x00000007bc077221 */ /* 0x000fe20000010000 */
[-CC-:B------:R-:W-:Y:S01]  /*1c170*/  FFMA.FTZ R174, R174, R3.reuse, -R10.reuse ;  /* 0x00000003aeae7223 */ /* 0x180fe2000001080a */
[----:B------:R-:W0:Y:S01]  /*1c180*/  MUFU.EX2 R186, R186 ;  /* 0x000000ba00ba7308 */ /* 0x000e220000000800 */
[-CC-:B------:R-:W-:Y:S01]  /*1c190*/  FFMA.FTZ R175, R175, R3.reuse, -R10.reuse ;  /* 0x00000003afaf7223 */ /* 0x180fe2000001080a */
[----:B------:R-:W-:Y:S01]  /*1c1a0*/  FADD.FTZ R7, R189, R7 ;  /* 0x00000007bd077221 */ /* 0x000fe20000010000 */
[-CC-:B------:R-:W-:Y:S01]  /*1c1b0*/  FFMA.FTZ R162, R162, R3.reuse, -R10.reuse ;  /* 0x00000003a2a27223 */ /* 0x180fe2000001080a */
[-CC-:B------:R-:W-:Y:S01]  /*1c1c0*/  FFMA.FTZ R163, R163, R3.reuse, -R10.reuse ;  /* 0x00000003a3a37223 */ /* 0x180fe2000001080a */
[-CC-:B------:R-:W-:Y:S01]  /*1c1d0*/  FFMA.FTZ R166, R166, R3.reuse, -R10.reuse ;  /* 0x00000003a6a67223 */ /* 0x180fe2000001080a */
[----:B------:R-:W-:Y:S01]  /*1c1e0*/  FADD.FTZ R7, R176, R7 ;  /* 0x00000007b0077221 */ /* 0x000fe20000010000 */
[-CC-:B------:R-:W-:Y:S01]  /*1c1f0*/  FFMA.FTZ R167, R167, R3.reuse, -R10.reuse ;  /* 0x00000003a7a77223 */ /* 0x180fe2000001080a */
[----:B------:R-:W1:Y:S01]  /*1c200*/  MUFU.EX2 R187, R187 ;  /* 0x000000bb00bb7308 */ /* 0x000e620000000800 */
[-CC-:B------:R-:W-:Y:S01]  /*1c210*/  FFMA.FTZ R154, R154, R3.reuse, -R10.reuse ;  /* 0x000000039a9a7223 */ /* 0x180fe2000001080a */
[----:B------:R-:W-:Y:S01]  /*1c220*/  FADD.FTZ R7, R177, R7 ;  /* 0x00000007b1077221 */ /* 0x000fe20000010000 */
[-CC-:B------:R-:W-:Y:S01]  /*1c230*/  FFMA.FTZ R155, R155, R3.reuse, -R10.reuse ;  /* 0x000000039b9b7223 */ /* 0x180fe2000001080a */
[-CC-:B------:R-:W-:Y:S01]  /*1c240*/  FFMA.FTZ R158, R158, R3.reuse, -R10.reuse ;  /* 0x000000039e9e7223 */ /* 0x180fe2000001080a */
[----:B------:R-:W-:Y:S01]  /*1c250*/  FFMA.FTZ R195, R159, R3, -R10 ;  /* 0x000000039fc37223 */ /* 0x000fe2000001080a */
[----:B------:R-:W-:-:S02]  /*1c260*/  FADD.FTZ R7, R180, R7 ;  /* 0x00000007b4077221 */ /* 0x000fc40000010000 */
[----:B------:R-:W3:Y:S01]  /*1c270*/  MUFU.EX2 R190, R190 ;  /* 0x000000be00be7308 */ /* 0x000ee20000000800 */
[----:B0-----:R-:W-:Y:S01]  /*1c280*/  FFMA.FTZ R20, R2, R20, R186 ;  /* 0x0000001402147223 */ /* 0x001fe200000100ba */
[----:B------:R-:W-:-:S04]  /*1c290*/  FADD.FTZ R7, R181, R7 ;  /* 0x00000007b5077221 */ /* 0x000fc80000010000 */
[----:B------:R-:W-:Y:S02]  /*1c2a0*/  FADD.FTZ R7, R168, R7 ;  /* 0x00000007a8077221 */ /* 0x000fe40000010000 */
[----:B------:R-:W0:Y:S02]  /*1c2b0*/  MUFU.EX2 R191, R191 ;  /* 0x000000bf00bf7308 */ /* 0x000e240000000800 */
[----:B------:R-:W-:-:S04]  /*1c2c0*/  FADD.FTZ R7, R169, R7 ;  /* 0x00000007a9077221 */ /* 0x000fc80000010000 */
[----:B------:R-:W-:Y:S02]  /*1c2d0*/  FADD.FTZ R7, R172, R7 ;  /* 0x00000007ac077221 */ /* 0x000fe40000010000 */
[----:B------:R-:W4:Y:S01]  /*1c2e0*/  MUFU.EX2 R178, R178 ;  /* 0x000000b200b27308 */ /* 0x000f220000000800 */
[----:B--2---:R-:W-:Y:S01]  /*1c2f0*/  PRMT R9, R12, 0x654, R9 ;  /* 0x000006540c097816 */ /* 0x004fe20000000009 */
[----:B------:R-:W-:-:S03]  /*1c300*/  FADD.FTZ R7, R173, R7 ;  /* 0x00000007ad077221 */ /* 0x000fc60000010000 */
[----:B------:R1:W-:Y:S03]  /*1c310*/  SYNCS.ARRIVE.TRANS64.RED.A1T0 RZ, [R9+URZ], RZ ;  /* 0x000000ff09ff79a7 */ /* 0x0003e6000810043f */
[----:B------:R-:W2:Y:S01]  /*1c320*/  MUFU.EX2 R179, R179 ;  /* 0x000000b300b37308 */ /* 0x000ea20000000800 */
[----:B-1----:R-:W-:-:S07]  /*1c330*/  FADD.FTZ R9, R187, R20 ;  /* 0x00000014bb097221 */ /* 0x002fce0000010000 */
[----:B------:R-:W1:Y:S01]  /*1c340*/  MUFU.EX2 R182, R182 ;  /* 0x000000b600b67308 */ /* 0x000e620000000800 */
[----:B---3--:R-:W-:-:S04]  /*1c350*/  FADD.FTZ R9, R190, R9 ;  /* 0x00000009be097221 */ /* 0x008fc80000010000 */
[----:B0-----:R-:W-:-:S03]  /*1c360*/  FADD.FTZ R9, R191, R9 ;  /* 0x00000009bf097221 */ /* 0x001fc60000010000 */
[----:B------:R-:W0:Y:S01]  /*1c370*/  MUFU.EX2 R183, R183 ;  /* 0x000000b700b77308 */ /* 0x000e220000000800 */
[----:B----4-:R-:W-:-:S04]  /*1c380*/  FADD.FTZ R9, R178, R9 ;  /* 0x00000009b2097221 */ /* 0x010fc80000010000 */
[----:B--2---:R-:W-:-:S03]  /*1c390*/  FADD.FTZ R9, R179, R9 ;  /* 0x00000009b3097221 */ /* 0x004fc60000010000 */
[----:B------:R-:W2:Y:S01]  /*1c3a0*/  MUFU.EX2 R170, R170 ;  /* 0x000000aa00aa7308 */ /* 0x000ea20000000800 */
[----:B-1----:R-:W-:-:S07]  /*1c3b0*/  FADD.FTZ R9, R182, R9 ;  /* 0x00000009b6097221 */ /* 0x002fce0000010000 */
[----:B------:R-:W1:Y:S01]  /*1c3c0*/  MUFU.EX2 R171, R171 ;  /* 0x000000ab00ab7308 */ /* 0x000e620000000800 */
[----:B0-----:R-:W-:-:S07]  /*1c3d0*/  FADD.FTZ R9, R183, R9 ;  /* 0x00000009b7097221 */ /* 0x001fce0000010000 */
[----:B------:R-:W0:Y:S01]  /*1c3e0*/  MUFU.EX2 R174, R174 ;  /* 0x000000ae00ae7308 */ /* 0x000e220000000800 */
[----:B--2---:R-:W-:-:S07]  /*1c3f0*/  FADD.FTZ R9, R170, R9 ;  /* 0x00000009aa097221 */ /* 0x004fce0000010000 */
        /* <DEDUP_REMOVED lines=33> */
[----:B0-----:R-:W-:Y:S01]  /*1c610*/  FADD.FTZ R9, R158, R9 ;  /* 0x000000099e097221 */ /* 0x001fe20000010000 */
[----:B--2---:R-:W-:-:S03]  /*1c620*/  FADD.FTZ R21, R8, R7 ;  /* 0x0000000708157221 */ /* 0x004fc60000010000 */
[----:B-1----:R-:W-:Y:S01]  /*1c630*/  FADD.FTZ R20, R195, R9 ;  /* 0x00000009c3147221 */ /* 0x002fe20000010000 */
[----:B------:R-:W-:Y:S06]  /*1c640*/  @!P0 BRA `(.L_x_649) ;  /* 0x0000000000048947 */ /* 0x000fec0003800000 */
[----:B------:R-:W-:Y:S01]  /*1c650*/  BPT.TRAP 0x1 ;  /* 0x000000040000795c */ /* 0x000fe20000300000 */
.L_x_649:
[----:B------:R-:W2:Y:S01]  /*1c660*/  LDL R7, [R1+0x54] ;  /* 0x0000540001077983 */ /* 0x000ea20000100800 */
[----:B------:R-:W-:Y:S01]  /*1c670*/  VIADD R6, R6, 0x38860 ;  /* 0x0003886006067836 */ /* 0x000fe20000000000 */
[----:B------:R-:W-:Y:S01]  /*1c680*/  F2FP.F16.F32.PACK_AB R194, R8, R156 ;  /* 0x0000009c08c2723e */ /* 0x000fe200000000ff */
[----:B------:R-:W-:Y:S01]  /*1c690*/  IMAD.MOV.U32 R11, RZ, RZ, R5 ;  /* 0x000000ffff0b7224 */ /* 0x000fe200078e0005 */
[----:B------:R-:W-:Y:S01]  /*1c6a0*/  F2FP.F16.F32.PACK_AB R208, R185, R184 ;  /* 0x000000b8b9d0723e */ /* 0x000fe200000000ff */
[----:B------:R-:W-:Y:S01]  /*1c6b0*/  IMAD.MOV.U32 R10, RZ, RZ, R227 ;  /* 0x000000ffff0a7224 */ /* 0x000fe200078e00e3 */
[----:B------:R-:W-:Y:S02]  /*1c6c0*/  PRMT R6, R12, 0x654, R6 ;  /* 0x000006540c067816 */ /* 0x000fe40000000006 */
[----:B------:R-:W-:Y:S02]  /*1c6d0*/  F2FP.F16.F32.PACK_AB R209, R187, R186 ;  /* 0x000000babbd1723e */ /* 0x000fe400000000ff */
[----:B------:R0:W-:Y:S01]  /*1c6e0*/  SYNCS.ARRIVE.TRANS64.RED.A1T0 RZ, [R6+URZ], RZ ;  /* 0x000000ff06ff79a7 */ /* 0x0001e2000810043f */
[----:B------:R-:W-:-:S02]  /*1c6f0*/  F2FP.F16.F32.PACK_AB R210, R189, R188 ;  /* 0x000000bcbdd2723e */ /* 0x000fc400000000ff */
[----:B------:R-:W-:Y:S02]  /*1c700*/  F2FP.F16.F32.PACK_AB R211, R191, R190 ;  /* 0x000000bebfd3723e */ /* 0x000fe400000000ff */
[----:B------:R-:W-:Y:S02]  /*1c710*/  F2FP.F16.F32.PACK_AB R204, R177, R176 ;  /* 0x000000b0b1cc723e */ /* 0x000fe400000000ff */
        /* <DEDUP_REMOVED lines=14> */
[----:B------:R-:W-:Y:S02]  /*1c800*/  MOV R14, R4 ;  /* 0x00000004000e7202 */ /* 0x000fe40000000f00 */
[----:B------:R-:W-:-:S02]  /*1c810*/  MOV R8, R226 ;  /* 0x000000e200087202 */ /* 0x000fc40000000f00 */
[C---:B--2---:R-:W-:Y:S01]  /*1c820*/  ISETP.GT.AND P1, PT, R15.reuse, R7, PT ;  /* 0x000000070f00720c */ /* 0x044fe20003f24270 */
[----:B------:R-:W-:-:S12]  /*1c830*/  VIADD R15, R15, 0xffffffff ;  /* 0xffffffff0f0f7836 */ /* 0x000fd80000000000 */
[----:B0-----:R-:W-:Y:S05]  /*1c840*/  @P1 BRA `(.L_x_650) ;  /* 0xffffffb400cc1947 */ /* 0x001fea000383ffff */
.L_x_637:
[----:B------:R-:W-:Y:S05]  /*1c850*/  BSYNC B0 ;  /* 0x0000000000007941 */ /* 0x000fea0003800000 */
.L_x_636:
        /* <DEDUP_REMOVED lines=131> */
.L_x_651:
[----:B------:R-:W-:Y:S01]  /*1d090*/  IMAD R2, R226, 0x8, R23 ;  /* 0x00000008e2027824 */ /* 0x000fe200078e0217 */
[----:B------:R-:W-:-:S04]  /*1d0a0*/  SHF.L.U32 R0, R227, 0x1f, RZ ;  /* 0x0000001fe3007819 */ /* 0x000fc800000006ff */
[----:B------:R0:W1:Y:S01]  /*1d0b0*/  SYNCS.PHASECHK.TRANS64.TRYWAIT P1, [R2+URZ+0x38850], R0 ;  /* 0x03885000020075a7 */ /* 0x000062000802017f */
[----:B------:R-:W-:Y:S05]  /*1d0c0*/  @!P0 BRA `(.L_x_652) ;  /* 0x0000000000048947 */ /* 0x000fea0003800000 */
[----:B------:R-:W-:Y:S01]  /*1d0d0*/  BPT.TRAP 0x1 ;  /* 0x000000040000795c */ /* 0x000fe20000300000 */
.L_x_652:
[----:B------:R-:W-:Y:S04]  /*1d0e0*/  BSSY B0, `(.L_x_653) ;  /* 0x0000004000007945 */ /* 0x000fe80003800000 */
[----:B-1----:R-:W-:Y:S05]  /*1d0f0*/  @P1 BRA `(.L_x_654) ;  /* 0x0000000000081947 */ /* 0x002fea0003800000 */
[----:B------:R-:W1:Y:S02]  /*1d100*/  SYNCS.PHASECHK.TRANS64.TRYWAIT P1, [R2+URZ+0x38850], R0 ;  /* 0x03885000020075a7 */ /* 0x000e64000802017f */
[----:B-1----:R-:W-:Y:S05]  /*1d110*/  @!P1 BRA `(.L_x_655) ;  /* 0x000000e000189947 */ /* 0x002fea0003800000 */
.L_x_654:
[----:B------:R-:W-:Y:S05]  /*1d120*/  BSYNC B0 ;  /* 0x0000000000007941 */ /* 0x000fea0003800000 */
.L_x_653:
[----:B------:R-:W-:Y:S01]  /*1d130*/  VIADD R23, R23, 0x400 ;  /* 0x0000040017177836 */ /* 0x000fe20000000000 */
[----:B------:R-:W-:Y:S01]  /*1d140*/  MOV R7, 0x40000040 ;  /* 0x4000004000077802 */ /* 0x000fe20000000f00 */
[----:B------:R-:W-:Y:S01]  /*1d150*/  WARPGROUP.ARRIVE ;  /* 0x00000000000079c5 */ /* 0x000fe20000000000 */
[----:B------:R-:W-:Y:S01]  /*1d160*/  IMAD.MOV.U32 R9, RZ, RZ, 0x40000040 ;  /* 0x40000040ff097424 */ /* 0x000fe200078e00ff */
[----:B01----:R-:W0:Y:S01]  /*1d170*/  SHFL.BFLY PT, R0, R21, 0x2, 0x1f ;  /* 0x0c401f0015007f89 */ /* 0x003e2200000e0000 */
[----:B------:R-:W-:Y:S02]  /*1d180*/  SHF.R.U32.HI R23, RZ, 0x4, R23 ;  /* 0x00000004ff177819 */ /* 0x000fe40000011617 */
[----:B------:R-:W-:Y:S01]  /*1d190*/  R2UR UR7, R7 ;  /* 0x00000000070772ca */ /* 0x000fe200000e0000 */
[----:B------:R-:W-:Y:S01]  /*1d1a0*/  IMAD.MOV.U32 R7, RZ, RZ, 0x40000040 ;  /* 0x40000040ff077424 */ /* 0x000fe200078e00ff */
[----:B------:R-:W-:Y:S02]  /*1d1b0*/  LOP3.LUT R23, R23, 0x3fff, RZ, 0xc0, !PT ;  /* 0x00003fff17177812 */ /* 0x000fe400078ec0ff */
[----:B------:R-:W-:-:S02]  /*1d1c0*/  MOV R184, 0xff800000 ;  /* 0xff80000000b87802 */ /* 0x000fc40000000f00 */
[----:B------:R-:W-:Y:S02]  /*1d1d0*/  LOP3.LUT R23, R23, 0x2800000, RZ, 0xfc, !PT ;  /* 0x0280000017177812 */ /* 0x000fe400078efcff */
[----:B------:R-:W-:-:S03]  /*1d1e0*/  MOV R185, 0xff800000 ;  /* 0xff80000000b97802 */ /* 0x000fc60000000f00 */
[----:B------:R-:W-:Y:S02]  /*1d1f0*/  IMAD R6, R226, 0xa00, R23 ;  /* 0x00000a00e2067824 */ /* 0x000fe400078e0217 */
[----:B------:R-:W-:Y:S02]  /*1d200*/  IMAD.MOV.U32 R23, RZ, RZ, RZ ;  /* 0x000000ffff177224 */ /* 0x000fe400078e00ff */
[C---:B------:R-:W-:Y:S01]  /*1d210*/  VIADD R8, R6.reuse, 0x80 ;  /* 0x0000008006087836 */ /* 0x040fe20000000000 */
[----:B------:R-:W-:Y:S01]  /*1d220*/  R2UR UR6, R6 ;  /* 0x00000000060672ca */ /* 0x000fe200000e0000 */
[----:B0-----:R-:W-:-:S12]  /*1d230*/  FADD.FTZ R0, R0, R21 ;  /* 0x0000001500007221 */ /* 0x001fd80000010000 */
[----:B------:R-:W-:Y:S01]  /*1d240*/  HGMMA.64x256x16.F32 R24, R208, gdesc[UR4].tnspB, R24, gsb0 ;  /* 0x43e00004d0187df0 */ /* 0x000fe20008000818 */
[----:B------:R-:W-:Y:S02]  /*1d250*/  R2UR UR6, R8 ;  /* 0x00000000080672ca */ /* 0x000fe400000e0000 */
[----:B------:R-:W-:Y:S01]  /*1d260*/  R2UR UR7, R9 ;  /* 0x00000000090772ca */ /* 0x000fe200000e0000 */
[----:B------:R-:W-:Y:S01]  /*1d270*/  IMAD.MOV.U32 R9, RZ, RZ, 0x40000040 ;  /* 0x40000040ff097424 */ /* 0x000fe200078e00ff */
[----:B------:R-:W-:Y:S01]  /*1d280*/  IADD3 R8, R6, 0x100, RZ ;  /* 0x0000010006087810 */ /* 0x000fe20007ffe0ff */
[----:B------:R-:W-:Y:S02]  /*1d290*/  WARPGROUP.DEPBAR.LE gsb0, 0x0 ;  /* 0x00008000000079c5 */ /* 0x000fe40000010000 */
[----:B------:R-:W-:-:S15]  /*1d2a0*/  WARPGROUP.ARRIVE ;  /* 0x00000000000079c5 */ /* 0x000fde0000000000 */
[----:B------:R-:W-:-:S05]  /*1d2b0*/  NOP ;  /* 0x0000000000007918 */ /* 0x000fca0000000000 */
[----:B------:R-:W-:Y:S01]  /*1d2c0*/  HGMMA.64x256x16.F32 R24, R204, gdesc[UR4].tnspB, R24, gsb0 ;  /* 0x43e00004cc187df0 */ /* 0x000fe20008000818 */
[----:B------:R-:W-:Y:S01]  /*1d2d0*/  R2UR UR6, R8 ;  /* 0x00000000080672ca */ /* 0x000fe200000e0000 */
[C---:B------:R-:W-:Y:S01]  /*1d2e0*/  VIADD R8, R6.reuse, 0x180 ;  /* 0x0000018006087836 */ /* 0x040fe20000000000 */
[----:B------:R-:W-:Y:S01]  /*1d2f0*/  R2UR UR7, R9 ;  /* 0x00000000090772ca */ /* 0x000fe200000e0000 */
[----:B------:R-:W-:Y:S01]  /*1d300*/  VIADD R6, R6, 0x200 ;  /* 0x0000020006067836 */ /* 0x000fe20000000000 */
[----:B------:R-:W-:Y:S01]  /*1d310*/  MOV R9, 0x40000040 ;  /* 0x4000004000097802 */ /* 0x000fe20000000f00 */
        /* <DEDUP_REMOVED lines=12> */
[----:B------:R-:W0:Y:S04]  /*1d3e0*/  SHFL.BFLY PT, R6, R20, 0x2, 0x1f ;  /* 0x0c401f0014067f89 */ /* 0x000e2800000e0000 */
[----:B------:R-:W1:Y:S01]  /*1d3f0*/  SHFL.BFLY PT, R7, R0, 0x1, 0x1f ;  /* 0x0c201f0000077f89 */ /* 0x000e6200000e0000 */
[----:B0-----:R-:W-:Y:S01]  /*1d400*/  FADD.FTZ R6, R6, R20 ;  /* 0x0000001406067221 */ /* 0x001fe20000010000 */
[----:B-1----:R-:W-:-:S04]  /*1d410*/  FADD.FTZ R0, R0, R7 ;  /* 0x0000000700007221 */ /* 0x002fc80000010000 */
[----:B------:R-:W0:Y:S01]  /*1d420*/  SHFL.BFLY PT, R8, R6, 0x1, 0x1f ;  /* 0x0c201f0006087f89 */ /* 0x000e2200000e0000 */
[----:B------:R-:W-:-:S13]  /*1d430*/  FSETP.NE.FTZ.AND P1, PT, R0, RZ, PT ;  /* 0x000000ff0000720b */ /* 0x000fda0003f35000 */
[----:B------:R-:W1:Y:S01]  /*1d440*/  @P1 MUFU.LG2 R7, R0 ;  /* 0x0000000000071308 */ /* 0x000e620000000c00 */
[----:B0-----:R-:W-:Y:S01]  /*1d450*/  FADD.FTZ R6, R6, R8 ;  /* 0x0000000806067221 */ /* 0x001fe20000010000 */
[----:B------:R-:W-:-:S06]  /*1d460*/  @P1 FMUL.FTZ R8, R3, 0.69314718246459960938 ;  /* 0x3f31721803081820 */ /* 0x000fcc0000410000 */
[----:B------:R0:W-:Y:S01]  /*1d470*/  @P1 MUFU.RCP R23, R0 ;  /* 0x0000000000171308 */ /* 0x0001e20000001000 */
[----:B------:R-:W-:Y:S01]  /*1d480*/  FSETP.NE.FTZ.AND P2, PT, R6, RZ, PT ;  /* 0x000000ff0600720b */ /* 0x000fe20003f55000 */
[----:B-1----:R-:W-:Y:S01]  /*1d490*/  @P1 FMUL.FTZ R7, R7, 0.69314718246459960938 ;  /* 0x3f31721807071820 */ /* 0x002fe20000410000 */
[----:B0-----:R-:W-:-:S03]  /*1d4a0*/  IMAD.MOV.U32 R0, RZ, RZ, RZ ;  /* 0x000000ffff007224 */ /* 0x001fc600078e00ff */
        /* <DEDUP_REMOVED lines=12> */
.L_x_656:
[----:B------:R-:W2:Y:S01]  /*1d570*/  LDL.LU R3, [R1+0x64] ;  /* 0x0000640001037983 */ /* 0x000ea20000300800 */
[----:B------:R-:W-:-:S03]  /*1d580*/  VIADD R2, R2, 0x38860 ;  /* 0x0003886002027836 */ /* 0x000fc60000000000 */
[----:B------:R-:W3:Y:S01]  /*1d590*/  LDL.LU R186, [R1+0x84] ;  /* 0x0000840001ba7983 */ /* 0x000ee20000300800 */
[----:B------:R-:W-:Y:S02]  /*1d5a0*/  VIADD R226, R226, 0x1 ;  /* 0x00000001e2e27836 */ /* 0x000fe40000000000 */
        /* <DEDUP_REMOVED lines=8> */
[----:B------:R-:W-:Y:S01]  /*1d630*/  ISETP.NE.AND P1, PT, R226, 0x2, PT ;  /* 0x00000002e200780c */ /* 0x000fe20003f25270 */
        /* <DEDUP_REMOVED lines=114> */
[----:B------:R-:W-:-:S02]  /*1dd60*/  PLOP3.LUT P0, PT, PT, PT, PT, 0x8, 0x0 ;  /* 0x000000000000781c */ /* 0x000fc40003f0e170 */
[----:B------:R-:W-:Y:S02]  /*1dd70*/  SEL R226, R226, RZ, P1 ;  /* 0x000000ffe2e27207 */ /* 0x000fe40000800000 */
[----:B--2---:R-:W-:Y:S02]  /*1dd80*/  PRMT R2, R3, 0x654, R2 ;  /* 0x0000065403027816 */ /* 0x004fe40000000002 */
[----:B---3--:R-:W-:Y:S02]  /*1dd90*/  IADD3 R186, R186, 0x1, RZ ;  /* 0x00000001baba7810 */ /* 0x008fe40007ffe0ff */
[----:B------:R0:W-:Y:S03]  /*1dda0*/  SYNCS.ARRIVE.TRANS64.RED.A1T0 RZ, [R2+URZ], RZ ;  /* 0x000000ff02ff79a7 */ /* 0x0001e6000810043f */
[----:B------:R1:W-:Y:S01]  /*1ddb0*/  STL [R1+0x84], R186 ;  /* 0x000084ba01007387 */ /* 0x0003e20000100800 */
[-C--:B------:R-:W-:Y:S01]  /*1ddc0*/  FMUL.FTZ R3, R89, R23.reuse ;  /* 0x0000001759037220 */ /* 0x080fe20000410000 */
[-C--:B------:R-:W-:Y:S01]  /*1ddd0*/  FMUL.FTZ R89, R107, R0.reuse ;  /* 0x000000006b597220 */ /* 0x080fe20000410000 */
[----:B0-----:R-:W-:Y:S01]  /*1dde0*/  FMUL.FTZ R2, R88, R23 ;  /* 0x0000001758027220 */ /* 0x001fe20000410000 */
[-C--:B------:R-:W-:Y:S01]  /*1ddf0*/  FMUL.FTZ R88, R106, R0.reuse ;  /* 0x000000006a587220 */ /* 0x080fe20000410000 */
[-C--:B------:R-:W-:Y:S01]  /*1de00*/  FMUL.FTZ R106, R142, R0.reuse ;  /* 0x000000008e6a7220 */ /* 0x080fe20000410000 */
[----:B------:R-:W-:Y:S01]  /*1de10*/  FMUL.FTZ R107, R143, R0 ;  /* 0x000000008f6b7220 */ /* 0x000fe20000410000 */
[----:B------:R-:W-:-:S04]  /*1de20*/  SEL R0, RZ, 0x1, P1 ;  /* 0x00000001ff007807 */ /* 0x000fc80000800000 */
[----:B-1----:R-:W-:-:S07]  /*1de30*/  LOP3.LUT R227, R227, R0, RZ, 0x3c, !PT ;  /* 0x00000000e3e37212 */ /* 0x002fce00078e3cff */
.L_x_566:
[----:B------:R-:W0:Y:S08]  /*1de40*/  S2UR UR4, SR_CgaCtaId ;  /* 0x00000000000479c3 */ /* 0x000e300000008800 */
[----:B------:R-:W-:Y:S01]  /*1de50*/  BAR.SYNC.DEFER_BLOCKING 0x5, 0x180 ;  /* 0x0146000000007b1d */ /* 0x000fe20000010000 */
[----:B------:R-:W-:-:S05]  /*1de60*/  MOV R23, 0x400 ;  /* 0x0000040000177802 */ /* 0x000fca0000000f00 */
[----:B------:R-:W-:Y:S01]  /*1de70*/  BSSY B0, `(.L_x_657) ;  /* 0x0000478000007945 */ /* 0x000fe20003800000 */
[----:B0-----:R-:W-:-:S05]  /*1de80*/  IMAD.U32 R0, RZ, RZ, UR4 ;  /* 0x00000004ff007e24 */ /* 0x001fca000f8e00ff */
[----:B------:R0:W-:Y:S01]  /*1de90*/  STL [R1+0x64], R0 ;  /* 0x0000640001007387 */ /* 0x0001e20000100800 */
[----:B------:R-:W-:-:S05]  /*1dea0*/  LEA R23, R0, R23, 0x18 ;  /* 0x0000001700177211 */ /* 0x000fca00078ec0ff */
[----:B------:R0:W1:Y:S01]  /*1deb0*/  LDS.128 R128, [R23+0x388d0] ;  /* 0x0388d00017807984 */ /* 0x0000620000000c00 */
[----:B------:R-:W-:Y:S06]  /*1dec0*/  BAR.ARV 0x4, 0x180 ;  /* 0x0106000000007b1d */ /* 0x000fec0000002000 */
[----:B------:R-:W-:Y:S05]  /*1ded0*/  @P0 BRA `(.L_x_658) ;  /* 0x00000038001c0947 */ /* 0x000fea0003800000 */
[----:B------:R-:W2:Y:S01]  /*1dee0*/  LDL R56, [R1+0x1c0] ;  /* 0x0001c00001387983 */ /* 0x000ea20000100800 */
[----:B0-----:R-:W0:Y:S01]  /*1def0*/  S2R R0, SR_SWINHI ;  /* 0x0000000000007919 */ /* 0x001e220000002f00 */
[----:B------:R-:W-:Y:S01]  /*1df00*/  F2FP.F16.F32.PACK_AB R58, R181, R180 ;  /* 0x000000b4b53a723e */ /* 0x000fe200000000ff */
[----:B------:R-:W-:Y:S01]  /*1df10*/  ULDC.64 UR6, c[0x0][0xc00] ;  /* 0x0003000000067ab9 */ /* 0x000fe20000000a00 */
[----:B------:R-:W-:Y:S01]  /*1df20*/  F2FP.F16.F32.PACK_AB R59, R31, R30 ;  /* 0x0000001e1f3b723e */ /* 0x000fe200000000ff */
[----:B------:R-:W3:Y:S01]  /*1df30*/  LDL.LU R118, [R1+0x7c] ;  /* 0x00007c0001767983 */ /* 0x000ee20000300800 */
[----:B------:R-:W-:Y:S01]  /*1df40*/  F2FP.F16.F32.PACK_AB R60, R179, R178 ;  /* 0x000000b2b33c723e */ /* 0x000fe200000000ff */
[----:B------:R-:W-:Y:S01]  /*1df50*/  ULDC.64 UR4, c[0x0][0xc08] ;  /* 0x0003020000047ab9 */ /* 0x000fe20000000a00 */
[----:B------:R-:W-:Y:S01]  /*1df60*/  F2FP.F16.F32.PACK_AB R61, R35, R34 ;  /* 0x00000022233d723e */ /* 0x000fe200000000ff */
[----:B------:R-:W4:Y:S01]  /*1df70*/  LDL.LU R117, [R1+0x80] ;  /* 0x0000800001757983 */ /* 0x000f220000300800 */
[----:B------:R-:W-:-:S02]  /*1df80*/  F2FP.F16.F32.PACK_AB R62, R177, R176 ;  /* 0x000000b0b13e723e */ /* 0x000fc400000000ff */
[----:B------:R-:W-:Y:S01]  /*1df90*/  F2FP.F16.F32.PACK_AB R63, R39, R38 ;  /* 0x00000026273f723e */ /* 0x000fe200000000ff */
[----:B------:R-:W4:Y:S01]  /*1dfa0*/  LDL.LU R116, [R1+0x74] ;  /* 0x0000740001747983 */ /* 0x000f220000300800 */
[----:B------:R-:W-:Y:S02]  /*1dfb0*/  MOV R114, R23 ;  /* 0x0000001700727202 */ /* 0x000fe40000000f00 */
[----:B0-----:R-:W-:Y:S01]  /*1dfc0*/  MOV R115, R0 ;  /* 0x0000000000737202 */ /* 0x001fe20000000f00 */
[----:B------:R-:W-:Y:S02]  /*1dfd0*/  BAR.SYNC.DEFER_BLOCKING 0x1, 0x100 ;  /* 0x0044000000007b1d */ /* 0x000fe40000010000 */
[----:B--2---:R-:W-:-:S03]  /*1dfe0*/  IMAD.WIDE R112, R56, 0x2, R114 ;  /* 0x0000000238707825 */ /* 0x004fc600078e0272 */
[----:B------:R-:W-:Y:S01]  /*1dff0*/  LOP3.LUT R0, R112, 0x380, RZ, 0xc0, !PT ;  /* 0x0000038070007812 */ /* 0x000fe200078ec0ff */
[----:B------:R-:W-:-:S03]  /*1e000*/  IMAD.MOV.U32 R57, RZ, RZ, R113 ;  /* 0x000000ffff397224 */ /* 0x000fc600078e0071 */
[----:B------:R-:W-:-:S04]  /*1e010*/  SHF.R.U64 R0, R0, 0x3, RZ ;  /* 0x0000000300007819 */ /* 0x000fc800000012ff */
[----:B------:R-:W-:-:S04]  /*1e020*/  LOP3.LUT R56, R0, R112, RZ, 0x3c, !PT ;  /* 0x0000007000387212 */ /* 0x000fc800078e3cff */
[----:B------:R-:W-:Y:S02]  /*1e030*/  MOV R0, R56 ;  /* 0x0000003800007202 */ /* 0x000fe40000000f00 */
[----:B------:R-:W-:Y:S02]  /*1e040*/  F2FP.F16.F32.PACK_AB R56, R183, R182 ;  /* 0x000000b6b738723e */ /* 0x000fe400000000ff */
[----:B------:R-:W-:-:S05]  /*1e050*/  F2FP.F16.F32.PACK_AB R57, R27, R26 ;  /* 0x0000001a1b39723e */ /* 0x000fca00000000ff */
[----:B------:R0:W-:Y:S02]  /*1e060*/  STSM.16.M88.4 [R0], R56 ;  /* 0x0000003800007844 */ /* 0x0001e40000000200 */
[----:B0-----:R-:W-:-:S04]  /*1e070*/  IADD3 R56, P0, R112, 0x20, RZ ;  /* 0x0000002070387810 */ /* 0x001fc80007f1e0ff */
[----:B------:R-:W-:-:S04]  /*1e080*/  LOP3.LUT R0, R56, 0x380, RZ, 0xc0, !PT ;  /* 0x0000038038007812 */ /* 0x000fc800078ec0ff */
[----:B------:R-:W-:Y:S02]  /*1e090*/  SHF.R.U64 R0, R0, 0x3, RZ ;  /* 0x0000000300007819 */ /* 0x000fe400000012ff */
[----:B------:R-:W-:Y:S02]  /*1e0a0*/  IADD3.X R57, RZ, R113, RZ, P0, !PT ;  /* 0x00000071ff397210 */ /* 0x000fe400007fe4ff */
[----:B------:R-:W-:-:S04]  /*1e0b0*/  LOP3.LUT R56, R0, R56, RZ, 0x3c, !PT ;  /* 0x0000003800387212 */ /* 0x000fc800078e3cff */
[----:B------:R-:W-:-:S05]  /*1e0c0*/  MOV R56, R56 ;  /* 0x0000003800387202 */ /* 0x000fca0000000f00 */
[----:B------:R0:W-:Y:S02]  /*1e0d0*/  STSM.16.M88.4 [R56], R60 ;  /* 0x0000003c38007844 */ /* 0x0001e40000000200 */
[----:B0-----:R-:W-:-:S04]  /*1e0e0*/  IADD3 R56, P0, R112, 0x40, RZ ;  /* 0x0000004070387810 */ /* 0x001fc80007f1e0ff */
[----:B------:R-:W-:Y:S01]  /*1e0f0*/  LOP3.LUT R0, R56, 0x380, RZ, 0xc0, !PT ;  /* 0x0000038038007812 */ /* 0x000fe200078ec0ff */
[----:B------:R-:W-:-:S03]  /*1e100*/  IMAD.X R57, RZ, RZ, R113, P0 ;  /* 0x000000ffff397224 */ /* 0x000fc600000e0671 */
[----:B------:R-:W-:-:S04]  /*1e110*/  SHF.R.U64 R0, R0, 0x3, RZ ;  /* 0x0000000300007819 */ /* 0x000fc800000012ff */
[----:B------:R-:W-:Y:S02]  /*1e120*/  LOP3.LUT R56, R0, R56, RZ, 0x3c, !PT ;  /* 0x0000003800387212 */ /* 0x000fe400078e3cff */
[----:B------:R-:W-:Y:S02]  /*1e130*/  F2FP.F16.F32.PACK_AB R58, R173, R172 ;  /* 0x000000acad3a723e */ /* 0x000fe400000000ff */
[----:B------:R-:W-:Y:S02]  /*1e140*/  MOV R0, R56 ;  /* 0x0000003800007202 */ /* 0x000fe40000000f00 */
[----:B------:R-:W-:Y:S02]  /*1e150*/  F2FP.F16.F32.PACK_AB R56, R175, R174 ;  /* 0x000000aeaf38723e */ /* 0x000fe400000000ff */
[----:B------:R-:W-:Y:S02]  /*1e160*/  F2FP.F16.F32.PACK_AB R57, R43, R42 ;  /* 0x0000002a2b39723e */ /* 0x000fe400000000ff */
[----:B------:R-:W-:-:S05]  /*1e170*/  F2FP.F16.F32.PACK_AB R59, R47, R46 ;  /* 0x0000002e2f3b723e */ /* 0x000fca00000000ff */
        /* <DEDUP_REMOVED lines=13> */
[----:B------:R-:W-:-:S04]  /*1e250*/  LOP3.LUT R0, R56, 0x380, RZ, 0xc0, !PT ;  /* 0x0000038038007812 */ /* 0x000fc800078ec0ff */
[----:B------:R-:W-:Y:S02]  /*1e260*/  SHF.R.U64 R0, R0, 0x3, RZ ;  /* 0x0000000300007819 */ /* 0x000fe400000012ff */
[----:B------:R-:W-:Y:S02]  /*1e270*/  IADD3.X R57, RZ, R113, RZ, P0, !PT ;  /* 0x00000071ff397210 */ /* 0x000fe400007fe4ff */
[----:B------:R-:W-:Y:S02]  /*1e280*/  LOP3.LUT R56, R0, R56, RZ, 0x3c, !PT ;  /* 0x0000003800387212 */ /* 0x000fe400078e3cff */
[----:B------:R-:W-:Y:S02]  /*1e290*/  F2FP.F16.F32.PACK_AB R58, R165, R164 ;  /* 0x000000a4a53a723e */ /* 0x000fe400000000ff */
[----:B------:R-:W-:Y:S02]  /*1e2a0*/  MOV R0, R56 ;  /* 0x0000003800007202 */ /* 0x000fe40000000f00 */
[----:B------:R-:W-:-:S02]  /*1e2b0*/  F2FP.F16.F32.PACK_AB R56, R167, R166 ;  /* 0x000000a6a738723e */ /* 0x000fc400000000ff */
        /* <DEDUP_REMOVED lines=123> */
[----:B------:R3:W-:Y:S01]  /*1ea70*/  STSM.16.M88.4 [R112], R60 ;  /* 0x0000003c70007844 */ /* 0x0007e20000000200 */
[----:B------:R-:W-:Y:S01]  /*1ea80*/  BAR.SYNC.DEFER_BLOCKING 0x1, 0x100 ;  /* 0x0044000000007b1d */ /* 0x000fe20000010000 */
[----:B---3--:R-:W-:-:S04]  /*1ea90*/  IADD3 R62, P0, R118, UR6, RZ ;  /* 0x00000006763e7c10 */ /* 0x008fc8000ff1e0ff */
[----:B----4-:R-:W-:Y:S02]  /*1eaa0*/  IADD3.X R63, R117, UR7, RZ, P0, !PT ;  /* 0x00000007753f7c10 */ /* 0x010fe400087fe4ff */
[----:B------:R-:W-:-:S04]  /*1eab0*/  ISETP.NE.U32.AND P0, PT, RZ, UR4, PT ;  /* 0x00000004ff007c0c */ /* 0x000fc8000bf05070 */
[----:B------:R-:W-:Y:S01]  /*1eac0*/  ISETP.NE.AND.EX P0, PT, RZ, UR5, PT, P0 ;  /* 0x00000005ff007c0c */ /* 0x000fe2000bf05300 */
[----:B------:R-:W-:-:S12]  /*1ead0*/  IMAD.MOV.U32 R112, RZ, RZ, 0x9b8 ;  /* 0x000009b8ff707424 */ /* 0x000fd800078e00ff */
[----:B------:R-:W-:Y:S01]  /*1eae0*/  @P0 IADD3 R58, P2, R118, UR4, RZ ;  /* 0x00000004763a0c10 */ /* 0x000fe2000ff5e0ff */
[----:B------:R-:W-:-:S03]  /*1eaf0*/  ULDC UR4, c[0x0][0xa88] ;  /* 0x0002a20000047ab9 */ /* 0x000fc60000000800 */
[----:B------:R-:W-:Y:S01]  /*1eb00*/  @P0 IADD3.X R59, R117, UR5, RZ, P2, !PT ;  /* 0x00000005753b0c10 */ /* 0x000fe200097fe4ff */
[----:B------:R-:W-:Y:S01]  /*1eb10*/  IMAD.U32 R0, RZ, RZ, UR4 ;  /* 0x00000004ff007e24 */ /* 0x000fe2000f8e00ff */
[----:B------:R-:W-:Y:S01]  /*1eb20*/  ISETP.NE.AND P2, PT, R116, RZ, PT ;  /* 0x000000ff7400720c */ /* 0x000fe20003f45270 */
[----:B------:R-:W-:-:S03]  /*1eb30*/  ULDC UR4, c[0x0][0xad4] ;  /* 0x0002b50000047ab9 */ /* 0x000fc60000000800 */
[----:B------:R-:W-:-:S04]  /*1eb40*/  SEL R56, R116, UR4, P2 ;  /* 0x0000000474387c07 */ /* 0x000fc80009000000 */
[----:B------:R-:W-:Y:S01]  /*1eb50*/  ISETP.GT.AND P2, PT, R56, 0x1, PT ;  /* 0x000000013800780c */ /* 0x000fe20003f44270 */
[----:B------:R-:W-:Y:S02]  /*1eb60*/  ULDC.64 UR8, c[0x0][0x208] ;  /* 0x0000820000087ab9 */ /* 0x000fe40000000a00 */
[----:B------:R0:W5:Y:S01]  /*1eb70*/  @P0 LDG.E R0, desc[UR8][R58.64] ;  /* 0x000000083a000981 */ /* 0x000162000c1e1900 */
[----:B------:R-:W-:-:S04]  /*1eb80*/  SEL R112, R112, 0x978, P2 ;  /* 0x0000097870707807 */ /* 0x000fc80001000000 */
[----:B------:R2:W3:Y:S08]  /*1eb90*/  LDC.64 R60, c[0x0][R112+0x220] ;  /* 0x00008800703c7b82 */ /* 0x0004f00000000a00 */
[----:B0-----:R2:W0:Y:S01]  /*1eba0*/  LDC.64 R58, c[0x0][R112+0x218] ;  /* 0x00008600703a7b82 */ /* 0x0014220000000a00 */
[----:B------:R-:W-:-:S04]  /*1ebb0*/  ISETP.NE.U32.AND P1, PT, RZ, UR6, PT ;  /* 0x00000006ff007c0c */ /* 0x000fc8000bf25070 */
[----:B------:R-:W-:Y:S02]  /*1ebc0*/  ISETP.NE.AND.EX P1, PT, RZ, UR7, PT, P1 ;  /* 0x00000007ff007c0c */ /* 0x000fe4000bf25310 */
[----:B------:R-:W-:-:S11]  /*1ebd0*/  MOV R57, RZ ;  /* 0x000000ff00397202 */ /* 0x000fd60000000f00 */
[----:B------:R2:W5:Y:S01]  /*1ebe0*/  @P1 LDG.E R57, desc[UR8][R62.64] ;  /* 0x000000083e391981 */ /* 0x000562000c1e1900 */
[----:B------:R-:W-:Y:S05]  /*1ebf0*/  @P0 BRA `(.L_x_659) ;  /* 0x0000000000140947 */ /* 0x000fea0003800000 */
[----:B------:R-:W-:Y:S05]  /*1ec00*/  @!P1 BRA `(.L_x_659) ;  /* 0x0000000000109947 */ /* 0x000fea0003800000 */
[----:B------:R-:W-:Y:S02]  /*1ec10*/  ULDC.64 UR4, c[0x0][0x208] ;  /* 0x0000820000047ab9 */ /* 0x000fe40000000a00 */
[----:B-----5:R-:W4:Y:S04]  /*1ec20*/  LDG.E R0, desc[UR4][R62.64] ;  /* 0x000000043e007981 */ /* 0x020f28000c1e1900 */
[----:B--2---:R-:W4:Y:S02]  /*1ec30*/  LDG.E R62, desc[UR4][R62.64+0x4] ;  /* 0x000004043e3e7981 */ /* 0x004f24000c1e1900 */
[----:B----4-:R-:W-:-:S07]  /*1ec40*/  IADD3 R0, -R0, R62, RZ ;  /* 0x0000003e00007210 */ /* 0x010fce0007ffe1ff */
.L_x_659:
[----:B------:R-:W4:Y:S01]  /*1ec50*/  LDL.LU R56, [R1+0x78] ;  /* 0x0000780001387983 */ /* 0x000f220000300800 */
[----:B------:R-:W1:Y:S03]  /*1ec60*/  LDC R119, c[0x0][0xbe8] ;  /* 0x0002fa00ff777b82 */ /* 0x000e660000000800 */
[----:B------:R-:W3:Y:S04]  /*1ec70*/  LDL.LU R113, [R1+0x110] ;  /* 0x0001100001717983 */ /* 0x000ee80000300800 */
[----:B------:R-:W3:Y:S04]  /*1ec80*/  LDL R120, [R1+0x8c] ;  /* 0x00008c0001787983 */ /* 0x000ee80000100800 */
[----:B------:R-:W3:Y:S04]  /*1ec90*/  LDL R124, [R1+0x1bc] ;  /* 0x0001bc00017c7983 */ /* 0x000ee80000100800 */
[----:B------:R-:W3:Y:S04]  /*1eca0*/  LDL R121, [R1+0x88] ;  /* 0x0000880001797983 */ /* 0x000ee80000100800 */
[----:B------:R-:W3:Y:S04]  /*1ecb0*/  LDL R123, [R1+0x1b8] ;  /* 0x0001b800017b7983 */ /* 0x000ee80000100800 */
[----:B------:R-:W3:Y:S01]  /*1ecc0*/  LDL R122, [R1+0x120] ;  /* 0x00012000017a7983 */ /* 0x000ee20000100800 */
[----:B--2---:R-:W2:Y:S01]  /*1ecd0*/  LDC.64 R62, c[0x0][R112+0x228] ;  /* 0x00008a00703e7b82 */ /* 0x004ea20000000a00 */
[----:B------:R-:W-:-:S02]  /*1ece0*/  ISETP.NE.U32.AND P0, PT, RZ, UR6, PT ;  /* 0x00000006ff007c0c */ /* 0x000fc4000bf05070 */
[----:B-1----:R-:W-:Y:S02]  /*1ecf0*/  ISETP.NE.AND P1, PT, R119, 0x1, PT ;  /* 0x000000017700780c */ /* 0x002fe40003f25270 */
[----:B------:R-:W-:Y:S01]  /*1ed00*/  ISETP.NE.AND.EX P0, PT, RZ, UR7, PT, P0 ;  /* 0x00000007ff007c0c */ /* 0x000fe2000bf05300 */
[-C--:B0-----:R-:W-:Y:S02]  /*1ed10*/  IMAD R116, R59, R223.reuse, RZ ;  /* 0x000000df3b747224 */ /* 0x081fe400078e02ff */
[----:B------:R-:W-:-:S08]  /*1ed20*/  IMAD.WIDE.U32 R58, R58, R223, RZ ;  /* 0x000000df3a3a7225 */ /* 0x000fd000078e00ff */
[----:B------:R-:W0:Y:S01]  /*1ed30*/  @P1 LDC R118, c[0x0][0xbec] ;  /* 0x0002fb00ff761b82 */ /* 0x000e220000000800 */
[----:B------:R-:W-:Y:S02]  /*1ed40*/  IMAD.IADD R116, R59, 0x1, R116 ;  /* 0x000000013b747824 */ /* 0x000fe400078e0274 */
[----:B-----5:R-:W-:Y:S01]  /*1ed50*/  IMAD R0, R0, R119, RZ ;  /* 0x0000007700007224 */ /* 0x020fe200078e02ff */
[----:B------:R-:W-:Y:S01]  /*1ed60*/  ULDC.64 UR4, c[0x0][0x208] ;  /* 0x0000820000047ab9 */ /* 0x000fe20000000a00 */
[----:B----4-:R-:W-:Y:S02]  /*1ed70*/  SEL R56, R56, RZ, !P0 ;  /* 0x000000ff38387207 */ /* 0x010fe40004000000 */
[----:B---3--:R-:W-:-:S03]  /*1ed80*/  SEL R113, R113, RZ, !P0 ;  /* 0x000000ff71717207 */ /* 0x008fc60004000000 */
[----:B------:R-:W-:-:S04]  /*1ed90*/  IMAD R61, R61, R56, RZ ;  /* 0x000000383d3d7224 */ /* 0x000fc800078e02ff */
[C---:B------:R-:W-:Y:S02]  /*1eda0*/  IMAD R113, R60.reuse, R113, R61 ;  /* 0x000000713c717224 */ /* 0x040fe400078e023d */
[----:B------:R-:W-:-:S04]  /*1edb0*/  IMAD.WIDE.U32 R60, R60, R56, RZ ;  /* 0x000000383c3c7225 */ /* 0x000fc800078e00ff */
[----:B------:R-:W-:Y:S01]  /*1edc0*/  IMAD.IADD R61, R61, 0x1, R113 ;  /* 0x000000013d3d7824 */ /* 0x000fe200078e0271 */
[----:B------:R-:W-:Y:S02]  /*1edd0*/  IADD3 R113, P0, P3, R60, R58, R57 ;  /* 0x0000003a3c717210 */ /* 0x000fe40007b1e039 */
[----:B------:R-:W1:Y:S01]  /*1ede0*/  @P1 LDC R60, c[0x0][0xbf0] ;  /* 0x0002fc00ff3c1b82 */ /* 0x000e620000000800 */
[----:B------:R-:W-:-:S05]  /*1edf0*/  SEL R58, R120, RZ, P2 ;  /* 0x000000ff783a7207 */ /* 0x000fca0001000000 */
[-C--:B--2---:R-:W-:Y:S02]  /*1ee00*/  IMAD R59, R63, R58.reuse, RZ ;  /* 0x0000003a3f3b7224 */ /* 0x084fe400078e02ff */
[----:B------:R-:W-:Y:S01]  /*1ee10*/  IMAD.WIDE.U32 R62, R62, R58, RZ ;  /* 0x0000003a3e3e7225 */ /* 0x000fe200078e00ff */
[----:B------:R-:W-:-:S04]  /*1ee20*/  SHF.R.S32.HI R58, RZ, 0x1f, R57 ;  /* 0x0000001fff3a7819 */ /* 0x000fc80000011439 */
[----:B------:R-:W-:Y:S02]  /*1ee30*/  IADD3.X R117, R61, R116, R58, P0, P3 ;  /* 0x000000743d757210 */ /* 0x000fe400007e643a */
[----:B------:R-:W-:-:S05]  /*1ee40*/  LEA R116, R121, R124, 0x7 ;  /* 0x0000007c79747211 */ /* 0x000fca00078e38ff */
[----:B0-----:R-:W-:-:S04]  /*1ee50*/  @P1 IMAD.HI.U32 R61, R116, R118, RZ ;  /* 0x00000076743d1227 */ /* 0x001fc800078e00ff */
[----:B------:R-:W-:Y:S01]  /*1ee60*/  IMAD.MOV.U32 R118, RZ, RZ, R116 ;  /* 0x000000ffff767224 */ /* 0x000fe200078e0074 */
[----:B-1----:R-:W-:Y:S02]  /*1ee70*/  @P1 SHF.R.U32.HI R118, RZ, R60, R61 ;  /* 0x0000003cff761219 */ /* 0x002fe4000001163d */
[----:B------:R0:W1:Y:S02]  /*1ee80*/  LDC.64 R60, c[0x0][R112+0x210] ;  /* 0x00008400703c7b82 */ /* 0x0000640000000a00 */
[----:B------:R-:W-:-:S06]  /*1ee90*/  IADD3 R62, P0, P3, R118, R113, R62 ;  /* 0x00000071763e7210 */ /* 0x000fcc0007b1e03e */
[----:B0-----:R-:W0:Y:S01]  /*1eea0*/  LDC.64 R112, c[0x0][0xba8] ;  /* 0x0002ea00ff707b82 */ /* 0x001e220000000a00 */
[----:B------:R-:W-:Y:S01]  /*1eeb0*/  IMAD.IADD R59, R63, 0x1, R59 ;  /* 0x000000013f3b7824 */ /* 0x000fe200078e023b */
[----:B------:R-:W-:-:S04]  /*1eec0*/  SHF.R.S32.HI R63, RZ, 0x1f, R118 ;  /* 0x0000001fff3f7819 */ /* 0x000fc80000011476 */
[----:B------:R-:W-:Y:S02]  /*1eed0*/  IADD3.X R63, R63, R117, R59, P0, P3 ;  /* 0x000000753f3f7210 */ /* 0x000fe400007e643b */
[----:B------:R-:W-:-:S05]  /*1eee0*/  IADD3 R117, -R118, RZ, RZ ;  /* 0x000000ff76757210 */ /* 0x000fca0007ffe1ff */
[----:B------:R-:W-:Y:S01]  /*1eef0*/  IMAD R117, R119, R117, R116 ;  /* 0x0000007577757224 */ /* 0x000fe200078e0274 */
[----:B0-----:R-:W0:Y:S08]  /*1ef00*/  @!P2 LDC R112, c[0x0][0xb50] ;  /* 0x0002d400ff70ab82 */ /* 0x001e300000000800 */
[----:B------:R-:W2:Y:S01]  /*1ef10*/  @!P2 LDC R113, c[0x0][0xb54] ;  /* 0x0002d500ff71ab82 */ /* 0x000ea20000000800 */
[----:B------:R-:W-:Y:S01]  /*1ef20*/  SHF.R.S32.HI R59, RZ, 0x1f, R117 ;  /* 0x0000001fff3b7819 */ /* 0x000fe20000011475 */
[----:B-1----:R-:W-:-:S02]  /*1ef30*/  IMAD R61, R61, R117, RZ ;  /* 0x000000753d3d7224 */ /* 0x002fc400078e02ff */
[----:B------:R-:W-:-:S04]  /*1ef40*/  IMAD.WIDE.U32 R62, R60, R117, R62 ;  /* 0x000000753c3e7225 */ /* 0x000fc800078e003e */
[----:B------:R-:W-:Y:S01]  /*1ef50*/  IMAD R59, R60, R59, R61 ;  /* 0x0000003b3c3b7224 */ /* 0x000fe200078e023d */
[----:B0-----:R-:W-:-:S03]  /*1ef60*/  LEA R112, P0, R62, R112, 0x2 ;  /* 0x000000703e707211 */ /* 0x001fc600078010ff */
[----:B------:R-:W-:-:S05]  /*1ef70*/  IMAD.IADD R59, R63, 0x1, R59 ;  /* 0x000000013f3b7824 */ /* 0x000fca00078e023b */
[----:B--2---:R-:W-:Y:S01]  /*1ef80*/  LEA.HI.X R59, R62, R113, R59, 0x2, P0 ;  /* 0x000000713e3b7211 */ /* 0x004fe200000f143b */
[----:B------:R-:W-:Y:S01]  /*1ef90*/  SHFL.IDX PT, R60, R112, RZ, 0x1c1f ;  /* 0x001c1fff703c7589 */ /* 0x000fe200000e0000 */
[----:B------:R-:W-:-:S03]  /*1efa0*/  IMAD R113, R121, 0x80, R123 ;  /* 0x0000008079717824 */ /* 0x000fc600078e027b */
[----:B------:R-:W0:Y:S04]  /*1efb0*/  SHFL.IDX PT, R61, R59, RZ, 0x1c1f ;  /* 0x001c1fff3b3d7589 */ /* 0x000e2800000e0000 */
[----:B------:R1:W-:Y:S04]  /*1efc0*/  SHFL.IDX PT, R62, R112, 0x1, 0x1c1f ;  /* 0x003c1f00703e7f89 */ /* 0x0003e800000e0000 */
[----:B------:R-:W2:Y:S01]  /*1efd0*/  SHFL.IDX PT, R63, R59, 0x1, 0x1c1f ;  /* 0x003c1f003b3f7f89 */ /* 0x000ea200000e0000 */
[----:B------:R-:W-:Y:S02]  /*1efe0*/  LOP3.LUT P0, RZ, R122, 0x3, RZ, 0xc0, !PT ;  /* 0x000000037aff7812 */ /* 0x000fe4000780c0ff */
[----:B-1----:R-:W-:-:S02]  /*1eff0*/  IADD3 R112, R113, 0x8, RZ ;  /* 0x0000000871707810 */ /* 0x002fc40007ffe0ff */
[-C--:B------:R-:W-:Y:S02]  /*1f000*/  ISETP.GE.OR P3, PT, R113, R0.reuse, P0 ;  /* 0x000000007100720c */ /* 0x080fe40000766670 */
[----:B------:R-:W-:-:S11]  /*1f010*/  ISETP.GE.OR P0, PT, R112, R0, P0 ;  /* 0x000000007000720c */ /* 0x000fd60000706670 */
[----:B0-----:R0:W-:Y:S04]  /*1f020*/  @!P3 ST.E desc[UR4][R60.64], R184 ;  /* 0x000000b83c00b985 */ /* 0x0011e8000c101904 */
[----:B--2---:R0:W-:Y:S01]  /*1f030*/  @!P0 ST.E desc[UR4][R62.64], R185 ;  /* 0x000000b93e008985 */ /* 0x0041e2000c101904 */
[----:B------:R-:W-:Y:S05]  /*1f040*/  @P2 BRA `(.L_x_660) ;  /* 0x0000000c00e02947 */ /* 0x000fea0003800000 */
[----:B------:R-:W2:Y:S01]  /*1f050*/  LDL R122, [R1+0x70] ;  /* 0x00007000017a7983 */ /* 0x000ea20000100800 */
[----:B------:R-:W1:Y:S01]  /*1f060*/  @P1 LDC R59, c[0x0][0xbec] ;  /* 0x0002fb00ff3b1b82 */ /* 0x000e620000000800 */
[----:B------:R-:W-:-:S07]  /*1f070*/  ULDC.64 UR4, c[0x0][0x208] ;  /* 0x0000820000047ab9 */ /* 0x000fce0000000a00 */
[----:B------:R-:W3:Y:S01]  /*1f080*/  @P1 LDC R81, c[0x0][0xbf0] ;  /* 0x0002fc00ff511b82 */ /* 0x000ee20000000800 */
[----:B------:R-:W-:Y:S01]  /*1f090*/  IMAD R80, R121, 0x80, R224 ;  /* 0x0000008079507824 */ /* 0x000fe200078e02e0 */
[----:B------:R-:W-:Y:S01]  /*1f0a0*/  BSSY B1, `(.L_x_661) ;  /* 0x00000aa000017945 */ /* 0x000fe20003800000 */
[----:B--2---:R-:W-:-:S04]  /*1f0b0*/  IMAD R3, R224, 0x8, R122 ;  /* 0x00000008e0037824 */ /* 0x004fc800078e027a */
[----:B------:R-:W-:-:S04]  /*1f0c0*/  IMAD.SHL.U32 R3, R3, 0x8, RZ ;  /* 0x0000000803037824 */ /* 0x000fc800078e00ff */
[----:B------:R-:W-:-:S03]  /*1f0d0*/  IMAD.WIDE R114, R3, 0x2, R114 ;  /* 0x0000000203727825 */ /* 0x000fc600078e0272 */
        /* <DEDUP_REMOVED lines=9> */
[----:B------:R-:W-:Y:S02]  /*1f170*/  LOP3.LUT R8, R8, R9, RZ, 0x3c, !PT ;  /* 0x0000000908087212 */ /* 0x000fe400078e3cff */
[----:B------:R-:W-:Y:S01]  /*1f180*/  LOP3.LUT R12, R12, R13, RZ, 0x3c, !PT ;  /* 0x0000000d0c0c7212 */ /* 0x000fe200078e3cff */
[--C-:B------:R-:W-:Y:S01]  /*1f190*/  IMAD.X R13, RZ, RZ, R115.reuse, P3 ;  /* 0x000000ffff0d7224 */ /* 0x100fe200018e0673 */
[----:B------:R-:W-:Y:S01]  /*1f1a0*/  LOP3.LUT R24, R24, R25, RZ, 0x3c, !PT ;  /* 0x0000001918187212 */ /* 0x000fe200078e3cff */
[----:B------:R-:W-:Y:S01]  /*1f1b0*/  IMAD.X R25, RZ, RZ, R115, P2 ;  /* 0x000000ffff197224 */ /* 0x000fe200010e0673 */
[----:B------:R-:W-:-:S02]  /*1f1c0*/  IADD3.X R9, RZ, R115, RZ, P4, !PT ;  /* 0x00000073ff097210 */ /* 0x000fc400027fe4ff */
[C---:B------:R-:W-:Y:S01]  /*1f1d0*/  IADD3 R29, P0, R114.reuse, 0x4000, RZ ;  /* 0x00004000721d7810 */ /* 0x040fe20007f1e0ff */
[----:B------:R-:W5:Y:S01]  /*1f1e0*/  LD.E.128 R12, desc[UR4][R12.64] ;  /* 0x000000040c0c7980 */ /* 0x000f62000c101d00 */
[C---:B------:R-:W-:Y:S02]  /*1f1f0*/  IADD3 R33, P6, R114.reuse, 0x5000, RZ ;  /* 0x0000500072217810 */ /* 0x040fe40007fde0ff */
[C---:B------:R-:W-:Y:S01]  /*1f200*/  IADD3 R37, P5, R114.reuse, 0x6000, RZ ;  /* 0x0000600072257810 */ /* 0x040fe20007fbe0ff */
[----:B------:R-:W5:Y:S01]  /*1f210*/  LD.E.128 R8, desc[UR4][R8.64] ;  /* 0x0000000408087980 */ /* 0x000f62000c101d00 */
[C---:B------:R-:W-:Y:S02]  /*1f220*/  IADD3 R41, P4, R114.reuse, 0x7000, RZ ;  /* 0x0000700072297810 */ /* 0x040fe40007f9e0ff */
[C---:B------:R-:W-:Y:S01]  /*1f230*/  IADD3 R45, P3, R114.reuse, 0x8000, RZ ;  /* 0x00008000722d7810 */ /* 0x040fe20007f7e0ff */
[----:B------:R-:W5:Y:S01]  /*1f240*/  LD.E.128 R24, desc[UR4][R24.64] ;  /* 0x0000000418187980 */ /* 0x000f62000c101d00 */
[----:B------:R-:W-:-:S02]  /*1f250*/  IADD3 R49, P2, R114, 0x9000, RZ ;  /* 0x0000900072317810 */ /* 0x000fc40007f5e0ff */
[----:B------:R-:W-:Y:S02]  /*1f260*/  LOP3.LUT R28, R29, 0x380, RZ, 0xc0, !PT ;  /* 0x000003801d1c7812 */ /* 0x000fe400078ec0ff */
[----:B------:R-:W-:Y:S02]  /*1f270*/  LOP3.LUT R32, R33, 0x380, RZ, 0xc0, !PT ;  /* 0x0000038021207812 */ /* 0x000fe400078ec0ff */
[----:B------:R-:W-:Y:S02]  /*1f280*/  LOP3.LUT R36, R37, 0x380, RZ, 0xc0, !PT ;  /* 0x0000038025247812 */ /* 0x000fe400078ec0ff */
[----:B------:R-:W-:Y:S02]  /*1f290*/  LOP3.LUT R40, R41, 0x380, RZ, 0xc0, !PT ;  /* 0x0000038029287812 */ /* 0x000fe400078ec0ff */
[----:B------:R-:W-:Y:S02]  /*1f2a0*/  LOP3.LUT R44, R45, 0x380, RZ, 0xc0, !PT ;  /* 0x000003802d2c7812 */ /* 0x000fe400078ec0ff */
[----:B------:R-:W-:-:S02]  /*1f2b0*/  LOP3.LUT R48, R49, 0x380, RZ, 0xc0, !PT ;  /* 0x0000038031307812 */ /* 0x000fc400078ec0ff */
[----:B------:R-:W-:Y:S02]  /*1f2c0*/  SHF.R.U64 R28, R28, 0x3, RZ ;  /* 0x000000031c1c7819 */ /* 0x000fe400000012ff */
[----:B------:R-:W-:Y:S02]  /*1f2d0*/  SHF.R.U64 R32, R32, 0x3, RZ ;  /* 0x0000000320207819 */ /* 0x000fe400000012ff */
[----:B------:R-:W-:Y:S02]  /*1f2e0*/  SHF.R.U64 R36, R36, 0x3, RZ ;  /* 0x0000000324247819 */ /* 0x000fe400000012ff */
[----:B------:R-:W-:Y:S02]  /*1f2f0*/  SHF.R.U64 R40, R40, 0x3, RZ ;  /* 0x0000000328287819 */ /* 0x000fe400000012ff */
[----:B------:R-:W-:Y:S02]  /*1f300*/  SHF.R.U64 R44, R44, 0x3, RZ ;  /* 0x000000032c2c7819 */ /* 0x000fe400000012ff */
[----:B------:R-:W-:-:S02]  /*1f310*/  SHF.R.U64 R48, R48, 0x3, RZ ;  /* 0x0000000330307819 */ /* 0x000fc400000012ff */
[----:B------:R-:W-:Y:S02]  /*1f320*/  LOP3.LUT R28, R28, R29, RZ, 0x3c, !PT ;  /* 0x0000001d1c1c7212 */ /* 0x000fe400078e3cff */
[----:B------:R-:W-:Y:S01]  /*1f330*/  LOP3.LUT R32, R32, R33, RZ, 0x3c, !PT ;  /* 0x0000002120207212 */ /* 0x000fe200078e3cff */
[--C-:B------:R-:W-:Y:S01]  /*1f340*/  IMAD.X R33, RZ, RZ, R115.reuse, P6 ;  /* 0x000000ffff217224 */ /* 0x100fe200030e0673 */
[----:B------:R-:W-:Y:S01]  /*1f350*/  LOP3.LUT R36, R36, R37, RZ, 0x3c, !PT ;  /* 0x0000002524247212 */ /* 0x000fe200078e3cff */
[--C-:B------:R-:W-:Y:S01]  /*1f360*/  IMAD.X R37, RZ, RZ, R115.reuse, P5 ;  /* 0x000000ffff257224 */ /* 0x100fe200028e0673 */
[----:B------:R-:W-:Y:S02]  /*1f370*/  LOP3.LUT R40, R40, R41, RZ, 0x3c, !PT ;  /* 0x0000002928287212 */ /* 0x000fe400078e3cff */
[----:B------:R-:W-:Y:S01]  /*1f380*/  LOP3.LUT R44, R44, R45, RZ, 0x3c, !PT ;  /* 0x0000002d2c2c7212 */ /* 0x000fe200078e3cff */
[--C-:B------:R-:W-:Y:S01]  /*1f390*/  IMAD.X R45, RZ, RZ, R115.reuse, P3 ;  /* 0x000000ffff2d7224 */ /* 0x100fe200018e0673 */
[----:B------:R-:W-:Y:S01]  /*1f3a0*/  IADD3.X R29, RZ, R115, RZ, P0, !PT ;  /* 0x00000073ff1d7210 */ /* 0x000fe200007fe4ff */
[----:B------:R-:W5:Y:S01]  /*1f3b0*/  LD.E.128 R32, desc[UR4][R32.64] ;  /* 0x0000000420207980 */ /* 0x000f62000c101d00 */
[----:B------:R-:W-:Y:S01]  /*1f3c0*/  LOP3.LUT R48, R48, R49, RZ, 0x3c, !PT ;  /* 0x0000003130307212 */ /* 0x000fe200078e3cff */
[----:B------:R-:W-:Y:S01]  /*1f3d0*/  IMAD.X R49, RZ, RZ, R115, P2 ;  /* 0x000000ffff317224 */ /* 0x000fe200010e0673 */
[----:B------:R-:W-:Y:S01]  /*1f3e0*/  IADD3.X R41, RZ, R115, RZ, P4, !PT ;  /* 0x00000073ff297210 */ /* 0x000fe200027fe4ff */
[----:B------:R-:W5:Y:S01]  /*1f3f0*/  LD.E.128 R36, desc[UR4][R36.64] ;  /* 0x0000000424247980 */ /* 0x000f62000c101d00 */
[----:B------:R-:W-:-:S02]  /*1f400*/  IADD3 R53, P0, R114, 0xa000, RZ ;  /* 0x0000a00072357810 */ /* 0x000fc40007f1e0ff */
[C---:B0-----:R-:W-:Y:S01]  /*1f410*/  IADD3 R61, P6, R114.reuse, 0xb000, RZ ;  /* 0x0000b000723d7810 */ /* 0x041fe20007fde0ff */
[----:B------:R-:W5:Y:S01]  /*1f420*/  LD.E.128 R28, desc[UR4][R28.64] ;  /* 0x000000041c1c7980 */ /* 0x000f62000c101d00 */
[C---:B------:R-:W-:Y:S02]  /*1f430*/  IADD3 R65, P5, R114.reuse, 0xc000, RZ ;  /* 0x0000c00072417810 */ /* 0x040fe40007fbe0ff */
[C---:B------:R-:W-:Y:S01]  /*1f440*/  IADD3 R69, P4, R114.reuse, 0xd000, RZ ;  /* 0x0000d00072457810 */ /* 0x040fe20007f9e0ff */
[----:B------:R-:W5:Y:S01]  /*1f450*/  LD.E.128 R40, desc[UR4][R40.64] ;  /* 0x0000000428287980 */ /* 0x000f62000c101d00 */
[C---:B------:R-:W-:Y:S02]  /*1f460*/  IADD3 R73, P3, R114.reuse, 0xe000, RZ ;  /* 0x0000e00072497810 */ /* 0x040fe40007f7e0ff */
[----:B------:R-:W-:Y:S01]  /*1f470*/  IADD3 R3, P2, R114, 0xf000, RZ ;  /* 0x0000f00072037810 */ /* 0x000fe20007f5e0ff */
[----:B------:R-:W5:Y:S01]  /*1f480*/  LD.E.128 R44, desc[UR4][R44.64] ;  /* 0x000000042c2c7980 */ /* 0x000f62000c101d00 */
[----:B------:R-:W-:-:S02]  /*1f490*/  LOP3.LUT R52, R53, 0x380, RZ, 0xc0, !PT ;  /* 0x0000038035347812 */ /* 0x000fc400078ec0ff */
[----:B------:R-:W-:Y:S01]  /*1f4a0*/  LOP3.LUT R60, R61, 0x380, RZ, 0xc0, !PT ;  /* 0x000003803d3c7812 */ /* 0x000fe200078ec0ff */
[----:B------:R-:W-:Y:S01]  /*1f4b0*/  IMAD.X R77, RZ, RZ, R115, P2 ;  /* 0x000000ffff4d7224 */ /* 0x000fe200010e0673 */
[----:B------:R-:W-:Y:S01]  /*1f4c0*/  LOP3.LUT R64, R65, 0x380, RZ, 0xc0, !PT ;  /* 0x0000038041407812 */ /* 0x000fe200078ec0ff */
[----:B------:R-:W5:Y:S01]  /*1f4d0*/  LD.E.128 R48, desc[UR4][R48.64] ;  /* 0x0000000430307980 */ /* 0x000f62000c101d00 */
        /* <DEDUP_REMOVED lines=10> */
[----:B------:R-:W-:Y:S02]  /*1f580*/  SHF.R.U64 R2, R2, 0x3, RZ ;  /* 0x0000000302027819 */ /* 0x000fe400000012ff */
[----:B------:R-:W-:Y:S02]  /*1f590*/  LOP3.LUT R52, R52, R53, RZ, 0x3c, !PT ;  /* 0x0000003534347212 */ /* 0x000fe400078e3cff */
[----:B------:R-:W-:Y:S01]  /*1f5a0*/  LOP3.LUT R60, R60, R61, RZ, 0x3c, !PT ;  /* 0x0000003d3c3c7212 */ /* 0x000fe200078e3cff */
[--C-:B------:R-:W-:Y:S01]  /*1f5b0*/  IMAD.X R61, RZ, RZ, R115.reuse, P6 ;  /* 0x000000ffff3d7224 */ /* 0x100fe200030e0673 */
[----:B------:R-:W-:Y:S01]  /*1f5c0*/  LOP3.LUT R64, R64, R65, RZ, 0x3c, !PT ;  /* 0x0000004140407212 */ /* 0x000fe200078e3cff */
[--C-:B------:R-:W-:Y:S01]  /*1f5d0*/  IMAD.X R65, RZ, RZ, R115.reuse, P5 ;  /* 0x000000ffff417224 */ /* 0x100fe200028e0673 */
[----:B------:R-:W-:Y:S02]  /*1f5e0*/  LOP3.LUT R68, R68, R69, RZ, 0x3c, !PT ;  /* 0x0000004544447212 */ /* 0x000fe400078e3cff */
[----:B------:R-:W-:Y:S01]  /*1f5f0*/  LOP3.LUT R72, R72, R73, RZ, 0x3c, !PT ;  /* 0x0000004948487212 */ /* 0x000fe200078e3cff */
[----:B------:R-:W-:Y:S01]  /*1f600*/  IMAD.X R73, RZ, RZ, R115, P3 ;  /* 0x000000ffff497224 */ /* 0x000fe200018e0673 */
[----:B------:R-:W-:Y:S01]  /*1f610*/  LOP3.LUT R4, R5, R114, RZ, 0x3c, !PT ;  /* 0x0000007205047212 */ /* 0x000fe200078e3cff */
[----:B------:R-:W5:Y:S01]  /*1f620*/  LD.E.128 R60, desc[UR4][R60.64] ;  /* 0x000000043c3c7980 */ /* 0x000f62000c101d00 */
[----:B------:R-:W-:-:S02]  /*1f630*/  IADD3.X R53, RZ, R115, RZ, P0, !PT ;  /* 0x00000073ff357210 */ /* 0x000fc400007fe4ff */
[-C--:B------:R-:W-:Y:S01]  /*1f640*/  IADD3.X R69, RZ, R115.reuse, RZ, P4, !PT ;  /* 0x00000073ff457210 */ /* 0x080fe200027fe4ff */
[----:B------:R-:W5:Y:S01]  /*1f650*/  LD.E.128 R64, desc[UR4][R64.64] ;  /* 0x0000000440407980 */ /* 0x000f62000c101d00 */
[----:B------:R-:W-:Y:S02]  /*1f660*/  MOV R5, R115 ;  /* 0x0000007300057202 */ /* 0x000fe40000000f00 */
[----:B------:R-:W-:Y:S01]  /*1f670*/  LOP3.LUT R76, R2, R3, RZ, 0x3c, !PT ;  /* 0x00000003024c7212 */ /* 0x000fe200078e3cff */
[----:B------:R-:W5:Y:S04]  /*1f680*/  LD.E.128 R52, desc[UR4][R52.64] ;  /* 0x0000000434347980 */ /* 0x000f68000c101d00 */
[----:B------:R-:W5:Y:S04]  /*1f690*/  LD.E.128 R4, desc[UR4][R4.64] ;  /* 0x0000000404047980 */ /* 0x000f68000c101d00 */
[----:B------:R-:W5:Y:S04]  /*1f6a0*/  LD.E.128 R68, desc[UR4][R68.64] ;  /* 0x0000000444447980 */ /* 0x000f68000c101d00 */
[----:B------:R-:W5:Y:S04]  /*1f6b0*/  LD.E.128 R72, desc[UR4][R72.64] ;  /* 0x0000000448487980 */ /* 0x000f68000c101d00 */
[----:B------:R-:W5:Y:S01]  /*1f6c0*/  LD.E.128 R76, desc[UR4][R76.64] ;  /* 0x000000044c4c7980 */ /* 0x000f62000c101d00 */
[----:B------:R-:W-:-:S02]  /*1f6d0*/  ULDC.64 UR4, c[0x0][0xaa0] ;  /* 0x0002a80000047ab9 */ /* 0x000fc40000000a00 */
[----:B------:R-:W-:Y:S01]  /*1f6e0*/  IMAD R58, R58, UR4, RZ ;  /* 0x000000043a3a7c24 */ /* 0x000fe2000f8e02ff */
[----:B------:R-:W-:Y:S01]  /*1f6f0*/  @!PT LDS RZ, [RZ] ;  /* 0x00000000fffff984 */ /* 0x000fe20000000800 */
[----:B------:R-:W-:Y:S01]  /*1f700*/  @!PT LDS RZ, [RZ] ;  /* 0x00000000fffff984 */ /* 0x000fe20000000800 */
[----:B------:R-:W-:Y:S01]  /*1f710*/  @!PT LDS RZ, [RZ] ;  /* 0x00000000fffff984 */ /* 0x000fe20000000800 */
[----:B------:R-:W-:Y:S01]  /*1f720*/  @!PT LDS RZ, [RZ] ;  /* 0x00000000fffff984 */ /* 0x000fe20000000800 */
[----:B------:R0:W-:Y:S06]  /*1f730*/  MEMBAR.ALL.CTA ;  /* 0x0000000000007992 */ /* 0x0001ec0000008000 */
[----:B0-----:R-:W0:Y:S01]  /*1f740*/  FENCE.VIEW.ASYNC.S ;  /* 0x00000000000073c6 */ /* 0x001e220000000000 */
[----:B------:R-:W-:-:S04]  /*1f750*/  IMAD.WIDE.U32 R2, R57, UR4, RZ ;  /* 0x0000000439027c25 */ /* 0x000fc8000f8e00ff */
[----:B------:R-:W-:Y:S01]  /*1f760*/  IMAD R21, R57, UR5, R58 ;  /* 0x0000000539157c24 */ /* 0x000fe2000f8e023a */
[----:B------:R-:W-:Y:S01]  /*1f770*/  ULDC.64 UR4, c[0x0][0xae8] ;  /* 0x0002ba0000047ab9 */ /* 0x000fe20000000a00 */
[----:B------:R-:W-:Y:S02]  /*1f780*/  IMAD R58, R122, 0x20, R224 ;  /* 0x000000207a3a7824 */ /* 0x000fe400078e02e0 */
[----:B------:R-:W-:-:S03]  /*1f790*/  IMAD.IADD R3, R3, 0x1, R21 ;  /* 0x0000000103037824 */ /* 0x000fc600078e0215 */
[----:B------:R-:W-:Y:S01]  /*1f7a0*/  LEA R58, R121, R58, 0x7 ;  /* 0x0000003a793a7211 */ /* 0x000fe200078e38ff */
[----:B------:R-:W-:Y:S01]  /*1f7b0*/  IMAD.WIDE.U32 R2, R223, UR4, R2 ;  /* 0x00000004df027c25 */ /* 0x000fe2000f8e0002 */
[----:B------:R-:W-:-:S03]  /*1f7c0*/  SHF.R.S32.HI R57, RZ, 0x1f, R56 ;  /* 0x0000001fff397819 */ /* 0x000fc60000011438 */
[----:B-1----:R-:W-:-:S04]  /*1f7d0*/  @P1 IMAD.HI.U32 R20, R58, R59, RZ ;  /* 0x0000003b3a141227 */ /* 0x002fc800078e00ff */
[----:B------:R-:W-:Y:S01]  /*1f7e0*/  IMAD R3, R223, UR5, R3 ;  /* 0x00000005df037c24 */ /* 0x000fe2000f8e0203 */
[----:B------:R-:W-:Y:S01]  /*1f7f0*/  ULDC.64 UR4, c[0x0][0xaf0] ;  /* 0x0002bc0000047ab9 */ /* 0x000fe20000000a00 */
[----:B------:R-:W-:Y:S01]  /*1f800*/  IMAD.MOV.U32 R21, RZ, RZ, R58 ;  /* 0x000000ffff157224 */ /* 0x000fe200078e003a */
[----:B---3--:R-:W-:Y:S01]  /*1f810*/  @P1 SHF.R.U32.HI R21, RZ, R81, R20 ;  /* 0x00000051ff151219 */ /* 0x008fe20000011614 */
[----:B------:R-:W-:Y:S02]  /*1f820*/  IMAD R57, R57, UR4, RZ ;  /* 0x0000000439397c24 */ /* 0x000fe4000f8e02ff */
[----:B------:R-:W-:Y:S01]  /*1f830*/  IMAD.WIDE.U32 R2, R56, UR4, R2 ;  /* 0x0000000438027c25 */ /* 0x000fe2000f8e0002 */
[----:B------:R-:W-:-:S03]  /*1f840*/  SHF.R.S32.HI R20, RZ, 0x1f, R21 ;  /* 0x0000001fff147819 */ /* 0x000fc60000011415 */
[----:B------:R-:W-:Y:S01]  /*1f850*/  IMAD R57, R56, UR5, R57 ;  /* 0x0000000538397c24 */ /* 0x000fe2000f8e0239 */
[----:B------:R-:W-:Y:S01]  /*1f860*/  ULDC.64 UR4, c[0x0][0xae0] ;  /* 0x0002b80000047ab9 */ /* 0x000fe20000000a00 */
[----:B------:R-:W-:Y:S02]  /*1f870*/  IMAD.MOV R56, RZ, RZ, -R21 ;  /* 0x000000ffff387224 */ /* 0x000fe400078e0a15 */
[----:B------:R-:W-:Y:S01]  /*1f880*/  IMAD R20, R20, UR4, RZ ;  /* 0x0000000414147c24 */ /* 0x000fe2000f8e02ff */
[----:B------:R-:W-:Y:S01]  /*1f890*/  IADD3 R3, R3, R57, RZ ;  /* 0x0000003903037210 */ /* 0x000fe20007ffe0ff */
[----:B------:R-:W-:Y:S02]  /*1f8a0*/  IMAD R119, R119, R56, R58 ;  /* 0x0000003877777224 */ /* 0x000fe400078e023a */
[C---:B------:R-:W-:Y:S02]  /*1f8b0*/  IMAD R57, R21.reuse, UR5, R20 ;  /* 0x0000000515397c24 */ /* 0x040fe4000f8e0214 */
[----:B------:R-:W-:Y:S01]  /*1f8c0*/  IMAD.WIDE.U32 R2, R21, UR4, R2 ;  /* 0x0000000415027c25 */ /* 0x000fe2000f8e0002 */
[----:B------:R-:W-:Y:S01]  /*1f8d0*/  SHF.R.S32.HI R20, RZ, 0x1f, R119 ;  /* 0x0000001fff147819 */ /* 0x000fe20000011477 */
[----:B------:R-:W-:-:S02]  /*1f8e0*/  ULDC.64 UR4, c[0x0][0xad8] ;  /* 0x0002b60000047ab9 */ /* 0x000fc40000000a00 */
[----:B------:R-:W-:Y:S02]  /*1f8f0*/  IMAD.IADD R3, R3, 0x1, R57 ;  /* 0x0000000103037824 */ /* 0x000fe400078e0239 */
[----:B------:R-:W-:Y:S02]  /*1f900*/  IMAD R20, R20, UR4, RZ ;  /* 0x0000000414147c24 */ /* 0x000fe4000f8e02ff */
[----:B------:R-:W-:Y:S01]  /*1f910*/  IMAD.WIDE.U32 R2, R119, UR4, R2 ;  /* 0x0000000477027c25 */ /* 0x000fe2000f8e0002 */
[----:B------:R-:W-:-:S03]  /*1f920*/  ISETP.GE.AND P2, PT, R80, R0, PT ;  /* 0x000000005000720c */ /* 0x000fc60003f46270 */
[----:B------:R-:W-:Y:S01]  /*1f930*/  IMAD R57, R119, UR5, R20 ;  /* 0x0000000577397c24 */ /* 0x000fe2000f8e0214 */
[----:B------:R-:W-:Y:S01]  /*1f940*/  ULDC.64 UR4, c[0x0][0xa80] ;  /* 0x0002a00000047ab9 */ /* 0x000fe20000000a00 */
[----:B------:R-:W-:Y:S01]  /*1f950*/  VIADD R20, R23, 0x38820 ;  /* 0x0003882017147836 */ /* 0x000fe20000000000 */
[----:B------:R-:W-:Y:S02]  /*1f960*/  LEA R81, P3, R2, UR4, 0x1 ;  /* 0x0000000402517c11 */ /* 0x000fe4000f8608ff */
[----:B------:R-:W-:Y:S02]  /*1f970*/  IADD3 R3, R3, R57, RZ ;  /* 0x0000003903037210 */ /* 0x000fe40007ffe0ff */
[----:B------:R-:W-:Y:S02]  /*1f980*/  IADD3 R21, R80, 0x20, RZ ;  /* 0x0000002050157810 */ /* 0x000fe40007ffe0ff */
[----:B------:R-:W-:Y:S02]  /*1f990*/  LEA.HI.X R82, R2, UR5, R3, 0x1, P3 ;  /* 0x0000000502527c11 */ /* 0x000fe400098f0c03 */
[----:B------:R-:W-:-:S02]  /*1f9a0*/  PRMT R20, RZ, 0x654, R20 ;  /* 0x00000654ff147816 */ /* 0x000fc40000000014 */
[-C--:B------:R-:W-:Y:S01]  /*1f9b0*/  ISETP.GE.AND P1, PT, R21, R0.reuse, PT ;  /* 0x000000001500720c */ /* 0x080fe20003f26270 */
[----:B------:R-:W-:Y:S01]  /*1f9c0*/  VIADD R21, R80, 0x40 ;  /* 0x0000004050157836 */ /* 0x000fe20000000000 */
[----:B0-----:R0:W-:Y:S01]  /*1f9d0*/  SYNCS.ARRIVE.TRANS64.RED.A1T0 RZ, [R20+URZ], RZ ;  /* 0x000000ff14ff79a7 */ /* 0x0011e2000810043f */
[----:B------:R0:W1:Y:S04]  /*1f9e0*/  SHFL.IDX PT, R83, R81, RZ, 0x181f ;  /* 0x00181fff51537589 */ /* 0x00006800000e0000 */
[----:B------:R0:W2:Y:S01]  /*1f9f0*/  SHFL.IDX PT, R59, R82, RZ, 0x181f ;  /* 0x00181fff523b7589 */ /* 0x0000a200000e0000 */
[----:B------:R-:W-:Y:S01]  /*1fa00*/  ISETP.GE.AND P0, PT, R21, R0, PT ;  /* 0x000000001500720c */ /* 0x000fe20003f06270 */
[----:B------:R-:W-:-:S12]  /*1fa10*/  @P2 BRA `(.L_x_662) ;  /* 0x0000000000482947 */ /* 0x000fd80003800000 */
[----:B------:R-:W-:Y:S01]  /*1fa20*/  ULDC UR4, c[0x0][0xac8] ;  /* 0x0002b20000047ab9 */ /* 0x000fe20000000800 */
[----:B------:R-:W-:Y:S01]  /*1fa30*/  ULDC.64 UR6, c[0x0][0x208] ;  /* 0x0000820000067ab9 */ /* 0x000fe20000000a00 */
[----:B------:R-:W-:Y:S02]  /*1fa40*/  ISETP.GE.AND P5, PT, R16, UR4, PT ;  /* 0x0000000410007c0c */ /* 0x000fe4000bfa6270 */
[----:B------:R-:W-:Y:S02]  /*1fa50*/  ISETP.GE.AND P4, PT, R214, UR4, PT ;  /* 0x00000004d6007c0c */ /* 0x000fe4000bf86270 */
[----:B------:R-:W-:Y:S02]  /*1fa60*/  ISETP.GE.AND P3, PT, R19, UR4, PT ;  /* 0x0000000413007c0c */ /* 0x000fe4000bf66270 */
[----:B------:R-:W-:-:S07]  /*1fa70*/  ISETP.GE.AND P2, PT, R22, UR4, PT ;  /* 0x0000000416007c0c */ /* 0x000fce000bf46270 */
[----:B-1----:R-:W-:-:S04]  /*1fa80*/  @!P5 LEA R2, P6, R16, R83, 0x1 ;  /* 0x000000531002d211 */ /* 0x002fc800078c08ff */
[----:B--2---:R-:W-:Y:S02]  /*1fa90*/  @!P5 LEA.HI.X R3, R16, R59, R17, 0x1, P6 ;  /* 0x0000003b1003d211 */ /* 0x004fe400030f0c11 */
[----:B0-----:R-:W-:-:S03]  /*1faa0*/  @!P4 LEA R20, P6, R212, R83, 0x1 ;  /* 0x00000053d414c211 */ /* 0x001fc600078c08ff */
        /* <DEDUP_REMOVED lines=9> */
.L_x_662:
[----:B------:R-:W-:Y:S05]  /*1fb40*/  BSYNC B1 ;  /* 0x0000000000017941 */ /* 0x000fea0003800000 */
.L_x_661:
[----:B---3--:R3:W4:Y:S01]  /*1fb50*/  SHFL.IDX PT, R21, R82, 0x1, 0x181f ;  /* 0x00381f0052157f89 */ /* 0x00872200000e0000 */
[----:B------:R-:W-:Y:S03]  /*1fb60*/  BSSY B1, `(.L_x_663) ;  /* 0x0000015000017945 */ /* 0x000fe60003800000 */
[----:B-----5:R3:W0:Y:S01]  /*1fb70*/  SHFL.IDX PT, R7, R81, 0x1, 0x181f ;  /* 0x00381f0051077f89 */ /* 0x02062200000e0000 */
[----:B------:R-:W-:Y:S05]  /*1fb80*/  @P1 BRA `(.L_x_664) ;  /* 0x0000000000481947 */ /* 0x000fea0003800000 */
[----:B------:R-:W-:Y:S01]  /*1fb90*/  ULDC UR4, c[0x0][0xac8] ;  /* 0x0002b20000047ab9 */ /* 0x000fe20000000800 */
[----:B------:R-:W-:Y:S01]  /*1fba0*/  ULDC.64 UR6, c[0x0][0x208] ;  /* 0x0000820000067ab9 */ /* 0x000fe20000000a00 */
[----:B------:R-:W-:Y:S02]  /*1fbb0*/  ISETP.GE.AND P4, PT, R16, UR4, PT ;  /* 0x0000000410007c0c */ /* 0x000fe4000bf86270 */
[----:B------:R-:W-:Y:S02]  /*1fbc0*/  ISETP.GE.AND P3, PT, R214, UR4, PT ;  /* 0x00000004d6007c0c */ /* 0x000fe4000bf66270 */
[----:B------:R-:W-:Y:S02]  /*1fbd0*/  ISETP.GE.AND P2, PT, R19, UR4, PT ;  /* 0x0000000413007c0c */ /* 0x000fe4000bf46270 */
[----:B------:R-:W-:-:S07]  /*1fbe0*/  ISETP.GE.AND P1, PT, R22, UR4, PT ;  /* 0x0000000416007c0c */ /* 0x000fce000bf26270 */
[-C--:B0-----:R-:W-:Y:S02]  /*1fbf0*/  @!P4 LEA R2, P6, R16, R7.reuse, 0x1 ;  /* 0x000000071002c211 */ /* 0x081fe400078c08ff */
[----:B------:R-:W-:Y:S02]  /*1fc00*/  @!P3 LEA R4, P5, R212, R7, 0x1 ;  /* 0x00000007d404b211 */ /* 0x000fe400078a08ff */
[----:B----4-:R-:W-:Y:S02]  /*1fc10*/  @!P4 LEA.HI.X R3, R16, R21, R17, 0x1, P6 ;  /* 0x000000151003c211 */ /* 0x010fe400030f0c11 */
        /* <DEDUP_REMOVED lines=9> */
.L_x_664:
[----:B------:R-:W-:Y:S05]  /*1fcb0*/  BSYNC B1 ;  /* 0x0000000000017941 */ /* 0x000fea0003800000 */
.L_x_663:
[----:B0-----:R0:W0:Y:S01]  /*1fcc0*/  SHFL.IDX PT, R9, R82, 0x2, 0x181f ;  /* 0x00581f0052097f89 */ /* 0x00102200000e0000 */
[----:B------:R-:W-:Y:S03]  /*1fcd0*/  BSSY B1, `(.L_x_665) ;  /* 0x0000015000017945 */ /* 0x000fe60003800000 */
[----:B------:R0:W0:Y:S01]  /*1fce0*/  SHFL.IDX PT, R5, R81, 0x2, 0x181f ;  /* 0x00581f0051057f89 */ /* 0x00002200000e0000 */
        /* <DEDUP_REMOVED lines=8> */
[-C--:B------:R-:W-:Y:S02]  /*1fd70*/  @!P2 LEA R4, P5, R212, R5.reuse, 0x1 ;  /* 0x00000005d404a211 */ /* 0x080fe400078a08ff */
[C---:B------:R-:W-:Y:S02]  /*1fd80*/  @!P1 LEA R6, P4, R19.reuse, R5, 0x1 ;  /* 0x0000000513069211 */ /* 0x040fe400078808ff */
[----:B------:R-:W-:Y:S02]  /*1fd90*/  @!P3 LEA.HI.X R3, R16, R9, R17, 0x1, P6 ;  /* 0x000000091003b211 */ /* 0x000fe400030f0c11 */
[----:B------:R-:W-:Y:S02]  /*1fda0*/  @!P0 LEA R8, P6, R22, R5, 0x1 ;  /* 0x0000000516088211 */ /* 0x000fe400078c08ff */
[-C--:B------:R-:W-:Y:S01]  /*1fdb0*/  @!P2 LEA.HI.X R5, R212, R9.reuse, R215, 0x1, P5 ;  /* 0x00000009d405a211 */ /* 0x080fe200028f0cd7 */
[----:B------:R0:W-:Y:S01]  /*1fdc0*/  @!P3 ST.E.128 desc[UR6][R2.64], R12 ;  /* 0x0000000c0200b985 */ /* 0x0001e2000c101d06 */
[----:B------:R-:W-:-:S02]  /*1fdd0*/  @!P1 LEA.HI.X R7, R19, R9, R219, 0x1, P4 ;  /* 0x0000000913079211 */ /* 0x000fc400020f0cdb */
[----:B------:R-:W-:Y:S01]  /*1fde0*/  @!P0 LEA.HI.X R9, R22, R9, R218, 0x1, P6 ;  /* 0x0000000916098211 */ /* 0x000fe200030f0cda */
[----:B------:R0:W-:Y:S04]  /*1fdf0*/  @!P2 ST.E.128 desc[UR6][R4.64], R36 ;  /* 0x000000240400a985 */ /* 0x0001e8000c101d06 */
[----:B------:R0:W-:Y:S04]  /*1fe00*/  @!P1 ST.E.128 desc[UR6][R6.64], R52 ;  /* 0x0000003406009985 */ /* 0x0001e8000c101d06 */
[----:B------:R0:W-:Y:S02]  /*1fe10*/  @!P0 ST.E.128 desc[UR6][R8.64], R72 ;  /* 0x0000004808008985 */ /* 0x0001e4000c101d06 */
.L_x_666:
[----:B------:R-:W-:Y:S05]  /*1fe20*/  BSYNC B1 ;  /* 0x0000000000017941 */ /* 0x000fea0003800000 */
.L_x_665:
[----:B0-----:R-:W-:Y:S01]  /*1fe30*/  VIADD R3, R80, 0x60 ;  /* 0x0000006050037836 */ /* 0x001fe20000000000 */
[----:B------:R0:W0:Y:S04]  /*1fe40*/  SHFL.IDX PT, R9, R82, 0x3, 0x181f ;  /* 0x00781f0052097f89 */ /* 0x00002800000e0000 */
[----:B------:R-:W-:Y:S01]  /*1fe50*/  ISETP.GE.AND P0, PT, R3, R0, PT ;  /* 0x000000000300720c */ /* 0x000fe20003f06270 */
[----:B---3--:R-:W3:-:S12]  /*1fe60*/  SHFL.IDX PT, R81, R81, 0x3, 0x181f ;  /* 0x00781f0051517f89 */ /* 0x008ed800000e0000 */
[----:B------:R-:W-:Y:S05]  /*1fe70*/  @P0 BRA `(.L_x_667) ;  /* 0x0000002400dc0947 */ /* 0x000fea0003800000 */
[----:B------:R-:W-:Y:S01]  /*1fe80*/  ULDC UR4, c[0x0][0xac8] ;  /* 0x0002b20000047ab9 */ /* 0x000fe20000000800 */
[----:B------:R-:W-:Y:S01]  /*1fe90*/  ULDC.64 UR6, c[0x0][0x208] ;  /* 0x0000820000067ab9 */ /* 0x000fe20000000a00 */
[----:B------:R-:W-:Y:S02]  /*1fea0*/  ISETP.GE.AND P3, PT, R16, UR4, PT ;  /* 0x0000000410007c0c */ /* 0x000fe4000bf66270 */
[----:B------:R-:W-:Y:S02]  /*1feb0*/  ISETP.GE.AND P4, PT, R214, UR4, PT ;  /* 0x00000004d6007c0c */ /* 0x000fe4000bf86270 */
[----:B------:R-:W-:-:S09]  /*1fec0*/  ISETP.GE.AND P5, PT, R19, UR4, PT ;  /* 0x0000000413007c0c */ /* 0x000fd2000bfa6270 */
[-C--:B---3--:R-:W-:Y:S02]  /*1fed0*/  @!P3 LEA R2, P0, R16, R81.reuse, 0x1 ;  /* 0x000000511002b211 */ /* 0x088fe400078008ff */
[----:B------:R-:W-:Y:S02]  /*1fee0*/  @!P4 LEA R4, P1, R212, R81, 0x1 ;  /* 0x00000051d404c211 */ /* 0x000fe400078208ff */
[----:B0-----:R-:W-:Y:S02]  /*1fef0*/  @!P3 LEA.HI.X R3, R16, R9, R17, 0x1, P0 ;  /* 0x000000091003b211 */ /* 0x001fe400000f0c11 */
[----:B------:R-:W-:Y:S02]  /*1ff00*/  ISETP.GE.AND P0, PT, R22, UR4, PT ;  /* 0x0000000416007c0c */ /* 0x000fe4000bf06270 */
[----:B------:R-:W-:Y:S01]  /*1ff10*/  @!P5 LEA R6, P2, R19, R81, 0x1 ;  /* 0x000000511306d211 */ /* 0x000fe200078408ff */
[----:B------:R0:W-:Y:S01]  /*1ff20*/  @!P3 ST.E.128 desc[UR6][R2.64], R24 ;  /* 0x000000180200b985 */ /* 0x0001e2000c101d06 */
[----:B------:R-:W-:-:S02]  /*1ff30*/  @!P4 LEA.HI.X R5, R212, R9, R215, 0x1, P1 ;  /* 0x00000009d405c211 */ /* 0x000fc400008f0cd7 */
[----:B------:R-:W-:-:S03]  /*1ff40*/  @!P5 LEA.HI.X R7, R19, R9, R219, 0x1, P2 ;  /* 0x000000091307d211 */ /* 0x000fc600010f0cdb */
[----:B------:R0:W-:Y:S04]  /*1ff50*/  @!P4 ST.E.128 desc[UR6][R4.64], R40 ;  /* 0x000000280400c985 */ /* 0x0001e8000c101d06 */
[----:B------:R0:W-:Y:S01]  /*1ff60*/  @!P5 ST.E.128 desc[UR6][R6.64], R60 ;  /* 0x0000003c0600d985 */ /* 0x0001e2000c101d06 */
[----:B------:R-:W-:Y:S05]  /*1ff70*/  @P0 BRA `(.L_x_667) ;  /* 0x00000024009c0947 */ /* 0x000fea0003800000 */
[----:B0-----:R-:W-:Y:S01]  /*1ff80*/  LEA R2, P0, R22, R81, 0x1 ;  /* 0x0000005116027211 */ /* 0x001fe200078008ff */
[----:B------:R-:W-:-:S03]  /*1ff90*/  ULDC.64 UR4, c[0x0][0x208] ;  /* 0x0000820000047ab9 */ /* 0x000fc60000000a00 */
[----:B------:R-:W-:-:S05]  /*1ffa0*/  LEA.HI.X R3, R22, R9, R218, 0x1, P0 ;  /* 0x0000000916037211 */ /* 0x000fca00000f0cda */
[----:B------:R0:W-:Y:S01]  /*1ffb0*/  ST.E.128 desc[UR4][R2.64], R76 ;  /* 0x0000004c02007985 */ /* 0x0001e2000c101d04 */
[----:B------:R-:W-:Y:S05]  /*1ffc0*/  BRA `(.L_x_667) ;  /* 0x0000002400887947 */ /* 0x000fea0003800000 */
.L_x_660:
[----:B0-----:R-:W0:Y:S01]  /*1ffd0*/  @P1 LDC R61, c[0x0][0xbec] ;  /* 0x0002fb00ff3d1b82 */ /* 0x001e220000000800 */
[----:B------:R-:W-:Y:S01]  /*1ffe0*/  IMAD.MOV.U32 R60, RZ, RZ, R116 ;  /* 0x000000ffff3c7224 */ /* 0x000fe200078e0074 */
[----:B------:R-:W-:Y:S01]  /*1fff0*/  ULDC.64 UR4, c[0x0][0xb08] ;  /* 0x0002c20000047ab9 */ /* 0x000fe20000000a00 */
[----:B------:R1:W5:Y:S04]  /*20000*/  LDL R211, [R1+0x10c] ;  /* 0x00010c0001d37983 */ /* 0x0003680000100800 */
[----:B------:R1:W5:Y:S01]  /*20010*/  LDL R210, [R1+0x198] ;  /* 0x0001980001d27983 */ /* 0x0003620000100800 */
[----:B------:R-:W2:Y:S03]  /*20020*/  @P1 LDC R59, c[0x0][0xbf0] ;  /* 0x0002fc00ff3b1b82 */ /* 0x000ea60000000800 */
[----:B------:R1:W5:Y:S04]  /*20030*/  LDL R209, [R1+0x108] ;  /* 0x0001080001d17983 */ /* 0x0003680000100800 */
[----:B------:R1:W5:Y:S04]  /*20040*/  LDL R208, [R1+0x194] ;  /* 0x0001940001d07983 */ /* 0x0003680000100800 */
[----:B------:R1:W5:Y:S04]  /*20050*/  LDL R207, [R1+0x104] ;  /* 0x0001040001cf7983 */ /* 0x0003680000100800 */
[----:B------:R1:W5:Y:S01]  /*20060*/  LDL R206, [R1+0x190] ;  /* 0x0001900001ce7983 */ /* 0x0003620000100800 */
[----:B0-----:R-:W-:-:S03]  /*20070*/  @P1 IMAD.HI.U32 R61, R116, R61, RZ ;  /* 0x0000003d743d1227 */ /* 0x001fc600078e00ff */
[----:B------:R1:W5:Y:S04]  /*20080*/  LDL R205, [R1+0x100] ;  /* 0x0001000001cd7983 */ /* 0x0003680000100800 */
[----:B------:R1:W5:Y:S01]  /*20090*/  LDL R204, [R1+0x18c] ;  /* 0x00018c0001cc7983 */ /* 0x0003620000100800 */
[----:B--2---:R-:W-:Y:S01]  /*200a0*/  @P1 SHF.R.U32.HI R60, RZ, R59, R61 ;  /* 0x0000003bff3c1219 */ /* 0x004fe2000001163d */
[----:B------:R-:W-:Y:S02]  /*200b0*/  IMAD R61, R58, UR4, RZ ;  /* 0x000000043a3d7c24 */ /* 0x000fe4000f8e02ff */
[C---:B------:R-:W-:Y:S01]  /*200c0*/  IMAD.WIDE.U32 R58, R57.reuse, UR4, RZ ;  /* 0x00000004393a7c25 */ /* 0x040fe2000f8e00ff */
[----:B------:R1:W5:Y:S03]  /*200d0*/  LDL R203, [R1+0xfc] ;  /* 0x0000fc0001cb7983 */ /* 0x0003660000100800 */
[----:B------:R-:W-:Y:S01]  /*200e0*/  IMAD R61, R57, UR5, R61 ;  /* 0x00000005393d7c24 */ /* 0x000fe2000f8e023d */
[----:B------:R-:W-:Y:S01]  /*200f0*/  ULDC.64 UR4, c[0x0][0xb38] ;  /* 0x0002ce0000047ab9 */ /* 0x000fe20000000a00 */
[----:B------:R-:W-:Y:S01]  /*20100*/  SHF.R.S32.HI R57, RZ, 0x1f, R56 ;  /* 0x0000001fff397819 */ /* 0x000fe20000011438 */
[----:B------:R1:W5:Y:S02]  /*20110*/  LDL R202, [R1+0x188] ;  /* 0x0001880001ca7983 */ /* 0x0003640000100800 */
[----:B------:R-:W-:-:S02]  /*20120*/  IADD3 R59, R59, R61, RZ ;  /* 0x0000003d3b3b7210 */ /* 0x000fc40007ffe0ff */
[----:B------:R1:W5:Y:S01]  /*20130*/  LDL R201, [R1+0xf8] ;  /* 0x0000f80001c97983 */ /* 0x0003620000100800 */
[----:B------:R-:W-:-:S03]  /*20140*/  IMAD.WIDE.U32 R58, R223, UR4, R58 ;  /* 0x00000004df3a7c25 */ /* 0x000fc6000f8e003a */
[----:B------:R1:W5:Y:S01]  /*20150*/  LDL R200, [R1+0x184] ;  /* 0x0001840001c87983 */ /* 0x0003620000100800 */
[----:B------:R-:W-:Y:S01]  /*20160*/  IMAD R59, R223, UR5, R59 ;  /* 0x00000005df3b7c24 */ /* 0x000fe2000f8e023b */
[----:B------:R-:W-:Y:S02]  /*20170*/  ULDC.64 UR4, c[0x0][0xb40] ;  /* 0x0002d00000047ab9 */ /* 0x000fe40000000a00 */
[----:B------:R1:W5:Y:S01]  /*20180*/  LDL R223, [R1+0x19c] ;  /* 0x00019c0001df7983 */ /* 0x0003620000100800 */
[----:B------:R-:W-:Y:S02]  /*20190*/  IMAD R57, R57, UR4, RZ ;  /* 0x0000000439397c24 */ /* 0x000fe4000f8e02ff */
[C---:B------:R-:W-:Y:S01]  /*201a0*/  IMAD.WIDE.U32 R58, R56.reuse, UR4, R58 ;  /* 0x00000004383a7c25 */ /* 0x040fe2000f8e003a */
[----:B------:R1:W5:Y:S03]  /*201b0*/  LDL R199, [R1+0xf4] ;  /* 0x0000f40001c77983 */ /* 0x0003660000100800 */
[----:B------:R-:W-:Y:S01]  /*201c0*/  IMAD R57, R56, UR5, R57 ;  /* 0x0000000538397c24 */ /* 0x000fe2000f8e0239 */
[----:B------:R-:W-:Y:S01]  /*201d0*/  ULDC.64 UR4, c[0x0][0xb48] ;  /* 0x0002d20000047ab9 */ /* 0x000fe20000000a00 */
[--C-:B------:R-:W-:Y:S01]  /*201e0*/  IMAD.MOV R56, RZ, RZ, -R60.reuse ;  /* 0x000000ffff387224 */ /* 0x100fe200078e0a3c */
[----:B------:R1:W5:Y:S01]  /*201f0*/  LDL R198, [R1+0x180] ;  /* 0x0001800001c67983 */ /* 0x0003620000100800 */
[----:B------:R-:W-:Y:S01]  /*20200*/  IMAD.IADD R59, R59, 0x1, R57 ;  /* 0x000000013b3b7824 */ /* 0x000fe200078e0239 */
[----:B------:R-:W-:Y:S01]  /*20210*/  SHF.R.S32.HI R57, RZ, 0x1f, R60 ;  /* 0x0000001fff397819 */ /* 0x000fe2000001143c */
[----:B------:R-:W-:Y:S01]  /*20220*/  IMAD R56, R119, R56, R116 ;  /* 0x0000003877387224 */ /* 0x000fe200078e0274 */
[----:B------:R1:W5:Y:S01]  /*20230*/  LDL R197, [R1+0xf0] ;  /* 0x0000f00001c57983 */ /* 0x0003620000100800 */
[----:B------:R-:W-:-:S03]  /*20240*/  IMAD.WIDE.U32 R58, R120, UR4, R58 ;  /* 0x00000004783a7c25 */ /* 0x000fc6000f8e003a */
[----:B------:R1:W5:Y:S01]  /*20250*/  LDL R196, [R1+0x17c] ;  /* 0x00017c0001c47983 */ /* 0x0003620000100800 */
[----:B------:R-:W-:Y:S01]  /*20260*/  IMAD R59, R120, UR5, R59 ;  /* 0x00000005783b7c24 */ /* 0x000fe2000f8e023b */
[----:B------:R-:W-:Y:S02]  /*20270*/  ULDC.64 UR4, c[0x0][0xb30] ;  /* 0x0002cc0000047ab9 */ /* 0x000fe40000000a00 */
[----:B------:R-:W-:Y:S01]  /*20280*/  IMAD R57, R57, UR4, RZ ;  /* 0x0000000439397c24 */ /* 0x000fe2000f8e02ff */
[----:B------:R1:W5:Y:S01]  /*20290*/  LDL R195, [R1+0xec] ;  /* 0x0000ec0001c37983 */ /* 0x0003620000100800 */
[----:B------:R-:W-:-:S03]  /*202a0*/  IMAD.WIDE.U32 R58, R60, UR4, R58 ;  /* 0x000000043c3a7c25 */ /* 0x000fc6000f8e003a */
[----:B------:R1:W5:Y:S01]  /*202b0*/  LDL R194, [R1+0x178] ;  /* 0x0001780001c27983 */ /* 0x0003620000100800 */
[----:B------:R-:W-:Y:S01]  /*202c0*/  IMAD R57, R60, UR5, R57 ;  /* 0x000000053c397c24 */ /* 0x000fe2000f8e0239 */
[----:B------:R-:W-:Y:S01]  /*202d0*/  SHF.R.S32.HI R60, RZ, 0x1f, R56 ;  /* 0x0000001fff3c7819 */ /* 0x000fe20000011438 */
[----:B------:R-:W-:Y:S01]  /*202e0*/  ULDC.64 UR4, c[0x0][0xb28] ;  /* 0x0002ca0000047ab9 */ /* 0x000fe20000000a00 */
[----:B------:R1:W5:Y:S02]  /*202f0*/  LDL R193, [R1+0xe8] ;  /* 0x0000e80001c17983 */ /* 0x0003640000100800 */
[----:B------:R-:W-:Y:S01]  /*20300*/  IADD3 R59, R59, R57, RZ ;  /* 0x000000393b3b7210 */ /* 0x000fe20007ffe0ff */
[----:B------:R-:W-:Y:S01]  /*20310*/  IMAD R60, R60, UR4, RZ ;  /* 0x000000043c3c7c24 */ /* 0x000fe2000f8e02ff */
[----:B------:R1:W5:Y:S03]  /*20320*/  LDL R192, [R1+0x174] ;  /* 0x0001740001c07983 */ /* 0x0003660000100800 */
[C---:B------:R-:W-:Y:S01]  /*20330*/  IMAD R60, R56.reuse, UR5, R60 ;  /* 0x00000005383c7c24 */ /* 0x040fe2000f8e023c */
[----:B------:R1:W5:Y:S01]  /*20340*/  LDL R191, [R1+0xe4] ;  /* 0x0000e40001bf7983 */ /* 0x0003620000100800 */
[----:B------:R-:W-:Y:S01]  /*20350*/  IMAD.WIDE.U32 R58, R56, UR4, R58 ;  /* 0x00000004383a7c25 */ /* 0x000fe2000f8e003a */
[----:B------:R-:W-:-:S02]  /*20360*/  ULDC.64 UR4, c[0x0][0xb00] ;  /* 0x0002c00000047ab9 */ /* 0x000fc40000000a00 */
[----:B------:R1:W5:Y:S01]  /*20370*/  LDL R190, [R1+0x170] ;  /* 0x0001700001be7983 */ /* 0x0003620000100800 */
[----:B------:R-:W-:Y:S01]  /*20380*/  IMAD.IADD R61, R59, 0x1, R60 ;  /* 0x000000013b3d7824 */ /* 0x000fe200078e023c */
[C---:B------:R-:W-:Y:S02]  /*20390*/  LEA R60, P0, R58.reuse, UR4, 0x2 ;  /* 0x000000043a3c7c11 */ /* 0x040fe4000f8010ff */
[----:B------:R1:W5:Y:S02]  /*203a0*/  LDL R189, [R1+0xe0] ;  /* 0x0000e00001bd7983 */ /* 0x0003640000100800 */
[----:B------:R-:W-:Y:S02]  /*203b0*/  LEA.HI.X R61, R58, UR5, R61, 0x2, P0 ;  /* 0x000000053a3d7c11 */ /* 0x000fe400080f143d */
[----:B------:R-:W-:Y:S01]  /*203c0*/  ISETP.GE.AND P0, PT, R113, R0, PT ;  /* 0x000000007100720c */ /* 0x000fe20003f06270 */
[----:B------:R1:W5:Y:S04]  /*203d0*/  LDL R188, [R1+0x16c] ;  /* 0x00016c0001bc7983 */ /* 0x0003680000100800 */
        /* <DEDUP_REMOVED lines=37> */
[----:B------:R1:W5:Y:S01]  /*20630*/  LDL R113, [R1+0x90] ;  /* 0x0000900001717983 */ /* 0x0003620000100800 */
[----:B------:R-:W-:-:S05]  /*20640*/  VIADD R56, R23, 0x38820 ;  /* 0x0003882017387836 */ /* 0x000fca0000000000 */
[----:B------:R-:W-:Y:S01]  /*20650*/  PRMT R56, RZ, 0x654, R56 ;  /* 0x00000654ff387816 */ /* 0x000fe20000000038 */
[----:B------:R1:W0:Y:S01]  /*20660*/  SHFL.IDX PT, R57, R61, RZ, 0x1c1f ;  /* 0x001c1fff3d397589 */ /* 0x00022200000e0000 */
[----:B------:R-:W-:Y:S02]  /*20670*/  BSSY B1, `(.L_x_668) ;  /* 0x0000085000017945 */ /* 0x000fe40003800000 */
[----:B------:R2:W-:Y:S02]  /*20680*/  SYNCS.ARRIVE.TRANS64.RED.A1T0 RZ, [R56+URZ], RZ ;  /* 0x000000ff38ff79a7 */ /* 0x0005e4000810043f */
[----:B--2---:R1:W2:Y:S01]  /*20690*/  SHFL.IDX PT, R56, R60, RZ, 0x1c1f ;  /* 0x001c1fff3c387589 */ /* 0x0042a200000e0000 */
[----:B------:R-:W-:Y:S05]  /*206a0*/  @P0 BRA `(.L_x_669) ;  /* 0x0000000800040947 */ /* 0x000fea0003800000 */
[----:B------:R-:W-:Y:S01]  /*206b0*/  ULDC UR4, c[0x0][0xac8] ;  /* 0x0002b20000047ab9 */ /* 0x000fe20000000800 */
[----:B------:R-:W-:Y:S01]  /*206c0*/  ULDC.64 UR6, c[0x0][0x208] ;  /* 0x0000820000067ab9 */ /* 0x000fe20000000a00 */
[----:B-----5:R-:W-:Y:S02]  /*206d0*/  ISETP.GE.AND P0, PT, R113, UR4, PT ;  /* 0x0000000471007c0c */ /* 0x020fe4000bf06270 */
[----:B------:R-:W-:Y:S02]  /*206e0*/  ISETP.GE.AND P5, PT, R191, UR4, PT ;  /* 0x00000004bf007c0c */ /* 0x000fe4000bfa6270 */
[----:B------:R-:W-:Y:S02]  /*206f0*/  ISETP.GE.AND P4, PT, R189, UR4, PT ;  /* 0x00000004bd007c0c */ /* 0x000fe4000bf86270 */
[----:B------:R-:W-:-:S07]  /*20700*/  ISETP.GE.AND P3, PT, R187, UR4, PT ;  /* 0x00000004bb007c0c */ /* 0x000fce000bf66270 */
[----:B0-2---:R-:W-:-:S05]  /*20710*/  @!P0 IMAD.WIDE R58, R113, 0x4, R56 ;  /* 0x00000004713a8825 */ /* 0x005fca00078e0238 */
[----:B------:R0:W-:Y:S01]  /*20720*/  @!P0 ST.E.64 desc[UR6][R58.64], R182 ;  /* 0x000000b63a008985 */ /* 0x0001e2000c101b06 */
[----:B------:R-:W-:-:S13]  /*20730*/  ISETP.GE.AND P0, PT, R211, UR4, PT ;  /* 0x00000004d3007c0c */ /* 0x000fda000bf06270 */
[----:B0-----:R-:W-:-:S04]  /*20740*/  @!P0 LEA R58, P1, R211, R56, 0x2 ;  /* 0x00000038d33a8211 */ /* 0x001fc800078210ff */
[----:B------:R-:W-:Y:S02]  /*20750*/  @!P0 LEA.HI.X R59, R211, R57, R223, 0x2, P1 ;  /* 0x00000039d33b8211 */ /* 0x000fe400008f14df */
[----:B------:R-:W-:-:S03]  /*20760*/  ISETP.GE.AND P1, PT, R207, UR4, PT ;  /* 0x00000004cf007c0c */ /* 0x000fc6000bf26270 */
[----:B------:R0:W-:Y:S01]  /*20770*/  @!P0 ST.E.64 desc[UR6][R58.64], R180 ;  /* 0x000000b43a008985 */ /* 0x0001e2000c101b06 */
[----:B------:R-:W-:-:S13]  /*20780*/  ISETP.GE.AND P0, PT, R209, UR4, PT ;  /* 0x00000004d1007c0c */ /* 0x000fda000bf06270 */
[----:B0-----:R-:W-:-:S04]  /*20790*/  @!P0 LEA R58, P2, R209, R56, 0x2 ;  /* 0x00000038d13a8211 */ /* 0x001fc800078410ff */
[----:B------:R-:W-:-:S05]  /*207a0*/  @!P0 LEA.HI.X R59, R209, R57, R210, 0x2, P2 ;  /* 0x00000039d13b8211 */ /* 0x000fca00010f14d2 */
[----:B------:R0:W-:Y:S01]  /*207b0*/  @!P0 ST.E.64 desc[UR6][R58.64], R178 ;  /* 0x000000b23a008985 */ /* 0x0001e2000c101b06 */
[----:B------:R-:W-:Y:S02]  /*207c0*/  ISETP.GE.AND P0, PT, R205, UR4, PT ;  /* 0x00000004cd007c0c */ /* 0x000fe4000bf06270 */
        /* <DEDUP_REMOVED lines=25> */
[----:B------:R-:W-:Y:S02]  /*20960*/  @!P1 LEA.HI.X R59, R195, R57, R196, 0x2, P2 ;  /* 0x00000039c33b9211 */ /* 0x000fe400010f14c4 */
[----:B------:R-:W-:-:S03]  /*20970*/  @!P4 LEA R62, P2, R189, R56, 0x2 ;  /* 0x00000038bd3ec211 */ /* 0x000fc600078410ff */
[----:B------:R0:W-:Y:S01]  /*20980*/  @!P1 ST.E.64 desc[UR6][R58.64], R164 ;  /* 0x000000a43a009985 */ /* 0x0001e2000c101b06 */
[----:B------:R-:W-:Y:S02]  /*20990*/  @!P4 LEA.HI.X R63, R189, R57, R190, 0x2, P2 ;  /* 0x00000039bd3fc211 */ /* 0x000fe400010f14be */
[----:B------:R-:W-:Y:S02]  /*209a0*/  ISETP.GE.AND P2, PT, R149, UR4, PT ;  /* 0x0000000495007c0c */ /* 0x000fe4000bf46270 */
[----:B0-----:R-:W-:-:S04]  /*209b0*/  @!P0 LEA R58, P1, R193, R56, 0x2 ;  /* 0x00000038c13a8211 */ /* 0x001fc800078210ff */
[----:B------:R-:W-:Y:S02]  /*209c0*/  @!P0 LEA.HI.X R59, R193, R57, R194, 0x2, P1 ;  /* 0x00000039c13b8211 */ /* 0x000fe400008f14c2 */
[----:B------:R-:W-:-:S03]  /*209d0*/  ISETP.GE.AND P1, PT, R151, UR4, PT ;  /* 0x0000000497007c0c */ /* 0x000fc6000bf26270 */
[----:B------:R0:W-:Y:S01]  /*209e0*/  @!P0 ST.E.64 desc[UR6][R58.64], R162 ;  /* 0x000000a23a008985 */ /* 0x0001e2000c101b06 */
[----:B------:R-:W-:Y:S02]  /*209f0*/  ISETP.GE.AND P0, PT, R185, UR4, PT ;  /* 0x00000004b9007c0c */ /* 0x000fe4000bf06270 */
[----:B0-----:R-:W-:-:S04]  /*20a00*/  @!P5 LEA R58, P6, R191, R56, 0x2 ;  /* 0x00000038bf3ad211 */ /* 0x001fc800078c10ff */
[----:B------:R-:W-:Y:S02]  /*20a10*/  @!P5 LEA.HI.X R59, R191, R57, R192, 0x2, P6 ;  /* 0x00000039bf3bd211 */ /* 0x000fe400030f14c0 */
[----:B------:R-:W-:-:S03]  /*20a20*/  @!P3 LEA R114, P6, R187, R56, 0x2 ;  /* 0x00000038bb72b211 */ /* 0x000fc600078c10ff */
[----:B------:R0:W-:Y:S01]  /*20a30*/  @!P5 ST.E.64 desc[UR6][R58.64], R160 ;  /* 0x000000a03a00d985 */ /* 0x0001e2000c101b06 */
[----:B------:R-:W-:-:S03]  /*20a40*/  @!P3 LEA.HI.X R115, R187, R57, R188, 0x2, P6 ;  /* 0x00000039bb73b211 */ /* 0x000fc600030f14bc */
[----:B------:R2:W-:Y:S04]  /*20a50*/  @!P4 ST.E.64 desc[UR6][R62.64], R158 ;  /* 0x0000009e3e00c985 */ /* 0x0005e8000c101b06 */
[----:B------:R3:W-:Y:S01]  /*20a60*/  @!P3 ST.E.64 desc[UR6][R114.64], R156 ;  /* 0x0000009c7200b985 */ /* 0x0007e2000c101b06 */
[----:B------:R-:W-:Y:S02]  /*20a70*/  ISETP.GE.AND P3, PT, R147, UR4, PT ;  /* 0x0000000493007c0c */ /* 0x000fe4000bf66270 */
[----:B0-----:R-:W-:-:S04]  /*20a80*/  @!P0 LEA R58, P4, R185, R56, 0x2 ;  /* 0x00000038b93a8211 */ /* 0x001fc800078810ff */
[-C--:B------:R-:W-:Y:S02]  /*20a90*/  @!P0 LEA.HI.X R59, R185, R57.reuse, R186, 0x2, P4 ;  /* 0x00000039b93b8211 */ /* 0x080fe400020f14ba */
[----:B------:R-:W-:Y:S02]  /*20aa0*/  ISETP.GE.AND P4, PT, R145, UR4, PT ;  /* 0x0000000491007c0c */ /* 0x000fe4000bf86270 */
[-C--:B--2---:R-:W-:Y:S01]  /*20ab0*/  @!P1 LEA R62, P5, R151, R56.reuse, 0x2 ;  /* 0x00000038973e9211 */ /* 0x084fe200078a10ff */
[----:B------:R0:W-:Y:S01]  /*20ac0*/  @!P0 ST.E.64 desc[UR6][R58.64], R154 ;  /* 0x0000009a3a008985 */ /* 0x0001e2000c101b06 */
[----:B---3--:R-:W-:Y:S02]  /*20ad0*/  @!P2 LEA R114, P6, R149, R56, 0x2 ;  /* 0x000000389572a211 */ /* 0x008fe400078c10ff */
[----:B------:R-:W-:Y:S02]  /*20ae0*/  @!P1 LEA.HI.X R63, R151, R57, R184, 0x2, P5 ;  /* 0x00000039973f9211 */ /* 0x000fe400028f14b8 */
[----:B------:R-:W-:-:S02]  /*20af0*/  ISETP.GE.AND P5, PT, R143, UR4, PT ;  /* 0x000000048f007c0c */ /* 0x000fc4000bfa6270 */
[----:B------:R-:W-:Y:S01]  /*20b00*/  @!P2 LEA.HI.X R115, R149, R57, R150, 0x2, P6 ;  /* 0x000000399573a211 */ /* 0x000fe200030f1496 */
[----:B------:R-:W-:Y:S01]  /*20b10*/  @!P1 ST.E.64 desc[UR6][R62.64], R152 ;  /* 0x000000983e009985 */ /* 0x000fe2000c101b06 */
[----:B------:R-:W-:-:S03]  /*20b20*/  ISETP.GE.AND P1, PT, R139, UR4, PT ;  /* 0x000000048b007c0c */ /* 0x000fc6000bf26270 */
[----:B------:R2:W-:Y:S01]  /*20b30*/  @!P2 ST.E.64 desc[UR6][R114.64], R2 ;  /* 0x000000027200a985 */ /* 0x0005e2000c101b06 */
[----:B------:R-:W-:Y:S02]  /*20b40*/  ISETP.GE.AND P2, PT, R141, UR4, PT ;  /* 0x000000048d007c0c */ /* 0x000fe4000bf46270 */
[----:B0-----:R-:W-:-:S04]  /*20b50*/  @!P4 LEA R58, P0, R145, R56, 0x2 ;  /* 0x00000038913ac211 */ /* 0x001fc800078010ff */
[----:B------:R-:W-:Y:S02]  /*20b60*/  @!P4 LEA.HI.X R59, R145, R57, R146, 0x2, P0 ;  /* 0x00000039913bc211 */ /* 0x000fe400000f1492 */
[----:B------:R-:W-:Y:S02]  /*20b70*/  ISETP.GE.AND P0, PT, R137, UR4, PT ;  /* 0x0000000489007c0c */ /* 0x000fe4000bf06270 */
[----:B--2---:R-:W-:-:S04]  /*20b80*/  @!P3 LEA R2, P6, R147, R56, 0x2 ;  /* 0x000000389302b211 */ /* 0x004fc800078c10ff */
[----:B------:R-:W-:Y:S02]  /*20b90*/  @!P3 LEA.HI.X R3, R147, R57, R148, 0x2, P6 ;  /* 0x000000399303b211 */ /* 0x000fe400030f1494 */
[----:B------:R-:W-:-:S03]  /*20ba0*/  @!P5 LEA R62, P6, R143, R56, 0x2 ;  /* 0x000000388f3ed211 */ /* 0x000fc600078c10ff */
[----:B------:R0:W-:Y:S01]  /*20bb0*/  @!P3 ST.E.64 desc[UR6][R2.64], R4 ;  /* 0x000000040200b985 */ /* 0x0001e2000c101b06 */
[----:B------:R-:W-:-:S03]  /*20bc0*/  @!P5 LEA.HI.X R63, R143, R57, R144, 0x2, P6 ;  /* 0x000000398f3fd211 */ /* 0x000fc600030f1490 */
[----:B------:R2:W-:Y:S01]  /*20bd0*/  @!P4 ST.E.64 desc[UR6][R58.64], R6 ;  /* 0x000000063a00c985 */ /* 0x0005e2000c101b06 */
[----:B------:R-:W-:-:S03]  /*20be0*/  ISETP.GE.AND P4, PT, R133, UR4, PT ;  /* 0x0000000485007c0c */ /* 0x000fc6000bf86270 */
[----:B------:R-:W-:Y:S01]  /*20bf0*/  @!P5 ST.E.64 desc[UR6][R62.64], R8 ;  /* 0x000000083e00d985 */ /* 0x000fe2000c101b06 */
[----:B------:R-:W-:Y:S02]  /*20c00*/  ISETP.GE.AND P5, PT, R135, UR4, PT ;  /* 0x0000000487007c0c */ /* 0x000fe4000bfa6270 */
[-C--:B0-----:R-:W-:Y:S02]  /*20c10*/  @!P2 LEA R2, P6, R141, R56.reuse, 0x2 ;  /* 0x000000388d02a211 */ /* 0x081fe400078c10ff */
[-C--:B------:R-:W-:Y:S02]  /*20c20*/  @!P1 LEA R4, P3, R139, R56.reuse, 0x2 ;  /* 0x000000388b049211 */ /* 0x080fe400078610ff */
[-C--:B------:R-:W-:Y:S02]  /*20c30*/  @!P2 LEA.HI.X R3, R141, R57.reuse, R142, 0x2, P6 ;  /* 0x000000398d03a211 */ /* 0x080fe400030f148e */
[----:B--2---:R-:W-:Y:S02]  /*20c40*/  @!P0 LEA R6, P6, R137, R56, 0x2 ;  /* 0x0000003889068211 */ /* 0x004fe400078c10ff */
[----:B------:R-:W-:Y:S01]  /*20c50*/  @!P1 LEA.HI.X R5, R139, R57, R140, 0x2, P3 ;  /* 0x000000398b059211 */ /* 0x000fe200018f148c */
[----:B------:R0:W-:Y:S01]  /*20c60*/  @!P2 ST.E.64 desc[UR6][R2.64], R10 ;  /* 0x0000000a0200a985 */ /* 0x0001e2000c101b06 */
[----:B------:R-:W-:-:S02]  /*20c70*/  ISETP.GE.AND P3, PT, R128, UR4, PT ;  /* 0x0000000480007c0c */ /* 0x000fc4000bf66270 */
[----:B------:R-:W-:Y:S01]  /*20c80*/  @!P0 LEA.HI.X R7, R137, R57, R138, 0x2, P6 ;  /* 0x0000003989078211 */ /* 0x000fe200030f148a */
[----:B------:R2:W-:Y:S04]  /*20c90*/  @!P1 ST.E.64 desc[UR6][R4.64], R12 ;  /* 0x0000000c04009985 */ /* 0x0005e8000c101b06 */
[----:B------:R3:W-:Y:S01]  /*20ca0*/  @!P0 ST.E.64 desc[UR6][R6.64], R14 ;  /* 0x0000000e06008985 */ /* 0x0007e2000c101b06 */
[----:B------:R-:W-:Y:S02]  /*20cb0*/  ISETP.GE.AND P0, PT, R126, UR4, PT ;  /* 0x000000047e007c0c */ /* 0x000fe4000bf06270 */
[-C--:B0-----:R-:W-:Y:S02]  /*20cc0*/  @!P5 LEA R2, P1, R135, R56.reuse, 0x2 ;  /* 0x000000388702d211 */ /* 0x081fe400078210ff */
[----:B--2---:R-:W-:-:S02]  /*20cd0*/  @!P4 LEA R4, P2, R133, R56, 0x2 ;  /* 0x000000388504c211 */ /* 0x004fc400078410ff */
[-C--:B------:R-:W-:Y:S02]  /*20ce0*/  @!P5 LEA.HI.X R3, R135, R57.reuse, R136, 0x2, P1 ;  /* 0x000000398703d211 */ /* 0x080fe400008f1488 */
[----:B---3--:R-:W-:Y:S02]  /*20cf0*/  @!P3 LEA R6, P6, R128, R56, 0x2 ;  /* 0x000000388006b211 */ /* 0x008fe400078c10ff */
[----:B------:R-:W-:Y:S01]  /*20d00*/  ISETP.GE.AND P1, PT, R124, UR4, PT ;  /* 0x000000047c007c0c */ /* 0x000fe2000bf26270 */
[----:B------:R0:W-:Y:S01]  /*20d10*/  @!P5 ST.E.64 desc[UR6][R2.64], R20 ;  /* 0x000000140200d985 */ /* 0x0001e2000c101b06 */
[-C--:B------:R-:W-:Y:S02]  /*20d20*/  @!P4 LEA.HI.X R5, R133, R57.reuse, R134, 0x2, P2 ;  /* 0x000000398505c211 */ /* 0x080fe400010f1486 */
[----:B------:R-:W-:Y:S02]  /*20d30*/  @!P3 LEA.HI.X R7, R128, R57, R132, 0x2, P6 ;  /* 0x000000398007b211 */ /* 0x000fe400030f1484 */
[----:B------:R-:W-:Y:S01]  /*20d40*/  ISETP.GE.AND P2, PT, R118, UR4, PT ;  /* 0x0000000476007c0c */ /* 0x000fe2000bf46270 */
[----:B------:R2:W-:Y:S01]  /*20d50*/  @!P4 ST.E.64 desc[UR6][R4.64], R24 ;  /* 0x000000180400c985 */ /* 0x0005e2000c101b06 */
[----:B------:R-:W-:-:S03]  /*20d60*/  ISETP.GE.AND P4, PT, R122, UR4, PT ;  /* 0x000000047a007c0c */ /* 0x000fc6000bf86270 */
[----:B------:R3:W-:Y:S01]  /*20d70*/  @!P3 ST.E.64 desc[UR6][R6.64], R28 ;  /* 0x0000001c0600b985 */ /* 0x0007e2000c101b06 */
[----:B------:R-:W-:Y:S02]  /*20d80*/  ISETP.GE.AND P3, PT, R120, UR4, PT ;  /* 0x0000000478007c0c */ /* 0x000fe4000bf66270 */
[----:B0-----:R-:W-:-:S04]  /*20d90*/  @!P0 LEA R2, P5, R126, R56, 0x2 ;  /* 0x000000387e028211 */ /* 0x001fc800078a10ff */
[-C--:B------:R-:W-:Y:S02]  /*20da0*/  @!P0 LEA.HI.X R3, R126, R57.reuse, R127, 0x2, P5 ;  /* 0x000000397e038211 */ /* 0x080fe400028f147f */
[----:B------:R-:W-:Y:S02]  /*20db0*/  ISETP.GE.AND P5, PT, R116, UR4, PT ;  /* 0x0000000474007c0c */ /* 0x000fe4000bfa6270 */
[CC--:B--2---:R-:W-:Y:S01]  /*20dc0*/  @!P1 LEA R4, P6, R124.reuse, R56.reuse, 0x2 ;  /* 0x000000387c049211 */ /* 0x0c4fe200078c10ff */
[----:B------:R0:W-:Y:S03]  /*20dd0*/  @!P0 ST.E.64 desc[UR6][R2.64], R32 ;  /* 0x0000002002008985 */ /* 0x0001e6000c101b06 */
[----:B------:R-:W-:Y:S02]  /*20de0*/  @!P1 LEA.HI.X R5, R124, R57, R125, 0x2, P6 ;  /* 0x000000397c059211 */ /* 0x000fe400030f147d */
[----:B---3--:R-:W-:-:S03]  /*20df0*/  @!P3 LEA R6, P6, R120, R56, 0x2 ;  /* 0x000000387806b211 */ /* 0x008fc600078c10ff */
[----:B------:R2:W-:Y:S01]  /*20e00*/  @!P1 ST.E.64 desc[UR6][R4.64], R36 ;  /* 0x0000002404009985 */ /* 0x0005e2000c101b06 */
[----:B------:R-:W-:Y:S02]  /*20e10*/  @!P3 LEA.HI.X R7, R120, R57, R121, 0x2, P6 ;  /* 0x000000397807b211 */ /* 0x000fe400030f1479 */
[----:B0-----:R-:W-:-:S04]  /*20e20*/  @!P4 LEA R2, P0, R122, R56, 0x2 ;  /* 0x000000387a02c211 */ /* 0x001fc800078010ff */
[-C--:B------:R-:W-:Y:S02]  /*20e30*/  @!P4 LEA.HI.X R3, R122, R57.reuse, R123, 0x2, P0 ;  /* 0x000000397a03c211 */ /* 0x080fe400000f147b */
[-C--:B------:R-:W-:Y:S02]  /*20e40*/  @!P5 LEA R8, P0, R116, R56.reuse, 0x2 ;  /* 0x000000387408d211 */ /* 0x080fe400078010ff */
[----:B--2---:R-:W-:Y:S01]  /*20e50*/  @!P2 LEA R4, P1, R118, R56, 0x2 ;  /* 0x000000387604a211 */ /* 0x004fe200078210ff */
[----:B------:R3:W-:Y:S01]  /*20e60*/  @!P4 ST.E.64 desc[UR6][R2.64], R40 ;  /* 0x000000280200c985 */ /* 0x0007e2000c101b06 */
[-C--:B------:R-:W-:Y:S02]  /*20e70*/  @!P5 LEA.HI.X R9, R116, R57.reuse, R117, 0x2, P0 ;  /* 0x000000397409d211 */ /* 0x080fe400000f1475 */
[----:B------:R-:W-:Y:S01]  /*20e80*/  @!P2 LEA.HI.X R5, R118, R57, R119, 0x2, P1 ;  /* 0x000000397605a211 */ /* 0x000fe200008f1477 */
[----:B------:R3:W-:Y:S04]  /*20e90*/  @!P3 ST.E.64 desc[UR6][R6.64], R44 ;  /* 0x0000002c0600b985 */ /* 0x0007e8000c101b06 */
[----:B------:R3:W-:Y:S04]  /*20ea0*/  @!P2 ST.E.64 desc[UR6][R4.64], R48 ;  /* 0x000000300400a985 */ /* 0x0007e8000c101b06 */
[----:B------:R3:W-:Y:S02]  /*20eb0*/  @!P5 ST.E.64 desc[UR6][R8.64], R52 ;  /* 0x000000340800d985 */ /* 0x0007e4000c101b06 */
.L_x_669:
[----:B------:R-:W-:Y:S05]  /*20ec0*/  BSYNC B1 ;  /* 0x0000000000017941 */ /* 0x000fea0003800000 */
.L_x_668:
[----:B------:R-:W-:Y:S01]  /*20ed0*/  ISETP.GE.AND P0, PT, R112, R0, PT ;  /* 0x000000007000720c */ /* 0x000fe20003f06270 */
[----:B---3--:R3:W4:Y:S04]  /*20ee0*/  SHFL.IDX PT, R3, R61, 0x1, 0x1c1f ;  /* 0x003c1f003d037f89 */ /* 0x00872800000e0000 */
[----:B------:R3:W0:Y:S08]  /*20ef0*/  SHFL.IDX PT, R2, R60, 0x1, 0x1c1f ;  /* 0x003c1f003c027f89 */ /* 0x00063000000e0000 */
[----:B---3--:R-:W-:Y:S05]  /*20f00*/  @P0 BRA `(.L_x_667) ;  /* 0x0000001400b80947 */ /* 0x008fea0003800000 */
[----:B------:R-:W-:Y:S01]  /*20f10*/  ULDC UR4, c[0x0][0xac8] ;  /* 0x0002b20000047ab9 */ /* 0x000fe20000000800 */
[----:B------:R-:W-:Y:S01]  /*20f20*/  ULDC.64 UR6, c[0x0][0x208] ;  /* 0x0000820000067ab9 */ /* 0x000fe20000000a00 */
[----:B-----5:R-:W-:Y:S02]  /*20f30*/  ISETP.GE.AND P3, PT, R113, UR4, PT ;  /* 0x0000000471007c0c */ /* 0x020fe4000bf66270 */
[----:B------:R-:W-:Y:S02]  /*20f40*/  ISETP.GE.AND P2, PT, R211, UR4, PT ;  /* 0x00000004d3007c0c */ /* 0x000fe4000bf46270 */
[----:B------:R-:W-:Y:S02]  /*20f50*/  ISETP.GE.AND P1, PT, R209, UR4, PT ;  /* 0x00000004d1007c0c */ /* 0x000fe4000bf26270 */
[----:B------:R-:W-:Y:S02]  /*20f60*/  ISETP.GE.AND P0, PT, R207, UR4, PT ;  /* 0x00000004cf007c0c */ /* 0x000fe4000bf06270 */
[----:B------:R-:W-:-:S05]  /*20f70*/  ISETP.GE.AND P4, PT, R203, UR4, PT ;  /* 0x00000004cb007c0c */ /* 0x000fca000bf86270 */
[----:B0---4-:R-:W-:-:S04]  /*20f80*/  @!P3 IMAD.WIDE R4, R113, 0x4, R2 ;  /* 0x000000047104b825 */ /* 0x011fc800078e0202 */
[-C--:B------:R-:W-:Y:S01]  /*20f90*/  @!P1 LEA R6, P5, R209, R2.reuse, 0x2 ;  /* 0x00000002d1069211 */ /* 0x080fe200078a10ff */
[----:B------:R0:W-:Y:S01]  /*20fa0*/  @!P3 ST.E.64 desc[UR6][R4.64], R26 ;  /* 0x0000001a0400b985 */ /* 0x0001e2000c101b06 */
[----:B------:R-:W-:Y:S02]  /*20fb0*/  ISETP.GE.AND P3, PT, R205, UR4, PT ;  /* 0x00000004cd007c0c */ /* 0x000fe4000bf66270 */
[----:B------:R-:W-:Y:S02]  /*20fc0*/  @!P1 LEA.HI.X R7, R209, R3, R210, 0x2, P5 ;  /* 0x00000003d1079211 */ /* 0x000fe400028f14d2 */
        /* <DEDUP_REMOVED lines=9> */
[-C--:B0-----:R-:W-:Y:S02]  /*21060*/  @!P3 LEA R4, P1, R205, R2.reuse, 0x2 ;  /* 0x00000002cd04b211 */ /* 0x081fe400078210ff */
[----:B---3--:R-:W-:Y:S02]  /*21070*/  @!P4 LEA R6, P2, R203, R2, 0x2 ;  /* 0x00000002cb06c211 */ /* 0x008fe400078410ff */
[----:B------:R-:W-:-:S02]  /*21080*/  @!P3 LEA.HI.X R5, R205, R3, R206, 0x2, P1 ;  /* 0x00000003cd05b211 */ /* 0x000fc400008f14ce */
[----:B------:R-:W-:Y:S02]  /*21090*/  ISETP.GE.AND P1, PT, R197, UR4, PT ;  /* 0x00000004c5007c0c */ /* 0x000fe4000bf26270 */
[-C--:B------:R-:W-:Y:S01]  /*210a0*/  @!P4 LEA.HI.X R7, R203, R3.reuse, R204, 0x2, P2 ;  /* 0x00000003cb07c211 */ /* 0x080fe200010f14cc */
[----:B------:R0:W-:Y:S01]  /*210b0*/  @!P3 ST.E.64 desc[UR6][R4.64], R42 ;  /* 0x0000002a0400b985 */ /* 0x0001e2000c101b06 */
[----:B------:R-:W-:Y:S02]  /*210c0*/  ISETP.GE.AND P2, PT, R195, UR4, PT ;  /* 0x00000004c3007c0c */ /* 0x000fe4000bf46270 */
[----:B----4-:R-:W-:Y:S01]  /*210d0*/  @!P5 LEA R8, P6, R201, R2, 0x2 ;  /* 0x00000002c908d211 */ /* 0x010fe200078c10ff */
[----:B------:R3:W-:Y:S01]  /*210e0*/  @!P4 ST.E.64 desc[UR6][R6.64], R46 ;  /* 0x0000002e0600c985 */ /* 0x0007e2000c101b06 */
[----:B------:R-:W-:Y:S02]  /*210f0*/  ISETP.GE.AND P3, PT, R193, UR4, PT ;  /* 0x00000004c1007c0c */ /* 0x000fe4000bf66270 */
[----:B------:R-:W-:-:S02]  /*21100*/  @!P5 LEA.HI.X R9, R201, R3, R202, 0x2, P6 ;  /* 0x00000003c909d211 */ /* 0x000fc400030f14ca */
[----:B------:R-:W-:-:S03]  /*21110*/  ISETP.GE.AND P4, PT, R191, UR4, PT ;  /* 0x00000004bf007c0c */ /* 0x000fc6000bf86270 */
[----:B------:R4:W-:Y:S01]  /*21120*/  @!P5 ST.E.64 desc[UR6][R8.64], R50 ;  /* 0x000000320800d985 */ /* 0x0009e2000c101b06 */
[-C--:B0-----:R-:W-:Y:S02]  /*21130*/  @!P0 LEA R4, P6, R199, R2.reuse, 0x2 ;  /* 0x00000002c7048211 */ /* 0x081fe400078c10ff */
[-C--:B---3--:R-:W-:Y:S02]  /*21140*/  @!P1 LEA R6, P5, R197, R2.reuse, 0x2 ;  /* 0x00000002c5069211 */ /* 0x088fe400078a10ff */
[-C--:B------:R-:W-:Y:S02]  /*21150*/  @!P0 LEA.HI.X R5, R199, R3.reuse, R200, 0x2, P6 ;  /* 0x00000003c7058211 */ /* 0x080fe400030f14c8 */
[----:B------:R-:W-:Y:S02]  /*21160*/  @!P1 LEA.HI.X R7, R197, R3, R198, 0x2, P5 ;  /* 0x00000003c5079211 */ /* 0x000fe400028f14c6 */
[----:B------:R-:W-:Y:S01]  /*21170*/  ISETP.GE.AND P5, PT, R189, UR4, PT ;  /* 0x00000004bd007c0c */ /* 0x000fe2000bfa6270 */
[----:B------:R0:W-:Y:S01]  /*21180*/  @!P0 ST.E.64 desc[UR6][R4.64], R54 ;  /* 0x0000003604008985 */ /* 0x0001e2000c101b06 */
[----:B----4-:R-:W-:-:S02]  /*21190*/  @!P2 LEA R8, P6, R195, R2, 0x2 ;  /* 0x00000002c308a211 */ /* 0x010fc400078c10ff */
[----:B------:R-:W-:Y:S01]  /*211a0*/  ISETP.GE.AND P0, PT, R187, UR4, PT ;  /* 0x00000004bb007c0c */ /* 0x000fe2000bf06270 */
[----:B------:R3:W-:Y:S01]  /*211b0*/  @!P1 ST.E.64 desc[UR6][R6.64], R64 ;  /* 0x0000004006009985 */ /* 0x0007e2000c101b06 */
[----:B------:R-:W-:Y:S02]  /*211c0*/  @!P2 LEA.HI.X R9, R195, R3, R196, 0x2, P6 ;  /* 0x00000003c309a211 */ /* 0x000fe400030f14c4 */
        /* <DEDUP_REMOVED lines=8> */
[----:B----4-:R-:W-:-:S03]  /*21250*/  @!P5 LEA R8, P6, R189, R2, 0x2 ;  /* 0x00000002bd08d211 */ /* 0x010fc600078c10ff */
[----:B------:R3:W-:Y:S01]  /*21260*/  @!P4 ST.E.64 desc[UR6][R6.64], R70 ;  /* 0x000000460600c985 */ /* 0x0007e2000c101b06 */
[----:B------:R-:W-:-:S05]  /*21270*/  @!P5 LEA.HI.X R9, R189, R3, R190, 0x2, P6 ;  /* 0x00000003bd09d211 */ /* 0x000fca00030f14be */
[----:B------:R4:W-:Y:S01]  /*21280*/  @!P5 ST.E.64 desc[UR6][R8.64], R74 ;  /* 0x0000004a0800d985 */ /* 0x0009e2000c101b06 */
[----:B------:R-:W-:Y:S02]  /*21290*/  ISETP.GE.AND P5, PT, R149, UR4, PT ;  /* 0x0000000495007c0c */ /* 0x000fe4000bfa6270 */
[----:B0-----:R-:W-:-:S04]  /*212a0*/  @!P0 LEA R4, P4, R187, R2, 0x2 ;  /* 0x00000002bb048211 */ /* 0x001fc800078810ff */
[-C--:B------:R-:W-:Y:S02]  /*212b0*/  @!P0 LEA.HI.X R5, R187, R3.reuse, R188, 0x2, P4 ;  /* 0x00000003bb058211 */ /* 0x080fe400020f14bc */
[----:B------:R-:W-:Y:S02]  /*212c0*/  ISETP.GE.AND P4, PT, R147, UR4, PT ;  /* 0x0000000493007c0c */ /* 0x000fe4000bf86270 */
[-C--:B---3--:R-:W-:Y:S01]  /*212d0*/  @!P1 LEA R6, P3, R185, R2.reuse, 0x2 ;  /* 0x00000002b9069211 */ /* 0x088fe200078610ff */
[----:B------:R0:W-:Y:S01]  /*212e0*/  @!P0 ST.E.64 desc[UR6][R4.64], R72 ;  /* 0x0000004804008985 */ /* 0x0001e2000c101b06 */
[----:B----4-:R-:W-:Y:S02]  /*212f0*/  @!P2 LEA R8, P6, R151, R2, 0x2 ;  /* 0x000000029708a211 */ /* 0x010fe400078c10ff */
[----:B------:R-:W-:Y:S02]  /*21300*/  @!P1 LEA.HI.X R7, R185, R3, R186, 0x2, P3 ;  /* 0x00000003b9079211 */ /* 0x000fe400018f14ba */
[----:B------:R-:W-:-:S02]  /*21310*/  ISETP.GE.AND P3, PT, R145, UR4, PT ;  /* 0x0000000491007c0c */ /* 0x000fc4000bf66270 */
[----:B------:R-:W-:Y:S01]  /*21320*/  @!P2 LEA.HI.X R9, R151, R3, R184, 0x2, P6 ;  /* 0x000000039709a211 */ /* 0x000fe200030f14b8 */
[----:B------:R3:W-:Y:S01]  /*21330*/  @!P1 ST.E.64 desc[UR6][R6.64], R76 ;  /* 0x0000004c06009985 */ /* 0x0007e2000c101b06 */
[----:B------:R-:W-:-:S03]  /*21340*/  ISETP.GE.AND P1, PT, R141, UR4, PT ;  /* 0x000000048d007c0c */ /* 0x000fc6000bf26270 */
[----:B------:R4:W-:Y:S01]  /*21350*/  @!P2 ST.E.64 desc[UR6][R8.64], R78 ;  /* 0x0000004e0800a985 */ /* 0x0009e2000c101b06 */
[----:B------:R-:W-:Y:S02]  /*21360*/  ISETP.GE.AND P2, PT, R143, UR4, PT ;  /* 0x000000048f007c0c */ /* 0x000fe4000bf46270 */
[----:B0-----:R-:W-:-:S04]  /*21370*/  @!P5 LEA R4, P6, R149, R2, 0x2 ;  /* 0x000000029504d211 */ /* 0x001fc800078c10ff */
[----:B------:R-:W-:Y:S02]  /*21380*/  @!P5 LEA.HI.X R5, R149, R3, R150, 0x2, P6 ;  /* 0x000000039505d211 */ /* 0x000fe400030f1496 */
[----:B---3--:R-:W-:-:S03]  /*21390*/  @!P4 LEA R6, P0, R147, R2, 0x2 ;  /* 0x000000029306c211 */ /* 0x008fc600078010ff */
[----:B------:R0:W-:Y:S01]  /*213a0*/  @!P5 ST.E.64 desc[UR6][R4.64], R80 ;  /* 0x000000500400d985 */ /* 0x0001e2000c101b06 */
[----:B------:R-:W-:Y:S02]  /*213b0*/  ISETP.GE.AND P5, PT, R137, UR4, PT ;  /* 0x0000000489007c0c */ /* 0x000fe4000bfa6270 */
[-C--:B------:R-:W-:Y:S02]  /*213c0*/  @!P4 LEA.HI.X R7, R147, R3.reuse, R148, 0x2, P0 ;  /* 0x000000039307c211 */ /* 0x080fe400000f1494 */
[----:B------:R-:W-:Y:S02]  /*213d0*/  ISETP.GE.AND P0, PT, R139, UR4, PT ;  /* 0x000000048b007c0c */ /* 0x000fe4000bf06270 */
[----:B----4-:R-:W-:Y:S01]  /*213e0*/  @!P3 LEA R8, P6, R145, R2, 0x2 ;  /* 0x000000029108b211 */ /* 0x010fe200078c10ff */
[----:B------:R3:W-:Y:S01]  /*213f0*/  @!P4 ST.E.64 desc[UR6][R6.64], R82 ;  /* 0x000000520600c985 */ /* 0x0007e2000c101b06 */
[----:B------:R-:W-:Y:S02]  /*21400*/  ISETP.GE.AND P4, PT, R135, UR4, PT ;  /* 0x0000000487007c0c */ /* 0x000fe4000bf86270 */
[----:B------:R-:W-:-:S02]  /*21410*/  @!P3 LEA.HI.X R9, R145, R3, R146, 0x2, P6 ;  /* 0x000000039109b211 */ /* 0x000fc400030f1492 */
[----:B0-----:R-:W-:-:S03]  /*21420*/  @!P2 LEA R4, P6, R143, R2, 0x2 ;  /* 0x000000028f04a211 */ /* 0x001fc600078c10ff */
[----:B------:R0:W-:Y:S01]  /*21430*/  @!P3 ST.E.64 desc[UR6][R8.64], R84 ;  /* 0x000000540800b985 */ /* 0x0001e2000c101b06 */
[----:B------:R-:W-:Y:S02]  /*21440*/  @!P2 LEA.HI.X R5, R143, R3, R144, 0x2, P6 ;  /* 0x000000038f05a211 */ /* 0x000fe400030f1490 */
[----:B---3--:R-:W-:-:S03]  /*21450*/  @!P1 LEA R6, P3, R141, R2, 0x2 ;  /* 0x000000028d069211 */ /* 0x008fc600078610ff */
[----:B------:R3:W-:Y:S01]  /*21460*/  @!P2 ST.E.64 desc[UR6][R4.64], R86 ;  /* 0x000000560400a985 */ /* 0x0007e2000c101b06 */
[-C--:B------:R-:W-:Y:S02]  /*21470*/  @!P1 LEA.HI.X R7, R141, R3.reuse, R142, 0x2, P3 ;  /* 0x000000038d079211 */ /* 0x080fe400018f148e */
[----:B------:R-:W-:Y:S02]  /*21480*/  ISETP.GE.AND P3, PT, R133, UR4, PT ;  /* 0x0000000485007c0c */ /* 0x000fe4000bf66270 */
[CC--:B0-----:R-:W-:Y:S01]  /*21490*/  @!P0 LEA R8, P6, R139.reuse, R2.reuse, 0x2 ;  /* 0x000000028b088211 */ /* 0x0c1fe200078c10ff */
[----:B------:R0:W-:Y:S03]  /*214a0*/  @!P1 ST.E.64 desc[UR6][R6.64], R88 ;  /* 0x0000005806009985 */ /* 0x0001e6000c101b06 */
[----:B------:R-:W-:Y:S02]  /*214b0*/  @!P0 LEA.HI.X R9, R139, R3, R140, 0x2, P6 ;  /* 0x000000038b098211 */ /* 0x000fe400030f148c */
[----:B---3--:R-:W-:-:S03]  /*214c0*/  @!P5 LEA R4, P1, R137, R2, 0x2 ;  /* 0x000000028904d211 */ /* 0x008fc600078210ff */
[----:B------:R3:W-:Y:S01]  /*214d0*/  @!P0 ST.E.64 desc[UR6][R8.64], R90 ;  /* 0x0000005a08008985 */ /* 0x0007e2000c101b06 */
[----:B------:R-:W-:Y:S02]  /*214e0*/  ISETP.GE.AND P0, PT, R128, UR4, PT ;  /* 0x0000000480007c0c */ /* 0x000fe4000bf06270 */
[-C--:B------:R-:W-:Y:S02]  /*214f0*/  @!P5 LEA.HI.X R5, R137, R3.reuse, R138, 0x2, P1 ;  /* 0x000000038905d211 */ /* 0x080fe400008f148a */
[----:B------:R-:W-:Y:S02]  /*21500*/  ISETP.GE.AND P1, PT, R126, UR4, PT ;  /* 0x000000047e007c0c */ /* 0x000fe4000bf26270 */
[C---:B0-----:R-:W-:Y:S01]  /*21510*/  @!P4 LEA R6, P2, R135.reuse, R2, 0x2 ;  /* 0x000000028706c211 */ /* 0x041fe200078410ff */
[----:B------:R0:W-:Y:S03]  /*21520*/  @!P5 ST.E.64 desc[UR6][R4.64], R92 ;  /* 0x0000005c0400d985 */ /* 0x0001e6000c101b06 */
[----:B------:R-:W-:-:S02]  /*21530*/  @!P4 LEA.HI.X R7, R135, R3, R136, 0x2, P2 ;  /* 0x000000038707c211 */ /* 0x000fc400010f1488 */
[----:B------:R-:W-:Y:S02]  /*21540*/  ISETP.GE.AND P2, PT, R120, UR4, PT ;  /* 0x0000000478007c0c */ /* 0x000fe4000bf46270 */
[CC--:B---3--:R-:W-:Y:S01]  /*21550*/  @!P3 LEA R8, P6, R133.reuse, R2.reuse, 0x2 ;  /* 0x000000028508b211 */ /* 0x0c8fe200078c10ff */
[----:B------:R3:W-:Y:S01]  /*21560*/  @!P4 ST.E.64 desc[UR6][R6.64], R94 ;  /* 0x0000005e0600c985 */ /* 0x0007e2000c101b06 */
[----:B------:R-:W-:Y:S02]  /*21570*/  ISETP.GE.AND P4, PT, R124, UR4, PT ;  /* 0x000000047c007c0c */ /* 0x000fe4000bf86270 */
[----:B------:R-:W-:Y:S02]  /*21580*/  @!P3 LEA.HI.X R9, R133, R3, R134, 0x2, P6 ;  /* 0x000000038509b211 */ /* 0x000fe400030f1486 */
[----:B0-----:R-:W-:-:S03]  /*21590*/  @!P1 LEA R4, P6, R126, R2, 0x2 ;  /* 0x000000027e049211 */ /* 0x001fc600078c10ff */
[----:B------:R0:W-:Y:S01]  /*215a0*/  @!P3 ST.E.64 desc[UR6][R8.64], R96 ;  /* 0x000000600800b985 */ /* 0x0001e2000c101b06 */
[----:B------:R-:W-:Y:S02]  /*215b0*/  ISETP.GE.AND P3, PT, R122, UR4, PT ;  /* 0x000000047a007c0c */ /* 0x000fe4000bf66270 */
[----:B------:R-:W-:Y:S02]  /*215c0*/  @!P1 LEA.HI.X R5, R126, R3, R127, 0x2, P6 ;  /* 0x000000037e059211 */ /* 0x000fe400030f147f */
[----:B---3--:R-:W-:-:S04]  /*215d0*/  @!P0 LEA R6, P5, R128, R2, 0x2 ;  /* 0x0000000280068211 */ /* 0x008fc800078a10ff */
[----:B------:R-:W-:Y:S02]  /*215e0*/  @!P0 LEA.HI.X R7, R128, R3, R132, 0x2, P5 ;  /* 0x0000000380078211 */ /* 0x000fe400028f1484 */
[----:B------:R-:W-:-:S03]  /*215f0*/  ISETP.GE.AND P5, PT, R118, UR4, PT ;  /* 0x0000000476007c0c */ /* 0x000fc6000bfa6270 */
[----:B------:R3:W-:Y:S04]  /*21600*/  @!P0 ST.E.64 desc[UR6][R6.64], R98 ;  /* 0x0000006206008985 */ /* 0x0007e8000c101b06 */
[----:B------:R4:W-:Y:S01]  /*21610*/  @!P1 ST.E.64 desc[UR6][R4.64], R100 ;  /* 0x0000006404009985 */ /* 0x0009e2000c101b06 */
[----:B0-----:R-:W-:-:S04]  /*21620*/  @!P2 LEA R8, P1, R120, R2, 0x2 ;  /* 0x000000027808a211 */ /* 0x001fc800078210ff */
[----:B------:R-:W-:Y:S02]  /*21630*/  @!P2 LEA.HI.X R9, R120, R3, R121, 0x2, P1 ;  /* 0x000000037809a211 */ /* 0x000fe400008f1479 */
[----:B---3--:R-:W-:-:S04]  /*21640*/  @!P4 LEA R6, P0, R124, R2, 0x2 ;  /* 0x000000027c06c211 */ /* 0x008fc800078010ff */
[-C--:B------:R-:W-:Y:S02]  /*21650*/  @!P4 LEA.HI.X R7, R124, R3.reuse, R125, 0x2, P0 ;  /* 0x000000037c07c211 */ /* 0x080fe400000f147d */
[-C--:B------:R-:W-:Y:S02]  /*21660*/  @!P5 LEA R10, P0, R118, R2.reuse, 0x2 ;  /* 0x00000002760ad211 */ /* 0x080fe400078010ff */
[----:B----4-:R-:W-:Y:S01]  /*21670*/  @!P3 LEA R4, P6, R122, R2, 0x2 ;  /* 0x000000027a04b211 */ /* 0x010fe200078c10ff */
[----:B------:R0:W-:Y:S01]  /*21680*/  @!P4 ST.E.64 desc[UR6][R6.64], R102 ;  /* 0x000000660600c985 */ /* 0x0001e2000c101b06 */
[-C--:B------:R-:W-:Y:S02]  /*21690*/  @!P5 LEA.HI.X R11, R118, R3.reuse, R119, 0x2, P0 ;  /* 0x00000003760bd211 */ /* 0x080fe400000f1477 */
[----:B------:R-:W-:Y:S02]  /*216a0*/  ISETP.GE.AND P0, PT, R116, UR4, PT ;  /* 0x0000000474007c0c */ /* 0x000fe4000bf06270 */
[----:B------:R-:W-:-:S05]  /*216b0*/  @!P3 LEA.HI.X R5, R122, R3, R123, 0x2, P6 ;  /* 0x000000037a05b211 */ /* 0x000fca00030f147b */
[----:B------:R0:W-:Y:S04]  /*216c0*/  @!P3 ST.E.64 desc[UR6][R4.64], R104 ;  /* 0x000000680400b985 */ /* 0x0001e8000c101b06 */
[----:B------:R0:W-:Y:S04]  /*216d0*/  @!P2 ST.E.64 desc[UR6][R8.64], R106 ;  /* 0x0000006a0800a985 */ /* 0x0001e8000c101b06 */
[----:B------:R0:W-:Y:S01]  /*216e0*/  @!P5 ST.E.64 desc[UR6][R10.64], R108 ;  /* 0x0000006c0a00d985 */ /* 0x0001e2000c101b06 */
[----:B------:R-:W-:Y:S05]  /*216f0*/  @P0 BRA `(.L_x_667) ;  /* 0x0000000c00bc0947 */ /* 0x000fea0003800000 */
[----:B------:R-:W-:Y:S01]  /*21700*/  LEA R2, P0, R116, R2, 0x2 ;  /* 0x0000000274027211 */ /* 0x000fe200078010ff */
[----:B------:R-:W-:-:S03]  /*21710*/  ULDC.64 UR4, c[0x0][0x208] ;  /* 0x0000820000047ab9 */ /* 0x000fc60000000a00 */
[----:B------:R-:W-:-:S05]  /*21720*/  LEA.HI.X R3, R116, R3, R117, 0x2, P0 ;  /* 0x0000000374037211 */ /* 0x000fca00000f1475 */
[----:B------:R3:W-:Y:S01]  /*21730*/  ST.E.64 desc[UR4][R2.64], R110 ;  /* 0x0000006e02007985 */ /* 0x0007e2000c101b04 */
[----:B------:R-:W-:Y:S05]  /*21740*/  BRA `(.L_x_667) ;  /* 0x0000000c00a87947 */ /* 0x000fea0003800000 */
.L_x_658:
[----:B------:R-:W2:Y:S01]  /*21750*/  LDL.LU R4, [R1+0x7c] ;  /* 0x00007c0001047983 */ /* 0x000ea20000300800 */
[----:B------:R-:W-:Y:S01]  /*21760*/  ULDC.64 UR6, c[0x0][0xc08] ;  /* 0x0003020000067ab9 */ /* 0x000fe20000000a00 */
[----:B------:R-:W-:Y:S02]  /*21770*/  ULDC.64 UR4, c[0x0][0xc00] ;  /* 0x0003000000047ab9 */ /* 0x000fe40000000a00 */
[----:B0-----:R-:W3:Y:S04]  /*21780*/  LDL.LU R0, [R1+0x80] ;  /* 0x0000800001007983 */ /* 0x001ee80000300800 */
[----:B------:R-:W4:Y:S01]  /*21790*/  LDL R8, [R1+0x74] ;  /* 0x0000740001087983 */ /* 0x000f220000100800 */
[----:B------:R-:W-:Y:S01]  /*217a0*/  ISETP.NE.U32.AND P1, PT, RZ, UR6, PT ;  /* 0x00000006ff007c0c */ /* 0x000fe2000bf25070 */
[----:B------:R-:W-:Y:S01]  /*217b0*/  ULDC.64 UR8, c[0x0][0x208] ;  /* 0x0000820000087ab9 */ /* 0x000fe20000000a00 */
[----:B------:R-:W-:-:S02]  /*217c0*/  ISETP.NE.U32.AND P0, PT, RZ, UR4, PT ;  /* 0x00000004ff007c0c */ /* 0x000fc4000bf05070 */
[----:B------:R-:W-:Y:S01]  /*217d0*/  ISETP.NE.AND.EX P1, PT, RZ, UR7, PT, P1 ;  /* 0x00000007ff007c0c */ /* 0x000fe2000bf25310 */
[----:B------:R-:W0:Y:S01]  /*217e0*/  S2R R6, SR_TID.X ;  /* 0x0000000000067919 */ /* 0x000e220000002100 */
[----:B------:R-:W-:Y:S02]  /*217f0*/  ISETP.NE.AND.EX P0, PT, RZ, UR5, PT, P0 ;  /* 0x00000005ff007c0c */ /* 0x000fe4000bf05300 */
[----:B------:R-:W-:Y:S01]  /*21800*/  MOV R15, RZ ;  /* 0x000000ff000f7202 */ /* 0x000fe20000000f00 */
[----:B0-----:R-:W-:-:S05]  /*21810*/  VIADD R7, R6, 0xffffff80 ;  /* 0xffffff8006077836 */ /* 0x001fca0000000000 */
[----:B------:R-:W-:Y:S02]  /*21820*/  ISETP.GT.AND P3, PT, R7, 0x7f, PT ;  /* 0x0000007f0700780c */ /* 0x000fe40003f64270 */
[----:B--2---:R-:W-:-:S04]  /*21830*/  IADD3 R2, P2, R4, UR4, RZ ;  /* 0x0000000404027c10 */ /* 0x004fc8000ff5e0ff */
[----:B---3--:R-:W-:Y:S02]  /*21840*/  IADD3.X R3, R0, UR5, RZ, P2, !PT ;  /* 0x0000000500037c10 */ /* 0x008fe400097fe4ff */
[----:B------:R-:W-:Y:S01]  /*21850*/  @P1 IADD3 R4, P2, R4, UR6, RZ ;  /* 0x0000000604041c10 */ /* 0x000fe2000ff5e0ff */
[----:B------:R-:W-:Y:S02]  /*21860*/  ULDC UR4, c[0x0][0xa88] ;  /* 0x0002a20000047ab9 */ /* 0x000fe40000000800 */
[----:B------:R0:W5:Y:S01]  /*21870*/  @P0 LDG.E R15, desc[UR8][R2.64] ;  /* 0x00000008020f0981 */ /* 0x000162000c1e1900 */
[----:B------:R-:W-:Y:S01]  /*21880*/  @P1 IADD3.X R5, R0, UR7, RZ, P2, !PT ;  /* 0x0000000700051c10 */ /* 0x000fe200097fe4ff */
[----:B------:R-:W-:Y:S01]  /*21890*/  IMAD.U32 R0, RZ, RZ, UR4 ;  /* 0x00000004ff007e24 */ /* 0x000fe2000f8e00ff */
[----:B----4-:R-:W-:-:S05]  /*218a0*/  ISETP.NE.AND P2, PT, R8, RZ, PT ;  /* 0x000000ff0800720c */ /* 0x010fca0003f45270 */
[----:B------:R0:W5:Y:S08]  /*218b0*/  @P1 LDG.E R0, desc[UR8][R4.64] ;  /* 0x0000000804001981 */ /* 0x000170000c1e1900 */
[----:B------:R-:W2:Y:S02]  /*218c0*/  @!P2 LDC R8, c[0x0][0xad4] ;  /* 0x0002b500ff08ab82 */ /* 0x000ea40000000800 */
[----:B--2---:R0:W-:Y:S01]  /*218d0*/  @!P2 STL [R1+0x74], R8 ;  /* 0x000074080100a387 */ /* 0x0041e20000100800 */
[----:B------:R-:W-:Y:S01]  /*218e0*/  ISETP.GT.AND P2, PT, R8, 0x1, PT ;  /* 0x000000010800780c */ /* 0x000fe20003f44270 */
[----:B------:R-:W-:-:S12]  /*218f0*/  @P1 BRA `(.L_x_670) ;  /* 0x0000000000141947 */ /* 0x000fd80003800000 */
[----:B------:R-:W-:Y:S05]  /*21900*/  @!P0 BRA `(.L_x_670) ;  /* 0x0000000000108947 */ /* 0x000fea0003800000 */
[----:B------:R-:W-:Y:S02]  /*21910*/  ULDC.64 UR4, c[0x0][0x208] ;  /* 0x0000820000047ab9 */ /* 0x000fe40000000a00 */
[----:B0-----:R-:W2:Y:S04]  /*21920*/  LDG.E R5, desc[UR4][R2.64] ;  /* 0x0000000402057981 */ /* 0x001ea8000c1e1900 */
[----:B-----5:R-:W2:Y:S02]  /*21930*/  LDG.E R0, desc[UR4][R2.64+0x4] ;  /* 0x0000040402007981 */ /* 0x020ea4000c1e1900 */
[----:B--2---:R-:W-:-:S07]  /*21940*/  IADD3 R0, -R5, R0, RZ ;  /* 0x0000000005007210 */ /* 0x004fce0007ffe1ff */
.L_x_670:
[----:B0-----:R-:W2:Y:S04]  /*21950*/  LDL.LU R3, [R1+0x78] ;  /* 0x0000780001037983 */ /* 0x001ea80000300800 */
[----:B------:R-:W3:Y:S01]  /*21960*/  LDL.LU R2, [R1+0x110] ;  /* 0x0001100001027983 */ /* 0x000ee20000300800 */
[----:B------:R-:W-:Y:S01]  /*21970*/  BSSY B1, `(.L_x_671) ;  /* 0x0000039000017945 */ /* 0x000fe20003800000 */
[----:B-----5:R-:W-:Y:S02]  /*21980*/  SHF.R.S32.HI R24, RZ, 0x1f, R15 ;  /* 0x0000001fff187819 */ /* 0x020fe4000001140f */
[----:B--2---:R-:W-:Y:S02]  /*21990*/  SEL R29, R3, RZ, !P0 ;  /* 0x000000ff031d7207 */ /* 0x004fe40004000000 */
[----:B---3--:R-:W-:Y:S01]  /*219a0*/  SEL R26, R2, RZ, !P0 ;  /* 0x000000ff021a7207 */ /* 0x008fe20004000000 */
[----:B------:R-:W-:Y:S06]  /*219b0*/  @P3 BRA `(.L_x_672) ;  /* 0x0000000000d03947 */ /* 0x000fec0003800000 */
[----:B------:R-:W2:Y:S01]  /*219c0*/  LDL R2, [R1+0x88] ;  /* 0x0000880001027983 */ /* 0x000ea20000100800 */
[----:B------:R-:W0:Y:S02]  /*219d0*/  LDC R31, c[0x0][0xbe8] ;  /* 0x0002fa00ff1f7b82 */ /* 0x000e240000000800 */
[----:B0-----:R-:W-:Y:S02]  /*219e0*/  IMAD R3, R0, R31, RZ ;  /* 0x0000001f00037224 */ /* 0x001fe400078e02ff */
[----:B--2---:R-:W-:-:S04]  /*219f0*/  IMAD R2, R2, 0x80, R6 ;  /* 0x0000008002027824 */ /* 0x004fc800078e0206 */
[----:B------:R-:W-:-:S05]  /*21a00*/  VIADD R28, R2, 0xffffff80 ;  /* 0xffffff80021c7836 */ /* 0x000fca0000000000 */
[----:B------:R-:W-:-:S13]  /*21a10*/  ISETP.GE.AND P0, PT, R28, R3, PT ;  /* 0x000000031c00720c */ /* 0x000fda0003f06270 */
[----:B------:R-:W-:Y:S05]  /*21a20*/  @P0 BRA `(.L_x_672) ;  /* 0x0000000000b40947 */ /* 0x000fea0003800000 */
[----:B------:R-:W2:Y:S01]  /*21a30*/  LDL.LU R30, [R1+0x8c] ;  /* 0x00008c00011e7983 */ /* 0x000ea20000300800 */
[----:B------:R-:W-:Y:S01]  /*21a40*/  ISETP.GT.AND P0, PT, R8, 0x1, PT ;  /* 0x000000010800780c */ /* 0x000fe20003f04270 */
[----:B------:R-:W-:Y:S01]  /*21a50*/  IMAD.MOV.U32 R21, RZ, RZ, R28 ;  /* 0x000000ffff157224 */ /* 0x000fe200078e001c */
[----:B------:R-:W-:Y:S01]  /*21a60*/  MOV R20, 0x9b8 ;  /* 0x000009b800147802 */ /* 0x000fe20000000f00 */
[----:B------:R-:W0:Y:S01]  /*21a70*/  LDC.64 R8, c[0x0][0xba8] ;  /* 0x0002ea00ff087b82 */ /* 0x000e220000000a00 */
[----:B------:R-:W-:Y:S01]  /*21a80*/  ISETP.NE.AND P1, PT, R31, 0x1, PT ;  /* 0x000000011f00780c */ /* 0x000fe20003f25270 */
[----:B------:R-:W-:Y:S01]  /*21a90*/  ULDC.64 UR4, c[0x0][0x208] ;  /* 0x0000820000047ab9 */ /* 0x000fe20000000a00 */
[----:B------:R-:W-:-:S05]  /*21aa0*/  SEL R20, R20, 0x978, P0 ;  /* 0x0000097814147807 */ /* 0x000fca0000000000 */
[----:B------:R-:W3:Y:S08]  /*21ab0*/  LDC.64 R2, c[0x0][R20+0x220] ;  /* 0x0000880014027b82 */ /* 0x000ef00000000a00 */
[----:B------:R-:W4:Y:S08]  /*21ac0*/  LDC.64 R10, c[0x0][R20+0x218] ;  /* 0x00008600140a7b82 */ /* 0x000f300000000a00 */
[----:B------:R-:W5:Y:S08]  /*21ad0*/  LDC.64 R4, c[0x0][R20+0x228] ;  /* 0x00008a0014047b82 */ /* 0x000f700000000a00 */
[----:B------:R-:W1:Y:S08]  /*21ae0*/  @P1 LDC R13, c[0x0][0xbec] ;  /* 0x0002fb00ff0d1b82 */ /* 0x000e700000000800 */
[----:B------:R-:W5:Y:S08]  /*21af0*/  LDC.64 R6, c[0x0][R20+0x210] ;  /* 0x0000840014067b82 */ /* 0x000f700000000a00 */
[----:B------:R-:W5:Y:S01]  /*21b00*/  @P1 LDC R27, c[0x0][0xbf0] ;  /* 0x0002fc00ff1b1b82 */ /* 0x000f620000000800 */
[----:B-1----:R-:W-:-:S07]  /*21b10*/  @P1 IMAD.HI.U32 R14, R28, R13, RZ ;  /* 0x0000000d1c0e1227 */ /* 0x002fce00078e00ff */
[----:B0-----:R-:W0:Y:S01]  /*21b20*/  @!P0 LDC R8, c[0x0][0xb50] ;  /* 0x0002d400ff088b82 */ /* 0x001e220000000800 */
[-C--:B---3--:R-:W-:Y:S02]  /*21b30*/  IMAD R3, R3, R29.reuse, RZ ;  /* 0x0000001d03037224 */ /* 0x088fe400078e02ff */
[----:B------:R-:W-:-:S05]  /*21b40*/  IMAD.WIDE.U32 R12, R2, R29, RZ ;  /* 0x0000001d020c7225 */ /* 0x000fca00078e00ff */
[----:B------:R-:W1:Y:S01]  /*21b50*/  @!P0 LDC R9, c[0x0][0xb54] ;  /* 0x0002d500ff098b82 */ /* 0x000e620000000800 */
[-C--:B----4-:R-:W-:Y:S02]  /*21b60*/  IMAD R25, R11, R223.reuse, RZ ;  /* 0x000000df0b197224 */ /* 0x090fe400078e02ff */
[----:B------:R-:W-:Y:S01]  /*21b70*/  IMAD.WIDE.U32 R10, R10, R223, RZ ;  /* 0x000000df0a0a7225 */ /* 0x000fe200078e00ff */
[----:B-----5:R-:W-:-:S03]  /*21b80*/  @P1 SHF.R.U32.HI R21, RZ, R27, R14 ;  /* 0x0000001bff151219 */ /* 0x020fc6000001160e */
[----:B------:R-:W-:Y:S01]  /*21b90*/  IMAD R27, R2, R26, R3 ;  /* 0x0000001a021b7224 */ /* 0x000fe200078e0203 */
[----:B------:R-:W-:Y:S01]  /*21ba0*/  IADD3 R10, P1, P3, R12, R10, R15 ;  /* 0x0000000a0c0a7210 */ /* 0x000fe20007b3e00f */
[----:B------:R-:W-:Y:S01]  /*21bb0*/  IMAD.IADD R25, R11, 0x1, R25 ;  /* 0x000000010b197824 */ /* 0x000fe200078e0219 */
[----:B------:R-:W-:Y:S01]  /*21bc0*/  IADD3 R2, -R21, RZ, RZ ;  /* 0x000000ff15027210 */ /* 0x000fe20007ffe1ff */
[----:B------:R-:W-:Y:S01]  /*21bd0*/  IMAD.IADD R27, R13, 0x1, R27 ;  /* 0x000000010d1b7824 */ /* 0x000fe200078e021b */
[----:B--2---:R-:W-:-:S05]  /*21be0*/  SEL R3, R30, RZ, P0 ;  /* 0x000000ff1e037207 */ /* 0x004fca0000000000 */
[-C--:B------:R-:W-:Y:S02]  /*21bf0*/  IMAD R11, R5, R3.reuse, RZ ;  /* 0x00000003050b7224 */ /* 0x080fe400078e02ff */
[----:B------:R-:W-:-:S04]  /*21c00*/  IMAD.WIDE.U32 R4, R4, R3, RZ ;  /* 0x0000000304047225 */ /* 0x000fc800078e00ff */
[----:B------:R-:W-:Y:S01]  /*21c10*/  IMAD R3, R31, R2, R28 ;  /* 0x000000021f037224 */ /* 0x000fe200078e021c */
[----:B------:R-:W-:Y:S01]  /*21c20*/  IADD3.X R2, R27, R25, R24, P1, P3 ;  /* 0x000000191b027210 */ /* 0x000fe20000fe6418 */
[----:B------:R-:W-:Y:S01]  /*21c30*/  IMAD.IADD R11, R5, 0x1, R11 ;  /* 0x00000001050b7824 */ /* 0x000fe200078e020b */
[----:B------:R-:W-:Y:S02]  /*21c40*/  IADD3 R4, P0, P1, R21, R10, R4 ;  /* 0x0000000a15047210 */ /* 0x000fe4000791e004 */
[----:B------:R-:W-:-:S04]  /*21c50*/  SHF.R.S32.HI R21, RZ, 0x1f, R21 ;  /* 0x0000001fff157819 */ /* 0x000fc80000011415 */
[----:B------:R-:W-:Y:S01]  /*21c60*/  IADD3.X R5, R21, R2, R11, P0, P1 ;  /* 0x0000000215057210 */ /* 0x000fe200007e240b */
[-C--:B------:R-:W-:Y:S01]  /*21c70*/  IMAD R2, R7, R3.reuse, RZ ;  /* 0x0000000307027224 */ /* 0x080fe200078e02ff */
[----:B------:R-:W-:Y:S01]  /*21c80*/  SHF.R.S32.HI R11, RZ, 0x1f, R3 ;  /* 0x0000001fff0b7819 */ /* 0x000fe20000011403 */
[----:B------:R-:W-:-:S04]  /*21c90*/  IMAD.WIDE.U32 R4, R6, R3, R4 ;  /* 0x0000000306047225 */ /* 0x000fc800078e0004 */
[----:B------:R-:W-:Y:S01]  /*21ca0*/  IMAD R11, R6, R11, R2 ;  /* 0x0000000b060b7224 */ /* 0x000fe200078e0202 */
[----:B0-----:R-:W-:Y:S01]  /*21cb0*/  LEA R8, P0, R4, R8, 0x2 ;  /* 0x0000000804087211 */ /* 0x001fe200078010ff */
[----:B------:R-:W-:-:S03]  /*21cc0*/  IMAD.MOV.U32 R3, RZ, RZ, -0x800000 ;  /* 0xff800000ff037424 */ /* 0x000fc600078e00ff */
[----:B------:R-:W-:-:S04]  /*21cd0*/  IADD3 R2, R5, R11, RZ ;  /* 0x0000000b05027210 */ /* 0x000fc80007ffe0ff */
[----:B-1----:R-:W-:-:S05]  /*21ce0*/  LEA.HI.X R9, R4, R9, R2, 0x2, P0 ;  /* 0x0000000904097211 */ /* 0x002fca00000f1402 */
[----:B------:R0:W-:Y:S02]  /*21cf0*/  STG.E desc[UR4][R8.64], R3 ;  /* 0x0000000308007986 */ /* 0x0001e4000c101904 */
.L_x_672:
[----:B------:R-:W-:Y:S05]  /*21d00*/  BSYNC B1 ;  /* 0x0000000000017941 */ /* 0x000fea0003800000 */
.L_x_671:
[----:B------:R-:W-:Y:S05]  /*21d10*/  @P2 BRA `(.L_x_667) ;  /* 0x0000000800342947 */ /* 0x000fea0003800000 */
[----:B------:R-:W0:Y:S01]  /*21d20*/  LDL.LU R2, [R1+0x88] ;  /* 0x0000880001027983 */ /* 0x000e220000300800 */
[----:B------:R-:W2:Y:S01]  /*21d30*/  LDC R11, c[0x0][0xbe8] ;  /* 0x0002fa00ff0b7b82 */ /* 0x000ea20000000800 */
[----:B------:R-:W-:Y:S01]  /*21d40*/  ULDC.64 UR4, c[0x0][0xaa0] ;  /* 0x0002a80000047ab9 */ /* 0x000fe20000000a00 */
[----:B------:R-:W-:Y:S01]  /*21d50*/  ULDC.64 UR6, c[0x0][0xaf0] ;  /* 0x0002bc0000067ab9 */ /* 0x000fe20000000a00 */
[----:B------:R-:W3:Y:S01]  /*21d60*/  LDL R4, [R1+0x70] ;  /* 0x0000700001047983 */ /* 0x000ee20000100800 */
[----:B------:R-:W-:Y:S01]  /*21d70*/  BSSY B1, `(.L_x_673) ;  /* 0x0000042000017945 */ /* 0x000fe20003800000 */
[----:B--2---:R-:W-:-:S13]  /*21d80*/  ISETP.NE.AND P0, PT, R11, 0x1, PT ;  /* 0x000000010b00780c */ /* 0x004fda0003f05270 */
[----:B------:R-:W2:Y:S08]  /*21d90*/  @P0 LDC R6, c[0x0][0xbec] ;  /* 0x0002fb00ff060b82 */ /* 0x000eb00000000800 */
[----:B------:R-:W4:Y:S01]  /*21da0*/  @P0 LDC R7, c[0x0][0xbf0] ;  /* 0x0002fc00ff070b82 */ /* 0x000f220000000800 */
[----:B0-----:R-:W-:Y:S02]  /*21db0*/  IMAD.MOV.U32 R8, RZ, RZ, R2 ;  /* 0x000000ffff087224 */ /* 0x001fe400078e0002 */
[----:B------:R-:W-:Y:S01]  /*21dc0*/  IMAD R2, R24, UR4, RZ ;  /* 0x0000000418027c24 */ /* 0x000fe2000f8e02ff */
[----:B---3--:R-:W-:Y:S01]  /*21dd0*/  LEA R4, R4, R224, 0x5 ;  /* 0x000000e004047211 */ /* 0x008fe200078e28ff */
[----:B------:R-:W-:-:S02]  /*21de0*/  IMAD R12, R8, 0x80, R224 ;  /* 0x00000080080c7824 */ /* 0x000fc400078e02e0 */
[C---:B------:R-:W-:Y:S02]  /*21df0*/  IMAD R5, R15.reuse, UR5, R2 ;  /* 0x000000050f057c24 */ /* 0x040fe4000f8e0202 */
[----:B------:R-:W-:Y:S01]  /*21e00*/  IMAD.WIDE.U32 R2, R15, UR4, RZ ;  /* 0x000000040f027c25 */ /* 0x000fe2000f8e00ff */
[----:B------:R-:W-:-:S03]  /*21e10*/  ULDC.64 UR4, c[0x0][0xae8] ;  /* 0x0002ba0000047ab9 */ /* 0x000fc60000000a00 */
[----:B------:R-:W-:Y:S02]  /*21e20*/  IMAD R9, R8, 0x80, R4 ;  /* 0x0000008008097824 */ /* 0x000fe400078e0204 */
[----:B------:R-:W-:Y:S02]  /*21e30*/  IMAD.IADD R3, R3, 0x1, R5 ;  /* 0x0000000103037824 */ /* 0x000fe400078e0205 */
[----:B--2---:R-:W-:Y:S01]  /*21e40*/  @P0 IMAD.HI.U32 R4, R9, R6, RZ ;  /* 0x0000000609040227 */ /* 0x004fe200078e00ff */
[----:B------:R-:W-:-:S03]  /*21e50*/  MOV R5, R9 ;  /* 0x0000000900057202 */ /* 0x000fc60000000f00 */
[----:B------:R-:W-:Y:S01]  /*21e60*/  IMAD.WIDE.U32 R2, R223, UR4, R2 ;  /* 0x00000004df027c25 */ /* 0x000fe2000f8e0002 */
[----:B----4-:R-:W-:-:S03]  /*21e70*/  @P0 SHF.R.U32.HI R5, RZ, R7, R4 ;  /* 0x00000007ff050219 */ /* 0x010fc60000011604 */
[----:B------:R-:W-:Y:S01]  /*21e80*/  IMAD R6, R26, UR6, RZ ;  /* 0x000000061a067c24 */ /* 0x000fe2000f8e02ff */
[----:B------:R-:W-:Y:S01]  /*21e90*/  SHF.R.S32.HI R4, RZ, 0x1f, R5 ;  /* 0x0000001fff047819 */ /* 0x000fe20000011405 */
[----:B------:R-:W-:Y:S01]  /*21ea0*/  IMAD R3, R223, UR5, R3 ;  /* 0x00000005df037c24 */ /* 0x000fe2000f8e0203 */
[----:B------:R-:W-:Y:S01]  /*21eb0*/  ULDC.64 UR4, c[0x0][0xae0] ;  /* 0x0002b80000047ab9 */ /* 0x000fe20000000a00 */
[C---:B------:R-:W-:Y:S02]  /*21ec0*/  IMAD R7, R29.reuse, UR7, R6 ;  /* 0x000000071d077c24 */ /* 0x040fe4000f8e0206 */
[----:B------:R-:W-:-:S04]  /*21ed0*/  IMAD.WIDE.U32 R2, R29, UR6, R2 ;  /* 0x000000061d027c25 */ /* 0x000fc8000f8e0002 */
[----:B------:R-:W-:Y:S02]  /*21ee0*/  IMAD.MOV R6, RZ, RZ, -R5 ;  /* 0x000000ffff067224 */ /* 0x000fe400078e0a05 */
[----:B------:R-:W-:Y:S02]  /*21ef0*/  IMAD.IADD R3, R3, 0x1, R7 ;  /* 0x0000000103037824 */ /* 0x000fe400078e0207 */
[----:B------:R-:W-:Y:S02]  /*21f00*/  IMAD R4, R4, UR4, RZ ;  /* 0x0000000404047c24 */ /* 0x000fe4000f8e02ff */
[----:B------:R-:W-:Y:S02]  /*21f10*/  IMAD R7, R11, R6, R9 ;  /* 0x000000060b077224 */ /* 0x000fe400078e0209 */
[C---:B------:R-:W-:Y:S02]  /*21f20*/  IMAD R9, R5.reuse, UR5, R4 ;  /* 0x0000000505097c24 */ /* 0x040fe4000f8e0204 */
[----:B------:R-:W-:Y:S01]  /*21f30*/  IMAD.WIDE.U32 R2, R5, UR4, R2 ;  /* 0x0000000405027c25 */ /* 0x000fe2000f8e0002 */
[----:B------:R-:W-:Y:S01]  /*21f40*/  SHF.R.S32.HI R4, RZ, 0x1f, R7 ;  /* 0x0000001fff047819 */ /* 0x000fe20000011407 */
[----:B------:R-:W-:-:S02]  /*21f50*/  ULDC.64 UR4, c[0x0][0xad8] ;  /* 0x0002b60000047ab9 */ /* 0x000fc40000000a00 */
[----:B------:R-:W-:Y:S01]  /*21f60*/  IMAD R15, R0, R11, RZ ;  /* 0x0000000b000f7224 */ /* 0x000fe200078e02ff */
[----:B------:R-:W-:Y:S01]  /*21f70*/  IADD3 R3, R3, R9, RZ ;  /* 0x0000000903037210 */ /* 0x000fe20007ffe0ff */
[----:B------:R-:W-:Y:S02]  /*21f80*/  IMAD R4, R4, UR4, RZ ;  /* 0x0000000404047c24 */ /* 0x000fe4000f8e02ff */
[C---:B------:R-:W-:Y:S01]  /*21f90*/  VIADD R0, R12.reuse, 0x20 ;  /* 0x000000200c007836 */ /* 0x040fe20000000000 */
[-C--:B------:R-:W-:Y:S01]  /*21fa0*/  ISETP.GE.AND P2, PT, R12, R15.reuse, PT ;  /* 0x0000000f0c00720c */ /* 0x080fe20003f46270 */
[C---:B------:R-:W-:Y:S02]  /*21fb0*/  IMAD R5, R7.reuse, UR5, R4 ;  /* 0x0000000507057c24 */ /* 0x040fe4000f8e0204 */
[----:B------:R-:W-:Y:S01]  /*21fc0*/  IMAD.WIDE.U32 R2, R7, UR4, R2 ;  /* 0x0000000407027c25 */ /* 0x000fe2000f8e0002 */
[----:B------:R-:W-:Y:S01]  /*21fd0*/  ULDC.64 UR4, c[0x0][0xa80] ;  /* 0x0002a00000047ab9 */ /* 0x000fe20000000a00 */
[----:B------:R-:W-:-:S02]  /*21fe0*/  ISETP.GE.AND P1, PT, R0, R15, PT ;  /* 0x0000000f0000720c */ /* 0x000fc40003f26270 */
[----:B------:R-:W-:Y:S01]  /*21ff0*/  IMAD.IADD R3, R3, 0x1, R5 ;  /* 0x0000000103037824 */ /* 0x000fe200078e0205 */
[----:B------:R-:W-:Y:S02]  /*22000*/  LEA R10, P3, R2, UR4, 0x1 ;  /* 0x00000004020a7c11 */ /* 0x000fe4000f8608ff */
[----:B------:R-:W-:Y:S02]  /*22010*/  IADD3 R0, R12, 0x40, RZ ;  /* 0x000000400c007810 */ /* 0x000fe40007ffe0ff */
[----:B------:R-:W-:Y:S01]  /*22020*/  LEA.HI.X R11, R2, UR5, R3, 0x1, P3 ;  /* 0x00000005020b7c11 */ /* 0x000fe200098f0c03 */
[----:B------:R0:W2:Y:S01]  /*22030*/  SHFL.IDX PT, R13, R10, RZ, 0x181f ;  /* 0x00181fff0a0d7589 */ /* 0x0000a200000e0000 */
[----:B------:R-:W-:-:S03]  /*22040*/  ISETP.GE.AND P0, PT, R0, R15, PT ;  /* 0x0000000f0000720c */ /* 0x000fc60003f06270 */
[----:B------:R0:W3:Y:S01]  /*22050*/  SHFL.IDX PT, R9, R11, RZ, 0x181f ;  /* 0x00181fff0b097589 */ /* 0x0000e200000e0000 */
[----:B------:R-:W-:Y:S09]  /*22060*/  @P2 BRA `(.L_x_674) ;  /* 0x0000000000482947 */ /* 0x000ff20003800000 */
[----:B------:R-:W-:Y:S01]  /*22070*/  ULDC UR4, c[0x0][0xac8] ;  /* 0x0002b20000047ab9 */ /* 0x000fe20000000800 */
[----:B------:R-:W-:Y:S01]  /*22080*/  ULDC.64 UR6, c[0x0][0x208] ;  /* 0x0000820000067ab9 */ /* 0x000fe20000000a00 */
[----:B------:R-:W-:Y:S02]  /*22090*/  ISETP.GE.AND P5, PT, R16, UR4, PT ;  /* 0x0000000410007c0c */ /* 0x000fe4000bfa6270 */
[----:B------:R-:W-:Y:S02]  /*220a0*/  ISETP.GE.AND P4, PT, R214, UR4, PT ;  /* 0x00000004d6007c0c */ /* 0x000fe4000bf86270 */
[----:B------:R-:W-:Y:S02]  /*220b0*/  ISETP.GE.AND P3, PT, R19, UR4, PT ;  /* 0x0000000413007c0c */ /* 0x000fe4000bf66270 */
[----:B------:R-:W-:-:S07]  /*220c0*/  ISETP.GE.AND P2, PT, R22, UR4, PT ;  /* 0x0000000416007c0c */ /* 0x000fce000bf46270 */
[----:B--2---:R-:W-:-:S04]  /*220d0*/  @!P5 LEA R2, P6, R16, R13, 0x1 ;  /* 0x0000000d1002d211 */ /* 0x004fc800078c08ff */
[----:B---3--:R-:W-:Y:S02]  /*220e0*/  @!P5 LEA.HI.X R3, R16, R9, R17, 0x1, P6 ;  /* 0x000000091003d211 */ /* 0x008fe400030f0c11 */
        /* <DEDUP_REMOVED lines=10> */
.L_x_674:
[----:B------:R-:W-:Y:S05]  /*22190*/  BSYNC B1 ;  /* 0x0000000000017941 */ /* 0x000fea0003800000 */
.L_x_673:
[----:B---34-:R3:W4:Y:S01]  /*221a0*/  SHFL.IDX PT, R9, R11, 0x1, 0x181f ;  /* 0x00381f000b097f89 */ /* 0x01872200000e0000 */
        /* <DEDUP_REMOVED lines=21> */
.L_x_676:
[----:B------:R-:W-:Y:S05]  /*22300*/  BSYNC B1 ;  /* 0x0000000000017941 */ /* 0x000fea0003800000 */
.L_x_675:
[----:B0---4-:R0:W4:Y:S01]  /*22310*/  SHFL.IDX PT, R9, R11, 0x2, 0x181f ;  /* 0x00581f000b097f89 */ /* 0x01112200000e0000 */
        /* <DEDUP_REMOVED lines=12> */
[----:B----4-:R-:W-:Y:S02]  /*223e0*/  @!P3 LEA.HI.X R3, R16, R9, R17, 0x1, P6 ;  /* 0x000000091003b211 */ /* 0x010fe400030f0c11 */
        /* <DEDUP_REMOVED lines=8> */
.L_x_678:
[----:B------:R-:W-:Y:S05]  /*22470*/  BSYNC B1 ;  /* 0x0000000000017941 */ /* 0x000fea0003800000 */
.L_x_677:
[----:B------:R-:W-:Y:S01]  /*22480*/  VIADD R0, R12, 0x60 ;  /* 0x000000600c007836 */ /* 0x000fe20000000000 */
[----:B0--3--:R-:W0:Y:S04]  /*22490*/  SHFL.IDX PT, R11, R11, 0x3, 0x181f ;  /* 0x00781f000b0b7f89 */ /* 0x009e2800000e0000 */
[----:B------:R-:W-:Y:S01]  /*224a0*/  ISETP.GE.AND P0, PT, R0, R15, PT ;  /* 0x0000000f0000720c */ /* 0x000fe20003f06270 */
[----:B----4-:R3:W4:-:S12]  /*224b0*/  SHFL.IDX PT, R9, R10, 0x3, 0x181f ;  /* 0x00781f000a097f89 */ /* 0x01071800000e0000 */
[----:B---3--:R-:W-:Y:S05]  /*224c0*/  @P0 BRA `(.L_x_667) ;  /* 0x0000000000480947 */ /* 0x008fea0003800000 */
[----:B------:R-:W-:Y:S01]  /*224d0*/  ULDC UR4, c[0x0][0xac8] ;  /* 0x0002b20000047ab9 */ /* 0x000fe20000000800 */
[----:B------:R-:W-:Y:S01]  /*224e0*/  ULDC.64 UR6, c[0x0][0x208] ;  /* 0x0000820000067ab9 */ /* 0x000fe20000000a00 */
[----:B------:R-:W-:Y:S02]  /*224f0*/  ISETP.GE.AND P3, PT, R16, UR4, PT ;  /* 0x0000000410007c0c */ /* 0x000fe4000bf66270 */
[----:B------:R-:W-:Y:S02]  /*22500*/  ISETP.GE.AND P2, PT, R214, UR4, PT ;  /* 0x00000004d6007c0c */ /* 0x000fe4000bf46270 */
[----:B------:R-:W-:Y:S02]  /*22510*/  ISETP.GE.AND P1, PT, R19, UR4, PT ;  /* 0x0000000413007c0c */ /* 0x000fe4000bf26270 */
[----:B------:R-:W-:-:S07]  /*22520*/  ISETP.GE.AND P0, PT, R22, UR4, PT ;  /* 0x0000000416007c0c */ /* 0x000fce000bf06270 */
[-C--:B----4-:R-:W-:Y:S02]  /*22530*/  @!P3 LEA R2, P6, R16, R9.reuse, 0x1 ;  /* 0x000000091002b211 */ /* 0x090fe400078c08ff */
[-C--:B------:R-:W-:Y:S02]  /*22540*/  @!P2 LEA R4, P5, R212, R9.reuse, 0x1 ;  /* 0x00000009d404a211 */ /* 0x080fe400078a08ff */
[C---:B------:R-:W-:Y:S02]  /*22550*/  @!P1 LEA R6, P4, R19.reuse, R9, 0x1 ;  /* 0x0000000913069211 */ /* 0x040fe400078808ff */
        /* <DEDUP_REMOVED lines=9> */
.L_x_667:
[----:B------:R-:W-:Y:S05]  /*225f0*/  BSYNC B0 ;  /* 0x0000000000007941 */ /* 0x000fea0003800000 */
.L_x_657:
[----:B------:R-:W-:Y:S02]  /*22600*/  ULDC UR4, c[0x0][0xc3c] ;  /* 0x00030f0000047ab9 */ /* 0x000fe40000000800 */
[----:B-1----:R-:W-:-:S13]  /*22610*/  ISETP.GE.AND P0, PT, R131, UR4, PT ;  /* 0x0000000483007c0c */ /* 0x002fda000bf06270 */
[----:B------:R-:W-:Y:S05]  /*22620*/  @!P0 BRA `(.L_x_679) ;  /* 0xfffffdf400508947 */ /* 0x000fea000383ffff */
[----:B------:R-:W-:Y:S05]  /*22630*/  BRA `(.L_x_434) ;  /* 0x0000007800807947 */ /* 0x000fea0003800000 */
.L_x_432:
[----:B------:R-:W-:-:S08]  /*22640*/  NOP ;  /* 0x0000000000007918 */ /* 0x000fd00000000000 */
[----:B------:R-:W0:-:S00]  /*22650*/  USETMAXREG.DEALLOC.CTAPOOL 0x28 ;  /* 0x00000028000079c8 */ /* 0x000e0000080e0500 */
[----:B0-----:R-:W-:Y:S02]  /*22660*/  LOP3.LUT R2, R2, 0x3, RZ, 0xc0, !PT ;  /* 0x0000000302027812 */ /* 0x001fe400078ec0ff */
[----:B------:R-:W-:Y:S02]  /*22670*/  LOP3.LUT R18, R18, 0xffffffbf, RZ, 0xc0, !PT ;  /* 0xffffffbf12127812 */ /* 0x000fe400078ec0ff */
[----:B------:R-:W-:Y:S02]  /*22680*/  MOV R6, RZ ;  /* 0x000000ff00067202 */ /* 0x000fe40000000f00 */
        /* <DEDUP_REMOVED lines=11> */
.L_x_680:
[----:B------:R-:W-:Y:S01]  /*22740*/  LOP3.LUT R7, R0, 0x1f, RZ, 0xc0, !PT ;  /* 0x0000001f00077812 */ /* 0x000fe200078ec0ff */
[----:B------:R-:W-:Y:S01]  /*22750*/  ULDC UR4, c[0x0][0xc3c] ;  /* 0x00030f0000047ab9 */ /* 0x000fe20000000800 */
[----:B------:R-:W-:Y:S01]  /*22760*/  IMAD.MOV.U32 R9, RZ, RZ, RZ ;  /* 0x000000ffff097224 */ /* 0x000fe200078e00ff */
[----:B------:R-:W-:Y:S01]  /*22770*/  ULDC.64 UR6, c[0x0][0x208] ;  /* 0x0000820000067ab9 */ /* 0x000fe20000000a00 */
[----:B------:R-:W-:Y:S01]  /*22780*/  ISETP.NE.AND P0, PT, R7, 0x1f, PT ;  /* 0x0000001f0700780c */ /* 0x000fe20003f05270 */
[----:B------:R-:W-:-:S03]  /*22790*/  ULDC UR5, c[0x0][0xc38] ;  /* 0x00030e0000057ab9 */ /* 0x000fc60000000800 */
[----:B------:R-:W-:-:S13]  /*227a0*/  ISETP.GE.OR P1, PT, R7, UR4, !P0 ;  /* 0x0000000407007c0c */ /* 0x000fda000c726670 */
[----:B------:R-:W0:Y:S08]  /*227b0*/  @!P1 LDC.64 R4, c[0x0][0xc80] ;  /* 0x00032000ff049b82 */ /* 0x000e300000000a00 */
[----:B------:R-:W1:Y:S01]  /*227c0*/  @!P1 LDC.64 R2, c[0x0][0xc78] ;  /* 0x00031e00ff029b82 */ /* 0x000e620000000a00 */
[----:B0-----:R-:W-:-:S05]  /*227d0*/  @!P1 IMAD.WIDE.U32 R4, R7, 0x4, R4 ;  /* 0x0000000407049825 */ /* 0x001fca00078e0004 */
[----:B------:R-:W2:Y:S01]  /*227e0*/  @!P1 LDG.E R6, desc[UR6][R4.64] ;  /* 0x0000000604069981 */ /* 0x000ea2000c1e1900 */
[----:B-1----:R-:W-:-:S05]  /*227f0*/  @!P1 IMAD.WIDE.U32 R2, R7, 0x4, R2 ;  /* 0x0000000407029825 */ /* 0x002fca00078e0002 */
[----:B------:R-:W2:Y:S01]  /*22800*/  @!P1 LDG.E R9, desc[UR6][R2.64] ;  /* 0x0000000602099981 */ /* 0x000ea2000c1e1900 */
[C---:B------:R-:W-:Y:S02]  /*22810*/  ISETP.NE.AND P1, PT, R7.reuse, RZ, PT ;  /* 0x000000ff0700720c */ /* 0x040fe40003f25270 */
[C---:B------:R-:W-:Y:S02]  /*22820*/  ISETP.GE.U32.AND P2, PT, R7.reuse, 0x2, PT ;  /* 0x000000020700780c */ /* 0x040fe40003f46070 */
[C---:B------:R-:W-:Y:S02]  /*22830*/  ISETP.GE.U32.AND P3, PT, R7.reuse, 0x4, PT ;  /* 0x000000040700780c */ /* 0x040fe40003f66070 */
[C---:B------:R-:W-:Y:S02]  /*22840*/  ISETP.GE.U32.AND P4, PT, R7.reuse, 0x8, PT ;  /* 0x000000080700780c */ /* 0x040fe40003f86070 */
[----:B------:R-:W-:Y:S01]  /*22850*/  ISETP.GE.U32.AND P5, PT, R7, 0x10, PT ;  /* 0x000000100700780c */ /* 0x000fe20003fa6070 */
[----:B------:R-:W0:Y:S01]  /*22860*/  S2UR UR6, SR_CTAID.X ;  /* 0x00000000000679c3 */ /* 0x000e220000002500 */
[----:B------:R-:W-:Y:S01]  /*22870*/  UMOV UR4, URZ ;  /* 0x0000003f00047c82 */ /* 0x000fe20008000000 */
[----:B--2---:R-:W-:-:S05]  /*22880*/  IMAD R8, R6, R9, RZ ;  /* 0x0000000906087224 */ /* 0x004fca00078e02ff */
[----:B------:R-:W1:Y:S02]  /*22890*/  SHFL.UP PT, R10, R8, 0x1, RZ ;  /* 0x04200000080a7989 */ /* 0x000e6400000e00ff */
[----:B-1----:R-:W-:-:S05]  /*228a0*/  SEL R11, R10, RZ, P1 ;  /* 0x000000ff0a0b7207 */ /* 0x002fca0000800000 */
[----:B------:R-:W-:-:S05]  /*228b0*/  IMAD.IADD R11, R8, 0x1, R11 ;  /* 0x00000001080b7824 */ /* 0x000fca00078e020b */
[----:B------:R-:W1:Y:S02]  /*228c0*/  SHFL.UP PT, R10, R11, 0x2, RZ ;  /* 0x044000000b0a7989 */ /* 0x000e6400000e00ff */
[----:B-1----:R-:W-:-:S04]  /*228d0*/  SEL R10, R10, RZ, P2 ;  /* 0x000000ff0a0a7207 */ /* 0x002fc80001000000 */
[----:B------:R-:W-:-:S05]  /*228e0*/  IADD3 R10, R11, R10, RZ ;  /* 0x0000000a0b0a7210 */ /* 0x000fca0007ffe0ff */
[----:B------:R-:W1:Y:S02]  /*228f0*/  SHFL.UP PT, R4, R10, 0x4, RZ ;  /* 0x048000000a047989 */ /* 0x000e6400000e00ff */
[----:B-1----:R-:W-:-:S05]  /*22900*/  SEL R3, R4, RZ, P3 ;  /* 0x000000ff04037207 */ /* 0x002fca0001800000 */
[----:B------:R-:W-:-:S05]  /*22910*/  IMAD.IADD R3, R10, 0x1, R3 ;  /* 0x000000010a037824 */ /* 0x000fca00078e0203 */
[----:B------:R-:W1:Y:S02]  /*22920*/  SHFL.UP PT, R2, R3, 0x8, RZ ;  /* 0x0500000003027989 */ /* 0x000e6400000e00ff */
[----:B-1----:R-:W-:-:S05]  /*22930*/  SEL R2, R2, RZ, P4 ;  /* 0x000000ff02027207 */ /* 0x002fca0002000000 */
[----:B------:R-:W-:-:S05]  /*22940*/  IMAD.IADD R2, R3, 0x1, R2 ;  /* 0x0000000103027824 */ /* 0x000fca00078e0202 */
[----:B------:R-:W1:Y:S02]  /*22950*/  SHFL.UP PT, R4, R2, 0x10, RZ ;  /* 0x0600000002047989 */ /* 0x000e6400000e00ff */
[----:B-1----:R-:W-:-:S04]  /*22960*/  SEL R5, R4, RZ, P5 ;  /* 0x000000ff04057207 */ /* 0x002fc80002800000 */
[----:B------:R-:W-:-:S05]  /*22970*/  IADD3 R5, R2, R5, RZ ;  /* 0x0000000502057210 */ /* 0x000fca0007ffe0ff */
        /* <DEDUP_REMOVED lines=8> */
.L_x_684:
[----:B------:R-:W0:Y:S01]  /*22a00*/  LDC R2, c[0x0][0xc3c] ;  /* 0x00030f00ff027b82 */ /* 0x000e220000000800 */
[----:B------:R-:W-:Y:S01]  /*22a10*/  UIADD3 UR4, UR4, 0x1f, URZ ;  /* 0x0000001f04047890 */ /* 0x000fe2000fffe03f */
[----:B------:R-:W-:Y:S02]  /*22a20*/  ULDC UR7, c[0x0][0xc3c] ;  /* 0x00030f0000077ab9 */ /* 0x000fe40000000800 */
[----:B------:R-:W-:-:S03]  /*22a30*/  MOV R27, UR7 ;  /* 0x00000007001b7c02 */ /* 0x000fc60008000f00 */
[----:B0-----:R-:W-:-:S13]  /*22a40*/  ISETP.LE.AND P6, PT, R2, UR4, PT ;  /* 0x0000000402007c0c */ /* 0x001fda000bfc3270 */
[----:B------:R-:W-:Y:S05]  /*22a50*/  @P6 BRA `(.L_x_683) ;  /* 0x0000000400b06947 */ /* 0x000fea0003800000 */
[----:B------:R-:W-:Y:S01]  /*22a60*/  VIADD R9, R7, UR4 ;  /* 0x0000000407097c36 */ /* 0x000fe20008000000 */
[----:B------:R-:W-:Y:S01]  /*22a70*/  ULDC.64 UR8, c[0x0][0x208] ;  /* 0x0000820000087ab9 */ /* 0x000fe20000000a00 */
[----:B------:R-:W-:-:S03]  /*22a80*/  IMAD.MOV.U32 R6, RZ, RZ, RZ ;  /* 0x000000ffff067224 */ /* 0x000fc600078e00ff */
[----:B------:R-:W-:-:S13]  /*22a90*/  ISETP.GE.OR P6, PT, R9, R2, !P0 ;  /* 0x000000020900720c */ /* 0x000fda00047c6670 */
[----:B------:R-:W0:Y:S08]  /*22aa0*/  @!P6 LDC.64 R4, c[0x0][0xc80] ;  /* 0x00032000ff04eb82 */ /* 0x000e300000000a00 */
[----:B------:R-:W1:Y:S01]  /*22ab0*/  @!P6 LDC.64 R2, c[0x0][0xc78] ;  /* 0x00031e00ff02eb82 */ /* 0x000e620000000a00 */
[----:B0-----:R-:W-:-:S05]  /*22ac0*/  @!P6 IMAD.WIDE R4, R9, 0x4, R4 ;  /* 0x000000040904e825 */ /* 0x001fca00078e0204 */
[----:B------:R-:W2:Y:S01]  /*22ad0*/  @!P6 LDG.E R6, desc[UR8][R4.64] ;  /* 0x000000080406e981 */ /* 0x000ea2000c1e1900 */
[----:B-1----:R-:W-:Y:S01]  /*22ae0*/  @!P6 IMAD.WIDE R2, R9, 0x4, R2 ;  /* 0x000000040902e825 */ /* 0x002fe200078e0202 */
[----:B------:R-:W-:-:S06]  /*22af0*/  MOV R9, RZ ;  /* 0x000000ff00097202 */ /* 0x000fcc0000000f00 */
        /* <DEDUP_REMOVED lines=9> */
[----:B0-----:R-:W-:-:S04]  /*22b90*/  SEL R12, R12, RZ, P3 ;  /* 0x000000ff0c0c7207 */ /* 0x001fc80001800000 */
[----:B------:R-:W-:-:S05]  /*22ba0*/  IADD3 R12, R11, R12, RZ ;  /* 0x0000000c0b0c7210 */ /* 0x000fca0007ffe0ff */
[----:B------:R-:W0:Y:S02]  /*22bb0*/  SHFL.UP PT, R2, R12, 0x8, RZ ;  /* 0x050000000c027989 */ /* 0x000e2400000e00ff */
[----:B0-----:R-:W-:-:S05]  /*22bc0*/  SEL R3, R2, RZ, P4 ;  /* 0x000000ff02037207 */ /* 0x001fca0002000000 */
[----:B------:R-:W-:-:S05]  /*22bd0*/  IMAD.IADD R3, R12, 0x1, R3 ;  /* 0x000000010c037824 */ /* 0x000fca00078e0203 */
[----:B------:R-:W0:Y:S02]  /*22be0*/  SHFL.UP PT, R2, R3, 0x10, RZ ;  /* 0x0600000003027989 */ /* 0x000e2400000e00ff */
[----:B0-----:R-:W-:-:S05]  /*22bf0*/  SEL R2, R2, RZ, P5 ;  /* 0x000000ff02027207 */ /* 0x001fca0002800000 */
[----:B------:R-:W-:-:S05]  /*22c00*/  IMAD.IADD R5, R3, 0x1, R2 ;  /* 0x0000000103057824 */ /* 0x000fca00078e0202 */
[----:B------:R-:W0:Y:S02]  /*22c10*/  SHFL.IDX PT, R2, R5, 0x1f, 0x1f ;  /* 0x03e01f0005027f89 */ /* 0x000e2400000e0000 */
[----:B0-----:R-:W-:-:S05]  /*22c20*/  IMAD R3, R2, UR5, RZ ;  /* 0x0000000502037c24 */ /* 0x001fca000f8e02ff */
[----:B------:R-:W-:-:S04]  /*22c30*/  IADD3 R8, R3, R8, RZ ;  /* 0x0000000803087210 */ /* 0x000fc80007ffe0ff */
[----:B------:R-:W-:-:S13]  /*22c40*/  ISETP.GT.AND P6, PT, R8, UR6, PT ;  /* 0x0000000608007c0c */ /* 0x000fda000bfc4270 */
[----:B------:R-:W-:Y:S05]  /*22c50*/  @!P6 BRA `(.L_x_684) ;  /* 0xfffffffc0068e947 */ /* 0x000fea000383ffff */
.L_x_682:
        /* <DEDUP_REMOVED lines=14> */
[----:B0-----:R-:W-:Y:S01]  /*22d40*/  IADD3 R12, RZ, -R3, RZ ;  /* 0x80000003ff0c7210 */ /* 0x001fe20007ffe0ff */
[----:B-12---:R-:W-:Y:S06]  /*22d50*/  @!P0 BRA `(.L_x_685) ;  /* 0x0000000000088947 */ /* 0x006fec0003800000 */
[----:B------:R-:W-:-:S06]  /*22d60*/  VIADD R24, R27, 0xffffffff ;  /* 0xffffffff1b187836 */ /* 0x000fcc0000000000 */
[----:B------:R0:W1:Y:S02]  /*22d70*/  SHFL.IDX PT, R24, R5, R24, 0x1f ;  /* 0x00001f1805187589 */ /* 0x00006400000e0000 */
.L_x_685:
[----:B-1----:R-:W-:Y:S01]  /*22d80*/  IMAD R24, R24, UR5, R11 ;  /* 0x0000000518187c24 */ /* 0x002fe2000f8e020b */
[----:B------:R-:W-:Y:S01]  /*22d90*/  MOV R11, R12 ;  /* 0x0000000c000b7202 */ /* 0x000fe20000000f00 */
[----:B------:R-:W-:Y:S01]  /*22da0*/  IMAD.MOV.U32 R2, RZ, RZ, RZ ;  /* 0x000000ffff027224 */ /* 0x000fe200078e00ff */
[----:B------:R-:W-:Y:S01]  /*22db0*/  IABS R12, R6 ;  /* 0x00000006000c7213 */ /* 0x000fe20000000000 */
[----:B------:R-:W-:Y:S01]  /*22dc0*/  VIADD R27, R27, UR4 ;  /* 0x000000041b1b7c36 */ /* 0x000fe20008000000 */
[----:B------:R-:W-:Y:S01]  /*22dd0*/  IADD3 R25, -R24, UR6, RZ ;  /* 0x0000000618197c10 */ /* 0x000fe2000fffe1ff */
[----:B------:R-:W-:Y:S01]  /*22de0*/  IMAD R11, R11, R4, RZ ;  /* 0x000000040b0b7224 */ /* 0x000fe200078e02ff */
[----:B0-----:R-:W-:Y:S01]  /*22df0*/  IABS R5, R9 ;  /* 0x0000000900057213 */ /* 0x001fe20000000000 */
[----:B------:R-:W-:Y:S01]  /*22e00*/  IMAD.MOV R12, RZ, RZ, -R12 ;  /* 0x000000ffff0c7224 */ /* 0x000fe200078e0a0c */
[----:B------:R-:W-:Y:S01]  /*22e10*/  IABS R10, R25 ;  /* 0x00000019000a7213 */ /* 0x000fe20000000000 */
[----:B------:R-:W-:Y:S01]  /*22e20*/  IMAD.HI.U32 R2, R3, R11, R2 ;  /* 0x0000000b03027227 */ /* 0x000fe200078e0002 */
[----:B------:R-:W0:Y:S02]  /*22e30*/  I2F.RP R8, R5 ;  /* 0x0000000500087306 */ /* 0x000e240000209400 */
[----:B------:R-:W-:Y:S01]  /*22e40*/  MOV R3, R10 ;  /* 0x0000000a00037202 */ /* 0x000fe20000000f00 */
[----:B------:R-:W-:-:S04]  /*22e50*/  IMAD.MOV.U32 R10, RZ, RZ, R12 ;  /* 0x000000ffff0a7224 */ /* 0x000fc800078e000c */
[----:B------:R-:W-:-:S04]  /*22e60*/  IMAD.HI.U32 R2, R2, R3, RZ ;  /* 0x0000000302027227 */ /* 0x000fc800078e00ff */
[----:B------:R-:W-:Y:S01]  /*22e70*/  IMAD R3, R2, R10, R3 ;  /* 0x0000000a02037224 */ /* 0x000fe200078e0203 */
[----:B0-----:R-:W0:Y:S04]  /*22e80*/  MUFU.RCP R8, R8 ;  /* 0x0000000800087308 */ /* 0x001e280000001000 */
[----:B------:R-:W-:-:S13]  /*22e90*/  ISETP.GT.U32.AND P1, PT, R4, R3, PT ;  /* 0x000000030400720c */ /* 0x000fda0003f24070 */
[----:B------:R-:W-:Y:S02]  /*22ea0*/  @!P1 IMAD.IADD R3, R3, 0x1, -R4 ;  /* 0x0000000103039824 */ /* 0x000fe400078e0a04 */
[----:B------:R-:W-:Y:S01]  /*22eb0*/  @!P1 VIADD R2, R2, 0x1 ;  /* 0x0000000102029836 */ /* 0x000fe20000000000 */
[----:B0-----:R-:W-:Y:S02]  /*22ec0*/  IADD3 R10, R8, 0xffffffe, RZ ;  /* 0x0ffffffe080a7810 */ /* 0x001fe40007ffe0ff */
[----:B------:R-:W-:Y:S02]  /*22ed0*/  ISETP.GE.U32.AND P0, PT, R3, R4, PT ;  /* 0x000000040300720c */ /* 0x000fe40003f06070 */
[----:B------:R-:W-:Y:S01]  /*22ee0*/  LOP3.LUT R4, R25, R6, RZ, 0x3c, !PT ;  /* 0x0000000619047212 */ /* 0x000fe200078e3cff */
[----:B------:R0:W1:Y:S01]  /*22ef0*/  F2I.FTZ.U32.TRUNC.NTZ R3, R10 ;  /* 0x0000000a00037305 */ /* 0x000062000021f000 */
[----:B------:R-:W-:Y:S02]  /*22f00*/  ISETP.NE.AND P1, PT, R6, RZ, PT ;  /* 0x000000ff0600720c */ /* 0x000fe40003f25270 */
[----:B------:R-:W-:-:S02]  /*22f10*/  ISETP.GE.AND P2, PT, R4, RZ, PT ;  /* 0x000000ff0400720c */ /* 0x000fc40003f46270 */
[----:B0-----:R-:W-:-:S05]  /*22f20*/  IABS R10, R9 ;  /* 0x00000009000a7213 */ /* 0x001fca0000000000 */
[----:B------:R-:W-:Y:S01]  /*22f30*/  @P0 VIADD R2, R2, 0x1 ;  /* 0x0000000102020836 */ /* 0x000fe20000000000 */
[----:B------:R-:W-:-:S04]  /*22f40*/  IADD3 R10, RZ, -R10, RZ ;  /* 0x8000000aff0a7210 */ /* 0x000fc80007ffe0ff */
[----:B------:R-:W-:Y:S01]  /*22f50*/  MOV R8, R2 ;  /* 0x0000000200087202 */ /* 0x000fe20000000f00 */
[----:B-1----:R-:W-:-:S04]  /*22f60*/  IMAD.MOV R2, RZ, RZ, -R3 ;  /* 0x000000ffff027224 */ /* 0x002fc800078e0a03 */
[----:B------:R-:W-:Y:S01]  /*22f70*/  @!P2 IMAD.MOV R8, RZ, RZ, -R8 ;  /* 0x000000ffff08a224 */ /* 0x000fe200078e0a08 */
[----:B------:R-:W-:Y:S01]  /*22f80*/  @!P1 LOP3.LUT R8, RZ, R6, RZ, 0x33, !PT ;  /* 0x00000006ff089212 */ /* 0x000fe200078e33ff */
[----:B------:R-:W-:Y:S02]  /*22f90*/  IMAD R11, R2, R5, RZ ;  /* 0x00000005020b7224 */ /* 0x000fe400078e02ff */
[----:B------:R-:W-:Y:S01]  /*22fa0*/  IMAD.MOV.U32 R2, RZ, RZ, RZ ;  /* 0x000000ffff027224 */ /* 0x000fe200078e00ff */
[-C--:B------:R-:W-:Y:S01]  /*22fb0*/  IABS R4, R8.reuse ;  /* 0x0000000800047213 */ /* 0x080fe20000000000 */
[----:B------:R-:W-:Y:S02]  /*22fc0*/  IMAD R6, R6, R8, RZ ;  /* 0x0000000806067224 */ /* 0x000fe400078e02ff */
[----:B------:R-:W-:-:S04]  /*22fd0*/  IMAD.HI.U32 R2, R3, R11, R2 ;  /* 0x0000000b03027227 */ /* 0x000fc800078e0002 */
[----:B------:R-:W-:Y:S01]  /*22fe0*/  IMAD.MOV.U32 R3, RZ, RZ, R4 ;  /* 0x000000ffff037224 */ /* 0x000fe200078e0004 */
[----:B------:R-:W-:Y:S01]  /*22ff0*/  MOV R4, R10 ;  /* 0x0000000a00047202 */ /* 0x000fe20000000f00 */
[----:B------:R-:W-:Y:S02]  /*23000*/  IMAD.IADD R25, R25, 0x1, -R6 ;  /* 0x0000000119197824 */ /* 0x000fe400078e0a06 */
[----:B------:R-:W-:-:S04]  /*23010*/  IMAD.HI.U32 R2, R2, R3, RZ ;  /* 0x0000000302027227 */ /* 0x000fc800078e00ff */
[----:B------:R-:W-:Y:S01]  /*23020*/  IMAD R4, R2, R4, R3 ;  /* 0x0000000402047224 */ /* 0x000fe200078e0203 */
[----:B------:R-:W-:-:S04]  /*23030*/  LOP3.LUT R3, R8, R9, RZ, 0x3c, !PT ;  /* 0x0000000908037212 */ /* 0x000fc800078e3cff */
[----:B------:R-:W-:Y:S02]  /*23040*/  ISETP.GT.U32.AND P1, PT, R5, R4, PT ;  /* 0x000000040500720c */ /* 0x000fe40003f24070 */
[----:B------:R-:W-:-:S11]  /*23050*/  ISETP.GE.AND P2, PT, R3, RZ, PT ;  /* 0x000000ff0300720c */ /* 0x000fd60003f46270 */
[----:B------:R-:W-:Y:S02]  /*23060*/  @!P1 IMAD.IADD R4, R4, 0x1, -R5 ;  /* 0x0000000104049824 */ /* 0x000fe400078e0a05 */
[----:B------:R-:W-:Y:S01]  /*23070*/  @!P1 VIADD R2, R2, 0x1 ;  /* 0x0000000102029836 */ /* 0x000fe20000000000 */
[----:B------:R-:W-:Y:S02]  /*23080*/  ISETP.NE.AND P1, PT, R9, RZ, PT ;  /* 0x000000ff0900720c */ /* 0x000fe40003f25270 */
[----:B------:R-:W-:-:S13]  /*23090*/  ISETP.GE.U32.AND P0, PT, R4, R5, PT ;  /* 0x000000050400720c */ /* 0x000fda0003f06070 */
[----:B------:R-:W-:-:S05]  /*230a0*/  @P0 IADD3 R2, R2, 0x1, RZ ;  /* 0x0000000102020810 */ /* 0x000fca0007ffe0ff */
[----:B------:R-:W-:Y:S01]  /*230b0*/  @!P2 IMAD.MOV R2, RZ, RZ, -R2 ;  /* 0x000000ffff02a224 */ /* 0x000fe200078e0a02 */
[----:B------:R-:W-:-:S05]  /*230c0*/  @!P1 LOP3.LUT R2, RZ, R9, RZ, 0x33, !PT ;  /* 0x00000009ff029212 */ /* 0x000fca00078e33ff */
[----:B------:R-:W-:-:S04]  /*230d0*/  IMAD.MOV R26, RZ, RZ, -R2 ;  /* 0x000000ffff1a7224 */ /* 0x000fc800078e0a02 */
[C---:B------:R-:W-:Y:S01]  /*230e0*/  IMAD R26, R9.reuse, R26, R8 ;  /* 0x0000001a091a7224 */ /* 0x040fe200078e0208 */
[----:B------:R-:W-:-:S04]  /*230f0*/  LEA R9, R9, R2, 0x18 ;  /* 0x0000000209097211 */ /* 0x000fc800078ec0ff */
[----:B------:R-:W-:Y:S01]  /*23100*/  LEA R26, R26, R9, 0x10 ;  /* 0x000000091a1a7211 */ /* 0x000fe200078e80ff */
[----:B------:R-:W-:Y:S06]  /*23110*/  BRA `(.L_x_686) ;  /* 0x00000000000c7947 */ /* 0x000fec0003800000 */
.L_x_683:
[----:B------:R-:W-:Y:S01]  /*23120*/  IMAD.MOV.U32 R25, RZ, RZ, RZ ;  /* 0x000000ffff197224 */ /* 0x000fe200078e00ff */
[----:B------:R-:W-:Y:S01]  /*23130*/  MOV R26, RZ ;  /* 0x000000ff001a7202 */ /* 0x000fe20000000f00 */
[----:B------:R-:W-:-:S07]  /*23140*/  IMAD.U32 R24, RZ, RZ, UR6 ;  /* 0x00000006ff187e24 */ /* 0x000fce000f8e00ff */
.L_x_686:
[----:B------:R-:W-:-:S13]  /*23150*/  ISETP.NE.AND P0, PT, R7, RZ, PT ;  /* 0x000000ff0700720c */ /* 0x000fda0003f05270 */
[----:B------:R-:W0:Y:S01]  /*23160*/  @!P0 S2R R3, SR_CgaCtaId ;  /* 0x0000000000038919 */ /* 0x000e220000008800 */
[----:B------:R-:W-:-:S04]  /*23170*/  @!P0 MOV R2, 0x400 ;  /* 0x0000040000028802 */ /* 0x000fc80000000f00 */
[----:B0-----:R-:W-:-:S05]  /*23180*/  @!P0 LEA R2, R3, R2, 0x18 ;  /* 0x0000000203028211 */ /* 0x001fca00078ec0ff */
[----:B------:R1:W-:Y:S01]  /*23190*/  @!P0 STS.128 [R2+0x388d0], R24 ;  /* 0x0388d01802008388 */ /* 0x0003e20000000c00 */
[----:B------:R-:W-:Y:S06]  /*231a0*/  BAR.ARV 0x5, 0x180 ;  /* 0x0146000000007b1d */ /* 0x000fec0000002000 */
.L_x_681:
[----:B------:R2:W-:Y:S01]  /*231b0*/  STL [R1+0x2c], RZ ;  /* 0x00002cff01007387 */ /* 0x0005e20000100800 */
[----:B------:R-:W-:Y:S01]  /*231c0*/  ULDC UR4, c[0x0][0xc3c] ;  /* 0x00030f0000047ab9 */ /* 0x000fe20000000800 */
[----:B------:R-:W-:Y:S01]  /*231d0*/  IMAD.MOV.U32 R29, RZ, RZ, 0x1 ;  /* 0x00000001ff1d7424 */ /* 0x000fe200078e00ff */
[----:B0-----:R-:W-:Y:S01]  /*231e0*/  ISETP.GE.AND P0, PT, R27, UR4, PT ;  /* 0x000000041b007c0c */ /* 0x001fe2000bf06270 */
[----:B------:R-:W-:-:S12]  /*231f0*/  IMAD.MOV.U32 R23, RZ, RZ, RZ ;  /* 0x000000ffff177224 */ /* 0x000fd800078e00ff */
[----:B--2---:R-:W-:Y:S05]  /*23200*/  @P0 BRA `(.L_x_687) ;  /* 0x0000006800b00947 */ /* 0x004fea0003800000 */
[----:B------:R-:W0:Y:S01]  /*23210*/  S2UR UR5, SR_CgaCtaId ;  /* 0x00000000000579c3 */ /* 0x000e220000008800 */
[----:B------:R2:W-:Y:S01]  /*23220*/  STL [R1+0x2c], RZ ;  /* 0x00002cff01007387 */ /* 0x0005e20000100800 */
[C---:B------:R-:W-:Y:S01]  /*23230*/  SHF.L.U32 R34, R0.reuse, 0x3, RZ ;  /* 0x0000000300227819 */ /* 0x040fe200000006ff */
[----:B------:R-:W-:Y:S01]  /*23240*/  UMOV UR4, 0x400 ;  /* 0x0000040000047882 */ /* 0x000fe20000000000 */
[----:B------:R-:W-:Y:S01]  /*23250*/  LOP3.LUT R4, R0, 0x7f, RZ, 0xc0, !PT ;  /* 0x0000007f00047812 */ /* 0x000fe200078ec0ff */
[----:B------:R-:W-:Y:S01]  /*23260*/  BSSY B8, `(.L_x_687) ;  /* 0x00006a6000087945 */ /* 0x000fe20003800000 */
[C---:B------:R-:W-:Y:S01]  /*23270*/  LOP3.LUT R3, R34.reuse, 0x1f8, RZ, 0xc0, !PT ;  /* 0x000001f822037812 */ /* 0x040fe200078ec0ff */
[----:B------:R-:W-:Y:S01]  /*23280*/  IMAD.MOV.U32 R28, RZ, RZ, RZ ;  /* 0x000000ffff1c7224 */ /* 0x000fe200078e00ff */
[----:B------:R-:W-:Y:S01]  /*23290*/  LOP3.LUT R34, R34, 0x38, RZ, 0xc0, !PT ;  /* 0x0000003822227812 */ /* 0x000fe200078ec0ff */
[----:B------:R-:W-:Y:S01]  /*232a0*/  IMAD.SHL.U32 R33, R4, 0x8, RZ ;  /* 0x0000000804217824 */ /* 0x000fe200078e00ff */
[----:B-1----:R-:W-:Y:S01]  /*232b0*/  LOP3.LUT R2, R3, 0x38, R0, 0x78, !PT ;  /* 0x0000003803027812 */ /* 0x002fe200078e7800 */
[----:B------:R-:W-:Y:S01]  /*232c0*/  IMAD.SHL.U32 R0, R0, 0x10, RZ ;  /* 0x0000001000007824 */ /* 0x000fe200078e00ff */
[----:B------:R-:W-:Y:S01]  /*232d0*/  MOV R30, 0x1 ;  /* 0x00000001001e7802 */ /* 0x000fe20000000f00 */
[----:B------:R-:W-:Y:S01]  /*232e0*/  IMAD.MOV.U32 R23, RZ, RZ, RZ ;  /* 0x000000ffff177224 */ /* 0x000fe200078e00ff */
[----:B------:R-:W-:Y:S01]  /*232f0*/  LOP3.LUT R33, R2, 0x200, R33, 0xf8, !PT ;  /* 0x0000020002217812 */ /* 0x000fe200078ef821 */
[----:B------:R-:W-:Y:S01]  /*23300*/  ULDC.64 UR38, c[0x0][0x198] ;  /* 0x0000660000267ab9 */ /* 0x000fe20000000a00 */
[----:B------:R-:W-:Y:S01]  /*23310*/  SHF.R.U32.HI R2, RZ, 0x3, R4 ;  /* 0x00000003ff027819 */ /* 0x000fe20000011604 */
[----:B------:R-:W-:Y:S01]  /*23320*/  ULOP3.LUT UR37, UR60, 0x2, URZ, 0xfc, !UPT ;  /* 0x000000023c257892 */ /* 0x000fe2000f8efc3f */
[----:B------:R-:W-:Y:S01]  /*23330*/  MOV R29, 0x1 ;  /* 0x00000001001d7802 */ /* 0x000fe20000000f00 */
[----:B------:R-:W-:Y:S01]  /*23340*/  ULDC UR36, c[0x0][0xc] ;  /* 0x0000030000247ab9 */ /* 0x000fe20000000800 */
[----:B------:R-:W-:-:S02]  /*23350*/  LOP3.LUT R0, R2, 0x70, R0, 0xf8, !PT ;  /* 0x0000007002007812 */ /* 0x000fc400078ef800 */
[C---:B------:R-:W-:Y:S01]  /*23360*/  LOP3.LUT R2, R34.reuse, 0x40, RZ, 0xfc, !PT ;  /* 0x0000004022027812 */ /* 0x040fe200078efcff */
[----:B0-----:R-:W-:Y:S01]  /*23370*/  ULEA UR4, UR5, UR4, 0x18 ;  /* 0x0000000405047291 */ /* 0x001fe2000f8ec03f */
[C---:B------:R-:W-:Y:S02]  /*23380*/  LOP3.LUT R0, R34.reuse, 0x80, RZ, 0xfc, !PT ;  /* 0x0000008022007812 */ /* 0x040fe400078efcff */
[----:B------:R-:W-:-:S03]  /*23390*/  LOP3.LUT R37, R34, 0xc0, RZ, 0xfc, !PT ;  /* 0x000000c022257812 */ /* 0x000fc600078efcff */
[----:B------:R-:W-:-:S04]  /*233a0*/  IMAD.U32 R16, RZ, RZ, UR4 ;  /* 0x00000004ff107e24 */ /* 0x000fc8000f8e00ff */
[----:B--2---:R-:W-:-:S07]  /*233b0*/  IMAD R36, R33, 0x2, R16 ;  /* 0x0000000221247824 */ /* 0x004fce00078e0210 */
.L_x_798:
[----:B0-----:R-:W0:Y:S01]  /*233c0*/  LDC.64 R2, c[0x0][0xc88] ;  /* 0x00032200ff027b82 */ /* 0x001e220000000a00 */
[----:B------:R-:W-:Y:S01]  /*233d0*/  ULDC.64 UR4, c[0x0][0x208] ;  /* 0x0000820000047ab9 */ /* 0x000fe20000000a00 */
[----:B0-----:R-:W-:-:S05]  /*233e0*/  IMAD.WIDE R2, R27, 0x4, R2 ;  /* 0x000000041b027825 */ /* 0x001fca00078e0202 */
[----:B--2---:R-:W2:Y:S01]  /*233f0*/  LDG.E R31, desc[UR4][R2.64] ;  /* 0x00000004021f7981 */ /* 0x004ea2000c1e1900 */
[----:B------:R-:W-:Y:S05]  /*23400*/  YIELD ;  /* 0x0000000000007946 */ /* 0x000fea0003800000 */
[----:B------:R-:W-:Y:S01]  /*23410*/  ULDC.64 UR4, c[0x0][0xa28] ;  /* 0x00028a0000047ab9 */ /* 0x000fe20000000a00 */
[----:B------:R-:W-:Y:S01]  /*23420*/  ULDC.64 UR8, c[0x0][0xa18] ;  /* 0x0002860000087ab9 */ /* 0x000fe20000000a00 */
[----:B------:R-:W-:Y:S01]  /*23430*/  ISETP.NE.U32.AND P0, PT, RZ, UR4, PT ;  /* 0x00000004ff007c0c */ /* 0x000fe2000bf05070 */
[----:B------:R-:W-:Y:S01]  /*23440*/  ULDC.64 UR10, c[0x0][0x208] ;  /* 0x00008200000a7ab9 */ /* 0x000fe20000000a00 */
[----:B------:R-:W-:Y:S01]  /*23450*/  MOV R11, RZ ;  /* 0x000000ff000b7202 */ /* 0x000fe20000000f00 */
[----:B------:R-:W-:Y:S01]  /*23460*/  ULDC.64 UR6, c[0x0][0xa10] ;  /* 0x0002840000067ab9 */ /* 0x000fe20000000a00 */
[----:B------:R-:W-:-:S02]  /*23470*/  ISETP.NE.AND.EX P0, PT, RZ, UR5, PT, P0 ;  /* 0x00000005ff007c0c */ /* 0x000fc4000bf05300 */
[----:B--2---:R-:W-:-:S11]  /*23480*/  SHF.R.S32.HI R0, RZ, 0x1f, R31 ;  /* 0x0000001fff007819 */ /* 0x004fd6000001141f */
[C---:B------:R-:W-:Y:S01]  /*23490*/  @P0 LEA R2, P1, R31.reuse, UR4, 0x2 ;  /* 0x000000041f020c11 */ /* 0x040fe2000f8210ff */
[C---:B------:R-:W-:Y:S01]  /*234a0*/  IMAD.SHL.U32 R17, R31.reuse, 0x4, RZ ;  /* 0x000000041f117824 */ /* 0x040fe200078e00ff */
[C-C-:B------:R-:W-:Y:S01]  /*234b0*/  SHF.L.U64.HI R19, R31.reuse, 0x2, R0.reuse ;  /* 0x000000021f137819 */ /* 0x140fe20000010200 */
[----:B------:R0:W-:Y:S01]  /*234c0*/  STL [R1+0x20], R0 ;  /* 0x0000200001007387 */ /* 0x0001e20000100800 */
[----:B------:R-:W-:Y:S01]  /*234d0*/  @P0 LEA.HI.X R3, R31, UR5, R0, 0x2, P1 ;  /* 0x000000051f030c11 */ /* 0x000fe200088f1400 */
[----:B------:R-:W-:Y:S01]  /*234e0*/  ULDC.64 UR4, c[0x0][0xa00] ;  /* 0x0002800000047ab9 */ /* 0x000fe20000000a00 */
[----:B------:R-:W-:-:S03]  /*234f0*/  ISETP.NE.U32.AND P1, PT, RZ, UR8, PT ;  /* 0x00000008ff007c0c */ /* 0x000fc6000bf25070 */
[----:B------:R1:W2:Y:S01]  /*23500*/  @P0 LDG.E R11, desc[UR10][R2.64] ;  /* 0x0000000a020b0981 */ /* 0x0002a2000c1e1900 */
[----:B------:R-:W-:Y:S01]  /*23510*/  ISETP.NE.AND.EX P1, PT, RZ, UR9, PT, P1 ;  /* 0x00000009ff007c0c */ /* 0x000fe2000bf25310 */
[----:B------:R-:W-:Y:S01]  /*23520*/  IMAD.MOV.U32 R35, RZ, RZ, RZ ;  /* 0x000000ffff237224 */ /* 0x000fe200078e00ff */
[----:B------:R-:W-:Y:S02]  /*23530*/  ISETP.NE.U32.AND P0, PT, RZ, UR4, PT ;  /* 0x00000004ff007c0c */ /* 0x000fe4000bf05070 */
[----:B------:R-:W-:Y:S02]  /*23540*/  ISETP.NE.U32.AND P2, PT, RZ, UR6, PT ;  /* 0x00000006ff007c0c */ /* 0x000fe4000bf45070 */
[----:B------:R-:W-:Y:S02]  /*23550*/  ISETP.NE.AND.EX P0, PT, RZ, UR5, PT, P0 ;  /* 0x00000005ff007c0c */ /* 0x000fe4000bf05300 */
[----:B------:R-:W-:Y:S02]  /*23560*/  ISETP.NE.AND.EX P2, PT, RZ, UR7, PT, P2 ;  /* 0x00000007ff007c0c */ /* 0x000fe4000bf45320 */
[C---:B-1----:R-:W-:Y:S01]  /*23570*/  IADD3 R2, P3, R17.reuse, UR4, RZ ;  /* 0x0000000411027c10 */ /* 0x042fe2000ff7e0ff */
[----:B------:R-:W-:Y:S01]  /*23580*/  ULDC UR4, c[0x0][0x288] ;  /* 0x0000a20000047ab9 */ /* 0x000fe20000000800 */
[----:B------:R-:W-:-:S02]  /*23590*/  IADD3 R4, P4, R17, UR6, RZ ;  /* 0x0000000611047c10 */ /* 0x000fc4000ff9e0ff */
[----:B------:R-:W-:Y:S02]  /*235a0*/  IADD3.X R3, R19, UR5, RZ, P3, !PT ;  /* 0x0000000513037c10 */ /* 0x000fe40009ffe4ff */
[----:B------:R-:W-:Y:S01]  /*235b0*/  @P1 IADD3 R6, P3, R17, UR8, RZ ;  /* 0x0000000811061c10 */ /* 0x000fe2000ff7e0ff */
[----:B------:R-:W-:Y:S01]  /*235c0*/  IMAD.U32 R8, RZ, RZ, UR4 ;  /* 0x00000004ff087e24 */ /* 0x000fe2000f8e00ff */
[----:B------:R-:W-:Y:S01]  /*235d0*/  ULDC.64 UR4, c[0x0][0x418] ;  /* 0x0001060000047ab9 */ /* 0x000fe20000000a00 */
[----:B0-----:R-:W-:Y:S01]  /*235e0*/  MOV R0, RZ ;  /* 0x000000ff00007202 */ /* 0x001fe20000000f00 */
[----:B------:R-:W5:Y:S01]  /*235f0*/  @P0 LDG.E R35, desc[UR10][R2.64] ;  /* 0x0000000a02230981 */ /* 0x000f62000c1e1900 */
[C---:B------:R-:W-:Y:S02]  /*23600*/  @P1 IADD3.X R7, R19.reuse, UR9, RZ, P3, !PT ;  /* 0x0000000913071c10 */ /* 0x040fe40009ffe4ff */
[----:B------:R-:W-:-:S03]  /*23610*/  IADD3.X R5, R19, UR7, RZ, P4, !PT ;  /* 0x0000000713057c10 */ /* 0x000fc6000a7fe4ff */
[----:B------:R0:W3:Y:S01]  /*23620*/  @P1 LDG.E R8, desc[UR10][R6.64] ;  /* 0x0000000a06081981 */ /* 0x0000e2000c1e1900 */
[----:B------:R-:W-:-:S03]  /*23630*/  UISETP.NE.U32.AND UP0, UPT, UR4, URZ, UPT ;  /* 0x0000003f0400728c */ /* 0x000fc6000bf05070 */
[----:B------:R-:W-:Y:S01]  /*23640*/  ULDC UR4, c[0x0][0x424] ;  /* 0x0001090000047ab9 */ /* 0x000fe20000000800 */
[----:B------:R-:W-:Y:S01]  /*23650*/  UISETP.NE.AND.EX UP0, UPT, UR5, URZ, UPT, UP0 ;  /* 0x0000003f0500728c */ /* 0x000fe2000bf05300 */
[----:B------:R1:W5:Y:S02]  /*23660*/  @P2 LDG.E R0, desc[UR10][R4.64] ;  /* 0x0000000a04002981 */ /* 0x000364000c1e1900 */
[----:B------:R-:W-:Y:S01]  /*23670*/  ULDC UR5, c[0x0][0x2f0] ;  /* 0x0000bc0000057ab9 */ /* 0x000fe20000000800 */
[----:B------:R-:W-:-:S04]  /*23680*/  USEL UR4, UR4, 0x1, UP0 ;  /* 0x0000000104047887 */ /* 0x000fc80008000000 */
[----:B------:R-:W-:-:S03]  /*23690*/  UIMAD UR4, UR4, UR5, URZ ;  /* 0x00000005040472a4 */ /* 0x000fc6000f8e023f */
[----:B------:R-:W-:Y:S02]  /*236a0*/  ULDC UR5, c[0x0][0x348] ;  /* 0x0000d20000057ab9 */ /* 0x000fe40000000800 */
[----:B0-----:R-:W-:Y:S01]  /*236b0*/  IMAD.U32 R6, RZ, RZ, UR5 ;  /* 0x00000005ff067e24 */ /* 0x001fe2000f8e00ff */
[----:B------:R-:W-:Y:S01]  /*236c0*/  MOV R9, UR4 ;  /* 0x0000000400097c02 */ /* 0x000fe20008000f00 */
[----:B--2---:R1:W-:Y:S04]  /*236d0*/  STL [R1+0x10], R11 ;  /* 0x0000100b01007387 */ /* 0x0043e80000100800 */
[----:B---3--:R1:W-:Y:S01]  /*236e0*/  STL [R1+0x28], R8 ;  /* 0x0000280801007387 */ /* 0x0083e20000100800 */
[----:B------:R-:W-:Y:S05]  /*236f0*/  @P1 BRA `(.L_x_688) ;  /* 0x0000000000181947 */ /* 0x000fea0003800000 */
[----:B------:R-:W-:Y:S05]  /*23700*/  @!P0 BRA `(.L_x_688) ;  /* 0x0000000000148947 */ /* 0x000fea0003800000 */
[----:B------:R-:W-:Y:S02]  /*23710*/  ULDC.64 UR4, c[0x0][0x208] ;  /* 0x0000820000047ab9 */ /* 0x000fe40000000a00 */
[----:B-1----:R-:W2:Y:S04]  /*23720*/  LDG.E R8, desc[UR4][R2.64] ;  /* 0x0000000402087981 */ /* 0x002ea8000c1e1900 */
[----:B------:R-:W2:Y:S02]  /*23730*/  LDG.E R7, desc[UR4][R2.64+0x4] ;  /* 0x0000040402077981 */ /* 0x000ea4000c1e1900 */
[----:B--2---:R-:W-:-:S05]  /*23740*/  IMAD.IADD R2, R7, 0x1, -R8 ;  /* 0x0000000107027824 */ /* 0x004fca00078e0a08 */
[----:B------:R0:W-:Y:S02]  /*23750*/  STL [R1+0x28], R2 ;  /* 0x0000280201007387 */ /* 0x0001e40000100800 */
.L_x_688:
[----:B------:R-:W-:Y:S01]  /*23760*/  ULDC.64 UR4, c[0x0][0xa20] ;  /* 0x0002880000047ab9 */ /* 0x000fe20000000a00 */
[C---:B0-----:R-:W-:Y:S01]  /*23770*/  LOP3.LUT R2, R26.reuse, 0xff000000, RZ, 0xc0, !PT ;  /* 0xff0000001a027812 */ /* 0x041fe200078ec0ff */
[----:B------:R-:W-:Y:S01]  /*23780*/  IMAD.MOV.U32 R32, RZ, RZ, R31 ;  /* 0x000000ffff207224 */ /* 0x000fe200078e001f */
[----:B------:R-:W-:Y:S02]  /*23790*/  ISETP.NE.U32.AND P0, PT, RZ, UR4, PT ;  /* 0x00000004ff007c0c */ /* 0x000fe4000bf05070 */
[----:B------:R-:W-:Y:S02]  /*237a0*/  SHF.R.U32.HI R3, RZ, 0x8, R2 ;  /* 0x00000008ff037819 */ /* 0x000fe40000011602 */
[----:B------:R-:W-:Y:S02]  /*237b0*/  ISETP.NE.AND.EX P0, PT, RZ, UR5, PT, P0 ;  /* 0x00000005ff007c0c */ /* 0x000fe4000bf05300 */
[C---:B-1----:R-:W-:Y:S02]  /*237c0*/  LOP3.LUT R8, R26.reuse, 0xff0000, RZ, 0xc0, !PT ;  /* 0x00ff00001a087812 */ /* 0x042fe400078ec0ff */
[----:B------:R-:W-:-:S02]  /*237d0*/  LOP3.LUT R26, R26, 0xffff, RZ, 0xc0, !PT ;  /* 0x0000ffff1a1a7812 */ /* 0x000fc400078ec0ff */
[----:B------:R-:W-:-:S07]  /*237e0*/  LEA.HI R8, R8, R3, RZ, 0x10 ;  /* 0x0000000308087211 */ /* 0x000fce00078f80ff */
[----:B------:R-:W-:Y:S05]  /*237f0*/  @!P0 BRA `(.L_x_689) ;  /* 0x0000000000148947 */ /* 0x000fea0003800000 */
[----:B------:R-:W-:Y:S01]  /*23800*/  IADD3 R2, P0, R17, UR4, RZ ;  /* 0x0000000411027c10 */ /* 0x000fe2000ff1e0ff */
[----:B------:R-:W-:-:S03]  /*23810*/  ULDC.64 UR6, c[0x0][0x208] ;  /* 0x0000820000067ab9 */ /* 0x000fc60000000a00 */
[----:B------:R-:W-:-:S05]  /*23820*/  IADD3.X R3, R19, UR5, RZ, P0, !PT ;  /* 0x0000000513037c10 */ /* 0x000fca00087fe4ff */
[----:B------:R0:W5:Y:S01]  /*23830*/  LDG.E R9, desc[UR6][R2.64] ;  /* 0x0000000602097981 */ /* 0x000162000c1e1900 */
[----:B------:R-:W-:Y:S05]  /*23840*/  BRA `(.L_x_690) ;  /* 0x0000000000287947 */ /* 0x000fea0003800000 */
.L_x_689:
[----:B------:R-:W-:Y:S02]  /*23850*/  ULDC.64 UR4, c[0x0][0xa08] ;  /* 0x0002820000047ab9 */ /* 0x000fe40000000a00 */
[----:B------:R-:W-:-:S04]  /*23860*/  ISETP.NE.U32.AND P0, PT, RZ, UR4, PT ;  /* 0x00000004ff007c0c */ /* 0x000fc8000bf05070 */
[----:B------:R-:W-:-:S13]  /*23870*/  ISETP.NE.AND.EX P0, PT, RZ, UR5, PT, P0 ;  /* 0x00000005ff007c0c */ /* 0x000fda000bf05300 */
[----:B------:R-:W-:Y:S05]  /*23880*/  @!P0 BRA `(.L_x_690) ;  /* 0x0000000000188947 */ /* 0x000fea0003800000 */
[----:B------:R-:W0:Y:S01]  /*23890*/  LDC.64 R2, c[0x0][0xa08] ;  /* 0x00028200ff027b82 */ /* 0x000e220000000a00 */
[----:B------:R-:W-:Y:S01]  /*238a0*/  ULDC.64 UR4, c[0x0][0x208] ;  /* 0x0000820000047ab9 */ /* 0x000fe20000000a00 */
[----:B0-----:R-:W-:-:S05]  /*238b0*/  IMAD.WIDE R2, R32, 0x4, R2 ;  /* 0x0000000420027825 */ /* 0x001fca00078e0202 */
[----:B------:R-:W2:Y:S04]  /*238c0*/  LDG.E R9, desc[UR4][R2.64] ;  /* 0x0000000402097981 */ /* 0x000ea8000c1e1900 */
[----:B------:R-:W2:Y:S02]  /*238d0*/  LDG.E R10, desc[UR4][R2.64+0x4] ;  /* 0x00000404020a7981 */ /* 0x000ea4000c1e1900 */
[----:B--2---:R-:W-:-:S07]  /*238e0*/  IADD3 R9, -R9, R10, RZ ;  /* 0x0000000a09097210 */ /* 0x004fce0007ffe1ff */
.L_x_690:
[----:B------:R-:W-:Y:S02]  /*238f0*/  ULDC.64 UR4, c[0x0][0x208] ;  /* 0x0000820000047ab9 */ /* 0x000fe40000000a00 */
[----:B0-----:R-:W2:Y:S04]  /*23900*/  @P2 LDG.E R2, desc[UR4][R4.64] ;  /* 0x0000000404022981 */ /* 0x001ea8000c1e1900 */
[----:B------:R0:W2:Y:S01]  /*23910*/  @P2 LDG.E R3, desc[UR4][R4.64+0x4] ;  /* 0x0000040404032981 */ /* 0x0000a2000c1e1900 */
[----:B-----5:R-:W-:Y:S01]  /*23920*/  IMAD.IADD R9, R9, 0x1, -R11 ;  /* 0x0000000109097824 */ /* 0x020fe200078e0a0b */
[----:B------:R-:W-:Y:S01]  /*23930*/  BSSY B0, `(.L_x_691) ;  /* 0x000002a000007945 */ /* 0x000fe20003800000 */
[----:B------:R-:W-:Y:S02]  /*23940*/  LOP3.LUT R7, R8, 0xff, RZ, 0xc0, !PT ;  /* 0x000000ff08077812 */ /* 0x000fe400078ec0ff */
[----:B0-----:R-:W-:Y:S01]  /*23950*/  SHF.R.U32.HI R5, RZ, 0x10, R8 ;  /* 0x00000010ff057819 */ /* 0x001fe20000011608 */
[----:B--2---:R-:W-:-:S05]  /*23960*/  @P2 IMAD.IADD R6, R3, 0x1, -R2 ;  /* 0x0000000103062824 */ /* 0x004fca00078e0a02 */
[----:B------:R-:W-:-:S04]  /*23970*/  IADD3 R3, R9, R6, RZ ;  /* 0x0000000609037210 */ /* 0x000fc80007ffe0ff */
[C---:B------:R-:W-:Y:S01]  /*23980*/  ISETP.GE.AND P1, PT, R3.reuse, 0x1, PT ;  /* 0x000000010300780c */ /* 0x040fe20003f26270 */
[----:B------:R-:W-:Y:S01]  /*23990*/  VIADD R2, R3, 0x4f ;  /* 0x0000004f03027836 */ /* 0x000fe20000000000 */
[----:B------:R0:W-:Y:S03]  /*239a0*/  STL [R1+0x8], R3 ;  /* 0x0000080301007387 */ /* 0x0001e60000100800 */
[----:B------:R-:W-:-:S05]  /*239b0*/  IMAD.HI R2, R2, 0x66666667, RZ ;  /* 0x6666666702027827 */ /* 0x000fca00078e02ff */
[----:B0-----:R-:W-:-:S04]  /*239c0*/  SHF.R.U32.HI R3, RZ, 0x1f, R2 ;  /* 0x0000001fff037819 */ /* 0x001fc80000011602 */
[----:B------:R-:W-:Y:S01]  /*239d0*/  LEA.HI.SX32 R4, R2, R3, 0x1b ;  /* 0x0000000302047211 */ /* 0x000fe200078fdaff */
[----:B------:R-:W-:Y:S01]  /*239e0*/  IMAD.MOV.U32 R3, RZ, RZ, RZ ;  /* 0x000000ffff037224 */ /* 0x000fe200078e00ff */
[----:B------:R-:W-:Y:S06]  /*239f0*/  @!P1 BRA `(.L_x_692) ;  /* 0x0000000000749947 */ /* 0x000fec0003800000 */
[----:B------:R-:W-:Y:S01]  /*23a00*/  ISETP.NE.AND P0, PT, R5, RZ, PT ;  /* 0x000000ff0500720c */ /* 0x000fe20003f05270 */
[----:B------:R-:W-:-:S03]  /*23a10*/  ULDC UR4, c[0x0][0x9f0] ;  /* 0x00027c0000047ab9 */ /* 0x000fc60000000800 */
[----:B------:R-:W-:-:S04]  /*23a20*/  SEL R8, R5, UR4, P0 ;  /* 0x0000000405087c07 */ /* 0x000fc80008000000 */
[----:B------:R-:W-:Y:S02]  /*23a30*/  IABS R10, R8 ;  /* 0x00000008000a7213 */ /* 0x000fe40000000000 */
[----:B------:R-:W-:Y:S02]  /*23a40*/  IADD3 R11, R8, -0x1, R4 ;  /* 0xffffffff080b7810 */ /* 0x000fe40007ffe004 */
[----:B------:R-:W0:Y:S08]  /*23a50*/  I2F.RP R2, R10 ;  /* 0x0000000a00027306 */ /* 0x000e300000209400 */
[----:B0-----:R-:W0:Y:S02]  /*23a60*/  MUFU.RCP R2, R2 ;  /* 0x0000000200027308 */ /* 0x001e240000001000 */
[----:B0-----:R-:W-:-:S06]  /*23a70*/  IADD3 R2, R2, 0xffffffe, RZ ;  /* 0x0ffffffe02027810 */ /* 0x001fcc0007ffe0ff */
[----:B------:R0:W1:Y:S02]  /*23a80*/  F2I.FTZ.U32.TRUNC.NTZ R3, R2 ;  /* 0x0000000200037305 */ /* 0x000064000021f000 */
[----:B0-----:R-:W-:-:S04]  /*23a90*/  LOP3.LUT R2, R11, R8, RZ, 0x3c, !PT ;  /* 0x000000080b027212 */ /* 0x001fc800078e3cff */
[----:B------:R-:W-:Y:S01]  /*23aa0*/  ISETP.GE.AND P4, PT, R2, RZ, PT ;  /* 0x000000ff0200720c */ /* 0x000fe20003f86270 */
[----:B-1----:R-:W-:-:S04]  /*23ab0*/  IMAD.MOV R2, RZ, RZ, -R3 ;  /* 0x000000ffff027224 */ /* 0x002fc800078e0a03 */
[----:B------:R-:W-:Y:S02]  /*23ac0*/  IMAD R12, R2, R10, RZ ;  /* 0x0000000a020c7224 */ /* 0x000fe400078e02ff */
[----:B------:R-:W-:-:S04]  /*23ad0*/  IMAD.MOV.U32 R2, RZ, RZ, RZ ;  /* 0x000000ffff027224 */ /* 0x000fc800078e00ff */
[----:B------:R-:W-:Y:S01]  /*23ae0*/  IMAD.HI.U32 R2, R3, R12, R2 ;  /* 0x0000000c03027227 */ /* 0x000fe200078e0002 */
[----:B------:R-:W-:Y:S02]  /*23af0*/  IABS R3, R11 ;  /* 0x0000000b00037213 */ /* 0x000fe40000000000 */
[----:B------:R-:W-:-:S03]  /*23b00*/  IABS R11, R8 ;  /* 0x00000008000b7213 */ /* 0x000fc60000000000 */
[----:B------:R-:W-:Y:S01]  /*23b10*/  IMAD.HI.U32 R2, R2, R3, RZ ;  /* 0x0000000302027227 */ /* 0x000fe200078e00ff */
[----:B------:R-:W-:-:S05]  /*23b20*/  IADD3 R11, RZ, -R11, RZ ;  /* 0x8000000bff0b7210 */ /* 0x000fca0007ffe0ff */
        /* <DEDUP_REMOVED lines=8> */
[----:B------:R-:W-:-:S05]  /*23bb0*/  @!P3 LOP3.LUT R2, RZ, R8, RZ, 0x33, !PT ;  /* 0x00000008ff02b212 */ /* 0x000fca00078e33ff */
[----:B------:R-:W-:-:S07]  /*23bc0*/  IMAD.MOV.U32 R3, RZ, RZ, R2 ;  /* 0x000000ffff037224 */ /* 0x000fce00078e0002 */
.L_x_692:
[----:B------:R-:W-:Y:S05]  /*23bd0*/  BSYNC B0 ;  /* 0x0000000000007941 */ /* 0x000fea0003800000 */
.L_x_691:
[-C--:B------:R-:W-:Y:S01]  /*23be0*/  IMAD R2, R7, R3.reuse, RZ ;  /* 0x0000000307027224 */ /* 0x080fe200078e02ff */
[----:B------:R-:W-:Y:S04]  /*23bf0*/  BSSY B0, `(.L_x_693) ;  /* 0x0000191000007945 */ /* 0x000fe80003800000 */
[C---:B------:R-:W-:Y:S01]  /*23c00*/  VIADDMNMX R3, R2.reuse, R3, R4, PT ;  /* 0x0000000302037246 */ /* 0x040fe20003800104 */
[----:B------:R-:W-:-:S04]  /*23c10*/  IMAD R2, R2, 0x50, -R9 ;  /* 0x0000005002027824 */ /* 0x000fc800078e0a09 */
[----:B------:R-:W-:Y:S01]  /*23c20*/  IMAD R3, R3, 0x50, -R9 ;  /* 0x0000005003037824 */ /* 0x000fe200078e0a09 */
[----:B------:R-:W-:-:S04]  /*23c30*/  VIMNMX R2, RZ, R2, !PT ;  /* 0x00000002ff027248 */ /* 0x000fc80007fe0100 */
[----:B------:R-:W-:-:S04]  /*23c40*/  VIMNMX R3, R3, R6, PT ;  /* 0x0000000603037248 */ /* 0x000fc80003fe0100 */
[----:B------:R-:W-:-:S13]  /*23c50*/  ISETP.GT.AND P0, PT, R3, R2, PT ;  /* 0x000000020300720c */ /* 0x000fda0003f04270 */
[----:B------:R-:W-:Y:S01]  /*23c60*/  @P0 IADD3 R8, R3, 0x4f, RZ ;  /* 0x0000004f03080810 */ /* 0x000fe20007ffe0ff */
[----:B------:R-:W-:-:S04]  /*23c70*/  IMAD.WIDE.U32 R2, R2, -0x33333333, RZ ;  /* 0xcccccccd02027825 */ /* 0x000fc800078e00ff */
[----:B------:R-:W-:Y:S01]  /*23c80*/  @P0 IMAD.HI R8, R8, 0x66666667, RZ ;  /* 0x6666666708080827 */ /* 0x000fe200078e02ff */
[----:B------:R-:W-:-:S04]  /*23c90*/  SHF.R.U32.HI R6, RZ, 0x6, R3 ;  /* 0x00000006ff067819 */ /* 0x000fc80000011603 */
[----:B------:R-:W-:Y:S01]  /*23ca0*/  @P0 SHF.R.U32.HI R2, RZ, 0x1f, R8 ;  /* 0x0000001fff020819 */ /* 0x000fe20000011608 */
[----:B------:R-:W-:-:S03]  /*23cb0*/  IMAD.MOV.U32 R3, RZ, RZ, R6 ;  /* 0x000000ffff037224 */ /* 0x000fc600078e0006 */
[----:B------:R-:W-:Y:S02]  /*23cc0*/  @P0 LEA.HI.SX32 R3, R8, R2, 0x1b ;  /* 0x0000000208030211 */ /* 0x000fe400078fdaff */
[----:B------:R-:W-:Y:S02]  /*23cd0*/  PLOP3.LUT P0, PT, PT, PT, PT, 0x80, 0x0 ;  /* 0x000000000000781c */ /* 0x000fe40003f0f070 */
[----:B------:R-:W-:-:S13]  /*23ce0*/  ISETP.GT.AND P3, PT, R3, R6, PT ;  /* 0x000000060300720c */ /* 0x000fda0003f64270 */
[----:B------:R-:W-:Y:S05]  /*23cf0*/  @!P3 BRA `(.L_x_694) ;  /* 0x000000180000b947 */ /* 0x000fea0003800000 */
[----:B------:R-:W-:Y:S01]  /*23d00*/  UMOV UR4, 0xffffffff ;  /* 0xffffffff00047882 */ /* 0x000fe20000000000 */
[----:B------:R-:W-:Y:S02]  /*23d10*/  SEL R2, R32, RZ, !P2 ;  /* 0x000000ff20027207 */ /* 0x000fe40005000000 */
[----:B------:R-:W-:Y:S05]  /*23d20*/  BRA.DIV UR4, `(.L_x_695) ;  /* 0x0000007604287947 */ /* 0x000fea000b800000 */
[----:B------:R-:W0:Y:S02]  /*23d30*/  S2R R8, SR_TID.X ;  /* 0x0000000000087919 */ /* 0x000e240000002100 */
[----:B0-----:R-:W-:-:S04]  /*23d40*/  SHF.R.U32.HI R8, RZ, 0x5, R8 ;  /* 0x00000005ff087819 */ /* 0x001fc80000011608 */
[----:B------:R-:W-:-:S05]  /*23d50*/  LOP3.LUT R8, R8, 0x3, RZ, 0xc0, !PT ;  /* 0x0000000308087812 */ /* 0x000fca00078ec0ff */
[----:B------:R0:W1:Y:S02]  /*23d60*/  SHFL.IDX PT, R14, R8, RZ, 0x1f ;  /* 0x00001fff080e7589 */ /* 0x00006400000e0000 */
.L_x_866:
[----:B-1----:R-:W-:Y:S02]  /*23d70*/  ISETP.NE.AND P0, PT, R14, RZ, PT ;  /* 0x000000ff0e00720c */ /* 0x002fe40003f05270 */
[----:B------:R-:W-:-:S11]  /*23d80*/  PLOP3.LUT P6, PT, PT, PT, PT, 0x8, 0x0 ;  /* 0x000000000000781c */ /* 0x000fd60003fce170 */
[----:B------:R-:W-:Y:S05]  /*23d90*/  @P0 BRA `(.L_x_696) ;  /* 0x00000000000c0947 */ /* 0x000fea0003800000 */
[----:B------:R-:W-:-:S03]  /*23da0*/  UMOV UR4, 0xffffffff ;  /* 0xffffffff00047882 */ /* 0x000fc60000000000 */
[----:B------:R-:W-:Y:S05]  /*23db0*/  BRA.DIV UR4, `(.L_x_697) ;  /* 0x0000007604387947 */ /* 0x000fea000b800000 */
[----:B------:R-:W-:-:S13]  /*23dc0*/  ELECT P6, URZ, PT ;  /* 0x00000000003f782f */ /* 0x000fda00038c0000 */
.L_x_696:
[----:B0-----:R-:W2:Y:S01]  /*23dd0*/  LDL R8, [R1+0x2c] ;  /* 0x00002c0001087983 */ /* 0x001ea20000100800 */
[----:B------:R-:W-:Y:S01]  /*23de0*/  BSSY B1, `(.L_x_698) ;  /* 0x0000008000017945 */ /* 0x000fe20003800000 */
[----:B--2---:R-:W-:-:S05]  /*23df0*/  VIADD R8, R8, 0x1 ;  /* 0x0000000108087836 */ /* 0x004fca0000000000 */
[----:B------:R-:W-:-:S04]  /*23e00*/  LEA.HI R9, R8, R8, RZ, 0x1 ;  /* 0x0000000808097211 */ /* 0x000fc800078f08ff */
[----:B------:R-:W-:-:S04]  /*23e10*/  LOP3.LUT R9, R9, 0xfffffffe, RZ, 0xc0, !PT ;  /* 0xfffffffe09097812 */ /* 0x000fc800078ec0ff */
[----:B------:R-:W-:-:S04]  /*23e20*/  IADD3 R8, R8, -R9, RZ ;  /* 0x8000000908087210 */ /* 0x000fc80007ffe0ff */
[----:B------:R-:W-:-:S04]  /*23e30*/  SHF.L.U32 R8, R8, 0x1f, RZ ;  /* 0x0000001f08087819 */ /* 0x000fc800000006ff */
[----:B------:R-:W0:Y:S02]  /*23e40*/  SYNCS.PHASECHK.TRANS64.TRYWAIT P0, [R16+URZ+0x38820], R8 ;  /* 0x03882008100075a7 */ /* 0x000e24000800017f */
[----:B0-----:R-:W-:Y:S05]  /*23e50*/  @!P0 BRA `(.L_x_699) ;  /* 0x0000007400308947 */ /* 0x001fea0003800000 */
.L_x_869:
[----:B------:R-:W-:Y:S05]  /*23e60*/  BSYNC B1 ;  /* 0x0000000000017941 */ /* 0x000fea0003800000 */
.L_x_698:
[----:B------:R-:W-:Y:S04]  /*23e70*/  BSSY B1, `(.L_x_700) ;  /* 0x00000ab000017945 */ /* 0x000fe80003800000 */
[----:B------:R-:W-:Y:S05]  /*23e80*/  @!P6 BRA `(.L_x_701) ;  /* 0x0000000800a4e947 */ /* 0x000fea0003800000 */
[----:B------:R-:W-:Y:S01]  /*23e90*/  IMAD R12, R28, 0x8, R16 ;  /* 0x000000081c0c7824 */ /* 0x000fe200078e0210 */
[----:B------:R-:W-:Y:S01]  /*23ea0*/  SHF.L.U32 R11, R30, 0x1f, RZ ;  /* 0x0000001f1e0b7819 */ /* 0x000fe200000006ff */
[----:B------:R-:W1:Y:S01]  /*23eb0*/  S2R R9, SR_TID.X ;  /* 0x0000000000097919 */ /* 0x000e620000002100 */
[----:B------:R-:W-:Y:S02]  /*23ec0*/  BSSY B2, `(.L_x_702) ;  /* 0x0000005000027945 */ /* 0x000fe40003800000 */
[----:B------:R-:W2:Y:S01]  /*23ed0*/  SYNCS.PHASECHK.TRANS64.TRYWAIT P0, [R12+URZ+0x388a0], R11 ;  /* 0x0388a00b0c0075a7 */ /* 0x000ea2000800017f */
[----:B-1----:R-:W-:-:S04]  /*23ee0*/  LOP3.LUT R9, R9, 0x7f, RZ, 0xc0, !PT ;  /* 0x0000007f09097812 */ /* 0x002fc800078ec0ff */
[----:B------:R-:W-:Y:S01]  /*23ef0*/  ISETP.NE.AND P2, PT, R9, RZ, PT ;  /* 0x000000ff0900720c */ /* 0x000fe20003f45270 */
[----:B--2---:R-:W-:-:S12]  /*23f00*/  @!P0 BRA `(.L_x_703) ;  /* 0x0000007400188947 */ /* 0x004fd80003800000 */
.L_x_870:
[----:B------:R-:W-:Y:S05]  /*23f10*/  BSYNC B2 ;  /* 0x0000000000027941 */ /* 0x000fea0003800000 */
.L_x_702:
[----:B------:R-:W-:Y:S04]  /*23f20*/  BSSY B2, `(.L_x_704) ;  /* 0x0000009000027945 */ /* 0x000fe80003800000 */
[----:B------:R-:W-:Y:S05]  /*23f30*/  @P2 BRA `(.L_x_705) ;  /* 0x00000000001c2947 */ /* 0x000fea0003800000 */
[----:B------:R-:W2:Y:S01]  /*23f40*/  S2R R9, SR_TID.X ;  /* 0x0000000000097919 */ /* 0x000ea20000002100 */
[----:B0-----:R-:W-:-:S04]  /*23f50*/  IMAD.MOV.U32 R8, RZ, RZ, 0xa000 ;  /* 0x0000a000ff087424 */ /* 0x001fc800078e00ff */
[----:B------:R3:W-:Y:S01]  /*23f60*/  SYNCS.ARRIVE.TRANS64 RZ, [R12+URZ+0x38890], R8 ;  /* 0x038890080cff79a7 */ /* 0x0007e2000800003f */
[----:B--2---:R-:W-:-:S04]  /*23f70*/  LOP3.LUT R9, R9, 0x1f, RZ, 0xc0, !PT ;  /* 0x0000001f09097812 */ /* 0x004fc800078ec0ff */
[----:B------:R-:W-:-:S13]  /*23f80*/  ISETP.NE.AND P0, PT, R9, RZ, PT ;  /* 0x000000ff0900720c */ /* 0x000fda0003f05270 */
[----:B---3--:R-:W-:Y:S05]  /*23f90*/  @!P0 BRA `(.L_x_705) ;  /* 0x0000000000048947 */ /* 0x008fea0003800000 */
[----:B------:R-:W-:Y:S01]  /*23fa0*/  BPT.TRAP 0x1 ;  /* 0x000000040000795c */ /* 0x000fe20000300000 */
.L_x_705:
[----:B------:R-:W-:Y:S05]  /*23fb0*/  BSYNC B2 ;  /* 0x0000000000027941 */ /* 0x000fea0003800000 */
.L_x_704:
[----:B0-----:R-:W-:Y:S01]  /*23fc0*/  MOV R8, RZ ;  /* 0x000000ff00087202 */ /* 0x001fe20000000f00 */
[----:B------:R-:W-:Y:S01]  /*23fd0*/  IMAD R10, R28, 0xa000, R16 ;  /* 0x0000a0001c0a7824 */ /* 0x000fe200078e0210 */
[----:B------:R-:W-:Y:S01]  /*23fe0*/  UIADD3 UR4, UP0, UR38, 0x570, URZ ;  /* 0x0000057026047890 */ /* 0x000fe2000ff1e03f */
[----:B------:R-:W-:Y:S01]  /*23ff0*/  IMAD R9, R3, 0x50, R0 ;  /* 0x0000005003097824 */ /* 0x000fe200078e0200 */
[----:B------:R-:W-:Y:S01]  /*24000*/  R2UR UR10, R8 ;  /* 0x00000000080a72ca */ /* 0x000fe200000e0000 */
[----:B------:R-:W-:Y:S01]  /*24010*/  VIADD R8, R12, 0x38890 ;  /* 0x000388900c087836 */ /* 0x000fe20000000000 */
[----:B------:R-:W-:Y:S01]  /*24020*/  PLOP3.LUT P0, PT, PT, PT, PT, 0x80, 0x0 ;  /* 0x000000000000781c */ /* 0x000fe20003f0f070 */
[----:B------:R-:W-:Y:S01]  /*24030*/  VIADD R9, R9, 0xffffffb0 ;  /* 0xffffffb009097836 */ /* 0x000fe20000000000 */
[----:B------:R-:W-:Y:S01]  /*24040*/  IADD3 R13, R10, 0x24400, RZ ;  /* 0x000244000a0d7810 */ /* 0x000fe20007ffe0ff */
[----:B------:R-:W-:Y:S01]  /*24050*/  UIADD3.X UR5, URZ, UR39, URZ, UP0, !UPT ;  /* 0x000000273f057290 */ /* 0x000fe200087fe43f */
[----:B------:R-:W-:Y:S01]  /*24060*/  UMOV UR6, 0x0 ;  /* 0x0000000000067882 */ /* 0x000fe20000000000 */
[----:B------:R-:W-:-:S10]  /*24070*/  UMOV UR7, 0x12f00000 ;  /* 0x12f0000000077882 */ /* 0x000fd40000000000 */
.L_x_706:
[----:B------:R-:W-:-:S13]  /*24080*/  @P0 ELECT P3, URZ, PT ;  /* 0x00000000003f082f */ /* 0x000fda0003860000 */
[----:B------:R-:W-:Y:S02]  /*24090*/  @P3 R2UR UR13, R2 ;  /* 0x00000000020d32ca */ /* 0x000fe400000e0000 */
[----:B------:R-:W-:Y:S02]  /*240a0*/  @P3 R2UR UR12, R26 ;  /* 0x000000001a0c32ca */ /* 0x000fe400000e0000 */
[----:B------:R-:W-:Y:S02]  /*240b0*/  @P3 R2UR UR11, R9 ;  /* 0x00000000090b32ca */ /* 0x000fe400000e0000 */
[----:B------:R-:W-:Y:S02]  /*240c0*/  @P3 R2UR UR9, R8 ;  /* 0x00000000080932ca */ /* 0x000fe400000e0000 */
[----:B------:R-:W-:Y:S02]  /*240d0*/  @P3 R2UR UR8, R13 ;  /* 0x000000000d0832ca */ /* 0x000fe400000e0000 */
[----:B------:R-:W-:-:S02]  /*240e0*/  @P3 PLOP3.LUT P0, PT, P3, PT, PT, 0x8, 0x0 ;  /* 0x000000000000381c */ /* 0x000fc40001f0e170 */
[----:B------:R-:W-:-:S09]  /*240f0*/  PLOP3.LUT P3, PT, PT, PT, PT, 0x8, 0x0 ;  /* 0x000000000000781c */ /* 0x000fd20003f6e170 */
[----:B------:R0:W-:Y:S02]  /*24100*/  UTMALDG.4D [UR8], [UR4], desc[UR6] ;  /* 0x00000608040075b4 */ /* 0x0001e40008019000 */
[----:B0-----:R-:W-:Y:S05]  /*24110*/  @P0 BRA.U.ANY `(.L_x_706) ;  /* 0xfffffffd00d80947 */ /* 0x001fea000393ffff */
[----:B------:R-:W-:Y:S01]  /*24120*/  IMAD.MOV.U32 R22, RZ, RZ, 0x40 ;  /* 0x00000040ff167424 */ /* 0x000fe200078e00ff */
[----:B------:R-:W-:Y:S01]  /*24130*/  PLOP3.LUT P0, PT, PT, PT, PT, 0x80, 0x0 ;  /* 0x000000000000781c */ /* 0x000fe20003f0f070 */
[----:B------:R-:W-:Y:S01]  /*24140*/  VIADD R13, R10, 0x26c00 ;  /* 0x00026c000a0d7836 */ /* 0x000fe20000000000 */
[----:B------:R-:W-:Y:S01]  /*24150*/  UMOV UR6, 0x0 ;  /* 0x0000000000067882 */ /* 0x000fe20000000000 */
[----:B------:R-:W-:Y:S01]  /*24160*/  UMOV UR7, 0x12f00000 ;  /* 0x12f0000000077882 */ /* 0x000fe20000000000 */
[----:B------:R-:W-:-:S15]  /*24170*/  R2UR UR10, R22 ;  /* 0x00000000160a72ca */ /* 0x000fde00000e0000 */
.L_x_707:
        /* <DEDUP_REMOVED lines=10> */
[----:B------:R-:W-:Y:S01]  /*24220*/  MOV R21, 0x80 ;  /* 0x0000008000157802 */ /* 0x000fe20000000f00 */
[----:B------:R-:W-:Y:S01]  /*24230*/  VIADD R13, R10, 0x29400 ;  /* 0x000294000a0d7836 */ /* 0x000fe20000000000 */
[----:B------:R-:W-:Y:S01]  /*24240*/  PLOP3.LUT P0, PT, PT, PT, PT, 0x80, 0x0 ;  /* 0x000000000000781c */ /* 0x000fe20003f0f070 */
[----:B------:R-:W-:Y:S01]  /*24250*/  UMOV UR6, 0x0 ;  /* 0x0000000000067882 */ /* 0x000fe20000000000 */
[----:B------:R-:W-:Y:S01]  /*24260*/  R2UR UR10, R21 ;  /* 0x00000000150a72ca */ /* 0x000fe200000e0000 */
[----:B------:R-:W-:-:S14]  /*24270*/  UMOV UR7, 0x12f00000 ;  /* 0x12f0000000077882 */ /* 0x000fdc0000000000 */
.L_x_708:
        /* <DEDUP_REMOVED lines=12> */
[----:B------:R-:W-:Y:S01]  /*24340*/  UMOV UR6, 0x0 ;  /* 0x0000000000067882 */ /* 0x000fe20000000000 */
[----:B------:R-:W-:Y:S01]  /*24350*/  IADD3 R13, R10, 0x2bc00, RZ ;  /* 0x0002bc000a0d7810 */ /* 0x000fe20007ffe0ff */
[----:B------:R-:W-:Y:S01]  /*24360*/  UMOV UR7, 0x12f00000 ;  /* 0x12f0000000077882 */ /* 0x000fe20000000000 */
[----:B------:R-:W-:-:S15]  /*24370*/  R2UR UR10, R20 ;  /* 0x00000000140a72ca */ /* 0x000fde00000e0000 */
.L_x_709:
        /* <DEDUP_REMOVED lines=10> */
[----:B------:R-:W0:Y:S01]  /*24420*/  SYNCS.PHASECHK.TRANS64.TRYWAIT P0, [R12+URZ+0x388c0], R11 ;  /* 0x0388c00b0c0075a7 */ /* 0x000e22000800017f */
[----:B------:R-:W-:Y:S04]  /*24430*/  BSSY B2, `(.L_x_710) ;  /* 0x0000002000027945 */ /* 0x000fe80003800000 */
[----:B0-----:R-:W-:Y:S05]  /*24440*/  @!P0 BRA `(.L_x_711) ;  /* 0x0000006c00dc8947 */ /* 0x001fea0003800000 */
.L_x_871:
[----:B------:R-:W-:Y:S05]  /*24450*/  BSYNC B2 ;  /* 0x0000000000027941 */ /* 0x000fea0003800000 */
.L_x_710:
[----:B------:R-:W-:Y:S01]  /*24460*/  BSSY B2, `(.L_x_712) ;  /* 0x000000b000027945 */ /* 0x000fe20003800000 */
[----:B------:R-:W-:Y:S02]  /*24470*/  IMAD.MOV.U32 R14, RZ, RZ, 0x0 ;  /* 0x00000000ff0e7424 */ /* 0x000fe400078e00ff */
[----:B------:R-:W-:Y:S01]  /*24480*/  IMAD.MOV.U32 R15, RZ, RZ, 0x12f00000 ;  /* 0x12f00000ff0f7424 */ /* 0x000fe200078e00ff */
[----:B------:R-:W-:Y:S06]  /*24490*/  @P2 BRA `(.L_x_713) ;  /* 0x00000000001c2947 */ /* 0x000fec0003800000 */
[----:B------:R-:W2:Y:S01]  /*244a0*/  S2R R13, SR_TID.X ;  /* 0x00000000000d7919 */ /* 0x000ea20000002100 */
[----:B------:R-:W-:-:S04]  /*244b0*/  MOV R8, 0xa000 ;  /* 0x0000a00000087802 */ /* 0x000fc80000000f00 */
[----:B------:R3:W-:Y:S01]  /*244c0*/  SYNCS.ARRIVE.TRANS64 RZ, [R12+URZ+0x388b0], R8 ;  /* 0x0388b0080cff79a7 */ /* 0x0007e2000800003f */
[----:B--2---:R-:W-:-:S04]  /*244d0*/  LOP3.LUT R13, R13, 0x1f, RZ, 0xc0, !PT ;  /* 0x0000001f0d0d7812 */ /* 0x004fc800078ec0ff */
[----:B------:R-:W-:-:S13]  /*244e0*/  ISETP.NE.AND P0, PT, R13, RZ, PT ;  /* 0x000000ff0d00720c */ /* 0x000fda0003f05270 */
[----:B---3--:R-:W-:Y:S05]  /*244f0*/  @!P0 BRA `(.L_x_713) ;  /* 0x0000000000048947 */ /* 0x008fea0003800000 */
[----:B------:R-:W-:Y:S01]  /*24500*/  BPT.TRAP 0x1 ;  /* 0x000000040000795c */ /* 0x000fe20000300000 */
.L_x_713:
[----:B------:R-:W-:Y:S05]  /*24510*/  BSYNC B2 ;  /* 0x0000000000027941 */ /* 0x000fea0003800000 */
.L_x_712:
[----:B------:R-:W-:Y:S01]  /*24520*/  R2UR UR6, R14 ;  /* 0x000000000e0672ca */ /* 0x000fe200000e0000 */
[----:B------:R-:W-:Y:S01]  /*24530*/  IMAD.MOV.U32 R8, RZ, RZ, RZ ;  /* 0x000000ffff087224 */ /* 0x000fe200078e00ff */
[----:B------:R-:W-:Y:S01]  /*24540*/  R2UR UR7, R15 ;  /* 0x000000000f0772ca */ /* 0x000fe200000e0000 */
[----:B------:R-:W-:Y:S01]  /*24550*/  UIADD3 UR4, UP0, UR38, 0x670, URZ ;  /* 0x0000067026047890 */ /* 0x000fe2000ff1e03f */
[----:B------:R-:W-:Y:S01]  /*24560*/  PLOP3.LUT P0, PT, PT, PT, PT, 0x80, 0x0 ;  /* 0x000000000000781c */ /* 0x000fe20003f0f070 */
[----:B01----:R-:W-:Y:S01]  /*24570*/  VIADD R12, R12, 0x388b0 ;  /* 0x000388b00c0c7836 */ /* 0x003fe20000000000 */
[----:B------:R-:W-:Y:S01]  /*24580*/  R2UR UR10, R8 ;  /* 0x00000000080a72ca */ /* 0x000fe200000e0000 */
[----:B------:R-:W-:Y:S01]  /*24590*/  UIADD3.X UR5, URZ, UR39, URZ, UP0, !UPT ;  /* 0x000000273f057290 */ /* 0x000fe200087fe43f */
[----:B------:R-:W-:-:S13]  /*245a0*/  IADD3 R8, R10, 0x400, RZ ;  /* 0x000004000a087810 */ /* 0x000fda0007ffe0ff */
.L_x_714:
        /* <DEDUP_REMOVED lines=10> */
[----:B------:R-:W-:Y:S01]  /*24650*/  R2UR UR10, R22 ;  /* 0x00000000160a72ca */ /* 0x000fe200000e0000 */
[----:B------:R-:W-:Y:S01]  /*24660*/  VIADD R8, R10, 0x2c00 ;  /* 0x00002c000a087836 */ /* 0x000fe20000000000 */
[----:B------:R-:W-:Y:S02]  /*24670*/  R2UR UR6, R14 ;  /* 0x000000000e0672ca */ /* 0x000fe400000e0000 */
[----:B------:R-:W-:Y:S02]  /*24680*/  R2UR UR7, R15 ;  /* 0x000000000f0772ca */ /* 0x000fe400000e0000 */
[----:B------:R-:W-:-:S13]  /*24690*/  PLOP3.LUT P0, PT, PT, PT, PT, 0x80, 0x0 ;  /* 0x000000000000781c */ /* 0x000fda0003f0f070 */
.L_x_715:
        /* <DEDUP_REMOVED lines=15> */
.L_x_716:
        /* <DEDUP_REMOVED lines=10> */
[----:B------:R-:W-:Y:S02]  /*24830*/  R2UR UR10, R20 ;  /* 0x00000000140a72ca */ /* 0x000fe400000e0000 */
[----:B------:R-:W-:Y:S02]  /*24840*/  R2UR UR6, R14 ;  /* 0x000000000e0672ca */ /* 0x000fe400000e0000 */
[----:B------:R-:W-:Y:S02]  /*24850*/  R2UR UR7, R15 ;  /* 0x000000000f0772ca */ /* 0x000fe400000e0000 */
[----:B------:R-:W-:Y:S02]  /*24860*/  PLOP3.LUT P0, PT, PT, PT, PT, 0x80, 0x0 ;  /* 0x000000000000781c */ /* 0x000fe40003f0f070 */
[----:B------:R-:W-:-:S11]  /*24870*/  IADD3 R10, R10, 0x7c00, RZ ;  /* 0x00007c000a0a7810 */ /* 0x000fd60007ffe0ff */
.L_x_717:
        /* <DEDUP_REMOVED lines=9> */
[----:B-1----:R-:W-:Y:S05]  /*24910*/  @P0 BRA.U.ANY `(.L_x_717) ;  /* 0xfffffffd00d80947 */ /* 0x002fea000393ffff */
.L_x_701:
[----:B------:R-:W-:Y:S05]  /*24920*/  BSYNC B1 ;  /* 0x0000000000017941 */ /* 0x000fea0003800000 */
.L_x_700:
[----:B------:R-:W-:Y:S01]  /*24930*/  VIADD R12, R3, 0xfffffffe ;  /* 0xfffffffe030c7836 */ /* 0x000fe20000000000 */
[----:B------:R-:W-:Y:S01]  /*24940*/  PLOP3.LUT P0, PT, PT, PT, PT, 0x8, 0x0 ;  /* 0x000000000000781c */ /* 0x000fe20003f0e170 */
[----:B------:R-:W-:-:S03]  /*24950*/  VIADD R28, R28, 0x1 ;  /* 0x000000011c1c7836 */ /* 0x000fc60000000000 */
[----:B------:R-:W-:Y:S02]  /*24960*/  ISETP.GE.AND P3, PT, R12, R6, PT ;  /* 0x000000060c00720c */ /* 0x000fe40003f66270 */
[----:B------:R-:W-:-:S04]  /*24970*/  ISETP.NE.AND P2, PT, R28, 0x2, PT ;  /* 0x000000021c00780c */ /* 0x000fc80003f45270 */
[----:B------:R-:W-:Y:S02]  /*24980*/  SEL R3, RZ, 0x1, P2 ;  /* 0x00000001ff037807 */ /* 0x000fe40001000000 */
[----:B------:R-:W-:Y:S02]  /*24990*/  SEL R28, R28, RZ, P2 ;  /* 0x000000ff1c1c7207 */ /* 0x000fe40001000000 */
[----:B------:R-:W-:-:S03]  /*249a0*/  LOP3.LUT R30, R30, R3, RZ, 0x3c, !PT ;  /* 0x000000031e1e7212 */ /* 0x000fc600078e3cff */
[----:B------:R-:W-:Y:S05]  /*249b0*/  @!P3 BRA `(.L_x_694) ;  /* 0x0000000800d0b947 */ /* 0x000fea0003800000 */
.L_x_736:
[----:B------:R-:W-:Y:S05]  /*249c0*/  YIELD ;  /* 0x0000000000007946 */ /* 0x000fea0003800000 */
[----:B------:R-:W-:Y:S04]  /*249d0*/  BSSY B1, `(.L_x_718) ;  /* 0x00000aa000017945 */ /* 0x000fe80003800000 */
[----:B------:R-:W-:Y:S05]  /*249e0*/  @!P6 BRA `(.L_x_719) ;  /* 0x0000000800a0e947 */ /* 0x000fea0003800000 */
[----:B------:R-:W-:Y:S01]  /*249f0*/  LEA R11, R28, R16, 0x3 ;  /* 0x000000101c0b7211 */ /* 0x000fe200078e18ff */
[----:B------:R-:W1:Y:S01]  /*24a00*/  S2R R3, SR_TID.X ;  /* 0x0000000000037919 */ /* 0x000e620000002100 */
[----:B------:R-:W-:Y:S01]  /*24a10*/  SHF.L.U32 R10, R30, 0x1f, RZ ;  /* 0x0000001f1e0a7819 */ /* 0x000fe200000006ff */
[----:B------:R-:W-:Y:S03]  /*24a20*/  BSSY B2, `(.L_x_720) ;  /* 0x0000005000027945 */ /* 0x000fe60003800000 */
[----:B------:R-:W2:Y:S01]  /*24a30*/  SYNCS.PHASECHK.TRANS64.TRYWAIT P2, [R11+URZ+0x388a0], R10 ;  /* 0x0388a00a0b0075a7 */ /* 0x000ea2000804017f */
[----:B-1----:R-:W-:-:S04]  /*24a40*/  LOP3.LUT R3, R3, 0x7f, RZ, 0xc0, !PT ;  /* 0x0000007f03037812 */ /* 0x002fc800078ec0ff */
[----:B------:R-:W-:Y:S01]  /*24a50*/  ISETP.NE.AND P3, PT, R3, RZ, PT ;  /* 0x000000ff0300720c */ /* 0x000fe20003f65270 */
[----:B--2---:R-:W-:-:S12]  /*24a60*/  @!P2 BRA `(.L_x_721) ;  /* 0x000000680068a947 */ /* 0x004fd80003800000 */
.L_x_872:
[----:B------:R-:W-:Y:S05]  /*24a70*/  BSYNC B2 ;  /* 0x0000000000027941 */ /* 0x000fea0003800000 */
.L_x_720:
[----:B------:R-:W-:Y:S04]  /*24a80*/  BSSY B2, `(.L_x_722) ;  /* 0x0000009000027945 */ /* 0x000fe80003800000 */
[----:B------:R-:W-:Y:S05]  /*24a90*/  @P3 BRA `(.L_x_723) ;  /* 0x00000000001c3947 */ /* 0x000fea0003800000 */
[----:B0-----:R-:W0:Y:S01]  /*24aa0*/  S2R R8, SR_TID.X ;  /* 0x0000000000087919 */ /* 0x001e220000002100 */
[----:B------:R-:W-:-:S04]  /*24ab0*/  IMAD.MOV.U32 R3, RZ, RZ, 0xa000 ;  /* 0x0000a000ff037424 */ /* 0x000fc800078e00ff */
[----:B------:R2:W-:Y:S01]  /*24ac0*/  SYNCS.ARRIVE.TRANS64 RZ, [R11+URZ+0x38890], R3 ;  /* 0x038890030bff79a7 */ /* 0x0005e2000800003f */
[----:B0-----:R-:W-:-:S04]  /*24ad0*/  LOP3.LUT R8, R8, 0x1f, RZ, 0xc0, !PT ;  /* 0x0000001f08087812 */ /* 0x001fc800078ec0ff */
[----:B------:R-:W-:-:S13]  /*24ae0*/  ISETP.NE.AND P2, PT, R8, RZ, PT ;  /* 0x000000ff0800720c */ /* 0x000fda0003f45270 */
[----:B--2---:R-:W-:Y:S05]  /*24af0*/  @!P2 BRA `(.L_x_723) ;  /* 0x000000000004a947 */ /* 0x004fea0003800000 */
[----:B------:R-:W-:Y:S01]  /*24b00*/  BPT.TRAP 0x1 ;  /* 0x000000040000795c */ /* 0x000fe20000300000 */
.L_x_723:
[----:B------:R-:W-:Y:S05]  /*24b10*/  BSYNC B2 ;  /* 0x0000000000027941 */ /* 0x000fea0003800000 */
.L_x_722:
[----:B------:R-:W-:Y:S01]  /*24b20*/  IMAD.MOV.U32 R20, RZ, RZ, RZ ;  /* 0x000000ffff147224 */ /* 0x000fe200078e00ff */
[----:B------:R-:W-:Y:S01]  /*24b30*/  UIADD3 UR4, UP0, UR38, 0x570, URZ ;  /* 0x0000057026047890 */ /* 0x000fe2000ff1e03f */
[----:B------:R-:W-:Y:S01]  /*24b40*/  IMAD R9, R28, 0xa000, R16 ;  /* 0x0000a0001c097824 */ /* 0x000fe200078e0210 */
[----:B------:R-:W-:Y:S01]  /*24b50*/  PLOP3.LUT P2, PT, PT, PT, PT, 0x80, 0x0 ;  /* 0x000000000000781c */ /* 0x000fe20003f4f070 */
[----:B0-----:R-:W-:Y:S01]  /*24b60*/  IMAD R8, R12, 0x50, R0 ;  /* 0x000000500c087824 */ /* 0x001fe200078e0200 */
[----:B------:R-:W-:Y:S01]  /*24b70*/  R2UR UR10, R20 ;  /* 0x00000000140a72ca */ /* 0x000fe200000e0000 */
[----:B------:R-:W-:Y:S01]  /*24b80*/  VIADD R13, R9, 0x24400 ;  /* 0x00024400090d7836 */ /* 0x000fe20000000000 */
[----:B------:R-:W-:Y:S01]  /*24b90*/  IADD3 R3, R11, 0x38890, RZ ;  /* 0x000388900b037810 */ /* 0x000fe20007ffe0ff */
[----:B------:R-:W-:Y:S01]  /*24ba0*/  UIADD3.X UR5, URZ, UR39, URZ, UP0, !UPT ;  /* 0x000000273f057290 */ /* 0x000fe200087fe43f */
[----:B------:R-:W-:Y:S01]  /*24bb0*/  UMOV UR6, 0x0 ;  /* 0x0000000000067882 */ /* 0x000fe20000000000 */
[----:B------:R-:W-:-:S10]  /*24bc0*/  UMOV UR7, 0x12f00000 ;  /* 0x12f0000000077882 */ /* 0x000fd40000000000 */
.L_x_724:
        /* <DEDUP_REMOVED lines=13> */
[----:B------:R-:W-:Y:S02]  /*24ca0*/  UMOV UR7, 0x12f00000 ;  /* 0x12f0000000077882 */ /* 0x000fe40000000000 */
[----:B------:R-:W-:Y:S02]  /*24cb0*/  R2UR UR10, R13 ;  /* 0x000000000d0a72ca */ /* 0x000fe400000e0000 */
[----:B------:R-:W-:-:S13]  /*24cc0*/  IADD3 R13, R9, 0x26c00, RZ ;  /* 0x00026c00090d7810 */ /* 0x000fda0007ffe0ff */
.L_x_725:
        /* <DEDUP_REMOVED lines=16> */
.L_x_726:
        /* <DEDUP_REMOVED lines=16> */
.L_x_727:
        /* <DEDUP_REMOVED lines=13> */
.L_x_873:
[----:B------:R-:W-:Y:S05]  /*24fa0*/  BSYNC B2 ;  /* 0x0000000000027941 */ /* 0x000fea0003800000 */
.L_x_728:
[----:B------:R-:W-:Y:S01]  /*24fb0*/  BSSY B2, `(.L_x_730) ;  /* 0x000000b000027945 */ /* 0x000fe20003800000 */
[----:B------:R-:W-:Y:S01]  /*24fc0*/  IMAD.MOV.U32 R14, RZ, RZ, 0x0 ;  /* 0x00000000ff0e7424 */ /* 0x000fe200078e00ff */
[----:B------:R-:W-:Y:S02]  /*24fd0*/  MOV R15, 0x12f00000 ;  /* 0x12f00000000f7802 */ /* 0x000fe40000000f00 */
[----:B------:R-:W-:Y:S05]  /*24fe0*/  @P3 BRA `(.L_x_731) ;  /* 0x00000000001c3947 */ /* 0x000fea0003800000 */
[----:B------:R-:W2:Y:S01]  /*24ff0*/  S2R R13, SR_TID.X ;  /* 0x00000000000d7919 */ /* 0x000ea20000002100 */
[----:B------:R-:W-:-:S04]  /*25000*/  IMAD.MOV.U32 R3, RZ, RZ, 0xa000 ;  /* 0x0000a000ff037424 */ /* 0x000fc800078e00ff */
[----:B------:R3:W-:Y:S01]  /*25010*/  SYNCS.ARRIVE.TRANS64 RZ, [R11+URZ+0x388b0], R3 ;  /* 0x0388b0030bff79a7 */ /* 0x0007e2000800003f */
[----:B--2---:R-:W-:-:S04]  /*25020*/  LOP3.LUT R13, R13, 0x1f, RZ, 0xc0, !PT ;  /* 0x0000001f0d0d7812 */ /* 0x004fc800078ec0ff */
[----:B------:R-:W-:-:S13]  /*25030*/  ISETP.NE.AND P2, PT, R13, RZ, PT ;  /* 0x000000ff0d00720c */ /* 0x000fda0003f45270 */
[----:B---3--:R-:W-:Y:S05]  /*25040*/  @!P2 BRA `(.L_x_731) ;  /* 0x000000000004a947 */ /* 0x008fea0003800000 */
[----:B------:R-:W-:Y:S01]  /*25050*/  BPT.TRAP 0x1 ;  /* 0x000000040000795c */ /* 0x000fe20000300000 */
.L_x_731:
[----:B------:R-:W-:Y:S05]  /*25060*/  BSYNC B2 ;  /* 0x0000000000027941 */ /* 0x000fea0003800000 */
.L_x_730:
[----:B------:R-:W-:Y:S01]  /*25070*/  R2UR UR10, R20 ;  /* 0x00000000140a72ca */ /* 0x000fe200000e0000 */
[----:B------:R-:W-:Y:S01]  /*25080*/  UIADD3 UR4, UP0, UR38, 0x670, URZ ;  /* 0x0000067026047890 */ /* 0x000fe2000ff1e03f */
[----:B------:R-:W-:Y:S01]  /*25090*/  R2UR UR6, R14 ;  /* 0x000000000e0672ca */ /* 0x000fe200000e0000 */
[----:B01----:R-:W-:Y:S01]  /*250a0*/  VIADD R11, R11, 0x388b0 ;  /* 0x000388b00b0b7836 */ /* 0x003fe20000000000 */
[----:B------:R-:W-:Y:S01]  /*250b0*/  R2UR UR7, R15 ;  /* 0x000000000f0772ca */ /* 0x000fe200000e0000 */
[----:B------:R-:W-:Y:S01]  /*250c0*/  UIADD3.X UR5, URZ, UR39, URZ, UP0, !UPT ;  /* 0x000000273f057290 */ /* 0x000fe200087fe43f */
[----:B------:R-:W-:Y:S02]  /*250d0*/  PLOP3.LUT P2, PT, PT, PT, PT, 0x80, 0x0 ;  /* 0x000000000000781c */ /* 0x000fe40003f4f070 */
[----:B------:R-:W-:-:S11]  /*250e0*/  IADD3 R3, R9, 0x400, RZ ;  /* 0x0000040009037810 */ /* 0x000fd60007ffe0ff */
.L_x_732:
        /* <DEDUP_REMOVED lines=11> */
[----:B------:R-:W-:Y:S01]  /*251a0*/  R2UR UR6, R14 ;  /* 0x000000000e0672ca */ /* 0x000fe200000e0000 */
[----:B------:R-:W-:Y:S01]  /*251b0*/  VIADD R3, R9, 0x2c00 ;  /* 0x00002c0009037836 */ /* 0x000fe20000000000 */
[----:B------:R-:W-:Y:S02]  /*251c0*/  R2UR UR7, R15 ;  /* 0x000000000f0772ca */ /* 0x000fe400000e0000 */
[----:B------:R-:W-:Y:S02]  /*251d0*/  R2UR UR10, R10 ;  /* 0x000000000a0a72ca */ /* 0x000fe400000e0000 */
[----:B------:R-:W-:-:S13]  /*251e0*/  PLOP3.LUT P2, PT, PT, PT, PT, 0x80, 0x0 ;  /* 0x000000000000781c */ /* 0x000fda0003f4f070 */
.L_x_733:
        /* <DEDUP_REMOVED lines=15> */
.L_x_734:
        /* <DEDUP_REMOVED lines=15> */
.L_x_735:
        /* <DEDUP_REMOVED lines=10> */
.L_x_719:
[----:B------:R-:W-:Y:S05]  /*25470*/  BSYNC B1 ;  /* 0x0000000000017941 */ /* 0x000fea0003800000 */
.L_x_718:
[----:B------:R-:W-:Y:S01]  /*25480*/  ISETP.GT.AND P3, PT, R12, R6, PT ;  /* 0x000000060c00720c */ /* 0x000fe20003f64270 */
[----:B------:R-:W-:Y:S01]  /*25490*/  VIADD R28, R28, 0x1 ;  /* 0x000000011c1c7836 */ /* 0x000fe20000000000 */
[----:B------:R-:W-:-:S04]  /*254a0*/  IADD3 R12, R12, -0x1, RZ ;  /* 0xffffffff0c0c7810 */ /* 0x000fc80007ffe0ff */
[----:B------:R-:W-:-:S04]  /*254b0*/  ISETP.NE.AND P2, PT, R28, 0x2, PT ;  /* 0x000000021c00780c */ /* 0x000fc80003f45270 */
[----:B------:R-:W-:Y:S02]  /*254c0*/  SEL R3, RZ, 0x1, P2 ;  /* 0x00000001ff037807 */ /* 0x000fe40001000000 */
[----:B------:R-:W-:Y:S02]  /*254d0*/  SEL R28, R28, RZ, P2 ;  /* 0x000000ff1c1c7207 */ /* 0x000fe40001000000 */
[----:B------:R-:W-:Y:S01]  /*254e0*/  LOP3.LUT R30, R30, R3, RZ, 0x3c, !PT ;  /* 0x000000031e1e7212 */ /* 0x000fe200078e3cff */
[----:B------:R-:W-:Y:S06]  /*254f0*/  @P3 BRA `(.L_x_736) ;  /* 0xfffffff400303947 */ /* 0x000fec000383ffff */
.L_x_694:
[----:B------:R-:W-:Y:S05]  /*25500*/  BSYNC B0 ;  /* 0x0000000000007941 */ /* 0x000fea0003800000 */
.L_x_693:
[----:B------:R-:W-:Y:S05]  /*25510*/  @!P0 WARPSYNC.ALL ;  /* 0x0000000000008948 */ /* 0x000fea0003800000 */
[----:B------:R-:W-:Y:S01]  /*25520*/  @!P0 BAR.SYNC.DEFER_BLOCKING 0xc, 0x180 ;  /* 0x0306000000008b1d */ /* 0x000fe20000010000 */
[----:B------:R-:W-:-:S05]  /*25530*/  IMAD.MOV.U32 R0, RZ, RZ, RZ ;  /* 0x000000ffff007224 */ /* 0x000fca00078e00ff */
[----:B------:R-:W-:Y:S04]  /*25540*/  BSSY B0, `(.L_x_737) ;  /* 0x000001e000007945 */ /* 0x000fe80003800000 */
[----:B------:R-:W-:Y:S05]  /*25550*/  @!P1 BRA `(.L_x_738) ;  /* 0x0000000000709947 */ /* 0x000fea0003800000 */
[----:B------:R-:W-:-:S13]  /*25560*/  ISETP.NE.AND P0, PT, R5, RZ, PT ;  /* 0x000000ff0500720c */ /* 0x000fda0003f05270 */
[----:B------:R-:W1:Y:S02]  /*25570*/  @!P0 LDC R5, c[0x0][0x9f0] ;  /* 0x00027c00ff058b82 */ /* 0x000e640000000800 */
[-C--:B-1----:R-:W-:Y:S02]  /*25580*/  IABS R0, R5.reuse ;  /* 0x0000000500007213 */ /* 0x082fe40000000000 */
[----:B0-----:R-:W-:Y:S02]  /*25590*/  IABS R8, R5 ;  /* 0x0000000500087213 */ /* 0x001fe40000000000 */
[----:B------:R-:W0:Y:S03]  /*255a0*/  I2F.RP R9, R0 ;  /* 0x0000000000097306 */ /* 0x000e260000209400 */
[----:B------:R-:W-:-:S05]  /*255b0*/  IMAD.MOV R8, RZ, RZ, -R8 ;  /* 0x000000ffff087224 */ /* 0x000fca00078e0a08 */
[----:B0-----:R-:W0:Y:S02]  /*255c0*/  MUFU.RCP R9, R9 ;  /* 0x0000000900097308 */ /* 0x001e240000001000 */
[----:B0-----:R-:W-:-:S06]  /*255d0*/  VIADD R10, R9, 0xffffffe ;  /* 0x0ffffffe090a7836 */ /* 0x001fcc0000000000 */
[----:B------:R-:W0:Y:S02]  /*255e0*/  F2I.FTZ.U32.TRUNC.NTZ R3, R10 ;  /* 0x0000000a00037305 */ /* 0x000e24000021f000 */
[----:B0-----:R-:W-:-:S05]  /*255f0*/  IADD3 R2, RZ, -R3, RZ ;  /* 0x80000003ff027210 */ /* 0x001fca0007ffe0ff */
[----:B------:R-:W-:Y:S02]  /*25600*/  IMAD R6, R2, R0, RZ ;  /* 0x0000000002067224 */ /* 0x000fe400078e02ff */
[----:B------:R-:W-:-:S04]  /*25610*/  IMAD.MOV.U32 R2, RZ, RZ, RZ ;  /* 0x000000ffff027224 */ /* 0x000fc800078e00ff */
[----:B------:R-:W-:Y:S01]  /*25620*/  IMAD.HI.U32 R6, R3, R6, R2 ;  /* 0x0000000603067227 */ /* 0x000fe200078e0002 */
[----:B------:R-:W-:-:S04]  /*25630*/  IADD3 R3, R4, -0x1, R5 ;  /* 0xffffffff04037810 */ /* 0x000fc80007ffe005 */
[----:B------:R-:W-:Y:S02]  /*25640*/  IABS R2, R3 ;  /* 0x0000000300027213 */ /* 0x000fe40000000000 */
[----:B------:R-:W-:-:S03]  /*25650*/  LOP3.LUT R3, R3, R5, RZ, 0x3c, !PT ;  /* 0x0000000503037212 */ /* 0x000fc600078e3cff */
[----:B------:R-:W-:Y:S01]  /*25660*/  IMAD.HI.U32 R6, R6, R2, RZ ;  /* 0x0000000206067227 */ /* 0x000fe200078e00ff */
[----:B------:R-:W-:-:S03]  /*25670*/  ISETP.GE.AND P2, PT, R3, RZ, PT ;  /* 0x000000ff0300720c */ /* 0x000fc60003f46270 */
[----:B------:R-:W-:-:S05]  /*25680*/  IMAD R2, R6, R8, R2 ;  /* 0x0000000806027224 */ /* 0x000fca00078e0202 */
[----:B------:R-:W-:-:S13]  /*25690*/  ISETP.GT.U32.AND P1, PT, R0, R2, PT ;  /* 0x000000020000720c */ /* 0x000fda0003f24070 */
[-C--:B------:R-:W-:Y:S01]  /*256a0*/  @!P1 IADD3 R2, R2, -R0.reuse, RZ ;  /* 0x8000000002029210 */ /* 0x080fe20007ffe0ff */
[----:B------:R-:W-:Y:S01]  /*256b0*/  @!P1 VIADD R6, R6, 0x1 ;  /* 0x0000000106069836 */ /* 0x000fe20000000000 */
[----:B------:R-:W-:Y:S02]  /*256c0*/  ISETP.NE.AND P1, PT, R5, RZ, PT ;  /* 0x000000ff0500720c */ /* 0x000fe40003f25270 */
[----:B------:R-:W-:-:S13]  /*256d0*/  ISETP.GE.U32.AND P0, PT, R2, R0, PT ;  /* 0x000000000200720c */ /* 0x000fda0003f06070 */
[----:B------:R-:W-:-:S05]  /*256e0*/  @P0 VIADD R6, R6, 0x1 ;  /* 0x0000000106060836 */ /* 0x000fca0000000000 */
[----:B------:R-:W-:-:S05]  /*256f0*/  MOV R0, R6 ;  /* 0x0000000600007202 */ /* 0x000fca0000000f00 */
[----:B------:R-:W-:Y:S01]  /*25700*/  @!P2 IMAD.MOV R0, RZ, RZ, -R0 ;  /* 0x000000ffff00a224 */ /* 0x000fe200078e0a00 */
[----:B------:R-:W-:-:S07]  /*25710*/  @!P1 LOP3.LUT R0, RZ, R5, RZ, 0x33, !PT ;  /* 0x00000005ff009212 */ /* 0x000fce00078e33ff */
.L_x_738:
[----:B------:R-:W-:Y:S05]  /*25720*/  BSYNC B0 ;  /* 0x0000000000007941 */ /* 0x000fea0003800000 */
.L_x_737:
[-C--:B------:R-:W-:Y:S01]  /*25730*/  IMAD R3, R7, R0.reuse, RZ ;  /* 0x0000000007037224 */ /* 0x080fe200078e02ff */
[----:B------:R-:W-:Y:S04]  /*25740*/  BSSY B7, `(.L_x_739) ;  /* 0x0000393000077945 */ /* 0x000fe80003800000 */
[----:B------:R-:W-:Y:S01]  /*25750*/  VIADDMNMX R2, R3, R0, R4, PT ;  /* 0x0000000003027246 */ /* 0x000fe20003800104 */
[----:B------:R1:W-:Y:S03]  /*25760*/  STL [R1+0xc], R3 ;  /* 0x00000c0301007387 */ /* 0x0003e60000100800 */
[----:B------:R-:W-:Y:S01]  /*25770*/  ISETP.GT.AND P0, PT, R2, R3, PT ;  /* 0x000000030200720c */ /* 0x000fe20003f04270 */
[----:B------:R1:W-:-:S12]  /*25780*/  STL [R1+0x1c], R2 ;  /* 0x00001c0201007387 */ /* 0x0003d80000100800 */
[----:B-1----:R-:W-:Y:S05]  /*25790*/  @P0 BRA `(.L_x_740) ;  /* 0x0000000000480947 */ /* 0x002fea0003800000 */
[----:B------:R-:W1:Y:S02]  /*257a0*/  S2R R2, SR_TID.X ;  /* 0x0000000000027919 */ /* 0x000e640000002100 */
[----:B-1----:R-:W-:-:S04]  /*257b0*/  LOP3.LUT R2, R2, 0x7f, RZ, 0xc0, !PT ;  /* 0x0000007f02027812 */ /* 0x002fc800078ec0ff */
[----:B------:R-:W-:-:S13]  /*257c0*/  ISETP.NE.AND P0, PT, R2, RZ, PT ;  /* 0x000000ff0200720c */ /* 0x000fda0003f05270 */
[----:B------:R-:W-:Y:S05]  /*257d0*/  @P0 BRA `(.L_x_741) ;  /* 0x0000003800240947 */ /* 0x000fea0003800000 */
[----:B------:R-:W1:Y:S01]  /*257e0*/  S2R R5, SR_LANEID ;  /* 0x0000000000057919 */ /* 0x000e620000000000 */
[----:B------:R-:W-:Y:S01]  /*257f0*/  VOTEU.ANY UR4, UPT, PT ;  /* 0x0000000000047886 */ /* 0x000fe200038e0100 */
[----:B------:R-:W2:Y:S01]  /*25800*/  LDC.64 R2, c[0x0][0xc60] ;  /* 0x00031800ff027b82 */ /* 0x000ea20000000a00 */
[----:B------:R-:W1:Y:S01]  /*25810*/  FLO.U32 R0, UR4 ;  /* 0x0000000400007d00 */ /* 0x000e6200080e0000 */
[----:B------:R-:W-:Y:S01]  /*25820*/  ULDC.64 UR6, c[0x0][0x208] ;  /* 0x0000820000067ab9 */ /* 0x000fe20000000a00 */
[----:B-1----:R-:W-:-:S06]  /*25830*/  ISETP.EQ.U32.AND P0, PT, R0, R5, PT ;  /* 0x000000050000720c */ /* 0x002fcc0003f02070 */
[----:B------:R-:W2:Y:S07]  /*25840*/  POPC R5, UR4 ;  /* 0x0000000400057d09 */ /* 0x000eae0008000000 */
[----:B--2---:R-:W2:Y:S01]  /*25850*/  @P0 ATOMG.E.ADD.STRONG.GPU PT, R3, desc[UR6][R2.64], R5 ;  /* 0x00000005020309a8 */ /* 0x004ea200081ee1c6 */
[----:B------:R-:W1:Y:S02]  /*25860*/  S2R R4, SR_LTMASK ;  /* 0x0000000000047919 */ /* 0x000e640000003900 */
[----:B-1----:R-:W-:-:S04]  /*25870*/  LOP3.LUT R4, R4, UR4, RZ, 0xc0, !PT ;  /* 0x0000000404047c12 */ /* 0x002fc8000f8ec0ff */
[----:B------:R-:W1:Y:S01]  /*25880*/  POPC R7, R4 ;  /* 0x0000000400077309 */ /* 0x000e620000000000 */
[----:B--2---:R-:W1:Y:S02]  /*25890*/  SHFL.IDX PT, R0, R3, R0, 0x1f ;  /* 0x00001f0003007589 */ /* 0x004e6400000e0000 */
[----:B-1----:R-:W-:Y:S01]  /*258a0*/  IADD3 R24, R0, UR36, R7 ;  /* 0x0000002400187c10 */ /* 0x002fe2000fffe007 */
[----:B------:R-:W-:Y:S06]  /*258b0*/  BRA `(.L_x_741) ;  /* 0x0000003400ec7947 */ /* 0x000fec0003800000 */
.L_x_740:
        /* <DEDUP_REMOVED lines=8> */
[----:B------:R-:W-:Y:S01]  /*25940*/  MOV R4, UR6 ;  /* 0x0000000600047c02 */ /* 0x000fe20008000f00 */
[----:B------:R-:W-:Y:S01]  /*25950*/  IMAD.U32 R5, RZ, RZ, UR7 ;  /* 0x00000007ff057e24 */ /* 0x000fe2000f8e00ff */
[----:B------:R-:W1:Y:S01]  /*25960*/  LDC.64 R2, c[0x4][R2] ;  /* 0x0100000002027b82 */ /* 0x000e620000000a00 */
[----:B------:R-:W-:Y:S01]  /*25970*/  IMAD.U32 R6, RZ, RZ, UR8 ;  /* 0x00000008ff067e24 */ /* 0x000fe2000f8e00ff */
[----:B------:R-:W-:Y:S01]  /*25980*/  MOV R7, UR9 ;  /* 0x0000000900077c02 */ /* 0x000fe20008000f00 */
[----:B------:R-:W-:Y:S01]  /*25990*/  IMAD.U32 R10, RZ, RZ, UR4 ;  /* 0x00000004ff0a7e24 */ /* 0x000fe2000f8e00ff */
[----:B0-----:R-:W-:Y:S01]  /*259a0*/  MOV R8, 0x70 ;  /* 0x0000007000087802 */ /* 0x001fe20000000f00 */
[----:B------:R-:W-:-:S02]  /*259b0*/  IMAD.U32 R11, RZ, RZ, UR5 ;  /* 0x00000005ff0b7e24 */ /* 0x000fc4000f8e00ff */
[----:B------:R-:W-:Y:S02]  /*259c0*/  IMAD.MOV.U32 R12, RZ, RZ, 0x1 ;  /* 0x00000001ff0c7424 */ /* 0x000fe400078e00ff */
[----:B------:R-:W-:-:S07]  /*259d0*/  IMAD.MOV.U32 R13, RZ, RZ, RZ ;  /* 0x000000ffff0d7224 */ /* 0x000fce00078e00ff */
[----:B------:R-:W-:-:S07]  /*259e0*/  LEPC R20, `(.L_x_743) ;  /* 0x000000001014794e */ /* 0x000fce0000000000 */
[----:B-1----:R-:W-:Y:S05]  /*259f0*/  CALL.ABS.NOINC R2 ;  /* 0x0000000002007343 */ /* 0x002fea0003c00000 */
.L_x_743:
[----:B------:R-:W-:Y:S05]  /*25a00*/  BSYNC B6 ;  /* 0x0000000000067941 */ /* 0x000fea0003800000 */
.L_x_742:
[----:B------:R-:W-:Y:S01]  /*25a10*/  IADD3 R0, R16, 0x400, RZ ;  /* 0x0000040010007810 */ /* 0x000fe20007ffe0ff */
[----:B------:R-:W-:Y:S03]  /*25a20*/  BSSY B6, `(.L_x_744) ;  /* 0x0000022000067945 */ /* 0x000fe60003800000 */
[----:B------:R-:W-:-:S13]  /*25a30*/  LOP3.LUT P0, RZ, R0, 0x3ff, RZ, 0xc0, !PT ;  /* 0x000003ff00ff7812 */ /* 0x000fda000780c0ff */
[----:B------:R-:W-:Y:S05]  /*25a40*/  @!P0 BRA `(.L_x_745) ;  /* 0x00000000007c8947 */ /* 0x000fea0003800000 */
[----:B------:R-:W-:Y:S01]  /*25a50*/  MOV R22, 0x0 ;  /* 0x0000000000167802 */ /* 0x000fe20000000f00 */
[----:B------:R-:W-:Y:S01]  /*25a60*/  ULDC.64 UR6, c[0x4][0x138] ;  /* 0x01004e0000067ab9 */ /* 0x000fe20000000a00 */
[----:B------:R-:W-:Y:S01]  /*25a70*/  ULDC.64 UR8, c[0x4][0x140] ;  /* 0x0100500000087ab9 */ /* 0x000fe20000000a00 */
[----:B------:R-:W-:Y:S01]  /*25a80*/  ULDC.64 UR4, c[0x4][0xa0] ;  /* 0x0100280000047ab9 */ /* 0x000fe20000000a00 */
[----:B------:R1:W2:Y:S01]  /*25a90*/  LDC.64 R2, c[0x4][R22] ;  /* 0x0100000016027b82 */ /* 0x0002a20000000a00 */
[----:B------:R-:W-:Y:S01]  /*25aa0*/  IMAD.U32 R4, RZ, RZ, UR6 ;  /* 0x00000006ff047e24 */ /* 0x000fe2000f8e00ff */
[----:B------:R-:W-:Y:S01]  /*25ab0*/  MOV R6, UR8 ;  /* 0x0000000800067c02 */ /* 0x000fe20008000f00 */
[----:B------:R-:W-:Y:S01]  /*25ac0*/  IMAD.U32 R5, RZ, RZ, UR7 ;  /* 0x00000007ff057e24 */ /* 0x000fe2000f8e00ff */
[----:B------:R-:W-:Y:S01]  /*25ad0*/  MOV R11, UR5 ;  /* 0x00000005000b7c02 */ /* 0x000fe20008000f00 */
[----:B------:R-:W-:Y:S01]  /*25ae0*/  IMAD.U32 R7, RZ, RZ, UR9 ;  /* 0x00000009ff077e24 */ /* 0x000fe2000f8e00ff */
[----:B------:R-:W-:Y:S01]  /*25af0*/  MOV R13, RZ ;  /* 0x000000ff000d7202 */ /* 0x000fe20000000f00 */
[----:B------:R-:W-:-:S02]  /*25b00*/  IMAD.U32 R10, RZ, RZ, UR4 ;  /* 0x00000004ff0a7e24 */ /* 0x000fc4000f8e00ff */
[----:B0-----:R-:W-:Y:S02]  /*25b10*/  IMAD.MOV.U32 R8, RZ, RZ, 0x70 ;  /* 0x00000070ff087424 */ /* 0x001fe400078e00ff */
[----:B-1----:R-:W-:-:S07]  /*25b20*/  IMAD.MOV.U32 R12, RZ, RZ, 0x1 ;  /* 0x00000001ff0c7424 */ /* 0x002fce00078e00ff */
[----:B------:R-:W-:-:S07]  /*25b30*/  LEPC R20, `(.L_x_746) ;  /* 0x000000001014794e */ /* 0x000fce0000000000 */
[----:B--2---:R-:W-:Y:S05]  /*25b40*/  CALL.ABS.NOINC R2 ;  /* 0x0000000002007343 */ /* 0x004fea0003c00000 */
.L_x_746:
[----:B------:R0:W1:Y:S01]  /*25b50*/  LDC.64 R2, c[0x4][R22] ;  /* 0x0100000016027b82 */ /* 0x0000620000000a00 */
[----:B------:R-:W-:Y:S01]  /*25b60*/  ULDC.64 UR4, c[0x4][0x138] ;  /* 0x01004e0000047ab9 */ /* 0x000fe20000000a00 */
[----:B------:R-:W-:Y:S01]  /*25b70*/  ULDC.64 UR6, c[0x4][0x140] ;  /* 0x0100500000067ab9 */ /* 0x000fe20000000a00 */
[----:B------:R-:W-:Y:S01]  /*25b80*/  ULDC.64 UR8, c[0x4][0xa8] ;  /* 0x01002a0000087ab9 */ /* 0x000fe20000000a00 */
[----:B------:R-:W-:Y:S01]  /*25b90*/  IMAD.U32 R4, RZ, RZ, UR4 ;  /* 0x00000004ff047e24 */ /* 0x000fe2000f8e00ff */
[----:B------:R-:W-:Y:S01]  /*25ba0*/  MOV R6, UR6 ;  /* 0x0000000600067c02 */ /* 0x000fe20008000f00 */
[----:B------:R-:W-:Y:S01]  /*25bb0*/  IMAD.U32 R5, RZ, RZ, UR5 ;  /* 0x00000005ff057e24 */ /* 0x000fe2000f8e00ff */
[----:B------:R-:W-:Y:S01]  /*25bc0*/  MOV R11, UR9 ;  /* 0x00000009000b7c02 */ /* 0x000fe20008000f00 */
[----:B------:R-:W-:Y:S01]  /*25bd0*/  IMAD.U32 R7, RZ, RZ, UR7 ;  /* 0x00000007ff077e24 */ /* 0x000fe2000f8e00ff */
[----:B------:R-:W-:Y:S01]  /*25be0*/  MOV R13, RZ ;  /* 0x000000ff000d7202 */ /* 0x000fe20000000f00 */
[----:B------:R-:W-:-:S02]  /*25bf0*/  IMAD.U32 R10, RZ, RZ, UR8 ;  /* 0x00000008ff0a7e24 */ /* 0x000fc4000f8e00ff */
[----:B------:R-:W-:Y:S02]  /*25c00*/  IMAD.MOV.U32 R8, RZ, RZ, 0x70 ;  /* 0x00000070ff087424 */ /* 0x000fe400078e00ff */
[----:B0-----:R-:W-:-:S07]  /*25c10*/  IMAD.MOV.U32 R12, RZ, RZ, 0x1 ;  /* 0x00000001ff0c7424 */ /* 0x001fce00078e00ff */
[----:B------:R-:W-:-:S07]  /*25c20*/  LEPC R20, `(.L_x_745) ;  /* 0x000000001014794e */ /* 0x000fce0000000000 */
[----:B-1----:R-:W-:Y:S05]  /*25c30*/  CALL.ABS.NOINC R2 ;  /* 0x0000000002007343 */ /* 0x002fea0003c00000 */
.L_x_745:
[----:B------:R-:W-:Y:S05]  /*25c40*/  BSYNC B6 ;  /* 0x0000000000067941 */ /* 0x000fea0003800000 */
.L_x_744:
[----:B------:R-:W2:Y:S01]  /*25c50*/  LDL R22, [R1+0x1c] ;  /* 0x00001c0001167983 */ /* 0x000ea20000100800 */
[----:B------:R-:W-:-:S03]  /*25c60*/  ULDC.64 UR4, c[0x0][0x9f8] ;  /* 0x00027e0000047ab9 */ /* 0x000fc60000000a00 */
[----:B------:R-:W3:Y:S01]  /*25c70*/  LDL R7, [R1+0x8] ;  /* 0x0000080001077983 */ /* 0x000ee20000100800 */
[----:B------:R-:W-:-:S03]  /*25c80*/  ISETP.NE.U32.AND P0, PT, RZ, UR4, PT ;  /* 0x00000004ff007c0c */ /* 0x000fc6000bf05070 */
[----:B------:R-:W4:Y:S01]  /*25c90*/  LDL R21, [R1+0x10] ;  /* 0x0000100001157983 */ /* 0x000f220000100800 */
[----:B------:R-:W-:Y:S01]  /*25ca0*/  ISETP.NE.AND.EX P0, PT, RZ, UR5, PT, P0 ;  /* 0x00000005ff007c0c */ /* 0x000fe2000bf05300 */
[----:B------:R-:W-:Y:S01]  /*25cb0*/  ULDC.64 UR6, c[0x0][0x208] ;  /* 0x0000820000067ab9 */ /* 0x000fe20000000a00 */
[----:B------:R-:W1:Y:S01]  /*25cc0*/  LDC R0, c[0x0][0x430] ;  /* 0x00010c00ff007b82 */ /* 0x000e620000000800 */
[----:B------:R-:W0:Y:S10]  /*25cd0*/  S2R R20, SR_TID.X ;  /* 0x0000000000147919 */ /* 0x000e340000002100 */
[----:B------:R-:W-:Y:S01]  /*25ce0*/  @P0 IADD3 R2, P1, R17, UR4, RZ ;  /* 0x0000000411020c10 */ /* 0x000fe2000ff3e0ff */
[----:B------:R-:W-:-:S03]  /*25cf0*/  ULDC UR4, c[0x0][0x2f4] ;  /* 0x0000bd0000047ab9 */ /* 0x000fc60000000800 */
[----:B------:R-:W-:-:S05]  /*25d00*/  @P0 IADD3.X R3, R19, UR5, RZ, P1, !PT ;  /* 0x0000000513030c10 */ /* 0x000fca0008ffe4ff */
[----:B------:R4:W4:Y:S01]  /*25d10*/  @P0 LDG.E R32, desc[UR6][R2.64] ;  /* 0x0000000602200981 */ /* 0x000922000c1e1900 */
[----:B0-----:R-:W-:-:S04]  /*25d20*/  LOP3.LUT R20, R20, 0x7f, RZ, 0xc0, !PT ;  /* 0x0000007f14147812 */ /* 0x001fc800078ec0ff */
[----:B------:R-:W-:Y:S02]  /*25d30*/  SHF.R.U32.HI R4, RZ, 0x3, R20 ;  /* 0x00000003ff047819 */ /* 0x000fe40000011614 */
[----:B------:R-:W0:Y:S01]  /*25d40*/  S2R R20, SR_TID.X ;  /* 0x0000000000147919 */ /* 0x000e220000002100 */
[----:B-1----:R-:W-:-:S13]  /*25d50*/  ISETP.NE.AND P1, PT, R0, 0x1, PT ;  /* 0x000000010000780c */ /* 0x002fda0003f25270 */
[----:B------:R-:W1:Y:S01]  /*25d60*/  @P1 LDC R6, c[0x0][0x438] ;  /* 0x00010e00ff061b82 */ /* 0x000e620000000800 */
[----:B0-----:R-:W-:-:S05]  /*25d70*/  IMAD.SHL.U32 R20, R20, 0x10, RZ ;  /* 0x0000001014147824 */ /* 0x001fca00078e00ff */
[----:B------:R-:W-:Y:S02]  /*25d80*/  LOP3.LUT R20, R4, 0x70, R20, 0xf8, !PT ;  /* 0x0000007004147812 */ /* 0x000fe400078ef814 */
[----:B------:R-:W0:Y:S01]  /*25d90*/  @P1 LDC R4, c[0x0][0x434] ;  /* 0x00010d00ff041b82 */ /* 0x000e220000000800 */
[----:B------:R-:W-:Y:S02]  /*25da0*/  LOP3.LUT R18, R18, 0xfffffffe, RZ, 0xc0, !PT ;  /* 0xfffffffe12127812 */ /* 0x000fe400078ec0ff */
[----:B------:R-:W-:-:S04]  /*25db0*/  LOP3.LUT R9, R34, 0x40, RZ, 0xfc, !PT ;  /* 0x0000004022097812 */ /* 0x000fc800078efcff */
[----:B------:R-:W-:Y:S01]  /*25dc0*/  ISETP.GE.AND P3, PT, R9, UR4, PT ;  /* 0x0000000409007c0c */ /* 0x000fe2000bf66270 */
[----:B------:R-:W-:Y:S01]  /*25dd0*/  UMOV UR5, 0xffffffff ;  /* 0xffffffff00057882 */ /* 0x000fe20000000000 */
[----:B--2---:R-:W-:-:S04]  /*25de0*/  VIADD R22, R22, 0xffffffff ;  /* 0xffffffff16167836 */ /* 0x004fc80000000000 */
[----:B------:R-:W-:-:S05]  /*25df0*/  IMAD R5, R22, 0x50, R20 ;  /* 0x0000005016057824 */ /* 0x000fca00078e0214 */
[----:B---3--:R-:W-:-:S04]  /*25e00*/  ISETP.GE.AND P0, PT, R5, R7, PT ;  /* 0x000000070500720c */ /* 0x008fc80003f06270 */
[----:B------:R-:W-:Y:S02]  /*25e10*/  ISETP.GT.U32.OR P0, PT, R20, 0x4f, P0 ;  /* 0x0000004f1400780c */ /* 0x000fe40000704470 */
[----:B----4-:R-:W-:-:S11]  /*25e20*/  IADD3 R5, R5, R21, RZ ;  /* 0x0000001505057210 */ /* 0x010fd60007ffe0ff */
[----:B------:R-:W2:Y:S01]  /*25e30*/  @!P0 LDC.64 R2, c[0x0][0x428] ;  /* 0x00010a00ff028b82 */ /* 0x000ea20000000a00 */
[----:B0-----:R-:W-:-:S04]  /*25e40*/  @P1 IMAD.HI.U32 R7, R5, R4, RZ ;  /* 0x0000000405071227 */ /* 0x001fc800078e00ff */
[----:B------:R-:W-:Y:S01]  /*25e50*/  IMAD.MOV.U32 R4, RZ, RZ, R5 ;  /* 0x000000ffff047224 */ /* 0x000fe200078e0005 */
[----:B-1----:R-:W-:Y:S02]  /*25e60*/  @P1 SHF.R.U32.HI R4, RZ, R6, R7 ;  /* 0x00000006ff041219 */ /* 0x002fe40000011607 */
[----:B------:R-:W-:-:S03]  /*25e70*/  SHF.R.S32.HI R8, RZ, 0x1f, R32 ;  /* 0x0000001fff087819 */ /* 0x000fc60000011420 */
[----:B------:R-:W-:-:S04]  /*25e80*/  IMAD.MOV R6, RZ, RZ, -R4 ;  /* 0x000000ffff067224 */ /* 0x000fc800078e0a04 */
[----:B------:R-:W-:Y:S01]  /*25e90*/  IMAD R0, R0, R6, R5 ;  /* 0x0000000600007224 */ /* 0x000fe200078e0205 */
[--C-:B------:R-:W-:Y:S01]  /*25ea0*/  @!P0 SHF.R.S32.HI R5, RZ, 0x1f, R4.reuse ;  /* 0x0000001fff058819 */ /* 0x100fe20000011404 */
[-C--:B--2---:R-:W-:Y:S02]  /*25eb0*/  @!P0 IMAD R6, R8, R2.reuse, RZ ;  /* 0x0000000208068224 */ /* 0x084fe400078e02ff */
[----:B------:R-:W-:-:S04]  /*25ec0*/  @!P0 IMAD.WIDE.U32 R4, R32, R2, R4 ;  /* 0x0000000220048225 */ /* 0x000fc800078e0004 */
[----:B------:R-:W-:Y:S02]  /*25ed0*/  @!P0 IMAD R6, R32, R3, R6 ;  /* 0x0000000320068224 */ /* 0x000fe400078e0206 */
[----:B------:R-:W0:Y:S03]  /*25ee0*/  @!P0 LDC.64 R2, c[0x0][0x418] ;  /* 0x00010600ff028b82 */ /* 0x000e260000000a00 */
[----:B------:R-:W-:Y:S01]  /*25ef0*/  @!P0 IADD3 R6, R5, R6, RZ ;  /* 0x0000000605068210 */ /* 0x000fe20007ffe0ff */
[----:B------:R-:W-:Y:S01]  /*25f00*/  IMAD.U32 R7, RZ, RZ, UR37 ;  /* 0x00000025ff077e24 */ /* 0x000fe2000f8e00ff */
[----:B0-----:R-:W-:-:S04]  /*25f10*/  @!P0 LEA R2, P1, R4, R2, 0x2 ;  /* 0x0000000204028211 */ /* 0x001fc800078210ff */
[----:B------:R-:W-:Y:S01]  /*25f20*/  @!P0 LEA.HI.X R3, R4, R3, R6, 0x2, P1 ;  /* 0x0000000304038211 */ /* 0x000fe200008f1406 */
[----:B------:R-:W-:-:S06]  /*25f30*/  IMAD.MOV.U32 R4, RZ, RZ, RZ ;  /* 0x000000ffff047224 */ /* 0x000fcc00078e00ff */
[----:B------:R0:W5:Y:S01]  /*25f40*/  @!P0 LDG.E R4, desc[UR6][R2.64] ;  /* 0x0000000602048981 */ /* 0x000162000c1e1900 */
[----:B------:R-:W-:Y:S02]  /*25f50*/  ISETP.GT.U32.AND P0, PT, R20, 0x4f, PT ;  /* 0x0000004f1400780c */ /* 0x000fe40003f04070 */
[----:B------:R-:W-:-:S11]  /*25f60*/  ISETP.NE.AND P2, PT, R7, 0x3, PT ;  /* 0x000000030700780c */ /* 0x000fd60003f45270 */
[----:B------:R-:W-:Y:S02]  /*25f70*/  @P0 LOP3.LUT R18, R18, 0x1, RZ, 0xfc, !PT ;  /* 0x0000000112120812 */ /* 0x000fe400078efcff */
[----:B------:R-:W-:Y:S02]  /*25f80*/  ISETP.GE.AND P0, PT, R34, UR4, PT ;  /* 0x0000000422007c0c */ /* 0x000fe4000bf06270 */
[----:B------:R-:W-:-:S04]  /*25f90*/  LOP3.LUT R18, R18, 0xffffffdf, RZ, 0xc0, !PT ;  /* 0xffffffdf12127812 */ /* 0x000fc800078ec0ff */
[----:B------:R-:W-:-:S04]  /*25fa0*/  @P2 LOP3.LUT R18, R18, 0x20, RZ, 0xfc, !PT ;  /* 0x0000002012122812 */ /* 0x000fc800078efcff */
[----:B------:R-:W-:Y:S01]  /*25fb0*/  LOP3.LUT R18, R18, 0xffffffef, RZ, 0xc0, !PT ;  /* 0xffffffef12127812 */ /* 0x000fe200078ec0ff */
[----:B------:R1:W-:Y:S03]  /*25fc0*/  STL [R1+0x14], R8 ;  /* 0x0000140801007387 */ /* 0x0003e60000100800 */
[----:B------:R-:W-:-:S04]  /*25fd0*/  @P0 LOP3.LUT R18, R18, 0x10, RZ, 0xfc, !PT ;  /* 0x0000001012120812 */ /* 0x000fc800078efcff */
[----:B------:R-:W-:Y:S02]  /*25fe0*/  LOP3.LUT R18, R18, 0xfffffff7, RZ, 0xc0, !PT ;  /* 0xfffffff712127812 */ /* 0x000fe400078ec0ff */
[----:B-1----:R-:W-:Y:S02]  /*25ff0*/  LOP3.LUT R8, R34, 0x80, RZ, 0xfc, !PT ;  /* 0x0000008022087812 */ /* 0x002fe400078efcff */
[----:B------:R-:W-:Y:S02]  /*26000*/  @P3 LOP3.LUT R18, R18, 0x8, RZ, 0xfc, !PT ;  /* 0x0000000812123812 */ /* 0x000fe400078efcff */
[----:B------:R-:W-:Y:S02]  /*26010*/  ISETP.GE.AND P1, PT, R8, UR4, PT ;  /* 0x0000000408007c0c */ /* 0x000fe4000bf26270 */
[----:B------:R-:W-:Y:S02]  /*26020*/  ISETP.GE.AND P0, PT, R37, UR4, PT ;  /* 0x0000000425007c0c */ /* 0x000fe4000bf06270 */
[----:B------:R-:W-:-:S04]  /*26030*/  LOP3.LUT R18, R18, 0xfffffffd, RZ, 0xc0, !PT ;  /* 0xfffffffd12127812 */ /* 0x000fc800078ec0ff */
[----:B------:R-:W-:-:S05]  /*26040*/  LOP3.LUT R18, R18, 0xfffffffb, RZ, 0xc0, !PT ;  /* 0xfffffffb12127812 */ /* 0x000fca00078ec0ff */
[----:B------:R-:W-:-:S04]  /*26050*/  @P1 LOP3.LUT R18, R18, 0x4, RZ, 0xfc, !PT ;  /* 0x0000000412121812 */ /* 0x000fc800078efcff */
[----:B------:R-:W-:Y:S01]  /*26060*/  @P0 LOP3.LUT R18, R18, 0x2, RZ, 0xfc, !PT ;  /* 0x0000000212120812 */ /* 0x000fe200078efcff */
[----:B0-----:R-:W-:Y:S06]  /*26070*/  BRA.DIV UR5, `(.L_x_747) ;  /* 0x00000056050c7947 */ /* 0x001fec000b800000 */
.L_x_876:
[----:B------:R-:W-:Y:S05]  /*26080*/  @!P2 BRA `(.L_x_748) ;  /* 0x000000000004a947 */ /* 0x000fea0003800000 */
[----:B------:R-:W-:Y:S01]  /*26090*/  BPT.TRAP 0x1 ;  /* 0x000000040000795c */ /* 0x000fe20000300000 */
.L_x_748:
        /* <DEDUP_REMOVED lines=8> */
[----:B------:R-:W-:-:S04]  /*26120*/  ULDC.64 UR4, c[0x0][0x338] ;  /* 0x0000ce0000047ab9 */ /* 0x000fc80000000a00 */
[----:B------:R-:W-:Y:S01]  /*26130*/  IADD3 R3, R3, R5, RZ ;  /* 0x0000000503037210 */ /* 0x000fe20007ffe0ff */
[----:B------:R-:W-:-:S04]  /*26140*/  IMAD R5, R7, UR4, RZ ;  /* 0x0000000407057c24 */ /* 0x000fc8000f8e02ff */
[C---:B------:R-:W-:Y:S02]  /*26150*/  IMAD R5, R4.reuse, UR5, R5 ;  /* 0x0000000504057c24 */ /* 0x040fe4000f8e0205 */
[----:B------:R-:W-:Y:S01]  /*26160*/  IMAD.WIDE.U32 R2, R4, UR4, R2 ;  /* 0x0000000404027c25 */ /* 0x000fe2000f8e0002 */
        /* <DEDUP_REMOVED lines=10> */
.L_x_877:
[----:B------:R-:W-:Y:S05]  /*26210*/  BSYNC B0 ;  /* 0x0000000000007941 */ /* 0x000fea0003800000 */
.L_x_749:
[----:B------:R-:W2:Y:S01]  /*26220*/  LDL R9, [R1+0x8] ;  /* 0x0000080001097983 */ /* 0x000ea20000100800 */
        /* <DEDUP_REMOVED lines=8> */
[----:B------:R-:W-:Y:S02]  /*262b0*/  IADD3 R3, R3, R6, RZ ;  /* 0x0000000603037210 */ /* 0x000fe40007ffe0ff */
        /* <DEDUP_REMOVED lines=8> */
[----:B------:R-:W-:Y:S02]  /*26340*/  LEA R0, P0, R2, UR6, 0x1 ;  /* 0x0000000602007c11 */ /* 0x000fe4000f8008ff */
[----:B-1----:R-:W-:Y:S02]  /*26350*/  LOP3.LUT R8, R8, 0x7f, RZ, 0xc0, !PT ;  /* 0x0000007f08087812 */ /* 0x002fe400078ec0ff */
[----:B------:R-:W-:Y:S02]  /*26360*/  LEA.HI.X R6, R2, UR7, R6, 0x1, P0 ;  /* 0x0000000702067c11 */ /* 0x000fe400080f0c06 */
[----:B------:R-:W-:Y:S01]  /*26370*/  SHF.R.U32.HI R8, RZ, 0x3, R8 ;  /* 0x00000003ff087819 */ /* 0x000fe20000011608 */
[----:B--2---:R-:W-:-:S04]  /*26380*/  IMAD R4, R22, -0x50, R9 ;  /* 0xffffffb016047824 */ /* 0x004fc800078e0209 */
[----:B------:R-:W-:-:S05]  /*26390*/  IMAD.IADD R4, R4, 0x1, -R8 ;  /* 0x0000000104047824 */ /* 0x000fca00078e0a08 */
[----:B------:R-:W-:Y:S01]  /*263a0*/  ISETP.GE.AND P0, PT, R4, 0x1, PT ;  /* 0x000000010400780c */ /* 0x000fe20003f06270 */
[----:B------:R-:W-:-:S12]  /*263b0*/  BRA.DIV UR4, `(.L_x_751) ;  /* 0x0000005204847947 */ /* 0x000fd8000b800000 */
[----:B------:R-:W0:Y:S01]  /*263c0*/  SHFL.IDX PT, R3, R0, RZ, 0x181f ;  /* 0x00181fff00037589 */ /* 0x000e2200000e0000 */
[C---:B------:R-:W-:Y:S01]  /*263d0*/  LOP3.LUT P5, RZ, R18.reuse, 0x10, RZ, 0xc0, !PT ;  /* 0x0000001012ff7812 */ /* 0x040fe200078ac0ff */
[----:B------:R-:W-:Y:S01]  /*263e0*/  @P0 IMAD R9, R7, 0x2, R16 ;  /* 0x0000000207090824 */ /* 0x000fe200078e0210 */
[C---:B------:R-:W-:Y:S01]  /*263f0*/  LOP3.LUT P4, RZ, R18.reuse, 0x8, RZ, 0xc0, !PT ;  /* 0x0000000812ff7812 */ /* 0x040fe2000788c0ff */
[----:B------:R-:W1:Y:S01]  /*26400*/  SHFL.IDX PT, R2, R6, RZ, 0x181f ;  /* 0x00181fff06027589 */ /* 0x000e6200000e0000 */
[C---:B------:R-:W-:Y:S01]  /*26410*/  LOP3.LUT P3, RZ, R18.reuse, 0x4, RZ, 0xc0, !PT ;  /* 0x0000000412ff7812 */ /* 0x040fe2000786c0ff */
[----:B------:R-:W-:Y:S01]  /*26420*/  ULDC.64 UR4, c[0x0][0x208] ;  /* 0x0000820000047ab9 */ /* 0x000fe20000000a00 */
[----:B------:R-:W-:Y:S01]  /*26430*/  LOP3.LUT P2, RZ, R18, 0x2, RZ, 0xc0, !PT ;  /* 0x0000000212ff7812 */ /* 0x000fe2000784c0ff */
[----:B------:R-:W-:Y:S01]  /*26440*/  SHFL.IDX PT, R8, R6, 0x1, 0x181f ;  /* 0x00381f0006087f89 */ /* 0x000fe200000e0000 */
[----:B0-----:R-:W-:-:S04]  /*26450*/  @P0 LEA R3, P1, R34, R3, 0x1 ;  /* 0x0000000322030211 */ /* 0x001fc800078208ff */
[----:B-1----:R-:W-:Y:S02]  /*26460*/  @P0 IADD3.X R2, RZ, R2, RZ, P1, !PT ;  /* 0x00000002ff020210 */ /* 0x002fe40000ffe4ff */
[----:B------:R-:W-:Y:S02]  /*26470*/  ISETP.GE.AND P1, PT, R4, 0x11, PT ;  /* 0x000000110400780c */ /* 0x000fe40003f26270 */
[----:B------:R-:W-:-:S04]  /*26480*/  @P0 LOP3.LUT R3, R3, R2, RZ, 0x3c, !PT ;  /* 0x0000000203030212 */ /* 0x000fc800078e3cff */
[----:B------:R-:W-:-:S04]  /*26490*/  @P0 LOP3.LUT R2, R3, R2, RZ, 0x3c, !PT ;  /* 0x0000000203020212 */ /* 0x000fc800078e3cff */
[----:B------:R-:W-:-:S03]  /*264a0*/  @P0 LOP3.LUT R3, R3, R2, RZ, 0x3c, !PT ;  /* 0x0000000203030212 */ /* 0x000fc600078e3cff */
[----:B------:R-:W-:Y:S02]  /*264b0*/  @P1 LEA R21, R7, R16, 0x1 ;  /* 0x0000001007151211 */ /* 0x000fe400078e08ff */
[----:B------:R-:W-:Y:S04]  /*264c0*/  @P0 LDGSTS.E.BYPASS.LTC128B.128 [R9+0x24400], desc[UR4][R2.64], !P5 ;  /* 0x2440000002090fae */ /* 0x000fe8000e901d44 */
[----:B------:R-:W-:Y:S04]  /*264d0*/  @P0 LDGSTS.E.BYPASS.LTC128B.128 [R9+0x26c00], desc[UR4][R2.64+0x80], !P4 ;  /* 0x26c0008002090fae */ /* 0x000fe8000e101d44 */
[----:B------:R-:W-:Y:S04]  /*264e0*/  @P0 LDGSTS.E.BYPASS.LTC128B.128 [R9+0x29400], desc[UR4][R2.64+0x100], !P3 ;  /* 0x2940010002090fae */ /* 0x000fe8000d901d44 */
[----:B------:R0:W-:Y:S04]  /*264f0*/  @P0 LDGSTS.E.BYPASS.LTC128B.128 [R9+0x2bc00], desc[UR4][R2.64+0x180], !P2 ;  /* 0x2bc0018002090fae */ /* 0x0001e8000d101d44 */
[----:B0-----:R-:W0:Y:S02]  /*26500*/  SHFL.IDX PT, R2, R0, 0x1, 0x181f ;  /* 0x00381f0000027f89 */ /* 0x001e2400000e0000 */
        /* <DEDUP_REMOVED lines=21> */
[----:B0-----:R-:W-:-:S04]  /*26660*/  @P1 LEA R2, P0, R34, R2, 0x1 ;  /* 0x0000000222021211 */ /* 0x001fc800078008ff */
[----:B------:R-:W-:Y:S02]  /*26670*/  @P1 IADD3.X R3, RZ, R8, RZ, P0, !PT ;  /* 0x00000008ff031210 */ /* 0x000fe400007fe4ff */
[----:B------:R0:W2:Y:S04]  /*26680*/  SHFL.IDX PT, R8, R6, 0x4, 0x181f ;  /* 0x00981f0006087f89 */ /* 0x0000a800000e0000 */
[----:B------:R0:W-:Y:S04]  /*26690*/  @P1 LDGSTS.E.BYPASS.LTC128B.128 [R21+0x25c00], desc[UR4][R2.64], !P5 ;  /* 0x25c0000002151fae */ /* 0x0001e8000e901d44 */
[----:B------:R0:W-:Y:S04]  /*266a0*/  @P1 LDGSTS.E.BYPASS.LTC128B.128 [R21+0x28400], desc[UR4][R2.64+0x80], !P4 ;  /* 0x2840008002151fae */ /* 0x0001e8000e101d44 */
[----:B------:R0:W-:Y:S04]  /*266b0*/  @P1 LDGSTS.E.BYPASS.LTC128B.128 [R21+0x2ac00], desc[UR4][R2.64+0x100], !P3 ;  /* 0x2ac0010002151fae */ /* 0x0001e8000d901d44 */
[----:B-1----:R0:W-:Y:S02]  /*266c0*/  @P1 LDGSTS.E.BYPASS.LTC128B.128 [R21+0x2d400], desc[UR4][R2.64+0x180], !P2 ;  /* 0x2d40018002151fae */ /* 0x0021e4000d101d44 */
.L_x_889:
[----:B------:R-:W-:Y:S01]  /*266d0*/  ISETP.GE.AND P0, PT, R4, 0x41, PT ;  /* 0x000000410400780c */ /* 0x000fe20003f06270 */
[----:B------:R-:W-:-:S12]  /*266e0*/  BSSY B0, `(.L_x_752) ;  /* 0x0000011000007945 */ /* 0x000fd80003800000 */
[----:B------:R-:W-:Y:S05]  /*266f0*/  @!P0 BRA `(.L_x_753) ;  /* 0x00000000003c8947 */ /* 0x000fea0003800000 */
[C---:B------:R-:W-:Y:S01]  /*26700*/  LOP3.LUT P4, RZ, R18.reuse, 0x10, RZ, 0xc0, !PT ;  /* 0x0000001012ff7812 */ /* 0x040fe2000788c0ff */
[----:B------:R-:W-:Y:S01]  /*26710*/  ULDC.64 UR4, c[0x0][0x208] ;  /* 0x0000820000047ab9 */ /* 0x000fe20000000a00 */
[C---:B------:R-:W-:Y:S02]  /*26720*/  LOP3.LUT P3, RZ, R18.reuse, 0x8, RZ, 0xc0, !PT ;  /* 0x0000000812ff7812 */ /* 0x040fe4000786c0ff */
[C---:B------:R-:W-:Y:S02]  /*26730*/  LOP3.LUT P2, RZ, R18.reuse, 0x4, RZ, 0xc0, !PT ;  /* 0x0000000412ff7812 */ /* 0x040fe4000784c0ff */
[----:B------:R-:W-:Y:S02]  /*26740*/  LOP3.LUT P1, RZ, R18, 0x2, RZ, 0xc0, !PT ;  /* 0x0000000212ff7812 */ /* 0x000fe4000782c0ff */
[----:B0-----:R-:W-:Y:S02]  /*26750*/  LEA R2, P0, R34, R0, 0x1 ;  /* 0x0000000022027211 */ /* 0x001fe400078008ff */
[----:B------:R-:W-:-:S03]  /*26760*/  LEA R7, R7, R16, 0x1 ;  /* 0x0000001007077211 */ /* 0x000fc600078e08ff */
        /* <DEDUP_REMOVED lines=8> */
.L_x_753:
[----:B------:R-:W-:Y:S05]  /*267f0*/  BSYNC B0 ;  /* 0x0000000000007941 */ /* 0x000fea0003800000 */
.L_x_752:
[----:B------:R-:W-:Y:S01]  /*26800*/  NOP ;  /* 0x0000000000007918 */ /* 0x000fe20000000000 */
[----:B------:R-:W-:-:S13]  /*26810*/  PLOP3.LUT P0, PT, PT, PT, PT, 0x80, 0x0 ;  /* 0x000000000000781c */ /* 0x000fda0003f0f070 */
.L_x_754:
[----:B------:R-:W-:Y:S02]  /*26820*/  PLOP3.LUT P1, PT, P1, P0, PT, 0xa2, 0x0 ;  /* 0x000000000000781c */ /* 0x000fe40000f21472 */
[----:B------:R-:W-:-:S08]  /*26830*/  @P0 R2UR P1, UR4, R5 ;  /* 0x00000000050402ca */ /* 0x000fd00000020000 */
[----:B------:R-:W-:-:S05]  /*26840*/  @P0 PLOP3.LUT P0, PT, P1, PT, PT, 0x80, 0x0 ;  /* 0x000000000000081c */ /* 0x000fca0000f0f070 */
[----:B------:R-:W-:Y:S01]  /*26850*/  @!P1 SYNCS.ARRIVE.TRANS64.RED.A0T1 RZ, [UR4+0x38830], RZ ;  /* 0x038830ffffff99a7 */ /* 0x000fe20008200404 */
[----:B------:R-:W-:Y:S07]  /*26860*/  @!P1 ARRIVES.LDGSTSBAR.64.TRANSCNT [UR4+0x38830] ;  /* 0x03883000ff0099b0 */ /* 0x000fee0008000a84 */
[----:B------:R-:W-:Y:S05]  /*26870*/  @P0 BRA.U.ANY `(.L_x_754) ;  /* 0xfffffffd00e80947 */ /* 0x000fea000393ffff */
[----:B------:R-:W-:Y:S01]  /*26880*/  NOP ;  /* 0x0000000000007918 */ /* 0x000fe20000000000 */
[----:B------:R-:W-:-:S05]  /*26890*/  IMAD.U32 R0, RZ, RZ, UR37 ;  /* 0x00000025ff007e24 */ /* 0x000fca000f8e00ff */
[----:B------:R-:W-:-:S13]  /*268a0*/  ISETP.NE.AND P2, PT, R0, 0x3, PT ;  /* 0x000000030000780c */ /* 0x000fda0003f45270 */
[----:B------:R-:W-:Y:S05]  /*268b0*/  @!P2 BRA `(.L_x_755) ;  /* 0x000000000004a947 */ /* 0x000fea0003800000 */
[----:B------:R-:W-:Y:S01]  /*268c0*/  BPT.TRAP 0x1 ;  /* 0x000000040000795c */ /* 0x000fe20000300000 */
.L_x_755:
[----:B------:R3:W5:Y:S01]  /*268d0*/  LDL.LU R0, [R1+0x20] ;  /* 0x0000200001007983 */ /* 0x0007620000300800 */
[----:B------:R3:W-:Y:S02]  /*268e0*/  SYNCS.ARRIVE.TRANS64.A1T0 RZ, [R5+URZ+0x38830], RZ ;  /* 0x038830ff05ff79a7 */ /* 0x0007e4000810003f */
[----:B------:R-:W-:Y:S05]  /*268f0*/  WARPSYNC.ALL ;  /* 0x0000000000007948 */ /* 0x000fea0003800000 */
[----:B------:R-:W-:Y:S01]  /*26900*/  ULDC.64 UR4, c[0x0][0xa00] ;  /* 0x0002800000047ab9 */ /* 0x000fe20000000a00 */
[----:B------:R-:W-:Y:S01]  /*26910*/  BSSY B6, `(.L_x_756) ;  /* 0x0000021000067945 */ /* 0x000fe20003800000 */
[----:B------:R-:W-:Y:S01]  /*26920*/  BAR.SYNC.DEFER_BLOCKING 0x8, 0x180 ;  /* 0x0206000000007b1d */ /* 0x000fe20000010000 */
[----:B------:R-:W-:-:S04]  /*26930*/  ISETP.NE.U32.AND P0, PT, RZ, UR4, PT ;  /* 0x00000004ff007c0c */ /* 0x000fc8000bf05070 */
[----:B------:R-:W-:Y:S01]  /*26940*/  ISETP.NE.AND.EX P0, PT, RZ, UR5, PT, P0 ;  /* 0x00000005ff007c0c */ /* 0x000fe2000bf05300 */
[----:B------:R-:W-:Y:S02]  /*26950*/  ULDC.64 UR4, c[0x0][0x298] ;  /* 0x0000a60000047ab9 */ /* 0x000fe40000000a00 */
[----:B---3--:R-:W-:Y:S01]  /*26960*/  IMAD.WIDE.U32 R4, R35, UR4, RZ ;  /* 0x0000000423047c25 */ /* 0x008fe2000f8e00ff */
[----:B------:R-:W-:Y:S02]  /*26970*/  SEL R31, R31, RZ, !P0 ;  /* 0x000000ff1f1f7207 */ /* 0x000fe40004000000 */
[----:B01---5:R-:W-:Y:S02]  /*26980*/  SEL R2, R0, RZ, !P0 ;  /* 0x000000ff00027207 */ /* 0x023fe40004000000 */
[----:B------:R-:W-:-:S03]  /*26990*/  SHF.R.S32.HI R0, RZ, 0x1f, R35 ;  /* 0x0000001fff007819 */ /* 0x000fc60000011423 */
[----:B------:R0:W-:Y:S02]  /*269a0*/  STL [R1+0x30], R2 ;  /* 0x0000300201007387 */ /* 0x0001e40000100800 */
[----:B------:R-:W-:Y:S02]  /*269b0*/  IMAD R0, R0, UR4, RZ ;  /* 0x0000000400007c24 */ /* 0x000fe4000f8e02ff */
[----:B------:R1:W-:Y:S02]  /*269c0*/  STL.64 [R1+0x20], R4 ;  /* 0x0000200401007387 */ /* 0x0003e40000100a00 */
[----:B------:R-:W-:Y:S02]  /*269d0*/  IMAD R0, R35, UR5, R0 ;  /* 0x0000000523007c24 */ /* 0x000fe4000f8e0200 */
[----:B0-----:R-:W-:-:S03]  /*269e0*/  VIADD R2, R16, 0x14400 ;  /* 0x0001440010027836 */ /* 0x001fc60000000000 */
[----:B------:R-:W-:Y:S02]  /*269f0*/  IADD3 R35, R5, R0, RZ ;  /* 0x0000000005237210 */ /* 0x000fe40007ffe0ff */
[----:B------:R-:W-:-:S13]  /*26a00*/  LOP3.LUT P0, RZ, R2, 0x3ff, RZ, 0xc0, !PT ;  /* 0x000003ff02ff7812 */ /* 0x000fda000780c0ff */
[----:B-1----:R-:W-:Y:S05]  /*26a10*/  @!P0 BRA `(.L_x_757) ;  /* 0x0000000000408947 */ /* 0x002fea0003800000 */
[----:B------:R-:W-:Y:S01]  /*26a20*/  MOV R2, 0x0 ;  /* 0x0000000000027802 */ /* 0x000fe20000000f00 */
[----:B------:R-:W-:Y:S01]  /*26a30*/  ULDC.64 UR4, c[0x4][0x138] ;  /* 0x01004e0000047ab9 */ /* 0x000fe20000000a00 */
[----:B------:R-:W-:Y:S01]  /*26a40*/  ULDC.64 UR6, c[0x4][0x140] ;  /* 0x0100500000067ab9 */ /* 0x000fe20000000a00 */
[----:B------:R-:W-:Y:S01]  /*26a50*/  ULDC.64 UR8, c[0x4][0xb0] ;  /* 0x01002c0000087ab9 */ /* 0x000fe20000000a00 */
[----:B------:R-:W-:Y:S01]  /*26a60*/  IMAD.U32 R4, RZ, RZ, UR4 ;  /* 0x00000004ff047e24 */ /* 0x000fe2000f8e00ff */
[----:B------:R-:W-:Y:S01]  /*26a70*/  MOV R6, UR6 ;  /* 0x0000000600067c02 */ /* 0x000fe20008000f00 */
[----:B------:R-:W0:Y:S01]  /*26a80*/  LDC.64 R2, c[0x4][R2] ;  /* 0x0100000002027b82 */ /* 0x000e220000000a00 */
[----:B------:R-:W-:Y:S01]  /*26a90*/  IMAD.U32 R5, RZ, RZ, UR5 ;  /* 0x00000005ff057e24 */ /* 0x000fe2000f8e00ff */
[----:B------:R-:W-:Y:S01]  /*26aa0*/  MOV R11, UR9 ;  /* 0x00000009000b7c02 */ /* 0x000fe20008000f00 */
[----:B------:R-:W-:Y:S01]  /*26ab0*/  IMAD.U32 R7, RZ, RZ, UR7 ;  /* 0x00000007ff077e24 */ /* 0x000fe2000f8e00ff */
[----:B------:R-:W-:Y:S01]  /*26ac0*/  MOV R13, RZ ;  /* 0x000000ff000d7202 */ /* 0x000fe20000000f00 */
[----:B------:R-:W-:-:S02]  /*26ad0*/  IMAD.U32 R10, RZ, RZ, UR8 ;  /* 0x00000008ff0a7e24 */ /* 0x000fc4000f8e00ff */
[----:B--2---:R-:W-:Y:S02]  /*26ae0*/  IMAD.MOV.U32 R8, RZ, RZ, 0x70 ;  /* 0x00000070ff087424 */ /* 0x004fe400078e00ff */
[----:B------:R-:W-:-:S07]  /*26af0*/  IMAD.MOV.U32 R12, RZ, RZ, 0x1 ;  /* 0x00000001ff0c7424 */ /* 0x000fce00078e00ff */
[----:B------:R-:W-:-:S07]  /*26b00*/  LEPC R20, `(.L_x_757) ;  /* 0x000000001014794e */ /* 0x000fce0000000000 */
[----:B0-----:R-:W-:Y:S05]  /*26b10*/  CALL.ABS.NOINC R2 ;  /* 0x0000000002007343 */ /* 0x001fea0003c00000 */
.L_x_757:
[----:B------:R-:W-:Y:S05]  /*26b20*/  BSYNC B6 ;  /* 0x0000000000067941 */ /* 0x000fea0003800000 */
.L_x_756:
[----:B------:R-:W3:Y:S01]  /*26b30*/  LDL.LU R20, [R1+0x30] ;  /* 0x0000300001147983 */ /* 0x000ee20000300800 */
[----:B------:R-:W-:Y:S01]  /*26b40*/  ULDC.64 UR4, c[0x0][0x2d8] ;  /* 0x0000b60000047ab9 */ /* 0x000fe20000000a00 */
[----:B--2---:R-:W0:Y:S02]  /*26b50*/  LDC R8, c[0x0][0x448] ;  /* 0x00011200ff087b82 */ /* 0x004e240000000800 */
[----:B------:R-:W2:Y:S04]  /*26b60*/  LDL.LU.64 R2, [R1+0x20] ;  /* 0x0000200001027983 */ /* 0x000ea80000300a00 */
[----:B------:R1:W5:Y:S01]  /*26b70*/  LDL R10, [R1+0x28] ;  /* 0x00002800010a7983 */ /* 0x0003620000100800 */
[----:B0-----:R-:W-:-:S13]  /*26b80*/  ISETP.NE.AND P0, PT, R8, 0x1, PT ;  /* 0x000000010800780c */ /* 0x001fda0003f05270 */
[----:B------:R-:W0:Y:S08]  /*26b90*/  @P0 LDC R5, c[0x0][0x44c] ;  /* 0x00011300ff050b82 */ /* 0x000e300000000800 */
[----:B------:R-:W4:Y:S01]  /*26ba0*/  @P0 LDC R4, c[0x0][0x450] ;  /* 0x00011400ff040b82 */ /* 0x000f220000000800 */
[C---:B------:R-:W-:Y:S02]  /*26bb0*/  LOP3.LUT R11, R34.reuse, 0x40, RZ, 0xfc, !PT ;  /* 0x00000040220b7812 */ /* 0x040fe400078efcff */
[----:B------:R-:W-:Y:S01]  /*26bc0*/  LOP3.LUT R9, R34, 0x80, RZ, 0xfc, !PT ;  /* 0x0000008022097812 */ /* 0x000fe200078efcff */
[----:B--2---:R-:W-:-:S02]  /*26bd0*/  IMAD.MOV.U32 R3, RZ, RZ, R35 ;  /* 0x000000ffff037224 */ /* 0x004fc400078e0023 */
[----:B------:R-:W-:-:S04]  /*26be0*/  IMAD.WIDE.U32 R2, R26, UR4, R2 ;  /* 0x000000041a027c25 */ /* 0x000fc8000f8e0002 */
[----:B------:R-:W-:Y:S01]  /*26bf0*/  IMAD R3, R26, UR5, R3 ;  /* 0x000000051a037c24 */ /* 0x000fe2000f8e0203 */
[----:B------:R-:W-:Y:S02]  /*26c00*/  ULDC.64 UR4, c[0x0][0x2e0] ;  /* 0x0000b80000047ab9 */ /* 0x000fe40000000a00 */
[----:B---3--:R-:W-:Y:S02]  /*26c10*/  IMAD R0, R20, UR4, RZ ;  /* 0x0000000414007c24 */ /* 0x008fe4000f8e02ff */
        /* <DEDUP_REMOVED lines=9> */
[----:B--2---:R-:W-:-:S04]  /*26cb0*/  SHF.L.U32 R20, R20, 0x4, RZ ;  /* 0x0000000414147819 */ /* 0x004fc800000006ff */
[----:B------:R-:W-:-:S04]  /*26cc0*/  LOP3.LUT R20, R21, 0x70, R20, 0xf8, !PT ;  /* 0x0000007015147812 */ /* 0x000fc800078ef814 */
[----:B------:R-:W-:-:S05]  /*26cd0*/  LOP3.LUT R6, R20, R0, RZ, 0xfc, !PT ;  /* 0x0000000014067212 */ /* 0x000fca00078efcff */
[----:B0-----:R-:W-:-:S04]  /*26ce0*/  @P0 IMAD.HI.U32 R7, R6, R5, RZ ;  /* 0x0000000506070227 */ /* 0x001fc800078e00ff */
[----:B------:R-:W-:Y:S01]  /*26cf0*/  IMAD.MOV.U32 R5, RZ, RZ, R6 ;  /* 0x000000ffff057224 */ /* 0x000fe200078e0006 */
[----:B----4-:R-:W-:-:S04]  /*26d00*/  @P0 SHF.R.U32.HI R5, RZ, R4, R7 ;  /* 0x00000004ff050219 */ /* 0x010fc80000011607 */
[C---:B------:R-:W-:Y:S01]  /*26d10*/  IADD3 R4, -R5.reuse, RZ, RZ ;  /* 0x000000ff05047210 */ /* 0x040fe20007ffe1ff */
[----:B------:R-:W0:Y:S04]  /*26d20*/  S2R R20, SR_TID.X ;  /* 0x0000000000147919 */ /* 0x000e280000002100 */
        /* <DEDUP_REMOVED lines=25> */
[----:B-----5:R-:W-:Y:S01]  /*26ec0*/  IMAD R6, R10, R8, RZ ;  /* 0x000000080a067224 */ /* 0x020fe200078e02ff */
[----:B------:R-:W-:Y:S01]  /*26ed0*/  IADD3 R0, R9, R0, RZ ;  /* 0x0000000009007210 */ /* 0x000fe20007ffe0ff */
[----:B------:R-:W-:Y:S01]  /*26ee0*/  ULDC.64 UR4, c[0x0][0x208] ;  /* 0x0000820000047ab9 */ /* 0x000fe20000000a00 */
[----:B------:R-:W1:Y:S02]  /*26ef0*/  SHFL.IDX PT, R2, R4, RZ, 0x181f ;  /* 0x00181fff04027589 */ /* 0x000e6400000e0000 */
[----:B------:R-:W-:Y:S02]  /*26f00*/  ISETP.GE.AND P1, PT, R0, R6, PT ;  /* 0x000000060000720c */ /* 0x000fe40003f26270 */
[----:B------:R-:W-:Y:S11]  /*26f10*/  SHFL.IDX PT, R14, R5, 0x7, 0x181f ;  /* 0x00f81f00050e7f89 */ /* 0x000ff600000e0000 */
[----:B0-----:R-:W-:-:S05]  /*26f20*/  @!P1 LEA R7, P5, R34, R3, 0x1 ;  /* 0x0000000322079211 */ /* 0x001fca00078a08ff */
[----:B-1----:R-:W-:Y:S02]  /*26f30*/  @!P1 IMAD.X R3, RZ, RZ, R2, P5 ;  /* 0x000000ffff039224 */ /* 0x002fe400028e0602 */
[----:B------:R-:W-:Y:S01]  /*26f40*/  @!P1 IMAD.MOV.U32 R2, RZ, RZ, R7 ;  /* 0x000000ffff029224 */ /* 0x000fe200078e0007 */
[----:B------:R-:W-:-:S04]  /*26f50*/  IADD3 R7, R0, 0x10, RZ ;  /* 0x0000001000077810 */ /* 0x000fc80007ffe0ff */
[----:B------:R-:W-:Y:S04]  /*26f60*/  @!P1 LDGSTS.E.BYPASS.LTC128B.128 [R36+0x14400], desc[UR4][R2.64], !P4 ;  /* 0x1440000002249fae */ /* 0x000fe8000e101d44 */
[----:B------:R-:W-:Y:S04]  /*26f70*/  @!P1 LDGSTS.E.BYPASS.LTC128B.128 [R36+0x18400], desc[UR4][R2.64+0x80], !P3 ;  /* 0x1840008002249fae */ /* 0x000fe8000d901d44 */
[----:B------:R-:W-:Y:S04]  /*26f80*/  @!P1 LDGSTS.E.BYPASS.LTC128B.128 [R36+0x1c400], desc[UR4][R2.64+0x100], !P2 ;  /* 0x1c40010002249fae */ /* 0x000fe8000d101d44 */
[----:B------:R0:W-:Y:S01]  /*26f90*/  @!P1 LDGSTS.E.BYPASS.LTC128B.128 [R36+0x20400], desc[UR4][R2.64+0x180], !P0 ;  /* 0x2040018002249fae */ /* 0x0001e2000c101d44 */
[----:B------:R-:W-:-:S03]  /*26fa0*/  ISETP.GE.AND P1, PT, R7, R6, PT ;  /* 0x000000060700720c */ /* 0x000fc60003f26270 */
[----:B0-----:R-:W0:Y:S04]  /*26fb0*/  SHFL.IDX PT, R3, R5, 0x1, 0x181f ;  /* 0x00381f0005037f89 */ /* 0x001e2800000e0000 */
[----:B------:R-:W1:Y:S06]  /*26fc0*/  SHFL.IDX PT, R2, R4, 0x1, 0x181f ;  /* 0x00381f0004027f89 */ /* 0x000e6c00000e0000 */
[----:B0-----:R-:W-:-:S05]  /*26fd0*/  @!P1 LEA R7, P5, R34, R3, 0x1 ;  /* 0x0000000322079211 */ /* 0x001fca00078a08ff */
[----:B-1----:R-:W-:Y:S02]  /*26fe0*/  @!P1 IMAD.X R8, RZ, RZ, R2, P5 ;  /* 0x000000ffff089224 */ /* 0x002fe400028e0602 */
[----:B------:R-:W-:Y:S02]  /*26ff0*/  @!P1 IMAD.MOV.U32 R2, RZ, RZ, R7 ;  /* 0x000000ffff029224 */ /* 0x000fe400078e0007 */
[----:B------:R-:W-:Y:S01]  /*27000*/  VIADD R7, R0, 0x20 ;  /* 0x0000002000077836 */ /* 0x000fe20000000000 */
[----:B------:R-:W-:-:S05]  /*27010*/  @!P1 MOV R3, R8 ;  /* 0x0000000800039202 */ /* 0x000fca0000000f00 */
        /* <DEDUP_REMOVED lines=8> */
[----:B-1----:R-:W-:Y:S01]  /*270a0*/  @!P1 IMAD.X R8, RZ, RZ, R2, P5 ;  /* 0x000000ffff089224 */ /* 0x002fe200028e0602 */
[----:B------:R-:W-:Y:S01]  /*270b0*/  @!P1 MOV R2, R7 ;  /* 0x0000000700029202 */ /* 0x000fe20000000f00 */
[----:B------:R-:W-:Y:S02]  /*270c0*/  VIADD R7, R0, 0x30 ;  /* 0x0000003000077836 */ /* 0x000fe40000000000 */
[----:B------:R-:W-:-:S05]  /*270d0*/  @!P1 IMAD.MOV.U32 R3, RZ, RZ, R8 ;  /* 0x000000ffff039224 */ /* 0x000fca00078e0008 */
[----:B------:R-:W-:Y:S04]  /*270e0*/  @!P1 LDGSTS.E.BYPASS.LTC128B.128 [R36+0x15400], desc[UR4][R2.64], !P4 ;  /* 0x1540000002249fae */ /* 0x000fe8000e101d44 */
[----:B------:R-:W-:Y:S04]  /*270f0*/  @!P1 LDGSTS.E.BYPASS.LTC128B.128 [R36+0x19400], desc[UR4][R2.64+0x80], !P3 ;  /* 0x1940008002249fae */ /* 0x000fe8000d901d44 */
[----:B------:R-:W-:Y:S04]  /*27100*/  @!P1 LDGSTS.E.BYPASS.LTC128B.128 [R36+0x1d400], desc[UR4][R2.64+0x100], !P2 ;  /* 0x1d40010002249fae */ /* 0x000fe8000d101d44 */
[----:B------:R0:W-:Y:S01]  /*27110*/  @!P1 LDGSTS.E.BYPASS.LTC128B.128 [R36+0x21400], desc[UR4][R2.64+0x180], !P0 ;  /* 0x2140018002249fae */ /* 0x0001e2000c101d44 */
[----:B------:R-:W-:-:S03]  /*27120*/  ISETP.GE.AND P1, PT, R7, R6, PT ;  /* 0x000000060700720c */ /* 0x000fc60003f26270 */
[----:B0-----:R-:W0:Y:S04]  /*27130*/  SHFL.IDX PT, R3, R5, 0x3, 0x181f ;  /* 0x00781f0005037f89 */ /* 0x001e2800000e0000 */
[----:B------:R-:W1:Y:S06]  /*27140*/  SHFL.IDX PT, R2, R4, 0x3, 0x181f ;  /* 0x00781f0004027f89 */ /* 0x000e6c00000e0000 */
[----:B0-----:R-:W-:-:S04]  /*27150*/  @!P1 LEA R7, P5, R34, R3, 0x1 ;  /* 0x0000000322079211 */ /* 0x001fc800078a08ff */
[----:B-1----:R-:W-:Y:S01]  /*27160*/  @!P1 IADD3.X R8, RZ, R2, RZ, P5, !PT ;  /* 0x00000002ff089210 */ /* 0x002fe20002ffe4ff */
[----:B------:R-:W-:Y:S01]  /*27170*/  @!P1 IMAD.MOV.U32 R2, RZ, RZ, R7 ;  /* 0x000000ffff029224 */ /* 0x000fe200078e0007 */
[----:B------:R-:W-:-:S03]  /*27180*/  IADD3 R7, R0, 0x40, RZ ;  /* 0x0000004000077810 */ /* 0x000fc60007ffe0ff */
        /* <DEDUP_REMOVED lines=34> */
[----:B------:R-:W-:Y:S02]  /*273b0*/  @!P1 IMAD.MOV.U32 R2, RZ, RZ, R7 ;  /* 0x000000ffff029224 */ /* 0x000fe400078e0007 */
[----:B------:R0:W1:Y:S02]  /*273c0*/  SHFL.IDX PT, R7, R4, 0x7, 0x181f ;  /* 0x00f81f0004077f89 */ /* 0x00006400000e0000 */
[----:B------:R-:W-:-:S05]  /*273d0*/  @!P1 IMAD.MOV.U32 R3, RZ, RZ, R8 ;  /* 0x000000ffff039224 */ /* 0x000fca00078e0008 */
[----:B------:R0:W-:Y:S04]  /*273e0*/  @!P1 LDGSTS.E.BYPASS.LTC128B.128 [R36+0x17400], desc[UR4][R2.64], !P4 ;  /* 0x1740000002249fae */ /* 0x0001e8000e101d44 */
[----:B------:R0:W-:Y:S04]  /*273f0*/  @!P1 LDGSTS.E.BYPASS.LTC128B.128 [R36+0x1b400], desc[UR4][R2.64+0x80], !P3 ;  /* 0x1b40008002249fae */ /* 0x0001e8000d901d44 */
[----:B------:R0:W-:Y:S04]  /*27400*/  @!P1 LDGSTS.E.BYPASS.LTC128B.128 [R36+0x1f400], desc[UR4][R2.64+0x100], !P2 ;  /* 0x1f40010002249fae */ /* 0x0001e8000d101d44 */
[----:B------:R0:W-:Y:S02]  /*27410*/  @!P1 LDGSTS.E.BYPASS.LTC128B.128 [R36+0x23400], desc[UR4][R2.64+0x180], !P0 ;  /* 0x2340018002249fae */ /* 0x0001e4000c101d44 */
.L_x_906:
[----:B0-----:R-:W-:Y:S01]  /*27420*/  IADD3 R3, R0, 0x70, RZ ;  /* 0x0000007000037810 */ /* 0x001fe20007ffe0ff */
[----:B------:R-:W-:Y:S03]  /*27430*/  BSSY B0, `(.L_x_759) ;  /* 0x000000d000007945 */ /* 0x000fe60003800000 */
[----:B------:R-:W-:-:S13]  /*27440*/  ISETP.GE.AND P1, PT, R3, R6, PT ;  /* 0x000000060300720c */ /* 0x000fda0003f26270 */
[----:B------:R-:W-:Y:S05]  /*27450*/  @P1 BRA `(.L_x_760) ;  /* 0x0000000000281947 */ /* 0x000fea0003800000 */
[----:B------:R-:W-:Y:S01]  /*27460*/  LEA R2, P1, R34, R14, 0x1 ;  /* 0x0000000e22027211 */ /* 0x000fe200078208ff */
[----:B------:R-:W-:-:S04]  /*27470*/  ULDC.64 UR4, c[0x0][0x208] ;  /* 0x0000820000047ab9 */ /* 0x000fc80000000a00 */
[----:B-1----:R-:W-:-:S05]  /*27480*/  IMAD.X R3, RZ, RZ, R7, P1 ;  /* 0x000000ffff037224 */ /* 0x002fca00008e0607 */
[----:B------:R-:W-:Y:S01]  /*27490*/  @!PT LDS RZ, [RZ] ;  /* 0x00000000fffff984 */ /* 0x000fe20000000800 */
[----:B------:R-:W-:Y:S01]  /*274a0*/  @!PT LDS RZ, [RZ] ;  /* 0x00000000fffff984 */ /* 0x000fe20000000800 */
[----:B------:R-:W-:Y:S01]  /*274b0*/  @!PT LDS RZ, [RZ] ;  /* 0x00000000fffff984 */ /* 0x000fe20000000800 */
[----:B------:R0:W-:Y:S04]  /*274c0*/  LDGSTS.E.BYPASS.LTC128B.128 [R36+0x17c00], desc[UR4][R2.64], !P4 ;  /* 0x17c0000002247fae */ /* 0x0001e8000e101d44 */
[----:B------:R0:W-:Y:S04]  /*274d0*/  LDGSTS.E.BYPASS.LTC128B.128 [R36+0x1bc00], desc[UR4][R2.64+0x80], !P3 ;  /* 0x1bc0008002247fae */ /* 0x0001e8000d901d44 */
[----:B------:R0:W-:Y:S04]  /*274e0*/  LDGSTS.E.BYPASS.LTC128B.128 [R36+0x1fc00], desc[UR4][R2.64+0x100], !P2 ;  /* 0x1fc0010002247fae */ /* 0x0001e8000d101d44 */
[----:B------:R0:W-:Y:S02]  /*274f0*/  LDGSTS.E.BYPASS.LTC128B.128 [R36+0x23c00], desc[UR4][R2.64+0x180], !P0 ;  /* 0x23c0018002247fae */ /* 0x0001e4000c101d44 */
.L_x_760:
[----:B------:R-:W-:Y:S05]  /*27500*/  BSYNC B0 ;  /* 0x0000000000007941 */ /* 0x000fea0003800000 */
.L_x_759:
[----:B------:R-:W-:Y:S01]  /*27510*/  NOP ;  /* 0x0000000000007918 */ /* 0x000fe20000000000 */
[----:B------:R-:W-:-:S13]  /*27520*/  PLOP3.LUT P0, PT, PT, PT, PT, 0x80, 0x0 ;  /* 0x000000000000781c */ /* 0x000fda0003f0f070 */
.L_x_761:
[----:B------:R-:W-:Y:S02]  /*27530*/  PLOP3.LUT P1, PT, P1, P0, PT, 0xa2, 0x0 ;  /* 0x000000000000781c */ /* 0x000fe40000f21472 */
[----:B------:R-:W-:-:S08]  /*27540*/  @P0 R2UR P1, UR4, R16 ;  /* 0x00000000100402ca */ /* 0x000fd00000020000 */
[----:B------:R-:W-:-:S05]  /*27550*/  @P0 PLOP3.LUT P0, PT, P1, PT, PT, 0x80, 0x0 ;  /* 0x000000000000081c */ /* 0x000fca0000f0f070 */
[----:B------:R-:W-:Y:S01]  /*27560*/  @!P1 SYNCS.ARRIVE.TRANS64.RED.A0T1 RZ, [UR4+0x38800], RZ ;  /* 0x038800ffffff99a7 */ /* 0x000fe20008200404 */
[----:B------:R-:W-:Y:S07]  /*27570*/  @!P1 ARRIVES.LDGSTSBAR.64.TRANSCNT [UR4+0x38800] ;  /* 0x03880000ff0099b0 */ /* 0x000fee0008000a84 */
[----:B------:R-:W-:Y:S05]  /*27580*/  @P0 BRA.U.ANY `(.L_x_761) ;  /* 0xfffffffd00e80947 */ /* 0x000fea000393ffff */
[----:B0-----:R-:W2:Y:S04]  /*27590*/  LDL.LU R3, [R1+0x2c] ;  /* 0x00002c0001037983 */ /* 0x001ea80000300800 */
[----:B------:R-:W3:Y:S01]  /*275a0*/  LDL.LU R2, [R1+0x1c] ;  /* 0x00001c0001027983 */ /* 0x000ee20000300800 */
[----:B--2---:R-:W-:-:S05]  /*275b0*/  VIADD R3, R3, 0x1 ;  /* 0x0000000103037836 */ /* 0x004fca0000000000 */
[----:B------:R-:W-:Y:S01]  /*275c0*/  LEA.HI R0, R3, R3, RZ, 0x1 ;  /* 0x0000000303007211 */ /* 0x000fe200078f08ff */
[----:B------:R0:W-:Y:S03]  /*275d0*/  STL [R1+0x2c], R3 ;  /* 0x00002c0301007387 */ /* 0x0001e60000100800 */
[----:B------:R-:W-:-:S04]  /*275e0*/  LOP3.LUT R0, R0, 0xfffffffe, RZ, 0xc0, !PT ;  /* 0xfffffffe00007812 */ /* 0x000fc800078ec0ff */
[----:B0-----:R-:W-:Y:S01]  /*275f0*/  IADD3 R3, R3, -R0, RZ ;  /* 0x8000000003037210 */ /* 0x001fe20007ffe0ff */
[----:B---3--:R-:W-:-:S03]  /*27600*/  VIADD R0, R2, 0xfffffffe ;  /* 0xfffffffe02007836 */ /* 0x008fc60000000000 */
[----:B------:R-:W-:Y:S01]  /*27610*/  SHF.L.U32 R3, R3, 0x1f, RZ ;  /* 0x0000001f03037819 */ /* 0x000fe200000006ff */
[----:B------:R-:W-:Y:S01]  /*27620*/  NOP ;  /* 0x0000000000007918 */ /* 0x000fe20000000000 */
[----:B------:R0:W-:Y:S01]  /*27630*/  SYNCS.ARRIVE.TRANS64.A1T0 RZ, [R16+URZ+0x38800], RZ ;  /* 0x038800ff10ff79a7 */ /* 0x0001e2000810003f */
[----:B------:R-:W-:Y:S01]  /*27640*/  BSSY B0, `(.L_x_762) ;  /* 0x0000003000007945 */ /* 0x000fe20003800000 */
[----:B------:R-:W2:Y:S03]  /*27650*/  SYNCS.PHASECHK.TRANS64.TRYWAIT P0, [R16+URZ+0x38820], R3 ;  /* 0x03882003100075a7 */ /* 0x000ea6000800017f */
[----:B0-2---:R-:W-:Y:S05]  /*27660*/  @!P0 BRA `(.L_x_763) ;  /* 0x00000050009c8947 */ /* 0x005fea0003800000 */
.L_x_907:
[----:B------:R-:W-:Y:S05]  /*27670*/  BSYNC B0 ;  /* 0x0000000000007941 */ /* 0x000fea0003800000 */
.L_x_762:
[----:B------:R-:W2:Y:S01]  /*27680*/  LDL R2, [R1+0xc] ;  /* 0x00000c0001027983 */ /* 0x000ea20000100800 */
[----:B------:R-:W-:Y:S01]  /*27690*/  BSSY B0, `(.L_x_764) ;  /* 0x000011a000007945 */ /* 0x000fe20003800000 */
[----:B--2---:R-:W-:-:S13]  /*276a0*/  ISETP.GE.AND P0, PT, R0, R2, PT ;  /* 0x000000020000720c */ /* 0x004fda0003f06270 */
[----:B------:R-:W-:Y:S05]  /*276b0*/  @!P0 BRA `(.L_x_765) ;  /* 0x00000010005c8947 */ /* 0x000fea0003800000 */
[C---:B------:R-:W-:Y:S01]  /*276c0*/  LOP3.LUT R4, R34.reuse, 0x40, RZ, 0xfc, !PT ;  /* 0x0000004022047812 */ /* 0x040fe200078efcff */
[----:B------:R-:W-:Y:S01]  /*276d0*/  ULDC UR4, c[0x0][0x2f4] ;  /* 0x0000bd0000047ab9 */ /* 0x000fe20000000800 */
[C---:B------:R-:W-:Y:S01]  /*276e0*/  LOP3.LUT R2, R34.reuse, 0x80, RZ, 0xfc, !PT ;  /* 0x0000008022027812 */ /* 0x040fe200078efcff */
[----:B-1----:R-:W-:Y:S01]  /*276f0*/  IMAD.MOV.U32 R7, RZ, RZ, R23 ;  /* 0x000000ffff077224 */ /* 0x002fe200078e0017 */
[----:B------:R-:W-:Y:S01]  /*27700*/  MOV R20, R29 ;  /* 0x0000001d00147202 */ /* 0x000fe20000000f00 */
[----:B------:R-:W-:Y:S01]  /*27710*/  IMAD.MOV.U32 R31, RZ, RZ, R22 ;  /* 0x000000ffff1f7224 */ /* 0x000fe200078e0016 */
[----:B------:R-:W-:Y:S02]  /*27720*/  ISETP.GE.AND P4, PT, R34, UR4, PT ;  /* 0x0000000422007c0c */ /* 0x000fe4000bf86270 */
[----:B------:R-:W-:Y:S02]  /*27730*/  ISETP.GE.AND P3, PT, R4, UR4, PT ;  /* 0x0000000404007c0c */ /* 0x000fe4000bf66270 */
[----:B------:R-:W-:-:S02]  /*27740*/  ISETP.GE.AND P2, PT, R2, UR4, PT ;  /* 0x0000000402007c0c */ /* 0x000fc4000bf46270 */
[----:B------:R-:W-:-:S13]  /*27750*/  ISETP.GE.AND P1, PT, R37, UR4, PT ;  /* 0x0000000425007c0c */ /* 0x000fda000bf26270 */
.L_x_778:
[----:B------:R-:W2:Y:S01]  /*27760*/  LDL R5, [R1+0x10] ;  /* 0x0000100001057983 */ /* 0x000ea20000100800 */
[----:B------:R-:W1:Y:S03]  /*27770*/  LDC R11, c[0x0][0x430] ;  /* 0x00010c00ff0b7b82 */ /* 0x000e660000000800 */
[----:B------:R-:W3:Y:S01]  /*27780*/  LDL R8, [R1+0x14] ;  /* 0x0000140001087983 */ /* 0x000ee20000100800 */
[----:B------:R-:W4:Y:S01]  /*27790*/  S2R R2, SR_TID.X ;  /* 0x0000000000027919 */ /* 0x000f220000002100 */
[----:B------:R-:W4:Y:S01]  /*277a0*/  S2R R4, SR_TID.X ;  /* 0x0000000000047919 */ /* 0x000f220000002100 */
[----:B-1----:R-:W-:-:S13]  /*277b0*/  ISETP.NE.AND P0, PT, R11, 0x1, PT ;  /* 0x000000010b00780c */ /* 0x002fda0003f05270 */
[----:B0-----:R-:W0:Y:S01]  /*277c0*/  @P0 LDC R3, c[0x0][0x434] ;  /* 0x00010d00ff030b82 */ /* 0x001e220000000800 */
[----:B----4-:R-:W-:Y:S01]  /*277d0*/  LOP3.LUT R2, R2, 0x7f, RZ, 0xc0, !PT ;  /* 0x0000007f02027812 */ /* 0x010fe200078ec0ff */
[----:B------:R-:W-:-:S03]  /*277e0*/  IMAD.SHL.U32 R4, R4, 0x10, RZ ;  /* 0x0000001004047824 */ /* 0x000fc600078e00ff */
[----:B------:R-:W-:-:S04]  /*277f0*/  SHF.R.U32.HI R2, RZ, 0x3, R2 ;  /* 0x00000003ff027819 */ /* 0x000fc80000011602 */
[----:B------:R-:W-:Y:S02]  /*27800*/  LOP3.LUT R4, R2, 0x70, R4, 0xf8, !PT ;  /* 0x0000007002047812 */ /* 0x000fe400078ef804 */
[----:B------:R-:W1:Y:S02]  /*27810*/  @P0 LDC R2, c[0x0][0x438] ;  /* 0x00010e00ff020b82 */ /* 0x000e640000000800 */
[----:B------:R-:W-:Y:S01]  /*27820*/  ISETP.GT.U32.AND P5, PT, R4, 0x4f, PT ;  /* 0x0000004f0400780c */ /* 0x000fe20003fa4070 */
[----:B------:R-:W-:Y:S01]  /*27830*/  ULDC.64 UR4, c[0x0][0x208] ;  /* 0x0000820000047ab9 */ /* 0x000fe20000000a00 */
[----:B------:R-:W-:Y:S01]  /*27840*/  MOV R12, UR37 ;  /* 0x00000025000c7c02 */ /* 0x000fe20008000f00 */
[----:B------:R-:W-:Y:S02]  /*27850*/  VIADD R23, R7, 0x1 ;  /* 0x0000000107177836 */ /* 0x000fe40000000000 */
[----:B------:R-:W-:Y:S02]  /*27860*/  IMAD.MOV.U32 R22, RZ, RZ, R0 ;  /* 0x000000ffff167224 */ /* 0x000fe400078e0000 */
[----:B--2---:R-:W-:-:S05]  /*27870*/  IMAD R6, R0, 0x50, R5 ;  /* 0x0000005000067824 */ /* 0x004fca00078e0205 */
[----:B------:R-:W-:Y:S02]  /*27880*/  IADD3 R6, R4, R6, RZ ;  /* 0x0000000604067210 */ /* 0x000fe40007ffe0ff */
[----:B------:R-:W2:Y:S03]  /*27890*/  @!P5 LDC.64 R4, c[0x0][0x428] ;  /* 0x00010a00ff04db82 */ /* 0x000ea60000000a00 */
[----:B0-----:R-:W-:-:S04]  /*278a0*/  @P0 IMAD.HI.U32 R3, R6, R3, RZ ;  /* 0x0000000306030227 */ /* 0x001fc800078e00ff */
[----:B------:R-:W-:Y:S01]  /*278b0*/  IMAD.MOV.U32 R10, RZ, RZ, R6 ;  /* 0x000000ffff0a7224 */ /* 0x000fe200078e0006 */
[----:B-1----:R-:W-:-:S04]  /*278c0*/  @P0 SHF.R.U32.HI R10, RZ, R2, R3 ;  /* 0x00000002ff0a0219 */ /* 0x002fc80000011603 */
[--C-:B------:R-:W-:Y:S01]  /*278d0*/  @!P5 SHF.R.S32.HI R3, RZ, 0x1f, R10.reuse ;  /* 0x0000001fff03d819 */ /* 0x100fe2000001140a */
[----:B------:R-:W-:-:S04]  /*278e0*/  @!P5 IMAD.MOV.U32 R2, RZ, RZ, R10 ;  /* 0x000000ffff02d224 */ /* 0x000fc800078e000a */
[----:B--2---:R-:W-:-:S04]  /*278f0*/  @!P5 IMAD.WIDE.U32 R2, R32, R4, R2 ;  /* 0x000000042002d225 */ /* 0x004fc800078e0002 */
[----:B---3--:R-:W-:Y:S02]  /*27900*/  @!P5 IMAD R4, R8, R4, RZ ;  /* 0x000000040804d224 */ /* 0x008fe400078e02ff */
[----:B------:R-:W0:Y:S02]  /*27910*/  @!P5 LDC.64 R8, c[0x0][0x418] ;  /* 0x00010600ff08db82 */ /* 0x000e240000000a00 */
[----:B------:R-:W-:Y:S02]  /*27920*/  @!P5 IMAD R5, R32, R5, R4 ;  /* 0x000000052005d224 */ /* 0x000fe400078e0204 */
[----:B------:R-:W-:-:S03]  /*27930*/  IMAD.MOV.U32 R4, RZ, RZ, RZ ;  /* 0x000000ffff047224 */ /* 0x000fc600078e00ff */
[----:B------:R-:W-:Y:S02]  /*27940*/  @!P5 IADD3 R3, R5, R3, RZ ;  /* 0x000000030503d210 */ /* 0x000fe40007ffe0ff */
[----:B0-----:R-:W-:-:S04]  /*27950*/  @!P5 LEA R8, P0, R2, R8, 0x2 ;  /* 0x000000080208d211 */ /* 0x001fc800078010ff */
[----:B------:R-:W-:-:S05]  /*27960*/  @!P5 LEA.HI.X R9, R2, R9, R3, 0x2, P0 ;  /* 0x000000090209d211 */ /* 0x000fca00000f1403 */
[----:B------:R0:W5:Y:S01]  /*27970*/  @!P5 LDG.E R4, desc[UR4][R8.64] ;  /* 0x000000040804d981 */ /* 0x000162000c1e1900 */
[----:B------:R-:W-:Y:S02]  /*27980*/  ISETP.NE.AND P5, PT, R12, 0x3, PT ;  /* 0x000000030c00780c */ /* 0x000fe40003fa5270 */
[----:B------:R-:W-:Y:S01]  /*27990*/  ISETP.NE.AND P0, PT, R23, 0x2, PT ;  /* 0x000000021700780c */ /* 0x000fe20003f05270 */
[----:B------:R-:W-:Y:S01]  /*279a0*/  IMAD.MOV R5, RZ, RZ, -R10 ;  /* 0x000000ffff057224 */ /* 0x000fe200078e0a0a */
[----:B------:R-:W-:Y:S05]  /*279b0*/  YIELD ;  /* 0x0000000000007946 */ /* 0x000fea0003800000 */
[----:B------:R-:W-:Y:S01]  /*279c0*/  SEL R29, RZ, 0x1, P0 ;  /* 0x00000001ff1d7807 */ /* 0x000fe20000000000 */
[----:B------:R-:W-:Y:S01]  /*279d0*/  IMAD R5, R11, R5, R6 ;  /* 0x000000050b057224 */ /* 0x000fe200078e0206 */
[----:B------:R-:W-:-:S02]  /*279e0*/  SEL R23, R23, RZ, P0 ;  /* 0x000000ff17177207 */ /* 0x000fc40000000000 */
[----:B------:R-:W-:Y:S01]  /*279f0*/  LOP3.LUT R29, R20, R29, RZ, 0x3c, !PT ;  /* 0x0000001d141d7212 */ /* 0x000fe200078e3cff */
[----:B0-----:R-:W-:Y:S06]  /*27a00*/  @!P5 BRA `(.L_x_766) ;  /* 0x000000000004d947 */ /* 0x001fec0003800000 */
[----:B------:R-:W-:Y:S01]  /*27a10*/  BPT.TRAP 0x1 ;  /* 0x000000040000795c */ /* 0x000fe20000300000 */
.L_x_766:
[----:B------:R-:W-:Y:S01]  /*27a20*/  LEA R6, R23, R16, 0x3 ;  /* 0x0000001017067211 */ /* 0x000fe200078e18ff */
[----:B------:R-:W-:Y:S01]  /*27a30*/  BSSY B1, `(.L_x_767) ;  /* 0x0000004000017945 */ /* 0x000fe20003800000 */
[----:B------:R-:W-:-:S04]  /*27a40*/  SHF.L.U32 R3, R29, 0x1f, RZ ;  /* 0x0000001f1d037819 */ /* 0x000fc800000006ff */
[----:B------:R-:W0:Y:S02]  /*27a50*/  SYNCS.PHASECHK.TRANS64.TRYWAIT P0, [R6+URZ+0x38840], R3 ;  /* 0x03884003060075a7 */ /* 0x000e24000800017f */
[----:B0-----:R-:W-:Y:S05]  /*27a60*/  @!P0 BRA `(.L_x_768) ;  /* 0x0000004c00b08947 */ /* 0x001fea0003800000 */
.L_x_908:
[----:B------:R-:W-:Y:S05]  /*27a70*/  BSYNC B1 ;  /* 0x0000000000017941 */ /* 0x000fea0003800000 */
.L_x_767:
        /* <DEDUP_REMOVED lines=24> */
[----:B------:R-:W-:Y:S01]  /*27c00*/  IMAD R9, R9, 0x2, R16 ;  /* 0x0000000209097824 */ /* 0x000fe200078e0210 */
[----:B------:R-:W-:Y:S01]  /*27c10*/  SHF.L.U32 R0, R34, 0x1, RZ ;  /* 0x0000000122007819 */ /* 0x000fe200000006ff */
[----:B------:R-:W1:Y:S01]  /*27c20*/  SHFL.IDX PT, R3, R10, RZ, 0x181f ;  /* 0x00181fff0a037589 */ /* 0x000e6200000e0000 */
[----:B------:R-:W-:Y:S01]  /*27c30*/  @P2 LOP3.LUT R18, R18, 0x100, RZ, 0xfc, !PT ;  /* 0x0000010012122812 */ /* 0x000fe200078efcff */
[----:B------:R-:W-:Y:S02]  /*27c40*/  ULDC.64 UR4, c[0x0][0x208] ;  /* 0x0000820000047ab9 */ /* 0x000fe40000000a00 */
        /* <DEDUP_REMOVED lines=13> */
[----:B0-----:R-:W-:-:S04]  /*27d20*/  IADD3 R2, P0, R2, R0, RZ ;  /* 0x0000000002027210 */ /* 0x001fc80007f1e0ff */
[----:B------:R-:W-:Y:S02]  /*27d30*/  IADD3.X R3, RZ, R35, RZ, P0, !PT ;  /* 0x00000023ff037210 */ /* 0x000fe400007fe4ff */
        /* <DEDUP_REMOVED lines=24> */
.L_x_920:
[----:B------:R-:W-:Y:S01]  /*27ec0*/  LOP3.LUT R18, R18, 0xffffff7f, RZ, 0xc0, !PT ;  /* 0xffffff7f12127812 */ /* 0x000fe200078ec0ff */
[----:B------:R-:W-:Y:S01]  /*27ed0*/  ULDC.64 UR4, c[0x0][0x208] ;  /* 0x0000820000047ab9 */ /* 0x000fe20000000a00 */
[----:B--2---:R-:W-:Y:S02]  /*27ee0*/  IADD3 R2, P0, R2, R0, RZ ;  /* 0x0000000002027210 */ /* 0x004fe40007f1e0ff */
[----:B------:R-:W-:Y:S02]  /*27ef0*/  @P1 LOP3.LUT R18, R18, 0x80, RZ, 0xfc, !PT ;  /* 0x0000008012121812 */ /* 0x000fe400078efcff */
[----:B------:R-:W-:Y:S02]  /*27f00*/  IADD3.X R3, RZ, R35, RZ, P0, !PT ;  /* 0x00000023ff037210 */ /* 0x000fe400007fe4ff */
[C---:B------:R-:W-:Y:S02]  /*27f10*/  LOP3.LUT P1, RZ, R18.reuse, 0x10, RZ, 0xc0, !PT ;  /* 0x0000001012ff7812 */ /* 0x040fe4000782c0ff */
[----:B------:R-:W-:-:S02]  /*27f20*/  LOP3.LUT P0, RZ, R18, 0x8, RZ, 0xc0, !PT ;  /* 0x0000000812ff7812 */ /* 0x000fc4000780c0ff */
        /* <DEDUP_REMOVED lines=11> */
.L_x_770:
[----:B------:R-:W-:Y:S02]  /*27fe0*/  PLOP3.LUT P5, PT, P5, P0, PT, 0xa2, 0x0 ;  /* 0x000000000000781c */ /* 0x000fe40002fa1472 */
[----:B------:R-:W-:-:S08]  /*27ff0*/  @P0 R2UR P5, UR4, R6 ;  /* 0x00000000060402ca */ /* 0x000fd000000a0000 */
[----:B------:R-:W-:-:S05]  /*28000*/  @P0 PLOP3.LUT P0, PT, P5, PT, PT, 0x80, 0x0 ;  /* 0x000000000000081c */ /* 0x000fca0002f0f070 */
[----:B------:R-:W-:Y:S01]  /*28010*/  @!P5 SYNCS.ARRIVE.TRANS64.RED.A0T1 RZ, [UR4+0x38830], RZ ;  /* 0x038830ffffffd9a7 */ /* 0x000fe20008200404 */
[----:B------:R-:W-:Y:S07]  /*28020*/  @!P5 ARRIVES.LDGSTSBAR.64.TRANSCNT [UR4+0x38830] ;  /* 0x03883000ff00d9b0 */ /* 0x000fee0008000a84 */
[----:B------:R-:W-:Y:S05]  /*28030*/  @P0 BRA.U.ANY `(.L_x_770) ;  /* 0xfffffffd00e80947 */ /* 0x000fea000393ffff */
[----:B------:R-:W-:Y:S01]  /*28040*/  NOP ;  /* 0x0000000000007918 */ /* 0x000fe20000000000 */
[----:B-1----:R-:W-:-:S05]  /*28050*/  IMAD.U32 R2, RZ, RZ, UR37 ;  /* 0x00000025ff027e24 */ /* 0x002fca000f8e00ff */
[----:B------:R-:W-:-:S13]  /*28060*/  ISETP.NE.AND P6, PT, R2, 0x3, PT ;  /* 0x000000030200780c */ /* 0x000fda0003fc5270 */
[----:B------:R-:W-:Y:S05]  /*28070*/  @!P6 BRA `(.L_x_771) ;  /* 0x000000000004e947 */ /* 0x000fea0003800000 */
[----:B------:R-:W-:Y:S01]  /*28080*/  BPT.TRAP 0x1 ;  /* 0x000000040000795c */ /* 0x000fe20000300000 */
.L_x_771:
[----:B------:R1:W-:Y:S01]  /*28090*/  SYNCS.ARRIVE.TRANS64.A1T0 RZ, [R6+URZ+0x38830], RZ ;  /* 0x038830ff06ff79a7 */ /* 0x0003e2000810003f */
[----:B------:R-:W-:Y:S05]  /*280a0*/  @!P6 BRA `(.L_x_772) ;  /* 0x000000000004e947 */ /* 0x000fea0003800000 */
[----:B------:R-:W-:Y:S01]  /*280b0*/  BPT.TRAP 0x1 ;  /* 0x000000040000795c */ /* 0x000fe20000300000 */
.L_x_772:
[----:B------:R-:W-:Y:S01]  /*280c0*/  SHF.L.U32 R2, R20, 0x1f, RZ ;  /* 0x0000001f14027819 */ /* 0x000fe200000006ff */
[----:B-1----:R-:W-:Y:S01]  /*280d0*/  IMAD R6, R7, 0x8, R16 ;  /* 0x0000000807067824 */ /* 0x002fe200078e0210 */
[----:B------:R-:W-:Y:S03]  /*280e0*/  BSSY B1, `(.L_x_773) ;  /* 0x0000003000017945 */ /* 0x000fe60003800000 */
[----:B------:R-:W1:Y:S02]  /*280f0*/  SYNCS.PHASECHK.TRANS64.TRYWAIT P0, [R6+URZ+0x38860], R2 ;  /* 0x03886002060075a7 */ /* 0x000e64000800017f */
[----:B-1----:R-:W-:Y:S05]  /*28100*/  @!P0 BRA `(.L_x_774) ;  /* 0x0000004c00f08947 */ /* 0x002fea0003800000 */
.L_x_921:
[----:B------:R-:W-:Y:S05]  /*28110*/  BSYNC B1 ;  /* 0x0000000000017941 */ /* 0x000fea0003800000 */
.L_x_773:
[----:B0-----:R-:W2:Y:S01]  /*28120*/  LDL R8, [R1+0x8] ;  /* 0x0000080001087983 */ /* 0x001ea20000100800 */
[----:B------:R-:W0:Y:S01]  /*28130*/  S2R R3, SR_TID.X ;  /* 0x0000000000037919 */ /* 0x000e220000002100 */
[----:B------:R-:W-:Y:S01]  /*28140*/  UMOV UR4, 0xffffffff ;  /* 0xffffffff00047882 */ /* 0x000fe20000000000 */
[----:B------:R-:W-:Y:S01]  /*28150*/  IMAD R7, R7, 0x5000, R33 ;  /* 0x0000500007077824 */ /* 0x000fe200078e0221 */
[----:B0-----:R-:W-:-:S04]  /*28160*/  LOP3.LUT R3, R3, 0x7f, RZ, 0xc0, !PT ;  /* 0x0000007f03037812 */ /* 0x001fc800078ec0ff */
[----:B------:R-:W-:Y:S01]  /*28170*/  SHF.R.U32.HI R3, RZ, 0x3, R3 ;  /* 0x00000003ff037819 */ /* 0x000fe20000011603 */
[----:B--2---:R-:W-:-:S05]  /*28180*/  IMAD R8, R31, -0x50, R8 ;  /* 0xffffffb01f087824 */ /* 0x004fca00078e0208 */
[----:B------:R-:W-:Y:S01]  /*28190*/  IADD3 R8, -R3, R8, RZ ;  /* 0x0000000803087210 */ /* 0x000fe20007ffe1ff */
[----:B------:R-:W-:Y:S06]  /*281a0*/  BRA.DIV UR4, `(.L_x_775) ;  /* 0x0000004e04dc7947 */ /* 0x000fec000b800000 */
[----:B-1----:R-:W0:Y:S01]  /*281b0*/  SHFL.IDX PT, R2, R17, RZ, 0x181f ;  /* 0x00181fff11027589 */ /* 0x002e2200000e0000 */
[----:B------:R-:W-:Y:S01]  /*281c0*/  IMAD R7, R7, 0x2, R16 ;  /* 0x0000000207077824 */ /* 0x000fe200078e0210 */
[----:B------:R-:W-:Y:S02]  /*281d0*/  ULDC.64 UR4, c[0x0][0x208] ;  /* 0x0000820000047ab9 */ /* 0x000fe40000000a00 */
[----:B------:R-:W1:Y:S01]  /*281e0*/  SHFL.IDX PT, R3, R19, RZ, 0x181f ;  /* 0x00181fff13037589 */ /* 0x000e6200000e0000 */
[----:B0-----:R-:W-:-:S05]  /*281f0*/  IADD3 R2, P0, R2, R0, RZ ;  /* 0x0000000002027210 */ /* 0x001fca0007f1e0ff */
[----:B-1----:R-:W-:Y:S01]  /*28200*/  IMAD.X R3, RZ, RZ, R3, P0 ;  /* 0x000000ffff037224 */ /* 0x002fe200000e0603 */
[----:B------:R-:W-:-:S13]  /*28210*/  ISETP.LT.OR P0, PT, R8, 0x1, P4 ;  /* 0x000000010800780c */ /* 0x000fda0002701670 */
[----:B------:R-:W-:Y:S01]  /*28220*/  @!PT LDS RZ, [RZ] ;  /* 0x00000000fffff984 */ /* 0x000fe20000000800 */
        /* <DEDUP_REMOVED lines=9> */
[----:B0-----:R-:W-:-:S04]  /*282c0*/  IADD3 R2, P0, R2, R0, RZ ;  /* 0x0000000002027210 */ /* 0x001fc80007f1e0ff */
[----:B-1----:R-:W-:Y:S02]  /*282d0*/  IADD3.X R3, RZ, R3, RZ, P0, !PT ;  /* 0x00000003ff037210 */ /* 0x002fe400007fe4ff */
        /* <DEDUP_REMOVED lines=33> */
[----:B0-2---:R0:W1:Y:S02]  /*284f0*/  SHFL.IDX PT, R2, R17, 0x4, 0x181f ;  /* 0x00981f0011027f89 */ /* 0x00506400000e0000 */
.L_x_933:
[----:B-1----:R-:W-:Y:S01]  /*28500*/  IADD3 R2, P0, R2, R0, RZ ;  /* 0x0000000002027210 */ /* 0x002fe20007f1e0ff */
[----:B------:R-:W-:Y:S01]  /*28510*/  ULDC.64 UR4, c[0x0][0x208] ;  /* 0x0000820000047ab9 */ /* 0x000fe20000000a00 */
[----:B------:R-:W-:Y:S02]  /*28520*/  ULDC.64 UR6, c[0x0][0x318] ;  /* 0x0000c60000067ab9 */ /* 0x000fe40000000a00 */
[----:B------:R-:W-:Y:S02]  /*28530*/  IADD3.X R3, RZ, R19, RZ, P0, !PT ;  /* 0x00000013ff037210 */ /* 0x000fe400007fe4ff */
        /* <DEDUP_REMOVED lines=11> */
[----:B------:R-:W-:Y:S02]  /*285f0*/  ULDC.64 UR4, c[0x0][0x328] ;  /* 0x0000ca0000047ab9 */ /* 0x000fe40000000a00 */
[----:B------:R-:W-:-:S04]  /*28600*/  IMAD R0, R21, UR4, RZ ;  /* 0x0000000415007c24 */ /* 0x000fc8000f8e02ff */
[C---:B------:R-:W-:Y:S01]  /*28610*/  IMAD R9, R5.reuse, UR5, R0 ;  /* 0x0000000505097c24 */ /* 0x040fe2000f8e0200 */
[----:B------:R-:W-:Y:S01]  /*28620*/  NOP ;  /* 0x0000000000007918 */ /* 0x000fe20000000000 */
[----:B-1----:R-:W-:Y:S01]  /*28630*/  IMAD.WIDE.U32 R2, R5, UR4, RZ ;  /* 0x0000000405027c25 */ /* 0x002fe2000f8e00ff */
        /* <DEDUP_REMOVED lines=9> */
[----:B0-----:R-:W-:-:S04]  /*286d0*/  LEA R17, P0, R2, UR6, 0x1 ;  /* 0x0000000602117c11 */ /* 0x001fc8000f8008ff */
[----:B------:R-:W-:Y:S02]  /*286e0*/  LEA.HI.X R19, R2, UR7, R3, 0x1, P0 ;  /* 0x0000000702137c11 */ /* 0x000fe400080f0c03 */
[----:B------:R-:W-:-:S13]  /*286f0*/  PLOP3.LUT P0, PT, PT, PT, PT, 0x80, 0x0 ;  /* 0x000000000000781c */ /* 0x000fda0003f0f070 */
.L_x_776:
[----:B------:R-:W-:Y:S02]  /*28700*/  PLOP3.LUT P5, PT, P5, P0, PT, 0xa2, 0x0 ;  /* 0x000000000000781c */ /* 0x000fe40002fa1472 */
[----:B------:R-:W-:-:S08]  /*28710*/  @P0 R2UR P5, UR4, R6 ;  /* 0x00000000060402ca */ /* 0x000fd000000a0000 */
[----:B------:R-:W-:-:S05]  /*28720*/  @P0 PLOP3.LUT P0, PT, P5, PT, PT, 0x80, 0x0 ;  /* 0x000000000000081c */ /* 0x000fca0002f0f070 */
[----:B------:R-:W-:Y:S01]  /*28730*/  @!P5 SYNCS.ARRIVE.TRANS64.RED.A0T1 RZ, [UR4+0x38850], RZ ;  /* 0x038850ffffffd9a7 */ /* 0x000fe20008200404 */
[----:B------:R-:W-:Y:S07]  /*28740*/  @!P5 ARRIVES.LDGSTSBAR.64.TRANSCNT [UR4+0x38850] ;  /* 0x03885000ff00d9b0 */ /* 0x000fee0008000a84 */
[----:B------:R-:W-:Y:S05]  /*28750*/  @P0 BRA.U.ANY `(.L_x_776) ;  /* 0xfffffffd00e80947 */ /* 0x000fea000393ffff */
[----:B------:R-:W-:Y:S01]  /*28760*/  NOP ;  /* 0x0000000000007918 */ /* 0x000fe20000000000 */
[----:B------:R-:W-:-:S04]  /*28770*/  MOV R0, UR37 ;  /* 0x0000002500007c02 */ /* 0x000fc80008000f00 */
[----:B------:R-:W-:-:S13]  /*28780*/  ISETP.NE.AND P6, PT, R0, 0x3, PT ;  /* 0x000000030000780c */ /* 0x000fda0003fc5270 */
[----:B------:R-:W-:Y:S05]  /*28790*/  @!P6 BRA `(.L_x_777) ;  /* 0x000000000004e947 */ /* 0x000fea0003800000 */
[----:B------:R-:W-:Y:S01]  /*287a0*/  BPT.TRAP 0x1 ;  /* 0x000000040000795c */ /* 0x000fe20000300000 */
.L_x_777:
[----:B------:R-:W2:Y:S01]  /*287b0*/  LDL R2, [R1+0xc] ;  /* 0x00000c0001027983 */ /* 0x000ea20000100800 */
[----:B------:R3:W-:Y:S01]  /*287c0*/  SYNCS.ARRIVE.TRANS64.A1T0 RZ, [R6+URZ+0x38850], RZ ;  /* 0x038850ff06ff79a7 */ /* 0x0007e2000810003f */
[C---:B------:R-:W-:Y:S01]  /*287d0*/  VIADD R0, R22.reuse, 0xffffffff ;  /* 0xffffffff16007836 */ /* 0x040fe20000000000 */
[----:B------:R-:W-:Y:S01]  /*287e0*/  MOV R20, R29 ;  /* 0x0000001d00147202 */ /* 0x000fe20000000f00 */
[----:B------:R-:W-:Y:S02]  /*287f0*/  IMAD.MOV.U32 R7, RZ, RZ, R23 ;  /* 0x000000ffff077224 */ /* 0x000fe400078e0017 */
[----:B------:R-:W-:Y:S01]  /*28800*/  IMAD.MOV.U32 R31, RZ, RZ, R22 ;  /* 0x000000ffff1f7224 */ /* 0x000fe200078e0016 */
[----:B--2---:R-:W-:-:S13]  /*28810*/  ISETP.GT.AND P0, PT, R22, R2, PT ;  /* 0x000000021600720c */ /* 0x004fda0003f04270 */
[----:B---3--:R-:W-:Y:S05]  /*28820*/  @P0 BRA `(.L_x_778) ;  /* 0xffffffec00cc0947 */ /* 0x008fea000383ffff */
.L_x_765:
[----:B------:R-:W-:Y:S05]  /*28830*/  BSYNC B0 ;  /* 0x0000000000007941 */ /* 0x000fea0003800000 */
.L_x_764:
[----:B------:R-:W2:Y:S01]  /*28840*/  S2R R2, SR_TID.X ;  /* 0x0000000000027919 */ /* 0x000ea20000002100 */
[----:B------:R-:W-:Y:S01]  /*28850*/  BSSY B0, `(.L_x_779) ;  /* 0x0000011000007945 */ /* 0x000fe20003800000 */
[----:B--2---:R-:W-:-:S04]  /*28860*/  LOP3.LUT R2, R2, 0x7f, RZ, 0xc0, !PT ;  /* 0x0000007f02027812 */ /* 0x004fc800078ec0ff */
[----:B------:R-:W-:-:S13]  /*28870*/  ISETP.NE.AND P0, PT, R2, RZ, PT ;  /* 0x000000ff0200720c */ /* 0x000fda0003f05270 */
[----:B------:R-:W-:Y:S05]  /*28880*/  @P0 BRA `(.L_x_780) ;  /* 0x0000000000340947 */ /* 0x000fea0003800000 */
[----:B------:R-:W2:Y:S01]  /*28890*/  S2R R5, SR_LANEID ;  /* 0x0000000000057919 */ /* 0x000ea20000000000 */
[----:B------:R-:W-:Y:S01]  /*288a0*/  VOTEU.ANY UR4, UPT, PT ;  /* 0x0000000000047886 */ /* 0x000fe200038e0100 */
[----:B0-----:R-:W0:Y:S01]  /*288b0*/  LDC.64 R2, c[0x0][0xc60] ;  /* 0x00031800ff027b82 */ /* 0x001e220000000a00 */
[----:B------:R-:W2:Y:S01]  /*288c0*/  FLO.U32 R0, UR4 ;  /* 0x0000000400007d00 */ /* 0x000ea200080e0000 */
[----:B------:R-:W-:Y:S01]  /*288d0*/  ULDC.64 UR6, c[0x0][0x208] ;  /* 0x0000820000067ab9 */ /* 0x000fe20000000a00 */
[----:B--2---:R-:W-:-:S06]  /*288e0*/  ISETP.EQ.U32.AND P0, PT, R0, R5, PT ;  /* 0x000000050000720c */ /* 0x004fcc0003f02070 */
[----:B------:R-:W0:Y:S07]  /*288f0*/  POPC R5, UR4 ;  /* 0x0000000400057d09 */ /* 0x000e2e0008000000 */
[----:B0-----:R-:W2:Y:S01]  /*28900*/  @P0 ATOMG.E.ADD.STRONG.GPU PT, R3, desc[UR6][R2.64], R5 ;  /* 0x00000005020309a8 */ /* 0x001ea200081ee1c6 */
[----:B------:R-:W0:Y:S02]  /*28910*/  S2R R4, SR_LTMASK ;  /* 0x0000000000047919 */ /* 0x000e240000003900 */
[----:B0-----:R-:W-:-:S04]  /*28920*/  LOP3.LUT R4, R4, UR4, RZ, 0xc0, !PT ;  /* 0x0000000404047c12 */ /* 0x001fc8000f8ec0ff */
[----:B-1----:R-:W0:Y:S01]  /*28930*/  POPC R7, R4 ;  /* 0x0000000400077309 */ /* 0x002e220000000000 */
[----:B--2---:R-:W0:Y:S02]  /*28940*/  SHFL.IDX PT, R0, R3, R0, 0x1f ;  /* 0x00001f0003007589 */ /* 0x004e2400000e0000 */
[----:B0-----:R-:W-:-:S07]  /*28950*/  IADD3 R24, R0, UR36, R7 ;  /* 0x0000002400187c10 */ /* 0x001fce000fffe007 */
.L_x_780:
[----:B------:R-:W-:Y:S05]  /*28960*/  BSYNC B0 ;  /* 0x0000000000007941 */ /* 0x000fea0003800000 */
.L_x_779:
[----:B------:R-:W-:-:S05]  /*28970*/  IMAD.U32 R0, RZ, RZ, UR37 ;  /* 0x00000025ff007e24 */ /* 0x000fca000f8e00ff */
[----:B------:R-:W-:-:S13]  /*28980*/  ISETP.NE.AND P0, PT, R0, 0x3, PT ;  /* 0x000000030000780c */ /* 0x000fda0003f05270 */
[----:B------:R-:W-:Y:S05]  /*28990*/  @!P0 BRA `(.L_x_781) ;  /* 0x0000000000048947 */ /* 0x000fea0003800000 */
[----:B------:R-:W-:Y:S01]  /*289a0*/  BPT.TRAP 0x1 ;  /* 0x000000040000795c */ /* 0x000fe20000300000 */
.L_x_781:
[----:B------:R-:W2:Y:S01]  /*289b0*/  LDL.LU R0, [R1+0x8] ;  /* 0x0000080001007983 */ /* 0x000ea20000300800 */
[----:B------:R-:W-:Y:S01]  /*289c0*/  LEA R4, R23, R16, 0x3 ;  /* 0x0000001017047211 */ /* 0x000fe200078e18ff */
[----:B------:R-:W-:Y:S01]  /*289d0*/  BSSY B0, `(.L_x_782) ;  /* 0x0000005000007945 */ /* 0x000fe20003800000 */
[----:B0-----:R-:W-:-:S04]  /*289e0*/  SHF.L.U32 R3, R29, 0x1f, RZ ;  /* 0x0000001f1d037819 */ /* 0x001fc800000006ff */
[----:B------:R-:W0:Y:S01]  /*289f0*/  SYNCS.PHASECHK.TRANS64.TRYWAIT P0, [R4+URZ+0x38860], R3 ;  /* 0x03886003040075a7 */ /* 0x000e22000800017f */
[----:B--2---:R-:W-:Y:S01]  /*28a00*/  IMAD R5, R22, -0x50, R0 ;  /* 0xffffffb016057824 */ /* 0x004fe200078e0200 */
[----:B0-----:R-:W-:Y:S06]  /*28a10*/  @!P0 BRA `(.L_x_783) ;  /* 0x0000004c00a08947 */ /* 0x001fec0003800000 */
.L_x_934:
[----:B------:R-:W-:Y:S05]  /*28a20*/  BSYNC B0 ;  /* 0x0000000000007941 */ /* 0x000fea0003800000 */
.L_x_782:
[----:B------:R-:W2:Y:S01]  /*28a30*/  S2R R0, SR_TID.X ;  /* 0x0000000000007919 */ /* 0x000ea20000002100 */
[----:B------:R-:W-:Y:S01]  /*28a40*/  UMOV UR4, 0xffffffff ;  /* 0xffffffff00047882 */ /* 0x000fe20000000000 */
[----:B-1----:R-:W-:Y:S01]  /*28a50*/  IMAD R7, R23, 0x5000, R33 ;  /* 0x0000500017077824 */ /* 0x002fe200078e0221 */
[----:B--2---:R-:W-:-:S04]  /*28a60*/  LOP3.LUT R0, R0, 0x7f, RZ, 0xc0, !PT ;  /* 0x0000007f00007812 */ /* 0x004fc800078ec0ff */
[----:B------:R-:W-:-:S05]  /*28a70*/  SHF.R.U32.HI R0, RZ, 0x3, R0 ;  /* 0x00000003ff007819 */ /* 0x000fca0000011600 */
[----:B------:R-:W-:Y:S01]  /*28a80*/  IMAD.IADD R5, R5, 0x1, -R0 ;  /* 0x0000000105057824 */ /* 0x000fe200078e0a00 */
[----:B------:R-:W-:Y:S06]  /*28a90*/  BRA.DIV UR4, `(.L_x_784) ;  /* 0x0000004e04947947 */ /* 0x000fec000b800000 */
[----:B------:R-:W1:Y:S01]  /*28aa0*/  SHFL.IDX PT, R14, R17, RZ, 0x181f ;  /* 0x00181fff110e7589 */ /* 0x000e6200000e0000 */
[----:B------:R-:W-:Y:S01]  /*28ab0*/  ULDC UR4, c[0x0][0x2f4] ;  /* 0x0000bd0000047ab9 */ /* 0x000fe20000000800 */
[C---:B------:R-:W-:Y:S01]  /*28ac0*/  IMAD.SHL.U32 R8, R34.reuse, 0x2, RZ ;  /* 0x0000000222087824 */ /* 0x040fe200078e00ff */
[C---:B------:R-:W-:Y:S01]  /*28ad0*/  ISETP.GE.AND P3, PT, R34.reuse, UR4, PT ;  /* 0x0000000422007c0c */ /* 0x040fe2000bf66270 */
[----:B0-----:R-:W0:Y:S01]  /*28ae0*/  SHFL.IDX PT, R3, R19, RZ, 0x181f ;  /* 0x00181fff13037589 */ /* 0x001e2200000e0000 */
[----:B------:R-:W-:Y:S01]  /*28af0*/  LOP3.LUT R2, R34, 0x40, RZ, 0xfc, !PT ;  /* 0x0000004022027812 */ /* 0x000fe200078efcff */
[----:B------:R-:W-:Y:S01]  /*28b00*/  ULDC.64 UR6, c[0x0][0x208] ;  /* 0x0000820000067ab9 */ /* 0x000fe20000000a00 */
[----:B------:R-:W-:Y:S02]  /*28b10*/  ISETP.LT.OR P4, PT, R5, 0x1, P3 ;  /* 0x000000010500780c */ /* 0x000fe40001f81670 */
[----:B------:R-:W-:Y:S02]  /*28b20*/  ISETP.GE.AND P2, PT, R2, UR4, PT ;  /* 0x0000000402007c0c */ /* 0x000fe4000bf46270 */
[----:B------:R-:W-:-:S02]  /*28b30*/  LOP3.LUT R2, R34, 0x80, RZ, 0xfc, !PT ;  /* 0x0000008022027812 */ /* 0x000fc400078efcff */
[----:B------:R-:W-:Y:S02]  /*28b40*/  LEA R0, R7, R16, 0x1 ;  /* 0x0000001007007211 */ /* 0x000fe400078e08ff */
[----:B------:R-:W-:Y:S02]  /*28b50*/  ISETP.GE.AND P1, PT, R2, UR4, PT ;  /* 0x0000000402007c0c */ /* 0x000fe4000bf26270 */
[----:B-1----:R-:W-:Y:S02]  /*28b60*/  IADD3 R6, P0, R14, R8, RZ ;  /* 0x000000080e067210 */ /* 0x002fe40007f1e0ff */
[----:B------:R-:W1:Y:S03]  /*28b70*/  SHFL.IDX PT, R14, R17, 0x1, 0x181f ;  /* 0x00381f00110e7f89 */ /* 0x000e6600000e0000 */
[----:B0-----:R-:W-:Y:S01]  /*28b80*/  IMAD.X R7, RZ, RZ, R3, P0 ;  /* 0x000000ffff077224 */ /* 0x001fe200000e0603 */
[C---:B------:R-:W-:Y:S01]  /*28b90*/  ISETP.LT.OR P0, PT, R5.reuse, 0x1, P2 ;  /* 0x000000010500780c */ /* 0x040fe20001701670 */
[----:B------:R-:W0:Y:S04]  /*28ba0*/  SHFL.IDX PT, R3, R19, 0x1, 0x181f ;  /* 0x00381f0013037f89 */ /* 0x000e2800000e0000 */
[----:B------:R-:W-:Y:S01]  /*28bb0*/  LDGSTS.E.BYPASS.LTC128B.128 [R0+0x400], desc[UR6][R6.64], !P4 ;  /* 0x0040000006007fae */ /* 0x000fe2000e101d46 */
[----:B------:R-:W-:-:S07]  /*28bc0*/  ISETP.LT.OR P4, PT, R5, 0x1, P1 ;  /* 0x000000010500780c */ /* 0x000fce0000f81670 */
[----:B------:R-:W-:Y:S01]  /*28bd0*/  LDGSTS.E.BYPASS.LTC128B.128 [R0+0x2c00], desc[UR6][R6.64+0x80], !P0 ;  /* 0x02c0008006007fae */ /* 0x000fe2000c101d46 */
[----:B------:R-:W-:-:S05]  /*28be0*/  ISETP.GE.AND P0, PT, R37, UR4, PT ;  /* 0x0000000425007c0c */ /* 0x000fca000bf06270 */
[----:B------:R-:W-:Y:S01]  /*28bf0*/  LDGSTS.E.BYPASS.LTC128B.128 [R0+0x5400], desc[UR6][R6.64+0x100], !P4 ;  /* 0x0540010006007fae */ /* 0x000fe2000e101d46 */
[----:B------:R-:W-:-:S13]  /*28c00*/  ISETP.LT.OR P4, PT, R5, 0x1, P0 ;  /* 0x000000010500780c */ /* 0x000fda0000781670 */
[----:B------:R2:W-:Y:S01]  /*28c10*/  LDGSTS.E.BYPASS.LTC128B.128 [R0+0x7c00], desc[UR6][R6.64+0x180], !P4 ;  /* 0x07c0018006007fae */ /* 0x0005e2000e101d46 */
[----:B-1----:R-:W-:-:S03]  /*28c20*/  IADD3 R2, P4, R14, R8, RZ ;  /* 0x000000080e027210 */ /* 0x002fc60007f9e0ff */
[----:B------:R-:W1:Y:S02]  /*28c30*/  SHFL.IDX PT, R14, R17, 0x2, 0x181f ;  /* 0x00581f00110e7f89 */ /* 0x000e6400000e0000 */
[----:B0-----:R-:W-:Y:S01]  /*28c40*/  IMAD.X R3, RZ, RZ, R3, P4 ;  /* 0x000000ffff037224 */ /* 0x001fe200020e0603 */
[----:B------:R-:W-:Y:S01]  /*28c50*/  ISETP.LT.OR P4, PT, R5, 0x11, P3 ;  /* 0x000000110500780c */ /* 0x000fe20001f81670 */
[----:B--2---:R-:W0:-:S12]  /*28c60*/  SHFL.IDX PT, R7, R19, 0x2, 0x181f ;  /* 0x00581f0013077f89 */ /* 0x004e1800000e0000 */
[----:B------:R-:W-:Y:S01]  /*28c70*/  LDGSTS.E.BYPASS.LTC128B.128 [R0+0xc00], desc[UR6][R2.64], !P4 ;  /* 0x00c0000002007fae */ /* 0x000fe2000e101d46 */
[----:B------:R-:W-:-:S13]  /*28c80*/  ISETP.LT.OR P4, PT, R5, 0x11, P2 ;  /* 0x000000110500780c */ /* 0x000fda0001781670 */
[----:B------:R-:W-:Y:S01]  /*28c90*/  LDGSTS.E.BYPASS.LTC128B.128 [R0+0x3400], desc[UR6][R2.64+0x80], !P4 ;  /* 0x0340008002007fae */ /* 0x000fe2000e101d46 */
[----:B------:R-:W-:-:S13]  /*28ca0*/  ISETP.LT.OR P4, PT, R5, 0x11, P1 ;  /* 0x000000110500780c */ /* 0x000fda0000f81670 */
[----:B------:R-:W-:Y:S01]  /*28cb0*/  LDGSTS.E.BYPASS.LTC128B.128 [R0+0x5c00], desc[UR6][R2.64+0x100], !P4 ;  /* 0x05c0010002007fae */ /* 0x000fe2000e101d46 */
[----:B------:R-:W-:-:S13]  /*28cc0*/  ISETP.LT.OR P4, PT, R5, 0x11, P0 ;  /* 0x000000110500780c */ /* 0x000fda0000781670 */
[----:B------:R2:W-:Y:S01]  /*28cd0*/  LDGSTS.E.BYPASS.LTC128B.128 [R0+0x8400], desc[UR6][R2.64+0x180], !P4 ;  /* 0x0840018002007fae */ /* 0x0005e2000e101d46 */
[----:B-1----:R-:W-:-:S03]  /*28ce0*/  IADD3 R6, P4, R14, R8, RZ ;  /* 0x000000080e067210 */ /* 0x002fc60007f9e0ff */
[----:B------:R-:W1:Y:S01]  /*28cf0*/  SHFL.IDX PT, R14, R17, 0x3, 0x181f ;  /* 0x00781f00110e7f89 */ /* 0x000e6200000e0000 */
[----:B0-----:R-:W-:Y:S02]  /*28d00*/  IADD3.X R7, RZ, R7, RZ, P4, !PT ;  /* 0x00000007ff077210 */ /* 0x001fe400027fe4ff */
[C---:B------:R-:W-:Y:S01]  /*28d10*/  ISETP.LT.OR P4, PT, R5.reuse, 0x21, P3 ;  /* 0x000000210500780c */ /* 0x040fe20001f81670 */
[----:B--2---:R-:W0:Y:S04]  /*28d20*/  SHFL.IDX PT, R3, R19, 0x3, 0x181f ;  /* 0x00781f0013037f89 */ /* 0x004e2800000e0000 */
[----:B------:R-:W2:Y:S08]  /*28d30*/  SHFL.IDX PT, R19, R19, 0x4, 0x181f ;  /* 0x00981f0013137f89 */ /* 0x000eb000000e0000 */
[----:B------:R3:W-:Y:S01]  /*28d40*/  LDGSTS.E.BYPASS.LTC128B.128 [R0+0x1400], desc[UR6][R6.64], !P4 ;  /* 0x0140000006007fae */ /* 0x0007e2000e101d46 */
[----:B------:R-:W-:-:S13]  /*28d50*/  ISETP.LT.OR P4, PT, R5, 0x21, P2 ;  /* 0x000000210500780c */ /* 0x000fda0001781670 */
[----:B------:R3:W-:Y:S01]  /*28d60*/  LDGSTS.E.BYPASS.LTC128B.128 [R0+0x3c00], desc[UR6][R6.64+0x80], !P4 ;  /* 0x03c0008006007fae */ /* 0x0007e2000e101d46 */
[----:B------:R-:W-:-:S13]  /*28d70*/  ISETP.LT.OR P4, PT, R5, 0x21, P1 ;  /* 0x000000210500780c */ /* 0x000fda0000f81670 */
[----:B------:R3:W-:Y:S01]  /*28d80*/  LDGSTS.E.BYPASS.LTC128B.128 [R0+0x6400], desc[UR6][R6.64+0x100], !P4 ;  /* 0x0640010006007fae */ /* 0x0007e2000e101d46 */
[----:B------:R-:W-:-:S13]  /*28d90*/  ISETP.LT.OR P4, PT, R5, 0x21, P0 ;  /* 0x000000210500780c */ /* 0x000fda0000781670 */
[----:B------:R3:W-:Y:S01]  /*28da0*/  LDGSTS.E.BYPASS.LTC128B.128 [R0+0x8c00], desc[UR6][R6.64+0x180], !P4 ;  /* 0x08c0018006007fae */ /* 0x0007e2000e101d46 */
[----:B-1----:R-:W-:-:S03]  /*28db0*/  IADD3 R2, P4, R14, R8, RZ ;  /* 0x000000080e027210 */ /* 0x002fc60007f9e0ff */
[----:B------:R3:W1:Y:S02]  /*28dc0*/  SHFL.IDX PT, R14, R17, 0x4, 0x181f ;  /* 0x00981f00110e7f89 */ /* 0x00066400000e0000 */
[----:B0-----:R-:W-:Y:S01]  /*28dd0*/  IMAD.X R3, RZ, RZ, R3, P4 ;  /* 0x000000ffff037224 */ /* 0x001fe200020e0603 */
[----:B------:R-:W-:-:S13]  /*28de0*/  ISETP.LT.OR P4, PT, R5, 0x31, P3 ;  /* 0x000000310500780c */ /* 0x000fda0001f81670 */
[----:B------:R3:W-:Y:S01]  /*28df0*/  LDGSTS.E.BYPASS.LTC128B.128 [R0+0x1c00], desc[UR6][R2.64], !P4 ;  /* 0x01c0000002007fae */ /* 0x0007e2000e101d46 */
[----:B------:R-:W-:-:S13]  /*28e00*/  ISETP.LT.OR P4, PT, R5, 0x31, P2 ;  /* 0x000000310500780c */ /* 0x000fda0001781670 */
[----:B------:R3:W-:Y:S01]  /*28e10*/  LDGSTS.E.BYPASS.LTC128B.128 [R0+0x4400], desc[UR6][R2.64+0x80], !P4 ;  /* 0x0440008002007fae */ /* 0x0007e2000e101d46 */
[----:B------:R-:W-:-:S13]  /*28e20*/  ISETP.LT.OR P4, PT, R5, 0x31, P1 ;  /* 0x000000310500780c */ /* 0x000fda0000f81670 */
[----:B------:R3:W-:Y:S01]  /*28e30*/  LDGSTS.E.BYPASS.LTC128B.128 [R0+0x6c00], desc[UR6][R2.64+0x100], !P4 ;  /* 0x06c0010002007fae */ /* 0x0007e2000e101d46 */
[----:B------:R-:W-:-:S13]  /*28e40*/  ISETP.LT.OR P4, PT, R5, 0x31, P0 ;  /* 0x000000310500780c */ /* 0x000fda0000781670 */
[----:B-12---:R3:W-:Y:S02]  /*28e50*/  LDGSTS.E.BYPASS.LTC128B.128 [R0+0x9400], desc[UR6][R2.64+0x180], !P4 ;  /* 0x0940018002007fae */ /* 0x0067e4000e101d46 */
.L_x_946:
[C---:B------:R-:W-:Y:S01]  /*28e60*/  ISETP.LT.OR P3, PT, R5.reuse, 0x41, P3 ;  /* 0x000000410500780c */ /* 0x040fe20001f61670 */
[----:B------:R-:W-:Y:S01]  /*28e70*/  ULDC.64 UR4, c[0x0][0x208] ;  /* 0x0000820000047ab9 */ /* 0x000fe20000000a00 */
[C---:B------:R-:W-:Y:S02]  /*28e80*/  ISETP.LT.OR P2, PT, R5.reuse, 0x41, P2 ;  /* 0x000000410500780c */ /* 0x040fe40001741670 */
[C---:B------:R-:W-:Y:S02]  /*28e90*/  ISETP.LT.OR P1, PT, R5.reuse, 0x41, P1 ;  /* 0x000000410500780c */ /* 0x040fe40000f21670 */
[----:B---3--:R-:W-:Y:S02]  /*28ea0*/  IADD3 R2, P4, R14, R8, RZ ;  /* 0x000000080e027210 */ /* 0x008fe40007f9e0ff */
        /* <DEDUP_REMOVED lines=11> */
.L_x_785:
[----:B------:R-:W-:Y:S02]  /*28f60*/  PLOP3.LUT P1, PT, P1, P0, PT, 0xa2, 0x0 ;  /* 0x000000000000781c */ /* 0x000fe40000f21472 */
[----:B------:R-:W-:-:S08]  /*28f70*/  @P0 R2UR P1, UR4, R4 ;  /* 0x00000000040402ca */ /* 0x000fd00000020000 */
[----:B------:R-:W-:-:S05]  /*28f80*/  @P0 PLOP3.LUT P0, PT, P1, PT, PT, 0x80, 0x0 ;  /* 0x000000000000081c */ /* 0x000fca0000f0f070 */
[----:B------:R-:W-:Y:S01]  /*28f90*/  @!P1 SYNCS.ARRIVE.TRANS64.RED.A0T1 RZ, [UR4+0x38850], RZ ;  /* 0x038850ffffff99a7 */ /* 0x000fe20008200404 */
[----:B------:R-:W-:Y:S07]  /*28fa0*/  @!P1 ARRIVES.LDGSTSBAR.64.TRANSCNT [UR4+0x38850] ;  /* 0x03885000ff0099b0 */ /* 0x000fee0008000a84 */
[----:B------:R-:W-:Y:S05]  /*28fb0*/  @P0 BRA.U.ANY `(.L_x_785) ;  /* 0xfffffffd00e80947 */ /* 0x000fea000393ffff */
[----:B------:R-:W-:Y:S01]  /*28fc0*/  NOP ;  /* 0x0000000000007918 */ /* 0x000fe20000000000 */
[----:B0-----:R-:W-:-:S04]  /*28fd0*/  MOV R0, UR37 ;  /* 0x0000002500007c02 */ /* 0x001fc80008000f00 */
[----:B------:R-:W-:-:S13]  /*28fe0*/  ISETP.NE.AND P2, PT, R0, 0x3, PT ;  /* 0x000000030000780c */ /* 0x000fda0003f45270 */
[----:B------:R-:W-:Y:S05]  /*28ff0*/  @!P2 BRA `(.L_x_786) ;  /* 0x000000000004a947 */ /* 0x000fea0003800000 */
[----:B------:R-:W-:Y:S01]  /*29000*/  BPT.TRAP 0x1 ;  /* 0x000000040000795c */ /* 0x000fe20000300000 */
.L_x_786:
[----:B------:R0:W-:Y:S01]  /*29010*/  SYNCS.ARRIVE.TRANS64.A1T0 RZ, [R4+URZ+0x38850], RZ ;  /* 0x038850ff04ff79a7 */ /* 0x0001e2000810003f */
[----:B------:R-:W-:-:S05]  /*29020*/  VIADD R23, R23, 0x1 ;  /* 0x0000000117177836 */ /* 0x000fca0000000000 */
[----:B------:R-:W-:-:S04]  /*29030*/  ISETP.NE.AND P0, PT, R23, 0x2, PT ;  /* 0x000000021700780c */ /* 0x000fc80003f05270 */
[----:B------:R-:W-:Y:S02]  /*29040*/  SEL R0, RZ, 0x1, P0 ;  /* 0x00000001ff007807 */ /* 0x000fe40000000000 */
[----:B------:R-:W-:Y:S02]  /*29050*/  SEL R23, R23, RZ, P0 ;  /* 0x000000ff17177207 */ /* 0x000fe40000000000 */
[----:B0-----:R-:W-:-:S07]  /*29060*/  LOP3.LUT R29, R29, R0, RZ, 0x3c, !PT ;  /* 0x000000001d1d7212 */ /* 0x001fce00078e3cff */
.L_x_741:
[----:B------:R-:W-:Y:S05]  /*29070*/  BSYNC B7 ;  /* 0x0000000000077941 */ /* 0x000fea0003800000 */
.L_x_739:
[----:B------:R-:W-:-:S13]  /*29080*/  LOP3.LUT P0, RZ, R18, 0x40, RZ, 0xc0, !PT ;  /* 0x0000004012ff7812 */ /* 0x000fda000780c0ff */
[----:B------:R-:W-:Y:S05]  /*29090*/  @!P0 BRA `(.L_x_787) ;  /* 0x0000000000248947 */ /* 0x000fea0003800000 */
[----:B------:R-:W-:Y:S05]  /*290a0*/  WARPSYNC.ALL ;  /* 0x0000000000007948 */ /* 0x000fea0003800000 */
[----:B------:R-:W1:Y:S08]  /*290b0*/  S2UR UR5, SR_CgaCtaId ;  /* 0x00000000000579c3 */ /* 0x000e700000008800 */
[----:B------:R-:W-:Y:S06]  /*290c0*/  BAR.SYNC.DEFER_BLOCKING 0x5, 0x180 ;  /* 0x0146000000007b1d */ /* 0x000fec0000010000 */
[----:B------:R-:W-:-:S02]  /*290d0*/  UMOV UR4, 0x400 ;  /* 0x0000040000047882 */ /* 0x000fc40000000000 */
[----:B-1----:R-:W-:-:S06]  /*290e0*/  ULEA UR4, UR5, UR4, 0x18 ;  /* 0x0000000405047291 */ /* 0x002fcc000f8ec03f */
[----:B0-----:R-:W-:-:S05]  /*290f0*/  IMAD.U32 R16, RZ, RZ, UR4 ;  /* 0x00000004ff107e24 */ /* 0x001fca000f8e00ff */
[----:B------:R0:W1:Y:S01]  /*29100*/  LDS.128 R24, [R16+0x388d0] ;  /* 0x0388d00010187984 */ /* 0x0000620000000c00 */
[----:B------:R-:W-:Y:S06]  /*29110*/  BAR.ARV 0x4, 0x180 ;  /* 0x0106000000007b1d */ /* 0x000fec0000002000 */
[----:B------:R-:W-:Y:S05]  /*29120*/  BRA `(.L_x_788) ;  /* 0x0000000800d87947 */ /* 0x000fea0003800000 */
.L_x_787:
[----:B------:R-:W1:Y:S01]  /*29130*/  S2R R9, SR_TID.X ;  /* 0x0000000000097919 */ /* 0x000e620000002100 */
[----:B------:R-:W-:Y:S01]  /*29140*/  UMOV UR4, 0xffffffff ;  /* 0xffffffff00047882 */ /* 0x000fe20000000000 */
[----:B-1----:R-:W-:-:S04]  /*29150*/  LOP3.LUT R9, R9, 0x1f, RZ, 0xc0, !PT ;  /* 0x0000001f09097812 */ /* 0x002fc800078ec0ff */
[----:B------:R-:W-:Y:S01]  /*29160*/  ISETP.NE.AND P0, PT, R9, 0x1f, PT ;  /* 0x0000001f0900780c */ /* 0x000fe20003f05270 */
[----:B------:R-:W-:-:S12]  /*29170*/  BRA.DIV UR4, `(.L_x_789) ;  /* 0x0000004e04c87947 */ /* 0x000fd8000b800000 */
[----:B------:R-:W-:Y:S01]  /*29180*/  IADD3 R7, R27, R9, RZ ;  /* 0x000000091b077210 */ /* 0x000fe20007ffe0ff */
[----:B------:R-:W-:Y:S01]  /*29190*/  ULDC UR4, c[0x0][0xc3c] ;  /* 0x00030f0000047ab9 */ /* 0x000fe20000000800 */
[----:B------:R-:W-:Y:S02]  /*291a0*/  ULDC.64 UR6, c[0x0][0x208] ;  /* 0x0000820000067ab9 */ /* 0x000fe40000000a00 */
[----:B------:R-:W-:-:S13]  /*291b0*/  ISETP.GE.OR P1, PT, R7, UR4, !P0 ;  /* 0x0000000407007c0c */ /* 0x000fda000c726670 */
[----:B------:R-:W1:Y:S08]  /*291c0*/  @!P1 LDC.64 R2, c[0x0][0xc80] ;  /* 0x00032000ff029b82 */ /* 0x000e700000000a00 */
[----:B------:R-:W2:Y:S01]  /*291d0*/  @!P1 LDC.64 R4, c[0x0][0xc78] ;  /* 0x00031e00ff049b82 */ /* 0x000ea20000000a00 */
[----:B-1----:R-:W-:-:S05]  /*291e0*/  @!P1 IMAD.WIDE R2, R7, 0x4, R2 ;  /* 0x0000000407029825 */ /* 0x002fca00078e0202 */
[----:B------:R2:W3:Y:S02]  /*291f0*/  @!P1 LDG.E R6, desc[UR6][R2.64] ;  /* 0x0000000602069981 */ /* 0x0004e4000c1e1900 */
[----:B--2---:R-:W-:-:S05]  /*29200*/  @!P1 IMAD.WIDE R2, R7, 0x4, R4 ;  /* 0x0000000407029825 */ /* 0x004fca00078e0204 */
[----:B------:R-:W2:Y:S01]  /*29210*/  @!P1 LDG.E R5, desc[UR6][R2.64] ;  /* 0x0000000602059981 */ /* 0x000ea2000c1e1900 */
[----:B------:R-:W-:Y:S01]  /*29220*/  IMAD.MOV.U32 R7, RZ, RZ, RZ ;  /* 0x000000ffff077224 */ /* 0x000fe200078e00ff */
[----:B------:R-:W-:Y:S02]  /*29230*/  MOV R4, RZ ;  /* 0x000000ff00047202 */ /* 0x000fe40000000f00 */
[C---:B------:R-:W-:Y:S01]  /*29240*/  ISETP.GE.U32.AND P2, PT, R9.reuse, 0x2, PT ;  /* 0x000000020900780c */ /* 0x040fe20003f46070 */
[----:B------:R-:W-:Y:S01]  /*29250*/  SHFL.IDX PT, R0, R24, RZ, 0x1f ;  /* 0x00001fff18007589 */ /* 0x000fe200000e0000 */
[C---:B------:R-:W-:Y:S02]  /*29260*/  ISETP.GE.U32.AND P3, PT, R9.reuse, 0x4, PT ;  /* 0x000000040900780c */ /* 0x040fe40003f66070 */
[C---:B------:R-:W-:Y:S01]  /*29270*/  ISETP.GE.U32.AND P4, PT, R9.reuse, 0x8, PT ;  /* 0x000000080900780c */ /* 0x040fe20003f86070 */
[----:B0-----:R-:W-:Y:S01]  /*29280*/  SHFL.IDX PT, R8, R24, 0x1, 0x1f ;  /* 0x00201f0018087f89 */ /* 0x001fe200000e0000 */
[----:B------:R-:W-:Y:S01]  /*29290*/  ISETP.GE.U32.AND P5, PT, R9, 0x10, PT ;  /* 0x000000100900780c */ /* 0x000fe20003fa6070 */
[----:B---3--:R-:W-:-:S02]  /*292a0*/  @!P1 IMAD.MOV.U32 R7, RZ, RZ, R6 ;  /* 0x000000ffff079224 */ /* 0x008fc400078e0006 */
[----:B------:R-:W-:Y:S02]  /*292b0*/  IMAD.MOV.U32 R6, RZ, RZ, RZ ;  /* 0x000000ffff067224 */ /* 0x000fe400078e00ff */
[----:B--2---:R-:W-:Y:S01]  /*292c0*/  @!P1 IMAD.MOV.U32 R4, RZ, RZ, R5 ;  /* 0x000000ffff049224 */ /* 0x004fe200078e0005 */
[----:B------:R-:W-:-:S03]  /*292d0*/  ISETP.NE.AND P1, PT, R9, RZ, PT ;  /* 0x000000ff0900720c */ /* 0x000fc60003f25270 */
[----:B------:R-:W-:-:S05]  /*292e0*/  IMAD R13, R4, R7, RZ ;  /* 0x00000007040d7224 */ /* 0x000fca00078e02ff */
        /* <DEDUP_REMOVED lines=15> */
[----:B------:R0:W1:Y:S02]  /*293e0*/  SHFL.IDX PT, R14, R2, 0x1f, 0x1f ;  /* 0x03e01f00020e7f89 */ /* 0x00006400000e0000 */
.L_x_956:
[----:B------:R-:W-:Y:S02]  /*293f0*/  ULDC UR4, c[0x0][0xc38] ;  /* 0x00030e0000047ab9 */ /* 0x000fe40000000800 */
[----:B------:R-:W-:-:S04]  /*29400*/  IMAD.U32 R5, RZ, RZ, UR4 ;  /* 0x00000004ff057e24 */ /* 0x000fc8000f8e00ff */
[----:B-1----:R-:W-:-:S05]  /*29410*/  IMAD R14, R14, R5, RZ ;  /* 0x000000050e0e7224 */ /* 0x002fca00078e02ff */
[----:B------:R-:W-:-:S04]  /*29420*/  IADD3 R9, R8, R14, RZ ;  /* 0x0000000e08097210 */ /* 0x000fc80007ffe0ff */
[----:B------:R-:W-:-:S13]  /*29430*/  ISETP.GT.AND P6, PT, R9, R0, PT ;  /* 0x000000000900720c */ /* 0x000fda0003fc4270 */
[----:B------:R-:W-:Y:S05]  /*29440*/  @P6 BRA `(.L_x_790) ;  /* 0x0000000000a86947 */ /* 0x000fea0003800000 */
.L_x_793:
[----:B0-----:R-:W0:Y:S01]  /*29450*/  LDC R2, c[0x0][0xc3c] ;  /* 0x00030f00ff027b82 */ /* 0x001e220000000800 */
[----:B------:R-:W-:-:S05]  /*29460*/  VIADD R27, R27, 0x1f ;  /* 0x0000001f1b1b7836 */ /* 0x000fca0000000000 */
[----:B0-----:R-:W-:-:S13]  /*29470*/  ISETP.GE.AND P6, PT, R27, R2, PT ;  /* 0x000000021b00720c */ /* 0x001fda0003fc6270 */
[----:B------:R-:W-:Y:S05]  /*29480*/  @P6 BRA `(.L_x_791) ;  /* 0x0000000400bc6947 */ /* 0x000fea0003800000 */
[----:B------:R-:W0:Y:S01]  /*29490*/  S2R R3, SR_TID.X ;  /* 0x0000000000037919 */ /* 0x000e220000002100 */
[----:B------:R-:W-:Y:S01]  /*294a0*/  MOV R7, RZ ;  /* 0x000000ff00077202 */ /* 0x000fe20000000f00 */
[----:B------:R-:W-:Y:S01]  /*294b0*/  ULDC.64 UR4, c[0x0][0x208] ;  /* 0x0000820000047ab9 */ /* 0x000fe20000000a00 */
        /* <DEDUP_REMOVED lines=29> */
.L_x_964:
[----:B------:R-:W-:Y:S02]  /*29690*/  ULDC UR4, c[0x0][0xc38] ;  /* 0x00030e0000047ab9 */ /* 0x000fe40000000800 */
[----:B------:R-:W-:-:S04]  /*296a0*/  IMAD.U32 R5, RZ, RZ, UR4 ;  /* 0x00000004ff057e24 */ /* 0x000fc8000f8e00ff */
[----:B-1----:R-:W-:-:S04]  /*296b0*/  IMAD R14, R14, R5, RZ ;  /* 0x000000050e0e7224 */ /* 0x002fc800078e02ff */
[----:B------:R-:W-:-:S05]  /*296c0*/  IMAD.IADD R9, R14, 0x1, R9 ;  /* 0x000000010e097824 */ /* 0x000fca00078e0209 */
[----:B------:R-:W-:-:S13]  /*296d0*/  ISETP.GT.AND P6, PT, R9, R0, PT ;  /* 0x000000000900720c */ /* 0x000fda0003fc4270 */
[----:B------:R-:W-:Y:S05]  /*296e0*/  @!P6 BRA `(.L_x_793) ;  /* 0xfffffffc0058e947 */ /* 0x000fea000383ffff */
.L_x_790:
[----:B------:R-:W-:Y:S01]  /*296f0*/  IADD3 R9, -R14, R9, RZ ;  /* 0x000000090e097210 */ /* 0x000fe20007ffe1ff */
[----:B------:R-:W-:-:S04]  /*29700*/  UMOV UR4, 0xffffffff ;  /* 0xffffffff00047882 */ /* 0x000fc80000000000 */
[----:B------:R-:W-:-:S05]  /*29710*/  IMAD R3, R2, R5, R9 ;  /* 0x0000000502037224 */ /* 0x000fca00078e0209 */
[----:B------:R-:W-:Y:S01]  /*29720*/  ISETP.GT.AND P6, PT, R3, R0, PT ;  /* 0x000000000300720c */ /* 0x000fe20003fc4270 */
[----:B------:R-:W-:-:S12]  /*29730*/  BRA.DIV UR4, `(.L_x_794) ;  /* 0x0000005204507947 */ /* 0x000fd8000b800000 */
[----:B------:R-:W-:-:S04]  /*29740*/  VOTE.ANY R3, PT, !P6 ;  /* 0x0000000000037806 */ /* 0x000fc800070e0100 */
[----:B------:R-:W1:Y:S02]  /*29750*/  POPC R8, R3 ;  /* 0x0000000300087309 */ /* 0x000e640000000000 */
[----:B-1----:R1:W2:Y:S04]  /*29760*/  SHFL.IDX PT, R7, R7, R8, 0x1f ;  /* 0x00001f0807077589 */ /* 0x0022a800000e0000 */
[----:B------:R1:W3:Y:S02]  /*29770*/  SHFL.IDX PT, R4, R4, R8, 0x1f ;  /* 0x00001f0804047589 */ /* 0x0002e400000e0000 */
.L_x_969:
[----:B------:R-:W-:-:S13]  /*29780*/  ISETP.NE.AND P0, PT, R3, RZ, PT ;  /* 0x000000ff0300720c */ /* 0x000fda0003f05270 */
[----:B------:R-:W-:Y:S05]  /*29790*/  @!P0 BRA `(.L_x_795) ;  /* 0x0000000000108947 */ /* 0x000fea0003800000 */
[----:B------:R-:W-:Y:S01]  /*297a0*/  UMOV UR4, 0xffffffff ;  /* 0xffffffff00047882 */ /* 0x000fe20000000000 */
[----:B------:R-:W-:Y:S02]  /*297b0*/  VIADD R12, R8, 0xffffffff ;  /* 0xffffffff080c7836 */ /* 0x000fe40000000000 */
[----:B------:R-:W-:Y:S05]  /*297c0*/  BRA.DIV UR4, `(.L_x_796) ;  /* 0x0000005204887947 */ /* 0x000fea000b800000 */
[----:B------:R4:W0:Y:S02]  /*297d0*/  SHFL.IDX PT, R6, R2, R12, 0x1f ;  /* 0x00001f0c02067589 */ /* 0x00082400000e0000 */
.L_x_795:
[----:B--2---:R-:W-:Y:S01]  /*297e0*/  IABS R10, R7 ;  /* 0x00000007000a7213 */ /* 0x004fe20000000000 */
[----:B0-----:R-:W-:Y:S01]  /*297f0*/  IMAD R24, R6, R5, R9 ;  /* 0x0000000506187224 */ /* 0x001fe200078e0209 */
[----:B---3--:R-:W-:Y:S02]  /*29800*/  IABS R5, R4 ;  /* 0x0000000400057213 */ /* 0x008fe40000000000 */
[----:B------:R-:W0:Y:S01]  /*29810*/  I2F.RP R11, R10 ;  /* 0x0000000a000b7306 */ /* 0x000e220000209400 */
[----:B------:R-:W-:Y:S01]  /*29820*/  IMAD.IADD R0, R0, 0x1, -R24 ;  /* 0x0000000100007824 */ /* 0x000fe200078e0a18 */
[----:B------:R-:W-:-:S06]  /*29830*/  IADD3 R27, R8, R27, RZ ;  /* 0x0000001b081b7210 */ /* 0x000fcc0007ffe0ff */
[----:B----4-:R-:W2:Y:S08]  /*29840*/  I2F.RP R12, R5 ;  /* 0x00000005000c7306 */ /* 0x010eb00000209400 */
[----:B0-----:R-:W0:Y:S08]  /*29850*/  MUFU.RCP R11, R11 ;  /* 0x0000000b000b7308 */ /* 0x001e300000001000 */
[----:B--2---:R-:W-:Y:S01]  /*29860*/  MUFU.RCP R12, R12 ;  /* 0x0000000c000c7308 */ /* 0x004fe20000001000 */
[----:B0-----:R-:W-:-:S07]  /*29870*/  VIADD R2, R11, 0xffffffe ;  /* 0x0ffffffe0b027836 */ /* 0x001fce0000000000 */
[----:B------:R0:W2:Y:S02]  /*29880*/  F2I.FTZ.U32.TRUNC.NTZ R3, R2 ;  /* 0x0000000200037305 */ /* 0x0000a4000021f000 */
[----:B0-----:R-:W-:Y:S01]  /*29890*/  IMAD.MOV.U32 R2, RZ, RZ, RZ ;  /* 0x000000ffff027224 */ /* 0x001fe200078e00ff */
[----:B--2---:R-:W-:-:S05]  /*298a0*/  IADD3 R9, RZ, -R3, RZ ;  /* 0x80000003ff097210 */ /* 0x004fca0007ffe0ff */
[----:B------:R-:W-:-:S04]  /*298b0*/  IMAD R9, R9, R10, RZ ;  /* 0x0000000a09097224 */ /* 0x000fc800078e02ff */
[----:B------:R-:W-:Y:S01]  /*298c0*/  IMAD.HI.U32 R3, R3, R9, R2 ;  /* 0x0000000903037227 */ /* 0x000fe200078e0002 */
[----:B------:R-:W-:Y:S02]  /*298d0*/  IABS R2, R7 ;  /* 0x0000000700027213 */ /* 0x000fe40000000000 */
[----:B------:R-:W-:Y:S02]  /*298e0*/  IABS R9, R0 ;  /* 0x0000000000097213 */ /* 0x000fe40000000000 */
[----:B------:R-:W-:-:S03]  /*298f0*/  IADD3 R2, RZ, -R2, RZ ;  /* 0x80000002ff027210 */ /* 0x000fc60007ffe0ff */
[----:B------:R-:W-:-:S04]  /*29900*/  IMAD.HI.U32 R6, R3, R9, RZ ;  /* 0x0000000903067227 */ /* 0x000fc800078e00ff */
[----:B------:R-:W-:Y:S02]  /*29910*/  VIADD R3, R12, 0xffffffe ;  /* 0x0ffffffe0c037836 */ /* 0x000fe40000000000 */
[----:B------:R-:W-:-:S04]  /*29920*/  IMAD R9, R6, R2, R9 ;  /* 0x0000000206097224 */ /* 0x000fc800078e0209 */
[----:B------:R-:W0:Y:S01]  /*29930*/  F2I.FTZ.U32.TRUNC.NTZ R3, R3 ;  /* 0x0000000300037305 */ /* 0x000e22000021f000 */
[----:B------:R-:W-:-:S13]  /*29940*/  ISETP.GT.U32.AND P1, PT, R10, R9, PT ;  /* 0x000000090a00720c */ /* 0x000fda0003f24070 */
[----:B------:R-:W-:Y:S01]  /*29950*/  @!P1 IMAD.IADD R9, R9, 0x1, -R10 ;  /* 0x0000000109099824 */ /* 0x000fe200078e0a0a */
[----:B0-----:R-:W-:Y:S01]  /*29960*/  IADD3 R2, RZ, -R3, RZ ;  /* 0x80000003ff027210 */ /* 0x001fe20007ffe0ff */
[----:B------:R-:W-:Y:S01]  /*29970*/  @!P1 VIADD R6, R6, 0x1 ;  /* 0x0000000106069836 */ /* 0x000fe20000000000 */
[----:B------:R-:W-:Y:S02]  /*29980*/  ISETP.NE.AND P1, PT, R7, RZ, PT ;  /* 0x000000ff0700720c */ /* 0x000fe40003f25270 */
[----:B------:R-:W-:Y:S01]  /*29990*/  ISETP.GE.U32.AND P0, PT, R9, R10, PT ;  /* 0x0000000a0900720c */ /* 0x000fe20003f06070 */
[----:B------:R-:W-:Y:S02]  /*299a0*/  IMAD R9, R2, R5, RZ ;  /* 0x0000000502097224 */ /* 0x000fe400078e02ff */
[----:B------:R-:W-:-:S04]  /*299b0*/  IMAD.MOV.U32 R2, RZ, RZ, RZ ;  /* 0x000000ffff027224 */ /* 0x000fc800078e00ff */
[----:B------:R-:W-:Y:S01]  /*299c0*/  IMAD.HI.U32 R9, R3, R9, R2 ;  /* 0x0000000903097227 */ /* 0x000fe200078e0002 */
[----:B------:R-:W-:Y:S02]  /*299d0*/  LOP3.LUT R2, R0, R7, RZ, 0x3c, !PT ;  /* 0x0000000700027212 */ /* 0x000fe400078e3cff */
[----:B------:R-:W-:Y:S02]  /*299e0*/  IABS R3, R4 ;  /* 0x0000000400037213 */ /* 0x000fe40000000000 */
[----:B------:R-:W-:Y:S02]  /*299f0*/  ISETP.GE.AND P2, PT, R2, RZ, PT ;  /* 0x000000ff0200720c */ /* 0x000fe40003f46270 */
[----:B------:R-:W-:Y:S01]  /*29a00*/  @P0 IADD3 R6, R6, 0x1, RZ ;  /* 0x0000000106060810 */ /* 0x000fe20007ffe0ff */
        /* <DEDUP_REMOVED lines=9> */
[-C--:B------:R-:W-:Y:S01]  /*29aa0*/  @!P1 IADD3 R2, R2, -R5.reuse, RZ ;  /* 0x8000000502029210 */ /* 0x080fe20007ffe0ff */
[----:B------:R-:W-:Y:S01]  /*29ab0*/  @!P1 VIADD R9, R9, 0x1 ;  /* 0x0000000109099836 */ /* 0x000fe20000000000 */
[----:B------:R-:W-:Y:S02]  /*29ac0*/  ISETP.NE.AND P1, PT, R4, RZ, PT ;  /* 0x000000ff0400720c */ /* 0x000fe40003f25270 */
[----:B------:R-:W-:Y:S02]  /*29ad0*/  ISETP.GE.U32.AND P0, PT, R2, R5, PT ;  /* 0x000000050200720c */ /* 0x000fe40003f06070 */
[----:B------:R-:W-:-:S04]  /*29ae0*/  LOP3.LUT R2, R6, R4, RZ, 0x3c, !PT ;  /* 0x0000000406027212 */ /* 0x000fc800078e3cff */
[----:B------:R-:W-:-:S07]  /*29af0*/  ISETP.GE.AND P2, PT, R2, RZ, PT ;  /* 0x000000ff0200720c */ /* 0x000fce0003f46270 */
[----:B------:R-:W-:-:S06]  /*29b00*/  @P0 VIADD R9, R9, 0x1 ;  /* 0x0000000109090836 */ /* 0x000fcc0000000000 */
[----:B------:R-:W-:Y:S02]  /*29b10*/  @!P2 IADD3 R9, -R9, RZ, RZ ;  /* 0x000000ff0909a210 */ /* 0x000fe40007ffe1ff */
[----:B------:R-:W-:-:S05]  /*29b20*/  @!P1 LOP3.LUT R9, RZ, R4, RZ, 0x33, !PT ;  /* 0x00000004ff099212 */ /* 0x000fca00078e33ff */
[--C-:B------:R-:W-:Y:S02]  /*29b30*/  IMAD.MOV R3, RZ, RZ, -R9.reuse ;  /* 0x000000ffff037224 */ /* 0x100fe400078e0a09 */
[C---:B------:R-:W-:Y:S02]  /*29b40*/  IMAD R9, R4.reuse, 0x1000000, R9 ;  /* 0x0100000004097824 */ /* 0x040fe400078e0209 */
[----:B------:R-:W-:-:S04]  /*29b50*/  IMAD R6, R4, R3, R6 ;  /* 0x0000000304067224 */ /* 0x000fc800078e0206 */
[----:B------:R-:W-:Y:S01]  /*29b60*/  IMAD R26, R6, 0x10000, R9 ;  /* 0x00010000061a7824 */ /* 0x000fe200078e0209 */
[----:B------:R-:W-:Y:S06]  /*29b70*/  BRA `(.L_x_797) ;  /* 0x00000000001c7947 */ /* 0x000fec0003800000 */
.L_x_791:
[----:B------:R-:W-:Y:S01]  /*29b80*/  UMOV UR4, URZ ;  /* 0x0000003f00047c82 */ /* 0x000fe20008000000 */
[----:B------:R-:W-:Y:S01]  /*29b90*/  UMOV UR5, URZ ;  /* 0x0000003f00057c82 */ /* 0x000fe20008000000 */
[----:B------:R-:W-:Y:S01]  /*29ba0*/  ULDC UR6, c[0x0][0xc3c] ;  /* 0x00030f0000067ab9 */ /* 0x000fe20000000800 */
[----:B------:R-:W-:Y:S01]  /*29bb0*/  MOV R24, R0 ;  /* 0x0000000000187202 */ /* 0x000fe20000000f00 */
[----:B------:R-:W-:Y:S01]  /*29bc0*/  IMAD.U32 R25, RZ, RZ, UR4 ;  /* 0x00000004ff197e24 */ /* 0x000fe2000f8e00ff */
[----:B------:R-:W-:Y:S01]  /*29bd0*/  MOV R27, UR6 ;  /* 0x00000006001b7c02 */ /* 0x000fe20008000f00 */
[----:B------:R-:W-:-:S07]  /*29be0*/  IMAD.U32 R26, RZ, RZ, UR5 ;  /* 0x00000005ff1a7e24 */ /* 0x000fce000f8e00ff */
.L_x_797:
        /* <DEDUP_REMOVED lines=10> */
.L_x_788:
[----:B------:R-:W-:Y:S02]  /*29c90*/  ULDC UR4, c[0x0][0xc3c] ;  /* 0x00030f0000047ab9 */ /* 0x000fe40000000800 */
[----:B-1----:R-:W-:-:S13]  /*29ca0*/  ISETP.GE.AND P0, PT, R27, UR4, PT ;  /* 0x000000041b007c0c */ /* 0x002fda000bf06270 */
[----:B------:R-:W-:Y:S05]  /*29cb0*/  @!P0 BRA `(.L_x_798) ;  /* 0xffffff9400c08947 */ /* 0x000fea000383ffff */
[----:B------:R-:W-:Y:S05]  /*29cc0*/  BSYNC B8 ;  /* 0x0000000000087941 */ /* 0x000fea0003800000 */
.L_x_687:
        /* <DEDUP_REMOVED lines=12> */
.L_x_972:
[----:B------:R-:W-:Y:S05]  /*29d90*/  BSYNC B0 ;  /* 0x0000000000007941 */ /* 0x000fea0003800000 */
.L_x_799:
[----:B------:R-:W-:-:S03]  /*29da0*/  UMOV UR4, 0xffffffff ;  /* 0xffffffff00047882 */ /* 0x000fc60000000000 */
[----:B------:R-:W-:Y:S05]  /*29db0*/  BRA.DIV UR4, `(.L_x_801) ;  /* 0x0000004e04487947 */ /* 0x000fea000b800000 */
[----:B-1----:R-:W1:Y:S02]  /*29dc0*/  S2R R0, SR_TID.X ;  /* 0x0000000000007919 */ /* 0x002e640000002100 */
[----:B-1----:R-:W-:-:S04]  /*29dd0*/  SHF.R.U32.HI R0, RZ, 0x5, R0 ;  /* 0x00000005ff007819 */ /* 0x002fc80000011600 */
[----:B------:R-:W-:-:S05]  /*29de0*/  LOP3.LUT R0, R0, 0x3, RZ, 0xc0, !PT ;  /* 0x0000000300007812 */ /* 0x000fca00078ec0ff */
[----:B------:R1:W3:Y:S02]  /*29df0*/  SHFL.IDX PT, R14, R0, RZ, 0x1f ;  /* 0x00001fff000e7589 */ /* 0x0002e400000e0000 */
.L_x_975:
[----:B---3--:R-:W-:-:S13]  /*29e00*/  ISETP.NE.AND P0, PT, R14, RZ, PT ;  /* 0x000000ff0e00720c */ /* 0x008fda0003f05270 */
[----:B------:R-:W-:Y:S05]  /*29e10*/  @P0 BRA `(.L_x_434) ;  /* 0x0000000000880947 */ /* 0x000fea0003800000 */
[----:B------:R-:W-:-:S03]  /*29e20*/  UMOV UR4, 0xffffffff ;  /* 0xffffffff00047882 */ /* 0x000fc60000000000 */
[----:B------:R-:W-:Y:S05]  /*29e30*/  BRA.DIV UR4, `(.L_x_802) ;  /* 0x0000004e045c7947 */ /* 0x000fea000b800000 */
[----:B------:R-:W-:-:S13]  /*29e40*/  ELECT P6, URZ, PT ;  /* 0x00000000003f782f */ /* 0x000fda00038c0000 */
.L_x_978:
[----:B------:R-:W-:Y:S05]  /*29e50*/  @!P6 BRA `(.L_x_434) ;  /* 0x000000000078e947 */ /* 0x000fea0003800000 */
[----:B------:R-:W-:-:S06]  /*29e60*/  ULOP3.LUT UR4, UR60, 0x2, URZ, 0xfc, !UPT ;  /* 0x000000023c047892 */ /* 0x000fcc000f8efc3f */
[----:B-1----:R-:W-:-:S04]  /*29e70*/  MOV R0, UR4 ;  /* 0x0000000400007c02 */ /* 0x002fc80008000f00 */
[----:B------:R-:W-:-:S13]  /*29e80*/  ISETP.NE.AND P0, PT, R0, 0x3, PT ;  /* 0x000000030000780c */ /* 0x000fda0003f05270 */
[----:B------:R-:W-:Y:S05]  /*29e90*/  @!P0 BRA `(.L_x_803) ;  /* 0x0000000000048947 */ /* 0x000fea0003800000 */
[----:B------:R-:W-:Y:S01]  /*29ea0*/  BPT.TRAP 0x1 ;  /* 0x000000040000795c */ /* 0x000fe20000300000 */
.L_x_803:
[----:B------:R-:W-:Y:S01]  /*29eb0*/  IMAD R3, R23, 0x8, R5 ;  /* 0x0000000817037824 */ /* 0x000fe200078e0205 */
[----:B------:R-:W-:Y:S01]  /*29ec0*/  SHF.L.U32 R2, R29, 0x1f, RZ ;  /* 0x0000001f1d027819 */ /* 0x000fe200000006ff */
[----:B------:R-:W-:-:S03]  /*29ed0*/  VIADD R23, R23, 0x1 ;  /* 0x0000000117177836 */ /* 0x000fc60000000000 */
[----:B------:R-:W1:Y:S02]  /*29ee0*/  SYNCS.PHASECHK.TRANS64.TRYWAIT P1, [R3+URZ+0x38840], R2 ;  /* 0x03884002030075a7 */ /* 0x000e64000802017f */
[----:B------:R-:W-:-:S04]  /*29ef0*/  ISETP.NE.AND P2, PT, R23, 0x2, PT ;  /* 0x000000021700780c */ /* 0x000fc80003f45270 */
[----:B------:R-:W-:Y:S01]  /*29f00*/  SEL R0, RZ, 0x1, P2 ;  /* 0x00000001ff007807 */ /* 0x000fe20001000000 */
[----:B-1----:R-:W-:Y:S08]  /*29f10*/  @!P1 BRA `(.L_x_804) ;  /* 0x0000004c00449947 */ /* 0x002ff00003800000 */
.L_x_979:
[----:B------:R-:W-:Y:S02]  /*29f20*/  SEL R23, R23, RZ, P2 ;  /* 0x000000ff17177207 */ /* 0x000fe40001000000 */
[----:B------:R-:W-:Y:S01]  /*29f30*/  LOP3.LUT R0, R29, R0, RZ, 0x3c, !PT ;  /* 0x000000001d007212 */ /* 0x000fe200078e3cff */
[----:B------:R-:W-:Y:S06]  /*29f40*/  @!P0 BRA `(.L_x_805) ;  /* 0x0000000000048947 */ /* 0x000fec0003800000 */
[----:B------:R-:W-:Y:S01]  /*29f50*/  BPT.TRAP 0x1 ;  /* 0x000000040000795c */ /* 0x000fe20000300000 */
.L_x_805:
[----:B------:R-:W-:Y:S02]  /*29f60*/  LEA R23, R23, R5, 0x3 ;  /* 0x0000000517177211 */ /* 0x000fe400078e18ff */
[----:B------:R-:W-:-:S04]  /*29f70*/  SHF.L.U32 R0, R0, 0x1f, RZ ;  /* 0x0000001f00007819 */ /* 0x000fc800000006ff */
[----:B------:R-:W3:Y:S02]  /*29f80*/  SYNCS.PHASECHK.TRANS64.TRYWAIT P1, [R23+URZ+0x38840], R0 ;  /* 0x03884000170075a7 */ /* 0x000ee4000802017f */
[----:B---3--:R-:W-:Y:S05]  /*29f90*/  @!P1 BRA `(.L_x_806) ;  /* 0x0000004c00389947 */ /* 0x008fea0003800000 */
.L_x_980:
[----:B------:R-:W-:Y:S05]  /*29fa0*/  @!P0 BRA `(.L_x_807) ;  /* 0x0000000000048947 */ /* 0x000fea0003800000 */
[----:B------:R-:W-:Y:S01]  /*29fb0*/  BPT.TRAP 0x1 ;  /* 0x000000040000795c */ /* 0x000fe20000300000 */
.L_x_807:
[----:B------:R-:W4:Y:S02]  /*29fc0*/  SYNCS.PHASECHK.TRANS64.TRYWAIT P1, [R3+URZ+0x38860], R2 ;  /* 0x03886002030075a7 */ /* 0x000f24000802017f */
[----:B----4-:R-:W-:Y:S05]  /*29fd0*/  @!P1 BRA `(.L_x_808) ;  /* 0x0000004c003c9947 */ /* 0x010fea0003800000 */
.L_x_981:
[----:B------:R-:W-:Y:S05]  /*29fe0*/  @!P0 BRA `(.L_x_809) ;  /* 0x0000000000048947 */ /* 0x000fea0003800000 */
[----:B------:R-:W-:Y:S01]  /*29ff0*/  BPT.TRAP 0x1 ;  /* 0x000000040000795c */ /* 0x000fe20000300000 */
.L_x_809:
[----:B------:R0:W0:Y:S02]  /*2a000*/  SYNCS.PHASECHK.TRANS64.TRYWAIT P0, [R23+URZ+0x38860], R0 ;  /* 0x03886000170075a7 */ /* 0x000024000800017f */
[----:B0-----:R-:W-:Y:S05]  /*2a010*/  @!P0 NANOSLEEP.SYNCS 0x989680 ;  /* 0x009896800000895d */ /* 0x001fea0003900000 */
[----:B------:R-:W0:Y:S02]  /*2a020*/  @!P0 SYNCS.PHASECHK.TRANS64 P0, [R23+URZ+0x38860], R0 ;  /* 0x03886000170085a7 */ /* 0x000e24000800007f */
[----:B0-----:R-:W-:Y:S05]  /*2a030*/  @!P0 BRA `(.L_x_809) ;  /* 0xfffffffc00f08947 */ /* 0x001fea000383ffff */
.L_x_434:
[----:B------:R-:W-:Y:S05]  /*2a040*/  BSYNC B9 ;  /* 0x0000000000097941 */ /* 0x000fea0003800000 */
.L_x_431:
[----:B------:R-:W-:Y:S05]  /*2a050*/  EXIT ;  /* 0x000000000000794d */ /* 0x000fea0003800000 */
.L_x_456:
[----:B0-----:R0:W1:Y:S02]  /*2a060*/  SYNCS.PHASECHK.TRANS64.TRYWAIT P6, [R87+URZ+0x38890], R88 ;  /* 0x03889058570075a7 */ /* 0x00106400080c017f */
[----:B-1----:R-:W-:Y:S05]  /*2a070*/  @!P6 NANOSLEEP.SYNCS 0x989680 ;  /* 0x009896800000e95d */ /* 0x002fea0003900000 */
[----:B------:R-:W1:Y:S02]  /*2a080*/  @!P6 SYNCS.PHASECHK.TRANS64 P6, [R87+URZ+0x38890], R88 ;  /* 0x038890585700e5a7 */ /* 0x000e6400080c007f */
[----:B-1----:R-:W-:Y:S05]  /*2a090*/  @!P6 BRA `(.L_x_456) ;  /* 0xfffffffc00f0e947 */ /* 0x002fea000383ffff */
[----:B------:R-:W-:Y:S05]  /*2a0a0*/  BRA `(.L_x_810) ;  /* 0xfffffda000587947 */ /* 0x000fea000383ffff */
.L_x_457:
[----:B------:R-:W-:Y:S01]  /*2a0b0*/  BSSY B1, `(.L_x_811) ;  /* 0x0000008000017945 */ /* 0x000fe20003800000 */
[----:B------:R-:W-:Y:S01]  /*2a0c0*/  IMAD.MOV.U32 R13, RZ, RZ, R116 ;  /* 0x000000ffff0d7224 */ /* 0x000fe200078e0074 */
[----:B------:R-:W-:Y:S01]  /*2a0d0*/  MOV R11, 0x181f ;  /* 0x0000181f000b7802 */ /* 0x000fe20000000f00 */
[----:B------:R-:W-:Y:S02]  /*2a0e0*/  IMAD.MOV.U32 R12, RZ, RZ, RZ ;  /* 0x000000ffff0c7224 */ /* 0x000fe400078e00ff */
[----:B------:R-:W-:-:S07]  /*2a0f0*/  IMAD.MOV.U32 R15, RZ, RZ, -0x1 ;  /* 0xffffffffff0f7424 */ /* 0x000fce00078e00ff */
[----:B0-----:R-:W-:Y:S05]  /*2a100*/  WARPSYNC.COLLECTIVE R15, `(.L_x_812) ;  /* 0x000000000f087348 */ /* 0x001fea0003c00000 */
[----:B------:R1:W2:Y:S02]  /*2a110*/  SHFL.IDX P6, R14, R13, R12, R11 ;  /* 0x0000000c0d0e7389 */ /* 0x0002a400000c000b */
[----:B012---:R-:W-:Y:S01]  /*2a120*/  ENDCOLLECTIVE ;  /* 0x000000000000791b */ /* 0x007fe20003800000 */
.L_x_812:
[----:B------:R-:W-:Y:S05]  /*2a130*/  BSYNC B1 ;  /* 0x0000000000017941 */ /* 0x000fea0003800000 */
.L_x_811:
[----:B------:R-:W-:Y:S01]  /*2a140*/  MOV R13, R117 ;  /* 0x00000075000d7202 */ /* 0x000fe20000000f00 */
[----:B------:R-:W-:Y:S01]  /*2a150*/  IMAD.MOV.U32 R12, RZ, RZ, RZ ;  /* 0x000000ffff0c7224 */ /* 0x000fe200078e00ff */
[----:B------:R-:W-:Y:S01]  /*2a160*/  MOV R15, 0xffffffff ;  /* 0xffffffff000f7802 */ /* 0x000fe20000000f00 */
[----:B------:R-:W-:Y:S02]  /*2a170*/  IMAD.MOV.U32 R11, RZ, RZ, 0x181f ;  /* 0x0000181fff0b7424 */ /* 0x000fe400078e00ff */
[----:B------:R-:W-:-:S07]  /*2a180*/  IMAD.MOV.U32 R80, RZ, RZ, R14 ;  /* 0x000000ffff507224 */ /* 0x000fce00078e000e */
[----:B------:R-:W-:Y:S05]  /*2a190*/  WARPSYNC.COLLECTIVE R15, `(.L_x_813) ;  /* 0x000000000f087348 */ /* 0x000fea0003c00000 */
[----:B------:R0:W1:Y:S02]  /*2a1a0*/  SHFL.IDX P6, R14, R13, R12, R11 ;  /* 0x0000000c0d0e7389 */ /* 0x00006400000c000b */
[----:B01----:R-:W-:Y:S01]  /*2a1b0*/  ENDCOLLECTIVE ;  /* 0x000000000000791b */ /* 0x003fe20003800000 */
.L_x_813:
[----:B------:R-:W-:Y:S01]  /*2a1c0*/  IMAD.MOV.U32 R11, RZ, RZ, R14 ;  /* 0x000000ffff0b7224 */ /* 0x000fe200078e000e */
[----:B------:R-:W-:Y:S06]  /*2a1d0*/  BRA `(.L_x_814) ;  /* 0xfffffda000207947 */ /* 0x000fec000383ffff */
.L_x_474:
[----:B------:R-:W-:Y:S01]  /*2a1e0*/  BSSY B1, `(.L_x_815) ;  /* 0x0000008000017945 */ /* 0x000fe20003800000 */
[----:B0---4-:R-:W-:Y:S01]  /*2a1f0*/  IMAD.MOV.U32 R13, RZ, RZ, R116 ;  /* 0x000000ffff0d7224 */ /* 0x011fe200078e0074 */
[----:B------:R-:W-:Y:S01]  /*2a200*/  MOV R12, 0x1 ;  /* 0x00000001000c7802 */ /* 0x000fe20000000f00 */
[----:B---3--:R-:W-:Y:S02]  /*2a210*/  IMAD.MOV.U32 R11, RZ, RZ, 0x181f ;  /* 0x0000181fff0b7424 */ /* 0x008fe400078e00ff */
[----:B------:R-:W-:-:S07]  /*2a220*/  IMAD.MOV.U32 R15, RZ, RZ, -0x1 ;  /* 0xffffffffff0f7424 */ /* 0x000fce00078e00ff */
[----:B-12---:R-:W-:Y:S05]  /*2a230*/  WARPSYNC.COLLECTIVE R15, `(.L_x_816) ;  /* 0x000000000f087348 */ /* 0x006fea0003c00000 */
[----:B------:R0:W3:Y:S02]  /*2a240*/  SHFL.IDX P6, R14, R13, R12, R11 ;  /* 0x0000000c0d0e7389 */ /* 0x0000e400000c000b */
[----:B0123--:R-:W-:Y:S01]  /*2a250*/  ENDCOLLECTIVE ;  /* 0x000000000000791b */ /* 0x00ffe20003800000 */
.L_x_816:
[----:B------:R-:W-:Y:S05]  /*2a260*/  BSYNC B1 ;  /* 0x0000000000017941 */ /* 0x000fea0003800000 */
.L_x_815:
[----:B------:R-:W-:Y:S01]  /*2a270*/  IMAD.MOV.U32 R13, RZ, RZ, R117 ;  /* 0x000000ffff0d7224 */ /* 0x000fe200078e0075 */
[----:B------:R-:W-:Y:S01]  /*2a280*/  MOV R11, 0x181f ;  /* 0x0000181f000b7802 */ /* 0x000fe20000000f00 */
[----:B------:R-:W-:Y:S01]  /*2a290*/  IMAD.MOV.U32 R12, RZ, RZ, 0x1 ;  /* 0x00000001ff0c7424 */ /* 0x000fe200078e00ff */
[----:B------:R-:W-:Y:S01]  /*2a2a0*/  MOV R64, R14 ;  /* 0x0000000e00407202 */ /* 0x000fe20000000f00 */
[----:B------:R-:W-:-:S07]  /*2a2b0*/  IMAD.MOV.U32 R15, RZ, RZ, -0x1 ;  /* 0xffffffffff0f7424 */ /* 0x000fce00078e00ff */
[----:B------:R-:W-:Y:S05]  /*2a2c0*/  WARPSYNC.COLLECTIVE R15, `(.L_x_817) ;  /* 0x000000000f087348 */ /* 0x000fea0003c00000 */
[----:B------:R0:W1:Y:S02]  /*2a2d0*/  SHFL.IDX P6, R14, R13, R12, R11 ;  /* 0x0000000c0d0e7389 */ /* 0x00006400000c000b */
[----:B01----:R-:W-:Y:S01]  /*2a2e0*/  ENDCOLLECTIVE ;  /* 0x000000000000791b */ /* 0x003fe20003800000 */
.L_x_817:
[----:B------:R-:W-:Y:S01]  /*2a2f0*/  IMAD.MOV.U32 R11, RZ, RZ, R14 ;  /* 0x000000ffff0b7224 */ /* 0x000fe200078e000e */
[----:B------:R-:W-:Y:S06]  /*2a300*/  BRA `(.L_x_818) ;  /* 0xfffffdac005c7947 */ /* 0x000fec000383ffff */
.L_x_491:
[----:B------:R-:W-:Y:S01]  /*2a310*/  BSSY B1, `(.L_x_819) ;  /* 0x0000008000017945 */ /* 0x000fe20003800000 */
[----:B0---4-:R-:W-:Y:S01]  /*2a320*/  MOV R13, R116 ;  /* 0x00000074000d7202 */ /* 0x011fe20000000f00 */
[----:B------:R-:W-:Y:S01]  /*2a330*/  IMAD.MOV.U32 R12, RZ, RZ, 0x2 ;  /* 0x00000002ff0c7424 */ /* 0x000fe200078e00ff */
[----:B------:R-:W-:Y:S01]  /*2a340*/  MOV R15, 0xffffffff ;  /* 0xffffffff000f7802 */ /* 0x000fe20000000f00 */
[----:B------:R-:W-:-:S07]  /*2a350*/  IMAD.MOV.U32 R11, RZ, RZ, 0x181f ;  /* 0x0000181fff0b7424 */ /* 0x000fce00078e00ff */
[----:B-123--:R-:W-:Y:S05]  /*2a360*/  WARPSYNC.COLLECTIVE R15, `(.L_x_820) ;  /* 0x000000000f087348 */ /* 0x00efea0003c00000 */
[----:B------:R0:W4:Y:S02]  /*2a370*/  SHFL.IDX P6, R14, R13, R12, R11 ;  /* 0x0000000c0d0e7389 */ /* 0x00012400000c000b */
[----:B01234-:R-:W-:Y:S01]  /*2a380*/  ENDCOLLECTIVE ;  /* 0x000000000000791b */ /* 0x01ffe20003800000 */
.L_x_820:
[----:B------:R-:W-:Y:S05]  /*2a390*/  BSYNC B1 ;  /* 0x0000000000017941 */ /* 0x000fea0003800000 */
.L_x_819:
[----:B------:R-:W-:Y:S01]  /*2a3a0*/  IMAD.MOV.U32 R13, RZ, RZ, R117 ;  /* 0x000000ffff0d7224 */ /* 0x000fe200078e0075 */
[----:B------:R-:W-:Y:S01]  /*2a3b0*/  MOV R12, 0x2 ;  /* 0x00000002000c7802 */ /* 0x000fe20000000f00 */
[----:B------:R-:W-:Y:S02]  /*2a3c0*/  IMAD.MOV.U32 R11, RZ, RZ, 0x181f ;  /* 0x0000181fff0b7424 */ /* 0x000fe400078e00ff */
[----:B------:R-:W-:Y:S02]  /*2a3d0*/  IMAD.MOV.U32 R15, RZ, RZ, -0x1 ;  /* 0xffffffffff0f7424 */ /* 0x000fe400078e00ff */
[----:B------:R-:W-:-:S07]  /*2a3e0*/  IMAD.MOV.U32 R116, RZ, RZ, R14 ;  /* 0x000000ffff747224 */ /* 0x000fce00078e000e */
[----:B------:R-:W-:Y:S05]  /*2a3f0*/  WARPSYNC.COLLECTIVE R15, `(.L_x_821) ;  /* 0x000000000f087348 */ /* 0x000fea0003c00000 */
[----:B------:R0:W1:Y:S02]  /*2a400*/  SHFL.IDX P6, R14, R13, R12, R11 ;  /* 0x0000000c0d0e7389 */ /* 0x00006400000c000b */
[----:B01----:R-:W-:Y:S01]  /*2a410*/  ENDCOLLECTIVE ;  /* 0x000000000000791b */ /* 0x003fe20003800000 */
.L_x_821:
[----:B------:R-:W-:Y:S01]  /*2a420*/  MOV R117, R14 ;  /* 0x0000000e00757202 */ /* 0x000fe20000000f00 */
[----:B------:R-:W-:Y:S06]  /*2a430*/  BRA `(.L_x_822) ;  /* 0xfffffdb800b87947 */ /* 0x000fec000383ffff */
.L_x_515:
[----:B0-----:R0:W1:Y:S02]  /*2a440*/  SYNCS.PHASECHK.TRANS64.TRYWAIT P6, [R87+URZ+0x38890], R88 ;  /* 0x03889058570075a7 */ /* 0x00106400080c017f */
[----:B-1----:R-:W-:Y:S05]  /*2a450*/  @!P6 NANOSLEEP.SYNCS 0x989680 ;  /* 0x009896800000e95d */ /* 0x002fea0003900000 */
[----:B------:R-:W1:Y:S02]  /*2a460*/  @!P6 SYNCS.PHASECHK.TRANS64 P6, [R87+URZ+0x38890], R88 ;  /* 0x038890585700e5a7 */ /* 0x000e6400080c007f */
[----:B-1----:R-:W-:Y:S05]  /*2a470*/  @!P6 BRA `(.L_x_515) ;  /* 0xfffffffc00f0e947 */ /* 0x002fea000383ffff */
[----:B------:R-:W-:Y:S05]  /*2a480*/  BRA `(.L_x_823) ;  /* 0xfffffdd400547947 */ /* 0x000fea000383ffff */
.L_x_516:
        /* <DEDUP_REMOVED lines=8> */
.L_x_825:
[----:B------:R-:W-:Y:S05]  /*2a510*/  BSYNC B1 ;  /* 0x0000000000017941 */ /* 0x000fea0003800000 */
.L_x_824:
        /* <DEDUP_REMOVED lines=8> */
.L_x_826:
[----:B------:R-:W-:Y:S01]  /*2a5a0*/  IMAD.MOV.U32 R11, RZ, RZ, R14 ;  /* 0x000000ffff0b7224 */ /* 0x000fe200078e000e */
[----:B------:R-:W-:Y:S06]  /*2a5b0*/  BRA `(.L_x_827) ;  /* 0xfffffdd400247947 */ /* 0x000fec000383ffff */
.L_x_525:
[----:B------:R-:W-:Y:S01]  /*2a5c0*/  BSSY B1, `(.L_x_828) ;  /* 0x0000008000017945 */ /* 0x000fe20003800000 */
[----:B---34-:R-:W-:Y:S01]  /*2a5d0*/  IMAD.MOV.U32 R13, RZ, RZ, R116 ;  /* 0x000000ffff0d7224 */ /* 0x018fe200078e0074 */
[----:B------:R-:W-:Y:S01]  /*2a5e0*/  MOV R12, 0x1 ;  /* 0x00000001000c7802 */ /* 0x000fe20000000f00 */
[----:B------:R-:W-:Y:S02]  /*2a5f0*/  IMAD.MOV.U32 R11, RZ, RZ, 0x181f ;  /* 0x0000181fff0b7424 */ /* 0x000fe400078e00ff */
[----:B------:R-:W-:-:S07]  /*2a600*/  IMAD.MOV.U32 R15, RZ, RZ, -0x1 ;  /* 0xffffffffff0f7424 */ /* 0x000fce00078e00ff */
[----:B012---:R-:W-:Y:S05]  /*2a610*/  WARPSYNC.COLLECTIVE R15, `(.L_x_829) ;  /* 0x000000000f087348 */ /* 0x007fea0003c00000 */
[----:B------:R3:W4:Y:S02]  /*2a620*/  SHFL.IDX P6, R14, R13, R12, R11 ;  /* 0x0000000c0d0e7389 */ /* 0x00072400000c000b */
[----:B01234-:R-:W-:Y:S01]  /*2a630*/  ENDCOLLECTIVE ;  /* 0x000000000000791b */ /* 0x01ffe20003800000 */
.L_x_829:
[----:B------:R-:W-:Y:S05]  /*2a640*/  BSYNC B1 ;  /* 0x0000000000017941 */ /* 0x000fea0003800000 */
.L_x_828:
        /* <DEDUP_REMOVED lines=8> */
.L_x_830:
[----:B------:R-:W-:Y:S01]  /*2a6d0*/  IMAD.MOV.U32 R11, RZ, RZ, R14 ;  /* 0x000000ffff0b7224 */ /* 0x000fe200078e000e */
[----:B------:R-:W-:Y:S06]  /*2a6e0*/  BRA `(.L_x_831) ;  /* 0xfffffde000f07947 */ /* 0x000fec000383ffff */
.L_x_534:
[----:B------:R-:W-:Y:S01]  /*2a6f0*/  BSSY B1, `(.L_x_832) ;  /* 0x0000008000017945 */ /* 0x000fe20003800000 */
[----:B0--3--:R-:W-:Y:S01]  /*2a700*/  MOV R13, R116 ;  /* 0x00000074000d7202 */ /* 0x009fe20000000f00 */
[----:B------:R-:W-:Y:S01]  /*2a710*/  IMAD.MOV.U32 R12, RZ, RZ, 0x2 ;  /* 0x00000002ff0c7424 */ /* 0x000fe200078e00ff */
[----:B------:R-:W-:Y:S01]  /*2a720*/  MOV R15, 0xffffffff ;  /* 0xffffffff000f7802 */ /* 0x000fe20000000f00 */
[----:B------:R-:W-:-:S07]  /*2a730*/  IMAD.MOV.U32 R11, RZ, RZ, 0x181f ;  /* 0x0000181fff0b7424 */ /* 0x000fce00078e00ff */
[----:B-12-4-:R-:W-:Y:S05]  /*2a740*/  WARPSYNC.COLLECTIVE R15, `(.L_x_833) ;  /* 0x000000000f087348 */ /* 0x016fea0003c00000 */
[----:B------:R0:W3:Y:S02]  /*2a750*/  SHFL.IDX P6, R14, R13, R12, R11 ;  /* 0x0000000c0d0e7389 */ /* 0x0000e400000c000b */
[----:B01234-:R-:W-:Y:S01]  /*2a760*/  ENDCOLLECTIVE ;  /* 0x000000000000791b */ /* 0x01ffe20003800000 */
.L_x_833:
[----:B------:R-:W-:Y:S05]  /*2a770*/  BSYNC B1 ;  /* 0x0000000000017941 */ /* 0x000fea0003800000 */
.L_x_832:
        /* <DEDUP_REMOVED lines=8> */
.L_x_834:
[----:B------:R-:W-:Y:S01]  /*2a800*/  MOV R117, R14 ;  /* 0x0000000e00757202 */ /* 0x000fe20000000f00 */
[----:B------:R-:W-:Y:S06]  /*2a810*/  BRA `(.L_x_835) ;  /* 0xfffffdf000947947 */ /* 0x000fec000383ffff */
.L_x_543:
[----:B0-----:R0:W1:Y:S02]  /*2a820*/  SYNCS.PHASECHK.TRANS64.TRYWAIT P3, [R87+URZ+0x38890], R88 ;  /* 0x03889058570075a7 */ /* 0x001064000806017f */
[----:B-1----:R-:W-:Y:S05]  /*2a830*/  @!P3 NANOSLEEP.SYNCS 0x989680 ;  /* 0x009896800000b95d */ /* 0x002fea0003900000 */
[----:B------:R-:W1:Y:S02]  /*2a840*/  @!P3 SYNCS.PHASECHK.TRANS64 P3, [R87+URZ+0x38890], R88 ;  /* 0x038890585700b5a7 */ /* 0x000e64000806007f */
[----:B-1----:R-:W-:Y:S05]  /*2a850*/  @!P3 BRA `(.L_x_543) ;  /* 0xfffffffc00f0b947 */ /* 0x002fea000383ffff */
[----:B------:R-:W-:Y:S05]  /*2a860*/  BRA `(.L_x_836) ;  /* 0xfffffe0000887947 */ /* 0x000fea000383ffff */
.L_x_544:
        /* <DEDUP_REMOVED lines=8> */
.L_x_838:
[----:B------:R-:W-:Y:S05]  /*2a8f0*/  BSYNC B1 ;  /* 0x0000000000017941 */ /* 0x000fea0003800000 */
.L_x_837:
        /* <DEDUP_REMOVED lines=8> */
.L_x_839:
[----:B------:R-:W-:Y:S01]  /*2a980*/  IMAD.MOV.U32 R11, RZ, RZ, R14 ;  /* 0x000000ffff0b7224 */ /* 0x000fe200078e000e */
[----:B------:R-:W-:Y:S06]  /*2a990*/  BRA `(.L_x_840) ;  /* 0xfffffe0000a47947 */ /* 0x000fec000383ffff */
.L_x_547:
[----:B------:R-:W-:Y:S01]  /*2a9a0*/  BSSY B1, `(.L_x_841) ;  /* 0x0000008000017945 */ /* 0x000fe20003800000 */
[----:B----4-:R-:W-:Y:S01]  /*2a9b0*/  IMAD.MOV.U32 R13, RZ, RZ, R35 ;  /* 0x000000ffff0d7224 */ /* 0x010fe200078e0023 */
[----:B------:R-:W-:Y:S01]  /*2a9c0*/  MOV R12, 0x1 ;  /* 0x00000001000c7802 */ /* 0x000fe20000000f00 */
[----:B---3--:R-:W-:Y:S02]  /*2a9d0*/  IMAD.MOV.U32 R11, RZ, RZ, 0x181f ;  /* 0x0000181fff0b7424 */ /* 0x008fe400078e00ff */
[----:B------:R-:W-:-:S07]  /*2a9e0*/  IMAD.MOV.U32 R15, RZ, RZ, -0x1 ;  /* 0xffffffffff0f7424 */ /* 0x000fce00078e00ff */
[----:B012---:R-:W-:Y:S05]  /*2a9f0*/  WARPSYNC.COLLECTIVE R15, `(.L_x_842) ;  /* 0x000000000f087348 */ /* 0x007fea0003c00000 */
[----:B------:R3:W4:Y:S02]  /*2aa00*/  SHFL.IDX P6, R14, R13, R12, R11 ;  /* 0x0000000c0d0e7389 */ /* 0x00072400000c000b */
[----:B01234-:R-:W-:Y:S01]  /*2aa10*/  ENDCOLLECTIVE ;  /* 0x000000000000791b */ /* 0x01ffe20003800000 */
.L_x_842:
[----:B------:R-:W-:Y:S05]  /*2aa20*/  BSYNC B1 ;  /* 0x0000000000017941 */ /* 0x000fea0003800000 */
.L_x_841:
        /* <DEDUP_REMOVED lines=8> */
.L_x_843:
[----:B------:R-:W-:Y:S01]  /*2aab0*/  IMAD.MOV.U32 R11, RZ, RZ, R14 ;  /* 0x000000ffff0b7224 */ /* 0x000fe200078e000e */
[----:B------:R-:W-:Y:S06]  /*2aac0*/  BRA `(.L_x_844) ;  /* 0xfffffe0000cc7947 */ /* 0x000fec000383ffff */
.L_x_550:
[----:B------:R-:W-:Y:S01]  /*2aad0*/  BSSY B1, `(.L_x_845) ;  /* 0x0000008000017945 */ /* 0x000fe20003800000 */
[----:B0---4-:R-:W-:Y:S01]  /*2aae0*/  MOV R13, R35 ;  /* 0x00000023000d7202 */ /* 0x011fe20000000f00 */
[----:B------:R-:W-:Y:S01]  /*2aaf0*/  IMAD.MOV.U32 R12, RZ, RZ, 0x2 ;  /* 0x00000002ff0c7424 */ /* 0x000fe200078e00ff */
[----:B------:R-:W-:Y:S01]  /*2ab00*/  MOV R15, 0xffffffff ;  /* 0xffffffff000f7802 */ /* 0x000fe20000000f00 */
[----:B---3--:R-:W-:-:S07]  /*2ab10*/  IMAD.MOV.U32 R11, RZ, RZ, 0x181f ;  /* 0x0000181fff0b7424 */ /* 0x008fce00078e00ff */
[----:B-12---:R-:W-:Y:S05]  /*2ab20*/  WARPSYNC.COLLECTIVE R15, `(.L_x_846) ;  /* 0x000000000f087348 */ /* 0x006fea0003c00000 */
[----:B------:R0:W3:Y:S02]  /*2ab30*/  SHFL.IDX P6, R14, R13, R12, R11 ;  /* 0x0000000c0d0e7389 */ /* 0x0000e400000c000b */
[----:B0123--:R-:W-:Y:S01]  /*2ab40*/  ENDCOLLECTIVE ;  /* 0x000000000000791b */ /* 0x00ffe20003800000 */
.L_x_846:
[----:B------:R-:W-:Y:S05]  /*2ab50*/  BSYNC B1 ;  /* 0x0000000000017941 */ /* 0x000fea0003800000 */
.L_x_845:
        /* <DEDUP_REMOVED lines=8> */
.L_x_847:
[----:B------:R-:W-:Y:S01]  /*2abe0*/  MOV R34, R14 ;  /* 0x0000000e00227202 */ /* 0x000fe20000000f00 */
[----:B------:R-:W-:Y:S06]  /*2abf0*/  BRA `(.L_x_848) ;  /* 0xfffffe0000f87947 */ /* 0x000fec000383ffff */
.L_x_554:
[----:B------:R0:W0:Y:S02]  /*2ac00*/  SYNCS.PHASECHK.TRANS64.TRYWAIT P0, [R87+URZ+0x388b0], R88 ;  /* 0x0388b058570075a7 */ /* 0x000024000800017f */
[----:B0-----:R-:W-:Y:S05]  /*2ac10*/  @!P0 NANOSLEEP.SYNCS 0x989680 ;  /* 0x009896800000895d */ /* 0x001fea0003900000 */
[----:B------:R-:W0:Y:S02]  /*2ac20*/  @!P0 SYNCS.PHASECHK.TRANS64 P0, [R87+URZ+0x388b0], R88 ;  /* 0x0388b058570085a7 */ /* 0x000e24000800007f */
[----:B0-----:R-:W-:Y:S05]  /*2ac30*/  @!P0 BRA `(.L_x_554) ;  /* 0xfffffffc00f08947 */ /* 0x001fea000383ffff */
[----:B------:R-:W-:Y:S05]  /*2ac40*/  BRA `(.L_x_849) ;  /* 0xfffffe0400a07947 */ /* 0x000fea000383ffff */
.L_x_576:
        /* <DEDUP_REMOVED lines=8> */
.L_x_851:
[----:B------:R-:W-:Y:S05]  /*2acd0*/  BSYNC B1 ;  /* 0x0000000000017941 */ /* 0x000fea0003800000 */
.L_x_850:
        /* <DEDUP_REMOVED lines=8> */
.L_x_852:
[----:B------:R-:W-:Y:S02]  /*2ad60*/  IMAD.MOV.U32 R13, RZ, RZ, R29 ;  /* 0x000000ffff0d7224 */ /* 0x000fe400078e001d */
[----:B------:R-:W-:-:S07]  /*2ad70*/  IMAD.MOV.U32 R3, RZ, RZ, R14 ;  /* 0x000000ffff037224 */ /* 0x000fce00078e000e */
[----:B------:R-:W-:Y:S05]  /*2ad80*/  WARPSYNC.COLLECTIVE R15, `(.L_x_853) ;  /* 0x000000000f087348 */ /* 0x000fea0003c00000 */
[----:B------:R0:W1:Y:S02]  /*2ad90*/  SHFL.IDX P6, R14, R13, R12, R11 ;  /* 0x0000000c0d0e7389 */ /* 0x00006400000c000b */
[----:B01----:R-:W-:Y:S01]  /*2ada0*/  ENDCOLLECTIVE ;  /* 0x000000000000791b */ /* 0x003fe20003800000 */
.L_x_853:
[----:B------:R-:W-:Y:S01]  /*2adb0*/  IMAD.MOV.U32 R13, RZ, RZ, R30 ;  /* 0x000000ffff0d7224 */ /* 0x000fe200078e001e */
[----:B------:R-:W-:-:S07]  /*2adc0*/  MOV R29, R14 ;  /* 0x0000000e001d7202 */ /* 0x000fce0000000f00 */
[----:B------:R-:W-:Y:S05]  /*2add0*/  WARPSYNC.COLLECTIVE R15, `(.L_x_854) ;  /* 0x000000000f087348 */ /* 0x000fea0003c00000 */
[----:B------:R0:W1:Y:S02]  /*2ade0*/  SHFL.IDX P6, R14, R13, R12, R11 ;  /* 0x0000000c0d0e7389 */ /* 0x00006400000c000b */
[----:B01----:R-:W-:Y:S01]  /*2adf0*/  ENDCOLLECTIVE ;  /* 0x000000000000791b */ /* 0x003fe20003800000 */
.L_x_854:
[----:B------:R-:W-:Y:S01]  /*2ae00*/  IMAD.MOV.U32 R32, RZ, RZ, R14 ;  /* 0x000000ffff207224 */ /* 0x000fe200078e000e */
[----:B------:R-:W-:Y:S06]  /*2ae10*/  BRA `(.L_x_855) ;  /* 0xfffffe1800547947 */ /* 0x000fec000383ffff */
.L_x_580:
[----:B0-----:R0:W1:Y:S02]  /*2ae20*/  SYNCS.PHASECHK.TRANS64.TRYWAIT P0, [R23+URZ+0x38800], R4 ;  /* 0x03880004170075a7 */ /* 0x001064000800017f */
[----:B-1----:R-:W-:Y:S05]  /*2ae30*/  @!P0 NANOSLEEP.SYNCS 0x989680 ;  /* 0x009896800000895d */ /* 0x002fea0003900000 */
[----:B------:R-:W1:Y:S02]  /*2ae40*/  @!P0 SYNCS.PHASECHK.TRANS64 P0, [R23+URZ+0x38800], R4 ;  /* 0x03880004170085a7 */ /* 0x000e64000800007f */
[----:B-1----:R-:W-:Y:S05]  /*2ae50*/  @!P0 BRA `(.L_x_580) ;  /* 0xfffffffc00f08947 */ /* 0x002fea000383ffff */
[----:B------:R-:W-:Y:S05]  /*2ae60*/  BRA `(.L_x_856) ;  /* 0xfffffe2000247947 */ /* 0x000fea000383ffff */
.L_x_612:
[----:B------:R-:W-:Y:S01]  /*2ae70*/  BSSY B1, `(.L_x_857) ;  /* 0x0000008000017945 */ /* 0x000fe20003800000 */
[----:B------:R-:W-:Y:S01]  /*2ae80*/  MOV R13, R24 ;  /* 0x00000018000d7202 */ /* 0x000fe20000000f00 */
[----:B------:R-:W-:Y:S01]  /*2ae90*/  IMAD.MOV.U32 R12, RZ, RZ, RZ ;  /* 0x000000ffff0c7224 */ /* 0x000fe200078e00ff */
[----:B------:R-:W-:Y:S01]  /*2aea0*/  MOV R15, 0xffffffff ;  /* 0xffffffff000f7802 */ /* 0x000fe20000000f00 */
[----:B------:R-:W-:-:S07]  /*2aeb0*/  IMAD.MOV.U32 R11, RZ, RZ, 0x181f ;  /* 0x0000181fff0b7424 */ /* 0x000fce00078e00ff */
[----:B------:R-:W-:Y:S05]  /*2aec0*/  WARPSYNC.COLLECTIVE R15, `(.L_x_858) ;  /* 0x000000000f087348 */ /* 0x000fea0003c00000 */
[----:B------:R0:W1:Y:S02]  /*2aed0*/  SHFL.IDX P6, R14, R13, R12, R11 ;  /* 0x0000000c0d0e7389 */ /* 0x00006400000c000b */
[----:B01----:R-:W-:Y:S01]  /*2aee0*/  ENDCOLLECTIVE ;  /* 0x000000000000791b */ /* 0x003fe20003800000 */
.L_x_858:
[----:B------:R-:W-:Y:S05]  /*2aef0*/  BSYNC B1 ;  /* 0x0000000000017941 */ /* 0x000fea0003800000 */
.L_x_857:
[----:B------:R-:W-:Y:S01]  /*2af00*/  IMAD.MOV.U32 R13, RZ, RZ, R28 ;  /* 0x000000ffff0d7224 */ /* 0x000fe200078e001c */
[----:B------:R-:W-:Y:S01]  /*2af10*/  MOV R12, RZ ;  /* 0x000000ff000c7202 */ /* 0x000fe20000000f00 */
[----:B------:R-:W-:Y:S02]  /*2af20*/  IMAD.MOV.U32 R11, RZ, RZ, 0x181f ;  /* 0x0000181fff0b7424 */ /* 0x000fe400078e00ff */
[----:B------:R-:W-:Y:S02]  /*2af30*/  IMAD.MOV.U32 R15, RZ, RZ, -0x1 ;  /* 0xffffffffff0f7424 */ /* 0x000fe400078e00ff */
[----:B------:R-:W-:-:S07]  /*2af40*/  IMAD.MOV.U32 R0, RZ, RZ, R14 ;  /* 0x000000ffff007224 */ /* 0x000fce00078e000e */
[----:B------:R-:W-:Y:S05]  /*2af50*/  WARPSYNC.COLLECTIVE R15, `(.L_x_859) ;  /* 0x000000000f087348 */ /* 0x000fea0003c00000 */
[----:B------:R0:W1:Y:S02]  /*2af60*/  SHFL.IDX P6, R14, R13, R12, R11 ;  /* 0x0000000c0d0e7389 */ /* 0x00006400000c000b */
[----:B01----:R-:W-:Y:S01]  /*2af70*/  ENDCOLLECTIVE ;  /* 0x000000000000791b */ /* 0x003fe20003800000 */
.L_x_859:
[----:B------:R-:W-:Y:S01]  /*2af80*/  IMAD.MOV.U32 R13, RZ, RZ, R29 ;  /* 0x000000ffff0d7224 */ /* 0x000fe200078e001d */
[----:B------:R-:W-:-:S07]  /*2af90*/  MOV R28, R14 ;  /* 0x0000000e001c7202 */ /* 0x000fce0000000f00 */
[----:B------:R-:W-:Y:S05]  /*2afa0*/  WARPSYNC.COLLECTIVE R15, `(.L_x_860) ;  /* 0x000000000f087348 */ /* 0x000fea0003c00000 */
[----:B------:R0:W1:Y:S02]  /*2afb0*/  SHFL.IDX P6, R14, R13, R12, R11 ;  /* 0x0000000c0d0e7389 */ /* 0x00006400000c000b */
[----:B01----:R-:W-:Y:S01]  /*2afc0*/  ENDCOLLECTIVE ;  /* 0x000000000000791b */ /* 0x003fe20003800000 */
.L_x_860:
[----:B------:R-:W-:Y:S01]  /*2afd0*/  MOV R13, R30 ;  /* 0x0000001e000d7202 */ /* 0x000fe20000000f00 */
[----:B------:R-:W-:-:S07]  /*2afe0*/  IMAD.MOV.U32 R3, RZ, RZ, R14 ;  /* 0x000000ffff037224 */ /* 0x000fce00078e000e */
[----:B------:R-:W-:Y:S05]  /*2aff0*/  WARPSYNC.COLLECTIVE R15, `(.L_x_861) ;  /* 0x000000000f087348 */ /* 0x000fea0003c00000 */
[----:B------:R0:W1:Y:S02]  /*2b000*/  SHFL.IDX P6, R14, R13, R12, R11 ;  /* 0x0000000c0d0e7389 */ /* 0x00006400000c000b */
[----:B01----:R-:W-:Y:S01]  /*2b010*/  ENDCOLLECTIVE ;  /* 0x000000000000791b */ /* 0x003fe20003800000 */
.L_x_861:
[----:B------:R-:W-:Y:S01]  /*2b020*/  IMAD.MOV.U32 R30, RZ, RZ, R14 ;  /* 0x000000ffff1e7224 */ /* 0x000fe200078e000e */
[----:B------:R-:W-:Y:S06]  /*2b030*/  BRA `(.L_x_862) ;  /* 0xfffffe4800947947 */ /* 0x000fec000383ffff */
.L_x_616:
[----:B0-----:R0:W1:Y:S02]  /*2b040*/  SYNCS.PHASECHK.TRANS64.TRYWAIT P0, [R23+URZ+0x38800], R4 ;  /* 0x03880004170075a7 */ /* 0x001064000800017f */
[----:B-1----:R-:W-:Y:S05]  /*2b050*/  @!P0 NANOSLEEP.SYNCS 0x989680 ;  /* 0x009896800000895d */ /* 0x002fea0003900000 */
[----:B------:R-:W1:Y:S02]  /*2b060*/  @!P0 SYNCS.PHASECHK.TRANS64 P0, [R23+URZ+0x38800], R4 ;  /* 0x03880004170085a7 */ /* 0x000e64000800007f */
[----:B-1----:R-:W-:Y:S05]  /*2b070*/  @!P0 BRA `(.L_x_616) ;  /* 0xfffffffc00f08947 */ /* 0x002fea000383ffff */
[----:B------:R-:W-:Y:S05]  /*2b080*/  BRA `(.L_x_863) ;  /* 0xfffffe5000007947 */ /* 0x000fea000383ffff */
.L_x_634:
[----:B-1----:R1:W4:Y:S02]  /*2b090*/  SYNCS.PHASECHK.TRANS64.TRYWAIT P1, [R0+URZ+0x38830], R3 ;  /* 0x03883003000075a7 */ /* 0x002324000802017f */
[----:B----4-:R-:W-:Y:S05]  /*2b0a0*/  @!P1 NANOSLEEP.SYNCS 0x989680 ;  /* 0x009896800000995d */ /* 0x010fea0003900000 */
[----:B------:R-:W4:Y:S02]  /*2b0b0*/  @!P1 SYNCS.PHASECHK.TRANS64 P1, [R0+URZ+0x38830], R3 ;  /* 0x03883003000095a7 */ /* 0x000f24000802007f */
[----:B----4-:R-:W-:Y:S05]  /*2b0c0*/  @!P1 BRA `(.L_x_634) ;  /* 0xfffffffc00f09947 */ /* 0x010fea000383ffff */
[----:B------:R-:W-:Y:S05]  /*2b0d0*/  BRA `(.L_x_633) ;  /* 0xfffffe8000687947 */ /* 0x000fea000383ffff */
.L_x_642:
[----:B-1----:R1:W2:Y:S02]  /*2b0e0*/  SYNCS.PHASECHK.TRANS64.TRYWAIT P1, [R9+URZ+0x38830], R3 ;  /* 0x03883003090075a7 */ /* 0x0022a4000802017f */
[----:B--2---:R-:W-:Y:S05]  /*2b0f0*/  @!P1 NANOSLEEP.SYNCS 0x989680 ;  /* 0x009896800000995d */ /* 0x004fea0003900000 */
[----:B------:R-:W2:Y:S02]  /*2b100*/  @!P1 SYNCS.PHASECHK.TRANS64 P1, [R9+URZ+0x38830], R3 ;  /* 0x03883003090095a7 */ /* 0x000ea4000802007f */
[----:B--2---:R-:W-:Y:S05]  /*2b110*/  @!P1 BRA `(.L_x_642) ;  /* 0xfffffffc00f09947 */ /* 0x004fea000383ffff */
[----:B------:R-:W-:Y:S05]  /*2b120*/  BRA `(.L_x_641) ;  /* 0xfffffecc00e87947 */ /* 0x000fea000383ffff */
.L_x_647:
[----:B---3--:R3:W4:Y:S02]  /*2b130*/  SYNCS.PHASECHK.TRANS64.TRYWAIT P1, [R6+URZ+0x38850], R0 ;  /* 0x03885000060075a7 */ /* 0x008724000802017f */
[----:B----4-:R-:W-:Y:S05]  /*2b140*/  @!P1 NANOSLEEP.SYNCS 0x989680 ;  /* 0x009896800000995d */ /* 0x010fea0003900000 */
[----:B------:R-:W4:Y:S02]  /*2b150*/  @!P1 SYNCS.PHASECHK.TRANS64 P1, [R6+URZ+0x38850], R0 ;  /* 0x03885000060095a7 */ /* 0x000f24000802007f */
[----:B----4-:R-:W-:Y:S05]  /*2b160*/  @!P1 BRA `(.L_x_647) ;  /* 0xfffffffc00f09947 */ /* 0x010fea000383ffff */
[----:B------:R-:W-:Y:S05]  /*2b170*/  BRA `(.L_x_646) ;  /* 0xffffff0400a47947 */ /* 0x000fea000383ffff */
.L_x_655:
[----:B-1----:R1:W2:Y:S02]  /*2b180*/  SYNCS.PHASECHK.TRANS64.TRYWAIT P1, [R2+URZ+0x38850], R0 ;  /* 0x03885000020075a7 */ /* 0x0022a4000802017f */
[----:B--2---:R-:W-:Y:S05]  /*2b190*/  @!P1 NANOSLEEP.SYNCS 0x989680 ;  /* 0x009896800000995d */ /* 0x004fea0003900000 */
[----:B------:R-:W2:Y:S02]  /*2b1a0*/  @!P1 SYNCS.PHASECHK.TRANS64 P1, [R2+URZ+0x38850], R0 ;  /* 0x03885000020095a7 */ /* 0x000ea4000802007f */
[----:B--2---:R-:W-:Y:S05]  /*2b1b0*/  @!P1 BRA `(.L_x_655) ;  /* 0xfffffffc00f09947 */ /* 0x004fea000383ffff */
[----:B------:R-:W-:Y:S05]  /*2b1c0*/  BRA `(.L_x_654) ;  /* 0xffffff1c00d47947 */ /* 0x000fea000383ffff */
.L_x_695:
[----:B------:R-:W0:Y:S01]  /*2b1d0*/  S2R R10, SR_TID.X ;  /* 0x00000000000a7919 */ /* 0x000e220000002100 */
[----:B------:R-:W-:Y:S01]  /*2b1e0*/  BSSY B1, `(.L_x_864) ;  /* 0x000000a000017945 */ /* 0x000fe20003800000 */
[----:B------:R-:W-:Y:S01]  /*2b1f0*/  MOV R12, RZ ;  /* 0x000000ff000c7202 */ /* 0x000fe20000000f00 */
[----:B------:R-:W-:Y:S02]  /*2b200*/  IMAD.MOV.U32 R11, RZ, RZ, 0x1f ;  /* 0x0000001fff0b7424 */ /* 0x000fe400078e00ff */
[----:B------:R-:W-:Y:S01]  /*2b210*/  IMAD.MOV.U32 R15, RZ, RZ, -0x1 ;  /* 0xffffffffff0f7424 */ /* 0x000fe200078e00ff */
[----:B0-----:R-:W-:-:S04]  /*2b220*/  SHF.R.U32.HI R10, RZ, 0x5, R10 ;  /* 0x00000005ff0a7819 */ /* 0x001fc8000001160a */
[----:B------:R-:W-:-:S05]  /*2b230*/  LOP3.LUT R10, R10, 0x3, RZ, 0xc0, !PT ;  /* 0x000000030a0a7812 */ /* 0x000fca00078ec0ff */
[----:B------:R-:W-:-:S07]  /*2b240*/  IMAD.MOV.U32 R13, RZ, RZ, R10 ;  /* 0x000000ffff0d7224 */ /* 0x000fce00078e000a */
[----:B------:R-:W-:Y:S05]  /*2b250*/  WARPSYNC.COLLECTIVE R15, `(.L_x_865) ;  /* 0x000000000f087348 */ /* 0x000fea0003c00000 */
[----:B------:R0:W1:Y:S02]  /*2b260*/  SHFL.IDX P6, R14, R13, R12, R11 ;  /* 0x0000000c0d0e7389 */ /* 0x00006400000c000b */
[----:B01----:R-:W-:Y:S01]  /*2b270*/  ENDCOLLECTIVE ;  /* 0x000000000000791b */ /* 0x003fe20003800000 */
.L_x_865:
[----:B------:R-:W-:Y:S05]  /*2b280*/  BSYNC B1 ;  /* 0x0000000000017941 */ /* 0x000fea0003800000 */
.L_x_864:
[----:B------:R-:W-:Y:S05]  /*2b290*/  BRA `(.L_x_866) ;  /* 0xffffff8800b47947 */ /* 0x000fea000383ffff */
.L_x_697:
[----:B------:R-:W-:Y:S01]  /*2b2a0*/  BSSY B1, `(.L_x_867) ;  /* 0x0000006000017945 */ /* 0x000fe20003800000 */
[----:B------:R-:W-:-:S07]  /*2b2b0*/  MOV R15, 0xffffffff ;  /* 0xffffffff000f7802 */ /* 0x000fce0000000f00 */
[----:B0-----:R-:W-:Y:S05]  /*2b2c0*/  WARPSYNC.COLLECTIVE R15, `(.L_x_868) ;  /* 0x000000000f0c7348 */ /* 0x001fea0003c00000 */
[----:B------:R-:W-:Y:S02]  /*2b2d0*/  ELECT P6, UR62, PT ;  /* 0x00000000003e782f */ /* 0x000fe400038c0000 */
[----:B------:R-:W-:Y:S01]  /*2b2e0*/  MOV R14, UR62 ;  /* 0x0000003e000e7c02 */ /* 0x000fe20008000f00 */
[----:B0-----:R-:W-:Y:S10]  /*2b2f0*/  ENDCOLLECTIVE ;  /* 0x000000000000791b */ /* 0x001ff40003800000 */
.L_x_868:
[----:B------:R-:W-:Y:S05]  /*2b300*/  BSYNC B1 ;  /* 0x0000000000017941 */ /* 0x000fea0003800000 */
.L_x_867:
[----:B------:R-:W-:Y:S05]  /*2b310*/  BRA `(.L_x_696) ;  /* 0xffffff8800ac7947 */ /* 0x000fea000383ffff */
.L_x_699:
[----:B0-----:R0:W1:Y:S02]  /*2b320*/  SYNCS.PHASECHK.TRANS64.TRYWAIT P0, [R16+URZ+0x38820], R8 ;  /* 0x03882008100075a7 */ /* 0x001064000800017f */
[----:B-1----:R-:W-:Y:S05]  /*2b330*/  @!P0 NANOSLEEP.SYNCS 0x989680 ;  /* 0x009896800000895d */ /* 0x002fea0003900000 */
[----:B------:R-:W1:Y:S02]  /*2b340*/  @!P0 SYNCS.PHASECHK.TRANS64 P0, [R16+URZ+0x38820], R8 ;  /* 0x03882008100085a7 */ /* 0x000e64000800007f */
[----:B-1----:R-:W-:Y:S05]  /*2b350*/  @!P0 BRA `(.L_x_699) ;  /* 0xfffffffc00f08947 */ /* 0x002fea000383ffff */
[----:B------:R-:W-:Y:S05]  /*2b360*/  BRA `(.L_x_869) ;  /* 0xffffff8800bc7947 */ /* 0x000fea000383ffff */
.L_x_703:
[----:B-1----:R1:W2:Y:S02]  /*2b370*/  SYNCS.PHASECHK.TRANS64.TRYWAIT P0, [R12+URZ+0x388a0], R11 ;  /* 0x0388a00b0c0075a7 */ /* 0x0022a4000800017f */
[----:B--2---:R-:W-:Y:S05]  /*2b380*/  @!P0 NANOSLEEP.SYNCS 0x989680 ;  /* 0x009896800000895d */ /* 0x004fea0003900000 */
[----:B------:R-:W2:Y:S02]  /*2b390*/  @!P0 SYNCS.PHASECHK.TRANS64 P0, [R12+URZ+0x388a0], R11 ;  /* 0x0388a00b0c0085a7 */ /* 0x000ea4000800007f */
[----:B--2---:R-:W-:Y:S05]  /*2b3a0*/  @!P0 BRA `(.L_x_703) ;  /* 0xfffffffc00f08947 */ /* 0x004fea000383ffff */
[----:B------:R-:W-:Y:S05]  /*2b3b0*/  BRA `(.L_x_870) ;  /* 0xffffff8800d47947 */ /* 0x000fea000383ffff */
.L_x_711:
[----:B0-----:R0:W2:Y:S02]  /*2b3c0*/  SYNCS.PHASECHK.TRANS64.TRYWAIT P0, [R12+URZ+0x388c0], R11 ;  /* 0x0388c00b0c0075a7 */ /* 0x0010a4000800017f */
[----:B--2---:R-:W-:Y:S05]  /*2b3d0*/  @!P0 NANOSLEEP.SYNCS 0x989680 ;  /* 0x009896800000895d */ /* 0x004fea0003900000 */
[----:B------:R-:W2:Y:S02]  /*2b3e0*/  @!P0 SYNCS.PHASECHK.TRANS64 P0, [R12+URZ+0x388c0], R11 ;  /* 0x0388c00b0c0085a7 */ /* 0x000ea4000800007f */
[----:B--2---:R-:W-:Y:S05]  /*2b3f0*/  @!P0 BRA `(.L_x_711) ;  /* 0xfffffffc00f08947 */ /* 0x004fea000383ffff */
[----:B------:R-:W-:Y:S05]  /*2b400*/  BRA `(.L_x_871) ;  /* 0xffffff9000107947 */ /* 0x000fea000383ffff */
.L_x_721:
[----:B-1----:R1:W2:Y:S02]  /*2b410*/  SYNCS.PHASECHK.TRANS64.TRYWAIT P2, [R11+URZ+0x388a0], R10 ;  /* 0x0388a00a0b0075a7 */ /* 0x0022a4000804017f */
[----:B--2---:R-:W-:Y:S05]  /*2b420*/  @!P2 NANOSLEEP.SYNCS 0x989680 ;  /* 0x009896800000a95d */ /* 0x004fea0003900000 */
[----:B------:R-:W2:Y:S02]  /*2b430*/  @!P2 SYNCS.PHASECHK.TRANS64 P2, [R11+URZ+0x388a0], R10 ;  /* 0x0388a00a0b00a5a7 */ /* 0x000ea4000804007f */
[----:B--2---:R-:W-:Y:S05]  /*2b440*/  @!P2 BRA `(.L_x_721) ;  /* 0xfffffffc00f0a947 */ /* 0x004fea000383ffff */
[----:B------:R-:W-:Y:S05]  /*2b450*/  BRA `(.L_x_872) ;  /* 0xffffff9400847947 */ /* 0x000fea000383ffff */
.L_x_729:
[----:B0-----:R0:W2:Y:S02]  /*2b460*/  SYNCS.PHASECHK.TRANS64.TRYWAIT P2, [R11+URZ+0x388c0], R10 ;  /* 0x0388c00a0b0075a7 */ /* 0x0010a4000804017f */
[----:B--2---:R-:W-:Y:S05]  /*2b470*/  @!P2 NANOSLEEP.SYNCS 0x989680 ;  /* 0x009896800000a95d */ /* 0x004fea0003900000 */
[----:B------:R-:W2:Y:S02]  /*2b480*/  @!P2 SYNCS.PHASECHK.TRANS64 P2, [R11+URZ+0x388c0], R10 ;  /* 0x0388c00a0b00a5a7 */ /* 0x000ea4000804007f */
[----:B--2---:R-:W-:Y:S05]  /*2b490*/  @!P2 BRA `(.L_x_729) ;  /* 0xfffffffc00f0a947 */ /* 0x004fea000383ffff */
[----:B------:R-:W-:Y:S05]  /*2b4a0*/  BRA `(.L_x_873) ;  /* 0xffffff9800bc7947 */ /* 0x000fea000383ffff */
.L_x_747:
[----:B------:R-:W0:Y:S01]  /*2b4b0*/  S2R R8, SR_TID.X ;  /* 0x0000000000087919 */ /* 0x000e220000002100 */
[----:B------:R-:W-:Y:S01]  /*2b4c0*/  BSSY B0, `(.L_x_874) ;  /* 0x000000a000007945 */ /* 0x000fe20003800000 */
[----:B------:R-:W-:Y:S01]  /*2b4d0*/  IMAD.MOV.U32 R12, RZ, RZ, RZ ;  /* 0x000000ffff0c7224 */ /* 0x000fe200078e00ff */
[----:B------:R-:W-:Y:S01]  /*2b4e0*/  MOV R11, 0x1f ;  /* 0x0000001f000b7802 */ /* 0x000fe20000000f00 */
[----:B------:R-:W-:Y:S01]  /*2b4f0*/  IMAD.MOV.U32 R15, RZ, RZ, -0x1 ;  /* 0xffffffffff0f7424 */ /* 0x000fe200078e00ff */
[----:B0-----:R-:W-:-:S04]  /*2b500*/  SHF.R.U32.HI R8, RZ, 0x5, R8 ;  /* 0x00000005ff087819 */ /* 0x001fc80000011608 */
[----:B------:R-:W-:-:S05]  /*2b510*/  LOP3.LUT R8, R8, 0x3, RZ, 0xc0, !PT ;  /* 0x0000000308087812 */ /* 0x000fca00078ec0ff */
[----:B------:R-:W-:-:S07]  /*2b520*/  IMAD.MOV.U32 R13, RZ, RZ, R8 ;  /* 0x000000ffff0d7224 */ /* 0x000fce00078e0008 */
[----:B-----5:R-:W-:Y:S05]  /*2b530*/  WARPSYNC.COLLECTIVE R15, `(.L_x_875) ;  /* 0x000000000f087348 */ /* 0x020fea0003c00000 */
[----:B------:R0:W1:Y:S02]  /*2b540*/  SHFL.IDX P6, R14, R13, R12, R11 ;  /* 0x0000000c0d0e7389 */ /* 0x00006400000c000b */
[----:B01---5:R-:W-:Y:S01]  /*2b550*/  ENDCOLLECTIVE ;  /* 0x000000000000791b */ /* 0x023fe20003800000 */
.L_x_875:
[----:B------:R-:W-:Y:S05]  /*2b560*/  BSYNC B0 ;  /* 0x0000000000007941 */ /* 0x000fea0003800000 */
.L_x_874:
[----:B------:R-:W-:Y:S05]  /*2b570*/  BRA `(.L_x_876) ;  /* 0xffffffa800c07947 */ /* 0x000fea000383ffff */
.L_x_750:
[----:B0-----:R0:W1:Y:S02]  /*2b580*/  SYNCS.PHASECHK.TRANS64.TRYWAIT P0, [R5+URZ+0x38840], R2 ;  /* 0x03884002050075a7 */ /* 0x001064000800017f */
[----:B-1----:R-:W-:Y:S05]  /*2b590*/  @!P0 NANOSLEEP.SYNCS 0x989680 ;  /* 0x009896800000895d */ /* 0x002fea0003900000 */
[----:B------:R-:W1:Y:S02]  /*2b5a0*/  @!P0 SYNCS.PHASECHK.TRANS64 P0, [R5+URZ+0x38840], R2 ;  /* 0x03884002050085a7 */ /* 0x000e64000800007f */
[----:B-1----:R-:W-:Y:S05]  /*2b5b0*/  @!P0 BRA `(.L_x_750) ;  /* 0xfffffffc00f08947 */ /* 0x002fea000383ffff */
[----:B------:R-:W-:Y:S05]  /*2b5c0*/  BRA `(.L_x_877) ;  /* 0xffffffac00107947 */ /* 0x000fea000383ffff */
.L_x_751:
[----:B------:R-:W-:Y:S01]  /*2b5d0*/  BSSY B0, `(.L_x_878) ;  /* 0x0000008000007945 */ /* 0x000fe20003800000 */
[----:B------:R-:W-:Y:S01]  /*2b5e0*/  IMAD.MOV.U32 R13, RZ, RZ, R6 ;  /* 0x000000ffff0d7224 */ /* 0x000fe200078e0006 */
[----:B------:R-:W-:Y:S01]  /*2b5f0*/  MOV R12, RZ ;  /* 0x000000ff000c7202 */ /* 0x000fe20000000f00 */
[----:B------:R-:W-:Y:S02]  /*2b600*/  IMAD.MOV.U32 R11, RZ, RZ, 0x181f ;  /* 0x0000181fff0b7424 */ /* 0x000fe400078e00ff */
[----:B------:R-:W-:-:S07]  /*2b610*/  IMAD.MOV.U32 R15, RZ, RZ, -0x1 ;  /* 0xffffffffff0f7424 */ /* 0x000fce00078e00ff */
[----:B------:R-:W-:Y:S05]  /*2b620*/  WARPSYNC.COLLECTIVE R15, `(.L_x_879) ;  /* 0x000000000f087348 */ /* 0x000fea0003c00000 */
[----:B------:R0:W1:Y:S02]  /*2b630*/  SHFL.IDX P6, R14, R13, R12, R11 ;  /* 0x0000000c0d0e7389 */ /* 0x00006400000c000b */
[----:B01----:R-:W-:Y:S01]  /*2b640*/  ENDCOLLECTIVE ;  /* 0x000000000000791b */ /* 0x003fe20003800000 */
.L_x_879:
[----:B------:R-:W-:Y:S05]  /*2b650*/  BSYNC B0 ;  /* 0x0000000000007941 */ /* 0x000fea0003800000 */
.L_x_878:
[----:B------:R-:W-:Y:S01]  /*2b660*/  IMAD.MOV.U32 R13, RZ, RZ, R0 ;  /* 0x000000ffff0d7224 */ /* 0x000fe200078e0000 */
[----:B------:R-:W-:Y:S01]  /*2b670*/  MOV R11, 0x181f ;  /* 0x0000181f000b7802 */ /* 0x000fe20000000f00 */
[----:B------:R-:W-:Y:S01]  /*2b680*/  IMAD.MOV.U32 R12, RZ, RZ, RZ ;  /* 0x000000ffff0c7224 */ /* 0x000fe200078e00ff */
[----:B------:R-:W-:Y:S01]  /*2b690*/  MOV R2, R14 ;  /* 0x0000000e00027202 */ /* 0x000fe20000000f00 */
[----:B------:R-:W-:Y:S01]  /*2b6a0*/  IMAD.MOV.U32 R15, RZ, RZ, -0x1 ;  /* 0xffffffffff0f7424 */ /* 0x000fe200078e00ff */
[C---:B------:R-:W-:Y:S01]  /*2b6b0*/  LOP3.LUT P5, RZ, R18.reuse, 0x10, RZ, 0xc0, !PT ;  /* 0x0000001012ff7812 */ /* 0x040fe200078ac0ff */
[----:B------:R-:W-:Y:S01]  /*2b6c0*/  @P0 IMAD R9, R7, 0x2, R16 ;  /* 0x0000000207090824 */ /* 0x000fe200078e0210 */
[----:B------:R-:W-:-:S13]  /*2b6d0*/  LOP3.LUT P4, RZ, R18, 0x8, RZ, 0xc0, !PT ;  /* 0x0000000812ff7812 */ /* 0x000fda000788c0ff */
[----:B------:R-:W-:Y:S05]  /*2b6e0*/  WARPSYNC.COLLECTIVE R15, `(.L_x_880) ;  /* 0x000000000f087348 */ /* 0x000fea0003c00000 */
[----:B------:R0:W1:Y:S02]  /*2b6f0*/  SHFL.IDX P6, R14, R13, R12, R11 ;  /* 0x0000000c0d0e7389 */ /* 0x00006400000c000b */
[----:B01----:R-:W-:Y:S01]  /*2b700*/  ENDCOLLECTIVE ;  /* 0x000000000000791b */ /* 0x003fe20003800000 */
.L_x_880:
[C---:B------:R-:W-:Y:S01]  /*2b710*/  LOP3.LUT P3, RZ, R18.reuse, 0x4, RZ, 0xc0, !PT ;  /* 0x0000000412ff7812 */ /* 0x040fe2000786c0ff */
[----:B------:R-:W-:Y:S01]  /*2b720*/  ULDC.64 UR4, c[0x0][0x208] ;  /* 0x0000820000047ab9 */ /* 0x000fe20000000a00 */
[----:B------:R-:W-:Y:S01]  /*2b730*/  LOP3.LUT P2, RZ, R18, 0x2, RZ, 0xc0, !PT ;  /* 0x0000000212ff7812 */ /* 0x000fe2000784c0ff */
[----:B------:R-:W-:Y:S01]  /*2b740*/  IMAD.MOV.U32 R13, RZ, RZ, R6 ;  /* 0x000000ffff0d7224 */ /* 0x000fe200078e0006 */
[----:B------:R-:W-:Y:S01]  /*2b750*/  MOV R12, 0x1 ;  /* 0x00000001000c7802 */ /* 0x000fe20000000f00 */
[----:B------:R-:W-:-:S05]  /*2b760*/  IMAD.MOV.U32 R3, RZ, RZ, R14 ;  /* 0x000000ffff037224 */ /* 0x000fca00078e000e */
[----:B------:R-:W-:-:S04]  /*2b770*/  @P0 LEA R3, P1, R34, R3, 0x1 ;  /* 0x0000000322030211 */ /* 0x000fc800078208ff */
[----:B------:R-:W-:Y:S02]  /*2b780*/  @P0 IADD3.X R2, RZ, R2, RZ, P1, !PT ;  /* 0x00000002ff020210 */ /* 0x000fe40000ffe4ff */
[----:B------:R-:W-:Y:S02]  /*2b790*/  ISETP.GE.AND P1, PT, R4, 0x11, PT ;  /* 0x000000110400780c */ /* 0x000fe40003f26270 */
[----:B------:R-:W-:-:S04]  /*2b7a0*/  @P0 LOP3.LUT R3, R3, R2, RZ, 0x3c, !PT ;  /* 0x0000000203030212 */ /* 0x000fc800078e3cff */
[----:B------:R-:W-:-:S04]  /*2b7b0*/  @P0 LOP3.LUT R2, R3, R2, RZ, 0x3c, !PT ;  /* 0x0000000203020212 */ /* 0x000fc800078e3cff */
[----:B------:R-:W-:-:S03]  /*2b7c0*/  @P0 LOP3.LUT R3, R3, R2, RZ, 0x3c, !PT ;  /* 0x0000000203030212 */ /* 0x000fc600078e3cff */
[----:B------:R-:W-:Y:S02]  /*2b7d0*/  @P1 IMAD R21, R7, 0x2, R16 ;  /* 0x0000000207151824 */ /* 0x000fe400078e0210 */
        /* <DEDUP_REMOVED lines=10> */
.L_x_881:
[----:B------:R-:W-:Y:S02]  /*2b880*/  IMAD.MOV.U32 R13, RZ, RZ, R0 ;  /* 0x000000ffff0d7224 */ /* 0x000fe400078e0000 */
[----:B------:R-:W-:-:S07]  /*2b890*/  IMAD.MOV.U32 R8, RZ, RZ, R14 ;  /* 0x000000ffff087224 */ /* 0x000fce00078e000e */
[----:B------:R-:W-:Y:S05]  /*2b8a0*/  WARPSYNC.COLLECTIVE R15, `(.L_x_882) ;  /* 0x000000000f087348 */ /* 0x000fea0003c00000 */
[----:B------:R0:W1:Y:S02]  /*2b8b0*/  SHFL.IDX P6, R14, R13, R12, R11 ;  /* 0x0000000c0d0e7389 */ /* 0x00006400000c000b */
[----:B01----:R-:W-:Y:S01]  /*2b8c0*/  ENDCOLLECTIVE ;  /* 0x000000000000791b */ /* 0x003fe20003800000 */
.L_x_882:
[----:B------:R-:W-:Y:S01]  /*2b8d0*/  ULDC.64 UR4, c[0x0][0x208] ;  /* 0x0000820000047ab9 */ /* 0x000fe20000000a00 */
[----:B------:R-:W-:Y:S01]  /*2b8e0*/  MOV R13, R6 ;  /* 0x00000006000d7202 */ /* 0x000fe20000000f00 */
[----:B------:R-:W-:Y:S01]  /*2b8f0*/  IMAD.MOV.U32 R12, RZ, RZ, 0x2 ;  /* 0x00000002ff0c7424 */ /* 0x000fe200078e00ff */
[----:B------:R-:W-:-:S04]  /*2b900*/  MOV R2, R14 ;  /* 0x0000000e00027202 */ /* 0x000fc80000000f00 */
[----:B------:R-:W-:-:S05]  /*2b910*/  @P1 LEA R2, P0, R34, R2, 0x1 ;  /* 0x0000000222021211 */ /* 0x000fca00078008ff */
[----:B------:R-:W-:-:S05]  /*2b920*/  @P1 IMAD.X R3, RZ, RZ, R8, P0 ;  /* 0x000000ffff031224 */ /* 0x000fca00000e0608 */
        /* <DEDUP_REMOVED lines=11> */
.L_x_883:
[----:B------:R-:W-:Y:S02]  /*2b9e0*/  @P1 LEA R9, R7, R16, 0x1 ;  /* 0x0000001007091211 */ /* 0x000fe400078e08ff */
[----:B------:R-:W-:Y:S01]  /*2b9f0*/  MOV R13, R0 ;  /* 0x00000000000d7202 */ /* 0x000fe20000000f00 */
[----:B------:R-:W-:-:S07]  /*2ba00*/  IMAD.MOV.U32 R8, RZ, RZ, R14 ;  /* 0x000000ffff087224 */ /* 0x000fce00078e000e */
[----:B------:R-:W-:Y:S05]  /*2ba10*/  WARPSYNC.COLLECTIVE R15, `(.L_x_884) ;  /* 0x000000000f087348 */ /* 0x000fea0003c00000 */
[----:B------:R0:W1:Y:S02]  /*2ba20*/  SHFL.IDX P6, R14, R13, R12, R11 ;  /* 0x0000000c0d0e7389 */ /* 0x00006400000c000b */
[----:B01----:R-:W-:Y:S01]  /*2ba30*/  ENDCOLLECTIVE ;  /* 0x000000000000791b */ /* 0x003fe20003800000 */
.L_x_884:
[----:B------:R-:W-:Y:S01]  /*2ba40*/  ULDC.64 UR4, c[0x0][0x208] ;  /* 0x0000820000047ab9 */ /* 0x000fe20000000a00 */
[----:B------:R-:W-:Y:S02]  /*2ba50*/  IMAD.MOV.U32 R13, RZ, RZ, R6 ;  /* 0x000000ffff0d7224 */ /* 0x000fe400078e0006 */
[----:B------:R-:W-:Y:S02]  /*2ba60*/  IMAD.MOV.U32 R12, RZ, RZ, 0x3 ;  /* 0x00000003ff0c7424 */ /* 0x000fe400078e00ff */
[----:B------:R-:W-:-:S05]  /*2ba70*/  IMAD.MOV.U32 R2, RZ, RZ, R14 ;  /* 0x000000ffff027224 */ /* 0x000fca00078e000e */
        /* <DEDUP_REMOVED lines=13> */
.L_x_885:
[----:B------:R-:W-:Y:S02]  /*2bb50*/  @P1 IMAD R21, R7, 0x2, R16 ;  /* 0x0000000207151824 */ /* 0x000fe400078e0210 */
[----:B------:R-:W-:Y:S01]  /*2bb60*/  IMAD.MOV.U32 R13, RZ, RZ, R0 ;  /* 0x000000ffff0d7224 */ /* 0x000fe200078e0000 */
[----:B------:R-:W-:-:S07]  /*2bb70*/  MOV R8, R14 ;  /* 0x0000000e00087202 */ /* 0x000fce0000000f00 */
[----:B------:R-:W-:Y:S05]  /*2bb80*/  WARPSYNC.COLLECTIVE R15, `(.L_x_886) ;  /* 0x000000000f087348 */ /* 0x000fea0003c00000 */
[----:B------:R0:W1:Y:S02]  /*2bb90*/  SHFL.IDX P6, R14, R13, R12, R11 ;  /* 0x0000000c0d0e7389 */ /* 0x00006400000c000b */
[----:B01----:R-:W-:Y:S01]  /*2bba0*/  ENDCOLLECTIVE ;  /* 0x000000000000791b */ /* 0x003fe20003800000 */
.L_x_886:
[----:B------:R-:W-:Y:S01]  /*2bbb0*/  ULDC.64 UR4, c[0x0][0x208] ;  /* 0x0000820000047ab9 */ /* 0x000fe20000000a00 */
[----:B------:R-:W-:Y:S01]  /*2bbc0*/  IMAD.MOV.U32 R13, RZ, RZ, R6 ;  /* 0x000000ffff0d7224 */ /* 0x000fe200078e0006 */
[----:B------:R-:W-:Y:S01]  /*2bbd0*/  MOV R12, 0x4 ;  /* 0x00000004000c7802 */ /* 0x000fe20000000f00 */
[----:B------:R-:W-:-:S05]  /*2bbe0*/  IMAD.MOV.U32 R2, RZ, RZ, R14 ;  /* 0x000000ffff027224 */ /* 0x000fca00078e000e */
[----:B------:R-:W-:-:S04]  /*2bbf0*/  @P1 LEA R2, P0, R34, R2, 0x1 ;  /* 0x0000000222021211 */ /* 0x000fc800078008ff */
[----:B------:R-:W-:-:S05]  /*2bc00*/  @P1 IADD3.X R3, RZ, R8, RZ, P0, !PT ;  /* 0x00000008ff031210 */ /* 0x000fca00007fe4ff */
        /* <DEDUP_REMOVED lines=10> */
.L_x_887:
[----:B------:R-:W-:Y:S02]  /*2bcb0*/  IMAD.MOV.U32 R13, RZ, RZ, R0 ;  /* 0x000000ffff0d7224 */ /* 0x000fe400078e0000 */
[----:B------:R-:W-:-:S07]  /*2bcc0*/  IMAD.MOV.U32 R8, RZ, RZ, R14 ;  /* 0x000000ffff087224 */ /* 0x000fce00078e000e */
[----:B------:R-:W-:Y:S05]  /*2bcd0*/  WARPSYNC.COLLECTIVE R15, `(.L_x_888) ;  /* 0x000000000f087348 */ /* 0x000fea0003c00000 */
[----:B------:R0:W1:Y:S02]  /*2bce0*/  SHFL.IDX P6, R14, R13, R12, R11 ;  /* 0x0000000c0d0e7389 */ /* 0x00006400000c000b */
[----:B01----:R-:W-:Y:S01]  /*2bcf0*/  ENDCOLLECTIVE ;  /* 0x000000000000791b */ /* 0x003fe20003800000 */
.L_x_888:
[----:B------:R-:W-:Y:S01]  /*2bd00*/  MOV R0, R14 ;  /* 0x0000000e00007202 */ /* 0x000fe20000000f00 */
[----:B------:R-:W-:Y:S06]  /*2bd10*/  BRA `(.L_x_889) ;  /* 0xffffffa8006c7947 */ /* 0x000fec000383ffff */
.L_x_758:
[----:B------:R-:W-:Y:S01]  /*2bd20*/  IMAD.MOV.U32 R13, RZ, RZ, R4 ;  /* 0x000000ffff0d7224 */ /* 0x000fe200078e0004 */
[----:B------:R-:W-:Y:S01]  /*2bd30*/  MOV R11, 0x181f ;  /* 0x0000181f000b7802 */ /* 0x000fe20000000f00 */
[----:B------:R-:W-:Y:S02]  /*2bd40*/  IMAD.MOV.U32 R12, RZ, RZ, RZ ;  /* 0x000000ffff0c7224 */ /* 0x000fe400078e00ff */
[----:B------:R-:W-:Y:S02]  /*2bd50*/  IMAD.MOV.U32 R15, RZ, RZ, -0x1 ;  /* 0xffffffffff0f7424 */ /* 0x000fe400078e00ff */
[----:B-----5:R-:W-:Y:S02]  /*2bd60*/  IMAD R6, R10, R8, RZ ;  /* 0x000000080a067224 */ /* 0x020fe400078e02ff */
[----:B------:R-:W-:-:S07]  /*2bd70*/  IMAD.IADD R0, R9, 0x1, R0 ;  /* 0x0000000109007824 */ /* 0x000fce00078e0200 */
[----:B------:R-:W-:Y:S05]  /*2bd80*/  WARPSYNC.COLLECTIVE R15, `(.L_x_890) ;  /* 0x000000000f087348 */ /* 0x000fea0003c00000 */
[----:B------:R0:W1:Y:S02]  /*2bd90*/  SHFL.IDX P6, R14, R13, R12, R11 ;  /* 0x0000000c0d0e7389 */ /* 0x00006400000c000b */
[----:B01----:R-:W-:Y:S01]  /*2bda0*/  ENDCOLLECTIVE ;  /* 0x000000000000791b */ /* 0x003fe20003800000 */
.L_x_890:
[----:B------:R-:W-:Y:S02]  /*2bdb0*/  ISETP.GE.AND P1, PT, R0, R6, PT ;  /* 0x000000060000720c */ /* 0x000fe40003f26270 */
[----:B------:R-:W-:Y:S01]  /*2bdc0*/  MOV R13, R5 ;  /* 0x00000005000d7202 */ /* 0x000fe20000000f00 */
[----:B------:R-:W-:-:S10]  /*2bdd0*/  IMAD.MOV.U32 R2, RZ, RZ, R14 ;  /* 0x000000ffff027224 */ /* 0x000fd400078e000e */
[----:B------:R-:W-:Y:S05]  /*2bde0*/  WARPSYNC.COLLECTIVE R15, `(.L_x_891) ;  /* 0x000000000f087348 */ /* 0x000fea0003c00000 */
[----:B------:R0:W1:Y:S02]  /*2bdf0*/  SHFL.IDX P6, R14, R13, R12, R11 ;  /* 0x0000000c0d0e7389 */ /* 0x00006400000c000b */
[----:B01----:R-:W-:Y:S01]  /*2be00*/  ENDCOLLECTIVE ;  /* 0x000000000000791b */ /* 0x003fe20003800000 */
.L_x_891:
[----:B------:R-:W-:Y:S01]  /*2be10*/  ULDC.64 UR4, c[0x0][0x208] ;  /* 0x0000820000047ab9 */ /* 0x000fe20000000a00 */
[----:B------:R-:W-:Y:S01]  /*2be20*/  MOV R13, R4 ;  /* 0x00000004000d7202 */ /* 0x000fe20000000f00 */
[----:B------:R-:W-:Y:S02]  /*2be30*/  IMAD.MOV.U32 R12, RZ, RZ, 0x1 ;  /* 0x00000001ff0c7424 */ /* 0x000fe400078e00ff */
[----:B------:R-:W-:-:S05]  /*2be40*/  IMAD.MOV.U32 R3, RZ, RZ, R14 ;  /* 0x000000ffff037224 */ /* 0x000fca00078e000e */
[----:B------:R-:W-:-:S04]  /*2be50*/  @!P1 LEA R7, P5, R34, R3, 0x1 ;  /* 0x0000000322079211 */ /* 0x000fc800078a08ff */
[----:B------:R-:W-:Y:S01]  /*2be60*/  @!P1 IADD3.X R3, RZ, R2, RZ, P5, !PT ;  /* 0x00000002ff039210 */ /* 0x000fe20002ffe4ff */
[----:B------:R-:W-:Y:S02]  /*2be70*/  @!P1 IMAD.MOV.U32 R2, RZ, RZ, R7 ;  /* 0x000000ffff029224 */ /* 0x000fe400078e0007 */
[----:B------:R-:W-:-:S03]  /*2be80*/  VIADD R7, R0, 0x10 ;  /* 0x0000001000077836 */ /* 0x000fc60000000000 */
        /* <DEDUP_REMOVED lines=11> */
.L_x_892:
[----:B------:R-:W-:Y:S01]  /*2bf40*/  MOV R13, R5 ;  /* 0x00000005000d7202 */ /* 0x000fe20000000f00 */
[----:B------:R-:W-:-:S07]  /*2bf50*/  IMAD.MOV.U32 R2, RZ, RZ, R14 ;  /* 0x000000ffff027224 */ /* 0x000fce00078e000e */
[----:B------:R-:W-:Y:S05]  /*2bf60*/  WARPSYNC.COLLECTIVE R15, `(.L_x_893) ;  /* 0x000000000f087348 */ /* 0x000fea0003c00000 */
[----:B------:R0:W1:Y:S02]  /*2bf70*/  SHFL.IDX P6, R14, R13, R12, R11 ;  /* 0x0000000c0d0e7389 */ /* 0x00006400000c000b */
[----:B01----:R-:W-:Y:S01]  /*2bf80*/  ENDCOLLECTIVE ;  /* 0x000000000000791b */ /* 0x003fe20003800000 */
.L_x_893:
[----:B------:R-:W-:Y:S01]  /*2bf90*/  ULDC.64 UR4, c[0x0][0x208] ;  /* 0x0000820000047ab9 */ /* 0x000fe20000000a00 */
[----:B------:R-:W-:Y:S01]  /*2bfa0*/  MOV R13, R4 ;  /* 0x00000004000d7202 */ /* 0x000fe20000000f00 */
[----:B------:R-:W-:Y:S02]  /*2bfb0*/  IMAD.MOV.U32 R12, RZ, RZ, 0x2 ;  /* 0x00000002ff0c7424 */ /* 0x000fe400078e00ff */
[----:B------:R-:W-:-:S05]  /*2bfc0*/  IMAD.MOV.U32 R3, RZ, RZ, R14 ;  /* 0x000000ffff037224 */ /* 0x000fca00078e000e */
[----:B------:R-:W-:-:S05]  /*2bfd0*/  @!P1 LEA R7, P5, R34, R3, 0x1 ;  /* 0x0000000322079211 */ /* 0x000fca00078a08ff */
[----:B------:R-:W-:Y:S01]  /*2bfe0*/  @!P1 IMAD.X R8, RZ, RZ, R2, P5 ;  /* 0x000000ffff089224 */ /* 0x000fe200028e0602 */
[----:B------:R-:W-:Y:S01]  /*2bff0*/  @!P1 MOV R2, R7 ;  /* 0x0000000700029202 */ /* 0x000fe20000000f00 */
[----:B------:R-:W-:Y:S02]  /*2c000*/  VIADD R7, R0, 0x20 ;  /* 0x0000002000077836 */ /* 0x000fe40000000000 */
[----:B------:R-:W-:-:S05]  /*2c010*/  @!P1 IMAD.MOV.U32 R3, RZ, RZ, R8 ;  /* 0x000000ffff039224 */ /* 0x000fca00078e0008 */
        /* <DEDUP_REMOVED lines=11> */
.L_x_894:
[----:B------:R-:W-:Y:S01]  /*2c0d0*/  MOV R13, R5 ;  /* 0x00000005000d7202 */ /* 0x000fe20000000f00 */
[----:B------:R-:W-:-:S07]  /*2c0e0*/  IMAD.MOV.U32 R2, RZ, RZ, R14 ;  /* 0x000000ffff027224 */ /* 0x000fce00078e000e */
[----:B------:R-:W-:Y:S05]  /*2c0f0*/  WARPSYNC.COLLECTIVE R15, `(.L_x_895) ;  /* 0x000000000f087348 */ /* 0x000fea0003c00000 */
[----:B------:R0:W1:Y:S02]  /*2c100*/  SHFL.IDX P6, R14, R13, R12, R11 ;  /* 0x0000000c0d0e7389 */ /* 0x00006400000c000b */
[----:B01----:R-:W-:Y:S01]  /*2c110*/  ENDCOLLECTIVE ;  /* 0x000000000000791b */ /* 0x003fe20003800000 */
.L_x_895:
        /* <DEDUP_REMOVED lines=20> */
.L_x_896:
[----:B------:R-:W-:Y:S01]  /*2c260*/  MOV R13, R5 ;  /* 0x00000005000d7202 */ /* 0x000fe20000000f00 */
[----:B------:R-:W-:-:S07]  /*2c270*/  IMAD.MOV.U32 R2, RZ, RZ, R14 ;  /* 0x000000ffff027224 */ /* 0x000fce00078e000e */
[----:B------:R-:W-:Y:S05]  /*2c280*/  WARPSYNC.COLLECTIVE R15, `(.L_x_897) ;  /* 0x000000000f087348 */ /* 0x000fea0003c00000 */
[----:B------:R0:W1:Y:S02]  /*2c290*/  SHFL.IDX P6, R14, R13, R12, R11 ;  /* 0x0000000c0d0e7389 */ /* 0x00006400000c000b */
[----:B01----:R-:W-:Y:S01]  /*2c2a0*/  ENDCOLLECTIVE ;  /* 0x000000000000791b */ /* 0x003fe20003800000 */
.L_x_897:
        /* <DEDUP_REMOVED lines=20> */
.L_x_898:
[----:B------:R-:W-:Y:S01]  /*2c3f0*/  MOV R13, R5 ;  /* 0x00000005000d7202 */ /* 0x000fe20000000f00 */
[----:B------:R-:W-:-:S07]  /*2c400*/  IMAD.MOV.U32 R2, RZ, RZ, R14 ;  /* 0x000000ffff027224 */ /* 0x000fce00078e000e */
[----:B------:R-:W-:Y:S05]  /*2c410*/  WARPSYNC.COLLECTIVE R15, `(.L_x_899) ;  /* 0x000000000f087348 */ /* 0x000fea0003c00000 */
[----:B------:R0:W1:Y:S02]  /*2c420*/  SHFL.IDX P6, R14, R13, R12, R11 ;  /* 0x0000000c0d0e7389 */ /* 0x00006400000c000b */
[----:B01----:R-:W-:Y:S01]  /*2c430*/  ENDCOLLECTIVE ;  /* 0x000000000000791b */ /* 0x003fe20003800000 */
.L_x_899:
        /* <DEDUP_REMOVED lines=20> */
.L_x_900:
[----:B------:R-:W-:Y:S01]  /*2c580*/  MOV R13, R5 ;  /* 0x00000005000d7202 */ /* 0x000fe20000000f00 */
[----:B------:R-:W-:-:S07]  /*2c590*/  IMAD.MOV.U32 R2, RZ, RZ, R14 ;  /* 0x000000ffff027224 */ /* 0x000fce00078e000e */
[----:B------:R-:W-:Y:S05]  /*2c5a0*/  WARPSYNC.COLLECTIVE R15, `(.L_x_901) ;  /* 0x000000000f087348 */ /* 0x000fea0003c00000 */
[----:B------:R0:W1:Y:S02]  /*2c5b0*/  SHFL.IDX P6, R14, R13, R12, R11 ;  /* 0x0000000c0d0e7389 */ /* 0x00006400000c000b */
[----:B01----:R-:W-:Y:S01]  /*2c5c0*/  ENDCOLLECTIVE ;  /* 0x000000000000791b */ /* 0x003fe20003800000 */
.L_x_901:
        /* <DEDUP_REMOVED lines=20> */
.L_x_902:
[----:B------:R-:W-:Y:S01]  /*2c710*/  MOV R13, R5 ;  /* 0x00000005000d7202 */ /* 0x000fe20000000f00 */
[----:B------:R-:W-:-:S07]  /*2c720*/  IMAD.MOV.U32 R2, RZ, RZ, R14 ;  /* 0x000000ffff027224 */ /* 0x000fce00078e000e */
[----:B------:R-:W-:Y:S05]  /*2c730*/  WARPSYNC.COLLECTIVE R15, `(.L_x_903) ;  /* 0x000000000f087348 */ /* 0x000fea0003c00000 */
[----:B------:R0:W1:Y:S02]  /*2c740*/  SHFL.IDX P6, R14, R13, R12, R11 ;  /* 0x0000000c0d0e7389 */ /* 0x00006400000c000b */
[----:B01----:R-:W-:Y:S01]  /*2c750*/  ENDCOLLECTIVE ;  /* 0x000000000000791b */ /* 0x003fe20003800000 */
.L_x_903:
[----:B------:R-:W-:Y:S01]  /*2c760*/  ULDC.64 UR4, c[0x0][0x208] ;  /* 0x0000820000047ab9 */ /* 0x000fe20000000a00 */
[----:B------:R-:W-:Y:S01]  /*2c770*/  IMAD.MOV.U32 R13, RZ, RZ, R4 ;  /* 0x000000ffff0d7224 */ /* 0x000fe200078e0004 */
[----:B------:R-:W-:Y:S01]  /*2c780*/  MOV R12, 0x7 ;  /* 0x00000007000c7802 */ /* 0x000fe20000000f00 */
[----:B------:R-:W-:-:S05]  /*2c790*/  IMAD.MOV.U32 R3, RZ, RZ, R14 ;  /* 0x000000ffff037224 */ /* 0x000fca00078e000e */
[----:B------:R-:W-:-:S05]  /*2c7a0*/  @!P1 LEA R7, P5, R34, R3, 0x1 ;  /* 0x0000000322079211 */ /* 0x000fca00078a08ff */
[----:B------:R-:W-:Y:S01]  /*2c7b0*/  @!P1 IMAD.X R8, RZ, RZ, R2, P5 ;  /* 0x000000ffff089224 */ /* 0x000fe200028e0602 */
[----:B------:R-:W-:-:S03]  /*2c7c0*/  @!P1 MOV R2, R7 ;  /* 0x0000000700029202 */ /* 0x000fc60000000f00 */
[----:B------:R-:W-:-:S05]  /*2c7d0*/  @!P1 IMAD.MOV.U32 R3, RZ, RZ, R8 ;  /* 0x000000ffff039224 */ /* 0x000fca00078e0008 */
        /* <DEDUP_REMOVED lines=10> */
.L_x_904:
[----:B------:R-:W-:Y:S02]  /*2c880*/  IMAD.MOV.U32 R13, RZ, RZ, R5 ;  /* 0x000000ffff0d7224 */ /* 0x000fe400078e0005 */
[----:B------:R-:W-:-:S07]  /*2c890*/  IMAD.MOV.U32 R7, RZ, RZ, R14 ;  /* 0x000000ffff077224 */ /* 0x000fce00078e000e */
[----:B------:R-:W-:Y:S05]  /*2c8a0*/  WARPSYNC.COLLECTIVE R15, `(.L_x_905) ;  /* 0x000000000f087348 */ /* 0x000fea0003c00000 */
[----:B------:R0:W1:Y:S02]  /*2c8b0*/  SHFL.IDX P6, R14, R13, R12, R11 ;  /* 0x0000000c0d0e7389 */ /* 0x00006400000c000b */
[----:B01----:R-:W-:Y:S01]  /*2c8c0*/  ENDCOLLECTIVE ;  /* 0x000000000000791b */ /* 0x003fe20003800000 */
.L_x_905:
[----:B------:R-:W-:Y:S05]  /*2c8d0*/  BRA `(.L_x_906) ;  /* 0xffffffa800d07947 */ /* 0x000fea000383ffff */
.L_x_763:
[----:B0-----:R0:W2:Y:S02]  /*2c8e0*/  SYNCS.PHASECHK.TRANS64.TRYWAIT P0, [R16+URZ+0x38820], R3 ;  /* 0x03882003100075a7 */ /* 0x0010a4000800017f */
[----:B--2---:R-:W-:Y:S05]  /*2c8f0*/  @!P0 NANOSLEEP.SYNCS 0x989680 ;  /* 0x009896800000895d */ /* 0x004fea0003900000 */
[----:B------:R-:W2:Y:S02]  /*2c900*/  @!P0 SYNCS.PHASECHK.TRANS64 P0, [R16+URZ+0x38820], R3 ;  /* 0x03882003100085a7 */ /* 0x000ea4000800007f */
[----:B--2---:R-:W-:Y:S05]  /*2c910*/  @!P0 BRA `(.L_x_763) ;  /* 0xfffffffc00f08947 */ /* 0x004fea000383ffff */
[----:B------:R-:W-:Y:S05]  /*2c920*/  BRA `(.L_x_907) ;  /* 0xffffffac00507947 */ /* 0x000fea000383ffff */
.L_x_768:
[----:B0-----:R0:W1:Y:S02]  /*2c930*/  SYNCS.PHASECHK.TRANS64.TRYWAIT P0, [R6+URZ+0x38840], R3 ;  /* 0x03884003060075a7 */ /* 0x001064000800017f */
[----:B-1----:R-:W-:Y:S05]  /*2c940*/  @!P0 NANOSLEEP.SYNCS 0x989680 ;  /* 0x009896800000895d */ /* 0x002fea0003900000 */
[----:B------:R-:W1:Y:S02]  /*2c950*/  @!P0 SYNCS.PHASECHK.TRANS64 P0, [R6+URZ+0x38840], R3 ;  /* 0x03884003060085a7 */ /* 0x000e64000800007f */
[----:B-1----:R-:W-:Y:S05]  /*2c960*/  @!P0 BRA `(.L_x_768) ;  /* 0xfffffffc00f08947 */ /* 0x002fea000383ffff */
[----:B------:R-:W-:Y:S05]  /*2c970*/  BRA `(.L_x_908) ;  /* 0xffffffb0003c7947 */ /* 0x000fea000383ffff */
.L_x_769:
        /* <DEDUP_REMOVED lines=8> */
.L_x_910:
[----:B------:R-:W-:Y:S05]  /*2ca00*/  BSYNC B1 ;  /* 0x0000000000017941 */ /* 0x000fea0003800000 */
.L_x_909:
[----:B------:R-:W-:Y:S01]  /*2ca10*/  IMAD.MOV.U32 R13, RZ, RZ, R8 ;  /* 0x000000ffff0d7224 */ /* 0x000fe200078e0008 */
[----:B------:R-:W-:Y:S01]  /*2ca20*/  MOV R12, RZ ;  /* 0x000000ff000c7202 */ /* 0x000fe20000000f00 */
[----:B------:R-:W-:Y:S01]  /*2ca30*/  IMAD.MOV.U32 R11, RZ, RZ, 0x181f ;  /* 0x0000181fff0b7424 */ /* 0x000fe200078e00ff */
[----:B------:R-:W-:Y:S01]  /*2ca40*/  LOP3.LUT R18, R18, 0xfffffdff, RZ, 0xc0, !PT ;  /* 0xfffffdff12127812 */ /* 0x000fe200078ec0ff */
[----:B------:R-:W-:Y:S01]  /*2ca50*/  IMAD.MOV.U32 R15, RZ, RZ, -0x1 ;  /* 0xffffffffff0f7424 */ /* 0x000fe200078e00ff */
[----:B------:R-:W-:Y:S01]  /*2ca60*/  LEA R9, R9, R16, 0x1 ;  /* 0x0000001009097211 */ /* 0x000fe200078e08ff */
[----:B------:R-:W-:Y:S01]  /*2ca70*/  IMAD.MOV.U32 R3, RZ, RZ, R14 ;  /* 0x000000ffff037224 */ /* 0x000fe200078e000e */
[----:B------:R-:W-:Y:S01]  /*2ca80*/  @P3 LOP3.LUT R18, R18, 0x200, RZ, 0xfc, !PT ;  /* 0x0000020012123812 */ /* 0x000fe200078efcff */
[----:B------:R-:W-:-:S07]  /*2ca90*/  IMAD.SHL.U32 R0, R34, 0x2, RZ ;  /* 0x0000000222007824 */ /* 0x000fce00078e00ff */
[----:B------:R-:W-:Y:S05]  /*2caa0*/  WARPSYNC.COLLECTIVE R15, `(.L_x_911) ;  /* 0x000000000f087348 */ /* 0x000fea0003c00000 */
[----:B------:R0:W1:Y:S02]  /*2cab0*/  SHFL.IDX P6, R14, R13, R12, R11 ;  /* 0x0000000c0d0e7389 */ /* 0x00006400000c000b */
[----:B01----:R-:W-:Y:S01]  /*2cac0*/  ENDCOLLECTIVE ;  /* 0x000000000000791b */ /* 0x003fe20003800000 */
.L_x_911:
[----:B------:R-:W-:Y:S01]  /*2cad0*/  ULDC.64 UR4, c[0x0][0x208] ;  /* 0x0000820000047ab9 */ /* 0x000fe20000000a00 */
[C---:B------:R-:W-:Y:S02]  /*2cae0*/  LOP3.LUT P3, RZ, R18.reuse, 0x10, RZ, 0xc0, !PT ;  /* 0x0000001012ff7812 */ /* 0x040fe4000786c0ff */
[----:B------:R-:W-:-:S04]  /*2caf0*/  LOP3.LUT R18, R18, 0xfffffeff, RZ, 0xc0, !PT ;  /* 0xfffffeff12127812 */ /* 0x000fc800078ec0ff */
[----:B------:R-:W-:-:S04]  /*2cb00*/  @P2 LOP3.LUT R18, R18, 0x100, RZ, 0xfc, !PT ;  /* 0x0000010012122812 */ /* 0x000fc800078efcff */
[C---:B------:R-:W-:Y:S02]  /*2cb10*/  LOP3.LUT P2, RZ, R18.reuse, 0x8, RZ, 0xc0, !PT ;  /* 0x0000000812ff7812 */ /* 0x040fe4000784c0ff */
[----:B------:R-:W-:Y:S01]  /*2cb20*/  LOP3.LUT R18, R18, 0xffffff7f, RZ, 0xc0, !PT ;  /* 0xffffff7f12127812 */ /* 0x000fe200078ec0ff */
[----:B------:R-:W-:Y:S02]  /*2cb30*/  IMAD.MOV.U32 R13, RZ, RZ, R10 ;  /* 0x000000ffff0d7224 */ /* 0x000fe400078e000a */
[----:B------:R-:W-:Y:S01]  /*2cb40*/  IMAD.MOV.U32 R12, RZ, RZ, 0x1 ;  /* 0x00000001ff0c7424 */ /* 0x000fe200078e00ff */
[----:B------:R-:W-:-:S04]  /*2cb50*/  @P1 LOP3.LUT R18, R18, 0x80, RZ, 0xfc, !PT ;  /* 0x0000008012121812 */ /* 0x000fc800078efcff */
[----:B------:R-:W-:Y:S02]  /*2cb60*/  LOP3.LUT P1, RZ, R18, 0x4, RZ, 0xc0, !PT ;  /* 0x0000000412ff7812 */ /* 0x000fe4000782c0ff */
[----:B------:R-:W-:-:S04]  /*2cb70*/  MOV R2, R14 ;  /* 0x0000000e00027202 */ /* 0x000fc80000000f00 */
        /* <DEDUP_REMOVED lines=12> */
.L_x_912:
[----:B------:R-:W-:Y:S01]  /*2cc40*/  IMAD.MOV.U32 R13, RZ, RZ, R8 ;  /* 0x000000ffff0d7224 */ /* 0x000fe200078e0008 */
[----:B------:R-:W-:-:S07]  /*2cc50*/  MOV R35, R14 ;  /* 0x0000000e00237202 */ /* 0x000fce0000000f00 */
[----:B------:R-:W-:Y:S05]  /*2cc60*/  WARPSYNC.COLLECTIVE R15, `(.L_x_913) ;  /* 0x000000000f087348 */ /* 0x000fea0003c00000 */
[----:B------:R0:W1:Y:S02]  /*2cc70*/  SHFL.IDX P6, R14, R13, R12, R11 ;  /* 0x0000000c0d0e7389 */ /* 0x00006400000c000b */
[----:B01----:R-:W-:Y:S01]  /*2cc80*/  ENDCOLLECTIVE ;  /* 0x000000000000791b */ /* 0x003fe20003800000 */
.L_x_913:
[----:B------:R-:W-:Y:S01]  /*2cc90*/  ULDC.64 UR4, c[0x0][0x208] ;  /* 0x0000820000047ab9 */ /* 0x000fe20000000a00 */
[----:B------:R-:W-:Y:S02]  /*2cca0*/  IMAD.MOV.U32 R13, RZ, RZ, R10 ;  /* 0x000000ffff0d7224 */ /* 0x000fe400078e000a */
[----:B------:R-:W-:Y:S02]  /*2ccb0*/  IMAD.MOV.U32 R12, RZ, RZ, 0x2 ;  /* 0x00000002ff0c7424 */ /* 0x000fe400078e00ff */
[----:B------:R-:W-:-:S05]  /*2ccc0*/  IMAD.MOV.U32 R2, RZ, RZ, R14 ;  /* 0x000000ffff027224 */ /* 0x000fca00078e000e */
[----:B------:R-:W-:-:S04]  /*2ccd0*/  IADD3 R2, P0, R2, R0, RZ ;  /* 0x0000000002027210 */ /* 0x000fc80007f1e0ff */
[----:B------:R-:W-:-:S05]  /*2cce0*/  IADD3.X R3, RZ, R35, RZ, P0, !PT ;  /* 0x00000023ff037210 */ /* 0x000fca00007fe4ff */
        /* <DEDUP_REMOVED lines=10> */
.L_x_914:
[----:B------:R-:W-:Y:S01]  /*2cd90*/  IMAD.MOV.U32 R13, RZ, RZ, R8 ;  /* 0x000000ffff0d7224 */ /* 0x000fe200078e0008 */
[----:B------:R-:W-:-:S07]  /*2cda0*/  MOV R35, R14 ;  /* 0x0000000e00237202 */ /* 0x000fce0000000f00 */
[----:B------:R-:W-:Y:S05]  /*2cdb0*/  WARPSYNC.COLLECTIVE R15, `(.L_x_915) ;  /* 0x000000000f087348 */ /* 0x000fea0003c00000 */
[----:B------:R0:W1:Y:S02]  /*2cdc0*/  SHFL.IDX P6, R14, R13, R12, R11 ;  /* 0x0000000c0d0e7389 */ /* 0x00006400000c000b */
[----:B01----:R-:W-:Y:S01]  /*2cdd0*/  ENDCOLLECTIVE ;  /* 0x000000000000791b */ /* 0x003fe20003800000 */
.L_x_915:
        /* <DEDUP_REMOVED lines=16> */
.L_x_916:
[----:B------:R-:W-:Y:S01]  /*2cee0*/  IMAD.MOV.U32 R13, RZ, RZ, R8 ;  /* 0x000000ffff0d7224 */ /* 0x000fe200078e0008 */
[----:B------:R-:W-:-:S07]  /*2cef0*/  MOV R35, R14 ;  /* 0x0000000e00237202 */ /* 0x000fce0000000f00 */
[----:B------:R-:W-:Y:S05]  /*2cf00*/  WARPSYNC.COLLECTIVE R15, `(.L_x_917) ;  /* 0x000000000f087348 */ /* 0x000fea0003c00000 */
[----:B------:R0:W1:Y:S02]  /*2cf10*/  SHFL.IDX P6, R14, R13, R12, R11 ;  /* 0x0000000c0d0e7389 */ /* 0x00006400000c000b */
[----:B01----:R-:W-:Y:S01]  /*2cf20*/  ENDCOLLECTIVE ;  /* 0x000000000000791b */ /* 0x003fe20003800000 */
.L_x_917:
        /* <DEDUP_REMOVED lines=9> */
[----:B------:R0:W-:Y:S01]  /*2cfc0*/  LDGSTS.E.BYPASS.LTC128B.128 [R9+0x25c00], desc[UR4][R2.64], !P3 ;  /* 0x25c0000002097fae */ /* 0x0001e2000d901d44 */
[----:B------:R-:W-:-:S03]  /*2cfd0*/  LOP3.LUT P3, RZ, R18, 0x200, RZ, 0xc0, !PT ;  /* 0x0000020012ff7812 */ /* 0x000fc6000786c0ff */
[----:B------:R0:W-:Y:S01]  /*2cfe0*/  LDGSTS.E.BYPASS.LTC128B.128 [R9+0x28400], desc[UR4][R2.64+0x80], !P2 ;  /* 0x2840008002097fae */ /* 0x0001e2000d101d44 */
[----:B------:R-:W-:-:S03]  /*2cff0*/  LOP3.LUT P2, RZ, R18, 0x100, RZ, 0xc0, !PT ;  /* 0x0000010012ff7812 */ /* 0x000fc6000784c0ff */
[----:B------:R0:W-:Y:S01]  /*2d000*/  LDGSTS.E.BYPASS.LTC128B.128 [R9+0x2ac00], desc[UR4][R2.64+0x100], !P1 ;  /* 0x2ac0010002097fae */ /* 0x0001e2000c901d44 */
[----:B------:R-:W-:-:S03]  /*2d010*/  LOP3.LUT P1, RZ, R18, 0x80, RZ, 0xc0, !PT ;  /* 0x0000008012ff7812 */ /* 0x000fc6000782c0ff */
[----:B------:R0:W-:Y:S10]  /*2d020*/  LDGSTS.E.BYPASS.LTC128B.128 [R9+0x2d400], desc[UR4][R2.64+0x180], !P5 ;  /* 0x2d40018002097fae */ /* 0x0001f4000e901d44 */
[----:B0-----:R-:W-:Y:S05]  /*2d030*/  WARPSYNC.COLLECTIVE R15, `(.L_x_918) ;  /* 0x000000000f087348 */ /* 0x001fea0003c00000 */
[----:B------:R1:W2:Y:S02]  /*2d040*/  SHFL.IDX P6, R14, R13, R12, R11 ;  /* 0x0000000c0d0e7389 */ /* 0x0002a400000c000b */
[----:B012---:R-:W-:Y:S01]  /*2d050*/  ENDCOLLECTIVE ;  /* 0x000000000000791b */ /* 0x007fe20003800000 */
.L_x_918:
[----:B------:R-:W-:Y:S01]  /*2d060*/  IMAD.MOV.U32 R13, RZ, RZ, R8 ;  /* 0x000000ffff0d7224 */ /* 0x000fe200078e0008 */
[----:B------:R-:W-:-:S07]  /*2d070*/  MOV R35, R14 ;  /* 0x0000000e00237202 */ /* 0x000fce0000000f00 */
[----:B------:R-:W-:Y:S05]  /*2d080*/  WARPSYNC.COLLECTIVE R15, `(.L_x_919) ;  /* 0x000000000f087348 */ /* 0x000fea0003c00000 */
[----:B------:R0:W1:Y:S02]  /*2d090*/  SHFL.IDX P6, R14, R13, R12, R11 ;  /* 0x0000000c0d0e7389 */ /* 0x00006400000c000b */
[----:B01----:R-:W-:Y:S01]  /*2d0a0*/  ENDCOLLECTIVE ;  /* 0x000000000000791b */ /* 0x003fe20003800000 */
.L_x_919:
[----:B------:R-:W-:Y:S01]  /*2d0b0*/  IMAD.MOV.U32 R2, RZ, RZ, R14 ;  /* 0x000000ffff027224 */ /* 0x000fe200078e000e */
[----:B------:R-:W-:Y:S06]  /*2d0c0*/  BRA `(.L_x_920) ;  /* 0xffffffac007c7947 */ /* 0x000fec000383ffff */
.L_x_774:
[----:B-1----:R1:W2:Y:S02]  /*2d0d0*/  SYNCS.PHASECHK.TRANS64.TRYWAIT P0, [R6+URZ+0x38860], R2 ;  /* 0x03886002060075a7 */ /* 0x0022a4000800017f */
[----:B--2---:R-:W-:Y:S05]  /*2d0e0*/  @!P0 NANOSLEEP.SYNCS 0x989680 ;  /* 0x009896800000895d */ /* 0x004fea0003900000 */
[----:B------:R-:W2:Y:S02]  /*2d0f0*/  @!P0 SYNCS.PHASECHK.TRANS64 P0, [R6+URZ+0x38860], R2 ;  /* 0x03886002060085a7 */ /* 0x000ea4000800007f */
[----:B--2---:R-:W-:Y:S05]  /*2d100*/  @!P0 BRA `(.L_x_774) ;  /* 0xfffffffc00f08947 */ /* 0x004fea000383ffff */
[----:B------:R-:W-:Y:S05]  /*2d110*/  BRA `(.L_x_921) ;  /* 0xffffffac00fc7947 */ /* 0x000fea000383ffff */
.L_x_775:
[----:B------:R-:W-:Y:S01]  /*2d120*/  BSSY B1, `(.L_x_922) ;  /* 0x0000008000017945 */ /* 0x000fe20003800000 */
[----:B------:R-:W-:Y:S01]  /*2d130*/  MOV R13, R19 ;  /* 0x00000013000d7202 */ /* 0x000fe20000000f00 */
[----:B------:R-:W-:Y:S01]  /*2d140*/  IMAD.MOV.U32 R12, RZ, RZ, RZ ;  /* 0x000000ffff0c7224 */ /* 0x000fe200078e00ff */
[----:B------:R-:W-:Y:S01]  /*2d150*/  MOV R15, 0xffffffff ;  /* 0xffffffff000f7802 */ /* 0x000fe20000000f00 */
[----:B------:R-:W-:-:S07]  /*2d160*/  IMAD.MOV.U32 R11, RZ, RZ, 0x181f ;  /* 0x0000181fff0b7424 */ /* 0x000fce00078e00ff */
[----:B-1----:R-:W-:Y:S05]  /*2d170*/  WARPSYNC.COLLECTIVE R15, `(.L_x_923) ;  /* 0x000000000f087348 */ /* 0x002fea0003c00000 */
[----:B------:R0:W2:Y:S02]  /*2d180*/  SHFL.IDX P6, R14, R13, R12, R11 ;  /* 0x0000000c0d0e7389 */ /* 0x0000a400000c000b */
[----:B012---:R-:W-:Y:S01]  /*2d190*/  ENDCOLLECTIVE ;  /* 0x000000000000791b */ /* 0x007fe20003800000 */
.L_x_923:
[----:B------:R-:W-:Y:S05]  /*2d1a0*/  BSYNC B1 ;  /* 0x0000000000017941 */ /* 0x000fea0003800000 */
.L_x_922:
[----:B------:R-:W-:Y:S01]  /*2d1b0*/  IMAD.MOV.U32 R13, RZ, RZ, R17 ;  /* 0x000000ffff0d7224 */ /* 0x000fe200078e0011 */
[----:B------:R-:W-:Y:S01]  /*2d1c0*/  MOV R12, RZ ;  /* 0x000000ff000c7202 */ /* 0x000fe20000000f00 */
[----:B------:R-:W-:Y:S02]  /*2d1d0*/  IMAD.MOV.U32 R11, RZ, RZ, 0x181f ;  /* 0x0000181fff0b7424 */ /* 0x000fe400078e00ff */
[----:B------:R-:W-:Y:S02]  /*2d1e0*/  IMAD.MOV.U32 R15, RZ, RZ, -0x1 ;  /* 0xffffffffff0f7424 */ /* 0x000fe400078e00ff */
[----:B------:R-:W-:Y:S02]  /*2d1f0*/  IMAD.MOV.U32 R3, RZ, RZ, R14 ;  /* 0x000000ffff037224 */ /* 0x000fe400078e000e */
[----:B------:R-:W-:-:S07]  /*2d200*/  IMAD R7, R7, 0x2, R16 ;  /* 0x0000000207077824 */ /* 0x000fce00078e0210 */
[----:B------:R-:W-:Y:S05]  /*2d210*/  WARPSYNC.COLLECTIVE R15, `(.L_x_924) ;  /* 0x000000000f087348 */ /* 0x000fea0003c00000 */
[----:B------:R0:W1:Y:S02]  /*2d220*/  SHFL.IDX P6, R14, R13, R12, R11 ;  /* 0x0000000c0d0e7389 */ /* 0x00006400000c000b */
[----:B01----:R-:W-:Y:S01]  /*2d230*/  ENDCOLLECTIVE ;  /* 0x000000000000791b */ /* 0x003fe20003800000 */
.L_x_924:
[----:B------:R-:W-:Y:S01]  /*2d240*/  ULDC.64 UR4, c[0x0][0x208] ;  /* 0x0000820000047ab9 */ /* 0x000fe20000000a00 */
[----:B------:R-:W-:Y:S01]  /*2d250*/  MOV R13, R19 ;  /* 0x00000013000d7202 */ /* 0x000fe20000000f00 */
[----:B------:R-:W-:Y:S01]  /*2d260*/  IMAD.MOV.U32 R12, RZ, RZ, 0x1 ;  /* 0x00000001ff0c7424 */ /* 0x000fe200078e00ff */
[----:B------:R-:W-:-:S04]  /*2d270*/  MOV R2, R14 ;  /* 0x0000000e00027202 */ /* 0x000fc80000000f00 */
        /* <DEDUP_REMOVED lines=16> */
.L_x_925:
[----:B------:R-:W-:Y:S01]  /*2d380*/  MOV R13, R17 ;  /* 0x00000011000d7202 */ /* 0x000fe20000000f00 */
[----:B------:R-:W-:-:S07]  /*2d390*/  IMAD.MOV.U32 R3, RZ, RZ, R14 ;  /* 0x000000ffff037224 */ /* 0x000fce00078e000e */
[----:B------:R-:W-:Y:S05]  /*2d3a0*/  WARPSYNC.COLLECTIVE R15, `(.L_x_926) ;  /* 0x000000000f087348 */ /* 0x000fea0003c00000 */
[----:B------:R0:W1:Y:S02]  /*2d3b0*/  SHFL.IDX P6, R14, R13, R12, R11 ;  /* 0x0000000c0d0e7389 */ /* 0x00006400000c000b */
[----:B01----:R-:W-:Y:S01]  /*2d3c0*/  ENDCOLLECTIVE ;  /* 0x000000000000791b */ /* 0x003fe20003800000 */
.L_x_926:
[----:B------:R-:W-:Y:S01]  /*2d3d0*/  ULDC.64 UR4, c[0x0][0x208] ;  /* 0x0000820000047ab9 */ /* 0x000fe20000000a00 */
[----:B------:R-:W-:Y:S01]  /*2d3e0*/  MOV R13, R19 ;  /* 0x00000013000d7202 */ /* 0x000fe20000000f00 */
[----:B------:R-:W-:Y:S02]  /*2d3f0*/  IMAD.MOV.U32 R12, RZ, RZ, 0x2 ;  /* 0x00000002ff0c7424 */ /* 0x000fe400078e00ff */
[----:B------:R-:W-:-:S05]  /*2d400*/  IMAD.MOV.U32 R2, RZ, RZ, R14 ;  /* 0x000000ffff027224 */ /* 0x000fca00078e000e */
        /* <DEDUP_REMOVED lines=16> */
.L_x_927:
[----:B------:R-:W-:Y:S01]  /*2d510*/  MOV R13, R17 ;  /* 0x00000011000d7202 */ /* 0x000fe20000000f00 */
[----:B------:R-:W-:-:S07]  /*2d520*/  IMAD.MOV.U32 R3, RZ, RZ, R14 ;  /* 0x000000ffff037224 */ /* 0x000fce00078e000e */
[----:B------:R-:W-:Y:S05]  /*2d530*/  WARPSYNC.COLLECTIVE R15, `(.L_x_928) ;  /* 0x000000000f087348 */ /* 0x000fea0003c00000 */
[----:B------:R0:W1:Y:S02]  /*2d540*/  SHFL.IDX P6, R14, R13, R12, R11 ;  /* 0x0000000c0d0e7389 */ /* 0x00006400000c000b */
[----:B01----:R-:W-:Y:S01]  /*2d550*/  ENDCOLLECTIVE ;  /* 0x000000000000791b */ /* 0x003fe20003800000 */
.L_x_928:
        /* <DEDUP_REMOVED lines=20> */
.L_x_929:
[----:B------:R-:W-:Y:S01]  /*2d6a0*/  MOV R13, R17 ;  /* 0x00000011000d7202 */ /* 0x000fe20000000f00 */
[----:B------:R-:W-:-:S07]  /*2d6b0*/  IMAD.MOV.U32 R3, RZ, RZ, R14 ;  /* 0x000000ffff037224 */ /* 0x000fce00078e000e */
[----:B------:R-:W-:Y:S05]  /*2d6c0*/  WARPSYNC.COLLECTIVE R15, `(.L_x_930) ;  /* 0x000000000f087348 */ /* 0x000fea0003c00000 */
[----:B------:R0:W1:Y:S02]  /*2d6d0*/  SHFL.IDX P6, R14, R13, R12, R11 ;  /* 0x0000000c0d0e7389 */ /* 0x00006400000c000b */
[----:B01----:R-:W-:Y:S01]  /*2d6e0*/  ENDCOLLECTIVE ;  /* 0x000000000000791b */ /* 0x003fe20003800000 */
.L_x_930:
        /* <DEDUP_REMOVED lines=20> */
.L_x_931:
[----:B------:R-:W-:Y:S01]  /*2d830*/  MOV R13, R17 ;  /* 0x00000011000d7202 */ /* 0x000fe20000000f00 */
[----:B------:R-:W-:-:S07]  /*2d840*/  IMAD.MOV.U32 R19, RZ, RZ, R14 ;  /* 0x000000ffff137224 */ /* 0x000fce00078e000e */
[----:B------:R-:W-:Y:S05]  /*2d850*/  WARPSYNC.COLLECTIVE R15, `(.L_x_932) ;  /* 0x000000000f087348 */ /* 0x000fea0003c00000 */
[----:B------:R0:W1:Y:S02]  /*2d860*/  SHFL.IDX P6, R14, R13, R12, R11 ;  /* 0x0000000c0d0e7389 */ /* 0x00006400000c000b */
[----:B01----:R-:W-:Y:S01]  /*2d870*/  ENDCOLLECTIVE ;  /* 0x000000000000791b */ /* 0x003fe20003800000 */
.L_x_932:
[----:B------:R-:W-:Y:S01]  /*2d880*/  IMAD.MOV.U32 R2, RZ, RZ, R14 ;  /* 0x000000ffff027224 */ /* 0x000fe200078e000e */
[----:B------:R-:W-:Y:S06]  /*2d890*/  BRA `(.L_x_933) ;  /* 0xffffffac00187947 */ /* 0x000fec000383ffff */
.L_x_783:
[----:B0-----:R0:W2:Y:S02]  /*2d8a0*/  SYNCS.PHASECHK.TRANS64.TRYWAIT P0, [R4+URZ+0x38860], R3 ;  /* 0x03886003040075a7 */ /* 0x0010a4000800017f */
[----:B--2---:R-:W-:Y:S05]  /*2d8b0*/  @!P0 NANOSLEEP.SYNCS 0x989680 ;  /* 0x009896800000895d */ /* 0x004fea0003900000 */
[----:B------:R-:W2:Y:S02]  /*2d8c0*/  @!P0 SYNCS.PHASECHK.TRANS64 P0, [R4+URZ+0x38860], R3 ;  /* 0x03886003040085a7 */ /* 0x000ea4000800007f */
[----:B--2---:R-:W-:Y:S05]  /*2d8d0*/  @!P0 BRA `(.L_x_783) ;  /* 0xfffffffc00f08947 */ /* 0x004fea000383ffff */
[----:B------:R-:W-:Y:S05]  /*2d8e0*/  BRA `(.L_x_934) ;  /* 0xffffffb0004c7947 */ /* 0x000fea000383ffff */
.L_x_784:
[----:B------:R-:W-:Y:S01]  /*2d8f0*/  BSSY B0, `(.L_x_935) ;  /* 0x0000008000007945 */ /* 0x000fe20003800000 */
[----:B------:R-:W-:Y:S01]  /*2d900*/  IMAD.MOV.U32 R13, RZ, RZ, R19 ;  /* 0x000000ffff0d7224 */ /* 0x000fe200078e0013 */
[----:B------:R-:W-:Y:S01]  /*2d910*/  MOV R12, RZ ;  /* 0x000000ff000c7202 */ /* 0x000fe20000000f00 */
[----:B------:R-:W-:Y:S02]  /*2d920*/  IMAD.MOV.U32 R11, RZ, RZ, 0x181f ;  /* 0x0000181fff0b7424 */ /* 0x000fe400078e00ff */
[----:B------:R-:W-:-:S07]  /*2d930*/  IMAD.MOV.U32 R15, RZ, RZ, -0x1 ;  /* 0xffffffffff0f7424 */ /* 0x000fce00078e00ff */
[----:B0-----:R-:W-:Y:S05]  /*2d940*/  WARPSYNC.COLLECTIVE R15, `(.L_x_936) ;  /* 0x000000000f087348 */ /* 0x001fea0003c00000 */
[----:B------:R1:W2:Y:S02]  /*2d950*/  SHFL.IDX P6, R14, R13, R12, R11 ;  /* 0x0000000c0d0e7389 */ /* 0x0002a400000c000b */
[----:B012---:R-:W-:Y:S01]  /*2d960*/  ENDCOLLECTIVE ;  /* 0x000000000000791b */ /* 0x007fe20003800000 */
.L_x_936:
[----:B------:R-:W-:Y:S05]  /*2d970*/  BSYNC B0 ;  /* 0x0000000000007941 */ /* 0x000fea0003800000 */
.L_x_935:
[----:B------:R-:W-:Y:S01]  /*2d980*/  IMAD.MOV.U32 R13, RZ, RZ, R17 ;  /* 0x000000ffff0d7224 */ /* 0x000fe200078e0011 */
[----:B------:R-:W-:Y:S01]  /*2d990*/  MOV R11, 0x181f ;  /* 0x0000181f000b7802 */ /* 0x000fe20000000f00 */
[----:B------:R-:W-:Y:S01]  /*2d9a0*/  IMAD.MOV.U32 R12, RZ, RZ, RZ ;  /* 0x000000ffff0c7224 */ /* 0x000fe200078e00ff */
[----:B------:R-:W-:Y:S01]  /*2d9b0*/  MOV R3, R14 ;  /* 0x0000000e00037202 */ /* 0x000fe20000000f00 */
[----:B------:R-:W-:Y:S01]  /*2d9c0*/  IMAD.MOV.U32 R15, RZ, RZ, -0x1 ;  /* 0xffffffffff0f7424 */ /* 0x000fe200078e00ff */
[C---:B------:R-:W-:Y:S01]  /*2d9d0*/  LOP3.LUT R0, R34.reuse, 0x40, RZ, 0xfc, !PT ;  /* 0x0000004022007812 */ /* 0x040fe200078efcff */
[C---:B------:R-:W-:Y:S01]  /*2d9e0*/  IMAD.SHL.U32 R8, R34.reuse, 0x2, RZ ;  /* 0x0000000222087824 */ /* 0x040fe200078e00ff */
[----:B------:R-:W-:-:S07]  /*2d9f0*/  LOP3.LUT R6, R34, 0x80, RZ, 0xfc, !PT ;  /* 0x0000008022067812 */ /* 0x000fce00078efcff */
[----:B------:R-:W-:Y:S05]  /*2da00*/  WARPSYNC.COLLECTIVE R15, `(.L_x_937) ;  /* 0x000000000f087348 */ /* 0x000fea0003c00000 */
[----:B------:R0:W1:Y:S02]  /*2da10*/  SHFL.IDX P6, R14, R13, R12, R11 ;  /* 0x0000000c0d0e7389 */ /* 0x00006400000c000b */
[----:B01----:R-:W-:Y:S01]  /*2da20*/  ENDCOLLECTIVE ;  /* 0x000000000000791b */ /* 0x003fe20003800000 */
.L_x_937:
[----:B------:R-:W-:Y:S01]  /*2da30*/  ULDC UR4, c[0x0][0x2f4] ;  /* 0x0000bd0000047ab9 */ /* 0x000fe20000000800 */
[----:B------:R-:W-:Y:S01]  /*2da40*/  ULDC.64 UR6, c[0x0][0x208] ;  /* 0x0000820000067ab9 */ /* 0x000fe20000000a00 */
[----:B------:R-:W-:Y:S02]  /*2da50*/  ISETP.GE.AND P3, PT, R34, UR4, PT ;  /* 0x0000000422007c0c */ /* 0x000fe4000bf66270 */
[----:B------:R-:W-:Y:S01]  /*2da60*/  ISETP.GE.AND P2, PT, R0, UR4, PT ;  /* 0x0000000400007c0c */ /* 0x000fe2000bf46270 */
[----:B------:R-:W-:Y:S01]  /*2da70*/  IMAD R0, R7, 0x2, R16 ;  /* 0x0000000207007824 */ /* 0x000fe200078e0210 */
[----:B------:R-:W-:Y:S02]  /*2da80*/  ISETP.LT.OR P4, PT, R5, 0x1, P3 ;  /* 0x000000010500780c */ /* 0x000fe40001f81670 */
[----:B------:R-:W-:Y:S01]  /*2da90*/  ISETP.GE.AND P1, PT, R6, UR4, PT ;  /* 0x0000000406007c0c */ /* 0x000fe2000bf26270 */
[----:B------:R-:W-:Y:S01]  /*2daa0*/  IMAD.MOV.U32 R13, RZ, RZ, R19 ;  /* 0x000000ffff0d7224 */ /* 0x000fe200078e0013 */
[----:B------:R-:W-:-:S02]  /*2dab0*/  MOV R12, 0x1 ;  /* 0x00000001000c7802 */ /* 0x000fc40000000f00 */
[----:B------:R-:W-:-:S04]  /*2dac0*/  IADD3 R2, P0, R14, R8, RZ ;  /* 0x000000080e027210 */ /* 0x000fc80007f1e0ff */
[----:B------:R-:W-:Y:S02]  /*2dad0*/  IADD3.X R3, RZ, R3, RZ, P0, !PT ;  /* 0x00000003ff037210 */ /* 0x000fe400007fe4ff */
[----:B------:R-:W-:-:S03]  /*2dae0*/  ISETP.LT.OR P0, PT, R5, 0x1, P2 ;  /* 0x000000010500780c */ /* 0x000fc60001701670 */
[----:B------:R-:W-:Y:S01]  /*2daf0*/  @!PT LDS RZ, [RZ] ;  /* 0x00000000fffff984 */ /* 0x000fe20000000800 */
[----:B------:R-:W-:Y:S01]  /*2db00*/  @!PT LDS RZ, [RZ] ;  /* 0x00000000fffff984 */ /* 0x000fe20000000800 */
[----:B------:R-:W-:Y:S01]  /*2db10*/  @!PT LDS RZ, [RZ] ;  /* 0x00000000fffff984 */ /* 0x000fe20000000800 */
[----:B------:R0:W-:Y:S01]  /*2db20*/  LDGSTS.E.BYPASS.LTC128B.128 [R0+0x400], desc[UR6][R2.64], !P4 ;  /* 0x0040000002007fae */ /* 0x0001e2000e101d46 */
[----:B------:R-:W-:-:S09]  /*2db30*/  ISETP.LT.OR P4, PT, R5, 0x1, P1 ;  /* 0x000000010500780c */ /* 0x000fd20000f81670 */
[----:B------:R0:W-:Y:S01]  /*2db40*/  LDGSTS.E.BYPASS.LTC128B.128 [R0+0x2c00], desc[UR6][R2.64+0x80], !P0 ;  /* 0x02c0008002007fae */ /* 0x0001e2000c101d46 */
[----:B------:R-:W-:-:S03]  /*2db50*/  ISETP.GE.AND P0, PT, R37, UR4, PT ;  /* 0x0000000425007c0c */ /* 0x000fc6000bf06270 */
[----:B------:R0:W-:Y:S01]  /*2db60*/  LDGSTS.E.BYPASS.LTC128B.128 [R0+0x5400], desc[UR6][R2.64+0x100], !P4 ;  /* 0x0540010002007fae */ /* 0x0001e2000e101d46 */
[----:B------:R-:W-:-:S13]  /*2db70*/  ISETP.LT.OR P4, PT, R5, 0x1, P0 ;  /* 0x000000010500780c */ /* 0x000fda0000781670 */
[----:B------:R0:W-:Y:S02]  /*2db80*/  LDGSTS.E.BYPASS.LTC128B.128 [R0+0x7c00], desc[UR6][R2.64+0x180], !P4 ;  /* 0x07c0018002007fae */ /* 0x0001e4000e101d46 */
[----:B0-----:R-:W-:Y:S05]  /*2db90*/  WARPSYNC.COLLECTIVE R15, `(.L_x_938) ;  /* 0x000000000f087348 */ /* 0x001fea0003c00000 */
[----:B------:R1:W2:Y:S02]  /*2dba0*/  SHFL.IDX P6, R14, R13, R12, R11 ;  /* 0x0000000c0d0e7389 */ /* 0x0002a400000c000b */
[----:B012---:R-:W-:Y:S01]  /*2dbb0*/  ENDCOLLECTIVE ;  /* 0x000000000000791b */ /* 0x007fe20003800000 */
.L_x_938:
[----:B------:R-:W-:Y:S02]  /*2dbc0*/  IMAD.MOV.U32 R13, RZ, RZ, R17 ;  /* 0x000000ffff0d7224 */ /* 0x000fe400078e0011 */
[----:B------:R-:W-:-:S07]  /*2dbd0*/  IMAD.MOV.U32 R3, RZ, RZ, R14 ;  /* 0x000000ffff037224 */ /* 0x000fce00078e000e */
[----:B------:R-:W-:Y:S05]  /*2dbe0*/  WARPSYNC.COLLECTIVE R15, `(.L_x_939) ;  /* 0x000000000f087348 */ /* 0x000fea0003c00000 */
[----:B------:R0:W1:Y:S02]  /*2dbf0*/  SHFL.IDX P6, R14, R13, R12, R11 ;  /* 0x0000000c0d0e7389 */ /* 0x00006400000c000b */
[----:B01----:R-:W-:Y:S01]  /*2dc00*/  ENDCOLLECTIVE ;  /* 0x000000000000791b */ /* 0x003fe20003800000 */
.L_x_939:
        /* <DEDUP_REMOVED lines=19> */
.L_x_940:
[----:B------:R-:W-:Y:S01]  /*2dd40*/  IMAD.MOV.U32 R13, RZ, RZ, R17 ;  /* 0x000000ffff0d7224 */ /* 0x000fe200078e0011 */
[----:B------:R-:W-:-:S07]  /*2dd50*/  MOV R7, R14 ;  /* 0x0000000e00077202 */ /* 0x000fce0000000f00 */
[----:B------:R-:W-:Y:S05]  /*2dd60*/  WARPSYNC.COLLECTIVE R15, `(.L_x_941) ;  /* 0x000000000f087348 */ /* 0x000fea0003c00000 */
[----:B------:R0:W1:Y:S02]  /*2dd70*/  SHFL.IDX P6, R14, R13, R12, R11 ;  /* 0x0000000c0d0e7389 */ /* 0x00006400000c000b */
[----:B01----:R-:W-:Y:S01]  /*2dd80*/  ENDCOLLECTIVE ;  /* 0x000000000000791b */ /* 0x003fe20003800000 */
.L_x_941:
        /* <DEDUP_REMOVED lines=19> */
.L_x_942:
[----:B------:R-:W-:Y:S01]  /*2dec0*/  MOV R13, R17 ;  /* 0x00000011000d7202 */ /* 0x000fe20000000f00 */
[----:B------:R-:W-:-:S07]  /*2ded0*/  IMAD.MOV.U32 R3, RZ, RZ, R14 ;  /* 0x000000ffff037224 */ /* 0x000fce00078e000e */
[----:B------:R-:W-:Y:S05]  /*2dee0*/  WARPSYNC.COLLECTIVE R15, `(.L_x_943) ;  /* 0x000000000f087348 */ /* 0x000fea0003c00000 */
[----:B------:R0:W1:Y:S02]  /*2def0*/  SHFL.IDX P6, R14, R13, R12, R11 ;  /* 0x0000000c0d0e7389 */ /* 0x00006400000c000b */
[----:B01----:R-:W-:Y:S01]  /*2df00*/  ENDCOLLECTIVE ;  /* 0x000000000000791b */ /* 0x003fe20003800000 */
.L_x_943:
        /* <DEDUP_REMOVED lines=19> */
.L_x_944:
[----:B------:R-:W-:Y:S02]  /*2e040*/  IMAD.MOV.U32 R13, RZ, RZ, R17 ;  /* 0x000000ffff0d7224 */ /* 0x000fe400078e0011 */
[----:B------:R-:W-:-:S07]  /*2e050*/  IMAD.MOV.U32 R19, RZ, RZ, R14 ;  /* 0x000000ffff137224 */ /* 0x000fce00078e000e */
[----:B------:R-:W-:Y:S05]  /*2e060*/  WARPSYNC.COLLECTIVE R15, `(.L_x_945) ;  /* 0x000000000f087348 */ /* 0x000fea0003c00000 */
[----:B------:R0:W1:Y:S02]  /*2e070*/  SHFL.IDX P6, R14, R13, R12, R11 ;  /* 0x0000000c0d0e7389 */ /* 0x00006400000c000b */
[----:B01----:R-:W-:Y:S01]  /*2e080*/  ENDCOLLECTIVE ;  /* 0x000000000000791b */ /* 0x003fe20003800000 */
.L_x_945:
[----:B------:R-:W-:Y:S05]  /*2e090*/  BRA `(.L_x_946) ;  /* 0xffffffac00707947 */ /* 0x000fea000383ffff */
.L_x_789:
        /* <DEDUP_REMOVED lines=8> */
.L_x_948:
[----:B------:R-:W-:Y:S05]  /*2e120*/  BSYNC B0 ;  /* 0x0000000000007941 */ /* 0x000fea0003800000 */
.L_x_947:
[----:B------:R-:W-:Y:S01]  /*2e130*/  IMAD.MOV.U32 R13, RZ, RZ, R24 ;  /* 0x000000ffff0d7224 */ /* 0x000fe200078e0018 */
[----:B------:R-:W-:Y:S01]  /*2e140*/  MOV R12, 0x1 ;  /* 0x00000001000c7802 */ /* 0x000fe20000000f00 */
[----:B------:R-:W-:Y:S02]  /*2e150*/  IMAD.MOV.U32 R11, RZ, RZ, 0x1f ;  /* 0x0000001fff0b7424 */ /* 0x000fe400078e00ff */
[----:B------:R-:W-:Y:S02]  /*2e160*/  IMAD.MOV.U32 R15, RZ, RZ, -0x1 ;  /* 0xffffffffff0f7424 */ /* 0x000fe400078e00ff */
[----:B------:R-:W-:Y:S02]  /*2e170*/  IMAD.IADD R7, R27, 0x1, R9 ;  /* 0x000000011b077824 */ /* 0x000fe400078e0209 */
[----:B------:R-:W-:-:S07]  /*2e180*/  IMAD.MOV.U32 R0, RZ, RZ, R14 ;  /* 0x000000ffff007224 */ /* 0x000fce00078e000e */
[----:B------:R-:W-:Y:S05]  /*2e190*/  WARPSYNC.COLLECTIVE R15, `(.L_x_949) ;  /* 0x000000000f087348 */ /* 0x000fea0003c00000 */
[----:B------:R0:W1:Y:S02]  /*2e1a0*/  SHFL.IDX P6, R14, R13, R12, R11 ;  /* 0x0000000c0d0e7389 */ /* 0x00006400000c000b */
[----:B01----:R-:W-:Y:S01]  /*2e1b0*/  ENDCOLLECTIVE ;  /* 0x000000000000791b */ /* 0x003fe20003800000 */
.L_x_949:
[----:B------:R-:W-:Y:S01]  /*2e1c0*/  ULDC UR4, c[0x0][0xc3c] ;  /* 0x00030f0000047ab9 */ /* 0x000fe20000000800 */
[----:B------:R-:W-:Y:S01]  /*2e1d0*/  ULDC.64 UR6, c[0x0][0x208] ;  /* 0x0000820000067ab9 */ /* 0x000fe20000000a00 */
[----:B------:R-:W-:-:S13]  /*2e1e0*/  ISETP.GE.OR P1, PT, R7, UR4, !P0 ;  /* 0x0000000407007c0c */ /* 0x000fda000c726670 */
[----:B------:R-:W0:Y:S08]  /*2e1f0*/  @!P1 LDC.64 R2, c[0x0][0xc80] ;  /* 0x00032000ff029b82 */ /* 0x000e300000000a00 */
[----:B------:R-:W1:Y:S01]  /*2e200*/  @!P1 LDC.64 R4, c[0x0][0xc78] ;  /* 0x00031e00ff049b82 */ /* 0x000e620000000a00 */
[----:B------:R-:W-:Y:S02]  /*2e210*/  MOV R11, RZ ;  /* 0x000000ff000b7202 */ /* 0x000fe40000000f00 */
[----:B------:R-:W-:Y:S01]  /*2e220*/  MOV R8, R14 ;  /* 0x0000000e00087202 */ /* 0x000fe20000000f00 */
        /* <DEDUP_REMOVED lines=9> */
[----:B------:R-:W-:Y:S02]  /*2e2c0*/  ISETP.GE.U32.AND P5, PT, R9, 0x10, PT ;  /* 0x000000100900780c */ /* 0x000fe40003fa6070 */
[----:B--2---:R-:W-:Y:S01]  /*2e2d0*/  @!P1 MOV R7, R6 ;  /* 0x0000000600079202 */ /* 0x004fe20000000f00 */
[----:B------:R-:W-:-:S02]  /*2e2e0*/  IMAD.MOV.U32 R6, RZ, RZ, RZ ;  /* 0x000000ffff067224 */ /* 0x000fc400078e00ff */
[----:B---3--:R-:W-:Y:S01]  /*2e2f0*/  @!P1 IMAD.MOV.U32 R4, RZ, RZ, R5 ;  /* 0x000000ffff049224 */ /* 0x008fe200078e0005 */
[----:B------:R-:W-:-:S03]  /*2e300*/  ISETP.NE.AND P1, PT, R9, RZ, PT ;  /* 0x000000ff0900720c */ /* 0x000fc60003f25270 */
[----:B------:R-:W-:-:S10]  /*2e310*/  IMAD R13, R4, R7, RZ ;  /* 0x00000007040d7224 */ /* 0x000fd400078e02ff */
[----:B------:R-:W-:Y:S05]  /*2e320*/  WARPSYNC.COLLECTIVE R15, `(.L_x_950) ;  /* 0x000000000f087348 */ /* 0x000fea0003c00000 */
[----:B------:R0:W1:Y:S02]  /*2e330*/  SHFL.UP P6, R14, R13, R12, R11 ;  /* 0x0400000c0d0e7389 */ /* 0x00006400000c000b */
[----:B01----:R-:W-:Y:S01]  /*2e340*/  ENDCOLLECTIVE ;  /* 0x000000000000791b */ /* 0x003fe20003800000 */
.L_x_950:
[----:B------:R-:W-:Y:S02]  /*2e350*/  MOV R12, 0x2 ;  /* 0x00000002000c7802 */ /* 0x000fe40000000f00 */
[----:B------:R-:W-:-:S05]  /*2e360*/  SEL R14, R14, RZ, P1 ;  /* 0x000000ff0e0e7207 */ /* 0x000fca0000800000 */
[----:B------:R-:W-:-:S04]  /*2e370*/  IMAD.IADD R5, R13, 0x1, R14 ;  /* 0x000000010d057824 */ /* 0x000fc800078e020e */
[----:B------:R-:W-:-:S07]  /*2e380*/  IMAD.MOV.U32 R13, RZ, RZ, R5 ;  /* 0x000000ffff0d7224 */ /* 0x000fce00078e0005 */
[----:B------:R-:W-:Y:S05]  /*2e390*/  WARPSYNC.COLLECTIVE R15, `(.L_x_951) ;  /* 0x000000000f087348 */ /* 0x000fea0003c00000 */
[----:B------:R0:W1:Y:S02]  /*2e3a0*/  SHFL.UP P6, R14, R13, R12, R11 ;  /* 0x0400000c0d0e7389 */ /* 0x00006400000c000b */
[----:B01----:R-:W-:Y:S01]  /*2e3b0*/  ENDCOLLECTIVE ;  /* 0x000000000000791b */ /* 0x003fe20003800000 */
.L_x_951:
[----:B------:R-:W-:Y:S02]  /*2e3c0*/  MOV R12, 0x4 ;  /* 0x00000004000c7802 */ /* 0x000fe40000000f00 */
[----:B------:R-:W-:-:S05]  /*2e3d0*/  SEL R2, R14, RZ, P2 ;  /* 0x000000ff0e027207 */ /* 0x000fca0001000000 */
[----:B------:R-:W-:-:S04]  /*2e3e0*/  IMAD.IADD R2, R5, 0x1, R2 ;  /* 0x0000000105027824 */ /* 0x000fc800078e0202 */
[----:B------:R-:W-:-:S07]  /*2e3f0*/  IMAD.MOV.U32 R13, RZ, RZ, R2 ;  /* 0x000000ffff0d7224 */ /* 0x000fce00078e0002 */
[----:B------:R-:W-:Y:S05]  /*2e400*/  WARPSYNC.COLLECTIVE R15, `(.L_x_952) ;  /* 0x000000000f087348 */ /* 0x000fea0003c00000 */
[----:B------:R0:W1:Y:S02]  /*2e410*/  SHFL.UP P6, R14, R13, R12, R11 ;  /* 0x0400000c0d0e7389 */ /* 0x00006400000c000b */
[----:B01----:R-:W-:Y:S01]  /*2e420*/  ENDCOLLECTIVE ;  /* 0x000000000000791b */ /* 0x003fe20003800000 */
.L_x_952:
[----:B------:R-:W-:Y:S02]  /*2e430*/  MOV R12, 0x8 ;  /* 0x00000008000c7802 */ /* 0x000fe40000000f00 */
[----:B------:R-:W-:-:S05]  /*2e440*/  SEL R3, R14, RZ, P3 ;  /* 0x000000ff0e037207 */ /* 0x000fca0001800000 */
[----:B------:R-:W-:-:S04]  /*2e450*/  IMAD.IADD R3, R2, 0x1, R3 ;  /* 0x0000000102037824 */ /* 0x000fc800078e0203 */
[----:B------:R-:W-:-:S07]  /*2e460*/  IMAD.MOV.U32 R13, RZ, RZ, R3 ;  /* 0x000000ffff0d7224 */ /* 0x000fce00078e0003 */
[----:B------:R-:W-:Y:S05]  /*2e470*/  WARPSYNC.COLLECTIVE R15, `(.L_x_953) ;  /* 0x000000000f087348 */ /* 0x000fea0003c00000 */
[----:B------:R0:W1:Y:S02]  /*2e480*/  SHFL.UP P6, R14, R13, R12, R11 ;  /* 0x0400000c0d0e7389 */ /* 0x00006400000c000b */
[----:B01----:R-:W-:Y:S01]  /*2e490*/  ENDCOLLECTIVE ;  /* 0x000000000000791b */ /* 0x003fe20003800000 */
.L_x_953:
[----:B------:R-:W-:Y:S02]  /*2e4a0*/  MOV R12, 0x10 ;  /* 0x00000010000c7802 */ /* 0x000fe40000000f00 */
[----:B------:R-:W-:-:S05]  /*2e4b0*/  SEL R14, R14, RZ, P4 ;  /* 0x000000ff0e0e7207 */ /* 0x000fca0002000000 */
[----:B------:R-:W-:-:S04]  /*2e4c0*/  IMAD.IADD R5, R3, 0x1, R14 ;  /* 0x0000000103057824 */ /* 0x000fc800078e020e */
[----:B------:R-:W-:-:S07]  /*2e4d0*/  IMAD.MOV.U32 R13, RZ, RZ, R5 ;  /* 0x000000ffff0d7224 */ /* 0x000fce00078e0005 */
[----:B------:R-:W-:Y:S05]  /*2e4e0*/  WARPSYNC.COLLECTIVE R15, `(.L_x_954) ;  /* 0x000000000f087348 */ /* 0x000fea0003c00000 */
[----:B------:R0:W1:Y:S02]  /*2e4f0*/  SHFL.UP P6, R14, R13, R12, R11 ;  /* 0x0400000c0d0e7389 */ /* 0x00006400000c000b */
[----:B01----:R-:W-:Y:S01]  /*2e500*/  ENDCOLLECTIVE ;  /* 0x000000000000791b */ /* 0x003fe20003800000 */
.L_x_954:
[----:B------:R-:W-:Y:S01]  /*2e510*/  MOV R12, 0x1f ;  /* 0x0000001f000c7802 */ /* 0x000fe20000000f00 */
[----:B------:R-:W-:Y:S01]  /*2e520*/  IMAD.MOV.U32 R11, RZ, RZ, 0x1f ;  /* 0x0000001fff0b7424 */ /* 0x000fe200078e00ff */
[----:B------:R-:W-:-:S05]  /*2e530*/  SEL R2, R14, RZ, P5 ;  /* 0x000000ff0e027207 */ /* 0x000fca0002800000 */
[----:B------:R-:W-:-:S04]  /*2e540*/  IMAD.IADD R2, R5, 0x1, R2 ;  /* 0x0000000105027824 */ /* 0x000fc800078e0202 */
[----:B------:R-:W-:-:S07]  /*2e550*/  IMAD.MOV.U32 R13, RZ, RZ, R2 ;  /* 0x000000ffff0d7224 */ /* 0x000fce00078e0002 */
[----:B------:R-:W-:Y:S05]  /*2e560*/  WARPSYNC.COLLECTIVE R15, `(.L_x_955) ;  /* 0x000000000f087348 */ /* 0x000fea0003c00000 */
[----:B------:R0:W1:Y:S02]  /*2e570*/  SHFL.IDX P6, R14, R13, R12, R11 ;  /* 0x0000000c0d0e7389 */ /* 0x00006400000c000b */
[----:B01----:R-:W-:Y:S01]  /*2e580*/  ENDCOLLECTIVE ;  /* 0x000000000000791b */ /* 0x003fe20003800000 */
.L_x_955:
[----:B------:R-:W-:Y:S05]  /*2e590*/  BRA `(.L_x_956) ;  /* 0xffffffac00947947 */ /* 0x000fea000383ffff */
.L_x_792:
[----:B------:R-:W-:Y:S01]  /*2e5a0*/  BSSY B0, `(.L_x_957) ;  /* 0x0000007000007945 */ /* 0x000fe20003800000 */
[----:B------:R-:W-:Y:S01]  /*2e5b0*/  MOV R12, 0x1 ;  /* 0x00000001000c7802 */ /* 0x000fe20000000f00 */
[----:B------:R-:W-:Y:S02]  /*2e5c0*/  IMAD.MOV.U32 R11, RZ, RZ, RZ ;  /* 0x000000ffff0b7224 */ /* 0x000fe400078e00ff */
[----:B------:R-:W-:-:S07]  /*2e5d0*/  IMAD.MOV.U32 R15, RZ, RZ, -0x1 ;  /* 0xffffffffff0f7424 */ /* 0x000fce00078e00ff */
[----:B------:R-:W-:Y:S05]  /*2e5e0*/  WARPSYNC.COLLECTIVE R15, `(.L_x_958) ;  /* 0x000000000f087348 */ /* 0x000fea0003c00000 */
[----:B------:R0:W1:Y:S02]  /*2e5f0*/  SHFL.UP P6, R14, R13, R12, R11 ;  /* 0x0400000c0d0e7389 */ /* 0x00006400000c000b */
[----:B01----:R-:W-:Y:S01]  /*2e600*/  ENDCOLLECTIVE ;  /* 0x000000000000791b */ /* 0x003fe20003800000 */
.L_x_958:
[----:B------:R-:W-:Y:S05]  /*2e610*/  BSYNC B0 ;  /* 0x0000000000007941 */ /* 0x000fea0003800000 */
.L_x_957:
[----:B------:R-:W-:Y:S01]  /*2e620*/  SEL R14, R14, RZ, P1 ;  /* 0x000000ff0e0e7207 */ /* 0x000fe20000800000 */
[----:B------:R-:W-:Y:S01]  /*2e630*/  IMAD.MOV.U32 R12, RZ, RZ, 0x2 ;  /* 0x00000002ff0c7424 */ /* 0x000fe200078e00ff */
[----:B------:R-:W-:Y:S01]  /*2e640*/  MOV R15, 0xffffffff ;  /* 0xffffffff000f7802 */ /* 0x000fe20000000f00 */
[----:B------:R-:W-:Y:S01]  /*2e650*/  IMAD.MOV.U32 R11, RZ, RZ, RZ ;  /* 0x000000ffff0b7224 */ /* 0x000fe200078e00ff */
[----:B------:R-:W-:-:S07]  /*2e660*/  IADD3 R13, R13, R14, RZ ;  /* 0x0000000e0d0d7210 */ /* 0x000fce0007ffe0ff */
[----:B------:R-:W-:Y:S05]  /*2e670*/  WARPSYNC.COLLECTIVE R15, `(.L_x_959) ;  /* 0x000000000f087348 */ /* 0x000fea0003c00000 */
[----:B------:R0:W1:Y:S02]  /*2e680*/  SHFL.UP P6, R14, R13, R12, R11 ;  /* 0x0400000c0d0e7389 */ /* 0x00006400000c000b */
[----:B01----:R-:W-:Y:S01]  /*2e690*/  ENDCOLLECTIVE ;  /* 0x000000000000791b */ /* 0x003fe20003800000 */
.L_x_959:
[----:B------:R-:W-:Y:S02]  /*2e6a0*/  MOV R12, 0x4 ;  /* 0x00000004000c7802 */ /* 0x000fe40000000f00 */
[----:B------:R-:W-:-:S05]  /*2e6b0*/  SEL R2, R14, RZ, P2 ;  /* 0x000000ff0e027207 */ /* 0x000fca0001000000 */
[----:B------:R-:W-:-:S04]  /*2e6c0*/  IMAD.IADD R2, R13, 0x1, R2 ;  /* 0x000000010d027824 */ /* 0x000fc800078e0202 */
[----:B------:R-:W-:-:S07]  /*2e6d0*/  IMAD.MOV.U32 R13, RZ, RZ, R2 ;  /* 0x000000ffff0d7224 */ /* 0x000fce00078e0002 */
[----:B------:R-:W-:Y:S05]  /*2e6e0*/  WARPSYNC.COLLECTIVE R15, `(.L_x_960) ;  /* 0x000000000f087348 */ /* 0x000fea0003c00000 */
[----:B------:R0:W1:Y:S02]  /*2e6f0*/  SHFL.UP P6, R14, R13, R12, R11 ;  /* 0x0400000c0d0e7389 */ /* 0x00006400000c000b */
[----:B01----:R-:W-:Y:S01]  /*2e700*/  ENDCOLLECTIVE ;  /* 0x000000000000791b */ /* 0x003fe20003800000 */
.L_x_960:
[----:B------:R-:W-:Y:S02]  /*2e710*/  MOV R12, 0x8 ;  /* 0x00000008000c7802 */ /* 0x000fe40000000f00 */
[----:B------:R-:W-:-:S05]  /*2e720*/  SEL R3, R14, RZ, P3 ;  /* 0x000000ff0e037207 */ /* 0x000fca0001800000 */
[----:B------:R-:W-:-:S04]  /*2e730*/  IMAD.IADD R3, R2, 0x1, R3 ;  /* 0x0000000102037824 */ /* 0x000fc800078e0203 */
[----:B------:R-:W-:-:S07]  /*2e740*/  IMAD.MOV.U32 R13, RZ, RZ, R3 ;  /* 0x000000ffff0d7224 */ /* 0x000fce00078e0003 */
[----:B------:R-:W-:Y:S05]  /*2e750*/  WARPSYNC.COLLECTIVE R15, `(.L_x_961) ;  /* 0x000000000f087348 */ /* 0x000fea0003c00000 */
[----:B------:R0:W1:Y:S02]  /*2e760*/  SHFL.UP P6, R14, R13, R12, R11 ;  /* 0x0400000c0d0e7389 */ /* 0x00006400000c000b */
[----:B01----:R-:W-:Y:S01]  /*2e770*/  ENDCOLLECTIVE ;  /* 0x000000000000791b */ /* 0x003fe20003800000 */
.L_x_961:
[----:B------:R-:W-:Y:S02]  /*2e780*/  MOV R12, 0x10 ;  /* 0x00000010000c7802 */ /* 0x000fe40000000f00 */
[----:B------:R-:W-:-:S05]  /*2e790*/  SEL R14, R14, RZ, P4 ;  /* 0x000000ff0e0e7207 */ /* 0x000fca0002000000 */
[----:B------:R-:W-:-:S04]  /*2e7a0*/  IMAD.IADD R5, R3, 0x1, R14 ;  /* 0x0000000103057824 */ /* 0x000fc800078e020e */
[----:B------:R-:W-:-:S07]  /*2e7b0*/  IMAD.MOV.U32 R13, RZ, RZ, R5 ;  /* 0x000000ffff0d7224 */ /* 0x000fce00078e0005 */
[----:B------:R-:W-:Y:S05]  /*2e7c0*/  WARPSYNC.COLLECTIVE R15, `(.L_x_962) ;  /* 0x000000000f087348 */ /* 0x000fea0003c00000 */
[----:B------:R0:W1:Y:S02]  /*2e7d0*/  SHFL.UP P6, R14, R13, R12, R11 ;  /* 0x0400000c0d0e7389 */ /* 0x00006400000c000b */
[----:B01----:R-:W-:Y:S01]  /*2e7e0*/  ENDCOLLECTIVE ;  /* 0x000000000000791b */ /* 0x003fe20003800000 */
.L_x_962:
        /* <DEDUP_REMOVED lines=8> */
.L_x_963:
[----:B------:R-:W-:Y:S05]  /*2e870*/  BRA `(.L_x_964) ;  /* 0xffffffac00847947 */ /* 0x000fea000383ffff */
.L_x_794:
[----:B------:R-:W-:Y:S01]  /*2e880*/  BSSY B0, `(.L_x_965) ;  /* 0x0000006000007945 */ /* 0x000fe20003800000 */
[----:B------:R-:W-:Y:S01]  /*2e890*/  PLOP3.LUT P6, PT, P6, PT, PT, 0x8, 0x0 ;  /* 0x000000000000781c */ /* 0x000fe200037ce170 */
[----:B------:R-:W-:-:S12]  /*2e8a0*/  IMAD.MOV.U32 R15, RZ, RZ, -0x1 ;  /* 0xffffffffff0f7424 */ /* 0x000fd800078e00ff */
[----:B0-----:R-:W-:Y:S05]  /*2e8b0*/  WARPSYNC.COLLECTIVE R15, `(.L_x_966) ;  /* 0x000000000f087348 */ /* 0x001fea0003c00000 */
[----:B------:R-:W-:Y:S01]  /*2e8c0*/  VOTE.ANY R14, PT, P6 ;  /* 0x00000000000e7806 */ /* 0x000fe200030e0100 */
[----:B0-----:R-:W-:Y:S06]  /*2e8d0*/  ENDCOLLECTIVE ;  /* 0x000000000000791b */ /* 0x001fec0003800000 */
.L_x_966:
[----:B------:R-:W-:Y:S05]  /*2e8e0*/  BSYNC B0 ;  /* 0x0000000000007941 */ /* 0x000fea0003800000 */
.L_x_965:
[----:B------:R-:W-:Y:S01]  /*2e8f0*/  MOV R3, R14 ;  /* 0x0000000e00037202 */ /* 0x000fe20000000f00 */
[----:B------:R-:W-:Y:S01]  /*2e900*/  IMAD.MOV.U32 R13, RZ, RZ, R7 ;  /* 0x000000ffff0d7224 */ /* 0x000fe200078e0007 */
[----:B------:R-:W-:Y:S01]  /*2e910*/  MOV R11, 0x1f ;  /* 0x0000001f000b7802 */ /* 0x000fe20000000f00 */
[----:B------:R-:W-:Y:S01]  /*2e920*/  IMAD.MOV.U32 R15, RZ, RZ, -0x1 ;  /* 0xffffffffff0f7424 */ /* 0x000fe200078e00ff */
[----:B------:R-:W0:Y:S02]  /*2e930*/  POPC R8, R3 ;  /* 0x0000000300087309 */ /* 0x000e240000000000 */
[----:B0-----:R-:W-:-:S07]  /*2e940*/  IMAD.MOV.U32 R12, RZ, RZ, R8 ;  /* 0x000000ffff0c7224 */ /* 0x001fce00078e0008 */
[----:B------:R-:W-:Y:S05]  /*2e950*/  WARPSYNC.COLLECTIVE R15, `(.L_x_967) ;  /* 0x000000000f087348 */ /* 0x000fea0003c00000 */
[----:B------:R0:W1:Y:S02]  /*2e960*/  SHFL.IDX P6, R14, R13, R12, R11 ;  /* 0x0000000c0d0e7389 */ /* 0x00006400000c000b */
[----:B01----:R-:W-:Y:S01]  /*2e970*/  ENDCOLLECTIVE ;  /* 0x000000000000791b */ /* 0x003fe20003800000 */
.L_x_967:
[----:B------:R-:W-:Y:S01]  /*2e980*/  MOV R13, R4 ;  /* 0x00000004000d7202 */ /* 0x000fe20000000f00 */
[----:B------:R-:W-:-:S07]  /*2e990*/  IMAD.MOV.U32 R7, RZ, RZ, R14 ;  /* 0x000000ffff077224 */ /* 0x000fce00078e000e */
[----:B------:R-:W-:Y:S05]  /*2e9a0*/  WARPSYNC.COLLECTIVE R15, `(.L_x_968) ;  /* 0x000000000f087348 */ /* 0x000fea0003c00000 */
[----:B------:R0:W1:Y:S02]  /*2e9b0*/  SHFL.IDX P6, R14, R13, R12, R11 ;  /* 0x0000000c0d0e7389 */ /* 0x00006400000c000b */
[----:B01----:R-:W-:Y:S01]  /*2e9c0*/  ENDCOLLECTIVE ;  /* 0x000000000000791b */ /* 0x003fe20003800000 */
.L_x_968:
[----:B------:R-:W-:Y:S01]  /*2e9d0*/  IMAD.MOV.U32 R4, RZ, RZ, R14 ;  /* 0x000000ffff047224 */ /* 0x000fe200078e000e */
[----:B------:R-:W-:Y:S06]  /*2e9e0*/  BRA `(.L_x_969) ;  /* 0xffffffac00647947 */ /* 0x000fec000383ffff */
.L_x_796:
[----:B------:R-:W-:Y:S01]  /*2e9f0*/  BSSY B0, `(.L_x_970) ;  /* 0x0000007000007945 */ /* 0x000fe20003800000 */
[----:B------:R-:W-:Y:S01]  /*2ea00*/  IMAD.MOV.U32 R13, RZ, RZ, R2 ;  /* 0x000000ffff0d7224 */ /* 0x000fe200078e0002 */
[----:B------:R-:W-:Y:S01]  /*2ea10*/  MOV R11, 0x1f ;  /* 0x0000001f000b7802 */ /* 0x000fe20000000f00 */
[----:B------:R-:W-:-:S07]  /*2ea20*/  IMAD.MOV.U32 R15, RZ, RZ, -0x1 ;  /* 0xffffffffff0f7424 */ /* 0x000fce00078e00ff */
[----:B0123--:R-:W-:Y:S05]  /*2ea30*/  WARPSYNC.COLLECTIVE R15, `(.L_x_971) ;  /* 0x000000000f087348 */ /* 0x00ffea0003c00000 */
[----:B------:R4:W0:Y:S02]  /*2ea40*/  SHFL.IDX P6, R14, R13, R12, R11 ;  /* 0x0000000c0d0e7389 */ /* 0x00082400000c000b */
[----:B01234-:R-:W-:Y:S01]  /*2ea50*/  ENDCOLLECTIVE ;  /* 0x000000000000791b */ /* 0x01ffe20003800000 */
.L_x_971:
[----:B------:R-:W-:Y:S05]  /*2ea60*/  BSYNC B0 ;  /* 0x0000000000007941 */ /* 0x000fea0003800000 */
.L_x_970:
[----:B------:R-:W-:Y:S01]  /*2ea70*/  IMAD.MOV.U32 R6, RZ, RZ, R14 ;  /* 0x000000ffff067224 */ /* 0x000fe200078e000e */
[----:B------:R-:W-:Y:S06]  /*2ea80*/  BRA `(.L_x_795) ;  /* 0xffffffac00547947 */ /* 0x000fec000383ffff */
.L_x_800:
[----:B-1----:R1:W3:Y:S02]  /*2ea90*/  SYNCS.PHASECHK.TRANS64.TRYWAIT P0, [R5+URZ+0x38820], R0 ;  /* 0x03882000050075a7 */ /* 0x0022e4000800017f */
[----:B---3--:R-:W-:Y:S05]  /*2eaa0*/  @!P0 NANOSLEEP.SYNCS 0x989680 ;  /* 0x009896800000895d */ /* 0x008fea0003900000 */
[----:B------:R-:W3:Y:S02]  /*2eab0*/  @!P0 SYNCS.PHASECHK.TRANS64 P0, [R5+URZ+0x38820], R0 ;  /* 0x03882000050085a7 */ /* 0x000ee4000800007f */
[----:B---3--:R-:W-:Y:S05]  /*2eac0*/  @!P0 BRA `(.L_x_800) ;  /* 0xfffffffc00f08947 */ /* 0x008fea000383ffff */
[----:B------:R-:W-:Y:S05]  /*2ead0*/  BRA `(.L_x_972) ;  /* 0xffffffb000ac7947 */ /* 0x000fea000383ffff */
.L_x_801:
[----:B------:R-:W3:Y:S01]  /*2eae0*/  S2R R2, SR_TID.X ;  /* 0x0000000000027919 */ /* 0x000ee20000002100 */
[----:B------:R-:W-:Y:S01]  /*2eaf0*/  BSSY B0, `(.L_x_973) ;  /* 0x000000a000007945 */ /* 0x000fe20003800000 */
[----:B------:R-:W-:Y:S01]  /*2eb00*/  IMAD.MOV.U32 R12, RZ, RZ, RZ ;  /* 0x000000ffff0c7224 */ /* 0x000fe200078e00ff */
[----:B------:R-:W-:Y:S01]  /*2eb10*/  MOV R15, 0xffffffff ;  /* 0xffffffff000f7802 */ /* 0x000fe20000000f00 */
[----:B------:R-:W-:Y:S01]  /*2eb20*/  IMAD.MOV.U32 R11, RZ, RZ, 0x1f ;  /* 0x0000001fff0b7424 */ /* 0x000fe200078e00ff */
[----:B---3--:R-:W-:-:S04]  /*2eb30*/  SHF.R.U32.HI R2, RZ, 0x5, R2 ;  /* 0x00000005ff027819 */ /* 0x008fc80000011602 */
[----:B------:R-:W-:-:S04]  /*2eb40*/  LOP3.LUT R2, R2, 0x3, RZ, 0xc0, !PT ;  /* 0x0000000302027812 */ /* 0x000fc800078ec0ff */
[----:B------:R-:W-:-:S07]  /*2eb50*/  MOV R13, R2 ;  /* 0x00000002000d7202 */ /* 0x000fce0000000f00 */
[----:B012---:R-:W-:Y:S05]  /*2eb60*/  WARPSYNC.COLLECTIVE R15, `(.L_x_974) ;  /* 0x000000000f087348 */ /* 0x007fea0003c00000 */
[----:B------:R3:W4:Y:S02]  /*2eb70*/  SHFL.IDX P6, R14, R13, R12, R11 ;  /* 0x0000000c0d0e7389 */ /* 0x00072400000c000b */
[----:B01234-:R-:W-:Y:S01]  /*2eb80*/  ENDCOLLECTIVE ;  /* 0x000000000000791b */ /* 0x01ffe20003800000 */
.L_x_974:
[----:B------:R-:W-:Y:S05]  /*2eb90*/  BSYNC B0 ;  /* 0x0000000000007941 */ /* 0x000fea0003800000 */
.L_x_973:
[----:B------:R-:W-:Y:S05]  /*2eba0*/  BRA `(.L_x_975) ;  /* 0xffffffb000947947 */ /* 0x000fea000383ffff */
.L_x_802:
[----:B------:R-:W-:Y:S01]  /*2ebb0*/  BSSY B0, `(.L_x_976) ;  /* 0x0000006000007945 */ /* 0x000fe20003800000 */
[----:B------:R-:W-:-:S07]  /*2ebc0*/  IMAD.MOV.U32 R15, RZ, RZ, -0x1 ;  /* 0xffffffffff0f7424 */ /* 0x000fce00078e00ff */
[----:B012---:R-:W-:Y:S05]  /*2ebd0*/  WARPSYNC.COLLECTIVE R15, `(.L_x_977) ;  /* 0x000000000f0c7348 */ /* 0x007fea0003c00000 */
[----:B------:R-:W-:Y:S02]  /*2ebe0*/  ELECT P6, UR62, PT ;  /* 0x00000000003e782f */ /* 0x000fe400038c0000 */
[----:B------:R-:W-:Y:S01]  /*2ebf0*/  MOV R14, UR62 ;  /* 0x0000003e000e7c02 */ /* 0x000fe20008000f00 */
[----:B012---:R-:W-:Y:S10]  /*2ec00*/  ENDCOLLECTIVE ;  /* 0x000000000000791b */ /* 0x007ff40003800000 */
.L_x_977:
[----:B------:R-:W-:Y:S05]  /*2ec10*/  BSYNC B0 ;  /* 0x0000000000007941 */ /* 0x000fea0003800000 */
.L_x_976:
[----:B------:R-:W-:Y:S05]  /*2ec20*/  BRA `(.L_x_978) ;  /* 0xffffffb000887947 */ /* 0x000fea000383ffff */
.L_x_804:
[----:B-1----:R1:W3:Y:S02]  /*2ec30*/  SYNCS.PHASECHK.TRANS64.TRYWAIT P1, [R3+URZ+0x38840], R2 ;  /* 0x03884002030075a7 */ /* 0x0022e4000802017f */
[----:B---3--:R-:W-:Y:S05]  /*2ec40*/  @!P1 NANOSLEEP.SYNCS 0x989680 ;  /* 0x009896800000995d */ /* 0x008fea0003900000 */
[----:B------:R-:W3:Y:S02]  /*2ec50*/  @!P1 SYNCS.PHASECHK.TRANS64 P1, [R3+URZ+0x38840], R2 ;  /* 0x03884002030095a7 */ /* 0x000ee4000802007f */
[----:B---3--:R-:W-:Y:S05]  /*2ec60*/  @!P1 BRA `(.L_x_804) ;  /* 0xfffffffc00f09947 */ /* 0x008fea000383ffff */
[----:B------:R-:W-:Y:S05]  /*2ec70*/  BRA `(.L_x_979) ;  /* 0xffffffb000a87947 */ /* 0x000fea000383ffff */
.L_x_806:
[----:B---3--:R3:W4:Y:S02]  /*2ec80*/  SYNCS.PHASECHK.TRANS64.TRYWAIT P1, [R23+URZ+0x38840], R0 ;  /* 0x03884000170075a7 */ /* 0x008724000802017f */
[----:B----4-:R-:W-:Y:S05]  /*2ec90*/  @!P1 NANOSLEEP.SYNCS 0x989680 ;  /* 0x009896800000995d */ /* 0x010fea0003900000 */
[----:B------:R-:W4:Y:S02]  /*2eca0*/  @!P1 SYNCS.PHASECHK.TRANS64 P1, [R23+URZ+0x38840], R0 ;  /* 0x03884000170095a7 */ /* 0x000f24000802007f */
[----:B----4-:R-:W-:Y:S05]  /*2ecb0*/  @!P1 BRA `(.L_x_806) ;  /* 0xfffffffc00f09947 */ /* 0x010fea000383ffff */
[----:B------:R-:W-:Y:S05]  /*2ecc0*/  BRA `(.L_x_980) ;  /* 0xffffffb000b47947 */ /* 0x000fea000383ffff */
.L_x_808:
[----:B----4-:R4:W0:Y:S02]  /*2ecd0*/  SYNCS.PHASECHK.TRANS64.TRYWAIT P1, [R3+URZ+0x38860], R2 ;  /* 0x03886002030075a7 */ /* 0x010824000802017f */
[----:B0-----:R-:W-:Y:S05]  /*2ece0*/  @!P1 NANOSLEEP.SYNCS 0x989680 ;  /* 0x009896800000995d */ /* 0x001fea0003900000 */
[----:B------:R-:W0:Y:S02]  /*2ecf0*/  @!P1 SYNCS.PHASECHK.TRANS64 P1, [R3+URZ+0x38860], R2 ;  /* 0x03886002030095a7 */ /* 0x000e24000802007f */
[----:B0-----:R-:W-:Y:S05]  /*2ed00*/  @!P1 BRA `(.L_x_808) ;  /* 0xfffffffc00f09947 */ /* 0x001fea000383ffff */
[----:B------:R-:W-:Y:S05]  /*2ed10*/  BRA `(.L_x_981) ;  /* 0xffffffb000b07947 */ /* 0x000fea000383ffff */
.L_x_982:
        /* <DEDUP_REMOVED lines=14> */
.L_x_15971:


//--------------------- .text._ZN7cutlass13device_kernelIN5flash11enable_sm90INS1_16FlashAttnFwdSm90INS1_25CollectiveMainloopFwdSm90ILi2EN4cute5tupleIJNS5_1CILi1EEES8_S8_EEENS6_IJNS7_ILi128EEENS7_ILi64EEENS7_ILi256EEEEEELi256ENS_6half_tEfNS_4arch4Sm90ELb0ELb1ELb0ELb0ELb1ELb0ELb0ELb1ELb1ELb1ELb1ELb0EEENS1_21CollectiveEpilogueFwdINS6_IJSA_SC_SB_EEES9_SE_SG_Li256ELb0ELb1ELb1ELb0EEENS1_19SingleTileSchedulerILb0ELb1ELb1ELi128EEEEEEEEEvNT_6ParamsE --------------------------
	.section	.text._ZN7cutlass13device_kernelIN5flash11enable_sm90INS1_16FlashAttnFwdSm90INS1_25CollectiveMainloopFwdSm90ILi2EN4cute5tupleIJNS5_1CILi1EEES8_S8_EEENS6_IJNS7_ILi128EEENS7_ILi64EEENS7_ILi256EEEEEELi256ENS_6half_tEfNS_4arch4Sm90ELb0ELb1ELb0ELb0ELb1ELb0ELb0ELb1ELb1ELb1ELb1ELb0EEENS1_21CollectiveEpilogueFwdINS6_IJSA_SC_SB_EEES9_SE_SG_Li256ELb0ELb1ELb1ELb0EEENS1_19SingleTileSchedulerILb0ELb1ELb1ELi128EEEEEEEEEvNT_6ParamsE,"ax",@progbits
	.align	128
.text._ZN7cutlass13device_kernelIN5flash11enable_sm90INS1_16FlashAttnFwdSm90INS1_25CollectiveMainloopFwdSm90ILi2EN4cute5tupleIJNS5_1CILi1EEES8_S8_EEENS6_IJNS7_ILi128EEENS7_ILi64EEENS7_ILi256EEEEEELi256ENS_6half_tEfNS_4arch4Sm90ELb0ELb1ELb0ELb0ELb1ELb0ELb0ELb1ELb1ELb1ELb1ELb0EEENS1_21CollectiveEpilogueFwdINS6_IJSA_SC_SB_EEES9_SE_SG_Li256ELb0ELb1ELb1ELb0EEENS1_19SingleTileSchedulerILb0ELb1ELb1ELi128EEEEEEEEEvNT_6ParamsE:
        .type           _ZN7cutlass13device_kernelIN5flash11enable_sm90INS1_16FlashAttnFwdSm90INS1_25CollectiveMainloopFwdSm90ILi2EN4cute5tupleIJNS5_1CILi1EEES8_S8_EEENS6_IJNS7_ILi128EEENS7_ILi64EEENS7_ILi256EEEEEELi256ENS_6half_tEfNS_4arch4Sm90ELb0ELb1ELb0ELb0ELb1ELb0ELb0ELb1ELb1ELb1ELb1ELb0EEENS1_21CollectiveEpilogueFwdINS6_IJSA_SC_SB_EEES9_SE_SG_Li256ELb0ELb1ELb1ELb0EEENS1_19SingleTileSchedulerILb0ELb1ELb1ELi128EEEEEEEEEvNT_6ParamsE,@function
        .size           _ZN7cutlass13device_kernelIN5flash11enable_sm90INS1_16FlashAttnFwdSm90INS1_25CollectiveMainloopFwdSm90ILi2EN4cute5tupleIJNS5_1CILi1EEES8_S8_EEENS6_IJNS7_ILi128EEENS7_ILi64EEENS7_ILi256EEEEEELi256ENS_6half_tEfNS_4arch4Sm90ELb0ELb1ELb0ELb0ELb1ELb0ELb0ELb1ELb1ELb1ELb1ELb0EEENS1_21CollectiveEpilogueFwdINS6_IJSA_SC_SB_EEES9_SE_SG_Li256ELb0ELb1ELb1ELb0EEENS1_19SingleTileSchedulerILb0ELb1ELb1ELi128EEEEEEEEEvNT_6ParamsE,(.L_x_15972 - _ZN7cutlass13device_kernelIN5flash11enable_sm90INS1_16FlashAttnFwdSm90INS1_25CollectiveMainloopFwdSm90ILi2EN4cute5tupleIJNS5_1CILi1EEES8_S8_EEENS6_IJNS7_ILi128EEENS7_ILi64EEENS7_ILi256EEEEEELi256ENS_6half_tEfNS_4arch4Sm90ELb0ELb1ELb0ELb0ELb1ELb0ELb0ELb1ELb1ELb1ELb1ELb0EEENS1_21CollectiveEpilogueFwdINS6_IJSA_SC_SB_EEES9_SE_SG_Li256ELb0ELb1ELb1ELb0EEENS1_19SingleTileSchedulerILb0ELb1ELb1ELi128EEEEEEEEEvNT_6ParamsE)
        .other          _ZN7cutlass13device_kernelIN5flash11enable_sm90INS1_16FlashAttnFwdSm90INS1_25CollectiveMainloopFwdSm90ILi2EN4cute5tupleIJNS5_1CILi1EEES8_S8_EEENS6_IJNS7_ILi128EEENS7_ILi64EEENS7_ILi256EEEEEELi256ENS_6half_tEfNS_4arch4Sm90ELb0ELb1ELb0ELb0ELb1ELb0ELb0ELb1ELb1ELb1ELb1ELb0EEENS1_21CollectiveEpilogueFwdINS6_IJSA_SC_SB_EEES9_SE_SG_Li256ELb0ELb1ELb1ELb0EEENS1_19SingleTileSchedulerILb0ELb1ELb1ELi128EEEEEEEEEvNT_6ParamsE,@"STO_CUDA_ENTRY STV_DEFAULT"
_ZN7cutlass13device_kernelIN5flash11enable_sm90INS1_16FlashAttnFwdSm90INS1_25CollectiveMainloopFwdSm90ILi2EN4cute5tupleIJNS5_1CILi1EEES8_S8_EEENS6_IJNS7_ILi128EEENS7_ILi64EEENS7_ILi256EEEEEELi256ENS_6half_tEfNS_4arch4Sm90ELb0ELb1ELb0ELb0ELb1ELb0ELb0ELb1ELb1ELb1ELb1ELb0EEENS1_21CollectiveEpilogueFwdINS6_IJSA_SC_SB_EEES9_SE_SG_Li256ELb0ELb1ELb1ELb0EEENS1_19SingleTileSchedulerILb0ELb1ELb1ELi128EEEEEEEEEvNT_6ParamsE:
        /* <DEDUP_REMOVED lines=45> */
.L_x_983:
        /* <DEDUP_REMOVED lines=22> */
.L_x_984:
        /* <DEDUP_REMOVED lines=18> */
.L_x_985:
        /* <DEDUP_REMOVED lines=22> */
.L_x_986:
        /* <DEDUP_REMOVED lines=23> */
.L_x_987:
[----:B------:R-:W-:Y:S01]  /*0820*/  UISETP.NE.AND UP0, UPT, UR9, URZ, UPT ;  /* 0x0000003f0900728c */ /* 0x000fe2000bf05270 */
[----:B------:R-:W-:Y:S01]  /*0830*/  NOP ;  /* 0x0000000000007918 */ /* 0x000fe20000000000 */
[----:B0-----:R-:W-:Y:S01]  /*0840*/  UMOV UR4, 0x1 ;  /* 0x0000000100047882 */ /* 0x001fe20000000000 */
[----:B------:R-:W-:Y:S01]  /*0850*/  ULDC.64 UR60, c[0x0][0x208] ;  /* 0x00008200003c7ab9 */ /* 0x000fe20000000a00 */
[----:B------:R-:W-:Y:S01]  /*0860*/  USEL UR4, UR4, 0x2, !UP0 ;  /* 0x0000000204047887 */ /* 0x000fe2000c000000 */
[----:B------:R-:W-:Y:S01]  /*0870*/  BSSY B6, `(.L_x_988) ;  /* 0x0001283000067945 */ /* 0x000fe20003800000 */
[----:B-1234-:R-:W-:Y:S01]  /*0880*/  BAR.SYNC.DEFER_BLOCKING 0x0 ;  /* 0x0000000000007b1d */ /* 0x01efe20000010000 */
[----:B------:R-:W-:-:S03]  /*0890*/  PLOP3.LUT P0, PT, PT, PT, UP0, 0x80, 0x0 ;  /* 0x000000000000781c */ /* 0x000fc60003f0f008 */
[----:B------:R-:W-:-:S05]  /*08a0*/  IMAD.U32 R2, RZ, RZ, UR4 ;  /* 0x00000004ff027e24 */ /* 0x000fca000f8e00ff */
[----:B------:R0:W-:Y:S05]  /*08b0*/  STL [R1+0x4], R2 ;  /* 0x0000040201007387 */ /* 0x0001ea0000100800 */
[----:B------:R-:W-:Y:S05]  /*08c0*/  @!P0 BRA `(.L_x_989) ;  /* 0x000000e800648947 */ /* 0x000fea0003800000 */
.L_x_990:
        /* <DEDUP_REMOVED lines=14> */
[----:B------:R-:W-:Y:S01]  /*09b0*/  IMAD.U32 R0, RZ, RZ, UR10 ;  /* 0x0000000aff007e24 */ /* 0x000fe2000f8e00ff */
[----:B--2---:R-:W-:Y:S01]  /*09c0*/  ISETP.LE.AND P0, PT, RZ, UR8, PT ;  /* 0x00000008ff007c0c */ /* 0x004fe2000bf03270 */
[----:B------:R-:W-:-:S03]  /*09d0*/  UIADD3 UR4, -UR10, URZ, URZ ;  /* 0x0000003f0a047290 */ /* 0x000fc6000fffe13f */
[----:B------:R1:W-:Y:S01]  /*09e0*/  STL [R1], R0 ;  /* 0x0000000001007387 */ /* 0x0003e20000100800 */
[----:B------:R-:W-:-:S08]  /*09f0*/  UIMAD UR6, UR7, UR4, UR6 ;  /* 0x00000004070672a4 */ /* 0x000fd0000f8e0206 */
[----:B------:R-:W-:Y:S05]  /*0a00*/  @!P0 BRA `(.L_x_991) ;  /* 0x0000012400a48947 */ /* 0x000fea0003800000 */
[----:B0-----:R-:W0:Y:S01]  /*0a10*/  LDC.64 R2, c[0x0][0x418] ;  /* 0x00010600ff027b82 */ /* 0x001e220000000a00 */
[----:B------:R-:W-:Y:S01]  /*0a20*/  ULDC UR4, c[0x0][0x448] ;  /* 0x0001120000047ab9 */ /* 0x000fe20000000800 */
[----:B------:R-:W-:Y:S01]  /*0a30*/  IADD3 R19, R26, -0x80, RZ ;  /* 0xffffff801a137810 */ /* 0x000fe20007ffe0ff */
[----:B------:R-:W-:-:S04]  /*0a40*/  UISETP.NE.AND UP0, UPT, UR4, 0x1, UPT ;  /* 0x000000010400788c */ /* 0x000fc8000bf05270 */
[----:B------:R-:W-:Y:S01]  /*0a50*/  UP2UR UR4, UPR, URZ, 0x1 ;  /* 0x000000013f047883 */ /* 0x000fe20008000000 */
[----:B------:R-:W1:Y:S05]  /*0a60*/  LDC R18, c[0x0][0x288] ;  /* 0x0000a200ff127b82 */ /* 0x000e6a0000000800 */
[----:B------:R-:W-:Y:S01]  /*0a70*/  IMAD.U32 R23, RZ, RZ, UR4 ;  /* 0x00000004ff177e24 */ /* 0x000fe2000f8e00ff */
[----:B------:R-:W-:Y:S01]  /*0a80*/  @UP0 ULDC UR9, c[0x0][0x44c] ;  /* 0x0001130000090ab9 */ /* 0x000fe20000000800 */
[----:B------:R-:W-:Y:S01]  /*0a90*/  @UP0 ULDC UR11, c[0x0][0x450] ;  /* 0x00011400000b0ab9 */ /* 0x000fe20000000800 */
[----:B------:R-:W2:Y:S01]  /*0aa0*/  LDC R17, c[0x0][0x424] ;  /* 0x00010900ff117b82 */ /* 0x000ea20000000800 */
[----:B------:R-:W-:-:S07]  /*0ab0*/  ULDC.64 UR4, c[0x0][0x9e0] ;  /* 0x0002780000047ab9 */ /* 0x000fce0000000a00 */
[----:B------:R-:W3:Y:S01]  /*0ac0*/  S2UR UR38, SR_CTAID.X ;  /* 0x00000000002679c3 */ /* 0x000ee20000002500 */
[----:B0-----:R-:W-:-:S04]  /*0ad0*/  ISETP.NE.U32.AND P0, PT, R2, RZ, PT ;  /* 0x000000ff0200720c */ /* 0x001fc80003f05070 */
[----:B------:R-:W-:-:S03]  /*0ae0*/  ISETP.NE.AND.EX P0, PT, R3, RZ, PT, P0 ;  /* 0x000000ff0300720c */ /* 0x000fc60003f05300 */
[----:B------:R-:W0:Y:S01]  /*0af0*/  LDC R4, c[0x0][0x2f0] ;  /* 0x0000bc00ff047b82 */ /* 0x000e220000000800 */
[----:B-1----:R-:W-:Y:S02]  /*0b00*/  IADD3 R0, -R18, 0x1, RZ ;  /* 0x0000000112007810 */ /* 0x002fe40007ffe1ff */
[----:B--2---:R-:W-:Y:S01]  /*0b10*/  SEL R17, R17, 0x1, P0 ;  /* 0x0000000111117807 */ /* 0x004fe20000000000 */
[----:B---3--:R-:W-:-:S04]  /*0b20*/  USHF.L.U32 UR38, UR38, 0x7, URZ ;  /* 0x0000000726267899 */ /* 0x008fc8000800063f */
[----:B------:R-:W-:Y:S02]  /*0b30*/  @UP0 UIADD3 UR8, UR38, 0x7f, URZ ;  /* 0x0000007f26080890 */ /* 0x000fe4000fffe03f */
[----:B------:R-:W-:Y:S01]  /*0b40*/  UIADD3 UR7, UR38, 0x7f, URZ ;  /* 0x0000007f26077890 */ /* 0x000fe2000fffe03f */
[----:B0-----:R-:W-:Y:S01]  /*0b50*/  IMAD R0, R17, R4, R0 ;  /* 0x0000000411007224 */ /* 0x001fe200078e0200 */
[----:B------:R-:W-:-:S04]  /*0b60*/  UIMAD.WIDE.U32 UR8, UR8, UR9, URZ ;  /* 0x00000009080872a5 */ /* 0x000fc8000f8e003f */
[----:B------:R-:W-:Y:S01]  /*0b70*/  R2UR UR10, R0 ;  /* 0x00000000000a72ca */ /* 0x000fe200000e0000 */
[----:B------:R-:W-:Y:S02]  /*0b80*/  @UP0 USHF.R.U32.HI UR7, URZ, UR11, UR9 ;  /* 0x0000000b3f070299 */ /* 0x000fe40008011609 */
[----:B------:R-:W-:-:S04]  /*0b90*/  UISETP.GE.AND UP0, UPT, UR5, 0x1, UPT ;  /* 0x000000010500788c */ /* 0x000fc8000bf06270 */
[----:B------:R-:W-:Y:S02]  /*0ba0*/  UP2UR UR8, UPR, URZ, 0x1 ;  /* 0x000000013f087883 */ /* 0x000fe40008000000 */
[----:B------:R-:W-:-:S04]  /*0bb0*/  PLOP3.LUT P0, PT, PT, PT, UP0, 0x40, 0x0 ;  /* 0x000000000000781c */ /* 0x000fc80003f0e808 */
[----:B------:R-:W-:Y:S01]  /*0bc0*/  UIADD3 UR7, UR10, UR7, URZ ;  /* 0x000000070a077290 */ /* 0x000fe2000fffe03f */
[----:B------:R-:W-:-:S03]  /*0bd0*/  IMAD.U32 R22, RZ, RZ, UR8 ;  /* 0x00000008ff167e24 */ /* 0x000fc6000f8e00ff */
[----:B------:R-:W-:-:S06]  /*0be0*/  UIADD3 UR4, UR7, UR4, URZ ;  /* 0x0000000407047290 */ /* 0x000fcc000fffe03f */
[----:B------:R-:W-:Y:S01]  /*0bf0*/  IMAD.U32 R0, RZ, RZ, UR4 ;  /* 0x00000004ff007e24 */ /* 0x000fe2000f8e00ff */
[----:B------:R-:W-:Y:S06]  /*0c00*/  @P0 BRA `(.L_x_992) ;  /* 0x0000000000400947 */ /* 0x000fec0003800000 */
[----:B------:R-:W-:Y:S01]  /*0c10*/  ISETP.LT.AND P0, PT, RZ, UR7, PT ;  /* 0x00000007ff007c0c */ /* 0x000fe2000bf01270 */
[----:B------:R-:W-:-:S12]  /*0c20*/  UIADD3 UR4, UR7, -0x1, URZ ;  /* 0xffffffff07047890 */ /* 0x000fd8000fffe03f */
[----:B------:R-:W-:Y:S05]  /*0c30*/  @P0 BRA `(.L_x_993) ;  /* 0x00000000001c0947 */ /* 0x000fea0003800000 */
[----:B------:R-:W-:Y:S02]  /*0c40*/  UISETP.NE.AND UP0, UPT, UR5, 0x1, UPT ;  /* 0x000000010500788c */ /* 0x000fe4000bf05270 */
[----:B------:R-:W-:-:S09]  /*0c50*/  UIADD3 UR4, -UR7, URZ, URZ ;  /* 0x0000003f07047290 */ /* 0x000fd2000fffe13f */
[----:B------:R-:W-:Y:S02]  /*0c60*/  @UP0 ULDC.64 UR10, c[0x0][0x9e8] ;  /* 0x00027a00000a0ab9 */ /* 0x000fe40000000a00 */
[----:B------:R-:W-:-:S04]  /*0c70*/  UIMAD.WIDE.U32 UR8, UR4, UR10, URZ ;  /* 0x0000000a040872a5 */ /* 0x000fc8000f8e003f */
[----:B------:R-:W-:-:S04]  /*0c80*/  @UP0 USHF.R.U32.HI UR4, URZ, UR11, UR9 ;  /* 0x0000000b3f040299 */ /* 0x000fc80008011609 */
[----:B------:R-:W-:Y:S01]  /*0c90*/  ULOP3.LUT UR4, URZ, UR4, URZ, 0x33, !UPT ;  /* 0x000000043f047292 */ /* 0x000fe2000f8e333f */
[----:B------:R-:W-:Y:S11]  /*0ca0*/  BRA `(.L_x_994) ;  /* 0x0000000000107947 */ /* 0x000ff60003800000 */
.L_x_993:
[----:B------:R-:W-:-:S11]  /*0cb0*/  UISETP.NE.AND UP0, UPT, UR5, 0x1, UPT ;  /* 0x000000010500788c */ /* 0x000fd6000bf05270 */
[----:B------:R-:W-:Y:S02]  /*0cc0*/  @UP0 ULDC.64 UR10, c[0x0][0x9e8] ;  /* 0x00027a00000a0ab9 */ /* 0x000fe40000000a00 */
[----:B------:R-:W-:-:S04]  /*0cd0*/  UIMAD.WIDE.U32 UR8, UR4, UR10, URZ ;  /* 0x0000000a040872a5 */ /* 0x000fc8000f8e003f */
[----:B------:R-:W-:-:S12]  /*0ce0*/  @UP0 USHF.R.U32.HI UR4, URZ, UR11, UR9 ;  /* 0x0000000b3f040299 */ /* 0x000fd80008011609 */
.L_x_994:
[----:B------:R-:W-:-:S06]  /*0cf0*/  UIMAD UR4, UR4, UR5, UR5 ;  /* 0x00000005040472a4 */ /* 0x000fcc000f8e0205 */
[----:B------:R-:W-:-:S07]  /*0d00*/  VIMNMX R0, R0, UR4, PT ;  /* 0x0000000400007c48 */ /* 0x000fce000bfe0100 */
.L_x_992:
[----:B------:R-:W-:Y:S01]  /*0d10*/  R2UR UR4, R23 ;  /* 0x00000000170472ca */ /* 0x000fe200000e0000 */
[CC--:B------:R-:W-:Y:S02]  /*0d20*/  IMAD R18, R17.reuse, R4.reuse, -R18 ;  /* 0x0000000411127224 */ /* 0x0c0fe400078e0a12 */
[----:B------:R-:W-:Y:S02]  /*0d30*/  VIADD R2, R0, 0x3f ;  /* 0x0000003f00027836 */ /* 0x000fe40000000000 */
[----:B------:R-:W-:Y:S01]  /*0d40*/  IMAD R0, R17, R4, 0x3f ;  /* 0x0000003f11007424 */ /* 0x000fe200078e0204 */
[----:B------:R-:W-:Y:S02]  /*0d50*/  R2UR UR7, R18 ;  /* 0x00000000120772ca */ /* 0x000fe400000e0000 */
[----:B------:R-:W-:Y:S02]  /*0d60*/  SHF.R.S32.HI R5, RZ, 0x1f, R2 ;  /* 0x0000001fff057819 */ /* 0x000fe40000011402 */
[----:B------:R-:W-:-:S02]  /*0d70*/  SHF.R.S32.HI R3, RZ, 0x1f, R0 ;  /* 0x0000001fff037819 */ /* 0x000fc40000011400 */
[----:B------:R-:W-:Y:S01]  /*0d80*/  LEA.HI R5, R5, R2, RZ, 0x6 ;  /* 0x0000000205057211 */ /* 0x000fe200078f30ff */
[----:B------:R-:W-:Y:S01]  /*0d90*/  UISETP.NE.AND UP0, UPT, UR4, URZ, UPT ;  /* 0x0000003f0400728c */ /* 0x000fe2000bf05270 */
[----:B------:R-:W-:Y:S02]  /*0da0*/  LEA.HI R3, R3, R0, RZ, 0x6 ;  /* 0x0000000003037211 */ /* 0x000fe400078f30ff */
[----:B------:R-:W-:Y:S01]  /*0db0*/  UMOV UR4, UR38 ;  /* 0x0000002600047c82 */ /* 0x000fe20008000000 */
[----:B------:R-:W-:Y:S02]  /*0dc0*/  SHF.R.S32.HI R0, RZ, 0x6, R5 ;  /* 0x00000006ff007819 */ /* 0x000fe40000011405 */
[----:B------:R-:W-:-:S04]  /*0dd0*/  SHF.R.S32.HI R3, RZ, 0x6, R3 ;  /* 0x00000006ff037819 */ /* 0x000fc80000011403 */
[----:B------:R-:W-:Y:S01]  /*0de0*/  VIMNMX R204, R3, R0, PT ;  /* 0x0000000003cc7248 */ /* 0x000fe20003fe0100 */
[----:B------:R-:W-:Y:S01]  /*0df0*/  @UP0 ULDC UR8, c[0x0][0x44c] ;  /* 0x0001130000080ab9 */ /* 0x000fe20000000800 */
[----:B------:R-:W-:Y:S01]  /*0e00*/  @UP0 ULDC UR10, c[0x0][0x450] ;  /* 0x00011400000a0ab9 */ /* 0x000fe20000000800 */
[----:B------:R-:W-:-:S04]  /*0e10*/  UIMAD.WIDE.U32 UR8, UR38, UR8, URZ ;  /* 0x00000008260872a5 */ /* 0x000fc8000f8e003f */
[----:B------:R-:W-:Y:S02]  /*0e20*/  @UP0 USHF.R.U32.HI UR4, URZ, UR10, UR9 ;  /* 0x0000000a3f040299 */ /* 0x000fe40008011609 */
[----:B------:R-:W-:Y:S02]  /*0e30*/  UISETP.GE.AND UP0, UPT, UR5, 0x1, UPT ;  /* 0x000000010500788c */ /* 0x000fe4000bf06270 */
[----:B------:R-:W-:-:S03]  /*0e40*/  UIADD3 UR4, UR7, UR4, URZ ;  /* 0x0000000407047290 */ /* 0x000fc6000fffe03f */
[----:B------:R-:W-:Y:S01]  /*0e50*/  ULDC UR7, c[0x0][0x9dc] ;  /* 0x0002770000077ab9 */ /* 0x000fe20000000800 */
[----:B------:R-:W-:Y:S01]  /*0e60*/  PLOP3.LUT P0, PT, PT, PT, UP0, 0x40, 0x0 ;  /* 0x000000000000781c */ /* 0x000fe20003f0e808 */
[----:B------:R-:W-:-:S12]  /*0e70*/  UIADD3 UR7, UR4, -UR7, URZ ;  /* 0x8000000704077290 */ /* 0x000fd8000fffe03f */
[----:B------:R-:W-:Y:S05]  /*0e80*/  @P0 BRA `(.L_x_995) ;  /* 0x0000000000440947 */ /* 0x000fea0003800000 */
[----:B------:R-:W-:-:S06]  /*0e90*/  UISETP.GT.AND UP0, UPT, UR4, -0x1, UPT ;  /* 0xffffffff0400788c */ /* 0x000fcc000bf04270 */
[----:B------:R-:W-:-:S13]  /*0ea0*/  PLOP3.LUT P0, PT, PT, PT, UP0, 0x80, 0x0 ;  /* 0x000000000000781c */ /* 0x000fda0003f0f008 */
[----:B------:R-:W-:Y:S05]  /*0eb0*/  @P0 BRA `(.L_x_996) ;  /* 0x00000000001c0947 */ /* 0x000fea0003800000 */
[----:B------:R-:W-:Y:S02]  /*0ec0*/  UISETP.NE.AND UP0, UPT, UR5, 0x1, UPT ;  /* 0x000000010500788c */ /* 0x000fe4000bf05270 */
[----:B------:R-:W-:-:S09]  /*0ed0*/  ULOP3.LUT UR4, URZ, UR4, URZ, 0x33, !UPT ;  /* 0x000000043f047292 */ /* 0x000fd2000f8e333f */
[----:B------:R-:W-:Y:S02]  /*0ee0*/  @UP0 ULDC.64 UR10, c[0x0][0x9e8] ;  /* 0x00027a00000a0ab9 */ /* 0x000fe40000000a00 */
[----:B------:R-:W-:-:S04]  /*0ef0*/  UIMAD.WIDE.U32 UR8, UR4, UR10, URZ ;  /* 0x0000000a040872a5 */ /* 0x000fc8000f8e003f */
[----:B------:R-:W-:-:S04]  /*0f00*/  @UP0 USHF.R.U32.HI UR4, URZ, UR11, UR9 ;  /* 0x0000000b3f040299 */ /* 0x000fc80008011609 */
[----:B------:R-:W-:Y:S01]  /*0f10*/  ULOP3.LUT UR4, URZ, UR4, URZ, 0x33, !UPT ;  /* 0x000000043f047292 */ /* 0x000fe2000f8e333f */
[----:B------:R-:W-:Y:S11]  /*0f20*/  BRA `(.L_x_997) ;  /* 0x0000000000107947 */ /* 0x000ff60003800000 */
.L_x_996:
[----:B------:R-:W-:-:S11]  /*0f30*/  UISETP.NE.AND UP0, UPT, UR5, 0x1, UPT ;  /* 0x000000010500788c */ /* 0x000fd6000bf05270 */
[----:B------:R-:W-:Y:S02]  /*0f40*/  @UP0 ULDC.64 UR10, c[0x0][0x9e8] ;  /* 0x00027a00000a0ab9 */ /* 0x000fe40000000a00 */
[----:B------:R-:W-:-:S04]  /*0f50*/  UIMAD.WIDE.U32 UR8, UR4, UR10, URZ ;  /* 0x0000000a040872a5 */ /* 0x000fc8000f8e003f */
[----:B------:R-:W-:-:S12]  /*0f60*/  @UP0 USHF.R.U32.HI UR4, URZ, UR11, UR9 ;  /* 0x0000000b3f040299 */ /* 0x000fd80008011609 */
.L_x_997:
[----:B------:R-:W-:-:S04]  /*0f70*/  UIMAD UR4, UR4, UR5, URZ ;  /* 0x00000005040472a4 */ /* 0x000fc8000f8e023f */
[----:B------:R-:W-:-:S04]  /*0f80*/  UISETP.LT.AND UP0, UPT, UR7, UR4, UPT ;  /* 0x000000040700728c */ /* 0x000fc8000bf01270 */
[----:B------:R-:W-:-:S12]  /*0f90*/  USEL UR7, UR7, UR4, !UP0 ;  /* 0x0000000407077287 */ /* 0x000fd8000c000000 */
.L_x_995:
[----:B------:R-:W-:Y:S02]  /*0fa0*/  USHF.R.S32.HI UR4, URZ, 0x1f, UR7 ;  /* 0x0000001f3f047899 */ /* 0x000fe40008011407 */
[----:B------:R-:W-:Y:S02]  /*0fb0*/  USHF.R.U32.HI UR11, URZ, 0x10, UR6 ;  /* 0x000000103f0b7899 */ /* 0x000fe40008011606 */
[----:B------:R-:W-:Y:S02]  /*0fc0*/  ULEA.HI UR4, UR4, UR7, URZ, 0x6 ;  /* 0x0000000704047291 */ /* 0x000fe4000f8f303f */
[----:B------:R-:W-:Y:S02]  /*0fd0*/  ULOP3.LUT UR7, UR6, 0xffff, URZ, 0xc0, !UPT ;  /* 0x0000ffff06077892 */ /* 0x000fe4000f8ec03f */
[----:B------:R-:W-:-:S04]  /*0fe0*/  USHF.R.S32.HI UR4, URZ, 0x6, UR4 ;  /* 0x000000063f047899 */ /* 0x000fc80008011404 */
[----:B------:R-:W-:-:S04]  /*0ff0*/  UISETP.LT.AND UP0, UPT, URZ, UR4, UPT ;  /* 0x000000043f00728c */ /* 0x000fc8000bf01270 */
[----:B------:R-:W-:Y:S02]  /*1000*/  USEL UR10, URZ, UR4, !UP0 ;  /* 0x000000043f0a7287 */ /* 0x000fe4000c000000 */
[----:B------:R-:W-:Y:S01]  /*1010*/  UISETP.NE.AND UP0, UPT, UR11, URZ, UPT ;  /* 0x0000003f0b00728c */ /* 0x000fe2000bf05270 */
[----:B------:R-:W-:-:S03]  /*1020*/  UMOV UR4, URZ ;  /* 0x0000003f00047c82 */ /* 0x000fc60008000000 */
[----:B------:R-:W-:-:S07]  /*1030*/  ISETP.GT.AND P0, PT, R204, UR10, PT ;  /* 0x0000000acc007c0c */ /* 0x000fce000bf04270 */
[----:B------:R-:W-:-:S06]  /*1040*/  @!UP0 ULDC UR11, c[0x0][0x9f0] ;  /* 0x00027c00000b8ab9 */ /* 0x000fcc0000000800 */
[----:B------:R-:W-:Y:S05]  /*1050*/  @!P0 BRA `(.L_x_998) ;  /* 0x00000000008c8947 */ /* 0x000fea0003800000 */
[----:B------:R-:W-:Y:S01]  /*1060*/  IMAD.U32 R5, RZ, RZ, UR11 ;  /* 0x0000000bff057e24 */ /* 0x000fe2000f8e00ff */
[----:B------:R-:W-:-:S04]  /*1070*/  UMOV UR4, URZ ;  /* 0x0000003f00047c82 */ /* 0x000fc80008000000 */
[----:B------:R-:W-:-:S04]  /*1080*/  IABS R0, R5 ;  /* 0x0000000500007213 */ /* 0x000fc80000000000 */
[----:B------:R-:W-:Y:S02]  /*1090*/  R2UR UR12, R0 ;  /* 0x00000000000c72ca */ /* 0x000fe400000e0000 */
[----:B------:R-:W-:Y:S02]  /*10a0*/  IADD3 R0, R5, -0x1, R204 ;  /* 0xffffffff05007810 */ /* 0x000fe40007ffe0cc */
[----:B------:R-:W-:Y:S02]  /*10b0*/  IABS R5, R5 ;  /* 0x0000000500057213 */ /* 0x000fe40000000000 */
[----:B------:R-:W-:Y:S02]  /*10c0*/  R2UR UR6, R0 ;  /* 0x00000000000672ca */ /* 0x000fe400000e0000 */
[----:B------:R-:W-:-:S05]  /*10d0*/  IADD3 R5, RZ, -R5, RZ ;  /* 0x80000005ff057210 */ /* 0x000fca0007ffe0ff */
[----:B------:R-:W0:Y:S06]  /*10e0*/  I2F.RP R2, UR12 ;  /* 0x0000000c00027d06 */ /* 0x000e2c0008209400 */
[----:B------:R-:W-:-:S06]  /*10f0*/  UIADD3 UR6, -UR10, UR6, URZ ;  /* 0x000000060a067290 */ /* 0x000fcc000fffe13f */
[----:B------:R-:W-:Y:S01]  /*1100*/  IMAD.U32 R0, RZ, RZ, UR6 ;  /* 0x00000006ff007e24 */ /* 0x000fe2000f8e00ff */
[----:B------:R-:W-:Y:S01]  /*1110*/  ULOP3.LUT UR6, UR6, UR11, URZ, 0x3c, !UPT ;  /* 0x0000000b06067292 */ /* 0x000fe2000f8e3c3f */
[----:B0-----:R-:W0:Y:S03]  /*1120*/  MUFU.RCP R2, R2 ;  /* 0x0000000200027308 */ /* 0x001e260000001000 */
[----:B------:R-:W-:-:S04]  /*1130*/  IABS R0, R0 ;  /* 0x0000000000007213 */ /* 0x000fc80000000000 */
[----:B------:R-:W-:Y:S01]  /*1140*/  R2UR UR9, R0 ;  /* 0x00000000000972ca */ /* 0x000fe200000e0000 */
[----:B------:R-:W-:Y:S02]  /*1150*/  IMAD.MOV.U32 R0, RZ, RZ, R5 ;  /* 0x000000ffff007224 */ /* 0x000fe400078e0005 */
[----:B0-----:R-:W-:-:S06]  /*1160*/  VIADD R3, R2, 0xffffffe ;  /* 0x0ffffffe02037836 */ /* 0x001fcc0000000000 */
        /* <DEDUP_REMOVED lines=18> */
.L_x_998:
[----:B------:R-:W-:Y:S02]  /*1290*/  UIMAD UR5, UR7, UR4, UR10 ;  /* 0x00000004070572a4 */ /* 0x000fe4000f8e020a */
[----:B------:R-:W-:Y:S01]  /*12a0*/  IMAD.U32 R3, RZ, RZ, UR4 ;  /* 0x00000004ff037e24 */ /* 0x000fe2000f8e00ff */
[----:B------:R-:W-:Y:S01]  /*12b0*/  PLOP3.LUT P0, PT, PT, PT, PT, 0x80, 0x0 ;  /* 0x000000000000781c */ /* 0x000fe20003f0f070 */
[----:B------:R-:W-:Y:S01]  /*12c0*/  IMAD.MOV.U32 R2, RZ, RZ, RZ ;  /* 0x000000ffff027224 */ /* 0x000fe200078e00ff */
[----:B------:R-:W-:Y:S01]  /*12d0*/  CS2R R150, SRZ ;  /* 0x0000000000967805 */ /* 0x000fe2000001ff00 */
[----:B------:R-:W-:Y:S01]  /*12e0*/  IMAD.MOV.U32 R0, RZ, RZ, RZ ;  /* 0x000000ffff007224 */ /* 0x000fe200078e00ff */
[----:B------:R-:W-:Y:S01]  /*12f0*/  VIADDMNMX R204, R3, UR5, R204, PT ;  /* 0x0000000503cc7c46 */ /* 0x000fe2000b8001cc */
[----:B------:R-:W-:Y:S01]  /*1300*/  IMAD.U32 R201, RZ, RZ, UR5 ;  /* 0x00000005ffc97e24 */ /* 0x000fe2000f8e00ff */
[----:B------:R-:W-:Y:S02]  /*1310*/  CS2R R148, SRZ ;  /* 0x0000000000947805 */ /* 0x000fe4000001ff00 */
[----:B------:R-:W-:-:S02]  /*1320*/  CS2R R146, SRZ ;  /* 0x0000000000927805 */ /* 0x000fc4000001ff00 */
[----:B------:R-:W-:Y:S02]  /*1330*/  ISETP.GT.AND P1, PT, R204, UR5, PT ;  /* 0x00000005cc007c0c */ /* 0x000fe4000bf24270 */
        /* <DEDUP_REMOVED lines=62> */
[----:B------:R-:W-:Y:S01]  /*1720*/  SHF.R.S32.HI R56, RZ, 0x1f, R19 ;  /* 0x0000001fff387819 */ /* 0x000fe20000011413 */
[----:B------:R-:W0:Y:S01]  /*1730*/  S2UR UR7, SR_CgaCtaId ;  /* 0x00000000000779c3 */ /* 0x000e220000008800 */
[----:B------:R-:W-:Y:S02]  /*1740*/  UMOV UR6, 0x400 ;  /* 0x0000040000067882 */ /* 0x000fe40000000000 */
[----:B------:R-:W-:-:S04]  /*1750*/  LEA.HI R57, R56, R19, RZ, 0x7 ;  /* 0x0000001338397211 */ /* 0x000fc800078f38ff */
[----:B------:R-:W-:-:S05]  /*1760*/  SHF.R.S32.HI R58, RZ, 0x7, R57 ;  /* 0x00000007ff3a7819 */ /* 0x000fca0000011439 */
        /* <DEDUP_REMOVED lines=23> */
[----:B------:R-:W-:Y:S02]  /*18e0*/  IMAD.U32 R6, RZ, RZ, UR4 ;  /* 0x00000004ff067e24 */ /* 0x000fe4000f8e00ff */
[----:B------:R-:W-:-:S02]  /*18f0*/  IMAD.U32 R7, RZ, RZ, UR5 ;  /* 0x00000005ff077e24 */ /* 0x000fc4000f8e00ff */
[----:B------:R-:W-:Y:S02]  /*1900*/  IMAD.MOV.U32 R8, RZ, RZ, 0x70 ;  /* 0x00000070ff087424 */ /* 0x000fe400078e00ff */
[----:B------:R-:W-:Y:S02]  /*1910*/  IMAD.MOV.U32 R12, RZ, RZ, 0x1 ;  /* 0x00000001ff0c7424 */ /* 0x000fe400078e00ff */
[----:B0-----:R-:W-:-:S07]  /*1920*/  IMAD.MOV.U32 R13, RZ, RZ, RZ ;  /* 0x000000ffff0d7224 */ /* 0x001fce00078e00ff */
[----:B------:R-:W-:-:S07]  /*1930*/  LEPC R20, `(.L_x_1000) ;  /* 0x000000001014794e */ /* 0x000fce0000000000 */
[----:B-1----:R-:W-:Y:S05]  /*1940*/  CALL.ABS.NOINC R2 ;  /* 0x0000000002007343 */ /* 0x002fea0003c00000 */
.L_x_1000:
[----:B------:R-:W-:Y:S02]  /*1950*/  R2UR UR4, R16 ;  /* 0x00000000100472ca */ /* 0x000fe400000e0000 */
[----:B------:R-:W-:-:S11]  /*1960*/  SHF.L.U32 R0, RZ, 0x1f, RZ ;  /* 0x0000001fff007819 */ /* 0x000fd600000006ff */
[----:B------:R-:W0:Y:S02]  /*1970*/  SYNCS.PHASECHK.TRANS64.TRYWAIT P0, [UR4+0x30800], R0 ;  /* 0x03080000ff0075a7 */ /* 0x000e240008000144 */
[----:B0-----:R-:W-:Y:S05]  /*1980*/  @!P0 BRA `(.L_x_1001) ;  /* 0x0000011400cc8947 */ /* 0x001fea0003800000 */
.L_x_1134:
[----:B------:R-:W2:Y:S02]  /*1990*/  LDL R2, [R1+0x4] ;  /* 0x0000040001027983 */ /* 0x000ea40000100800 */
[----:B--2---:R-:W-:-:S13]  /*19a0*/  R2UR UR4, R2 ;  /* 0x00000000020472ca */ /* 0x004fda00000e0000 */
[----:B------:R-:W-:-:S06]  /*19b0*/  ULOP3.LUT UR4, UR4, 0x1, URZ, 0xfc, !UPT ;  /* 0x0000000104047892 */ /* 0x000fcc000f8efc3f */
[----:B------:R-:W-:-:S05]  /*19c0*/  IMAD.U32 R2, RZ, RZ, UR4 ;  /* 0x00000004ff027e24 */ /* 0x000fca000f8e00ff */
[----:B------:R-:W-:-:S13]  /*19d0*/  ISETP.NE.AND P0, PT, R2, 0x3, PT ;  /* 0x000000030200780c */ /* 0x000fda0003f05270 */
[----:B------:R-:W-:Y:S05]  /*19e0*/  @!P0 BRA `(.L_x_1002) ;  /* 0x0000000000048947 */ /* 0x000fea0003800000 */
[----:B------:R-:W-:Y:S01]  /*19f0*/  BPT.TRAP 0x1 ;  /* 0x000000040000795c */ /* 0x000fe20000300000 */
.L_x_1002:
[----:B------:R-:W-:-:S13]  /*1a00*/  R2UR UR4, R16 ;  /* 0x00000000100472ca */ /* 0x000fda00000e0000 */
[----:B------:R1:W2:Y:S01]  /*1a10*/  SYNCS.PHASECHK.TRANS64.TRYWAIT P1, [UR4+0x30830], R0 ;  /* 0x03083000ff0075a7 */ /* 0x0002a20008020144 */
[----:B------:R-:W-:Y:S05]  /*1a20*/  @!P0 BRA `(.L_x_1003) ;  /* 0x0000000000048947 */ /* 0x000fea0003800000 */
[----:B------:R-:W-:Y:S01]  /*1a30*/  BPT.TRAP 0x1 ;  /* 0x000000040000795c */ /* 0x000fe20000300000 */
.L_x_1003:
[----:B------:R-:W-:-:S05]  /*1a40*/  IMAD.U32 R6, RZ, RZ, UR36 ;  /* 0x00000024ff067e24 */ /* 0x000fca000f8e00ff */
[----:B------:R-:W-:Y:S01]  /*1a50*/  LOP3.LUT R6, R6, 0x10000, RZ, 0xfc, !PT ;  /* 0x0001000006067812 */ /* 0x000fe200078efcff */
[----:B--2---:R-:W-:Y:S06]  /*1a60*/  @P1 BRA `(.L_x_1004) ;  /* 0x00000000000c1947 */ /* 0x004fec0003800000 */
[----:B------:R-:W-:-:S13]  /*1a70*/  R2UR UR4, R16 ;  /* 0x00000000100472ca */ /* 0x000fda00000e0000 */
[----:B------:R-:W2:Y:S02]  /*1a80*/  SYNCS.PHASECHK.TRANS64.TRYWAIT P1, [UR4+0x30830], R0 ;  /* 0x03083000ff0075a7 */ /* 0x000ea40008020144 */
[----:B--2---:R-:W-:Y:S05]  /*1a90*/  @!P1 BRA `(.L_x_1005) ;  /* 0x0000011400a49947 */ /* 0x004fea0003800000 */
.L_x_1004:
[----:B------:R-:W-:Y:S05]  /*1aa0*/  WARPSYNC.ALL ;  /* 0x0000000000007948 */ /* 0x000fea0003800000 */
[----:B------:R-:W-:Y:S02]  /*1ab0*/  MOV R7, 0x40000040 ;  /* 0x4000004000077802 */ /* 0x000fe40000000f00 */
[----:B------:R-:W-:Y:S01]  /*1ac0*/  R2UR UR4, R16 ;  /* 0x00000000100472ca */ /* 0x000fe200000e0000 */
[----:B------:R-:W-:Y:S01]  /*1ad0*/  WARPGROUP.ARRIVE ;  /* 0x00000000000079c5 */ /* 0x000fe20000000000 */
[----:B------:R-:W-:Y:S01]  /*1ae0*/  R2UR UR8, R6 ;  /* 0x00000000060872ca */ /* 0x000fe200000e0000 */
[----:B------:R-:W-:Y:S01]  /*1af0*/  UMOV UR11, 0x40000040 ;  /* 0x40000040000b7882 */ /* 0x000fe20000000000 */
[----:B------:R-:W-:Y:S01]  /*1b00*/  R2UR UR9, R7 ;  /* 0x00000000070972ca */ /* 0x000fe200000e0000 */
[----:B------:R-:W-:Y:S01]  /*1b10*/  UMOV UR13, 0x40000040 ;  /* 0x40000040000d7882 */ /* 0x000fe20000000000 */
[----:B------:R-:W-:Y:S01]  /*1b20*/  UMOV UR7, 0x40000040 ;  /* 0x4000004000077882 */ /* 0x000fe20000000000 */
[----:B------:R-:W-:Y:S01]  /*1b30*/  UMOV UR5, UR13 ;  /* 0x0000000d00057c82 */ /* 0x000fe20008000000 */
[----:B------:R-:W-:Y:S01]  /*1b40*/  IMAD.U32 R11, RZ, RZ, UR13 ;  /* 0x0000000dff0b7e24 */ /* 0x000fe2000f8e00ff */
[----:B------:R-:W-:Y:S01]  /*1b50*/  UMOV UR13, 0x40000040 ;  /* 0x40000040000d7882 */ /* 0x000fe20000000000 */
[----:B------:R-:W-:Y:S01]  /*1b60*/  UMOV UR15, 0x40000040 ;  /* 0x40000040000f7882 */ /* 0x000fe20000000000 */
[----:B------:R-:W-:Y:S01]  /*1b70*/  UMOV UR17, 0x40000040 ;  /* 0x4000004000117882 */ /* 0x000fe20000000000 */
[----:B------:R-:W-:Y:S01]  /*1b80*/  UMOV UR21, 0x40000040 ;  /* 0x4000004000157882 */ /* 0x000fe20000000000 */
[----:B------:R-:W-:Y:S01]  /*1b90*/  UIADD3 UR4, UR4, 0x20400, URZ ;  /* 0x0002040004047890 */ /* 0x000fe2000fffe03f */
[----:B------:R-:W-:Y:S01]  /*1ba0*/  UMOV UR25, 0x40000040 ;  /* 0x4000004000197882 */ /* 0x000fe20000000000 */
[----:B------:R-:W-:-:S02]  /*1bb0*/  UMOV UR29, 0x40000040 ;  /* 0x40000040001d7882 */ /* 0x000fc40000000000 */
[----:B------:R-:W-:Y:S01]  /*1bc0*/  USHF.R.U32.HI UR4, URZ, 0x4, UR4 ;  /* 0x000000043f047899 */ /* 0x000fe20008011604 */
[----:B------:R-:W-:Y:S01]  /*1bd0*/  UMOV UR33, 0x40000040 ;  /* 0x4000004000217882 */ /* 0x000fe20000000000 */
[----:B------:R-:W-:Y:S02]  /*1be0*/  UMOV UR37, 0x40000040 ;  /* 0x4000004000257882 */ /* 0x000fe40000000000 */
[----:B------:R-:W-:Y:S01]  /*1bf0*/  ULOP3.LUT UR4, UR4, 0x3fff, URZ, 0xc0, !UPT ;  /* 0x00003fff04047892 */ /* 0x000fe2000f8ec03f */
[----:B------:R-:W-:Y:S01]  /*1c00*/  UMOV UR41, 0x40000040 ;  /* 0x4000004000297882 */ /* 0x000fe20000000000 */
[----:B------:R-:W-:Y:S02]  /*1c10*/  UMOV UR45, 0x40000040 ;  /* 0x40000040002d7882 */ /* 0x000fe40000000000 */
[----:B------:R-:W-:Y:S01]  /*1c20*/  ULOP3.LUT UR18, UR4, 0x10000, URZ, 0xfc, !UPT ;  /* 0x0001000004127892 */ /* 0x000fe2000f8efc3f */
[----:B------:R-:W-:Y:S01]  /*1c30*/  UMOV UR49, 0x40000040 ;  /* 0x4000004000317882 */ /* 0x000fe20000000000 */
[----:B------:R-:W-:-:S02]  /*1c40*/  UMOV UR53, 0x40000040 ;  /* 0x4000004000357882 */ /* 0x000fc40000000000 */
[----:B------:R-:W-:Y:S02]  /*1c50*/  UIADD3 UR6, UR18, 0x2, URZ ;  /* 0x0000000212067890 */ /* 0x000fe4000fffe03f */
[----:B------:R-:W-:Y:S02]  /*1c60*/  UIADD3 UR14, UR18, 0x200, URZ ;  /* 0x00000200120e7890 */ /* 0x000fe4000fffe03f */
[----:B------:R-:W-:Y:S01]  /*1c70*/  IMAD.U32 R21, RZ, RZ, UR18 ;  /* 0x00000012ff157e24 */ /* 0x000fe2000f8e00ff */
[----:B------:R-:W-:Y:S02]  /*1c80*/  UMOV UR10, UR18 ;  /* 0x00000012000a7c82 */ /* 0x000fe40008000000 */
[----:B------:R-:W-:Y:S01]  /*1c90*/  HGMMA.64x64x16.F32 R24, gdesc[UR8], RZ, !UPT, gsb0 ;  /* 0x00e00000081879f0 */ /* 0x000fe2000c0008ff */
[----:B------:R-:W-:Y:S01]  /*1ca0*/  R2UR UR10, R6 ;  /* 0x00000000060a72ca */ /* 0x000fe200000e0000 */
[----:B------:R-:W-:Y:S02]  /*1cb0*/  UMOV UR9, 0x40000040 ;  /* 0x4000004000097882 */ /* 0x000fe40000000000 */
[----:B------:R-:W-:-:S10]  /*1cc0*/  IMAD.U32 R15, RZ, RZ, UR9 ;  /* 0x00000009ff0f7e24 */ /* 0x000fd4000f8e00ff */
[----:B------:R-:W-:Y:S02]  /*1cd0*/  UIADD3 UR4, UR10, 0x2, URZ ;  /* 0x000000020a047890 */ /* 0x000fe4000fffe03f */
[----:B------:R-:W-:Y:S02]  /*1ce0*/  UIADD3 UR16, UR10, 0x402, URZ ;  /* 0x000004020a107890 */ /* 0x000fe4000fffe03f */
[----:B------:R-:W-:Y:S02]  /*1cf0*/  UIADD3 UR20, UR10, 0x404, URZ ;  /* 0x000004040a147890 */ /* 0x000fe4000fffe03f */
[----:B------:R-:W-:Y:S01]  /*1d00*/  UIADD3 UR24, UR10, 0x406, URZ ;  /* 0x000004060a187890 */ /* 0x000fe2000fffe03f */
[----:B------:R-:W-:Y:S01]  /*1d10*/  UMOV UR12, UR4 ;  /* 0x00000004000c7c82 */ /* 0x000fe20008000000 */
[----:B------:R-:W-:Y:S01]  /*1d20*/  UIADD3 UR28, UR10, 0x800, URZ ;  /* 0x000008000a1c7890 */ /* 0x000fe2000fffe03f */
[----:B------:R-:W-:Y:S01]  /*1d30*/  IMAD.U32 R10, RZ, RZ, UR12 ;  /* 0x0000000cff0a7e24 */ /* 0x000fe2000f8e00ff */
[----:B------:R-:W-:Y:S01]  /*1d40*/  UMOV UR4, UR12 ;  /* 0x0000000c00047c82 */ /* 0x000fe20008000000 */
[----:B------:R-:W-:-:S02]  /*1d50*/  UIADD3 UR12, UR10, 0x400, URZ ;  /* 0x000004000a0c7890 */ /* 0x000fc4000fffe03f */
[----:B------:R-:W-:Y:S02]  /*1d60*/  UIADD3 UR32, UR10, 0x802, URZ ;  /* 0x000008020a207890 */ /* 0x000fe4000fffe03f */
[----:B------:R-:W-:Y:S02]  /*1d70*/  UIADD3 UR36, UR10, 0x804, URZ ;  /* 0x000008040a247890 */ /* 0x000fe4000fffe03f */
[----:B------:R-:W-:Y:S02]  /*1d80*/  UIADD3 UR40, UR10, 0x806, URZ ;  /* 0x000008060a287890 */ /* 0x000fe4000fffe03f */
[----:B------:R-:W-:Y:S02]  /*1d90*/  UIADD3 UR44, UR10, 0xc00, URZ ;  /* 0x00000c000a2c7890 */ /* 0x000fe4000fffe03f */
[----:B------:R-:W-:Y:S02]  /*1da0*/  UIADD3 UR48, UR10, 0xc02, URZ ;  /* 0x00000c020a307890 */ /* 0x000fe4000fffe03f */
[----:B------:R-:W-:Y:S01]  /*1db0*/  UIADD3 UR52, UR10, 0xc04, URZ ;  /* 0x00000c040a347890 */ /* 0x000fe2000fffe03f */
[----:B------:R-:W-:-:S02]  /*1dc0*/  WARPGROUP.DEPBAR.LE gsb0, 0x0 ;  /* 0x00008000000079c5 */ /* 0x000fc40000010000 */
[----:B------:R-:W-:-:S06]  /*1dd0*/  WARPGROUP.ARRIVE ;  /* 0x00000000000079c5 */ /* 0x000fcc0000000000 */
[----:B------:R-:W-:Y:S01]  /*1de0*/  HGMMA.64x64x16.F32 R24, gdesc[UR4], R24, gsb0 ;  /* 0x00e00000041879f0 */ /* 0x000fe20008000818 */
[----:B------:R-:W-:Y:S02]  /*1df0*/  UIADD3 UR4, UR10, 0x4, URZ ;  /* 0x000000040a047890 */ /* 0x000fe4000fffe03f */
[----:B------:R-:W-:Y:S01]  /*1e00*/  UIADD3 UR6, UR18, 0x4, URZ ;  /* 0x0000000412067890 */ /* 0x000fe2000fffe03f */
[----:B------:R-:W-:Y:S01]  /*1e10*/  UMOV UR5, UR9 ;  /* 0x0000000900057c82 */ /* 0x000fe20008000000 */
[----:B------:R-:W-:Y:S01]  /*1e20*/  UMOV UR7, 0x40000040 ;  /* 0x4000004000077882 */ /* 0x000fe20000000000 */
[----:B------:R-:W-:Y:S02]  /*1e30*/  UMOV UR9, 0x40000040 ;  /* 0x4000004000097882 */ /* 0x000fe40000000000 */
[----:B------:R-:W-:Y:S02]  /*1e40*/  UMOV UR8, UR4 ;  /* 0x0000000400087c82 */ /* 0x000fe40008000000 */
[----:B------:R-:W-:Y:S01]  /*1e50*/  UMOV UR4, UR8 ;  /* 0x0000000800047c82 */ /* 0x000fe20008000000 */
[----:B------:R-:W-:Y:S01]  /*1e60*/  IMAD.U32 R14, RZ, RZ, UR8 ;  /* 0x00000008ff0e7e24 */ /* 0x000fe2000f8e00ff */
[----:B------:R-:W-:-:S02]  /*1e70*/  UIADD3 UR8, UR10, 0x6, URZ ;  /* 0x000000060a087890 */ /* 0x000fc4000fffe03f */
[----:B------:R-:W-:Y:S01]  /*1e80*/  UIADD3 UR10, UR10, 0xc06, URZ ;  /* 0x00000c060a0a7890 */ /* 0x000fe2000fffe03f */
[----:B------:R-:W-:Y:S02]  /*1e90*/  WARPGROUP.DEPBAR.LE gsb0, 0x0 ;  /* 0x00008000000079c5 */ /* 0x000fe40000010000 */
[----:B------:R-:W-:-:S06]  /*1ea0*/  WARPGROUP.ARRIVE ;  /* 0x00000000000079c5 */ /* 0x000fcc0000000000 */
[----:B------:R-:W-:Y:S01]  /*1eb0*/  HGMMA.64x64x16.F32 R24, gdesc[UR4], R24, gsb0 ;  /* 0x00e00000041879f0 */ /* 0x000fe20008000818 */
[----:B------:R-:W-:Y:S01]  /*1ec0*/  UIADD3 UR6, UR18, 0x6, URZ ;  /* 0x0000000612067890 */ /* 0x000fe2000fffe03f */
[----:B------:R-:W-:Y:S01]  /*1ed0*/  UMOV UR4, UR8 ;  /* 0x0000000800047c82 */ /* 0x000fe20008000000 */
[----:B------:R-:W-:Y:S01]  /*1ee0*/  UMOV UR5, UR9 ;  /* 0x0000000900057c82 */ /* 0x000fe20008000000 */
[----:B------:R-:W-:Y:S01]  /*1ef0*/  UMOV UR7, 0x40000040 ;  /* 0x4000004000077882 */ /* 0x000fe20000000000 */
        /* <DEDUP_REMOVED lines=9> */
[----:B------:R-:W-:Y:S03]  /*1f90*/  HGMMA.64x64x16.F32 R24, gdesc[UR12], R24, gsb0 ;  /* 0x00e000000c1879f0 */ /* 0x000fe60008000818 */
        /* <DEDUP_REMOVED lines=68> */
[----:B------:R-:W-:Y:S01]  /*23e0*/  UMOV UR5, 0x40000040 ;  /* 0x4000004000057882 */ /* 0x000fe20000000000 */
[----:B------:R-:W-:Y:S01]  /*23f0*/  UMOV UR7, 0x40000040 ;  /* 0x4000004000077882 */ /* 0x000fe20000000000 */
[----:B------:R-:W-:Y:S01]  /*2400*/  MOV R12, UR4 ;  /* 0x00000004000c7c02 */ /* 0x000fe20008000f00 */
[----:B------:R-:W-:Y:S01]  /*2410*/  IMAD.U32 R13, RZ, RZ, UR5 ;  /* 0x00000005ff0d7e24 */ /* 0x000fe2000f8e00ff */
[----:B------:R-:W-:Y:S02]  /*2420*/  WARPGROUP.DEPBAR.LE gsb0, 0x0 ;  /* 0x00008000000079c5 */ /* 0x000fe40000010000 */
[----:B------:R-:W-:-:S06]  /*2430*/  WARPGROUP.ARRIVE ;  /* 0x00000000000079c5 */ /* 0x000fcc0000000000 */
[----:B------:R-:W-:Y:S03]  /*2440*/  HGMMA.64x64x16.F32 R24, gdesc[UR4], R24, gsb0 ;  /* 0x00e00000041879f0 */ /* 0x000fe60008000818 */
[----:B------:R-:W-:Y:S02]  /*2450*/  WARPGROUP.DEPBAR.LE gsb0, 0x0 ;  /* 0x00008000000079c5 */ /* 0x000fe40000010000 */
[----:B------:R-:W-:Y:S05]  /*2460*/  @!P0 BRA `(.L_x_1006) ;  /* 0x0000000000048947 */ /* 0x000fea0003800000 */
[----:B------:R-:W-:Y:S01]  /*2470*/  BPT.TRAP 0x1 ;  /* 0x000000040000795c */ /* 0x000fe20000300000 */
.L_x_1006:
[----:B01----:R-:W-:Y:S01]  /*2480*/  LOP3.LUT R0, R57, 0xffffff80, RZ, 0xc0, !PT ;  /* 0xffffff8039007812 */ /* 0x003fe200078ec0ff */
[----:B------:R-:W-:Y:S01]  /*2490*/  ULDC UR7, c[0x0][0x2f0] ;  /* 0x0000bc0000077ab9 */ /* 0x000fe20000000800 */
[----:B------:R-:W-:Y:S02]  /*24a0*/  R2UR UR5, R23 ;  /* 0x00000000170572ca */ /* 0x000fe400000e0000 */
[----:B------:R-:W-:Y:S01]  /*24b0*/  LEA.HI R56, R56, R19, RZ, 0x2 ;  /* 0x0000001338387211 */ /* 0x000fe200078f10ff */
[----:B------:R-:W-:Y:S01]  /*24c0*/  IMAD.IADD R0, R19, 0x1, -R0 ;  /* 0x0000000113007824 */ /* 0x000fe200078e0a00 */
[----:B------:R-:W-:Y:S02]  /*24d0*/  LEA.HI R5, R58, R58, RZ, 0x1 ;  /* 0x0000003a3a057211 */ /* 0x000fe400078f08ff */
[----:B------:R-:W-:Y:S02]  /*24e0*/  LOP3.LUT R56, R56, 0xfffffffc, RZ, 0xc0, !PT ;  /* 0xfffffffc38387812 */ /* 0x000fe400078ec0ff */
[----:B------:R-:W-:-:S02]  /*24f0*/  SHF.R.S32.HI R3, RZ, 0x1f, R0 ;  /* 0x0000001fff037819 */ /* 0x000fc40000011400 */
[----:B------:R-:W-:Y:S01]  /*2500*/  LOP3.LUT R5, R5, 0x3fffffe, RZ, 0xc0, !PT ;  /* 0x03fffffe05057812 */ /* 0x000fe200078ec0ff */
[----:B------:R-:W-:Y:S01]  /*2510*/  IMAD.IADD R56, R19, 0x1, -R56 ;  /* 0x0000000113387824 */ /* 0x000fe200078e0a38 */
[CC--:B------:R-:W-:Y:S01]  /*2520*/  LEA.HI R2, R3.reuse, R0.reuse, RZ, 0x2 ;  /* 0x0000000003027211 */ /* 0x0c0fe200078f10ff */
[----:B------:R-:W-:Y:S01]  /*2530*/  UISETP.NE.AND UP1, UPT, UR5, URZ, UPT ;  /* 0x0000003f0500728c */ /* 0x000fe2000bf25270 */
[----:B------:R-:W-:Y:S01]  /*2540*/  LEA.HI R4, R3, R0, RZ, 0x5 ;  /* 0x0000000003047211 */ /* 0x000fe200078f28ff */
[----:B------:R-:W-:Y:S01]  /*2550*/  IMAD.IADD R5, R58, 0x1, -R5 ;  /* 0x000000013a057824 */ /* 0x000fe200078e0a05 */
[--C-:B------:R-:W-:Y:S02]  /*2560*/  SHF.R.S32.HI R3, RZ, 0x2, R2.reuse ;  /* 0x00000002ff037819 */ /* 0x100fe40000011402 */
[----:B------:R-:W-:Y:S02]  /*2570*/  SHF.R.S32.HI R8, RZ, 0x1f, R2 ;  /* 0x0000001fff087819 */ /* 0x000fe40000011402 */
[----:B------:R-:W-:-:S02]  /*2580*/  SHF.R.S32.HI R4, RZ, 0x5, R4 ;  /* 0x00000005ff047819 */ /* 0x000fc40000011404 */
[----:B------:R-:W-:Y:S02]  /*2590*/  LEA.HI R8, R8, R3, RZ, 0x3 ;  /* 0x0000000308087211 */ /* 0x000fe400078f18ff */
[----:B------:R-:W-:Y:S01]  /*25a0*/  LEA.HI R9, R56, R56, RZ, 0x1 ;  /* 0x0000003838097211 */ /* 0x000fe200078f08ff */
[----:B------:R-:W-:Y:S01]  /*25b0*/  @UP1 ULDC UR5, c[0x0][0x450] ;  /* 0x0001140000051ab9 */ /* 0x000fe20000000800 */
[----:B------:R-:W-:Y:S02]  /*25c0*/  LEA R4, R4, UR38, 0x4 ;  /* 0x0000002604047c11 */ /* 0x000fe4000f8e20ff */
[----:B------:R-:W-:Y:S02]  /*25d0*/  LOP3.LUT R8, R8, 0xfffffff8, RZ, 0xc0, !PT ;  /* 0xfffffff808087812 */ /* 0x000fe400078ec0ff */
[----:B------:R-:W-:Y:S02]  /*25e0*/  R2UR UR4, R22 ;  /* 0x00000000160472ca */ /* 0x000fe400000e0000 */
[----:B------:R-:W-:-:S02]  /*25f0*/  LOP3.LUT R9, R9, 0x1ffffffe, RZ, 0xc0, !PT ;  /* 0x1ffffffe09097812 */ /* 0x000fc400078ec0ff */
[----:B------:R-:W-:Y:S01]  /*2600*/  IADD3 R4, R4, R3, -R8 ;  /* 0x0000000304047210 */ /* 0x000fe20007ffe808 */
[----:B------:R-:W-:Y:S01]  /*2610*/  IMAD.MOV.U32 R3, RZ, RZ, -0x40 ;  /* 0xffffffc0ff037424 */ /* 0x000fe200078e00ff */
[----:B------:R-:W-:Y:S01]  /*2620*/  PLOP3.LUT P1, PT, PT, PT, UP1, 0x80, 0x0 ;  /* 0x000000000000781c */ /* 0x000fe20003f2f018 */
[----:B------:R-:W-:Y:S01]  /*2630*/  IMAD.IADD R9, R56, 0x1, -R9 ;  /* 0x0000000138097824 */ /* 0x000fe200078e0a09 */
[----:B------:R-:W-:Y:S01]  /*2640*/  R2UR UR6, R16 ;  /* 0x00000000100672ca */ /* 0x000fe200000e0000 */
[----:B------:R-:W-:Y:S01]  /*2650*/  IMAD R60, R204, R3, 0x40 ;  /* 0x00000040cc3c7424 */ /* 0x000fe200078e0203 */
[----:B------:R-:W-:Y:S02]  /*2660*/  LEA R4, R5, R4, 0x6 ;  /* 0x0000000405047211 */ /* 0x000fe400078e30ff */
[----:B------:R-:W-:Y:S01]  /*2670*/  PLOP3.LUT P2, PT, PT, PT, UP1, 0x80, 0x0 ;  /* 0x000000000000781c */ /* 0x000fe20003f4f018 */
[----:B------:R-:W-:Y:S01]  /*2680*/  UISETP.NE.AND UP0, UPT, UR4, URZ, UPT ;  /* 0x0000003f0400728c */ /* 0x000fe2000bf05270 */
[----:B------:R-:W-:Y:S01]  /*2690*/  LOP3.LUT R3, R2, 0x7ffffffc, RZ, 0xc0, !PT ;  /* 0x7ffffffc02037812 */ /* 0x000fe200078ec0ff */
[----:B------:R-:W-:Y:S01]  /*26a0*/  IMAD R19, R9, 0x8, R4 ;  /* 0x0000000809137824 */ /* 0x000fe200078e0204 */
[----:B------:R-:W-:Y:S01]  /*26b0*/  @UP1 ULDC UR4, c[0x0][0x44c] ;  /* 0x0001130000041ab9 */ /* 0x000fe20000000800 */
[----:B------:R-:W-:-:S02]  /*26c0*/  LEA R58, R204, 0xffffffc0, 0x6 ;  /* 0xffffffc0cc3a7811 */ /* 0x000fc400078e30ff */
[----:B------:R-:W-:Y:S01]  /*26d0*/  @P1 IMAD.HI.U32 R5, R19, UR4, RZ ;  /* 0x0000000413051c27 */ /* 0x000fe2000f8e00ff */
[----:B------:R-:W-:Y:S01]  /*26e0*/  PLOP3.LUT P1, PT, PT, PT, UP0, 0x40, 0x0 ;  /* 0x000000000000781c */ /* 0x000fe20003f2e808 */
[----:B------:R-:W-:Y:S01]  /*26f0*/  UIADD3 UR4, UR6, 0x30840, URZ ;  /* 0x0003084006047890 */ /* 0x000fe2000fffe03f */
[----:B------:R-:W0:Y:S01]  /*2700*/  S2UR UR6, SR_CgaCtaId ;  /* 0x00000000000679c3 */ /* 0x000e220000008800 */
[----:B------:R-:W-:Y:S02]  /*2710*/  IMAD.MOV.U32 R4, RZ, RZ, R19 ;  /* 0x000000ffff047224 */ /* 0x000fe400078e0013 */
[----:B------:R-:W-:Y:S01]  /*2720*/  @P2 SHF.R.U32.HI R4, RZ, UR5, R5 ;  /* 0x00000005ff042c19 */ /* 0x000fe20008011605 */
[----:B------:R-:W-:Y:S01]  /*2730*/  IMAD.IADD R8, R0, 0x1, -R3 ;  /* 0x0000000100087824 */ /* 0x000fe200078e0a03 */
[----:B------:R-:W-:Y:S01]  /*2740*/  ULDC UR5, c[0x0][0x288] ;  /* 0x0000a20000057ab9 */ /* 0x000fe20000000800 */
[----:B------:R-:W-:Y:S01]  /*2750*/  VIADD R3, R60, 0x1 ;  /* 0x000000013c037836 */ /* 0x000fe20000000000 */
[----:B------:R-:W-:Y:S01]  /*2760*/  MOV R20, UR5 ;  /* 0x0000000500147c02 */ /* 0x000fe20008000f00 */
[----:B------:R-:W1:Y:S02]  /*2770*/  SHFL.IDX PT, R56, R4, RZ, 0x1c1f ;  /* 0x001c1fff04387589 */ /* 0x000e6400000e0000 */
[----:B------:R-:W-:-:S02]  /*2780*/  IMAD R0, R8, -0x2, R3 ;  /* 0xfffffffe08007824 */ /* 0x000fc400078e0203 */
[C---:B------:R-:W-:Y:S02]  /*2790*/  IMAD R3, R17.reuse, UR7, R60 ;  /* 0x0000000711037c24 */ /* 0x040fe4000f8e023c */
[----:B------:R-:W-:Y:S02]  /*27a0*/  IMAD R5, R17, UR7, R0 ;  /* 0x0000000711057c24 */ /* 0x000fe4000f8e0200 */
[----:B------:R-:W-:Y:S02]  /*27b0*/  IMAD R9, R8, -0x2, R3 ;  /* 0xfffffffe08097824 */ /* 0x000fe400078e0203 */
[----:B------:R-:W-:Y:S01]  /*27c0*/  IMAD.IADD R5, R5, 0x1, -R20 ;  /* 0x0000000105057824 */ /* 0x000fe200078e0a14 */
[----:B0-----:R-:W-:-:S03]  /*27d0*/  UPRMT UR4, UR6, 0x654, UR4 ;  /* 0x0000065406047896 */ /* 0x001fc60008000004 */
[----:B------:R-:W-:Y:S02]  /*27e0*/  ULDC UR6, c[0x0][0x9e0] ;  /* 0x0002780000067ab9 */ /* 0x000fe40000000800 */
[----:B------:R-:W-:-:S04]  /*27f0*/  VIADD R62, R5, UR6 ;  /* 0x00000006053e7c36 */ /* 0x000fc80008000000 */
[----:B------:R-:W-:Y:S01]  /*2800*/  SYNCS.ARRIVE.TRANS64.RED.A1T0 RZ, [UR4], RZ ;  /* 0x000000ffffff79a7 */ /* 0x000fe20008100404 */
[----:B------:R-:W-:Y:S01]  /*2810*/  ULDC UR4, c[0x0][0x9dc] ;  /* 0x0002770000047ab9 */ /* 0x000fe20000000800 */
[----:B-1----:R-:W-:Y:S01]  /*2820*/  VIADDMNMX R0, R56, R62, R9, PT ;  /* 0x0000003e38007246 */ /* 0x002fe20003800109 */
[----:B------:R-:W-:-:S06]  /*2830*/  ULOP3.LUT UR10, URZ, UR4, URZ, 0x33, !UPT ;  /* 0x000000043f0a7292 */ /* 0x000fcc000f8e333f */
[----:B------:R-:W-:Y:S02]  /*2840*/  VIADD R5, R5, UR10 ;  /* 0x0000000a05057c36 */ /* 0x000fe40008000000 */
[----:B------:R-:W-:Y:S02]  /*2850*/  IMAD.U32 R200, RZ, RZ, UR10 ;  /* 0x0000000affc87e24 */ /* 0x000fe4000f8e00ff */
[----:B------:R-:W-:Y:S01]  /*2860*/  IMAD.IADD R2, R5, 0x1, R56 ;  /* 0x0000000105027824 */ /* 0x000fe200078e0238 */
[----:B------:R-:W-:Y:S06]  /*2870*/  @P1 BRA `(.L_x_1007) ;  /* 0x0000000000641947 */ /* 0x000fec0003800000 */
[----:B------:R-:W-:Y:S01]  /*2880*/  IMAD R3, R17, UR7, R56 ;  /* 0x0000000711037c24 */ /* 0x000fe2000f8e0238 */
[----:B------:R-:W-:Y:S04]  /*2890*/  BSSY B0, `(.L_x_1008) ;  /* 0x0000013000007945 */ /* 0x000fe80003800000 */
[----:B------:R-:W-:-:S04]  /*28a0*/  IADD3 R3, R3, -R20, RZ ;  /* 0x8000001403037210 */ /* 0x000fc80007ffe0ff */
[----:B------:R-:W-:-:S13]  /*28b0*/  ISETP.GT.AND P1, PT, R3, -0x1, PT ;  /* 0xffffffff0300780c */ /* 0x000fda0003f24270 */
[----:B------:R-:W-:Y:S05]  /*28c0*/  @P1 BRA `(.L_x_1009) ;  /* 0x0000000000241947 */ /* 0x000fea0003800000 */
[----:B------:R-:W-:Y:S01]  /*28d0*/  ULDC UR4, c[0x0][0x9e4] ;  /* 0x0002790000047ab9 */ /* 0x000fe20000000800 */
[----:B------:R-:W-:Y:S01]  /*28e0*/  LOP3.LUT R3, RZ, R3, RZ, 0x33, !PT ;  /* 0x00000003ff037212 */ /* 0x000fe200078e33ff */
[----:B------:R-:W-:-:S05]  /*28f0*/  IMAD.U32 R57, RZ, RZ, UR4 ;  /* 0x00000004ff397e24 */ /* 0x000fca000f8e00ff */
[----:B------:R-:W-:-:S13]  /*2900*/  ISETP.NE.AND P1, PT, R57, 0x1, PT ;  /* 0x000000013900780c */ /* 0x000fda0003f25270 */
[----:B------:R-:W0:Y:S02]  /*2910*/  @P1 LDC.64 R64, c[0x0][0x9e8] ;  /* 0x00027a00ff401b82 */ /* 0x000e240000000a00 */
[----:B0-----:R-:W-:-:S05]  /*2920*/  @P1 IMAD.HI.U32 R56, R3, R64, RZ ;  /* 0x0000004003381227 */ /* 0x001fca00078e00ff */
[----:B------:R-:W-:-:S04]  /*2930*/  @P1 SHF.R.U32.HI R3, RZ, R65, R56 ;  /* 0x00000041ff031219 */ /* 0x000fc80000011638 */
[----:B------:R-:W-:Y:S01]  /*2940*/  LOP3.LUT R3, RZ, R3, RZ, 0x33, !PT ;  /* 0x00000003ff037212 */ /* 0x000fe200078e33ff */
[----:B------:R-:W-:Y:S06]  /*2950*/  BRA `(.L_x_1010) ;  /* 0x0000000000187947 */ /* 0x000fec0003800000 */
.L_x_1009:
[----:B------:R-:W-:Y:S02]  /*2960*/  ULDC UR4, c[0x0][0x9e4] ;  /* 0x0002790000047ab9 */ /* 0x000fe40000000800 */
[----:B------:R-:W-:-:S05]  /*2970*/  IMAD.U32 R57, RZ, RZ, UR4 ;  /* 0x00000004ff397e24 */ /* 0x000fca000f8e00ff */
[----:B------:R-:W-:-:S13]  /*2980*/  ISETP.NE.AND P1, PT, R57, 0x1, PT ;  /* 0x000000013900780c */ /* 0x000fda0003f25270 */
[----:B------:R-:W0:Y:S02]  /*2990*/  @P1 LDC.64 R64, c[0x0][0x9e8] ;  /* 0x00027a00ff401b82 */ /* 0x000e240000000a00 */
[----:B0-----:R-:W-:-:S05]  /*29a0*/  @P1 IMAD.HI.U32 R56, R3, R64, RZ ;  /* 0x0000004003381227 */ /* 0x001fca00078e00ff */
[----:B------:R-:W-:-:S07]  /*29b0*/  @P1 SHF.R.U32.HI R3, RZ, R65, R56 ;  /* 0x00000041ff031219 */ /* 0x000fce0000011638 */
.L_x_1010:
[----:B------:R-:W-:Y:S05]  /*29c0*/  BSYNC B0 ;  /* 0x0000000000007941 */ /* 0x000fea0003800000 */
.L_x_1008:
[----:B------:R-:W-:-:S04]  /*29d0*/  IMAD R3, R3, R57, -R58 ;  /* 0x0000003903037224 */ /* 0x000fc800078e0a3a */
[----:B------:R-:W-:-:S05]  /*29e0*/  IMAD R3, R8, -0x2, R3 ;  /* 0xfffffffe08037824 */ /* 0x000fca00078e0203 */
[----:B------:R-:W-:Y:S02]  /*29f0*/  VIADDMNMX R0, R3, R57, R0, PT ;  /* 0x0000003903007246 */ /* 0x000fe40003800100 */
[----:B------:R-:W-:-:S07]  /*2a00*/  VIMNMX R2, R2, R3, !PT ;  /* 0x0000000302027248 */ /* 0x000fce0007fe0100 */
.L_x_1007:
[C---:B------:R-:W-:Y:S01]  /*2a10*/  ISETP.GE.AND P2, PT, R60.reuse, 0x9, PT ;  /* 0x000000093c00780c */ /* 0x040fe20003f46270 */
[----:B------:R-:W0:Y:S01]  /*2a20*/  SHFL.IDX PT, R4, R4, 0x1, 0x1c1f ;  /* 0x003c1f0004047f89 */ /* 0x000e2200000e0000 */
[----:B------:R-:W-:Y:S02]  /*2a30*/  ISETP.GE.AND P1, PT, R60, 0x2, PT ;  /* 0x000000023c00780c */ /* 0x000fe40003f26270 */
[C---:B------:R-:W-:Y:S02]  /*2a40*/  ISETP.GT.AND P3, PT, R2.reuse, 0x8, !P2 ;  /* 0x000000080200780c */ /* 0x040fe40005764270 */
[----:B------:R-:W-:Y:S02]  /*2a50*/  ISETP.GT.AND P4, PT, R2, 0x1, !P1 ;  /* 0x000000010200780c */ /* 0x000fe40004f84270 */
[----:B------:R-:W-:Y:S02]  /*2a60*/  ISETP.LT.OR P3, PT, R0, 0x9, P3 ;  /* 0x000000090000780c */ /* 0x000fe40001f61670 */
[----:B------:R-:W-:-:S02]  /*2a70*/  ISETP.GE.AND P5, PT, R60, 0x11, PT ;  /* 0x000000113c00780c */ /* 0x000fc40003fa6270 */
[----:B------:R-:W-:Y:S02]  /*2a80*/  FSEL R64, R28, -INF , !P3 ;  /* 0xff8000001c407808 */ /* 0x000fe40005800000 */
[----:B------:R-:W-:Y:S02]  /*2a90*/  ISETP.LT.OR P4, PT, R0, 0x2, P4 ;  /* 0x000000020000780c */ /* 0x000fe40002781670 */
[----:B------:R-:W-:Y:S02]  /*2aa0*/  ISETP.GT.AND P3, PT, R2, 0x10, !P5 ;  /* 0x000000100200780c */ /* 0x000fe40006f64270 */
[----:B------:R-:W-:Y:S02]  /*2ab0*/  ISETP.GE.AND P6, PT, R60, 0xa, PT ;  /* 0x0000000a3c00780c */ /* 0x000fe40003fc6270 */
[----:B------:R-:W-:Y:S02]  /*2ac0*/  FSEL R56, R25, -INF , !P4 ;  /* 0xff80000019387808 */ /* 0x000fe40006000000 */
[----:B------:R-:W-:-:S02]  /*2ad0*/  P2R R59, PR, RZ, 0x20 ;  /* 0x00000020ff3b7803 */ /* 0x000fc40000000000 */
[----:B------:R-:W-:Y:S02]  /*2ae0*/  ISETP.LT.OR P3, PT, R0, 0x11, P3 ;  /* 0x000000110000780c */ /* 0x000fe40001f61670 */
[----:B------:R-:W-:Y:S02]  /*2af0*/  ISETP.GT.AND P4, PT, R2, 0x9, !P6 ;  /* 0x000000090200780c */ /* 0x000fe40007784270 */
[----:B------:R-:W-:Y:S02]  /*2b00*/  ISETP.GE.AND P5, PT, R60, 0x12, PT ;  /* 0x000000123c00780c */ /* 0x000fe40003fa6270 */
[----:B------:R-:W-:Y:S02]  /*2b10*/  FSEL R68, R32, -INF , !P3 ;  /* 0xff80000020447808 */ /* 0x000fe40005800000 */
[----:B------:R-:W-:Y:S02]  /*2b20*/  ISETP.LT.OR P4, PT, R0, 0xa, P4 ;  /* 0x0000000a0000780c */ /* 0x000fe40002781670 */
[----:B------:R-:W-:-:S02]  /*2b30*/  ISETP.GT.AND P3, PT, R2, 0x11, !P5 ;  /* 0x000000110200780c */ /* 0x000fc40006f64270 */
[----:B------:R-:W-:Y:S02]  /*2b40*/  FSEL R66, R29, -INF , !P4 ;  /* 0xff8000001d427808 */ /* 0x000fe40006000000 */
[----:B------:R-:W-:Y:S02]  /*2b50*/  ISETP.LT.OR P3, PT, R0, 0x12, P3 ;  /* 0x000000120000780c */ /* 0x000fe40001f61670 */
[----:B------:R-:W-:Y:S02]  /*2b60*/  ISETP.GE.AND P4, PT, R60, 0x19, PT ;  /* 0x000000193c00780c */ /* 0x000fe40003f86270 */
[----:B------:R-:W-:Y:S02]  /*2b70*/  FSEL R70, R33, -INF , !P3 ;  /* 0xff80000021467808 */ /* 0x000fe40005800000 */
[----:B------:R-:W-:Y:S02]  /*2b80*/  ISETP.GT.AND P3, PT, R2, 0x18, !P4 ;  /* 0x000000180200780c */ /* 0x000fe40006764270 */
[----:B------:R-:W-:-:S02]  /*2b90*/  P2R R33, PR, RZ, 0x10 ;  /* 0x00000010ff217803 */ /* 0x000fc40000000000 */
[----:B------:R-:W-:Y:S02]  /*2ba0*/  ISETP.LT.OR P3, PT, R0, 0x19, P3 ;  /* 0x000000190000780c */ /* 0x000fe40001f61670 */
[----:B------:R-:W-:Y:S02]  /*2bb0*/  ISETP.GE.AND P4, PT, R60, 0x1a, PT ;  /* 0x0000001a3c00780c */ /* 0x000fe40003f86270 */
[----:B------:R-:W-:Y:S02]  /*2bc0*/  FSEL R36, R36, -INF , !P3 ;  /* 0xff80000024247808 */ /* 0x000fe40005800000 */
[----:B------:R-:W-:Y:S02]  /*2bd0*/  ISETP.GT.AND P3, PT, R2, 0x19, !P4 ;  /* 0x000000190200780c */ /* 0x000fe40006764270 */
[----:B------:R-:W-:Y:S02]  /*2be0*/  P2R R61, PR, RZ, 0x10 ;  /* 0x00000010ff3d7803 */ /* 0x000fe40000000000 */
[----:B------:R-:W-:-:S02]  /*2bf0*/  ISETP.LT.OR P3, PT, R0, 0x1a, P3 ;  /* 0x0000001a0000780c */ /* 0x000fc40001f61670 */
[----:B------:R-:W-:Y:S02]  /*2c00*/  ISETP.GE.AND P4, PT, R60, 0x21, PT ;  /* 0x000000213c00780c */ /* 0x000fe40003f86270 */
[----:B------:R-:W-:Y:S02]  /*2c10*/  FSEL R72, R37, -INF , !P3 ;  /* 0xff80000025487808 */ /* 0x000fe40005800000 */
[----:B------:R-:W-:Y:S02]  /*2c20*/  ISETP.GT.AND P3, PT, R2, 0x20, !P4 ;  /* 0x000000200200780c */ /* 0x000fe40006764270 */
[----:B------:R-:W-:Y:S02]  /*2c30*/  P2R R37, PR, RZ, 0x10 ;  /* 0x00000010ff257803 */ /* 0x000fe40000000000 */
[----:B------:R-:W-:Y:S02]  /*2c40*/  ISETP.LT.OR P3, PT, R0, 0x21, P3 ;  /* 0x000000210000780c */ /* 0x000fe40001f61670 */
[----:B------:R-:W-:-:S02]  /*2c50*/  ISETP.GE.AND P4, PT, R60, 0x22, PT ;  /* 0x000000223c00780c */ /* 0x000fc40003f86270 */
[----:B------:R-:W-:Y:S02]  /*2c60*/  FSEL R40, R40, -INF , !P3 ;  /* 0xff80000028287808 */ /* 0x000fe40005800000 */
[----:B------:R-:W-:Y:S02]  /*2c70*/  ISETP.GT.AND P3, PT, R2, 0x21, !P4 ;  /* 0x000000210200780c */ /* 0x000fe40006764270 */
[----:B------:R-:W-:Y:S02]  /*2c80*/  P2R R63, PR, RZ, 0x10 ;  /* 0x00000010ff3f7803 */ /* 0x000fe40000000000 */
[----:B------:R-:W-:Y:S02]  /*2c90*/  ISETP.LT.OR P3, PT, R0, 0x22, P3 ;  /* 0x000000220000780c */ /* 0x000fe40001f61670 */
[----:B------:R-:W-:Y:S02]  /*2ca0*/  ISETP.GE.AND P4, PT, R60, 0x29, PT ;  /* 0x000000293c00780c */ /* 0x000fe40003f86270 */
[----:B------:R-:W-:-:S02]  /*2cb0*/  FSEL R74, R41, -INF , !P3 ;  /* 0xff800000294a7808 */ /* 0x000fc40005800000 */
[----:B------:R-:W-:Y:S02]  /*2cc0*/  ISETP.GT.AND P3, PT, R2, 0x28, !P4 ;  /* 0x000000280200780c */ /* 0x000fe40006764270 */
[----:B------:R-:W-:Y:S02]  /*2cd0*/  P2R R41, PR, RZ, 0x10 ;  /* 0x00000010ff297803 */ /* 0x000fe40000000000 */
[----:B------:R-:W-:Y:S02]  /*2ce0*/  ISETP.LT.OR P3, PT, R0, 0x29, P3 ;  /* 0x000000290000780c */ /* 0x000fe40001f61670 */
[----:B------:R-:W-:Y:S02]  /*2cf0*/  ISETP.GE.AND P4, PT, R60, 0x2a, PT ;  /* 0x0000002a3c00780c */ /* 0x000fe40003f86270 */
[----:B------:R-:W-:Y:S02]  /*2d00*/  FSEL R44, R44, -INF , !P3 ;  /* 0xff8000002c2c7808 */ /* 0x000fe40005800000 */
[----:B------:R-:W-:-:S02]  /*2d10*/  ISETP.GT.AND P3, PT, R2, 0x29, !P4 ;  /* 0x000000290200780c */ /* 0x000fc40006764270 */
[----:B------:R-:W-:Y:S02]  /*2d20*/  P2R R65, PR, RZ, 0x10 ;  /* 0x00000010ff417803 */ /* 0x000fe40000000000 */
[----:B------:R-:W-:Y:S02]  /*2d30*/  ISETP.LT.OR P3, PT, R0, 0x2a, P3 ;  /* 0x0000002a0000780c */ /* 0x000fe40001f61670 */
[----:B------:R-:W-:Y:S02]  /*2d40*/  P2R R29, PR, RZ, 0x20 ;  /* 0x00000020ff1d7803 */ /* 0x000fe40000000000 */
[----:B------:R-:W-:Y:S02]  /*2d50*/  FSEL R76, R45, -INF , !P3 ;  /* 0xff8000002d4c7808 */ /* 0x000fe40005800000 */
[----:B------:R-:W-:Y:S02]  /*2d60*/  ISETP.GE.AND P3, PT, R60, 0x31, PT ;  /* 0x000000313c00780c */ /* 0x000fe40003f66270 */
[----:B------:R-:W-:-:S02]  /*2d70*/  P2R R57, PR, RZ, 0x40 ;  /* 0x00000040ff397803 */ /* 0x000fc40000000000 */
[----:B------:R-:W-:Y:S02]  /*2d80*/  ISETP.GT.AND P4, PT, R2, 0x30, !P3 ;  /* 0x000000300200780c */ /* 0x000fe40005f84270 */
[----:B------:R-:W-:Y:S02]  /*2d90*/  R2UR UR4, R22 ;  /* 0x00000000160472ca */ /* 0x000fe400000e0000 */
[----:B------:R-:W-:-:S04]  /*2da0*/  ISETP.LT.OR P4, PT, R0, 0x31, P4 ;  /* 0x000000310000780c */ /* 0x000fc80002781670 */
[----:B------:R-:W-:Y:S02]  /*2db0*/  FSEL R48, R48, -INF , !P4 ;  /* 0xff80000030307808 */ /* 0x000fe40006000000 */
[----:B------:R-:W-:-:S04]  /*2dc0*/  ISETP.GE.AND P4, PT, R60, 0x32, PT ;  /* 0x000000323c00780c */ /* 0x000fc80003f86270 */
[----:B------:R-:W-:Y:S01]  /*2dd0*/  ISETP.GT.AND P5, PT, R2, 0x31, !P4 ;  /* 0x000000310200780c */ /* 0x000fe200067a4270 */
[----:B------:R-:W-:-:S03]  /*2de0*/  UISETP.NE.AND UP0, UPT, UR4, URZ, UPT ;  /* 0x0000003f0400728c */ /* 0x000fc6000bf05270 */
[----:B------:R-:W-:-:S04]  /*2df0*/  ISETP.LT.OR P5, PT, R0, 0x32, P5 ;  /* 0x000000320000780c */ /* 0x000fc80002fa1670 */
[----:B------:R-:W-:Y:S02]  /*2e00*/  FSEL R78, R49, -INF , !P5 ;  /* 0xff800000314e7808 */ /* 0x000fe40006800000 */
[----:B------:R-:W-:-:S04]  /*2e10*/  ISETP.GE.AND P5, PT, R60, 0x39, PT ;  /* 0x000000393c00780c */ /* 0x000fc80003fa6270 */
[----:B------:R-:W-:-:S04]  /*2e20*/  ISETP.GT.AND P6, PT, R2, 0x38, !P5 ;  /* 0x000000380200780c */ /* 0x000fc80006fc4270 */
[----:B------:R-:W-:-:S04]  /*2e30*/  ISETP.LT.OR P6, PT, R0, 0x39, P6 ;  /* 0x000000390000780c */ /* 0x000fc800037c1670 */
[----:B------:R-:W-:Y:S02]  /*2e40*/  FSEL R52, R52, -INF , !P6 ;  /* 0xff80000034347808 */ /* 0x000fe40007000000 */
[----:B------:R-:W-:-:S04]  /*2e50*/  ISETP.GE.AND P6, PT, R60, 0x1, PT ;  /* 0x000000013c00780c */ /* 0x000fc80003fc6270 */
[----:B------:R-:W-:Y:S02]  /*2e60*/  P2R R28, PR, RZ, 0x40 ;  /* 0x00000040ff1c7803 */ /* 0x000fe40000000000 */
[----:B------:R-:W-:-:S04]  /*2e70*/  ISETP.GT.AND P6, PT, R2, RZ, !P6 ;  /* 0x000000ff0200720c */ /* 0x000fc800077c4270 */
[----:B------:R-:W-:-:S04]  /*2e80*/  ISETP.LT.OR P6, PT, R0, 0x1, P6 ;  /* 0x000000010000780c */ /* 0x000fc800037c1670 */
[----:B------:R-:W-:Y:S02]  /*2e90*/  FSEL R32, R24, -INF , !P6 ;  /* 0xff80000018207808 */ /* 0x000fe40007000000 */
[----:B------:R-:W-:-:S04]  /*2ea0*/  ISETP.GE.AND P6, PT, R60, 0x3a, PT ;  /* 0x0000003a3c00780c */ /* 0x000fc80003fc6270 */
[----:B------:R-:W-:Y:S02]  /*2eb0*/  P2R R45, PR, RZ, 0x40 ;  /* 0x00000040ff2d7803 */ /* 0x000fe40000000000 */
[----:B------:R-:W-:Y:S01]  /*2ec0*/  ISETP.GT.AND P6, PT, R2, 0x39, !P6 ;  /* 0x000000390200780c */ /* 0x000fe200077c4270 */
[----:B0-----:R-:W-:-:S03]  /*2ed0*/  IMAD.IADD R2, R5, 0x1, R4 ;  /* 0x0000000105027824 */ /* 0x001fc600078e0204 */
[----:B------:R-:W-:Y:S02]  /*2ee0*/  ISETP.LT.OR P6, PT, R0, 0x3a, P6 ;  /* 0x0000003a0000780c */ /* 0x000fe400037c1670 */
[----:B------:R-:W-:Y:S02]  /*2ef0*/  VIADDMNMX R0, R4, R62, R9, PT ;  /* 0x0000003e04007246 */ /* 0x000fe40003800109 */
[----:B------:R-:W-:Y:S02]  /*2f00*/  FSEL R60, R53, -INF , !P6 ;  /* 0xff800000353c7808 */ /* 0x000fe40007000000 */
[----:B------:R-:W-:-:S13]  /*2f10*/  PLOP3.LUT P6, PT, PT, PT, UP0, 0x40, 0x0 ;  /* 0x000000000000781c */ /* 0x000fda0003fce808 */
[----:B------:R-:W-:Y:S05]  /*2f20*/  @P6 BRA `(.L_x_1011) ;  /* 0x0000000000646947 */ /* 0x000fea0003800000 */
[----:B------:R-:W-:Y:S01]  /*2f30*/  IMAD R3, R17, UR7, R4 ;  /* 0x0000000711037c24 */ /* 0x000fe2000f8e0204 */
[----:B------:R-:W-:Y:S03]  /*2f40*/  BSSY B0, `(.L_x_1012) ;  /* 0x0000013000007945 */ /* 0x000fe60003800000 */
[----:B------:R-:W-:-:S05]  /*2f50*/  IMAD.IADD R3, R3, 0x1, -R20 ;  /* 0x0000000103037824 */ /* 0x000fca00078e0a14 */
        /* <DEDUP_REMOVED lines=11> */
.L_x_1013:
[----:B------:R-:W-:Y:S02]  /*3010*/  ULDC UR4, c[0x0][0x9e4] ;  /* 0x0002790000047ab9 */ /* 0x000fe40000000800 */
[----:B------:R-:W-:-:S04]  /*3020*/  MOV R5, UR4 ;  /* 0x0000000400057c02 */ /* 0x000fc80008000f00 */
[----:B------:R-:W-:-:S13]  /*3030*/  ISETP.NE.AND P6, PT, R5, 0x1, PT ;  /* 0x000000010500780c */ /* 0x000fda0003fc5270 */
[----:B------:R-:W0:Y:S02]  /*3040*/  @P6 LDC.64 R24, c[0x0][0x9e8] ;  /* 0x00027a00ff186b82 */ /* 0x000e240000000a00 */
[----:B0-----:R-:W-:-:S05]  /*3050*/  @P6 IMAD.HI.U32 R4, R3, R24, RZ ;  /* 0x0000001803046227 */ /* 0x001fca00078e00ff */
[----:B------:R-:W-:-:S07]  /*3060*/  @P6 SHF.R.U32.HI R3, RZ, R25, R4 ;  /* 0x00000019ff036219 */ /* 0x000fce0000011604 */
.L_x_1014:
[----:B------:R-:W-:Y:S05]  /*3070*/  BSYNC B0 ;  /* 0x0000000000007941 */ /* 0x000fea0003800000 */
.L_x_1012:
[----:B------:R-:W-:-:S04]  /*3080*/  IMAD R3, R3, R5, -R58 ;  /* 0x0000000503037224 */ /* 0x000fc800078e0a3a */
[----:B------:R-:W-:-:S05]  /*3090*/  IMAD R3, R8, -0x2, R3 ;  /* 0xfffffffe08037824 */ /* 0x000fca00078e0203 */
[----:B------:R-:W-:Y:S02]  /*30a0*/  VIADDMNMX R0, R3, R5, R0, PT ;  /* 0x0000000503007246 */ /* 0x000fe40003800100 */
[----:B------:R-:W-:-:S07]  /*30b0*/  VIMNMX R2, R2, R3, !PT ;  /* 0x0000000302027248 */ /* 0x000fce0007fe0100 */
.L_x_1011:
[----:B------:R-:W-:Y:S01]  /*30c0*/  ISETP.GT.AND P1, PT, R2, 0x1, !P1 ;  /* 0x000000010200780c */ /* 0x000fe20004f24270 */
[----:B------:R-:W-:Y:S01]  /*30d0*/  ULDC UR10, c[0x0][0x988] ;  /* 0x00026200000a7ab9 */ /* 0x000fe20000000800 */
[----:B------:R-:W-:Y:S01]  /*30e0*/  FMNMX.FTZ R3, R32, R56, !PT ;  /* 0x0000003820037209 */ /* 0x000fe20007810000 */
[----:B------:R-:W-:Y:S01]  /*30f0*/  VIADD R204, R204, 0xfffffffe ;  /* 0xfffffffecccc7836 */ /* 0x000fe20000000000 */
[----:B------:R-:W-:Y:S02]  /*3100*/  ISETP.LT.OR P1, PT, R0, 0x2, P1 ;  /* 0x000000020000780c */ /* 0x000fe40000f21670 */
[----:B------:R-:W-:Y:S02]  /*3110*/  FMNMX.FTZ R3, R64, R3, !PT ;  /* 0x0000000340037209 */ /* 0x000fe40007810000 */
[----:B------:R-:W-:Y:S02]  /*3120*/  FSEL R27, R27, -INF , !P1 ;  /* 0xff8000001b1b7808 */ /* 0x000fe40004800000 */
[----:B------:R-:W-:-:S02]  /*3130*/  ISETP.NE.AND P1, PT, R57, RZ, PT ;  /* 0x000000ff3900720c */ /* 0x000fc40003f25270 */
[----:B------:R-:W-:Y:S02]  /*3140*/  FMNMX.FTZ R3, R66, R3, !PT ;  /* 0x0000000342037209 */ /* 0x000fe40007810000 */
[----:B------:R-:W-:Y:S02]  /*3150*/  ISETP.GT.AND P1, PT, R2, 0x9, !P1 ;  /* 0x000000090200780c */ /* 0x000fe40004f24270 */
[----:B------:R-:W-:Y:S02]  /*3160*/  FMNMX.FTZ R3, R68, R3, !PT ;  /* 0x0000000344037209 */ /* 0x000fe40007810000 */
[----:B------:R-:W-:Y:S02]  /*3170*/  ISETP.LT.OR P1, PT, R0, 0xa, P1 ;  /* 0x0000000a0000780c */ /* 0x000fe40000f21670 */
[----:B------:R-:W-:Y:S02]  /*3180*/  FMNMX.FTZ R3, R70, R3, !PT ;  /* 0x0000000346037209 */ /* 0x000fe40007810000 */
[----:B------:R-:W-:-:S02]  /*3190*/  FSEL R31, R31, -INF , !P1 ;  /* 0xff8000001f1f7808 */ /* 0x000fc40004800000 */
[----:B------:R-:W-:Y:S02]  /*31a0*/  ISETP.NE.AND P1, PT, R59, RZ, PT ;  /* 0x000000ff3b00720c */ /* 0x000fe40003f25270 */
[----:B------:R-:W-:Y:S02]  /*31b0*/  FMNMX.FTZ R3, R36, R3, !PT ;  /* 0x0000000324037209 */ /* 0x000fe40007810000 */
[----:B------:R-:W-:Y:S02]  /*31c0*/  ISETP.GT.AND P1, PT, R2, 0x10, !P1 ;  /* 0x000000100200780c */ /* 0x000fe40004f24270 */
[----:B------:R-:W-:Y:S02]  /*31d0*/  FMNMX.FTZ R3, R72, R3, !PT ;  /* 0x0000000348037209 */ /* 0x000fe40007810000 */
[----:B------:R-:W-:Y:S02]  /*31e0*/  ISETP.LT.OR P1, PT, R0, 0x11, P1 ;  /* 0x000000110000780c */ /* 0x000fe40000f21670 */
[----:B------:R-:W-:-:S02]  /*31f0*/  FMNMX.FTZ R3, R40, R3, !PT ;  /* 0x0000000328037209 */ /* 0x000fc40007810000 */
[----:B------:R-:W-:Y:S02]  /*3200*/  FSEL R34, R34, -INF , !P1 ;  /* 0xff80000022227808 */ /* 0x000fe40004800000 */
[----:B------:R-:W-:Y:S02]  /*3210*/  ISETP.NE.AND P1, PT, R29, RZ, PT ;  /* 0x000000ff1d00720c */ /* 0x000fe40003f25270 */
[----:B------:R-:W-:Y:S02]  /*3220*/  FMNMX.FTZ R3, R74, R3, !PT ;  /* 0x000000034a037209 */ /* 0x000fe40007810000 */
[----:B------:R-:W-:Y:S02]  /*3230*/  ISETP.GT.AND P1, PT, R2, 0x11, !P1 ;  /* 0x000000110200780c */ /* 0x000fe40004f24270 */
[----:B------:R-:W-:Y:S02]  /*3240*/  FMNMX.FTZ R3, R44, R3, !PT ;  /* 0x000000032c037209 */ /* 0x000fe40007810000 */
[----:B------:R-:W-:-:S02]  /*3250*/  ISETP.LT.OR P1, PT, R0, 0x12, P1 ;  /* 0x000000120000780c */ /* 0x000fc40000f21670 */
[----:B------:R-:W-:Y:S02]  /*3260*/  FMNMX.FTZ R3, R76, R3, !PT ;  /* 0x000000034c037209 */ /* 0x000fe40007810000 */
[----:B------:R-:W-:Y:S02]  /*3270*/  FSEL R35, R35, -INF , !P1 ;  /* 0xff80000023237808 */ /* 0x000fe40004800000 */
[----:B------:R-:W-:Y:S02]  /*3280*/  ISETP.NE.AND P1, PT, R33, RZ, PT ;  /* 0x000000ff2100720c */ /* 0x000fe40003f25270 */
[----:B------:R-:W-:Y:S02]  /*3290*/  FMNMX.FTZ R3, R48, R3, !PT ;  /* 0x0000000330037209 */ /* 0x000fe40007810000 */
[----:B------:R-:W-:Y:S02]  /*32a0*/  ISETP.GT.AND P1, PT, R2, 0x18, !P1 ;  /* 0x000000180200780c */ /* 0x000fe40004f24270 */
[----:B------:R-:W-:-:S02]  /*32b0*/  FMNMX.FTZ R3, R78, R3, !PT ;  /* 0x000000034e037209 */ /* 0x000fc40007810000 */
[----:B------:R-:W-:Y:S02]  /*32c0*/  ISETP.LT.OR P1, PT, R0, 0x19, P1 ;  /* 0x000000190000780c */ /* 0x000fe40000f21670 */
[----:B------:R-:W-:Y:S02]  /*32d0*/  FMNMX.FTZ R3, R52, R3, !PT ;  /* 0x0000000334037209 */ /* 0x000fe40007810000 */
[----:B------:R-:W-:Y:S02]  /*32e0*/  FSEL R38, R38, -INF , !P1 ;  /* 0xff80000026267808 */ /* 0x000fe40004800000 */
[----:B------:R-:W-:Y:S02]  /*32f0*/  ISETP.NE.AND P1, PT, R61, RZ, PT ;  /* 0x000000ff3d00720c */ /* 0x000fe40003f25270 */
[C---:B------:R-:W-:Y:S02]  /*3300*/  ISETP.GT.AND P2, PT, R2.reuse, 0x8, !P2 ;  /* 0x000000080200780c */ /* 0x040fe40005744270 */
[----:B------:R-:W-:-:S02]  /*3310*/  ISETP.GT.AND P1, PT, R2, 0x19, !P1 ;  /* 0x000000190200780c */ /* 0x000fc40004f24270 */
[----:B------:R-:W-:Y:S02]  /*3320*/  FMNMX.FTZ R5, R60, R3, !PT ;  /* 0x000000033c057209 */ /* 0x000fe40007810000 */
[C---:B------:R-:W-:Y:S02]  /*3330*/  ISETP.LT.OR P1, PT, R0.reuse, 0x1a, P1 ;  /* 0x0000001a0000780c */ /* 0x040fe40000f21670 */
[----:B------:R-:W-:Y:S01]  /*3340*/  ISETP.LT.OR P2, PT, R0, 0x9, P2 ;  /* 0x000000090000780c */ /* 0x000fe20001741670 */
[----:B------:R-:W0:Y:S01]  /*3350*/  SHFL.BFLY PT, R4, R5, 0x2, 0x1f ;  /* 0x0c401f0005047f89 */ /* 0x000e2200000e0000 */
[----:B------:R-:W-:Y:S02]  /*3360*/  FSEL R39, R39, -INF , !P1 ;  /* 0xff80000027277808 */ /* 0x000fe40004800000 */
[----:B------:R-:W-:Y:S02]  /*3370*/  ISETP.NE.AND P1, PT, R37, RZ, PT ;  /* 0x000000ff2500720c */ /* 0x000fe40003f25270 */
[----:B------:R-:W-:-:S02]  /*3380*/  FSEL R30, R30, -INF , !P2 ;  /* 0xff8000001e1e7808 */ /* 0x000fc40005000000 */
[----:B------:R-:W-:Y:S02]  /*3390*/  ISETP.GT.AND P1, PT, R2, 0x20, !P1 ;  /* 0x000000200200780c */ /* 0x000fe40004f24270 */
[----:B------:R-:W-:Y:S02]  /*33a0*/  ISETP.NE.AND P2, PT, R63, RZ, PT ;  /* 0x000000ff3f00720c */ /* 0x000fe40003f45270 */
[----:B------:R-:W-:Y:S02]  /*33b0*/  ISETP.LT.OR P1, PT, R0, 0x21, P1 ;  /* 0x000000210000780c */ /* 0x000fe40000f21670 */
[----:B------:R-:W-:Y:S02]  /*33c0*/  ISETP.NE.AND P6, PT, R28, RZ, PT ;  /* 0x000000ff1c00720c */ /* 0x000fe40003fc5270 */
[----:B------:R-:W-:Y:S02]  /*33d0*/  FSEL R42, R42, -INF , !P1 ;  /* 0xff8000002a2a7808 */ /* 0x000fe40004800000 */
[----:B------:R-:W-:-:S02]  /*33e0*/  ISETP.GT.AND P1, PT, R2, 0x21, !P2 ;  /* 0x000000210200780c */ /* 0x000fc40005724270 */
[----:B------:R-:W-:Y:S02]  /*33f0*/  ISETP.NE.AND P2, PT, R65, RZ, PT ;  /* 0x000000ff4100720c */ /* 0x000fe40003f45270 */
[----:B------:R-:W-:Y:S02]  /*3400*/  ISETP.LT.OR P1, PT, R0, 0x22, P1 ;  /* 0x000000220000780c */ /* 0x000fe40000f21670 */
[C---:B------:R-:W-:Y:S02]  /*3410*/  ISETP.GT.AND P2, PT, R2.reuse, 0x29, !P2 ;  /* 0x000000290200780c */ /* 0x040fe40005744270 */
[----:B------:R-:W-:Y:S02]  /*3420*/  FSEL R43, R43, -INF , !P1 ;  /* 0xff8000002b2b7808 */ /* 0x000fe40004800000 */
[----:B------:R-:W-:Y:S02]  /*3430*/  ISETP.GT.AND P1, PT, R2, RZ, !P6 ;  /* 0x000000ff0200720c */ /* 0x000fe40007724270 */
[----:B0-----:R-:W-:-:S02]  /*3440*/  FMNMX.FTZ R9, R5, R4, !PT ;  /* 0x0000000405097209 */ /* 0x001fc40007810000 */
[----:B------:R-:W-:Y:S02]  /*3450*/  ISETP.LT.OR P1, PT, R0, 0x1, P1 ;  /* 0x000000010000780c */ /* 0x000fe40000f21670 */
[----:B------:R-:W-:Y:S01]  /*3460*/  ISETP.NE.AND P6, PT, R45, RZ, PT ;  /* 0x000000ff2d00720c */ /* 0x000fe20003fc5270 */
[----:B------:R-:W0:Y:S01]  /*3470*/  SHFL.BFLY PT, R28, R9, 0x1, 0x1f ;  /* 0x0c201f00091c7f89 */ /* 0x000e2200000e0000 */
[----:B------:R-:W-:Y:S02]  /*3480*/  FSEL R26, R26, -INF , !P1 ;  /* 0xff8000001a1a7808 */ /* 0x000fe40004800000 */
[----:B------:R-:W-:Y:S02]  /*3490*/  ISETP.NE.AND P1, PT, R41, RZ, PT ;  /* 0x000000ff2900720c */ /* 0x000fe40003f25270 */
[----:B------:R-:W-:Y:S02]  /*34a0*/  FMNMX.FTZ R3, R26, R27, !PT ;  /* 0x0000001b1a037209 */ /* 0x000fe40007810000 */
[----:B------:R-:W-:-:S02]  /*34b0*/  ISETP.GT.AND P1, PT, R2, 0x28, !P1 ;  /* 0x000000280200780c */ /* 0x000fc40004f24270 */
[----:B------:R-:W-:Y:S02]  /*34c0*/  FMNMX.FTZ R4, R30, R3, !PT ;  /* 0x000000031e047209 */ /* 0x000fe40007810000 */
[----:B------:R-:W-:Y:S02]  /*34d0*/  ISETP.LT.OR P1, PT, R0, 0x29, P1 ;  /* 0x000000290000780c */ /* 0x000fe40000f21670 */
[----:B------:R-:W-:Y:S02]  /*34e0*/  FMNMX.FTZ R3, R31, R4, !PT ;  /* 0x000000041f037209 */ /* 0x000fe40007810000 */
[----:B------:R-:W-:Y:S02]  /*34f0*/  FSEL R46, R46, -INF , !P1 ;  /* 0xff8000002e2e7808 */ /* 0x000fe40004800000 */
[----:B------:R-:W-:Y:S02]  /*3500*/  FMNMX.FTZ R24, R34, R3, !PT ;  /* 0x0000000322187209 */ /* 0x000fe40007810000 */
[----:B------:R-:W-:-:S02]  /*3510*/  ISETP.GT.AND P3, PT, R2, 0x30, !P3 ;  /* 0x000000300200780c */ /* 0x000fc40005f64270 */
[----:B------:R-:W-:Y:S02]  /*3520*/  FMNMX.FTZ R3, R35, R24, !PT ;  /* 0x0000001823037209 */ /* 0x000fe40007810000 */
[----:B------:R-:W-:Y:S02]  /*3530*/  ISETP.LT.OR P2, PT, R0, 0x2a, P2 ;  /* 0x0000002a0000780c */ /* 0x000fe40001741670 */
[----:B------:R-:W-:Y:S02]  /*3540*/  FMNMX.FTZ R24, R38, R3, !PT ;  /* 0x0000000326187209 */ /* 0x000fe40007810000 */
[----:B0-----:R-:W-:Y:S02]  /*3550*/  FMNMX.FTZ R4, R9, R28, !PT ;  /* 0x0000001c09047209 */ /* 0x001fe40007810000 */
[----:B------:R-:W-:Y:S02]  /*3560*/  FMNMX.FTZ R3, R39, R24, !PT ;  /* 0x0000001827037209 */ /* 0x000fe40007810000 */
[C---:B------:R-:W-:Y:S01]  /*3570*/  FSETP.NEU.FTZ.AND P1, PT, R4.reuse, -INF , PT ;  /* 0xff8000000400780b */ /* 0x040fe20003f3d000 */
[----:B------:R-:W-:Y:S01]  /*3580*/  FMUL.FTZ R5, R4, UR10 ;  /* 0x0000000a04057c20 */ /* 0x000fe20008410000 */
[----:B------:R-:W-:-:S02]  /*3590*/  FMNMX.FTZ R24, R42, R3, !PT ;  /* 0x000000032a187209 */ /* 0x000fc40007810000 */
[C---:B------:R-:W-:Y:S02]  /*35a0*/  ISETP.GT.AND P4, PT, R2.reuse, 0x31, !P4 ;  /* 0x000000310200780c */ /* 0x040fe40006784270 */
[----:B------:R-:W-:Y:S02]  /*35b0*/  FMNMX.FTZ R3, R43, R24, !PT ;  /* 0x000000182b037209 */ /* 0x000fe40007810000 */
[----:B------:R-:W-:Y:S02]  /*35c0*/  FSEL R5, R5, RZ, P1 ;  /* 0x000000ff05057208 */ /* 0x000fe40000800000 */
[C---:B------:R-:W-:Y:S02]  /*35d0*/  ISETP.GT.AND P5, PT, R2.reuse, 0x38, !P5 ;  /* 0x000000380200780c */ /* 0x040fe40006fa4270 */
[----:B------:R-:W-:Y:S01]  /*35e0*/  ISETP.GT.AND P1, PT, R2, 0x39, !P6 ;  /* 0x000000390200780c */ /* 0x000fe20007724270 */
[--C-:B------:R-:W-:Y:S01]  /*35f0*/  FFMA.FTZ R9, R32, UR10, -R5.reuse ;  /* 0x0000000a20097c23 */ /* 0x100fe20008010805 */
[----:B------:R-:W-:Y:S01]  /*3600*/  ISETP.LT.OR P3, PT, R0, 0x31, P3 ;  /* 0x000000310000780c */ /* 0x000fe20001f61670 */
[--C-:B------:R-:W-:Y:S01]  /*3610*/  FFMA.FTZ R24, R56, UR10, -R5.reuse ;  /* 0x0000000a38187c23 */ /* 0x100fe20008010805 */
[----:B------:R-:W-:Y:S01]  /*3620*/  FSEL R47, R47, -INF , !P2 ;  /* 0xff8000002f2f7808 */ /* 0x000fe20005000000 */
[--C-:B------:R-:W-:Y:S01]  /*3630*/  FFMA.FTZ R25, R66, UR10, -R5.reuse ;  /* 0x0000000a42197c23 */ /* 0x100fe20008010805 */
[----:B------:R-:W-:Y:S01]  /*3640*/  FMNMX.FTZ R2, R46, R3, !PT ;  /* 0x000000032e027209 */ /* 0x000fe20007810000 */
[----:B------:R-:W-:Y:S01]  /*3650*/  MUFU.EX2 R9, R9 ;  /* 0x0000000900097308 */ /* 0x000fe20000000800 */
[----:B------:R-:W-:Y:S01]  /*3660*/  ISETP.LT.OR P4, PT, R0, 0x32, P4 ;  /* 0x000000320000780c */ /* 0x000fe20002781670 */
[--C-:B------:R-:W-:Y:S01]  /*3670*/  FFMA.FTZ R28, R68, UR10, -R5.reuse ;  /* 0x0000000a441c7c23 */ /* 0x100fe20008010805 */
[----:B------:R-:W-:Y:S01]  /*3680*/  FSEL R50, R50, -INF , !P3 ;  /* 0xff80000032327808 */ /* 0x000fe20005800000 */
[--C-:B------:R-:W-:Y:S01]  /*3690*/  FFMA.FTZ R29, R70, UR10, -R5.reuse ;  /* 0x0000000a461d7c23 */ /* 0x100fe20008010805 */
[----:B------:R-:W-:Y:S01]  /*36a0*/  FMNMX.FTZ R3, R47, R2, !PT ;  /* 0x000000022f037209 */ /* 0x000fe20007810000 */
[--C-:B------:R-:W-:Y:S01]  /*36b0*/  FFMA.FTZ R32, R36, UR10, -R5.reuse ;  /* 0x0000000a24207c23 */ /* 0x100fe20008010805 */
[----:B------:R-:W-:Y:S01]  /*36c0*/  ISETP.LT.OR P5, PT, R0, 0x39, P5 ;  /* 0x000000390000780c */ /* 0x000fe20002fa1670 */
[----:B------:R-:W0:Y:S01]  /*36d0*/  MUFU.EX2 R24, R24 ;  /* 0x0000001800187308 */ /* 0x000e220000000800 */
[----:B------:R-:W-:Y:S01]  /*36e0*/  FSEL R51, R51, -INF , !P4 ;  /* 0xff80000033337808 */ /* 0x000fe20006000000 */
[--C-:B------:R-:W-:Y:S01]  /*36f0*/  FFMA.FTZ R36, R40, UR10, -R5.reuse ;  /* 0x0000000a28247c23 */ /* 0x100fe20008010805 */
[----:B------:R-:W-:Y:S01]  /*3700*/  FMNMX.FTZ R2, R50, R3, !PT ;  /* 0x0000000332027209 */ /* 0x000fe20007810000 */
[--C-:B------:R-:W-:Y:S01]  /*3710*/  FFMA.FTZ R40, R44, UR10, -R5.reuse ;  /* 0x0000000a2c287c23 */ /* 0x100fe20008010805 */
[----:B------:R-:W-:Y:S01]  /*3720*/  ISETP.LT.OR P1, PT, R0, 0x3a, P1 ;  /* 0x0000003a0000780c */ /* 0x000fe20000f21670 */
[--C-:B------:R-:W-:Y:S01]  /*3730*/  FFMA.FTZ R44, R48, UR10, -R5.reuse ;  /* 0x0000000a302c7c23 */ /* 0x100fe20008010805 */
[----:B------:R-:W-:Y:S01]  /*3740*/  FSEL R54, R54, -INF , !P5 ;  /* 0xff80000036367808 */ /* 0x000fe20006800000 */
[----:B------:R-:W-:Y:S01]  /*3750*/  MUFU.EX2 R25, R25 ;  /* 0x0000001900197308 */ /* 0x000fe20000000800 */
[----:B------:R-:W-:Y:S01]  /*3760*/  FMNMX.FTZ R3, R51, R2, !PT ;  /* 0x0000000233037209 */ /* 0x000fe20007810000 */
[--C-:B------:R-:W-:Y:S01]  /*3770*/  FFMA.FTZ R2, R64, UR10, -R5.reuse ;  /* 0x0000000a40027c23 */ /* 0x100fe20008010805 */
[----:B------:R-:W-:Y:S01]  /*3780*/  FSEL R55, R55, -INF , !P1 ;  /* 0xff80000037377808 */ /* 0x000fe20004800000 */
[--C-:B------:R-:W-:Y:S01]  /*3790*/  FFMA.FTZ R33, R72, UR10, -R5.reuse ;  /* 0x0000000a48217c23 */ /* 0x100fe20008010805 */
[----:B------:R-:W-:Y:S01]  /*37a0*/  FMNMX.FTZ R0, R54, R3, !PT ;  /* 0x0000000336007209 */ /* 0x000fe20007810000 */
[--C-:B------:R-:W-:Y:S01]  /*37b0*/  FFMA.FTZ R41, R76, UR10, -R5.reuse ;  /* 0x0000000a4c297c23 */ /* 0x100fe20008010805 */
[----:B------:R-:W-:Y:S01]  /*37c0*/  R2UR UR11, R18 ;  /* 0x00000000120b72ca */ /* 0x000fe200000e0000 */
[----:B------:R-:W1:Y:S01]  /*37d0*/  MUFU.EX2 R198, R2 ;  /* 0x0000000200c67308 */ /* 0x000e620000000800 */
[----:B------:R-:W-:Y:S01]  /*37e0*/  FMNMX.FTZ R0, R55, R0, !PT ;  /* 0x0000000037007209 */ /* 0x000fe20007810000 */
[----:B0-----:R-:W-:Y:S01]  /*37f0*/  FADD.FTZ R49, R9, R24 ;  /* 0x0000001809317221 */ /* 0x001fe20000010000 */
[----:B------:R-:W-:Y:S01]  /*3800*/  FFMA.FTZ R45, R78, UR10, -R5 ;  /* 0x0000000a4e2d7c23 */ /* 0x000fe20008010805 */
[----:B------:R-:W-:-:S02]  /*3810*/  F2FP.F16.F32.PACK_AB R196, R24, R9 ;  /* 0x0000000918c4723e */ /* 0x000fc400000000ff */
[----:B------:R-:W0:Y:S01]  /*3820*/  SHFL.BFLY PT, R3, R0, 0x2, 0x1f ;  /* 0x0c401f0000037f89 */ /* 0x000e2200000e0000 */
[----:B------:R-:W-:Y:S01]  /*3830*/  R2UR UR5, R23 ;  /* 0x00000000170572ca */ /* 0x000fe200000e0000 */
[----:B------:R-:W2:Y:S01]  /*3840*/  MUFU.EX2 R28, R28 ;  /* 0x0000001c001c7308 */ /* 0x000ea20000000800 */
[----:B------:R-:W-:-:S07]  /*3850*/  R2UR UR4, R22 ;  /* 0x00000000160472ca */ /* 0x000fce00000e0000 */
[----:B------:R-:W3:Y:S01]  /*3860*/  MUFU.EX2 R29, R29 ;  /* 0x0000001d001d7308 */ /* 0x000ee20000000800 */
[----:B-1----:R-:W-:Y:S01]  /*3870*/  FADD.FTZ R48, R198, R49 ;  /* 0x00000031c6307221 */ /* 0x002fe20000010000 */
[C---:B------:R-:W-:Y:S02]  /*3880*/  F2FP.F16.F32.PACK_AB R198, R25.reuse, R198 ;  /* 0x000000c619c6723e */ /* 0x040fe400000000ff */
[----:B------:R-:W-:Y:S01]  /*3890*/  UISETP.NE.AND UP1, UPT, UR5, URZ, UPT ;  /* 0x0000003f0500728c */ /* 0x000fe2000bf25270 */
[----:B------:R-:W-:Y:S01]  /*38a0*/  FADD.FTZ R49, R25, R48 ;  /* 0x0000003019317221 */ /* 0x000fe20000010000 */
[----:B------:R-:W-:Y:S02]  /*38b0*/  UISETP.NE.AND UP0, UPT, UR4, URZ, UPT ;  /* 0x0000003f0400728c */ /* 0x000fe4000bf05270 */
[----:B------:R-:W1:Y:S01]  /*38c0*/  MUFU.EX2 R32, R32 ;  /* 0x0000002000207308 */ /* 0x000e620000000800 */
[----:B--2---:R-:W-:Y:S01]  /*38d0*/  FADD.FTZ R48, R28, R49 ;  /* 0x000000311c307221 */ /* 0x004fe20000010000 */
[----:B0-----:R-:W-:Y:S01]  /*38e0*/  FMNMX.FTZ R2, R0, R3, !PT ;  /* 0x0000000300027209 */ /* 0x001fe20007810000 */
[----:B------:R-:W-:-:S05]  /*38f0*/  FFMA.FTZ R0, R74, UR10, -R5 ;  /* 0x0000000a4a007c23 */ /* 0x000fca0008010805 */
[----:B------:R-:W0:Y:S01]  /*3900*/  MUFU.EX2 R33, R33 ;  /* 0x0000002100217308 */ /* 0x000e220000000800 */
[C---:B---3--:R-:W-:Y:S01]  /*3910*/  FADD.FTZ R49, R29.reuse, R48 ;  /* 0x000000301d317221 */ /* 0x048fe20000010000 */
[----:B------:R-:W-:Y:S01]  /*3920*/  @UP1 ULDC UR4, c[0x0][0x44c] ;  /* 0x0001130000041ab9 */ /* 0x000fe20000000800 */
[----:B------:R-:W2:Y:S01]  /*3930*/  SHFL.BFLY PT, R3, R2, 0x1, 0x1f ;  /* 0x0c201f0002037f89 */ /* 0x000ea200000e0000 */
[----:B------:R-:W-:Y:S01]  /*3940*/  UIMAD.WIDE.U32 UR4, UR38, UR4, URZ ;  /* 0x00000004260472a5 */ /* 0x000fe2000f8e003f */
[----:B------:R-:W-:Y:S01]  /*3950*/  F2FP.F16.F32.PACK_AB R192, R29, R28 ;  /* 0x0000001c1dc0723e */ /* 0x000fe200000000ff */
[----:B------:R-:W-:Y:S02]  /*3960*/  @UP1 ULDC UR14, c[0x0][0x450] ;  /* 0x00011400000e1ab9 */ /* 0x000fe40000000800 */
[----:B------:R3:W-:Y:S01]  /*3970*/  MUFU.EX2 R37, R0 ;  /* 0x0000000000257308 */ /* 0x0007e20000000800 */
[----:B-1----:R-:W-:Y:S01]  /*3980*/  FADD.FTZ R48, R32, R49 ;  /* 0x0000003120307221 */ /* 0x002fe20000010000 */
[----:B------:R-:W-:-:S04]  /*3990*/  @UP1 USHF.R.U32.HI UR38, URZ, UR14, UR5 ;  /* 0x0000000e3f261299 */ /* 0x000fc80008011605 */
[----:B------:R-:W-:Y:S02]  /*39a0*/  UIADD3 UR38, UR11, UR38, URZ ;  /* 0x000000260b267290 */ /* 0x000fe4000fffe03f */
[----:B------:R-:W1:Y:S01]  /*39b0*/  MUFU.EX2 R36, R36 ;  /* 0x0000002400247308 */ /* 0x000e620000000800 */
[C---:B0-----:R-:W-:Y:S01]  /*39c0*/  FADD.FTZ R53, R33.reuse, R48 ;  /* 0x0000003021357221 */ /* 0x041fe20000010000 */
[----:B------:R-:W-:Y:S01]  /*39d0*/  UIADD3 UR6, UR38, UR6, URZ ;  /* 0x0000000626067290 */ /* 0x000fe2000fffe03f */
[----:B------:R-:W-:-:S05]  /*39e0*/  F2FP.F16.F32.PACK_AB R194, R33, R32 ;  /* 0x0000002021c2723e */ /* 0x000fca00000000ff */
[----:B------:R-:W0:Y:S01]  /*39f0*/  MUFU.EX2 R40, R40 ;  /* 0x0000002800287308 */ /* 0x000e220000000800 */
[----:B--2---:R-:W-:Y:S01]  /*3a00*/  FMNMX.FTZ R3, R2, R3, !PT ;  /* 0x0000000302037209 */ /* 0x004fe20007810000 */
[--C-:B------:R-:W-:Y:S01]  /*3a10*/  FFMA.FTZ R2, R52, UR10, -R5.reuse ;  /* 0x0000000a34027c23 */ /* 0x100fe20008010805 */
[----:B------:R-:W-:Y:S02]  /*3a20*/  FFMA.FTZ R5, R60, UR10, -R5 ;  /* 0x0000000a3c057c23 */ /* 0x000fe40008010805 */
[C---:B------:R-:W-:Y:S01]  /*3a30*/  FSETP.NEU.FTZ.AND P1, PT, R3.reuse, -INF , PT ;  /* 0xff8000000300780b */ /* 0x040fe20003f3d000 */
[----:B---3--:R-:W-:Y:S02]  /*3a40*/  FMUL.FTZ R0, R3, UR10 ;  /* 0x0000000a03007c20 */ /* 0x008fe40008410000 */
[----:B------:R-:W2:Y:S01]  /*3a50*/  MUFU.EX2 R41, R41 ;  /* 0x0000002900297308 */ /* 0x000ea20000000800 */
[----:B-1----:R-:W-:Y:S01]  /*3a60*/  FADD.FTZ R48, R36, R53 ;  /* 0x0000003524307221 */ /* 0x002fe20000010000 */
[----:B------:R-:W-:-:S02]  /*3a70*/  F2FP.F16.F32.PACK_AB R188, R37, R36 ;  /* 0x0000002425bc723e */ /* 0x000fc400000000ff */
[----:B------:R-:W-:Y:S01]  /*3a80*/  FSEL R0, R0, RZ, P1 ;  /* 0x000000ff00007208 */ /* 0x000fe20000800000 */
[----:B------:R-:W-:Y:S01]  /*3a90*/  FADD.FTZ R53, R37, R48 ;  /* 0x0000003025357221 */ /* 0x000fe20000010000 */
[----:B------:R-:W-:Y:S02]  /*3aa0*/  PLOP3.LUT P1, PT, PT, PT, UP0, 0x40, 0x0 ;  /* 0x000000000000781c */ /* 0x000fe40003f2e808 */
        /* <DEDUP_REMOVED lines=14> */
[----:B0-----:R-:W-:Y:S01]  /*3b90*/  FADD.FTZ R48, R40, R53 ;  /* 0x0000003528307221 */ /* 0x001fe20000010000 */
[--C-:B------:R-:W-:Y:S01]  /*3ba0*/  FFMA.FTZ R50, R50, UR10, -R0.reuse ;  /* 0x0000000a32327c23 */ /* 0x100fe20008010800 */
[----:B------:R-:W0:Y:S01]  /*3bb0*/  MUFU.EX2 R27, R27 ;  /* 0x0000001b001b7308 */ /* 0x000e220000000800 */
[--C-:B------:R-:W-:Y:S01]  /*3bc0*/  FFMA.FTZ R51, R51, UR10, -R0.reuse ;  /* 0x0000000a33337c23 */ /* 0x100fe20008010800 */
[--C-:B------:R-:W-:Y:S01]  /*3bd0*/  FFMA.FTZ R54, R54, UR10, -R0.reuse ;  /* 0x0000000a36367c23 */ /* 0x100fe20008010800 */
[----:B------:R-:W-:Y:S01]  /*3be0*/  FFMA.FTZ R0, R55, UR10, -R0 ;  /* 0x0000000a37007c23 */ /* 0x000fe20008010800 */
[----:B--2---:R-:W-:-:S04]  /*3bf0*/  F2FP.F16.F32.PACK_AB R190, R41, R40 ;  /* 0x0000002829be723e */ /* 0x004fc800000000ff */
[----:B------:R-:W1:Y:S08]  /*3c00*/  MUFU.EX2 R30, R30 ;  /* 0x0000001e001e7308 */ /* 0x000e700000000800 */
[----:B------:R-:W2:Y:S01]  /*3c10*/  MUFU.EX2 R31, R31 ;  /* 0x0000001f001f7308 */ /* 0x000ea20000000800 */
[----:B0-----:R-:W-:Y:S01]  /*3c20*/  FADD.FTZ R49, R26, R27 ;  /* 0x0000001b1a317221 */ /* 0x001fe20000010000 */
[----:B------:R-:W-:-:S06]  /*3c30*/  F2FP.F16.F32.PACK_AB R197, R27, R26 ;  /* 0x0000001a1bc5723e */ /* 0x000fcc00000000ff */
[----:B------:R-:W0:Y:S01]  /*3c40*/  MUFU.EX2 R34, R34 ;  /* 0x0000002200227308 */ /* 0x000e220000000800 */
[----:B-1----:R-:W-:-:S07]  /*3c50*/  FADD.FTZ R18, R30, R49 ;  /* 0x000000311e127221 */ /* 0x002fce0000010000 */
[----:B------:R-:W1:Y:S01]  /*3c60*/  MUFU.EX2 R35, R35 ;  /* 0x0000002300237308 */ /* 0x000e620000000800 */
[C---:B--2---:R-:W-:Y:S01]  /*3c70*/  FADD.FTZ R49, R31.reuse, R18 ;  /* 0x000000121f317221 */ /* 0x044fe20000010000 */
[----:B------:R-:W-:-:S06]  /*3c80*/  F2FP.F16.F32.PACK_AB R199, R31, R30 ;  /* 0x0000001e1fc7723e */ /* 0x000fcc00000000ff */
[----:B------:R-:W2:Y:S01]  /*3c90*/  MUFU.EX2 R38, R38 ;  /* 0x0000002600267308 */ /* 0x000ea20000000800 */
[----:B0-----:R-:W-:Y:S01]  /*3ca0*/  FADD.FTZ R18, R34, R49 ;  /* 0x0000003122127221 */ /* 0x001fe20000010000 */
[----:B------:R-:W-:-:S04]  /*3cb0*/  FADD.FTZ R49, R41, R48 ;  /* 0x0000003029317221 */ /* 0x000fc80000010000 */
[----:B------:R-:W-:Y:S02]  /*3cc0*/  FADD.FTZ R24, R44, R49 ;  /* 0x000000312c187221 */ /* 0x000fe40000010000 */
[----:B------:R-:W0:Y:S01]  /*3cd0*/  MUFU.EX2 R39, R39 ;  /* 0x0000002700277308 */ /* 0x000e220000000800 */
[C---:B-1----:R-:W-:Y:S01]  /*3ce0*/  FADD.FTZ R9, R35.reuse, R18 ;  /* 0x0000001223097221 */ /* 0x042fe20000010000 */
[----:B------:R-:W-:-:S06]  /*3cf0*/  F2FP.F16.F32.PACK_AB R193, R35, R34 ;  /* 0x0000002223c1723e */ /* 0x000fcc00000000ff */
[----:B------:R-:W1:Y:S01]  /*3d00*/  MUFU.EX2 R42, R42 ;  /* 0x0000002a002a7308 */ /* 0x000e620000000800 */
[----:B--2---:R-:W-:-:S07]  /*3d10*/  FADD.FTZ R18, R38, R9 ;  /* 0x0000000926127221 */ /* 0x004fce0000010000 */
[----:B------:R-:W2:Y:S01]  /*3d20*/  MUFU.EX2 R45, R45 ;  /* 0x0000002d002d7308 */ /* 0x000ea20000000800 */
[C---:B0-----:R-:W-:Y:S01]  /*3d30*/  FADD.FTZ R9, R39.reuse, R18 ;  /* 0x0000001227097221 */ /* 0x041fe20000010000 */
[----:B------:R-:W-:-:S06]  /*3d40*/  F2FP.F16.F32.PACK_AB R195, R39, R38 ;  /* 0x0000002627c3723e */ /* 0x000fcc00000000ff */
[----:B------:R-:W0:Y:S01]  /*3d50*/  MUFU.EX2 R43, R43 ;  /* 0x0000002b002b7308 */ /* 0x000e220000000800 */
[----:B-1----:R-:W-:-:S07]  /*3d60*/  FADD.FTZ R18, R42, R9 ;  /* 0x000000092a127221 */ /* 0x002fce0000010000 */
[----:B------:R-:W1:Y:S01]  /*3d70*/  MUFU.EX2 R2, R2 ;  /* 0x0000000200027308 */ /* 0x000e620000000800 */
[C---:B--2---:R-:W-:Y:S01]  /*3d80*/  FADD.FTZ R25, R45.reuse, R24 ;  /* 0x000000182d197221 */ /* 0x044fe20000010000 */
[----:B------:R-:W-:-:S06]  /*3d90*/  F2FP.F16.F32.PACK_AB R184, R45, R44 ;  /* 0x0000002c2db8723e */ /* 0x000fcc00000000ff */
[----:B------:R-:W2:Y:S01]  /*3da0*/  MUFU.EX2 R5, R5 ;  /* 0x0000000500057308 */ /* 0x000ea20000000800 */
[C---:B0-----:R-:W-:Y:S01]  /*3db0*/  FADD.FTZ R9, R43.reuse, R18 ;  /* 0x000000122b097221 */ /* 0x041fe20000010000 */
[----:B------:R-:W-:-:S06]  /*3dc0*/  F2FP.F16.F32.PACK_AB R189, R43, R42 ;  /* 0x0000002a2bbd723e */ /* 0x000fcc00000000ff */
[----:B------:R-:W0:Y:S01]  /*3dd0*/  MUFU.EX2 R46, R46 ;  /* 0x0000002e002e7308 */ /* 0x000e220000000800 */
[----:B-1----:R-:W-:-:S07]  /*3de0*/  FADD.FTZ R24, R2, R25 ;  /* 0x0000001902187221 */ /* 0x002fce0000010000 */
[----:B------:R-:W1:Y:S01]  /*3df0*/  MUFU.EX2 R47, R47 ;  /* 0x0000002f002f7308 */ /* 0x000e620000000800 */
[C---:B--2---:R-:W-:Y:S01]  /*3e00*/  F2FP.F16.F32.PACK_AB R186, R5.reuse, R2 ;  /* 0x0000000205ba723e */ /* 0x044fe200000000ff */
[----:B------:R-:W-:-:S06]  /*3e10*/  FADD.FTZ R18, R5, R24 ;  /* 0x0000001805127221 */ /* 0x000fcc0000010000 */
[----:B------:R-:W2:Y:S01]  /*3e20*/  MUFU.EX2 R50, R50 ;  /* 0x0000003200327308 */ /* 0x000ea20000000800 */
[----:B0-----:R-:W-:-:S07]  /*3e30*/  FADD.FTZ R2, R46, R9 ;  /* 0x000000092e027221 */ /* 0x001fce0000010000 */
[----:B------:R-:W0:Y:S01]  /*3e40*/  MUFU.EX2 R51, R51 ;  /* 0x0000003300337308 */ /* 0x000e220000000800 */
[C---:B-1----:R-:W-:Y:S01]  /*3e50*/  FADD.FTZ R5, R47.reuse, R2 ;  /* 0x000000022f057221 */ /* 0x042fe20000010000 */
[----:B------:R-:W-:-:S06]  /*3e60*/  F2FP.F16.F32.PACK_AB R191, R47, R46 ;  /* 0x0000002e2fbf723e */ /* 0x000fcc00000000ff */
[----:B------:R-:W1:Y:S01]  /*3e70*/  MUFU.EX2 R54, R54 ;  /* 0x0000003600367308 */ /* 0x000e620000000800 */
[----:B--2---:R-:W-:-:S07]  /*3e80*/  FADD.FTZ R2, R50, R5 ;  /* 0x0000000532027221 */ /* 0x004fce0000010000 */
[----:B------:R1:W2:Y:S01]  /*3e90*/  MUFU.EX2 R187, R0 ;  /* 0x0000000000bb7308 */ /* 0x0002a20000000800 */
[C---:B0-----:R-:W-:Y:S01]  /*3ea0*/  FADD.FTZ R5, R51.reuse, R2 ;  /* 0x0000000233057221 */ /* 0x041fe20000010000 */
[----:B------:R-:W-:-:S03]  /*3eb0*/  F2FP.F16.F32.PACK_AB R185, R51, R50 ;  /* 0x0000003233b9723e */ /* 0x000fc600000000ff */
[----:B-1----:R-:W-:-:S04]  /*3ec0*/  FADD.FTZ R0, R54, R5 ;  /* 0x0000000536007221 */ /* 0x002fc80000010000 */
[C---:B--2---:R-:W-:Y:S01]  /*3ed0*/  FADD.FTZ R9, R187.reuse, R0 ;  /* 0x00000000bb097221 */ /* 0x044fe20000010000 */
[----:B------:R-:W-:Y:S01]  /*3ee0*/  F2FP.F16.F32.PACK_AB R187, R187, R54 ;  /* 0x00000036bbbb723e */ /* 0x000fe200000000ff */
[----:B------:R-:W-:Y:S06]  /*3ef0*/  @P1 BRA `(.L_x_1015) ;  /* 0x00000000004c1947 */ /* 0x000fec0003800000 */
[----:B------:R-:W-:Y:S01]  /*3f00*/  ISETP.LT.AND P1, PT, RZ, UR38, PT ;  /* 0x00000026ff007c0c */ /* 0x000fe2000bf21270 */
[----:B------:R-:W-:-:S12]  /*3f10*/  UIADD3 UR11, UR38, -0x1, URZ ;  /* 0xffffffff260b7890 */ /* 0x000fd8000fffe03f */
[----:B------:R-:W-:Y:S05]  /*3f20*/  @P1 BRA `(.L_x_1016) ;  /* 0x0000000000201947 */ /* 0x000fea0003800000 */
[----:B------:R-:W-:Y:S01]  /*3f30*/  ULDC UR18, c[0x0][0x9e4] ;  /* 0x0002790000127ab9 */ /* 0x000fe20000000800 */
[----:B------:R-:W-:Y:S02]  /*3f40*/  UIADD3 UR11, -UR38, URZ, URZ ;  /* 0x0000003f260b7290 */ /* 0x000fe4000fffe13f */
[----:B------:R-:W-:-:S11]  /*3f50*/  UISETP.NE.AND UP0, UPT, UR18, 0x1, UPT ;  /* 0x000000011200788c */ /* 0x000fd6000bf05270 */
[----:B------:R-:W-:Y:S02]  /*3f60*/  @UP0 ULDC.64 UR4, c[0x0][0x9e8] ;  /* 0x00027a0000040ab9 */ /* 0x000fe40000000a00 */
[----:B------:R-:W-:-:S04]  /*3f70*/  UIMAD.WIDE.U32 UR14, UR11, UR4, URZ ;  /* 0x000000040b0e72a5 */ /* 0x000fc8000f8e003f */
[----:B------:R-:W-:-:S04]  /*3f80*/  @UP0 USHF.R.U32.HI UR11, URZ, UR5, UR15 ;  /* 0x000000053f0b0299 */ /* 0x000fc8000801160f */
[----:B------:R-:W-:Y:S01]  /*3f90*/  ULOP3.LUT UR11, URZ, UR11, URZ, 0x33, !UPT ;  /* 0x0000000b3f0b7292 */ /* 0x000fe2000f8e333f */
[----:B------:R-:W-:Y:S11]  /*3fa0*/  BRA `(.L_x_1017) ;  /* 0x0000000000147947 */ /* 0x000ff60003800000 */
.L_x_1016:
[----:B------:R-:W-:Y:S02]  /*3fb0*/  ULDC UR18, c[0x0][0x9e4] ;  /* 0x0002790000127ab9 */ /* 0x000fe40000000800 */
[----:B------:R-:W-:-:S11]  /*3fc0*/  UISETP.NE.AND UP0, UPT, UR18, 0x1, UPT ;  /* 0x000000011200788c */ /* 0x000fd6000bf05270 */
[----:B------:R-:W-:Y:S02]  /*3fd0*/  @UP0 ULDC.64 UR4, c[0x0][0x9e8] ;  /* 0x00027a0000040ab9 */ /* 0x000fe40000000a00 */
[----:B------:R-:W-:-:S04]  /*3fe0*/  UIMAD.WIDE.U32 UR14, UR11, UR4, URZ ;  /* 0x000000040b0e72a5 */ /* 0x000fc8000f8e003f */
[----:B------:R-:W-:-:S12]  /*3ff0*/  @UP0 USHF.R.U32.HI UR11, URZ, UR5, UR15 ;  /* 0x000000053f0b0299 */ /* 0x000fd8000801160f */
.L_x_1017:
[----:B------:R-:W-:-:S04]  /*4000*/  UIMAD UR11, UR11, UR18, UR18 ;  /* 0x000000120b0b72a4 */ /* 0x000fc8000f8e0212 */
[----:B------:R-:W-:-:S04]  /*4010*/  UISETP.LT.AND UP0, UPT, UR6, UR11, UPT ;  /* 0x0000000b0600728c */ /* 0x000fc8000bf01270 */
[----:B------:R-:W-:-:S12]  /*4020*/  USEL UR6, UR6, UR11, UP0 ;  /* 0x0000000b06067287 */ /* 0x000fd80008000000 */
.L_x_1015:
[----:B------:R-:W-:Y:S01]  /*4030*/  R2UR UR5, R201 ;  /* 0x00000000c90572ca */ /* 0x000fe200000e0000 */
[----:B------:R-:W-:Y:S01]  /*4040*/  USHF.R.S32.HI UR4, URZ, 0x1f, UR6 ;  /* 0x0000001f3f047899 */ /* 0x000fe20008011406 */
[----:B------:R-:W-:Y:S01]  /*4050*/  IMAD.MOV.U32 R0, RZ, RZ, 0x3f800000 ;  /* 0x3f800000ff007424 */ /* 0x000fe200078e00ff */
[----:B------:R-:W-:Y:S01]  /*4060*/  CS2R R150, SRZ ;  /* 0x0000000000967805 */ /* 0x000fe2000001ff00 */
[----:B------:R-:W-:Y:S01]  /*4070*/  IMAD.MOV.U32 R2, RZ, RZ, 0x3f800000 ;  /* 0x3f800000ff027424 */ /* 0x000fe200078e00ff */
[----:B------:R-:W-:Y:S01]  /*4080*/  ULEA.HI UR4, UR4, UR6, URZ, 0x6 ;  /* 0x0000000604047291 */ /* 0x000fe2000f8f303f */
[----:B------:R-:W-:Y:S02]  /*4090*/  CS2R R148, SRZ ;  /* 0x0000000000947805 */ /* 0x000fe4000001ff00 */
[----:B------:R-:W-:Y:S02]  /*40a0*/  CS2R R146, SRZ ;  /* 0x0000000000927805 */ /* 0x000fe4000001ff00 */
[----:B------:R-:W-:Y:S01]  /*40b0*/  CS2R R144, SRZ ;  /* 0x0000000000907805 */ /* 0x000fe2000001ff00 */
[----:B------:R-:W-:Y:S01]  /*40c0*/  USHF.R.S32.HI UR4, URZ, 0x6, UR4 ;  /* 0x000000063f047899 */ /* 0x000fe20008011404 */
[----:B------:R-:W-:-:S02]  /*40d0*/  CS2R R142, SRZ ;  /* 0x00000000008e7805 */ /* 0x000fc4000001ff00 */
[----:B------:R-:W-:Y:S02]  /*40e0*/  CS2R R140, SRZ ;  /* 0x00000000008c7805 */ /* 0x000fe4000001ff00 */
[----:B------:R-:W-:Y:S01]  /*40f0*/  CS2R R138, SRZ ;  /* 0x00000000008a7805 */ /* 0x000fe2000001ff00 */
[----:B------:R-:W-:Y:S01]  /*4100*/  UISETP.LT.AND UP0, UPT, UR5, UR4, UPT ;  /* 0x000000040500728c */ /* 0x000fe2000bf01270 */
[----:B------:R-:W-:Y:S02]  /*4110*/  CS2R R136, SRZ ;  /* 0x0000000000887805 */ /* 0x000fe4000001ff00 */
[----:B------:R-:W-:Y:S02]  /*4120*/  CS2R R134, SRZ ;  /* 0x0000000000867805 */ /* 0x000fe4000001ff00 */
[----:B------:R-:W-:Y:S01]  /*4130*/  CS2R R132, SRZ ;  /* 0x0000000000847805 */ /* 0x000fe2000001ff00 */
[----:B------:R-:W-:Y:S01]  /*4140*/  USEL UR5, UR5, UR4, !UP0 ;  /* 0x0000000405057287 */ /* 0x000fe2000c000000 */
[----:B------:R-:W-:-:S02]  /*4150*/  CS2R R130, SRZ ;  /* 0x0000000000827805 */ /* 0x000fc4000001ff00 */
[----:B------:R-:W-:Y:S01]  /*4160*/  CS2R R128, SRZ ;  /* 0x0000000000807805 */ /* 0x000fe2000001ff00 */
[----:B------:R-:W-:Y:S01]  /*4170*/  UMOV UR4, URZ ;  /* 0x0000003f00047c82 */ /* 0x000fe20008000000 */
[----:B------:R-:W-:Y:S02]  /*4180*/  CS2R R126, SRZ ;  /* 0x00000000007e7805 */ /* 0x000fe4000001ff00 */
[----:B------:R-:W-:Y:S02]  /*4190*/  CS2R R124, SRZ ;  /* 0x00000000007c7805 */ /* 0x000fe4000001ff00 */
[----:B------:R-:W-:Y:S01]  /*41a0*/  ISETP.GE.AND P1, PT, R204, UR5, PT ;  /* 0x00000005cc007c0c */ /* 0x000fe2000bf26270 */
[----:B------:R-:W-:Y:S01]  /*41b0*/  IMAD.U32 R205, RZ, RZ, UR5 ;  /* 0x00000005ffcd7e24 */ /* 0x000fe2000f8e00ff */
[----:B------:R-:W-:Y:S01]  /*41c0*/  UMOV UR5, URZ ;  /* 0x0000003f00057c82 */ /* 0x000fe20008000000 */
[----:B------:R-:W-:Y:S01]  /*41d0*/  CS2R R122, SRZ ;  /* 0x00000000007a7805 */ /* 0x000fe2000001ff00 */
[----:B------:R-:W-:Y:S01]  /*41e0*/  IMAD.U32 R5, RZ, RZ, UR5 ;  /* 0x00000005ff057e24 */ /* 0x000fe2000f8e00ff */
        /* <DEDUP_REMOVED lines=49> */
[----:B------:R-:W-:Y:S06]  /*4500*/  @!P1 BRA `(.L_x_1018) ;  /* 0x00000028006c9947 */ /* 0x000fec0003800000 */
[----:B------:R-:W-:Y:S01]  /*4510*/  UMOV UR4, URZ ;  /* 0x0000003f00047c82 */ /* 0x000fe20008000000 */
[----:B------:R-:W-:Y:S01]  /*4520*/  MOV R203, R3 ;  /* 0x0000000300cb7202 */ /* 0x000fe20000000f00 */
[----:B------:R-:W-:Y:S01]  /*4530*/  IMAD.MOV.U32 R202, RZ, RZ, R4 ;  /* 0x000000ffffca7224 */ /* 0x000fe200078e0004 */
[----:B------:R-:W-:Y:S01]  /*4540*/  UMOV UR5, URZ ;  /* 0x0000003f00057c82 */ /* 0x000fe20008000000 */
[----:B------:R-:W-:Y:S02]  /*4550*/  IMAD.U32 R206, RZ, RZ, UR4 ;  /* 0x00000004ffce7e24 */ /* 0x000fe4000f8e00ff */
[----:B------:R-:W-:Y:S02]  /*4560*/  IMAD.MOV.U32 R2, RZ, RZ, 0x3f800000 ;  /* 0x3f800000ff027424 */ /* 0x000fe400078e00ff */
[----:B------:R-:W-:Y:S02]  /*4570*/  IMAD.MOV.U32 R0, RZ, RZ, 0x3f800000 ;  /* 0x3f800000ff007424 */ /* 0x000fe400078e00ff */
[----:B------:R-:W-:-:S07]  /*4580*/  IMAD.MOV.U32 R151, RZ, RZ, RZ ;  /* 0x000000ffff977224 */ /* 0x000fce00078e00ff */
.L_x_1037:
[----:B------:R-:W-:Y:S01]  /*4590*/  R2UR UR6, R206 ;  /* 0x00000000ce0672ca */ /* 0x000fe200000e0000 */
[----:B------:R-:W-:-:S04]  /*45a0*/  UISETP.NE.AND UP0, UPT, UR5, 0x1, UPT ;  /* 0x000000010500788c */ /* 0x000fc8000bf05270 */
[----:B------:R-:W-:-:S08]  /*45b0*/  USEL UR4, URZ, 0x1, UP0 ;  /* 0x000000013f047887 */ /* 0x000fd00008000000 */
[----:B------:R-:W-:-:S06]  /*45c0*/  ULOP3.LUT UR4, UR6, UR4, URZ, 0x3c, !UPT ;  /* 0x0000000406047292 */ /* 0x000fcc000f8e3c3f */
[----:B------:R-:W-:Y:S01]  /*45d0*/  MOV R5, UR4 ;  /* 0x0000000400057c02 */ /* 0x000fe20008000f00 */
[----:B------:R-:W-:Y:S06]  /*45e0*/  @!P0 BRA `(.L_x_1019) ;  /* 0x0000000000048947 */ /* 0x000fec0003800000 */
[----:B------:R-:W-:Y:S01]  /*45f0*/  BPT.TRAP 0x1 ;  /* 0x000000040000795c */ /* 0x000fe20000300000 */
.L_x_1019:
[----:B------:R-:W-:Y:S01]  /*4600*/  R2UR UR7, R16 ;  /* 0x00000000100772ca */ /* 0x000fe200000e0000 */
[----:B------:R-:W-:Y:S01]  /*4610*/  UIADD3 UR4, UR5, 0x1, URZ ;  /* 0x0000000105047890 */ /* 0x000fe2000fffe03f */
[----:B------:R-:W-:-:S03]  /*4620*/  R2UR UR6, R5 ;  /* 0x00000000050672ca */ /* 0x000fc600000e0000 */
[----:B------:R-:W-:-:S04]  /*4630*/  UISETP.NE.AND UP0, UPT, UR4, 0x2, UPT ;  /* 0x000000020400788c */ /* 0x000fc8000bf05270 */
[----:B------:R-:W-:-:S04]  /*4640*/  USEL UR4, UR4, URZ, UP0 ;  /* 0x0000003f04047287 */ /* 0x000fc80008000000 */
[----:B------:R-:W-:Y:S02]  /*4650*/  ULEA UR7, UR4, UR7, 0x3 ;  /* 0x0000000704077291 */ /* 0x000fe4000f8e183f */
[----:B------:R-:W-:-:S05]  /*4660*/  IMAD.U32 R3, RZ, RZ, UR6 ;  /* 0x00000006ff037e24 */ /* 0x000fca000f8e00ff */
[----:B------:R-:W-:-:S04]  /*4670*/  SHF.L.U32 R3, R3, 0x1f, RZ ;  /* 0x0000001f03037819 */ /* 0x000fc800000006ff */
[----:B------:R0:W1:Y:S01]  /*4680*/  SYNCS.PHASECHK.TRANS64.TRYWAIT P1, [UR7+0x30830], R3 ;  /* 0x03083003ff0075a7 */ /* 0x0000620008020147 */
[----:B------:R-:W-:Y:S05]  /*4690*/  @!P0 BRA `(.L_x_1020) ;  /* 0x0000000000048947 */ /* 0x000fea0003800000 */
[----:B------:R-:W-:Y:S01]  /*46a0*/  BPT.TRAP 0x1 ;  /* 0x000000040000795c */ /* 0x000fe20000300000 */
.L_x_1020:
[----:B-1----:R-:W-:Y:S05]  /*46b0*/  @P1 BRA `(.L_x_1021) ;  /* 0x0000000000081947 */ /* 0x002fea0003800000 */
[----:B------:R-:W1:Y:S02]  /*46c0*/  SYNCS.PHASECHK.TRANS64.TRYWAIT P1, [UR7+0x30830], R3 ;  /* 0x03083003ff0075a7 */ /* 0x000e640008020147 */
[----:B-1----:R-:W-:Y:S05]  /*46d0*/  @!P1 BRA `(.L_x_1022) ;  /* 0x000000e800b09947 */ /* 0x002fea0003800000 */
.L_x_1021:
[----:B------:R-:W-:Y:S01]  /*46e0*/  R2UR UR6, R21 ;  /* 0x00000000150672ca */ /* 0x000fe200000e0000 */
[----:B------:R-:W-:Y:S01]  /*46f0*/  WARPGROUP.ARRIVE ;  /* 0x00000000000079c5 */ /* 0x000fe20000000000 */
[----:B------:R-:W-:Y:S01]  /*4700*/  R2UR UR56, R6 ;  /* 0x00000000063872ca */ /* 0x000fe200000e0000 */
[----:B------:R-:W-:Y:S01]  /*4710*/  UMOV UR59, 0x40000040 ;  /* 0x40000040003b7882 */ /* 0x000fe20000000000 */
[----:B------:R-:W-:Y:S01]  /*4720*/  R2UR UR57, R7 ;  /* 0x00000000073972ca */ /* 0x000fe200000e0000 */
[----:B------:R-:W-:Y:S01]  /*4730*/  UMOV UR55, 0x40000040 ;  /* 0x4000004000377882 */ /* 0x000fe20000000000 */
[----:B01----:R-:W-:Y:S01]  /*4740*/  MOV R3, UR53 ;  /* 0x0000003500037c02 */ /* 0x003fe20008000f00 */
[----:B------:R-:W-:Y:S01]  /*4750*/  UMOV UR11, 0x40000040 ;  /* 0x40000040000b7882 */ /* 0x000fe20000000000 */
[----:B------:R-:W-:Y:S01]  /*4760*/  MOV R4, UR52 ;  /* 0x0000003400047c02 */ /* 0x000fe20008000f00 */
[----:B------:R-:W-:Y:S01]  /*4770*/  UMOV UR15, 0x40000040 ;  /* 0x40000040000f7882 */ /* 0x000fe20000000000 */
[----:B------:R-:W-:Y:S01]  /*4780*/  R2UR UR52, R10 ;  /* 0x000000000a3472ca */ /* 0x000fe200000e0000 */
[----:B------:R-:W-:Y:S01]  /*4790*/  UMOV UR19, 0x40000040 ;  /* 0x4000004000137882 */ /* 0x000fe20000000000 */
[----:B------:R-:W-:Y:S01]  /*47a0*/  R2UR UR53, R11 ;  /* 0x000000000b3572ca */ /* 0x000fe200000e0000 */
[----:B------:R-:W-:Y:S01]  /*47b0*/  ULEA UR6, UR4, UR6, 0xb ;  /* 0x0000000604067291 */ /* 0x000fe2000f8e583f */
[-C--:B------:R-:W-:Y:S01]  /*47c0*/  FMUL.FTZ R24, R24, R0.reuse ;  /* 0x0000000018187220 */ /* 0x080fe20000410000 */
[----:B------:R-:W-:Y:S01]  /*47d0*/  UMOV UR23, 0x40000040 ;  /* 0x4000004000177882 */ /* 0x000fe20000000000 */
[----:B------:R-:W-:Y:S01]  /*47e0*/  UMOV UR27, 0x40000040 ;  /* 0x40000040001b7882 */ /* 0x000fe20000000000 */
[----:B------:R-:W-:Y:S01]  /*47f0*/  UIADD3 UR10, UR6, 0x2, URZ ;  /* 0x00000002060a7890 */ /* 0x000fe2000fffe03f */
[-C--:B------:R-:W-:Y:S01]  /*4800*/  FMUL.FTZ R25, R25, R0.reuse ;  /* 0x0000000019197220 */ /* 0x080fe20000410000 */
[----:B------:R-:W-:Y:S01]  /*4810*/  UIADD3 UR14, UR6, 0x200, URZ ;  /* 0x00000200060e7890 */ /* 0x000fe2000fffe03f */
[-C--:B------:R-:W-:Y:S01]  /*4820*/  FMUL.FTZ R28, R28, R0.reuse ;  /* 0x000000001c1c7220 */ /* 0x080fe20000410000 */
[----:B------:R-:W-:Y:S01]  /*4830*/  UMOV UR58, UR6 ;  /* 0x00000006003a7c82 */ /* 0x000fe20008000000 */
[----:B------:R-:W-:Y:S01]  /*4840*/  UIADD3 UR18, UR6, 0x202, URZ ;  /* 0x0000020206127890 */ /* 0x000fe2000fffe03f */
[----:B------:R-:W-:Y:S01]  /*4850*/  HGMMA.64x64x16.F32 R152, gdesc[UR56], RZ, !UPT, gsb0 ;  /* 0x00e00000389879f0 */ /* 0x000fe2000c0008ff */
[----:B------:R-:W-:Y:S01]  /*4860*/  UMOV UR54, UR10 ;  /* 0x0000000a00367c82 */ /* 0x000fe20008000000 */
[----:B------:R-:W-:Y:S01]  /*4870*/  R2UR UR56, R14 ;  /* 0x000000000e3872ca */ /* 0x000fe200000e0000 */
[----:B------:R-:W-:Y:S01]  /*4880*/  UIADD3 UR10, UR6, 0x4, URZ ;  /* 0x00000004060a7890 */ /* 0x000fe2000fffe03f */
[----:B------:R-:W-:Y:S01]  /*4890*/  R2UR UR57, R15 ;  /* 0x000000000f3972ca */ /* 0x000fe200000e0000 */
[----:B------:R-:W-:Y:S01]  /*48a0*/  UMOV UR59, 0x40000040 ;  /* 0x40000040003b7882 */ /* 0x000fe20000000000 */
[----:B------:R-:W-:Y:S01]  /*48b0*/  UIADD3 UR22, UR6, 0x204, URZ ;  /* 0x0000020406167890 */ /* 0x000fe2000fffe03f */
[-C--:B------:R-:W-:Y:S01]  /*48c0*/  FMUL.FTZ R29, R29, R0.reuse ;  /* 0x000000001d1d7220 */ /* 0x080fe20000410000 */
[----:B------:R-:W-:Y:S01]  /*48d0*/  UIADD3 UR26, UR6, 0x206, URZ ;  /* 0x00000206061a7890 */ /* 0x000fe2000fffe03f */
[-C--:B------:R-:W-:Y:S01]  /*48e0*/  FMUL.FTZ R32, R32, R0.reuse ;  /* 0x0000000020207220 */ /* 0x080fe20000410000 */
        /* <DEDUP_REMOVED lines=73> */
[----:B------:R-:W-:Y:S01]  /*4d80*/  HGMMA.64x64x16.F32 R152, gdesc[UR52], R152, gsb0 ;  /* 0x00e00000349879f0 */ /* 0x000fe20008000898 */
[----:B------:R-:W-:Y:S01]  /*4d90*/  R2UR UR53, R3 ;  /* 0x00000000033572ca */ /* 0x000fe200000e0000 */
[----:B------:R-:W-:Y:S01]  /*4da0*/  UIADD3 UR54, UR6, 0x604, URZ ;  /* 0x0000060406367890 */ /* 0x000fe2000fffe03f */
[----:B------:R-:W-:Y:S01]  /*4db0*/  R2UR UR52, R4 ;  /* 0x00000000043472ca */ /* 0x000fe200000e0000 */
[----:B------:R-:W-:Y:S01]  /*4dc0*/  UMOV UR55, 0x40000040 ;  /* 0x4000004000377882 */ /* 0x000fe20000000000 */
[----:B------:R-:W-:Y:S01]  /*4dd0*/  UIADD3 UR6, UR6, 0x606, URZ ;  /* 0x0000060606067890 */ /* 0x000fe2000fffe03f */
        /* <DEDUP_REMOVED lines=68> */
[----:B------:R-:W-:Y:S01]  /*5220*/  HGMMA.64x64x16.F32 R152, gdesc[UR56], R152, gsb0 ;  /* 0x00e00000389879f0 */ /* 0x000fe20008000898 */
[----:B------:R-:W-:Y:S01]  /*5230*/  R2UR UR56, R12 ;  /* 0x000000000c3872ca */ /* 0x000fe200000e0000 */
[----:B------:R-:W-:Y:S01]  /*5240*/  UMOV UR58, UR6 ;  /* 0x00000006003a7c82 */ /* 0x000fe20008000000 */
[----:B------:R-:W-:Y:S01]  /*5250*/  R2UR UR57, R13 ;  /* 0x000000000d3972ca */ /* 0x000fe200000e0000 */
[----:B------:R-:W-:Y:S01]  /*5260*/  UMOV UR59, 0x40000040 ;  /* 0x40000040003b7882 */ /* 0x000fe20000000000 */
[----:B------:R-:W-:Y:S02]  /*5270*/  WARPGROUP.DEPBAR.LE gsb0, 0x0 ;  /* 0x00008000000079c5 */ /* 0x000fe40000010000 */
[----:B------:R-:W-:-:S06]  /*5280*/  WARPGROUP.ARRIVE ;  /* 0x00000000000079c5 */ /* 0x000fcc0000000000 */
[----:B------:R-:W-:Y:S03]  /*5290*/  HGMMA.64x64x16.F32 R152, gdesc[UR8], R152, gsb0 ;  /* 0x00e00000089879f0 */ /* 0x000fe60008000898 */
        /* <DEDUP_REMOVED lines=37> */
[----:B------:R-:W-:Y:S05]  /*54f0*/  @!P0 BRA `(.L_x_1023) ;  /* 0x0000000000048947 */ /* 0x000fea0003800000 */
[----:B------:R-:W-:Y:S01]  /*5500*/  BPT.TRAP 0x1 ;  /* 0x000000040000795c */ /* 0x000fe20000300000 */
.L_x_1023:
[----:B------:R-:W-:Y:S02]  /*5510*/  R2UR UR6, R16 ;  /* 0x00000000100672ca */ /* 0x000fe400000e0000 */
[----:B------:R-:W-:-:S11]  /*5520*/  R2UR UR10, R206 ;  /* 0x00000000ce0a72ca */ /* 0x000fd600000e0000 */
[----:B------:R-:W-:Y:S02]  /*5530*/  ULEA UR6, UR5, UR6, 0x3 ;  /* 0x0000000605067291 */ /* 0x000fe4000f8e183f */
[----:B------:R-:W-:-:S05]  /*5540*/  IMAD.U32 R0, RZ, RZ, UR10 ;  /* 0x0000000aff007e24 */ /* 0x000fca000f8e00ff */
[----:B------:R-:W-:-:S04]  /*5550*/  SHF.L.U32 R0, R0, 0x1f, RZ ;  /* 0x0000001f00007819 */ /* 0x000fc800000006ff */
[----:B------:R0:W1:Y:S01]  /*5560*/  SYNCS.PHASECHK.TRANS64.TRYWAIT P1, [UR6+0x30850], R0 ;  /* 0x03085000ff0075a7 */ /* 0x0000620008020146 */
[----:B------:R-:W-:Y:S05]  /*5570*/  @!P0 BRA `(.L_x_1024) ;  /* 0x0000000000048947 */ /* 0x000fea0003800000 */
[----:B------:R-:W-:Y:S01]  /*5580*/  BPT.TRAP 0x1 ;  /* 0x000000040000795c */ /* 0x000fe20000300000 */
.L_x_1024:
[----:B-1----:R-:W-:Y:S05]  /*5590*/  @P1 BRA `(.L_x_1025) ;  /* 0x0000000000081947 */ /* 0x002fea0003800000 */
[----:B------:R-:W1:Y:S02]  /*55a0*/  SYNCS.PHASECHK.TRANS64.TRYWAIT P1, [UR6+0x30850], R0 ;  /* 0x03085000ff0075a7 */ /* 0x000e640008020146 */
[----:B-1----:R-:W-:Y:S05]  /*55b0*/  @!P1 BRA `(.L_x_1026) ;  /* 0x000000dc00109947 */ /* 0x002fea0003800000 */
.L_x_1025:
[----:B------:R-:W-:Y:S01]  /*55c0*/  R2UR UR10, R16 ;  /* 0x00000000100a72ca */ /* 0x000fe200000e0000 */
[----:B------:R-:W-:Y:S01]  /*55d0*/  WARPGROUP.ARRIVE ;  /* 0x00000000000079c5 */ /* 0x000fe20000000000 */
[----:B------:R-:W-:-:S11]  /*55e0*/  UMOV UR11, 0x40000040 ;  /* 0x40000040000b7882 */ /* 0x000fd60000000000 */
[----:B------:R-:W-:-:S04]  /*55f0*/  UIADD3 UR10, UR10, 0x400, URZ ;  /* 0x000004000a0a7890 */ /* 0x000fc8000fffe03f */
[----:B------:R-:W-:-:S04]  /*5600*/  USHF.R.U32.HI UR10, URZ, 0x4, UR10 ;  /* 0x000000043f0a7899 */ /* 0x000fc8000801160a */
[----:B------:R-:W-:-:S04]  /*5610*/  ULOP3.LUT UR10, UR10, 0x3fff, URZ, 0xc0, !UPT ;  /* 0x00003fff0a0a7892 */ /* 0x000fc8000f8ec03f */
[----:B------:R-:W-:-:S04]  /*5620*/  ULOP3.LUT UR10, UR10, 0x2000000, URZ, 0xfc, !UPT ;  /* 0x020000000a0a7892 */ /* 0x000fc8000f8efc3f */
[----:B------:R-:W-:-:S07]  /*5630*/  ULEA UR5, UR5, UR10, 0xb ;  /* 0x0000000a05057291 */ /* 0x000fce000f8e583f */
        /* <DEDUP_REMOVED lines=23> */
.L_x_1027:
[----:B------:R-:W-:Y:S01]  /*57b0*/  R2UR UR10, R23 ;  /* 0x00000000170a72ca */ /* 0x000fe200000e0000 */
[----:B------:R-:W2:Y:S01]  /*57c0*/  S2UR UR14, SR_CgaCtaId ;  /* 0x00000000000e79c3 */ /* 0x000ea20000008800 */
[----:B------:R-:W-:Y:S01]  /*57d0*/  R2UR UR5, R22 ;  /* 0x00000000160572ca */ /* 0x000fe200000e0000 */
[----:B01----:R-:W-:Y:S01]  /*57e0*/  IMAD.MOV.U32 R0, RZ, RZ, R19 ;  /* 0x000000ffff007224 */ /* 0x003fe200078e0013 */
[----:B------:R-:W-:Y:S01]  /*57f0*/  UIADD3 UR7, UR7, 0x30840, URZ ;  /* 0x0003084007077890 */ /* 0x000fe2000fffe03f */
[----:B------:R-:W-:Y:S01]  /*5800*/  IMAD.SHL.U32 R4, R204, 0x40, RZ ;  /* 0x00000040cc047824 */ /* 0x000fe200078e00ff */
[----:B------:R-:W-:-:S03]  /*5810*/  R2UR UR11, R200 ;  /* 0x00000000c80b72ca */ /* 0x000fc600000e0000 */
[----:B------:R-:W0:Y:S01]  /*5820*/  LDC R20, c[0x0][0x288] ;  /* 0x0000a200ff147b82 */ /* 0x000e220000000800 */
[----:B------:R-:W-:-:S03]  /*5830*/  IADD3 R3, -R4, 0x1, RZ ;  /* 0x0000000104037810 */ /* 0x000fc60007ffe1ff */
[----:B------:R-:W-:Y:S02]  /*5840*/  UISETP.NE.AND UP1, UPT, UR10, URZ, UPT ;  /* 0x0000003f0a00728c */ /* 0x000fe4000bf25270 */
[----:B------:R-:W-:-:S04]  /*5850*/  UISETP.NE.AND UP0, UPT, UR5, URZ, UPT ;  /* 0x0000003f0500728c */ /* 0x000fc8000bf05270 */
[----:B------:R-:W-:Y:S02]  /*5860*/  PLOP3.LUT P1, PT, PT, PT, UP1, 0x80, 0x0 ;  /* 0x000000000000781c */ /* 0x000fe40003f2f018 */
[----:B------:R-:W-:-:S03]  /*5870*/  PLOP3.LUT P2, PT, PT, PT, UP1, 0x80, 0x0 ;  /* 0x000000000000781c */ /* 0x000fc60003f4f018 */
[----:B------:R-:W-:Y:S01]  /*5880*/  @UP1 ULDC UR5, c[0x0][0x44c] ;  /* 0x0001130000051ab9 */ /* 0x000fe20000000800 */
[----:B------:R-:W-:Y:S01]  /*5890*/  @UP1 ULDC UR10, c[0x0][0x450] ;  /* 0x00011400000a1ab9 */ /* 0x000fe20000000800 */
[----:B--2---:R-:W-:-:S03]  /*58a0*/  UPRMT UR7, UR14, 0x654, UR7 ;  /* 0x000006540e077896 */ /* 0x004fc60008000007 */
[----:B------:R-:W-:-:S03]  /*58b0*/  ULDC UR14, c[0x0][0x2f0] ;  /* 0x0000bc00000e7ab9 */ /* 0x000fc60000000800 */
[----:B------:R-:W-:Y:S01]  /*58c0*/  @P1 IMAD.HI.U32 R2, R19, UR5, RZ ;  /* 0x0000000513021c27 */ /* 0x000fe2000f8e00ff */
[----:B------:R-:W-:Y:S02]  /*58d0*/  PLOP3.LUT P1, PT, PT, PT, UP0, 0x40, 0x0 ;  /* 0x000000000000781c */ /* 0x000fe40003f2e808 */
[----:B------:R-:W-:Y:S01]  /*58e0*/  SYNCS.ARRIVE.TRANS64.RED.A1T0 RZ, [UR7], RZ ;  /* 0x000000ffffff79a7 */ /* 0x000fe20008100407 */
[----:B------:R-:W-:Y:S01]  /*58f0*/  UMOV UR7, UR14 ;  /* 0x0000000e00077c82 */ /* 0x000fe20008000000 */
[----:B------:R-:W-:Y:S01]  /*5900*/  @P2 SHF.R.U32.HI R0, RZ, UR10, R2 ;  /* 0x0000000aff002c19 */ /* 0x000fe20008011602 */
[----:B------:R-:W-:Y:S01]  /*5910*/  IMAD R2, R8, -0x2, R3 ;  /* 0xfffffffe08027824 */ /* 0x000fe200078e0203 */
[----:B------:R-:W-:-:S03]  /*5920*/  ULDC UR14, c[0x0][0x9e0] ;  /* 0x00027800000e7ab9 */ /* 0x000fc60000000800 */
[----:B------:R-:W1:Y:S01]  /*5930*/  SHFL.IDX PT, R184, R0, RZ, 0x1c1f ;  /* 0x001c1fff00b87589 */ /* 0x000e6200000e0000 */
[----:B------:R-:W-:-:S04]  /*5940*/  IMAD R3, R17, UR7, R2 ;  /* 0x0000000711037c24 */ /* 0x000fc8000f8e0202 */
[----:B0-----:R-:W-:-:S04]  /*5950*/  IMAD.IADD R3, R3, 0x1, -R20 ;  /* 0x0000000103037824 */ /* 0x001fc800078e0a14 */
[C---:B------:R-:W-:Y:S01]  /*5960*/  VIADD R187, R3.reuse, UR11 ;  /* 0x0000000b03bb7c36 */ /* 0x040fe20008000000 */
[----:B------:R-:W-:-:S05]  /*5970*/  IADD3 R186, R3, UR14, RZ ;  /* 0x0000000e03ba7c10 */ /* 0x000fca000fffe0ff */
[--C-:B-1----:R-:W-:Y:S02]  /*5980*/  IMAD.IADD R2, R186, 0x1, R184.reuse ;  /* 0x00000001ba027824 */ /* 0x102fe400078e02b8 */
[----:B------:R-:W-:Y:S01]  /*5990*/  IMAD.IADD R3, R187, 0x1, R184 ;  /* 0x00000001bb037824 */ /* 0x000fe200078e02b8 */
[----:B------:R-:W-:Y:S06]  /*59a0*/  @P1 BRA `(.L_x_1028) ;  /* 0x0000000000641947 */ /* 0x000fec0003800000 */
        /* <DEDUP_REMOVED lines=14> */
.L_x_1030:
[----:B------:R-:W-:Y:S02]  /*5a90*/  ULDC UR5, c[0x0][0x9e4] ;  /* 0x0002790000057ab9 */ /* 0x000fe40000000800 */
[----:B------:R-:W-:-:S04]  /*5aa0*/  MOV R188, UR5 ;  /* 0x0000000500bc7c02 */ /* 0x000fc80008000f00 */
[----:B------:R-:W-:-:S13]  /*5ab0*/  ISETP.NE.AND P1, PT, R188, 0x1, PT ;  /* 0x00000001bc00780c */ /* 0x000fda0003f25270 */
[----:B------:R-:W0:Y:S02]  /*5ac0*/  @P1 LDC.64 R190, c[0x0][0x9e8] ;  /* 0x00027a00ffbe1b82 */ /* 0x000e240000000a00 */
[----:B0-----:R-:W-:-:S05]  /*5ad0*/  @P1 IMAD.HI.U32 R184, R185, R190, RZ ;  /* 0x000000beb9b81227 */ /* 0x001fca00078e00ff */
[----:B------:R-:W-:-:S07]  /*5ae0*/  @P1 SHF.R.U32.HI R185, RZ, R191, R184 ;  /* 0x000000bfffb91219 */ /* 0x000fce00000116b8 */
.L_x_1031:
[----:B------:R-:W-:Y:S05]  /*5af0*/  BSYNC B0 ;  /* 0x0000000000007941 */ /* 0x000fea0003800000 */
.L_x_1029:
[----:B------:R-:W-:-:S04]  /*5b00*/  IMAD R185, R185, R188, -R4 ;  /* 0x000000bcb9b97224 */ /* 0x000fc800078e0a04 */
[----:B------:R-:W-:-:S05]  /*5b10*/  IMAD R185, R8, -0x2, R185 ;  /* 0xfffffffe08b97824 */ /* 0x000fca00078e02b9 */
[----:B------:R-:W-:Y:S02]  /*5b20*/  VIADDMNMX R2, R185, R188, R2, PT ;  /* 0x000000bcb9027246 */ /* 0x000fe40003800102 */
[----:B------:R-:W-:-:S07]  /*5b30*/  VIMNMX R3, R3, R185, !PT ;  /* 0x000000b903037248 */ /* 0x000fce0007fe0100 */
.L_x_1028:
[----:B------:R-:W-:Y:S01]  /*5b40*/  ISETP.GT.AND P1, PT, R204, -0x1, PT ;  /* 0xffffffffcc00780c */ /* 0x000fe20003f24270 */
[----:B------:R-:W0:Y:S01]  /*5b50*/  SHFL.IDX PT, R184, R0, 0x1, 0x1c1f ;  /* 0x003c1f0000b87f89 */ /* 0x000e2200000e0000 */
[----:B------:R-:W-:Y:S02]  /*5b60*/  R2UR UR5, R22 ;  /* 0x00000000160572ca */ /* 0x000fe400000e0000 */
[C---:B------:R-:W-:Y:S02]  /*5b70*/  ISETP.GT.AND P4, PT, R3.reuse, 0x1, P1 ;  /* 0x000000010300780c */ /* 0x040fe40000f84270 */
[----:B------:R-:W-:Y:S02]  /*5b80*/  ISETP.GT.AND P5, PT, R3, RZ, P1 ;  /* 0x000000ff0300720c */ /* 0x000fe40000fa4270 */
[C---:B------:R-:W-:Y:S02]  /*5b90*/  ISETP.LT.OR P4, PT, R2.reuse, 0x2, P4 ;  /* 0x000000020200780c */ /* 0x040fe40002781670 */
[----:B------:R-:W-:-:S02]  /*5ba0*/  ISETP.LT.OR P5, PT, R2, 0x1, P5 ;  /* 0x000000010200780c */ /* 0x000fc40002fa1670 */
[----:B------:R-:W-:Y:S02]  /*5bb0*/  FSEL R153, R153, -INF , !P4 ;  /* 0xff80000099997808 */ /* 0x000fe40006000000 */
[C---:B------:R-:W-:Y:S01]  /*5bc0*/  ISETP.GT.AND P4, PT, R3.reuse, 0x18, P1 ;  /* 0x000000180300780c */ /* 0x040fe20000f84270 */
[----:B------:R-:W-:Y:S01]  /*5bd0*/  UISETP.NE.AND UP0, UPT, UR5, URZ, UPT ;  /* 0x0000003f0500728c */ /* 0x000fe2000bf05270 */
[----:B------:R-:W-:Y:S02]  /*5be0*/  FSEL R185, R152, -INF , !P5 ;  /* 0xff80000098b97808 */ /* 0x000fe40006800000 */
[----:B------:R-:W-:Y:S02]  /*5bf0*/  ISETP.LT.OR P4, PT, R2, 0x19, P4 ;  /* 0x000000190200780c */ /* 0x000fe40002781670 */
[C---:B------:R-:W-:Y:S02]  /*5c00*/  ISETP.GT.AND P6, PT, R3.reuse, 0x8, P1 ;  /* 0x000000080300780c */ /* 0x040fe40000fc4270 */
[----:B------:R-:W-:-:S02]  /*5c10*/  ISETP.GT.AND P2, PT, R3, 0x9, P1 ;  /* 0x000000090300780c */ /* 0x000fc40000f44270 */
[C---:B------:R-:W-:Y:S01]  /*5c20*/  ISETP.GT.AND P3, PT, R3.reuse, 0x10, P1 ;  /* 0x000000100300780c */ /* 0x040fe20000f64270 */
[--C-:B0-----:R-:W-:Y:S01]  /*5c30*/  IMAD.IADD R0, R186, 0x1, R184.reuse ;  /* 0x00000001ba007824 */ /* 0x101fe200078e02b8 */
[----:B------:R-:W-:Y:S01]  /*5c40*/  ISETP.GT.AND P5, PT, R3, 0x11, P1 ;  /* 0x000000110300780c */ /* 0x000fe20000fa4270 */
[----:B------:R-:W-:Y:S01]  /*5c50*/  IMAD.IADD R152, R187, 0x1, R184 ;  /* 0x00000001bb987824 */ /* 0x000fe200078e02b8 */
[----:B------:R-:W-:Y:S02]  /*5c60*/  FSEL R164, R164, -INF , !P4 ;  /* 0xff800000a4a47808 */ /* 0x000fe40006000000 */
[----:B------:R-:W-:Y:S02]  /*5c70*/  ISETP.GT.AND P4, PT, R3, 0x29, P1 ;  /* 0x000000290300780c */ /* 0x000fe40000f84270 */
[C---:B------:R-:W-:Y:S02]  /*5c80*/  ISETP.LT.OR P6, PT, R2.reuse, 0x9, P6 ;  /* 0x000000090200780c */ /* 0x040fe400037c1670 */
[----:B------:R-:W-:-:S02]  /*5c90*/  ISETP.LT.OR P2, PT, R2, 0xa, P2 ;  /* 0x0000000a0200780c */ /* 0x000fc40001741670 */
[C---:B------:R-:W-:Y:S02]  /*5ca0*/  ISETP.LT.OR P3, PT, R2.reuse, 0x11, P3 ;  /* 0x000000110200780c */ /* 0x040fe40001f61670 */
[C---:B------:R-:W-:Y:S02]  /*5cb0*/  ISETP.LT.OR P5, PT, R2.reuse, 0x12, P5 ;  /* 0x000000120200780c */ /* 0x040fe40002fa1670 */
[----:B------:R-:W-:Y:S02]  /*5cc0*/  ISETP.LT.OR P4, PT, R2, 0x2a, P4 ;  /* 0x0000002a0200780c */ /* 0x000fe40002781670 */
[----:B------:R-:W-:Y:S02]  /*5cd0*/  FSEL R156, R156, -INF , !P6 ;  /* 0xff8000009c9c7808 */ /* 0x000fe40007000000 */
[----:B------:R-:W-:Y:S02]  /*5ce0*/  FSEL R157, R157, -INF , !P2 ;  /* 0xff8000009d9d7808 */ /* 0x000fe40005000000 */
[----:B------:R-:W-:-:S02]  /*5cf0*/  FSEL R160, R160, -INF , !P3 ;  /* 0xff800000a0a07808 */ /* 0x000fc40005800000 */
[----:B------:R-:W-:Y:S02]  /*5d00*/  FSEL R161, R161, -INF , !P5 ;  /* 0xff800000a1a17808 */ /* 0x000fe40006800000 */
[C---:B------:R-:W-:Y:S02]  /*5d10*/  ISETP.GT.AND P6, PT, R3.reuse, 0x19, P1 ;  /* 0x000000190300780c */ /* 0x040fe40000fc4270 */
[C---:B------:R-:W-:Y:S02]  /*5d20*/  ISETP.GT.AND P2, PT, R3.reuse, 0x20, P1 ;  /* 0x000000200300780c */ /* 0x040fe40000f44270 */
[C---:B------:R-:W-:Y:S02]  /*5d30*/  ISETP.GT.AND P3, PT, R3.reuse, 0x21, P1 ;  /* 0x000000210300780c */ /* 0x040fe40000f64270 */
[----:B------:R-:W-:Y:S02]  /*5d40*/  ISETP.GT.AND P5, PT, R3, 0x28, P1 ;  /* 0x000000280300780c */ /* 0x000fe40000fa4270 */
[----:B------:R-:W-:-:S02]  /*5d50*/  FSEL R173, R173, -INF , !P4 ;  /* 0xff800000adad7808 */ /* 0x000fc40006000000 */
[----:B------:R-:W-:Y:S02]  /*5d60*/  PLOP3.LUT P4, PT, PT, PT, UP0, 0x40, 0x0 ;  /* 0x000000000000781c */ /* 0x000fe40003f8e808 */
[C---:B------:R-:W-:Y:S02]  /*5d70*/  ISETP.LT.OR P6, PT, R2.reuse, 0x1a, P6 ;  /* 0x0000001a0200780c */ /* 0x040fe400037c1670 */
[C---:B------:R-:W-:Y:S02]  /*5d80*/  ISETP.LT.OR P2, PT, R2.reuse, 0x21, P2 ;  /* 0x000000210200780c */ /* 0x040fe40001741670 */
[C---:B------:R-:W-:Y:S02]  /*5d90*/  ISETP.LT.OR P3, PT, R2.reuse, 0x22, P3 ;  /* 0x000000220200780c */ /* 0x040fe40001f61670 */
[----:B------:R-:W-:Y:S02]  /*5da0*/  ISETP.LT.OR P5, PT, R2, 0x29, P5 ;  /* 0x000000290200780c */ /* 0x000fe40002fa1670 */
[----:B------:R-:W-:-:S02]  /*5db0*/  FSEL R165, R165, -INF , !P6 ;  /* 0xff800000a5a57808 */ /* 0x000fc40007000000 */
[----:B------:R-:W-:Y:S02]  /*5dc0*/  FSEL R168, R168, -INF , !P2 ;  /* 0xff800000a8a87808 */ /* 0x000fe40005000000 */
[----:B------:R-:W-:Y:S02]  /*5dd0*/  FSEL R169, R169, -INF , !P3 ;  /* 0xff800000a9a97808 */ /* 0x000fe40005800000 */
[----:B------:R-:W-:Y:S02]  /*5de0*/  FSEL R172, R172, -INF , !P5 ;  /* 0xff800000acac7808 */ /* 0x000fe40006800000 */
[C---:B------:R-:W-:Y:S02]  /*5df0*/  ISETP.GT.AND P6, PT, R3.reuse, 0x30, P1 ;  /* 0x000000300300780c */ /* 0x040fe40000fc4270 */
[C---:B------:R-:W-:Y:S02]  /*5e00*/  ISETP.GT.AND P2, PT, R3.reuse, 0x31, P1 ;  /* 0x000000310300780c */ /* 0x040fe40000f44270 */
[----:B------:R-:W-:-:S02]  /*5e10*/  ISETP.GT.AND P3, PT, R3, 0x38, P1 ;  /* 0x000000380300780c */ /* 0x000fc40000f64270 */
[----:B------:R-:W-:Y:S02]  /*5e20*/  ISETP.GT.AND P5, PT, R3, 0x39, P1 ;  /* 0x000000390300780c */ /* 0x000fe40000fa4270 */
[C---:B------:R-:W-:Y:S02]  /*5e30*/  ISETP.LT.OR P6, PT, R2.reuse, 0x31, P6 ;  /* 0x000000310200780c */ /* 0x040fe400037c1670 */
[C---:B------:R-:W-:Y:S02]  /*5e40*/  ISETP.LT.OR P2, PT, R2.reuse, 0x32, P2 ;  /* 0x000000320200780c */ /* 0x040fe40001741670 */
[C---:B------:R-:W-:Y:S02]  /*5e50*/  ISETP.LT.OR P3, PT, R2.reuse, 0x39, P3 ;  /* 0x000000390200780c */ /* 0x040fe40001f61670 */
[----:B------:R-:W-:Y:S02]  /*5e60*/  ISETP.LT.OR P5, PT, R2, 0x3a, P5 ;  /* 0x0000003a0200780c */ /* 0x000fe40002fa1670 */
[----:B------:R-:W-:-:S02]  /*5e70*/  FSEL R176, R176, -INF , !P6 ;  /* 0xff800000b0b07808 */ /* 0x000fc40007000000 */
[----:B------:R-:W-:Y:S02]  /*5e80*/  FSEL R177, R177, -INF , !P2 ;  /* 0xff800000b1b17808 */ /* 0x000fe40005000000 */
[----:B------:R-:W-:Y:S02]  /*5e90*/  FSEL R180, R180, -INF , !P3 ;  /* 0xff800000b4b47808 */ /* 0x000fe40005800000 */
[----:B------:R-:W-:Y:S01]  /*5ea0*/  FSEL R181, R181, -INF , !P5 ;  /* 0xff800000b5b57808 */ /* 0x000fe20006800000 */
        /* <DEDUP_REMOVED lines=15> */
.L_x_1034:
[----:B------:R-:W-:Y:S02]  /*5fa0*/  ULDC UR5, c[0x0][0x9e4] ;  /* 0x0002790000057ab9 */ /* 0x000fe40000000800 */
[----:B------:R-:W-:-:S05]  /*5fb0*/  IMAD.U32 R184, RZ, RZ, UR5 ;  /* 0x00000005ffb87e24 */ /* 0x000fca000f8e00ff */
[----:B------:R-:W-:-:S13]  /*5fc0*/  ISETP.NE.AND P2, PT, R184, 0x1, PT ;  /* 0x00000001b800780c */ /* 0x000fda0003f45270 */
[----:B------:R-:W0:Y:S02]  /*5fd0*/  @P2 LDC.64 R2, c[0x0][0x9e8] ;  /* 0x00027a00ff022b82 */ /* 0x000e240000000a00 */
[----:B0-----:R-:W-:-:S05]  /*5fe0*/  @P2 IMAD.HI.U32 R2, R187, R2, RZ ;  /* 0x00000002bb022227 */ /* 0x001fca00078e00ff */
[----:B------:R-:W-:-:S07]  /*5ff0*/  @P2 SHF.R.U32.HI R187, RZ, R3, R2 ;  /* 0x00000003ffbb2219 */ /* 0x000fce0000011602 */
.L_x_1035:
[----:B------:R-:W-:Y:S05]  /*6000*/  BSYNC B0 ;  /* 0x0000000000007941 */ /* 0x000fea0003800000 */
.L_x_1033:
[----:B------:R-:W-:-:S04]  /*6010*/  IMAD R187, R187, R184, -R4 ;  /* 0x000000b8bbbb7224 */ /* 0x000fc800078e0a04 */
[----:B------:R-:W-:-:S05]  /*6020*/  IMAD R187, R8, -0x2, R187 ;  /* 0xfffffffe08bb7824 */ /* 0x000fca00078e02bb */
[----:B------:R-:W-:Y:S02]  /*6030*/  VIADDMNMX R0, R187, R184, R0, PT ;  /* 0x000000b8bb007246 */ /* 0x000fe40003800100 */
[----:B------:R-:W-:-:S07]  /*6040*/  VIMNMX R152, R152, R187, !PT ;  /* 0x000000bb98987248 */ /* 0x000fce0007fe0100 */
.L_x_1032:
[----:B------:R-:W-:Y:S01]  /*6050*/  FMNMX.FTZ R2, R185, R202, !PT ;  /* 0x000000cab9027209 */ /* 0x000fe20007810000 */
[----:B------:R-:W-:Y:S01]  /*6060*/  ULDC UR5, c[0x0][0x988] ;  /* 0x0002620000057ab9 */ /* 0x000fe20000000800 */
[C---:B------:R-:W-:Y:S01]  /*6070*/  ISETP.GT.AND P3, PT, R152.reuse, RZ, P1 ;  /* 0x000000ff9800720c */ /* 0x040fe20000f64270 */
[----:B------:R-:W-:Y:S01]  /*6080*/  UMOV UR10, UR5 ;  /* 0x00000005000a7c82 */ /* 0x000fe20008000000 */
[----:B------:R-:W-:Y:S02]  /*6090*/  FMNMX.FTZ R3, R153, R2, !PT ;  /* 0x0000000299037209 */ /* 0x000fe40007810000 */
[----:B------:R-:W-:Y:S02]  /*60a0*/  ISETP.GT.AND P4, PT, R152, 0x1, P1 ;  /* 0x000000019800780c */ /* 0x000fe40000f84270 */
[----:B------:R-:W-:Y:S02]  /*60b0*/  FMNMX.FTZ R2, R156, R3, !PT ;  /* 0x000000039c027209 */ /* 0x000fe40007810000 */
[----:B------:R-:W-:-:S02]  /*60c0*/  ISETP.LT.OR P3, PT, R0, 0x1, P3 ;  /* 0x000000010000780c */ /* 0x000fc40001f61670 */
[----:B------:R-:W-:Y:S02]  /*60d0*/  FMNMX.FTZ R3, R157, R2, !PT ;  /* 0x000000029d037209 */ /* 0x000fe40007810000 */
[----:B------:R-:W-:Y:S02]  /*60e0*/  ISETP.GT.AND P6, PT, R152, 0x8, P1 ;  /* 0x000000089800780c */ /* 0x000fe40000fc4270 */
[----:B------:R-:W-:Y:S02]  /*60f0*/  FMNMX.FTZ R2, R160, R3, !PT ;  /* 0x00000003a0027209 */ /* 0x000fe40007810000 */
[----:B------:R-:W-:Y:S02]  /*6100*/  ISETP.LT.OR P4, PT, R0, 0x2, P4 ;  /* 0x000000020000780c */ /* 0x000fe40002781670 */
[----:B------:R-:W-:Y:S02]  /*6110*/  FMNMX.FTZ R3, R161, R2, !PT ;  /* 0x00000002a1037209 */ /* 0x000fe40007810000 */
[----:B------:R-:W-:-:S02]  /*6120*/  FSEL R154, R154, -INF , !P3 ;  /* 0xff8000009a9a7808 */ /* 0x000fc40005800000 */
        /* <DEDUP_REMOVED lines=15> */
[----:B------:R-:W-:Y:S02]  /*6220*/  FSEL R159, R159, -INF , !P2 ;  /* 0xff8000009f9f7808 */ /* 0x000fe40005000000 */
[----:B------:R-:W-:Y:S02]  /*6230*/  FMNMX.FTZ R2, R180, R3, !PT ;  /* 0x00000003b4027209 */ /* 0x000fe40007810000 */
[----:B------:R-:W-:-:S02]  /*6240*/  ISETP.LT.OR P5, PT, R0, 0x11, P5 ;  /* 0x000000110000780c */ /* 0x000fc40002fa1670 */
[----:B------:R-:W-:Y:S02]  /*6250*/  FMNMX.FTZ R2, R181, R2, !PT ;  /* 0x00000002b5027209 */ /* 0x000fe40007810000 */
[----:B------:R-:W-:Y:S02]  /*6260*/  ISETP.GT.AND P6, PT, R152, 0x18, P1 ;  /* 0x000000189800780c */ /* 0x000fe40000fc4270 */
[----:B------:R-:W-:Y:S01]  /*6270*/  ISETP.LT.OR P4, PT, R0, 0x12, P4 ;  /* 0x000000120000780c */ /* 0x000fe20002781670 */
[----:B------:R-:W0:Y:S01]  /*6280*/  SHFL.BFLY PT, R3, R2, 0x2, 0x1f ;  /* 0x0c401f0002037f89 */ /* 0x000e2200000e0000 */
[----:B------:R-:W-:Y:S02]  /*6290*/  FSEL R162, R162, -INF , !P5 ;  /* 0xff800000a2a27808 */ /* 0x000fe40006800000 */
[----:B------:R-:W-:Y:S02]  /*62a0*/  ISETP.GT.AND P2, PT, R152, 0x19, P1 ;  /* 0x000000199800780c */ /* 0x000fe40000f44270 */
[----:B------:R-:W-:-:S02]  /*62b0*/  ISETP.LT.OR P6, PT, R0, 0x19, P6 ;  /* 0x000000190000780c */ /* 0x000fc400037c1670 */
[----:B------:R-:W-:Y:S02]  /*62c0*/  FSEL R163, R163, -INF , !P4 ;  /* 0xff800000a3a37808 */ /* 0x000fe40006000000 */
[----:B------:R-:W-:Y:S02]  /*62d0*/  ISETP.GT.AND P3, PT, R152, 0x20, P1 ;  /* 0x000000209800780c */ /* 0x000fe40000f64270 */
[----:B------:R-:W-:Y:S02]  /*62e0*/  FSEL R166, R166, -INF , !P6 ;  /* 0xff800000a6a67808 */ /* 0x000fe40007000000 */
[C---:B------:R-:W-:Y:S02]  /*62f0*/  ISETP.LT.OR P2, PT, R0.reuse, 0x1a, P2 ;  /* 0x0000001a0000780c */ /* 0x040fe40001741670 */
[----:B------:R-:W-:Y:S02]  /*6300*/  ISETP.LT.OR P3, PT, R0, 0x21, P3 ;  /* 0x000000210000780c */ /* 0x000fe40001f61670 */
[----:B------:R-:W-:-:S02]  /*6310*/  ISETP.GT.AND P5, PT, R152, 0x21, P1 ;  /* 0x000000219800780c */ /* 0x000fc40000fa4270 */
[----:B------:R-:W-:Y:S02]  /*6320*/  FSEL R167, R167, -INF , !P2 ;  /* 0xff800000a7a77808 */ /* 0x000fe40005000000 */
[----:B------:R-:W-:Y:S02]  /*6330*/  FSEL R170, R170, -INF , !P3 ;  /* 0xff800000aaaa7808 */ /* 0x000fe40005800000 */
[----:B------:R-:W-:Y:S02]  /*6340*/  ISETP.GT.AND P4, PT, R152, 0x28, P1 ;  /* 0x000000289800780c */ /* 0x000fe40000f84270 */
[----:B0-----:R-:W-:Y:S02]  /*6350*/  FMNMX.FTZ R3, R2, R3, !PT ;  /* 0x0000000302037209 */ /* 0x001fe40007810000 */
[----:B------:R-:W-:Y:S02]  /*6360*/  FMNMX.FTZ R2, R154, R203, !PT ;  /* 0x000000cb9a027209 */ /* 0x000fe40007810000 */
[----:B------:R-:W-:Y:S01]  /*6370*/  ISETP.LT.OR P5, PT, R0, 0x22, P5 ;  /* 0x000000220000780c */ /* 0x000fe20002fa1670 */
[----:B------:R-:W0:Y:S01]  /*6380*/  SHFL.BFLY PT, R4, R3, 0x1, 0x1f ;  /* 0x0c201f0003047f89 */ /* 0x000e2200000e0000 */
[----:B------:R-:W-:-:S02]  /*6390*/  ISETP.GT.AND P6, PT, R152, 0x29, P1 ;  /* 0x000000299800780c */ /* 0x000fc40000fc4270 */
[----:B------:R-:W-:Y:S02]  /*63a0*/  ISETP.LT.OR P4, PT, R0, 0x29, P4 ;  /* 0x000000290000780c */ /* 0x000fe40002781670 */
[----:B------:R-:W-:Y:S02]  /*63b0*/  ISETP.GT.AND P2, PT, R152, 0x30, P1 ;  /* 0x000000309800780c */ /* 0x000fe40000f44270 */
[----:B------:R-:W-:Y:S02]  /*63c0*/  FSEL R174, R174, -INF , !P4 ;  /* 0xff800000aeae7808 */ /* 0x000fe40006000000 */
[----:B------:R-:W-:Y:S02]  /*63d0*/  ISETP.LT.OR P6, PT, R0, 0x2a, P6 ;  /* 0x0000002a0000780c */ /* 0x000fe400037c1670 */
[----:B------:R-:W-:Y:S02]  /*63e0*/  ISETP.GT.AND P4, PT, R152, 0x38, P1 ;  /* 0x000000389800780c */ /* 0x000fe40000f84270 */
[----:B------:R-:W-:-:S02]  /*63f0*/  ISETP.LT.OR P2, PT, R0, 0x31, P2 ;  /* 0x000000310000780c */ /* 0x000fc40001741670 */
[----:B------:R-:W-:Y:S02]  /*6400*/  FSEL R175, R175, -INF , !P6 ;  /* 0xff800000afaf7808 */ /* 0x000fe40007000000 */
[----:B------:R-:W-:Y:S02]  /*6410*/  FSEL R178, R178, -INF , !P2 ;  /* 0xff800000b2b27808 */ /* 0x000fe40005000000 */
[----:B------:R-:W-:-:S04]  /*6420*/  ISETP.LT.OR P4, PT, R0, 0x39, P4 ;  /* 0x000000390000780c */ /* 0x000fc80002781670 */
[----:B------:R-:W-:Y:S02]  /*6430*/  FSEL R182, R182, -INF , !P4 ;  /* 0xff800000b6b67808 */ /* 0x000fe40006000000 */
[----:B0-----:R-:W-:Y:S02]  /*6440*/  FMNMX.FTZ R4, R3, R4, !PT ;  /* 0x0000000403047209 */ /* 0x001fe40007810000 */
[----:B------:R-:W-:Y:S02]  /*6450*/  FMNMX.FTZ R3, R155, R2, !PT ;  /* 0x000000029b037209 */ /* 0x000fe40007810000 */
[C---:B------:R-:W-:Y:S01]  /*6460*/  FSETP.NEU.FTZ.AND P3, PT, R4.reuse, -INF , PT ;  /* 0xff8000000400780b */ /* 0x040fe20003f7d000 */
[----:B------:R-:W-:Y:S01]  /*6470*/  FMUL.FTZ R184, R4, UR10 ;  /* 0x0000000a04b87c20 */ /* 0x000fe20008410000 */
[----:B------:R-:W-:-:S04]  /*6480*/  FMNMX.FTZ R2, R158, R3, !PT ;  /* 0x000000039e027209 */ /* 0x000fc80007810000 */
[----:B------:R-:W-:-:S04]  /*6490*/  FMNMX.FTZ R3, R159, R2, !PT ;  /* 0x000000029f037209 */ /* 0x000fc80007810000 */
[----:B------:R-:W-:-:S04]  /*64a0*/  FMNMX.FTZ R2, R162, R3, !PT ;  /* 0x00000003a2027209 */ /* 0x000fc80007810000 */
[----:B------:R-:W-:Y:S02]  /*64b0*/  FMNMX.FTZ R3, R163, R2, !PT ;  /* 0x00000002a3037209 */ /* 0x000fe40007810000 */
[----:B------:R-:W-:Y:S02]  /*64c0*/  FSEL R2, R184, RZ, P3 ;  /* 0x000000ffb8027208 */ /* 0x000fe40001800000 */
[----:B------:R-:W-:Y:S02]  /*64d0*/  FMNMX.FTZ R186, R166, R3, !PT ;  /* 0x00000003a6ba7209 */ /* 0x000fe40007810000 */
[----:B------:R-:W-:Y:S01]  /*64e0*/  FSEL R184, R171, -INF , !P5 ;  /* 0xff800000abb87808 */ /* 0x000fe20006800000 */
[--C-:B------:R-:W-:Y:S01]  /*64f0*/  FFMA.FTZ R196, R153, UR10, -R2.reuse ;  /* 0x0000000a99c47c23 */ /* 0x100fe20008010802 */
[----:B------:R-:W-:Y:S01]  /*6500*/  FMNMX.FTZ R3, R167, R186, !PT ;  /* 0x000000baa7037209 */ /* 0x000fe20007810000 */
[--C-:B------:R-:W-:Y:S01]  /*6510*/  FFMA.FTZ R153, R157, UR10, -R2.reuse ;  /* 0x0000000a9d997c23 */ /* 0x100fe20008010802 */
[----:B------:R-:W-:Y:S01]  /*6520*/  ISETP.GT.AND P5, PT, R152, 0x31, P1 ;  /* 0x000000319800780c */ /* 0x000fe20000fa4270 */
[--C-:B------:R-:W-:Y:S01]  /*6530*/  FFMA.FTZ R157, R161, UR10, -R2.reuse ;  /* 0x0000000aa19d7c23 */ /* 0x100fe20008010802 */
[----:B------:R-:W-:Y:S01]  /*6540*/  FMNMX.FTZ R3, R170, R3, !PT ;  /* 0x00000003aa037209 */ /* 0x000fe20007810000 */
[--C-:B------:R-:W-:Y:S01]  /*6550*/  FFMA.FTZ R161, R165, UR10, -R2.reuse ;  /* 0x0000000aa5a17c23 */ /* 0x100fe20008010802 */
[----:B------:R-:W-:Y:S01]  /*6560*/  ISETP.GT.AND P1, PT, R152, 0x39, P1 ;  /* 0x000000399800780c */ /* 0x000fe20000f24270 */
[--C-:B------:R-:W-:Y:S01]  /*6570*/  FFMA.FTZ R165, R169, UR10, -R2.reuse ;  /* 0x0000000aa9a57c23 */ /* 0x100fe20008010802 */
[----:B------:R-:W-:Y:S01]  /*6580*/  FMNMX.FTZ R3, R184, R3, !PT ;  /* 0x00000003b8037209 */ /* 0x000fe20007810000 */
[--C-:B------:R-:W-:Y:S01]  /*6590*/  FFMA.FTZ R169, R173, UR10, -R2.reuse ;  /* 0x0000000aada97c23 */ /* 0x100fe20008010802 */
[----:B------:R-:W-:Y:S01]  /*65a0*/  ISETP.LT.OR P5, PT, R0, 0x32, P5 ;  /* 0x000000320000780c */ /* 0x000fe20002fa1670 */
[--C-:B------:R-:W-:Y:S01]  /*65b0*/  FFMA.FTZ R173, R177, UR10, -R2.reuse ;  /* 0x0000000ab1ad7c23 */ /* 0x100fe20008010802 */
[----:B------:R-:W-:Y:S01]  /*65c0*/  FMNMX.FTZ R152, R174, R3, !PT ;  /* 0x00000003ae987209 */ /* 0x000fe20007810000 */
[--C-:B------:R-:W-:Y:S01]  /*65d0*/  FFMA.FTZ R171, R185, UR10, -R2.reuse ;  /* 0x0000000ab9ab7c23 */ /* 0x100fe20008010802 */
[----:B------:R-:W-:Y:S01]  /*65e0*/  FSEL R179, R179, -INF , !P5 ;  /* 0xff800000b3b37808 */ /* 0x000fe20006800000 */
        /* <DEDUP_REMOVED lines=11> */
[----:B------:R-:W-:Y:S01]  /*66a0*/  FSEL R177, R4, RZ, P3 ;  /* 0x000000ff04b17208 */ /* 0x000fe20001800000 */
[--C-:B------:R-:W-:Y:S01]  /*66b0*/  FFMA.FTZ R186, R180, UR10, -R2.reuse ;  /* 0x0000000ab4ba7c23 */ /* 0x100fe20008010802 */
[----:B------:R-:W-:Y:S01]  /*66c0*/  FMNMX.FTZ R0, R182, R3, !PT ;  /* 0x00000003b6007209 */ /* 0x000fe20007810000 */
[----:B------:R-:W-:Y:S01]  /*66d0*/  FFMA.FTZ R2, R181, UR10, -R2 ;  /* 0x0000000ab5027c23 */ /* 0x000fe20008010802 */
[----:B------:R-:W-:Y:S02]  /*66e0*/  MUFU.EX2 R171, R171 ;  /* 0x000000ab00ab7308 */ /* 0x000fe40000000800 */
[----:B------:R-:W-:-:S05]  /*66f0*/  FMNMX.FTZ R0, R183, R0, !PT ;  /* 0x00000000b7007209 */ /* 0x000fca0007810000 */
[----:B------:R-:W0:Y:S01]  /*6700*/  SHFL.BFLY PT, R3, R0, 0x2, 0x1f ;  /* 0x0c401f0000037f89 */ /* 0x000e2200000e0000 */
[----:B------:R-:W-:Y:S08]  /*6710*/  MUFU.EX2 R196, R196 ;  /* 0x000000c400c47308 */ /* 0x000ff00000000800 */
[----:B------:R-:W-:Y:S08]  /*6720*/  MUFU.EX2 R198, R198 ;  /* 0x000000c600c67308 */ /* 0x000ff00000000800 */
[----:B------:R-:W-:Y:S01]  /*6730*/  MUFU.EX2 R153, R153 ;  /* 0x0000009900997308 */ /* 0x000fe20000000800 */
[----:B0-----:R-:W-:-:S07]  /*6740*/  FMNMX.FTZ R3, R0, R3, !PT ;  /* 0x0000000300037209 */ /* 0x001fce0007810000 */
[----:B------:R-:W-:Y:S01]  /*6750*/  MUFU.EX2 R192, R192 ;  /* 0x000000c000c07308 */ /* 0x000fe20000000800 */
[----:B------:R-:W0:Y:S07]  /*6760*/  SHFL.BFLY PT, R0, R3, 0x1, 0x1f ;  /* 0x0c201f0003007f89 */ /* 0x000e2e00000e0000 */
[----:B------:R-:W-:Y:S08]  /*6770*/  MUFU.EX2 R157, R157 ;  /* 0x0000009d009d7308 */ /* 0x000ff00000000800 */
[----:B------:R-:W-:Y:S08]  /*6780*/  MUFU.EX2 R194, R194 ;  /* 0x000000c200c27308 */ /* 0x000ff00000000800 */
[----:B------:R-:W-:Y:S01]  /*6790*/  MUFU.EX2 R161, R161 ;  /* 0x000000a100a17308 */ /* 0x000fe20000000800 */
[----:B0-----:R-:W-:Y:S01]  /*67a0*/  FMNMX.FTZ R3, R3, R0, !PT ;  /* 0x0000000003037209 */ /* 0x001fe20007810000 */
[----:B------:R-:W-:-:S03]  /*67b0*/  FADD.FTZ R0, -R177, R202 ;  /* 0x000000cab1007221 */ /* 0x000fc60000010100 */
[----:B------:R-:W-:-:S03]  /*67c0*/  FSETP.NEU.FTZ.AND P1, PT, R3, -INF , PT ;  /* 0xff8000000300780b */ /* 0x000fc60003f3d000 */
[----:B------:R0:W-:Y:S01]  /*67d0*/  MUFU.EX2 R177, R2 ;  /* 0x0000000200b17308 */ /* 0x0001e20000000800 */
[----:B------:R-:W-:Y:S01]  /*67e0*/  FMUL.FTZ R181, R3, UR10 ;  /* 0x0000000a03b57c20 */ /* 0x000fe20008410000 */
[----:B------:R-:W-:-:S04]  /*67f0*/  FMUL.FTZ R0, R0, UR10 ;  /* 0x0000000a00007c20 */ /* 0x000fc80008410000 */
[----:B------:R-:W-:Y:S02]  /*6800*/  FSEL R181, R181, RZ, P1 ;  /* 0x000000ffb5b57208 */ /* 0x000fe40000800000 */
[----:B------:R-:W1:Y:S01]  /*6810*/  MUFU.EX2 R0, R0 ;  /* 0x0000000000007308 */ /* 0x000e620000000800 */
[----:B0-----:R-:W-:Y:S02]  /*6820*/  FSEL R2, R3, RZ, P1 ;  /* 0x000000ff03027208 */ /* 0x001fe40000800000 */
[--C-:B------:R-:W-:Y:S01]  /*6830*/  FFMA.FTZ R197, R154, UR10, -R181.reuse ;  /* 0x0000000a9ac57c23 */ /* 0x100fe200080108b5 */
[--C-:B------:R-:W-:Y:S01]  /*6840*/  FFMA.FTZ R154, R155, UR10, -R181.reuse ;  /* 0x0000000a9b9a7c23 */ /* 0x100fe200080108b5 */
[----:B------:R-:W-:Y:S01]  /*6850*/  FFMA.FTZ R199, R158, UR10, -R181 ;  /* 0x0000000a9ec77c23 */ /* 0x000fe200080108b5 */
[----:B------:R-:W-:Y:S01]  /*6860*/  FADD.FTZ R2, -R2, R203 ;  /* 0x000000cb02027221 */ /* 0x000fe20000010100 */
[--C-:B------:R-:W-:Y:S01]  /*6870*/  FFMA.FTZ R156, R159, UR10, -R181.reuse ;  /* 0x0000000a9f9c7c23 */ /* 0x100fe200080108b5 */
[--C-:B------:R-:W-:Y:S01]  /*6880*/  FFMA.FTZ R193, R162, UR10, -R181.reuse ;  /* 0x0000000aa2c17c23 */ /* 0x100fe200080108b5 */
[----:B------:R-:W-:Y:S01]  /*6890*/  MUFU.EX2 R197, R197 ;  /* 0x000000c500c57308 */ /* 0x000fe20000000800 */
[----:B------:R-:W-:Y:S01]  /*68a0*/  FMUL.FTZ R2, R2, UR10 ;  /* 0x0000000a02027c20 */ /* 0x000fe20008410000 */
        /* <DEDUP_REMOVED lines=10> */
[----:B------:R-:W-:Y:S01]  /*6950*/  FFMA.FTZ R179, R179, UR10, -R181 ;  /* 0x0000000ab3b37c23 */ /* 0x000fe200080108b5 */
[----:B------:R-:W-:Y:S01]  /*6960*/  FADD.FTZ R155, R196, R155 ;  /* 0x0000009bc49b7221 */ /* 0x000fe20000010000 */
[--C-:B------:R-:W-:Y:S01]  /*6970*/  FFMA.FTZ R182, R182, UR10, -R181.reuse ;  /* 0x0000000ab6b67c23 */ /* 0x100fe200080108b5 */
[----:B------:R-:W-:Y:S01]  /*6980*/  FFMA.FTZ R181, R183, UR10, -R181 ;  /* 0x0000000ab7b57c23 */ /* 0x000fe200080108b5 */
[----:B------:R-:W1:Y:S01]  /*6990*/  MUFU.EX2 R154, R154 ;  /* 0x0000009a009a7308 */ /* 0x000e620000000800 */
[----:B------:R-:W-:-:S04]  /*69a0*/  FADD.FTZ R166, R198, R155 ;  /* 0x0000009bc6a67221 */ /* 0x000fc80000010000 */
[----:B------:R-:W-:-:S03]  /*69b0*/  FADD.FTZ R155, R153, R166 ;  /* 0x000000a6999b7221 */ /* 0x000fc60000010000 */
[----:B------:R-:W2:Y:S01]  /*69c0*/  MUFU.EX2 R199, R199 ;  /* 0x000000c700c77308 */ /* 0x000ea20000000800 */
[----:B0-----:R-:W-:Y:S01]  /*69d0*/  FFMA.FTZ R9, R2, R9, R197 ;  /* 0x0000000902097223 */ /* 0x001fe200000100c5 */
[----:B------:R-:W-:-:S04]  /*69e0*/  FADD.FTZ R166, R192, R155 ;  /* 0x0000009bc0a67221 */ /* 0x000fc80000010000 */
[----:B------:R-:W-:Y:S02]  /*69f0*/  FADD.FTZ R155, R157, R166 ;  /* 0x000000a69d9b7221 */ /* 0x000fe40000010000 */
[----:B------:R-:W0:Y:S01]  /*6a00*/  MUFU.EX2 R156, R156 ;  /* 0x0000009c009c7308 */ /* 0x000e220000000800 */
[----:B-1----:R-:W-:Y:S01]  /*6a10*/  FADD.FTZ R18, R154, R9 ;  /* 0x000000099a127221 */ /* 0x002fe20000010000 */
[----:B------:R-:W-:-:S04]  /*6a20*/  FADD.FTZ R166, R194, R155 ;  /* 0x0000009bc2a67221 */ /* 0x000fc80000010000 */
[----:B------:R-:W-:Y:S02]  /*6a30*/  FADD.FTZ R155, R161, R166 ;  /* 0x000000a6a19b7221 */ /* 0x000fe40000010000 */
        /* <DEDUP_REMOVED lines=37> */
[----:B--2---:R-:W-:Y:S01]  /*6c90*/  FADD.FTZ R166, R186, R9 ;  /* 0x00000009baa67221 */ /* 0x004fe20000010000 */
[----:B0-----:R-:W-:-:S03]  /*6ca0*/  FADD.FTZ R9, R187, R18 ;  /* 0x00000012bb097221 */ /* 0x001fc60000010000 */
[----:B------:R-:W-:Y:S01]  /*6cb0*/  FADD.FTZ R18, R177, R166 ;  /* 0x000000a6b1127221 */ /* 0x000fe20000010000 */
[----:B-1----:R-:W-:Y:S01]  /*6cc0*/  FADD.FTZ R9, R168, R9 ;  /* 0x00000009a8097221 */ /* 0x002fe20000010000 */
[----:B------:R-:W-:Y:S06]  /*6cd0*/  @!P0 BRA `(.L_x_1036) ;  /* 0x0000000000048947 */ /* 0x000fec0003800000 */
[----:B------:R-:W-:Y:S01]  /*6ce0*/  BPT.TRAP 0x1 ;  /* 0x000000040000795c */ /* 0x000fe20000300000 */
.L_x_1036:
[----:B------:R-:W0:Y:S01]  /*6cf0*/  S2UR UR11, SR_CgaCtaId ;  /* 0x00000000000b79c3 */ /* 0x000e220000008800 */
[----:B------:R-:W-:Y:S01]  /*6d00*/  UIADD3 UR6, UR6, 0x30860, URZ ;  /* 0x0003086006067890 */ /* 0x000fe2000fffe03f */
[----:B------:R-:W-:Y:S01]  /*6d10*/  R2UR UR5, R205 ;  /* 0x00000000cd0572ca */ /* 0x000fe200000e0000 */
[----:B------:R-:W-:Y:S01]  /*6d20*/  IMAD.MOV.U32 R203, RZ, RZ, R3 ;  /* 0x000000ffffcb7224 */ /* 0x000fe200078e0003 */
[----:B------:R-:W-:Y:S01]  /*6d30*/  F2FP.F16.F32.PACK_AB R196, R196, R171 ;  /* 0x000000abc4c4723e */ /* 0x000fe200000000ff */
[----:B------:R-:W-:Y:S01]  /*6d40*/  IMAD.MOV.U32 R202, RZ, RZ, R4 ;  /* 0x000000ffffca7224 */ /* 0x000fe200078e0004 */
[----:B------:R-:W-:Y:S02]  /*6d50*/  F2FP.F16.F32.PACK_AB R197, R154, R197 ;  /* 0x000000c59ac5723e */ /* 0x000fe400000000ff */
[----:B------:R-:W-:Y:S02]  /*6d60*/  F2FP.F16.F32.PACK_AB R198, R153, R198 ;  /* 0x000000c699c6723e */ /* 0x000fe400000000ff */
[----:B------:R-:W-:-:S02]  /*6d70*/  F2FP.F16.F32.PACK_AB R199, R156, R199 ;  /* 0x000000c79cc7723e */ /* 0x000fc400000000ff */
[----:B------:R-:W-:Y:S02]  /*6d80*/  F2FP.F16.F32.PACK_AB R192, R157, R192 ;  /* 0x000000c09dc0723e */ /* 0x000fe400000000ff */
[----:B------:R-:W-:Y:S02]  /*6d90*/  F2FP.F16.F32.PACK_AB R193, R158, R193 ;  /* 0x000000c19ec1723e */ /* 0x000fe400000000ff */
[----:B------:R-:W-:Y:S01]  /*6da0*/  ISETP.GT.AND P1, PT, R204, UR5, PT ;  /* 0x00000005cc007c0c */ /* 0x000fe2000bf24270 */
[----:B------:R-:W-:Y:S01]  /*6db0*/  UMOV UR5, UR4 ;  /* 0x0000000400057c82 */ /* 0x000fe20008000000 */
[----:B------:R-:W-:Y:S02]  /*6dc0*/  F2FP.F16.F32.PACK_AB R194, R161, R194 ;  /* 0x000000c2a1c2723e */ /* 0x000fe400000000ff */
[----:B------:R-:W-:Y:S02]  /*6dd0*/  F2FP.F16.F32.PACK_AB R195, R160, R195 ;  /* 0x000000c3a0c3723e */ /* 0x000fe400000000ff */
[----:B------:R-:W-:Y:S01]  /*6de0*/  F2FP.F16.F32.PACK_AB R188, R165, R188 ;  /* 0x000000bca5bc723e */ /* 0x000fe200000000ff */
[----:B0-----:R-:W-:Y:S01]  /*6df0*/  UPRMT UR6, UR11, 0x654, UR6 ;  /* 0x000006540b067896 */ /* 0x001fe20008000006 */
[----:B------:R-:W-:-:S02]  /*6e00*/  F2FP.F16.F32.PACK_AB R189, R162, R189 ;  /* 0x000000bda2bd723e */ /* 0x000fc400000000ff */
[----:B------:R-:W-:Y:S02]  /*6e10*/  F2FP.F16.F32.PACK_AB R190, R169, R190 ;  /* 0x000000bea9be723e */ /* 0x000fe400000000ff */
[----:B------:R-:W-:Y:S02]  /*6e20*/  F2FP.F16.F32.PACK_AB R191, R164, R191 ;  /* 0x000000bfa4bf723e */ /* 0x000fe400000000ff */
[----:B------:R-:W-:Y:S02]  /*6e30*/  F2FP.F16.F32.PACK_AB R184, R173, R152 ;  /* 0x00000098adb8723e */ /* 0x000fe400000000ff */
[----:B------:R-:W-:Y:S01]  /*6e40*/  SYNCS.ARRIVE.TRANS64.RED.A1T0 RZ, [UR6], RZ ;  /* 0x000000ffffff79a7 */ /* 0x000fe20008100406 */
[----:B------:R-:W-:Y:S02]  /*6e50*/  R2UR UR6, R5 ;  /* 0x00000000050672ca */ /* 0x000fe400000e0000 */
[----:B------:R-:W-:Y:S02]  /*6e60*/  F2FP.F16.F32.PACK_AB R185, R179, R185 ;  /* 0x000000b9b3b9723e */ /* 0x000fe400000000ff */
[----:B------:R-:W-:-:S02]  /*6e70*/  F2FP.F16.F32.PACK_AB R186, R177, R186 ;  /* 0x000000bab1ba723e */ /* 0x000fc400000000ff */
[----:B------:R-:W-:Y:S02]  /*6e80*/  IADD3 R204, R204, -0x1, RZ ;  /* 0xffffffffcccc7810 */ /* 0x000fe40007ffe0ff */
[----:B------:R-:W-:-:S05]  /*6e90*/  F2FP.F16.F32.PACK_AB R187, R168, R187 ;  /* 0x000000bba8bb723e */ /* 0x000fca00000000ff */
[----:B------:R-:W-:Y:S01]  /*6ea0*/  IMAD.U32 R206, RZ, RZ, UR6 ;  /* 0x00000006ffce7e24 */ /* 0x000fe2000f8e00ff */
[----:B------:R-:W-:Y:S06]  /*6eb0*/  @P1 BRA `(.L_x_1037) ;  /* 0xffffffd400b41947 */ /* 0x000fec000383ffff */
.L_x_1018:
[----:B------:R-:W-:Y:S02]  /*6ec0*/  R2UR UR5, R22 ;  /* 0x00000000160572ca */ /* 0x000fe400000e0000 */
[----:B------:R-:W-:Y:S02]  /*6ed0*/  R2UR UR6, R23 ;  /* 0x00000000170672ca */ /* 0x000fe400000e0000 */
[----:B------:R-:W-:-:S05]  /*6ee0*/  IADD3 R20, -R20, 0x1, RZ ;  /* 0x0000000114147810 */ /* 0x000fca0007ffe1ff */
[----:B------:R-:W-:-:S04]  /*6ef0*/  IMAD R20, R17, UR7, R20 ;  /* 0x0000000711147c24 */ /* 0x000fc8000f8e0214 */
[----:B------:R-:W-:Y:S01]  /*6f00*/  UISETP.NE.AND UP0, UPT, UR5, URZ, UPT ;  /* 0x0000003f0500728c */ /* 0x000fe2000bf05270 */
[----:B------:R-:W0:Y:S01]  /*6f10*/  S2UR UR5, SR_CTAID.X ;  /* 0x00000000000579c3 */ /* 0x000e220000002500 */
[----:B------:R-:W-:Y:S01]  /*6f20*/  UISETP.NE.AND UP1, UPT, UR6, URZ, UPT ;  /* 0x0000003f0600728c */ /* 0x000fe2000bf25270 */
[----:B------:R-:W-:-:S03]  /*6f30*/  R2UR UR11, R20 ;  /* 0x00000000140b72ca */ /* 0x000fc600000e0000 */
[----:B------:R-:W-:-:S07]  /*6f40*/  PLOP3.LUT P1, PT, PT, PT, UP0, 0x40, 0x0 ;  /* 0x000000000000781c */ /* 0x000fce0003f2e808 */
[----:B------:R-:W-:Y:S01]  /*6f50*/  @UP1 ULDC UR6, c[0x0][0x44c] ;  /* 0x0001130000061ab9 */ /* 0x000fe20000000800 */
[----:B------:R-:W-:Y:S01]  /*6f60*/  @UP1 ULDC UR14, c[0x0][0x450] ;  /* 0x00011400000e1ab9 */ /* 0x000fe20000000800 */
[----:B0-----:R-:W-:-:S04]  /*6f70*/  ULEA UR5, UR5, 0x7f, 0x7 ;  /* 0x0000007f05057891 */ /* 0x001fc8000f8e383f */
[----:B------:R-:W-:-:S04]  /*6f80*/  UIMAD.WIDE.U32 UR6, UR5, UR6, URZ ;  /* 0x00000006050672a5 */ /* 0x000fc8000f8e003f */
[----:B------:R-:W-:-:S04]  /*6f90*/  @UP1 USHF.R.U32.HI UR5, URZ, UR14, UR7 ;  /* 0x0000000e3f051299 */ /* 0x000fc80008011607 */
[----:B------:R-:W-:-:S03]  /*6fa0*/  UIADD3 UR6, UR11, UR5, URZ ;  /* 0x000000050b067290 */ /* 0x000fc6000fffe03f */
[----:B------:R-:W-:Y:S02]  /*6fb0*/  ULDC UR5, c[0x0][0x9dc] ;  /* 0x0002770000057ab9 */ /* 0x000fe40000000800 */
[----:B------:R-:W-:Y:S01]  /*6fc0*/  UIADD3 UR5, UR6, -UR5, URZ ;  /* 0x8000000506057290 */ /* 0x000fe2000fffe03f */
[----:B------:R-:W-:Y:S11]  /*6fd0*/  @P1 BRA `(.L_x_1038) ;  /* 0x0000000000501947 */ /* 0x000ff60003800000 */
[----:B------:R-:W-:Y:S02]  /*6fe0*/  UMOV UR11, UR6 ;  /* 0x00000006000b7c82 */ /* 0x000fe40008000000 */
[----:B------:R-:W-:-:S06]  /*6ff0*/  UISETP.GT.AND UP0, UPT, UR11, -0x1, UPT ;  /* 0xffffffff0b00788c */ /* 0x000fcc000bf04270 */
[----:B------:R-:W-:-:S13]  /*7000*/  PLOP3.LUT P1, PT, PT, PT, UP0, 0x80, 0x0 ;  /* 0x000000000000781c */ /* 0x000fda0003f2f008 */
[----:B------:R-:W-:Y:S05]  /*7010*/  @P1 BRA `(.L_x_1039) ;  /* 0x0000000000201947 */ /* 0x000fea0003800000 */
[----:B------:R-:W-:Y:S01]  /*7020*/  ULDC UR18, c[0x0][0x9e4] ;  /* 0x0002790000127ab9 */ /* 0x000fe20000000800 */
[----:B------:R-:W-:Y:S02]  /*7030*/  ULOP3.LUT UR11, URZ, UR11, URZ, 0x33, !UPT ;  /* 0x0000000b3f0b7292 */ /* 0x000fe4000f8e333f */
[----:B------:R-:W-:-:S11]  /*7040*/  UISETP.NE.AND UP0, UPT, UR18, 0x1, UPT ;  /* 0x000000011200788c */ /* 0x000fd6000bf05270 */
[----:B------:R-:W-:Y:S02]  /*7050*/  @UP0 ULDC.64 UR6, c[0x0][0x9e8] ;  /* 0x00027a0000060ab9 */ /* 0x000fe40000000a00 */
[----:B------:R-:W-:-:S04]  /*7060*/  UIMAD.WIDE.U32 UR14, UR11, UR6, URZ ;  /* 0x000000060b0e72a5 */ /* 0x000fc8000f8e003f */
[----:B------:R-:W-:-:S04]  /*7070*/  @UP0 USHF.R.U32.HI UR11, URZ, UR7, UR15 ;  /* 0x000000073f0b0299 */ /* 0x000fc8000801160f */
[----:B------:R-:W-:Y:S01]  /*7080*/  ULOP3.LUT UR11, URZ, UR11, URZ, 0x33, !UPT ;  /* 0x0000000b3f0b7292 */ /* 0x000fe2000f8e333f */
[----:B------:R-:W-:Y:S11]  /*7090*/  BRA `(.L_x_1040) ;  /* 0x0000000000147947 */ /* 0x000ff60003800000 */
.L_x_1039:
[----:B------:R-:W-:Y:S02]  /*70a0*/  ULDC UR18, c[0x0][0x9e4] ;  /* 0x0002790000127ab9 */ /* 0x000fe40000000800 */
[----:B------:R-:W-:-:S11]  /*70b0*/  UISETP.NE.AND UP0, UPT, UR18, 0x1, UPT ;  /* 0x000000011200788c */ /* 0x000fd6000bf05270 */
[----:B------:R-:W-:Y:S02]  /*70c0*/  @UP0 ULDC.64 UR6, c[0x0][0x9e8] ;  /* 0x00027a0000060ab9 */ /* 0x000fe40000000a00 */
[----:B------:R-:W-:-:S04]  /*70d0*/  UIMAD.WIDE.U32 UR14, UR11, UR6, URZ ;  /* 0x000000060b0e72a5 */ /* 0x000fc8000f8e003f */
[----:B------:R-:W-:-:S12]  /*70e0*/  @UP0 USHF.R.U32.HI UR11, URZ, UR7, UR15 ;  /* 0x000000073f0b0299 */ /* 0x000fd8000801160f */
.L_x_1040:
[----:B------:R-:W-:-:S04]  /*70f0*/  UIMAD UR11, UR11, UR18, URZ ;  /* 0x000000120b0b72a4 */ /* 0x000fc8000f8e023f */
[----:B------:R-:W-:-:S04]  /*7100*/  UISETP.LT.AND UP0, UPT, UR5, UR11, UPT ;  /* 0x0000000b0500728c */ /* 0x000fc8000bf01270 */
[----:B------:R-:W-:-:S12]  /*7110*/  USEL UR5, UR5, UR11, !UP0 ;  /* 0x0000000b05057287 */ /* 0x000fd8000c000000 */
.L_x_1038:
[----:B------:R-:W-:Y:S01]  /*7120*/  UIADD3 UR5, UR5, 0x3f, URZ ;  /* 0x0000003f05057890 */ /* 0x000fe2000fffe03f */
[----:B------:R-:W-:-:S03]  /*7130*/  R2UR UR7, R201 ;  /* 0x00000000c90772ca */ /* 0x000fc600000e0000 */
[----:B------:R-:W-:-:S04]  /*7140*/  USHF.R.S32.HI UR6, URZ, 0x1f, UR5 ;  /* 0x0000001f3f067899 */ /* 0x000fc80008011405 */
[----:B------:R-:W-:-:S04]  /*7150*/  ULEA.HI UR6, UR6, UR5, URZ, 0x6 ;  /* 0x0000000506067291 */ /* 0x000fc8000f8f303f */
[----:B------:R-:W-:-:S04]  /*7160*/  USHF.R.S32.HI UR6, URZ, 0x6, UR6 ;  /* 0x000000063f067899 */ /* 0x000fc80008011406 */
[----:B------:R-:W-:-:S04]  /*7170*/  UISETP.LT.AND UP0, UPT, UR7, UR6, UPT ;  /* 0x000000060700728c */ /* 0x000fc8000bf01270 */
[----:B------:R-:W-:-:S06]  /*7180*/  USEL UR5, UR7, UR6, !UP0 ;  /* 0x0000000607057287 */ /* 0x000fcc000c000000 */
[----:B------:R-:W-:Y:S01]  /*7190*/  ISETP.GE.AND P1, PT, R204, UR5, PT ;  /* 0x00000005cc007c0c */ /* 0x000fe2000bf26270 */
[----:B------:R-:W-:-:S12]  /*71a0*/  IMAD.U32 R205, RZ, RZ, UR5 ;  /* 0x00000005ffcd7e24 */ /* 0x000fd8000f8e00ff */
[----:B------:R-:W-:Y:S05]  /*71b0*/  @!P1 BRA `(.L_x_1041) ;  /* 0x0000001c00509947 */ /* 0x000fea0003800000 */
[----:B------:R-:W-:Y:S01]  /*71c0*/  R2UR UR7, R5 ;  /* 0x00000000050772ca */ /* 0x000fe200000e0000 */
[----:B------:R-:W-:Y:S01]  /*71d0*/  IMAD.MOV.U32 R202, RZ, RZ, R3 ;  /* 0x000000ffffca7224 */ /* 0x000fe200078e0003 */
[----:B------:R-:W-:Y:S01]  /*71e0*/  MOV R203, R4 ;  /* 0x0000000400cb7202 */ /* 0x000fe20000000f00 */
[----:B------:R-:W-:Y:S01]  /*71f0*/  IMAD.MOV.U32 R20, RZ, RZ, R204 ;  /* 0x000000ffff147224 */ /* 0x000fe200078e00cc */
[----:B------:R-:W-:-:S11]  /*7200*/  UMOV UR6, UR4 ;  /* 0x0000000400067c82 */ /* 0x000fd60008000000 */
.L_x_1052:
[----:B------:R-:W-:-:S04]  /*7210*/  UIADD3 UR4, UR6, 0x1, URZ ;  /* 0x0000000106047890 */ /* 0x000fc8000fffe03f */
[----:B------:R-:W-:-:S04]  /*7220*/  UISETP.NE.AND UP0, UPT, UR4, 0x2, UPT ;  /* 0x000000020400788c */ /* 0x000fc8000bf05270 */
[----:B------:R-:W-:Y:S02]  /*7230*/  USEL UR5, URZ, 0x1, UP0 ;  /* 0x000000013f057887 */ /* 0x000fe40008000000 */
[----:B------:R-:W-:Y:S02]  /*7240*/  USEL UR4, UR4, URZ, UP0 ;  /* 0x0000003f04047287 */ /* 0x000fe40008000000 */
[----:B------:R-:W-:-:S06]  /*7250*/  ULOP3.LUT UR5, UR7, UR5, URZ, 0x3c, !UPT ;  /* 0x0000000507057292 */ /* 0x000fcc000f8e3c3f */
[----:B------:R-:W-:Y:S01]  /*7260*/  IMAD.U32 R5, RZ, RZ, UR5 ;  /* 0x00000005ff057e24 */ /* 0x000fe2000f8e00ff */
[----:B------:R-:W-:Y:S06]  /*7270*/  @!P0 BRA `(.L_x_1042) ;  /* 0x0000000000048947 */ /* 0x000fec0003800000 */
[----:B------:R-:W-:Y:S01]  /*7280*/  BPT.TRAP 0x1 ;  /* 0x000000040000795c */ /* 0x000fe20000300000 */
.L_x_1042:
        /* <DEDUP_REMOVED lines=8> */
.L_x_1043:
[----:B-1----:R-:W-:Y:S05]  /*7310*/  @P1 BRA `(.L_x_1044) ;  /* 0x0000000000081947 */ /* 0x002fea0003800000 */
[----:B------:R-:W1:Y:S02]  /*7320*/  SYNCS.PHASECHK.TRANS64.TRYWAIT P1, [UR5+0x30830], R3 ;  /* 0x03083003ff0075a7 */ /* 0x000e640008020145 */
[----:B-1----:R-:W-:Y:S05]  /*7330*/  @!P1 BRA `(.L_x_1045) ;  /* 0x000000bc00c89947 */ /* 0x002fea0003800000 */
.L_x_1044:
[----:B------:R-:W-:Y:S01]  /*7340*/  R2UR UR5, R21 ;  /* 0x00000000150572ca */ /* 0x000fe200000e0000 */
[----:B------:R-:W-:Y:S01]  /*7350*/  WARPGROUP.ARRIVE ;  /* 0x00000000000079c5 */ /* 0x000fe20000000000 */
[----:B------:R-:W-:Y:S01]  /*7360*/  R2UR UR56, R6 ;  /* 0x00000000063872ca */ /* 0x000fe200000e0000 */
[----:B------:R-:W-:Y:S01]  /*7370*/  UMOV UR59, 0x40000040 ;  /* 0x40000040003b7882 */ /* 0x000fe20000000000 */
[----:B------:R-:W-:Y:S01]  /*7380*/  R2UR UR57, R7 ;  /* 0x00000000073972ca */ /* 0x000fe200000e0000 */
[----:B------:R-:W-:Y:S01]  /*7390*/  UMOV UR11, 0x40000040 ;  /* 0x40000040000b7882 */ /* 0x000fe20000000000 */
[----:B------:R-:W-:Y:S01]  /*73a0*/  UMOV UR15, 0x40000040 ;  /* 0x40000040000f7882 */ /* 0x000fe20000000000 */
[----:B------:R-:W-:Y:S01]  /*73b0*/  UMOV UR19, 0x40000040 ;  /* 0x4000004000137882 */ /* 0x000fe20000000000 */
[----:B------:R-:W-:Y:S01]  /*73c0*/  UMOV UR23, 0x40000040 ;  /* 0x4000004000177882 */ /* 0x000fe20000000000 */
[----:B------:R-:W-:Y:S01]  /*73d0*/  UMOV UR27, 0x40000040 ;  /* 0x40000040001b7882 */ /* 0x000fe20000000000 */
[----:B------:R-:W-:Y:S01]  /*73e0*/  UMOV UR31, 0x40000040 ;  /* 0x40000040001f7882 */ /* 0x000fe20000000000 */
[----:B------:R-:W-:Y:S01]  /*73f0*/  UMOV UR35, 0x40000040 ;  /* 0x4000004000237882 */ /* 0x000fe20000000000 */
[----:B------:R-:W-:Y:S01]  /*7400*/  UMOV UR39, 0x40000040 ;  /* 0x4000004000277882 */ /* 0x000fe20000000000 */
        /* <DEDUP_REMOVED lines=88> */
[----:B------:R-:W-:Y:S01]  /*7990*/  FMUL.FTZ R149, R149, R0 ;  /* 0x0000000095957220 */ /* 0x000fe20000410000 */
        /* <DEDUP_REMOVED lines=73> */
[----:B------:R-:W-:Y:S01]  /*7e30*/  UIADD3 UR58, UR5, 0x606, URZ ;  /* 0x00000606053a7890 */ /* 0x000fe2000fffe03f */
        /* <DEDUP_REMOVED lines=44> */
.L_x_1046:
[----:B------:R-:W-:Y:S01]  /*8100*/  R2UR UR5, R16 ;  /* 0x00000000100572ca */ /* 0x000fe200000e0000 */
[----:B------:R-:W-:-:S05]  /*8110*/  IMAD.U32 R0, RZ, RZ, UR7 ;  /* 0x00000007ff007e24 */ /* 0x000fca000f8e00ff */
[----:B------:R-:W-:-:S07]  /*8120*/  SHF.L.U32 R0, R0, 0x1f, RZ ;  /* 0x0000001f00007819 */ /* 0x000fce00000006ff */
[----:B------:R-:W-:-:S09]  /*8130*/  ULEA UR5, UR6, UR5, 0x3 ;  /* 0x0000000506057291 */ /* 0x000fd2000f8e183f */
[----:B------:R2:W3:Y:S01]  /*8140*/  SYNCS.PHASECHK.TRANS64.TRYWAIT P1, [UR5+0x30850], R0 ;  /* 0x03085000ff0075a7 */ /* 0x0004e20008020145 */
[----:B------:R-:W-:Y:S05]  /*8150*/  @!P0 BRA `(.L_x_1047) ;  /* 0x0000000000048947 */ /* 0x000fea0003800000 */
[----:B------:R-:W-:Y:S01]  /*8160*/  BPT.TRAP 0x1 ;  /* 0x000000040000795c */ /* 0x000fe20000300000 */
.L_x_1047:
[----:B---3--:R-:W-:Y:S05]  /*8170*/  @P1 BRA `(.L_x_1048) ;  /* 0x0000000000081947 */ /* 0x008fea0003800000 */
[----:B------:R-:W3:Y:S02]  /*8180*/  SYNCS.PHASECHK.TRANS64.TRYWAIT P1, [UR5+0x30850], R0 ;  /* 0x03085000ff0075a7 */ /* 0x000ee40008020145 */
[----:B---3--:R-:W-:Y:S05]  /*8190*/  @!P1 BRA `(.L_x_1049) ;  /* 0x000000b000489947 */ /* 0x008fea0003800000 */
.L_x_1048:
[----:B------:R-:W-:Y:S01]  /*81a0*/  R2UR UR7, R16 ;  /* 0x00000000100772ca */ /* 0x000fe200000e0000 */
[----:B------:R-:W-:-:S12]  /*81b0*/  WARPGROUP.ARRIVE ;  /* 0x00000000000079c5 */ /* 0x000fd80000000000 */
[----:B------:R-:W-:-:S04]  /*81c0*/  UIADD3 UR7, UR7, 0x400, URZ ;  /* 0x0000040007077890 */ /* 0x000fc8000fffe03f */
[----:B------:R-:W-:-:S04]  /*81d0*/  USHF.R.U32.HI UR7, URZ, 0x4, UR7 ;  /* 0x000000043f077899 */ /* 0x000fc80008011607 */
[----:B------:R-:W-:-:S04]  /*81e0*/  ULOP3.LUT UR7, UR7, 0x3fff, URZ, 0xc0, !UPT ;  /* 0x00003fff07077892 */ /* 0x000fc8000f8ec03f */
[----:B------:R-:W-:-:S04]  /*81f0*/  ULOP3.LUT UR7, UR7, 0x2000000, URZ, 0xfc, !UPT ;  /* 0x0200000007077892 */ /* 0x000fc8000f8efc3f */
[----:B------:R-:W-:-:S03]  /*8200*/  ULEA UR10, UR6, UR7, 0xb ;  /* 0x00000007060a7291 */ /* 0x000fc6000f8e583f */
[----:B------:R-:W-:-:S04]  /*8210*/  UMOV UR7, 0x40000040 ;  /* 0x4000004000077882 */ /* 0x000fc80000000000 */
        /* <DEDUP_REMOVED lines=23> */
.L_x_1050:
[----:B0-2---:R-:W-:Y:S01]  /*8390*/  FMNMX.FTZ R0, R152, R203, !PT ;  /* 0x000000cb98007209 */ /* 0x005fe20007810000 */
[----:B------:R-:W-:Y:S01]  /*83a0*/  ULDC UR6, c[0x0][0x988] ;  /* 0x0002620000067ab9 */ /* 0x000fe20000000800 */
[----:B------:R-:W-:Y:S01]  /*83b0*/  FMNMX.FTZ R2, R154, R202, !PT ;  /* 0x000000ca9a027209 */ /* 0x000fe20007810000 */
[----:B------:R-:W-:Y:S01]  /*83c0*/  UMOV UR10, UR6 ;  /* 0x00000006000a7c82 */ /* 0x000fe20008000000 */
[----:B-1----:R-:W-:Y:S01]  /*83d0*/  FMNMX.FTZ R3, R153, R0, !PT ;  /* 0x0000000099037209 */ /* 0x002fe20007810000 */
[----:B------:R-:W0:Y:S01]  /*83e0*/  S2UR UR7, SR_CgaCtaId ;  /* 0x00000000000779c3 */ /* 0x000e220000008800 */
        /* <DEDUP_REMOVED lines=29> */
[----:B------:R-:W-:Y:S01]  /*85c0*/  R2UR UR6, R16 ;  /* 0x00000000100672ca */ /* 0x000fe200000e0000 */
[----:B------:R-:W1:Y:S04]  /*85d0*/  SHFL.BFLY PT, R3, R0, 0x2, 0x1f ;  /* 0x0c401f0000037f89 */ /* 0x000e6800000e0000 */
[----:B------:R-:W2:Y:S08]  /*85e0*/  SHFL.BFLY PT, R185, R2, 0x2, 0x1f ;  /* 0x0c401f0002b97f89 */ /* 0x000eb000000e0000 */
[----:B------:R-:W-:-:S04]  /*85f0*/  ULEA UR6, UR4, UR6, 0x3 ;  /* 0x0000000604067291 */ /* 0x000fc8000f8e183f */
[----:B------:R-:W-:-:S04]  /*8600*/  UIADD3 UR6, UR6, 0x30840, URZ ;  /* 0x0003084006067890 */ /* 0x000fc8000fffe03f */
[----:B0-----:R-:W-:Y:S01]  /*8610*/  UPRMT UR6, UR7, 0x654, UR6 ;  /* 0x0000065407067896 */ /* 0x001fe20008000006 */
[----:B-1----:R-:W-:Y:S02]  /*8620*/  FMNMX.FTZ R184, R0, R3, !PT ;  /* 0x0000000300b87209 */ /* 0x002fe40007810000 */
[----:B--2---:R-:W-:-:S03]  /*8630*/  FMNMX.FTZ R185, R2, R185, !PT ;  /* 0x000000b902b97209 */ /* 0x004fc60007810000 */
[----:B------:R-:W0:Y:S03]  /*8640*/  SHFL.BFLY PT, R3, R184, 0x1, 0x1f ;  /* 0x0c201f00b8037f89 */ /* 0x000e2600000e0000 */
[----:B------:R-:W-:Y:S01]  /*8650*/  SYNCS.ARRIVE.TRANS64.RED.A1T0 RZ, [UR6], RZ ;  /* 0x000000ffffff79a7 */ /* 0x000fe20008100406 */
[----:B------:R-:W1:Y:S01]  /*8660*/  SHFL.BFLY PT, R186, R185, 0x1, 0x1f ;  /* 0x0c201f00b9ba7f89 */ /* 0x000e6200000e0000 */
[----:B0-----:R-:W-:Y:S02]  /*8670*/  FMNMX.FTZ R4, R184, R3, !PT ;  /* 0x00000003b8047209 */ /* 0x001fe40007810000 */
[----:B-1----:R-:W-:-:S03]  /*8680*/  FMNMX.FTZ R3, R185, R186, !PT ;  /* 0x000000bab9037209 */ /* 0x002fc60007810000 */
[C---:B------:R-:W-:Y:S01]  /*8690*/  FMUL.FTZ R189, R4.reuse, UR10 ;  /* 0x0000000a04bd7c20 */ /* 0x040fe20008410000 */
[----:B------:R-:W-:-:S03]  /*86a0*/  FADD.FTZ R186, -R4, R203 ;  /* 0x000000cb04ba7221 */ /* 0x000fc60000010100 */
[--C-:B------:R-:W-:Y:S01]  /*86b0*/  FFMA.FTZ R185, R152, UR10, -R189.reuse ;  /* 0x0000000a98b97c23 */ /* 0x100fe200080108bd */
[C---:B------:R-:W-:Y:S01]  /*86c0*/  FMUL.FTZ R152, R3.reuse, UR10 ;  /* 0x0000000a03987c20 */ /* 0x040fe20008410000 */
[----:B------:R-:W-:Y:S01]  /*86d0*/  FADD.FTZ R187, -R3, R202 ;  /* 0x000000ca03bb7221 */ /* 0x000fe20000010100 */
[----:B------:R-:W-:Y:S01]  /*86e0*/  FMUL.FTZ R186, R186, UR10 ;  /* 0x0000000ababa7c20 */ /* 0x000fe20008410000 */
[--C-:B------:R-:W-:Y:S01]  /*86f0*/  FFMA.FTZ R196, R153, UR10, -R189.reuse ;  /* 0x0000000a99c47c23 */ /* 0x100fe200080108bd */
[--C-:B------:R-:W-:Y:S01]  /*8700*/  FFMA.FTZ R197, R154, UR10, -R152.reuse ;  /* 0x0000000a9ac57c23 */ /* 0x100fe20008010898 */
[----:B------:R-:W-:Y:S01]  /*8710*/  FMUL.FTZ R187, R187, UR10 ;  /* 0x0000000abbbb7c20 */ /* 0x000fe20008410000 */
[--C-:B------:R-:W-:Y:S01]  /*8720*/  FFMA.FTZ R154, R155, UR10, -R152.reuse ;  /* 0x0000000a9b9a7c23 */ /* 0x100fe20008010898 */
[----:B------:R0:W-:Y:S01]  /*8730*/  MUFU.EX2 R0, R186 ;  /* 0x000000ba00007308 */ /* 0x0001e20000000800 */
[--C-:B------:R-:W-:Y:S01]  /*8740*/  FFMA.FTZ R198, R156, UR10, -R189.reuse ;  /* 0x0000000a9cc67c23 */ /* 0x100fe200080108bd */
        /* <DEDUP_REMOVED lines=19> */
[--C-:B0-----:R-:W-:Y:S01]  /*8880*/  FFMA.FTZ R186, R180, UR10, -R189.reuse ;  /* 0x0000000ab4ba7c23 */ /* 0x101fe200080108bd */
[----:B------:R-:W-:Y:S01]  /*8890*/  FFMA.FTZ R177, R181, UR10, -R189 ;  /* 0x0000000ab5b17c23 */ /* 0x000fe200080108bd */
[--C-:B------:R-:W-:Y:S01]  /*88a0*/  FFMA.FTZ R189, R170, UR10, -R152.reuse ;  /* 0x0000000aaabd7c23 */ /* 0x100fe20008010898 */
[----:B------:R-:W0:Y:S01]  /*88b0*/  MUFU.EX2 R197, R197 ;  /* 0x000000c500c57308 */ /* 0x000e220000000800 */
[----:B-1----:R-:W-:Y:S01]  /*88c0*/  FFMA.FTZ R155, R0, R18, R185 ;  /* 0x00000012009b7223 */ /* 0x002fe200000100b9 */
[--C-:B------:R-:W-:Y:S01]  /*88d0*/  FFMA.FTZ R162, R171, UR10, -R152.reuse ;  /* 0x0000000aaba27c23 */ /* 0x100fe20008010898 */
[--C-:B------:R-:W-:Y:S01]  /*88e0*/  FFMA.FTZ R191, R174, UR10, -R152.reuse ;  /* 0x0000000aaebf7c23 */ /* 0x100fe20008010898 */
[--C-:B------:R-:W-:Y:S01]  /*88f0*/  FFMA.FTZ R164, R175, UR10, -R152.reuse ;  /* 0x0000000aafa47c23 */ /* 0x100fe20008010898 */
[--C-:B------:R-:W-:Y:S01]  /*8900*/  FFMA.FTZ R179, R179, UR10, -R152.reuse ;  /* 0x0000000ab3b37c23 */ /* 0x100fe20008010898 */
[----:B------:R-:W-:-:S02]  /*8910*/  FFMA.FTZ R182, R182, UR10, -R152 ;  /* 0x0000000ab6b67c23 */ /* 0x000fc40008010898 */
[----:B------:R-:W1:Y:S08]  /*8920*/  MUFU.EX2 R196, R196 ;  /* 0x000000c400c47308 */ /* 0x000e700000000800 */
[----:B------:R-:W2:Y:S01]  /*8930*/  MUFU.EX2 R154, R154 ;  /* 0x0000009a009a7308 */ /* 0x000ea20000000800 */
[----:B0-----:R-:W-:-:S07]  /*8940*/  FFMA.FTZ R9, R2, R9, R197 ;  /* 0x0000000902097223 */ /* 0x001fce00000100c5 */
        /* <DEDUP_REMOVED lines=62> */
.L_x_1051:
[----:B------:R-:W0:Y:S01]  /*8d30*/  S2UR UR7, SR_CgaCtaId ;  /* 0x00000000000779c3 */ /* 0x000e220000008800 */
[----:B------:R-:W-:Y:S01]  /*8d40*/  R2UR UR6, R205 ;  /* 0x00000000cd0672ca */ /* 0x000fe200000e0000 */
[----:B------:R-:W-:Y:S01]  /*8d50*/  UIADD3 UR5, UR5, 0x30860, URZ ;  /* 0x0003086005057890 */ /* 0x000fe2000fffe03f */
[----:B------:R-:W-:Y:S01]  /*8d60*/  F2FP.F16.F32.PACK_AB R196, R196, R185 ;  /* 0x000000b9c4c4723e */ /* 0x000fe200000000ff */
[----:B------:R-:W-:Y:S01]  /*8d70*/  IMAD.MOV.U32 R203, RZ, RZ, R4 ;  /* 0x000000ffffcb7224 */ /* 0x000fe200078e0004 */
[----:B------:R-:W-:Y:S02]  /*8d80*/  F2FP.F16.F32.PACK_AB R197, R154, R197 ;  /* 0x000000c59ac5723e */ /* 0x000fe400000000ff */
[----:B------:R-:W-:Y:S02]  /*8d90*/  F2FP.F16.F32.PACK_AB R198, R153, R198 ;  /* 0x000000c699c6723e */ /* 0x000fe400000000ff */
[----:B------:R-:W-:Y:S02]  /*8da0*/  F2FP.F16.F32.PACK_AB R199, R156, R199 ;  /* 0x000000c79cc7723e */ /* 0x000fe400000000ff */
[----:B------:R-:W-:-:S02]  /*8db0*/  F2FP.F16.F32.PACK_AB R192, R157, R192 ;  /* 0x000000c09dc0723e */ /* 0x000fc400000000ff */
[----:B------:R-:W-:Y:S02]  /*8dc0*/  F2FP.F16.F32.PACK_AB R193, R158, R193 ;  /* 0x000000c19ec1723e */ /* 0x000fe400000000ff */
[C---:B------:R-:W-:Y:S01]  /*8dd0*/  ISETP.GT.AND P1, PT, R20.reuse, UR6, PT ;  /* 0x0000000614007c0c */ /* 0x040fe2000bf24270 */
[----:B------:R-:W-:Y:S01]  /*8de0*/  UMOV UR6, UR4 ;  /* 0x0000000400067c82 */ /* 0x000fe20008000000 */
[----:B------:R-:W-:Y:S01]  /*8df0*/  F2FP.F16.F32.PACK_AB R194, R161, R194 ;  /* 0x000000c2a1c2723e */ /* 0x000fe200000000ff */
[----:B------:R-:W-:Y:S01]  /*8e00*/  VIADD R20, R20, 0xffffffff ;  /* 0xffffffff14147836 */ /* 0x000fe20000000000 */
[----:B------:R-:W-:Y:S02]  /*8e10*/  F2FP.F16.F32.PACK_AB R195, R160, R195 ;  /* 0x000000c3a0c3723e */ /* 0x000fe400000000ff */
[----:B------:R-:W-:Y:S02]  /*8e20*/  F2FP.F16.F32.PACK_AB R188, R165, R188 ;  /* 0x000000bca5bc723e */ /* 0x000fe400000000ff */
[----:B------:R-:W-:Y:S01]  /*8e30*/  F2FP.F16.F32.PACK_AB R189, R162, R189 ;  /* 0x000000bda2bd723e */ /* 0x000fe200000000ff */
[----:B0-----:R-:W-:Y:S01]  /*8e40*/  UPRMT UR5, UR7, 0x654, UR5 ;  /* 0x0000065407057896 */ /* 0x001fe20008000005 */
[----:B------:R-:W-:-:S02]  /*8e50*/  R2UR UR7, R5 ;  /* 0x00000000050772ca */ /* 0x000fc400000e0000 */
[----:B------:R-:W-:Y:S02]  /*8e60*/  F2FP.F16.F32.PACK_AB R190, R169, R190 ;  /* 0x000000bea9be723e */ /* 0x000fe400000000ff */
[----:B------:R-:W-:Y:S02]  /*8e70*/  F2FP.F16.F32.PACK_AB R191, R164, R191 ;  /* 0x000000bfa4bf723e */ /* 0x000fe400000000ff */
[----:B------:R-:W-:Y:S02]  /*8e80*/  F2FP.F16.F32.PACK_AB R184, R173, R184 ;  /* 0x000000b8adb8723e */ /* 0x000fe400000000ff */
[----:B------:R-:W-:Y:S01]  /*8e90*/  SYNCS.ARRIVE.TRANS64.RED.A1T0 RZ, [UR5], RZ ;  /* 0x000000ffffff79a7 */ /* 0x000fe20008100405 */
[----:B------:R-:W-:Y:S02]  /*8ea0*/  F2FP.F16.F32.PACK_AB R185, R179, R155 ;  /* 0x0000009bb3b9723e */ /* 0x000fe400000000ff */
[----:B------:R-:W-:Y:S02]  /*8eb0*/  F2FP.F16.F32.PACK_AB R186, R177, R186 ;  /* 0x000000bab1ba723e */ /* 0x000fe400000000ff */
[----:B------:R-:W-:-:S02]  /*8ec0*/  F2FP.F16.F32.PACK_AB R187, R152, R187 ;  /* 0x000000bb98bb723e */ /* 0x000fc400000000ff */
[----:B------:R-:W-:Y:S01]  /*8ed0*/  MOV R202, R3 ;  /* 0x0000000300ca7202 */ /* 0x000fe20000000f00 */
[----:B------:R-:W-:Y:S06]  /*8ee0*/  @P1 BRA `(.L_x_1052) ;  /* 0xffffffe000c81947 */ /* 0x000fec000383ffff */
[----:B------:R-:W-:-:S07]  /*8ef0*/  IMAD.MOV.U32 R204, RZ, RZ, R20 ;  /* 0x000000ffffcc7224 */ /* 0x000fce00078e0014 */
.L_x_1041:
[----:B------:R-:W-:-:S13]  /*8f00*/  R2UR UR5, R201 ;  /* 0x00000000c90572ca */ /* 0x000fda00000e0000 */
[----:B------:R-:W-:-:S13]  /*8f10*/  ISETP.GE.AND P1, PT, R204, UR5, PT ;  /* 0x00000005cc007c0c */ /* 0x000fda000bf26270 */
[----:B------:R-:W-:Y:S05]  /*8f20*/  @!P1 BRA `(.L_x_1053) ;  /* 0x00000028004c9947 */ /* 0x000fea0003800000 */
[----:B------:R-:W-:Y:S01]  /*8f30*/  R2UR UR5, R5 ;  /* 0x00000000050572ca */ /* 0x000fe200000e0000 */
[----:B------:R-:W-:Y:S01]  /*8f40*/  IMAD.MOV.U32 R202, RZ, RZ, R3 ;  /* 0x000000ffffca7224 */ /* 0x000fe200078e0003 */
[----:B------:R-:W-:Y:S01]  /*8f50*/  UMOV UR6, UR4 ;  /* 0x0000000400067c82 */ /* 0x000fe20008000000 */
[----:B------:R-:W-:-:S10]  /*8f60*/  IMAD.MOV.U32 R20, RZ, RZ, R4 ;  /* 0x000000ffff147224 */ /* 0x000fd400078e0004 */
[----:B------:R-:W-:-:S07]  /*8f70*/  IMAD.U32 R203, RZ, RZ, UR5 ;  /* 0x00000005ffcb7e24 */ /* 0x000fce000f8e00ff */
.L_x_1072:
[----:B------:R-:W-:Y:S01]  /*8f80*/  R2UR UR7, R203 ;  /* 0x00000000cb0772ca */ /* 0x000fe200000e0000 */
[----:B------:R-:W-:-:S04]  /*8f90*/  UIADD3 UR4, UR6, 0x1, URZ ;  /* 0x0000000106047890 */ /* 0x000fc8000fffe03f */
[----:B------:R-:W-:-:S04]  /*8fa0*/  UISETP.NE.AND UP0, UPT, UR4, 0x2, UPT ;  /* 0x000000020400788c */ /* 0x000fc8000bf05270 */
[----:B------:R-:W-:Y:S02]  /*8fb0*/  USEL UR5, URZ, 0x1, UP0 ;  /* 0x000000013f057887 */ /* 0x000fe40008000000 */
[----:B------:R-:W-:Y:S02]  /*8fc0*/  USEL UR4, UR4, URZ, UP0 ;  /* 0x0000003f04047287 */ /* 0x000fe40008000000 */
[----:B------:R-:W-:-:S06]  /*8fd0*/  ULOP3.LUT UR5, UR7, UR5, URZ, 0x3c, !UPT ;  /* 0x0000000507057292 */ /* 0x000fcc000f8e3c3f */
[----:B------:R-:W-:Y:S01]  /*8fe0*/  MOV R5, UR5 ;  /* 0x0000000500057c02 */ /* 0x000fe20008000f00 */
[----:B------:R-:W-:Y:S06]  /*8ff0*/  @!P0 BRA `(.L_x_1054) ;  /* 0x0000000000048947 */ /* 0x000fec0003800000 */
[----:B------:R-:W-:Y:S01]  /*9000*/  BPT.TRAP 0x1 ;  /* 0x000000040000795c */ /* 0x000fe20000300000 */
.L_x_1054:
        /* <DEDUP_REMOVED lines=8> */
.L_x_1055:
[----:B-1----:R-:W-:Y:S05]  /*9090*/  @P1 BRA `(.L_x_1056) ;  /* 0x0000000000081947 */ /* 0x002fea0003800000 */
[----:B------:R-:W1:Y:S02]  /*90a0*/  SYNCS.PHASECHK.TRANS64.TRYWAIT P1, [UR7+0x30830], R3 ;  /* 0x03083003ff0075a7 */ /* 0x000e640008020147 */
[----:B-1----:R-:W-:Y:S05]  /*90b0*/  @!P1 BRA `(.L_x_1057) ;  /* 0x000000a000989947 */ /* 0x002fea0003800000 */
.L_x_1056:
        /* <DEDUP_REMOVED lines=220> */
.L_x_1058:
[----:B------:R-:W-:Y:S02]  /*9e80*/  R2UR UR5, R16 ;  /* 0x00000000100572ca */ /* 0x000fe400000e0000 */
[----:B------:R-:W-:-:S11]  /*9e90*/  R2UR UR10, R203 ;  /* 0x00000000cb0a72ca */ /* 0x000fd600000e0000 */
[----:B------:R-:W-:Y:S02]  /*9ea0*/  ULEA UR5, UR6, UR5, 0x3 ;  /* 0x0000000506057291 */ /* 0x000fe4000f8e183f */
[----:B------:R-:W-:-:S05]  /*9eb0*/  IMAD.U32 R0, RZ, RZ, UR10 ;  /* 0x0000000aff007e24 */ /* 0x000fca000f8e00ff */
[----:B------:R-:W-:-:S04]  /*9ec0*/  SHF.L.U32 R0, R0, 0x1f, RZ ;  /* 0x0000001f00007819 */ /* 0x000fc800000006ff */
[----:B------:R2:W3:Y:S01]  /*9ed0*/  SYNCS.PHASECHK.TRANS64.TRYWAIT P1, [UR5+0x30850], R0 ;  /* 0x03085000ff0075a7 */ /* 0x0004e20008020145 */
[----:B------:R-:W-:Y:S05]  /*9ee0*/  @!P0 BRA `(.L_x_1059) ;  /* 0x0000000000048947 */ /* 0x000fea0003800000 */
[----:B------:R-:W-:Y:S01]  /*9ef0*/  BPT.TRAP 0x1 ;  /* 0x000000040000795c */ /* 0x000fe20000300000 */
.L_x_1059:
[----:B---3--:R-:W-:Y:S05]  /*9f00*/  @P1 BRA `(.L_x_1060) ;  /* 0x0000000000081947 */ /* 0x008fea0003800000 */
[----:B------:R-:W3:Y:S02]  /*9f10*/  SYNCS.PHASECHK.TRANS64.TRYWAIT P1, [UR5+0x30850], R0 ;  /* 0x03085000ff0075a7 */ /* 0x000ee40008020145 */
[----:B---3--:R-:W-:Y:S05]  /*9f20*/  @!P1 BRA `(.L_x_1061) ;  /* 0x0000009400149947 */ /* 0x008fea0003800000 */
.L_x_1060:
        /* <DEDUP_REMOVED lines=31> */
.L_x_1062:
[----:B------:R-:W-:Y:S01]  /*a120*/  R2UR UR11, R23 ;  /* 0x00000000170b72ca */ /* 0x000fe200000e0000 */
[----:B0-2---:R-:W-:Y:S01]  /*a130*/  IMAD.MOV.U32 R0, RZ, RZ, R19 ;  /* 0x000000ffff007224 */ /* 0x005fe200078e0013 */
[----:B------:R-:W-:Y:S01]  /*a140*/  R2UR UR6, R22 ;  /* 0x00000000160672ca */ /* 0x000fe200000e0000 */
[----:B-1----:R-:W-:Y:S01]  /*a150*/  IMAD.SHL.U32 R4, R204, 0x40, RZ ;  /* 0x00000040cc047824 */ /* 0x002fe200078e00ff */
[----:B------:R-:W-:Y:S01]  /*a160*/  R2UR UR10, R200 ;  /* 0x00000000c80a72ca */ /* 0x000fe200000e0000 */
[----:B------:R-:W-:Y:S01]  /*a170*/  UIADD3 UR7, UR7, 0x30840, URZ ;  /* 0x0003084007077890 */ /* 0x000fe2000fffe03f */
[----:B------:R-:W-:Y:S02]  /*a180*/  ULDC UR15, c[0x0][0x2f0] ;  /* 0x0000bc00000f7ab9 */ /* 0x000fe40000000800 */
[----:B------:R-:W-:Y:S01]  /*a190*/  IADD3 R3, -R4, 0x1, RZ ;  /* 0x0000000104037810 */ /* 0x000fe20007ffe1ff */
[----:B------:R-:W-:-:S04]  /*a1a0*/  ULDC UR14, c[0x0][0x288] ;  /* 0x0000a200000e7ab9 */ /* 0x000fc80000000800 */
[----:B------:R-:W-:Y:S01]  /*a1b0*/  UISETP.NE.AND UP1, UPT, UR11, URZ, UPT ;  /* 0x0000003f0b00728c */ /* 0x000fe2000bf25270 */
[----:B------:R-:W0:Y:S01]  /*a1c0*/  S2UR UR11, SR_CgaCtaId ;  /* 0x00000000000b79c3 */ /* 0x000e220000008800 */
[----:B------:R-:W-:-:S04]  /*a1d0*/  UISETP.NE.AND UP0, UPT, UR6, URZ, UPT ;  /* 0x0000003f0600728c */ /* 0x000fc8000bf05270 */
[----:B------:R-:W-:Y:S02]  /*a1e0*/  PLOP3.LUT P1, PT, PT, PT, UP1, 0x80, 0x0 ;  /* 0x000000000000781c */ /* 0x000fe40003f2f018 */
[----:B------:R-:W-:-:S03]  /*a1f0*/  PLOP3.LUT P2, PT, PT, PT, UP1, 0x80, 0x0 ;  /* 0x000000000000781c */ /* 0x000fc60003f4f018 */
[----:B------:R-:W-:-:S08]  /*a200*/  @UP1 ULDC UR6, c[0x0][0x44c] ;  /* 0x0001130000061ab9 */ /* 0x000fd00000000800 */
[----:B------:R-:W-:Y:S01]  /*a210*/  @P1 IMAD.HI.U32 R2, R19, UR6, RZ ;  /* 0x0000000613021c27 */ /* 0x000fe2000f8e00ff */
[----:B------:R-:W-:Y:S01]  /*a220*/  @UP1 ULDC UR6, c[0x0][0x450] ;  /* 0x0001140000061ab9 */ /* 0x000fe20000000800 */
[----:B------:R-:W-:-:S03]  /*a230*/  PLOP3.LUT P1, PT, PT, PT, UP0, 0x40, 0x0 ;  /* 0x000000000000781c */ /* 0x000fc60003f2e808 */
[----:B------:R-:W-:Y:S01]  /*a240*/  @P2 SHF.R.U32.HI R0, RZ, UR6, R2 ;  /* 0x00000006ff002c19 */ /* 0x000fe20008011602 */
[----:B------:R-:W-:Y:S01]  /*a250*/  IMAD R2, R8, -0x2, R3 ;  /* 0xfffffffe08027824 */ /* 0x000fe200078e0203 */
[----:B0-----:R-:W-:-:S03]  /*a260*/  UPRMT UR7, UR11, 0x654, UR7 ;  /* 0x000006540b077896 */ /* 0x001fc60008000007 */
[----:B------:R-:W0:Y:S01]  /*a270*/  SHFL.IDX PT, R184, R0, RZ, 0x1c1f ;  /* 0x001c1fff00b87589 */ /* 0x000e2200000e0000 */
[----:B------:R-:W-:Y:S01]  /*a280*/  IMAD R2, R17, UR15, R2 ;  /* 0x0000000f11027c24 */ /* 0x000fe2000f8e0202 */
[----:B------:R-:W-:-:S03]  /*a290*/  ULDC UR11, c[0x0][0x9e0] ;  /* 0x00027800000b7ab9 */ /* 0x000fc60000000800 */
[----:B------:R-:W-:Y:S01]  /*a2a0*/  VIADD R2, R2, -UR14 ;  /* 0x8000000e02027c36 */ /* 0x000fe20008000000 */
[----:B------:R-:W-:Y:S03]  /*a2b0*/  SYNCS.ARRIVE.TRANS64.RED.A1T0 RZ, [UR7], RZ ;  /* 0x000000ffffff79a7 */ /* 0x000fe60008100407 */
[C---:B------:R-:W-:Y:S01]  /*a2c0*/  VIADD R187, R2.reuse, UR10 ;  /* 0x0000000a02bb7c36 */ /* 0x040fe20008000000 */
[----:B------:R-:W-:-:S05]  /*a2d0*/  IADD3 R186, R2, UR11, RZ ;  /* 0x0000000b02ba7c10 */ /* 0x000fca000fffe0ff */
[--C-:B0-----:R-:W-:Y:S02]  /*a2e0*/  IMAD.IADD R2, R186, 0x1, R184.reuse ;  /* 0x00000001ba027824 */ /* 0x101fe400078e02b8 */
[----:B------:R-:W-:Y:S01]  /*a2f0*/  IMAD.IADD R3, R187, 0x1, R184 ;  /* 0x00000001bb037824 */ /* 0x000fe200078e02b8 */
[----:B------:R-:W-:Y:S06]  /*a300*/  @P1 BRA `(.L_x_1063) ;  /* 0x00000000006c1947 */ /* 0x000fec0003800000 */
[----:B------:R-:W-:Y:S01]  /*a310*/  ULDC UR7, c[0x0][0x2f0] ;  /* 0x0000bc0000077ab9 */ /* 0x000fe20000000800 */
[----:B------:R-:W-:Y:S01]  /*a320*/  ULDC UR6, c[0x0][0x288] ;  /* 0x0000a20000067ab9 */ /* 0x000fe20000000800 */
[----:B------:R-:W-:Y:S01]  /*a330*/  IMAD R184, R17, UR7, R184 ;  /* 0x0000000711b87c24 */ /* 0x000fe2000f8e02b8 */
[----:B------:R-:W-:Y:S03]  /*a340*/  BSSY B0, `(.L_x_1064) ;  /* 0x0000013000007945 */ /* 0x000fe60003800000 */
[----:B------:R-:W-:-:S05]  /*a350*/  VIADD R185, R184, -UR6 ;  /* 0x80000006b8b97c36 */ /* 0x000fca0008000000 */
        /* <DEDUP_REMOVED lines=11> */
.L_x_1065:
[----:B------:R-:W-:Y:S02]  /*a410*/  ULDC UR6, c[0x0][0x9e4] ;  /* 0x0002790000067ab9 */ /* 0x000fe40000000800 */
[----:B------:R-:W-:-:S04]  /*a420*/  MOV R188, UR6 ;  /* 0x0000000600bc7c02 */ /* 0x000fc80008000f00 */
[----:B------:R-:W-:-:S13]  /*a430*/  ISETP.NE.AND P1, PT, R188, 0x1, PT ;  /* 0x00000001bc00780c */ /* 0x000fda0003f25270 */
[----:B------:R-:W0:Y:S02]  /*a440*/  @P1 LDC.64 R190, c[0x0][0x9e8] ;  /* 0x00027a00ffbe1b82 */ /* 0x000e240000000a00 */
[----:B0-----:R-:W-:-:S05]  /*a450*/  @P1 IMAD.HI.U32 R184, R185, R190, RZ ;  /* 0x000000beb9b81227 */ /* 0x001fca00078e00ff */
[----:B------:R-:W-:-:S07]  /*a460*/  @P1 SHF.R.U32.HI R185, RZ, R191, R184 ;  /* 0x000000bfffb91219 */ /* 0x000fce00000116b8 */
.L_x_1066:
[----:B------:R-:W-:Y:S05]  /*a470*/  BSYNC B0 ;  /* 0x0000000000007941 */ /* 0x000fea0003800000 */
.L_x_1064:
[----:B------:R-:W-:-:S04]  /*a480*/  IMAD R185, R185, R188, -R4 ;  /* 0x000000bcb9b97224 */ /* 0x000fc800078e0a04 */
[----:B------:R-:W-:-:S05]  /*a490*/  IMAD R185, R8, -0x2, R185 ;  /* 0xfffffffe08b97824 */ /* 0x000fca00078e02b9 */
[----:B------:R-:W-:Y:S02]  /*a4a0*/  VIADDMNMX R2, R185, R188, R2, PT ;  /* 0x000000bcb9027246 */ /* 0x000fe40003800102 */
[----:B------:R-:W-:-:S07]  /*a4b0*/  VIMNMX R3, R3, R185, !PT ;  /* 0x000000b903037248 */ /* 0x000fce0007fe0100 */
.L_x_1063:
        /* <DEDUP_REMOVED lines=72> */
.L_x_1069:
[----:B------:R-:W-:Y:S02]  /*a940*/  ULDC UR6, c[0x0][0x9e4] ;  /* 0x0002790000067ab9 */ /* 0x000fe40000000800 */
[----:B------:R-:W-:-:S04]  /*a950*/  MOV R184, UR6 ;  /* 0x0000000600b87c02 */ /* 0x000fc80008000f00 */
[----:B------:R-:W-:-:S13]  /*a960*/  ISETP.NE.AND P2, PT, R184, 0x1, PT ;  /* 0x00000001b800780c */ /* 0x000fda0003f45270 */
[----:B------:R-:W0:Y:S02]  /*a970*/  @P2 LDC.64 R2, c[0x0][0x9e8] ;  /* 0x00027a00ff022b82 */ /* 0x000e240000000a00 */
[----:B0-----:R-:W-:-:S05]  /*a980*/  @P2 IMAD.HI.U32 R2, R187, R2, RZ ;  /* 0x00000002bb022227 */ /* 0x001fca00078e00ff */
[----:B------:R-:W-:-:S07]  /*a990*/  @P2 SHF.R.U32.HI R187, RZ, R3, R2 ;  /* 0x00000003ffbb2219 */ /* 0x000fce0000011602 */
.L_x_1070:
[----:B------:R-:W-:Y:S05]  /*a9a0*/  BSYNC B0 ;  /* 0x0000000000007941 */ /* 0x000fea0003800000 */
.L_x_1068:
[----:B------:R-:W-:-:S04]  /*a9b0*/  IMAD R187, R187, R184, -R4 ;  /* 0x000000b8bbbb7224 */ /* 0x000fc800078e0a04 */
[----:B------:R-:W-:-:S05]  /*a9c0*/  IMAD R187, R8, -0x2, R187 ;  /* 0xfffffffe08bb7824 */ /* 0x000fca00078e02bb */
[----:B------:R-:W-:Y:S02]  /*a9d0*/  VIADDMNMX R0, R187, R184, R0, PT ;  /* 0x000000b8bb007246 */ /* 0x000fe40003800100 */
[----:B------:R-:W-:-:S07]  /*a9e0*/  VIMNMX R152, R152, R187, !PT ;  /* 0x000000bb98987248 */ /* 0x000fce0007fe0100 */
.L_x_1067:
        /* <DEDUP_REMOVED lines=119> */
[C---:B------:R-:W-:Y:S01]  /*b160*/  FSETP.NEU.FTZ.AND P1, PT, R3.reuse, -INF , PT ;  /* 0xff8000000300780b */ /* 0x040fe20003f3d000 */
[----:B------:R-:W-:Y:S01]  /*b170*/  FMUL.FTZ R20, R3, UR10 ;  /* 0x0000000a03147c20 */ /* 0x000fe20008410000 */
[----:B------:R-:W-:Y:S01]  /*b180*/  FMUL.FTZ R0, R0, UR10 ;  /* 0x0000000a00007c20 */ /* 0x000fe20008410000 */
[----:B------:R-:W-:Y:S03]  /*b190*/  MUFU.EX2 R177, R2 ;  /* 0x0000000200b17308 */ /* 0x000fe60000000800 */
[----:B------:R-:W-:-:S05]  /*b1a0*/  FSEL R20, R20, RZ, P1 ;  /* 0x000000ff14147208 */ /* 0x000fca0000800000 */
[--C-:B------:R-:W-:Y:S01]  /*b1b0*/  FFMA.FTZ R152, R155, UR10, -R20.reuse ;  /* 0x0000000a9b987c23 */ /* 0x100fe20008010814 */
[----:B------:R-:W-:Y:S01]  /*b1c0*/  FSEL R155, R3, RZ, P1 ;  /* 0x000000ff039b7208 */ /* 0x000fe20000800000 */
[--C-:B------:R-:W-:Y:S01]  /*b1d0*/  FFMA.FTZ R197, R187, UR10, -R20.reuse ;  /* 0x0000000abbc57c23 */ /* 0x100fe20008010814 */
[----:B------:R-:W0:Y:S01]  /*b1e0*/  MUFU.EX2 R0, R0 ;  /* 0x0000000000007308 */ /* 0x000e220000000800 */
[--C-:B------:R-:W-:Y:S01]  /*b1f0*/  FFMA.FTZ R199, R158, UR10, -R20.reuse ;  /* 0x0000000a9ec77c23 */ /* 0x100fe20008010814 */
[----:B------:R-:W-:Y:S01]  /*b200*/  FFMA.FTZ R156, R159, UR10, -R20 ;  /* 0x0000000a9f9c7c23 */ /* 0x000fe20008010814 */
[----:B------:R-:W-:Y:S01]  /*b210*/  FADD.FTZ R155, -R155, R202 ;  /* 0x000000ca9b9b7221 */ /* 0x000fe20000010100 */
[--C-:B------:R-:W-:Y:S01]  /*b220*/  FFMA.FTZ R193, R162, UR10, -R20.reuse ;  /* 0x0000000aa2c17c23 */ /* 0x100fe20008010814 */
[--C-:B------:R-:W-:Y:S01]  /*b230*/  FFMA.FTZ R158, R163, UR10, -R20.reuse ;  /* 0x0000000aa39e7c23 */ /* 0x100fe20008010814 */
[--C-:B------:R-:W-:Y:S01]  /*b240*/  FFMA.FTZ R195, R166, UR10, -R20.reuse ;  /* 0x0000000aa6c37c23 */ /* 0x100fe20008010814 */
[----:B------:R-:W-:Y:S01]  /*b250*/  FMUL.FTZ R155, R155, UR10 ;  /* 0x0000000a9b9b7c20 */ /* 0x000fe20008410000 */
        /* <DEDUP_REMOVED lines=8> */
[----:B------:R1:W2:Y:S01]  /*b2e0*/  MUFU.EX2 R2, R155 ;  /* 0x0000009b00027308 */ /* 0x0002a20000000800 */
[----:B0-----:R-:W-:Y:S01]  /*b2f0*/  FFMA.FTZ R159, R0, R18, R171 ;  /* 0x00000012009f7223 */ /* 0x001fe200000100ab */
[--C-:B------:R-:W-:Y:S01]  /*b300*/  FFMA.FTZ R182, R182, UR10, -R20.reuse ;  /* 0x0000000ab6b67c23 */ /* 0x100fe20008010814 */
[----:B------:R-:W-:-:S02]  /*b310*/  FFMA.FTZ R20, R183, UR10, -R20 ;  /* 0x0000000ab7147c23 */ /* 0x000fc40008010814 */
[----:B------:R-:W-:-:S03]  /*b320*/  FADD.FTZ R159, R196, R159 ;  /* 0x0000009fc49f7221 */ /* 0x000fc60000010000 */
[----:B------:R-:W0:Y:S01]  /*b330*/  MUFU.EX2 R152, R152 ;  /* 0x0000009800987308 */ /* 0x000e220000000800 */
[----:B------:R-:W-:-:S04]  /*b340*/  FADD.FTZ R164, R198, R159 ;  /* 0x0000009fc6a47221 */ /* 0x000fc80000010000 */
[----:B-1----:R-:W-:-:S03]  /*b350*/  FADD.FTZ R155, R153, R164 ;  /* 0x000000a4999b7221 */ /* 0x002fc60000010000 */
[----:B------:R-:W1:Y:S01]  /*b360*/  MUFU.EX2 R199, R199 ;  /* 0x000000c700c77308 */ /* 0x000e620000000800 */
[----:B--2---:R-:W-:Y:S01]  /*b370*/  FFMA.FTZ R9, R2, R9, R197 ;  /* 0x0000000902097223 */ /* 0x004fe200000100c5 */
[----:B------:R-:W-:-:S04]  /*b380*/  FADD.FTZ R164, R192, R155 ;  /* 0x0000009bc0a47221 */ /* 0x000fc80000010000 */
[----:B------:R-:W-:Y:S02]  /*b390*/  FADD.FTZ R155, R157, R164 ;  /* 0x000000a49d9b7221 */ /* 0x000fe40000010000 */
[----:B------:R-:W2:Y:S01]  /*b3a0*/  MUFU.EX2 R156, R156 ;  /* 0x0000009c009c7308 */ /* 0x000ea20000000800 */
[----:B0-----:R-:W-:Y:S01]  /*b3b0*/  FADD.FTZ R18, R152, R9 ;  /* 0x0000000998127221 */ /* 0x001fe20000010000 */
[----:B------:R-:W-:-:S04]  /*b3c0*/  FADD.FTZ R164, R194, R155 ;  /* 0x0000009bc2a47221 */ /* 0x000fc80000010000 */
[----:B------:R-:W-:Y:S02]  /*b3d0*/  FADD.FTZ R155, R161, R164 ;  /* 0x000000a4a19b7221 */ /* 0x000fe40000010000 */
        /* <DEDUP_REMOVED lines=37> */
[----:B-1----:R-:W-:-:S04]  /*b630*/  FADD.FTZ R18, R186, R155 ;  /* 0x0000009bba127221 */ /* 0x002fc80000010000 */
[----:B------:R-:W-:Y:S01]  /*b640*/  FADD.FTZ R18, R177, R18 ;  /* 0x00000012b1127221 */ /* 0x000fe20000010000 */
[----:B--2---:R-:W-:-:S04]  /*b650*/  FADD.FTZ R9, R182, R9 ;  /* 0x00000009b6097221 */ /* 0x004fc80000010000 */
[----:B0-----:R-:W-:Y:S01]  /*b660*/  FADD.FTZ R9, R20, R9 ;  /* 0x0000000914097221 */ /* 0x001fe20000010000 */
[----:B------:R-:W-:Y:S06]  /*b670*/  @!P0 BRA `(.L_x_1071) ;  /* 0x0000000000048947 */ /* 0x000fec0003800000 */
[----:B------:R-:W-:Y:S01]  /*b680*/  BPT.TRAP 0x1 ;  /* 0x000000040000795c */ /* 0x000fe20000300000 */
.L_x_1071:
        /* <DEDUP_REMOVED lines=13> */
[----:B------:R-:W-:Y:S01]  /*b760*/  F2FP.F16.F32.PACK_AB R193, R158, R193 ;  /* 0x000000c19ec1723e */ /* 0x000fe200000000ff */
[----:B------:R-:W-:Y:S01]  /*b770*/  VIADD R204, R204, 0xffffffff ;  /* 0xffffffffcccc7836 */ /* 0x000fe20000000000 */
        /* <DEDUP_REMOVED lines=11> */
[----:B------:R-:W-:-:S07]  /*b830*/  F2FP.F16.F32.PACK_AB R186, R177, R186 ;  /* 0x000000bab1ba723e */ /* 0x000fce00000000ff */
[----:B------:R-:W-:Y:S01]  /*b840*/  IMAD.U32 R203, RZ, RZ, UR5 ;  /* 0x00000005ffcb7e24 */ /* 0x000fe2000f8e00ff */
[----:B------:R-:W-:Y:S06]  /*b850*/  @P1 BRA `(.L_x_1072) ;  /* 0xffffffd400c81947 */ /* 0x000fec000383ffff */
.L_x_1053:
        /* <DEDUP_REMOVED lines=131> */
.L_x_1073:
        /* <DEDUP_REMOVED lines=8> */
.L_x_1074:
[----:B-1----:R-:W-:Y:S05]  /*c110*/  @P1 BRA `(.L_x_1075) ;  /* 0x0000000000081947 */ /* 0x002fea0003800000 */
[----:B------:R-:W1:Y:S02]  /*c120*/  SYNCS.PHASECHK.TRANS64.TRYWAIT P1, [UR5+0x30850], R0 ;  /* 0x03085000ff0075a7 */ /* 0x000e640008020145 */
[----:B-1----:R-:W-:Y:S05]  /*c130*/  @!P1 BRA `(.L_x_1076) ;  /* 0x0000007000a89947 */ /* 0x002fea0003800000 */
.L_x_1075:
[----:B------:R-:W-:Y:S01]  /*c140*/  R2UR UR6, R16 ;  /* 0x00000000100672ca */ /* 0x000fe200000e0000 */
[----:B------:R-:W-:Y:S01]  /*c150*/  WARPGROUP.ARRIVE ;  /* 0x00000000000079c5 */ /* 0x000fe20000000000 */
[----:B------:R-:W-:Y:S01]  /*c160*/  UMOV UR7, 0x40000040 ;  /* 0x4000004000077882 */ /* 0x000fe20000000000 */
[----:B-1----:R-:W0:Y:S01]  /*c170*/  SHFL.BFLY PT, R5, R18, 0x2, 0x1f ;  /* 0x0c401f0012057f89 */ /* 0x002e2200000e0000 */
[----:B------:R-:W-:-:S03]  /*c180*/  IMAD.MOV.U32 R6, RZ, RZ, RZ ;  /* 0x000000ffff067224 */ /* 0x000fc600078e00ff */
[----:B------:R-:W1:Y:S06]  /*c190*/  SHFL.BFLY PT, R2, R9, 0x2, 0x1f ;  /* 0x0c401f0009027f89 */ /* 0x000e6c00000e0000 */
[----:B------:R-:W-:-:S04]  /*c1a0*/  UIADD3 UR6, UR6, 0x400, URZ ;  /* 0x0000040006067890 */ /* 0x000fc8000fffe03f */
[----:B------:R-:W-:-:S04]  /*c1b0*/  USHF.R.U32.HI UR6, URZ, 0x4, UR6 ;  /* 0x000000043f067899 */ /* 0x000fc80008011606 */
[----:B------:R-:W-:-:S04]  /*c1c0*/  ULOP3.LUT UR6, UR6, 0x3fff, URZ, 0xc0, !UPT ;  /* 0x00003fff06067892 */ /* 0x000fc8000f8ec03f */
[----:B------:R-:W-:Y:S01]  /*c1d0*/  ULOP3.LUT UR6, UR6, 0x2000000, URZ, 0xfc, !UPT ;  /* 0x0200000006067892 */ /* 0x000fe2000f8efc3f */
[----:B0-----:R-:W-:-:S03]  /*c1e0*/  FADD.FTZ R0, R5, R18 ;  /* 0x0000001205007221 */ /* 0x001fc60000010000 */
[----:B------:R-:W-:Y:S01]  /*c1f0*/  ULEA UR4, UR4, UR6, 0xb ;  /* 0x0000000604047291 */ /* 0x000fe2000f8e583f */
[----:B-1----:R-:W-:Y:S01]  /*c200*/  FADD.FTZ R2, R2, R9 ;  /* 0x0000000902027221 */ /* 0x002fe20000010000 */
[----:B------:R-:W0:Y:S01]  /*c210*/  SHFL.BFLY PT, R5, R0, 0x1, 0x1f ;  /* 0x0c201f0000057f89 */ /* 0x000e2200000e0000 */
[----:B------:R-:W-:-:S04]  /*c220*/  IMAD.U32 R9, RZ, RZ, UR10 ;  /* 0x0000000aff097e24 */ /* 0x000fc8000f8e00ff */
[----:B------:R-:W-:Y:S01]  /*c230*/  UMOV UR6, UR4 ;  /* 0x0000000400067c82 */ /* 0x000fe20008000000 */
[----:B------:R-:W1:Y:S01]  /*c240*/  SHFL.BFLY PT, R7, R2, 0x1, 0x1f ;  /* 0x0c201f0002077f89 */ /* 0x000e6200000e0000 */
[----:B------:R-:W-:Y:S01]  /*c250*/  HGMMA.64x256x16.F32 R24, R196, gdesc[UR4].tnspB, R24, gsb0 ;  /* 0x43e00004c4187df0 */ /* 0x000fe20008000818 */
[----:B------:R-:W-:Y:S01]  /*c260*/  UIADD3 UR6, UR4, 0x80, URZ ;  /* 0x0000008004067890 */ /* 0x000fe2000fffe03f */
[----:B------:R-:W-:Y:S01]  /*c270*/  UMOV UR7, 0x40000040 ;  /* 0x4000004000077882 */ /* 0x000fe20000000000 */
[----:B0-----:R-:W-:Y:S01]  /*c280*/  FADD.FTZ R11, R0, R5 ;  /* 0x00000005000b7221 */ /* 0x001fe20000010000 */
[----:B------:R-:W-:Y:S01]  /*c290*/  IMAD.MOV.U32 R5, RZ, RZ, RZ ;  /* 0x000000ffff057224 */ /* 0x000fe200078e00ff */
[----:B------:R-:W-:Y:S01]  /*c2a0*/  MOV R0, 0xff800000 ;  /* 0xff80000000007802 */ /* 0x000fe20000000f00 */
[----:B-1----:R-:W-:Y:S02]  /*c2b0*/  FADD.FTZ R12, R2, R7 ;  /* 0x00000007020c7221 */ /* 0x002fe40000010000 */
[----:B------:R-:W-:Y:S01]  /*c2c0*/  FSETP.NE.FTZ.AND P1, PT, R11, RZ, PT ;  /* 0x000000ff0b00720b */ /* 0x000fe20003f35000 */
[----:B------:R-:W-:-:S02]  /*c2d0*/  IMAD.U32 R7, RZ, RZ, UR10 ;  /* 0x0000000aff077e24 */ /* 0x000fc4000f8e00ff */
[----:B------:R-:W-:Y:S01]  /*c2e0*/  IMAD.MOV.U32 R2, RZ, RZ, -0x800000 ;  /* 0xff800000ff027424 */ /* 0x000fe200078e00ff */
[----:B------:R-:W-:-:S09]  /*c2f0*/  FSETP.NE.FTZ.AND P2, PT, R12, RZ, PT ;  /* 0x000000ff0c00720b */ /* 0x000fd20003f55000 */
[----:B------:R-:W0:Y:S01]  /*c300*/  @P1 MUFU.LG2 R8, R11 ;  /* 0x0000000b00081308 */ /* 0x000e220000000c00 */
[----:B------:R-:W-:-:S03]  /*c310*/  @P1 FMUL.FTZ R7, R7, 0.69314718246459960938 ;  /* 0x3f31721807071820 */ /* 0x000fc60000410000 */
[----:B------:R-:W-:-:S04]  /*c320*/  @P2 FMUL.FTZ R9, R9, 0.69314718246459960938 ;  /* 0x3f31721809092820 */ /* 0x000fc80000410000 */
[----:B------:R-:W1:Y:S08]  /*c330*/  @P2 MUFU.LG2 R10, R12 ;  /* 0x0000000c000a2308 */ /* 0x000e700000000c00 */
        /* <DEDUP_REMOVED lines=25> */
.L_x_1077:
        /* <DEDUP_REMOVED lines=133> */
.L_x_999:
[----:B------:R-:W-:Y:S05]  /*cd20*/  @P0 BRA `(.L_x_1078) ;  /* 0x0000002000540947 */ /* 0x000fea0003800000 */
[----:B------:R-:W2:Y:S01]  /*cd30*/  LDL R3, [R1] ;  /* 0x0000000001037983 */ /* 0x000ea20000100800 */
[----:B------:R-:W0:Y:S01]  /*cd40*/  S2UR UR12, SR_CTAID.Z ;  /* 0x00000000000c79c3 */ /* 0x000e220000002700 */
[----:B------:R-:W-:Y:S01]  /*cd50*/  ULDC.64 UR8, c[0x0][0xbd0] ;  /* 0x0002f40000087ab9 */ /* 0x000fe20000000a00 */
[----:B------:R-:W-:Y:S06]  /*cd60*/  BSSY B0, `(.L_x_1079) ;  /* 0x000014d000007945 */ /* 0x000fec0003800000 */
[----:B------:R-:W1:Y:S08]  /*cd70*/  LDC.64 R18, c[0x0][0xbd8] ;  /* 0x0002f600ff127b82 */ /* 0x000e700000000a00 */
[----:B------:R-:W3:Y:S08]  /*cd80*/  S2UR UR11, SR_CTAID.Y ;  /* 0x00000000000b79c3 */ /* 0x000ef00000002600 */
[----:B------:R-:W3:Y:S01]  /*cd90*/  LDC R23, c[0x0][0xc50] ;  /* 0x00031400ff177b82 */ /* 0x000ee20000000800 */
[----:B0-----:R-:W-:-:S07]  /*cda0*/  USHF.R.S32.HI UR10, URZ, 0x1f, UR12 ;  /* 0x0000001f3f0a7899 */ /* 0x001fce000801140c */
[----:B------:R-:W0:Y:S08]  /*cdb0*/  LDC.64 R20, c[0x0][0xb40] ;  /* 0x0002d000ff147b82 */ /* 0x000e300000000a00 */
[----:B------:R-:W-:Y:S01]  /*cdc0*/  BAR.SYNC.DEFER_BLOCKING 0x1, 0x100 ;  /* 0x0044000000007b1d */ /* 0x000fe20000010000 */
[----:B--2---:R-:W-:-:S05]  /*cdd0*/  R2UR UR13, R3 ;  /* 0x00000000030d72ca */ /* 0x004fca00000e0000 */
[----:B------:R-:W2:Y:S08]  /*cde0*/  S2R R3, SR_TID.X ;  /* 0x0000000000037919 */ /* 0x000eb00000002100 */
[----:B------:R-:W-:Y:S02]  /*cdf0*/  USHF.R.S32.HI UR7, URZ, 0x1f, UR13 ;  /* 0x0000001f3f077899 */ /* 0x000fe4000801140d */
[----:B------:R-:W-:-:S02]  /*ce00*/  UIMAD.WIDE.U32 UR4, UR13, UR8, URZ ;  /* 0x000000080d0472a5 */ /* 0x000fc4000f8e003f */
[----:B------:R-:W-:-:S04]  /*ce10*/  UIMAD UR6, UR7, UR8, URZ ;  /* 0x00000008070672a4 */ /* 0x000fc8000f8e023f */
[----:B------:R-:W-:-:S03]  /*ce20*/  UIMAD UR6, UR13, UR9, UR6 ;  /* 0x000000090d0672a4 */ /* 0x000fc6000f8e0206 */
[----:B------:R-:W-:Y:S01]  /*ce30*/  ULDC.64 UR8, c[0x0][0xb38] ;  /* 0x0002ce0000087ab9 */ /* 0x000fe20000000a00 */
[----:B------:R-:W-:Y:S02]  /*ce40*/  UIADD3 UR6, UR5, UR6, URZ ;  /* 0x0000000605067290 */ /* 0x000fe4000fffe03f */
[----:B------:R-:W-:Y:S01]  /*ce50*/  UIMAD UR7, UR7, UR8, URZ ;  /* 0x00000008070772a4 */ /* 0x000fe2000f8e023f */
[----:B--2---:R-:W-:-:S05]  /*ce60*/  VIADD R5, R3, 0xffffff80 ;  /* 0xffffff8003057836 */ /* 0x004fca0000000000 */
[----:B------:R-:W-:-:S04]  /*ce70*/  SHF.R.S32.HI R4, RZ, 0x1f, R5 ;  /* 0x0000001fff047819 */ /* 0x000fc80000011405 */
[CC--:B------:R-:W-:Y:S02]  /*ce80*/  LEA.HI R6, R4.reuse, R5.reuse, RZ, 0x7 ;  /* 0x0000000504067211 */ /* 0x0c0fe400078f38ff */
[----:B------:R-:W-:Y:S02]  /*ce90*/  LEA.HI R11, R4, R5, RZ, 0x2 ;  /* 0x00000005040b7211 */ /* 0x000fe400078f10ff */
[----:B------:R-:W-:Y:S02]  /*cea0*/  LOP3.LUT R8, R6, 0xffffff80, RZ, 0xc0, !PT ;  /* 0xffffff8006087812 */ /* 0x000fe400078ec0ff */
[----:B------:R-:W-:-:S03]  /*ceb0*/  SHF.R.S32.HI R7, RZ, 0x7, R6 ;  /* 0x00000007ff077819 */ /* 0x000fc60000011406 */
[----:B------:R-:W-:Y:S01]  /*cec0*/  IMAD.IADD R3, R5, 0x1, -R8 ;  /* 0x0000000105037824 */ /* 0x000fe200078e0a08 */
[----:B------:R-:W-:Y:S01]  /*ced0*/  LEA.HI R4, R6, R7, RZ, 0x1 ;  /* 0x0000000706047211 */ /* 0x000fe200078f08ff */
[----:B------:R-:W2:Y:S01]  /*cee0*/  LDC R8, c[0x0][0xbe8] ;  /* 0x0002fa00ff087b82 */ /* 0x000ea20000000800 */
[----:B------:R-:W-:Y:S02]  /*cef0*/  LOP3.LUT R6, R11, 0xfffffffc, RZ, 0xc0, !PT ;  /* 0xfffffffc0b067812 */ /* 0x000fe400078ec0ff */
[----:B------:R-:W-:Y:S02]  /*cf00*/  SHF.R.S32.HI R12, RZ, 0x1f, R3 ;  /* 0x0000001fff0c7819 */ /* 0x000fe40000011403 */
[----:B------:R-:W-:Y:S01]  /*cf10*/  LOP3.LUT R4, R4, 0x3fffffe, RZ, 0xc0, !PT ;  /* 0x03fffffe04047812 */ /* 0x000fe200078ec0ff */
[----:B------:R-:W-:Y:S01]  /*cf20*/  IMAD.IADD R5, R5, 0x1, -R6 ;  /* 0x0000000105057824 */ /* 0x000fe200078e0a06 */
[----:B------:R-:W-:Y:S02]  /*cf30*/  LEA.HI R10, R12, R3, RZ, 0x2 ;  /* 0x000000030c0a7211 */ /* 0x000fe400078f10ff */
[----:B------:R-:W-:-:S02]  /*cf40*/  IADD3 R6, R7, -R4, RZ ;  /* 0x8000000407067210 */ /* 0x000fc40007ffe0ff */
[--C-:B------:R-:W-:Y:S02]  /*cf50*/  SHF.R.S32.HI R9, RZ, 0x2, R10.reuse ;  /* 0x00000002ff097819 */ /* 0x100fe4000001140a */
[----:B------:R-:W-:Y:S02]  /*cf60*/  SHF.R.S32.HI R14, RZ, 0x1f, R10 ;  /* 0x0000001fff0e7819 */ /* 0x000fe4000001140a */
[----:B------:R-:W-:Y:S02]  /*cf70*/  LEA.HI R7, R5, R5, RZ, 0x1 ;  /* 0x0000000505077211 */ /* 0x000fe400078f08ff */
[----:B------:R-:W-:Y:S02]  /*cf80*/  LEA.HI R14, R14, R9, RZ, 0x3 ;  /* 0x000000090e0e7211 */ /* 0x000fe400078f18ff */
[----:B------:R-:W-:Y:S02]  /*cf90*/  LEA.HI R12, R12, R3, RZ, 0x5 ;  /* 0x000000030c0c7211 */ /* 0x000fe400078f28ff */
[----:B------:R-:W-:-:S02]  /*cfa0*/  LOP3.LUT R14, R14, 0xfffffff8, RZ, 0xc0, !PT ;  /* 0xfffffff80e0e7812 */ /* 0x000fc400078ec0ff */
[----:B------:R-:W-:Y:S02]  /*cfb0*/  LOP3.LUT R10, R10, 0x7ffffffc, RZ, 0xc0, !PT ;  /* 0x7ffffffc0a0a7812 */ /* 0x000fe400078ec0ff */
[----:B--2---:R-:W-:Y:S01]  /*cfc0*/  ISETP.NE.AND P0, PT, R8, 0x1, PT ;  /* 0x000000010800780c */ /* 0x004fe20003f05270 */
[----:B------:R-:W-:Y:S01]  /*cfd0*/  IMAD.IADD R4, R9, 0x1, -R14 ;  /* 0x0000000109047824 */ /* 0x000fe200078e0a0e */
[----:B------:R-:W-:Y:S01]  /*cfe0*/  LOP3.LUT R14, R7, 0x1ffffffe, RZ, 0xc0, !PT ;  /* 0x1ffffffe070e7812 */ /* 0x000fe200078ec0ff */
[----:B------:R-:W2:Y:S01]  /*cff0*/  S2R R9, SR_CTAID.X ;  /* 0x0000000000097919 */ /* 0x000ea20000002500 */
[----:B------:R-:W-:Y:S01]  /*d000*/  SHF.R.S32.HI R7, RZ, 0x5, R12 ;  /* 0x00000005ff077819 */ /* 0x000fe2000001140c */
[----:B-1----:R-:W-:Y:S02]  /*d010*/  IMAD R12, R18, UR10, RZ ;  /* 0x0000000a120c7c24 */ /* 0x002fe4000f8e02ff */
[----:B------:R-:W-:Y:S01]  /*d020*/  IMAD.IADD R11, R5, 0x1, -R14 ;  /* 0x00000001050b7824 */ /* 0x000fe200078e0a0e */
[----:B------:R-:W-:Y:S01]  /*d030*/  MOV R5, UR5 ;  /* 0x0000000500057c02 */ /* 0x000fe20008000f00 */
[----:B------:R-:W-:-:S02]  /*d040*/  IMAD R7, R7, 0x10, R4 ;  /* 0x0000001007077824 */ /* 0x000fc400078e0204 */
[----:B------:R-:W-:Y:S01]  /*d050*/  IMAD.U32 R4, RZ, RZ, UR4 ;  /* 0x00000004ff047e24 */ /* 0x000fe2000f8e00ff */
[----:B------:R-:W-:Y:S01]  /*d060*/  UIMAD.WIDE.U32 UR4, UR13, UR8, URZ ;  /* 0x000000080d0472a5 */ /* 0x000fe2000f8e003f */
[----:B------:R-:W1:Y:S01]  /*d070*/  @P0 LDC R14, c[0x0][0xbec] ;  /* 0x0002fb00ff0e0b82 */ /* 0x000e620000000800 */
[----:B------:R-:W-:Y:S02]  /*d080*/  IMAD R16, R6, 0x40, R7 ;  /* 0x0000004006107824 */ /* 0x000fe400078e0207 */
[----:B------:R-:W-:Y:S01]  /*d090*/  IMAD.U32 R5, RZ, RZ, UR6 ;  /* 0x00000006ff057e24 */ /* 0x000fe2000f8e00ff */
[----:B------:R-:W-:Y:S01]  /*d0a0*/  UIMAD UR6, UR13, UR9, UR7 ;  /* 0x000000090d0672a4 */ /* 0x000fe2000f8e0207 */
[----:B------:R-:W-:Y:S02]  /*d0b0*/  IMAD R6, R11, 0x8, R16 ;  /* 0x000000080b067824 */ /* 0x000fe400078e0210 */
[----:B------:R-:W-:Y:S01]  /*d0c0*/  IMAD.WIDE.U32 R4, R18, UR12, R4 ;  /* 0x0000000c12047c25 */ /* 0x000fe2000f8e0004 */
[----:B------:R-:W4:Y:S01]  /*d0d0*/  @P0 LDC R17, c[0x0][0xbf0] ;  /* 0x0002fc00ff110b82 */ /* 0x000f220000000800 */
[----:B------:R-:W-:-:S02]  /*d0e0*/  UIADD3 UR6, UR5, UR6, URZ ;  /* 0x0000000605067290 */ /* 0x000fc4000fffe03f */
[----:B------:R-:W-:Y:S01]  /*d0f0*/  IMAD R18, RZ, RZ, -UR13 ;  /* 0x8000000dff127e24 */ /* 0x000fe2000f8e02ff */
[----:B------:R-:W-:Y:S01]  /*d100*/  ULDC.64 UR8, c[0x0][0xb28] ;  /* 0x0002ca0000087ab9 */ /* 0x000fe20000000a00 */
[----:B------:R-:W-:Y:S02]  /*d110*/  IMAD R15, R19, UR12, R12 ;  /* 0x0000000c130f7c24 */ /* 0x000fe4000f8e020c */
[----:B------:R-:W-:Y:S01]  /*d120*/  IMAD.U32 R7, RZ, RZ, UR5 ;  /* 0x00000005ff077e24 */ /* 0x000fe2000f8e00ff */
[----:B------:R-:W5:Y:S01]  /*d130*/  @P0 LDC R22, c[0x0][0xbec] ;  /* 0x0002fb00ff160b82 */ /* 0x000f620000000800 */
[----:B---3--:R-:W-:Y:S01]  /*d140*/  IMAD R23, R23, R18, UR11 ;  /* 0x0000000b17177e24 */ /* 0x008fe2000f8e0212 */
[----:B------:R-:W-:Y:S01]  /*d150*/  IADD3 R5, R5, R15, RZ ;  /* 0x0000000f05057210 */ /* 0x000fe20007ffe0ff */
[----:B------:R-:W-:Y:S01]  /*d160*/  IMAD.U32 R7, RZ, RZ, UR6 ;  /* 0x00000006ff077e24 */ /* 0x000fe2000f8e00ff */
[----:B------:R-:W-:Y:S01]  /*d170*/  ULDC.64 UR6, c[0x0][0xb48] ;  /* 0x0002d20000067ab9 */ /* 0x000fe20000000a00 */
[----:B--2---:R-:W-:Y:S01]  /*d180*/  IMAD R11, R9, 0x80, R6 ;  /* 0x00000080090b7824 */ /* 0x004fe200078e0206 */
[----:B------:R-:W-:-:S02]  /*d190*/  MOV R6, UR4 ;  /* 0x0000000400067c02 */ /* 0x000fc40008000f00 */
[----:B------:R-:W2:Y:S01]  /*d1a0*/  @P0 LDC R153, c[0x0][0xbf0] ;  /* 0x0002fc00ff990b82 */ /* 0x000ea20000000800 */
[----:B------:R-:W-:Y:S01]  /*d1b0*/  ULDC.64 UR4, c[0x0][0xbe0] ;  /* 0x0002f80000047ab9 */ /* 0x000fe20000000a00 */
[----:B-1----:R-:W-:-:S04]  /*d1c0*/  @P0 IMAD.HI.U32 R12, R11, R14, RZ ;  /* 0x0000000e0b0c0227 */ /* 0x002fc800078e00ff */
[C---:B0-----:R-:W-:Y:S02]  /*d1d0*/  IMAD R14, R20.reuse, UR10, RZ ;  /* 0x0000000a140e7c24 */ /* 0x041fe4000f8e02ff */
[----:B------:R-:W-:Y:S01]  /*d1e0*/  IMAD.MOV.U32 R13, RZ, RZ, R11 ;  /* 0x000000ffff0d7224 */ /* 0x000fe200078e000b */
[----:B----4-:R-:W-:Y:S01]  /*d1f0*/  @P0 SHF.R.U32.HI R13, RZ, R17, R12 ;  /* 0x00000011ff0d0219 */ /* 0x010fe2000001160c */
[----:B------:R-:W-:Y:S01]  /*d200*/  IMAD R17, R21, UR12, R14 ;  /* 0x0000000c15117c24 */ /* 0x000fe2000f8e020e */
[----:B------:R-:W-:Y:S01]  /*d210*/  SHF.R.S32.HI R14, RZ, 0x1f, R23 ;  /* 0x0000001fff0e7819 */ /* 0x000fe20000011417 */
[----:B------:R-:W-:-:S04]  /*d220*/  IMAD.WIDE.U32 R6, R20, UR12, R6 ;  /* 0x0000000c14067c25 */ /* 0x000fc8000f8e0006 */
[----:B-----5:R-:W-:-:S04]  /*d230*/  @P0 IMAD.HI.U32 R22, R11, R22, RZ ;  /* 0x000000160b160227 */ /* 0x020fc800078e00ff */
[----:B------:R-:W-:Y:S02]  /*d240*/  IMAD.IADD R7, R7, 0x1, R17 ;  /* 0x0000000107077824 */ /* 0x000fe400078e0211 */
[----:B------:R-:W-:Y:S02]  /*d250*/  IMAD.MOV.U32 R15, RZ, RZ, R11 ;  /* 0x000000ffff0f7224 */ /* 0x000fe400078e000b */
[C---:B------:R-:W-:Y:S01]  /*d260*/  IMAD R12, R14.reuse, UR4, RZ ;  /* 0x000000040e0c7c24 */ /* 0x040fe2000f8e02ff */
[----:B--2---:R-:W-:Y:S01]  /*d270*/  @P0 SHF.R.U32.HI R15, RZ, R153, R22 ;  /* 0x00000099ff0f0219 */ /* 0x004fe20000011616 */
[----:B------:R-:W-:Y:S02]  /*d280*/  IMAD R17, R14, UR6, RZ ;  /* 0x000000060e117c24 */ /* 0x000fe4000f8e02ff */
[----:B------:R-:W-:-:S04]  /*d290*/  IMAD.WIDE.U32 R4, R23, UR4, R4 ;  /* 0x0000000417047c25 */ /* 0x000fc8000f8e0004 */
[----:B------:R-:W-:Y:S01]  /*d2a0*/  IMAD R14, R23, UR5, R12 ;  /* 0x00000005170e7c24 */ /* 0x000fe2000f8e020c */
[----:B------:R-:W-:Y:S01]  /*d2b0*/  IADD3 R4, P0, R13, R4, RZ ;  /* 0x000000040d047210 */ /* 0x000fe20007f1e0ff */
[C---:B------:R-:W-:Y:S01]  /*d2c0*/  IMAD R19, R23.reuse, UR7, R17 ;  /* 0x0000000717137c24 */ /* 0x040fe2000f8e0211 */
[--C-:B------:R-:W-:Y:S01]  /*d2d0*/  SHF.R.S32.HI R17, RZ, 0x1f, R13.reuse ;  /* 0x0000001fff117819 */ /* 0x100fe2000001140d */
[----:B------:R-:W-:Y:S01]  /*d2e0*/  IMAD.MOV R13, RZ, RZ, -R13 ;  /* 0x000000ffff0d7224 */ /* 0x000fe200078e0a0d */
[----:B------:R-:W-:Y:S01]  /*d2f0*/  SHF.R.S32.HI R12, RZ, 0x1f, R15 ;  /* 0x0000001fff0c7819 */ /* 0x000fe2000001140f */
[----:B------:R-:W-:Y:S01]  /*d300*/  ULDC.64 UR4, c[0x0][0xb30] ;  /* 0x0002cc0000047ab9 */ /* 0x000fe20000000a00 */
[----:B------:R-:W-:Y:S01]  /*d310*/  IMAD.WIDE.U32 R6, R23, UR6, R6 ;  /* 0x0000000617067c25 */ /* 0x000fe2000f8e0006 */
[----:B------:R-:W-:Y:S01]  /*d320*/  IADD3.X R5, R17, R5, R14, P0, !PT ;  /* 0x0000000511057210 */ /* 0x000fe200007fe40e */
[----:B------:R-:W-:Y:S02]  /*d330*/  ULDC.64 UR6, c[0x0][0xbc8] ;  /* 0x0002f20000067ab9 */ /* 0x000fe40000000a00 */
[----:B------:R-:W-:Y:S01]  /*d340*/  IMAD.MOV R18, RZ, RZ, -R15 ;  /* 0x000000ffff127224 */ /* 0x000fe200078e0a0f */
[----:B------:R-:W-:Y:S01]  /*d350*/  IADD3 R7, R7, R19, RZ ;  /* 0x0000001307077210 */ /* 0x000fe20007ffe0ff */
[----:B------:R-:W-:-:S02]  /*d360*/  IMAD R12, R12, UR4, RZ ;  /* 0x000000040c0c7c24 */ /* 0x000fc4000f8e02ff */
[C-C-:B------:R-:W-:Y:S02]  /*d370*/  IMAD R13, R8.reuse, R13, R11.reuse ;  /* 0x0000000d080d7224 */ /* 0x140fe400078e020b */
[----:B------:R-:W-:Y:S02]  /*d380*/  IMAD R11, R8, R18, R11 ;  /* 0x00000012080b7224 */ /* 0x000fe400078e020b */
[C---:B------:R-:W-:Y:S01]  /*d390*/  IMAD R17, R15.reuse, UR5, R12 ;  /* 0x000000050f117c24 */ /* 0x040fe2000f8e020c */
[----:B------:R-:W-:Y:S01]  /*d3a0*/  SHF.R.S32.HI R12, RZ, 0x1f, R13 ;  /* 0x0000001fff0c7819 */ /* 0x000fe2000001140d */
[----:B------:R-:W-:Y:S01]  /*d3b0*/  IMAD.WIDE.U32 R6, R15, UR4, R6 ;  /* 0x000000040f067c25 */ /* 0x000fe2000f8e0006 */
[----:B------:R-:W-:Y:S01]  /*d3c0*/  SHF.R.S32.HI R14, RZ, 0x1f, R11 ;  /* 0x0000001fff0e7819 */ /* 0x000fe2000001140b */
[----:B------:R-:W0:Y:S01]  /*d3d0*/  S2UR UR5, SR_CgaCtaId ;  /* 0x00000000000579c3 */ /* 0x000e220000008800 */
[----:B------:R-:W-:Y:S01]  /*d3e0*/  UMOV UR4, 0x400 ;  /* 0x0000040000047882 */ /* 0x000fe20000000000 */
[----:B------:R-:W-:-:S02]  /*d3f0*/  IMAD R12, R12, UR6, RZ ;  /* 0x000000060c0c7c24 */ /* 0x000fc4000f8e02ff */
[----:B------:R-:W-:Y:S02]  /*d400*/  IMAD.IADD R7, R7, 0x1, R17 ;  /* 0x0000000107077824 */ /* 0x000fe400078e0211 */
[----:B------:R-:W-:Y:S02]  /*d410*/  IMAD R14, R14, UR8, RZ ;  /* 0x000000080e0e7c24 */ /* 0x000fe4000f8e02ff */
[C---:B------:R-:W-:Y:S02]  /*d420*/  IMAD R15, R13.reuse, UR7, R12 ;  /* 0x000000070d0f7c24 */ /* 0x040fe4000f8e020c */
[----:B------:R-:W-:Y:S01]  /*d430*/  IMAD.WIDE.U32 R4, R13, UR6, R4 ;  /* 0x000000060d047c25 */ /* 0x000fe2000f8e0004 */
[----:B------:R-:W-:-:S03]  /*d440*/  ULDC.64 UR6, c[0x0][0xba8] ;  /* 0x0002ea0000067ab9 */ /* 0x000fc60000000a00 */
[C---:B------:R-:W-:Y:S01]  /*d450*/  IMAD R17, R11.reuse, UR9, R14 ;  /* 0x000000090b117c24 */ /* 0x040fe2000f8e020e */
[----:B------:R-:W-:Y:S01]  /*d460*/  LEA R18, P0, R4, UR6, 0x2 ;  /* 0x0000000604127c11 */ /* 0x000fe2000f8010ff */
[----:B------:R-:W-:Y:S01]  /*d470*/  IMAD.WIDE.U32 R12, R11, UR8, R6 ;  /* 0x000000080b0c7c25 */ /* 0x000fe2000f8e0006 */
[----:B------:R-:W-:Y:S01]  /*d480*/  ULDC.64 UR8, c[0x0][0xb00] ;  /* 0x0002c00000087ab9 */ /* 0x000fe20000000a00 */
[----:B------:R-:W-:Y:S02]  /*d490*/  ULDC UR6, c[0x0][0xa88] ;  /* 0x0002a20000067ab9 */ /* 0x000fe40000000800 */
[----:B------:R-:W-:Y:S01]  /*d4a0*/  IMAD.IADD R5, R5, 0x1, R15 ;  /* 0x0000000105057824 */ /* 0x000fe200078e020f */
[----:B------:R-:W-:Y:S01]  /*d4b0*/  LEA R6, P1, R12, UR8, 0x2 ;  /* 0x000000080c067c11 */ /* 0x000fe2000f8210ff */
[----:B------:R-:W-:Y:S01]  /*d4c0*/  IMAD.IADD R7, R13, 0x1, R17 ;  /* 0x000000010d077824 */ /* 0x000fe200078e0211 */
[----:B------:R-:W-:Y:S01]  /*d4d0*/  SHFL.IDX PT, R14, R18, 0x1, 0x1c1f ;  /* 0x003c1f00120e7f89 */ /* 0x000fe200000e0000 */
[----:B------:R-:W-:Y:S01]  /*d4e0*/  IMAD R11, R9, 0x80, R16 ;  /* 0x00000080090b7824 */ /* 0x000fe200078e0210 */
[----:B------:R-:W-:Y:S01]  /*d4f0*/  LEA.HI.X R17, R4, UR7, R5, 0x2, P0 ;  /* 0x0000000704117c11 */ /* 0x000fe200080f1405 */
[----:B0-----:R-:W-:Y:S01]  /*d500*/  ULEA UR4, UR5, UR4, 0x18 ;  /* 0x0000000405047291 */ /* 0x001fe2000f8ec03f */
[----:B------:R-:W-:Y:S01]  /*d510*/  LEA.HI.X R7, R12, UR9, R7, 0x2, P1 ;  /* 0x000000090c077c11 */ /* 0x000fe200088f1407 */
[----:B------:R-:W-:Y:S01]  /*d520*/  IMAD R8, R8, UR6, RZ ;  /* 0x0000000608087c24 */ /* 0x000fe2000f8e02ff */
[----:B------:R-:W-:Y:S01]  /*d530*/  SHFL.IDX PT, R12, R18, RZ, 0x1c1f ;  /* 0x001c1fff120c7589 */ /* 0x000fe200000e0000 */
[----:B------:R-:W-:Y:S01]  /*d540*/  LOP3.LUT P0, RZ, R3, 0x3, RZ, 0xc0, !PT ;  /* 0x0000000303ff7812 */ /* 0x000fe2000780c0ff */
[----:B------:R-:W-:Y:S01]  /*d550*/  UIADD3 UR4, UR4, 0x30820, URZ ;  /* 0x0003082004047890 */ /* 0x000fe2000fffe03f */
[C---:B------:R-:W-:Y:S01]  /*d560*/  IADD3 R9, R11.reuse, 0x8, RZ ;  /* 0x000000080b097810 */ /* 0x040fe20007ffe0ff */
[----:B------:R-:W0:Y:S01]  /*d570*/  SHFL.IDX PT, R13, R17, RZ, 0x1c1f ;  /* 0x001c1fff110d7589 */ /* 0x000e2200000e0000 */
[-C--:B------:R-:W-:Y:S01]  /*d580*/  ISETP.GE.OR P1, PT, R11, R8.reuse, P0 ;  /* 0x000000080b00720c */ /* 0x080fe20000726670 */
[----:B------:R-:W-:Y:S01]  /*d590*/  UPRMT UR4, URZ, 0x654, UR4 ;  /* 0x000006543f047896 */ /* 0x000fe20008000004 */
[-C--:B------:R-:W-:Y:S01]  /*d5a0*/  ISETP.GE.OR P0, PT, R9, R8.reuse, P0 ;  /* 0x000000080900720c */ /* 0x080fe20000706670 */
[----:B------:R-:W1:Y:S01]  /*d5b0*/  SHFL.IDX PT, R15, R17, 0x1, 0x1c1f ;  /* 0x003c1f00110f7f89 */ /* 0x000e6200000e0000 */
[----:B------:R-:W-:Y:S01]  /*d5c0*/  ISETP.GE.AND P2, PT, R11, R8, PT ;  /* 0x000000080b00720c */ /* 0x000fe20003f46270 */
[----:B------:R-:W-:-:S02]  /*d5d0*/  IMAD.IADD R3, R3, 0x1, -R10 ;  /* 0x0000000103037824 */ /* 0x000fc400078e0a0a */
[----:B------:R2:W3:Y:S02]  /*d5e0*/  SHFL.IDX PT, R4, R6, RZ, 0x1c1f ;  /* 0x001c1fff06047589 */ /* 0x0004e400000e0000 */
[----:B------:R-:W-:Y:S01]  /*d5f0*/  IMAD.SHL.U32 R3, R3, 0x2, RZ ;  /* 0x0000000203037824 */ /* 0x000fe200078e00ff */
[----:B------:R-:W-:Y:S01]  /*d600*/  SYNCS.ARRIVE.TRANS64.RED.A1T0 RZ, [UR4], RZ ;  /* 0x000000ffffff79a7 */ /* 0x000fe20008100404 */
[----:B------:R2:W4:Y:S04]  /*d610*/  SHFL.IDX PT, R5, R7, RZ, 0x1c1f ;  /* 0x001c1fff07057589 */ /* 0x00052800000e0000 */
[----:B0-----:R2:W-:Y:S04]  /*d620*/  @!P1 ST.E desc[UR60][R12.64], R0 ;  /* 0x000000000c009985 */ /* 0x0015e8000c10193c */
[----:B-1----:R2:W-:Y:S01]  /*d630*/  @!P0 ST.E desc[UR60][R14.64], R2 ;  /* 0x000000020e008985 */ /* 0x0025e2000c10193c */
[----:B------:R-:W-:Y:S05]  /*d640*/  @P2 BRA `(.L_x_1080) ;  /* 0x0000000800f82947 */ /* 0x000fea0003800000 */
[C---:B--2---:R-:W-:Y:S01]  /*d650*/  VIADD R0, R3.reuse, 0x8 ;  /* 0x0000000803007836 */ /* 0x044fe20000000000 */
[----:B------:R-:W-:Y:S01]  /*d660*/  ULDC UR4, c[0x0][0xac8] ;  /* 0x0002b20000047ab9 */ /* 0x000fe20000000800 */
[C---:B------:R-:W-:Y:S01]  /*d670*/  VIADD R2, R3.reuse, 0x10 ;  /* 0x0000001003027836 */ /* 0x040fe20000000000 */
[C---:B------:R-:W-:Y:S01]  /*d680*/  IADD3 R10, R3.reuse, 0x18, RZ ;  /* 0x00000018030a7810 */ /* 0x040fe20007ffe0ff */
[C---:B------:R-:W-:Y:S01]  /*d690*/  VIADD R18, R3.reuse, 0x20 ;  /* 0x0000002003127836 */ /* 0x040fe20000000000 */
[----:B------:R-:W-:Y:S01]  /*d6a0*/  ISETP.GE.AND P3, PT, R0, UR4, PT ;  /* 0x0000000400007c0c */ /* 0x000fe2000bf66270 */
[C---:B------:R-:W-:Y:S01]  /*d6b0*/  VIADD R19, R3.reuse, 0x28 ;  /* 0x0000002803137836 */ /* 0x040fe20000000000 */
[----:B------:R-:W-:Y:S01]  /*d6c0*/  ISETP.GE.AND P4, PT, R2, UR4, PT ;  /* 0x0000000402007c0c */ /* 0x000fe2000bf86270 */
[C---:B------:R-:W-:Y:S01]  /*d6d0*/  VIADD R21, R3.reuse, 0x48 ;  /* 0x0000004803157836 */ /* 0x040fe20000000000 */
[----:B------:R-:W-:Y:S01]  /*d6e0*/  ISETP.GE.AND P5, PT, R10, UR4, PT ;  /* 0x000000040a007c0c */ /* 0x000fe2000bfa6270 */
[C---:B------:R-:W-:Y:S01]  /*d6f0*/  VIADD R22, R3.reuse, 0x50 ;  /* 0x0000005003167836 */ /* 0x040fe20000000000 */
[----:B------:R-:W-:-:S02]  /*d700*/  ISETP.GE.AND P2, PT, R3, UR4, PT ;  /* 0x0000000403007c0c */ /* 0x000fc4000bf46270 */
[----:B------:R-:W-:Y:S02]  /*d710*/  ISETP.GE.AND P0, PT, R18, UR4, PT ;  /* 0x0000000412007c0c */ /* 0x000fe4000bf06270 */
[----:B------:R-:W-:Y:S02]  /*d720*/  ISETP.GE.AND P1, PT, R19, UR4, PT ;  /* 0x0000000413007c0c */ /* 0x000fe4000bf26270 */
[----:B------:R-:W-:Y:S02]  /*d730*/  IADD3 R20, R3, 0x40, RZ ;  /* 0x0000004003147810 */ /* 0x000fe40007ffe0ff */
[----:B------:R-:W-:Y:S02]  /*d740*/  @!P3 LEA.HI R0, R0, R0, RZ, 0x1 ;  /* 0x000000000000b211 */ /* 0x000fe400078f08ff */
[----:B------:R-:W-:Y:S02]  /*d750*/  @!P4 LEA.HI R2, R2, R2, RZ, 0x1 ;  /* 0x000000020202c211 */ /* 0x000fe400078f08ff */
[----:B------:R-:W-:-:S02]  /*d760*/  @!P5 LEA.HI R10, R10, R10, RZ, 0x1 ;  /* 0x0000000a0a0ad211 */ /* 0x000fc400078f08ff */
[----:B------:R-:W-:Y:S01]  /*d770*/  @!P3 LOP3.LUT R13, R0, 0xfffffffe, RZ, 0xc0, !PT ;  /* 0xfffffffe000db812 */ /* 0x000fe200078ec0ff */
[C---:B------:R-:W-:Y:S01]  /*d780*/  VIADD R0, R3.reuse, 0x30 ;  /* 0x0000003003007836 */ /* 0x040fe20000000000 */
[----:B------:R-:W-:Y:S01]  /*d790*/  @!P4 LOP3.LUT R15, R2, 0xfffffffe, RZ, 0xc0, !PT ;  /* 0xfffffffe020fc812 */ /* 0x000fe200078ec0ff */
[C---:B------:R-:W-:Y:S01]  /*d7a0*/  VIADD R2, R3.reuse, 0x38 ;  /* 0x0000003803027836 */ /* 0x040fe20000000000 */
[----:B------:R-:W-:Y:S01]  /*d7b0*/  @!P5 LOP3.LUT R17, R10, 0xfffffffe, RZ, 0xc0, !PT ;  /* 0xfffffffe0a11d812 */ /* 0x000fe200078ec0ff */
[--C-:B---34-:R-:W-:Y:S01]  /*d7c0*/  @!P2 IMAD.WIDE R10, R3, 0x4, R4.reuse ;  /* 0x00000004030aa825 */ /* 0x118fe200078e0204 */
[----:B------:R-:W-:Y:S02]  /*d7d0*/  ISETP.GE.AND P6, PT, R22, UR4, PT ;  /* 0x0000000416007c0c */ /* 0x000fe4000bfc6270 */
[----:B------:R-:W-:Y:S01]  /*d7e0*/  @!P0 LEA.HI R18, R18, R18, RZ, 0x1 ;  /* 0x0000001212128211 */ /* 0x000fe200078f08ff */
[----:B------:R-:W-:Y:S01]  /*d7f0*/  @!P3 IMAD.WIDE R12, R13, 0x4, R4 ;  /* 0x000000040d0cb825 */ /* 0x000fe200078e0204 */
[----:B------:R0:W-:Y:S01]  /*d800*/  @!P2 ST.E.64 desc[UR60][R10.64], R24 ;  /* 0x000000180a00a985 */ /* 0x0001e2000c101b3c */
[----:B------:R-:W-:-:S02]  /*d810*/  ISETP.GE.AND P2, PT, R0, UR4, PT ;  /* 0x0000000400007c0c */ /* 0x000fc4000bf46270 */
[--C-:B------:R-:W-:Y:S01]  /*d820*/  @!P4 IMAD.WIDE R14, R15, 0x4, R4.reuse ;  /* 0x000000040f0ec825 */ /* 0x100fe200078e0204 */
[----:B------:R1:W-:Y:S01]  /*d830*/  @!P3 ST.E.64 desc[UR60][R12.64], R28 ;  /* 0x0000001c0c00b985 */ /* 0x0003e2000c101b3c */
[----:B------:R-:W-:Y:S02]  /*d840*/  ISETP.GE.AND P3, PT, R2, UR4, PT ;  /* 0x0000000402007c0c */ /* 0x000fe4000bf66270 */
[----:B------:R-:W-:Y:S01]  /*d850*/  @!P5 IMAD.WIDE R16, R17, 0x4, R4 ;  /* 0x000000041110d825 */ /* 0x000fe200078e0204 */
[----:B------:R2:W-:Y:S01]  /*d860*/  @!P4 ST.E.64 desc[UR60][R14.64], R32 ;  /* 0x000000200e00c985 */ /* 0x0005e2000c101b3c */
[----:B------:R-:W-:Y:S02]  /*d870*/  ISETP.GE.AND P4, PT, R20, UR4, PT ;  /* 0x0000000414007c0c */ /* 0x000fe4000bf86270 */
[----:B------:R-:W-:Y:S01]  /*d880*/  @!P1 LEA.HI R19, R19, R19, RZ, 0x1 ;  /* 0x0000001313139211 */ /* 0x000fe200078f08ff */
[----:B------:R3:W-:Y:S01]  /*d890*/  @!P5 ST.E.64 desc[UR60][R16.64], R36 ;  /* 0x000000241000d985 */ /* 0x0007e2000c101b3c */
[----:B------:R-:W-:Y:S01]  /*d8a0*/  ISETP.GE.AND P5, PT, R21, UR4, PT ;  /* 0x0000000415007c0c */ /* 0x000fe2000bfa6270 */
[C---:B0-----:R-:W-:Y:S01]  /*d8b0*/  VIADD R24, R3.reuse, 0x58 ;  /* 0x0000005803187836 */ /* 0x041fe20000000000 */
[----:B------:R-:W-:Y:S01]  /*d8c0*/  @!P0 LOP3.LUT R11, R18, 0xfffffffe, RZ, 0xc0, !PT ;  /* 0xfffffffe120b8812 */ /* 0x000fe200078ec0ff */
[----:B------:R-:W-:Y:S01]  /*d8d0*/  VIADD R25, R3, 0x60 ;  /* 0x0000006003197836 */ /* 0x000fe20000000000 */
[----:B------:R-:W-:-:S02]  /*d8e0*/  @!P2 LEA.HI R0, R0, R0, RZ, 0x1 ;  /* 0x000000000000a211 */ /* 0x000fc400078f08ff */
[----:B-1----:R-:W-:Y:S01]  /*d8f0*/  @!P1 LOP3.LUT R13, R19, 0xfffffffe, RZ, 0xc0, !PT ;  /* 0xfffffffe130d9812 */ /* 0x002fe200078ec0ff */
        /* <DEDUP_REMOVED lines=11> */
[----:B------:R-:W-:Y:S01]  /*d9b0*/  @!P4 LOP3.LUT R19, R20, 0xfffffffe, RZ, 0xc0, !PT ;  /* 0xfffffffe1413c812 */ /* 0x000fe200078ec0ff */
[----:B------:R-:W-:Y:S01]  /*d9c0*/  VIADD R20, R3, 0x78 ;  /* 0x0000007803147836 */ /* 0x000fe20000000000 */
[----:B------:R-:W-:-:S02]  /*d9d0*/  @!P5 LOP3.LUT R21, R21, 0xfffffffe, RZ, 0xc0, !PT ;  /* 0xfffffffe1515d812 */ /* 0x000fc400078ec0ff */
[----:B------:R-:W-:Y:S01]  /*d9e0*/  @!P6 LOP3.LUT R23, R22, 0xfffffffe, RZ, 0xc0, !PT ;  /* 0xfffffffe1617e812 */ /* 0x000fe200078ec0ff */
[----:B------:R-:W-:Y:S01]  /*d9f0*/  VIADD R22, R3, 0x88 ;  /* 0x0000008803167836 */ /* 0x000fe20000000000 */
[----:B------:R-:W-:Y:S01]  /*da00*/  ISETP.GE.AND P1, PT, R24, UR4, PT ;  /* 0x0000000418007c0c */ /* 0x000fe2000bf26270 */
[--C-:B0-----:R-:W-:Y:S01]  /*da10*/  @!P2 IMAD.WIDE R10, R15, 0x4, R4.reuse ;  /* 0x000000040f0aa825 */ /* 0x101fe200078e0204 */
[----:B------:R-:W-:Y:S02]  /*da20*/  ISETP.GE.AND P0, PT, R25, UR4, PT ;  /* 0x0000000419007c0c */ /* 0x000fe4000bf06270 */
[----:B------:R-:W-:Y:S01]  /*da30*/  IADD3 R0, R3, 0x68, RZ ;  /* 0x0000006803007810 */ /* 0x000fe20007ffe0ff */
[--C-:B-1----:R-:W-:Y:S01]  /*da40*/  @!P3 IMAD.WIDE R12, R17, 0x4, R4.reuse ;  /* 0x00000004110cb825 */ /* 0x102fe200078e0204 */
[----:B------:R0:W-:Y:S02]  /*da50*/  @!P2 ST.E.64 desc[UR60][R10.64], R48 ;  /* 0x000000300a00a985 */ /* 0x0001e4000c101b3c */
[----:B------:R-:W-:Y:S01]  /*da60*/  ISETP.GE.AND P2, PT, R0, UR4, PT ;  /* 0x0000000400007c0c */ /* 0x000fe2000bf46270 */
[----:B------:R-:W-:Y:S01]  /*da70*/  @!P4 IMAD.WIDE R14, R19, 0x4, R4 ;  /* 0x00000004130ec825 */ /* 0x000fe200078e0204 */
[----:B------:R1:W-:Y:S01]  /*da80*/  @!P3 ST.E.64 desc[UR60][R12.64], R52 ;  /* 0x000000340c00b985 */ /* 0x0003e2000c101b3c */
[----:B------:R-:W-:-:S02]  /*da90*/  ISETP.GE.AND P3, PT, R22, UR4, PT ;  /* 0x0000000416007c0c */ /* 0x000fc4000bf66270 */
[--C-:B------:R-:W-:Y:S01]  /*daa0*/  @!P5 IMAD.WIDE R16, R21, 0x4, R4.reuse ;  /* 0x000000041510d825 */ /* 0x100fe200078e0204 */
[----:B------:R2:W-:Y:S01]  /*dab0*/  @!P4 ST.E.64 desc[UR60][R14.64], R56 ;  /* 0x000000380e00c985 */ /* 0x0005e2000c101b3c */
[----:B------:R-:W-:Y:S02]  /*dac0*/  @!P1 LEA.HI R24, R24, R24, RZ, 0x1 ;  /* 0x0000001818189211 */ /* 0x000fe400078f08ff */
[----:B------:R-:W-:Y:S01]  /*dad0*/  @!P6 IMAD.WIDE R18, R23, 0x4, R4 ;  /* 0x000000041712e825 */ /* 0x000fe200078e0204 */
[----:B------:R3:W-:Y:S01]  /*dae0*/  @!P5 ST.E.64 desc[UR60][R16.64], R60 ;  /* 0x0000003c1000d985 */ /* 0x0007e2000c101b3c */
[----:B------:R-:W-:Y:S02]  /*daf0*/  ISETP.GE.AND P5, PT, R20, UR4, PT ;  /* 0x0000000414007c0c */ /* 0x000fe4000bfa6270 */
[----:B------:R-:W-:Y:S01]  /*db00*/  VIADD R21, R3, 0x80 ;  /* 0x0000008003157836 */ /* 0x000fe20000000000 */
[----:B------:R4:W-:Y:S01]  /*db10*/  @!P6 ST.E.64 desc[UR60][R18.64], R64 ;  /* 0x000000401200e985 */ /* 0x0009e2000c101b3c */
[----:B------:R-:W-:-:S02]  /*db20*/  ISETP.GE.AND P6, PT, R2, UR4, PT ;  /* 0x0000000402007c0c */ /* 0x000fc4000bfc6270 */
[----:B------:R-:W-:Y:S02]  /*db30*/  @!P0 LEA.HI R25, R25, R25, RZ, 0x1 ;  /* 0x0000001919198211 */ /* 0x000fe400078f08ff */
[----:B------:R-:W-:Y:S02]  /*db40*/  ISETP.GE.AND P4, PT, R21, UR4, PT ;  /* 0x0000000415007c0c */ /* 0x000fe4000bf86270 */
[----:B0-----:R-:W-:Y:S02]  /*db50*/  @!P1 LOP3.LUT R11, R24, 0xfffffffe, RZ, 0xc0, !PT ;  /* 0xfffffffe180b9812 */ /* 0x001fe400078ec0ff */
[----:B-1----:R-:W-:Y:S01]  /*db60*/  @!P0 LOP3.LUT R13, R25, 0xfffffffe, RZ, 0xc0, !PT ;  /* 0xfffffffe190d8812 */ /* 0x002fe200078ec0ff */
[----:B------:R-:W-:Y:S01]  /*db70*/  VIADD R25, R3, 0x98 ;  /* 0x0000009803197836 */ /* 0x000fe20000000000 */
[----:B------:R-:W-:Y:S01]  /*db80*/  @!P2 LEA.HI R0, R0, R0, RZ, 0x1 ;  /* 0x000000000000a211 */ /* 0x000fe200078f08ff */
[----:B------:R-:W-:Y:S01]  /*db90*/  @!P1 IMAD.WIDE R10, R11, 0x4, R4 ;  /* 0x000000040b0a9825 */ /* 0x000fe200078e0204 */
[----:B------:R-:W-:-:S02]  /*dba0*/  @!P5 LEA.HI R20, R20, R20, RZ, 0x1 ;  /* 0x000000141414d211 */ /* 0x000fc400078f08ff */
[----:B------:R-:W-:Y:S01]  /*dbb0*/  @!P6 LEA.HI R2, R2, R2, RZ, 0x1 ;  /* 0x000000020202e211 */ /* 0x000fe200078f08ff */
[--C-:B------:R-:W-:Y:S01]  /*dbc0*/  @!P0 IMAD.WIDE R12, R13, 0x4, R4.reuse ;  /* 0x000000040d0c8825 */ /* 0x100fe200078e0204 */
        /* <DEDUP_REMOVED lines=10> */
[C---:B------:R-:W-:Y:S01]  /*dc70*/  VIADD R20, R3.reuse, 0xb0 ;  /* 0x000000b003147836 */ /* 0x040fe20000000000 */
[----:B------:R-:W-:Y:S01]  /*dc80*/  @!P3 LOP3.LUT R23, R22, 0xfffffffe, RZ, 0xc0, !PT ;  /* 0xfffffffe1617b812 */ /* 0x000fe200078ec0ff */
[C---:B------:R-:W-:Y:S01]  /*dc90*/  VIADD R22, R3.reuse, 0xc0 ;  /* 0x000000c003167836 */ /* 0x040fe20000000000 */
[----:B------:R-:W-:Y:S01]  /*dca0*/  IADD3 R24, R3, 0x90, RZ ;  /* 0x0000009003187810 */ /* 0x000fe20007ffe0ff */
[----:B0-----:R-:W-:Y:S01]  /*dcb0*/  @!P2 IMAD.WIDE R10, R15, 0x4, R4 ;  /* 0x000000040f0aa825 */ /* 0x001fe200078e0204 */
[----:B------:R-:W-:-:S02]  /*dcc0*/  ISETP.GE.AND P1, PT, R25, UR4, PT ;  /* 0x0000000419007c0c */ /* 0x000fc4000bf26270 */
[----:B------:R-:W-:Y:S01]  /*dcd0*/  ISETP.GE.AND P0, PT, R24, UR4, PT ;  /* 0x0000000418007c0c */ /* 0x000fe2000bf06270 */
[--C-:B-1----:R-:W-:Y:S01]  /*dce0*/  @!P6 IMAD.WIDE R12, R17, 0x4, R4.reuse ;  /* 0x00000004110ce825 */ /* 0x102fe200078e0204 */
[----:B------:R0:W-:Y:S01]  /*dcf0*/  @!P2 ST.E.64 desc[UR60][R10.64], R76 ;  /* 0x0000004c0a00a985 */ /* 0x0001e2000c101b3c */
[----:B------:R-:W-:Y:S02]  /*dd00*/  ISETP.GE.AND P2, PT, R0, UR4, PT ;  /* 0x0000000400007c0c */ /* 0x000fe4000bf46270 */
[--C-:B------:R-:W-:Y:S01]  /*dd10*/  @!P5 IMAD.WIDE R14, R19, 0x4, R4.reuse ;  /* 0x00000004130ed825 */ /* 0x100fe200078e0204 */
[----:B------:R1:W-:Y:S01]  /*dd20*/  @!P6 ST.E.64 desc[UR60][R12.64], R80 ;  /* 0x000000500c00e985 */ /* 0x0003e2000c101b3c */
[----:B------:R-:W-:Y:S02]  /*dd30*/  ISETP.GE.AND P6, PT, R22, UR4, PT ;  /* 0x0000000416007c0c */ /* 0x000fe4000bfc6270 */
[----:B------:R-:W-:Y:S01]  /*dd40*/  @!P4 IMAD.WIDE R16, R21, 0x4, R4 ;  /* 0x000000041510c825 */ /* 0x000fe200078e0204 */
[----:B------:R2:W-:Y:S01]  /*dd50*/  @!P5 ST.E.64 desc[UR60][R14.64], R84 ;  /* 0x000000540e00d985 */ /* 0x0005e2000c101b3c */
[----:B------:R-:W-:-:S02]  /*dd60*/  IADD3 R21, R3, 0xb8, RZ ;  /* 0x000000b803157810 */ /* 0x000fc40007ffe0ff */
[----:B------:R-:W-:Y:S01]  /*dd70*/  @!P3 IMAD.WIDE R18, R23, 0x4, R4 ;  /* 0x000000041712b825 */ /* 0x000fe200078e0204 */
[----:B------:R3:W-:Y:S01]  /*dd80*/  @!P4 ST.E.64 desc[UR60][R16.64], R88 ;  /* 0x000000581000c985 */ /* 0x0007e2000c101b3c */
[----:B------:R-:W-:Y:S02]  /*dd90*/  ISETP.GE.AND P4, PT, R20, UR4, PT ;  /* 0x0000000414007c0c */ /* 0x000fe4000bf86270 */
[----:B------:R-:W-:Y:S01]  /*dda0*/  ISETP.GE.AND P5, PT, R21, UR4, PT ;  /* 0x0000000415007c0c */ /* 0x000fe2000bfa6270 */
[----:B------:R4:W-:Y:S01]  /*ddb0*/  @!P3 ST.E.64 desc[UR60][R18.64], R92 ;  /* 0x0000005c1200b985 */ /* 0x0009e2000c101b3c */
[----:B------:R-:W-:Y:S02]  /*ddc0*/  ISETP.GE.AND P3, PT, R2, UR4, PT ;  /* 0x0000000402007c0c */ /* 0x000fe4000bf66270 */
[----:B------:R-:W-:Y:S02]  /*ddd0*/  @!P0 LEA.HI R24, R24, R24, RZ, 0x1 ;  /* 0x0000001818188211 */ /* 0x000fe400078f08ff */
[----:B------:R-:W-:-:S02]  /*dde0*/  @!P1 LEA.HI R25, R25, R25, RZ, 0x1 ;  /* 0x0000001919199211 */ /* 0x000fc400078f08ff */
[----:B0-----:R-:W-:Y:S02]  /*ddf0*/  @!P0 LOP3.LUT R11, R24, 0xfffffffe, RZ, 0xc0, !PT ;  /* 0xfffffffe180b8812 */ /* 0x001fe400078ec0ff */
[----:B------:R-:W-:Y:S02]  /*de00*/  @!P2 LEA.HI R0, R0, R0, RZ, 0x1 ;  /* 0x000000000000a211 */ /* 0x000fe400078f08ff */
[----:B-1----:R-:W-:Y:S01]  /*de10*/  @!P1 LOP3.LUT R13, R25, 0xfffffffe, RZ, 0xc0, !PT ;  /* 0xfffffffe190d9812 */ /* 0x002fe200078ec0ff */
[--C-:B------:R-:W-:Y:S01]  /*de20*/  @!P0 IMAD.WIDE R10, R11, 0x4, R4.reuse ;  /* 0x000000040b0a8825 */ /* 0x100fe200078e0204 */
[----:B------:R-:W-:Y:S02]  /*de30*/  @!P4 LEA.HI R20, R20, R20, RZ, 0x1 ;  /* 0x000000141414c211 */ /* 0x000fe400078f08ff */
[----:B------:R-:W-:Y:S01]  /*de40*/  @!P3 LEA.HI R2, R2, R2, RZ, 0x1 ;  /* 0x000000020202b211 */ /* 0x000fe200078f08ff */
[--C-:B------:R-:W-:Y:S01]  /*de50*/  @!P1 IMAD.WIDE R12, R13, 0x4, R4.reuse ;  /* 0x000000040d0c9825 */ /* 0x100fe200078e0204 */
[----:B--2---:R-:W-:Y:S01]  /*de60*/  @!P2 LOP3.LUT R15, R0, 0xfffffffe, RZ, 0xc0, !PT ;  /* 0xfffffffe000fa812 */ /* 0x004fe200078ec0ff */
[----:B------:R0:W-:Y:S01]  /*de70*/  @!P0 ST.E.64 desc[UR60][R10.64], R96 ;  /* 0x000000600a008985 */ /* 0x0001e2000c101b3c */
[----:B------:R-:W-:Y:S01]  /*de80*/  @!P5 LEA.HI R21, R21, R21, RZ, 0x1 ;  /* 0x000000151515d211 */ /* 0x000fe200078f08ff */
[----:B------:R-:W-:Y:S01]  /*de90*/  VIADD R0, R3, 0xc8 ;  /* 0x000000c803007836 */ /* 0x000fe20000000000 */
[----:B---3--:R-:W-:Y:S01]  /*dea0*/  @!P3 LOP3.LUT R17, R2, 0xfffffffe, RZ, 0xc0, !PT ;  /* 0xfffffffe0211b812 */ /* 0x008fe200078ec0ff */
[--C-:B------:R-:W-:Y:S01]  /*deb0*/  @!P2 IMAD.WIDE R14, R15, 0x4, R4.reuse ;  /* 0x000000040f0ea825 */ /* 0x100fe200078e0204 */
[----:B------:R-:W-:Y:S01]  /*dec0*/  @!P6 LEA.HI R22, R22, R22, RZ, 0x1 ;  /* 0x000000161616e211 */ /* 0x000fe200078f08ff */
[----:B------:R1:W-:Y:S01]  /*ded0*/  @!P1 ST.E.64 desc[UR60][R12.64], R100 ;  /* 0x000000640c009985 */ /* 0x0003e2000c101b3c */
[----:B----4-:R-:W-:Y:S01]  /*dee0*/  @!P4 LOP3.LUT R19, R20, 0xfffffffe, RZ, 0xc0, !PT ;  /* 0xfffffffe1413c812 */ /* 0x010fe200078ec0ff */
[----:B------:R-:W-:Y:S01]  /*def0*/  VIADD R2, R3, 0xd0 ;  /* 0x000000d003027836 */ /* 0x000fe20000000000 */
[----:B------:R-:W-:Y:S01]  /*df00*/  @!P5 LOP3.LUT R21, R21, 0xfffffffe, RZ, 0xc0, !PT ;  /* 0xfffffffe1515d812 */ /* 0x000fe200078ec0ff */
[----:B------:R2:W-:Y:S01]  /*df10*/  @!P2 ST.E.64 desc[UR60][R14.64], R104 ;  /* 0x000000680e00a985 */ /* 0x0005e2000c101b3c */
[----:B------:R-:W-:Y:S01]  /*df20*/  @!P6 LOP3.LUT R23, R22, 0xfffffffe, RZ, 0xc0, !PT ;  /* 0xfffffffe1617e812 */ /* 0x000fe200078ec0ff */
[----:B------:R-:W-:Y:S01]  /*df30*/  VIADD R20, R3, 0xd8 ;  /* 0x000000d803147836 */ /* 0x000fe20000000000 */
[----:B------:R-:W-:Y:S01]  /*df40*/  ISETP.GE.AND P0, PT, R0, UR4, PT ;  /* 0x0000000400007c0c */ /* 0x000fe2000bf06270 */
[----:B0-----:R-:W-:Y:S01]  /*df50*/  @!P3 IMAD.WIDE R10, R17, 0x4, R4 ;  /* 0x00000004110ab825 */ /* 0x001fe200078e0204 */
[----:B------:R-:W-:-:S02]  /*df60*/  ISETP.GE.AND P1, PT, R2, UR4, PT ;  /* 0x0000000402007c0c */ /* 0x000fc4000bf26270 */
[----:B------:R-:W-:Y:S01]  /*df70*/  ISETP.GE.AND P2, PT, R20, UR4, PT ;  /* 0x0000000414007c0c */ /* 0x000fe2000bf46270 */
[--C-:B------:R-:W-:Y:S01]  /*df80*/  @!P5 IMAD.WIDE R16, R21, 0x4, R4.reuse ;  /* 0x000000041510d825 */ /* 0x100fe200078e0204 */
[----:B------:R0:W-:Y:S01]  /*df90*/  @!P3 ST.E.64 desc[UR60][R10.64], R108 ;  /* 0x0000006c0a00b985 */ /* 0x0001e2000c101b3c */
[----:B------:R-:W-:Y:S02]  /*dfa0*/  IADD3 R21, R3, 0xe0, RZ ;  /* 0x000000e003157810 */ /* 0x000fe40007ffe0ff */
[--C-:B-1----:R-:W-:Y:S02]  /*dfb0*/  @!P4 IMAD.WIDE R12, R19, 0x4, R4.reuse ;  /* 0x00000004130cc825 */ /* 0x102fe400078e0204 */
[----:B------:R-:W-:Y:S02]  /*dfc0*/  ISETP.GE.AND P3, PT, R21, UR4, PT ;  /* 0x0000000415007c0c */ /* 0x000fe4000bf66270 */
[----:B------:R-:W-:Y:S01]  /*dfd0*/  @!P6 IMAD.WIDE R18, R23, 0x4, R4 ;  /* 0x000000041712e825 */ /* 0x000fe200078e0204 */
[----:B------:R1:W-:Y:S01]  /*dfe0*/  @!P4 ST.E.64 desc[UR60][R12.64], R112 ;  /* 0x000000700c00c985 */ /* 0x0003e2000c101b3c */
[----:B------:R-:W-:-:S02]  /*dff0*/  @!P0 LEA.HI R0, R0, R0, RZ, 0x1 ;  /* 0x0000000000008211 */ /* 0x000fc400078f08ff */
[C---:B--2---:R-:W-:Y:S01]  /*e000*/  VIADD R14, R3.reuse, 0xe8 ;  /* 0x000000e8030e7836 */ /* 0x044fe20000000000 */
[----:B------:R2:W-:Y:S01]  /*e010*/  @!P5 ST.E.64 desc[UR60][R16.64], R116 ;  /* 0x000000741000d985 */ /* 0x0005e2000c101b3c */
[C---:B------:R-:W-:Y:S01]  /*e020*/  VIADD R15, R3.reuse, 0xf0 ;  /* 0x000000f0030f7836 */ /* 0x040fe20000000000 */
[----:B------:R-:W-:Y:S01]  /*e030*/  @!P1 LEA.HI R2, R2, R2, RZ, 0x1 ;  /* 0x0000000202029211 */ /* 0x000fe200078f08ff */
[----:B0-----:R-:W-:Y:S01]  /*e040*/  VIADD R11, R3, 0xf8 ;  /* 0x000000f8030b7836 */ /* 0x001fe20000000000 */
[----:B------:R0:W-:Y:S01]  /*e050*/  @!P6 ST.E.64 desc[UR60][R18.64], R120 ;  /* 0x000000781200e985 */ /* 0x0001e2000c101b3c */
[----:B------:R-:W-:Y:S02]  /*e060*/  ISETP.GE.AND P4, PT, R14, UR4, PT ;  /* 0x000000040e007c0c */ /* 0x000fe4000bf86270 */
[----:B------:R-:W-:Y:S02]  /*e070*/  ISETP.GE.AND P5, PT, R15, UR4, PT ;  /* 0x000000040f007c0c */ /* 0x000fe4000bfa6270 */
[----:B------:R-:W-:-:S02]  /*e080*/  ISETP.GE.AND P6, PT, R11, UR4, PT ;  /* 0x000000040b007c0c */ /* 0x000fc4000bfc6270 */
[----:B------:R-:W-:Y:S02]  /*e090*/  @!P2 LEA.HI R20, R20, R20, RZ, 0x1 ;  /* 0x000000141414a211 */ /* 0x000fe400078f08ff */
[----:B------:R-:W-:Y:S02]  /*e0a0*/  @!P3 LEA.HI R21, R21, R21, RZ, 0x1 ;  /* 0x000000151515b211 */ /* 0x000fe400078f08ff */
[----:B-1----:R-:W-:Y:S02]  /*e0b0*/  @!P1 LOP3.LUT R13, R2, 0xfffffffe, RZ, 0xc0, !PT ;  /* 0xfffffffe020d9812 */ /* 0x002fe400078ec0ff */
[----:B--2---:R-:W-:Y:S02]  /*e0c0*/  @!P3 LOP3.LUT R17, R21, 0xfffffffe, RZ, 0xc0, !PT ;  /* 0xfffffffe1511b812 */ /* 0x004fe400078ec0ff */
[----:B------:R-:W-:Y:S02]  /*e0d0*/  @!P4 LEA.HI R14, R14, R14, RZ, 0x1 ;  /* 0x0000000e0e0ec211 */ /* 0x000fe400078f08ff */
[----:B------:R-:W-:Y:S01]  /*e0e0*/  @!P5 LEA.HI R10, R15, R15, RZ, 0x1 ;  /* 0x0000000f0f0ad211 */ /* 0x000fe200078f08ff */
[----:B------:R-:W-:Y:S01]  /*e0f0*/  @!P3 IMAD.WIDE R16, R17, 0x4, R4 ;  /* 0x000000041110b825 */ /* 0x000fe200078e0204 */
[----:B------:R-:W-:-:S02]  /*e100*/  @!P6 LEA.HI R12, R11, R11, RZ, 0x1 ;  /* 0x0000000b0b0ce211 */ /* 0x000fc400078f08ff */
[----:B------:R-:W-:Y:S02]  /*e110*/  @!P0 LOP3.LUT R11, R0, 0xfffffffe, RZ, 0xc0, !PT ;  /* 0xfffffffe000b8812 */ /* 0x000fe400078ec0ff */
[----:B------:R-:W-:Y:S02]  /*e120*/  @!P2 LOP3.LUT R15, R20, 0xfffffffe, RZ, 0xc0, !PT ;  /* 0xfffffffe140fa812 */ /* 0x000fe400078ec0ff */
[----:B0-----:R-:W-:Y:S02]  /*e130*/  @!P4 LOP3.LUT R19, R14, 0xfffffffe, RZ, 0xc0, !PT ;  /* 0xfffffffe0e13c812 */ /* 0x001fe400078ec0ff */
[----:B------:R-:W-:Y:S01]  /*e140*/  @!P5 LOP3.LUT R21, R10, 0xfffffffe, RZ, 0xc0, !PT ;  /* 0xfffffffe0a15d812 */ /* 0x000fe200078ec0ff */
[----:B------:R-:W-:Y:S01]  /*e150*/  @!P0 IMAD.WIDE R10, R11, 0x4, R4 ;  /* 0x000000040b0a8825 */ /* 0x000fe200078e0204 */
[----:B------:R-:W-:-:S03]  /*e160*/  @!P6 LOP3.LUT R23, R12, 0xfffffffe, RZ, 0xc0, !PT ;  /* 0xfffffffe0c17e812 */ /* 0x000fc600078ec0ff */
        /* <DEDUP_REMOVED lines=12> */
.L_x_1080:
[----:B------:R-:W-:Y:S05]  /*e230*/  BSYNC B0 ;  /* 0x0000000000007941 */ /* 0x000fea0003800000 */
.L_x_1079:
        /* <DEDUP_REMOVED lines=11> */
[C---:B------:R-:W-:Y:S01]  /*e2f0*/  VIADD R15, R3.reuse, 0x40 ;  /* 0x00000040030f7836 */ /* 0x040fe20000000000 */
[----:B------:R-:W-:Y:S01]  /*e300*/  ISETP.GE.AND P2, PT, R2, UR4, PT ;  /* 0x0000000402007c0c */ /* 0x000fe2000bf46270 */
[C---:B------:R-:W-:Y:S01]  /*e310*/  VIADD R16, R3.reuse, 0x48 ;  /* 0x0000004803107836 */ /* 0x040fe20000000000 */
[----:B------:R-:W-:Y:S01]  /*e320*/  ISETP.GE.AND P5, PT, R12, UR4, PT ;  /* 0x000000040c007c0c */ /* 0x000fe2000bfa6270 */
[----:B------:R-:W-:Y:S01]  /*e330*/  VIADD R18, R3, 0x50 ;  /* 0x0000005003127836 */ /* 0x000fe20000000000 */
[----:B------:R-:W-:Y:S01]  /*e340*/  ISETP.GE.AND P6, PT, R13, UR4, PT ;  /* 0x000000040d007c0c */ /* 0x000fe2000bfc6270 */
[C---:B------:R-:W-:Y:S01]  /*e350*/  VIADD R20, R3.reuse, 0x58 ;  /* 0x0000005803147836 */ /* 0x040fe20000000000 */
[----:B------:R-:W-:-:S02]  /*e360*/  IADD3 R14, R3, 0x38, RZ ;  /* 0x00000038030e7810 */ /* 0x000fc40007ffe0ff */
[----:B------:R-:W-:Y:S01]  /*e370*/  ISETP.GE.AND P3, PT, R15, UR4, PT ;  /* 0x000000040f007c0c */ /* 0x000fe2000bf66270 */
[C-C-:B-1-3--:R-:W-:Y:S01]  /*e380*/  @!P0 IMAD.WIDE R6, R3.reuse, 0x4, R4.reuse ;  /* 0x0000000403068825 */ /* 0x14afe200078e0204 */
[----:B------:R-:W-:Y:S02]  /*e390*/  ISETP.GE.AND P4, PT, R16, UR4, PT ;  /* 0x0000000410007c0c */ /* 0x000fe4000bf86270 */
[----:B------:R-:W-:Y:S02]  /*e3a0*/  @!P1 LEA.HI R0, R0, R0, RZ, 0x1 ;  /* 0x0000000000009211 */ /* 0x000fe400078f08ff */
[----:B------:R-:W-:Y:S01]  /*e3b0*/  @!P2 LEA.HI R2, R2, R2, RZ, 0x1 ;  /* 0x000000020202a211 */ /* 0x000fe200078f08ff */
[----:B------:R0:W-:Y:S01]  /*e3c0*/  @!P0 ST.E.64 desc[UR60][R6.64], R26 ;  /* 0x0000001a06008985 */ /* 0x0001e2000c101b3c */
[----:B------:R-:W-:Y:S01]  /*e3d0*/  @!P1 LOP3.LUT R9, R0, 0xfffffffe, RZ, 0xc0, !PT ;  /* 0xfffffffe00099812 */ /* 0x000fe200078ec0ff */
[C---:B------:R-:W-:Y:S01]  /*e3e0*/  VIADD R0, R3.reuse, 0x28 ;  /* 0x0000002803007836 */ /* 0x040fe20000000000 */
[----:B------:R-:W-:Y:S01]  /*e3f0*/  @!P2 LOP3.LUT R11, R2, 0xfffffffe, RZ, 0xc0, !PT ;  /* 0xfffffffe020ba812 */ /* 0x000fe200078ec0ff */
[----:B------:R-:W-:Y:S01]  /*e400*/  VIADD R2, R3, 0x30 ;  /* 0x0000003003027836 */ /* 0x000fe20000000000 */
[----:B------:R-:W-:Y:S01]  /*e410*/  @!P5 LEA.HI R12, R12, R12, RZ, 0x1 ;  /* 0x0000000c0c0cd211 */ /* 0x000fe200078f08ff */
[----:B------:R-:W-:Y:S01]  /*e420*/  @!P1 IMAD.WIDE R8, R9, 0x4, R4 ;  /* 0x0000000409089825 */ /* 0x000fe200078e0204 */
[----:B------:R-:W-:-:S02]  /*e430*/  ISETP.GE.AND P0, PT, R0, UR4, PT ;  /* 0x0000000400007c0c */ /* 0x000fc4000bf06270 */
[----:B------:R-:W-:Y:S01]  /*e440*/  @!P6 LEA.HI R13, R13, R13, RZ, 0x1 ;  /* 0x0000000d0d0de211 */ /* 0x000fe200078f08ff */
[--C-:B------:R-:W-:Y:S01]  /*e450*/  @!P2 IMAD.WIDE R10, R11, 0x4, R4.reuse ;  /* 0x000000040b0aa825 */ /* 0x100fe200078e0204 */
[----:B------:R1:W-:Y:S01]  /*e460*/  @!P1 ST.E.64 desc[UR60][R8.64], R30 ;  /* 0x0000001e08009985 */ /* 0x0003e2000c101b3c */
[----:B------:R-:W-:Y:S02]  /*e470*/  ISETP.GE.AND P1, PT, R2, UR4, PT ;  /* 0x0000000402007c0c */ /* 0x000fe4000bf26270 */
[----:B0-----:R-:W-:Y:S01]  /*e480*/  @!P5 LOP3.LUT R7, R12, 0xfffffffe, RZ, 0xc0, !PT ;  /* 0xfffffffe0c07d812 */ /* 0x001fe200078ec0ff */
[----:B------:R0:W-:Y:S01]  /*e490*/  @!P2 ST.E.64 desc[UR60][R10.64], R34 ;  /* 0x000000220a00a985 */ /* 0x0001e2000c101b3c */
[----:B------:R-:W-:Y:S02]  /*e4a0*/  ISETP.GE.AND P2, PT, R14, UR4, PT ;  /* 0x000000040e007c0c */ /* 0x000fe4000bf46270 */
[----:B------:R-:W-:Y:S01]  /*e4b0*/  @!P4 LEA.HI R16, R16, R16, RZ, 0x1 ;  /* 0x000000101010c211 */ /* 0x000fe200078f08ff */
[----:B------:R-:W-:Y:S01]  /*e4c0*/  @!P5 IMAD.WIDE R6, R7, 0x4, R4 ;  /* 0x000000040706d825 */ /* 0x000fe200078e0204 */
[----:B------:R-:W-:-:S02]  /*e4d0*/  @!P0 LEA.HI R0, R0, R0, RZ, 0x1 ;  /* 0x0000000000008211 */ /* 0x000fc400078f08ff */
[----:B------:R-:W-:Y:S01]  /*e4e0*/  @!P4 LOP3.LUT R19, R16, 0xfffffffe, RZ, 0xc0, !PT ;  /* 0xfffffffe1013c812 */ /* 0x000fe200078ec0ff */
[----:B------:R-:W-:Y:S01]  /*e4f0*/  VIADD R16, R3, 0x70 ;  /* 0x0000007003107836 */ /* 0x000fe20000000000 */
[----:B------:R2:W-:Y:S01]  /*e500*/  @!P5 ST.E.64 desc[UR60][R6.64], R38 ;  /* 0x000000260600d985 */ /* 0x0005e2000c101b3c */
[----:B-1----:R-:W-:Y:S02]  /*e510*/  @!P6 LOP3.LUT R9, R13, 0xfffffffe, RZ, 0xc0, !PT ;  /* 0xfffffffe0d09e812 */ /* 0x002fe400078ec0ff */
[----:B------:R-:W-:Y:S02]  /*e520*/  @!P1 LEA.HI R2, R2, R2, RZ, 0x1 ;  /* 0x0000000202029211 */ /* 0x000fe400078f08ff */
[----:B------:R-:W-:Y:S01]  /*e530*/  @!P2 LEA.HI R14, R14, R14, RZ, 0x1 ;  /* 0x0000000e0e0ea211 */ /* 0x000fe200078f08ff */
[----:B------:R-:W-:Y:S01]  /*e540*/  @!P6 IMAD.WIDE R8, R9, 0x4, R4 ;  /* 0x000000040908e825 */ /* 0x000fe200078e0204 */
[----:B0-----:R-:W-:Y:S02]  /*e550*/  @!P3 LEA.HI R10, R15, R15, RZ, 0x1 ;  /* 0x0000000f0f0ab211 */ /* 0x001fe400078f08ff */
[----:B------:R-:W-:-:S02]  /*e560*/  @!P0 LOP3.LUT R11, R0, 0xfffffffe, RZ, 0xc0, !PT ;  /* 0xfffffffe000b8812 */ /* 0x000fc400078ec0ff */
[----:B------:R-:W-:Y:S01]  /*e570*/  @!P1 LOP3.LUT R13, R2, 0xfffffffe, RZ, 0xc0, !PT ;  /* 0xfffffffe020d9812 */ /* 0x000fe200078ec0ff */
[----:B------:R0:W-:Y:S01]  /*e580*/  @!P6 ST.E.64 desc[UR60][R8.64], R42 ;  /* 0x0000002a0800e985 */ /* 0x0001e2000c101b3c */
[----:B------:R-:W-:Y:S01]  /*e590*/  @!P2 LOP3.LUT R15, R14, 0xfffffffe, RZ, 0xc0, !PT ;  /* 0xfffffffe0e0fa812 */ /* 0x000fe200078ec0ff */
[--C-:B--2---:R-:W-:Y:S01]  /*e5a0*/  @!P0 IMAD.WIDE R6, R11, 0x4, R4.reuse ;  /* 0x000000040b068825 */ /* 0x104fe200078e0204 */
[----:B------:R-:W-:Y:S02]  /*e5b0*/  @!P3 LOP3.LUT R17, R10, 0xfffffffe, RZ, 0xc0, !PT ;  /* 0xfffffffe0a11b812 */ /* 0x000fe400078ec0ff */
[----:B------:R-:W-:Y:S01]  /*e5c0*/  ISETP.GE.AND P5, PT, R18, UR4, PT ;  /* 0x0000000412007c0c */ /* 0x000fe2000bfa6270 */
[--C-:B------:R-:W-:Y:S01]  /*e5d0*/  @!P2 IMAD.WIDE R10, R15, 0x4, R4.reuse ;  /* 0x000000040f0aa825 */ /* 0x100fe200078e0204 */
[----:B------:R-:W-:Y:S01]  /*e5e0*/  ISETP.GE.AND P6, PT, R20, UR4, PT ;  /* 0x0000000414007c0c */ /* 0x000fe2000bfc6270 */
[----:B------:R1:W-:Y:S01]  /*e5f0*/  @!P0 ST.E.64 desc[UR60][R6.64], R46 ;  /* 0x0000002e06008985 */ /* 0x0003e2000c101b3c */
[----:B------:R-:W-:Y:S01]  /*e600*/  IADD3 R0, R3, 0x60, RZ ;  /* 0x0000006003007810 */ /* 0x000fe20007ffe0ff */
[----:B------:R-:W-:-:S04]  /*e610*/  @!P4 IMAD.WIDE R14, R19, 0x4, R4 ;  /* 0x00000004130ec825 */ /* 0x000fc800078e0204 */
[----:B0-----:R-:W-:-:S04]  /*e620*/  @!P1 IMAD.WIDE R8, R13, 0x4, R4 ;  /* 0x000000040d089825 */ /* 0x001fc800078e0204 */
[----:B------:R-:W-:Y:S01]  /*e630*/  @!P3 IMAD.WIDE R12, R17, 0x4, R4 ;  /* 0x00000004110cb825 */ /* 0x000fe200078e0204 */
[----:B------:R0:W-:Y:S01]  /*e640*/  @!P1 ST.E.64 desc[UR60][R8.64], R50 ;  /* 0x0000003208009985 */ /* 0x0001e2000c101b3c */
[----:B------:R-:W-:Y:S02]  /*e650*/  @!P5 LEA.HI R18, R18, R18, RZ, 0x1 ;  /* 0x000000121212d211 */ /* 0x000fe400078f08ff */
[C---:B------:R-:W-:Y:S01]  /*e660*/  VIADD R2, R3.reuse, 0x68 ;  /* 0x0000006803027836 */ /* 0x040fe20000000000 */
[----:B------:R2:W-:Y:S01]  /*e670*/  @!P2 ST.E.64 desc[UR60][R10.64], R54 ;  /* 0x000000360a00a985 */ /* 0x0005e2000c101b3c */
[C---:B------:R-:W-:Y:S01]  /*e680*/  VIADD R17, R3.reuse, 0x78 ;  /* 0x0000007803117836 */ /* 0x040fe20000000000 */
[----:B------:R-:W-:Y:S01]  /*e690*/  ISETP.GE.AND P2, PT, R16, UR4, PT ;  /* 0x0000000410007c0c */ /* 0x000fe2000bf46270 */
[----:B------:R-:W-:Y:S01]  /*e6a0*/  VIADD R19, R3, 0x80 ;  /* 0x0000008003137836 */ /* 0x000fe20000000000 */
[----:B------:R3:W-:Y:S01]  /*e6b0*/  @!P3 ST.E.64 desc[UR60][R12.64], R58 ;  /* 0x0000003a0c00b985 */ /* 0x0007e2000c101b3c */
[----:B------:R-:W-:-:S02]  /*e6c0*/  ISETP.GE.AND P3, PT, R2, UR4, PT ;  /* 0x0000000402007c0c */ /* 0x000fc4000bf66270 */
[----:B------:R-:W-:Y:S01]  /*e6d0*/  ISETP.GE.AND P1, PT, R17, UR4, PT ;  /* 0x0000000411007c0c */ /* 0x000fe2000bf26270 */
[----:B------:R4:W-:Y:S01]  /*e6e0*/  @!P4 ST.E.64 desc[UR60][R14.64], R62 ;  /* 0x0000003e0e00c985 */ /* 0x0009e2000c101b3c */
[----:B------:R-:W-:Y:S02]  /*e6f0*/  ISETP.GE.AND P4, PT, R0, UR4, PT ;  /* 0x0000000400007c0c */ /* 0x000fe4000bf86270 */
[----:B------:R-:W-:Y:S02]  /*e700*/  ISETP.GE.AND P0, PT, R19, UR4, PT ;  /* 0x0000000413007c0c */ /* 0x000fe4000bf06270 */
[----:B------:R-:W-:Y:S02]  /*e710*/  @!P6 LEA.HI R20, R20, R20, RZ, 0x1 ;  /* 0x000000141414e211 */ /* 0x000fe400078f08ff */
[----:B-1----:R-:W-:Y:S02]  /*e720*/  @!P5 LOP3.LUT R7, R18, 0xfffffffe, RZ, 0xc0, !PT ;  /* 0xfffffffe1207d812 */ /* 0x002fe400078ec0ff */
[----:B0-----:R-:W-:Y:S01]  /*e730*/  @!P6 LOP3.LUT R9, R20, 0xfffffffe, RZ, 0xc0, !PT ;  /* 0xfffffffe1409e812 */ /* 0x001fe200078ec0ff */
        /* <DEDUP_REMOVED lines=39> */
[----:B------:R-:W-:Y:S02]  /*e9b0*/  @!P5 LEA.HI R20, R20, R20, RZ, 0x1 ;  /* 0x000000141414d211 */ /* 0x000fe400078f08ff */
[----:B0-----:R-:W-:Y:S01]  /*e9c0*/  @!P6 LOP3.LUT R7, R18, 0xfffffffe, RZ, 0xc0, !PT ;  /* 0xfffffffe1207e812 */ /* 0x001fe200078ec0ff */
[C---:B------:R-:W-:Y:S01]  /*e9d0*/  VIADD R18, R3.reuse, 0xc0 ;  /* 0x000000c003127836 */ /* 0x040fe20000000000 */
        /* <DEDUP_REMOVED lines=16> */
[----:B------:R-:W-:-:S02]  /*eae0*/  @!P2 LOP3.LUT R17, R17, 0xfffffffe, RZ, 0xc0, !PT ;  /* 0xfffffffe1111a812 */ /* 0x000fc400078ec0ff */
[----:B------:R-:W-:Y:S02]  /*eaf0*/  @!P1 LOP3.LUT R19, R19, 0xfffffffe, RZ, 0xc0, !PT ;  /* 0xfffffffe13139812 */ /* 0x000fe400078ec0ff */
[----:B------:R-:W-:Y:S01]  /*eb00*/  ISETP.GE.AND P5, PT, R18, UR4, PT ;  /* 0x0000000412007c0c */ /* 0x000fe2000bfa6270 */
[--C-:B0-----:R-:W-:Y:S01]  /*eb10*/  @!P0 IMAD.WIDE R6, R11, 0x4, R4.reuse ;  /* 0x000000040b068825 */ /* 0x101fe200078e0204 */
[----:B------:R-:W-:Y:S02]  /*eb20*/  ISETP.GE.AND P6, PT, R20, UR4, PT ;  /* 0x0000000414007c0c */ /* 0x000fe4000bfc6270 */
[----:B------:R-:W-:Y:S01]  /*eb30*/  IADD3 R2, R3, 0xd8, RZ ;  /* 0x000000d803027810 */ /* 0x000fe20007ffe0ff */
[--C-:B-1----:R-:W-:Y:S01]  /*eb40*/  @!P4 IMAD.WIDE R8, R13, 0x4, R4.reuse ;  /* 0x000000040d08c825 */ /* 0x102fe200078e0204 */
[----:B------:R0:W-:Y:S01]  /*eb50*/  @!P0 ST.E.64 desc[UR60][R6.64], R102 ;  /* 0x0000006606008985 */ /* 0x0001e2000c101b3c */
[----:B------:R-:W-:Y:S02]  /*eb60*/  ISETP.GE.AND P0, PT, R0, UR4, PT ;  /* 0x0000000400007c0c */ /* 0x000fe4000bf06270 */
[--C-:B------:R-:W-:Y:S01]  /*eb70*/  @!P3 IMAD.WIDE R10, R15, 0x4, R4.reuse ;  /* 0x000000040f0ab825 */ /* 0x100fe200078e0204 */
[----:B------:R1:W-:Y:S03]  /*eb80*/  @!P4 ST.E.64 desc[UR60][R8.64], R106 ;  /* 0x0000006a0800c985 */ /* 0x0003e6000c101b3c */
[----:B------:R-:W-:Y:S01]  /*eb90*/  @!P2 IMAD.WIDE R12, R17, 0x4, R4 ;  /* 0x00000004110ca825 */ /* 0x000fe200078e0204 */
[----:B------:R2:W-:Y:S01]  /*eba0*/  @!P3 ST.E.64 desc[UR60][R10.64], R110 ;  /* 0x0000006e0a00b985 */ /* 0x0005e2000c101b3c */
[----:B------:R-:W-:-:S02]  /*ebb0*/  @!P5 LEA.HI R18, R18, R18, RZ, 0x1 ;  /* 0x000000121212d211 */ /* 0x000fc400078f08ff */
[----:B------:R-:W-:Y:S01]  /*ebc0*/  @!P1 IMAD.WIDE R14, R19, 0x4, R4 ;  /* 0x00000004130e9825 */ /* 0x000fe200078e0204 */
[----:B------:R3:W-:Y:S01]  /*ebd0*/  @!P2 ST.E.64 desc[UR60][R12.64], R114 ;  /* 0x000000720c00a985 */ /* 0x0007e2000c101b3c */
[----:B------:R-:W-:Y:S02]  /*ebe0*/  ISETP.GE.AND P2, PT, R16, UR4, PT ;  /* 0x0000000410007c0c */ /* 0x000fe4000bf46270 */
[C---:B------:R-:W-:Y:S01]  /*ebf0*/  VIADD R17, R3.reuse, 0xe8 ;  /* 0x000000e803117836 */ /* 0x040fe20000000000 */
[----:B------:R4:W-:Y:S01]  /*ec00*/  @!P1 ST.E.64 desc[UR60][R14.64], R118 ;  /* 0x000000760e009985 */ /* 0x0009e2000c101b3c */
[C---:B------:R-:W-:Y:S01]  /*ec10*/  VIADD R19, R3.reuse, 0xf0 ;  /* 0x000000f003137836 */ /* 0x040fe20000000000 */
[----:B------:R-:W-:Y:S01]  /*ec20*/  ISETP.GE.AND P1, PT, R2, UR4, PT ;  /* 0x0000000402007c0c */ /* 0x000fe2000bf26270 */
[----:B------:R-:W-:Y:S01]  /*ec30*/  VIADD R3, R3, 0xf8 ;  /* 0x000000f803037836 */ /* 0x000fe20000000000 */
[----:B------:R-:W-:Y:S02]  /*ec40*/  ISETP.GE.AND P3, PT, R17, UR4, PT ;  /* 0x0000000411007c0c */ /* 0x000fe4000bf66270 */
[----:B------:R-:W-:-:S02]  /*ec50*/  ISETP.GE.AND P4, PT, R19, UR4, PT ;  /* 0x0000000413007c0c */ /* 0x000fc4000bf86270 */
[----:B------:R-:W-:Y:S02]  /*ec60*/  @!P6 LEA.HI R20, R20, R20, RZ, 0x1 ;  /* 0x000000141414e211 */ /* 0x000fe400078f08ff */
[----:B0-----:R-:W-:Y:S02]  /*ec70*/  @!P5 LOP3.LUT R7, R18, 0xfffffffe, RZ, 0xc0, !PT ;  /* 0xfffffffe1207d812 */ /* 0x001fe400078ec0ff */
[----:B-1----:R-:W-:Y:S02]  /*ec80*/  @!P6 LOP3.LUT R9, R20, 0xfffffffe, RZ, 0xc0, !PT ;  /* 0xfffffffe1409e812 */ /* 0x002fe400078ec0ff */
[----:B------:R-:W-:Y:S01]  /*ec90*/  @!P0 LEA.HI R0, R0, R0, RZ, 0x1 ;  /* 0x0000000000008211 */ /* 0x000fe200078f08ff */
[--C-:B------:R-:W-:Y:S01]  /*eca0*/  @!P5 IMAD.WIDE R6, R7, 0x4, R4.reuse ;  /* 0x000000040706d825 */ /* 0x100fe200078e0204 */
[----:B------:R-:W-:Y:S02]  /*ecb0*/  @!P1 LEA.HI R2, R2, R2, RZ, 0x1 ;  /* 0x0000000202029211 */ /* 0x000fe400078f08ff */
[----:B------:R-:W-:Y:S01]  /*ecc0*/  @!P2 LEA.HI R16, R16, R16, RZ, 0x1 ;  /* 0x000000101010a211 */ /* 0x000fe200078f08ff */
[----:B------:R-:W-:Y:S01]  /*ecd0*/  @!P6 IMAD.WIDE R8, R9, 0x4, R4 ;  /* 0x000000040908e825 */ /* 0x000fe200078e0204 */
[----:B------:R-:W-:Y:S01]  /*ece0*/  @!P3 LEA.HI R17, R17, R17, RZ, 0x1 ;  /* 0x000000111111b211 */ /* 0x000fe200078f08ff */
[----:B------:R0:W-:Y:S01]  /*ecf0*/  @!P5 ST.E.64 desc[UR60][R6.64], R122 ;  /* 0x0000007a0600d985 */ /* 0x0001e2000c101b3c */
[----:B------:R-:W-:-:S02]  /*ed00*/  @!P4 LEA.HI R19, R19, R19, RZ, 0x1 ;  /* 0x000000131313c211 */ /* 0x000fc400078f08ff */
[----:B--2---:R-:W-:Y:S01]  /*ed10*/  @!P0 LOP3.LUT R11, R0, 0xfffffffe, RZ, 0xc0, !PT ;  /* 0xfffffffe000b8812 */ /* 0x004fe200078ec0ff */
[----:B------:R1:W-:Y:S01]  /*ed20*/  @!P6 ST.E.64 desc[UR60][R8.64], R126 ;  /* 0x0000007e0800e985 */ /* 0x0003e2000c101b3c */
[----:B---3--:R-:W-:Y:S02]  /*ed30*/  @!P1 LOP3.LUT R13, R2, 0xfffffffe, RZ, 0xc0, !PT ;  /* 0xfffffffe020d9812 */ /* 0x008fe400078ec0ff */
[----:B----4-:R-:W-:Y:S02]  /*ed40*/  @!P2 LOP3.LUT R15, R16, 0xfffffffe, RZ, 0xc0, !PT ;  /* 0xfffffffe100fa812 */ /* 0x010fe400078ec0ff */
[----:B------:R-:W-:Y:S02]  /*ed50*/  @!P3 LOP3.LUT R17, R17, 0xfffffffe, RZ, 0xc0, !PT ;  /* 0xfffffffe1111b812 */ /* 0x000fe400078ec0ff */
[----:B------:R-:W-:Y:S01]  /*ed60*/  @!P4 LOP3.LUT R19, R19, 0xfffffffe, RZ, 0xc0, !PT ;  /* 0xfffffffe1313c812 */ /* 0x000fe200078ec0ff */
[----:B0-----:R-:W-:-:S04]  /*ed70*/  @!P0 IMAD.WIDE R6, R11, 0x4, R4 ;  /* 0x000000040b068825 */ /* 0x001fc800078e0204 */
[--C-:B-1----:R-:W-:Y:S01]  /*ed80*/  @!P1 IMAD.WIDE R8, R13, 0x4, R4.reuse ;  /* 0x000000040d089825 */ /* 0x102fe200078e0204 */
[----:B------:R0:W-:Y:S01]  /*ed90*/  @!P0 ST.E.64 desc[UR60][R6.64], R130 ;  /* 0x0000008206008985 */ /* 0x0001e2000c101b3c */
[----:B------:R-:W-:Y:S02]  /*eda0*/  ISETP.GE.AND P0, PT, R3, UR4, PT ;  /* 0x0000000403007c0c */ /* 0x000fe4000bf06270 */
[--C-:B------:R-:W-:Y:S01]  /*edb0*/  @!P2 IMAD.WIDE R10, R15, 0x4, R4.reuse ;  /* 0x000000040f0aa825 */ /* 0x100fe200078e0204 */
[----:B------:R0:W-:Y:S03]  /*edc0*/  @!P1 ST.E.64 desc[UR60][R8.64], R134 ;  /* 0x0000008608009985 */ /* 0x0001e6000c101b3c */
[--C-:B------:R-:W-:Y:S01]  /*edd0*/  @!P3 IMAD.WIDE R12, R17, 0x4, R4.reuse ;  /* 0x00000004110cb825 */ /* 0x100fe200078e0204 */
[----:B------:R0:W-:Y:S03]  /*ede0*/  @!P2 ST.E.64 desc[UR60][R10.64], R138 ;  /* 0x0000008a0a00a985 */ /* 0x0001e6000c101b3c */
[----:B------:R-:W-:Y:S01]  /*edf0*/  @!P4 IMAD.WIDE R14, R19, 0x4, R4 ;  /* 0x00000004130ec825 */ /* 0x000fe200078e0204 */
[----:B------:R0:W-:Y:S04]  /*ee00*/  @!P3 ST.E.64 desc[UR60][R12.64], R142 ;  /* 0x0000008e0c00b985 */ /* 0x0001e8000c101b3c */
[----:B------:R0:W-:Y:S01]  /*ee10*/  @!P4 ST.E.64 desc[UR60][R14.64], R146 ;  /* 0x000000920e00c985 */ /* 0x0001e2000c101b3c */
[----:B------:R-:W-:Y:S05]  /*ee20*/  @P0 BRA `(.L_x_991) ;  /* 0x00000040009c0947 */ /* 0x000fea0003800000 */
[----:B------:R-:W-:-:S04]  /*ee30*/  LEA.HI R3, R3, R3, RZ, 0x1 ;  /* 0x0000000303037211 */ /* 0x000fc800078f08ff */
[----:B------:R-:W-:-:S05]  /*ee40*/  LOP3.LUT R3, R3, 0xfffffffe, RZ, 0xc0, !PT ;  /* 0xfffffffe03037812 */ /* 0x000fca00078ec0ff */
[----:B------:R-:W-:-:S05]  /*ee50*/  IMAD.WIDE R4, R3, 0x4, R4 ;  /* 0x0000000403047825 */ /* 0x000fca00078e0204 */
[----:B------:R1:W-:Y:S01]  /*ee60*/  ST.E.64 desc[UR60][R4.64], R150 ;  /* 0x0000009604007985 */ /* 0x0003e2000c101b3c */
[----:B------:R-:W-:Y:S05]  /*ee70*/  BRA `(.L_x_991) ;  /* 0x0000004000887947 */ /* 0x000fea0003800000 */
.L_x_1078:
[----:B------:R-:W0:Y:S02]  /*ee80*/  S2R R0, SR_TID.X ;  /* 0x0000000000007919 */ /* 0x000e240000002100 */
[----:B0-----:R-:W-:-:S04]  /*ee90*/  IADD3 R2, R0, -0x80, RZ ;  /* 0xffffff8000027810 */ /* 0x001fc80007ffe0ff */
[----:B------:R-:W-:-:S13]  /*eea0*/  ISETP.GT.AND P0, PT, R2, 0x7f, PT ;  /* 0x0000007f0200780c */ /* 0x000fda0003f04270 */
[----:B------:R-:W-:Y:S05]  /*eeb0*/  @P0 BRA `(.L_x_991) ;  /* 0x0000004000780947 */ /* 0x000fea0003800000 */
[----:B------:R-:W0:Y:S01]  /*eec0*/  S2R R3, SR_CTAID.X ;  /* 0x0000000000037919 */ /* 0x000e220000002500 */
[----:B------:R-:W1:Y:S01]  /*eed0*/  LDC R6, c[0x0][0xbe8] ;  /* 0x0002fa00ff067b82 */ /* 0x000e620000000800 */
[----:B------:R-:W-:Y:S01]  /*eee0*/  ULDC UR4, c[0x0][0xa88] ;  /* 0x0002a20000047ab9 */ /* 0x000fe20000000800 */
[----:B0-----:R-:W-:Y:S02]  /*eef0*/  IMAD R0, R3, 0x80, R0 ;  /* 0x0000008003007824 */ /* 0x001fe400078e0200 */
[----:B-1----:R-:W-:Y:S02]  /*ef00*/  IMAD R3, R6, UR4, RZ ;  /* 0x0000000406037c24 */ /* 0x002fe4000f8e02ff */
[----:B------:R-:W-:-:S05]  /*ef10*/  VIADD R0, R0, 0xffffff80 ;  /* 0xffffff8000007836 */ /* 0x000fca0000000000 */
[----:B------:R-:W-:-:S13]  /*ef20*/  ISETP.GE.AND P0, PT, R0, R3, PT ;  /* 0x000000030000720c */ /* 0x000fda0003f06270 */
[----:B------:R-:W-:Y:S05]  /*ef30*/  @P0 BRA `(.L_x_991) ;  /* 0x0000004000580947 */ /* 0x000fea0003800000 */
[----:B------:R-:W2:Y:S01]  /*ef40*/  LDL R4, [R1] ;  /* 0x0000000001047983 */ /* 0x000ea20000100800 */
[----:B------:R-:W-:Y:S01]  /*ef50*/  ISETP.NE.AND P0, PT, R6, 0x1, PT ;  /* 0x000000010600780c */ /* 0x000fe20003f05270 */
[----:B------:R-:W-:Y:S01]  /*ef60*/  S2UR UR7, SR_CTAID.Z ;  /* 0x00000000000779c3 */ /* 0x000fe20000002700 */
[----:B------:R-:W-:Y:S01]  /*ef70*/  ULDC.64 UR8, c[0x0][0xbd0] ;  /* 0x0002f40000087ab9 */ /* 0x000fe20000000a00 */
[----:B------:R-:W-:-:S06]  /*ef80*/  IMAD.MOV.U32 R5, RZ, RZ, R0 ;  /* 0x000000ffff057224 */ /* 0x000fcc00078e0000 */
[----:B------:R-:W0:Y:S08]  /*ef90*/  LDC.64 R10, c[0x0][0xbd8] ;  /* 0x0002f600ff0a7b82 */ /* 0x000e300000000a00 */
[----:B------:R-:W1:Y:S08]  /*efa0*/  @P0 LDC R7, c[0x0][0xbec] ;  /* 0x0002fb00ff070b82 */ /* 0x000e700000000800 */
[----:B------:R-:W3:Y:S08]  /*efb0*/  @P0 LDC R9, c[0x0][0xbf0] ;  /* 0x0002fc00ff090b82 */ /* 0x000ef00000000800 */
[----:B------:R-:W4:Y:S08]  /*efc0*/  S2UR UR10, SR_CTAID.Y ;  /* 0x00000000000a79c3 */ /* 0x000f300000002600 */
[----:B------:R-:W4:Y:S01]  /*efd0*/  LDC R8, c[0x0][0xc50] ;  /* 0x00031400ff087b82 */ /* 0x000f220000000800 */
[----:B--2---:R-:W-:Y:S01]  /*efe0*/  R2UR UR11, R4 ;  /* 0x00000000040b72ca */ /* 0x004fe200000e0000 */
[----:B-1----:R-:W-:-:S05]  /*eff0*/  @P0 IMAD.HI.U32 R4, R0, R7, RZ ;  /* 0x0000000700040227 */ /* 0x002fca00078e00ff */
[----:B---3--:R-:W-:-:S07]  /*f000*/  @P0 SHF.R.U32.HI R5, RZ, R9, R4 ;  /* 0x00000009ff050219 */ /* 0x008fce0000011604 */
[----:B------:R-:W-:Y:S02]  /*f010*/  USHF.R.S32.HI UR6, URZ, 0x1f, UR11 ;  /* 0x0000001f3f067899 */ /* 0x000fe4000801140b */
[----:B------:R-:W-:Y:S01]  /*f020*/  IMAD R7, RZ, RZ, -UR11 ;  /* 0x8000000bff077e24 */ /* 0x000fe2000f8e02ff */
[----:B------:R-:W-:Y:S02]  /*f030*/  UIMAD.WIDE.U32 UR4, UR11, UR8, URZ ;  /* 0x000000080b0472a5 */ /* 0x000fe4000f8e003f */
[----:B------:R-:W-:Y:S01]  /*f040*/  UIMAD UR6, UR6, UR8, URZ ;  /* 0x00000008060672a4 */ /* 0x000fe2000f8e023f */
[----:B----4-:R-:W-:Y:S01]  /*f050*/  IMAD R9, R8, R7, UR10 ;  /* 0x0000000a08097e24 */ /* 0x010fe2000f8e0207 */
[----:B------:R-:W-:Y:S01]  /*f060*/  USHF.R.S32.HI UR8, URZ, 0x1f, UR7 ;  /* 0x0000001f3f087899 */ /* 0x000fe20008011407 */
[----:B------:R-:W-:Y:S01]  /*f070*/  IMAD.MOV R7, RZ, RZ, -R5 ;  /* 0x000000ffff077224 */ /* 0x000fe200078e0a05 */
[----:B------:R-:W-:Y:S01]  /*f080*/  UIMAD UR6, UR11, UR9, UR6 ;  /* 0x000000090b0672a4 */ /* 0x000fe2000f8e0206 */
[----:B------:R-:W-:Y:S01]  /*f090*/  MOV R3, UR5 ;  /* 0x0000000500037c02 */ /* 0x000fe20008000f00 */
[----:B------:R-:W-:Y:S01]  /*f0a0*/  IMAD.U32 R2, RZ, RZ, UR4 ;  /* 0x00000004ff027e24 */ /* 0x000fe2000f8e00ff */
[----:B------:R-:W-:Y:S01]  /*f0b0*/  SHF.R.S32.HI R4, RZ, 0x1f, R9 ;  /* 0x0000001fff047819 */ /* 0x000fe20000011409 */
[----:B------:R-:W-:Y:S01]  /*f0c0*/  UIADD3 UR6, UR5, UR6, URZ ;  /* 0x0000000605067290 */ /* 0x000fe2000fffe03f */
[----:B0-----:R-:W-:-:S02]  /*f0d0*/  IMAD R12, R10, UR8, RZ ;  /* 0x000000080a0c7c24 */ /* 0x001fc4000f8e02ff */
[----:B------:R-:W-:Y:S01]  /*f0e0*/  ULDC.64 UR4, c[0x0][0xbe0] ;  /* 0x0002f80000047ab9 */ /* 0x000fe20000000a00 */
[----:B------:R-:W-:Y:S02]  /*f0f0*/  IMAD R7, R6, R7, R0 ;  /* 0x0000000706077224 */ /* 0x000fe400078e0200 */
[----:B------:R-:W-:Y:S02]  /*f100*/  IMAD.U32 R3, RZ, RZ, UR6 ;  /* 0x00000006ff037e24 */ /* 0x000fe4000f8e00ff */
[----:B------:R-:W-:Y:S01]  /*f110*/  IMAD R11, R11, UR7, R12 ;  /* 0x000000070b0b7c24 */ /* 0x000fe2000f8e020c */
[----:B------:R-:W-:Y:S01]  /*f120*/  SHF.R.S32.HI R0, RZ, 0x1f, R7 ;  /* 0x0000001fff007819 */ /* 0x000fe20000011407 */
[----:B------:R-:W-:-:S04]  /*f130*/  IMAD.WIDE.U32 R2, R10, UR7, R2 ;  /* 0x000000070a027c25 */ /* 0x000fc8000f8e0002 */
[----:B------:R-:W-:Y:S02]  /*f140*/  IMAD.IADD R3, R11, 0x1, R3 ;  /* 0x000000010b037824 */ /* 0x000fe400078e0203 */
[----:B------:R-:W-:Y:S02]  /*f150*/  IMAD R4, R4, UR4, RZ ;  /* 0x0000000404047c24 */ /* 0x000fe4000f8e02ff */
[----:B------:R-:W-:-:S04]  /*f160*/  IMAD.WIDE.U32 R2, R9, UR4, R2 ;  /* 0x0000000409027c25 */ /* 0x000fc8000f8e0002 */
[----:B------:R-:W-:Y:S01]  /*f170*/  IMAD R4, R9, UR5, R4 ;  /* 0x0000000509047c24 */ /* 0x000fe2000f8e0204 */
[----:B------:R-:W-:Y:S01]  /*f180*/  SHF.R.S32.HI R9, RZ, 0x1f, R5 ;  /* 0x0000001fff097819 */ /* 0x000fe20000011405 */
[----:B------:R-:W-:Y:S01]  /*f190*/  ULDC.64 UR4, c[0x0][0xbc8] ;  /* 0x0002f20000047ab9 */ /* 0x000fe20000000a00 */
[----:B------:R-:W-:Y:S01]  /*f1a0*/  IADD3 R2, P0, R5, R2, RZ ;  /* 0x0000000205027210 */ /* 0x000fe20007f1e0ff */
[----:B------:R-:W-:-:S03]  /*f1b0*/  IMAD R0, R0, UR4, RZ ;  /* 0x0000000400007c24 */ /* 0x000fc6000f8e02ff */
[----:B------:R-:W-:Y:S01]  /*f1c0*/  IADD3.X R3, R9, R3, R4, P0, !PT ;  /* 0x0000000309037210 */ /* 0x000fe200007fe404 */
        /* <DEDUP_REMOVED lines=9> */
.L_x_989:
        /* <DEDUP_REMOVED lines=18> */
.L_x_1081:
[----:B------:R-:W-:Y:S01]  /*f380*/  ULDC UR7, c[0x0][0xc50] ;  /* 0x0003140000077ab9 */ /* 0x000fe20000000800 */
[----:B------:R-:W-:Y:S01]  /*f390*/  UMOV UR39, UR6 ;  /* 0x0000000600277c82 */ /* 0x000fe20008000000 */
[----:B------:R-:W-:-:S11]  /*f3a0*/  UISETP.NE.AND UP0, UPT, UR7, 0x1, UPT ;  /* 0x000000010700788c */ /* 0x000fd6000bf05270 */
[----:B------:R-:W-:Y:S01]  /*f3b0*/  @UP0 ULDC UR4, c[0x0][0xc54] ;  /* 0x0003150000040ab9 */ /* 0x000fe20000000800 */
[----:B------:R-:W-:Y:S01]  /*f3c0*/  @UP0 ULDC UR8, c[0x0][0xc58] ;  /* 0x0003160000080ab9 */ /* 0x000fe20000000800 */
[----:B------:R-:W-:-:S04]  /*f3d0*/  UIMAD.WIDE.U32 UR4, UR6, UR4, URZ ;  /* 0x00000004060472a5 */ /* 0x000fc8000f8e003f */
[----:B------:R-:W-:-:S12]  /*f3e0*/  @UP0 USHF.R.U32.HI UR39, URZ, UR8, UR5 ;  /* 0x000000083f270299 */ /* 0x000fd80008011605 */
.L_x_1082:
[----:B------:R-:W-:Y:S01]  /*f3f0*/  ISETP.GE.AND P0, PT, R23, RZ, PT ;  /* 0x000000ff1700720c */ /* 0x000fe20003f06270 */
[----:B------:R-:W-:Y:S01]  /*f400*/  UIADD3 UR44, -UR39, URZ, URZ ;  /* 0x0000003f272c7290 */ /* 0x000fe2000fffe13f */
[----:B------:R-:W-:Y:S02]  /*f410*/  IMAD.MOV.U32 R0, RZ, RZ, 0x1 ;  /* 0x00000001ff007424 */ /* 0x000fe400078e00ff */
[----:B------:R-:W-:Y:S01]  /*f420*/  IMAD.MOV.U32 R2, RZ, RZ, RZ ;  /* 0x000000ffff027224 */ /* 0x000fe200078e00ff */
[----:B------:R-:W-:Y:S01]  /*f430*/  UIMAD UR44, UR7, UR44, UR6 ;  /* 0x0000002c072c72a4 */ /* 0x000fe2000f8e0206 */
[----:B------:R-:W-:-:S07]  /*f440*/  IMAD.MOV.U32 R6, RZ, RZ, 0x1 ;  /* 0x00000001ff067424 */ /* 0x000fce00078e00ff */
[----:B------:R-:W-:Y:S05]  /*f450*/  @!P0 BRA `(.L_x_1083) ;  /* 0x0000003800488947 */ /* 0x000fea0003800000 */
[----:B------:R-:W0:Y:S01]  /*f460*/  LDC.64 R2, c[0x0][0xa28] ;  /* 0x00028a00ff027b82 */ /* 0x000e220000000a00 */
[----:B------:R-:W-:Y:S01]  /*f470*/  MOV R22, RZ ;  /* 0x000000ff00167202 */ /* 0x000fe20000000f00 */
[----:B------:R-:W-:Y:S01]  /*f480*/  ULDC.64 UR4, c[0x0][0x418] ;  /* 0x0001060000047ab9 */ /* 0x000fe20000000a00 */
[----:B------:R-:W-:Y:S01]  /*f490*/  ULDC UR6, c[0x0][0x448] ;  /* 0x0001120000067ab9 */ /* 0x000fe20000000800 */
[----:B------:R-:W-:Y:S01]  /*f4a0*/  ULDC UR10, c[0x0][0x2f0] ;  /* 0x0000bc00000a7ab9 */ /* 0x000fe20000000800 */
[----:B------:R-:W-:Y:S01]  /*f4b0*/  ULDC UR11, c[0x0][0x288] ;  /* 0x0000a200000b7ab9 */ /* 0x000fe20000000800 */
[----:B0-----:R-:W-:-:S04]  /*f4c0*/  ISETP.NE.U32.AND P0, PT, R2, RZ, PT ;  /* 0x000000ff0200720c */ /* 0x001fc80003f05070 */
[----:B------:R-:W-:-:S13]  /*f4d0*/  ISETP.NE.AND.EX P0, PT, R3, RZ, PT, P0 ;  /* 0x000000ff0300720c */ /* 0x000fda0003f05300 */
[----:B------:R-:W0:Y:S02]  /*f4e0*/  @P0 LDC.64 R2, c[0x0][0xa28] ;  /* 0x00028a00ff020b82 */ /* 0x000e240000000a00 */
[----:B0-----:R-:W-:-:S05]  /*f4f0*/  @P0 IMAD.WIDE R2, R23, 0x4, R2 ;  /* 0x0000000417020825 */ /* 0x001fca00078e0202 */
[----:B------:R0:W5:Y:S01]  /*f500*/  @P0 LDG.E R22, desc[UR60][R2.64] ;  /* 0x0000003c02160981 */ /* 0x000162000c1e1900 */
[----:B------:R-:W1:Y:S01]  /*f510*/  S2UR UR40, SR_CTAID.X ;  /* 0x00000000002879c3 */ /* 0x000e620000002500 */
[----:B------:R-:W-:Y:S02]  /*f520*/  UISETP.NE.U32.AND UP0, UPT, UR4, URZ, UPT ;  /* 0x0000003f0400728c */ /* 0x000fe4000bf05070 */
[----:B------:R-:W-:Y:S02]  /*f530*/  UISETP.NE.AND UP1, UPT, UR6, 0x1, UPT ;  /* 0x000000010600788c */ /* 0x000fe4000bf25270 */
[----:B------:R-:W-:Y:S01]  /*f540*/  UISETP.NE.AND.EX UP0, UPT, UR5, URZ, UPT, UP0 ;  /* 0x0000003f0500728c */ /* 0x000fe2000bf05300 */
[----:B------:R-:W-:Y:S02]  /*f550*/  ULDC UR6, c[0x0][0x424] ;  /* 0x0001090000067ab9 */ /* 0x000fe40000000800 */
[----:B------:R-:W-:Y:S01]  /*f560*/  ULDC.64 UR4, c[0x0][0x9e0] ;  /* 0x0002780000047ab9 */ /* 0x000fe20000000a00 */
[----:B------:R-:W-:-:S02]  /*f570*/  USEL UR9, UR6, 0x1, UP0 ;  /* 0x0000000106097887 */ /* 0x000fc40008000000 */
[----:B------:R-:W-:Y:S02]  /*f580*/  UISETP.GE.AND UP0, UPT, UR5, 0x1, UPT ;  /* 0x000000010500788c */ /* 0x000fe4000bf06270 */
[----:B------:R-:W-:Y:S01]  /*f590*/  UIMAD UR47, UR9, UR10, URZ ;  /* 0x0000000a092f72a4 */ /* 0x000fe2000f8e023f */
[----:B------:R-:W-:Y:S01]  /*f5a0*/  @UP1 ULDC UR7, c[0x0][0x44c] ;  /* 0x0001130000071ab9 */ /* 0x000fe20000000800 */
[----:B------:R-:W-:Y:S02]  /*f5b0*/  UIMAD UR9, UR9, UR10, 0x3f ;  /* 0x0000003f090974a4 */ /* 0x000fe4000f8e020a */
[----:B------:R-:W-:Y:S01]  /*f5c0*/  PLOP3.LUT P1, PT, PT, PT, UP0, 0x80, 0x0 ;  /* 0x000000000000781c */ /* 0x000fe20003f2f008 */
[----:B------:R-:W-:Y:S01]  /*f5d0*/  @UP1 ULDC UR12, c[0x0][0x450] ;  /* 0x00011400000c1ab9 */ /* 0x000fe20000000800 */
[----:B------:R-:W-:Y:S02]  /*f5e0*/  UP2UR UR48, UPR, URZ, 0x2 ;  /* 0x000000023f307883 */ /* 0x000fe40008000000 */
[----:B-1----:R-:W-:-:S04]  /*f5f0*/  USHF.L.U32 UR40, UR40, 0x7, URZ ;  /* 0x0000000728287899 */ /* 0x002fc8000800063f */
[----:B------:R-:W-:-:S04]  /*f600*/  UIADD3 UR8, UR40, 0x7f, URZ ;  /* 0x0000007f28087890 */ /* 0x000fc8000fffe03f */
[----:B------:R-:W-:Y:S02]  /*f610*/  UIMAD.WIDE.U32 UR6, UR8, UR7, URZ ;  /* 0x00000007080672a5 */ /* 0x000fe4000f8e003f */
[----:B------:R-:W-:Y:S02]  /*f620*/  UIADD3 UR6, UR47, 0x1, -UR11 ;  /* 0x000000012f067890 */ /* 0x000fe4000fffe80b */
[----:B------:R-:W-:Y:S02]  /*f630*/  @UP1 USHF.R.U32.HI UR8, URZ, UR12, UR7 ;  /* 0x0000000c3f081299 */ /* 0x000fe40008011607 */
[----:B------:R-:W-:Y:S02]  /*f640*/  USHF.R.S32.HI UR7, URZ, 0x1f, UR9 ;  /* 0x0000001f3f077899 */ /* 0x000fe40008011409 */
[----:B------:R-:W-:Y:S02]  /*f650*/  UIADD3 UR6, UR6, UR8, URZ ;  /* 0x0000000806067290 */ /* 0x000fe4000fffe03f */
[----:B------:R-:W-:-:S02]  /*f660*/  ULEA.HI UR7, UR7, UR9, URZ, 0x6 ;  /* 0x0000000907077291 */ /* 0x000fc4000f8f303f */
[----:B------:R-:W-:Y:S02]  /*f670*/  UIADD3 UR4, UR6, UR4, URZ ;  /* 0x0000000406047290 */ /* 0x000fe4000fffe03f */
[----:B------:R-:W-:Y:S01]  /*f680*/  USHF.R.S32.HI UR41, URZ, 0x6, UR7 ;  /* 0x000000063f297899 */ /* 0x000fe20008011407 */
[----:B0-----:R-:W-:Y:S11]  /*f690*/  @!P1 BRA `(.L_x_1084) ;  /* 0x0000000000449947 */ /* 0x001ff60003800000 */
        /* <DEDUP_REMOVED lines=10> */
.L_x_1085:
[----:B------:R-:W-:-:S11]  /*f740*/  UISETP.NE.AND UP0, UPT, UR5, 0x1, UPT ;  /* 0x000000010500788c */ /* 0x000fd6000bf05270 */
[----:B------:R-:W-:Y:S02]  /*f750*/  @UP0 ULDC.64 UR12, c[0x0][0x9e8] ;  /* 0x00027a00000c0ab9 */ /* 0x000fe40000000a00 */
[----:B------:R-:W-:-:S04]  /*f760*/  UIMAD.WIDE.U32 UR6, UR8, UR12, URZ ;  /* 0x0000000c080672a5 */ /* 0x000fc8000f8e003f */
[----:B------:R-:W-:-:S12]  /*f770*/  @UP0 USHF.R.U32.HI UR8, URZ, UR13, UR7 ;  /* 0x0000000d3f080299 */ /* 0x000fd80008011607 */
.L_x_1086:
[----:B------:R-:W-:-:S04]  /*f780*/  UIMAD UR8, UR8, UR5, UR5 ;  /* 0x00000005080872a4 */ /* 0x000fc8000f8e0205 */
[----:B------:R-:W-:-:S04]  /*f790*/  UISETP.LT.AND UP0, UPT, UR4, UR8, UPT ;  /* 0x000000080400728c */ /* 0x000fc8000bf01270 */
[----:B------:R-:W-:-:S12]  /*f7a0*/  USEL UR4, UR4, UR8, UP0 ;  /* 0x0000000804047287 */ /* 0x000fd80008000000 */
.L_x_1084:
[----:B------:R-:W-:Y:S02]  /*f7b0*/  UISETP.NE.AND UP0, UPT, UR48, URZ, UPT ;  /* 0x0000003f3000728c */ /* 0x000fe4000bf05270 */
[----:B------:R-:W-:-:S04]  /*f7c0*/  UIADD3 UR4, UR4, 0x3f, URZ ;  /* 0x0000003f04047890 */ /* 0x000fc8000fffe03f */
[----:B------:R-:W-:-:S04]  /*f7d0*/  USHF.R.S32.HI UR8, URZ, 0x1f, UR4 ;  /* 0x0000001f3f087899 */ /* 0x000fc80008011404 */
[----:B------:R-:W-:Y:S01]  /*f7e0*/  ULEA.HI UR8, UR8, UR4, URZ, 0x6 ;  /* 0x0000000408087291 */ /* 0x000fe2000f8f303f */
[----:B------:R-:W-:Y:S01]  /*f7f0*/  @UP0 ULDC UR6, c[0x0][0x44c] ;  /* 0x0001130000060ab9 */ /* 0x000fe20000000800 */
[----:B------:R-:W-:Y:S01]  /*f800*/  @UP0 ULDC UR9, c[0x0][0x450] ;  /* 0x0001140000090ab9 */ /* 0x000fe20000000800 */
[----:B------:R-:W-:Y:S02]  /*f810*/  UIMAD.WIDE.U32 UR6, UR40, UR6, URZ ;  /* 0x00000006280672a5 */ /* 0x000fe4000f8e003f */
[----:B------:R-:W-:Y:S01]  /*f820*/  UMOV UR4, UR40 ;  /* 0x0000002800047c82 */ /* 0x000fe20008000000 */
[----:B------:R-:W-:Y:S02]  /*f830*/  USHF.R.S32.HI UR42, URZ, 0x6, UR8 ;  /* 0x000000063f2a7899 */ /* 0x000fe40008011408 */
[----:B------:R-:W-:Y:S02]  /*f840*/  @UP0 USHF.R.U32.HI UR4, URZ, UR9, UR7 ;  /* 0x000000093f040299 */ /* 0x000fe40008011607 */
[----:B------:R-:W-:-:S02]  /*f850*/  UISETP.LT.AND UP0, UPT, UR41, UR42, UPT ;  /* 0x0000002a2900728c */ /* 0x000fc4000bf01270 */
[----:B------:R-:W-:Y:S01]  /*f860*/  UIADD3 UR4, UR4, -UR11, UR47 ;  /* 0x8000000b04047290 */ /* 0x000fe2000fffe02f */
[----:B------:R-:W-:Y:S01]  /*f870*/  ULDC UR8, c[0x0][0x9dc] ;  /* 0x0002770000087ab9 */ /* 0x000fe20000000800 */
[----:B------:R-:W-:Y:S02]  /*f880*/  USEL UR12, UR41, UR42, UP0 ;  /* 0x0000002a290c7287 */ /* 0x000fe40008000000 */
[----:B------:R-:W-:Y:S01]  /*f890*/  UIADD3 UR8, UR4, -UR8, URZ ;  /* 0x8000000804087290 */ /* 0x000fe2000fffe03f */
[----:B------:R-:W-:Y:S11]  /*f8a0*/  @!P1 BRA `(.L_x_1087) ;  /* 0x0000000000449947 */ /* 0x000ff60003800000 */
        /* <DEDUP_REMOVED lines=10> */
.L_x_1088:
[----:B------:R-:W-:-:S11]  /*f950*/  UISETP.NE.AND UP0, UPT, UR5, 0x1, UPT ;  /* 0x000000010500788c */ /* 0x000fd6000bf05270 */
[----:B------:R-:W-:Y:S02]  /*f960*/  @UP0 ULDC.64 UR10, c[0x0][0x9e8] ;  /* 0x00027a00000a0ab9 */ /* 0x000fe40000000a00 */
[----:B------:R-:W-:-:S04]  /*f970*/  UIMAD.WIDE.U32 UR6, UR4, UR10, URZ ;  /* 0x0000000a040672a5 */ /* 0x000fc8000f8e003f */
[----:B------:R-:W-:-:S12]  /*f980*/  @UP0 USHF.R.U32.HI UR4, URZ, UR11, UR7 ;  /* 0x0000000b3f040299 */ /* 0x000fd80008011607 */
.L_x_1089:
[----:B------:R-:W-:-:S04]  /*f990*/  UIMAD UR4, UR4, UR5, URZ ;  /* 0x00000005040472a4 */ /* 0x000fc8000f8e023f */
[----:B------:R-:W-:-:S04]  /*f9a0*/  UISETP.LT.AND UP0, UPT, UR8, UR4, UPT ;  /* 0x000000040800728c */ /* 0x000fc8000bf01270 */
[----:B------:R-:W-:-:S12]  /*f9b0*/  USEL UR8, UR8, UR4, !UP0 ;  /* 0x0000000408087287 */ /* 0x000fd8000c000000 */
.L_x_1087:
[----:B------:R-:W-:Y:S02]  /*f9c0*/  USHF.R.S32.HI UR4, URZ, 0x1f, UR8 ;  /* 0x0000001f3f047899 */ /* 0x000fe40008011408 */
[----:B------:R-:W-:Y:S02]  /*f9d0*/  USHF.R.U32.HI UR9, URZ, 0x10, UR44 ;  /* 0x000000103f097899 */ /* 0x000fe4000801162c */
[----:B------:R-:W-:Y:S02]  /*f9e0*/  ULEA.HI UR4, UR4, UR8, URZ, 0x6 ;  /* 0x0000000804047291 */ /* 0x000fe4000f8f303f */
[----:B------:R-:W-:Y:S02]  /*f9f0*/  ULOP3.LUT UR44, UR44, 0xffff, URZ, 0xc0, !UPT ;  /* 0x0000ffff2c2c7892 */ /* 0x000fe4000f8ec03f */
[----:B------:R-:W-:Y:S01]  /*fa00*/  USHF.R.S32.HI UR4, URZ, 0x6, UR4 ;  /* 0x000000063f047899 */ /* 0x000fe20008011404 */
[----:B------:R-:W-:-:S03]  /*fa10*/  UMOV UR38, URZ ;  /* 0x0000003f00267c82 */ /* 0x000fc60008000000 */
[----:B------:R-:W-:-:S04]  /*fa20*/  UISETP.LT.AND UP0, UPT, URZ, UR4, UPT ;  /* 0x000000043f00728c */ /* 0x000fc8000bf01270 */
[----:B------:R-:W-:Y:S02]  /*fa30*/  USEL UR43, URZ, UR4, !UP0 ;  /* 0x000000043f2b7287 */ /* 0x000fe4000c000000 */
[----:B------:R-:W-:Y:S02]  /*fa40*/  UISETP.NE.AND UP0, UPT, UR9, URZ, UPT ;  /* 0x0000003f0900728c */ /* 0x000fe4000bf05270 */
[----:B------:R-:W-:-:S06]  /*fa50*/  UISETP.GT.AND UP1, UPT, UR12, UR43, UPT ;  /* 0x0000002b0c00728c */ /* 0x000fcc000bf24270 */
[----:B------:R-:W-:-:S03]  /*fa60*/  PLOP3.LUT P0, PT, PT, PT, UP1, 0x80, 0x0 ;  /* 0x000000000000781c */ /* 0x000fc60003f0f018 */
[----:B------:R-:W-:-:S10]  /*fa70*/  @!UP0 ULDC UR9, c[0x0][0x9f0] ;  /* 0x00027c0000098ab9 */ /* 0x000fd40000000800 */
[----:B------:R-:W-:Y:S05]  /*fa80*/  @!P0 BRA `(.L_x_1090) ;  /* 0x00000000007c8947 */ /* 0x000fea0003800000 */
[----:B------:R-:W-:Y:S01]  /*fa90*/  IABS R0, UR9 ;  /* 0x0000000900007c13 */ /* 0x000fe20008000000 */
[----:B------:R-:W-:Y:S02]  /*faa0*/  UIADD3 UR4, UR9, -0x1, UR12 ;  /* 0xffffffff09047890 */ /* 0x000fe4000fffe00c */
[----:B------:R-:W-:Y:S02]  /*fab0*/  IABS R4, UR9 ;  /* 0x0000000900047c13 */ /* 0x000fe40008000000 */
[----:B------:R-:W-:Y:S01]  /*fac0*/  R2UR UR10, R0 ;  /* 0x00000000000a72ca */ /* 0x000fe200000e0000 */
[----:B------:R-:W-:-:S03]  /*fad0*/  UIADD3 UR6, -UR43, UR4, URZ ;  /* 0x000000042b067290 */ /* 0x000fc6000fffe13f */
[----:B------:R-:W-:-:S03]  /*fae0*/  UMOV UR4, URZ ;  /* 0x0000003f00047c82 */ /* 0x000fc60008000000 */
[----:B------:R-:W-:Y:S01]  /*faf0*/  IABS R3, UR6 ;  /* 0x0000000600037c13 */ /* 0x000fe20008000000 */
[----:B------:R-:W-:-:S03]  /*fb00*/  ULOP3.LUT UR6, UR6, UR9, URZ, 0x3c, !UPT ;  /* 0x0000000906067292 */ /* 0x000fc6000f8e3c3f */
[----:B------:R-:W-:Y:S02]  /*fb10*/  R2UR UR8, R3 ;  /* 0x00000000030872ca */ /* 0x000fe400000e0000 */
        /* <DEDUP_REMOVED lines=22> */
.L_x_1090:
[----:B------:R-:W-:Y:S02]  /*fc80*/  UIMAD UR49, UR44, UR38, UR43 ;  /* 0x000000262c3172a4 */ /* 0x000fe4000f8e022b */
[----:B------:R-:W-:Y:S01]  /*fc90*/  IMAD.U32 R0, RZ, RZ, UR38 ;  /* 0x00000026ff007e24 */ /* 0x000fe2000f8e00ff */
[----:B------:R-:W-:Y:S01]  /*fca0*/  MOV R2, RZ ;  /* 0x000000ff00027202 */ /* 0x000fe20000000f00 */
[----:B------:R-:W-:Y:S02]  /*fcb0*/  IMAD.MOV.U32 R6, RZ, RZ, 0x1 ;  /* 0x00000001ff067424 */ /* 0x000fe400078e00ff */
[----:B------:R-:W-:-:S05]  /*fcc0*/  IMAD.U32 R19, RZ, RZ, UR49 ;  /* 0x00000031ff137e24 */ /* 0x000fca000f8e00ff */
[----:B------:R-:W-:Y:S01]  /*fcd0*/  VIADDMNMX R19, R19, R0, UR12, PT ;  /* 0x0000000c13137e46 */ /* 0x000fe2000b800100 */
[----:B------:R-:W-:-:S03]  /*fce0*/  IMAD.MOV.U32 R0, RZ, RZ, 0x1 ;  /* 0x00000001ff007424 */ /* 0x000fc600078e00ff */
[----:B------:R-:W-:-:S13]  /*fcf0*/  ISETP.GT.AND P0, PT, R19, UR49, PT ;  /* 0x0000003113007c0c */ /* 0x000fda000bf04270 */
        /* <DEDUP_REMOVED lines=24> */
.L_x_1091:
        /* <DEDUP_REMOVED lines=19> */
[----:B-1---5:R-:W-:Y:S05]  /*ffb0*/  CALL.ABS.NOINC R2 ;  /* 0x0000000002007343 */ /* 0x022fea0003c00000 */
.L_x_1093:
[----:B------:R0:W1:Y:S01]  /*ffc0*/  LDC.64 R2, c[0x4][R16] ;  /* 0x0100000010027b82 */ /* 0x0000620000000a00 */
[----:B------:R-:W-:Y:S01]  /*ffd0*/  ULDC.64 UR4, c[0x4][0x138] ;  /* 0x01004e0000047ab9 */ /* 0x000fe20000000a00 */
[----:B------:R-:W-:Y:S01]  /*ffe0*/  ULDC.64 UR6, c[0x4][0x140] ;  /* 0x0100500000067ab9 */ /* 0x000fe20000000a00 */
[----:B------:R-:W-:Y:S02]  /*fff0*/  IMAD.U32 R4, RZ, RZ, UR4 ;  /* 0x00000004ff047e24 */ /* 0x000fe4000f8e00ff */
        /* <DEDUP_REMOVED lines=11> */
.L_x_1092:
[----:B------:R-:W0:Y:S01]  /*100b0*/  LDC.64 R2, c[0x0][0x9f8] ;  /* 0x00027e00ff027b82 */ /* 0x000e220000000a00 */
[----:B------:R-:W-:-:S07]  /*100c0*/  MOV R33, R23 ;  /* 0x0000001700217202 */ /* 0x000fce0000000f00 */
[----:B------:R-:W1:Y:S01]  /*100d0*/  LDC R17, c[0x0][0x430] ;  /* 0x00010c00ff117b82 */ /* 0x000e620000000800 */
[C---:B------:R-:W-:Y:S01]  /*100e0*/  IMAD.SHL.U32 R24, R26.reuse, 0x10, RZ ;  /* 0x000000101a187824 */ /* 0x040fe200078e00ff */
[----:B------:R-:W-:Y:S01]  /*100f0*/  LOP3.LUT R8, R26, 0x7f, RZ, 0xc0, !PT ;  /* 0x0000007f1a087812 */ /* 0x000fe200078ec0ff */
[----:B------:R-:W-:Y:S01]  /*10100*/  VIADD R0, R19, 0xffffffff ;  /* 0xffffffff13007836 */ /* 0x000fe20000000000 */
[----:B------:R-:W-:Y:S01]  /*10110*/  LOP3.LUT R16, R16, 0xffffffbf, RZ, 0xc0, !PT ;  /* 0xffffffbf10107812 */ /* 0x000fe200078ec0ff */
[----:B------:R-:W-:Y:S01]  /*10120*/  ULDC UR4, c[0x0][0x2f4] ;  /* 0x0000bd0000047ab9 */ /* 0x000fe20000000800 */
[----:B0-----:R-:W-:-:S04]  /*10130*/  ISETP.NE.U32.AND P0, PT, R2, RZ, PT ;  /* 0x000000ff0200720c */ /* 0x001fc80003f05070 */
[----:B------:R-:W-:-:S13]  /*10140*/  ISETP.NE.AND.EX P0, PT, R3, RZ, PT, P0 ;  /* 0x000000ff0300720c */ /* 0x000fda0003f05300 */
[----:B------:R-:W0:Y:S02]  /*10150*/  @P0 LDC.64 R2, c[0x0][0x9f8] ;  /* 0x00027e00ff020b82 */ /* 0x000e240000000a00 */
[----:B0-----:R-:W-:-:S05]  /*10160*/  @P0 IMAD.WIDE R2, R23, 0x4, R2 ;  /* 0x0000000417020825 */ /* 0x001fca00078e0202 */
[----:B------:R0:W2:Y:S01]  /*10170*/  @P0 LDG.E R33, desc[UR60][R2.64] ;  /* 0x0000003c02210981 */ /* 0x0000a2000c1e1900 */
[----:B------:R-:W-:Y:S02]  /*10180*/  LOP3.LUT R24, R24, 0x70, RZ, 0xc0, !PT ;  /* 0x0000007018187812 */ /* 0x000fe400078ec0ff */
[----:B------:R-:W-:Y:S02]  /*10190*/  SHF.R.U32.HI R4, RZ, 0x3, R8 ;  /* 0x00000003ff047819 */ /* 0x000fe40000011608 */
[----:B-1----:R-:W-:Y:S02]  /*101a0*/  ISETP.NE.AND P1, PT, R17, 0x1, PT ;  /* 0x000000011100780c */ /* 0x002fe40003f25270 */
[----:B------:R-:W-:-:S05]  /*101b0*/  LOP3.LUT R37, R24, R4, RZ, 0xfc, !PT ;  /* 0x0000000418257212 */ /* 0x000fca00078efcff */
[----:B------:R-:W-:-:S05]  /*101c0*/  IMAD R7, R0, 0x40, R37 ;  /* 0x0000004000077824 */ /* 0x000fca00078e0225 */
[C---:B------:R-:W-:Y:S01]  /*101d0*/  ISETP.GE.AND P0, PT, R7.reuse, UR47, PT ;  /* 0x0000002f07007c0c */ /* 0x040fe2000bf06270 */
[----:B0-----:R-:W0:Y:S01]  /*101e0*/  @P1 LDC R2, c[0x0][0x434] ;  /* 0x00010d00ff021b82 */ /* 0x001e220000000800 */
[----:B-----5:R-:W-:Y:S01]  /*101f0*/  IMAD.IADD R7, R7, 0x1, R22 ;  /* 0x0000000107077824 */ /* 0x020fe200078e0216 */
[----:B------:R-:W-:Y:S02]  /*10200*/  @P1 LOP3.LUT R16, R16, 0x40, RZ, 0xfc, !PT ;  /* 0x0000004010101812 */ /* 0x000fe400078efcff */
[----:B------:R-:W-:Y:S02]  /*10210*/  ISETP.GT.U32.OR P0, PT, R37, 0x3f, P0 ;  /* 0x0000003f2500780c */ /* 0x000fe40000704470 */
[----:B------:R-:W-:Y:S02]  /*10220*/  MOV R9, R7 ;  /* 0x0000000700097202 */ /* 0x000fe40000000f00 */
[----:B------:R-:W1:Y:S09]  /*10230*/  @P1 LDC R3, c[0x0][0x438] ;  /* 0x00010e00ff031b82 */ /* 0x000e720000000800 */
[----:B------:R-:W3:Y:S01]  /*10240*/  @!P0 LDC.64 R10, c[0x0][0x428] ;  /* 0x00010a00ff0a8b82 */ /* 0x000ee20000000a00 */
[----:B0-----:R-:W-:-:S07]  /*10250*/  @P1 IMAD.HI.U32 R2, R7, R2, RZ ;  /* 0x0000000207021227 */ /* 0x001fce00078e00ff */
[----:B------:R-:W0:Y:S01]  /*10260*/  @!P0 LDC.64 R4, c[0x0][0x418] ;  /* 0x00010600ff048b82 */ /* 0x000e220000000a00 */
[----:B-1----:R-:W-:-:S04]  /*10270*/  @P1 SHF.R.U32.HI R9, RZ, R3, R2 ;  /* 0x00000003ff091219 */ /* 0x002fc80000011602 */
[----:B------:R-:W-:Y:S02]  /*10280*/  @!P0 SHF.R.S32.HI R3, RZ, 0x1f, R9 ;  /* 0x0000001fff038819 */ /* 0x000fe40000011409 */
[----:B------:R-:W-:Y:S01]  /*10290*/  LOP3.LUT R16, R16, 0xffffffef, RZ, 0xc0, !PT ;  /* 0xffffffef10107812 */ /* 0x000fe200078ec0ff */
[----:B------:R-:W-:Y:S01]  /*102a0*/  UMOV UR5, 0xffffffff ;  /* 0xffffffff00057882 */ /* 0x000fe20000000000 */
[----:B--2---:R-:W-:-:S05]  /*102b0*/  SHF.R.S32.HI R6, RZ, 0x1f, R33 ;  /* 0x0000001fff067819 */ /* 0x004fca0000011421 */
[----:B---3--:R-:W-:Y:S01]  /*102c0*/  @!P0 IMAD R2, R6, R10, RZ ;  /* 0x0000000a06028224 */ /* 0x008fe200078e02ff */
[----:B------:R1:W-:Y:S03]  /*102d0*/  STL [R1], R6 ;  /* 0x0000000601007387 */ /* 0x0003e60000100800 */
[----:B------:R-:W-:Y:S02]  /*102e0*/  @!P0 IMAD R11, R33, R11, R2 ;  /* 0x0000000b210b8224 */ /* 0x000fe400078e0202 */
[----:B------:R-:W-:-:S04]  /*102f0*/  @!P0 IMAD.MOV.U32 R2, RZ, RZ, R9 ;  /* 0x000000ffff028224 */ /* 0x000fc800078e0009 */
[----:B------:R-:W-:-:S04]  /*10300*/  @!P0 IMAD.WIDE.U32 R2, R33, R10, R2 ;  /* 0x0000000a21028225 */ /* 0x000fc800078e0002 */
[----:B------:R-:W-:Y:S01]  /*10310*/  @!P0 IMAD.IADD R3, R3, 0x1, R11 ;  /* 0x0000000103038824 */ /* 0x000fe200078e020b */
[----:B0-----:R-:W-:Y:S01]  /*10320*/  @!P0 LEA R4, P1, R2, R4, 0x2 ;  /* 0x0000000402048211 */ /* 0x001fe200078210ff */
[----:B-1----:R-:W-:-:S03]  /*10330*/  IMAD.MOV.U32 R6, RZ, RZ, RZ ;  /* 0x000000ffff067224 */ /* 0x002fc600078e00ff */
[----:B------:R-:W-:-:S05]  /*10340*/  @!P0 LEA.HI.X R5, R2, R5, R3, 0x2, P1 ;  /* 0x0000000502058211 */ /* 0x000fca00008f1403 */
[----:B------:R0:W5:Y:S02]  /*10350*/  @!P0 LDG.E R6, desc[UR60][R4.64] ;  /* 0x0000003c04068981 */ /* 0x000164000c1e1900 */
[----:B0-----:R-:W-:-:S05]  /*10360*/  IMAD.SHL.U32 R4, R26, 0x8, RZ ;  /* 0x000000081a047824 */ /* 0x001fca00078e00ff */
[----:B------:R-:W-:-:S04]  /*10370*/  LOP3.LUT R25, R4, 0x38, RZ, 0xc0, !PT ;  /* 0x0000003804197812 */ /* 0x000fc800078ec0ff */
[C---:B------:R-:W-:Y:S02]  /*10380*/  ISETP.GE.AND P0, PT, R25.reuse, UR4, PT ;  /* 0x0000000419007c0c */ /* 0x040fe4000bf06270 */
[C---:B------:R-:W-:Y:S02]  /*10390*/  LOP3.LUT R36, R25.reuse, 0x40, RZ, 0xfc, !PT ;  /* 0x0000004019247812 */ /* 0x040fe400078efcff */
[C---:B------:R-:W-:Y:S02]  /*103a0*/  LOP3.LUT R35, R25.reuse, 0x80, RZ, 0xfc, !PT ;  /* 0x0000008019237812 */ /* 0x040fe400078efcff */
[----:B------:R-:W-:Y:S02]  /*103b0*/  ISETP.GE.AND P2, PT, R36, UR4, PT ;  /* 0x0000000424007c0c */ /* 0x000fe4000bf46270 */
[----:B------:R-:W-:Y:S02]  /*103c0*/  LOP3.LUT R34, R25, 0xc0, RZ, 0xfc, !PT ;  /* 0x000000c019227812 */ /* 0x000fe400078efcff */
[----:B------:R-:W-:-:S03]  /*103d0*/  ISETP.GE.AND P1, PT, R35, UR4, PT ;  /* 0x0000000423007c0c */ /* 0x000fc6000bf26270 */
        /* <DEDUP_REMOVED lines=8> */
[----:B------:R-:W-:Y:S06]  /*10460*/  BRA.DIV UR5, `(.L_x_1094) ;  /* 0x0000002e05f47947 */ /* 0x000fec000b800000 */
.L_x_1136:
[----:B------:R-:W2:Y:S01]  /*10470*/  LDL R2, [R1+0x4] ;  /* 0x0000040001027983 */ /* 0x000ea20000100800 */
[----:B------:R-:W-:Y:S01]  /*10480*/  ISETP.GT.U32.AND P1, PT, R37, 0x3f, PT ;  /* 0x0000003f2500780c */ /* 0x000fe20003f24070 */
[----:B------:R-:W-:Y:S01]  /*10490*/  IMAD.U32 R32, RZ, RZ, UR39 ;  /* 0x00000027ff207e24 */ /* 0x000fe2000f8e00ff */
[----:B------:R-:W-:Y:S01]  /*104a0*/  LOP3.LUT R16, R16, 0xfffffffe, RZ, 0xc0, !PT ;  /* 0xfffffffe10107812 */ /* 0x000fe200078ec0ff */
[----:B------:R-:W-:-:S03]  /*104b0*/  IMAD.MOV.U32 R27, RZ, RZ, R0 ;  /* 0x000000ffff1b7224 */ /* 0x000fc600078e0000 */
[----:B------:R-:W-:-:S07]  /*104c0*/  SHF.R.S32.HI R32, RZ, 0x1f, R32 ;  /* 0x0000001fff207819 */ /* 0x000fce0000011420 */
[----:B------:R-:W-:-:S04]  /*104d0*/  @P1 LOP3.LUT R16, R16, 0x1, RZ, 0xfc, !PT ;  /* 0x0000000110101812 */ /* 0x000fc800078efcff */
[----:B------:R-:W-:Y:S02]  /*104e0*/  LOP3.LUT R16, R16, 0xffffffdf, RZ, 0xc0, !PT ;  /* 0xffffffdf10107812 */ /* 0x000fe400078ec0ff */
[----:B--2---:R-:W-:Y:S02]  /*104f0*/  R2UR UR4, R2 ;  /* 0x00000000020472ca */ /* 0x004fe400000e0000 */
[----:B------:R-:W-:-:S05]  /*10500*/  IADD3 R2, -R9, RZ, RZ ;  /* 0x000000ff09027210 */ /* 0x000fca0007ffe1ff */
[----:B------:R-:W-:-:S06]  /*10510*/  IMAD R7, R17, R2, R7 ;  /* 0x0000000211077224 */ /* 0x000fcc00078e0207 */
[----:B------:R-:W-:-:S06]  /*10520*/  ULOP3.LUT UR4, UR4, 0x2, URZ, 0xfc, !UPT ;  /* 0x0000000204047892 */ /* 0x000fcc000f8efc3f */
[----:B------:R-:W-:-:S05]  /*10530*/  IMAD.U32 R2, RZ, RZ, UR4 ;  /* 0x00000004ff027e24 */ /* 0x000fca000f8e00ff */
[----:B------:R-:W-:-:S13]  /*10540*/  ISETP.NE.AND P0, PT, R2, 0x3, PT ;  /* 0x000000030200780c */ /* 0x000fda0003f05270 */
[----:B------:R-:W-:Y:S01]  /*10550*/  @P0 LOP3.LUT R16, R16, 0x20, RZ, 0xfc, !PT ;  /* 0x0000002010100812 */ /* 0x000fe200078efcff */
[----:B------:R-:W-:Y:S06]  /*10560*/  @!P0 BRA `(.L_x_1095) ;  /* 0x0000000000048947 */ /* 0x000fec0003800000 */
[----:B------:R-:W-:Y:S01]  /*10570*/  BPT.TRAP 0x1 ;  /* 0x000000040000795c */ /* 0x000fe20000300000 */
.L_x_1095:
[----:B------:R-:W-:Y:S01]  /*10580*/  SHF.R.S32.HI R9, RZ, 0x1f, R7 ;  /* 0x0000001fff097819 */ /* 0x000fe20000011407 */
[----:B------:R-:W-:Y:S01]  /*10590*/  ULDC.64 UR4, c[0x0][0x328] ;  /* 0x0000ca0000047ab9 */ /* 0x000fe20000000a00 */
[----:B------:R-:W-:-:S03]  /*105a0*/  R2UR UR6, R32 ;  /* 0x00000000200672ca */ /* 0x000fc600000e0000 */
[----:B------:R-:W-:-:S04]  /*105b0*/  IMAD R2, R9, UR4, RZ ;  /* 0x0000000409027c24 */ /* 0x000fc8000f8e02ff */
[C---:B------:R-:W-:Y:S02]  /*105c0*/  IMAD R5, R7.reuse, UR5, R2 ;  /* 0x0000000507057c24 */ /* 0x040fe4000f8e0202 */
[----:B------:R-:W-:Y:S01]  /*105d0*/  IMAD.WIDE.U32 R2, R7, UR4, RZ ;  /* 0x0000000407027c25 */ /* 0x000fe2000f8e00ff */
[----:B------:R-:W-:-:S03]  /*105e0*/  ULDC.64 UR4, c[0x0][0x338] ;  /* 0x0000ce0000047ab9 */ /* 0x000fc60000000a00 */
[----:B------:R-:W-:Y:S01]  /*105f0*/  IMAD.IADD R3, R3, 0x1, R5 ;  /* 0x0000000103037824 */ /* 0x000fe200078e0205 */
[----:B-----5:R-:W-:Y:S01]  /*10600*/  SHF.R.S32.HI R5, RZ, 0x1f, R6 ;  /* 0x0000001fff057819 */ /* 0x020fe20000011406 */
[----:B------:R-:W-:-:S04]  /*10610*/  IMAD.WIDE.U32 R2, R6, UR4, R2 ;  /* 0x0000000406027c25 */ /* 0x000fc8000f8e0002 */
[----:B------:R-:W-:-:S04]  /*10620*/  IMAD R11, R5, UR4, RZ ;  /* 0x00000004050b7c24 */ /* 0x000fc8000f8e02ff */
[----:B------:R-:W-:Y:S01]  /*10630*/  IMAD R11, R6, UR5, R11 ;  /* 0x00000005060b7c24 */ /* 0x000fe2000f8e020b */
[----:B------:R-:W-:-:S04]  /*10640*/  ULDC.64 UR4, c[0x0][0x330] ;  /* 0x0000cc0000047ab9 */ /* 0x000fc80000000a00 */
[----:B------:R-:W-:Y:S01]  /*10650*/  IADD3 R3, R3, R11, RZ ;  /* 0x0000000b03037210 */ /* 0x000fe20007ffe0ff */
[----:B------:R-:W-:Y:S01]  /*10660*/  IMAD.U32 R11, RZ, RZ, UR4 ;  /* 0x00000004ff0b7e24 */ /* 0x000fe2000f8e00ff */
[----:B------:R-:W-:-:S03]  /*10670*/  UIMAD UR4, UR6, UR4, URZ ;  /* 0x00000004060472a4 */ /* 0x000fc6000f8e023f */
[----:B------:R-:W-:Y:S01]  /*10680*/  IMAD.WIDE.U32 R2, R11, UR39, R2 ;  /* 0x000000270b027c25 */ /* 0x000fe2000f8e0002 */
[----:B------:R-:W-:Y:S01]  /*10690*/  UIMAD UR4, UR39, UR5, UR4 ;  /* 0x00000005270472a4 */ /* 0x000fe2000f8e0204 */
[----:B------:R-:W-:Y:S02]  /*106a0*/  ULDC.64 UR6, c[0x0][0x318] ;  /* 0x0000c60000067ab9 */ /* 0x000fe40000000a00 */
[----:B------:R-:W-:-:S03]  /*106b0*/  LEA R17, P0, R2, UR6, 0x1 ;  /* 0x0000000602117c11 */ /* 0x000fc6000f8008ff */
[----:B------:R-:W-:-:S05]  /*106c0*/  VIADD R3, R3, UR4 ;  /* 0x0000000403037c36 */ /* 0x000fca0008000000 */
[----:B------:R-:W-:Y:S01]  /*106d0*/  LEA.HI.X R18, R2, UR7, R3, 0x1, P0 ;  /* 0x0000000702127c11 */ /* 0x000fe200080f0c03 */
[----:B------:R-:W-:-:S05]  /*106e0*/  IMAD.MOV.U32 R2, RZ, RZ, 0x1 ;  /* 0x00000001ff027424 */ /* 0x000fca00078e00ff */
[----:B------:R-:W-:-:S04]  /*106f0*/  SHF.L.U32 R2, R2, 0x1f, RZ ;  /* 0x0000001f02027819 */ /* 0x000fc800000006ff */
[----:B------:R-:W0:Y:S02]  /*10700*/  SYNCS.PHASECHK.TRANS64.TRYWAIT P0, [UR45+0x30840], R2 ;  /* 0x03084002ff0075a7 */ /* 0x000e24000800016d */
[----:B0-----:R-:W-:Y:S05]  /*10710*/  @!P0 BRA `(.L_x_1096) ;  /* 0x0000002c00688947 */ /* 0x001fea0003800000 */
.L_x_1137:
[----:B------:R-:W-:Y:S01]  /*10720*/  ULDC.64 UR4, c[0x0][0x300] ;  /* 0x0000c00000047ab9 */ /* 0x000fe20000000a00 */
[----:B------:R-:W-:Y:S01]  /*10730*/  R2UR UR6, R32 ;  /* 0x00000000200672ca */ /* 0x000fe200000e0000 */
[----:B0-----:R-:W-:Y:S01]  /*10740*/  IMAD R2, R9, UR4, RZ ;  /* 0x0000000409027c24 */ /* 0x001fe2000f8e02ff */
[----:B------:R-:W-:Y:S01]  /*10750*/  SHF.R.U32.HI R28, RZ, 0x3, R8 ;  /* 0x00000003ff1c7819 */ /* 0x000fe20000011608 */
[----:B------:R-:W-:Y:S01]  /*10760*/  IMAD.SHL.U32 R30, R8, 0x8, RZ ;  /* 0x00000008081e7824 */ /* 0x000fe200078e00ff */
[C---:B------:R-:W-:Y:S01]  /*10770*/  LOP3.LUT P4, RZ, R16.reuse, 0x10, RZ, 0xc0, !PT ;  /* 0x0000001010ff7812 */ /* 0x040fe2000788c0ff */
[C---:B------:R-:W-:Y:S01]  /*10780*/  IMAD R9, R7.reuse, UR5, R2 ;  /* 0x0000000507097c24 */ /* 0x040fe2000f8e0202 */
[C---:B------:R-:W-:Y:S01]  /*10790*/  LOP3.LUT P3, RZ, R16.reuse, 0x8, RZ, 0xc0, !PT ;  /* 0x0000000810ff7812 */ /* 0x040fe2000786c0ff */
[----:B------:R-:W-:Y:S01]  /*107a0*/  IMAD.WIDE.U32 R2, R7, UR4, RZ ;  /* 0x0000000407027c25 */ /* 0x000fe2000f8e00ff */
[----:B------:R-:W-:Y:S01]  /*107b0*/  ULDC.64 UR4, c[0x0][0x310] ;  /* 0x0000c40000047ab9 */ /* 0x000fe20000000a00 */
[----:B------:R-:W-:-:S02]  /*107c0*/  LOP3.LUT P2, RZ, R16, 0x4, RZ, 0xc0, !PT ;  /* 0x0000000410ff7812 */ /* 0x000fc4000784c0ff */
[----:B------:R-:W-:Y:S01]  /*107d0*/  IMAD.IADD R3, R3, 0x1, R9 ;  /* 0x0000000103037824 */ /* 0x000fe200078e0209 */
[----:B------:R-:W-:Y:S01]  /*107e0*/  LOP3.LUT P1, RZ, R16, 0x2, RZ, 0xc0, !PT ;  /* 0x0000000210ff7812 */ /* 0x000fe2000782c0ff */
[----:B------:R-:W-:Y:S02]  /*107f0*/  IMAD R5, R5, UR4, RZ ;  /* 0x0000000405057c24 */ /* 0x000fe4000f8e02ff */
[----:B------:R-:W-:-:S04]  /*10800*/  IMAD.WIDE.U32 R2, R6, UR4, R2 ;  /* 0x0000000406027c25 */ /* 0x000fc8000f8e0002 */
        /* <DEDUP_REMOVED lines=8> */
[----:B------:R-:W-:Y:S01]  /*10890*/  IMAD.MOV.U32 R5, RZ, RZ, -0x40 ;  /* 0xffffffc0ff057424 */ /* 0x000fe200078e00ff */
[----:B------:R-:W-:Y:S02]  /*108a0*/  LEA R6, P0, R2, UR6, 0x1 ;  /* 0x0000000602067c11 */ /* 0x000fe4000f8008ff */
[----:B------:R-:W-:Y:S01]  /*108b0*/  VIADD R7, R3, UR4 ;  /* 0x0000000403077c36 */ /* 0x000fe20008000000 */
[----:B------:R-:W-:Y:S01]  /*108c0*/  LOP3.LUT R3, R4, 0x1c0, RZ, 0xc0, !PT ;  /* 0x000001c004037812 */ /* 0x000fe200078ec0ff */
[----:B------:R-:W-:Y:S01]  /*108d0*/  IMAD R0, R0, R5, UR47 ;  /* 0x0000002f00007e24 */ /* 0x000fe2000f8e0205 */
[----:B------:R-:W-:-:S02]  /*108e0*/  UMOV UR4, 0xffffffff ;  /* 0xffffffff00047882 */ /* 0x000fc40000000000 */
[----:B------:R-:W-:Y:S02]  /*108f0*/  LOP3.LUT R3, R3, 0x38, R4, 0xf8, !PT ;  /* 0x0000003803037812 */ /* 0x000fe400078ef804 */
[----:B------:R-:W-:Y:S02]  /*10900*/  IADD3 R0, -R28, R0, RZ ;  /* 0x000000001c007210 */ /* 0x000fe40007ffe1ff */
[----:B------:R-:W-:Y:S02]  /*10910*/  LOP3.LUT R3, R3, 0x38, R26, 0x78, !PT ;  /* 0x0000003803037812 */ /* 0x000fe400078e781a */
[----:B------:R-:W-:Y:S02]  /*10920*/  LEA.HI.X R7, R2, UR7, R7, 0x1, P0 ;  /* 0x0000000702077c11 */ /* 0x000fe400080f0c07 */
[----:B------:R-:W-:Y:S02]  /*10930*/  LOP3.LUT R30, R3, 0x200, R30, 0xf8, !PT ;  /* 0x00000200031e7812 */ /* 0x000fe400078ef81e */
[----:B------:R-:W-:Y:S01]  /*10940*/  ISETP.GE.AND P0, PT, R0, 0x1, PT ;  /* 0x000000010000780c */ /* 0x000fe20003f06270 */
[----:B------:R-:W-:-:S12]  /*10950*/  BRA.DIV UR4, `(.L_x_1097) ;  /* 0x0000002a04f07947 */ /* 0x000fd8000b800000 */
[----:B------:R-:W-:Y:S01]  /*10960*/  SHFL.IDX PT, R3, R7, RZ, 0x181f ;  /* 0x00181fff07037589 */ /* 0x000fe200000e0000 */
[----:B------:R-:W-:-:S03]  /*10970*/  @P0 LEA R9, R30, UR45, 0x1 ;  /* 0x0000002d1e090c11 */ /* 0x000fc6000f8e08ff */
[----:B------:R-:W0:Y:S04]  /*10980*/  SHFL.IDX PT, R2, R6, RZ, 0x181f ;  /* 0x00181fff06027589 */ /* 0x000e2800000e0000 */
[----:B------:R-:W-:Y:S04]  /*10990*/  SHFL.IDX PT, R5, R7, 0x1, 0x181f ;  /* 0x00381f0007057f89 */ /* 0x000fe800000e0000 */
        /* <DEDUP_REMOVED lines=24> */
.L_x_1147:
[----:B------:R-:W-:Y:S01]  /*10b20*/  ISETP.GE.AND P0, PT, R0, 0x31, PT ;  /* 0x000000310000780c */ /* 0x000fe20003f06270 */
[----:B-1----:R-:W-:Y:S02]  /*10b30*/  IMAD.MOV.U32 R2, RZ, RZ, R14 ;  /* 0x000000ffff027224 */ /* 0x002fe400078e000e */
[----:B--2---:R-:W-:-:S10]  /*10b40*/  IMAD.MOV.U32 R3, RZ, RZ, R4 ;  /* 0x000000ffff037224 */ /* 0x004fd400078e0004 */
[----:B------:R-:W-:Y:S01]  /*10b50*/  @P0 IMAD.WIDE.U32 R2, R25, 0x2, R2 ;  /* 0x0000000219020825 */ /* 0x000fe200078e0002 */
[----:B------:R-:W-:-:S05]  /*10b60*/  @P0 LEA R5, R30, UR45, 0x1 ;  /* 0x0000002d1e050c11 */ /* 0x000fca000f8e08ff */
[----:B------:R-:W-:Y:S01]  /*10b70*/  @!PT LDS RZ, [RZ] ;  /* 0x00000000fffff984 */ /* 0x000fe20000000800 */
[----:B------:R-:W-:Y:S01]  /*10b80*/  @!PT LDS RZ, [RZ] ;  /* 0x00000000fffff984 */ /* 0x000fe20000000800 */
[----:B------:R-:W-:Y:S01]  /*10b90*/  @!PT LDS RZ, [RZ] ;  /* 0x00000000fffff984 */ /* 0x000fe20000000800 */
[----:B------:R0:W-:Y:S04]  /*10ba0*/  @P0 LDGSTS.E.BYPASS.LTC128B.128 [R5+0x21c00], desc[UR60][R2.64], !P4 ;  /* 0x21c0000002050fae */ /* 0x0001e8000e101d7c */
[----:B------:R0:W-:Y:S04]  /*10bb0*/  @P0 LDGSTS.E.BYPASS.LTC128B.128 [R5+0x23c00], desc[UR60][R2.64+0x80], !P3 ;  /* 0x23c0008002050fae */ /* 0x0001e8000d901d7c */
[----:B------:R0:W-:Y:S04]  /*10bc0*/  @P0 LDGSTS.E.BYPASS.LTC128B.128 [R5+0x25c00], desc[UR60][R2.64+0x100], !P2 ;  /* 0x25c0010002050fae */ /* 0x0001e8000d101d7c */
[----:B------:R0:W-:Y:S01]  /*10bd0*/  @P0 LDGSTS.E.BYPASS.LTC128B.128 [R5+0x27c00], desc[UR60][R2.64+0x180], !P1 ;  /* 0x27c0018002050fae */ /* 0x0001e2000c901d7c */
[----:B------:R-:W-:Y:S01]  /*10be0*/  NOP ;  /* 0x0000000000007918 */ /* 0x000fe20000000000 */
[----:B------:R-:W-:Y:S02]  /*10bf0*/  SYNCS.ARRIVE.TRANS64.RED.A0T1 RZ, [UR45+0x30830], RZ ;  /* 0x030830ffffff79a7 */ /* 0x000fe4000820042d */
[----:B------:R-:W-:Y:S01]  /*10c00*/  ARRIVES.LDGSTSBAR.64.TRANSCNT [UR45+0x30830] ;  /* 0x03083000ff0079b0 */ /* 0x000fe20008000aad */
[----:B------:R-:W-:Y:S01]  /*10c10*/  NOP ;  /* 0x0000000000007918 */ /* 0x000fe20000000000 */
[----:B------:R-:W-:-:S13]  /*10c20*/  LOP3.LUT P1, RZ, R16, 0x20, RZ, 0xc0, !PT ;  /* 0x0000002010ff7812 */ /* 0x000fda000782c0ff */
[----:B0-----:R-:W-:Y:S05]  /*10c30*/  @!P1 BRA `(.L_x_1098) ;  /* 0x0000000000049947 */ /* 0x001fea0003800000 */
[----:B------:R-:W-:Y:S01]  /*10c40*/  BPT.TRAP 0x1 ;  /* 0x000000040000795c */ /* 0x000fe20000300000 */
.L_x_1098:
        /* <DEDUP_REMOVED lines=30> */
.L_x_1099:
[----:B------:R-:W-:Y:S01]  /*10e30*/  UISETP.NE.AND UP0, UPT, UR48, URZ, UPT ;  /* 0x0000003f3000728c */ /* 0x000fe2000bf05270 */
[----:B------:R-:W-:Y:S01]  /*10e40*/  VIADD R0, R37, UR40 ;  /* 0x0000002825007c36 */ /* 0x000fe20008000000 */
[----:B------:R-:W0:Y:S01]  /*10e50*/  LDC R7, c[0x0][0x448] ;  /* 0x00011200ff077b82 */ /* 0x000e220000000800 */
[----:B------:R-:W-:Y:S01]  /*10e60*/  MOV R4, UR36 ;  /* 0x0000002400047c02 */ /* 0x000fe20008000f00 */
[----:B------:R-:W-:Y:S02]  /*10e70*/  IMAD.U32 R3, RZ, RZ, UR46 ;  /* 0x0000002eff037e24 */ /* 0x000fe4000f8e00ff */
[----:B------:R-:W-:Y:S01]  /*10e80*/  PLOP3.LUT P0, PT, PT, PT, UP0, 0x80, 0x0 ;  /* 0x000000000000781c */ /* 0x000fe20003f0f008 */
[----:B------:R-:W-:Y:S02]  /*10e90*/  IMAD.MOV.U32 R9, RZ, RZ, R0 ;  /* 0x000000ffff097224 */ /* 0x000fe400078e0000 */
[----:B------:R-:W-:Y:S02]  /*10ea0*/  IMAD.U32 R5, RZ, RZ, UR37 ;  /* 0x00000025ff057e24 */ /* 0x000fe4000f8e00ff */
[----:B------:R-:W-:-:S08]  /*10eb0*/  @UP0 ULDC UR4, c[0x0][0x44c] ;  /* 0x0001130000040ab9 */ /* 0x000fd00000000800 */
[----:B------:R-:W-:Y:S01]  /*10ec0*/  @P0 IMAD.HI.U32 R2, R0, UR4, RZ ;  /* 0x0000000400020c27 */ /* 0x000fe2000f8e00ff */
[----:B------:R-:W-:Y:S01]  /*10ed0*/  PLOP3.LUT P0, PT, PT, PT, UP0, 0x80, 0x0 ;  /* 0x000000000000781c */ /* 0x000fe20003f0f008 */
[----:B------:R-:W-:-:S12]  /*10ee0*/  @UP0 ULDC UR4, c[0x0][0x450] ;  /* 0x0001140000040ab9 */ /* 0x000fd80000000800 */
[----:B------:R-:W-:Y:S01]  /*10ef0*/  @P0 SHF.R.U32.HI R9, RZ, UR4, R2 ;  /* 0x00000004ff090c19 */ /* 0x000fe20008011602 */
[----:B------:R-:W-:Y:S01]  /*10f00*/  ULDC.64 UR4, c[0x0][0x2e0] ;  /* 0x0000b80000047ab9 */ /* 0x000fe20000000a00 */
[----:B------:R-:W-:Y:S02]  /*10f10*/  IMAD.MOV.U32 R2, RZ, RZ, R4 ;  /* 0x000000ffff027224 */ /* 0x000fe400078e0004 */
[----:B------:R-:W-:Y:S02]  /*10f20*/  IMAD R26, R26, UR4, RZ ;  /* 0x000000041a1a7c24 */ /* 0x000fe4000f8e02ff */
[----:B------:R-:W-:-:S04]  /*10f30*/  IMAD.WIDE.U32 R2, R23, UR4, R2 ;  /* 0x0000000417027c25 */ /* 0x000fc8000f8e0002 */
[----:B------:R-:W-:Y:S01]  /*10f40*/  IMAD R5, R23, UR5, R26 ;  /* 0x0000000517057c24 */ /* 0x000fe2000f8e021a */
[----:B------:R-:W-:-:S03]  /*10f50*/  ULDC.64 UR4, c[0x0][0x2d0] ;  /* 0x0000b40000047ab9 */ /* 0x000fc60000000a00 */
[----:B------:R-:W-:Y:S02]  /*10f60*/  IMAD.IADD R3, R3, 0x1, R5 ;  /* 0x0000000103037824 */ /* 0x000fe400078e0205 */
[----:B------:R-:W-:Y:S02]  /*10f70*/  IMAD.MOV R5, RZ, RZ, -R9 ;  /* 0x000000ffff057224 */ /* 0x000fe400078e0a09 */
[----:B------:R-:W-:-:S04]  /*10f80*/  IMAD.WIDE.U32 R2, R9, UR4, R2 ;  /* 0x0000000409027c25 */ /* 0x000fc8000f8e0002 */
[----:B0-----:R-:W-:Y:S01]  /*10f90*/  IMAD R5, R7, R5, R0 ;  /* 0x0000000507057224 */ /* 0x001fe200078e0200 */
[----:B------:R-:W-:-:S05]  /*10fa0*/  SHF.R.S32.HI R0, RZ, 0x1f, R9 ;  /* 0x0000001fff007819 */ /* 0x000fca0000011409 */
[----:B------:R-:W-:-:S04]  /*10fb0*/  IMAD R0, R0, UR4, RZ ;  /* 0x0000000400007c24 */ /* 0x000fc8000f8e02ff */
[----:B------:R-:W-:Y:S01]  /*10fc0*/  IMAD R9, R9, UR5, R0 ;  /* 0x0000000509097c24 */ /* 0x000fe2000f8e0200 */
[----:B------:R-:W-:Y:S01]  /*10fd0*/  SHF.R.S32.HI R0, RZ, 0x1f, R5 ;  /* 0x0000001fff007819 */ /* 0x000fe20000011405 */
[----:B------:R-:W-:-:S03]  /*10fe0*/  ULDC.64 UR4, c[0x0][0x2c8] ;  /* 0x0000b20000047ab9 */ /* 0x000fc60000000a00 */
[----:B------:R-:W-:Y:S01]  /*10ff0*/  IADD3 R3, R3, R9, RZ ;  /* 0x0000000903037210 */ /* 0x000fe20007ffe0ff */
[----:B------:R-:W-:-:S04]  /*11000*/  IMAD R0, R0, UR4, RZ ;  /* 0x0000000400007c24 */ /* 0x000fc8000f8e02ff */
[C---:B------:R-:W-:Y:S02]  /*11010*/  IMAD R9, R5.reuse, UR5, R0 ;  /* 0x0000000505097c24 */ /* 0x040fe4000f8e0200 */
[----:B------:R-:W-:Y:S01]  /*11020*/  IMAD.WIDE.U32 R2, R5, UR4, R2 ;  /* 0x0000000405027c25 */ /* 0x000fe2000f8e0002 */
[----:B------:R-:W-:-:S03]  /*11030*/  ULDC.64 UR4, c[0x0][0x280] ;  /* 0x0000a00000047ab9 */ /* 0x000fc60000000a00 */
[----:B------:R-:W-:Y:S01]  /*11040*/  IMAD.IADD R3, R3, 0x1, R9 ;  /* 0x0000000103037824 */ /* 0x000fe200078e0209 */
[C---:B------:R-:W-:Y:S01]  /*11050*/  LEA R0, P0, R2.reuse, UR4, 0x1 ;  /* 0x0000000402007c11 */ /* 0x040fe2000f8008ff */
[----:B------:R-:W-:Y:S02]  /*11060*/  ULDC UR4, c[0x0][0x2b8] ;  /* 0x0000ae0000047ab9 */ /* 0x000fe40000000800 */
[----:B------:R-:W-:Y:S02]  /*11070*/  ISETP.GE.AND P4, PT, R25, UR4, PT ;  /* 0x0000000419007c0c */ /* 0x000fe4000bf86270 */
[----:B------:R-:W-:Y:S01]  /*11080*/  LEA.HI.X R6, R2, UR5, R3, 0x1, P0 ;  /* 0x0000000502067c11 */ /* 0x000fe200080f0c03 */
[----:B------:R-:W-:Y:S01]  /*11090*/  UMOV UR5, 0xffffffff ;  /* 0xffffffff00057882 */ /* 0x000fe20000000000 */
[----:B------:R-:W-:Y:S02]  /*110a0*/  ISETP.GE.AND P3, PT, R36, UR4, PT ;  /* 0x0000000424007c0c */ /* 0x000fe4000bf66270 */
[----:B------:R-:W-:-:S02]  /*110b0*/  ISETP.GE.AND P2, PT, R35, UR4, PT ;  /* 0x0000000423007c0c */ /* 0x000fc4000bf46270 */
[----:B------:R-:W-:Y:S01]  /*110c0*/  ISETP.GE.AND P1, PT, R34, UR4, PT ;  /* 0x0000000422007c0c */ /* 0x000fe2000bf26270 */
[----:B------:R-:W-:-:S12]  /*110d0*/  BRA.DIV UR5, `(.L_x_1100) ;  /* 0x0000002a05507947 */ /* 0x000fd8000b800000 */
[----:B------:R-:W-:Y:S01]  /*110e0*/  SHFL.IDX PT, R3, R6, RZ, 0x181f ;  /* 0x00181fff06037589 */ /* 0x000fe200000e0000 */
[----:B------:R-:W-:Y:S01]  /*110f0*/  ULDC UR4, c[0x0][0x288] ;  /* 0x0000a20000047ab9 */ /* 0x000fe20000000800 */
[----:B------:R-:W-:Y:S02]  /*11100*/  VIADD R8, R28, UR40 ;  /* 0x000000281c087c36 */ /* 0x000fe40008000000 */
        /* <DEDUP_REMOVED lines=13> */
[----:B------:R-:W-:Y:S01]  /*111e0*/  ISETP.GE.AND P0, PT, R10, R7, PT ;  /* 0x000000070a00720c */ /* 0x000fe20003f06270 */
[----:B------:R-:W-:-:S02]  /*111f0*/  VIADD R10, R8, 0x20 ;  /* 0x00000020080a7836 */ /* 0x000fc40000000000 */
[----:B0-----:R-:W-:Y:S10]  /*11200*/  SHFL.IDX PT, R3, R6, 0x2, 0x181f ;  /* 0x00581f0006037f89 */ /* 0x001ff400000e0000 */
[----:B-1----:R-:W-:Y:S01]  /*11210*/  @!P0 IMAD.WIDE.U32 R4, R25, 0x2, R4 ;  /* 0x0000000219048825 */ /* 0x002fe200078e0004 */
[----:B------:R-:W-:Y:S01]  /*11220*/  @!P0 LEA R21, R30, UR45, 0x1 ;  /* 0x0000002d1e158c11 */ /* 0x000fe2000f8e08ff */
[----:B------:R-:W0:Y:S04]  /*11230*/  SHFL.IDX PT, R2, R0, 0x2, 0x181f ;  /* 0x00581f0000027f89 */ /* 0x000e2800000e0000 */
[----:B------:R-:W-:Y:S04]  /*11240*/  @!P0 LDGSTS.E.BYPASS.LTC128B.128 [R21+0x10c00], desc[UR60][R4.64], !P4 ;  /* 0x10c0000004158fae */ /* 0x000fe8000e101d7c */
[----:B------:R-:W-:Y:S04]  /*11250*/  @!P0 LDGSTS.E.BYPASS.LTC128B.128 [R21+0x14c00], desc[UR60][R4.64+0x80], !P3 ;  /* 0x14c0008004158fae */ /* 0x000fe8000d901d7c */
[----:B------:R-:W-:Y:S04]  /*11260*/  @!P0 LDGSTS.E.BYPASS.LTC128B.128 [R21+0x18c00], desc[UR60][R4.64+0x100], !P2 ;  /* 0x18c0010004158fae */ /* 0x000fe8000d101d7c */
[----:B------:R1:W-:Y:S01]  /*11270*/  @!P0 LDGSTS.E.BYPASS.LTC128B.128 [R21+0x1cc00], desc[UR60][R4.64+0x180], !P1 ;  /* 0x1cc0018004158fae */ /* 0x0003e2000c901d7c */
[----:B------:R-:W-:-:S02]  /*11280*/  ISETP.GE.AND P0, PT, R10, R7, PT ;  /* 0x000000070a00720c */ /* 0x000fc40003f06270 */
[----:B------:R-:W-:Y:S01]  /*11290*/  IADD3 R10, R8, 0x30, RZ ;  /* 0x00000030080a7810 */ /* 0x000fe20007ffe0ff */
        /* <DEDUP_REMOVED lines=46> */
.L_x_1164:
[----:B------:R-:W-:Y:S01]  /*11580*/  VIADD R8, R8, 0x70 ;  /* 0x0000007008087836 */ /* 0x000fe20000000000 */
[----:B------:R-:W-:Y:S01]  /*11590*/  BSSY B0, `(.L_x_1101) ;  /* 0x000000e000007945 */ /* 0x000fe20003800000 */
[----:B-1----:R-:W-:Y:S01]  /*115a0*/  MOV R2, R14 ;  /* 0x0000000e00027202 */ /* 0x002fe20000000f00 */
[----:B------:R-:W-:Y:S02]  /*115b0*/  IMAD.MOV.U32 R3, RZ, RZ, R6 ;  /* 0x000000ffff037224 */ /* 0x000fe400078e0006 */
[----:B------:R-:W-:-:S13]  /*115c0*/  ISETP.GE.AND P0, PT, R8, R7, PT ;  /* 0x000000070800720c */ /* 0x000fda0003f06270 */
[----:B------:R-:W-:Y:S05]  /*115d0*/  @P0 BRA `(.L_x_1102) ;  /* 0x0000000000240947 */ /* 0x000fea0003800000 */
[----:B------:R-:W-:Y:S01]  /*115e0*/  IMAD.WIDE.U32 R2, R25, 0x2, R2 ;  /* 0x0000000219027825 */ /* 0x000fe200078e0002 */
        /* <DEDUP_REMOVED lines=8> */
.L_x_1102:
[----:B------:R-:W-:Y:S05]  /*11670*/  BSYNC B0 ;  /* 0x0000000000007941 */ /* 0x000fea0003800000 */
.L_x_1101:
[----:B------:R-:W-:Y:S01]  /*11680*/  NOP ;  /* 0x0000000000007918 */ /* 0x000fe20000000000 */
[----:B------:R-:W-:Y:S01]  /*11690*/  SYNCS.ARRIVE.TRANS64.RED.A0T1 RZ, [UR45+0x30800], RZ ;  /* 0x030800ffffff79a7 */ /* 0x000fe2000820042d */
[----:B------:R-:W-:Y:S01]  /*116a0*/  IMAD.MOV.U32 R0, RZ, RZ, 0x1 ;  /* 0x00000001ff007424 */ /* 0x000fe200078e00ff */
[----:B------:R-:W-:Y:S01]  /*116b0*/  ARRIVES.LDGSTSBAR.64.TRANSCNT [UR45+0x30800] ;  /* 0x03080000ff0079b0 */ /* 0x000fe20008000aad */
[----:B------:R-:W-:Y:S02]  /*116c0*/  VIADD R19, R19, 0xfffffffe ;  /* 0xfffffffe13137836 */ /* 0x000fe40000000000 */
[----:B------:R-:W-:Y:S01]  /*116d0*/  IMAD.MOV.U32 R23, RZ, RZ, 0x1 ;  /* 0x00000001ff177424 */ /* 0x000fe200078e00ff */
[----:B------:R-:W-:Y:S01]  /*116e0*/  SHF.L.U32 R0, R0, 0x1f, RZ ;  /* 0x0000001f00007819 */ /* 0x000fe200000006ff */
[----:B------:R-:W-:Y:S01]  /*116f0*/  NOP ;  /* 0x0000000000007918 */ /* 0x000fe20000000000 */
[----:B------:R-:W-:Y:S02]  /*11700*/  SYNCS.ARRIVE.TRANS64.A1T0 RZ, [UR45+0x30800], RZ ;  /* 0x030800ffffff79a7 */ /* 0x000fe4000810002d */
[----:B------:R-:W1:Y:S02]  /*11710*/  SYNCS.PHASECHK.TRANS64.TRYWAIT P0, [UR45+0x30820], R0 ;  /* 0x03082000ff0075a7 */ /* 0x000e64000800016d */
[----:B-1----:R-:W-:Y:S05]  /*11720*/  @!P0 BRA `(.L_x_1103) ;  /* 0x0000002c00608947 */ /* 0x002fea0003800000 */
.L_x_1165:
[----:B------:R-:W-:Y:S02]  /*11730*/  ISETP.GE.AND P0, PT, R19, UR49, PT ;  /* 0x0000003113007c0c */ /* 0x000fe4000bf06270 */
[----:B------:R-:W-:-:S11]  /*11740*/  MOV R20, RZ ;  /* 0x000000ff00147202 */ /* 0x000fd60000000f00 */
[----:B------:R-:W-:Y:S05]  /*11750*/  @!P0 BRA `(.L_x_1104) ;  /* 0x0000001000088947 */ /* 0x000fea0003800000 */
[----:B0-----:R-:W0:Y:S01]  /*11760*/  S2R R2, SR_TID.X ;  /* 0x0000000000027919 */ /* 0x001e220000002100 */
[----:B------:R-:W-:Y:S01]  /*11770*/  UIADD3 UR4, UR44, 0x1, URZ ;  /* 0x000000012c047890 */ /* 0x000fe2000fffe03f */
[----:B------:R-:W-:Y:S01]  /*11780*/  LOP3.LUT R3, RZ, UR42, RZ, 0x33, !PT ;  /* 0x0000002aff037c12 */ /* 0x000fe2000f8e33ff */
[----:B------:R-:W-:Y:S01]  /*11790*/  BSSY B0, `(.L_x_1104) ;  /* 0x00000fe000007945 */ /* 0x000fe20003800000 */
[----:B------:R-:W-:Y:S01]  /*117a0*/  LOP3.LUT R5, RZ, UR41, RZ, 0x33, !PT ;  /* 0x00000029ff057c12 */ /* 0x000fe2000f8e33ff */
[----:B------:R-:W-:Y:S01]  /*117b0*/  UIMAD UR4, UR4, UR38, URZ ;  /* 0x00000026040472a4 */ /* 0x000fe2000f8e023f */
[----:B------:R-:W-:-:S05]  /*117c0*/  MOV R19, RZ ;  /* 0x000000ff00137202 */ /* 0x000fca0000000f00 */
[----:B------:R-:W-:Y:S01]  /*117d0*/  LOP3.LUT R0, RZ, UR4, RZ, 0x33, !PT ;  /* 0x00000004ff007c12 */ /* 0x000fe2000f8e33ff */
[----:B------:R-:W-:Y:S02]  /*117e0*/  ULDC UR4, c[0x0][0x2f4] ;  /* 0x0000bd0000047ab9 */ /* 0x000fe40000000800 */
[----:B------:R-:W-:Y:S02]  /*117f0*/  ISETP.GE.AND P4, PT, R25, UR4, PT ;  /* 0x0000000419007c0c */ /* 0x000fe4000bf86270 */
[----:B------:R-:W-:Y:S02]  /*11800*/  VIADDMNMX R0, R0, -UR43, R3, !PT ;  /* 0x8000002b00007c46 */ /* 0x000fe4000f800103 */
[----:B------:R-:W-:Y:S02]  /*11810*/  ISETP.GE.AND P3, PT, R36, UR4, PT ;  /* 0x0000000424007c0c */ /* 0x000fe4000bf66270 */
[----:B------:R-:W-:Y:S02]  /*11820*/  VIMNMX R0, R0, R5, !PT ;  /* 0x0000000500007248 */ /* 0x000fe40007fe0100 */
[----:B------:R-:W-:-:S02]  /*11830*/  ISETP.GE.AND P2, PT, R35, UR4, PT ;  /* 0x0000000423007c0c */ /* 0x000fc4000bf46270 */
[----:B------:R-:W-:Y:S02]  /*11840*/  IADD3 R27, -R0, -0x2, RZ ;  /* 0xfffffffe001b7810 */ /* 0x000fe40007ffe1ff */
        /* <DEDUP_REMOVED lines=9> */
[----:B------:R-:W-:-:S02]  /*118e0*/  IMAD.MOV.U32 R22, RZ, RZ, 0x1 ;  /* 0x00000001ff167424 */ /* 0x000fc400078e00ff */
[----:B------:R-:W-:-:S07]  /*118f0*/  VIADD R0, R3, 0x80 ;  /* 0x0000008003007836 */ /* 0x000fce0000000000 */
.L_x_1117:
[----:B------:R-:W2:Y:S01]  /*11900*/  LDL R8, [R1] ;  /* 0x0000000001087983 */ /* 0x000ea20000100800 */
[----:B------:R-:W0:Y:S01]  /*11910*/  LDC R2, c[0x0][0x430] ;  /* 0x00010c00ff027b82 */ /* 0x000e220000000800 */
[----:B------:R-:W-:Y:S01]  /*11920*/  ISETP.GT.U32.AND P6, PT, R37, 0x3f, PT ;  /* 0x0000003f2500780c */ /* 0x000fe20003fc4070 */
[----:B------:R-:W-:-:S12]  /*11930*/  IMAD.MOV.U32 R9, RZ, RZ, R10 ;  /* 0x000000ffff097224 */ /* 0x000fd800078e000a */
[----:B------:R-:W2:Y:S01]  /*11940*/  @!P6 LDC.64 R6, c[0x0][0x428] ;  /* 0x00010a00ff06eb82 */ /* 0x000ea20000000a00 */
[----:B0-----:R-:W-:-:S13]  /*11950*/  ISETP.NE.AND P0, PT, R2, 0x1, PT ;  /* 0x000000010200780c */ /* 0x001fda0003f05270 */
[----:B------:R-:W0:Y:S08]  /*11960*/  @P0 LDC R3, c[0x0][0x434] ;  /* 0x00010d00ff030b82 */ /* 0x000e300000000800 */
[----:B-1----:R-:W1:Y:S01]  /*11970*/  @P0 LDC R5, c[0x0][0x438] ;  /* 0x00010e00ff050b82 */ /* 0x002e620000000800 */
[----:B0-----:R-:W-:-:S05]  /*11980*/  @P0 IMAD.HI.U32 R2, R10, R3, RZ ;  /* 0x000000030a020227 */ /* 0x001fca00078e00ff */
[----:B-1----:R-:W-:Y:S02]  /*11990*/  @P0 SHF.R.U32.HI R9, RZ, R5, R2 ;  /* 0x00000005ff090219 */ /* 0x002fe40000011602 */
[----:B------:R-:W0:Y:S02]  /*119a0*/  @!P6 LDC.64 R4, c[0x0][0x418] ;  /* 0x00010600ff04eb82 */ /* 0x000e240000000a00 */
[----:B------:R-:W-:Y:S01]  /*119b0*/  @!P6 SHF.R.S32.HI R3, RZ, 0x1f, R9 ;  /* 0x0000001fff03e819 */ /* 0x000fe20000011409 */
[----:B--2---:R-:W-:-:S04]  /*119c0*/  @!P6 IMAD R2, R8, R6, RZ ;  /* 0x000000060802e224 */ /* 0x004fc800078e02ff */
[----:B------:R-:W-:Y:S02]  /*119d0*/  @!P6 IMAD R7, R33, R7, R2 ;  /* 0x000000072107e224 */ /* 0x000fe400078e0202 */
[----:B------:R-:W-:-:S04]  /*119e0*/  @!P6 IMAD.MOV.U32 R2, RZ, RZ, R9 ;  /* 0x000000ffff02e224 */ /* 0x000fc800078e0009 */
[----:B------:R-:W-:-:S04]  /*119f0*/  @!P6 IMAD.WIDE.U32 R2, R33, R6, R2 ;  /* 0x000000062102e225 */ /* 0x000fc800078e0002 */
[----:B------:R-:W-:Y:S01]  /*11a00*/  @!P6 IMAD.IADD R3, R7, 0x1, R3 ;  /* 0x000000010703e824 */ /* 0x000fe200078e0203 */
[----:B0-----:R-:W-:Y:S01]  /*11a10*/  @!P6 LEA R4, P0, R2, R4, 0x2 ;  /* 0x000000040204e211 */ /* 0x001fe200078010ff */
[----:B------:R-:W-:-:S03]  /*11a20*/  IMAD.MOV.U32 R6, RZ, RZ, RZ ;  /* 0x000000ffff067224 */ /* 0x000fc600078e00ff */
[----:B------:R-:W-:-:S05]  /*11a30*/  @!P6 LEA.HI.X R5, R2, R5, R3, 0x2, P0 ;  /* 0x000000050205e211 */ /* 0x000fca00000f1403 */
[----:B------:R0:W5:Y:S01]  /*11a40*/  @!P6 LDG.E R6, desc[UR60][R4.64] ;  /* 0x0000003c0406e981 */ /* 0x000162000c1e1900 */
[----:B------:R-:W-:Y:S02]  /*11a50*/  LOP3.LUT P5, RZ, R16, 0x20, RZ, 0xc0, !PT ;  /* 0x0000002010ff7812 */ /* 0x000fe400078ac0ff */
[----:B------:R-:W-:-:S04]  /*11a60*/  IADD3 R20, R19, 0x1, RZ ;  /* 0x0000000113147810 */ /* 0x000fc80007ffe0ff */
[----:B------:R-:W-:-:S04]  /*11a70*/  ISETP.NE.AND P0, PT, R20, 0x2, PT ;  /* 0x000000021400780c */ /* 0x000fc80003f05270 */
[----:B------:R-:W-:Y:S02]  /*11a80*/  SEL R23, RZ, 0x1, P0 ;  /* 0x00000001ff177807 */ /* 0x000fe40000000000 */
[----:B------:R-:W-:Y:S02]  /*11a90*/  SEL R20, R20, RZ, P0 ;  /* 0x000000ff14147207 */ /* 0x000fe40000000000 */
[----:B------:R-:W-:Y:S01]  /*11aa0*/  LOP3.LUT R23, R22, R23, RZ, 0x3c, !PT ;  /* 0x0000001716177212 */ /* 0x000fe200078e3cff */
[----:B0-----:R-:W-:Y:S06]  /*11ab0*/  @!P5 BRA `(.L_x_1105) ;  /* 0x000000000004d947 */ /* 0x001fec0003800000 */
[----:B------:R-:W-:Y:S01]  /*11ac0*/  BPT.TRAP 0x1 ;  /* 0x000000040000795c */ /* 0x000fe20000300000 */
.L_x_1105:
[----:B------:R-:W-:Y:S01]  /*11ad0*/  LEA R21, R20, UR45, 0x3 ;  /* 0x0000002d14157c11 */ /* 0x000fe2000f8e18ff */
[----:B------:R-:W-:Y:S01]  /*11ae0*/  BSSY B1, `(.L_x_1106) ;  /* 0x0000004000017945 */ /* 0x000fe20003800000 */
[----:B------:R-:W-:-:S04]  /*11af0*/  SHF.L.U32 R2, R23, 0x1f, RZ ;  /* 0x0000001f17027819 */ /* 0x000fc800000006ff */
[----:B------:R-:W0:Y:S02]  /*11b00*/  SYNCS.PHASECHK.TRANS64.TRYWAIT P0, [R21+URZ+0x30840], R2 ;  /* 0x03084002150075a7 */ /* 0x000e24000800017f */
[----:B0-----:R-:W-:Y:S05]  /*11b10*/  @!P0 BRA `(.L_x_1107) ;  /* 0x00000028007c8947 */ /* 0x001fea0003800000 */
.L_x_1166:
[----:B------:R-:W-:Y:S05]  /*11b20*/  BSYNC B1 ;  /* 0x0000000000017941 */ /* 0x000fea0003800000 */
.L_x_1106:
        /* <DEDUP_REMOVED lines=9> */
[----:B0-----:R-:W-:-:S04]  /*11bc0*/  IMAD R2, R24, UR4, RZ ;  /* 0x0000000418027c24 */ /* 0x001fc8000f8e02ff */
[C---:B------:R-:W-:Y:S02]  /*11bd0*/  IMAD R5, R7.reuse, UR5, R2 ;  /* 0x0000000507057c24 */ /* 0x040fe4000f8e0202 */
        /* <DEDUP_REMOVED lines=20> */
[----:B------:R-:W-:Y:S02]  /*11d20*/  LOP3.LUT R16, R16, 0xfffff7ff, RZ, 0xc0, !PT ;  /* 0xfffff7ff10107812 */ /* 0x000fe400078ec0ff */
[----:B------:R-:W1:Y:S01]  /*11d30*/  SHFL.IDX PT, R3, R31, RZ, 0x181f ;  /* 0x00181fff1f037589 */ /* 0x000e6200000e0000 */
[----:B------:R-:W-:Y:S02]  /*11d40*/  LEA R29, R29, UR45, 0x1 ;  /* 0x0000002d1d1d7c11 */ /* 0x000fe4000f8e08ff */
[----:B------:R-:W-:Y:S01]  /*11d50*/  @P1 LOP3.LUT R16, R16, 0x800, RZ, 0xfc, !PT ;  /* 0x0000080010101812 */ /* 0x000fe200078efcff */
[----:B------:R-:W2:Y:S03]  /*11d60*/  SHFL.IDX PT, R2, R28, 0x1, 0x181f ;  /* 0x00381f001c027f89 */ /* 0x000ea600000e0000 */
[----:B------:R-:W-:-:S02]  /*11d70*/  LOP3.LUT P1, RZ, R16, 0x10, RZ, 0xc0, !PT ;  /* 0x0000001010ff7812 */ /* 0x000fc4000782c0ff */
[----:B------:R-:W-:Y:S02]  /*11d80*/  LOP3.LUT P6, RZ, R16, 0x4, RZ, 0xc0, !PT ;  /* 0x0000000410ff7812 */ /* 0x000fe400078cc0ff */
[-C--:B0-----:R-:W-:Y:S02]  /*11d90*/  IADD3 R8, P0, R14, R11.reuse, RZ ;  /* 0x0000000b0e087210 */ /* 0x081fe40007f1e0ff */
[----:B------:R-:W-:Y:S03]  /*11da0*/  SHFL.IDX PT, R14, R28, 0x3, 0x181f ;  /* 0x00781f001c0e7f89 */ /* 0x000fe600000e0000 */
[----:B-1----:R-:W-:Y:S02]  /*11db0*/  IMAD.X R9, RZ, RZ, R3, P0 ;  /* 0x000000ffff097224 */ /* 0x002fe400000e0603 */
[----:B------:R-:W0:Y:S01]  /*11dc0*/  SHFL.IDX PT, R3, R31, 0x1, 0x181f ;  /* 0x00381f001f037f89 */ /* 0x000e2200000e0000 */
[----:B--2---:R-:W-:-:S03]  /*11dd0*/  IADD3 R4, P0, R2, R11, RZ ;  /* 0x0000000b02047210 */ /* 0x004fc60007f1e0ff */
[----:B------:R-:W1:Y:S04]  /*11de0*/  SHFL.IDX PT, R2, R28, 0x2, 0x181f ;  /* 0x00581f001c027f89 */ /* 0x000e6800000e0000 */
[----:B------:R2:W-:Y:S01]  /*11df0*/  LDGSTS.E.BYPASS.LTC128B.128 [R29+0x20400], desc[UR60][R8.64], !P1 ;  /* 0x20400000081d7fae */ /* 0x0005e2000c901d7c */
[----:B0-----:R-:W-:-:S03]  /*11e00*/  IMAD.X R5, RZ, RZ, R3, P0 ;  /* 0x000000ffff057224 */ /* 0x001fc600000e0603 */
[----:B------:R-:W0:Y:S01]  /*11e10*/  SHFL.IDX PT, R3, R31, 0x2, 0x181f ;  /* 0x00581f001f037f89 */ /* 0x000e2200000e0000 */
[----:B-1----:R-:W-:-:S03]  /*11e20*/  IADD3 R2, P0, R2, R11, RZ ;  /* 0x0000000b02027210 */ /* 0x002fc60007f1e0ff */
[----:B------:R-:W1:Y:S01]  /*11e30*/  SHFL.IDX PT, R31, R31, 0x3, 0x181f ;  /* 0x00781f001f1f7f89 */ /* 0x000e6200000e0000 */
[----:B0-----:R-:W-:Y:S02]  /*11e40*/  IADD3.X R3, RZ, R3, RZ, P0, !PT ;  /* 0x00000003ff037210 */ /* 0x001fe400007fe4ff */
        /* <DEDUP_REMOVED lines=11> */
[----:B------:R2:W-:Y:S04]  /*11f00*/  LDGSTS.E.BYPASS.LTC128B.128 [R29+0x25400], desc[UR60][R2.64+0x100], !P6 ;  /* 0x25400100021d7fae */ /* 0x0005e8000f101d7c */
[----:B-1----:R2:W-:Y:S02]  /*11f10*/  LDGSTS.E.BYPASS.LTC128B.128 [R29+0x27400], desc[UR60][R2.64+0x180], !P5 ;  /* 0x27400180021d7fae */ /* 0x0025e4000e901d7c */
.L_x_1176:
[----:B--2---:R-:W-:Y:S01]  /*11f20*/  IMAD.SHL.U32 R2, R25, 0x2, RZ ;  /* 0x0000000219027824 */ /* 0x004fe200078e00ff */
[----:B------:R-:W-:Y:S02]  /*11f30*/  P2R R4, PR, RZ, 0x2 ;  /* 0x00000002ff047803 */ /* 0x000fe40000000000 */
        /* <DEDUP_REMOVED lines=15> */
.L_x_1109:
        /* <DEDUP_REMOVED lines=10> */
.L_x_1110:
[----:B------:R1:W-:Y:S01]  /*120d0*/  SYNCS.ARRIVE.TRANS64.A1T0 RZ, [R21+URZ+0x30830], RZ ;  /* 0x030830ff15ff79a7 */ /* 0x0003e2000810003f */
[----:B------:R-:W-:Y:S05]  /*120e0*/  @!P6 BRA `(.L_x_1111) ;  /* 0x000000000004e947 */ /* 0x000fea0003800000 */
[----:B------:R-:W-:Y:S01]  /*120f0*/  BPT.TRAP 0x1 ;  /* 0x000000040000795c */ /* 0x000fe20000300000 */
.L_x_1111:
[----:B0-----:R-:W-:Y:S01]  /*12100*/  SHF.L.U32 R3, R22, 0x1f, RZ ;  /* 0x0000001f16037819 */ /* 0x001fe200000006ff */
[----:B------:R-:W-:Y:S01]  /*12110*/  BSSY B1, `(.L_x_1112) ;  /* 0x0000004000017945 */ /* 0x000fe20003800000 */
[----:B------:R-:W-:-:S04]  /*12120*/  LEA R4, R19, UR45, 0x3 ;  /* 0x0000002d13047c11 */ /* 0x000fc8000f8e18ff */
[----:B------:R-:W0:Y:S02]  /*12130*/  SYNCS.PHASECHK.TRANS64.TRYWAIT P0, [R4+URZ+0x30860], R3 ;  /* 0x03086003040075a7 */ /* 0x000e24000800017f */
[----:B0-----:R-:W-:Y:S05]  /*12140*/  @!P0 BRA `(.L_x_1113) ;  /* 0x0000002800648947 */ /* 0x001fea0003800000 */
.L_x_1177:
[----:B------:R-:W-:Y:S05]  /*12150*/  BSYNC B1 ;  /* 0x0000000000017941 */ /* 0x000fea0003800000 */
.L_x_1112:
[----:B------:R-:W-:Y:S01]  /*12160*/  UMOV UR4, 0xffffffff ;  /* 0xffffffff00047882 */ /* 0x000fe20000000000 */
[----:B------:R-:W-:Y:S02]  /*12170*/  IMAD R5, R19, 0x4000, R30 ;  /* 0x0000400013057824 */ /* 0x000fe400078e021e */
[----:B------:R-:W-:Y:S01]  /*12180*/  IMAD.SHL.U32 R8, R25, 0x2, RZ ;  /* 0x0000000219087824 */ /* 0x000fe200078e00ff */
[----:B------:R-:W-:Y:S06]  /*12190*/  BRA.DIV UR4, `(.L_x_1114) ;  /* 0x0000002a04647947 */ /* 0x000fec000b800000 */
[----:B------:R-:W2:Y:S01]  /*121a0*/  SHFL.IDX PT, R14, R17, RZ, 0x181f ;  /* 0x00181fff110e7589 */ /* 0x000ea200000e0000 */
[----:B------:R-:W-:-:S03]  /*121b0*/  LEA R5, R5, UR45, 0x1 ;  /* 0x0000002d05057c11 */ /* 0x000fc6000f8e08ff */
[----:B0-----:R-:W0:Y:S01]  /*121c0*/  SHFL.IDX PT, R3, R18, RZ, 0x181f ;  /* 0x00181fff12037589 */ /* 0x001e2200000e0000 */
[----:B--2---:R-:W-:-:S03]  /*121d0*/  IADD3 R2, P0, R14, R8, RZ ;  /* 0x000000080e027210 */ /* 0x004fc60007f1e0ff */
[----:B------:R-:W2:Y:S01]  /*121e0*/  SHFL.IDX PT, R14, R17, 0x1, 0x181f ;  /* 0x00381f00110e7f89 */ /* 0x000ea200000e0000 */
[----:B0-----:R-:W-:Y:S02]  /*121f0*/  IADD3.X R3, RZ, R3, RZ, P0, !PT ;  /* 0x00000003ff037210 */ /* 0x001fe400007fe4ff */
        /* <DEDUP_REMOVED lines=33> */
.L_x_1187:
[----:B0--3--:R-:W-:Y:S01]  /*12410*/  IADD3 R2, P0, R14, R8, RZ ;  /* 0x000000080e027210 */ /* 0x009fe20007f1e0ff */
[----:B------:R-:W-:Y:S02]  /*12420*/  ULDC.64 UR4, c[0x0][0x328] ;  /* 0x0000ca0000047ab9 */ /* 0x000fe40000000a00 */
        /* <DEDUP_REMOVED lines=14> */
[----:B------:R-:W-:Y:S01]  /*12510*/  PLOP3.LUT P0, PT, PT, PT, PT, 0x80, 0x0 ;  /* 0x000000000000781c */ /* 0x000fe20003f0f070 */
[----:B------:R-:W-:Y:S01]  /*12520*/  NOP ;  /* 0x0000000000007918 */ /* 0x000fe20000000000 */
[----:B0-----:R-:W-:Y:S01]  /*12530*/  IMAD.WIDE.U32 R2, R7, UR4, RZ ;  /* 0x0000000407027c25 */ /* 0x001fe2000f8e00ff */
[----:B------:R-:W-:-:S03]  /*12540*/  ULDC.64 UR4, c[0x0][0x338] ;  /* 0x0000ce0000047ab9 */ /* 0x000fc60000000a00 */
[----:B------:R-:W-:Y:S02]  /*12550*/  IMAD.IADD R3, R3, 0x1, R9 ;  /* 0x0000000103037824 */ /* 0x000fe400078e0209 */
[----:B------:R-:W-:Y:S02]  /*12560*/  IMAD R7, R26, UR4, RZ ;  /* 0x000000041a077c24 */ /* 0x000fe4000f8e02ff */
[----:B------:R-:W-:-:S04]  /*12570*/  IMAD.WIDE.U32 R2, R6, UR4, R2 ;  /* 0x0000000406027c25 */ /* 0x000fc8000f8e0002 */
[----:B------:R-:W-:-:S05]  /*12580*/  IMAD R7, R6, UR5, R7 ;  /* 0x0000000506077c24 */ /* 0x000fca000f8e0207 */
[----:B------:R-:W-:-:S07]  /*12590*/  IADD3 R19, R3, R7, RZ ;  /* 0x0000000703137210 */ /* 0x000fce0007ffe0ff */
.L_x_1115:
        /* <DEDUP_REMOVED lines=10> */
.L_x_1116:
[----:B------:R-:W-:Y:S01]  /*12640*/  R2UR UR4, R32 ;  /* 0x00000000200472ca */ /* 0x000fe200000e0000 */
[----:B------:R-:W-:Y:S01]  /*12650*/  ULDC.64 UR6, c[0x0][0x330] ;  /* 0x0000cc0000067ab9 */ /* 0x000fe20000000a00 */
[----:B------:R-:W-:Y:S01]  /*12660*/  IMAD.MOV.U32 R18, RZ, RZ, R2 ;  /* 0x000000ffff127224 */ /* 0x000fe200078e0002 */
[----:B------:R-:W-:Y:S01]  /*12670*/  IADD3 R27, R27, -0x1, RZ ;  /* 0xffffffff1b1b7810 */ /* 0x000fe20007ffe0ff */
[----:B------:R-:W-:Y:S01]  /*12680*/  IMAD.U32 R3, RZ, RZ, UR6 ;  /* 0x00000006ff037e24 */ /* 0x000fe2000f8e00ff */
[----:B------:R0:W-:Y:S01]  /*12690*/  SYNCS.ARRIVE.TRANS64.A1T0 RZ, [R4+URZ+0x30850], RZ ;  /* 0x030850ff04ff79a7 */ /* 0x0001e2000810003f */
[----:B------:R-:W-:Y:S02]  /*126a0*/  VIADD R0, R0, 0x40 ;  /* 0x0000004000007836 */ /* 0x000fe40000000000 */
[----:B------:R-:W-:-:S04]  /*126b0*/  IMAD.WIDE.U32 R18, R3, UR39, R18 ;  /* 0x0000002703127c25 */ /* 0x000fc8000f8e0012 */
[----:B------:R-:W-:Y:S01]  /*126c0*/  VIADD R10, R10, 0xffffffc0 ;  /* 0xffffffc00a0a7836 */ /* 0x000fe20000000000 */
[----:B------:R-:W-:Y:S01]  /*126d0*/  UIMAD UR4, UR4, UR6, URZ ;  /* 0x00000006040472a4 */ /* 0x000fe2000f8e023f */
[----:B------:R-:W-:-:S03]  /*126e0*/  IMAD.MOV.U32 R22, RZ, RZ, R23 ;  /* 0x000000ffff167224 */ /* 0x000fc600078e0017 */
[----:B------:R-:W-:-:S03]  /*126f0*/  UIMAD UR4, UR39, UR7, UR4 ;  /* 0x00000007270472a4 */ /* 0x000fc6000f8e0204 */
[----:B------:R-:W-:Y:S02]  /*12700*/  ULDC.64 UR6, c[0x0][0x318] ;  /* 0x0000c60000067ab9 */ /* 0x000fe40000000a00 */
[----:B------:R-:W-:Y:S01]  /*12710*/  LEA R17, P0, R18, UR6, 0x1 ;  /* 0x0000000612117c11 */ /* 0x000fe2000f8008ff */
[----:B------:R-:W-:Y:S02]  /*12720*/  VIADD R3, R19, UR4 ;  /* 0x0000000413037c36 */ /* 0x000fe40008000000 */
[----:B------:R-:W-:-:S03]  /*12730*/  IMAD.MOV.U32 R19, RZ, RZ, R20 ;  /* 0x000000ffff137224 */ /* 0x000fc600078e0014 */
[----:B------:R-:W-:Y:S02]  /*12740*/  LEA.HI.X R18, R18, UR7, R3, 0x1, P0 ;  /* 0x0000000712127c11 */ /* 0x000fe400080f0c03 */
[----:B------:R-:W-:-:S13]  /*12750*/  ISETP.GT.AND P0, PT, R27, UR49, PT ;  /* 0x000000311b007c0c */ /* 0x000fda000bf04270 */
[----:B0-----:R-:W-:Y:S05]  /*12760*/  @P0 BRA `(.L_x_1117) ;  /* 0xfffffff000640947 */ /* 0x001fea000383ffff */
[----:B------:R-:W-:Y:S05]  /*12770*/  BSYNC B0 ;  /* 0x0000000000007941 */ /* 0x000fea0003800000 */
.L_x_1104:
[----:B------:R-:W-:-:S13]  /*12780*/  LOP3.LUT P0, RZ, R16, 0x20, RZ, 0xc0, !PT ;  /* 0x0000002010ff7812 */ /* 0x000fda000780c0ff */
[----:B------:R-:W-:Y:S05]  /*12790*/  @!P0 BRA `(.L_x_1118) ;  /* 0x0000000000048947 */ /* 0x000fea0003800000 */
[----:B------:R-:W-:Y:S01]  /*127a0*/  BPT.TRAP 0x1 ;  /* 0x000000040000795c */ /* 0x000fe20000300000 */
.L_x_1118:
[C---:B0-----:R-:W-:Y:S01]  /*127b0*/  LEA R0, R20.reuse, UR45, 0x3 ;  /* 0x0000002d14007c11 */ /* 0x041fe2000f8e18ff */
[----:B------:R-:W0:Y:S01]  /*127c0*/  S2R R6, SR_TID.X ;  /* 0x0000000000067919 */ /* 0x000e220000002100 */
[----:B------:R-:W-:Y:S01]  /*127d0*/  SHF.L.U32 R3, R23, 0x1f, RZ ;  /* 0x0000001f17037819 */ /* 0x000fe200000006ff */
[----:B------:R-:W-:Y:S01]  /*127e0*/  IMAD.MOV.U32 R2, RZ, RZ, -0x40 ;  /* 0xffffffc0ff027424 */ /* 0x000fe200078e00ff */
[----:B------:R-:W-:Y:S01]  /*127f0*/  BSSY B0, `(.L_x_1119) ;  /* 0x0000008000007945 */ /* 0x000fe20003800000 */
[----:B------:R-:W-:Y:S01]  /*12800*/  LEA R4, R20, R30, 0xe ;  /* 0x0000001e14047211 */ /* 0x000fe200078e70ff */
[----:B------:R-:W2:Y:S01]  /*12810*/  SYNCS.PHASECHK.TRANS64.TRYWAIT P0, [R0+URZ+0x30860], R3 ;  /* 0x03086003000075a7 */ /* 0x000ea2000800017f */
[----:B------:R-:W-:Y:S01]  /*12820*/  IMAD R5, R27, R2, UR47 ;  /* 0x0000002f1b057e24 */ /* 0x000fe2000f8e0202 */
[----:B0-----:R-:W-:-:S04]  /*12830*/  LOP3.LUT R6, R6, 0x7f, RZ, 0xc0, !PT ;  /* 0x0000007f06067812 */ /* 0x001fc800078ec0ff */
[----:B------:R-:W-:-:S05]  /*12840*/  SHF.R.U32.HI R6, RZ, 0x3, R6 ;  /* 0x00000003ff067819 */ /* 0x000fca0000011606 */
[----:B------:R-:W-:Y:S01]  /*12850*/  IMAD.IADD R5, R5, 0x1, -R6 ;  /* 0x0000000105057824 */ /* 0x000fe200078e0a06 */
[----:B--2---:R-:W-:Y:S06]  /*12860*/  @!P0 BRA `(.L_x_1120) ;  /* 0x00000028001c8947 */ /* 0x004fec0003800000 */
.L_x_1188:
[----:B------:R-:W-:Y:S05]  /*12870*/  BSYNC B0 ;  /* 0x0000000000007941 */ /* 0x000fea0003800000 */
.L_x_1119:
[----:B------:R-:W-:-:S03]  /*12880*/  UMOV UR4, 0xffffffff ;  /* 0xffffffff00047882 */ /* 0x000fc60000000000 */
[----:B------:R-:W-:Y:S05]  /*12890*/  BRA.DIV UR4, `(.L_x_1121) ;  /* 0x0000002a04247947 */ /* 0x000fea000b800000 */
[----:B0-----:R-:W-:Y:S01]  /*128a0*/  SHFL.IDX PT, R3, R18, RZ, 0x181f ;  /* 0x00181fff12037589 */ /* 0x001fe200000e0000 */
[----:B------:R-:W-:Y:S01]  /*128b0*/  ULDC UR4, c[0x0][0x2f4] ;  /* 0x0000bd0000047ab9 */ /* 0x000fe20000000800 */
[----:B------:R-:W-:Y:S02]  /*128c0*/  LEA R4, R4, UR45, 0x1 ;  /* 0x0000002d04047c11 */ /* 0x000fe4000f8e08ff */
[----:B------:R-:W0:Y:S01]  /*128d0*/  SHFL.IDX PT, R2, R17, RZ, 0x181f ;  /* 0x00181fff11027589 */ /* 0x000e2200000e0000 */
[----:B------:R-:W-:Y:S02]  /*128e0*/  ISETP.GE.AND P2, PT, R25, UR4, PT ;  /* 0x0000000419007c0c */ /* 0x000fe4000bf46270 */
[----:B------:R-:W-:Y:S01]  /*128f0*/  ISETP.GE.AND P3, PT, R36, UR4, PT ;  /* 0x0000000424007c0c */ /* 0x000fe2000bf66270 */
[----:B------:R-:W-:Y:S01]  /*12900*/  SHFL.IDX PT, R6, R18, 0x1, 0x181f ;  /* 0x00381f0012067f89 */ /* 0x000fe200000e0000 */
[C---:B------:R-:W-:Y:S02]  /*12910*/  ISETP.LT.OR P5, PT, R5.reuse, 0x1, P2 ;  /* 0x000000010500780c */ /* 0x040fe400017a1670 */
[----:B------:R-:W-:Y:S01]  /*12920*/  ISETP.LT.OR P4, PT, R5, 0x1, P3 ;  /* 0x000000010500780c */ /* 0x000fe20001f81670 */
[----:B------:R-:W2:Y:S01]  /*12930*/  SHFL.IDX PT, R14, R17, 0x1, 0x181f ;  /* 0x00381f00110e7f89 */ /* 0x000ea200000e0000 */
        /* <DEDUP_REMOVED lines=11> */
[----:B--2---:R-:W-:Y:S02]  /*129f0*/  IMAD.MOV.U32 R2, RZ, RZ, R14 ;  /* 0x000000ffff027224 */ /* 0x004fe400078e000e */
[----:B------:R-:W-:Y:S01]  /*12a00*/  IMAD.MOV.U32 R3, RZ, RZ, R6 ;  /* 0x000000ffff037224 */ /* 0x000fe200078e0006 */
[----:B------:R-:W-:Y:S01]  /*12a10*/  SHFL.IDX PT, R14, R17, 0x2, 0x181f ;  /* 0x00581f00110e7f89 */ /* 0x000fe200000e0000 */
[----:B------:R-:W-:-:S03]  /*12a20*/  IMAD.WIDE.U32 R2, R25, 0x2, R2 ;  /* 0x0000000219027825 */ /* 0x000fc600078e0002 */
[----:B------:R-:W0:Y:S04]  /*12a30*/  SHFL.IDX PT, R6, R18, 0x2, 0x181f ;  /* 0x00581f0012067f89 */ /* 0x000e2800000e0000 */
        /* <DEDUP_REMOVED lines=8> */
[----:B------:R-:W-:Y:S02]  /*12ac0*/  ISETP.LT.OR P4, PT, R5, 0x21, P3 ;  /* 0x000000210500780c */ /* 0x000fe40001f81670 */
[----:B0-----:R-:W-:Y:S01]  /*12ad0*/  MOV R3, R6 ;  /* 0x0000000600037202 */ /* 0x001fe20000000f00 */
[----:B------:R-:W-:Y:S02]  /*12ae0*/  IMAD.MOV.U32 R2, RZ, RZ, R14 ;  /* 0x000000ffff027224 */ /* 0x000fe400078e000e */
[----:B------:R0:W3:Y:S01]  /*12af0*/  SHFL.IDX PT, R14, R17, 0x3, 0x181f ;  /* 0x00781f00110e7f89 */ /* 0x0000e200000e0000 */
[----:B------:R-:W-:Y:S02]  /*12b00*/  IMAD.MOV.U32 R6, RZ, RZ, RZ ;  /* 0x000000ffff067224 */ /* 0x000fe400078e00ff */
[----:B------:R-:W-:-:S05]  /*12b10*/  IMAD.WIDE.U32 R2, R25, 0x2, R2 ;  /* 0x0000000219027825 */ /* 0x000fca00078e0002 */
[----:B------:R0:W-:Y:S01]  /*12b20*/  LDGSTS.E.BYPASS.LTC128B.128 [R4+0x1400], desc[UR60][R2.64], !P5 ;  /* 0x0140000002047fae */ /* 0x0001e2000e901d7c */
[----:B------:R-:W-:-:S03]  /*12b30*/  ISETP.LT.OR P5, PT, R5, 0x21, P1 ;  /* 0x000000210500780c */ /* 0x000fc60000fa1670 */
[----:B------:R0:W-:Y:S01]  /*12b40*/  LDGSTS.E.BYPASS.LTC128B.128 [R4+0x3400], desc[UR60][R2.64+0x80], !P4 ;  /* 0x0340008002047fae */ /* 0x0001e2000e101d7c */
[----:B------:R-:W-:-:S09]  /*12b50*/  ISETP.LT.OR P4, PT, R5, 0x21, P0 ;  /* 0x000000210500780c */ /* 0x000fd20000781670 */
[----:B------:R0:W-:Y:S04]  /*12b60*/  LDGSTS.E.BYPASS.LTC128B.128 [R4+0x5400], desc[UR60][R2.64+0x100], !P5 ;  /* 0x0540010002047fae */ /* 0x0001e8000e901d7c */
[----:B--23--:R0:W-:Y:S02]  /*12b70*/  LDGSTS.E.BYPASS.LTC128B.128 [R4+0x7400], desc[UR60][R2.64+0x180], !P4 ;  /* 0x0740018002047fae */ /* 0x00c1e4000e101d7c */
.L_x_1198:
[C---:B------:R-:W-:Y:S01]  /*12b80*/  ISETP.LT.OR P2, PT, R5.reuse, 0x31, P2 ;  /* 0x000000310500780c */ /* 0x040fe20001741670 */
[----:B0-----:R-:W-:Y:S01]  /*12b90*/  IMAD.MOV.U32 R2, RZ, RZ, R14 ;  /* 0x000000ffff027224 */ /* 0x001fe200078e000e */
[C---:B------:R-:W-:Y:S01]  /*12ba0*/  ISETP.LT.OR P3, PT, R5.reuse, 0x31, P3 ;  /* 0x000000310500780c */ /* 0x040fe20001f61670 */
[----:B------:R-:W-:Y:S01]  /*12bb0*/  IMAD.MOV.U32 R3, RZ, RZ, R18 ;  /* 0x000000ffff037224 */ /* 0x000fe200078e0012 */
[C---:B------:R-:W-:Y:S02]  /*12bc0*/  ISETP.LT.OR P1, PT, R5.reuse, 0x31, P1 ;  /* 0x000000310500780c */ /* 0x040fe40000f21670 */
        /* <DEDUP_REMOVED lines=11> */
.L_x_1122:
        /* <DEDUP_REMOVED lines=10> */
.L_x_1123:
[----:B0-----:R-:W-:Y:S01]  /*12d20*/  VIADD R2, R20, 0x1 ;  /* 0x0000000114027836 */ /* 0x001fe20000000000 */
[----:B------:R0:W-:Y:S04]  /*12d30*/  SYNCS.ARRIVE.TRANS64.A1T0 RZ, [R0+URZ+0x30850], RZ ;  /* 0x030850ff00ff79a7 */ /* 0x0001e8000810003f */
[----:B------:R-:W-:-:S04]  /*12d40*/  ISETP.NE.AND P0, PT, R2, 0x2, PT ;  /* 0x000000020200780c */ /* 0x000fc80003f05270 */
[----:B0-----:R-:W-:Y:S02]  /*12d50*/  SEL R0, RZ, 0x1, P0 ;  /* 0x00000001ff007807 */ /* 0x001fe40000000000 */
[----:B------:R-:W-:Y:S02]  /*12d60*/  SEL R2, R2, RZ, P0 ;  /* 0x000000ff02027207 */ /* 0x000fe40000000000 */
[----:B------:R-:W-:-:S07]  /*12d70*/  LOP3.LUT R0, R23, R0, RZ, 0x3c, !PT ;  /* 0x0000000017007212 */ /* 0x000fce00078e3cff */
.L_x_1083:
[----:B------:R-:W0:Y:S01]  /*12d80*/  S2R R4, SR_CgaCtaId ;  /* 0x0000000000047919 */ /* 0x000e220000008800 */
[----:B------:R-:W-:Y:S02]  /*12d90*/  MOV R3, 0x400 ;  /* 0x0000040000037802 */ /* 0x000fe40000000f00 */
[----:B------:R-:W-:Y:S02]  /*12da0*/  SHF.L.U32 R6, R6, 0x1f, RZ ;  /* 0x0000001f06067819 */ /* 0x000fe400000006ff */
[----:B0-----:R-:W-:-:S04]  /*12db0*/  LEA R7, R4, R3, 0x18 ;  /* 0x0000000304077211 */ /* 0x001fc800078ec0ff */
[----:B------:R-:W0:Y:S02]  /*12dc0*/  SYNCS.PHASECHK.TRANS64.TRYWAIT P0, [R7+URZ+0x30820], R6 ;  /* 0x03082006070075a7 */ /* 0x000e24000800017f */
[----:B0-----:R-:W-:Y:S05]  /*12dd0*/  @!P0 BRA `(.L_x_1124) ;  /* 0x0000002800548947 */ /* 0x001fea0003800000 */
.L_x_1199:
[----:B------:R-:W-:-:S03]  /*12de0*/  UMOV UR4, 0xffffffff ;  /* 0xffffffff00047882 */ /* 0x000fc60000000000 */
[----:B------:R-:W-:Y:S05]  /*12df0*/  BRA.DIV UR4, `(.L_x_1125) ;  /* 0x0000002a04607947 */ /* 0x000fea000b800000 */
[----:B------:R-:W2:Y:S02]  /*12e00*/  S2R R3, SR_TID.X ;  /* 0x0000000000037919 */ /* 0x000ea40000002100 */
[----:B--2---:R-:W-:-:S04]  /*12e10*/  SHF.R.U32.HI R3, RZ, 0x5, R3 ;  /* 0x00000005ff037819 */ /* 0x004fc80000011603 */
[----:B------:R-:W-:-:S05]  /*12e20*/  LOP3.LUT R3, R3, 0x3, RZ, 0xc0, !PT ;  /* 0x0000000303037812 */ /* 0x000fca00078ec0ff */
[----:B------:R2:W3:Y:S02]  /*12e30*/  SHFL.IDX PT, R14, R3, RZ, 0x1f ;  /* 0x00001fff030e7589 */ /* 0x0004e400000e0000 */
.L_x_1202:
[----:B---3--:R-:W-:-:S13]  /*12e40*/  ISETP.NE.AND P0, PT, R14, RZ, PT ;  /* 0x000000ff0e00720c */ /* 0x008fda0003f05270 */
[----:B------:R-:W-:Y:S05]  /*12e50*/  @P0 BRA `(.L_x_991) ;  /* 0x0000000000900947 */ /* 0x000fea0003800000 */
[----:B------:R-:W-:-:S03]  /*12e60*/  UMOV UR4, 0xffffffff ;  /* 0xffffffff00047882 */ /* 0x000fc60000000000 */
[----:B------:R-:W-:Y:S05]  /*12e70*/  BRA.DIV UR4, `(.L_x_1126) ;  /* 0x0000002a04747947 */ /* 0x000fea000b800000 */
[----:B------:R-:W-:-:S13]  /*12e80*/  ELECT P6, URZ, PT ;  /* 0x00000000003f782f */ /* 0x000fda00038c0000 */
.L_x_1205:
[----:B------:R-:W-:Y:S05]  /*12e90*/  @!P6 BRA `(.L_x_991) ;  /* 0x000000000080e947 */ /* 0x000fea0003800000 */
[----:B--2---:R-:W2:Y:S02]  /*12ea0*/  LDL R3, [R1+0x4] ;  /* 0x0000040001037983 */ /* 0x004ea40000100800 */
[----:B--2---:R-:W-:-:S13]  /*12eb0*/  R2UR UR4, R3 ;  /* 0x00000000030472ca */ /* 0x004fda00000e0000 */
[----:B------:R-:W-:-:S06]  /*12ec0*/  ULOP3.LUT UR4, UR4, 0x2, URZ, 0xfc, !UPT ;  /* 0x0000000204047892 */ /* 0x000fcc000f8efc3f */
[----:B------:R-:W-:-:S04]  /*12ed0*/  MOV R3, UR4 ;  /* 0x0000000400037c02 */ /* 0x000fc80008000f00 */
[----:B------:R-:W-:-:S13]  /*12ee0*/  ISETP.NE.AND P0, PT, R3, 0x3, PT ;  /* 0x000000030300780c */ /* 0x000fda0003f05270 */
[----:B------:R-:W-:Y:S05]  /*12ef0*/  @!P0 BRA `(.L_x_1127) ;  /* 0x0000000000048947 */ /* 0x000fea0003800000 */
[----:B------:R-:W-:Y:S01]  /*12f00*/  BPT.TRAP 0x1 ;  /* 0x000000040000795c */ /* 0x000fe20000300000 */
.L_x_1127:
[----:B------:R-:W-:Y:S01]  /*12f10*/  IMAD R5, R2, 0x8, R7 ;  /* 0x0000000802057824 */ /* 0x000fe200078e0207 */
[----:B------:R-:W-:Y:S01]  /*12f20*/  SHF.L.U32 R4, R0, 0x1f, RZ ;  /* 0x0000001f00047819 */ /* 0x000fe200000006ff */
[----:B------:R-:W-:-:S03]  /*12f30*/  VIADD R2, R2, 0x1 ;  /* 0x0000000102027836 */ /* 0x000fc60000000000 */
[----:B------:R-:W2:Y:S02]  /*12f40*/  SYNCS.PHASECHK.TRANS64.TRYWAIT P1, [R5+URZ+0x30840], R4 ;  /* 0x03084004050075a7 */ /* 0x000ea4000802017f */
[----:B------:R-:W-:-:S04]  /*12f50*/  ISETP.NE.AND P2, PT, R2, 0x2, PT ;  /* 0x000000020200780c */ /* 0x000fc80003f45270 */
[----:B------:R-:W-:Y:S01]  /*12f60*/  SEL R3, RZ, 0x1, P2 ;  /* 0x00000001ff037807 */ /* 0x000fe20001000000 */
[----:B--2---:R-:W-:Y:S08]  /*12f70*/  @!P1 BRA `(.L_x_1128) ;  /* 0x0000002800549947 */ /* 0x004ff00003800000 */
.L_x_1206:
[----:B------:R-:W-:Y:S02]  /*12f80*/  SEL R2, R2, RZ, P2 ;  /* 0x000000ff02027207 */ /* 0x000fe40001000000 */
[----:B------:R-:W-:Y:S01]  /*12f90*/  LOP3.LUT R0, R0, R3, RZ, 0x3c, !PT ;  /* 0x0000000300007212 */ /* 0x000fe200078e3cff */
[----:B------:R-:W-:Y:S06]  /*12fa0*/  @!P0 BRA `(.L_x_1129) ;  /* 0x0000000000048947 */ /* 0x000fec0003800000 */
[----:B------:R-:W-:Y:S01]  /*12fb0*/  BPT.TRAP 0x1 ;  /* 0x000000040000795c */ /* 0x000fe20000300000 */
.L_x_1129:
[----:B------:R-:W-:Y:S01]  /*12fc0*/  IMAD R3, R2, 0x8, R7 ;  /* 0x0000000802037824 */ /* 0x000fe200078e0207 */
[----:B------:R-:W-:-:S04]  /*12fd0*/  SHF.L.U32 R0, R0, 0x1f, RZ ;  /* 0x0000001f00007819 */ /* 0x000fc800000006ff */
[----:B------:R-:W3:Y:S02]  /*12fe0*/  SYNCS.PHASECHK.TRANS64.TRYWAIT P1, [R3+URZ+0x30840], R0 ;  /* 0x03084000030075a7 */ /* 0x000ee4000802017f */
[----:B---3--:R-:W-:Y:S05]  /*12ff0*/  @!P1 BRA `(.L_x_1130) ;  /* 0x0000002800489947 */ /* 0x008fea0003800000 */
.L_x_1207:
[----:B------:R-:W-:Y:S05]  /*13000*/  @!P0 BRA `(.L_x_1131) ;  /* 0x0000000000048947 */ /* 0x000fea0003800000 */
[----:B------:R-:W-:Y:S01]  /*13010*/  BPT.TRAP 0x1 ;  /* 0x000000040000795c */ /* 0x000fe20000300000 */
.L_x_1131:
[----:B------:R-:W4:Y:S02]  /*13020*/  SYNCS.PHASECHK.TRANS64.TRYWAIT P1, [R5+URZ+0x30860], R4 ;  /* 0x03086004050075a7 */ /* 0x000f24000802017f */
[----:B----4-:R-:W-:Y:S05]  /*13030*/  @!P1 BRA `(.L_x_1132) ;  /* 0x00000028004c9947 */ /* 0x010fea0003800000 */
.L_x_1208:
[----:B------:R-:W-:Y:S05]  /*13040*/  @!P0 BRA `(.L_x_1133) ;  /* 0x0000000000048947 */ /* 0x000fea0003800000 */
[----:B------:R-:W-:Y:S01]  /*13050*/  BPT.TRAP 0x1 ;  /* 0x000000040000795c */ /* 0x000fe20000300000 */
.L_x_1133:
[----:B------:R0:W0:Y:S02]  /*13060*/  SYNCS.PHASECHK.TRANS64.TRYWAIT P0, [R3+URZ+0x30860], R0 ;  /* 0x03086000030075a7 */ /* 0x000024000800017f */
[----:B0-----:R-:W-:Y:S05]  /*13070*/  @!P0 NANOSLEEP.SYNCS 0x989680 ;  /* 0x009896800000895d */ /* 0x001fea0003900000 */
[----:B------:R-:W0:Y:S02]  /*13080*/  @!P0 SYNCS.PHASECHK.TRANS64 P0, [R3+URZ+0x30860], R0 ;  /* 0x03086000030085a7 */ /* 0x000e24000800007f */
[----:B0-----:R-:W-:Y:S05]  /*13090*/  @!P0 BRA `(.L_x_1133) ;  /* 0xfffffffc00f08947 */ /* 0x001fea000383ffff */
.L_x_991:
[----:B------:R-:W-:Y:S05]  /*130a0*/  BSYNC B6 ;  /* 0x0000000000067941 */ /* 0x000fea0003800000 */
.L_x_988:
[----:B------:R-:W-:Y:S05]  /*130b0*/  EXIT ;  /* 0x000000000000794d */ /* 0x000fea0003800000 */
.L_x_1001:
[----:B------:R-:W-:-:S13]  /*130c0*/  R2UR UR4, R16 ;  /* 0x00000000100472ca */ /* 0x000fda00000e0000 */
[----:B0-----:R-:W-:-:S04]  /*130d0*/  IMAD.U32 R3, RZ, RZ, UR4 ;  /* 0x00000004ff037e24 */ /* 0x001fc8000f8e00ff */
[----:B------:R0:W1:Y:S03]  /*130e0*/  SYNCS.PHASECHK.TRANS64.TRYWAIT P0, [R3+URZ+0x30800], R0 ;  /* 0x03080000030075a7 */ /* 0x000066000800017f */
[----:B-1----:R-:W-:Y:S05]  /*130f0*/  @!P0 NANOSLEEP.SYNCS 0x989680 ;  /* 0x009896800000895d */ /* 0x002fea0003900000 */
[----:B------:R-:W1:Y:S02]  /*13100*/  @!P0 SYNCS.PHASECHK.TRANS64 P0, [R3+URZ+0x30800], R0 ;  /* 0x03080000030085a7 */ /* 0x000e64000800007f */
[----:B-1----:R-:W-:Y:S05]  /*13110*/  @!P0 BRA `(.L_x_1001) ;  /* 0xfffffffc00e88947 */ /* 0x002fea000383ffff */
[----:B------:R-:W-:Y:S05]  /*13120*/  BRA `(.L_x_1134) ;  /* 0xfffffee800187947 */ /* 0x000fea000383ffff */
.L_x_1005:
[----:B------:R-:W-:-:S13]  /*13130*/  R2UR UR4, R16 ;  /* 0x00000000100472ca */ /* 0x000fda00000e0000 */
[----:B0-----:R-:W-:-:S04]  /*13140*/  MOV R3, UR4 ;  /* 0x0000000400037c02 */ /* 0x001fc80008000f00 */
[----:B------:R0:W2:Y:S03]  /*13150*/  SYNCS.PHASECHK.TRANS64.TRYWAIT P1, [R3+URZ+0x30830], R0 ;  /* 0x03083000030075a7 */ /* 0x0000a6000802017f */
[----:B--2---:R-:W-:Y:S05]  /*13160*/  @!P1 NANOSLEEP.SYNCS 0x989680 ;  /* 0x009896800000995d */ /* 0x004fea0003900000 */
[----:B------:R-:W2:Y:S02]  /*13170*/  @!P1 SYNCS.PHASECHK.TRANS64 P1, [R3+URZ+0x30830], R0 ;  /* 0x03083000030095a7 */ /* 0x000ea4000802007f */
[----:B--2---:R-:W-:Y:S05]  /*13180*/  @!P1 BRA `(.L_x_1005) ;  /* 0xfffffffc00e89947 */ /* 0x004fea000383ffff */
[----:B------:R-:W-:Y:S05]  /*13190*/  BRA `(.L_x_1004) ;  /* 0xfffffee800407947 */ /* 0x000fea000383ffff */
.L_x_1022:
[----:B-1----:R-:W-:-:S04]  /*131a0*/  IMAD.U32 R4, RZ, RZ, UR7 ;  /* 0x00000007ff047e24 */ /* 0x002fc8000f8e00ff */
[----:B------:R1:W2:Y:S03]  /*131b0*/  SYNCS.PHASECHK.TRANS64.TRYWAIT P1, [R4+URZ+0x30830], R3 ;  /* 0x03083003040075a7 */ /* 0x0002a6000802017f */
[----:B--2---:R-:W-:Y:S05]  /*131c0*/  @!P1 NANOSLEEP.SYNCS 0x989680 ;  /* 0x009896800000995d */ /* 0x004fea0003900000 */
[----:B------:R-:W2:Y:S02]  /*131d0*/  @!P1 SYNCS.PHASECHK.TRANS64 P1, [R4+URZ+0x30830], R3 ;  /* 0x03083003040095a7 */ /* 0x000ea4000802007f */
[----:B--2---:R-:W-:Y:S05]  /*131e0*/  @!P1 BRA `(.L_x_1022) ;  /* 0xfffffffc00ec9947 */ /* 0x004fea000383ffff */
[----:B------:R-:W-:Y:S05]  /*131f0*/  BRA `(.L_x_1021) ;  /* 0xffffff1400387947 */ /* 0x000fea000383ffff */
.L_x_1026:
[----:B-1----:R-:W-:-:S04]  /*13200*/  IMAD.U32 R3, RZ, RZ, UR6 ;  /* 0x00000006ff037e24 */ /* 0x002fc8000f8e00ff */
[----:B------:R1:W2:Y:S03]  /*13210*/  SYNCS.PHASECHK.TRANS64.TRYWAIT P1, [R3+URZ+0x30850], R0 ;  /* 0x03085000030075a7 */ /* 0x0002a6000802017f */
[----:B--2---:R-:W-:Y:S05]  /*13220*/  @!P1 NANOSLEEP.SYNCS 0x989680 ;  /* 0x009896800000995d */ /* 0x004fea0003900000 */
[----:B------:R-:W2:Y:S02]  /*13230*/  @!P1 SYNCS.PHASECHK.TRANS64 P1, [R3+URZ+0x30850], R0 ;  /* 0x03085000030095a7 */ /* 0x000ea4000802007f */
[----:B--2---:R-:W-:Y:S05]  /*13240*/  @!P1 BRA `(.L_x_1026) ;  /* 0xfffffffc00ec9947 */ /* 0x004fea000383ffff */
[----:B------:R-:W-:Y:S05]  /*13250*/  BRA `(.L_x_1025) ;  /* 0xffffff2000d87947 */ /* 0x000fea000383ffff */
.L_x_1045:
[----:B-1----:R-:W-:-:S04]  /*13260*/  IMAD.U32 R4, RZ, RZ, UR5 ;  /* 0x00000005ff047e24 */ /* 0x002fc8000f8e00ff */
[----:B------:R1:W2:Y:S03]  /*13270*/  SYNCS.PHASECHK.TRANS64.TRYWAIT P1, [R4+URZ+0x30830], R3 ;  /* 0x03083003040075a7 */ /* 0x0002a6000802017f */
[----:B--2---:R-:W-:Y:S05]  /*13280*/  @!P1 NANOSLEEP.SYNCS 0x989680 ;  /* 0x009896800000995d */ /* 0x004fea0003900000 */
[----:B------:R-:W2:Y:S02]  /*13290*/  @!P1 SYNCS.PHASECHK.TRANS64 P1, [R4+URZ+0x30830], R3 ;  /* 0x03083003040095a7 */ /* 0x000ea4000802007f */
[----:B--2---:R-:W-:Y:S05]  /*132a0*/  @!P1 BRA `(.L_x_1045) ;  /* 0xfffffffc00ec9947 */ /* 0x004fea000383ffff */
[----:B------:R-:W-:Y:S05]  /*132b0*/  BRA `(.L_x_1044) ;  /* 0xffffff4000207947 */ /* 0x000fea000383ffff */
.L_x_1049:
[----:B01----:R-:W-:-:S04]  /*132c0*/  IMAD.U32 R3, RZ, RZ, UR5 ;  /* 0x00000005ff037e24 */ /* 0x003fc8000f8e00ff */
[----:B------:R0:W1:Y:S03]  /*132d0*/  SYNCS.PHASECHK.TRANS64.TRYWAIT P1, [R3+URZ+0x30850], R0 ;  /* 0x03085000030075a7 */ /* 0x000066000802017f */
[----:B-1----:R-:W-:Y:S05]  /*132e0*/  @!P1 NANOSLEEP.SYNCS 0x989680 ;  /* 0x009896800000995d */ /* 0x002fea0003900000 */
[----:B------:R-:W1:Y:S02]  /*132f0*/  @!P1 SYNCS.PHASECHK.TRANS64 P1, [R3+URZ+0x30850], R0 ;  /* 0x03085000030095a7 */ /* 0x000e64000802007f */
[----:B-1----:R-:W-:Y:S05]  /*13300*/  @!P1 BRA `(.L_x_1049) ;  /* 0xfffffffc00ec9947 */ /* 0x002fea000383ffff */
[----:B------:R-:W-:Y:S05]  /*13310*/  BRA `(.L_x_1048) ;  /* 0xffffff4c00a07947 */ /* 0x000fea000383ffff */
.L_x_1057:
[----:B-1----:R-:W-:-:S04]  /*13320*/  MOV R4, UR7 ;  /* 0x0000000700047c02 */ /* 0x002fc80008000f00 */
[----:B------:R1:W2:Y:S03]  /*13330*/  SYNCS.PHASECHK.TRANS64.TRYWAIT P1, [R4+URZ+0x30830], R3 ;  /* 0x03083003040075a7 */ /* 0x0002a6000802017f */
[----:B--2---:R-:W-:Y:S05]  /*13340*/  @!P1 NANOSLEEP.SYNCS 0x989680 ;  /* 0x009896800000995d */ /* 0x004fea0003900000 */
[----:B------:R-:W2:Y:S02]  /*13350*/  @!P1 SYNCS.PHASECHK.TRANS64 P1, [R4+URZ+0x30830], R3 ;  /* 0x03083003040095a7 */ /* 0x000ea4000802007f */
[----:B--2---:R-:W-:Y:S05]  /*13360*/  @!P1 BRA `(.L_x_1057) ;  /* 0xfffffffc00ec9947 */ /* 0x004fea000383ffff */
[----:B------:R-:W-:Y:S05]  /*13370*/  BRA `(.L_x_1056) ;  /* 0xffffff5c00507947 */ /* 0x000fea000383ffff */
.L_x_1061:
[----:B01----:R-:W-:-:S04]  /*13380*/  IMAD.U32 R3, RZ, RZ, UR5 ;  /* 0x00000005ff037e24 */ /* 0x003fc8000f8e00ff */
[----:B------:R0:W1:Y:S03]  /*13390*/  SYNCS.PHASECHK.TRANS64.TRYWAIT P1, [R3+URZ+0x30850], R0 ;  /* 0x03085000030075a7 */ /* 0x000066000802017f */
[----:B-1----:R-:W-:Y:S05]  /*133a0*/  @!P1 NANOSLEEP.SYNCS 0x989680 ;  /* 0x009896800000995d */ /* 0x002fea0003900000 */
[----:B------:R-:W1:Y:S02]  /*133b0*/  @!P1 SYNCS.PHASECHK.TRANS64 P1, [R3+URZ+0x30850], R0 ;  /* 0x03085000030095a7 */ /* 0x000e64000802007f */
[----:B-1----:R-:W-:Y:S05]  /*133c0*/  @!P1 BRA `(.L_x_1061) ;  /* 0xfffffffc00ec9947 */ /* 0x002fea000383ffff */
[----:B------:R-:W-:Y:S05]  /*133d0*/  BRA `(.L_x_1060) ;  /* 0xffffff6800d47947 */ /* 0x000fea000383ffff */
.L_x_1076:
[----:B-1----:R-:W-:-:S04]  /*133e0*/  IMAD.U32 R5, RZ, RZ, UR5 ;  /* 0x00000005ff057e24 */ /* 0x002fc8000f8e00ff */
[----:B------:R1:W2:Y:S03]  /*133f0*/  SYNCS.PHASECHK.TRANS64.TRYWAIT P1, [R5+URZ+0x30850], R0 ;  /* 0x03085000050075a7 */ /* 0x0002a6000802017f */
[----:B--2---:R-:W-:Y:S05]  /*13400*/  @!P1 NANOSLEEP.SYNCS 0x989680 ;  /* 0x009896800000995d */ /* 0x004fea0003900000 */
[----:B------:R-:W2:Y:S02]  /*13410*/  @!P1 SYNCS.PHASECHK.TRANS64 P1, [R5+URZ+0x30850], R0 ;  /* 0x03085000050095a7 */ /* 0x000ea4000802007f */
[----:B--2---:R-:W-:Y:S05]  /*13420*/  @!P1 BRA `(.L_x_1076) ;  /* 0xfffffffc00ec9947 */ /* 0x004fea000383ffff */
[----:B------:R-:W-:Y:S05]  /*13430*/  BRA `(.L_x_1075) ;  /* 0xffffff8c00407947 */ /* 0x000fea000383ffff */
.L_x_1094:
[----:B------:R-:W-:Y:S01]  /*13440*/  IMAD.MOV.U32 R13, RZ, RZ, R18 ;  /* 0x000000ffff0d7224 */ /* 0x000fe200078e0012 */
[----:B------:R-:W-:Y:S01]  /*13450*/  MOV R11, 0x1f ;  /* 0x0000001f000b7802 */ /* 0x000fe20000000f00 */
[----:B------:R-:W-:Y:S02]  /*13460*/  IMAD.MOV.U32 R12, RZ, RZ, RZ ;  /* 0x000000ffff0c7224 */ /* 0x000fe400078e00ff */
[----:B------:R-:W-:-:S07]  /*13470*/  IMAD.MOV.U32 R15, RZ, RZ, -0x1 ;  /* 0xffffffffff0f7424 */ /* 0x000fce00078e00ff */
[----:B-----5:R-:W-:Y:S05]  /*13480*/  WARPSYNC.COLLECTIVE R15, `(.L_x_1135) ;  /* 0x000000000f087348 */ /* 0x020fea0003c00000 */
[----:B------:R0:W1:Y:S02]  /*13490*/  SHFL.IDX P6, R14, R13, R12, R11 ;  /* 0x0000000c0d0e7389 */ /* 0x00006400000c000b */
[----:B01---5:R-:W-:Y:S01]  /*134a0*/  ENDCOLLECTIVE ;  /* 0x000000000000791b */ /* 0x023fe20003800000 */
.L_x_1135:
[----:B------:R-:W-:Y:S05]  /*134b0*/  BRA `(.L_x_1136) ;  /* 0xffffffcc00ec7947 */ /* 0x000fea000383ffff */
.L_x_1096:
[----:B0-----:R-:W-:-:S04]  /*134c0*/  IMAD.U32 R3, RZ, RZ, UR45 ;  /* 0x0000002dff037e24 */ /* 0x001fc8000f8e00ff */
[----:B------:R0:W1:Y:S03]  /*134d0*/  SYNCS.PHASECHK.TRANS64.TRYWAIT P0, [R3+URZ+0x30840], R2 ;  /* 0x03084002030075a7 */ /* 0x000066000800017f */
[----:B-1----:R-:W-:Y:S05]  /*134e0*/  @!P0 NANOSLEEP.SYNCS 0x989680 ;  /* 0x009896800000895d */ /* 0x002fea0003900000 */
[----:B------:R-:W1:Y:S02]  /*134f0*/  @!P0 SYNCS.PHASECHK.TRANS64 P0, [R3+URZ+0x30840], R2 ;  /* 0x03084002030085a7 */ /* 0x000e64000800007f */
[----:B-1----:R-:W-:Y:S05]  /*13500*/  @!P0 BRA `(.L_x_1096) ;  /* 0xfffffffc00ec8947 */ /* 0x002fea000383ffff */
[----:B------:R-:W-:Y:S05]  /*13510*/  BRA `(.L_x_1137) ;  /* 0xffffffd000807947 */ /* 0x000fea000383ffff */
.L_x_1097:
        /* <DEDUP_REMOVED lines=8> */
.L_x_1139:
[----:B------:R-:W-:Y:S05]  /*135a0*/  BSYNC B0 ;  /* 0x0000000000007941 */ /* 0x000fea0003800000 */
.L_x_1138:
[----:B------:R-:W-:Y:S01]  /*135b0*/  IMAD.MOV.U32 R13, RZ, RZ, R6 ;  /* 0x000000ffff0d7224 */ /* 0x000fe200078e0006 */
[----:B------:R-:W-:Y:S01]  /*135c0*/  MOV R11, 0x181f ;  /* 0x0000181f000b7802 */ /* 0x000fe20000000f00 */
[----:B------:R-:W-:Y:S01]  /*135d0*/  IMAD.MOV.U32 R12, RZ, RZ, RZ ;  /* 0x000000ffff0c7224 */ /* 0x000fe200078e00ff */
[----:B------:R-:W-:Y:S01]  /*135e0*/  @P0 LEA R9, R30, UR45, 0x1 ;  /* 0x0000002d1e090c11 */ /* 0x000fe2000f8e08ff */
[----:B------:R-:W-:Y:S02]  /*135f0*/  IMAD.MOV.U32 R15, RZ, RZ, -0x1 ;  /* 0xffffffffff0f7424 */ /* 0x000fe400078e00ff */
[----:B------:R-:W-:-:S07]  /*13600*/  IMAD.MOV.U32 R3, RZ, RZ, R14 ;  /* 0x000000ffff037224 */ /* 0x000fce00078e000e */
[----:B------:R-:W-:Y:S05]  /*13610*/  WARPSYNC.COLLECTIVE R15, `(.L_x_1140) ;  /* 0x000000000f087348 */ /* 0x000fea0003c00000 */
[----:B------:R0:W1:Y:S02]  /*13620*/  SHFL.IDX P6, R14, R13, R12, R11 ;  /* 0x0000000c0d0e7389 */ /* 0x00006400000c000b */
[----:B01----:R-:W-:Y:S01]  /*13630*/  ENDCOLLECTIVE ;  /* 0x000000000000791b */ /* 0x003fe20003800000 */
.L_x_1140:
[----:B------:R-:W-:Y:S02]  /*13640*/  IMAD.MOV.U32 R13, RZ, RZ, R7 ;  /* 0x000000ffff0d7224 */ /* 0x000fe400078e0007 */
[----:B------:R-:W-:Y:S02]  /*13650*/  IMAD.MOV.U32 R12, RZ, RZ, 0x1 ;  /* 0x00000001ff0c7424 */ /* 0x000fe400078e00ff */
[----:B------:R-:W-:-:S07]  /*13660*/  IMAD.MOV.U32 R2, RZ, RZ, R14 ;  /* 0x000000ffff027224 */ /* 0x000fce00078e000e */
[----:B------:R-:W-:Y:S05]  /*13670*/  WARPSYNC.COLLECTIVE R15, `(.L_x_1141) ;  /* 0x000000000f087348 */ /* 0x000fea0003c00000 */
[----:B------:R0:W1:Y:S02]  /*13680*/  SHFL.IDX P6, R14, R13, R12, R11 ;  /* 0x0000000c0d0e7389 */ /* 0x00006400000c000b */
[----:B01----:R-:W-:Y:S01]  /*13690*/  ENDCOLLECTIVE ;  /* 0x000000000000791b */ /* 0x003fe20003800000 */
.L_x_1141:
[----:B------:R-:W-:-:S05]  /*136a0*/  @P0 IMAD.WIDE.U32 R2, R25, 0x2, R2 ;  /* 0x0000000219020825 */ /* 0x000fca00078e0002 */
[----:B------:R-:W-:Y:S01]  /*136b0*/  @!PT LDS RZ, [RZ] ;  /* 0x00000000fffff984 */ /* 0x000fe20000000800 */
[----:B------:R-:W-:Y:S01]  /*136c0*/  @!PT LDS RZ, [RZ] ;  /* 0x00000000fffff984 */ /* 0x000fe20000000800 */
[----:B------:R-:W-:Y:S01]  /*136d0*/  @!PT LDS RZ, [RZ] ;  /* 0x00000000fffff984 */ /* 0x000fe20000000800 */
[----:B------:R0:W-:Y:S04]  /*136e0*/  @P0 LDGSTS.E.BYPASS.LTC128B.128 [R9+0x20400], desc[UR60][R2.64], !P4 ;  /* 0x2040000002090fae */ /* 0x0001e8000e101d7c */
[----:B------:R0:W-:Y:S01]  /*136f0*/  @P0 LDGSTS.E.BYPASS.LTC128B.128 [R9+0x22400], desc[UR60][R2.64+0x80], !P3 ;  /* 0x2240008002090fae */ /* 0x0001e2000d901d7c */
[----:B------:R-:W-:-:S03]  /*13700*/  IMAD.MOV.U32 R13, RZ, RZ, R6 ;  /* 0x000000ffff0d7224 */ /* 0x000fc600078e0006 */
[----:B------:R0:W-:Y:S04]  /*13710*/  @P0 LDGSTS.E.BYPASS.LTC128B.128 [R9+0x24400], desc[UR60][R2.64+0x100], !P2 ;  /* 0x2440010002090fae */ /* 0x0001e8000d101d7c */
[----:B------:R0:W-:Y:S01]  /*13720*/  @P0 LDGSTS.E.BYPASS.LTC128B.128 [R9+0x26400], desc[UR60][R2.64+0x180], !P1 ;  /* 0x2640018002090fae */ /* 0x0001e2000c901d7c */
[----:B------:R-:W-:Y:S02]  /*13730*/  ISETP.GE.AND P0, PT, R0, 0x11, PT ;  /* 0x000000110000780c */ /* 0x000fe40003f06270 */
[----:B------:R-:W-:-:S11]  /*13740*/  MOV R5, R14 ;  /* 0x0000000e00057202 */ /* 0x000fd60000000f00 */
[----:B0-----:R-:W-:Y:S05]  /*13750*/  WARPSYNC.COLLECTIVE R15, `(.L_x_1142) ;  /* 0x000000000f087348 */ /* 0x001fea0003c00000 */
[----:B------:R1:W2:Y:S02]  /*13760*/  SHFL.IDX P6, R14, R13, R12, R11 ;  /* 0x0000000c0d0e7389 */ /* 0x0002a400000c000b */
[----:B012---:R-:W-:Y:S01]  /*13770*/  ENDCOLLECTIVE ;  /* 0x000000000000791b */ /* 0x007fe20003800000 */
.L_x_1142:
[----:B------:R-:W-:Y:S01]  /*13780*/  @P0 LEA R21, R30, UR45, 0x1 ;  /* 0x0000002d1e150c11 */ /* 0x000fe2000f8e08ff */
[----:B------:R-:W-:Y:S02]  /*13790*/  IMAD.MOV.U32 R13, RZ, RZ, R7 ;  /* 0x000000ffff0d7224 */ /* 0x000fe400078e0007 */
[----:B------:R-:W-:Y:S02]  /*137a0*/  IMAD.MOV.U32 R12, RZ, RZ, 0x2 ;  /* 0x00000002ff0c7424 */ /* 0x000fe400078e00ff */
[----:B------:R-:W-:-:S07]  /*137b0*/  IMAD.MOV.U32 R4, RZ, RZ, R14 ;  /* 0x000000ffff047224 */ /* 0x000fce00078e000e */
[----:B------:R-:W-:Y:S05]  /*137c0*/  WARPSYNC.COLLECTIVE R15, `(.L_x_1143) ;  /* 0x000000000f087348 */ /* 0x000fea0003c00000 */
[----:B------:R0:W1:Y:S02]  /*137d0*/  SHFL.IDX P6, R14, R13, R12, R11 ;  /* 0x0000000c0d0e7389 */ /* 0x00006400000c000b */
[----:B01----:R-:W-:Y:S01]  /*137e0*/  ENDCOLLECTIVE ;  /* 0x000000000000791b */ /* 0x003fe20003800000 */
.L_x_1143:
        /* <DEDUP_REMOVED lines=14> */
.L_x_1144:
[----:B------:R-:W-:Y:S01]  /*138d0*/  @P0 LEA R9, R30, UR45, 0x1 ;  /* 0x0000002d1e090c11 */ /* 0x000fe2000f8e08ff */
[----:B------:R-:W-:Y:S02]  /*138e0*/  IMAD.MOV.U32 R13, RZ, RZ, R7 ;  /* 0x000000ffff0d7224 */ /* 0x000fe400078e0007 */
[----:B------:R-:W-:Y:S02]  /*138f0*/  IMAD.MOV.U32 R12, RZ, RZ, 0x3 ;  /* 0x00000003ff0c7424 */ /* 0x000fe400078e00ff */
[----:B------:R-:W-:-:S07]  /*13900*/  IMAD.MOV.U32 R2, RZ, RZ, R14 ;  /* 0x000000ffff027224 */ /* 0x000fce00078e000e */
[----:B------:R-:W-:Y:S05]  /*13910*/  WARPSYNC.COLLECTIVE R15, `(.L_x_1145) ;  /* 0x000000000f087348 */ /* 0x000fea0003c00000 */
[----:B------:R0:W1:Y:S02]  /*13920*/  SHFL.IDX P6, R14, R13, R12, R11 ;  /* 0x0000000c0d0e7389 */ /* 0x00006400000c000b */
[----:B01----:R-:W-:Y:S01]  /*13930*/  ENDCOLLECTIVE ;  /* 0x000000000000791b */ /* 0x003fe20003800000 */
.L_x_1145:
        /* <DEDUP_REMOVED lines=9> */
[----:B------:R-:W-:-:S07]  /*139d0*/  MOV R4, R14 ;  /* 0x0000000e00047202 */ /* 0x000fce0000000f00 */
[----:B0-----:R-:W-:Y:S05]  /*139e0*/  WARPSYNC.COLLECTIVE R15, `(.L_x_1146) ;  /* 0x000000000f087348 */ /* 0x001fea0003c00000 */
[----:B------:R1:W2:Y:S02]  /*139f0*/  SHFL.IDX P6, R14, R13, R12, R11 ;  /* 0x0000000c0d0e7389 */ /* 0x0002a400000c000b */
[----:B012---:R-:W-:Y:S01]  /*13a00*/  ENDCOLLECTIVE ;  /* 0x000000000000791b */ /* 0x007fe20003800000 */
.L_x_1146:
[----:B------:R-:W-:Y:S05]  /*13a10*/  BRA `(.L_x_1147) ;  /* 0xffffffd000407947 */ /* 0x000fea000383ffff */
.L_x_1100:
[----:B------:R-:W-:Y:S01]  /*13a20*/  IMAD.MOV.U32 R13, RZ, RZ, R6 ;  /* 0x000000ffff0d7224 */ /* 0x000fe200078e0006 */
[----:B------:R-:W-:Y:S01]  /*13a30*/  MOV R15, 0xffffffff ;  /* 0xffffffff000f7802 */ /* 0x000fe20000000f00 */
[----:B------:R-:W-:Y:S02]  /*13a40*/  IMAD.MOV.U32 R12, RZ, RZ, RZ ;  /* 0x000000ffff0c7224 */ /* 0x000fe400078e00ff */
[----:B------:R-:W-:Y:S02]  /*13a50*/  IMAD.MOV.U32 R11, RZ, RZ, 0x181f ;  /* 0x0000181fff0b7424 */ /* 0x000fe400078e00ff */
[----:B------:R-:W-:-:S07]  /*13a60*/  VIADD R8, R28, UR40 ;  /* 0x000000281c087c36 */ /* 0x000fce0008000000 */
[----:B------:R-:W-:Y:S05]  /*13a70*/  WARPSYNC.COLLECTIVE R15, `(.L_x_1148) ;  /* 0x000000000f087348 */ /* 0x000fea0003c00000 */
[----:B------:R0:W1:Y:S02]  /*13a80*/  SHFL.IDX P6, R14, R13, R12, R11 ;  /* 0x0000000c0d0e7389 */ /* 0x00006400000c000b */
[----:B01----:R-:W-:Y:S01]  /*13a90*/  ENDCOLLECTIVE ;  /* 0x000000000000791b */ /* 0x003fe20003800000 */
.L_x_1148:
[----:B------:R-:W-:Y:S01]  /*13aa0*/  IADD3 R4, R8, 0x10, RZ ;  /* 0x0000001008047810 */ /* 0x000fe20007ffe0ff */
[----:B------:R-:W-:Y:S02]  /*13ab0*/  IMAD.MOV.U32 R13, RZ, RZ, R0 ;  /* 0x000000ffff0d7224 */ /* 0x000fe400078e0000 */
[----:B------:R-:W-:-:S07]  /*13ac0*/  IMAD.MOV.U32 R3, RZ, RZ, R14 ;  /* 0x000000ffff037224 */ /* 0x000fce00078e000e */
[----:B------:R-:W-:Y:S05]  /*13ad0*/  WARPSYNC.COLLECTIVE R15, `(.L_x_1149) ;  /* 0x000000000f087348 */ /* 0x000fea0003c00000 */
[----:B------:R0:W1:Y:S02]  /*13ae0*/  SHFL.IDX P6, R14, R13, R12, R11 ;  /* 0x0000000c0d0e7389 */ /* 0x00006400000c000b */
[----:B01----:R-:W-:Y:S01]  /*13af0*/  ENDCOLLECTIVE ;  /* 0x000000000000791b */ /* 0x003fe20003800000 */
.L_x_1149:
[----:B------:R-:W-:Y:S02]  /*13b00*/  ULDC UR4, c[0x0][0x288] ;  /* 0x0000a20000047ab9 */ /* 0x000fe40000000800 */
[----:B------:R-:W-:-:S05]  /*13b10*/  IMAD R7, R7, UR4, RZ ;  /* 0x0000000407077c24 */ /* 0x000fca000f8e02ff */
[----:B------:R-:W-:Y:S01]  /*13b20*/  ISETP.GE.AND P0, PT, R8, R7, PT ;  /* 0x000000070800720c */ /* 0x000fe20003f06270 */
[----:B------:R-:W-:Y:S02]  /*13b30*/  IMAD.MOV.U32 R13, RZ, RZ, R6 ;  /* 0x000000ffff0d7224 */ /* 0x000fe400078e0006 */
[----:B------:R-:W-:-:S10]  /*13b40*/  IMAD.MOV.U32 R12, RZ, RZ, 0x1 ;  /* 0x00000001ff0c7424 */ /* 0x000fd400078e00ff */
[----:B------:R-:W-:Y:S01]  /*13b50*/  @!P0 LEA R9, R30, UR45, 0x1 ;  /* 0x0000002d1e098c11 */ /* 0x000fe2000f8e08ff */
[----:B------:R-:W-:-:S07]  /*13b60*/  IMAD.MOV.U32 R2, RZ, RZ, R14 ;  /* 0x000000ffff027224 */ /* 0x000fce00078e000e */
[----:B------:R-:W-:Y:S05]  /*13b70*/  WARPSYNC.COLLECTIVE R15, `(.L_x_1150) ;  /* 0x000000000f087348 */ /* 0x000fea0003c00000 */
[----:B------:R0:W1:Y:S02]  /*13b80*/  SHFL.IDX P6, R14, R13, R12, R11 ;  /* 0x0000000c0d0e7389 */ /* 0x00006400000c000b */
[----:B01----:R-:W-:Y:S01]  /*13b90*/  ENDCOLLECTIVE ;  /* 0x000000000000791b */ /* 0x003fe20003800000 */
.L_x_1150:
[----:B------:R-:W-:-:S05]  /*13ba0*/  @!P0 IMAD.WIDE.U32 R2, R25, 0x2, R2 ;  /* 0x0000000219028825 */ /* 0x000fca00078e0002 */
        /* <DEDUP_REMOVED lines=8> */
[----:B------:R-:W-:Y:S01]  /*13c30*/  ISETP.GE.AND P0, PT, R4, R7, PT ;  /* 0x000000070400720c */ /* 0x000fe20003f06270 */
[----:B------:R-:W-:-:S12]  /*13c40*/  IMAD.MOV.U32 R5, RZ, RZ, R14 ;  /* 0x000000ffff057224 */ /* 0x000fd800078e000e */
[----:B0-----:R-:W-:Y:S05]  /*13c50*/  WARPSYNC.COLLECTIVE R15, `(.L_x_1151) ;  /* 0x000000000f087348 */ /* 0x001fea0003c00000 */
[----:B------:R1:W2:Y:S02]  /*13c60*/  SHFL.IDX P6, R14, R13, R12, R11 ;  /* 0x0000000c0d0e7389 */ /* 0x0002a400000c000b */
[----:B012---:R-:W-:Y:S01]  /*13c70*/  ENDCOLLECTIVE ;  /* 0x000000000000791b */ /* 0x007fe20003800000 */
.L_x_1151:
[----:B------:R-:W-:Y:S01]  /*13c80*/  VIADD R2, R8, 0x20 ;  /* 0x0000002008027836 */ /* 0x000fe20000000000 */
[----:B------:R-:W-:Y:S01]  /*13c90*/  @!P0 LEA R21, R30, UR45, 0x1 ;  /* 0x0000002d1e158c11 */ /* 0x000fe2000f8e08ff */
[----:B------:R-:W-:Y:S02]  /*13ca0*/  IMAD.MOV.U32 R13, RZ, RZ, R6 ;  /* 0x000000ffff0d7224 */ /* 0x000fe400078e0006 */
[----:B------:R-:W-:Y:S01]  /*13cb0*/  IMAD.MOV.U32 R12, RZ, RZ, 0x2 ;  /* 0x00000002ff0c7424 */ /* 0x000fe200078e00ff */
[----:B------:R-:W-:-:S07]  /*13cc0*/  MOV R4, R14 ;  /* 0x0000000e00047202 */ /* 0x000fce0000000f00 */
[----:B------:R-:W-:Y:S05]  /*13cd0*/  WARPSYNC.COLLECTIVE R15, `(.L_x_1152) ;  /* 0x000000000f087348 */ /* 0x000fea0003c00000 */
[----:B------:R0:W1:Y:S02]  /*13ce0*/  SHFL.IDX P6, R14, R13, R12, R11 ;  /* 0x0000000c0d0e7389 */ /* 0x00006400000c000b */
[----:B01----:R-:W-:Y:S01]  /*13cf0*/  ENDCOLLECTIVE ;  /* 0x000000000000791b */ /* 0x003fe20003800000 */
.L_x_1152:
[----:B------:R-:W-:-:S05]  /*13d00*/  @!P0 IMAD.WIDE.U32 R4, R25, 0x2, R4 ;  /* 0x0000000219048825 */ /* 0x000fca00078e0004 */
[----:B------:R-:W-:Y:S01]  /*13d10*/  @!PT LDS RZ, [RZ] ;  /* 0x00000000fffff984 */ /* 0x000fe20000000800 */
[----:B------:R-:W-:Y:S01]  /*13d20*/  @!PT LDS RZ, [RZ] ;  /* 0x00000000fffff984 */ /* 0x000fe20000000800 */
[----:B------:R-:W-:Y:S01]  /*13d30*/  @!PT LDS RZ, [RZ] ;  /* 0x00000000fffff984 */ /* 0x000fe20000000800 */
[----:B------:R0:W-:Y:S04]  /*13d40*/  @!P0 LDGSTS.E.BYPASS.LTC128B.128 [R21+0x10c00], desc[UR60][R4.64], !P4 ;  /* 0x10c0000004158fae */ /* 0x0001e8000e101d7c */
[----:B------:R0:W-:Y:S01]  /*13d50*/  @!P0 LDGSTS.E.BYPASS.LTC128B.128 [R21+0x14c00], desc[UR60][R4.64+0x80], !P3 ;  /* 0x14c0008004158fae */ /* 0x0001e2000d901d7c */
[----:B------:R-:W-:-:S03]  /*13d60*/  MOV R13, R0 ;  /* 0x00000000000d7202 */ /* 0x000fc60000000f00 */
[----:B------:R0:W-:Y:S04]  /*13d70*/  @!P0 LDGSTS.E.BYPASS.LTC128B.128 [R21+0x18c00], desc[UR60][R4.64+0x100], !P2 ;  /* 0x18c0010004158fae */ /* 0x0001e8000d101d7c */
[----:B------:R0:W-:Y:S01]  /*13d80*/  @!P0 LDGSTS.E.BYPASS.LTC128B.128 [R21+0x1cc00], desc[UR60][R4.64+0x180], !P1 ;  /* 0x1cc0018004158fae */ /* 0x0001e2000c901d7c */
[----:B------:R-:W-:Y:S01]  /*13d90*/  ISETP.GE.AND P0, PT, R2, R7, PT ;  /* 0x000000070200720c */ /* 0x000fe20003f06270 */
[----:B------:R-:W-:-:S12]  /*13da0*/  IMAD.MOV.U32 R3, RZ, RZ, R14 ;  /* 0x000000ffff037224 */ /* 0x000fd800078e000e */
[----:B0-----:R-:W-:Y:S05]  /*13db0*/  WARPSYNC.COLLECTIVE R15, `(.L_x_1153) ;  /* 0x000000000f087348 */ /* 0x001fea0003c00000 */
[----:B------:R1:W2:Y:S02]  /*13dc0*/  SHFL.IDX P6, R14, R13, R12, R11 ;  /* 0x0000000c0d0e7389 */ /* 0x0002a400000c000b */
[----:B012---:R-:W-:Y:S01]  /*13dd0*/  ENDCOLLECTIVE ;  /* 0x000000000000791b */ /* 0x007fe20003800000 */
.L_x_1153:
[----:B------:R-:W-:Y:S01]  /*13de0*/  VIADD R4, R8, 0x30 ;  /* 0x0000003008047836 */ /* 0x000fe20000000000 */
[----:B------:R-:W-:Y:S01]  /*13df0*/  @!P0 LEA R9, R30, UR45, 0x1 ;  /* 0x0000002d1e098c11 */ /* 0x000fe2000f8e08ff */
[----:B------:R-:W-:Y:S02]  /*13e00*/  IMAD.MOV.U32 R13, RZ, RZ, R6 ;  /* 0x000000ffff0d7224 */ /* 0x000fe400078e0006 */
[----:B------:R-:W-:Y:S02]  /*13e10*/  IMAD.MOV.U32 R12, RZ, RZ, 0x3 ;  /* 0x00000003ff0c7424 */ /* 0x000fe400078e00ff */
[----:B------:R-:W-:-:S07]  /*13e20*/  IMAD.MOV.U32 R2, RZ, RZ, R14 ;  /* 0x000000ffff027224 */ /* 0x000fce00078e000e */
[----:B------:R-:W-:Y:S05]  /*13e30*/  WARPSYNC.COLLECTIVE R15, `(.L_x_1154) ;  /* 0x000000000f087348 */ /* 0x000fea0003c00000 */
[----:B------:R0:W1:Y:S02]  /*13e40*/  SHFL.IDX P6, R14, R13, R12, R11 ;  /* 0x0000000c0d0e7389 */ /* 0x00006400000c000b */
[----:B01----:R-:W-:Y:S01]  /*13e50*/  ENDCOLLECTIVE ;  /* 0x000000000000791b */ /* 0x003fe20003800000 */
.L_x_1154:
        /* <DEDUP_REMOVED lines=9> */
[----:B------:R-:W-:Y:S02]  /*13ef0*/  ISETP.GE.AND P0, PT, R4, R7, PT ;  /* 0x000000070400720c */ /* 0x000fe40003f06270 */
[----:B------:R-:W-:-:S11]  /*13f00*/  MOV R5, R14 ;  /* 0x0000000e00057202 */ /* 0x000fd60000000f00 */
[----:B0-----:R-:W-:Y:S05]  /*13f10*/  WARPSYNC.COLLECTIVE R15, `(.L_x_1155) ;  /* 0x000000000f087348 */ /* 0x001fea0003c00000 */
[----:B------:R1:W2:Y:S02]  /*13f20*/  SHFL.IDX P6, R14, R13, R12, R11 ;  /* 0x0000000c0d0e7389 */ /* 0x0002a400000c000b */
[----:B012---:R-:W-:Y:S01]  /*13f30*/  ENDCOLLECTIVE ;  /* 0x000000000000791b */ /* 0x007fe20003800000 */
.L_x_1155:
[----:B------:R-:W-:Y:S01]  /*13f40*/  VIADD R2, R8, 0x40 ;  /* 0x0000004008027836 */ /* 0x000fe20000000000 */
[----:B------:R-:W-:Y:S01]  /*13f50*/  @!P0 LEA R21, R30, UR45, 0x1 ;  /* 0x0000002d1e158c11 */ /* 0x000fe2000f8e08ff */
[----:B------:R-:W-:Y:S01]  /*13f60*/  IMAD.MOV.U32 R13, RZ, RZ, R6 ;  /* 0x000000ffff0d7224 */ /* 0x000fe200078e0006 */
[----:B------:R-:W-:Y:S01]  /*13f70*/  MOV R12, 0x4 ;  /* 0x00000004000c7802 */ /* 0x000fe20000000f00 */
[----:B------:R-:W-:-:S07]  /*13f80*/  IMAD.MOV.U32 R4, RZ, RZ, R14 ;  /* 0x000000ffff047224 */ /* 0x000fce00078e000e */
[----:B------:R-:W-:Y:S05]  /*13f90*/  WARPSYNC.COLLECTIVE R15, `(.L_x_1156) ;  /* 0x000000000f087348 */ /* 0x000fea0003c00000 */
[----:B------:R0:W1:Y:S02]  /*13fa0*/  SHFL.IDX P6, R14, R13, R12, R11 ;  /* 0x0000000c0d0e7389 */ /* 0x00006400000c000b */
[----:B01----:R-:W-:Y:S01]  /*13fb0*/  ENDCOLLECTIVE ;  /* 0x000000000000791b */ /* 0x003fe20003800000 */
.L_x_1156:
        /* <DEDUP_REMOVED lines=14> */
.L_x_1157:
[----:B------:R-:W-:Y:S01]  /*140a0*/  VIADD R4, R8, 0x50 ;  /* 0x0000005008047836 */ /* 0x000fe20000000000 */
[----:B------:R-:W-:Y:S02]  /*140b0*/  @!P0 LEA R9, R30, UR45, 0x1 ;  /* 0x0000002d1e098c11 */ /* 0x000fe4000f8e08ff */
[----:B------:R-:W-:Y:S01]  /*140c0*/  MOV R13, R6 ;  /* 0x00000006000d7202 */ /* 0x000fe20000000f00 */
[----:B------:R-:W-:Y:S02]  /*140d0*/  IMAD.MOV.U32 R12, RZ, RZ, 0x5 ;  /* 0x00000005ff0c7424 */ /* 0x000fe400078e00ff */
[----:B------:R-:W-:-:S07]  /*140e0*/  IMAD.MOV.U32 R2, RZ, RZ, R14 ;  /* 0x000000ffff027224 */ /* 0x000fce00078e000e */
[----:B------:R-:W-:Y:S05]  /*140f0*/  WARPSYNC.COLLECTIVE R15, `(.L_x_1158) ;  /* 0x000000000f087348 */ /* 0x000fea0003c00000 */
[----:B------:R0:W1:Y:S02]  /*14100*/  SHFL.IDX P6, R14, R13, R12, R11 ;  /* 0x0000000c0d0e7389 */ /* 0x00006400000c000b */
[----:B01----:R-:W-:Y:S01]  /*14110*/  ENDCOLLECTIVE ;  /* 0x000000000000791b */ /* 0x003fe20003800000 */
.L_x_1158:
        /* <DEDUP_REMOVED lines=14> */
.L_x_1159:
[----:B------:R-:W-:Y:S02]  /*14200*/  IADD3 R2, R8, 0x60, RZ ;  /* 0x0000006008027810 */ /* 0x000fe40007ffe0ff */
[----:B------:R-:W-:Y:S01]  /*14210*/  @!P0 LEA R21, R30, UR45, 0x1 ;  /* 0x0000002d1e158c11 */ /* 0x000fe2000f8e08ff */
[----:B------:R-:W-:Y:S02]  /*14220*/  IMAD.MOV.U32 R13, RZ, RZ, R6 ;  /* 0x000000ffff0d7224 */ /* 0x000fe400078e0006 */
[----:B------:R-:W-:Y:S02]  /*14230*/  IMAD.MOV.U32 R12, RZ, RZ, 0x6 ;  /* 0x00000006ff0c7424 */ /* 0x000fe400078e00ff */
[----:B------:R-:W-:-:S07]  /*14240*/  IMAD.MOV.U32 R4, RZ, RZ, R14 ;  /* 0x000000ffff047224 */ /* 0x000fce00078e000e */
[----:B------:R-:W-:Y:S05]  /*14250*/  WARPSYNC.COLLECTIVE R15, `(.L_x_1160) ;  /* 0x000000000f087348 */ /* 0x000fea0003c00000 */
[----:B------:R0:W1:Y:S02]  /*14260*/  SHFL.IDX P6, R14, R13, R12, R11 ;  /* 0x0000000c0d0e7389 */ /* 0x00006400000c000b */
[----:B01----:R-:W-:Y:S01]  /*14270*/  ENDCOLLECTIVE ;  /* 0x000000000000791b */ /* 0x003fe20003800000 */
.L_x_1160:
        /* <DEDUP_REMOVED lines=14> */
.L_x_1161:
[----:B------:R-:W-:Y:S01]  /*14360*/  @!P0 LEA R9, R30, UR45, 0x1 ;  /* 0x0000002d1e098c11 */ /* 0x000fe2000f8e08ff */
[----:B------:R-:W-:Y:S02]  /*14370*/  IMAD.MOV.U32 R13, RZ, RZ, R6 ;  /* 0x000000ffff0d7224 */ /* 0x000fe400078e0006 */
[----:B------:R-:W-:Y:S01]  /*14380*/  IMAD.MOV.U32 R12, RZ, RZ, 0x7 ;  /* 0x00000007ff0c7424 */ /* 0x000fe200078e00ff */
[----:B------:R-:W-:-:S07]  /*14390*/  MOV R2, R14 ;  /* 0x0000000e00027202 */ /* 0x000fce0000000f00 */
[----:B------:R-:W-:Y:S05]  /*143a0*/  WARPSYNC.COLLECTIVE R15, `(.L_x_1162) ;  /* 0x000000000f087348 */ /* 0x000fea0003c00000 */
[----:B------:R0:W1:Y:S02]  /*143b0*/  SHFL.IDX P6, R14, R13, R12, R11 ;  /* 0x0000000c0d0e7389 */ /* 0x00006400000c000b */
[----:B01----:R-:W-:Y:S01]  /*143c0*/  ENDCOLLECTIVE ;  /* 0x000000000000791b */ /* 0x003fe20003800000 */
.L_x_1162:
        /* <DEDUP_REMOVED lines=13> */
.L_x_1163:
[----:B------:R-:W-:Y:S05]  /*144a0*/  BRA `(.L_x_1164) ;  /* 0xffffffd000347947 */ /* 0x000fea000383ffff */
.L_x_1103:
[----:B0-----:R-:W-:-:S04]  /*144b0*/  MOV R3, UR45 ;  /* 0x0000002d00037c02 */ /* 0x001fc80008000f00 */
[----:B------:R0:W1:Y:S03]  /*144c0*/  SYNCS.PHASECHK.TRANS64.TRYWAIT P0, [R3+URZ+0x30820], R0 ;  /* 0x03082000030075a7 */ /* 0x000066000800017f */
[----:B-1----:R-:W-:Y:S05]  /*144d0*/  @!P0 NANOSLEEP.SYNCS 0x989680 ;  /* 0x009896800000895d */ /* 0x002fea0003900000 */
[----:B------:R-:W1:Y:S02]  /*144e0*/  @!P0 SYNCS.PHASECHK.TRANS64 P0, [R3+URZ+0x30820], R0 ;  /* 0x03082000030085a7 */ /* 0x000e64000800007f */
[----:B-1----:R-:W-:Y:S05]  /*144f0*/  @!P0 BRA `(.L_x_1103) ;  /* 0xfffffffc00ec8947 */ /* 0x002fea000383ffff */
[----:B------:R-:W-:Y:S05]  /*14500*/  BRA `(.L_x_1165) ;  /* 0xffffffd000887947 */ /* 0x000fea000383ffff */
.L_x_1107:
[----:B0-----:R0:W1:Y:S02]  /*14510*/  SYNCS.PHASECHK.TRANS64.TRYWAIT P0, [R21+URZ+0x30840], R2 ;  /* 0x03084002150075a7 */ /* 0x001064000800017f */
[----:B-1----:R-:W-:Y:S05]  /*14520*/  @!P0 NANOSLEEP.SYNCS 0x989680 ;  /* 0x009896800000895d */ /* 0x002fea0003900000 */
[----:B------:R-:W1:Y:S02]  /*14530*/  @!P0 SYNCS.PHASECHK.TRANS64 P0, [R21+URZ+0x30840], R2 ;  /* 0x03084002150085a7 */ /* 0x000e64000800007f */
[----:B-1----:R-:W-:Y:S05]  /*14540*/  @!P0 BRA `(.L_x_1107) ;  /* 0xfffffffc00f08947 */ /* 0x002fea000383ffff */
[----:B------:R-:W-:Y:S05]  /*14550*/  BRA `(.L_x_1166) ;  /* 0xffffffd400707947 */ /* 0x000fea000383ffff */
.L_x_1108:
        /* <DEDUP_REMOVED lines=8> */
.L_x_1168:
[----:B------:R-:W-:Y:S05]  /*145e0*/  BSYNC B1 ;  /* 0x0000000000017941 */ /* 0x000fea0003800000 */
.L_x_1167:
[----:B------:R-:W-:Y:S01]  /*145f0*/  IMAD.MOV.U32 R13, RZ, RZ, R28 ;  /* 0x000000ffff0d7224 */ /* 0x000fe200078e001c */
[----:B------:R-:W-:Y:S01]  /*14600*/  MOV R15, 0xffffffff ;  /* 0xffffffff000f7802 */ /* 0x000fe20000000f00 */
[----:B------:R-:W-:Y:S01]  /*14610*/  IMAD.MOV.U32 R12, RZ, RZ, RZ ;  /* 0x000000ffff0c7224 */ /* 0x000fe200078e00ff */
[----:B------:R-:W-:Y:S01]  /*14620*/  MOV R3, R14 ;  /* 0x0000000e00037202 */ /* 0x000fe20000000f00 */
[----:B------:R-:W-:Y:S01]  /*14630*/  IMAD.MOV.U32 R11, RZ, RZ, 0x181f ;  /* 0x0000181fff0b7424 */ /* 0x000fe200078e00ff */
[----:B------:R-:W-:Y:S01]  /*14640*/  P2R R4, PR, RZ, 0x8 ;  /* 0x00000008ff047803 */ /* 0x000fe20000000000 */
[----:B------:R-:W-:Y:S01]  /*14650*/  IMAD.SHL.U32 R9, R25, 0x2, RZ ;  /* 0x0000000219097824 */ /* 0x000fe200078e00ff */
[----:B------:R-:W-:-:S13]  /*14660*/  LOP3.LUT P3, RZ, R16, 0x10, RZ, 0xc0, !PT ;  /* 0x0000001010ff7812 */ /* 0x000fda000786c0ff */
[----:B------:R-:W-:Y:S05]  /*14670*/  WARPSYNC.COLLECTIVE R15, `(.L_x_1169) ;  /* 0x000000000f087348 */ /* 0x000fea0003c00000 */
[----:B------:R0:W1:Y:S02]  /*14680*/  SHFL.IDX P6, R14, R13, R12, R11 ;  /* 0x0000000c0d0e7389 */ /* 0x00006400000c000b */
[----:B01----:R-:W-:Y:S01]  /*14690*/  ENDCOLLECTIVE ;  /* 0x000000000000791b */ /* 0x003fe20003800000 */
.L_x_1169:
[----:B------:R-:W-:Y:S02]  /*146a0*/  P2R R5, PR, RZ, 0x4 ;  /* 0x00000004ff057803 */ /* 0x000fe40000000000 */
[C---:B------:R-:W-:Y:S02]  /*146b0*/  LOP3.LUT P2, RZ, R16.reuse, 0x8, RZ, 0xc0, !PT ;  /* 0x0000000810ff7812 */ /* 0x040fe4000784c0ff */
[----:B------:R-:W-:Y:S02]  /*146c0*/  P2R R8, PR, RZ, 0x2 ;  /* 0x00000002ff087803 */ /* 0x000fe40000000000 */
[----:B------:R-:W-:Y:S02]  /*146d0*/  LOP3.LUT P1, RZ, R16, 0x4, RZ, 0xc0, !PT ;  /* 0x0000000410ff7812 */ /* 0x000fe4000782c0ff */
[----:B------:R-:W-:Y:S01]  /*146e0*/  LEA R29, R29, UR45, 0x1 ;  /* 0x0000002d1d1d7c11 */ /* 0x000fe2000f8e08ff */
[----:B------:R-:W-:Y:S02]  /*146f0*/  IMAD.MOV.U32 R13, RZ, RZ, R31 ;  /* 0x000000ffff0d7224 */ /* 0x000fe400078e001f */
[----:B------:R-:W-:Y:S01]  /*14700*/  IMAD.MOV.U32 R12, RZ, RZ, 0x1 ;  /* 0x00000001ff0c7424 */ /* 0x000fe200078e00ff */
[----:B------:R-:W-:-:S13]  /*14710*/  IADD3 R2, P0, R14, R9, RZ ;  /* 0x000000090e027210 */ /* 0x000fda0007f1e0ff */
[----:B------:R-:W-:Y:S05]  /*14720*/  WARPSYNC.COLLECTIVE R15, `(.L_x_1170) ;  /* 0x000000000f087348 */ /* 0x000fea0003c00000 */
[----:B------:R0:W1:Y:S02]  /*14730*/  SHFL.IDX P6, R14, R13, R12, R11 ;  /* 0x0000000c0d0e7389 */ /* 0x00006400000c000b */
[----:B01----:R-:W-:Y:S01]  /*14740*/  ENDCOLLECTIVE ;  /* 0x000000000000791b */ /* 0x003fe20003800000 */
.L_x_1170:
[----:B------:R-:W-:-:S05]  /*14750*/  IMAD.X R3, RZ, RZ, R3, P0 ;  /* 0x000000ffff037224 */ /* 0x000fca00000e0603 */
[----:B------:R-:W-:Y:S01]  /*14760*/  @!PT LDS RZ, [RZ] ;  /* 0x00000000fffff984 */ /* 0x000fe20000000800 */
[----:B------:R-:W-:Y:S01]  /*14770*/  @!PT LDS RZ, [RZ] ;  /* 0x00000000fffff984 */ /* 0x000fe20000000800 */
[----:B------:R-:W-:Y:S01]  /*14780*/  @!PT LDS RZ, [RZ] ;  /* 0x00000000fffff984 */ /* 0x000fe20000000800 */
[----:B------:R-:W-:Y:S04]  /*14790*/  LDGSTS.E.BYPASS.LTC128B.128 [R29+0x20400], desc[UR60][R2.64], !P3 ;  /* 0x20400000021d7fae */ /* 0x000fe8000d901d7c */
[----:B------:R-:W-:Y:S01]  /*147a0*/  LDGSTS.E.BYPASS.LTC128B.128 [R29+0x22400], desc[UR60][R2.64+0x80], !P2 ;  /* 0x22400080021d7fae */ /* 0x000fe2000d101d7c */
[----:B------:R-:W-:-:S03]  /*147b0*/  MOV R13, R28 ;  /* 0x0000001c000d7202 */ /* 0x000fc60000000f00 */
[----:B------:R-:W-:Y:S04]  /*147c0*/  LDGSTS.E.BYPASS.LTC128B.128 [R29+0x24400], desc[UR60][R2.64+0x100], !P1 ;  /* 0x24400100021d7fae */ /* 0x000fe8000c901d7c */
[----:B------:R0:W-:Y:S02]  /*147d0*/  LDGSTS.E.BYPASS.LTC128B.128 [R29+0x26400], desc[UR60][R2.64+0x180], !P5 ;  /* 0x26400180021d7fae */ /* 0x0001e4000e901d7c */
[----:B0-----:R-:W-:-:S07]  /*147e0*/  IMAD.MOV.U32 R3, RZ, RZ, R14 ;  /* 0x000000ffff037224 */ /* 0x001fce00078e000e */
[----:B------:R-:W-:Y:S05]  /*147f0*/  WARPSYNC.COLLECTIVE R15, `(.L_x_1171) ;  /* 0x000000000f087348 */ /* 0x000fea0003c00000 */
[----:B------:R0:W1:Y:S02]  /*14800*/  SHFL.IDX P6, R14, R13, R12, R11 ;  /* 0x0000000c0d0e7389 */ /* 0x00006400000c000b */
[----:B01----:R-:W-:Y:S01]  /*14810*/  ENDCOLLECTIVE ;  /* 0x000000000000791b */ /* 0x003fe20003800000 */
.L_x_1171:
[----:B------:R-:W-:Y:S02]  /*14820*/  IMAD.MOV.U32 R13, RZ, RZ, R31 ;  /* 0x000000ffff0d7224 */ /* 0x000fe400078e001f */
[----:B------:R-:W-:Y:S02]  /*14830*/  IMAD.MOV.U32 R12, RZ, RZ, 0x2 ;  /* 0x00000002ff0c7424 */ /* 0x000fe400078e00ff */
[----:B------:R-:W-:-:S07]  /*14840*/  IMAD.MOV.U32 R2, RZ, RZ, R14 ;  /* 0x000000ffff027224 */ /* 0x000fce00078e000e */
[----:B------:R-:W-:Y:S05]  /*14850*/  WARPSYNC.COLLECTIVE R15, `(.L_x_1172) ;  /* 0x000000000f087348 */ /* 0x000fea0003c00000 */
[----:B------:R0:W1:Y:S02]  /*14860*/  SHFL.IDX P6, R14, R13, R12, R11 ;  /* 0x0000000c0d0e7389 */ /* 0x00006400000c000b */
[----:B01----:R-:W-:Y:S01]  /*14870*/  ENDCOLLECTIVE ;  /* 0x000000000000791b */ /* 0x003fe20003800000 */
.L_x_1172:
[----:B------:R-:W-:-:S05]  /*14880*/  IADD3 R2, P0, R2, R9, RZ ;  /* 0x0000000902027210 */ /* 0x000fca0007f1e0ff */
[----:B------:R-:W-:-:S05]  /*14890*/  IMAD.X R3, RZ, RZ, R3, P0 ;  /* 0x000000ffff037224 */ /* 0x000fca00000e0603 */
[----:B------:R-:W-:Y:S01]  /*148a0*/  @!PT LDS RZ, [RZ] ;  /* 0x00000000fffff984 */ /* 0x000fe20000000800 */
[----:B------:R-:W-:Y:S01]  /*148b0*/  @!PT LDS RZ, [RZ] ;  /* 0x00000000fffff984 */ /* 0x000fe20000000800 */
[----:B------:R-:W-:Y:S01]  /*148c0*/  @!PT LDS RZ, [RZ] ;  /* 0x00000000fffff984 */ /* 0x000fe20000000800 */
[----:B------:R-:W-:Y:S01]  /*148d0*/  LDGSTS.E.BYPASS.LTC128B.128 [R29+0x20c00], desc[UR60][R2.64], !P3 ;  /* 0x20c00000021d7fae */ /* 0x000fe2000d901d7c */
[----:B------:R-:W-:-:S03]  /*148e0*/  IMAD.MOV.U32 R13, RZ, RZ, R28 ;  /* 0x000000ffff0d7224 */ /* 0x000fc600078e001c */
[----:B------:R-:W-:Y:S04]  /*148f0*/  LDGSTS.E.BYPASS.LTC128B.128 [R29+0x22c00], desc[UR60][R2.64+0x80], !P2 ;  /* 0x22c00080021d7fae */ /* 0x000fe8000d101d7c */
[----:B------:R-:W-:Y:S04]  /*14900*/  LDGSTS.E.BYPASS.LTC128B.128 [R29+0x24c00], desc[UR60][R2.64+0x100], !P1 ;  /* 0x24c00100021d7fae */ /* 0x000fe8000c901d7c */
[----:B------:R0:W-:Y:S02]  /*14910*/  LDGSTS.E.BYPASS.LTC128B.128 [R29+0x26c00], desc[UR60][R2.64+0x180], !P5 ;  /* 0x26c00180021d7fae */ /* 0x0001e4000e901d7c */
[----:B0-----:R-:W-:-:S07]  /*14920*/  MOV R3, R14 ;  /* 0x0000000e00037202 */ /* 0x001fce0000000f00 */
[----:B------:R-:W-:Y:S05]  /*14930*/  WARPSYNC.COLLECTIVE R15, `(.L_x_1173) ;  /* 0x000000000f087348 */ /* 0x000fea0003c00000 */
[----:B------:R0:W1:Y:S02]  /*14940*/  SHFL.IDX P6, R14, R13, R12, R11 ;  /* 0x0000000c0d0e7389 */ /* 0x00006400000c000b */
[----:B01----:R-:W-:Y:S01]  /*14950*/  ENDCOLLECTIVE ;  /* 0x000000000000791b */ /* 0x003fe20003800000 */
.L_x_1173:
[----:B------:R-:W-:Y:S01]  /*14960*/  IMAD.MOV.U32 R13, RZ, RZ, R31 ;  /* 0x000000ffff0d7224 */ /* 0x000fe200078e001f */
[----:B------:R-:W-:Y:S01]  /*14970*/  MOV R12, 0x3 ;  /* 0x00000003000c7802 */ /* 0x000fe20000000f00 */
[----:B------:R-:W-:-:S07]  /*14980*/  IMAD.MOV.U32 R2, RZ, RZ, R14 ;  /* 0x000000ffff027224 */ /* 0x000fce00078e000e */
[----:B------:R-:W-:Y:S05]  /*14990*/  WARPSYNC.COLLECTIVE R15, `(.L_x_1174) ;  /* 0x000000000f087348 */ /* 0x000fea0003c00000 */
[----:B------:R0:W1:Y:S02]  /*149a0*/  SHFL.IDX P6, R14, R13, R12, R11 ;  /* 0x0000000c0d0e7389 */ /* 0x00006400000c000b */
[----:B01----:R-:W-:Y:S01]  /*149b0*/  ENDCOLLECTIVE ;  /* 0x000000000000791b */ /* 0x003fe20003800000 */
.L_x_1174:
[----:B------:R-:W-:-:S05]  /*149c0*/  IADD3 R2, P0, R2, R9, RZ ;  /* 0x0000000902027210 */ /* 0x000fca0007f1e0ff */
[----:B------:R-:W-:-:S05]  /*149d0*/  IMAD.X R3, RZ, RZ, R3, P0 ;  /* 0x000000ffff037224 */ /* 0x000fca00000e0603 */
[----:B------:R-:W-:Y:S01]  /*149e0*/  @!PT LDS RZ, [RZ] ;  /* 0x00000000fffff984 */ /* 0x000fe20000000800 */
[----:B------:R-:W-:Y:S01]  /*149f0*/  @!PT LDS RZ, [RZ] ;  /* 0x00000000fffff984 */ /* 0x000fe20000000800 */
[----:B------:R-:W-:Y:S01]  /*14a00*/  @!PT LDS RZ, [RZ] ;  /* 0x00000000fffff984 */ /* 0x000fe20000000800 */
[----:B------:R0:W-:Y:S01]  /*14a10*/  LDGSTS.E.BYPASS.LTC128B.128 [R29+0x21400], desc[UR60][R2.64], !P3 ;  /* 0x21400000021d7fae */ /* 0x0001e2000d901d7c */
[----:B------:R-:W-:Y:S01]  /*14a20*/  IMAD.MOV.U32 R13, RZ, RZ, R28 ;  /* 0x000000ffff0d7224 */ /* 0x000fe200078e001c */
[----:B------:R-:W-:Y:S02]  /*14a30*/  ISETP.NE.AND P3, PT, R4, RZ, PT ;  /* 0x000000ff0400720c */ /* 0x000fe40003f65270 */
[----:B------:R0:W-:Y:S01]  /*14a40*/  LDGSTS.E.BYPASS.LTC128B.128 [R29+0x23400], desc[UR60][R2.64+0x80], !P2 ;  /* 0x23400080021d7fae */ /* 0x0001e2000d101d7c */
[----:B------:R-:W-:-:S03]  /*14a50*/  ISETP.NE.AND P2, PT, R5, RZ, PT ;  /* 0x000000ff0500720c */ /* 0x000fc60003f45270 */
[----:B------:R0:W-:Y:S01]  /*14a60*/  LDGSTS.E.BYPASS.LTC128B.128 [R29+0x25400], desc[UR60][R2.64+0x100], !P1 ;  /* 0x25400100021d7fae */ /* 0x0001e2000c901d7c */
[----:B------:R-:W-:Y:S01]  /*14a70*/  ISETP.NE.AND P1, PT, R8, RZ, PT ;  /* 0x000000ff0800720c */ /* 0x000fe20003f25270 */
[----:B------:R-:W-:Y:S02]  /*14a80*/  IMAD.MOV.U32 R31, RZ, RZ, R14 ;  /* 0x000000ffff1f7224 */ /* 0x000fe400078e000e */
[----:B------:R0:W-:Y:S10]  /*14a90*/  LDGSTS.E.BYPASS.LTC128B.128 [R29+0x27400], desc[UR60][R2.64+0x180], !P5 ;  /* 0x27400180021d7fae */ /* 0x0001f4000e901d7c */
[----:B0-----:R-:W-:Y:S05]  /*14aa0*/  WARPSYNC.COLLECTIVE R15, `(.L_x_1175) ;  /* 0x000000000f087348 */ /* 0x001fea0003c00000 */
[----:B------:R1:W2:Y:S02]  /*14ab0*/  SHFL.IDX P6, R14, R13, R12, R11 ;  /* 0x0000000c0d0e7389 */ /* 0x0002a400000c000b */
[----:B012---:R-:W-:Y:S01]  /*14ac0*/  ENDCOLLECTIVE ;  /* 0x000000000000791b */ /* 0x007fe20003800000 */
.L_x_1175:
[----:B------:R-:W-:Y:S05]  /*14ad0*/  BRA `(.L_x_1176) ;  /* 0xffffffd400107947 */ /* 0x000fea000383ffff */
.L_x_1113:
[----:B0-----:R0:W2:Y:S02]  /*14ae0*/  SYNCS.PHASECHK.TRANS64.TRYWAIT P0, [R4+URZ+0x30860], R3 ;  /* 0x03086003040075a7 */ /* 0x0010a4000800017f */
[----:B--2---:R-:W-:Y:S05]  /*14af0*/  @!P0 NANOSLEEP.SYNCS 0x989680 ;  /* 0x009896800000895d */ /* 0x004fea0003900000 */
[----:B------:R-:W2:Y:S02]  /*14b00*/  @!P0 SYNCS.PHASECHK.TRANS64 P0, [R4+URZ+0x30860], R3 ;  /* 0x03086003040085a7 */ /* 0x000ea4000800007f */
[----:B--2---:R-:W-:Y:S05]  /*14b10*/  @!P0 BRA `(.L_x_1113) ;  /* 0xfffffffc00f08947 */ /* 0x004fea000383ffff */
[----:B------:R-:W-:Y:S05]  /*14b20*/  BRA `(.L_x_1177) ;  /* 0xffffffd400887947 */ /* 0x000fea000383ffff */
.L_x_1114:
        /* <DEDUP_REMOVED lines=8> */
.L_x_1179:
[----:B------:R-:W-:Y:S05]  /*14bb0*/  BSYNC B1 ;  /* 0x0000000000017941 */ /* 0x000fea0003800000 */
.L_x_1178:
[----:B------:R-:W-:Y:S01]  /*14bc0*/  IMAD.MOV.U32 R13, RZ, RZ, R17 ;  /* 0x000000ffff0d7224 */ /* 0x000fe200078e0011 */
[----:B------:R-:W-:Y:S01]  /*14bd0*/  MOV R11, 0x181f ;  /* 0x0000181f000b7802 */ /* 0x000fe20000000f00 */
[----:B------:R-:W-:Y:S01]  /*14be0*/  IMAD.MOV.U32 R12, RZ, RZ, RZ ;  /* 0x000000ffff0c7224 */ /* 0x000fe200078e00ff */
[----:B------:R-:W-:Y:S01]  /*14bf0*/  LEA R5, R5, UR45, 0x1 ;  /* 0x0000002d05057c11 */ /* 0x000fe2000f8e08ff */
[----:B------:R-:W-:Y:S02]  /*14c00*/  IMAD.MOV.U32 R15, RZ, RZ, -0x1 ;  /* 0xffffffffff0f7424 */ /* 0x000fe400078e00ff */
[----:B------:R-:W-:-:S07]  /*14c10*/  IMAD.MOV.U32 R3, RZ, RZ, R14 ;  /* 0x000000ffff037224 */ /* 0x000fce00078e000e */
[----:B------:R-:W-:Y:S05]  /*14c20*/  WARPSYNC.COLLECTIVE R15, `(.L_x_1180) ;  /* 0x000000000f087348 */ /* 0x000fea0003c00000 */
[----:B------:R0:W1:Y:S02]  /*14c30*/  SHFL.IDX P6, R14, R13, R12, R11 ;  /* 0x0000000c0d0e7389 */ /* 0x00006400000c000b */
[----:B01----:R-:W-:Y:S01]  /*14c40*/  ENDCOLLECTIVE ;  /* 0x000000000000791b */ /* 0x003fe20003800000 */
.L_x_1180:
[----:B------:R-:W-:Y:S02]  /*14c50*/  IMAD.MOV.U32 R13, RZ, RZ, R18 ;  /* 0x000000ffff0d7224 */ /* 0x000fe400078e0012 */
[----:B------:R-:W-:Y:S01]  /*14c60*/  IMAD.MOV.U32 R12, RZ, RZ, 0x1 ;  /* 0x00000001ff0c7424 */ /* 0x000fe200078e00ff */
[----:B------:R-:W-:-:S13]  /*14c70*/  IADD3 R2, P0, R14, R8, RZ ;  /* 0x000000080e027210 */ /* 0x000fda0007f1e0ff */
[----:B------:R-:W-:Y:S05]  /*14c80*/  WARPSYNC.COLLECTIVE R15, `(.L_x_1181) ;  /* 0x000000000f087348 */ /* 0x000fea0003c00000 */
[----:B------:R0:W1:Y:S02]  /*14c90*/  SHFL.IDX P6, R14, R13, R12, R11 ;  /* 0x0000000c0d0e7389 */ /* 0x00006400000c000b */
[----:B01----:R-:W-:Y:S01]  /*14ca0*/  ENDCOLLECTIVE ;  /* 0x000000000000791b */ /* 0x003fe20003800000 */
.L_x_1181:
        /* <DEDUP_REMOVED lines=13> */
[----:B0-----:R-:W-:-:S07]  /*14d80*/  MOV R3, R14 ;  /* 0x0000000e00037202 */ /* 0x001fce0000000f00 */
[----:B------:R-:W-:Y:S05]  /*14d90*/  WARPSYNC.COLLECTIVE R15, `(.L_x_1182) ;  /* 0x000000000f087348 */ /* 0x000fea0003c00000 */
[----:B------:R0:W1:Y:S02]  /*14da0*/  SHFL.IDX P6, R14, R13, R12, R11 ;  /* 0x0000000c0d0e7389 */ /* 0x00006400000c000b */
[----:B01----:R-:W-:Y:S01]  /*14db0*/  ENDCOLLECTIVE ;  /* 0x000000000000791b */ /* 0x003fe20003800000 */
.L_x_1182:
[----:B------:R-:W-:Y:S02]  /*14dc0*/  IMAD.MOV.U32 R13, RZ, RZ, R18 ;  /* 0x000000ffff0d7224 */ /* 0x000fe400078e0012 */
[----:B------:R-:W-:Y:S01]  /*14dd0*/  IMAD.MOV.U32 R12, RZ, RZ, 0x2 ;  /* 0x00000002ff0c7424 */ /* 0x000fe200078e00ff */
[----:B------:R-:W-:-:S13]  /*14de0*/  IADD3 R2, P0, R14, R8, RZ ;  /* 0x000000080e027210 */ /* 0x000fda0007f1e0ff */
[----:B------:R-:W-:Y:S05]  /*14df0*/  WARPSYNC.COLLECTIVE R15, `(.L_x_1183) ;  /* 0x000000000f087348 */ /* 0x000fea0003c00000 */
[----:B------:R0:W1:Y:S02]  /*14e00*/  SHFL.IDX P6, R14, R13, R12, R11 ;  /* 0x0000000c0d0e7389 */ /* 0x00006400000c000b */
[----:B01----:R-:W-:Y:S01]  /*14e10*/  ENDCOLLECTIVE ;  /* 0x000000000000791b */ /* 0x003fe20003800000 */
.L_x_1183:
        /* <DEDUP_REMOVED lines=17> */
.L_x_1184:
[----:B------:R-:W-:Y:S02]  /*14f30*/  IMAD.MOV.U32 R13, RZ, RZ, R18 ;  /* 0x000000ffff0d7224 */ /* 0x000fe400078e0012 */
[----:B------:R-:W-:Y:S01]  /*14f40*/  IMAD.MOV.U32 R12, RZ, RZ, 0x3 ;  /* 0x00000003ff0c7424 */ /* 0x000fe200078e00ff */
[----:B------:R-:W-:-:S13]  /*14f50*/  IADD3 R2, P0, R14, R8, RZ ;  /* 0x000000080e027210 */ /* 0x000fda0007f1e0ff */
[----:B------:R-:W-:Y:S05]  /*14f60*/  WARPSYNC.COLLECTIVE R15, `(.L_x_1185) ;  /* 0x000000000f087348 */ /* 0x000fea0003c00000 */
[----:B------:R0:W1:Y:S02]  /*14f70*/  SHFL.IDX P6, R14, R13, R12, R11 ;  /* 0x0000000c0d0e7389 */ /* 0x00006400000c000b */
[----:B01----:R-:W-:Y:S01]  /*14f80*/  ENDCOLLECTIVE ;  /* 0x000000000000791b */ /* 0x003fe20003800000 */
.L_x_1185:
[----:B------:R-:W-:Y:S01]  /*14f90*/  IMAD.X R3, RZ, RZ, R3, P0 ;  /* 0x000000ffff037224 */ /* 0x000fe200000e0603 */
[----:B------:R-:W-:Y:S01]  /*14fa0*/  ISETP.LT.OR P0, PT, R0, 0x21, P4 ;  /* 0x000000210000780c */ /* 0x000fe20002701670 */
[----:B------:R-:W-:-:S12]  /*14fb0*/  IMAD.MOV.U32 R13, RZ, RZ, R17 ;  /* 0x000000ffff0d7224 */ /* 0x000fd800078e0011 */
[----:B------:R-:W-:Y:S01]  /*14fc0*/  @!PT LDS RZ, [RZ] ;  /* 0x00000000fffff984 */ /* 0x000fe20000000800 */
[----:B------:R-:W-:Y:S01]  /*14fd0*/  @!PT LDS RZ, [RZ] ;  /* 0x00000000fffff984 */ /* 0x000fe20000000800 */
[----:B------:R-:W-:Y:S01]  /*14fe0*/  @!PT LDS RZ, [RZ] ;  /* 0x00000000fffff984 */ /* 0x000fe20000000800 */
[----:B------:R0:W-:Y:S01]  /*14ff0*/  LDGSTS.E.BYPASS.LTC128B.128 [R5+0x1400], desc[UR60][R2.64], !P0 ;  /* 0x0140000002057fae */ /* 0x0001e2000c101d7c */
[----:B------:R-:W-:Y:S02]  /*15000*/  ISETP.LT.OR P0, PT, R0, 0x21, P3 ;  /* 0x000000210000780c */ /* 0x000fe40001f01670 */
[----:B------:R-:W-:-:S11]  /*15010*/  MOV R18, R14 ;  /* 0x0000000e00127202 */ /* 0x000fd60000000f00 */
[----:B0-----:R-:W-:Y:S05]  /*15020*/  WARPSYNC.COLLECTIVE R15, `(.L_x_1186) ;  /* 0x000000000f087348 */ /* 0x001fea0003c00000 */
[----:B------:R1:W2:Y:S02]  /*15030*/  SHFL.IDX P6, R14, R13, R12, R11 ;  /* 0x0000000c0d0e7389 */ /* 0x0002a400000c000b */
[----:B012---:R-:W-:Y:S01]  /*15040*/  ENDCOLLECTIVE ;  /* 0x000000000000791b */ /* 0x007fe20003800000 */
.L_x_1186:
        /* <DEDUP_REMOVED lines=9> */
.L_x_1120:
[----:B0-----:R0:W2:Y:S02]  /*150e0*/  SYNCS.PHASECHK.TRANS64.TRYWAIT P0, [R0+URZ+0x30860], R3 ;  /* 0x03086003000075a7 */ /* 0x0010a4000800017f */
[----:B--2---:R-:W-:Y:S05]  /*150f0*/  @!P0 NANOSLEEP.SYNCS 0x989680 ;  /* 0x009896800000895d */ /* 0x004fea0003900000 */
[----:B------:R-:W2:Y:S02]  /*15100*/  @!P0 SYNCS.PHASECHK.TRANS64 P0, [R0+URZ+0x30860], R3 ;  /* 0x03086003000085a7 */ /* 0x000ea4000800007f */
[----:B--2---:R-:W-:Y:S05]  /*15110*/  @!P0 BRA `(.L_x_1120) ;  /* 0xfffffffc00f08947 */ /* 0x004fea000383ffff */
[----:B------:R-:W-:Y:S05]  /*15120*/  BRA `(.L_x_1188) ;  /* 0xffffffd400d07947 */ /* 0x000fea000383ffff */
.L_x_1121:
[----:B------:R-:W-:Y:S01]  /*15130*/  BSSY B0, `(.L_x_1189) ;  /* 0x0000008000007945 */ /* 0x000fe20003800000 */
[----:B------:R-:W-:Y:S01]  /*15140*/  IMAD.MOV.U32 R13, RZ, RZ, R18 ;  /* 0x000000ffff0d7224 */ /* 0x000fe200078e0012 */
[----:B------:R-:W-:Y:S01]  /*15150*/  MOV R15, 0xffffffff ;  /* 0xffffffff000f7802 */ /* 0x000fe20000000f00 */
[----:B------:R-:W-:Y:S02]  /*15160*/  IMAD.MOV.U32 R12, RZ, RZ, RZ ;  /* 0x000000ffff0c7224 */ /* 0x000fe400078e00ff */
[----:B------:R-:W-:-:S07]  /*15170*/  IMAD.MOV.U32 R11, RZ, RZ, 0x181f ;  /* 0x0000181fff0b7424 */ /* 0x000fce00078e00ff */
[----:B01----:R-:W-:Y:S05]  /*15180*/  WARPSYNC.COLLECTIVE R15, `(.L_x_1190) ;  /* 0x000000000f087348 */ /* 0x003fea0003c00000 */
[----:B------:R2:W3:Y:S02]  /*15190*/  SHFL.IDX P6, R14, R13, R12, R11 ;  /* 0x0000000c0d0e7389 */ /* 0x0004e400000c000b */
[----:B0123--:R-:W-:Y:S01]  /*151a0*/  ENDCOLLECTIVE ;  /* 0x000000000000791b */ /* 0x00ffe20003800000 */
.L_x_1190:
[----:B------:R-:W-:Y:S05]  /*151b0*/  BSYNC B0 ;  /* 0x0000000000007941 */ /* 0x000fea0003800000 */
.L_x_1189:
[----:B------:R-:W-:Y:S01]  /*151c0*/  IMAD.MOV.U32 R13, RZ, RZ, R17 ;  /* 0x000000ffff0d7224 */ /* 0x000fe200078e0011 */
[----:B------:R-:W-:Y:S01]  /*151d0*/  MOV R15, 0xffffffff ;  /* 0xffffffff000f7802 */ /* 0x000fe20000000f00 */
[----:B------:R-:W-:Y:S01]  /*151e0*/  IMAD.MOV.U32 R12, RZ, RZ, RZ ;  /* 0x000000ffff0c7224 */ /* 0x000fe200078e00ff */
[----:B------:R-:W-:Y:S01]  /*151f0*/  LEA R4, R4, UR45, 0x1 ;  /* 0x0000002d04047c11 */ /* 0x000fe2000f8e08ff */
[----:B------:R-:W-:Y:S02]  /*15200*/  IMAD.MOV.U32 R11, RZ, RZ, 0x181f ;  /* 0x0000181fff0b7424 */ /* 0x000fe400078e00ff */
[----:B------:R-:W-:-:S07]  /*15210*/  IMAD.MOV.U32 R3, RZ, RZ, R14 ;  /* 0x000000ffff037224 */ /* 0x000fce00078e000e */
[----:B------:R-:W-:Y:S05]  /*15220*/  WARPSYNC.COLLECTIVE R15, `(.L_x_1191) ;  /* 0x000000000f087348 */ /* 0x000fea0003c00000 */
[----:B------:R0:W1:Y:S02]  /*15230*/  SHFL.IDX P6, R14, R13, R12, R11 ;  /* 0x0000000c0d0e7389 */ /* 0x00006400000c000b */
[----:B01----:R-:W-:Y:S01]  /*15240*/  ENDCOLLECTIVE ;  /* 0x000000000000791b */ /* 0x003fe20003800000 */
.L_x_1191:
[----:B------:R-:W-:Y:S02]  /*15250*/  ULDC UR4, c[0x0][0x2f4] ;  /* 0x0000bd0000047ab9 */ /* 0x000fe40000000800 */
[----:B------:R-:W-:Y:S02]  /*15260*/  ISETP.GE.AND P3, PT, R36, UR4, PT ;  /* 0x0000000424007c0c */ /* 0x000fe4000bf66270 */
[----:B------:R-:W-:Y:S02]  /*15270*/  ISETP.GE.AND P1, PT, R35, UR4, PT ;  /* 0x0000000423007c0c */ /* 0x000fe4000bf26270 */
[----:B------:R-:W-:Y:S02]  /*15280*/  ISETP.GE.AND P0, PT, R34, UR4, PT ;  /* 0x0000000422007c0c */ /* 0x000fe4000bf06270 */
[----:B------:R-:W-:Y:S02]  /*15290*/  ISETP.GE.AND P2, PT, R25, UR4, PT ;  /* 0x0000000419007c0c */ /* 0x000fe4000bf46270 */
[----:B------:R-:W-:-:S02]  /*152a0*/  ISETP.LT.OR P4, PT, R5, 0x1, P3 ;  /* 0x000000010500780c */ /* 0x000fc40001f81670 */
[----:B------:R-:W-:Y:S01]  /*152b0*/  ISETP.LT.OR P5, PT, R5, 0x1, P2 ;  /* 0x000000010500780c */ /* 0x000fe200017a1670 */
[----:B------:R-:W-:Y:S02]  /*152c0*/  IMAD.MOV.U32 R13, RZ, RZ, R18 ;  /* 0x000000ffff0d7224 */ /* 0x000fe400078e0012 */
[----:B------:R-:W-:Y:S02]  /*152d0*/  IMAD.MOV.U32 R12, RZ, RZ, 0x1 ;  /* 0x00000001ff0c7424 */ /* 0x000fe400078e00ff */
[----:B------:R-:W-:-:S08]  /*152e0*/  IMAD.MOV.U32 R2, RZ, RZ, R14 ;  /* 0x000000ffff027224 */ /* 0x000fd000078e000e */
[----:B------:R-:W-:Y:S05]  /*152f0*/  WARPSYNC.COLLECTIVE R15, `(.L_x_1192) ;  /* 0x000000000f087348 */ /* 0x000fea0003c00000 */
[----:B------:R0:W1:Y:S02]  /*15300*/  SHFL.IDX P6, R14, R13, R12, R11 ;  /* 0x0000000c0d0e7389 */ /* 0x00006400000c000b */
[----:B01----:R-:W-:Y:S01]  /*15310*/  ENDCOLLECTIVE ;  /* 0x000000000000791b */ /* 0x003fe20003800000 */
.L_x_1192:
[----:B------:R-:W-:-:S05]  /*15320*/  IMAD.WIDE.U32 R2, R25, 0x2, R2 ;  /* 0x0000000219027825 */ /* 0x000fca00078e0002 */
[----:B------:R-:W-:Y:S01]  /*15330*/  @!PT LDS RZ, [RZ] ;  /* 0x00000000fffff984 */ /* 0x000fe20000000800 */
[----:B------:R-:W-:Y:S01]  /*15340*/  @!PT LDS RZ, [RZ] ;  /* 0x00000000fffff984 */ /* 0x000fe20000000800 */
[----:B------:R-:W-:Y:S01]  /*15350*/  @!PT LDS RZ, [RZ] ;  /* 0x00000000fffff984 */ /* 0x000fe20000000800 */
[----:B------:R0:W-:Y:S01]  /*15360*/  LDGSTS.E.BYPASS.LTC128B.128 [R4+0x400], desc[UR60][R2.64], !P5 ;  /* 0x0040000002047fae */ /* 0x0001e2000e901d7c */
[----:B------:R-:W-:-:S03]  /*15370*/  ISETP.LT.OR P5, PT, R5, 0x1, P1 ;  /* 0x000000010500780c */ /* 0x000fc60000fa1670 */
[----:B------:R0:W-:Y:S01]  /*15380*/  LDGSTS.E.BYPASS.LTC128B.128 [R4+0x2400], desc[UR60][R2.64+0x80], !P4 ;  /* 0x0240008002047fae */ /* 0x0001e2000e101d7c */
[----:B------:R-:W-:Y:S02]  /*15390*/  ISETP.LT.OR P4, PT, R5, 0x1, P0 ;  /* 0x000000010500780c */ /* 0x000fe40000781670 */
[----:B------:R-:W-:-:S07]  /*153a0*/  MOV R13, R17 ;  /* 0x00000011000d7202 */ /* 0x000fce0000000f00 */
[----:B------:R0:W-:Y:S01]  /*153b0*/  LDGSTS.E.BYPASS.LTC128B.128 [R4+0x4400], desc[UR60][R2.64+0x100], !P5 ;  /* 0x0440010002047fae */ /* 0x0001e2000e901d7c */
[C---:B------:R-:W-:Y:S01]  /*153c0*/  ISETP.LT.OR P5, PT, R5.reuse, 0x11, P2 ;  /* 0x000000110500780c */ /* 0x040fe200017a1670 */
[----:B------:R-:W-:Y:S02]  /*153d0*/  IMAD.MOV.U32 R6, RZ, RZ, R14 ;  /* 0x000000ffff067224 */ /* 0x000fe400078e000e */
[----:B------:R0:W-:Y:S01]  /*153e0*/  LDGSTS.E.BYPASS.LTC128B.128 [R4+0x6400], desc[UR60][R2.64+0x180], !P4 ;  /* 0x0640018002047fae */ /* 0x0001e2000e101d7c */
[----:B------:R-:W-:-:S13]  /*153f0*/  ISETP.LT.OR P4, PT, R5, 0x11, P3 ;  /* 0x000000110500780c */ /* 0x000fda0001f81670 */
[----:B0-----:R-:W-:Y:S05]  /*15400*/  WARPSYNC.COLLECTIVE R15, `(.L_x_1193) ;  /* 0x000000000f087348 */ /* 0x001fea0003c00000 */
[----:B------:R1:W2:Y:S02]  /*15410*/  SHFL.IDX P6, R14, R13, R12, R11 ;  /* 0x0000000c0d0e7389 */ /* 0x0002a400000c000b */
[----:B012---:R-:W-:Y:S01]  /*15420*/  ENDCOLLECTIVE ;  /* 0x000000000000791b */ /* 0x007fe20003800000 */
.L_x_1193:
[----:B------:R-:W-:Y:S02]  /*15430*/  IMAD.MOV.U32 R3, RZ, RZ, R6 ;  /* 0x000000ffff037224 */ /* 0x000fe400078e0006 */
[----:B------:R-:W-:Y:S02]  /*15440*/  IMAD.MOV.U32 R13, RZ, RZ, R18 ;  /* 0x000000ffff0d7224 */ /* 0x000fe400078e0012 */
[----:B------:R-:W-:Y:S02]  /*15450*/  IMAD.MOV.U32 R12, RZ, RZ, 0x2 ;  /* 0x00000002ff0c7424 */ /* 0x000fe400078e00ff */
[----:B------:R-:W-:-:S07]  /*15460*/  IMAD.MOV.U32 R2, RZ, RZ, R14 ;  /* 0x000000ffff027224 */ /* 0x000fce00078e000e */
[----:B------:R-:W-:Y:S05]  /*15470*/  WARPSYNC.COLLECTIVE R15, `(.L_x_1194) ;  /* 0x000000000f087348 */ /* 0x000fea0003c00000 */
[----:B------:R0:W1:Y:S02]  /*15480*/  SHFL.IDX P6, R14, R13, R12, R11 ;  /* 0x0000000c0d0e7389 */ /* 0x00006400000c000b */
[----:B01----:R-:W-:Y:S01]  /*15490*/  ENDCOLLECTIVE ;  /* 0x000000000000791b */ /* 0x003fe20003800000 */
.L_x_1194:
[----:B------:R-:W-:-:S05]  /*154a0*/  IMAD.WIDE.U32 R2, R25, 0x2, R2 ;  /* 0x0000000219027825 */ /* 0x000fca00078e0002 */
[----:B------:R-:W-:Y:S01]  /*154b0*/  @!PT LDS RZ, [RZ] ;  /* 0x00000000fffff984 */ /* 0x000fe20000000800 */
[----:B------:R-:W-:Y:S01]  /*154c0*/  @!PT LDS RZ, [RZ] ;  /* 0x00000000fffff984 */ /* 0x000fe20000000800 */
[----:B------:R-:W-:Y:S01]  /*154d0*/  @!PT LDS RZ, [RZ] ;  /* 0x00000000fffff984 */ /* 0x000fe20000000800 */
[----:B------:R0:W-:Y:S01]  /*154e0*/  LDGSTS.E.BYPASS.LTC128B.128 [R4+0xc00], desc[UR60][R2.64], !P5 ;  /* 0x00c0000002047fae */ /* 0x0001e2000e901d7c */
[----:B------:R-:W-:-:S03]  /*154f0*/  ISETP.LT.OR P5, PT, R5, 0x11, P1 ;  /* 0x000000110500780c */ /* 0x000fc60000fa1670 */
[----:B------:R0:W-:Y:S01]  /*15500*/  LDGSTS.E.BYPASS.LTC128B.128 [R4+0x2c00], desc[UR60][R2.64+0x80], !P4 ;  /* 0x02c0008002047fae */ /* 0x0001e2000e101d7c */
[----:B------:R-:W-:Y:S01]  /*15510*/  ISETP.LT.OR P4, PT, R5, 0x11, P0 ;  /* 0x000000110500780c */ /* 0x000fe20000781670 */
[----:B------:R-:W-:-:S08]  /*15520*/  IMAD.MOV.U32 R13, RZ, RZ, R17 ;  /* 0x000000ffff0d7224 */ /* 0x000fd000078e0011 */
[----:B------:R0:W-:Y:S01]  /*15530*/  LDGSTS.E.BYPASS.LTC128B.128 [R4+0x4c00], desc[UR60][R2.64+0x100], !P5 ;  /* 0x04c0010002047fae */ /* 0x0001e2000e901d7c */
[C---:B------:R-:W-:Y:S02]  /*15540*/  ISETP.LT.OR P5, PT, R5.reuse, 0x21, P2 ;  /* 0x000000210500780c */ /* 0x040fe400017a1670 */
[----:B------:R-:W-:Y:S01]  /*15550*/  MOV R6, R14 ;  /* 0x0000000e00067202 */ /* 0x000fe20000000f00 */
[----:B------:R0:W-:Y:S01]  /*15560*/  LDGSTS.E.BYPASS.LTC128B.128 [R4+0x6c00], desc[UR60][R2.64+0x180], !P4 ;  /* 0x06c0018002047fae */ /* 0x0001e2000e101d7c */
[----:B------:R-:W-:-:S13]  /*15570*/  ISETP.LT.OR P4, PT, R5, 0x21, P3 ;  /* 0x000000210500780c */ /* 0x000fda0001f81670 */
[----:B0-----:R-:W-:Y:S05]  /*15580*/  WARPSYNC.COLLECTIVE R15, `(.L_x_1195) ;  /* 0x000000000f087348 */ /* 0x001fea0003c00000 */
[----:B------:R1:W2:Y:S02]  /*15590*/  SHFL.IDX P6, R14, R13, R12, R11 ;  /* 0x0000000c0d0e7389 */ /* 0x0002a400000c000b */
[----:B012---:R-:W-:Y:S01]  /*155a0*/  ENDCOLLECTIVE ;  /* 0x000000000000791b */ /* 0x007fe20003800000 */
.L_x_1195:
[----:B------:R-:W-:Y:S02]  /*155b0*/  IMAD.MOV.U32 R3, RZ, RZ, R6 ;  /* 0x000000ffff037224 */ /* 0x000fe400078e0006 */
[----:B------:R-:W-:Y:S02]  /*155c0*/  IMAD.MOV.U32 R6, RZ, RZ, RZ ;  /* 0x000000ffff067224 */ /* 0x000fe400078e00ff */
[----:B------:R-:W-:Y:S01]  /*155d0*/  IMAD.MOV.U32 R13, RZ, RZ, R18 ;  /* 0x000000ffff0d7224 */ /* 0x000fe200078e0012 */
[----:B------:R-:W-:Y:S01]  /*155e0*/  MOV R12, 0x3 ;  /* 0x00000003000c7802 */ /* 0x000fe20000000f00 */
[----:B------:R-:W-:-:S07]  /*155f0*/  IMAD.MOV.U32 R2, RZ, RZ, R14 ;  /* 0x000000ffff027224 */ /* 0x000fce00078e000e */
[----:B------:R-:W-:Y:S05]  /*15600*/  WARPSYNC.COLLECTIVE R15, `(.L_x_1196) ;  /* 0x000000000f087348 */ /* 0x000fea0003c00000 */
[----:B------:R0:W1:Y:S02]  /*15610*/  SHFL.IDX P6, R14, R13, R12, R11 ;  /* 0x0000000c0d0e7389 */ /* 0x00006400000c000b */
[----:B01----:R-:W-:Y:S01]  /*15620*/  ENDCOLLECTIVE ;  /* 0x000000000000791b */ /* 0x003fe20003800000 */
.L_x_1196:
        /* <DEDUP_REMOVED lines=10> */
[----:B------:R-:W-:-:S03]  /*156d0*/  IMAD.MOV.U32 R18, RZ, RZ, R14 ;  /* 0x000000ffff127224 */ /* 0x000fc600078e000e */
[----:B------:R0:W-:Y:S04]  /*156e0*/  LDGSTS.E.BYPASS.LTC128B.128 [R4+0x7400], desc[UR60][R2.64+0x180], !P4 ;  /* 0x0740018002047fae */ /* 0x0001e8000e101d7c */
[----:B0-----:R-:W-:Y:S05]  /*156f0*/  WARPSYNC.COLLECTIVE R15, `(.L_x_1197) ;  /* 0x000000000f087348 */ /* 0x001fea0003c00000 */
[----:B------:R1:W2:Y:S02]  /*15700*/  SHFL.IDX P6, R14, R13, R12, R11 ;  /* 0x0000000c0d0e7389 */ /* 0x0002a400000c000b */
[----:B012---:R-:W-:Y:S01]  /*15710*/  ENDCOLLECTIVE ;  /* 0x000000000000791b */ /* 0x007fe20003800000 */
.L_x_1197:
[----:B------:R-:W-:Y:S05]  /*15720*/  BRA `(.L_x_1198) ;  /* 0xffffffd400147947 */ /* 0x000fea000383ffff */
.L_x_1124:
[----:B0-----:R0:W2:Y:S02]  /*15730*/  SYNCS.PHASECHK.TRANS64.TRYWAIT P0, [R7+URZ+0x30820], R6 ;  /* 0x03082006070075a7 */ /* 0x0010a4000800017f */
[----:B--2---:R-:W-:Y:S05]  /*15740*/  @!P0 NANOSLEEP.SYNCS 0x989680 ;  /* 0x009896800000895d */ /* 0x004fea0003900000 */
[----:B------:R-:W2:Y:S02]  /*15750*/  @!P0 SYNCS.PHASECHK.TRANS64 P0, [R7+URZ+0x30820], R6 ;  /* 0x03082006070085a7 */ /* 0x000ea4000800007f */
[----:B--2---:R-:W-:Y:S05]  /*15760*/  @!P0 BRA `(.L_x_1124) ;  /* 0xfffffffc00f08947 */ /* 0x004fea000383ffff */
[----:B------:R-:W-:Y:S05]  /*15770*/  BRA `(.L_x_1199) ;  /* 0xffffffd400987947 */ /* 0x000fea000383ffff */
.L_x_1125:
[----:B------:R-:W2:Y:S01]  /*15780*/  S2R R3, SR_TID.X ;  /* 0x0000000000037919 */ /* 0x000ea20000002100 */
[----:B------:R-:W-:Y:S01]  /*15790*/  BSSY B0, `(.L_x_1200) ;  /* 0x000000a000007945 */ /* 0x000fe20003800000 */
[----:B------:R-:W-:Y:S01]  /*157a0*/  MOV R12, RZ ;  /* 0x000000ff000c7202 */ /* 0x000fe20000000f00 */
[----:B------:R-:W-:Y:S02]  /*157b0*/  IMAD.MOV.U32 R11, RZ, RZ, 0x1f ;  /* 0x0000001fff0b7424 */ /* 0x000fe400078e00ff */
[----:B------:R-:W-:Y:S01]  /*157c0*/  IMAD.MOV.U32 R15, RZ, RZ, -0x1 ;  /* 0xffffffffff0f7424 */ /* 0x000fe200078e00ff */
[----:B--2---:R-:W-:-:S04]  /*157d0*/  SHF.R.U32.HI R3, RZ, 0x5, R3 ;  /* 0x00000005ff037819 */ /* 0x004fc80000011603 */
[----:B------:R-:W-:-:S05]  /*157e0*/  LOP3.LUT R3, R3, 0x3, RZ, 0xc0, !PT ;  /* 0x0000000303037812 */ /* 0x000fca00078ec0ff */
[----:B------:R-:W-:-:S07]  /*157f0*/  IMAD.MOV.U32 R13, RZ, RZ, R3 ;  /* 0x000000ffff0d7224 */ /* 0x000fce00078e0003 */
[----:B01---5:R-:W-:Y:S05]  /*15800*/  WARPSYNC.COLLECTIVE R15, `(.L_x_1201) ;  /* 0x000000000f087348 */ /* 0x023fea0003c00000 */
[----:B------:R2:W3:Y:S02]  /*15810*/  SHFL.IDX P6, R14, R13, R12, R11 ;  /* 0x0000000c0d0e7389 */ /* 0x0004e400000c000b */
[----:B0123-5:R-:W-:Y:S01]  /*15820*/  ENDCOLLECTIVE ;  /* 0x000000000000791b */ /* 0x02ffe20003800000 */
.L_x_1201:
[----:B------:R-:W-:Y:S05]  /*15830*/  BSYNC B0 ;  /* 0x0000000000007941 */ /* 0x000fea0003800000 */
.L_x_1200:
[----:B------:R-:W-:Y:S05]  /*15840*/  BRA `(.L_x_1202) ;  /* 0xffffffd4007c7947 */ /* 0x000fea000383ffff */
.L_x_1126:
[----:B------:R-:W-:Y:S01]  /*15850*/  BSSY B0, `(.L_x_1203) ;  /* 0x0000006000007945 */ /* 0x000fe20003800000 */
[----:B------:R-:W-:-:S07]  /*15860*/  IMAD.MOV.U32 R15, RZ, RZ, -0x1 ;  /* 0xffffffffff0f7424 */ /* 0x000fce00078e00ff */
[----:B012--5:R-:W-:Y:S05]  /*15870*/  WARPSYNC.COLLECTIVE R15, `(.L_x_1204) ;  /* 0x000000000f0c7348 */ /* 0x027fea0003c00000 */
[----:B------:R-:W-:Y:S02]  /*15880*/  ELECT P6, UR62, PT ;  /* 0x00000000003e782f */ /* 0x000fe400038c0000 */
[----:B------:R-:W-:Y:S01]  /*15890*/  MOV R14, UR62 ;  /* 0x0000003e000e7c02 */ /* 0x000fe20008000f00 */
[----:B012--5:R-:W-:Y:S10]  /*158a0*/  ENDCOLLECTIVE ;  /* 0x000000000000791b */ /* 0x027ff40003800000 */
.L_x_1204:
[----:B------:R-:W-:Y:S05]  /*158b0*/  BSYNC B0 ;  /* 0x0000000000007941 */ /* 0x000fea0003800000 */
.L_x_1203:
[----:B------:R-:W-:Y:S05]  /*158c0*/  BRA `(.L_x_1205) ;  /* 0xffffffd400707947 */ /* 0x000fea000383ffff */
.L_x_1128:
[----:B--2---:R2:W3:Y:S02]  /*158d0*/  SYNCS.PHASECHK.TRANS64.TRYWAIT P1, [R5+URZ+0x30840], R4 ;  /* 0x03084004050075a7 */ /* 0x0044e4000802017f */
[----:B---3--:R-:W-:Y:S05]  /*158e0*/  @!P1 NANOSLEEP.SYNCS 0x989680 ;  /* 0x009896800000995d */ /* 0x008fea0003900000 */
[----:B------:R-:W3:Y:S02]  /*158f0*/  @!P1 SYNCS.PHASECHK.TRANS64 P1, [R5+URZ+0x30840], R4 ;  /* 0x03084004050095a7 */ /* 0x000ee4000802007f */
[----:B---3--:R-:W-:Y:S05]  /*15900*/  @!P1 BRA `(.L_x_1128) ;  /* 0xfffffffc00f09947 */ /* 0x008fea000383ffff */
[----:B------:R-:W-:Y:S05]  /*15910*/  BRA `(.L_x_1206) ;  /* 0xffffffd400987947 */ /* 0x000fea000383ffff */
.L_x_1130:
[----:B---3--:R3:W4:Y:S02]  /*15920*/  SYNCS.PHASECHK.TRANS64.TRYWAIT P1, [R3+URZ+0x30840], R0 ;  /* 0x03084000030075a7 */ /* 0x008724000802017f */
[----:B----4-:R-:W-:Y:S05]  /*15930*/  @!P1 NANOSLEEP.SYNCS 0x989680 ;  /* 0x009896800000995d */ /* 0x010fea0003900000 */
[----:B------:R-:W4:Y:S02]  /*15940*/  @!P1 SYNCS.PHASECHK.TRANS64 P1, [R3+URZ+0x30840], R0 ;  /* 0x03084000030095a7 */ /* 0x000f24000802007f */
[----:B----4-:R-:W-:Y:S05]  /*15950*/  @!P1 BRA `(.L_x_1130) ;  /* 0xfffffffc00f09947 */ /* 0x010fea000383ffff */
[----:B------:R-:W-:Y:S05]  /*15960*/  BRA `(.L_x_1207) ;  /* 0xffffffd400a47947 */ /* 0x000fea000383ffff */
.L_x_1132:
[----:B----4-:R4:W0:Y:S02]  /*15970*/  SYNCS.PHASECHK.TRANS64.TRYWAIT P1, [R5+URZ+0x30860], R4 ;  /* 0x03086004050075a7 */ /* 0x010824000802017f */
[----:B0-----:R-:W-:Y:S05]  /*15980*/  @!P1 NANOSLEEP.SYNCS 0x989680 ;  /* 0x009896800000995d */ /* 0x001fea0003900000 */
[----:B------:R-:W0:Y:S02]  /*15990*/  @!P1 SYNCS.PHASECHK.TRANS64 P1, [R5+URZ+0x30860], R4 ;  /* 0x03086004050095a7 */ /* 0x000e24000802007f */
[----:B0-----:R-:W-:Y:S05]  /*159a0*/  @!P1 BRA `(.L_x_1132) ;  /* 0xfffffffc00f09947 */ /* 0x001fea000383ffff */
[----:B------:R-:W-:Y:S05]  /*159b0*/  BRA `(.L_x_1208) ;  /* 0xffffffd400a07947 */ /* 0x000fea000383ffff */
.L_x_1209:
        /* <DEDUP_REMOVED lines=12> */
.L_x_15972:


//--------------------- .text._ZN7cutlass13device_kernelIN5flash11enable_sm90INS1_16FlashAttnFwdSm90INS1_25CollectiveMainloopFwdSm90ILi2EN4cute5tupleIJNS5_1CILi1EEES8_S8_EEENS6_IJNS7_ILi128EEENS7_ILi64EEENS7_ILi256EEEEEELi256ENS_6half_tEfNS_4arch4Sm90ELb0ELb1ELb0ELb1ELb1ELb0ELb0ELb1ELb1ELb1ELb1ELb0EEENS1_21CollectiveEpilogueFwdINS6_IJSA_SC_SB_EEES9_SE_SG_Li256ELb1ELb1ELb1ELb0EEENS1_36VarlenDynamicPersistentTileSchedulerILi128ELi64ELi256ELi128ELb1ELb1ELb1ELb1ELb0ELb1EEEEEEEEEvNT_6ParamsE --------------------------
	.section	.text._ZN7cutlass13device_kernelIN5flash11enable_sm90INS1_16FlashAttnFwdSm90INS1_25CollectiveMainloopFwdSm90ILi2EN4cute5tupleIJNS5_1CILi1EEES8_S8_EEENS6_IJNS7_ILi128EEENS7_ILi64EEENS7_ILi256EEEEEELi256ENS_6half_tEfNS_4arch4Sm90ELb0ELb1ELb0ELb1ELb1ELb0ELb0ELb1ELb1ELb1ELb1ELb0EEENS1_21CollectiveEpilogueFwdINS6_IJSA_SC_SB_EEES9_SE_SG_Li256ELb1ELb1ELb1ELb0EEENS1_36VarlenDynamicPersistentTileSchedulerILi128ELi64ELi256ELi128ELb1ELb1ELb1ELb1ELb0ELb1EEEEEEEEEvNT_6ParamsE,"ax",@progbits
	.align	128
.text._ZN7cutlass13device_kernelIN5flash11enable_sm90INS1_16FlashAttnFwdSm90INS1_25CollectiveMainloopFwdSm90ILi2EN4cute5tupleIJNS5_1CILi1EEES8_S8_EEENS6_IJNS7_ILi128EEENS7_ILi64EEENS7_ILi256EEEEEELi256ENS_6half_tEfNS_4arch4Sm90ELb0ELb1ELb0ELb1ELb1ELb0ELb0ELb1ELb1ELb1ELb1ELb0EEENS1_21CollectiveEpilogueFwdINS6_IJSA_SC_SB_EEES9_SE_SG_Li256ELb1ELb1ELb1ELb0EEENS1_36VarlenDynamicPersistentTileSchedulerILi128ELi64ELi256ELi128ELb1ELb1ELb1ELb1ELb0ELb1EEEEEEEEEvNT_6ParamsE:
        .type           _ZN7cutlass13device_kernelIN5flash11enable_sm90INS1_16FlashAttnFwdSm90INS1_25CollectiveMainloopFwdSm90ILi2EN4cute5tupleIJNS5_1CILi1EEES8_S8_EEENS6_IJNS7_ILi128EEENS7_ILi64EEENS7_ILi256EEEEEELi256ENS_6half_tEfNS_4arch4Sm90ELb0ELb1ELb0ELb1ELb1ELb0ELb0ELb1ELb1ELb1ELb1ELb0EEENS1_21CollectiveEpilogueFwdINS6_IJSA_SC_SB_EEES9_SE_SG_Li256ELb1ELb1ELb1ELb0EEENS1_36VarlenDynamicPersistentTileSchedulerILi128ELi64ELi256ELi128ELb1ELb1ELb1ELb1ELb0ELb1EEEEEEEEEvNT_6ParamsE,@function
        .size           _ZN7cutlass13device_kernelIN5flash11enable_sm90INS1_16FlashAttnFwdSm90INS1_25CollectiveMainloopFwdSm90ILi2EN4cute5tupleIJNS5_1CILi1EEES8_S8_EEENS6_IJNS7_ILi128EEENS7_ILi64EEENS7_ILi256EEEEEELi256ENS_6half_tEfNS_4arch4Sm90ELb0ELb1ELb0ELb1ELb1ELb0ELb0ELb1ELb1ELb1ELb1ELb0EEENS1_21CollectiveEpilogueFwdINS6_IJSA_SC_SB_EEES9_SE_SG_Li256ELb1ELb1ELb1ELb0EEENS1_36VarlenDynamicPersistentTileSchedulerILi128ELi64ELi256ELi128ELb1ELb1ELb1ELb1ELb0ELb1EEEEEEEEEvNT_6ParamsE,(.L_x_15973 - _ZN7cutlass13device_kernelIN5flash11enable_sm90INS1_16FlashAttnFwdSm90INS1_25CollectiveMainloopFwdSm90ILi2EN4cute5tupleIJNS5_1CILi1EEES8_S8_EEENS6_IJNS7_ILi128EEENS7_ILi64EEENS7_ILi256EEEEEELi256ENS_6half_tEfNS_4arch4Sm90ELb0ELb1ELb0ELb1ELb1ELb0ELb0ELb1ELb1ELb1ELb1ELb0EEENS1_21CollectiveEpilogueFwdINS6_IJSA_SC_SB_EEES9_SE_SG_Li256ELb1ELb1ELb1ELb0EEENS1_36VarlenDynamicPersistentTileSchedulerILi128ELi64ELi256ELi128ELb1ELb1ELb1ELb1ELb0ELb1EEEEEEEEEvNT_6ParamsE)
        .other          _ZN7cutlass13device_kernelIN5flash11enable_sm90INS1_16FlashAttnFwdSm90INS1_25CollectiveMainloopFwdSm90ILi2EN4cute5tupleIJNS5_1CILi1EEES8_S8_EEENS6_IJNS7_ILi128EEENS7_ILi64EEENS7_ILi256EEEEEELi256ENS_6half_tEfNS_4arch4Sm90ELb0ELb1ELb0ELb1ELb1ELb0ELb0ELb1ELb1ELb1ELb1ELb0EEENS1_21CollectiveEpilogueFwdINS6_IJSA_SC_SB_EEES9_SE_SG_Li256ELb1ELb1ELb1ELb0EEENS1_36VarlenDynamicPersistentTileSchedulerILi128ELi64ELi256ELi128ELb1ELb1ELb1ELb1ELb0ELb1EEEEEEEEEvNT_6ParamsE,@"STO_CUDA_ENTRY STV_DEFAULT"
_ZN7cutlass13device_kernelIN5flash11enable_sm90INS1_16FlashAttnFwdSm90INS1_25CollectiveMainloopFwdSm90ILi2EN4cute5tupleIJNS5_1CILi1EEES8_S8_EEENS6_IJNS7_ILi128EEENS7_ILi64EEENS7_ILi256EEEEEELi256ENS_6half_tEfNS_4arch4Sm90ELb0ELb1ELb0ELb1ELb1ELb0ELb0ELb1ELb1ELb1ELb1ELb0EEENS1_21CollectiveEpilogueFwdINS6_IJSA_SC_SB_EEES9_SE_SG_Li256ELb1ELb1ELb1ELb0EEENS1_36VarlenDynamicPersistentTileSchedulerILi128ELi64ELi256ELi128ELb1ELb1ELb1ELb1ELb0ELb1EEEEEEEEEvNT_6ParamsE:
        /* <DEDUP_REMOVED lines=45> */
.L_x_1210:
        /* <DEDUP_REMOVED lines=22> */
.L_x_1211:
        /* <DEDUP_REMOVED lines=18> */
.L_x_1212:
        /* <DEDUP_REMOVED lines=22> */
.L_x_1213:
        /* <DEDUP_REMOVED lines=23> */
.L_x_1214:
        /* <DEDUP_REMOVED lines=10> */
.L_x_1216:
        /* <DEDUP_REMOVED lines=18> */
[----:B------:R-:W-:Y:S01]  /*09e0*/  R2UR UR5, R10 ;  /* 0x000000000a0572ca */ /* 0x000fe200000e0000 */
[----:B------:R-:W-:Y:S01]  /*09f0*/  UMOV UR39, URZ ;  /* 0x0000003f00277c82 */ /* 0x000fe20008000000 */
[----:B0-----:R-:W-:Y:S02]  /*0a00*/  SHF.R.S32.HI R3, RZ, 0x1f, R0 ;  /* 0x0000001fff037819 */ /* 0x001fe40000011400 */
[----:B------:R-:W-:Y:S02]  /*0a10*/  R2UR UR7, R11 ;  /* 0x000000000b0772ca */ /* 0x000fe400000e0000 */
[----:B------:R-:W-:-:S02]  /*0a20*/  LEA.HI R4, R3, R0, RZ, 0x4 ;  /* 0x0000000003047211 */ /* 0x000fc400078f20ff */
[CC--:B------:R-:W-:Y:S02]  /*0a30*/  LEA.HI R5, R3.reuse, R0.reuse, RZ, 0x5 ;  /* 0x0000000003057211 */ /* 0x0c0fe400078f28ff */
[----:B------:R-:W-:-:S03]  /*0a40*/  LEA.HI R8, R3, R0, RZ, 0x3 ;  /* 0x0000000003087211 */ /* 0x000fc600078f18ff */
[----:B------:R-:W-:Y:S01]  /*0a50*/  IMAD.SHL.U32 R6, R5, 0x20, RZ ;  /* 0x0000002005067824 */ /* 0x000fe200078e00ff */
[----:B------:R-:W-:-:S04]  /*0a60*/  LOP3.LUT R201, R8, 0xfffffff8, RZ, 0xc0, !PT ;  /* 0xfffffff808c97812 */ /* 0x000fc800078ec0ff */
[----:B------:R-:W-:Y:S01]  /*0a70*/  LOP3.LUT R6, R6, 0xfffffc00, RZ, 0xc0, !PT ;  /* 0xfffffc0006067812 */ /* 0x000fe200078ec0ff */
[----:B------:R-:W-:Y:S01]  /*0a80*/  IMAD.IADD R201, R0, 0x1, -R201 ;  /* 0x0000000100c97824 */ /* 0x000fe200078e0ac9 */
[----:B--2---:R-:W-:Y:S02]  /*0a90*/  R2UR UR4, R2 ;  /* 0x00000000020472ca */ /* 0x004fe400000e0000 */
[----:B------:R-:W-:-:S04]  /*0aa0*/  LEA.HI R2, R3, R0, RZ, 0x7 ;  /* 0x0000000003027211 */ /* 0x000fc800078f38ff */
[----:B------:R-:W-:-:S05]  /*0ab0*/  LOP3.LUT R7, R2, 0xffffff80, RZ, 0xc0, !PT ;  /* 0xffffff8002077812 */ /* 0x000fca00078ec0ff */
[----:B------:R-:W-:Y:S01]  /*0ac0*/  IMAD.IADD R14, R0, 0x1, -R7 ;  /* 0x00000001000e7824 */ /* 0x000fe200078e0a07 */
[----:B------:R-:W-:Y:S01]  /*0ad0*/  LEA.HI R7, R3, R0, RZ, 0x2 ;  /* 0x0000000003077211 */ /* 0x000fe200078f10ff */
[----:B------:R-:W-:Y:S01]  /*0ae0*/  ULOP3.LUT UR8, UR4, 0x1, URZ, 0xfc, !UPT ;  /* 0x0000000104087892 */ /* 0x000fe2000f8efc3f */
[----:B------:R-:W-:Y:S02]  /*0af0*/  LOP3.LUT R3, R4, 0x3fffff0, RZ, 0xc0, !PT ;  /* 0x03fffff004037812 */ /* 0x000fe400078ec0ff */
[----:B------:R-:W-:Y:S01]  /*0b00*/  SHF.R.S32.HI R9, RZ, 0x1f, R14 ;  /* 0x0000001fff097819 */ /* 0x000fe2000001140e */
[----:B------:R-:W-:Y:S01]  /*0b10*/  STL [R1+0x18], R14 ;  /* 0x0000180e01007387 */ /* 0x000fe20000100800 */
[----:B------:R-:W-:Y:S01]  /*0b20*/  LOP3.LUT R13, R7, 0xfffffffc, RZ, 0xc0, !PT ;  /* 0xfffffffc070d7812 */ /* 0x000fe200078ec0ff */
[C---:B------:R-:W-:Y:S01]  /*0b30*/  IMAD.IADD R5, R0.reuse, 0x1, -R3 ;  /* 0x0000000100057824 */ /* 0x040fe200078e0a03 */
[----:B------:R-:W-:Y:S01]  /*0b40*/  LEA.HI R10, R9, R14, RZ, 0x2 ;  /* 0x0000000e090a7211 */ /* 0x000fe200078f10ff */
[----:B------:R-:W-:Y:S01]  /*0b50*/  UMOV UR4, URZ ;  /* 0x0000003f00047c82 */ /* 0x000fe20008000000 */
[----:B------:R-:W-:Y:S01]  /*0b60*/  SHF.R.S32.HI R7, RZ, 0x4, R4 ;  /* 0x00000004ff077819 */ /* 0x000fe20000011404 */
[----:B------:R-:W-:Y:S01]  /*0b70*/  IMAD R5, R5, 0x40, R6 ;  /* 0x0000004005057824 */ /* 0x000fe200078e0206 */
[--C-:B------:R-:W-:Y:S01]  /*0b80*/  SHF.R.S32.HI R11, RZ, 0x2, R10.reuse ;  /* 0x00000002ff0b7819 */ /* 0x100fe2000001140a */
[----:B------:R-:W-:Y:S01]  /*0b90*/  IMAD.IADD R13, R0, 0x1, -R13 ;  /* 0x00000001000d7824 */ /* 0x000fe200078e0a0d */
[----:B------:R-:W-:-:S02]  /*0ba0*/  SHF.R.S32.HI R12, RZ, 0x1f, R10 ;  /* 0x0000001fff0c7819 */ /* 0x000fc4000001140a */
[----:B------:R-:W-:Y:S02]  /*0bb0*/  SHF.R.S32.HI R3, RZ, 0x7, R2 ;  /* 0x00000007ff037819 */ /* 0x000fe40000011402 */
[----:B------:R-:W-:Y:S02]  /*0bc0*/  LEA.HI R4, R4, R7, RZ, 0x1 ;  /* 0x0000000704047211 */ /* 0x000fe400078f08ff */
[----:B------:R-:W-:Y:S02]  /*0bd0*/  LEA.HI R12, R12, R11, RZ, 0x3 ;  /* 0x0000000b0c0c7211 */ /* 0x000fe400078f18ff */
[----:B------:R-:W-:Y:S02]  /*0be0*/  LEA.HI R2, R2, R3, RZ, 0x1 ;  /* 0x0000000302027211 */ /* 0x000fe400078f08ff */
[----:B------:R-:W-:Y:S02]  /*0bf0*/  LOP3.LUT R4, R4, 0x1ffffffe, RZ, 0xc0, !PT ;  /* 0x1ffffffe04047812 */ /* 0x000fe400078ec0ff */
[----:B------:R-:W-:-:S02]  /*0c00*/  LOP3.LUT R12, R12, 0xfffffff8, RZ, 0xc0, !PT ;  /* 0xfffffff80c0c7812 */ /* 0x000fc400078ec0ff */
[----:B------:R-:W-:Y:S01]  /*0c10*/  LEA.HI R9, R9, R14, RZ, 0x5 ;  /* 0x0000000e09097211 */ /* 0x000fe200078f28ff */
[----:B------:R-:W-:Y:S01]  /*0c20*/  IMAD.IADD R4, R7, 0x1, -R4 ;  /* 0x0000000107047824 */ /* 0x000fe200078e0a04 */
[----:B------:R-:W-:Y:S01]  /*0c30*/  LOP3.LUT R2, R2, 0x3fffffe, RZ, 0xc0, !PT ;  /* 0x03fffffe02027812 */ /* 0x000fe200078ec0ff */
[----:B------:R-:W-:Y:S01]  /*0c40*/  IMAD.IADD R12, R11, 0x1, -R12 ;  /* 0x000000010b0c7824 */ /* 0x000fe200078e0a0c */
[----:B------:R-:W-:Y:S02]  /*0c50*/  SHF.R.S32.HI R9, RZ, 0x5, R9 ;  /* 0x00000005ff097819 */ /* 0x000fe40000011409 */
[----:B------:R-:W-:Y:S01]  /*0c60*/  LOP3.LUT R10, R10, 0x7ffffffc, RZ, 0xc0, !PT ;  /* 0x7ffffffc0a0a7812 */ /* 0x000fe200078ec0ff */
[----:B------:R-:W-:Y:S01]  /*0c70*/  IMAD.IADD R2, R3, 0x1, -R2 ;  /* 0x0000000103027824 */ /* 0x000fe200078e0a02 */
[----:B------:R-:W-:Y:S01]  /*0c80*/  LEA.HI R0, R13, R13, RZ, 0x1 ;  /* 0x0000000d0d007211 */ /* 0x000fe200078f08ff */
[----:B------:R-:W-:Y:S02]  /*0c90*/  IMAD R3, R4, 0x8, R5 ;  /* 0x0000000804037824 */ /* 0x000fe400078e0205 */
[----:B------:R-:W-:Y:S01]  /*0ca0*/  IMAD R9, R9, 0x10, R12 ;  /* 0x0000001009097824 */ /* 0x000fe200078e020c */
[----:B------:R-:W-:Y:S01]  /*0cb0*/  LOP3.LUT R0, R0, 0x1ffffffe, RZ, 0xc0, !PT ;  /* 0x1ffffffe00007812 */ /* 0x000fe200078ec0ff */
[----:B------:R-:W-:Y:S01]  /*0cc0*/  IMAD.IADD R10, R14, 0x1, -R10 ;  /* 0x000000010e0a7824 */ /* 0x000fe200078e0a0a */
[----:B------:R0:W-:Y:S01]  /*0cd0*/  STL [R1+0x28], R3 ;  /* 0x0000280301007387 */ /* 0x0001e20000100800 */
[----:B------:R-:W-:-:S02]  /*0ce0*/  IMAD R2, R2, 0x40, R9 ;  /* 0x0000004002027824 */ /* 0x000fc400078e0209 */
[----:B------:R-:W-:Y:S02]  /*0cf0*/  IMAD.U32 R5, RZ, RZ, UR8 ;  /* 0x00000008ff057e24 */ /* 0x000fe4000f8e00ff */
[----:B------:R-:W-:Y:S01]  /*0d00*/  IMAD.SHL.U32 R17, R10, 0x2, RZ ;  /* 0x000000020a117824 */ /* 0x000fe200078e00ff */
[----:B------:R-:W-:Y:S01]  /*0d10*/  STL [R1+0x24], R2 ;  /* 0x0000240201007387 */ /* 0x000fe20000100800 */
[----:B------:R-:W-:Y:S02]  /*0d20*/  IMAD.IADD R0, R13, 0x1, -R0 ;  /* 0x000000010d007824 */ /* 0x000fe400078e0a00 */
[C---:B------:R-:W-:Y:S01]  /*0d30*/  VIADD R229, R17.reuse, 0x20 ;  /* 0x0000002011e57836 */ /* 0x040fe20000000000 */
[----:B0-----:R-:W-:Y:S01]  /*0d40*/  SHF.R.S32.HI R3, RZ, 0x3, R8 ;  /* 0x00000003ff037819 */ /* 0x001fe20000011408 */
[C---:B------:R-:W-:Y:S01]  /*0d50*/  VIADD R228, R17.reuse, 0x28 ;  /* 0x0000002811e47836 */ /* 0x040fe20000000000 */
[----:B------:R-:W-:Y:S01]  /*0d60*/  SHF.R.S32.HI R4, RZ, 0x1f, R17 ;  /* 0x0000001fff047819 */ /* 0x000fe20000011411 */
[----:B------:R-:W-:-:S02]  /*0d70*/  VIADD R4, R17, 0x10 ;  /* 0x0000001011047836 */ /* 0x000fc40000000000 */
[----:B------:R0:W-:Y:S01]  /*0d80*/  STL [R1+0xc], R3 ;  /* 0x00000c0301007387 */ /* 0x0001e20000100800 */
[C---:B------:R-:W-:Y:S02]  /*0d90*/  VIADD R227, R17.reuse, 0x30 ;  /* 0x0000003011e37836 */ /* 0x040fe40000000000 */
[C---:B------:R-:W-:Y:S01]  /*0da0*/  VIADD R226, R17.reuse, 0x38 ;  /* 0x0000003811e27836 */ /* 0x040fe20000000000 */
[----:B------:R1:W-:Y:S01]  /*0db0*/  STL [R1+0x2c], R5 ;  /* 0x00002c0501007387 */ /* 0x0003e20000100800 */
[C---:B------:R-:W-:Y:S02]  /*0dc0*/  VIADD R223, R17.reuse, 0x40 ;  /* 0x0000004011df7836 */ /* 0x040fe40000000000 */
[C---:B------:R-:W-:Y:S02]  /*0dd0*/  VIADD R222, R17.reuse, 0x48 ;  /* 0x0000004811de7836 */ /* 0x040fe40000000000 */
[----:B------:R-:W-:Y:S02]  /*0de0*/  VIADD R221, R17, 0x50 ;  /* 0x0000005011dd7836 */ /* 0x000fe40000000000 */
[----:B0-----:R-:W-:-:S02]  /*0df0*/  IMAD.U32 R3, RZ, RZ, UR4 ;  /* 0x00000004ff037e24 */ /* 0x001fc4000f8e00ff */
[C---:B------:R-:W-:Y:S02]  /*0e00*/  VIADD R220, R17.reuse, 0x58 ;  /* 0x0000005811dc7836 */ /* 0x040fe40000000000 */
[C---:B-1----:R-:W-:Y:S01]  /*0e10*/  VIADD R5, R17.reuse, 0x8 ;  /* 0x0000000811057836 */ /* 0x042fe20000000000 */
[----:B------:R0:W-:Y:S01]  /*0e20*/  STL [R1+0x14], R3 ;  /* 0x0000140301007387 */ /* 0x0001e20000100800 */
[C---:B------:R-:W-:Y:S02]  /*0e30*/  VIADD R219, R17.reuse, 0x60 ;  /* 0x0000006011db7836 */ /* 0x040fe40000000000 */
        /* <DEDUP_REMOVED lines=30> */
[----:B------:R-:W-:Y:S01]  /*1020*/  IMAD R23, R0, 0x8, R2 ;  /* 0x0000000800177824 */ /* 0x000fe200078e0202 */
[----:B------:R-:W-:-:S02]  /*1030*/  SHF.R.S32.HI R3, RZ, 0x1f, R215 ;  /* 0x0000001fff037819 */ /* 0x000fc400000114d7 */
[----:B------:R-:W-:Y:S02]  /*1040*/  SHF.R.S32.HI R5, RZ, 0x1f, R214 ;  /* 0x0000001fff057819 */ /* 0x000fe400000114d6 */
[----:B------:R-:W-:Y:S02]  /*1050*/  SHF.R.S32.HI R4, RZ, 0x1f, R213 ;  /* 0x0000001fff047819 */ /* 0x000fe400000114d5 */
[----:B------:R-:W-:Y:S02]  /*1060*/  SHF.R.S32.HI R3, RZ, 0x1f, R212 ;  /* 0x0000001fff037819 */ /* 0x000fe400000114d4 */
[----:B------:R-:W-:Y:S02]  /*1070*/  SHF.R.S32.HI R5, RZ, 0x1f, R211 ;  /* 0x0000001fff057819 */ /* 0x000fe400000114d3 */
[----:B------:R-:W-:Y:S02]  /*1080*/  SHF.R.S32.HI R4, RZ, 0x1f, R210 ;  /* 0x0000001fff047819 */ /* 0x000fe400000114d2 */
[----:B------:R-:W-:-:S02]  /*1090*/  SHF.R.S32.HI R3, RZ, 0x1f, R209 ;  /* 0x0000001fff037819 */ /* 0x000fc400000114d1 */
[----:B------:R-:W-:Y:S02]  /*10a0*/  SHF.R.S32.HI R5, RZ, 0x1f, R208 ;  /* 0x0000001fff057819 */ /* 0x000fe400000114d0 */
[----:B------:R-:W-:Y:S02]  /*10b0*/  SHF.R.S32.HI R4, RZ, 0x1f, R207 ;  /* 0x0000001fff047819 */ /* 0x000fe400000114cf */
[----:B------:R-:W-:-:S07]  /*10c0*/  SHF.R.S32.HI R3, RZ, 0x1f, R206 ;  /* 0x0000001fff037819 */ /* 0x000fce00000114ce */
.L_x_1328:
[----:B------:R-:W-:Y:S01]  /*10d0*/  ULDC.64 UR8, c[0x0][0xa28] ;  /* 0x00028a0000087ab9 */ /* 0x000fe20000000a00 */
[----:B------:R-:W-:Y:S01]  /*10e0*/  ULDC UR4, c[0x0][0x424] ;  /* 0x0001090000047ab9 */ /* 0x000fe20000000800 */
[----:B------:R-:W-:-:S04]  /*10f0*/  UISETP.NE.U32.AND UP0, UPT, UR8, URZ, UPT ;  /* 0x0000003f0800728c */ /* 0x000fc8000bf05070 */
[----:B------:R-:W-:-:S03]  /*1100*/  UISETP.NE.AND.EX UP0, UPT, UR9, URZ, UPT, UP0 ;  /* 0x0000003f0900728c */ /* 0x000fc6000bf05300 */
[----:B------:R-:W-:Y:S02]  /*1110*/  ULDC.64 UR8, c[0x0][0xa18] ;  /* 0x0002860000087ab9 */ /* 0x000fe40000000a00 */
[----:B------:R-:W-:Y:S01]  /*1120*/  UISETP.NE.U32.AND UP1, UPT, UR8, URZ, UPT ;  /* 0x0000003f0800728c */ /* 0x000fe2000bf25070 */
[----:B------:R-:W-:-:S03]  /*1130*/  PLOP3.LUT P0, PT, PT, PT, UP0, 0x80, 0x0 ;  /* 0x000000000000781c */ /* 0x000fc60003f0f008 */
[----:B------:R-:W-:-:S03]  /*1140*/  UISETP.NE.AND.EX UP1, UPT, UR9, URZ, UPT, UP1 ;  /* 0x0000003f0900728c */ /* 0x000fc6000bf25310 */
[----:B------:R-:W-:Y:S02]  /*1150*/  @UP0 ULDC.64 UR8, c[0x0][0xa28] ;  /* 0x00028a0000080ab9 */ /* 0x000fe40000000a00 */
[----:B------:R-:W-:Y:S01]  /*1160*/  @UP0 UIMAD.WIDE UR8, UR7, 0x4, UR8 ;  /* 0x00000004070808a5 */ /* 0x000fe2000f8e0208 */
[----:B------:R-:W-:-:S05]  /*1170*/  PLOP3.LUT P2, PT, PT, PT, UP1, 0x80, 0x0 ;  /* 0x000000000000781c */ /* 0x000fca0003f4f018 */
[----:B0-2---:R-:W-:Y:S02]  /*1180*/  IMAD.U32 R2, RZ, RZ, UR8 ;  /* 0x00000008ff027e24 */ /* 0x005fe4000f8e00ff */
[----:B------:R-:W-:Y:S01]  /*1190*/  IMAD.U32 R3, RZ, RZ, UR9 ;  /* 0x00000009ff037e24 */ /* 0x000fe2000f8e00ff */
[----:B------:R-:W-:Y:S02]  /*11a0*/  @UP1 ULDC.64 UR8, c[0x0][0xa18] ;  /* 0x0002860000081ab9 */ /* 0x000fe40000000a00 */
[----:B------:R-:W-:Y:S02]  /*11b0*/  @UP1 UIMAD.WIDE UR8, UR7, 0x4, UR8 ;  /* 0x00000004070818a5 */ /* 0x000fe4000f8e0208 */
[----:B------:R-:W2:Y:S04]  /*11c0*/  @P0 LDG.E R2, desc[UR36][R2.64] ;  /* 0x0000002402020981 */ /* 0x000ea8000c1e1900 */
[----:B------:R-:W-:-:S02]  /*11d0*/  IMAD.U32 R4, RZ, RZ, UR8 ;  /* 0x00000008ff047e24 */ /* 0x000fc4000f8e00ff */
[----:B------:R-:W-:Y:S01]  /*11e0*/  IMAD.U32 R5, RZ, RZ, UR9 ;  /* 0x00000009ff057e24 */ /* 0x000fe2000f8e00ff */
[----:B------:R-:W-:-:S04]  /*11f0*/  ULDC.64 UR8, c[0x0][0x418] ;  /* 0x0001060000087ab9 */ /* 0x000fc80000000a00 */
[----:B---3--:R-:W3:Y:S01]  /*1200*/  @P2 LDG.E R4, desc[UR36][R4.64] ;  /* 0x0000002404042981 */ /* 0x008ee2000c1e1900 */
[----:B------:R-:W-:Y:S02]  /*1210*/  UISETP.NE.U32.AND UP0, UPT, UR8, URZ, UPT ;  /* 0x0000003f0800728c */ /* 0x000fe4000bf05070 */
[----:B------:R-:W-:Y:S02]  /*1220*/  ULOP3.LUT UR10, UR5, 0xffff, URZ, 0xc0, !UPT ;  /* 0x0000ffff050a7892 */ /* 0x000fe4000f8ec03f */
[----:B------:R-:W-:Y:S01]  /*1230*/  UISETP.NE.AND.EX UP0, UPT, UR9, URZ, UPT, UP0 ;  /* 0x0000003f0900728c */ /* 0x000fe2000bf05300 */
[----:B------:R-:W-:Y:S02]  /*1240*/  UMOV UR42, URZ ;  /* 0x0000003f002a7c82 */ /* 0x000fe40008000000 */
[----:B------:R-:W-:Y:S01]  /*1250*/  ULDC.64 UR8, c[0x0][0xa20] ;  /* 0x0002880000087ab9 */ /* 0x000fe20000000a00 */
[----:B------:R-:W-:Y:S01]  /*1260*/  USEL UR4, UR4, 0x1, UP0 ;  /* 0x0000000104047887 */ /* 0x000fe20008000000 */
[----:B------:R-:W-:Y:S01]  /*1270*/  ISETP.NE.U32.AND P1, PT, RZ, UR8, PT ;  /* 0x00000008ff007c0c */ /* 0x000fe2000bf25070 */
[----:B------:R-:W-:Y:S01]  /*1280*/  ULDC UR8, c[0x0][0x2f0] ;  /* 0x0000bc0000087ab9 */ /* 0x000fe20000000800 */
[----:B------:R-:W-:Y:S01]  /*1290*/  IMAD.U32 R205, RZ, RZ, UR10 ;  /* 0x0000000affcd7e24 */ /* 0x000fe2000f8e00ff */
[----:B------:R-:W-:Y:S01]  /*12a0*/  UIMAD UR4, UR4, UR8, URZ ;  /* 0x00000008040472a4 */ /* 0x000fe2000f8e023f */
[----:B------:R-:W-:-:S02]  /*12b0*/  ISETP.NE.AND.EX P1, PT, RZ, UR9, PT, P1 ;  /* 0x00000009ff007c0c */ /* 0x000fc4000bf25310 */
[----:B--2---:R-:W-:Y:S02]  /*12c0*/  @P0 R2UR UR42, R2 ;  /* 0x00000000022a02ca */ /* 0x004fe400000e0000 */
[----:B---3--:R-:W-:Y:S01]  /*12d0*/  @P2 R2UR UR41, R4 ;  /* 0x00000000042922ca */ /* 0x008fe200000e0000 */
[----:B-1--45:R-:W-:-:S14]  /*12e0*/  @P2 BRA `(.L_x_1217) ;  /* 0x0000000000382947 */ /* 0x032fdc0003800000 */
[----:B------:R-:W-:Y:S01]  /*12f0*/  ULDC.64 UR8, c[0x0][0xa00] ;  /* 0x0002800000087ab9 */ /* 0x000fe20000000a00 */
[----:B------:R-:W-:Y:S01]  /*1300*/  ULDC UR41, c[0x0][0x288] ;  /* 0x0000a20000297ab9 */ /* 0x000fe20000000800 */
[----:B------:R-:W-:-:S04]  /*1310*/  ISETP.NE.U32.AND P0, PT, RZ, UR8, PT ;  /* 0x00000008ff007c0c */ /* 0x000fc8000bf05070 */
[----:B------:R-:W-:-:S13]  /*1320*/  ISETP.NE.AND.EX P0, PT, RZ, UR9, PT, P0 ;  /* 0x00000009ff007c0c */ /* 0x000fda000bf05300 */
[----:B------:R-:W-:Y:S05]  /*1330*/  @!P0 BRA `(.L_x_1217) ;  /* 0x0000000000248947 */ /* 0x000fea0003800000 */
[----:B------:R-:W-:Y:S02]  /*1340*/  ULDC.64 UR8, c[0x0][0xa00] ;  /* 0x0002800000087ab9 */ /* 0x000fe40000000a00 */
[----:B------:R-:W-:-:S06]  /*1350*/  UIMAD.WIDE UR8, UR7, 0x4, UR8 ;  /* 0x00000004070878a5 */ /* 0x000fcc000f8e0208 */
[----:B------:R-:W-:Y:S02]  /*1360*/  IMAD.U32 R2, RZ, RZ, UR8 ;  /* 0x00000008ff027e24 */ /* 0x000fe4000f8e00ff */
[----:B------:R-:W-:-:S05]  /*1370*/  IMAD.U32 R3, RZ, RZ, UR9 ;  /* 0x00000009ff037e24 */ /* 0x000fca000f8e00ff */
[----:B------:R-:W2:Y:S04]  /*1380*/  LDG.E R4, desc[UR36][R2.64] ;  /* 0x0000002402047981 */ /* 0x000ea8000c1e1900 */
[----:B------:R-:W3:Y:S01]  /*1390*/  LDG.E R0, desc[UR36][R2.64+0x4] ;  /* 0x0000042402007981 */ /* 0x000ee2000c1e1900 */
[----:B--2---:R-:W-:Y:S02]  /*13a0*/  R2UR UR41, R4 ;  /* 0x00000000042972ca */ /* 0x004fe400000e0000 */
[----:B---3--:R-:W-:-:S13]  /*13b0*/  R2UR UR8, R0 ;  /* 0x00000000000872ca */ /* 0x008fda00000e0000 */
[----:B------:R-:W-:-:S12]  /*13c0*/  UIADD3 UR41, -UR41, UR8, URZ ;  /* 0x0000000829297290 */ /* 0x000fd8000fffe13f */
.L_x_1217:
[----:B------:R-:W-:-:S05]  /*13d0*/  IMAD.U32 R0, RZ, RZ, UR7 ;  /* 0x00000007ff007e24 */ /* 0x000fca000f8e00ff */
[----:B------:R0:W-:Y:S01]  /*13e0*/  STL [R1+0x10], R0 ;  /* 0x0000100001007387 */ /* 0x0001e20000100800 */
[----:B------:R-:W-:Y:S05]  /*13f0*/  @!P1 BRA `(.L_x_1218) ;  /* 0x00000000001c9947 */ /* 0x000fea0003800000 */
[----:B------:R-:W-:Y:S02]  /*1400*/  ULDC.64 UR8, c[0x0][0xa20] ;  /* 0x0002880000087ab9 */ /* 0x000fe40000000a00 */
[----:B------:R-:W-:-:S06]  /*1410*/  UIMAD.WIDE UR8, UR7, 0x4, UR8 ;  /* 0x00000004070878a5 */ /* 0x000fcc000f8e0208 */
[----:B------:R-:W-:Y:S02]  /*1420*/  IMAD.U32 R2, RZ, RZ, UR8 ;  /* 0x00000008ff027e24 */ /* 0x000fe4000f8e00ff */
[----:B------:R-:W-:-:S05]  /*1430*/  IMAD.U32 R3, RZ, RZ, UR9 ;  /* 0x00000009ff037e24 */ /* 0x000fca000f8e00ff */
[----:B------:R-:W2:Y:S02]  /*1440*/  LDG.E R2, desc[UR36][R2.64] ;  /* 0x0000002402027981 */ /* 0x000ea4000c1e1900 */
[----:B--2---:R-:W-:Y:S01]  /*1450*/  R2UR UR4, R2 ;  /* 0x00000000020472ca */ /* 0x004fe200000e0000 */
[----:B------:R-:W-:-:S14]  /*1460*/  BRA `(.L_x_1219) ;  /* 0x0000000000347947 */ /* 0x000fdc0003800000 */
.L_x_1218:
[----:B------:R-:W-:Y:S02]  /*1470*/  ULDC.64 UR8, c[0x0][0xa08] ;  /* 0x0002820000087ab9 */ /* 0x000fe40000000a00 */
        /* <DEDUP_REMOVED lines=8> */
[----:B0-----:R-:W3:Y:S01]  /*1500*/  LDG.E R0, desc[UR36][R2.64+0x4] ;  /* 0x0000042402007981 */ /* 0x001ee2000c1e1900 */
[----:B--2---:R-:W-:Y:S02]  /*1510*/  R2UR UR4, R4 ;  /* 0x00000000040472ca */ /* 0x004fe400000e0000 */
[----:B---3--:R-:W-:-:S13]  /*1520*/  R2UR UR7, R0 ;  /* 0x00000000000772ca */ /* 0x008fda00000e0000 */
[----:B------:R-:W-:-:S12]  /*1530*/  UIADD3 UR4, -UR4, UR7, URZ ;  /* 0x0000000704047290 */ /* 0x000fd8000fffe13f */
.L_x_1219:
[----:B------:R-:W-:Y:S01]  /*1540*/  ULDC UR7, c[0x0][0x448] ;  /* 0x0001120000077ab9 */ /* 0x000fe20000000800 */
[----:B------:R-:W-:Y:S02]  /*1550*/  USHF.L.U32 UR60, UR6, 0x7, URZ ;  /* 0x00000007063c7899 */ /* 0x000fe4000800063f */
[----:B------:R-:W-:Y:S02]  /*1560*/  UISETP.NE.AND UP0, UPT, UR7, 0x1, UPT ;  /* 0x000000010700788c */ /* 0x000fe4000bf05270 */
[----:B------:R-:W-:Y:S02]  /*1570*/  UIADD3 UR10, UR60, 0x7f, URZ ;  /* 0x0000007f3c0a7890 */ /* 0x000fe4000fffe03f */
[----:B------:R-:W-:Y:S01]  /*1580*/  UIADD3 UR42, UR4, -UR42, URZ ;  /* 0x8000002a042a7290 */ /* 0x000fe2000fffe03f */
[----:B------:R-:W-:Y:S01]  /*1590*/  ULDC.64 UR6, c[0x0][0x9e0] ;  /* 0x0002780000067ab9 */ /* 0x000fe20000000a00 */
[----:B------:R-:W-:-:S05]  /*15a0*/  UP2UR UR4, UPR, URZ, 0x1 ;  /* 0x000000013f047883 */ /* 0x000fca0008000000 */
[----:B------:R-:W-:Y:S01]  /*15b0*/  @UP0 ULDC UR8, c[0x0][0x44c] ;  /* 0x0001130000080ab9 */ /* 0x000fe20000000800 */
[----:B------:R-:W-:Y:S01]  /*15c0*/  @UP0 ULDC UR11, c[0x0][0x450] ;  /* 0x00011400000b0ab9 */ /* 0x000fe20000000800 */
[----:B------:R-:W-:Y:S01]  /*15d0*/  UIMAD.WIDE.U32 UR8, UR10, UR8, URZ ;  /* 0x000000080a0872a5 */ /* 0x000fe2000f8e003f */
[----:B------:R-:W-:Y:S01]  /*15e0*/  IMAD.U32 R22, RZ, RZ, UR4 ;  /* 0x00000004ff167e24 */ /* 0x000fe2000f8e00ff */
[----:B------:R-:W-:Y:S02]  /*15f0*/  UIADD3 UR4, UR42, 0x1, -UR41 ;  /* 0x000000012a047890 */ /* 0x000fe4000fffe829 */
[----:B------:R-:W-:Y:S02]  /*1600*/  @UP0 USHF.R.U32.HI UR10, URZ, UR11, UR9 ;  /* 0x0000000b3f0a0299 */ /* 0x000fe40008011609 */
[----:B------:R-:W-:Y:S02]  /*1610*/  UISETP.GE.AND UP0, UPT, UR7, 0x1, UPT ;  /* 0x000000010700788c */ /* 0x000fe4000bf06270 */
[----:B------:R-:W-:-:S02]  /*1620*/  UIADD3 UR10, UR4, UR10, URZ ;  /* 0x0000000a040a7290 */ /* 0x000fc4000fffe03f */
[----:B------:R-:W-:Y:S02]  /*1630*/  UP2UR UR43, UPR, URZ, 0x1 ;  /* 0x000000013f2b7883 */ /* 0x000fe40008000000 */
[----:B------:R-:W-:Y:S01]  /*1640*/  PLOP3.LUT P0, PT, PT, PT, UP0, 0x40, 0x0 ;  /* 0x000000000000781c */ /* 0x000fe20003f0e808 */
[----:B------:R-:W-:-:S12]  /*1650*/  UIADD3 UR6, UR10, UR6, URZ ;  /* 0x000000060a067290 */ /* 0x000fd8000fffe03f */
[----:B------:R-:W-:Y:S05]  /*1660*/  @P0 BRA `(.L_x_1220) ;  /* 0x0000000000440947 */ /* 0x000fea0003800000 */
        /* <DEDUP_REMOVED lines=10> */
.L_x_1221:
[----:B------:R-:W-:-:S11]  /*1710*/  UISETP.NE.AND UP0, UPT, UR7, 0x1, UPT ;  /* 0x000000010700788c */ /* 0x000fd6000bf05270 */
[----:B------:R-:W-:Y:S02]  /*1720*/  @UP0 ULDC.64 UR10, c[0x0][0x9e8] ;  /* 0x00027a00000a0ab9 */ /* 0x000fe40000000a00 */
[----:B------:R-:W-:-:S04]  /*1730*/  UIMAD.WIDE.U32 UR8, UR4, UR10, URZ ;  /* 0x0000000a040872a5 */ /* 0x000fc8000f8e003f */
[----:B------:R-:W-:-:S12]  /*1740*/  @UP0 USHF.R.U32.HI UR4, URZ, UR11, UR9 ;  /* 0x0000000b3f040299 */ /* 0x000fd80008011609 */
.L_x_1222:
[----:B------:R-:W-:-:S04]  /*1750*/  UIMAD UR4, UR4, UR7, UR7 ;  /* 0x00000007040472a4 */ /* 0x000fc8000f8e0207 */
[----:B------:R-:W-:-:S04]  /*1760*/  UISETP.LT.AND UP0, UPT, UR6, UR4, UPT ;  /* 0x000000040600728c */ /* 0x000fc8000bf01270 */
[----:B------:R-:W-:-:S12]  /*1770*/  USEL UR6, UR6, UR4, UP0 ;  /* 0x0000000406067287 */ /* 0x000fd80008000000 */
.L_x_1220:
[----:B------:R-:W-:Y:S01]  /*1780*/  R2UR UR4, R22 ;  /* 0x00000000160472ca */ /* 0x000fe200000e0000 */
[----:B------:R-:W-:Y:S02]  /*1790*/  UIADD3 UR10, UR6, 0x3f, URZ ;  /* 0x0000003f060a7890 */ /* 0x000fe4000fffe03f */
[----:B------:R-:W-:Y:S02]  /*17a0*/  UISETP.GE.AND UP1, UPT, UR7, 0x1, UPT ;  /* 0x000000010700788c */ /* 0x000fe4000bf26270 */
[----:B------:R-:W-:Y:S01]  /*17b0*/  USHF.R.S32.HI UR11, URZ, 0x1f, UR10 ;  /* 0x0000001f3f0b7899 */ /* 0x000fe2000801140a */
[----:B------:R-:W-:Y:S01]  /*17c0*/  UMOV UR12, UR60 ;  /* 0x0000003c000c7c82 */ /* 0x000fe20008000000 */
[----:B------:R-:W-:Y:S02]  /*17d0*/  UIADD3 UR48, UR42, -UR41, URZ ;  /* 0x800000292a307290 */ /* 0x000fe4000fffe03f */
[----:B------:R-:W-:Y:S01]  /*17e0*/  PLOP3.LUT P0, PT, PT, PT, UP1, 0x40, 0x0 ;  /* 0x000000000000781c */ /* 0x000fe20003f0e818 */
[----:B------:R-:W-:-:S03]  /*17f0*/  ULEA.HI UR11, UR11, UR10, URZ, 0x6 ;  /* 0x0000000a0b0b7291 */ /* 0x000fc6000f8f303f */
[----:B------:R-:W-:Y:S02]  /*1800*/  UISETP.NE.AND UP0, UPT, UR4, URZ, UPT ;  /* 0x0000003f0400728c */ /* 0x000fe4000bf05270 */
[----:B------:R-:W-:Y:S02]  /*1810*/  UIADD3 UR4, UR42, 0x3f, URZ ;  /* 0x0000003f2a047890 */ /* 0x000fe4000fffe03f */
[----:B------:R-:W-:Y:S02]  /*1820*/  USHF.R.S32.HI UR11, URZ, 0x6, UR11 ;  /* 0x000000063f0b7899 */ /* 0x000fe4000801140b */
[----:B------:R-:W-:Y:S01]  /*1830*/  USHF.R.S32.HI UR6, URZ, 0x1f, UR4 ;  /* 0x0000001f3f067899 */ /* 0x000fe20008011404 */
[----:B------:R-:W-:-:S03]  /*1840*/  ULDC UR10, c[0x0][0x9dc] ;  /* 0x00027700000a7ab9 */ /* 0x000fc60000000800 */
[----:B------:R-:W-:Y:S01]  /*1850*/  ULEA.HI UR6, UR6, UR4, URZ, 0x6 ;  /* 0x0000000406067291 */ /* 0x000fe2000f8f303f */
[----:B------:R-:W-:Y:S01]  /*1860*/  @UP0 ULDC UR8, c[0x0][0x44c] ;  /* 0x0001130000080ab9 */ /* 0x000fe20000000800 */
[----:B------:R-:W-:Y:S01]  /*1870*/  @UP0 ULDC UR13, c[0x0][0x450] ;  /* 0x00011400000d0ab9 */ /* 0x000fe20000000800 */
[----:B------:R-:W-:Y:S02]  /*1880*/  UIMAD.WIDE.U32 UR8, UR60, UR8, URZ ;  /* 0x000000083c0872a5 */ /* 0x000fe4000f8e003f */
[----:B------:R-:W-:Y:S02]  /*1890*/  USHF.R.S32.HI UR6, URZ, 0x6, UR6 ;  /* 0x000000063f067899 */ /* 0x000fe40008011406 */
[----:B------:R-:W-:Y:S02]  /*18a0*/  @UP0 USHF.R.U32.HI UR12, URZ, UR13, UR9 ;  /* 0x0000000d3f0c0299 */ /* 0x000fe40008011609 */
[----:B------:R-:W-:Y:S02]  /*18b0*/  UISETP.LT.AND UP0, UPT, UR6, UR11, UPT ;  /* 0x0000000b0600728c */ /* 0x000fe4000bf01270 */
[----:B------:R-:W-:-:S02]  /*18c0*/  UIADD3 UR4, UR48, UR12, URZ ;  /* 0x0000000c30047290 */ /* 0x000fc4000fffe03f */
[----:B------:R-:W-:Y:S02]  /*18d0*/  USEL UR6, UR6, UR11, UP0 ;  /* 0x0000000b06067287 */ /* 0x000fe40008000000 */
[----:B------:R-:W-:Y:S01]  /*18e0*/  UIADD3 UR10, UR4, -UR10, URZ ;  /* 0x8000000a040a7290 */ /* 0x000fe2000fffe03f */
[----:B------:R-:W-:Y:S11]  /*18f0*/  @P0 BRA `(.L_x_1223) ;  /* 0x0000000000440947 */ /* 0x000ff60003800000 */
        /* <DEDUP_REMOVED lines=10> */
.L_x_1224:
[----:B------:R-:W-:-:S11]  /*19a0*/  UISETP.NE.AND UP0, UPT, UR7, 0x1, UPT ;  /* 0x000000010700788c */ /* 0x000fd6000bf05270 */
[----:B------:R-:W-:Y:S02]  /*19b0*/  @UP0 ULDC.64 UR12, c[0x0][0x9e8] ;  /* 0x00027a00000c0ab9 */ /* 0x000fe40000000a00 */
[----:B------:R-:W-:-:S04]  /*19c0*/  UIMAD.WIDE.U32 UR8, UR4, UR12, URZ ;  /* 0x0000000c040872a5 */ /* 0x000fc8000f8e003f */
[----:B------:R-:W-:-:S12]  /*19d0*/  @UP0 USHF.R.U32.HI UR4, URZ, UR13, UR9 ;  /* 0x0000000d3f040299 */ /* 0x000fd80008011609 */
.L_x_1225:
[----:B------:R-:W-:-:S04]  /*19e0*/  UIMAD UR4, UR4, UR7, URZ ;  /* 0x00000007040472a4 */ /* 0x000fc8000f8e023f */
[----:B------:R-:W-:-:S04]  /*19f0*/  UISETP.LT.AND UP0, UPT, UR10, UR4, UPT ;  /* 0x000000040a00728c */ /* 0x000fc8000bf01270 */
[----:B------:R-:W-:-:S12]  /*1a00*/  USEL UR10, UR10, UR4, !UP0 ;  /* 0x000000040a0a7287 */ /* 0x000fd8000c000000 */
.L_x_1223:
[----:B------:R-:W-:-:S04]  /*1a10*/  USHF.R.S32.HI UR4, URZ, 0x1f, UR10 ;  /* 0x0000001f3f047899 */ /* 0x000fc8000801140a */
[----:B------:R-:W-:-:S04]  /*1a20*/  ULEA.HI UR4, UR4, UR10, URZ, 0x6 ;  /* 0x0000000a04047291 */ /* 0x000fc8000f8f303f */
[----:B------:R-:W-:Y:S02]  /*1a30*/  USHF.R.S32.HI UR7, URZ, 0x6, UR4 ;  /* 0x000000063f077899 */ /* 0x000fe40008011404 */
[----:B------:R-:W-:Y:S02]  /*1a40*/  ULOP3.LUT UR4, UR5, 0xff000000, URZ, 0xc0, !UPT ;  /* 0xff00000005047892 */ /* 0x000fe4000f8ec03f */
[----:B------:R-:W-:Y:S02]  /*1a50*/  UISETP.LT.AND UP0, UPT, URZ, UR7, UPT ;  /* 0x000000073f00728c */ /* 0x000fe4000bf01270 */
[----:B------:R-:W-:Y:S02]  /*1a60*/  ULOP3.LUT UR5, UR5, 0xff0000, URZ, 0xc0, !UPT ;  /* 0x00ff000005057892 */ /* 0x000fe4000f8ec03f */
[----:B------:R-:W-:Y:S02]  /*1a70*/  USEL UR10, URZ, UR7, !UP0 ;  /* 0x000000073f0a7287 */ /* 0x000fe4000c000000 */
[----:B------:R-:W-:-:S02]  /*1a80*/  USHF.R.U32.HI UR4, URZ, 0x8, UR4 ;  /* 0x000000083f047899 */ /* 0x000fc40008011604 */
[----:B------:R-:W-:Y:S02]  /*1a90*/  UISETP.GT.AND UP0, UPT, UR6, UR10, UPT ;  /* 0x0000000a0600728c */ /* 0x000fe4000bf04270 */
[----:B------:R-:W-:-:S03]  /*1aa0*/  ULEA.HI UR5, UR5, UR4, URZ, 0x10 ;  /* 0x0000000405057291 */ /* 0x000fc6000f8f803f */
[----:B------:R-:W-:Y:S01]  /*1ab0*/  UMOV UR4, URZ ;  /* 0x0000003f00047c82 */ /* 0x000fe20008000000 */
[----:B------:R-:W-:Y:S01]  /*1ac0*/  PLOP3.LUT P0, PT, PT, PT, UP0, 0x80, 0x0 ;  /* 0x000000000000781c */ /* 0x000fe20003f0f008 */
[----:B------:R-:W-:Y:S02]  /*1ad0*/  ULOP3.LUT UR7, UR5, 0xff, URZ, 0xc0, !UPT ;  /* 0x000000ff05077892 */ /* 0x000fe4000f8ec03f */
[----:B------:R-:W-:-:S04]  /*1ae0*/  USHF.R.U32.HI UR5, URZ, 0x10, UR5 ;  /* 0x000000103f057899 */ /* 0x000fc80008011605 */
[----:B------:R-:W-:Y:S02]  /*1af0*/  IMAD.U32 R204, RZ, RZ, UR7 ;  /* 0x00000007ffcc7e24 */ /* 0x000fe4000f8e00ff */
[----:B------:R-:W-:-:S04]  /*1b00*/  IMAD.U32 R202, RZ, RZ, UR5 ;  /* 0x00000005ffca7e24 */ /* 0x000fc8000f8e00ff */
[----:B------:R-:W-:Y:S05]  /*1b10*/  @!P0 BRA `(.L_x_1226) ;  /* 0x0000000000988947 */ /* 0x000fea0003800000 */
[----:B------:R-:W-:Y:S01]  /*1b20*/  R2UR UR5, R202 ;  /* 0x00000000ca0572ca */ /* 0x000fe200000e0000 */
[----:B------:R-:W-:-:S12]  /*1b30*/  ULDC UR4, c[0x0][0x9f0] ;  /* 0x00027c0000047ab9 */ /* 0x000fd80000000800 */
[----:B------:R-:W-:-:S04]  /*1b40*/  UISETP.NE.AND UP0, UPT, UR5, URZ, UPT ;  /* 0x0000003f0500728c */ /* 0x000fc8000bf05270 */
[----:B------:R-:W-:-:S04]  /*1b50*/  USEL UR11, UR5, UR4, UP0 ;  /* 0x00000004050b7287 */ /* 0x000fc80008000000 */
[----:B------:R-:W-:Y:S02]  /*1b60*/  UIADD3 UR4, UR11, -0x1, UR6 ;  /* 0xffffffff0b047890 */ /* 0x000fe4000fffe006 */
[----:B------:R-:W-:Y:S02]  /*1b70*/  IMAD.U32 R3, RZ, RZ, UR11 ;  /* 0x0000000bff037e24 */ /* 0x000fe4000f8e00ff */
[----:B------:R-:W-:-:S03]  /*1b80*/  UIADD3 UR7, -UR10, UR4, URZ ;  /* 0x000000040a077290 */ /* 0x000fc6000fffe13f */
[-C--:B0-----:R-:W-:Y:S01]  /*1b90*/  IABS R0, R3.reuse ;  /* 0x0000000300007213 */ /* 0x081fe20000000000 */
[----:B------:R-:W-:Y:S01]  /*1ba0*/  UMOV UR4, URZ ;  /* 0x0000003f00047c82 */ /* 0x000fe20008000000 */
[----:B------:R-:W-:Y:S01]  /*1bb0*/  IABS R5, R3 ;  /* 0x0000000300057213 */ /* 0x000fe20000000000 */
[----:B------:R-:W-:Y:S01]  /*1bc0*/  IMAD.U32 R4, RZ, RZ, UR7 ;  /* 0x00000007ff047e24 */ /* 0x000fe2000f8e00ff */
[----:B------:R-:W-:Y:S01]  /*1bd0*/  R2UR UR12, R0 ;  /* 0x00000000000c72ca */ /* 0x000fe200000e0000 */
[----:B------:R-:W-:-:S03]  /*1be0*/  ULOP3.LUT UR7, UR7, UR11, URZ, 0x3c, !UPT ;  /* 0x0000000b07077292 */ /* 0x000fc6000f8e3c3f */
[----:B------:R-:W-:-:S05]  /*1bf0*/  IABS R4, R4 ;  /* 0x0000000400047213 */ /* 0x000fca0000000000 */
[----:B------:R-:W-:-:S04]  /*1c00*/  IMAD.MOV.U32 R3, RZ, RZ, R4 ;  /* 0x000000ffff037224 */ /* 0x000fc800078e0004 */
[----:B------:R-:W0:Y:S01]  /*1c10*/  I2F.RP R0, UR12 ;  /* 0x0000000c00007d06 */ /* 0x000e220008209400 */
[----:B------:R-:W-:-:S07]  /*1c20*/  R2UR UR9, R3 ;  /* 0x00000000030972ca */ /* 0x000fce00000e0000 */
[----:B0-----:R-:W0:Y:S02]  /*1c30*/  MUFU.RCP R0, R0 ;  /* 0x0000000000007308 */ /* 0x001e240000001000 */
[----:B0-----:R-:W-:Y:S02]  /*1c40*/  VIADD R2, R0, 0xffffffe ;  /* 0x0ffffffe00027836 */ /* 0x001fe40000000000 */
        /* <DEDUP_REMOVED lines=19> */
.L_x_1226:
[----:B------:R-:W-:Y:S01]  /*1d80*/  R2UR UR5, R204 ;  /* 0x00000000cc0572ca */ /* 0x000fe200000e0000 */
[----:B------:R-:W-:Y:S01]  /*1d90*/  IMAD.U32 R152, RZ, RZ, UR6 ;  /* 0x00000006ff987e24 */ /* 0x000fe2000f8e00ff */
[----:B------:R-:W-:Y:S01]  /*1da0*/  PLOP3.LUT P0, PT, PT, PT, PT, 0x80, 0x0 ;  /* 0x000000000000781c */ /* 0x000fe20003f0f070 */
[----:B------:R-:W-:Y:S01]  /*1db0*/  IMAD.U32 R3, RZ, RZ, UR4 ;  /* 0x00000004ff037e24 */ /* 0x000fe2000f8e00ff */
[----:B------:R-:W-:Y:S01]  /*1dc0*/  CS2R R150, SRZ ;  /* 0x0000000000967805 */ /* 0x000fe2000001ff00 */
[----:B0-----:R-:W-:Y:S01]  /*1dd0*/  IMAD.MOV.U32 R0, RZ, RZ, RZ ;  /* 0x000000ffff007224 */ /* 0x001fe200078e00ff */
[----:B------:R-:W-:Y:S01]  /*1de0*/  CS2R R148, SRZ ;  /* 0x0000000000947805 */ /* 0x000fe2000001ff00 */
[----:B------:R-:W-:Y:S01]  /*1df0*/  IMAD.MOV.U32 R2, RZ, RZ, RZ ;  /* 0x000000ffff027224 */ /* 0x000fe200078e00ff */
[----:B------:R-:W-:Y:S02]  /*1e00*/  CS2R R146, SRZ ;  /* 0x0000000000927805 */ /* 0x000fe4000001ff00 */
[----:B------:R-:W-:-:S02]  /*1e10*/  CS2R R144, SRZ ;  /* 0x0000000000907805 */ /* 0x000fc4000001ff00 */
[----:B------:R-:W-:Y:S02]  /*1e20*/  CS2R R142, SRZ ;  /* 0x00000000008e7805 */ /* 0x000fe4000001ff00 */
[----:B------:R-:W-:Y:S02]  /*1e30*/  CS2R R140, SRZ ;  /* 0x00000000008c7805 */ /* 0x000fe4000001ff00 */
[----:B------:R-:W-:Y:S01]  /*1e40*/  CS2R R138, SRZ ;  /* 0x00000000008a7805 */ /* 0x000fe2000001ff00 */
[----:B------:R-:W-:Y:S01]  /*1e50*/  UIMAD UR5, UR5, UR4, UR10 ;  /* 0x00000004050572a4 */ /* 0x000fe2000f8e020a */
[----:B------:R-:W-:Y:S02]  /*1e60*/  CS2R R136, SRZ ;  /* 0x0000000000887805 */ /* 0x000fe4000001ff00 */
[----:B------:R-:W-:Y:S02]  /*1e70*/  CS2R R134, SRZ ;  /* 0x0000000000867805 */ /* 0x000fe4000001ff00 */
[----:B------:R-:W-:-:S02]  /*1e80*/  CS2R R132, SRZ ;  /* 0x0000000000847805 */ /* 0x000fc4000001ff00 */
[----:B------:R-:W-:Y:S02]  /*1e90*/  CS2R R130, SRZ ;  /* 0x0000000000827805 */ /* 0x000fe4000001ff00 */
[----:B------:R-:W-:Y:S02]  /*1ea0*/  CS2R R128, SRZ ;  /* 0x0000000000807805 */ /* 0x000fe4000001ff00 */
[----:B------:R-:W-:Y:S01]  /*1eb0*/  VIADDMNMX R152, R3, UR5, R152, PT ;  /* 0x0000000503987c46 */ /* 0x000fe2000b800198 */
[----:B------:R-:W-:Y:S01]  /*1ec0*/  IMAD.U32 R200, RZ, RZ, UR5 ;  /* 0x00000005ffc87e24 */ /* 0x000fe2000f8e00ff */
[----:B------:R-:W-:Y:S02]  /*1ed0*/  CS2R R126, SRZ ;  /* 0x00000000007e7805 */ /* 0x000fe4000001ff00 */
[----:B------:R-:W-:Y:S02]  /*1ee0*/  CS2R R124, SRZ ;  /* 0x00000000007c7805 */ /* 0x000fe4000001ff00 */
[----:B------:R-:W-:-:S02]  /*1ef0*/  ISETP.GT.AND P1, PT, R152, UR5, PT ;  /* 0x0000000598007c0c */ /* 0x000fc4000bf24270 */
        /* <DEDUP_REMOVED lines=87> */
.L_x_1228:
[----:B------:R-:W2:Y:S04]  /*2470*/  LDL R18, [R1+0x14] ;  /* 0x0000140001127983 */ /* 0x000ea80000100800 */
[----:B------:R-:W3:Y:S01]  /*2480*/  LDL R2, [R1+0x2c] ;  /* 0x00002c0001027983 */ /* 0x000ee20000100800 */
        /* <DEDUP_REMOVED lines=9> */
[----:B------:R-:W0:Y:S02]  /*2520*/  SYNCS.PHASECHK.TRANS64.TRYWAIT P1, [UR40+0x30800], R0 ;  /* 0x03080000ff0075a7 */ /* 0x000e240008020168 */
[----:B0-----:R-:W-:Y:S05]  /*2530*/  @!P1 BRA `(.L_x_1229) ;  /* 0x00000160004c9947 */ /* 0x001fea0003800000 */
.L_x_1425:
[----:B------:R-:W-:Y:S05]  /*2540*/  @!P0 BRA `(.L_x_1230) ;  /* 0x0000000000048947 */ /* 0x000fea0003800000 */
[----:B------:R-:W-:Y:S01]  /*2550*/  BPT.TRAP 0x1 ;  /* 0x000000040000795c */ /* 0x000fe20000300000 */
.L_x_1230:
[----:B0-----:R-:W-:Y:S02]  /*2560*/  IMAD.U32 R3, RZ, RZ, UR39 ;  /* 0x00000027ff037e24 */ /* 0x001fe4000f8e00ff */
[----:B------:R-:W-:-:S03]  /*2570*/  IMAD.U32 R0, RZ, RZ, UR38 ;  /* 0x00000026ff007e24 */ /* 0x000fc6000f8e00ff */
[----:B------:R-:W-:Y:S02]  /*2580*/  LEA R3, R3, UR40, 0x3 ;  /* 0x0000002803037c11 */ /* 0x000fe4000f8e18ff */
[----:B------:R-:W-:-:S04]  /*2590*/  SHF.L.U32 R0, R0, 0x1f, RZ ;  /* 0x0000001f00007819 */ /* 0x000fc800000006ff */
[----:B------:R0:W1:Y:S01]  /*25a0*/  SYNCS.PHASECHK.TRANS64.TRYWAIT P1, [R3+URZ+0x30830], R0 ;  /* 0x03083000030075a7 */ /* 0x000062000802017f */
[----:B------:R-:W-:Y:S05]  /*25b0*/  @!P0 BRA `(.L_x_1231) ;  /* 0x0000000000048947 */ /* 0x000fea0003800000 */
[----:B------:R-:W-:Y:S01]  /*25c0*/  BPT.TRAP 0x1 ;  /* 0x000000040000795c */ /* 0x000fe20000300000 */
.L_x_1231:
[----:B-1----:R-:W-:Y:S05]  /*25d0*/  @P1 BRA `(.L_x_1232) ;  /* 0x0000000000081947 */ /* 0x002fea0003800000 */
[----:B------:R-:W1:Y:S02]  /*25e0*/  SYNCS.PHASECHK.TRANS64.TRYWAIT P1, [R3+URZ+0x30830], R0 ;  /* 0x03083000030075a7 */ /* 0x000e64000802017f */
[----:B-1----:R-:W-:Y:S05]  /*25f0*/  @!P1 BRA `(.L_x_1233) ;  /* 0x0000016000349947 */ /* 0x002fea0003800000 */
.L_x_1232:
[----:B------:R-:W-:Y:S05]  /*2600*/  WARPSYNC.ALL ;  /* 0x0000000000007948 */ /* 0x000fea0003800000 */
[----:B------:R-:W-:Y:S01]  /*2610*/  UIADD3 UR4, UR40, 0x20400, URZ ;  /* 0x0002040028047890 */ /* 0x000fe2000fffe03f */
[----:B------:R-:W-:Y:S01]  /*2620*/  WARPGROUP.ARRIVE ;  /* 0x00000000000079c5 */ /* 0x000fe20000000000 */
[----:B------:R-:W-:Y:S01]  /*2630*/  UMOV UR9, 0x40000040 ;  /* 0x4000004000097882 */ /* 0x000fe20000000000 */
[----:B------:R-:W-:Y:S01]  /*2640*/  UMOV UR11, 0x40000040 ;  /* 0x40000040000b7882 */ /* 0x000fe20000000000 */
[----:B------:R-:W-:Y:S01]  /*2650*/  USHF.R.U32.HI UR4, URZ, 0x4, UR4 ;  /* 0x000000043f047899 */ /* 0x000fe20008011604 */
[----:B------:R-:W-:Y:S01]  /*2660*/  IMAD.U32 R19, RZ, RZ, UR9 ;  /* 0x00000009ff137e24 */ /* 0x000fe2000f8e00ff */
[----:B------:R-:W-:Y:S01]  /*2670*/  UMOV UR57, 0x40000040 ;  /* 0x4000004000397882 */ /* 0x000fe20000000000 */
[----:B------:R-:W-:Y:S01]  /*2680*/  UMOV UR59, 0x40000040 ;  /* 0x40000040003b7882 */ /* 0x000fe20000000000 */
[----:B------:R-:W-:Y:S01]  /*2690*/  ULOP3.LUT UR4, UR4, 0x3fff, URZ, 0xc0, !UPT ;  /* 0x00003fff04047892 */ /* 0x000fe2000f8ec03f */
[----:B------:R-:W-:Y:S01]  /*26a0*/  UMOV UR13, 0x40000040 ;  /* 0x40000040000d7882 */ /* 0x000fe20000000000 */
[----:B------:R-:W-:-:S02]  /*26b0*/  UMOV UR15, 0x40000040 ;  /* 0x40000040000f7882 */ /* 0x000fc40000000000 */
[----:B------:R-:W-:Y:S02]  /*26c0*/  ULOP3.LUT UR61, UR4, 0x10000, URZ, 0xfc, !UPT ;  /* 0x00010000043d7892 */ /* 0x000fe4000f8efc3f */
[----:B------:R-:W-:Y:S02]  /*26d0*/  ULOP3.LUT UR4, UR44, 0x10000, URZ, 0xfc, !UPT ;  /* 0x000100002c047892 */ /* 0x000fe4000f8efc3f */
[----:B------:R-:W-:Y:S02]  /*26e0*/  ULEA UR5, UR39, UR61, 0xb ;  /* 0x0000003d27057291 */ /* 0x000fe4000f8e583f */
[----:B------:R-:W-:Y:S02]  /*26f0*/  UIADD3 UR6, UR4, 0x2, URZ ;  /* 0x0000000204067890 */ /* 0x000fe4000fffe03f */
[----:B------:R-:W-:Y:S01]  /*2700*/  UIADD3 UR7, UR5, 0x2, URZ ;  /* 0x0000000205077890 */ /* 0x000fe2000fffe03f */
[----:B------:R-:W-:Y:S02]  /*2710*/  UMOV UR8, UR4 ;  /* 0x0000000400087c82 */ /* 0x000fe40008000000 */
[----:B------:R-:W-:Y:S01]  /*2720*/  UMOV UR10, UR5 ;  /* 0x00000005000a7c82 */ /* 0x000fe20008000000 */
[----:B------:R-:W-:Y:S01]  /*2730*/  IMAD.U32 R18, RZ, RZ, UR8 ;  /* 0x00000008ff127e24 */ /* 0x000fe2000f8e00ff */
[----:B------:R-:W-:Y:S01]  /*2740*/  HGMMA.64x64x16.F32 R24, gdesc[UR8], RZ, !UPT, gsb0 ;  /* 0x00e00000081879f0 */ /* 0x000fe2000c0008ff */
[----:B------:R-:W-:Y:S01]  /*2750*/  UMOV UR8, UR6 ;  /* 0x0000000600087c82 */ /* 0x000fe20008000000 */
[----:B------:R-:W-:Y:S01]  /*2760*/  UMOV UR9, 0x40000040 ;  /* 0x4000004000097882 */ /* 0x000fe20000000000 */
[----:B------:R-:W-:Y:S01]  /*2770*/  UMOV UR10, UR7 ;  /* 0x00000007000a7c82 */ /* 0x000fe20008000000 */
[----:B------:R-:W-:Y:S01]  /*2780*/  UMOV UR11, 0x40000040 ;  /* 0x40000040000b7882 */ /* 0x000fe20000000000 */
[----:B------:R-:W-:Y:S01]  /*2790*/  UIADD3 UR6, UR4, 0x4, URZ ;  /* 0x0000000404067890 */ /* 0x000fe2000fffe03f */
[----:B------:R-:W-:Y:S01]  /*27a0*/  IMAD.U32 R14, RZ, RZ, UR8 ;  /* 0x00000008ff0e7e24 */ /* 0x000fe2000f8e00ff */
[----:B------:R-:W-:Y:S01]  /*27b0*/  UIADD3 UR7, UR5, 0x4, URZ ;  /* 0x0000000405077890 */ /* 0x000fe2000fffe03f */
[----:B------:R-:W-:Y:S01]  /*27c0*/  IMAD.U32 R15, RZ, RZ, UR9 ;  /* 0x00000009ff0f7e24 */ /* 0x000fe2000f8e00ff */
[----:B------:R-:W-:-:S02]  /*27d0*/  UIADD3 UR56, UR4, 0x404, URZ ;  /* 0x0000040404387890 */ /* 0x000fc4000fffe03f */
[----:B------:R-:W-:Y:S02]  /*27e0*/  UIADD3 UR58, UR5, 0x204, URZ ;  /* 0x00000204053a7890 */ /* 0x000fe4000fffe03f */
[----:B------:R-:W-:Y:S02]  /*27f0*/  UIADD3 UR12, UR4, 0x800, URZ ;  /* 0x00000800040c7890 */ /* 0x000fe4000fffe03f */
[----:B------:R-:W-:Y:S02]  /*2800*/  UIADD3 UR14, UR5, 0x400, URZ ;  /* 0x00000400050e7890 */ /* 0x000fe4000fffe03f */
[----:B------:R-:W-:Y:S02]  /*2810*/  UIADD3 UR16, UR4, 0x802, URZ ;  /* 0x0000080204107890 */ /* 0x000fe4000fffe03f */
[----:B------:R-:W-:Y:S01]  /*2820*/  UIADD3 UR18, UR5, 0x402, URZ ;  /* 0x0000040205127890 */ /* 0x000fe2000fffe03f */
[----:B------:R-:W-:Y:S01]  /*2830*/  UMOV UR17, 0x40000040 ;  /* 0x4000004000117882 */ /* 0x000fe20000000000 */
[----:B------:R-:W-:Y:S01]  /*2840*/  UMOV UR19, 0x40000040 ;  /* 0x4000004000137882 */ /* 0x000fe20000000000 */
[----:B------:R-:W-:-:S02]  /*2850*/  UIADD3 UR20, UR4, 0x804, URZ ;  /* 0x0000080404147890 */ /* 0x000fc4000fffe03f */
[----:B------:R-:W-:Y:S01]  /*2860*/  UIADD3 UR22, UR5, 0x404, URZ ;  /* 0x0000040405167890 */ /* 0x000fe2000fffe03f */
[----:B------:R-:W-:Y:S01]  /*2870*/  UMOV UR21, 0x40000040 ;  /* 0x4000004000157882 */ /* 0x000fe20000000000 */
[----:B------:R-:W-:Y:S01]  /*2880*/  UMOV UR23, 0x40000040 ;  /* 0x4000004000177882 */ /* 0x000fe20000000000 */
[----:B------:R-:W-:Y:S02]  /*2890*/  UIADD3 UR24, UR4, 0x806, URZ ;  /* 0x0000080604187890 */ /* 0x000fe4000fffe03f */
[----:B------:R-:W-:Y:S01]  /*28a0*/  UIADD3 UR26, UR5, 0x406, URZ ;  /* 0x00000406051a7890 */ /* 0x000fe2000fffe03f */
[----:B------:R-:W-:Y:S01]  /*28b0*/  UMOV UR25, 0x40000040 ;  /* 0x4000004000197882 */ /* 0x000fe20000000000 */
[----:B------:R-:W-:Y:S01]  /*28c0*/  UMOV UR27, 0x40000040 ;  /* 0x40000040001b7882 */ /* 0x000fe20000000000 */
        /* <DEDUP_REMOVED lines=16> */
[----:B------:R-:W-:-:S02]  /*29d0*/  WARPGROUP.DEPBAR.LE gsb0, 0x0 ;  /* 0x00008000000079c5 */ /* 0x000fc40000010000 */
[----:B------:R-:W-:-:S06]  /*29e0*/  WARPGROUP.ARRIVE ;  /* 0x00000000000079c5 */ /* 0x000fcc0000000000 */
[----:B------:R-:W-:Y:S01]  /*29f0*/  HGMMA.64x64x16.F32 R24, gdesc[UR8], R24, gsb0 ;  /* 0x00e00000081879f0 */ /* 0x000fe20008000818 */
        /* <DEDUP_REMOVED lines=8> */
[----:B------:R-:W-:Y:S02]  /*2a80*/  WARPGROUP.DEPBAR.LE gsb0, 0x0 ;  /* 0x00008000000079c5 */ /* 0x000fe40000010000 */
        /* <DEDUP_REMOVED lines=28> */
[----:B------:R-:W-:Y:S02]  /*2c50*/  IMAD.U32 R6, RZ, RZ, UR8 ;  /* 0x00000008ff067e24 */ /* 0x000fe4000f8e00ff */
[----:B------:R-:W-:Y:S01]  /*2c60*/  IMAD.U32 R7, RZ, RZ, UR9 ;  /* 0x00000009ff077e24 */ /* 0x000fe2000f8e00ff */
[----:B------:R-:W-:Y:S02]  /*2c70*/  WARPGROUP.DEPBAR.LE gsb0, 0x0 ;  /* 0x00008000000079c5 */ /* 0x000fe40000010000 */
[----:B------:R-:W-:-:S06]  /*2c80*/  WARPGROUP.ARRIVE ;  /* 0x00000000000079c5 */ /* 0x000fcc0000000000 */
[----:B------:R-:W-:Y:S01]  /*2c90*/  HGMMA.64x64x16.F32 R24, gdesc[UR8], R24, gsb0 ;  /* 0x00e00000081879f0 */ /* 0x000fe20008000818 */
[----:B------:R-:W-:Y:S02]  /*2ca0*/  UIADD3 UR8, UR4, 0x406, URZ ;  /* 0x0000040604087890 */ /* 0x000fe4000fffe03f */
[----:B------:R-:W-:Y:S01]  /*2cb0*/  UIADD3 UR10, UR5, 0x206, URZ ;  /* 0x00000206050a7890 */ /* 0x000fe2000fffe03f */
[----:B------:R-:W-:Y:S01]  /*2cc0*/  UMOV UR9, 0x40000040 ;  /* 0x4000004000097882 */ /* 0x000fe20000000000 */
        /* <DEDUP_REMOVED lines=34> */
.L_x_1234:
[----:B------:R-:W-:Y:S01]  /*2ef0*/  R2UR UR4, R22 ;  /* 0x00000000160472ca */ /* 0x000fe200000e0000 */
[----:B------:R-:W2:Y:S01]  /*2f00*/  S2UR UR6, SR_CgaCtaId ;  /* 0x00000000000679c3 */ /* 0x000ea20000008800 */
[----:B01----:R-:W-:Y:S01]  /*2f10*/  VIADD R0, R23, UR60 ;  /* 0x0000003c17007c36 */ /* 0x003fe20008000000 */
[----:B------:R-:W-:Y:S01]  /*2f20*/  UISETP.NE.AND UP0, UPT, UR43, URZ, UPT ;  /* 0x0000003f2b00728c */ /* 0x000fe2000bf05270 */
[----:B------:R-:W-:Y:S01]  /*2f30*/  LEA R56, R152, 0xffffffc0, 0x6 ;  /* 0xffffffc098387811 */ /* 0x000fe200078e30ff */
[----:B------:R-:W-:-:S08]  /*2f40*/  ULDC UR7, c[0x0][0x9e0] ;  /* 0x0002780000077ab9 */ /* 0x000fd00000000800 */
[----:B------:R-:W-:Y:S01]  /*2f50*/  UISETP.NE.AND UP1, UPT, UR4, URZ, UPT ;  /* 0x0000003f0400728c */ /* 0x000fe2000bf25270 */
[----:B------:R-:W-:Y:S01]  /*2f60*/  R2UR UR4, R3 ;  /* 0x00000000030472ca */ /* 0x000fe200000e0000 */
[----:B------:R-:W-:-:S04]  /*2f70*/  IMAD.MOV.U32 R3, RZ, RZ, -0x40 ;  /* 0xffffffc0ff037424 */ /* 0x000fc800078e00ff */
[----:B------:R-:W-:Y:S01]  /*2f80*/  PLOP3.LUT P1, PT, PT, PT, UP1, 0x80, 0x0 ;  /* 0x000000000000781c */ /* 0x000fe20003f2f018 */
[----:B------:R-:W-:Y:S01]  /*2f90*/  IMAD R20, R152, R3, 0x40 ;  /* 0x0000004098147424 */ /* 0x000fe200078e0203 */
[----:B------:R-:W-:Y:S01]  /*2fa0*/  PLOP3.LUT P2, PT, PT, PT, UP1, 0x80, 0x0 ;  /* 0x000000000000781c */ /* 0x000fe20003f4f018 */
[----:B------:R-:W-:Y:S02]  /*2fb0*/  IMAD.U32 R3, RZ, RZ, UR41 ;  /* 0x00000029ff037e24 */ /* 0x000fe4000f8e00ff */
[----:B------:R-:W-:Y:S01]  /*2fc0*/  @UP1 ULDC UR5, c[0x0][0x44c] ;  /* 0x0001130000051ab9 */ /* 0x000fe20000000800 */
[----:B------:R-:W-:Y:S02]  /*2fd0*/  IADD3 R21, -R17, UR42, R20 ;  /* 0x0000002a11157c10 */ /* 0x000fe4000fffe114 */
[----:B------:R-:W-:-:S04]  /*2fe0*/  UIADD3 UR4, UR4, 0x30840, URZ ;  /* 0x0003084004047890 */ /* 0x000fc8000fffe03f */
[----:B--2---:R-:W-:Y:S01]  /*2ff0*/  UPRMT UR4, UR6, 0x654, UR4 ;  /* 0x0000065406047896 */ /* 0x004fe20008000004 */
[----:B------:R-:W-:Y:S01]  /*3000*/  @P1 IMAD.HI.U32 R2, R0, UR5, RZ ;  /* 0x0000000500021c27 */ /* 0x000fe2000f8e00ff */
[----:B------:R-:W-:Y:S01]  /*3010*/  @UP1 ULDC UR5, c[0x0][0x450] ;  /* 0x0001140000051ab9 */ /* 0x000fe20000000800 */
[----:B------:R-:W-:Y:S01]  /*3020*/  PLOP3.LUT P1, PT, PT, PT, UP0, 0x40, 0x0 ;  /* 0x000000000000781c */ /* 0x000fe20003f2e808 */
[----:B------:R-:W-:Y:S02]  /*3030*/  ULDC UR6, c[0x0][0x9dc] ;  /* 0x0002770000067ab9 */ /* 0x000fe40000000800 */
[----:B------:R-:W-:Y:S02]  /*3040*/  @P2 SHF.R.U32.HI R0, RZ, UR5, R2 ;  /* 0x00000005ff002c19 */ /* 0x000fe40008011602 */
[----:B------:R-:W-:Y:S01]  /*3050*/  IADD3 R2, -R17, 0x1, R20 ;  /* 0x0000000111027810 */ /* 0x000fe20007ffe114 */
[----:B------:R-:W-:Y:S01]  /*3060*/  SYNCS.ARRIVE.TRANS64.RED.A1T0 RZ, [UR4], RZ ;  /* 0x000000ffffff79a7 */ /* 0x000fe20008100404 */
[----:B------:R-:W-:Y:S01]  /*3070*/  ULOP3.LUT UR4, URZ, UR6, URZ, 0x33, !UPT ;  /* 0x000000063f047292 */ /* 0x000fe2000f8e333f */
[----:B------:R-:W0:Y:S01]  /*3080*/  SHFL.IDX PT, R4, R0, RZ, 0x1c1f ;  /* 0x001c1fff00047589 */ /* 0x000e2200000e0000 */
[----:B------:R-:W-:-:S05]  /*3090*/  IADD3 R2, -R3, UR42, R2 ;  /* 0x0000002a03027c10 */ /* 0x000fca000fffe102 */
[C---:B------:R-:W-:Y:S02]  /*30a0*/  VIADD R58, R2.reuse, UR7 ;  /* 0x00000007023a7c36 */ /* 0x040fe40008000000 */
[----:B------:R-:W-:-:S03]  /*30b0*/  VIADD R57, R2, UR4 ;  /* 0x0000000402397c36 */ /* 0x000fc60008000000 */
[----:B0-----:R-:W-:Y:S01]  /*30c0*/  VIADDMNMX R2, R4, R58, R21, PT ;  /* 0x0000003a04027246 */ /* 0x001fe20003800115 */
[----:B------:R-:W-:Y:S01]  /*30d0*/  IMAD.IADD R3, R57, 0x1, R4 ;  /* 0x0000000139037824 */ /* 0x000fe200078e0204 */
[----:B------:R-:W-:Y:S06]  /*30e0*/  @P1 BRA `(.L_x_1235) ;  /* 0x0000000000641947 */ /* 0x000fec0003800000 */
[----:B------:R-:W-:Y:S01]  /*30f0*/  IMAD.U32 R5, RZ, RZ, UR41 ;  /* 0x00000029ff057e24 */ /* 0x000fe2000f8e00ff */
[----:B------:R-:W-:Y:S04]  /*3100*/  BSSY B0, `(.L_x_1236) ;  /* 0x0000013000007945 */ /* 0x000fe80003800000 */
[----:B------:R-:W-:-:S04]  /*3110*/  IADD3 R5, -R5, UR42, R4 ;  /* 0x0000002a05057c10 */ /* 0x000fc8000fffe104 */
        /* <DEDUP_REMOVED lines=11> */
.L_x_1237:
[----:B------:R-:W-:Y:S02]  /*31d0*/  ULDC UR4, c[0x0][0x9e4] ;  /* 0x0002790000047ab9 */ /* 0x000fe40000000800 */
[----:B------:R-:W-:-:S05]  /*31e0*/  IMAD.U32 R59, RZ, RZ, UR4 ;  /* 0x00000004ff3b7e24 */ /* 0x000fca000f8e00ff */
[----:B------:R-:W-:-:S13]  /*31f0*/  ISETP.NE.AND P1, PT, R59, 0x1, PT ;  /* 0x000000013b00780c */ /* 0x000fda0003f25270 */
[----:B------:R-:W0:Y:S02]  /*3200*/  @P1 LDC.64 R60, c[0x0][0x9e8] ;  /* 0x00027a00ff3c1b82 */ /* 0x000e240000000a00 */
[----:B0-----:R-:W-:-:S05]  /*3210*/  @P1 IMAD.HI.U32 R4, R5, R60, RZ ;  /* 0x0000003c05041227 */ /* 0x001fca00078e00ff */
[----:B------:R-:W-:-:S07]  /*3220*/  @P1 SHF.R.U32.HI R5, RZ, R61, R4 ;  /* 0x0000003dff051219 */ /* 0x000fce0000011604 */
.L_x_1238:
[----:B------:R-:W-:Y:S05]  /*3230*/  BSYNC B0 ;  /* 0x0000000000007941 */ /* 0x000fea0003800000 */
.L_x_1236:
[----:B------:R-:W-:-:S04]  /*3240*/  IMAD R4, R5, R59, -R56 ;  /* 0x0000003b05047224 */ /* 0x000fc800078e0a38 */
[----:B------:R-:W-:-:S05]  /*3250*/  IMAD.IADD R4, R4, 0x1, -R17 ;  /* 0x0000000104047824 */ /* 0x000fca00078e0a11 */
[----:B------:R-:W-:Y:S02]  /*3260*/  VIADDMNMX R2, R4, R59, R2, PT ;  /* 0x0000003b04027246 */ /* 0x000fe40003800102 */
[----:B------:R-:W-:-:S07]  /*3270*/  VIMNMX R3, R3, R4, !PT ;  /* 0x0000000403037248 */ /* 0x000fce0007fe0100 */
.L_x_1235:
[C---:B------:R-:W-:Y:S01]  /*3280*/  ISETP.GE.AND P2, PT, R20.reuse, 0x9, PT ;  /* 0x000000091400780c */ /* 0x040fe20003f46270 */
[----:B------:R-:W0:Y:S01]  /*3290*/  SHFL.IDX PT, R0, R0, 0x1, 0x1c1f ;  /* 0x003c1f0000007f89 */ /* 0x000e2200000e0000 */
[----:B------:R-:W-:Y:S01]  /*32a0*/  ISETP.GE.AND P1, PT, R20, 0x2, PT ;  /* 0x000000021400780c */ /* 0x000fe20003f26270 */
[----:B------:R-:W-:Y:S01]  /*32b0*/  UISETP.NE.AND UP0, UPT, UR43, URZ, UPT ;  /* 0x0000003f2b00728c */ /* 0x000fe2000bf05270 */
        /* <DEDUP_REMOVED lines=11> */
[C---:B------:R-:W-:Y:S02]  /*3370*/  ISETP.GT.AND P4, PT, R3.reuse, 0x9, !P6 ;  /* 0x000000090300780c */ /* 0x040fe40007784270 */
        /* <DEDUP_REMOVED lines=28> */
[C---:B------:R-:W-:Y:S02]  /*3540*/  ISETP.GT.AND P3, PT, R3.reuse, 0x28, !P4 ;  /* 0x000000280300780c */ /* 0x040fe40006764270 */
        /* <DEDUP_REMOVED lines=12> */
[----:B0-----:R-:W-:Y:S02]  /*3610*/  VIADDMNMX R5, R0, R58, R21, PT ;  /* 0x0000003a00057246 */ /* 0x001fe40003800115 */
[----:B------:R-:W-:-:S04]  /*3620*/  ISETP.LT.OR P4, PT, R2, 0x31, P4 ;  /* 0x000000310200780c */ /* 0x000fc80002781670 */
[----:B------:R-:W-:Y:S02]  /*3630*/  FSEL R48, R48, -INF , !P4 ;  /* 0xff80000030307808 */ /* 0x000fe40006000000 */
[----:B------:R-:W-:-:S04]  /*3640*/  ISETP.GE.AND P4, PT, R20, 0x32, PT ;  /* 0x000000321400780c */ /* 0x000fc80003f86270 */
[----:B------:R-:W-:-:S04]  /*3650*/  ISETP.GT.AND P5, PT, R3, 0x31, !P4 ;  /* 0x000000310300780c */ /* 0x000fc800067a4270 */
        /* <DEDUP_REMOVED lines=11> */
[----:B------:R-:W-:Y:S01]  /*3710*/  ISETP.GE.AND P6, PT, R20, 0x3a, PT ;  /* 0x0000003a1400780c */ /* 0x000fe20003fc6270 */
[----:B------:R-:W-:-:S03]  /*3720*/  IMAD.IADD R20, R57, 0x1, R0 ;  /* 0x0000000139147824 */ /* 0x000fc600078e0200 */
[----:B------:R-:W-:Y:S02]  /*3730*/  P2R R24, PR, RZ, 0x40 ;  /* 0x00000040ff187803 */ /* 0x000fe40000000000 */
[----:B------:R-:W-:-:S04]  /*3740*/  ISETP.GT.AND P6, PT, R3, 0x39, !P6 ;  /* 0x000000390300780c */ /* 0x000fc800077c4270 */
[----:B------:R-:W-:-:S04]  /*3750*/  ISETP.LT.OR P6, PT, R2, 0x3a, P6 ;  /* 0x0000003a0200780c */ /* 0x000fc800037c1670 */
[----:B------:R-:W-:Y:S02]  /*3760*/  FSEL R53, R53, -INF , !P6 ;  /* 0xff80000035357808 */ /* 0x000fe40007000000 */
[----:B------:R-:W-:-:S13]  /*3770*/  PLOP3.LUT P6, PT, PT, PT, UP0, 0x40, 0x0 ;  /* 0x000000000000781c */ /* 0x000fda0003fce808 */
[----:B------:R-:W-:Y:S05]  /*3780*/  @P6 BRA `(.L_x_1239) ;  /* 0x0000000000646947 */ /* 0x000fea0003800000 */
        /* <DEDUP_REMOVED lines=14> */
.L_x_1241:
[----:B------:R-:W-:Y:S02]  /*3870*/  ULDC UR4, c[0x0][0x9e4] ;  /* 0x0002790000047ab9 */ /* 0x000fe40000000800 */
[----:B------:R-:W-:-:S05]  /*3880*/  IMAD.U32 R4, RZ, RZ, UR4 ;  /* 0x00000004ff047e24 */ /* 0x000fca000f8e00ff */
[----:B------:R-:W-:-:S13]  /*3890*/  ISETP.NE.AND P6, PT, R4, 0x1, PT ;  /* 0x000000010400780c */ /* 0x000fda0003fc5270 */
[----:B------:R-:W0:Y:S02]  /*38a0*/  @P6 LDC.64 R2, c[0x0][0x9e8] ;  /* 0x00027a00ff026b82 */ /* 0x000e240000000a00 */
[----:B0-----:R-:W-:-:S05]  /*38b0*/  @P6 IMAD.HI.U32 R2, R21, R2, RZ ;  /* 0x0000000215026227 */ /* 0x001fca00078e00ff */
[----:B------:R-:W-:-:S07]  /*38c0*/  @P6 SHF.R.U32.HI R21, RZ, R3, R2 ;  /* 0x00000003ff156219 */ /* 0x000fce0000011602 */
.L_x_1242:
[----:B------:R-:W-:Y:S05]  /*38d0*/  BSYNC B0 ;  /* 0x0000000000007941 */ /* 0x000fea0003800000 */
.L_x_1240:
[----:B------:R-:W-:-:S04]  /*38e0*/  IMAD R0, R21, R4, -R56 ;  /* 0x0000000415007224 */ /* 0x000fc800078e0a38 */
[----:B------:R-:W-:-:S05]  /*38f0*/  IMAD.IADD R0, R0, 0x1, -R17 ;  /* 0x0000000100007824 */ /* 0x000fca00078e0a11 */
[----:B------:R-:W-:Y:S02]  /*3900*/  VIADDMNMX R5, R0, R4, R5, PT ;  /* 0x0000000400057246 */ /* 0x000fe40003800105 */
[----:B------:R-:W-:-:S07]  /*3910*/  VIMNMX R20, R20, R0, !PT ;  /* 0x0000000014147248 */ /* 0x000fce0007fe0100 */
.L_x_1239:
[----:B------:R-:W-:Y:S01]  /*3920*/  ISETP.GT.AND P1, PT, R20, 0x1, !P1 ;  /* 0x000000011400780c */ /* 0x000fe20004f24270 */
[----:B------:R-:W-:Y:S01]  /*3930*/  ULDC UR10, c[0x0][0x988] ;  /* 0x00026200000a7ab9 */ /* 0x000fe20000000800 */
[----:B------:R-:W-:Y:S01]  /*3940*/  FMNMX.FTZ R0, R25, R59, !PT ;  /* 0x0000003b19007209 */ /* 0x000fe20007810000 */
[----:B------:R-:W-:Y:S01]  /*3950*/  UISETP.NE.AND UP0, UPT, UR43, URZ, UPT ;  /* 0x0000003f2b00728c */ /* 0x000fe2000bf05270 */
[----:B------:R-:W-:Y:S01]  /*3960*/  ISETP.LT.OR P1, PT, R5, 0x2, P1 ;  /* 0x000000020500780c */ /* 0x000fe20000f21670 */
[----:B------:R-:W-:Y:S01]  /*3970*/  UMOV UR11, UR60 ;  /* 0x0000003c000b7c82 */ /* 0x000fe20008000000 */
[----:B------:R-:W-:Y:S01]  /*3980*/  FMNMX.FTZ R0, R61, R0, !PT ;  /* 0x000000003d007209 */ /* 0x000fe20007810000 */
[----:B------:R-:W-:Y:S01]  /*3990*/  VIADD R225, R152, 0xfffffffe ;  /* 0xfffffffe98e17836 */ /* 0x000fe20000000000 */
        /* <DEDUP_REMOVED lines=27> */
[----:B------:R-:W-:Y:S02]  /*3b50*/  ISETP.GT.AND P2, PT, R20, 0x8, !P2 ;  /* 0x000000081400780c */ /* 0x000fe40005744270 */
[----:B------:R-:W-:Y:S02]  /*3b60*/  FSEL R38, R38, -INF , !P1 ;  /* 0xff80000026267808 */ /* 0x000fe40004800000 */
[----:B------:R-:W-:Y:S02]  /*3b70*/  ISETP.NE.AND P1, PT, R36, RZ, PT ;  /* 0x000000ff2400720c */ /* 0x000fe40003f25270 */
[----:B------:R-:W-:Y:S02]  /*3b80*/  FMNMX.FTZ R0, R52, R3, !PT ;  /* 0x0000000334007209 */ /* 0x000fe40007810000 */
[----:B------:R-:W-:-:S02]  /*3b90*/  ISETP.GT.AND P1, PT, R20, 0x19, !P1 ;  /* 0x000000191400780c */ /* 0x000fc40004f24270 */
[C---:B------:R-:W-:Y:S02]  /*3ba0*/  ISETP.LT.OR P2, PT, R5.reuse, 0x9, P2 ;  /* 0x000000090500780c */ /* 0x040fe40001741670 */
[----:B------:R-:W-:Y:S02]  /*3bb0*/  ISETP.LT.OR P1, PT, R5, 0x1a, P1 ;  /* 0x0000001a0500780c */ /* 0x000fe40000f21670 */
[----:B------:R-:W-:Y:S02]  /*3bc0*/  FMNMX.FTZ R2, R53, R0, !PT ;  /* 0x0000000035027209 */ /* 0x000fe40007810000 */
[----:B------:R-:W-:Y:S02]  /*3bd0*/  FSEL R39, R39, -INF , !P1 ;  /* 0xff80000027277808 */ /* 0x000fe40004800000 */
[----:B------:R-:W-:Y:S01]  /*3be0*/  ISETP.NE.AND P1, PT, R66, RZ, PT ;  /* 0x000000ff4200720c */ /* 0x000fe20003f25270 */
[----:B------:R-:W0:Y:S01]  /*3bf0*/  SHFL.BFLY PT, R3, R2, 0x2, 0x1f ;  /* 0x0c401f0002037f89 */ /* 0x000e2200000e0000 */
        /* <DEDUP_REMOVED lines=14> */
[----:B------:R-:W-:Y:S01]  /*3ce0*/  ISETP.GT.AND P3, PT, R20, 0x30, !P3 ;  /* 0x000000301400780c */ /* 0x000fe20005f64270 */
        /* <DEDUP_REMOVED lines=10> */
[----:B------:R-:W-:-:S02]  /*3d90*/  ISETP.LT.OR P2, PT, R5, 0x2a, P2 ;  /* 0x0000002a0500780c */ /* 0x000fc40001741670 */
[----:B------:R-:W-:Y:S02]  /*3da0*/  FMNMX.FTZ R3, R35, R0, !PT ;  /* 0x0000000023037209 */ /* 0x000fe40007810000 */
[----:B------:R-:W-:Y:S02]  /*3db0*/  ISETP.GT.AND P4, PT, R20, 0x31, !P4 ;  /* 0x000000311400780c */ /* 0x000fe40006784270 */
[----:B------:R-:W-:Y:S02]  /*3dc0*/  FMNMX.FTZ R0, R38, R3, !PT ;  /* 0x0000000326007209 */ /* 0x000fe40007810000 */
[----:B0-----:R-:W-:Y:S02]  /*3dd0*/  FMNMX.FTZ R4, R21, R4, !PT ;  /* 0x0000000415047209 */ /* 0x001fe40007810000 */
[----:B------:R-:W-:Y:S02]  /*3de0*/  FMNMX.FTZ R3, R39, R0, !PT ;  /* 0x0000000027037209 */ /* 0x000fe40007810000 */
[----:B------:R-:W-:Y:S01]  /*3df0*/  ISETP.LT.OR P3, PT, R5, 0x31, P3 ;  /* 0x000000310500780c */ /* 0x000fe20001f61670 */
[----:B------:R-:W-:Y:S01]  /*3e00*/  FMUL.FTZ R2, R4, UR10 ;  /* 0x0000000a04027c20 */ /* 0x000fe20008410000 */
[----:B------:R-:W-:-:S02]  /*3e10*/  FMNMX.FTZ R0, R42, R3, !PT ;  /* 0x000000032a007209 */ /* 0x000fc40007810000 */
[----:B------:R-:W-:Y:S02]  /*3e20*/  FSEL R47, R47, -INF , !P2 ;  /* 0xff8000002f2f7808 */ /* 0x000fe40005000000 */
[----:B------:R-:W-:Y:S02]  /*3e30*/  FMNMX.FTZ R3, R43, R0, !PT ;  /* 0x000000002b037209 */ /* 0x000fe40007810000 */
[----:B------:R-:W-:Y:S02]  /*3e40*/  FSETP.NEU.FTZ.AND P1, PT, R4, -INF , PT ;  /* 0xff8000000400780b */ /* 0x000fe40003f3d000 */
[----:B------:R-:W-:Y:S02]  /*3e50*/  FMNMX.FTZ R0, R46, R3, !PT ;  /* 0x000000032e007209 */ /* 0x000fe40007810000 */
[----:B------:R-:W-:Y:S02]  /*3e60*/  ISETP.NE.AND P6, PT, R24, RZ, PT ;  /* 0x000000ff1800720c */ /* 0x000fe40003fc5270 */
[----:B------:R-:W-:-:S02]  /*3e70*/  ISETP.GT.AND P5, PT, R20, 0x38, !P5 ;  /* 0x000000381400780c */ /* 0x000fc40006fa4270 */
[----:B------:R-:W-:Y:S02]  /*3e80*/  ISETP.LT.OR P4, PT, R5, 0x32, P4 ;  /* 0x000000320500780c */ /* 0x000fe40002781670 */
[----:B------:R-:W-:Y:S02]  /*3e90*/  FSEL R50, R50, -INF , !P3 ;  /* 0xff80000032327808 */ /* 0x000fe40005800000 */
[----:B------:R-:W-:Y:S02]  /*3ea0*/  FMNMX.FTZ R3, R47, R0, !PT ;  /* 0x000000002f037209 */ /* 0x000fe40007810000 */
[----:B------:R-:W-:Y:S02]  /*3eb0*/  FSEL R24, R2, RZ, P1 ;  /* 0x000000ff02187208 */ /* 0x000fe40000800000 */
[----:B------:R-:W-:Y:S02]  /*3ec0*/  ISETP.GT.AND P1, PT, R20, 0x39, !P6 ;  /* 0x000000391400780c */ /* 0x000fe40007724270 */
[----:B------:R-:W-:Y:S01]  /*3ed0*/  ISETP.LT.OR P5, PT, R5, 0x39, P5 ;  /* 0x000000390500780c */ /* 0x000fe20002fa1670 */
[--C-:B------:R-:W-:Y:S01]  /*3ee0*/  FFMA.FTZ R2, R25, UR10, -R24.reuse ;  /* 0x0000000a19027c23 */ /* 0x100fe20008010818 */
[----:B------:R-:W-:Y:S01]  /*3ef0*/  FSEL R51, R51, -INF , !P4 ;  /* 0xff80000033337808 */ /* 0x000fe20006000000 */
[--C-:B------:R-:W-:Y:S01]  /*3f00*/  FFMA.FTZ R20, R59, UR10, -R24.reuse ;  /* 0x0000000a3b147c23 */ /* 0x100fe20008010818 */
[----:B------:R-:W-:Y:S01]  /*3f10*/  FMNMX.FTZ R0, R50, R3, !PT ;  /* 0x0000000332007209 */ /* 0x000fe20007810000 */
[----:B------:R0:W-:Y:S01]  /*3f20*/  MUFU.EX2 R196, R2 ;  /* 0x0000000200c47308 */ /* 0x0001e20000000800 */
[----:B------:R-:W-:Y:S01]  /*3f30*/  ISETP.LT.OR P1, PT, R5, 0x3a, P1 ;  /* 0x0000003a0500780c */ /* 0x000fe20000f21670 */
[--C-:B------:R-:W-:Y:S01]  /*3f40*/  FFMA.FTZ R21, R29, UR10, -R24.reuse ;  /* 0x0000000a1d157c23 */ /* 0x100fe20008010818 */
[----:B------:R-:W-:Y:S01]  /*3f50*/  FSEL R54, R54, -INF , !P5 ;  /* 0xff80000036367808 */ /* 0x000fe20006800000 */
[--C-:B------:R-:W-:Y:S01]  /*3f60*/  FFMA.FTZ R25, R63, UR10, -R24.reuse ;  /* 0x0000000a3f197c23 */ /* 0x100fe20008010818 */
[----:B------:R-:W-:Y:S01]  /*3f70*/  FMNMX.FTZ R3, R51, R0, !PT ;  /* 0x0000000033037209 */ /* 0x000fe20007810000 */
[--C-:B------:R-:W-:Y:S01]  /*3f80*/  FFMA.FTZ R28, R65, UR10, -R24.reuse ;  /* 0x0000000a411c7c23 */ /* 0x100fe20008010818 */
[----:B------:R-:W-:Y:S01]  /*3f90*/  FSEL R55, R55, -INF , !P1 ;  /* 0xff80000037377808 */ /* 0x000fe20004800000 */
[----:B------:R1:W2:Y:S01]  /*3fa0*/  MUFU.EX2 R5, R20 ;  /* 0x0000001400057308 */ /* 0x0002a20000000800 */
[----:B------:R-:W-:Y:S01]  /*3fb0*/  FMNMX.FTZ R0, R54, R3, !PT ;  /* 0x0000000336007209 */ /* 0x000fe20007810000 */
[--C-:B0-----:R-:W-:Y:S01]  /*3fc0*/  FFMA.FTZ R2, R61, UR10, -R24.reuse ;  /* 0x0000000a3d027c23 */ /* 0x101fe20008010818 */
[--C-:B------:R-:W-:Y:S01]  /*3fd0*/  FFMA.FTZ R29, R37, UR10, -R24.reuse ;  /* 0x0000000a251d7c23 */ /* 0x100fe20008010818 */
[--C-:B------:R-:W-:Y:S01]  /*3fe0*/  FFMA.FTZ R32, R67, UR10, -R24.reuse ;  /* 0x0000000a43207c23 */ /* 0x100fe20008010818 */
[----:B------:R-:W-:Y:S01]  /*3ff0*/  FMNMX.FTZ R0, R55, R0, !PT ;  /* 0x0000000037007209 */ /* 0x000fe20007810000 */
[--C-:B------:R-:W-:Y:S01]  /*4000*/  FFMA.FTZ R36, R69, UR10, -R24.reuse ;  /* 0x0000000a45247c23 */ /* 0x100fe20008010818 */
[--C-:B------:R-:W-:Y:S01]  /*4010*/  FFMA.FTZ R45, R45, UR10, -R24.reuse ;  /* 0x0000000a2d2d7c23 */ /* 0x100fe20008010818 */
[----:B------:R0:W-:Y:S01]  /*4020*/  MUFU.EX2 R198, R2 ;  /* 0x0000000200c67308 */ /* 0x0001e20000000800 */
[--C-:B-1----:R-:W-:Y:S01]  /*4030*/  FFMA.FTZ R20, R33, UR10, -R24.reuse ;  /* 0x0000000a21147c23 */ /* 0x102fe20008010818 */
[----:B------:R-:W0:Y:S01]  /*4040*/  SHFL.BFLY PT, R3, R0, 0x2, 0x1f ;  /* 0x0c401f0000037f89 */ /* 0x000e2200000e0000 */
[--C-:B------:R-:W-:Y:S01]  /*4050*/  FFMA.FTZ R48, R48, UR10, -R24.reuse ;  /* 0x0000000a30307c23 */ /* 0x100fe20008010818 */
[--C-:B------:R-:W-:Y:S01]  /*4060*/  FFMA.FTZ R49, R49, UR10, -R24.reuse ;  /* 0x0000000a31317c23 */ /* 0x100fe20008010818 */
[----:B------:R-:W-:Y:S01]  /*4070*/  FFMA.FTZ R52, R52, UR10, -R24 ;  /* 0x0000000a34347c23 */ /* 0x000fe20008010818 */
[----:B------:R-:W-:-:S02]  /*4080*/  R2UR UR4, R22 ;  /* 0x00000000160472ca */ /* 0x000fc400000e0000 */
[----:B------:R-:W-:Y:S08]  /*4090*/  MUFU.EX2 R21, R21 ;  /* 0x0000001500157308 */ /* 0x000ff00000000800 */
[----:B------:R-:W-:Y:S03]  /*40a0*/  MUFU.EX2 R25, R25 ;  /* 0x0000001900197308 */ /* 0x000fe60000000800 */
[----:B------:R-:W-:-:S05]  /*40b0*/  UISETP.NE.AND UP1, UPT, UR4, URZ, UPT ;  /* 0x0000003f0400728c */ /* 0x000fca000bf25270 */
[----:B------:R-:W1:Y:S01]  /*40c0*/  MUFU.EX2 R20, R20 ;  /* 0x0000001400147308 */ /* 0x000e620000000800 */
[----:B0-----:R-:W-:Y:S01]  /*40d0*/  FMNMX.FTZ R2, R0, R3, !PT ;  /* 0x0000000300027209 */ /* 0x001fe20007810000 */
[--C-:B------:R-:W-:Y:S01]  /*40e0*/  FFMA.FTZ R0, R41, UR10, -R24.reuse ;  /* 0x0000000a29007c23 */ /* 0x100fe20008010818 */
[----:B--2---:R-:W-:Y:S01]  /*40f0*/  FADD.FTZ R41, R196, R5 ;  /* 0x00000005c4297221 */ /* 0x004fe20000010000 */
[----:B------:R-:W-:Y:S01]  /*4100*/  FFMA.FTZ R24, R53, UR10, -R24 ;  /* 0x0000000a35187c23 */ /* 0x000fe20008010818 */
[----:B------:R-:W-:Y:S01]  /*4110*/  F2FP.F16.F32.PACK_AB R196, R5, R196 ;  /* 0x000000c405c4723e */ /* 0x000fe200000000ff */
[----:B------:R-:W0:Y:S02]  /*4120*/  SHFL.BFLY PT, R3, R2, 0x1, 0x1f ;  /* 0x0c201f0002037f89 */ /* 0x000e2400000e0000 */
[----:B------:R2:W-:Y:S01]  /*4130*/  MUFU.EX2 R33, R0 ;  /* 0x0000000000217308 */ /* 0x0005e20000000800 */
[----:B------:R-:W-:Y:S01]  /*4140*/  @UP1 ULDC UR4, c[0x0][0x44c] ;  /* 0x0001130000041ab9 */ /* 0x000fe20000000800 */
[----:B------:R-:W-:Y:S01]  /*4150*/  @UP1 ULDC UR14, c[0x0][0x450] ;  /* 0x00011400000e1ab9 */ /* 0x000fe20000000800 */
[----:B------:R-:W-:-:S05]  /*4160*/  UIMAD.WIDE.U32 UR4, UR60, UR4, URZ ;  /* 0x000000043c0472a5 */ /* 0x000fca000f8e003f */
[----:B------:R-:W3:Y:S01]  /*4170*/  MUFU.EX2 R28, R28 ;  /* 0x0000001c001c7308 */ /* 0x000ee20000000800 */
[----:B-1----:R-:W-:Y:S01]  /*4180*/  F2FP.F16.F32.PACK_AB R192, R20, R25 ;  /* 0x0000001914c0723e */ /* 0x002fe200000000ff */
[----:B------:R-:W-:Y:S02]  /*4190*/  @UP1 UMOV UR4, UR5 ;  /* 0x0000000500041c82 */ /* 0x000fe40008000000 */
[----:B------:R-:W-:-:S04]  /*41a0*/  @UP1 USHF.R.U32.HI UR11, URZ, UR14, UR4 ;  /* 0x0000000e3f0b1299 */ /* 0x000fc80008011604 */
[----:B------:R-:W1:Y:S01]  /*41b0*/  MUFU.EX2 R29, R29 ;  /* 0x0000001d001d7308 */ /* 0x000e620000000800 */
[----:B------:R-:W-:-:S04]  /*41c0*/  UIADD3 UR48, UR48, UR11, URZ ;  /* 0x0000000b30307290 */ /* 0x000fc8000fffe03f */
[----:B------:R-:W-:Y:S01]  /*41d0*/  UIADD3 UR7, UR48, UR7, URZ ;  /* 0x0000000730077290 */ /* 0x000fe2000fffe03f */
[----:B0-----:R-:W-:Y:S01]  /*41e0*/  FMNMX.FTZ R3, R2, R3, !PT ;  /* 0x0000000302037209 */ /* 0x001fe20007810000 */
[----:B------:R-:W-:Y:S01]  /*41f0*/  FADD.FTZ R2, R198, R41 ;  /* 0x00000029c6027221 */ /* 0x000fe20000010000 */
[----:B------:R-:W0:Y:S01]  /*4200*/  MUFU.EX2 R32, R32 ;  /* 0x0000002000207308 */ /* 0x000e220000000800 */
[----:B------:R-:W-:Y:S02]  /*4210*/  F2FP.F16.F32.PACK_AB R198, R21, R198 ;  /* 0x000000c615c6723e */ /* 0x000fe400000000ff */
[C---:B--2---:R-:W-:Y:S01]  /*4220*/  FMUL.FTZ R0, R3.reuse, UR10 ;  /* 0x0000000a03007c20 */ /* 0x044fe20008410000 */
        /* <DEDUP_REMOVED lines=13> */
[----:B------:R-:W-:Y:S01]  /*4300*/  FADD.FTZ R41, R20, R41 ;  /* 0x0000002914297221 */ /* 0x000fe20000010000 */
[--C-:B------:R-:W-:Y:S01]  /*4310*/  FFMA.FTZ R38, R38, UR10, -R0.reuse ;  /* 0x0000000a26267c23 */ /* 0x100fe20008010800 */
[--C-:B------:R-:W-:Y:S01]  /*4320*/  FFMA.FTZ R39, R39, UR10, -R0.reuse ;  /* 0x0000000a27277c23 */ /* 0x100fe20008010800 */
[--C-:B------:R-:W-:Y:S01]  /*4330*/  FFMA.FTZ R42, R42, UR10, -R0.reuse ;  /* 0x0000000a2a2a7c23 */ /* 0x100fe20008010800 */
[----:B---3--:R-:W-:Y:S01]  /*4340*/  FADD.FTZ R2, R28, R41 ;  /* 0x000000291c027221 */ /* 0x008fe20000010000 */
[--C-:B------:R-:W-:Y:S01]  /*4350*/  FFMA.FTZ R43, R43, UR10, -R0.reuse ;  /* 0x0000000a2b2b7c23 */ /* 0x100fe20008010800 */
[----:B------:R-:W-:Y:S01]  /*4360*/  FFMA.FTZ R46, R46, UR10, -R0 ;  /* 0x0000000a2e2e7c23 */ /* 0x000fe20008010800 */
[----:B------:R-:W2:Y:S01]  /*4370*/  MUFU.EX2 R27, R27 ;  /* 0x0000001b001b7308 */ /* 0x000ea20000000800 */
[----:B-1----:R-:W-:Y:S01]  /*4380*/  FADD.FTZ R53, R29, R2 ;  /* 0x000000021d357221 */ /* 0x002fe20000010000 */
[--C-:B------:R-:W-:Y:S01]  /*4390*/  FFMA.FTZ R47, R47, UR10, -R0.reuse ;  /* 0x0000000a2f2f7c23 */ /* 0x100fe20008010800 */
[--C-:B------:R-:W-:Y:S01]  /*43a0*/  FFMA.FTZ R50, R50, UR10, -R0.reuse ;  /* 0x0000000a32327c23 */ /* 0x100fe20008010800 */
[--C-:B------:R-:W-:Y:S01]  /*43b0*/  FFMA.FTZ R51, R51, UR10, -R0.reuse ;  /* 0x0000000a33337c23 */ /* 0x100fe20008010800 */
[--C-:B------:R-:W-:Y:S01]  /*43c0*/  FFMA.FTZ R54, R54, UR10, -R0.reuse ;  /* 0x0000000a36367c23 */ /* 0x100fe20008010800 */
[----:B------:R-:W-:Y:S01]  /*43d0*/  FFMA.FTZ R0, R55, UR10, -R0 ;  /* 0x0000000a37007c23 */ /* 0x000fe20008010800 */
[----:B------:R-:W-:Y:S01]  /*43e0*/  F2FP.F16.F32.PACK_AB R194, R29, R28 ;  /* 0x0000001c1dc2723e */ /* 0x000fe200000000ff */
[----:B------:R-:W1:Y:S01]  /*43f0*/  MUFU.EX2 R30, R30 ;  /* 0x0000001e001e7308 */ /* 0x000e620000000800 */
[----:B0-----:R-:W-:-:S07]  /*4400*/  F2FP.F16.F32.PACK_AB R188, R33, R32 ;  /* 0x0000002021bc723e */ /* 0x001fce00000000ff */
[----:B------:R-:W0:Y:S01]  /*4410*/  MUFU.EX2 R31, R31 ;  /* 0x0000001f001f7308 */ /* 0x000e220000000800 */
[----:B--2---:R-:W-:Y:S01]  /*4420*/  FADD.FTZ R41, R26, R27 ;  /* 0x0000001b1a297221 */ /* 0x004fe20000010000 */
[----:B------:R-:W-:-:S06]  /*4430*/  F2FP.F16.F32.PACK_AB R197, R27, R26 ;  /* 0x0000001a1bc5723e */ /* 0x000fcc00000000ff */
[----:B------:R-:W2:Y:S01]  /*4440*/  MUFU.EX2 R34, R34 ;  /* 0x0000002200227308 */ /* 0x000ea20000000800 */
[----:B-1----:R-:W-:-:S07]  /*4450*/  FADD.FTZ R2, R30, R41 ;  /* 0x000000291e027221 */ /* 0x002fce0000010000 */
[----:B------:R-:W1:Y:S01]  /*4460*/  MUFU.EX2 R35, R35 ;  /* 0x0000002300237308 */ /* 0x000e620000000800 */
[C---:B0-----:R-:W-:Y:S01]  /*4470*/  FADD.FTZ R41, R31.reuse, R2 ;  /* 0x000000021f297221 */ /* 0x041fe20000010000 */
[----:B------:R-:W-:-:S06]  /*4480*/  F2FP.F16.F32.PACK_AB R199, R31, R30 ;  /* 0x0000001e1fc7723e */ /* 0x000fcc00000000ff */
[----:B------:R-:W0:Y:S01]  /*4490*/  MUFU.EX2 R38, R38 ;  /* 0x0000002600267308 */ /* 0x000e220000000800 */
[----:B--2---:R-:W-:-:S07]  /*44a0*/  FADD.FTZ R2, R34, R41 ;  /* 0x0000002922027221 */ /* 0x004fce0000010000 */
[----:B------:R-:W2:Y:S01]  /*44b0*/  MUFU.EX2 R39, R39 ;  /* 0x0000002700277308 */ /* 0x000ea20000000800 */
[C---:B-1----:R-:W-:Y:S01]  /*44c0*/  FADD.FTZ R5, R35.reuse, R2 ;  /* 0x0000000223057221 */ /* 0x042fe20000010000 */
[----:B------:R-:W-:-:S06]  /*44d0*/  F2FP.F16.F32.PACK_AB R193, R35, R34 ;  /* 0x0000002223c1723e */ /* 0x000fcc00000000ff */
[----:B------:R-:W1:Y:S01]  /*44e0*/  MUFU.EX2 R42, R42 ;  /* 0x0000002a002a7308 */ /* 0x000e620000000800 */
[----:B0-----:R-:W-:-:S07]  /*44f0*/  FADD.FTZ R2, R38, R5 ;  /* 0x0000000526027221 */ /* 0x001fce0000010000 */
[----:B------:R-:W0:Y:S01]  /*4500*/  MUFU.EX2 R43, R43 ;  /* 0x0000002b002b7308 */ /* 0x000e220000000800 */
[C---:B--2---:R-:W-:Y:S01]  /*4510*/  FADD.FTZ R5, R39.reuse, R2 ;  /* 0x0000000227057221 */ /* 0x044fe20000010000 */
        /* <DEDUP_REMOVED lines=12> */
[----:B0-----:R-:W-:-:S07]  /*45e0*/  F2FP.F16.F32.PACK_AB R190, R45, R36 ;  /* 0x000000242dbe723e */ /* 0x001fce00000000ff */
[----:B------:R0:W-:Y:S01]  /*45f0*/  MUFU.EX2 R37, R24 ;  /* 0x0000001800257308 */ /* 0x0001e20000000800 */
[----:B--2---:R-:W-:-:S07]  /*4600*/  FADD.FTZ R2, R50, R5 ;  /* 0x0000000532027221 */ /* 0x004fce0000010000 */
[----:B------:R-:W2:Y:S01]  /*4610*/  MUFU.EX2 R51, R51 ;  /* 0x0000003300337308 */ /* 0x000ea20000000800 */
[----:B0-----:R-:W-:-:S04]  /*4620*/  FADD.FTZ R24, R32, R53 ;  /* 0x0000003520187221 */ /* 0x001fc80000010000 */
[----:B------:R-:W-:-:S03]  /*4630*/  FADD.FTZ R53, R33, R24 ;  /* 0x0000001821357221 */ /* 0x000fc60000010000 */
[----:B------:R-:W0:Y:S01]  /*4640*/  MUFU.EX2 R49, R49 ;  /* 0x0000003100317308 */ /* 0x000e220000000800 */
[----:B------:R-:W-:-:S04]  /*4650*/  FADD.FTZ R24, R36, R53 ;  /* 0x0000003524187221 */ /* 0x000fc80000010000 */
[----:B------:R-:W-:-:S03]  /*4660*/  FADD.FTZ R41, R45, R24 ;  /* 0x000000182d297221 */ /* 0x000fc60000010000 */
[----:B------:R-:W3:Y:S01]  /*4670*/  MUFU.EX2 R54, R54 ;  /* 0x0000003600367308 */ /* 0x000ee20000000800 */
[----:B-1----:R-:W-:Y:S01]  /*4680*/  FADD.FTZ R20, R48, R41 ;  /* 0x0000002930147221 */ /* 0x002fe20000010000 */
[C---:B--2---:R-:W-:Y:S01]  /*4690*/  FADD.FTZ R5, R51.reuse, R2 ;  /* 0x0000000233057221 */ /* 0x044fe20000010000 */
[----:B------:R-:W-:-:S05]  /*46a0*/  F2FP.F16.F32.PACK_AB R185, R51, R50 ;  /* 0x0000003233b9723e */ /* 0x000fca00000000ff */
[----:B------:R-:W1:Y:S01]  /*46b0*/  MUFU.EX2 R52, R52 ;  /* 0x0000003400347308 */ /* 0x000e620000000800 */
[C---:B0-----:R-:W-:Y:S01]  /*46c0*/  FADD.FTZ R21, R49.reuse, R20 ;  /* 0x0000001431157221 */ /* 0x041fe20000010000 */
[----:B------:R-:W-:-:S06]  /*46d0*/  F2FP.F16.F32.PACK_AB R184, R49, R48 ;  /* 0x0000003031b8723e */ /* 0x000fcc00000000ff */
[----:B------:R3:W0:Y:S02]  /*46e0*/  MUFU.EX2 R187, R0 ;  /* 0x0000000000bb7308 */ /* 0x0006240000000800 */
[----:B---3--:R-:W-:Y:S01]  /*46f0*/  FADD.FTZ R0, R54, R5 ;  /* 0x0000000536007221 */ /* 0x008fe20000010000 */
[----:B-1----:R-:W-:Y:S01]  /*4700*/  FADD.FTZ R20, R52, R21 ;  /* 0x0000001534147221 */ /* 0x002fe20000010000 */
[----:B------:R-:W-:-:S03]  /*4710*/  F2FP.F16.F32.PACK_AB R186, R37, R52 ;  /* 0x0000003425ba723e */ /* 0x000fc600000000ff */
[----:B------:R-:W-:Y:S01]  /*4720*/  FADD.FTZ R20, R37, R20 ;  /* 0x0000001425147221 */ /* 0x000fe20000010000 */
[C---:B0-----:R-:W-:Y:S01]  /*4730*/  FADD.FTZ R5, R187.reuse, R0 ;  /* 0x00000000bb057221 */ /* 0x041fe20000010000 */
        /* <DEDUP_REMOVED lines=9> */
[----:B------:R-:W-:-:S07]  /*47d0*/  UIMAD.WIDE.U32 UR14, UR18, UR4, URZ ;  /* 0x00000004120e72a5 */ /* 0x000fce000f8e003f */
[----:B------:R-:W-:Y:S02]  /*47e0*/  @UP0 UMOV UR14, UR15 ;  /* 0x0000000f000e0c82 */ /* 0x000fe40008000000 */
[----:B------:R-:W-:-:S04]  /*47f0*/  @UP0 USHF.R.U32.HI UR18, URZ, UR5, UR14 ;  /* 0x000000053f120299 */ /* 0x000fc8000801160e */
[----:B------:R-:W-:Y:S01]  /*4800*/  ULOP3.LUT UR18, URZ, UR18, URZ, 0x33, !UPT ;  /* 0x000000123f127292 */ /* 0x000fe2000f8e333f */
[----:B------:R-:W-:Y:S11]  /*4810*/  BRA `(.L_x_1245) ;  /* 0x0000000000187947 */ /* 0x000ff60003800000 */
.L_x_1244:
[----:B------:R-:W-:Y:S02]  /*4820*/  ULDC UR11, c[0x0][0x9e4] ;  /* 0x00027900000b7ab9 */ /* 0x000fe40000000800 */
[----:B------:R-:W-:-:S11]  /*4830*/  UISETP.NE.AND UP0, UPT, UR11, 0x1, UPT ;  /* 0x000000010b00788c */ /* 0x000fd6000bf05270 */
[----:B------:R-:W-:Y:S02]  /*4840*/  @UP0 ULDC.64 UR4, c[0x0][0x9e8] ;  /* 0x00027a0000040ab9 */ /* 0x000fe40000000a00 */
[----:B------:R-:W-:-:S07]  /*4850*/  UIMAD.WIDE.U32 UR14, UR18, UR4, URZ ;  /* 0x00000004120e72a5 */ /* 0x000fce000f8e003f */
[----:B------:R-:W-:Y:S02]  /*4860*/  @UP0 UMOV UR14, UR15 ;  /* 0x0000000f000e0c82 */ /* 0x000fe40008000000 */
[----:B------:R-:W-:-:S12]  /*4870*/  @UP0 USHF.R.U32.HI UR18, URZ, UR5, UR14 ;  /* 0x000000053f120299 */ /* 0x000fd8000801160e */
.L_x_1245:
[----:B------:R-:W-:-:S04]  /*4880*/  UIMAD UR11, UR18, UR11, UR11 ;  /* 0x0000000b120b72a4 */ /* 0x000fc8000f8e020b */
[----:B------:R-:W-:-:S04]  /*4890*/  UISETP.LT.AND UP0, UPT, UR7, UR11, UPT ;  /* 0x0000000b0700728c */ /* 0x000fc8000bf01270 */
[----:B------:R-:W-:-:S12]  /*48a0*/  USEL UR7, UR7, UR11, UP0 ;  /* 0x0000000b07077287 */ /* 0x000fd80008000000 */
.L_x_1243:
        /* <DEDUP_REMOVED lines=19> */
[----:B------:R-:W-:Y:S02]  /*49e0*/  CS2R R128, SRZ ;  /* 0x0000000000807805 */ /* 0x000fe4000001ff00 */
[----:B------:R-:W-:Y:S02]  /*49f0*/  CS2R R126, SRZ ;  /* 0x00000000007e7805 */ /* 0x000fe4000001ff00 */
[----:B------:R-:W-:Y:S02]  /*4a00*/  CS2R R124, SRZ ;  /* 0x00000000007c7805 */ /* 0x000fe4000001ff00 */
[----:B------:R-:W-:Y:S02]  /*4a10*/  CS2R R122, SRZ ;  /* 0x00000000007a7805 */ /* 0x000fe4000001ff00 */
[----:B------:R-:W-:Y:S02]  /*4a20*/  ISETP.GE.AND P1, PT, R225, UR54, PT ;  /* 0x00000036e1007c0c */ /* 0x000fe4000bf26270 */
        /* <DEDUP_REMOVED lines=50> */
[----:B------:R-:W-:Y:S01]  /*4d50*/  IMAD.MOV.U32 R224, RZ, RZ, R3 ;  /* 0x000000ffffe07224 */ /* 0x000fe200078e0003 */
[----:B------:R-:W-:Y:S01]  /*4d60*/  UMOV UR7, UR38 ;  /* 0x0000002600077c82 */ /* 0x000fe20008000000 */
[----:B------:R-:W-:Y:S01]  /*4d70*/  IMAD.MOV.U32 R21, RZ, RZ, R4 ;  /* 0x000000ffff157224 */ /* 0x000fe200078e0004 */
[----:B------:R-:W-:Y:S01]  /*4d80*/  UMOV UR4, UR39 ;  /* 0x0000002700047c82 */ /* 0x000fe20008000000 */
[----:B------:R-:W-:Y:S01]  /*4d90*/  IMAD.MOV.U32 R0, RZ, RZ, 0x3f800000 ;  /* 0x3f800000ff007424 */ /* 0x000fe200078e00ff */
[----:B------:R-:W-:Y:S01]  /*4da0*/  ULDC UR55, c[0x0][0x9e4] ;  /* 0x0002790000377ab9 */ /* 0x000fe20000000800 */
[----:B------:R-:W-:-:S07]  /*4db0*/  IMAD.MOV.U32 R151, RZ, RZ, RZ ;  /* 0x000000ffff977224 */ /* 0x000fce00078e00ff */
.L_x_1265:
[----:B------:R-:W-:-:S04]  /*4dc0*/  UISETP.NE.AND UP0, UPT, UR4, 0x1, UPT ;  /* 0x000000010400788c */ /* 0x000fc8000bf05270 */
[----:B------:R-:W-:-:S04]  /*4dd0*/  USEL UR38, URZ, 0x1, UP0 ;  /* 0x000000013f267887 */ /* 0x000fc80008000000 */
[----:B------:R-:W-:Y:S01]  /*4de0*/  ULOP3.LUT UR38, UR7, UR38, URZ, 0x3c, !UPT ;  /* 0x0000002607267292 */ /* 0x000fe2000f8e3c3f */
[----:B------:R-:W-:Y:S11]  /*4df0*/  @!P0 BRA `(.L_x_1247) ;  /* 0x0000000000048947 */ /* 0x000ff60003800000 */
[----:B------:R-:W-:Y:S01]  /*4e00*/  BPT.TRAP 0x1 ;  /* 0x000000040000795c */ /* 0x000fe20000300000 */
.L_x_1247:
[----:B------:R-:W-:Y:S01]  /*4e10*/  UIADD3 UR39, UR4, 0x1, URZ ;  /* 0x0000000104277890 */ /* 0x000fe2000fffe03f */
[----:B------:R-:W-:-:S03]  /*4e20*/  IMAD.U32 R3, RZ, RZ, UR38 ;  /* 0x00000026ff037e24 */ /* 0x000fc6000f8e00ff */
[----:B------:R-:W-:Y:S02]  /*4e30*/  UISETP.NE.AND UP0, UPT, UR39, 0x2, UPT ;  /* 0x000000022700788c */ /* 0x000fe4000bf05270 */
[----:B------:R-:W-:Y:S02]  /*4e40*/  SHF.L.U32 R3, R3, 0x1f, RZ ;  /* 0x0000001f03037819 */ /* 0x000fe400000006ff */
[----:B------:R-:W-:-:S04]  /*4e50*/  USEL UR39, UR39, URZ, UP0 ;  /* 0x0000003f27277287 */ /* 0x000fc80008000000 */
[----:B------:R-:W-:-:S09]  /*4e60*/  ULEA UR6, UR39, UR40, 0x3 ;  /* 0x0000002827067291 */ /* 0x000fd2000f8e183f */
[----:B------:R0:W1:Y:S01]  /*4e70*/  SYNCS.PHASECHK.TRANS64.TRYWAIT P1, [UR6+0x30830], R3 ;  /* 0x03083003ff0075a7 */ /* 0x0000620008020146 */
[----:B------:R-:W-:Y:S05]  /*4e80*/  @!P0 BRA `(.L_x_1248) ;  /* 0x0000000000048947 */ /* 0x000fea0003800000 */
[----:B------:R-:W-:Y:S01]  /*4e90*/  BPT.TRAP 0x1 ;  /* 0x000000040000795c */ /* 0x000fe20000300000 */
.L_x_1248:
[-C--:B------:R-:W-:Y:S01]  /*4ea0*/  FMUL.FTZ R24, R24, R2.reuse ;  /* 0x0000000218187220 */ /* 0x080fe20000410000 */
[----:B------:R-:W-:Y:S01]  /*4eb0*/  FMUL.FTZ R25, R25, R2 ;  /* 0x0000000219197220 */ /* 0x000fe20000410000 */
[----:B-1----:R-:W-:Y:S06]  /*4ec0*/  @P1 BRA `(.L_x_1249) ;  /* 0x0000000000081947 */ /* 0x002fec0003800000 */
[----:B------:R-:W1:Y:S02]  /*4ed0*/  SYNCS.PHASECHK.TRANS64.TRYWAIT P1, [UR6+0x30830], R3 ;  /* 0x03083003ff0075a7 */ /* 0x000e640008020146 */
[----:B-1----:R-:W-:Y:S05]  /*4ee0*/  @!P1 BRA `(.L_x_1250) ;  /* 0x00000138000c9947 */ /* 0x002fea0003800000 */
.L_x_1249:
[----:B------:R-:W-:Y:S01]  /*4ef0*/  R2UR UR48, R18 ;  /* 0x00000000123072ca */ /* 0x000fe200000e0000 */
[----:B------:R-:W-:Y:S01]  /*4f00*/  ULEA UR5, UR39, UR61, 0xb ;  /* 0x0000003d27057291 */ /* 0x000fe2000f8e583f */
[----:B------:R-:W-:Y:S01]  /*4f10*/  R2UR UR49, R19 ;  /* 0x00000000133172ca */ /* 0x000fe200000e0000 */
[----:B------:R-:W-:Y:S01]  /*4f20*/  WARPGROUP.ARRIVE ;  /* 0x00000000000079c5 */ /* 0x000fe20000000000 */
[----:B------:R-:W-:Y:S01]  /*4f30*/  UMOV UR51, 0x40000040 ;  /* 0x4000004000337882 */ /* 0x000fe20000000000 */
[----:B------:R-:W-:Y:S01]  /*4f40*/  UIADD3 UR10, UR5, 0x206, URZ ;  /* 0x00000206050a7890 */ /* 0x000fe2000fffe03f */
[-C--:B------:R-:W-:Y:S01]  /*4f50*/  FMUL.FTZ R28, R28, R2.reuse ;  /* 0x000000021c1c7220 */ /* 0x080fe20000410000 */
[----:B------:R-:W-:Y:S01]  /*4f60*/  UMOV UR11, 0x40000040 ;  /* 0x40000040000b7882 */ /* 0x000fe20000000000 */
[----:B------:R-:W-:Y:S01]  /*4f70*/  UMOV UR50, UR5 ;  /* 0x0000000500327c82 */ /* 0x000fe20008000000 */
[----:B------:R-:W-:Y:S01]  /*4f80*/  UIADD3 UR14, UR5, 0x400, URZ ;  /* 0x00000400050e7890 */ /* 0x000fe2000fffe03f */
[-C--:B------:R-:W-:Y:S01]  /*4f90*/  FMUL.FTZ R29, R29, R2.reuse ;  /* 0x000000021d1d7220 */ /* 0x080fe20000410000 */
[----:B------:R-:W-:Y:S01]  /*4fa0*/  UMOV UR15, 0x40000040 ;  /* 0x40000040000f7882 */ /* 0x000fe20000000000 */
[----:B------:R-:W-:Y:S01]  /*4fb0*/  UIADD3 UR18, UR5, 0x402, URZ ;  /* 0x0000040205127890 */ /* 0x000fe2000fffe03f */
[-C--:B------:R-:W-:Y:S01]  /*4fc0*/  FMUL.FTZ R32, R32, R2.reuse ;  /* 0x0000000220207220 */ /* 0x080fe20000410000 */
[----:B------:R-:W-:Y:S01]  /*4fd0*/  UMOV UR19, 0x40000040 ;  /* 0x4000004000137882 */ /* 0x000fe20000000000 */
[----:B------:R-:W-:Y:S01]  /*4fe0*/  HGMMA.64x64x16.F32 R152, gdesc[UR48], RZ, !UPT, gsb0 ;  /* 0x00e00000309879f0 */ /* 0x000fe2000c0008ff */
[----:B------:R-:W-:Y:S01]  /*4ff0*/  R2UR UR48, R14 ;  /* 0x000000000e3072ca */ /* 0x000fe200000e0000 */
[----:B------:R-:W-:Y:S01]  /*5000*/  UIADD3 UR50, UR5, 0x2, URZ ;  /* 0x0000000205327890 */ /* 0x000fe2000fffe03f */
[----:B------:R-:W-:Y:S01]  /*5010*/  R2UR UR49, R15 ;  /* 0x000000000f3172ca */ /* 0x000fe200000e0000 */
        /* <DEDUP_REMOVED lines=149> */
[----:B------:R-:W-:-:S09]  /*5970*/  WARPGROUP.ARRIVE ;  /* 0x00000000000079c5 */ /* 0x000fd20000000000 */
        /* <DEDUP_REMOVED lines=15> */
[----:B------:R-:W-:Y:S01]  /*5a70*/  UIADD3 UR50, UR5, 0x204, URZ ;  /* 0x0000020405327890 */ /* 0x000fe2000fffe03f */
[----:B------:R-:W-:Y:S01]  /*5a80*/  UMOV UR51, 0x40000040 ;  /* 0x4000004000337882 */ /* 0x000fe20000000000 */
[----:B------:R-:W-:Y:S01]  /*5a90*/  UMOV UR48, UR56 ;  /* 0x0000003800307c82 */ /* 0x000fe20008000000 */
[----:B------:R-:W-:Y:S01]  /*5aa0*/  UMOV UR49, UR57 ;  /* 0x0000003900317c82 */ /* 0x000fe20008000000 */
        /* <DEDUP_REMOVED lines=37> */
.L_x_1251:
[----:B------:R-:W-:Y:S01]  /*5d00*/  ULEA UR5, UR4, UR40, 0x3 ;  /* 0x0000002804057291 */ /* 0x000fe2000f8e183f */
[----:B------:R-:W-:-:S05]  /*5d10*/  IMAD.U32 R0, RZ, RZ, UR7 ;  /* 0x00000007ff007e24 */ /* 0x000fca000f8e00ff */
[----:B------:R-:W-:-:S04]  /*5d20*/  SHF.L.U32 R0, R0, 0x1f, RZ ;  /* 0x0000001f00007819 */ /* 0x000fc800000006ff */
[----:B------:R2:W3:Y:S01]  /*5d30*/  SYNCS.PHASECHK.TRANS64.TRYWAIT P1, [UR5+0x30850], R0 ;  /* 0x03085000ff0075a7 */ /* 0x0004e20008020145 */
[----:B------:R-:W-:Y:S05]  /*5d40*/  @!P0 BRA `(.L_x_1252) ;  /* 0x0000000000048947 */ /* 0x000fea0003800000 */
[----:B------:R-:W-:Y:S01]  /*5d50*/  BPT.TRAP 0x1 ;  /* 0x000000040000795c */ /* 0x000fe20000300000 */
.L_x_1252:
[----:B---3--:R-:W-:Y:S05]  /*5d60*/  @P1 BRA `(.L_x_1253) ;  /* 0x0000000000081947 */ /* 0x008fea0003800000 */
[----:B------:R-:W3:Y:S02]  /*5d70*/  SYNCS.PHASECHK.TRANS64.TRYWAIT P1, [UR5+0x30850], R0 ;  /* 0x03085000ff0075a7 */ /* 0x000ee40008020145 */
[----:B---3--:R-:W-:Y:S05]  /*5d80*/  @!P1 BRA `(.L_x_1254) ;  /* 0x00000128007c9947 */ /* 0x008fea0003800000 */
.L_x_1253:
[----:B------:R-:W-:Y:S01]  /*5d90*/  UIADD3 UR7, UR40, 0x400, URZ ;  /* 0x0000040028077890 */ /* 0x000fe2000fffe03f */
[----:B------:R-:W-:Y:S01]  /*5da0*/  WARPGROUP.ARRIVE ;  /* 0x00000000000079c5 */ /* 0x000fe20000000000 */
[----:B------:R-:W-:Y:S02]  /*5db0*/  UMOV UR11, 0x40000040 ;  /* 0x40000040000b7882 */ /* 0x000fe40000000000 */
        /* <DEDUP_REMOVED lines=27> */
.L_x_1255:
[----:B------:R-:W-:Y:S01]  /*5f70*/  R2UR UR4, R22 ;  /* 0x00000000160472ca */ /* 0x000fe200000e0000 */
[----:B------:R-:W4:Y:S01]  /*5f80*/  S2UR UR7, SR_CgaCtaId ;  /* 0x00000000000779c3 */ /* 0x000f220000008800 */
[----:B------:R-:W-:Y:S01]  /*5f90*/  VIADD R187, R23, UR60 ;  /* 0x0000003c17bb7c36 */ /* 0x000fe20008000000 */
[----:B------:R-:W-:Y:S01]  /*5fa0*/  UIADD3 UR6, UR6, 0x30840, URZ ;  /* 0x0003084006067890 */ /* 0x000fe2000fffe03f */
[----:B------:R-:W-:Y:S01]  /*5fb0*/  IMAD.U32 R185, RZ, RZ, UR41 ;  /* 0x00000029ffb97e24 */ /* 0x000fe2000f8e00ff */
[----:B------:R-:W-:-:S08]  /*5fc0*/  UISETP.NE.AND UP0, UPT, UR43, URZ, UPT ;  /* 0x0000003f2b00728c */ /* 0x000fd0000bf05270 */
[----:B------:R-:W-:-:S06]  /*5fd0*/  UISETP.NE.AND UP1, UPT, UR4, URZ, UPT ;  /* 0x0000003f0400728c */ /* 0x000fcc000bf25270 */
[----:B------:R-:W-:Y:S02]  /*5fe0*/  PLOP3.LUT P1, PT, PT, PT, UP1, 0x80, 0x0 ;  /* 0x000000000000781c */ /* 0x000fe40003f2f018 */
[----:B------:R-:W-:-:S03]  /*5ff0*/  PLOP3.LUT P2, PT, PT, PT, UP1, 0x80, 0x0 ;  /* 0x000000000000781c */ /* 0x000fc60003f4f018 */
[----:B------:R-:W-:Y:S01]  /*6000*/  @UP1 ULDC UR4, c[0x0][0x44c] ;  /* 0x0001130000041ab9 */ /* 0x000fe20000000800 */
[----:B----4-:R-:W-:-:S03]  /*6010*/  UPRMT UR6, UR7, 0x654, UR6 ;  /* 0x0000065407067896 */ /* 0x010fc60008000006 */
[----:B------:R-:W-:-:S04]  /*6020*/  ULDC UR7, c[0x0][0x9e0] ;  /* 0x0002780000077ab9 */ /* 0x000fc80000000800 */
[----:B--23--:R-:W-:Y:S01]  /*6030*/  @P1 IMAD.HI.U32 R0, R187, UR4, RZ ;  /* 0x00000004bb001c27 */ /* 0x00cfe2000f8e00ff */
[----:B------:R-:W-:Y:S01]  /*6040*/  @UP1 ULDC UR4, c[0x0][0x450] ;  /* 0x0001140000041ab9 */ /* 0x000fe20000000800 */
[----:B------:R-:W-:Y:S01]  /*6050*/  PLOP3.LUT P1, PT, PT, PT, UP0, 0x40, 0x0 ;  /* 0x000000000000781c */ /* 0x000fe20003f2e808 */
[----:B------:R-:W-:Y:S01]  /*6060*/  SYNCS.ARRIVE.TRANS64.RED.A1T0 RZ, [UR6], RZ ;  /* 0x000000ffffff79a7 */ /* 0x000fe20008100406 */
[----:B------:R-:W-:Y:S01]  /*6070*/  ULDC UR6, c[0x0][0x9dc] ;  /* 0x0002770000067ab9 */ /* 0x000fe20000000800 */
[----:B------:R-:W-:Y:S01]  /*6080*/  @P2 SHF.R.U32.HI R187, RZ, UR4, R0 ;  /* 0x00000004ffbb2c19 */ /* 0x000fe20008011600 */
[----:B------:R-:W-:Y:S01]  /*6090*/  IMAD.SHL.U32 R0, R225, 0x40, RZ ;  /* 0x00000040e1007824 */ /* 0x000fe200078e00ff */
[----:B------:R-:W-:-:S03]  /*60a0*/  ULOP3.LUT UR4, URZ, UR6, URZ, 0x33, !UPT ;  /* 0x000000063f047292 */ /* 0x000fc6000f8e333f */
[----:B------:R-:W2:Y:S01]  /*60b0*/  SHFL.IDX PT, R188, R187, RZ, 0x1c1f ;  /* 0x001c1fffbbbc7589 */ /* 0x000ea200000e0000 */
[----:B------:R-:W-:-:S04]  /*60c0*/  IADD3 R2, -R17, 0x1, -R0 ;  /* 0x0000000111027810 */ /* 0x000fc80007ffe900 */
[----:B------:R-:W-:-:S05]  /*60d0*/  IADD3 R185, -R185, UR42, R2 ;  /* 0x0000002ab9b97c10 */ /* 0x000fca000fffe102 */
[C---:B------:R-:W-:Y:S02]  /*60e0*/  VIADD R186, R185.reuse, UR7 ;  /* 0x00000007b9ba7c36 */ /* 0x040fe40008000000 */
[----:B------:R-:W-:Y:S02]  /*60f0*/  VIADD R185, R185, UR4 ;  /* 0x00000004b9b97c36 */ /* 0x000fe40008000000 */
[--C-:B--2---:R-:W-:Y:S02]  /*6100*/  IMAD.IADD R184, R186, 0x1, R188.reuse ;  /* 0x00000001bab87824 */ /* 0x104fe400078e02bc */
[----:B-1----:R-:W-:Y:S01]  /*6110*/  IMAD.IADD R4, R185, 0x1, R188 ;  /* 0x00000001b9047824 */ /* 0x002fe200078e02bc */
[----:B------:R-:W-:Y:S06]  /*6120*/  @P1 BRA `(.L_x_1256) ;  /* 0x00000000005c1947 */ /* 0x000fec0003800000 */
[----:B------:R-:W-:Y:S01]  /*6130*/  IMAD.U32 R2, RZ, RZ, UR41 ;  /* 0x00000029ff027e24 */ /* 0x000fe2000f8e00ff */
[----:B------:R-:W-:Y:S04]  /*6140*/  BSSY B0, `(.L_x_1257) ;  /* 0x0000011000007945 */ /* 0x000fe80003800000 */
[----:B------:R-:W-:-:S04]  /*6150*/  IADD3 R188, -R2, UR42, R188 ;  /* 0x0000002a02bc7c10 */ /* 0x000fc8000fffe1bc */
[----:B------:R-:W-:-:S13]  /*6160*/  ISETP.GT.AND P1, PT, R188, -0x1, PT ;  /* 0xffffffffbc00780c */ /* 0x000fda0003f24270 */
[----:B------:R-:W-:Y:S05]  /*6170*/  @P1 BRA `(.L_x_1258) ;  /* 0x0000000000201947 */ /* 0x000fea0003800000 */
[----:B------:R-:W-:Y:S01]  /*6180*/  IMAD.U32 R189, RZ, RZ, UR55 ;  /* 0x00000037ffbd7e24 */ /* 0x000fe2000f8e00ff */
[----:B------:R-:W-:-:S04]  /*6190*/  LOP3.LUT R188, RZ, R188, RZ, 0x33, !PT ;  /* 0x000000bcffbc7212 */ /* 0x000fc800078e33ff */
[----:B------:R-:W-:-:S13]  /*61a0*/  ISETP.NE.AND P1, PT, R189, 0x1, PT ;  /* 0x00000001bd00780c */ /* 0x000fda0003f25270 */
[----:B0-----:R-:W0:Y:S02]  /*61b0*/  @P1 LDC.64 R2, c[0x0][0x9e8] ;  /* 0x00027a00ff021b82 */ /* 0x001e240000000a00 */
[----:B0-----:R-:W-:-:S05]  /*61c0*/  @P1 IMAD.HI.U32 R2, R188, R2, RZ ;  /* 0x00000002bc021227 */ /* 0x001fca00078e00ff */
[----:B------:R-:W-:-:S04]  /*61d0*/  @P1 SHF.R.U32.HI R188, RZ, R3, R2 ;  /* 0x00000003ffbc1219 */ /* 0x000fc80000011602 */
[----:B------:R-:W-:Y:S01]  /*61e0*/  LOP3.LUT R188, RZ, R188, RZ, 0x33, !PT ;  /* 0x000000bcffbc7212 */ /* 0x000fe200078e33ff */
[----:B------:R-:W-:Y:S06]  /*61f0*/  BRA `(.L_x_1259) ;  /* 0x0000000000147947 */ /* 0x000fec0003800000 */
.L_x_1258:
[----:B------:R-:W-:-:S05]  /*6200*/  IMAD.U32 R189, RZ, RZ, UR55 ;  /* 0x00000037ffbd7e24 */ /* 0x000fca000f8e00ff */
[----:B------:R-:W-:-:S13]  /*6210*/  ISETP.NE.AND P1, PT, R189, 0x1, PT ;  /* 0x00000001bd00780c */ /* 0x000fda0003f25270 */
[----:B0-----:R-:W0:Y:S02]  /*6220*/  @P1 LDC.64 R2, c[0x0][0x9e8] ;  /* 0x00027a00ff021b82 */ /* 0x001e240000000a00 */
[----:B0-----:R-:W-:-:S05]  /*6230*/  @P1 IMAD.HI.U32 R2, R188, R2, RZ ;  /* 0x00000002bc021227 */ /* 0x001fca00078e00ff */
[----:B------:R-:W-:-:S07]  /*6240*/  @P1 SHF.R.U32.HI R188, RZ, R3, R2 ;  /* 0x00000003ffbc1219 */ /* 0x000fce0000011602 */
.L_x_1259:
[----:B------:R-:W-:Y:S05]  /*6250*/  BSYNC B0 ;  /* 0x0000000000007941 */ /* 0x000fea0003800000 */
.L_x_1257:
[----:B------:R-:W-:-:S04]  /*6260*/  IMAD R188, R188, R189, -R0 ;  /* 0x000000bdbcbc7224 */ /* 0x000fc800078e0a00 */
[----:B------:R-:W-:-:S05]  /*6270*/  IMAD.IADD R188, R188, 0x1, -R17 ;  /* 0x00000001bcbc7824 */ /* 0x000fca00078e0a11 */
[----:B------:R-:W-:Y:S02]  /*6280*/  VIMNMX R4, R4, R188, !PT ;  /* 0x000000bc04047248 */ /* 0x000fe40007fe0100 */
[----:B------:R-:W-:-:S07]  /*6290*/  VIADDMNMX R184, R188, R189, R184, PT ;  /* 0x000000bdbcb87246 */ /* 0x000fce00038001b8 */
.L_x_1256:
[----:B------:R-:W-:Y:S01]  /*62a0*/  ISETP.GT.AND P1, PT, R225, -0x1, PT ;  /* 0xffffffffe100780c */ /* 0x000fe20003f24270 */
[----:B------:R-:W1:Y:S01]  /*62b0*/  SHFL.IDX PT, R2, R187, 0x1, 0x1c1f ;  /* 0x003c1f00bb027f89 */ /* 0x000e6200000e0000 */
[----:B------:R-:W-:Y:S02]  /*62c0*/  UISETP.NE.AND UP0, UPT, UR43, URZ, UPT ;  /* 0x0000003f2b00728c */ /* 0x000fe4000bf05270 */
[C---:B------:R-:W-:Y:S02]  /*62d0*/  ISETP.GT.AND P4, PT, R4.reuse, 0x1, P1 ;  /* 0x000000010400780c */ /* 0x040fe40000f84270 */
[----:B------:R-:W-:Y:S02]  /*62e0*/  ISETP.GT.AND P5, PT, R4, RZ, P1 ;  /* 0x000000ff0400720c */ /* 0x000fe40000fa4270 */
[C---:B------:R-:W-:Y:S02]  /*62f0*/  ISETP.LT.OR P4, PT, R184.reuse, 0x2, P4 ;  /* 0x00000002b800780c */ /* 0x040fe40002781670 */
[----:B------:R-:W-:-:S02]  /*6300*/  ISETP.LT.OR P5, PT, R184, 0x1, P5 ;  /* 0x00000001b800780c */ /* 0x000fc40002fa1670 */
[----:B------:R-:W-:Y:S02]  /*6310*/  FSEL R153, R153, -INF , !P4 ;  /* 0xff80000099997808 */ /* 0x000fe40006000000 */
[----:B------:R-:W-:Y:S02]  /*6320*/  ISETP.GT.AND P4, PT, R4, 0x18, P1 ;  /* 0x000000180400780c */ /* 0x000fe40000f84270 */
[----:B------:R-:W-:Y:S02]  /*6330*/  FSEL R152, R152, -INF , !P5 ;  /* 0xff80000098987808 */ /* 0x000fe40006800000 */
[----:B------:R-:W-:Y:S02]  /*6340*/  ISETP.LT.OR P4, PT, R184, 0x19, P4 ;  /* 0x00000019b800780c */ /* 0x000fe40002781670 */
[C---:B------:R-:W-:Y:S02]  /*6350*/  ISETP.GT.AND P6, PT, R4.reuse, 0x8, P1 ;  /* 0x000000080400780c */ /* 0x040fe40000fc4270 */
[----:B------:R-:W-:-:S02]  /*6360*/  ISETP.GT.AND P2, PT, R4, 0x9, P1 ;  /* 0x000000090400780c */ /* 0x000fc40000f44270 */
[----:B------:R-:W-:Y:S01]  /*6370*/  ISETP.GT.AND P3, PT, R4, 0x10, P1 ;  /* 0x000000100400780c */ /* 0x000fe20000f64270 */
[--C-:B-1----:R-:W-:Y:S01]  /*6380*/  IMAD.IADD R186, R186, 0x1, R2.reuse ;  /* 0x00000001baba7824 */ /* 0x102fe200078e0202 */
        /* <DEDUP_REMOVED lines=53> */
.L_x_1262:
[----:B------:R-:W-:-:S05]  /*66e0*/  IMAD.U32 R184, RZ, RZ, UR55 ;  /* 0x00000037ffb87e24 */ /* 0x000fca000f8e00ff */
[----:B------:R-:W-:-:S13]  /*66f0*/  ISETP.NE.AND P2, PT, R184, 0x1, PT ;  /* 0x00000001b800780c */ /* 0x000fda0003f45270 */
[----:B0-----:R-:W0:Y:S02]  /*6700*/  @P2 LDC.64 R2, c[0x0][0x9e8] ;  /* 0x00027a00ff022b82 */ /* 0x001e240000000a00 */
[----:B0-----:R-:W-:-:S05]  /*6710*/  @P2 IMAD.HI.U32 R2, R4, R2, RZ ;  /* 0x0000000204022227 */ /* 0x001fca00078e00ff */
[----:B------:R-:W-:-:S07]  /*6720*/  @P2 SHF.R.U32.HI R4, RZ, R3, R2 ;  /* 0x00000003ff042219 */ /* 0x000fce0000011602 */
.L_x_1263:
[----:B------:R-:W-:Y:S05]  /*6730*/  BSYNC B0 ;  /* 0x0000000000007941 */ /* 0x000fea0003800000 */
.L_x_1261:
[----:B------:R-:W-:-:S04]  /*6740*/  IMAD R0, R4, R184, -R0 ;  /* 0x000000b804007224 */ /* 0x000fc800078e0a00 */
[----:B------:R-:W-:-:S05]  /*6750*/  IMAD.IADD R0, R0, 0x1, -R17 ;  /* 0x0000000100007824 */ /* 0x000fca00078e0a11 */
[----:B------:R-:W-:Y:S02]  /*6760*/  VIMNMX R185, R185, R0, !PT ;  /* 0x00000000b9b97248 */ /* 0x000fe40007fe0100 */
[----:B------:R-:W-:-:S07]  /*6770*/  VIADDMNMX R186, R0, R184, R186, PT ;  /* 0x000000b800ba7246 */ /* 0x000fce00038001ba */
.L_x_1260:
[----:B------:R-:W-:Y:S01]  /*6780*/  LOP3.LUT R16, R16, 0xfffff7ff, RZ, 0xc0, !PT ;  /* 0xfffff7ff10107812 */ /* 0x000fe200078ec0ff */
[----:B------:R-:W-:Y:S01]  /*6790*/  ULDC UR10, c[0x0][0x988] ;  /* 0x00026200000a7ab9 */ /* 0x000fe20000000800 */
[C---:B------:R-:W-:Y:S02]  /*67a0*/  ISETP.GT.AND P5, PT, R185.reuse, 0x1, P1 ;  /* 0x00000001b900780c */ /* 0x040fe40000fa4270 */
[----:B------:R-:W-:Y:S02]  /*67b0*/  @P0 LOP3.LUT R16, R16, 0x800, RZ, 0xfc, !PT ;  /* 0x0000080010100812 */ /* 0x000fe400078efcff */
[----:B------:R-:W-:Y:S02]  /*67c0*/  ISETP.GT.AND P0, PT, R185, 0x19, P1 ;  /* 0x00000019b900780c */ /* 0x000fe40000f04270 */
[----:B------:R-:W-:Y:S02]  /*67d0*/  LOP3.LUT R16, R16, 0xffff7fff, RZ, 0xc0, !PT ;  /* 0xffff7fff10107812 */ /* 0x000fe400078ec0ff */
[----:B------:R-:W-:-:S02]  /*67e0*/  ISETP.LT.OR P5, PT, R186, 0x2, P5 ;  /* 0x00000002ba00780c */ /* 0x000fc40002fa1670 */
[----:B------:R-:W-:Y:S02]  /*67f0*/  ISETP.GT.AND P6, PT, R185, 0x8, P1 ;  /* 0x00000008b900780c */ /* 0x000fe40000fc4270 */
[----:B------:R-:W-:Y:S02]  /*6800*/  FSEL R155, R155, -INF , !P5 ;  /* 0xff8000009b9b7808 */ /* 0x000fe40006800000 */
[C---:B------:R-:W-:Y:S02]  /*6810*/  ISETP.GT.AND P2, PT, R185.reuse, 0x9, P1 ;  /* 0x00000009b900780c */ /* 0x040fe40000f44270 */
[C---:B------:R-:W-:Y:S02]  /*6820*/  ISETP.GT.AND P3, PT, R185.reuse, 0x10, P1 ;  /* 0x00000010b900780c */ /* 0x040fe40000f64270 */
[----:B------:R-:W-:Y:S02]  /*6830*/  @P0 LOP3.LUT R16, R16, 0x8000, RZ, 0xfc, !PT ;  /* 0x0000800010100812 */ /* 0x000fe400078efcff */
[----:B------:R-:W-:-:S02]  /*6840*/  ISETP.GT.AND P0, PT, R185, 0x31, P1 ;  /* 0x00000031b900780c */ /* 0x000fc40000f04270 */
[----:B------:R-:W-:Y:S02]  /*6850*/  LOP3.LUT R16, R16, 0xfffffffd, RZ, 0xc0, !PT ;  /* 0xfffffffd10107812 */ /* 0x000fe400078ec0ff */
[C---:B------:R-:W-:Y:S02]  /*6860*/  ISETP.GT.AND P4, PT, R185.reuse, 0x11, P1 ;  /* 0x00000011b900780c */ /* 0x040fe40000f84270 */
[----:B------:R-:W-:Y:S02]  /*6870*/  ISETP.GT.AND P5, PT, R185, 0x18, P1 ;  /* 0x00000018b900780c */ /* 0x000fe40000fa4270 */
[C---:B------:R-:W-:Y:S02]  /*6880*/  ISETP.LT.OR P6, PT, R186.reuse, 0x9, P6 ;  /* 0x00000009ba00780c */ /* 0x040fe400037c1670 */
[C---:B------:R-:W-:Y:S02]  /*6890*/  ISETP.LT.OR P2, PT, R186.reuse, 0xa, P2 ;  /* 0x0000000aba00780c */ /* 0x040fe40001741670 */
[----:B------:R-:W-:-:S02]  /*68a0*/  ISETP.LT.OR P3, PT, R186, 0x11, P3 ;  /* 0x00000011ba00780c */ /* 0x000fc40001f61670 */
[----:B------:R-:W-:Y:S02]  /*68b0*/  @P0 LOP3.LUT R16, R16, 0x2, RZ, 0xfc, !PT ;  /* 0x0000000210100812 */ /* 0x000fe400078efcff */
[----:B------:R-:W-:Y:S02]  /*68c0*/  ISETP.GT.AND P0, PT, R185, 0x38, P1 ;  /* 0x00000038b900780c */ /* 0x000fe40000f04270 */
[----:B------:R-:W-:Y:S02]  /*68d0*/  LOP3.LUT R16, R16, 0xfffffff7, RZ, 0xc0, !PT ;  /* 0xfffffff710107812 */ /* 0x000fe400078ec0ff */
[C---:B------:R-:W-:Y:S02]  /*68e0*/  ISETP.LT.OR P4, PT, R186.reuse, 0x12, P4 ;  /* 0x00000012ba00780c */ /* 0x040fe40002781670 */
[----:B------:R-:W-:Y:S02]  /*68f0*/  ISETP.LT.OR P5, PT, R186, 0x19, P5 ;  /* 0x00000019ba00780c */ /* 0x000fe40002fa1670 */
[----:B------:R-:W-:-:S02]  /*6900*/  FSEL R158, R158, -INF , !P6 ;  /* 0xff8000009e9e7808 */ /* 0x000fc40007000000 */
[----:B------:R-:W-:Y:S02]  /*6910*/  FSEL R159, R159, -INF , !P2 ;  /* 0xff8000009f9f7808 */ /* 0x000fe40005000000 */
[----:B------:R-:W-:Y:S02]  /*6920*/  FSEL R162, R162, -INF , !P3 ;  /* 0xff800000a2a27808 */ /* 0x000fe40005800000 */
[----:B------:R-:W-:Y:S02]  /*6930*/  @P0 LOP3.LUT R16, R16, 0x8, RZ, 0xfc, !PT ;  /* 0x0000000810100812 */ /* 0x000fe400078efcff */
[----:B------:R-:W-:Y:S02]  /*6940*/  ISETP.GT.AND P0, PT, R185, RZ, P1 ;  /* 0x000000ffb900720c */ /* 0x000fe40000f04270 */
[----:B------:R-:W-:Y:S02]  /*6950*/  LOP3.LUT R16, R16, 0xffffff7f, RZ, 0xc0, !PT ;  /* 0xffffff7f10107812 */ /* 0x000fe400078ec0ff */
[----:B------:R-:W-:-:S02]  /*6960*/  FSEL R163, R163, -INF , !P4 ;  /* 0xff800000a3a37808 */ /* 0x000fc40006000000 */
[----:B------:R-:W-:Y:S02]  /*6970*/  FSEL R166, R166, -INF , !P5 ;  /* 0xff800000a6a67808 */ /* 0x000fe40006800000 */
[C---:B------:R-:W-:Y:S02]  /*6980*/  ISETP.GT.AND P2, PT, R185.reuse, 0x20, P1 ;  /* 0x00000020b900780c */ /* 0x040fe40000f44270 */
[C---:B------:R-:W-:Y:S02]  /*6990*/  ISETP.GT.AND P3, PT, R185.reuse, 0x21, P1 ;  /* 0x00000021b900780c */ /* 0x040fe40000f64270 */
[C---:B------:R-:W-:Y:S02]  /*69a0*/  ISETP.GT.AND P4, PT, R185.reuse, 0x28, P1 ;  /* 0x00000028b900780c */ /* 0x040fe40000f84270 */
[C---:B------:R-:W-:Y:S02]  /*69b0*/  ISETP.GT.AND P5, PT, R185.reuse, 0x29, P1 ;  /* 0x00000029b900780c */ /* 0x040fe40000fa4270 */
[----:B------:R-:W-:-:S02]  /*69c0*/  ISETP.GT.AND P6, PT, R185, 0x30, P1 ;  /* 0x00000030b900780c */ /* 0x000fc40000fc4270 */
[----:B------:R-:W-:Y:S02]  /*69d0*/  ISETP.GT.AND P1, PT, R185, 0x39, P1 ;  /* 0x00000039b900780c */ /* 0x000fe40000f24270 */
[----:B------:R-:W-:Y:S02]  /*69e0*/  @P0 LOP3.LUT R16, R16, 0x80, RZ, 0xfc, !PT ;  /* 0x0000008010100812 */ /* 0x000fe400078efcff */
[----:B------:R-:W-:Y:S02]  /*69f0*/  FMNMX.FTZ R0, R152, R21, !PT ;  /* 0x0000001598007209 */ /* 0x000fe40007810000 */
[C---:B------:R-:W-:Y:S02]  /*6a00*/  LOP3.LUT P0, RZ, R16.reuse, 0x8000, RZ, 0xc0, !PT ;  /* 0x0000800010ff7812 */ /* 0x040fe4000780c0ff */
[----:B------:R-:W-:Y:S02]  /*6a10*/  FMNMX.FTZ R0, R153, R0, !PT ;  /* 0x0000000099007209 */ /* 0x000fe40007810000 */
[----:B------:R-:W-:-:S02]  /*6a20*/  LOP3.LUT R16, R16, 0xffffffdf, RZ, 0xc0, !PT ;  /* 0xffffffdf10107812 */ /* 0x000fc400078ec0ff */
[----:B------:R-:W-:Y:S02]  /*6a30*/  FMNMX.FTZ R0, R156, R0, !PT ;  /* 0x000000009c007209 */ /* 0x000fe40007810000 */
[----:B------:R-:W-:Y:S02]  /*6a40*/  ISETP.LT.OR P0, PT, R186, 0x1a, P0 ;  /* 0x0000001aba00780c */ /* 0x000fe40000701670 */
[----:B------:R-:W-:Y:S02]  /*6a50*/  @P1 LOP3.LUT R16, R16, 0x20, RZ, 0xfc, !PT ;  /* 0x0000002010101812 */ /* 0x000fe400078efcff */
[----:B------:R-:W-:Y:S02]  /*6a60*/  FMNMX.FTZ R0, R157, R0, !PT ;  /* 0x000000009d007209 */ /* 0x000fe40007810000 */
[----:B------:R-:W-:Y:S02]  /*6a70*/  LOP3.LUT P1, RZ, R16, 0x2, RZ, 0xc0, !PT ;  /* 0x0000000210ff7812 */ /* 0x000fe4000782c0ff */
[----:B------:R-:W-:-:S02]  /*6a80*/  FMNMX.FTZ R0, R160, R0, !PT ;  /* 0x00000000a0007209 */ /* 0x000fc40007810000 */
[----:B------:R-:W-:Y:S02]  /*6a90*/  LOP3.LUT R16, R16, 0xfffffeff, RZ, 0xc0, !PT ;  /* 0xfffffeff10107812 */ /* 0x000fe400078ec0ff */
[----:B------:R-:W-:Y:S02]  /*6aa0*/  FMNMX.FTZ R0, R161, R0, !PT ;  /* 0x00000000a1007209 */ /* 0x000fe40007810000 */
[----:B------:R-:W-:Y:S02]  /*6ab0*/  @P0 LOP3.LUT R16, R16, 0x100, RZ, 0xfc, !PT ;  /* 0x0000010010100812 */ /* 0x000fe400078efcff */
[----:B------:R-:W-:Y:S02]  /*6ac0*/  ISETP.LT.OR P0, PT, R186, 0x21, P2 ;  /* 0x00000021ba00780c */ /* 0x000fe40001701670 */
[----:B------:R-:W-:Y:S02]  /*6ad0*/  FMNMX.FTZ R0, R164, R0, !PT ;  /* 0x00000000a4007209 */ /* 0x000fe40007810000 */
[----:B------:R-:W-:-:S02]  /*6ae0*/  LOP3.LUT P2, RZ, R16, 0x8, RZ, 0xc0, !PT ;  /* 0x0000000810ff7812 */ /* 0x000fc4000784c0ff */
[----:B------:R-:W-:Y:S02]  /*6af0*/  FMNMX.FTZ R0, R165, R0, !PT ;  /* 0x00000000a5007209 */ /* 0x000fe40007810000 */
[----:B------:R-:W-:Y:S02]  /*6b00*/  LOP3.LUT R16, R16, 0xffffffbf, RZ, 0xc0, !PT ;  /* 0xffffffbf10107812 */ /* 0x000fe400078ec0ff */
[----:B------:R-:W-:Y:S02]  /*6b10*/  FMNMX.FTZ R0, R168, R0, !PT ;  /* 0x00000000a8007209 */ /* 0x000fe40007810000 */
[----:B------:R-:W-:Y:S02]  /*6b20*/  ISETP.LT.OR P6, PT, R186, 0x31, P6 ;  /* 0x00000031ba00780c */ /* 0x000fe400037c1670 */
[----:B------:R-:W-:Y:S02]  /*6b30*/  @P0 LOP3.LUT R16, R16, 0x40, RZ, 0xfc, !PT ;  /* 0x0000004010100812 */ /* 0x000fe400078efcff */
[----:B------:R-:W-:-:S02]  /*6b40*/  FMNMX.FTZ R0, R169, R0, !PT ;  /* 0x00000000a9007209 */ /* 0x000fc40007810000 */
[----:B------:R-:W-:Y:S02]  /*6b50*/  ISETP.LT.OR P0, PT, R186, 0x22, P3 ;  /* 0x00000022ba00780c */ /* 0x000fe40001f01670 */
[----:B------:R-:W-:Y:S02]  /*6b60*/  FMNMX.FTZ R0, R172, R0, !PT ;  /* 0x00000000ac007209 */ /* 0x000fe40007810000 */
[C---:B------:R-:W-:Y:S02]  /*6b70*/  LOP3.LUT P3, RZ, R16.reuse, 0x80, RZ, 0xc0, !PT ;  /* 0x0000008010ff7812 */ /* 0x040fe4000786c0ff */
[----:B------:R-:W-:Y:S02]  /*6b80*/  FMNMX.FTZ R0, R173, R0, !PT ;  /* 0x00000000ad007209 */ /* 0x000fe40007810000 */
[----:B------:R-:W-:Y:S02]  /*6b90*/  LOP3.LUT R16, R16, 0xffffffef, RZ, 0xc0, !PT ;  /* 0xffffffef10107812 */ /* 0x000fe400078ec0ff */
[----:B------:R-:W-:-:S02]  /*6ba0*/  FMNMX.FTZ R0, R176, R0, !PT ;  /* 0x00000000b0007209 */ /* 0x000fc40007810000 */
[----:B------:R-:W-:Y:S02]  /*6bb0*/  ISETP.LT.OR P3, PT, R186, 0x1, P3 ;  /* 0x00000001ba00780c */ /* 0x000fe40001f61670 */
[----:B------:R-:W-:Y:S02]  /*6bc0*/  @P0 LOP3.LUT R16, R16, 0x10, RZ, 0xfc, !PT ;  /* 0x0000001010100812 */ /* 0x000fe400078efcff */
[----:B------:R-:W-:Y:S02]  /*6bd0*/  ISETP.LT.OR P0, PT, R186, 0x29, P4 ;  /* 0x00000029ba00780c */ /* 0x000fe40002701670 */
[----:B------:R-:W-:Y:S02]  /*6be0*/  FMNMX.FTZ R0, R177, R0, !PT ;  /* 0x00000000b1007209 */ /* 0x000fe40007810000 */
[----:B------:R-:W-:Y:S02]  /*6bf0*/  LOP3.LUT P4, RZ, R16, 0x20, RZ, 0xc0, !PT ;  /* 0x0000002010ff7812 */ /* 0x000fe4000788c0ff */
[----:B------:R-:W-:-:S02]  /*6c00*/  FMNMX.FTZ R0, R180, R0, !PT ;  /* 0x00000000b4007209 */ /* 0x000fc40007810000 */
[----:B------:R-:W-:Y:S02]  /*6c10*/  LOP3.LUT R16, R16, 0xfffffffb, RZ, 0xc0, !PT ;  /* 0xfffffffb10107812 */ /* 0x000fe400078ec0ff */
[----:B------:R-:W-:Y:S02]  /*6c20*/  FMNMX.FTZ R0, R181, R0, !PT ;  /* 0x00000000b5007209 */ /* 0x000fe40007810000 */
[----:B------:R-:W-:Y:S02]  /*6c30*/  FSEL R154, R154, -INF , !P3 ;  /* 0xff8000009a9a7808 */ /* 0x000fe40005800000 */
[----:B------:R-:W-:Y:S01]  /*6c40*/  @P0 LOP3.LUT R16, R16, 0x4, RZ, 0xfc, !PT ;  /* 0x0000000410100812 */ /* 0x000fe200078efcff */
[----:B------:R-:W1:Y:S01]  /*6c50*/  SHFL.BFLY PT, R2, R0, 0x2, 0x1f ;  /* 0x0c401f0000027f89 */ /* 0x000e6200000e0000 */
[----:B------:R-:W-:Y:S02]  /*6c60*/  ISETP.LT.OR P0, PT, R186, 0x2a, P5 ;  /* 0x0000002aba00780c */ /* 0x000fe40002f01670 */
[----:B------:R-:W-:-:S02]  /*6c70*/  LOP3.LUT R16, R16, 0xffffefff, RZ, 0xc0, !PT ;  /* 0xffffefff10107812 */ /* 0x000fc400078ec0ff */
[----:B0-----:R-:W-:Y:S02]  /*6c80*/  FMNMX.FTZ R3, R154, R224, !PT ;  /* 0x000000e09a037209 */ /* 0x001fe40007810000 */
[----:B------:R-:W-:Y:S02]  /*6c90*/  ISETP.LT.OR P1, PT, R186, 0x32, P1 ;  /* 0x00000032ba00780c */ /* 0x000fe40000f21670 */
[----:B------:R-:W-:Y:S02]  /*6ca0*/  FMNMX.FTZ R3, R155, R3, !PT ;  /* 0x000000039b037209 */ /* 0x000fe40007810000 */
[----:B------:R-:W-:Y:S02]  /*6cb0*/  FSEL R178, R178, -INF , !P6 ;  /* 0xff800000b2b27808 */ /* 0x000fe40007000000 */
[----:B------:R-:W-:Y:S02]  /*6cc0*/  FMNMX.FTZ R3, R158, R3, !PT ;  /* 0x000000039e037209 */ /* 0x000fe40007810000 */
[----:B------:R-:W-:-:S02]  /*6cd0*/  @P0 LOP3.LUT R16, R16, 0x1000, RZ, 0xfc, !PT ;  /* 0x0000100010100812 */ /* 0x000fc400078efcff */
[----:B------:R-:W-:Y:S02]  /*6ce0*/  FMNMX.FTZ R3, R159, R3, !PT ;  /* 0x000000039f037209 */ /* 0x000fe40007810000 */
[C---:B------:R-:W-:Y:S02]  /*6cf0*/  LOP3.LUT P0, RZ, R16.reuse, 0x10, RZ, 0xc0, !PT ;  /* 0x0000001010ff7812 */ /* 0x040fe4000780c0ff */
[----:B------:R-:W-:Y:S02]  /*6d00*/  LOP3.LUT R16, R16, 0xffffdfff, RZ, 0xc0, !PT ;  /* 0xffffdfff10107812 */ /* 0x000fe400078ec0ff */
[----:B------:R-:W-:Y:S02]  /*6d10*/  FMNMX.FTZ R3, R162, R3, !PT ;  /* 0x00000003a2037209 */ /* 0x000fe40007810000 */
[----:B-1----:R-:W-:Y:S02]  /*6d20*/  FMNMX.FTZ R2, R0, R2, !PT ;  /* 0x0000000200027209 */ /* 0x002fe40007810000 */
[----:B------:R-:W-:-:S02]  /*6d30*/  FMNMX.FTZ R3, R163, R3, !PT ;  /* 0x00000003a3037209 */ /* 0x000fc40007810000 */
[----:B------:R-:W-:Y:S01]  /*6d40*/  ISETP.LT.OR P2, PT, R186, 0x39, P2 ;  /* 0x00000039ba00780c */ /* 0x000fe20001741670 */
[----:B------:R-:W0:Y:S01]  /*6d50*/  SHFL.BFLY PT, R4, R2, 0x1, 0x1f ;  /* 0x0c201f0002047f89 */ /* 0x000e2200000e0000 */
[----:B------:R-:W-:Y:S02]  /*6d60*/  FMNMX.FTZ R3, R166, R3, !PT ;  /* 0x00000003a6037209 */ /* 0x000fe40007810000 */
[----:B------:R-:W-:Y:S02]  /*6d70*/  @P0 LOP3.LUT R16, R16, 0x2000, RZ, 0xfc, !PT ;  /* 0x0000200010100812 */ /* 0x000fe400078efcff */
[----:B------:R-:W-:Y:S02]  /*6d80*/  FSEL R179, R179, -INF , !P1 ;  /* 0xff800000b3b37808 */ /* 0x000fe40004800000 */
[C---:B------:R-:W-:Y:S02]  /*6d90*/  LOP3.LUT P0, RZ, R16.reuse, 0x40, RZ, 0xc0, !PT ;  /* 0x0000004010ff7812 */ /* 0x040fe4000780c0ff */
[----:B------:R-:W-:-:S02]  /*6da0*/  LOP3.LUT R16, R16, 0xffffbfff, RZ, 0xc0, !PT ;  /* 0xffffbfff10107812 */ /* 0x000fc400078ec0ff */
[----:B------:R-:W-:Y:S02]  /*6db0*/  ISETP.LT.OR P4, PT, R186, 0x3a, P4 ;  /* 0x0000003aba00780c */ /* 0x000fe40002781670 */
[----:B------:R-:W-:Y:S02]  /*6dc0*/  FSEL R182, R182, -INF , !P2 ;  /* 0xff800000b6b67808 */ /* 0x000fe40005000000 */
[----:B------:R-:W-:-:S05]  /*6dd0*/  FSEL R183, R183, -INF , !P4 ;  /* 0xff800000b7b77808 */ /* 0x000fca0006000000 */
[----:B------:R-:W-:-:S04]  /*6de0*/  @P0 LOP3.LUT R16, R16, 0x4000, RZ, 0xfc, !PT ;  /* 0x0000400010100812 */ /* 0x000fc800078efcff */
[----:B------:R-:W-:Y:S02]  /*6df0*/  LOP3.LUT P0, RZ, R16, 0x100, RZ, 0xc0, !PT ;  /* 0x0000010010ff7812 */ /* 0x000fe4000780c0ff */
[----:B0-----:R-:W-:Y:S02]  /*6e00*/  FMNMX.FTZ R4, R2, R4, !PT ;  /* 0x0000000402047209 */ /* 0x001fe40007810000 */
[----:B------:R-:W-:Y:S02]  /*6e10*/  FSEL R167, R167, -INF , !P0 ;  /* 0xff800000a7a77808 */ /* 0x000fe40004000000 */
[----:B------:R-:W-:Y:S01]  /*6e20*/  LOP3.LUT P0, RZ, R16, 0x4000, RZ, 0xc0, !PT ;  /* 0x0000400010ff7812 */ /* 0x000fe2000780c0ff */
[C---:B------:R-:W-:Y:S01]  /*6e30*/  FMUL.FTZ R2, R4.reuse, UR10 ;  /* 0x0000000a04027c20 */ /* 0x040fe20008410000 */
[----:B------:R-:W-:Y:S02]  /*6e40*/  FSETP.NEU.FTZ.AND P5, PT, R4, -INF , PT ;  /* 0xff8000000400780b */ /* 0x000fe40003fbd000 */
[----:B------:R-:W-:-:S02]  /*6e50*/  FSEL R170, R170, -INF , !P0 ;  /* 0xff800000aaaa7808 */ /* 0x000fc40004000000 */
[----:B------:R-:W-:Y:S02]  /*6e60*/  LOP3.LUT P0, RZ, R16, 0x2000, RZ, 0xc0, !PT ;  /* 0x0000200010ff7812 */ /* 0x000fe4000780c0ff */
[----:B------:R-:W-:Y:S02]  /*6e70*/  FMNMX.FTZ R3, R167, R3, !PT ;  /* 0x00000003a7037209 */ /* 0x000fe40007810000 */
[----:B------:R-:W-:Y:S02]  /*6e80*/  FSEL R0, R4, RZ, P5 ;  /* 0x000000ff04007208 */ /* 0x000fe40002800000 */
[----:B------:R-:W-:Y:S02]  /*6e90*/  FSEL R2, R2, RZ, P5 ;  /* 0x000000ff02027208 */ /* 0x000fe40002800000 */
[----:B------:R-:W-:Y:S01]  /*6ea0*/  LOP3.LUT P5, RZ, R16, 0x4, RZ, 0xc0, !PT ;  /* 0x0000000410ff7812 */ /* 0x000fe200078ac0ff */
[----:B------:R-:W-:Y:S01]  /*6eb0*/  FADD.FTZ R0, -R0, R21 ;  /* 0x0000001500007221 */ /* 0x000fe20000010100 */
[----:B------:R-:W-:Y:S01]  /*6ec0*/  FSEL R171, R171, -INF , !P0 ;  /* 0xff800000abab7808 */ /* 0x000fe20004000000 */
[--C-:B------:R-:W-:Y:S01]  /*6ed0*/  FFMA.FTZ R152, R152, UR10, -R2.reuse ;  /* 0x0000000a98987c23 */ /* 0x100fe20008010802 */
[----:B------:R-:W-:Y:S01]  /*6ee0*/  FMNMX.FTZ R3, R170, R3, !PT ;  /* 0x00000003aa037209 */ /* 0x000fe20007810000 */
[--C-:B------:R-:W-:Y:S01]  /*6ef0*/  FFMA.FTZ R153, R153, UR10, -R2.reuse ;  /* 0x0000000a99997c23 */ /* 0x100fe20008010802 */
[----:B------:R-:W-:Y:S01]  /*6f00*/  LOP3.LUT P0, RZ, R16, 0x1000, RZ, 0xc0, !PT ;  /* 0x0000100010ff7812 */ /* 0x000fe2000780c0ff */
[--C-:B------:R-:W-:Y:S01]  /*6f10*/  FFMA.FTZ R156, R156, UR10, -R2.reuse ;  /* 0x0000000a9c9c7c23 */ /* 0x100fe20008010802 */
[----:B------:R-:W-:Y:S01]  /*6f20*/  FSEL R174, R174, -INF , !P5 ;  /* 0xff800000aeae7808 */ /* 0x000fe20006800000 */
[--C-:B------:R-:W-:Y:S01]  /*6f30*/  FFMA.FTZ R157, R157, UR10, -R2.reuse ;  /* 0x0000000a9d9d7c23 */ /* 0x100fe20008010802 */
[----:B------:R-:W-:Y:S01]  /*6f40*/  FMNMX.FTZ R3, R171, R3, !PT ;  /* 0x00000003ab037209 */ /* 0x000fe20007810000 */
[--C-:B------:R-:W-:Y:S01]  /*6f50*/  FFMA.FTZ R160, R160, UR10, -R2.reuse ;  /* 0x0000000aa0a07c23 */ /* 0x100fe20008010802 */
[----:B------:R-:W-:Y:S01]  /*6f60*/  FSEL R175, R175, -INF , !P0 ;  /* 0xff800000afaf7808 */ /* 0x000fe20004000000 */
[--C-:B------:R-:W-:Y:S01]  /*6f70*/  FFMA.FTZ R161, R161, UR10, -R2.reuse ;  /* 0x0000000aa1a17c23 */ /* 0x100fe20008010802 */
[----:B------:R-:W-:Y:S01]  /*6f80*/  FMNMX.FTZ R3, R174, R3, !PT ;  /* 0x00000003ae037209 */ /* 0x000fe20007810000 */
[--C-:B------:R-:W-:Y:S01]  /*6f90*/  FFMA.FTZ R164, R164, UR10, -R2.reuse ;  /* 0x0000000aa4a47c23 */ /* 0x100fe20008010802 */
[--C-:B------:R-:W-:Y:S01]  /*6fa0*/  FFMA.FTZ R165, R165, UR10, -R2.reuse ;  /* 0x0000000aa5a57c23 */ /* 0x100fe20008010802 */
        /* <DEDUP_REMOVED lines=10> */
[----:B------:R-:W-:Y:S01]  /*7050*/  FFMA.FTZ R2, R181, UR10, -R2 ;  /* 0x0000000ab5027c23 */ /* 0x000fe20008010802 */
[----:B------:R-:W-:Y:S01]  /*7060*/  FMUL.FTZ R181, R0, UR10 ;  /* 0x0000000a00b57c20 */ /* 0x000fe20008410000 */
[----:B------:R-:W-:Y:S01]  /*7070*/  MUFU.EX2 R152, R152 ;  /* 0x0000009800987308 */ /* 0x000fe20000000800 */
[----:B------:R-:W-:-:S02]  /*7080*/  FMNMX.FTZ R3, R182, R3, !PT ;  /* 0x00000003b6037209 */ /* 0x000fc40007810000 */
[----:B------:R-:W-:Y:S02]  /*7090*/  LOP3.LUT P0, RZ, R16, 0x800, RZ, 0xc0, !PT ;  /* 0x0000080010ff7812 */ /* 0x000fe4000780c0ff */
[----:B------:R-:W-:-:S03]  /*70a0*/  FMNMX.FTZ R3, R183, R3, !PT ;  /* 0x00000003b7037209 */ /* 0x000fc60007810000 */
[----:B------:R0:W-:Y:S02]  /*70b0*/  MUFU.EX2 R186, R2 ;  /* 0x0000000200ba7308 */ /* 0x0001e40000000800 */
[----:B------:R-:W1:Y:S06]  /*70c0*/  SHFL.BFLY PT, R21, R3, 0x2, 0x1f ;  /* 0x0c401f0003157f89 */ /* 0x000e6c00000e0000 */
[----:B------:R-:W-:Y:S08]  /*70d0*/  MUFU.EX2 R153, R153 ;  /* 0x0000009900997308 */ /* 0x000ff00000000800 */
[----:B------:R-:W-:Y:S08]  /*70e0*/  MUFU.EX2 R156, R156 ;  /* 0x0000009c009c7308 */ /* 0x000ff00000000800 */
[----:B------:R-:W-:Y:S01]  /*70f0*/  MUFU.EX2 R157, R157 ;  /* 0x0000009d009d7308 */ /* 0x000fe20000000800 */
[----:B-1----:R-:W-:-:S05]  /*7100*/  FMNMX.FTZ R3, R3, R21, !PT ;  /* 0x0000001503037209 */ /* 0x002fca0007810000 */
[----:B------:R-:W1:Y:S02]  /*7110*/  SHFL.BFLY PT, R21, R3, 0x1, 0x1f ;  /* 0x0c201f0003157f89 */ /* 0x000e6400000e0000 */
[----:B------:R-:W-:Y:S08]  /*7120*/  MUFU.EX2 R160, R160 ;  /* 0x000000a000a07308 */ /* 0x000ff00000000800 */
[----:B------:R-:W-:Y:S08]  /*7130*/  MUFU.EX2 R161, R161 ;  /* 0x000000a100a17308 */ /* 0x000ff00000000800 */
[----:B------:R-:W-:Y:S01]  /*7140*/  MUFU.EX2 R164, R164 ;  /* 0x000000a400a47308 */ /* 0x000fe20000000800 */
[----:B-1----:R-:W-:-:S07]  /*7150*/  FMNMX.FTZ R3, R3, R21, !PT ;  /* 0x0000001503037209 */ /* 0x002fce0007810000 */
[----:B------:R-:W-:Y:S01]  /*7160*/  MUFU.EX2 R165, R165 ;  /* 0x000000a500a57308 */ /* 0x000fe20000000800 */
[C---:B------:R-:W-:Y:S01]  /*7170*/  FSETP.NEU.FTZ.AND P1, PT, R3.reuse, -INF , PT ;  /* 0xff8000000300780b */ /* 0x040fe20003f3d000 */
[----:B0-----:R-:W-:-:S03]  /*7180*/  FMUL.FTZ R2, R3, UR10 ;  /* 0x0000000a03027c20 */ /* 0x001fc60008410000 */
[----:B------:R-:W-:-:S03]  /*7190*/  FSEL R21, R3, RZ, P1 ;  /* 0x000000ff03157208 */ /* 0x000fc60000800000 */
[----:B------:R-:W-:Y:S01]  /*71a0*/  MUFU.EX2 R168, R168 ;  /* 0x000000a800a87308 */ /* 0x000fe20000000800 */
[----:B------:R-:W-:Y:S01]  /*71b0*/  FSEL R0, R2, RZ, P1 ;  /* 0x000000ff02007208 */ /* 0x000fe20000800000 */
[----:B------:R-:W-:-:S04]  /*71c0*/  FADD.FTZ R21, -R21, R224 ;  /* 0x000000e015157221 */ /* 0x000fc80000010100 */
[--C-:B------:R-:W-:Y:S01]  /*71d0*/  FFMA.FTZ R154, R154, UR10, -R0.reuse ;  /* 0x0000000a9a9a7c23 */ /* 0x100fe20008010800 */
[--C-:B------:R-:W-:Y:S01]  /*71e0*/  FFMA.FTZ R155, R155, UR10, -R0.reuse ;  /* 0x0000000a9b9b7c23 */ /* 0x100fe20008010800 */
[----:B------:R-:W-:Y:S01]  /*71f0*/  FMUL.FTZ R21, R21, UR10 ;  /* 0x0000000a15157c20 */ /* 0x000fe20008410000 */
[----:B------:R-:W0:Y:S01]  /*7200*/  MUFU.EX2 R2, R181 ;  /* 0x000000b500027308 */ /* 0x000e220000000800 */
[--C-:B------:R-:W-:Y:S01]  /*7210*/  FFMA.FTZ R158, R158, UR10, -R0.reuse ;  /* 0x0000000a9e9e7c23 */ /* 0x100fe20008010800 */
        /* <DEDUP_REMOVED lines=12> */
[----:B------:R-:W-:Y:S01]  /*72e0*/  FFMA.FTZ R183, R183, UR10, -R0 ;  /* 0x0000000ab7b77c23 */ /* 0x000fe20008010800 */
[----:B------:R-:W-:Y:S01]  /*72f0*/  MUFU.EX2 R154, R154 ;  /* 0x0000009a009a7308 */ /* 0x000fe20000000800 */
[----:B0-----:R-:W-:-:S04]  /*7300*/  FFMA.FTZ R20, R2, R20, R152 ;  /* 0x0000001402147223 */ /* 0x001fc80000010098 */
[----:B------:R-:W-:-:S03]  /*7310*/  FADD.FTZ R20, R153, R20 ;  /* 0x0000001499147221 */ /* 0x000fc60000010000 */
[----:B------:R-:W0:Y:S08]  /*7320*/  MUFU.EX2 R0, R21 ;  /* 0x0000001500007308 */ /* 0x000e300000000800 */
[----:B------:R-:W1:Y:S08]  /*7330*/  MUFU.EX2 R155, R155 ;  /* 0x0000009b009b7308 */ /* 0x000e700000000800 */
        /* <DEDUP_REMOVED lines=16> */
[----:B------:R-:W-:-:S06]  /*7440*/  FADD.FTZ R5, R168, R5 ;  /* 0x00000005a8057221 */ /* 0x000fcc0000010000 */
        /* <DEDUP_REMOVED lines=31> */
[----:B------:R-:W-:Y:S01]  /*7640*/  FADD.FTZ R20, R186, R5 ;  /* 0x00000005ba147221 */ /* 0x000fe20000010000 */
[----:B0-----:R-:W-:Y:S01]  /*7650*/  FADD.FTZ R5, R183, R21 ;  /* 0x00000015b7057221 */ /* 0x001fe20000010000 */
[----:B------:R-:W-:Y:S06]  /*7660*/  @!P0 BRA `(.L_x_1264) ;  /* 0x0000000000048947 */ /* 0x000fec0003800000 */
[----:B------:R-:W-:Y:S01]  /*7670*/  BPT.TRAP 0x1 ;  /* 0x000000040000795c */ /* 0x000fe20000300000 */
.L_x_1264:
[----:B------:R-:W0:Y:S01]  /*7680*/  S2UR UR4, SR_CgaCtaId ;  /* 0x00000000000479c3 */ /* 0x000e220000008800 */
[----:B------:R-:W-:Y:S01]  /*7690*/  UIADD3 UR5, UR5, 0x30860, URZ ;  /* 0x0003086005057890 */ /* 0x000fe2000fffe03f */
[----:B------:R-:W-:Y:S01]  /*76a0*/  ISETP.GT.AND P1, PT, R225, UR54, PT ;  /* 0x00000036e1007c0c */ /* 0x000fe2000bf24270 */
[----:B------:R-:W-:Y:S01]  /*76b0*/  UMOV UR7, UR38 ;  /* 0x0000002600077c82 */ /* 0x000fe20008000000 */
[----:B------:R-:W-:Y:S01]  /*76c0*/  F2FP.F16.F32.PACK_AB R196, R153, R152 ;  /* 0x0000009899c4723e */ /* 0x000fe200000000ff */
[----:B------:R-:W-:Y:S01]  /*76d0*/  VIADD R225, R225, 0xffffffff ;  /* 0xffffffffe1e17836 */ /* 0x000fe20000000000 */
[----:B------:R-:W-:Y:S01]  /*76e0*/  F2FP.F16.F32.PACK_AB R197, R155, R154 ;  /* 0x0000009a9bc5723e */ /* 0x000fe200000000ff */
[----:B------:R-:W-:Y:S01]  /*76f0*/  IMAD.MOV.U32 R224, RZ, RZ, R3 ;  /* 0x000000ffffe07224 */ /* 0x000fe200078e0003 */
[----:B------:R-:W-:Y:S01]  /*7700*/  F2FP.F16.F32.PACK_AB R198, R157, R156 ;  /* 0x0000009c9dc6723e */ /* 0x000fe200000000ff */
[----:B------:R-:W-:Y:S01]  /*7710*/  IMAD.MOV.U32 R21, RZ, RZ, R4 ;  /* 0x000000ffff157224 */ /* 0x000fe200078e0004 */
[----:B------:R-:W-:-:S02]  /*7720*/  F2FP.F16.F32.PACK_AB R199, R159, R158 ;  /* 0x0000009e9fc7723e */ /* 0x000fc400000000ff */
[----:B------:R-:W-:Y:S02]  /*7730*/  F2FP.F16.F32.PACK_AB R192, R161, R160 ;  /* 0x000000a0a1c0723e */ /* 0x000fe400000000ff */
[----:B------:R-:W-:Y:S02]  /*7740*/  F2FP.F16.F32.PACK_AB R193, R163, R162 ;  /* 0x000000a2a3c1723e */ /* 0x000fe400000000ff */
[----:B------:R-:W-:Y:S02]  /*7750*/  F2FP.F16.F32.PACK_AB R194, R165, R164 ;  /* 0x000000a4a5c2723e */ /* 0x000fe400000000ff */
[----:B------:R-:W-:Y:S02]  /*7760*/  F2FP.F16.F32.PACK_AB R195, R167, R166 ;  /* 0x000000a6a7c3723e */ /* 0x000fe400000000ff */
[----:B------:R-:W-:Y:S02]  /*7770*/  F2FP.F16.F32.PACK_AB R188, R169, R168 ;  /* 0x000000a8a9bc723e */ /* 0x000fe400000000ff */
[----:B------:R-:W-:Y:S01]  /*7780*/  F2FP.F16.F32.PACK_AB R189, R171, R170 ;  /* 0x000000aaabbd723e */ /* 0x000fe200000000ff */
[----:B0-----:R-:W-:Y:S01]  /*7790*/  UPRMT UR5, UR4, 0x654, UR5 ;  /* 0x0000065404057896 */ /* 0x001fe20008000005 */
[----:B------:R-:W-:-:S02]  /*77a0*/  F2FP.F16.F32.PACK_AB R190, R173, R172 ;  /* 0x000000acadbe723e */ /* 0x000fc400000000ff */
[----:B------:R-:W-:Y:S01]  /*77b0*/  UMOV UR4, UR39 ;  /* 0x0000002700047c82 */ /* 0x000fe20008000000 */
[----:B------:R-:W-:Y:S02]  /*77c0*/  F2FP.F16.F32.PACK_AB R191, R175, R174 ;  /* 0x000000aeafbf723e */ /* 0x000fe400000000ff */
[----:B------:R-:W-:Y:S02]  /*77d0*/  F2FP.F16.F32.PACK_AB R184, R177, R176 ;  /* 0x000000b0b1b8723e */ /* 0x000fe400000000ff */
[----:B------:R-:W-:Y:S01]  /*77e0*/  F2FP.F16.F32.PACK_AB R185, R179, R178 ;  /* 0x000000b2b3b9723e */ /* 0x000fe200000000ff */
[----:B------:R-:W-:Y:S01]  /*77f0*/  SYNCS.ARRIVE.TRANS64.RED.A1T0 RZ, [UR5], RZ ;  /* 0x000000ffffff79a7 */ /* 0x000fe20008100405 */
[----:B------:R-:W-:Y:S02]  /*7800*/  F2FP.F16.F32.PACK_AB R186, R186, R180 ;  /* 0x000000b4baba723e */ /* 0x000fe400000000ff */
[----:B------:R-:W-:Y:S01]  /*7810*/  F2FP.F16.F32.PACK_AB R187, R183, R182 ;  /* 0x000000b6b7bb723e */ /* 0x000fe200000000ff */
[----:B------:R-:W-:Y:S06]  /*7820*/  @P1 BRA `(.L_x_1265) ;  /* 0xffffffd400641947 */ /* 0x000fec000383ffff */
.L_x_1246:
[----:B------:R-:W-:Y:S01]  /*7830*/  R2UR UR4, R22 ;  /* 0x00000000160472ca */ /* 0x000fe200000e0000 */
[----:B------:R-:W-:Y:S02]  /*7840*/  UISETP.NE.AND UP0, UPT, UR43, URZ, UPT ;  /* 0x0000003f2b00728c */ /* 0x000fe4000bf05270 */
[----:B------:R-:W-:Y:S02]  /*7850*/  UIADD3 UR7, UR60, 0x7f, URZ ;  /* 0x0000007f3c077890 */ /* 0x000fe4000fffe03f */
[----:B------:R-:W-:Y:S02]  /*7860*/  UIADD3 UR11, UR42, 0x1, -UR41 ;  /* 0x000000012a0b7890 */ /* 0x000fe4000fffe829 */
[----:B------:R-:W-:-:S06]  /*7870*/  PLOP3.LUT P1, PT, PT, PT, UP0, 0x40, 0x0 ;  /* 0x000000000000781c */ /* 0x000fcc0003f2e808 */
[----:B------:R-:W-:-:S11]  /*7880*/  UISETP.NE.AND UP1, UPT, UR4, URZ, UPT ;  /* 0x0000003f0400728c */ /* 0x000fd6000bf25270 */
[----:B------:R-:W-:Y:S01]  /*7890*/  @UP1 ULDC UR4, c[0x0][0x44c] ;  /* 0x0001130000041ab9 */ /* 0x000fe20000000800 */
[----:B------:R-:W-:Y:S01]  /*78a0*/  @UP1 ULDC UR14, c[0x0][0x450] ;  /* 0x00011400000e1ab9 */ /* 0x000fe20000000800 */
[----:B------:R-:W-:-:S04]  /*78b0*/  UIMAD.WIDE.U32 UR4, UR7, UR4, URZ ;  /* 0x00000004070472a5 */ /* 0x000fc8000f8e003f */
[----:B------:R-:W-:-:S04]  /*78c0*/  @UP1 USHF.R.U32.HI UR7, URZ, UR14, UR5 ;  /* 0x0000000e3f071299 */ /* 0x000fc80008011605 */
[----:B------:R-:W-:-:S04]  /*78d0*/  UIADD3 UR15, UR11, UR7, URZ ;  /* 0x000000070b0f7290 */ /* 0x000fc8000fffe03f */
[----:B------:R-:W-:Y:S01]  /*78e0*/  UIADD3 UR11, UR15, -UR6, URZ ;  /* 0x800000060f0b7290 */ /* 0x000fe2000fffe03f */
[----:B------:R-:W-:Y:S11]  /*78f0*/  @P1 BRA `(.L_x_1266) ;  /* 0x00000000004c1947 */ /* 0x000ff60003800000 */
        /* <DEDUP_REMOVED lines=11> */
.L_x_1267:
[----:B------:R-:W-:Y:S02]  /*79b0*/  ULDC UR14, c[0x0][0x9e4] ;  /* 0x00027900000e7ab9 */ /* 0x000fe40000000800 */
[----:B------:R-:W-:-:S11]  /*79c0*/  UISETP.NE.AND UP0, UPT, UR14, 0x1, UPT ;  /* 0x000000010e00788c */ /* 0x000fd6000bf05270 */
[----:B------:R-:W-:Y:S02]  /*79d0*/  @UP0 ULDC.64 UR4, c[0x0][0x9e8] ;  /* 0x00027a0000040ab9 */ /* 0x000fe40000000a00 */
[----:B------:R-:W-:-:S04]  /*79e0*/  UIMAD.WIDE.U32 UR6, UR15, UR4, URZ ;  /* 0x000000040f0672a5 */ /* 0x000fc8000f8e003f */
[----:B------:R-:W-:-:S12]  /*79f0*/  @UP0 USHF.R.U32.HI UR15, URZ, UR5, UR7 ;  /* 0x000000053f0f0299 */ /* 0x000fd80008011607 */
.L_x_1268:
[----:B------:R-:W-:-:S04]  /*7a00*/  UIMAD UR14, UR15, UR14, URZ ;  /* 0x0000000e0f0e72a4 */ /* 0x000fc8000f8e023f */
[----:B------:R-:W-:-:S04]  /*7a10*/  UISETP.LT.AND UP0, UPT, UR11, UR14, UPT ;  /* 0x0000000e0b00728c */ /* 0x000fc8000bf01270 */
[----:B------:R-:W-:-:S12]  /*7a20*/  USEL UR11, UR11, UR14, !UP0 ;  /* 0x0000000e0b0b7287 */ /* 0x000fd8000c000000 */
.L_x_1266:
[----:B------:R-:W-:Y:S01]  /*7a30*/  UIADD3 UR11, UR11, 0x3f, URZ ;  /* 0x0000003f0b0b7890 */ /* 0x000fe2000fffe03f */
[----:B------:R-:W-:-:S03]  /*7a40*/  R2UR UR5, R200 ;  /* 0x00000000c80572ca */ /* 0x000fc600000e0000 */
[----:B------:R-:W-:-:S04]  /*7a50*/  USHF.R.S32.HI UR4, URZ, 0x1f, UR11 ;  /* 0x0000001f3f047899 */ /* 0x000fc8000801140b */
[----:B------:R-:W-:-:S04]  /*7a60*/  ULEA.HI UR4, UR4, UR11, URZ, 0x6 ;  /* 0x0000000b04047291 */ /* 0x000fc8000f8f303f */
[----:B------:R-:W-:-:S04]  /*7a70*/  USHF.R.S32.HI UR4, URZ, 0x6, UR4 ;  /* 0x000000063f047899 */ /* 0x000fc80008011404 */
[----:B------:R-:W-:-:S04]  /*7a80*/  UISETP.LT.AND UP0, UPT, UR5, UR4, UPT ;  /* 0x000000040500728c */ /* 0x000fc8000bf01270 */
[----:B------:R-:W-:-:S06]  /*7a90*/  USEL UR54, UR5, UR4, !UP0 ;  /* 0x0000000405367287 */ /* 0x000fcc000c000000 */
[----:B------:R-:W-:-:S13]  /*7aa0*/  ISETP.GE.AND P1, PT, R225, UR54, PT ;  /* 0x00000036e1007c0c */ /* 0x000fda000bf26270 */
[----:B------:R-:W-:Y:S05]  /*7ab0*/  @!P1 BRA `(.L_x_1269) ;  /* 0x0000001c00489947 */ /* 0x000fea0003800000 */
[----:B------:R-:W-:Y:S01]  /*7ac0*/  IMAD.MOV.U32 R224, RZ, RZ, R3 ;  /* 0x000000ffffe07224 */ /* 0x000fe200078e0003 */
[----:B------:R-:W-:Y:S01]  /*7ad0*/  UMOV UR7, UR38 ;  /* 0x0000002600077c82 */ /* 0x000fe20008000000 */
[----:B------:R-:W-:Y:S01]  /*7ae0*/  IMAD.MOV.U32 R21, RZ, RZ, R4 ;  /* 0x000000ffff157224 */ /* 0x000fe200078e0004 */
[----:B------:R-:W-:Y:S01]  /*7af0*/  UMOV UR4, UR39 ;  /* 0x0000002700047c82 */ /* 0x000fe20008000000 */
[----:B------:R-:W-:-:S05]  /*7b00*/  ULDC UR55, c[0x0][0x988] ;  /* 0x0002620000377ab9 */ /* 0x000fca0000000800 */
.L_x_1280:
[----:B------:R-:W-:-:S04]  /*7b10*/  UISETP.NE.AND UP0, UPT, UR4, 0x1, UPT ;  /* 0x000000010400788c */ /* 0x000fc8000bf05270 */
[----:B------:R-:W-:-:S04]  /*7b20*/  USEL UR38, URZ, 0x1, UP0 ;  /* 0x000000013f267887 */ /* 0x000fc80008000000 */
[----:B------:R-:W-:Y:S01]  /*7b30*/  ULOP3.LUT UR38, UR7, UR38, URZ, 0x3c, !UPT ;  /* 0x0000002607267292 */ /* 0x000fe2000f8e3c3f */
[----:B------:R-:W-:Y:S11]  /*7b40*/  @!P0 BRA `(.L_x_1270) ;  /* 0x0000000000048947 */ /* 0x000ff60003800000 */
[----:B------:R-:W-:Y:S01]  /*7b50*/  BPT.TRAP 0x1 ;  /* 0x000000040000795c */ /* 0x000fe20000300000 */
.L_x_1270:
        /* <DEDUP_REMOVED lines=9> */
.L_x_1271:
[-C--:B------:R-:W-:Y:S01]  /*7bf0*/  FMUL.FTZ R24, R24, R2.reuse ;  /* 0x0000000218187220 */ /* 0x080fe20000410000 */
[----:B------:R-:W-:Y:S01]  /*7c00*/  FMUL.FTZ R25, R25, R2 ;  /* 0x0000000219197220 */ /* 0x000fe20000410000 */
[----:B-1----:R-:W-:Y:S06]  /*7c10*/  @P1 BRA `(.L_x_1272) ;  /* 0x0000000000081947 */ /* 0x002fec0003800000 */
[----:B------:R-:W1:Y:S02]  /*7c20*/  SYNCS.PHASECHK.TRANS64.TRYWAIT P1, [UR6+0x30830], R3 ;  /* 0x03083003ff0075a7 */ /* 0x000e640008020146 */
[----:B-1----:R-:W-:Y:S05]  /*7c30*/  @!P1 BRA `(.L_x_1273) ;  /* 0x0000010800e89947 */ /* 0x002fea0003800000 */
.L_x_1272:
        /* <DEDUP_REMOVED lines=225> */
.L_x_1274:
[----:B------:R-:W-:Y:S01]  /*8a50*/  ULEA UR5, UR4, UR40, 0x3 ;  /* 0x0000002804057291 */ /* 0x000fe2000f8e183f */
[----:B------:R-:W-:-:S05]  /*8a60*/  IMAD.U32 R0, RZ, RZ, UR7 ;  /* 0x00000007ff007e24 */ /* 0x000fca000f8e00ff */
[----:B------:R-:W-:-:S04]  /*8a70*/  SHF.L.U32 R0, R0, 0x1f, RZ ;  /* 0x0000001f00007819 */ /* 0x000fc800000006ff */
[----:B------:R2:W3:Y:S01]  /*8a80*/  SYNCS.PHASECHK.TRANS64.TRYWAIT P1, [UR5+0x30850], R0 ;  /* 0x03085000ff0075a7 */ /* 0x0004e20008020145 */
[----:B------:R-:W-:Y:S05]  /*8a90*/  @!P0 BRA `(.L_x_1275) ;  /* 0x0000000000048947 */ /* 0x000fea0003800000 */
[----:B------:R-:W-:Y:S01]  /*8aa0*/  BPT.TRAP 0x1 ;  /* 0x000000040000795c */ /* 0x000fe20000300000 */
.L_x_1275:
[----:B---3--:R-:W-:Y:S05]  /*8ab0*/  @P1 BRA `(.L_x_1276) ;  /* 0x0000000000081947 */ /* 0x008fea0003800000 */
[----:B------:R-:W3:Y:S02]  /*8ac0*/  SYNCS.PHASECHK.TRANS64.TRYWAIT P1, [UR5+0x30850], R0 ;  /* 0x03085000ff0075a7 */ /* 0x000ee40008020145 */
[----:B---3--:R-:W-:Y:S05]  /*8ad0*/  @!P1 BRA `(.L_x_1277) ;  /* 0x000000fc00589947 */ /* 0x008fea0003800000 */
.L_x_1276:
        /* <DEDUP_REMOVED lines=30> */
.L_x_1278:
[----:B--23--:R-:W-:Y:S01]  /*8cc0*/  FMNMX.FTZ R0, R152, R21, !PT ;  /* 0x0000001598007209 */ /* 0x00cfe20007810000 */
[----:B------:R-:W-:Y:S01]  /*8cd0*/  UMOV UR10, UR55 ;  /* 0x00000037000a7c82 */ /* 0x000fe20008000000 */
[----:B------:R-:W2:Y:S01]  /*8ce0*/  S2UR UR4, SR_CgaCtaId ;  /* 0x00000000000479c3 */ /* 0x000ea20000008800 */
[----:B------:R-:W-:Y:S01]  /*8cf0*/  UIADD3 UR6, UR6, 0x30840, URZ ;  /* 0x0003084006067890 */ /* 0x000fe2000fffe03f */
[----:B------:R-:W-:-:S04]  /*8d00*/  FMNMX.FTZ R0, R153, R0, !PT ;  /* 0x0000000099007209 */ /* 0x000fc80007810000 */
[----:B------:R-:W-:-:S04]  /*8d10*/  FMNMX.FTZ R0, R156, R0, !PT ;  /* 0x000000009c007209 */ /* 0x000fc80007810000 */
[----:B------:R-:W-:-:S04]  /*8d20*/  FMNMX.FTZ R0, R157, R0, !PT ;  /* 0x000000009d007209 */ /* 0x000fc80007810000 */
[----:B------:R-:W-:-:S04]  /*8d30*/  FMNMX.FTZ R0, R160, R0, !PT ;  /* 0x00000000a0007209 */ /* 0x000fc80007810000 */
[----:B------:R-:W-:-:S04]  /*8d40*/  FMNMX.FTZ R0, R161, R0, !PT ;  /* 0x00000000a1007209 */ /* 0x000fc80007810000 */
[----:B------:R-:W-:Y:S01]  /*8d50*/  FMNMX.FTZ R0, R164, R0, !PT ;  /* 0x00000000a4007209 */ /* 0x000fe20007810000 */
[----:B--2---:R-:W-:-:S03]  /*8d60*/  UPRMT UR6, UR4, 0x654, UR6 ;  /* 0x0000065404067896 */ /* 0x004fc60008000006 */
[----:B------:R-:W-:-:S04]  /*8d70*/  FMNMX.FTZ R0, R165, R0, !PT ;  /* 0x00000000a5007209 */ /* 0x000fc80007810000 */
[----:B------:R-:W-:Y:S02]  /*8d80*/  FMNMX.FTZ R0, R168, R0, !PT ;  /* 0x00000000a8007209 */ /* 0x000fe40007810000 */
[----:B------:R-:W-:Y:S02]  /*8d90*/  SYNCS.ARRIVE.TRANS64.RED.A1T0 RZ, [UR6], RZ ;  /* 0x000000ffffff79a7 */ /* 0x000fe40008100406 */
        /* <DEDUP_REMOVED lines=27> */
[----:B------:R-:W1:Y:S02]  /*8f50*/  SHFL.BFLY PT, R2, R0, 0x2, 0x1f ;  /* 0x0c401f0000027f89 */ /* 0x000e6400000e0000 */
[----:B-1----:R-:W-:-:S05]  /*8f60*/  FMNMX.FTZ R2, R0, R2, !PT ;  /* 0x0000000200027209 */ /* 0x002fca0007810000 */
[----:B0-----:R-:W0:Y:S02]  /*8f70*/  SHFL.BFLY PT, R3, R2, 0x1, 0x1f ;  /* 0x0c201f0002037f89 */ /* 0x001e2400000e0000 */
[----:B0-----:R-:W-:Y:S01]  /*8f80*/  FMNMX.FTZ R3, R2, R3, !PT ;  /* 0x0000000302037209 */ /* 0x001fe20007810000 */
[C---:B------:R-:W-:Y:S01]  /*8f90*/  FADD.FTZ R2, -R4.reuse, R21 ;  /* 0x0000001504027221 */ /* 0x040fe20000010100 */
[----:B------:R-:W-:-:S03]  /*8fa0*/  FMUL.FTZ R21, R4, UR10 ;  /* 0x0000000a04157c20 */ /* 0x000fc60008410000 */
[----:B------:R-:W-:Y:S01]  /*8fb0*/  FADD.FTZ R0, -R3, R224 ;  /* 0x000000e003007221 */ /* 0x000fe20000010100 */
        /* <DEDUP_REMOVED lines=16> */
[----:B------:R-:W-:Y:S01]  /*90c0*/  FMUL.FTZ R181, R3, UR10 ;  /* 0x0000000a03b57c20 */ /* 0x000fe20008410000 */
[----:B------:R-:W-:Y:S01]  /*90d0*/  FMUL.FTZ R2, R2, UR10 ;  /* 0x0000000a02027c20 */ /* 0x000fe20008410000 */
        /* <DEDUP_REMOVED lines=19> */
[----:B------:R-:W-:-:S06]  /*9210*/  FFMA.FTZ R187, R183, UR10, -R181 ;  /* 0x0000000ab7bb7c23 */ /* 0x000fcc00080108b5 */
[----:B------:R-:W1:Y:S01]  /*9220*/  MUFU.EX2 R154, R154 ;  /* 0x0000009a009a7308 */ /* 0x000e620000000800 */
[----:B0-----:R-:W-:-:S07]  /*9230*/  FFMA.FTZ R20, R2, R20, R152 ;  /* 0x0000001402147223 */ /* 0x001fce0000010098 */
[----:B------:R-:W0:Y:S08]  /*9240*/  MUFU.EX2 R153, R153 ;  /* 0x0000009900997308 */ /* 0x000e300000000800 */
[----:B------:R-:W2:Y:S01]  /*9250*/  MUFU.EX2 R155, R155 ;  /* 0x0000009b009b7308 */ /* 0x000ea20000000800 */
[----:B-1----:R-:W-:-:S07]  /*9260*/  FFMA.FTZ R5, R0, R5, R154 ;  /* 0x0000000500057223 */ /* 0x002fce000001009a */
        /* <DEDUP_REMOVED lines=60> */
.L_x_1279:
        /* <DEDUP_REMOVED lines=27> */
.L_x_1269:
[----:B------:R-:W-:-:S13]  /*97e0*/  R2UR UR4, R200 ;  /* 0x00000000c80472ca */ /* 0x000fda00000e0000 */
[----:B------:R-:W-:-:S13]  /*97f0*/  ISETP.GE.AND P1, PT, R225, UR4, PT ;  /* 0x00000004e1007c0c */ /* 0x000fda000bf26270 */
[----:B------:R-:W-:Y:S05]  /*9800*/  @!P1 BRA `(.L_x_1281) ;  /* 0x0000002800b89947 */ /* 0x000fea0003800000 */
[----:B------:R-:W-:Y:S01]  /*9810*/  IMAD.MOV.U32 R21, RZ, RZ, R3 ;  /* 0x000000ffff157224 */ /* 0x000fe200078e0003 */
[----:B------:R-:W-:Y:S01]  /*9820*/  UMOV UR6, UR38 ;  /* 0x0000002600067c82 */ /* 0x000fe20008000000 */
[----:B------:R-:W-:Y:S01]  /*9830*/  IMAD.MOV.U32 R224, RZ, RZ, R4 ;  /* 0x000000ffffe07224 */ /* 0x000fe200078e0004 */
[----:B------:R-:W-:Y:S01]  /*9840*/  UMOV UR4, UR39 ;  /* 0x0000002700047c82 */ /* 0x000fe20008000000 */
[----:B------:R-:W-:Y:S01]  /*9850*/  ULDC UR54, c[0x0][0x9e4] ;  /* 0x0002790000367ab9 */ /* 0x000fe20000000800 */
[----:B------:R-:W-:-:S05]  /*9860*/  ULDC UR55, c[0x0][0x9dc] ;  /* 0x0002770000377ab9 */ /* 0x000fca0000000800 */
.L_x_1300:
[----:B------:R-:W-:-:S04]  /*9870*/  UIADD3 UR7, UR4, 0x1, URZ ;  /* 0x0000000104077890 */ /* 0x000fc8000fffe03f */
[----:B------:R-:W-:-:S04]  /*9880*/  UISETP.NE.AND UP0, UPT, UR7, 0x2, UPT ;  /* 0x000000020700788c */ /* 0x000fc8000bf05270 */
[----:B------:R-:W-:Y:S02]  /*9890*/  USEL UR7, UR7, URZ, UP0 ;  /* 0x0000003f07077287 */ /* 0x000fe40008000000 */
[----:B------:R-:W-:-:S04]  /*98a0*/  USEL UR38, URZ, 0x1, UP0 ;  /* 0x000000013f267887 */ /* 0x000fc80008000000 */
[----:B------:R-:W-:Y:S01]  /*98b0*/  ULOP3.LUT UR38, UR6, UR38, URZ, 0x3c, !UPT ;  /* 0x0000002606267292 */ /* 0x000fe2000f8e3c3f */
[----:B------:R-:W-:Y:S01]  /*98c0*/  UMOV UR39, UR7 ;  /* 0x0000000700277c82 */ /* 0x000fe20008000000 */
[----:B------:R-:W-:Y:S10]  /*98d0*/  @!P0 BRA `(.L_x_1282) ;  /* 0x0000000000048947 */ /* 0x000ff40003800000 */
[----:B------:R-:W-:Y:S01]  /*98e0*/  BPT.TRAP 0x1 ;  /* 0x000000040000795c */ /* 0x000fe20000300000 */
.L_x_1282:
[----:B------:R-:W-:Y:S01]  /*98f0*/  ULEA UR5, UR39, UR40, 0x3 ;  /* 0x0000002827057291 */ /* 0x000fe2000f8e183f */
[----:B------:R-:W-:-:S05]  /*9900*/  IMAD.U32 R3, RZ, RZ, UR38 ;  /* 0x00000026ff037e24 */ /* 0x000fca000f8e00ff */
[----:B------:R-:W-:-:S04]  /*9910*/  SHF.L.U32 R3, R3, 0x1f, RZ ;  /* 0x0000001f03037819 */ /* 0x000fc800000006ff */
[----:B------:R0:W1:Y:S01]  /*9920*/  SYNCS.PHASECHK.TRANS64.TRYWAIT P1, [UR5+0x30830], R3 ;  /* 0x03083003ff0075a7 */ /* 0x0000620008020145 */
[----:B------:R-:W-:Y:S05]  /*9930*/  @!P0 BRA `(.L_x_1283) ;  /* 0x0000000000048947 */ /* 0x000fea0003800000 */
[----:B------:R-:W-:Y:S01]  /*9940*/  BPT.TRAP 0x1 ;  /* 0x000000040000795c */ /* 0x000fe20000300000 */
.L_x_1283:
[-C--:B------:R-:W-:Y:S01]  /*9950*/  FMUL.FTZ R24, R24, R2.reuse ;  /* 0x0000000218187220 */ /* 0x080fe20000410000 */
[----:B------:R-:W-:Y:S01]  /*9960*/  FMUL.FTZ R25, R25, R2 ;  /* 0x0000000219197220 */ /* 0x000fe20000410000 */
[----:B-1----:R-:W-:Y:S06]  /*9970*/  @P1 BRA `(.L_x_1284) ;  /* 0x0000000000081947 */ /* 0x002fec0003800000 */
[----:B------:R-:W1:Y:S02]  /*9980*/  SYNCS.PHASECHK.TRANS64.TRYWAIT P1, [UR5+0x30830], R3 ;  /* 0x03083003ff0075a7 */ /* 0x000e640008020145 */
[----:B-1----:R-:W-:Y:S05]  /*9990*/  @!P1 BRA `(.L_x_1285) ;  /* 0x000000ec00c09947 */ /* 0x002fea0003800000 */
.L_x_1284:
        /* <DEDUP_REMOVED lines=225> */
.L_x_1286:
[----:B------:R-:W-:Y:S01]  /*a7b0*/  ULEA UR5, UR4, UR40, 0x3 ;  /* 0x0000002804057291 */ /* 0x000fe2000f8e183f */
[----:B------:R-:W-:-:S05]  /*a7c0*/  IMAD.U32 R0, RZ, RZ, UR6 ;  /* 0x00000006ff007e24 */ /* 0x000fca000f8e00ff */
[----:B------:R-:W-:-:S04]  /*a7d0*/  SHF.L.U32 R0, R0, 0x1f, RZ ;  /* 0x0000001f00007819 */ /* 0x000fc800000006ff */
[----:B------:R2:W3:Y:S01]  /*a7e0*/  SYNCS.PHASECHK.TRANS64.TRYWAIT P1, [UR5+0x30850], R0 ;  /* 0x03085000ff0075a7 */ /* 0x0004e20008020145 */
[----:B------:R-:W-:Y:S05]  /*a7f0*/  @!P0 BRA `(.L_x_1287) ;  /* 0x0000000000048947 */ /* 0x000fea0003800000 */
[----:B------:R-:W-:Y:S01]  /*a800*/  BPT.TRAP 0x1 ;  /* 0x000000040000795c */ /* 0x000fe20000300000 */
.L_x_1287:
[----:B---3--:R-:W-:Y:S05]  /*a810*/  @P1 BRA `(.L_x_1288) ;  /* 0x0000000000081947 */ /* 0x008fea0003800000 */
[----:B------:R-:W3:Y:S02]  /*a820*/  SYNCS.PHASECHK.TRANS64.TRYWAIT P1, [UR5+0x30850], R0 ;  /* 0x03085000ff0075a7 */ /* 0x000ee40008020145 */
[----:B---3--:R-:W-:Y:S05]  /*a830*/  @!P1 BRA `(.L_x_1289) ;  /* 0x000000e000309947 */ /* 0x008fea0003800000 */
.L_x_1288:
        /* <DEDUP_REMOVED lines=30> */
.L_x_1290:
[----:B------:R-:W-:Y:S01]  /*aa20*/  R2UR UR4, R22 ;  /* 0x00000000160472ca */ /* 0x000fe200000e0000 */
[----:B------:R-:W4:Y:S01]  /*aa30*/  S2UR UR6, SR_CgaCtaId ;  /* 0x00000000000679c3 */ /* 0x000f220000008800 */
[----:B------:R-:W-:Y:S01]  /*aa40*/  VIADD R187, R23, UR60 ;  /* 0x0000003c17bb7c36 */ /* 0x000fe20008000000 */
[----:B------:R-:W-:Y:S01]  /*aa50*/  UISETP.NE.AND UP0, UPT, UR43, URZ, UPT ;  /* 0x0000003f2b00728c */ /* 0x000fe2000bf05270 */
[----:B------:R-:W-:-:S09]  /*aa60*/  IMAD.U32 R185, RZ, RZ, UR41 ;  /* 0x00000029ffb97e24 */ /* 0x000fd2000f8e00ff */
[----:B------:R-:W-:-:S06]  /*aa70*/  UISETP.NE.AND UP1, UPT, UR4, URZ, UPT ;  /* 0x0000003f0400728c */ /* 0x000fcc000bf25270 */
[----:B------:R-:W-:Y:S02]  /*aa80*/  PLOP3.LUT P1, PT, PT, PT, UP1, 0x80, 0x0 ;  /* 0x000000000000781c */ /* 0x000fe40003f2f018 */
[----:B------:R-:W-:-:S03]  /*aa90*/  PLOP3.LUT P2, PT, PT, PT, UP1, 0x80, 0x0 ;  /* 0x000000000000781c */ /* 0x000fc60003f4f018 */
[----:B------:R-:W-:-:S08]  /*aaa0*/  @UP1 ULDC UR4, c[0x0][0x44c] ;  /* 0x0001130000041ab9 */ /* 0x000fd00000000800 */
[----:B--23--:R-:W-:Y:S01]  /*aab0*/  @P1 IMAD.HI.U32 R0, R187, UR4, RZ ;  /* 0x00000004bb001c27 */ /* 0x00cfe2000f8e00ff */
[----:B------:R-:W-:Y:S01]  /*aac0*/  @UP1 ULDC UR4, c[0x0][0x450] ;  /* 0x0001140000041ab9 */ /* 0x000fe20000000800 */
[----:B------:R-:W-:-:S03]  /*aad0*/  PLOP3.LUT P1, PT, PT, PT, UP0, 0x40, 0x0 ;  /* 0x000000000000781c */ /* 0x000fc60003f2e808 */
[----:B------:R-:W-:Y:S01]  /*aae0*/  @P2 SHF.R.U32.HI R187, RZ, UR4, R0 ;  /* 0x00000004ffbb2c19 */ /* 0x000fe20008011600 */
[----:B------:R-:W-:Y:S01]  /*aaf0*/  ULEA UR4, UR7, UR40, 0x3 ;  /* 0x0000002807047291 */ /* 0x000fe2000f8e183f */
[----:B------:R-:W-:-:S03]  /*ab00*/  IMAD.SHL.U32 R0, R225, 0x40, RZ ;  /* 0x00000040e1007824 */ /* 0x000fc600078e00ff */
[----:B------:R-:W-:Y:S01]  /*ab10*/  UIADD3 UR4, UR4, 0x30840, URZ ;  /* 0x0003084004047890 */ /* 0x000fe2000fffe03f */
[----:B------:R-:W2:Y:S01]  /*ab20*/  SHFL.IDX PT, R188, R187, RZ, 0x1c1f ;  /* 0x001c1fffbbbc7589 */ /* 0x000ea200000e0000 */
[----:B------:R-:W-:Y:S02]  /*ab30*/  IADD3 R2, -R17, 0x1, -R0 ;  /* 0x0000000111027810 */ /* 0x000fe40007ffe900 */
[----:B----4-:R-:W-:Y:S02]  /*ab40*/  UPRMT UR4, UR6, 0x654, UR4 ;  /* 0x0000065406047896 */ /* 0x010fe40008000004 */
[----:B------:R-:W-:Y:S01]  /*ab50*/  IADD3 R185, -R185, UR42, R2 ;  /* 0x0000002ab9b97c10 */ /* 0x000fe2000fffe102 */
[----:B------:R-:W-:-:S04]  /*ab60*/  ULDC UR6, c[0x0][0x9e0] ;  /* 0x0002780000067ab9 */ /* 0x000fc80000000800 */
[----:B------:R-:W-:Y:S02]  /*ab70*/  VIADD R186, R185, UR6 ;  /* 0x00000006b9ba7c36 */ /* 0x000fe40008000000 */
[----:B------:R-:W-:Y:S01]  /*ab80*/  SYNCS.ARRIVE.TRANS64.RED.A1T0 RZ, [UR4], RZ ;  /* 0x000000ffffff79a7 */ /* 0x000fe20008100404 */
[----:B------:R-:W-:-:S06]  /*ab90*/  ULOP3.LUT UR4, URZ, UR55, URZ, 0x33, !UPT ;  /* 0x000000373f047292 */ /* 0x000fcc000f8e333f */
        /* <DEDUP_REMOVED lines=17> */
.L_x_1293:
[----:B------:R-:W-:-:S05]  /*acb0*/  IMAD.U32 R189, RZ, RZ, UR54 ;  /* 0x00000036ffbd7e24 */ /* 0x000fca000f8e00ff */
[----:B------:R-:W-:-:S13]  /*acc0*/  ISETP.NE.AND P1, PT, R189, 0x1, PT ;  /* 0x00000001bd00780c */ /* 0x000fda0003f25270 */
[----:B0-----:R-:W0:Y:S02]  /*acd0*/  @P1 LDC.64 R2, c[0x0][0x9e8] ;  /* 0x00027a00ff021b82 */ /* 0x001e240000000a00 */
[----:B0-----:R-:W-:-:S05]  /*ace0*/  @P1 IMAD.HI.U32 R2, R188, R2, RZ ;  /* 0x00000002bc021227 */ /* 0x001fca00078e00ff */
[----:B------:R-:W-:-:S07]  /*acf0*/  @P1 SHF.R.U32.HI R188, RZ, R3, R2 ;  /* 0x00000003ffbc1219 */ /* 0x000fce0000011602 */
.L_x_1294:
[----:B------:R-:W-:Y:S05]  /*ad00*/  BSYNC B0 ;  /* 0x0000000000007941 */ /* 0x000fea0003800000 */
.L_x_1292:
[----:B------:R-:W-:-:S04]  /*ad10*/  IMAD R188, R188, R189, -R0 ;  /* 0x000000bdbcbc7224 */ /* 0x000fc800078e0a00 */
[----:B------:R-:W-:-:S05]  /*ad20*/  IMAD.IADD R188, R188, 0x1, -R17 ;  /* 0x00000001bcbc7824 */ /* 0x000fca00078e0a11 */
[----:B------:R-:W-:Y:S02]  /*ad30*/  VIMNMX R4, R4, R188, !PT ;  /* 0x000000bc04047248 */ /* 0x000fe40007fe0100 */
[----:B------:R-:W-:-:S07]  /*ad40*/  VIADDMNMX R184, R188, R189, R184, PT ;  /* 0x000000bdbcb87246 */ /* 0x000fce00038001b8 */
.L_x_1291:
        /* <DEDUP_REMOVED lines=68> */
.L_x_1297:
[----:B------:R-:W-:-:S05]  /*b190*/  IMAD.U32 R184, RZ, RZ, UR54 ;  /* 0x00000036ffb87e24 */ /* 0x000fca000f8e00ff */
[----:B------:R-:W-:-:S13]  /*b1a0*/  ISETP.NE.AND P2, PT, R184, 0x1, PT ;  /* 0x00000001b800780c */ /* 0x000fda0003f45270 */
[----:B0-----:R-:W0:Y:S02]  /*b1b0*/  @P2 LDC.64 R2, c[0x0][0x9e8] ;  /* 0x00027a00ff022b82 */ /* 0x001e240000000a00 */
[----:B0-----:R-:W-:-:S05]  /*b1c0*/  @P2 IMAD.HI.U32 R2, R4, R2, RZ ;  /* 0x0000000204022227 */ /* 0x001fca00078e00ff */
[----:B------:R-:W-:-:S07]  /*b1d0*/  @P2 SHF.R.U32.HI R4, RZ, R3, R2 ;  /* 0x00000003ff042219 */ /* 0x000fce0000011602 */
.L_x_1298:
[----:B------:R-:W-:Y:S05]  /*b1e0*/  BSYNC B0 ;  /* 0x0000000000007941 */ /* 0x000fea0003800000 */
.L_x_1296:
[----:B------:R-:W-:-:S04]  /*b1f0*/  IMAD R0, R4, R184, -R0 ;  /* 0x000000b804007224 */ /* 0x000fc800078e0a00 */
[----:B------:R-:W-:-:S05]  /*b200*/  IMAD.IADD R0, R0, 0x1, -R17 ;  /* 0x0000000100007824 */ /* 0x000fca00078e0a11 */
[----:B------:R-:W-:Y:S02]  /*b210*/  VIMNMX R185, R185, R0, !PT ;  /* 0x00000000b9b97248 */ /* 0x000fe40007fe0100 */
[----:B------:R-:W-:-:S07]  /*b220*/  VIADDMNMX R186, R0, R184, R186, PT ;  /* 0x000000b800ba7246 */ /* 0x000fce00038001ba */
.L_x_1295:
        /* <DEDUP_REMOVED lines=142> */
[----:B------:R-:W-:Y:S01]  /*bb10*/  MUFU.EX2 R152, R152 ;  /* 0x0000009800987308 */ /* 0x000fe20000000800 */
[----:B------:R-:W-:-:S02]  /*bb20*/  LOP3.LUT P0, RZ, R16, 0x800, RZ, 0xc0, !PT ;  /* 0x0000080010ff7812 */ /* 0x000fc4000780c0ff */
[----:B------:R-:W-:-:S04]  /*bb30*/  FMNMX.FTZ R3, R182, R3, !PT ;  /* 0x00000003b6037209 */ /* 0x000fc80007810000 */
[----:B------:R-:W-:Y:S01]  /*bb40*/  FMNMX.FTZ R3, R183, R3, !PT ;  /* 0x00000003b7037209 */ /* 0x000fe20007810000 */
[----:B------:R0:W-:Y:S04]  /*bb50*/  MUFU.EX2 R186, R2 ;  /* 0x0000000200ba7308 */ /* 0x0001e80000000800 */
[----:B------:R-:W1:Y:S04]  /*bb60*/  SHFL.BFLY PT, R181, R3, 0x2, 0x1f ;  /* 0x0c401f0003b57f89 */ /* 0x000e6800000e0000 */
[----:B------:R-:W-:Y:S08]  /*bb70*/  MUFU.EX2 R153, R153 ;  /* 0x0000009900997308 */ /* 0x000ff00000000800 */
[----:B------:R-:W-:Y:S08]  /*bb80*/  MUFU.EX2 R156, R156 ;  /* 0x0000009c009c7308 */ /* 0x000ff00000000800 */
[----:B------:R-:W-:Y:S01]  /*bb90*/  MUFU.EX2 R157, R157 ;  /* 0x0000009d009d7308 */ /* 0x000fe20000000800 */
[----:B-1----:R-:W-:-:S07]  /*bba0*/  FMNMX.FTZ R3, R3, R181, !PT ;  /* 0x000000b503037209 */ /* 0x002fce0007810000 */
[----:B------:R-:W-:Y:S01]  /*bbb0*/  MUFU.EX2 R160, R160 ;  /* 0x000000a000a07308 */ /* 0x000fe20000000800 */
[----:B------:R-:W1:Y:S07]  /*bbc0*/  SHFL.BFLY PT, R181, R3, 0x1, 0x1f ;  /* 0x0c201f0003b57f89 */ /* 0x000e6e00000e0000 */
[----:B------:R-:W-:Y:S08]  /*bbd0*/  MUFU.EX2 R161, R161 ;  /* 0x000000a100a17308 */ /* 0x000ff00000000800 */
[----:B------:R-:W-:Y:S08]  /*bbe0*/  MUFU.EX2 R164, R164 ;  /* 0x000000a400a47308 */ /* 0x000ff00000000800 */
[----:B------:R-:W-:Y:S01]  /*bbf0*/  MUFU.EX2 R165, R165 ;  /* 0x000000a500a57308 */ /* 0x000fe20000000800 */
[----:B-1----:R-:W-:-:S04]  /*bc00*/  FMNMX.FTZ R3, R3, R181, !PT ;  /* 0x000000b503037209 */ /* 0x002fc80007810000 */
[C---:B------:R-:W-:Y:S01]  /*bc10*/  FSETP.NEU.FTZ.AND P1, PT, R3.reuse, -INF , PT ;  /* 0xff8000000300780b */ /* 0x040fe20003f3d000 */
[C---:B0-----:R-:W-:Y:S02]  /*bc20*/  FMUL.FTZ R2, R3.reuse, UR10 ;  /* 0x0000000a03027c20 */ /* 0x041fe40008410000 */
[----:B------:R-:W-:Y:S01]  /*bc30*/  MUFU.EX2 R168, R168 ;  /* 0x000000a800a87308 */ /* 0x000fe20000000800 */
[----:B------:R-:W-:-:S05]  /*bc40*/  FSEL R181, R3, RZ, P1 ;  /* 0x000000ff03b57208 */ /* 0x000fca0000800000 */
[----:B------:R-:W-:Y:S01]  /*bc50*/  FADD.FTZ R21, -R181, R21 ;  /* 0x00000015b5157221 */ /* 0x000fe20000010100 */
[----:B------:R-:W-:Y:S01]  /*bc60*/  FMUL.FTZ R181, R0, UR10 ;  /* 0x0000000a00b57c20 */ /* 0x000fe20008410000 */
[----:B------:R-:W-:Y:S01]  /*bc70*/  FSEL R0, R2, RZ, P1 ;  /* 0x000000ff02007208 */ /* 0x000fe20000800000 */
[----:B------:R-:W-:Y:S01]  /*bc80*/  MUFU.EX2 R169, R169 ;  /* 0x000000a900a97308 */ /* 0x000fe20000000800 */
[----:B------:R-:W-:-:S03]  /*bc90*/  FMUL.FTZ R21, R21, UR10 ;  /* 0x0000000a15157c20 */ /* 0x000fc60008410000 */
        /* <DEDUP_REMOVED lines=18> */
[----:B0-----:R-:W-:-:S07]  /*bdc0*/  FFMA.FTZ R20, R2, R20, R152 ;  /* 0x0000001402147223 */ /* 0x001fce0000010098 */
[----:B------:R-:W0:Y:S01]  /*bdd0*/  MUFU.EX2 R0, R21 ;  /* 0x0000001500007308 */ /* 0x000e220000000800 */
[----:B------:R-:W-:-:S07]  /*bde0*/  FADD.FTZ R20, R153, R20 ;  /* 0x0000001499147221 */ /* 0x000fce0000010000 */
        /* <DEDUP_REMOVED lines=47> */
[----:B-1----:R-:W-:-:S03]  /*c0e0*/  FADD.FTZ R21, R182, R20 ;  /* 0x00000014b6157221 */ /* 0x002fc60000010000 */
[----:B------:R-:W-:Y:S01]  /*c0f0*/  FADD.FTZ R20, R186, R5 ;  /* 0x00000005ba147221 */ /* 0x000fe20000010000 */
[----:B--2---:R-:W-:Y:S01]  /*c100*/  FADD.FTZ R5, R183, R21 ;  /* 0x00000015b7057221 */ /* 0x004fe20000010000 */
[----:B------:R-:W-:Y:S06]  /*c110*/  @!P0 BRA `(.L_x_1299) ;  /* 0x0000000000048947 */ /* 0x000fec0003800000 */
[----:B------:R-:W-:Y:S01]  /*c120*/  BPT.TRAP 0x1 ;  /* 0x000000040000795c */ /* 0x000fe20000300000 */
.L_x_1299:
[----:B------:R-:W0:Y:S01]  /*c130*/  S2UR UR6, SR_CgaCtaId ;  /* 0x00000000000679c3 */ /* 0x000e220000008800 */
[----:B------:R-:W-:Y:S01]  /*c140*/  R2UR UR4, R200 ;  /* 0x00000000c80472ca */ /* 0x000fe200000e0000 */
[----:B------:R-:W-:Y:S01]  /*c150*/  UIADD3 UR5, UR5, 0x30860, URZ ;  /* 0x0003086005057890 */ /* 0x000fe2000fffe03f */
[----:B------:R-:W-:Y:S01]  /*c160*/  F2FP.F16.F32.PACK_AB R196, R153, R152 ;  /* 0x0000009899c4723e */ /* 0x000fe200000000ff */
[----:B------:R-:W-:Y:S01]  /*c170*/  IMAD.MOV.U32 R21, RZ, RZ, R3 ;  /* 0x000000ffff157224 */ /* 0x000fe200078e0003 */
[----:B------:R-:W-:Y:S01]  /*c180*/  F2FP.F16.F32.PACK_AB R197, R155, R154 ;  /* 0x0000009a9bc5723e */ /* 0x000fe200000000ff */
[----:B------:R-:W-:Y:S01]  /*c190*/  IMAD.MOV.U32 R224, RZ, RZ, R4 ;  /* 0x000000ffffe07224 */ /* 0x000fe200078e0004 */
[----:B------:R-:W-:Y:S02]  /*c1a0*/  F2FP.F16.F32.PACK_AB R198, R157, R156 ;  /* 0x0000009c9dc6723e */ /* 0x000fe400000000ff */
[----:B------:R-:W-:Y:S02]  /*c1b0*/  F2FP.F16.F32.PACK_AB R199, R159, R158 ;  /* 0x0000009e9fc7723e */ /* 0x000fe400000000ff */
[----:B------:R-:W-:-:S02]  /*c1c0*/  F2FP.F16.F32.PACK_AB R192, R161, R160 ;  /* 0x000000a0a1c0723e */ /* 0x000fc400000000ff */
[----:B------:R-:W-:Y:S02]  /*c1d0*/  F2FP.F16.F32.PACK_AB R193, R163, R162 ;  /* 0x000000a2a3c1723e */ /* 0x000fe400000000ff */
[----:B------:R-:W-:Y:S01]  /*c1e0*/  ISETP.GT.AND P1, PT, R225, UR4, PT ;  /* 0x00000004e1007c0c */ /* 0x000fe2000bf24270 */
[----:B------:R-:W-:Y:S01]  /*c1f0*/  UMOV UR4, UR39 ;  /* 0x0000002700047c82 */ /* 0x000fe20008000000 */
[----:B------:R-:W-:Y:S01]  /*c200*/  F2FP.F16.F32.PACK_AB R194, R165, R164 ;  /* 0x000000a4a5c2723e */ /* 0x000fe200000000ff */
[----:B------:R-:W-:Y:S01]  /*c210*/  VIADD R225, R225, 0xffffffff ;  /* 0xffffffffe1e17836 */ /* 0x000fe20000000000 */
        /* <DEDUP_REMOVED lines=13> */
.L_x_1281:
        /* <DEDUP_REMOVED lines=131> */
.L_x_1301:
[----:B------:R-:W-:Y:S01]  /*cb20*/  ULEA UR5, UR39, UR40, 0x3 ;  /* 0x0000002827057291 */ /* 0x000fe2000f8e183f */
[----:B------:R-:W-:-:S05]  /*cb30*/  IMAD.U32 R0, RZ, RZ, UR38 ;  /* 0x00000026ff007e24 */ /* 0x000fca000f8e00ff */
[----:B------:R-:W-:-:S04]  /*cb40*/  SHF.L.U32 R0, R0, 0x1f, RZ ;  /* 0x0000001f00007819 */ /* 0x000fc800000006ff */
[----:B------:R0:W1:Y:S01]  /*cb50*/  SYNCS.PHASECHK.TRANS64.TRYWAIT P1, [UR5+0x30850], R0 ;  /* 0x03085000ff0075a7 */ /* 0x0000620008020145 */
[----:B------:R-:W-:Y:S05]  /*cb60*/  @!P0 BRA `(.L_x_1302) ;  /* 0x0000000000048947 */ /* 0x000fea0003800000 */
[----:B------:R-:W-:Y:S01]  /*cb70*/  BPT.TRAP 0x1 ;  /* 0x000000040000795c */ /* 0x000fe20000300000 */
.L_x_1302:
[----:B-1----:R-:W-:Y:S05]  /*cb80*/  @P1 BRA `(.L_x_1303) ;  /* 0x0000000000081947 */ /* 0x002fea0003800000 */
[----:B------:R-:W1:Y:S02]  /*cb90*/  SYNCS.PHASECHK.TRANS64.TRYWAIT P1, [UR5+0x30850], R0 ;  /* 0x03085000ff0075a7 */ /* 0x000e640008020145 */
[----:B-1----:R-:W-:Y:S05]  /*cba0*/  @!P1 BRA `(.L_x_1304) ;  /* 0x000000bc006c9947 */ /* 0x002fea0003800000 */
.L_x_1303:
[----:B------:R-:W-:Y:S01]  /*cbb0*/  UIADD3 UR40, UR40, 0x400, URZ ;  /* 0x0000040028287890 */ /* 0x000fe2000fffe03f */
[----:B------:R-:W-:Y:S01]  /*cbc0*/  WARPGROUP.ARRIVE ;  /* 0x00000000000079c5 */ /* 0x000fe20000000000 */
[----:B------:R-:W-:Y:S01]  /*cbd0*/  UMOV UR7, 0x40000040 ;  /* 0x4000004000077882 */ /* 0x000fe20000000000 */
[----:B-1----:R-:W1:Y:S01]  /*cbe0*/  SHFL.BFLY PT, R7, R20, 0x2, 0x1f ;  /* 0x0c401f0014077f89 */ /* 0x002e6200000e0000 */
[----:B------:R-:W-:Y:S01]  /*cbf0*/  USHF.R.U32.HI UR40, URZ, 0x4, UR40 ;  /* 0x000000043f287899 */ /* 0x000fe20008011628 */
[----:B------:R-:W-:Y:S02]  /*cc00*/  IMAD.MOV.U32 R6, RZ, RZ, RZ ;  /* 0x000000ffff067224 */ /* 0x000fe400078e00ff */
[----:B0-----:R-:W0:Y:S01]  /*cc10*/  SHFL.BFLY PT, R0, R5, 0x2, 0x1f ;  /* 0x0c401f0005007f89 */ /* 0x001e2200000e0000 */
[----:B------:R-:W-:Y:S01]  /*cc20*/  ULOP3.LUT UR40, UR40, 0x3fff, URZ, 0xc0, !UPT ;  /* 0x00003fff28287892 */ /* 0x000fe2000f8ec03f */
[----:B------:R-:W-:-:S03]  /*cc30*/  IMAD.U32 R13, RZ, RZ, UR10 ;  /* 0x0000000aff0d7e24 */ /* 0x000fc6000f8e00ff */
[----:B------:R-:W-:-:S04]  /*cc40*/  ULOP3.LUT UR4, UR40, 0x2000000, URZ, 0xfc, !UPT ;  /* 0x0200000028047892 */ /* 0x000fc8000f8efc3f */
[----:B------:R-:W-:-:S07]  /*cc50*/  ULEA UR4, UR39, UR4, 0xb ;  /* 0x0000000427047291 */ /* 0x000fce000f8e583f */
[----:B------:R-:W-:Y:S02]  /*cc60*/  UMOV UR6, UR4 ;  /* 0x0000000400067c82 */ /* 0x000fe40008000000 */
[----:B------:R-:W-:Y:S01]  /*cc70*/  HGMMA.64x256x16.F32 R24, R196, gdesc[UR4].tnspB, R24, gsb0 ;  /* 0x43e00004c4187df0 */ /* 0x000fe20008000818 */
[----:B------:R-:W-:Y:S01]  /*cc80*/  UIADD3 UR6, UR4, 0x80, URZ ;  /* 0x0000008004067890 */ /* 0x000fe2000fffe03f */
[----:B-1----:R-:W-:Y:S01]  /*cc90*/  FADD.FTZ R7, R7, R20 ;  /* 0x0000001407077221 */ /* 0x002fe20000010000 */
[----:B------:R-:W-:Y:S01]  /*cca0*/  UMOV UR7, 0x40000040 ;  /* 0x4000004000077882 */ /* 0x000fe20000000000 */
[----:B0-----:R-:W-:Y:S01]  /*ccb0*/  FADD.FTZ R2, R0, R5 ;  /* 0x0000000500027221 */ /* 0x001fe20000010000 */
[----:B------:R-:W-:Y:S02]  /*ccc0*/  IMAD.MOV.U32 R5, RZ, RZ, RZ ;  /* 0x000000ffff057224 */ /* 0x000fe400078e00ff */
[----:B------:R-:W0:Y:S04]  /*ccd0*/  SHFL.BFLY PT, R0, R7, 0x1, 0x1f ;  /* 0x0c201f0007007f89 */ /* 0x000e2800000e0000 */
[----:B------:R-:W1:Y:S01]  /*cce0*/  SHFL.BFLY PT, R9, R2, 0x1, 0x1f ;  /* 0x0c201f0002097f89 */ /* 0x000e6200000e0000 */
[----:B0-----:R-:W-:Y:S01]  /*ccf0*/  FADD.FTZ R11, R7, R0 ;  /* 0x00000000070b7221 */ /* 0x001fe20000010000 */
[----:B------:R-:W-:-:S02]  /*cd00*/  IMAD.U32 R7, RZ, RZ, UR10 ;  /* 0x0000000aff077e24 */ /* 0x000fc4000f8e00ff */
[----:B------:R-:W-:Y:S02]  /*cd10*/  IMAD.MOV.U32 R0, RZ, RZ, -0x800000 ;  /* 0xff800000ff007424 */ /* 0x000fe400078e00ff */
[----:B-1----:R-:W-:Y:S01]  /*cd20*/  FADD.FTZ R12, R2, R9 ;  /* 0x00000009020c7221 */ /* 0x002fe20000010000 */
[----:B------:R-:W-:Y:S01]  /*cd30*/  FSETP.NE.FTZ.AND P1, PT, R11, RZ, PT ;  /* 0x000000ff0b00720b */ /* 0x000fe20003f35000 */
[----:B------:R-:W-:-:S03]  /*cd40*/  IMAD.MOV.U32 R2, RZ, RZ, -0x800000 ;  /* 0xff800000ff027424 */ /* 0x000fc600078e00ff */
        /* <DEDUP_REMOVED lines=30> */
.L_x_1305:
[----:B------:R-:W2:Y:S01]  /*cf30*/  LDL.LU R3, [R1+0x14] ;  /* 0x0000140001037983 */ /* 0x000ea20000300800 */
[----:B------:R-:W-:Y:S01]  /*cf40*/  UIADD3 UR4, UR5, 0x30860, URZ ;  /* 0x0003086005047890 */ /* 0x000fe2000fffe03f */
[----:B------:R-:W0:Y:S01]  /*cf50*/  S2UR UR5, SR_CgaCtaId ;  /* 0x00000000000579c3 */ /* 0x000e220000008800 */
        /* <DEDUP_REMOVED lines=33> */
[----:B------:R-:W-:Y:S01]  /*d170*/  USEL UR4, URZ, 0x1, UP0 ;  /* 0x000000013f047887 */ /* 0x000fe20008000000 */
        /* <DEDUP_REMOVED lines=100> */
[----:B------:R-:W-:-:S02]  /*d7c0*/  USEL UR39, UR39, URZ, UP0 ;  /* 0x0000003f27277287 */ /* 0x000fc40008000000 */
[----:B------:R-:W-:Y:S01]  /*d7d0*/  ULOP3.LUT UR38, UR38, UR4, URZ, 0x3c, !UPT ;  /* 0x0000000426267292 */ /* 0x000fe2000f8e3c3f */
[----:B--2---:R-:W-:-:S13]  /*d7e0*/  R2UR UR6, R3 ;  /* 0x00000000030672ca */ /* 0x004fda00000e0000 */
[----:B------:R-:W-:-:S06]  /*d7f0*/  UIADD3 UR6, UR6, 0x1, URZ ;  /* 0x0000000106067890 */ /* 0x000fcc000fffe03f */
[----:B------:R-:W-:-:S05]  /*d800*/  IMAD.U32 R3, RZ, RZ, UR6 ;  /* 0x00000006ff037e24 */ /* 0x000fca000f8e00ff */
[----:B------:R0:W-:Y:S02]  /*d810*/  STL [R1+0x14], R3 ;  /* 0x0000140301007387 */ /* 0x0001e40000100800 */
.L_x_1227:
        /* <DEDUP_REMOVED lines=15> */
[----:B0-----:R-:W3:Y:S01]  /*d910*/  LDL R3, [R1+0x28] ;  /* 0x0000280001037983 */ /* 0x001ee20000100800 */
[----:B------:R-:W-:Y:S01]  /*d920*/  F2FP.F16.F32.PACK_AB R7, R31, R30 ;  /* 0x0000001e1f07723e */ /* 0x000fe200000000ff */
[----:B------:R-:W-:Y:S01]  /*d930*/  ULDC.64 UR16, c[0x0][0xc00] ;  /* 0x0003000000107ab9 */ /* 0x000fe20000000a00 */
[----:B------:R-:W-:Y:S01]  /*d940*/  F2FP.F16.F32.PACK_AB R10, R37, R36 ;  /* 0x00000024250a723e */ /* 0x000fe200000000ff */
[----:B------:R-:W-:Y:S01]  /*d950*/  ULDC.64 UR12, c[0x0][0xc00] ;  /* 0x00030000000c7ab9 */ /* 0x000fe20000000a00 */
[----:B------:R-:W-:Y:S01]  /*d960*/  F2FP.F16.F32.PACK_AB R11, R39, R38 ;  /* 0x00000026270b723e */ /* 0x000fe200000000ff */
[----:B------:R-:W-:Y:S01]  /*d970*/  ULDC.64 UR14, c[0x0][0xc08] ;  /* 0x00030200000e7ab9 */ /* 0x000fe20000000a00 */
[----:B------:R-:W-:Y:S01]  /*d980*/  R2UR UR19, R202 ;  /* 0x00000000ca1372ca */ /* 0x000fe200000e0000 */
[----:B------:R-:W-:Y:S01]  /*d990*/  ULDC UR22, c[0x0][0xbe8] ;  /* 0x0002fa0000167ab9 */ /* 0x000fe20000000800 */
[----:B------:R-:W-:-:S02]  /*d9a0*/  R2UR UR18, R204 ;  /* 0x00000000cc1272ca */ /* 0x000fc400000e0000 */
[----:B------:R-:W-:Y:S01]  /*d9b0*/  R2UR UR26, R205 ;  /* 0x00000000cd1a72ca */ /* 0x000fe200000e0000 */
[----:B------:R-:W-:Y:S01]  /*d9c0*/  UMOV UR10, UR8 ;  /* 0x00000008000a7c82 */ /* 0x000fe20008000000 */
[----:B-1----:R-:W-:Y:S01]  /*d9d0*/  UMOV UR11, UR4 ;  /* 0x00000004000b7c82 */ /* 0x002fe20008000000 */
[----:B------:R-:W-:Y:S01]  /*d9e0*/  UISETP.NE.U32.AND UP0, UPT, UR14, URZ, UPT ;  /* 0x0000003f0e00728c */ /* 0x000fe2000bf05070 */
[----:B------:R-:W-:-:S03]  /*d9f0*/  ULDC UR4, c[0x0][0xad4] ;  /* 0x0002b50000047ab9 */ /* 0x000fc60000000800 */
[----:B------:R-:W-:-:S11]  /*da00*/  UISETP.NE.AND.EX UP0, UPT, UR15, URZ, UPT, UP0 ;  /* 0x0000003f0f00728c */ /* 0x000fd6000bf05300 */
[----:B------:R-:W-:Y:S01]  /*da10*/  @UP0 ULDC.64 UR14, c[0x0][0xc08] ;  /* 0x00030200000e0ab9 */ /* 0x000fe20000000a00 */
[----:B------:R-:W-:Y:S01]  /*da20*/  BAR.SYNC.DEFER_BLOCKING 0x1, 0x100 ;  /* 0x0044000000007b1d */ /* 0x000fe20000010000 */
[----:B--2---:R-:W-:Y:S01]  /*da30*/  R2UR UR9, R8 ;  /* 0x00000000080972ca */ /* 0x004fe200000e0000 */
[----:B---3--:R-:W-:-:S03]  /*da40*/  IMAD.WIDE R18, R3, R18, UR10 ;  /* 0x0000000a03127e25 */ /* 0x008fc6000f8e0212 */
[C---:B------:R-:W-:Y:S02]  /*da50*/  IADD3 R159, P0, R18.reuse, 0x40, RZ ;  /* 0x00000040129f7810 */ /* 0x040fe40007f1e0ff */
[C---:B------:R-:W-:Y:S02]  /*da60*/  LOP3.LUT R5, R18.reuse, 0x380, RZ, 0xc0, !PT ;  /* 0x0000038012057812 */ /* 0x040fe400078ec0ff */
[----:B------:R-:W-:-:S05]  /*da70*/  IADD3 R9, P1, R18, 0x20, RZ ;  /* 0x0000002012097810 */ /* 0x000fca0007f3e0ff */
[----:B------:R-:W-:Y:S01]  /*da80*/  UIMAD.WIDE UR12, UR9, 0x4, UR12 ;  /* 0x00000004090c78a5 */ /* 0x000fe2000f8e020c */
[----:B------:R-:W-:Y:S02]  /*da90*/  LOP3.LUT R158, R159, 0x380, RZ, 0xc0, !PT ;  /* 0x000003809f9e7812 */ /* 0x000fe400078ec0ff */
[----:B------:R-:W-:Y:S02]  /*daa0*/  SHF.R.U64 R5, R5, 0x3, RZ ;  /* 0x0000000305057819 */ /* 0x000fe400000012ff */
[----:B------:R-:W-:Y:S02]  /*dab0*/  LOP3.LUT R8, R9, 0x380, RZ, 0xc0, !PT ;  /* 0x0000038009087812 */ /* 0x000fe400078ec0ff */
[----:B------:R-:W-:Y:S02]  /*dac0*/  SHF.R.U64 R158, R158, 0x3, RZ ;  /* 0x000000039e9e7819 */ /* 0x000fe400000012ff */
[C---:B------:R-:W-:Y:S02]  /*dad0*/  IADD3 R167, P5, R18.reuse, 0x4040, RZ ;  /* 0x0000404012a77810 */ /* 0x040fe40007fbe0ff */
[----:B------:R-:W-:-:S02]  /*dae0*/  IADD3 R3, P2, R18, 0x4060, RZ ;  /* 0x0000406012037810 */ /* 0x000fc40007f5e0ff */
[----:B------:R-:W-:Y:S02]  /*daf0*/  IADD3 R163, P3, R18, 0x4000, RZ ;  /* 0x0000400012a37810 */ /* 0x000fe40007f7e0ff */
[----:B------:R-:W-:Y:S01]  /*db00*/  LOP3.LUT R4, R5, R18, RZ, 0x3c, !PT ;  /* 0x0000001205047212 */ /* 0x000fe200078e3cff */
[--C-:B------:R-:W-:Y:S01]  /*db10*/  IMAD.MOV.U32 R5, RZ, RZ, R19.reuse ;  /* 0x000000ffff057224 */ /* 0x100fe200078e0013 */
[----:B------:R-:W-:Y:S02]  /*db20*/  SHF.R.U64 R8, R8, 0x3, RZ ;  /* 0x0000000308087819 */ /* 0x000fe400000012ff */
[----:B------:R-:W-:Y:S02]  /*db30*/  IADD3 R161, P4, R18, 0x60, RZ ;  /* 0x0000006012a17810 */ /* 0x000fe40007f9e0ff */
[----:B------:R-:W-:Y:S01]  /*db40*/  LOP3.LUT R158, R158, R159, RZ, 0x3c, !PT ;  /* 0x0000009f9e9e7212 */ /* 0x000fe200078e3cff */
[----:B------:R-:W-:Y:S01]  /*db50*/  IMAD.X R159, RZ, RZ, R19, P0 ;  /* 0x000000ffff9f7224 */ /* 0x000fe200000e0613 */
[----:B------:R-:W-:-:S02]  /*db60*/  IADD3 R165, P6, R18, 0x4020, RZ ;  /* 0x0000402012a57810 */ /* 0x000fc40007fde0ff */
[----:B------:R-:W-:Y:S02]  /*db70*/  LOP3.LUT R166, R167, 0x380, RZ, 0xc0, !PT ;  /* 0x00000380a7a67812 */ /* 0x000fe400078ec0ff */
[----:B------:R-:W-:Y:S02]  /*db80*/  LOP3.LUT R12, R3, 0x380, RZ, 0xc0, !PT ;  /* 0x00000380030c7812 */ /* 0x000fe400078ec0ff */
[----:B------:R-:W-:Y:S02]  /*db90*/  LOP3.LUT R162, R163, 0x380, RZ, 0xc0, !PT ;  /* 0x00000380a3a27812 */ /* 0x000fe400078ec0ff */
[----:B------:R-:W-:Y:S02]  /*dba0*/  IADD3 R15, P0, R18, 0x8020, RZ ;  /* 0x00008020120f7810 */ /* 0x000fe40007f1e0ff */
[----:B------:R-:W-:Y:S01]  /*dbb0*/  LOP3.LUT R8, R8, R9, RZ, 0x3c, !PT ;  /* 0x0000000908087212 */ /* 0x000fe200078e3cff */
[----:B------:R-:W-:Y:S01]  /*dbc0*/  IMAD.X R9, RZ, RZ, R19, P1 ;  /* 0x000000ffff097224 */ /* 0x000fe200008e0613 */
[----:B------:R-:W-:-:S02]  /*dbd0*/  LOP3.LUT R160, R161, 0x380, RZ, 0xc0, !PT ;  /* 0x00000380a1a07812 */ /* 0x000fc400078ec0ff */
[----:B------:R-:W-:Y:S02]  /*dbe0*/  LOP3.LUT R164, R165, 0x380, RZ, 0xc0, !PT ;  /* 0x00000380a5a47812 */ /* 0x000fe400078ec0ff */
[----:B------:R-:W-:Y:S02]  /*dbf0*/  MOV R13, R4 ;  /* 0x00000004000d7202 */ /* 0x000fe40000000f00 */
[----:B------:R-:W-:Y:S02]  /*dc00*/  F2FP.F16.F32.PACK_AB R4, R25, R24 ;  /* 0x000000181904723e */ /* 0x000fe400000000ff */
[----:B------:R-:W-:Y:S02]  /*dc10*/  F2FP.F16.F32.PACK_AB R5, R27, R26 ;  /* 0x0000001a1b05723e */ /* 0x000fe400000000ff */
[----:B------:R-:W-:Y:S02]  /*dc20*/  SHF.R.U64 R166, R166, 0x3, RZ ;  /* 0x00000003a6a67819 */ /* 0x000fe400000012ff */
[----:B------:R-:W-:Y:S01]  /*dc30*/  SHF.R.U64 R12, R12, 0x3, RZ ;  /* 0x000000030c0c7819 */ /* 0x000fe200000012ff */
[----:B------:R0:W-:Y:S01]  /*dc40*/  STSM.16.M88.4 [R13], R4 ;  /* 0x000000040d007844 */ /* 0x0001e20000000200 */
[----:B------:R-:W-:-:S02]  /*dc50*/  IADD3 R169, P1, R18, 0x8000, RZ ;  /* 0x0000800012a97810 */ /* 0x000fc40007f3e0ff */
[----:B------:R-:W-:Y:S02]  /*dc60*/  SHF.R.U64 R162, R162, 0x3, RZ ;  /* 0x00000003a2a27819 */ /* 0x000fe400000012ff */
[----:B------:R-:W-:Y:S02]  /*dc70*/  LOP3.LUT R14, R15, 0x380, RZ, 0xc0, !PT ;  /* 0x000003800f0e7812 */ /* 0x000fe400078ec0ff */
[----:B------:R-:W-:Y:S02]  /*dc80*/  SHF.R.U64 R160, R160, 0x3, RZ ;  /* 0x00000003a0a07819 */ /* 0x000fe400000012ff */
[----:B------:R-:W-:Y:S02]  /*dc90*/  SHF.R.U64 R164, R164, 0x3, RZ ;  /* 0x00000003a4a47819 */ /* 0x000fe400000012ff */
[----:B------:R-:W-:Y:S01]  /*dca0*/  LOP3.LUT R166, R166, R167, RZ, 0x3c, !PT ;  /* 0x000000a7a6a67212 */ /* 0x000fe200078e3cff */
[----:B------:R-:W-:Y:S01]  /*dcb0*/  IMAD.X R167, RZ, RZ, R19, P5 ;  /* 0x000000ffffa77224 */ /* 0x000fe200028e0613 */
[----:B------:R-:W-:-:S02]  /*dcc0*/  LOP3.LUT R12, R12, R3, RZ, 0x3c, !PT ;  /* 0x000000030c0c7212 */ /* 0x000fc400078e3cff */
[----:B------:R-:W-:Y:S01]  /*dcd0*/  LOP3.LUT R168, R169, 0x380, RZ, 0xc0, !PT ;  /* 0x00000380a9a87812 */ /* 0x000fe200078ec0ff */
[--C-:B0-----:R-:W-:Y:S01]  /*dce0*/  IMAD.X R13, RZ, RZ, R19.reuse, P2 ;  /* 0x000000ffff0d7224 */ /* 0x101fe200010e0613 */
[----:B------:R-:W-:Y:S01]  /*dcf0*/  LOP3.LUT R162, R162, R163, RZ, 0x3c, !PT ;  /* 0x000000a3a2a27212 */ /* 0x000fe200078e3cff */
[--C-:B------:R-:W-:Y:S01]  /*dd00*/  IMAD.X R163, RZ, RZ, R19.reuse, P3 ;  /* 0x000000ffffa37224 */ /* 0x100fe200018e0613 */
[----:B------:R-:W-:Y:S02]  /*dd10*/  MOV R3, R8 ;  /* 0x0000000800037202 */ /* 0x000fe40000000f00 */
[----:B------:R-:W-:Y:S02]  /*dd20*/  SHF.R.U64 R14, R14, 0x3, RZ ;  /* 0x000000030e0e7819 */ /* 0x000fe400000012ff */
[----:B------:R-:W-:Y:S01]  /*dd30*/  LOP3.LUT R160, R160, R161, RZ, 0x3c, !PT ;  /* 0x000000a1a0a07212 */ /* 0x000fe200078e3cff */
[----:B------:R-:W-:Y:S01]  /*dd40*/  IMAD.X R161, RZ, RZ, R19, P4 ;  /* 0x000000ffffa17224 */ /* 0x000fe200020e0613 */
[----:B------:R-:W-:-:S02]  /*dd50*/  F2FP.F16.F32.PACK_AB R8, R33, R32 ;  /* 0x000000202108723e */ /* 0x000fc400000000ff */
[----:B------:R-:W-:Y:S02]  /*dd60*/  F2FP.F16.F32.PACK_AB R9, R35, R34 ;  /* 0x000000222309723e */ /* 0x000fe400000000ff */
[----:B------:R-:W-:Y:S02]  /*dd70*/  IADD3 R20, P5, R18, 0xc020, RZ ;  /* 0x0000c02012147810 */ /* 0x000fe40007fbe0ff */
[----:B------:R-:W-:Y:S01]  /*dd80*/  LOP3.LUT R164, R164, R165, RZ, 0x3c, !PT ;  /* 0x000000a5a4a47212 */ /* 0x000fe200078e3cff */
[----:B------:R-:W-:Y:S01]  /*dd90*/  IMAD.X R165, RZ, RZ, R19, P6 ;  /* 0x000000ffffa57224 */ /* 0x000fe200030e0613 */
[C---:B------:R-:W-:Y:S01]  /*dda0*/  IADD3 R155, P3, R18.reuse, 0x8060, RZ ;  /* 0x00008060129b7810 */ /* 0x040fe20007f7e0ff */
[----:B------:R0:W-:Y:S01]  /*ddb0*/  STSM.16.M88.4 [R3], R8 ;  /* 0x0000000803007844 */ /* 0x0001e20000000200 */
[----:B------:R-:W-:Y:S02]  /*ddc0*/  IADD3 R153, P2, R18, 0xc040, RZ ;  /* 0x0000c04012997810 */ /* 0x000fe40007f5e0ff */
[----:B------:R-:W-:-:S02]  /*ddd0*/  SHF.R.U64 R168, R168, 0x3, RZ ;  /* 0x00000003a8a87819 */ /* 0x000fc400000012ff */
[----:B------:R-:W-:Y:S02]  /*dde0*/  IADD3 R171, P4, R18, 0x8040, RZ ;  /* 0x0000804012ab7810 */ /* 0x000fe40007f9e0ff */
[----:B------:R-:W-:Y:S01]  /*ddf0*/  LOP3.LUT R14, R14, R15, RZ, 0x3c, !PT ;  /* 0x0000000f0e0e7212 */ /* 0x000fe200078e3cff */
[----:B------:R-:W-:Y:S01]  /*de00*/  IMAD.X R15, RZ, RZ, R19, P0 ;  /* 0x000000ffff0f7224 */ /* 0x000fe200000e0613 */
[----:B------:R-:W-:Y:S02]  /*de10*/  IADD3 R157, P6, R18, 0xc000, RZ ;  /* 0x0000c000129d7810 */ /* 0x000fe40007fde0ff */
[----:B------:R-:W-:Y:S02]  /*de20*/  LOP3.LUT R21, R20, 0x380, RZ, 0xc0, !PT ;  /* 0x0000038014157812 */ /* 0x000fe400078ec0ff */
[----:B------:R-:W-:Y:S02]  /*de30*/  LOP3.LUT R154, R155, 0x380, RZ, 0xc0, !PT ;  /* 0x000003809b9a7812 */ /* 0x000fe400078ec0ff */
[----:B------:R-:W-:-:S02]  /*de40*/  LOP3.LUT R152, R153, 0x380, RZ, 0xc0, !PT ;  /* 0x0000038099987812 */ /* 0x000fc400078ec0ff */
[----:B------:R-:W-:Y:S02]  /*de50*/  MOV R159, R158 ;  /* 0x0000009e009f7202 */ /* 0x000fe40000000f00 */
[----:B------:R-:W-:Y:S02]  /*de60*/  F2FP.F16.F32.PACK_AB R4, R41, R40 ;  /* 0x000000282904723e */ /* 0x000fe400000000ff */
[----:B------:R-:W-:Y:S02]  /*de70*/  F2FP.F16.F32.PACK_AB R5, R43, R42 ;  /* 0x0000002a2b05723e */ /* 0x000fe400000000ff */
[----:B------:R-:W-:Y:S02]  /*de80*/  F2FP.F16.F32.PACK_AB R6, R45, R44 ;  /* 0x0000002c2d06723e */ /* 0x000fe400000000ff */
[----:B------:R-:W-:Y:S02]  /*de90*/  F2FP.F16.F32.PACK_AB R7, R47, R46 ;  /* 0x0000002e2f07723e */ /* 0x000fe400000000ff */
[----:B------:R-:W-:Y:S01]  /*dea0*/  LOP3.LUT R168, R168, R169, RZ, 0x3c, !PT ;  /* 0x000000a9a8a87212 */ /* 0x000fe200078e3cff */
[----:B------:R-:W-:Y:S01]  /*deb0*/  IMAD.X R169, RZ, RZ, R19, P1 ;  /* 0x000000ffffa97224 */ /* 0x000fe200008e0613 */
[----:B------:R-:W-:Y:S01]  /*dec0*/  LOP3.LUT R170, R171, 0x380, RZ, 0xc0, !PT ;  /* 0x00000380abaa7812 */ /* 0x000fe200078ec0ff */
[----:B------:R1:W-:Y:S01]  /*ded0*/  STSM.16.M88.4 [R159], R4 ;  /* 0x000000049f007844 */ /* 0x0003e20000000200 */
[----:B------:R-:W-:-:S02]  /*dee0*/  MOV R160, R160 ;  /* 0x000000a000a07202 */ /* 0x000fc40000000f00 */
[----:B0-----:R-:W-:Y:S02]  /*def0*/  F2FP.F16.F32.PACK_AB R8, R49, R48 ;  /* 0x000000303108723e */ /* 0x001fe400000000ff */
[----:B------:R-:W-:Y:S02]  /*df00*/  F2FP.F16.F32.PACK_AB R9, R51, R50 ;  /* 0x000000323309723e */ /* 0x000fe400000000ff */
[----:B------:R-:W-:Y:S02]  /*df10*/  F2FP.F16.F32.PACK_AB R10, R53, R52 ;  /* 0x00000034350a723e */ /* 0x000fe400000000ff */
[----:B------:R-:W-:Y:S02]  /*df20*/  F2FP.F16.F32.PACK_AB R11, R55, R54 ;  /* 0x00000036370b723e */ /* 0x000fe400000000ff */
[----:B------:R-:W-:Y:S02]  /*df30*/  LOP3.LUT R156, R157, 0x380, RZ, 0xc0, !PT ;  /* 0x000003809d9c7812 */ /* 0x000fe400078ec0ff */
[----:B------:R-:W-:Y:S01]  /*df40*/  SHF.R.U64 R21, R21, 0x3, RZ ;  /* 0x0000000315157819 */ /* 0x000fe200000012ff */
[----:B------:R0:W-:Y:S01]  /*df50*/  STSM.16.M88.4 [R160], R8 ;  /* 0x00000008a0007844 */ /* 0x0001e20000000200 */
[----:B------:R-:W-:-:S02]  /*df60*/  IADD3 R3, P1, R18, 0xc060, RZ ;  /* 0x0000c06012037810 */ /* 0x000fc40007f3e0ff */
[----:B------:R-:W-:Y:S02]  /*df70*/  SHF.R.U64 R154, R154, 0x3, RZ ;  /* 0x000000039a9a7819 */ /* 0x000fe400000012ff */
[----:B------:R-:W-:Y:S02]  /*df80*/  SHF.R.U64 R152, R152, 0x3, RZ ;  /* 0x0000000398987819 */ /* 0x000fe400000012ff */
[----:B------:R-:W-:Y:S02]  /*df90*/  MOV R158, R12 ;  /* 0x0000000c009e7202 */ /* 0x000fe40000000f00 */
[----:B------:R-:W-:Y:S02]  /*dfa0*/  MOV R22, R14 ;  /* 0x0000000e00167202 */ /* 0x000fe40000000f00 */
[----:B------:R-:W-:Y:S02]  /*dfb0*/  SHF.R.U64 R170, R170, 0x3, RZ ;  /* 0x00000003aaaa7819 */ /* 0x000fe400000012ff */
[----:B------:R-:W-:-:S02]  /*dfc0*/  MOV R162, R162 ;  /* 0x000000a200a27202 */ /* 0x000fc40000000f00 */
[----:B------:R-:W-:Y:S02]  /*dfd0*/  F2FP.F16.F32.PACK_AB R12, R57, R56 ;  /* 0x00000038390c723e */ /* 0x000fe400000000ff */
[----:B------:R-:W-:Y:S02]  /*dfe0*/  F2FP.F16.F32.PACK_AB R13, R59, R58 ;  /* 0x0000003a3b0d723e */ /* 0x000fe400000000ff */
[----:B------:R-:W-:Y:S02]  /*dff0*/  F2FP.F16.F32.PACK_AB R14, R61, R60 ;  /* 0x0000003c3d0e723e */ /* 0x000fe400000000ff */
[----:B------:R-:W-:Y:S02]  /*e000*/  F2FP.F16.F32.PACK_AB R15, R63, R62 ;  /* 0x0000003e3f0f723e */ /* 0x000fe400000000ff */
[----:B------:R-:W-:Y:S02]  /*e010*/  SHF.R.U64 R156, R156, 0x3, RZ ;  /* 0x000000039c9c7819 */ /* 0x000fe400000012ff */
[----:B------:R-:W-:Y:S01]  /*e020*/  MOV R164, R164 ;  /* 0x000000a400a47202 */ /* 0x000fe20000000f00 */
[----:B------:R2:W-:Y:S01]  /*e030*/  STSM.16.M88.4 [R162], R12 ;  /* 0x0000000ca2007844 */ /* 0x0005e20000000200 */
[----:B-1----:R-:W-:-:S02]  /*e040*/  F2FP.F16.F32.PACK_AB R4, R65, R64 ;  /* 0x000000404104723e */ /* 0x002fc400000000ff */
        /* <DEDUP_REMOVED lines=20> */
[----:B------:R-:W-:Y:S01]  /*e190*/  SHF.R.U64 R18, R18, 0x3, RZ ;  /* 0x0000000312127819 */ /* 0x000fe200000012ff */
[----:B------:R0:W-:Y:S01]  /*e1a0*/  STSM.16.M88.4 [R166], R8 ;  /* 0x00000008a6007844 */ /* 0x0001e20000000200 */
[----:B------:R-:W-:Y:S01]  /*e1b0*/  F2FP.F16.F32.PACK_AB R160, R81, R80 ;  /* 0x0000005051a0723e */ /* 0x000fe200000000ff */
[----:B------:R-:W-:Y:S01]  /*e1c0*/  IMAD.X R19, RZ, RZ, R19, P1 ;  /* 0x000000ffff137224 */ /* 0x000fe200008e0613 */
[----:B------:R-:W-:-:S02]  /*e1d0*/  F2FP.F16.F32.PACK_AB R161, R83, R82 ;  /* 0x0000005253a1723e */ /* 0x000fc400000000ff */
[----:B--2---:R-:W-:Y:S02]  /*e1e0*/  F2FP.F16.F32.PACK_AB R162, R85, R84 ;  /* 0x0000005455a2723e */ /* 0x004fe400000000ff */
[----:B------:R-:W-:Y:S02]  /*e1f0*/  F2FP.F16.F32.PACK_AB R163, R87, R86 ;  /* 0x0000005657a3723e */ /* 0x000fe400000000ff */
[----:B------:R-:W-:Y:S02]  /*e200*/  MOV R168, R168 ;  /* 0x000000a800a87202 */ /* 0x000fe40000000f00 */
[----:B-1----:R-:W-:Y:S01]  /*e210*/  F2FP.F16.F32.PACK_AB R164, R89, R88 ;  /* 0x0000005859a4723e */ /* 0x002fe200000000ff */
[----:B------:R1:W-:Y:S01]  /*e220*/  STSM.16.M88.4 [R158], R160 ;  /* 0x000000a09e007844 */ /* 0x0003e20000000200 */
[----:B------:R-:W-:Y:S02]  /*e230*/  F2FP.F16.F32.PACK_AB R165, R91, R90 ;  /* 0x0000005a5ba5723e */ /* 0x000fe400000000ff */
[----:B------:R-:W-:-:S02]  /*e240*/  F2FP.F16.F32.PACK_AB R167, R95, R94 ;  /* 0x0000005e5fa7723e */ /* 0x000fc400000000ff */
[----:B0-----:R-:W-:Y:S02]  /*e250*/  F2FP.F16.F32.PACK_AB R166, R93, R92 ;  /* 0x0000005c5da6723e */ /* 0x001fe400000000ff */
[----:B------:R-:W-:Y:S02]  /*e260*/  MOV R20, R20 ;  /* 0x0000001400147202 */ /* 0x000fe40000000f00 */
[----:B------:R-:W-:Y:S01]  /*e270*/  MOV R169, R154 ;  /* 0x0000009a00a97202 */ /* 0x000fe20000000f00 */
[----:B------:R-:W-:Y:S01]  /*e280*/  STSM.16.M88.4 [R168], R164 ;  /* 0x000000a4a8007844 */ /* 0x000fe20000000200 */
[----:B------:R-:W-:Y:S02]  /*e290*/  MOV R21, R152 ;  /* 0x0000009800157202 */ /* 0x000fe40000000f00 */
[----:B------:R-:W-:Y:S02]  /*e2a0*/  F2FP.F16.F32.PACK_AB R12, R97, R96 ;  /* 0x00000060610c723e */ /* 0x000fe400000000ff */
[----:B------:R-:W-:-:S02]  /*e2b0*/  F2FP.F16.F32.PACK_AB R13, R99, R98 ;  /* 0x00000062630d723e */ /* 0x000fc400000000ff */
[----:B------:R-:W-:Y:S02]  /*e2c0*/  F2FP.F16.F32.PACK_AB R14, R101, R100 ;  /* 0x00000064650e723e */ /* 0x000fe400000000ff */
[----:B------:R-:W-:Y:S02]  /*e2d0*/  F2FP.F16.F32.PACK_AB R15, R103, R102 ;  /* 0x00000066670f723e */ /* 0x000fe400000000ff */
[----:B------:R-:W-:Y:S02]  /*e2e0*/  LOP3.LUT R18, R18, R3, RZ, 0x3c, !PT ;  /* 0x0000000312127212 */ /* 0x000fe400078e3cff */
[----:B------:R-:W-:Y:S01]  /*e2f0*/  MOV R170, R170 ;  /* 0x000000aa00aa7202 */ /* 0x000fe20000000f00 */
[----:B------:R0:W-:Y:S01]  /*e300*/  STSM.16.M88.4 [R22], R12 ;  /* 0x0000000c16007844 */ /* 0x0001e20000000200 */
[----:B------:R-:W-:Y:S02]  /*e310*/  F2FP.F16.F32.PACK_AB R152, R105, R104 ;  /* 0x000000686998723e */ /* 0x000fe400000000ff */
[----:B------:R-:W-:-:S02]  /*e320*/  F2FP.F16.F32.PACK_AB R153, R107, R106 ;  /* 0x0000006a6b99723e */ /* 0x000fc400000000ff */
[----:B------:R-:W-:Y:S02]  /*e330*/  F2FP.F16.F32.PACK_AB R154, R109, R108 ;  /* 0x0000006c6d9a723e */ /* 0x000fe400000000ff */
[----:B------:R-:W-:Y:S02]  /*e340*/  F2FP.F16.F32.PACK_AB R155, R111, R110 ;  /* 0x0000006e6f9b723e */ /* 0x000fe400000000ff */
[----:B------:R-:W-:Y:S02]  /*e350*/  MOV R3, R156 ;  /* 0x0000009c00037202 */ /* 0x000fe40000000f00 */
[----:B------:R-:W-:Y:S01]  /*e360*/  F2FP.F16.F32.PACK_AB R156, R113, R112 ;  /* 0x00000070719c723e */ /* 0x000fe200000000ff */
[----:B------:R2:W-:Y:S01]  /*e370*/  STSM.16.M88.4 [R170], R152 ;  /* 0x00000098aa007844 */ /* 0x0005e20000000200 */
[----:B------:R-:W-:Y:S02]  /*e380*/  F2FP.F16.F32.PACK_AB R157, R115, R114 ;  /* 0x00000072739d723e */ /* 0x000fe400000000ff */
[----:B-1----:R-:W-:-:S02]  /*e390*/  F2FP.F16.F32.PACK_AB R158, R117, R116 ;  /* 0x00000074759e723e */ /* 0x002fc400000000ff */
[----:B------:R-:W-:Y:S02]  /*e3a0*/  F2FP.F16.F32.PACK_AB R159, R119, R118 ;  /* 0x00000076779f723e */ /* 0x000fe400000000ff */
[----:B------:R-:W-:Y:S02]  /*e3b0*/  F2FP.F16.F32.PACK_AB R4, R121, R120 ;  /* 0x000000787904723e */ /* 0x000fe400000000ff */
[----:B------:R-:W-:Y:S01]  /*e3c0*/  F2FP.F16.F32.PACK_AB R5, R123, R122 ;  /* 0x0000007a7b05723e */ /* 0x000fe200000000ff */
[----:B------:R-:W-:Y:S01]  /*e3d0*/  STSM.16.M88.4 [R169], R156 ;  /* 0x0000009ca9007844 */ /* 0x000fe20000000200 */
[----:B------:R-:W-:Y:S02]  /*e3e0*/  F2FP.F16.F32.PACK_AB R6, R125, R124 ;  /* 0x0000007c7d06723e */ /* 0x000fe400000000ff */
[----:B------:R-:W-:Y:S02]  /*e3f0*/  F2FP.F16.F32.PACK_AB R7, R127, R126 ;  /* 0x0000007e7f07723e */ /* 0x000fe400000000ff */
[----:B------:R-:W-:-:S02]  /*e400*/  F2FP.F16.F32.PACK_AB R8, R129, R128 ;  /* 0x000000808108723e */ /* 0x000fc400000000ff */
[----:B------:R-:W-:Y:S01]  /*e410*/  F2FP.F16.F32.PACK_AB R9, R131, R130 ;  /* 0x000000828309723e */ /* 0x000fe200000000ff */
[----:B------:R1:W-:Y:S01]  /*e420*/  STSM.16.M88.4 [R3], R4 ;  /* 0x0000000403007844 */ /* 0x0003e20000000200 */
[----:B------:R-:W-:Y:S02]  /*e430*/  F2FP.F16.F32.PACK_AB R10, R133, R132 ;  /* 0x00000084850a723e */ /* 0x000fe400000000ff */
[----:B------:R-:W-:Y:S02]  /*e440*/  F2FP.F16.F32.PACK_AB R11, R135, R134 ;  /* 0x00000086870b723e */ /* 0x000fe400000000ff */
[----:B0-----:R-:W-:Y:S02]  /*e450*/  F2FP.F16.F32.PACK_AB R12, R137, R136 ;  /* 0x00000088890c723e */ /* 0x001fe400000000ff */
[----:B------:R-:W-:Y:S01]  /*e460*/  F2FP.F16.F32.PACK_AB R13, R139, R138 ;  /* 0x0000008a8b0d723e */ /* 0x000fe200000000ff */
[----:B------:R0:W-:Y:S01]  /*e470*/  STSM.16.M88.4 [R20], R8 ;  /* 0x0000000814007844 */ /* 0x0001e20000000200 */
[----:B------:R-:W-:-:S02]  /*e480*/  F2FP.F16.F32.PACK_AB R14, R141, R140 ;  /* 0x0000008c8d0e723e */ /* 0x000fc400000000ff */
[----:B------:R-:W-:Y:S02]  /*e490*/  F2FP.F16.F32.PACK_AB R15, R143, R142 ;  /* 0x0000008e8f0f723e */ /* 0x000fe400000000ff */
[----:B------:R-:W-:Y:S02]  /*e4a0*/  MOV R18, R18 ;  /* 0x0000001200127202 */ /* 0x000fe40000000f00 */
[----:B--2---:R-:W-:Y:S01]  /*e4b0*/  F2FP.F16.F32.PACK_AB R152, R145, R144 ;  /* 0x000000909198723e */ /* 0x004fe200000000ff */
[----:B------:R2:W-:Y:S01]  /*e4c0*/  STSM.16.M88.4 [R21], R12 ;  /* 0x0000000c15007844 */ /* 0x0005e20000000200 */
[----:B------:R-:W-:Y:S01]  /*e4d0*/  F2FP.F16.F32.PACK_AB R153, R147, R146 ;  /* 0x000000929399723e */ /* 0x000fe200000000ff */
[----:B-1----:R-:W-:Y:S01]  /*e4e0*/  IMAD.U32 R4, RZ, RZ, UR12 ;  /* 0x0000000cff047e24 */ /* 0x002fe2000f8e00ff */
[----:B------:R-:W-:Y:S01]  /*e4f0*/  F2FP.F16.F32.PACK_AB R154, R149, R148 ;  /* 0x00000094959a723e */ /* 0x000fe200000000ff */
[----:B------:R-:W-:Y:S01]  /*e500*/  IMAD.U32 R5, RZ, RZ, UR13 ;  /* 0x0000000dff057e24 */ /* 0x000fe2000f8e00ff */
[----:B------:R-:W-:-:S02]  /*e510*/  F2FP.F16.F32.PACK_AB R155, R151, R150 ;  /* 0x00000096979b723e */ /* 0x000fc400000000ff */
[----:B------:R-:W-:-:S03]  /*e520*/  ISETP.NE.U32.AND P0, PT, RZ, UR16, PT ;  /* 0x00000010ff007c0c */ /* 0x000fc6000bf05070 */
[----:B------:R2:W-:Y:S01]  /*e530*/  STSM.16.M88.4 [R18], R152 ;  /* 0x0000009812007844 */ /* 0x0005e20000000200 */
[----:B------:R-:W-:Y:S01]  /*e540*/  BAR.SYNC.DEFER_BLOCKING 0x1, 0x100 ;  /* 0x0044000000007b1d */ /* 0x000fe20000010000 */
[----:B------:R-:W-:-:S13]  /*e550*/  ISETP.NE.AND.EX P0, PT, RZ, UR17, PT, P0 ;  /* 0x00000011ff007c0c */ /* 0x000fda000bf05300 */
[----:B------:R1:W3:Y:S01]  /*e560*/  @P0 LDG.E R19, desc[UR36][R4.64] ;  /* 0x0000002404130981 */ /* 0x0002e2000c1e1900 */
[----:B------:R-:W-:Y:S01]  /*e570*/  PLOP3.LUT P4, PT, PT, PT, UP0, 0x80, 0x0 ;  /* 0x000000000000781c */ /* 0x000fe20003f8f008 */
[----:B------:R-:W-:-:S06]  /*e580*/  @UP0 UIMAD.WIDE UR14, UR9, 0x4, UR14 ;  /* 0x00000004090e08a5 */ /* 0x000fcc000f8e020e */
[----:B-1----:R-:W-:Y:S02]  /*e590*/  IMAD.U32 R4, RZ, RZ, UR14 ;  /* 0x0000000eff047e24 */ /* 0x002fe4000f8e00ff */
[----:B------:R-:W-:-:S05]  /*e5a0*/  IMAD.U32 R5, RZ, RZ, UR15 ;  /* 0x0000000fff057e24 */ /* 0x000fca000f8e00ff */
[----:B------:R1:W4:Y:S01]  /*e5b0*/  @P4 LDG.E R6, desc[UR36][R4.64] ;  /* 0x0000002404064981 */ /* 0x000322000c1e1900 */
[----:B------:R-:W-:Y:S01]  /*e5c0*/  UISETP.NE.AND UP0, UPT, UR19, URZ, UPT ;  /* 0x0000003f1300728c */ /* 0x000fe2000bf05270 */
[----:B------:R-:W-:Y:S01]  /*e5d0*/  VIADD R3, R23, UR60 ;  /* 0x0000003c17037c36 */ /* 0x000fe20008000000 */
[----:B------:R-:W-:Y:S02]  /*e5e0*/  UISETP.NE.AND UP1, UPT, UR22, 0x1, UPT ;  /* 0x000000011600788c */ /* 0x000fe4000bf25270 */
[----:B------:R-:W-:Y:S01]  /*e5f0*/  USEL UR4, UR19, UR4, UP0 ;  /* 0x0000000413047287 */ /* 0x000fe20008000000 */
[----:B------:R-:W-:Y:S01]  /*e600*/  UMOV UR25, 0x9b8 ;  /* 0x000009b800197882 */ /* 0x000fe20000000000 */
[----:B------:R-:W-:Y:S02]  /*e610*/  UISETP.NE.U32.AND UP0, UPT, UR16, URZ, UPT ;  /* 0x0000003f1000728c */ /* 0x000fe4000bf05070 */
[----:B------:R-:W-:Y:S01]  /*e620*/  PLOP3.LUT P1, PT, PT, PT, UP1, 0x80, 0x0 ;  /* 0x000000000000781c */ /* 0x000fe20003f2f018 */
[----:B------:R-:W-:Y:S01]  /*e630*/  UISETP.GT.AND UP2, UPT, UR4, 0x1, UPT ;  /* 0x000000010400788c */ /* 0x000fe2000bf44270 */
[----:B-1----:R-:W-:Y:S01]  /*e640*/  IMAD.MOV.U32 R5, RZ, RZ, R3 ;  /* 0x000000ffff057224 */ /* 0x002fe200078e0003 */
[----:B------:R-:W-:-:S02]  /*e650*/  UISETP.NE.AND.EX UP0, UPT, UR17, URZ, UPT, UP0 ;  /* 0x0000003f1100728c */ /* 0x000fc4000bf05300 */
[----:B------:R-:W-:Y:S01]  /*e660*/  USEL UR25, UR25, 0x978, UP2 ;  /* 0x0000097819197887 */ /* 0x000fe20009000000 */
[----:B------:R-:W-:Y:S01]  /*e670*/  UMOV UR4, URZ ;  /* 0x0000003f00047c82 */ /* 0x000fe20008000000 */
[----:B------:R-:W-:Y:S02]  /*e680*/  USHF.R.S32.HI UR14, URZ, 0x1f, UR9 ;  /* 0x0000001f3f0e7899 */ /* 0x000fe40008011409 */
[----:B------:R-:W-:Y:S01]  /*e690*/  USEL UR9, UR9, URZ, !UP0 ;  /* 0x0000003f09097287 */ /* 0x000fe2000c000000 */
[----:B------:R-:W-:Y:S01]  /*e6a0*/  @UP1 ULDC UR27, c[0x0][0xbec] ;  /* 0x0002fb00001b1ab9 */ /* 0x000fe20000000800 */
[----:B------:R-:W-:Y:S02]  /*e6b0*/  USEL UR23, UR18, URZ, UP2 ;  /* 0x0000003f12177287 */ /* 0x000fe40009000000 */
[----:B------:R-:W-:Y:S01]  /*e6c0*/  @P1 IMAD.HI.U32 R4, R3, UR27, RZ ;  /* 0x0000001b03041c27 */ /* 0x000fe2000f8e00ff */
[----:B------:R-:W-:-:S03]  /*e6d0*/  USEL UR24, UR14, URZ, !UP0 ;  /* 0x0000003f0e187287 */ /* 0x000fc6000c000000 */
[----:B------:R-:W-:Y:S01]  /*e6e0*/  ULDC.64 UR18, c[0x0][UR25+0x220] ;  /* 0x0000880019127abb */ /* 0x000fe20008000a00 */
[----:B------:R-:W-:Y:S01]  /*e6f0*/  ULDC.64 UR16, c[0x0][UR25+0x218] ;  /* 0x0000860019107abb */ /* 0x000fe20008000a00 */
[----:B------:R-:W-:Y:S01]  /*e700*/  UIMAD UR19, UR19, UR9, URZ ;  /* 0x00000009131372a4 */ /* 0x000fe2000f8e023f */
[----:B------:R-:W-:Y:S01]  /*e710*/  ULDC.64 UR20, c[0x0][UR25+0x228] ;  /* 0x00008a0019147abb */ /* 0x000fe20008000a00 */
[----:B------:R-:W-:Y:S01]  /*e720*/  @UP1 ULDC UR30, c[0x0][0xbf0] ;  /* 0x0002fc00001e1ab9 */ /* 0x000fe20000000800 */
[----:B------:R-:W-:Y:S01]  /*e730*/  UIMAD.WIDE.U32 UR14, UR16, UR26, URZ ;  /* 0x0000001a100e72a5 */ /* 0x000fe2000f8e003f */
[----:B------:R-:W-:Y:S01]  /*e740*/  @P1 SHF.R.U32.HI R5, RZ, UR30, R4 ;  /* 0x0000001eff051c19 */ /* 0x000fe20008011604 */
[----:B------:R-:W-:Y:S02]  /*e750*/  UIMAD UR26, UR17, UR26, URZ ;  /* 0x0000001a111a72a4 */ /* 0x000fe4000f8e023f */
[----:B------:R-:W-:Y:S02]  /*e760*/  UIMAD.WIDE.U32 UR28, UR20, UR23, URZ ;  /* 0x00000017141c72a5 */ /* 0x000fe4000f8e003f */
[----:B------:R-:W-:Y:S01]  /*e770*/  UIMAD.WIDE.U32 UR16, UR18, UR9, URZ ;  /* 0x00000009121072a5 */ /* 0x000fe2000f8e003f */
[----:B------:R-:W-:Y:S01]  /*e780*/  IMAD.MOV R4, RZ, RZ, -R5 ;  /* 0x000000ffff047224 */ /* 0x000fe200078e0a05 */
[----:B------:R-:W-:-:S02]  /*e790*/  UIMAD UR20, UR21, UR23, URZ ;  /* 0x00000017151472a4 */ /* 0x000fc4000f8e023f */
[----:B------:R-:W-:Y:S01]  /*e7a0*/  UIMAD UR19, UR18, UR24, UR19 ;  /* 0x00000018121372a4 */ /* 0x000fe2000f8e0213 */
[----:B0-----:R-:W-:Y:S01]  /*e7b0*/  IMAD.U32 R8, RZ, RZ, UR28 ;  /* 0x0000001cff087e24 */ /* 0x001fe2000f8e00ff */
[----:B------:R-:W-:Y:S01]  /*e7c0*/  UIADD3 UR20, UR29, UR20, URZ ;  /* 0x000000141d147290 */ /* 0x000fe2000fffe03f */
[----:B------:R-:W-:Y:S01]  /*e7d0*/  IMAD R7, R4, UR22, R3 ;  /* 0x0000001604077c24 */ /* 0x000fe2000f8e0203 */
[----:B------:R-:W-:Y:S02]  /*e7e0*/  UIADD3 UR19, UR17, UR19, URZ ;  /* 0x0000001311137290 */ /* 0x000fe4000fffe03f */
[----:B------:R-:W-:Y:S02]  /*e7f0*/  UIADD3 UR26, UR15, UR26, URZ ;  /* 0x0000001a0f1a7290 */ /* 0x000fe4000fffe03f */
[----:B------:R-:W-:Y:S01]  /*e800*/  IMAD.U32 R10, RZ, RZ, UR20 ;  /* 0x00000014ff0a7e24 */ /* 0x000fe2000f8e00ff */
[----:B---3--:R-:W-:-:S13]  /*e810*/  @P0 R2UR UR4, R19 ;  /* 0x00000000130402ca */ /* 0x008fda00000e0000 */
[----:B------:R-:W-:Y:S02]  /*e820*/  UIADD3 UR14, UP0, UP3, UR16, UR14, UR4 ;  /* 0x0000000e100e7290 */ /* 0x000fe4000fb1e004 */
[----:B------:R-:W-:-:S04]  /*e830*/  USHF.R.S32.HI UR17, URZ, 0x1f, UR4 ;  /* 0x0000001f3f117899 */ /* 0x000fc80008011404 */
[----:B------:R-:W-:Y:S01]  /*e840*/  UIADD3.X UR16, UR19, UR26, UR17, UP0, UP3 ;  /* 0x0000001a13107290 */ /* 0x000fe200087e6411 */
[----:B------:R-:W-:Y:S01]  /*e850*/  IADD3 R4, P2, P3, R5, UR14, R8 ;  /* 0x0000000e05047c10 */ /* 0x000fe2000fb5e008 */
[----:B------:R-:W-:Y:S01]  /*e860*/  ULDC.64 UR14, c[0x0][UR25+0x210] ;  /* 0x00008400190e7abb */ /* 0x000fe20008000a00 */
[----:B------:R-:W-:Y:S01]  /*e870*/  SHF.R.S32.HI R5, RZ, 0x1f, R5 ;  /* 0x0000001fff057819 */ /* 0x000fe20000011405 */
[----:B------:R-:W-:Y:S01]  /*e880*/  IMAD R9, R7, UR15, RZ ;  /* 0x0000000f07097c24 */ /* 0x000fe2000f8e02ff */
[----:B------:R-:W-:Y:S01]  /*e890*/  SHF.R.S32.HI R8, RZ, 0x1f, R7 ;  /* 0x0000001fff087819 */ /* 0x000fe20000011407 */
[----:B------:R-:W-:Y:S01]  /*e8a0*/  ULDC.64 UR18, c[0x0][0xba8] ;  /* 0x0002ea0000127ab9 */ /* 0x000fe20000000a00 */
[----:B------:R-:W-:Y:S01]  /*e8b0*/  IADD3.X R5, R5, UR16, R10, P2, P3 ;  /* 0x0000001005057c10 */ /* 0x000fe200097e640a */
[----:B------:R-:W-:Y:S01]  /*e8c0*/  @!UP2 ULDC UR18, c[0x0][0xb50] ;  /* 0x0002d4000012aab9 */ /* 0x000fe20000000800 */
[----:B------:R-:W-:Y:S01]  /*e8d0*/  @!UP2 ULDC UR19, c[0x0][0xb54] ;  /* 0x0002d5000013aab9 */ /* 0x000fe20000000800 */
[----:B------:R-:W-:-:S02]  /*e8e0*/  IMAD R9, R8, UR14, R9 ;  /* 0x0000000e08097c24 */ /* 0x000fc4000f8e0209 */
[----:B------:R-:W-:Y:S01]  /*e8f0*/  IMAD.WIDE.U32 R4, R7, UR14, R4 ;  /* 0x0000000e07047c25 */ /* 0x000fe2000f8e0004 */
[----:B------:R-:W-:Y:S01]  /*e900*/  ULDC UR14, c[0x0][0xa88] ;  /* 0x0002a200000e7ab9 */ /* 0x000fe20000000800 */
[----:B----4-:R-:W-:Y:S02]  /*e910*/  @P4 R2UR UR14, R6 ;  /* 0x00000000060e42ca */ /* 0x010fe400000e0000 */
[----:B------:R-:W-:Y:S01]  /*e920*/  IMAD.IADD R5, R5, 0x1, R9 ;  /* 0x0000000105057824 */ /* 0x000fe200078e0209 */
[----:B------:R-:W-:-:S04]  /*e930*/  LEA R9, P2, R4, UR18, 0x2 ;  /* 0x0000001204097c11 */ /* 0x000fc8000f8410ff */
[----:B------:R-:W-:Y:S01]  /*e940*/  LEA.HI.X R10, R4, UR19, R5, 0x2, P2 ;  /* 0x00000013040a7c11 */ /* 0x000fe200090f1405 */
[----:B--2---:R-:W-:Y:S08]  /*e950*/  @P4 BRA `(.L_x_1308) ;  /* 0x0000000000284947 */ /* 0x004ff00003800000 */
[----:B------:R-:W-:Y:S05]  /*e960*/  @!P0 BRA `(.L_x_1308) ;  /* 0x0000000000248947 */ /* 0x000fea0003800000 */
[----:B------:R-:W-:Y:S02]  /*e970*/  IMAD.U32 R4, RZ, RZ, UR12 ;  /* 0x0000000cff047e24 */ /* 0x000fe4000f8e00ff */
[----:B------:R-:W-:Y:S02]  /*e980*/  IMAD.U32 R6, RZ, RZ, UR12 ;  /* 0x0000000cff067e24 */ /* 0x000fe4000f8e00ff */
[----:B------:R-:W-:Y:S02]  /*e990*/  IMAD.U32 R5, RZ, RZ, UR13 ;  /* 0x0000000dff057e24 */ /* 0x000fe4000f8e00ff */
[----:B------:R-:W-:-:S03]  /*e9a0*/  IMAD.U32 R7, RZ, RZ, UR13 ;  /* 0x0000000dff077e24 */ /* 0x000fc6000f8e00ff */
[----:B------:R-:W2:Y:S04]  /*e9b0*/  LDG.E R4, desc[UR36][R4.64] ;  /* 0x0000002404047981 */ /* 0x000ea8000c1e1900 */
[----:B------:R-:W3:Y:S01]  /*e9c0*/  LDG.E R6, desc[UR36][R6.64+0x4] ;  /* 0x0000042406067981 */ /* 0x000ee2000c1e1900 */
[----:B--2---:R-:W-:Y:S02]  /*e9d0*/  R2UR UR12, R4 ;  /* 0x00000000040c72ca */ /* 0x004fe400000e0000 */
[----:B---3--:R-:W-:-:S13]  /*e9e0*/  R2UR UR14, R6 ;  /* 0x00000000060e72ca */ /* 0x008fda00000e0000 */
[----:B------:R-:W-:-:S12]  /*e9f0*/  UIADD3 UR14, -UR12, UR14, URZ ;  /* 0x0000000e0c0e7290 */ /* 0x000fd8000fffe13f */
.L_x_1308:
[----:B------:R-:W2:Y:S04]  /*ea00*/  LDL R11, [R1+0x24] ;  /* 0x00002400010b7983 */ /* 0x000ea80000100800 */
[----:B------:R-:W3:Y:S01]  /*ea10*/  LDL R8, [R1+0x18] ;  /* 0x0000180001087983 */ /* 0x000ee20000100800 */
[----:B------:R-:W-:Y:S01]  /*ea20*/  UIMAD UR16, UR14, UR22, URZ ;  /* 0x000000160e1072a4 */ /* 0x000fe2000f8e023f */
[----:B------:R-:W-:Y:S02]  /*ea30*/  PLOP3.LUT P3, PT, PT, PT, UP2, 0x80, 0x0 ;  /* 0x000000000000781c */ /* 0x000fe40003f6f028 */
[----:B------:R-:W-:Y:S04]  /*ea40*/  SHFL.IDX PT, R4, R9, RZ, 0x1c1f ;  /* 0x001c1fff09047589 */ /* 0x000fe800000e0000 */
[----:B------:R-:W0:Y:S04]  /*ea50*/  SHFL.IDX PT, R5, R10, RZ, 0x1c1f ;  /* 0x001c1fff0a057589 */ /* 0x000e2800000e0000 */
[----:B------:R-:W-:Y:S04]  /*ea60*/  SHFL.IDX PT, R6, R9, 0x1, 0x1c1f ;  /* 0x003c1f0009067f89 */ /* 0x000fe800000e0000 */
[----:B------:R-:W1:Y:S01]  /*ea70*/  SHFL.IDX PT, R7, R10, 0x1, 0x1c1f ;  /* 0x003c1f000a077f89 */ /* 0x000e6200000e0000 */
[----:B--2---:R-:W-:Y:S01]  /*ea80*/  VIADD R11, R11, UR60 ;  /* 0x0000003c0b0b7c36 */ /* 0x004fe20008000000 */
        /* <DEDUP_REMOVED lines=9> */
[----:B------:R-:W2:Y:S01]  /*eb20*/  LDL R22, [R1+0xc] ;  /* 0x00000c0001167983 */ /* 0x000ea20000100800 */
[----:B0-----:R-:W-:Y:S01]  /*eb30*/  IMAD.SHL.U32 R0, R201, 0x8, RZ ;  /* 0x00000008c9007824 */ /* 0x001fe200078e00ff */
[----:B------:R-:W-:Y:S01]  /*eb40*/  ULDC.64 UR14, c[0x0][0xaa0] ;  /* 0x0002a800000e7ab9 */ /* 0x000fe20000000a00 */
[----:B------:R-:W-:Y:S01]  /*eb50*/  IMAD.MOV.U32 R3, RZ, RZ, 0x2 ;  /* 0x00000002ff037424 */ /* 0x000fe200078e00ff */
[----:B------:R-:W-:Y:S01]  /*eb60*/  R2UR UR18, R205 ;  /* 0x00000000cd1272ca */ /* 0x000fe200000e0000 */
[----:B------:R-:W-:-:S04]  /*eb70*/  UIMAD UR12, UR17, UR14, URZ ;  /* 0x0000000e110c72a4 */ /* 0x000fc8000f8e023f */
[----:B------:R-:W-:Y:S02]  /*eb80*/  UIMAD UR12, UR4, UR15, UR12 ;  /* 0x0000000f040c72a4 */ /* 0x000fe4000f8e020c */
[----:B------:R-:W-:-:S04]  /*eb90*/  UIADD3 UR8, UR8, 0x30820, URZ ;  /* 0x0003082008087890 */ /* 0x000fc8000fffe03f */
[----:B------:R-:W-:Y:S01]  /*eba0*/  UPRMT UR8, URZ, 0x654, UR8 ;  /* 0x000006543f087896 */ /* 0x000fe20008000008 */
[C---:B------:R-:W-:Y:S02]  /*ebb0*/  VIADD R82, R0.reuse, 0x40 ;  /* 0x0000004000527836 */ /* 0x040fe40000000000 */
[C---:B------:R-:W-:Y:S02]  /*ebc0*/  VIADD R84, R0.reuse, 0x80 ;  /* 0x0000008000547836 */ /* 0x040fe40000000000 */
[----:B------:R-:W-:Y:S01]  /*ebd0*/  VIADD R86, R0, 0xc0 ;  /* 0x000000c000567836 */ /* 0x000fe20000000000 */
[----:B------:R-:W-:Y:S01]  /*ebe0*/  BSSY B1, `(.L_x_1310) ;  /* 0x00000ac000017945 */ /* 0x000fe20003800000 */
[----:B------:R-:W-:Y:S02]  /*ebf0*/  SHF.R.S32.HI R87, RZ, 0x1f, R0 ;  /* 0x0000001fff577819 */ /* 0x000fe40000011400 */
[----:B------:R-:W-:Y:S02]  /*ec00*/  SHF.R.S32.HI R81, RZ, 0x1f, R82 ;  /* 0x0000001fff517819 */ /* 0x000fe40000011452 */
[----:B------:R-:W-:-:S02]  /*ec10*/  SHF.R.S32.HI R83, RZ, 0x1f, R84 ;  /* 0x0000001fff537819 */ /* 0x000fc40000011454 */
[----:B------:R-:W-:Y:S01]  /*ec20*/  SHF.R.S32.HI R85, RZ, 0x1f, R86 ;  /* 0x0000001fff557819 */ /* 0x000fe20000011456 */
[----:B--2---:R-:W-:-:S04]  /*ec30*/  IMAD R2, R22, 0x40, R0 ;  /* 0x0000004016027824 */ /* 0x004fc800078e0200 */
[----:B------:R-:W-:-:S03]  /*ec40*/  IMAD.WIDE R2, R2, R3, UR10 ;  /* 0x0000000a02027e25 */ /* 0x000fc6000f8e0203 */
[C---:B------:R-:W-:Y:S02]  /*ec50*/  IADD3 R25, P2, R2.reuse, 0x3000, RZ ;  /* 0x0000300002197810 */ /* 0x040fe40007f5e0ff */
[C---:B------:R-:W-:Y:S02]  /*ec60*/  IADD3 R9, P4, R2.reuse, 0x1000, RZ ;  /* 0x0000100002097810 */ /* 0x040fe40007f9e0ff */
[----:B------:R-:W-:Y:S02]  /*ec70*/  LOP3.LUT R24, R25, 0x380, RZ, 0xc0, !PT ;  /* 0x0000038019187812 */ /* 0x000fe400078ec0ff */
[----:B------:R-:W-:Y:S02]  /*ec80*/  IADD3 R13, P3, R2, 0x2000, RZ ;  /* 0x00002000020d7810 */ /* 0x000fe40007f7e0ff */
[----:B------:R-:W-:Y:S02]  /*ec90*/  SHF.R.U64 R24, R24, 0x3, RZ ;  /* 0x0000000318187819 */ /* 0x000fe400000012ff */
[----:B------:R-:W-:-:S02]  /*eca0*/  LOP3.LUT R8, R9, 0x380, RZ, 0xc0, !PT ;  /* 0x0000038009087812 */ /* 0x000fc400078ec0ff */
[----:B------:R-:W-:Y:S02]  /*ecb0*/  LOP3.LUT R12, R13, 0x380, RZ, 0xc0, !PT ;  /* 0x000003800d0c7812 */ /* 0x000fe400078ec0ff */
[----:B------:R-:W-:Y:S01]  /*ecc0*/  LOP3.LUT R24, R24, R25, RZ, 0x3c, !PT ;  /* 0x0000001918187212 */ /* 0x000fe200078e3cff */
[--C-:B------:R-:W-:Y:S01]  /*ecd0*/  IMAD.X R25, RZ, RZ, R3.reuse, P2 ;  /* 0x000000ffff197224 */ /* 0x100fe200010e0603 */
[----:B------:R-:W-:Y:S02]  /*ece0*/  IADD3 R49, P2, R2, 0x9000, RZ ;  /* 0x0000900002317810 */ /* 0x000fe40007f5e0ff */
[----:B------:R-:W-:Y:S02]  /*ecf0*/  SHF.R.U64 R8, R8, 0x3, RZ ;  /* 0x0000000308087819 */ /* 0x000fe400000012ff */
[----:B------:R-:W-:Y:S01]  /*ed00*/  SHF.R.U64 R12, R12, 0x3, RZ ;  /* 0x000000030c0c7819 */ /* 0x000fe200000012ff */
[----:B------:R-:W-:Y:S01]  /*ed10*/  UIMAD.WIDE.U32 UR10, UR4, UR14, URZ ;  /* 0x0000000e040a72a5 */ /* 0x000fe2000f8e003f */
[----:B------:R-:W-:Y:S01]  /*ed20*/  LOP3.LUT R48, R49, 0x380, RZ, 0xc0, !PT ;  /* 0x0000038031307812 */ /* 0x000fe200078ec0ff */
[----:B------:R-:W5:Y:S01]  /*ed30*/  LD.E.128 R24, desc[UR36][R24.64] ;  /* 0x0000002418187980 */ /* 0x000f62000c101d00 */
[----:B------:R-:W-:Y:S01]  /*ed40*/  LOP3.LUT R8, R8, R9, RZ, 0x3c, !PT ;  /* 0x0000000908087212 */ /* 0x000fe200078e3cff */
[--C-:B------:R-:W-:Y:S01]  /*ed50*/  IMAD.X R9, RZ, RZ, R3.reuse, P4 ;  /* 0x000000ffff097224 */ /* 0x100fe200020e0603 */
[----:B------:R-:W-:Y:S01]  /*ed60*/  LOP3.LUT R12, R12, R13, RZ, 0x3c, !PT ;  /* 0x0000000d0c0c7212 */ /* 0x000fe200078e3cff */
[----:B------:R-:W-:Y:S01]  /*ed70*/  IMAD.X R13, RZ, RZ, R3, P3 ;  /* 0x000000ffff0d7224 */ /* 0x000fe200018e0603 */
[----:B------:R-:W-:-:S02]  /*ed80*/  IADD3 R29, P0, R2, 0x4000, RZ ;  /* 0x00004000021d7810 */ /* 0x000fc40007f1e0ff */
[C---:B------:R-:W-:Y:S02]  /*ed90*/  IADD3 R33, P6, R2.reuse, 0x5000, RZ ;  /* 0x0000500002217810 */ /* 0x040fe40007fde0ff */
[C---:B------:R-:W-:Y:S02]  /*eda0*/  IADD3 R37, P5, R2.reuse, 0x6000, RZ ;  /* 0x0000600002257810 */ /* 0x040fe40007fbe0ff */
[C---:B------:R-:W-:Y:S01]  /*edb0*/  LOP3.LUT R7, R2.reuse, 0x380, RZ, 0xc0, !PT ;  /* 0x0000038002077812 */ /* 0x040fe200078ec0ff */
[----:B------:R-:W-:Y:S01]  /*edc0*/  UIADD3 UR11, UR11, UR12, URZ ;  /* 0x0000000c0b0b7290 */ /* 0x000fe2000fffe03f */
[C---:B------:R-:W-:Y:S01]  /*edd0*/  IADD3 R41, P4, R2.reuse, 0x7000, RZ ;  /* 0x0000700002297810 */ /* 0x040fe20007f9e0ff */
[----:B------:R-:W-:Y:S01]  /*ede0*/  USHF.R.S32.HI UR4, URZ, 0x1f, UR9 ;  /* 0x0000001f3f047899 */ /* 0x000fe20008011409 */
[----:B------:R-:W-:Y:S01]  /*edf0*/  IADD3 R45, P3, R2, 0x8000, RZ ;  /* 0x00008000022d7810 */ /* 0x000fe20007f7e0ff */
[----:B------:R-:W-:Y:S01]  /*ee00*/  ULDC.64 UR12, c[0x0][0xae8] ;  /* 0x0002ba00000c7ab9 */ /* 0x000fe20000000a00 */
[----:B------:R-:W-:Y:S01]  /*ee10*/  SHF.R.U64 R48, R48, 0x3, RZ ;  /* 0x0000000330307819 */ /* 0x000fe200000012ff */
[----:B------:R-:W-:Y:S01]  /*ee20*/  @UP1 ULDC UR14, c[0x0][0xbec] ;  /* 0x0002fb00000e1ab9 */ /* 0x000fe20000000800 */
[----:B------:R-:W-:Y:S01]  /*ee30*/  LOP3.LUT R28, R29, 0x380, RZ, 0xc0, !PT ;  /* 0x000003801d1c7812 */ /* 0x000fe200078ec0ff */
[----:B------:R-:W5:Y:S01]  /*ee40*/  LD.E.128 R8, desc[UR36][R8.64] ;  /* 0x0000002408087980 */ /* 0x000f62000c101d00 */
[----:B------:R-:W-:-:S02]  /*ee50*/  LOP3.LUT R32, R33, 0x380, RZ, 0xc0, !PT ;  /* 0x0000038021207812 */ /* 0x000fc400078ec0ff */
[----:B------:R-:W-:Y:S01]  /*ee60*/  LOP3.LUT R36, R37, 0x380, RZ, 0xc0, !PT ;  /* 0x0000038025247812 */ /* 0x000fe200078ec0ff */
[----:B------:R-:W5:Y:S01]  /*ee70*/  LD.E.128 R12, desc[UR36][R12.64] ;  /* 0x000000240c0c7980 */ /* 0x000f62000c101d00 */
[----:B------:R-:W-:Y:S02]  /*ee80*/  LOP3.LUT R40, R41, 0x380, RZ, 0xc0, !PT ;  /* 0x0000038029287812 */ /* 0x000fe400078ec0ff */
[----:B------:R-:W-:Y:S02]  /*ee90*/  LOP3.LUT R44, R45, 0x380, RZ, 0xc0, !PT ;  /* 0x000003802d2c7812 */ /* 0x000fe400078ec0ff */
[----:B------:R-:W-:Y:S01]  /*eea0*/  LOP3.LUT R48, R48, R49, RZ, 0x3c, !PT ;  /* 0x0000003130307212 */ /* 0x000fe200078e3cff */
[----:B------:R-:W-:Y:S01]  /*eeb0*/  IMAD.X R49, RZ, RZ, R3, P2 ;  /* 0x000000ffff317224 */ /* 0x000fe200010e0603 */
[----:B------:R-:W-:Y:S02]  /*eec0*/  IADD3 R5, P2, R2, 0xf000, RZ ;  /* 0x0000f00002057810 */ /* 0x000fe40007f5e0ff */
[----:B------:R-:W-:-:S02]  /*eed0*/  SHF.R.U64 R28, R28, 0x3, RZ ;  /* 0x000000031c1c7819 */ /* 0x000fc400000012ff */
[----:B------:R-:W-:Y:S02]  /*eee0*/  SHF.R.U64 R32, R32, 0x3, RZ ;  /* 0x0000000320207819 */ /* 0x000fe400000012ff */
[----:B------:R-:W-:Y:S01]  /*eef0*/  SHF.R.U64 R7, R7, 0x3, RZ ;  /* 0x0000000307077819 */ /* 0x000fe200000012ff */
[----:B------:R-:W-:Y:S01]  /*ef00*/  UIMAD.WIDE.U32 UR10, UR18, UR12, UR10 ;  /* 0x0000000c120a72a5 */ /* 0x000fe2000f8e000a */
[----:B------:R-:W-:Y:S01]  /*ef10*/  SHF.R.U64 R36, R36, 0x3, RZ ;  /* 0x0000000324247819 */ /* 0x000fe200000012ff */
[----:B------:R-:W-:Y:S01]  /*ef20*/  IMAD.X R73, RZ, RZ, R3, P2 ;  /* 0x000000ffff497224 */ /* 0x000fe200010e0603 */
[----:B------:R-:W-:Y:S01]  /*ef30*/  SHF.R.U64 R40, R40, 0x3, RZ ;  /* 0x0000000328287819 */ /* 0x000fe200000012ff */
[----:B------:R-:W5:Y:S01]  /*ef40*/  LD.E.128 R48, desc[UR36][R48.64] ;  /* 0x0000002430307980 */ /* 0x000f62000c101d00 */
[----:B------:R-:W-:Y:S02]  /*ef50*/  SHF.R.U64 R44, R44, 0x3, RZ ;  /* 0x000000032c2c7819 */ /* 0x000fe400000012ff */
[----:B------:R-:W-:-:S02]  /*ef60*/  LOP3.LUT R4, R5, 0x380, RZ, 0xc0, !PT ;  /* 0x0000038005047812 */ /* 0x000fc400078ec0ff */
        /* <DEDUP_REMOVED lines=10> */
[C---:B------:R-:W-:Y:S01]  /*f010*/  IADD3 R53, P0, R2.reuse, 0xa000, RZ ;  /* 0x0000a00002357810 */ /* 0x040fe20007f1e0ff */
[----:B------:R-:W-:Y:S01]  /*f020*/  UIMAD UR11, UR18, UR13, UR11 ;  /* 0x0000000d120b72a4 */ /* 0x000fe2000f8e020b */
[C---:B------:R-:W-:Y:S01]  /*f030*/  IADD3 R57, P6, R2.reuse, 0xb000, RZ ;  /* 0x0000b00002397810 */ /* 0x040fe20007fde0ff */
[----:B------:R-:W5:Y:S01]  /*f040*/  LD.E.128 R28, desc[UR36][R28.64] ;  /* 0x000000241c1c7980 */ /* 0x000f62000c101d00 */
[C---:B------:R-:W-:Y:S01]  /*f050*/  IADD3 R61, P5, R2.reuse, 0xc000, RZ ;  /* 0x0000c000023d7810 */ /* 0x040fe20007fbe0ff */
[----:B------:R-:W-:Y:S01]  /*f060*/  ULDC.64 UR12, c[0x0][0xaf0] ;  /* 0x0002bc00000c7ab9 */ /* 0x000fe20000000a00 */
[C---:B------:R-:W-:Y:S01]  /*f070*/  IADD3 R65, P4, R2.reuse, 0xd000, RZ ;  /* 0x0000d00002417810 */ /* 0x040fe20007f9e0ff */
[----:B------:R-:W5:Y:S01]  /*f080*/  LD.E.128 R32, desc[UR36][R32.64] ;  /* 0x0000002420207980 */ /* 0x000f62000c101d00 */
[----:B------:R-:W-:-:S02]  /*f090*/  IADD3 R69, P3, R2, 0xe000, RZ ;  /* 0x0000e00002457810 */ /* 0x000fc40007f7e0ff */
[----:B------:R-:W-:Y:S01]  /*f0a0*/  SHF.R.U64 R4, R4, 0x3, RZ ;  /* 0x0000000304047819 */ /* 0x000fe200000012ff */
[----:B------:R-:W5:Y:S01]  /*f0b0*/  LD.E.128 R36, desc[UR36][R36.64] ;  /* 0x0000002424247980 */ /* 0x000f62000c101d00 */
[----:B------:R-:W-:Y:S02]  /*f0c0*/  LOP3.LUT R2, R7, R2, RZ, 0x3c, !PT ;  /* 0x0000000207027212 */ /* 0x000fe400078e3cff */
[----:B------:R-:W-:Y:S01]  /*f0d0*/  LOP3.LUT R72, R4, R5, RZ, 0x3c, !PT ;  /* 0x0000000504487212 */ /* 0x000fe200078e3cff */
[----:B------:R-:W-:Y:S01]  /*f0e0*/  UIMAD UR4, UR4, UR12, URZ ;  /* 0x0000000c040472a4 */ /* 0x000fe2000f8e023f */
[----:B------:R-:W-:Y:S01]  /*f0f0*/  LOP3.LUT R52, R53, 0x380, RZ, 0xc0, !PT ;  /* 0x0000038035347812 */ /* 0x000fe200078ec0ff */
[----:B------:R0:W5:Y:S01]  /*f100*/  LD.E.128 R4, desc[UR36][R2.64] ;  /* 0x0000002402047980 */ /* 0x000162000c101d00 */
[----:B------:R-:W-:Y:S01]  /*f110*/  UIMAD.WIDE.U32 UR10, UR9, UR12, UR10 ;  /* 0x0000000c090a72a5 */ /* 0x000fe2000f8e000a */
[----:B------:R-:W-:Y:S01]  /*f120*/  LOP3.LUT R56, R57, 0x380, RZ, 0xc0, !PT ;  /* 0x0000038039387812 */ /* 0x000fe200078ec0ff */
[----:B------:R-:W-:Y:S01]  /*f130*/  UIMAD UR4, UR9, UR13, UR4 ;  /* 0x0000000d090472a4 */ /* 0x000fe2000f8e0204 */
[----:B------:R-:W-:Y:S01]  /*f140*/  LOP3.LUT R60, R61, 0x380, RZ, 0xc0, !PT ;  /* 0x000003803d3c7812 */ /* 0x000fe200078ec0ff */
[----:B------:R-:W5:Y:S01]  /*f150*/  LD.E.128 R40, desc[UR36][R40.64] ;  /* 0x0000002428287980 */ /* 0x000f62000c101d00 */
[----:B------:R-:W-:Y:S01]  /*f160*/  @UP1 ULDC UR9, c[0x0][0xbf0] ;  /* 0x0002fc0000091ab9 */ /* 0x000fe20000000800 */
[----:B------:R-:W-:-:S02]  /*f170*/  LOP3.LUT R64, R65, 0x380, RZ, 0xc0, !PT ;  /* 0x0000038041407812 */ /* 0x000fc400078ec0ff */
[----:B------:R-:W-:Y:S01]  /*f180*/  LOP3.LUT R68, R69, 0x380, RZ, 0xc0, !PT ;  /* 0x0000038045447812 */ /* 0x000fe200078ec0ff */
[----:B0-----:R-:W-:Y:S01]  /*f190*/  IMAD R2, R201, 0x20, R22 ;  /* 0x00000020c9027824 */ /* 0x001fe200078e0216 */
[----:B------:R-:W-:Y:S01]  /*f1a0*/  SHF.R.U64 R52, R52, 0x3, RZ ;  /* 0x0000000334347819 */ /* 0x000fe200000012ff */
[----:B------:R-:W-:Y:S01]  /*f1b0*/  UIADD3 UR4, UR11, UR4, URZ ;  /* 0x000000040b047290 */ /* 0x000fe2000fffe03f */
[----:B------:R-:W-:Y:S01]  /*f1c0*/  SHF.R.U64 R56, R56, 0x3, RZ ;  /* 0x0000000338387819 */ /* 0x000fe200000012ff */
[----:B------:R-:W-:Y:S01]  /*f1d0*/  VIADD R20, R2, UR60 ;  /* 0x0000003c02147c36 */ /* 0x000fe20008000000 */
[----:B------:R-:W-:Y:S01]  /*f1e0*/  SHF.R.U64 R60, R60, 0x3, RZ ;  /* 0x000000033c3c7819 */ /* 0x000fe200000012ff */
[----:B------:R-:W-:Y:S01]  /*f1f0*/  ULDC.64 UR12, c[0x0][0xae0] ;  /* 0x0002b800000c7ab9 */ /* 0x000fe20000000a00 */
[----:B------:R-:W-:Y:S01]  /*f200*/  SHF.R.U64 R64, R64, 0x3, RZ ;  /* 0x0000000340407819 */ /* 0x000fe200000012ff */
[----:B------:R-:W-:Y:S01]  /*f210*/  @P1 IMAD.HI.U32 R2, R20, UR14, RZ ;  /* 0x0000000e14021c27 */ /* 0x000fe2000f8e00ff */
[----:B------:R-:W-:Y:S01]  /*f220*/  SHF.R.U64 R68, R68, 0x3, RZ ;  /* 0x0000000344447819 */ /* 0x000fe200000012ff */
[----:B------:R-:W5:Y:S01]  /*f230*/  LD.E.128 R44, desc[UR36][R44.64] ;  /* 0x000000242c2c7980 */ /* 0x000f62000c101d00 */
[----:B------:R-:W-:Y:S01]  /*f240*/  LOP3.LUT R52, R52, R53, RZ, 0x3c, !PT ;  /* 0x0000003534347212 */ /* 0x000fe200078e3cff */
[----:B------:R-:W-:Y:S01]  /*f250*/  IMAD.MOV.U32 R19, RZ, RZ, R20 ;  /* 0x000000ffff137224 */ /* 0x000fe200078e0014 */
[----:B------:R-:W-:Y:S01]  /*f260*/  @P1 SHF.R.U32.HI R19, RZ, UR9, R2 ;  /* 0x00000009ff131c19 */ /* 0x000fe20008011602 */
[--C-:B------:R-:W-:Y:S01]  /*f270*/  IMAD.X R53, RZ, RZ, R3.reuse, P0 ;  /* 0x000000ffff357224 */ /* 0x100fe200000e0603 */
[----:B------:R-:W-:Y:S01]  /*f280*/  LOP3.LUT R56, R56, R57, RZ, 0x3c, !PT ;  /* 0x0000003938387212 */ /* 0x000fe200078e3cff */
[----:B------:R-:W-:Y:S01]  /*f290*/  IMAD.X R57, RZ, RZ, R3, P6 ;  /* 0x000000ffff397224 */ /* 0x000fe200030e0603 */
[--C-:B------:R-:W-:Y:S01]  /*f2a0*/  SHF.R.S32.HI R18, RZ, 0x1f, R19.reuse ;  /* 0x0000001fff127819 */ /* 0x100fe20000011413 */
[----:B------:R-:W-:Y:S01]  /*f2b0*/  IMAD.MOV R21, RZ, RZ, -R19 ;  /* 0x000000ffff157224 */ /* 0x000fe200078e0a13 */
[----:B------:R-:W-:Y:S01]  /*f2c0*/  LOP3.LUT R60, R60, R61, RZ, 0x3c, !PT ;  /* 0x0000003d3c3c7212 */ /* 0x000fe200078e3cff */
[--C-:B------:R-:W-:Y:S01]  /*f2d0*/  IMAD.X R61, RZ, RZ, R3.reuse, P5 ;  /* 0x000000ffff3d7224 */ /* 0x100fe200028e0603 */
[----:B------:R-:W-:Y:S01]  /*f2e0*/  LOP3.LUT R64, R64, R65, RZ, 0x3c, !PT ;  /* 0x0000004140407212 */ /* 0x000fe200078e3cff */
[--C-:B------:R-:W-:Y:S01]  /*f2f0*/  IMAD.X R65, RZ, RZ, R3.reuse, P4 ;  /* 0x000000ffff417224 */ /* 0x100fe200020e0603 */
[----:B------:R-:W-:Y:S01]  /*f300*/  LOP3.LUT R68, R68, R69, RZ, 0x3c, !PT ;  /* 0x0000004544447212 */ /* 0x000fe200078e3cff */
[----:B------:R-:W-:Y:S01]  /*f310*/  IMAD.X R69, RZ, RZ, R3, P3 ;  /* 0x000000ffff457224 */ /* 0x000fe200018e0603 */
[----:B------:R-:W5:Y:S01]  /*f320*/  LD.E.128 R52, desc[UR36][R52.64] ;  /* 0x0000002434347980 */ /* 0x000f62000c101d00 */
[----:B------:R-:W-:-:S02]  /*f330*/  IMAD R18, R18, UR12, RZ ;  /* 0x0000000c12127c24 */ /* 0x000fc4000f8e02ff */
[----:B------:R-:W-:Y:S01]  /*f340*/  IMAD R21, R21, UR22, R20 ;  /* 0x0000001615157c24 */ /* 0x000fe2000f8e0214 */
[----:B------:R-:W5:Y:S01]  /*f350*/  LD.E.128 R56, desc[UR36][R56.64] ;  /* 0x0000002438387980 */ /* 0x000f62000c101d00 */
[----:B------:R-:W-:Y:S02]  /*f360*/  IMAD.U32 R3, RZ, RZ, UR11 ;  /* 0x0000000bff037e24 */ /* 0x000fe4000f8e00ff */
[----:B------:R-:W-:Y:S01]  /*f370*/  IMAD.U32 R2, RZ, RZ, UR10 ;  /* 0x0000000aff027e24 */ /* 0x000fe2000f8e00ff */
[----:B------:R-:W-:Y:S01]  /*f380*/  ULDC.64 UR10, c[0x0][0xad8] ;  /* 0x0002b600000a7ab9 */ /* 0x000fe20000000a00 */
[----:B------:R-:W-:Y:S01]  /*f390*/  IMAD.U32 R3, RZ, RZ, UR4 ;  /* 0x00000004ff037e24 */ /* 0x000fe2000f8e00ff */
[----:B------:R-:W5:Y:S01]  /*f3a0*/  LD.E.128 R60, desc[UR36][R60.64] ;  /* 0x000000243c3c7980 */ /* 0x000f62000c101d00 */
[C---:B------:R-:W-:Y:S01]  /*f3b0*/  IMAD R77, R19.reuse, UR13, R18 ;  /* 0x0000000d134d7c24 */ /* 0x040fe2000f8e0212 */
[----:B------:R-:W-:Y:S01]  /*f3c0*/  SHF.R.S32.HI R18, RZ, 0x1f, R21 ;  /* 0x0000001fff127819 */ /* 0x000fe20000011415 */
[----:B------:R-:W-:Y:S01]  /*f3d0*/  IMAD.WIDE.U32 R2, R19, UR12, R2 ;  /* 0x0000000c13027c25 */ /* 0x000fe2000f8e0002 */
[----:B------:R-:W5:Y:S03]  /*f3e0*/  LD.E.128 R64, desc[UR36][R64.64] ;  /* 0x0000002440407980 */ /* 0x000f66000c101d00 */
[----:B------:R-:W-:Y:S01]  /*f3f0*/  IMAD.IADD R3, R3, 0x1, R77 ;  /* 0x0000000103037824 */ /* 0x000fe200078e024d */
[----:B------:R-:W5:Y:S01]  /*f400*/  LD.E.128 R68, desc[UR36][R68.64] ;  /* 0x0000002444447980 */ /* 0x000f62000c101d00 */
[----:B------:R-:W-:-:S03]  /*f410*/  IMAD R18, R18, UR10, RZ ;  /* 0x0000000a12127c24 */ /* 0x000fc6000f8e02ff */
[----:B------:R-:W5:Y:S01]  /*f420*/  LD.E.128 R72, desc[UR36][R72.64] ;  /* 0x0000002448487980 */ /* 0x000f62000c101d00 */
[C---:B------:R-:W-:Y:S01]  /*f430*/  IMAD R19, R21.reuse, UR11, R18 ;  /* 0x0000000b15137c24 */ /* 0x040fe2000f8e0212 */
[----:B------:R-:W-:Y:S01]  /*f440*/  @!PT LDS RZ, [RZ] ;  /* 0x00000000fffff984 */ /* 0x000fe20000000800 */
[----:B------:R-:W-:Y:S01]  /*f450*/  @!PT LDS RZ, [RZ] ;  /* 0x00000000fffff984 */ /* 0x000fe20000000800 */
[----:B------:R-:W-:Y:S01]  /*f460*/  @!PT LDS RZ, [RZ] ;  /* 0x00000000fffff984 */ /* 0x000fe20000000800 */
[----:B------:R-:W-:Y:S01]  /*f470*/  @!PT LDS RZ, [RZ] ;  /* 0x00000000fffff984 */ /* 0x000fe20000000800 */
[----:B------:R0:W-:Y:S06]  /*f480*/  MEMBAR.ALL.CTA ;  /* 0x0000000000007992 */ /* 0x0001ec0000008000 */
[----:B0-----:R-:W0:Y:S01]  /*f490*/  FENCE.VIEW.ASYNC.S ;  /* 0x00000000000073c6 */ /* 0x001e220000000000 */
[----:B------:R-:W-:Y:S01]  /*f4a0*/  IMAD.WIDE.U32 R2, R21, UR10, R2 ;  /* 0x0000000a15027c25 */ /* 0x000fe2000f8e0002 */
[----:B------:R-:W-:-:S03]  /*f4b0*/  ULDC.64 UR10, c[0x0][0xa80] ;  /* 0x0002a000000a7ab9 */ /* 0x000fc60000000a00 */
[----:B------:R-:W-:Y:S01]  /*f4c0*/  VIADD R80, R22, UR60 ;  /* 0x0000003c16507c36 */ /* 0x000fe20008000000 */
[----:B------:R-:W-:Y:S01]  /*f4d0*/  LEA R22, P2, R2, UR10, 0x1 ;  /* 0x0000000a02167c11 */ /* 0x000fe2000f8408ff */
[----:B------:R-:W-:-:S05]  /*f4e0*/  IMAD.IADD R3, R3, 0x1, R19 ;  /* 0x0000000103037824 */ /* 0x000fca00078e0213 */
[----:B------:R-:W-:Y:S02]  /*f4f0*/  LEA.HI.X R78, R2, UR11, R3, 0x1, P2 ;  /* 0x0000000b024e7c11 */ /* 0x000fe400090f0c03 */
[C---:B------:R-:W-:Y:S01]  /*f500*/  ISETP.GE.AND P2, PT, R80.reuse, UR16, PT ;  /* 0x0000001050007c0c */ /* 0x040fe2000bf46270 */
[C---:B------:R-:W-:Y:S02]  /*f510*/  VIADD R18, R80.reuse, 0x20 ;  /* 0x0000002050127836 */ /* 0x040fe40000000000 */
[----:B------:R-:W-:Y:S01]  /*f520*/  VIADD R20, R80, 0x40 ;  /* 0x0000004050147836 */ /* 0x000fe20000000000 */
[----:B0-----:R0:W1:Y:S04]  /*f530*/  SHFL.IDX PT, R79, R22, RZ, 0x181f ;  /* 0x00181fff164f7589 */ /* 0x00106800000e0000 */
[----:B------:R0:W2:Y:S01]  /*f540*/  SHFL.IDX PT, R77, R78, RZ, 0x181f ;  /* 0x00181fff4e4d7589 */ /* 0x0000a200000e0000 */
[----:B------:R-:W-:Y:S01]  /*f550*/  SYNCS.ARRIVE.TRANS64.RED.A1T0 RZ, [UR8], RZ ;  /* 0x000000ffffff79a7 */ /* 0x000fe20008100408 */
[----:B------:R-:W-:-:S02]  /*f560*/  ISETP.GE.AND P1, PT, R18, UR16, PT ;  /* 0x0000001012007c0c */ /* 0x000fc4000bf26270 */
[----:B------:R-:W-:Y:S01]  /*f570*/  ISETP.GE.AND P0, PT, R20, UR16, PT ;  /* 0x0000001014007c0c */ /* 0x000fe2000bf06270 */
[----:B------:R-:W-:-:S12]  /*f580*/  @P2 BRA `(.L_x_1311) ;  /* 0x0000000000442947 */ /* 0x000fd80003800000 */
        /* <DEDUP_REMOVED lines=17> */
.L_x_1311:
[----:B------:R-:W-:Y:S05]  /*f6a0*/  BSYNC B1 ;  /* 0x0000000000017941 */ /* 0x000fea0003800000 */
.L_x_1310:
[----:B---3--:R3:W4:Y:S01]  /*f6b0*/  SHFL.IDX PT, R19, R78, 0x1, 0x181f ;  /* 0x00381f004e137f89 */ /* 0x00872200000e0000 */
[----:B------:R-:W-:Y:S03]  /*f6c0*/  BSSY B1, `(.L_x_1312) ;  /* 0x0000014000017945 */ /* 0x000fe60003800000 */
[----:B-----5:R3:W0:Y:S01]  /*f6d0*/  SHFL.IDX PT, R7, R22, 0x1, 0x181f ;  /* 0x00381f0016077f89 */ /* 0x02062200000e0000 */
[----:B------:R-:W-:Y:S05]  /*f6e0*/  @P1 BRA `(.L_x_1313) ;  /* 0x0000000000441947 */ /* 0x000fea0003800000 */
[----:B------:R-:W-:Y:S02]  /*f6f0*/  ULDC UR4, c[0x0][0xac8] ;  /* 0x0002b20000047ab9 */ /* 0x000fe40000000800 */
        /* <DEDUP_REMOVED lines=16> */
.L_x_1313:
[----:B------:R-:W-:Y:S05]  /*f800*/  BSYNC B1 ;  /* 0x0000000000017941 */ /* 0x000fea0003800000 */
.L_x_1312:
[----:B0-----:R0:W0:Y:S01]  /*f810*/  SHFL.IDX PT, R9, R78, 0x2, 0x181f ;  /* 0x00581f004e097f89 */ /* 0x00102200000e0000 */
        /* <DEDUP_REMOVED lines=20> */
.L_x_1315:
[----:B------:R-:W-:Y:S05]  /*f960*/  BSYNC B1 ;  /* 0x0000000000017941 */ /* 0x000fea0003800000 */
.L_x_1314:
[----:B0-----:R-:W-:Y:S01]  /*f970*/  VIADD R2, R80, 0x60 ;  /* 0x0000006050027836 */ /* 0x001fe20000000000 */
[----:B------:R0:W0:Y:S04]  /*f980*/  SHFL.IDX PT, R9, R78, 0x3, 0x181f ;  /* 0x00781f004e097f89 */ /* 0x00002800000e0000 */
[----:B------:R-:W-:Y:S01]  /*f990*/  ISETP.GE.AND P0, PT, R2, UR16, PT ;  /* 0x0000001002007c0c */ /* 0x000fe2000bf06270 */
[----:B------:R0:W0:-:S12]  /*f9a0*/  SHFL.IDX PT, R11, R22, 0x3, 0x181f ;  /* 0x00781f00160b7f89 */ /* 0x00001800000e0000 */
[----:B------:R-:W-:Y:S05]  /*f9b0*/  @P0 BRA `(.L_x_1316) ;  /* 0x0000002400f80947 */ /* 0x000fea0003800000 */
[----:B------:R-:W-:Y:S02]  /*f9c0*/  ULDC UR4, c[0x0][0xac8] ;  /* 0x0002b20000047ab9 */ /* 0x000fe40000000800 */
[----:B------:R-:W-:Y:S02]  /*f9d0*/  ISETP.GE.AND P3, PT, R0, UR4, PT ;  /* 0x0000000400007c0c */ /* 0x000fe4000bf66270 */
[----:B------:R-:W-:Y:S02]  /*f9e0*/  ISETP.GE.AND P4, PT, R82, UR4, PT ;  /* 0x0000000452007c0c */ /* 0x000fe4000bf86270 */
[----:B------:R-:W-:-:S09]  /*f9f0*/  ISETP.GE.AND P5, PT, R84, UR4, PT ;  /* 0x0000000454007c0c */ /* 0x000fd2000bfa6270 */
[-C--:B0-----:R-:W-:Y:S02]  /*fa00*/  @!P3 LEA R2, P0, R0, R11.reuse, 0x1 ;  /* 0x0000000b0002b211 */ /* 0x081fe400078008ff */
[-C--:B------:R-:W-:Y:S02]  /*fa10*/  @!P4 LEA R4, P1, R82, R11.reuse, 0x1 ;  /* 0x0000000b5204c211 */ /* 0x080fe400078208ff */
[----:B------:R-:W-:Y:S02]  /*fa20*/  @!P5 LEA R6, P2, R84, R11, 0x1 ;  /* 0x0000000b5406d211 */ /* 0x000fe400078408ff */
[-C--:B------:R-:W-:Y:S02]  /*fa30*/  @!P3 LEA.HI.X R3, R0, R9.reuse, R87, 0x1, P0 ;  /* 0x000000090003b211 */ /* 0x080fe400000f0c57 */
[-C--:B------:R-:W-:Y:S02]  /*fa40*/  @!P4 LEA.HI.X R5, R82, R9.reuse, R81, 0x1, P1 ;  /* 0x000000095205c211 */ /* 0x080fe400008f0c51 */
[----:B------:R-:W-:Y:S01]  /*fa50*/  @!P5 LEA.HI.X R7, R84, R9, R83, 0x1, P2 ;  /* 0x000000095407d211 */ /* 0x000fe200010f0c53 */
        /* <DEDUP_REMOVED lines=9> */
.L_x_1309:
        /* <DEDUP_REMOVED lines=11> */
[----:B------:R-:W-:Y:S01]  /*fba0*/  VIADD R178, R17, 0x8 ;  /* 0x0000000811b27836 */ /* 0x000fe20000000000 */
[----:B------:R-:W-:Y:S01]  /*fbb0*/  ULDC.64 UR14, c[0x0][0xb40] ;  /* 0x0002d000000e7ab9 */ /* 0x000fe20000000a00 */
[----:B------:R-:W-:Y:S01]  /*fbc0*/  ULDC.64 UR12, c[0x0][0xb38] ;  /* 0x0002ce00000c7ab9 */ /* 0x000fe20000000a00 */
[----:B------:R-:W-:Y:S01]  /*fbd0*/  UIMAD UR4, UR4, UR14, URZ ;  /* 0x0000000e040472a4 */ /* 0x000fe2000f8e023f */
[----:B------:R-:W-:Y:S01]  /*fbe0*/  BSSY B1, `(.L_x_1317) ;  /* 0x00000d0000017945 */ /* 0x000fe20003800000 */
[----:B------:R-:W-:Y:S01]  /*fbf0*/  UIMAD.WIDE.U32 UR10, UR18, UR12, UR10 ;  /* 0x0000000c120a72a5 */ /* 0x000fe2000f8e000a */
[----:B------:R-:W-:Y:S01]  /*fc00*/  SHF.R.S32.HI R22, RZ, 0x1f, R206 ;  /* 0x0000001fff167819 */ /* 0x000fe200000114ce */
[----:B------:R-:W-:Y:S01]  /*fc10*/  UIMAD UR4, UR9, UR15, UR4 ;  /* 0x0000000f090472a4 */ /* 0x000fe2000f8e0204 */
[----:B------:R-:W-:Y:S01]  /*fc20*/  SHF.R.S32.HI R152, RZ, 0x1f, R207 ;  /* 0x0000001fff987819 */ /* 0x000fe200000114cf */
[----:B------:R-:W-:Y:S01]  /*fc30*/  UIMAD UR11, UR18, UR13, UR11 ;  /* 0x0000000d120b72a4 */ /* 0x000fe2000f8e020b */
[----:B------:R-:W-:Y:S01]  /*fc40*/  SHF.R.S32.HI R153, RZ, 0x1f, R208 ;  /* 0x0000001fff997819 */ /* 0x000fe200000114d0 */
[----:B------:R-:W-:Y:S01]  /*fc50*/  UIADD3 UR8, UR8, 0x30820, URZ ;  /* 0x0003082008087890 */ /* 0x000fe2000fffe03f */
[----:B------:R-:W-:Y:S01]  /*fc60*/  SHF.R.S32.HI R154, RZ, 0x1f, R209 ;  /* 0x0000001fff9a7819 */ /* 0x000fe200000114d1 */
[----:B------:R-:W-:Y:S01]  /*fc70*/  UIMAD.WIDE.U32 UR10, UR9, UR14, UR10 ;  /* 0x0000000e090a72a5 */ /* 0x000fe2000f8e000a */
[----:B------:R-:W-:Y:S01]  /*fc80*/  SHF.R.S32.HI R155, RZ, 0x1f, R210 ;  /* 0x0000001fff9b7819 */ /* 0x000fe200000114d2 */
[----:B------:R-:W-:Y:S01]  /*fc90*/  ULDC.64 UR12, c[0x0][0xb48] ;  /* 0x0002d200000c7ab9 */ /* 0x000fe20000000a00 */
[----:B------:R-:W-:Y:S01]  /*fca0*/  @UP1 ULDC UR9, c[0x0][0xbec] ;  /* 0x0002fb0000091ab9 */ /* 0x000fe20000000800 */
[----:B------:R-:W-:Y:S01]  /*fcb0*/  UIADD3 UR11, UR11, UR4, URZ ;  /* 0x000000040b0b7290 */ /* 0x000fe2000fffe03f */
[----:B------:R-:W-:Y:S01]  /*fcc0*/  @P1 IMAD.HI.U32 R0, R3, UR9, RZ ;  /* 0x0000000903001c27 */ /* 0x000fe2000f8e00ff */
[----:B------:R-:W-:Y:S01]  /*fcd0*/  UPRMT UR8, URZ, 0x654, UR8 ;  /* 0x000006543f087896 */ /* 0x000fe20008000008 */
[----:B------:R-:W-:Y:S01]  /*fce0*/  SHF.R.S32.HI R156, RZ, 0x1f, R211 ;  /* 0x0000001fff9c7819 */ /* 0x000fe200000114d3 */
[----:B------:R-:W-:Y:S01]  /*fcf0*/  @UP1 ULDC UR4, c[0x0][0xbf0] ;  /* 0x0002fc0000041ab9 */ /* 0x000fe20000000800 */
[----:B------:R-:W-:Y:S01]  /*fd00*/  UIMAD.WIDE.U32 UR10, UR16, UR12, UR10 ;  /* 0x0000000c100a72a5 */ /* 0x000fe2000f8e000a */
[----:B------:R-:W-:Y:S01]  /*fd10*/  @P1 SHF.R.U32.HI R5, RZ, UR4, R0 ;  /* 0x00000004ff051c19 */ /* 0x000fe20008011600 */
[----:B------:R-:W-:Y:S01]  /*fd20*/  VIADD R173, R17, 0x18 ;  /* 0x0000001811ad7836 */ /* 0x000fe20000000000 */
[----:B------:R-:W-:Y:S01]  /*fd30*/  SHF.R.S32.HI R157, RZ, 0x1f, R212 ;  /* 0x0000001fff9d7819 */ /* 0x000fe200000114d4 */
[----:B------:R-:W-:Y:S01]  /*fd40*/  UIMAD UR4, UR16, UR13, UR11 ;  /* 0x0000000d100472a4 */ /* 0x000fe2000f8e020b */
[--C-:B------:R-:W-:Y:S01]  /*fd50*/  SHF.R.S32.HI R0, RZ, 0x1f, R5.reuse ;  /* 0x0000001fff007819 */ /* 0x100fe20000011405 */
[----:B------:R-:W-:Y:S01]  /*fd60*/  IMAD.MOV R2, RZ, RZ, -R5 ;  /* 0x000000ffff027224 */ /* 0x000fe200078e0a05 */
[----:B------:R-:W-:Y:S01]  /*fd70*/  ULDC.64 UR12, c[0x0][0xb30] ;  /* 0x0002cc00000c7ab9 */ /* 0x000fe20000000a00 */
[----:B------:R-:W-:Y:S01]  /*fd80*/  SYNCS.ARRIVE.TRANS64.RED.A1T0 RZ, [UR8], RZ ;  /* 0x000000ffffff79a7 */ /* 0x000fe20008100408 */
[----:B------:R-:W-:Y:S01]  /*fd90*/  SHF.R.S32.HI R158, RZ, 0x1f, R213 ;  /* 0x0000001fff9e7819 */ /* 0x000fe200000114d5 */
[----:B------:R-:W-:Y:S01]  /*fda0*/  IMAD R7, R2, UR22, R3 ;  /* 0x0000001602077c24 */ /* 0x000fe2000f8e0203 */
[----:B------:R-:W-:Y:S01]  /*fdb0*/  SHF.R.S32.HI R159, RZ, 0x1f, R214 ;  /* 0x0000001fff9f7819 */ /* 0x000fe200000114d6 */
[----:B------:R-:W-:Y:S01]  /*fdc0*/  IMAD R0, R0, UR12, RZ ;  /* 0x0000000c00007c24 */ /* 0x000fe2000f8e02ff */
[----:B------:R-:W-:Y:S01]  /*fdd0*/  SHF.R.S32.HI R160, RZ, 0x1f, R215 ;  /* 0x0000001fffa07819 */ /* 0x000fe200000114d7 */
[----:B------:R-:W-:Y:S01]  /*fde0*/  IMAD.U32 R3, RZ, RZ, UR11 ;  /* 0x0000000bff037e24 */ /* 0x000fe2000f8e00ff */
        /* <DEDUP_REMOVED lines=23> */
[----:B------:R-:W-:Y:S01]  /*ff60*/  VIADD R177, R17, 0x8 ;  /* 0x0000000811b17836 */ /* 0x000fe20000000000 */
[----:B------:R-:W-:Y:S01]  /*ff70*/  LEA.HI.X R6, R2, UR11, R3, 0x2, P1 ;  /* 0x0000000b02067c11 */ /* 0x000fe200088f1403 */
[----:B------:R0:W1:Y:S01]  /*ff80*/  SHFL.IDX PT, R7, R0, RZ, 0x1c1f ;  /* 0x001c1fff00077589 */ /* 0x00006200000e0000 */
[----:B------:R-:W-:-:S02]  /*ff90*/  SHF.R.S32.HI R170, RZ, 0x1f, R227 ;  /* 0x0000001fffaa7819 */ /* 0x000fc400000114e3 */
[----:B------:R-:W-:Y:S01]  /*ffa0*/  SHF.R.S32.HI R171, RZ, 0x1f, R228 ;  /* 0x0000001fffab7819 */ /* 0x000fe200000114e4 */
[----:B------:R0:W2:Y:S01]  /*ffb0*/  SHFL.IDX PT, R8, R6, RZ, 0x1c1f ;  /* 0x001c1fff06087589 */ /* 0x0000a200000e0000 */
[----:B------:R-:W-:Y:S02]  /*ffc0*/  SHF.R.S32.HI R172, RZ, 0x1f, R229 ;  /* 0x0000001fffac7819 */ /* 0x000fe400000114e5 */
[----:B------:R-:W-:Y:S02]  /*ffd0*/  SHF.R.S32.HI R174, RZ, 0x1f, R174 ;  /* 0x0000001fffae7819 */ /* 0x000fe400000114ae */
[----:B------:R-:W-:Y:S02]  /*ffe0*/  SHF.R.S32.HI R176, RZ, 0x1f, R176 ;  /* 0x0000001fffb07819 */ /* 0x000fe400000114b0 */
[----:B------:R-:W-:Y:S02]  /*fff0*/  SHF.R.S32.HI R178, RZ, 0x1f, R178 ;  /* 0x0000001fffb27819 */ /* 0x000fe400000114b2 */
[----:B------:R-:W-:Y:S01]  /*10000*/  SHF.R.S32.HI R179, RZ, 0x1f, R17 ;  /* 0x0000001fffb37819 */ /* 0x000fe20000011411 */
[----:B0-----:R-:W-:Y:S06]  /*10010*/  @P2 BRA `(.L_x_1318) ;  /* 0x0000000800302947 */ /* 0x001fec0003800000 */
[----:B------:R-:W-:Y:S01]  /*10020*/  ULDC UR4, c[0x0][0xac8] ;  /* 0x0002b20000047ab9 */ /* 0x000fe20000000800 */
[C---:B------:R-:W-:Y:S01]  /*10030*/  VIADD R20, R17.reuse, 0xd8 ;  /* 0x000000d811147836 */ /* 0x040fe20000000000 */
[C---:B------:R-:W-:Y:S01]  /*10040*/  ISETP.GE.AND P4, PT, R17.reuse, UR4, PT ;  /* 0x0000000411007c0c */ /* 0x040fe2000bf86270 */
[----:B------:R-:W-:Y:S01]  /*10050*/  VIADD R21, R17, 0xe0 ;  /* 0x000000e011157836 */ /* 0x000fe20000000000 */
[----:B------:R-:W-:Y:S02]  /*10060*/  ISETP.GE.AND P2, PT, R177, UR4, PT ;  /* 0x00000004b1007c0c */ /* 0x000fe4000bf46270 */
[----:B------:R-:W-:Y:S02]  /*10070*/  ISETP.GE.AND P1, PT, R175, UR4, PT ;  /* 0x00000004af007c0c */ /* 0x000fe4000bf26270 */
[----:B------:R-:W-:-:S07]  /*10080*/  SHF.R.S32.HI R9, RZ, 0x1f, R203 ;  /* 0x0000001fff097819 */ /* 0x000fce00000114cb */
[-C--:B-1----:R-:W-:Y:S02]  /*10090*/  @!P4 LEA R2, P3, R17, R7.reuse, 0x2 ;  /* 0x000000071102c211 */ /* 0x082fe400078610ff */
[----:B------:R-:W-:Y:S02]  /*100a0*/  @!P2 LEA R4, P5, R177, R7, 0x2 ;  /* 0x00000007b104a211 */ /* 0x000fe400078a10ff */
[-C--:B--2---:R-:W-:Y:S02]  /*100b0*/  @!P4 LEA.HI.X R3, R17, R8.reuse, R179, 0x2, P3 ;  /* 0x000000081103c211 */ /* 0x084fe400018f14b3 */
[----:B------:R-:W-:Y:S02]  /*100c0*/  ISETP.GE.AND P3, PT, R173, UR4, PT ;  /* 0x00000004ad007c0c */ /* 0x000fe4000bf66270 */
[----:B------:R-:W-:Y:S01]  /*100d0*/  @!P2 LEA.HI.X R5, R177, R8, R178, 0x2, P5 ;  /* 0x00000008b105a211 */ /* 0x000fe200028f14b2 */
[----:B------:R0:W-:Y:S01]  /*100e0*/  @!P4 ST.E.64 desc[UR36][R2.64], R24 ;  /* 0x000000180200c985 */ /* 0x0001e2000c101b24 */
[----:B------:R-:W-:-:S03]  /*100f0*/  ISETP.GE.AND P4, PT, R229, UR4, PT ;  /* 0x00000004e5007c0c */ /* 0x000fc6000bf86270 */
        /* <DEDUP_REMOVED lines=67> */
[-C--:B------:R-:W-:Y:S02]  /*10530*/  @!P1 LEA.HI.X R3, R213, R8.reuse, R158, 0x2, P6 ;  /* 0x00000008d5039211 */ /* 0x080fe400030f149e */
[CC--:B------:R-:W-:Y:S02]  /*10540*/  @!P4 LEA R10, P6, R211.reuse, R7.reuse, 0x2 ;  /* 0x00000007d30ac211 */ /* 0x0c0fe400078c10ff */
[C---:B-1----:R-:W-:Y:S01]  /*10550*/  @!P3 LEA R4, P5, R212.reuse, R7, 0x2 ;  /* 0x00000007d404b211 */ /* 0x042fe200078a10ff */
[----:B------:R0:W-:Y:S01]  /*10560*/  @!P1 ST.E.64 desc[UR36][R2.64], R96 ;  /* 0x0000006002009985 */ /* 0x0001e2000c101b24 */
[-C--:B------:R-:W-:Y:S02]  /*10570*/  @!P4 LEA.HI.X R11, R211, R8.reuse, R156, 0x2, P6 ;  /* 0x00000008d30bc211 */ /* 0x080fe400030f149c */
[----:B------:R-:W-:Y:S02]  /*10580*/  @!P3 LEA.HI.X R5, R212, R8, R157, 0x2, P5 ;  /* 0x00000008d405b211 */ /* 0x000fe400028f149d */
[----:B------:R-:W-:-:S02]  /*10590*/  ISETP.GE.AND P1, PT, R209, UR4, PT ;  /* 0x00000004d1007c0c */ /* 0x000fc4000bf26270 */
[-C--:B------:R-:W-:Y:S01]  /*105a0*/  @!P2 LEA R12, P5, R210, R7.reuse, 0x2 ;  /* 0x00000007d20ca211 */ /* 0x080fe200078a10ff */
[----:B------:R1:W-:Y:S01]  /*105b0*/  @!P3 ST.E.64 desc[UR36][R4.64], R100 ;  /* 0x000000640400b985 */ /* 0x0003e2000c101b24 */
[----:B------:R-:W-:Y:S02]  /*105c0*/  ISETP.GE.AND P3, PT, R208, UR4, PT ;  /* 0x00000004d0007c0c */ /* 0x000fe4000bf66270 */
[----:B------:R-:W-:Y:S01]  /*105d0*/  @!P2 LEA.HI.X R13, R210, R8, R155, 0x2, P5 ;  /* 0x00000008d20da211 */ /* 0x000fe200028f149b */
[----:B------:R-:W-:Y:S01]  /*105e0*/  @!P4 ST.E.64 desc[UR36][R10.64], R104 ;  /* 0x000000680a00c985 */ /* 0x000fe2000c101b24 */
[----:B------:R-:W-:Y:S02]  /*105f0*/  ISETP.GE.AND P4, PT, R207, UR4, PT ;  /* 0x00000004cf007c0c */ /* 0x000fe4000bf86270 */
[----:B------:R-:W-:Y:S01]  /*10600*/  ISETP.GE.AND P5, PT, R206, UR4, PT ;  /* 0x00000004ce007c0c */ /* 0x000fe2000bfa6270 */
[----:B------:R2:W-:Y:S02]  /*10610*/  @!P2 ST.E.64 desc[UR36][R12.64], R108 ;  /* 0x0000006c0c00a985 */ /* 0x0005e4000c101b24 */
[----:B------:R-:W-:-:S04]  /*10620*/  @!P1 LEA R14, P6, R209, R7, 0x2 ;  /* 0x00000007d10e9211 */ /* 0x000fc800078c10ff */
[-C--:B------:R-:W-:Y:S02]  /*10630*/  @!P1 LEA.HI.X R15, R209, R8.reuse, R154, 0x2, P6 ;  /* 0x00000008d10f9211 */ /* 0x080fe400030f149a */
[-C--:B0-----:R-:W-:Y:S02]  /*10640*/  @!P3 LEA R2, P6, R208, R7.reuse, 0x2 ;  /* 0x00000007d002b211 */ /* 0x081fe400078c10ff */
[----:B-1----:R-:W-:Y:S01]  /*10650*/  @!P4 LEA R4, P2, R207, R7, 0x2 ;  /* 0x00000007cf04c211 */ /* 0x002fe200078410ff */
[----:B------:R0:W-:Y:S01]  /*10660*/  @!P1 ST.E.64 desc[UR36][R14.64], R112 ;  /* 0x000000700e009985 */ /* 0x0001e2000c101b24 */
[----:B------:R-:W-:Y:S02]  /*10670*/  ISETP.GE.AND P1, PT, R203, UR4, PT ;  /* 0x00000004cb007c0c */ /* 0x000fe4000bf26270 */
[----:B------:R-:W-:Y:S01]  /*10680*/  @!P4 LEA.HI.X R5, R207, R8, R152, 0x2, P2 ;  /* 0x00000008cf05c211 */ /* 0x000fe200010f1498 */
[----:B--2---:R-:W-:Y:S01]  /*10690*/  VIADD R13, R17, 0xe8 ;  /* 0x000000e8110d7836 */ /* 0x004fe20000000000 */
[----:B------:R-:W-:-:S02]  /*106a0*/  ISETP.GE.AND P2, PT, R20, UR4, PT ;  /* 0x0000000414007c0c */ /* 0x000fc4000bf46270 */
[-C--:B------:R-:W-:Y:S02]  /*106b0*/  @!P3 LEA.HI.X R3, R208, R8.reuse, R153, 0x2, P6 ;  /* 0x00000008d003b211 */ /* 0x080fe400030f1499 */
[C---:B------:R-:W-:Y:S02]  /*106c0*/  @!P5 LEA R18, P6, R206.reuse, R7, 0x2 ;  /* 0x00000007ce12d211 */ /* 0x040fe400078c10ff */
[----:B------:R-:W-:Y:S01]  /*106d0*/  SHF.R.S32.HI R12, RZ, 0x1f, R21 ;  /* 0x0000001fff0c7819 */ /* 0x000fe20000011415 */
[----:B------:R1:W-:Y:S01]  /*106e0*/  @!P3 ST.E.64 desc[UR36][R2.64], R116 ;  /* 0x000000740200b985 */ /* 0x0003e2000c101b24 */
[----:B------:R-:W-:Y:S01]  /*106f0*/  @!P5 LEA.HI.X R19, R206, R8, R22, 0x2, P6 ;  /* 0x00000008ce13d211 */ /* 0x000fe200030f1416 */
[----:B0-----:R-:W-:Y:S01]  /*10700*/  VIADD R15, R17, 0xf0 ;  /* 0x000000f0110f7836 */ /* 0x001fe20000000000 */
[----:B------:R-:W-:Y:S01]  /*10710*/  ISETP.GE.AND P3, PT, R21, UR4, PT ;  /* 0x0000000415007c0c */ /* 0x000fe2000bf66270 */
[----:B------:R0:W-:Y:S01]  /*10720*/  @!P4 ST.E.64 desc[UR36][R4.64], R120 ;  /* 0x000000780400c985 */ /* 0x0001e2000c101b24 */
[----:B------:R-:W-:-:S03]  /*10730*/  ISETP.GE.AND P4, PT, R13, UR4, PT ;  /* 0x000000040d007c0c */ /* 0x000fc6000bf86270 */
[----:B------:R2:W-:Y:S01]  /*10740*/  @!P5 ST.E.64 desc[UR36][R18.64], R124 ;  /* 0x0000007c1200d985 */ /* 0x0005e2000c101b24 */
[----:B------:R-:W-:-:S04]  /*10750*/  @!P1 LEA R10, P5, R203, R7, 0x2 ;  /* 0x00000007cb0a9211 */ /* 0x000fc800078a10ff */
[-C--:B------:R-:W-:Y:S02]  /*10760*/  @!P1 LEA.HI.X R11, R203, R8.reuse, R9, 0x2, P5 ;  /* 0x00000008cb0b9211 */ /* 0x080fe400028f1409 */
[----:B-1----:R-:W-:Y:S02]  /*10770*/  SHF.R.S32.HI R3, RZ, 0x1f, R20 ;  /* 0x0000001fff037819 */ /* 0x002fe40000011414 */
[CC--:B------:R-:W-:Y:S01]  /*10780*/  @!P2 LEA R2, P6, R20.reuse, R7.reuse, 0x2 ;  /* 0x000000071402a211 */ /* 0x0c0fe200078c10ff */
[----:B------:R3:W-:Y:S01]  /*10790*/  @!P1 ST.E.64 desc[UR36][R10.64], R128 ;  /* 0x000000800a009985 */ /* 0x0007e2000c101b24 */
[----:B0-----:R-:W-:Y:S02]  /*107a0*/  @!P3 LEA R4, P5, R21, R7, 0x2 ;  /* 0x000000071504b211 */ /* 0x001fe400078a10ff */
[----:B------:R-:W-:Y:S01]  /*107b0*/  @!P2 LEA.HI.X R3, R20, R8, R3, 0x2, P6 ;  /* 0x000000081403a211 */ /* 0x000fe200030f1403 */
[----:B--2---:R-:W-:Y:S01]  /*107c0*/  VIADD R19, R17, 0xf8 ;  /* 0x000000f811137836 */ /* 0x004fe20000000000 */
[----:B------:R-:W-:-:S02]  /*107d0*/  ISETP.GE.AND P6, PT, R15, UR4, PT ;  /* 0x000000040f007c0c */ /* 0x000fc4000bfc6270 */
[----:B------:R-:W-:Y:S01]  /*107e0*/  @!P3 LEA.HI.X R5, R21, R8, R12, 0x2, P5 ;  /* 0x000000081505b211 */ /* 0x000fe200028f140c */
[----:B------:R3:W-:Y:S01]  /*107f0*/  @!P2 ST.E.64 desc[UR36][R2.64], R132 ;  /* 0x000000840200a985 */ /* 0x0007e2000c101b24 */
[----:B------:R-:W-:Y:S02]  /*10800*/  ISETP.GE.AND P1, PT, R19, UR4, PT ;  /* 0x0000000413007c0c */ /* 0x000fe4000bf26270 */
[----:B------:R-:W-:Y:S01]  /*10810*/  SHF.R.S32.HI R9, RZ, 0x1f, R13 ;  /* 0x0000001fff097819 */ /* 0x000fe2000001140d */
[----:B------:R3:W-:Y:S01]  /*10820*/  @!P3 ST.E.64 desc[UR36][R4.64], R136 ;  /* 0x000000880400b985 */ /* 0x0007e2000c101b24 */
[----:B------:R-:W-:-:S04]  /*10830*/  @!P4 LEA R12, P5, R13, R7, 0x2 ;  /* 0x000000070d0cc211 */ /* 0x000fc800078a10ff */
        /* <DEDUP_REMOVED lines=8> */
[----:B------:R-:W-:-:S05]  /*108c0*/  @!P1 LEA.HI.X R19, R19, R8, R9, 0x2, P5 ;  /* 0x0000000813139211 */ /* 0x000fca00028f1409 */
[----:B------:R3:W-:Y:S04]  /*108d0*/  @!P1 ST.E.64 desc[UR36][R18.64], R148 ;  /* 0x0000009412009985 */ /* 0x0007e8000c101b24 */
.L_x_1318:
[----:B------:R-:W-:Y:S05]  /*108e0*/  BSYNC B1 ;  /* 0x0000000000017941 */ /* 0x000fea0003800000 */
.L_x_1317:
[----:B---3--:R0:W3:Y:S04]  /*108f0*/  SHFL.IDX PT, R14, R6, 0x1, 0x1c1f ;  /* 0x003c1f00060e7f89 */ /* 0x0080e800000e0000 */
[----:B------:R-:W4:Y:S01]  /*10900*/  SHFL.IDX PT, R0, R0, 0x1, 0x1c1f ;  /* 0x003c1f0000007f89 */ /* 0x000f2200000e0000 */
[----:B------:R-:W-:Y:S05]  /*10910*/  @P0 BRA `(.L_x_1316) ;  /* 0x0000001800200947 */ /* 0x000fea0003800000 */
        /* <DEDUP_REMOVED lines=8> */
[-C--:B----4-:R-:W-:Y:S02]  /*109a0*/  @!P4 LEA R2, P3, R17, R0.reuse, 0x2 ;  /* 0x000000001102c211 */ /* 0x090fe400078610ff */
[----:B------:R-:W-:Y:S02]  /*109b0*/  @!P2 LEA R4, P6, R177, R0, 0x2 ;  /* 0x00000000b104a211 */ /* 0x000fe400078c10ff */
[----:B---3--:R-:W-:Y:S02]  /*109c0*/  @!P4 LEA.HI.X R3, R17, R14, R179, 0x2, P3 ;  /* 0x0000000e1103c211 */ /* 0x008fe400018f14b3 */
[----:B------:R-:W-:Y:S02]  /*109d0*/  ISETP.GE.AND P3, PT, R229, UR4, PT ;  /* 0x00000004e5007c0c */ /* 0x000fe4000bf66270 */
[----:B0-----:R-:W-:Y:S01]  /*109e0*/  @!P1 LEA R6, P5, R175, R0, 0x2 ;  /* 0x00000000af069211 */ /* 0x001fe200078a10ff */
[----:B------:R0:W-:Y:S01]  /*109f0*/  @!P4 ST.E.64 desc[UR36][R2.64], R26 ;  /* 0x0000001a0200c985 */ /* 0x0001e2000c101b24 */
[----:B------:R-:W-:-:S02]  /*10a00*/  @!P2 LEA.HI.X R5, R177, R14, R178, 0x2, P6 ;  /* 0x0000000eb105a211 */ /* 0x000fc400030f14b2 */
[----:B------:R-:W-:Y:S02]  /*10a10*/  ISETP.GE.AND P4, PT, R228, UR4, PT ;  /* 0x00000004e4007c0c */ /* 0x000fe4000bf86270 */
[----:B--2---:R-:W-:Y:S01]  /*10a20*/  @!P0 LEA R8, P6, R173, R0, 0x2 ;  /* 0x00000000ad088211 */ /* 0x004fe200078c10ff */
[----:B------:R2:W-:Y:S01]  /*10a30*/  @!P2 ST.E.64 desc[UR36][R4.64], R30 ;  /* 0x0000001e0400a985 */ /* 0x0005e2000c101b24 */
[-C--:B-1----:R-:W-:Y:S02]  /*10a40*/  @!P1 LEA.HI.X R7, R175, R14.reuse, R176, 0x2, P5 ;  /* 0x0000000eaf079211 */ /* 0x082fe400028f14b0 */
[----:B------:R-:W-:Y:S02]  /*10a50*/  ISETP.GE.AND P5, PT, R227, UR4, PT ;  /* 0x00000004e3007c0c */ /* 0x000fe4000bfa6270 */
[----:B------:R-:W-:Y:S01]  /*10a60*/  @!P0 LEA.HI.X R9, R173, R14, R174, 0x2, P6 ;  /* 0x0000000ead098211 */ /* 0x000fe200030f14ae */
[----:B------:R1:W-:Y:S01]  /*10a70*/  @!P1 ST.E.64 desc[UR36][R6.64], R34 ;  /* 0x0000002206009985 */ /* 0x0003e2000c101b24 */
[----:B------:R-:W-:-:S02]  /*10a80*/  ISETP.GE.AND P1, PT, R223, UR4, PT ;  /* 0x00000004df007c0c */ /* 0x000fc4000bf26270 */
[CC--:B0-----:R-:W-:Y:S01]  /*10a90*/  @!P3 LEA R2, P6, R229.reuse, R0.reuse, 0x2 ;  /* 0x00000000e502b211 */ /* 0x0c1fe200078c10ff */
[----:B------:R0:W-:Y:S01]  /*10aa0*/  @!P0 ST.E.64 desc[UR36][R8.64], R38 ;  /* 0x0000002608008985 */ /* 0x0001e2000c101b24 */
[----:B------:R-:W-:Y:S02]  /*10ab0*/  ISETP.GE.AND P0, PT, R226, UR4, PT ;  /* 0x00000004e2007c0c */ /* 0x000fe4000bf06270 */
[C---:B------:R-:W-:Y:S02]  /*10ac0*/  @!P4 LEA R10, P2, R228.reuse, R0, 0x2 ;  /* 0x00000000e40ac211 */ /* 0x040fe400078410ff */
[----:B------:R-:W-:Y:S02]  /*10ad0*/  @!P3 LEA.HI.X R3, R229, R14, R172, 0x2, P6 ;  /* 0x0000000ee503b211 */ /* 0x000fe400030f14ac */
[----:B------:R-:W-:Y:S02]  /*10ae0*/  @!P5 LEA R12, P6, R227, R0, 0x2 ;  /* 0x00000000e30cd211 */ /* 0x000fe400078c10ff */
[----:B------:R-:W-:Y:S01]  /*10af0*/  @!P4 LEA.HI.X R11, R228, R14, R171, 0x2, P2 ;  /* 0x0000000ee40bc211 */ /* 0x000fe200010f14ab */
[----:B------:R3:W-:Y:S01]  /*10b00*/  @!P3 ST.E.64 desc[UR36][R2.64], R42 ;  /* 0x0000002a0200b985 */ /* 0x0007e2000c101b24 */
[----:B------:R-:W-:-:S02]  /*10b10*/  ISETP.GE.AND P2, PT, R222, UR4, PT ;  /* 0x00000004de007c0c */ /* 0x000fc4000bf46270 */
[----:B------:R-:W-:Y:S01]  /*10b20*/  @!P5 LEA.HI.X R13, R227, R14, R170, 0x2, P6 ;  /* 0x0000000ee30dd211 */ /* 0x000fe200030f14aa */
[----:B------:R4:W-:Y:S01]  /*10b30*/  @!P4 ST.E.64 desc[UR36][R10.64], R46 ;  /* 0x0000002e0a00c985 */ /* 0x0009e2000c101b24 */
[CC--:B--2---:R-:W-:Y:S02]  /*10b40*/  @!P0 LEA R4, P4, R226.reuse, R0.reuse, 0x2 ;  /* 0x00000000e2048211 */ /* 0x0c4fe400078810ff */
[----:B------:R-:W-:Y:S01]  /*10b50*/  ISETP.GE.AND P3, PT, R221, UR4, PT ;  /* 0x00000004dd007c0c */ /* 0x000fe2000bf66270 */
[----:B------:R2:W-:Y:S01]  /*10b60*/  @!P5 ST.E.64 desc[UR36][R12.64], R50 ;  /* 0x000000320c00d985 */ /* 0x0005e2000c101b24 */
[----:B-1----:R-:W-:Y:S02]  /*10b70*/  @!P1 LEA R6, P5, R223, R0, 0x2 ;  /* 0x00000000df069211 */ /* 0x002fe400078a10ff */
[----:B------:R-:W-:Y:S02]  /*10b80*/  @!P0 LEA.HI.X R5, R226, R14, R169, 0x2, P4 ;  /* 0x0000000ee2058211 */ /* 0x000fe400020f14a9 */
[----:B------:R-:W-:-:S02]  /*10b90*/  ISETP.GE.AND P4, PT, R220, UR4, PT ;  /* 0x00000004dc007c0c */ /* 0x000fc4000bf86270 */
[----:B------:R-:W-:Y:S01]  /*10ba0*/  @!P1 LEA.HI.X R7, R223, R14, R168, 0x2, P5 ;  /* 0x0000000edf079211 */ /* 0x000fe200028f14a8 */
[----:B------:R-:W-:Y:S01]  /*10bb0*/  @!P0 ST.E.64 desc[UR36][R4.64], R54 ;  /* 0x0000003604008985 */ /* 0x000fe2000c101b24 */
[----:B------:R-:W-:Y:S02]  /*10bc0*/  ISETP.GE.AND P5, PT, R219, UR4, PT ;  /* 0x00000004db007c0c */ /* 0x000fe4000bfa6270 */
[C---:B0-----:R-:W-:Y:S01]  /*10bd0*/  @!P2 LEA R8, P6, R222.reuse, R0, 0x2 ;  /* 0x00000000de08a211 */ /* 0x041fe200078c10ff */
[----:B------:R0:W-:Y:S01]  /*10be0*/  @!P1 ST.E.64 desc[UR36][R6.64], R58 ;  /* 0x0000003a06009985 */ /* 0x0001e2000c101b24 */
[----:B------:R-:W-:Y:S02]  /*10bf0*/  ISETP.GE.AND P1, PT, R217, UR4, PT ;  /* 0x00000004d9007c0c */ /* 0x000fe4000bf26270 */
[----:B------:R-:W-:Y:S02]  /*10c00*/  @!P2 LEA.HI.X R9, R222, R14, R167, 0x2, P6 ;  /* 0x0000000ede09a211 */ /* 0x000fe400030f14a7 */
[----:B---3--:R-:W-:-:S02]  /*10c10*/  @!P3 LEA R2, P6, R221, R0, 0x2 ;  /* 0x00000000dd02b211 */ /* 0x008fc400078c10ff */
[----:B----4-:R-:W-:Y:S01]  /*10c20*/  @!P4 LEA R10, P0, R220, R0, 0x2 ;  /* 0x00000000dc0ac211 */ /* 0x010fe200078010ff */
[----:B------:R1:W-:Y:S01]  /*10c30*/  @!P2 ST.E.64 desc[UR36][R8.64], R62 ;  /* 0x0000003e0800a985 */ /* 0x0003e2000c101b24 */
[----:B------:R-:W-:Y:S02]  /*10c40*/  ISETP.GE.AND P2, PT, R218, UR4, PT ;  /* 0x00000004da007c0c */ /* 0x000fe4000bf46270 */
[----:B------:R-:W-:Y:S02]  /*10c50*/  @!P3 LEA.HI.X R3, R221, R14, R166, 0x2, P6 ;  /* 0x0000000edd03b211 */ /* 0x000fe400030f14a6 */
[C---:B--2---:R-:W-:Y:S02]  /*10c60*/  @!P5 LEA R12, P6, R219.reuse, R0, 0x2 ;  /* 0x00000000db0cd211 */ /* 0x044fe400078c10ff */
[-C--:B------:R-:W-:Y:S01]  /*10c70*/  @!P4 LEA.HI.X R11, R220, R14.reuse, R165, 0x2, P0 ;  /* 0x0000000edc0bc211 */ /* 0x080fe200000f14a5 */
[----:B------:R2:W-:Y:S01]  /*10c80*/  @!P3 ST.E.64 desc[UR36][R2.64], R66 ;  /* 0x000000420200b985 */ /* 0x0005e2000c101b24 */
[----:B------:R-:W-:-:S02]  /*10c90*/  @!P5 LEA.HI.X R13, R219, R14, R164, 0x2, P6 ;  /* 0x0000000edb0dd211 */ /* 0x000fc400030f14a4 */
[----:B------:R-:W-:Y:S01]  /*10ca0*/  ISETP.GE.AND P0, PT, R216, UR4, PT ;  /* 0x00000004d8007c0c */ /* 0x000fe2000bf06270 */
[----:B------:R3:W-:Y:S01]  /*10cb0*/  @!P4 ST.E.64 desc[UR36][R10.64], R70 ;  /* 0x000000460a00c985 */ /* 0x0007e2000c101b24 */
[-C--:B0-----:R-:W-:Y:S02]  /*10cc0*/  @!P1 LEA R6, P3, R217, R0.reuse, 0x2 ;  /* 0x00000000d9069211 */ /* 0x081fe400078610ff */
[C---:B------:R-:W-:Y:S01]  /*10cd0*/  @!P2 LEA R4, P6, R218.reuse, R0, 0x2 ;  /* 0x00000000da04a211 */ /* 0x040fe200078c10ff */
[----:B------:R0:W-:Y:S01]  /*10ce0*/  @!P5 ST.E.64 desc[UR36][R12.64], R74 ;  /* 0x0000004a0c00d985 */ /* 0x0001e2000c101b24 */
[----:B------:R-:W-:Y:S02]  /*10cf0*/  ISETP.GE.AND P5, PT, R215, UR4, PT ;  /* 0x00000004d7007c0c */ /* 0x000fe4000bfa6270 */
[-C--:B------:R-:W-:Y:S02]  /*10d00*/  @!P2 LEA.HI.X R5, R218, R14.reuse, R163, 0x2, P6 ;  /* 0x0000000eda05a211 */ /* 0x080fe400030f14a3 */
[----:B------:R-:W-:-:S02]  /*10d10*/  @!P1 LEA.HI.X R7, R217, R14, R162, 0x2, P3 ;  /* 0x0000000ed9079211 */ /* 0x000fc400018f14a2 */
[----:B------:R-:W-:Y:S01]  /*10d20*/  ISETP.GE.AND P4, PT, R214, UR4, PT ;  /* 0x00000004d6007c0c */ /* 0x000fe2000bf86270 */
[----:B------:R-:W-:Y:S01]  /*10d30*/  @!P2 ST.E.64 desc[UR36][R4.64], R78 ;  /* 0x0000004e0400a985 */ /* 0x000fe2000c101b24 */
[----:B------:R-:W-:Y:S02]  /*10d40*/  ISETP.GE.AND P3, PT, R213, UR4, PT ;  /* 0x00000004d5007c0c */ /* 0x000fe4000bf66270 */
[-C--:B-1----:R-:W-:Y:S01]  /*10d50*/  @!P0 LEA R8, P6, R216, R0.reuse, 0x2 ;  /* 0x00000000d8088211 */ /* 0x082fe200078c10ff */
[----:B------:R1:W-:Y:S01]  /*10d60*/  @!P1 ST.E.64 desc[UR36][R6.64], R82 ;  /* 0x0000005206009985 */ /* 0x0003e2000c101b24 */
[----:B------:R-:W-:Y:S02]  /*10d70*/  ISETP.GE.AND P2, PT, R212, UR4, PT ;  /* 0x00000004d4007c0c */ /* 0x000fe4000bf46270 */
[----:B--2---:R-:W-:Y:S02]  /*10d80*/  @!P5 LEA R2, P1, R215, R0, 0x2 ;  /* 0x00000000d702d211 */ /* 0x004fe400078210ff */
[----:B------:R-:W-:-:S02]  /*10d90*/  @!P0 LEA.HI.X R9, R216, R14, R161, 0x2, P6 ;  /* 0x0000000ed8098211 */ /* 0x000fc400030f14a1 */
[----:B------:R-:W-:Y:S02]  /*10da0*/  @!P5 LEA.HI.X R3, R215, R14, R160, 0x2, P1 ;  /* 0x0000000ed703d211 */ /* 0x000fe400008f14a0 */
[----:B------:R-:W-:Y:S01]  /*10db0*/  ISETP.GE.AND P1, PT, R211, UR4, PT ;  /* 0x00000004d3007c0c */ /* 0x000fe2000bf26270 */
[----:B------:R2:W-:Y:S01]  /*10dc0*/  @!P0 ST.E.64 desc[UR36][R8.64], R86 ;  /* 0x0000005608008985 */ /* 0x0005e2000c101b24 */
[CC--:B---3--:R-:W-:Y:S02]  /*10dd0*/  @!P4 LEA R10, P0, R214.reuse, R0.reuse, 0x2 ;  /* 0x00000000d60ac211 */ /* 0x0c8fe400078010ff */
[----:B0-----:R-:W-:Y:S01]  /*10de0*/  @!P3 LEA R12, P6, R213, R0, 0x2 ;  /* 0x00000000d50cb211 */ /* 0x001fe200078c10ff */
[----:B------:R-:W-:Y:S01]  /*10df0*/  @!P5 ST.E.64 desc[UR36][R2.64], R90 ;  /* 0x0000005a0200d985 */ /* 0x000fe2000c101b24 */
[----:B------:R-:W-:Y:S02]  /*10e00*/  @!P4 LEA.HI.X R11, R214, R14, R159, 0x2, P0 ;  /* 0x0000000ed60bc211 */ /* 0x000fe400000f149f */
[----:B------:R-:W-:-:S02]  /*10e10*/  ISETP.GE.AND P0, PT, R210, UR4, PT ;  /* 0x00000004d2007c0c */ /* 0x000fc4000bf06270 */
[----:B------:R-:W-:Y:S01]  /*10e20*/  @!P3 LEA.HI.X R13, R213, R14, R158, 0x2, P6 ;  /* 0x0000000ed50db211 */ /* 0x000fe200030f149e */
[----:B------:R0:W-:Y:S01]  /*10e30*/  @!P4 ST.E.64 desc[UR36][R10.64], R94 ;  /* 0x0000005e0a00c985 */ /* 0x0001e2000c101b24 */
[----:B------:R-:W-:Y:S02]  /*10e40*/  ISETP.GE.AND P5, PT, R209, UR4, PT ;  /* 0x00000004d1007c0c */ /* 0x000fe4000bfa6270 */
[CC--:B-1----:R-:W-:Y:S01]  /*10e50*/  @!P1 LEA R6, P4, R211.reuse, R0.reuse, 0x2 ;  /* 0x00000000d3069211 */ /* 0x0c2fe200078810ff */
[----:B------:R1:W-:Y:S01]  /*10e60*/  @!P3 ST.E.64 desc[UR36][R12.64], R98 ;  /* 0x000000620c00b985 */ /* 0x0003e2000c101b24 */
[----:B------:R-:W-:Y:S02]  /*10e70*/  @!P2 LEA R4, P6, R212, R0, 0x2 ;  /* 0x00000000d404a211 */ /* 0x000fe400078c10ff */
[----:B------:R-:W-:Y:S02]  /*10e80*/  ISETP.GE.AND P3, PT, R208, UR4, PT ;  /* 0x00000004d0007c0c */ /* 0x000fe4000bf66270 */
[----:B------:R-:W-:-:S02]  /*10e90*/  @!P1 LEA.HI.X R7, R211, R14, R156, 0x2, P4 ;  /* 0x0000000ed3079211 */ /* 0x000fc400020f149c */
[----:B------:R-:W-:Y:S02]  /*10ea0*/  ISETP.GE.AND P4, PT, R207, UR4, PT ;  /* 0x00000004cf007c0c */ /* 0x000fe4000bf86270 */
[----:B------:R-:W-:Y:S02]  /*10eb0*/  @!P2 LEA.HI.X R5, R212, R14, R157, 0x2, P6 ;  /* 0x0000000ed405a211 */ /* 0x000fe400030f149d */
[----:B--2---:R-:W-:-:S03]  /*10ec0*/  @!P0 LEA R8, P6, R210, R0, 0x2 ;  /* 0x00000000d2088211 */ /* 0x004fc600078c10ff */
[----:B------:R2:W-:Y:S01]  /*10ed0*/  @!P2 ST.E.64 desc[UR36][R4.64], R102 ;  /* 0x000000660400a985 */ /* 0x0005e2000c101b24 */
[----:B------:R-:W-:Y:S02]  /*10ee0*/  @!P0 LEA.HI.X R9, R210, R14, R155, 0x2, P6 ;  /* 0x0000000ed2098211 */ /* 0x000fe400030f149b */
[CC--:B0-----:R-:W-:Y:S01]  /*10ef0*/  @!P3 LEA R10, P2, R208.reuse, R0.reuse, 0x2 ;  /* 0x00000000d00ab211 */ /* 0x0c1fe200078410ff */
[----:B------:R-:W-:Y:S01]  /*10f00*/  @!P1 ST.E.64 desc[UR36][R6.64], R106 ;  /* 0x0000006a06009985 */ /* 0x000fe2000c101b24 */
[C---:B------:R-:W-:Y:S02]  /*10f10*/  @!P5 LEA R2, P1, R209.reuse, R0, 0x2 ;  /* 0x00000000d102d211 */ /* 0x040fe400078210ff */
[-C--:B------:R-:W-:Y:S01]  /*10f20*/  @!P3 LEA.HI.X R11, R208, R14.reuse, R153, 0x2, P2 ;  /* 0x0000000ed00bb211 */ /* 0x080fe200010f1499 */
[----:B------:R0:W-:Y:S01]  /*10f30*/  @!P0 ST.E.64 desc[UR36][R8.64], R110 ;  /* 0x0000006e08008985 */ /* 0x0001e2000c101b24 */
[----:B------:R-:W-:Y:S02]  /*10f40*/  @!P5 LEA.HI.X R3, R209, R14, R154, 0x2, P1 ;  /* 0x0000000ed103d211 */ /* 0x000fe400008f149a */
[----:B------:R-:W-:-:S02]  /*10f50*/  ISETP.GE.AND P0, PT, R203, UR4, PT ;  /* 0x00000004cb007c0c */ /* 0x000fc4000bf06270 */
[----:B-1----:R-:W-:Y:S01]  /*10f60*/  @!P4 LEA R12, P1, R207, R0, 0x2 ;  /* 0x00000000cf0cc211 */ /* 0x002fe200078210ff */
[----:B------:R1:W-:Y:S01]  /*10f70*/  @!P5 ST.E.64 desc[UR36][R2.64], R114 ;  /* 0x000000720200d985 */ /* 0x0003e2000c101b24 */
[----:B------:R-:W-:Y:S02]  /*10f80*/  ISETP.GE.AND P2, PT, R21, UR4, PT ;  /* 0x0000000415007c0c */ /* 0x000fe4000bf46270 */
[----:B------:R-:W-:Y:S01]  /*10f90*/  @!P4 LEA.HI.X R13, R207, R14, R152, 0x2, P1 ;  /* 0x0000000ecf0dc211 */ /* 0x000fe200008f1498 */
[----:B------:R3:W-:Y:S01]  /*10fa0*/  @!P3 ST.E.64 desc[UR36][R10.64], R118 ;  /* 0x000000760a00b985 */ /* 0x0007e2000c101b24 */
[----:B------:R-:W-:Y:S02]  /*10fb0*/  ISETP.GE.AND P1, PT, R206, UR4, PT ;  /* 0x00000004ce007c0c */ /* 0x000fe4000bf26270 */
[----:B--2---:R-:W-:Y:S01]  /*10fc0*/  SHF.R.S32.HI R5, RZ, 0x1f, R203 ;  /* 0x0000001fff057819 */ /* 0x004fe200000114cb */
[----:B0-----:R-:W-:Y:S01]  /*10fd0*/  VIADD R9, R17, 0xe0 ;  /* 0x000000e011097836 */ /* 0x001fe20000000000 */
[----:B------:R0:W-:Y:S01]  /*10fe0*/  @!P4 ST.E.64 desc[UR36][R12.64], R122 ;  /* 0x0000007a0c00c985 */ /* 0x0001e2000c101b24 */
[----:B------:R-:W-:-:S02]  /*10ff0*/  @!P0 LEA R4, P6, R203, R0, 0x2 ;  /* 0x00000000cb048211 */ /* 0x000fc400078c10ff */
[----:B------:R-:W-:Y:S02]  /*11000*/  ISETP.GE.AND P3, PT, R19, UR4, PT ;  /* 0x0000000413007c0c */ /* 0x000fe4000bf66270 */
[----:B------:R-:W-:Y:S02]  /*11010*/  ISETP.GE.AND P4, PT, R9, UR4, PT ;  /* 0x0000000409007c0c */ /* 0x000fe4000bf86270 */
[----:B-1----:R-:W-:Y:S02]  /*11020*/  SHF.R.S32.HI R3, RZ, 0x1f, R21 ;  /* 0x0000001fff037819 */ /* 0x002fe40000011415 */
[----:B------:R-:W-:Y:S02]  /*11030*/  @!P2 LEA R6, P5, R21, R0, 0x2 ;  /* 0x000000001506a211 */ /* 0x000fe400078a10ff */
[----:B------:R-:W-:Y:S02]  /*11040*/  @!P0 LEA.HI.X R5, R203, R14, R5, 0x2, P6 ;  /* 0x0000000ecb058211 */ /* 0x000fe400030f1405 */
[----:B------:R-:W-:-:S02]  /*11050*/  @!P1 LEA R2, P6, R206, R0, 0x2 ;  /* 0x00000000ce029211 */ /* 0x000fc400078c10ff */
[-C--:B------:R-:W-:Y:S02]  /*11060*/  @!P2 LEA.HI.X R7, R21, R14.reuse, R3, 0x2, P5 ;  /* 0x0000000e1507a211 */ /* 0x080fe400028f1403 */
[----:B------:R-:W-:Y:S02]  /*11070*/  ISETP.GE.AND P5, PT, R15, UR4, PT ;  /* 0x000000040f007c0c */ /* 0x000fe4000bfa6270 */
[----:B------:R-:W-:Y:S02]  /*11080*/  @!P1 LEA.HI.X R3, R206, R14, R22, 0x2, P6 ;  /* 0x0000000ece039211 */ /* 0x000fe400030f1416 */
[----:B---3--:R-:W-:Y:S02]  /*11090*/  SHF.R.S32.HI R10, RZ, 0x1f, R9 ;  /* 0x0000001fff0a7819 */ /* 0x008fe40000011409 */
[----:B------:R-:W-:Y:S01]  /*110a0*/  @!P4 LEA R8, P6, R9, R0, 0x2 ;  /* 0x000000000908c211 */ /* 0x000fe200078c10ff */
[----:B------:R1:W-:Y:S01]  /*110b0*/  @!P1 ST.E.64 desc[UR36][R2.64], R126 ;  /* 0x0000007e02009985 */ /* 0x0003e2000c101b24 */
[----:B------:R-:W-:-:S02]  /*110c0*/  SHF.R.S32.HI R11, RZ, 0x1f, R19 ;  /* 0x0000001fff0b7819 */ /* 0x000fc40000011413 */
[----:B------:R-:W-:Y:S01]  /*110d0*/  @!P4 LEA.HI.X R9, R9, R14, R10, 0x2, P6 ;  /* 0x0000000e0909c211 */ /* 0x000fe200030f140a */
[----:B------:R1:W-:Y:S01]  /*110e0*/  @!P0 ST.E.64 desc[UR36][R4.64], R130 ;  /* 0x0000008204008985 */ /* 0x0003e2000c101b24 */
[C---:B------:R-:W-:Y:S02]  /*110f0*/  @!P3 LEA R10, P6, R19.reuse, R0, 0x2 ;  /* 0x00000000130ab211 */ /* 0x040fe400078c10ff */
[----:B0-----:R-:W-:Y:S01]  /*11100*/  SHF.R.S32.HI R13, RZ, 0x1f, R15 ;  /* 0x0000001fff0d7819 */ /* 0x001fe2000001140f */
[----:B------:R1:W-:Y:S01]  /*11110*/  @!P2 ST.E.64 desc[UR36][R6.64], R134 ;  /* 0x000000860600a985 */ /* 0x0003e2000c101b24 */
[----:B------:R-:W-:Y:S02]  /*11120*/  @!P3 LEA.HI.X R11, R19, R14, R11, 0x2, P6 ;  /* 0x0000000e130bb211 */ /* 0x000fe400030f140b */
[C---:B------:R-:W-:Y:S01]  /*11130*/  @!P5 LEA R12, P6, R15.reuse, R0, 0x2 ;  /* 0x000000000f0cd211 */ /* 0x040fe200078c10ff */
[----:B------:R1:W-:Y:S03]  /*11140*/  @!P4 ST.E.64 desc[UR36][R8.64], R138 ;  /* 0x0000008a0800c985 */ /* 0x0003e6000c101b24 */
[----:B------:R-:W-:Y:S01]  /*11150*/  @!P5 LEA.HI.X R13, R15, R14, R13, 0x2, P6 ;  /* 0x0000000e0f0dd211 */ /* 0x000fe200030f140d */
[----:B------:R1:W-:Y:S01]  /*11160*/  @!P3 ST.E.64 desc[UR36][R10.64], R142 ;  /* 0x0000008e0a00b985 */ /* 0x0003e2000c101b24 */
[----:B------:R-:W-:-:S03]  /*11170*/  VIADD R15, R17, 0xf8 ;  /* 0x000000f8110f7836 */ /* 0x000fc60000000000 */
[----:B------:R1:W-:Y:S02]  /*11180*/  @!P5 ST.E.64 desc[UR36][R12.64], R146 ;  /* 0x000000920c00d985 */ /* 0x0003e4000c101b24 */
[----:B------:R-:W-:-:S13]  /*11190*/  ISETP.GE.AND P0, PT, R15, UR4, PT ;  /* 0x000000040f007c0c */ /* 0x000fda000bf06270 */
[----:B-1----:R-:W-:Y:S05]  /*111a0*/  @P0 BRA `(.L_x_1316) ;  /* 0x0000000c00fc0947 */ /* 0x002fea0003800000 */
[----:B------:R-:W-:Y:S02]  /*111b0*/  LEA R2, P0, R15, R0, 0x2 ;  /* 0x000000000f027211 */ /* 0x000fe400078010ff */
[----:B------:R-:W-:-:S04]  /*111c0*/  SHF.R.S32.HI R0, RZ, 0x1f, R15 ;  /* 0x0000001fff007819 */ /* 0x000fc8000001140f */
[----:B------:R-:W-:-:S05]  /*111d0*/  LEA.HI.X R3, R15, R14, R0, 0x2, P0 ;  /* 0x0000000e0f037211 */ /* 0x000fca00000f1400 */
[----:B------:R0:W-:Y:S01]  /*111e0*/  ST.E.64 desc[UR36][R2.64], R150 ;  /* 0x0000009602007985 */ /* 0x0001e2000c101b24 */
[----:B------:R-:W-:Y:S05]  /*111f0*/  BRA `(.L_x_1316) ;  /* 0x0000000c00e87947 */ /* 0x000fea0003800000 */
.L_x_1307:
[----:B------:R-:W2:Y:S01]  /*11200*/  LDL R9, [R1+0x10] ;  /* 0x0000100001097983 */ /* 0x000ea20000100800 */
[----:B------:R-:W-:Y:S01]  /*11210*/  ULDC.64 UR8, c[0x0][0xc00] ;  /* 0x0003000000087ab9 */ /* 0x000fe20000000a00 */
[----:B------:R-:W-:Y:S01]  /*11220*/  R2UR UR10, R202 ;  /* 0x00000000ca0a72ca */ /* 0x000fe200000e0000 */
[----:B------:R-:W-:-:S04]  /*11230*/  UISETP.NE.U32.AND UP0, UPT, UR8, URZ, UPT ;  /* 0x0000003f0800728c */ /* 0x000fc8000bf05070 */
[----:B------:R-:W-:-:S03]  /*11240*/  UISETP.NE.AND.EX UP0, UPT, UR9, URZ, UPT, UP0 ;  /* 0x0000003f0900728c */ /* 0x000fc6000bf05300 */
[----:B------:R-:W-:-:S03]  /*11250*/  ULDC.64 UR8, c[0x0][0xc00] ;  /* 0x0003000000087ab9 */ /* 0x000fc60000000a00 */
[----:B------:R-:W-:Y:S02]  /*11260*/  PLOP3.LUT P1, PT, PT, PT, UP0, 0x80, 0x0 ;  /* 0x000000000000781c */ /* 0x000fe40003f2f008 */
[----:B--2---:R-:W-:-:S13]  /*11270*/  R2UR UR4, R9 ;  /* 0x00000000090472ca */ /* 0x004fda00000e0000 */
        /* <DEDUP_REMOVED lines=8> */
[----:B------:R-:W-:Y:S02]  /*11300*/  @UP1 ULDC.64 UR8, c[0x0][0xc08] ;  /* 0x0003020000081ab9 */ /* 0x000fe40000000a00 */
[----:B------:R-:W-:-:S03]  /*11310*/  @UP1 UIMAD.WIDE UR8, UR4, 0x4, UR8 ;  /* 0x00000004040818a5 */ /* 0x000fc6000f8e0208 */
[----:B------:R-:W-:Y:S02]  /*11320*/  ULDC UR4, c[0x0][0xa88] ;  /* 0x0002a20000047ab9 */ /* 0x000fe40000000800 */
[----:B------:R-:W-:Y:S02]  /*11330*/  IMAD.U32 R0, RZ, RZ, UR4 ;  /* 0x00000004ff007e24 */ /* 0x000fe4000f8e00ff */
[----:B------:R-:W-:Y:S02]  /*11340*/  IMAD.U32 R4, RZ, RZ, UR8 ;  /* 0x00000008ff047e24 */ /* 0x000fe4000f8e00ff */
[----:B------:R-:W-:-:S05]  /*11350*/  IMAD.U32 R5, RZ, RZ, UR9 ;  /* 0x00000009ff057e24 */ /* 0x000fca000f8e00ff */
[----:B------:R0:W5:Y:S01]  /*11360*/  @P2 LDG.E R0, desc[UR36][R4.64] ;  /* 0x0000002404002981 */ /* 0x000162000c1e1900 */
[----:B------:R-:W-:Y:S01]  /*11370*/  UISETP.NE.AND UP1, UPT, UR10, URZ, UPT ;  /* 0x0000003f0a00728c */ /* 0x000fe2000bf25270 */
[----:B------:R-:W-:Y:S01]  /*11380*/  UMOV UR4, URZ ;  /* 0x0000003f00047c82 */ /* 0x000fe20008000000 */
[----:B------:R-:W1:Y:S09]  /*11390*/  S2R R6, SR_TID.X ;  /* 0x0000000000067919 */ /* 0x000e720000002100 */
[----:B------:R-:W-:-:S02]  /*113a0*/  @!UP1 ULDC UR10, c[0x0][0xad4] ;  /* 0x0002b500000a9ab9 */ /* 0x000fc40000000800 */
[----:B------:R-:W-:Y:S02]  /*113b0*/  IMAD.U32 R202, RZ, RZ, UR10 ;  /* 0x0000000affca7e24 */ /* 0x000fe4000f8e00ff */
[----:B-1----:R-:W-:-:S05]  /*113c0*/  VIADD R7, R6, 0xffffff80 ;  /* 0xffffff8006077836 */ /* 0x002fca0000000000 */
[----:B------:R-:W-:Y:S02]  /*113d0*/  ISETP.GT.AND P0, PT, R7, 0x7f, PT ;  /* 0x0000007f0700780c */ /* 0x000fe40003f04270 */
[----:B--2---:R-:W-:Y:S01]  /*113e0*/  @P1 R2UR UR4, R8 ;  /* 0x00000000080412ca */ /* 0x004fe200000e0000 */
[----:B0-----:R-:W-:-:S14]  /*113f0*/  @P2 BRA `(.L_x_1319) ;  /* 0x0000000000102947 */ /* 0x001fdc0003800000 */
[----:B------:R-:W-:Y:S05]  /*11400*/  @!P1 BRA `(.L_x_1319) ;  /* 0x00000000000c9947 */ /* 0x000fea0003800000 */
[----:B------:R-:W2:Y:S04]  /*11410*/  LDG.E R5, desc[UR36][R2.64] ;  /* 0x0000002402057981 */ /* 0x000ea8000c1e1900 */
[----:B-----5:R-:W2:Y:S02]  /*11420*/  LDG.E R0, desc[UR36][R2.64+0x4] ;  /* 0x0000042402007981 */ /* 0x020ea4000c1e1900 */
[----:B--2---:R-:W-:-:S07]  /*11430*/  IMAD.IADD R0, R0, 0x1, -R5 ;  /* 0x0000000100007824 */ /* 0x004fce00078e0a05 */
.L_x_1319:
[----:B------:R-:W-:Y:S01]  /*11440*/  R2UR UR8, R9 ;  /* 0x00000000090872ca */ /* 0x000fe200000e0000 */
[----:B------:R-:W-:Y:S01]  /*11450*/  USHF.R.S32.HI UR21, URZ, 0x1f, UR4 ;  /* 0x0000001f3f157899 */ /* 0x000fe20008011404 */
[----:B------:R-:W-:Y:S11]  /*11460*/  BSSY B1, `(.L_x_1320) ;  /* 0x000003c000017945 */ /* 0x000ff60003800000 */
[----:B------:R-:W-:-:S02]  /*11470*/  USHF.R.S32.HI UR13, URZ, 0x1f, UR8 ;  /* 0x0000001f3f0d7899 */ /* 0x000fc40008011408 */
[----:B------:R-:W-:Y:S02]  /*11480*/  USEL UR12, UR8, URZ, !UP0 ;  /* 0x0000003f080c7287 */ /* 0x000fe4000c000000 */
[----:B------:R-:W-:Y:S01]  /*11490*/  USEL UR13, UR13, URZ, !UP0 ;  /* 0x0000003f0d0d7287 */ /* 0x000fe2000c000000 */
[----:B------:R-:W-:Y:S11]  /*114a0*/  @P0 BRA `(.L_x_1321) ;  /* 0x0000000000dc0947 */ /* 0x000ff60003800000 */
[----:B------:R-:W0:Y:S01]  /*114b0*/  LDC R9, c[0x0][0xbe8] ;  /* 0x0002fa00ff097b82 */ /* 0x000e220000000800 */
[----:B------:R-:W-:-:S05]  /*114c0*/  IMAD.U32 R3, RZ, RZ, UR60 ;  /* 0x0000003cff037e24 */ /* 0x000fca000f8e00ff */
[----:B------:R-:W-:Y:S01]  /*114d0*/  IADD3 R4, R3, -0x80, R6 ;  /* 0xffffff8003047810 */ /* 0x000fe20007ffe006 */
[----:B0----5:R-:W-:-:S05]  /*114e0*/  IMAD R2, R0, R9, RZ ;  /* 0x0000000900027224 */ /* 0x021fca00078e02ff */
        /* <DEDUP_REMOVED lines=51> */
.L_x_1321:
[----:B------:R-:W-:Y:S05]  /*11820*/  BSYNC B1 ;  /* 0x0000000000017941 */ /* 0x000fea0003800000 */
.L_x_1320:
[----:B------:R-:W-:-:S13]  /*11830*/  R2UR UR8, R202 ;  /* 0x00000000ca0872ca */ /* 0x000fda00000e0000 */
[----:B------:R-:W-:-:S06]  /*11840*/  UISETP.GT.AND UP0, UPT, UR8, 0x1, UPT ;  /* 0x000000010800788c */ /* 0x000fcc000bf04270 */
[----:B------:R-:W-:-:S13]  /*11850*/  PLOP3.LUT P0, PT, PT, PT, UP0, 0x80, 0x0 ;  /* 0x000000000000781c */ /* 0x000fda0003f0f008 */
[----:B------:R-:W-:Y:S05]  /*11860*/  @P0 BRA `(.L_x_1316) ;  /* 0x00000008004c0947 */ /* 0x000fea0003800000 */
[----:B------:R-:W2:Y:S01]  /*11870*/  LDL R6, [R1+0xc] ;  /* 0x00000c0001067983 */ /* 0x000ea20000100800 */
[----:B------:R-:W1:Y:S01]  /*11880*/  LDC R11, c[0x0][0xbe8] ;  /* 0x0002fa00ff0b7b82 */ /* 0x000e620000000800 */
[----:B------:R-:W-:Y:S01]  /*11890*/  ULDC.64 UR14, c[0x0][0xaa0] ;  /* 0x0002a800000e7ab9 */ /* 0x000fe20000000a00 */
[----:B------:R-:W-:Y:S01]  /*118a0*/  R2UR UR16, R205 ;  /* 0x00000000cd1072ca */ /* 0x000fe200000e0000 */
[----:B------:R-:W-:Y:S01]  /*118b0*/  UIMAD UR10, UR21, UR14, URZ ;  /* 0x0000000e150a72a4 */ /* 0x000fe2000f8e023f */
[----:B------:R-:W-:Y:S01]  /*118c0*/  BSSY B1, `(.L_x_1322) ;  /* 0x000004b000017945 */ /* 0x000fe20003800000 */
[----:B------:R-:W-:Y:S02]  /*118d0*/  UIMAD.WIDE.U32 UR8, UR4, UR14, URZ ;  /* 0x0000000e040872a5 */ /* 0x000fe4000f8e003f */
[----:B------:R-:W-:-:S04]  /*118e0*/  UIMAD UR10, UR4, UR15, UR10 ;  /* 0x0000000f040a72a4 */ /* 0x000fc8000f8e020a */
[----:B------:R-:W-:-:S03]  /*118f0*/  UIADD3 UR9, UR9, UR10, URZ ;  /* 0x0000000a09097290 */ /* 0x000fc6000fffe03f */
[----:B------:R-:W-:Y:S02]  /*11900*/  ULDC.64 UR10, c[0x0][0xae8] ;  /* 0x0002ba00000a7ab9 */ /* 0x000fe40000000a00 */
[----:B------:R-:W-:-:S04]  /*11910*/  UIMAD.WIDE.U32 UR8, UR16, UR10, UR8 ;  /* 0x0000000a100872a5 */ /* 0x000fc8000f8e0008 */
[----:B------:R-:W-:-:S03]  /*11920*/  UIMAD UR9, UR16, UR11, UR9 ;  /* 0x0000000b100972a4 */ /* 0x000fc6000f8e0209 */
[----:B------:R-:W-:Y:S01]  /*11930*/  ULDC.64 UR10, c[0x0][0xaf0] ;  /* 0x0002bc00000a7ab9 */ /* 0x000fe20000000a00 */
[----:B-1----:R-:W-:Y:S01]  /*11940*/  ISETP.NE.AND P0, PT, R11, 0x1, PT ;  /* 0x000000010b00780c */ /* 0x002fe20003f05270 */
[----:B------:R-:W-:-:S04]  /*11950*/  UIMAD UR13, UR13, UR10, URZ ;  /* 0x0000000a0d0d72a4 */ /* 0x000fc8000f8e023f */
[----:B------:R-:W-:Y:S02]  /*11960*/  UIMAD UR4, UR12, UR11, UR13 ;  /* 0x0000000b0c0472a4 */ /* 0x000fe4000f8e020d */
[----:B------:R-:W-:-:S03]  /*11970*/  UIMAD.WIDE.U32 UR12, UR12, UR10, UR8 ;  /* 0x0000000a0c0c72a5 */ /* 0x000fc6000f8e0008 */
[----:B------:R-:W-:Y:S01]  /*11980*/  ULDC.64 UR8, c[0x0][0xae0] ;  /* 0x0002b80000087ab9 */ /* 0x000fe20000000a00 */
[----:B------:R-:W-:Y:S02]  /*11990*/  UIADD3 UR4, UR13, UR4, URZ ;  /* 0x000000040d047290 */ /* 0x000fe4000fffe03f */
[----:B0-----:R-:W0:Y:S08]  /*119a0*/  @P0 LDC R3, c[0x0][0xbec] ;  /* 0x0002fb00ff030b82 */ /* 0x001e300000000800 */
[----:B------:R-:W1:Y:S01]  /*119b0*/  @P0 LDC R7, c[0x0][0xbf0] ;  /* 0x0002fc00ff070b82 */ /* 0x000e620000000800 */
[----:B--2---:R-:W-:-:S02]  /*119c0*/  IMAD R2, R201, 0x20, R6 ;  /* 0x00000020c9027824 */ /* 0x004fc400078e0206 */
[----:B------:R-:W-:Y:S02]  /*119d0*/  VIADD R6, R6, UR60 ;  /* 0x0000003c06067c36 */ /* 0x000fe40008000000 */
[----:B------:R-:W-:-:S04]  /*119e0*/  VIADD R4, R2, UR60 ;  /* 0x0000003c02047c36 */ /* 0x000fc80008000000 */
[----:B0-----:R-:W-:-:S04]  /*119f0*/  @P0 IMAD.HI.U32 R2, R4, R3, RZ ;  /* 0x0000000304020227 */ /* 0x001fc800078e00ff */
[----:B------:R-:W-:Y:S01]  /*11a00*/  IMAD.MOV.U32 R5, RZ, RZ, R4 ;  /* 0x000000ffff057224 */ /* 0x000fe200078e0004 */
[----:B-1----:R-:W-:Y:S01]  /*11a10*/  @P0 SHF.R.U32.HI R5, RZ, R7, R2 ;  /* 0x00000007ff050219 */ /* 0x002fe20000011602 */
[----:B------:R-:W-:Y:S02]  /*11a20*/  IMAD.U32 R3, RZ, RZ, UR13 ;  /* 0x0000000dff037e24 */ /* 0x000fe4000f8e00ff */
[----:B------:R-:W-:Y:S01]  /*11a30*/  IMAD.U32 R3, RZ, RZ, UR4 ;  /* 0x00000004ff037e24 */ /* 0x000fe2000f8e00ff */
[--C-:B------:R-:W-:Y:S01]  /*11a40*/  SHF.R.S32.HI R2, RZ, 0x1f, R5.reuse ;  /* 0x0000001fff027819 */ /* 0x100fe20000011405 */
[----:B------:R-:W-:-:S04]  /*11a50*/  IMAD.MOV R7, RZ, RZ, -R5 ;  /* 0x000000ffff077224 */ /* 0x000fc800078e0a05 */
[----:B------:R-:W-:Y:S02]  /*11a60*/  IMAD R7, R11, R7, R4 ;  /* 0x000000070b077224 */ /* 0x000fe400078e0204 */
[----:B------:R-:W-:Y:S02]  /*11a70*/  IMAD R4, R2, UR8, RZ ;  /* 0x0000000802047c24 */ /* 0x000fe4000f8e02ff */
[----:B------:R-:W-:Y:S02]  /*11a80*/  IMAD.U32 R2, RZ, RZ, UR12 ;  /* 0x0000000cff027e24 */ /* 0x000fe4000f8e00ff */
[C---:B------:R-:W-:Y:S01]  /*11a90*/  IMAD R9, R5.reuse, UR9, R4 ;  /* 0x0000000905097c24 */ /* 0x040fe2000f8e0204 */
[----:B------:R-:W-:Y:S01]  /*11aa0*/  SHF.R.S32.HI R4, RZ, 0x1f, R7 ;  /* 0x0000001fff047819 */ /* 0x000fe20000011407 */
[----:B------:R-:W-:Y:S01]  /*11ab0*/  IMAD.WIDE.U32 R2, R5, UR8, R2 ;  /* 0x0000000805027c25 */ /* 0x000fe2000f8e0002 */
[----:B------:R-:W-:-:S03]  /*11ac0*/  ULDC.64 UR8, c[0x0][0xad8] ;  /* 0x0002b60000087ab9 */ /* 0x000fc60000000a00 */
[----:B------:R-:W-:Y:S02]  /*11ad0*/  IMAD R4, R4, UR8, RZ ;  /* 0x0000000804047c24 */ /* 0x000fe4000f8e02ff */
[----:B------:R-:W-:Y:S02]  /*11ae0*/  IMAD.IADD R3, R3, 0x1, R9 ;  /* 0x0000000103037824 */ /* 0x000fe400078e0209 */
[C---:B------:R-:W-:Y:S02]  /*11af0*/  IMAD R5, R7.reuse, UR9, R4 ;  /* 0x0000000907057c24 */ /* 0x040fe4000f8e0204 */
[----:B------:R-:W-:Y:S01]  /*11b00*/  IMAD.WIDE.U32 R2, R7, UR8, R2 ;  /* 0x0000000807027c25 */ /* 0x000fe2000f8e0002 */
[----:B------:R-:W-:-:S03]  /*11b10*/  ULDC.64 UR8, c[0x0][0xa80] ;  /* 0x0002a00000087ab9 */ /* 0x000fc60000000a00 */
[----:B-----5:R-:W-:Y:S02]  /*11b20*/  IMAD R11, R0, R11, RZ ;  /* 0x0000000b000b7224 */ /* 0x020fe400078e02ff */
[----:B------:R-:W-:Y:S02]  /*11b30*/  VIADD R4, R6, 0x40 ;  /* 0x0000004006047836 */ /* 0x000fe40000000000 */
[----:B------:R-:W-:Y:S01]  /*11b40*/  IMAD.IADD R3, R3, 0x1, R5 ;  /* 0x0000000103037824 */ /* 0x000fe200078e0205 */
[----:B------:R-:W-:Y:S01]  /*11b50*/  LEA R5, P2, R2, UR8, 0x1 ;  /* 0x0000000802057c11 */ /* 0x000fe2000f8408ff */
[----:B------:R-:W-:Y:S01]  /*11b60*/  VIADD R0, R6, 0x20 ;  /* 0x0000002006007836 */ /* 0x000fe20000000000 */
[-C--:B------:R-:W-:Y:S01]  /*11b70*/  ISETP.GE.AND P0, PT, R4, R11.reuse, PT ;  /* 0x0000000b0400720c */ /* 0x080fe20003f06270 */
[----:B------:R-:W-:Y:S01]  /*11b80*/  IMAD.SHL.U32 R7, R201, 0x8, RZ ;  /* 0x00000008c9077824 */ /* 0x000fe200078e00ff */
[----:B------:R-:W-:Y:S02]  /*11b90*/  LEA.HI.X R4, R2, UR9, R3, 0x1, P2 ;  /* 0x0000000902047c11 */ /* 0x000fe400090f0c03 */
[-C--:B------:R-:W-:Y:S01]  /*11ba0*/  ISETP.GE.AND P2, PT, R6, R11.reuse, PT ;  /* 0x0000000b0600720c */ /* 0x080fe20003f46270 */
[C---:B------:R-:W-:Y:S01]  /*11bb0*/  VIADD R13, R7.reuse, 0x80 ;  /* 0x00000080070d7836 */ /* 0x040fe20000000000 */
[----:B------:R-:W-:Y:S01]  /*11bc0*/  ISETP.GE.AND P1, PT, R0, R11, PT ;  /* 0x0000000b0000720c */ /* 0x000fe20003f26270 */
[C---:B------:R-:W-:Y:S01]  /*11bd0*/  VIADD R15, R7.reuse, 0x40 ;  /* 0x00000040070f7836 */ /* 0x040fe20000000000 */
[----:B------:R0:W1:Y:S01]  /*11be0*/  SHFL.IDX PT, R2, R5, RZ, 0x181f ;  /* 0x00181fff05027589 */ /* 0x00006200000e0000 */
[----:B------:R-:W-:Y:S01]  /*11bf0*/  VIADD R9, R7, 0xc0 ;  /* 0x000000c007097836 */ /* 0x000fe20000000000 */
[----:B------:R-:W-:-:S02]  /*11c00*/  SHF.R.S32.HI R10, RZ, 0x1f, R7 ;  /* 0x0000001fff0a7819 */ /* 0x000fc40000011407 */
[----:B------:R0:W2:Y:S01]  /*11c10*/  SHFL.IDX PT, R0, R4, RZ, 0x181f ;  /* 0x00181fff04007589 */ /* 0x0000a200000e0000 */
[----:B------:R-:W-:Y:S02]  /*11c20*/  SHF.R.S32.HI R8, RZ, 0x1f, R13 ;  /* 0x0000001fff087819 */ /* 0x000fe4000001140d */
[----:B------:R-:W-:Y:S02]  /*11c30*/  SHF.R.S32.HI R12, RZ, 0x1f, R15 ;  /* 0x0000001fff0c7819 */ /* 0x000fe4000001140f */
        /* <DEDUP_REMOVED lines=19> */
.L_x_1323:
[----:B------:R-:W-:Y:S05]  /*11d70*/  BSYNC B1 ;  /* 0x0000000000017941 */ /* 0x000fea0003800000 */
.L_x_1322:
        /* <DEDUP_REMOVED lines=21> */
.L_x_1325:
[----:B------:R-:W-:Y:S05]  /*11ed0*/  BSYNC B1 ;  /* 0x0000000000017941 */ /* 0x000fea0003800000 */
.L_x_1324:
        /* <DEDUP_REMOVED lines=21> */
.L_x_1327:
[----:B------:R-:W-:Y:S05]  /*12030*/  BSYNC B1 ;  /* 0x0000000000017941 */ /* 0x000fea0003800000 */
.L_x_1326:
        /* <DEDUP_REMOVED lines=22> */
.L_x_1316:
[----:B------:R-:W-:Y:S05]  /*121a0*/  BSYNC B0 ;  /* 0x0000000000007941 */ /* 0x000fea0003800000 */
.L_x_1306:
[----:B------:R-:W-:Y:S02]  /*121b0*/  ULDC UR4, c[0x0][0xc3c] ;  /* 0x00030f0000047ab9 */ /* 0x000fe40000000800 */
[----:B------:R-:W-:-:S06]  /*121c0*/  UISETP.GE.AND UP0, UPT, UR7, UR4, UPT ;  /* 0x000000040700728c */ /* 0x000fcc000bf06270 */
[----:B------:R-:W-:-:S13]  /*121d0*/  PLOP3.LUT P0, PT, PT, PT, UP0, 0x80, 0x0 ;  /* 0x000000000000781c */ /* 0x000fda0003f0f008 */
[----:B------:R-:W-:Y:S05]  /*121e0*/  @!P0 BRA `(.L_x_1328) ;  /* 0xfffffeec00b88947 */ /* 0x000fea000383ffff */
[----:B------:R-:W-:Y:S05]  /*121f0*/  EXIT ;  /* 0x000000000000794d */ /* 0x000fea0003800000 */
.L_x_1215:
        /* <DEDUP_REMOVED lines=13> */
[----:B------:R-:W1:Y:S01]  /*122d0*/  LDS.128 R24, [UR4+0x308d0] ;  /* 0x0308d004ff187984 */ /* 0x000e620008000c00 */
[----:B------:R-:W-:Y:S06]  /*122e0*/  BAR.ARV 0x4, 0x180 ;  /* 0x0106000000007b1d */ /* 0x000fec0000002000 */
[----:B------:R-:W-:Y:S05]  /*122f0*/  BRA `(.L_x_1330) ;  /* 0x0000000c00907947 */ /* 0x000fea0003800000 */
.L_x_1329:
        /* <DEDUP_REMOVED lines=43> */
.L_x_1333:
        /* <DEDUP_REMOVED lines=35> */
.L_x_1331:
        /* <DEDUP_REMOVED lines=9> */
[----:B0-----:R-:W-:-:S07]  /*12870*/  ISETP.NE.AND P1, PT, R9, 0x1, PT ;  /* 0x000000010900780c */ /* 0x001fce0003f25270 */
[----:B-1----:R-:W-:Y:S06]  /*12880*/  @!P0 BRA `(.L_x_1334) ;  /* 0x0000000000088947 */ /* 0x002fec0003800000 */
[----:B------:R-:W-:-:S06]  /*12890*/  VIADD R24, R27, 0xffffffff ;  /* 0xffffffff1b187836 */ /* 0x000fcc0000000000 */
[----:B------:R0:W1:Y:S02]  /*128a0*/  SHFL.IDX PT, R24, R5, R24, 0x1f ;  /* 0x00001f1805187589 */ /* 0x00006400000e0000 */
.L_x_1334:
[----:B-1----:R-:W-:Y:S02]  /*128b0*/  IMAD R24, R24, UR5, R3 ;  /* 0x0000000518187c24 */ /* 0x002fe4000f8e0203 */
[----:B------:R-:W-:-:S03]  /*128c0*/  VIADD R27, R27, UR4 ;  /* 0x000000041b1b7c36 */ /* 0x000fc60008000000 */
[----:B0-----:R-:W-:Y:S01]  /*128d0*/  IADD3 R5, -R24, UR6, RZ ;  /* 0x0000000618057c10 */ /* 0x001fe2000fffe1ff */
[----:B------:R-:W-:Y:S06]  /*128e0*/  @!P1 BRA `(.L_x_1335) ;  /* 0x0000000000e89947 */ /* 0x000fec0003800000 */
[-C--:B--2---:R-:W-:Y:S02]  /*128f0*/  IABS R12, R6.reuse ;  /* 0x00000006000c7213 */ /* 0x084fe40000000000 */
[----:B------:R-:W-:Y:S02]  /*12900*/  IABS R4, R9 ;  /* 0x0000000900047213 */ /* 0x000fe40000000000 */
[----:B------:R-:W0:Y:S01]  /*12910*/  I2F.RP R8, R12 ;  /* 0x0000000c00087306 */ /* 0x000e220000209400 */
[----:B------:R-:W-:-:S07]  /*12920*/  IABS R13, R6 ;  /* 0x00000006000d7213 */ /* 0x000fce0000000000 */
[----:B------:R-:W1:Y:S08]  /*12930*/  I2F.RP R10, R4 ;  /* 0x00000004000a7306 */ /* 0x000e700000209400 */
[----:B0-----:R-:W0:Y:S08]  /*12940*/  MUFU.RCP R8, R8 ;  /* 0x0000000800087308 */ /* 0x001e300000001000 */
[----:B-1----:R-:W-:Y:S01]  /*12950*/  MUFU.RCP R10, R10 ;  /* 0x0000000a000a7308 */ /* 0x002fe20000001000 */
[----:B0-----:R-:W-:Y:S01]  /*12960*/  VIADD R2, R8, 0xffffffe ;  /* 0x0ffffffe08027836 */ /* 0x001fe20000000000 */
[----:B------:R-:W-:-:S06]  /*12970*/  IABS R8, R5 ;  /* 0x0000000500087213 */ /* 0x000fcc0000000000 */
[----:B------:R0:W1:Y:S02]  /*12980*/  F2I.FTZ.U32.TRUNC.NTZ R3, R2 ;  /* 0x0000000200037305 */ /* 0x000064000021f000 */
[----:B0-----:R-:W-:Y:S02]  /*12990*/  IMAD.MOV.U32 R2, RZ, RZ, RZ ;  /* 0x000000ffff027224 */ /* 0x001fe400078e00ff */
[----:B-1----:R-:W-:-:S04]  /*129a0*/  IMAD.MOV R11, RZ, RZ, -R3 ;  /* 0x000000ffff0b7224 */ /* 0x002fc800078e0a03 */
[----:B------:R-:W-:-:S04]  /*129b0*/  IMAD R11, R11, R12, RZ ;  /* 0x0000000c0b0b7224 */ /* 0x000fc800078e02ff */
[----:B------:R-:W-:-:S04]  /*129c0*/  IMAD.HI.U32 R3, R3, R11, R2 ;  /* 0x0000000b03037227 */ /* 0x000fc800078e0002 */
[----:B------:R-:W-:Y:S02]  /*129d0*/  IMAD.MOV R11, RZ, RZ, -R13 ;  /* 0x000000ffff0b7224 */ /* 0x000fe400078e0a0d */
[----:B------:R-:W-:-:S04]  /*129e0*/  IMAD.HI.U32 R2, R3, R8, RZ ;  /* 0x0000000803027227 */ /* 0x000fc800078e00ff */
[----:B------:R-:W-:Y:S01]  /*129f0*/  IMAD R3, R2, R11, R8 ;  /* 0x0000000b02037224 */ /* 0x000fe200078e0208 */
[----:B------:R-:W-:Y:S01]  /*12a00*/  LOP3.LUT R8, R5, R6, RZ, 0x3c, !PT ;  /* 0x0000000605087212 */ /* 0x000fe200078e3cff */
[----:B------:R-:W-:-:S03]  /*12a10*/  VIADD R11, R10, 0xffffffe ;  /* 0x0ffffffe0a0b7836 */ /* 0x000fc60000000000 */
[----:B------:R-:W-:Y:S02]  /*12a20*/  ISETP.GT.U32.AND P1, PT, R12, R3, PT ;  /* 0x000000030c00720c */ /* 0x000fe40003f24070 */
[----:B------:R-:W-:-:S11]  /*12a30*/  ISETP.GE.AND P2, PT, R8, RZ, PT ;  /* 0x000000ff0800720c */ /* 0x000fd60003f46270 */
[----:B------:R-:W-:Y:S02]  /*12a40*/  @!P1 IMAD.IADD R3, R3, 0x1, -R12 ;  /* 0x0000000103039824 */ /* 0x000fe400078e0a0c */
[----:B------:R-:W-:Y:S01]  /*12a50*/  @!P1 VIADD R2, R2, 0x1 ;  /* 0x0000000102029836 */ /* 0x000fe20000000000 */
[----:B------:R-:W-:Y:S02]  /*12a60*/  ISETP.NE.AND P1, PT, R6, RZ, PT ;  /* 0x000000ff0600720c */ /* 0x000fe40003f25270 */
[----:B------:R-:W-:Y:S02]  /*12a70*/  ISETP.GE.U32.AND P0, PT, R3, R12, PT ;  /* 0x0000000c0300720c */ /* 0x000fe40003f06070 */
[----:B------:R-:W0:Y:S11]  /*12a80*/  F2I.FTZ.U32.TRUNC.NTZ R3, R11 ;  /* 0x0000000b00037305 */ /* 0x000e36000021f000 */
[----:B------:R-:W-:-:S04]  /*12a90*/  @P0 VIADD R2, R2, 0x1 ;  /* 0x0000000102020836 */ /* 0x000fc80000000000 */
[----:B------:R-:W-:Y:S01]  /*12aa0*/  IMAD.MOV.U32 R10, RZ, RZ, R2 ;  /* 0x000000ffff0a7224 */ /* 0x000fe200078e0002 */
[----:B------:R-:W-:Y:S01]  /*12ab0*/  IABS R2, R9 ;  /* 0x0000000900027213 */ /* 0x000fe20000000000 */
[----:B0-----:R-:W-:Y:S02]  /*12ac0*/  IMAD.MOV R13, RZ, RZ, -R3 ;  /* 0x000000ffff0d7224 */ /* 0x001fe400078e0a03 */
[----:B------:R-:W-:Y:S01]  /*12ad0*/  @!P2 IMAD.MOV R10, RZ, RZ, -R10 ;  /* 0x000000ffff0aa224 */ /* 0x000fe200078e0a0a */
[----:B------:R-:W-:Y:S01]  /*12ae0*/  @!P1 LOP3.LUT R10, RZ, R6, RZ, 0x33, !PT ;  /* 0x00000006ff0a9212 */ /* 0x000fe200078e33ff */
[----:B------:R-:W-:Y:S02]  /*12af0*/  IMAD.MOV R12, RZ, RZ, -R2 ;  /* 0x000000ffff0c7224 */ /* 0x000fe400078e0a02 */
[----:B------:R-:W-:Y:S01]  /*12b00*/  IMAD R11, R13, R4, RZ ;  /* 0x000000040d0b7224 */ /* 0x000fe200078e02ff */
[----:B------:R-:W-:Y:S01]  /*12b10*/  IABS R8, R10 ;  /* 0x0000000a00087213 */ /* 0x000fe20000000000 */
[----:B------:R-:W-:-:S04]  /*12b20*/  IMAD.MOV.U32 R2, RZ, RZ, RZ ;  /* 0x000000ffff027224 */ /* 0x000fc800078e00ff */
[----:B------:R-:W-:-:S04]  /*12b30*/  IMAD.HI.U32 R2, R3, R11, R2 ;  /* 0x0000000b03027227 */ /* 0x000fc800078e0002 */
[----:B------:R-:W-:Y:S02]  /*12b40*/  IMAD.MOV.U32 R3, RZ, RZ, R8 ;  /* 0x000000ffff037224 */ /* 0x000fe400078e0008 */
[----:B------:R-:W-:Y:S02]  /*12b50*/  IMAD.MOV.U32 R8, RZ, RZ, R12 ;  /* 0x000000ffff087224 */ /* 0x000fe400078e000c */
[----:B------:R-:W-:-:S04]  /*12b60*/  IMAD.HI.U32 R2, R2, R3, RZ ;  /* 0x0000000302027227 */ /* 0x000fc800078e00ff */
[----:B------:R-:W-:-:S05]  /*12b70*/  IMAD R3, R2, R8, R3 ;  /* 0x0000000802037224 */ /* 0x000fca00078e0203 */
[----:B------:R-:W-:-:S13]  /*12b80*/  ISETP.GT.U32.AND P1, PT, R4, R3, PT ;  /* 0x000000030400720c */ /* 0x000fda0003f24070 */
[----:B------:R-:W-:Y:S02]  /*12b90*/  @!P1 IMAD.IADD R3, R3, 0x1, -R4 ;  /* 0x0000000103039824 */ /* 0x000fe400078e0a04 */
[----:B------:R-:W-:Y:S01]  /*12ba0*/  @!P1 VIADD R2, R2, 0x1 ;  /* 0x0000000102029836 */ /* 0x000fe20000000000 */
[----:B------:R-:W-:Y:S02]  /*12bb0*/  ISETP.NE.AND P1, PT, R9, RZ, PT ;  /* 0x000000ff0900720c */ /* 0x000fe40003f25270 */
[----:B------:R-:W-:Y:S02]  /*12bc0*/  ISETP.GE.U32.AND P0, PT, R3, R4, PT ;  /* 0x000000040300720c */ /* 0x000fe40003f06070 */
[----:B------:R-:W-:-:S04]  /*12bd0*/  LOP3.LUT R3, R10, R9, RZ, 0x3c, !PT ;  /* 0x000000090a037212 */ /* 0x000fc800078e3cff */
[----:B------:R-:W-:Y:S01]  /*12be0*/  ISETP.GE.AND P2, PT, R3, RZ, PT ;  /* 0x000000ff0300720c */ /* 0x000fe20003f46270 */
[----:B------:R-:W-:-:S06]  /*12bf0*/  IMAD.MOV R3, RZ, RZ, -R10 ;  /* 0x000000ffff037224 */ /* 0x000fcc00078e0a0a */
[----:B------:R-:W-:-:S06]  /*12c00*/  @P0 VIADD R2, R2, 0x1 ;  /* 0x0000000102020836 */ /* 0x000fcc0000000000 */
[----:B------:R-:W-:Y:S01]  /*12c10*/  @!P2 IMAD.MOV R2, RZ, RZ, -R2 ;  /* 0x000000ffff02a224 */ /* 0x000fe200078e0a02 */
[----:B------:R-:W-:-:S05]  /*12c20*/  @!P1 LOP3.LUT R2, RZ, R9, RZ, 0x33, !PT ;  /* 0x00000009ff029212 */ /* 0x000fca00078e33ff */
[----:B------:R-:W-:-:S04]  /*12c30*/  IMAD.MOV R26, RZ, RZ, -R2 ;  /* 0x000000ffff1a7224 */ /* 0x000fc800078e0a02 */
[C---:B------:R-:W-:Y:S02]  /*12c40*/  IMAD R26, R9.reuse, R26, R10 ;  /* 0x0000001a091a7224 */ /* 0x040fe400078e020a */
[----:B------:R-:W-:Y:S02]  /*12c50*/  IMAD R9, R9, 0x1000000, R2 ;  /* 0x0100000009097824 */ /* 0x000fe400078e0202 */
[----:B------:R-:W-:Y:S02]  /*12c60*/  IMAD R2, R6, R3, R5 ;  /* 0x0000000306027224 */ /* 0x000fe400078e0205 */
[----:B------:R-:W-:Y:S01]  /*12c70*/  IMAD R26, R26, 0x10000, R9 ;  /* 0x000100001a1a7824 */ /* 0x000fe200078e0209 */
[----:B------:R-:W-:Y:S06]  /*12c80*/  BRA `(.L_x_1336) ;  /* 0x0000000000f47947 */ /* 0x000fec0003800000 */
.L_x_1335:
[----:B------:R-:W0:Y:S02]  /*12c90*/  LDC.64 R2, c[0x0][0xc90] ;  /* 0x00032400ff027b82 */ /* 0x000e240000000a00 */
[----:B0-----:R-:W-:-:S05]  /*12ca0*/  IMAD.WIDE R2, R27, 0x4, R2 ;  /* 0x000000041b027825 */ /* 0x001fca00078e0202 */
[----:B------:R0:W2:Y:S01]  /*12cb0*/  LDG.E R13, desc[UR36][R2.64] ;  /* 0x00000024020d7981 */ /* 0x0000a2000c1e1900 */
[----:B------:R-:W-:Y:S01]  /*12cc0*/  IABS R15, R5 ;  /* 0x00000005000f7213 */ /* 0x000fe20000000000 */
[----:B0-----:R-:W-:Y:S02]  /*12cd0*/  IMAD.MOV.U32 R2, RZ, RZ, RZ ;  /* 0x000000ffff027224 */ /* 0x001fe400078e00ff */
[----:B--2---:R-:W-:-:S05]  /*12ce0*/  IMAD R4, R6, R13, RZ ;  /* 0x0000000d06047224 */ /* 0x004fca00078e02ff */
[-C--:B------:R-:W-:Y:S02]  /*12cf0*/  IABS R10, R4.reuse ;  /* 0x00000004000a7213 */ /* 0x080fe40000000000 */
[----:B------:R-:W-:Y:S02]  /*12d00*/  IABS R12, R4 ;  /* 0x00000004000c7213 */ /* 0x000fe40000000000 */
[----:B------:R-:W0:Y:S08]  /*12d10*/  I2F.RP R8, R10 ;  /* 0x0000000a00087306 */ /* 0x000e300000209400 */
[----:B0-----:R-:W0:Y:S02]  /*12d20*/  MUFU.RCP R8, R8 ;  /* 0x0000000800087308 */ /* 0x001e240000001000 */
[----:B0-----:R-:W-:-:S06]  /*12d30*/  VIADD R9, R8, 0xffffffe ;  /* 0x0ffffffe08097836 */ /* 0x001fcc0000000000 */
[----:B------:R-:W0:Y:S02]  /*12d40*/  F2I.FTZ.U32.TRUNC.NTZ R3, R9 ;  /* 0x0000000900037305 */ /* 0x000e24000021f000 */
[----:B0-----:R-:W-:-:S04]  /*12d50*/  IMAD.MOV R11, RZ, RZ, -R3 ;  /* 0x000000ffff0b7224 */ /* 0x001fc800078e0a03 */
[----:B------:R-:W-:-:S04]  /*12d60*/  IMAD R11, R11, R10, RZ ;  /* 0x0000000a0b0b7224 */ /* 0x000fc800078e02ff */
[----:B------:R-:W-:-:S04]  /*12d70*/  IMAD.HI.U32 R2, R3, R11, R2 ;  /* 0x0000000b03027227 */ /* 0x000fc800078e0002 */
[----:B------:R-:W-:Y:S02]  /*12d80*/  IMAD.MOV R3, RZ, RZ, -R12 ;  /* 0x000000ffff037224 */ /* 0x000fe400078e0a0c */
        /* <DEDUP_REMOVED lines=12> */
[----:B------:R-:W-:Y:S02]  /*12e50*/  IMAD R11, R13, R2, RZ ;  /* 0x000000020d0b7224 */ /* 0x000fe400078e02ff */
[----:B------:R-:W-:Y:S02]  /*12e60*/  IMAD.MOV R2, RZ, RZ, -R2 ;  /* 0x000000ffff027224 */ /* 0x000fe400078e0a02 */
[----:B------:R-:W-:Y:S02]  /*12e70*/  IMAD.MOV R3, RZ, RZ, -R11 ;  /* 0x000000ffff037224 */ /* 0x000fe400078e0a0b */
[----:B------:R-:W-:Y:S02]  /*12e80*/  IMAD R4, R4, R2, R5 ;  /* 0x0000000204047224 */ /* 0x000fe400078e0205 */
[----:B------:R-:W-:Y:S01]  /*12e90*/  IMAD.MOV.U32 R2, RZ, RZ, RZ ;  /* 0x000000ffff027224 */ /* 0x000fe200078e00ff */
[----:B------:R-:W-:-:S04]  /*12ea0*/  VIADDMNMX R13, R3, UR5, R13, PT ;  /* 0x00000005030d7c46 */ /* 0x000fc8000b80010d */
[-C--:B------:R-:W-:Y:S01]  /*12eb0*/  IABS R10, R13.reuse ;  /* 0x0000000d000a7213 */ /* 0x080fe20000000000 */
[----:B------:R-:W-:Y:S01]  /*12ec0*/  IMAD.MOV R26, RZ, RZ, -R13 ;  /* 0x000000ffff1a7224 */ /* 0x000fe200078e0a0d */
[----:B------:R-:W-:Y:S02]  /*12ed0*/  IABS R12, R13 ;  /* 0x0000000d000c7213 */ /* 0x000fe40000000000 */
[----:B------:R-:W0:Y:S08]  /*12ee0*/  I2F.RP R8, R10 ;  /* 0x0000000a00087306 */ /* 0x000e300000209400 */
[----:B0-----:R-:W0:Y:S02]  /*12ef0*/  MUFU.RCP R8, R8 ;  /* 0x0000000800087308 */ /* 0x001e240000001000 */
[----:B0-----:R-:W-:-:S06]  /*12f00*/  VIADD R3, R8, 0xffffffe ;  /* 0x0ffffffe08037836 */ /* 0x001fcc0000000000 */
[----:B------:R-:W0:Y:S02]  /*12f10*/  F2I.FTZ.U32.TRUNC.NTZ R3, R3 ;  /* 0x0000000300037305 */ /* 0x000e24000021f000 */
[----:B0-----:R-:W-:-:S04]  /*12f20*/  IMAD.MOV R9, RZ, RZ, -R3 ;  /* 0x000000ffff097224 */ /* 0x001fc800078e0a03 */
[----:B------:R-:W-:Y:S01]  /*12f30*/  IMAD.MOV.U32 R5, RZ, RZ, R9 ;  /* 0x000000ffff057224 */ /* 0x000fe200078e0009 */
[----:B------:R-:W-:-:S03]  /*12f40*/  IABS R9, R4 ;  /* 0x0000000400097213 */ /* 0x000fc60000000000 */
        /* <DEDUP_REMOVED lines=11> */
[----:B------:R-:W-:Y:S02]  /*13000*/  ISETP.GE.AND P2, PT, R3, RZ, PT ;  /* 0x000000ff0300720c */ /* 0x000fe40003f46270 */
[----:B------:R-:W-:-:S05]  /*13010*/  IADD3 R3, R11, 0x1000000, R4 ;  /* 0x010000000b037810 */ /* 0x000fca0007ffe004 */
[----:B------:R-:W-:-:S06]  /*13020*/  @P0 VIADD R2, R2, 0x1 ;  /* 0x0000000102020836 */ /* 0x000fcc0000000000 */
[----:B------:R-:W-:Y:S01]  /*13030*/  @!P2 IMAD.MOV R2, RZ, RZ, -R2 ;  /* 0x000000ffff02a224 */ /* 0x000fe200078e0a02 */
[----:B------:R-:W-:-:S05]  /*13040*/  @!P1 LOP3.LUT R2, RZ, R13, RZ, 0x33, !PT ;  /* 0x0000000dff029212 */ /* 0x000fca00078e33ff */
[----:B------:R-:W-:-:S07]  /*13050*/  IMAD R26, R2, R26, R3 ;  /* 0x0000001a021a7224 */ /* 0x000fce00078e0203 */
.L_x_1336:
[----:B------:R-:W-:-:S05]  /*13060*/  LOP3.LUT R25, RZ, R2, RZ, 0x33, !PT ;  /* 0x00000002ff197212 */ /* 0x000fca00078e33ff */
[----:B------:R-:W-:Y:S01]  /*13070*/  IMAD.IADD R25, R6, 0x1, R25 ;  /* 0x0000000106197824 */ /* 0x000fe200078e0219 */
[----:B------:R-:W-:Y:S06]  /*13080*/  BRA `(.L_x_1337) ;  /* 0x0000000000147947 */ /* 0x000fec0003800000 */
.L_x_1332:
[----:B------:R-:W-:Y:S01]  /*13090*/  ULDC UR4, c[0x0][0xc3c] ;  /* 0x00030f0000047ab9 */ /* 0x000fe20000000800 */
[----:B------:R-:W-:Y:S02]  /*130a0*/  IMAD.MOV.U32 R25, RZ, RZ, RZ ;  /* 0x000000ffff197224 */ /* 0x000fe400078e00ff */
[----:B------:R-:W-:Y:S02]  /*130b0*/  IMAD.U32 R24, RZ, RZ, UR6 ;  /* 0x00000006ff187e24 */ /* 0x000fe4000f8e00ff */
[----:B------:R-:W-:Y:S02]  /*130c0*/  IMAD.MOV.U32 R26, RZ, RZ, RZ ;  /* 0x000000ffff1a7224 */ /* 0x000fe400078e00ff */
[----:B------:R-:W-:-:S07]  /*130d0*/  IMAD.U32 R27, RZ, RZ, UR4 ;  /* 0x00000004ff1b7e24 */ /* 0x000fce000f8e00ff */
.L_x_1337:
[----:B------:R-:W-:-:S13]  /*130e0*/  ISETP.NE.AND P0, PT, R7, RZ, PT ;  /* 0x000000ff0700720c */ /* 0x000fda0003f05270 */
[----:B------:R-:W0:Y:S01]  /*130f0*/  @!P0 S2R R3, SR_CgaCtaId ;  /* 0x0000000000038919 */ /* 0x000e220000008800 */
[----:B------:R-:W-:-:S04]  /*13100*/  @!P0 MOV R2, 0x400 ;  /* 0x0000040000028802 */ /* 0x000fc80000000f00 */
[----:B0-----:R-:W-:-:S05]  /*13110*/  @!P0 LEA R2, R3, R2, 0x18 ;  /* 0x0000000203028211 */ /* 0x001fca00078ec0ff */
[----:B------:R0:W-:Y:S01]  /*13120*/  @!P0 STS.128 [R2+0x308d0], R24 ;  /* 0x0308d01802008388 */ /* 0x0001e20000000c00 */
[----:B------:R-:W-:Y:S06]  /*13130*/  BAR.ARV 0x5, 0x180 ;  /* 0x0146000000007b1d */ /* 0x000fec0000002000 */
.L_x_1330:
[----:B------:R2:W-:Y:S01]  /*13140*/  STL [R1+0x20], RZ ;  /* 0x000020ff01007387 */ /* 0x0005e20000100800 */
[----:B------:R-:W-:Y:S01]  /*13150*/  ULDC UR4, c[0x0][0xc3c] ;  /* 0x00030f0000047ab9 */ /* 0x000fe20000000800 */
[----:B------:R-:W-:Y:S01]  /*13160*/  IMAD.MOV.U32 R28, RZ, RZ, 0x1 ;  /* 0x00000001ff1c7424 */ /* 0x000fe200078e00ff */
[----:B-1----:R-:W-:Y:S01]  /*13170*/  ISETP.GE.AND P0, PT, R27, UR4, PT ;  /* 0x000000041b007c0c */ /* 0x002fe2000bf06270 */
[----:B------:R-:W-:-:S12]  /*13180*/  IMAD.MOV.U32 R22, RZ, RZ, RZ ;  /* 0x000000ffff167224 */ /* 0x000fd800078e00ff */
[----:B--2---:R-:W-:Y:S05]  /*13190*/  @P0 BRA `(.L_x_1338) ;  /* 0x0000005000440947 */ /* 0x004fea0003800000 */
[----:B0-----:R-:W2:Y:S01]  /*131a0*/  LDL R2, [R1+0x30] ;  /* 0x0000300001027983 */ /* 0x001ea20000100800 */
[----:B------:R-:W0:Y:S01]  /*131b0*/  S2UR UR5, SR_CgaCtaId ;  /* 0x00000000000579c3 */ /* 0x000e220000008800 */
[C---:B------:R-:W-:Y:S01]  /*131c0*/  IMAD.SHL.U32 R33, R0.reuse, 0x8, RZ ;  /* 0x0000000800217824 */ /* 0x040fe200078e00ff */
[----:B------:R-:W-:Y:S01]  /*131d0*/  LOP3.LUT R4, R0, 0x7f, RZ, 0xc0, !PT ;  /* 0x0000007f00047812 */ /* 0x000fe200078ec0ff */
[----:B------:R1:W-:Y:S01]  /*131e0*/  STL [R1+0x20], RZ ;  /* 0x000020ff01007387 */ /* 0x0003e20000100800 */
[----:B------:R-:W-:Y:S01]  /*131f0*/  BSSY B8, `(.L_x_1338) ;  /* 0x000050b000087945 */ /* 0x000fe20003800000 */
[----:B------:R-:W-:Y:S01]  /*13200*/  IMAD.MOV.U32 R28, RZ, RZ, 0x1 ;  /* 0x00000001ff1c7424 */ /* 0x000fe200078e00ff */
[----:B------:R-:W-:Y:S01]  /*13210*/  LOP3.LUT R3, R33, 0x1f8, RZ, 0xc0, !PT ;  /* 0x000001f821037812 */ /* 0x000fe200078ec0ff */
[----:B------:R-:W-:Y:S01]  /*13220*/  IMAD.MOV.U32 R22, RZ, RZ, RZ ;  /* 0x000000ffff167224 */ /* 0x000fe200078e00ff */
[----:B------:R-:W-:Y:S01]  /*13230*/  ULDC UR39, c[0x0][0xc] ;  /* 0x0000030000277ab9 */ /* 0x000fe20000000800 */
[----:B--2---:R-:W-:-:S02]  /*13240*/  R2UR UR4, R2 ;  /* 0x00000000020472ca */ /* 0x004fc400000e0000 */
[----:B------:R-:W-:Y:S01]  /*13250*/  LOP3.LUT R2, R3, 0x38, R0, 0x78, !PT ;  /* 0x0000003803027812 */ /* 0x000fe200078e7800 */
[----:B------:R-:W-:Y:S01]  /*13260*/  IMAD.SHL.U32 R0, R0, 0x10, RZ ;  /* 0x0000001000007824 */ /* 0x000fe200078e00ff */
[----:B------:R-:W-:Y:S02]  /*13270*/  SHF.R.U32.HI R3, RZ, 0x3, R4 ;  /* 0x00000003ff037819 */ /* 0x000fe40000011604 */
[----:B------:R-:W-:Y:S02]  /*13280*/  LOP3.LUT R31, R2, 0x200, R33, 0xf8, !PT ;  /* 0x00000200021f7812 */ /* 0x000fe400078ef821 */
[----:B------:R-:W-:Y:S02]  /*13290*/  LOP3.LUT R33, R33, 0x38, RZ, 0xc0, !PT ;  /* 0x0000003821217812 */ /* 0x000fe400078ec0ff */
[----:B------:R-:W-:Y:S02]  /*132a0*/  LOP3.LUT R0, R3, 0x70, R0, 0xf8, !PT ;  /* 0x0000007003007812 */ /* 0x000fe400078ef800 */
[C---:B------:R-:W-:Y:S01]  /*132b0*/  LOP3.LUT R37, R33.reuse, 0x40, RZ, 0xfc, !PT ;  /* 0x0000004021257812 */ /* 0x040fe200078efcff */
[----:B------:R-:W-:Y:S01]  /*132c0*/  ULOP3.LUT UR38, UR4, 0x2, URZ, 0xfc, !UPT ;  /* 0x0000000204267892 */ /* 0x000fe2000f8efc3f */
[----:B------:R-:W-:-:S02]  /*132d0*/  LOP3.LUT R36, R33, 0x80, RZ, 0xfc, !PT ;  /* 0x0000008021247812 */ /* 0x000fc400078efcff */
[----:B------:R-:W-:Y:S01]  /*132e0*/  UMOV UR4, 0x400 ;  /* 0x0000040000047882 */ /* 0x000fe20000000000 */
[----:B------:R-:W-:Y:S01]  /*132f0*/  LOP3.LUT R34, R33, 0xc0, RZ, 0xfc, !PT ;  /* 0x000000c021227812 */ /* 0x000fe200078efcff */
[----:B0-----:R-:W-:-:S06]  /*13300*/  ULEA UR4, UR5, UR4, 0x18 ;  /* 0x0000000405047291 */ /* 0x001fcc000f8ec03f */
[----:B------:R-:W-:-:S04]  /*13310*/  IMAD.U32 R17, RZ, RZ, UR4 ;  /* 0x00000004ff117e24 */ /* 0x000fc8000f8e00ff */
[----:B-1----:R-:W-:-:S07]  /*13320*/  IMAD R32, R31, 0x2, R17 ;  /* 0x000000021f207824 */ /* 0x002fce00078e0211 */
.L_x_1411:
[----:B------:R-:W-:Y:S05]  /*13330*/  YIELD ;  /* 0x0000000000007946 */ /* 0x000fea0003800000 */
[----:B------:R-:W-:Y:S01]  /*13340*/  ULDC.64 UR4, c[0x0][0xa28] ;  /* 0x00028a0000047ab9 */ /* 0x000fe20000000a00 */
[----:B------:R-:W-:Y:S01]  /*13350*/  IMAD.MOV.U32 R19, RZ, RZ, RZ ;  /* 0x000000ffff137224 */ /* 0x000fe200078e00ff */
[----:B------:R-:W-:-:S04]  /*13360*/  ISETP.NE.U32.AND P0, PT, RZ, UR4, PT ;  /* 0x00000004ff007c0c */ /* 0x000fc8000bf05070 */
[----:B------:R-:W-:Y:S01]  /*13370*/  ISETP.NE.AND.EX P0, PT, RZ, UR5, PT, P0 ;  /* 0x00000005ff007c0c */ /* 0x000fe2000bf05300 */
[----:B------:R-:W-:-:S12]  /*13380*/  ULDC.64 UR4, c[0x0][0xa18] ;  /* 0x0002860000047ab9 */ /* 0x000fd80000000a00 */
[----:B0-----:R-:W0:Y:S02]  /*13390*/  @P0 LDC.64 R2, c[0x0][0xa28] ;  /* 0x00028a00ff020b82 */ /* 0x001e240000000a00 */
[----:B0-----:R-:W-:-:S05]  /*133a0*/  @P0 IMAD.WIDE R2, R27, 0x4, R2 ;  /* 0x000000041b020825 */ /* 0x001fca00078e0202 */
[----:B--2---:R0:W2:Y:S01]  /*133b0*/  @P0 LDG.E R19, desc[UR36][R2.64] ;  /* 0x0000002402130981 */ /* 0x0040a2000c1e1900 */
[----:B------:R-:W-:Y:S01]  /*133c0*/  ISETP.NE.U32.AND P0, PT, RZ, UR4, PT ;  /* 0x00000004ff007c0c */ /* 0x000fe2000bf05070 */
[----:B------:R-:W-:Y:S01]  /*133d0*/  IMAD.MOV.U32 R35, RZ, RZ, RZ ;  /* 0x000000ffff237224 */ /* 0x000fe200078e00ff */
[----:B------:R-:W-:Y:S02]  /*133e0*/  LOP3.LUT R16, R16, 0xfffffeff, RZ, 0xc0, !PT ;  /* 0xfffffeff10107812 */ /* 0x000fe400078ec0ff */
[----:B------:R-:W-:Y:S01]  /*133f0*/  ISETP.NE.AND.EX P1, PT, RZ, UR5, PT, P0 ;  /* 0x00000005ff007c0c */ /* 0x000fe2000bf25300 */
[----:B------:R-:W-:Y:S02]  /*13400*/  ULDC.64 UR4, c[0x0][0xa00] ;  /* 0x0002800000047ab9 */ /* 0x000fe40000000a00 */
[----:B------:R-:W-:Y:S01]  /*13410*/  ISETP.NE.U32.AND P0, PT, RZ, UR4, PT ;  /* 0x00000004ff007c0c */ /* 0x000fe2000bf05070 */
[----:B0-----:R-:W0:Y:S03]  /*13420*/  LDC.64 R2, c[0x0][0xa00] ;  /* 0x00028000ff027b82 */ /* 0x001e260000000a00 */
[----:B------:R-:W-:Y:S01]  /*13430*/  ISETP.NE.AND.EX P2, PT, RZ, UR5, PT, P0 ;  /* 0x00000005ff007c0c */ /* 0x000fe2000bf45300 */
[----:B------:R-:W-:-:S05]  /*13440*/  ULDC.64 UR4, c[0x0][0x418] ;  /* 0x0001060000047ab9 */ /* 0x000fca0000000a00 */
[----:B------:R-:W1:Y:S07]  /*13450*/  @P1 LDC.64 R4, c[0x0][0xa18] ;  /* 0x00028600ff041b82 */ /* 0x000e6e0000000a00 */
[----:B------:R-:W-:Y:S01]  /*13460*/  @P2 LOP3.LUT R16, R16, 0x100, RZ, 0xfc, !PT ;  /* 0x0000010010102812 */ /* 0x000fe200078efcff */
[----:B0-----:R-:W-:-:S05]  /*13470*/  IMAD.WIDE R2, R27, 0x4, R2 ;  /* 0x000000041b027825 */ /* 0x001fca00078e0202 */
[----:B------:R0:W5:Y:S01]  /*13480*/  @P2 LDG.E R35, desc[UR36][R2.64] ;  /* 0x0000002402232981 */ /* 0x000162000c1e1900 */
[----:B-1----:R-:W-:-:S05]  /*13490*/  @P1 IMAD.WIDE R4, R27, 0x4, R4 ;  /* 0x000000041b041825 */ /* 0x002fca00078e0204 */
[----:B------:R0:W5:Y:S01]  /*134a0*/  @P1 LDG.E R29, desc[UR36][R4.64] ;  /* 0x00000024041d1981 */ /* 0x000162000c1e1900 */
[----:B------:R-:W-:-:S03]  /*134b0*/  UISETP.NE.U32.AND UP0, UPT, UR4, URZ, UPT ;  /* 0x0000003f0400728c */ /* 0x000fc6000bf05070 */
[----:B------:R-:W-:Y:S01]  /*134c0*/  ULDC UR4, c[0x0][0x424] ;  /* 0x0001090000047ab9 */ /* 0x000fe20000000800 */
[----:B------:R-:W-:-:S03]  /*134d0*/  UISETP.NE.AND.EX UP0, UPT, UR5, URZ, UPT, UP0 ;  /* 0x0000003f0500728c */ /* 0x000fc6000bf05300 */
[----:B------:R-:W-:Y:S01]  /*134e0*/  ULDC UR5, c[0x0][0x2f0] ;  /* 0x0000bc0000057ab9 */ /* 0x000fe20000000800 */
[----:B------:R-:W-:-:S04]  /*134f0*/  USEL UR4, UR4, 0x1, UP0 ;  /* 0x0000000104047887 */ /* 0x000fc80008000000 */
[----:B------:R-:W-:-:S06]  /*13500*/  UIMAD UR4, UR4, UR5, URZ ;  /* 0x00000005040472a4 */ /* 0x000fcc000f8e023f */
[----:B------:R-:W-:Y:S01]  /*13510*/  IMAD.U32 R0, RZ, RZ, UR4 ;  /* 0x00000004ff007e24 */ /* 0x000fe2000f8e00ff */
[----:B--2---:R0:W-:Y:S01]  /*13520*/  STL [R1+0x8], R19 ;  /* 0x0000081301007387 */ /* 0x0041e20000100800 */
[----:B------:R-:W-:Y:S05]  /*13530*/  @P1 BRA `(.L_x_1339) ;  /* 0x0000000000181947 */ /* 0x000fea0003800000 */
[----:B------:R-:W-:Y:S02]  /*13540*/  ULDC UR4, c[0x0][0x288] ;  /* 0x0000a20000047ab9 */ /* 0x000fe40000000800 */
[----:B-----5:R-:W-:Y:S01]  /*13550*/  IMAD.U32 R29, RZ, RZ, UR4 ;  /* 0x00000004ff1d7e24 */ /* 0x020fe2000f8e00ff */
[----:B------:R-:W-:Y:S06]  /*13560*/  @!P2 BRA `(.L_x_1339) ;  /* 0x00000000000ca947 */ /* 0x000fec0003800000 */
[----:B0-----:R-:W2:Y:S04]  /*13570*/  LDG.E R4, desc[UR36][R2.64] ;  /* 0x0000002402047981 */ /* 0x001ea8000c1e1900 */
[----:B------:R-:W2:Y:S02]  /*13580*/  LDG.E R29, desc[UR36][R2.64+0x4] ;  /* 0x00000424021d7981 */ /* 0x000ea4000c1e1900 */
[----:B--2---:R-:W-:-:S07]  /*13590*/  IMAD.IADD R29, R29, 0x1, -R4 ;  /* 0x000000011d1d7824 */ /* 0x004fce00078e0a04 */
.L_x_1339:
[----:B------:R-:W-:Y:S02]  /*135a0*/  ULDC.64 UR4, c[0x0][0xa20] ;  /* 0x0002880000047ab9 */ /* 0x000fe40000000a00 */
[----:B------:R-:W-:-:S04]  /*135b0*/  ISETP.NE.U32.AND P0, PT, RZ, UR4, PT ;  /* 0x00000004ff007c0c */ /* 0x000fc8000bf05070 */
[----:B------:R-:W-:-:S13]  /*135c0*/  ISETP.NE.AND.EX P0, PT, RZ, UR5, PT, P0 ;  /* 0x00000005ff007c0c */ /* 0x000fda000bf05300 */
[----:B------:R-:W-:Y:S05]  /*135d0*/  @!P0 BRA `(.L_x_1340) ;  /* 0x0000000000108947 */ /* 0x000fea0003800000 */
[----:B0-----:R-:W0:Y:S02]  /*135e0*/  LDC.64 R2, c[0x0][0xa20] ;  /* 0x00028800ff027b82 */ /* 0x001e240000000a00 */
[----:B0-----:R-:W-:-:S05]  /*135f0*/  IMAD.WIDE R2, R27, 0x4, R2 ;  /* 0x000000041b027825 */ /* 0x001fca00078e0202 */
[----:B------:R0:W5:Y:S01]  /*13600*/  LDG.E R0, desc[UR36][R2.64] ;  /* 0x0000002402007981 */ /* 0x000162000c1e1900 */
[----:B------:R-:W-:Y:S05]  /*13610*/  BRA `(.L_x_1341) ;  /* 0x0000000000247947 */ /* 0x000fea0003800000 */
.L_x_1340:
[----:B------:R-:W-:Y:S02]  /*13620*/  ULDC.64 UR4, c[0x0][0xa08] ;  /* 0x0002820000047ab9 */ /* 0x000fe40000000a00 */
[----:B------:R-:W-:-:S04]  /*13630*/  ISETP.NE.U32.AND P0, PT, RZ, UR4, PT ;  /* 0x00000004ff007c0c */ /* 0x000fc8000bf05070 */
[----:B------:R-:W-:-:S13]  /*13640*/  ISETP.NE.AND.EX P0, PT, RZ, UR5, PT, P0 ;  /* 0x00000005ff007c0c */ /* 0x000fda000bf05300 */
[----:B------:R-:W-:Y:S05]  /*13650*/  @!P0 BRA `(.L_x_1341) ;  /* 0x0000000000148947 */ /* 0x000fea0003800000 */
[----:B0-----:R-:W0:Y:S02]  /*13660*/  LDC.64 R2, c[0x0][0xa08] ;  /* 0x00028200ff027b82 */ /* 0x001e240000000a00 */
[----:B0-----:R-:W-:-:S05]  /*13670*/  IMAD.WIDE R2, R27, 0x4, R2 ;  /* 0x000000041b027825 */ /* 0x001fca00078e0202 */
[----:B------:R-:W2:Y:S04]  /*13680*/  LDG.E R0, desc[UR36][R2.64] ;  /* 0x0000002402007981 */ /* 0x000ea8000c1e1900 */
[----:B------:R-:W2:Y:S02]  /*13690*/  LDG.E R5, desc[UR36][R2.64+0x4] ;  /* 0x0000042402057981 */ /* 0x000ea4000c1e1900 */
[----:B--2---:R-:W-:-:S07]  /*136a0*/  IMAD.IADD R0, R5, 0x1, -R0 ;  /* 0x0000000105007824 */ /* 0x004fce00078e0a00 */
.L_x_1341:
[----:B0-----:R-:W0:Y:S01]  /*136b0*/  LDC R2, c[0x0][0x448] ;  /* 0x00011200ff027b82 */ /* 0x001e220000000800 */
[----:B-----5:R-:W-:Y:S01]  /*136c0*/  IMAD.IADD R23, R0, 0x1, -R19 ;  /* 0x0000000100177824 */ /* 0x020fe200078e0a13 */
[----:B------:R-:W-:Y:S01]  /*136d0*/  LOP3.LUT R16, R16, 0xffffff7f, RZ, 0xc0, !PT ;  /* 0xffffff7f10107812 */ /* 0x000fe200078ec0ff */
[----:B------:R-:W-:-:S03]  /*136e0*/  IMAD.SHL.U32 R25, R25, 0x80, RZ ;  /* 0x0000008019197824 */ /* 0x000fc600078e00ff */
[----:B------:R1:W-:Y:S01]  /*136f0*/  STL [R1], R23 ;  /* 0x0000001701007387 */ /* 0x0003e20000100800 */
[----:B------:R-:W-:Y:S01]  /*13700*/  VIADD R4, R25, 0x7f ;  /* 0x0000007f19047836 */ /* 0x000fe20000000000 */
[----:B0-----:R-:W-:Y:S02]  /*13710*/  ISETP.NE.AND P2, PT, R2, 0x1, PT ;  /* 0x000000010200780c */ /* 0x001fe40003f45270 */
[----:B------:R-:W0:Y:S11]  /*13720*/  LDC.64 R2, c[0x0][0x9e0] ;  /* 0x00027800ff027b82 */ /* 0x000e360000000a00 */
[----:B------:R-:W2:Y:S01]  /*13730*/  @P2 LDC R5, c[0x0][0x44c] ;  /* 0x00011300ff052b82 */ /* 0x000ea20000000800 */
[----:B------:R-:W-:-:S07]  /*13740*/  @P2 LOP3.LUT R16, R16, 0x80, RZ, 0xfc, !PT ;  /* 0x0000008010102812 */ /* 0x000fce00078efcff */
[----:B------:R-:W3:Y:S01]  /*13750*/  @P2 LDC R6, c[0x0][0x450] ;  /* 0x00011400ff062b82 */ /* 0x000ee20000000800 */
[----:B0-----:R-:W-:Y:S01]  /*13760*/  ISETP.GE.AND P1, PT, R3, 0x1, PT ;  /* 0x000000010300780c */ /* 0x001fe20003f26270 */
[----:B--2---:R-:W-:-:S05]  /*13770*/  @P2 IMAD.HI.U32 R5, R4, R5, RZ ;  /* 0x0000000504052227 */ /* 0x004fca00078e00ff */
[----:B---3--:R-:W-:Y:S02]  /*13780*/  @P2 SHF.R.U32.HI R4, RZ, R6, R5 ;  /* 0x00000006ff042219 */ /* 0x008fe40000011605 */
[----:B------:R-:W-:-:S05]  /*13790*/  IADD3 R5, R23, 0x1, -R29 ;  /* 0x0000000117057810 */ /* 0x000fca0007ffe81d */
[----:B------:R-:W-:-:S04]  /*137a0*/  IMAD.IADD R7, R5, 0x1, R4 ;  /* 0x0000000105077824 */ /* 0x000fc800078e0204 */
[----:B------:R-:W-:Y:S01]  /*137b0*/  IMAD.IADD R2, R7, 0x1, R2 ;  /* 0x0000000107027824 */ /* 0x000fe200078e0202 */
[----:B-1----:R-:W-:Y:S06]  /*137c0*/  @!P1 BRA `(.L_x_1342) ;  /* 0x0000000000489947 */ /* 0x002fec0003800000 */
[C---:B------:R-:W-:Y:S01]  /*137d0*/  ISETP.GT.AND P0, PT, R7.reuse, RZ, PT ;  /* 0x000000ff0700720c */ /* 0x040fe20003f04270 */
[----:B------:R-:W-:Y:S01]  /*137e0*/  BSSY B0, `(.L_x_1343) ;  /* 0x000000e000007945 */ /* 0x000fe20003800000 */
[----:B------:R-:W-:-:S11]  /*137f0*/  VIADD R0, R7, 0xffffffff ;  /* 0xffffffff07007836 */ /* 0x000fd60000000000 */
[----:B------:R-:W-:Y:S05]  /*13800*/  @P0 BRA `(.L_x_1344) ;  /* 0x00000000001c0947 */ /* 0x000fea0003800000 */
[----:B------:R-:W-:Y:S01]  /*13810*/  ISETP.NE.AND P0, PT, R3, 0x1, PT ;  /* 0x000000010300780c */ /* 0x000fe20003f05270 */
[----:B------:R-:W-:-:S12]  /*13820*/  IMAD.MOV R7, RZ, RZ, -R7 ;  /* 0x000000ffff077224 */ /* 0x000fd800078e0a07 */
[----:B------:R-:W0:Y:S02]  /*13830*/  @P0 LDC.64 R4, c[0x0][0x9e8] ;  /* 0x00027a00ff040b82 */ /* 0x000e240000000a00 */
[----:B0-----:R-:W-:-:S05]  /*13840*/  @P0 IMAD.HI.U32 R4, R7, R4, RZ ;  /* 0x0000000407040227 */ /* 0x001fca00078e00ff */
[----:B------:R-:W-:-:S04]  /*13850*/  @P0 SHF.R.U32.HI R7, RZ, R5, R4 ;  /* 0x00000005ff070219 */ /* 0x000fc80000011604 */
[----:B------:R-:W-:Y:S01]  /*13860*/  LOP3.LUT R0, RZ, R7, RZ, 0x33, !PT ;  /* 0x00000007ff007212 */ /* 0x000fe200078e33ff */
[----:B------:R-:W-:Y:S06]  /*13870*/  BRA `(.L_x_1345) ;  /* 0x0000000000107947 */ /* 0x000fec0003800000 */
.L_x_1344:
[----:B------:R-:W-:-:S13]  /*13880*/  ISETP.NE.AND P0, PT, R3, 0x1, PT ;  /* 0x000000010300780c */ /* 0x000fda0003f05270 */
[----:B------:R-:W0:Y:S02]  /*13890*/  @P0 LDC.64 R4, c[0x0][0x9e8] ;  /* 0x00027a00ff040b82 */ /* 0x000e240000000a00 */
[----:B0-----:R-:W-:-:S05]  /*138a0*/  @P0 IMAD.HI.U32 R4, R0, R4, RZ ;  /* 0x0000000400040227 */ /* 0x001fca00078e00ff */
[----:B------:R-:W-:-:S07]  /*138b0*/  @P0 SHF.R.U32.HI R0, RZ, R5, R4 ;  /* 0x00000005ff000219 */ /* 0x000fce0000011604 */
.L_x_1345:
[----:B------:R-:W-:Y:S05]  /*138c0*/  BSYNC B0 ;  /* 0x0000000000007941 */ /* 0x000fea0003800000 */
.L_x_1343:
[----:B------:R-:W-:-:S05]  /*138d0*/  IMAD R5, R0, R3, R3 ;  /* 0x0000000300057224 */ /* 0x000fca00078e0203 */
[----:B------:R-:W-:-:S07]  /*138e0*/  VIMNMX R2, R2, R5, PT ;  /* 0x0000000502027248 */ /* 0x000fce0003fe0100 */
.L_x_1342:
[----:B------:R-:W0:Y:S01]  /*138f0*/  @P2 LDC R0, c[0x0][0x44c] ;  /* 0x00011300ff002b82 */ /* 0x000e220000000800 */
[----:B------:R-:W-:Y:S01]  /*13900*/  VIADD R2, R2, 0x3f ;  /* 0x0000003f02027836 */ /* 0x000fe20000000000 */
[----:B------:R-:W-:Y:S01]  /*13910*/  ULDC UR4, c[0x0][0x9dc] ;  /* 0x0002770000047ab9 */ /* 0x000fe20000000800 */
[----:B------:R-:W-:-:S05]  /*13920*/  IMAD.MOV.U32 R4, RZ, RZ, R25 ;  /* 0x000000ffff047224 */ /* 0x000fca00078e0019 */
[----:B------:R-:W1:Y:S01]  /*13930*/  @P2 LDC R5, c[0x0][0x450] ;  /* 0x00011400ff052b82 */ /* 0x000e620000000800 */
[----:B0-----:R-:W-:-:S05]  /*13940*/  @P2 IMAD.HI.U32 R0, R25, R0, RZ ;  /* 0x0000000019002227 */ /* 0x001fca00078e00ff */
[----:B-1----:R-:W-:Y:S01]  /*13950*/  @P2 SHF.R.U32.HI R4, RZ, R5, R0 ;  /* 0x00000005ff042219 */ /* 0x002fe20000011600 */
[----:B------:R-:W-:Y:S01]  /*13960*/  VIADD R0, R23, 0x3f ;  /* 0x0000003f17007836 */ /* 0x000fe20000000000 */
[----:B------:R-:W-:Y:S02]  /*13970*/  SHF.R.S32.HI R5, RZ, 0x1f, R2 ;  /* 0x0000001fff057819 */ /* 0x000fe40000011402 */
[----:B------:R-:W-:Y:S02]  /*13980*/  IADD3 R4, R4, R23, -R29 ;  /* 0x0000001704047210 */ /* 0x000fe40007ffe81d */
[----:B------:R-:W-:Y:S02]  /*13990*/  LEA.HI R2, R5, R2, RZ, 0x6 ;  /* 0x0000000205027211 */ /* 0x000fe400078f30ff */
[----:B------:R-:W-:Y:S02]  /*139a0*/  SHF.R.S32.HI R5, RZ, 0x1f, R0 ;  /* 0x0000001fff057819 */ /* 0x000fe40000011400 */
[----:B------:R-:W-:Y:S01]  /*139b0*/  SHF.R.S32.HI R7, RZ, 0x6, R2 ;  /* 0x00000006ff077819 */ /* 0x000fe20000011402 */
[----:B------:R-:W-:Y:S01]  /*139c0*/  VIADD R2, R4, -UR4 ;  /* 0x8000000404027c36 */ /* 0x000fe20008000000 */
[----:B------:R-:W-:-:S04]  /*139d0*/  LEA.HI R5, R5, R0, RZ, 0x6 ;  /* 0x0000000005057211 */ /* 0x000fc800078f30ff */
[----:B------:R-:W-:-:S04]  /*139e0*/  SHF.R.S32.HI R0, RZ, 0x6, R5 ;  /* 0x00000006ff007819 */ /* 0x000fc80000011405 */
[----:B------:R-:W-:Y:S01]  /*139f0*/  VIMNMX R0, R0, R7, PT ;  /* 0x0000000700007248 */ /* 0x000fe20003fe0100 */
[----:B------:R-:W-:Y:S06]  /*13a00*/  @!P1 BRA `(.L_x_1346) ;  /* 0x0000000000489947 */ /* 0x000fec0003800000 */
[----:B------:R-:W-:Y:S01]  /*13a10*/  IMAD.MOV.U32 R6, RZ, RZ, R4 ;  /* 0x000000ffff067224 */ /* 0x000fe200078e0004 */
[----:B------:R-:W-:Y:S04]  /*13a20*/  BSSY B0, `(.L_x_1347) ;  /* 0x000000e000007945 */ /* 0x000fe80003800000 */
[----:B------:R-:W-:-:S13]  /*13a30*/  ISETP.GT.AND P0, PT, R6, -0x1, PT ;  /* 0xffffffff0600780c */ /* 0x000fda0003f04270 */
[----:B------:R-:W-:Y:S05]  /*13a40*/  @P0 BRA `(.L_x_1348) ;  /* 0x00000000001c0947 */ /* 0x000fea0003800000 */
[----:B------:R-:W-:Y:S02]  /*13a50*/  ISETP.NE.AND P0, PT, R3, 0x1, PT ;  /* 0x000000010300780c */ /* 0x000fe40003f05270 */
[----:B------:R-:W-:-:S11]  /*13a60*/  LOP3.LUT R7, RZ, R6, RZ, 0x33, !PT ;  /* 0x00000006ff077212 */ /* 0x000fd600078e33ff */
[----:B------:R-:W0:Y:S02]  /*13a70*/  @P0 LDC.64 R4, c[0x0][0x9e8] ;  /* 0x00027a00ff040b82 */ /* 0x000e240000000a00 */
[----:B0-----:R-:W-:-:S05]  /*13a80*/  @P0 IMAD.HI.U32 R4, R7, R4, RZ ;  /* 0x0000000407040227 */ /* 0x001fca00078e00ff */
[----:B------:R-:W-:-:S04]  /*13a90*/  @P0 SHF.R.U32.HI R7, RZ, R5, R4 ;  /* 0x00000005ff070219 */ /* 0x000fc80000011604 */
[----:B------:R-:W-:Y:S01]  /*13aa0*/  LOP3.LUT R6, RZ, R7, RZ, 0x33, !PT ;  /* 0x00000007ff067212 */ /* 0x000fe200078e33ff */
[----:B------:R-:W-:Y:S06]  /*13ab0*/  BRA `(.L_x_1349) ;  /* 0x0000000000107947 */ /* 0x000fec0003800000 */
.L_x_1348:
[----:B------:R-:W-:-:S13]  /*13ac0*/  ISETP.NE.AND P0, PT, R3, 0x1, PT ;  /* 0x000000010300780c */ /* 0x000fda0003f05270 */
[----:B------:R-:W0:Y:S02]  /*13ad0*/  @P0 LDC.64 R4, c[0x0][0x9e8] ;  /* 0x00027a00ff040b82 */ /* 0x000e240000000a00 */
[----:B0-----:R-:W-:-:S05]  /*13ae0*/  @P0 IMAD.HI.U32 R4, R6, R4, RZ ;  /* 0x0000000406040227 */ /* 0x001fca00078e00ff */
[----:B------:R-:W-:-:S07]  /*13af0*/  @P0 SHF.R.U32.HI R6, RZ, R5, R4 ;  /* 0x00000005ff060219 */ /* 0x000fce0000011604 */
.L_x_1349:
[----:B------:R-:W-:Y:S05]  /*13b00*/  BSYNC B0 ;  /* 0x0000000000007941 */ /* 0x000fea0003800000 */
.L_x_1347:
[----:B------:R-:W-:-:S05]  /*13b10*/  IMAD R3, R6, R3, RZ ;  /* 0x0000000306037224 */ /* 0x000fca00078e02ff */
[----:B------:R-:W-:-:S07]  /*13b20*/  VIMNMX R2, R2, R3, !PT ;  /* 0x0000000302027248 */ /* 0x000fce0007fe0100 */
.L_x_1346:
[----:B------:R-:W-:Y:S01]  /*13b30*/  SHF.R.S32.HI R3, RZ, 0x1f, R2 ;  /* 0x0000001fff037819 */ /* 0x000fe20000011402 */
[----:B------:R-:W-:Y:S03]  /*13b40*/  BSSY B0, `(.L_x_1350) ;  /* 0x000002a000007945 */ /* 0x000fe60003800000 */
[----:B------:R-:W-:Y:S02]  /*13b50*/  LEA.HI R3, R3, R2, RZ, 0x6 ;  /* 0x0000000203037211 */ /* 0x000fe400078f30ff */
[----:B------:R-:W-:Y:S02]  /*13b60*/  LOP3.LUT R2, R26, 0xff000000, RZ, 0xc0, !PT ;  /* 0xff0000001a027812 */ /* 0x000fe400078ec0ff */
[----:B------:R-:W-:-:S04]  /*13b70*/  SHF.R.S32.HI R3, RZ, 0x6, R3 ;  /* 0x00000006ff037819 */ /* 0x000fc80000011403 */
[----:B------:R-:W-:Y:S02]  /*13b80*/  VIMNMX R5, RZ, R3, !PT ;  /* 0x00000003ff057248 */ /* 0x000fe40007fe0100 */
[----:B------:R-:W-:Y:S02]  /*13b90*/  SHF.R.U32.HI R3, RZ, 0x8, R2 ;  /* 0x00000008ff037819 */ /* 0x000fe40000011602 */
[----:B------:R-:W-:Y:S02]  /*13ba0*/  ISETP.GT.AND P0, PT, R0, R5, PT ;  /* 0x000000050000720c */ /* 0x000fe40003f04270 */
[----:B------:R-:W-:-:S04]  /*13bb0*/  LOP3.LUT R2, R26, 0xff0000, RZ, 0xc0, !PT ;  /* 0x00ff00001a027812 */ /* 0x000fc800078ec0ff */
[----:B------:R-:W-:Y:S01]  /*13bc0*/  LEA.HI R2, R2, R3, RZ, 0x10 ;  /* 0x0000000302027211 */ /* 0x000fe200078f80ff */
[----:B------:R-:W-:-:S03]  /*13bd0*/  IMAD.MOV.U32 R3, RZ, RZ, RZ ;  /* 0x000000ffff037224 */ /* 0x000fc600078e00ff */
[----:B------:R-:W-:-:S03]  /*13be0*/  LOP3.LUT R4, R2, 0xff, RZ, 0xc0, !PT ;  /* 0x000000ff02047812 */ /* 0x000fc600078ec0ff */
[----:B------:R-:W-:Y:S05]  /*13bf0*/  @!P0 BRA `(.L_x_1351) ;  /* 0x0000000000788947 */ /* 0x000fea0003800000 */
[----:B------:R-:W-:Y:S01]  /*13c00*/  SHF.R.U32.HI R7, RZ, 0x10, R2 ;  /* 0x00000010ff077819 */ /* 0x000fe20000011602 */
[----:B------:R-:W-:-:S03]  /*13c10*/  IMAD.MOV.U32 R2, RZ, RZ, RZ ;  /* 0x000000ffff027224 */ /* 0x000fc600078e00ff */
[----:B------:R-:W-:-:S13]  /*13c20*/  ISETP.NE.AND P0, PT, R7, RZ, PT ;  /* 0x000000ff0700720c */ /* 0x000fda0003f05270 */
[----:B------:R-:W0:Y:S02]  /*13c30*/  @!P0 LDC R7, c[0x0][0x9f0] ;  /* 0x00027c00ff078b82 */ /* 0x000e240000000800 */
[----:B0-----:R-:W-:Y:S02]  /*13c40*/  IABS R6, R7 ;  /* 0x0000000700067213 */ /* 0x001fe40000000000 */
[----:B------:R-:W-:Y:S02]  /*13c50*/  IADD3 R8, R7, -0x1, R0 ;  /* 0xffffffff07087810 */ /* 0x000fe40007ffe000 */
[----:B------:R-:W0:Y:S03]  /*13c60*/  I2F.RP R9, R6 ;  /* 0x0000000600097306 */ /* 0x000e260000209400 */
[----:B------:R-:W-:-:S05]  /*13c70*/  IMAD.IADD R8, R8, 0x1, -R5 ;  /* 0x0000000108087824 */ /* 0x000fca00078e0a05 */
[----:B------:R-:W-:-:S04]  /*13c80*/  LOP3.LUT R10, R8, R7, RZ, 0x3c, !PT ;  /* 0x00000007080a7212 */ /* 0x000fc800078e3cff */
[----:B------:R-:W-:Y:S01]  /*13c90*/  ISETP.GE.AND P2, PT, R10, RZ, PT ;  /* 0x000000ff0a00720c */ /* 0x000fe20003f46270 */
[----:B0-----:R-:W0:Y:S02]  /*13ca0*/  MUFU.RCP R9, R9 ;  /* 0x0000000900097308 */ /* 0x001e240000001000 */
[----:B0-----:R-:W-:-:S06]  /*13cb0*/  VIADD R3, R9, 0xffffffe ;  /* 0x0ffffffe09037836 */ /* 0x001fcc0000000000 */
[----:B------:R-:W0:Y:S02]  /*13cc0*/  F2I.FTZ.U32.TRUNC.NTZ R3, R3 ;  /* 0x0000000300037305 */ /* 0x000e24000021f000 */
[----:B0-----:R-:W-:-:S04]  /*13cd0*/  IMAD.MOV R11, RZ, RZ, -R3 ;  /* 0x000000ffff0b7224 */ /* 0x001fc800078e0a03 */
        /* <DEDUP_REMOVED lines=8> */
[----:B------:R-:W-:Y:S02]  /*13d60*/  @!P1 IMAD.IADD R3, R3, 0x1, -R6 ;  /* 0x0000000103039824 */ /* 0x000fe400078e0a06 */
[----:B------:R-:W-:Y:S01]  /*13d70*/  @!P1 VIADD R2, R2, 0x1 ;  /* 0x0000000102029836 */ /* 0x000fe20000000000 */
[----:B------:R-:W-:Y:S02]  /*13d80*/  ISETP.NE.AND P1, PT, R7, RZ, PT ;  /* 0x000000ff0700720c */ /* 0x000fe40003f25270 */
[----:B------:R-:W-:-:S13]  /*13d90*/  ISETP.GE.U32.AND P0, PT, R3, R6, PT ;  /* 0x000000060300720c */ /* 0x000fda0003f06070 */
[----:B------:R-:W-:-:S04]  /*13da0*/  @P0 VIADD R2, R2, 0x1 ;  /* 0x0000000102020836 */ /* 0x000fc80000000000 */
[----:B------:R-:W-:Y:S01]  /*13db0*/  @!P2 IMAD.MOV R2, RZ, RZ, -R2 ;  /* 0x000000ffff02a224 */ /* 0x000fe200078e0a02 */
[----:B------:R-:W-:-:S05]  /*13dc0*/  @!P1 LOP3.LUT R2, RZ, R7, RZ, 0x33, !PT ;  /* 0x00000007ff029212 */ /* 0x000fca00078e33ff */
[----:B------:R-:W-:-:S07]  /*13dd0*/  IMAD.MOV.U32 R3, RZ, RZ, R2 ;  /* 0x000000ffff037224 */ /* 0x000fce00078e0002 */
.L_x_1351:
[----:B------:R-:W-:Y:S05]  /*13de0*/  BSYNC B0 ;  /* 0x0000000000007941 */ /* 0x000fea0003800000 */
.L_x_1350:
[-C--:B------:R-:W-:Y:S01]  /*13df0*/  IMAD R2, R4, R3.reuse, R5 ;  /* 0x0000000304027224 */ /* 0x080fe200078e0205 */
        /* <DEDUP_REMOVED lines=23> */
.L_x_1353:
        /* <DEDUP_REMOVED lines=20> */
.L_x_1356:
[----:B------:R-:W-:Y:S05]  /*140b0*/  BSYNC B6 ;  /* 0x0000000000067941 */ /* 0x000fea0003800000 */
.L_x_1355:
        /* <DEDUP_REMOVED lines=20> */
.L_x_1359:
        /* <DEDUP_REMOVED lines=15> */
.L_x_1358:
[----:B------:R-:W-:Y:S05]  /*142f0*/  BSYNC B6 ;  /* 0x0000000000067941 */ /* 0x000fea0003800000 */
.L_x_1357:
[----:B------:R-:W-:Y:S01]  /*14300*/  ULDC.64 UR4, c[0x0][0x9f8] ;  /* 0x00027e0000047ab9 */ /* 0x000fe20000000a00 */
[----:B------:R-:W-:Y:S01]  /*14310*/  IMAD.MOV.U32 R18, RZ, RZ, R30 ;  /* 0x000000ffff127224 */ /* 0x000fe200078e001e */
[----:B------:R-:W-:Y:S01]  /*14320*/  ISETP.NE.U32.AND P0, PT, RZ, UR4, PT ;  /* 0x00000004ff007c0c */ /* 0x000fe2000bf05070 */
[----:B------:R-:W-:Y:S01]  /*14330*/  IMAD.MOV.U32 R30, RZ, RZ, R27 ;  /* 0x000000ffff1e7224 */ /* 0x000fe200078e001b */
[----:B------:R-:W-:Y:S01]  /*14340*/  ULDC UR4, c[0x0][0x2f4] ;  /* 0x0000bd0000047ab9 */ /* 0x000fe20000000800 */
[----:B------:R-:W0:Y:S01]  /*14350*/  LDC R10, c[0x0][0x430] ;  /* 0x00010c00ff0a7b82 */ /* 0x000e220000000800 */
[----:B------:R-:W-:-:S13]  /*14360*/  ISETP.NE.AND.EX P0, PT, RZ, UR5, PT, P0 ;  /* 0x00000005ff007c0c */ /* 0x000fda000bf05300 */
[----:B------:R-:W1:Y:S01]  /*14370*/  @P0 LDC.64 R2, c[0x0][0x9f8] ;  /* 0x00027e00ff020b82 */ /* 0x000e620000000a00 */
[----:B------:R-:W-:Y:S02]  /*14380*/  ISETP.GE.AND P2, PT, R37, UR4, PT ;  /* 0x0000000425007c0c */ /* 0x000fe4000bf46270 */
[----:B------:R-:W-:Y:S01]  /*14390*/  LOP3.LUT R16, R16, 0xffffffef, RZ, 0xc0, !PT ;  /* 0xffffffef10107812 */ /* 0x000fe200078ec0ff */
[----:B-1----:R-:W-:-:S05]  /*143a0*/  @P0 IMAD.WIDE R2, R27, 0x4, R2 ;  /* 0x000000041b020825 */ /* 0x002fca00078e0202 */
[----:B------:R1:W5:Y:S01]  /*143b0*/  @P0 LDG.E R30, desc[UR36][R2.64] ;  /* 0x00000024021e0981 */ /* 0x000362000c1e1900 */
[----:B------:R-:W-:Y:S01]  /*143c0*/  ISETP.GE.AND P0, PT, R33, UR4, PT ;  /* 0x0000000421007c0c */ /* 0x000fe2000bf06270 */
[----:B------:R-:W-:Y:S01]  /*143d0*/  UMOV UR5, 0xffffffff ;  /* 0xffffffff00057882 */ /* 0x000fe20000000000 */
[----:B------:R-:W-:Y:S01]  /*143e0*/  ISETP.GE.AND P1, PT, R36, UR4, PT ;  /* 0x0000000424007c0c */ /* 0x000fe2000bf26270 */
[----:B------:R-:W-:-:S10]  /*143f0*/  VIADD R7, R18, 0xffffffff ;  /* 0xffffffff12077836 */ /* 0x000fd40000000000 */
        /* <DEDUP_REMOVED lines=8> */
[----:B01----:R-:W-:Y:S06]  /*14480*/  BRA.DIV UR5, `(.L_x_1360) ;  /* 0x00000046054c7947 */ /* 0x003fec000b800000 */
.L_x_1428:
[----:B------:R-:W0:Y:S01]  /*14490*/  S2R R0, SR_TID.X ;  /* 0x0000000000007919 */ /* 0x000e220000002100 */
[----:B------:R-:W-:Y:S02]  /*144a0*/  ISETP.NE.AND P1, PT, R10, 0x1, PT ;  /* 0x000000010a00780c */ /* 0x000fe40003f25270 */
[----:B-----5:R-:W-:Y:S01]  /*144b0*/  SHF.R.S32.HI R11, RZ, 0x1f, R30 ;  /* 0x0000001fff0b7819 */ /* 0x020fe2000001141e */
[----:B------:R-:W1:Y:S01]  /*144c0*/  S2R R9, SR_TID.X ;  /* 0x0000000000097919 */ /* 0x000e620000002100 */
[----:B------:R-:W-:-:S03]  /*144d0*/  LOP3.LUT R16, R16, 0xffffffbf, RZ, 0xc0, !PT ;  /* 0xffffffbf10107812 */ /* 0x000fc600078ec0ff */
[----:B------:R2:W-:Y:S06]  /*144e0*/  STL [R1+0xc], R11 ;  /* 0x00000c0b01007387 */ /* 0x0005ec0000100800 */
[----:B------:R-:W3:Y:S01]  /*144f0*/  @P1 LDC R5, c[0x0][0x434] ;  /* 0x00010d00ff051b82 */ /* 0x000ee20000000800 */
[----:B------:R-:W-:Y:S02]  /*14500*/  @P1 LOP3.LUT R16, R16, 0x40, RZ, 0xfc, !PT ;  /* 0x0000004010101812 */ /* 0x000fe400078efcff */
[----:B0-----:R-:W-:Y:S01]  /*14510*/  LOP3.LUT R0, R0, 0x7f, RZ, 0xc0, !PT ;  /* 0x0000007f00007812 */ /* 0x001fe200078ec0ff */
[----:B-1----:R-:W-:-:S03]  /*14520*/  IMAD.SHL.U32 R9, R9, 0x10, RZ ;  /* 0x0000001009097824 */ /* 0x002fc600078e00ff */
[----:B------:R-:W-:-:S04]  /*14530*/  SHF.R.U32.HI R0, RZ, 0x3, R0 ;  /* 0x00000003ff007819 */ /* 0x000fc80000011600 */
[----:B------:R-:W-:Y:S02]  /*14540*/  LOP3.LUT R9, R0, 0x70, R9, 0xf8, !PT ;  /* 0x0000007000097812 */ /* 0x000fe400078ef809 */
[----:B------:R-:W0:Y:S03]  /*14550*/  @P1 LDC R0, c[0x0][0x438] ;  /* 0x00010e00ff001b82 */ /* 0x000e260000000800 */
[----:B------:R-:W-:-:S05]  /*14560*/  IMAD R6, R7, 0x40, R9 ;  /* 0x0000004007067824 */ /* 0x000fca00078e0209 */
[C---:B------:R-:W-:Y:S01]  /*14570*/  ISETP.GE.AND P0, PT, R6.reuse, R23, PT ;  /* 0x000000170600720c */ /* 0x040fe20003f06270 */
[----:B------:R-:W-:-:S03]  /*14580*/  IMAD.IADD R6, R6, 0x1, R19 ;  /* 0x0000000106067824 */ /* 0x000fc600078e0213 */
[----:B------:R-:W-:Y:S01]  /*14590*/  ISETP.GT.U32.OR P0, PT, R9, 0x3f, P0 ;  /* 0x0000003f0900780c */ /* 0x000fe20000704470 */
[----:B---3--:R-:W-:-:S04]  /*145a0*/  @P1 IMAD.HI.U32 R5, R6, R5, RZ ;  /* 0x0000000506051227 */ /* 0x008fc800078e00ff */
[----:B------:R-:W-:Y:S01]  /*145b0*/  IMAD.MOV.U32 R8, RZ, RZ, R6 ;  /* 0x000000ffff087224 */ /* 0x000fe200078e0006 */
[----:B0-----:R-:W-:-:S07]  /*145c0*/  @P1 SHF.R.U32.HI R8, RZ, R0, R5 ;  /* 0x00000000ff081219 */ /* 0x001fce0000011605 */
[----:B------:R-:W0:Y:S01]  /*145d0*/  @!P0 LDC.64 R2, c[0x0][0x428] ;  /* 0x00010a00ff028b82 */ /* 0x000e220000000a00 */
[--C-:B------:R-:W-:Y:S01]  /*145e0*/  @!P0 SHF.R.S32.HI R5, RZ, 0x1f, R8.reuse ;  /* 0x0000001fff058819 */ /* 0x100fe20000011408 */
[----:B------:R-:W-:Y:S02]  /*145f0*/  @!P0 IMAD.MOV.U32 R4, RZ, RZ, R8 ;  /* 0x000000ffff048224 */ /* 0x000fe400078e0008 */
[-C--:B0-----:R-:W-:Y:S02]  /*14600*/  @!P0 IMAD R0, R11, R2.reuse, RZ ;  /* 0x000000020b008224 */ /* 0x081fe400078e02ff */
[----:B------:R-:W-:-:S04]  /*14610*/  @!P0 IMAD.WIDE.U32 R4, R30, R2, R4 ;  /* 0x000000021e048225 */ /* 0x000fc800078e0004 */
[----:B------:R-:W-:Y:S02]  /*14620*/  @!P0 IMAD R0, R30, R3, R0 ;  /* 0x000000031e008224 */ /* 0x000fe400078e0200 */
[----:B------:R-:W0:Y:S02]  /*14630*/  @!P0 LDC.64 R2, c[0x0][0x418] ;  /* 0x00010600ff028b82 */ /* 0x000e240000000a00 */
[----:B------:R-:W-:Y:S01]  /*14640*/  @!P0 IMAD.IADD R0, R5, 0x1, R0 ;  /* 0x0000000105008824 */ /* 0x000fe200078e0200 */
[----:B------:R-:W-:Y:S02]  /*14650*/  LOP3.LUT R16, R16, 0xffffffdf, RZ, 0xc0, !PT ;  /* 0xffffffdf10107812 */ /* 0x000fe400078ec0ff */
[----:B0-----:R-:W-:-:S04]  /*14660*/  @!P0 LEA R2, P1, R4, R2, 0x2 ;  /* 0x0000000204028211 */ /* 0x001fc800078210ff */
[----:B------:R-:W-:Y:S01]  /*14670*/  @!P0 LEA.HI.X R3, R4, R3, R0, 0x2, P1 ;  /* 0x0000000304038211 */ /* 0x000fe200008f1400 */
[----:B------:R-:W-:Y:S02]  /*14680*/  IMAD.U32 R4, RZ, RZ, UR38 ;  /* 0x00000026ff047e24 */ /* 0x000fe4000f8e00ff */
[----:B------:R-:W-:-:S03]  /*14690*/  IMAD.MOV.U32 R0, RZ, RZ, RZ ;  /* 0x000000ffff007224 */ /* 0x000fc600078e00ff */
[----:B------:R-:W-:-:S03]  /*146a0*/  ISETP.NE.AND P2, PT, R4, 0x3, PT ;  /* 0x000000030400780c */ /* 0x000fc60003f45270 */
[----:B------:R2:W5:Y:S01]  /*146b0*/  @!P0 LDG.E R0, desc[UR36][R2.64] ;  /* 0x0000002402008981 */ /* 0x000562000c1e1900 */
[----:B------:R-:W-:Y:S01]  /*146c0*/  ISETP.GT.U32.AND P0, PT, R9, 0x3f, PT ;  /* 0x0000003f0900780c */ /* 0x000fe20003f04070 */
[----:B------:R-:W-:Y:S01]  /*146d0*/  IMAD.MOV R5, RZ, RZ, -R8 ;  /* 0x000000ffff057224 */ /* 0x000fe200078e0a08 */
[----:B------:R-:W-:Y:S01]  /*146e0*/  LOP3.LUT R26, R26, 0xffff, RZ, 0xc0, !PT ;  /* 0x0000ffff1a1a7812 */ /* 0x000fe200078ec0ff */
[----:B------:R-:W-:Y:S02]  /*146f0*/  IMAD.MOV.U32 R23, RZ, RZ, R7 ;  /* 0x000000ffff177224 */ /* 0x000fe400078e0007 */
[----:B------:R-:W-:-:S04]  /*14700*/  IMAD R5, R10, R5, R6 ;  /* 0x000000050a057224 */ /* 0x000fc800078e0206 */
[----:B------:R-:W-:-:S04]  /*14710*/  @P2 LOP3.LUT R16, R16, 0x20, RZ, 0xfc, !PT ;  /* 0x0000002010102812 */ /* 0x000fc800078efcff */
[----:B------:R-:W-:-:S04]  /*14720*/  LOP3.LUT R16, R16, 0xfffffffe, RZ, 0xc0, !PT ;  /* 0xfffffffe10107812 */ /* 0x000fc800078ec0ff */
[----:B------:R-:W-:Y:S01]  /*14730*/  @P0 LOP3.LUT R16, R16, 0x1, RZ, 0xfc, !PT ;  /* 0x0000000110100812 */ /* 0x000fe200078efcff */
[----:B--2---:R-:W-:Y:S06]  /*14740*/  @!P2 BRA `(.L_x_1361) ;  /* 0x000000000004a947 */ /* 0x004fec0003800000 */
[----:B------:R-:W-:Y:S01]  /*14750*/  BPT.TRAP 0x1 ;  /* 0x000000040000795c */ /* 0x000fe20000300000 */
.L_x_1361:
        /* <DEDUP_REMOVED lines=23> */
.L_x_1429:
[----:B------:R-:W-:Y:S05]  /*148d0*/  BSYNC B0 ;  /* 0x0000000000007941 */ /* 0x000fea0003800000 */
.L_x_1362:
[----:B------:R-:W2:Y:S01]  /*148e0*/  LDL R10, [R1] ;  /* 0x00000000010a7983 */ /* 0x000ea20000100800 */
[----:B------:R-:W-:Y:S01]  /*148f0*/  ULDC.64 UR4, c[0x0][0x300] ;  /* 0x0000c00000047ab9 */ /* 0x000fe20000000a00 */
[----:B------:R-:W-:Y:S01]  /*14900*/  ULDC.64 UR6, c[0x0][0x2e8] ;  /* 0x0000ba0000067ab9 */ /* 0x000fe20000000a00 */
[----:B------:R-:W-:Y:S01]  /*14910*/  IMAD R6, R6, UR4, RZ ;  /* 0x0000000406067c24 */ /* 0x000fe2000f8e02ff */
[----:B------:R-:W1:Y:S01]  /*14920*/  S2R R9, SR_TID.X ;  /* 0x0000000000097919 */ /* 0x000e620000002100 */
[C---:B0-----:R-:W-:Y:S01]  /*14930*/  IMAD.WIDE.U32 R2, R5.reuse, UR4, RZ ;  /* 0x0000000405027c25 */ /* 0x041fe2000f8e00ff */
[C---:B------:R-:W-:Y:S02]  /*14940*/  LOP3.LUT P5, RZ, R16.reuse, 0x10, RZ, 0xc0, !PT ;  /* 0x0000001010ff7812 */ /* 0x040fe400078ac0ff */
[C---:B------:R-:W-:Y:S01]  /*14950*/  LOP3.LUT P4, RZ, R16.reuse, 0x8, RZ, 0xc0, !PT ;  /* 0x0000000810ff7812 */ /* 0x040fe2000788c0ff */
[----:B------:R-:W-:Y:S01]  /*14960*/  IMAD R6, R5, UR5, R6 ;  /* 0x0000000505067c24 */ /* 0x000fe2000f8e0206 */
[----:B------:R-:W-:Y:S01]  /*14970*/  ULDC.64 UR4, c[0x0][0x310] ;  /* 0x0000c40000047ab9 */ /* 0x000fe20000000a00 */
[----:B------:R-:W-:Y:S01]  /*14980*/  LOP3.LUT P3, RZ, R16, 0x4, RZ, 0xc0, !PT ;  /* 0x0000000410ff7812 */ /* 0x000fe2000786c0ff */
[----:B------:R-:W-:Y:S01]  /*14990*/  IMAD R8, R8, UR4, RZ ;  /* 0x0000000408087c24 */ /* 0x000fe2000f8e02ff */
[----:B------:R-:W-:Y:S01]  /*149a0*/  LOP3.LUT P2, RZ, R16, 0x2, RZ, 0xc0, !PT ;  /* 0x0000000210ff7812 */ /* 0x000fe2000784c0ff */
[----:B------:R-:W-:-:S02]  /*149b0*/  IMAD.IADD R3, R3, 0x1, R6 ;  /* 0x0000000103037824 */ /* 0x000fc400078e0206 */
        /* <DEDUP_REMOVED lines=12> */
[----:B--2---:R-:W-:-:S04]  /*14a80*/  IMAD R7, R7, -0x40, R10 ;  /* 0xffffffc007077824 */ /* 0x004fc800078e020a */
[----:B------:R-:W-:-:S05]  /*14a90*/  IMAD.IADD R7, R7, 0x1, -R9 ;  /* 0x0000000107077824 */ /* 0x000fca00078e0a09 */
[----:B------:R-:W-:Y:S01]  /*14aa0*/  ISETP.GE.AND P0, PT, R7, 0x1, PT ;  /* 0x000000010700780c */ /* 0x000fe20003f06270 */
[----:B------:R-:W-:-:S12]  /*14ab0*/  BRA.DIV UR4, `(.L_x_1364) ;  /* 0x0000004204087947 */ /* 0x000fd8000b800000 */
[----:B------:R-:W0:Y:S01]  /*14ac0*/  SHFL.IDX PT, R3, R0, RZ, 0x181f ;  /* 0x00181fff00037589 */ /* 0x000e2200000e0000 */
[----:B------:R-:W-:-:S03]  /*14ad0*/  @P0 IMAD R9, R5, 0x2, R17 ;  /* 0x0000000205090824 */ /* 0x000fc600078e0211 */
[----:B------:R-:W1:Y:S04]  /*14ae0*/  SHFL.IDX PT, R2, R6, RZ, 0x181f ;  /* 0x00181fff06027589 */ /* 0x000e6800000e0000 */
        /* <DEDUP_REMOVED lines=31> */
.L_x_1439:
[----:B------:R-:W-:-:S13]  /*14ce0*/  ISETP.GE.AND P0, PT, R7, 0x31, PT ;  /* 0x000000310700780c */ /* 0x000fda0003f06270 */
[----:B0-----:R-:W-:Y:S01]  /*14cf0*/  @P0 LEA R2, P1, R33, R0, 0x1 ;  /* 0x0000000021020211 */ /* 0x001fe200078208ff */
[----:B------:R-:W-:-:S04]  /*14d00*/  @P0 IMAD R5, R5, 0x2, R17 ;  /* 0x0000000205050824 */ /* 0x000fc800078e0211 */
[----:B--2---:R-:W-:-:S05]  /*14d10*/  @P0 IMAD.X R3, RZ, RZ, R8, P1 ;  /* 0x000000ffff030224 */ /* 0x004fca00008e0608 */
[----:B------:R-:W-:Y:S01]  /*14d20*/  @!PT LDS RZ, [RZ] ;  /* 0x00000000fffff984 */ /* 0x000fe20000000800 */
[----:B------:R-:W-:Y:S01]  /*14d30*/  @!PT LDS RZ, [RZ] ;  /* 0x00000000fffff984 */ /* 0x000fe20000000800 */
[----:B------:R-:W-:Y:S01]  /*14d40*/  @!PT LDS RZ, [RZ] ;  /* 0x00000000fffff984 */ /* 0x000fe20000000800 */
[----:B------:R0:W-:Y:S04]  /*14d50*/  @P0 LDGSTS.E.BYPASS.LTC128B.128 [R5+0x21c00], desc[UR36][R2.64], !P5 ;  /* 0x21c0000002050fae */ /* 0x0001e8000e901d64 */
[----:B------:R0:W-:Y:S04]  /*14d60*/  @P0 LDGSTS.E.BYPASS.LTC128B.128 [R5+0x23c00], desc[UR36][R2.64+0x80], !P4 ;  /* 0x23c0008002050fae */ /* 0x0001e8000e101d64 */
[----:B------:R0:W-:Y:S04]  /*14d70*/  @P0 LDGSTS.E.BYPASS.LTC128B.128 [R5+0x25c00], desc[UR36][R2.64+0x100], !P3 ;  /* 0x25c0010002050fae */ /* 0x0001e8000d901d64 */
[----:B------:R0:W-:Y:S01]  /*14d80*/  @P0 LDGSTS.E.BYPASS.LTC128B.128 [R5+0x27c00], desc[UR36][R2.64+0x180], !P2 ;  /* 0x27c0018002050fae */ /* 0x0001e2000d101d64 */
[----:B------:R-:W-:Y:S01]  /*14d90*/  PLOP3.LUT P0, PT, PT, PT, PT, 0x80, 0x0 ;  /* 0x000000000000781c */ /* 0x000fe20003f0f070 */
[----:B------:R-:W-:-:S12]  /*14da0*/  NOP ;  /* 0x0000000000007918 */ /* 0x000fd80000000000 */
.L_x_1365:
        /* <DEDUP_REMOVED lines=10> */
.L_x_1366:
[----:B------:R1:W-:Y:S02]  /*14e50*/  SYNCS.ARRIVE.TRANS64.A1T0 RZ, [R4+URZ+0x30830], RZ ;  /* 0x030830ff04ff79a7 */ /* 0x0003e4000810003f */
[----:B------:R-:W-:Y:S05]  /*14e60*/  WARPSYNC.ALL ;  /* 0x0000000000007948 */ /* 0x000fea0003800000 */
[----:B------:R-:W-:Y:S01]  /*14e70*/  ULDC.64 UR4, c[0x0][0x298] ;  /* 0x0000a60000047ab9 */ /* 0x000fe20000000a00 */
[----:B0-----:R-:W-:Y:S01]  /*14e80*/  VIADD R2, R17, 0x10400 ;  /* 0x0001040011027836 */ /* 0x001fe20000000000 */
[----:B------:R-:W-:Y:S01]  /*14e90*/  SHF.R.S32.HI R0, RZ, 0x1f, R35 ;  /* 0x0000001fff007819 */ /* 0x000fe20000011423 */
[----:B------:R-:W-:Y:S01]  /*14ea0*/  IMAD.WIDE.U32 R6, R35, UR4, RZ ;  /* 0x0000000423067c25 */ /* 0x000fe2000f8e00ff */
[----:B------:R-:W-:Y:S01]  /*14eb0*/  BSSY B6, `(.L_x_1367) ;  /* 0x0000018000067945 */ /* 0x000fe20003800000 */
[----:B------:R-:W-:Y:S01]  /*14ec0*/  BAR.SYNC.DEFER_BLOCKING 0x8, 0x180 ;  /* 0x0206000000007b1d */ /* 0x000fe20000010000 */
[----:B------:R-:W-:Y:S01]  /*14ed0*/  LOP3.LUT P0, RZ, R2, 0x3ff, RZ, 0xc0, !PT ;  /* 0x000003ff02ff7812 */ /* 0x000fe2000780c0ff */
[----:B------:R-:W-:-:S04]  /*14ee0*/  IMAD R0, R0, UR4, RZ ;  /* 0x0000000400007c24 */ /* 0x000fc8000f8e02ff */
[----:B------:R-:W-:Y:S01]  /*14ef0*/  IMAD R0, R35, UR5, R0 ;  /* 0x0000000523007c24 */ /* 0x000fe2000f8e0200 */
[----:B------:R0:W-:Y:S03]  /*14f00*/  STL.64 [R1+0x18], R6 ;  /* 0x0000180601007387 */ /* 0x0001e60000100a00 */
[----:B------:R-:W-:-:S04]  /*14f10*/  IMAD.IADD R35, R7, 0x1, R0 ;  /* 0x0000000107237824 */ /* 0x000fc800078e0200 */
[----:B------:R-:W-:Y:S05]  /*14f20*/  @!P0 BRA `(.L_x_1368) ;  /* 0x0000000000408947 */ /* 0x000fea0003800000 */
[----:B------:R-:W-:Y:S01]  /*14f30*/  MOV R2, 0x0 ;  /* 0x0000000000027802 */ /* 0x000fe20000000f00 */
[----:B------:R-:W-:Y:S01]  /*14f40*/  ULDC.64 UR6, c[0x4][0x138] ;  /* 0x01004e0000067ab9 */ /* 0x000fe20000000a00 */
[----:B------:R-:W-:Y:S01]  /*14f50*/  ULDC.64 UR8, c[0x4][0x140] ;  /* 0x0100500000087ab9 */ /* 0x000fe20000000a00 */
[----:B------:R-:W-:Y:S01]  /*14f60*/  ULDC.64 UR4, c[0x4][0xb0] ;  /* 0x01002c0000047ab9 */ /* 0x000fe20000000a00 */
[----:B-1----:R-:W-:Y:S02]  /*14f70*/  IMAD.U32 R4, RZ, RZ, UR6 ;  /* 0x00000006ff047e24 */ /* 0x002fe4000f8e00ff */
[----:B------:R-:W1:Y:S01]  /*14f80*/  LDC.64 R2, c[0x4][R2] ;  /* 0x0100000002027b82 */ /* 0x000e620000000a00 */
[----:B------:R-:W-:Y:S02]  /*14f90*/  IMAD.U32 R5, RZ, RZ, UR7 ;  /* 0x00000007ff057e24 */ /* 0x000fe4000f8e00ff */
[----:B0-----:R-:W-:Y:S02]  /*14fa0*/  IMAD.U32 R6, RZ, RZ, UR8 ;  /* 0x00000008ff067e24 */ /* 0x001fe4000f8e00ff */
[----:B------:R-:W-:-:S02]  /*14fb0*/  IMAD.U32 R7, RZ, RZ, UR9 ;  /* 0x00000009ff077e24 */ /* 0x000fc4000f8e00ff */
[----:B------:R-:W-:Y:S02]  /*14fc0*/  IMAD.U32 R10, RZ, RZ, UR4 ;  /* 0x00000004ff0a7e24 */ /* 0x000fe4000f8e00ff */
[----:B------:R-:W-:Y:S02]  /*14fd0*/  IMAD.U32 R11, RZ, RZ, UR5 ;  /* 0x00000005ff0b7e24 */ /* 0x000fe4000f8e00ff */
[----:B------:R-:W-:Y:S02]  /*14fe0*/  IMAD.MOV.U32 R8, RZ, RZ, 0x70 ;  /* 0x00000070ff087424 */ /* 0x000fe400078e00ff */
[----:B------:R-:W-:Y:S02]  /*14ff0*/  IMAD.MOV.U32 R12, RZ, RZ, 0x1 ;  /* 0x00000001ff0c7424 */ /* 0x000fe400078e00ff */
[----:B------:R-:W-:-:S07]  /*15000*/  IMAD.MOV.U32 R13, RZ, RZ, RZ ;  /* 0x000000ffff0d7224 */ /* 0x000fce00078e00ff */
[----:B------:R-:W-:-:S07]  /*15010*/  LEPC R20, `(.L_x_1368) ;  /* 0x000000001014794e */ /* 0x000fce0000000000 */
[----:B-1----:R-:W-:Y:S05]  /*15020*/  CALL.ABS.NOINC R2 ;  /* 0x0000000002007343 */ /* 0x002fea0003c00000 */
.L_x_1368:
[----:B------:R-:W-:Y:S05]  /*15030*/  BSYNC B6 ;  /* 0x0000000000067941 */ /* 0x000fea0003800000 */
.L_x_1367:
[----:B------:R-:W2:Y:S01]  /*15040*/  LDL.LU.64 R20, [R1+0x18] ;  /* 0x0000180001147983 */ /* 0x000ea20000300a00 */
[----:B------:R-:W-:Y:S01]  /*15050*/  LOP3.LUT P6, RZ, R16, 0x100, RZ, 0xc0, !PT ;  /* 0x0000010010ff7812 */ /* 0x000fe200078cc0ff */
[----:B------:R-:W-:Y:S01]  /*15060*/  IMAD.MOV.U32 R3, RZ, RZ, R35 ;  /* 0x000000ffff037224 */ /* 0x000fe200078e0023 */
[----:B------:R-:W-:Y:S01]  /*15070*/  SHF.R.S32.HI R0, RZ, 0x1f, R27 ;  /* 0x0000001fff007819 */ /* 0x000fe2000001141b */
[----:B------:R-:W-:Y:S01]  /*15080*/  ULDC.64 UR4, c[0x0][0x2d8] ;  /* 0x0000b60000047ab9 */ /* 0x000fe20000000a00 */
[----:B-1----:R-:W-:Y:S01]  /*15090*/  SEL R4, R27, RZ, !P6 ;  /* 0x000000ff1b047207 */ /* 0x002fe20007000000 */
[----:B------:R-:W-:Y:S01]  /*150a0*/  ULDC.64 UR6, c[0x0][0x2e0] ;  /* 0x0000b80000067ab9 */ /* 0x000fe20000000a00 */
[----:B------:R-:W-:-:S05]  /*150b0*/  SEL R0, R0, RZ, !P6 ;  /* 0x000000ff00007207 */ /* 0x000fca0007000000 */
[----:B------:R-:W-:-:S04]  /*150c0*/  IMAD R0, R0, UR6, RZ ;  /* 0x0000000600007c24 */ /* 0x000fc8000f8e02ff */
[----:B------:R-:W-:Y:S02]  /*150d0*/  IMAD R5, R4, UR7, R0 ;  /* 0x0000000704057c24 */ /* 0x000fe4000f8e0200 */
[----:B--2---:R-:W-:Y:S01]  /*150e0*/  IMAD.MOV.U32 R2, RZ, RZ, R20 ;  /* 0x000000ffff027224 */ /* 0x004fe200078e0014 */
[----:B------:R-:W1:Y:S01]  /*150f0*/  LDC R21, c[0x0][0x448] ;  /* 0x00011200ff157b82 */ /* 0x000e620000000800 */
[----:B------:R-:W2:Y:S02]  /*15100*/  S2R R20, SR_TID.X ;  /* 0x0000000000147919 */ /* 0x000ea40000002100 */
[----:B------:R-:W-:-:S04]  /*15110*/  IMAD.WIDE.U32 R2, R26, UR4, R2 ;  /* 0x000000041a027c25 */ /* 0x000fc8000f8e0002 */
[----:B------:R-:W-:Y:S01]  /*15120*/  IMAD R3, R26, UR5, R3 ;  /* 0x000000051a037c24 */ /* 0x000fe2000f8e0203 */
[----:B------:R-:W-:Y:S01]  /*15130*/  ULDC.64 UR4, c[0x0][0x2d0] ;  /* 0x0000b40000047ab9 */ /* 0x000fe20000000a00 */
[----:B------:R-:W-:-:S04]  /*15140*/  IMAD.WIDE.U32 R2, R4, UR6, R2 ;  /* 0x0000000604027c25 */ /* 0x000fc8000f8e0002 */
[----:B------:R-:W-:Y:S02]  /*15150*/  IMAD.IADD R3, R3, 0x1, R5 ;  /* 0x0000000103037824 */ /* 0x000fe400078e0205 */
[----:B------:R-:W3:Y:S01]  /*15160*/  LDC R5, c[0x0][0x448] ;  /* 0x00011200ff057b82 */ /* 0x000ee20000000800 */
[----:B-1----:R-:W-:Y:S02]  /*15170*/  ISETP.NE.AND P6, PT, R21, 0x1, PT ;  /* 0x000000011500780c */ /* 0x002fe40003fc5270 */
[----:B--2---:R-:W-:-:S04]  /*15180*/  LOP3.LUT R20, R20, 0x7f, RZ, 0xc0, !PT ;  /* 0x0000007f14147812 */ /* 0x004fc800078ec0ff */
[----:B------:R-:W-:-:S07]  /*15190*/  SHF.R.U32.HI R21, RZ, 0x3, R20 ;  /* 0x00000003ff157819 */ /* 0x000fce0000011614 */
[----:B0-----:R-:W0:Y:S01]  /*151a0*/  @P6 LDC R7, c[0x0][0x44c] ;  /* 0x00011300ff076b82 */ /* 0x001e220000000800 */
[----:B------:R-:W1:Y:S07]  /*151b0*/  S2R R20, SR_TID.X ;  /* 0x0000000000147919 */ /* 0x000e6e0000002100 */
[----:B------:R-:W2:Y:S01]  /*151c0*/  @P6 LDC R6, c[0x0][0x450] ;  /* 0x00011400ff066b82 */ /* 0x000ea20000000800 */
[----:B-1----:R-:W-:-:S05]  /*151d0*/  IMAD.SHL.U32 R20, R20, 0x10, RZ ;  /* 0x0000001014147824 */ /* 0x002fca00078e00ff */
[----:B------:R-:W-:-:S05]  /*151e0*/  LOP3.LUT R20, R21, 0x70, R20, 0xf8, !PT ;  /* 0x0000007015147812 */ /* 0x000fca00078ef814 */
[----:B------:R-:W-:Y:S02]  /*151f0*/  IMAD.IADD R4, R20, 0x1, R25 ;  /* 0x0000000114047824 */ /* 0x000fe400078e0219 */
[----:B------:R-:W1:Y:S02]  /*15200*/  S2R R20, SR_TID.X ;  /* 0x0000000000147919 */ /* 0x000e640000002100 */
[----:B0-----:R-:W-:-:S04]  /*15210*/  @P6 IMAD.HI.U32 R7, R4, R7, RZ ;  /* 0x0000000704076227 */ /* 0x001fc800078e00ff */
[----:B------:R-:W-:Y:S01]  /*15220*/  IMAD.MOV.U32 R0, RZ, RZ, R4 ;  /* 0x000000ffff007224 */ /* 0x000fe200078e0004 */
[----:B--2---:R-:W-:-:S05]  /*15230*/  @P6 SHF.R.U32.HI R0, RZ, R6, R7 ;  /* 0x00000006ff006219 */ /* 0x004fca0000011607 */
[----:B------:R-:W-:Y:S02]  /*15240*/  IMAD.MOV R6, RZ, RZ, -R0 ;  /* 0x000000ffff067224 */ /* 0x000fe400078e0a00 */
[----:B------:R-:W-:-:S04]  /*15250*/  IMAD.WIDE.U32 R2, R0, UR4, R2 ;  /* 0x0000000400027c25 */ /* 0x000fc8000f8e0002 */
[----:B---3--:R-:W-:Y:S01]  /*15260*/  IMAD R4, R5, R6, R4 ;  /* 0x0000000605047224 */ /* 0x008fe200078e0204 */
[----:B------:R-:W-:-:S05]  /*15270*/  SHF.R.S32.HI R6, RZ, 0x1f, R0 ;  /* 0x0000001fff067819 */ /* 0x000fca0000011400 */
[----:B------:R-:W-:-:S04]  /*15280*/  IMAD R6, R6, UR4, RZ ;  /* 0x0000000406067c24 */ /* 0x000fc8000f8e02ff */
[----:B------:R-:W-:Y:S01]  /*15290*/  IMAD R7, R0, UR5, R6 ;  /* 0x0000000500077c24 */ /* 0x000fe2000f8e0206 */
[----:B------:R-:W-:Y:S01]  /*152a0*/  SHF.R.S32.HI R0, RZ, 0x1f, R4 ;  /* 0x0000001fff007819 */ /* 0x000fe20000011404 */
[----:B------:R-:W-:Y:S02]  /*152b0*/  ULDC.64 UR4, c[0x0][0x2c8] ;  /* 0x0000b20000047ab9 */ /* 0x000fe40000000a00 */
[----:B------:R-:W-:Y:S01]  /*152c0*/  IMAD.IADD R3, R3, 0x1, R7 ;  /* 0x0000000103037824 */ /* 0x000fe200078e0207 */
[----:B-1----:R-:W-:Y:S01]  /*152d0*/  LOP3.LUT R20, R20, 0x7f, RZ, 0xc0, !PT ;  /* 0x0000007f14147812 */ /* 0x002fe200078ec0ff */
[----:B------:R-:W-:Y:S02]  /*152e0*/  IMAD R7, R0, UR4, RZ ;  /* 0x0000000400077c24 */ /* 0x000fe4000f8e02ff */
[----:B------:R-:W-:Y:S01]  /*152f0*/  IMAD.WIDE.U32 R2, R4, UR4, R2 ;  /* 0x0000000404027c25 */ /* 0x000fe2000f8e0002 */
[----:B------:R-:W-:-:S03]  /*15300*/  SHF.R.U32.HI R8, RZ, 0x3, R20 ;  /* 0x00000003ff087819 */ /* 0x000fc60000011614 */
[----:B------:R-:W-:Y:S01]  /*15310*/  IMAD R0, R4, UR5, R7 ;  /* 0x0000000504007c24 */ /* 0x000fe2000f8e0207 */
[----:B------:R-:W-:Y:S02]  /*15320*/  ULDC.64 UR4, c[0x0][0x280] ;  /* 0x0000a00000047ab9 */ /* 0x000fe40000000a00 */
[C---:B------:R-:W-:Y:S01]  /*15330*/  LEA R4, P0, R2.reuse, UR4, 0x1 ;  /* 0x0000000402047c11 */ /* 0x040fe2000f8008ff */
[----:B------:R-:W-:Y:S01]  /*15340*/  IMAD.IADD R3, R3, 0x1, R0 ;  /* 0x0000000103037824 */ /* 0x000fe200078e0200 */
[----:B------:R-:W-:Y:S02]  /*15350*/  ULDC UR4, c[0x0][0x2b8] ;  /* 0x0000ae0000047ab9 */ /* 0x000fe40000000800 */
[----:B------:R-:W-:Y:S02]  /*15360*/  ISETP.GE.AND P4, PT, R33, UR4, PT ;  /* 0x0000000421007c0c */ /* 0x000fe4000bf86270 */
[----:B------:R-:W-:Y:S01]  /*15370*/  LEA.HI.X R0, R2, UR5, R3, 0x1, P0 ;  /* 0x0000000502007c11 */ /* 0x000fe200080f0c03 */
[----:B------:R-:W-:Y:S01]  /*15380*/  UMOV UR5, 0xffffffff ;  /* 0xffffffff00057882 */ /* 0x000fe20000000000 */
[----:B------:R-:W-:-:S02]  /*15390*/  ISETP.GE.AND P3, PT, R37, UR4, PT ;  /* 0x0000000425007c0c */ /* 0x000fc4000bf66270 */
[----:B------:R-:W-:Y:S02]  /*153a0*/  ISETP.GE.AND P2, PT, R36, UR4, PT ;  /* 0x0000000424007c0c */ /* 0x000fe4000bf46270 */
[----:B------:R-:W-:Y:S01]  /*153b0*/  ISETP.GE.AND P1, PT, R34, UR4, PT ;  /* 0x0000000422007c0c */ /* 0x000fe2000bf26270 */
[----:B------:R-:W-:-:S12]  /*153c0*/  BRA.DIV UR5, `(.L_x_1369) ;  /* 0x0000003e05207947 */ /* 0x000fd8000b800000 */
[----:B------:R-:W0:Y:S01]  /*153d0*/  SHFL.IDX PT, R14, R4, RZ, 0x181f ;  /* 0x00181fff040e7589 */ /* 0x000e2200000e0000 */
[----:B------:R-:W-:Y:S02]  /*153e0*/  IMAD R5, R29, R5, RZ ;  /* 0x000000051d057224 */ /* 0x000fe400078e02ff */
        /* <DEDUP_REMOVED lines=12> */
[----:B------:R-:W-:Y:S01]  /*154b0*/  ISETP.GE.AND P0, PT, R6, R5, PT ;  /* 0x000000050600720c */ /* 0x000fe20003f06270 */
[----:B------:R-:W-:-:S02]  /*154c0*/  VIADD R6, R25, 0x20 ;  /* 0x0000002019067836 */ /* 0x000fc40000000000 */
[----:B-1----:R-:W1:Y:S10]  /*154d0*/  SHFL.IDX PT, R2, R0, 0x1, 0x181f ;  /* 0x00381f0000027f89 */ /* 0x002e7400000e0000 */
[----:B0-----:R-:W-:-:S05]  /*154e0*/  @!P0 LEA R14, P5, R33, R14, 0x1 ;  /* 0x0000000e210e8211 */ /* 0x001fca00078a08ff */
[----:B-1----:R-:W-:Y:S02]  /*154f0*/  @!P0 IMAD.X R7, RZ, RZ, R2, P5 ;  /* 0x000000ffff078224 */ /* 0x002fe400028e0602 */
[----:B------:R-:W-:Y:S02]  /*15500*/  @!P0 IMAD.MOV.U32 R2, RZ, RZ, R14 ;  /* 0x000000ffff028224 */ /* 0x000fe400078e000e */
[----:B------:R-:W-:Y:S01]  /*15510*/  @!P0 IMAD.MOV.U32 R3, RZ, RZ, R7 ;  /* 0x000000ffff038224 */ /* 0x000fe200078e0007 */
        /* <DEDUP_REMOVED lines=53> */
[----:B------:R-:W-:-:S03]  /*15870*/  ISETP.GE.AND P0, PT, R6, R5, PT ;  /* 0x000000050600720c */ /* 0x000fc60003f06270 */
[----:B------:R-:W-:Y:S04]  /*15880*/  SHFL.IDX PT, R6, R0, 0x7, 0x181f ;  /* 0x00f81f0000067f89 */ /* 0x000fe800000e0000 */
[----:B-1----:R-:W1:Y:S06]  /*15890*/  SHFL.IDX PT, R2, R0, 0x6, 0x181f ;  /* 0x00d81f0000027f89 */ /* 0x002e6c00000e0000 */
        /* <DEDUP_REMOVED lines=8> */
[----:B------:R0:W-:Y:S02]  /*15920*/  @!P0 LDGSTS.E.BYPASS.LTC128B.128 [R32+0x1f400], desc[UR36][R2.64+0x180], !P1 ;  /* 0x1f40018002208fae */ /* 0x0001e4000c901d64 */
.L_x_1456:
[----:B------:R-:W-:Y:S01]  /*15930*/  VIADD R0, R25, 0x70 ;  /* 0x0000007019007836 */ /* 0x000fe20000000000 */
[----:B------:R-:W-:Y:S04]  /*15940*/  BSSY B0, `(.L_x_1370) ;  /* 0x000000c000007945 */ /* 0x000fe80003800000 */
[----:B------:R-:W-:-:S13]  /*15950*/  ISETP.GE.AND P0, PT, R0, R5, PT ;  /* 0x000000050000720c */ /* 0x000fda0003f06270 */
[----:B------:R-:W-:Y:S05]  /*15960*/  @P0 BRA `(.L_x_1371) ;  /* 0x0000000000240947 */ /* 0x000fea0003800000 */
[----:B01----:R-:W-:-:S05]  /*15970*/  LEA R2, P0, R33, R14, 0x1 ;  /* 0x0000000e21027211 */ /* 0x003fca00078008ff */
        /* <DEDUP_REMOVED lines=8> */
.L_x_1371:
[----:B------:R-:W-:Y:S05]  /*15a00*/  BSYNC B0 ;  /* 0x0000000000007941 */ /* 0x000fea0003800000 */
.L_x_1370:
[----:B------:R-:W-:Y:S01]  /*15a10*/  NOP ;  /* 0x0000000000007918 */ /* 0x000fe20000000000 */
[----:B------:R-:W-:-:S13]  /*15a20*/  PLOP3.LUT P0, PT, PT, PT, PT, 0x80, 0x0 ;  /* 0x000000000000781c */ /* 0x000fda0003f0f070 */
.L_x_1372:
[----:B------:R-:W-:Y:S02]  /*15a30*/  PLOP3.LUT P1, PT, P1, P0, PT, 0xa2, 0x0 ;  /* 0x000000000000781c */ /* 0x000fe40000f21472 */
[----:B------:R-:W-:-:S08]  /*15a40*/  @P0 R2UR P1, UR4, R17 ;  /* 0x00000000110402ca */ /* 0x000fd00000020000 */
[----:B------:R-:W-:-:S05]  /*15a50*/  @P0 PLOP3.LUT P0, PT, P1, PT, PT, 0x80, 0x0 ;  /* 0x000000000000081c */ /* 0x000fca0000f0f070 */
[----:B------:R-:W-:Y:S01]  /*15a60*/  @!P1 SYNCS.ARRIVE.TRANS64.RED.A0T1 RZ, [UR4+0x30800], RZ ;  /* 0x030800ffffff99a7 */ /* 0x000fe20008200404 */
[----:B------:R-:W-:Y:S07]  /*15a70*/  @!P1 ARRIVES.LDGSTSBAR.64.TRANSCNT [UR4+0x30800] ;  /* 0x03080000ff0099b0 */ /* 0x000fee0008000a84 */
[----:B------:R-:W-:Y:S05]  /*15a80*/  @P0 BRA.U.ANY `(.L_x_1372) ;  /* 0xfffffffd00e80947 */ /* 0x000fea000393ffff */
[----:B0-2---:R-:W2:Y:S04]  /*15a90*/  LDL.LU R3, [R1+0x20] ;  /* 0x0000200001037983 */ /* 0x005ea80000300800 */
[----:B------:R-:W3:Y:S01]  /*15aa0*/  LDL.LU R2, [R1+0x14] ;  /* 0x0000140001027983 */ /* 0x000ee20000300800 */
[----:B--2---:R-:W-:Y:S02]  /*15ab0*/  VIADD R3, R3, 0x1 ;  /* 0x0000000103037836 */ /* 0x004fe40000000000 */
[----:B---3--:R-:W-:-:S03]  /*15ac0*/  VIADD R7, R2, 0xfffffffe ;  /* 0xfffffffe02077836 */ /* 0x008fc60000000000 */
[----:B------:R0:W-:Y:S01]  /*15ad0*/  STL [R1+0x20], R3 ;  /* 0x0000200301007387 */ /* 0x0001e20000100800 */
[----:B------:R-:W-:-:S04]  /*15ae0*/  LEA.HI R0, R3, R3, RZ, 0x1 ;  /* 0x0000000303007211 */ /* 0x000fc800078f08ff */
[----:B------:R-:W-:-:S05]  /*15af0*/  LOP3.LUT R0, R0, 0xfffffffe, RZ, 0xc0, !PT ;  /* 0xfffffffe00007812 */ /* 0x000fca00078ec0ff */
[----:B------:R-:W-:-:S05]  /*15b00*/  IMAD.IADD R0, R3, 0x1, -R0 ;  /* 0x0000000103007824 */ /* 0x000fca00078e0a00 */
[----:B------:R-:W-:Y:S01]  /*15b10*/  SHF.L.U32 R0, R0, 0x1f, RZ ;  /* 0x0000001f00007819 */ /* 0x000fe200000006ff */
[----:B------:R-:W-:Y:S01]  /*15b20*/  NOP ;  /* 0x0000000000007918 */ /* 0x000fe20000000000 */
[----:B------:R0:W-:Y:S01]  /*15b30*/  SYNCS.ARRIVE.TRANS64.A1T0 RZ, [R17+URZ+0x30800], RZ ;  /* 0x030800ff11ff79a7 */ /* 0x0001e2000810003f */
[----:B------:R-:W-:Y:S01]  /*15b40*/  BSSY B0, `(.L_x_1373) ;  /* 0x0000003000007945 */ /* 0x000fe20003800000 */
[----:B------:R-:W2:Y:S03]  /*15b50*/  SYNCS.PHASECHK.TRANS64.TRYWAIT P0, [R17+URZ+0x30820], R0 ;  /* 0x03082000110075a7 */ /* 0x000ea6000800017f */
[----:B0-2---:R-:W-:Y:S05]  /*15b60*/  @!P0 BRA `(.L_x_1374) ;  /* 0x0000003c00f08947 */ /* 0x005fea0003800000 */
.L_x_1457:
[----:B------:R-:W-:Y:S05]  /*15b70*/  BSYNC B0 ;  /* 0x0000000000007941 */ /* 0x000fea0003800000 */
.L_x_1373:
[----:B------:R-:W2:Y:S01]  /*15b80*/  LDL R2, [R1+0x4] ;  /* 0x0000040001027983 */ /* 0x000ea20000100800 */
[----:B------:R-:W-:Y:S01]  /*15b90*/  BSSY B0, `(.L_x_1375) ;  /* 0x00000fc000007945 */ /* 0x000fe20003800000 */
[----:B--2---:R-:W-:-:S13]  /*15ba0*/  ISETP.GE.AND P0, PT, R7, R2, PT ;  /* 0x000000020700720c */ /* 0x004fda0003f06270 */
[----:B------:R-:W-:Y:S05]  /*15bb0*/  @!P0 BRA `(.L_x_1376) ;  /* 0x0000000c00e48947 */ /* 0x000fea0003800000 */
[----:B------:R-:W-:Y:S01]  /*15bc0*/  ULDC UR4, c[0x0][0x2f4] ;  /* 0x0000bd0000047ab9 */ /* 0x000fe20000000800 */
[----:B------:R-:W-:Y:S01]  /*15bd0*/  IMAD.MOV.U32 R6, RZ, RZ, R22 ;  /* 0x000000ffff067224 */ /* 0x000fe200078e0016 */
[----:B------:R-:W-:Y:S01]  /*15be0*/  ISETP.GE.AND P4, PT, R33, UR4, PT ;  /* 0x0000000421007c0c */ /* 0x000fe2000bf86270 */
[----:B------:R-:W-:Y:S01]  /*15bf0*/  IMAD.MOV.U32 R8, RZ, RZ, R28 ;  /* 0x000000ffff087224 */ /* 0x000fe200078e001c */
[----:B------:R-:W-:Y:S01]  /*15c00*/  ISETP.GE.AND P3, PT, R37, UR4, PT ;  /* 0x0000000425007c0c */ /* 0x000fe2000bf66270 */
[----:B------:R-:W-:Y:S01]  /*15c10*/  IMAD.MOV.U32 R29, RZ, RZ, R23 ;  /* 0x000000ffff1d7224 */ /* 0x000fe200078e0017 */
[----:B------:R-:W-:Y:S02]  /*15c20*/  ISETP.GE.AND P2, PT, R36, UR4, PT ;  /* 0x0000000424007c0c */ /* 0x000fe4000bf46270 */
[----:B------:R-:W-:-:S13]  /*15c30*/  ISETP.GE.AND P1, PT, R34, UR4, PT ;  /* 0x0000000422007c0c */ /* 0x000fda000bf26270 */
.L_x_1389:
[----:B------:R-:W2:Y:S04]  /*15c40*/  LDL R9, [R1+0x8] ;  /* 0x0000080001097983 */ /* 0x000ea80000100800 */
[----:B------:R-:W3:Y:S01]  /*15c50*/  LDL R11, [R1+0xc] ;  /* 0x00000c00010b7983 */ /* 0x000ee20000100800 */
[----:B0-----:R-:W0:Y:S01]  /*15c60*/  S2R R0, SR_TID.X ;  /* 0x0000000000007919 */ /* 0x001e220000002100 */
[----:B------:R-:W4:Y:S01]  /*15c70*/  S2R R3, SR_TID.X ;  /* 0x0000000000037919 */ /* 0x000f220000002100 */
[----:B0-----:R-:W-:-:S04]  /*15c80*/  LOP3.LUT R0, R0, 0x7f, RZ, 0xc0, !PT ;  /* 0x0000007f00007812 */ /* 0x001fc800078ec0ff */
[----:B------:R-:W-:Y:S02]  /*15c90*/  SHF.R.U32.HI R2, RZ, 0x3, R0 ;  /* 0x00000003ff027819 */ /* 0x000fe40000011600 */
[----:B------:R-:W0:Y:S01]  /*15ca0*/  LDC R0, c[0x0][0x430] ;  /* 0x00010c00ff007b82 */ /* 0x000e220000000800 */
[----:B----4-:R-:W-:-:S05]  /*15cb0*/  IMAD.SHL.U32 R3, R3, 0x10, RZ ;  /* 0x0000001003037824 */ /* 0x010fca00078e00ff */
[----:B------:R-:W-:-:S04]  /*15cc0*/  LOP3.LUT R3, R2, 0x70, R3, 0xf8, !PT ;  /* 0x0000007002037812 */ /* 0x000fc800078ef803 */
[----:B------:R-:W-:-:S13]  /*15cd0*/  ISETP.GT.U32.AND P6, PT, R3, 0x3f, PT ;  /* 0x0000003f0300780c */ /* 0x000fda0003fc4070 */
[----:B------:R-:W3:Y:S01]  /*15ce0*/  @!P6 LDC.64 R4, c[0x0][0x428] ;  /* 0x00010a00ff04eb82 */ /* 0x000ee20000000a00 */
[----:B0-----:R-:W-:-:S13]  /*15cf0*/  ISETP.NE.AND P0, PT, R0, 0x1, PT ;  /* 0x000000010000780c */ /* 0x001fda0003f05270 */
[----:B------:R-:W0:Y:S08]  /*15d00*/  @P0 LDC R2, c[0x0][0x434] ;  /* 0x00010d00ff020b82 */ /* 0x000e300000000800 */
[----:B------:R-:W4:Y:S01]  /*15d10*/  @P0 LDC R0, c[0x0][0x438] ;  /* 0x00010e00ff000b82 */ /* 0x000f220000000800 */
[----:B------:R-:W-:Y:S01]  /*15d20*/  LOP3.LUT P5, RZ, R16, 0x20, RZ, 0xc0, !PT ;  /* 0x0000002010ff7812 */ /* 0x000fe200078ac0ff */
[----:B------:R-:W-:Y:S01]  /*15d30*/  VIADD R22, R6, 0x1 ;  /* 0x0000000106167836 */ /* 0x000fe20000000000 */
[----:B------:R-:W-:Y:S05]  /*15d40*/  YIELD ;  /* 0x0000000000007946 */ /* 0x000fea0003800000 */
[----:B------:R-:W-:Y:S01]  /*15d50*/  ULDC UR4, c[0x0][0x430] ;  /* 0x00010c0000047ab9 */ /* 0x000fe20000000800 */
[----:B------:R-:W-:-:S02]  /*15d60*/  IMAD.MOV.U32 R23, RZ, RZ, R7 ;  /* 0x000000ffff177224 */ /* 0x000fc400078e0007 */
[----:B--2---:R-:W-:-:S04]  /*15d70*/  IMAD R9, R7, 0x40, R9 ;  /* 0x0000004007097824 */ /* 0x004fc800078e0209 */
[----:B------:R-:W-:-:S04]  /*15d80*/  IMAD.IADD R9, R3, 0x1, R9 ;  /* 0x0000000103097824 */ /* 0x000fc800078e0209 */
[----:B0-----:R-:W-:-:S04]  /*15d90*/  @P0 IMAD.HI.U32 R3, R9, R2, RZ ;  /* 0x0000000209030227 */ /* 0x001fc800078e00ff */
[----:B------:R-:W-:Y:S01]  /*15da0*/  IMAD.MOV.U32 R10, RZ, RZ, R9 ;  /* 0x000000ffff0a7224 */ /* 0x000fe200078e0009 */
[----:B----4-:R-:W-:Y:S01]  /*15db0*/  @P0 SHF.R.U32.HI R10, RZ, R0, R3 ;  /* 0x00000000ff0a0219 */ /* 0x010fe20000011603 */
[----:B---3--:R-:W-:-:S03]  /*15dc0*/  @!P6 IMAD R0, R11, R4, RZ ;  /* 0x000000040b00e224 */ /* 0x008fc600078e02ff */
[--C-:B------:R-:W-:Y:S01]  /*15dd0*/  @!P6 SHF.R.S32.HI R3, RZ, 0x1f, R10.reuse ;  /* 0x0000001fff03e819 */ /* 0x100fe2000001140a */
[----:B------:R-:W-:Y:S02]  /*15de0*/  @!P6 IMAD.MOV.U32 R2, RZ, RZ, R10 ;  /* 0x000000ffff02e224 */ /* 0x000fe400078e000a */
[C---:B------:R-:W-:Y:S02]  /*15df0*/  @!P6 IMAD R0, R30.reuse, R5, R0 ;  /* 0x000000051e00e224 */ /* 0x040fe400078e0200 */
[----:B------:R-:W-:Y:S02]  /*15e00*/  @!P6 IMAD.WIDE.U32 R2, R30, R4, R2 ;  /* 0x000000041e02e225 */ /* 0x000fe400078e0002 */
[----:B------:R-:W0:Y:S02]  /*15e10*/  @!P6 LDC.64 R4, c[0x0][0x418] ;  /* 0x00010600ff04eb82 */ /* 0x000e240000000a00 */
[----:B------:R-:W-:Y:S01]  /*15e20*/  @!P6 IMAD.IADD R0, R0, 0x1, R3 ;  /* 0x000000010000e824 */ /* 0x000fe200078e0203 */
[----:B0-----:R-:W-:-:S04]  /*15e30*/  @!P6 LEA R4, P0, R2, R4, 0x2 ;  /* 0x000000040204e211 */ /* 0x001fc800078010ff */
[----:B------:R-:W-:Y:S01]  /*15e40*/  @!P6 LEA.HI.X R5, R2, R5, R0, 0x2, P0 ;  /* 0x000000050205e211 */ /* 0x000fe200000f1400 */
[----:B------:R-:W-:Y:S01]  /*15e50*/  IMAD.MOV.U32 R0, RZ, RZ, RZ ;  /* 0x000000ffff007224 */ /* 0x000fe200078e00ff */
[----:B------:R-:W-:Y:S01]  /*15e60*/  ISETP.NE.AND P0, PT, R22, 0x2, PT ;  /* 0x000000021600780c */ /* 0x000fe20003f05270 */
[----:B------:R-:W-:-:S03]  /*15e70*/  IMAD.MOV R2, RZ, RZ, -R10 ;  /* 0x000000ffff027224 */ /* 0x000fc600078e0a0a */
[----:B------:R-:W-:Y:S01]  /*15e80*/  SEL R28, RZ, 0x1, P0 ;  /* 0x00000001ff1c7807 */ /* 0x000fe20000000000 */
[----:B------:R0:W5:Y:S01]  /*15e90*/  @!P6 LDG.E R0, desc[UR36][R4.64] ;  /* 0x000000240400e981 */ /* 0x000162000c1e1900 */
[----:B------:R-:W-:Y:S02]  /*15ea0*/  SEL R22, R22, RZ, P0 ;  /* 0x000000ff16167207 */ /* 0x000fe40000000000 */
[----:B------:R-:W-:Y:S01]  /*15eb0*/  LOP3.LUT R28, R8, R28, RZ, 0x3c, !PT ;  /* 0x0000001c081c7212 */ /* 0x000fe200078e3cff */
[----:B0-----:R-:W-:Y:S01]  /*15ec0*/  IMAD R5, R2, UR4, R9 ;  /* 0x0000000402057c24 */ /* 0x001fe2000f8e0209 */
[----:B------:R-:W-:Y:S06]  /*15ed0*/  @!P5 BRA `(.L_x_1377) ;  /* 0x000000000004d947 */ /* 0x000fec0003800000 */
[----:B------:R-:W-:Y:S01]  /*15ee0*/  BPT.TRAP 0x1 ;  /* 0x000000040000795c */ /* 0x000fe20000300000 */
.L_x_1377:
[----:B------:R-:W-:Y:S01]  /*15ef0*/  IMAD R7, R22, 0x8, R17 ;  /* 0x0000000816077824 */ /* 0x000fe200078e0211 */
[----:B------:R-:W-:Y:S01]  /*15f00*/  SHF.L.U32 R2, R28, 0x1f, RZ ;  /* 0x0000001f1c027819 */ /* 0x000fe200000006ff */
[----:B------:R-:W-:Y:S03]  /*15f10*/  BSSY B1, `(.L_x_1378) ;  /* 0x0000003000017945 */ /* 0x000fe60003800000 */
[----:B------:R-:W0:Y:S02]  /*15f20*/  SYNCS.PHASECHK.TRANS64.TRYWAIT P0, [R7+URZ+0x30840], R2 ;  /* 0x03084002070075a7 */ /* 0x000e24000800017f */
[----:B0-----:R-:W-:Y:S05]  /*15f30*/  @!P0 BRA `(.L_x_1379) ;  /* 0x0000003c00108947 */ /* 0x001fea0003800000 */
.L_x_1458:
[----:B------:R-:W-:Y:S05]  /*15f40*/  BSYNC B1 ;  /* 0x0000000000017941 */ /* 0x000fea0003800000 */
.L_x_1378:
        /* <DEDUP_REMOVED lines=25> */
[----:B------:R-:W2:Y:S01]  /*160e0*/  SHFL.IDX PT, R3, R25, RZ, 0x181f ;  /* 0x00181fff19037589 */ /* 0x000ea200000e0000 */
        /* <DEDUP_REMOVED lines=9> */
[----:B--2---:R-:W-:-:S05]  /*16180*/  IMAD.X R3, RZ, RZ, R3, P0 ;  /* 0x000000ffff037224 */ /* 0x004fca00000e0603 */
        /* <DEDUP_REMOVED lines=15> */
[----:B------:R0:W2:Y:S04]  /*16280*/  SHFL.IDX PT, R35, R25, 0x3, 0x181f ;  /* 0x00781f0019237f89 */ /* 0x0000a800000e0000 */
[----:B------:R-:W-:Y:S01]  /*16290*/  LDGSTS.E.BYPASS.LTC128B.128 [R20+0x21400], desc[UR36][R2.64], !P2 ;  /* 0x2140000002147fae */ /* 0x000fe2000d101d64 */
[----:B------:R-:W-:-:S03]  /*162a0*/  LOP3.LUT P2, RZ, R16, 0x1000, RZ, 0xc0, !PT ;  /* 0x0000100010ff7812 */ /* 0x000fc6000784c0ff */
[----:B------:R-:W-:Y:S01]  /*162b0*/  LDGSTS.E.BYPASS.LTC128B.128 [R20+0x23400], desc[UR36][R2.64+0x80], !P1 ;  /* 0x2340008002147fae */ /* 0x000fe2000c901d64 */
[----:B------:R-:W-:-:S03]  /*162c0*/  LOP3.LUT P1, RZ, R16, 0x800, RZ, 0xc0, !PT ;  /* 0x0000080010ff7812 */ /* 0x000fc6000782c0ff */
[----:B------:R-:W-:Y:S04]  /*162d0*/  LDGSTS.E.BYPASS.LTC128B.128 [R20+0x25400], desc[UR36][R2.64+0x100], !P6 ;  /* 0x2540010002147fae */ /* 0x000fe8000f101d64 */
[----:B------:R3:W-:Y:S04]  /*162e0*/  LDGSTS.E.BYPASS.LTC128B.128 [R20+0x27400], desc[UR36][R2.64+0x180], !P5 ;  /* 0x2740018002147fae */ /* 0x0007e8000e901d64 */
[----:B--23--:R0:W3:Y:S02]  /*162f0*/  SHFL.IDX PT, R2, R10, 0x3, 0x181f ;  /* 0x00781f000a027f89 */ /* 0x00c0e400000e0000 */
.L_x_1468:
[----:B------:R-:W-:Y:S02]  /*16300*/  LOP3.LUT R16, R16, 0xfffff7ff, RZ, 0xc0, !PT ;  /* 0xfffff7ff10107812 */ /* 0x000fe400078ec0ff */
[----:B---3--:R-:W-:Y:S02]  /*16310*/  IADD3 R2, P0, R2, R4, RZ ;  /* 0x0000000402027210 */ /* 0x008fe40007f1e0ff */
        /* <DEDUP_REMOVED lines=15> */
.L_x_1381:
        /* <DEDUP_REMOVED lines=10> */
.L_x_1382:
[----:B------:R3:W-:Y:S01]  /*164b0*/  SYNCS.ARRIVE.TRANS64.A1T0 RZ, [R7+URZ+0x30830], RZ ;  /* 0x030830ff07ff79a7 */ /* 0x0007e2000810003f */
[----:B------:R-:W-:Y:S05]  /*164c0*/  @!P6 BRA `(.L_x_1383) ;  /* 0x000000000004e947 */ /* 0x000fea0003800000 */
[----:B------:R-:W-:Y:S01]  /*164d0*/  BPT.TRAP 0x1 ;  /* 0x000000040000795c */ /* 0x000fe20000300000 */
.L_x_1383:
[----:B--2---:R-:W-:Y:S01]  /*164e0*/  SHF.L.U32 R2, R8, 0x1f, RZ ;  /* 0x0000001f08027819 */ /* 0x004fe200000006ff */
[----:B---3--:R-:W-:Y:S01]  /*164f0*/  IMAD R7, R6, 0x8, R17 ;  /* 0x0000000806077824 */ /* 0x008fe200078e0211 */
[----:B------:R-:W-:Y:S03]  /*16500*/  BSSY B1, `(.L_x_1384) ;  /* 0x0000003000017945 */ /* 0x000fe60003800000 */
[----:B------:R-:W2:Y:S02]  /*16510*/  SYNCS.PHASECHK.TRANS64.TRYWAIT P0, [R7+URZ+0x30860], R2 ;  /* 0x03086002070075a7 */ /* 0x000ea4000800017f */
[----:B--2---:R-:W-:Y:S05]  /*16520*/  @!P0 BRA `(.L_x_1385) ;  /* 0x0000003c001c8947 */ /* 0x004fea0003800000 */
.L_x_1469:
[----:B------:R-:W-:Y:S05]  /*16530*/  BSYNC B1 ;  /* 0x0000000000017941 */ /* 0x000fea0003800000 */
.L_x_1384:
[----:B------:R-:W3:Y:S01]  /*16540*/  LDL R8, [R1] ;  /* 0x0000000001087983 */ /* 0x000ee20000100800 */
[----:B------:R-:W4:Y:S01]  /*16550*/  S2R R3, SR_TID.X ;  /* 0x0000000000037919 */ /* 0x000f220000002100 */
[----:B------:R-:W-:Y:S01]  /*16560*/  UMOV UR4, 0xffffffff ;  /* 0xffffffff00047882 */ /* 0x000fe20000000000 */
[----:B------:R-:W-:Y:S01]  /*16570*/  IMAD R6, R6, 0x4000, R31 ;  /* 0x0000400006067824 */ /* 0x000fe200078e021f */
[----:B----4-:R-:W-:-:S04]  /*16580*/  LOP3.LUT R3, R3, 0x7f, RZ, 0xc0, !PT ;  /* 0x0000007f03037812 */ /* 0x010fc800078ec0ff */
[----:B------:R-:W-:Y:S01]  /*16590*/  SHF.R.U32.HI R3, RZ, 0x3, R3 ;  /* 0x00000003ff037819 */ /* 0x000fe20000011603 */
[----:B---3--:R-:W-:-:S04]  /*165a0*/  IMAD R8, R29, -0x40, R8 ;  /* 0xffffffc01d087824 */ /* 0x008fc800078e0208 */
[----:B------:R-:W-:Y:S01]  /*165b0*/  IMAD.IADD R8, R8, 0x1, -R3 ;  /* 0x0000000108087824 */ /* 0x000fe200078e0a03 */
[----:B------:R-:W-:Y:S06]  /*165c0*/  BRA.DIV UR4, `(.L_x_1386) ;  /* 0x0000003e04087947 */ /* 0x000fec000b800000 */
[----:B--2---:R-:W2:Y:S01]  /*165d0*/  SHFL.IDX PT, R2, R18, RZ, 0x181f ;  /* 0x00181fff12027589 */ /* 0x004ea200000e0000 */
[----:B------:R-:W-:-:S03]  /*165e0*/  IMAD R6, R6, 0x2, R17 ;  /* 0x0000000206067824 */ /* 0x000fc600078e0211 */
[----:B------:R-:W3:Y:S04]  /*165f0*/  SHFL.IDX PT, R3, R19, RZ, 0x181f ;  /* 0x00181fff13037589 */ /* 0x000ee800000e0000 */
[----:B-1----:R-:W-:Y:S01]  /*16600*/  SHFL.IDX PT, R14, R18, 0x3, 0x181f ;  /* 0x00781f00120e7f89 */ /* 0x002fe200000e0000 */
[----:B--2---:R-:W-:-:S05]  /*16610*/  IADD3 R2, P0, R2, R4, RZ ;  /* 0x0000000402027210 */ /* 0x004fca0007f1e0ff */
[----:B---3--:R-:W-:Y:S01]  /*16620*/  IMAD.X R3, RZ, RZ, R3, P0 ;  /* 0x000000ffff037224 */ /* 0x008fe200000e0603 */
        /* <DEDUP_REMOVED lines=8> */
[----:B-1----:R-:W1:Y:S04]  /*166b0*/  SHFL.IDX PT, R2, R18, 0x1, 0x181f ;  /* 0x00381f0012027f89 */ /* 0x002e6800000e0000 */
[----:B------:R-:W2:Y:S01]  /*166c0*/  SHFL.IDX PT, R3, R19, 0x1, 0x181f ;  /* 0x00381f0013037f89 */ /* 0x000ea200000e0000 */
[----:B-1----:R-:W-:-:S05]  /*166d0*/  IADD3 R2, P0, R2, R4, RZ ;  /* 0x0000000402027210 */ /* 0x002fca0007f1e0ff */
[----:B--2---:R-:W-:Y:S01]  /*166e0*/  IMAD.X R3, RZ, RZ, R3, P0 ;  /* 0x000000ffff037224 */ /* 0x004fe200000e0603 */
        /* <DEDUP_REMOVED lines=9> */
[----:B------:R-:W2:Y:S04]  /*16780*/  SHFL.IDX PT, R3, R19, 0x2, 0x181f ;  /* 0x00581f0013037f89 */ /* 0x000ea800000e0000 */
[----:B------:R-:W3:Y:S01]  /*16790*/  SHFL.IDX PT, R19, R19, 0x3, 0x181f ;  /* 0x00781f0013137f89 */ /* 0x000ee200000e0000 */
[----:B-1----:R-:W-:-:S05]  /*167a0*/  IADD3 R2, P0, R2, R4, RZ ;  /* 0x0000000402027210 */ /* 0x002fca0007f1e0ff */
[----:B--2---:R-:W-:Y:S01]  /*167b0*/  IMAD.X R3, RZ, RZ, R3, P0 ;  /* 0x000000ffff037224 */ /* 0x004fe200000e0603 */
[----:B------:R-:W-:-:S13]  /*167c0*/  ISETP.LT.OR P0, PT, R8, 0x21, P4 ;  /* 0x000000210800780c */ /* 0x000fda0002701670 */
[----:B------:R1:W-:Y:S01]  /*167d0*/  LDGSTS.E.BYPASS.LTC128B.128 [R6+0x1400], desc[UR36][R2.64], !P0 ;  /* 0x0140000002067fae */ /* 0x0003e2000c101d64 */
[----:B------:R-:W-:-:S13]  /*167e0*/  ISETP.LT.OR P0, PT, R8, 0x21, P3 ;  /* 0x000000210800780c */ /* 0x000fda0001f01670 */
[----:B------:R1:W-:Y:S01]  /*167f0*/  LDGSTS.E.BYPASS.LTC128B.128 [R6+0x3400], desc[UR36][R2.64+0x80], !P0 ;  /* 0x0340008002067fae */ /* 0x0003e2000c101d64 */
[----:B------:R-:W-:-:S13]  /*16800*/  ISETP.LT.OR P0, PT, R8, 0x21, P2 ;  /* 0x000000210800780c */ /* 0x000fda0001701670 */
[----:B------:R1:W-:Y:S01]  /*16810*/  LDGSTS.E.BYPASS.LTC128B.128 [R6+0x5400], desc[UR36][R2.64+0x100], !P0 ;  /* 0x0540010002067fae */ /* 0x0003e2000c101d64 */
[----:B------:R-:W-:-:S13]  /*16820*/  ISETP.LT.OR P0, PT, R8, 0x21, P1 ;  /* 0x000000210800780c */ /* 0x000fda0000f01670 */
[----:B---3--:R1:W-:Y:S02]  /*16830*/  LDGSTS.E.BYPASS.LTC128B.128 [R6+0x7400], desc[UR36][R2.64+0x180], !P0 ;  /* 0x0740018002067fae */ /* 0x0083e4000c101d64 */
.L_x_1479:
[----:B-12---:R-:W-:Y:S01]  /*16840*/  IADD3 R2, P0, R14, R4, RZ ;  /* 0x000000040e027210 */ /* 0x006fe20007f1e0ff */
        /* <DEDUP_REMOVED lines=16> */
[----:B-1----:R-:W-:Y:S01]  /*16950*/  IMAD.WIDE.U32 R2, R5, UR4, RZ ;  /* 0x0000000405027c25 */ /* 0x002fe2000f8e00ff */
[----:B------:R-:W-:-:S03]  /*16960*/  ULDC.64 UR4, c[0x0][0x338] ;  /* 0x0000ce0000047ab9 */ /* 0x000fc60000000a00 */
[----:B------:R-:W-:Y:S02]  /*16970*/  IMAD.IADD R3, R3, 0x1, R9 ;  /* 0x0000000103037824 */ /* 0x000fe400078e0209 */
[----:B------:R-:W-:Y:S02]  /*16980*/  IMAD R21, R21, UR4, RZ ;  /* 0x0000000415157c24 */ /* 0x000fe4000f8e02ff */
[----:B------:R-:W-:-:S04]  /*16990*/  IMAD.WIDE.U32 R2, R0, UR4, R2 ;  /* 0x0000000400027c25 */ /* 0x000fc8000f8e0002 */
[----:B------:R-:W-:Y:S01]  /*169a0*/  IMAD R21, R0, UR5, R21 ;  /* 0x0000000500157c24 */ /* 0x000fe2000f8e0215 */
[----:B------:R-:W-:Y:S01]  /*169b0*/  ULDC.64 UR4, c[0x0][0x330] ;  /* 0x0000cc0000047ab9 */ /* 0x000fe20000000a00 */
[----:B------:R-:W-:Y:S02]  /*169c0*/  NOP ;  /* 0x0000000000007918 */ /* 0x000fe40000000000 */
[----:B------:R-:W-:Y:S02]  /*169d0*/  IMAD.IADD R3, R3, 0x1, R21 ;  /* 0x0000000103037824 */ /* 0x000fe400078e0215 */
[----:B------:R-:W-:-:S04]  /*169e0*/  IMAD.WIDE.U32 R2, R26, UR4, R2 ;  /* 0x000000041a027c25 */ /* 0x000fc8000f8e0002 */
[----:B------:R-:W-:Y:S01]  /*169f0*/  IMAD R3, R26, UR5, R3 ;  /* 0x000000051a037c24 */ /* 0x000fe2000f8e0203 */
[----:B------:R-:W-:-:S04]  /*16a00*/  LEA R18, P0, R2, UR6, 0x1 ;  /* 0x0000000602127c11 */ /* 0x000fc8000f8008ff */
[----:B------:R-:W-:Y:S02]  /*16a10*/  LEA.HI.X R19, R2, UR7, R3, 0x1, P0 ;  /* 0x0000000702137c11 */ /* 0x000fe400080f0c03 */
[----:B------:R-:W-:-:S13]  /*16a20*/  PLOP3.LUT P0, PT, PT, PT, PT, 0x80, 0x0 ;  /* 0x000000000000781c */ /* 0x000fda0003f0f070 */
.L_x_1387:
        /* <DEDUP_REMOVED lines=10> */
.L_x_1388:
[----:B------:R-:W2:Y:S01]  /*16ad0*/  LDL R0, [R1+0x4] ;  /* 0x0000040001007983 */ /* 0x000ea20000100800 */
[----:B------:R1:W-:Y:S01]  /*16ae0*/  SYNCS.ARRIVE.TRANS64.A1T0 RZ, [R7+URZ+0x30850], RZ ;  /* 0x030850ff07ff79a7 */ /* 0x0003e2000810003f */
[----:B------:R-:W-:Y:S02]  /*16af0*/  IMAD.MOV.U32 R6, RZ, RZ, R22 ;  /* 0x000000ffff067224 */ /* 0x000fe400078e0016 */
[----:B------:R-:W-:Y:S02]  /*16b00*/  IMAD.MOV.U32 R8, RZ, RZ, R28 ;  /* 0x000000ffff087224 */ /* 0x000fe400078e001c */
[----:B------:R-:W-:Y:S02]  /*16b10*/  IMAD.MOV.U32 R29, RZ, RZ, R23 ;  /* 0x000000ffff1d7224 */ /* 0x000fe400078e0017 */
[C---:B-1----:R-:W-:Y:S01]  /*16b20*/  VIADD R7, R23.reuse, 0xffffffff ;  /* 0xffffffff17077836 */ /* 0x042fe20000000000 */
[----:B--2---:R-:W-:-:S13]  /*16b30*/  ISETP.GT.AND P0, PT, R23, R0, PT ;  /* 0x000000001700720c */ /* 0x004fda0003f04270 */
[----:B------:R-:W-:Y:S05]  /*16b40*/  @P0 BRA `(.L_x_1389) ;  /* 0xfffffff0003c0947 */ /* 0x000fea000383ffff */
.L_x_1376:
[----:B------:R-:W-:Y:S05]  /*16b50*/  BSYNC B0 ;  /* 0x0000000000007941 */ /* 0x000fea0003800000 */
.L_x_1375:
[----:B0-----:R-:W0:Y:S01]  /*16b60*/  S2R R0, SR_TID.X ;  /* 0x0000000000007919 */ /* 0x001e220000002100 */
[----:B------:R-:W-:Y:S01]  /*16b70*/  BSSY B0, `(.L_x_1390) ;  /* 0x0000010000007945 */ /* 0x000fe20003800000 */
[----:B0-----:R-:W-:-:S04]  /*16b80*/  LOP3.LUT R0, R0, 0x7f, RZ, 0xc0, !PT ;  /* 0x0000007f00007812 */ /* 0x001fc800078ec0ff */
[----:B------:R-:W-:-:S13]  /*16b90*/  ISETP.NE.AND P0, PT, R0, RZ, PT ;  /* 0x000000ff0000720c */ /* 0x000fda0003f05270 */
[----:B------:R-:W-:Y:S05]  /*16ba0*/  @P0 BRA `(.L_x_1391) ;  /* 0x0000000000300947 */ /* 0x000fea0003800000 */
[----:B------:R-:W0:Y:S01]  /*16bb0*/  S2R R5, SR_LANEID ;  /* 0x0000000000057919 */ /* 0x000e220000000000 */
[----:B------:R-:W-:Y:S01]  /*16bc0*/  VOTEU.ANY UR4, UPT, PT ;  /* 0x0000000000047886 */ /* 0x000fe200038e0100 */
[----:B------:R-:W2:Y:S01]  /*16bd0*/  LDC.64 R2, c[0x0][0xc60] ;  /* 0x00031800ff027b82 */ /* 0x000ea20000000a00 */
[----:B------:R-:W0:Y:S02]  /*16be0*/  FLO.U32 R0, UR4 ;  /* 0x0000000400007d00 */ /* 0x000e2400080e0000 */
[----:B0-----:R-:W-:-:S06]  /*16bf0*/  ISETP.EQ.U32.AND P0, PT, R0, R5, PT ;  /* 0x000000050000720c */ /* 0x001fcc0003f02070 */
[----:B------:R-:W2:Y:S07]  /*16c00*/  POPC R5, UR4 ;  /* 0x0000000400057d09 */ /* 0x000eae0008000000 */
[----:B--2---:R-:W2:Y:S01]  /*16c10*/  @P0 ATOMG.E.ADD.STRONG.GPU PT, R3, desc[UR36][R2.64], R5 ;  /* 0x00000005020309a8 */ /* 0x004ea200081ee1e4 */
[----:B------:R-:W0:Y:S02]  /*16c20*/  S2R R4, SR_LTMASK ;  /* 0x0000000000047919 */ /* 0x000e240000003900 */
[----:B0-----:R-:W-:-:S04]  /*16c30*/  LOP3.LUT R4, R4, UR4, RZ, 0xc0, !PT ;  /* 0x0000000404047c12 */ /* 0x001fc8000f8ec0ff */
[----:B------:R-:W0:Y:S01]  /*16c40*/  POPC R7, R4 ;  /* 0x0000000400077309 */ /* 0x000e220000000000 */
[----:B--2---:R-:W0:Y:S02]  /*16c50*/  SHFL.IDX PT, R0, R3, R0, 0x1f ;  /* 0x00001f0003007589 */ /* 0x004e2400000e0000 */
[----:B0-----:R-:W-:-:S07]  /*16c60*/  IADD3 R24, R0, UR39, R7 ;  /* 0x0000002700187c10 */ /* 0x001fce000fffe007 */
.L_x_1391:
[----:B------:R-:W-:Y:S05]  /*16c70*/  BSYNC B0 ;  /* 0x0000000000007941 */ /* 0x000fea0003800000 */
.L_x_1390:
[----:B------:R-:W-:-:S13]  /*16c80*/  LOP3.LUT P0, RZ, R16, 0x20, RZ, 0xc0, !PT ;  /* 0x0000002010ff7812 */ /* 0x000fda000780c0ff */
[----:B------:R-:W-:Y:S05]  /*16c90*/  @!P0 BRA `(.L_x_1392) ;  /* 0x0000000000048947 */ /* 0x000fea0003800000 */
[----:B------:R-:W-:Y:S01]  /*16ca0*/  BPT.TRAP 0x1 ;  /* 0x000000040000795c */ /* 0x000fe20000300000 */
.L_x_1392:
[----:B------:R-:W2:Y:S01]  /*16cb0*/  LDL.LU R2, [R1] ;  /* 0x0000000001027983 */ /* 0x000ea20000300800 */
[----:B------:R-:W-:Y:S01]  /*16cc0*/  IMAD R0, R22, 0x8, R17 ;  /* 0x0000000816007824 */ /* 0x000fe200078e0211 */
[----:B------:R-:W-:Y:S01]  /*16cd0*/  SHF.L.U32 R3, R28, 0x1f, RZ ;  /* 0x0000001f1c037819 */ /* 0x000fe200000006ff */
[----:B------:R-:W-:Y:S03]  /*16ce0*/  BSSY B0, `(.L_x_1393) ;  /* 0x0000004000007945 */ /* 0x000fe60003800000 */
[----:B------:R-:W0:Y:S01]  /*16cf0*/  SYNCS.PHASECHK.TRANS64.TRYWAIT P0, [R0+URZ+0x30860], R3 ;  /* 0x03086003000075a7 */ /* 0x000e22000800017f */
[----:B--2---:R-:W-:Y:S01]  /*16d00*/  IMAD R5, R23, -0x40, R2 ;  /* 0xffffffc017057824 */ /* 0x004fe200078e0202 */
[----:B0-----:R-:W-:Y:S06]  /*16d10*/  @!P0 BRA `(.L_x_1394) ;  /* 0x0000003800ac8947 */ /* 0x001fec0003800000 */
.L_x_1480:
[----:B------:R-:W-:Y:S05]  /*16d20*/  BSYNC B0 ;  /* 0x0000000000007941 */ /* 0x000fea0003800000 */
.L_x_1393:
[----:B------:R-:W2:Y:S01]  /*16d30*/  S2R R2, SR_TID.X ;  /* 0x0000000000027919 */ /* 0x000ea20000002100 */
[----:B------:R-:W-:Y:S01]  /*16d40*/  UMOV UR4, 0xffffffff ;  /* 0xffffffff00047882 */ /* 0x000fe20000000000 */
[----:B------:R-:W-:Y:S01]  /*16d50*/  IMAD R4, R22, 0x4000, R31 ;  /* 0x0000400016047824 */ /* 0x000fe200078e021f */
[----:B--2---:R-:W-:-:S04]  /*16d60*/  LOP3.LUT R2, R2, 0x7f, RZ, 0xc0, !PT ;  /* 0x0000007f02027812 */ /* 0x004fc800078ec0ff */
        /* <DEDUP_REMOVED lines=12> */
[----:B------:R-:W-:Y:S02]  /*16e30*/  ISETP.GE.AND P1, PT, R36, UR4, PT ;  /* 0x0000000424007c0c */ /* 0x000fe4000bf26270 */
[----:B-1----:R-:W-:-:S02]  /*16e40*/  IADD3 R2, P0, R14, R6, RZ ;  /* 0x000000060e027210 */ /* 0x002fc40007f1e0ff */
[----:B------:R-:W1:Y:S03]  /*16e50*/  SHFL.IDX PT, R14, R18, 0x1, 0x181f ;  /* 0x00381f00120e7f89 */ /* 0x000e6600000e0000 */
        /* <DEDUP_REMOVED lines=8> */
[----:B------:R1:W-:Y:S02]  /*16ee0*/  LDGSTS.E.BYPASS.LTC128B.128 [R4+0x6400], desc[UR36][R2.64+0x180], !P4 ;  /* 0x0640018002047fae */ /* 0x0003e4000e101d64 */
[----:B-1----:R-:W-:Y:S02]  /*16ef0*/  IADD3 R2, P4, R14, R6, RZ ;  /* 0x000000060e027210 */ /* 0x002fe40007f9e0ff */
[----:B------:R-:W0:Y:S03]  /*16f00*/  SHFL.IDX PT, R14, R18, 0x2, 0x181f ;  /* 0x00581f00120e7f89 */ /* 0x000e2600000e0000 */
        /* <DEDUP_REMOVED lines=12> */
[----:B------:R0:W3:Y:S03]  /*16fd0*/  SHFL.IDX PT, R14, R18, 0x3, 0x181f ;  /* 0x00781f00120e7f89 */ /* 0x0000e600000e0000 */
        /* <DEDUP_REMOVED lines=8> */
[----:B--23--:R0:W-:Y:S02]  /*17060*/  LDGSTS.E.BYPASS.LTC128B.128 [R4+0x7400], desc[UR36][R2.64+0x180], !P4 ;  /* 0x0740018002047fae */ /* 0x00c1e4000e101d64 */
.L_x_1490:
[C---:B------:R-:W-:Y:S02]  /*17070*/  ISETP.LT.OR P3, PT, R5.reuse, 0x31, P3 ;  /* 0x000000310500780c */ /* 0x040fe40001f61670 */
[C---:B------:R-:W-:Y:S02]  /*17080*/  ISETP.LT.OR P2, PT, R5.reuse, 0x31, P2 ;  /* 0x000000310500780c */ /* 0x040fe40001741670 */
[C---:B------:R-:W-:Y:S02]  /*17090*/  ISETP.LT.OR P1, PT, R5.reuse, 0x31, P1 ;  /* 0x000000310500780c */ /* 0x040fe40000f21670 */
[----:B01----:R-:W-:Y:S02]  /*170a0*/  IADD3 R2, P4, R14, R6, RZ ;  /* 0x000000060e027210 */ /* 0x003fe40007f9e0ff */
        /* <DEDUP_REMOVED lines=11> */
.L_x_1396:
        /* <DEDUP_REMOVED lines=10> */
.L_x_1397:
[----:B------:R1:W-:Y:S01]  /*17200*/  SYNCS.ARRIVE.TRANS64.A1T0 RZ, [R0+URZ+0x30850], RZ ;  /* 0x030850ff00ff79a7 */ /* 0x0003e2000810003f */
[----:B------:R-:W-:-:S05]  /*17210*/  VIADD R22, R22, 0x1 ;  /* 0x0000000116167836 */ /* 0x000fca0000000000 */
[----:B------:R-:W-:-:S04]  /*17220*/  ISETP.NE.AND P0, PT, R22, 0x2, PT ;  /* 0x000000021600780c */ /* 0x000fc80003f05270 */
[----:B0-----:R-:W-:Y:S02]  /*17230*/  SEL R3, RZ, 0x1, P0 ;  /* 0x00000001ff037807 */ /* 0x001fe40000000000 */
[----:B------:R-:W-:Y:S02]  /*17240*/  SEL R22, R22, RZ, P0 ;  /* 0x000000ff16167207 */ /* 0x000fe40000000000 */
[----:B-1----:R-:W-:-:S07]  /*17250*/  LOP3.LUT R28, R28, R3, RZ, 0x3c, !PT ;  /* 0x000000031c1c7212 */ /* 0x002fce00078e3cff */
.L_x_1354:
[----:B------:R-:W-:Y:S05]  /*17260*/  BSYNC B7 ;  /* 0x0000000000077941 */ /* 0x000fea0003800000 */
.L_x_1352:
        /* <DEDUP_REMOVED lines=11> */
.L_x_1398:
        /* <DEDUP_REMOVED lines=43> */
.L_x_1500:
[----:B------:R-:W-:Y:S02]  /*175d0*/  ULDC UR4, c[0x0][0xc38] ;  /* 0x00030e0000047ab9 */ /* 0x000fe40000000800 */
[----:B------:R-:W-:-:S04]  /*175e0*/  IMAD.U32 R5, RZ, RZ, UR4 ;  /* 0x00000004ff057e24 */ /* 0x000fc8000f8e00ff */
[----:B-1----:R-:W-:-:S04]  /*175f0*/  IMAD R14, R14, R5, RZ ;  /* 0x000000050e0e7224 */ /* 0x002fc800078e02ff */
[----:B------:R-:W-:-:S05]  /*17600*/  IMAD.IADD R7, R7, 0x1, R14 ;  /* 0x0000000107077824 */ /* 0x000fca00078e020e */
[----:B------:R-:W-:-:S13]  /*17610*/  ISETP.GT.AND P6, PT, R7, R0, PT ;  /* 0x000000000700720c */ /* 0x000fda0003fc4270 */
[----:B------:R-:W-:Y:S05]  /*17620*/  @P6 BRA `(.L_x_1401) ;  /* 0x0000000000a46947 */ /* 0x000fea0003800000 */
.L_x_1404:
        /* <DEDUP_REMOVED lines=35> */
.L_x_1508:
[----:B------:R-:W-:Y:S02]  /*17860*/  ULDC UR4, c[0x0][0xc38] ;  /* 0x00030e0000047ab9 */ /* 0x000fe40000000800 */
[----:B------:R-:W-:-:S04]  /*17870*/  IMAD.U32 R5, RZ, RZ, UR4 ;  /* 0x00000004ff057e24 */ /* 0x000fc8000f8e00ff */
[----:B-1----:R-:W-:-:S04]  /*17880*/  IMAD R14, R14, R5, RZ ;  /* 0x000000050e0e7224 */ /* 0x002fc800078e02ff */
[----:B------:R-:W-:-:S05]  /*17890*/  IMAD.IADD R7, R14, 0x1, R7 ;  /* 0x000000010e077824 */ /* 0x000fca00078e0207 */
[----:B------:R-:W-:-:S13]  /*178a0*/  ISETP.GT.AND P6, PT, R7, R0, PT ;  /* 0x000000000700720c */ /* 0x000fda0003fc4270 */
[----:B------:R-:W-:Y:S05]  /*178b0*/  @!P6 BRA `(.L_x_1404) ;  /* 0xfffffffc005ce947 */ /* 0x000fea000383ffff */
.L_x_1401:
[----:B------:R-:W-:Y:S01]  /*178c0*/  IMAD.IADD R7, R7, 0x1, -R14 ;  /* 0x0000000107077824 */ /* 0x000fe200078e0a0e */
[----:B------:R-:W-:-:S03]  /*178d0*/  UMOV UR4, 0xffffffff ;  /* 0xffffffff00047882 */ /* 0x000fc60000000000 */
[----:B------:R-:W-:-:S05]  /*178e0*/  IMAD R3, R2, R5, R7 ;  /* 0x0000000502037224 */ /* 0x000fca00078e0207 */
[----:B------:R-:W-:Y:S01]  /*178f0*/  ISETP.GT.AND P6, PT, R3, R0, PT ;  /* 0x000000000300720c */ /* 0x000fe20003fc4270 */
[----:B------:R-:W-:-:S12]  /*17900*/  BRA.DIV UR4, `(.L_x_1405) ;  /* 0x0000003e04547947 */ /* 0x000fd8000b800000 */
[----:B------:R-:W-:-:S04]  /*17910*/  VOTE.ANY R3, PT, !P6 ;  /* 0x0000000000037806 */ /* 0x000fc800070e0100 */
[----:B------:R-:W1:Y:S02]  /*17920*/  POPC R12, R3 ;  /* 0x00000003000c7309 */ /* 0x000e640000000000 */
[----:B-1----:R1:W2:Y:S01]  /*17930*/  SHFL.IDX PT, R25, R25, R12, 0x1f ;  /* 0x00001f0c19197589 */ /* 0x0022a200000e0000 */
[----:B------:R-:W-:-:S03]  /*17940*/  IMAD.IADD R27, R12, 0x1, R27 ;  /* 0x000000010c1b7824 */ /* 0x000fc600078e021b */
[----:B------:R1:W3:Y:S04]  /*17950*/  SHFL.IDX PT, R4, R4, R12, 0x1f ;  /* 0x00001f0c04047589 */ /* 0x0002e800000e0000 */
.L_x_1513:
[----:B------:R-:W-:-:S13]  /*17960*/  ISETP.NE.AND P0, PT, R3, RZ, PT ;  /* 0x000000ff0300720c */ /* 0x000fda0003f05270 */
[----:B------:R-:W-:Y:S05]  /*17970*/  @!P0 BRA `(.L_x_1406) ;  /* 0x0000000000108947 */ /* 0x000fea0003800000 */
[----:B------:R-:W-:Y:S01]  /*17980*/  UMOV UR4, 0xffffffff ;  /* 0xffffffff00047882 */ /* 0x000fe20000000000 */
[----:B-1----:R-:W-:Y:S02]  /*17990*/  VIADD R12, R12, 0xffffffff ;  /* 0xffffffff0c0c7836 */ /* 0x002fe40000000000 */
[----:B------:R-:W-:Y:S05]  /*179a0*/  BRA.DIV UR4, `(.L_x_1407) ;  /* 0x0000003e04887947 */ /* 0x000fea000b800000 */
[----:B------:R4:W1:Y:S02]  /*179b0*/  SHFL.IDX PT, R6, R2, R12, 0x1f ;  /* 0x00001f0c02067589 */ /* 0x00086400000e0000 */
.L_x_1406:
[----:B---3--:R-:W-:Y:S01]  /*179c0*/  ISETP.NE.AND P0, PT, R4, 0x1, PT ;  /* 0x000000010400780c */ /* 0x008fe20003f05270 */
[----:B-1----:R-:W-:-:S04]  /*179d0*/  IMAD R24, R6, R5, R7 ;  /* 0x0000000506187224 */ /* 0x002fc800078e0207 */
[----:B------:R-:W-:-:S08]  /*179e0*/  IMAD.IADD R0, R0, 0x1, -R24 ;  /* 0x0000000100007824 */ /* 0x000fd000078e0a18 */
[----:B------:R-:W-:Y:S05]  /*179f0*/  @!P0 BRA `(.L_x_1408) ;  /* 0x0000000000dc8947 */ /* 0x000fea0003800000 */
[-C--:B--2---:R-:W-:Y:S02]  /*17a00*/  IABS R6, R25.reuse ;  /* 0x0000001900067213 */ /* 0x084fe40000000000 */
[----:B------:R-:W-:Y:S02]  /*17a10*/  IABS R5, R4 ;  /* 0x0000000400057213 */ /* 0x000fe40000000000 */
[----:B------:R-:W1:Y:S08]  /*17a20*/  I2F.RP R7, R6 ;  /* 0x0000000600077306 */ /* 0x000e700000209400 */
[----:B------:R-:W2:Y:S08]  /*17a30*/  I2F.RP R8, R5 ;  /* 0x0000000500087306 */ /* 0x000eb00000209400 */
[----:B-1----:R-:W0:Y:S08]  /*17a40*/  MUFU.RCP R7, R7 ;  /* 0x0000000700077308 */ /* 0x002e300000001000 */
[----:B--2---:R-:W-:Y:S01]  /*17a50*/  MUFU.RCP R8, R8 ;  /* 0x0000000800087308 */ /* 0x004fe20000001000 */
[----:B0---4-:R-:W-:Y:S01]  /*17a60*/  VIADD R2, R7, 0xffffffe ;  /* 0x0ffffffe07027836 */ /* 0x011fe20000000000 */
[----:B------:R-:W-:-:S06]  /*17a70*/  IABS R7, R25 ;  /* 0x0000001900077213 */ /* 0x000fcc0000000000 */
[----:B------:R0:W1:Y:S02]  /*17a80*/  F2I.FTZ.U32.TRUNC.NTZ R3, R2 ;  /* 0x0000000200037305 */ /* 0x000064000021f000 */
[----:B0-----:R-:W-:Y:S02]  /*17a90*/  IMAD.MOV.U32 R2, RZ, RZ, RZ ;  /* 0x000000ffff027224 */ /* 0x001fe400078e00ff */
[----:B-1----:R-:W-:-:S04]  /*17aa0*/  IMAD.MOV R9, RZ, RZ, -R3 ;  /* 0x000000ffff097224 */ /* 0x002fc800078e0a03 */
[----:B------:R-:W-:-:S04]  /*17ab0*/  IMAD R9, R9, R6, RZ ;  /* 0x0000000609097224 */ /* 0x000fc800078e02ff */
[----:B------:R-:W-:Y:S01]  /*17ac0*/  IMAD.HI.U32 R3, R3, R9, R2 ;  /* 0x0000000903037227 */ /* 0x000fe200078e0002 */
        /* <DEDUP_REMOVED lines=15> */
[----:B------:R-:W-:-:S04]  /*17bc0*/  LOP3.LUT R2, R0, R25, RZ, 0x3c, !PT ;  /* 0x0000001900027212 */ /* 0x000fc800078e3cff */
[----:B------:R-:W-:Y:S01]  /*17bd0*/  ISETP.GE.AND P2, PT, R2, RZ, PT ;  /* 0x000000ff0200720c */ /* 0x000fe20003f46270 */
[----:B------:R-:W-:Y:S01]  /*17be0*/  @P0 VIADD R7, R7, 0x1 ;  /* 0x0000000107070836 */ /* 0x000fe20000000000 */
[----:B------:R-:W-:-:S05]  /*17bf0*/  IABS R2, R4 ;  /* 0x0000000400027213 */ /* 0x000fca0000000000 */
[----:B------:R-:W-:-:S06]  /*17c00*/  IMAD.MOV R2, RZ, RZ, -R2 ;  /* 0x000000ffff027224 */ /* 0x000fcc00078e0a02 */
[----:B------:R-:W-:Y:S01]  /*17c10*/  @!P2 IMAD.MOV R7, RZ, RZ, -R7 ;  /* 0x000000ffff07a224 */ /* 0x000fe200078e0a07 */
[----:B------:R-:W-:-:S04]  /*17c20*/  @!P1 LOP3.LUT R7, RZ, R25, RZ, 0x33, !PT ;  /* 0x00000019ff079212 */ /* 0x000fc800078e33ff */
[----:B------:R-:W-:-:S05]  /*17c30*/  IABS R3, R7 ;  /* 0x0000000700037213 */ /* 0x000fca0000000000 */
        /* <DEDUP_REMOVED lines=9> */
[----:B------:R-:W-:-:S04]  /*17cd0*/  IMAD.MOV R2, RZ, RZ, -R7 ;  /* 0x000000ffff027224 */ /* 0x000fc800078e0a07 */
[----:B------:R-:W-:Y:S02]  /*17ce0*/  IMAD R2, R25, R2, R0 ;  /* 0x0000000219027224 */ /* 0x000fe400078e0200 */
        /* <DEDUP_REMOVED lines=8> */
.L_x_1408:
[----:B0---4-:R-:W0:Y:S02]  /*17d70*/  LDC.64 R2, c[0x0][0xc90] ;  /* 0x00032400ff027b82 */ /* 0x011e240000000a00 */
[----:B0-----:R-:W-:-:S05]  /*17d80*/  IMAD.WIDE R2, R27, 0x4, R2 ;  /* 0x000000041b027825 */ /* 0x001fca00078e0202 */
[----:B------:R0:W2:Y:S02]  /*17d90*/  LDG.E R6, desc[UR36][R2.64] ;  /* 0x0000002402067981 */ /* 0x0000a4000c1e1900 */
[----:B0-----:R-:W-:Y:S02]  /*17da0*/  IMAD.MOV.U32 R2, RZ, RZ, RZ ;  /* 0x000000ffff027224 */ /* 0x001fe400078e00ff */
[----:B--2---:R-:W-:-:S05]  /*17db0*/  IMAD R7, R25, R6, RZ ;  /* 0x0000000619077224 */ /* 0x004fca00078e02ff */
[----:B------:R-:W-:-:S04]  /*17dc0*/  IABS R4, R7 ;  /* 0x0000000700047213 */ /* 0x000fc80000000000 */
[----:B------:R-:W0:Y:S08]  /*17dd0*/  I2F.RP R8, R4 ;  /* 0x0000000400087306 */ /* 0x000e300000209400 */
        /* <DEDUP_REMOVED lines=26> */
[----:B------:R-:W-:-:S04]  /*17f80*/  VIADDMNMX R5, R3, R5, R6, PT ;  /* 0x0000000503057246 */ /* 0x000fc80003800106 */
[----:B------:R-:W-:-:S04]  /*17f90*/  IABS R6, R5 ;  /* 0x0000000500067213 */ /* 0x000fc80000000000 */
[----:B------:R-:W0:Y:S08]  /*17fa0*/  I2F.RP R8, R6 ;  /* 0x0000000600087306 */ /* 0x000e300000209400 */
[----:B0-----:R-:W0:Y:S02]  /*17fb0*/  MUFU.RCP R8, R8 ;  /* 0x0000000800087308 */ /* 0x001e240000001000 */
[----:B0-----:R-:W-:Y:S01]  /*17fc0*/  VIADD R3, R8, 0xffffffe ;  /* 0x0ffffffe08037836 */ /* 0x001fe20000000000 */
[----:B------:R-:W-:-:S05]  /*17fd0*/  IABS R8, R5 ;  /* 0x0000000500087213 */ /* 0x000fca0000000000 */
[----:B------:R-:W0:Y:S02]  /*17fe0*/  F2I.FTZ.U32.TRUNC.NTZ R3, R3 ;  /* 0x0000000300037305 */ /* 0x000e24000021f000 */
[----:B0-----:R-:W-:-:S04]  /*17ff0*/  IMAD.MOV R7, RZ, RZ, -R3 ;  /* 0x000000ffff077224 */ /* 0x001fc800078e0a03 */
[----:B------:R-:W-:-:S04]  /*18000*/  IMAD R7, R7, R6, RZ ;  /* 0x0000000607077224 */ /* 0x000fc800078e02ff */
[----:B------:R-:W-:Y:S01]  /*18010*/  IMAD.HI.U32 R2, R3, R7, R2 ;  /* 0x0000000703027227 */ /* 0x000fe200078e0002 */
[----:B------:R-:W-:-:S03]  /*18020*/  IABS R7, R0 ;  /* 0x0000000000077213 */ /* 0x000fc60000000000 */
        /* <DEDUP_REMOVED lines=13> */
[----:B------:R-:W-:Y:S01]  /*18100*/  @!P1 LOP3.LUT R2, RZ, R5, RZ, 0x33, !PT ;  /* 0x00000005ff029212 */ /* 0x000fe200078e33ff */
[----:B------:R-:W-:-:S04]  /*18110*/  IMAD.MOV R5, RZ, RZ, -R5 ;  /* 0x000000ffff057224 */ /* 0x000fc800078e0a05 */
[----:B------:R-:W-:-:S07]  /*18120*/  IMAD R26, R2, R5, R3 ;  /* 0x00000005021a7224 */ /* 0x000fce00078e0203 */
.L_x_1409:
[----:B------:R-:W-:-:S05]  /*18130*/  LOP3.LUT R2, RZ, R2, RZ, 0x33, !PT ;  /* 0x00000002ff027212 */ /* 0x000fca00078e33ff */
[----:B------:R-:W-:Y:S01]  /*18140*/  IMAD.IADD R25, R25, 0x1, R2 ;  /* 0x0000000119197824 */ /* 0x000fe200078e0202 */
[----:B------:R-:W-:Y:S06]  /*18150*/  BRA `(.L_x_1410) ;  /* 0x00000000001c7947 */ /* 0x000fec0003800000 */
.L_x_1402:
[----:B------:R-:W-:Y:S01]  /*18160*/  UMOV UR4, URZ ;  /* 0x0000003f00047c82 */ /* 0x000fe20008000000 */
[----:B------:R-:W-:Y:S01]  /*18170*/  UMOV UR5, URZ ;  /* 0x0000003f00057c82 */ /* 0x000fe20008000000 */
[----:B------:R-:W-:Y:S01]  /*18180*/  ULDC UR6, c[0x0][0xc3c] ;  /* 0x00030f0000067ab9 */ /* 0x000fe20000000800 */
[----:B------:R-:W-:Y:S02]  /*18190*/  IMAD.MOV.U32 R24, RZ, RZ, R0 ;  /* 0x000000ffff187224 */ /* 0x000fe400078e0000 */
[----:B------:R-:W-:Y:S02]  /*181a0*/  IMAD.U32 R25, RZ, RZ, UR4 ;  /* 0x00000004ff197e24 */ /* 0x000fe4000f8e00ff */
[----:B------:R-:W-:Y:S02]  /*181b0*/  IMAD.U32 R26, RZ, RZ, UR5 ;  /* 0x00000005ff1a7e24 */ /* 0x000fe4000f8e00ff */
[----:B------:R-:W-:-:S07]  /*181c0*/  IMAD.U32 R27, RZ, RZ, UR6 ;  /* 0x00000006ff1b7e24 */ /* 0x000fce000f8e00ff */
.L_x_1410:
        /* <DEDUP_REMOVED lines=10> */
.L_x_1399:
[----:B------:R-:W-:Y:S02]  /*18270*/  ULDC UR4, c[0x0][0xc3c] ;  /* 0x00030f0000047ab9 */ /* 0x000fe40000000800 */
[----:B-1----:R-:W-:-:S13]  /*18280*/  ISETP.GE.AND P0, PT, R27, UR4, PT ;  /* 0x000000041b007c0c */ /* 0x002fda000bf06270 */
[----:B------:R-:W-:Y:S05]  /*18290*/  @!P0 BRA `(.L_x_1411) ;  /* 0xffffffb000248947 */ /* 0x000fea000383ffff */
[----:B------:R-:W-:Y:S05]  /*182a0*/  BSYNC B8 ;  /* 0x0000000000087941 */ /* 0x000fea0003800000 */
.L_x_1338:
[----:B------:R-:W3:Y:S01]  /*182b0*/  LDL.LU R0, [R1+0x20] ;  /* 0x0000200001007983 */ /* 0x000ee20000300800 */
[----:B------:R-:W-:Y:S01]  /*182c0*/  BSSY B0, `(.L_x_1412) ;  /* 0x000000b000007945 */ /* 0x000fe20003800000 */
[----:B------:R-:W1:Y:S01]  /*182d0*/  S2R R5, SR_CgaCtaId ;  /* 0x0000000000057919 */ /* 0x000e620000008800 */
[----:B---3--:R-:W-:-:S05]  /*182e0*/  VIADD R0, R0, 0x1 ;  /* 0x0000000100007836 */ /* 0x008fca0000000000 */
[----:B0-----:R-:W-:-:S04]  /*182f0*/  LEA.HI R2, R0, R0, RZ, 0x1 ;  /* 0x0000000000027211 */ /* 0x001fc800078f08ff */
[----:B------:R-:W-:Y:S02]  /*18300*/  LOP3.LUT R3, R2, 0xfffffffe, RZ, 0xc0, !PT ;  /* 0xfffffffe02037812 */ /* 0x000fe400078ec0ff */
[----:B------:R-:W-:-:S03]  /*18310*/  MOV R2, 0x400 ;  /* 0x0000040000027802 */ /* 0x000fc60000000f00 */
[----:B------:R-:W-:Y:S01]  /*18320*/  IMAD.IADD R0, R0, 0x1, -R3 ;  /* 0x0000000100007824 */ /* 0x000fe200078e0a03 */
[----:B-1----:R-:W-:-:S04]  /*18330*/  LEA R7, R5, R2, 0x18 ;  /* 0x0000000205077211 */ /* 0x002fc800078ec0ff */
[----:B------:R-:W-:-:S04]  /*18340*/  SHF.L.U32 R0, R0, 0x1f, RZ ;  /* 0x0000001f00007819 */ /* 0x000fc800000006ff */
[----:B------:R-:W0:Y:S02]  /*18350*/  SYNCS.PHASECHK.TRANS64.TRYWAIT P0, [R7+URZ+0x30820], R0 ;  /* 0x03082000070075a7 */ /* 0x000e24000800017f */
[----:B0-----:R-:W-:Y:S05]  /*18360*/  @!P0 BRA `(.L_x_1413) ;  /* 0x0000003400408947 */ /* 0x001fea0003800000 */
.L_x_1516:
[----:B------:R-:W-:Y:S05]  /*18370*/  BSYNC B0 ;  /* 0x0000000000007941 */ /* 0x000fea0003800000 */
.L_x_1412:
[----:B------:R-:W-:-:S03]  /*18380*/  UMOV UR4, 0xffffffff ;  /* 0xffffffff00047882 */ /* 0x000fc60000000000 */
[----:B------:R-:W-:Y:S05]  /*18390*/  BRA.DIV UR4, `(.L_x_1414) ;  /* 0x0000003604487947 */ /* 0x000fea000b800000 */
[----:B0-----:R-:W0:Y:S02]  /*183a0*/  S2R R0, SR_TID.X ;  /* 0x0000000000007919 */ /* 0x001e240000002100 */
[----:B0-----:R-:W-:-:S04]  /*183b0*/  SHF.R.U32.HI R0, RZ, 0x5, R0 ;  /* 0x00000005ff007819 */ /* 0x001fc80000011600 */
[----:B------:R-:W-:-:S05]  /*183c0*/  LOP3.LUT R0, R0, 0x3, RZ, 0xc0, !PT ;  /* 0x0000000300007812 */ /* 0x000fca00078ec0ff */
[----:B------:R0:W1:Y:S02]  /*183d0*/  SHFL.IDX PT, R14, R0, RZ, 0x1f ;  /* 0x00001fff000e7589 */ /* 0x00006400000e0000 */
.L_x_1519:
[----:B-1----:R-:W-:Y:S01]  /*183e0*/  ISETP.NE.AND P0, PT, R14, RZ, PT ;  /* 0x000000ff0e00720c */ /* 0x002fe20003f05270 */
[----:B------:R-:W-:-:S12]  /*183f0*/  BSSY B0, `(.L_x_1415) ;  /* 0x0000026000007945 */ /* 0x000fd80003800000 */
[----:B------:R-:W-:Y:S05]  /*18400*/  @P0 BRA `(.L_x_1416) ;  /* 0x0000000000900947 */ /* 0x000fea0003800000 */
[----:B------:R-:W-:-:S03]  /*18410*/  UMOV UR4, 0xffffffff ;  /* 0xffffffff00047882 */ /* 0x000fc60000000000 */
[----:B------:R-:W-:Y:S05]  /*18420*/  BRA.DIV UR4, `(.L_x_1417) ;  /* 0x0000003604587947 */ /* 0x000fea000b800000 */
[----:B------:R-:W-:-:S13]  /*18430*/  ELECT P6, URZ, PT ;  /* 0x00000000003f782f */ /* 0x000fda00038c0000 */
.L_x_1522:
[----:B------:R-:W-:Y:S05]  /*18440*/  @!P6 BRA `(.L_x_1416) ;  /* 0x000000000080e947 */ /* 0x000fea0003800000 */
[----:B0-----:R-:W3:Y:S02]  /*18450*/  LDL R0, [R1+0x30] ;  /* 0x0000300001007983 */ /* 0x001ee40000100800 */
[----:B---3--:R-:W-:-:S13]  /*18460*/  R2UR UR4, R0 ;  /* 0x00000000000472ca */ /* 0x008fda00000e0000 */
[----:B------:R-:W-:-:S06]  /*18470*/  ULOP3.LUT UR4, UR4, 0x2, URZ, 0xfc, !UPT ;  /* 0x0000000204047892 */ /* 0x000fcc000f8efc3f */
[----:B------:R-:W-:-:S05]  /*18480*/  IMAD.U32 R0, RZ, RZ, UR4 ;  /* 0x00000004ff007e24 */ /* 0x000fca000f8e00ff */
[----:B------:R-:W-:-:S13]  /*18490*/  ISETP.NE.AND P0, PT, R0, 0x3, PT ;  /* 0x000000030000780c */ /* 0x000fda0003f05270 */
[----:B------:R-:W-:Y:S05]  /*184a0*/  @!P0 BRA `(.L_x_1418) ;  /* 0x0000000000048947 */ /* 0x000fea0003800000 */
[----:B------:R-:W-:Y:S01]  /*184b0*/  BPT.TRAP 0x1 ;  /* 0x000000040000795c */ /* 0x000fe20000300000 */
.L_x_1418:
[----:B------:R-:W-:Y:S01]  /*184c0*/  IMAD R5, R22, 0x8, R7 ;  /* 0x0000000816057824 */ /* 0x000fe200078e0207 */
[----:B------:R-:W-:Y:S01]  /*184d0*/  SHF.L.U32 R0, R28, 0x1f, RZ ;  /* 0x0000001f1c007819 */ /* 0x000fe200000006ff */
[----:B------:R-:W-:-:S03]  /*184e0*/  VIADD R22, R22, 0x1 ;  /* 0x0000000116167836 */ /* 0x000fc60000000000 */
[----:B------:R-:W0:Y:S02]  /*184f0*/  SYNCS.PHASECHK.TRANS64.TRYWAIT P1, [R5+URZ+0x30840], R0 ;  /* 0x03084000050075a7 */ /* 0x000e24000802017f */
[----:B------:R-:W-:-:S04]  /*18500*/  ISETP.NE.AND P2, PT, R22, 0x2, PT ;  /* 0x000000021600780c */ /* 0x000fc80003f45270 */
[----:B------:R-:W-:Y:S01]  /*18510*/  SEL R3, RZ, 0x1, P2 ;  /* 0x00000001ff037807 */ /* 0x000fe20001000000 */
[----:B0-----:R-:W-:Y:S08]  /*18520*/  @!P1 BRA `(.L_x_1419) ;  /* 0x0000003400389947 */ /* 0x001ff00003800000 */
.L_x_1523:
[----:B------:R-:W-:Y:S02]  /*18530*/  SEL R22, R22, RZ, P2 ;  /* 0x000000ff16167207 */ /* 0x000fe40001000000 */
[----:B------:R-:W-:Y:S01]  /*18540*/  LOP3.LUT R2, R28, R3, RZ, 0x3c, !PT ;  /* 0x000000031c027212 */ /* 0x000fe200078e3cff */
[----:B------:R-:W-:Y:S06]  /*18550*/  @!P0 BRA `(.L_x_1420) ;  /* 0x0000000000048947 */ /* 0x000fec0003800000 */
[----:B------:R-:W-:Y:S01]  /*18560*/  BPT.TRAP 0x1 ;  /* 0x000000040000795c */ /* 0x000fe20000300000 */
.L_x_1420:
[----:B------:R-:W-:Y:S01]  /*18570*/  IMAD R3, R22, 0x8, R7 ;  /* 0x0000000816037824 */ /* 0x000fe200078e0207 */
[----:B------:R-:W-:-:S04]  /*18580*/  SHF.L.U32 R2, R2, 0x1f, RZ ;  /* 0x0000001f02027819 */ /* 0x000fc800000006ff */
[----:B------:R-:W1:Y:S02]  /*18590*/  SYNCS.PHASECHK.TRANS64.TRYWAIT P1, [R3+URZ+0x30840], R2 ;  /* 0x03084002030075a7 */ /* 0x000e64000802017f */
[----:B-1----:R-:W-:Y:S05]  /*185a0*/  @!P1 BRA `(.L_x_1421) ;  /* 0x00000034002c9947 */ /* 0x002fea0003800000 */
.L_x_1524:
[----:B------:R-:W-:Y:S05]  /*185b0*/  @!P0 BRA `(.L_x_1422) ;  /* 0x0000000000048947 */ /* 0x000fea0003800000 */
[----:B------:R-:W-:Y:S01]  /*185c0*/  BPT.TRAP 0x1 ;  /* 0x000000040000795c */ /* 0x000fe20000300000 */
.L_x_1422:
[----:B------:R-:W3:Y:S02]  /*185d0*/  SYNCS.PHASECHK.TRANS64.TRYWAIT P1, [R5+URZ+0x30860], R0 ;  /* 0x03086000050075a7 */ /* 0x000ee4000802017f */
[----:B---3--:R-:W-:Y:S05]  /*185e0*/  @!P1 BRA `(.L_x_1423) ;  /* 0x0000003400309947 */ /* 0x008fea0003800000 */
.L_x_1525:
[----:B------:R-:W-:Y:S05]  /*185f0*/  @!P0 BRA `(.L_x_1424) ;  /* 0x0000000000048947 */ /* 0x000fea0003800000 */
[----:B------:R-:W-:Y:S01]  /*18600*/  BPT.TRAP 0x1 ;  /* 0x000000040000795c */ /* 0x000fe20000300000 */
.L_x_1424:
[----:B----4-:R4:W0:Y:S02]  /*18610*/  SYNCS.PHASECHK.TRANS64.TRYWAIT P0, [R3+URZ+0x30860], R2 ;  /* 0x03086002030075a7 */ /* 0x010824000800017f */
[----:B0-----:R-:W-:Y:S05]  /*18620*/  @!P0 NANOSLEEP.SYNCS 0x989680 ;  /* 0x009896800000895d */ /* 0x001fea0003900000 */
[----:B------:R-:W0:Y:S02]  /*18630*/  @!P0 SYNCS.PHASECHK.TRANS64 P0, [R3+URZ+0x30860], R2 ;  /* 0x03086002030085a7 */ /* 0x000e24000800007f */
[----:B0-----:R-:W-:Y:S05]  /*18640*/  @!P0 BRA `(.L_x_1424) ;  /* 0xfffffffc00f08947 */ /* 0x001fea000383ffff */
.L_x_1416:
[----:B------:R-:W-:Y:S05]  /*18650*/  BSYNC B0 ;  /* 0x0000000000007941 */ /* 0x000fea0003800000 */
.L_x_1415:
[----:B------:R-:W-:Y:S05]  /*18660*/  EXIT ;  /* 0x000000000000794d */ /* 0x000fea0003800000 */
.L_x_1229:
[----:B0-----:R-:W-:-:S04]  /*18670*/  IMAD.U32 R3, RZ, RZ, UR40 ;  /* 0x00000028ff037e24 */ /* 0x001fc8000f8e00ff */
[----:B------:R0:W1:Y:S03]  /*18680*/  SYNCS.PHASECHK.TRANS64.TRYWAIT P1, [R3+URZ+0x30800], R0 ;  /* 0x03080000030075a7 */ /* 0x000066000802017f */
[----:B-1----:R-:W-:Y:S05]  /*18690*/  @!P1 NANOSLEEP.SYNCS 0x989680 ;  /* 0x009896800000995d */ /* 0x002fea0003900000 */
[----:B------:R-:W1:Y:S02]  /*186a0*/  @!P1 SYNCS.PHASECHK.TRANS64 P1, [R3+URZ+0x30800], R0 ;  /* 0x03080000030095a7 */ /* 0x000e64000802007f */
[----:B-1----:R-:W-:Y:S05]  /*186b0*/  @!P1 BRA `(.L_x_1229) ;  /* 0xfffffffc00ec9947 */ /* 0x002fea000383ffff */
[----:B------:R-:W-:Y:S05]  /*186c0*/  BRA `(.L_x_1425) ;  /* 0xfffffe9c009c7947 */ /* 0x000fea000383ffff */
.L_x_1233:
[----:B-1----:R1:W2:Y:S02]  /*186d0*/  SYNCS.PHASECHK.TRANS64.TRYWAIT P1, [R3+URZ+0x30830], R0 ;  /* 0x03083000030075a7 */ /* 0x0022a4000802017f */
[----:B--2---:R-:W-:Y:S05]  /*186e0*/  @!P1 NANOSLEEP.SYNCS 0x989680 ;  /* 0x009896800000995d */ /* 0x004fea0003900000 */
[----:B------:R-:W2:Y:S02]  /*186f0*/  @!P1 SYNCS.PHASECHK.TRANS64 P1, [R3+URZ+0x30830], R0 ;  /* 0x03083000030095a7 */ /* 0x000ea4000802007f */
[----:B--2---:R-:W-:Y:S05]  /*18700*/  @!P1 BRA `(.L_x_1233) ;  /* 0xfffffffc00f09947 */ /* 0x004fea000383ffff */
[----:B------:R-:W-:Y:S05]  /*18710*/  BRA `(.L_x_1232) ;  /* 0xfffffe9c00b87947 */ /* 0x000fea000383ffff */
.L_x_1250:
[----:B-1----:R-:W-:-:S04]  /*18720*/  IMAD.U32 R4, RZ, RZ, UR6 ;  /* 0x00000006ff047e24 */ /* 0x002fc8000f8e00ff */
[----:B------:R1:W2:Y:S03]  /*18730*/  SYNCS.PHASECHK.TRANS64.TRYWAIT P1, [R4+URZ+0x30830], R3 ;  /* 0x03083003040075a7 */ /* 0x0002a6000802017f */
[----:B--2---:R-:W-:Y:S05]  /*18740*/  @!P1 NANOSLEEP.SYNCS 0x989680 ;  /* 0x009896800000995d */ /* 0x004fea0003900000 */
[----:B------:R-:W2:Y:S02]  /*18750*/  @!P1 SYNCS.PHASECHK.TRANS64 P1, [R4+URZ+0x30830], R3 ;  /* 0x03083003040095a7 */ /* 0x000ea4000802007f */
[----:B--2---:R-:W-:Y:S05]  /*18760*/  @!P1 BRA `(.L_x_1250) ;  /* 0xfffffffc00ec9947 */ /* 0x004fea000383ffff */
[----:B------:R-:W-:Y:S05]  /*18770*/  BRA `(.L_x_1249) ;  /* 0xfffffec400dc7947 */ /* 0x000fea000383ffff */
.L_x_1254:
[----:B---3--:R-:W-:-:S04]  /*18780*/  IMAD.U32 R2, RZ, RZ, UR5 ;  /* 0x00000005ff027e24 */ /* 0x008fc8000f8e00ff */
[----:B------:R3:W4:Y:S03]  /*18790*/  SYNCS.PHASECHK.TRANS64.TRYWAIT P1, [R2+URZ+0x30850], R0 ;  /* 0x03085000020075a7 */ /* 0x000726000802017f */
[----:B----4-:R-:W-:Y:S05]  /*187a0*/  @!P1 NANOSLEEP.SYNCS 0x989680 ;  /* 0x009896800000995d */ /* 0x010fea0003900000 */
[----:B------:R-:W4:Y:S02]  /*187b0*/  @!P1 SYNCS.PHASECHK.TRANS64 P1, [R2+URZ+0x30850], R0 ;  /* 0x03085000020095a7 */ /* 0x000f24000802007f */
[----:B----4-:R-:W-:Y:S05]  /*187c0*/  @!P1 BRA `(.L_x_1254) ;  /* 0xfffffffc00ec9947 */ /* 0x010fea000383ffff */
[----:B------:R-:W-:Y:S05]  /*187d0*/  BRA `(.L_x_1253) ;  /* 0xfffffed4006c7947 */ /* 0x000fea000383ffff */
.L_x_1273:
[----:B-1----:R-:W-:-:S04]  /*187e0*/  IMAD.U32 R4, RZ, RZ, UR6 ;  /* 0x00000006ff047e24 */ /* 0x002fc8000f8e00ff */
[----:B------:R1:W2:Y:S03]  /*187f0*/  SYNCS.PHASECHK.TRANS64.TRYWAIT P1, [R4+URZ+0x30830], R3 ;  /* 0x03083003040075a7 */ /* 0x0002a6000802017f */
[----:B--2---:R-:W-:Y:S05]  /*18800*/  @!P1 NANOSLEEP.SYNCS 0x989680 ;  /* 0x009896800000995d */ /* 0x004fea0003900000 */
[----:B------:R-:W2:Y:S02]  /*18810*/  @!P1 SYNCS.PHASECHK.TRANS64 P1, [R4+URZ+0x30830], R3 ;  /* 0x03083003040095a7 */ /* 0x000ea4000802007f */
[----:B--2---:R-:W-:Y:S05]  /*18820*/  @!P1 BRA `(.L_x_1273) ;  /* 0xfffffffc00ec9947 */ /* 0x004fea000383ffff */
[----:B------:R-:W-:Y:S05]  /*18830*/  BRA `(.L_x_1272) ;  /* 0xfffffef400007947 */ /* 0x000fea000383ffff */
.L_x_1277:
[----:B---3--:R-:W-:-:S04]  /*18840*/  IMAD.U32 R2, RZ, RZ, UR5 ;  /* 0x00000005ff027e24 */ /* 0x008fc8000f8e00ff */
[----:B------:R3:W4:Y:S03]  /*18850*/  SYNCS.PHASECHK.TRANS64.TRYWAIT P1, [R2+URZ+0x30850], R0 ;  /* 0x03085000020075a7 */ /* 0x000726000802017f */
[----:B----4-:R-:W-:Y:S05]  /*18860*/  @!P1 NANOSLEEP.SYNCS 0x989680 ;  /* 0x009896800000995d */ /* 0x010fea0003900000 */
[----:B------:R-:W4:Y:S02]  /*18870*/  @!P1 SYNCS.PHASECHK.TRANS64 P1, [R2+URZ+0x30850], R0 ;  /* 0x03085000020095a7 */ /* 0x000f24000802007f */
[----:B----4-:R-:W-:Y:S05]  /*18880*/  @!P1 BRA `(.L_x_1277) ;  /* 0xfffffffc00ec9947 */ /* 0x010fea000383ffff */
[----:B------:R-:W-:Y:S05]  /*18890*/  BRA `(.L_x_1276) ;  /* 0xffffff0000907947 */ /* 0x000fea000383ffff */
.L_x_1285:
[----:B-1----:R-:W-:-:S04]  /*188a0*/  IMAD.U32 R4, RZ, RZ, UR5 ;  /* 0x00000005ff047e24 */ /* 0x002fc8000f8e00ff */
[----:B------:R1:W2:Y:S03]  /*188b0*/  SYNCS.PHASECHK.TRANS64.TRYWAIT P1, [R4+URZ+0x30830], R3 ;  /* 0x03083003040075a7 */ /* 0x0002a6000802017f */
[----:B--2---:R-:W-:Y:S05]  /*188c0*/  @!P1 NANOSLEEP.SYNCS 0x989680 ;  /* 0x009896800000995d */ /* 0x004fea0003900000 */
[----:B------:R-:W2:Y:S02]  /*188d0*/  @!P1 SYNCS.PHASECHK.TRANS64 P1, [R4+URZ+0x30830], R3 ;  /* 0x03083003040095a7 */ /* 0x000ea4000802007f */
[----:B--2---:R-:W-:Y:S05]  /*188e0*/  @!P1 BRA `(.L_x_1285) ;  /* 0xfffffffc00ec9947 */ /* 0x004fea000383ffff */
[----:B------:R-:W-:Y:S05]  /*188f0*/  BRA `(.L_x_1284) ;  /* 0xffffff1000287947 */ /* 0x000fea000383ffff */
.L_x_1289:
[----:B---3--:R-:W-:-:S04]  /*18900*/  IMAD.U32 R2, RZ, RZ, UR5 ;  /* 0x00000005ff027e24 */ /* 0x008fc8000f8e00ff */
[----:B------:R3:W4:Y:S03]  /*18910*/  SYNCS.PHASECHK.TRANS64.TRYWAIT P1, [R2+URZ+0x30850], R0 ;  /* 0x03085000020075a7 */ /* 0x000726000802017f */
[----:B----4-:R-:W-:Y:S05]  /*18920*/  @!P1 NANOSLEEP.SYNCS 0x989680 ;  /* 0x009896800000995d */ /* 0x010fea0003900000 */
[----:B------:R-:W4:Y:S02]  /*18930*/  @!P1 SYNCS.PHASECHK.TRANS64 P1, [R2+URZ+0x30850], R0 ;  /* 0x03085000020095a7 */ /* 0x000f24000802007f */
[----:B----4-:R-:W-:Y:S05]  /*18940*/  @!P1 BRA `(.L_x_1289) ;  /* 0xfffffffc00ec9947 */ /* 0x010fea000383ffff */
[----:B------:R-:W-:Y:S05]  /*18950*/  BRA `(.L_x_1288) ;  /* 0xffffff1c00b87947 */ /* 0x000fea000383ffff */
.L_x_1304:
[----:B-1----:R-:W-:-:S04]  /*18960*/  IMAD.U32 R7, RZ, RZ, UR5 ;  /* 0x00000005ff077e24 */ /* 0x002fc8000f8e00ff */
[----:B------:R1:W2:Y:S03]  /*18970*/  SYNCS.PHASECHK.TRANS64.TRYWAIT P1, [R7+URZ+0x30850], R0 ;  /* 0x03085000070075a7 */ /* 0x0002a6000802017f */
[----:B--2---:R-:W-:Y:S05]  /*18980*/  @!P1 NANOSLEEP.SYNCS 0x989680 ;  /* 0x009896800000995d */ /* 0x004fea0003900000 */
[----:B------:R-:W2:Y:S02]  /*18990*/  @!P1 SYNCS.PHASECHK.TRANS64 P1, [R7+URZ+0x30850], R0 ;  /* 0x03085000070095a7 */ /* 0x000ea4000802007f */
[----:B--2---:R-:W-:Y:S05]  /*189a0*/  @!P1 BRA `(.L_x_1304) ;  /* 0xfffffffc00ec9947 */ /* 0x004fea000383ffff */
[----:B------:R-:W-:Y:S05]  /*189b0*/  BRA `(.L_x_1303) ;  /* 0xffffff40007c7947 */ /* 0x000fea000383ffff */
.L_x_1360:
        /* <DEDUP_REMOVED lines=11> */
.L_x_1427:
[----:B------:R-:W-:Y:S05]  /*18a70*/  BSYNC B0 ;  /* 0x0000000000007941 */ /* 0x000fea0003800000 */
.L_x_1426:
[----:B------:R-:W-:Y:S05]  /*18a80*/  BRA `(.L_x_1428) ;  /* 0xffffffb800807947 */ /* 0x000fea000383ffff */
.L_x_1363:
[----:B0-----:R0:W1:Y:S02]  /*18a90*/  SYNCS.PHASECHK.TRANS64.TRYWAIT P0, [R4+URZ+0x30840], R2 ;  /* 0x03084002040075a7 */ /* 0x001064000800017f */
[----:B-1----:R-:W-:Y:S05]  /*18aa0*/  @!P0 NANOSLEEP.SYNCS 0x989680 ;  /* 0x009896800000895d */ /* 0x002fea0003900000 */
[----:B------:R-:W1:Y:S02]  /*18ab0*/  @!P0 SYNCS.PHASECHK.TRANS64 P0, [R4+URZ+0x30840], R2 ;  /* 0x03084002040085a7 */ /* 0x000e64000800007f */
[----:B-1----:R-:W-:Y:S05]  /*18ac0*/  @!P0 BRA `(.L_x_1363) ;  /* 0xfffffffc00f08947 */ /* 0x002fea000383ffff */
[----:B------:R-:W-:Y:S05]  /*18ad0*/  BRA `(.L_x_1429) ;  /* 0xffffffbc007c7947 */ /* 0x000fea000383ffff */
.L_x_1364:
        /* <DEDUP_REMOVED lines=8> */
.L_x_1431:
[----:B------:R-:W-:Y:S05]  /*18b60*/  BSYNC B0 ;  /* 0x0000000000007941 */ /* 0x000fea0003800000 */
.L_x_1430:
[----:B------:R-:W-:Y:S02]  /*18b70*/  IMAD.MOV.U32 R13, RZ, RZ, R0 ;  /* 0x000000ffff0d7224 */ /* 0x000fe400078e0000 */
[----:B------:R-:W-:Y:S02]  /*18b80*/  IMAD.MOV.U32 R12, RZ, RZ, RZ ;  /* 0x000000ffff0c7224 */ /* 0x000fe400078e00ff */
[----:B------:R-:W-:Y:S02]  /*18b90*/  IMAD.MOV.U32 R11, RZ, RZ, 0x181f ;  /* 0x0000181fff0b7424 */ /* 0x000fe400078e00ff */
[----:B------:R-:W-:Y:S02]  /*18ba0*/  IMAD.MOV.U32 R15, RZ, RZ, -0x1 ;  /* 0xffffffffff0f7424 */ /* 0x000fe400078e00ff */
[----:B------:R-:W-:Y:S02]  /*18bb0*/  IMAD.MOV.U32 R2, RZ, RZ, R14 ;  /* 0x000000ffff027224 */ /* 0x000fe400078e000e */
[----:B------:R-:W-:-:S07]  /*18bc0*/  @P0 IMAD R9, R5, 0x2, R17 ;  /* 0x0000000205090824 */ /* 0x000fce00078e0211 */
[----:B------:R-:W-:Y:S05]  /*18bd0*/  WARPSYNC.COLLECTIVE R15, `(.L_x_1432) ;  /* 0x000000000f087348 */ /* 0x000fea0003c00000 */
[----:B------:R0:W1:Y:S02]  /*18be0*/  SHFL.IDX P6, R14, R13, R12, R11 ;  /* 0x0000000c0d0e7389 */ /* 0x00006400000c000b */
[----:B01----:R-:W-:Y:S01]  /*18bf0*/  ENDCOLLECTIVE ;  /* 0x000000000000791b */ /* 0x003fe20003800000 */
.L_x_1432:
[----:B------:R-:W-:Y:S02]  /*18c00*/  IMAD.MOV.U32 R13, RZ, RZ, R6 ;  /* 0x000000ffff0d7224 */ /* 0x000fe400078e0006 */
[----:B------:R-:W-:Y:S02]  /*18c10*/  IMAD.MOV.U32 R12, RZ, RZ, 0x1 ;  /* 0x00000001ff0c7424 */ /* 0x000fe400078e00ff */
[----:B------:R-:W-:-:S07]  /*18c20*/  IMAD.MOV.U32 R3, RZ, RZ, R14 ;  /* 0x000000ffff037224 */ /* 0x000fce00078e000e */
[----:B------:R-:W-:Y:S05]  /*18c30*/  WARPSYNC.COLLECTIVE R15, `(.L_x_1433) ;  /* 0x000000000f087348 */ /* 0x000fea0003c00000 */
[----:B------:R0:W1:Y:S02]  /*18c40*/  SHFL.IDX P6, R14, R13, R12, R11 ;  /* 0x0000000c0d0e7389 */ /* 0x00006400000c000b */
[----:B01----:R-:W-:Y:S01]  /*18c50*/  ENDCOLLECTIVE ;  /* 0x000000000000791b */ /* 0x003fe20003800000 */
.L_x_1433:
        /* <DEDUP_REMOVED lines=10> */
.L_x_1434:
        /* <DEDUP_REMOVED lines=14> */
.L_x_1435:
        /* <DEDUP_REMOVED lines=16> */
.L_x_1436:
[----:B------:R-:W-:Y:S02]  /*18ee0*/  @P0 IMAD R9, R5, 0x2, R17 ;  /* 0x0000000205090824 */ /* 0x000fe400078e0211 */
[----:B------:R-:W-:Y:S02]  /*18ef0*/  IMAD.MOV.U32 R13, RZ, RZ, R6 ;  /* 0x000000ffff0d7224 */ /* 0x000fe400078e0006 */
[----:B------:R-:W-:Y:S02]  /*18f00*/  IMAD.MOV.U32 R12, RZ, RZ, 0x3 ;  /* 0x00000003ff0c7424 */ /* 0x000fe400078e00ff */
[----:B------:R-:W-:-:S07]  /*18f10*/  IMAD.MOV.U32 R2, RZ, RZ, R14 ;  /* 0x000000ffff027224 */ /* 0x000fce00078e000e */
[----:B------:R-:W-:Y:S05]  /*18f20*/  WARPSYNC.COLLECTIVE R15, `(.L_x_1437) ;  /* 0x000000000f087348 */ /* 0x000fea0003c00000 */
[----:B------:R0:W1:Y:S02]  /*18f30*/  SHFL.IDX P6, R14, R13, R12, R11 ;  /* 0x0000000c0d0e7389 */ /* 0x00006400000c000b */
[----:B01----:R-:W-:Y:S01]  /*18f40*/  ENDCOLLECTIVE ;  /* 0x000000000000791b */ /* 0x003fe20003800000 */
.L_x_1437:
        /* <DEDUP_REMOVED lines=14> */
.L_x_1438:
[----:B------:R-:W-:Y:S01]  /*19030*/  IMAD.MOV.U32 R0, RZ, RZ, R14 ;  /* 0x000000ffff007224 */ /* 0x000fe200078e000e */
[----:B------:R-:W-:Y:S06]  /*19040*/  BRA `(.L_x_1439) ;  /* 0xffffffbc00247947 */ /* 0x000fec000383ffff */
.L_x_1369:
[----:B------:R-:W-:Y:S02]  /*19050*/  IMAD.MOV.U32 R13, RZ, RZ, R0 ;  /* 0x000000ffff0d7224 */ /* 0x000fe400078e0000 */
[----:B------:R-:W-:Y:S02]  /*19060*/  IMAD.MOV.U32 R12, RZ, RZ, RZ ;  /* 0x000000ffff0c7224 */ /* 0x000fe400078e00ff */
[----:B------:R-:W-:Y:S02]  /*19070*/  IMAD.MOV.U32 R11, RZ, RZ, 0x181f ;  /* 0x0000181fff0b7424 */ /* 0x000fe400078e00ff */
[----:B------:R-:W-:Y:S02]  /*19080*/  IMAD.MOV.U32 R15, RZ, RZ, -0x1 ;  /* 0xffffffffff0f7424 */ /* 0x000fe400078e00ff */
[----:B------:R-:W-:Y:S02]  /*19090*/  IMAD R5, R29, R5, RZ ;  /* 0x000000051d057224 */ /* 0x000fe400078e02ff */
[----:B------:R-:W-:-:S07]  /*190a0*/  IMAD.IADD R25, R8, 0x1, R25 ;  /* 0x0000000108197824 */ /* 0x000fce00078e0219 */
[----:B------:R-:W-:Y:S05]  /*190b0*/  WARPSYNC.COLLECTIVE R15, `(.L_x_1440) ;  /* 0x000000000f087348 */ /* 0x000fea0003c00000 */
[----:B------:R0:W1:Y:S02]  /*190c0*/  SHFL.IDX P6, R14, R13, R12, R11 ;  /* 0x0000000c0d0e7389 */ /* 0x00006400000c000b */
[----:B01----:R-:W-:Y:S01]  /*190d0*/  ENDCOLLECTIVE ;  /* 0x000000000000791b */ /* 0x003fe20003800000 */
.L_x_1440:
[C---:B------:R-:W-:Y:S01]  /*190e0*/  VIADD R6, R25.reuse, 0x10 ;  /* 0x0000001019067836 */ /* 0x040fe20000000000 */
[----:B------:R-:W-:Y:S01]  /*190f0*/  ISETP.GE.AND P0, PT, R25, R5, PT ;  /* 0x000000051900720c */ /* 0x000fe20003f06270 */
[----:B------:R-:W-:Y:S02]  /*19100*/  IMAD.MOV.U32 R13, RZ, RZ, R4 ;  /* 0x000000ffff0d7224 */ /* 0x000fe400078e0004 */
[----:B------:R-:W-:-:S10]  /*19110*/  IMAD.MOV.U32 R2, RZ, RZ, R14 ;  /* 0x000000ffff027224 */ /* 0x000fd400078e000e */
[----:B------:R-:W-:Y:S05]  /*19120*/  WARPSYNC.COLLECTIVE R15, `(.L_x_1441) ;  /* 0x000000000f087348 */ /* 0x000fea0003c00000 */
[----:B------:R0:W1:Y:S02]  /*19130*/  SHFL.IDX P6, R14, R13, R12, R11 ;  /* 0x0000000c0d0e7389 */ /* 0x00006400000c000b */
[----:B01----:R-:W-:Y:S01]  /*19140*/  ENDCOLLECTIVE ;  /* 0x000000000000791b */ /* 0x003fe20003800000 */
.L_x_1441:
        /* <DEDUP_REMOVED lines=8> */
.L_x_1442:
        /* <DEDUP_REMOVED lines=9> */
[----:B------:R-:W-:Y:S02]  /*19260*/  VIADD R6, R25, 0x20 ;  /* 0x0000002019067836 */ /* 0x000fe40000000000 */
[----:B0-----:R-:W-:-:S10]  /*19270*/  IMAD.MOV.U32 R2, RZ, RZ, R14 ;  /* 0x000000ffff027224 */ /* 0x001fd400078e000e */
[----:B------:R-:W-:Y:S05]  /*19280*/  WARPSYNC.COLLECTIVE R15, `(.L_x_1443) ;  /* 0x000000000f087348 */ /* 0x000fea0003c00000 */
[----:B------:R0:W1:Y:S02]  /*19290*/  SHFL.IDX P6, R14, R13, R12, R11 ;  /* 0x0000000c0d0e7389 */ /* 0x00006400000c000b */
[----:B01----:R-:W-:Y:S01]  /*192a0*/  ENDCOLLECTIVE ;  /* 0x000000000000791b */ /* 0x003fe20003800000 */
.L_x_1443:
        /* <DEDUP_REMOVED lines=8> */
.L_x_1444:
[----:B------:R-:W-:-:S05]  /*19330*/  @!P0 IMAD.MOV.U32 R3, RZ, RZ, R7 ;  /* 0x000000ffff038224 */ /* 0x000fca00078e0007 */
        /* <DEDUP_REMOVED lines=9> */
[----:B------:R-:W-:Y:S02]  /*193d0*/  VIADD R6, R25, 0x30 ;  /* 0x0000003019067836 */ /* 0x000fe40000000000 */
[----:B0-----:R-:W-:-:S10]  /*193e0*/  IMAD.MOV.U32 R2, RZ, RZ, R14 ;  /* 0x000000ffff027224 */ /* 0x001fd400078e000e */
[----:B------:R-:W-:Y:S05]  /*193f0*/  WARPSYNC.COLLECTIVE R15, `(.L_x_1445) ;  /* 0x000000000f087348 */ /* 0x000fea0003c00000 */
[----:B------:R0:W1:Y:S02]  /*19400*/  SHFL.IDX P6, R14, R13, R12, R11 ;  /* 0x0000000c0d0e7389 */ /* 0x00006400000c000b */
[----:B01----:R-:W-:Y:S01]  /*19410*/  ENDCOLLECTIVE ;  /* 0x000000000000791b */ /* 0x003fe20003800000 */
.L_x_1445:
        /* <DEDUP_REMOVED lines=8> */
.L_x_1446:
        /* <DEDUP_REMOVED lines=15> */
.L_x_1447:
        /* <DEDUP_REMOVED lines=8> */
.L_x_1448:
        /* <DEDUP_REMOVED lines=15> */
.L_x_1449:
        /* <DEDUP_REMOVED lines=8> */
.L_x_1450:
        /* <DEDUP_REMOVED lines=15> */
.L_x_1451:
        /* <DEDUP_REMOVED lines=8> */
.L_x_1452:
        /* <DEDUP_REMOVED lines=14> */
.L_x_1453:
        /* <DEDUP_REMOVED lines=8> */
.L_x_1454:
        /* <DEDUP_REMOVED lines=13> */
.L_x_1455:
[----:B------:R-:W-:Y:S05]  /*19b20*/  BRA `(.L_x_1456) ;  /* 0xffffffbc00807947 */ /* 0x000fea000383ffff */
.L_x_1374:
[----:B0-----:R0:W2:Y:S02]  /*19b30*/  SYNCS.PHASECHK.TRANS64.TRYWAIT P0, [R17+URZ+0x30820], R0 ;  /* 0x03082000110075a7 */ /* 0x0010a4000800017f */
[----:B--2---:R-:W-:Y:S05]  /*19b40*/  @!P0 NANOSLEEP.SYNCS 0x989680 ;  /* 0x009896800000895d */ /* 0x004fea0003900000 */
[----:B------:R-:W2:Y:S02]  /*19b50*/  @!P0 SYNCS.PHASECHK.TRANS64 P0, [R17+URZ+0x30820], R0 ;  /* 0x03082000110085a7 */ /* 0x000ea4000800007f */
[----:B--2---:R-:W-:Y:S05]  /*19b60*/  @!P0 BRA `(.L_x_1374) ;  /* 0xfffffffc00f08947 */ /* 0x004fea000383ffff */
[----:B------:R-:W-:Y:S05]  /*19b70*/  BRA `(.L_x_1457) ;  /* 0xffffffbc00fc7947 */ /* 0x000fea000383ffff */
.L_x_1379:
[----:B0-----:R0:W2:Y:S02]  /*19b80*/  SYNCS.PHASECHK.TRANS64.TRYWAIT P0, [R7+URZ+0x30840], R2 ;  /* 0x03084002070075a7 */ /* 0x0010a4000800017f */
[----:B--2---:R-:W-:Y:S05]  /*19b90*/  @!P0 NANOSLEEP.SYNCS 0x989680 ;  /* 0x009896800000895d */ /* 0x004fea0003900000 */
[----:B------:R-:W2:Y:S02]  /*19ba0*/  @!P0 SYNCS.PHASECHK.TRANS64 P0, [R7+URZ+0x30840], R2 ;  /* 0x03084002070085a7 */ /* 0x000ea4000800007f */
[----:B--2---:R-:W-:Y:S05]  /*19bb0*/  @!P0 BRA `(.L_x_1379) ;  /* 0xfffffffc00f08947 */ /* 0x004fea000383ffff */
[----:B------:R-:W-:Y:S05]  /*19bc0*/  BRA `(.L_x_1458) ;  /* 0xffffffc000dc7947 */ /* 0x000fea000383ffff */
.L_x_1380:
[----:B------:R-:W-:Y:S01]  /*19bd0*/  BSSY B1, `(.L_x_1459) ;  /* 0x0000008000017945 */ /* 0x000fe20003800000 */
[----:B------:R-:W-:Y:S02]  /*19be0*/  IMAD.MOV.U32 R13, RZ, RZ, R25 ;  /* 0x000000ffff0d7224 */ /* 0x000fe400078e0019 */
[----:B------:R-:W-:Y:S02]  /*19bf0*/  IMAD.MOV.U32 R12, RZ, RZ, RZ ;  /* 0x000000ffff0c7224 */ /* 0x000fe400078e00ff */
[----:B------:R-:W-:Y:S02]  /*19c00*/  IMAD.MOV.U32 R11, RZ, RZ, 0x181f ;  /* 0x0000181fff0b7424 */ /* 0x000fe400078e00ff */
[----:B------:R-:W-:-:S07]  /*19c10*/  IMAD.MOV.U32 R15, RZ, RZ, -0x1 ;  /* 0xffffffffff0f7424 */ /* 0x000fce00078e00ff */
[----:B-1----:R-:W-:Y:S05]  /*19c20*/  WARPSYNC.COLLECTIVE R15, `(.L_x_1460) ;  /* 0x000000000f087348 */ /* 0x002fea0003c00000 */
[----:B-1----:R0:W1:Y:S02]  /*19c30*/  SHFL.IDX P6, R14, R13, R12, R11 ;  /* 0x0000000c0d0e7389 */ /* 0x00206400000c000b */
[----:B01----:R-:W-:Y:S01]  /*19c40*/  ENDCOLLECTIVE ;  /* 0x000000000000791b */ /* 0x003fe20003800000 */
.L_x_1460:
[----:B------:R-:W-:Y:S05]  /*19c50*/  BSYNC B1 ;  /* 0x0000000000017941 */ /* 0x000fea0003800000 */
.L_x_1459:
        /* <DEDUP_REMOVED lines=12> */
.L_x_1461:
        /* <DEDUP_REMOVED lines=13> */
.L_x_1462:
        /* <DEDUP_REMOVED lines=14> */
.L_x_1463:
[----:B------:R-:W-:Y:S02]  /*19ed0*/  IMAD.MOV.U32 R13, RZ, RZ, R25 ;  /* 0x000000ffff0d7224 */ /* 0x000fe400078e0019 */
[----:B------:R-:W-:Y:S02]  /*19ee0*/  IMAD.MOV.U32 R12, RZ, RZ, 0x2 ;  /* 0x00000002ff0c7424 */ /* 0x000fe400078e00ff */
[----:B------:R-:W-:-:S07]  /*19ef0*/  IMAD.MOV.U32 R2, RZ, RZ, R14 ;  /* 0x000000ffff027224 */ /* 0x000fce00078e000e */
[----:B------:R-:W-:Y:S05]  /*19f00*/  WARPSYNC.COLLECTIVE R15, `(.L_x_1464) ;  /* 0x000000000f087348 */ /* 0x000fea0003c00000 */
[----:B------:R0:W1:Y:S02]  /*19f10*/  SHFL.IDX P6, R14, R13, R12, R11 ;  /* 0x0000000c0d0e7389 */ /* 0x00006400000c000b */
[----:B01----:R-:W-:Y:S01]  /*19f20*/  ENDCOLLECTIVE ;  /* 0x000000000000791b */ /* 0x003fe20003800000 */
.L_x_1464:
        /* <DEDUP_REMOVED lines=14> */
.L_x_1465:
[----:B------:R-:W-:Y:S02]  /*1a010*/  IMAD.MOV.U32 R13, RZ, RZ, R25 ;  /* 0x000000ffff0d7224 */ /* 0x000fe400078e0019 */
[----:B------:R-:W-:Y:S02]  /*1a020*/  IMAD.MOV.U32 R12, RZ, RZ, 0x3 ;  /* 0x00000003ff0c7424 */ /* 0x000fe400078e00ff */
[----:B------:R-:W-:-:S07]  /*1a030*/  IMAD.MOV.U32 R2, RZ, RZ, R14 ;  /* 0x000000ffff027224 */ /* 0x000fce00078e000e */
[----:B------:R-:W-:Y:S05]  /*1a040*/  WARPSYNC.COLLECTIVE R15, `(.L_x_1466) ;  /* 0x000000000f087348 */ /* 0x000fea0003c00000 */
[----:B------:R0:W1:Y:S02]  /*1a050*/  SHFL.IDX P6, R14, R13, R12, R11 ;  /* 0x0000000c0d0e7389 */ /* 0x00006400000c000b */
[----:B01----:R-:W-:Y:S01]  /*1a060*/  ENDCOLLECTIVE ;  /* 0x000000000000791b */ /* 0x003fe20003800000 */
.L_x_1466:
        /* <DEDUP_REMOVED lines=17> */
.L_x_1467:
[----:B------:R-:W-:Y:S01]  /*1a180*/  IMAD.MOV.U32 R2, RZ, RZ, R14 ;  /* 0x000000ffff027224 */ /* 0x000fe200078e000e */
[----:B------:R-:W-:Y:S06]  /*1a190*/  BRA `(.L_x_1468) ;  /* 0xffffffc000587947 */ /* 0x000fec000383ffff */
.L_x_1385:
[----:B--2---:R2:W3:Y:S02]  /*1a1a0*/  SYNCS.PHASECHK.TRANS64.TRYWAIT P0, [R7+URZ+0x30860], R2 ;  /* 0x03086002070075a7 */ /* 0x0044e4000800017f */
[----:B---3--:R-:W-:Y:S05]  /*1a1b0*/  @!P0 NANOSLEEP.SYNCS 0x989680 ;  /* 0x009896800000895d */ /* 0x008fea0003900000 */
[----:B------:R-:W3:Y:S02]  /*1a1c0*/  @!P0 SYNCS.PHASECHK.TRANS64 P0, [R7+URZ+0x30860], R2 ;  /* 0x03086002070085a7 */ /* 0x000ee4000800007f */
[----:B---3--:R-:W-:Y:S05]  /*1a1d0*/  @!P0 BRA `(.L_x_1385) ;  /* 0xfffffffc00f08947 */ /* 0x008fea000383ffff */
[----:B------:R-:W-:Y:S05]  /*1a1e0*/  BRA `(.L_x_1469) ;  /* 0xffffffc000d07947 */ /* 0x000fea000383ffff */
.L_x_1386:
[----:B------:R-:W-:Y:S01]  /*1a1f0*/  BSSY B1, `(.L_x_1470) ;  /* 0x0000008000017945 */ /* 0x000fe20003800000 */
[----:B------:R-:W-:Y:S02]  /*1a200*/  IMAD.MOV.U32 R13, RZ, RZ, R19 ;  /* 0x000000ffff0d7224 */ /* 0x000fe400078e0013 */
[----:B------:R-:W-:Y:S02]  /*1a210*/  IMAD.MOV.U32 R12, RZ, RZ, RZ ;  /* 0x000000ffff0c7224 */ /* 0x000fe400078e00ff */
[----:B------:R-:W-:Y:S02]  /*1a220*/  IMAD.MOV.U32 R11, RZ, RZ, 0x181f ;  /* 0x0000181fff0b7424 */ /* 0x000fe400078e00ff */
[----:B------:R-:W-:-:S07]  /*1a230*/  IMAD.MOV.U32 R15, RZ, RZ, -0x1 ;  /* 0xffffffffff0f7424 */ /* 0x000fce00078e00ff */
[----:B012---:R-:W-:Y:S05]  /*1a240*/  WARPSYNC.COLLECTIVE R15, `(.L_x_1471) ;  /* 0x000000000f087348 */ /* 0x007fea0003c00000 */
[----:B-1----:R1:W3:Y:S02]  /*1a250*/  SHFL.IDX P6, R14, R13, R12, R11 ;  /* 0x0000000c0d0e7389 */ /* 0x0022e400000c000b */
[----:B0123--:R-:W-:Y:S01]  /*1a260*/  ENDCOLLECTIVE ;  /* 0x000000000000791b */ /* 0x00ffe20003800000 */
.L_x_1471:
[----:B------:R-:W-:Y:S05]  /*1a270*/  BSYNC B1 ;  /* 0x0000000000017941 */ /* 0x000fea0003800000 */
.L_x_1470:
[----:B------:R-:W-:Y:S02]  /*1a280*/  IMAD.MOV.U32 R13, RZ, RZ, R18 ;  /* 0x000000ffff0d7224 */ /* 0x000fe400078e0012 */
        /* <DEDUP_REMOVED lines=8> */
.L_x_1472:
[----:B------:R-:W-:Y:S02]  /*1a310*/  IMAD.MOV.U32 R13, RZ, RZ, R19 ;  /* 0x000000ffff0d7224 */ /* 0x000fe400078e0013 */
[----:B------:R-:W-:Y:S02]  /*1a320*/  IMAD.MOV.U32 R12, RZ, RZ, 0x1 ;  /* 0x00000001ff0c7424 */ /* 0x000fe400078e00ff */
[----:B------:R-:W-:-:S07]  /*1a330*/  IMAD.MOV.U32 R2, RZ, RZ, R14 ;  /* 0x000000ffff027224 */ /* 0x000fce00078e000e */
[----:B------:R-:W-:Y:S05]  /*1a340*/  WARPSYNC.COLLECTIVE R15, `(.L_x_1473) ;  /* 0x000000000f087348 */ /* 0x000fea0003c00000 */
[----:B------:R0:W1:Y:S02]  /*1a350*/  SHFL.IDX P6, R14, R13, R12, R11 ;  /* 0x0000000c0d0e7389 */ /* 0x00006400000c000b */
[----:B01----:R-:W-:Y:S01]  /*1a360*/  ENDCOLLECTIVE ;  /* 0x000000000000791b */ /* 0x003fe20003800000 */
.L_x_1473:
        /* <DEDUP_REMOVED lines=18> */
.L_x_1474:
[----:B------:R-:W-:Y:S02]  /*1a490*/  IMAD.MOV.U32 R13, RZ, RZ, R19 ;  /* 0x000000ffff0d7224 */ /* 0x000fe400078e0013 */
[----:B------:R-:W-:Y:S02]  /*1a4a0*/  IMAD.MOV.U32 R12, RZ, RZ, 0x2 ;  /* 0x00000002ff0c7424 */ /* 0x000fe400078e00ff */
[----:B------:R-:W-:-:S07]  /*1a4b0*/  IMAD.MOV.U32 R2, RZ, RZ, R14 ;  /* 0x000000ffff027224 */ /* 0x000fce00078e000e */
[----:B------:R-:W-:Y:S05]  /*1a4c0*/  WARPSYNC.COLLECTIVE R15, `(.L_x_1475) ;  /* 0x000000000f087348 */ /* 0x000fea0003c00000 */
[----:B------:R0:W1:Y:S02]  /*1a4d0*/  SHFL.IDX P6, R14, R13, R12, R11 ;  /* 0x0000000c0d0e7389 */ /* 0x00006400000c000b */
[----:B01----:R-:W-:Y:S01]  /*1a4e0*/  ENDCOLLECTIVE ;  /* 0x000000000000791b */ /* 0x003fe20003800000 */
.L_x_1475:
        /* <DEDUP_REMOVED lines=18> */
.L_x_1476:
[----:B------:R-:W-:Y:S02]  /*1a610*/  IMAD.MOV.U32 R13, RZ, RZ, R19 ;  /* 0x000000ffff0d7224 */ /* 0x000fe400078e0013 */
[----:B------:R-:W-:Y:S02]  /*1a620*/  IMAD.MOV.U32 R12, RZ, RZ, 0x3 ;  /* 0x00000003ff0c7424 */ /* 0x000fe400078e00ff */
[----:B------:R-:W-:-:S07]  /*1a630*/  IMAD.MOV.U32 R2, RZ, RZ, R14 ;  /* 0x000000ffff027224 */ /* 0x000fce00078e000e */
[----:B------:R-:W-:Y:S05]  /*1a640*/  WARPSYNC.COLLECTIVE R15, `(.L_x_1477) ;  /* 0x000000000f087348 */ /* 0x000fea0003c00000 */
[----:B------:R0:W1:Y:S02]  /*1a650*/  SHFL.IDX P6, R14, R13, R12, R11 ;  /* 0x0000000c0d0e7389 */ /* 0x00006400000c000b */
[----:B01----:R-:W-:Y:S01]  /*1a660*/  ENDCOLLECTIVE ;  /* 0x000000000000791b */ /* 0x003fe20003800000 */
.L_x_1477:
        /* <DEDUP_REMOVED lines=13> */
.L_x_1478:
        /* <DEDUP_REMOVED lines=9> */
.L_x_1394:
[----:B0-----:R0:W2:Y:S02]  /*1a7d0*/  SYNCS.PHASECHK.TRANS64.TRYWAIT P0, [R0+URZ+0x30860], R3 ;  /* 0x03086003000075a7 */ /* 0x0010a4000800017f */
[----:B--2---:R-:W-:Y:S05]  /*1a7e0*/  @!P0 NANOSLEEP.SYNCS 0x989680 ;  /* 0x009896800000895d */ /* 0x004fea0003900000 */
[----:B------:R-:W2:Y:S02]  /*1a7f0*/  @!P0 SYNCS.PHASECHK.TRANS64 P0, [R0+URZ+0x30860], R3 ;  /* 0x03086003000085a7 */ /* 0x000ea4000800007f */
[----:B--2---:R-:W-:Y:S05]  /*1a800*/  @!P0 BRA `(.L_x_1394) ;  /* 0xfffffffc00f08947 */ /* 0x004fea000383ffff */
[----:B------:R-:W-:Y:S05]  /*1a810*/  BRA `(.L_x_1480) ;  /* 0xffffffc400407947 */ /* 0x000fea000383ffff */
.L_x_1395:
        /* <DEDUP_REMOVED lines=8> */
.L_x_1482:
[----:B------:R-:W-:Y:S05]  /*1a8a0*/  BSYNC B0 ;  /* 0x0000000000007941 */ /* 0x000fea0003800000 */
.L_x_1481:
        /* <DEDUP_REMOVED lines=9> */
.L_x_1483:
        /* <DEDUP_REMOVED lines=21> */
.L_x_1484:
[----:B------:R-:W-:Y:S01]  /*1aa90*/  @!PT LDS RZ, [RZ] ;  /* 0x00000000fffff984 */ /* 0x000fe20000000800 */
[----:B------:R-:W-:Y:S01]  /*1aaa0*/  @!PT LDS RZ, [RZ] ;  /* 0x00000000fffff984 */ /* 0x000fe20000000800 */
[----:B------:R-:W-:Y:S01]  /*1aab0*/  @!PT LDS RZ, [RZ] ;  /* 0x00000000fffff984 */ /* 0x000fe20000000800 */
[----:B------:R0:W-:Y:S01]  /*1aac0*/  LDGSTS.E.BYPASS.LTC128B.128 [R4+0x4400], desc[UR36][R2.64+0x100], !P4 ;  /* 0x0440010002047fae */ /* 0x0001e2000e101d64 */
[----:B------:R-:W-:Y:S01]  /*1aad0*/  ISETP.LT.OR P4, PT, R5, 0x1, P0 ;  /* 0x000000010500780c */ /* 0x000fe20000781670 */
[----:B------:R-:W-:-:S12]  /*1aae0*/  IMAD.MOV.U32 R13, RZ, RZ, R18 ;  /* 0x000000ffff0d7224 */ /* 0x000fd800078e0012 */
[----:B------:R0:W-:Y:S01]  /*1aaf0*/  LDGSTS.E.BYPASS.LTC128B.128 [R4+0x6400], desc[UR36][R2.64+0x180], !P4 ;  /* 0x0640018002047fae */ /* 0x0001e2000e101d64 */
[----:B------:R-:W-:-:S07]  /*1ab00*/  IMAD.MOV.U32 R7, RZ, RZ, R14 ;  /* 0x000000ffff077224 */ /* 0x000fce00078e000e */
[----:B0-----:R-:W-:Y:S05]  /*1ab10*/  WARPSYNC.COLLECTIVE R15, `(.L_x_1485) ;  /* 0x000000000f087348 */ /* 0x001fea0003c00000 */
[----:B------:R1:W2:Y:S02]  /*1ab20*/  SHFL.IDX P6, R14, R13, R12, R11 ;  /* 0x0000000c0d0e7389 */ /* 0x0002a400000c000b */
[----:B012---:R-:W-:Y:S01]  /*1ab30*/  ENDCOLLECTIVE ;  /* 0x000000000000791b */ /* 0x007fe20003800000 */
.L_x_1485:
[----:B------:R-:W-:Y:S02]  /*1ab40*/  IMAD.MOV.U32 R13, RZ, RZ, R19 ;  /* 0x000000ffff0d7224 */ /* 0x000fe400078e0013 */
[----:B------:R-:W-:Y:S01]  /*1ab50*/  IMAD.MOV.U32 R12, RZ, RZ, 0x2 ;  /* 0x00000002ff0c7424 */ /* 0x000fe200078e00ff */
[----:B------:R-:W-:-:S13]  /*1ab60*/  IADD3 R2, P4, R14, R6, RZ ;  /* 0x000000060e027210 */ /* 0x000fda0007f9e0ff */
[----:B------:R-:W-:Y:S05]  /*1ab70*/  WARPSYNC.COLLECTIVE R15, `(.L_x_1486) ;  /* 0x000000000f087348 */ /* 0x000fea0003c00000 */
[----:B------:R0:W1:Y:S02]  /*1ab80*/  SHFL.IDX P6, R14, R13, R12, R11 ;  /* 0x0000000c0d0e7389 */ /* 0x00006400000c000b */
[----:B01----:R-:W-:Y:S01]  /*1ab90*/  ENDCOLLECTIVE ;  /* 0x000000000000791b */ /* 0x003fe20003800000 */
.L_x_1486:
        /* <DEDUP_REMOVED lines=12> */
.L_x_1487:
        /* <DEDUP_REMOVED lines=14> */
.L_x_1488:
        /* <DEDUP_REMOVED lines=12> */
.L_x_1489:
        /* <DEDUP_REMOVED lines=9> */
.L_x_1400:
        /* <DEDUP_REMOVED lines=8> */
.L_x_1492:
[----:B------:R-:W-:Y:S05]  /*1af10*/  BSYNC B0 ;  /* 0x0000000000007941 */ /* 0x000fea0003800000 */
.L_x_1491:
        /* <DEDUP_REMOVED lines=9> */
.L_x_1493:
[----:B------:R-:W-:Y:S02]  /*1afb0*/  ULDC UR4, c[0x0][0xc3c] ;  /* 0x00030f0000047ab9 */ /* 0x000fe40000000800 */
[----:B------:R-:W-:-:S13]  /*1afc0*/  ISETP.GE.OR P1, PT, R9, UR4, !P0 ;  /* 0x0000000409007c0c */ /* 0x000fda000c726670 */
[----:B------:R-:W0:Y:S08]  /*1afd0*/  @!P1 LDC.64 R2, c[0x0][0xc80] ;  /* 0x00032000ff029b82 */ /* 0x000e300000000a00 */
[----:B------:R-:W1:Y:S01]  /*1afe0*/  @!P1 LDC.64 R4, c[0x0][0xc78] ;  /* 0x00031e00ff049b82 */ /* 0x000e620000000a00 */
[----:B------:R-:W-:Y:S02]  /*1aff0*/  IMAD.MOV.U32 R25, RZ, RZ, RZ ;  /* 0x000000ffff197224 */ /* 0x000fe400078e00ff */
[----:B------:R-:W-:-:S02]  /*1b000*/  IMAD.MOV.U32 R11, RZ, RZ, RZ ;  /* 0x000000ffff0b7224 */ /* 0x000fc400078e00ff */
[----:B------:R-:W-:Y:S02]  /*1b010*/  IMAD.MOV.U32 R7, RZ, RZ, R14 ;  /* 0x000000ffff077224 */ /* 0x000fe400078e000e */
[----:B0-----:R-:W-:-:S05]  /*1b020*/  @!P1 IMAD.WIDE R2, R9, 0x4, R2 ;  /* 0x0000000409029825 */ /* 0x001fca00078e0202 */
[----:B------:R1:W2:Y:S02]  /*1b030*/  @!P1 LDG.E R6, desc[UR36][R2.64] ;  /* 0x0000002402069981 */ /* 0x0002a4000c1e1900 */
[----:B-1----:R-:W-:-:S05]  /*1b040*/  @!P1 IMAD.WIDE R2, R9, 0x4, R4 ;  /* 0x0000000409029825 */ /* 0x002fca00078e0204 */
[----:B------:R-:W3:Y:S01]  /*1b050*/  @!P1 LDG.E R5, desc[UR36][R2.64] ;  /* 0x0000002402059981 */ /* 0x000ee2000c1e1900 */
[----:B------:R-:W-:Y:S01]  /*1b060*/  IMAD.MOV.U32 R4, RZ, RZ, RZ ;  /* 0x000000ffff047224 */ /* 0x000fe200078e00ff */
[C---:B------:R-:W-:Y:S02]  /*1b070*/  ISETP.GE.U32.AND P2, PT, R8.reuse, 0x2, PT ;  /* 0x000000020800780c */ /* 0x040fe40003f46070 */
        /* <DEDUP_REMOVED lines=11> */
.L_x_1494:
[----:B------:R-:W-:Y:S01]  /*1b130*/  IMAD.MOV.U32 R12, RZ, RZ, 0x2 ;  /* 0x00000002ff0c7424 */ /* 0x000fe200078e00ff */
[----:B------:R-:W-:-:S05]  /*1b140*/  SEL R14, R14, RZ, P1 ;  /* 0x000000ff0e0e7207 */ /* 0x000fca0000800000 */
[----:B------:R-:W-:-:S04]  /*1b150*/  IMAD.IADD R5, R13, 0x1, R14 ;  /* 0x000000010d057824 */ /* 0x000fc800078e020e */
[----:B------:R-:W-:-:S07]  /*1b160*/  IMAD.MOV.U32 R13, RZ, RZ, R5 ;  /* 0x000000ffff0d7224 */ /* 0x000fce00078e0005 */
[----:B------:R-:W-:Y:S05]  /*1b170*/  WARPSYNC.COLLECTIVE R15, `(.L_x_1495) ;  /* 0x000000000f087348 */ /* 0x000fea0003c00000 */
[----:B------:R0:W1:Y:S02]  /*1b180*/  SHFL.UP P6, R14, R13, R12, R11 ;  /* 0x0400000c0d0e7389 */ /* 0x00006400000c000b */
[----:B01----:R-:W-:Y:S01]  /*1b190*/  ENDCOLLECTIVE ;  /* 0x000000000000791b */ /* 0x003fe20003800000 */
.L_x_1495:
[----:B------:R-:W-:Y:S01]  /*1b1a0*/  IMAD.MOV.U32 R12, RZ, RZ, 0x4 ;  /* 0x00000004ff0c7424 */ /* 0x000fe200078e00ff */
[----:B------:R-:W-:-:S05]  /*1b1b0*/  SEL R2, R14, RZ, P2 ;  /* 0x000000ff0e027207 */ /* 0x000fca0001000000 */
[----:B------:R-:W-:-:S04]  /*1b1c0*/  IMAD.IADD R2, R5, 0x1, R2 ;  /* 0x0000000105027824 */ /* 0x000fc800078e0202 */
[----:B------:R-:W-:-:S07]  /*1b1d0*/  IMAD.MOV.U32 R13, RZ, RZ, R2 ;  /* 0x000000ffff0d7224 */ /* 0x000fce00078e0002 */
[----:B------:R-:W-:Y:S05]  /*1b1e0*/  WARPSYNC.COLLECTIVE R15, `(.L_x_1496) ;  /* 0x000000000f087348 */ /* 0x000fea0003c00000 */
[----:B------:R0:W1:Y:S02]  /*1b1f0*/  SHFL.UP P6, R14, R13, R12, R11 ;  /* 0x0400000c0d0e7389 */ /* 0x00006400000c000b */
[----:B01----:R-:W-:Y:S01]  /*1b200*/  ENDCOLLECTIVE ;  /* 0x000000000000791b */ /* 0x003fe20003800000 */
.L_x_1496:
[----:B------:R-:W-:Y:S01]  /*1b210*/  IMAD.MOV.U32 R12, RZ, RZ, 0x8 ;  /* 0x00000008ff0c7424 */ /* 0x000fe200078e00ff */
[----:B------:R-:W-:-:S05]  /*1b220*/  SEL R3, R14, RZ, P3 ;  /* 0x000000ff0e037207 */ /* 0x000fca0001800000 */
[----:B------:R-:W-:-:S04]  /*1b230*/  IMAD.IADD R3, R2, 0x1, R3 ;  /* 0x0000000102037824 */ /* 0x000fc800078e0203 */
[----:B------:R-:W-:-:S07]  /*1b240*/  IMAD.MOV.U32 R13, RZ, RZ, R3 ;  /* 0x000000ffff0d7224 */ /* 0x000fce00078e0003 */
[----:B------:R-:W-:Y:S05]  /*1b250*/  WARPSYNC.COLLECTIVE R15, `(.L_x_1497) ;  /* 0x000000000f087348 */ /* 0x000fea0003c00000 */
[----:B------:R0:W1:Y:S02]  /*1b260*/  SHFL.UP P6, R14, R13, R12, R11 ;  /* 0x0400000c0d0e7389 */ /* 0x00006400000c000b */
[----:B01----:R-:W-:Y:S01]  /*1b270*/  ENDCOLLECTIVE ;  /* 0x000000000000791b */ /* 0x003fe20003800000 */
.L_x_1497:
[----:B------:R-:W-:Y:S01]  /*1b280*/  IMAD.MOV.U32 R12, RZ, RZ, 0x10 ;  /* 0x00000010ff0c7424 */ /* 0x000fe200078e00ff */
[----:B------:R-:W-:-:S05]  /*1b290*/  SEL R14, R14, RZ, P4 ;  /* 0x000000ff0e0e7207 */ /* 0x000fca0002000000 */
[----:B------:R-:W-:-:S04]  /*1b2a0*/  IMAD.IADD R5, R3, 0x1, R14 ;  /* 0x0000000103057824 */ /* 0x000fc800078e020e */
[----:B------:R-:W-:-:S07]  /*1b2b0*/  IMAD.MOV.U32 R13, RZ, RZ, R5 ;  /* 0x000000ffff0d7224 */ /* 0x000fce00078e0005 */
[----:B------:R-:W-:Y:S05]  /*1b2c0*/  WARPSYNC.COLLECTIVE R15, `(.L_x_1498) ;  /* 0x000000000f087348 */ /* 0x000fea0003c00000 */
[----:B------:R0:W1:Y:S02]  /*1b2d0*/  SHFL.UP P6, R14, R13, R12, R11 ;  /* 0x0400000c0d0e7389 */ /* 0x00006400000c000b */
[----:B01----:R-:W-:Y:S01]  /*1b2e0*/  ENDCOLLECTIVE ;  /* 0x000000000000791b */ /* 0x003fe20003800000 */
.L_x_1498:
        /* <DEDUP_REMOVED lines=8> */
.L_x_1499:
[----:B------:R-:W-:Y:S05]  /*1b370*/  BRA `(.L_x_1500) ;  /* 0xffffffc000947947 */ /* 0x000fea000383ffff */
.L_x_1403:
[----:B------:R-:W-:Y:S01]  /*1b380*/  BSSY B0, `(.L_x_1501) ;  /* 0x0000007000007945 */ /* 0x000fe20003800000 */
[----:B------:R-:W-:Y:S02]  /*1b390*/  IMAD.MOV.U32 R12, RZ, RZ, 0x1 ;  /* 0x00000001ff0c7424 */ /* 0x000fe400078e00ff */
[----:B------:R-:W-:Y:S02]  /*1b3a0*/  IMAD.MOV.U32 R11, RZ, RZ, RZ ;  /* 0x000000ffff0b7224 */ /* 0x000fe400078e00ff */
[----:B------:R-:W-:-:S07]  /*1b3b0*/  IMAD.MOV.U32 R15, RZ, RZ, -0x1 ;  /* 0xffffffffff0f7424 */ /* 0x000fce00078e00ff */
[----:B------:R-:W-:Y:S05]  /*1b3c0*/  WARPSYNC.COLLECTIVE R15, `(.L_x_1502) ;  /* 0x000000000f087348 */ /* 0x000fea0003c00000 */
[----:B------:R0:W1:Y:S02]  /*1b3d0*/  SHFL.UP P6, R14, R13, R12, R11 ;  /* 0x0400000c0d0e7389 */ /* 0x00006400000c000b */
[----:B01----:R-:W-:Y:S01]  /*1b3e0*/  ENDCOLLECTIVE ;  /* 0x000000000000791b */ /* 0x003fe20003800000 */
.L_x_1502:
[----:B------:R-:W-:Y:S05]  /*1b3f0*/  BSYNC B0 ;  /* 0x0000000000007941 */ /* 0x000fea0003800000 */
.L_x_1501:
        /* <DEDUP_REMOVED lines=8> */
.L_x_1503:
[----:B------:R-:W-:Y:S01]  /*1b480*/  IMAD.MOV.U32 R12, RZ, RZ, 0x4 ;  /* 0x00000004ff0c7424 */ /* 0x000fe200078e00ff */
[----:B------:R-:W-:-:S05]  /*1b490*/  SEL R2, R14, RZ, P2 ;  /* 0x000000ff0e027207 */ /* 0x000fca0001000000 */
[----:B------:R-:W-:-:S04]  /*1b4a0*/  IMAD.IADD R2, R13, 0x1, R2 ;  /* 0x000000010d027824 */ /* 0x000fc800078e0202 */
[----:B------:R-:W-:-:S07]  /*1b4b0*/  IMAD.MOV.U32 R13, RZ, RZ, R2 ;  /* 0x000000ffff0d7224 */ /* 0x000fce00078e0002 */
[----:B------:R-:W-:Y:S05]  /*1b4c0*/  WARPSYNC.COLLECTIVE R15, `(.L_x_1504) ;  /* 0x000000000f087348 */ /* 0x000fea0003c00000 */
[----:B------:R0:W1:Y:S02]  /*1b4d0*/  SHFL.UP P6, R14, R13, R12, R11 ;  /* 0x0400000c0d0e7389 */ /* 0x00006400000c000b */
[----:B01----:R-:W-:Y:S01]  /*1b4e0*/  ENDCOLLECTIVE ;  /* 0x000000000000791b */ /* 0x003fe20003800000 */
.L_x_1504:
[----:B------:R-:W-:Y:S01]  /*1b4f0*/  IMAD.MOV.U32 R12, RZ, RZ, 0x8 ;  /* 0x00000008ff0c7424 */ /* 0x000fe200078e00ff */
[----:B------:R-:W-:-:S05]  /*1b500*/  SEL R3, R14, RZ, P3 ;  /* 0x000000ff0e037207 */ /* 0x000fca0001800000 */
[----:B------:R-:W-:-:S04]  /*1b510*/  IMAD.IADD R3, R2, 0x1, R3 ;  /* 0x0000000102037824 */ /* 0x000fc800078e0203 */
[----:B------:R-:W-:-:S07]  /*1b520*/  IMAD.MOV.U32 R13, RZ, RZ, R3 ;  /* 0x000000ffff0d7224 */ /* 0x000fce00078e0003 */
[----:B------:R-:W-:Y:S05]  /*1b530*/  WARPSYNC.COLLECTIVE R15, `(.L_x_1505) ;  /* 0x000000000f087348 */ /* 0x000fea0003c00000 */
[----:B------:R0:W1:Y:S02]  /*1b540*/  SHFL.UP P6, R14, R13, R12, R11 ;  /* 0x0400000c0d0e7389 */ /* 0x00006400000c000b */
[----:B01----:R-:W-:Y:S01]  /*1b550*/  ENDCOLLECTIVE ;  /* 0x000000000000791b */ /* 0x003fe20003800000 */
.L_x_1505:
[----:B------:R-:W-:Y:S01]  /*1b560*/  IMAD.MOV.U32 R12, RZ, RZ, 0x10 ;  /* 0x00000010ff0c7424 */ /* 0x000fe200078e00ff */
[----:B------:R-:W-:-:S05]  /*1b570*/  SEL R14, R14, RZ, P4 ;  /* 0x000000ff0e0e7207 */ /* 0x000fca0002000000 */
[----:B------:R-:W-:-:S04]  /*1b580*/  IMAD.IADD R5, R3, 0x1, R14 ;  /* 0x0000000103057824 */ /* 0x000fc800078e020e */
[----:B------:R-:W-:-:S07]  /*1b590*/  IMAD.MOV.U32 R13, RZ, RZ, R5 ;  /* 0x000000ffff0d7224 */ /* 0x000fce00078e0005 */
[----:B------:R-:W-:Y:S05]  /*1b5a0*/  WARPSYNC.COLLECTIVE R15, `(.L_x_1506) ;  /* 0x000000000f087348 */ /* 0x000fea0003c00000 */
[----:B------:R0:W1:Y:S02]  /*1b5b0*/  SHFL.UP P6, R14, R13, R12, R11 ;  /* 0x0400000c0d0e7389 */ /* 0x00006400000c000b */
[----:B01----:R-:W-:Y:S01]  /*1b5c0*/  ENDCOLLECTIVE ;  /* 0x000000000000791b */ /* 0x003fe20003800000 */
.L_x_1506:
        /* <DEDUP_REMOVED lines=8> */
.L_x_1507:
[----:B------:R-:W-:Y:S05]  /*1b650*/  BRA `(.L_x_1508) ;  /* 0xffffffc000807947 */ /* 0x000fea000383ffff */
.L_x_1405:
[----:B------:R-:W-:Y:S01]  /*1b660*/  BSSY B0, `(.L_x_1509) ;  /* 0x0000006000007945 */ /* 0x000fe20003800000 */
[----:B------:R-:W-:Y:S01]  /*1b670*/  PLOP3.LUT P6, PT, P6, PT, PT, 0x8, 0x0 ;  /* 0x000000000000781c */ /* 0x000fe200037ce170 */
[----:B------:R-:W-:-:S12]  /*1b680*/  IMAD.MOV.U32 R15, RZ, RZ, -0x1 ;  /* 0xffffffffff0f7424 */ /* 0x000fd800078e00ff */
[----:B0-----:R-:W-:Y:S05]  /*1b690*/  WARPSYNC.COLLECTIVE R15, `(.L_x_1510) ;  /* 0x000000000f087348 */ /* 0x001fea0003c00000 */
[----:B------:R-:W-:Y:S01]  /*1b6a0*/  VOTE.ANY R14, PT, P6 ;  /* 0x00000000000e7806 */ /* 0x000fe200030e0100 */
[----:B0-----:R-:W-:Y:S06]  /*1b6b0*/  ENDCOLLECTIVE ;  /* 0x000000000000791b */ /* 0x001fec0003800000 */
.L_x_1510:
[----:B------:R-:W-:Y:S05]  /*1b6c0*/  BSYNC B0 ;  /* 0x0000000000007941 */ /* 0x000fea0003800000 */
.L_x_1509:
[----:B------:R-:W-:Y:S02]  /*1b6d0*/  IMAD.MOV.U32 R3, RZ, RZ, R14 ;  /* 0x000000ffff037224 */ /* 0x000fe400078e000e */
[----:B------:R-:W-:Y:S02]  /*1b6e0*/  IMAD.MOV.U32 R13, RZ, RZ, R25 ;  /* 0x000000ffff0d7224 */ /* 0x000fe400078e0019 */
[----:B------:R0:W1:Y:S01]  /*1b6f0*/  POPC R12, R3 ;  /* 0x00000003000c7309 */ /* 0x0000620000000000 */
[----:B------:R-:W-:Y:S02]  /*1b700*/  IMAD.MOV.U32 R11, RZ, RZ, 0x1f ;  /* 0x0000001fff0b7424 */ /* 0x000fe400078e00ff */
[----:B------:R-:W-:-:S07]  /*1b710*/  IMAD.MOV.U32 R15, RZ, RZ, -0x1 ;  /* 0xffffffffff0f7424 */ /* 0x000fce00078e00ff */
[----:B01----:R-:W-:Y:S05]  /*1b720*/  WARPSYNC.COLLECTIVE R15, `(.L_x_1511) ;  /* 0x000000000f087348 */ /* 0x003fea0003c00000 */
[----:B-1----:R1:W2:Y:S02]  /*1b730*/  SHFL.IDX P6, R14, R13, R12, R11 ;  /* 0x0000000c0d0e7389 */ /* 0x0022a400000c000b */
[----:B012---:R-:W-:Y:S01]  /*1b740*/  ENDCOLLECTIVE ;  /* 0x000000000000791b */ /* 0x007fe20003800000 */
.L_x_1511:
[----:B------:R-:W-:Y:S02]  /*1b750*/  IMAD.IADD R27, R12, 0x1, R27 ;  /* 0x000000010c1b7824 */ /* 0x000fe400078e021b */
[----:B------:R-:W-:Y:S02]  /*1b760*/  IMAD.MOV.U32 R13, RZ, RZ, R4 ;  /* 0x000000ffff0d7224 */ /* 0x000fe400078e0004 */
[----:B------:R-:W-:-:S07]  /*1b770*/  IMAD.MOV.U32 R25, RZ, RZ, R14 ;  /* 0x000000ffff197224 */ /* 0x000fce00078e000e */
[----:B------:R-:W-:Y:S05]  /*1b780*/  WARPSYNC.COLLECTIVE R15, `(.L_x_1512) ;  /* 0x000000000f087348 */ /* 0x000fea0003c00000 */
[----:B------:R0:W1:Y:S02]  /*1b790*/  SHFL.IDX P6, R14, R13, R12, R11 ;  /* 0x0000000c0d0e7389 */ /* 0x00006400000c000b */
[----:B01----:R-:W-:Y:S01]  /*1b7a0*/  ENDCOLLECTIVE ;  /* 0x000000000000791b */ /* 0x003fe20003800000 */
.L_x_1512:
[----:B------:R-:W-:Y:S01]  /*1b7b0*/  IMAD.MOV.U32 R4, RZ, RZ, R14 ;  /* 0x000000ffff047224 */ /* 0x000fe200078e000e */
[----:B------:R-:W-:Y:S06]  /*1b7c0*/  BRA `(.L_x_1513) ;  /* 0xffffffc000647947 */ /* 0x000fec000383ffff */
.L_x_1407:
[----:B------:R-:W-:Y:S01]  /*1b7d0*/  BSSY B0, `(.L_x_1514) ;  /* 0x0000007000007945 */ /* 0x000fe20003800000 */
[----:B------:R-:W-:Y:S02]  /*1b7e0*/  IMAD.MOV.U32 R13, RZ, RZ, R2 ;  /* 0x000000ffff0d7224 */ /* 0x000fe400078e0002 */
[----:B------:R-:W-:Y:S02]  /*1b7f0*/  IMAD.MOV.U32 R11, RZ, RZ, 0x1f ;  /* 0x0000001fff0b7424 */ /* 0x000fe400078e00ff */
[----:B------:R-:W-:-:S07]  /*1b800*/  IMAD.MOV.U32 R15, RZ, RZ, -0x1 ;  /* 0xffffffffff0f7424 */ /* 0x000fce00078e00ff */
[----:B0-23--:R-:W-:Y:S05]  /*1b810*/  WARPSYNC.COLLECTIVE R15, `(.L_x_1515) ;  /* 0x000000000f087348 */ /* 0x00dfea0003c00000 */
[----:B------:R1:W4:Y:S02]  /*1b820*/  SHFL.IDX P6, R14, R13, R12, R11 ;  /* 0x0000000c0d0e7389 */ /* 0x00032400000c000b */
[----:B01234-:R-:W-:Y:S01]  /*1b830*/  ENDCOLLECTIVE ;  /* 0x000000000000791b */ /* 0x01ffe20003800000 */
.L_x_1515:
[----:B------:R-:W-:Y:S05]  /*1b840*/  BSYNC B0 ;  /* 0x0000000000007941 */ /* 0x000fea0003800000 */
.L_x_1514:
[----:B------:R-:W-:Y:S01]  /*1b850*/  IMAD.MOV.U32 R6, RZ, RZ, R14 ;  /* 0x000000ffff067224 */ /* 0x000fe200078e000e */
[----:B------:R-:W-:Y:S06]  /*1b860*/  BRA `(.L_x_1406) ;  /* 0xffffffc000547947 */ /* 0x000fec000383ffff */
.L_x_1413:
[----:B0-----:R0:W1:Y:S02]  /*1b870*/  SYNCS.PHASECHK.TRANS64.TRYWAIT P0, [R7+URZ+0x30820], R0 ;  /* 0x03082000070075a7 */ /* 0x001064000800017f */
[----:B-1----:R-:W-:Y:S05]  /*1b880*/  @!P0 NANOSLEEP.SYNCS 0x989680 ;  /* 0x009896800000895d */ /* 0x002fea0003900000 */
[----:B------:R-:W1:Y:S02]  /*1b890*/  @!P0 SYNCS.PHASECHK.TRANS64 P0, [R7+URZ+0x30820], R0 ;  /* 0x03082000070085a7 */ /* 0x000e64000800007f */
[----:B-1----:R-:W-:Y:S05]  /*1b8a0*/  @!P0 BRA `(.L_x_1413) ;  /* 0xfffffffc00f08947 */ /* 0x002fea000383ffff */
[----:B------:R-:W-:Y:S05]  /*1b8b0*/  BRA `(.L_x_1516) ;  /* 0xffffffc800ac7947 */ /* 0x000fea000383ffff */
.L_x_1414:
[----:B------:R-:W1:Y:S01]  /*1b8c0*/  S2R R2, SR_TID.X ;  /* 0x0000000000027919 */ /* 0x000e620000002100 */
[----:B------:R-:W-:Y:S01]  /*1b8d0*/  BSSY B0, `(.L_x_1517) ;  /* 0x000000a000007945 */ /* 0x000fe20003800000 */
[----:B------:R-:W-:Y:S02]  /*1b8e0*/  IMAD.MOV.U32 R12, RZ, RZ, RZ ;  /* 0x000000ffff0c7224 */ /* 0x000fe400078e00ff */
[----:B------:R-:W-:Y:S02]  /*1b8f0*/  IMAD.MOV.U32 R11, RZ, RZ, 0x1f ;  /* 0x0000001fff0b7424 */ /* 0x000fe400078e00ff */
[----:B------:R-:W-:Y:S01]  /*1b900*/  IMAD.MOV.U32 R15, RZ, RZ, -0x1 ;  /* 0xffffffffff0f7424 */ /* 0x000fe200078e00ff */
[----:B-1----:R-:W-:-:S04]  /*1b910*/  SHF.R.U32.HI R2, RZ, 0x5, R2 ;  /* 0x00000005ff027819 */ /* 0x002fc80000011602 */
[----:B------:R-:W-:-:S05]  /*1b920*/  LOP3.LUT R2, R2, 0x3, RZ, 0xc0, !PT ;  /* 0x0000000302027812 */ /* 0x000fca00078ec0ff */
[----:B------:R-:W-:-:S07]  /*1b930*/  IMAD.MOV.U32 R13, RZ, RZ, R2 ;  /* 0x000000ffff0d7224 */ /* 0x000fce00078e0002 */
[----:B0-2---:R-:W-:Y:S05]  /*1b940*/  WARPSYNC.COLLECTIVE R15, `(.L_x_1518) ;  /* 0x000000000f087348 */ /* 0x005fea0003c00000 */
[----:B------:R1:W3:Y:S02]  /*1b950*/  SHFL.IDX P6, R14, R13, R12, R11 ;  /* 0x0000000c0d0e7389 */ /* 0x0002e400000c000b */
[----:B0123--:R-:W-:Y:S01]  /*1b960*/  ENDCOLLECTIVE ;  /* 0x000000000000791b */ /* 0x00ffe20003800000 */
.L_x_1518:
[----:B------:R-:W-:Y:S05]  /*1b970*/  BSYNC B0 ;  /* 0x0000000000007941 */ /* 0x000fea0003800000 */
.L_x_1517:
[----:B------:R-:W-:Y:S05]  /*1b980*/  BRA `(.L_x_1519) ;  /* 0xffffffc800947947 */ /* 0x000fea000383ffff */
.L_x_1417:
[----:B------:R-:W-:Y:S01]  /*1b990*/  BSSY B1, `(.L_x_1520) ;  /* 0x0000006000017945 */ /* 0x000fe20003800000 */
[----:B------:R-:W-:-:S07]  /*1b9a0*/  IMAD.MOV.U32 R15, RZ, RZ, -0x1 ;  /* 0xffffffffff0f7424 */ /* 0x000fce00078e00ff */
[----:B0-2---:R-:W-:Y:S05]  /*1b9b0*/  WARPSYNC.COLLECTIVE R15, `(.L_x_1521) ;  /* 0x000000000f0c7348 */ /* 0x005fea0003c00000 */
[----:B------:R-:W-:Y:S02]  /*1b9c0*/  ELECT P6, UR62, PT ;  /* 0x00000000003e782f */ /* 0x000fe400038c0000 */
[----:B------:R-:W-:Y:S01]  /*1b9d0*/  MOV R14, UR62 ;  /* 0x0000003e000e7c02 */ /* 0x000fe20008000f00 */
[----:B0-2---:R-:W-:Y:S10]  /*1b9e0*/  ENDCOLLECTIVE ;  /* 0x000000000000791b */ /* 0x005ff40003800000 */
.L_x_1521:
[----:B------:R-:W-:Y:S05]  /*1b9f0*/  BSYNC B1 ;  /* 0x0000000000017941 */ /* 0x000fea0003800000 */
.L_x_1520:
[----:B------:R-:W-:Y:S05]  /*1ba00*/  BRA `(.L_x_1522) ;  /* 0xffffffc8008c7947 */ /* 0x000fea000383ffff */
.L_x_1419:
[----:B0-----:R0:W1:Y:S02]  /*1ba10*/  SYNCS.PHASECHK.TRANS64.TRYWAIT P1, [R5+URZ+0x30840], R0 ;  /* 0x03084000050075a7 */ /* 0x001064000802017f */
[----:B-1----:R-:W-:Y:S05]  /*1ba20*/  @!P1 NANOSLEEP.SYNCS 0x989680 ;  /* 0x009896800000995d */ /* 0x002fea0003900000 */
[----:B------:R-:W1:Y:S02]  /*1ba30*/  @!P1 SYNCS.PHASECHK.TRANS64 P1, [R5+URZ+0x30840], R0 ;  /* 0x03084000050095a7 */ /* 0x000e64000802007f */
[----:B-1----:R-:W-:Y:S05]  /*1ba40*/  @!P1 BRA `(.L_x_1419) ;  /* 0xfffffffc00f09947 */ /* 0x002fea000383ffff */
[----:B------:R-:W-:Y:S05]  /*1ba50*/  BRA `(.L_x_1523) ;  /* 0xffffffc800b47947 */ /* 0x000fea000383ffff */
.L_x_1421:
[----:B-1----:R1:W3:Y:S02]  /*1ba60*/  SYNCS.PHASECHK.TRANS64.TRYWAIT P1, [R3+URZ+0x30840], R2 ;  /* 0x03084002030075a7 */ /* 0x0022e4000802017f */
[----:B---3--:R-:W-:Y:S05]  /*1ba70*/  @!P1 NANOSLEEP.SYNCS 0x989680 ;  /* 0x009896800000995d */ /* 0x008fea0003900000 */
[----:B------:R-:W3:Y:S02]  /*1ba80*/  @!P1 SYNCS.PHASECHK.TRANS64 P1, [R3+URZ+0x30840], R2 ;  /* 0x03084002030095a7 */ /* 0x000ee4000802007f */
[----:B---3--:R-:W-:Y:S05]  /*1ba90*/  @!P1 BRA `(.L_x_1421) ;  /* 0xfffffffc00f09947 */ /* 0x008fea000383ffff */
[----:B------:R-:W-:Y:S05]  /*1baa0*/  BRA `(.L_x_1524) ;  /* 0xffffffc800c07947 */ /* 0x000fea000383ffff */
.L_x_1423:
[----:B---3--:R3:W4:Y:S02]  /*1bab0*/  SYNCS.PHASECHK.TRANS64.TRYWAIT P1, [R5+URZ+0x30860], R0 ;  /* 0x03086000050075a7 */ /* 0x008724000802017f */
[----:B----4-:R-:W-:Y:S05]  /*1bac0*/  @!P1 NANOSLEEP.SYNCS 0x989680 ;  /* 0x009896800000995d */ /* 0x010fea0003900000 */
[----:B------:R-:W4:Y:S02]  /*1bad0*/  @!P1 SYNCS.PHASECHK.TRANS64 P1, [R5+URZ+0x30860], R0 ;  /* 0x03086000050095a7 */ /* 0x000f24000802007f */
[----:B----4-:R-:W-:Y:S05]  /*1bae0*/  @!P1 BRA `(.L_x_1423) ;  /* 0xfffffffc00f09947 */ /* 0x010fea000383ffff */
[----:B------:R-:W-:Y:S05]  /*1baf0*/  BRA `(.L_x_1525) ;  /* 0xffffffc800bc7947 */ /* 0x000fea000383ffff */
.L_x_1526:
        /* <DEDUP_REMOVED lines=16> */
.L_x_15973:


//--------------------- .text._ZN7cutlass13device_kernelIN5flash11enable_sm90INS1_16FlashAttnFwdSm90INS1_25CollectiveMainloopFwdSm90ILi2EN4cute5tupleIJNS5_1CILi1EEES8_S8_EEENS6_IJNS7_ILi128EEENS7_ILi64EEENS7_ILi256EEEEEELi256ENS_6half_tEfNS_4arch4Sm90ELb0ELb1ELb0ELb1ELb1ELb1ELb0ELb1ELb1ELb1ELb1ELb0EEENS1_21CollectiveEpilogueFwdINS6_IJSA_SC_SB_EEES9_SE_SG_Li256ELb1ELb1ELb1ELb0EEENS1_36VarlenDynamicPersistentTileSchedulerILi128ELi64ELi256ELi128ELb1ELb1ELb1ELb1ELb0ELb1EEEEEEEEEvNT_6ParamsE --------------------------
	.section	.text._ZN7cutlass13device_kernelIN5flash11enable_sm90INS1_16FlashAttnFwdSm90INS1_25CollectiveMainloopFwdSm90ILi2EN4cute5tupleIJNS5_1CILi1EEES8_S8_EEENS6_IJNS7_ILi128EEENS7_ILi64EEENS7_ILi256EEEEEELi256ENS_6half_tEfNS_4arch4Sm90ELb0ELb1ELb0ELb1ELb1ELb1ELb0ELb1ELb1ELb1ELb1ELb0EEENS1_21CollectiveEpilogueFwdINS6_IJSA_SC_SB_EEES9_SE_SG_Li256ELb1ELb1ELb1ELb0EEENS1_36VarlenDynamicPersistentTileSchedulerILi128ELi64ELi256ELi128ELb1ELb1ELb1ELb1ELb0ELb1EEEEEEEEEvNT_6ParamsE,"ax",@progbits
	.align	128
.text._ZN7cutlass13device_kernelIN5flash11enable_sm90INS1_16FlashAttnFwdSm90INS1_25CollectiveMainloopFwdSm90ILi2EN4cute5tupleIJNS5_1CILi1EEES8_S8_EEENS6_IJNS7_ILi128EEENS7_ILi64EEENS7_ILi256EEEEEELi256ENS_6half_tEfNS_4arch4Sm90ELb0ELb1ELb0ELb1ELb1ELb1ELb0ELb1ELb1ELb1ELb1ELb0EEENS1_21CollectiveEpilogueFwdINS6_IJSA_SC_SB_EEES9_SE_SG_Li256ELb1ELb1ELb1ELb0EEENS1_36VarlenDynamicPersistentTileSchedulerILi128ELi64ELi256ELi128ELb1ELb1ELb1ELb1ELb0ELb1EEEEEEEEEvNT_6ParamsE:
        .type           _ZN7cutlass13device_kernelIN5flash11enable_sm90INS1_16FlashAttnFwdSm90INS1_25CollectiveMainloopFwdSm90ILi2EN4cute5tupleIJNS5_1CILi1EEES8_S8_EEENS6_IJNS7_ILi128EEENS7_ILi64EEENS7_ILi256EEEEEELi256ENS_6half_tEfNS_4arch4Sm90ELb0ELb1ELb0ELb1ELb1ELb1ELb0ELb1ELb1ELb1ELb1ELb0EEENS1_21CollectiveEpilogueFwdINS6_IJSA_SC_SB_EEES9_SE_SG_Li256ELb1ELb1ELb1ELb0EEENS1_36VarlenDynamicPersistentTileSchedulerILi128ELi64ELi256ELi128ELb1ELb1ELb1ELb1ELb0ELb1EEEEEEEEEvNT_6ParamsE,@function
        .size           _ZN7cutlass13device_kernelIN5flash11enable_sm90INS1_16FlashAttnFwdSm90INS1_25CollectiveMainloopFwdSm90ILi2EN4cute5tupleIJNS5_1CILi1EEES8_S8_EEENS6_IJNS7_ILi128EEENS7_ILi64EEENS7_ILi256EEEEEELi256ENS_6half_tEfNS_4arch4Sm90ELb0ELb1ELb0ELb1ELb1ELb1ELb0ELb1ELb1ELb1ELb1ELb0EEENS1_21CollectiveEpilogueFwdINS6_IJSA_SC_SB_EEES9_SE_SG_Li256ELb1ELb1ELb1ELb0EEENS1_36VarlenDynamicPersistentTileSchedulerILi128ELi64ELi256ELi128ELb1ELb1ELb1ELb1ELb0ELb1EEEEEEEEEvNT_6ParamsE,(.L_x_15974 - _ZN7cutlass13device_kernelIN5flash11enable_sm90INS1_16FlashAttnFwdSm90INS1_25CollectiveMainloopFwdSm90ILi2EN4cute5tupleIJNS5_1CILi1EEES8_S8_EEENS6_IJNS7_ILi128EEENS7_ILi64EEENS7_ILi256EEEEEELi256ENS_6half_tEfNS_4arch4Sm90ELb0ELb1ELb0ELb1ELb1ELb1ELb0ELb1ELb1ELb1ELb1ELb0EEENS1_21CollectiveEpilogueFwdINS6_IJSA_SC_SB_EEES9_SE_SG_Li256ELb1ELb1ELb1ELb0EEENS1_36VarlenDynamicPersistentTileSchedulerILi128ELi64ELi256ELi128ELb1ELb1ELb1ELb1ELb0ELb1EEEEEEEEEvNT_6ParamsE)
        .other          _ZN7cutlass13device_kernelIN5flash11enable_sm90INS1_16FlashAttnFwdSm90INS1_25CollectiveMainloopFwdSm90ILi2EN4cute5tupleIJNS5_1CILi1EEES8_S8_EEENS6_IJNS7_ILi128EEENS7_ILi64EEENS7_ILi256EEEEEELi256ENS_6half_tEfNS_4arch4Sm90ELb0ELb1ELb0ELb1ELb1ELb1ELb0ELb1ELb1ELb1ELb1ELb0EEENS1_21CollectiveEpilogueFwdINS6_IJSA_SC_SB_EEES9_SE_SG_Li256ELb1ELb1ELb1ELb0EEENS1_36VarlenDynamicPersistentTileSchedulerILi128ELi64ELi256ELi128ELb1ELb1ELb1ELb1ELb0ELb1EEEEEEEEEvNT_6ParamsE,@"STO_CUDA_ENTRY STV_DEFAULT"
_ZN7cutlass13device_kernelIN5flash11enable_sm90INS1_16FlashAttnFwdSm90INS1_25CollectiveMainloopFwdSm90ILi2EN4cute5tupleIJNS5_1CILi1EEES8_S8_EEENS6_IJNS7_ILi128EEENS7_ILi64EEENS7_ILi256EEEEEELi256ENS_6half_tEfNS_4arch4Sm90ELb0ELb1ELb0ELb1ELb1ELb1ELb0ELb1ELb1ELb1ELb1ELb0EEENS1_21CollectiveEpilogueFwdINS6_IJSA_SC_SB_EEES9_SE_SG_Li256ELb1ELb1ELb1ELb0EEENS1_36VarlenDynamicPersistentTileSchedulerILi128ELi64ELi256ELi128ELb1ELb1ELb1ELb1ELb0ELb1EEEEEEEEEvNT_6ParamsE:
        /* <DEDUP_REMOVED lines=18> */
.L_x_1528:
[----:B------:R-:W-:Y:S05]  /*0120*/  BSYNC B0 ;  /* 0x0000000000007941 */ /* 0x000fea0003800000 */
.L_x_1527:
        /* <DEDUP_REMOVED lines=41> */
.L_x_1529:
        /* <DEDUP_REMOVED lines=22> */
.L_x_1530:
        /* <DEDUP_REMOVED lines=18> */
.L_x_1531:
        /* <DEDUP_REMOVED lines=22> */
.L_x_1532:
        /* <DEDUP_REMOVED lines=22> */
.L_x_1533:
[----:B0-----:R-:W-:Y:S01]  /*0900*/  UMOV UR4, 0x1 ;  /* 0x0000000100047882 */ /* 0x001fe20000000000 */
[----:B------:R-:W-:Y:S01]  /*0910*/  PLOP3.LUT P0, PT, PT, PT, UP0, 0x80, 0x0 ;  /* 0x000000000000781c */ /* 0x000fe20003f0f008 */
[----:B------:R-:W-:Y:S01]  /*0920*/  USEL UR4, UR4, 0x2, !UP0 ;  /* 0x0000000204047887 */ /* 0x000fe2000c000000 */
[----:B------:R-:W-:Y:S01]  /*0930*/  NOP ;  /* 0x0000000000007918 */ /* 0x000fe20000000000 */
[----:B------:R-:W-:Y:S01]  /*0940*/  ULDC.64 UR60, c[0x0][0x208] ;  /* 0x00008200003c7ab9 */ /* 0x000fe20000000a00 */
[----:B------:R-:W-:Y:S03]  /*0950*/  BSSY B9, `(.L_x_1534) ;  /* 0x0002b91000097945 */ /* 0x000fe60003800000 */
[----:B------:R-:W-:-:S05]  /*0960*/  IMAD.U32 R3, RZ, RZ, UR4 ;  /* 0x00000004ff037e24 */ /* 0x000fca000f8e00ff */
[----:B------:R0:W-:Y:S01]  /*0970*/  STL [R1+0xd8], R3 ;  /* 0x0000d80301007387 */ /* 0x0001e20000100800 */
[----:B-12-4-:R-:W-:Y:S06]  /*0980*/  BAR.SYNC.DEFER_BLOCKING 0x0 ;  /* 0x0000000000007b1d */ /* 0x016fec0000010000 */
[----:B------:R-:W-:Y:S05]  /*0990*/  @!P0 BRA `(.L_x_1535) ;  /* 0x0000023000e88947 */ /* 0x000fea0003800000 */
.L_x_1536:
[----:B------:R-:W-:-:S08]  /*09a0*/  NOP ;  /* 0x0000000000007918 */ /* 0x000fd00000000000 */
[----:B------:R-:W1:Y:S02]  /*09b0*/  USETMAXREG.TRY_ALLOC.CTAPOOL UP0, 0xe8 ;  /* 0x000000e8000079c8 */ /* 0x000e640008000600 */
[----:B-1----:R-:W-:-:S13]  /*09c0*/  PLOP3.LUT P0, PT, PT, PT, UP0, 0x80, 0x0 ;  /* 0x000000000000781c */ /* 0x002fda0003f0f008 */
[----:B------:R-:W-:Y:S05]  /*09d0*/  @!P0 BRA `(.L_x_1536) ;  /* 0xfffffffc00f08947 */ /* 0x000fea000383ffff */
[----:B------:R-:W1:Y:S08]  /*09e0*/  S2UR UR4, SR_CgaCtaId ;  /* 0x00000000000479c3 */ /* 0x000e700000008800 */
[----:B------:R-:W-:Y:S06]  /*09f0*/  BAR.ARV 0x8, 0x180 ;  /* 0x0206000000007b1d */ /* 0x000fec0000002000 */
[----:B------:R-:W-:-:S02]  /*0a00*/  MOV R17, 0x400 ;  /* 0x0000040000117802 */ /* 0x000fc40000000f00 */
[----:B------:R-:W-:Y:S01]  /*0a10*/  BAR.SYNC.DEFER_BLOCKING 0x5, 0x180 ;  /* 0x0146000000007b1d */ /* 0x000fe20000010000 */
[----:B-1----:R-:W-:-:S05]  /*0a20*/  IMAD.U32 R2, RZ, RZ, UR4 ;  /* 0x00000004ff027e24 */ /* 0x002fca000f8e00ff */
[----:B------:R-:W-:Y:S01]  /*0a30*/  ULDC UR4, c[0x0][0xc3c] ;  /* 0x00030f0000047ab9 */ /* 0x000fe20000000800 */
[----:B------:R-:W-:Y:S01]  /*0a40*/  LEA R17, R2, R17, 0x18 ;  /* 0x0000001102117211 */ /* 0x000fe200078ec0ff */
[----:B------:R-:W-:Y:S04]  /*0a50*/  STL [R1+0x8], R2 ;  /* 0x0000080201007387 */ /* 0x000fe80000100800 */
[----:B------:R-:W1:Y:S01]  /*0a60*/  LDS.128 R24, [R17+0x308d0] ;  /* 0x0308d00011187984 */ /* 0x000e620000000c00 */
[----:B------:R-:W-:Y:S06]  /*0a70*/  BAR.ARV 0x4, 0x180 ;  /* 0x0106000000007b1d */ /* 0x000fec0000002000 */
[----:B-1----:R-:W-:-:S13]  /*0a80*/  ISETP.GE.AND P0, PT, R27, UR4, PT ;  /* 0x000000041b007c0c */ /* 0x002fda000bf06270 */
[----:B------:R-:W-:Y:S05]  /*0a90*/  @P0 BRA `(.L_x_1537) ;  /* 0x000002b400f00947 */ /* 0x000fea0003800000 */
[----:B------:R-:W2:Y:S01]  /*0aa0*/  LDL R2, [R1+0xd8] ;  /* 0x0000d80001027983 */ /* 0x000ea20000100800 */
[----:B------:R-:W-:Y:S02]  /*0ab0*/  VIADD R0, R0, 0xffffff80 ;  /* 0xffffff8000007836 */ /* 0x000fe40000000000 */
[----:B------:R-:W-:Y:S02]  /*0ac0*/  IMAD.MOV.U32 R200, RZ, RZ, RZ ;  /* 0x000000ffffc87224 */ /* 0x000fe400078e00ff */
[----:B------:R-:W-:Y:S01]  /*0ad0*/  IMAD.MOV.U32 R218, RZ, RZ, RZ ;  /* 0x000000ffffda7224 */ /* 0x000fe200078e00ff */
[----:B0-----:R-:W-:Y:S01]  /*0ae0*/  SHF.R.S32.HI R3, RZ, 0x1f, R0 ;  /* 0x0000001fff037819 */ /* 0x001fe20000011400 */
[----:B------:R-:W-:-:S03]  /*0af0*/  IMAD.MOV.U32 R202, RZ, RZ, RZ ;  /* 0x000000ffffca7224 */ /* 0x000fc600078e00ff */
[CC--:B------:R-:W-:Y:S02]  /*0b00*/  LEA.HI R5, R3.reuse, R0.reuse, RZ, 0x2 ;  /* 0x0000000003057211 */ /* 0x0c0fe400078f10ff */
[CC--:B------:R-:W-:Y:S02]  /*0b10*/  LEA.HI R4, R3.reuse, R0.reuse, RZ, 0x5 ;  /* 0x0000000003047211 */ /* 0x0c0fe400078f28ff */
[CC--:B------:R-:W-:Y:S02]  /*0b20*/  LEA.HI R6, R3.reuse, R0.reuse, RZ, 0x3 ;  /* 0x0000000003067211 */ /* 0x0c0fe400078f18ff */
[----:B------:R-:W-:Y:S01]  /*0b30*/  LEA.HI R8, R3, R0, RZ, 0x6 ;  /* 0x0000000003087211 */ /* 0x000fe200078f30ff */
[----:B------:R-:W-:Y:S01]  /*0b40*/  IMAD.SHL.U32 R4, R4, 0x20, RZ ;  /* 0x0000002004047824 */ /* 0x000fe200078e00ff */
[----:B------:R-:W-:Y:S02]  /*0b50*/  LOP3.LUT R13, R5, 0xfffffffc, RZ, 0xc0, !PT ;  /* 0xfffffffc050d7812 */ /* 0x000fe400078ec0ff */
[----:B------:R-:W-:Y:S01]  /*0b60*/  LOP3.LUT R9, R6, 0xfffffff8, RZ, 0xc0, !PT ;  /* 0xfffffff806097812 */ /* 0x000fe200078ec0ff */
[----:B------:R-:W-:Y:S01]  /*0b70*/  IMAD.SHL.U32 R8, R8, 0x8, RZ ;  /* 0x0000000808087824 */ /* 0x000fe200078e00ff */
[----:B------:R-:W-:Y:S01]  /*0b80*/  LOP3.LUT R4, R4, 0xfffffc00, RZ, 0xc0, !PT ;  /* 0xfffffc0004047812 */ /* 0x000fe200078ec0ff */
[C---:B------:R-:W-:Y:S01]  /*0b90*/  IMAD.IADD R13, R0.reuse, 0x1, -R13 ;  /* 0x00000001000d7824 */ /* 0x040fe200078e0a0d */
[----:B------:R-:W-:Y:S01]  /*0ba0*/  SHF.R.S32.HI R22, RZ, 0x3, R6 ;  /* 0x00000003ff167819 */ /* 0x000fe20000011406 */
[----:B------:R-:W-:Y:S01]  /*0bb0*/  IMAD.IADD R12, R0, 0x1, -R9 ;  /* 0x00000001000c7824 */ /* 0x000fe200078e0a09 */
[----:B------:R-:W-:-:S03]  /*0bc0*/  LOP3.LUT R29, R8, 0xfffffe00, RZ, 0xc0, !PT ;  /* 0xfffffe00081d7812 */ /* 0x000fc600078ec0ff */
[----:B------:R-:W-:Y:S01]  /*0bd0*/  IMAD.SHL.U32 R204, R12, 0x4, RZ ;  /* 0x000000040ccc7824 */ /* 0x000fe200078e00ff */
[----:B------:R-:W-:Y:S01]  /*0be0*/  STL [R1+0x80], R12 ;  /* 0x0000800c01007387 */ /* 0x000fe20000100800 */
[----:B------:R-:W-:Y:S02]  /*0bf0*/  VIADD R6, R22, 0x60 ;  /* 0x0000006016067836 */ /* 0x000fe40000000000 */
[----:B------:R-:W-:Y:S02]  /*0c00*/  VIADD R20, R204, 0x40 ;  /* 0x00000040cc147836 */ /* 0x000fe40000000000 */
[----:B------:R-:W-:Y:S02]  /*0c10*/  IMAD.SHL.U32 R18, R12, 0x8, RZ ;  /* 0x000000080c127824 */ /* 0x000fe400078e00ff */
[----:B------:R-:W-:Y:S02]  /*0c20*/  IMAD.IADD R203, R204, 0x1, R20 ;  /* 0x00000001cccb7824 */ /* 0x000fe400078e0214 */
[----:B------:R-:W-:Y:S01]  /*0c30*/  VIADD R28, R22, 0x20 ;  /* 0x00000020161c7836 */ /* 0x000fe20000000000 */
[----:B--2---:R-:W-:-:S02]  /*0c40*/  R2UR UR4, R2 ;  /* 0x00000000020472ca */ /* 0x004fc400000e0000 */
[CC--:B------:R-:W-:Y:S02]  /*0c50*/  LEA.HI R2, R3.reuse, R0.reuse, RZ, 0x4 ;  /* 0x0000000003027211 */ /* 0x0c0fe400078f20ff */
[----:B------:R-:W-:Y:S02]  /*0c60*/  LEA.HI R3, R3, R0, RZ, 0x7 ;  /* 0x0000000003037211 */ /* 0x000fe400078f38ff */
[----:B------:R-:W-:Y:S02]  /*0c70*/  SHF.R.S32.HI R7, RZ, 0x4, R2 ;  /* 0x00000004ff077819 */ /* 0x000fe40000011402 */
[C---:B------:R-:W-:Y:S02]  /*0c80*/  LOP3.LUT R5, R2.reuse, 0x3fffff0, RZ, 0xc0, !PT ;  /* 0x03fffff002057812 */ /* 0x040fe400078ec0ff */
[----:B------:R-:W-:Y:S02]  /*0c90*/  LEA.HI R2, R2, R7, RZ, 0x1 ;  /* 0x0000000702027211 */ /* 0x000fe400078f08ff */
[----:B------:R-:W-:Y:S01]  /*0ca0*/  LOP3.LUT R11, R3, 0xffffff80, RZ, 0xc0, !PT ;  /* 0xffffff80030b7812 */ /* 0x000fe200078ec0ff */
[----:B------:R-:W-:Y:S01]  /*0cb0*/  IMAD.IADD R5, R0, 0x1, -R5 ;  /* 0x0000000100057824 */ /* 0x000fe200078e0a05 */
[----:B------:R-:W-:Y:S01]  /*0cc0*/  LOP3.LUT R2, R2, 0x1ffffffe, RZ, 0xc0, !PT ;  /* 0x1ffffffe02027812 */ /* 0x000fe200078ec0ff */
[----:B------:R-:W-:Y:S01]  /*0cd0*/  ULOP3.LUT UR4, UR4, 0x1, URZ, 0xfc, !UPT ;  /* 0x0000000104047892 */ /* 0x000fe2000f8efc3f */
[----:B------:R-:W-:Y:S01]  /*0ce0*/  IADD3 R24, R0, -R11, RZ ;  /* 0x8000000b00187210 */ /* 0x000fe20007ffe0ff */
[----:B------:R-:W-:Y:S01]  /*0cf0*/  IMAD R5, R5, 0x40, R4 ;  /* 0x0000004005057824 */ /* 0x000fe200078e0204 */
[----:B------:R-:W-:Y:S01]  /*0d00*/  SHF.R.S32.HI R0, RZ, 0x7, R3 ;  /* 0x00000007ff007819 */ /* 0x000fe20000011403 */
[----:B------:R-:W-:Y:S01]  /*0d10*/  IMAD.IADD R2, R7, 0x1, -R2 ;  /* 0x0000000107027824 */ /* 0x000fe200078e0a02 */
[----:B------:R-:W-:Y:S01]  /*0d20*/  SHF.R.S32.HI R9, RZ, 0x1f, R24 ;  /* 0x0000001fff097819 */ /* 0x000fe20000011418 */
[----:B------:R-:W-:Y:S01]  /*0d30*/  STL [R1+0xa4], R24 ;  /* 0x0000a41801007387 */ /* 0x000fe20000100800 */
[----:B------:R-:W-:Y:S01]  /*0d40*/  LEA.HI R3, R3, R0, RZ, 0x1 ;  /* 0x0000000003037211 */ /* 0x000fe200078f08ff */
[----:B------:R-:W-:Y:S01]  /*0d50*/  IMAD R2, R2, 0x8, R5 ;  /* 0x0000000802027824 */ /* 0x000fe200078e0205 */
[----:B------:R-:W-:Y:S01]  /*0d60*/  LEA.HI R10, R9, R24, RZ, 0x2 ;  /* 0x00000018090a7211 */ /* 0x000fe200078f10ff */
[----:B------:R-:W-:Y:S01]  /*0d70*/  STL [R1+0xc], R22 ;  /* 0x00000c1601007387 */ /* 0x000fe20000100800 */
[----:B------:R-:W-:-:S02]  /*0d80*/  LOP3.LUT R3, R3, 0x3fffffe, RZ, 0xc0, !PT ;  /* 0x03fffffe03037812 */ /* 0x000fc400078ec0ff */
[--C-:B------:R-:W-:Y:S01]  /*0d90*/  SHF.R.S32.HI R4, RZ, 0x2, R10.reuse ;  /* 0x00000002ff047819 */ /* 0x100fe2000001140a */
[----:B------:R0:W-:Y:S01]  /*0da0*/  STL [R1+0xd4], R2 ;  /* 0x0000d40201007387 */ /* 0x0001e20000100800 */
[----:B------:R-:W-:Y:S01]  /*0db0*/  SHF.R.S32.HI R7, RZ, 0x1f, R10 ;  /* 0x0000001fff077819 */ /* 0x000fe2000001140a */
[----:B------:R-:W-:Y:S01]  /*0dc0*/  IMAD.IADD R3, R0, 0x1, -R3 ;  /* 0x0000000100037824 */ /* 0x000fe200078e0a03 */
[----:B------:R-:W-:Y:S01]  /*0dd0*/  LEA.HI R0, R13, R13, RZ, 0x1 ;  /* 0x0000000d0d007211 */ /* 0x000fe200078f08ff */
[----:B------:R-:W-:Y:S01]  /*0de0*/  STL [R1+0x34], R20 ;  /* 0x0000341401007387 */ /* 0x000fe20000100800 */
[----:B------:R-:W-:Y:S02]  /*0df0*/  LEA.HI R7, R7, R4, RZ, 0x3 ;  /* 0x0000000407077211 */ /* 0x000fe400078f18ff */
[----:B------:R-:W-:Y:S01]  /*0e00*/  LOP3.LUT R0, R0, 0x1ffffffe, RZ, 0xc0, !PT ;  /* 0x1ffffffe00007812 */ /* 0x000fe200078ec0ff */
[----:B------:R1:W-:Y:S01]  /*0e10*/  STL [R1+0xc4], R28 ;  /* 0x0000c41c01007387 */ /* 0x0003e20000100800 */
[----:B------:R-:W-:-:S02]  /*0e20*/  LOP3.LUT R7, R7, 0xfffffff8, RZ, 0xc0, !PT ;  /* 0xfffffff807077812 */ /* 0x000fc400078ec0ff */
[----:B0-----:R-:W-:Y:S01]  /*0e30*/  IADD3 R2, R22, 0x40, RZ ;  /* 0x0000004016027810 */ /* 0x001fe20007ffe0ff */
[----:B------:R-:W-:Y:S01]  /*0e40*/  IMAD.IADD R13, R13, 0x1, -R0 ;  /* 0x000000010d0d7824 */ /* 0x000fe200078e0a00 */
[----:B------:R-:W-:Y:S01]  /*0e50*/  LEA.HI R9, R9, R24, RZ, 0x5 ;  /* 0x0000001809097211 */ /* 0x000fe200078f28ff */
[----:B------:R-:W-:Y:S01]  /*0e60*/  IMAD.IADD R4, R4, 0x1, -R7 ;  /* 0x0000000104047824 */ /* 0x000fe200078e0a07 */
[----:B------:R-:W-:Y:S02]  /*0e70*/  SHF.R.S32.HI R5, RZ, 0x1f, R2 ;  /* 0x0000001fff057819 */ /* 0x000fe40000011402 */
[----:B------:R-:W-:Y:S02]  /*0e80*/  SHF.R.S32.HI R7, RZ, 0x1f, R6 ;  /* 0x0000001fff077819 */ /* 0x000fe40000011406 */
[----:B------:R-:W-:Y:S01]  /*0e90*/  LEA.HI R5, R5, R2, RZ, 0x3 ;  /* 0x0000000205057211 */ /* 0x000fe200078f18ff */
[----:B------:R-:W-:Y:S01]  /*0ea0*/  IMAD.SHL.U32 R2, R2, 0x40, RZ ;  /* 0x0000004002027824 */ /* 0x000fe200078e00ff */
[----:B------:R-:W-:-:S02]  /*0eb0*/  LEA.HI R7, R7, R6, RZ, 0x3 ;  /* 0x0000000607077211 */ /* 0x000fc400078f18ff */
[----:B------:R-:W-:Y:S01]  /*0ec0*/  SHF.L.U32 R6, R6, 0x6, RZ ;  /* 0x0000000606067819 */ /* 0x000fe200000006ff */
[----:B------:R-:W-:Y:S01]  /*0ed0*/  IMAD.SHL.U32 R5, R5, 0x40, RZ ;  /* 0x0000004005057824 */ /* 0x000fe200078e00ff */
[----:B------:R-:W-:Y:S01]  /*0ee0*/  LOP3.LUT R0, R2, 0x1c0, RZ, 0xc0, !PT ;  /* 0x000001c002007812 */ /* 0x000fe200078ec0ff */
[----:B------:R-:W-:Y:S01]  /*0ef0*/  IMAD.SHL.U32 R14, R7, 0x40, RZ ;  /* 0x00000040070e7824 */ /* 0x000fe200078e00ff */
[----:B------:R-:W-:Y:S02]  /*0f00*/  SHF.R.S32.HI R2, RZ, 0x1f, R203 ;  /* 0x0000001fff027819 */ /* 0x000fe400000114cb */
[----:B------:R-:W-:Y:S02]  /*0f10*/  LOP3.LUT R12, R6, 0x1c0, RZ, 0xc0, !PT ;  /* 0x000001c0060c7812 */ /* 0x000fe400078ec0ff */
[----:B------:R-:W-:Y:S02]  /*0f20*/  LEA.HI R201, R2, R203, RZ, 0x3 ;  /* 0x000000cb02c97211 */ /* 0x000fe400078f18ff */
[----:B------:R-:W-:-:S02]  /*0f30*/  LOP3.LUT R7, R5, 0xfffffe00, RZ, 0xc0, !PT ;  /* 0xfffffe0005077812 */ /* 0x000fc400078ec0ff */
[----:B------:R-:W-:Y:S02]  /*0f40*/  SHF.R.U32.HI R6, RZ, 0x3, R0 ;  /* 0x00000003ff067819 */ /* 0x000fe40000011600 */
[C---:B------:R-:W-:Y:S02]  /*0f50*/  LOP3.LUT R11, R0.reuse, 0x38, R18, 0xf8, !PT ;  /* 0x00000038000b7812 */ /* 0x040fe400078ef812 */
[--C-:B------:R-:W-:Y:S01]  /*0f60*/  LOP3.LUT R5, R0, 0x38, R201.reuse, 0xf8, !PT ;  /* 0x0000003800057812 */ /* 0x100fe200078ef8c9 */
[----:B------:R-:W-:Y:S01]  /*0f70*/  IMAD.SHL.U32 R0, R22, 0x40, RZ ;  /* 0x0000004016007824 */ /* 0x000fe200078e00ff */
[----:B------:R-:W-:Y:S02]  /*0f80*/  SHF.R.U32.HI R16, RZ, 0x3, R12 ;  /* 0x00000003ff107819 */ /* 0x000fe4000001160c */
[C---:B------:R-:W-:Y:S02]  /*0f90*/  LOP3.LUT R19, R12.reuse, 0x38, R18, 0xf8, !PT ;  /* 0x000000380c137812 */ /* 0x040fe400078ef812 */
[----:B------:R-:W-:-:S02]  /*0fa0*/  LOP3.LUT R23, R12, 0x38, R201, 0xf8, !PT ;  /* 0x000000380c177812 */ /* 0x000fc400078ef8c9 */
[----:B------:R-:W-:Y:S02]  /*0fb0*/  LOP3.LUT R11, R7, R11, R6, 0xf6, !PT ;  /* 0x0000000b070b7212 */ /* 0x000fe400078ef606 */
[----:B------:R-:W-:Y:S01]  /*0fc0*/  LOP3.LUT R12, R5, R6, RZ, 0x3c, !PT ;  /* 0x00000006050c7212 */ /* 0x000fe200078e3cff */
[----:B------:R-:W-:Y:S01]  /*0fd0*/  IMAD.SHL.U32 R5, R28, 0x40, RZ ;  /* 0x000000401c057824 */ /* 0x000fe200078e00ff */
[----:B------:R-:W-:Y:S02]  /*0fe0*/  SHF.R.S32.HI R6, RZ, 0x1f, R28 ;  /* 0x0000001fff067819 */ /* 0x000fe4000001141c */
[----:B------:R-:W-:Y:S02]  /*0ff0*/  SHF.R.S32.HI R9, RZ, 0x5, R9 ;  /* 0x00000005ff097819 */ /* 0x000fe40000011409 */
[----:B------:R-:W-:Y:S02]  /*1000*/  LEA.HI R6, R6, R28, RZ, 0x3 ;  /* 0x0000001c06067211 */ /* 0x000fe400078f18ff */
[----:B------:R-:W-:-:S02]  /*1010*/  LOP3.LUT R15, R14, 0xfffffe00, RZ, 0xc0, !PT ;  /* 0xfffffe000e0f7812 */ /* 0x000fc400078ec0ff */
[----:B------:R-:W-:Y:S01]  /*1020*/  LOP3.LUT R22, R0, 0x1c0, RZ, 0xc0, !PT ;  /* 0x000001c000167812 */ /* 0x000fe200078ec0ff */
[----:B------:R-:W-:Y:S01]  /*1030*/  IMAD.SHL.U32 R6, R6, 0x40, RZ ;  /* 0x0000004006067824 */ /* 0x000fe200078e00ff */
[----:B-1----:R-:W-:Y:S02]  /*1040*/  LOP3.LUT R28, R5, 0x1c0, RZ, 0xc0, !PT ;  /* 0x000001c0051c7812 */ /* 0x002fe400078ec0ff */
[----:B------:R-:W-:Y:S01]  /*1050*/  LEA R4, R9, R4, 0x4 ;  /* 0x0000000409047211 */ /* 0x000fe200078e20ff */
[----:B------:R-:W-:Y:S01]  /*1060*/  STL [R1+0x60], R22 ;  /* 0x0000601601007387 */ /* 0x000fe20000100800 */
[----:B------:R-:W-:Y:S02]  /*1070*/  LEA.HI R2, R2, R203, RZ, 0x6 ;  /* 0x000000cb02027211 */ /* 0x000fe400078f30ff */
[----:B------:R-:W-:Y:S01]  /*1080*/  LOP3.LUT R21, R15, R19, R16, 0xf6, !PT ;  /* 0x000000130f157212 */ /* 0x000fe200078ef610 */
[----:B------:R-:W-:Y:S01]  /*1090*/  STL [R1+0x6c], R29 ;  /* 0x00006c1d01007387 */ /* 0x000fe20000100800 */
[----:B------:R-:W-:Y:S01]  /*10a0*/  LOP3.LUT R23, R23, R16, RZ, 0x3c, !PT ;  /* 0x0000001017177212 */ /* 0x000fe200078e3cff */
[----:B------:R-:W-:Y:S01]  /*10b0*/  IMAD R4, R3, 0x40, R4 ;  /* 0x0000004003047824 */ /* 0x000fe200078e0204 */
[----:B------:R-:W-:Y:S01]  /*10c0*/  SHF.R.U32.HI R30, RZ, 0x3, R22 ;  /* 0x00000003ff1e7819 */ /* 0x000fe20000011616 */
[----:B------:R-:W-:Y:S01]  /*10d0*/  IMAD.SHL.U32 R2, R2, 0x80, RZ ;  /* 0x0000008002027824 */ /* 0x000fe200078e00ff */
[----:B------:R-:W-:Y:S01]  /*10e0*/  LOP3.LUT R0, R22, 0x38, R201, 0xf8, !PT ;  /* 0x0000003816007812 */ /* 0x000fe200078ef8c9 */
[----:B------:R-:W-:Y:S01]  /*10f0*/  STL [R1+0x5c], R28 ;  /* 0x00005c1c01007387 */ /* 0x000fe20000100800 */
[----:B------:R-:W-:Y:S01]  /*1100*/  SHF.R.U32.HI R16, RZ, 0x3, R28 ;  /* 0x00000003ff107819 */ /* 0x000fe2000001161c */
[----:B------:R-:W-:Y:S01]  /*1110*/  VIADD R3, R204, 0x60 ;  /* 0x00000060cc037836 */ /* 0x000fe20000000000 */
[----:B------:R-:W-:Y:S01]  /*1120*/  LOP3.LUT R14, R6, 0xfffffe00, RZ, 0xc0, !PT ;  /* 0xfffffe00060e7812 */ /* 0x000fe200078ec0ff */
[----:B------:R-:W-:Y:S01]  /*1130*/  STL [R1+0xcc], R30 ;  /* 0x0000cc1e01007387 */ /* 0x000fe20000100800 */
[----:B------:R-:W-:-:S02]  /*1140*/  LOP3.LUT R5, R0, R30, RZ, 0x3c, !PT ;  /* 0x0000001e00057212 */ /* 0x000fc400078e3cff */
[----:B------:R-:W-:Y:S01]  /*1150*/  MOV R0, UR4 ;  /* 0x0000000400007c02 */ /* 0x000fe20008000f00 */
[----:B------:R-:W-:Y:S01]  /*1160*/  STL [R1+0xc8], R16 ;  /* 0x0000c81001007387 */ /* 0x000fe20000100800 */
[----:B------:R-:W-:Y:S02]  /*1170*/  LOP3.LUT R8, R28, 0x38, R201, 0xf8, !PT ;  /* 0x000000381c087812 */ /* 0x000fe400078ef8c9 */
[----:B------:R-:W-:Y:S01]  /*1180*/  LOP3.LUT R10, R10, 0x7ffffffc, RZ, 0xc0, !PT ;  /* 0x7ffffffc0a0a7812 */ /* 0x000fe200078ec0ff */
[----:B------:R-:W-:Y:S01]  /*1190*/  STL [R1+0x68], R14 ;  /* 0x0000680e01007387 */ /* 0x000fe20000100800 */
[----:B------:R-:W-:Y:S02]  /*11a0*/  LOP3.LUT R2, R2, 0xffffe000, RZ, 0xc0, !PT ;  /* 0xffffe00002027812 */ /* 0x000fe400078ec0ff */
[----:B------:R-:W-:Y:S01]  /*11b0*/  LOP3.LUT R9, R8, R16, RZ, 0x3c, !PT ;  /* 0x0000001008097212 */ /* 0x000fe200078e3cff */
[----:B------:R-:W-:Y:S01]  /*11c0*/  STL [R1+0xd0], R4 ;  /* 0x0000d00401007387 */ /* 0x000fe20000100800 */
[-C--:B------:R-:W-:Y:S01]  /*11d0*/  IADD3 R15, R23, R2.reuse, R15 ;  /* 0x00000002170f7210 */ /* 0x080fe20007ffe00f */
[----:B------:R-:W-:Y:S01]  /*11e0*/  VIADD R8, R204, 0x20 ;  /* 0x00000020cc087836 */ /* 0x000fe20000000000 */
[----:B------:R-:W-:Y:S01]  /*11f0*/  IADD3 R23, R18, 0xc0, RZ ;  /* 0x000000c012177810 */ /* 0x000fe20007ffe0ff */
[----:B------:R-:W-:Y:S01]  /*1200*/  STL [R1+0x8c], RZ ;  /* 0x00008cff01007387 */ /* 0x000fe20000100800 */
[----:B------:R-:W-:Y:S01]  /*1210*/  IMAD.IADD R10, R24, 0x1, -R10 ;  /* 0x00000001180a7824 */ /* 0x000fe200078e0a0a */
[----:B------:R-:W-:-:S02]  /*1220*/  IADD3 R7, R12, R2, R7 ;  /* 0x000000020c077210 */ /* 0x000fc40007ffe007 */
[----:B------:R0:W-:Y:S01]  /*1230*/  STL [R1+0x64], R0 ;  /* 0x0000640001007387 */ /* 0x0001e20000100800 */
[----:B------:R-:W-:Y:S01]  /*1240*/  IMAD.SHL.U32 R225, R10, 0x2, RZ ;  /* 0x000000020ae17824 */ /* 0x000fe200078e00ff */
[----:B------:R-:W-:Y:S02]  /*1250*/  SHF.R.S32.HI R12, RZ, 0x1f, R23 ;  /* 0x0000001fff0c7819 */ /* 0x000fe40000011417 */
[----:B------:R-:W-:Y:S01]  /*1260*/  STL [R1+0x4c], RZ ;  /* 0x00004cff01007387 */ /* 0x000fe20000100800 */
[----:B------:R-:W-:Y:S01]  /*1270*/  VIADD R41, R225, 0x8 ;  /* 0x00000008e1297836 */ /* 0x000fe20000000000 */
[-C--:B------:R-:W-:Y:S01]  /*1280*/  IADD3 R5, R5, R2.reuse, R29 ;  /* 0x0000000205057210 */ /* 0x080fe20007ffe01d */
[C---:B------:R-:W-:Y:S01]  /*1290*/  VIADD R40, R225.reuse, 0x10 ;  /* 0x00000010e1287836 */ /* 0x040fe20000000000 */
[----:B------:R1:W-:Y:S01]  /*12a0*/  STL [R1+0x30], R8 ;  /* 0x0000300801007387 */ /* 0x0003e20000100800 */
[----:B------:R-:W-:Y:S01]  /*12b0*/  VIADD R39, R225, 0x18 ;  /* 0x00000018e1277836 */ /* 0x000fe20000000000 */
[----:B0-----:R-:W-:Y:S01]  /*12c0*/  LOP3.LUT R0, R22, 0x38, R18, 0xf8, !PT ;  /* 0x0000003816007812 */ /* 0x001fe200078ef812 */
[----:B------:R-:W-:Y:S01]  /*12d0*/  VIADD R22, R18, 0x80 ;  /* 0x0000008012167836 */ /* 0x000fe20000000000 */
[----:B------:R-:W-:Y:S01]  /*12e0*/  STL [R1+0x48], R3 ;  /* 0x0000480301007387 */ /* 0x000fe20000100800 */
[----:B------:R-:W-:Y:S01]  /*12f0*/  IADD3 R9, R9, R2, R14 ;  /* 0x0000000209097210 */ /* 0x000fe20007ffe00e */
[----:B------:R-:W-:Y:S01]  /*1300*/  VIADD R2, R17, 0x10400 ;  /* 0x0001040011027836 */ /* 0x000fe20000000000 */
[----:B------:R-:W-:Y:S01]  /*1310*/  LOP3.LUT R6, R29, R0, R30, 0xf6, !PT ;  /* 0x000000001d067212 */ /* 0x000fe200078ef61e */
[C---:B------:R-:W-:Y:S01]  /*1320*/  VIADD R37, R225.reuse, 0x28 ;  /* 0x00000028e1257836 */ /* 0x040fe20000000000 */
[----:B------:R-:W-:Y:S01]  /*1330*/  LOP3.LUT R0, R28, 0x38, R18, 0xf8, !PT ;  /* 0x000000381c007812 */ /* 0x000fe200078ef812 */
[C---:B------:R-:W-:Y:S01]  /*1340*/  VIADD R36, R225.reuse, 0x30 ;  /* 0x00000030e1247836 */ /* 0x040fe20000000000 */
[----:B------:R-:W-:Y:S01]  /*1350*/  SHF.R.S32.HI R28, RZ, 0x1f, R22 ;  /* 0x0000001fff1c7819 */ /* 0x000fe20000011416 */
[----:B------:R-:W-:Y:S01]  /*1360*/  STL [R1+0x7c], R6 ;  /* 0x00007c0601007387 */ /* 0x000fe20000100800 */
[----:B-1----:R-:W-:Y:S01]  /*1370*/  SHF.R.S32.HI R8, RZ, 0x1f, R8 ;  /* 0x0000001fff087819 */ /* 0x002fe20000011408 */
[C---:B------:R-:W-:Y:S01]  /*1380*/  VIADD R35, R225.reuse, 0x38 ;  /* 0x00000038e1237836 */ /* 0x040fe20000000000 */
[C---:B------:R-:W-:Y:S01]  /*1390*/  IADD3 R38, R225.reuse, 0x20, RZ ;  /* 0x00000020e1267810 */ /* 0x040fe20007ffe0ff */
[----:B------:R-:W-:Y:S01]  /*13a0*/  STL [R1+0x4], R28 ;  /* 0x0000041c01007387 */ /* 0x000fe20000100800 */
[----:B------:R-:W-:Y:S01]  /*13b0*/  SHF.R.S32.HI R42, RZ, 0x1f, R41 ;  /* 0x0000001fff2a7819 */ /* 0x000fe20000011429 */
[----:B------:R-:W-:Y:S01]  /*13c0*/  VIADD R34, R225, 0x40 ;  /* 0x00000040e1227836 */ /* 0x000fe20000000000 */
[----:B------:R-:W-:Y:S01]  /*13d0*/  SHF.R.S32.HI R41, RZ, 0x1f, R40 ;  /* 0x0000001fff297819 */ /* 0x000fe20000011428 */
[----:B------:R0:W-:Y:S01]  /*13e0*/  STL [R1], R12 ;  /* 0x0000000c01007387 */ /* 0x0001e20000100800 */
[----:B------:R-:W-:Y:S01]  /*13f0*/  SHF.R.S32.HI R40, RZ, 0x1f, R39 ;  /* 0x0000001fff287819 */ /* 0x000fe20000011427 */
[----:B------:R-:W-:Y:S01]  /*1400*/  IMAD R10, R11, 0x2, R2 ;  /* 0x000000020b0a7824 */ /* 0x000fe200078e0202 */
[----:B------:R-:W-:Y:S01]  /*1410*/  SHF.R.S32.HI R39, RZ, 0x1f, R38 ;  /* 0x0000001fff277819 */ /* 0x000fe20000011426 */
[----:B------:R1:W-:Y:S01]  /*1420*/  STL [R1+0x9c], R8 ;  /* 0x00009c0801007387 */ /* 0x0003e20000100800 */
[C---:B------:R-:W-:Y:S01]  /*1430*/  VIADD R33, R225.reuse, 0x48 ;  /* 0x00000048e1217836 */ /* 0x040fe20000000000 */
[----:B------:R-:W-:Y:S01]  /*1440*/  SHF.R.S32.HI R38, RZ, 0x1f, R37 ;  /* 0x0000001fff267819 */ /* 0x000fe20000011425 */
[C---:B------:R-:W-:Y:S01]  /*1450*/  VIADD R32, R225.reuse, 0x50 ;  /* 0x00000050e1207836 */ /* 0x040fe20000000000 */
[----:B------:R-:W-:Y:S01]  /*1460*/  SHF.R.S32.HI R37, RZ, 0x1f, R36 ;  /* 0x0000001fff257819 */ /* 0x000fe20000011424 */
[C---:B------:R-:W-:Y:S01]  /*1470*/  VIADD R30, R225.reuse, 0x60 ;  /* 0x00000060e11e7836 */ /* 0x040fe20000000000 */
[----:B0-----:R-:W-:Y:S01]  /*1480*/  SHF.R.S32.HI R12, RZ, 0x1f, R20 ;  /* 0x0000001fff0c7819 */ /* 0x001fe20000011414 */
[C---:B------:R-:W-:Y:S01]  /*1490*/  VIADD R29, R225.reuse, 0x68 ;  /* 0x00000068e11d7836 */ /* 0x040fe20000000000 */
[C---:B------:R-:W-:Y:S01]  /*14a0*/  IADD3 R31, R225.reuse, 0x58, RZ ;  /* 0x00000058e11f7810 */ /* 0x040fe20007ffe0ff */
[----:B------:R-:W-:Y:S01]  /*14b0*/  VIADD R28, R225, 0x70 ;  /* 0x00000070e11c7836 */ /* 0x000fe20000000000 */
[----:B-1----:R-:W-:Y:S01]  /*14c0*/  SHF.R.S32.HI R8, RZ, 0x1f, R3 ;  /* 0x0000001fff087819 */ /* 0x002fe20000011403 */
[----:B------:R-:W-:Y:S01]  /*14d0*/  STL [R1+0x98], R12 ;  /* 0x0000980c01007387 */ /* 0x000fe20000100800 */
[----:B------:R-:W-:Y:S01]  /*14e0*/  LOP3.LUT R3, R14, R0, R16, 0xf6, !PT ;  /* 0x000000000e037212 */ /* 0x000fe200078ef610 */
[----:B------:R-:W-:Y:S01]  /*14f0*/  IMAD R0, R21, 0x2, R2 ;  /* 0x0000000215007824 */ /* 0x000fe200078e0202 */
[----:B------:R-:W-:Y:S01]  /*1500*/  SHF.R.S32.HI R36, RZ, 0x1f, R35 ;  /* 0x0000001fff247819 */ /* 0x000fe20000011423 */
[----:B------:R0:W-:Y:S01]  /*1510*/  STL [R1+0x94], R8 ;  /* 0x0000940801007387 */ /* 0x0001e20000100800 */
[----:B------:R-:W-:Y:S01]  /*1520*/  SHF.R.S32.HI R35, RZ, 0x1f, R34 ;  /* 0x0000001fff237819 */ /* 0x000fe20000011422 */
[C---:B------:R-:W-:Y:S01]  /*1530*/  VIADD R24, R225.reuse, 0x78 ;  /* 0x00000078e1187836 */ /* 0x040fe20000000000 */
[----:B------:R-:W-:Y:S01]  /*1540*/  SHF.R.S32.HI R34, RZ, 0x1f, R33 ;  /* 0x0000001fff227819 */ /* 0x000fe20000011421 */
[----:B------:R-:W-:Y:S01]  /*1550*/  STL [R1+0xb4], R10 ;  /* 0x0000b40a01007387 */ /* 0x000fe20000100800 */
[----:B------:R-:W-:Y:S01]  /*1560*/  SHF.R.S32.HI R33, RZ, 0x1f, R32 ;  /* 0x0000001fff217819 */ /* 0x000fe20000011420 */
[C---:B------:R-:W-:Y:S01]  /*1570*/  VIADD R21, R225.reuse, 0x80 ;  /* 0x00000080e1157836 */ /* 0x040fe20000000000 */
[----:B------:R-:W-:Y:S01]  /*1580*/  SHF.R.S32.HI R32, RZ, 0x1f, R31 ;  /* 0x0000001fff207819 */ /* 0x000fe2000001141f */
[----:B------:R1:W-:Y:S01]  /*1590*/  STL [R1+0xac], R0 ;  /* 0x0000ac0001007387 */ /* 0x0003e20000100800 */
[----:B------:R-:W-:Y:S01]  /*15a0*/  VIADD R20, R225, 0x88 ;  /* 0x00000088e1147836 */ /* 0x000fe20000000000 */
[----:B------:R-:W-:Y:S01]  /*15b0*/  SHF.R.S32.HI R31, RZ, 0x1f, R30 ;  /* 0x0000001fff1f7819 */ /* 0x000fe2000001141e */
[--C-:B0-----:R-:W-:Y:S01]  /*15c0*/  IMAD R8, R3, 0x2, R2.reuse ;  /* 0x0000000203087824 */ /* 0x101fe200078e0202 */
[----:B------:R-:W-:Y:S01]  /*15d0*/  SHF.R.S32.HI R30, RZ, 0x1f, R29 ;  /* 0x0000001fff1e7819 */ /* 0x000fe2000001141d */
[----:B------:R-:W-:Y:S01]  /*15e0*/  IMAD R3, R5, 0x2, R2 ;  /* 0x0000000205037824 */ /* 0x000fe200078e0202 */
[C---:B------:R-:W-:Y:S01]  /*15f0*/  IADD3 R16, R225.reuse, 0x90, RZ ;  /* 0x00000090e1107810 */ /* 0x040fe20007ffe0ff */
[----:B------:R-:W-:Y:S01]  /*1600*/  VIADD R14, R225, 0xa0 ;  /* 0x000000a0e10e7836 */ /* 0x000fe20000000000 */
[----:B------:R-:W-:Y:S01]  /*1610*/  STL [R1+0xbc], R8 ;  /* 0x0000bc0801007387 */ /* 0x000fe20000100800 */
[----:B------:R-:W-:Y:S01]  /*1620*/  SHF.R.S32.HI R29, RZ, 0x1f, R28 ;  /* 0x0000001fff1d7819 */ /* 0x000fe2000001141c */
[----:B------:R-:W-:Y:S01]  /*1630*/  IMAD R5, R7, 0x2, R2 ;  /* 0x0000000207057824 */ /* 0x000fe200078e0202 */
[----:B-1----:R-:W-:Y:S01]  /*1640*/  LEA R0, R9, R2, 0x1 ;  /* 0x0000000209007211 */ /* 0x002fe200078e08ff */
[----:B------:R0:W-:Y:S01]  /*1650*/  STL [R1+0xc0], R3 ;  /* 0x0000c00301007387 */ /* 0x0001e20000100800 */
[----:B------:R-:W-:Y:S01]  /*1660*/  SHF.R.S32.HI R28, RZ, 0x1f, R24 ;  /* 0x0000001fff1c7819 */ /* 0x000fe20000011418 */
[C---:B------:R-:W-:Y:S01]  /*1670*/  VIADD R12, R225.reuse, 0xa8 ;  /* 0x000000a8e10c7836 */ /* 0x040fe20000000000 */
[----:B------:R-:W-:Y:S01]  /*1680*/  SHF.R.S32.HI R24, RZ, 0x1f, R21 ;  /* 0x0000001fff187819 */ /* 0x000fe20000011415 */
[----:B------:R1:W-:Y:S01]  /*1690*/  STL [R1+0xb8], R0 ;  /* 0x0000b80001007387 */ /* 0x0003e20000100800 */
[C---:B------:R-:W-:Y:S01]  /*16a0*/  VIADD R11, R225.reuse, 0xb0 ;  /* 0x000000b0e10b7836 */ /* 0x040fe20000000000 */
[----:B------:R-:W-:Y:S01]  /*16b0*/  SHF.R.S32.HI R21, RZ, 0x1f, R20 ;  /* 0x0000001fff157819 */ /* 0x000fe20000011414 */
[C---:B------:R-:W-:Y:S01]  /*16c0*/  VIADD R10, R225.reuse, 0xb8 ;  /* 0x000000b8e10a7836 */ /* 0x040fe20000000000 */
[----:B------:R-:W-:Y:S01]  /*16d0*/  SHF.R.S32.HI R20, RZ, 0x1f, R16 ;  /* 0x0000001fff147819 */ /* 0x000fe20000011410 */
[----:B------:R-:W-:Y:S01]  /*16e0*/  VIADD R9, R225, 0xc0 ;  /* 0x000000c0e1097836 */ /* 0x000fe20000000000 */
[----:B------:R2:W-:Y:S01]  /*16f0*/  STL [R1+0xb0], R5 ;  /* 0x0000b00501007387 */ /* 0x0005e20000100800 */
[----:B0-----:R-:W-:Y:S01]  /*1700*/  IMAD R3, R15, 0x2, R2 ;  /* 0x000000020f037824 */ /* 0x001fe200078e0202 */
[C---:B------:R-:W-:Y:S01]  /*1710*/  IADD3 R8, R225.reuse, 0xc8, RZ ;  /* 0x000000c8e1087810 */ /* 0x040fe20007ffe0ff */
[C---:B------:R-:W-:Y:S01]  /*1720*/  VIADD R15, R225.reuse, 0x98 ;  /* 0x00000098e10f7836 */ /* 0x040fe20000000000 */
[----:B------:R-:W-:Y:S01]  /*1730*/  SHF.R.S32.HI R19, RZ, 0x1f, R18 ;  /* 0x0000001fff137819 */ /* 0x000fe20000011412 */
[----:B-1----:R-:W-:Y:S01]  /*1740*/  IMAD R0, R6, 0x2, R2 ;  /* 0x0000000206007824 */ /* 0x002fe200078e0202 */
[----:B------:R-:W-:Y:S01]  /*1750*/  SHF.R.S32.HI R2, RZ, 0x3, R201 ;  /* 0x00000003ff027819 */ /* 0x000fe200000114c9 */
[C---:B------:R-:W-:Y:S01]  /*1760*/  VIADD R7, R225.reuse, 0xd0 ;  /* 0x000000d0e1077836 */ /* 0x040fe20000000000 */
[----:B------:R-:W-:Y:S01]  /*1770*/  SHF.R.S32.HI R16, RZ, 0x1f, R15 ;  /* 0x0000001fff107819 */ /* 0x000fe2000001140f */
[----:B------:R0:W-:Y:S01]  /*1780*/  STL [R1+0xa8], R3 ;  /* 0x0000a80301007387 */ /* 0x0001e20000100800 */
[----:B------:R-:W-:Y:S01]  /*1790*/  SHF.R.S32.HI R15, RZ, 0x1f, R14 ;  /* 0x0000001fff0f7819 */ /* 0x000fe2000001140e */
[C---:B------:R-:W-:Y:S01]  /*17a0*/  VIADD R6, R225.reuse, 0xd8 ;  /* 0x000000d8e1067836 */ /* 0x040fe20000000000 */
[----:B------:R-:W-:Y:S01]  /*17b0*/  SHF.R.S32.HI R14, RZ, 0x1f, R12 ;  /* 0x0000001fff0e7819 */ /* 0x000fe2000001140c */
[----:B------:R1:W-:Y:S01]  /*17c0*/  STL [R1+0x70], R0 ;  /* 0x0000700001007387 */ /* 0x0003e20000100800 */
[----:B------:R-:W-:Y:S01]  /*17d0*/  SHF.R.S32.HI R12, RZ, 0x1f, R11 ;  /* 0x0000001fff0c7819 */ /* 0x000fe2000001140b */
[C---:B--2---:R-:W-:Y:S01]  /*17e0*/  VIADD R5, R225.reuse, 0xe0 ;  /* 0x000000e0e1057836 */ /* 0x044fe20000000000 */
[----:B------:R-:W-:Y:S01]  /*17f0*/  SHF.R.S32.HI R11, RZ, 0x1f, R10 ;  /* 0x0000001fff0b7819 */ /* 0x000fe2000001140a */
[----:B------:R2:W-:Y:S01]  /*1800*/  STL [R1+0xa0], R2 ;  /* 0x0000a00201007387 */ /* 0x0005e20000100800 */
[----:B------:R-:W-:Y:S01]  /*1810*/  SHF.R.S32.HI R10, RZ, 0x1f, R9 ;  /* 0x0000001fff0a7819 */ /* 0x000fe20000011409 */
[----:B0-----:R-:W-:Y:S01]  /*1820*/  VIADD R3, R225, 0xe8 ;  /* 0x000000e8e1037836 */ /* 0x001fe20000000000 */
[----:B------:R-:W-:-:S02]  /*1830*/  SHF.R.S32.HI R9, RZ, 0x1f, R8 ;  /* 0x0000001fff097819 */ /* 0x000fc40000011408 */
[----:B------:R-:W-:Y:S02]  /*1840*/  SHF.R.S32.HI R8, RZ, 0x1f, R7 ;  /* 0x0000001fff087819 */ /* 0x000fe40000011407 */
[----:B-1----:R-:W-:Y:S01]  /*1850*/  SHF.R.S32.HI R0, RZ, 0x1f, R225 ;  /* 0x0000001fff007819 */ /* 0x002fe200000114e1 */
[C---:B------:R-:W-:Y:S01]  /*1860*/  VIADD R0, R225.reuse, 0xf8 ;  /* 0x000000f8e1007836 */ /* 0x040fe20000000000 */
[----:B------:R-:W-:Y:S01]  /*1870*/  SHF.R.S32.HI R7, RZ, 0x1f, R6 ;  /* 0x0000001fff077819 */ /* 0x000fe20000011406 */
[----:B--2---:R-:W-:Y:S01]  /*1880*/  VIADD R2, R225, 0xf0 ;  /* 0x000000f0e1027836 */ /* 0x004fe20000000000 */
[----:B------:R-:W-:Y:S02]  /*1890*/  SHF.R.S32.HI R6, RZ, 0x1f, R5 ;  /* 0x0000001fff067819 */ /* 0x000fe40000011405 */
[----:B------:R-:W-:Y:S02]  /*18a0*/  SHF.R.S32.HI R5, RZ, 0x1f, R3 ;  /* 0x0000001fff057819 */ /* 0x000fe40000011403 */
[----:B------:R-:W-:-:S02]  /*18b0*/  SHF.R.S32.HI R3, RZ, 0x1f, R2 ;  /* 0x0000001fff037819 */ /* 0x000fc40000011402 */
[----:B------:R-:W-:Y:S02]  /*18c0*/  SHF.R.S32.HI R2, RZ, 0x1f, R0 ;  /* 0x0000001fff027819 */ /* 0x000fe40000011400 */
[----:B------:R-:W-:Y:S02]  /*18d0*/  LEA R0, R13, R4, 0x3 ;  /* 0x000000040d007211 */ /* 0x000fe400078e18ff */
[----:B------:R-:W-:-:S03]  /*18e0*/  LOP3.LUT R201, R201, 0xfffffff8, RZ, 0xc0, !PT ;  /* 0xfffffff8c9c97812 */ /* 0x000fc600078ec0ff */
[----:B------:R0:W-:Y:S01]  /*18f0*/  STL [R1+0x74], R0 ;  /* 0x0000740001007387 */ /* 0x0001e20000100800 */
[----:B------:R-:W-:-:S07]  /*1900*/  SHF.R.S32.HI R224, RZ, 0x1f, R201 ;  /* 0x0000001fffe07819 */ /* 0x000fce00000114c9 */
.L_x_1847:
[----:B------:R-:W-:Y:S01]  /*1910*/  ULDC.64 UR4, c[0x0][0xa28] ;  /* 0x00028a0000047ab9 */ /* 0x000fe20000000a00 */
[----:B01---5:R-:W1:Y:S01]  /*1920*/  LDC.64 R4, c[0x0][0xa08] ;  /* 0x00028200ff047b82 */ /* 0x023e620000000a00 */
[----:B------:R-:W-:Y:S01]  /*1930*/  ISETP.NE.U32.AND P0, PT, RZ, UR4, PT ;  /* 0x00000004ff007c0c */ /* 0x000fe2000bf05070 */
[----:B------:R-:W-:Y:S01]  /*1940*/  IMAD.MOV.U32 R28, RZ, RZ, RZ ;  /* 0x000000ffff1c7224 */ /* 0x000fe200078e00ff */
[----:B------:R-:W-:Y:S01]  /*1950*/  ULDC.64 UR6, c[0x0][0xa20] ;  /* 0x0002880000067ab9 */ /* 0x000fe20000000a00 */
[----:B--2---:R-:W-:Y:S01]  /*1960*/  IMAD.MOV.U32 R8, RZ, RZ, RZ ;  /* 0x000000ffff087224 */ /* 0x004fe200078e00ff */
[----:B------:R-:W-:Y:S01]  /*1970*/  ISETP.NE.AND.EX P0, PT, RZ, UR5, PT, P0 ;  /* 0x00000005ff007c0c */ /* 0x000fe2000bf05300 */
[----:B------:R-:W-:Y:S02]  /*1980*/  ULDC.64 UR4, c[0x0][0xa18] ;  /* 0x0002860000047ab9 */ /* 0x000fe40000000a00 */
[----:B------:R-:W-:-:S04]  /*1990*/  ISETP.NE.U32.AND P1, PT, RZ, UR4, PT ;  /* 0x00000004ff007c0c */ /* 0x000fc8000bf25070 */
[----:B------:R-:W-:Y:S01]  /*19a0*/  ISETP.NE.AND.EX P1, PT, RZ, UR5, PT, P1 ;  /* 0x00000005ff007c0c */ /* 0x000fe2000bf25310 */
[----:B------:R-:W-:Y:S02]  /*19b0*/  ULDC.64 UR4, c[0x0][0xa08] ;  /* 0x0002820000047ab9 */ /* 0x000fe40000000a00 */
[----:B------:R-:W-:-:S03]  /*19c0*/  ISETP.NE.U32.AND P3, PT, RZ, UR4, PT ;  /* 0x00000004ff007c0c */ /* 0x000fc6000bf65070 */
[----:B------:R-:W2:Y:S01]  /*19d0*/  @P0 LDC.64 R6, c[0x0][0xa28] ;  /* 0x00028a00ff060b82 */ /* 0x000ea20000000a00 */
[----:B------:R-:W-:Y:S01]  /*19e0*/  ISETP.NE.AND.EX P3, PT, RZ, UR5, PT, P3 ;  /* 0x00000005ff007c0c */ /* 0x000fe2000bf65330 */
[----:B-1----:R-:W-:-:S06]  /*19f0*/  IMAD.WIDE R4, R27, 0x4, R4 ;  /* 0x000000041b047825 */ /* 0x002fcc00078e0204 */
[----:B---3--:R-:W1:Y:S06]  /*1a00*/  @P1 LDC.64 R2, c[0x0][0xa18] ;  /* 0x00028600ff021b82 */ /* 0x008e6c0000000a00 */
[----:B------:R-:W5:Y:S01]  /*1a10*/  @P3 LDG.E R28, desc[UR60][R4.64] ;  /* 0x0000003c041c3981 */ /* 0x000f62000c1e1900 */
[----:B------:R-:W-:Y:S02]  /*1a20*/  ULDC UR4, c[0x0][0x288] ;  /* 0x0000a20000047ab9 */ /* 0x000fe40000000800 */
[----:B------:R-:W-:Y:S01]  /*1a30*/  IMAD.U32 R219, RZ, RZ, UR4 ;  /* 0x00000004ffdb7e24 */ /* 0x000fe2000f8e00ff */
[----:B------:R3:W-:Y:S01]  /*1a40*/  STL [R1+0x88], R27 ;  /* 0x0000881b01007387 */ /* 0x0007e20000100800 */
[----:B------:R-:W-:-:S02]  /*1a50*/  ULDC.64 UR4, c[0x0][0x418] ;  /* 0x0001060000047ab9 */ /* 0x000fc40000000a00 */
[----:B------:R-:W-:Y:S01]  /*1a60*/  UISETP.NE.U32.AND UP0, UPT, UR4, URZ, UPT ;  /* 0x0000003f0400728c */ /* 0x000fe2000bf05070 */
[----:B--2---:R-:W-:-:S03]  /*1a70*/  @P0 IMAD.WIDE R6, R27, 0x4, R6 ;  /* 0x000000041b060825 */ /* 0x004fc600078e0206 */
[----:B------:R-:W-:Y:S01]  /*1a80*/  UISETP.NE.AND.EX UP0, UPT, UR5, URZ, UPT, UP0 ;  /* 0x0000003f0500728c */ /* 0x000fe2000bf05300 */
[----:B------:R-:W-:Y:S01]  /*1a90*/  ULDC UR4, c[0x0][0x424] ;  /* 0x0001090000047ab9 */ /* 0x000fe20000000800 */
[----:B------:R-:W-:Y:S01]  /*1aa0*/  ISETP.NE.U32.AND P2, PT, RZ, UR6, PT ;  /* 0x00000006ff007c0c */ /* 0x000fe2000bf45070 */
[----:B------:R2:W5:Y:S01]  /*1ab0*/  @P0 LDG.E R8, desc[UR60][R6.64] ;  /* 0x0000003c06080981 */ /* 0x000562000c1e1900 */
[----:B------:R-:W-:Y:S01]  /*1ac0*/  USEL UR4, UR4, 0x1, UP0 ;  /* 0x0000000104047887 */ /* 0x000fe20008000000 */
[----:B-1----:R-:W-:Y:S01]  /*1ad0*/  @P1 IMAD.WIDE R2, R27, 0x4, R2 ;  /* 0x000000041b021825 */ /* 0x002fe200078e0202 */
[----:B------:R-:W-:Y:S01]  /*1ae0*/  ULDC UR5, c[0x0][0x2f0] ;  /* 0x0000bc0000057ab9 */ /* 0x000fe20000000800 */
[C---:B0-----:R-:W-:Y:S01]  /*1af0*/  LOP3.LUT R0, R26.reuse, 0xff0000, RZ, 0xc0, !PT ;  /* 0x00ff00001a007812 */ /* 0x041fe200078ec0ff */
[----:B------:R-:W-:Y:S02]  /*1b00*/  UIMAD UR4, UR4, UR5, URZ ;  /* 0x00000005040472a4 */ /* 0x000fe4000f8e023f */
[----:B------:R0:W5:Y:S01]  /*1b10*/  @P1 LDG.E R219, desc[UR60][R2.64] ;  /* 0x0000003c02db1981 */ /* 0x000162000c1e1900 */
[----:B--2---:R-:W-:Y:S01]  /*1b20*/  LOP3.LUT R6, R26, 0xff000000, RZ, 0xc0, !PT ;  /* 0xff0000001a067812 */ /* 0x004fe200078ec0ff */
[----:B------:R-:W-:Y:S01]  /*1b30*/  ULDC UR5, c[0x0][0x348] ;  /* 0x0000d20000057ab9 */ /* 0x000fe20000000800 */
[----:B------:R-:W-:-:S02]  /*1b40*/  ISETP.NE.AND.EX P2, PT, RZ, UR7, PT, P2 ;  /* 0x00000007ff007c0c */ /* 0x000fc4000bf45320 */
[----:B------:R-:W-:Y:S02]  /*1b50*/  LOP3.LUT R226, R26, 0xffff, RZ, 0xc0, !PT ;  /* 0x0000ffff1ae27812 */ /* 0x000fe400078ec0ff */
[----:B0-----:R-:W-:-:S04]  /*1b60*/  SHF.R.U32.HI R3, RZ, 0x8, R6 ;  /* 0x00000008ff037819 */ /* 0x001fc80000011606 */
[----:B----4-:R-:W-:Y:S01]  /*1b70*/  LEA.HI R11, R0, R3, RZ, 0x10 ;  /* 0x00000003000b7211 */ /* 0x010fe200078f80ff */
[----:B---3--:R-:W-:Y:S06]  /*1b80*/  @P1 BRA `(.L_x_1538) ;  /* 0x0000000000241947 */ /* 0x008fec0003800000 */
[----:B------:R-:W-:Y:S02]  /*1b90*/  ULDC.64 UR6, c[0x0][0xa00] ;  /* 0x0002800000067ab9 */ /* 0x000fe40000000a00 */
[----:B------:R-:W-:-:S04]  /*1ba0*/  ISETP.NE.U32.AND P0, PT, RZ, UR6, PT ;  /* 0x00000006ff007c0c */ /* 0x000fc8000bf05070 */
[----:B------:R-:W-:-:S13]  /*1bb0*/  ISETP.NE.AND.EX P0, PT, RZ, UR7, PT, P0 ;  /* 0x00000007ff007c0c */ /* 0x000fda000bf05300 */
[----:B------:R-:W-:Y:S05]  /*1bc0*/  @!P0 BRA `(.L_x_1538) ;  /* 0x0000000000148947 */ /* 0x000fea0003800000 */
[----:B------:R-:W0:Y:S02]  /*1bd0*/  LDC.64 R2, c[0x0][0xa00] ;  /* 0x00028000ff027b82 */ /* 0x000e240000000a00 */
[----:B0-----:R-:W-:-:S05]  /*1be0*/  IMAD.WIDE R2, R27, 0x4, R2 ;  /* 0x000000041b027825 */ /* 0x001fca00078e0202 */
[----:B-----5:R-:W2:Y:S04]  /*1bf0*/  LDG.E R219, desc[UR60][R2.64] ;  /* 0x0000003c02db7981 */ /* 0x020ea8000c1e1900 */
[----:B------:R-:W2:Y:S02]  /*1c00*/  LDG.E R0, desc[UR60][R2.64+0x4] ;  /* 0x0000043c02007981 */ /* 0x000ea4000c1e1900 */
[----:B--2---:R-:W-:-:S07]  /*1c10*/  IMAD.IADD R219, R0, 0x1, -R219 ;  /* 0x0000000100db7824 */ /* 0x004fce00078e0adb */
.L_x_1538:
[----:B------:R-:W-:Y:S02]  /*1c20*/  IMAD.U32 R2, RZ, RZ, UR5 ;  /* 0x00000005ff027e24 */ /* 0x000fe4000f8e00ff */
[----:B------:R-:W-:Y:S01]  /*1c30*/  IMAD.U32 R29, RZ, RZ, UR4 ;  /* 0x00000004ff1d7e24 */ /* 0x000fe2000f8e00ff */
[----:B------:R-:W-:Y:S06]  /*1c40*/  @!P2 BRA `(.L_x_1539) ;  /* 0x000000000010a947 */ /* 0x000fec0003800000 */
[----:B------:R-:W0:Y:S02]  /*1c50*/  LDC.64 R4, c[0x0][0xa20] ;  /* 0x00028800ff047b82 */ /* 0x000e240000000a00 */
[----:B0-----:R-:W-:-:S05]  /*1c60*/  IMAD.WIDE R4, R27, 0x4, R4 ;  /* 0x000000041b047825 */ /* 0x001fca00078e0204 */
[----:B------:R0:W5:Y:S01]  /*1c70*/  LDG.E R29, desc[UR60][R4.64] ;  /* 0x0000003c041d7981 */ /* 0x000162000c1e1900 */
[----:B------:R-:W-:Y:S05]  /*1c80*/  BRA `(.L_x_1540) ;  /* 0x0000000000107947 */ /* 0x000fea0003800000 */
.L_x_1539:
[----:B------:R-:W-:Y:S05]  /*1c90*/  @!P3 BRA `(.L_x_1540) ;  /* 0x00000000000cb947 */ /* 0x000fea0003800000 */
[----:B------:R-:W2:Y:S04]  /*1ca0*/  LDG.E R0, desc[UR60][R4.64] ;  /* 0x0000003c04007981 */ /* 0x000ea8000c1e1900 */
[----:B------:R-:W2:Y:S02]  /*1cb0*/  LDG.E R29, desc[UR60][R4.64+0x4] ;  /* 0x0000043c041d7981 */ /* 0x000ea4000c1e1900 */
[----:B--2---:R-:W-:-:S07]  /*1cc0*/  IADD3 R29, -R0, R29, RZ ;  /* 0x0000001d001d7210 */ /* 0x004fce0007ffe1ff */
.L_x_1540:
[----:B------:R-:W-:Y:S01]  /*1cd0*/  ULDC.64 UR4, c[0x0][0xa10] ;  /* 0x0002840000047ab9 */ /* 0x000fe20000000a00 */
[----:B------:R-:W1:Y:S01]  /*1ce0*/  LDC R9, c[0x0][0x448] ;  /* 0x00011200ff097b82 */ /* 0x000e620000000800 */
[----:B------:R-:W-:-:S04]  /*1cf0*/  ISETP.NE.U32.AND P0, PT, RZ, UR4, PT ;  /* 0x00000004ff007c0c */ /* 0x000fc8000bf05070 */
[----:B------:R-:W-:Y:S01]  /*1d00*/  ISETP.NE.AND.EX P0, PT, RZ, UR5, PT, P0 ;  /* 0x00000005ff007c0c */ /* 0x000fe2000bf05300 */
[----:B------:R-:W-:Y:S02]  /*1d10*/  ULDC.64 UR4, c[0x0][0xa30] ;  /* 0x00028c0000047ab9 */ /* 0x000fe40000000a00 */
[----:B------:R-:W-:-:S04]  /*1d20*/  ISETP.NE.U32.AND P1, PT, RZ, UR4, PT ;  /* 0x00000004ff007c0c */ /* 0x000fc8000bf25070 */
[----:B------:R-:W-:-:S06]  /*1d30*/  ISETP.NE.AND.EX P1, PT, RZ, UR5, PT, P1 ;  /* 0x00000005ff007c0c */ /* 0x000fcc000bf25310 */
[----:B------:R-:W2:Y:S08]  /*1d40*/  @P0 LDC.64 R6, c[0x0][0xa10] ;  /* 0x00028400ff060b82 */ /* 0x000eb00000000a00 */
[----:B0-----:R-:W0:Y:S01]  /*1d50*/  @P1 LDC.64 R4, c[0x0][0xa30] ;  /* 0x00028c00ff041b82 */ /* 0x001e220000000a00 */
[----:B--2---:R-:W-:-:S05]  /*1d60*/  @P0 IMAD.WIDE R6, R27, 0x4, R6 ;  /* 0x000000041b060825 */ /* 0x004fca00078e0206 */
[----:B------:R-:W2:Y:S04]  /*1d70*/  @P0 LDG.E R0, desc[UR60][R6.64] ;  /* 0x0000003c06000981 */ /* 0x000ea8000c1e1900 */
[----:B------:R-:W2:Y:S01]  /*1d80*/  @P0 LDG.E R3, desc[UR60][R6.64+0x4] ;  /* 0x0000043c06030981 */ /* 0x000ea2000c1e1900 */
[----:B-----5:R-:W-:Y:S02]  /*1d90*/  IMAD.MOV.U32 R92, RZ, RZ, R29 ;  /* 0x000000ffff5c7224 */ /* 0x020fe400078e001d */
[----:B0-----:R-:W-:-:S05]  /*1da0*/  @P1 IMAD.WIDE R4, R27, 0x4, R4 ;  /* 0x000000041b041825 */ /* 0x001fca00078e0204 */
[----:B------:R0:W5:Y:S01]  /*1db0*/  @P1 LDG.E R92, desc[UR60][R4.64] ;  /* 0x0000003c045c1981 */ /* 0x000162000c1e1900 */
[----:B-1----:R-:W-:Y:S01]  /*1dc0*/  ISETP.NE.AND P1, PT, R9, 0x1, PT ;  /* 0x000000010900780c */ /* 0x002fe20003f25270 */
[----:B------:R-:W-:Y:S02]  /*1dd0*/  IMAD.SHL.U32 R12, R25, 0x80, RZ ;  /* 0x00000080190c7824 */ /* 0x000fe400078e00ff */
[----:B------:R-:W-:-:S03]  /*1de0*/  IMAD.IADD R13, R29, 0x1, -R8 ;  /* 0x000000011d0d7824 */ /* 0x000fc600078e0a08 */
[----:B------:R1:W-:Y:S01]  /*1df0*/  STL [R1+0x58], R12 ;  /* 0x0000580c01007387 */ /* 0x0003e20000100800 */
[----:B0-----:R-:W0:Y:S08]  /*1e00*/  LDC.64 R4, c[0x0][0x9e0] ;  /* 0x00027800ff047b82 */ /* 0x001e300000000a00 */
[----:B------:R-:W3:Y:S08]  /*1e10*/  @P1 LDC R9, c[0x0][0x44c] ;  /* 0x00011300ff091b82 */ /* 0x000ef00000000800 */
[----:B------:R-:W4:Y:S01]  /*1e20*/  @P1 LDC R10, c[0x0][0x450] ;  /* 0x00011400ff0a1b82 */ /* 0x000f220000000800 */
[----:B0-----:R-:W-:Y:S01]  /*1e30*/  ISETP.GE.AND P2, PT, R5, 0x1, PT ;  /* 0x000000010500780c */ /* 0x001fe20003f46270 */
[----:B--2---:R-:W-:-:S02]  /*1e40*/  @P0 IMAD.IADD R2, R3, 0x1, -R0 ;  /* 0x0000000103020824 */ /* 0x004fc400078e0a00 */
[----:B------:R-:W-:Y:S02]  /*1e50*/  VIADD R0, R12, 0x7f ;  /* 0x0000007f0c007836 */ /* 0x000fe40000000000 */
[----:B------:R-:W-:Y:S02]  /*1e60*/  IMAD.IADD R220, R13, 0x1, R2 ;  /* 0x000000010ddc7824 */ /* 0x000fe400078e0202 */
[----:B---3--:R-:W-:Y:S01]  /*1e70*/  @P1 IMAD.HI.U32 R3, R0, R9, RZ ;  /* 0x0000000900031227 */ /* 0x008fe200078e00ff */
[----:B------:R-:W-:Y:S02]  /*1e80*/  MOV R6, R0 ;  /* 0x0000000000067202 */ /* 0x000fe40000000f00 */
[C---:B------:R-:W-:Y:S01]  /*1e90*/  IADD3 R7, R220.reuse, 0x1, -R219 ;  /* 0x00000001dc077810 */ /* 0x040fe20007ffe8db */
[----:B------:R-:W-:Y:S01]  /*1ea0*/  VIADD R0, R220, 0x3f ;  /* 0x0000003fdc007836 */ /* 0x000fe20000000000 */
[----:B----4-:R-:W-:-:S04]  /*1eb0*/  @P1 SHF.R.U32.HI R6, RZ, R10, R3 ;  /* 0x0000000aff061219 */ /* 0x010fc80000011603 */
[----:B------:R-:W-:Y:S01]  /*1ec0*/  SHF.R.S32.HI R3, RZ, 0x1f, R0 ;  /* 0x0000001fff037819 */ /* 0x000fe20000011400 */
[----:B------:R-:W-:-:S03]  /*1ed0*/  IMAD.IADD R9, R7, 0x1, R6 ;  /* 0x0000000107097824 */ /* 0x000fc600078e0206 */
[----:B------:R-:W-:Y:S01]  /*1ee0*/  LEA.HI R3, R3, R0, RZ, 0x6 ;  /* 0x0000000003037211 */ /* 0x000fe200078f30ff */
[----:B------:R-:W-:-:S03]  /*1ef0*/  IMAD.IADD R4, R9, 0x1, R4 ;  /* 0x0000000109047824 */ /* 0x000fc600078e0204 */
[----:B------:R-:W-:Y:S01]  /*1f00*/  SHF.R.S32.HI R93, RZ, 0x6, R3 ;  /* 0x00000006ff5d7819 */ /* 0x000fe20000011403 */
        /* <DEDUP_REMOVED lines=12> */
.L_x_1543:
[----:B------:R-:W-:-:S13]  /*1fd0*/  ISETP.NE.AND P0, PT, R5, 0x1, PT ;  /* 0x000000010500780c */ /* 0x000fda0003f05270 */
[----:B------:R-:W0:Y:S02]  /*1fe0*/  @P0 LDC.64 R6, c[0x0][0x9e8] ;  /* 0x00027a00ff060b82 */ /* 0x000e240000000a00 */
[----:B0-----:R-:W-:-:S05]  /*1ff0*/  @P0 IMAD.HI.U32 R6, R0, R6, RZ ;  /* 0x0000000600060227 */ /* 0x001fca00078e00ff */
[----:B------:R-:W-:-:S07]  /*2000*/  @P0 SHF.R.U32.HI R0, RZ, R7, R6 ;  /* 0x00000007ff000219 */ /* 0x000fce0000011606 */
.L_x_1544:
[----:B------:R-:W-:Y:S05]  /*2010*/  BSYNC B0 ;  /* 0x0000000000007941 */ /* 0x000fea0003800000 */
.L_x_1542:
[----:B------:R-:W-:-:S05]  /*2020*/  IMAD R3, R0, R5, R5 ;  /* 0x0000000500037224 */ /* 0x000fca00078e0205 */
[----:B------:R-:W-:-:S07]  /*2030*/  VIMNMX R4, R4, R3, PT ;  /* 0x0000000304047248 */ /* 0x000fce0003fe0100 */
.L_x_1541:
[----:B------:R-:W0:Y:S01]  /*2040*/  @P1 LDC R0, c[0x0][0x44c] ;  /* 0x00011300ff001b82 */ /* 0x000e220000000800 */
[----:B------:R-:W-:Y:S01]  /*2050*/  VIADD R4, R4, 0x3f ;  /* 0x0000003f04047836 */ /* 0x000fe20000000000 */
[----:B------:R-:W-:Y:S01]  /*2060*/  MOV R7, R12 ;  /* 0x0000000c00077202 */ /* 0x000fe20000000f00 */
[----:B------:R-:W-:Y:S01]  /*2070*/  IMAD.IADD R156, R220, 0x1, -R219 ;  /* 0x00000001dc9c7824 */ /* 0x000fe200078e0adb */
[----:B------:R-:W-:Y:S02]  /*2080*/  ULDC UR4, c[0x0][0x9dc] ;  /* 0x0002770000047ab9 */ /* 0x000fe40000000800 */
[----:B------:R-:W-:Y:S02]  /*2090*/  SHF.R.S32.HI R3, RZ, 0x1f, R4 ;  /* 0x0000001fff037819 */ /* 0x000fe40000011404 */
[----:B------:R-:W1:Y:S02]  /*20a0*/  @P1 LDC R9, c[0x0][0x450] ;  /* 0x00011400ff091b82 */ /* 0x000e640000000800 */
[----:B------:R-:W-:Y:S01]  /*20b0*/  LEA.HI R3, R3, R4, RZ, 0x6 ;  /* 0x0000000403037211 */ /* 0x000fe200078f30ff */
[----:B0-----:R-:W-:-:S05]  /*20c0*/  @P1 IMAD.HI.U32 R0, R12, R0, RZ ;  /* 0x000000000c001227 */ /* 0x001fca00078e00ff */
[----:B-1----:R-:W-:Y:S02]  /*20d0*/  @P1 SHF.R.U32.HI R7, RZ, R9, R0 ;  /* 0x00000009ff071219 */ /* 0x002fe40000011600 */
[----:B------:R-:W-:-:S03]  /*20e0*/  SHF.R.S32.HI R0, RZ, 0x6, R3 ;  /* 0x00000006ff007819 */ /* 0x000fc60000011403 */
[----:B------:R-:W-:Y:S01]  /*20f0*/  IMAD.IADD R3, R156, 0x1, R7 ;  /* 0x000000019c037824 */ /* 0x000fe200078e0207 */
[----:B------:R-:W-:-:S03]  /*2100*/  VIMNMX R8, R93, R0, PT ;  /* 0x000000005d087248 */ /* 0x000fc60003fe0100 */
[----:B------:R-:W-:Y:S01]  /*2110*/  VIADD R0, R3, -UR4 ;  /* 0x8000000403007c36 */ /* 0x000fe20008000000 */
[----:B------:R-:W-:Y:S06]  /*2120*/  @!P2 BRA `(.L_x_1545) ;  /* 0x000000000044a947 */ /* 0x000fec0003800000 */
[----:B------:R-:W-:Y:S01]  /*2130*/  ISETP.GT.AND P0, PT, R3, -0x1, PT ;  /* 0xffffffff0300780c */ /* 0x000fe20003f04270 */
[----:B------:R-:W-:-:S12]  /*2140*/  BSSY B0, `(.L_x_1546) ;  /* 0x000000d000007945 */ /* 0x000fd80003800000 */
        /* <DEDUP_REMOVED lines=8> */
.L_x_1547:
[----:B------:R-:W-:-:S13]  /*21d0*/  ISETP.NE.AND P0, PT, R5, 0x1, PT ;  /* 0x000000010500780c */ /* 0x000fda0003f05270 */
[----:B------:R-:W0:Y:S02]  /*21e0*/  @P0 LDC.64 R6, c[0x0][0x9e8] ;  /* 0x00027a00ff060b82 */ /* 0x000e240000000a00 */
[----:B0-----:R-:W-:-:S05]  /*21f0*/  @P0 IMAD.HI.U32 R6, R3, R6, RZ ;  /* 0x0000000603060227 */ /* 0x001fca00078e00ff */
[----:B------:R-:W-:-:S07]  /*2200*/  @P0 SHF.R.U32.HI R3, RZ, R7, R6 ;  /* 0x00000007ff030219 */ /* 0x000fce0000011606 */
.L_x_1548:
[----:B------:R-:W-:Y:S05]  /*2210*/  BSYNC B0 ;  /* 0x0000000000007941 */ /* 0x000fea0003800000 */
.L_x_1546:
[----:B------:R-:W-:-:S05]  /*2220*/  IMAD R3, R3, R5, RZ ;  /* 0x0000000503037224 */ /* 0x000fca00078e02ff */
[----:B------:R-:W-:-:S07]  /*2230*/  VIMNMX R0, R0, R3, !PT ;  /* 0x0000000300007248 */ /* 0x000fce0007fe0100 */
.L_x_1545:
[----:B------:R-:W-:Y:S01]  /*2240*/  SHF.R.S32.HI R3, RZ, 0x1f, R0 ;  /* 0x0000001fff037819 */ /* 0x000fe20000011400 */
[----:B------:R-:W-:Y:S01]  /*2250*/  BSSY B0, `(.L_x_1549) ;  /* 0x000002a000007945 */ /* 0x000fe20003800000 */
[----:B------:R-:W-:Y:S02]  /*2260*/  LOP3.LUT R14, R11, 0xff, RZ, 0xc0, !PT ;  /* 0x000000ff0b0e7812 */ /* 0x000fe400078ec0ff */
[----:B------:R-:W-:Y:S01]  /*2270*/  LEA.HI R3, R3, R0, RZ, 0x6 ;  /* 0x0000000003037211 */ /* 0x000fe200078f30ff */
[----:B------:R-:W-:Y:S01]  /*2280*/  IMAD.MOV.U32 R0, RZ, RZ, RZ ;  /* 0x000000ffff007224 */ /* 0x000fe200078e00ff */
[----:B------:R-:W-:Y:S01]  /*2290*/  SHF.R.U32.HI R4, RZ, 0x10, R11 ;  /* 0x00000010ff047819 */ /* 0x000fe2000001160b */
[----:B------:R0:W-:Y:S01]  /*22a0*/  STL [R1+0x90], R14 ;  /* 0x0000900e01007387 */ /* 0x0001e20000100800 */
[----:B------:R-:W-:-:S03]  /*22b0*/  SHF.R.S32.HI R3, RZ, 0x6, R3 ;  /* 0x00000006ff037819 */ /* 0x000fc60000011403 */
[----:B------:R0:W-:Y:S01]  /*22c0*/  STL [R1+0x84], R4 ;  /* 0x0000840401007387 */ /* 0x0001e20000100800 */
[----:B------:R-:W-:-:S04]  /*22d0*/  VIMNMX R9, RZ, R3, !PT ;  /* 0x00000003ff097248 */ /* 0x000fc80007fe0100 */
[----:B------:R-:W-:-:S13]  /*22e0*/  ISETP.GT.AND P0, PT, R8, R9, PT ;  /* 0x000000090800720c */ /* 0x000fda0003f04270 */
[----:B0-----:R-:W-:Y:S05]  /*22f0*/  @!P0 BRA `(.L_x_1550) ;  /* 0x00000000007c8947 */ /* 0x001fea0003800000 */
[----:B------:R-:W-:Y:S01]  /*2300*/  ISETP.NE.AND P0, PT, R4, RZ, PT ;  /* 0x000000ff0400720c */ /* 0x000fe20003f05270 */
[----:B------:R-:W-:-:S03]  /*2310*/  ULDC UR4, c[0x0][0x9f0] ;  /* 0x00027c0000047ab9 */ /* 0x000fc60000000800 */
[----:B------:R-:W-:-:S04]  /*2320*/  SEL R11, R4, UR4, P0 ;  /* 0x00000004040b7c07 */ /* 0x000fc80008000000 */
[-C--:B------:R-:W-:Y:S02]  /*2330*/  IABS R6, R11.reuse ;  /* 0x0000000b00067213 */ /* 0x080fe40000000000 */
[----:B------:R-:W-:Y:S02]  /*2340*/  IADD3 R0, R11, -0x1, R8 ;  /* 0xffffffff0b007810 */ /* 0x000fe40007ffe008 */
[----:B------:R-:W0:Y:S01]  /*2350*/  I2F.RP R3, R6 ;  /* 0x0000000600037306 */ /* 0x000e220000209400 */
[----:B------:R-:W-:Y:S02]  /*2360*/  IABS R12, R11 ;  /* 0x0000000b000c7213 */ /* 0x000fe40000000000 */
[----:B------:R-:W-:-:S04]  /*2370*/  IADD3 R0, -R9, R0, RZ ;  /* 0x0000000009007210 */ /* 0x000fc80007ffe1ff */
[----:B------:R-:W-:Y:S02]  /*2380*/  IABS R10, R0 ;  /* 0x00000000000a7213 */ /* 0x000fe40000000000 */
[----:B------:R-:W-:-:S04]  /*2390*/  LOP3.LUT R0, R0, R11, RZ, 0x3c, !PT ;  /* 0x0000000b00007212 */ /* 0x000fc800078e3cff */
[----:B------:R-:W-:Y:S01]  /*23a0*/  ISETP.GE.AND P2, PT, R0, RZ, PT ;  /* 0x000000ff0000720c */ /* 0x000fe20003f46270 */
[----:B0-----:R-:W0:Y:S02]  /*23b0*/  MUFU.RCP R3, R3 ;  /* 0x0000000300037308 */ /* 0x001e240000001000 */
[----:B0-----:R-:W-:Y:S02]  /*23c0*/  VIADD R4, R3, 0xffffffe ;  /* 0x0ffffffe03047836 */ /* 0x001fe40000000000 */
[----:B------:R-:W-:-:S04]  /*23d0*/  IMAD.MOV R3, RZ, RZ, -R12 ;  /* 0x000000ffff037224 */ /* 0x000fc800078e0a0c */
[----:B------:R0:W1:Y:S02]  /*23e0*/  F2I.FTZ.U32.TRUNC.NTZ R5, R4 ;  /* 0x0000000400057305 */ /* 0x000064000021f000 */
[----:B0-----:R-:W-:Y:S02]  /*23f0*/  IMAD.MOV.U32 R4, RZ, RZ, RZ ;  /* 0x000000ffff047224 */ /* 0x001fe400078e00ff */
[----:B-1----:R-:W-:-:S04]  /*2400*/  IMAD.MOV R7, RZ, RZ, -R5 ;  /* 0x000000ffff077224 */ /* 0x002fc800078e0a05 */
[----:B------:R-:W-:-:S04]  /*2410*/  IMAD R7, R7, R6, RZ ;  /* 0x0000000607077224 */ /* 0x000fc800078e02ff */
[----:B------:R-:W-:-:S04]  /*2420*/  IMAD.HI.U32 R5, R5, R7, R4 ;  /* 0x0000000705057227 */ /* 0x000fc800078e0004 */
[----:B------:R-:W-:-:S04]  /*2430*/  IMAD.MOV.U32 R4, RZ, RZ, R10 ;  /* 0x000000ffff047224 */ /* 0x000fc800078e000a */
[----:B------:R-:W-:-:S04]  /*2440*/  IMAD.HI.U32 R5, R5, R4, RZ ;  /* 0x0000000405057227 */ /* 0x000fc800078e00ff */
[----:B------:R-:W-:-:S05]  /*2450*/  IMAD R3, R5, R3, R4 ;  /* 0x0000000305037224 */ /* 0x000fca00078e0204 */
[----:B------:R-:W-:-:S13]  /*2460*/  ISETP.GT.U32.AND P1, PT, R6, R3, PT ;  /* 0x000000030600720c */ /* 0x000fda0003f24070 */
[----:B------:R-:W-:Y:S02]  /*2470*/  @!P1 IMAD.IADD R3, R3, 0x1, -R6 ;  /* 0x0000000103039824 */ /* 0x000fe400078e0a06 */
[----:B------:R-:W-:Y:S01]  /*2480*/  @!P1 VIADD R5, R5, 0x1 ;  /* 0x0000000105059836 */ /* 0x000fe20000000000 */
[----:B------:R-:W-:Y:S02]  /*2490*/  ISETP.NE.AND P1, PT, R11, RZ, PT ;  /* 0x000000ff0b00720c */ /* 0x000fe40003f25270 */
[----:B------:R-:W-:-:S13]  /*24a0*/  ISETP.GE.U32.AND P0, PT, R3, R6, PT ;  /* 0x000000060300720c */ /* 0x000fda0003f06070 */
[----:B------:R-:W-:-:S05]  /*24b0*/  @P0 VIADD R5, R5, 0x1 ;  /* 0x0000000105050836 */ /* 0x000fca0000000000 */
[----:B------:R-:W-:-:S05]  /*24c0*/  MOV R0, R5 ;  /* 0x0000000500007202 */ /* 0x000fca0000000f00 */
[----:B------:R-:W-:Y:S01]  /*24d0*/  @!P2 IMAD.MOV R0, RZ, RZ, -R0 ;  /* 0x000000ffff00a224 */ /* 0x000fe200078e0a00 */
[----:B------:R-:W-:-:S07]  /*24e0*/  @!P1 LOP3.LUT R0, RZ, R11, RZ, 0x33, !PT ;  /* 0x0000000bff009212 */ /* 0x000fce00078e33ff */
.L_x_1550:
[----:B------:R-:W-:Y:S05]  /*24f0*/  BSYNC B0 ;  /* 0x0000000000007941 */ /* 0x000fea0003800000 */
.L_x_1549:
[----:B------:R-:W-:-:S05]  /*2500*/  IMAD R3, R14, R0, R9 ;  /* 0x000000000e037224 */ /* 0x000fca00078e0209 */
[C---:B------:R-:W-:Y:S01]  /*2510*/  VIADDMNMX R0, R3.reuse, R0, R8, PT ;  /* 0x0000000003007246 */ /* 0x040fe20003800108 */
[----:B------:R-:W-:-:S04]  /*2520*/  IMAD R3, R3, 0x40, -R13 ;  /* 0x0000004003037824 */ /* 0x000fc800078e0a0d */
[----:B------:R-:W-:Y:S01]  /*2530*/  IMAD R5, R0, 0x40, -R13 ;  /* 0x0000004000057824 */ /* 0x000fe200078e0a0d */
[----:B------:R-:W-:-:S04]  /*2540*/  VIMNMX R3, RZ, R3, !PT ;  /* 0x00000003ff037248 */ /* 0x000fc80007fe0100 */
[----:B------:R-:W-:Y:S02]  /*2550*/  VIMNMX R0, R5, R2, PT ;  /* 0x0000000205007248 */ /* 0x000fe40003fe0100 */
[----:B------:R-:W-:Y:S02]  /*2560*/  SHF.R.U32.HI R24, RZ, 0x6, R3 ;  /* 0x00000006ff187819 */ /* 0x000fe40000011603 */
[----:B------:R-:W-:-:S03]  /*2570*/  ISETP.GT.AND P0, PT, R0, R3, PT ;  /* 0x000000030000720c */ /* 0x000fc60003f04270 */
[----:B------:R-:W-:-:S10]  /*2580*/  IMAD.MOV.U32 R25, RZ, RZ, R24 ;  /* 0x000000ffff197224 */ /* 0x000fd400078e0018 */
[----:B------:R-:W-:-:S05]  /*2590*/  @P0 VIADD R0, R0, 0x3f ;  /* 0x0000003f00000836 */ /* 0x000fca0000000000 */
[----:B------:R-:W-:-:S04]  /*25a0*/  @P0 SHF.R.S32.HI R3, RZ, 0x1f, R0 ;  /* 0x0000001fff030819 */ /* 0x000fc80000011400 */
[----:B------:R-:W-:-:S04]  /*25b0*/  @P0 LEA.HI R3, R3, R0, RZ, 0x6 ;  /* 0x0000000003030211 */ /* 0x000fc800078f30ff */
[----:B------:R-:W-:Y:S02]  /*25c0*/  @P0 SHF.R.S32.HI R25, RZ, 0x6, R3 ;  /* 0x00000006ff190819 */ /* 0x000fe40000011403 */
[----:B------:R-:W-:Y:S02]  /*25d0*/  PLOP3.LUT P0, PT, PT, PT, PT, 0x80, 0x0 ;  /* 0x000000000000781c */ /* 0x000fe40003f0f070 */
[----:B------:R-:W-:-:S13]  /*25e0*/  ISETP.GT.AND P1, PT, R25, R24, PT ;  /* 0x000000181900720c */ /* 0x000fda0003f24270 */
[----:B------:R-:W-:Y:S05]  /*25f0*/  @!P1 BRA `(.L_x_1551) ;  /* 0x00000068003c9947 */ /* 0x000fea0003800000 */
[----:B------:R-:W-:Y:S01]  /*2600*/  VIADD R0, R17, 0x20400 ;  /* 0x0002040011007836 */ /* 0x000fe20000000000 */
[----:B------:R-:W-:Y:S04]  /*2610*/  BSSY B6, `(.L_x_1552) ;  /* 0x0000013000067945 */ /* 0x000fe80003800000 */
[----:B------:R-:W-:-:S13]  /*2620*/  LOP3.LUT P0, RZ, R0, 0x3ff, RZ, 0xc0, !PT ;  /* 0x000003ff00ff7812 */ /* 0x000fda000780c0ff */
        /* <DEDUP_REMOVED lines=16> */
[----:B0----5:R-:W-:Y:S05]  /*2730*/  CALL.ABS.NOINC R14 ;  /* 0x000000000e007343 */ /* 0x021fea0003c00000 */
.L_x_1553:
[----:B------:R-:W-:Y:S05]  /*2740*/  BSYNC B6 ;  /* 0x0000000000067941 */ /* 0x000fea0003800000 */
.L_x_1552:
        /* <DEDUP_REMOVED lines=12> */
[----:B------:R-:W-:Y:S02]  /*2810*/  IMAD.U32 R11, RZ, RZ, UR7 ;  /* 0x00000007ff0b7e24 */ /* 0x000fe4000f8e00ff */
[----:B------:R-:W-:-:S02]  /*2820*/  IMAD.U32 R6, RZ, RZ, UR4 ;  /* 0x00000004ff067e24 */ /* 0x000fc4000f8e00ff */
[----:B------:R-:W-:Y:S02]  /*2830*/  IMAD.U32 R7, RZ, RZ, UR5 ;  /* 0x00000005ff077e24 */ /* 0x000fe4000f8e00ff */
[----:B------:R-:W-:Y:S02]  /*2840*/  IMAD.MOV.U32 R8, RZ, RZ, 0x70 ;  /* 0x00000070ff087424 */ /* 0x000fe400078e00ff */
[----:B------:R-:W-:Y:S02]  /*2850*/  IMAD.MOV.U32 R12, RZ, RZ, 0x1 ;  /* 0x00000001ff0c7424 */ /* 0x000fe400078e00ff */
[----:B------:R-:W-:-:S07]  /*2860*/  IMAD.MOV.U32 R13, RZ, RZ, RZ ;  /* 0x000000ffff0d7224 */ /* 0x000fce00078e00ff */
[----:B------:R-:W-:-:S07]  /*2870*/  LEPC R20, `(.L_x_1555) ;  /* 0x000000001014794e */ /* 0x000fce0000000000 */
[----:B0----5:R-:W-:Y:S05]  /*2880*/  CALL.ABS.NOINC R14 ;  /* 0x000000000e007343 */ /* 0x021fea0003c00000 */
.L_x_1555:
[----:B------:R-:W-:Y:S05]  /*2890*/  BSYNC B6 ;  /* 0x0000000000067941 */ /* 0x000fea0003800000 */
.L_x_1554:
[----:B------:R-:W-:Y:S01]  /*28a0*/  ULDC.64 UR4, c[0x0][0x9f8] ;  /* 0x00027e0000047ab9 */ /* 0x000fe20000000a00 */
[----:B------:R-:W2:Y:S01]  /*28b0*/  LDL R30, [R1+0xc] ;  /* 0x00000c00011e7983 */ /* 0x000ea20000100800 */
[----:B------:R-:W-:-:S03]  /*28c0*/  ISETP.NE.U32.AND P0, PT, RZ, UR4, PT ;  /* 0x00000004ff007c0c */ /* 0x000fc6000bf05070 */
[----:B------:R-:W3:Y:S01]  /*28d0*/  LDL R33, [R1+0x60] ;  /* 0x0000600001217983 */ /* 0x000ee20000100800 */
[----:B------:R-:W-:-:S03]  /*28e0*/  ISETP.NE.AND.EX P0, PT, RZ, UR5, PT, P0 ;  /* 0x00000005ff007c0c */ /* 0x000fc6000bf05300 */
[----:B------:R-:W4:Y:S01]  /*28f0*/  LDL R32, [R1+0x5c] ;  /* 0x00005c0001207983 */ /* 0x000f220000100800 */
[----:B------:R-:W-:Y:S01]  /*2900*/  IMAD.MOV.U32 R3, RZ, RZ, R27 ;  /* 0x000000ffff037224 */ /* 0x000fe200078e001b */
[----:B------:R-:W-:Y:S01]  /*2910*/  ULDC UR4, c[0x0][0x2f4] ;  /* 0x0000bd0000047ab9 */ /* 0x000fe20000000800 */
[----:B------:R-:W0:Y:S01]  /*2920*/  LDC R91, c[0x0][0x3f4] ;  /* 0x0000fd00ff5b7b82 */ /* 0x000e220000000800 */
[----:B------:R-:W4:Y:S04]  /*2930*/  LDL R31, [R1+0xcc] ;  /* 0x0000cc00011f7983 */ /* 0x000f280000100800 */
[----:B------:R-:W4:Y:S03]  /*2940*/  LDL R20, [R1+0xc8] ;  /* 0x0000c80001147983 */ /* 0x000f260000100800 */
[----:B------:R-:W1:Y:S01]  /*2950*/  @P0 LDC.64 R4, c[0x0][0x9f8] ;  /* 0x00027e00ff040b82 */ /* 0x000e620000000a00 */
[----:B------:R-:W-:Y:S01]  /*2960*/  ISETP.GE.AND P1, PT, R203, UR4, PT ;  /* 0x00000004cb007c0c */ /* 0x000fe2000bf26270 */
[----:B------:R-:W4:Y:S04]  /*2970*/  LDL R26, [R1+0x6c] ;  /* 0x00006c00011a7983 */ /* 0x000f280000100800 */
[----:B------:R-:W4:Y:S02]  /*2980*/  LDL R21, [R1+0x68] ;  /* 0x0000680001157983 */ /* 0x000f240000100800 */
[----:B------:R-:W0:Y:S08]  /*2990*/  LDC.64 R12, c[0x0][0x408] ;  /* 0x00010200ff0c7b82 */ /* 0x000e300000000a00 */
[----:B------:R-:W2:Y:S01]  /*29a0*/  LDC.64 R10, c[0x0][0x3f8] ;  /* 0x0000fe00ff0a7b82 */ /* 0x000ea20000000a00 */
[----:B-1----:R-:W-:-:S05]  /*29b0*/  @P0 IMAD.WIDE R4, R27, 0x4, R4 ;  /* 0x000000041b040825 */ /* 0x002fca00078e0204 */
[----:B------:R1:W4:Y:S01]  /*29c0*/  @P0 LDG.E R3, desc[UR60][R4.64] ;  /* 0x0000003c04030981 */ /* 0x000322000c1e1900 */
[----:B------:R-:W-:Y:S02]  /*29d0*/  ISETP.GE.AND P0, PT, R18, UR4, PT ;  /* 0x0000000412007c0c */ /* 0x000fe4000bf06270 */
[----:B-1----:R-:W-:Y:S02]  /*29e0*/  SEL R4, RZ, 0xffffffff, P1 ;  /* 0xffffffffff047807 */ /* 0x002fe40000800000 */
[----:B------:R-:W-:-:S03]  /*29f0*/  SEL R0, RZ, 0x1, P0 ;  /* 0x00000001ff007807 */ /* 0x000fc60000000000 */
[----:B------:R-:W-:-:S05]  /*2a00*/  IMAD.SHL.U32 R5, R4, 0x2, RZ ;  /* 0x0000000204057824 */ /* 0x000fca00078e00ff */
[----:B------:R-:W-:Y:S01]  /*2a10*/  LOP3.LUT R4, R5, 0x2, R0, 0xe2, !PT ;  /* 0x0000000205047812 */ /* 0x000fe200078ee200 */
[----:B------:R-:W-:Y:S02]  /*2a20*/  IMAD.IADD R0, R28, 0x1, R29 ;  /* 0x000000011c007824 */ /* 0x000fe400078e021d */
[----:B------:R-:W4:Y:S01]  /*2a30*/  LDL R28, [R1+0x80] ;  /* 0x00008000011c7983 */ /* 0x000f220000100800 */
[----:B------:R-:W-:-:S04]  /*2a40*/  ISETP.GE.AND P2, PT, R22, UR4, PT ;  /* 0x0000000416007c0c */ /* 0x000fc8000bf46270 */
[----:B------:R-:W-:Y:S02]  /*2a50*/  SEL R5, RZ, 0x4, P2 ;  /* 0x00000004ff057807 */ /* 0x000fe40001000000 */
[----:B0-----:R-:W-:Y:S02]  /*2a60*/  ISETP.GE.AND P2, PT, R18, R91, PT ;  /* 0x0000005b1200720c */ /* 0x001fe40003f46270 */
[----:B------:R-:W-:Y:S02]  /*2a70*/  LOP3.LUT R14, R4, R5, RZ, 0xfc, !PT ;  /* 0x00000005040e7212 */ /* 0x000fe400078efcff */
[----:B------:R-:W-:Y:S02]  /*2a80*/  ISETP.GE.AND P1, PT, R203, R91, PT ;  /* 0x0000005bcb00720c */ /* 0x000fe40003f26270 */
[----:B------:R-:W-:Y:S02]  /*2a90*/  SEL R5, R91, RZ, P2 ;  /* 0x000000ff5b057207 */ /* 0x000fe40001000000 */
[----:B------:R-:W-:-:S03]  /*2aa0*/  SHF.R.S32.HI R205, RZ, 0x1f, R204 ;  /* 0x0000001fffcd7819 */ /* 0x000fc600000114cc */
[----:B------:R-:W-:Y:S01]  /*2ab0*/  IMAD.IADD R5, R18, 0x1, R5 ;  /* 0x0000000112057824 */ /* 0x000fe200078e0205 */
[----:B------:R-:W0:Y:S01]  /*2ac0*/  S2R R94, SR_TID.X ;  /* 0x00000000005e7919 */ /* 0x000e220000002100 */
[----:B-----5:R-:W-:Y:S02]  /*2ad0*/  SHF.R.S32.HI R15, RZ, 0x1f, R92 ;  /* 0x0000001fff0f7819 */ /* 0x020fe4000001145c */
[----:B------:R-:W-:Y:S01]  /*2ae0*/  ISETP.GE.AND P0, PT, R23, UR4, PT ;  /* 0x0000000417007c0c */ /* 0x000fe2000bf06270 */
[----:B------:R-:W-:Y:S01]  /*2af0*/  IMAD.SHL.U32 R27, R12, 0x20, RZ ;  /* 0x000000200c1b7824 */ /* 0x000fe200078e00ff */
[----:B------:R-:W-:Y:S02]  /*2b00*/  LOP3.LUT R29, R14, 0x1, RZ, 0xc0, !PT ;  /* 0x000000010e1d7812 */ /* 0x000fe400078ec0ff */
[----:B0-----:R-:W-:Y:S02]  /*2b10*/  LEA.HI R94, R94, 0x8, RZ, 0x19 ;  /* 0x000000085e5e7811 */ /* 0x001fe400078fc8ff */
[----:B--2---:R-:W-:-:S05]  /*2b20*/  SHF.R.S32.HI R9, RZ, 0x1f, R30 ;  /* 0x0000001fff097819 */ /* 0x004fca000001141e */
[C---:B------:R-:W-:Y:S02]  /*2b30*/  IMAD R4, R9.reuse, R12, RZ ;  /* 0x0000000c09047224 */ /* 0x040fe400078e02ff */
[-C--:B------:R-:W-:Y:S02]  /*2b40*/  IMAD R6, R9, R10.reuse, RZ ;  /* 0x0000000a09067224 */ /* 0x080fe400078e02ff */
[C---:B------:R-:W-:Y:S01]  /*2b50*/  IMAD R9, R30.reuse, R13, R4 ;  /* 0x0000000d1e097224 */ /* 0x040fe200078e0204 */
[----:B------:R-:W-:Y:S01]  /*2b60*/  SEL R4, R91, RZ, P1 ;  /* 0x000000ff5b047207 */ /* 0x000fe20000800000 */
[C---:B------:R-:W-:Y:S02]  /*2b70*/  IMAD R7, R30.reuse, R11, R6 ;  /* 0x0000000b1e077224 */ /* 0x040fe400078e0206 */
[----:B------:R-:W-:-:S04]  /*2b80*/  IMAD.WIDE.U32 R78, R30, R10, R204 ;  /* 0x0000000a1e4e7225 */ /* 0x000fc800078e00cc */
[----:B------:R-:W-:-:S04]  /*2b90*/  IMAD.WIDE.U32 R80, R30, R10, R18 ;  /* 0x0000000a1e507225 */ /* 0x000fc800078e0012 */
[----:B------:R-:W-:Y:S01]  /*2ba0*/  IMAD.IADD R6, R203, 0x1, R4 ;  /* 0x00000001cb067824 */ /* 0x000fe200078e0204 */
[----:B------:R-:W-:Y:S01]  /*2bb0*/  SHF.R.S32.HI R4, RZ, 0x1f, R5 ;  /* 0x0000001fff047819 */ /* 0x000fe20000011405 */
[----:B------:R-:W-:Y:S01]  /*2bc0*/  IMAD.IADD R81, R7, 0x1, R81 ;  /* 0x0000000107517824 */ /* 0x000fe200078e0251 */
[----:B------:R-:W-:Y:S02]  /*2bd0*/  IADD3 R79, R79, R7, RZ ;  /* 0x000000074f4f7210 */ /* 0x000fe40007ffe0ff */
[----:B------:R-:W-:Y:S02]  /*2be0*/  SHF.R.S32.HI R7, RZ, 0x1f, R6 ;  /* 0x0000001fff077819 */ /* 0x000fe40000011406 */
[CC--:B------:R-:W-:Y:S02]  /*2bf0*/  LEA.HI R68, R4.reuse, R5.reuse, RZ, 0x3 ;  /* 0x0000000504447211 */ /* 0x0c0fe400078f18ff */
[----:B------:R-:W-:Y:S02]  /*2c00*/  LEA.HI R4, R4, R5, RZ, 0x6 ;  /* 0x0000000504047211 */ /* 0x000fe400078f30ff */
[----:B------:R-:W-:-:S02]  /*2c10*/  LEA.HI R70, R7, R6, RZ, 0x3 ;  /* 0x0000000607467211 */ /* 0x000fc400078f18ff */
[----:B------:R-:W-:Y:S02]  /*2c20*/  LEA.HI R6, R7, R6, RZ, 0x6 ;  /* 0x0000000607067211 */ /* 0x000fe400078f30ff */
[----:B------:R-:W-:Y:S01]  /*2c30*/  SHF.L.U32 R5, R4, 0x6, RZ ;  /* 0x0000000604057819 */ /* 0x000fe200000006ff */
[-C--:B------:R-:W-:Y:S01]  /*2c40*/  IMAD.WIDE.U32 R82, R30, R12.reuse, R204 ;  /* 0x0000000c1e527225 */ /* 0x080fe200078e00cc */
[--C-:B---3--:R-:W-:Y:S02]  /*2c50*/  LOP3.LUT R4, R33, 0x38, R68.reuse, 0xf8, !PT ;  /* 0x0000003821047812 */ /* 0x108fe400078ef844 */
[----:B----4-:R-:W-:Y:S01]  /*2c60*/  LOP3.LUT R8, R32, 0x38, R68, 0xf8, !PT ;  /* 0x0000003820087812 */ /* 0x010fe200078ef844 */
[----:B------:R-:W-:Y:S01]  /*2c70*/  IMAD.WIDE.U32 R84, R30, R12, R18 ;  /* 0x0000000c1e547225 */ /* 0x000fe200078e0012 */
[----:B------:R-:W-:Y:S02]  /*2c80*/  LOP3.LUT R5, R5, 0xfffff000, RZ, 0xc0, !PT ;  /* 0xfffff00005057812 */ /* 0x000fe400078ec0ff */
[----:B------:R-:W-:Y:S01]  /*2c90*/  LOP3.LUT R4, R4, R31, RZ, 0x3c, !PT ;  /* 0x0000001f04047212 */ /* 0x000fe200078e3cff */
[----:B------:R-:W-:Y:S01]  /*2ca0*/  IMAD.SHL.U32 R7, R6, 0x40, RZ ;  /* 0x0000004006077824 */ /* 0x000fe200078e00ff */
[--C-:B------:R-:W-:Y:S01]  /*2cb0*/  LOP3.LUT R6, R33, 0x38, R70.reuse, 0xf8, !PT ;  /* 0x0000003821067812 */ /* 0x100fe200078ef846 */
[----:B------:R-:W-:Y:S01]  /*2cc0*/  IMAD.IADD R83, R83, 0x1, R9 ;  /* 0x0000000153537824 */ /* 0x000fe200078e0209 */
[----:B------:R-:W-:Y:S01]  /*2cd0*/  LOP3.LUT R8, R8, R20, RZ, 0x3c, !PT ;  /* 0x0000001408087212 */ /* 0x000fe200078e3cff */
[----:B------:R-:W-:Y:S01]  /*2ce0*/  IMAD.IADD R85, R9, 0x1, R85 ;  /* 0x0000000109557824 */ /* 0x000fe200078e0255 */
[----:B------:R-:W-:-:S02]  /*2cf0*/  LOP3.LUT R9, R32, 0x38, R70, 0xf8, !PT ;  /* 0x0000003820097812 */ /* 0x000fc400078ef846 */
[--C-:B------:R-:W-:Y:S02]  /*2d00*/  IADD3 R89, R4, R5, R26.reuse ;  /* 0x0000000504597210 */ /* 0x100fe40007ffe01a */
[----:B------:R-:W-:Y:S02]  /*2d10*/  LOP3.LUT R7, R7, 0xfffff000, RZ, 0xc0, !PT ;  /* 0xfffff00007077812 */ /* 0x000fe400078ec0ff */
[----:B------:R-:W-:Y:S02]  /*2d20*/  LOP3.LUT R6, R6, R31, RZ, 0x3c, !PT ;  /* 0x0000001f06067212 */ /* 0x000fe400078e3cff */
[--C-:B------:R-:W-:Y:S01]  /*2d30*/  IADD3 R4, R8, R5, R21.reuse ;  /* 0x0000000508047210 */ /* 0x100fe20007ffe015 */
[----:B------:R-:W-:Y:S01]  /*2d40*/  IMAD R8, R15, R10, RZ ;  /* 0x0000000a0f087224 */ /* 0x000fe200078e02ff */
[----:B------:R-:W-:Y:S02]  /*2d50*/  LOP3.LUT R20, R9, R20, RZ, 0x3c, !PT ;  /* 0x0000001409147212 */ /* 0x000fe400078e3cff */
[----:B------:R-:W-:Y:S01]  /*2d60*/  IADD3 R5, R6, R7, R26 ;  /* 0x0000000706057210 */ /* 0x000fe20007ffe01a */
[----:B------:R-:W-:Y:S01]  /*2d70*/  IMAD R33, R92, R11, R8 ;  /* 0x0000000b5c217224 */ /* 0x000fe200078e0208 */
[----:B------:R-:W-:Y:S01]  /*2d80*/  IADD3 R6, R20, R7, R21 ;  /* 0x0000000714067210 */ /* 0x000fe20007ffe015 */
[----:B------:R-:W-:Y:S01]  /*2d90*/  IMAD R15, R15, R12, RZ ;  /* 0x0000000c0f0f7224 */ /* 0x000fe200078e02ff */
[----:B------:R-:W-:-:S02]  /*2da0*/  SHF.L.U64.HI R7, R10, 0x6, R11 ;  /* 0x000000060a077819 */ /* 0x000fc4000001020b */
[----:B------:R-:W-:Y:S02]  /*2db0*/  SHF.L.U64.HI R8, R10, 0x5, R11 ;  /* 0x000000050a087819 */ /* 0x000fe4000001020b */
[----:B------:R-:W-:Y:S01]  /*2dc0*/  SEL R11, RZ, 0x8, P0 ;  /* 0x00000008ff0b7807 */ /* 0x000fe20000000000 */
[CC--:B------:R-:W-:Y:S01]  /*2dd0*/  IMAD.WIDE.U32 R78, R92.reuse, R10.reuse, R78 ;  /* 0x0000000a5c4e7225 */ /* 0x0c0fe200078e004e */
[----:B------:R-:W-:Y:S02]  /*2de0*/  SHF.R.S32.HI R35, RZ, 0x3, R68 ;  /* 0x00000003ff237819 */ /* 0x000fe40000011444 */
[----:B------:R-:W-:Y:S01]  /*2df0*/  SHF.R.S32.HI R69, RZ, 0x3, R70 ;  /* 0x00000003ff457819 */ /* 0x000fe20000011446 */
[----:B------:R-:W-:Y:S01]  /*2e00*/  IMAD.WIDE.U32 R80, R92, R10, R80 ;  /* 0x0000000a5c507225 */ /* 0x000fe200078e0050 */
[----:B------:R-:W-:Y:S02]  /*2e10*/  LOP3.LUT R11, R14, R11, RZ, 0xfc, !PT ;  /* 0x0000000b0e0b7212 */ /* 0x000fe400078efcff */
[----:B------:R-:W-:Y:S01]  /*2e20*/  LOP3.LUT R68, R68, 0xfffffff8, RZ, 0xc0, !PT ;  /* 0xfffffff844447812 */ /* 0x000fe200078ec0ff */
[----:B------:R-:W-:Y:S01]  /*2e30*/  IMAD R15, R92, R13, R15 ;  /* 0x0000000d5c0f7224 */ /* 0x000fe200078e020f */
[----:B------:R-:W-:Y:S01]  /*2e40*/  LOP3.LUT R70, R70, 0xfffffff8, RZ, 0xc0, !PT ;  /* 0xfffffff846467812 */ /* 0x000fe200078ec0ff */
[----:B------:R-:W-:-:S04]  /*2e50*/  IMAD.WIDE.U32 R82, R92, R12, R82 ;  /* 0x0000000c5c527225 */ /* 0x000fc800078e0052 */
[----:B------:R-:W-:Y:S01]  /*2e60*/  IMAD.WIDE.U32 R84, R92, R12, R84 ;  /* 0x0000000c5c547225 */ /* 0x000fe200078e0054 */
[C-C-:B------:R-:W-:Y:S02]  /*2e70*/  SHF.L.U64.HI R20, R12.reuse, 0x6, R13.reuse ;  /* 0x000000060c147819 */ /* 0x140fe4000001020d */
[----:B------:R-:W-:Y:S01]  /*2e80*/  SHF.L.U64.HI R21, R12, 0x5, R13 ;  /* 0x000000050c157819 */ /* 0x000fe2000001020d */
[----:B------:R-:W-:Y:S01]  /*2e90*/  IMAD.SHL.U32 R9, R10, 0x40, RZ ;  /* 0x000000400a097824 */ /* 0x000fe200078e00ff */
[----:B------:R-:W-:Y:S01]  /*2ea0*/  SHF.L.U32 R91, R91, 0x1, RZ ;  /* 0x000000015b5b7819 */ /* 0x000fe200000006ff */
[----:B------:R-:W-:Y:S01]  /*2eb0*/  IMAD R28, R28, 0x20, R30 ;  /* 0x000000201c1c7824 */ /* 0x000fe200078e021e */
[----:B------:R-:W-:Y:S01]  /*2ec0*/  SHF.R.S32.HI R30, RZ, 0x1f, R3 ;  /* 0x0000001fff1e7819 */ /* 0x000fe20000011403 */
[----:B------:R-:W-:Y:S01]  /*2ed0*/  IMAD.IADD R31, R79, 0x1, R33 ;  /* 0x000000014f1f7824 */ /* 0x000fe200078e0221 */
[----:B------:R-:W-:Y:S01]  /*2ee0*/  LOP3.LUT R71, R11, 0x2, RZ, 0xc0, !PT ;  /* 0x000000020b477812 */ /* 0x000fe200078ec0ff */
[----:B------:R-:W-:Y:S01]  /*2ef0*/  IMAD.IADD R32, R33, 0x1, R81 ;  /* 0x0000000121207824 */ /* 0x000fe200078e0251 */
[C---:B------:R-:W-:Y:S01]  /*2f00*/  LOP3.LUT R76, R11.reuse, 0x4, RZ, 0xc0, !PT ;  /* 0x000000040b4c7812 */ /* 0x040fe200078ec0ff */
[----:B------:R-:W-:Y:S01]  /*2f10*/  IMAD.SHL.U32 R10, R10, 0x20, RZ ;  /* 0x000000200a0a7824 */ /* 0x000fe200078e00ff */
[----:B------:R-:W-:Y:S01]  /*2f20*/  LOP3.LUT R77, R11, 0x8, RZ, 0xc0, !PT ;  /* 0x000000080b4d7812 */ /* 0x000fe200078ec0ff */
[----:B------:R-:W-:Y:S01]  /*2f30*/  IMAD.SHL.U32 R26, R12, 0x40, RZ ;  /* 0x000000400c1a7824 */ /* 0x000fe200078e00ff */
[----:B------:R-:W-:Y:S01]  /*2f40*/  SHF.R.S32.HI R86, RZ, 0x1f, R68 ;  /* 0x0000001fff567819 */ /* 0x000fe20000011444 */
[----:B------:R-:W-:Y:S01]  /*2f50*/  IMAD.IADD R33, R83, 0x1, R15 ;  /* 0x0000000153217824 */ /* 0x000fe200078e020f */
[----:B------:R-:W-:Y:S01]  /*2f60*/  SHF.R.S32.HI R87, RZ, 0x1f, R70 ;  /* 0x0000001fff577819 */ /* 0x000fe20000011446 */
[----:B------:R-:W-:-:S07]  /*2f70*/  IMAD.IADD R34, R15, 0x1, R85 ;  /* 0x000000010f227824 */ /* 0x000fce00078e0255 */
.L_x_1637:
[----:B--2---:R-:W2:Y:S01]  /*2f80*/  LDL R39, [R1+0x7c] ;  /* 0x00007c0001277983 */ /* 0x004ea20000100800 */
[----:B0-----:R-:W0:Y:S01]  /*2f90*/  LDC R98, c[0x0][0x430] ;  /* 0x00010c00ff627b82 */ /* 0x001e220000000800 */
[----:B------:R-:W-:Y:S02]  /*2fa0*/  VIADD R25, R25, 0xffffffff ;  /* 0xffffffff19197836 */ /* 0x000fe40000000000 */
[----:B------:R-:W-:Y:S02]  /*2fb0*/  IMAD.MOV.U32 R99, RZ, RZ, RZ ;  /* 0x000000ffff637224 */ /* 0x000fe400078e00ff */
[----:B------:R-:W-:-:S03]  /*2fc0*/  IMAD R13, R25, 0x40, R28 ;  /* 0x00000040190d7824 */ /* 0x000fc600078e021c */
[----:B------:R-:W1:Y:S02]  /*2fd0*/  LDC R101, c[0x0][0x3f4] ;  /* 0x0000fd00ff657b82 */ /* 0x000e640000000800 */
[----:B------:R-:W-:Y:S02]  /*2fe0*/  ISETP.GE.AND P0, PT, R13, R2, PT ;  /* 0x000000020d00720c */ /* 0x000fe40003f06270 */
[----:B------:R-:W-:Y:S02]  /*2ff0*/  IADD3 R40, R0, R13, RZ ;  /* 0x0000000d00287210 */ /* 0x000fe40007ffe0ff */
[----:B------:R-:W-:-:S03]  /*3000*/  ISETP.GT.OR P0, PT, R28, 0x3f, P0 ;  /* 0x0000003f1c00780c */ /* 0x000fc60000704670 */
[----:B------:R-:W-:Y:S01]  /*3010*/  IMAD.MOV.U32 R36, RZ, RZ, R40 ;  /* 0x000000ffff247224 */ /* 0x000fe200078e0028 */
[----:B0-----:R-:W-:-:S09]  /*3020*/  ISETP.NE.AND P3, PT, R98, 0x1, PT ;  /* 0x000000016200780c */ /* 0x001fd20003f65270 */
[----:B------:R-:W0:Y:S08]  /*3030*/  @!P0 LDC.64 R14, c[0x0][0x428] ;  /* 0x00010a00ff0e8b82 */ /* 0x000e300000000a00 */
[----:B------:R-:W3:Y:S08]  /*3040*/  @!P0 LDC.64 R12, c[0x0][0x418] ;  /* 0x00010600ff0c8b82 */ /* 0x000ef00000000a00 */
[----:B------:R-:W4:Y:S08]  /*3050*/  @P3 LDC R11, c[0x0][0x434] ;  /* 0x00010d00ff0b3b82 */ /* 0x000f300000000800 */
[----:B------:R-:W1:Y:S01]  /*3060*/  @P3 LDC R38, c[0x0][0x438] ;  /* 0x00010e00ff263b82 */ /* 0x000e620000000800 */
[----:B----4-:R-:W-:-:S05]  /*3070*/  @P3 IMAD.HI.U32 R11, R40, R11, RZ ;  /* 0x0000000b280b3227 */ /* 0x010fca00078e00ff */
[----:B-1----:R-:W-:Y:S01]  /*3080*/  @P3 SHF.R.U32.HI R36, RZ, R38, R11 ;  /* 0x00000026ff243219 */ /* 0x002fe2000001160b */
[----:B0-----:R-:W-:-:S03]  /*3090*/  @!P0 IMAD R38, R30, R14, RZ ;  /* 0x0000000e1e268224 */ /* 0x001fc600078e02ff */
[----:B------:R-:W-:Y:S01]  /*30a0*/  @!P0 SHF.R.S32.HI R37, RZ, 0x1f, R36 ;  /* 0x0000001fff258819 */ /* 0x000fe20000011424 */
[C---:B------:R-:W-:Y:S02]  /*30b0*/  @!P0 IMAD R11, R3.reuse, R15, R38 ;  /* 0x0000000f030b8224 */ /* 0x040fe400078e0226 */
[----:B------:R-:W-:-:S04]  /*30c0*/  @!P0 IMAD.WIDE.U32 R14, R3, R14, R36 ;  /* 0x0000000e030e8225 */ /* 0x000fc800078e0024 */
[----:B------:R-:W-:Y:S01]  /*30d0*/  @!P0 IMAD.IADD R11, R15, 0x1, R11 ;  /* 0x000000010f0b8824 */ /* 0x000fe200078e020b */
[----:B---3--:R-:W-:-:S04]  /*30e0*/  @!P0 LEA R12, P3, R14, R12, 0x2 ;  /* 0x0000000c0e0c8211 */ /* 0x008fc800078610ff */
[----:B------:R-:W-:-:S05]  /*30f0*/  @!P0 LEA.HI.X R13, R14, R13, R11, 0x2, P3 ;  /* 0x0000000d0e0d8211 */ /* 0x000fca00018f140b */
[----:B-----5:R0:W5:Y:S01]  /*3100*/  @!P0 LDG.E R99, desc[UR60][R12.64] ;  /* 0x0000003c0c638981 */ /* 0x020162000c1e1900 */
[----:B------:R-:W-:Y:S01]  /*3110*/  ISETP.GE.AND P0, PT, R101, 0x1, PT ;  /* 0x000000016500780c */ /* 0x000fe20003f06270 */
[----:B------:R-:W-:Y:S01]  /*3120*/  IMAD.MOV R11, RZ, RZ, -R36 ;  /* 0x000000ffff0b7224 */ /* 0x000fe200078e0a24 */
[----:B------:R-:W-:Y:S05]  /*3130*/  YIELD ;  /* 0x0000000000007946 */ /* 0x000fea0003800000 */
[----:B------:R-:W-:Y:S01]  /*3140*/  BSSY B0, `(.L_x_1556) ;  /* 0x0000567000007945 */ /* 0x000fe20003800000 */
[----:B------:R-:W-:Y:S01]  /*3150*/  IMAD R98, R98, R11, R40 ;  /* 0x0000000b62627224 */ /* 0x000fe200078e0228 */
[----:B------:R-:W-:Y:S01]  /*3160*/  ISETP.GT.AND P3, PT, R25, R24, PT ;  /* 0x000000181900720c */ /* 0x000fe20003f64270 */
[----:B--2---:R-:W-:-:S04]  /*3170*/  IMAD R90, R200, 0x4000, R39 ;  /* 0x00004000c85a7824 */ /* 0x004fc800078e0227 */
[----:B------:R-:W-:Y:S01]  /*3180*/  IMAD R90, R90, 0x2, R17 ;  /* 0x000000025a5a7824 */ /* 0x000fe200078e0211 */
[----:B0-----:R-:W-:Y:S07]  /*3190*/  @!P0 BRA `(.L_x_1557) ;  /* 0x0000005000088947 */ /* 0x001fee0003800000 */
        /* <DEDUP_REMOVED lines=21> */
[----:B------:R-:W-:Y:S01]  /*32f0*/  IMAD R105, R226, UR5, R37 ;  /* 0x00000005e2697c24 */ /* 0x000fe2000f8e0225 */
[----:B------:R-:W-:Y:S01]  /*3300*/  ULDC.64 UR4, c[0x0][0x2e8] ;  /* 0x0000ba0000047ab9 */ /* 0x000fe20000000a00 */
[C---:B------:R-:W-:Y:S01]  /*3310*/  IMAD R39, R11.reuse, R9, R14 ;  /* 0x000000090b277224 */ /* 0x040fe200078e020e */
[C---:B------:R-:W-:Y:S01]  /*3320*/  LEA R104, P4, R36.reuse, UR4, 0x1 ;  /* 0x0000000424687c11 */ /* 0x040fe2000f8808ff */
[----:B------:R-:W-:Y:S02]  /*3330*/  IMAD R41, R11, R26, R15 ;  /* 0x0000001a0b297224 */ /* 0x000fe400078e020f */
[----:B------:R-:W-:Y:S01]  /*3340*/  IMAD.WIDE.U32 R14, R9, R25, RZ ;  /* 0x00000019090e7225 */ /* 0x000fe200078e00ff */
[----:B------:R-:W-:-:S03]  /*3350*/  LEA.HI.X R105, R36, UR5, R105, 0x1, P4 ;  /* 0x0000000524697c11 */ /* 0x000fc6000a0f0c69 */
[----:B------:R-:W-:-:S04]  /*3360*/  IMAD.WIDE.U32 R12, R26, R25, RZ ;  /* 0x000000191a0c7225 */ /* 0x000fc800078e00ff */
[----:B------:R-:W-:Y:S02]  /*3370*/  IMAD.IADD R11, R15, 0x1, R39 ;  /* 0x000000010f0b7824 */ /* 0x000fe400078e0227 */
[----:B------:R-:W-:Y:S01]  /*3380*/  IMAD.IADD R72, R13, 0x1, R41 ;  /* 0x000000010d487824 */ /* 0x000fe200078e0229 */
[----:B------:R-:W-:Y:S06]  /*3390*/  @!P0 BRA `(.L_x_1558) ;  /* 0x0000002400708947 */ /* 0x000fec0003800000 */
[----:B------:R-:W2:Y:S04]  /*33a0*/  LDL R38, [R1+0xc] ;  /* 0x00000c0001267983 */ /* 0x000ea80000100800 */
[----:B------:R0:W5:Y:S04]  /*33b0*/  LDL R75, [R1+0x30] ;  /* 0x00003000014b7983 */ /* 0x0001680000100800 */
[----:B------:R0:W5:Y:S04]  /*33c0*/  LDL R74, [R1+0x34] ;  /* 0x00003400014a7983 */ /* 0x0001680000100800 */
[----:B------:R0:W5:Y:S01]  /*33d0*/  LDL R73, [R1+0x48] ;  /* 0x0000480001497983 */ /* 0x0001620000100800 */
[----:B------:R-:W-:Y:S01]  /*33e0*/  BSSY B1, `(.L_x_1559) ;  /* 0x000002a000017945 */ /* 0x000fe20003800000 */
        /* <DEDUP_REMOVED lines=9> */
[----:B--2---:R-:W-:-:S13]  /*3480*/  ISETP.GE.AND P0, PT, R38, R95, PT ;  /* 0x0000005f2600720c */ /* 0x004fda0003f06270 */
[----:B0-----:R-:W-:Y:S05]  /*3490*/  @P0 BRA `(.L_x_1560) ;  /* 0x0000000000780947 */ /* 0x001fea0003800000 */
[----:B------:R-:W-:Y:S01]  /*34a0*/  IADD3 R39, P4, R78, R14, RZ ;  /* 0x0000000e4e277210 */ /* 0x000fe20007f9e0ff */
[----:B------:R-:W-:Y:S01]  /*34b0*/  ULDC.64 UR4, c[0x0][0x3e8] ;  /* 0x0000fa0000047ab9 */ /* 0x000fe20000000a00 */
[----:B------:R-:W-:Y:S02]  /*34c0*/  IADD3 R41, P5, R82, R12, RZ ;  /* 0x0000000c52297210 */ /* 0x000fe40007fbe0ff */
[----:B------:R-:W-:Y:S02]  /*34d0*/  CS2R R64, SRZ ;  /* 0x0000000000407805 */ /* 0x000fe4000001ff00 */
[----:B------:R-:W-:Y:S01]  /*34e0*/  ISETP.GE.AND P6, PT, R204, R101, PT ;  /* 0x00000065cc00720c */ /* 0x000fe20003fc6270 */
[----:B------:R-:W-:Y:S01]  /*34f0*/  IMAD.X R40, R11, 0x1, R31, P4 ;  /* 0x000000010b287824 */ /* 0x000fe200020e061f */
[----:B------:R-:W-:Y:S01]  /*3500*/  LEA R38, P4, R39, UR4, 0x1 ;  /* 0x0000000427267c11 */ /* 0x000fe2000f8808ff */
[----:B------:R-:W-:Y:S01]  /*3510*/  IMAD.X R42, R72, 0x1, R33, P5 ;  /* 0x00000001482a7824 */ /* 0x000fe200028e0621 */
[----:B------:R-:W-:-:S02]  /*3520*/  CS2R R66, SRZ ;  /* 0x0000000000427805 */ /* 0x000fc4000001ff00 */
[-C--:B-----5:R-:W-:Y:S02]  /*3530*/  ISETP.GE.AND P5, PT, R75, R101.reuse, PT ;  /* 0x000000654b00720c */ /* 0x0a0fe40003fa6270 */
[----:B------:R-:W-:Y:S01]  /*3540*/  LEA.HI.X R39, R39, UR5, R40, 0x1, P4 ;  /* 0x0000000527277c11 */ /* 0x000fe2000a0f0c28 */
[----:B------:R-:W-:Y:S02]  /*3550*/  ULDC.64 UR4, c[0x0][0x400] ;  /* 0x0001000000047ab9 */ /* 0x000fe40000000a00 */
[C---:B------:R-:W-:Y:S02]  /*3560*/  LEA R40, P4, R41.reuse, UR4, 0x1 ;  /* 0x0000000429287c11 */ /* 0x040fe4000f8808ff */
[----:B------:R0:W5:Y:S02]  /*3570*/  @!P6 LDG.E.64 R64, desc[UR60][R38.64] ;  /* 0x0000003c2640e981 */ /* 0x000164000c1e1b00 */
[----:B------:R-:W-:Y:S02]  /*3580*/  LEA.HI.X R41, R41, UR5, R42, 0x1, P4 ;  /* 0x0000000529297c11 */ /* 0x000fe4000a0f0c2a */
[----:B------:R-:W-:-:S03]  /*3590*/  ISETP.GE.AND P4, PT, R74, R101, PT ;  /* 0x000000654a00720c */ /* 0x000fc60003f86270 */
[----:B------:R0:W5:Y:S01]  /*35a0*/  @!P6 LDG.E.64 R66, desc[UR60][R40.64] ;  /* 0x0000003c2842e981 */ /* 0x000162000c1e1b00 */
[----:B------:R-:W-:Y:S02]  /*35b0*/  ISETP.GE.AND P6, PT, R73, R101, PT ;  /* 0x000000654900720c */ /* 0x000fe40003fc6270 */
[----:B------:R-:W-:Y:S02]  /*35c0*/  CS2R R60, SRZ ;  /* 0x00000000003c7805 */ /* 0x000fe4000001ff00 */
[----:B------:R-:W-:Y:S02]  /*35d0*/  CS2R R56, SRZ ;  /* 0x0000000000387805 */ /* 0x000fe4000001ff00 */
[----:B------:R-:W-:Y:S02]  /*35e0*/  CS2R R52, SRZ ;  /* 0x0000000000347805 */ /* 0x000fe4000001ff00 */
[----:B------:R-:W-:Y:S02]  /*35f0*/  CS2R R62, SRZ ;  /* 0x00000000003e7805 */ /* 0x000fe4000001ff00 */
[----:B------:R-:W-:-:S02]  /*3600*/  CS2R R58, SRZ ;  /* 0x00000000003a7805 */ /* 0x000fc4000001ff00 */
[----:B------:R-:W-:Y:S01]  /*3610*/  CS2R R54, SRZ ;  /* 0x0000000000367805 */ /* 0x000fe2000001ff00 */
[----:B------:R0:W5:Y:S04]  /*3620*/  @!P5 LDG.E.64 R60, desc[UR60][R38.64+0x40] ;  /* 0x0000403c263cd981 */ /* 0x000168000c1e1b00 */
[----:B------:R0:W5:Y:S04]  /*3630*/  @!P4 LDG.E.64 R56, desc[UR60][R38.64+0x80] ;  /* 0x0000803c2638c981 */ /* 0x000168000c1e1b00 */
[----:B------:R0:W5:Y:S04]  /*3640*/  @!P6 LDG.E.64 R52, desc[UR60][R38.64+0xc0] ;  /* 0x0000c03c2634e981 */ /* 0x000168000c1e1b00 */
[----:B------:R0:W5:Y:S04]  /*3650*/  @!P5 LDG.E.64 R62, desc[UR60][R40.64+0x40] ;  /* 0x0000403c283ed981 */ /* 0x000168000c1e1b00 */
[----:B------:R0:W5:Y:S04]  /*3660*/  @!P4 LDG.E.64 R58, desc[UR60][R40.64+0x80] ;  /* 0x0000803c283ac981 */ /* 0x000168000c1e1b00 */
[----:B------:R0:W5:Y:S02]  /*3670*/  @!P6 LDG.E.64 R54, desc[UR60][R40.64+0xc0] ;  /* 0x0000c03c2836e981 */ /* 0x000164000c1e1b00 */
.L_x_1560:
[----:B------:R-:W-:Y:S05]  /*3680*/  BSYNC B1 ;  /* 0x0000000000017941 */ /* 0x000fea0003800000 */
.L_x_1559:
[----:B0-----:R-:W2:Y:S01]  /*3690*/  LDL R38, [R1+0xc4] ;  /* 0x0000c40001267983 */ /* 0x001ea20000100800 */
[----:B------:R-:W-:Y:S01]  /*36a0*/  BSSY B1, `(.L_x_1561) ;  /* 0x0000028000017945 */ /* 0x000fe20003800000 */
[----:B------:R-:W-:Y:S02]  /*36b0*/  CS2R R40, SRZ ;  /* 0x0000000000287805 */ /* 0x000fe4000001ff00 */
[----:B------:R-:W-:Y:S02]  /*36c0*/  CS2R R44, SRZ ;  /* 0x00000000002c7805 */ /* 0x000fe4000001ff00 */
[----:B------:R-:W-:Y:S02]  /*36d0*/  CS2R R48, SRZ ;  /* 0x0000000000307805 */ /* 0x000fe4000001ff00 */
[----:B------:R-:W-:Y:S02]  /*36e0*/  CS2R R42, SRZ ;  /* 0x00000000002a7805 */ /* 0x000fe4000001ff00 */
[----:B------:R-:W-:-:S02]  /*36f0*/  CS2R R46, SRZ ;  /* 0x00000000002e7805 */ /* 0x000fc4000001ff00 */
[----:B------:R-:W-:Y:S02]  /*3700*/  CS2R R50, SRZ ;  /* 0x0000000000327805 */ /* 0x000fe4000001ff00 */
[----:B--2---:R-:W-:Y:S02]  /*3710*/  ISETP.GE.AND P4, PT, R38, R95, PT ;  /* 0x0000005f2600720c */ /* 0x004fe40003f86270 */
[----:B------:R-:W-:-:S11]  /*3720*/  CS2R R38, SRZ ;  /* 0x0000000000267805 */ /* 0x000fd6000001ff00 */
[----:B------:R-:W-:Y:S05]  /*3730*/  @P4 BRA `(.L_x_1562) ;  /* 0x0000000000784947 */ /* 0x000fea0003800000 */
        /* <DEDUP_REMOVED lines=8> */
[----:B------:R-:W-:Y:S02]  /*37c0*/  CS2R R46, SRZ ;  /* 0x00000000002e7805 */ /* 0x000fe4000001ff00 */
[----:B------:R-:W-:Y:S02]  /*37d0*/  IADD3.X R72, R33, R72, R21, P5, P6 ;  /* 0x0000004821487210 */ /* 0x000fe40002fec415 */
[----:B------:R-:W-:Y:S02]  /*37e0*/  LEA R12, P5, R15, UR4, 0x1 ;  /* 0x000000040f0c7c11 */ /* 0x000fe4000f8a08ff */
[----:B------:R-:W-:Y:S02]  /*37f0*/  LEA R14, P6, R11, UR6, 0x1 ;  /* 0x000000060b0e7c11 */ /* 0x000fe4000f8c08ff */
[----:B------:R-:W-:Y:S02]  /*3800*/  LEA.HI.X R13, R15, UR5, R36, 0x1, P5 ;  /* 0x000000050f0d7c11 */ /* 0x000fe4000a8f0c24 */
[----:B------:R-:W-:-:S02]  /*3810*/  LEA.HI.X R15, R11, UR7, R72, 0x1, P6 ;  /* 0x000000070b0f7c11 */ /* 0x000fc4000b0f0c48 */
[-C--:B------:R-:W-:Y:S02]  /*3820*/  ISETP.GE.AND P5, PT, R204, R101.reuse, PT ;  /* 0x00000065cc00720c */ /* 0x080fe40003fa6270 */
[----:B-----5:R-:W-:Y:S02]  /*3830*/  ISETP.GE.AND P6, PT, R75, R101, PT ;  /* 0x000000654b00720c */ /* 0x020fe40003fc6270 */
[----:B------:R-:W-:Y:S02]  /*3840*/  CS2R R40, SRZ ;  /* 0x0000000000287805 */ /* 0x000fe4000001ff00 */
[----:B------:R-:W-:Y:S02]  /*3850*/  CS2R R36, SRZ ;  /* 0x0000000000247805 */ /* 0x000fe4000001ff00 */
[----:B------:R-:W-:-:S05]  /*3860*/  CS2R R42, SRZ ;  /* 0x00000000002a7805 */ /* 0x000fca000001ff00 */
[----:B------:R0:W5:Y:S04]  /*3870*/  @!P5 LDG.E.64 R48, desc[UR60][R12.64] ;  /* 0x0000003c0c30d981 */ /* 0x000168000c1e1b00 */
[----:B------:R0:W5:Y:S01]  /*3880*/  @!P5 LDG.E.64 R50, desc[UR60][R14.64] ;  /* 0x0000003c0e32d981 */ /* 0x000162000c1e1b00 */
[----:B------:R-:W-:-:S03]  /*3890*/  ISETP.GE.AND P5, PT, R74, R101, PT ;  /* 0x000000654a00720c */ /* 0x000fc60003fa6270 */
[----:B------:R0:W5:Y:S04]  /*38a0*/  @!P6 LDG.E.64 R44, desc[UR60][R12.64+0x40] ;  /* 0x0000403c0c2ce981 */ /* 0x000168000c1e1b00 */
[----:B------:R0:W5:Y:S01]  /*38b0*/  @!P6 LDG.E.64 R46, desc[UR60][R14.64+0x40] ;  /* 0x0000403c0e2ee981 */ /* 0x000162000c1e1b00 */
[----:B------:R-:W-:Y:S02]  /*38c0*/  ISETP.GE.AND P6, PT, R73, R101, PT ;  /* 0x000000654900720c */ /* 0x000fe40003fc6270 */
[----:B------:R-:W-:-:S03]  /*38d0*/  CS2R R38, SRZ ;  /* 0x0000000000267805 */ /* 0x000fc6000001ff00 */
[----:B------:R0:W5:Y:S04]  /*38e0*/  @!P5 LDG.E.64 R40, desc[UR60][R12.64+0x80] ;  /* 0x0000803c0c28d981 */ /* 0x000168000c1e1b00 */
[----:B------:R0:W5:Y:S04]  /*38f0*/  @!P5 LDG.E.64 R42, desc[UR60][R14.64+0x80] ;  /* 0x0000803c0e2ad981 */ /* 0x000168000c1e1b00 */
[----:B------:R0:W5:Y:S04]  /*3900*/  @!P6 LDG.E.64 R36, desc[UR60][R12.64+0xc0] ;  /* 0x0000c03c0c24e981 */ /* 0x000168000c1e1b00 */
[----:B------:R0:W5:Y:S02]  /*3910*/  @!P6 LDG.E.64 R38, desc[UR60][R14.64+0xc0] ;  /* 0x0000c03c0e26e981 */ /* 0x000164000c1e1b00 */
.L_x_1562:
[----:B------:R-:W-:Y:S05]  /*3920*/  BSYNC B1 ;  /* 0x0000000000017941 */ /* 0x000fea0003800000 */
.L_x_1561:
[----:B------:R-:W2:Y:S01]  /*3930*/  LDL R11, [R1+0x64] ;  /* 0x00006400010b7983 */ /* 0x000ea20000100800 */
[----:B0----5:R-:W-:Y:S01]  /*3940*/  MOV R12, R53 ;  /* 0x00000035000c7202 */ /* 0x021fe20000000f00 */
[----:B------:R-:W-:Y:S02]  /*3950*/  IMAD.MOV.U32 R13, RZ, RZ, R60 ;  /* 0x000000ffff0d7224 */ /* 0x000fe400078e003c */
[----:B------:R-:W-:-:S03]  /*3960*/  IMAD.MOV.U32 R14, RZ, RZ, R61 ;  /* 0x000000ffff0e7224 */ /* 0x000fc600078e003d */
[----:B------:R-:W-:Y:S02]  /*3970*/  PRMT R118, R13, 0x7610, R118 ;  /* 0x000076100d767816 */ /* 0x000fe40000000076 */
[----:B------:R-:W-:Y:S01]  /*3980*/  PRMT R117, R14, 0x7610, R117 ;  /* 0x000076100e757816 */ /* 0x000fe20000000075 */
[----:B------:R-:W-:Y:S01]  /*3990*/  IMAD.MOV.U32 R14, RZ, RZ, R55 ;  /* 0x000000ffff0e7224 */ /* 0x000fe200078e0037 */
[----:B------:R-:W-:Y:S02]  /*39a0*/  MOV R13, R54 ;  /* 0x00000036000d7202 */ /* 0x000fe40000000f00 */
[----:B--2---:R-:W-:Y:S01]  /*39b0*/  R2UR UR4, R11 ;  /* 0x000000000b0472ca */ /* 0x004fe200000e0000 */
[----:B------:R-:W-:-:S05]  /*39c0*/  IMAD.MOV.U32 R11, RZ, RZ, R52 ;  /* 0x000000ffff0b7224 */ /* 0x000fca00078e0034 */
[----:B------:R-:W-:Y:S01]  /*39d0*/  PRMT R113, R12, 0x5410, R11 ;  /* 0x000054100c717816 */ /* 0x000fe2000000000b */
[----:B------:R-:W-:Y:S02]  /*39e0*/  IMAD.MOV.U32 R11, RZ, RZ, R56 ;  /* 0x000000ffff0b7224 */ /* 0x000fe400078e0038 */
[----:B------:R-:W-:-:S03]  /*39f0*/  IMAD.MOV.U32 R12, RZ, RZ, R57 ;  /* 0x000000ffff0c7224 */ /* 0x000fc600078e0039 */
[----:B------:R-:W-:Y:S01]  /*3a00*/  PRMT R114, R114, 0x5410, R11 ;  /* 0x0000541072727816 */ /* 0x000fe2000000000b */
[----:B------:R-:W-:Y:S01]  /*3a10*/  IMAD.MOV.U32 R11, RZ, RZ, R64 ;  /* 0x000000ffff0b7224 */ /* 0x000fe200078e0040 */
[----:B------:R-:W-:Y:S01]  /*3a20*/  PRMT R115, R12, 0x7610, R115 ;  /* 0x000076100c737816 */ /* 0x000fe20000000073 */
[----:B------:R-:W-:Y:S01]  /*3a30*/  IMAD.MOV.U32 R12, RZ, RZ, R65 ;  /* 0x000000ffff0c7224 */ /* 0x000fe200078e0041 */
[----:B------:R-:W-:Y:S01]  /*3a40*/  UISETP.NE.AND UP0, UPT, UR4, 0x3, UPT ;  /* 0x000000030400788c */ /* 0x000fe2000bf05270 */
[----:B------:R-:W-:Y:S02]  /*3a50*/  PRMT R114, R14, 0x7610, R114 ;  /* 0x000076100e727816 */ /* 0x000fe40000000072 */
[----:B------:R-:W-:Y:S01]  /*3a60*/  PRMT R75, R11, 0x7610, R75 ;  /* 0x000076100b4b7816 */ /* 0x000fe2000000004b */
[----:B------:R-:W-:Y:S01]  /*3a70*/  IMAD.MOV.U32 R11, RZ, RZ, R58 ;  /* 0x000000ffff0b7224 */ /* 0x000fe200078e003a */
[----:B------:R-:W-:Y:S01]  /*3a80*/  PRMT R119, R12, 0x7610, R119 ;  /* 0x000076100c777816 */ /* 0x000fe20000000077 */
[----:B------:R-:W-:Y:S01]  /*3a90*/  IMAD.MOV.U32 R12, RZ, RZ, R59 ;  /* 0x000000ffff0c7224 */ /* 0x000fe200078e003b */
[----:B------:R-:W-:-:S02]  /*3aa0*/  PLOP3.LUT P5, PT, PT, PT, UP0, 0x80, 0x0 ;  /* 0x000000000000781c */ /* 0x000fc40003faf008 */
[----:B------:R-:W-:Y:S02]  /*3ab0*/  PRMT R115, R115, 0x5410, R13 ;  /* 0x0000541073737816 */ /* 0x000fe4000000000d */
[----:B------:R-:W-:Y:S01]  /*3ac0*/  PRMT R116, R11, 0x5410, R12 ;  /* 0x000054100b747816 */ /* 0x000fe2000000000c */
[----:B------:R-:W-:Y:S02]  /*3ad0*/  IMAD.MOV.U32 R11, RZ, RZ, R62 ;  /* 0x000000ffff0b7224 */ /* 0x000fe400078e003e */
[----:B------:R-:W-:-:S03]  /*3ae0*/  IMAD.MOV.U32 R12, RZ, RZ, R63 ;  /* 0x000000ffff0c7224 */ /* 0x000fc600078e003f */
[----:B------:R-:W-:Y:S01]  /*3af0*/  PRMT R118, R118, 0x5410, R11 ;  /* 0x0000541076767816 */ /* 0x000fe2000000000b */
[----:B------:R-:W-:Y:S01]  /*3b00*/  IMAD.MOV.U32 R11, RZ, RZ, R66 ;  /* 0x000000ffff0b7224 */ /* 0x000fe200078e0042 */
[----:B------:R-:W-:Y:S02]  /*3b10*/  PRMT R117, R117, 0x5410, R12 ;  /* 0x0000541075757816 */ /* 0x000fe4000000000c */
[----:B------:R-:W-:Y:S02]  /*3b20*/  MOV R12, R67 ;  /* 0x00000043000c7202 */ /* 0x000fe40000000f00 */
[----:B------:R-:W-:Y:S01]  /*3b30*/  PRMT R75, R75, 0x5410, R11 ;  /* 0x000054104b4b7816 */ /* 0x000fe2000000000b */
[----:B------:R-:W-:Y:S01]  /*3b40*/  IMAD.MOV.U32 R11, RZ, RZ, R36 ;  /* 0x000000ffff0b7224 */ /* 0x000fe200078e0024 */
[----:B------:R-:W-:Y:S01]  /*3b50*/  PRMT R119, R119, 0x5410, R12 ;  /* 0x0000541077777816 */ /* 0x000fe2000000000c */
[----:B------:R-:W-:-:S05]  /*3b60*/  IMAD.MOV.U32 R12, RZ, RZ, R37 ;  /* 0x000000ffff0c7224 */ /* 0x000fca00078e0025 */
[----:B------:R-:W-:Y:S01]  /*3b70*/  PRMT R103, R11, 0x5410, R12 ;  /* 0x000054100b677816 */ /* 0x000fe2000000000c */
[----:B------:R-:W-:Y:S02]  /*3b80*/  IMAD.MOV.U32 R12, RZ, RZ, R40 ;  /* 0x000000ffff0c7224 */ /* 0x000fe400078e0028 */
[----:B------:R-:W-:-:S05]  /*3b90*/  IMAD.MOV.U32 R11, RZ, RZ, R41 ;  /* 0x000000ffff0b7224 */ /* 0x000fca00078e0029 */
[----:B------:R-:W-:Y:S01]  /*3ba0*/  PRMT R107, R12, 0x5410, R11 ;  /* 0x000054100c6b7816 */ /* 0x000fe2000000000b */
[----:B------:R-:W-:Y:S01]  /*3bb0*/  IMAD.MOV.U32 R12, RZ, RZ, R44 ;  /* 0x000000ffff0c7224 */ /* 0x000fe200078e002c */
[----:B------:R-:W-:-:S04]  /*3bc0*/  MOV R11, R45 ;  /* 0x0000002d000b7202 */ /* 0x000fc80000000f00 */
[----:B------:R-:W-:Y:S01]  /*3bd0*/  PRMT R109, R11, 0x5410, R12 ;  /* 0x000054100b6d7816 */ /* 0x000fe2000000000c */
[----:B------:R-:W-:Y:S02]  /*3be0*/  IMAD.MOV.U32 R12, RZ, RZ, R48 ;  /* 0x000000ffff0c7224 */ /* 0x000fe400078e0030 */
        /* <DEDUP_REMOVED lines=14> */
[----:B------:R-:W-:Y:S06]  /*3cd0*/  @!P5 BRA `(.L_x_1563) ;  /* 0x000000000004d947 */ /* 0x000fec0003800000 */
[----:B------:R-:W-:Y:S01]  /*3ce0*/  BPT.TRAP 0x1 ;  /* 0x000000040000795c */ /* 0x000fe20000300000 */
.L_x_1563:
[----:B------:R-:W2:Y:S01]  /*3cf0*/  LDL R11, [R1+0x4c] ;  /* 0x00004c00010b7983 */ /* 0x000ea20000100800 */
[----:B------:R-:W-:Y:S01]  /*3d00*/  IMAD R88, R200, 0x8, R17 ;  /* 0x00000008c8587824 */ /* 0x000fe200078e0211 */
[----:B------:R-:W-:Y:S01]  /*3d10*/  BSSY B1, `(.L_x_1564) ;  /* 0x0000004000017945 */ /* 0x000fe20003800000 */
[----:B--2---:R-:W-:-:S04]  /*3d20*/  SHF.L.U32 R100, R11, 0x1f, RZ ;  /* 0x0000001f0b647819 */ /* 0x004fc800000006ff */
[----:B------:R-:W0:Y:S02]  /*3d30*/  SYNCS.PHASECHK.TRANS64.TRYWAIT P6, [R88+URZ+0x30890], R100 ;  /* 0x03089064580075a7 */ /* 0x000e2400080c017f */
[----:B0-----:R-:W-:Y:S05]  /*3d40*/  @!P6 BRA `(.L_x_1565) ;  /* 0x00000284004ce947 */ /* 0x001fea0003800000 */
.L_x_1996:
[----:B------:R-:W-:Y:S05]  /*3d50*/  BSYNC B1 ;  /* 0x0000000000017941 */ /* 0x000fea0003800000 */
.L_x_1564:
[----:B------:R-:W-:-:S03]  /*3d60*/  UMOV UR4, 0xffffffff ;  /* 0xffffffff00047882 */ /* 0x000fc60000000000 */
[----:B------:R-:W-:Y:S05]  /*3d70*/  BRA.DIV UR4, `(.L_x_1566) ;  /* 0x0000028604547947 */ /* 0x000fea000b800000 */
[----:B------:R1:W2:Y:S04]  /*3d80*/  SHFL.IDX PT, R72, R105, RZ, 0x181f ;  /* 0x00181fff69487589 */ /* 0x0002a800000e0000 */
[----:B------:R1:W3:Y:S02]  /*3d90*/  SHFL.IDX PT, R11, R104, RZ, 0x181f ;  /* 0x00181fff680b7589 */ /* 0x0002e400000e0000 */
.L_x_2000:
        /* <DEDUP_REMOVED lines=10> */
[--C-:B0-----:R-:W-:Y:S01]  /*3e40*/  HADD2.F32 R73, -RZ, R13.reuse.H0_H0 ;  /* 0x2000000dff497230 */ /* 0x101fe20000004100 */
        /* <DEDUP_REMOVED lines=11> */
[----:B------:R-:W-:Y:S01]  /*3f00*/  HADD2.F32 R67, -RZ, R66.H0_H0 ;  /* 0x20000042ff437230 */ /* 0x000fe20000004100 */
[----:B------:R-:W-:Y:S01]  /*3f10*/  MOV R73, R14 ;  /* 0x0000000e00497202 */ /* 0x000fe20000000f00 */
[--C-:B------:R-:W-:Y:S02]  /*3f20*/  HADD2.F32 R66, -RZ, R15.reuse.H1_H1 ;  /* 0x3000000fff427230 */ /* 0x100fe40000004100 */
[----:B------:R-:W-:Y:S01]  /*3f30*/  HADD2.F32 R74, -RZ, R15.H0_H0 ;  /* 0x2000000fff4a7230 */ /* 0x000fe20000004100 */
[----:B------:R-:W-:Y:S01]  /*3f40*/  F2FP.F16.F32.PACK_AB R13, R64, R13 ;  /* 0x0000000d400d723e */ /* 0x000fe200000000ff */
[----:B------:R-:W-:Y:S02]  /*3f50*/  HADD2.F32 R102, -RZ, R75.H1_H1 ;  /* 0x3000004bff667230 */ /* 0x000fe40000004100 */
[----:B------:R-:W-:Y:S01]  /*3f60*/  FMUL.FTZ R15, R66, R67 ;  /* 0x00000043420f7220 */ /* 0x000fe20000410000 */
[----:B------:R-:W-:-:S02]  /*3f70*/  HADD2.F32 R14, -RZ, R73.H1_H1 ;  /* 0x30000049ff0e7230 */ /* 0x000fc40000004100 */
[C---:B------:R-:W-:Y:S01]  /*3f80*/  FMUL.FTZ R67, R74.reuse, R67 ;  /* 0x000000434a437220 */ /* 0x040fe20000410000 */
[-C--:B------:R-:W-:Y:S01]  /*3f90*/  FFMA.FTZ R15, R74, R65.reuse, -R15 ;  /* 0x000000414a0f7223 */ /* 0x080fe2000001080f */
[----:B------:R-:W-:Y:S02]  /*3fa0*/  HADD2.F32 R74, -RZ, R75.H0_H0 ;  /* 0x2000004bff4a7230 */ /* 0x000fe40000004100 */
        /* <DEDUP_REMOVED lines=11> */
[-C--:B------:R-:W-:Y:S02]  /*4060*/  FMUL.FTZ R73, R14, R75.reuse ;  /* 0x0000004b0e497220 */ /* 0x080fe40000410000 */
[----:B------:R-:W-:Y:S01]  /*4070*/  F2FP.F16.F32.PACK_AB R12, R65, R12 ;  /* 0x0000000c410c723e */ /* 0x000fe200000000ff */
[C---:B------:R-:W-:Y:S01]  /*4080*/  FMUL.FTZ R75, R74.reuse, R75 ;  /* 0x0000004b4a4b7220 */ /* 0x040fe20000410000 */
[----:B------:R-:W-:-:S03]  /*4090*/  FFMA.FTZ R73, R74, R67, -R73 ;  /* 0x000000434a497223 */ /* 0x000fc60000010849 */
[----:B------:R-:W-:-:S05]  /*40a0*/  FFMA.FTZ R14, R14, R67, R75 ;  /* 0x000000430e0e7223 */ /* 0x000fca000001004b */
[----:B------:R-:W-:-:S07]  /*40b0*/  F2FP.F16.F32.PACK_AB R14, R14, R73 ;  /* 0x000000490e0e723e */ /* 0x000fce00000000ff */
.L_x_1572:
[----:B------:R-:W-:Y:S05]  /*40c0*/  BSYNC B3 ;  /* 0x0000000000037941 */ /* 0x000fea0003800000 */
.L_x_1571:
[----:B---3--:R-:W-:-:S04]  /*40d0*/  LEA R64, P0, R18, R11, 0x1 ;  /* 0x0000000b12407211 */ /* 0x008fc800078008ff */
[----:B--2---:R-:W-:-:S05]  /*40e0*/  LEA.HI.X R65, R18, R72, R19, 0x1, P0 ;  /* 0x0000004812417211 */ /* 0x004fca00000f0c13 */
[----:B0-----:R4:W-:Y:S04]  /*40f0*/  ST.E.128 desc[UR60][R64.64], R12 ;  /* 0x0000000c40007985 */ /* 0x0019e8000c101d3c */
.L_x_1570:
[----:B------:R-:W-:Y:S05]  /*4100*/  BSYNC B2 ;  /* 0x0000000000027941 */ /* 0x000fea0003800000 */
.L_x_1569:
[----:B------:R-:W-:Y:S01]  /*4110*/  ISETP.NE.AND P0, PT, R71, RZ, PT ;  /* 0x000000ff4700720c */ /* 0x000fe20003f05270 */
[----:B------:R-:W-:-:S12]  /*4120*/  BSSY B2, `(.L_x_1573) ;  /* 0x0000034000027945 */ /* 0x000fd80003800000 */
[----:B------:R-:W-:Y:S05]  /*4130*/  @!P0 BRA `(.L_x_1574) ;  /* 0x0000000000c88947 */ /* 0x000fea0003800000 */
[----:B----4-:R-:W4:Y:S01]  /*4140*/  LDL R12, [R1+0x30] ;  /* 0x00003000010c7983 */ /* 0x010f220000100800 */
[----:B------:R-:W-:Y:S01]  /*4150*/  BSSY B3, `(.L_x_1575) ;  /* 0x000002d000037945 */ /* 0x000fe20003800000 */
[----:B----4-:R-:W-:Y:S02]  /*4160*/  ISETP.GE.AND P0, PT, R12, R101, PT ;  /* 0x000000650c00720c */ /* 0x010fe40003f06270 */
[----:B------:R4:W0:Y:S11]  /*4170*/  LDS.128 R12, [R90+0x22400] ;  /* 0x022400005a0c7984 */ /* 0x0008360000000c00 */
[----:B----4-:R-:W-:Y:S05]  /*4180*/  @P0 BRA `(.L_x_1576) ;  /* 0x0000000000a40947 */ /* 0x010fea0003800000 */
[----:B------:R-:W-:Y:S01]  /*4190*/  SHF.R.U64 R64, R60, 0x10, R61 ;  /* 0x000000103c407819 */ /* 0x000fe2000000123d */
[----:B0-----:R-:W-:Y:S01]  /*41a0*/  IMAD.MOV.U32 R65, RZ, RZ, R13 ;  /* 0x000000ffff417224 */ /* 0x001fe200078e000d */
[----:B------:R-:W-:Y:S02]  /*41b0*/  SHF.R.U32.HI R60, RZ, 0x10, R61 ;  /* 0x00000010ff3c7819 */ /* 0x000fe4000001163d */
[--C-:B------:R-:W-:Y:S02]  /*41c0*/  SHF.R.U64 R61, R62, 0x10, R63.reuse ;  /* 0x000000103e3d7819 */ /* 0x100fe4000000123f */
[--C-:B------:R-:W-:Y:S01]  /*41d0*/  HADD2.F32 R62, -RZ, R65.reuse.H1_H1 ;  /* 0x30000041ff3e7230 */ /* 0x100fe20000004100 */
[----:B------:R-:W-:Y:S01]  /*41e0*/  SHF.R.U32.HI R63, RZ, 0x10, R63 ;  /* 0x00000010ff3f7819 */ /* 0x000fe2000001163f */
[----:B------:R-:W-:Y:S02]  /*41f0*/  HADD2.F32 R66, -RZ, R65.H0_H0 ;  /* 0x20000041ff427230 */ /* 0x000fe40000004100 */
[----:B------:R-:W-:-:S02]  /*4200*/  HADD2.F32 R13, -RZ, R61.H0_H0 ;  /* 0x2000003dff0d7230 */ /* 0x000fc40000004100 */
[----:B------:R-:W-:Y:S02]  /*4210*/  HADD2.F32 R61, -RZ, R64.H0_H0 ;  /* 0x20000040ff3d7230 */ /* 0x000fe40000004100 */
[----:B------:R-:W-:Y:S02]  /*4220*/  HADD2.F32 R64, -RZ, R63.H0_H0 ;  /* 0x2000003fff407230 */ /* 0x000fe40000004100 */
[-C--:B------:R-:W-:Y:S01]  /*4230*/  FMUL.FTZ R65, R62, R13.reuse ;  /* 0x0000000d3e417220 */ /* 0x080fe20000410000 */
[C---:B------:R-:W-:Y:S01]  /*4240*/  FMUL.FTZ R67, R66.reuse, R13 ;  /* 0x0000000d42437220 */ /* 0x040fe20000410000 */
[----:B------:R-:W-:Y:S02]  /*4250*/  HADD2.F32 R60, -RZ, R60.H0_H0 ;  /* 0x2000003cff3c7230 */ /* 0x000fe40000004100 */
[-C--:B------:R-:W-:Y:S01]  /*4260*/  FFMA.FTZ R13, R66, R61.reuse, -R65 ;  /* 0x0000003d420d7223 */ /* 0x080fe20000010841 */
[----:B------:R-:W-:Y:S01]  /*4270*/  FFMA.FTZ R62, R62, R61, R67 ;  /* 0x0000003d3e3e7223 */ /* 0x000fe20000010043 */
[----:B------:R-:W-:-:S02]  /*4280*/  HADD2.F32 R61, -RZ, R15.H1_H1 ;  /* 0x3000000fff3d7230 */ /* 0x000fc40000004100 */
[----:B------:R-:W-:Y:S02]  /*4290*/  HADD2.F32 R15, -RZ, R15.H0_H0 ;  /* 0x2000000fff0f7230 */ /* 0x000fe40000004100 */
[----:B------:R-:W-:Y:S02]  /*42a0*/  HADD2.F32 R63, -RZ, R12.H1_H1 ;  /* 0x3000000cff3f7230 */ /* 0x000fe40000004100 */
[-C--:B------:R-:W-:Y:S01]  /*42b0*/  FMUL.FTZ R66, R61, R64.reuse ;  /* 0x000000403d427220 */ /* 0x080fe20000410000 */
[----:B------:R-:W-:Y:S02]  /*42c0*/  HADD2.F32 R65, -RZ, R117.H1_H1 ;  /* 0x30000075ff417230 */ /* 0x000fe40000004100 */
[C---:B------:R-:W-:Y:S01]  /*42d0*/  FMUL.FTZ R64, R15.reuse, R64 ;  /* 0x000000400f407220 */ /* 0x040fe20000410000 */
[----:B------:R-:W-:Y:S01]  /*42e0*/  F2FP.F16.F32.PACK_AB R13, R62, R13 ;  /* 0x0000000d3e0d723e */ /* 0x000fe200000000ff */
[----:B------:R-:W-:Y:S01]  /*42f0*/  FFMA.FTZ R15, R15, R60, -R66 ;  /* 0x0000003c0f0f7223 */ /* 0x000fe20000010842 */
[----:B------:R-:W-:-:S02]  /*4300*/  HADD2.F32 R66, -RZ, R118.H1_H1 ;  /* 0x30000076ff427230 */ /* 0x000fc40000004100 */
[----:B------:R-:W-:Y:S01]  /*4310*/  FFMA.FTZ R60, R61, R60, R64 ;  /* 0x0000003c3d3c7223 */ /* 0x000fe20000010040 */
[----:B------:R-:W-:Y:S02]  /*4320*/  HADD2.F32 R61, -RZ, R12.H0_H0 ;  /* 0x2000000cff3d7230 */ /* 0x000fe40000004100 */
[----:B------:R-:W-:Y:S02]  /*4330*/  HADD2.F32 R64, -RZ, R118.H0_H0 ;  /* 0x20000076ff407230 */ /* 0x000fe40000004100 */
[-C--:B------:R-:W-:Y:S01]  /*4340*/  FMUL.FTZ R12, R63, R66.reuse ;  /* 0x000000423f0c7220 */ /* 0x080fe20000410000 */
[----:B------:R-:W-:Y:S01]  /*4350*/  F2FP.F16.F32.PACK_AB R15, R60, R15 ;  /* 0x0000000f3c0f723e */ /* 0x000fe200000000ff */
[C---:B------:R-:W-:Y:S02]  /*4360*/  FMUL.FTZ R66, R61.reuse, R66 ;  /* 0x000000423d427220 */ /* 0x040fe40000410000 */
[-C--:B------:R-:W-:Y:S02]  /*4370*/  FFMA.FTZ R12, R61, R64.reuse, -R12 ;  /* 0x000000403d0c7223 */ /* 0x080fe4000001080c */
[----:B------:R-:W-:Y:S01]  /*4380*/  FFMA.FTZ R61, R63, R64, R66 ;  /* 0x000000403f3d7223 */ /* 0x000fe20000010042 */
[----:B------:R-:W-:-:S02]  /*4390*/  HADD2.F32 R63, -RZ, R14.H0_H0 ;  /* 0x2000000eff3f7230 */ /* 0x000fc40000004100 */
[----:B------:R-:W-:Y:S02]  /*43a0*/  HADD2.F32 R14, -RZ, R14.H1_H1 ;  /* 0x3000000eff0e7230 */ /* 0x000fe40000004100 */
[----:B------:R-:W-:Y:S01]  /*43b0*/  HADD2.F32 R64, -RZ, R117.H0_H0 ;  /* 0x20000075ff407230 */ /* 0x000fe20000004100 */
[----:B------:R-:W-:Y:S02]  /*43c0*/  F2FP.F16.F32.PACK_AB R12, R61, R12 ;  /* 0x0000000c3d0c723e */ /* 0x000fe400000000ff */
[-C--:B------:R-:W-:Y:S01]  /*43d0*/  FMUL.FTZ R66, R14, R65.reuse ;  /* 0x000000410e427220 */ /* 0x080fe20000410000 */
[----:B------:R-:W-:-:S03]  /*43e0*/  FMUL.FTZ R65, R63, R65 ;  /* 0x000000413f417220 */ /* 0x000fc60000410000 */
[-C--:B------:R-:W-:Y:S01]  /*43f0*/  FFMA.FTZ R66, R63, R64.reuse, -R66 ;  /* 0x000000403f427223 */ /* 0x080fe20000010842 */
[----:B------:R-:W-:-:S05]  /*4400*/  FFMA.FTZ R65, R14, R64, R65 ;  /* 0x000000400e417223 */ /* 0x000fca0000010041 */
[----:B------:R-:W-:-:S07]  /*4410*/  F2FP.F16.F32.PACK_AB R14, R65, R66 ;  /* 0x00000042410e723e */ /* 0x000fce00000000ff */
.L_x_1576:
[----:B------:R-:W-:Y:S05]  /*4420*/  BSYNC B3 ;  /* 0x0000000000037941 */ /* 0x000fea0003800000 */
.L_x_1575:
[----:B---3--:R-:W-:-:S04]  /*4430*/  LEA R60, P0, R201, R11, 0x1 ;  /* 0x0000000bc93c7211 */ /* 0x008fc800078008ff */
[----:B--2---:R-:W-:-:S05]  /*4440*/  LEA.HI.X R61, R201, R72, R224, 0x1, P0 ;  /* 0x00000048c93d7211 */ /* 0x004fca00000f0ce0 */
[----:B0-----:R0:W-:Y:S04]  /*4450*/  ST.E.128 desc[UR60][R60.64], R12 ;  /* 0x0000000c3c007985 */ /* 0x0011e8000c101d3c */
.L_x_1574:
[----:B------:R-:W-:Y:S05]  /*4460*/  BSYNC B2 ;  /* 0x0000000000027941 */ /* 0x000fea0003800000 */
.L_x_1573:
[----:B------:R-:W-:Y:S01]  /*4470*/  ISETP.NE.AND P0, PT, R76, RZ, PT ;  /* 0x000000ff4c00720c */ /* 0x000fe20003f05270 */
[----:B------:R-:W-:-:S12]  /*4480*/  BSSY B2, `(.L_x_1577) ;  /* 0x0000038000027945 */ /* 0x000fd80003800000 */
[----:B------:R-:W-:Y:S05]  /*4490*/  @!P0 BRA `(.L_x_1578) ;  /* 0x0000000000d88947 */ /* 0x000fea0003800000 */
[----:B0---4-:R-:W4:Y:S01]  /*44a0*/  LDL R12, [R1+0x34] ;  /* 0x00003400010c7983 */ /* 0x011f220000100800 */
[----:B------:R-:W-:Y:S01]  /*44b0*/  BSSY B3, `(.L_x_1579) ;  /* 0x0000030000037945 */ /* 0x000fe20003800000 */
[----:B----4-:R-:W-:Y:S02]  /*44c0*/  ISETP.GE.AND P0, PT, R12, R101, PT ;  /* 0x000000650c00720c */ /* 0x010fe40003f06270 */
[----:B------:R0:W4:Y:S11]  /*44d0*/  LDS.128 R12, [R90+0x24400] ;  /* 0x024400005a0c7984 */ /* 0x0001360000000c00 */
[----:B0-----:R-:W-:Y:S05]  /*44e0*/  @P0 BRA `(.L_x_1580) ;  /* 0x0000000000b00947 */ /* 0x001fea0003800000 */
[----:B------:R-:W-:Y:S01]  /*44f0*/  SHF.R.U64 R60, R58, 0x10, R59 ;  /* 0x000000103a3c7819 */ /* 0x000fe2000000123b */
[----:B----4-:R-:W-:Y:S01]  /*4500*/  IMAD.MOV.U32 R58, RZ, RZ, R13 ;  /* 0x000000ffff3a7224 */ /* 0x010fe200078e000d */
[----:B------:R-:W-:Y:S01]  /*4510*/  SHF.R.U64 R56, R56, 0x10, R57 ;  /* 0x0000001038387819 */ /* 0x000fe20000001239 */
[----:B------:R-:W-:Y:S01]  /*4520*/  HADD2.F32 R63, -RZ, R116.H1_H1 ;  /* 0x30000074ff3f7230 */ /* 0x000fe20000004100 */
[----:B------:R-:W-:Y:S01]  /*4530*/  SHF.R.U32.HI R59, RZ, 0x10, R59 ;  /* 0x00000010ff3b7819 */ /* 0x000fe2000001163b */
[----:B------:R-:W-:Y:S02]  /*4540*/  HADD2.F32 R60, -RZ, R60.H0_H0 ;  /* 0x2000003cff3c7230 */ /* 0x000fe40000004100 */
[--C-:B------:R-:W-:Y:S02]  /*4550*/  HADD2.F32 R13, -RZ, R58.reuse.H1_H1 ;  /* 0x3000003aff0d7230 */ /* 0x100fe40000004100 */
[----:B------:R-:W-:Y:S02]  /*4560*/  HADD2.F32 R61, -RZ, R58.H0_H0 ;  /* 0x2000003aff3d7230 */ /* 0x000fe40000004100 */
[----:B------:R-:W-:-:S02]  /*4570*/  HADD2.F32 R56, -RZ, R56.H0_H0 ;  /* 0x20000038ff387230 */ /* 0x000fc40000004100 */
[-C--:B------:R-:W-:Y:S01]  /*4580*/  FMUL.FTZ R58, R13, R60.reuse ;  /* 0x0000003c0d3a7220 */ /* 0x080fe20000410000 */
[----:B------:R-:W-:-:S03]  /*4590*/  FMUL.FTZ R60, R61, R60 ;  /* 0x0000003c3d3c7220 */ /* 0x000fc60000410000 */
[-C--:B------:R-:W-:Y:S01]  /*45a0*/  FFMA.FTZ R58, R61, R56.reuse, -R58 ;  /* 0x000000383d3a7223 */ /* 0x080fe2000001083a */
[----:B------:R-:W-:Y:S02]  /*45b0*/  HADD2.F32 R61, -RZ, R116.H0_H0 ;  /* 0x20000074ff3d7230 */ /* 0x000fe40000004100 */
[----:B------:R-:W-:Y:S01]  /*45c0*/  FFMA.FTZ R13, R13, R56, R60 ;  /* 0x000000380d0d7223 */ /* 0x000fe2000001003c */
[----:B------:R-:W-:Y:S01]  /*45d0*/  IMAD.MOV.U32 R60, RZ, RZ, R15 ;  /* 0x000000ffff3c7224 */ /* 0x000fe200078e000f */
[----:B------:R-:W-:Y:S01]  /*45e0*/  SHF.R.U32.HI R56, RZ, 0x10, R57 ;  /* 0x00000010ff387819 */ /* 0x000fe20000011639 */
[----:B------:R-:W-:Y:S02]  /*45f0*/  IMAD.MOV.U32 R57, RZ, RZ, R12 ;  /* 0x000000ffff397224 */ /* 0x000fe400078e000c */
[----:B------:R-:W-:Y:S01]  /*4600*/  HADD2.F32 R12, -RZ, R59.H0_H0 ;  /* 0x2000003bff0c7230 */ /* 0x000fe20000004100 */
[----:B------:R-:W-:Y:S01]  /*4610*/  F2FP.F16.F32.PACK_AB R13, R13, R58 ;  /* 0x0000003a0d0d723e */ /* 0x000fe200000000ff */
[----:B------:R-:W-:-:S02]  /*4620*/  HADD2.F32 R15, -RZ, R60.H1_H1 ;  /* 0x3000003cff0f7230 */ /* 0x000fc40000004100 */
[----:B------:R-:W-:Y:S02]  /*4630*/  HADD2.F32 R59, -RZ, R60.H0_H0 ;  /* 0x2000003cff3b7230 */ /* 0x000fe40000004100 */
[----:B------:R-:W-:Y:S02]  /*4640*/  HADD2.F32 R56, -RZ, R56.H0_H0 ;  /* 0x20000038ff387230 */ /* 0x000fe40000004100 */
[-C--:B------:R-:W-:Y:S01]  /*4650*/  FMUL.FTZ R60, R15, R12.reuse ;  /* 0x0000000c0f3c7220 */ /* 0x080fe20000410000 */
[----:B------:R-:W-:-:S03]  /*4660*/  FMUL.FTZ R62, R59, R12 ;  /* 0x0000000c3b3e7220 */ /* 0x000fc60000410000 */
[-C--:B------:R-:W-:Y:S01]  /*4670*/  FFMA.FTZ R12, R59, R56.reuse, -R60 ;  /* 0x000000383b0c7223 */ /* 0x080fe2000001083c */
[--C-:B------:R-:W-:Y:S02]  /*4680*/  HADD2.F32 R60, -RZ, R57.reuse.H0_H0 ;  /* 0x20000039ff3c7230 */ /* 0x100fe40000004100 */
[----:B------:R-:W-:Y:S01]  /*4690*/  FFMA.FTZ R15, R15, R56, R62 ;  /* 0x000000380f0f7223 */ /* 0x000fe2000001003e */
[----:B------:R-:W-:Y:S02]  /*46a0*/  IMAD.MOV.U32 R56, RZ, RZ, R14 ;  /* 0x000000ffff387224 */ /* 0x000fe400078e000e */
[----:B------:R-:W-:Y:S02]  /*46b0*/  HADD2.F32 R14, -RZ, R57.H1_H1 ;  /* 0x30000039ff0e7230 */ /* 0x000fe40000004100 */
        /* <DEDUP_REMOVED lines=8> */
[----:B------:R-:W-:Y:S02]  /*4740*/  HADD2.F32 R59, -RZ, R115.H0_H0 ;  /* 0x20000073ff3b7230 */ /* 0x000fe40000004100 */
[----:B------:R-:W-:Y:S01]  /*4750*/  F2FP.F16.F32.PACK_AB R12, R14, R57 ;  /* 0x000000390e0c723e */ /* 0x000fe200000000ff */
[-C--:B------:R-:W-:Y:S01]  /*4760*/  FMUL.FTZ R61, R56, R63.reuse ;  /* 0x0000003f383d7220 */ /* 0x080fe20000410000 */
[----:B------:R-:W-:-:S03]  /*4770*/  FMUL.FTZ R63, R60, R63 ;  /* 0x0000003f3c3f7220 */ /* 0x000fc60000410000 */
[-C--:B------:R-:W-:Y:S01]  /*4780*/  FFMA.FTZ R61, R60, R59.reuse, -R61 ;  /* 0x0000003b3c3d7223 */ /* 0x080fe2000001083d */
[----:B------:R-:W-:-:S05]  /*4790*/  FFMA.FTZ R56, R56, R59, R63 ;  /* 0x0000003b38387223 */ /* 0x000fca000001003f */
[----:B------:R-:W-:-:S07]  /*47a0*/  F2FP.F16.F32.PACK_AB R14, R56, R61 ;  /* 0x0000003d380e723e */ /* 0x000fce00000000ff */
.L_x_1580:
[----:B------:R-:W-:Y:S05]  /*47b0*/  BSYNC B3 ;  /* 0x0000000000037941 */ /* 0x000fea0003800000 */
.L_x_1579:
[----:B------:R-:W2:Y:S01]  /*47c0*/  LDL R58, [R1+0x4] ;  /* 0x00000400013a7983 */ /* 0x000ea20000100800 */
[----:B---3--:R-:W-:-:S04]  /*47d0*/  LEA R56, P0, R22, R11, 0x1 ;  /* 0x0000000b16387211 */ /* 0x008fc800078008ff */
[----:B--2---:R-:W-:-:S05]  /*47e0*/  LEA.HI.X R57, R22, R72, R58, 0x1, P0 ;  /* 0x0000004816397211 */ /* 0x004fca00000f0c3a */
[----:B----4-:R0:W-:Y:S04]  /*47f0*/  ST.E.128 desc[UR60][R56.64], R12 ;  /* 0x0000000c38007985 */ /* 0x0101e8000c101d3c */
.L_x_1578:
[----:B------:R-:W-:Y:S05]  /*4800*/  BSYNC B2 ;  /* 0x0000000000027941 */ /* 0x000fea0003800000 */
.L_x_1577:
[----:B------:R-:W-:-:S13]  /*4810*/  ISETP.NE.AND P0, PT, R77, RZ, PT ;  /* 0x000000ff4d00720c */ /* 0x000fda0003f05270 */
[----:B------:R-:W-:Y:S05]  /*4820*/  @!P0 BRA `(.L_x_1568) ;  /* 0x0000000000d88947 */ /* 0x000fea0003800000 */
[----:B------:R-:W5:Y:S04]  /*4830*/  LDL R59, [R1+0x48] ;  /* 0x00004800013b7983 */ /* 0x000f680000100800 */
[----:B------:R-:W2:Y:S01]  /*4840*/  LDL R58, [R1] ;  /* 0x00000000013a7983 */ /* 0x000ea20000100800 */
[----:B0--3--:R-:W-:Y:S01]  /*4850*/  LEA R56, P0, R23, R11, 0x1 ;  /* 0x0000000b17387211 */ /* 0x009fe200078008ff */
[----:B------:R-:W-:Y:S02]  /*4860*/  BSSY B2, `(.L_x_1581) ;  /* 0x0000031000027945 */ /* 0x000fe40003800000 */
[----:B----4-:R0:W3:Y:S01]  /*4870*/  LDS.128 R12, [R90+0x26400] ;  /* 0x026400005a0c7984 */ /* 0x0100e20000000c00 */
[----:B-----5:R-:W-:Y:S02]  /*4880*/  ISETP.GE.AND P6, PT, R59, R101, PT ;  /* 0x000000653b00720c */ /* 0x020fe40003fc6270 */
[----:B--2---:R-:W-:-:S11]  /*4890*/  LEA.HI.X R57, R23, R72, R58, 0x1, P0 ;  /* 0x0000004817397211 */ /* 0x004fd600000f0c3a */
[----:B0--3--:R-:W-:Y:S05]  /*48a0*/  @P6 BRA `(.L_x_1582) ;  /* 0x0000000000b06947 */ /* 0x009fea0003800000 */
[----:B------:R-:W-:Y:S01]  /*48b0*/  SHF.R.U64 R58, R54, 0x10, R55 ;  /* 0x00000010363a7819 */ /* 0x000fe20000001237 */
[--C-:B------:R-:W-:Y:S01]  /*48c0*/  HADD2.F32 R11, -RZ, R13.reuse.H1_H1 ;  /* 0x3000000dff0b7230 */ /* 0x100fe20000004100 */
[----:B------:R-:W-:Y:S01]  /*48d0*/  SHF.R.U64 R52, R52, 0x10, R53 ;  /* 0x0000001034347819 */ /* 0x000fe20000001235 */
[----:B------:R-:W-:Y:S01]  /*48e0*/  HADD2.F32 R13, -RZ, R13.H0_H0 ;  /* 0x2000000dff0d7230 */ /* 0x000fe20000004100 */
[----:B------:R-:W-:Y:S01]  /*48f0*/  SHF.R.U32.HI R55, RZ, 0x10, R55 ;  /* 0x00000010ff377819 */ /* 0x000fe20000011637 */
[----:B------:R-:W-:Y:S02]  /*4900*/  HADD2.F32 R58, -RZ, R58.H0_H0 ;  /* 0x2000003aff3a7230 */ /* 0x000fe40000004100 */
[----:B------:R-:W-:Y:S02]  /*4910*/  HADD2.F32 R52, -RZ, R52.H0_H0 ;  /* 0x20000034ff347230 */ /* 0x000fe40000004100 */
[----:B------:R-:W-:Y:S02]  /*4920*/  HADD2.F32 R55, -RZ, R55.H0_H0 ;  /* 0x20000037ff377230 */ /* 0x000fe40000004100 */
[-C--:B------:R-:W-:Y:S01]  /*4930*/  FMUL.FTZ R54, R11, R58.reuse ;  /* 0x0000003a0b367220 */ /* 0x080fe20000410000 */
[----:B------:R-:W-:Y:S01]  /*4940*/  FMUL.FTZ R58, R13, R58 ;  /* 0x0000003a0d3a7220 */ /* 0x000fe20000410000 */
[----:B------:R-:W-:-:S02]  /*4950*/  HADD2.F32 R115, -RZ, R115.H1_H1 ;  /* 0x30000073ff737230 */ /* 0x000fc40000004100 */
[-C--:B------:R-:W-:Y:S01]  /*4960*/  FFMA.FTZ R54, R13, R52.reuse, -R54 ;  /* 0x000000340d367223 */ /* 0x080fe20000010836 */
[----:B------:R-:W-:Y:S01]  /*4970*/  FFMA.FTZ R11, R11, R52, R58 ;  /* 0x000000340b0b7223 */ /* 0x000fe2000001003a */
[----:B------:R-:W-:Y:S01]  /*4980*/  SHF.R.U32.HI R52, RZ, 0x10, R53 ;  /* 0x00000010ff347819 */ /* 0x000fe20000011635 */
[----:B------:R-:W-:Y:S01]  /*4990*/  HADD2.F32 R114, -RZ, R114.H0_H0 ;  /* 0x20000072ff727230 */ /* 0x000fe20000004100 */
[----:B------:R-:W-:Y:S01]  /*49a0*/  MOV R53, R15 ;  /* 0x0000000f00357202 */ /* 0x000fe20000000f00 */
[----:B------:R-:W-:Y:S01]  /*49b0*/  IMAD.MOV.U32 R15, RZ, RZ, R12 ;  /* 0x000000ffff0f7224 */ /* 0x000fe200078e000c */
[----:B------:R-:W-:Y:S01]  /*49c0*/  F2FP.F16.F32.PACK_AB R11, R11, R54 ;  /* 0x000000360b0b723e */ /* 0x000fe200000000ff */
[----:B------:R-:W-:Y:S02]  /*49d0*/  HADD2.F32 R52, -RZ, R52.H0_H0 ;  /* 0x20000034ff347230 */ /* 0x000fe40000004100 */
[--C-:B------:R-:W-:Y:S02]  /*49e0*/  HADD2.F32 R13, -RZ, R53.reuse.H1_H1 ;  /* 0x30000035ff0d7230 */ /* 0x100fe40000004100 */
[----:B------:R-:W-:-:S03]  /*49f0*/  HADD2.F32 R12, -RZ, R53.H0_H0 ;  /* 0x20000035ff0c7230 */ /* 0x000fc60000004100 */
[CC--:B------:R-:W-:Y:S02]  /*4a00*/  FMUL.FTZ R53, R13.reuse, R55.reuse ;  /* 0x000000370d357220 */ /* 0x0c0fe40000410000 */
[C---:B------:R-:W-:Y:S02]  /*4a10*/  FMUL.FTZ R58, R12.reuse, R55 ;  /* 0x000000370c3a7220 */ /* 0x040fe40000410000 */
[-C--:B------:R-:W-:Y:S01]  /*4a20*/  FFMA.FTZ R12, R12, R52.reuse, -R53 ;  /* 0x000000340c0c7223 */ /* 0x080fe20000010835 */
[----:B------:R-:W-:Y:S02]  /*4a30*/  HADD2.F32 R53, -RZ, R113.H1_H1 ;  /* 0x30000071ff357230 */ /* 0x000fe40000004100 */
[----:B------:R-:W-:Y:S01]  /*4a40*/  FFMA.FTZ R13, R13, R52, R58 ;  /* 0x000000340d0d7223 */ /* 0x000fe2000001003a */
        /* <DEDUP_REMOVED lines=8> */
[----:B------:R-:W-:-:S03]  /*4ad0*/  HADD2.F32 R14, -RZ, R14.H0_H0 ;  /* 0x2000000eff0e7230 */ /* 0x000fc60000004100 */
[CC--:B------:R-:W-:Y:S02]  /*4ae0*/  FMUL.FTZ R55, R53.reuse, R114.reuse ;  /* 0x0000007235377220 */ /* 0x0c0fe40000410000 */
[C---:B------:R-:W-:Y:S02]  /*4af0*/  FMUL.FTZ R114, R14.reuse, R114 ;  /* 0x000000720e727220 */ /* 0x040fe40000410000 */
[-C--:B------:R-:W-:Y:S02]  /*4b00*/  FFMA.FTZ R55, R14, R113.reuse, -R55 ;  /* 0x000000710e377223 */ /* 0x080fe40000010837 */
[----:B------:R-:W-:Y:S01]  /*4b10*/  FFMA.FTZ R114, R53, R113, R114 ;  /* 0x0000007135727223 */ /* 0x000fe20000010072 */
[----:B------:R-:W-:Y:S01]  /*4b20*/  F2FP.F16.F32.PACK_AB R53, R13, R12 ;  /* 0x0000000c0d35723e */ /* 0x000fe200000000ff */
[----:B------:R-:W-:Y:S01]  /*4b30*/  IMAD.MOV.U32 R13, RZ, RZ, R11 ;  /* 0x000000ffff0d7224 */ /* 0x000fe200078e000b */
[----:B------:R-:W-:Y:S02]  /*4b40*/  F2FP.F16.F32.PACK_AB R12, R52, R15 ;  /* 0x0000000f340c723e */ /* 0x000fe400000000ff */
[----:B------:R-:W-:Y:S01]  /*4b50*/  F2FP.F16.F32.PACK_AB R14, R114, R55 ;  /* 0x00000037720e723e */ /* 0x000fe200000000ff */
[----:B------:R-:W-:-:S07]  /*4b60*/  IMAD.MOV.U32 R15, RZ, RZ, R53 ;  /* 0x000000ffff0f7224 */ /* 0x000fce00078e0035 */
.L_x_1582:
[----:B------:R-:W-:Y:S05]  /*4b70*/  BSYNC B2 ;  /* 0x0000000000027941 */ /* 0x000fea0003800000 */
.L_x_1581:
[----:B------:R0:W-:Y:S02]  /*4b80*/  ST.E.128 desc[UR60][R56.64], R12 ;  /* 0x0000000c38007985 */ /* 0x0001e4000c101d3c */
.L_x_1568:
[----:B------:R-:W-:Y:S05]  /*4b90*/  BSYNC B1 ;  /* 0x0000000000017941 */ /* 0x000fea0003800000 */
.L_x_1567:
[----:B------:R-:W-:-:S03]  /*4ba0*/  UMOV UR4, 0xffffffff ;  /* 0xffffffff00047882 */ /* 0x000fc60000000000 */
[----:B------:R-:W-:Y:S05]  /*4bb0*/  BRA.DIV UR4, `(.L_x_1583) ;  /* 0x0000027a04107947 */ /* 0x000fea000b800000 */
[----:B-1----:R-:W1:Y:S04]  /*4bc0*/  SHFL.IDX PT, R105, R105, 0x1, 0x181f ;  /* 0x00381f0069697f89 */ /* 0x002e6800000e0000 */
[----:B------:R-:W0:Y:S02]  /*4bd0*/  SHFL.IDX PT, R104, R104, 0x1, 0x181f ;  /* 0x00381f0068687f89 */ /* 0x000e2400000e0000 */
.L_x_2004:
[----:B------:R-:W-:Y:S05]  /*4be0*/  @P4 BRA `(.L_x_1584) ;  /* 0x0000003800f04947 */ /* 0x000fea0003800000 */
[----:B------:R-:W-:Y:S01]  /*4bf0*/  ISETP.NE.AND P0, PT, R29, RZ, PT ;  /* 0x000000ff1d00720c */ /* 0x000fe20003f05270 */
[----:B------:R-:W-:-:S12]  /*4c00*/  BSSY B1, `(.L_x_1585) ;  /* 0x0000034000017945 */ /* 0x000fd80003800000 */
[----:B------:R-:W-:Y:S05]  /*4c10*/  @!P0 BRA `(.L_x_1586) ;  /* 0x0000000000c88947 */ /* 0x000fea0003800000 */
[----:B0---4-:R0:W4:Y:S01]  /*4c20*/  LDS.128 R12, [R90+0x21400] ;  /* 0x021400005a0c7984 */ /* 0x0111220000000c00 */
[----:B------:R-:W-:Y:S01]  /*4c30*/  ISETP.GE.AND P4, PT, R204, R101, PT ;  /* 0x00000065cc00720c */ /* 0x000fe20003f86270 */
[----:B------:R-:W-:Y:S01]  /*4c40*/  BSSY B2, `(.L_x_1587) ;  /* 0x000002e000027945 */ /* 0x000fe20003800000 */
[----:B------:R-:W-:-:S04]  /*4c50*/  LEA R52, P0, R18, R104, 0x1 ;  /* 0x0000006812347211 */ /* 0x000fc800078008ff */
[----:B-1----:R-:W-:-:S07]  /*4c60*/  LEA.HI.X R53, R18, R105, R19, 0x1, P0 ;  /* 0x0000006912357211 */ /* 0x002fce00000f0c13 */
[----:B0-----:R-:W-:Y:S05]  /*4c70*/  @P4 BRA `(.L_x_1588) ;  /* 0x0000000000a84947 */ /* 0x001fea0003800000 */
[--C-:B------:R-:W-:Y:S01]  /*4c80*/  SHF.R.U64 R54, R48, 0x10, R49.reuse ;  /* 0x0000001030367819 */ /* 0x100fe20000001231 */
[--C-:B---34-:R-:W-:Y:S01]  /*4c90*/  HADD2.F32 R11, -RZ, R13.reuse.H0_H0 ;  /* 0x2000000dff0b7230 */ /* 0x118fe20000004100 */
[----:B------:R-:W-:Y:S01]  /*4ca0*/  SHF.R.U32.HI R48, RZ, 0x10, R49 ;  /* 0x00000010ff307819 */ /* 0x000fe20000011631 */
[----:B------:R-:W-:Y:S01]  /*4cb0*/  IMAD.MOV.U32 R49, RZ, RZ, R15 ;  /* 0x000000ffff317224 */ /* 0x000fe200078e000f */
[--C-:B------:R-:W-:Y:S01]  /*4cc0*/  SHF.R.U64 R56, R50, 0x10, R51.reuse ;  /* 0x0000001032387819 */ /* 0x100fe20000001233 */
[----:B------:R-:W-:Y:S01]  /*4cd0*/  HADD2.F32 R15, -RZ, R13.H1_H1 ;  /* 0x3000000dff0f7230 */ /* 0x000fe20000004100 */
[----:B------:R-:W-:Y:S01]  /*4ce0*/  SHF.R.U32.HI R51, RZ, 0x10, R51 ;  /* 0x00000010ff337819 */ /* 0x000fe20000011633 */
[----:B------:R-:W-:Y:S02]  /*4cf0*/  HADD2.F32 R54, -RZ, R54.H0_H0 ;  /* 0x20000036ff367230 */ /* 0x000fe40000004100 */
[----:B------:R-:W-:Y:S02]  /*4d00*/  HADD2.F32 R56, -RZ, R56.H0_H0 ;  /* 0x20000038ff387230 */ /* 0x000fe40000004100 */
[----:B------:R-:W-:-:S02]  /*4d10*/  HADD2.F32 R51, -RZ, R51.H0_H0 ;  /* 0x20000033ff337230 */ /* 0x000fc40000004100 */
[--C-:B------:R-:W-:Y:S02]  /*4d20*/  HADD2.F32 R50, -RZ, R49.reuse.H1_H1 ;  /* 0x30000031ff327230 */ /* 0x100fe40000004100 */
[----:B------:R-:W-:Y:S02]  /*4d30*/  HADD2.F32 R13, -RZ, R49.H0_H0 ;  /* 0x20000031ff0d7230 */ /* 0x000fe40000004100 */
[----:B------:R-:W-:Y:S02]  /*4d40*/  HADD2.F32 R49, -RZ, R48.H0_H0 ;  /* 0x20000030ff317230 */ /* 0x000fe40000004100 */
[-C--:B------:R-:W-:Y:S01]  /*4d50*/  FMUL.FTZ R48, R15, R56.reuse ;  /* 0x000000380f307220 */ /* 0x080fe20000410000 */
[----:B------:R-:W-:Y:S01]  /*4d60*/  FMUL.FTZ R56, R11, R56 ;  /* 0x000000380b387220 */ /* 0x000fe20000410000 */
[CC--:B------:R-:W-:Y:S01]  /*4d70*/  FMUL.FTZ R58, R50.reuse, R51.reuse ;  /* 0x00000033323a7220 */ /* 0x0c0fe20000410000 */
[----:B------:R-:W-:Y:S01]  /*4d80*/  FMUL.FTZ R51, R13, R51 ;  /* 0x000000330d337220 */ /* 0x000fe20000410000 */
[-C--:B------:R-:W-:Y:S01]  /*4d90*/  FFMA.FTZ R11, R11, R54.reuse, -R48 ;  /* 0x000000360b0b7223 */ /* 0x080fe20000010830 */
[----:B------:R-:W-:Y:S01]  /*4da0*/  FFMA.FTZ R48, R15, R54, R56 ;  /* 0x000000360f307223 */ /* 0x000fe20000010038 */
[-C--:B------:R-:W-:Y:S01]  /*4db0*/  FFMA.FTZ R13, R13, R49.reuse, -R58 ;  /* 0x000000310d0d7223 */ /* 0x080fe2000001083a */
[----:B------:R-:W-:Y:S01]  /*4dc0*/  FFMA.FTZ R50, R50, R49, R51 ;  /* 0x0000003132327223 */ /* 0x000fe20000010033 */
[----:B------:R-:W-:-:S02]  /*4dd0*/  HADD2.F32 R54, -RZ, R112.H0_H0 ;  /* 0x20000070ff367230 */ /* 0x000fc40000004100 */
[----:B------:R-:W-:Y:S01]  /*4de0*/  HADD2.F32 R112, -RZ, R112.H1_H1 ;  /* 0x30000070ff707230 */ /* 0x000fe20000004100 */
[----:B------:R-:W-:Y:S01]  /*4df0*/  F2FP.F16.F32.PACK_AB R11, R48, R11 ;  /* 0x0000000b300b723e */ /* 0x000fe200000000ff */
[----:B------:R-:W-:Y:S02]  /*4e00*/  HADD2.F32 R15, -RZ, R12.H1_H1 ;  /* 0x3000000cff0f7230 */ /* 0x000fe40000004100 */
[----:B------:R-:W-:Y:S02]  /*4e10*/  HADD2.F32 R49, -RZ, R14.H1_H1 ;  /* 0x3000000eff317230 */ /* 0x000fe40000004100 */
[----:B------:R-:W-:Y:S02]  /*4e20*/  HADD2.F32 R12, -RZ, R12.H0_H0 ;  /* 0x2000000cff0c7230 */ /* 0x000fe40000004100 */
[----:B------:R-:W-:Y:S01]  /*4e30*/  FMUL.FTZ R55, R15, R54 ;  /* 0x000000360f377220 */ /* 0x000fe20000410000 */
[----:B------:R-:W-:Y:S02]  /*4e40*/  HADD2.F32 R14, -RZ, R14.H0_H0 ;  /* 0x2000000eff0e7230 */ /* 0x000fe40000004100 */
[----:B------:R-:W-:Y:S01]  /*4e50*/  FMUL.FTZ R57, R49, R112 ;  /* 0x0000007031397220 */ /* 0x000fe20000410000 */
[----:B------:R-:W-:-:S02]  /*4e60*/  HADD2.F32 R51, -RZ, R111.H0_H0 ;  /* 0x2000006fff337230 */ /* 0x000fc40000004100 */
[----:B------:R-:W-:Y:S01]  /*4e70*/  FMUL.FTZ R54, R12, R54 ;  /* 0x000000360c367220 */ /* 0x000fe20000410000 */
[----:B------:R-:W-:Y:S02]  /*4e80*/  HADD2.F32 R111, -RZ, R111.H1_H1 ;  /* 0x3000006fff6f7230 */ /* 0x000fe40000004100 */
[----:B------:R-:W-:Y:S01]  /*4e90*/  FMUL.FTZ R112, R14, R112 ;  /* 0x000000700e707220 */ /* 0x000fe20000410000 */
[-C--:B------:R-:W-:Y:S01]  /*4ea0*/  FFMA.FTZ R55, R12, R51.reuse, -R55 ;  /* 0x000000330c377223 */ /* 0x080fe20000010837 */
[----:B------:R-:W-:Y:S01]  /*4eb0*/  FFMA.FTZ R54, R15, R51, R54 ;  /* 0x000000330f367223 */ /* 0x000fe20000010036 */
[-C--:B------:R-:W-:Y:S01]  /*4ec0*/  FFMA.FTZ R57, R14, R111.reuse, -R57 ;  /* 0x0000006f0e397223 */ /* 0x080fe20000010839 */
[----:B------:R-:W-:Y:S01]  /*4ed0*/  FFMA.FTZ R112, R49, R111, R112 ;  /* 0x0000006f31707223 */ /* 0x000fe20000010070 */
[----:B------:R-:W-:Y:S01]  /*4ee0*/  F2FP.F16.F32.PACK_AB R15, R50, R13 ;  /* 0x0000000d320f723e */ /* 0x000fe200000000ff */
[----:B------:R-:W-:Y:S01]  /*4ef0*/  IMAD.MOV.U32 R13, RZ, RZ, R11 ;  /* 0x000000ffff0d7224 */ /* 0x000fe200078e000b */
[----:B------:R-:W-:-:S02]  /*4f00*/  F2FP.F16.F32.PACK_AB R12, R54, R55 ;  /* 0x00000037360c723e */ /* 0x000fc400000000ff */
[----:B------:R-:W-:-:S07]  /*4f10*/  F2FP.F16.F32.PACK_AB R14, R112, R57 ;  /* 0x00000039700e723e */ /* 0x000fce00000000ff */
.L_x_1588:
[----:B------:R-:W-:Y:S05]  /*4f20*/  BSYNC B2 ;  /* 0x0000000000027941 */ /* 0x000fea0003800000 */
.L_x_1587:
[----:B----4-:R0:W-:Y:S02]  /*4f30*/  ST.E.128 desc[UR60][R52.64], R12 ;  /* 0x0000000c34007985 */ /* 0x0101e4000c101d3c */
.L_x_1586:
[----:B------:R-:W-:Y:S05]  /*4f40*/  BSYNC B1 ;  /* 0x0000000000017941 */ /* 0x000fea0003800000 */
.L_x_1585:
[----:B------:R-:W-:Y:S01]  /*4f50*/  ISETP.NE.AND P0, PT, R71, RZ, PT ;  /* 0x000000ff4700720c */ /* 0x000fe20003f05270 */
[----:B------:R-:W-:-:S12]  /*4f60*/  BSSY B1, `(.L_x_1589) ;  /* 0x0000034000017945 */ /* 0x000fd80003800000 */
[----:B------:R-:W-:Y:S05]  /*4f70*/  @!P0 BRA `(.L_x_1590) ;  /* 0x0000000000c88947 */ /* 0x000fea0003800000 */
[----:B---3--:R-:W3:Y:S01]  /*4f80*/  LDL R11, [R1+0x30] ;  /* 0x00003000010b7983 */ /* 0x008ee20000100800 */
[C---:B0-----:R-:W-:Y:S01]  /*4f90*/  LEA R48, P0, R201.reuse, R104, 0x1 ;  /* 0x00000068c9307211 */ /* 0x041fe200078008ff */
[----:B------:R-:W-:Y:S02]  /*4fa0*/  BSSY B2, `(.L_x_1591) ;  /* 0x000002e000027945 */ /* 0x000fe40003800000 */
[----:B----4-:R0:W4:Y:S01]  /*4fb0*/  LDS.128 R12, [R90+0x23400] ;  /* 0x023400005a0c7984 */ /* 0x0101220000000c00 */
[----:B-1----:R-:W-:Y:S02]  /*4fc0*/  LEA.HI.X R49, R201, R105, R224, 0x1, P0 ;  /* 0x00000069c9317211 */ /* 0x002fe400000f0ce0 */
[----:B---3--:R-:W-:-:S13]  /*4fd0*/  ISETP.GE.AND P4, PT, R11, R101, PT ;  /* 0x000000650b00720c */ /* 0x008fda0003f86270 */
[----:B0---4-:R-:W-:Y:S05]  /*4fe0*/  @P4 BRA `(.L_x_1592) ;  /* 0x0000000000a44947 */ /* 0x011fea0003800000 */
[----:B------:R-:W-:Y:S02]  /*4ff0*/  SHF.R.U64 R11, R44, 0x10, R45 ;  /* 0x000000102c0b7819 */ /* 0x000fe4000000122d */
[--C-:B------:R-:W-:Y:S02]  /*5000*/  SHF.R.U64 R50, R46, 0x10, R47.reuse ;  /* 0x000000102e327819 */ /* 0x100fe4000000122f */
[----:B------:R-:W-:Y:S01]  /*5010*/  MOV R44, R15 ;  /* 0x0000000f002c7202 */ /* 0x000fe20000000f00 */
[----:B------:R-:W-:Y:S01]  /*5020*/  HADD2.F32 R46, -RZ, R11.H0_H0 ;  /* 0x2000000bff2e7230 */ /* 0x000fe20000004100 */
[----:B------:R-:W-:Y:S01]  /*5030*/  SHF.R.U32.HI R47, RZ, 0x10, R47 ;  /* 0x00000010ff2f7819 */ /* 0x000fe2000001162f */
[--C-:B------:R-:W-:Y:S01]  /*5040*/  HADD2.F32 R15, -RZ, R13.reuse.H1_H1 ;  /* 0x3000000dff0f7230 */ /* 0x100fe20000004100 */
[----:B------:R-:W-:Y:S01]  /*5050*/  SHF.R.U32.HI R45, RZ, 0x10, R45 ;  /* 0x00000010ff2d7819 */ /* 0x000fe2000001162d */
[----:B------:R-:W-:Y:S02]  /*5060*/  HADD2.F32 R11, -RZ, R13.H0_H0 ;  /* 0x2000000dff0b7230 */ /* 0x000fe40000004100 */
[----:B------:R-:W-:-:S02]  /*5070*/  HADD2.F32 R13, -RZ, R44.H1_H1 ;  /* 0x3000002cff0d7230 */ /* 0x000fc40000004100 */
[----:B------:R-:W-:Y:S02]  /*5080*/  HADD2.F32 R47, -RZ, R47.H0_H0 ;  /* 0x2000002fff2f7230 */ /* 0x000fe40000004100 */
[----:B------:R-:W-:Y:S02]  /*5090*/  HADD2.F32 R44, -RZ, R44.H0_H0 ;  /* 0x2000002cff2c7230 */ /* 0x000fe40000004100 */
[----:B------:R-:W-:Y:S02]  /*50a0*/  HADD2.F32 R50, -RZ, R50.H0_H0 ;  /* 0x20000032ff327230 */ /* 0x000fe40000004100 */
[-C--:B------:R-:W-:Y:S01]  /*50b0*/  FMUL.FTZ R51, R13, R47.reuse ;  /* 0x0000002f0d337220 */ /* 0x080fe20000410000 */
[----:B------:R-:W-:Y:S02]  /*50c0*/  HADD2.F32 R45, -RZ, R45.H0_H0 ;  /* 0x2000002dff2d7230 */ /* 0x000fe40000004100 */
[----:B------:R-:W-:Y:S01]  /*50d0*/  FMUL.FTZ R54, R44, R47 ;  /* 0x0000002f2c367220 */ /* 0x000fe20000410000 */
[-C--:B------:R-:W-:Y:S01]  /*50e0*/  FMUL.FTZ R52, R15, R50.reuse ;  /* 0x000000320f347220 */ /* 0x080fe20000410000 */
[----:B------:R-:W-:-:S02]  /*50f0*/  FMUL.FTZ R50, R11, R50 ;  /* 0x000000320b327220 */ /* 0x000fc40000410000 */
[-C--:B------:R-:W-:Y:S01]  /*5100*/  FFMA.FTZ R54, R13, R45.reuse, R54 ;  /* 0x0000002d0d367223 */ /* 0x080fe20000010036 */
[----:B------:R-:W-:Y:S01]  /*5110*/  FFMA.FTZ R51, R44, R45, -R51 ;  /* 0x0000002d2c337223 */ /* 0x000fe20000010833 */
[----:B------:R-:W-:Y:S02]  /*5120*/  HADD2.F32 R13, -RZ, R12.H1_H1 ;  /* 0x3000000cff0d7230 */ /* 0x000fe40000004100 */
[-C--:B------:R-:W-:Y:S01]  /*5130*/  FFMA.FTZ R50, R15, R46.reuse, R50 ;  /* 0x0000002e0f327223 */ /* 0x080fe20000010032 */
[----:B------:R-:W-:Y:S02]  /*5140*/  HADD2.F32 R45, -RZ, R110.H0_H0 ;  /* 0x2000006eff2d7230 */ /* 0x000fe40000004100 */
[----:B------:R-:W-:Y:S01]  /*5150*/  FFMA.FTZ R11, R11, R46, -R52 ;  /* 0x0000002e0b0b7223 */ /* 0x000fe20000010834 */
[----:B------:R-:W-:Y:S02]  /*5160*/  HADD2.F32 R12, -RZ, R12.H0_H0 ;  /* 0x2000000cff0c7230 */ /* 0x000fe40000004100 */
[----:B------:R-:W-:-:S02]  /*5170*/  HADD2.F32 R110, -RZ, R110.H1_H1 ;  /* 0x3000006eff6e7230 */ /* 0x000fc40000004100 */
[-C--:B------:R-:W-:Y:S01]  /*5180*/  FMUL.FTZ R47, R13, R45.reuse ;  /* 0x0000002d0d2f7220 */ /* 0x080fe20000410000 */
[--C-:B------:R-:W-:Y:S02]  /*5190*/  HADD2.F32 R15, -RZ, R14.reuse.H1_H1 ;  /* 0x3000000eff0f7230 */ /* 0x100fe40000004100 */
[----:B------:R-:W-:Y:S01]  /*51a0*/  FMUL.FTZ R46, R12, R45 ;  /* 0x0000002d0c2e7220 */ /* 0x000fe20000410000 */
[----:B------:R-:W-:Y:S02]  /*51b0*/  HADD2.F32 R14, -RZ, R14.H0_H0 ;  /* 0x2000000eff0e7230 */ /* 0x000fe40000004100 */
[--C-:B------:R-:W-:Y:S02]  /*51c0*/  HADD2.F32 R44, -RZ, R109.reuse.H1_H1 ;  /* 0x3000006dff2c7230 */ /* 0x100fe40000004100 */
[-C--:B------:R-:W-:Y:S01]  /*51d0*/  FMUL.FTZ R45, R15, R110.reuse ;  /* 0x0000006e0f2d7220 */ /* 0x080fe20000410000 */
[----:B------:R-:W-:Y:S02]  /*51e0*/  HADD2.F32 R109, -RZ, R109.H0_H0 ;  /* 0x2000006dff6d7230 */ /* 0x000fe40000004100 */
[----:B------:R-:W-:Y:S01]  /*51f0*/  FMUL.FTZ R110, R14, R110 ;  /* 0x0000006e0e6e7220 */ /* 0x000fe20000410000 */
[-C--:B------:R-:W-:Y:S01]  /*5200*/  FFMA.FTZ R47, R12, R44.reuse, -R47 ;  /* 0x0000002c0c2f7223 */ /* 0x080fe2000001082f */
[----:B------:R-:W-:Y:S01]  /*5210*/  FFMA.FTZ R46, R13, R44, R46 ;  /* 0x0000002c0d2e7223 */ /* 0x000fe2000001002e */
[-C--:B------:R-:W-:Y:S01]  /*5220*/  FFMA.FTZ R45, R14, R109.reuse, -R45 ;  /* 0x0000006d0e2d7223 */ /* 0x080fe2000001082d */
[----:B------:R-:W-:Y:S01]  /*5230*/  FFMA.FTZ R110, R15, R109, R110 ;  /* 0x0000006d0f6e7223 */ /* 0x000fe2000001006e */
[----:B------:R-:W-:-:S02]  /*5240*/  F2FP.F16.F32.PACK_AB R13, R50, R11 ;  /* 0x0000000b320d723e */ /* 0x000fc400000000ff */
[----:B------:R-:W-:Y:S02]  /*5250*/  F2FP.F16.F32.PACK_AB R15, R54, R51 ;  /* 0x00000033360f723e */ /* 0x000fe400000000ff */
[----:B------:R-:W-:Y:S02]  /*5260*/  F2FP.F16.F32.PACK_AB R12, R46, R47 ;  /* 0x0000002f2e0c723e */ /* 0x000fe400000000ff */
[----:B------:R-:W-:-:S07]  /*5270*/  F2FP.F16.F32.PACK_AB R14, R110, R45 ;  /* 0x0000002d6e0e723e */ /* 0x000fce00000000ff */
.L_x_1592:
[----:B------:R-:W-:Y:S05]  /*5280*/  BSYNC B2 ;  /* 0x0000000000027941 */ /* 0x000fea0003800000 */
.L_x_1591:
[----:B------:R0:W-:Y:S02]  /*5290*/  ST.E.128 desc[UR60][R48.64], R12 ;  /* 0x0000000c30007985 */ /* 0x0001e4000c101d3c */
.L_x_1590:
[----:B------:R-:W-:Y:S05]  /*52a0*/  BSYNC B1 ;  /* 0x0000000000017941 */ /* 0x000fea0003800000 */
.L_x_1589:
[----:B------:R-:W-:Y:S01]  /*52b0*/  ISETP.NE.AND P0, PT, R76, RZ, PT ;  /* 0x000000ff4c00720c */ /* 0x000fe20003f05270 */
[----:B------:R-:W-:-:S12]  /*52c0*/  BSSY B1, `(.L_x_1593) ;  /* 0x0000034000017945 */ /* 0x000fd80003800000 */
[----:B------:R-:W-:Y:S05]  /*52d0*/  @!P0 BRA `(.L_x_1594) ;  /* 0x0000000000c88947 */ /* 0x000fea0003800000 */
[----:B------:R-:W5:Y:S04]  /*52e0*/  LDL R46, [R1+0x34] ;  /* 0x00003400012e7983 */ /* 0x000f680000100800 */
[----:B---3--:R-:W1:Y:S01]  /*52f0*/  LDL R11, [R1+0x4] ;  /* 0x00000400010b7983 */ /* 0x008e620000100800 */
[----:B0-----:R-:W-:Y:S01]  /*5300*/  LEA R44, P0, R22, R104, 0x1 ;  /* 0x00000068162c7211 */ /* 0x001fe200078008ff */
[----:B------:R-:W-:Y:S02]  /*5310*/  BSSY B2, `(.L_x_1595) ;  /* 0x000002d000027945 */ /* 0x000fe40003800000 */
[----:B----4-:R0:W3:Y:S01]  /*5320*/  LDS.128 R12, [R90+0x25400] ;  /* 0x025400005a0c7984 */ /* 0x0100e20000000c00 */
[----:B-----5:R-:W-:Y:S02]  /*5330*/  ISETP.GE.AND P4, PT, R46, R101, PT ;  /* 0x000000652e00720c */ /* 0x020fe40003f86270 */
[----:B-1----:R-:W-:-:S11]  /*5340*/  LEA.HI.X R45, R22, R105, R11, 0x1, P0 ;  /* 0x00000069162d7211 */ /* 0x002fd600000f0c0b */
[----:B0--3--:R-:W-:Y:S05]  /*5350*/  @P4 BRA `(.L_x_1596) ;  /* 0x0000000000a04947 */ /* 0x009fea0003800000 */
[----:B------:R-:W-:Y:S01]  /*5360*/  SHF.R.U64 R11, R40, 0x10, R41 ;  /* 0x00000010280b7819 */ /* 0x000fe20000001229 */
[--C-:B------:R-:W-:Y:S01]  /*5370*/  HADD2.F32 R40, -RZ, R15.reuse.H1_H1 ;  /* 0x3000000fff287230 */ /* 0x100fe20000004100 */
[--C-:B------:R-:W-:Y:S01]  /*5380*/  SHF.R.U64 R46, R42, 0x10, R43.reuse ;  /* 0x000000102a2e7819 */ /* 0x100fe2000000122b */
[----:B------:R-:W-:Y:S01]  /*5390*/  HADD2.F32 R15, -RZ, R15.H0_H0 ;  /* 0x2000000fff0f7230 */ /* 0x000fe20000004100 */
[----:B------:R-:W-:Y:S01]  /*53a0*/  SHF.R.U32.HI R43, RZ, 0x10, R43 ;  /* 0x00000010ff2b7819 */ /* 0x000fe2000001162b */
[----:B------:R-:W-:Y:S01]  /*53b0*/  HADD2.F32 R42, -RZ, R11.H0_H0 ;  /* 0x2000000bff2a7230 */ /* 0x000fe20000004100 */
[----:B------:R-:W-:Y:S01]  /*53c0*/  SHF.R.U32.HI R41, RZ, 0x10, R41 ;  /* 0x00000010ff297819 */ /* 0x000fe20000011629 */
[----:B------:R-:W-:Y:S02]  /*53d0*/  HADD2.F32 R46, -RZ, R46.H0_H0 ;  /* 0x2000002eff2e7230 */ /* 0x000fe40000004100 */
[----:B------:R-:W-:Y:S02]  /*53e0*/  HADD2.F32 R43, -RZ, R43.H0_H0 ;  /* 0x2000002bff2b7230 */ /* 0x000fe40000004100 */
[----:B------:R-:W-:-:S02]  /*53f0*/  HADD2.F32 R11, -RZ, R13.H1_H1 ;  /* 0x3000000dff0b7230 */ /* 0x000fc40000004100 */
[----:B------:R-:W-:Y:S02]  /*5400*/  HADD2.F32 R13, -RZ, R13.H0_H0 ;  /* 0x2000000dff0d7230 */ /* 0x000fe40000004100 */
[-C--:B------:R-:W-:Y:S01]  /*5410*/  FMUL.FTZ R47, R15, R43.reuse ;  /* 0x0000002b0f2f7220 */ /* 0x080fe20000410000 */
[----:B------:R-:W-:Y:S02]  /*5420*/  HADD2.F32 R41, -RZ, R41.H0_H0 ;  /* 0x20000029ff297230 */ /* 0x000fe40000004100 */
[-C--:B------:R-:W-:Y:S01]  /*5430*/  FMUL.FTZ R48, R11, R46.reuse ;  /* 0x0000002e0b307220 */ /* 0x080fe20000410000 */
[C---:B------:R-:W-:Y:S01]  /*5440*/  FMUL.FTZ R50, R40.reuse, R43 ;  /* 0x0000002b28327220 */ /* 0x040fe20000410000 */
[C---:B------:R-:W-:Y:S01]  /*5450*/  FMUL.FTZ R46, R13.reuse, R46 ;  /* 0x0000002e0d2e7220 */ /* 0x040fe20000410000 */
[----:B------:R-:W-:Y:S01]  /*5460*/  FFMA.FTZ R49, R40, R41, R47 ;  /* 0x0000002928317223 */ /* 0x000fe2000001002f */
[-C--:B------:R-:W-:Y:S02]  /*5470*/  FFMA.FTZ R48, R13, R42.reuse, -R48 ;  /* 0x0000002a0d307223 */ /* 0x080fe40000010830 */
[----:B------:R-:W-:Y:S01]  /*5480*/  FFMA.FTZ R43, R11, R42, R46 ;  /* 0x0000002a0b2b7223 */ /* 0x000fe2000001002e */
[----:B------:R-:W-:-:S02]  /*5490*/  HADD2.F32 R40, -RZ, R108.H0_H0 ;  /* 0x2000006cff287230 */ /* 0x000fc40000004100 */
[----:B------:R-:W-:Y:S01]  /*54a0*/  FFMA.FTZ R50, R15, R41, -R50 ;  /* 0x000000290f327223 */ /* 0x000fe20000010832 */
[----:B------:R-:W-:Y:S02]  /*54b0*/  HADD2.F32 R108, -RZ, R108.H1_H1 ;  /* 0x3000006cff6c7230 */ /* 0x000fe40000004100 */
[----:B------:R-:W-:Y:S02]  /*54c0*/  HADD2.F32 R11, -RZ, R12.H1_H1 ;  /* 0x3000000cff0b7230 */ /* 0x000fe40000004100 */
[----:B------:R-:W-:Y:S02]  /*54d0*/  HADD2.F32 R13, -RZ, R14.H1_H1 ;  /* 0x3000000eff0d7230 */ /* 0x000fe40000004100 */
[----:B------:R-:W-:Y:S02]  /*54e0*/  HADD2.F32 R12, -RZ, R12.H0_H0 ;  /* 0x2000000cff0c7230 */ /* 0x000fe40000004100 */
[----:B------:R-:W-:Y:S01]  /*54f0*/  FMUL.FTZ R41, R11, R40 ;  /* 0x000000280b297220 */ /* 0x000fe20000410000 */
[----:B------:R-:W-:-:S02]  /*5500*/  HADD2.F32 R14, -RZ, R14.H0_H0 ;  /* 0x2000000eff0e7230 */ /* 0x000fc40000004100 */
[----:B------:R-:W-:Y:S01]  /*5510*/  FMUL.FTZ R47, R13, R108 ;  /* 0x0000006c0d2f7220 */ /* 0x000fe20000410000 */
[--C-:B------:R-:W-:Y:S02]  /*5520*/  HADD2.F32 R15, -RZ, R107.reuse.H0_H0 ;  /* 0x2000006bff0f7230 */ /* 0x100fe40000004100 */
[----:B------:R-:W-:Y:S01]  /*5530*/  FMUL.FTZ R40, R12, R40 ;  /* 0x000000280c287220 */ /* 0x000fe20000410000 */
        /* <DEDUP_REMOVED lines=10> */
.L_x_1596:
[----:B------:R-:W-:Y:S05]  /*55e0*/  BSYNC B2 ;  /* 0x0000000000027941 */ /* 0x000fea0003800000 */
.L_x_1595:
[----:B------:R0:W-:Y:S02]  /*55f0*/  ST.E.128 desc[UR60][R44.64], R12 ;  /* 0x0000000c2c007985 */ /* 0x0001e4000c101d3c */
.L_x_1594:
[----:B------:R-:W-:Y:S05]  /*5600*/  BSYNC B1 ;  /* 0x0000000000017941 */ /* 0x000fea0003800000 */
.L_x_1593:
[----:B------:R-:W-:-:S13]  /*5610*/  ISETP.NE.AND P0, PT, R77, RZ, PT ;  /* 0x000000ff4d00720c */ /* 0x000fda0003f05270 */
[----:B------:R-:W-:Y:S05]  /*5620*/  @!P0 BRA `(.L_x_1584) ;  /* 0x0000003000608947 */ /* 0x000fea0003800000 */
[----:B------:R-:W5:Y:S04]  /*5630*/  LDL R42, [R1+0x48] ;  /* 0x00004800012a7983 */ /* 0x000f680000100800 */
[----:B---3--:R-:W1:Y:S01]  /*5640*/  LDL R11, [R1] ;  /* 0x00000000010b7983 */ /* 0x008e620000100800 */
[C---:B0-----:R-:W-:Y:S01]  /*5650*/  LEA R40, P0, R23.reuse, R104, 0x1 ;  /* 0x0000006817287211 */ /* 0x041fe200078008ff */
        /* <DEDUP_REMOVED lines=45> */
.L_x_1598:
[----:B------:R-:W-:Y:S05]  /*5930*/  BSYNC B1 ;  /* 0x0000000000017941 */ /* 0x000fea0003800000 */
.L_x_1597:
[----:B------:R0:W-:Y:S01]  /*5940*/  ST.E.128 desc[UR60][R40.64], R12 ;  /* 0x0000000c28007985 */ /* 0x0001e2000c101d3c */
[----:B------:R-:W-:Y:S05]  /*5950*/  BRA `(.L_x_1584) ;  /* 0x0000002c00947947 */ /* 0x000fea0003800000 */
.L_x_1558:
[----:B------:R-:W2:Y:S01]  /*5960*/  LDL R36, [R1+0xc] ;  /* 0x00000c0001247983 */ /* 0x000ea20000100800 */
        /* <DEDUP_REMOVED lines=9> */
[----:B--2---:R-:W-:Y:S02]  /*5a00*/  ISETP.GE.AND P0, PT, R36, R95, PT ;  /* 0x0000005f2400720c */ /* 0x004fe40003f06270 */
[----:B------:R-:W-:-:S11]  /*5a10*/  CS2R R36, SRZ ;  /* 0x0000000000247805 */ /* 0x000fd6000001ff00 */
[----:B------:R-:W-:Y:S05]  /*5a20*/  @P0 BRA `(.L_x_1600) ;  /* 0x0000000000600947 */ /* 0x000fea0003800000 */
[----:B------:R-:W-:Y:S01]  /*5a30*/  IADD3 R38, P4, R80, R14, RZ ;  /* 0x0000000e50267210 */ /* 0x000fe20007f9e0ff */
[----:B------:R-:W-:Y:S01]  /*5a40*/  ULDC.64 UR4, c[0x0][0x3e8] ;  /* 0x0000fa0000047ab9 */ /* 0x000fe20000000a00 */
[----:B------:R-:W-:Y:S01]  /*5a50*/  IADD3 R36, P6, R84, R12, RZ ;  /* 0x0000000c54247210 */ /* 0x000fe20007fde0ff */
[----:B------:R-:W-:Y:S01]  /*5a60*/  ULDC.64 UR6, c[0x0][0x400] ;  /* 0x0001000000067ab9 */ /* 0x000fe20000000a00 */
[----:B------:R-:W-:Y:S01]  /*5a70*/  LEA R52, P5, R38, UR4, 0x1 ;  /* 0x0000000426347c11 */ /* 0x000fe2000f8a08ff */
[----:B------:R-:W-:Y:S01]  /*5a80*/  IMAD.X R39, R11, 0x1, R32, P4 ;  /* 0x000000010b277824 */ /* 0x000fe200020e0620 */
[----:B------:R-:W-:Y:S01]  /*5a90*/  LEA R56, P4, R36, UR6, 0x1 ;  /* 0x0000000624387c11 */ /* 0x000fe2000f8808ff */
[----:B------:R-:W-:Y:S01]  /*5aa0*/  IMAD.X R37, R72, 0x1, R34, P6 ;  /* 0x0000000148257824 */ /* 0x000fe200030e0622 */
[----:B------:R-:W-:Y:S02]  /*5ab0*/  ISETP.GE.AND P6, PT, R203, R101, PT ;  /* 0x00000065cb00720c */ /* 0x000fe40003fc6270 */
[----:B------:R-:W-:-:S02]  /*5ac0*/  CS2R R42, SRZ ;  /* 0x00000000002a7805 */ /* 0x000fc4000001ff00 */
[----:B------:R-:W-:Y:S02]  /*5ad0*/  LEA.HI.X R53, R38, UR5, R39, 0x1, P5 ;  /* 0x0000000526357c11 */ /* 0x000fe4000a8f0c27 */
[----:B------:R-:W-:Y:S02]  /*5ae0*/  CS2R R40, SRZ ;  /* 0x0000000000287805 */ /* 0x000fe4000001ff00 */
[----:B------:R-:W-:Y:S02]  /*5af0*/  ISETP.GE.AND P5, PT, R18, R101, PT ;  /* 0x000000651200720c */ /* 0x000fe40003fa6270 */
[----:B------:R-:W-:Y:S02]  /*5b00*/  CS2R R38, SRZ ;  /* 0x0000000000267805 */ /* 0x000fe4000001ff00 */
[----:B------:R-:W-:Y:S02]  /*5b10*/  LEA.HI.X R57, R36, UR7, R37, 0x1, P4 ;  /* 0x0000000724397c11 */ /* 0x000fe4000a0f0c25 */
[----:B------:R-:W-:-:S02]  /*5b20*/  CS2R R36, SRZ ;  /* 0x0000000000247805 */ /* 0x000fc4000001ff00 */
[----:B------:R-:W-:Y:S02]  /*5b30*/  CS2R R50, SRZ ;  /* 0x0000000000327805 */ /* 0x000fe4000001ff00 */
[----:B------:R-:W-:Y:S02]  /*5b40*/  CS2R R48, SRZ ;  /* 0x0000000000307805 */ /* 0x000fe4000001ff00 */
[----:B------:R-:W-:Y:S02]  /*5b50*/  CS2R R46, SRZ ;  /* 0x00000000002e7805 */ /* 0x000fe4000001ff00 */
[----:B------:R-:W-:Y:S01]  /*5b60*/  CS2R R44, SRZ ;  /* 0x00000000002c7805 */ /* 0x000fe2000001ff00 */
[----:B------:R0:W5:Y:S04]  /*5b70*/  @!P6 LDG.E.128 R36, desc[UR60][R52.64+0x80] ;  /* 0x0000803c3424e981 */ /* 0x000168000c1e1d00 */
[----:B------:R0:W5:Y:S04]  /*5b80*/  @!P5 LDG.E.128 R40, desc[UR60][R52.64] ;  /* 0x0000003c3428d981 */ /* 0x000168000c1e1d00 */
[----:B------:R0:W5:Y:S04]  /*5b90*/  @!P5 LDG.E.128 R48, desc[UR60][R56.64] ;  /* 0x0000003c3830d981 */ /* 0x000168000c1e1d00 */
[----:B------:R0:W5:Y:S02]  /*5ba0*/  @!P6 LDG.E.128 R44, desc[UR60][R56.64+0x80] ;  /* 0x0000803c382ce981 */ /* 0x000164000c1e1d00 */
.L_x_1600:
[----:B------:R-:W-:Y:S05]  /*5bb0*/  BSYNC B1 ;  /* 0x0000000000017941 */ /* 0x000fea0003800000 */
.L_x_1599:
        /* <DEDUP_REMOVED lines=20> */
[----:B------:R-:W-:Y:S02]  /*5d00*/  CS2R R64, SRZ ;  /* 0x0000000000407805 */ /* 0x000fe4000001ff00 */
[----:B------:R-:W-:Y:S02]  /*5d10*/  IADD3.X R72, R34, R72, R21, P5, P6 ;  /* 0x0000004822487210 */ /* 0x000fe40002fec415 */
[----:B------:R-:W-:Y:S02]  /*5d20*/  CS2R R62, SRZ ;  /* 0x00000000003e7805 */ /* 0x000fe4000001ff00 */
[----:B------:R-:W-:Y:S02]  /*5d30*/  LEA R12, P6, R15, UR4, 0x1 ;  /* 0x000000040f0c7c11 */ /* 0x000fe4000f8c08ff */
[----:B------:R-:W-:-:S02]  /*5d40*/  CS2R R60, SRZ ;  /* 0x00000000003c7805 */ /* 0x000fc4000001ff00 */
[----:B------:R-:W-:Y:S02]  /*5d50*/  LEA R14, P5, R11, UR6, 0x1 ;  /* 0x000000060b0e7c11 */ /* 0x000fe4000f8a08ff */
[----:B------:R-:W-:Y:S02]  /*5d60*/  LEA.HI.X R13, R15, UR5, R52, 0x1, P6 ;  /* 0x000000050f0d7c11 */ /* 0x000fe4000b0f0c34 */
[----:B------:R-:W-:Y:S02]  /*5d70*/  CS2R R52, SRZ ;  /* 0x0000000000347805 */ /* 0x000fe4000001ff00 */
[----:B------:R-:W-:Y:S02]  /*5d80*/  LEA.HI.X R15, R11, UR7, R72, 0x1, P5 ;  /* 0x000000070b0f7c11 */ /* 0x000fe4000a8f0c48 */
[-C--:B------:R-:W-:Y:S02]  /*5d90*/  ISETP.GE.AND P6, PT, R18, R101.reuse, PT ;  /* 0x000000651200720c */ /* 0x080fe40003fc6270 */
[----:B------:R-:W-:-:S11]  /*5da0*/  ISETP.GE.AND P5, PT, R203, R101, PT ;  /* 0x00000065cb00720c */ /* 0x000fd60003fa6270 */
[----:B------:R0:W5:Y:S04]  /*5db0*/  @!P6 LDG.E.128 R56, desc[UR60][R12.64] ;  /* 0x0000003c0c38e981 */ /* 0x000168000c1e1d00 */
[----:B------:R0:W5:Y:S04]  /*5dc0*/  @!P5 LDG.E.128 R52, desc[UR60][R12.64+0x80] ;  /* 0x0000803c0c34d981 */ /* 0x000168000c1e1d00 */
[----:B------:R0:W5:Y:S04]  /*5dd0*/  @!P6 LDG.E.128 R64, desc[UR60][R14.64] ;  /* 0x0000003c0e40e981 */ /* 0x000168000c1e1d00 */
[----:B------:R0:W5:Y:S02]  /*5de0*/  @!P5 LDG.E.128 R60, desc[UR60][R14.64+0x80] ;  /* 0x0000803c0e3cd981 */ /* 0x000164000c1e1d00 */
.L_x_1602:
[----:B------:R-:W-:Y:S05]  /*5df0*/  BSYNC B1 ;  /* 0x0000000000017941 */ /* 0x000fea0003800000 */
.L_x_1601:
[----:B------:R-:W2:Y:S01]  /*5e00*/  LDL R11, [R1+0x64] ;  /* 0x00006400010b7983 */ /* 0x000ea20000100800 */
[----:B0----5:R-:W-:Y:S02]  /*5e10*/  IMAD.MOV.U32 R12, RZ, RZ, R39 ;  /* 0x000000ffff0c7224 */ /* 0x021fe400078e0027 */
[----:B------:R-:W-:Y:S02]  /*5e20*/  IMAD.MOV.U32 R14, RZ, RZ, R43 ;  /* 0x000000ffff0e7224 */ /* 0x000fe400078e002b */
[----:B------:R-:W-:Y:S01]  /*5e30*/  IMAD.MOV.U32 R13, RZ, RZ, R42 ;  /* 0x000000ffff0d7224 */ /* 0x000fe200078e002a */
[----:B------:R-:W-:Y:S02]  /*5e40*/  PRMT R124, R12, 0x7610, R124 ;  /* 0x000076100c7c7816 */ /* 0x000fe4000000007c */
[----:B------:R-:W-:Y:S02]  /*5e50*/  MOV R12, R37 ;  /* 0x00000025000c7202 */ /* 0x000fe40000000f00 */
[----:B------:R-:W-:-:S02]  /*5e60*/  PRMT R127, R127, 0x5410, R14 ;  /* 0x000054107f7f7816 */ /* 0x000fc4000000000e */
[----:B------:R-:W-:Y:S01]  /*5e70*/  PRMT R124, R124, 0x5410, R12 ;  /* 0x000054107c7c7816 */ /* 0x000fe2000000000c */
[----:B------:R-:W-:Y:S01]  /*5e80*/  IMAD.MOV.U32 R12, RZ, RZ, R41 ;  /* 0x000000ffff0c7224 */ /* 0x000fe200078e0029 */
[----:B------:R-:W-:Y:S02]  /*5e90*/  MOV R14, R47 ;  /* 0x0000002f000e7202 */ /* 0x000fe40000000f00 */
[----:B------:R-:W-:Y:S01]  /*5ea0*/  PRMT R126, R13, 0x7610, R126 ;  /* 0x000076100d7e7816 */ /* 0x000fe2000000007e */
[----:B------:R-:W-:Y:S01]  /*5eb0*/  IMAD.MOV.U32 R13, RZ, RZ, R46 ;  /* 0x000000ffff0d7224 */ /* 0x000fe200078e002e */
[----:B------:R-:W-:Y:S01]  /*5ec0*/  PRMT R112, R12, 0x7610, R112 ;  /* 0x000076100c707816 */ /* 0x000fe20000000070 */
[----:B------:R-:W-:Y:S01]  /*5ed0*/  IMAD.MOV.U32 R12, RZ, RZ, R45 ;  /* 0x000000ffff0c7224 */ /* 0x000fe200078e002d */
[----:B------:R-:W-:-:S04]  /*5ee0*/  PRMT R125, R14, 0x7610, R125 ;  /* 0x000076100e7d7816 */ /* 0x000fc8000000007d */
[----:B------:R-:W-:Y:S01]  /*5ef0*/  PRMT R125, R125, 0x5410, R12 ;  /* 0x000054107d7d7816 */ /* 0x000fe2000000000c */
[----:B------:R-:W-:-:S05]  /*5f00*/  IMAD.MOV.U32 R12, RZ, RZ, R51 ;  /* 0x000000ffff0c7224 */ /* 0x000fca00078e0033 */
[----:B------:R-:W-:Y:S02]  /*5f10*/  PRMT R128, R12, 0x7610, R128 ;  /* 0x000076100c807816 */ /* 0x000fe40000000080 */
[----:B------:R-:W-:-:S04]  /*5f20*/  MOV R12, R49 ;  /* 0x00000031000c7202 */ /* 0x000fc80000000f00 */
[----:B------:R-:W-:Y:S01]  /*5f30*/  PRMT R111, R12, 0x7610, R111 ;  /* 0x000076100c6f7816 */ /* 0x000fe2000000006f */
[----:B------:R-:W-:Y:S01]  /*5f40*/  IMAD.MOV.U32 R12, RZ, RZ, R55 ;  /* 0x000000ffff0c7224 */ /* 0x000fe200078e0037 */
[----:B--2---:R-:W-:Y:S01]  /*5f50*/  R2UR UR4, R11 ;  /* 0x000000000b0472ca */ /* 0x004fe200000e0000 */
[----:B------:R-:W-:-:S05]  /*5f60*/  IMAD.MOV.U32 R11, RZ, RZ, R38 ;  /* 0x000000ffff0b7224 */ /* 0x000fca00078e0026 */
[----:B------:R-:W-:Y:S01]  /*5f70*/  PRMT R122, R11, 0x7610, R122 ;  /* 0x000076100b7a7816 */ /* 0x000fe2000000007a */
[----:B------:R-:W-:-:S03]  /*5f80*/  IMAD.MOV.U32 R11, RZ, RZ, R36 ;  /* 0x000000ffff0b7224 */ /* 0x000fc600078e0024 */
[----:B------:R-:W-:Y:S02]  /*5f90*/  PRMT R122, R122, 0x5410, R13 ;  /* 0x000054107a7a7816 */ /* 0x000fe4000000000d */
[----:B------:R-:W-:Y:S01]  /*5fa0*/  PRMT R123, R11, 0x7610, R123 ;  /* 0x000076100b7b7816 */ /* 0x000fe2000000007b */
[----:B------:R-:W-:Y:S01]  /*5fb0*/  IMAD.MOV.U32 R11, RZ, RZ, R40 ;  /* 0x000000ffff0b7224 */ /* 0x000fe200078e0028 */
[----:B------:R-:W-:-:S04]  /*5fc0*/  UISETP.NE.AND UP0, UPT, UR4, 0x3, UPT ;  /* 0x000000030400788c */ /* 0x000fc8000bf05270 */
[----:B------:R-:W-:Y:S01]  /*5fd0*/  PRMT R127, R11, 0x7610, R127 ;  /* 0x000076100b7f7816 */ /* 0x000fe2000000007f */
[----:B------:R-:W-:Y:S01]  /*5fe0*/  IMAD.MOV.U32 R11, RZ, RZ, R44 ;  /* 0x000000ffff0b7224 */ /* 0x000fe200078e002c */
[----:B------:R-:W-:-:S04]  /*5ff0*/  PLOP3.LUT P5, PT, PT, PT, UP0, 0x80, 0x0 ;  /* 0x000000000000781c */ /* 0x000fc80003faf008 */
[----:B------:R-:W-:Y:S01]  /*6000*/  PRMT R123, R123, 0x5410, R11 ;  /* 0x000054107b7b7816 */ /* 0x000fe2000000000b */
[----:B------:R-:W-:-:S05]  /*6010*/  IMAD.MOV.U32 R11, RZ, RZ, R50 ;  /* 0x000000ffff0b7224 */ /* 0x000fca00078e0032 */
[----:B------:R-:W-:Y:S01]  /*6020*/  PRMT R126, R126, 0x5410, R11 ;  /* 0x000054107e7e7816 */ /* 0x000fe2000000000b */
[----:B------:R-:W-:-:S05]  /*6030*/  IMAD.MOV.U32 R11, RZ, RZ, R48 ;  /* 0x000000ffff0b7224 */ /* 0x000fca00078e0030 */
        /* <DEDUP_REMOVED lines=26> */
.L_x_1603:
[----:B------:R-:W2:Y:S01]  /*61e0*/  LDL R11, [R1+0x4c] ;  /* 0x00004c00010b7983 */ /* 0x000ea20000100800 */
[----:B------:R-:W-:Y:S01]  /*61f0*/  IMAD R88, R200, 0x8, R17 ;  /* 0x00000008c8587824 */ /* 0x000fe200078e0211 */
[----:B------:R-:W0:Y:S01]  /*6200*/  LDC R106, c[0x0][0x2f4] ;  /* 0x0000bd00ff6a7b82 */ /* 0x000e220000000800 */
[----:B------:R-:W-:Y:S01]  /*6210*/  BSSY B1, `(.L_x_1604) ;  /* 0x0000004000017945 */ /* 0x000fe20003800000 */
[----:B--2---:R-:W-:-:S04]  /*6220*/  SHF.L.U32 R100, R11, 0x1f, RZ ;  /* 0x0000001f0b647819 */ /* 0x004fc800000006ff */
[----:B------:R-:W1:Y:S02]  /*6230*/  SYNCS.PHASECHK.TRANS64.TRYWAIT P6, [R88+URZ+0x30890], R100 ;  /* 0x03089064580075a7 */ /* 0x000e6400080c017f */
[----:B01----:R-:W-:Y:S05]  /*6240*/  @!P6 BRA `(.L_x_1605) ;  /* 0x0000026000b8e947 */ /* 0x003fea0003800000 */
.L_x_2005:
[----:B------:R-:W-:Y:S05]  /*6250*/  BSYNC B1 ;  /* 0x0000000000017941 */ /* 0x000fea0003800000 */
.L_x_1604:
[----:B------:R-:W-:Y:S01]  /*6260*/  UMOV UR4, 0xffffffff ;  /* 0xffffffff00047882 */ /* 0x000fe20000000000 */
[----:B------:R-:W-:Y:S02]  /*6270*/  IADD3 R107, -R91, R106, RZ ;  /* 0x0000006a5b6b7210 */ /* 0x000fe40007ffe1ff */
[----:B------:R-:W-:Y:S05]  /*6280*/  BRA.DIV UR4, `(.L_x_1606) ;  /* 0x0000026204bc7947 */ /* 0x000fea000b800000 */
[----:B------:R1:W2:Y:S04]  /*6290*/  SHFL.IDX PT, R103, R105, RZ, 0x181f ;  /* 0x00181fff69677589 */ /* 0x0002a800000e0000 */
[----:B------:R1:W3:Y:S02]  /*62a0*/  SHFL.IDX PT, R11, R104, RZ, 0x181f ;  /* 0x00181fff680b7589 */ /* 0x0002e400000e0000 */
.L_x_2009:
[----:B------:R-:W-:Y:S04]  /*62b0*/  BSSY B1, `(.L_x_1607) ;  /* 0x00000f9000017945 */ /* 0x000fe80003800000 */
[----:B------:R-:W-:Y:S05]  /*62c0*/  @P0 BRA `(.L_x_1608) ;  /* 0x0000000c00dc0947 */ /* 0x000fea0003800000 */
[----:B------:R-:W-:Y:S01]  /*62d0*/  ISETP.NE.AND P0, PT, R29, RZ, PT ;  /* 0x000000ff1d00720c */ /* 0x000fe20003f05270 */
[----:B------:R-:W-:Y:S01]  /*62e0*/  BSSY B2, `(.L_x_1609) ;  /* 0x000007b000027945 */ /* 0x000fe20003800000 */
[----:B---3--:R-:W-:-:S11]  /*62f0*/  IMAD.MOV.U32 R102, RZ, RZ, R11 ;  /* 0x000000ffff667224 */ /* 0x008fd600078e000b */
[----:B------:R-:W-:Y:S05]  /*6300*/  @!P0 BRA `(.L_x_1610) ;  /* 0x0000000400e08947 */ /* 0x000fea0003800000 */
[----:B------:R-:W3:Y:S04]  /*6310*/  LDL R72, [R1+0x60] ;  /* 0x0000600001487983 */ /* 0x000ee80000100800 */
[----:B------:R-:W4:Y:S04]  /*6320*/  LDL R15, [R1+0xcc] ;  /* 0x0000cc00010f7983 */ /* 0x000f280000100800 */
[----:B------:R-:W5:Y:S01]  /*6330*/  LDL R14, [R1+0x6c] ;  /* 0x00006c00010e7983 */ /* 0x000f620000100800 */
[----:B------:R-:W-:Y:S01]  /*6340*/  SEL R12, R91, R107, !P2 ;  /* 0x0000006b5b0c7207 */ /* 0x000fe20005000000 */
[----:B------:R-:W-:Y:S01]  /*6350*/  BSSY B3, `(.L_x_1611) ;  /* 0x000006d000037945 */ /* 0x000fe20003800000 */
[----:B------:R-:W-:-:S02]  /*6360*/  ISETP.GE.AND P0, PT, R18, R101, PT ;  /* 0x000000651200720c */ /* 0x000fc40003f06270 */
[----:B------:R-:W-:-:S04]  /*6370*/  SHF.R.S32.HI R13, RZ, 0x1f, R12 ;  /* 0x0000001fff0d7819 */ /* 0x000fc8000001140c */
[----:B------:R-:W-:-:S04]  /*6380*/  LEA.HI R13, R13, R12, RZ, 0x4 ;  /* 0x0000000c0d0d7211 */ /* 0x000fc800078f20ff */
[----:B------:R-:W-:-:S04]  /*6390*/  LEA.HI.SX32 R108, R13, R35, 0x1c ;  /* 0x000000230d6c7211 */ /* 0x000fc800078fe2ff */
[----:B------:R-:W-:-:S04]  /*63a0*/  SHF.R.S32.HI R12, RZ, 0x1f, R108 ;  /* 0x0000001fff0c7819 */ /* 0x000fc8000001146c */
[----:B------:R-:W-:Y:S01]  /*63b0*/  LEA.HI R12, R12, R108, RZ, 0x3 ;  /* 0x0000006c0c0c7211 */ /* 0x000fe200078f18ff */
[----:B------:R-:W-:-:S04]  /*63c0*/  IMAD.SHL.U32 R108, R108, 0x8, RZ ;  /* 0x000000086c6c7824 */ /* 0x000fc800078e00ff */
[----:B------:R-:W-:-:S05]  /*63d0*/  IMAD.SHL.U32 R12, R12, 0x200, RZ ;  /* 0x000002000c0c7824 */ /* 0x000fca00078e00ff */
[----:B------:R-:W-:Y:S02]  /*63e0*/  LOP3.LUT R12, R12, 0x7ffff000, RZ, 0xc0, !PT ;  /* 0x7ffff0000c0c7812 */ /* 0x000fe400078ec0ff */
[----:B---3--:R-:W-:-:S04]  /*63f0*/  LOP3.LUT R13, R72, 0x38, R108, 0xf8, !PT ;  /* 0x00000038480d7812 */ /* 0x008fc800078ef86c */
[----:B----4-:R-:W-:-:S04]  /*6400*/  LOP3.LUT R13, R13, R15, RZ, 0x3c, !PT ;  /* 0x0000000f0d0d7212 */ /* 0x010fc800078e3cff */
[----:B-----5:R-:W-:-:S05]  /*6410*/  IADD3 R12, R13, R12, R14 ;  /* 0x0000000c0d0c7210 */ /* 0x020fca0007ffe00e */
[C---:B------:R-:W-:Y:S02]  /*6420*/  IMAD R72, R200.reuse, 0x4000, R12 ;  /* 0x00004000c8487824 */ /* 0x040fe400078e020c */
[----:B------:R-:W-:Y:S02]  /*6430*/  IMAD R12, R200, 0x4000, R89 ;  /* 0x00004000c80c7824 */ /* 0x000fe400078e0259 */
[----:B------:R-:W-:-:S03]  /*6440*/  IMAD R72, R72, 0x2, R17 ;  /* 0x0000000248487824 */ /* 0x000fc600078e0211 */
[----:B------:R-:W-:-:S03]  /*6450*/  LEA R12, R12, R17, 0x1 ;  /* 0x000000110c0c7211 */ /* 0x000fc600078e08ff */
[----:B------:R-:W3:Y:S04]  /*6460*/  LDS.128 R72, [R72+0x20400] ;  /* 0x0204000048487984 */ /* 0x000ee80000000c00 */
[----:B------:R-:W4:Y:S01]  /*6470*/  LDS.128 R12, [R12+0x20400] ;  /* 0x020400000c0c7984 */ /* 0x000f220000000c00 */
[----:B------:R-:W-:Y:S05]  /*6480*/  @P0 BRA `(.L_x_1612) ;  /* 0x0000000400640947 */ /* 0x000fea0003800000 */
[----:B---3--:R-:W-:Y:S01]  /*6490*/  IMAD.MOV.U32 R110, RZ, RZ, R73 ;  /* 0x000000ffff6e7224 */ /* 0x008fe200078e0049 */
[----:B------:R-:W-:Y:S01]  /*64a0*/  SHF.R.U64 R40, R40, 0x10, R41 ;  /* 0x0000001028287819 */ /* 0x000fe20000001229 */
[----:B----4-:R-:W-:Y:S01]  /*64b0*/  IMAD.MOV.U32 R109, RZ, RZ, R13 ;  /* 0x000000ffff6d7224 */ /* 0x010fe200078e000d */
[----:B------:R-:W-:Y:S01]  /*64c0*/  SHF.R.U32.HI R41, RZ, 0x10, R41 ;  /* 0x00000010ff297819 */ /* 0x000fe20000011629 */
[----:B------:R-:W-:Y:S01]  /*64d0*/  HADD2.F32 R111, -RZ, R111.H0_H0 ;  /* 0x2000006fff6f7230 */ /* 0x000fe20000004100 */
[----:B------:R-:W-:Y:S01]  /*64e0*/  SHF.R.U64 R42, R42, 0x10, R43 ;  /* 0x000000102a2a7819 */ /* 0x000fe2000000122b */
[----:B------:R-:W-:Y:S02]  /*64f0*/  HADD2.F32 R13, -RZ, R110.H0_H0 ;  /* 0x2000006eff0d7230 */ /* 0x000fe40000004100 */
[----:B------:R-:W-:Y:S02]  /*6500*/  HADD2.F32 R113, -RZ, R109.H0_H0 ;  /* 0x2000006dff717230 */ /* 0x000fe40000004100 */
[----:B------:R-:W-:-:S02]  /*6510*/  HADD2.F32 R112, -RZ, R112.H0_H0 ;  /* 0x20000070ff707230 */ /* 0x000fc40000004100 */
[-C--:B------:R-:W-:Y:S01]  /*6520*/  FMUL.FTZ R73, R13, R111.reuse ;  /* 0x0000006f0d497220 */ /* 0x080fe20000410000 */
[----:B------:R-:W-:Y:S02]  /*6530*/  HADD2.F32 R110, -RZ, R110.H1_H1 ;  /* 0x3000006eff6e7230 */ /* 0x000fe40000004100 */
[C---:B------:R-:W-:Y:S01]  /*6540*/  FMUL.FTZ R111, R113.reuse, R111 ;  /* 0x0000006f716f7220 */ /* 0x040fe20000410000 */
[----:B------:R-:W-:Y:S02]  /*6550*/  HADD2.F32 R41, -RZ, R41.H0_H0 ;  /* 0x20000029ff297230 */ /* 0x000fe40000004100 */
[-C--:B------:R-:W-:Y:S01]  /*6560*/  FFMA.FTZ R73, R113, R112.reuse, -R73 ;  /* 0x0000007071497223 */ /* 0x080fe20000010849 */
[----:B------:R-:W-:Y:S02]  /*6570*/  HADD2.F32 R40, -RZ, R40.H0_H0 ;  /* 0x20000028ff287230 */ /* 0x000fe40000004100 */
[----:B------:R-:W-:Y:S01]  /*6580*/  FFMA.FTZ R13, R13, R112, R111 ;  /* 0x000000700d0d7223 */ /* 0x000fe2000001006f */
[--C-:B------:R-:W-:Y:S01]  /*6590*/  SHF.R.U32.HI R111, RZ, 0x10, R49.reuse ;  /* 0x00000010ff6f7819 */ /* 0x100fe20000011631 */
[----:B------:R-:W-:Y:S01]  /*65a0*/  HADD2.F32 R112, -RZ, R128.H0_H0 ;  /* 0x20000080ff707230 */ /* 0x000fe20000004100 */
[----:B------:R-:W-:Y:S01]  /*65b0*/  SHF.R.U64 R49, R48, 0x10, R49 ;  /* 0x0000001030317819 */ /* 0x000fe20000001231 */
[----:B------:R-:W-:-:S02]  /*65c0*/  HADD2.F32 R48, -RZ, R109.H1_H1 ;  /* 0x3000006dff307230 */ /* 0x000fc40000004100 */
[----:B------:R-:W-:Y:S02]  /*65d0*/  HADD2.F32 R111, -RZ, R111.H0_H0 ;  /* 0x2000006fff6f7230 */ /* 0x000fe40000004100 */
[----:B------:R-:W-:Y:S02]  /*65e0*/  HADD2.F32 R49, -RZ, R49.H0_H0 ;  /* 0x20000031ff317230 */ /* 0x000fe40000004100 */
[----:B------:R-:W-:Y:S02]  /*65f0*/  HADD2.F32 R42, -RZ, R42.H0_H0 ;  /* 0x2000002aff2a7230 */ /* 0x000fe40000004100 */
[-C--:B------:R-:W-:Y:S01]  /*6600*/  FMUL.FTZ R109, R110, R111.reuse ;  /* 0x0000006f6e6d7220 */ /* 0x080fe20000410000 */
[----:B------:R-:W-:-:S03]  /*6610*/  FMUL.FTZ R111, R48, R111 ;  /* 0x0000006f306f7220 */ /* 0x000fc60000410000 */
[-C--:B------:R-:W-:Y:S01]  /*6620*/  FFMA.FTZ R48, R48, R41.reuse, -R109 ;  /* 0x0000002930307223 */ /* 0x080fe2000001086d */
[----:B------:R-:W-:Y:S02]  /*6630*/  HADD2.F32 R109, -RZ, R75.H0_H0 ;  /* 0x2000004bff6d7230 */ /* 0x000fe40000004100 */
[----:B------:R-:W-:Y:S01]  /*6640*/  FFMA.FTZ R41, R110, R41, R111 ;  /* 0x000000296e297223 */ /* 0x000fe2000001006f */
[----:B------:R-:W-:Y:S02]  /*6650*/  HADD2.F32 R110, -RZ, R127.H1_H1 ;  /* 0x3000007fff6e7230 */ /* 0x000fe40000004100 */
[--C-:B------:R-:W-:Y:S02]  /*6660*/  HADD2.F32 R111, -RZ, R15.reuse.H0_H0 ;  /* 0x2000000fff6f7230 */ /* 0x100fe40000004100 */
[----:B------:R-:W-:Y:S01]  /*6670*/  FMUL.FTZ R113, R109, R112 ;  /* 0x000000706d717220 */ /* 0x000fe20000410000 */
[----:B------:R-:W-:Y:S01]  /*6680*/  HADD2.F32 R15, -RZ, R15.H1_H1 ;  /* 0x3000000fff0f7230 */ /* 0x000fe20000004100 */
[----:B------:R-:W-:-:S02]  /*6690*/  F2FP.F16.F32.PACK_AB R48, R48, R73 ;  /* 0x000000493030723e */ /* 0x000fc400000000ff */
[C---:B------:R-:W-:Y:S01]  /*66a0*/  FFMA.FTZ R113, R111.reuse, R110, -R113 ;  /* 0x0000006e6f717223 */ /* 0x040fe20000010871 */
[----:B------:R-:W-:Y:S01]  /*66b0*/  FMUL.FTZ R111, R111, R112 ;  /* 0x000000706f6f7220 */ /* 0x000fe20000410000 */
[----:B------:R-:W-:Y:S01]  /*66c0*/  HADD2.F32 R112, -RZ, R128.H1_H1 ;  /* 0x30000080ff707230 */ /* 0x000fe20000004100 */
[----:B------:R-:W-:Y:S01]  /*66d0*/  F2FP.F16.F32.PACK_AB R41, R41, R13 ;  /* 0x0000000d2929723e */ /* 0x000fe200000000ff */
[----:B------:R-:W-:Y:S02]  /*66e0*/  IMAD.MOV.U32 R13, RZ, RZ, R48 ;  /* 0x000000ffff0d7224 */ /* 0x000fe400078e0030 */
[----:B------:R-:W-:Y:S01]  /*66f0*/  FFMA.FTZ R111, R109, R110, R111 ;  /* 0x0000006e6d6f7223 */ /* 0x000fe2000001006f */
[----:B------:R-:W-:Y:S02]  /*6700*/  SHF.R.U32.HI R109, RZ, 0x10, R43 ;  /* 0x00000010ff6d7819 */ /* 0x000fe4000001162b */
[--C-:B------:R-:W-:Y:S02]  /*6710*/  SHF.R.U64 R43, R50, 0x10, R51.reuse ;  /* 0x00000010322b7819 */ /* 0x100fe40000001233 */
[----:B------:R-:W-:Y:S01]  /*6720*/  SHF.R.U32.HI R50, RZ, 0x10, R51 ;  /* 0x00000010ff327819 */ /* 0x000fe20000011633 */
[----:B------:R-:W-:Y:S01]  /*6730*/  HADD2.F32 R51, -RZ, R75.H1_H1 ;  /* 0x3000004bff337230 */ /* 0x000fe20000004100 */
[----:B------:R-:W-:Y:S01]  /*6740*/  MOV R73, R41 ;  /* 0x0000002900497202 */ /* 0x000fe20000000f00 */
[----:B------:R-:W-:-:S02]  /*6750*/  HADD2.F32 R109, -RZ, R109.H0_H0 ;  /* 0x2000006dff6d7230 */ /* 0x000fc40000004100 */
        /* <DEDUP_REMOVED lines=9> */
[----:B------:R-:W-:Y:S01]  /*67f0*/  FMUL.FTZ R110, R50, R112 ;  /* 0x00000070326e7220 */ /* 0x000fe20000410000 */
[----:B------:R-:W-:Y:S01]  /*6800*/  HADD2.F32 R51, -RZ, R127.H0_H0 ;  /* 0x2000007fff337230 */ /* 0x000fe20000004100 */
[----:B------:R-:W-:Y:S01]  /*6810*/  F2FP.F16.F32.PACK_AB R75, R75, R113 ;  /* 0x000000714b4b723e */ /* 0x000fe200000000ff */
[----:B------:R-:W-:-:S02]  /*6820*/  HADD2.F32 R12, -RZ, R12.H1_H1 ;  /* 0x3000000cff0c7230 */ /* 0x000fc40000004100 */
[----:B------:R-:W-:Y:S01]  /*6830*/  FMUL.FTZ R112, R109, R112 ;  /* 0x000000706d707220 */ /* 0x000fe20000410000 */
[----:B------:R-:W-:Y:S01]  /*6840*/  F2FP.F16.F32.PACK_AB R111, R15, R111 ;  /* 0x0000006f0f6f723e */ /* 0x000fe200000000ff */
[-C--:B------:R-:W-:Y:S01]  /*6850*/  FFMA.FTZ R110, R109, R51.reuse, -R110 ;  /* 0x000000336d6e7223 */ /* 0x080fe2000001086e */
[----:B------:R-:W-:Y:S02]  /*6860*/  HADD2.F32 R109, -RZ, R126.H1_H1 ;  /* 0x3000007eff6d7230 */ /* 0x000fe40000004100 */
[----:B------:R-:W-:Y:S01]  /*6870*/  FFMA.FTZ R112, R50, R51, R112 ;  /* 0x0000003332707223 */ /* 0x000fe20000010070 */
[-C--:B------:R-:W-:Y:S01]  /*6880*/  FMUL.FTZ R50, R72, R49.reuse ;  /* 0x0000003148327220 */ /* 0x080fe20000410000 */
[C---:B------:R-:W-:Y:S01]  /*6890*/  FMUL.FTZ R49, R12.reuse, R49 ;  /* 0x000000310c317220 */ /* 0x040fe20000410000 */
[----:B------:R-:W-:Y:S02]  /*68a0*/  HADD2.F32 R51, -RZ, R14.H0_H0 ;  /* 0x2000000eff337230 */ /* 0x000fe40000004100 */
[-C--:B------:R-:W-:Y:S01]  /*68b0*/  FFMA.FTZ R12, R12, R40.reuse, -R50 ;  /* 0x000000280c0c7223 */ /* 0x080fe20000010832 */
[----:B------:R-:W-:Y:S01]  /*68c0*/  FFMA.FTZ R40, R72, R40, R49 ;  /* 0x0000002848287223 */ /* 0x000fe20000010031 */
[----:B------:R-:W-:-:S02]  /*68d0*/  HADD2.F32 R49, -RZ, R74.H0_H0 ;  /* 0x2000004aff317230 */ /* 0x000fc40000004100 */
[----:B------:R-:W-:Y:S01]  /*68e0*/  HADD2.F32 R50, -RZ, R126.H0_H0 ;  /* 0x2000007eff327230 */ /* 0x000fe20000004100 */
[----:B------:R-:W-:Y:S01]  /*68f0*/  F2FP.F16.F32.PACK_AB R12, R12, R110 ;  /* 0x0000006e0c0c723e */ /* 0x000fe200000000ff */
[----:B------:R-:W-:Y:S02]  /*6900*/  HADD2.F32 R74, -RZ, R74.H1_H1 ;  /* 0x3000004aff4a7230 */ /* 0x000fe40000004100 */
[-C--:B------:R-:W-:Y:S01]  /*6910*/  FMUL.FTZ R72, R49, R109.reuse ;  /* 0x0000006d31487220 */ /* 0x080fe20000410000 */
[C---:B------:R-:W-:Y:S01]  /*6920*/  FMUL.FTZ R109, R51.reuse, R109 ;  /* 0x0000006d336d7220 */ /* 0x040fe20000410000 */
[----:B------:R-:W-:Y:S01]  /*6930*/  HADD2.F32 R14, -RZ, R14.H1_H1 ;  /* 0x3000000eff0e7230 */ /* 0x000fe20000004100 */
[----:B------:R-:W-:Y:S01]  /*6940*/  F2FP.F16.F32.PACK_AB R40, R40, R112 ;  /* 0x000000702828723e */ /* 0x000fe200000000ff */
[-C--:B------:R-:W-:Y:S01]  /*6950*/  FFMA.FTZ R72, R51, R50.reuse, -R72 ;  /* 0x0000003233487223 */ /* 0x080fe20000010848 */
[----:B------:R-:W-:Y:S01]  /*6960*/  FFMA.FTZ R109, R49, R50, R109 ;  /* 0x00000032316d7223 */ /* 0x000fe2000001006d */
[-C--:B------:R-:W-:Y:S01]  /*6970*/  FMUL.FTZ R49, R74, R43.reuse ;  /* 0x0000002b4a317220 */ /* 0x080fe20000410000 */
[----:B------:R-:W-:Y:S01]  /*6980*/  FMUL.FTZ R43, R14, R43 ;  /* 0x0000002b0e2b7220 */ /* 0x000fe20000410000 */
[----:B------:R-:W-:-:S02]  /*6990*/  IMAD.MOV.U32 R15, RZ, RZ, R75 ;  /* 0x000000ffff0f7224 */ /* 0x000fc400078e004b */
[-C--:B------:R-:W-:Y:S01]  /*69a0*/  FFMA.FTZ R49, R14, R42.reuse, -R49 ;  /* 0x0000002a0e317223 */ /* 0x080fe20000010831 */
[----:B------:R-:W-:Y:S01]  /*69b0*/  FFMA.FTZ R43, R74, R42, R43 ;  /* 0x0000002a4a2b7223 */ /* 0x000fe2000001002b */
[----:B------:R-:W-:-:S03]  /*69c0*/  IMAD.MOV.U32 R75, RZ, RZ, R111 ;  /* 0x000000ffff4b7224 */ /* 0x000fc600078e006f */
[----:B------:R-:W-:Y:S01]  /*69d0*/  F2FP.F16.F32.PACK_AB R49, R49, R72 ;  /* 0x000000483131723e */ /* 0x000fe200000000ff */
[----:B------:R-:W-:Y:S01]  /*69e0*/  IMAD.MOV.U32 R72, RZ, RZ, R40 ;  /* 0x000000ffff487224 */ /* 0x000fe200078e0028 */
[----:B------:R-:W-:-:S03]  /*69f0*/  F2FP.F16.F32.PACK_AB R43, R43, R109 ;  /* 0x0000006d2b2b723e */ /* 0x000fc600000000ff */
[----:B------:R-:W-:Y:S02]  /*6a00*/  IMAD.MOV.U32 R14, RZ, RZ, R49 ;  /* 0x000000ffff0e7224 */ /* 0x000fe400078e0031 */
[----:B------:R-:W-:-:S07]  /*6a10*/  IMAD.MOV.U32 R74, RZ, RZ, R43 ;  /* 0x000000ffff4a7224 */ /* 0x000fce00078e002b */
.L_x_1612:
[----:B------:R-:W-:Y:S05]  /*6a20*/  BSYNC B3 ;  /* 0x0000000000037941 */ /* 0x000fea0003800000 */
.L_x_1611:
[----:B------:R-:W-:-:S04]  /*6a30*/  LEA R40, P0, R68, R11, 0x1 ;  /* 0x0000000b44287211 */ /* 0x000fc800078008ff */
[----:B--2---:R-:W-:Y:S02]  /*6a40*/  LEA.HI.X R41, R68, R103, R86, 0x1, P0 ;  /* 0x0000006744297211 */ /* 0x004fe400000f0c56 */
[----:B------:R-:W-:-:S03]  /*6a50*/  ISETP.GE.AND P0, PT, R108, R106, PT ;  /* 0x0000006a6c00720c */ /* 0x000fc60003f06270 */
[----:B----4-:R2:W-:Y:S10]  /*6a60*/  ST.E.128 desc[UR60][R40.64], R12 ;  /* 0x0000000c28007985 */ /* 0x0105f4000c101d3c */
[----:B--2---:R-:W-:-:S05]  /*6a70*/  @!P0 IMAD.WIDE R12, R108, 0x2, R102 ;  /* 0x000000026c0c8825 */ /* 0x004fca00078e0266 */
[----:B---3--:R3:W-:Y:S02]  /*6a80*/  @!P0 ST.E.128 desc[UR60][R12.64], R72 ;  /* 0x000000480c008985 */ /* 0x0087e4000c101d3c */
.L_x_1610:
[----:B------:R-:W-:Y:S05]  /*6a90*/  BSYNC B2 ;  /* 0x0000000000027941 */ /* 0x000fea0003800000 */
.L_x_1609:
[----:B------:R-:W-:-:S13]  /*6aa0*/  ISETP.NE.AND P0, PT, R71, RZ, PT ;  /* 0x000000ff4700720c */ /* 0x000fda0003f05270 */
[----:B------:R-:W-:Y:S05]  /*6ab0*/  @!P0 BRA `(.L_x_1608) ;  /* 0x0000000400e08947 */ /* 0x000fea0003800000 */
[----:B------:R-:W4:Y:S04]  /*6ac0*/  LDL R40, [R1+0x60] ;  /* 0x0000600001287983 */ /* 0x000f280000100800 */
[----:B------:R-:W5:Y:S04]  /*6ad0*/  LDL R15, [R1+0xcc] ;  /* 0x0000cc00010f7983 */ /* 0x000f680000100800 */
[----:B------:R-:W2:Y:S01]  /*6ae0*/  LDL R14, [R1+0x6c] ;  /* 0x00006c00010e7983 */ /* 0x000ea20000100800 */
[----:B---3--:R-:W-:Y:S01]  /*6af0*/  SEL R12, R91, R107, !P1 ;  /* 0x0000006b5b0c7207 */ /* 0x008fe20004800000 */
[----:B------:R-:W-:Y:S01]  /*6b00*/  BSSY B2, `(.L_x_1613) ;  /* 0x000006d000027945 */ /* 0x000fe20003800000 */
[----:B------:R-:W-:-:S02]  /*6b10*/  ISETP.GE.AND P0, PT, R203, R101, PT ;  /* 0x00000065cb00720c */ /* 0x000fc40003f06270 */
[----:B------:R-:W-:-:S04]  /*6b20*/  SHF.R.S32.HI R13, RZ, 0x1f, R12 ;  /* 0x0000001fff0d7819 */ /* 0x000fc8000001140c */
[----:B------:R-:W-:-:S04]  /*6b30*/  LEA.HI R48, R13, R12, RZ, 0x4 ;  /* 0x0000000c0d307211 */ /* 0x000fc800078f20ff */
[----:B------:R-:W-:-:S04]  /*6b40*/  LEA.HI.SX32 R48, R48, R69, 0x1c ;  /* 0x0000004530307211 */ /* 0x000fc800078fe2ff */
[----:B------:R-:W-:-:S04]  /*6b50*/  SHF.R.S32.HI R13, RZ, 0x1f, R48 ;  /* 0x0000001fff0d7819 */ /* 0x000fc80000011430 */
[----:B------:R-:W-:Y:S01]  /*6b60*/  LEA.HI R12, R13, R48, RZ, 0x3 ;  /* 0x000000300d0c7211 */ /* 0x000fe200078f18ff */
[----:B------:R-:W-:-:S03]  /*6b70*/  IMAD.SHL.U32 R48, R48, 0x8, RZ ;  /* 0x0000000830307824 */ /* 0x000fc600078e00ff */
[----:B------:R-:W-:-:S04]  /*6b80*/  SHF.L.U32 R12, R12, 0x9, RZ ;  /* 0x000000090c0c7819 */ /* 0x000fc800000006ff */
[----:B------:R-:W-:Y:S02]  /*6b90*/  LOP3.LUT R12, R12, 0x7ffff000, RZ, 0xc0, !PT ;  /* 0x7ffff0000c0c7812 */ /* 0x000fe400078ec0ff */
[----:B----4-:R-:W-:-:S04]  /*6ba0*/  LOP3.LUT R13, R40, 0x38, R48, 0xf8, !PT ;  /* 0x00000038280d7812 */ /* 0x010fc800078ef830 */
[----:B-----5:R-:W-:-:S04]  /*6bb0*/  LOP3.LUT R13, R13, R15, RZ, 0x3c, !PT ;  /* 0x0000000f0d0d7212 */ /* 0x020fc800078e3cff */
[----:B--2---:R-:W-:Y:S01]  /*6bc0*/  IADD3 R13, R13, R12, R14 ;  /* 0x0000000c0d0d7210 */ /* 0x004fe20007ffe00e */
[----:B------:R-:W-:-:S04]  /*6bd0*/  IMAD R12, R200, 0x4000, R5 ;  /* 0x00004000c80c7824 */ /* 0x000fc800078e0205 */
[----:B------:R-:W-:Y:S02]  /*6be0*/  IMAD R40, R200, 0x4000, R13 ;  /* 0x00004000c8287824 */ /* 0x000fe400078e020d */
[--C-:B------:R-:W-:Y:S02]  /*6bf0*/  IMAD R12, R12, 0x2, R17.reuse ;  /* 0x000000020c0c7824 */ /* 0x100fe400078e0211 */
[----:B------:R-:W-:-:S04]  /*6c00*/  IMAD R40, R40, 0x2, R17 ;  /* 0x0000000228287824 */ /* 0x000fc800078e0211 */
[----:B------:R-:W2:Y:S04]  /*6c10*/  LDS.128 R12, [R12+0x20400] ;  /* 0x020400000c0c7984 */ /* 0x000ea80000000c00 */
[----:B------:R-:W3:Y:S01]  /*6c20*/  LDS.128 R40, [R40+0x20400] ;  /* 0x0204000028287984 */ /* 0x000ee20000000c00 */
[----:B------:R-:W-:Y:S05]  /*6c30*/  @P0 BRA `(.L_x_1614) ;  /* 0x0000000400640947 */ /* 0x000fea0003800000 */
[----:B---3--:R-:W-:Y:S01]  /*6c40*/  IMAD.MOV.U32 R50, RZ, RZ, R41 ;  /* 0x000000ffff327224 */ /* 0x008fe200078e0029 */
[----:B--2---:R-:W-:Y:S01]  /*6c50*/  MOV R49, R13 ;  /* 0x0000000d00317202 */ /* 0x004fe20000000f00 */
[----:B------:R-:W-:Y:S01]  /*6c60*/  HADD2.F32 R51, -RZ, R125.H1_H1 ;  /* 0x3000007dff337230 */ /* 0x000fe20000004100 */
[--C-:B------:R-:W-:Y:S01]  /*6c70*/  SHF.R.U64 R36, R36, 0x10, R37.reuse ;  /* 0x0000001024247819 */ /* 0x100fe20000001225 */
[----:B------:R-:W-:Y:S01]  /*6c80*/  HADD2.F32 R72, -RZ, R124.H1_H1 ;  /* 0x3000007cff487230 */ /* 0x000fe20000004100 */
        /* <DEDUP_REMOVED lines=81> */
[----:B------:R-:W-:-:S03]  /*71a0*/  F2FP.F16.F32.PACK_AB R39, R39, R49 ;  /* 0x000000312727723e */ /* 0x000fc600000000ff */
[----:B------:R-:W-:Y:S01]  /*71b0*/  IMAD.MOV.U32 R14, RZ, RZ, R46 ;  /* 0x000000ffff0e7224 */ /* 0x000fe200078e002e */
[----:B------:R-:W-:-:S07]  /*71c0*/  MOV R42, R39 ;  /* 0x00000027002a7202 */ /* 0x000fce0000000f00 */
.L_x_1614:
[----:B------:R-:W-:Y:S05]  /*71d0*/  BSYNC B2 ;  /* 0x0000000000027941 */ /* 0x000fea0003800000 */
.L_x_1613:
[----:B------:R-:W-:Y:S02]  /*71e0*/  ISETP.GE.AND P0, PT, R48, R106, PT ;  /* 0x0000006a3000720c */ /* 0x000fe40003f06270 */
[----:B------:R-:W-:-:S04]  /*71f0*/  LEA R36, P6, R70, R11, 0x1 ;  /* 0x0000000b46247211 */ /* 0x000fc800078c08ff */
[----:B------:R-:W-:-:S05]  /*7200*/  LEA.HI.X R37, R70, R103, R87, 0x1, P6 ;  /* 0x0000006746257211 */ /* 0x000fca00030f0c57 */
[----:B--2---:R4:W-:Y:S02]  /*7210*/  ST.E.128 desc[UR60][R36.64], R12 ;  /* 0x0000000c24007985 */ /* 0x0049e4000c101d3c */
[----:B------:R-:W-:-:S05]  /*7220*/  @!P0 IMAD.WIDE R38, R48, 0x2, R102 ;  /* 0x0000000230268825 */ /* 0x000fca00078e0266 */
[----:B---3--:R4:W-:Y:S02]  /*7230*/  @!P0 ST.E.128 desc[UR60][R38.64], R40 ;  /* 0x0000002826008985 */ /* 0x0089e4000c101d3c */
.L_x_1608:
[----:B------:R-:W-:Y:S05]  /*7240*/  BSYNC B1 ;  /* 0x0000000000017941 */ /* 0x000fea0003800000 */
.L_x_1607:
[----:B------:R-:W-:-:S03]  /*7250*/  UMOV UR4, 0xffffffff ;  /* 0xffffffff00047882 */ /* 0x000fc60000000000 */
[----:B------:R-:W-:Y:S05]  /*7260*/  BRA.DIV UR4, `(.L_x_1615) ;  /* 0x0000025604107947 */ /* 0x000fea000b800000 */
[----:B-1----:R-:W1:Y:S04]  /*7270*/  SHFL.IDX PT, R105, R105, 0x1, 0x181f ;  /* 0x00381f0069697f89 */ /* 0x002e6800000e0000 */
[----:B------:R-:W0:Y:S02]  /*7280*/  SHFL.IDX PT, R104, R104, 0x1, 0x181f ;  /* 0x00381f0068687f89 */ /* 0x000e2400000e0000 */
.L_x_2013:
[----:B------:R-:W-:Y:S05]  /*7290*/  @P4 BRA `(.L_x_1584) ;  /* 0x0000001400444947 */ /* 0x000fea0003800000 */
[----:B------:R-:W-:Y:S01]  /*72a0*/  ISETP.NE.AND P0, PT, R29, RZ, PT ;  /* 0x000000ff1d00720c */ /* 0x000fe20003f05270 */
[----:B------:R-:W-:Y:S01]  /*72b0*/  BSSY B1, `(.L_x_1616) ;  /* 0x0000079000017945 */ /* 0x000fe20003800000 */
[----:B0---4-:R-:W-:Y:S02]  /*72c0*/  IMAD.MOV.U32 R40, RZ, RZ, R104 ;  /* 0x000000ffff287224 */ /* 0x011fe400078e0068 */
[----:B-1----:R-:W-:-:S09]  /*72d0*/  IMAD.MOV.U32 R41, RZ, RZ, R105 ;  /* 0x000000ffff297224 */ /* 0x002fd200078e0069 */
[----:B------:R-:W-:Y:S05]  /*72e0*/  @!P0 BRA `(.L_x_1617) ;  /* 0x0000000400d48947 */ /* 0x000fea0003800000 */
[----:B------:R-:W4:Y:S04]  /*72f0*/  LDL R15, [R1+0x5c] ;  /* 0x00005c00010f7983 */ /* 0x000f280000100800 */
[----:B------:R-:W5:Y:S04]  /*7300*/  LDL R14, [R1+0xc8] ;  /* 0x0000c800010e7983 */ /* 0x000f680000100800 */
[----:B---3--:R-:W3:Y:S01]  /*7310*/  LDL R13, [R1+0x68] ;  /* 0x00006800010d7983 */ /* 0x008ee20000100800 */
[----:B------:R-:W-:Y:S01]  /*7320*/  SEL R11, R91, R107, !P2 ;  /* 0x0000006b5b0b7207 */ /* 0x000fe20005000000 */
[----:B------:R-:W-:Y:S01]  /*7330*/  BSSY B2, `(.L_x_1618) ;  /* 0x000006b000027945 */ /* 0x000fe20003800000 */
[----:B------:R-:W-:-:S02]  /*7340*/  ISETP.GE.AND P0, PT, R18, R101, PT ;  /* 0x000000651200720c */ /* 0x000fc40003f06270 */
[----:B------:R-:W-:-:S04]  /*7350*/  SHF.R.S32.HI R12, RZ, 0x1f, R11 ;  /* 0x0000001fff0c7819 */ /* 0x000fc8000001140b */
[----:B------:R-:W-:-:S04]  /*7360*/  LEA.HI R12, R12, R11, RZ, 0x4 ;  /* 0x0000000b0c0c7211 */ /* 0x000fc800078f20ff */
[----:B------:R-:W-:-:S04]  /*7370*/  LEA.HI.SX32 R12, R12, R35, 0x1c ;  /* 0x000000230c0c7211 */ /* 0x000fc800078fe2ff */
[----:B------:R-:W-:Y:S01]  /*7380*/  SHF.R.S32.HI R11, RZ, 0x1f, R12 ;  /* 0x0000001fff0b7819 */ /* 0x000fe2000001140c */
[----:B------:R-:W-:-:S03]  /*7390*/  IMAD.SHL.U32 R44, R12, 0x8, RZ ;  /* 0x000000080c2c7824 */ /* 0x000fc600078e00ff */
[----:B------:R-:W-:Y:S02]  /*73a0*/  LEA.HI R12, R11, R12, RZ, 0x3 ;  /* 0x0000000c0b0c7211 */ /* 0x000fe400078f18ff */
[----:B------:R-:W-:-:S03]  /*73b0*/  ISETP.GE.AND P4, PT, R44, R106, PT ;  /* 0x0000006a2c00720c */ /* 0x000fc60003f86270 */
[----:B------:R-:W-:-:S05]  /*73c0*/  IMAD.SHL.U32 R12, R12, 0x200, RZ ;  /* 0x000002000c0c7824 */ /* 0x000fca00078e00ff */
[----:B------:R-:W-:Y:S02]  /*73d0*/  LOP3.LUT R12, R12, 0x7ffff000, RZ, 0xc0, !PT ;  /* 0x7ffff0000c0c7812 */ /* 0x000fe400078ec0ff */
[----:B----4-:R-:W-:-:S04]  /*73e0*/  LOP3.LUT R11, R15, 0x38, R44, 0xf8, !PT ;  /* 0x000000380f0b7812 */ /* 0x010fc800078ef82c */
[----:B-----5:R-:W-:-:S04]  /*73f0*/  LOP3.LUT R11, R11, R14, RZ, 0x3c, !PT ;  /* 0x0000000e0b0b7212 */ /* 0x020fc800078e3cff */
[----:B---3--:R-:W-:Y:S02]  /*7400*/  IADD3 R11, R11, R12, R13 ;  /* 0x0000000c0b0b7210 */ /* 0x008fe40007ffe00d */
[----:B------:R-:W-:-:S03]  /*7410*/  LEA R12, R200, R4, 0xe ;  /* 0x00000004c80c7211 */ /* 0x000fc600078e70ff */
[----:B------:R-:W-:Y:S02]  /*7420*/  IMAD R14, R200, 0x4000, R11 ;  /* 0x00004000c80e7824 */ /* 0x000fe400078e020b */
[--C-:B------:R-:W-:Y:S02]  /*7430*/  IMAD R12, R12, 0x2, R17.reuse ;  /* 0x000000020c0c7824 */ /* 0x100fe400078e0211 */
[----:B------:R-:W-:-:S04]  /*7440*/  IMAD R36, R14, 0x2, R17 ;  /* 0x000000020e247824 */ /* 0x000fc800078e0211 */
[----:B------:R-:W0:Y:S04]  /*7450*/  LDS.128 R12, [R12+0x20400] ;  /* 0x020400000c0c7984 */ /* 0x000e280000000c00 */
[----:B------:R-:W1:Y:S01]  /*7460*/  LDS.128 R36, [R36+0x20400] ;  /* 0x0204000024247984 */ /* 0x000e620000000c00 */
[----:B------:R-:W-:Y:S05]  /*7470*/  @P0 BRA `(.L_x_1619) ;  /* 0x0000000400580947 */ /* 0x000fea0003800000 */
[----:B0-----:R-:W-:Y:S01]  /*7480*/  IMAD.MOV.U32 R11, RZ, RZ, R13 ;  /* 0x000000ffff0b7224 */ /* 0x001fe200078e000d */
[----:B------:R-:W-:Y:S01]  /*7490*/  SHF.R.U64 R64, R64, 0x10, R65 ;  /* 0x0000001040407819 */ /* 0x000fe20000001241 */
[----:B------:R-:W-:Y:S01]  /*74a0*/  HADD2.F32 R45, -RZ, R121.H1_H1 ;  /* 0x30000079ff2d7230 */ /* 0x000fe20000004100 */
[----:B------:R-:W-:Y:S01]  /*74b0*/  SHF.R.U64 R66, R66, 0x10, R67 ;  /* 0x0000001042427819 */ /* 0x000fe20000001243 */
[----:B-1----:R-:W-:Y:S01]  /*74c0*/  HADD2.F32 R42, -RZ, R37.H0_H0 ;  /* 0x20000025ff2a7230 */ /* 0x002fe20000004100 */
[----:B------:R-:W-:Y:S01]  /*74d0*/  SHF.R.U64 R58, R58, 0x10, R59 ;  /* 0x000000103a3a7819 */ /* 0x000fe2000000123b */
[----:B------:R-:W-:Y:S02]  /*74e0*/  HADD2.F32 R43, -RZ, R11.H0_H0 ;  /* 0x2000000bff2b7230 */ /* 0x000fe40000004100 */
[----:B------:R-:W-:Y:S02]  /*74f0*/  HADD2.F32 R13, -RZ, R119.H1_H1 ;  /* 0x30000077ff0d7230 */ /* 0x000fe40000004100 */
[----:B------:R-:W-:Y:S01]  /*7500*/  FMUL.FTZ R46, R42, R45 ;  /* 0x0000002d2a2e7220 */ /* 0x000fe20000410000 */
[----:B------:R-:W-:-:S02]  /*7510*/  HADD2.F32 R49, -RZ, R64.H0_H0 ;  /* 0x20000040ff317230 */ /* 0x000fc40000004100 */
[C---:B------:R-:W-:Y:S01]  /*7520*/  FMUL.FTZ R45, R43.reuse, R45 ;  /* 0x0000002d2b2d7220 */ /* 0x040fe20000410000 */
[----:B------:R-:W-:Y:S02]  /*7530*/  HADD2.F32 R72, -RZ, R121.H0_H0 ;  /* 0x20000079ff487230 */ /* 0x000fe40000004100 */
[-C--:B------:R-:W-:Y:S01]  /*7540*/  FFMA.FTZ R43, R43, R13.reuse, -R46 ;  /* 0x0000000d2b2b7223 */ /* 0x080fe2000001082e */
[----:B------:R-:W-:Y:S01]  /*7550*/  SHF.R.U32.HI R46, RZ, 0x10, R57 ;  /* 0x00000010ff2e7819 */ /* 0x000fe20000011639 */
[----:B------:R-:W-:Y:S01]  /*7560*/  FFMA.FTZ R42, R42, R13, R45 ;  /* 0x0000000d2a2a7223 */ /* 0x000fe2000001002d */
[----:B------:R-:W-:Y:S01]  /*7570*/  SHF.R.U32.HI R45, RZ, 0x10, R65 ;  /* 0x00000010ff2d7819 */ /* 0x000fe20000011641 */
[----:B------:R-:W-:Y:S02]  /*7580*/  HADD2.F32 R13, -RZ, R37.H1_H1 ;  /* 0x30000025ff0d7230 */ /* 0x000fe40000004100 */
[----:B------:R-:W-:Y:S02]  /*7590*/  HADD2.F32 R50, -RZ, R119.H0_H0 ;  /* 0x20000077ff327230 */ /* 0x000fe40000004100 */
[----:B------:R-:W-:-:S02]  /*75a0*/  HADD2.F32 R37, -RZ, R45.H0_H0 ;  /* 0x2000002dff257230 */ /* 0x000fc40000004100 */
[----:B------:R-:W-:Y:S02]  /*75b0*/  HADD2.F32 R45, -RZ, R11.H1_H1 ;  /* 0x3000000bff2d7230 */ /* 0x000fe40000004100 */
[----:B------:R-:W-:Y:S02]  /*75c0*/  HADD2.F32 R11, -RZ, R46.H0_H0 ;  /* 0x2000002eff0b7230 */ /* 0x000fe40000004100 */
[-C--:B------:R-:W-:Y:S01]  /*75d0*/  FMUL.FTZ R46, R13, R37.reuse ;  /* 0x000000250d2e7220 */ /* 0x080fe20000410000 */
[----:B------:R-:W-:Y:S02]  /*75e0*/  HADD2.F32 R58, -RZ, R58.H0_H0 ;  /* 0x2000003aff3a7230 */ /* 0x000fe40000004100 */
[C---:B------:R-:W-:Y:S01]  /*75f0*/  FMUL.FTZ R47, R45.reuse, R37 ;  /* 0x000000252d2f7220 */ /* 0x040fe20000410000 */
[-C--:B------:R-:W-:Y:S01]  /*7600*/  FFMA.FTZ R37, R45, R11.reuse, -R46 ;  /* 0x0000000b2d257223 */ /* 0x080fe2000001082e */
[----:B------:R-:W-:Y:S02]  /*7610*/  HADD2.F32 R46, -RZ, R120.H1_H1 ;  /* 0x30000078ff2e7230 */ /* 0x000fe40000004100 */
[----:B------:R-:W-:Y:S01]  /*7620*/  FFMA.FTZ R11, R13, R11, R47 ;  /* 0x0000000b0d0b7223 */ /* 0x000fe2000001002f */
[----:B------:R-:W-:-:S02]  /*7630*/  IMAD.MOV.U32 R13, RZ, RZ, R15 ;  /* 0x000000ffff0d7224 */ /* 0x000fc400078e000f */
[----:B------:R-:W-:Y:S01]  /*7640*/  HADD2.F32 R15, -RZ, R39.H0_H0 ;  /* 0x20000027ff0f7230 */ /* 0x000fe20000004100 */
[----:B------:R-:W-:Y:S01]  /*7650*/  F2FP.F16.F32.PACK_AB R37, R37, R43 ;  /* 0x0000002b2525723e */ /* 0x000fe200000000ff */
[----:B------:R-:W-:Y:S01]  /*7660*/  HADD2.F32 R47, -RZ, R118.H1_H1 ;  /* 0x30000076ff2f7230 */ /* 0x000fe20000004100 */
[----:B------:R-:W-:Y:S01]  /*7670*/  F2FP.F16.F32.PACK_AB R11, R11, R42 ;  /* 0x0000002a0b0b723e */ /* 0x000fe200000000ff */
[--C-:B------:R-:W-:Y:S02]  /*7680*/  HADD2.F32 R45, -RZ, R13.reuse.H0_H0 ;  /* 0x2000000dff2d7230 */ /* 0x100fe40000004100 */
[-C--:B------:R-:W-:Y:S01]  /*7690*/  FMUL.FTZ R48, R15, R46.reuse ;  /* 0x0000002e0f307220 */ /* 0x080fe20000410000 */
[----:B------:R-:W-:Y:S02]  /*76a0*/  HADD2.F32 R13, -RZ, R13.H1_H1 ;  /* 0x3000000dff0d7230 */ /* 0x000fe40000004100 */
[----:B------:R-:W-:Y:S02]  /*76b0*/  HADD2.F32 R120, -RZ, R120.H0_H0 ;  /* 0x20000078ff787230 */ /* 0x000fe40000004100 */
[C---:B------:R-:W-:Y:S01]  /*76c0*/  FMUL.FTZ R46, R45.reuse, R46 ;  /* 0x0000002e2d2e7220 */ /* 0x040fe20000410000 */
[----:B------:R-:W-:Y:S01]  /*76d0*/  FFMA.FTZ R48, R45, R47, -R48 ;  /* 0x0000002f2d307223 */ /* 0x000fe20000010830 */
[----:B------:R-:W-:Y:S01]  /*76e0*/  SHF.R.U32.HI R45, RZ, 0x10, R67 ;  /* 0x00000010ff2d7819 */ /* 0x000fe20000011643 */
[----:B------:R-:W-:-:S02]  /*76f0*/  HADD2.F32 R118, -RZ, R118.H0_H0 ;  /* 0x20000076ff767230 */ /* 0x000fc40000004100 */
[----:B------:R-:W-:Y:S01]  /*7700*/  FFMA.FTZ R46, R15, R47, R46 ;  /* 0x0000002f0f2e7223 */ /* 0x000fe2000001002e */
[----:B------:R-:W-:Y:S02]  /*7710*/  HADD2.F32 R15, -RZ, R39.H1_H1 ;  /* 0x30000027ff0f7230 */ /* 0x000fe40000004100 */
[----:B------:R-:W-:Y:S01]  /*7720*/  HADD2.F32 R39, -RZ, R45.H0_H0 ;  /* 0x2000002dff277230 */ /* 0x000fe20000004100 */
[----:B------:R-:W-:-:S04]  /*7730*/  SHF.R.U32.HI R45, RZ, 0x10, R59 ;  /* 0x00000010ff2d7819 */ /* 0x000fc8000001163b */
[-C--:B------:R-:W-:Y:S01]  /*7740*/  FMUL.FTZ R47, R15, R39.reuse ;  /* 0x000000270f2f7220 */ /* 0x080fe20000410000 */
[----:B------:R-:W-:Y:S02]  /*7750*/  HADD2.F32 R45, -RZ, R45.H0_H0 ;  /* 0x2000002dff2d7230 */ /* 0x000fe40000004100 */
[----:B------:R-:W-:-:S04]  /*7760*/  FMUL.FTZ R39, R13, R39 ;  /* 0x000000270d277220 */ /* 0x000fc80000410000 */
[-C--:B------:R-:W-:Y:S01]  /*7770*/  FFMA.FTZ R39, R15, R45.reuse, R39 ;  /* 0x0000002d0f277223 */ /* 0x080fe20000010027 */
[----:B------:R-:W-:Y:S01]  /*7780*/  FFMA.FTZ R47, R13, R45, -R47 ;  /* 0x0000002d0d2f7223 */ /* 0x000fe2000001082f */
[----:B------:R-:W-:Y:S01]  /*7790*/  HADD2.F32 R15, -RZ, R36.H0_H0 ;  /* 0x20000024ff0f7230 */ /* 0x000fe20000004100 */
[----:B------:R-:W-:Y:S01]  /*77a0*/  SHF.R.U64 R45, R56, 0x10, R57 ;  /* 0x00000010382d7819 */ /* 0x000fe20000001239 */
[----:B------:R-:W-:Y:S01]  /*77b0*/  HADD2.F32 R13, -RZ, R12.H0_H0 ;  /* 0x2000000cff0d7230 */ /* 0x000fe20000004100 */
[----:B------:R-:W-:Y:S01]  /*77c0*/  F2FP.F16.F32.PACK_AB R39, R39, R46 ;  /* 0x0000002e2727723e */ /* 0x000fe200000000ff */
[----:B------:R-:W-:Y:S02]  /*77d0*/  HADD2.F32 R36, -RZ, R36.H1_H1 ;  /* 0x30000024ff247230 */ /* 0x000fe40000004100 */
[-C--:B------:R-:W-:Y:S01]  /*77e0*/  FMUL.FTZ R74, R15, R72.reuse ;  /* 0x000000480f4a7220 */ /* 0x080fe20000410000 */
[----:B------:R-:W-:Y:S02]  /*77f0*/  HADD2.F32 R12, -RZ, R12.H1_H1 ;  /* 0x3000000cff0c7230 */ /* 0x000fe40000004100 */
[----:B------:R-:W-:Y:S01]  /*7800*/  FMUL.FTZ R72, R13, R72 ;  /* 0x000000480d487220 */ /* 0x000fe20000410000 */
[----:B------:R-:W-:-:S02]  /*7810*/  HADD2.F32 R45, -RZ, R45.H0_H0 ;  /* 0x2000002dff2d7230 */ /* 0x000fc40000004100 */
[-C--:B------:R-:W-:Y:S01]  /*7820*/  FMUL.FTZ R51, R36, R49.reuse ;  /* 0x0000003124337220 */ /* 0x080fe20000410000 */
[-C--:B------:R-:W-:Y:S01]  /*7830*/  FFMA.FTZ R13, R13, R50.reuse, -R74 ;  /* 0x000000320d0d7223 */ /* 0x080fe2000001084a */
[C---:B------:R-:W-:Y:S01]  /*7840*/  FMUL.FTZ R49, R12.reuse, R49 ;  /* 0x000000310c317220 */ /* 0x040fe20000410000 */
[----:B------:R-:W-:Y:S01]  /*7850*/  FFMA.FTZ R15, R15, R50, R72 ;  /* 0x000000320f0f7223 */ /* 0x000fe20000010048 */
[-C--:B------:R-:W-:Y:S01]  /*7860*/  FFMA.FTZ R12, R12, R45.reuse, -R51 ;  /* 0x0000002d0c0c7223 */ /* 0x080fe20000010833 */
[--C-:B------:R-:W-:Y:S02]  /*7870*/  HADD2.F32 R50, -RZ, R38.reuse.H1_H1 ;  /* 0x30000026ff327230 */ /* 0x100fe40000004100 */
[----:B------:R-:W-:Y:S01]  /*7880*/  FFMA.FTZ R36, R36, R45, R49 ;  /* 0x0000002d24247223 */ /* 0x000fe20000010031 */
[----:B------:R-:W-:Y:S01]  /*7890*/  MOV R45, R14 ;  /* 0x0000000e002d7202 */ /* 0x000fe20000000f00 */
[----:B------:R-:W-:Y:S01]  /*78a0*/  HADD2.F32 R49, -RZ, R38.H0_H0 ;  /* 0x20000026ff317230 */ /* 0x000fe20000004100 */
[----:B------:R-:W-:-:S02]  /*78b0*/  F2FP.F16.F32.PACK_AB R47, R47, R48 ;  /* 0x000000302f2f723e */ /* 0x000fc400000000ff */
[----:B------:R-:W-:Y:S01]  /*78c0*/  F2FP.F16.F32.PACK_AB R12, R12, R13 ;  /* 0x0000000d0c0c723e */ /* 0x000fe200000000ff */
[--C-:B------:R-:W-:Y:S02]  /*78d0*/  HADD2.F32 R14, -RZ, R45.reuse.H0_H0 ;  /* 0x2000002dff0e7230 */ /* 0x100fe40000004100 */
[-C--:B------:R-:W-:Y:S01]  /*78e0*/  FMUL.FTZ R51, R49, R120.reuse ;  /* 0x0000007831337220 */ /* 0x080fe20000410000 */
[----:B------:R-:W-:Y:S01]  /*78f0*/  HADD2.F32 R45, -RZ, R45.H1_H1 ;  /* 0x3000002dff2d7230 */ /* 0x000fe20000004100 */
[----:B------:R-:W-:Y:S01]  /*7900*/  F2FP.F16.F32.PACK_AB R36, R36, R15 ;  /* 0x0000000f2424723e */ /* 0x000fe200000000ff */
[----:B------:R-:W-:Y:S02]  /*7910*/  IMAD.MOV.U32 R13, RZ, RZ, R37 ;  /* 0x000000ffff0d7224 */ /* 0x000fe400078e0025 */
[C---:B------:R-:W-:Y:S01]  /*7920*/  FMUL.FTZ R120, R14.reuse, R120 ;  /* 0x000000780e787220 */ /* 0x040fe20000410000 */
[----:B------:R-:W-:Y:S01]  /*7930*/  FFMA.FTZ R14, R14, R118, -R51 ;  /* 0x000000760e0e7223 */ /* 0x000fe20000010833 */
[----:B------:R-:W-:-:S02]  /*7940*/  HADD2.F32 R51, -RZ, R66.H0_H0 ;  /* 0x20000042ff337230 */ /* 0x000fc40000004100 */
[----:B------:R-:W-:Y:S01]  /*7950*/  FFMA.FTZ R38, R49, R118, R120 ;  /* 0x0000007631267223 */ /* 0x000fe20000010078 */
[----:B------:R-:W-:Y:S02]  /*7960*/  IMAD.MOV.U32 R37, RZ, RZ, R11 ;  /* 0x000000ffff257224 */ /* 0x000fe400078e000b */
[CC--:B------:R-:W-:Y:S01]  /*7970*/  FMUL.FTZ R56, R50.reuse, R51.reuse ;  /* 0x0000003332387220 */ /* 0x0c0fe20000410000 */
[C---:B------:R-:W-:Y:S01]  /*7980*/  FMUL.FTZ R51, R45.reuse, R51 ;  /* 0x000000332d337220 */ /* 0x040fe20000410000 */
[----:B------:R-:W-:Y:S02]  /*7990*/  IMAD.MOV.U32 R15, RZ, RZ, R47 ;  /* 0x000000ffff0f7224 */ /* 0x000fe400078e002f */
[-C--:B------:R-:W-:Y:S01]  /*79a0*/  FFMA.FTZ R45, R45, R58.reuse, -R56 ;  /* 0x0000003a2d2d7223 */ /* 0x080fe20000010838 */
[----:B------:R-:W-:-:S04]  /*79b0*/  FFMA.FTZ R51, R50, R58, R51 ;  /* 0x0000003a32337223 */ /* 0x000fc80000010033 */
[----:B------:R-:W-:Y:S02]  /*79c0*/  F2FP.F16.F32.PACK_AB R14, R45, R14 ;  /* 0x0000000e2d0e723e */ /* 0x000fe400000000ff */
[----:B------:R-:W-:-:S07]  /*79d0*/  F2FP.F16.F32.PACK_AB R38, R51, R38 ;  /* 0x000000263326723e */ /* 0x000fce00000000ff */
.L_x_1619:
[----:B------:R-:W-:Y:S05]  /*79e0*/  BSYNC B2 ;  /* 0x0000000000027941 */ /* 0x000fea0003800000 */
.L_x_1618:
[----:B------:R-:W-:Y:S01]  /*79f0*/  LEA R42, P0, R68, R104, 0x1 ;  /* 0x00000068442a7211 */ /* 0x000fe200078008ff */
[----:B------:R-:W-:-:S03]  /*7a00*/  @!P4 IMAD.WIDE R44, R44, 0x2, R40 ;  /* 0x000000022c2cc825 */ /* 0x000fc600078e0228 */
[----:B------:R-:W-:-:S05]  /*7a10*/  LEA.HI.X R43, R68, R105, R86, 0x1, P0 ;  /* 0x00000069442b7211 */ /* 0x000fca00000f0c56 */
[----:B0-----:R0:W-:Y:S04]  /*7a20*/  ST.E.128 desc[UR60][R42.64], R12 ;  /* 0x0000000c2a007985 */ /* 0x0011e8000c101d3c */
[----:B-1----:R0:W-:Y:S02]  /*7a30*/  @!P4 ST.E.128 desc[UR60][R44.64], R36 ;  /* 0x000000242c00c985 */ /* 0x0021e4000c101d3c */
.L_x_1617:
[----:B------:R-:W-:Y:S05]  /*7a40*/  BSYNC B1 ;  /* 0x0000000000017941 */ /* 0x000fea0003800000 */
.L_x_1616:
[----:B------:R-:W-:-:S13]  /*7a50*/  ISETP.NE.AND P0, PT, R71, RZ, PT ;  /* 0x000000ff4700720c */ /* 0x000fda0003f05270 */
[----:B------:R-:W-:Y:S05]  /*7a60*/  @!P0 BRA `(.L_x_1584) ;  /* 0x0000000c00508947 */ /* 0x000fea0003800000 */
[----:B0-----:R-:W4:Y:S04]  /*7a70*/  LDL R36, [R1+0x5c] ;  /* 0x00005c0001247983 */ /* 0x001f280000100800 */
[----:B------:R-:W5:Y:S04]  /*7a80*/  LDL R15, [R1+0xc8] ;  /* 0x0000c800010f7983 */ /* 0x000f680000100800 */
[----:B------:R-:W2:Y:S01]  /*7a90*/  LDL R14, [R1+0x68] ;  /* 0x00006800010e7983 */ /* 0x000ea20000100800 */
[----:B------:R-:W-:Y:S01]  /*7aa0*/  SEL R107, R91, R107, !P1 ;  /* 0x0000006b5b6b7207 */ /* 0x000fe20004800000 */
[----:B------:R-:W-:Y:S01]  /*7ab0*/  BSSY B1, `(.L_x_1620) ;  /* 0x000006a000017945 */ /* 0x000fe20003800000 */
[----:B------:R-:W-:-:S02]  /*7ac0*/  ISETP.GE.AND P4, PT, R203, R101, PT ;  /* 0x00000065cb00720c */ /* 0x000fc40003f86270 */
[----:B---3--:R-:W-:Y:S02]  /*7ad0*/  SHF.R.S32.HI R12, RZ, 0x1f, R107 ;  /* 0x0000001fff0c7819 */ /* 0x008fe4000001146b */
[----:B------:R-:W-:Y:S02]  /*7ae0*/  LEA R42, P0, R70, R104, 0x1 ;  /* 0x00000068462a7211 */ /* 0x000fe400078008ff */
[----:B------:R-:W-:Y:S02]  /*7af0*/  LEA.HI R12, R12, R107, RZ, 0x4 ;  /* 0x0000006b0c0c7211 */ /* 0x000fe400078f20ff */
[----:B------:R-:W-:Y:S02]  /*7b00*/  LEA.HI.X R43, R70, R105, R87, 0x1, P0 ;  /* 0x00000069462b7211 */ /* 0x000fe400000f0c57 */
[----:B------:R-:W-:-:S04]  /*7b10*/  LEA.HI.SX32 R12, R12, R69, 0x1c ;  /* 0x000000450c0c7211 */ /* 0x000fc800078fe2ff */
[----:B------:R-:W-:Y:S01]  /*7b20*/  SHF.R.S32.HI R13, RZ, 0x1f, R12 ;  /* 0x0000001fff0d7819 */ /* 0x000fe2000001140c */
[----:B------:R-:W-:-:S03]  /*7b30*/  IMAD.SHL.U32 R11, R12, 0x8, RZ ;  /* 0x000000080c0b7824 */ /* 0x000fc600078e00ff */
[----:B------:R-:W-:-:S05]  /*7b40*/  LEA.HI R13, R13, R12, RZ, 0x3 ;  /* 0x0000000c0d0d7211 */ /* 0x000fca00078f18ff */
[----:B------:R-:W-:-:S05]  /*7b50*/  IMAD.SHL.U32 R13, R13, 0x200, RZ ;  /* 0x000002000d0d7824 */ /* 0x000fca00078e00ff */
[----:B------:R-:W-:Y:S02]  /*7b60*/  LOP3.LUT R13, R13, 0x7ffff000, RZ, 0xc0, !PT ;  /* 0x7ffff0000d0d7812 */ /* 0x000fe400078ec0ff */
[----:B----4-:R-:W-:-:S04]  /*7b70*/  LOP3.LUT R12, R36, 0x38, R11, 0xf8, !PT ;  /* 0x00000038240c7812 */ /* 0x010fc800078ef80b */
[----:B-----5:R-:W-:-:S04]  /*7b80*/  LOP3.LUT R12, R12, R15, RZ, 0x3c, !PT ;  /* 0x0000000f0c0c7212 */ /* 0x020fc800078e3cff */
[----:B--2---:R-:W-:Y:S02]  /*7b90*/  IADD3 R13, R12, R13, R14 ;  /* 0x0000000d0c0d7210 */ /* 0x004fe40007ffe00e */
[----:B------:R-:W-:-:S03]  /*7ba0*/  LEA R12, R200, R6, 0xe ;  /* 0x00000006c80c7211 */ /* 0x000fc600078e70ff */
[----:B------:R-:W-:Y:S02]  /*7bb0*/  IMAD R14, R200, 0x4000, R13 ;  /* 0x00004000c80e7824 */ /* 0x000fe400078e020d */
[--C-:B------:R-:W-:Y:S02]  /*7bc0*/  IMAD R12, R12, 0x2, R17.reuse ;  /* 0x000000020c0c7824 */ /* 0x100fe400078e0211 */
[----:B------:R-:W-:-:S04]  /*7bd0*/  IMAD R36, R14, 0x2, R17 ;  /* 0x000000020e247824 */ /* 0x000fc800078e0211 */
[----:B------:R-:W0:Y:S04]  /*7be0*/  LDS.128 R12, [R12+0x20400] ;  /* 0x020400000c0c7984 */ /* 0x000e280000000c00 */
[----:B------:R-:W1:Y:S01]  /*7bf0*/  LDS.128 R36, [R36+0x20400] ;  /* 0x0204000024247984 */ /* 0x000e620000000c00 */
[----:B------:R-:W-:Y:S05]  /*7c00*/  @P4 BRA `(.L_x_1621) ;  /* 0x0000000400504947 */ /* 0x000fea0003800000 */
[----:B------:R-:W-:Y:S01]  /*7c10*/  SHF.R.U64 R44, R52, 0x10, R53 ;  /* 0x00000010342c7819 */ /* 0x000fe20000001235 */
[----:B-1----:R-:W-:Y:S01]  /*7c20*/  IMAD.MOV.U32 R48, RZ, RZ, R37 ;  /* 0x000000ffff307224 */ /* 0x002fe200078e0025 */
[----:B------:R-:W-:Y:S01]  /*7c30*/  SHF.R.U32.HI R51, RZ, 0x10, R53 ;  /* 0x00000010ff337819 */ /* 0x000fe20000011635 */
[----:B0-----:R-:W-:Y:S01]  /*7c40*/  IMAD.MOV.U32 R37, RZ, RZ, R15 ;  /* 0x000000ffff257224 */ /* 0x001fe200078e000f */
[----:B------:R-:W-:Y:S01]  /*7c50*/  SHF.R.U32.HI R53, RZ, 0x10, R61 ;  /* 0x00000010ff357819 */ /* 0x000fe2000001163d */
[----:B------:R-:W-:Y:S01]  /*7c60*/  HADD2.F32 R56, -RZ, R117.H1_H1 ;  /* 0x30000075ff387230 */ /* 0x000fe20000004100 */
[----:B------:R-:W-:Y:S01]  /*7c70*/  MOV R49, R39 ;  /* 0x0000002700317202 */ /* 0x000fe20000000f00 */
[--C-:B------:R-:W-:Y:S01]  /*7c80*/  HADD2.F32 R39, -RZ, R48.reuse.H0_H0 ;  /* 0x20000030ff277230 */ /* 0x100fe20000004100 */
[--C-:B------:R-:W-:Y:S01]  /*7c90*/  SHF.R.U64 R45, R54, 0x10, R55.reuse ;  /* 0x00000010362d7819 */ /* 0x100fe20000001237 */
[----:B------:R-:W-:Y:S01]  /*7ca0*/  HADD2.F32 R50, -RZ, R48.H1_H1 ;  /* 0x30000030ff327230 */ /* 0x000fe20000004100 */
[----:B------:R-:W-:Y:S01]  /*7cb0*/  SHF.R.U32.HI R54, RZ, 0x10, R55 ;  /* 0x00000010ff367819 */ /* 0x000fe20000011637 */
[----:B------:R-:W-:Y:S01]  /*7cc0*/  HADD2.F32 R53, -RZ, R53.H0_H0 ;  /* 0x20000035ff357230 */ /* 0x000fe20000004100 */
[--C-:B------:R-:W-:Y:S01]  /*7cd0*/  SHF.R.U64 R47, R62, 0x10, R63.reuse ;  /* 0x000000103e2f7819 */ /* 0x100fe2000000123f */
[--C-:B------:R-:W-:Y:S01]  /*7ce0*/  HADD2.F32 R48, -RZ, R13.reuse.H1_H1 ;  /* 0x3000000dff307230 */ /* 0x100fe20000004100 */
[----:B------:R-:W-:Y:S01]  /*7cf0*/  SHF.R.U32.HI R62, RZ, 0x10, R63 ;  /* 0x00000010ff3e7819 */ /* 0x000fe2000001163f */
[----:B------:R-:W-:-:S02]  /*7d00*/  HADD2.F32 R15, -RZ, R13.H0_H0 ;  /* 0x2000000dff0f7230 */ /* 0x000fc40000004100 */
[-C--:B------:R-:W-:Y:S01]  /*7d10*/  FMUL.FTZ R55, R50, R53.reuse ;  /* 0x0000003532377220 */ /* 0x080fe20000410000 */
[----:B------:R-:W-:Y:S02]  /*7d20*/  HADD2.F32 R51, -RZ, R51.H0_H0 ;  /* 0x20000033ff337230 */ /* 0x000fe40000004100 */
[C---:B------:R-:W-:Y:S01]  /*7d30*/  FMUL.FTZ R53, R48.reuse, R53 ;  /* 0x0000003530357220 */ /* 0x040fe20000410000 */
[----:B------:R-:W-:Y:S02]  /*7d40*/  HADD2.F32 R52, -RZ, R115.H1_H1 ;  /* 0x30000073ff347230 */ /* 0x000fe40000004100 */
[-C--:B------:R-:W-:Y:S01]  /*7d50*/  FMUL.FTZ R58, R39, R56.reuse ;  /* 0x00000038273a7220 */ /* 0x080fe20000410000 */
[C---:B------:R-:W-:Y:S01]  /*7d60*/  FMUL.FTZ R56, R15.reuse, R56 ;  /* 0x000000380f387220 */ /* 0x040fe20000410000 */
[-C--:B------:R-:W-:Y:S01]  /*7d70*/  FFMA.FTZ R48, R48, R51.reuse, -R55 ;  /* 0x0000003330307223 */ /* 0x080fe20000010837 */
[----:B------:R-:W-:Y:S01]  /*7d80*/  FFMA.FTZ R50, R50, R51, R53 ;  /* 0x0000003332327223 */ /* 0x000fe20000010035 */
[----:B------:R-:W-:Y:S01]  /*7d90*/  FFMA.FTZ R13, R15, R52, -R58 ;  /* 0x000000340f0d7223 */ /* 0x000fe2000001083a */
[----:B------:R-:W-:-:S02]  /*7da0*/  HADD2.F32 R51, -RZ, R49.H0_H0 ;  /* 0x20000031ff337230 */ /* 0x000fc40000004100 */
[----:B------:R-:W-:Y:S01]  /*7db0*/  FFMA.FTZ R15, R39, R52, R56 ;  /* 0x00000034270f7223 */ /* 0x000fe20000010038 */
[----:B------:R-:W-:Y:S01]  /*7dc0*/  HADD2.F32 R49, -RZ, R49.H1_H1 ;  /* 0x30000031ff317230 */ /* 0x000fe20000004100 */
[----:B------:R-:W-:Y:S01]  /*7dd0*/  SHF.R.U64 R46, R60, 0x10, R61 ;  /* 0x000000103c2e7819 */ /* 0x000fe2000000123d */
[----:B------:R-:W-:Y:S01]  /*7de0*/  HADD2.F32 R62, -RZ, R62.H0_H0 ;  /* 0x2000003eff3e7230 */ /* 0x000fe20000004100 */
[----:B------:R-:W-:Y:S01]  /*7df0*/  F2FP.F16.F32.PACK_AB R13, R48, R13 ;  /* 0x0000000d300d723e */ /* 0x000fe200000000ff */
[----:B------:R-:W-:Y:S02]  /*7e00*/  HADD2.F32 R52, -RZ, R37.H1_H1 ;  /* 0x30000025ff347230 */ /* 0x000fe40000004100 */
[----:B------:R-:W-:Y:S02]  /*7e10*/  HADD2.F32 R54, -RZ, R54.H0_H0 ;  /* 0x20000036ff367230 */ /* 0x000fe40000004100 */
[----:B------:R-:W-:Y:S01]  /*7e20*/  FMUL.FTZ R53, R49, R62 ;  /* 0x0000003e31357220 */ /* 0x000fe20000410000 */
[----:B------:R-:W-:-:S02]  /*7e30*/  HADD2.F32 R58, -RZ, R116.H1_H1 ;  /* 0x30000074ff3a7230 */ /* 0x000fc40000004100 */
[C---:B------:R-:W-:Y:S01]  /*7e40*/  FMUL.FTZ R62, R52.reuse, R62 ;  /* 0x0000003e343e7220 */ /* 0x040fe20000410000 */
[----:B------:R-:W-:Y:S02]  /*7e50*/  HADD2.F32 R39, -RZ, R37.H0_H0 ;  /* 0x20000025ff277230 */ /* 0x000fe40000004100 */
[-C--:B------:R-:W-:Y:S01]  /*7e60*/  FFMA.FTZ R52, R52, R54.reuse, -R53 ;  /* 0x0000003634347223 */ /* 0x080fe20000010835 */
[----:B------:R-:W-:Y:S02]  /*7e70*/  HADD2.F32 R56, -RZ, R114.H1_H1 ;  /* 0x30000072ff387230 */ /* 0x000fe40000004100 */
[----:B------:R-:W-:Y:S01]  /*7e80*/  FFMA.FTZ R54, R49, R54, R62 ;  /* 0x0000003631367223 */ /* 0x000fe2000001003e */
[-C--:B------:R-:W-:Y:S01]  /*7e90*/  FMUL.FTZ R60, R51, R58.reuse ;  /* 0x0000003a333c7220 */ /* 0x080fe20000410000 */
[----:B------:R-:W-:Y:S02]  /*7ea0*/  HADD2.F32 R53, -RZ, R46.H0_H0 ;  /* 0x2000002eff357230 */ /* 0x000fe40000004100 */
[----:B------:R-:W-:Y:S01]  /*7eb0*/  FMUL.FTZ R58, R39, R58 ;  /* 0x0000003a273a7220 */ /* 0x000fe20000410000 */
[----:B------:R-:W-:-:S02]  /*7ec0*/  HADD2.F32 R49, -RZ, R36.H0_H0 ;  /* 0x20000024ff317230 */ /* 0x000fc40000004100 */
[-C--:B------:R-:W-:Y:S01]  /*7ed0*/  FFMA.FTZ R37, R39, R56.reuse, -R60 ;  /* 0x0000003827257223 */ /* 0x080fe2000001083c */
[----:B------:R-:W-:Y:S02]  /*7ee0*/  HADD2.F32 R46, -RZ, R12.H0_H0 ;  /* 0x2000000cff2e7230 */ /* 0x000fe40000004100 */
[----:B------:R-:W-:Y:S01]  /*7ef0*/  FFMA.FTZ R39, R51, R56, R58 ;  /* 0x0000003833277223 */ /* 0x000fe2000001003a */
[----:B------:R-:W-:Y:S02]  /*7f00*/  HADD2.F32 R36, -RZ, R36.H1_H1 ;  /* 0x30000024ff247230 */ /* 0x000fe40000004100 */
[----:B------:R-:W-:Y:S01]  /*7f10*/  HADD2.F32 R117, -RZ, R117.H0_H0 ;  /* 0x20000075ff757230 */ /* 0x000fe20000004100 */
[----:B------:R-:W-:Y:S01]  /*7f20*/  F2FP.F16.F32.PACK_AB R52, R52, R37 ;  /* 0x000000253434723e */ /* 0x000fe200000000ff */
[----:B------:R-:W-:Y:S02]  /*7f30*/  HADD2.F32 R12, -RZ, R12.H1_H1 ;  /* 0x3000000cff0c7230 */ /* 0x000fe40000004100 */
[----:B------:R-:W-:Y:S01]  /*7f40*/  FMUL.FTZ R57, R36, R53 ;  /* 0x0000003524397220 */ /* 0x000fe20000410000 */
[----:B------:R-:W-:-:S02]  /*7f50*/  HADD2.F32 R115, -RZ, R115.H0_H0 ;  /* 0x20000073ff737230 */ /* 0x000fc40000004100 */
[----:B------:R-:W-:Y:S01]  /*7f60*/  FMUL.FTZ R55, R49, R117 ;  /* 0x0000007531377220 */ /* 0x000fe20000410000 */
[----:B------:R-:W-:Y:S02]  /*7f70*/  HADD2.F32 R51, -RZ, R44.H0_H0 ;  /* 0x2000002cff337230 */ /* 0x000fe40000004100 */
[----:B------:R-:W-:Y:S01]  /*7f80*/  FMUL.FTZ R53, R12, R53 ;  /* 0x000000350c357220 */ /* 0x000fe20000410000 */
[C---:B------:R-:W-:Y:S01]  /*7f90*/  FMUL.FTZ R44, R46.reuse, R117 ;  /* 0x000000752e2c7220 */ /* 0x040fe20000410000 */
[----:B------:R-:W-:Y:S01]  /*7fa0*/  FFMA.FTZ R55, R46, R115, -R55 ;  /* 0x000000732e377223 */ /* 0x000fe20000010837 */
[----:B------:R-:W-:Y:S02]  /*7fb0*/  HADD2.F32 R47, -RZ, R47.H0_H0 ;  /* 0x2000002fff2f7230 */ /* 0x000fe40000004100 */
[-C--:B------:R-:W-:Y:S01]  /*7fc0*/  FFMA.FTZ R53, R36, R51.reuse, R53 ;  /* 0x0000003324357223 */ /* 0x080fe20000010035 */
[----:B------:R-:W-:Y:S01]  /*7fd0*/  FFMA.FTZ R46, R12, R51, -R57 ;  /* 0x000000330c2e7223 */ /* 0x000fe20000010839 */
[----:B------:R-:W-:-:S02]  /*7fe0*/  HADD2.F32 R36, -RZ, R38.H0_H0 ;  /* 0x20000026ff247230 */ /* 0x000fc40000004100 */
[----:B------:R-:W-:Y:S01]  /*7ff0*/  FFMA.FTZ R44, R49, R115, R44 ;  /* 0x00000073312c7223 */ /* 0x000fe2000001002c */
[----:B------:R-:W-:Y:S01]  /*8000*/  HADD2.F32 R51, -RZ, R116.H0_H0 ;  /* 0x20000074ff337230 */ /* 0x000fe20000004100 */
[----:B------:R-:W-:Y:S01]  /*8010*/  F2FP.F16.F32.PACK_AB R37, R50, R15 ;  /* 0x0000000f3225723e */ /* 0x000fe200000000ff */
        /* <DEDUP_REMOVED lines=8> */
[----:B------:R-:W-:Y:S02]  /*80a0*/  HADD2.F32 R45, -RZ, R45.H0_H0 ;  /* 0x2000002dff2d7230 */ /* 0x000fe40000004100 */
[----:B------:R-:W-:Y:S01]  /*80b0*/  FMUL.FTZ R47, R14, R47 ;  /* 0x0000002f0e2f7220 */ /* 0x000fe20000410000 */
[----:B------:R-:W-:Y:S02]  /*80c0*/  IMAD.MOV.U32 R15, RZ, RZ, R52 ;  /* 0x000000ffff0f7224 */ /* 0x000fe400078e0034 */
        /* <DEDUP_REMOVED lines=8> */
.L_x_1621:
[----:B------:R-:W-:Y:S05]  /*8150*/  BSYNC B1 ;  /* 0x0000000000017941 */ /* 0x000fea0003800000 */
.L_x_1620:
[----:B0-----:R0:W-:Y:S01]  /*8160*/  ST.E.128 desc[UR60][R42.64], R12 ;  /* 0x0000000c2a007985 */ /* 0x0011e2000c101d3c */
[----:B------:R-:W-:-:S13]  /*8170*/  ISETP.GE.AND P0, PT, R11, R106, PT ;  /* 0x0000006a0b00720c */ /* 0x000fda0003f06270 */
[----:B------:R-:W-:Y:S05]  /*8180*/  @P0 BRA `(.L_x_1584) ;  /* 0x0000000400880947 */ /* 0x000fea0003800000 */
[----:B------:R-:W-:-:S05]  /*8190*/  IMAD.WIDE R40, R11, 0x2, R40 ;  /* 0x000000020b287825 */ /* 0x000fca00078e0228 */
[----:B-1----:R1:W-:Y:S01]  /*81a0*/  ST.E.128 desc[UR60][R40.64], R36 ;  /* 0x0000002428007985 */ /* 0x0023e2000c101d3c */
[----:B------:R-:W-:Y:S05]  /*81b0*/  BRA `(.L_x_1584) ;  /* 0x00000004007c7947 */ /* 0x000fea0003800000 */
.L_x_1557:
[----:B------:R-:W2:Y:S02]  /*81c0*/  LDL R11, [R1+0x64] ;  /* 0x00006400010b7983 */ /* 0x000ea40000100800 */
[----:B--2---:R-:W-:-:S13]  /*81d0*/  R2UR UR4, R11 ;  /* 0x000000000b0472ca */ /* 0x004fda00000e0000 */
[----:B------:R-:W-:-:S06]  /*81e0*/  UISETP.NE.AND UP0, UPT, UR4, 0x3, UPT ;  /* 0x000000030400788c */ /* 0x000fcc000bf05270 */
[----:B------:R-:W-:-:S13]  /*81f0*/  PLOP3.LUT P5, PT, PT, PT, UP0, 0x80, 0x0 ;  /* 0x000000000000781c */ /* 0x000fda0003faf008 */
[----:B------:R-:W-:Y:S05]  /*8200*/  @!P5 BRA `(.L_x_1622) ;  /* 0x000000000004d947 */ /* 0x000fea0003800000 */
[----:B------:R-:W-:Y:S01]  /*8210*/  BPT.TRAP 0x1 ;  /* 0x000000040000795c */ /* 0x000fe20000300000 */
.L_x_1622:
[----:B------:R-:W2:Y:S01]  /*8220*/  LDL R11, [R1+0x4c] ;  /* 0x00004c00010b7983 */ /* 0x000ea20000100800 */
[----:B------:R-:W-:Y:S01]  /*8230*/  IMAD R88, R200, 0x8, R17 ;  /* 0x00000008c8587824 */ /* 0x000fe200078e0211 */
[----:B------:R-:W-:Y:S01]  /*8240*/  BSSY B1, `(.L_x_1623) ;  /* 0x0000005000017945 */ /* 0x000fe20003800000 */
[----:B------:R-:W-:Y:S02]  /*8250*/  SHF.R.S32.HI R97, RZ, 0x1f, R98 ;  /* 0x0000001fff617819 */ /* 0x000fe40000011462 */
[----:B--2---:R-:W-:-:S04]  /*8260*/  SHF.L.U32 R100, R11, 0x1f, RZ ;  /* 0x0000001f0b647819 */ /* 0x004fc800000006ff */
[----:B------:R-:W0:Y:S02]  /*8270*/  SYNCS.PHASECHK.TRANS64.TRYWAIT P0, [R88+URZ+0x30890], R100 ;  /* 0x03089064580075a7 */ /* 0x000e24000800017f */
[----:B0-----:R-:W-:Y:S05]  /*8280*/  @!P0 BRA `(.L_x_1624) ;  /* 0x0000024400548947 */ /* 0x001fea0003800000 */
.L_x_2014:
[----:B------:R-:W-:Y:S05]  /*8290*/  BSYNC B1 ;  /* 0x0000000000017941 */ /* 0x000fea0003800000 */
.L_x_1623:
[----:B------:R-:W2:Y:S01]  /*82a0*/  LDL R15, [R1+0xc] ;  /* 0x00000c00010f7983 */ /* 0x000ea20000100800 */
        /* <DEDUP_REMOVED lines=15> */
[----:B------:R-:W-:Y:S01]  /*83a0*/  IMAD.WIDE.U32 R12, R226, UR4, R12 ;  /* 0x00000004e20c7c25 */ /* 0x000fe2000f8e000c */
[----:B------:R-:W-:-:S03]  /*83b0*/  UMOV UR4, 0xffffffff ;  /* 0xffffffff00047882 */ /* 0x000fc60000000000 */
[----:B------:R-:W-:Y:S01]  /*83c0*/  IMAD R41, R226, UR5, R13 ;  /* 0x00000005e2297c24 */ /* 0x000fe2000f8e020d */
[----:B------:R-:W-:-:S04]  /*83d0*/  LEA R40, P0, R12, UR6, 0x1 ;  /* 0x000000060c287c11 */ /* 0x000fc8000f8008ff */
[----:B------:R-:W-:Y:S01]  /*83e0*/  LEA.HI.X R41, R12, UR7, R41, 0x1, P0 ;  /* 0x000000070c297c11 */ /* 0x000fe200080f0c29 */
[----:B--2---:R-:W-:-:S05]  /*83f0*/  IMAD.IADD R42, R95, 0x1, -R15 ;  /* 0x000000015f2a7824 */ /* 0x004fca00078e0a0f */
[----:B------:R-:W-:Y:S01]  /*8400*/  ISETP.GE.AND P0, PT, R42, 0x1, PT ;  /* 0x000000012a00780c */ /* 0x000fe20003f06270 */
[----:B------:R-:W-:-:S12]  /*8410*/  BRA.DIV UR4, `(.L_x_1625) ;  /* 0x0000024604047947 */ /* 0x000fd8000b800000 */
[----:B------:R1:W2:Y:S04]  /*8420*/  SHFL.IDX PT, R39, R41, RZ, 0x181f ;  /* 0x00181fff29277589 */ /* 0x0002a800000e0000 */
[----:B------:R1:W3:Y:S02]  /*8430*/  SHFL.IDX PT, R38, R40, RZ, 0x181f ;  /* 0x00181fff28267589 */ /* 0x0002e400000e0000 */
.L_x_2018:
[----:B------:R-:W-:Y:S04]  /*8440*/  BSSY B1, `(.L_x_1626) ;  /* 0x0000019000017945 */ /* 0x000fe80003800000 */
[----:B------:R-:W-:Y:S05]  /*8450*/  @!P0 BRA `(.L_x_1627) ;  /* 0x00000000005c8947 */ /* 0x000fea0003800000 */
[----:B------:R-:W4:Y:S01]  /*8460*/  LDL R43, [R1+0x4] ;  /* 0x00000400012b7983 */ /* 0x000f220000100800 */
[----:B------:R-:W-:-:S03]  /*8470*/  ULDC UR4, c[0x0][0x2f4] ;  /* 0x0000bd0000047ab9 */ /* 0x000fc60000000800 */
[----:B------:R-:W5:Y:S01]  /*8480*/  LDL R11, [R1] ;  /* 0x00000000010b7983 */ /* 0x000f620000100800 */
[----:B------:R-:W-:Y:S02]  /*8490*/  ISETP.GE.AND P4, PT, R18, UR4, PT ;  /* 0x0000000412007c0c */ /* 0x000fe4000bf86270 */
[----:B------:R-:W-:-:S11]  /*84a0*/  ISETP.GE.AND P0, PT, R203, UR4, PT ;  /* 0x00000004cb007c0c */ /* 0x000fd6000bf06270 */
[----:B------:R-:W0:Y:S01]  /*84b0*/  @!P4 LDS.128 R12, [R90+0x20400] ;  /* 0x020400005a0cc984 */ /* 0x000e220000000c00 */
[----:B---3--:R-:W-:-:S04]  /*84c0*/  @!P4 LEA R36, P6, R18, R38, 0x1 ;  /* 0x000000261224c211 */ /* 0x008fc800078c08ff */
[----:B--2---:R-:W-:-:S05]  /*84d0*/  @!P4 LEA.HI.X R37, R18, R39, R19, 0x1, P6 ;  /* 0x000000271225c211 */ /* 0x004fca00030f0c13 */
[----:B0-----:R0:W-:Y:S01]  /*84e0*/  @!P4 ST.E.128 desc[UR60][R36.64], R12 ;  /* 0x0000000c2400c985 */ /* 0x0011e2000c101d3c */
[----:B------:R-:W-:-:S03]  /*84f0*/  ISETP.GE.AND P4, PT, R22, UR4, PT ;  /* 0x0000000416007c0c */ /* 0x000fc6000bf86270 */
[----:B------:R-:W2:Y:S01]  /*8500*/  @!P0 LDS.128 R12, [R90+0x22400] ;  /* 0x022400005a0c8984 */ /* 0x000ea20000000c00 */
[----:B0-----:R-:W-:-:S04]  /*8510*/  @!P0 LEA R36, P6, R201, R38, 0x1 ;  /* 0x00000026c9248211 */ /* 0x001fc800078c08ff */
[----:B------:R-:W-:-:S05]  /*8520*/  @!P0 LEA.HI.X R37, R201, R39, R224, 0x1, P6 ;  /* 0x00000027c9258211 */ /* 0x000fca00030f0ce0 */
[----:B--2---:R0:W-:Y:S01]  /*8530*/  @!P0 ST.E.128 desc[UR60][R36.64], R12 ;  /* 0x0000000c24008985 */ /* 0x0041e2000c101d3c */
[----:B------:R-:W-:-:S03]  /*8540*/  ISETP.GE.AND P0, PT, R23, UR4, PT ;  /* 0x0000000417007c0c */ /* 0x000fc6000bf06270 */
[----:B------:R-:W2:Y:S01]  /*8550*/  @!P4 LDS.128 R12, [R90+0x24400] ;  /* 0x024400005a0cc984 */ /* 0x000ea20000000c00 */
[----:B0-----:R-:W-:-:S04]  /*8560*/  @!P4 LEA R36, P6, R22, R38, 0x1 ;  /* 0x000000261624c211 */ /* 0x001fc800078c08ff */
[----:B----4-:R-:W-:-:S05]  /*8570*/  @!P4 LEA.HI.X R37, R22, R39, R43, 0x1, P6 ;  /* 0x000000271625c211 */ /* 0x010fca00030f0c2b */
[----:B--2---:R0:W-:Y:S04]  /*8580*/  @!P4 ST.E.128 desc[UR60][R36.64], R12 ;  /* 0x0000000c2400c985 */ /* 0x0041e8000c101d3c */
[----:B------:R-:W2:Y:S01]  /*8590*/  @!P0 LDS.128 R12, [R90+0x26400] ;  /* 0x026400005a0c8984 */ /* 0x000ea20000000c00 */
[----:B0-----:R-:W-:-:S04]  /*85a0*/  @!P0 LEA R36, P4, R23, R38, 0x1 ;  /* 0x0000002617248211 */ /* 0x001fc800078808ff */
[----:B-----5:R-:W-:-:S05]  /*85b0*/  @!P0 LEA.HI.X R37, R23, R39, R11, 0x1, P4 ;  /* 0x0000002717258211 */ /* 0x020fca00020f0c0b */
[----:B--2---:R4:W-:Y:S04]  /*85c0*/  @!P0 ST.E.128 desc[UR60][R36.64], R12 ;  /* 0x0000000c24008985 */ /* 0x0049e8000c101d3c */
.L_x_1627:
[----:B------:R-:W-:Y:S05]  /*85d0*/  BSYNC B1 ;  /* 0x0000000000017941 */ /* 0x000fea0003800000 */
.L_x_1626:
[----:B------:R-:W-:-:S03]  /*85e0*/  UMOV UR4, 0xffffffff ;  /* 0xffffffff00047882 */ /* 0x000fc60000000000 */
[----:B------:R-:W-:Y:S05]  /*85f0*/  BRA.DIV UR4, `(.L_x_1628) ;  /* 0x0000024204d87947 */ /* 0x000fea000b800000 */
[----:B--2---:R2:W0:Y:S04]  /*8600*/  SHFL.IDX PT, R39, R41, 0x1, 0x181f ;  /* 0x00381f0029277f89 */ /* 0x00442800000e0000 */
[----:B---3--:R2:W3:Y:S02]  /*8610*/  SHFL.IDX PT, R38, R40, 0x1, 0x181f ;  /* 0x00381f0028267f89 */ /* 0x0084e400000e0000 */
.L_x_2022:
[----:B------:R-:W-:-:S13]  /*8620*/  ISETP.GE.AND P0, PT, R42, 0x21, PT ;  /* 0x000000212a00780c */ /* 0x000fda0003f06270 */
[----:B------:R-:W-:Y:S05]  /*8630*/  @!P0 BRA `(.L_x_1584) ;  /* 0x00000000005c8947 */ /* 0x000fea0003800000 */
[----:B-12---:R-:W2:Y:S01]  /*8640*/  LDL R40, [R1+0x4] ;  /* 0x0000040001287983 */ /* 0x006ea20000100800 */
[----:B------:R-:W-:-:S03]  /*8650*/  ULDC UR4, c[0x0][0x2f4] ;  /* 0x0000bd0000047ab9 */ /* 0x000fc60000000800 */
[----:B------:R-:W5:Y:S01]  /*8660*/  LDL R11, [R1] ;  /* 0x00000000010b7983 */ /* 0x000f620000100800 */
[----:B------:R-:W-:Y:S02]  /*8670*/  ISETP.GE.AND P6, PT, R18, UR4, PT ;  /* 0x0000000412007c0c */ /* 0x000fe4000bfc6270 */
[----:B------:R-:W-:-:S11]  /*8680*/  ISETP.GE.AND P4, PT, R203, UR4, PT ;  /* 0x00000004cb007c0c */ /* 0x000fd6000bf86270 */
[----:B----4-:R-:W1:Y:S01]  /*8690*/  @!P6 LDS.128 R12, [R90+0x21400] ;  /* 0x021400005a0ce984 */ /* 0x010e620000000c00 */
[----:B---3--:R-:W-:-:S04]  /*86a0*/  @!P6 LEA R36, P0, R18, R38, 0x1 ;  /* 0x000000261224e211 */ /* 0x008fc800078008ff */
[----:B0-----:R-:W-:Y:S02]  /*86b0*/  @!P6 LEA.HI.X R37, R18, R39, R19, 0x1, P0 ;  /* 0x000000271225e211 */ /* 0x001fe400000f0c13 */
[----:B------:R-:W-:-:S03]  /*86c0*/  ISETP.GE.AND P0, PT, R22, UR4, PT ;  /* 0x0000000416007c0c */ /* 0x000fc6000bf06270 */
[----:B-1----:R0:W-:Y:S04]  /*86d0*/  @!P6 ST.E.128 desc[UR60][R36.64], R12 ;  /* 0x0000000c2400e985 */ /* 0x0021e8000c101d3c */
[----:B------:R-:W1:Y:S01]  /*86e0*/  @!P4 LDS.128 R12, [R90+0x23400] ;  /* 0x023400005a0cc984 */ /* 0x000e620000000c00 */
[----:B0-----:R-:W-:-:S04]  /*86f0*/  @!P4 LEA R36, P6, R201, R38, 0x1 ;  /* 0x00000026c924c211 */ /* 0x001fc800078c08ff */
[----:B------:R-:W-:-:S05]  /*8700*/  @!P4 LEA.HI.X R37, R201, R39, R224, 0x1, P6 ;  /* 0x00000027c925c211 */ /* 0x000fca00030f0ce0 */
[----:B-1----:R0:W-:Y:S01]  /*8710*/  @!P4 ST.E.128 desc[UR60][R36.64], R12 ;  /* 0x0000000c2400c985 */ /* 0x0021e2000c101d3c */
[----:B------:R-:W-:-:S03]  /*8720*/  ISETP.GE.AND P4, PT, R23, UR4, PT ;  /* 0x0000000417007c0c */ /* 0x000fc6000bf86270 */
[----:B------:R-:W1:Y:S01]  /*8730*/  @!P0 LDS.128 R12, [R90+0x25400] ;  /* 0x025400005a0c8984 */ /* 0x000e620000000c00 */
[----:B0-----:R-:W-:-:S04]  /*8740*/  @!P0 LEA R36, P6, R22, R38, 0x1 ;  /* 0x0000002616248211 */ /* 0x001fc800078c08ff */
[----:B--2---:R-:W-:-:S05]  /*8750*/  @!P0 LEA.HI.X R37, R22, R39, R40, 0x1, P6 ;  /* 0x0000002716258211 */ /* 0x004fca00030f0c28 */
[----:B-1----:R0:W-:Y:S04]  /*8760*/  @!P0 ST.E.128 desc[UR60][R36.64], R12 ;  /* 0x0000000c24008985 */ /* 0x0021e8000c101d3c */
[----:B------:R-:W1:Y:S01]  /*8770*/  @!P4 LDS.128 R12, [R90+0x27400] ;  /* 0x027400005a0cc984 */ /* 0x000e620000000c00 */
[----:B0-----:R-:W-:-:S04]  /*8780*/  @!P4 LEA R36, P0, R23, R38, 0x1 ;  /* 0x000000261724c211 */ /* 0x001fc800078008ff */
[----:B-----5:R-:W-:-:S05]  /*8790*/  @!P4 LEA.HI.X R37, R23, R39, R11, 0x1, P0 ;  /* 0x000000271725c211 */ /* 0x020fca00000f0c0b */
[----:B-1----:R0:W-:Y:S04]  /*87a0*/  @!P4 ST.E.128 desc[UR60][R36.64], R12 ;  /* 0x0000000c2400c985 */ /* 0x0021e8000c101d3c */
.L_x_1584:
[----:B------:R-:W-:Y:S05]  /*87b0*/  BSYNC B0 ;  /* 0x0000000000007941 */ /* 0x000fea0003800000 */
.L_x_1556:
        /* <DEDUP_REMOVED lines=17> */
.L_x_1630:
[----:B------:R-:W-:Y:S05]  /*88d0*/  BSYNC B0 ;  /* 0x0000000000007941 */ /* 0x000fea0003800000 */
.L_x_1629:
[----:B------:R-:W5:Y:S01]  /*88e0*/  SYNCS.PHASECHK.TRANS64.TRYWAIT P4, [R88+URZ+0x308b0], R100 ;  /* 0x0308b064580075a7 */ /* 0x000f62000808017f */
[----:B------:R-:W-:Y:S04]  /*88f0*/  BSSY B0, `(.L_x_1631) ;  /* 0x0000002000007945 */ /* 0x000fe80003800000 */
[----:B-----5:R-:W-:Y:S05]  /*8900*/  @!P4 BRA `(.L_x_1632) ;  /* 0x000002400060c947 */ /* 0x020fea0003800000 */
.L_x_2023:
[----:B------:R-:W-:Y:S05]  /*8910*/  BSYNC B0 ;  /* 0x0000000000007941 */ /* 0x000fea0003800000 */
.L_x_1631:
[----:B0---4-:R-:W4:Y:S01]  /*8920*/  LDL R14, [R1+0xc] ;  /* 0x00000c00010e7983 */ /* 0x011f220000100800 */
[----:B------:R-:W-:Y:S01]  /*8930*/  ULDC.64 UR4, c[0x0][0x328] ;  /* 0x0000ca0000047ab9 */ /* 0x000fe20000000a00 */
[----:B------:R-:W-:Y:S02]  /*8940*/  ULDC.64 UR6, c[0x0][0x318] ;  /* 0x0000c60000067ab9 */ /* 0x000fe40000000a00 */
[----:B------:R0:W5:Y:S04]  /*8950*/  LDL R42, [R1+0x4] ;  /* 0x00000400012a7983 */ /* 0x0001680000100800 */
[----:B-12---:R0:W5:Y:S01]  /*8960*/  LDL R41, [R1] ;  /* 0x0000000001297983 */ /* 0x0061620000100800 */
[----:B------:R-:W-:Y:S01]  /*8970*/  IMAD R97, R97, UR4, RZ ;  /* 0x0000000461617c24 */ /* 0x000fe2000f8e02ff */
[----:B------:R-:W-:Y:S01]  /*8980*/  BSSY B0, `(.L_x_1633) ;  /* 0x0000028000007945 */ /* 0x000fe20003800000 */
[----:B------:R-:W-:-:S04]  /*8990*/  IMAD.WIDE.U32 R12, R98, UR4, RZ ;  /* 0x00000004620c7c25 */ /* 0x000fc8000f8e00ff */
[----:B------:R-:W-:Y:S01]  /*89a0*/  IMAD R97, R98, UR5, R97 ;  /* 0x0000000562617c24 */ /* 0x000fe2000f8e0261 */
[----:B------:R-:W-:Y:S02]  /*89b0*/  ULDC.64 UR4, c[0x0][0x338] ;  /* 0x0000ce0000047ab9 */ /* 0x000fe40000000a00 */
[----:B------:R-:W-:Y:S02]  /*89c0*/  IMAD R96, R96, UR4, RZ ;  /* 0x0000000460607c24 */ /* 0x000fe4000f8e02ff */
[----:B------:R-:W-:Y:S02]  /*89d0*/  IMAD.IADD R13, R13, 0x1, R97 ;  /* 0x000000010d0d7824 */ /* 0x000fe400078e0261 */
[C---:B---3--:R-:W-:Y:S02]  /*89e0*/  IMAD R11, R99.reuse, UR5, R96 ;  /* 0x00000005630b7c24 */ /* 0x048fe4000f8e0260 */
[----:B------:R-:W-:Y:S01]  /*89f0*/  IMAD.WIDE.U32 R12, R99, UR4, R12 ;  /* 0x00000004630c7c25 */ /* 0x000fe2000f8e000c */
[----:B------:R-:W-:-:S03]  /*8a00*/  ULDC.64 UR4, c[0x0][0x330] ;  /* 0x0000cc0000047ab9 */ /* 0x000fc60000000a00 */
[----:B------:R-:W-:Y:S02]  /*8a10*/  IMAD.IADD R13, R13, 0x1, R11 ;  /* 0x000000010d0d7824 */ /* 0x000fe400078e020b */
[----:B------:R-:W-:-:S04]  /*8a20*/  IMAD.WIDE.U32 R12, R226, UR4, R12 ;  /* 0x00000004e20c7c25 */ /* 0x000fc8000f8e000c */
[----:B------:R-:W-:Y:S01]  /*8a30*/  IMAD R11, R226, UR5, R13 ;  /* 0x00000005e20b7c24 */ /* 0x000fe2000f8e020d */
[----:B------:R-:W-:-:S04]  /*8a40*/  LEA R38, P5, R12, UR6, 0x1 ;  /* 0x000000060c267c11 */ /* 0x000fc8000f8a08ff */
[----:B------:R-:W-:Y:S01]  /*8a50*/  LEA.HI.X R11, R12, UR7, R11, 0x1, P5 ;  /* 0x000000070c0b7c11 */ /* 0x000fe2000a8f0c0b */
[----:B------:R0:W1:Y:S04]  /*8a60*/  SHFL.IDX PT, R40, R38, RZ, 0x181f ;  /* 0x00181fff26287589 */ /* 0x00006800000e0000 */
[----:B------:R0:W2:Y:S01]  /*8a70*/  SHFL.IDX PT, R39, R11, RZ, 0x181f ;  /* 0x00181fff0b277589 */ /* 0x0000a200000e0000 */
[----:B----4-:R-:W-:-:S05]  /*8a80*/  IMAD.IADD R95, R95, 0x1, -R14 ;  /* 0x000000015f5f7824 */ /* 0x010fca00078e0a0e */
[----:B------:R-:W-:-:S13]  /*8a90*/  ISETP.GE.AND P4, PT, R95, 0x1, PT ;  /* 0x000000015f00780c */ /* 0x000fda0003f86270 */
[----:B012---:R-:W-:Y:S05]  /*8aa0*/  @!P4 BRA `(.L_x_1634) ;  /* 0x000000000054c947 */ /* 0x007fea0003800000 */
[----:B------:R-:W-:Y:S02]  /*8ab0*/  ULDC UR4, c[0x0][0x2f4] ;  /* 0x0000bd0000047ab9 */ /* 0x000fe40000000800 */
[----:B------:R-:W-:Y:S02]  /*8ac0*/  ISETP.GE.AND P6, PT, R18, UR4, PT ;  /* 0x0000000412007c0c */ /* 0x000fe4000bfc6270 */
[----:B------:R-:W-:-:S11]  /*8ad0*/  ISETP.GE.AND P5, PT, R203, UR4, PT ;  /* 0x00000004cb007c0c */ /* 0x000fd6000bfa6270 */
[----:B------:R-:W0:Y:S01]  /*8ae0*/  @!P6 LDS.128 R12, [R90+0x400] ;  /* 0x000400005a0ce984 */ /* 0x000e220000000c00 */
[----:B------:R-:W-:-:S04]  /*8af0*/  @!P6 LEA R36, P4, R18, R40, 0x1 ;  /* 0x000000281224e211 */ /* 0x000fc800078808ff */
[----:B------:R-:W-:Y:S02]  /*8b00*/  @!P6 LEA.HI.X R37, R18, R39, R19, 0x1, P4 ;  /* 0x000000271225e211 */ /* 0x000fe400020f0c13 */
[----:B------:R-:W-:-:S03]  /*8b10*/  ISETP.GE.AND P4, PT, R22, UR4, PT ;  /* 0x0000000416007c0c */ /* 0x000fc6000bf86270 */
[----:B0-----:R0:W-:Y:S04]  /*8b20*/  @!P6 ST.E.128 desc[UR60][R36.64], R12 ;  /* 0x0000000c2400e985 */ /* 0x0011e8000c101d3c */
[----:B------:R-:W1:Y:S01]  /*8b30*/  @!P5 LDS.128 R12, [R90+0x2400] ;  /* 0x002400005a0cd984 */ /* 0x000e620000000c00 */
[----:B0-----:R-:W-:-:S04]  /*8b40*/  @!P5 LEA R36, P6, R201, R40, 0x1 ;  /* 0x00000028c924d211 */ /* 0x001fc800078c08ff */
[----:B------:R-:W-:-:S05]  /*8b50*/  @!P5 LEA.HI.X R37, R201, R39, R224, 0x1, P6 ;  /* 0x00000027c925d211 */ /* 0x000fca00030f0ce0 */
[----:B-1----:R0:W-:Y:S01]  /*8b60*/  @!P5 ST.E.128 desc[UR60][R36.64], R12 ;  /* 0x0000000c2400d985 */ /* 0x0021e2000c101d3c */
[----:B------:R-:W-:-:S03]  /*8b70*/  ISETP.GE.AND P5, PT, R23, UR4, PT ;  /* 0x0000000417007c0c */ /* 0x000fc6000bfa6270 */
[----:B------:R-:W1:Y:S01]  /*8b80*/  @!P4 LDS.128 R12, [R90+0x4400] ;  /* 0x004400005a0cc984 */ /* 0x000e620000000c00 */
[----:B0-----:R-:W-:-:S04]  /*8b90*/  @!P4 LEA R36, P6, R22, R40, 0x1 ;  /* 0x000000281624c211 */ /* 0x001fc800078c08ff */
[----:B-----5:R-:W-:-:S05]  /*8ba0*/  @!P4 LEA.HI.X R37, R22, R39, R42, 0x1, P6 ;  /* 0x000000271625c211 */ /* 0x020fca00030f0c2a */
[----:B-1----:R0:W-:Y:S04]  /*8bb0*/  @!P4 ST.E.128 desc[UR60][R36.64], R12 ;  /* 0x0000000c2400c985 */ /* 0x0021e8000c101d3c */
[----:B------:R-:W1:Y:S01]  /*8bc0*/  @!P5 LDS.128 R12, [R90+0x6400] ;  /* 0x006400005a0cd984 */ /* 0x000e620000000c00 */
[----:B0-----:R-:W-:-:S04]  /*8bd0*/  @!P5 LEA R36, P4, R23, R40, 0x1 ;  /* 0x000000281724d211 */ /* 0x001fc800078808ff */
[----:B------:R-:W-:-:S05]  /*8be0*/  @!P5 LEA.HI.X R37, R23, R39, R41, 0x1, P4 ;  /* 0x000000271725d211 */ /* 0x000fca00020f0c29 */
[----:B-1----:R0:W-:Y:S04]  /*8bf0*/  @!P5 ST.E.128 desc[UR60][R36.64], R12 ;  /* 0x0000000c2400d985 */ /* 0x0021e8000c101d3c */
.L_x_1634:
[----:B------:R-:W-:Y:S05]  /*8c00*/  BSYNC B0 ;  /* 0x0000000000007941 */ /* 0x000fea0003800000 */
.L_x_1633:
[----:B------:R-:W-:Y:S01]  /*8c10*/  ISETP.GE.AND P4, PT, R95, 0x21, PT ;  /* 0x000000215f00780c */ /* 0x000fe20003f86270 */
[----:B------:R-:W1:Y:S01]  /*8c20*/  SHFL.IDX PT, R11, R11, 0x1, 0x181f ;  /* 0x00381f000b0b7f89 */ /* 0x000e6200000e0000 */
[----:B------:R-:W-:Y:S03]  /*8c30*/  BSSY B0, `(.L_x_1635) ;  /* 0x0000018000007945 */ /* 0x000fe60003800000 */
[----:B------:R-:W2:Y:S08]  /*8c40*/  SHFL.IDX PT, R38, R38, 0x1, 0x181f ;  /* 0x00381f0026267f89 */ /* 0x000eb000000e0000 */
[----:B------:R-:W-:Y:S05]  /*8c50*/  @!P4 BRA `(.L_x_1636) ;  /* 0x000000000054c947 */ /* 0x000fea0003800000 */
[----:B------:R-:W-:Y:S02]  /*8c60*/  ULDC UR4, c[0x0][0x2f4] ;  /* 0x0000bd0000047ab9 */ /* 0x000fe40000000800 */
[----:B------:R-:W-:Y:S02]  /*8c70*/  ISETP.GE.AND P6, PT, R18, UR4, PT ;  /* 0x0000000412007c0c */ /* 0x000fe4000bfc6270 */
[----:B------:R-:W-:-:S11]  /*8c80*/  ISETP.GE.AND P5, PT, R203, UR4, PT ;  /* 0x00000004cb007c0c */ /* 0x000fd6000bfa6270 */
[----:B0-----:R-:W0:Y:S01]  /*8c90*/  @!P6 LDS.128 R12, [R90+0x1400] ;  /* 0x001400005a0ce984 */ /* 0x001e220000000c00 */
[----:B--2---:R-:W-:-:S04]  /*8ca0*/  @!P6 LEA R36, P4, R18, R38, 0x1 ;  /* 0x000000261224e211 */ /* 0x004fc800078808ff */
[----:B-1----:R-:W-:Y:S02]  /*8cb0*/  @!P6 LEA.HI.X R37, R18, R11, R19, 0x1, P4 ;  /* 0x0000000b1225e211 */ /* 0x002fe400020f0c13 */
        /* <DEDUP_REMOVED lines=15> */
.L_x_1636:
[----:B------:R-:W-:Y:S05]  /*8db0*/  BSYNC B0 ;  /* 0x0000000000007941 */ /* 0x000fea0003800000 */
.L_x_1635:
[----:B0--3--:R-:W3:Y:S01]  /*8dc0*/  LDL.LU R12, [R1+0x4c] ;  /* 0x00004c00010c7983 */ /* 0x009ee20000300800 */
[----:B------:R-:W-:Y:S02]  /*8dd0*/  VIADD R200, R200, 0x1 ;  /* 0x00000001c8c87836 */ /* 0x000fe40000000000 */
[----:B------:R-:W-:Y:S01]  /*8de0*/  @!P0 VIADD R88, R88, 0x308c0 ;  /* 0x000308c058588836 */ /* 0x000fe20000000000 */
[----:B------:R-:W-:Y:S01]  /*8df0*/  @!PT LDS RZ, [RZ] ;  /* 0x00000000fffff984 */ /* 0x000fe20000000800 */
[----:B------:R-:W-:Y:S01]  /*8e00*/  @!PT LDS RZ, [RZ] ;  /* 0x00000000fffff984 */ /* 0x000fe20000000800 */
[----:B------:R-:W-:Y:S01]  /*8e10*/  @!PT LDS RZ, [RZ] ;  /* 0x00000000fffff984 */ /* 0x000fe20000000800 */
[----:B------:R-:W-:Y:S01]  /*8e20*/  @!PT LDS RZ, [RZ] ;  /* 0x00000000fffff984 */ /* 0x000fe20000000800 */
[----:B------:R0:W-:Y:S06]  /*8e30*/  MEMBAR.ALL.CTA ;  /* 0x0000000000007992 */ /* 0x0001ec0000008000 */
[----:B0-----:R-:W0:Y:S02]  /*8e40*/  FENCE.VIEW.ASYNC.S ;  /* 0x00000000000073c6 */ /* 0x001e240000000000 */
[----:B0-----:R0:W-:Y:S01]  /*8e50*/  BAR.SYNC.DEFER_BLOCKING R94, 0x80 ;  /* 0x0002005e0000751d */ /* 0x0011e20000010000 */
[----:B------:R-:W-:-:S02]  /*8e60*/  ISETP.NE.AND P4, PT, R200, 0x2, PT ;  /* 0x00000002c800780c */ /* 0x000fc40003f85270 */
[----:B------:R-:W-:Y:S02]  /*8e70*/  @!P0 PRMT R88, RZ, 0x654, R88 ;  /* 0x00000654ff588816 */ /* 0x000fe40000000058 */
[----:B-1----:R-:W-:Y:S02]  /*8e80*/  SEL R11, RZ, 0x1, P4 ;  /* 0x00000001ff0b7807 */ /* 0x002fe40002000000 */
[----:B------:R-:W-:Y:S01]  /*8e90*/  SEL R200, R200, RZ, P4 ;  /* 0x000000ffc8c87207 */ /* 0x000fe20002000000 */
[----:B------:R0:W-:Y:S01]  /*8ea0*/  @!P0 SYNCS.ARRIVE.TRANS64.RED.A1T0 RZ, [R88+URZ], RZ ;  /* 0x000000ff58ff89a7 */ /* 0x0001e2000810043f */
[----:B------:R-:W-:Y:S02]  /*8eb0*/  PLOP3.LUT P0, PT, PT, PT, PT, 0x8, 0x0 ;  /* 0x000000000000781c */ /* 0x000fe40003f0e170 */
[----:B---3--:R-:W-:-:S05]  /*8ec0*/  LOP3.LUT R12, R12, R11, RZ, 0x3c, !PT ;  /* 0x0000000b0c0c7212 */ /* 0x008fca00078e3cff */
[----:B------:R0:W-:Y:S01]  /*8ed0*/  STL [R1+0x4c], R12 ;  /* 0x00004c0c01007387 */ /* 0x0001e20000100800 */
[----:B------:R-:W-:Y:S05]  /*8ee0*/  @P3 BRA `(.L_x_1637) ;  /* 0xffffffa000243947 */ /* 0x000fea000383ffff */
.L_x_1551:
[----:B------:R-:W3:Y:S01]  /*8ef0*/  LDL R11, [R1+0x58] ;  /* 0x00005800010b7983 */ /* 0x000ee20000100800 */
[----:B------:R-:W1:Y:S01]  /*8f00*/  LDC R0, c[0x0][0x448] ;  /* 0x00011200ff007b82 */ /* 0x000e620000000800 */
[----:B------:R-:W-:Y:S01]  /*8f10*/  IADD3 R7, R220, 0x1, -R219 ;  /* 0x00000001dc077810 */ /* 0x000fe20007ffe8db */
[----:B------:R-:W-:Y:S06]  /*8f20*/  BSSY B0, `(.L_x_1638) ;  /* 0x000000d000007945 */ /* 0x000fec0003800000 */
[----:B------:R-:W4:Y:S01]  /*8f30*/  LDC.64 R2, c[0x0][0x9e0] ;  /* 0x00027800ff027b82 */ /* 0x000f220000000a00 */
[----:B-1----:R-:W-:-:S02]  /*8f40*/  ISETP.NE.AND P1, PT, R0, 0x1, PT ;  /* 0x000000010000780c */ /* 0x002fc40003f25270 */
[----:B----4-:R-:W-:-:S11]  /*8f50*/  ISETP.GE.AND P2, PT, R3, 0x1, PT ;  /* 0x000000010300780c */ /* 0x010fd60003f46270 */
[----:B------:R-:W1:Y:S08]  /*8f60*/  @P1 LDC R5, c[0x0][0x44c] ;  /* 0x00011300ff051b82 */ /* 0x000e700000000800 */
[----:B------:R-:W4:Y:S01]  /*8f70*/  @P1 LDC R4, c[0x0][0x450] ;  /* 0x00011400ff041b82 */ /* 0x000f220000000800 */
[----:B---3--:R-:W-:-:S05]  /*8f80*/  IADD3 R0, R11, 0x7f, RZ ;  /* 0x0000007f0b007810 */ /* 0x008fca0007ffe0ff */
[----:B-1----:R-:W-:-:S05]  /*8f90*/  @P1 IMAD.HI.U32 R5, R0, R5, RZ ;  /* 0x0000000500051227 */ /* 0x002fca00078e00ff */
[----:B----4-:R-:W-:-:S05]  /*8fa0*/  @P1 SHF.R.U32.HI R0, RZ, R4, R5 ;  /* 0x00000004ff001219 */ /* 0x010fca0000011605 */
[----:B------:R-:W-:Y:S01]  /*8fb0*/  IMAD.IADD R7, R7, 0x1, R0 ;  /* 0x0000000107077824 */ /* 0x000fe200078e0200 */
[----:B------:R-:W-:Y:S06]  /*8fc0*/  @P0 BRA `(.L_x_1639) ;  /* 0x0000000000080947 */ /* 0x000fec0003800000 */
[----:B------:R-:W1:Y:S02]  /*8fd0*/  FENCE.VIEW.ASYNC.G ;  /* 0x00000000000073c6 */ /* 0x000e640000000100 */
[----:B-1----:R-:W-:Y:S06]  /*8fe0*/  BAR.ARV 0xc, 0x180 ;  /* 0x0306000000007b1d */ /* 0x002fec0000002000 */
.L_x_1639:
[----:B------:R-:W-:Y:S05]  /*8ff0*/  BSYNC B0 ;  /* 0x0000000000007941 */ /* 0x000fea0003800000 */
.L_x_1638:
[----:B------:R-:W-:Y:S01]  /*9000*/  IMAD.IADD R2, R7, 0x1, R2 ;  /* 0x0000000107027824 */ /* 0x000fe200078e0202 */
[----:B------:R-:W-:Y:S06]  /*9010*/  @!P2 BRA `(.L_x_1640) ;  /* 0x000000000048a947 */ /* 0x000fec0003800000 */
[C---:B------:R-:W-:Y:S01]  /*9020*/  ISETP.GT.AND P0, PT, R7.reuse, RZ, PT ;  /* 0x000000ff0700720c */ /* 0x040fe20003f04270 */
[----:B------:R-:W-:Y:S01]  /*9030*/  BSSY B0, `(.L_x_1641) ;  /* 0x000000e000007945 */ /* 0x000fe20003800000 */
[----:B------:R-:W-:-:S11]  /*9040*/  VIADD R0, R7, 0xffffffff ;  /* 0xffffffff07007836 */ /* 0x000fd60000000000 */
[----:B------:R-:W-:Y:S05]  /*9050*/  @P0 BRA `(.L_x_1642) ;  /* 0x00000000001c0947 */ /* 0x000fea0003800000 */
[----:B------:R-:W-:Y:S01]  /*9060*/  ISETP.NE.AND P0, PT, R3, 0x1, PT ;  /* 0x000000010300780c */ /* 0x000fe20003f05270 */
[----:B------:R-:W-:-:S12]  /*9070*/  IMAD.MOV R7, RZ, RZ, -R7 ;  /* 0x000000ffff077224 */ /* 0x000fd800078e0a07 */
[----:B------:R-:W1:Y:S02]  /*9080*/  @P0 LDC.64 R4, c[0x0][0x9e8] ;  /* 0x00027a00ff040b82 */ /* 0x000e640000000a00 */
[----:B-1----:R-:W-:-:S05]  /*9090*/  @P0 IMAD.HI.U32 R4, R7, R4, RZ ;  /* 0x0000000407040227 */ /* 0x002fca00078e00ff */
[----:B------:R-:W-:-:S04]  /*90a0*/  @P0 SHF.R.U32.HI R7, RZ, R5, R4 ;  /* 0x00000005ff070219 */ /* 0x000fc80000011604 */
[----:B------:R-:W-:Y:S01]  /*90b0*/  LOP3.LUT R0, RZ, R7, RZ, 0x33, !PT ;  /* 0x00000007ff007212 */ /* 0x000fe200078e33ff */
[----:B------:R-:W-:Y:S06]  /*90c0*/  BRA `(.L_x_1643) ;  /* 0x0000000000107947 */ /* 0x000fec0003800000 */
.L_x_1642:
[----:B------:R-:W-:-:S13]  /*90d0*/  ISETP.NE.AND P0, PT, R3, 0x1, PT ;  /* 0x000000010300780c */ /* 0x000fda0003f05270 */
[----:B------:R-:W1:Y:S02]  /*90e0*/  @P0 LDC.64 R4, c[0x0][0x9e8] ;  /* 0x00027a00ff040b82 */ /* 0x000e640000000a00 */
[----:B-1----:R-:W-:-:S05]  /*90f0*/  @P0 IMAD.HI.U32 R4, R0, R4, RZ ;  /* 0x0000000400040227 */ /* 0x002fca00078e00ff */
[----:B------:R-:W-:-:S07]  /*9100*/  @P0 SHF.R.U32.HI R0, RZ, R5, R4 ;  /* 0x00000005ff000219 */ /* 0x000fce0000011604 */
.L_x_1643:
[----:B------:R-:W-:Y:S05]  /*9110*/  BSYNC B0 ;  /* 0x0000000000007941 */ /* 0x000fea0003800000 */
.L_x_1641:
[----:B------:R-:W-:-:S05]  /*9120*/  IMAD R5, R0, R3, R3 ;  /* 0x0000000300057224 */ /* 0x000fca00078e0203 */
[----:B------:R-:W-:-:S07]  /*9130*/  VIMNMX R2, R2, R5, PT ;  /* 0x0000000502027248 */ /* 0x000fce0003fe0100 */
.L_x_1640:
[----:B------:R-:W1:Y:S01]  /*9140*/  @P1 LDC R0, c[0x0][0x44c] ;  /* 0x00011300ff001b82 */ /* 0x000e620000000800 */
[----:B------:R-:W-:Y:S01]  /*9150*/  VIADD R2, R2, 0x3f ;  /* 0x0000003f02027836 */ /* 0x000fe20000000000 */
[----:B------:R-:W-:Y:S01]  /*9160*/  MOV R7, R11 ;  /* 0x0000000b00077202 */ /* 0x000fe20000000f00 */
[----:B------:R-:W-:-:S03]  /*9170*/  ULDC UR4, c[0x0][0x9dc] ;  /* 0x0002770000047ab9 */ /* 0x000fc60000000800 */
[----:B------:R-:W-:Y:S02]  /*9180*/  SHF.R.S32.HI R5, RZ, 0x1f, R2 ;  /* 0x0000001fff057819 */ /* 0x000fe40000011402 */
[----:B------:R-:W3:Y:S02]  /*9190*/  @P1 LDC R9, c[0x0][0x450] ;  /* 0x00011400ff091b82 */ /* 0x000ee40000000800 */
[----:B------:R-:W-:Y:S01]  /*91a0*/  LEA.HI R5, R5, R2, RZ, 0x6 ;  /* 0x0000000205057211 */ /* 0x000fe200078f30ff */
[----:B-1----:R-:W-:-:S05]  /*91b0*/  @P1 IMAD.HI.U32 R0, R11, R0, RZ ;  /* 0x000000000b001227 */ /* 0x002fca00078e00ff */
[----:B---3--:R-:W-:Y:S02]  /*91c0*/  @P1 SHF.R.U32.HI R7, RZ, R9, R0 ;  /* 0x00000009ff071219 */ /* 0x008fe40000011600 */
        /* <DEDUP_REMOVED lines=10> */
[----:B------:R-:W1:Y:S02]  /*9270*/  @P0 LDC.64 R4, c[0x0][0x9e8] ;  /* 0x00027a00ff040b82 */ /* 0x000e640000000a00 */
[----:B-1----:R-:W-:-:S05]  /*9280*/  @P0 IMAD.HI.U32 R4, R7, R4, RZ ;  /* 0x0000000407040227 */ /* 0x002fca00078e00ff */
[----:B------:R-:W-:-:S04]  /*9290*/  @P0 SHF.R.U32.HI R7, RZ, R5, R4 ;  /* 0x00000005ff070219 */ /* 0x000fc80000011604 */
[----:B------:R-:W-:Y:S01]  /*92a0*/  LOP3.LUT R2, RZ, R7, RZ, 0x33, !PT ;  /* 0x00000007ff027212 */ /* 0x000fe200078e33ff */
[----:B------:R-:W-:Y:S06]  /*92b0*/  BRA `(.L_x_1647) ;  /* 0x0000000000107947 */ /* 0x000fec0003800000 */
.L_x_1646:
[----:B------:R-:W-:-:S13]  /*92c0*/  ISETP.NE.AND P0, PT, R3, 0x1, PT ;  /* 0x000000010300780c */ /* 0x000fda0003f05270 */
[----:B------:R-:W1:Y:S02]  /*92d0*/  @P0 LDC.64 R4, c[0x0][0x9e8] ;  /* 0x00027a00ff040b82 */ /* 0x000e640000000a00 */
[----:B-1----:R-:W-:-:S05]  /*92e0*/  @P0 IMAD.HI.U32 R4, R2, R4, RZ ;  /* 0x0000000402040227 */ /* 0x002fca00078e00ff */
[----:B------:R-:W-:-:S07]  /*92f0*/  @P0 SHF.R.U32.HI R2, RZ, R5, R4 ;  /* 0x00000005ff020219 */ /* 0x000fce0000011604 */
.L_x_1647:
[----:B------:R-:W-:Y:S05]  /*9300*/  BSYNC B0 ;  /* 0x0000000000007941 */ /* 0x000fea0003800000 */
.L_x_1645:
[----:B------:R-:W-:-:S05]  /*9310*/  IMAD R3, R2, R3, RZ ;  /* 0x0000000302037224 */ /* 0x000fca00078e02ff */
[----:B------:R-:W-:-:S07]  /*9320*/  VIMNMX R0, R0, R3, !PT ;  /* 0x0000000300007248 */ /* 0x000fce0007fe0100 */
.L_x_1644:
[----:B------:R-:W-:Y:S01]  /*9330*/  SHF.R.S32.HI R3, RZ, 0x1f, R0 ;  /* 0x0000001fff037819 */ /* 0x000fe20000011400 */
[----:B------:R-:W-:Y:S01]  /*9340*/  BSSY B0, `(.L_x_1648) ;  /* 0x0000027000007945 */ /* 0x000fe20003800000 */
[----:B------:R-:W-:Y:S02]  /*9350*/  IMAD.MOV.U32 R93, RZ, RZ, RZ ;  /* 0x000000ffff5d7224 */ /* 0x000fe400078e00ff */
[----:B------:R-:W-:-:S04]  /*9360*/  LEA.HI R3, R3, R0, RZ, 0x6 ;  /* 0x0000000003037211 */ /* 0x000fc800078f30ff */
[----:B------:R-:W-:-:S04]  /*9370*/  SHF.R.S32.HI R3, RZ, 0x6, R3 ;  /* 0x00000006ff037819 */ /* 0x000fc80000011403 */
[----:B------:R-:W-:-:S04]  /*9380*/  VIMNMX R9, RZ, R3, !PT ;  /* 0x00000003ff097248 */ /* 0x000fc80007fe0100 */
[----:B------:R-:W-:-:S13]  /*9390*/  ISETP.GT.AND P0, PT, R6, R9, PT ;  /* 0x000000090600720c */ /* 0x000fda0003f04270 */
[----:B------:R-:W-:Y:S05]  /*93a0*/  @!P0 BRA `(.L_x_1649) ;  /* 0x0000000000808947 */ /* 0x000fea0003800000 */
[----:B------:R-:W3:Y:S01]  /*93b0*/  LDL R2, [R1+0x84] ;  /* 0x0000840001027983 */ /* 0x000ee20000100800 */
[----:B------:R-:W-:Y:S01]  /*93c0*/  ULDC UR4, c[0x0][0x9f0] ;  /* 0x00027c0000047ab9 */ /* 0x000fe20000000800 */
[----:B---3--:R-:W-:-:S04]  /*93d0*/  ISETP.NE.AND P0, PT, R2, RZ, PT ;  /* 0x000000ff0200720c */ /* 0x008fc80003f05270 */
[----:B------:R-:W-:-:S04]  /*93e0*/  SEL R11, R2, UR4, P0 ;  /* 0x00000004020b7c07 */ /* 0x000fc80008000000 */
[-C--:B------:R-:W-:Y:S02]  /*93f0*/  IABS R5, R11.reuse ;  /* 0x0000000b00057213 */ /* 0x080fe40000000000 */
[----:B------:R-:W-:Y:S02]  /*9400*/  IADD3 R0, R11, -0x1, R6 ;  /* 0xffffffff0b007810 */ /* 0x000fe40007ffe006 */
[----:B------:R-:W1:Y:S01]  /*9410*/  I2F.RP R4, R5 ;  /* 0x0000000500047306 */ /* 0x000e620000209400 */
[----:B------:R-:W-:Y:S02]  /*9420*/  IABS R10, R11 ;  /* 0x0000000b000a7213 */ /* 0x000fe40000000000 */
[----:B------:R-:W-:-:S05]  /*9430*/  IADD3 R0, -R9, R0, RZ ;  /* 0x0000000009007210 */ /* 0x000fca0007ffe1ff */
[----:B-1----:R-:W1:Y:S02]  /*9440*/  MUFU.RCP R4, R4 ;  /* 0x0000000400047308 */ /* 0x002e640000001000 */
[----:B-1----:R-:W-:Y:S02]  /*9450*/  VIADD R2, R4, 0xffffffe ;  /* 0x0ffffffe04027836 */ /* 0x002fe40000000000 */
[----:B------:R-:W-:-:S04]  /*9460*/  IMAD.MOV R4, RZ, RZ, -R10 ;  /* 0x000000ffff047224 */ /* 0x000fc800078e0a0a */
[----:B------:R1:W3:Y:S02]  /*9470*/  F2I.FTZ.U32.TRUNC.NTZ R3, R2 ;  /* 0x0000000200037305 */ /* 0x0002e4000021f000 */
[----:B-1----:R-:W-:Y:S02]  /*9480*/  IMAD.MOV.U32 R2, RZ, RZ, RZ ;  /* 0x000000ffff027224 */ /* 0x002fe400078e00ff */
[----:B---3--:R-:W-:-:S04]  /*9490*/  IMAD.MOV R8, RZ, RZ, -R3 ;  /* 0x000000ffff087224 */ /* 0x008fc800078e0a03 */
[----:B------:R-:W-:Y:S01]  /*94a0*/  IMAD R7, R8, R5, RZ ;  /* 0x0000000508077224 */ /* 0x000fe200078e02ff */
[----:B------:R-:W-:Y:S02]  /*94b0*/  IABS R8, R0 ;  /* 0x0000000000087213 */ /* 0x000fe40000000000 */
[----:B------:R-:W-:Y:S01]  /*94c0*/  LOP3.LUT R0, R0, R11, RZ, 0x3c, !PT ;  /* 0x0000000b00007212 */ /* 0x000fe200078e3cff */
[----:B------:R-:W-:-:S03]  /*94d0*/  IMAD.HI.U32 R3, R3, R7, R2 ;  /* 0x0000000703037227 */ /* 0x000fc600078e0002 */
[----:B------:R-:W-:Y:S01]  /*94e0*/  ISETP.GE.AND P2, PT, R0, RZ, PT ;  /* 0x000000ff0000720c */ /* 0x000fe20003f46270 */
        /* <DEDUP_REMOVED lines=12> */
.L_x_1649:
[----:B------:R-:W-:Y:S05]  /*95b0*/  BSYNC B0 ;  /* 0x0000000000007941 */ /* 0x000fea0003800000 */
.L_x_1648:
        /* <DEDUP_REMOVED lines=31> */
[----:B0-----:R-:W-:Y:S02]  /*97b0*/  CS2R R94, SRZ ;  /* 0x00000000005e7805 */ /* 0x001fe4000001ff00 */
        /* <DEDUP_REMOVED lines=25> */
[----:B-----5:R-:W-:Y:S02]  /*9950*/  CS2R R42, SRZ ;  /* 0x00000000002a7805 */ /* 0x020fe4000001ff00 */
[----:B------:R-:W-:Y:S02]  /*9960*/  CS2R R40, SRZ ;  /* 0x0000000000287805 */ /* 0x000fe4000001ff00 */
[----:B--2---:R-:W-:Y:S02]  /*9970*/  CS2R R38, SRZ ;  /* 0x0000000000267805 */ /* 0x004fe4000001ff00 */
[----:B------:R-:W-:-:S02]  /*9980*/  CS2R R36, SRZ ;  /* 0x0000000000247805 */ /* 0x000fc4000001ff00 */
[----:B------:R-:W-:Y:S02]  /*9990*/  CS2R R34, SRZ ;  /* 0x0000000000227805 */ /* 0x000fe4000001ff00 */
[----:B------:R-:W-:Y:S02]  /*99a0*/  CS2R R32, SRZ ;  /* 0x0000000000207805 */ /* 0x000fe4000001ff00 */
[----:B------:R-:W-:Y:S02]  /*99b0*/  CS2R R30, SRZ ;  /* 0x00000000001e7805 */ /* 0x000fe4000001ff00 */
[----:B------:R-:W-:Y:S02]  /*99c0*/  CS2R R28, SRZ ;  /* 0x00000000001c7805 */ /* 0x000fe4000001ff00 */
[----:B------:R-:W-:Y:S02]  /*99d0*/  CS2R R4, SRZ ;  /* 0x0000000000047805 */ /* 0x000fe4000001ff00 */
[----:B------:R-:W-:Y:S01]  /*99e0*/  CS2R R152, SRZ ;  /* 0x0000000000987805 */ /* 0x000fe2000001ff00 */
[----:B---3--:R-:W-:-:S05]  /*99f0*/  IMAD R0, R0, R93, R9 ;  /* 0x0000005d00007224 */ /* 0x008fca00078e0209 */
[----:B------:R0:W-:Y:S01]  /*9a00*/  STL [R1+0x78], R0 ;  /* 0x0000780001007387 */ /* 0x0001e20000100800 */
[----:B------:R-:W-:-:S04]  /*9a10*/  VIADDMNMX R93, R0, R93, R6, PT ;  /* 0x0000005d005d7246 */ /* 0x000fc80003800106 */
[----:B------:R-:W-:-:S13]  /*9a20*/  ISETP.GT.AND P1, PT, R93, R0, PT ;  /* 0x000000005d00720c */ /* 0x000fda0003f24270 */
[----:B0-----:R-:W-:Y:S05]  /*9a30*/  @!P1 BRA `(.L_x_1650) ;  /* 0x0000015800889947 */ /* 0x001fea0003800000 */
[----:B------:R-:W0:Y:S01]  /*9a40*/  S2R R0, SR_TID.X ;  /* 0x0000000000007919 */ /* 0x000e220000002100 */
[----:B------:R-:W-:Y:S01]  /*9a50*/  BSSY B6, `(.L_x_1651) ;  /* 0x0000020000067945 */ /* 0x000fe20003800000 */
[----:B0-----:R-:W-:-:S05]  /*9a60*/  VIADD R0, R0, 0xffffff80 ;  /* 0xffffff8000007836 */ /* 0x001fca0000000000 */
[----:B------:R-:W-:-:S04]  /*9a70*/  SHF.R.S32.HI R3, RZ, 0x1f, R0 ;  /* 0x0000001fff037819 */ /* 0x000fc80000011400 */
[----:B------:R-:W-:-:S04]  /*9a80*/  LEA.HI R3, R3, R0, RZ, 0x7 ;  /* 0x0000000003037211 */ /* 0x000fc800078f38ff */
[----:B------:R-:W-:-:S06]  /*9a90*/  SHF.R.S32.HI R0, RZ, 0x7, R3 ;  /* 0x00000007ff007819 */ /* 0x000fcc0000011403 */
[----:B------:R-:W0:Y:S02]  /*9aa0*/  SHFL.IDX PT, R0, R0, RZ, 0x1f ;  /* 0x00001fff00007589 */ /* 0x000e2400000e0000 */
[----:B0-----:R-:W-:-:S04]  /*9ab0*/  LEA.HI R2, R0, R0, RZ, 0x1 ;  /* 0x0000000000027211 */ /* 0x001fc800078f08ff */
[----:B------:R-:W-:Y:S01]  /*9ac0*/  LOP3.LUT R3, R2, 0x1e, RZ, 0xc0, !PT ;  /* 0x0000001e02037812 */ /* 0x000fe200078ec0ff */
[----:B------:R-:W-:-:S04]  /*9ad0*/  VIADD R2, R17, 0x10400 ;  /* 0x0001040011027836 */ /* 0x000fc80000000000 */
[----:B------:R-:W-:Y:S01]  /*9ae0*/  IMAD.IADD R3, R0, 0x1, -R3 ;  /* 0x0000000100037824 */ /* 0x000fe200078e0a03 */
[----:B------:R-:W-:-:S04]  /*9af0*/  LOP3.LUT P0, RZ, R2, 0x3ff, RZ, 0xc0, !PT ;  /* 0x000003ff02ff7812 */ /* 0x000fc8000780c0ff */
[----:B------:R-:W-:Y:S02]  /*9b00*/  LEA R3, R3, R2, 0xd ;  /* 0x0000000203037211 */ /* 0x000fe400078e68ff */
[----:B------:R-:W-:Y:S02]  /*9b10*/  P2R R24, PR, RZ, 0x1 ;  /* 0x00000001ff187803 */ /* 0x000fe40000000000 */
[----:B------:R-:W-:-:S04]  /*9b20*/  SHF.R.U32.HI R2, RZ, 0x4, R3 ;  /* 0x00000004ff027819 */ /* 0x000fc80000011603 */
[----:B------:R-:W-:Y:S01]  /*9b30*/  LOP3.LUT R2, R2, 0x3fff, RZ, 0xc0, !PT ;  /* 0x00003fff02027812 */ /* 0x000fe200078ec0ff */
[----:B------:R-:W-:Y:S06]  /*9b40*/  @!P0 BRA `(.L_x_1652) ;  /* 0x0000000000408947 */ /* 0x000fec0003800000 */
[----:B------:R-:W-:Y:S01]  /*9b50*/  MOV R14, 0x0 ;  /* 0x00000000000e7802 */ /* 0x000fe20000000f00 */
[----:B------:R-:W-:Y:S01]  /*9b60*/  ULDC.64 UR4, c[0x4][0x138] ;  /* 0x01004e0000047ab9 */ /* 0x000fe20000000a00 */
[----:B------:R-:W-:Y:S01]  /*9b70*/  ULDC.64 UR6, c[0x4][0x140] ;  /* 0x0100500000067ab9 */ /* 0x000fe20000000a00 */
[----:B------:R-:W-:Y:S02]  /*9b80*/  IMAD.U32 R4, RZ, RZ, UR4 ;  /* 0x00000004ff047e24 */ /* 0x000fe4000f8e00ff */
        /* <DEDUP_REMOVED lines=8> */
[----:B------:R-:W-:Y:S02]  /*9c10*/  IMAD.MOV.U32 R12, RZ, RZ, 0x1 ;  /* 0x00000001ff0c7424 */ /* 0x000fe400078e00ff */
[----:B------:R-:W-:-:S07]  /*9c20*/  IMAD.MOV.U32 R13, RZ, RZ, RZ ;  /* 0x000000ffff0d7224 */ /* 0x000fce00078e00ff */
[----:B------:R-:W-:-:S07]  /*9c30*/  LEPC R20, `(.L_x_1652) ;  /* 0x000000001014794e */ /* 0x000fce0000000000 */
[----:B0-----:R-:W-:Y:S05]  /*9c40*/  CALL.ABS.NOINC R14 ;  /* 0x000000000e007343 */ /* 0x001fea0003c00000 */
.L_x_1652:
[----:B------:R-:W-:Y:S05]  /*9c50*/  BSYNC B6 ;  /* 0x0000000000067941 */ /* 0x000fea0003800000 */
.L_x_1651:
        /* <DEDUP_REMOVED lines=13> */
.L_x_1656:
[----:B-1----:R1:W2:Y:S02]  /*9d30*/  SYNCS.PHASECHK.TRANS64.TRYWAIT P0, [R17+URZ+0x30800], R0 ;  /* 0x03080000110075a7 */ /* 0x0022a4000800017f */
[----:B--2---:R-:W-:Y:S05]  /*9d40*/  @!P0 NANOSLEEP.SYNCS 0x989680 ;  /* 0x009896800000895d */ /* 0x004fea0003900000 */
[----:B------:R-:W2:Y:S02]  /*9d50*/  @!P0 SYNCS.PHASECHK.TRANS64 P0, [R17+URZ+0x30800], R0 ;  /* 0x03080000110085a7 */ /* 0x000ea4000800007f */
[----:B--2---:R-:W-:Y:S05]  /*9d60*/  @!P0 BRA `(.L_x_1656) ;  /* 0xfffffffc00f08947 */ /* 0x004fea000383ffff */
.L_x_1655:
[----:B------:R-:W-:Y:S05]  /*9d70*/  BSYNC B0 ;  /* 0x0000000000007941 */ /* 0x000fea0003800000 */
.L_x_1654:
[----:B------:R-:W-:Y:S05]  /*9d80*/  BRA `(.L_x_1657) ;  /* 0x0000009400887947 */ /* 0x000fea0003800000 */
.L_x_1653:
[----:B------:R-:W-:Y:S01]  /*9d90*/  ISETP.NE.AND P0, PT, R24, RZ, PT ;  /* 0x000000ff1800720c */ /* 0x000fe20003f05270 */
[----:B------:R-:W-:Y:S01]  /*9da0*/  ULDC.64 UR6, c[0x0][0x408] ;  /* 0x0001020000067ab9 */ /* 0x000fe20000000a00 */
[----:B------:R-:W-:Y:S01]  /*9db0*/  SHF.R.S32.HI R0, RZ, 0x1f, R92 ;  /* 0x0000001fff007819 */ /* 0x000fe2000001145c */
[----:B------:R-:W-:Y:S01]  /*9dc0*/  ULDC.64 UR4, c[0x0][0x3f8] ;  /* 0x0000fe0000047ab9 */ /* 0x000fe20000000a00 */
[----:B------:R-:W-:Y:S01]  /*9dd0*/  IMAD.WIDE.U32 R26, R92, UR6, RZ ;  /* 0x000000065c1a7c25 */ /* 0x000fe2000f8e00ff */
[----:B------:R-:W-:Y:S03]  /*9de0*/  BSSY B6, `(.L_x_1658) ;  /* 0x0000019000067945 */ /* 0x000fe60003800000 */
[C---:B------:R-:W-:Y:S02]  /*9df0*/  IMAD R5, R0.reuse, UR6, RZ ;  /* 0x0000000600057c24 */ /* 0x040fe4000f8e02ff */
[----:B------:R-:W-:-:S02]  /*9e00*/  IMAD R3, R0, UR4, RZ ;  /* 0x0000000400037c24 */ /* 0x000fc4000f8e02ff */
[C---:B------:R-:W-:Y:S02]  /*9e10*/  IMAD R5, R92.reuse, UR7, R5 ;  /* 0x000000075c057c24 */ /* 0x040fe4000f8e0205 */
[----:B------:R-:W-:-:S03]  /*9e20*/  IMAD.WIDE.U32 R24, R92, UR4, RZ ;  /* 0x000000045c187c25 */ /* 0x000fc6000f8e00ff */
[----:B------:R-:W-:Y:S01]  /*9e30*/  IADD3 R29, R5, R27, RZ ;  /* 0x0000001b051d7210 */ /* 0x000fe20007ffe0ff */
[----:B------:R-:W-:-:S04]  /*9e40*/  IMAD R3, R92, UR5, R3 ;  /* 0x000000055c037c24 */ /* 0x000fc8000f8e0203 */
[----:B------:R-:W-:Y:S01]  /*9e50*/  IMAD.IADD R33, R3, 0x1, R25 ;  /* 0x0000000103217824 */ /* 0x000fe200078e0219 */
        /* <DEDUP_REMOVED lines=17> */
.L_x_1659:
[----:B------:R-:W-:Y:S05]  /*9f70*/  BSYNC B6 ;  /* 0x0000000000067941 */ /* 0x000fea0003800000 */
.L_x_1658:
[----:B------:R-:W2:Y:S01]  /*9f80*/  LDL R28, [R1+0x58] ;  /* 0x00005800011c7983 */ /* 0x000ea20000100800 */
[----:B------:R-:W-:-:S03]  /*9f90*/  ULDC.U8 UR4, c[0x0][0x410] ;  /* 0x0001040000047ab9 */ /* 0x000fc60000000000 */
[----:B------:R-:W2:Y:S04]  /*9fa0*/  LDL R21, [R1+0xc] ;  /* 0x00000c0001157983 */ /* 0x000ea80000100800 */
[----:B------:R-:W3:Y:S01]  /*9fb0*/  LDL R20, [R1+0x80] ;  /* 0x0000800001147983 */ /* 0x000ee20000100800 */
[----:B------:R-:W-:Y:S01]  /*9fc0*/  ISETP.NE.AND P0, PT, RZ, UR4, PT ;  /* 0x00000004ff007c0c */ /* 0x000fe2000bf05270 */
[----:B------:R-:W-:Y:S01]  /*9fd0*/  BSSY B0, `(.L_x_1660) ;  /* 0x0000935000007945 */ /* 0x000fe20003800000 */
[----:B--2---:R-:W-:-:S04]  /*9fe0*/  IMAD.IADD R0, R21, 0x1, R28 ;  /* 0x0000000115007824 */ /* 0x004fc800078e021c */
[----:B---3--:R-:W-:-:S07]  /*9ff0*/  IMAD R3, R20, 0x20, R0 ;  /* 0x0000002014037824 */ /* 0x008fce00078e0200 */
[----:B------:R-:W-:Y:S05]  /*a000*/  @!P0 BRA `(.L_x_1661) ;  /* 0x00000048007c8947 */ /* 0x000fea0003800000 */
[----:B------:R-:W0:Y:S01]  /*a010*/  LDC R10, c[0x0][0x448] ;  /* 0x00011200ff0a7b82 */ /* 0x000e220000000800 */
[----:B------:R-:W-:Y:S01]  /*a020*/  ULDC.64 UR4, c[0x0][0x3f8] ;  /* 0x0000fe0000047ab9 */ /* 0x000fe20000000a00 */
[----:B------:R-:W-:Y:S01]  /*a030*/  MOV R32, R24 ;  /* 0x0000001800207202 */ /* 0x000fe20000000f00 */
[----:B------:R-:W-:Y:S01]  /*a040*/  ULDC.64 UR6, c[0x0][0x408] ;  /* 0x0001020000067ab9 */ /* 0x000fe20000000a00 */
[----:B0-----:R-:W-:-:S13]  /*a050*/  ISETP.NE.AND P0, PT, R10, 0x1, PT ;  /* 0x000000010a00780c */ /* 0x001fda0003f05270 */
[----:B------:R-:W0:Y:S08]  /*a060*/  @P0 LDC R4, c[0x0][0x44c] ;  /* 0x00011300ff040b82 */ /* 0x000e300000000800 */
[----:B------:R-:W1:Y:S01]  /*a070*/  @P0 LDC R5, c[0x0][0x450] ;  /* 0x00011400ff050b82 */ /* 0x000e620000000800 */
[----:B0-----:R-:W-:-:S05]  /*a080*/  @P0 IMAD.HI.U32 R4, R3, R4, RZ ;  /* 0x0000000403040227 */ /* 0x001fca00078e00ff */
[----:B-1----:R-:W-:Y:S01]  /*a090*/  @P0 SHF.R.U32.HI R3, RZ, R5, R4 ;  /* 0x00000005ff030219 */ /* 0x002fe20000011604 */
[----:B------:R-:W-:Y:S02]  /*a0a0*/  IMAD.MOV.U32 R4, RZ, RZ, R26 ;  /* 0x000000ffff047224 */ /* 0x000fe400078e001a */
[----:B------:R-:W-:Y:S01]  /*a0b0*/  IMAD.MOV.U32 R5, RZ, RZ, R29 ;  /* 0x000000ffff057224 */ /* 0x000fe200078e001d */
[----:B------:R-:W-:Y:S01]  /*a0c0*/  SHF.R.S32.HI R6, RZ, 0x1f, R3 ;  /* 0x0000001fff067819 */ /* 0x000fe20000011403 */
[----:B------:R-:W-:-:S04]  /*a0d0*/  IMAD.WIDE.U32 R32, R3, UR4, R32 ;  /* 0x0000000403207c25 */ /* 0x000fc8000f8e0020 */
[C---:B------:R-:W-:Y:S02]  /*a0e0*/  IMAD R8, R6.reuse, UR4, RZ ;  /* 0x0000000406087c24 */ /* 0x040fe4000f8e02ff */
[----:B------:R-:W-:Y:S02]  /*a0f0*/  IMAD R6, R6, UR6, RZ ;  /* 0x0000000606067c24 */ /* 0x000fe4000f8e02ff */
[C---:B------:R-:W-:Y:S01]  /*a100*/  IMAD R7, R3.reuse, UR5, R8 ;  /* 0x0000000503077c24 */ /* 0x040fe2000f8e0208 */
[----:B------:R-:W-:Y:S01]  /*a110*/  ULDC.64 UR4, c[0x0][0x3e8] ;  /* 0x0000fa0000047ab9 */ /* 0x000fe20000000a00 */
[C---:B------:R-:W-:Y:S01]  /*a120*/  IMAD.WIDE.U32 R4, R3.reuse, UR6, R4 ;  /* 0x0000000603047c25 */ /* 0x040fe2000f8e0004 */
[----:B------:R-:W-:Y:S01]  /*a130*/  LEA R30, P0, R32, UR4, 0x1 ;  /* 0x00000004201e7c11 */ /* 0x000fe2000f8008ff */
[----:B------:R-:W-:Y:S02]  /*a140*/  UMOV UR4, 0xffffffff ;  /* 0xffffffff00047882 */ /* 0x000fe40000000000 */
[----:B------:R-:W-:Y:S01]  /*a150*/  IMAD R9, R3, UR7, R6 ;  /* 0x0000000703097c24 */ /* 0x000fe2000f8e0206 */
[----:B------:R-:W-:Y:S01]  /*a160*/  ULDC.64 UR6, c[0x0][0x400] ;  /* 0x0001000000067ab9 */ /* 0x000fe20000000a00 */
[----:B------:R-:W-:Y:S01]  /*a170*/  IMAD.IADD R3, R33, 0x1, R7 ;  /* 0x0000000121037824 */ /* 0x000fe200078e0207 */
[----:B------:R-:W-:Y:S01]  /*a180*/  LEA R31, P1, R4, UR6, 0x1 ;  /* 0x00000006041f7c11 */ /* 0x000fe2000f8208ff */
[----:B------:R-:W-:-:S03]  /*a190*/  IMAD.IADD R33, R5, 0x1, R9 ;  /* 0x0000000105217824 */ /* 0x000fc600078e0209 */
[----:B------:R-:W-:Y:S02]  /*a1a0*/  LEA.HI.X R32, R32, UR5, R3, 0x1, P0 ;  /* 0x0000000520207c11 */ /* 0x000fe400080f0c03 */
[----:B------:R-:W-:Y:S01]  /*a1b0*/  LEA.HI.X R33, R4, UR7, R33, 0x1, P1 ;  /* 0x0000000704217c11 */ /* 0x000fe200088f0c21 */
[----:B------:R-:W-:Y:S06]  /*a1c0*/  BRA.DIV UR4, `(.L_x_1662) ;  /* 0x0000022a04447947 */ /* 0x000fec000b800000 */
[----:B------:R0:W1:Y:S04]  /*a1d0*/  SHFL.IDX PT, R9, R32, RZ, 0x181f ;  /* 0x00181fff20097589 */ /* 0x00006800000e0000 */
[----:B------:R0:W2:Y:S04]  /*a1e0*/  SHFL.IDX PT, R8, R30, RZ, 0x181f ;  /* 0x00181fff1e087589 */ /* 0x0000a800000e0000 */
[----:B------:R0:W3:Y:S04]  /*a1f0*/  SHFL.IDX PT, R26, R33, RZ, 0x181f ;  /* 0x00181fff211a7589 */ /* 0x0000e800000e0000 */
[----:B------:R0:W4:Y:S02]  /*a200*/  SHFL.IDX PT, R5, R31, RZ, 0x181f ;  /* 0x00181fff1f057589 */ /* 0x00012400000e0000 */
.L_x_2029:
[----:B------:R-:W-:Y:S01]  /*a210*/  IMAD R3, R219, R10, RZ ;  /* 0x0000000adb037224 */ /* 0x000fe200078e02ff */
[----:B------:R-:W-:Y:S01]  /*a220*/  BSSY B1, `(.L_x_1663) ;  /* 0x000003c000017945 */ /* 0x000fe20003800000 */
[----:B------:R-:W-:Y:S02]  /*a230*/  CS2R R62, SRZ ;  /* 0x00000000003e7805 */ /* 0x000fe4000001ff00 */
[----:B------:R-:W-:Y:S02]  /*a240*/  CS2R R66, SRZ ;  /* 0x0000000000427805 */ /* 0x000fe4000001ff00 */
[----:B------:R-:W-:Y:S02]  /*a250*/  CS2R R70, SRZ ;  /* 0x0000000000467805 */ /* 0x000fe4000001ff00 */
[----:B------:R-:W-:Y:S02]  /*a260*/  ISETP.GE.AND P0, PT, R0, R3, PT ;  /* 0x000000030000720c */ /* 0x000fe40003f06270 */
[----:B------:R-:W-:-:S02]  /*a270*/  CS2R R74, SRZ ;  /* 0x00000000004a7805 */ /* 0x000fc4000001ff00 */
[----:B------:R-:W-:Y:S02]  /*a280*/  CS2R R64, SRZ ;  /* 0x0000000000407805 */ /* 0x000fe4000001ff00 */
[----:B------:R-:W-:Y:S02]  /*a290*/  CS2R R68, SRZ ;  /* 0x0000000000447805 */ /* 0x000fe4000001ff00 */
[----:B------:R-:W-:Y:S02]  /*a2a0*/  CS2R R72, SRZ ;  /* 0x0000000000487805 */ /* 0x000fe4000001ff00 */
[----:B------:R-:W-:-:S03]  /*a2b0*/  CS2R R76, SRZ ;  /* 0x00000000004c7805 */ /* 0x000fc6000001ff00 */
[----:B------:R-:W-:Y:S05]  /*a2c0*/  @P0 BRA `(.L_x_1664) ;  /* 0x0000000000c40947 */ /* 0x000fea0003800000 */
[----:B------:R-:W3:Y:S01]  /*a2d0*/  LDL R7, [R1+0x30] ;  /* 0x0000300001077983 */ /* 0x000ee20000100800 */
[----:B------:R-:W-:-:S03]  /*a2e0*/  ULDC UR4, c[0x0][0x3f4] ;  /* 0x0000fd0000047ab9 */ /* 0x000fc60000000800 */
[----:B------:R-:W4:Y:S04]  /*a2f0*/  LDL R4, [R1+0x34] ;  /* 0x0000340001047983 */ /* 0x000f280000100800 */
[----:B------:R-:W4:Y:S04]  /*a300*/  LDL R29, [R1+0x48] ;  /* 0x00004800011d7983 */ /* 0x000f280000100800 */
[----:B------:R-:W4:Y:S04]  /*a310*/  LDL R6, [R1+0x98] ;  /* 0x0000980001067983 */ /* 0x000f280000100800 */
[----:B------:R-:W4:Y:S04]  /*a320*/  LDL R11, [R1+0x9c] ;  /* 0x00009c00010b7983 */ /* 0x000f280000100800 */
[----:B------:R-:W4:Y:S01]  /*a330*/  LDL R34, [R1+0x94] ;  /* 0x0000940001227983 */ /* 0x000f220000100800 */
[----:B------:R-:W-:-:S02]  /*a340*/  ISETP.GE.AND P3, PT, R204, UR4, PT ;  /* 0x00000004cc007c0c */ /* 0x000fc4000bf66270 */
[----:B------:R-:W-:Y:S02]  /*a350*/  CS2R R74, SRZ ;  /* 0x00000000004a7805 */ /* 0x000fe4000001ff00 */
[----:B------:R-:W-:Y:S02]  /*a360*/  CS2R R76, SRZ ;  /* 0x00000000004c7805 */ /* 0x000fe4000001ff00 */
[----:B------:R-:W-:Y:S02]  /*a370*/  CS2R R70, SRZ ;  /* 0x0000000000467805 */ /* 0x000fe4000001ff00 */
[----:B------:R-:W-:Y:S02]  /*a380*/  CS2R R72, SRZ ;  /* 0x0000000000487805 */ /* 0x000fe4000001ff00 */
[----:B------:R-:W-:Y:S02]  /*a390*/  CS2R R66, SRZ ;  /* 0x0000000000427805 */ /* 0x000fe4000001ff00 */
[----:B------:R-:W-:Y:S01]  /*a3a0*/  CS2R R68, SRZ ;  /* 0x0000000000447805 */ /* 0x000fe2000001ff00 */
[----:B-12---:R-:W-:Y:S01]  /*a3b0*/  @!P3 IMAD.WIDE R20, R204, 0x2, R8 ;  /* 0x00000002cc14b825 */ /* 0x006fe200078e0208 */
[----:B------:R-:W-:-:S02]  /*a3c0*/  CS2R R62, SRZ ;  /* 0x00000000003e7805 */ /* 0x000fc4000001ff00 */
[----:B------:R-:W-:Y:S02]  /*a3d0*/  CS2R R64, SRZ ;  /* 0x0000000000407805 */ /* 0x000fe4000001ff00 */
[----:B------:R1:W5:Y:S01]  /*a3e0*/  @!P3 LD.E.64 R74, desc[UR60][R20.64] ;  /* 0x0000003c144ab980 */ /* 0x000362000c101b00 */
[----:B---3--:R-:W-:Y:S02]  /*a3f0*/  ISETP.GE.AND P2, PT, R7, UR4, PT ;  /* 0x0000000407007c0c */ /* 0x008fe4000bf46270 */
[----:B----4-:R-:W-:Y:S02]  /*a400*/  ISETP.GE.AND P1, PT, R4, UR4, PT ;  /* 0x0000000404007c0c */ /* 0x010fe4000bf26270 */
[----:B------:R-:W-:-:S09]  /*a410*/  ISETP.GE.AND P0, PT, R29, UR4, PT ;  /* 0x000000041d007c0c */ /* 0x000fd2000bf06270 */
[----:B------:R-:W-:Y:S02]  /*a420*/  @!P2 IMAD.SHL.U32 R12, R7, 0x2, RZ ;  /* 0x00000002070ca824 */ /* 0x000fe400078e00ff */
[C---:B------:R-:W-:Y:S02]  /*a430*/  @!P1 SHF.L.U64.HI R28, R4.reuse, 0x1, R6 ;  /* 0x00000001041c9819 */ /* 0x040fe40000010206 */
[----:B------:R-:W-:Y:S02]  /*a440*/  @!P1 SHF.L.U32 R4, R4, 0x1, RZ ;  /* 0x0000000104049819 */ /* 0x000fe400000006ff */
[CC--:B------:R-:W-:Y:S01]  /*a450*/  @!P2 IADD3 R14, P4, R8.reuse, R12.reuse, RZ ;  /* 0x0000000c080ea210 */ /* 0x0c0fe20007f9e0ff */
[----:B------:R-:W-:Y:S01]  /*a460*/  @!P0 IMAD.SHL.U32 R27, R29, 0x2, RZ ;  /* 0x000000021d1b8824 */ /* 0x000fe200078e00ff */
[----:B------:R-:W-:Y:S01]  /*a470*/  @!P2 SHF.L.U64.HI R11, R7, 0x1, R11 ;  /* 0x00000001070ba819 */ /* 0x000fe2000001020b */
[----:B------:R-:W-:Y:S01]  /*a480*/  @!P3 IMAD.MOV.U32 R6, RZ, RZ, R5 ;  /* 0x000000ffff06b224 */ /* 0x000fe200078e0005 */
[----:B------:R-:W-:Y:S01]  /*a490*/  @!P2 IADD3 R12, P6, R5, R12, RZ ;  /* 0x0000000c050ca210 */ /* 0x000fe20007fde0ff */
[----:B------:R-:W-:Y:S01]  /*a4a0*/  @!P3 IMAD.MOV.U32 R7, RZ, RZ, R26 ;  /* 0x000000ffff07b224 */ /* 0x000fe200078e001a */
[----:B------:R-:W-:Y:S01]  /*a4b0*/  @!P1 IADD3 R10, P5, R8, R4, RZ ;  /* 0x00000004080a9210 */ /* 0x000fe20007fbe0ff */
[----:B------:R-:W-:-:S02]  /*a4c0*/  @!P2 IMAD.X R15, R9, 0x1, R11, P4 ;  /* 0x00000001090fa824 */ /* 0x000fc400020e060b */
[----:B------:R-:W-:-:S04]  /*a4d0*/  @!P3 IMAD.WIDE R24, R204, 0x2, R6 ;  /* 0x00000002cc18b825 */ /* 0x000fc800078e0206 */
[----:B------:R-:W-:Y:S01]  /*a4e0*/  @!P2 IMAD.X R13, R26, 0x1, R11, P6 ;  /* 0x000000011a0da824 */ /* 0x000fe200030e060b */
[-C--:B------:R-:W-:Y:S01]  /*a4f0*/  @!P0 IADD3 R6, P6, R8, R27.reuse, RZ ;  /* 0x0000001b08068210 */ /* 0x080fe20007fde0ff */
[----:B------:R1:W5:Y:S01]  /*a500*/  @!P3 LD.E.64 R76, desc[UR60][R24.64] ;  /* 0x0000003c184cb980 */ /* 0x000362000c101b00 */
[----:B------:R-:W-:Y:S02]  /*a510*/  @!P1 IADD3.X R11, R9, R28, RZ, P5, !PT ;  /* 0x0000001c090b9210 */ /* 0x000fe40002ffe4ff */
[----:B------:R-:W-:Y:S01]  /*a520*/  @!P0 IADD3 R8, P5, R5, R27, RZ ;  /* 0x0000001b05088210 */ /* 0x000fe20007fbe0ff */
[----:B------:R1:W5:Y:S01]  /*a530*/  @!P2 LD.E.64 R70, desc[UR60][R14.64] ;  /* 0x0000003c0e46a980 */ /* 0x000362000c101b00 */
[----:B------:R-:W-:Y:S02]  /*a540*/  @!P0 SHF.L.U64.HI R27, R29, 0x1, R34 ;  /* 0x000000011d1b8819 */ /* 0x000fe40000010222 */
[----:B------:R-:W-:Y:S01]  /*a550*/  @!P1 IADD3 R4, P4, R5, R4, RZ ;  /* 0x0000000405049210 */ /* 0x000fe20007f9e0ff */
[----:B------:R1:W5:Y:S02]  /*a560*/  @!P2 LD.E.64 R72, desc[UR60][R12.64] ;  /* 0x0000003c0c48a980 */ /* 0x000364000c101b00 */
[----:B------:R-:W-:-:S02]  /*a570*/  @!P0 IMAD.X R7, R9, 0x1, R27, P6 ;  /* 0x0000000109078824 */ /* 0x000fc400030e061b */
[C---:B------:R-:W-:Y:S01]  /*a580*/  @!P1 IMAD.X R5, R26.reuse, 0x1, R28, P4 ;  /* 0x000000011a059824 */ /* 0x040fe200020e061c */
[----:B------:R1:W5:Y:S01]  /*a590*/  @!P1 LD.E.64 R66, desc[UR60][R10.64] ;  /* 0x0000003c0a429980 */ /* 0x000362000c101b00 */
[----:B------:R-:W-:-:S03]  /*a5a0*/  @!P0 IMAD.X R9, R26, 0x1, R27, P5 ;  /* 0x000000011a098824 */ /* 0x000fc600028e061b */
[----:B------:R1:W5:Y:S04]  /*a5b0*/  @!P1 LD.E.64 R68, desc[UR60][R4.64] ;  /* 0x0000003c04449980 */ /* 0x000368000c101b00 */
[----:B------:R1:W5:Y:S04]  /*a5c0*/  @!P0 LD.E.64 R62, desc[UR60][R6.64] ;  /* 0x0000003c063e8980 */ /* 0x000368000c101b00 */
[----:B------:R1:W5:Y:S02]  /*a5d0*/  @!P0 LD.E.64 R64, desc[UR60][R8.64] ;  /* 0x0000003c08408980 */ /* 0x000364000c101b00 */
.L_x_1664:
[----:B------:R-:W-:Y:S05]  /*a5e0*/  BSYNC B1 ;  /* 0x0000000000017941 */ /* 0x000fea0003800000 */
.L_x_1663:
[----:B-1--45:R-:W-:Y:S01]  /*a5f0*/  IMAD.MOV.U32 R5, RZ, RZ, R63 ;  /* 0x000000ffff057224 */ /* 0x032fe200078e003f */
[----:B------:R-:W-:Y:S01]  /*a600*/  MOV R6, R66 ;  /* 0x0000004200067202 */ /* 0x000fe20000000f00 */
[----:B------:R-:W-:Y:S01]  /*a610*/  IMAD.MOV.U32 R7, RZ, RZ, R67 ;  /* 0x000000ffff077224 */ /* 0x000fe200078e0043 */
[----:B------:R-:W-:Y:S01]  /*a620*/  UMOV UR4, 0xffffffff ;  /* 0xffffffff00047882 */ /* 0x000fe20000000000 */
[----:B------:R-:W-:Y:S01]  /*a630*/  IMAD.MOV.U32 R4, RZ, RZ, R62 ;  /* 0x000000ffff047224 */ /* 0x000fe200078e003e */
[----:B------:R-:W-:Y:S01]  /*a640*/  PRMT R98, R5, 0x7610, R98 ;  /* 0x0000761005627816 */ /* 0x000fe20000000062 */
        /* <DEDUP_REMOVED lines=16> */
[----:B------:R-:W-:Y:S01]  /*a750*/  PRMT R98, R98, 0x5410, R5 ;  /* 0x0000541062627816 */ /* 0x000fe20000000005 */
[----:B------:R-:W-:Y:S01]  /*a760*/  IMAD.MOV.U32 R5, RZ, RZ, R73 ;  /* 0x000000ffff057224 */ /* 0x000fe200078e0049 */
[----:B------:R-:W-:Y:S01]  /*a770*/  PRMT R104, R104, 0x5410, R4 ;  /* 0x0000541068687816 */ /* 0x000fe20000000004 */
[----:B------:R-:W-:Y:S01]  /*a780*/  IMAD.MOV.U32 R4, RZ, RZ, R72 ;  /* 0x000000ffff047224 */ /* 0x000fe200078e0048 */
[----:B------:R-:W-:Y:S01]  /*a790*/  PRMT R109, R109, 0x5410, R7 ;  /* 0x000054106d6d7816 */ /* 0x000fe20000000007 */
[----:B------:R-:W-:Y:S01]  /*a7a0*/  IMAD.MOV.U32 R7, RZ, RZ, R77 ;  /* 0x000000ffff077224 */ /* 0x000fe200078e004d */
[----:B------:R-:W-:-:S02]  /*a7b0*/  PRMT R110, R6, 0x7610, R110 ;  /* 0x00007610066e7816 */ /* 0x000fc4000000006e */
[----:B------:R-:W-:Y:S02]  /*a7c0*/  MOV R6, R76 ;  /* 0x0000004c00067202 */ /* 0x000fe40000000f00 */
[----:B------:R-:W-:Y:S02]  /*a7d0*/  PRMT R112, R4, 0x7610, R112 ;  /* 0x0000761004707816 */ /* 0x000fe40000000070 */
[----:B------:R-:W-:Y:S02]  /*a7e0*/  PRMT R111, R5, 0x7610, R111 ;  /* 0x00007610056f7816 */ /* 0x000fe4000000006f */
[----:B------:R-:W-:Y:S02]  /*a7f0*/  PRMT R92, R92, 0x5410, R6 ;  /* 0x000054105c5c7816 */ /* 0x000fe40000000006 */
[----:B------:R-:W-:Y:S01]  /*a800*/  PRMT R94, R94, 0x5410, R7 ;  /* 0x000054105e5e7816 */ /* 0x000fe20000000007 */
[----:B------:R-:W-:Y:S06]  /*a810*/  BRA.DIV UR4, `(.L_x_1665) ;  /* 0x0000022604247947 */ /* 0x000fec000b800000 */
[----:B------:R1:W4:Y:S04]  /*a820*/  SHFL.IDX PT, R9, R32, 0x1, 0x181f ;  /* 0x00381f0020097f89 */ /* 0x00032800000e0000 */
[----:B--2---:R1:W2:Y:S04]  /*a830*/  SHFL.IDX PT, R8, R30, 0x1, 0x181f ;  /* 0x00381f001e087f89 */ /* 0x0042a800000e0000 */
[----:B---3--:R1:W3:Y:S04]  /*a840*/  SHFL.IDX PT, R26, R33, 0x1, 0x181f ;  /* 0x00381f00211a7f89 */ /* 0x0082e800000e0000 */
[----:B------:R1:W0:Y:S02]  /*a850*/  SHFL.IDX PT, R5, R31, 0x1, 0x181f ;  /* 0x00381f001f057f89 */ /* 0x00022400000e0000 */
.L_x_2035:
[----:B------:R-:W-:Y:S01]  /*a860*/  VIADD R4, R0, 0x20 ;  /* 0x0000002000047836 */ /* 0x000fe20000000000 */
        /* <DEDUP_REMOVED lines=8> */
[----:B------:R-:W-:-:S05]  /*a8f0*/  CS2R R60, SRZ ;  /* 0x00000000003c7805 */ /* 0x000fca000001ff00 */
[----:B------:R-:W-:Y:S05]  /*a900*/  @P0 BRA `(.L_x_1667) ;  /* 0x0000000000c40947 */ /* 0x000fea0003800000 */
[----:B------:R-:W3:Y:S01]  /*a910*/  LDL R10, [R1+0x30] ;  /* 0x00003000010a7983 */ /* 0x000ee20000100800 */
[----:B------:R-:W-:-:S03]  /*a920*/  ULDC UR4, c[0x0][0x3f4] ;  /* 0x0000fd0000047ab9 */ /* 0x000fc60000000800 */
[----:B------:R-:W3:Y:S04]  /*a930*/  LDL R6, [R1+0x34] ;  /* 0x0000340001067983 */ /* 0x000ee80000100800 */
[----:B------:R-:W3:Y:S04]  /*a940*/  LDL R29, [R1+0x48] ;  /* 0x00004800011d7983 */ /* 0x000ee80000100800 */
[----:B------:R-:W3:Y:S04]  /*a950*/  LDL R7, [R1+0x98] ;  /* 0x0000980001077983 */ /* 0x000ee80000100800 */
[----:B------:R-:W3:Y:S04]  /*a960*/  LDL R11, [R1+0x9c] ;  /* 0x00009c00010b7983 */ /* 0x000ee80000100800 */
[----:B------:R-:W3:Y:S01]  /*a970*/  LDL R34, [R1+0x94] ;  /* 0x0000940001227983 */ /* 0x000ee20000100800 */
[----:B------:R-:W-:-:S02]  /*a980*/  ISETP.GE.AND P3, PT, R204, UR4, PT ;  /* 0x00000004cc007c0c */ /* 0x000fc4000bf66270 */
[----:B------:R-:W-:Y:S02]  /*a990*/  CS2R R58, SRZ ;  /* 0x00000000003a7805 */ /* 0x000fe4000001ff00 */
[----:B------:R-:W-:Y:S02]  /*a9a0*/  CS2R R60, SRZ ;  /* 0x00000000003c7805 */ /* 0x000fe4000001ff00 */
[----:B------:R-:W-:Y:S02]  /*a9b0*/  CS2R R54, SRZ ;  /* 0x0000000000367805 */ /* 0x000fe4000001ff00 */
[----:B------:R-:W-:Y:S02]  /*a9c0*/  CS2R R56, SRZ ;  /* 0x0000000000387805 */ /* 0x000fe4000001ff00 */
[----:B------:R-:W-:Y:S02]  /*a9d0*/  CS2R R50, SRZ ;  /* 0x0000000000327805 */ /* 0x000fe4000001ff00 */
[----:B------:R-:W-:-:S02]  /*a9e0*/  CS2R R52, SRZ ;  /* 0x0000000000347805 */ /* 0x000fc4000001ff00 */
[----:B------:R-:W-:Y:S01]  /*a9f0*/  CS2R R46, SRZ ;  /* 0x00000000002e7805 */ /* 0x000fe2000001ff00 */
[----:B--2-4-:R-:W-:Y:S01]  /*aa00*/  @!P3 IMAD.WIDE R20, R204, 0x2, R8 ;  /* 0x00000002cc14b825 */ /* 0x014fe200078e0208 */
[----:B------:R-:W-:-:S04]  /*aa10*/  CS2R R48, SRZ ;  /* 0x0000000000307805 */ /* 0x000fc8000001ff00 */
[----:B------:R2:W5:Y:S01]  /*aa20*/  @!P3 LD.E.64 R58, desc[UR60][R20.64] ;  /* 0x0000003c143ab980 */ /* 0x000562000c101b00 */
[----:B---3--:R-:W-:Y:S02]  /*aa30*/  ISETP.GE.AND P2, PT, R10, UR4, PT ;  /* 0x000000040a007c0c */ /* 0x008fe4000bf46270 */
[----:B------:R-:W-:Y:S02]  /*aa40*/  ISETP.GE.AND P1, PT, R6, UR4, PT ;  /* 0x0000000406007c0c */ /* 0x000fe4000bf26270 */
[----:B------:R-:W-:-:S09]  /*aa50*/  ISETP.GE.AND P0, PT, R29, UR4, PT ;  /* 0x000000041d007c0c */ /* 0x000fd2000bf06270 */
[----:B------:R-:W-:Y:S02]  /*aa60*/  @!P2 IMAD.SHL.U32 R12, R10, 0x2, RZ ;  /* 0x000000020a0ca824 */ /* 0x000fe400078e00ff */
[C---:B------:R-:W-:Y:S01]  /*aa70*/  @!P1 IMAD.SHL.U32 R4, R6.reuse, 0x2, RZ ;  /* 0x0000000206049824 */ /* 0x040fe200078e00ff */
[----:B------:R-:W-:Y:S02]  /*aa80*/  @!P1 SHF.L.U64.HI R27, R6, 0x1, R7 ;  /* 0x00000001061b9819 */ /* 0x000fe40000010207 */
[-C--:B------:R-:W-:Y:S01]  /*aa90*/  @!P2 IADD3 R14, P4, R8, R12.reuse, RZ ;  /* 0x0000000c080ea210 */ /* 0x080fe20007f9e0ff */
[----:B------:R-:W-:Y:S01]  /*aaa0*/  @!P0 IMAD.SHL.U32 R28, R29, 0x2, RZ ;  /* 0x000000021d1c8824 */ /* 0x000fe200078e00ff */
[----:B------:R-:W-:Y:S01]  /*aab0*/  @!P2 SHF.L.U64.HI R11, R10, 0x1, R11 ;  /* 0x000000010a0ba819 */ /* 0x000fe2000001020b */
[----:B------:R-:W-:Y:S01]  /*aac0*/  @!P3 IMAD.MOV.U32 R7, RZ, RZ, R26 ;  /* 0x000000ffff07b224 */ /* 0x000fe200078e001a */
[----:B0-----:R-:W-:Y:S02]  /*aad0*/  @!P3 MOV R6, R5 ;  /* 0x000000050006b202 */ /* 0x001fe40000000f00 */
[----:B------:R-:W-:-:S02]  /*aae0*/  @!P2 IADD3 R12, P6, R5, R12, RZ ;  /* 0x0000000c050ca210 */ /* 0x000fc40007fde0ff */
[-C--:B------:R-:W-:Y:S01]  /*aaf0*/  @!P1 IADD3 R10, P5, R8, R4.reuse, RZ ;  /* 0x00000004080a9210 */ /* 0x080fe20007fbe0ff */
[----:B------:R-:W-:Y:S02]  /*ab00*/  @!P2 IMAD.X R15, R9, 0x1, R11, P4 ;  /* 0x00000001090fa824 */ /* 0x000fe400020e060b */
[----:B------:R-:W-:Y:S01]  /*ab10*/  @!P3 IMAD.WIDE R24, R204, 0x2, R6 ;  /* 0x00000002cc18b825 */ /* 0x000fe200078e0206 */
[----:B------:R-:W-:Y:S02]  /*ab20*/  @!P1 IADD3 R4, P4, R5, R4, RZ ;  /* 0x0000000405049210 */ /* 0x000fe40007f9e0ff */
[----:B------:R2:W5:Y:S01]  /*ab30*/  @!P2 LD.E.64 R54, desc[UR60][R14.64] ;  /* 0x0000003c0e36a980 */ /* 0x000562000c101b00 */
[----:B------:R-:W-:Y:S01]  /*ab40*/  @!P2 IMAD.X R13, R26, 0x1, R11, P6 ;  /* 0x000000011a0da824 */ /* 0x000fe200030e060b */
[-C--:B------:R-:W-:Y:S01]  /*ab50*/  @!P0 IADD3 R6, P6, R8, R28.reuse, RZ ;  /* 0x0000001c08068210 */ /* 0x080fe20007fde0ff */
[--C-:B------:R-:W-:Y:S01]  /*ab60*/  @!P1 IMAD.X R11, R9, 0x1, R27.reuse, P5 ;  /* 0x00000001090b9824 */ /* 0x100fe200028e061b */
[----:B------:R-:W-:Y:S01]  /*ab70*/  @!P0 IADD3 R8, P5, R5, R28, RZ ;  /* 0x0000001c05088210 */ /* 0x000fe20007fbe0ff */
[----:B------:R2:W5:Y:S01]  /*ab80*/  @!P3 LD.E.64 R60, desc[UR60][R24.64] ;  /* 0x0000003c183cb980 */ /* 0x000562000c101b00 */
[----:B------:R-:W-:Y:S01]  /*ab90*/  @!P0 SHF.L.U64.HI R28, R29, 0x1, R34 ;  /* 0x000000011d1c8819 */ /* 0x000fe20000010222 */
[----:B------:R-:W-:-:S02]  /*aba0*/  @!P1 IMAD.X R5, R26, 0x1, R27, P4 ;  /* 0x000000011a059824 */ /* 0x000fc400020e061b */
[----:B------:R2:W5:Y:S01]  /*abb0*/  @!P2 LD.E.64 R56, desc[UR60][R12.64] ;  /* 0x0000003c0c38a980 */ /* 0x000562000c101b00 */
[----:B------:R-:W-:Y:S01]  /*abc0*/  @!P0 IADD3.X R7, R9, R28, RZ, P6, !PT ;  /* 0x0000001c09078210 */ /* 0x000fe200037fe4ff */
[----:B------:R-:W-:Y:S02]  /*abd0*/  @!P0 IMAD.X R9, R26, 0x1, R28, P5 ;  /* 0x000000011a098824 */ /* 0x000fe400028e061c */
[----:B------:R2:W5:Y:S04]  /*abe0*/  @!P1 LD.E.64 R50, desc[UR60][R10.64] ;  /* 0x0000003c0a329980 */ /* 0x000568000c101b00 */
[----:B------:R2:W5:Y:S04]  /*abf0*/  @!P1 LD.E.64 R52, desc[UR60][R4.64] ;  /* 0x0000003c04349980 */ /* 0x000568000c101b00 */
[----:B------:R2:W5:Y:S04]  /*ac00*/  @!P0 LD.E.64 R46, desc[UR60][R6.64] ;  /* 0x0000003c062e8980 */ /* 0x000568000c101b00 */
[----:B------:R2:W5:Y:S02]  /*ac10*/  @!P0 LD.E.64 R48, desc[UR60][R8.64] ;  /* 0x0000003c08308980 */ /* 0x000564000c101b00 */
.L_x_1667:
[----:B------:R-:W-:Y:S05]  /*ac20*/  BSYNC B1 ;  /* 0x0000000000017941 */ /* 0x000fea0003800000 */
.L_x_1666:
[----:B--2--5:R-:W-:Y:S01]  /*ac30*/  IMAD.MOV.U32 R4, RZ, RZ, R46 ;  /* 0x000000ffff047224 */ /* 0x024fe200078e002e */
[----:B------:R-:W-:Y:S01]  /*ac40*/  UMOV UR4, 0xffffffff ;  /* 0xffffffff00047882 */ /* 0x000fe20000000000 */
[----:B0-----:R-:W-:Y:S02]  /*ac50*/  IMAD.MOV.U32 R5, RZ, RZ, R47 ;  /* 0x000000ffff057224 */ /* 0x001fe400078e002f */
[----:B------:R-:W-:Y:S02]  /*ac60*/  IMAD.MOV.U32 R6, RZ, RZ, R50 ;  /* 0x000000ffff067224 */ /* 0x000fe400078e0032 */
[----:B------:R-:W-:Y:S01]  /*ac70*/  IMAD.MOV.U32 R7, RZ, RZ, R51 ;  /* 0x000000ffff077224 */ /* 0x000fe200078e0033 */
[----:B------:R-:W-:Y:S01]  /*ac80*/  PRMT R87, R5, 0x5410, R4 ;  /* 0x0000541005577816 */ /* 0x000fe20000000004 */
[----:B------:R-:W-:Y:S01]  /*ac90*/  IMAD.MOV.U32 R5, RZ, RZ, R55 ;  /* 0x000000ffff057224 */ /* 0x000fe200078e0037 */
[----:B------:R-:W-:Y:S02]  /*aca0*/  MOV R4, R54 ;  /* 0x0000003600047202 */ /* 0x000fe40000000f00 */
[----:B------:R-:W-:Y:S01]  /*acb0*/  PRMT R96, R6, 0x5410, R7 ;  /* 0x0000541006607816 */ /* 0x000fe20000000007 */
[----:B------:R-:W-:Y:S01]  /*acc0*/  IMAD.MOV.U32 R6, RZ, RZ, R58 ;  /* 0x000000ffff067224 */ /* 0x000fe200078e003a */
[----:B------:R-:W-:Y:S01]  /*acd0*/  PRMT R102, R4, 0x5410, R5 ;  /* 0x0000541004667816 */ /* 0x000fe20000000005 */
[----:B------:R-:W-:-:S02]  /*ace0*/  IMAD.MOV.U32 R7, RZ, RZ, R59 ;  /* 0x000000ffff077224 */ /* 0x000fc400078e003b */
        /* <DEDUP_REMOVED lines=11> */
[----:B------:R-:W-:-:S04]  /*ada0*/  PRMT R103, R4, 0x5410, R5 ;  /* 0x0000541004677816 */ /* 0x000fc80000000005 */
[----:B------:R-:W-:Y:S01]  /*adb0*/  PRMT R107, R6, 0x5410, R7 ;  /* 0x00005410066b7816 */ /* 0x000fe20000000007 */
[----:B------:R-:W-:Y:S06]  /*adc0*/  BRA.DIV UR4, `(.L_x_1668) ;  /* 0x00000222042c7947 */ /* 0x000fec000b800000 */
[----:B----4-:R0:W2:Y:S04]  /*add0*/  SHFL.IDX PT, R9, R32, 0x2, 0x181f ;  /* 0x00581f0020097f89 */ /* 0x0100a800000e0000 */
[----:B------:R0:W4:Y:S04]  /*ade0*/  SHFL.IDX PT, R8, R30, 0x2, 0x181f ;  /* 0x00581f001e087f89 */ /* 0x00012800000e0000 */
[----:B------:R0:W0:Y:S04]  /*adf0*/  SHFL.IDX PT, R78, R33, 0x2, 0x181f ;  /* 0x00581f00214e7f89 */ /* 0x00002800000e0000 */
[----:B------:R0:W0:Y:S02]  /*ae00*/  SHFL.IDX PT, R5, R31, 0x2, 0x181f ;  /* 0x00581f001f057f89 */ /* 0x00002400000e0000 */
.L_x_2041:
[----:B------:R-:W-:Y:S01]  /*ae10*/  IADD3 R4, R0, 0x40, RZ ;  /* 0x0000004000047810 */ /* 0x000fe20007ffe0ff */
[----:B------:R-:W-:Y:S01]  /*ae20*/  BSSY B1, `(.L_x_1669) ;  /* 0x000003c000017945 */ /* 0x000fe20003800000 */
[----:B------:R-:W-:Y:S02]  /*ae30*/  CS2R R28, SRZ ;  /* 0x00000000001c7805 */ /* 0x000fe4000001ff00 */
[----:B------:R-:W-:Y:S02]  /*ae40*/  CS2R R34, SRZ ;  /* 0x0000000000227805 */ /* 0x000fe4000001ff00 */
[----:B------:R-:W-:Y:S02]  /*ae50*/  ISETP.GE.AND P0, PT, R4, R3, PT ;  /* 0x000000030400720c */ /* 0x000fe40003f06270 */
[----:B------:R-:W-:Y:S02]  /*ae60*/  CS2R R38, SRZ ;  /* 0x0000000000267805 */ /* 0x000fe4000001ff00 */
[----:B------:R-:W-:-:S02]  /*ae70*/  CS2R R42, SRZ ;  /* 0x00000000002a7805 */ /* 0x000fc4000001ff00 */
[----:B---3--:R-:W-:Y:S02]  /*ae80*/  CS2R R26, SRZ ;  /* 0x00000000001a7805 */ /* 0x008fe4000001ff00 */
[----:B------:R-:W-:Y:S02]  /*ae90*/  CS2R R36, SRZ ;  /* 0x0000000000247805 */ /* 0x000fe4000001ff00 */
[----:B------:R-:W-:Y:S02]  /*aea0*/  CS2R R40, SRZ ;  /* 0x0000000000287805 */ /* 0x000fe4000001ff00 */
[----:B------:R-:W-:Y:S01]  /*aeb0*/  CS2R R44, SRZ ;  /* 0x00000000002c7805 */ /* 0x000fe2000001ff00 */
[----:B------:R-:W-:Y:S06]  /*aec0*/  @P0 BRA `(.L_x_1670) ;  /* 0x0000000000c40947 */ /* 0x000fec0003800000 */
        /* <DEDUP_REMOVED lines=11> */
[----:B------:R-:W-:-:S05]  /*af80*/  CS2R R40, SRZ ;  /* 0x0000000000287805 */ /* 0x000fca000001ff00 */
[----:B--2-4-:R-:W-:Y:S01]  /*af90*/  @!P3 IMAD.WIDE R20, R204, 0x2, R8 ;  /* 0x00000002cc14b825 */ /* 0x014fe200078e0208 */
[----:B------:R-:W-:Y:S02]  /*afa0*/  CS2R R34, SRZ ;  /* 0x0000000000227805 */ /* 0x000fe4000001ff00 */
[----:B------:R-:W-:Y:S02]  /*afb0*/  CS2R R36, SRZ ;  /* 0x0000000000247805 */ /* 0x000fe4000001ff00 */
[----:B------:R-:W-:Y:S01]  /*afc0*/  CS2R R28, SRZ ;  /* 0x00000000001c7805 */ /* 0x000fe2000001ff00 */
[----:B------:R2:W5:Y:S01]  /*afd0*/  @!P3 LD.E.64 R42, desc[UR60][R20.64] ;  /* 0x0000003c142ab980 */ /* 0x000562000c101b00 */
[----:B---3--:R-:W-:Y:S02]  /*afe0*/  ISETP.GE.AND P2, PT, R10, UR4, PT ;  /* 0x000000040a007c0c */ /* 0x008fe4000bf46270 */
[----:B------:R-:W-:Y:S02]  /*aff0*/  ISETP.GE.AND P1, PT, R6, UR4, PT ;  /* 0x0000000406007c0c */ /* 0x000fe4000bf26270 */
[----:B------:R-:W-:-:S09]  /*b000*/  ISETP.GE.AND P0, PT, R79, UR4, PT ;  /* 0x000000044f007c0c */ /* 0x000fd2000bf06270 */
[----:B------:R-:W-:Y:S02]  /*b010*/  @!P2 IMAD.SHL.U32 R12, R10, 0x2, RZ ;  /* 0x000000020a0ca824 */ /* 0x000fe400078e00ff */
[----:B------:R-:W-:-:S03]  /*b020*/  @!P1 IMAD.SHL.U32 R4, R6, 0x2, RZ ;  /* 0x0000000206049824 */ /* 0x000fc600078e00ff */
[-C--:B------:R-:W-:Y:S02]  /*b030*/  @!P2 IADD3 R14, P4, R8, R12.reuse, RZ ;  /* 0x0000000c080ea210 */ /* 0x080fe40007f9e0ff */
[----:B------:R-:W-:Y:S01]  /*b040*/  @!P2 SHF.L.U64.HI R11, R10, 0x1, R11 ;  /* 0x000000010a0ba819 */ /* 0x000fe2000001020b */
[----:B------:R-:W-:Y:S01]  /*b050*/  @!P0 IMAD.SHL.U32 R27, R79, 0x2, RZ ;  /* 0x000000024f1b8824 */ /* 0x000fe200078e00ff */
[----:B------:R-:W-:Y:S01]  /*b060*/  @!P1 SHF.L.U64.HI R26, R6, 0x1, R7 ;  /* 0x00000001061a9819 */ /* 0x000fe20000010207 */
[----:B0-----:R-:W-:Y:S01]  /*b070*/  @!P3 IMAD.MOV.U32 R6, RZ, RZ, R5 ;  /* 0x000000ffff06b224 */ /* 0x001fe200078e0005 */
[----:B------:R-:W-:Y:S01]  /*b080*/  @!P2 IADD3 R12, P6, R5, R12, RZ ;  /* 0x0000000c050ca210 */ /* 0x000fe20007fde0ff */
[----:B------:R-:W-:Y:S01]  /*b090*/  @!P3 IMAD.MOV.U32 R7, RZ, RZ, R78 ;  /* 0x000000ffff07b224 */ /* 0x000fe200078e004e */
[----:B------:R-:W-:Y:S02]  /*b0a0*/  @!P1 IADD3 R10, P5, R8, R4, RZ ;  /* 0x00000004080a9210 */ /* 0x000fe40007fbe0ff */
[----:B------:R-:W-:Y:S01]  /*b0b0*/  @!P2 IADD3.X R15, R9, R11, RZ, P4, !PT ;  /* 0x0000000b090fa210 */ /* 0x000fe200027fe4ff */
[----:B------:R-:W-:-:S04]  /*b0c0*/  @!P3 IMAD.WIDE R24, R204, 0x2, R6 ;  /* 0x00000002cc18b825 */ /* 0x000fc800078e0206 */
[----:B------:R-:W-:Y:S01]  /*b0d0*/  @!P2 IMAD.X R13, R78, 0x1, R11, P6 ;  /* 0x000000014e0da824 */ /* 0x000fe200030e060b */
[-C--:B------:R-:W-:Y:S01]  /*b0e0*/  @!P0 IADD3 R6, P6, R8, R27.reuse, RZ ;  /* 0x0000001b08068210 */ /* 0x080fe20007fde0ff */
[----:B------:R-:W-:Y:S01]  /*b0f0*/  @!P1 IMAD.X R11, R9, 0x1, R26, P5 ;  /* 0x00000001090b9824 */ /* 0x000fe200028e061a */
        /* <DEDUP_REMOVED lines=8> */
[----:B------:R-:W-:Y:S01]  /*b180*/  @!P0 IMAD.X R9, R78, 0x1, R27, P5 ;  /* 0x000000014e098824 */ /* 0x000fe200028e061b */
[----:B------:R-:W-:Y:S02]  /*b190*/  CS2R R26, SRZ ;  /* 0x00000000001a7805 */ /* 0x000fe4000001ff00 */
[----:B------:R2:W5:Y:S04]  /*b1a0*/  @!P1 LD.E.64 R34, desc[UR60][R10.64] ;  /* 0x0000003c0a229980 */ /* 0x000568000c101b00 */
[----:B------:R2:W5:Y:S04]  /*b1b0*/  @!P1 LD.E.64 R36, desc[UR60][R4.64] ;  /* 0x0000003c04249980 */ /* 0x000568000c101b00 */
[----:B------:R2:W5:Y:S04]  /*b1c0*/  @!P0 LD.E.64 R28, desc[UR60][R6.64] ;  /* 0x0000003c061c8980 */ /* 0x000568000c101b00 */
[----:B------:R2:W5:Y:S02]  /*b1d0*/  @!P0 LD.E.64 R26, desc[UR60][R8.64] ;  /* 0x0000003c081a8980 */ /* 0x000564000c101b00 */
.L_x_1670:
[----:B------:R-:W-:Y:S05]  /*b1e0*/  BSYNC B1 ;  /* 0x0000000000017941 */ /* 0x000fea0003800000 */
.L_x_1669:
[----:B0-2--5:R-:W-:Y:S01]  /*b1f0*/  IMAD.MOV.U32 R5, RZ, RZ, R29 ;  /* 0x000000ffff057224 */ /* 0x025fe200078e001d */
[----:B------:R-:W-:Y:S01]  /*b200*/  MOV R4, R28 ;  /* 0x0000001c00047202 */ /* 0x000fe20000000f00 */
[----:B------:R-:W-:Y:S01]  /*b210*/  IMAD.MOV.U32 R6, RZ, RZ, R34 ;  /* 0x000000ffff067224 */ /* 0x000fe200078e0022 */
[----:B------:R-:W-:Y:S01]  /*b220*/  UMOV UR4, 0xffffffff ;  /* 0xffffffff00047882 */ /* 0x000fe20000000000 */
        /* <DEDUP_REMOVED lines=11> */
[----:B------:R-:W-:Y:S02]  /*b2e0*/  IMAD.MOV.U32 R7, RZ, RZ, R26 ;  /* 0x000000ffff077224 */ /* 0x000fe400078e001a */
[----:B------:R-:W-:Y:S01]  /*b2f0*/  IMAD.MOV.U32 R6, RZ, RZ, R27 ;  /* 0x000000ffff067224 */ /* 0x000fe200078e001b */
[----:B------:R-:W-:Y:S01]  /*b300*/  PRMT R84, R5, 0x5410, R4 ;  /* 0x0000541005547816 */ /* 0x000fe20000000004 */
[----:B------:R-:W-:Y:S02]  /*b310*/  IMAD.MOV.U32 R5, RZ, RZ, R44 ;  /* 0x000000ffff057224 */ /* 0x000fe400078e002c */
[----:B------:R-:W-:Y:S01]  /*b320*/  IMAD.MOV.U32 R4, RZ, RZ, R45 ;  /* 0x000000ffff047224 */ /* 0x000fe200078e002d */
[----:B------:R-:W-:Y:S01]  /*b330*/  PRMT R82, R7, 0x5410, R6 ;  /* 0x0000541007527816 */ /* 0x000fe20000000006 */
[----:B------:R-:W-:Y:S01]  /*b340*/  IMAD.MOV.U32 R6, RZ, RZ, R41 ;  /* 0x000000ffff067224 */ /* 0x000fe200078e0029 */
[----:B------:R-:W-:-:S02]  /*b350*/  MOV R7, R40 ;  /* 0x0000002800077202 */ /* 0x000fc40000000f00 */
[----:B------:R-:W-:Y:S02]  /*b360*/  PRMT R100, R5, 0x5410, R4 ;  /* 0x0000541005647816 */ /* 0x000fe40000000004 */
[----:B------:R-:W-:Y:S02]  /*b370*/  CS2R R4, SRZ ;  /* 0x0000000000047805 */ /* 0x000fe4000001ff00 */
[----:B------:R-:W-:Y:S01]  /*b380*/  PRMT R89, R7, 0x5410, R6 ;  /* 0x0000541007597816 */ /* 0x000fe20000000006 */
[----:B------:R-:W-:Y:S06]  /*b390*/  BRA.DIV UR4, `(.L_x_1671) ;  /* 0x0000021e042c7947 */ /* 0x000fec000b800000 */
[----:B------:R0:W2:Y:S04]  /*b3a0*/  SHFL.IDX PT, R78, R32, 0x3, 0x181f ;  /* 0x00781f00204e7f89 */ /* 0x0000a800000e0000 */
[----:B------:R0:W3:Y:S04]  /*b3b0*/  SHFL.IDX PT, R80, R30, 0x3, 0x181f ;  /* 0x00781f001e507f89 */ /* 0x0000e800000e0000 */
[----:B------:R0:W0:Y:S04]  /*b3c0*/  SHFL.IDX PT, R79, R33, 0x3, 0x181f ;  /* 0x00781f00214f7f89 */ /* 0x00002800000e0000 */
[----:B------:R0:W0:Y:S02]  /*b3d0*/  SHFL.IDX PT, R12, R31, 0x3, 0x181f ;  /* 0x00781f001f0c7f89 */ /* 0x00002400000e0000 */
.L_x_2047:
[----:B------:R-:W-:Y:S01]  /*b3e0*/  VIADD R0, R0, 0x60 ;  /* 0x0000006000007836 */ /* 0x000fe20000000000 */
[----:B------:R-:W-:Y:S01]  /*b3f0*/  BSSY B1, `(.L_x_1672) ;  /* 0x000003d000017945 */ /* 0x000fe20003800000 */
[----:B------:R-:W-:Y:S02]  /*b400*/  CS2R R6, SRZ ;  /* 0x0000000000067805 */ /* 0x000fe4000001ff00 */
[----:B------:R-:W-:Y:S02]  /*b410*/  CS2R R20, SRZ ;  /* 0x0000000000147805 */ /* 0x000fe4000001ff00 */
[----:B01----:R-:W-:Y:S02]  /*b420*/  CS2R R30, SRZ ;  /* 0x00000000001e7805 */ /* 0x003fe4000001ff00 */
[----:B------:R-:W-:Y:S02]  /*b430*/  ISETP.GE.AND P0, PT, R0, R3, PT ;  /* 0x000000030000720c */ /* 0x000fe40003f06270 */
[----:B----4-:R-:W-:-:S02]  /*b440*/  CS2R R8, SRZ ;  /* 0x0000000000087805 */ /* 0x010fc4000001ff00 */
[----:B------:R-:W-:Y:S02]  /*b450*/  CS2R R10, SRZ ;  /* 0x00000000000a7805 */ /* 0x000fe4000001ff00 */
[----:B------:R-:W-:Y:S02]  /*b460*/  CS2R R24, SRZ ;  /* 0x0000000000187805 */ /* 0x000fe4000001ff00 */
[----:B------:R-:W-:-:S05]  /*b470*/  CS2R R32, SRZ ;  /* 0x0000000000207805 */ /* 0x000fca000001ff00 */
[----:B------:R-:W-:Y:S05]  /*b480*/  @P0 BRA `(.L_x_1673) ;  /* 0x0000000000cc0947 */ /* 0x000fea0003800000 */
[----:B------:R-:W4:Y:S01]  /*b490*/  LDL R90, [R1+0x30] ;  /* 0x00003000015a7983 */ /* 0x000f220000100800 */
        /* <DEDUP_REMOVED lines=8> */
[----:B------:R-:W-:-:S09]  /*b520*/  CS2R R30, SRZ ;  /* 0x00000000001e7805 */ /* 0x000fd2000001ff00 */
[----:B---3--:R-:W-:Y:S01]  /*b530*/  @!P2 MOV R4, R80 ;  /* 0x000000500004a202 */ /* 0x008fe20000000f00 */
[----:B--2---:R-:W-:Y:S02]  /*b540*/  @!P2 IMAD.MOV.U32 R5, RZ, RZ, R78 ;  /* 0x000000ffff05a224 */ /* 0x004fe400078e004e */
[----:B------:R-:W-:Y:S02]  /*b550*/  @!P2 IMAD.MOV.U32 R6, RZ, RZ, R12 ;  /* 0x000000ffff06a224 */ /* 0x000fe400078e000c */
[----:B------:R-:W-:Y:S02]  /*b560*/  @!P2 IMAD.MOV.U32 R7, RZ, RZ, R79 ;  /* 0x000000ffff07a224 */ /* 0x000fe400078e004f */
[----:B------:R-:W-:-:S04]  /*b570*/  @!P2 IMAD.WIDE R8, R204, 0x2, R4 ;  /* 0x00000002cc08a825 */ /* 0x000fc800078e0204 */
[----:B------:R-:W-:Y:S01]  /*b580*/  @!P2 IMAD.WIDE R6, R204, 0x2, R6 ;  /* 0x00000002cc06a825 */ /* 0x000fe200078e0206 */
[----:B------:R-:W-:Y:S01]  /*b590*/  CS2R R20, SRZ ;  /* 0x0000000000147805 */ /* 0x000fe2000001ff00 */
[----:B------:R0:W5:Y:S04]  /*b5a0*/  @!P2 LD.E.64 R30, desc[UR60][R8.64] ;  /* 0x0000003c081ea980 */ /* 0x000168000c101b00 */
[----:B------:R1:W5:Y:S01]  /*b5b0*/  @!P2 LD.E.64 R32, desc[UR60][R6.64] ;  /* 0x0000003c0620a980 */ /* 0x000362000c101b00 */
[----:B------:R-:W-:Y:S02]  /*b5c0*/  CS2R R24, SRZ ;  /* 0x0000000000187805 */ /* 0x000fe4000001ff00 */
[----:B----4-:R-:W-:Y:S02]  /*b5d0*/  ISETP.GE.AND P3, PT, R90, UR4, PT ;  /* 0x000000045a007c0c */ /* 0x010fe4000bf66270 */
[----:B------:R-:W-:-:S11]  /*b5e0*/  ISETP.GE.AND P0, PT, R13, UR4, PT ;  /* 0x000000040d007c0c */ /* 0x000fd6000bf06270 */
[C---:B------:R-:W-:Y:S01]  /*b5f0*/  @!P3 IMAD.SHL.U32 R0, R90.reuse, 0x2, RZ ;  /* 0x000000025a00b824 */ /* 0x040fe200078e00ff */
[----:B------:R-:W-:-:S04]  /*b600*/  @!P3 SHF.L.U64.HI R10, R90, 0x1, R91 ;  /* 0x000000015a0ab819 */ /* 0x000fc8000001025b */
[----:B------:R-:W-:Y:S01]  /*b610*/  @!P3 IADD3 R4, P1, R80, R0, RZ ;  /* 0x000000005004b210 */ /* 0x000fe20007f3e0ff */
[----:B0-----:R-:W-:-:S04]  /*b620*/  @!P0 IMAD.SHL.U32 R8, R13, 0x2, RZ ;  /* 0x000000020d088824 */ /* 0x001fc800078e00ff */
[----:B------:R-:W-:Y:S01]  /*b630*/  @!P3 IMAD.X R5, R78, 0x1, R10, P1 ;  /* 0x000000014e05b824 */ /* 0x000fe200008e060a */
[----:B-1----:R-:W-:Y:S02]  /*b640*/  @!P3 IADD3 R6, P1, R12, R0, RZ ;  /* 0x000000000c06b210 */ /* 0x002fe40007f3e0ff */
[----:B------:R-:W-:Y:S02]  /*b650*/  @!P0 SHF.L.U64.HI R0, R13, 0x1, R85 ;  /* 0x000000010d008819 */ /* 0x000fe40000010255 */
[----:B------:R-:W-:Y:S01]  /*b660*/  @!P3 IADD3.X R7, R79, R10, RZ, P1, !PT ;  /* 0x0000000a4f07b210 */ /* 0x000fe20000ffe4ff */
[----:B------:R0:W5:Y:S01]  /*b670*/  @!P3 LD.E.64 R20, desc[UR60][R4.64] ;  /* 0x0000003c0414b980 */ /* 0x000162000c101b00 */
[----:B------:R-:W-:-:S03]  /*b680*/  ISETP.GE.AND P2, PT, R14, UR4, PT ;  /* 0x000000040e007c0c */ /* 0x000fc6000bf46270 */
[----:B------:R1:W5:Y:S01]  /*b690*/  @!P3 LD.E.64 R24, desc[UR60][R6.64] ;  /* 0x0000003c0618b980 */ /* 0x000362000c101b00 */
[----:B0-----:R-:W-:Y:S02]  /*b6a0*/  @!P0 IADD3 R4, P1, R80, R8, RZ ;  /* 0x0000000850048210 */ /* 0x001fe40007f3e0ff */
[----:B-1----:R-:W-:-:S03]  /*b6b0*/  CS2R R6, SRZ ;  /* 0x0000000000067805 */ /* 0x002fc6000001ff00 */
[----:B------:R-:W-:-:S05]  /*b6c0*/  @!P0 IMAD.X R5, R78, 0x1, R0, P1 ;  /* 0x000000014e058824 */ /* 0x000fca00008e0600 */
[----:B------:R0:W5:Y:S01]  /*b6d0*/  @!P0 LD.E.64 R6, desc[UR60][R4.64] ;  /* 0x0000003c04068980 */ /* 0x000162000c101b00 */
[----:B------:R-:W-:Y:S01]  /*b6e0*/  CS2R R10, SRZ ;  /* 0x00000000000a7805 */ /* 0x000fe2000001ff00 */
[----:B------:R-:W-:Y:S01]  /*b6f0*/  @!P2 IMAD.SHL.U32 R13, R14, 0x2, RZ ;  /* 0x000000020e0da824 */ /* 0x000fe200078e00ff */
[----:B0-----:R-:W-:-:S05]  /*b700*/  @!P0 IADD3 R4, P1, R12, R8, RZ ;  /* 0x000000080c048210 */ /* 0x001fca0007f3e0ff */
[----:B------:R-:W-:Y:S01]  /*b710*/  @!P0 IMAD.X R5, R79, 0x1, R0, P1 ;  /* 0x000000014f058824 */ /* 0x000fe200008e0600 */
[----:B------:R-:W-:-:S04]  /*b720*/  @!P2 SHF.L.U64.HI R0, R14, 0x1, R15 ;  /* 0x000000010e00a819 */ /* 0x000fc8000001020f */
[----:B------:R0:W5:Y:S01]  /*b730*/  @!P0 LD.E.64 R10, desc[UR60][R4.64] ;  /* 0x0000003c040a8980 */ /* 0x000162000c101b00 */
[-C--:B------:R-:W-:Y:S02]  /*b740*/  @!P2 IADD3 R8, P0, R80, R13.reuse, RZ ;  /* 0x0000000d5008a210 */ /* 0x080fe40007f1e0ff */
[----:B------:R-:W-:-:S03]  /*b750*/  @!P2 IADD3 R12, P1, R12, R13, RZ ;  /* 0x0000000d0c0ca210 */ /* 0x000fc60007f3e0ff */
[--C-:B------:R-:W-:Y:S01]  /*b760*/  @!P2 IMAD.X R9, R78, 0x1, R0.reuse, P0 ;  /* 0x000000014e09a824 */ /* 0x100fe200000e0600 */
[----:B0-----:R-:W-:Y:S01]  /*b770*/  CS2R R4, SRZ ;  /* 0x0000000000047805 */ /* 0x001fe2000001ff00 */
[----:B------:R-:W-:-:S05]  /*b780*/  @!P2 IMAD.X R13, R79, 0x1, R0, P1 ;  /* 0x000000014f0da824 */ /* 0x000fca00008e0600 */
[----:B------:R0:W5:Y:S02]  /*b790*/  @!P2 LD.E.64 R4, desc[UR60][R8.64] ;  /* 0x0000003c0804a980 */ /* 0x000164000c101b00 */
[----:B0-----:R-:W-:-:S06]  /*b7a0*/  CS2R R8, SRZ ;  /* 0x0000000000087805 */ /* 0x001fcc000001ff00 */
[----:B------:R0:W5:Y:S02]  /*b7b0*/  @!P2 LD.E.64 R8, desc[UR60][R12.64] ;  /* 0x0000003c0c08a980 */ /* 0x000164000c101b00 */
.L_x_1673:
[----:B------:R-:W-:Y:S05]  /*b7c0*/  BSYNC B1 ;  /* 0x0000000000017941 */ /* 0x000fea0003800000 */
.L_x_1672:
[----:B0-----:R-:W4:Y:S01]  /*b7d0*/  LDL R12, [R1+0x8c] ;  /* 0x00008c00010c7983 */ /* 0x001f220000100800 */
[----:B------:R-:W-:Y:S01]  /*b7e0*/  BSSY B1, `(.L_x_1674) ;  /* 0x0000007000017945 */ /* 0x000fe20003800000 */
[----:B----4-:R-:W-:-:S04]  /*b7f0*/  LEA.HI R0, R12, R12, RZ, 0x1 ;  /* 0x0000000c0c007211 */ /* 0x010fc800078f08ff */
[----:B------:R-:W-:-:S04]  /*b800*/  LOP3.LUT R0, R0, 0xfffffffe, RZ, 0xc0, !PT ;  /* 0xfffffffe00007812 */ /* 0x000fc800078ec0ff */
[----:B------:R-:W-:-:S04]  /*b810*/  IADD3 R0, R12, -R0, RZ ;  /* 0x800000000c007210 */ /* 0x000fc80007ffe0ff */
[----:B------:R-:W-:-:S04]  /*b820*/  SHF.L.U32 R0, R0, 0x1f, RZ ;  /* 0x0000001f00007819 */ /* 0x000fc800000006ff */
[----:B------:R-:W0:Y:S02]  /*b830*/  SYNCS.PHASECHK.TRANS64.TRYWAIT P0, [R17+URZ+0x30800], R0 ;  /* 0x03080000110075a7 */ /* 0x000e24000800017f */
[----:B0-----:R-:W-:Y:S05]  /*b840*/  @!P0 BRA `(.L_x_1675) ;  /* 0x0000021800748947 */ /* 0x001fea0003800000 */
.L_x_2048:
[----:B------:R-:W-:Y:S05]  /*b850*/  BSYNC B1 ;  /* 0x0000000000017941 */ /* 0x000fea0003800000 */
.L_x_1674:
[----:B------:R-:W4:Y:S04]  /*b860*/  LDL R13, [R1+0x58] ;  /* 0x00005800010d7983 */ /* 0x000f280000100800 */
[----:B------:R-:W4:Y:S01]  /*b870*/  LDL R113, [R1+0xc] ;  /* 0x00000c0001717983 */ /* 0x000f220000100800 */
[----:B-----5:R-:W-:Y:S01]  /*b880*/  IMAD.MOV.U32 R12, RZ, RZ, R4 ;  /* 0x000000ffff0c7224 */ /* 0x020fe200078e0004 */
[----:B------:R-:W-:Y:S01]  /*b890*/  BSSY B1, `(.L_x_1676) ;  /* 0x00000d7000017945 */ /* 0x000fe20003800000 */
[----:B0-----:R-:W-:-:S05]  /*b8a0*/  IMAD.MOV.U32 R0, RZ, RZ, R5 ;  /* 0x000000ffff007224 */ /* 0x001fca00078e0005 */
[----:B------:R-:W-:Y:S01]  /*b8b0*/  PRMT R79, R0, 0x5410, R12 ;  /* 0x00005410004f7816 */ /* 0x000fe2000000000c */
[----:B------:R-:W-:Y:S02]  /*b8c0*/  IMAD.MOV.U32 R12, RZ, RZ, R6 ;  /* 0x000000ffff0c7224 */ /* 0x000fe400078e0006 */
[----:B------:R-:W-:-:S05]  /*b8d0*/  IMAD.MOV.U32 R0, RZ, RZ, R7 ;  /* 0x000000ffff007224 */ /* 0x000fca00078e0007 */
[----:B---3--:R-:W-:Y:S01]  /*b8e0*/  PRMT R80, R12, 0x5410, R0 ;  /* 0x000054100c507816 */ /* 0x008fe20000000000 */
        /* <DEDUP_REMOVED lines=8> */
[----:B--2---:R-:W-:Y:S01]  /*b970*/  PRMT R78, R0, 0x5410, R12 ;  /* 0x00005410004e7816 */ /* 0x004fe2000000000c */
[----:B------:R-:W-:Y:S01]  /*b980*/  IMAD.MOV.U32 R12, RZ, RZ, R10 ;  /* 0x000000ffff0c7224 */ /* 0x000fe200078e000a */
[----:B------:R-:W-:-:S04]  /*b990*/  MOV R0, R11 ;  /* 0x0000000b00007202 */ /* 0x000fc80000000f00 */
[----:B------:R-:W-:Y:S01]  /*b9a0*/  PRMT R85, R12, 0x5410, R0 ;  /* 0x000054100c557816 */ /* 0x000fe20000000000 */
[----:B------:R-:W-:Y:S01]  /*b9b0*/  IMAD.MOV.U32 R12, RZ, RZ, R24 ;  /* 0x000000ffff0c7224 */ /* 0x000fe200078e0018 */
[----:B----4-:R-:W-:Y:S01]  /*b9c0*/  VIADDMNMX R0, R3, -R13, 0x80, PT ;  /* 0x0000008003007446 */ /* 0x010fe2000380090d */
[----:B------:R-:W-:-:S03]  /*b9d0*/  IMAD.MOV.U32 R3, RZ, RZ, R25 ;  /* 0x000000ffff037224 */ /* 0x000fc600078e0019 */
[----:B------:R-:W-:Y:S02]  /*b9e0*/  ISETP.GE.AND P0, PT, R113, R0, PT ;  /* 0x000000007100720c */ /* 0x000fe40003f06270 */
[----:B------:R-:W-:Y:S01]  /*b9f0*/  PRMT R95, R12, 0x5410, R3 ;  /* 0x000054100c5f7816 */ /* 0x000fe20000000003 */
[----:B------:R-:W-:Y:S02]  /*ba00*/  IMAD.MOV.U32 R12, RZ, RZ, R32 ;  /* 0x000000ffff0c7224 */ /* 0x000fe400078e0020 */
[----:B------:R-:W-:-:S03]  /*ba10*/  IMAD.MOV.U32 R3, RZ, RZ, R33 ;  /* 0x000000ffff037224 */ /* 0x000fc600078e0021 */
[----:B------:R-:W-:Y:S02]  /*ba20*/  PRMT R104, R12, 0x7610, R104 ;  /* 0x000076100c687816 */ /* 0x000fe40000000068 */
[----:B------:R-:W-:-:S03]  /*ba30*/  PRMT R105, R3, 0x7610, R105 ;  /* 0x0000761003697816 */ /* 0x000fc60000000069 */
[----:B------:R-:W-:Y:S05]  /*ba40*/  @P0 BRA `(.L_x_1677) ;  /* 0x0000000800ec0947 */ /* 0x000fea0003800000 */
[----:B------:R0:W5:Y:S01]  /*ba50*/  LDL R114, [R1+0x70] ;  /* 0x0000700001727983 */ /* 0x0001620000100800 */
[----:B------:R-:W1:Y:S01]  /*ba60*/  LDC R108, c[0x0][0x3f4] ;  /* 0x0000fd00ff6c7b82 */ /* 0x000e620000000800 */
[----:B------:R-:W-:Y:S01]  /*ba70*/  BSSY B2, `(.L_x_1678) ;  /* 0x000002d000027945 */ /* 0x000fe20003800000 */
[----:B-1----:R-:W-:-:S13]  /*ba80*/  ISETP.GE.AND P0, PT, R204, R108, PT ;  /* 0x0000006ccc00720c */ /* 0x002fda0003f06270 */
[----:B0-----:R-:W-:Y:S05]  /*ba90*/  @P0 BRA `(.L_x_1679) ;  /* 0x0000000000a80947 */ /* 0x001fea0003800000 */
[----:B-----5:R-:W0:Y:S01]  /*baa0*/  LDS.128 R12, [R114] ;  /* 0x00000000720c7984 */ /* 0x020e220000000c00 */
[--C-:B------:R-:W-:Y:S02]  /*bab0*/  SHF.R.U64 R3, R74, 0x10, R75.reuse ;  /* 0x000000104a037819 */ /* 0x100fe4000000124b */
[----:B------:R-:W-:Y:S02]  /*bac0*/  SHF.R.U32.HI R74, RZ, 0x10, R75 ;  /* 0x00000010ff4a7819 */ /* 0x000fe4000001164b */
[--C-:B------:R-:W-:Y:S01]  /*bad0*/  SHF.R.U32.HI R75, RZ, 0x10, R77.reuse ;  /* 0x00000010ff4b7819 */ /* 0x100fe2000001164d */
[----:B------:R-:W-:Y:S01]  /*bae0*/  HADD2.F32 R3, -RZ, R3.H0_H0 ;  /* 0x20000003ff037230 */ /* 0x000fe20000004100 */
[----:B------:R-:W-:Y:S01]  /*baf0*/  SHF.R.U64 R76, R76, 0x10, R77 ;  /* 0x000000104c4c7819 */ /* 0x000fe2000000124d */
[----:B------:R-:W-:Y:S02]  /*bb00*/  HADD2.F32 R77, -RZ, R74.H0_H0 ;  /* 0x2000004aff4d7230 */ /* 0x000fe40000004100 */
[----:B------:R-:W-:-:S02]  /*bb10*/  HADD2.F32 R75, -RZ, R75.H0_H0 ;  /* 0x2000004bff4b7230 */ /* 0x000fc40000004100 */
[----:B------:R-:W-:Y:S02]  /*bb20*/  HADD2.F32 R76, -RZ, R76.H0_H0 ;  /* 0x2000004cff4c7230 */ /* 0x000fe40000004100 */
[--C-:B0-----:R-:W-:Y:S02]  /*bb30*/  HADD2.F32 R90, -RZ, R15.reuse.H1_H1 ;  /* 0x3000000fff5a7230 */ /* 0x101fe40000004100 */
[----:B------:R-:W-:-:S03]  /*bb40*/  HADD2.F32 R74, -RZ, R15.H0_H0 ;  /* 0x2000000fff4a7230 */ /* 0x000fc60000004100 */
[C---:B------:R-:W-:Y:S01]  /*bb50*/  FMUL.FTZ R15, R90.reuse, R75 ;  /* 0x0000004b5a0f7220 */ /* 0x040fe20000410000 */
[----:B------:R-:W-:-:S03]  /*bb60*/  FMUL.FTZ R90, R90, R77 ;  /* 0x0000004d5a5a7220 */ /* 0x000fc60000410000 */
[C---:B------:R-:W-:Y:S01]  /*bb70*/  FFMA.FTZ R15, R74.reuse, R77, -R15 ;  /* 0x0000004d4a0f7223 */ /* 0x040fe2000001080f */
[----:B------:R-:W-:Y:S01]  /*bb80*/  FFMA.FTZ R75, R74, R75, R90 ;  /* 0x0000004b4a4b7223 */ /* 0x000fe2000001005a */
[--C-:B------:R-:W-:Y:S02]  /*bb90*/  HADD2.F32 R90, -RZ, R92.reuse.H0_H0 ;  /* 0x2000005cff5a7230 */ /* 0x100fe40000004100 */
[----:B------:R-:W-:Y:S02]  /*bba0*/  HADD2.F32 R74, -RZ, R92.H1_H1 ;  /* 0x3000005cff4a7230 */ /* 0x000fe40000004100 */
[--C-:B------:R-:W-:Y:S01]  /*bbb0*/  HADD2.F32 R92, -RZ, R12.reuse.H1_H1 ;  /* 0x3000000cff5c7230 */ /* 0x100fe20000004100 */
[----:B------:R-:W-:Y:S01]  /*bbc0*/  F2FP.F16.F32.PACK_AB R15, R75, R15 ;  /* 0x0000000f4b0f723e */ /* 0x000fe200000000ff */
[----:B------:R-:W-:-:S03]  /*bbd0*/  HADD2.F32 R77, -RZ, R12.H0_H0 ;  /* 0x2000000cff4d7230 */ /* 0x000fc60000004100 */
[C---:B------:R-:W-:Y:S01]  /*bbe0*/  FMUL.FTZ R12, R92.reuse, R74 ;  /* 0x0000004a5c0c7220 */ /* 0x040fe20000410000 */
[----:B------:R-:W-:-:S03]  /*bbf0*/  FMUL.FTZ R92, R92, R90 ;  /* 0x0000005a5c5c7220 */ /* 0x000fc60000410000 */
[C---:B------:R-:W-:Y:S01]  /*bc00*/  FFMA.FTZ R12, R77.reuse, R90, -R12 ;  /* 0x0000005a4d0c7223 */ /* 0x040fe2000001080c */
[----:B------:R-:W-:Y:S01]  /*bc10*/  FFMA.FTZ R74, R77, R74, R92 ;  /* 0x0000004a4d4a7223 */ /* 0x000fe2000001005c */
[----:B------:R-:W-:Y:S02]  /*bc20*/  HADD2.F32 R77, -RZ, R94.H1_H1 ;  /* 0x3000005eff4d7230 */ /* 0x000fe40000004100 */
[----:B------:R-:W-:Y:S02]  /*bc30*/  HADD2.F32 R92, -RZ, R14.H1_H1 ;  /* 0x3000000eff5c7230 */ /* 0x000fe40000004100 */
[----:B------:R-:W-:Y:S01]  /*bc40*/  HADD2.F32 R90, -RZ, R94.H0_H0 ;  /* 0x2000005eff5a7230 */ /* 0x000fe20000004100 */
[----:B------:R-:W-:Y:S01]  /*bc50*/  F2FP.F16.F32.PACK_AB R12, R74, R12 ;  /* 0x0000000c4a0c723e */ /* 0x000fe200000000ff */
[----:B------:R-:W-:Y:S02]  /*bc60*/  HADD2.F32 R14, -RZ, R14.H0_H0 ;  /* 0x2000000eff0e7230 */ /* 0x000fe40000004100 */
[C---:B------:R-:W-:Y:S01]  /*bc70*/  FMUL.FTZ R94, R92.reuse, R77 ;  /* 0x0000004d5c5e7220 */ /* 0x040fe20000410000 */
[----:B------:R-:W-:-:S03]  /*bc80*/  FMUL.FTZ R92, R92, R90 ;  /* 0x0000005a5c5c7220 */ /* 0x000fc60000410000 */
[C---:B------:R-:W-:Y:S01]  /*bc90*/  FFMA.FTZ R94, R14.reuse, R90, -R94 ;  /* 0x0000005a0e5e7223 */ /* 0x040fe2000001085e */
[----:B------:R-:W-:Y:S01]  /*bca0*/  FFMA.FTZ R14, R14, R77, R92 ;  /* 0x0000004d0e0e7223 */ /* 0x000fe2000001005c */
[--C-:B------:R-:W-:Y:S02]  /*bcb0*/  HADD2.F32 R77, -RZ, R13.reuse.H1_H1 ;  /* 0x3000000dff4d7230 */ /* 0x100fe40000004100 */
[----:B------:R-:W-:Y:S02]  /*bcc0*/  HADD2.F32 R13, -RZ, R13.H0_H0 ;  /* 0x2000000dff0d7230 */ /* 0x000fe40000004100 */
[----:B------:R-:W-:Y:S01]  /*bcd0*/  F2FP.F16.F32.PACK_AB R14, R14, R94 ;  /* 0x0000005e0e0e723e */ /* 0x000fe200000000ff */
[C---:B------:R-:W-:Y:S01]  /*bce0*/  FMUL.FTZ R90, R77.reuse, R76 ;  /* 0x0000004c4d5a7220 */ /* 0x040fe20000410000 */
[----:B------:R-:W-:-:S03]  /*bcf0*/  FMUL.FTZ R77, R77, R3 ;  /* 0x000000034d4d7220 */ /* 0x000fc60000410000 */
[C---:B------:R-:W-:Y:S01]  /*bd00*/  FFMA.FTZ R3, R13.reuse, R3, -R90 ;  /* 0x000000030d037223 */ /* 0x040fe2000001085a */
[----:B------:R-:W-:-:S05]  /*bd10*/  FFMA.FTZ R13, R13, R76, R77 ;  /* 0x0000004c0d0d7223 */ /* 0x000fca000001004d */
[----:B------:R-:W-:-:S05]  /*bd20*/  F2FP.F16.F32.PACK_AB R13, R13, R3 ;  /* 0x000000030d0d723e */ /* 0x000fca00000000ff */
[----:B------:R0:W-:Y:S02]  /*bd30*/  STS.128 [R114], R12 ;  /* 0x0000000c72007388 */ /* 0x0001e40000000c00 */
.L_x_1679:
[----:B------:R-:W-:Y:S05]  /*bd40*/  BSYNC B2 ;  /* 0x0000000000027941 */ /* 0x000fea0003800000 */
.L_x_1678:
[----:B0-----:R-:W2:Y:S04]  /*bd50*/  LDL R13, [R1+0x30] ;  /* 0x00003000010d7983 */ /* 0x001ea80000100800 */
[----:B------:R-:W3:Y:S04]  /*bd60*/  LDL R12, [R1+0x34] ;  /* 0x00003400010c7983 */ /* 0x000ee80000100800 */
[----:B------:R-:W4:Y:S01]  /*bd70*/  LDL R3, [R1+0x48] ;  /* 0x0000480001037983 */ /* 0x000f220000100800 */
[----:B------:R-:W-:Y:S01]  /*bd80*/  BSSY B2, `(.L_x_1680) ;  /* 0x000002f000027945 */ /* 0x000fe20003800000 */
[----:B--2---:R-:W-:-:S02]  /*bd90*/  ISETP.GE.AND P0, PT, R13, R108, PT ;  /* 0x0000006c0d00720c */ /* 0x004fc40003f06270 */
[-C--:B---3--:R-:W-:Y:S02]  /*bda0*/  ISETP.GE.AND P1, PT, R12, R108.reuse, PT ;  /* 0x0000006c0c00720c */ /* 0x088fe40003f26270 */
[----:B----4-:R-:W-:-:S09]  /*bdb0*/  ISETP.GE.AND P2, PT, R3, R108, PT ;  /* 0x0000006c0300720c */ /* 0x010fd20003f46270 */
[----:B------:R-:W-:Y:S05]  /*bdc0*/  @P0 BRA `(.L_x_1681) ;  /* 0x0000000000a80947 */ /* 0x000fea0003800000 */
[----:B-----5:R-:W0:Y:S01]  /*bdd0*/  LDS.128 R12, [R114+0x4000] ;  /* 0x00400000720c7984 */ /* 0x020e220000000c00 */
[----:B------:R-:W-:Y:S02]  /*bde0*/  SHF.R.U32.HI R74, RZ, 0x10, R73 ;  /* 0x00000010ff4a7819 */ /* 0x000fe40000011649 */
[--C-:B------:R-:W-:Y:S02]  /*bdf0*/  SHF.R.U32.HI R3, RZ, 0x10, R71.reuse ;  /* 0x00000010ff037819 */ /* 0x100fe40000011647 */
[----:B------:R-:W-:Y:S01]  /*be00*/  SHF.R.U64 R70, R70, 0x10, R71 ;  /* 0x0000001046467819 */ /* 0x000fe20000001247 */
[----:B------:R-:W-:Y:S01]  /*be10*/  HADD2.F32 R74, -RZ, R74.H0_H0 ;  /* 0x2000004aff4a7230 */ /* 0x000fe20000004100 */
[----:B------:R-:W-:Y:S01]  /*be20*/  SHF.R.U64 R72, R72, 0x10, R73 ;  /* 0x0000001048487819 */ /* 0x000fe20000001249 */
[----:B------:R-:W-:Y:S02]  /*be30*/  HADD2.F32 R3, -RZ, R3.H0_H0 ;  /* 0x20000003ff037230 */ /* 0x000fe40000004100 */
[----:B------:R-:W-:-:S02]  /*be40*/  HADD2.F32 R71, -RZ, R111.H0_H0 ;  /* 0x2000006fff477230 */ /* 0x000fc40000004100 */
[----:B------:R-:W-:Y:S02]  /*be50*/  HADD2.F32 R73, -RZ, R111.H1_H1 ;  /* 0x3000006fff497230 */ /* 0x000fe40000004100 */
[----:B------:R-:W-:Y:S02]  /*be60*/  HADD2.F32 R72, -RZ, R72.H0_H0 ;  /* 0x20000048ff487230 */ /* 0x000fe40000004100 */
[----:B------:R-:W-:Y:S02]  /*be70*/  HADD2.F32 R70, -RZ, R70.H0_H0 ;  /* 0x20000046ff467230 */ /* 0x000fe40000004100 */
[--C-:B0-----:R-:W-:Y:S02]  /*be80*/  HADD2.F32 R75, -RZ, R15.reuse.H1_H1 ;  /* 0x3000000fff4b7230 */ /* 0x101fe40000004100 */
[----:B------:R-:W-:-:S03]  /*be90*/  HADD2.F32 R15, -RZ, R15.H0_H0 ;  /* 0x2000000fff0f7230 */ /* 0x000fc60000004100 */
[C---:B------:R-:W-:Y:S01]  /*bea0*/  FMUL.FTZ R76, R75.reuse, R74 ;  /* 0x0000004a4b4c7220 */ /* 0x040fe20000410000 */
[----:B------:R-:W-:-:S03]  /*beb0*/  FMUL.FTZ R75, R75, R3 ;  /* 0x000000034b4b7220 */ /* 0x000fc60000410000 */
[C---:B------:R-:W-:Y:S01]  /*bec0*/  FFMA.FTZ R3, R15.reuse, R3, -R76 ;  /* 0x000000030f037223 */ /* 0x040fe2000001084c */
[----:B------:R-:W-:Y:S01]  /*bed0*/  FFMA.FTZ R15, R15, R74, R75 ;  /* 0x0000004a0f0f7223 */ /* 0x000fe2000001004b */
[----:B------:R-:W-:Y:S02]  /*bee0*/  HADD2.F32 R74, -RZ, R112.H0_H0 ;  /* 0x20000070ff4a7230 */ /* 0x000fe40000004100 */
[----:B------:R-:W-:Y:S02]  /*bef0*/  HADD2.F32 R76, -RZ, R12.H1_H1 ;  /* 0x3000000cff4c7230 */ /* 0x000fe40000004100 */
[----:B------:R-:W-:Y:S01]  /*bf00*/  HADD2.F32 R75, -RZ, R112.H1_H1 ;  /* 0x30000070ff4b7230 */ /* 0x000fe20000004100 */
        /* <DEDUP_REMOVED lines=21> */
[----:B------:R0:W-:Y:S02]  /*c060*/  STS.128 [R114+0x4000], R12 ;  /* 0x0040000c72007388 */ /* 0x0001e40000000c00 */
.L_x_1681:
[----:B------:R-:W-:Y:S05]  /*c070*/  BSYNC B2 ;  /* 0x0000000000027941 */ /* 0x000fea0003800000 */
.L_x_1680:
[----:B------:R-:W-:Y:S04]  /*c080*/  BSSY B2, `(.L_x_1682) ;  /* 0x000002c000027945 */ /* 0x000fe80003800000 */
[----:B------:R-:W-:Y:S05]  /*c090*/  @P1 BRA `(.L_x_1683) ;  /* 0x0000000000a81947 */ /* 0x000fea0003800000 */
[----:B0----5:R-:W0:Y:S01]  /*c0a0*/  LDS.128 R12, [R114+0x8000] ;  /* 0x00800000720c7984 */ /* 0x021e220000000c00 */
[----:B------:R-:W-:Y:S02]  /*c0b0*/  SHF.R.U32.HI R70, RZ, 0x10, R69 ;  /* 0x00000010ff467819 */ /* 0x000fe40000011645 */
[--C-:B------:R-:W-:Y:S02]  /*c0c0*/  SHF.R.U32.HI R3, RZ, 0x10, R67.reuse ;  /* 0x00000010ff037819 */ /* 0x100fe40000011643 */
[----:B------:R-:W-:Y:S01]  /*c0d0*/  SHF.R.U64 R66, R66, 0x10, R67 ;  /* 0x0000001042427819 */ /* 0x000fe20000001243 */
[----:B------:R-:W-:Y:S01]  /*c0e0*/  HADD2.F32 R70, -RZ, R70.H0_H0 ;  /* 0x20000046ff467230 */ /* 0x000fe20000004100 */
[----:B------:R-:W-:Y:S01]  /*c0f0*/  SHF.R.U64 R68, R68, 0x10, R69 ;  /* 0x0000001044447819 */ /* 0x000fe20000001245 */
[----:B------:R-:W-:Y:S02]  /*c100*/  HADD2.F32 R3, -RZ, R3.H0_H0 ;  /* 0x20000003ff037230 */ /* 0x000fe40000004100 */
[----:B------:R-:W-:-:S02]  /*c110*/  HADD2.F32 R67, -RZ, R109.H1_H1 ;  /* 0x3000006dff437230 */ /* 0x000fc40000004100 */
[----:B------:R-:W-:Y:S02]  /*c120*/  HADD2.F32 R69, -RZ, R109.H0_H0 ;  /* 0x2000006dff457230 */ /* 0x000fe40000004100 */
        /* <DEDUP_REMOVED lines=33> */
.L_x_1683:
[----:B------:R-:W-:Y:S05]  /*c340*/  BSYNC B2 ;  /* 0x0000000000027941 */ /* 0x000fea0003800000 */
.L_x_1682:
[----:B------:R-:W-:Y:S05]  /*c350*/  @P2 BRA `(.L_x_1677) ;  /* 0x0000000000a82947 */ /* 0x000fea0003800000 */
[----:B01---5:R-:W0:Y:S01]  /*c360*/  LDS.128 R12, [R114+0xc000] ;  /* 0x00c00000720c7984 */ /* 0x023e220000000c00 */
[----:B------:R-:W-:Y:S02]  /*c370*/  SHF.R.U32.HI R66, RZ, 0x10, R65 ;  /* 0x00000010ff427819 */ /* 0x000fe40000011641 */
[----:B------:R-:W-:Y:S02]  /*c380*/  SHF.R.U32.HI R67, RZ, 0x10, R63 ;  /* 0x00000010ff437819 */ /* 0x000fe4000001163f */
[----:B------:R-:W-:Y:S01]  /*c390*/  SHF.R.U64 R64, R64, 0x10, R65 ;  /* 0x0000001040407819 */ /* 0x000fe20000001241 */
[----:B------:R-:W-:Y:S01]  /*c3a0*/  HADD2.F32 R66, -RZ, R66.H0_H0 ;  /* 0x20000042ff427230 */ /* 0x000fe20000004100 */
[----:B------:R-:W-:Y:S01]  /*c3b0*/  SHF.R.U64 R62, R62, 0x10, R63 ;  /* 0x000000103e3e7819 */ /* 0x000fe2000000123f */
[----:B------:R-:W-:Y:S02]  /*c3c0*/  HADD2.F32 R67, -RZ, R67.H0_H0 ;  /* 0x20000043ff437230 */ /* 0x000fe40000004100 */
[----:B------:R-:W-:-:S02]  /*c3d0*/  HADD2.F32 R63, -RZ, R105.H1_H1 ;  /* 0x30000069ff3f7230 */ /* 0x000fc40000004100 */
[----:B------:R-:W-:Y:S02]  /*c3e0*/  HADD2.F32 R64, -RZ, R64.H0_H0 ;  /* 0x20000040ff407230 */ /* 0x000fe40000004100 */
[----:B------:R-:W-:Y:S02]  /*c3f0*/  HADD2.F32 R62, -RZ, R62.H0_H0 ;  /* 0x2000003eff3e7230 */ /* 0x000fe40000004100 */
[--C-:B0-----:R-:W-:Y:S02]  /*c400*/  HADD2.F32 R3, -RZ, R15.reuse.H1_H1 ;  /* 0x3000000fff037230 */ /* 0x101fe40000004100 */
[----:B------:R-:W-:Y:S02]  /*c410*/  HADD2.F32 R68, -RZ, R15.H0_H0 ;  /* 0x2000000fff447230 */ /* 0x000fe40000004100 */
[--C-:B------:R-:W-:Y:S02]  /*c420*/  HADD2.F32 R65, -RZ, R12.reuse.H1_H1 ;  /* 0x3000000cff417230 */ /* 0x100fe40000004100 */
[C---:B------:R-:W-:Y:S01]  /*c430*/  FMUL.FTZ R15, R3.reuse, R66 ;  /* 0x00000042030f7220 */ /* 0x040fe20000410000 */
[----:B------:R-:W-:Y:S01]  /*c440*/  FMUL.FTZ R3, R3, R67 ;  /* 0x0000004303037220 */ /* 0x000fe20000410000 */
[----:B------:R-:W-:-:S02]  /*c450*/  HADD2.F32 R69, -RZ, R12.H0_H0 ;  /* 0x2000000cff457230 */ /* 0x000fc40000004100 */
[C---:B------:R-:W-:Y:S01]  /*c460*/  FFMA.FTZ R15, R68.reuse, R67, -R15 ;  /* 0x00000043440f7223 */ /* 0x040fe2000001080f */
[----:B------:R-:W-:Y:S02]  /*c470*/  HADD2.F32 R67, -RZ, R104.H1_H1 ;  /* 0x30000068ff437230 */ /* 0x000fe40000004100 */
[----:B------:R-:W-:Y:S01]  /*c480*/  FFMA.FTZ R3, R68, R66, R3 ;  /* 0x0000004244037223 */ /* 0x000fe20000010003 */
[--C-:B------:R-:W-:Y:S02]  /*c490*/  HADD2.F32 R12, -RZ, R14.reuse.H0_H0 ;  /* 0x2000000eff0c7230 */ /* 0x100fe40000004100 */
[----:B------:R-:W-:Y:S02]  /*c4a0*/  HADD2.F32 R14, -RZ, R14.H1_H1 ;  /* 0x3000000eff0e7230 */ /* 0x000fe40000004100 */
[C---:B------:R-:W-:Y:S01]  /*c4b0*/  FMUL.FTZ R71, R65.reuse, R67 ;  /* 0x0000004341477220 */ /* 0x040fe20000410000 */
[----:B------:R-:W-:Y:S01]  /*c4c0*/  FMUL.FTZ R65, R65, R63 ;  /* 0x0000003f41417220 */ /* 0x000fe20000410000 */
[----:B------:R-:W-:Y:S01]  /*c4d0*/  HADD2.F32 R70, -RZ, R13.H0_H0 ;  /* 0x2000000dff467230 */ /* 0x000fe20000004100 */
[----:B------:R-:W-:Y:S01]  /*c4e0*/  F2FP.F16.F32.PACK_AB R15, R3, R15 ;  /* 0x0000000f030f723e */ /* 0x000fe200000000ff */
[----:B------:R-:W-:Y:S01]  /*c4f0*/  FFMA.FTZ R71, R69, R63, -R71 ;  /* 0x0000003f45477223 */ /* 0x000fe20000010847 */
[----:B------:R-:W-:-:S02]  /*c500*/  HADD2.F32 R63, -RZ, R98.H1_H1 ;  /* 0x30000062ff3f7230 */ /* 0x000fc40000004100 */
[----:B------:R-:W-:Y:S01]  /*c510*/  FFMA.FTZ R65, R69, R67, R65 ;  /* 0x0000004345417223 */ /* 0x000fe20000010041 */
[----:B------:R-:W-:Y:S02]  /*c520*/  HADD2.F32 R98, -RZ, R98.H0_H0 ;  /* 0x20000062ff627230 */ /* 0x000fe40000004100 */
[----:B------:R-:W-:Y:S02]  /*c530*/  HADD2.F32 R13, -RZ, R13.H1_H1 ;  /* 0x3000000dff0d7230 */ /* 0x000fe40000004100 */
[CC--:B------:R-:W-:Y:S01]  /*c540*/  FMUL.FTZ R66, R14.reuse, R63.reuse ;  /* 0x0000003f0e427220 */ /* 0x0c0fe20000410000 */
[----:B------:R-:W-:Y:S02]  /*c550*/  FMUL.FTZ R67, R14, R98 ;  /* 0x000000620e437220 */ /* 0x000fe40000410000 */
[C---:B------:R-:W-:Y:S01]  /*c560*/  FMUL.FTZ R14, R13.reuse, R64 ;  /* 0x000000400d0e7220 */ /* 0x040fe20000410000 */
[----:B------:R-:W-:Y:S01]  /*c570*/  FMUL.FTZ R13, R13, R62 ;  /* 0x0000003e0d0d7220 */ /* 0x000fe20000410000 */
[C---:B------:R-:W-:Y:S01]  /*c580*/  FFMA.FTZ R66, R12.reuse, R98, -R66 ;  /* 0x000000620c427223 */ /* 0x040fe20000010842 */
[----:B------:R-:W-:Y:S01]  /*c590*/  FFMA.FTZ R67, R12, R63, R67 ;  /* 0x0000003f0c437223 */ /* 0x000fe20000010043 */
[C---:B------:R-:W-:Y:S01]  /*c5a0*/  FFMA.FTZ R62, R70.reuse, R62, -R14 ;  /* 0x0000003e463e7223 */ /* 0x040fe2000001080e */
[----:B------:R-:W-:Y:S01]  /*c5b0*/  FFMA.FTZ R13, R70, R64, R13 ;  /* 0x00000040460d7223 */ /* 0x000fe2000001000d */
[----:B------:R-:W-:-:S02]  /*c5c0*/  F2FP.F16.F32.PACK_AB R12, R65, R71 ;  /* 0x00000047410c723e */ /* 0x000fc400000000ff */
[----:B------:R-:W-:Y:S02]  /*c5d0*/  F2FP.F16.F32.PACK_AB R14, R67, R66 ;  /* 0x00000042430e723e */ /* 0x000fe400000000ff */
[----:B------:R-:W-:-:S05]  /*c5e0*/  F2FP.F16.F32.PACK_AB R13, R13, R62 ;  /* 0x0000003e0d0d723e */ /* 0x000fca00000000ff */
[----:B------:R2:W-:Y:S02]  /*c5f0*/  STS.128 [R114+0xc000], R12 ;  /* 0x00c0000c72007388 */ /* 0x0005e40000000c00 */
.L_x_1677:
[----:B------:R-:W-:Y:S05]  /*c600*/  BSYNC B1 ;  /* 0x0000000000017941 */ /* 0x000fea0003800000 */
.L_x_1676:
[----:B------:R-:W3:Y:S01]  /*c610*/  LDL R3, [R1+0xc4] ;  /* 0x0000c40001037983 */ /* 0x000ee20000100800 */
[----:B------:R-:W-:Y:S01]  /*c620*/  BSSY B1, `(.L_x_1684) ;  /* 0x00000be000017945 */ /* 0x000fe20003800000 */
[----:B---3--:R-:W-:-:S13]  /*c630*/  ISETP.GE.AND P0, PT, R3, R0, PT ;  /* 0x000000000300720c */ /* 0x008fda0003f06270 */
[----:B------:R-:W-:Y:S05]  /*c640*/  @P0 BRA `(.L_x_1685) ;  /* 0x0000000800ec0947 */ /* 0x000fea0003800000 */
[----:B012---:R-:W2:Y:S01]  /*c650*/  LDL R14, [R1+0x30] ;  /* 0x00003000010e7983 */ /* 0x007ea20000100800 */
[----:B------:R-:W0:Y:S03]  /*c660*/  LDC R3, c[0x0][0x3f4] ;  /* 0x0000fd00ff037b82 */ /* 0x000e260000000800 */
[----:B------:R-:W3:Y:S04]  /*c670*/  LDL R13, [R1+0x34] ;  /* 0x00003400010d7983 */ /* 0x000ee80000100800 */
[----:B------:R-:W4:Y:S04]  /*c680*/  LDL R12, [R1+0x48] ;  /* 0x00004800010c7983 */ /* 0x000f280000100800 */
[----:B------:R1:W5:Y:S01]  /*c690*/  LDL R69, [R1+0x70] ;  /* 0x0000700001457983 */ /* 0x0003620000100800 */
[----:B------:R-:W-:Y:S01]  /*c6a0*/  BSSY B2, `(.L_x_1686) ;  /* 0x0000030000027945 */ /* 0x000fe20003800000 */
[----:B0-----:R-:W-:-:S02]  /*c6b0*/  ISETP.GE.AND P0, PT, R204, R3, PT ;  /* 0x00000003cc00720c */ /* 0x001fc40003f06270 */
[-C--:B--2---:R-:W-:Y:S02]  /*c6c0*/  ISETP.GE.AND P1, PT, R14, R3.reuse, PT ;  /* 0x000000030e00720c */ /* 0x084fe40003f26270 */
[-C--:B---3--:R-:W-:Y:S02]  /*c6d0*/  ISETP.GE.AND P2, PT, R13, R3.reuse, PT ;  /* 0x000000030d00720c */ /* 0x088fe40003f46270 */
[----:B----4-:R-:W-:-:S07]  /*c6e0*/  ISETP.GE.AND P3, PT, R12, R3, PT ;  /* 0x000000030c00720c */ /* 0x010fce0003f66270 */
[----:B-1----:R-:W-:Y:S06]  /*c6f0*/  @P0 BRA `(.L_x_1687) ;  /* 0x0000000000a80947 */ /* 0x002fec0003800000 */
[----:B-----5:R-:W0:Y:S01]  /*c700*/  LDS.128 R12, [R69+0x1000] ;  /* 0x00100000450c7984 */ /* 0x020e220000000c00 */
[----:B------:R-:W-:Y:S01]  /*c710*/  SHF.R.U64 R3, R58, 0x10, R59 ;  /* 0x000000103a037819 */ /* 0x000fe2000000123b */
[--C-:B------:R-:W-:Y:S01]  /*c720*/  HADD2.F32 R63, -RZ, R107.reuse.H0_H0 ;  /* 0x2000006bff3f7230 */ /* 0x100fe20000004100 */
[--C-:B------:R-:W-:Y:S01]  /*c730*/  SHF.R.U64 R58, R60, 0x10, R61.reuse ;  /* 0x000000103c3a7819 */ /* 0x100fe2000000123d */
[----:B------:R-:W-:Y:S01]  /*c740*/  HADD2.F32 R107, -RZ, R107.H1_H1 ;  /* 0x3000006bff6b7230 */ /* 0x000fe20000004100 */
[----:B------:R-:W-:Y:S01]  /*c750*/  SHF.R.U32.HI R60, RZ, 0x10, R61 ;  /* 0x00000010ff3c7819 */ /* 0x000fe2000001163d */
[--C-:B------:R-:W-:Y:S01]  /*c760*/  HADD2.F32 R61, -RZ, R106.reuse.H0_H0 ;  /* 0x2000006aff3d7230 */ /* 0x100fe20000004100 */
[----:B------:R-:W-:Y:S01]  /*c770*/  SHF.R.U32.HI R59, RZ, 0x10, R59 ;  /* 0x00000010ff3b7819 */ /* 0x000fe2000001163b */
[----:B------:R-:W-:Y:S02]  /*c780*/  HADD2.F32 R106, -RZ, R106.H1_H1 ;  /* 0x3000006aff6a7230 */ /* 0x000fe40000004100 */
[----:B------:R-:W-:-:S02]  /*c790*/  HADD2.F32 R60, -RZ, R60.H0_H0 ;  /* 0x2000003cff3c7230 */ /* 0x000fc40000004100 */
[----:B------:R-:W-:Y:S02]  /*c7a0*/  HADD2.F32 R59, -RZ, R59.H0_H0 ;  /* 0x2000003bff3b7230 */ /* 0x000fe40000004100 */
[----:B------:R-:W-:Y:S02]  /*c7b0*/  HADD2.F32 R58, -RZ, R58.H0_H0 ;  /* 0x2000003aff3a7230 */ /* 0x000fe40000004100 */
[----:B------:R-:W-:Y:S02]  /*c7c0*/  HADD2.F32 R3, -RZ, R3.H0_H0 ;  /* 0x20000003ff037230 */ /* 0x000fe40000004100 */
[--C-:B0-----:R-:W-:Y:S02]  /*c7d0*/  HADD2.F32 R64, -RZ, R12.reuse.H0_H0 ;  /* 0x2000000cff407230 */ /* 0x101fe40000004100 */
[----:B------:R-:W-:Y:S02]  /*c7e0*/  HADD2.F32 R12, -RZ, R12.H1_H1 ;  /* 0x3000000cff0c7230 */ /* 0x000fe40000004100 */
[----:B------:R-:W-:-:S02]  /*c7f0*/  HADD2.F32 R62, -RZ, R15.H0_H0 ;  /* 0x2000000fff3e7230 */ /* 0x000fc40000004100 */
[----:B------:R-:W-:Y:S02]  /*c800*/  HADD2.F32 R15, -RZ, R15.H1_H1 ;  /* 0x3000000fff0f7230 */ /* 0x000fe40000004100 */
[C---:B------:R-:W-:Y:S01]  /*c810*/  FMUL.FTZ R68, R12.reuse, R63 ;  /* 0x0000003f0c447220 */ /* 0x040fe20000410000 */
[--C-:B------:R-:W-:Y:S02]  /*c820*/  HADD2.F32 R65, -RZ, R14.reuse.H0_H0 ;  /* 0x2000000eff417230 */ /* 0x100fe40000004100 */
[----:B------:R-:W-:Y:S01]  /*c830*/  FMUL.FTZ R12, R12, R61 ;  /* 0x0000003d0c0c7220 */ /* 0x000fe20000410000 */
[----:B------:R-:W-:Y:S02]  /*c840*/  HADD2.F32 R14, -RZ, R14.H1_H1 ;  /* 0x3000000eff0e7230 */ /* 0x000fe40000004100 */
[----:B------:R-:W-:Y:S01]  /*c850*/  FMUL.FTZ R67, R15, R60 ;  /* 0x0000003c0f437220 */ /* 0x000fe20000410000 */
[--C-:B------:R-:W-:Y:S02]  /*c860*/  HADD2.F32 R66, -RZ, R13.reuse.H0_H0 ;  /* 0x2000000dff427230 */ /* 0x100fe40000004100 */
[----:B------:R-:W-:Y:S01]  /*c870*/  FFMA.FTZ R63, R64, R63, R12 ;  /* 0x0000003f403f7223 */ /* 0x000fe2000001000c */
[----:B------:R-:W-:-:S02]  /*c880*/  HADD2.F32 R13, -RZ, R13.H1_H1 ;  /* 0x3000000dff0d7230 */ /* 0x000fc40000004100 */
[-C--:B------:R-:W-:Y:S01]  /*c890*/  FMUL.FTZ R15, R15, R59.reuse ;  /* 0x0000003b0f0f7220 */ /* 0x080fe20000410000 */
[----:B------:R-:W-:Y:S01]  /*c8a0*/  FFMA.FTZ R67, R62, R59, -R67 ;  /* 0x0000003b3e437223 */ /* 0x000fe20000010843 */
[C---:B------:R-:W-:Y:S01]  /*c8b0*/  FMUL.FTZ R12, R14.reuse, R107 ;  /* 0x0000006b0e0c7220 */ /* 0x040fe20000410000 */
[----:B------:R-:W-:Y:S01]  /*c8c0*/  FMUL.FTZ R14, R14, R106 ;  /* 0x0000006a0e0e7220 */ /* 0x000fe20000410000 */
[C---:B------:R-:W-:Y:S01]  /*c8d0*/  FMUL.FTZ R59, R13.reuse, R58 ;  /* 0x0000003a0d3b7220 */ /* 0x040fe20000410000 */
[----:B------:R-:W-:Y:S01]  /*c8e0*/  FMUL.FTZ R13, R13, R3 ;  /* 0x000000030d0d7220 */ /* 0x000fe20000410000 */
[C---:B------:R-:W-:Y:S01]  /*c8f0*/  FFMA.FTZ R12, R65.reuse, R106, -R12 ;  /* 0x0000006a410c7223 */ /* 0x040fe2000001080c */
[----:B------:R-:W-:Y:S01]  /*c900*/  FFMA.FTZ R65, R65, R107, R14 ;  /* 0x0000006b41417223 */ /* 0x000fe2000001000e */
[----:B------:R-:W-:Y:S01]  /*c910*/  FFMA.FTZ R15, R62, R60, R15 ;  /* 0x0000003c3e0f7223 */ /* 0x000fe2000001000f */
[----:B------:R-:W-:Y:S01]  /*c920*/  FFMA.FTZ R68, R64, R61, -R68 ;  /* 0x0000003d40447223 */ /* 0x000fe20000010844 */
[C---:B------:R-:W-:Y:S01]  /*c930*/  FFMA.FTZ R59, R66.reuse, R3, -R59 ;  /* 0x00000003423b7223 */ /* 0x040fe2000001083b */
[----:B------:R-:W-:Y:S01]  /*c940*/  FFMA.FTZ R58, R66, R58, R13 ;  /* 0x0000003a423a7223 */ /* 0x000fe2000001000d */
[----:B------:R-:W-:-:S02]  /*c950*/  F2FP.F16.F32.PACK_AB R14, R65, R12 ;  /* 0x0000000c410e723e */ /* 0x000fc400000000ff */
[----:B------:R-:W-:Y:S02]  /*c960*/  F2FP.F16.F32.PACK_AB R15, R15, R67 ;  /* 0x000000430f0f723e */ /* 0x000fe400000000ff */
[----:B------:R-:W-:Y:S02]  /*c970*/  F2FP.F16.F32.PACK_AB R12, R63, R68 ;  /* 0x000000443f0c723e */ /* 0x000fe400000000ff */
[----:B------:R-:W-:-:S05]  /*c980*/  F2FP.F16.F32.PACK_AB R13, R58, R59 ;  /* 0x0000003b3a0d723e */ /* 0x000fca00000000ff */
[----:B------:R0:W-:Y:S02]  /*c990*/  STS.128 [R69+0x1000], R12 ;  /* 0x0010000c45007388 */ /* 0x0001e40000000c00 */
.L_x_1687:
[----:B------:R-:W-:Y:S05]  /*c9a0*/  BSYNC B2 ;  /* 0x0000000000027941 */ /* 0x000fea0003800000 */
.L_x_1686:
        /* <DEDUP_REMOVED lines=9> */
[----:B------:R-:W-:-:S02]  /*ca40*/  HADD2.F32 R55, -RZ, R103.H0_H0 ;  /* 0x20000067ff377230 */ /* 0x000fc40000004100 */
[----:B------:R-:W-:Y:S02]  /*ca50*/  HADD2.F32 R57, -RZ, R102.H0_H0 ;  /* 0x20000066ff397230 */ /* 0x000fe40000004100 */
[----:B------:R-:W-:Y:S02]  /*ca60*/  HADD2.F32 R103, -RZ, R103.H1_H1 ;  /* 0x30000067ff677230 */ /* 0x000fe40000004100 */
[----:B------:R-:W-:Y:S02]  /*ca70*/  HADD2.F32 R54, -RZ, R54.H0_H0 ;  /* 0x20000036ff367230 */ /* 0x000fe40000004100 */
[--C-:B0-----:R-:W-:Y:S02]  /*ca80*/  HADD2.F32 R61, -RZ, R15.reuse.H1_H1 ;  /* 0x3000000fff3d7230 */ /* 0x101fe40000004100 */
[----:B------:R-:W-:Y:S02]  /*ca90*/  HADD2.F32 R60, -RZ, R12.H1_H1 ;  /* 0x3000000cff3c7230 */ /* 0x000fe40000004100 */
[----:B------:R-:W-:-:S02]  /*caa0*/  HADD2.F32 R59, -RZ, R15.H0_H0 ;  /* 0x2000000fff3b7230 */ /* 0x000fc40000004100 */
[C---:B------:R-:W-:Y:S01]  /*cab0*/  FMUL.FTZ R64, R61.reuse, R62 ;  /* 0x0000003e3d407220 */ /* 0x040fe20000410000 */
[-C--:B------:R-:W-:Y:S01]  /*cac0*/  FMUL.FTZ R63, R61, R58.reuse ;  /* 0x0000003a3d3f7220 */ /* 0x080fe20000410000 */
[----:B------:R-:W-:Y:S02]  /*cad0*/  HADD2.F32 R56, -RZ, R12.H0_H0 ;  /* 0x2000000cff387230 */ /* 0x000fe40000004100 */
[C---:B------:R-:W-:Y:S01]  /*cae0*/  FMUL.FTZ R61, R60.reuse, R55 ;  /* 0x000000373c3d7220 */ /* 0x040fe20000410000 */
[C---:B------:R-:W-:Y:S01]  /*caf0*/  FFMA.FTZ R58, R59.reuse, R58, -R64 ;  /* 0x0000003a3b3a7223 */ /* 0x040fe20000010840 */
[----:B------:R-:W-:Y:S01]  /*cb00*/  FFMA.FTZ R59, R59, R62, R63 ;  /* 0x0000003e3b3b7223 */ /* 0x000fe2000001003f */
[-C--:B------:R-:W-:Y:S01]  /*cb10*/  FMUL.FTZ R63, R60, R57.reuse ;  /* 0x000000393c3f7220 */ /* 0x080fe20000410000 */
[--C-:B------:R-:W-:Y:S02]  /*cb20*/  HADD2.F32 R12, -RZ, R14.reuse.H0_H0 ;  /* 0x2000000eff0c7230 */ /* 0x100fe40000004100 */
[----:B------:R-:W-:Y:S01]  /*cb30*/  FFMA.FTZ R57, R56, R57, -R61 ;  /* 0x0000003938397223 */ /* 0x000fe2000001083d */
[----:B------:R-:W-:-:S02]  /*cb40*/  HADD2.F32 R14, -RZ, R14.H1_H1 ;  /* 0x3000000eff0e7230 */ /* 0x000fc40000004100 */
[----:B------:R-:W-:Y:S01]  /*cb50*/  FFMA.FTZ R56, R56, R55, R63 ;  /* 0x0000003738387223 */ /* 0x000fe2000001003f */
[--C-:B------:R-:W-:Y:S02]  /*cb60*/  HADD2.F32 R15, -RZ, R13.reuse.H0_H0 ;  /* 0x2000000dff0f7230 */ /* 0x100fe40000004100 */
[----:B------:R-:W-:Y:S02]  /*cb70*/  HADD2.F32 R61, -RZ, R102.H1_H1 ;  /* 0x30000066ff3d7230 */ /* 0x000fe40000004100 */
[C---:B------:R-:W-:Y:S01]  /*cb80*/  FMUL.FTZ R55, R14.reuse, R103 ;  /* 0x000000670e377220 */ /* 0x040fe20000410000 */
[----:B------:R-:W-:Y:S02]  /*cb90*/  HADD2.F32 R13, -RZ, R13.H1_H1 ;  /* 0x3000000dff0d7230 */ /* 0x000fe40000004100 */
[----:B------:R-:W-:Y:S02]  /*cba0*/  HADD2.F32 R60, -RZ, R3.H0_H0 ;  /* 0x20000003ff3c7230 */ /* 0x000fe40000004100 */
[-C--:B------:R-:W-:Y:S01]  /*cbb0*/  FMUL.FTZ R62, R14, R61.reuse ;  /* 0x0000003d0e3e7220 */ /* 0x080fe20000410000 */
[C---:B------:R-:W-:Y:S01]  /*cbc0*/  FFMA.FTZ R55, R12.reuse, R61, -R55 ;  /* 0x0000003d0c377223 */ /* 0x040fe20000010837 */
[C---:B------:R-:W-:Y:S01]  /*cbd0*/  FMUL.FTZ R14, R13.reuse, R54 ;  /* 0x000000360d0e7220 */ /* 0x040fe20000410000 */
[----:B------:R-:W-:Y:S01]  /*cbe0*/  FMUL.FTZ R3, R13, R60 ;  /* 0x0000003c0d037220 */ /* 0x000fe20000410000 */
[----:B------:R-:W-:-:S02]  /*cbf0*/  FFMA.FTZ R62, R12, R103, R62 ;  /* 0x000000670c3e7223 */ /* 0x000fc4000001003e */
[C---:B------:R-:W-:Y:S01]  /*cc00*/  FFMA.FTZ R13, R15.reuse, R60, -R14 ;  /* 0x0000003c0f0d7223 */ /* 0x040fe2000001080e */
[----:B------:R-:W-:Y:S01]  /*cc10*/  F2FP.F16.F32.PACK_AB R12, R56, R57 ;  /* 0x00000039380c723e */ /* 0x000fe200000000ff */
[----:B------:R-:W-:Y:S01]  /*cc20*/  FFMA.FTZ R54, R15, R54, R3 ;  /* 0x000000360f367223 */ /* 0x000fe20000010003 */
[----:B------:R-:W-:Y:S02]  /*cc30*/  F2FP.F16.F32.PACK_AB R15, R59, R58 ;  /* 0x0000003a3b0f723e */ /* 0x000fe400000000ff */
[----:B------:R-:W-:Y:S02]  /*cc40*/  F2FP.F16.F32.PACK_AB R14, R62, R55 ;  /* 0x000000373e0e723e */ /* 0x000fe400000000ff */
[----:B------:R-:W-:-:S05]  /*cc50*/  F2FP.F16.F32.PACK_AB R13, R54, R13 ;  /* 0x0000000d360d723e */ /* 0x000fca00000000ff */
[----:B------:R1:W-:Y:S02]  /*cc60*/  STS.128 [R69+0x5000], R12 ;  /* 0x0050000c45007388 */ /* 0x0003e40000000c00 */
.L_x_1689:
[----:B------:R-:W-:Y:S05]  /*cc70*/  BSYNC B2 ;  /* 0x0000000000027941 */ /* 0x000fea0003800000 */
.L_x_1688:
[----:B------:R-:W-:Y:S04]  /*cc80*/  BSSY B2, `(.L_x_1690) ;  /* 0x000002c000027945 */ /* 0x000fe80003800000 */
[----:B------:R-:W-:Y:S05]  /*cc90*/  @P2 BRA `(.L_x_1691) ;  /* 0x0000000000a82947 */ /* 0x000fea0003800000 */
[----:B01---5:R-:W0:Y:S01]  /*cca0*/  LDS.128 R12, [R69+0x9000] ;  /* 0x00900000450c7984 */ /* 0x023e220000000c00 */
[----:B------:R-:W-:Y:S01]  /*ccb0*/  SHF.R.U32.HI R59, RZ, 0x10, R53 ;  /* 0x00000010ff3b7819 */ /* 0x000fe20000011635 */
[--C-:B------:R-:W-:Y:S01]  /*ccc0*/  HADD2.F32 R57, -RZ, R96.reuse.H0_H0 ;  /* 0x20000060ff397230 */ /* 0x100fe20000004100 */
[--C-:B------:R-:W-:Y:S01]  /*ccd0*/  SHF.R.U32.HI R58, RZ, 0x10, R51.reuse ;  /* 0x00000010ff3a7819 */ /* 0x100fe20000011633 */
[----:B------:R-:W-:Y:S01]  /*cce0*/  HADD2.F32 R96, -RZ, R96.H1_H1 ;  /* 0x30000060ff607230 */ /* 0x000fe20000004100 */
[----:B------:R-:W-:Y:S01]  /*ccf0*/  SHF.R.U64 R3, R50, 0x10, R51 ;  /* 0x0000001032037819 */ /* 0x000fe20000001233 */
[----:B------:R-:W-:Y:S01]  /*cd00*/  HADD2.F32 R59, -RZ, R59.H0_H0 ;  /* 0x2000003bff3b7230 */ /* 0x000fe20000004100 */
[----:B------:R-:W-:Y:S01]  /*cd10*/  SHF.R.U64 R50, R52, 0x10, R53 ;  /* 0x0000001034327819 */ /* 0x000fe20000001235 */
[----:B------:R-:W-:Y:S02]  /*cd20*/  HADD2.F32 R58, -RZ, R58.H0_H0 ;  /* 0x2000003aff3a7230 */ /* 0x000fe40000004100 */
[----:B------:R-:W-:-:S02]  /*cd30*/  HADD2.F32 R51, -RZ, R97.H0_H0 ;  /* 0x20000061ff337230 */ /* 0x000fc40000004100 */
[----:B------:R-:W-:Y:S02]  /*cd40*/  HADD2.F32 R3, -RZ, R3.H0_H0 ;  /* 0x20000003ff037230 */ /* 0x000fe40000004100 */
[--C-:B0-----:R-:W-:Y:S02]  /*cd50*/  HADD2.F32 R56, -RZ, R15.reuse.H1_H1 ;  /* 0x3000000fff387230 */ /* 0x101fe40000004100 */
[----:B------:R-:W-:Y:S02]  /*cd60*/  HADD2.F32 R55, -RZ, R15.H0_H0 ;  /* 0x2000000fff377230 */ /* 0x000fe40000004100 */
[--C-:B------:R-:W-:Y:S02]  /*cd70*/  HADD2.F32 R54, -RZ, R12.reuse.H1_H1 ;  /* 0x3000000cff367230 */ /* 0x100fe40000004100 */
[C---:B------:R-:W-:Y:S01]  /*cd80*/  FMUL.FTZ R60, R56.reuse, R59 ;  /* 0x0000003b383c7220 */ /* 0x040fe20000410000 */
[----:B------:R-:W-:Y:S01]  /*cd90*/  FMUL.FTZ R56, R56, R58 ;  /* 0x0000003a38387220 */ /* 0x000fe20000410000 */
[----:B------:R-:W-:-:S02]  /*cda0*/  HADD2.F32 R52, -RZ, R12.H0_H0 ;  /* 0x2000000cff347230 */ /* 0x000fc40000004100 */
[--C-:B------:R-:W-:Y:S02]  /*cdb0*/  HADD2.F32 R15, -RZ, R14.reuse.H0_H0 ;  /* 0x2000000eff0f7230 */ /* 0x100fe40000004100 */
[C---:B------:R-:W-:Y:S01]  /*cdc0*/  FFMA.FTZ R56, R55.reuse, R59, R56 ;  /* 0x0000003b37387223 */ /* 0x040fe20000010038 */
[----:B------:R-:W-:Y:S02]  /*cdd0*/  HADD2.F32 R53, -RZ, R14.H1_H1 ;  /* 0x3000000eff357230 */ /* 0x000fe40000004100 */
[C---:B------:R-:W-:Y:S01]  /*cde0*/  FMUL.FTZ R61, R54.reuse, R51 ;  /* 0x00000033363d7220 */ /* 0x040fe20000410000 */
[--C-:B------:R-:W-:Y:S02]  /*cdf0*/  HADD2.F32 R12, -RZ, R13.reuse.H0_H0 ;  /* 0x2000000dff0c7230 */ /* 0x100fe40000004100 */
[----:B------:R-:W-:Y:S01]  /*ce00*/  FMUL.FTZ R59, R54, R57 ;  /* 0x00000039363b7220 */ /* 0x000fe20000410000 */
[----:B------:R-:W-:Y:S02]  /*ce10*/  HADD2.F32 R14, -RZ, R13.H1_H1 ;  /* 0x3000000dff0e7230 */ /* 0x000fe40000004100 */
[----:B------:R-:W-:Y:S01]  /*ce20*/  FFMA.FTZ R13, R55, R58, -R60 ;  /* 0x0000003a370d7223 */ /* 0x000fe2000001083c */
[----:B------:R-:W-:-:S02]  /*ce30*/  HADD2.F32 R54, -RZ, R97.H1_H1 ;  /* 0x30000061ff367230 */ /* 0x000fc40000004100 */
[C---:B------:R-:W-:Y:S01]  /*ce40*/  FFMA.FTZ R61, R52.reuse, R57, -R61 ;  /* 0x00000039343d7223 */ /* 0x040fe2000001083d */
[----:B------:R-:W-:Y:S02]  /*ce50*/  HADD2.F32 R55, -RZ, R50.H0_H0 ;  /* 0x20000032ff377230 */ /* 0x000fe40000004100 */
[----:B------:R-:W-:Y:S01]  /*ce60*/  FFMA.FTZ R52, R52, R51, R59 ;  /* 0x0000003334347223 */ /* 0x000fe2000001003b */
[C---:B------:R-:W-:Y:S01]  /*ce70*/  FMUL.FTZ R50, R53.reuse, R54 ;  /* 0x0000003635327220 */ /* 0x040fe20000410000 */
[-C--:B------:R-:W-:Y:S01]  /*ce80*/  FMUL.FTZ R53, R53, R96.reuse ;  /* 0x0000006035357220 */ /* 0x080fe20000410000 */
[C---:B------:R-:W-:Y:S01]  /*ce90*/  FMUL.FTZ R51, R14.reuse, R55 ;  /* 0x000000370e337220 */ /* 0x040fe20000410000 */
        /* <DEDUP_REMOVED lines=8> */
[----:B------:R-:W-:-:S05]  /*cf20*/  F2FP.F16.F32.PACK_AB R13, R50, R51 ;  /* 0x00000033320d723e */ /* 0x000fca00000000ff */
[----:B------:R2:W-:Y:S02]  /*cf30*/  STS.128 [R69+0x9000], R12 ;  /* 0x0090000c45007388 */ /* 0x0005e40000000c00 */
.L_x_1691:
[----:B------:R-:W-:Y:S05]  /*cf40*/  BSYNC B2 ;  /* 0x0000000000027941 */ /* 0x000fea0003800000 */
.L_x_1690:
[----:B------:R-:W-:Y:S05]  /*cf50*/  @P3 BRA `(.L_x_1685) ;  /* 0x0000000000a83947 */ /* 0x000fea0003800000 */
[----:B012--5:R-:W0:Y:S01]  /*cf60*/  LDS.128 R12, [R69+0xd000] ;  /* 0x00d00000450c7984 */ /* 0x027e220000000c00 */
[----:B------:R-:W-:Y:S01]  /*cf70*/  SHF.R.U32.HI R52, RZ, 0x10, R49 ;  /* 0x00000010ff347819 */ /* 0x000fe20000011631 */
[--C-:B------:R-:W-:Y:S01]  /*cf80*/  HADD2.F32 R51, -RZ, R86.reuse.H1_H1 ;  /* 0x30000056ff337230 */ /* 0x100fe20000004100 */
[----:B------:R-:W-:Y:S01]  /*cf90*/  SHF.R.U32.HI R50, RZ, 0x10, R47 ;  /* 0x00000010ff327819 */ /* 0x000fe2000001162f */
[----:B------:R-:W-:Y:S01]  /*cfa0*/  HADD2.F32 R86, -RZ, R86.H0_H0 ;  /* 0x20000056ff567230 */ /* 0x000fe20000004100 */
[----:B------:R-:W-:Y:S01]  /*cfb0*/  SHF.R.U64 R55, R48, 0x10, R49 ;  /* 0x0000001030377819 */ /* 0x000fe20000001231 */
[----:B------:R-:W-:Y:S01]  /*cfc0*/  HADD2.F32 R52, -RZ, R52.H0_H0 ;  /* 0x20000034ff347230 */ /* 0x000fe20000004100 */
[----:B------:R-:W-:Y:S01]  /*cfd0*/  SHF.R.U64 R56, R46, 0x10, R47 ;  /* 0x000000102e387819 */ /* 0x000fe2000000122f */
[----:B------:R-:W-:Y:S02]  /*cfe0*/  HADD2.F32 R50, -RZ, R50.H0_H0 ;  /* 0x20000032ff327230 */ /* 0x000fe40000004100 */
[----:B------:R-:W-:-:S02]  /*cff0*/  HADD2.F32 R49, -RZ, R87.H1_H1 ;  /* 0x30000057ff317230 */ /* 0x000fc40000004100 */
[----:B------:R-:W-:Y:S02]  /*d000*/  HADD2.F32 R87, -RZ, R87.H0_H0 ;  /* 0x20000057ff577230 */ /* 0x000fe40000004100 */
[--C-:B0-----:R-:W-:Y:S02]  /*d010*/  HADD2.F32 R48, -RZ, R15.reuse.H1_H1 ;  /* 0x3000000fff307230 */ /* 0x101fe40000004100 */
[--C-:B------:R-:W-:Y:S02]  /*d020*/  HADD2.F32 R3, -RZ, R12.reuse.H0_H0 ;  /* 0x2000000cff037230 */ /* 0x100fe40000004100 */
[----:B------:R-:W-:Y:S02]  /*d030*/  HADD2.F32 R47, -RZ, R15.H0_H0 ;  /* 0x2000000fff2f7230 */ /* 0x000fe40000004100 */
[C---:B------:R-:W-:Y:S01]  /*d040*/  FMUL.FTZ R54, R48.reuse, R52 ;  /* 0x0000003430367220 */ /* 0x040fe20000410000 */
[----:B------:R-:W-:Y:S02]  /*d050*/  HADD2.F32 R12, -RZ, R12.H1_H1 ;  /* 0x3000000cff0c7230 */ /* 0x000fe40000004100 */
[----:B------:R-:W-:Y:S01]  /*d060*/  FMUL.FTZ R53, R48, R50 ;  /* 0x0000003230357220 */ /* 0x000fe20000410000 */
[----:B------:R-:W-:-:S02]  /*d070*/  HADD2.F32 R15, -RZ, R14.H0_H0 ;  /* 0x2000000eff0f7230 */ /* 0x000fc40000004100 */
[C---:B------:R-:W-:Y:S01]  /*d080*/  FFMA.FTZ R54, R47.reuse, R50, -R54 ;  /* 0x000000322f367223 */ /* 0x040fe20000010836 */
[----:B------:R-:W-:Y:S02]  /*d090*/  HADD2.F32 R46, -RZ, R14.H1_H1 ;  /* 0x3000000eff2e7230 */ /* 0x000fe40000004100 */
[C---:B------:R-:W-:Y:S01]  /*d0a0*/  FMUL.FTZ R48, R12.reuse, R51 ;  /* 0x000000330c307220 */ /* 0x040fe20000410000 */
[--C-:B------:R-:W-:Y:S02]  /*d0b0*/  HADD2.F32 R14, -RZ, R13.reuse.H0_H0 ;  /* 0x2000000dff0e7230 */ /* 0x100fe40000004100 */
[----:B------:R-:W-:Y:S01]  /*d0c0*/  FFMA.FTZ R53, R47, R52, R53 ;  /* 0x000000342f357223 */ /* 0x000fe20000010035 */
[-C--:B------:R-:W-:Y:S01]  /*d0d0*/  FMUL.FTZ R50, R12, R49.reuse ;  /* 0x000000310c327220 */ /* 0x080fe20000410000 */
[----:B------:R-:W-:Y:S02]  /*d0e0*/  HADD2.F32 R13, -RZ, R13.H1_H1 ;  /* 0x3000000dff0d7230 */ /* 0x000fe40000004100 */
[----:B------:R-:W-:Y:S01]  /*d0f0*/  FFMA.FTZ R48, R3, R49, -R48 ;  /* 0x0000003103307223 */ /* 0x000fe20000010830 */
[----:B------:R-:W-:-:S02]  /*d100*/  HADD2.F32 R47, -RZ, R55.H0_H0 ;  /* 0x20000037ff2f7230 */ /* 0x000fc40000004100 */
[----:B------:R-:W-:Y:S01]  /*d110*/  FFMA.FTZ R3, R3, R51, R50 ;  /* 0x0000003303037223 */ /* 0x000fe20000010032 */
[----:B------:R-:W-:Y:S02]  /*d120*/  HADD2.F32 R12, -RZ, R56.H0_H0 ;  /* 0x20000038ff0c7230 */ /* 0x000fe40000004100 */
[C---:B------:R-:W-:Y:S01]  /*d130*/  FMUL.FTZ R50, R46.reuse, R86 ;  /* 0x000000562e327220 */ /* 0x040fe20000410000 */
[----:B------:R-:W-:Y:S01]  /*d140*/  FMUL.FTZ R51, R46, R87 ;  /* 0x000000572e337220 */ /* 0x000fe20000410000 */
        /* <DEDUP_REMOVED lines=11> */
.L_x_1685:
[----:B------:R-:W-:Y:S05]  /*d200*/  BSYNC B1 ;  /* 0x0000000000017941 */ /* 0x000fea0003800000 */
.L_x_1684:
[----:B------:R-:W-:Y:S01]  /*d210*/  VIADD R3, R113, 0x40 ;  /* 0x0000004071037836 */ /* 0x000fe20000000000 */
[----:B------:R-:W-:Y:S04]  /*d220*/  BSSY B1, `(.L_x_1692) ;  /* 0x00000be000017945 */ /* 0x000fe80003800000 */
[----:B------:R-:W-:-:S13]  /*d230*/  ISETP.GE.AND P0, PT, R3, R0, PT ;  /* 0x000000000300720c */ /* 0x000fda0003f06270 */
[----:B------:R-:W-:Y:S05]  /*d240*/  @P0 BRA `(.L_x_1693) ;  /* 0x0000000800ec0947 */ /* 0x000fea0003800000 */
[----:B0123--:R-:W2:Y:S01]  /*d250*/  LDL R14, [R1+0x30] ;  /* 0x00003000010e7983 */ /* 0x00fea20000100800 */
        /* <DEDUP_REMOVED lines=11> */
[----:B------:R-:W-:Y:S01]  /*d310*/  SHF.R.U32.HI R48, RZ, 0x10, R45 ;  /* 0x00000010ff307819 */ /* 0x000fe2000001162d */
[--C-:B------:R-:W-:Y:S01]  /*d320*/  HADD2.F32 R47, -RZ, R100.reuse.H0_H0 ;  /* 0x20000064ff2f7230 */ /* 0x100fe20000004100 */
[----:B------:R-:W-:Y:S01]  /*d330*/  SHF.R.U32.HI R46, RZ, 0x10, R43 ;  /* 0x00000010ff2e7819 */ /* 0x000fe2000001162b */
[----:B------:R-:W-:Y:S01]  /*d340*/  HADD2.F32 R100, -RZ, R100.H1_H1 ;  /* 0x30000064ff647230 */ /* 0x000fe20000004100 */
[----:B------:R-:W-:Y:S01]  /*d350*/  SHF.R.U64 R51, R44, 0x10, R45 ;  /* 0x000000102c337819 */ /* 0x000fe2000000122d */
[----:B------:R-:W-:Y:S01]  /*d360*/  HADD2.F32 R48, -RZ, R48.H0_H0 ;  /* 0x20000030ff307230 */ /* 0x000fe20000004100 */
[----:B------:R-:W-:Y:S01]  /*d370*/  SHF.R.U64 R52, R42, 0x10, R43 ;  /* 0x000000102a347819 */ /* 0x000fe2000000122b */
[----:B------:R-:W-:Y:S02]  /*d380*/  HADD2.F32 R46, -RZ, R46.H0_H0 ;  /* 0x2000002eff2e7230 */ /* 0x000fe40000004100 */
[----:B------:R-:W-:-:S02]  /*d390*/  HADD2.F32 R45, -RZ, R99.H0_H0 ;  /* 0x20000063ff2d7230 */ /* 0x000fc40000004100 */
[----:B------:R-:W-:Y:S02]  /*d3a0*/  HADD2.F32 R99, -RZ, R99.H1_H1 ;  /* 0x30000063ff637230 */ /* 0x000fe40000004100 */
        /* <DEDUP_REMOVED lines=31> */
.L_x_1695:
[----:B------:R-:W-:Y:S05]  /*d5a0*/  BSYNC B2 ;  /* 0x0000000000027941 */ /* 0x000fea0003800000 */
.L_x_1694:
[----:B------:R-:W-:Y:S04]  /*d5b0*/  BSSY B2, `(.L_x_1696) ;  /* 0x000002c000027945 */ /* 0x000fe80003800000 */
[----:B------:R-:W-:Y:S05]  /*d5c0*/  @P1 BRA `(.L_x_1697) ;  /* 0x0000000000a81947 */ /* 0x000fea0003800000 */
[----:B0----5:R-:W0:Y:S01]  /*d5d0*/  LDS.128 R12, [R53+0x6000] ;  /* 0x00600000350c7984 */ /* 0x021e220000000c00 */
        /* <DEDUP_REMOVED lines=41> */
.L_x_1697:
[----:B------:R-:W-:Y:S05]  /*d870*/  BSYNC B2 ;  /* 0x0000000000027941 */ /* 0x000fea0003800000 */
.L_x_1696:
[----:B------:R-:W-:Y:S04]  /*d880*/  BSSY B2, `(.L_x_1698) ;  /* 0x000002c000027945 */ /* 0x000fe80003800000 */
[----:B------:R-:W-:Y:S05]  /*d890*/  @P2 BRA `(.L_x_1699) ;  /* 0x0000000000a82947 */ /* 0x000fea0003800000 */
[----:B01---5:R-:W0:Y:S01]  /*d8a0*/  LDS.128 R12, [R53+0xa000] ;  /* 0x00a00000350c7984 */ /* 0x023e220000000c00 */
        /* <DEDUP_REMOVED lines=41> */
.L_x_1699:
[----:B------:R-:W-:Y:S05]  /*db40*/  BSYNC B2 ;  /* 0x0000000000027941 */ /* 0x000fea0003800000 */
.L_x_1698:
[----:B------:R-:W-:Y:S05]  /*db50*/  @P3 BRA `(.L_x_1693) ;  /* 0x0000000000a83947 */ /* 0x000fea0003800000 */
[----:B012--5:R-:W0:Y:S01]  /*db60*/  LDS.128 R12, [R53+0xe000] ;  /* 0x00e00000350c7984 */ /* 0x027e220000000c00 */
        /* <DEDUP_REMOVED lines=41> */
.L_x_1693:
[----:B------:R-:W-:Y:S05]  /*de00*/  BSYNC B1 ;  /* 0x0000000000017941 */ /* 0x000fea0003800000 */
.L_x_1692:
[----:B------:R-:W-:-:S04]  /*de10*/  IADD3 R3, R113, 0x60, RZ ;  /* 0x0000006071037810 */ /* 0x000fc80007ffe0ff */
[----:B------:R-:W-:-:S13]  /*de20*/  ISETP.GE.AND P0, PT, R3, R0, PT ;  /* 0x000000000300720c */ /* 0x000fda0003f06270 */
[----:B------:R-:W-:Y:S05]  /*de30*/  @P0 BRA `(.L_x_1700) ;  /* 0x0000005400380947 */ /* 0x000fea0003800000 */
[----:B01234-:R-:W2:Y:S01]  /*de40*/  LDL R14, [R1+0x30] ;  /* 0x00003000010e7983 */ /* 0x01fea20000100800 */
        /* <DEDUP_REMOVED lines=12> */
[----:B------:R-:W-:Y:S01]  /*df10*/  HADD2.F32 R29, -RZ, R101.H0_H0 ;  /* 0x20000065ff1d7230 */ /* 0x000fe20000004100 */
[----:B------:R-:W-:Y:S01]  /*df20*/  SHF.R.U32.HI R30, RZ, 0x10, R33 ;  /* 0x00000010ff1e7819 */ /* 0x000fe20000011621 */
[----:B------:R-:W-:Y:S01]  /*df30*/  HADD2.F32 R105, -RZ, R105.H0_H0 ;  /* 0x20000069ff697230 */ /* 0x000fe20000004100 */
[----:B------:R-:W-:Y:S01]  /*df40*/  SHF.R.U32.HI R28, RZ, 0x10, R31 ;  /* 0x00000010ff1c7819 */ /* 0x000fe2000001161f */
[----:B------:R-:W-:Y:S01]  /*df50*/  HADD2.F32 R31, -RZ, R104.H0_H0 ;  /* 0x20000068ff1f7230 */ /* 0x000fe20000004100 */
[----:B------:R-:W-:Y:S01]  /*df60*/  SHF.R.U64 R34, R32, 0x10, R33 ;  /* 0x0000001020227819 */ /* 0x000fe20000001221 */
[----:B------:R-:W-:Y:S02]  /*df70*/  HADD2.F32 R30, -RZ, R30.H0_H0 ;  /* 0x2000001eff1e7230 */ /* 0x000fe40000004100 */
[----:B------:R-:W-:-:S02]  /*df80*/  HADD2.F32 R28, -RZ, R28.H0_H0 ;  /* 0x2000001cff1c7230 */ /* 0x000fc40000004100 */
[----:B------:R-:W-:Y:S02]  /*df90*/  HADD2.F32 R101, -RZ, R101.H1_H1 ;  /* 0x30000065ff657230 */ /* 0x000fe40000004100 */
[--C-:B0-----:R-:W-:Y:S02]  /*dfa0*/  HADD2.F32 R27, -RZ, R15.reuse.H1_H1 ;  /* 0x3000000fff1b7230 */ /* 0x101fe40000004100 */
[----:B------:R-:W-:Y:S02]  /*dfb0*/  HADD2.F32 R26, -RZ, R15.H0_H0 ;  /* 0x2000000fff1a7230 */ /* 0x000fe40000004100 */
[--C-:B------:R-:W-:Y:S02]  /*dfc0*/  HADD2.F32 R0, -RZ, R12.reuse.H0_H0 ;  /* 0x2000000cff007230 */ /* 0x100fe40000004100 */
[C---:B------:R-:W-:Y:S01]  /*dfd0*/  FMUL.FTZ R33, R27.reuse, R30 ;  /* 0x0000001e1b217220 */ /* 0x040fe20000410000 */
[----:B------:R-:W-:Y:S02]  /*dfe0*/  HADD2.F32 R12, -RZ, R12.H1_H1 ;  /* 0x3000000cff0c7230 */ /* 0x000fe40000004100 */
[----:B------:R-:W-:Y:S01]  /*dff0*/  FMUL.FTZ R35, R27, R28 ;  /* 0x0000001c1b237220 */ /* 0x000fe20000410000 */
[----:B------:R-:W-:-:S02]  /*e000*/  HADD2.F32 R15, -RZ, R14.H0_H0 ;  /* 0x2000000eff0f7230 */ /* 0x000fc40000004100 */
[----:B------:R-:W-:Y:S01]  /*e010*/  FFMA.FTZ R32, R26, R28, -R33 ;  /* 0x0000001c1a207223 */ /* 0x000fe20000010821 */
[----:B------:R-:W-:Y:S02]  /*e020*/  HADD2.F32 R14, -RZ, R14.H1_H1 ;  /* 0x3000000eff0e7230 */ /* 0x000fe40000004100 */
[----:B------:R-:W-:Y:S01]  /*e030*/  FMUL.FTZ R27, R12, R31 ;  /* 0x0000001f0c1b7220 */ /* 0x000fe20000410000 */
[--C-:B------:R-:W-:Y:S02]  /*e040*/  HADD2.F32 R3, -RZ, R13.reuse.H0_H0 ;  /* 0x2000000dff037230 */ /* 0x100fe40000004100 */
[----:B------:R-:W-:Y:S01]  /*e050*/  FFMA.FTZ R35, R26, R30, R35 ;  /* 0x0000001e1a237223 */ /* 0x000fe20000010023 */
[-C--:B------:R-:W-:Y:S01]  /*e060*/  FMUL.FTZ R33, R12, R29.reuse ;  /* 0x0000001d0c217220 */ /* 0x080fe20000410000 */
[----:B------:R-:W-:Y:S02]  /*e070*/  HADD2.F32 R13, -RZ, R13.H1_H1 ;  /* 0x3000000dff0d7230 */ /* 0x000fe40000004100 */
[----:B------:R-:W-:Y:S01]  /*e080*/  FFMA.FTZ R27, R0, R29, -R27 ;  /* 0x0000001d001b7223 */ /* 0x000fe2000001081b */
[----:B------:R-:W-:-:S02]  /*e090*/  HADD2.F32 R26, -RZ, R34.H0_H0 ;  /* 0x20000022ff1a7230 */ /* 0x000fc40000004100 */
[C---:B------:R-:W-:Y:S01]  /*e0a0*/  FMUL.FTZ R28, R14.reuse, R105 ;  /* 0x000000690e1c7220 */ /* 0x040fe20000410000 */
[----:B------:R-:W-:Y:S02]  /*e0b0*/  HADD2.F32 R12, -RZ, R36.H0_H0 ;  /* 0x20000024ff0c7230 */ /* 0x000fe40000004100 */
[----:B------:R-:W-:Y:S01]  /*e0c0*/  FMUL.FTZ R30, R14, R101 ;  /* 0x000000650e1e7220 */ /* 0x000fe20000410000 */
[----:B------:R-:W-:Y:S01]  /*e0d0*/  FFMA.FTZ R0, R0, R31, R33 ;  /* 0x0000001f00007223 */ /* 0x000fe20000010021 */
[----:B------:R-:W-:Y:S01]  /*e0e0*/  FMUL.FTZ R14, R13, R26 ;  /* 0x0000001a0d0e7220 */ /* 0x000fe20000410000 */
[----:B------:R-:W-:Y:S01]  /*e0f0*/  FFMA.FTZ R28, R15, R101, -R28 ;  /* 0x000000650f1c7223 */ /* 0x000fe2000001081c */
[-C--:B------:R-:W-:Y:S01]  /*e100*/  FMUL.FTZ R29, R13, R12.reuse ;  /* 0x0000000c0d1d7220 */ /* 0x080fe20000410000 */
[----:B------:R-:W-:Y:S01]  /*e110*/  FFMA.FTZ R105, R15, R105, R30 ;  /* 0x000000690f697223 */ /* 0x000fe2000001001e */
[----:B------:R-:W-:Y:S01]  /*e120*/  FFMA.FTZ R13, R3, R12, -R14 ;  /* 0x0000000c030d7223 */ /* 0x000fe2000001080e */
[----:B------:R-:W-:Y:S01]  /*e130*/  F2FP.F16.F32.PACK_AB R15, R35, R32 ;  /* 0x00000020230f723e */ /* 0x000fe200000000ff */
[----:B------:R-:W-:Y:S01]  /*e140*/  FFMA.FTZ R26, R3, R26, R29 ;  /* 0x0000001a031a7223 */ /* 0x000fe2000001001d */
[----:B------:R-:W-:-:S02]  /*e150*/  F2FP.F16.F32.PACK_AB R12, R0, R27 ;  /* 0x0000001b000c723e */ /* 0x000fc400000000ff */
[----:B------:R-:W-:Y:S02]  /*e160*/  F2FP.F16.F32.PACK_AB R14, R105, R28 ;  /* 0x0000001c690e723e */ /* 0x000fe400000000ff */
[----:B------:R-:W-:-:S05]  /*e170*/  F2FP.F16.F32.PACK_AB R13, R26, R13 ;  /* 0x0000000d1a0d723e */ /* 0x000fca00000000ff */
[----:B------:R0:W-:Y:S02]  /*e180*/  STS.128 [R37+0x3000], R12 ;  /* 0x0030000c25007388 */ /* 0x0001e40000000c00 */
.L_x_1702:
[----:B------:R-:W-:Y:S05]  /*e190*/  BSYNC B1 ;  /* 0x0000000000017941 */ /* 0x000fea0003800000 */
.L_x_1701:
[----:B------:R-:W-:Y:S04]  /*e1a0*/  BSSY B1, `(.L_x_1703) ;  /* 0x000002c000017945 */ /* 0x000fe80003800000 */
[----:B------:R-:W-:Y:S05]  /*e1b0*/  @P1 BRA `(.L_x_1704) ;  /* 0x0000000000a81947 */ /* 0x000fea0003800000 */
[----:B0----5:R-:W0:Y:S01]  /*e1c0*/  LDS.128 R12, [R37+0x7000] ;  /* 0x00700000250c7984 */ /* 0x021e220000000c00 */
        /* <DEDUP_REMOVED lines=8> */
[----:B------:R-:W-:-:S02]  /*e250*/  HADD2.F32 R25, -RZ, R91.H1_H1 ;  /* 0x3000005bff197230 */ /* 0x000fc40000004100 */
[----:B------:R-:W-:Y:S02]  /*e260*/  HADD2.F32 R91, -RZ, R91.H0_H0 ;  /* 0x2000005bff5b7230 */ /* 0x000fe40000004100 */
        /* <DEDUP_REMOVED lines=31> */
.L_x_1704:
[----:B------:R-:W-:Y:S05]  /*e460*/  BSYNC B1 ;  /* 0x0000000000017941 */ /* 0x000fea0003800000 */
.L_x_1703:
[----:B------:R-:W-:Y:S04]  /*e470*/  BSSY B1, `(.L_x_1705) ;  /* 0x000002c000017945 */ /* 0x000fe80003800000 */
[----:B------:R-:W-:Y:S05]  /*e480*/  @P2 BRA `(.L_x_1706) ;  /* 0x0000000000a82947 */ /* 0x000fea0003800000 */
[----:B01---5:R-:W0:Y:S01]  /*e490*/  LDS.128 R12, [R37+0xb000] ;  /* 0x00b00000250c7984 */ /* 0x023e220000000c00 */
[--C-:B------:R-:W-:Y:S01]  /*e4a0*/  SHF.R.U64 R28, R6, 0x10, R7.reuse ;  /* 0x00000010061c7819 */ /* 0x100fe20000001207 */
[--C-:B------:R-:W-:Y:S01]  /*e4b0*/  HADD2.F32 R21, -RZ, R85.reuse.H0_H0 ;  /* 0x20000055ff157230 */ /* 0x100fe20000004100 */
[----:B------:R-:W-:Y:S01]  /*e4c0*/  SHF.R.U32.HI R6, RZ, 0x10, R7 ;  /* 0x00000010ff067819 */ /* 0x000fe20000011607 */
[----:B------:R-:W-:Y:S01]  /*e4d0*/  HADD2.F32 R85, -RZ, R85.H1_H1 ;  /* 0x30000055ff557230 */ /* 0x000fe20000004100 */
[--C-:B------:R-:W-:Y:S02]  /*e4e0*/  SHF.R.U32.HI R20, RZ, 0x10, R11.reuse ;  /* 0x00000010ff147819 */ /* 0x100fe4000001160b */
[----:B------:R-:W-:Y:S01]  /*e4f0*/  SHF.R.U64 R26, R10, 0x10, R11 ;  /* 0x000000100a1a7819 */ /* 0x000fe2000000120b */
[----:B------:R-:W-:Y:S02]  /*e500*/  HADD2.F32 R10, -RZ, R6.H0_H0 ;  /* 0x20000006ff0a7230 */ /* 0x000fe40000004100 */
[----:B------:R-:W-:-:S02]  /*e510*/  HADD2.F32 R20, -RZ, R20.H0_H0 ;  /* 0x20000014ff147230 */ /* 0x000fc40000004100 */
[----:B------:R-:W-:Y:S02]  /*e520*/  HADD2.F32 R11, -RZ, R80.H0_H0 ;  /* 0x20000050ff0b7230 */ /* 0x000fe40000004100 */
[--C-:B0-----:R-:W-:Y:S02]  /*e530*/  HADD2.F32 R7, -RZ, R15.reuse.H0_H0 ;  /* 0x2000000fff077230 */ /* 0x101fe40000004100 */
[----:B------:R-:W-:Y:S02]  /*e540*/  HADD2.F32 R15, -RZ, R15.H1_H1 ;  /* 0x3000000fff0f7230 */ /* 0x000fe40000004100 */
[--C-:B------:R-:W-:Y:S02]  /*e550*/  HADD2.F32 R0, -RZ, R12.reuse.H0_H0 ;  /* 0x2000000cff007230 */ /* 0x100fe40000004100 */
[----:B------:R-:W-:Y:S02]  /*e560*/  HADD2.F32 R12, -RZ, R12.H1_H1 ;  /* 0x3000000cff0c7230 */ /* 0x000fe40000004100 */
[C---:B------:R-:W-:Y:S01]  /*e570*/  FMUL.FTZ R24, R15.reuse, R20 ;  /* 0x000000140f187220 */ /* 0x040fe20000410000 */
[----:B------:R-:W-:Y:S01]  /*e580*/  FMUL.FTZ R25, R15, R10 ;  /* 0x0000000a0f197220 */ /* 0x000fe20000410000 */
[----:B------:R-:W-:-:S02]  /*e590*/  HADD2.F32 R6, -RZ, R14.H0_H0 ;  /* 0x2000000eff067230 */ /* 0x000fc40000004100 */
[C---:B------:R-:W-:Y:S01]  /*e5a0*/  FMUL.FTZ R15, R12.reuse, R21 ;  /* 0x000000150c0f7220 */ /* 0x040fe20000410000 */
[C---:B------:R-:W-:Y:S01]  /*e5b0*/  FFMA.FTZ R24, R7.reuse, R10, -R24 ;  /* 0x0000000a07187223 */ /* 0x040fe20000010818 */
[----:B------:R-:W-:Y:S01]  /*e5c0*/  FFMA.FTZ R27, R7, R20, R25 ;  /* 0x00000014071b7223 */ /* 0x000fe20000010019 */
[----:B------:R-:W-:Y:S02]  /*e5d0*/  HADD2.F32 R14, -RZ, R14.H1_H1 ;  /* 0x3000000eff0e7230 */ /* 0x000fe40000004100 */
[-C--:B------:R-:W-:Y:S01]  /*e5e0*/  FMUL.FTZ R25, R12, R11.reuse ;  /* 0x0000000b0c197220 */ /* 0x080fe20000410000 */
[--C-:B------:R-:W-:Y:S02]  /*e5f0*/  HADD2.F32 R3, -RZ, R13.reuse.H0_H0 ;  /* 0x2000000dff037230 */ /* 0x100fe40000004100 */
[C---:B------:R-:W-:Y:S01]  /*e600*/  FFMA.FTZ R11, R0.reuse, R11, -R15 ;  /* 0x0000000b000b7223 */ /* 0x040fe2000001080f */
[----:B------:R-:W-:Y:S02]  /*e610*/  HADD2.F32 R7, -RZ, R80.H1_H1 ;  /* 0x30000050ff077230 */ /* 0x000fe40000004100 */
[----:B------:R-:W-:Y:S01]  /*e620*/  FFMA.FTZ R0, R0, R21, R25 ;  /* 0x0000001500007223 */ /* 0x000fe20000010019 */
[----:B------:R-:W-:-:S02]  /*e630*/  HADD2.F32 R13, -RZ, R13.H1_H1 ;  /* 0x3000000dff0d7230 */ /* 0x000fc40000004100 */
[C---:B------:R-:W-:Y:S01]  /*e640*/  FMUL.FTZ R21, R14.reuse, R85 ;  /* 0x000000550e157220 */ /* 0x040fe20000410000 */
[----:B------:R-:W-:Y:S02]  /*e650*/  HADD2.F32 R12, -RZ, R26.H0_H0 ;  /* 0x2000001aff0c7230 */ /* 0x000fe40000004100 */
[-C--:B------:R-:W-:Y:S01]  /*e660*/  FMUL.FTZ R20, R14, R7.reuse ;  /* 0x000000070e147220 */ /* 0x080fe20000410000 */
[----:B------:R-:W-:Y:S02]  /*e670*/  HADD2.F32 R10, -RZ, R28.H0_H0 ;  /* 0x2000001cff0a7230 */ /* 0x000fe40000004100 */
[C---:B------:R-:W-:Y:S01]  /*e680*/  FFMA.FTZ R21, R6.reuse, R7, -R21 ;  /* 0x0000000706157223 */ /* 0x040fe20000010815 */
[C---:B------:R-:W-:Y:S01]  /*e690*/  FMUL.FTZ R14, R13.reuse, R12 ;  /* 0x0000000c0d0e7220 */ /* 0x040fe20000410000 */
[----:B------:R-:W-:Y:S01]  /*e6a0*/  FFMA.FTZ R20, R6, R85, R20 ;  /* 0x0000005506147223 */ /* 0x000fe20000010014 */
[-C--:B------:R-:W-:Y:S02]  /*e6b0*/  FMUL.FTZ R15, R13, R10.reuse ;  /* 0x0000000a0d0f7220 */ /* 0x080fe40000410000 */
[----:B------:R-:W-:-:S02]  /*e6c0*/  FFMA.FTZ R13, R3, R10, -R14 ;  /* 0x0000000a030d7223 */ /* 0x000fc4000001080e */
[----:B------:R-:W-:Y:S01]  /*e6d0*/  FFMA.FTZ R6, R3, R12, R15 ;  /* 0x0000000c03067223 */ /* 0x000fe2000001000f */
[----:B------:R-:W-:Y:S02]  /*e6e0*/  F2FP.F16.F32.PACK_AB R15, R27, R24 ;  /* 0x000000181b0f723e */ /* 0x000fe400000000ff */
[----:B------:R-:W-:Y:S02]  /*e6f0*/  F2FP.F16.F32.PACK_AB R14, R20, R21 ;  /* 0x00000015140e723e */ /* 0x000fe400000000ff */
[----:B------:R-:W-:Y:S02]  /*e700*/  F2FP.F16.F32.PACK_AB R12, R0, R11 ;  /* 0x0000000b000c723e */ /* 0x000fe400000000ff */
[----:B------:R-:W-:-:S05]  /*e710*/  F2FP.F16.F32.PACK_AB R13, R6, R13 ;  /* 0x0000000d060d723e */ /* 0x000fca00000000ff */
[----:B------:R2:W-:Y:S02]  /*e720*/  STS.128 [R37+0xb000], R12 ;  /* 0x00b0000c25007388 */ /* 0x0005e40000000c00 */
.L_x_1706:
[----:B------:R-:W-:Y:S05]  /*e730*/  BSYNC B1 ;  /* 0x0000000000017941 */ /* 0x000fea0003800000 */
.L_x_1705:
[----:B------:R-:W-:Y:S05]  /*e740*/  @P3 BRA `(.L_x_1700) ;  /* 0x0000004800f43947 */ /* 0x000fea0003800000 */
[----:B012--5:R-:W0:Y:S01]  /*e750*/  LDS.128 R12, [R37+0xf000] ;  /* 0x00f00000250c7984 */ /* 0x027e220000000c00 */
[--C-:B------:R-:W-:Y:S01]  /*e760*/  SHF.R.U64 R24, R8, 0x10, R9.reuse ;  /* 0x0000001008187819 */ /* 0x100fe20000001209 */
[--C-:B------:R-:W-:Y:S01]  /*e770*/  HADD2.F32 R7, -RZ, R79.reuse.H1_H1 ;  /* 0x3000004fff077230 */ /* 0x100fe20000004100 */
[----:B------:R-:W-:Y:S01]  /*e780*/  SHF.R.U32.HI R8, RZ, 0x10, R9 ;  /* 0x00000010ff087819 */ /* 0x000fe20000011609 */
[----:B------:R-:W-:Y:S01]  /*e790*/  HADD2.F32 R9, -RZ, R78.H1_H1 ;  /* 0x3000004eff097230 */ /* 0x000fe20000004100 */
[--C-:B------:R-:W-:Y:S01]  /*e7a0*/  SHF.R.U32.HI R6, RZ, 0x10, R5.reuse ;  /* 0x00000010ff067819 */ /* 0x100fe20000011605 */
[----:B------:R-:W-:Y:S01]  /*e7b0*/  HADD2.F32 R79, -RZ, R79.H0_H0 ;  /* 0x2000004fff4f7230 */ /* 0x000fe20000004100 */
[----:B------:R-:W-:Y:S01]  /*e7c0*/  SHF.R.U64 R25, R4, 0x10, R5 ;  /* 0x0000001004197819 */ /* 0x000fe20000001205 */
[----:B------:R-:W-:Y:S02]  /*e7d0*/  HADD2.F32 R8, -RZ, R8.H0_H0 ;  /* 0x20000008ff087230 */ /* 0x000fe40000004100 */
[----:B------:R-:W-:-:S02]  /*e7e0*/  HADD2.F32 R6, -RZ, R6.H0_H0 ;  /* 0x20000006ff067230 */ /* 0x000fc40000004100 */
[--C-:B0-----:R-:W-:Y:S02]  /*e7f0*/  HADD2.F32 R5, -RZ, R15.reuse.H0_H0 ;  /* 0x2000000fff057230 */ /* 0x101fe40000004100 */
[----:B------:R-:W-:Y:S02]  /*e800*/  HADD2.F32 R15, -RZ, R15.H1_H1 ;  /* 0x3000000fff0f7230 */ /* 0x000fe40000004100 */
[--C-:B------:R-:W-:Y:S02]  /*e810*/  HADD2.F32 R0, -RZ, R12.reuse.H0_H0 ;  /* 0x2000000cff007230 */ /* 0x100fe40000004100 */
[----:B------:R-:W-:Y:S02]  /*e820*/  HADD2.F32 R12, -RZ, R12.H1_H1 ;  /* 0x3000000cff0c7230 */ /* 0x000fe40000004100 */
[C---:B------:R-:W-:Y:S01]  /*e830*/  FMUL.FTZ R10, R15.reuse, R8 ;  /* 0x000000080f0a7220 */ /* 0x040fe20000410000 */
[----:B------:R-:W-:Y:S01]  /*e840*/  FMUL.FTZ R15, R15, R6 ;  /* 0x000000060f0f7220 */ /* 0x000fe20000410000 */
[----:B------:R-:W-:-:S02]  /*e850*/  HADD2.F32 R4, -RZ, R14.H0_H0 ;  /* 0x2000000eff047230 */ /* 0x000fc40000004100 */
[C---:B------:R-:W-:Y:S01]  /*e860*/  FFMA.FTZ R20, R5.reuse, R6, -R10 ;  /* 0x0000000605147223 */ /* 0x040fe2000001080a */
[----:B------:R-:W-:Y:S01]  /*e870*/  FFMA.FTZ R21, R5, R8, R15 ;  /* 0x0000000805157223 */ /* 0x000fe2000001000f */
[----:B------:R-:W-:Y:S02]  /*e880*/  HADD2.F32 R14, -RZ, R14.H1_H1 ;  /* 0x3000000eff0e7230 */ /* 0x000fe40000004100 */
[C---:B------:R-:W-:Y:S01]  /*e890*/  FMUL.FTZ R11, R12.reuse, R9 ;  /* 0x000000090c0b7220 */ /* 0x040fe20000410000 */
[--C-:B------:R-:W-:Y:S02]  /*e8a0*/  HADD2.F32 R3, -RZ, R13.reuse.H0_H0 ;  /* 0x2000000dff037230 */ /* 0x100fe40000004100 */
[-C--:B------:R-:W-:Y:S01]  /*e8b0*/  FMUL.FTZ R15, R12, R7.reuse ;  /* 0x000000070c0f7220 */ /* 0x080fe20000410000 */
[----:B------:R-:W-:Y:S02]  /*e8c0*/  HADD2.F32 R5, -RZ, R78.H0_H0 ;  /* 0x2000004eff057230 */ /* 0x000fe40000004100 */
[----:B------:R-:W-:Y:S01]  /*e8d0*/  FFMA.FTZ R11, R0, R7, -R11 ;  /* 0x00000007000b7223 */ /* 0x000fe2000001080b */
[----:B------:R-:W-:-:S02]  /*e8e0*/  HADD2.F32 R13, -RZ, R13.H1_H1 ;  /* 0x3000000dff0d7230 */ /* 0x000fc40000004100 */
[----:B------:R-:W-:Y:S01]  /*e8f0*/  FFMA.FTZ R0, R0, R9, R15 ;  /* 0x0000000900007223 */ /* 0x000fe2000001000f */
[----:B------:R-:W-:Y:S02]  /*e900*/  HADD2.F32 R8, -RZ, R24.H0_H0 ;  /* 0x20000018ff087230 */ /* 0x000fe40000004100 */
[C---:B------:R-:W-:Y:S01]  /*e910*/  FMUL.FTZ R7, R14.reuse, R5 ;  /* 0x000000050e077220 */ /* 0x040fe20000410000 */
[----:B------:R-:W-:Y:S02]  /*e920*/  HADD2.F32 R6, -RZ, R25.H0_H0 ;  /* 0x20000019ff067230 */ /* 0x000fe40000004100 */
[-C--:B------:R-:W-:Y:S01]  /*e930*/  FMUL.FTZ R14, R14, R79.reuse ;  /* 0x0000004f0e0e7220 */ /* 0x080fe20000410000 */
[C---:B------:R-:W-:Y:S01]  /*e940*/  FMUL.FTZ R10, R13.reuse, R8 ;  /* 0x000000080d0a7220 */ /* 0x040fe20000410000 */
[C---:B------:R-:W-:Y:S01]  /*e950*/  FFMA.FTZ R79, R4.reuse, R79, -R7 ;  /* 0x0000004f044f7223 */ /* 0x040fe20000010807 */
        /* <DEDUP_REMOVED lines=8> */
[----:B------:R0:W-:Y:S01]  /*e9e0*/  STS.128 [R37+0xf000], R4 ;  /* 0x00f0000425007388 */ /* 0x0001e20000000c00 */
[----:B------:R-:W-:Y:S05]  /*e9f0*/  BRA `(.L_x_1700) ;  /* 0x0000004800487947 */ /* 0x000fea0003800000 */
.L_x_1661:
[----:B------:R-:W0:Y:S01]  /*ea00*/  LDC R76, c[0x0][0x448] ;  /* 0x00011200ff4c7b82 */ /* 0x000e220000000800 */
[----:B------:R-:W-:Y:S01]  /*ea10*/  ULDC.64 UR4, c[0x0][0x3f8] ;  /* 0x0000fe0000047ab9 */ /* 0x000fe20000000a00 */
[----:B------:R-:W-:Y:S01]  /*ea20*/  ULDC.64 UR6, c[0x0][0x408] ;  /* 0x0001020000067ab9 */ /* 0x000fe20000000a00 */
[----:B------:R-:W-:Y:S02]  /*ea30*/  IMAD.MOV.U32 R25, RZ, RZ, R33 ;  /* 0x000000ffff197224 */ /* 0x000fe400078e0021 */
[----:B------:R-:W-:Y:S01]  /*ea40*/  IMAD.MOV.U32 R27, RZ, RZ, R29 ;  /* 0x000000ffff1b7224 */ /* 0x000fe200078e001d */
[----:B0-----:R-:W-:-:S13]  /*ea50*/  ISETP.NE.AND P0, PT, R76, 0x1, PT ;  /* 0x000000014c00780c */ /* 0x001fda0003f05270 */
[----:B------:R-:W0:Y:S08]  /*ea60*/  @P0 LDC R4, c[0x0][0x44c] ;  /* 0x00011300ff040b82 */ /* 0x000e300000000800 */
[----:B------:R-:W1:Y:S01]  /*ea70*/  @P0 LDC R5, c[0x0][0x450] ;  /* 0x00011400ff050b82 */ /* 0x000e620000000800 */
[----:B0-----:R-:W-:-:S05]  /*ea80*/  @P0 IMAD.HI.U32 R4, R3, R4, RZ ;  /* 0x0000000403040227 */ /* 0x001fca00078e00ff */
[----:B-1----:R-:W-:-:S04]  /*ea90*/  @P0 SHF.R.U32.HI R3, RZ, R5, R4 ;  /* 0x00000005ff030219 */ /* 0x002fc80000011604 */
        /* <DEDUP_REMOVED lines=21> */
.L_x_2054:
        /* <DEDUP_REMOVED lines=12> */
[----:B------:R-:W-:Y:S01]  /*ecb0*/  ULDC UR4, c[0x0][0x3f4] ;  /* 0x0000fd0000047ab9 */ /* 0x000fe20000000800 */
[----:B------:R-:W-:Y:S02]  /*ecc0*/  CS2R R66, SRZ ;  /* 0x0000000000427805 */ /* 0x000fe4000001ff00 */
[----:B------:R-:W-:Y:S02]  /*ecd0*/  ISETP.GE.AND P4, PT, R18, UR4, PT ;  /* 0x0000000412007c0c */ /* 0x000fe4000bf86270 */
[----:B------:R-:W-:Y:S02]  /*ece0*/  CS2R R64, SRZ ;  /* 0x0000000000407805 */ /* 0x000fe4000001ff00 */
[----:B------:R-:W-:Y:S02]  /*ecf0*/  ISETP.GE.AND P5, PT, R203, UR4, PT ;  /* 0x00000004cb007c0c */ /* 0x000fe4000bfa6270 */
[----:B------:R-:W-:-:S07]  /*ed00*/  CS2R R58, SRZ ;  /* 0x00000000003a7805 */ /* 0x000fce000001ff00 */
[C---:B------:R-:W-:Y:S01]  /*ed10*/  @!P4 IMAD.SHL.U32 R11, R18.reuse, 0x2, RZ ;  /* 0x00000002120bc824 */ /* 0x040fe200078e00ff */
[----:B------:R-:W-:-:S03]  /*ed20*/  @!P4 SHF.L.U64.HI R24, R18, 0x1, R19 ;  /* 0x000000011218c819 */ /* 0x000fc60000010213 */
[----:B------:R-:W-:Y:S02]  /*ed30*/  @!P5 SHF.L.U32 R5, R201, 0x1, RZ ;  /* 0x00000001c905d819 */ /* 0x000fe400000006ff */
[-C--:B--2---:R-:W-:Y:S02]  /*ed40*/  @!P4 IADD3 R10, P0, R6, R11.reuse, RZ ;  /* 0x0000000b060ac210 */ /* 0x084fe40007f1e0ff */
[----:B----4-:R-:W-:Y:S02]  /*ed50*/  @!P4 IADD3 R4, P1, R14, R11, RZ ;  /* 0x0000000b0e04c210 */ /* 0x010fe40007f3e0ff */
[-C--:B------:R-:W-:Y:S01]  /*ed60*/  @!P5 IADD3 R6, P2, R6, R5.reuse, RZ ;  /* 0x000000050606d210 */ /* 0x080fe20007f5e0ff */
[--C-:B-1----:R-:W-:Y:S01]  /*ed70*/  @!P4 IMAD.X R11, R7, 0x1, R24.reuse, P0 ;  /* 0x00000001070bc824 */ /* 0x102fe200000e0618 */
[----:B------:R-:W-:Y:S01]  /*ed80*/  @!P5 IADD3 R8, P3, R14, R5, RZ ;  /* 0x000000050e08d210 */ /* 0x000fe20007f7e0ff */
[----:B---3--:R-:W-:Y:S01]  /*ed90*/  @!P4 IMAD.X R5, R9, 0x1, R24, P1 ;  /* 0x000000010905c824 */ /* 0x008fe200008e0618 */
[----:B------:R-:W-:-:S02]  /*eda0*/  @!P5 SHF.L.U64.HI R12, R201, 0x1, R224 ;  /* 0x00000001c90cd819 */ /* 0x000fc400000102e0 */
[----:B------:R-:W-:Y:S02]  /*edb0*/  CS2R R56, SRZ ;  /* 0x0000000000387805 */ /* 0x000fe4000001ff00 */
[----:B------:R-:W-:Y:S02]  /*edc0*/  CS2R R70, SRZ ;  /* 0x0000000000467805 */ /* 0x000fe4000001ff00 */
[----:B------:R-:W-:Y:S02]  /*edd0*/  CS2R R68, SRZ ;  /* 0x0000000000447805 */ /* 0x000fe4000001ff00 */
[----:B------:R-:W-:Y:S02]  /*ede0*/  CS2R R62, SRZ ;  /* 0x00000000003e7805 */ /* 0x000fe4000001ff00 */
[----:B------:R-:W-:Y:S01]  /*edf0*/  CS2R R60, SRZ ;  /* 0x00000000003c7805 */ /* 0x000fe2000001ff00 */
[--C-:B------:R-:W-:Y:S01]  /*ee00*/  @!P5 IMAD.X R7, R7, 0x1, R12.reuse, P2 ;  /* 0x000000010707d824 */ /* 0x100fe200010e060c */
[----:B------:R1:W5:Y:S01]  /*ee10*/  @!P4 LD.E.128 R64, desc[UR60][R10.64] ;  /* 0x0000003c0a40c980 */ /* 0x000362000c101d00 */
[----:B------:R-:W-:-:S03]  /*ee20*/  @!P5 IMAD.X R9, R9, 0x1, R12, P3 ;  /* 0x000000010909d824 */ /* 0x000fc600018e060c */
[----:B------:R1:W5:Y:S04]  /*ee30*/  @!P4 LD.E.128 R56, desc[UR60][R4.64] ;  /* 0x0000003c0438c980 */ /* 0x000368000c101d00 */
[----:B------:R1:W5:Y:S04]  /*ee40*/  @!P5 LD.E.128 R68, desc[UR60][R6.64] ;  /* 0x0000003c0644d980 */ /* 0x000368000c101d00 */
[----:B------:R1:W5:Y:S02]  /*ee50*/  @!P5 LD.E.128 R60, desc[UR60][R8.64] ;  /* 0x0000003c083cd980 */ /* 0x000364000c101d00 */
.L_x_1709:
[----:B------:R-:W-:Y:S05]  /*ee60*/  BSYNC B1 ;  /* 0x0000000000017941 */ /* 0x000fea0003800000 */
.L_x_1708:
[----:B-1---5:R-:W-:Y:S01]  /*ee70*/  IMAD.MOV.U32 R4, RZ, RZ, R70 ;  /* 0x000000ffff047224 */ /* 0x022fe200078e0046 */
[----:B------:R-:W-:Y:S01]  /*ee80*/  MOV R5, R71 ;  /* 0x0000004700057202 */ /* 0x000fe20000000f00 */
[----:B--2---:R-:W-:Y:S01]  /*ee90*/  IMAD.MOV.U32 R6, RZ, RZ, R68 ;  /* 0x000000ffff067224 */ /* 0x004fe200078e0044 */
        /* <DEDUP_REMOVED lines=10> */
[----:B------:R-:W-:Y:S02]  /*ef40*/  MOV R7, R65 ;  /* 0x0000004100077202 */ /* 0x000fe40000000f00 */
        /* <DEDUP_REMOVED lines=14> */
[----:B------:R-:W-:-:S02]  /*f030*/  MOV R5, R59 ;  /* 0x0000003b00057202 */ /* 0x000fc40000000f00 */
[----:B------:R-:W-:Y:S02]  /*f040*/  PRMT R102, R4, 0x5410, R6 ;  /* 0x0000541004667816 */ /* 0x000fe40000000006 */
[----:B------:R-:W-:Y:S02]  /*f050*/  PRMT R103, R5, 0x7610, R103 ;  /* 0x0000761005677816 */ /* 0x000fe40000000067 */
[----:B------:R-:W-:Y:S01]  /*f060*/  PRMT R90, R7, 0x7610, R90 ;  /* 0x00007610075a7816 */ /* 0x000fe2000000005a */
[----:B------:R-:W-:Y:S06]  /*f070*/  BRA.DIV UR4, `(.L_x_1710) ;  /* 0x000001e204ec7947 */ /* 0x000fec000b800000 */
[----:B------:R1:W2:Y:S04]  /*f080*/  SHFL.IDX PT, R7, R21, 0x1, 0x181f ;  /* 0x00381f0015077f89 */ /* 0x0002a800000e0000 */
[----:B------:R1:W0:Y:S04]  /*f090*/  SHFL.IDX PT, R6, R20, 0x1, 0x181f ;  /* 0x00381f0014067f89 */ /* 0x00022800000e0000 */
[----:B---3--:R1:W3:Y:S04]  /*f0a0*/  SHFL.IDX PT, R9, R72, 0x1, 0x181f ;  /* 0x00381f0048097f89 */ /* 0x0082e800000e0000 */
[----:B----4-:R1:W4:Y:S02]  /*f0b0*/  SHFL.IDX PT, R14, R3, 0x1, 0x181f ;  /* 0x00381f00030e7f89 */ /* 0x01032400000e0000 */
.L_x_2060:
        /* <DEDUP_REMOVED lines=19> */
[----:B------:R-:W-:Y:S01]  /*f1f0*/  @!P5 IMAD.SHL.U32 R11, R201, 0x2, RZ ;  /* 0x00000002c90bd824 */ /* 0x000fe200078e00ff */
[-C--:B0-----:R-:W-:Y:S02]  /*f200*/  @!P4 IADD3 R10, P0, R6, R5.reuse, RZ ;  /* 0x00000005060ac210 */ /* 0x081fe40007f1e0ff */
[C---:B----4-:R-:W-:Y:S02]  /*f210*/  @!P4 IADD3 R4, P1, R14.reuse, R5, RZ ;  /* 0x000000050e04c210 */ /* 0x050fe40007f3e0ff */
[-C--:B------:R-:W-:Y:S02]  /*f220*/  @!P5 IADD3 R8, P3, R14, R11.reuse, RZ ;  /* 0x0000000b0e08d210 */ /* 0x080fe40007f7e0ff */
[----:B------:R-:W-:Y:S01]  /*f230*/  @!P5 IADD3 R6, P2, R6, R11, RZ ;  /* 0x0000000b0606d210 */ /* 0x000fe20007f5e0ff */
[----:B---3--:R-:W-:Y:S01]  /*f240*/  @!P4 IMAD.X R5, R9, 0x1, R12, P1 ;  /* 0x000000010905c824 */ /* 0x008fe200008e060c */
[----:B------:R-:W-:Y:S02]  /*f250*/  @!P5 SHF.L.U64.HI R14, R201, 0x1, R224 ;  /* 0x00000001c90ed819 */ /* 0x000fe400000102e0 */
[----:B------:R-:W-:-:S02]  /*f260*/  CS2R R40, SRZ ;  /* 0x0000000000287805 */ /* 0x000fc4000001ff00 */
[C---:B--2---:R-:W-:Y:S02]  /*f270*/  @!P4 IADD3.X R11, R7.reuse, R12, RZ, P0, !PT ;  /* 0x0000000c070bc210 */ /* 0x044fe400007fe4ff */
        /* <DEDUP_REMOVED lines=10> */
.L_x_1712:
[----:B------:R-:W-:Y:S05]  /*f320*/  BSYNC B1 ;  /* 0x0000000000017941 */ /* 0x000fea0003800000 */
.L_x_1711:
[----:B0----5:R-:W-:Y:S01]  /*f330*/  IMAD.MOV.U32 R4, RZ, RZ, R54 ;  /* 0x000000ffff047224 */ /* 0x021fe200078e0036 */
[----:B------:R-:W-:Y:S01]  /*f340*/  MOV R6, R52 ;  /* 0x0000003400067202 */ /* 0x000fe20000000f00 */
[----:B------:R-:W-:Y:S01]  /*f350*/  IMAD.MOV.U32 R5, RZ, RZ, R55 ;  /* 0x000000ffff057224 */ /* 0x000fe200078e0037 */
[----:B------:R-:W-:Y:S01]  /*f360*/  UMOV UR4, 0xffffffff ;  /* 0xffffffff00047882 */ /* 0x000fe20000000000 */
[----:B--2---:R-:W-:-:S03]  /*f370*/  IMAD.MOV.U32 R7, RZ, RZ, R53 ;  /* 0x000000ffff077224 */ /* 0x004fc600078e0035 */
[----:B------:R-:W-:Y:S01]  /*f380*/  PRMT R109, R4, 0x5410, R5 ;  /* 0x00005410046d7816 */ /* 0x000fe20000000005 */
[----:B------:R-:W-:Y:S01]  /*f390*/  IMAD.MOV.U32 R4, RZ, RZ, R50 ;  /* 0x000000ffff047224 */ /* 0x000fe200078e0032 */
[----:B------:R-:W-:Y:S01]  /*f3a0*/  PRMT R110, R6, 0x5410, R7 ;  /* 0x00005410066e7816 */ /* 0x000fe20000000007 */
[----:B------:R-:W-:Y:S02]  /*f3b0*/  IMAD.MOV.U32 R5, RZ, RZ, R51 ;  /* 0x000000ffff057224 */ /* 0x000fe400078e0033 */
[----:B------:R-:W-:Y:S02]  /*f3c0*/  IMAD.MOV.U32 R6, RZ, RZ, R48 ;  /* 0x000000ffff067224 */ /* 0x000fe400078e0030 */
[----:B------:R-:W-:Y:S01]  /*f3d0*/  IMAD.MOV.U32 R7, RZ, RZ, R49 ;  /* 0x000000ffff077224 */ /* 0x000fe200078e0031 */
[----:B------:R-:W-:Y:S01]  /*f3e0*/  PRMT R116, R5, 0x5410, R4 ;  /* 0x0000541005747816 */ /* 0x000fe20000000004 */
[----:B------:R-:W-:Y:S01]  /*f3f0*/  IMAD.MOV.U32 R5, RZ, RZ, R47 ;  /* 0x000000ffff057224 */ /* 0x000fe200078e002f */
[----:B------:R-:W-:-:S02]  /*f400*/  MOV R4, R46 ;  /* 0x0000002e00047202 */ /* 0x000fc40000000f00 */
        /* <DEDUP_REMOVED lines=9> */
[----:B------:R-:W-:Y:S02]  /*f4a0*/  PRMT R114, R5, 0x5410, R4 ;  /* 0x0000541005727816 */ /* 0x000fe40000000004 */
[----:B------:R-:W-:Y:S01]  /*f4b0*/  PRMT R113, R7, 0x5410, R6 ;  /* 0x0000541007717816 */ /* 0x000fe20000000006 */
[----:B------:R-:W-:Y:S06]  /*f4c0*/  BRA.DIV UR4, `(.L_x_1713) ;  /* 0x000001e204487947 */ /* 0x000fec000b800000 */
[----:B------:R0:W2:Y:S04]  /*f4d0*/  SHFL.IDX PT, R7, R21, 0x2, 0x181f ;  /* 0x00581f0015077f89 */ /* 0x0000a800000e0000 */
[----:B------:R0:W0:Y:S04]  /*f4e0*/  SHFL.IDX PT, R6, R20, 0x2, 0x181f ;  /* 0x00581f0014067f89 */ /* 0x00002800000e0000 */
[----:B---3--:R3:W0:Y:S04]  /*f4f0*/  SHFL.IDX PT, R9, R72, 0x2, 0x181f ;  /* 0x00581f0048097f89 */ /* 0x00862800000e0000 */
[----:B----4-:R3:W4:Y:S02]  /*f500*/  SHFL.IDX PT, R14, R3, 0x2, 0x181f ;  /* 0x00581f00030e7f89 */ /* 0x01072400000e0000 */
.L_x_2066:
        /* <DEDUP_REMOVED lines=25> */
[----:B--2---:R-:W-:Y:S01]  /*f6a0*/  @!P4 IMAD.X R11, R7, 0x1, R12, P0 ;  /* 0x00000001070bc824 */ /* 0x004fe200000e060c */
[----:B------:R-:W-:Y:S02]  /*f6b0*/  @!P5 SHF.L.U64.HI R14, R201, 0x1, R224 ;  /* 0x00000001c90ed819 */ /* 0x000fe400000102e0 */
[----:B------:R-:W-:-:S02]  /*f6c0*/  CS2R R32, SRZ ;  /* 0x0000000000207805 */ /* 0x000fc4000001ff00 */
[----:B------:R-:W-:Y:S02]  /*f6d0*/  @!P4 IADD3.X R5, R9, R12, RZ, P1, !PT ;  /* 0x0000000c0905c210 */ /* 0x000fe40000ffe4ff */
        /* <DEDUP_REMOVED lines=10> */
.L_x_1715:
[----:B------:R-:W-:Y:S05]  /*f780*/  BSYNC B1 ;  /* 0x0000000000017941 */ /* 0x000fea0003800000 */
.L_x_1714:
[----:B0----5:R-:W-:Y:S01]  /*f790*/  IMAD.MOV.U32 R6, RZ, RZ, R36 ;  /* 0x000000ffff067224 */ /* 0x021fe200078e0024 */
[----:B--2---:R-:W-:Y:S01]  /*f7a0*/  MOV R7, R37 ;  /* 0x0000002500077202 */ /* 0x004fe20000000f00 */
[----:B------:R-:W-:Y:S01]  /*f7b0*/  IMAD.MOV.U32 R4, RZ, RZ, R38 ;  /* 0x000000ffff047224 */ /* 0x000fe200078e0026 */
[----:B------:R-:W-:Y:S01]  /*f7c0*/  UMOV UR4, 0xffffffff ;  /* 0xffffffff00047882 */ /* 0x000fe20000000000 */
[----:B------:R-:W-:Y:S01]  /*f7d0*/  IMAD.MOV.U32 R5, RZ, RZ, R39 ;  /* 0x000000ffff057224 */ /* 0x000fe200078e0027 */
[----:B------:R-:W-:Y:S01]  /*f7e0*/  PRMT R95, R6, 0x5410, R7 ;  /* 0x00005410065f7816 */ /* 0x000fe20000000007 */
[----:B------:R-:W-:Y:S02]  /*f7f0*/  IMAD.MOV.U32 R7, RZ, RZ, R34 ;  /* 0x000000ffff077224 */ /* 0x000fe400078e0022 */
[----:B------:R-:W-:Y:S01]  /*f800*/  IMAD.MOV.U32 R6, RZ, RZ, R35 ;  /* 0x000000ffff067224 */ /* 0x000fe200078e0023 */
[----:B------:R-:W-:Y:S01]  /*f810*/  PRMT R94, R4, 0x5410, R5 ;  /* 0x00005410045e7816 */ /* 0x000fe20000000005 */
[----:B------:R-:W-:-:S02]  /*f820*/  IMAD.MOV.U32 R5, RZ, RZ, R32 ;  /* 0x000000ffff057224 */ /* 0x000fc400078e0020 */
[----:B------:R-:W-:Y:S01]  /*f830*/  IMAD.MOV.U32 R4, RZ, RZ, R33 ;  /* 0x000000ffff047224 */ /* 0x000fe200078e0021 */
[----:B------:R-:W-:Y:S01]  /*f840*/  PRMT R105, R7, 0x5410, R6 ;  /* 0x0000541007697816 */ /* 0x000fe20000000006 */
[----:B------:R-:W-:Y:S01]  /*f850*/  IMAD.MOV.U32 R7, RZ, RZ, R28 ;  /* 0x000000ffff077224 */ /* 0x000fe200078e001c */
[----:B------:R-:W-:Y:S02]  /*f860*/  MOV R6, R29 ;  /* 0x0000001d00067202 */ /* 0x000fe40000000f00 */
[----:B------:R-:W-:Y:S01]  /*f870*/  PRMT R106, R5, 0x5410, R4 ;  /* 0x00005410056a7816 */ /* 0x000fe20000000004 */
[----:B------:R-:W-:Y:S01]  /*f880*/  IMAD.MOV.U32 R5, RZ, RZ, R30 ;  /* 0x000000ffff057224 */ /* 0x000fe200078e001e */
[----:B------:R-:W-:Y:S01]  /*f890*/  PRMT R107, R7, 0x5410, R6 ;  /* 0x00005410076b7816 */ /* 0x000fe20000000006 */
[----:B------:R-:W-:Y:S02]  /*f8a0*/  IMAD.MOV.U32 R4, RZ, RZ, R31 ;  /* 0x000000ffff047224 */ /* 0x000fe400078e001f */
[----:B------:R-:W-:-:S02]  /*f8b0*/  IMAD.MOV.U32 R7, RZ, RZ, R24 ;  /* 0x000000ffff077224 */ /* 0x000fc400078e0018 */
[----:B------:R-:W-:Y:S01]  /*f8c0*/  IMAD.MOV.U32 R6, RZ, RZ, R25 ;  /* 0x000000ffff067224 */ /* 0x000fe200078e0019 */
[----:B------:R-:W-:Y:S01]  /*f8d0*/  PRMT R108, R5, 0x5410, R4 ;  /* 0x00005410056c7816 */ /* 0x000fe20000000004 */
[----:B------:R-:W-:Y:S01]  /*f8e0*/  IMAD.MOV.U32 R5, RZ, RZ, R26 ;  /* 0x000000ffff057224 */ /* 0x000fe200078e001a */
[----:B------:R-:W-:Y:S02]  /*f8f0*/  MOV R4, R27 ;  /* 0x0000001b00047202 */ /* 0x000fe40000000f00 */
[----:B------:R-:W-:Y:S02]  /*f900*/  PRMT R96, R7, 0x5410, R6 ;  /* 0x0000541007607816 */ /* 0x000fe40000000006 */
[----:B------:R-:W-:Y:S02]  /*f910*/  CS2R R6, SRZ ;  /* 0x0000000000067805 */ /* 0x000fe4000001ff00 */
[----:B------:R-:W-:Y:S01]  /*f920*/  PRMT R97, R5, 0x5410, R4 ;  /* 0x0000541005617816 */ /* 0x000fe20000000004 */
[----:B------:R-:W-:Y:S06]  /*f930*/  BRA.DIV UR4, `(.L_x_1716) ;  /* 0x000001de049c7947 */ /* 0x000fec000b800000 */
[----:B-1----:R-:W0:Y:S04]  /*f940*/  SHFL.IDX PT, R21, R21, 0x3, 0x181f ;  /* 0x00781f0015157f89 */ /* 0x002e2800000e0000 */
[----:B------:R-:W1:Y:S04]  /*f950*/  SHFL.IDX PT, R20, R20, 0x3, 0x181f ;  /* 0x00781f0014147f89 */ /* 0x000e6800000e0000 */
[----:B------:R2:W0:Y:S04]  /*f960*/  SHFL.IDX PT, R77, R72, 0x3, 0x181f ;  /* 0x00781f00484d7f89 */ /* 0x00042800000e0000 */
[----:B---3--:R-:W3:Y:S02]  /*f970*/  SHFL.IDX PT, R3, R3, 0x3, 0x181f ;  /* 0x00781f0003037f89 */ /* 0x008ee400000e0000 */
.L_x_2072:
[----:B------:R-:W-:Y:S01]  /*f980*/  VIADD R5, R0, 0x60 ;  /* 0x0000006000057836 */ /* 0x000fe20000000000 */
[----:B------:R-:W-:Y:S01]  /*f990*/  BSSY B1, `(.L_x_1717) ;  /* 0x0000025000017945 */ /* 0x000fe20003800000 */
[----:B------:R-:W-:Y:S02]  /*f9a0*/  CS2R R10, SRZ ;  /* 0x00000000000a7805 */ /* 0x000fe4000001ff00 */
[----:B------:R-:W-:Y:S02]  /*f9b0*/  CS2R R8, SRZ ;  /* 0x0000000000087805 */ /* 0x000fe4000001ff00 */
[----:B------:R-:W-:Y:S02]  /*f9c0*/  CS2R R12, SRZ ;  /* 0x00000000000c7805 */ /* 0x000fe4000001ff00 */
[----:B------:R-:W-:Y:S02]  /*f9d0*/  ISETP.GE.AND P0, PT, R5, R76, PT ;  /* 0x0000004c0500720c */ /* 0x000fe40003f06270 */
[----:B------:R-:W-:-:S02]  /*f9e0*/  CS2R R4, SRZ ;  /* 0x0000000000047805 */ /* 0x000fc4000001ff00 */
[----:B----4-:R-:W-:Y:S02]  /*f9f0*/  CS2R R14, SRZ ;  /* 0x00000000000e7805 */ /* 0x010fe4000001ff00 */
[----:B--2---:R-:W-:Y:S02]  /*fa00*/  CS2R R72, SRZ ;  /* 0x0000000000487805 */ /* 0x004fe4000001ff00 */
[----:B------:R-:W-:-:S05]  /*fa10*/  CS2R R74, SRZ ;  /* 0x00000000004a7805 */ /* 0x000fca000001ff00 */
[----:B------:R-:W-:Y:S05]  /*fa20*/  @P0 BRA `(.L_x_1718) ;  /* 0x00000000006c0947 */ /* 0x000fea0003800000 */
[----:B------:R-:W-:Y:S01]  /*fa30*/  ULDC UR4, c[0x0][0x3f4] ;  /* 0x0000fd0000047ab9 */ /* 0x000fe20000000800 */
[----:B------:R-:W-:Y:S02]  /*fa40*/  CS2R R10, SRZ ;  /* 0x00000000000a7805 */ /* 0x000fe4000001ff00 */
[----:B------:R-:W-:Y:S02]  /*fa50*/  ISETP.GE.AND P4, PT, R18, UR4, PT ;  /* 0x0000000412007c0c */ /* 0x000fe4000bf86270 */
[----:B------:R-:W-:Y:S02]  /*fa60*/  CS2R R8, SRZ ;  /* 0x0000000000087805 */ /* 0x000fe4000001ff00 */
[----:B------:R-:W-:Y:S02]  /*fa70*/  ISETP.GE.AND P5, PT, R203, UR4, PT ;  /* 0x00000004cb007c0c */ /* 0x000fe4000bfa6270 */
[----:B------:R-:W-:Y:S02]  /*fa80*/  CS2R R12, SRZ ;  /* 0x00000000000c7805 */ /* 0x000fe4000001ff00 */
[----:B------:R-:W-:-:S05]  /*fa90*/  CS2R R14, SRZ ;  /* 0x00000000000e7805 */ /* 0x000fca000001ff00 */
[C---:B------:R-:W-:Y:S01]  /*faa0*/  @!P4 IMAD.SHL.U32 R72, R18.reuse, 0x2, RZ ;  /* 0x000000021248c824 */ /* 0x040fe200078e00ff */
[----:B------:R-:W-:-:S03]  /*fab0*/  @!P4 SHF.L.U64.HI R0, R18, 0x1, R19 ;  /* 0x000000011200c819 */ /* 0x000fc60000010213 */
[----:B------:R-:W-:Y:S01]  /*fac0*/  @!P5 IMAD.SHL.U32 R5, R201, 0x2, RZ ;  /* 0x00000002c905d824 */ /* 0x000fe200078e00ff */
[CC--:B-1----:R-:W-:Y:S02]  /*fad0*/  @!P4 IADD3 R6, P0, R20.reuse, R72.reuse, RZ ;  /* 0x000000481406c210 */ /* 0x0c2fe40007f1e0ff */
[----:B---3--:R-:W-:Y:S02]  /*fae0*/  @!P4 IADD3 R72, P1, R3, R72, RZ ;  /* 0x000000480348c210 */ /* 0x008fe40007f3e0ff */
[-C--:B------:R-:W-:Y:S01]  /*faf0*/  @!P5 IADD3 R4, P2, R20, R5.reuse, RZ ;  /* 0x000000051404d210 */ /* 0x080fe20007f5e0ff */
[--C-:B0-----:R-:W-:Y:S01]  /*fb00*/  @!P4 IMAD.X R7, R21, 0x1, R0.reuse, P0 ;  /* 0x000000011507c824 */ /* 0x101fe200000e0600 */
[----:B------:R-:W-:Y:S01]  /*fb10*/  @!P5 IADD3 R20, P3, R3, R5, RZ ;  /* 0x000000050314d210 */ /* 0x000fe20007f7e0ff */
[----:B------:R-:W-:Y:S01]  /*fb20*/  @!P4 IMAD.X R73, R77, 0x1, R0, P1 ;  /* 0x000000014d49c824 */ /* 0x000fe200008e0600 */
[----:B------:R-:W-:Y:S02]  /*fb30*/  @!P5 SHF.L.U64.HI R0, R201, 0x1, R224 ;  /* 0x00000001c900d819 */ /* 0x000fe400000102e0 */
[----:B------:R-:W-:Y:S01]  /*fb40*/  CS2R R74, SRZ ;  /* 0x00000000004a7805 */ /* 0x000fe2000001ff00 */
[----:B------:R-:W5:Y:S01]  /*fb50*/  @!P4 LD.E.128 R12, desc[UR60][R6.64] ;  /* 0x0000003c060cc980 */ /* 0x000f62000c101d00 */
[----:B------:R-:W-:-:S03]  /*fb60*/  @!P5 IADD3.X R5, R21, R0, RZ, P2, !PT ;  /* 0x000000001505d210 */ /* 0x000fc600017fe4ff */
[----:B------:R0:W5:Y:S01]  /*fb70*/  @!P4 LD.E.128 R8, desc[UR60][R72.64] ;  /* 0x0000003c4808c980 */ /* 0x000162000c101d00 */
[----:B------:R-:W-:Y:S01]  /*fb80*/  @!P5 IMAD.X R21, R77, 0x1, R0, P3 ;  /* 0x000000014d15d824 */ /* 0x000fe200018e0600 */
[----:B0-----:R-:W-:Y:S02]  /*fb90*/  CS2R R72, SRZ ;  /* 0x0000000000487805 */ /* 0x001fe4000001ff00 */
[----:B------:R-:W-:-:S04]  /*fba0*/  CS2R R6, SRZ ;  /* 0x0000000000067805 */ /* 0x000fc8000001ff00 */
[----:B------:R0:W5:Y:S02]  /*fbb0*/  @!P5 LD.E.128 R72, desc[UR60][R4.64] ;  /* 0x0000003c0448d980 */ /* 0x000164000c101d00 */
[----:B0-----:R-:W-:-:S06]  /*fbc0*/  CS2R R4, SRZ ;  /* 0x0000000000047805 */ /* 0x001fcc000001ff00 */
[----:B------:R2:W5:Y:S02]  /*fbd0*/  @!P5 LD.E.128 R4, desc[UR60][R20.64] ;  /* 0x0000003c1404d980 */ /* 0x000564000c101d00 */
.L_x_1718:
[----:B------:R-:W-:Y:S05]  /*fbe0*/  BSYNC B1 ;  /* 0x0000000000017941 */ /* 0x000fea0003800000 */
.L_x_1717:
[----:B---3--:R-:W3:Y:S01]  /*fbf0*/  LDL R3, [R1+0x8c] ;  /* 0x00008c0001037983 */ /* 0x008ee20000100800 */
[----:B------:R-:W-:Y:S01]  /*fc00*/  BSSY B1, `(.L_x_1719) ;  /* 0x0000007000017945 */ /* 0x000fe20003800000 */
[----:B---3--:R-:W-:-:S04]  /*fc10*/  LEA.HI R0, R3, R3, RZ, 0x1 ;  /* 0x0000000303007211 */ /* 0x008fc800078f08ff */
[----:B------:R-:W-:-:S05]  /*fc20*/  LOP3.LUT R0, R0, 0xfffffffe, RZ, 0xc0, !PT ;  /* 0xfffffffe00007812 */ /* 0x000fca00078ec0ff */
[----:B------:R-:W-:-:S05]  /*fc30*/  IMAD.IADD R0, R3, 0x1, -R0 ;  /* 0x0000000103007824 */ /* 0x000fca00078e0a00 */
[----:B------:R-:W-:-:S04]  /*fc40*/  SHF.L.U32 R0, R0, 0x1f, RZ ;  /* 0x0000001f00007819 */ /* 0x000fc800000006ff */
[----:B------:R-:W3:Y:S02]  /*fc50*/  SYNCS.PHASECHK.TRANS64.TRYWAIT P0, [R17+URZ+0x30800], R0 ;  /* 0x03080000110075a7 */ /* 0x000ee4000800017f */
[----:B---3--:R-:W-:Y:S05]  /*fc60*/  @!P0 BRA `(.L_x_1720) ;  /* 0x000001dc00448947 */ /* 0x008fea0003800000 */
.L_x_2073:
[----:B------:R-:W-:Y:S05]  /*fc70*/  BSYNC B1 ;  /* 0x0000000000017941 */ /* 0x000fea0003800000 */
.L_x_1719:
[----:B-12---:R-:W2:Y:S04]  /*fc80*/  LDL R20, [R1+0x58] ;  /* 0x0000580001147983 */ /* 0x006ea80000100800 */
[----:B------:R-:W4:Y:S01]  /*fc90*/  LDL R121, [R1+0xc] ;  /* 0x00000c0001797983 */ /* 0x000f220000100800 */
[----:B-----5:R-:W-:Y:S01]  /*fca0*/  IMAD.MOV.U32 R3, RZ, RZ, R6 ;  /* 0x000000ffff037224 */ /* 0x020fe200078e0006 */
[----:B------:R-:W-:Y:S01]  /*fcb0*/  BSSY B1, `(.L_x_1721) ;  /* 0x00000e5000017945 */ /* 0x000fe20003800000 */
[----:B---3--:R-:W-:-:S05]  /*fcc0*/  IMAD.MOV.U32 R0, RZ, RZ, R7 ;  /* 0x000000ffff007224 */ /* 0x008fca00078e0007 */
        /* <DEDUP_REMOVED lines=16> */
[----:B------:R-:W-:Y:S01]  /*fdd0*/  IMAD.MOV.U32 R3, RZ, RZ, R73 ;  /* 0x000000ffff037224 */ /* 0x000fe200078e0049 */
[----:B--2---:R-:W-:Y:S01]  /*fde0*/  VIADDMNMX R0, R76, -R20, 0x80, PT ;  /* 0x000000804c007446 */ /* 0x004fe20003800914 */
[----:B------:R-:W-:-:S03]  /*fdf0*/  IMAD.MOV.U32 R20, RZ, RZ, R72 ;  /* 0x000000ffff147224 */ /* 0x000fc600078e0048 */
[----:B----4-:R-:W-:Y:S02]  /*fe00*/  ISETP.GE.AND P0, PT, R121, R0, PT ;  /* 0x000000007900720c */ /* 0x010fe40003f06270 */
[----:B------:R-:W-:Y:S01]  /*fe10*/  PRMT R88, R20, 0x5410, R3 ;  /* 0x0000541014587816 */ /* 0x000fe20000000003 */
[----:B------:R-:W-:Y:S01]  /*fe20*/  IMAD.MOV.U32 R20, RZ, RZ, R74 ;  /* 0x000000ffff147224 */ /* 0x000fe200078e004a */
[----:B------:R-:W-:-:S04]  /*fe30*/  MOV R3, R75 ;  /* 0x0000004b00037202 */ /* 0x000fc80000000f00 */
[----:B------:R-:W-:-:S05]  /*fe40*/  PRMT R89, R20, 0x5410, R3 ;  /* 0x0000541014597816 */ /* 0x000fca0000000003 */
[----:B------:R-:W-:Y:S05]  /*fe50*/  @P0 BRA `(.L_x_1722) ;  /* 0x0000000c00280947 */ /* 0x000fea0003800000 */
[----:B------:R1:W5:Y:S01]  /*fe60*/  LDL R124, [R1+0x60] ;  /* 0x00006000017c7983 */ /* 0x0003620000100800 */
[----:B------:R-:W2:Y:S03]  /*fe70*/  LDC R3, c[0x0][0x3f4] ;  /* 0x0000fd00ff037b82 */ /* 0x000ea60000000800 */
[----:B------:R1:W5:Y:S04]  /*fe80*/  LDL R123, [R1+0xcc] ;  /* 0x0000cc00017b7983 */ /* 0x0003680000100800 */
[----:B------:R1:W5:Y:S01]  /*fe90*/  LDL R122, [R1+0x6c] ;  /* 0x00006c00017a7983 */ /* 0x0003620000100800 */
[----:B------:R-:W-:Y:S01]  /*fea0*/  BSSY B2, `(.L_x_1723) ;  /* 0x0000063000027945 */ /* 0x000fe20003800000 */
[----:B--2---:R-:W-:-:S13]  /*feb0*/  ISETP.GE.AND P0, PT, R18, R3, PT ;  /* 0x000000031200720c */ /* 0x004fda0003f06270 */
[----:B-1----:R-:W-:Y:S05]  /*fec0*/  @P0 BRA `(.L_x_1724) ;  /* 0x0000000400800947 */ /* 0x002fea0003800000 */
[----:B0-----:R-:W2:Y:S04]  /*fed0*/  LDL R21, [R1+0x80] ;  /* 0x0000800001157983 */ /* 0x001ea80000100800 */
[----:B------:R-:W3:Y:S01]  /*fee0*/  LDL R125, [R1+0x70] ;  /* 0x00007000017d7983 */ /* 0x000ee20000100800 */
[----:B------:R-:W-:Y:S01]  /*fef0*/  HADD2.F32 R90, -RZ, R90.H0_H0 ;  /* 0x2000005aff5a7230 */ /* 0x000fe20000004100 */
[--C-:B------:R-:W-:Y:S01]  /*ff00*/  SHF.R.U64 R64, R64, 0x10, R65.reuse ;  /* 0x0000001040407819 */ /* 0x100fe20000001241 */
[----:B------:R-:W-:Y:S01]  /*ff10*/  HADD2.F32 R104, -RZ, R104.H0_H0 ;  /* 0x20000068ff687230 */ /* 0x000fe20000004100 */
[----:B------:R-:W-:Y:S02]  /*ff20*/  SHF.R.U32.HI R65, RZ, 0x10, R65 ;  /* 0x00000010ff417819 */ /* 0x000fe40000011641 */
[----:B------:R-:W-:Y:S01]  /*ff30*/  SHF.R.U64 R58, R58, 0x10, R59 ;  /* 0x000000103a3a7819 */ /* 0x000fe2000000123b */
[----:B------:R-:W-:Y:S01]  /*ff40*/  HADD2.F32 R64, -RZ, R64.H0_H0 ;  /* 0x20000040ff407230 */ /* 0x000fe20000004100 */
[----:B------:R-:W-:-:S02]  /*ff50*/  SHF.R.U64 R66, R66, 0x10, R67 ;  /* 0x0000001042427819 */ /* 0x000fc40000001243 */
[----:B------:R-:W-:Y:S02]  /*ff60*/  SHF.R.U32.HI R59, RZ, 0x10, R59 ;  /* 0x00000010ff3b7819 */ /* 0x000fe4000001163b */
[----:B------:R-:W-:-:S03]  /*ff70*/  SHF.R.U32.HI R67, RZ, 0x10, R67 ;  /* 0x00000010ff437819 */ /* 0x000fc60000011643 */
[----:B------:R-:W-:Y:S01]  /*ff80*/  HADD2.F32 R59, -RZ, R59.H0_H0 ;  /* 0x2000003bff3b7230 */ /* 0x000fe20000004100 */
[----:B--2---:R-:W-:-:S04]  /*ff90*/  LEA.HI R20, R3, R21, RZ, 0x1d ;  /* 0x0000001503147211 */ /* 0x004fc800078fe8ff */
[----:B------:R-:W-:Y:S01]  /*ffa0*/  SHF.R.S32.HI R21, RZ, 0x1f, R20 ;  /* 0x0000001fff157819 */ /* 0x000fe20000011414 */
[----:B---3--:R-:W0:Y:S03]  /*ffb0*/  LDS.128 R80, [R125] ;  /* 0x000000007d507984 */ /* 0x008e260000000c00 */
[----:B------:R-:W-:Y:S01]  /*ffc0*/  LEA.HI R21, R21, R20, RZ, 0x3 ;  /* 0x0000001415157211 */ /* 0x000fe200078f18ff */
[----:B------:R-:W-:-:S04]  /*ffd0*/  IMAD.SHL.U32 R20, R20, 0x8, RZ ;  /* 0x0000000814147824 */ /* 0x000fc800078e00ff */
[----:B------:R-:W-:Y:S01]  /*ffe0*/  IMAD.SHL.U32 R21, R21, 0x400, RZ ;  /* 0x0000040015157824 */ /* 0x000fe200078e00ff */
[----:B-----5:R-:W-:-:S04]  /*fff0*/  LOP3.LUT R20, R124, 0x38, R20, 0xf8, !PT ;  /* 0x000000387c147812 */ /* 0x020fc800078ef814 */
[----:B------:R-:W-:Y:S02]  /*10000*/  LOP3.LUT R20, R20, R123, RZ, 0x3c, !PT ;  /* 0x0000007b14147212 */ /* 0x000fe400078e3cff */
[----:B------:R-:W-:-:S04]  /*10010*/  LOP3.LUT R21, R21, 0x7fffe000, RZ, 0xc0, !PT ;  /* 0x7fffe00015157812 */ /* 0x000fc800078ec0ff */
[----:B------:R-:W-:Y:S01]  /*10020*/  IADD3 R20, R20, R21, R122 ;  /* 0x0000001514147210 */ /* 0x000fe20007ffe07a */
[----:B------:R-:W-:-:S04]  /*10030*/  HADD2.F32 R21, -RZ, R84.H0_H0 ;  /* 0x20000054ff157230 */ /* 0x000fc80000004100 */
[----:B------:R-:W-:-:S05]  /*10040*/  IMAD R20, R20, 0x2, R17 ;  /* 0x0000000214147824 */ /* 0x000fca00078e0211 */
[----:B------:R-:W1:Y:S01]  /*10050*/  LDS.128 R76, [R20+0x10400] ;  /* 0x01040000144c7984 */ /* 0x000e620000000c00 */
[----:B0-----:R-:W-:Y:S02]  /*10060*/  HADD2.F32 R85, -RZ, R81.H0_H0 ;  /* 0x20000051ff557230 */ /* 0x001fe40000004100 */
[--C-:B-1----:R-:W-:Y:S02]  /*10070*/  HADD2.F32 R91, -RZ, R77.reuse.H0_H0 ;  /* 0x2000004dff5b7230 */ /* 0x102fe40000004100 */
[----:B------:R-:W-:-:S03]  /*10080*/  HADD2.F32 R77, -RZ, R77.H1_H1 ;  /* 0x3000004dff4d7230 */ /* 0x000fc60000004100 */
[----:B------:R-:W-:-:S04]  /*10090*/  FMUL.FTZ R84, R91, R90 ;  /* 0x0000005a5b547220 */ /* 0x000fc80000410000 */
[-C--:B------:R-:W-:Y:S01]  /*100a0*/  FFMA.FTZ R84, R85, R21.reuse, -R84 ;  /* 0x0000001555547223 */ /* 0x080fe20000010854 */
[----:B------:R-:W-:Y:S01]  /*100b0*/  FMUL.FTZ R21, R91, R21 ;  /* 0x000000155b157220 */ /* 0x000fe20000410000 */
[--C-:B------:R-:W-:Y:S02]  /*100c0*/  HADD2.F32 R91, -RZ, R76.reuse.H0_H0 ;  /* 0x2000004cff5b7230 */ /* 0x100fe40000004100 */
[----:B------:R-:W-:Y:S02]  /*100d0*/  HADD2.F32 R76, -RZ, R76.H1_H1 ;  /* 0x3000004cff4c7230 */ /* 0x000fe40000004100 */
[----:B------:R-:W-:Y:S01]  /*100e0*/  FFMA.FTZ R21, R85, R90, R21 ;  /* 0x0000005a55157223 */ /* 0x000fe20000010015 */
[--C-:B------:R-:W-:Y:S01]  /*100f0*/  SHF.R.U32.HI R85, RZ, 0x10, R57.reuse ;  /* 0x00000010ff557819 */ /* 0x100fe20000011639 */
[----:B------:R-:W-:Y:S01]  /*10100*/  HADD2.F32 R90, -RZ, R65.H0_H0 ;  /* 0x20000041ff5a7230 */ /* 0x000fe20000004100 */
[----:B------:R-:W-:Y:S01]  /*10110*/  SHF.R.U64 R57, R56, 0x10, R57 ;  /* 0x0000001038397819 */ /* 0x000fe20000001239 */
[----:B------:R-:W-:-:S02]  /*10120*/  HADD2.F32 R65, -RZ, R81.H1_H1 ;  /* 0x30000051ff417230 */ /* 0x000fc40000004100 */
[----:B------:R-:W-:Y:S02]  /*10130*/  HADD2.F32 R56, -RZ, R85.H0_H0 ;  /* 0x20000055ff387230 */ /* 0x000fe40000004100 */
[--C-:B------:R-:W-:Y:S02]  /*10140*/  HADD2.F32 R85, -RZ, R80.reuse.H0_H0 ;  /* 0x20000050ff557230 */ /* 0x100fe40000004100 */
[----:B------:R-:W-:Y:S02]  /*10150*/  HADD2.F32 R57, -RZ, R57.H0_H0 ;  /* 0x20000039ff397230 */ /* 0x000fe40000004100 */
[C---:B------:R-:W-:Y:S01]  /*10160*/  FMUL.FTZ R81, R77.reuse, R56 ;  /* 0x000000384d517220 */ /* 0x040fe20000410000 */
[-C--:B------:R-:W-:Y:S01]  /*10170*/  FMUL.FTZ R77, R77, R90.reuse ;  /* 0x0000005a4d4d7220 */ /* 0x080fe20000410000 */
[----:B------:R-:W-:Y:S02]  /*10180*/  HADD2.F32 R80, -RZ, R80.H1_H1 ;  /* 0x30000050ff507230 */ /* 0x000fe40000004100 */
[----:B------:R-:W-:Y:S01]  /*10190*/  FFMA.FTZ R90, R65, R90, -R81 ;  /* 0x0000005a415a7223 */ /* 0x000fe20000010851 */
[----:B------:R-:W-:-:S02]  /*101a0*/  HADD2.F32 R81, -RZ, R102.H1_H1 ;  /* 0x30000066ff517230 */ /* 0x000fc40000004100 */
[----:B------:R-:W-:Y:S01]  /*101b0*/  FFMA.FTZ R65, R65, R56, R77 ;  /* 0x0000003841417223 */ /* 0x000fe2000001004d */
[--C-:B------:R-:W-:Y:S02]  /*101c0*/  HADD2.F32 R77, -RZ, R92.reuse.H1_H1 ;  /* 0x3000005cff4d7230 */ /* 0x100fe40000004100 */
[----:B------:R-:W-:Y:S02]  /*101d0*/  HADD2.F32 R92, -RZ, R92.H0_H0 ;  /* 0x2000005cff5c7230 */ /* 0x000fe40000004100 */
[----:B------:R-:W-:Y:S01]  /*101e0*/  FMUL.FTZ R56, R91, R81 ;  /* 0x000000515b387220 */ /* 0x000fe20000410000 */
[----:B------:R-:W-:-:S03]  /*101f0*/  F2FP.F16.F32.PACK_AB R65, R65, R21 ;  /* 0x000000154141723e */ /* 0x000fc600000000ff */
[-C--:B------:R-:W-:Y:S01]  /*10200*/  FFMA.FTZ R56, R85, R77.reuse, -R56 ;  /* 0x0000004d55387223 */ /* 0x080fe20000010838 */
[----:B------:R-:W-:Y:S01]  /*10210*/  FMUL.FTZ R77, R91, R77 ;  /* 0x0000004d5b4d7220 */ /* 0x000fe20000410000 */
[--C-:B------:R-:W-:Y:S02]  /*10220*/  HADD2.F32 R91, -RZ, R78.reuse.H0_H0 ;  /* 0x2000004eff5b7230 */ /* 0x100fe40000004100 */
[----:B------:R-:W-:Y:S02]  /*10230*/  HADD2.F32 R78, -RZ, R78.H1_H1 ;  /* 0x3000004eff4e7230 */ /* 0x000fe40000004100 */
[----:B------:R-:W-:Y:S01]  /*10240*/  FFMA.FTZ R85, R85, R81, R77 ;  /* 0x0000005155557223 */ /* 0x000fe2000001004d */
[----:B------:R-:W-:Y:S02]  /*10250*/  HADD2.F32 R77, -RZ, R102.H0_H0 ;  /* 0x20000066ff4d7230 */ /* 0x000fe40000004100 */
[----:B------:R-:W-:-:S03]  /*10260*/  HADD2.F32 R102, -RZ, R82.H0_H0 ;  /* 0x20000052ff667230 */ /* 0x000fc60000004100 */
[C---:B------:R-:W-:Y:S01]  /*10270*/  FMUL.FTZ R81, R91.reuse, R77 ;  /* 0x0000004d5b517220 */ /* 0x040fe20000410000 */
[----:B------:R-:W-:-:S03]  /*10280*/  FMUL.FTZ R91, R91, R92 ;  /* 0x0000005c5b5b7220 */ /* 0x000fc60000410000 */
[C---:B------:R-:W-:Y:S01]  /*10290*/  FFMA.FTZ R81, R102.reuse, R92, -R81 ;  /* 0x0000005c66517223 */ /* 0x040fe20000010851 */
[----:B------:R-:W-:Y:S02]  /*102a0*/  HADD2.F32 R92, -RZ, R103.H0_H0 ;  /* 0x20000067ff5c7230 */ /* 0x000fe40000004100 */
[----:B------:R-:W-:Y:S01]  /*102b0*/  FFMA.FTZ R77, R102, R77, R91 ;  /* 0x0000004d664d7223 */ /* 0x000fe2000001005b */
[----:B------:R-:W-:Y:S02]  /*102c0*/  HADD2.F32 R103, -RZ, R79.H0_H0 ;  /* 0x2000004fff677230 */ /* 0x000fe40000004100 */
[----:B------:R-:W-:Y:S02]  /*102d0*/  HADD2.F32 R102, -RZ, R83.H0_H0 ;  /* 0x20000053ff667230 */ /* 0x000fe40000004100 */
[----:B------:R-:W-:Y:S02]  /*102e0*/  HADD2.F32 R79, -RZ, R79.H1_H1 ;  /* 0x3000004fff4f7230 */ /* 0x000fe40000004100 */
[C---:B------:R-:W-:Y:S01]  /*102f0*/  FMUL.FTZ R91, R103.reuse, R92 ;  /* 0x0000005c675b7220 */ /* 0x040fe20000410000 */
[----:B------:R-:W-:Y:S01]  /*10300*/  FMUL.FTZ R103, R103, R104 ;  /* 0x0000006867677220 */ /* 0x000fe20000410000 */
[----:B------:R-:W-:-:S02]  /*10310*/  HADD2.F32 R83, -RZ, R83.H1_H1 ;  /* 0x30000053ff537230 */ /* 0x000fc40000004100 */
[C---:B------:R-:W-:Y:S01]  /*10320*/  FFMA.FTZ R91, R102.reuse, R104, -R91 ;  /* 0x00000068665b7223 */ /* 0x040fe2000001085b */
[----:B------:R-:W-:Y:S01]  /*10330*/  FFMA.FTZ R92, R102, R92, R103 ;  /* 0x0000005c665c7223 */ /* 0x000fe20000010067 */
[----:B------:R-:W-:Y:S02]  /*10340*/  HADD2.F32 R102, -RZ, R67.H0_H0 ;  /* 0x20000043ff667230 */ /* 0x000fe40000004100 */
[----:B------:R-:W-:-:S03]  /*10350*/  FMUL.FTZ R67, R79, R59 ;  /* 0x0000003b4f437220 */ /* 0x000fc60000410000 */
[-C--:B------:R-:W-:Y:S01]  /*10360*/  FMUL.FTZ R79, R79, R102.reuse ;  /* 0x000000664f4f7220 */ /* 0x080fe20000410000 */
[----:B------:R-:W-:-:S03]  /*10370*/  FFMA.FTZ R67, R83, R102, -R67 ;  /* 0x0000006653437223 */ /* 0x000fc60000010843 */
[----:B------:R-:W-:Y:S01]  /*10380*/  FFMA.FTZ R83, R83, R59, R79 ;  /* 0x0000003b53537223 */ /* 0x000fe2000001004f */
[C---:B------:R-:W-:Y:S01]  /*10390*/  FMUL.FTZ R59, R76.reuse, R57 ;  /* 0x000000394c3b7220 */ /* 0x040fe20000410000 */
[----:B------:R-:W-:-:S03]  /*103a0*/  FMUL.FTZ R76, R76, R64 ;  /* 0x000000404c4c7220 */ /* 0x000fc60000410000 */
[C---:B------:R-:W-:Y:S01]  /*103b0*/  FFMA.FTZ R64, R80.reuse, R64, -R59 ;  /* 0x0000004050407223 */ /* 0x040fe2000001083b */
[----:B------:R-:W-:Y:S01]  /*103c0*/  FFMA.FTZ R76, R80, R57, R76 ;  /* 0x00000039504c7223 */ /* 0x000fe2000001004c */
[----:B------:R-:W-:Y:S02]  /*103d0*/  HADD2.F32 R57, -RZ, R58.H0_H0 ;  /* 0x2000003aff397230 */ /* 0x000fe40000004100 */
[----:B------:R-:W-:Y:S01]  /*103e0*/  HADD2.F32 R58, -RZ, R66.H0_H0 ;  /* 0x20000042ff3a7230 */ /* 0x000fe20000004100 */
[----:B------:R-:W-:Y:S01]  /*103f0*/  F2FP.F16.F32.PACK_AB R56, R64, R56 ;  /* 0x000000384038723e */ /* 0x000fe200000000ff */
[----:B------:R-:W-:Y:S02]  /*10400*/  HADD2.F32 R66, -RZ, R82.H1_H1 ;  /* 0x30000052ff427230 */ /* 0x000fe40000004100 */
[----:B------:R-:W-:Y:S01]  /*10410*/  FMUL.FTZ R59, R78, R57 ;  /* 0x000000394e3b7220 */ /* 0x000fe20000410000 */
[----:B------:R-:W-:Y:S01]  /*10420*/  F2FP.F16.F32.PACK_AB R64, R76, R85 ;  /* 0x000000554c40723e */ /* 0x000fe200000000ff */
[----:B------:R-:W-:-:S02]  /*10430*/  FMUL.FTZ R78, R78, R58 ;  /* 0x0000003a4e4e7220 */ /* 0x000fc40000410000 */
[C---:B------:R-:W-:Y:S01]  /*10440*/  FFMA.FTZ R58, R66.reuse, R58, -R59 ;  /* 0x0000003a423a7223 */ /* 0x040fe2000001083b */
[----:B------:R-:W-:Y:S01]  /*10450*/  F2FP.F16.F32.PACK_AB R59, R67, R91 ;  /* 0x0000005b433b723e */ /* 0x000fe200000000ff */
[----:B------:R-:W-:Y:S01]  /*10460*/  FFMA.FTZ R66, R66, R57, R78 ;  /* 0x0000003942427223 */ /* 0x000fe2000001004e */
[----:B------:R-:W-:Y:S02]  /*10470*/  F2FP.F16.F32.PACK_AB R57, R90, R84 ;  /* 0x000000545a39723e */ /* 0x000fe400000000ff */
[----:B------:R-:W-:Y:S02]  /*10480*/  F2FP.F16.F32.PACK_AB R58, R58, R81 ;  /* 0x000000513a3a723e */ /* 0x000fe400000000ff */
[----:B------:R-:W-:Y:S02]  /*10490*/  F2FP.F16.F32.PACK_AB R67, R83, R92 ;  /* 0x0000005c5343723e */ /* 0x000fe400000000ff */
[----:B------:R-:W-:Y:S01]  /*104a0*/  F2FP.F16.F32.PACK_AB R66, R66, R77 ;  /* 0x0000004d4242723e */ /* 0x000fe200000000ff */
[----:B------:R1:W-:Y:S04]  /*104b0*/  STS.128 [R125], R56 ;  /* 0x000000387d007388 */ /* 0x0003e80000000c00 */
[----:B------:R1:W-:Y:S02]  /*104c0*/  STS.128 [R20+0x10400], R64 ;  /* 0x0104004014007388 */ /* 0x0003e40000000c00 */
.L_x_1724:
[----:B------:R-:W-:Y:S05]  /*104d0*/  BSYNC B2 ;  /* 0x0000000000027941 */ /* 0x000fea0003800000 */
.L_x_1723:
[----:B------:R-:W-:-:S13]  /*104e0*/  ISETP.GE.AND P0, PT, R203, R3, PT ;  /* 0x00000003cb00720c */ /* 0x000fda0003f06270 */
[----:B------:R-:W-:Y:S05]  /*104f0*/  @P0 BRA `(.L_x_1722) ;  /* 0x0000000400800947 */ /* 0x000fea0003800000 */
[----:B-1----:R-:W2:Y:S04]  /*10500*/  LDL R20, [R1+0xa0] ;  /* 0x0000a00001147983 */ /* 0x002ea80000100800 */
[----:B------:R-:W3:Y:S01]  /*10510*/  LDL R85, [R1+0xc0] ;  /* 0x0000c00001557983 */ /* 0x000ee20000100800 */
[----:B------:R-:W-:Y:S01]  /*10520*/  HADD2.F32 R79, -RZ, R120.H1_H1 ;  /* 0x30000078ff4f7230 */ /* 0x000fe20000004100 */
[--C-:B------:R-:W-:Y:S02]  /*10530*/  SHF.R.U32.HI R78, RZ, 0x10, R61.reuse ;  /* 0x00000010ff4e7819 */ /* 0x100fe4000001163d */
[----:B------:R-:W-:Y:S02]  /*10540*/  SHF.R.U64 R60, R60, 0x10, R61 ;  /* 0x000000103c3c7819 */ /* 0x000fe4000000123d */
[----:B------:R-:W-:Y:S01]  /*10550*/  SHF.R.U64 R68, R68, 0x10, R69 ;  /* 0x0000001044447819 */ /* 0x000fe20000001245 */
[----:B------:R-:W-:Y:S01]  /*10560*/  HADD2.F32 R78, -RZ, R78.H0_H0 ;  /* 0x2000004eff4e7230 */ /* 0x000fe20000004100 */
[----:B------:R-:W-:Y:S01]  /*10570*/  SHF.R.U64 R62, R62, 0x10, R63 ;  /* 0x000000103e3e7819 */ /* 0x000fe2000000123f */
[----:B------:R-:W-:Y:S01]  /*10580*/  HADD2.F32 R60, -RZ, R60.H0_H0 ;  /* 0x2000003cff3c7230 */ /* 0x000fe20000004100 */
[----:B------:R-:W-:Y:S01]  /*10590*/  SHF.R.U64 R70, R70, 0x10, R71 ;  /* 0x0000001046467819 */ /* 0x000fe20000001247 */
[----:B------:R-:W-:-:S02]  /*105a0*/  HADD2.F32 R68, -RZ, R68.H0_H0 ;  /* 0x20000044ff447230 */ /* 0x000fc40000004100 */
[----:B------:R-:W-:Y:S02]  /*105b0*/  HADD2.F32 R62, -RZ, R62.H0_H0 ;  /* 0x2000003eff3e7230 */ /* 0x000fe40000004100 */
[----:B------:R-:W-:Y:S01]  /*105c0*/  HADD2.F32 R70, -RZ, R70.H0_H0 ;  /* 0x20000046ff467230 */ /* 0x000fe20000004100 */
[----:B--2---:R-:W-:-:S04]  /*105d0*/  LEA.HI R3, R3, R20, RZ, 0x1d ;  /* 0x0000001403037211 */ /* 0x004fc800078fe8ff */
[----:B------:R-:W-:Y:S01]  /*105e0*/  SHF.R.S32.HI R20, RZ, 0x1f, R3 ;  /* 0x0000001fff147819 */ /* 0x000fe20000011403 */
[----:B0-----:R-:W-:Y:S01]  /*105f0*/  IMAD.SHL.U32 R21, R3, 0x8, RZ ;  /* 0x0000000803157824 */ /* 0x001fe200078e00ff */
[----:B---3--:R-:W0:Y:S02]  /*10600*/  LDS.128 R64, [R85] ;  /* 0x0000000055407984 */ /* 0x008e240000000c00 */
[----:B------:R-:W-:Y:S02]  /*10610*/  LEA.HI R20, R20, R3, RZ, 0x3 ;  /* 0x0000000314147211 */ /* 0x000fe400078f18ff */
[----:B-----5:R-:W-:-:S03]  /*10620*/  LOP3.LUT R21, R124, 0x38, R21, 0xf8, !PT ;  /* 0x000000387c157812 */ /* 0x020fc600078ef815 */
[----:B------:R-:W-:Y:S01]  /*10630*/  IMAD.SHL.U32 R20, R20, 0x400, RZ ;  /* 0x0000040014147824 */ /* 0x000fe200078e00ff */
[----:B------:R-:W-:-:S04]  /*10640*/  LOP3.LUT R21, R21, R123, RZ, 0x3c, !PT ;  /* 0x0000007b15157212 */ /* 0x000fc800078e3cff */
[----:B------:R-:W-:-:S04]  /*10650*/  LOP3.LUT R20, R20, 0x7fffe000, RZ, 0xc0, !PT ;  /* 0x7fffe00014147812 */ /* 0x000fc800078ec0ff */
[----:B------:R-:W-:Y:S01]  /*10660*/  IADD3 R3, R21, R20, R122 ;  /* 0x0000001415037210 */ /* 0x000fe20007ffe07a */
[----:B------:R-:W-:-:S03]  /*10670*/  HADD2.F32 R20, -RZ, R120.H0_H0 ;  /* 0x20000078ff147230 */ /* 0x000fc60000004100 */
[----:B------:R-:W-:-:S05]  /*10680*/  LEA R3, R3, R17, 0x1 ;  /* 0x0000001103037211 */ /* 0x000fca00078e08ff */
[----:B------:R-:W1:Y:S01]  /*10690*/  LDS.128 R56, [R3+0x10400] ;  /* 0x0104000003387984 */ /* 0x000e620000000c00 */
[--C-:B0-----:R-:W-:Y:S02]  /*106a0*/  HADD2.F32 R76, -RZ, R65.reuse.H0_H0 ;  /* 0x20000041ff4c7230 */ /* 0x101fe40000004100 */
[----:B------:R-:W-:Y:S02]  /*106b0*/  HADD2.F32 R65, -RZ, R65.H1_H1 ;  /* 0x30000041ff417230 */ /* 0x000fe40000004100 */
[----:B-1----:R-:W-:Y:S02]  /*106c0*/  HADD2.F32 R21, -RZ, R57.H0_H0 ;  /* 0x20000039ff157230 */ /* 0x002fe40000004100 */
[--C-:B------:R-:W-:Y:S02]  /*106d0*/  HADD2.F32 R81, -RZ, R58.reuse.H0_H0 ;  /* 0x2000003aff517230 */ /* 0x100fe40000004100 */
[----:B------:R-:W-:Y:S02]  /*106e0*/  HADD2.F32 R83, -RZ, R59.H0_H0 ;  /* 0x2000003bff537230 */ /* 0x000fe40000004100 */
[C---:B------:R-:W-:Y:S01]  /*106f0*/  FMUL.FTZ R77, R21.reuse, R20 ;  /* 0x00000014154d7220 */ /* 0x040fe20000410000 */
[----:B------:R-:W-:Y:S01]  /*10700*/  FMUL.FTZ R21, R21, R79 ;  /* 0x0000004f15157220 */ /* 0x000fe20000410000 */
[----:B------:R-:W-:-:S02]  /*10710*/  HADD2.F32 R58, -RZ, R58.H1_H1 ;  /* 0x3000003aff3a7230 */ /* 0x000fc40000004100 */
[C---:B------:R-:W-:Y:S01]  /*10720*/  FFMA.FTZ R79, R76.reuse, R79, -R77 ;  /* 0x0000004f4c4f7223 */ /* 0x040fe2000001084d */
[----:B------:R-:W-:Y:S01]  /*10730*/  FFMA.FTZ R76, R76, R20, R21 ;  /* 0x000000144c4c7223 */ /* 0x000fe20000010015 */
[----:B------:R-:W-:Y:S01]  /*10740*/  SHF.R.U32.HI R21, RZ, 0x10, R69 ;  /* 0x00000010ff157819 */ /* 0x000fe20000011645 */
[----:B------:R-:W-:Y:S02]  /*10750*/  HADD2.F32 R20, -RZ, R57.H1_H1 ;  /* 0x30000039ff147230 */ /* 0x000fe40000004100 */
[----:B------:R-:W-:Y:S02]  /*10760*/  HADD2.F32 R77, -RZ, R119.H1_H1 ;  /* 0x30000077ff4d7230 */ /* 0x000fe40000004100 */
[----:B------:R-:W-:Y:S02]  /*10770*/  HADD2.F32 R57, -RZ, R21.H0_H0 ;  /* 0x20000015ff397230 */ /* 0x000fe40000004100 */
[----:B------:R-:W-:-:S03]  /*10780*/  FMUL.FTZ R21, R20, R78 ;  /* 0x0000004e14157220 */ /* 0x000fc60000410000 */
[-C--:B------:R-:W-:Y:S01]  /*10790*/  FMUL.FTZ R20, R20, R57.reuse ;  /* 0x0000003914147220 */ /* 0x080fe20000410000 */
[C---:B------:R-:W-:Y:S01]  /*107a0*/  FFMA.FTZ R57, R65.reuse, R57, -R21 ;  /* 0x0000003941397223 */ /* 0x040fe20000010815 */
[----:B------:R-:W-:Y:S02]  /*107b0*/  HADD2.F32 R21, -RZ, R56.H0_H0 ;  /* 0x20000038ff157230 */ /* 0x000fe40000004100 */
[----:B------:R-:W-:Y:S01]  /*107c0*/  FFMA.FTZ R78, R65, R78, R20 ;  /* 0x0000004e414e7223 */ /* 0x000fe20000010014 */
[----:B------:R-:W-:Y:S01]  /*107d0*/  HADD2.F32 R20, -RZ, R119.H0_H0 ;  /* 0x20000077ff147230 */ /* 0x000fe20000004100 */
[----:B------:R-:W-:Y:S01]  /*107e0*/  F2FP.F16.F32.PACK_AB R57, R57, R79 ;  /* 0x0000004f3939723e */ /* 0x000fe200000000ff */
[----:B------:R-:W-:Y:S02]  /*107f0*/  HADD2.F32 R65, -RZ, R64.H0_H0 ;  /* 0x20000040ff417230 */ /* 0x000fe40000004100 */
[----:B------:R-:W-:Y:S02]  /*10800*/  HADD2.F32 R56, -RZ, R56.H1_H1 ;  /* 0x30000038ff387230 */ /* 0x000fe40000004100 */
[C---:B------:R-:W-:Y:S01]  /*10810*/  FMUL.FTZ R80, R21.reuse, R20 ;  /* 0x0000001415507220 */ /* 0x040fe20000410000 */
[----:B------:R-:W-:Y:S01]  /*10820*/  FMUL.FTZ R21, R21, R77 ;  /* 0x0000004d15157220 */ /* 0x000fe20000410000 */
[----:B------:R-:W-:-:S02]  /*10830*/  HADD2.F32 R64, -RZ, R64.H1_H1 ;  /* 0x30000040ff407230 */ /* 0x000fc40000004100 */
[C---:B------:R-:W-:Y:S01]  /*10840*/  FFMA.FTZ R77, R65.reuse, R77, -R80 ;  /* 0x0000004d414d7223 */ /* 0x040fe20000010850 */
[----:B------:R-:W-:Y:S01]  /*10850*/  FFMA.FTZ R65, R65, R20, R21 ;  /* 0x0000001441417223 */ /* 0x000fe20000010015 */
[--C-:B------:R-:W-:Y:S02]  /*10860*/  HADD2.F32 R80, -RZ, R118.reuse.H0_H0 ;  /* 0x20000076ff507230 */ /* 0x100fe40000004100 */
[----:B------:R-:W-:Y:S01]  /*10870*/  FMUL.FTZ R61, R56, R60 ;  /* 0x0000003c383d7220 */ /* 0x000fe20000410000 */
[----:B------:R-:W-:Y:S02]  /*10880*/  HADD2.F32 R21, -RZ, R118.H1_H1 ;  /* 0x30000076ff157230 */ /* 0x000fe40000004100 */
[--C-:B------:R-:W-:Y:S02]  /*10890*/  HADD2.F32 R20, -RZ, R66.reuse.H0_H0 ;  /* 0x20000042ff147230 */ /* 0x100fe40000004100 */
[----:B------:R-:W-:Y:S01]  /*108a0*/  FMUL.FTZ R82, R81, R80 ;  /* 0x0000005051527220 */ /* 0x000fe20000410000 */
[----:B------:R-:W-:-:S02]  /*108b0*/  HADD2.F32 R66, -RZ, R66.H1_H1 ;  /* 0x30000042ff427230 */ /* 0x000fc40000004100 */
[-C--:B------:R-:W-:Y:S01]  /*108c0*/  FMUL.FTZ R81, R81, R21.reuse ;  /* 0x0000001551517220 */ /* 0x080fe20000410000 */
[C---:B------:R-:W-:Y:S01]  /*108d0*/  FFMA.FTZ R21, R20.reuse, R21, -R82 ;  /* 0x0000001514157223 */ /* 0x040fe20000010852 */
[--C-:B------:R-:W-:Y:S02]  /*108e0*/  HADD2.F32 R82, -RZ, R117.reuse.H0_H0 ;  /* 0x20000075ff527230 */ /* 0x100fe40000004100 */
[----:B------:R-:W-:Y:S01]  /*108f0*/  FFMA.FTZ R20, R20, R80, R81 ;  /* 0x0000005014147223 */ /* 0x000fe20000010051 */
[----:B------:R-:W-:Y:S02]  /*10900*/  HADD2.F32 R80, -RZ, R117.H1_H1 ;  /* 0x30000075ff507230 */ /* 0x000fe40000004100 */
[--C-:B------:R-:W-:Y:S02]  /*10910*/  HADD2.F32 R81, -RZ, R67.reuse.H0_H0 ;  /* 0x20000043ff517230 */ /* 0x100fe40000004100 */
[----:B------:R-:W-:Y:S01]  /*10920*/  FMUL.FTZ R84, R83, R82 ;  /* 0x0000005253547220 */ /* 0x000fe20000410000 */
[----:B------:R-:W-:-:S02]  /*10930*/  HADD2.F32 R67, -RZ, R67.H1_H1 ;  /* 0x30000043ff437230 */ /* 0x000fc40000004100 */
[-C--:B------:R-:W-:Y:S01]  /*10940*/  FMUL.FTZ R83, R83, R80.reuse ;  /* 0x0000005053537220 */ /* 0x080fe20000410000 */
[C---:B------:R-:W-:Y:S01]  /*10950*/  FFMA.FTZ R80, R81.reuse, R80, -R84 ;  /* 0x0000005051507223 */ /* 0x040fe20000010854 */
[----:B------:R-:W-:Y:S02]  /*10960*/  SHF.R.U32.HI R84, RZ, 0x10, R71 ;  /* 0x00000010ff547819 */ /* 0x000fe40000011647 */
[----:B------:R-:W-:Y:S01]  /*10970*/  FFMA.FTZ R81, R81, R82, R83 ;  /* 0x0000005251517223 */ /* 0x000fe20000010053 */
[----:B------:R-:W-:Y:S01]  /*10980*/  SHF.R.U32.HI R82, RZ, 0x10, R63 ;  /* 0x00000010ff527819 */ /* 0x000fe2000001163f */
[----:B------:R-:W-:Y:S02]  /*10990*/  HADD2.F32 R83, -RZ, R59.H1_H1 ;  /* 0x3000003bff537230 */ /* 0x000fe40000004100 */
[-C--:B------:R-:W-:Y:S01]  /*109a0*/  FMUL.FTZ R63, R56, R68.reuse ;  /* 0x00000044383f7220 */ /* 0x080fe20000410000 */
[----:B------:R-:W-:Y:S02]  /*109b0*/  HADD2.F32 R59, -RZ, R84.H0_H0 ;  /* 0x20000054ff3b7230 */ /* 0x000fe40000004100 */
[----:B------:R-:W-:Y:S01]  /*109c0*/  FFMA.FTZ R56, R64, R68, -R61 ;  /* 0x0000004440387223 */ /* 0x000fe2000001083d */
[----:B------:R-:W-:-:S02]  /*109d0*/  HADD2.F32 R82, -RZ, R82.H0_H0 ;  /* 0x20000052ff527230 */ /* 0x000fc40000004100 */
[----:B------:R-:W-:Y:S01]  /*109e0*/  FFMA.FTZ R60, R64, R60, R63 ;  /* 0x0000003c403c7223 */ /* 0x000fe2000001003f */
[C---:B------:R-:W-:Y:S01]  /*109f0*/  FMUL.FTZ R61, R58.reuse, R62 ;  /* 0x0000003e3a3d7220 */ /* 0x040fe20000410000 */
[----:B------:R-:W-:Y:S01]  /*10a00*/  FMUL.FTZ R63, R58, R70 ;  /* 0x000000463a3f7220 */ /* 0x000fe20000410000 */
[----:B------:R-:W-:Y:S01]  /*10a10*/  F2FP.F16.F32.PACK_AB R56, R56, R77 ;  /* 0x0000004d3838723e */ /* 0x000fe200000000ff */
        /* <DEDUP_REMOVED lines=10> */
[----:B------:R-:W-:Y:S01]  /*10ac0*/  F2FP.F16.F32.PACK_AB R60, R60, R65 ;  /* 0x000000413c3c723e */ /* 0x000fe200000000ff */
[----:B------:R2:W-:Y:S01]  /*10ad0*/  STS.128 [R85], R56 ;  /* 0x0000003855007388 */ /* 0x0005e20000000c00 */
[----:B------:R-:W-:-:S05]  /*10ae0*/  F2FP.F16.F32.PACK_AB R62, R62, R20 ;  /* 0x000000143e3e723e */ /* 0x000fca00000000ff */
[----:B------:R2:W-:Y:S02]  /*10af0*/  STS.128 [R3+0x10400], R60 ;  /* 0x0104003c03007388 */ /* 0x0005e40000000c00 */
.L_x_1722:
[----:B------:R-:W-:Y:S05]  /*10b00*/  BSYNC B1 ;  /* 0x0000000000017941 */ /* 0x000fea0003800000 */
.L_x_1721:
[----:B--2---:R-:W2:Y:S01]  /*10b10*/  LDL R3, [R1+0xc4] ;  /* 0x0000c40001037983 */ /* 0x004ea20000100800 */
[----:B------:R-:W-:Y:S01]  /*10b20*/  BSSY B1, `(.L_x_1725) ;  /* 0x00000cd000017945 */ /* 0x000fe20003800000 */
[----:B--2---:R-:W-:-:S13]  /*10b30*/  ISETP.GE.AND P0, PT, R3, R0, PT ;  /* 0x000000000300720c */ /* 0x004fda0003f06270 */
[----:B------:R-:W-:Y:S05]  /*10b40*/  @P0 BRA `(.L_x_1726) ;  /* 0x0000000c00280947 */ /* 0x000fea0003800000 */
[----:B0-----:R0:W5:Y:S01]  /*10b50*/  LDL R77, [R1+0x5c] ;  /* 0x00005c00014d7983 */ /* 0x0011620000100800 */
[----:B------:R-:W2:Y:S03]  /*10b60*/  LDC R3, c[0x0][0x3f4] ;  /* 0x0000fd00ff037b82 */ /* 0x000ea60000000800 */
[----:B------:R0:W5:Y:S04]  /*10b70*/  LDL R76, [R1+0xc8] ;  /* 0x0000c800014c7983 */ /* 0x0001680000100800 */
[----:B------:R0:W5:Y:S01]  /*10b80*/  LDL R71, [R1+0x68] ;  /* 0x0000680001477983 */ /* 0x0001620000100800 */
[----:B------:R-:W-:Y:S01]  /*10b90*/  BSSY B2, `(.L_x_1727) ;  /* 0x0000064000027945 */ /* 0x000fe20003800000 */
[----:B--2---:R-:W-:-:S02]  /*10ba0*/  ISETP.GE.AND P0, PT, R18, R3, PT ;  /* 0x000000031200720c */ /* 0x004fc40003f06270 */
[----:B------:R-:W-:-:S11]  /*10bb0*/  ISETP.GE.AND P1, PT, R203, R3, PT ;  /* 0x00000003cb00720c */ /* 0x000fd60003f26270 */
[----:B0-----:R-:W-:Y:S05]  /*10bc0*/  @P0 BRA `(.L_x_1728) ;  /* 0x0000000400800947 */ /* 0x001fea0003800000 */
[----:B-1----:R-:W2:Y:S04]  /*10bd0*/  LDL R20, [R1+0x80] ;  /* 0x0000800001147983 */ /* 0x002ea80000100800 */
[----:B------:R-:W3:Y:S01]  /*10be0*/  LDL R78, [R1+0xbc] ;  /* 0x0000bc00014e7983 */ /* 0x000ee20000100800 */
[----:B------:R-:W-:Y:S01]  /*10bf0*/  HADD2.F32 R64, -RZ, R113.H0_H0 ;  /* 0x20000071ff407230 */ /* 0x000fe20000004100 */
[--C-:B------:R-:W-:Y:S01]  /*10c00*/  SHF.R.U64 R50, R50, 0x10, R51.reuse ;  /* 0x0000001032327819 */ /* 0x100fe20000001233 */
[----:B------:R-:W-:Y:S01]  /*10c10*/  HADD2.F32 R65, -RZ, R115.H0_H0 ;  /* 0x20000073ff417230 */ /* 0x000fe20000004100 */
[----:B------:R-:W-:Y:S01]  /*10c20*/  SHF.R.U32.HI R66, RZ, 0x10, R51 ;  /* 0x00000010ff427819 */ /* 0x000fe20000011633 */
[----:B------:R-:W-:Y:S01]  /*10c30*/  HADD2.F32 R113, -RZ, R113.H1_H1 ;  /* 0x30000071ff717230 */ /* 0x000fe20000004100 */
[--C-:B------:R-:W-:Y:S01]  /*10c40*/  SHF.R.U64 R40, R40, 0x10, R41.reuse ;  /* 0x0000001028287819 */ /* 0x100fe20000001229 */
[----:B------:R-:W-:Y:S01]  /*10c50*/  HADD2.F32 R115, -RZ, R115.H1_H1 ;  /* 0x30000073ff737230 */ /* 0x000fe20000004100 */
[----:B------:R-:W-:Y:S01]  /*10c60*/  SHF.R.U32.HI R41, RZ, 0x10, R41 ;  /* 0x00000010ff297819 */ /* 0x000fe20000011629 */
[--C-:B------:R-:W-:Y:S01]  /*10c70*/  HADD2.F32 R69, -RZ, R116.reuse.H1_H1 ;  /* 0x30000074ff457230 */ /* 0x100fe20000004100 */
[--C-:B------:R-:W-:Y:S01]  /*10c80*/  SHF.R.U64 R42, R42, 0x10, R43.reuse ;  /* 0x000000102a2a7819 */ /* 0x100fe2000000122b */
[----:B------:R-:W-:Y:S01]  /*10c90*/  HADD2.F32 R116, -RZ, R116.H0_H0 ;  /* 0x20000074ff747230 */ /* 0x000fe20000004100 */
[----:B------:R-:W-:Y:S01]  /*10ca0*/  SHF.R.U32.HI R43, RZ, 0x10, R43 ;  /* 0x00000010ff2b7819 */ /* 0x000fe2000001162b */
[----:B------:R-:W-:-:S02]  /*10cb0*/  HADD2.F32 R41, -RZ, R41.H0_H0 ;  /* 0x20000029ff297230 */ /* 0x000fc40000004100 */
[----:B------:R-:W-:Y:S02]  /*10cc0*/  HADD2.F32 R66, -RZ, R66.H0_H0 ;  /* 0x20000042ff427230 */ /* 0x000fe40000004100 */
[----:B------:R-:W-:Y:S02]  /*10cd0*/  HADD2.F32 R43, -RZ, R43.H0_H0 ;  /* 0x2000002bff2b7230 */ /* 0x000fe40000004100 */
[----:B------:R-:W-:Y:S02]  /*10ce0*/  HADD2.F32 R40, -RZ, R40.H0_H0 ;  /* 0x20000028ff287230 */ /* 0x000fe40000004100 */
[----:B------:R-:W-:Y:S02]  /*10cf0*/  HADD2.F32 R42, -RZ, R42.H0_H0 ;  /* 0x2000002aff2a7230 */ /* 0x000fe40000004100 */
[----:B------:R-:W-:Y:S01]  /*10d00*/  HADD2.F32 R50, -RZ, R50.H0_H0 ;  /* 0x20000032ff327230 */ /* 0x000fe20000004100 */
[----:B--2---:R-:W-:-:S04]  /*10d10*/  LEA.HI R20, R3, R20, RZ, 0x1d ;  /* 0x0000001403147211 */ /* 0x004fc800078fe8ff */
[----:B------:R-:W-:Y:S01]  /*10d20*/  SHF.R.S32.HI R57, RZ, 0x1f, R20 ;  /* 0x0000001fff397819 */ /* 0x000fe20000011414 */
[----:B------:R-:W-:Y:S01]  /*10d30*/  IMAD.SHL.U32 R21, R20, 0x8, RZ ;  /* 0x0000000814157824 */ /* 0x000fe200078e00ff */
[----:B---3--:R-:W0:Y:S02]  /*10d40*/  LDS.128 R60, [R78] ;  /* 0x000000004e3c7984 */ /* 0x008e240000000c00 */
[----:B------:R-:W-:Y:S02]  /*10d50*/  LEA.HI R57, R57, R20, RZ, 0x3 ;  /* 0x0000001439397211 */ /* 0x000fe400078f18ff */
[----:B-----5:R-:W-:Y:S02]  /*10d60*/  LOP3.LUT R20, R77, 0x38, R21, 0xf8, !PT ;  /* 0x000000384d147812 */ /* 0x020fe400078ef815 */
[----:B------:R-:W-:Y:S01]  /*10d70*/  SHF.R.U64 R21, R48, 0x10, R49 ;  /* 0x0000001030157819 */ /* 0x000fe20000001231 */
[----:B------:R-:W-:Y:S01]  /*10d80*/  IMAD.SHL.U32 R57, R57, 0x400, RZ ;  /* 0x0000040039397824 */ /* 0x000fe200078e00ff */
[----:B------:R-:W-:-:S02]  /*10d90*/  LOP3.LUT R20, R20, R76, RZ, 0x3c, !PT ;  /* 0x0000004c14147212 */ /* 0x000fc400078e3cff */
[----:B------:R-:W-:Y:S01]  /*10da0*/  SHF.R.U32.HI R48, RZ, 0x10, R49 ;  /* 0x00000010ff307819 */ /* 0x000fe20000011631 */
[----:B------:R-:W-:Y:S01]  /*10db0*/  HADD2.F32 R21, -RZ, R21.H0_H0 ;  /* 0x20000015ff157230 */ /* 0x000fe20000004100 */
[----:B------:R-:W-:-:S04]  /*10dc0*/  LOP3.LUT R57, R57, 0x7fffe000, RZ, 0xc0, !PT ;  /* 0x7fffe00039397812 */ /* 0x000fc800078ec0ff */
[----:B------:R-:W-:-:S05]  /*10dd0*/  IADD3 R20, R20, R57, R71 ;  /* 0x0000003914147210 */ /* 0x000fca0007ffe047 */
[----:B------:R-:W-:-:S05]  /*10de0*/  IMAD R20, R20, 0x2, R17 ;  /* 0x0000000214147824 */ /* 0x000fca00078e0211 */
[----:B------:R-:W1:Y:S01]  /*10df0*/  LDS.128 R56, [R20+0x10400] ;  /* 0x0104000014387984 */ /* 0x000e620000000c00 */
[----:B0-----:R-:W-:Y:S02]  /*10e00*/  HADD2.F32 R67, -RZ, R61.H0_H0 ;  /* 0x2000003dff437230 */ /* 0x001fe40000004100 */
[--C-:B-1----:R-:W-:Y:S02]  /*10e10*/  HADD2.F32 R49, -RZ, R57.reuse.H0_H0 ;  /* 0x20000039ff317230 */ /* 0x102fe40000004100 */
[----:B------:R-:W-:-:S03]  /*10e20*/  HADD2.F32 R57, -RZ, R57.H1_H1 ;  /* 0x30000039ff397230 */ /* 0x000fc60000004100 */
[C---:B------:R-:W-:Y:S01]  /*10e30*/  FMUL.FTZ R51, R49.reuse, R64 ;  /* 0x0000004031337220 */ /* 0x040fe20000410000 */
[----:B------:R-:W-:-:S03]  /*10e40*/  FMUL.FTZ R49, R49, R65 ;  /* 0x0000004131317220 */ /* 0x000fc60000410000 */
[C---:B------:R-:W-:Y:S01]  /*10e50*/  FFMA.FTZ R51, R67.reuse, R65, -R51 ;  /* 0x0000004143337223 */ /* 0x040fe20000010833 */
[----:B------:R-:W-:Y:S01]  /*10e60*/  FFMA.FTZ R49, R67, R64, R49 ;  /* 0x0000004043317223 */ /* 0x000fe20000010031 */
[----:B------:R-:W-:Y:S02]  /*10e70*/  HADD2.F32 R64, -RZ, R48.H0_H0 ;  /* 0x20000030ff407230 */ /* 0x000fe40000004100 */
[----:B------:R-:W-:Y:S02]  /*10e80*/  HADD2.F32 R48, -RZ, R56.H0_H0 ;  /* 0x20000038ff307230 */ /* 0x000fe40000004100 */
[----:B------:R-:W-:Y:S02]  /*10e90*/  HADD2.F32 R67, -RZ, R61.H1_H1 ;  /* 0x3000003dff437230 */ /* 0x000fe40000004100 */
[C---:B------:R-:W-:Y:S01]  /*10ea0*/  FMUL.FTZ R61, R57.reuse, R41 ;  /* 0x00000029393d7220 */ /* 0x040fe20000410000 */
[----:B------:R-:W-:Y:S02]  /*10eb0*/  HADD2.F32 R65, -RZ, R60.H0_H0 ;  /* 0x2000003cff417230 */ /* 0x000fe40000004100 */
[C---:B------:R-:W-:Y:S01]  /*10ec0*/  FMUL.FTZ R68, R48.reuse, R113 ;  /* 0x0000007130447220 */ /* 0x040fe20000410000 */
[-C--:B------:R-:W-:Y:S01]  /*10ed0*/  FMUL.FTZ R57, R57, R64.reuse ;  /* 0x0000004039397220 */ /* 0x080fe20000410000 */
[-C--:B------:R-:W-:Y:S01]  /*10ee0*/  FMUL.FTZ R48, R48, R115.reuse ;  /* 0x0000007330307220 */ /* 0x080fe20000410000 */
[----:B------:R-:W-:Y:S01]  /*10ef0*/  FFMA.FTZ R61, R67, R64, -R61 ;  /* 0x00000040433d7223 */ /* 0x000fe2000001083d */
[----:B------:R-:W-:Y:S01]  /*10f00*/  FFMA.FTZ R68, R65, R115, -R68 ;  /* 0x0000007341447223 */ /* 0x000fe20000010844 */
[----:B------:R-:W-:Y:S01]  /*10f10*/  FFMA.FTZ R57, R67, R41, R57 ;  /* 0x0000002943397223 */ /* 0x000fe20000010039 */
[----:B------:R-:W-:Y:S01]  /*10f20*/  FFMA.FTZ R48, R65, R113, R48 ;  /* 0x0000007141307223 */ /* 0x000fe20000010030 */
[----:B------:R-:W-:-:S02]  /*10f30*/  HADD2.F32 R41, -RZ, R114.H1_H1 ;  /* 0x30000072ff297230 */ /* 0x000fc40000004100 */
[----:B------:R-:W-:Y:S01]  /*10f40*/  HADD2.F32 R65, -RZ, R58.H0_H0 ;  /* 0x2000003aff417230 */ /* 0x000fe20000004100 */
[----:B------:R-:W-:Y:S01]  /*10f50*/  F2FP.F16.F32.PACK_AB R49, R57, R49 ;  /* 0x000000313931723e */ /* 0x000fe200000000ff */
[----:B------:R-:W-:Y:S02]  /*10f60*/  HADD2.F32 R64, -RZ, R60.H1_H1 ;  /* 0x3000003cff407230 */ /* 0x000fe40000004100 */
[--C-:B------:R-:W-:Y:S02]  /*10f70*/  HADD2.F32 R60, -RZ, R62.reuse.H0_H0 ;  /* 0x2000003eff3c7230 */ /* 0x100fe40000004100 */
[C---:B------:R-:W-:Y:S01]  /*10f80*/  FMUL.FTZ R70, R65.reuse, R69 ;  /* 0x0000004541467220 */ /* 0x040fe20000410000 */
[----:B------:R-:W-:Y:S02]  /*10f90*/  HADD2.F32 R67, -RZ, R62.H1_H1 ;  /* 0x3000003eff437230 */ /* 0x000fe40000004100 */
[----:B------:R-:W-:Y:S01]  /*10fa0*/  FMUL.FTZ R62, R65, R41 ;  /* 0x00000029413e7220 */ /* 0x000fe20000410000 */
[----:B------:R-:W-:-:S02]  /*10fb0*/  HADD2.F32 R114, -RZ, R114.H0_H0 ;  /* 0x20000072ff727230 */ /* 0x000fc40000004100 */
[----:B------:R-:W-:Y:S02]  /*10fc0*/  HADD2.F32 R65, -RZ, R63.H0_H0 ;  /* 0x2000003fff417230 */ /* 0x000fe40000004100 */
[C---:B------:R-:W-:Y:S01]  /*10fd0*/  FFMA.FTZ R62, R60.reuse, R69, -R62 ;  /* 0x000000453c3e7223 */ /* 0x040fe2000001083e */
[----:B------:R-:W-:Y:S01]  /*10fe0*/  FFMA.FTZ R60, R60, R41, R70 ;  /* 0x000000293c3c7223 */ /* 0x000fe20000010046 */
[--C-:B------:R-:W-:Y:S02]  /*10ff0*/  HADD2.F32 R41, -RZ, R59.reuse.H0_H0 ;  /* 0x2000003bff297230 */ /* 0x100fe40000004100 */
[----:B------:R-:W-:Y:S02]  /*11000*/  HADD2.F32 R59, -RZ, R59.H1_H1 ;  /* 0x3000003bff3b7230 */ /* 0x000fe40000004100 */
[----:B------:R-:W-:Y:S02]  /*11010*/  HADD2.F32 R63, -RZ, R63.H1_H1 ;  /* 0x3000003fff3f7230 */ /* 0x000fe40000004100 */
[----:B------:R-:W-:Y:S01]  /*11020*/  FMUL.FTZ R69, R41, R114 ;  /* 0x0000007229457220 */ /* 0x000fe20000410000 */
[----:B------:R-:W-:-:S02]  /*11030*/  HADD2.F32 R56, -RZ, R56.H1_H1 ;  /* 0x30000038ff387230 */ /* 0x000fc40000004100 */
[-C--:B------:R-:W-:Y:S01]  /*11040*/  FMUL.FTZ R70, R59, R43.reuse ;  /* 0x0000002b3b467220 */ /* 0x080fe20000410000 */
[----:B------:R-:W-:Y:S01]  /*11050*/  FMUL.FTZ R41, R41, R116 ;  /* 0x0000007429297220 */ /* 0x000fe20000410000 */
[----:B------:R-:W-:Y:S02]  /*11060*/  HADD2.F32 R58, -RZ, R58.H1_H1 ;  /* 0x3000003aff3a7230 */ /* 0x000fe40000004100 */
[----:B------:R-:W-:Y:S01]  /*11070*/  FMUL.FTZ R59, R59, R66 ;  /* 0x000000423b3b7220 */ /* 0x000fe20000410000 */
[C---:B------:R-:W-:Y:S01]  /*11080*/  FFMA.FTZ R69, R65.reuse, R116, -R69 ;  /* 0x0000007441457223 */ /* 0x040fe20000010845 */
[----:B------:R-:W-:Y:S01]  /*11090*/  FFMA.FTZ R65, R65, R114, R41 ;  /* 0x0000007241417223 */ /* 0x000fe20000010029 */
[C---:B------:R-:W-:Y:S01]  /*110a0*/  FFMA.FTZ R70, R63.reuse, R66, -R70 ;  /* 0x000000423f467223 */ /* 0x040fe20000010846 */
[----:B------:R-:W-:Y:S01]  /*110b0*/  FFMA.FTZ R59, R63, R43, R59 ;  /* 0x0000002b3f3b7223 */ /* 0x000fe2000001003b */
[----:B------:R-:W-:Y:S01]  /*110c0*/  FMUL.FTZ R43, R56, R40 ;  /* 0x00000028382b7220 */ /* 0x000fe20000410000 */
[----:B------:R-:W-:Y:S01]  /*110d0*/  FMUL.FTZ R41, R58, R42 ;  /* 0x0000002a3a297220 */ /* 0x000fe20000410000 */
[-C--:B------:R-:W-:Y:S01]  /*110e0*/  FMUL.FTZ R56, R56, R21.reuse ;  /* 0x0000001538387220 */ /* 0x080fe20000410000 */
[-C--:B------:R-:W-:Y:S01]  /*110f0*/  FMUL.FTZ R58, R58, R50.reuse ;  /* 0x000000323a3a7220 */ /* 0x080fe20000410000 */
[C---:B------:R-:W-:Y:S01]  /*11100*/  FFMA.FTZ R21, R64.reuse, R21, -R43 ;  /* 0x0000001540157223 */ /* 0x040fe2000001082b */
[C---:B------:R-:W-:Y:S01]  /*11110*/  FFMA.FTZ R50, R67.reuse, R50, -R41 ;  /* 0x0000003243327223 */ /* 0x040fe20000010829 */
        /* <DEDUP_REMOVED lines=11> */
.L_x_1728:
[----:B------:R-:W-:Y:S05]  /*111d0*/  BSYNC B2 ;  /* 0x0000000000027941 */ /* 0x000fea0003800000 */
.L_x_1727:
[----:B------:R-:W-:Y:S05]  /*111e0*/  @P1 BRA `(.L_x_1726) ;  /* 0x0000000400801947 */ /* 0x000fea0003800000 */
[----:B01----:R-:W2:Y:S04]  /*111f0*/  LDL R20, [R1+0xa0] ;  /* 0x0000a00001147983 */ /* 0x003ea80000100800 */
[----:B------:R-:W3:Y:S01]  /*11200*/  LDL R69, [R1+0xb8] ;  /* 0x0000b80001457983 */ /* 0x000ee20000100800 */
[--C-:B------:R-:W-:Y:S01]  /*11210*/  SHF.R.U64 R21, R44, 0x10, R45.reuse ;  /* 0x000000102c157819 */ /* 0x100fe2000000122d */
[----:B------:R-:W-:Y:S01]  /*11220*/  HADD2.F32 R62, -RZ, R112.H1_H1 ;  /* 0x30000070ff3e7230 */ /* 0x000fe20000004100 */
[----:B------:R-:W-:Y:S01]  /*11230*/  SHF.R.U32.HI R44, RZ, 0x10, R45 ;  /* 0x00000010ff2c7819 */ /* 0x000fe2000001162d */
[----:B------:R-:W-:Y:S01]  /*11240*/  HADD2.F32 R64, -RZ, R110.H1_H1 ;  /* 0x3000006eff407230 */ /* 0x000fe20000004100 */
[--C-:B------:R-:W-:Y:S01]  /*11250*/  SHF.R.U64 R45, R54, 0x10, R55.reuse ;  /* 0x00000010362d7819 */ /* 0x100fe20000001237 */
[----:B------:R-:W-:Y:S01]  /*11260*/  HADD2.F32 R112, -RZ, R112.H0_H0 ;  /* 0x20000070ff707230 */ /* 0x000fe20000004100 */
[----:B------:R-:W-:Y:S01]  /*11270*/  SHF.R.U32.HI R54, RZ, 0x10, R55 ;  /* 0x00000010ff367819 */ /* 0x000fe20000011637 */
[----:B------:R-:W-:Y:S01]  /*11280*/  HADD2.F32 R63, -RZ, R44.H0_H0 ;  /* 0x2000002cff3f7230 */ /* 0x000fe20000004100 */
[--C-:B------:R-:W-:Y:S01]  /*11290*/  SHF.R.U64 R46, R46, 0x10, R47.reuse ;  /* 0x000000102e2e7819 */ /* 0x100fe2000000122f */
[----:B------:R-:W-:Y:S01]  /*112a0*/  HADD2.F32 R110, -RZ, R110.H0_H0 ;  /* 0x2000006eff6e7230 */ /* 0x000fe20000004100 */
[----:B------:R-:W-:Y:S01]  /*112b0*/  SHF.R.U32.HI R47, RZ, 0x10, R47 ;  /* 0x00000010ff2f7819 */ /* 0x000fe2000001162f */
[----:B------:R-:W-:-:S02]  /*112c0*/  HADD2.F32 R65, -RZ, R111.H0_H0 ;  /* 0x2000006fff417230 */ /* 0x000fc40000004100 */
[----:B------:R-:W-:Y:S02]  /*112d0*/  HADD2.F32 R54, -RZ, R54.H0_H0 ;  /* 0x20000036ff367230 */ /* 0x000fe40000004100 */
[----:B------:R-:W-:Y:S01]  /*112e0*/  HADD2.F32 R45, -RZ, R45.H0_H0 ;  /* 0x2000002dff2d7230 */ /* 0x000fe20000004100 */
[----:B--2---:R-:W-:-:S04]  /*112f0*/  LEA.HI R3, R3, R20, RZ, 0x1d ;  /* 0x0000001403037211 */ /* 0x004fc800078fe8ff */
[----:B------:R-:W-:Y:S01]  /*11300*/  SHF.R.S32.HI R40, RZ, 0x1f, R3 ;  /* 0x0000001fff287819 */ /* 0x000fe20000011403 */
[----:B------:R-:W-:-:S03]  /*11310*/  IMAD.SHL.U32 R20, R3, 0x8, RZ ;  /* 0x0000000803147824 */ /* 0x000fc600078e00ff */
[----:B------:R-:W-:Y:S02]  /*11320*/  LEA.HI R40, R40, R3, RZ, 0x3 ;  /* 0x0000000328287211 */ /* 0x000fe400078f18ff */
[----:B-----5:R-:W-:-:S03]  /*11330*/  LOP3.LUT R3, R77, 0x38, R20, 0xf8, !PT ;  /* 0x000000384d037812 */ /* 0x020fc600078ef814 */
[----:B------:R-:W-:Y:S01]  /*11340*/  IMAD.SHL.U32 R40, R40, 0x400, RZ ;  /* 0x0000040028287824 */ /* 0x000fe200078e00ff */
[----:B------:R-:W-:-:S04]  /*11350*/  LOP3.LUT R3, R3, R76, RZ, 0x3c, !PT ;  /* 0x0000004c03037212 */ /* 0x000fc800078e3cff */
[----:B------:R-:W-:Y:S02]  /*11360*/  LOP3.LUT R20, R40, 0x7fffe000, RZ, 0xc0, !PT ;  /* 0x7fffe00028147812 */ /* 0x000fe400078ec0ff */
[----:B---3--:R-:W0:Y:S02]  /*11370*/  LDS.128 R40, [R69] ;  /* 0x0000000045287984 */ /* 0x008e240000000c00 */
[----:B------:R-:W-:-:S04]  /*11380*/  IADD3 R20, R3, R20, R71 ;  /* 0x0000001403147210 */ /* 0x000fc80007ffe047 */
[----:B------:R-:W-:Y:S02]  /*11390*/  LEA R3, R20, R17, 0x1 ;  /* 0x0000001114037211 */ /* 0x000fe400078e08ff */
[--C-:B------:R-:W-:Y:S02]  /*113a0*/  SHF.R.U64 R20, R52, 0x10, R53.reuse ;  /* 0x0000001034147819 */ /* 0x100fe40000001235 */
[----:B------:R-:W-:Y:S01]  /*113b0*/  SHF.R.U32.HI R52, RZ, 0x10, R53 ;  /* 0x00000010ff347819 */ /* 0x000fe20000011635 */
[----:B------:R-:W1:Y:S04]  /*113c0*/  LDS.128 R48, [R3+0x10400] ;  /* 0x0104000003307984 */ /* 0x000e680000000c00 */
[----:B------:R-:W-:Y:S02]  /*113d0*/  HADD2.F32 R52, -RZ, R52.H0_H0 ;  /* 0x20000034ff347230 */ /* 0x000fe40000004100 */
[----:B0-----:R-:W-:-:S02]  /*113e0*/  HADD2.F32 R53, -RZ, R41.H0_H0 ;  /* 0x20000029ff357230 */ /* 0x001fc40000004100 */
[----:B------:R-:W-:Y:S02]  /*113f0*/  HADD2.F32 R55, -RZ, R41.H1_H1 ;  /* 0x30000029ff377230 */ /* 0x000fe40000004100 */
[----:B------:R-:W-:Y:S02]  /*11400*/  HADD2.F32 R41, -RZ, R40.H0_H0 ;  /* 0x20000028ff297230 */ /* 0x000fe40000004100 */
[----:B------:R-:W-:Y:S02]  /*11410*/  HADD2.F32 R56, -RZ, R42.H0_H0 ;  /* 0x2000002aff387230 */ /* 0x000fe40000004100 */
[--C-:B------:R-:W-:Y:S02]  /*11420*/  HADD2.F32 R57, -RZ, R43.reuse.H0_H0 ;  /* 0x2000002bff397230 */ /* 0x100fe40000004100 */
[----:B------:R-:W-:Y:S02]  /*11430*/  HADD2.F32 R43, -RZ, R43.H1_H1 ;  /* 0x3000002bff2b7230 */ /* 0x000fe40000004100 */
[----:B-1----:R-:W-:-:S02]  /*11440*/  HADD2.F32 R61, -RZ, R49.H0_H0 ;  /* 0x20000031ff3d7230 */ /* 0x002fc40000004100 */
[----:B------:R-:W-:Y:S02]  /*11450*/  HADD2.F32 R60, -RZ, R49.H1_H1 ;  /* 0x30000031ff3c7230 */ /* 0x000fe40000004100 */
[----:B------:R-:W-:Y:S02]  /*11460*/  HADD2.F32 R49, -RZ, R48.H0_H0 ;  /* 0x20000030ff317230 */ /* 0x000fe40000004100 */
[C---:B------:R-:W-:Y:S01]  /*11470*/  FMUL.FTZ R66, R61.reuse, R62 ;  /* 0x0000003e3d427220 */ /* 0x040fe20000410000 */
[-C--:B------:R-:W-:Y:S01]  /*11480*/  FMUL.FTZ R68, R61, R64.reuse ;  /* 0x000000403d447220 */ /* 0x080fe20000410000 */
[----:B------:R-:W-:Y:S02]  /*11490*/  HADD2.F32 R58, -RZ, R50.H0_H0 ;  /* 0x20000032ff3a7230 */ /* 0x000fe40000004100 */
[C---:B------:R-:W-:Y:S01]  /*114a0*/  FFMA.FTZ R44, R53.reuse, R64, -R66 ;  /* 0x00000040352c7223 */ /* 0x040fe20000010842 */
[CC--:B------:R-:W-:Y:S01]  /*114b0*/  FMUL.FTZ R64, R60.reuse, R63.reuse ;  /* 0x0000003f3c407220 */ /* 0x0c0fe20000410000 */
[----:B------:R-:W-:Y:S01]  /*114c0*/  FFMA.FTZ R53, R53, R62, R68 ;  /* 0x0000003e35357223 */ /* 0x000fe20000010044 */
[----:B------:R-:W-:Y:S01]  /*114d0*/  FMUL.FTZ R62, R60, R52 ;  /* 0x000000343c3e7220 */ /* 0x000fe20000410000 */
[----:B------:R-:W-:Y:S01]  /*114e0*/  FMUL.FTZ R60, R49, R112 ;  /* 0x00000070313c7220 */ /* 0x000fe20000410000 */
[----:B------:R-:W-:Y:S01]  /*114f0*/  FFMA.FTZ R61, R55, R52, -R64 ;  /* 0x00000034373d7223 */ /* 0x000fe20000010840 */
[----:B------:R-:W-:Y:S01]  /*11500*/  FMUL.FTZ R67, R49, R110 ;  /* 0x0000006e31437220 */ /* 0x000fe20000410000 */
[----:B------:R-:W-:Y:S01]  /*11510*/  FFMA.FTZ R52, R55, R63, R62 ;  /* 0x0000003f37347223 */ /* 0x000fe2000001003e */
[----:B------:R-:W-:-:S02]  /*11520*/  HADD2.F32 R55, -RZ, R109.H0_H0 ;  /* 0x2000006dff377230 */ /* 0x000fc40000004100 */
[C---:B------:R-:W-:Y:S01]  /*11530*/  FFMA.FTZ R49, R41.reuse, R110, -R60 ;  /* 0x0000006e29317223 */ /* 0x040fe2000001083c */
[----:B------:R-:W-:Y:S02]  /*11540*/  HADD2.F32 R59, -RZ, R51.H0_H0 ;  /* 0x20000033ff3b7230 */ /* 0x000fe40000004100 */
[----:B------:R-:W-:Y:S01]  /*11550*/  FFMA.FTZ R112, R41, R112, R67 ;  /* 0x0000007029707223 */ /* 0x000fe20000010043 */
[----:B------:R-:W-:Y:S02]  /*11560*/  HADD2.F32 R62, -RZ, R111.H1_H1 ;  /* 0x3000006fff3e7230 */ /* 0x000fe40000004100 */
[C---:B------:R-:W-:Y:S01]  /*11570*/  FMUL.FTZ R41, R58.reuse, R65 ;  /* 0x000000413a297220 */ /* 0x040fe20000410000 */
[----:B------:R-:W-:Y:S02]  /*11580*/  HADD2.F32 R60, -RZ, R109.H1_H1 ;  /* 0x3000006dff3c7230 */ /* 0x000fe40000004100 */
[----:B------:R-:W-:Y:S01]  /*11590*/  FMUL.FTZ R63, R58, R55 ;  /* 0x000000373a3f7220 */ /* 0x000fe20000410000 */
[----:B------:R-:W-:-:S02]  /*115a0*/  HADD2.F32 R51, -RZ, R51.H1_H1 ;  /* 0x30000033ff337230 */ /* 0x000fc40000004100 */
[C---:B------:R-:W-:Y:S01]  /*115b0*/  FMUL.FTZ R64, R59.reuse, R62 ;  /* 0x0000003e3b407220 */ /* 0x040fe20000410000 */
[----:B------:R-:W-:Y:S02]  /*115c0*/  HADD2.F32 R58, -RZ, R47.H0_H0 ;  /* 0x2000002fff3a7230 */ /* 0x000fe40000004100 */
[-C--:B------:R-:W-:Y:S01]  /*115d0*/  FMUL.FTZ R47, R59, R60.reuse ;  /* 0x0000003c3b2f7220 */ /* 0x080fe20000410000 */
[----:B------:R-:W-:Y:S01]  /*115e0*/  FFMA.FTZ R55, R56, R55, -R41 ;  /* 0x0000003738377223 */ /* 0x000fe20000010829 */
[----:B------:R-:W-:Y:S01]  /*115f0*/  FFMA.FTZ R41, R57, R60, -R64 ;  /* 0x0000003c39297223 */ /* 0x000fe20000010840 */
[C---:B------:R-:W-:Y:S01]  /*11600*/  FMUL.FTZ R60, R51.reuse, R54 ;  /* 0x00000036333c7220 */ /* 0x040fe20000410000 */
[----:B------:R-:W-:Y:S01]  /*11610*/  FMUL.FTZ R66, R51, R58 ;  /* 0x0000003a33427220 */ /* 0x000fe20000410000 */
[----:B------:R-:W-:Y:S01]  /*11620*/  FFMA.FTZ R47, R57, R62, R47 ;  /* 0x0000003e392f7223 */ /* 0x000fe2000001002f */
[----:B------:R-:W-:Y:S02]  /*11630*/  HADD2.F32 R48, -RZ, R48.H1_H1 ;  /* 0x30000030ff307230 */ /* 0x000fe40000004100 */
[----:B------:R-:W-:Y:S01]  /*11640*/  FFMA.FTZ R60, R43, R58, R60 ;  /* 0x0000003a2b3c7223 */ /* 0x000fe2000001003c */
[----:B------:R-:W-:-:S02]  /*11650*/  HADD2.F32 R50, -RZ, R50.H1_H1 ;  /* 0x30000032ff327230 */ /* 0x000fc40000004100 */
[----:B------:R-:W-:Y:S01]  /*11660*/  FFMA.FTZ R66, R43, R54, -R66 ;  /* 0x000000362b427223 */ /* 0x000fe20000010842 */
[----:B------:R-:W-:Y:S02]  /*11670*/  HADD2.F32 R51, -RZ, R21.H0_H0 ;  /* 0x20000015ff337230 */ /* 0x000fe40000004100 */
[----:B------:R-:W-:Y:S01]  /*11680*/  FFMA.FTZ R56, R56, R65, R63 ;  /* 0x0000004138387223 */ /* 0x000fe2000001003f */
[----:B------:R-:W-:Y:S01]  /*11690*/  HADD2.F32 R57, -RZ, R46.H0_H0 ;  /* 0x2000002eff397230 */ /* 0x000fe20000004100 */
[----:B------:R-:W-:Y:S01]  /*116a0*/  F2FP.F16.F32.PACK_AB R47, R60, R47 ;  /* 0x0000002f3c2f723e */ /* 0x000fe200000000ff */
[----:B------:R-:W-:Y:S02]  /*116b0*/  HADD2.F32 R21, -RZ, R20.H0_H0 ;  /* 0x20000014ff157230 */ /* 0x000fe40000004100 */
[----:B------:R-:W-:Y:S01]  /*116c0*/  FMUL.FTZ R43, R48, R51 ;  /* 0x00000033302b7220 */ /* 0x000fe20000410000 */
[----:B------:R-:W-:Y:S02]  /*116d0*/  HADD2.F32 R40, -RZ, R40.H1_H1 ;  /* 0x30000028ff287230 */ /* 0x000fe40000004100 */
[----:B------:R-:W-:Y:S01]  /*116e0*/  FMUL.FTZ R59, R50, R57 ;  /* 0x00000039323b7220 */ /* 0x000fe20000410000 */
[----:B------:R-:W-:-:S02]  /*116f0*/  HADD2.F32 R42, -RZ, R42.H1_H1 ;  /* 0x3000002aff2a7230 */ /* 0x000fc40000004100 */
[----:B------:R-:W-:Y:S01]  /*11700*/  FMUL.FTZ R48, R48, R21 ;  /* 0x0000001530307220 */ /* 0x000fe20000410000 */
[----:B------:R-:W-:Y:S01]  /*11710*/  FMUL.FTZ R50, R50, R45 ;  /* 0x0000002d32327220 */ /* 0x000fe20000410000 */
[----:B------:R-:W-:Y:S01]  /*11720*/  FFMA.FTZ R20, R40, R21, -R43 ;  /* 0x0000001528147223 */ /* 0x000fe2000001082b */
[----:B------:R-:W-:Y:S01]  /*11730*/  F2FP.F16.F32.PACK_AB R43, R66, R41 ;  /* 0x00000029422b723e */ /* 0x000fe200000000ff */
[----:B------:R-:W-:Y:S01]  /*11740*/  FFMA.FTZ R46, R42, R45, -R59 ;  /* 0x0000002d2a2e7223 */ /* 0x000fe2000001083b */
[----:B------:R-:W-:Y:S01]  /*11750*/  FFMA.FTZ R51, R40, R51, R48 ;  /* 0x0000003328337223 */ /* 0x000fe20000010030 */
[----:B------:R-:W-:Y:S01]  /*11760*/  FFMA.FTZ R57, R42, R57, R50 ;  /* 0x000000392a397223 */ /* 0x000fe20000010032 */
[----:B------:R-:W-:Y:S02]  /*11770*/  F2FP.F16.F32.PACK_AB R41, R61, R44 ;  /* 0x0000002c3d29723e */ /* 0x000fe400000000ff */
[----:B------:R-:W-:Y:S02]  /*11780*/  F2FP.F16.F32.PACK_AB R40, R20, R49 ;  /* 0x000000311428723e */ /* 0x000fe400000000ff */
[----:B------:R-:W-:-:S02]  /*11790*/  F2FP.F16.F32.PACK_AB R42, R46, R55 ;  /* 0x000000372e2a723e */ /* 0x000fc400000000ff */
[----:B------:R-:W-:Y:S02]  /*117a0*/  F2FP.F16.F32.PACK_AB R45, R52, R53 ;  /* 0x00000035342d723e */ /* 0x000fe400000000ff */
[----:B------:R-:W-:Y:S01]  /*117b0*/  F2FP.F16.F32.PACK_AB R44, R51, R112 ;  /* 0x00000070332c723e */ /* 0x000fe200000000ff */
[----:B------:R2:W-:Y:S01]  /*117c0*/  STS.128 [R69], R40 ;  /* 0x0000002845007388 */ /* 0x0005e20000000c00 */
[----:B------:R-:W-:-:S05]  /*117d0*/  F2FP.F16.F32.PACK_AB R46, R57, R56 ;  /* 0x00000038392e723e */ /* 0x000fca00000000ff */
[----:B------:R2:W-:Y:S02]  /*117e0*/  STS.128 [R3+0x10400], R44 ;  /* 0x0104002c03007388 */ /* 0x0005e40000000c00 */
.L_x_1726:
[----:B------:R-:W-:Y:S05]  /*117f0*/  BSYNC B1 ;  /* 0x0000000000017941 */ /* 0x000fea0003800000 */
.L_x_1725:
[----:B--2---:R-:W-:Y:S01]  /*11800*/  VIADD R3, R121, 0x40 ;  /* 0x0000004079037836 */ /* 0x004fe20000000000 */
[----:B------:R-:W-:Y:S04]  /*11810*/  BSSY B1, `(.L_x_1729) ;  /* 0x00000d8000017945 */ /* 0x000fe80003800000 */
[----:B------:R-:W-:-:S13]  /*11820*/  ISETP.GE.AND P0, PT, R3, R0, PT ;  /* 0x000000000300720c */ /* 0x000fda0003f06270 */
[----:B------:R-:W-:Y:S05]  /*11830*/  @P0 BRA `(.L_x_1730) ;  /* 0x0000000c00540947 */ /* 0x000fea0003800000 */
[----:B01----:R-:W0:Y:S01]  /*11840*/  LDC R20, c[0x0][0x3f4] ;  /* 0x0000fd00ff147b82 */ /* 0x003e220000000800 */
[----:B------:R-:W-:Y:S01]  /*11850*/  BSSY B2, `(.L_x_1731) ;  /* 0x000006b000027945 */ /* 0x000fe20003800000 */
[-C--:B0-----:R-:W-:Y:S02]  /*11860*/  ISETP.GE.AND P0, PT, R18, R20.reuse, PT ;  /* 0x000000141200720c */ /* 0x081fe40003f06270 */
[----:B------:R-:W-:-:S11]  /*11870*/  ISETP.GE.AND P1, PT, R203, R20, PT ;  /* 0x00000014cb00720c */ /* 0x000fd60003f26270 */
[----:B------:R-:W-:Y:S05]  /*11880*/  @P0 BRA `(.L_x_1732) ;  /* 0x00000004009c0947 */ /* 0x000fea0003800000 */
[----:B------:R-:W2:Y:S04]  /*11890*/  LDL R21, [R1+0x80] ;  /* 0x0000800001157983 */ /* 0x000ea80000100800 */
[----:B------:R-:W3:Y:S01]  /*118a0*/  LDL R63, [R1+0xb4] ;  /* 0x0000b400013f7983 */ /* 0x000ee20000100800 */
[----:B------:R-:W-:Y:S01]  /*118b0*/  IMAD.SHL.U32 R40, R3, 0x40, RZ ;  /* 0x0000004003287824 */ /* 0x000fe200078e00ff */
[----:B------:R-:W-:Y:S01]  /*118c0*/  SHF.R.S32.HI R44, RZ, 0x1f, R3 ;  /* 0x0000001fff2c7819 */ /* 0x000fe20000011403 */
[--C-:B------:R-:W-:Y:S01]  /*118d0*/  HADD2.F32 R56, -RZ, R107.reuse.H1_H1 ;  /* 0x3000006bff387230 */ /* 0x100fe20000004100 */
[--C-:B------:R-:W-:Y:S01]  /*118e0*/  SHF.R.U64 R28, R28, 0x10, R29.reuse ;  /* 0x000000101c1c7819 */ /* 0x100fe2000000121d */
[--C-:B------:R-:W-:Y:S01]  /*118f0*/  HADD2.F32 R58, -RZ, R106.reuse.H1_H1 ;  /* 0x3000006aff3a7230 */ /* 0x100fe20000004100 */
[----:B------:R-:W-:Y:S01]  /*11900*/  LOP3.LUT R41, R40, 0x1c0, RZ, 0xc0, !PT ;  /* 0x000001c028297812 */ /* 0x000fe200078ec0ff */
[----:B------:R-:W-:Y:S01]  /*11910*/  HADD2.F32 R57, -RZ, R106.H0_H0 ;  /* 0x2000006aff397230 */ /* 0x000fe20000004100 */
[----:B------:R-:W-:Y:S01]  /*11920*/  LEA.HI R44, R44, R3, RZ, 0x3 ;  /* 0x000000032c2c7211 */ /* 0x000fe200078f18ff */
[----:B------:R-:W-:Y:S01]  /*11930*/  HADD2.F32 R107, -RZ, R107.H0_H0 ;  /* 0x2000006bff6b7230 */ /* 0x000fe20000004100 */
[----:B------:R-:W-:-:S02]  /*11940*/  SHF.R.U32.HI R52, RZ, 0x10, R29 ;  /* 0x00000010ff347819 */ /* 0x000fc4000001161d */
[--C-:B------:R-:W-:Y:S01]  /*11950*/  SHF.R.U64 R29, R32, 0x10, R33.reuse ;  /* 0x00000010201d7819 */ /* 0x100fe20000001221 */
[----:B------:R-:W-:Y:S01]  /*11960*/  IMAD.SHL.U32 R44, R44, 0x40, RZ ;  /* 0x000000402c2c7824 */ /* 0x000fe200078e00ff */
[----:B------:R-:W-:Y:S01]  /*11970*/  SHF.R.U32.HI R59, RZ, 0x10, R33 ;  /* 0x00000010ff3b7819 */ /* 0x000fe20000011621 */
[----:B------:R-:W-:Y:S01]  /*11980*/  HADD2.F32 R52, -RZ, R52.H0_H0 ;  /* 0x20000034ff347230 */ /* 0x000fe20000004100 */
[--C-:B------:R-:W-:Y:S02]  /*11990*/  SHF.R.U64 R30, R30, 0x10, R31.reuse ;  /* 0x000000101e1e7819 */ /* 0x100fe4000000121f */
[----:B------:R-:W-:Y:S01]  /*119a0*/  LOP3.LUT R45, R44, 0xfffffe00, RZ, 0xc0, !PT ;  /* 0xfffffe002c2d7812 */ /* 0x000fe200078ec0ff */
[----:B------:R-:W-:Y:S01]  /*119b0*/  HADD2.F32 R59, -RZ, R59.H0_H0 ;  /* 0x2000003bff3b7230 */ /* 0x000fe20000004100 */
[----:B------:R-:W-:Y:S02]  /*119c0*/  SHF.R.U32.HI R32, RZ, 0x10, R31 ;  /* 0x00000010ff207819 */ /* 0x000fe4000001161f */
[----:B------:R-:W-:-:S02]  /*119d0*/  SHF.R.U64 R31, R34, 0x10, R35 ;  /* 0x00000010221f7819 */ /* 0x000fc40000001223 */
[----:B------:R-:W-:Y:S01]  /*119e0*/  SHF.R.U32.HI R34, RZ, 0x10, R35 ;  /* 0x00000010ff227819 */ /* 0x000fe20000011623 */
[----:B------:R-:W-:-:S04]  /*119f0*/  HADD2.F32 R32, -RZ, R32.H0_H0 ;  /* 0x20000020ff207230 */ /* 0x000fc80000004100 */
[----:B------:R-:W-:Y:S01]  /*11a00*/  HADD2.F32 R34, -RZ, R34.H0_H0 ;  /* 0x20000022ff227230 */ /* 0x000fe20000004100 */
[----:B--2---:R-:W-:-:S04]  /*11a10*/  LEA.HI R21, R20, R21, RZ, 0x1d ;  /* 0x0000001514157211 */ /* 0x004fc800078fe8ff */
[----:B------:R-:W-:Y:S01]  /*11a20*/  SHF.R.S32.HI R42, RZ, 0x1f, R21 ;  /* 0x0000001fff2a7819 */ /* 0x000fe20000011415 */
[----:B------:R-:W-:-:S03]  /*11a30*/  IMAD.SHL.U32 R40, R21, 0x8, RZ ;  /* 0x0000000815287824 */ /* 0x000fc600078e00ff */
[----:B------:R-:W-:Y:S02]  /*11a40*/  LEA.HI R42, R42, R21, RZ, 0x3 ;  /* 0x000000152a2a7211 */ /* 0x000fe400078f18ff */
[----:B------:R-:W-:Y:S02]  /*11a50*/  LOP3.LUT R21, R41, 0x38, R40, 0xf8, !PT ;  /* 0x0000003829157812 */ /* 0x000fe400078ef828 */
[----:B------:R-:W-:Y:S01]  /*11a60*/  SHF.R.U32.HI R40, RZ, 0x3, R41 ;  /* 0x00000003ff287819 */ /* 0x000fe20000011629 */
[----:B------:R-:W-:-:S03]  /*11a70*/  IMAD.SHL.U32 R42, R42, 0x400, RZ ;  /* 0x000004002a2a7824 */ /* 0x000fc600078e00ff */
[----:B------:R-:W-:Y:S02]  /*11a80*/  LOP3.LUT R21, R21, R40, RZ, 0x3c, !PT ;  /* 0x0000002815157212 */ /* 0x000fe400078e3cff */
[----:B------:R-:W-:Y:S02]  /*11a90*/  LOP3.LUT R44, R42, 0x7fffe000, RZ, 0xc0, !PT ;  /* 0x7fffe0002a2c7812 */ /* 0x000fe400078ec0ff */
[----:B---3--:R-:W0:Y:S02]  /*11aa0*/  LDS.128 R40, [R63] ;  /* 0x000000003f287984 */ /* 0x008e240000000c00 */
[----:B------:R-:W-:-:S04]  /*11ab0*/  IADD3 R44, R21, R44, R45 ;  /* 0x0000002c152c7210 */ /* 0x000fc80007ffe02d */
[----:B------:R-:W-:-:S05]  /*11ac0*/  LEA R21, R44, R17, 0x1 ;  /* 0x000000112c157211 */ /* 0x000fca00078e08ff */
[----:B------:R-:W1:Y:S01]  /*11ad0*/  LDS.128 R44, [R21+0x10400] ;  /* 0x01040000152c7984 */ /* 0x000e620000000c00 */
[--C-:B0-----:R-:W-:Y:S02]  /*11ae0*/  HADD2.F32 R53, -RZ, R41.reuse.H0_H0 ;  /* 0x20000029ff357230 */ /* 0x101fe40000004100 */
[----:B------:R-:W-:Y:S02]  /*11af0*/  HADD2.F32 R50, -RZ, R41.H1_H1 ;  /* 0x30000029ff327230 */ /* 0x000fe40000004100 */
[----:B------:R-:W-:Y:S02]  /*11b00*/  HADD2.F32 R48, -RZ, R40.H0_H0 ;  /* 0x20000028ff307230 */ /* 0x000fe40000004100 */
[----:B------:R-:W-:Y:S02]  /*11b10*/  HADD2.F32 R33, -RZ, R42.H0_H0 ;  /* 0x2000002aff217230 */ /* 0x000fe40000004100 */
[--C-:B------:R-:W-:Y:S02]  /*11b20*/  HADD2.F32 R35, -RZ, R43.reuse.H0_H0 ;  /* 0x2000002bff237230 */ /* 0x100fe40000004100 */
[----:B------:R-:W-:-:S02]  /*11b30*/  HADD2.F32 R43, -RZ, R43.H1_H1 ;  /* 0x3000002bff2b7230 */ /* 0x000fc40000004100 */
[--C-:B-1----:R-:W-:Y:S02]  /*11b40*/  HADD2.F32 R41, -RZ, R45.reuse.H0_H0 ;  /* 0x2000002dff297230 */ /* 0x102fe40000004100 */
[----:B------:R-:W-:Y:S02]  /*11b50*/  HADD2.F32 R54, -RZ, R44.H0_H0 ;  /* 0x2000002cff367230 */ /* 0x000fe40000004100 */
[----:B------:R-:W-:Y:S02]  /*11b60*/  HADD2.F32 R55, -RZ, R45.H1_H1 ;  /* 0x3000002dff377230 */ /* 0x000fe40000004100 */
[C---:B------:R-:W-:Y:S01]  /*11b70*/  FMUL.FTZ R60, R41.reuse, R58 ;  /* 0x0000003a293c7220 */ /* 0x040fe20000410000 */
[-C--:B------:R-:W-:Y:S01]  /*11b80*/  FMUL.FTZ R62, R41, R56.reuse ;  /* 0x00000038293e7220 */ /* 0x080fe20000410000 */
[----:B------:R-:W-:Y:S02]  /*11b90*/  HADD2.F32 R51, -RZ, R46.H0_H0 ;  /* 0x2000002eff337230 */ /* 0x000fe40000004100 */
[C---:B------:R-:W-:Y:S01]  /*11ba0*/  FFMA.FTZ R41, R53.reuse, R56, -R60 ;  /* 0x0000003835297223 */ /* 0x040fe2000001083c */
[----:B------:R-:W-:Y:S01]  /*11bb0*/  FFMA.FTZ R45, R53, R58, R62 ;  /* 0x0000003a352d7223 */ /* 0x000fe2000001003e */
[----:B------:R-:W-:Y:S01]  /*11bc0*/  FMUL.FTZ R53, R54, R57 ;  /* 0x0000003936357220 */ /* 0x000fe20000410000 */
[----:B------:R-:W-:-:S02]  /*11bd0*/  HADD2.F32 R56, -RZ, R105.H0_H0 ;  /* 0x20000069ff387230 */ /* 0x000fc40000004100 */
[-C--:B------:R-:W-:Y:S01]  /*11be0*/  FMUL.FTZ R58, R54, R107.reuse ;  /* 0x0000006b363a7220 */ /* 0x080fe20000410000 */
[--C-:B------:R-:W-:Y:S02]  /*11bf0*/  HADD2.F32 R54, -RZ, R108.reuse.H0_H0 ;  /* 0x2000006cff367230 */ /* 0x100fe40000004100 */
[C---:B------:R-:W-:Y:S01]  /*11c00*/  FFMA.FTZ R53, R48.reuse, R107, -R53 ;  /* 0x0000006b30357223 */ /* 0x040fe20000010835 */
[----:B------:R-:W-:Y:S02]  /*11c10*/  HADD2.F32 R49, -RZ, R47.H0_H0 ;  /* 0x2000002fff317230 */ /* 0x000fe40000004100 */
[----:B------:R-:W-:Y:S01]  /*11c20*/  FFMA.FTZ R48, R48, R57, R58 ;  /* 0x0000003930307223 */ /* 0x000fe2000001003a */
[C---:B------:R-:W-:Y:S01]  /*11c30*/  FMUL.FTZ R60, R51.reuse, R56 ;  /* 0x00000038333c7220 */ /* 0x040fe20000410000 */
[----:B------:R-:W-:Y:S02]  /*11c40*/  HADD2.F32 R58, -RZ, R105.H1_H1 ;  /* 0x30000069ff3a7230 */ /* 0x000fe40000004100 */
[----:B------:R-:W-:Y:S01]  /*11c50*/  FMUL.FTZ R62, R51, R54 ;  /* 0x00000036333e7220 */ /* 0x000fe20000410000 */
[----:B------:R-:W-:-:S02]  /*11c60*/  HADD2.F32 R108, -RZ, R108.H1_H1 ;  /* 0x3000006cff6c7230 */ /* 0x000fc40000004100 */
[----:B------:R-:W-:Y:S01]  /*11c70*/  FFMA.FTZ R51, R33, R54, -R60 ;  /* 0x0000003621337223 */ /* 0x000fe2000001083c */
[----:B------:R-:W-:Y:S02]  /*11c80*/  HADD2.F32 R47, -RZ, R47.H1_H1 ;  /* 0x3000002fff2f7230 */ /* 0x000fe40000004100 */
[----:B------:R-:W-:Y:S01]  /*11c90*/  FMUL.FTZ R54, R49, R58 ;  /* 0x0000003a31367220 */ /* 0x000fe20000410000 */
[----:B------:R-:W-:Y:S01]  /*11ca0*/  FMUL.FTZ R61, R55, R59 ;  /* 0x0000003b373d7220 */ /* 0x000fe20000410000 */
[----:B------:R-:W-:Y:S01]  /*11cb0*/  FMUL.FTZ R49, R49, R108 ;  /* 0x0000006c31317220 */ /* 0x000fe20000410000 */
[----:B------:R-:W-:Y:S01]  /*11cc0*/  FMUL.FTZ R55, R55, R52 ;  /* 0x0000003437377220 */ /* 0x000fe20000410000 */
[----:B------:R-:W-:Y:S01]  /*11cd0*/  FFMA.FTZ R62, R33, R56, R62 ;  /* 0x00000038213e7223 */ /* 0x000fe2000001003e */
[C---:B------:R-:W-:Y:S01]  /*11ce0*/  FFMA.FTZ R54, R35.reuse, R108, -R54 ;  /* 0x0000006c23367223 */ /* 0x040fe20000010836 */
[----:B------:R-:W-:Y:S01]  /*11cf0*/  FFMA.FTZ R49, R35, R58, R49 ;  /* 0x0000003a23317223 */ /* 0x000fe20000010031 */
[----:B------:R-:W-:-:S02]  /*11d00*/  HADD2.F32 R44, -RZ, R44.H1_H1 ;  /* 0x3000002cff2c7230 */ /* 0x000fc40000004100 */
[C---:B------:R-:W-:Y:S01]  /*11d10*/  FMUL.FTZ R56, R47.reuse, R34 ;  /* 0x000000222f387220 */ /* 0x040fe20000410000 */
[----:B------:R-:W-:Y:S02]  /*11d20*/  HADD2.F32 R46, -RZ, R46.H1_H1 ;  /* 0x3000002eff2e7230 */ /* 0x000fe40000004100 */
[----:B------:R-:W-:Y:S01]  /*11d30*/  FMUL.FTZ R58, R47, R32 ;  /* 0x000000202f3a7220 */ /* 0x000fe20000410000 */
[----:B------:R-:W-:Y:S02]  /*11d40*/  HADD2.F32 R33, -RZ, R29.H0_H0 ;  /* 0x2000001dff217230 */ /* 0x000fe40000004100 */
[C---:B------:R-:W-:Y:S01]  /*11d50*/  FFMA.FTZ R52, R50.reuse, R52, -R61 ;  /* 0x0000003432347223 */ /* 0x040fe2000001083d */
[----:B------:R-:W-:Y:S02]  /*11d60*/  HADD2.F32 R35, -RZ, R31.H0_H0 ;  /* 0x2000001fff237230 */ /* 0x000fe40000004100 */
[----:B------:R-:W-:Y:S01]  /*11d70*/  FFMA.FTZ R50, R50, R59, R55 ;  /* 0x0000003b32327223 */ /* 0x000fe20000010037 */
[----:B------:R-:W-:-:S02]  /*11d80*/  HADD2.F32 R29, -RZ, R28.H0_H0 ;  /* 0x2000001cff1d7230 */ /* 0x000fc40000004100 */
[C---:B------:R-:W-:Y:S01]  /*11d90*/  FFMA.FTZ R55, R43.reuse, R32, -R56 ;  /* 0x000000202b377223 */ /* 0x040fe20000010838 */
[----:B------:R-:W-:Y:S02]  /*11da0*/  HADD2.F32 R31, -RZ, R30.H0_H0 ;  /* 0x2000001eff1f7230 */ /* 0x000fe40000004100 */
[----:B------:R-:W-:Y:S01]  /*11db0*/  FFMA.FTZ R58, R43, R34, R58 ;  /* 0x000000222b3a7223 */ /* 0x000fe2000001003a */
[----:B------:R-:W-:Y:S02]  /*11dc0*/  HADD2.F32 R40, -RZ, R40.H1_H1 ;  /* 0x30000028ff287230 */ /* 0x000fe40000004100 */
[----:B------:R-:W-:Y:S01]  /*11dd0*/  FMUL.FTZ R43, R44, R33 ;  /* 0x000000212c2b7220 */ /* 0x000fe20000410000 */
[----:B------:R-:W-:Y:S02]  /*11de0*/  HADD2.F32 R42, -RZ, R42.H1_H1 ;  /* 0x3000002aff2a7230 */ /* 0x000fe40000004100 */
[----:B------:R-:W-:Y:S01]  /*11df0*/  FMUL.FTZ R47, R46, R35 ;  /* 0x000000232e2f7220 */ /* 0x000fe20000410000 */
[----:B------:R-:W-:Y:S01]  /*11e00*/  FMUL.FTZ R44, R44, R29 ;  /* 0x0000001d2c2c7220 */ /* 0x000fe20000410000 */
[----:B------:R-:W-:Y:S01]  /*11e10*/  FMUL.FTZ R46, R46, R31 ;  /* 0x0000001f2e2e7220 */ /* 0x000fe20000410000 */
[----:B------:R-:W-:Y:S01]  /*11e20*/  FFMA.FTZ R28, R40, R29, -R43 ;  /* 0x0000001d281c7223 */ /* 0x000fe2000001082b */
[----:B------:R-:W-:Y:S01]  /*11e30*/  FFMA.FTZ R30, R42, R31, -R47 ;  /* 0x0000001f2a1e7223 */ /* 0x000fe2000001082f */
        /* <DEDUP_REMOVED lines=12> */
.L_x_1732:
[----:B------:R-:W-:Y:S05]  /*11f00*/  BSYNC B2 ;  /* 0x0000000000027941 */ /* 0x000fea0003800000 */
.L_x_1731:
[----:B------:R-:W-:Y:S05]  /*11f10*/  @P1 BRA `(.L_x_1730) ;  /* 0x00000004009c1947 */ /* 0x000fea0003800000 */
[----:B0-----:R-:W2:Y:S04]  /*11f20*/  LDL R28, [R1+0xa0] ;  /* 0x0000a000011c7983 */ /* 0x001ea80000100800 */
[----:B------:R-:W3:Y:S01]  /*11f30*/  LDL R52, [R1+0xb0] ;  /* 0x0000b00001347983 */ /* 0x000ee20000100800 */
[----:B------:R-:W-:Y:S01]  /*11f40*/  IMAD.SHL.U32 R21, R3, 0x40, RZ ;  /* 0x0000004003157824 */ /* 0x000fe200078e00ff */
[----:B------:R-:W-:Y:S01]  /*11f50*/  SHF.R.S32.HI R30, RZ, 0x1f, R3 ;  /* 0x0000001fff1e7819 */ /* 0x000fe20000011403 */
[----:B------:R-:W-:Y:S01]  /*11f60*/  HADD2.F32 R45, -RZ, R95.H1_H1 ;  /* 0x3000005fff2d7230 */ /* 0x000fe20000004100 */
[----:B------:R-:W-:Y:S02]  /*11f70*/  SHF.R.U32.HI R46, RZ, 0x10, R37 ;  /* 0x00000010ff2e7819 */ /* 0x000fe40000011625 */
[----:B------:R-:W-:-:S02]  /*11f80*/  LEA.HI R30, R30, R3, RZ, 0x3 ;  /* 0x000000031e1e7211 */ /* 0x000fc400078f18ff */
[----:B------:R-:W-:Y:S01]  /*11f90*/  SHF.R.U32.HI R44, RZ, 0x10, R25 ;  /* 0x00000010ff2c7819 */ /* 0x000fe20000011619 */
[----:B------:R-:W-:Y:S01]  /*11fa0*/  HADD2.F32 R46, -RZ, R46.H0_H0 ;  /* 0x2000002eff2e7230 */ /* 0x000fe20000004100 */
[----:B------:R-:W-:Y:S01]  /*11fb0*/  SHF.R.U32.HI R51, RZ, 0x10, R27 ;  /* 0x00000010ff337819 */ /* 0x000fe2000001161b */
[----:B------:R-:W-:Y:S01]  /*11fc0*/  IMAD.SHL.U32 R30, R30, 0x40, RZ ;  /* 0x000000401e1e7824 */ /* 0x000fe200078e00ff */
[----:B------:R-:W-:Y:S02]  /*11fd0*/  SHF.R.U32.HI R49, RZ, 0x10, R39 ;  /* 0x00000010ff317819 */ /* 0x000fe40000011627 */
[----:B--2---:R-:W-:Y:S02]  /*11fe0*/  LEA.HI R20, R20, R28, RZ, 0x1d ;  /* 0x0000001c14147211 */ /* 0x004fe400078fe8ff */
[----:B------:R-:W-:Y:S02]  /*11ff0*/  LOP3.LUT R28, R21, 0x1c0, RZ, 0xc0, !PT ;  /* 0x000001c0151c7812 */ /* 0x000fe400078ec0ff */
[----:B------:R-:W-:Y:S01]  /*12000*/  SHF.R.S32.HI R29, RZ, 0x1f, R20 ;  /* 0x0000001fff1d7819 */ /* 0x000fe20000011414 */
[----:B------:R-:W-:-:S03]  /*12010*/  IMAD.SHL.U32 R21, R20, 0x8, RZ ;  /* 0x0000000814157824 */ /* 0x000fc600078e00ff */
[----:B------:R-:W-:Y:S02]  /*12020*/  LEA.HI R29, R29, R20, RZ, 0x3 ;  /* 0x000000141d1d7211 */ /* 0x000fe400078f18ff */
[----:B------:R-:W-:Y:S02]  /*12030*/  LOP3.LUT R3, R28, 0x38, R21, 0xf8, !PT ;  /* 0x000000381c037812 */ /* 0x000fe400078ef815 */
[----:B------:R-:W-:Y:S01]  /*12040*/  SHF.R.U32.HI R28, RZ, 0x3, R28 ;  /* 0x00000003ff1c7819 */ /* 0x000fe2000001161c */
[----:B------:R-:W-:Y:S01]  /*12050*/  IMAD.SHL.U32 R29, R29, 0x400, RZ ;  /* 0x000004001d1d7824 */ /* 0x000fe200078e00ff */
[----:B------:R-:W-:Y:S02]  /*12060*/  LOP3.LUT R21, R30, 0xfffffe00, RZ, 0xc0, !PT ;  /* 0xfffffe001e157812 */ /* 0x000fe400078ec0ff */
[----:B------:R-:W-:Y:S02]  /*12070*/  LOP3.LUT R3, R3, R28, RZ, 0x3c, !PT ;  /* 0x0000001c03037212 */ /* 0x000fe400078e3cff */
[----:B------:R-:W-:-:S02]  /*12080*/  LOP3.LUT R20, R29, 0x7fffe000, RZ, 0xc0, !PT ;  /* 0x7fffe0001d147812 */ /* 0x000fc400078ec0ff */
[----:B---3--:R-:W0:Y:S02]  /*12090*/  LDS.128 R28, [R52] ;  /* 0x00000000341c7984 */ /* 0x008e240000000c00 */
[----:B------:R-:W-:Y:S02]  /*120a0*/  IADD3 R20, R3, R20, R21 ;  /* 0x0000001403147210 */ /* 0x000fe40007ffe015 */
[----:B------:R-:W-:-:S03]  /*120b0*/  SHF.R.U64 R21, R26, 0x10, R27 ;  /* 0x000000101a157819 */ /* 0x000fc6000000121b */
[----:B------:R-:W-:Y:S01]  /*120c0*/  IMAD R3, R20, 0x2, R17 ;  /* 0x0000000214037824 */ /* 0x000fe200078e0211 */
[----:B------:R-:W-:Y:S01]  /*120d0*/  SHF.R.U64 R20, R24, 0x10, R25 ;  /* 0x0000001018147819 */ /* 0x000fe20000001219 */
[----:B------:R-:W-:Y:S01]  /*120e0*/  HADD2.F32 R21, -RZ, R21.H0_H0 ;  /* 0x20000015ff157230 */ /* 0x000fe20000004100 */
[----:B------:R-:W-:Y:S02]  /*120f0*/  SHF.R.U64 R24, R36, 0x10, R37 ;  /* 0x0000001024187819 */ /* 0x000fe40000001225 */
[----:B------:R-:W1:Y:S01]  /*12100*/  LDS.128 R32, [R3+0x10400] ;  /* 0x0104000003207984 */ /* 0x000e620000000c00 */
[----:B------:R-:W-:-:S05]  /*12110*/  SHF.R.U64 R25, R38, 0x10, R39 ;  /* 0x0000001026197819 */ /* 0x000fca0000001227 */
[----:B------:R-:W-:Y:S02]  /*12120*/  HADD2.F32 R25, -RZ, R25.H0_H0 ;  /* 0x20000019ff197230 */ /* 0x000fe40000004100 */
[--C-:B0-----:R-:W-:Y:S02]  /*12130*/  HADD2.F32 R36, -RZ, R29.reuse.H0_H0 ;  /* 0x2000001dff247230 */ /* 0x101fe40000004100 */
[----:B------:R-:W-:Y:S02]  /*12140*/  HADD2.F32 R37, -RZ, R29.H1_H1 ;  /* 0x3000001dff257230 */ /* 0x000fe40000004100 */
[--C-:B------:R-:W-:Y:S02]  /*12150*/  HADD2.F32 R29, -RZ, R96.reuse.H1_H1 ;  /* 0x30000060ff1d7230 */ /* 0x100fe40000004100 */
[----:B------:R-:W-:Y:S02]  /*12160*/  HADD2.F32 R96, -RZ, R96.H0_H0 ;  /* 0x20000060ff607230 */ /* 0x000fe40000004100 */
[----:B------:R-:W-:-:S02]  /*12170*/  HADD2.F32 R27, -RZ, R28.H0_H0 ;  /* 0x2000001cff1b7230 */ /* 0x000fc40000004100 */
[----:B------:R-:W-:Y:S02]  /*12180*/  HADD2.F32 R38, -RZ, R30.H0_H0 ;  /* 0x2000001eff267230 */ /* 0x000fe40000004100 */
[--C-:B-1----:R-:W-:Y:S02]  /*12190*/  HADD2.F32 R26, -RZ, R33.reuse.H0_H0 ;  /* 0x20000021ff1a7230 */ /* 0x102fe40000004100 */
[----:B------:R-:W-:Y:S02]  /*121a0*/  HADD2.F32 R40, -RZ, R33.H1_H1 ;  /* 0x30000021ff287230 */ /* 0x000fe40000004100 */
[----:B------:R-:W-:Y:S02]  /*121b0*/  HADD2.F32 R33, -RZ, R32.H0_H0 ;  /* 0x20000020ff217230 */ /* 0x000fe40000004100 */
[C---:B------:R-:W-:Y:S01]  /*121c0*/  FMUL.FTZ R43, R26.reuse, R45 ;  /* 0x0000002d1a2b7220 */ /* 0x040fe20000410000 */
[----:B------:R-:W-:Y:S01]  /*121d0*/  FMUL.FTZ R47, R26, R29 ;  /* 0x0000001d1a2f7220 */ /* 0x000fe20000410000 */
[----:B------:R-:W-:Y:S01]  /*121e0*/  FMUL.FTZ R48, R40, R46 ;  /* 0x0000002e28307220 */ /* 0x000fe20000410000 */
[----:B------:R-:W-:-:S02]  /*121f0*/  HADD2.F32 R41, -RZ, R34.H0_H0 ;  /* 0x20000022ff297230 */ /* 0x000fc40000004100 */
[C---:B------:R-:W-:Y:S01]  /*12200*/  FFMA.FTZ R26, R36.reuse, R29, -R43 ;  /* 0x0000001d241a7223 */ /* 0x040fe2000001082b */
[----:B------:R-:W-:Y:S02]  /*12210*/  HADD2.F32 R43, -RZ, R44.H0_H0 ;  /* 0x2000002cff2b7230 */ /* 0x000fe40000004100 */
[----:B------:R-:W-:Y:S01]  /*12220*/  FFMA.FTZ R29, R36, R45, R47 ;  /* 0x0000002d241d7223 */ /* 0x000fe2000001002f */
[----:B------:R-:W-:Y:S02]  /*12230*/  HADD2.F32 R44, -RZ, R95.H0_H0 ;  /* 0x2000005fff2c7230 */ /* 0x000fe40000004100 */
[----:B------:R-:W-:Y:S02]  /*12240*/  HADD2.F32 R42, -RZ, R35.H0_H0 ;  /* 0x20000023ff2a7230 */ /* 0x000fe40000004100 */
[-C--:B------:R-:W-:Y:S01]  /*12250*/  FMUL.FTZ R50, R40, R43.reuse ;  /* 0x0000002b28327220 */ /* 0x080fe20000410000 */
[----:B------:R-:W-:Y:S01]  /*12260*/  FFMA.FTZ R45, R37, R43, -R48 ;  /* 0x0000002b252d7223 */ /* 0x000fe20000010830 */
[----:B------:R-:W-:Y:S01]  /*12270*/  FMUL.FTZ R36, R33, R44 ;  /* 0x0000002c21247220 */ /* 0x000fe20000410000 */
[----:B------:R-:W-:-:S02]  /*12280*/  HADD2.F32 R40, -RZ, R94.H0_H0 ;  /* 0x2000005eff287230 */ /* 0x000fc40000004100 */
[-C--:B------:R-:W-:Y:S01]  /*12290*/  FMUL.FTZ R43, R33, R96.reuse ;  /* 0x00000060212b7220 */ /* 0x080fe20000410000 */
[--C-:B------:R-:W-:Y:S02]  /*122a0*/  HADD2.F32 R33, -RZ, R97.reuse.H0_H0 ;  /* 0x20000061ff217230 */ /* 0x100fe40000004100 */
[C---:B------:R-:W-:Y:S01]  /*122b0*/  FFMA.FTZ R96, R27.reuse, R96, -R36 ;  /* 0x000000601b607223 */ /* 0x040fe20000010824 */
[----:B------:R-:W-:Y:S02]  /*122c0*/  HADD2.F32 R97, -RZ, R97.H1_H1 ;  /* 0x30000061ff617230 */ /* 0x000fe40000004100 */
[----:B------:R-:W-:Y:S01]  /*122d0*/  FFMA.FTZ R43, R27, R44, R43 ;  /* 0x0000002c1b2b7223 */ /* 0x000fe2000001002b */
[----:B------:R-:W-:Y:S01]  /*122e0*/  FMUL.FTZ R27, R41, R40 ;  /* 0x00000028291b7220 */ /* 0x000fe20000410000 */
[----:B------:R-:W-:Y:S01]  /*122f0*/  FFMA.FTZ R50, R37, R46, R50 ;  /* 0x0000002e25327223 */ /* 0x000fe20000010032 */
[----:B------:R-:W-:Y:S02]  /*12300*/  HADD2.F32 R94, -RZ, R94.H1_H1 ;  /* 0x3000005eff5e7230 */ /* 0x000fe40000004100 */
[----:B------:R-:W-:Y:S01]  /*12310*/  FMUL.FTZ R41, R41, R33 ;  /* 0x0000002129297220 */ /* 0x000fe20000410000 */
[----:B------:R-:W-:-:S02]  /*12320*/  HADD2.F32 R39, -RZ, R31.H0_H0 ;  /* 0x2000001fff277230 */ /* 0x000fc40000004100 */
[----:B------:R-:W-:Y:S01]  /*12330*/  FFMA.FTZ R37, R38, R33, -R27 ;  /* 0x0000002126257223 */ /* 0x000fe2000001081b */
[----:B------:R-:W-:Y:S02]  /*12340*/  HADD2.F32 R35, -RZ, R35.H1_H1 ;  /* 0x30000023ff237230 */ /* 0x000fe40000004100 */
[C---:B------:R-:W-:Y:S01]  /*12350*/  FMUL.FTZ R27, R42.reuse, R97 ;  /* 0x000000612a1b7220 */ /* 0x040fe20000410000 */
[----:B------:R-:W-:Y:S02]  /*12360*/  HADD2.F32 R44, -RZ, R49.H0_H0 ;  /* 0x20000031ff2c7230 */ /* 0x000fe40000004100 */
[----:B------:R-:W-:Y:S01]  /*12370*/  FMUL.FTZ R46, R42, R94 ;  /* 0x0000005e2a2e7220 */ /* 0x000fe20000410000 */
[----:B------:R-:W-:Y:S02]  /*12380*/  HADD2.F32 R36, -RZ, R51.H0_H0 ;  /* 0x20000033ff247230 */ /* 0x000fe40000004100 */
[----:B------:R-:W-:Y:S01]  /*12390*/  FFMA.FTZ R41, R38, R40, R41 ;  /* 0x0000002826297223 */ /* 0x000fe20000010029 */
[----:B------:R-:W-:-:S02]  /*123a0*/  HADD2.F32 R31, -RZ, R31.H1_H1 ;  /* 0x3000001fff1f7230 */ /* 0x000fc40000004100 */
[----:B------:R-:W-:Y:S01]  /*123b0*/  FMUL.FTZ R38, R35, R44 ;  /* 0x0000002c23267220 */ /* 0x000fe20000410000 */
[----:B------:R-:W-:Y:S02]  /*123c0*/  HADD2.F32 R32, -RZ, R32.H1_H1 ;  /* 0x30000020ff207230 */ /* 0x000fe40000004100 */
[----:B------:R-:W-:Y:S01]  /*123d0*/  FFMA.FTZ R94, R39, R94, R27 ;  /* 0x0000005e275e7223 */ /* 0x000fe2000001001b */
[----:B------:R-:W-:Y:S02]  /*123e0*/  HADD2.F32 R34, -RZ, R34.H1_H1 ;  /* 0x30000022ff227230 */ /* 0x000fe40000004100 */
[----:B------:R-:W-:Y:S01]  /*123f0*/  FMUL.FTZ R40, R35, R36 ;  /* 0x0000002423287220 */ /* 0x000fe20000410000 */
[----:B------:R-:W-:Y:S02]  /*12400*/  HADD2.F32 R33, -RZ, R24.H0_H0 ;  /* 0x20000018ff217230 */ /* 0x000fe40000004100 */
[----:B------:R-:W-:Y:S01]  /*12410*/  FFMA.FTZ R46, R39, R97, -R46 ;  /* 0x00000061272e7223 */ /* 0x000fe2000001082e */
[----:B------:R-:W-:-:S02]  /*12420*/  HADD2.F32 R27, -RZ, R20.H0_H0 ;  /* 0x20000014ff1b7230 */ /* 0x000fc40000004100 */
[C---:B------:R-:W-:Y:S01]  /*12430*/  FFMA.FTZ R47, R31.reuse, R36, -R38 ;  /* 0x000000241f2f7223 */ /* 0x040fe20000010826 */
[----:B------:R-:W-:Y:S02]  /*12440*/  HADD2.F32 R28, -RZ, R28.H1_H1 ;  /* 0x3000001cff1c7230 */ /* 0x000fe40000004100 */
[----:B------:R-:W-:Y:S01]  /*12450*/  FFMA.FTZ R49, R31, R44, R40 ;  /* 0x0000002c1f317223 */ /* 0x000fe20000010028 */
[----:B------:R-:W-:Y:S02]  /*12460*/  HADD2.F32 R30, -RZ, R30.H1_H1 ;  /* 0x3000001eff1e7230 */ /* 0x000fe40000004100 */
[----:B------:R-:W-:Y:S01]  /*12470*/  FMUL.FTZ R31, R32, R33 ;  /* 0x00000021201f7220 */ /* 0x000fe20000410000 */
        /* <DEDUP_REMOVED lines=17> */
.L_x_1730:
[----:B------:R-:W-:Y:S05]  /*12590*/  BSYNC B1 ;  /* 0x0000000000017941 */ /* 0x000fea0003800000 */
.L_x_1729:
[----:B--2---:R-:W-:-:S04]  /*125a0*/  IADD3 R3, R121, 0x60, RZ ;  /* 0x0000006079037810 */ /* 0x004fc80007ffe0ff */
[----:B------:R-:W-:-:S13]  /*125b0*/  ISETP.GE.AND P0, PT, R3, R0, PT ;  /* 0x000000000300720c */ /* 0x000fda0003f06270 */
[----:B------:R-:W-:Y:S05]  /*125c0*/  @P0 BRA `(.L_x_1700) ;  /* 0x0000000c00540947 */ /* 0x000fea0003800000 */
[----:B------:R-:W2:Y:S01]  /*125d0*/  LDC R0, c[0x0][0x3f4] ;  /* 0x0000fd00ff007b82 */ /* 0x000ea20000000800 */
[----:B------:R-:W-:Y:S01]  /*125e0*/  BSSY B1, `(.L_x_1733) ;  /* 0x000006b000017945 */ /* 0x000fe20003800000 */
[-C--:B--2---:R-:W-:Y:S02]  /*125f0*/  ISETP.GE.AND P0, PT, R18, R0.reuse, PT ;  /* 0x000000001200720c */ /* 0x084fe40003f06270 */
[----:B------:R-:W-:-:S11]  /*12600*/  ISETP.GE.AND P1, PT, R203, R0, PT ;  /* 0x00000000cb00720c */ /* 0x000fd60003f26270 */
[----:B------:R-:W-:Y:S05]  /*12610*/  @P0 BRA `(.L_x_1734) ;  /* 0x00000004009c0947 */ /* 0x000fea0003800000 */
[----:B01----:R-:W2:Y:S04]  /*12620*/  LDL R20, [R1+0x80] ;  /* 0x0000800001147983 */ /* 0x003ea80000100800 */
[----:B------:R-:W3:Y:S01]  /*12630*/  LDL R46, [R1+0xac] ;  /* 0x0000ac00012e7983 */ /* 0x000ee20000100800 */
[----:B------:R-:W-:Y:S01]  /*12640*/  IMAD.SHL.U32 R21, R3, 0x40, RZ ;  /* 0x0000004003157824 */ /* 0x000fe200078e00ff */
[----:B------:R-:W-:Y:S01]  /*12650*/  SHF.R.S32.HI R26, RZ, 0x1f, R3 ;  /* 0x0000001fff1a7819 */ /* 0x000fe20000011403 */
[----:B------:R-:W-:Y:S01]  /*12660*/  HADD2.F32 R32, -RZ, R100.H1_H1 ;  /* 0x30000064ff207230 */ /* 0x000fe20000004100 */
[----:B------:R-:W-:Y:S01]  /*12670*/  SHF.R.U64 R45, R12, 0x10, R13 ;  /* 0x000000100c2d7819 */ /* 0x000fe2000000120d */
[--C-:B------:R-:W-:Y:S01]  /*12680*/  HADD2.F32 R34, -RZ, R99.reuse.H1_H1 ;  /* 0x30000063ff227230 */ /* 0x100fe20000004100 */
[----:B------:R-:W-:Y:S01]  /*12690*/  LOP3.LUT R24, R21, 0x1c0, RZ, 0xc0, !PT ;  /* 0x000001c015187812 */ /* 0x000fe200078ec0ff */
[----:B------:R-:W-:Y:S01]  /*126a0*/  HADD2.F32 R99, -RZ, R99.H0_H0 ;  /* 0x20000063ff637230 */ /* 0x000fe20000004100 */
[----:B------:R-:W-:-:S02]  /*126b0*/  LEA.HI R26, R26, R3, RZ, 0x3 ;  /* 0x000000031a1a7211 */ /* 0x000fc400078f18ff */
[--C-:B------:R-:W-:Y:S02]  /*126c0*/  SHF.R.U64 R41, R8, 0x10, R9.reuse ;  /* 0x0000001008297819 */ /* 0x100fe40000001209 */
[----:B------:R-:W-:Y:S01]  /*126d0*/  SHF.R.U32.HI R36, RZ, 0x10, R9 ;  /* 0x00000010ff247819 */ /* 0x000fe20000011609 */
[----:B------:R-:W-:Y:S01]  /*126e0*/  IMAD.SHL.U32 R26, R26, 0x40, RZ ;  /* 0x000000401a1a7824 */ /* 0x000fe200078e00ff */
[--C-:B------:R-:W-:Y:S02]  /*126f0*/  SHF.R.U64 R44, R14, 0x10, R15.reuse ;  /* 0x000000100e2c7819 */ /* 0x100fe4000000120f */
[----:B------:R-:W-:Y:S01]  /*12700*/  SHF.R.U32.HI R43, RZ, 0x10, R15 ;  /* 0x00000010ff2b7819 */ /* 0x000fe2000001160f */
[----:B------:R-:W-:Y:S01]  /*12710*/  HADD2.F32 R36, -RZ, R36.H0_H0 ;  /* 0x20000024ff247230 */ /* 0x000fe20000004100 */
[----:B------:R-:W-:Y:S02]  /*12720*/  LOP3.LUT R28, R26, 0xfffffe00, RZ, 0xc0, !PT ;  /* 0xfffffe001a1c7812 */ /* 0x000fe400078ec0ff */
[----:B------:R-:W-:-:S02]  /*12730*/  SHF.R.U32.HI R37, RZ, 0x10, R11 ;  /* 0x00000010ff257819 */ /* 0x000fc4000001160b */
[----:B------:R-:W-:Y:S02]  /*12740*/  SHF.R.U64 R39, R10, 0x10, R11 ;  /* 0x000000100a277819 */ /* 0x000fe4000000120b */
        /* <DEDUP_REMOVED lines=10> */
[----:B------:R-:W-:Y:S02]  /*127f0*/  IADD3 R20, R20, R21, R28 ;  /* 0x0000001514147210 */ /* 0x000fe40007ffe01c */
[----:B------:R-:W-:-:S03]  /*12800*/  SHF.R.U32.HI R21, RZ, 0x10, R13 ;  /* 0x00000010ff157819 */ /* 0x000fc6000001160d */
[----:B------:R-:W-:-:S05]  /*12810*/  IMAD R20, R20, 0x2, R17 ;  /* 0x0000000214147824 */ /* 0x000fca00078e0211 */
[----:B------:R-:W1:Y:S01]  /*12820*/  LDS.128 R28, [R20+0x10400] ;  /* 0x01040000141c7984 */ /* 0x000e620000000c00 */
[--C-:B0-----:R-:W-:Y:S02]  /*12830*/  HADD2.F32 R9, -RZ, R25.reuse.H0_H0 ;  /* 0x20000019ff097230 */ /* 0x101fe40000004100 */
[----:B------:R-:W-:Y:S02]  /*12840*/  HADD2.F32 R8, -RZ, R24.H0_H0 ;  /* 0x20000018ff087230 */ /* 0x000fe40000004100 */
[----:B------:R-:W-:Y:S02]  /*12850*/  HADD2.F32 R25, -RZ, R25.H1_H1 ;  /* 0x30000019ff197230 */ /* 0x000fe40000004100 */
        /* <DEDUP_REMOVED lines=11> */
[----:B------:R-:W-:-:S02]  /*12910*/  HADD2.F32 R9, -RZ, R100.H0_H0 ;  /* 0x20000064ff097230 */ /* 0x000fc40000004100 */
[C---:B------:R-:W-:Y:S01]  /*12920*/  FMUL.FTZ R42, R29.reuse, R36 ;  /* 0x000000241d2a7220 */ /* 0x040fe20000410000 */
[----:B------:R-:W-:Y:S02]  /*12930*/  HADD2.F32 R32, -RZ, R21.H0_H0 ;  /* 0x20000015ff207230 */ /* 0x000fe40000004100 */
[C---:B------:R-:W-:Y:S01]  /*12940*/  FMUL.FTZ R21, R12.reuse, R99 ;  /* 0x000000630c157220 */ /* 0x040fe20000410000 */
[----:B------:R-:W-:Y:S02]  /*12950*/  HADD2.F32 R14, -RZ, R30.H0_H0 ;  /* 0x2000001eff0e7230 */ /* 0x000fe40000004100 */
[-C--:B------:R-:W-:Y:S01]  /*12960*/  FMUL.FTZ R12, R12, R9.reuse ;  /* 0x000000090c0c7220 */ /* 0x080fe20000410000 */
[----:B------:R-:W-:Y:S02]  /*12970*/  HADD2.F32 R15, -RZ, R31.H0_H0 ;  /* 0x2000001fff0f7230 */ /* 0x000fe40000004100 */
[----:B------:R-:W-:Y:S01]  /*12980*/  FFMA.FTZ R21, R8, R9, -R21 ;  /* 0x0000000908157223 */ /* 0x000fe20000010815 */
[----:B------:R-:W-:Y:S01]  /*12990*/  FMUL.FTZ R34, R29, R32 ;  /* 0x000000201d227220 */ /* 0x000fe20000410000 */
[----:B------:R-:W-:-:S02]  /*129a0*/  HADD2.F32 R9, -RZ, R101.H0_H0 ;  /* 0x20000065ff097230 */ /* 0x000fc40000004100 */
[----:B------:R-:W-:Y:S01]  /*129b0*/  FFMA.FTZ R99, R8, R99, R12 ;  /* 0x0000006308637223 */ /* 0x000fe2000001000c */
[----:B------:R-:W-:Y:S02]  /*129c0*/  HADD2.F32 R98, -RZ, R98.H1_H1 ;  /* 0x30000062ff627230 */ /* 0x000fe40000004100 */
[C---:B------:R-:W-:Y:S01]  /*129d0*/  FFMA.FTZ R29, R25.reuse, R32, -R42 ;  /* 0x00000020191d7223 */ /* 0x040fe2000001082a */
[----:B------:R-:W-:Y:S02]  /*129e0*/  HADD2.F32 R8, -RZ, R101.H1_H1 ;  /* 0x30000065ff087230 */ /* 0x000fe40000004100 */
[----:B------:R-:W-:Y:S01]  /*129f0*/  FFMA.FTZ R33, R25, R36, R34 ;  /* 0x0000002419217223 */ /* 0x000fe20000010022 */
[C---:B------:R-:W-:Y:S01]  /*12a00*/  FMUL.FTZ R25, R14.reuse, R13 ;  /* 0x0000000d0e197220 */ /* 0x040fe20000410000 */
[----:B------:R-:W-:Y:S01]  /*12a10*/  FMUL.FTZ R35, R14, R9 ;  /* 0x000000090e237220 */ /* 0x000fe20000410000 */
[----:B------:R-:W-:Y:S01]  /*12a20*/  FMUL.FTZ R34, R15, R98 ;  /* 0x000000620f227220 */ /* 0x000fe20000410000 */
[----:B------:R-:W-:-:S02]  /*12a30*/  HADD2.F32 R31, -RZ, R31.H1_H1 ;  /* 0x3000001fff1f7230 */ /* 0x000fc40000004100 */
[-C--:B------:R-:W-:Y:S01]  /*12a40*/  FMUL.FTZ R15, R15, R8.reuse ;  /* 0x000000080f0f7220 */ /* 0x080fe20000410000 */
[----:B------:R-:W-:Y:S02]  /*12a50*/  HADD2.F32 R14, -RZ, R37.H0_H0 ;  /* 0x20000025ff0e7230 */ /* 0x000fe40000004100 */
[C---:B------:R-:W-:Y:S01]  /*12a60*/  FFMA.FTZ R32, R10.reuse, R9, -R25 ;  /* 0x000000090a207223 */ /* 0x040fe20000010819 */
[----:B------:R-:W-:Y:S02]  /*12a70*/  HADD2.F32 R12, -RZ, R43.H0_H0 ;  /* 0x2000002bff0c7230 */ /* 0x000fe40000004100 */
[----:B------:R-:W-:Y:S01]  /*12a80*/  FFMA.FTZ R35, R10, R13, R35 ;  /* 0x0000000d0a237223 */ /* 0x000fe20000010023 */
[C---:B------:R-:W-:Y:S01]  /*12a90*/  FFMA.FTZ R34, R11.reuse, R8, -R34 ;  /* 0x000000080b227223 */ /* 0x040fe20000010822 */
[----:B------:R-:W-:Y:S01]  /*12aa0*/  FFMA.FTZ R98, R11, R98, R15 ;  /* 0x000000620b627223 */ /* 0x000fe2000001000f */
[----:B------:R-:W-:Y:S02]  /*12ab0*/  HADD2.F32 R28, -RZ, R28.H1_H1 ;  /* 0x3000001cff1c7230 */ /* 0x000fe40000004100 */
[----:B------:R-:W-:Y:S01]  /*12ac0*/  FMUL.FTZ R10, R31, R14 ;  /* 0x0000000e1f0a7220 */ /* 0x000fe20000410000 */
[----:B------:R-:W-:-:S02]  /*12ad0*/  HADD2.F32 R30, -RZ, R30.H1_H1 ;  /* 0x3000001eff1e7230 */ /* 0x000fc40000004100 */
[-C--:B------:R-:W-:Y:S01]  /*12ae0*/  FMUL.FTZ R8, R31, R12.reuse ;  /* 0x0000000c1f087220 */ /* 0x080fe20000410000 */
[----:B------:R-:W-:Y:S02]  /*12af0*/  HADD2.F32 R13, -RZ, R41.H0_H0 ;  /* 0x20000029ff0d7230 */ /* 0x000fe40000004100 */
[C---:B------:R-:W-:Y:S01]  /*12b00*/  FFMA.FTZ R31, R27.reuse, R12, -R10 ;  /* 0x0000000c1b1f7223 */ /* 0x040fe2000001080a */
[----:B------:R-:W-:Y:S02]  /*12b10*/  HADD2.F32 R15, -RZ, R39.H0_H0 ;  /* 0x20000027ff0f7230 */ /* 0x000fe40000004100 */
[----:B------:R-:W-:Y:S01]  /*12b20*/  FFMA.FTZ R37, R27, R14, R8 ;  /* 0x0000000e1b257223 */ /* 0x000fe20000010008 */
[----:B------:R-:W-:Y:S02]  /*12b30*/  HADD2.F32 R9, -RZ, R45.H0_H0 ;  /* 0x2000002dff097230 */ /* 0x000fe40000004100 */
[----:B------:R-:W-:Y:S01]  /*12b40*/  FMUL.FTZ R25, R28, R13 ;  /* 0x0000000d1c197220 */ /* 0x000fe20000410000 */
[----:B------:R-:W-:-:S02]  /*12b50*/  HADD2.F32 R11, -RZ, R44.H0_H0 ;  /* 0x2000002cff0b7230 */ /* 0x000fc40000004100 */
[----:B------:R-:W-:Y:S01]  /*12b60*/  FMUL.FTZ R27, R30, R15 ;  /* 0x0000000f1e1b7220 */ /* 0x000fe20000410000 */
[----:B------:R-:W-:Y:S02]  /*12b70*/  HADD2.F32 R24, -RZ, R24.H1_H1 ;  /* 0x30000018ff187230 */ /* 0x000fe40000004100 */
[----:B------:R-:W-:Y:S01]  /*12b80*/  FMUL.FTZ R28, R28, R9 ;  /* 0x000000091c1c7220 */ /* 0x000fe20000410000 */
[----:B------:R-:W-:Y:S02]  /*12b90*/  HADD2.F32 R26, -RZ, R26.H1_H1 ;  /* 0x3000001aff1a7230 */ /* 0x000fe40000004100 */
        /* <DEDUP_REMOVED lines=15> */
.L_x_1734:
[----:B------:R-:W-:Y:S05]  /*12c90*/  BSYNC B1 ;  /* 0x0000000000017941 */ /* 0x000fea0003800000 */
.L_x_1733:
[----:B------:R-:W-:Y:S05]  /*12ca0*/  @P1 BRA `(.L_x_1700) ;  /* 0x00000004009c1947 */ /* 0x000fea0003800000 */
[----:B--2---:R-:W2:Y:S04]  /*12cb0*/  LDL R9, [R1+0xa0] ;  /* 0x0000a00001097983 */ /* 0x004ea80000100800 */
[----:B------:R-:W3:Y:S01]  /*12cc0*/  LDL R38, [R1+0xa8] ;  /* 0x0000a80001267983 */ /* 0x000ee20000100800 */
[----:B------:R-:W-:Y:S01]  /*12cd0*/  SHF.L.U32 R8, R3, 0x6, RZ ;  /* 0x0000000603087819 */ /* 0x000fe200000006ff */
[--C-:B------:R-:W-:Y:S01]  /*12ce0*/  HADD2.F32 R25, -RZ, R88.reuse.H1_H1 ;  /* 0x30000058ff197230 */ /* 0x100fe20000004100 */
[----:B------:R-:W-:Y:S01]  /*12cf0*/  SHF.R.S32.HI R10, RZ, 0x1f, R3 ;  /* 0x0000001fff0a7819 */ /* 0x000fe20000011403 */
[--C-:B------:R-:W-:Y:S01]  /*12d00*/  HADD2.F32 R27, -RZ, R87.reuse.H1_H1 ;  /* 0x30000057ff1b7230 */ /* 0x100fe20000004100 */
[----:B------:R-:W-:Y:S01]  /*12d10*/  LOP3.LUT R11, R8, 0x1c0, RZ, 0xc0, !PT ;  /* 0x000001c0080b7812 */ /* 0x000fe200078ec0ff */
[----:B------:R-:W-:Y:S01]  /*12d20*/  HADD2.F32 R26, -RZ, R87.H0_H0 ;  /* 0x20000057ff1a7230 */ /* 0x000fe20000004100 */
[----:B------:R-:W-:Y:S01]  /*12d30*/  LEA.HI R10, R10, R3, RZ, 0x3 ;  /* 0x000000030a0a7211 */ /* 0x000fe200078f18ff */
[----:B------:R-:W-:Y:S01]  /*12d40*/  HADD2.F32 R88, -RZ, R88.H0_H0 ;  /* 0x20000058ff587230 */ /* 0x000fe20000004100 */
[----:B0-----:R-:W-:-:S02]  /*12d50*/  SHF.R.U32.HI R28, RZ, 0x10, R5 ;  /* 0x00000010ff1c7819 */ /* 0x001fc40000011605 */
[--C-:B------:R-:W-:Y:S01]  /*12d60*/  SHF.R.U64 R37, R72, 0x10, R73.reuse ;  /* 0x0000001048257819 */ /* 0x100fe20000001249 */
[----:B------:R-:W-:Y:S01]  /*12d70*/  IMAD.SHL.U32 R10, R10, 0x40, RZ ;  /* 0x000000400a0a7824 */ /* 0x000fe200078e00ff */
[----:B------:R-:W-:Y:S01]  /*12d80*/  SHF.R.U32.HI R72, RZ, 0x10, R73 ;  /* 0x00000010ff487819 */ /* 0x000fe20000011649 */
[----:B------:R-:W-:Y:S01]  /*12d90*/  HADD2.F32 R28, -RZ, R28.H0_H0 ;  /* 0x2000001cff1c7230 */ /* 0x000fe20000004100 */
[----:B------:R-:W-:Y:S02]  /*12da0*/  SHF.R.U64 R35, R4, 0x10, R5 ;  /* 0x0000001004237819 */ /* 0x000fe40000001205 */
[----:B------:R-:W-:Y:S02]  /*12db0*/  LOP3.LUT R12, R10, 0xfffffe00, RZ, 0xc0, !PT ;  /* 0xfffffe000a0c7812 */ /* 0x000fe400078ec0ff */
[--C-:B------:R-:W-:Y:S02]  /*12dc0*/  SHF.R.U64 R34, R6, 0x10, R7.reuse ;  /* 0x0000001006227819 */ /* 0x100fe40000001207 */
[----:B------:R-:W-:-:S02]  /*12dd0*/  SHF.R.U32.HI R33, RZ, 0x10, R7 ;  /* 0x00000010ff217819 */ /* 0x000fc40000011607 */
[--C-:B------:R-:W-:Y:S02]  /*12de0*/  SHF.R.U64 R36, R74, 0x10, R75.reuse ;  /* 0x000000104a247819 */ /* 0x100fe4000000124b */
[----:B------:R-:W-:Y:S02]  /*12df0*/  SHF.R.U32.HI R74, RZ, 0x10, R75 ;  /* 0x00000010ff4a7819 */ /* 0x000fe4000001164b */
        /* <DEDUP_REMOVED lines=10> */
[----:B------:R-:W-:-:S05]  /*12ea0*/  IADD3 R0, R0, R3, R12 ;  /* 0x0000000300007210 */ /* 0x000fca0007ffe00c */
[----:B------:R-:W-:-:S05]  /*12eb0*/  IMAD R0, R0, 0x2, R17 ;  /* 0x0000000200007824 */ /* 0x000fca00078e0211 */
        /* <DEDUP_REMOVED lines=8> */
[----:B------:R-:W-:Y:S02]  /*12f40*/  HADD2.F32 R13, -RZ, R13.H1_H1 ;  /* 0x3000000dff0d7230 */ /* 0x000fe40000004100 */
[----:B------:R-:W-:Y:S02]  /*12f50*/  HADD2.F32 R7, -RZ, R12.H0_H0 ;  /* 0x2000000cff077230 */ /* 0x000fe40000004100 */
[C---:B------:R-:W-:Y:S01]  /*12f60*/  FMUL.FTZ R29, R20.reuse, R27 ;  /* 0x0000001b141d7220 */ /* 0x040fe20000410000 */
[-C--:B------:R-:W-:Y:S01]  /*12f70*/  FMUL.FTZ R31, R20, R25.reuse ;  /* 0x00000019141f7220 */ /* 0x080fe20000410000 */
[----:B------:R-:W-:Y:S02]  /*12f80*/  HADD2.F32 R20, -RZ, R72.H0_H0 ;  /* 0x20000048ff147230 */ /* 0x000fe40000004100 */
[----:B------:R-:W-:Y:S01]  /*12f90*/  FMUL.FTZ R30, R13, R28 ;  /* 0x0000001c0d1e7220 */ /* 0x000fe20000410000 */
[C---:B------:R-:W-:Y:S01]  /*12fa0*/  FFMA.FTZ R29, R4.reuse, R25, -R29 ;  /* 0x00000019041d7223 */ /* 0x040fe2000001081d */
[----:B------:R-:W-:Y:S01]  /*12fb0*/  FFMA.FTZ R31, R4, R27, R31 ;  /* 0x0000001b041f7223 */ /* 0x000fe2000001001f */
[----:B------:R-:W-:Y:S01]  /*12fc0*/  FMUL.FTZ R4, R7, R26 ;  /* 0x0000001a07047220 */ /* 0x000fe20000410000 */
[-C--:B------:R-:W-:Y:S01]  /*12fd0*/  FMUL.FTZ R32, R13, R20.reuse ;  /* 0x000000140d207220 */ /* 0x080fe20000410000 */
[----:B------:R-:W-:Y:S01]  /*12fe0*/  FFMA.FTZ R30, R9, R20, -R30 ;  /* 0x00000014091e7223 */ /* 0x000fe2000001081e */
[----:B------:R-:W-:Y:S01]  /*12ff0*/  FMUL.FTZ R7, R7, R88 ;  /* 0x0000005807077220 */ /* 0x000fe20000410000 */
[----:B------:R-:W-:-:S02]  /*13000*/  HADD2.F32 R21, -RZ, R14.H0_H0 ;  /* 0x2000000eff157230 */ /* 0x000fc40000004100 */
[C---:B------:R-:W-:Y:S01]  /*13010*/  FFMA.FTZ R88, R3.reuse, R88, -R4 ;  /* 0x0000005803587223 */ /* 0x040fe20000010804 */
[--C-:B------:R-:W-:Y:S02]  /*13020*/  HADD2.F32 R20, -RZ, R86.reuse.H0_H0 ;  /* 0x20000056ff147230 */ /* 0x100fe40000004100 */
[----:B------:R-:W-:Y:S01]  /*13030*/  FFMA.FTZ R13, R3, R26, R7 ;  /* 0x0000001a030d7223 */ /* 0x000fe20000010007 */
[----:B------:R-:W-:Y:S02]  /*13040*/  HADD2.F32 R4, -RZ, R89.H0_H0 ;  /* 0x20000059ff047230 */ /* 0x000fe40000004100 */
[----:B------:R-:W-:Y:S01]  /*13050*/  FFMA.FTZ R32, R9, R28, R32 ;  /* 0x0000001c09207223 */ /* 0x000fe20000010020 */
[----:B------:R-:W-:Y:S02]  /*13060*/  HADD2.F32 R24, -RZ, R15.H0_H0 ;  /* 0x2000000fff187230 */ /* 0x000fe40000004100 */
[----:B------:R-:W-:Y:S01]  /*13070*/  FMUL.FTZ R26, R21, R20 ;  /* 0x00000014151a7220 */ /* 0x000fe20000410000 */
[----:B------:R-:W-:-:S02]  /*13080*/  HADD2.F32 R3, -RZ, R86.H1_H1 ;  /* 0x30000056ff037230 */ /* 0x000fc40000004100 */
[-C--:B------:R-:W-:Y:S01]  /*13090*/  FMUL.FTZ R28, R21, R4.reuse ;  /* 0x00000004151c7220 */ /* 0x080fe20000410000 */
[----:B------:R-:W-:Y:S02]  /*130a0*/  HADD2.F32 R89, -RZ, R89.H1_H1 ;  /* 0x30000059ff597230 */ /* 0x000fe40000004100 */
[----:B------:R-:W-:Y:S01]  /*130b0*/  FFMA.FTZ R21, R5, R4, -R26 ;  /* 0x0000000405157223 */ /* 0x000fe2000001081a */
[----:B------:R-:W-:Y:S02]  /*130c0*/  HADD2.F32 R15, -RZ, R15.H1_H1 ;  /* 0x3000000fff0f7230 */ /* 0x000fe40000004100 */
[C---:B------:R-:W-:Y:S01]  /*130d0*/  FMUL.FTZ R7, R24.reuse, R3 ;  /* 0x0000000318077220 */ /* 0x040fe20000410000 */
[----:B------:R-:W-:Y:S02]  /*130e0*/  HADD2.F32 R26, -RZ, R33.H0_H0 ;  /* 0x20000021ff1a7230 */ /* 0x000fe40000004100 */
[----:B------:R-:W-:Y:S01]  /*130f0*/  FMUL.FTZ R24, R24, R89 ;  /* 0x0000005918187220 */ /* 0x000fe20000410000 */
[----:B------:R-:W-:-:S02]  /*13100*/  HADD2.F32 R4, -RZ, R74.H0_H0 ;  /* 0x2000004aff047230 */ /* 0x000fc40000004100 */
[----:B------:R-:W-:Y:S01]  /*13110*/  FFMA.FTZ R28, R5, R20, R28 ;  /* 0x00000014051c7223 */ /* 0x000fe2000001001c */
[C---:B------:R-:W-:Y:S01]  /*13120*/  FFMA.FTZ R89, R6.reuse, R89, -R7 ;  /* 0x0000005906597223 */ /* 0x040fe20000010807 */
[----:B------:R-:W-:Y:S01]  /*13130*/  FFMA.FTZ R24, R6, R3, R24 ;  /* 0x0000000306187223 */ /* 0x000fe20000010018 */
[----:B------:R-:W-:Y:S02]  /*13140*/  HADD2.F32 R12, -RZ, R12.H1_H1 ;  /* 0x3000000cff0c7230 */ /* 0x000fe40000004100 */
[C---:B------:R-:W-:Y:S01]  /*13150*/  FMUL.FTZ R20, R15.reuse, R26 ;  /* 0x0000001a0f147220 */ /* 0x040fe20000410000 */
[----:B------:R-:W-:Y:S02]  /*13160*/  HADD2.F32 R14, -RZ, R14.H1_H1 ;  /* 0x3000000eff0e7230 */ /* 0x000fe40000004100 */
[-C--:B------:R-:W-:Y:S01]  /*13170*/  FMUL.FTZ R6, R15, R4.reuse ;  /* 0x000000040f067220 */ /* 0x080fe20000410000 */
[----:B------:R-:W-:Y:S02]  /*13180*/  HADD2.F32 R7, -RZ, R35.H0_H0 ;  /* 0x20000023ff077230 */ /* 0x000fe40000004100 */
[----:B------:R-:W-:Y:S01]  /*13190*/  FFMA.FTZ R20, R11, R4, -R20 ;  /* 0x000000040b147223 */ /* 0x000fe20000010814 */
[----:B------:R-:W-:-:S02]  /*131a0*/  HADD2.F32 R9, -RZ, R34.H0_H0 ;  /* 0x20000022ff097230 */ /* 0x000fc40000004100 */
[----:B------:R-:W-:Y:S01]  /*131b0*/  FFMA.FTZ R25, R11, R26, R6 ;  /* 0x0000001a0b197223 */ /* 0x000fe20000010006 */
[----:B------:R-:W-:Y:S02]  /*131c0*/  HADD2.F32 R3, -RZ, R37.H0_H0 ;  /* 0x20000025ff037230 */ /* 0x000fe40000004100 */
[----:B------:R-:W-:Y:S01]  /*131d0*/  FMUL.FTZ R11, R12, R7 ;  /* 0x000000070c0b7220 */ /* 0x000fe20000410000 */
[----:B------:R-:W-:Y:S02]  /*131e0*/  HADD2.F32 R5, -RZ, R36.H0_H0 ;  /* 0x20000024ff057230 */ /* 0x000fe40000004100 */
[----:B------:R-:W-:Y:S01]  /*131f0*/  FMUL.FTZ R15, R14, R9 ;  /* 0x000000090e0f7220 */ /* 0x000fe20000410000 */
[----:B------:R-:W-:Y:S02]  /*13200*/  HADD2.F32 R8, -RZ, R8.H1_H1 ;  /* 0x30000008ff087230 */ /* 0x000fe40000004100 */
[----:B------:R-:W-:Y:S01]  /*13210*/  FMUL.FTZ R12, R12, R3 ;  /* 0x000000030c0c7220 */ /* 0x000fe20000410000 */
[----:B------:R-:W-:-:S02]  /*13220*/  HADD2.F32 R10, -RZ, R10.H1_H1 ;  /* 0x3000000aff0a7230 */ /* 0x000fc40000004100 */
[----:B------:R-:W-:Y:S01]  /*13230*/  FMUL.FTZ R14, R14, R5 ;  /* 0x000000050e0e7220 */ /* 0x000fe20000410000 */
[C---:B------:R-:W-:Y:S01]  /*13240*/  FFMA.FTZ R3, R8.reuse, R3, -R11 ;  /* 0x0000000308037223 */ /* 0x040fe2000001080b */
[----:B------:R-:W-:Y:S01]  /*13250*/  FFMA.FTZ R8, R8, R7, R12 ;  /* 0x0000000708087223 */ /* 0x000fe2000001000c */
[C---:B------:R-:W-:Y:S01]  /*13260*/  FFMA.FTZ R6, R10.reuse, R5, -R15 ;  /* 0x000000050a067223 */ /* 0x040fe2000001080f */
[----:B------:R-:W-:Y:S01]  /*13270*/  FFMA.FTZ R15, R10, R9, R14 ;  /* 0x000000090a0f7223 */ /* 0x000fe2000001000e */
[----:B------:R-:W-:Y:S02]  /*13280*/  F2FP.F16.F32.PACK_AB R7, R20, R89 ;  /* 0x000000591407723e */ /* 0x000fe400000000ff */
[----:B------:R-:W-:Y:S02]  /*13290*/  F2FP.F16.F32.PACK_AB R5, R30, R29 ;  /* 0x0000001d1e05723e */ /* 0x000fe400000000ff */
[----:B------:R-:W-:Y:S02]  /*132a0*/  F2FP.F16.F32.PACK_AB R4, R3, R88 ;  /* 0x000000580304723e */ /* 0x000fe400000000ff */
[----:B------:R-:W-:-:S02]  /*132b0*/  F2FP.F16.F32.PACK_AB R6, R6, R21 ;  /* 0x000000150606723e */ /* 0x000fc400000000ff */
[----:B------:R-:W-:Y:S02]  /*132c0*/  F2FP.F16.F32.PACK_AB R11, R25, R24 ;  /* 0x00000018190b723e */ /* 0x000fe400000000ff */
[----:B------:R-:W-:Y:S01]  /*132d0*/  F2FP.F16.F32.PACK_AB R9, R32, R31 ;  /* 0x0000001f2009723e */ /* 0x000fe200000000ff */
[----:B------:R3:W-:Y:S01]  /*132e0*/  STS.128 [R38], R4 ;  /* 0x0000000426007388 */ /* 0x0007e20000000c00 */
[----:B------:R-:W-:Y:S02]  /*132f0*/  F2FP.F16.F32.PACK_AB R8, R8, R13 ;  /* 0x0000000d0808723e */ /* 0x000fe400000000ff */
[----:B------:R-:W-:-:S05]  /*13300*/  F2FP.F16.F32.PACK_AB R10, R15, R28 ;  /* 0x0000001c0f0a723e */ /* 0x000fca00000000ff */
[----:B------:R3:W-:Y:S02]  /*13310*/  STS.128 [R0+0x10400], R8 ;  /* 0x0104000800007388 */ /* 0x0007e40000000c00 */
.L_x_1700:
[----:B------:R-:W-:Y:S05]  /*13320*/  BSYNC B0 ;  /* 0x0000000000007941 */ /* 0x000fea0003800000 */
.L_x_1660:
[----:B------:R-:W-:Y:S01]  /*13330*/  @!PT LDS RZ, [RZ] ;  /* 0x00000000fffff984 */ /* 0x000fe20000000800 */
[----:B------:R-:W-:Y:S01]  /*13340*/  @!PT LDS RZ, [RZ] ;  /* 0x00000000fffff984 */ /* 0x000fe20000000800 */
[----:B------:R-:W-:Y:S01]  /*13350*/  @!PT LDS RZ, [RZ] ;  /* 0x00000000fffff984 */ /* 0x000fe20000000800 */
[----:B------:R-:W-:Y:S01]  /*13360*/  @!PT LDS RZ, [RZ] ;  /* 0x00000000fffff984 */ /* 0x000fe20000000800 */
[----:B------:R1:W-:Y:S06]  /*13370*/  MEMBAR.ALL.CTA ;  /* 0x0000000000007992 */ /* 0x0003ec0000008000 */
[----:B-1----:R-:W1:Y:S01]  /*13380*/  FENCE.VIEW.ASYNC.S ;  /* 0x00000000000073c6 */ /* 0x002e620000000000 */
[----:B------:R-:W-:Y:S05]  /*13390*/  WARPSYNC.ALL ;  /* 0x0000000000007948 */ /* 0x000fea0003800000 */
[----:B-1----:R-:W-:Y:S06]  /*133a0*/  BAR.SYNC.DEFER_BLOCKING 0xd, 0x100 ;  /* 0x0344000000007b1d */ /* 0x002fec0000010000 */
.L_x_1657:
[----:B01-3--:R-:W3:Y:S02]  /*133b0*/  LDL R0, [R1+0x64] ;  /* 0x0000640001007983 */ /* 0x00bee40000100800 */
[----:B---3--:R-:W-:-:S13]  /*133c0*/  R2UR UR4, R0 ;  /* 0x00000000000472ca */ /* 0x008fda00000e0000 */
[----:B------:R-:W-:-:S05]  /*133d0*/  IMAD.U32 R0, RZ, RZ, UR4 ;  /* 0x00000004ff007e24 */ /* 0x000fca000f8e00ff */
[----:B------:R-:W-:-:S13]  /*133e0*/  ISETP.NE.AND P0, PT, R0, 0x3, PT ;  /* 0x000000030000780c */ /* 0x000fda0003f05270 */
[----:B------:R-:W-:Y:S05]  /*133f0*/  @!P0 BRA `(.L_x_1735) ;  /* 0x0000000000048947 */ /* 0x000fea0003800000 */
[----:B------:R-:W-:Y:S01]  /*13400*/  BPT.TRAP 0x1 ;  /* 0x000000040000795c */ /* 0x000fe20000300000 */
.L_x_1735:
[----:B------:R-:W-:Y:S02]  /*13410*/  LEA R0, R202, R17, 0x3 ;  /* 0x00000011ca007211 */ /* 0x000fe400078e18ff */
[----:B------:R-:W-:-:S04]  /*13420*/  SHF.L.U32 R5, R218, 0x1f, RZ ;  /* 0x0000001fda057819 */ /* 0x000fc800000006ff */
[----:B------:R0:W1:Y:S01]  /*13430*/  SYNCS.PHASECHK.TRANS64.TRYWAIT P1, [R0+URZ+0x30830], R5 ;  /* 0x03083005000075a7 */ /* 0x000062000802017f */
[----:B------:R-:W-:Y:S05]  /*13440*/  @!P0 BRA `(.L_x_1736) ;  /* 0x0000000000048947 */ /* 0x000fea0003800000 */
[----:B------:R-:W-:Y:S01]  /*13450*/  BPT.TRAP 0x1 ;  /* 0x000000040000795c */ /* 0x000fe20000300000 */
.L_x_1736:
[----:B------:R-:W-:Y:S01]  /*13460*/  VIADD R3, R17, 0x20400 ;  /* 0x0002040011037836 */ /* 0x000fe20000000000 */
[----:B------:R-:W-:Y:S01]  /*13470*/  LOP3.LUT R6, R2, 0x10000, RZ, 0xfc, !PT ;  /* 0x0001000002067812 */ /* 0x000fe200078efcff */
[----:B------:R-:W-:-:S03]  /*13480*/  IMAD.MOV.U32 R7, RZ, RZ, 0x40000040 ;  /* 0x40000040ff077424 */ /* 0x000fc600078e00ff */
[----:B------:R-:W-:-:S04]  /*13490*/  SHF.R.U32.HI R3, RZ, 0x4, R3 ;  /* 0x00000004ff037819 */ /* 0x000fc80000011603 */
[----:B------:R-:W-:-:S04]  /*134a0*/  LOP3.LUT R3, R3, 0x3fff, RZ, 0xc0, !PT ;  /* 0x00003fff03037812 */ /* 0x000fc800078ec0ff */
[----:B------:R-:W-:-:S05]  /*134b0*/  LOP3.LUT R2, R3, 0x10000, RZ, 0xfc, !PT ;  /* 0x0001000003027812 */ /* 0x000fca00078efcff */
[----:B------:R3:W-:Y:S01]  /*134c0*/  STL [R1+0x50], R2 ;  /* 0x0000500201007387 */ /* 0x0007e20000100800 */
[----:B-1----:R-:W-:Y:S05]  /*134d0*/  @P1 BRA `(.L_x_1737) ;  /* 0x0000000000081947 */ /* 0x002fea0003800000 */
[----:B------:R-:W1:Y:S02]  /*134e0*/  SYNCS.PHASECHK.TRANS64.TRYWAIT P1, [R0+URZ+0x30830], R5 ;  /* 0x03083005000075a7 */ /* 0x000e64000802017f */
[----:B-1----:R-:W-:Y:S05]  /*134f0*/  @!P1 BRA `(.L_x_1738) ;  /* 0x000001a400349947 */ /* 0x002fea0003800000 */
.L_x_1737:
[----:B---3--:R-:W3:Y:S01]  /*13500*/  LDL R2, [R1+0x50] ;  /* 0x0000500001027983 */ /* 0x008ee20000100800 */
[----:B------:R-:W-:Y:S01]  /*13510*/  IMAD.MOV.U32 R3, RZ, RZ, 0x40000040 ;  /* 0x40000040ff037424 */ /* 0x000fe200078e00ff */
[----:B------:R-:W-:Y:S05]  /*13520*/  WARPSYNC.ALL ;  /* 0x0000000000007948 */ /* 0x000fea0003800000 */
[C---:B------:R-:W-:Y:S01]  /*13530*/  R2UR UR4, R6.reuse ;  /* 0x00000000060472ca */ /* 0x040fe200000e0000 */
[----:B--2-45:R-:W-:Y:S01]  /*13540*/  WARPGROUP.ARRIVE ;  /* 0x00000000000079c5 */ /* 0x034fe20000000000 */
[----:B------:R-:W-:Y:S01]  /*13550*/  R2UR UR5, R7 ;  /* 0x00000000070572ca */ /* 0x000fe200000e0000 */
[----:B------:R-:W-:Y:S01]  /*13560*/  VIADD R62, R6, 0x2 ;  /* 0x00000002063e7836 */ /* 0x000fe20000000000 */
[----:B------:R-:W-:Y:S01]  /*13570*/  R2UR UR7, R3 ;  /* 0x00000000030772ca */ /* 0x000fe200000e0000 */
[----:B------:R-:W-:-:S02]  /*13580*/  IMAD.MOV.U32 R63, RZ, RZ, 0x40000040 ;  /* 0x40000040ff3f7424 */ /* 0x000fc400078e00ff */
[----:B01----:R-:W-:Y:S02]  /*13590*/  IMAD.MOV.U32 R5, RZ, RZ, 0x40000040 ;  /* 0x40000040ff057424 */ /* 0x003fe400078e00ff */
[C---:B------:R-:W-:Y:S01]  /*135a0*/  VIADD R60, R6.reuse, 0x4 ;  /* 0x00000004063c7836 */ /* 0x040fe20000000000 */
[----:B------:R0:W-:Y:S01]  /*135b0*/  STL.64 [R1+0x40], R62 ;  /* 0x0000403e01007387 */ /* 0x0001e20000100a00 */
[----:B------:R-:W-:Y:S02]  /*135c0*/  IMAD.MOV.U32 R61, RZ, RZ, 0x40000040 ;  /* 0x40000040ff3d7424 */ /* 0x000fe400078e00ff */
[C---:B------:R-:W-:Y:S02]  /*135d0*/  VIADD R58, R6.reuse, 0x6 ;  /* 0x00000006063a7836 */ /* 0x040fe40000000000 */
[----:B------:R-:W-:Y:S01]  /*135e0*/  IMAD.MOV.U32 R59, RZ, RZ, 0x40000040 ;  /* 0x40000040ff3b7424 */ /* 0x000fe200078e00ff */
[----:B------:R0:W-:Y:S01]  /*135f0*/  STL.64 [R1+0x38], R60 ;  /* 0x0000383c01007387 */ /* 0x0001e20000100a00 */
[----:B------:R-:W-:-:S02]  /*13600*/  VIADD R56, R6, 0x400 ;  /* 0x0000040006387836 */ /* 0x000fc40000000000 */
[----:B------:R-:W-:Y:S01]  /*13610*/  IMAD.MOV.U32 R57, RZ, RZ, 0x40000040 ;  /* 0x40000040ff397424 */ /* 0x000fe200078e00ff */
[----:B------:R0:W-:Y:S01]  /*13620*/  STL.64 [R1+0x28], R58 ;  /* 0x0000283a01007387 */ /* 0x0001e20000100a00 */
[C---:B------:R-:W-:Y:S02]  /*13630*/  VIADD R8, R6.reuse, 0x402 ;  /* 0x0000040206087836 */ /* 0x040fe40000000000 */
[----:B------:R-:W-:Y:S01]  /*13640*/  IMAD.MOV.U32 R9, RZ, RZ, 0x40000040 ;  /* 0x40000040ff097424 */ /* 0x000fe200078e00ff */
[----:B------:R0:W-:Y:S01]  /*13650*/  STL.64 [R1+0x20], R56 ;  /* 0x0000203801007387 */ /* 0x0001e20000100a00 */
[C---:B------:R-:W-:Y:S02]  /*13660*/  VIADD R216, R6.reuse, 0x404 ;  /* 0x0000040406d87836 */ /* 0x040fe40000000000 */
[----:B------:R-:W-:Y:S01]  /*13670*/  IMAD.MOV.U32 R217, RZ, RZ, 0x40000040 ;  /* 0x40000040ffd97424 */ /* 0x000fe200078e00ff */
[----:B------:R0:W-:Y:S01]  /*13680*/  STL.64 [R1+0x18], R8 ;  /* 0x0000180801007387 */ /* 0x0001e20000100a00 */
[----:B------:R-:W-:-:S02]  /*13690*/  VIADD R214, R6, 0x406 ;  /* 0x0000040606d67836 */ /* 0x000fc40000000000 */
[----:B------:R-:W-:Y:S02]  /*136a0*/  IMAD.MOV.U32 R215, RZ, RZ, 0x40000040 ;  /* 0x40000040ffd77424 */ /* 0x000fe400078e00ff */
[C---:B------:R-:W-:Y:S02]  /*136b0*/  VIADD R212, R6.reuse, 0x800 ;  /* 0x0000080006d47836 */ /* 0x040fe40000000000 */
[----:B------:R-:W-:Y:S02]  /*136c0*/  IMAD.MOV.U32 R213, RZ, RZ, 0x40000040 ;  /* 0x40000040ffd57424 */ /* 0x000fe400078e00ff */
[C---:B------:R-:W-:Y:S02]  /*136d0*/  VIADD R210, R6.reuse, 0x802 ;  /* 0x0000080206d27836 */ /* 0x040fe40000000000 */
[----:B------:R-:W-:Y:S02]  /*136e0*/  IMAD.MOV.U32 R211, RZ, RZ, 0x40000040 ;  /* 0x40000040ffd37424 */ /* 0x000fe400078e00ff */
        /* <DEDUP_REMOVED lines=10> */
[----:B------:R-:W-:Y:S02]  /*13790*/  VIADD R10, R6, 0xc06 ;  /* 0x00000c06060a7836 */ /* 0x000fe40000000000 */
[----:B------:R-:W-:Y:S02]  /*137a0*/  IMAD.MOV.U32 R11, RZ, RZ, 0x40000040 ;  /* 0x40000040ff0b7424 */ /* 0x000fe400078e00ff */
[----:B------:R-:W-:-:S02]  /*137b0*/  IMAD.MOV.U32 R3, RZ, RZ, 0x40000040 ;  /* 0x40000040ff037424 */ /* 0x000fc400078e00ff */
[----:B---3--:R-:W-:-:S05]  /*137c0*/  IMAD R2, R202, 0x800, R2 ;  /* 0x00000800ca027824 */ /* 0x008fca00078e0202 */
[C---:B------:R-:W-:Y:S02]  /*137d0*/  R2UR UR6, R2.reuse ;  /* 0x00000000020672ca */ /* 0x040fe400000e0000 */
[----:B------:R-:W-:-:S11]  /*137e0*/  IADD3 R4, R2, 0x2, RZ ;  /* 0x0000000202047810 */ /* 0x000fd60007ffe0ff */
[----:B------:R-:W-:Y:S01]  /*137f0*/  HGMMA.64x64x16.F32 R24, gdesc[UR4], RZ, !UPT, gsb0 ;  /* 0x00e00000041879f0 */ /* 0x000fe2000c0008ff */
[----:B------:R-:W-:Y:S02]  /*13800*/  R2UR UR4, R62 ;  /* 0x000000003e0472ca */ /* 0x000fe400000e0000 */
[----:B------:R-:W-:Y:S02]  /*13810*/  R2UR UR5, R63 ;  /* 0x000000003f0572ca */ /* 0x000fe400000e0000 */
[----:B------:R-:W-:Y:S01]  /*13820*/  R2UR UR6, R4 ;  /* 0x00000000040672ca */ /* 0x000fe200000e0000 */
[----:B------:R-:W-:Y:S01]  /*13830*/  VIADD R4, R2, 0x4 ;  /* 0x0000000402047836 */ /* 0x000fe20000000000 */
[----:B------:R-:W-:Y:S02]  /*13840*/  R2UR UR7, R5 ;  /* 0x00000000050772ca */ /* 0x000fe400000e0000 */
[----:B------:R-:W-:Y:S01]  /*13850*/  MOV R5, 0x40000040 ;  /* 0x4000004000057802 */ /* 0x000fe20000000f00 */
[----:B------:R-:W-:-:S02]  /*13860*/  WARPGROUP.DEPBAR.LE gsb0, 0x0 ;  /* 0x00008000000079c5 */ /* 0x000fc40000010000 */
[----:B------:R-:W-:-:S08]  /*13870*/  WARPGROUP.ARRIVE ;  /* 0x00000000000079c5 */ /* 0x000fd00000000000 */
[----:B------:R-:W-:Y:S01]  /*13880*/  HGMMA.64x64x16.F32 R24, gdesc[UR4], R24, gsb0 ;  /* 0x00e00000041879f0 */ /* 0x000fe20008000818 */
[----:B------:R-:W-:Y:S02]  /*13890*/  R2UR UR4, R60 ;  /* 0x000000003c0472ca */ /* 0x000fe400000e0000 */
[----:B------:R-:W-:Y:S02]  /*138a0*/  R2UR UR5, R61 ;  /* 0x000000003d0572ca */ /* 0x000fe400000e0000 */
[----:B------:R-:W-:Y:S01]  /*138b0*/  R2UR UR6, R4 ;  /* 0x00000000040672ca */ /* 0x000fe200000e0000 */
[----:B------:R-:W-:Y:S01]  /*138c0*/  VIADD R4, R2, 0x6 ;  /* 0x0000000602047836 */ /* 0x000fe20000000000 */
[----:B------:R-:W-:Y:S01]  /*138d0*/  R2UR UR7, R5 ;  /* 0x00000000050772ca */ /* 0x000fe200000e0000 */
[----:B------:R-:W-:Y:S01]  /*138e0*/  IMAD.MOV.U32 R5, RZ, RZ, 0x40000040 ;  /* 0x40000040ff057424 */ /* 0x000fe200078e00ff */
[----:B------:R-:W-:Y:S02]  /*138f0*/  WARPGROUP.DEPBAR.LE gsb0, 0x0 ;  /* 0x00008000000079c5 */ /* 0x000fe40000010000 */
[----:B------:R-:W-:-:S09]  /*13900*/  WARPGROUP.ARRIVE ;  /* 0x00000000000079c5 */ /* 0x000fd20000000000 */
[----:B------:R-:W-:Y:S01]  /*13910*/  HGMMA.64x64x16.F32 R24, gdesc[UR4], R24, gsb0 ;  /* 0x00e00000041879f0 */ /* 0x000fe20008000818 */
[----:B------:R-:W-:Y:S02]  /*13920*/  R2UR UR4, R58 ;  /* 0x000000003a0472ca */ /* 0x000fe400000e0000 */
[----:B------:R-:W-:Y:S02]  /*13930*/  R2UR UR5, R59 ;  /* 0x000000003b0572ca */ /* 0x000fe400000e0000 */
[----:B------:R-:W-:Y:S02]  /*13940*/  R2UR UR6, R4 ;  /* 0x00000000040672ca */ /* 0x000fe400000e0000 */
[----:B------:R-:W-:Y:S01]  /*13950*/  R2UR UR7, R5 ;  /* 0x00000000050772ca */ /* 0x000fe200000e0000 */
[----:B------:R-:W-:Y:S01]  /*13960*/  IMAD.MOV.U32 R5, RZ, RZ, 0x40000040 ;  /* 0x40000040ff057424 */ /* 0x000fe200078e00ff */
[----:B------:R-:W-:Y:S01]  /*13970*/  IADD3 R4, R2, 0x200, RZ ;  /* 0x0000020002047810 */ /* 0x000fe20007ffe0ff */
[----:B------:R-:W-:-:S02]  /*13980*/  WARPGROUP.DEPBAR.LE gsb0, 0x0 ;  /* 0x00008000000079c5 */ /* 0x000fc40000010000 */
[----:B------:R-:W-:-:S08]  /*13990*/  WARPGROUP.ARRIVE ;  /* 0x00000000000079c5 */ /* 0x000fd00000000000 */
[----:B------:R-:W-:Y:S01]  /*139a0*/  HGMMA.64x64x16.F32 R24, gdesc[UR4], R24, gsb0 ;  /* 0x00e00000041879f0 */ /* 0x000fe20008000818 */
        /* <DEDUP_REMOVED lines=84> */
[C---:B------:R-:W-:Y:S01]  /*13ef0*/  VIADD R4, R2.reuse, 0x604 ;  /* 0x0000060402047836 */ /* 0x040fe20000000000 */
[----:B------:R-:W-:Y:S01]  /*13f00*/  R2UR UR7, R5 ;  /* 0x00000000050772ca */ /* 0x000fe200000e0000 */
[----:B------:R-:W-:Y:S01]  /*13f10*/  VIADD R2, R2, 0x606 ;  /* 0x0000060602027836 */ /* 0x000fe20000000000 */
[----:B------:R-:W-:Y:S01]  /*13f20*/  MOV R5, 0x40000040 ;  /* 0x4000004000057802 */ /* 0x000fe20000000f00 */
[----:B------:R-:W-:-:S02]  /*13f30*/  WARPGROUP.DEPBAR.LE gsb0, 0x0 ;  /* 0x00008000000079c5 */ /* 0x000fc40000010000 */
[----:B------:R-:W-:-:S08]  /*13f40*/  WARPGROUP.ARRIVE ;  /* 0x00000000000079c5 */ /* 0x000fd00000000000 */
[----:B------:R-:W-:Y:S01]  /*13f50*/  HGMMA.64x64x16.F32 R24, gdesc[UR4], R24, gsb0 ;  /* 0x00e00000041879f0 */ /* 0x000fe20008000818 */
[----:B------:R-:W-:Y:S02]  /*13f60*/  R2UR UR4, R12 ;  /* 0x000000000c0472ca */ /* 0x000fe400000e0000 */
[----:B------:R-:W-:Y:S02]  /*13f70*/  R2UR UR5, R13 ;  /* 0x000000000d0572ca */ /* 0x000fe400000e0000 */
[----:B------:R-:W-:Y:S02]  /*13f80*/  R2UR UR6, R4 ;  /* 0x00000000040672ca */ /* 0x000fe400000e0000 */
[----:B------:R-:W-:Y:S01]  /*13f90*/  R2UR UR7, R5 ;  /* 0x00000000050772ca */ /* 0x000fe200000e0000 */
[----:B------:R-:W-:Y:S02]  /*13fa0*/  WARPGROUP.DEPBAR.LE gsb0, 0x0 ;  /* 0x00008000000079c5 */ /* 0x000fe40000010000 */
[----:B------:R-:W-:-:S10]  /*13fb0*/  WARPGROUP.ARRIVE ;  /* 0x00000000000079c5 */ /* 0x000fd40000000000 */
[----:B------:R-:W-:Y:S01]  /*13fc0*/  HGMMA.64x64x16.F32 R24, gdesc[UR4], R24, gsb0 ;  /* 0x00e00000041879f0 */ /* 0x000fe20008000818 */
[----:B------:R-:W-:Y:S02]  /*13fd0*/  R2UR UR4, R10 ;  /* 0x000000000a0472ca */ /* 0x000fe400000e0000 */
[----:B------:R-:W-:Y:S02]  /*13fe0*/  R2UR UR5, R11 ;  /* 0x000000000b0572ca */ /* 0x000fe400000e0000 */
[----:B------:R-:W-:Y:S02]  /*13ff0*/  R2UR UR6, R2 ;  /* 0x00000000020672ca */ /* 0x000fe400000e0000 */
[----:B------:R-:W-:Y:S01]  /*14000*/  R2UR UR7, R3 ;  /* 0x00000000030772ca */ /* 0x000fe200000e0000 */
[----:B------:R-:W-:Y:S02]  /*14010*/  WARPGROUP.DEPBAR.LE gsb0, 0x0 ;  /* 0x00008000000079c5 */ /* 0x000fe40000010000 */
[----:B------:R-:W-:-:S10]  /*14020*/  WARPGROUP.ARRIVE ;  /* 0x00000000000079c5 */ /* 0x000fd40000000000 */
[----:B------:R-:W-:Y:S03]  /*14030*/  HGMMA.64x64x16.F32 R24, gdesc[UR4], R24, gsb0 ;  /* 0x00e00000041879f0 */ /* 0x000fe60008000818 */
[----:B------:R-:W-:Y:S02]  /*14040*/  WARPGROUP.DEPBAR.LE gsb0, 0x0 ;  /* 0x00008000000079c5 */ /* 0x000fe40000010000 */
[----:B0-----:R-:W-:Y:S05]  /*14050*/  @!P0 BRA `(.L_x_1739) ;  /* 0x0000000000048947 */ /* 0x001fea0003800000 */
[----:B------:R-:W-:Y:S01]  /*14060*/  BPT.TRAP 0x1 ;  /* 0x000000040000795c */ /* 0x000fe20000300000 */
.L_x_1739:
[----:B------:R-:W2:Y:S01]  /*14070*/  LDL R2, [R1+0x74] ;  /* 0x0000740001027983 */ /* 0x000ea20000100800 */
[----:B------:R-:W0:Y:S03]  /*14080*/  LDC R76, c[0x0][0x448] ;  /* 0x00011200ff4c7b82 */ /* 0x000e260000000800 */
[----:B------:R-:W2:Y:S04]  /*14090*/  LDL R74, [R1+0x58] ;  /* 0x00005800014a7983 */ /* 0x000ea80000100800 */
[----:B------:R-:W3:Y:S01]  /*140a0*/  LDL R8, [R1+0x8] ;  /* 0x0000080001087983 */ /* 0x000ee20000100800 */
[----:B------:R-:W1:Y:S01]  /*140b0*/  LDC.64 R56, c[0x0][0x9e0] ;  /* 0x00027800ff387b82 */ /* 0x000e620000000a00 */
[----:B------:R-:W-:Y:S01]  /*140c0*/  IADD3 R0, R0, 0x30840, RZ ;  /* 0x0003084000007810 */ /* 0x000fe20007ffe0ff */
[----:B------:R-:W-:Y:S01]  /*140d0*/  IMAD.MOV.U32 R64, RZ, RZ, -0x40 ;  /* 0xffffffc0ff407424 */ /* 0x000fe200078e00ff */
[----:B------:R-:W-:Y:S01]  /*140e0*/  LOP3.LUT R16, R16, 0xffffffbf, RZ, 0xc0, !PT ;  /* 0xffffffbf10107812 */ /* 0x000fe200078ec0ff */
[----:B------:R-:W-:Y:S01]  /*140f0*/  ULDC UR4, c[0x0][0x9dc] ;  /* 0x0002770000047ab9 */ /* 0x000fe20000000800 */
[----:B0-----:R-:W-:-:S13]  /*14100*/  ISETP.NE.AND P1, PT, R76, 0x1, PT ;  /* 0x000000014c00780c */ /* 0x001fda0003f25270 */
[----:B------:R-:W0:Y:S08]  /*14110*/  @P1 LDC R3, c[0x0][0x44c] ;  /* 0x00011300ff031b82 */ /* 0x000e300000000800 */
[----:B------:R-:W4:Y:S01]  /*14120*/  @P1 LDC R5, c[0x0][0x450] ;  /* 0x00011400ff051b82 */ /* 0x000f220000000800 */
[----:B------:R-:W-:Y:S01]  /*14130*/  IMAD R64, R93, R64, 0x40 ;  /* 0x000000405d407424 */ /* 0x000fe200078e0240 */
[----:B------:R-:W-:Y:S01]  /*14140*/  @P1 LOP3.LUT R16, R16, 0x40, RZ, 0xfc, !PT ;  /* 0x0000004010101812 */ /* 0x000fe200078efcff */
[----:B------:R-:W-:-:S03]  /*14150*/  IMAD.U32 R223, RZ, RZ, UR4 ;  /* 0x00000004ffdf7e24 */ /* 0x000fc6000f8e00ff */
[----:B------:R-:W-:Y:S02]  /*14160*/  IADD3 R58, -R225, R220, R64 ;  /* 0x000000dce13a7210 */ /* 0x000fe40007ffe140 */
[----:B------:R-:W-:Y:S01]  /*14170*/  LOP3.LUT R16, R16, 0xffffffdf, RZ, 0xc0, !PT ;  /* 0xffffffdf10107812 */ /* 0x000fe200078ec0ff */
[----:B--2---:R-:W-:-:S04]  /*14180*/  IMAD.IADD R4, R2, 0x1, R74 ;  /* 0x0000000102047824 */ /* 0x004fc800078e024a */
[----:B0-----:R-:W-:-:S05]  /*14190*/  @P1 IMAD.HI.U32 R2, R4, R3, RZ ;  /* 0x0000000304021227 */ /* 0x001fca00078e00ff */
[----:B----4-:R-:W-:-:S05]  /*141a0*/  @P1 SHF.R.U32.HI R4, RZ, R5, R2 ;  /* 0x00000005ff041219 */ /* 0x010fca0000011602 */
[----:B------:R-:W0:Y:S01]  /*141b0*/  SHFL.IDX PT, R9, R4, RZ, 0x1c1f ;  /* 0x001c1fff04097589 */ /* 0x000e2200000e0000 */
[----:B---3--:R-:W-:Y:S02]  /*141c0*/  PRMT R0, R8, 0x654, R0 ;  /* 0x0000065408007816 */ /* 0x008fe40000000000 */
[----:B-1----:R-:W-:Y:S02]  /*141d0*/  ISETP.GE.AND P1, PT, R57, 0x1, PT ;  /* 0x000000013900780c */ /* 0x002fe40003f26270 */
[----:B------:R1:W-:Y:S01]  /*141e0*/  SYNCS.ARRIVE.TRANS64.RED.A1T0 RZ, [R0+URZ], RZ ;  /* 0x000000ff00ff79a7 */ /* 0x0003e2000810043f */
[----:B------:R-:W-:Y:S02]  /*141f0*/  LOP3.LUT R8, RZ, R223, RZ, 0x33, !PT ;  /* 0x000000dfff087212 */ /* 0x000fe400078e33ff */
[----:B-1----:R-:W-:-:S04]  /*14200*/  IADD3 R0, -R225, 0x1, R64 ;  /* 0x00000001e1007810 */ /* 0x002fc80007ffe140 */
[----:B------:R-:W-:-:S05]  /*14210*/  IADD3 R5, -R219, R0, R220 ;  /* 0x00000000db057210 */ /* 0x000fca0007ffe1dc */
[C---:B------:R-:W-:Y:S02]  /*14220*/  IMAD.IADD R8, R5.reuse, 0x1, R8 ;  /* 0x0000000105087824 */ /* 0x040fe400078e0208 */
[----:B------:R-:W-:Y:S01]  /*14230*/  IMAD.IADD R5, R5, 0x1, R56 ;  /* 0x0000000105057824 */ /* 0x000fe200078e0238 */
[----:B------:R-:W-:Y:S01]  /*14240*/  @P1 LOP3.LUT R16, R16, 0x20, RZ, 0xfc, !PT ;  /* 0x0000002010101812 */ /* 0x000fe200078efcff */
[----:B0-----:R-:W-:Y:S01]  /*14250*/  IMAD.IADD R62, R8, 0x1, R9 ;  /* 0x00000001083e7824 */ /* 0x001fe200078e0209 */
[----:B------:R-:W-:Y:S02]  /*14260*/  LEA R0, R93, 0xffffffc0, 0x6 ;  /* 0xffffffc05d007811 */ /* 0x000fe400078e30ff */
[----:B------:R-:W-:Y:S01]  /*14270*/  VIADDMNMX R60, R9, R5, R58, PT ;  /* 0x00000005093c7246 */ /* 0x000fe2000380013a */
[----:B------:R-:W-:Y:S06]  /*14280*/  @!P1 BRA `(.L_x_1740) ;  /* 0x0000000000509947 */ /* 0x000fec0003800000 */
[----:B------:R-:W-:Y:S01]  /*14290*/  IADD3 R9, -R219, R220, R9 ;  /* 0x000000dcdb097210 */ /* 0x000fe20007ffe109 */
[----:B------:R-:W-:Y:S03]  /*142a0*/  BSSY B0, `(.L_x_1741) ;  /* 0x000000e000007945 */ /* 0x000fe60003800000 */
        /* <DEDUP_REMOVED lines=9> */
.L_x_1742:
[----:B------:R-:W-:-:S13]  /*14340*/  ISETP.NE.AND P1, PT, R57, 0x1, PT ;  /* 0x000000013900780c */ /* 0x000fda0003f25270 */
[----:B------:R-:W0:Y:S02]  /*14350*/  @P1 LDC.64 R2, c[0x0][0x9e8] ;  /* 0x00027a00ff021b82 */ /* 0x000e240000000a00 */
[----:B0-----:R-:W-:-:S05]  /*14360*/  @P1 IMAD.HI.U32 R2, R9, R2, RZ ;  /* 0x0000000209021227 */ /* 0x001fca00078e00ff */
[----:B------:R-:W-:-:S07]  /*14370*/  @P1 SHF.R.U32.HI R9, RZ, R3, R2 ;  /* 0x00000003ff091219 */ /* 0x000fce0000011602 */
.L_x_1743:
[----:B------:R-:W-:Y:S05]  /*14380*/  BSYNC B0 ;  /* 0x0000000000007941 */ /* 0x000fea0003800000 */
.L_x_1741:
[----:B------:R-:W-:-:S05]  /*14390*/  IMAD R2, R9, R57, -R0 ;  /* 0x0000003909027224 */ /* 0x000fca00078e0a00 */
[----:B------:R-:W-:-:S04]  /*143a0*/  IADD3 R3, -R225, R2, RZ ;  /* 0x00000002e1037210 */ /* 0x000fc80007ffe1ff */
[----:B------:R-:W-:Y:S02]  /*143b0*/  VIMNMX R62, R62, R3, !PT ;  /* 0x000000033e3e7248 */ /* 0x000fe40007fe0100 */
[----:B------:R-:W-:-:S07]  /*143c0*/  VIADDMNMX R60, R3, R57, R60, PT ;  /* 0x00000039033c7246 */ /* 0x000fce000380013c */
.L_x_1740:
        /* <DEDUP_REMOVED lines=10> */
[----:B------:R-:W-:Y:S02]  /*14470*/  FSEL R25, R25, -INF , !P4 ;  /* 0xff80000019197808 */ /* 0x000fe40006000000 */
[----:B------:R-:W-:Y:S02]  /*14480*/  ISETP.LT.OR P3, PT, R60, 0xa, P3 ;  /* 0x0000000a3c00780c */ /* 0x000fe40001f61670 */
[----:B------:R-:W-:-:S02]  /*14490*/  ISETP.GE.AND P4, PT, R64, 0x11, PT ;  /* 0x000000114000780c */ /* 0x000fc40003f86270 */
[----:B------:R-:W-:Y:S01]  /*144a0*/  FSEL R29, R29, -INF , !P3 ;  /* 0xff8000001d1d7808 */ /* 0x000fe20005800000 */
[----:B0-----:R-:W-:Y:S01]  /*144b0*/  IMAD.IADD R8, R8, 0x1, R3 ;  /* 0x0000000108087824 */ /* 0x001fe200078e0203 */
        /* <DEDUP_REMOVED lines=48> */
[C---:B------:R-:W-:Y:S02]  /*147c0*/  ISETP.GE.AND P6, PT, R64.reuse, 0x1, PT ;  /* 0x000000014000780c */ /* 0x040fe40003fc6270 */
[----:B------:R-:W-:Y:S02]  /*147d0*/  FSEL R69, R49, -INF , !P3 ;  /* 0xff80000031457808 */ /* 0x000fe40005800000 */
[----:B------:R-:W-:Y:S02]  /*147e0*/  ISETP.GE.AND P3, PT, R64, 0x39, PT ;  /* 0x000000394000780c */ /* 0x000fe40003f66270 */
[----:B------:R-:W-:Y:S02]  /*147f0*/  P2R R70, PR, RZ, 0x20 ;  /* 0x00000020ff467803 */ /* 0x000fe40000000000 */
[----:B------:R-:W-:-:S02]  /*14800*/  ISETP.GT.AND P4, PT, R62, 0x38, !P3 ;  /* 0x000000383e00780c */ /* 0x000fc40005f84270 */
[----:B------:R-:W-:Y:S02]  /*14810*/  ISETP.GE.AND P5, PT, R64, 0x3a, PT ;  /* 0x0000003a4000780c */ /* 0x000fe40003fa6270 */
[----:B------:R-:W-:Y:S02]  /*14820*/  ISETP.LT.OR P4, PT, R60, 0x39, P4 ;  /* 0x000000393c00780c */ /* 0x000fe40002781670 */
[----:B------:R-:W-:Y:S02]  /*14830*/  VIADDMNMX R58, R3, R5, R58, PT ;  /* 0x00000005033a7246 */ /* 0x000fe4000380013a */
[----:B------:R-:W-:Y:S02]  /*14840*/  FSEL R49, R52, -INF , !P4 ;  /* 0xff80000034317808 */ /* 0x000fe40006000000 */
[----:B------:R-:W-:-:S04]  /*14850*/  ISETP.GT.AND P4, PT, R62, RZ, !P6 ;  /* 0x000000ff3e00720c */ /* 0x000fc80007784270 */
[----:B------:R-:W-:-:S04]  /*14860*/  ISETP.LT.OR P4, PT, R60, 0x1, P4 ;  /* 0x000000013c00780c */ /* 0x000fc80002781670 */
[----:B------:R-:W-:Y:S02]  /*14870*/  FSEL R24, R24, -INF , !P4 ;  /* 0xff80000018187808 */ /* 0x000fe40006000000 */
[----:B------:R-:W-:-:S04]  /*14880*/  ISETP.GT.AND P4, PT, R62, 0x39, !P5 ;  /* 0x000000393e00780c */ /* 0x000fc80006f84270 */
[----:B------:R-:W-:-:S04]  /*14890*/  ISETP.LT.OR P4, PT, R60, 0x3a, P4 ;  /* 0x0000003a3c00780c */ /* 0x000fc80002781670 */
[----:B------:R-:W-:Y:S02]  /*148a0*/  FSEL R53, R53, -INF , !P4 ;  /* 0xff80000035357808 */ /* 0x000fe40006000000 */
[----:B------:R-:W-:-:S13]  /*148b0*/  ISETP.GE.AND P4, PT, R57, 0x1, PT ;  /* 0x000000013900780c */ /* 0x000fda0003f86270 */
[----:B------:R-:W-:Y:S05]  /*148c0*/  @!P4 BRA `(.L_x_1744) ;  /* 0x000000000050c947 */ /* 0x000fea0003800000 */
        /* <DEDUP_REMOVED lines=11> */
.L_x_1746:
[----:B------:R-:W-:-:S13]  /*14980*/  ISETP.NE.AND P4, PT, R57, 0x1, PT ;  /* 0x000000013900780c */ /* 0x000fda0003f85270 */
[----:B------:R-:W0:Y:S02]  /*14990*/  @P4 LDC.64 R2, c[0x0][0x9e8] ;  /* 0x00027a00ff024b82 */ /* 0x000e240000000a00 */
[----:B0-----:R-:W-:-:S05]  /*149a0*/  @P4 IMAD.HI.U32 R2, R5, R2, RZ ;  /* 0x0000000205024227 */ /* 0x001fca00078e00ff */
[----:B------:R-:W-:-:S07]  /*149b0*/  @P4 SHF.R.U32.HI R5, RZ, R3, R2 ;  /* 0x00000003ff054219 */ /* 0x000fce0000011602 */
.L_x_1747:
[----:B------:R-:W-:Y:S05]  /*149c0*/  BSYNC B0 ;  /* 0x0000000000007941 */ /* 0x000fea0003800000 */
.L_x_1745:
[----:B------:R-:W-:-:S04]  /*149d0*/  IMAD R0, R5, R57, -R0 ;  /* 0x0000003905007224 */ /* 0x000fc800078e0a00 */
[----:B------:R-:W-:-:S05]  /*149e0*/  IMAD.IADD R3, R0, 0x1, -R225 ;  /* 0x0000000100037824 */ /* 0x000fca00078e0ae1 */
[----:B------:R-:W-:Y:S02]  /*149f0*/  VIMNMX R8, R8, R3, !PT ;  /* 0x0000000308087248 */ /* 0x000fe40007fe0100 */
[----:B------:R-:W-:-:S07]  /*14a00*/  VIADDMNMX R58, R3, R57, R58, PT ;  /* 0x00000039033a7246 */ /* 0x000fce000380013a */
.L_x_1744:
[----:B------:R-:W-:Y:S01]  /*14a10*/  FMNMX.FTZ R0, R24, R25, !PT ;  /* 0x0000001918007209 */ /* 0x000fe20007810000 */
[----:B------:R-:W-:Y:S01]  /*14a20*/  ULDC UR4, c[0x0][0x988] ;  /* 0x0002620000047ab9 */ /* 0x000fe20000000800 */
[----:B------:R-:W-:Y:S01]  /*14a30*/  ISETP.GT.AND P1, PT, R8, 0x1, !P1 ;  /* 0x000000010800780c */ /* 0x000fe20004f24270 */
[----:B------:R-:W-:Y:S01]  /*14a40*/  IMAD.U32 R2, RZ, RZ, UR4 ;  /* 0x00000004ff027e24 */ /* 0x000fe2000f8e00ff */
        /* <DEDUP_REMOVED lines=13> */
[C---:B------:R-:W-:Y:S02]  /*14b20*/  ISETP.GT.AND P2, PT, R8.reuse, 0x8, !P2 ;  /* 0x000000080800780c */ /* 0x040fe40005744270 */
[----:B------:R-:W-:Y:S02]  /*14b30*/  ISETP.GT.AND P1, PT, R8, 0x10, !P1 ;  /* 0x000000100800780c */ /* 0x000fe40004f24270 */
[----:B------:R-:W-:-:S02]  /*14b40*/  FMNMX.FTZ R0, R63, R0, !PT ;  /* 0x000000003f007209 */ /* 0x000fc40007810000 */
[C---:B------:R-:W-:Y:S02]  /*14b50*/  ISETP.LT.OR P2, PT, R58.reuse, 0x9, P2 ;  /* 0x000000093a00780c */ /* 0x040fe40001741670 */
[----:B------:R-:W-:Y:S02]  /*14b60*/  ISETP.LT.OR P1, PT, R58, 0x11, P1 ;  /* 0x000000113a00780c */ /* 0x000fe40000f21670 */
[----:B------:R-:W-:Y:S02]  /*14b70*/  FMNMX.FTZ R0, R41, R0, !PT ;  /* 0x0000000029007209 */ /* 0x000fe40007810000 */
[----:B------:R-:W-:Y:S02]  /*14b80*/  FSEL R3, R30, -INF , !P2 ;  /* 0xff8000001e037808 */ /* 0x000fe40005000000 */
[----:B------:R-:W-:Y:S02]  /*14b90*/  ISETP.NE.AND P2, PT, R71, RZ, PT ;  /* 0x000000ff4700720c */ /* 0x000fe40003f45270 */
[----:B------:R-:W-:-:S02]  /*14ba0*/  FSEL R71, R34, -INF , !P1 ;  /* 0xff80000022477808 */ /* 0x000fc40004800000 */
[----:B------:R-:W-:Y:S02]  /*14bb0*/  FMNMX.FTZ R0, R65, R0, !PT ;  /* 0x0000000041007209 */ /* 0x000fe40007810000 */
        /* <DEDUP_REMOVED lines=12> */
[----:B------:R-:W-:Y:S01]  /*14c80*/  ISETP.GT.AND P6, PT, R8, RZ, !P6 ;  /* 0x000000ff0800720c */ /* 0x000fe200077c4270 */
[----:B------:R-:W0:Y:S01]  /*14c90*/  SHFL.BFLY PT, R5, R28, 0x2, 0x1f ;  /* 0x0c401f001c057f89 */ /* 0x000e2200000e0000 */
[----:B------:R-:W-:Y:S02]  /*14ca0*/  FSEL R73, R38, -INF , !P1 ;  /* 0xff80000026497808 */ /* 0x000fe40004800000 */
[----:B------:R-:W-:Y:S02]  /*14cb0*/  ISETP.NE.AND P1, PT, R36, RZ, PT ;  /* 0x000000ff2400720c */ /* 0x000fe40003f25270 */
[----:B------:R-:W-:Y:S02]  /*14cc0*/  ISETP.LT.OR P6, PT, R58, 0x1, P6 ;  /* 0x000000013a00780c */ /* 0x000fe400037c1670 */
[----:B------:R-:W-:-:S02]  /*14cd0*/  ISETP.GT.AND P1, PT, R8, 0x19, !P1 ;  /* 0x000000190800780c */ /* 0x000fc40004f24270 */
[----:B------:R-:W-:Y:S02]  /*14ce0*/  FSEL R26, R26, -INF , !P6 ;  /* 0xff8000001a1a7808 */ /* 0x000fe40007000000 */
[----:B------:R-:W-:Y:S02]  /*14cf0*/  ISETP.LT.OR P1, PT, R58, 0x1a, P1 ;  /* 0x0000001a3a00780c */ /* 0x000fe40000f21670 */
[----:B------:R-:W-:Y:S02]  /*14d00*/  FMNMX.FTZ R4, R26, R27, !PT ;  /* 0x0000001b1a047209 */ /* 0x000fe40007810000 */
[----:B------:R-:W-:Y:S02]  /*14d10*/  FSEL R39, R39, -INF , !P1 ;  /* 0xff80000027277808 */ /* 0x000fe40004800000 */
[----:B------:R-:W-:Y:S02]  /*14d20*/  ISETP.NE.AND P1, PT, R68, RZ, PT ;  /* 0x000000ff4400720c */ /* 0x000fe40003f25270 */
[----:B------:R-:W-:-:S02]  /*14d30*/  FMNMX.FTZ R4, R3, R4, !PT ;  /* 0x0000000403047209 */ /* 0x000fc40007810000 */
[----:B------:R-:W-:Y:S02]  /*14d40*/  ISETP.GT.AND P1, PT, R8, 0x20, !P1 ;  /* 0x000000200800780c */ /* 0x000fe40004f24270 */
[----:B------:R-:W-:Y:S02]  /*14d50*/  FMNMX.FTZ R4, R31, R4, !PT ;  /* 0x000000041f047209 */ /* 0x000fe40007810000 */
[----:B------:R-:W-:Y:S02]  /*14d60*/  ISETP.LT.OR P1, PT, R58, 0x21, P1 ;  /* 0x000000213a00780c */ /* 0x000fe40000f21670 */
[----:B0-----:R-:W-:Y:S02]  /*14d70*/  FMNMX.FTZ R30, R28, R5, !PT ;  /* 0x000000051c1e7209 */ /* 0x001fe40007810000 */
[----:B------:R-:W-:Y:S02]  /*14d80*/  FSEL R75, R42, -INF , !P1 ;  /* 0xff8000002a4b7808 */ /* 0x000fe40004800000 */
[----:B------:R-:W-:Y:S01]  /*14d90*/  ISETP.NE.AND P1, PT, R40, RZ, PT ;  /* 0x000000ff2800720c */ /* 0x000fe20003f25270 */
[----:B------:R-:W0:Y:S01]  /*14da0*/  SHFL.BFLY PT, R5, R30, 0x1, 0x1f ;  /* 0x0c201f001e057f89 */ /* 0x000e2200000e0000 */
[----:B------:R-:W-:-:S02]  /*14db0*/  FMNMX.FTZ R4, R71, R4, !PT ;  /* 0x0000000447047209 */ /* 0x000fc40007810000 */
[----:B------:R-:W-:Y:S02]  /*14dc0*/  ISETP.GT.AND P1, PT, R8, 0x21, !P1 ;  /* 0x000000210800780c */ /* 0x000fe40004f24270 */
[----:B------:R-:W-:Y:S02]  /*14dd0*/  ISETP.NE.AND P4, PT, R72, RZ, PT ;  /* 0x000000ff4800720c */ /* 0x000fe40003f85270 */
[----:B------:R-:W-:Y:S02]  /*14de0*/  ISETP.LT.OR P1, PT, R58, 0x22, P1 ;  /* 0x000000223a00780c */ /* 0x000fe40000f21670 */
[----:B------:R-:W-:Y:S02]  /*14df0*/  FMNMX.FTZ R4, R35, R4, !PT ;  /* 0x0000000423047209 */ /* 0x000fe40007810000 */
[----:B------:R-:W-:Y:S02]  /*14e00*/  FSEL R43, R43, -INF , !P1 ;  /* 0xff8000002b2b7808 */ /* 0x000fe40004800000 */
[----:B------:R-:W-:-:S02]  /*14e10*/  ISETP.GT.AND P1, PT, R8, 0x28, !P2 ;  /* 0x000000280800780c */ /* 0x000fc40005724270 */
[----:B------:R-:W-:Y:S02]  /*14e20*/  FMNMX.FTZ R4, R73, R4, !PT ;  /* 0x0000000449047209 */ /* 0x000fe40007810000 */
[----:B------:R-:W-:Y:S02]  /*14e30*/  ISETP.LT.OR P1, PT, R58, 0x29, P1 ;  /* 0x000000293a00780c */ /* 0x000fe40000f21670 */
[----:B------:R-:W-:Y:S02]  /*14e40*/  FMNMX.FTZ R4, R39, R4, !PT ;  /* 0x0000000427047209 */ /* 0x000fe40007810000 */
[----:B------:R-:W-:Y:S02]  /*14e50*/  FSEL R77, R46, -INF , !P1 ;  /* 0xff8000002e4d7808 */ /* 0x000fe40004800000 */
[----:B------:R-:W-:Y:S02]  /*14e60*/  ISETP.GT.AND P1, PT, R8, 0x29, !P4 ;  /* 0x000000290800780c */ /* 0x000fe40006724270 */
[----:B0-----:R-:W-:-:S02]  /*14e70*/  FMNMX.FTZ R5, R30, R5, !PT ;  /* 0x000000051e057209 */ /* 0x001fc40007810000 */
[----:B------:R-:W-:Y:S02]  /*14e80*/  ISETP.LT.OR P1, PT, R58, 0x2a, P1 ;  /* 0x0000002a3a00780c */ /* 0x000fe40000f21670 */
[----:B------:R-:W-:Y:S01]  /*14e90*/  ISETP.NE.AND P2, PT, R44, RZ, PT ;  /* 0x000000ff2c00720c */ /* 0x000fe20003f45270 */
[----:B------:R-:W-:Y:S01]  /*14ea0*/  FMUL.FTZ R0, R5, R2 ;  /* 0x0000000205007220 */ /* 0x000fe20000410000 */
[----:B------:R-:W-:Y:S02]  /*14eb0*/  FSEL R47, R47, -INF , !P1 ;  /* 0xff8000002f2f7808 */ /* 0x000fe40004800000 */
[----:B------:R-:W-:Y:S02]  /*14ec0*/  FSETP.NEU.FTZ.AND P1, PT, R5, -INF , PT ;  /* 0xff8000000500780b */ /* 0x000fe40003f3d000 */
[----:B------:R-:W-:Y:S02]  /*14ed0*/  FMNMX.FTZ R4, R75, R4, !PT ;  /* 0x000000044b047209 */ /* 0x000fe40007810000 */
[----:B------:R-:W-:-:S02]  /*14ee0*/  FSEL R0, R0, RZ, P1 ;  /* 0x000000ff00007208 */ /* 0x000fc40000800000 */
[----:B------:R-:W-:Y:S02]  /*14ef0*/  ISETP.NE.AND P4, PT, R48, RZ, PT ;  /* 0x000000ff3000720c */ /* 0x000fe40003f85270 */
[----:B------:R-:W-:Y:S01]  /*14f00*/  ISETP.GT.AND P1, PT, R8, 0x30, !P2 ;  /* 0x000000300800780c */ /* 0x000fe20005724270 */
[--C-:B------:R-:W-:Y:S01]  /*14f10*/  FFMA.FTZ R196, R24, R2, -R0.reuse ;  /* 0x0000000218c47223 */ /* 0x100fe20000010800 */
[----:B------:R-:W-:Y:S01]  /*14f20*/  FMNMX.FTZ R4, R43, R4, !PT ;  /* 0x000000042b047209 */ /* 0x000fe20007810000 */
[-CC-:B------:R-:W-:Y:S01]  /*14f30*/  FFMA.FTZ R25, R25, R2.reuse, -R0.reuse ;  /* 0x0000000219197223 */ /* 0x180fe20000010800 */
[----:B------:R-:W-:Y:S01]  /*14f40*/  ISETP.GT.AND P2, PT, R8, 0x31, !P4 ;  /* 0x000000310800780c */ /* 0x000fe20006744270 */
[-CC-:B------:R-:W-:Y:S01]  /*14f50*/  FFMA.FTZ R198, R9, R2.reuse, -R0.reuse ;  /* 0x0000000209c67223 */ /* 0x180fe20000010800 */
[----:B------:R-:W-:Y:S01]  /*14f60*/  ISETP.LT.OR P1, PT, R58, 0x31, P1 ;  /* 0x000000313a00780c */ /* 0x000fe20000f21670 */
[--C-:B------:R-:W-:Y:S01]  /*14f70*/  FFMA.FTZ R9, R29, R2, -R0.reuse ;  /* 0x000000021d097223 */ /* 0x100fe20000010800 */
[----:B------:R-:W-:Y:S01]  /*14f80*/  FMNMX.FTZ R4, R77, R4, !PT ;  /* 0x000000044d047209 */ /* 0x000fe20007810000 */
[-CC-:B------:R-:W-:Y:S01]  /*14f90*/  FFMA.FTZ R29, R33, R2.reuse, -R0.reuse ;  /* 0x00000002211d7223 */ /* 0x180fe20000010800 */
[----:B------:R-:W-:Y:S01]  /*14fa0*/  ISETP.GT.AND P3, PT, R8, 0x38, !P3 ;  /* 0x000000380800780c */ /* 0x000fe20005f64270 */
[-CC-:B------:R-:W-:Y:S01]  /*14fb0*/  FFMA.FTZ R33, R37, R2.reuse, -R0.reuse ;  /* 0x0000000225217223 */ /* 0x180fe20000010800 */
[----:B------:R-:W-:Y:S01]  /*14fc0*/  ISETP.LT.OR P2, PT, R58, 0x32, P2 ;  /* 0x000000323a00780c */ /* 0x000fe20001741670 */
[----:B------:R-:W-:Y:S01]  /*14fd0*/  MUFU.EX2 R196, R196 ;  /* 0x000000c400c47308 */ /* 0x000fe20000000800 */
[----:B------:R-:W-:Y:S01]  /*14fe0*/  FSEL R79, R50, -INF , !P1 ;  /* 0xff800000324f7808 */ /* 0x000fe20004800000 */
[--C-:B------:R-:W-:Y:S01]  /*14ff0*/  FFMA.FTZ R37, R41, R2, -R0.reuse ;  /* 0x0000000229257223 */ /* 0x100fe20000010800 */
[----:B------:R-:W-:Y:S01]  /*15000*/  FMNMX.FTZ R4, R47, R4, !PT ;  /* 0x000000042f047209 */ /* 0x000fe20007810000 */
[-CC-:B------:R-:W-:Y:S01]  /*15010*/  FFMA.FTZ R41, R45, R2.reuse, -R0.reuse ;  /* 0x000000022d297223 */ /* 0x180fe20000010800 */
[----:B------:R-:W-:Y:S01]  /*15020*/  ISETP.GT.AND P5, PT, R8, 0x39, !P5 ;  /* 0x000000390800780c */ /* 0x000fe20006fa4270 */
[-CC-:B------:R-:W-:Y:S01]  /*15030*/  FFMA.FTZ R186, R49, R2.reuse, -R0.reuse ;  /* 0x0000000231ba7223 */ /* 0x180fe20000010800 */
[C---:B------:R-:W-:Y:S01]  /*15040*/  ISETP.LT.OR P3, PT, R58.reuse, 0x39, P3 ;  /* 0x000000393a00780c */ /* 0x040fe20001f61670 */
[----:B------:R-:W0:Y:S01]  /*15050*/  MUFU.EX2 R25, R25 ;  /* 0x0000001900197308 */ /* 0x000e220000000800 */
[----:B------:R-:W-:Y:S01]  /*15060*/  FSEL R51, R51, -INF , !P2 ;  /* 0xff80000033337808 */ /* 0x000fe20005000000 */
[--C-:B------:R-:W-:Y:S01]  /*15070*/  FFMA.FTZ R192, R59, R2, -R0.reuse ;  /* 0x000000023bc07223 */ /* 0x100fe20000010800 */
[----:B------:R-:W-:Y:S01]  /*15080*/  FMNMX.FTZ R4, R79, R4, !PT ;  /* 0x000000044f047209 */ /* 0x000fe20007810000 */
[-CC-:B------:R-:W-:Y:S01]  /*15090*/  FFMA.FTZ R194, R61, R2.reuse, -R0.reuse ;  /* 0x000000023dc27223 */ /* 0x180fe20000010800 */
[----:B------:R-:W-:Y:S01]  /*150a0*/  ISETP.LT.OR P5, PT, R58, 0x3a, P5 ;  /* 0x0000003a3a00780c */ /* 0x000fe20002fa1670 */
[-CC-:B------:R-:W-:Y:S01]  /*150b0*/  FFMA.FTZ R188, R63, R2.reuse, -R0.reuse ;  /* 0x000000023fbc7223 */ /* 0x180fe20000010800 */
[----:B------:R-:W-:Y:S01]  /*150c0*/  FSEL R81, R54, -INF , !P3 ;  /* 0xff80000036517808 */ /* 0x000fe20005800000 */
[--C-:B------:R-:W-:Y:S01]  /*150d0*/  FFMA.FTZ R190, R65, R2, -R0.reuse ;  /* 0x0000000241be7223 */ /* 0x100fe20000010800 */
[----:B------:R-:W-:Y:S01]  /*150e0*/  FMNMX.FTZ R4, R51, R4, !PT ;  /* 0x0000000433047209 */ /* 0x000fe20007810000 */
[-CC-:B------:R-:W-:Y:S01]  /*150f0*/  FFMA.FTZ R184, R67, R2.reuse, -R0.reuse ;  /* 0x0000000243b87223 */ /* 0x180fe20000010800 */
[----:B------:R-:W-:Y:S01]  /*15100*/  FSEL R55, R55, -INF , !P5 ;  /* 0xff80000037377808 */ /* 0x000fe20006800000 */
[--C-:B------:R-:W-:Y:S01]  /*15110*/  FFMA.FTZ R45, R69, R2, -R0.reuse ;  /* 0x00000002452d7223 */ /* 0x100fe20000010800 */
[----:B------:R-:W-:Y:S01]  /*15120*/  FMNMX.FTZ R4, R81, R4, !PT ;  /* 0x0000000451047209 */ /* 0x000fe20007810000 */
[----:B------:R-:W-:Y:S01]  /*15130*/  FFMA.FTZ R49, R53, R2, -R0 ;  /* 0x0000000235317223 */ /* 0x000fe20000010800 */
[----:B------:R-:W1:Y:S01]  /*15140*/  MUFU.EX2 R198, R198 ;  /* 0x000000c600c67308 */ /* 0x000e620000000800 */
[----:B------:R-:W-:-:S02]  /*15150*/  ISETP.NE.AND P4, PT, R76, 0x1, PT ;  /* 0x000000014c00780c */ /* 0x000fc40003f85270 */
[----:B------:R-:W-:-:S05]  /*15160*/  FMNMX.FTZ R4, R55, R4, !PT ;  /* 0x0000000437047209 */ /* 0x000fca0007810000 */
[----:B------:R-:W2:Y:S01]  /*15170*/  SHFL.BFLY PT, R83, R4, 0x2, 0x1f ;  /* 0x0c401f0004537f89 */ /* 0x000ea200000e0000 */
[----:B------:R-:W3:Y:S05]  /*15180*/  MUFU.EX2 R9, R9 ;  /* 0x0000000900097308 */ /* 0x000eea0000000800 */
[----:B------:R-:W4:Y:S03]  /*15190*/  @P4 LDC R38, c[0x0][0x450] ;  /* 0x00011400ff264b82 */ /* 0x000f260000000800 */
[----:B------:R-:W5:Y:S08]  /*151a0*/  MUFU.EX2 R192, R192 ;  /* 0x000000c000c07308 */ /* 0x000f700000000800 */
[----:B------:R-:W5:Y:S01]  /*151b0*/  MUFU.EX2 R29, R29 ;  /* 0x0000001d001d7308 */ /* 0x000f620000000800 */
[----:B--2---:R-:W-:-:S07]  /*151c0*/  FMNMX.FTZ R83, R4, R83, !PT ;  /* 0x0000005304537209 */ /* 0x004fce0007810000 */
[----:B------:R-:W2:Y:S01]  /*151d0*/  MUFU.EX2 R194, R194 ;  /* 0x000000c200c27308 */ /* 0x000ea20000000800 */
[----:B------:R-:W0:Y:S07]  /*151e0*/  SHFL.BFLY PT, R4, R83, 0x1, 0x1f ;  /* 0x0c201f0053047f89 */ /* 0x000e2e00000e0000 */
[----:B------:R-:W4:Y:S08]  /*151f0*/  MUFU.EX2 R33, R33 ;  /* 0x0000002100217308 */ /* 0x000f300000000800 */
[----:B------:R-:W-:Y:S08]  /*15200*/  MUFU.EX2 R188, R188 ;  /* 0x000000bc00bc7308 */ /* 0x000ff00000000800 */
[----:B------:R-:W-:Y:S01]  /*15210*/  MUFU.EX2 R37, R37 ;  /* 0x0000002500257308 */ /* 0x000fe20000000800 */
[----:B0-----:R-:W-:-:S04]  /*15220*/  FMNMX.FTZ R4, R83, R4, !PT ;  /* 0x0000000453047209 */ /* 0x001fc80007810000 */
[C---:B------:R-:W-:Y:S01]  /*15230*/  FSETP.NEU.FTZ.AND P1, PT, R4.reuse, -INF , PT ;  /* 0xff8000000400780b */ /* 0x040fe20003f3d000 */
[----:B------:R-:W-:Y:S02]  /*15240*/  FMUL.FTZ R28, R4, R2 ;  /* 0x00000002041c7220 */ /* 0x000fe40000410000 */
[----:B------:R-:W-:Y:S03]  /*15250*/  MUFU.EX2 R190, R190 ;  /* 0x000000be00be7308 */ /* 0x000fe60000000800 */
[----:B------:R-:W-:-:S05]  /*15260*/  FSEL R28, R28, RZ, P1 ;  /* 0x000000ff1c1c7208 */ /* 0x000fca0000800000 */
[----:B------:R-:W-:Y:S01]  /*15270*/  MUFU.EX2 R41, R41 ;  /* 0x0000002900297308 */ /* 0x000fe20000000800 */
[-CC-:B------:R-:W-:Y:S01]  /*15280*/  FFMA.FTZ R197, R26, R2.reuse, -R28.reuse ;  /* 0x000000021ac57223 */ /* 0x180fe2000001081c */
[-CC-:B------:R-:W-:Y:S01]  /*15290*/  FFMA.FTZ R0, R27, R2.reuse, -R28.reuse ;  /* 0x000000021b007223 */ /* 0x180fe2000001081c */
[-CC-:B------:R-:W-:Y:S01]  /*152a0*/  FFMA.FTZ R199, R3, R2.reuse, -R28.reuse ;  /* 0x0000000203c77223 */ /* 0x180fe2000001081c */
[-CC-:B------:R-:W-:Y:S01]  /*152b0*/  FFMA.FTZ R8, R31, R2.reuse, -R28.reuse ;  /* 0x000000021f087223 */ /* 0x180fe2000001081c */
[-CC-:B------:R-:W-:Y:S01]  /*152c0*/  FFMA.FTZ R193, R71, R2.reuse, -R28.reuse ;  /* 0x0000000247c17223 */ /* 0x180fe2000001081c */
[----:B------:R-:W-:Y:S01]  /*152d0*/  FADD.FTZ R3, R196, R25 ;  /* 0x00000019c4037221 */ /* 0x000fe20000010000 */
[-CC-:B------:R-:W-:Y:S01]  /*152e0*/  FFMA.FTZ R24, R35, R2.reuse, -R28.reuse ;  /* 0x0000000223187223 */ /* 0x180fe2000001081c */
[----:B------:R-:W-:Y:S01]  /*152f0*/  MUFU.EX2 R197, R197 ;  /* 0x000000c500c57308 */ /* 0x000fe20000000800 */
[-CC-:B------:R-:W-:Y:S01]  /*15300*/  FFMA.FTZ R195, R73, R2.reuse, -R28.reuse ;  /* 0x0000000249c37223 */ /* 0x180fe2000001081c */
[----:B-1----:R-:W-:Y:S01]  /*15310*/  FADD.FTZ R32, R198, R3 ;  /* 0x00000003c6207221 */ /* 0x002fe20000010000 */
[-CC-:B------:R-:W-:Y:S01]  /*15320*/  FFMA.FTZ R26, R39, R2.reuse, -R28.reuse ;  /* 0x00000002271a7223 */ /* 0x180fe2000001081c */
[-CC-:B------:R-:W-:Y:S01]  /*15330*/  FFMA.FTZ R189, R75, R2.reuse, -R28.reuse ;  /* 0x000000024bbd7223 */ /* 0x180fe2000001081c */
[-C--:B------:R-:W-:Y:S01]  /*15340*/  FFMA.FTZ R30, R43, R2.reuse, -R28 ;  /* 0x000000022b1e7223 */ /* 0x080fe2000001081c */
[----:B---3--:R-:W-:Y:S01]  /*15350*/  FADD.FTZ R3, R9, R32 ;  /* 0x0000002009037221 */ /* 0x008fe20000010000 */
[----:B------:R-:W0:Y:S01]  /*15360*/  @P4 LDC R35, c[0x0][0x44c] ;  /* 0x00011300ff234b82 */ /* 0x000e220000000800 */
[----:B------:R-:W1:Y:S01]  /*15370*/  MUFU.EX2 R0, R0 ;  /* 0x0000000000007308 */ /* 0x000e620000000800 */
[-CC-:B------:R-:W-:Y:S01]  /*15380*/  FFMA.FTZ R191, R77, R2.reuse, -R28.reuse ;  /* 0x000000024dbf7223 */ /* 0x180fe2000001081c */
[----:B-----5:R-:W-:Y:S01]  /*15390*/  FADD.FTZ R36, R192, R3 ;  /* 0x00000003c0247221 */ /* 0x020fe20000010000 */
[-CC-:B------:R-:W-:Y:S01]  /*153a0*/  FFMA.FTZ R32, R47, R2.reuse, -R28.reuse ;  /* 0x000000022f207223 */ /* 0x180fe2000001081c */
[-CC-:B------:R-:W-:Y:S01]  /*153b0*/  FFMA.FTZ R185, R79, R2.reuse, -R28.reuse ;  /* 0x000000024fb97223 */ /* 0x180fe2000001081c */
[----:B------:R-:W-:Y:S01]  /*153c0*/  FFMA.FTZ R51, R51, R2, -R28 ;  /* 0x0000000233337223 */ /* 0x000fe2000001081c */
[----:B------:R-:W-:Y:S01]  /*153d0*/  FADD.FTZ R27, R29, R36 ;  /* 0x000000241d1b7221 */ /* 0x000fe20000010000 */
[----:B------:R-:W-:Y:S01]  /*153e0*/  F2FP.F16.F32.PACK_AB R196, R25, R196 ;  /* 0x000000c419c4723e */ /* 0x000fe200000000ff */
[----:B------:R-:W3:Y:S01]  /*153f0*/  MUFU.EX2 R199, R199 ;  /* 0x000000c700c77308 */ /* 0x000ee20000000800 */
[-CC-:B------:R-:W-:Y:S01]  /*15400*/  FFMA.FTZ R81, R81, R2.reuse, -R28.reuse ;  /* 0x0000000251517223 */ /* 0x180fe2000001081c */
[----:B--2---:R-:W-:Y:S01]  /*15410*/  FADD.FTZ R36, R194, R27 ;  /* 0x0000001bc2247221 */ /* 0x004fe20000010000 */
[----:B------:R-:W-:Y:S01]  /*15420*/  FFMA.FTZ R55, R55, R2, -R28 ;  /* 0x0000000237377223 */ /* 0x000fe2000001081c */
[----:B------:R-:W-:Y:S01]  /*15430*/  F2FP.F16.F32.PACK_AB R198, R9, R198 ;  /* 0x000000c609c6723e */ /* 0x000fe200000000ff */
[----:B------:R-:W-:-:S02]  /*15440*/  IMAD.MOV.U32 R31, RZ, RZ, R74 ;  /* 0x000000ffff1f7224 */ /* 0x000fc400078e004a */
[----:B----4-:R-:W-:Y:S01]  /*15450*/  FADD.FTZ R27, R33, R36 ;  /* 0x00000024211b7221 */ /* 0x010fe20000010000 */
[----:B------:R-:W-:Y:S01]  /*15460*/  F2FP.F16.F32.PACK_AB R192, R29, R192 ;  /* 0x000000c01dc0723e */ /* 0x000fe200000000ff */
[----:B------:R-:W2:Y:S01]  /*15470*/  MUFU.EX2 R8, R8 ;  /* 0x0000000800087308 */ /* 0x000ea20000000800 */
[----:B-1----:R-:W-:Y:S01]  /*15480*/  FADD.FTZ R34, R197, R0 ;  /* 0x00000000c5227221 */ /* 0x002fe20000010000 */
[----:B------:R-:W-:Y:S01]  /*15490*/  FADD.FTZ R36, R188, R27 ;  /* 0x0000001bbc247221 */ /* 0x000fe20000010000 */
[----:B------:R-:W-:Y:S02]  /*154a0*/  F2FP.F16.F32.PACK_AB R197, R0, R197 ;  /* 0x000000c500c5723e */ /* 0x000fe400000000ff */
[----:B------:R-:W-:Y:S01]  /*154b0*/  F2FP.F16.F32.PACK_AB R194, R33, R194 ;  /* 0x000000c221c2723e */ /* 0x000fe200000000ff */
[----:B------:R-:W-:Y:S01]  /*154c0*/  FADD.FTZ R27, R37, R36 ;  /* 0x00000024251b7221 */ /* 0x000fe20000010000 */
[----:B0-----:R-:W-:Y:S01]  /*154d0*/  @P4 IMAD.HI.U32 R35, R74, R35, RZ ;  /* 0x000000234a234227 */ /* 0x001fe200078e00ff */
[----:B------:R-:W0:Y:S03]  /*154e0*/  MUFU.EX2 R193, R193 ;  /* 0x000000c100c17308 */ /* 0x000e260000000800 */
[----:B---3--:R-:W-:Y:S01]  /*154f0*/  FADD.FTZ R3, R199, R34 ;  /* 0x00000022c7037221 */ /* 0x008fe20000010000 */
[----:B------:R-:W-:Y:S01]  /*15500*/  FADD.FTZ R36, R190, R27 ;  /* 0x0000001bbe247221 */ /* 0x000fe20000010000 */
[----:B------:R-:W-:-:S02]  /*15510*/  F2FP.F16.F32.PACK_AB R188, R37, R188 ;  /* 0x000000bc25bc723e */ /* 0x000fc400000000ff */
[----:B------:R-:W-:Y:S01]  /*15520*/  @P4 SHF.R.U32.HI R31, RZ, R38, R35 ;  /* 0x00000026ff1f4219 */ /* 0x000fe20000011623 */
[----:B------:R-:W-:Y:S01]  /*15530*/  FADD.FTZ R27, R41, R36 ;  /* 0x00000024291b7221 */ /* 0x000fe20000010000 */
[----:B------:R-:W-:Y:S01]  /*15540*/  ISETP.GE.AND P4, PT, R57, 0x1, PT ;  /* 0x000000013900780c */ /* 0x000fe20003f86270 */
[----:B------:R-:W1:Y:S01]  /*15550*/  MUFU.EX2 R24, R24 ;  /* 0x0000001800187308 */ /* 0x000e620000000800 */
[C---:B--2---:R-:W-:Y:S01]  /*15560*/  FADD.FTZ R34, R8.reuse, R3 ;  /* 0x0000000308227221 */ /* 0x044fe20000010000 */
[----:B------:R-:W-:Y:S02]  /*15570*/  F2FP.F16.F32.PACK_AB R199, R8, R199 ;  /* 0x000000c708c7723e */ /* 0x000fe400000000ff */
[----:B------:R-:W-:Y:S02]  /*15580*/  F2FP.F16.F32.PACK_AB R190, R41, R190 ;  /* 0x000000be29be723e */ /* 0x000fe400000000ff */
[----:B------:R-:W-:Y:S02]  /*15590*/  IADD3 R8, R93, -0x2, RZ ;  /* 0xfffffffe5d087810 */ /* 0x000fe40007ffe0ff */
[----:B------:R-:W2:Y:S01]  /*155a0*/  MUFU.EX2 R195, R195 ;  /* 0x000000c300c37308 */ /* 0x000ea20000000800 */
[----:B0-----:R-:W-:-:S07]  /*155b0*/  FADD.FTZ R3, R193, R34 ;  /* 0x00000022c1037221 */ /* 0x001fce0000010000 */
[----:B------:R-:W0:Y:S01]  /*155c0*/  MUFU.EX2 R26, R26 ;  /* 0x0000001a001a7308 */ /* 0x000e220000000800 */
[C---:B-1----:R-:W-:Y:S01]  /*155d0*/  FADD.FTZ R34, R24.reuse, R3 ;  /* 0x0000000318227221 */ /* 0x042fe20000010000 */
[----:B------:R-:W-:-:S06]  /*155e0*/  F2FP.F16.F32.PACK_AB R193, R24, R193 ;  /* 0x000000c118c1723e */ /* 0x000fcc00000000ff */
[----:B------:R-:W1:Y:S01]  /*155f0*/  MUFU.EX2 R189, R189 ;  /* 0x000000bd00bd7308 */ /* 0x000e620000000800 */
[----:B--2---:R-:W-:-:S07]  /*15600*/  FADD.FTZ R3, R195, R34 ;  /* 0x00000022c3037221 */ /* 0x004fce0000010000 */
[----:B------:R-:W2:Y:S01]  /*15610*/  MUFU.EX2 R30, R30 ;  /* 0x0000001e001e7308 */ /* 0x000ea20000000800 */
[----:B0-----:R-:W-:Y:S01]  /*15620*/  FADD.FTZ R34, R26, R3 ;  /* 0x000000031a227221 */ /* 0x001fe20000010000 */
[----:B------:R-:W-:Y:S01]  /*15630*/  IMAD.IADD R3, R156, 0x1, R31 ;  /* 0x000000019c037824 */ /* 0x000fe200078e021f */
[----:B------:R-:W-:-:S03]  /*15640*/  F2FP.F16.F32.PACK_AB R195, R26, R195 ;  /* 0x000000c31ac3723e */ /* 0x000fc600000000ff */
[----:B------:R-:W-:Y:S02]  /*15650*/  IMAD.IADD R56, R3, 0x1, R56 ;  /* 0x0000000103387824 */ /* 0x000fe400078e0238 */
[----:B------:R-:W0:Y:S01]  /*15660*/  MUFU.EX2 R184, R184 ;  /* 0x000000b800b87308 */ /* 0x000e220000000800 */
[----:B-1----:R-:W-:-:S07]  /*15670*/  FADD.FTZ R25, R189, R34 ;  /* 0x00000022bd197221 */ /* 0x002fce0000010000 */
[----:B------:R-:W1:Y:S01]  /*15680*/  MUFU.EX2 R191, R191 ;  /* 0x000000bf00bf7308 */ /* 0x000e620000000800 */
[C---:B--2---:R-:W-:Y:S01]  /*15690*/  FADD.FTZ R34, R30.reuse, R25 ;  /* 0x000000191e227221 */ /* 0x044fe20000010000 */
[----:B------:R-:W-:-:S06]  /*156a0*/  F2FP.F16.F32.PACK_AB R189, R30, R189 ;  /* 0x000000bd1ebd723e */ /* 0x000fcc00000000ff */
[----:B------:R-:W2:Y:S01]  /*156b0*/  MUFU.EX2 R45, R45 ;  /* 0x0000002d002d7308 */ /* 0x000ea20000000800 */
[----:B0-----:R-:W-:-:S07]  /*156c0*/  FADD.FTZ R36, R184, R27 ;  /* 0x0000001bb8247221 */ /* 0x001fce0000010000 */
        /* <DEDUP_REMOVED lines=16> */
[----:B-1----:R-:W-:Y:S01]  /*157d0*/  FADD.FTZ R9, R81, R0 ;  /* 0x0000000051097221 */ /* 0x002fe20000010000 */
[C---:B--2---:R-:W-:Y:S01]  /*157e0*/  FADD.FTZ R221, R49.reuse, R38 ;  /* 0x0000002631dd7221 */ /* 0x044fe20000010000 */
[----:B------:R-:W-:Y:S02]  /*157f0*/  F2FP.F16.F32.PACK_AB R186, R49, R186 ;  /* 0x000000ba31ba723e */ /* 0x000fe400000000ff */
[C---:B0-----:R-:W-:Y:S01]  /*15800*/  FADD.FTZ R9, R34.reuse, R9 ;  /* 0x0000000922097221 */ /* 0x041fe20000010000 */
[----:B------:R-:W-:Y:S01]  /*15810*/  F2FP.F16.F32.PACK_AB R187, R34, R81 ;  /* 0x0000005122bb723e */ /* 0x000fe200000000ff */
[----:B------:R-:W-:Y:S06]  /*15820*/  @!P4 BRA `(.L_x_1748) ;  /* 0x000000000048c947 */ /* 0x000fec0003800000 */
        /* <DEDUP_REMOVED lines=11> */
.L_x_1750:
[----:B------:R-:W-:-:S13]  /*158e0*/  ISETP.NE.AND P1, PT, R57, 0x1, PT ;  /* 0x000000013900780c */ /* 0x000fda0003f25270 */
[----:B------:R-:W0:Y:S02]  /*158f0*/  @P1 LDC.64 R24, c[0x0][0x9e8] ;  /* 0x00027a00ff181b82 */ /* 0x000e240000000a00 */
[----:B0-----:R-:W-:-:S05]  /*15900*/  @P1 IMAD.HI.U32 R24, R0, R24, RZ ;  /* 0x0000001800181227 */ /* 0x001fca00078e00ff */
[----:B------:R-:W-:-:S07]  /*15910*/  @P1 SHF.R.U32.HI R0, RZ, R25, R24 ;  /* 0x00000019ff001219 */ /* 0x000fce0000011618 */
.L_x_1751:
[----:B------:R-:W-:Y:S05]  /*15920*/  BSYNC B0 ;  /* 0x0000000000007941 */ /* 0x000fea0003800000 */
.L_x_1749:
[----:B------:R-:W-:-:S05]  /*15930*/  IMAD R57, R0, R57, R57 ;  /* 0x0000003900397224 */ /* 0x000fca00078e0239 */
[----:B------:R-:W-:-:S07]  /*15940*/  VIMNMX R56, R56, R57, PT ;  /* 0x0000003938387248 */ /* 0x000fce0003fe0100 */
.L_x_1748:
[----:B------:R-:W2:Y:S01]  /*15950*/  LDL R25, [R1+0x78] ;  /* 0x0000780001197983 */ /* 0x000ea20000100800 */
[----:B------:R-:W-:Y:S01]  /*15960*/  SHF.R.S32.HI R3, RZ, 0x1f, R56 ;  /* 0x0000001fff037819 */ /* 0x000fe20000011438 */
[----:B------:R-:W-:Y:S01]  /*15970*/  BSSY B1, `(.L_x_1752) ;  /* 0x0000329000017945 */ /* 0x000fe20003800000 */
[----:B------:R-:W-:Y:S01]  /*15980*/  IMAD.MOV.U32 R0, RZ, RZ, 0x3f800000 ;  /* 0x3f800000ff007424 */ /* 0x000fe200078e00ff */
[----:B------:R-:W-:Y:S02]  /*15990*/  CS2R R150, SRZ ;  /* 0x0000000000967805 */ /* 0x000fe4000001ff00 */
[----:B------:R-:W-:Y:S01]  /*159a0*/  LEA.HI R24, R3, R56, RZ, 0x6 ;  /* 0x0000003803187211 */ /* 0x000fe200078f30ff */
[----:B------:R-:W-:Y:S01]  /*159b0*/  IMAD.MOV.U32 R3, RZ, RZ, 0x3f800000 ;  /* 0x3f800000ff037424 */ /* 0x000fe200078e00ff */
[----:B------:R-:W-:Y:S02]  /*159c0*/  CS2R R148, SRZ ;  /* 0x0000000000947805 */ /* 0x000fe4000001ff00 */
[----:B------:R-:W-:-:S02]  /*159d0*/  CS2R R146, SRZ ;  /* 0x0000000000927805 */ /* 0x000fc4000001ff00 */
[----:B------:R-:W-:Y:S02]  /*159e0*/  SHF.R.S32.HI R24, RZ, 0x6, R24 ;  /* 0x00000006ff187819 */ /* 0x000fe40000011418 */
        /* <DEDUP_REMOVED lines=60> */
[----:B--2---:R-:W-:-:S04]  /*15db0*/  VIMNMX R25, R25, R24, !PT ;  /* 0x0000001819197248 */ /* 0x004fc80007fe0100 */
[----:B------:R-:W-:Y:S01]  /*15dc0*/  ISETP.GE.AND P1, PT, R8, R25, PT ;  /* 0x000000190800720c */ /* 0x000fe20003f26270 */
[----:B------:R0:W-:Y:S02]  /*15dd0*/  STL [R1+0x10], R25 ;  /* 0x0000101901007387 */ /* 0x0001e40000100800 */
[----:B0-----:R-:W-:-:S10]  /*15de0*/  CS2R R24, SRZ ;  /* 0x0000000000187805 */ /* 0x001fd4000001ff00 */
[----:B------:R-:W-:Y:S05]  /*15df0*/  @!P1 BRA `(.L_x_1753) ;  /* 0x0000002c00809947 */ /* 0x000fea0003800000 */
[----:B------:R-:W-:Y:S01]  /*15e00*/  BSSY B0, `(.L_x_1754) ;  /* 0x00002db000007945 */ /* 0x000fe20003800000 */
[----:B------:R-:W-:Y:S01]  /*15e10*/  MOV R0, 0x3f800000 ;  /* 0x3f80000000007802 */ /* 0x000fe20000000f00 */
[----:B------:R-:W-:-:S07]  /*15e20*/  IMAD.MOV.U32 R151, RZ, RZ, RZ ;  /* 0x000000ffff977224 */ /* 0x000fce00078e00ff */
.L_x_1775:
[----:B------:R-:W-:-:S05]  /*15e30*/  VIADD R222, R202, 0x1 ;  /* 0x00000001cade7836 */ /* 0x000fca0000000000 */
[----:B------:R-:W-:-:S04]  /*15e40*/  ISETP.NE.AND P1, PT, R222, 0x2, PT ;  /* 0x00000002de00780c */ /* 0x000fc80003f25270 */
[----:B------:R-:W-:Y:S02]  /*15e50*/  SEL R227, RZ, 0x1, P1 ;  /* 0x00000001ffe37807 */ /* 0x000fe40000800000 */
[----:B------:R-:W-:Y:S02]  /*15e60*/  SEL R222, R222, RZ, P1 ;  /* 0x000000ffdede7207 */ /* 0x000fe40000800000 */
[----:B------:R-:W-:Y:S01]  /*15e70*/  LOP3.LUT R227, R218, R227, RZ, 0x3c, !PT ;  /* 0x000000e3dae37212 */ /* 0x000fe200078e3cff */
[----:B------:R-:W-:Y:S06]  /*15e80*/  @!P0 BRA `(.L_x_1755) ;  /* 0x0000000000048947 */ /* 0x000fec0003800000 */
[----:B------:R-:W-:Y:S01]  /*15e90*/  BPT.TRAP 0x1 ;  /* 0x000000040000795c */ /* 0x000fe20000300000 */
.L_x_1755:
[----:B------:R-:W-:Y:S01]  /*15ea0*/  IMAD R223, R222, 0x8, R17 ;  /* 0x00000008dedf7824 */ /* 0x000fe200078e0211 */
[----:B------:R-:W-:-:S04]  /*15eb0*/  SHF.L.U32 R152, R227, 0x1f, RZ ;  /* 0x0000001fe3987819 */ /* 0x000fc800000006ff */
[----:B------:R0:W1:Y:S01]  /*15ec0*/  SYNCS.PHASECHK.TRANS64.TRYWAIT P1, [R223+URZ+0x30830], R152 ;  /* 0x03083098df0075a7 */ /* 0x000062000802017f */
[----:B------:R-:W-:Y:S05]  /*15ed0*/  @!P0 BRA `(.L_x_1756) ;  /* 0x0000000000048947 */ /* 0x000fea0003800000 */
[----:B------:R-:W-:Y:S01]  /*15ee0*/  BPT.TRAP 0x1 ;  /* 0x000000040000795c */ /* 0x000fe20000300000 */
.L_x_1756:
[----:B------:R-:W2:Y:S01]  /*15ef0*/  LDL R2, [R1+0x50] ;  /* 0x0000500001027983 */ /* 0x000ea20000100800 */
[----:B------:R-:W-:Y:S01]  /*15f00*/  BSSY B2, `(.L_x_1757) ;  /* 0x0000007000027945 */ /* 0x000fe20003800000 */
[----:B--2---:R-:W-:-:S04]  /*15f10*/  IMAD R2, R222, 0x800, R2 ;  /* 0x00000800de027824 */ /* 0x004fc800078e0202 */
[C---:B------:R-:W-:Y:S01]  /*15f20*/  VIADD R156, R2.reuse, 0x2 ;  /* 0x00000002029c7836 */ /* 0x040fe20000000000 */
[----:B------:R-:W-:Y:S01]  /*15f30*/  IADD3 R155, R2, 0x4, RZ ;  /* 0x00000004029b7810 */ /* 0x000fe20007ffe0ff */
[----:B-1----:R-:W-:Y:S06]  /*15f40*/  @P1 BRA `(.L_x_1758) ;  /* 0x0000000000081947 */ /* 0x002fec0003800000 */
[----:B------:R-:W1:Y:S02]  /*15f50*/  SYNCS.PHASECHK.TRANS64.TRYWAIT P1, [R223+URZ+0x30830], R152 ;  /* 0x03083098df0075a7 */ /* 0x000e64000802017f */
[----:B-1----:R-:W-:Y:S05]  /*15f60*/  @!P1 BRA `(.L_x_1759) ;  /* 0x0000017800ac9947 */ /* 0x002fea0003800000 */
.L_x_1758:
[----:B------:R-:W-:Y:S05]  /*15f70*/  BSYNC B2 ;  /* 0x0000000000027941 */ /* 0x000fea0003800000 */
.L_x_1757:
[----:B------:R2:W-:Y:S04]  /*15f80*/  STL.64 [R1+0xf8], R18 ;  /* 0x0000f81201007387 */ /* 0x0005e80000100a00 */
[----:B--2---:R-:W2:Y:S04]  /*15f90*/  LDL.64 R18, [R1+0x40] ;  /* 0x0000400001127983 */ /* 0x004ea80000100a00 */
[----:B------:R3:W-:Y:S04]  /*15fa0*/  STL.64 [R1+0xf0], R16 ;  /* 0x0000f01001007387 */ /* 0x0007e80000100a00 */
[----:B---3--:R-:W3:Y:S04]  /*15fb0*/  LDL.64 R16, [R1+0x38] ;  /* 0x0000380001107983 */ /* 0x008ee80000100a00 */
[----:B------:R4:W-:Y:S01]  /*15fc0*/  STL.64 [R1+0xe8], R8 ;  /* 0x0000e80801007387 */ /* 0x0009e20000100a00 */
[----:B01----:R-:W-:-:S03]  /*15fd0*/  IMAD.MOV.U32 R152, RZ, RZ, R2 ;  /* 0x000000ffff987224 */ /* 0x003fc600078e0002 */
[----:B----4-:R-:W4:Y:S02]  /*15fe0*/  LDL.64 R8, [R1+0x28] ;  /* 0x0000280001087983 */ /* 0x010f240000100a00 */
[----:B------:R-:W-:Y:S01]  /*15ff0*/  R2UR UR6, R152 ;  /* 0x00000000980672ca */ /* 0x000fe200000e0000 */
[----:B------:R-:W-:Y:S02]  /*16000*/  IMAD.MOV.U32 R152, RZ, RZ, R156 ;  /* 0x000000ffff987224 */ /* 0x000fe400078e009c */
[----:B------:R-:W-:Y:S01]  /*16010*/  VIADD R154, R2, 0x6 ;  /* 0x00000006029a7836 */ /* 0x000fe20000000000 */
[----:B------:R0:W-:Y:S02]  /*16020*/  STL.64 [R1+0xe0], R4 ;  /* 0x0000e00401007387 */ /* 0x0001e40000100a00 */
[----:B------:R-:W-:Y:S01]  /*16030*/  R2UR UR4, R152 ;  /* 0x00000000980472ca */ /* 0x000fe200000e0000 */
[----:B------:R-:W-:Y:S02]  /*16040*/  IMAD.MOV.U32 R152, RZ, RZ, R155 ;  /* 0x000000ffff987224 */ /* 0x000fe400078e009b */
[----:B------:R-:W-:-:S03]  /*16050*/  IMAD.MOV.U32 R155, RZ, RZ, 0x40000040 ;  /* 0x40000040ff9b7424 */ /* 0x000fc600078e00ff */
[----:B------:R-:W-:Y:S02]  /*16060*/  R2UR UR8, R152 ;  /* 0x00000000980872ca */ /* 0x000fe400000e0000 */
[----:B------:R-:W-:Y:S01]  /*16070*/  IADD3 R152, R2, 0x200, RZ ;  /* 0x0000020002987810 */ /* 0x000fe20007ffe0ff */
[----:B------:R-:W-:Y:S01]  /*16080*/  IMAD.MOV.U32 R153, RZ, RZ, 0x40000040 ;  /* 0x40000040ff997424 */ /* 0x000fe200078e00ff */
[----:B------:R-:W-:Y:S01]  /*16090*/  R2UR UR10, R154 ;  /* 0x000000009a0a72ca */ /* 0x000fe200000e0000 */
[----:B------:R-:W-:Y:S01]  /*160a0*/  VIADD R156, R2, 0x204 ;  /* 0x00000204029c7836 */ /* 0x000fe20000000000 */
[----:B------:R-:W-:Y:S01]  /*160b0*/  R2UR UR14, R152 ;  /* 0x00000000980e72ca */ /* 0x000fe200000e0000 */
[C---:B------:R-:W-:Y:S01]  /*160c0*/  VIADD R152, R2.reuse, 0x206 ;  /* 0x0000020602987836 */ /* 0x040fe20000000000 */
[----:B------:R-:W-:Y:S01]  /*160d0*/  R2UR UR11, R155 ;  /* 0x000000009b0b72ca */ /* 0x000fe200000e0000 */
[----:B------:R-:W-:Y:S01]  /*160e0*/  IMAD.MOV.U32 R157, RZ, RZ, 0x40000040 ;  /* 0x40000040ff9d7424 */ /* 0x000fe200078e00ff */
[C---:B------:R-:W-:Y:S01]  /*160f0*/  R2UR UR5, R153.reuse ;  /* 0x00000000990572ca */ /* 0x040fe200000e0000 */
[----:B------:R-:W-:Y:S01]  /*16100*/  VIADD R154, R2, 0x202 ;  /* 0x00000202029a7836 */ /* 0x000fe20000000000 */
[----:B------:R-:W-:Y:S01]  /*16110*/  R2UR UR26, R152 ;  /* 0x00000000981a72ca */ /* 0x000fe200000e0000 */
[----:B------:R-:W-:Y:S01]  /*16120*/  VIADD R152, R2, 0x404 ;  /* 0x0000040402987836 */ /* 0x000fe20000000000 */
[----:B------:R-:W-:Y:S01]  /*16130*/  R2UR UR22, R156 ;  /* 0x000000009c1672ca */ /* 0x000fe200000e0000 */
[----:B0-----:R-:W4:Y:S01]  /*16140*/  LDL.64 R4, [R1+0x20] ;  /* 0x0000200001047983 */ /* 0x001f220000100a00 */
[----:B------:R-:W-:Y:S01]  /*16150*/  IADD3 R156, R2, 0x400, RZ ;  /* 0x00000400029c7810 */ /* 0x000fe20007ffe0ff */
[-C--:B------:R-:W-:Y:S01]  /*16160*/  FMUL.FTZ R24, R24, R3.reuse ;  /* 0x0000000318187220 */ /* 0x080fe20000410000 */
[----:B------:R-:W-:Y:S01]  /*16170*/  R2UR UR18, R154 ;  /* 0x000000009a1272ca */ /* 0x000fe200000e0000 */
[----:B------:R-:W-:Y:S01]  /*16180*/  VIADD R154, R2, 0x402 ;  /* 0x00000402029a7836 */ /* 0x000fe20000000000 */
[----:B------:R-:W-:Y:S01]  /*16190*/  R2UR UR30, R156 ;  /* 0x000000009c1e72ca */ /* 0x000fe200000e0000 */
[----:B------:R-:W-:Y:S01]  /*161a0*/  VIADD R156, R2, 0x406 ;  /* 0x00000406029c7836 */ /* 0x000fe20000000000 */
[----:B------:R-:W-:Y:S01]  /*161b0*/  R2UR UR38, R152 ;  /* 0x00000000982672ca */ /* 0x000fe200000e0000 */
[----:B------:R-:W-:Y:S01]  /*161c0*/  VIADD R152, R2, 0x600 ;  /* 0x0000060002987836 */ /* 0x000fe20000000000 */
[----:B------:R-:W-:Y:S01]  /*161d0*/  MOV R229, UR11 ;  /* 0x0000000b00e57c02 */ /* 0x000fe20008000f00 */
[----:B------:R-:W-:Y:S01]  /*161e0*/  UMOV UR11, UR5 ;  /* 0x00000005000b7c82 */ /* 0x000fe20008000000 */
[----:B------:R-:W-:Y:S01]  /*161f0*/  MOV R228, UR10 ;  /* 0x0000000a00e47c02 */ /* 0x000fe20008000f00 */
[----:B------:R-:W-:Y:S01]  /*16200*/  UMOV UR10, UR4 ;  /* 0x00000004000a7c82 */ /* 0x000fe20008000000 */
[----:B------:R-:W-:Y:S01]  /*16210*/  R2UR UR7, R153 ;  /* 0x00000000990772ca */ /* 0x000fe200000e0000 */
[-C--:B------:R-:W-:Y:S01]  /*16220*/  FMUL.FTZ R25, R25, R3.reuse ;  /* 0x0000000319197220 */ /* 0x080fe20000410000 */
[----:B------:R-:W-:Y:S01]  /*16230*/  R2UR UR34, R154 ;  /* 0x000000009a2272ca */ /* 0x000fe200000e0000 */
[-C--:B------:R-:W-:Y:S01]  /*16240*/  FMUL.FTZ R28, R28, R3.reuse ;  /* 0x000000031c1c7220 */ /* 0x080fe20000410000 */
[----:B------:R-:W-:Y:S01]  /*16250*/  R2UR UR42, R156 ;  /* 0x000000009c2a72ca */ /* 0x000fe200000e0000 */
[----:B------:R-:W-:Y:S01]  /*16260*/  VIADD R156, R2, 0x602 ;  /* 0x00000602029c7836 */ /* 0x000fe20000000000 */
[----:B------:R-:W-:Y:S01]  /*16270*/  R2UR UR46, R152 ;  /* 0x00000000982e72ca */ /* 0x000fe200000e0000 */
[----:B------:R-:W-:Y:S01]  /*16280*/  VIADD R152, R2, 0x606 ;  /* 0x0000060602987836 */ /* 0x000fe20000000000 */
[----:B------:R-:W-:Y:S01]  /*16290*/  R2UR UR4, R6 ;  /* 0x00000000060472ca */ /* 0x000fe200000e0000 */
[-C--:B------:R-:W-:Y:S01]  /*162a0*/  FMUL.FTZ R29, R29, R3.reuse ;  /* 0x000000031d1d7220 */ /* 0x080fe20000410000 */
[----:B------:R-:W-:Y:S01]  /*162b0*/  R2UR UR5, R7 ;  /* 0x00000000070572ca */ /* 0x000fe200000e0000 */
[-C--:B------:R-:W-:Y:S01]  /*162c0*/  FMUL.FTZ R32, R32, R3.reuse ;  /* 0x0000000320207220 */ /* 0x080fe20000410000 */
[----:B------:R-:W-:Y:S01]  /*162d0*/  IADD3 R154, R2, 0x604, RZ ;  /* 0x00000604029a7810 */ /* 0x000fe20007ffe0ff */
[-C--:B------:R-:W-:Y:S01]  /*162e0*/  FMUL.FTZ R33, R33, R3.reuse ;  /* 0x0000000321217220 */ /* 0x080fe20000410000 */
[C---:B------:R-:W-:Y:S01]  /*162f0*/  R2UR UR9, R153.reuse ;  /* 0x00000000990972ca */ /* 0x040fe200000e0000 */
[-C--:B------:R-:W-:Y:S01]  /*16300*/  FMUL.FTZ R36, R36, R3.reuse ;  /* 0x0000000324247220 */ /* 0x080fe20000410000 */
[----:B------:R-:W-:Y:S01]  /*16310*/  R2UR UR15, R153 ;  /* 0x00000000990f72ca */ /* 0x000fe200000e0000 */
        /* <DEDUP_REMOVED lines=29> */
[----:B------:R-:W-:Y:S01]  /*164f0*/  WARPGROUP.ARRIVE ;  /* 0x00000000000079c5 */ /* 0x000fe20000000000 */
[-C--:B------:R-:W-:Y:S01]  /*16500*/  FMUL.FTZ R68, R68, R3.reuse ;  /* 0x0000000344447220 */ /* 0x080fe20000410000 */
[-C--:B------:R-:W-:Y:S01]  /*16510*/  FMUL.FTZ R69, R69, R3.reuse ;  /* 0x0000000345457220 */ /* 0x080fe20000410000 */
[-C--:B------:R-:W-:Y:S01]  /*16520*/  FMUL.FTZ R72, R72, R3.reuse ;  /* 0x0000000348487220 */ /* 0x080fe20000410000 */
[-C--:B------:R-:W-:Y:S01]  /*16530*/  FMUL.FTZ R73, R73, R3.reuse ;  /* 0x0000000349497220 */ /* 0x080fe20000410000 */
[-C--:B------:R-:W-:Y:S01]  /*16540*/  FMUL.FTZ R76, R76, R3.reuse ;  /* 0x000000034c4c7220 */ /* 0x080fe20000410000 */
[----:B------:R-:W-:Y:S01]  /*16550*/  HGMMA.64x64x16.F32 R152, gdesc[UR4], RZ, !UPT, gsb0 ;  /* 0x00e00000049879f0 */ /* 0x000fe2000c0008ff */
[----:B------:R-:W-:Y:S01]  /*16560*/  UMOV UR6, UR8 ;  /* 0x0000000800067c82 */ /* 0x000fe20008000000 */
[----:B------:R-:W-:Y:S01]  /*16570*/  UMOV UR7, UR9 ;  /* 0x0000000900077c82 */ /* 0x000fe20008000000 */
        /* <DEDUP_REMOVED lines=36> */
[----:B------:R-:W-:-:S02]  /*167c0*/  FMUL.FTZ R149, R149, R3 ;  /* 0x0000000395957220 */ /* 0x000fc40000410000 */
[----:B------:R-:W4:Y:S01]  /*167d0*/  LDL.64 R2, [R1+0x18] ;  /* 0x0000180001027983 */ /* 0x000f220000100a00 */
        /* <DEDUP_REMOVED lines=66> */
[----:B--2---:R-:W-:-:S02]  /*16c00*/  R2UR UR8, R18 ;  /* 0x00000000120872ca */ /* 0x004fc400000e0000 */
[----:B------:R-:W-:Y:S02]  /*16c10*/  R2UR UR9, R19 ;  /* 0x00000000130972ca */ /* 0x000fe400000e0000 */
[----:B------:R-:W-:Y:S01]  /*16c20*/  R2UR UR20, R216 ;  /* 0x00000000d81472ca */ /* 0x000fe200000e0000 */
[----:B------:R0:W5:Y:S10]  /*16c30*/  LDL.LU.64 R18, [R1+0xf8] ;  /* 0x0000f80001127983 */ /* 0x0001740000300a00 */
[----:B------:R-:W-:Y:S01]  /*16c40*/  HGMMA.64x64x16.F32 R152, gdesc[UR8], R152, gsb0 ;  /* 0x00e00000089879f0 */ /* 0x000fe20008000898 */
[----:B---3--:R-:W-:-:S02]  /*16c50*/  R2UR UR4, R16 ;  /* 0x00000000100472ca */ /* 0x008fc400000e0000 */
[----:B------:R-:W-:Y:S02]  /*16c60*/  R2UR UR5, R17 ;  /* 0x00000000110572ca */ /* 0x000fe400000e0000 */
[----:B------:R-:W-:Y:S01]  /*16c70*/  R2UR UR11, R229 ;  /* 0x00000000e50b72ca */ /* 0x000fe200000e0000 */
[----:B------:R0:W5:Y:S01]  /*16c80*/  LDL.LU.64 R16, [R1+0xf0] ;  /* 0x0000f00001107983 */ /* 0x0001620000300a00 */
[----:B------:R-:W-:Y:S01]  /*16c90*/  R2UR UR10, R228 ;  /* 0x00000000e40a72ca */ /* 0x000fe200000e0000 */
[----:B------:R-:W-:Y:S02]  /*16ca0*/  WARPGROUP.DEPBAR.LE gsb0, 0x0 ;  /* 0x00008000000079c5 */ /* 0x000fe40000010000 */
[----:B------:R-:W-:-:S06]  /*16cb0*/  WARPGROUP.ARRIVE ;  /* 0x00000000000079c5 */ /* 0x000fcc0000000000 */
[----:B------:R-:W-:Y:S01]  /*16cc0*/  HGMMA.64x64x16.F32 R152, gdesc[UR4], R152, gsb0 ;  /* 0x00e00000049879f0 */ /* 0x000fe20008000898 */
[----:B----4-:R-:W-:Y:S02]  /*16cd0*/  R2UR UR8, R8 ;  /* 0x00000000080872ca */ /* 0x010fe400000e0000 */
[----:B------:R-:W-:Y:S02]  /*16ce0*/  R2UR UR9, R9 ;  /* 0x00000000090972ca */ /* 0x000fe400000e0000 */
[----:B------:R-:W-:Y:S01]  /*16cf0*/  R2UR UR12, R4 ;  /* 0x00000000040c72ca */ /* 0x000fe200000e0000 */
[----:B------:R0:W5:Y:S01]  /*16d00*/  LDL.LU.64 R8, [R1+0xe8] ;  /* 0x0000e80001087983 */ /* 0x0001620000300a00 */
[----:B------:R-:W-:Y:S02]  /*16d10*/  WARPGROUP.DEPBAR.LE gsb0, 0x0 ;  /* 0x00008000000079c5 */ /* 0x000fe40000010000 */
[----:B------:R-:W-:-:S07]  /*16d20*/  WARPGROUP.ARRIVE ;  /* 0x00000000000079c5 */ /* 0x000fce0000000000 */
[----:B------:R-:W-:Y:S01]  /*16d30*/  HGMMA.64x64x16.F32 R152, gdesc[UR8], R152, gsb0 ;  /* 0x00e00000089879f0 */ /* 0x000fe20008000898 */
[----:B------:R-:W-:Y:S02]  /*16d40*/  R2UR UR13, R5 ;  /* 0x00000000050d72ca */ /* 0x000fe400000e0000 */
[----:B------:R-:W-:Y:S01]  /*16d50*/  R2UR UR16, R2 ;  /* 0x00000000021072ca */ /* 0x000fe200000e0000 */
[----:B------:R0:W5:Y:S01]  /*16d60*/  LDL.LU.64 R4, [R1+0xe0] ;  /* 0x0000e00001047983 */ /* 0x0001620000300a00 */
[----:B------:R-:W-:Y:S02]  /*16d70*/  WARPGROUP.DEPBAR.LE gsb0, 0x0 ;  /* 0x00008000000079c5 */ /* 0x000fe40000010000 */
[----:B------:R-:W-:-:S07]  /*16d80*/  WARPGROUP.ARRIVE ;  /* 0x00000000000079c5 */ /* 0x000fce0000000000 */
[----:B------:R-:W-:Y:S01]  /*16d90*/  HGMMA.64x64x16.F32 R152, gdesc[UR12], R152, gsb0 ;  /* 0x00e000000c9879f0 */ /* 0x000fe20008000898 */
[----:B------:R-:W-:Y:S02]  /*16da0*/  R2UR UR17, R3 ;  /* 0x00000000031172ca */ /* 0x000fe400000e0000 */
[----:B------:R-:W-:Y:S02]  /*16db0*/  WARPGROUP.DEPBAR.LE gsb0, 0x0 ;  /* 0x00008000000079c5 */ /* 0x000fe40000010000 */
[----:B------:R-:W-:-:S09]  /*16dc0*/  WARPGROUP.ARRIVE ;  /* 0x00000000000079c5 */ /* 0x000fd20000000000 */
[----:B------:R-:W-:Y:S01]  /*16dd0*/  HGMMA.64x64x16.F32 R152, gdesc[UR16], R152, gsb0 ;  /* 0x00e00000109879f0 */ /* 0x000fe20008000898 */
[----:B------:R-:W-:Y:S02]  /*16de0*/  R2UR UR21, R217 ;  /* 0x00000000d91572ca */ /* 0x000fe400000e0000 */
[----:B------:R-:W-:Y:S02]  /*16df0*/  WARPGROUP.DEPBAR.LE gsb0, 0x0 ;  /* 0x00008000000079c5 */ /* 0x000fe40000010000 */
[----:B------:R-:W-:-:S09]  /*16e00*/  WARPGROUP.ARRIVE ;  /* 0x00000000000079c5 */ /* 0x000fd20000000000 */
[----:B------:R-:W-:Y:S01]  /*16e10*/  HGMMA.64x64x16.F32 R152, gdesc[UR20], R152, gsb0 ;  /* 0x00e00000149879f0 */ /* 0x000fe20008000898 */
[----:B------:R-:W-:Y:S02]  /*16e20*/  R2UR UR24, R214 ;  /* 0x00000000d61872ca */ /* 0x000fe400000e0000 */
[----:B------:R-:W-:Y:S01]  /*16e30*/  R2UR UR25, R215 ;  /* 0x00000000d71972ca */ /* 0x000fe200000e0000 */
[----:B------:R-:W-:Y:S02]  /*16e40*/  WARPGROUP.DEPBAR.LE gsb0, 0x0 ;  /* 0x00008000000079c5 */ /* 0x000fe40000010000 */
[----:B------:R-:W-:-:S10]  /*16e50*/  WARPGROUP.ARRIVE ;  /* 0x00000000000079c5 */ /* 0x000fd40000000000 */
        /* <DEDUP_REMOVED lines=44> */
.L_x_1760:
[----:B------:R-:W-:Y:S01]  /*17120*/  SHF.L.U32 R0, R218, 0x1f, RZ ;  /* 0x0000001fda007819 */ /* 0x000fe200000006ff */
[----:B-----5:R-:W-:-:S04]  /*17130*/  IMAD R218, R202, 0x8, R17 ;  /* 0x00000008cada7824 */ /* 0x020fc800078e0211 */
[----:B------:R0:W1:Y:S01]  /*17140*/  SYNCS.PHASECHK.TRANS64.TRYWAIT P1, [R218+URZ+0x30850], R0 ;  /* 0x03085000da0075a7 */ /* 0x000062000802017f */
[----:B------:R-:W-:Y:S05]  /*17150*/  @!P0 BRA `(.L_x_1761) ;  /* 0x0000000000048947 */ /* 0x000fea0003800000 */
[----:B------:R-:W-:Y:S01]  /*17160*/  BPT.TRAP 0x1 ;  /* 0x000000040000795c */ /* 0x000fe20000300000 */
.L_x_1761:
[----:B------:R-:W-:Y:S04]  /*17170*/  BSSY B2, `(.L_x_1762) ;  /* 0x0000004000027945 */ /* 0x000fe80003800000 */
[----:B-1----:R-:W-:Y:S05]  /*17180*/  @P1 BRA `(.L_x_1763) ;  /* 0x0000000000081947 */ /* 0x002fea0003800000 */
[----:B------:R-:W1:Y:S02]  /*17190*/  SYNCS.PHASECHK.TRANS64.TRYWAIT P1, [R218+URZ+0x30850], R0 ;  /* 0x03085000da0075a7 */ /* 0x000e64000802017f */
[----:B-1----:R-:W-:Y:S05]  /*171a0*/  @!P1 BRA `(.L_x_1764) ;  /* 0x0000016800309947 */ /* 0x002fea0003800000 */
.L_x_1763:
[----:B------:R-:W-:Y:S05]  /*171b0*/  BSYNC B2 ;  /* 0x0000000000027941 */ /* 0x000fea0003800000 */
.L_x_1762:
[----:B01----:R-:W-:Y:S01]  /*171c0*/  VIADD R0, R17, 0x400 ;  /* 0x0000040011007836 */ /* 0x003fe20000000000 */
[----:B------:R-:W-:Y:S01]  /*171d0*/  WARPGROUP.ARRIVE ;  /* 0x00000000000079c5 */ /* 0x000fe20000000000 */
[----:B------:R-:W-:-:S03]  /*171e0*/  IMAD.MOV.U32 R3, RZ, RZ, 0x40000040 ;  /* 0x40000040ff037424 */ /* 0x000fc600078e00ff */
[----:B------:R-:W-:Y:S02]  /*171f0*/  SHF.R.U32.HI R0, RZ, 0x4, R0 ;  /* 0x00000004ff007819 */ /* 0x000fe40000011600 */
[----:B------:R-:W-:Y:S01]  /*17200*/  R2UR UR7, R3 ;  /* 0x00000000030772ca */ /* 0x000fe200000e0000 */
[----:B------:R-:W-:Y:S01]  /*17210*/  IMAD.MOV.U32 R3, RZ, RZ, 0x40000040 ;  /* 0x40000040ff037424 */ /* 0x000fe200078e00ff */
[----:B------:R-:W-:-:S04]  /*17220*/  LOP3.LUT R0, R0, 0x3fff, RZ, 0xc0, !PT ;  /* 0x00003fff00007812 */ /* 0x000fc800078ec0ff */
[----:B------:R-:W-:-:S05]  /*17230*/  LOP3.LUT R0, R0, 0x2000000, RZ, 0xfc, !PT ;  /* 0x0200000000007812 */ /* 0x000fca00078efcff */
[----:B------:R-:W-:-:S05]  /*17240*/  IMAD R2, R202, 0x800, R0 ;  /* 0x00000800ca027824 */ /* 0x000fca00078e0200 */
[----:B------:R-:W-:-:S13]  /*17250*/  R2UR UR6, R2 ;  /* 0x00000000020672ca */ /* 0x000fda00000e0000 */
[----:B------:R-:W-:Y:S03]  /*17260*/  HGMMA.64x256x16.F32 R24, R196, gdesc[UR4].tnspB, R24, gsb0 ;  /* 0x43e00004c4187df0 */ /* 0x000fe60008000818 */
[----:B------:R-:W-:Y:S02]  /*17270*/  WARPGROUP.DEPBAR.LE gsb0, 0x0 ;  /* 0x00008000000079c5 */ /* 0x000fe40000010000 */
[----:B------:R-:W-:Y:S01]  /*17280*/  IMAD.MOV.U32 R197, RZ, RZ, 0x40000040 ;  /* 0x40000040ffc57424 */ /* 0x000fe200078e00ff */
[----:B------:R-:W-:Y:S01]  /*17290*/  IADD3 R196, R2, 0x80, RZ ;  /* 0x0000008002c47810 */ /* 0x000fe20007ffe0ff */
[----:B------:R-:W-:-:S03]  /*172a0*/  WARPGROUP.ARRIVE ;  /* 0x00000000000079c5 */ /* 0x000fc60000000000 */
[----:B------:R-:W-:Y:S02]  /*172b0*/  R2UR UR6, R196 ;  /* 0x00000000c40672ca */ /* 0x000fe400000e0000 */
[----:B------:R-:W-:-:S15]  /*172c0*/  R2UR UR7, R197 ;  /* 0x00000000c50772ca */ /* 0x000fde00000e0000 */
[----:B------:R-:W-:-:S01]  /*172d0*/  NOP ;  /* 0x0000000000007918 */ /* 0x000fc20000000000 */
[----:B------:R-:W-:Y:S03]  /*172e0*/  HGMMA.64x256x16.F32 R24, R192, gdesc[UR4].tnspB, R24, gsb0 ;  /* 0x43e00004c0187df0 */ /* 0x000fe60008000818 */
[----:B------:R-:W-:Y:S02]  /*172f0*/  WARPGROUP.DEPBAR.LE gsb0, 0x0 ;  /* 0x00008000000079c5 */ /* 0x000fe40000010000 */
[C---:B------:R-:W-:Y:S01]  /*17300*/  VIADD R192, R2.reuse, 0x100 ;  /* 0x0000010002c07836 */ /* 0x040fe20000000000 */
[----:B------:R-:W-:Y:S01]  /*17310*/  WARPGROUP.ARRIVE ;  /* 0x00000000000079c5 */ /* 0x000fe20000000000 */
[----:B------:R-:W-:Y:S02]  /*17320*/  IMAD.MOV.U32 R193, RZ, RZ, 0x40000040 ;  /* 0x40000040ffc17424 */ /* 0x000fe400078e00ff */
[----:B------:R-:W-:Y:S01]  /*17330*/  VIADD R2, R2, 0x180 ;  /* 0x0000018002027836 */ /* 0x000fe20000000000 */
[----:B------:R-:W-:-:S02]  /*17340*/  R2UR UR6, R192 ;  /* 0x00000000c00672ca */ /* 0x000fc400000e0000 */
[----:B------:R-:W-:-:S15]  /*17350*/  R2UR UR7, R193 ;  /* 0x00000000c10772ca */ /* 0x000fde00000e0000 */
[----:B------:R-:W-:-:S01]  /*17360*/  NOP ;  /* 0x0000000000007918 */ /* 0x000fc20000000000 */
        /* <DEDUP_REMOVED lines=10> */
.L_x_1765:
[----:B------:R-:W2:Y:S01]  /*17410*/  LDL R184, [R1+0x58] ;  /* 0x0000580001b87983 */ /* 0x000ea20000100800 */
[----:B------:R-:W0:Y:S01]  /*17420*/  LDC R0, c[0x0][0x448] ;  /* 0x00011200ff007b82 */ /* 0x000e220000000800 */
[----:B------:R-:W-:Y:S02]  /*17430*/  ULDC UR4, c[0x0][0x9dc] ;  /* 0x0002770000047ab9 */ /* 0x000fe40000000800 */
[----:B------:R-:W2:Y:S04]  /*17440*/  LDL R3, [R1+0x74] ;  /* 0x0000740001037983 */ /* 0x000ea80000100800 */
[----:B------:R-:W3:Y:S01]  /*17450*/  LDL R191, [R1+0x8] ;  /* 0x0000080001bf7983 */ /* 0x000ee20000100800 */
[----:B0-----:R-:W-:-:S13]  /*17460*/  ISETP.NE.AND P1, PT, R0, 0x1, PT ;  /* 0x000000010000780c */ /* 0x001fda0003f25270 */
[----:B------:R-:W0:Y:S08]  /*17470*/  @P1 LDC R2, c[0x0][0x44c] ;  /* 0x00011300ff021b82 */ /* 0x000e300000000800 */
[----:B------:R-:W1:Y:S01]  /*17480*/  @P1 LDC R0, c[0x0][0x450] ;  /* 0x00011400ff001b82 */ /* 0x000e620000000800 */
[----:B------:R-:W-:Y:S02]  /*17490*/  LOP3.LUT P5, RZ, R16, 0x20, RZ, 0xc0, !PT ;  /* 0x0000002010ff7812 */ /* 0x000fe400078ac0ff */
[----:B--2---:R-:W-:-:S05]  /*174a0*/  IADD3 R188, R3, R184, RZ ;  /* 0x000000b803bc7210 */ /* 0x004fca0007ffe0ff */
[----:B0-----:R-:W-:-:S05]  /*174b0*/  @P1 IMAD.HI.U32 R2, R188, R2, RZ ;  /* 0x00000002bc021227 */ /* 0x001fca00078e00ff */
[----:B-1----:R-:W-:Y:S01]  /*174c0*/  @P1 SHF.R.U32.HI R188, RZ, R0, R2 ;  /* 0x00000000ffbc1219 */ /* 0x002fe20000011602 */
[----:B------:R-:W-:-:S04]  /*174d0*/  VIADD R0, R223, 0x30840 ;  /* 0x00030840df007836 */ /* 0x000fc80000000000 */
[----:B------:R-:W0:Y:S01]  /*174e0*/  SHFL.IDX PT, R189, R188, RZ, 0x1c1f ;  /* 0x001c1fffbcbd7589 */ /* 0x000e2200000e0000 */
[----:B---3--:R-:W-:-:S04]  /*174f0*/  PRMT R0, R191, 0x654, R0 ;  /* 0x00000654bf007816 */ /* 0x008fc80000000000 */
[----:B------:R1:W-:Y:S01]  /*17500*/  SYNCS.ARRIVE.TRANS64.RED.A1T0 RZ, [R0+URZ], RZ ;  /* 0x000000ff00ff79a7 */ /* 0x0003e2000810043f */
[----:B------:R-:W-:Y:S01]  /*17510*/  IMAD.U32 R223, RZ, RZ, UR4 ;  /* 0x00000004ffdf7e24 */ /* 0x000fe2000f8e00ff */
[----:B------:R-:W-:Y:S01]  /*17520*/  ULDC UR4, c[0x0][0x9e0] ;  /* 0x0002780000047ab9 */ /* 0x000fe20000000800 */
[----:B-1----:R-:W-:-:S03]  /*17530*/  IMAD.SHL.U32 R0, R8, 0x40, RZ ;  /* 0x0000004008007824 */ /* 0x002fc600078e00ff */
[----:B------:R-:W-:Y:S02]  /*17540*/  LOP3.LUT R187, RZ, R223, RZ, 0x33, !PT ;  /* 0x000000dfffbb7212 */ /* 0x000fe400078e33ff */
[----:B------:R-:W-:-:S04]  /*17550*/  IADD3 R186, -R225, 0x1, -R0 ;  /* 0x00000001e1ba7810 */ /* 0x000fc80007ffe900 */
[----:B------:R-:W-:-:S05]  /*17560*/  IADD3 R186, -R219, R186, R220 ;  /* 0x000000badbba7210 */ /* 0x000fca0007ffe1dc */
[----:B------:R-:W-:Y:S02]  /*17570*/  IMAD.IADD R187, R187, 0x1, R186 ;  /* 0x00000001bbbb7824 */ /* 0x000fe400078e02ba */
[----:B------:R-:W-:Y:S02]  /*17580*/  VIADD R186, R186, UR4 ;  /* 0x00000004baba7c36 */ /* 0x000fe40008000000 */
[----:B0-----:R-:W-:-:S03]  /*17590*/  IMAD.IADD R184, R187, 0x1, R189 ;  /* 0x00000001bbb87824 */ /* 0x001fc600078e02bd */
[----:B------:R-:W-:Y:S01]  /*175a0*/  IADD3 R185, R186, R189, RZ ;  /* 0x000000bdbab97210 */ /* 0x000fe20007ffe0ff */
[----:B------:R-:W-:Y:S06]  /*175b0*/  @!P5 BRA `(.L_x_1766) ;  /* 0x000000000060d947 */ /* 0x000fec0003800000 */
[----:B------:R-:W-:Y:S01]  /*175c0*/  IADD3 R189, -R219, R220, R189 ;  /* 0x000000dcdbbd7210 */ /* 0x000fe20007ffe1bd */
[----:B------:R-:W-:Y:S03]  /*175d0*/  BSSY B2, `(.L_x_1767) ;  /* 0x0000012000027945 */ /* 0x000fe60003800000 */
        /* <DEDUP_REMOVED lines=11> */
.L_x_1768:
[----:B------:R-:W-:Y:S02]  /*17690*/  ULDC UR4, c[0x0][0x9e4] ;  /* 0x0002790000047ab9 */ /* 0x000fe40000000800 */
[----:B------:R-:W-:-:S05]  /*176a0*/  IMAD.U32 R190, RZ, RZ, UR4 ;  /* 0x00000004ffbe7e24 */ /* 0x000fca000f8e00ff */
[----:B------:R-:W-:-:S13]  /*176b0*/  ISETP.NE.AND P1, PT, R190, 0x1, PT ;  /* 0x00000001be00780c */ /* 0x000fda0003f25270 */
[----:B------:R-:W0:Y:S02]  /*176c0*/  @P1 LDC.64 R2, c[0x0][0x9e8] ;  /* 0x00027a00ff021b82 */ /* 0x000e240000000a00 */
[----:B0-----:R-:W-:-:S05]  /*176d0*/  @P1 IMAD.HI.U32 R2, R189, R2, RZ ;  /* 0x00000002bd021227 */ /* 0x001fca00078e00ff */
[----:B------:R-:W-:-:S07]  /*176e0*/  @P1 SHF.R.U32.HI R189, RZ, R3, R2 ;  /* 0x00000003ffbd1219 */ /* 0x000fce0000011602 */
.L_x_1769:
[----:B------:R-:W-:Y:S05]  /*176f0*/  BSYNC B2 ;  /* 0x0000000000027941 */ /* 0x000fea0003800000 */
.L_x_1767:
[----:B------:R-:W-:-:S04]  /*17700*/  IMAD R189, R189, R190, -R0 ;  /* 0x000000bebdbd7224 */ /* 0x000fc800078e0a00 */
[----:B------:R-:W-:-:S05]  /*17710*/  IMAD.IADD R189, R189, 0x1, -R225 ;  /* 0x00000001bdbd7824 */ /* 0x000fca00078e0ae1 */
[----:B------:R-:W-:Y:S02]  /*17720*/  VIMNMX R184, R184, R189, !PT ;  /* 0x000000bdb8b87248 */ /* 0x000fe40007fe0100 */
[----:B------:R-:W-:-:S07]  /*17730*/  VIADDMNMX R185, R189, R190, R185, PT ;  /* 0x000000bebdb97246 */ /* 0x000fce00038001b9 */
.L_x_1766:
[----:B------:R-:W-:Y:S01]  /*17740*/  ISETP.GT.AND P1, PT, R8, -0x1, PT ;  /* 0xffffffff0800780c */ /* 0x000fe20003f24270 */
[----:B------:R-:W0:Y:S03]  /*17750*/  SHFL.IDX PT, R188, R188, 0x1, 0x1c1f ;  /* 0x003c1f00bcbc7f89 */ /* 0x000e2600000e0000 */
[C---:B------:R-:W-:Y:S02]  /*17760*/  ISETP.GT.AND P2, PT, R184.reuse, RZ, P1 ;  /* 0x000000ffb800720c */ /* 0x040fe40000f44270 */
[C---:B------:R-:W-:Y:S02]  /*17770*/  ISETP.GT.AND P4, PT, R184.reuse, 0x1, P1 ;  /* 0x00000001b800780c */ /* 0x040fe40000f84270 */
[----:B------:R-:W-:Y:S02]  /*17780*/  ISETP.LT.OR P3, PT, R185, 0x1, P2 ;  /* 0x00000001b900780c */ /* 0x000fe40001761670 */
[----:B------:R-:W-:-:S02]  /*17790*/  ISETP.GT.AND P2, PT, R184, 0x8, P1 ;  /* 0x00000008b800780c */ /* 0x000fc40000f44270 */
[----:B------:R-:W-:Y:S02]  /*177a0*/  FSEL R152, R152, -INF , !P3 ;  /* 0xff80000098987808 */ /* 0x000fe40005800000 */
[----:B------:R-:W-:Y:S02]  /*177b0*/  ISETP.GT.AND P3, PT, R184, 0x9, P1 ;  /* 0x00000009b800780c */ /* 0x000fe40000f64270 */
[C---:B------:R-:W-:Y:S02]  /*177c0*/  ISETP.LT.OR P4, PT, R185.reuse, 0x2, P4 ;  /* 0x00000002b900780c */ /* 0x040fe40002781670 */
[C---:B------:R-:W-:Y:S02]  /*177d0*/  ISETP.LT.OR P2, PT, R185.reuse, 0x9, P2 ;  /* 0x00000009b900780c */ /* 0x040fe40001741670 */
[----:B------:R-:W-:Y:S02]  /*177e0*/  ISETP.LT.OR P3, PT, R185, 0xa, P3 ;  /* 0x0000000ab900780c */ /* 0x000fe40001f61670 */
[----:B------:R-:W-:-:S02]  /*177f0*/  FSEL R153, R153, -INF , !P4 ;  /* 0xff80000099997808 */ /* 0x000fc40006000000 */
[----:B------:R-:W-:Y:S01]  /*17800*/  FSEL R156, R156, -INF , !P2 ;  /* 0xff8000009c9c7808 */ /* 0x000fe20005000000 */
[----:B0-----:R-:W-:Y:S01]  /*17810*/  IMAD.IADD R186, R186, 0x1, R188 ;  /* 0x00000001baba7824 */ /* 0x001fe200078e02bc */
[----:B------:R-:W-:Y:S02]  /*17820*/  FSEL R157, R157, -INF , !P3 ;  /* 0xff8000009d9d7808 */ /* 0x000fe40005800000 */
[C---:B------:R-:W-:Y:S02]  /*17830*/  ISETP.GT.AND P4, PT, R184.reuse, 0x10, P1 ;  /* 0x00000010b800780c */ /* 0x040fe40000f84270 */
[C---:B------:R-:W-:Y:S02]  /*17840*/  ISETP.GT.AND P2, PT, R184.reuse, 0x11, P1 ;  /* 0x00000011b800780c */ /* 0x040fe40000f44270 */
[----:B------:R-:W-:Y:S02]  /*17850*/  ISETP.GT.AND P3, PT, R184, 0x18, P1 ;  /* 0x00000018b800780c */ /* 0x000fe40000f64270 */
[----:B------:R-:W-:-:S02]  /*17860*/  ISETP.LT.OR P4, PT, R185, 0x11, P4 ;  /* 0x00000011b900780c */ /* 0x000fc40002781670 */
[C---:B------:R-:W-:Y:S02]  /*17870*/  ISETP.LT.OR P2, PT, R185.reuse, 0x12, P2 ;  /* 0x00000012b900780c */ /* 0x040fe40001741670 */
[----:B------:R-:W-:Y:S02]  /*17880*/  ISETP.LT.OR P3, PT, R185, 0x19, P3 ;  /* 0x00000019b900780c */ /* 0x000fe40001f61670 */
[----:B------:R-:W-:Y:S02]  /*17890*/  FSEL R160, R160, -INF , !P4 ;  /* 0xff800000a0a07808 */ /* 0x000fe40006000000 */
[----:B------:R-:W-:Y:S02]  /*178a0*/  FSEL R161, R161, -INF , !P2 ;  /* 0xff800000a1a17808 */ /* 0x000fe40005000000 */
[----:B------:R-:W-:Y:S02]  /*178b0*/  FSEL R164, R164, -INF , !P3 ;  /* 0xff800000a4a47808 */ /* 0x000fe40005800000 */
[----:B------:R-:W-:-:S02]  /*178c0*/  ISETP.GT.AND P4, PT, R184, 0x19, P1 ;  /* 0x00000019b800780c */ /* 0x000fc40000f84270 */
[C---:B------:R-:W-:Y:S02]  /*178d0*/  ISETP.GT.AND P2, PT, R184.reuse, 0x20, P1 ;  /* 0x00000020b800780c */ /* 0x040fe40000f44270 */
[----:B------:R-:W-:Y:S02]  /*178e0*/  ISETP.GT.AND P3, PT, R184, 0x21, P1 ;  /* 0x00000021b800780c */ /* 0x000fe40000f64270 */
[C---:B------:R-:W-:Y:S02]  /*178f0*/  ISETP.LT.OR P4, PT, R185.reuse, 0x1a, P4 ;  /* 0x0000001ab900780c */ /* 0x040fe40002781670 */
[C---:B------:R-:W-:Y:S02]  /*17900*/  ISETP.LT.OR P2, PT, R185.reuse, 0x21, P2 ;  /* 0x00000021b900780c */ /* 0x040fe40001741670 */
[----:B------:R-:W-:Y:S02]  /*17910*/  ISETP.LT.OR P3, PT, R185, 0x22, P3 ;  /* 0x00000022b900780c */ /* 0x000fe40001f61670 */
[----:B------:R-:W-:-:S02]  /*17920*/  FSEL R165, R165, -INF , !P4 ;  /* 0xff800000a5a57808 */ /* 0x000fc40006000000 */
[----:B------:R-:W-:Y:S02]  /*17930*/  FSEL R168, R168, -INF , !P2 ;  /* 0xff800000a8a87808 */ /* 0x000fe40005000000 */
        /* <DEDUP_REMOVED lines=16> */
[----:B------:R-:W-:-:S02]  /*17a40*/  IADD3 R187, R187, R188, RZ ;  /* 0x000000bcbbbb7210 */ /* 0x000fc40007ffe0ff */
[----:B------:R-:W-:Y:S02]  /*17a50*/  FSEL R177, R177, -INF , !P4 ;  /* 0xff800000b1b17808 */ /* 0x000fe40006000000 */
[----:B------:R-:W-:Y:S02]  /*17a60*/  FSEL R180, R180, -INF , !P2 ;  /* 0xff800000b4b47808 */ /* 0x000fe40005000000 */
[----:B------:R-:W-:Y:S01]  /*17a70*/  FSEL R181, R181, -INF , !P3 ;  /* 0xff800000b5b57808 */ /* 0x000fe20005800000 */
        /* <DEDUP_REMOVED lines=14> */
.L_x_1772:
[----:B------:R-:W-:Y:S02]  /*17b60*/  ULDC UR4, c[0x0][0x9e4] ;  /* 0x0002790000047ab9 */ /* 0x000fe40000000800 */
[----:B------:R-:W-:-:S05]  /*17b70*/  IMAD.U32 R184, RZ, RZ, UR4 ;  /* 0x00000004ffb87e24 */ /* 0x000fca000f8e00ff */
[----:B------:R-:W-:-:S13]  /*17b80*/  ISETP.NE.AND P2, PT, R184, 0x1, PT ;  /* 0x00000001b800780c */ /* 0x000fda0003f45270 */
[----:B------:R-:W0:Y:S02]  /*17b90*/  @P2 LDC.64 R2, c[0x0][0x9e8] ;  /* 0x00027a00ff022b82 */ /* 0x000e240000000a00 */
[----:B0-----:R-:W-:-:S05]  /*17ba0*/  @P2 IMAD.HI.U32 R2, R188, R2, RZ ;  /* 0x00000002bc022227 */ /* 0x001fca00078e00ff */
[----:B------:R-:W-:-:S07]  /*17bb0*/  @P2 SHF.R.U32.HI R188, RZ, R3, R2 ;  /* 0x00000003ffbc2219 */ /* 0x000fce0000011602 */
.L_x_1773:
[----:B------:R-:W-:Y:S05]  /*17bc0*/  BSYNC B2 ;  /* 0x0000000000027941 */ /* 0x000fea0003800000 */
.L_x_1771:
[----:B------:R-:W-:-:S04]  /*17bd0*/  IMAD R0, R188, R184, -R0 ;  /* 0x000000b8bc007224 */ /* 0x000fc800078e0a00 */
[----:B------:R-:W-:-:S05]  /*17be0*/  IMAD.IADD R0, R0, 0x1, -R225 ;  /* 0x0000000100007824 */ /* 0x000fca00078e0ae1 */
[----:B------:R-:W-:Y:S02]  /*17bf0*/  VIMNMX R187, R187, R0, !PT ;  /* 0x00000000bbbb7248 */ /* 0x000fe40007fe0100 */
[----:B------:R-:W-:-:S07]  /*17c00*/  VIADDMNMX R186, R0, R184, R186, PT ;  /* 0x000000b800ba7246 */ /* 0x000fce00038001ba */
.L_x_1770:
[----:B------:R-:W-:Y:S01]  /*17c10*/  FMNMX.FTZ R2, R152, R5, !PT ;  /* 0x0000000598027209 */ /* 0x000fe20007810000 */
[----:B------:R-:W-:Y:S01]  /*17c20*/  ULDC UR4, c[0x0][0x988] ;  /* 0x0002620000047ab9 */ /* 0x000fe20000000800 */
[----:B------:R-:W-:Y:S02]  /*17c30*/  LOP3.LUT R16, R16, 0xffffdfff, RZ, 0xc0, !PT ;  /* 0xffffdfff10107812 */ /* 0x000fe400078ec0ff */
[----:B------:R-:W-:Y:S02]  /*17c40*/  FMNMX.FTZ R2, R153, R2, !PT ;  /* 0x0000000299027209 */ /* 0x000fe40007810000 */
[C---:B------:R-:W-:Y:S02]  /*17c50*/  ISETP.GT.AND P2, PT, R187.reuse, 0x1, P1 ;  /* 0x00000001bb00780c */ /* 0x040fe40000f44270 */
[----:B------:R-:W-:Y:S02]  /*17c60*/  FMNMX.FTZ R2, R156, R2, !PT ;  /* 0x000000029c027209 */ /* 0x000fe40007810000 */
[----:B------:R-:W-:-:S02]  /*17c70*/  ISETP.GT.AND P3, PT, R187, 0x8, P1 ;  /* 0x00000008bb00780c */ /* 0x000fc40000f64270 */
[----:B------:R-:W-:Y:S02]  /*17c80*/  FMNMX.FTZ R2, R157, R2, !PT ;  /* 0x000000029d027209 */ /* 0x000fe40007810000 */
[----:B------:R-:W-:Y:S02]  /*17c90*/  @P0 LOP3.LUT R16, R16, 0x2000, RZ, 0xfc, !PT ;  /* 0x0000200010100812 */ /* 0x000fe400078efcff */
[----:B------:R-:W-:Y:S02]  /*17ca0*/  FMNMX.FTZ R2, R160, R2, !PT ;  /* 0x00000002a0027209 */ /* 0x000fe40007810000 */
[----:B------:R-:W-:Y:S02]  /*17cb0*/  ISETP.GT.AND P0, PT, R187, 0x21, P1 ;  /* 0x00000021bb00780c */ /* 0x000fe40000f04270 */
[----:B------:R-:W-:Y:S02]  /*17cc0*/  FMNMX.FTZ R2, R161, R2, !PT ;  /* 0x00000002a1027209 */ /* 0x000fe40007810000 */
[----:B------:R-:W-:-:S02]  /*17cd0*/  ISETP.LT.OR P2, PT, R186, 0x2, P2 ;  /* 0x00000002ba00780c */ /* 0x000fc40001741670 */
[----:B------:R-:W-:Y:S02]  /*17ce0*/  FMNMX.FTZ R2, R164, R2, !PT ;  /* 0x00000002a4027209 */ /* 0x000fe40007810000 */
[----:B------:R-:W-:Y:S02]  /*17cf0*/  ISETP.LT.OR P3, PT, R186, 0x9, P3 ;  /* 0x00000009ba00780c */ /* 0x000fe40001f61670 */
[----:B------:R-:W-:Y:S02]  /*17d00*/  FMNMX.FTZ R2, R165, R2, !PT ;  /* 0x00000002a5027209 */ /* 0x000fe40007810000 */
[----:B------:R-:W-:Y:S02]  /*17d10*/  FSEL R0, R155, -INF , !P2 ;  /* 0xff8000009b007808 */ /* 0x000fe40005000000 */
[----:B------:R-:W-:Y:S02]  /*17d20*/  FMNMX.FTZ R2, R168, R2, !PT ;  /* 0x00000002a8027209 */ /* 0x000fe40007810000 */
[----:B------:R-:W-:-:S02]  /*17d30*/  FSEL R158, R158, -INF , !P3 ;  /* 0xff8000009e9e7808 */ /* 0x000fc40005800000 */
[----:B------:R-:W-:Y:S02]  /*17d40*/  FMNMX.FTZ R2, R169, R2, !PT ;  /* 0x00000002a9027209 */ /* 0x000fe40007810000 */
[C---:B------:R-:W-:Y:S02]  /*17d50*/  ISETP.GT.AND P4, PT, R187.reuse, 0x9, P1 ;  /* 0x00000009bb00780c */ /* 0x040fe40000f84270 */
[----:B------:R-:W-:Y:S02]  /*17d60*/  FMNMX.FTZ R2, R172, R2, !PT ;  /* 0x00000002ac027209 */ /* 0x000fe40007810000 */
[----:B------:R-:W-:Y:S02]  /*17d70*/  ISETP.GT.AND P2, PT, R187, 0x10, P1 ;  /* 0x00000010bb00780c */ /* 0x000fe40000f44270 */
[----:B------:R-:W-:Y:S02]  /*17d80*/  FMNMX.FTZ R2, R173, R2, !PT ;  /* 0x00000002ad027209 */ /* 0x000fe40007810000 */
[----:B------:R-:W-:-:S02]  /*17d90*/  ISETP.GT.AND P3, PT, R187, 0x11, P1 ;  /* 0x00000011bb00780c */ /* 0x000fc40000f64270 */
[----:B------:R-:W-:Y:S02]  /*17da0*/  FMNMX.FTZ R2, R176, R2, !PT ;  /* 0x00000002b0027209 */ /* 0x000fe40007810000 */
[----:B------:R-:W-:Y:S02]  /*17db0*/  LOP3.LUT R16, R16, 0xffff7fff, RZ, 0xc0, !PT ;  /* 0xffff7fff10107812 */ /* 0x000fe400078ec0ff */
[----:B------:R-:W-:Y:S02]  /*17dc0*/  FMNMX.FTZ R2, R177, R2, !PT ;  /* 0x00000002b1027209 */ /* 0x000fe40007810000 */
[----:B------:R-:W-:Y:S02]  /*17dd0*/  ISETP.LT.OR P4, PT, R186, 0xa, P4 ;  /* 0x0000000aba00780c */ /* 0x000fe40002781670 */
[----:B------:R-:W-:Y:S02]  /*17de0*/  FMNMX.FTZ R2, R180, R2, !PT ;  /* 0x00000002b4027209 */ /* 0x000fe40007810000 */
[----:B------:R-:W-:-:S02]  /*17df0*/  ISETP.LT.OR P2, PT, R186, 0x11, P2 ;  /* 0x00000011ba00780c */ /* 0x000fc40001741670 */
[----:B------:R-:W-:Y:S02]  /*17e00*/  FMNMX.FTZ R2, R181, R2, !PT ;  /* 0x00000002b5027209 */ /* 0x000fe40007810000 */
[----:B------:R-:W-:Y:S02]  /*17e10*/  ISETP.LT.OR P3, PT, R186, 0x12, P3 ;  /* 0x00000012ba00780c */ /* 0x000fe40001f61670 */
[----:B------:R-:W-:Y:S01]  /*17e20*/  @P0 LOP3.LUT R16, R16, 0x8000, RZ, 0xfc, !PT ;  /* 0x0000800010100812 */ /* 0x000fe200078efcff */
[----:B------:R-:W0:Y:S01]  /*17e30*/  SHFL.BFLY PT, R3, R2, 0x2, 0x1f ;  /* 0x0c401f0002037f89 */ /* 0x000e2200000e0000 */
[----:B------:R-:W-:Y:S02]  /*17e40*/  ISETP.GT.AND P0, PT, R187, RZ, P1 ;  /* 0x000000ffbb00720c */ /* 0x000fe40000f04270 */
[----:B------:R-:W-:Y:S02]  /*17e50*/  FSEL R159, R159, -INF , !P4 ;  /* 0xff8000009f9f7808 */ /* 0x000fe40006000000 */
[----:B------:R-:W-:-:S02]  /*17e60*/  FSEL R162, R162, -INF , !P2 ;  /* 0xff800000a2a27808 */ /* 0x000fc40005000000 */
[----:B------:R-:W-:Y:S02]  /*17e70*/  FSEL R163, R163, -INF , !P3 ;  /* 0xff800000a3a37808 */ /* 0x000fe40005800000 */
[C---:B------:R-:W-:Y:S02]  /*17e80*/  ISETP.GT.AND P4, PT, R187.reuse, 0x18, P1 ;  /* 0x00000018bb00780c */ /* 0x040fe40000f84270 */
[C---:B------:R-:W-:Y:S02]  /*17e90*/  ISETP.GT.AND P2, PT, R187.reuse, 0x19, P1 ;  /* 0x00000019bb00780c */ /* 0x040fe40000f44270 */
[----:B------:R-:W-:Y:S02]  /*17ea0*/  ISETP.GT.AND P3, PT, R187, 0x20, P1 ;  /* 0x00000020bb00780c */ /* 0x000fe40000f64270 */
[C---:B------:R-:W-:Y:S02]  /*17eb0*/  ISETP.LT.OR P4, PT, R186.reuse, 0x19, P4 ;  /* 0x00000019ba00780c */ /* 0x040fe40002781670 */
[----:B------:R-:W-:-:S02]  /*17ec0*/  ISETP.LT.OR P2, PT, R186, 0x1a, P2 ;  /* 0x0000001aba00780c */ /* 0x000fc40001741670 */
[----:B------:R-:W-:Y:S02]  /*17ed0*/  ISETP.LT.OR P3, PT, R186, 0x21, P3 ;  /* 0x00000021ba00780c */ /* 0x000fe40001f61670 */
[----:B------:R-:W-:Y:S02]  /*17ee0*/  LOP3.LUT R16, R16, 0xfffffff7, RZ, 0xc0, !PT ;  /* 0xfffffff710107812 */ /* 0x000fe400078ec0ff */
[----:B------:R-:W-:Y:S02]  /*17ef0*/  FSEL R166, R166, -INF , !P4 ;  /* 0xff800000a6a67808 */ /* 0x000fe40006000000 */
[----:B------:R-:W-:Y:S02]  /*17f00*/  FSEL R167, R167, -INF , !P2 ;  /* 0xff800000a7a77808 */ /* 0x000fe40005000000 */
[----:B------:R-:W-:Y:S02]  /*17f10*/  FSEL R170, R170, -INF , !P3 ;  /* 0xff800000aaaa7808 */ /* 0x000fe40005800000 */
[----:B------:R-:W-:-:S02]  /*17f20*/  ISETP.GT.AND P2, PT, R187, 0x28, P1 ;  /* 0x00000028bb00780c */ /* 0x000fc40000f44270 */
[C---:B------:R-:W-:Y:S02]  /*17f30*/  ISETP.GT.AND P3, PT, R187.reuse, 0x29, P1 ;  /* 0x00000029bb00780c */ /* 0x040fe40000f64270 */
[C---:B------:R-:W-:Y:S02]  /*17f40*/  ISETP.GT.AND P4, PT, R187.reuse, 0x30, P1 ;  /* 0x00000030bb00780c */ /* 0x040fe40000f84270 */
[C---:B------:R-:W-:Y:S02]  /*17f50*/  ISETP.GT.AND P5, PT, R187.reuse, 0x31, P1 ;  /* 0x00000031bb00780c */ /* 0x040fe40000fa4270 */
[C---:B------:R-:W-:Y:S02]  /*17f60*/  ISETP.GT.AND P6, PT, R187.reuse, 0x38, P1 ;  /* 0x00000038bb00780c */ /* 0x040fe40000fc4270 */
[----:B------:R-:W-:Y:S02]  /*17f70*/  ISETP.GT.AND P1, PT, R187, 0x39, P1 ;  /* 0x00000039bb00780c */ /* 0x000fe40000f24270 */
[----:B------:R-:W-:-:S02]  /*17f80*/  @P0 LOP3.LUT R16, R16, 0x8, RZ, 0xfc, !PT ;  /* 0x0000000810100812 */ /* 0x000fc400078efcff */
[----:B0-----:R-:W-:Y:S01]  /*17f90*/  FMNMX.FTZ R3, R2, R3, !PT ;  /* 0x0000000302037209 */ /* 0x001fe20007810000 */
[----:B------:R-:W-:Y:S01]  /*17fa0*/  IMAD.U32 R2, RZ, RZ, UR4 ;  /* 0x00000004ff027e24 */ /* 0x000fe2000f8e00ff */
[C---:B------:R-:W-:Y:S02]  /*17fb0*/  LOP3.LUT P0, RZ, R16.reuse, 0x8000, RZ, 0xc0, !PT ;  /* 0x0000800010ff7812 */ /* 0x040fe4000780c0ff */
[----:B------:R-:W-:Y:S01]  /*17fc0*/  LOP3.LUT R16, R16, 0xfffffffd, RZ, 0xc0, !PT ;  /* 0xfffffffd10107812 */ /* 0x000fe200078ec0ff */
[----:B------:R-:W0:Y:S01]  /*17fd0*/  SHFL.BFLY PT, R155, R3, 0x1, 0x1f ;  /* 0x0c201f00039b7f89 */ /* 0x000e2200000e0000 */
[C---:B------:R-:W-:Y:S02]  /*17fe0*/  ISETP.LT.OR P0, PT, R186.reuse, 0x22, P0 ;  /* 0x00000022ba00780c */ /* 0x040fe40000701670 */
[----:B------:R-:W-:Y:S02]  /*17ff0*/  ISETP.LT.OR P4, PT, R186, 0x31, P4 ;  /* 0x00000031ba00780c */ /* 0x000fe40002781670 */
[----:B------:R-:W-:-:S02]  /*18000*/  @P1 LOP3.LUT R16, R16, 0x2, RZ, 0xfc, !PT ;  /* 0x0000000210101812 */ /* 0x000fc400078efcff */
[----:B------:R-:W-:Y:S02]  /*18010*/  ISETP.LT.OR P5, PT, R186, 0x32, P5 ;  /* 0x00000032ba00780c */ /* 0x000fe40002fa1670 */
[C---:B------:R-:W-:Y:S02]  /*18020*/  LOP3.LUT P1, RZ, R16.reuse, 0x8, RZ, 0xc0, !PT ;  /* 0x0000000810ff7812 */ /* 0x040fe4000782c0ff */
[----:B------:R-:W-:Y:S02]  /*18030*/  LOP3.LUT R16, R16, 0xffffffef, RZ, 0xc0, !PT ;  /* 0xffffffef10107812 */ /* 0x000fe400078ec0ff */
[----:B------:R-:W-:Y:S02]  /*18040*/  ISETP.LT.OR P1, PT, R186, 0x1, P1 ;  /* 0x00000001ba00780c */ /* 0x000fe40000f21670 */
[----:B------:R-:W-:Y:S02]  /*18050*/  @P0 LOP3.LUT R16, R16, 0x10, RZ, 0xfc, !PT ;  /* 0x0000001010100812 */ /* 0x000fe400078efcff */
[----:B------:R-:W-:-:S02]  /*18060*/  ISETP.LT.OR P0, PT, R186, 0x29, P2 ;  /* 0x00000029ba00780c */ /* 0x000fc40001701670 */
[C---:B------:R-:W-:Y:S02]  /*18070*/  LOP3.LUT P2, RZ, R16.reuse, 0x2, RZ, 0xc0, !PT ;  /* 0x0000000210ff7812 */ /* 0x040fe4000784c0ff */
[----:B------:R-:W-:Y:S02]  /*18080*/  LOP3.LUT R16, R16, 0xfffffffb, RZ, 0xc0, !PT ;  /* 0xfffffffb10107812 */ /* 0x000fe400078ec0ff */
[----:B------:R-:W-:Y:S02]  /*18090*/  FSEL R154, R154, -INF , !P1 ;  /* 0xff8000009a9a7808 */ /* 0x000fe40004800000 */
[----:B0-----:R-:W-:Y:S02]  /*180a0*/  FMNMX.FTZ R155, R3, R155, !PT ;  /* 0x0000009b039b7209 */ /* 0x001fe40007810000 */
[----:B------:R-:W-:Y:S02]  /*180b0*/  FSEL R178, R178, -INF , !P4 ;  /* 0xff800000b2b27808 */ /* 0x000fe40006000000 */
[----:B------:R-:W-:-:S02]  /*180c0*/  ISETP.LT.OR P6, PT, R186, 0x39, P6 ;  /* 0x00000039ba00780c */ /* 0x000fc400037c1670 */
[----:B------:R-:W-:Y:S02]  /*180d0*/  @P0 LOP3.LUT R16, R16, 0x4, RZ, 0xfc, !PT ;  /* 0x0000000410100812 */ /* 0x000fe400078efcff */
[----:B------:R-:W-:Y:S02]  /*180e0*/  ISETP.LT.OR P0, PT, R186, 0x2a, P3 ;  /* 0x0000002aba00780c */ /* 0x000fe40001f01670 */
[C---:B------:R-:W-:Y:S02]  /*180f0*/  FSETP.NEU.FTZ.AND P3, PT, R155.reuse, -INF , PT ;  /* 0xff8000009b00780b */ /* 0x040fe40003f7d000 */
[----:B------:R-:W-:Y:S02]  /*18100*/  LOP3.LUT R16, R16, 0xffffbfff, RZ, 0xc0, !PT ;  /* 0xffffbfff10107812 */ /* 0x000fe400078ec0ff */
[----:B------:R-:W-:Y:S02]  /*18110*/  FSEL R3, R155, RZ, P3 ;  /* 0x000000ff9b037208 */ /* 0x000fe40001800000 */
[----:B------:R-:W-:-:S02]  /*18120*/  FSEL R179, R179, -INF , !P5 ;  /* 0xff800000b3b37808 */ /* 0x000fc40006800000 */
[----:B------:R-:W-:Y:S01]  /*18130*/  ISETP.LT.OR P2, PT, R186, 0x3a, P2 ;  /* 0x0000003aba00780c */ /* 0x000fe20001741670 */
[----:B------:R-:W-:Y:S01]  /*18140*/  FADD.FTZ R3, -R3, R5 ;  /* 0x0000000503037221 */ /* 0x000fe20000010100 */
[-C--:B------:R-:W-:Y:S01]  /*18150*/  FMUL.FTZ R5, R155, R2.reuse ;  /* 0x000000029b057220 */ /* 0x080fe20000410000 */
[----:B------:R-:W-:Y:S02]  /*18160*/  @P0 LOP3.LUT R16, R16, 0x4000, RZ, 0xfc, !PT ;  /* 0x0000400010100812 */ /* 0x000fe400078efcff */
[----:B------:R-:W-:Y:S01]  /*18170*/  FSEL R182, R182, -INF , !P6 ;  /* 0xff800000b6b67808 */ /* 0x000fe20007000000 */
[-C--:B------:R-:W-:Y:S01]  /*18180*/  FMUL.FTZ R3, R3, R2.reuse ;  /* 0x0000000203037220 */ /* 0x080fe20000410000 */
[----:B------:R-:W-:Y:S02]  /*18190*/  FSEL R5, R5, RZ, P3 ;  /* 0x000000ff05057208 */ /* 0x000fe40001800000 */
[C---:B------:R-:W-:Y:S02]  /*181a0*/  LOP3.LUT P0, RZ, R16.reuse, 0x10, RZ, 0xc0, !PT ;  /* 0x0000001010ff7812 */ /* 0x040fe4000780c0ff */
[----:B------:R-:W-:Y:S01]  /*181b0*/  LOP3.LUT P3, RZ, R16, 0x4, RZ, 0xc0, !PT ;  /* 0x0000000410ff7812 */ /* 0x000fe2000786c0ff */
[-CC-:B------:R-:W-:Y:S01]  /*181c0*/  FFMA.FTZ R152, R152, R2.reuse, -R5.reuse ;  /* 0x0000000298987223 */ /* 0x180fe20000010805 */
        /* <DEDUP_REMOVED lines=14> */
[----:B------:R-:W-:Y:S01]  /*182b0*/  FFMA.FTZ R5, R181, R2, -R5 ;  /* 0x00000002b5057223 */ /* 0x000fe20000010805 */
[----:B------:R-:W-:Y:S01]  /*182c0*/  FMNMX.FTZ R181, R154, R4, !PT ;  /* 0x000000049ab57209 */ /* 0x000fe20007810000 */
[----:B------:R-:W-:Y:S01]  /*182d0*/  MUFU.EX2 R196, R152 ;  /* 0x0000009800c47308 */ /* 0x000fe20000000800 */
[----:B------:R-:W-:-:S02]  /*182e0*/  FSEL R171, R171, -INF , !P0 ;  /* 0xff800000abab7808 */ /* 0x000fc40004000000 */
[----:B------:R-:W-:Y:S02]  /*182f0*/  FMNMX.FTZ R181, R0, R181, !PT ;  /* 0x000000b500b57209 */ /* 0x000fe40007810000 */
[----:B------:R-:W-:Y:S02]  /*18300*/  LOP3.LUT P0, RZ, R16, 0x4000, RZ, 0xc0, !PT ;  /* 0x0000400010ff7812 */ /* 0x000fe4000780c0ff */
[----:B------:R-:W-:Y:S01]  /*18310*/  FMNMX.FTZ R181, R158, R181, !PT ;  /* 0x000000b59eb57209 */ /* 0x000fe20007810000 */
[----:B------:R-:W0:Y:S01]  /*18320*/  MUFU.EX2 R3, R3 ;  /* 0x0000000300037308 */ /* 0x000e220000000800 */
[----:B------:R-:W-:Y:S02]  /*18330*/  FSEL R174, R174, -INF , !P3 ;  /* 0xff800000aeae7808 */ /* 0x000fe40005800000 */
[----:B------:R-:W-:Y:S02]  /*18340*/  FMNMX.FTZ R181, R159, R181, !PT ;  /* 0x000000b59fb57209 */ /* 0x000fe40007810000 */
[----:B------:R-:W-:-:S02]  /*18350*/  FSEL R175, R175, -INF , !P0 ;  /* 0xff800000afaf7808 */ /* 0x000fc40004000000 */
[----:B------:R-:W-:Y:S01]  /*18360*/  FMNMX.FTZ R181, R162, R181, !PT ;  /* 0x000000b5a2b57209 */ /* 0x000fe20007810000 */
[----:B------:R-:W1:Y:S01]  /*18370*/  MUFU.EX2 R153, R153 ;  /* 0x0000009900997308 */ /* 0x000e620000000800 */
[----:B------:R-:W-:Y:S02]  /*18380*/  FSEL R183, R183, -INF , !P2 ;  /* 0xff800000b7b77808 */ /* 0x000fe40005000000 */
[----:B------:R-:W-:Y:S02]  /*18390*/  FMNMX.FTZ R181, R163, R181, !PT ;  /* 0x000000b5a3b57209 */ /* 0x000fe40007810000 */
[----:B------:R-:W-:Y:S02]  /*183a0*/  LOP3.LUT P0, RZ, R16, 0x2000, RZ, 0xc0, !PT ;  /* 0x0000200010ff7812 */ /* 0x000fe4000780c0ff */
[----:B------:R-:W-:Y:S01]  /*183b0*/  FMNMX.FTZ R181, R166, R181, !PT ;  /* 0x000000b5a6b57209 */ /* 0x000fe20007810000 */
[----:B------:R-:W2:Y:S01]  /*183c0*/  MUFU.EX2 R156, R156 ;  /* 0x0000009c009c7308 */ /* 0x000ea20000000800 */
[----:B0-----:R-:W-:-:S02]  /*183d0*/  FFMA.FTZ R221, R3, R221, R196 ;  /* 0x000000dd03dd7223 */ /* 0x001fc400000100c4 */
[----:B------:R-:W-:-:S04]  /*183e0*/  FMNMX.FTZ R181, R167, R181, !PT ;  /* 0x000000b5a7b57209 */ /* 0x000fc80007810000 */
[----:B------:R-:W-:Y:S01]  /*183f0*/  FMNMX.FTZ R181, R170, R181, !PT ;  /* 0x000000b5aab57209 */ /* 0x000fe20007810000 */
[----:B------:R-:W-:Y:S03]  /*18400*/  MUFU.EX2 R157, R157 ;  /* 0x0000009d009d7308 */ /* 0x000fe60000000800 */
        /* <DEDUP_REMOVED lines=20> */
[----:B0-----:R-:W-:-:S04]  /*18550*/  FMNMX.FTZ R152, R181, R184, !PT ;  /* 0x000000b8b5987209 */ /* 0x001fc80007810000 */
[----:B------:R-:W-:-:S03]  /*18560*/  FSETP.NEU.FTZ.AND P1, PT, R152, -INF , PT ;  /* 0xff8000009800780b */ /* 0x000fc60003f3d000 */
[----:B------:R-:W-:Y:S01]  /*18570*/  MUFU.EX2 R180, R180 ;  /* 0x000000b400b47308 */ /* 0x000fe20000000800 */
[----:B------:R-:W-:-:S05]  /*18580*/  FSEL R181, R152, RZ, P1 ;  /* 0x000000ff98b57208 */ /* 0x000fca0000800000 */
[----:B------:R-:W-:Y:S01]  /*18590*/  FADD.FTZ R4, -R181, R4 ;  /* 0x00000004b5047221 */ /* 0x000fe20000010100 */
[-C--:B------:R-:W-:Y:S01]  /*185a0*/  FMUL.FTZ R181, R152, R2.reuse ;  /* 0x0000000298b57220 */ /* 0x080fe20000410000 */
[----:B------:R-:W-:Y:S02]  /*185b0*/  MUFU.EX2 R5, R5 ;  /* 0x0000000500057308 */ /* 0x000fe40000000800 */
[----:B------:R-:W-:Y:S02]  /*185c0*/  FMUL.FTZ R4, R4, R2 ;  /* 0x0000000204047220 */ /* 0x000fe40000410000 */
[----:B------:R-:W-:-:S05]  /*185d0*/  FSEL R181, R181, RZ, P1 ;  /* 0x000000ffb5b57208 */ /* 0x000fca0000800000 */
        /* <DEDUP_REMOVED lines=17> */
[----:B------:R-:W-:-:S04]  /*186f0*/  FFMA.FTZ R181, R183, R2, -R181 ;  /* 0x00000002b7b57223 */ /* 0x000fc800000108b5 */
[----:B------:R1:W0:Y:S08]  /*18700*/  MUFU.EX2 R0, R4 ;  /* 0x0000000400007308 */ /* 0x0002300000000800 */
[----:B------:R-:W3:Y:S01]  /*18710*/  MUFU.EX2 R158, R158 ;  /* 0x0000009e009e7308 */ /* 0x000ee20000000800 */
[----:B-1----:R-:W-:-:S04]  /*18720*/  FADD.FTZ R4, R153, R221 ;  /* 0x000000dd99047221 */ /* 0x002fc80000010000 */
[----:B--2---:R-:W-:-:S03]  /*18730*/  FADD.FTZ R4, R156, R4 ;  /* 0x000000049c047221 */ /* 0x004fc60000010000 */
[----:B------:R-:W1:Y:S01]  /*18740*/  MUFU.EX2 R159, R159 ;  /* 0x0000009f009f7308 */ /* 0x000e620000000800 */
[----:B0-----:R-:W-:Y:S01]  /*18750*/  FFMA.FTZ R9, R0, R9, R154 ;  /* 0x0000000900097223 */ /* 0x001fe2000001009a */
[----:B------:R-:W-:-:S03]  /*18760*/  FADD.FTZ R4, R157, R4 ;  /* 0x000000049d047221 */ /* 0x000fc60000010000 */
[----:B------:R-:W-:Y:S01]  /*18770*/  FADD.FTZ R9, R197, R9 ;  /* 0x00000009c5097221 */ /* 0x000fe20000010000 */
[----:B------:R-:W-:Y:S02]  /*18780*/  FADD.FTZ R4, R160, R4 ;  /* 0x00000004a0047221 */ /* 0x000fe40000010000 */
[----:B------:R-:W0:Y:S01]  /*18790*/  MUFU.EX2 R162, R162 ;  /* 0x000000a200a27308 */ /* 0x000e220000000800 */
[----:B---3--:R-:W-:Y:S01]  /*187a0*/  FADD.FTZ R9, R158, R9 ;  /* 0x000000099e097221 */ /* 0x008fe20000010000 */
[----:B------:R-:W-:-:S04]  /*187b0*/  FADD.FTZ R4, R161, R4 ;  /* 0x00000004a1047221 */ /* 0x000fc80000010000 */
[----:B------:R-:W-:Y:S02]  /*187c0*/  FADD.FTZ R4, R164, R4 ;  /* 0x00000004a4047221 */ /* 0x000fe40000010000 */
[----:B------:R-:W2:Y:S01]  /*187d0*/  MUFU.EX2 R163, R163 ;  /* 0x000000a300a37308 */ /* 0x000ea20000000800 */
[----:B-1----:R-:W-:Y:S01]  /*187e0*/  FADD.FTZ R9, R159, R9 ;  /* 0x000000099f097221 */ /* 0x002fe20000010000 */
[----:B------:R-:W-:-:S04]  /*187f0*/  FADD.FTZ R4, R165, R4 ;  /* 0x00000004a5047221 */ /* 0x000fc80000010000 */
[----:B------:R-:W-:Y:S02]  /*18800*/  FADD.FTZ R4, R168, R4 ;  /* 0x00000004a8047221 */ /* 0x000fe40000010000 */
[----:B------:R-:W1:Y:S01]  /*18810*/  MUFU.EX2 R166, R166 ;  /* 0x000000a600a67308 */ /* 0x000e620000000800 */
[----:B0-----:R-:W-:Y:S01]  /*18820*/  FADD.FTZ R9, R162, R9 ;  /* 0x00000009a2097221 */ /* 0x001fe20000010000 */
[----:B------:R-:W-:-:S04]  /*18830*/  FADD.FTZ R4, R169, R4 ;  /* 0x00000004a9047221 */ /* 0x000fc80000010000 */
[----:B------:R-:W-:Y:S02]  /*18840*/  FADD.FTZ R4, R172, R4 ;  /* 0x00000004ac047221 */ /* 0x000fe40000010000 */
[----:B------:R-:W0:Y:S01]  /*18850*/  MUFU.EX2 R167, R167 ;  /* 0x000000a700a77308 */ /* 0x000e220000000800 */
[----:B--2---:R-:W-:Y:S01]  /*18860*/  FADD.FTZ R9, R163, R9 ;  /* 0x00000009a3097221 */ /* 0x004fe20000010000 */
        /* <DEDUP_REMOVED lines=8> */
[----:B------:R-:W-:-:S06]  /*188f0*/  FADD.FTZ R221, R5, R4 ;  /* 0x0000000405dd7221 */ /* 0x000fcc0000010000 */
        /* <DEDUP_REMOVED lines=11> */
[----:B0-----:R-:W-:-:S04]  /*189b0*/  FADD.FTZ R9, R179, R9 ;  /* 0x00000009b3097221 */ /* 0x001fc80000010000 */
[----:B--2---:R-:W-:-:S04]  /*189c0*/  FADD.FTZ R9, R182, R9 ;  /* 0x00000009b6097221 */ /* 0x004fc80000010000 */
[----:B-1----:R-:W-:Y:S01]  /*189d0*/  FADD.FTZ R9, R181, R9 ;  /* 0x00000009b5097221 */ /* 0x002fe20000010000 */
[----:B------:R-:W-:Y:S06]  /*189e0*/  @!P0 BRA `(.L_x_1774) ;  /* 0x0000000000048947 */ /* 0x000fec0003800000 */
[----:B------:R-:W-:Y:S01]  /*189f0*/  BPT.TRAP 0x1 ;  /* 0x000000040000795c */ /* 0x000fe20000300000 */
.L_x_1774:
        /* <DEDUP_REMOVED lines=12> */
[----:B------:R-:W-:Y:S01]  /*18ac0*/  F2FP.F16.F32.PACK_AB R193, R163, R162 ;  /* 0x000000a2a3c1723e */ /* 0x000fe200000000ff */
[----:B0-----:R-:W-:Y:S01]  /*18ad0*/  IMAD.MOV.U32 R218, RZ, RZ, R227 ;  /* 0x000000ffffda7224 */ /* 0x001fe200078e00e3 */
        /* <DEDUP_REMOVED lines=9> */
[C---:B--2---:R-:W-:Y:S01]  /*18b70*/  ISETP.GT.AND P1, PT, R8.reuse, R4, PT ;  /* 0x000000040800720c */ /* 0x044fe20003f24270 */
[----:B------:R-:W-:Y:S01]  /*18b80*/  IMAD.MOV.U32 R4, RZ, RZ, R152 ;  /* 0x000000ffff047224 */ /* 0x000fe200078e0098 */
[----:B------:R-:W-:-:S11]  /*18b90*/  IADD3 R8, R8, -0x1, RZ ;  /* 0xffffffff08087810 */ /* 0x000fd60007ffe0ff */
[----:B------:R-:W-:Y:S05]  /*18ba0*/  @P1 BRA `(.L_x_1775) ;  /* 0xffffffd000a01947 */ /* 0x000fea000383ffff */
[----:B------:R-:W-:Y:S05]  /*18bb0*/  BSYNC B0 ;  /* 0x0000000000007941 */ /* 0x000fea0003800000 */
.L_x_1754:
[----:B------:R-:W-:Y:S01]  /*18bc0*/  IMAD.MOV.U32 R4, RZ, RZ, R152 ;  /* 0x000000ffff047224 */ /* 0x000fe200078e0098 */
[----:B------:R-:W-:Y:S01]  /*18bd0*/  MOV R5, R155 ;  /* 0x0000009b00057202 */ /* 0x000fe20000000f00 */
[----:B------:R-:W-:Y:S02]  /*18be0*/  IMAD.MOV.U32 R202, RZ, RZ, R222 ;  /* 0x000000ffffca7224 */ /* 0x000fe400078e00de */
[----:B------:R-:W-:-:S07]  /*18bf0*/  IMAD.MOV.U32 R218, RZ, RZ, R227 ;  /* 0x000000ffffda7224 */ /* 0x000fce00078e00e3 */
.L_x_1753:
[----:B------:R-:W-:Y:S05]  /*18c00*/  BSYNC B1 ;  /* 0x0000000000017941 */ /* 0x000fea0003800000 */
.L_x_1752:
[----:B------:R-:W2:Y:S01]  /*18c10*/  LDL R153, [R1+0x58] ;  /* 0x0000580001997983 */ /* 0x000ea20000100800 */
[----:B------:R-:W0:Y:S01]  /*18c20*/  LDC R152, c[0x0][0x448] ;  /* 0x00011200ff987b82 */ /* 0x000e220000000800 */
[----:B------:R-:W-:-:S07]  /*18c30*/  LOP3.LUT R16, R16, 0xffffffdf, RZ, 0xc0, !PT ;  /* 0xffffffdf10107812 */ /* 0x000fce00078ec0ff */
[----:B------:R-:W1:Y:S01]  /*18c40*/  LDC R155, c[0x0][0x9e4] ;  /* 0x00027900ff9b7b82 */ /* 0x000e620000000800 */
[----:B0-----:R-:W-:-:S13]  /*18c50*/  ISETP.NE.AND P1, PT, R152, 0x1, PT ;  /* 0x000000019800780c */ /* 0x001fda0003f25270 */
[----:B------:R-:W0:Y:S01]  /*18c60*/  @P1 LDC R154, c[0x0][0x44c] ;  /* 0x00011300ff9a1b82 */ /* 0x000e220000000800 */
[----:B------:R-:W-:-:S04]  /*18c70*/  @P1 LOP3.LUT R16, R16, 0x20, RZ, 0xfc, !PT ;  /* 0x0000002010101812 */ /* 0x000fc800078efcff */
[----:B------:R-:W-:-:S03]  /*18c80*/  LOP3.LUT R16, R16, 0xffffffbf, RZ, 0xc0, !PT ;  /* 0xffffffbf10107812 */ /* 0x000fc600078ec0ff */
[----:B------:R-:W3:Y:S01]  /*18c90*/  @P1 LDC R152, c[0x0][0x450] ;  /* 0x00011400ff981b82 */ /* 0x000ee20000000800 */
[----:B--2---:R-:W-:-:S04]  /*18ca0*/  VIADD R153, R153, 0x7f ;  /* 0x0000007f99997836 */ /* 0x004fc80000000000 */
[----:B0-----:R-:W-:-:S05]  /*18cb0*/  @P1 IMAD.HI.U32 R154, R153, R154, RZ ;  /* 0x0000009a999a1227 */ /* 0x001fca00078e00ff */
[----:B---3--:R-:W-:Y:S02]  /*18cc0*/  @P1 SHF.R.U32.HI R153, RZ, R152, R154 ;  /* 0x00000098ff991219 */ /* 0x008fe4000001169a */
[----:B-1----:R-:W-:Y:S02]  /*18cd0*/  ISETP.GE.AND P1, PT, R155, 0x1, PT ;  /* 0x000000019b00780c */ /* 0x002fe40003f26270 */
[----:B------:R-:W-:-:S05]  /*18ce0*/  IADD3 R152, R220, 0x1, -R219 ;  /* 0x00000001dc987810 */ /* 0x000fca0007ffe8db */
[----:B------:R-:W-:-:S04]  /*18cf0*/  IMAD.IADD R153, R152, 0x1, R153 ;  /* 0x0000000198997824 */ /* 0x000fc800078e0299 */
[----:B------:R-:W-:Y:S02]  /*18d00*/  IMAD.IADD R223, R153, 0x1, -R223 ;  /* 0x0000000199df7824 */ /* 0x000fe400078e0adf */
[----:B------:R-:W-:Y:S01]  /*18d10*/  @P1 LOP3.LUT R16, R16, 0x40, RZ, 0xfc, !PT ;  /* 0x0000004010101812 */ /* 0x000fe200078efcff */
[----:B------:R-:W-:Y:S06]  /*18d20*/  @!P1 BRA `(.L_x_1776) ;  /* 0x0000000000489947 */ /* 0x000fec0003800000 */
[----:B------:R-:W-:Y:S01]  /*18d30*/  MOV R154, R153 ;  /* 0x00000099009a7202 */ /* 0x000fe20000000f00 */
        /* <DEDUP_REMOVED lines=10> */
.L_x_1778:
[----:B------:R-:W-:-:S13]  /*18de0*/  ISETP.NE.AND P1, PT, R155, 0x1, PT ;  /* 0x000000019b00780c */ /* 0x000fda0003f25270 */
[----:B------:R-:W0:Y:S02]  /*18df0*/  @P1 LDC.64 R152, c[0x0][0x9e8] ;  /* 0x00027a00ff981b82 */ /* 0x000e240000000a00 */
[----:B0-----:R-:W-:-:S05]  /*18e00*/  @P1 IMAD.HI.U32 R152, R154, R152, RZ ;  /* 0x000000989a981227 */ /* 0x001fca00078e00ff */
[----:B------:R-:W-:-:S07]  /*18e10*/  @P1 SHF.R.U32.HI R154, RZ, R153, R152 ;  /* 0x00000099ff9a1219 */ /* 0x000fce0000011698 */
.L_x_1779:
[----:B------:R-:W-:Y:S05]  /*18e20*/  BSYNC B0 ;  /* 0x0000000000007941 */ /* 0x000fea0003800000 */
.L_x_1777:
[----:B------:R-:W-:-:S05]  /*18e30*/  IMAD R154, R154, R155, RZ ;  /* 0x0000009b9a9a7224 */ /* 0x000fca00078e02ff */
[----:B------:R-:W-:-:S07]  /*18e40*/  VIMNMX R223, R223, R154, !PT ;  /* 0x0000009adfdf7248 */ /* 0x000fce0007fe0100 */
.L_x_1776:
[----:B------:R-:W2:Y:S01]  /*18e50*/  LDL R153, [R1+0x78] ;  /* 0x0000780001997983 */ /* 0x000ea20000100800 */
[----:B------:R-:W-:Y:S01]  /*18e60*/  VIADD R223, R223, 0x3f ;  /* 0x0000003fdfdf7836 */ /* 0x000fe20000000000 */
[----:B------:R-:W-:Y:S04]  /*18e70*/  BSSY B0, `(.L_x_1780) ;  /* 0x0000224000007945 */ /* 0x000fe80003800000 */
[----:B------:R-:W-:-:S04]  /*18e80*/  SHF.R.S32.HI R152, RZ, 0x1f, R223 ;  /* 0x0000001fff987819 */ /* 0x000fc800000114df */
[----:B------:R-:W-:-:S04]  /*18e90*/  LEA.HI R152, R152, R223, RZ, 0x6 ;  /* 0x000000df98987211 */ /* 0x000fc800078f30ff */
[----:B------:R-:W-:-:S04]  /*18ea0*/  SHF.R.S32.HI R152, RZ, 0x6, R152 ;  /* 0x00000006ff987819 */ /* 0x000fc80000011498 */
[----:B--2---:R-:W-:-:S04]  /*18eb0*/  VIMNMX R153, R153, R152, !PT ;  /* 0x0000009899997248 */ /* 0x004fc80007fe0100 */
[----:B------:R-:W-:Y:S01]  /*18ec0*/  ISETP.GE.AND P1, PT, R8, R153, PT ;  /* 0x000000990800720c */ /* 0x000fe20003f26270 */
[----:B------:R0:W-:-:S12]  /*18ed0*/  STL [R1+0x54], R153 ;  /* 0x0000549901007387 */ /* 0x0001d80000100800 */
[----:B0-----:R-:W-:Y:S05]  /*18ee0*/  @!P1 BRA `(.L_x_1781) ;  /* 0x0000002000709947 */ /* 0x001fea0003800000 */
[----:B------:R-:W-:Y:S01]  /*18ef0*/  BSSY B1, `(.L_x_1782) ;  /* 0x000021a000017945 */ /* 0x000fe20003800000 */
[----:B------:R-:W-:Y:S01]  /*18f00*/  IMAD.MOV.U32 R228, RZ, RZ, R8 ;  /* 0x000000ffffe47224 */ /* 0x000fe200078e0008 */
[----:B------:R-:W-:Y:S01]  /*18f10*/  MOV R229, R202 ;  /* 0x000000ca00e57202 */ /* 0x000fe20000000f00 */
[----:B------:R-:W-:Y:S02]  /*18f20*/  IMAD.MOV.U32 R227, RZ, RZ, R4 ;  /* 0x000000ffffe37224 */ /* 0x000fe400078e0004 */
[----:B------:R-:W-:Y:S02]  /*18f30*/  IMAD.MOV.U32 R223, RZ, RZ, R5 ;  /* 0x000000ffffdf7224 */ /* 0x000fe400078e0005 */
[----:B------:R-:W-:-:S07]  /*18f40*/  IMAD.MOV.U32 R8, RZ, RZ, R218 ;  /* 0x000000ffff087224 */ /* 0x000fce00078e00da */
.L_x_1795:
[----:B------:R-:W-:-:S04]  /*18f50*/  ISETP.NE.AND P1, PT, R229, 0x1, PT ;  /* 0x00000001e500780c */ /* 0x000fc80003f25270 */
[----:B------:R-:W-:-:S04]  /*18f60*/  SEL R218, RZ, 0x1, P1 ;  /* 0x00000001ffda7807 */ /* 0x000fc80000800000 */
[----:B------:R-:W-:Y:S01]  /*18f70*/  LOP3.LUT R218, R8, R218, RZ, 0x3c, !PT ;  /* 0x000000da08da7212 */ /* 0x000fe200078e3cff */
[----:B------:R-:W-:Y:S06]  /*18f80*/  @!P0 BRA `(.L_x_1783) ;  /* 0x0000000000048947 */ /* 0x000fec0003800000 */
[----:B------:R-:W-:Y:S01]  /*18f90*/  BPT.TRAP 0x1 ;  /* 0x000000040000795c */ /* 0x000fe20000300000 */
.L_x_1783:
[----:B------:R-:W-:Y:S01]  /*18fa0*/  VIADD R202, R229, 0x1 ;  /* 0x00000001e5ca7836 */ /* 0x000fe20000000000 */
[----:B------:R-:W-:-:S04]  /*18fb0*/  SHF.L.U32 R4, R218, 0x1f, RZ ;  /* 0x0000001fda047819 */ /* 0x000fc800000006ff */
[----:B------:R-:W-:-:S04]  /*18fc0*/  ISETP.NE.AND P1, PT, R202, 0x2, PT ;  /* 0x00000002ca00780c */ /* 0x000fc80003f25270 */
[----:B------:R-:W-:-:S05]  /*18fd0*/  SEL R202, R202, RZ, P1 ;  /* 0x000000ffcaca7207 */ /* 0x000fca0000800000 */
[----:B------:R-:W-:-:S04]  /*18fe0*/  IMAD R222, R202, 0x8, R17 ;  /* 0x00000008cade7824 */ /* 0x000fc800078e0211 */
[----:B------:R0:W1:Y:S01]  /*18ff0*/  SYNCS.PHASECHK.TRANS64.TRYWAIT P1, [R222+URZ+0x30830], R4 ;  /* 0x03083004de0075a7 */ /* 0x000062000802017f */
[----:B------:R-:W-:Y:S05]  /*19000*/  @!P0 BRA `(.L_x_1784) ;  /* 0x0000000000048947 */ /* 0x000fea0003800000 */
[----:B------:R-:W-:Y:S01]  /*19010*/  BPT.TRAP 0x1 ;  /* 0x000000040000795c */ /* 0x000fe20000300000 */
.L_x_1784:
[----:B------:R-:W2:Y:S01]  /*19020*/  LDL R2, [R1+0x50] ;  /* 0x0000500001027983 */ /* 0x000ea20000100800 */
[----:B------:R-:W-:Y:S01]  /*19030*/  BSSY B2, `(.L_x_1785) ;  /* 0x0000007000027945 */ /* 0x000fe20003800000 */
[----:B--2---:R-:W-:-:S04]  /*19040*/  IMAD R2, R202, 0x800, R2 ;  /* 0x00000800ca027824 */ /* 0x004fc800078e0202 */
[C---:B------:R-:W-:Y:S02]  /*19050*/  VIADD R154, R2.reuse, 0x2 ;  /* 0x00000002029a7836 */ /* 0x040fe40000000000 */
[----:B------:R-:W-:Y:S01]  /*19060*/  VIADD R153, R2, 0x4 ;  /* 0x0000000402997836 */ /* 0x000fe20000000000 */
[----:B-1----:R-:W-:Y:S06]  /*19070*/  @P1 BRA `(.L_x_1786) ;  /* 0x0000000000081947 */ /* 0x002fec0003800000 */
[----:B------:R-:W1:Y:S02]  /*19080*/  SYNCS.PHASECHK.TRANS64.TRYWAIT P1, [R222+URZ+0x30830], R4 ;  /* 0x03083004de0075a7 */ /* 0x000e64000802017f */
[----:B-1----:R-:W-:Y:S05]  /*19090*/  @!P1 BRA `(.L_x_1787) ;  /* 0x0000014800889947 */ /* 0x002fea0003800000 */
.L_x_1786:
[----:B------:R-:W-:Y:S05]  /*190a0*/  BSYNC B2 ;  /* 0x0000000000027941 */ /* 0x000fea0003800000 */
.L_x_1785:
[----:B------:R-:W-:Y:S04]  /*190b0*/  STL.64 [R1+0xf8], R22 ;  /* 0x0000f81601007387 */ /* 0x000fe80000100a00 */
[----:B------:R-:W-:Y:S04]  /*190c0*/  STL [R1+0xf0], R18 ;  /* 0x0000f01201007387 */ /* 0x000fe80000100800 */
[----:B------:R2:W-:Y:S04]  /*190d0*/  STL.64 [R1+0xe8], R16 ;  /* 0x0000e81001007387 */ /* 0x0005e80000100a00 */
[----:B--2---:R-:W2:Y:S04]  /*190e0*/  LDL.64 R16, [R1+0x38] ;  /* 0x0000380001107983 */ /* 0x004ea80000100a00 */
[----:B------:R3:W-:Y:S04]  /*190f0*/  STL.64 [R1+0xe0], R8 ;  /* 0x0000e00801007387 */ /* 0x0007e80000100a00 */
[----:B------:R-:W4:Y:S01]  /*19100*/  LDL.64 R22, [R1+0x40] ;  /* 0x0000400001167983 */ /* 0x000f220000100a00 */
[----:B01----:R-:W-:-:S04]  /*19110*/  MOV R4, R2 ;  /* 0x0000000200047202 */ /* 0x003fc80000000f00 */
[----:B------:R-:W-:Y:S01]  /*19120*/  R2UR UR6, R4 ;  /* 0x00000000040672ca */ /* 0x000fe200000e0000 */
[----:B------:R-:W-:Y:S02]  /*19130*/  IMAD.MOV.U32 R4, RZ, RZ, R154 ;  /* 0x000000ffff047224 */ /* 0x000fe400078e009a */
[----:B------:R-:W-:Y:S01]  /*19140*/  VIADD R152, R2, 0x6 ;  /* 0x0000000602987836 */ /* 0x000fe20000000000 */
[----:B---3--:R-:W3:Y:S01]  /*19150*/  LDL.64 R8, [R1+0x28] ;  /* 0x0000280001087983 */ /* 0x008ee20000100a00 */
[----:B------:R-:W-:Y:S01]  /*19160*/  IMAD.MOV.U32 R5, RZ, RZ, 0x40000040 ;  /* 0x40000040ff057424 */ /* 0x000fe200078e00ff */
[----:B------:R-:W-:Y:S01]  /*19170*/  R2UR UR4, R4 ;  /* 0x00000000040472ca */ /* 0x000fe200000e0000 */
[----:B------:R-:W-:Y:S01]  /*19180*/  IMAD.MOV.U32 R4, RZ, RZ, R153 ;  /* 0x000000ffff047224 */ /* 0x000fe200078e0099 */
[----:B------:R-:W-:Y:S01]  /*19190*/  MOV R153, 0x40000040 ;  /* 0x4000004000997802 */ /* 0x000fe20000000f00 */
[----:B------:R-:W-:Y:S01]  /*191a0*/  VIADD R154, R2, 0x204 ;  /* 0x00000204029a7836 */ /* 0x000fe20000000000 */
[----:B------:R-:W-:-:S02]  /*191b0*/  R2UR UR10, R152 ;  /* 0x00000000980a72ca */ /* 0x000fc400000e0000 */
[----:B------:R-:W-:Y:S01]  /*191c0*/  R2UR UR8, R4 ;  /* 0x00000000040872ca */ /* 0x000fe200000e0000 */
[----:B------:R-:W-:Y:S01]  /*191d0*/  VIADD R4, R2, 0x200 ;  /* 0x0000020002047836 */ /* 0x000fe20000000000 */
[----:B------:R-:W-:Y:S01]  /*191e0*/  R2UR UR11, R153 ;  /* 0x00000000990b72ca */ /* 0x000fe200000e0000 */
[-C--:B------:R-:W-:Y:S01]  /*191f0*/  FMUL.FTZ R24, R24, R3.reuse ;  /* 0x0000000318187220 */ /* 0x080fe20000410000 */
[C---:B------:R-:W-:Y:S02]  /*19200*/  R2UR UR7, R5.reuse ;  /* 0x00000000050772ca */ /* 0x040fe400000e0000 */
[----:B------:R-:W-:Y:S01]  /*19210*/  R2UR UR14, R4 ;  /* 0x00000000040e72ca */ /* 0x000fe200000e0000 */
[----:B------:R-:W-:Y:S01]  /*19220*/  VIADD R4, R2, 0x206 ;  /* 0x0000020602047836 */ /* 0x000fe20000000000 */
[----:B------:R-:W-:Y:S01]  /*19230*/  R2UR UR5, R5 ;  /* 0x00000000050572ca */ /* 0x000fe200000e0000 */
[----:B------:R-:W-:Y:S01]  /*19240*/  FMUL.FTZ R25, R25, R3 ;  /* 0x0000000319197220 */ /* 0x000fe20000410000 */
[----:B------:R-:W-:-:S02]  /*19250*/  R2UR UR9, R5 ;  /* 0x00000000050972ca */ /* 0x000fc400000e0000 */
[----:B------:R-:W-:Y:S01]  /*19260*/  R2UR UR26, R4 ;  /* 0x00000000041a72ca */ /* 0x000fe200000e0000 */
[----:B------:R-:W-:Y:S02]  /*19270*/  VIADD R4, R2, 0x404 ;  /* 0x0000040402047836 */ /* 0x000fe40000000000 */
[----:B------:R-:W-:Y:S02]  /*19280*/  MOV R152, UR11 ;  /* 0x0000000b00987c02 */ /* 0x000fe40008000f00 */
[----:B------:R-:W-:Y:S01]  /*19290*/  R2UR UR22, R154 ;  /* 0x000000009a1672ca */ /* 0x000fe200000e0000 */
[----:B------:R-:W-:Y:S01]  /*192a0*/  VIADD R154, R2, 0x400 ;  /* 0x00000400029a7836 */ /* 0x000fe20000000000 */
[----:B------:R-:W-:Y:S01]  /*192b0*/  R2UR UR38, R4 ;  /* 0x00000000042672ca */ /* 0x000fe200000e0000 */
[----:B------:R0:W-:Y:S01]  /*192c0*/  STL [R1+0x14], R152 ;  /* 0x0000149801007387 */ /* 0x0001e20000100800 */
[----:B------:R-:W-:Y:S02]  /*192d0*/  VIADD R4, R2, 0x600 ;  /* 0x0000060002047836 */ /* 0x000fe40000000000 */
[----:B------:R-:W-:Y:S01]  /*192e0*/  R2UR UR30, R154 ;  /* 0x000000009a1e72ca */ /* 0x000fe200000e0000 */
[----:B------:R-:W-:-:S02]  /*192f0*/  VIADD R154, R2, 0x406 ;  /* 0x00000406029a7836 */ /* 0x000fc40000000000 */
[----:B0-----:R-:W-:Y:S01]  /*19300*/  VIADD R152, R2, 0x202 ;  /* 0x0000020202987836 */ /* 0x001fe20000000000 */
[----:B------:R-:W-:Y:S02]  /*19310*/  R2UR UR46, R4 ;  /* 0x00000000042e72ca */ /* 0x000fe400000e0000 */
[----:B------:R-:W-:Y:S02]  /*19320*/  IADD3 R4, R2, 0x606, RZ ;  /* 0x0000060602047810 */ /* 0x000fe40007ffe0ff */
[----:B------:R-:W-:Y:S02]  /*19330*/  R2UR UR18, R152 ;  /* 0x00000000981272ca */ /* 0x000fe400000e0000 */
[----:B------:R-:W-:Y:S01]  /*19340*/  IADD3 R152, R2, 0x402, RZ ;  /* 0x0000040202987810 */ /* 0x000fe20007ffe0ff */
[-C--:B------:R-:W-:Y:S01]  /*19350*/  FMUL.FTZ R28, R28, R3.reuse ;  /* 0x000000031c1c7220 */ /* 0x080fe20000410000 */
[----:B------:R-:W-:Y:S01]  /*19360*/  R2UR UR42, R154 ;  /* 0x000000009a2a72ca */ /* 0x000fe200000e0000 */
[----:B------:R-:W-:Y:S01]  /*19370*/  VIADD R154, R2, 0x602 ;  /* 0x00000602029a7836 */ /* 0x000fe20000000000 */
[----:B------:R-:W-:Y:S01]  /*19380*/  R2UR UR34, R152 ;  /* 0x00000000982272ca */ /* 0x000fe200000e0000 */
[----:B------:R-:W-:Y:S01]  /*19390*/  VIADD R152, R2, 0x604 ;  /* 0x0000060402987836 */ /* 0x000fe20000000000 */
[----:B------:R-:W-:Y:S01]  /*193a0*/  R2UR UR15, R5 ;  /* 0x00000000050f72ca */ /* 0x000fe200000e0000 */
        /* <DEDUP_REMOVED lines=66> */
[----:B------:R-:W3:Y:S01]  /*197d0*/  LDL.64 R4, [R1+0x18] ;  /* 0x0000180001047983 */ /* 0x000ee20000100a00 */
[-C--:B------:R-:W-:Y:S01]  /*197e0*/  FMUL.FTZ R26, R26, R0.reuse ;  /* 0x000000001a1a7220 */ /* 0x080fe20000410000 */
[-C--:B------:R-:W-:Y:S01]  /*197f0*/  FMUL.FTZ R27, R27, R0.reuse ;  /* 0x000000001b1b7220 */ /* 0x080fe20000410000 */
[-C--:B------:R-:W-:Y:S01]  /*19800*/  FMUL.FTZ R30, R30, R0.reuse ;  /* 0x000000001e1e7220 */ /* 0x080fe20000410000 */
[----:B------:R-:W3:Y:S01]  /*19810*/  LDL.64 R2, [R1+0x20] ;  /* 0x0000200001027983 */ /* 0x000ee20000100a00 */
        /* <DEDUP_REMOVED lines=61> */
[----:B------:R-:W3:Y:S01]  /*19bf0*/  LDL.LU R0, [R1+0x14] ;  /* 0x0000140001007983 */ /* 0x000ee20000300800 */
[----:B------:R-:W-:Y:S01]  /*19c00*/  MOV R18, UR10 ;  /* 0x0000000a00127c02 */ /* 0x000fe20008000f00 */
[----:B------:R-:W-:Y:S01]  /*19c10*/  UMOV UR10, UR4 ;  /* 0x00000004000a7c82 */ /* 0x000fe20008000000 */
[----:B------:R-:W-:Y:S01]  /*19c20*/  UMOV UR11, UR5 ;  /* 0x00000005000b7c82 */ /* 0x000fe20008000000 */
[----:B------:R-:W-:Y:S01]  /*19c30*/  R2UR UR4, R6 ;  /* 0x00000000060472ca */ /* 0x000fe200000e0000 */
[----:B------:R-:W-:Y:S01]  /*19c40*/  IMAD.MOV.U32 R155, RZ, RZ, 0x40000040 ;  /* 0x40000040ff9b7424 */ /* 0x000fe200078e00ff */
[----:B------:R-:W-:Y:S02]  /*19c50*/  R2UR UR5, R7 ;  /* 0x00000000070572ca */ /* 0x000fe400000e0000 */
[----:B------:R-:W-:Y:S02]  /*19c60*/  R2UR UR19, R153 ;  /* 0x00000000991372ca */ /* 0x000fe400000e0000 */
[----:B------:R-:W-:-:S02]  /*19c70*/  R2UR UR23, R155 ;  /* 0x000000009b1772ca */ /* 0x000fc400000e0000 */
[----:B------:R-:W-:Y:S02]  /*19c80*/  R2UR UR31, R155 ;  /* 0x000000009b1f72ca */ /* 0x000fe400000e0000 */
[----:B------:R-:W-:Y:S02]  /*19c90*/  R2UR UR35, R153 ;  /* 0x00000000992372ca */ /* 0x000fe400000e0000 */
[C---:B------:R-:W-:Y:S02]  /*19ca0*/  R2UR UR43, R155.reuse ;  /* 0x000000009b2b72ca */ /* 0x040fe400000e0000 */
[----:B------:R-:W-:Y:S02]  /*19cb0*/  R2UR UR50, R154 ;  /* 0x000000009a3272ca */ /* 0x000fe400000e0000 */
[----:B------:R-:W-:Y:S02]  /*19cc0*/  R2UR UR51, R155 ;  /* 0x000000009b3372ca */ /* 0x000fe400000e0000 */
[----:B------:R-:W-:-:S02]  /*19cd0*/  R2UR UR54, R152 ;  /* 0x00000000983672ca */ /* 0x000fc400000e0000 */
[----:B------:R-:W-:Y:S02]  /*19ce0*/  R2UR UR55, R153 ;  /* 0x00000000993772ca */ /* 0x000fe400000e0000 */
[----:B------:R-:W-:-:S06]  /*19cf0*/  WARPGROUP.ARRIVE ;  /* 0x00000000000079c5 */ /* 0x000fcc0000000000 */
[----:B------:R-:W-:Y:S01]  /*19d00*/  HGMMA.64x64x16.F32 R152, gdesc[UR4], RZ, !UPT, gsb0 ;  /* 0x00e00000049879f0 */ /* 0x000fe2000c0008ff */
[----:B------:R-:W-:Y:S01]  /*19d10*/  UMOV UR6, UR8 ;  /* 0x0000000800067c82 */ /* 0x000fe20008000000 */
[----:B------:R-:W-:Y:S01]  /*19d20*/  UMOV UR7, UR9 ;  /* 0x0000000900077c82 */ /* 0x000fe20008000000 */
[----:B----4-:R-:W-:Y:S02]  /*19d30*/  R2UR UR8, R22 ;  /* 0x00000000160872ca */ /* 0x010fe400000e0000 */
[----:B------:R-:W-:Y:S01]  /*19d40*/  R2UR UR9, R23 ;  /* 0x00000000170972ca */ /* 0x000fe200000e0000 */
[----:B------:R-:W-:Y:S02]  /*19d50*/  WARPGROUP.DEPBAR.LE gsb0, 0x0 ;  /* 0x00008000000079c5 */ /* 0x000fe40000010000 */
[----:B------:R-:W-:Y:S01]  /*19d60*/  WARPGROUP.ARRIVE ;  /* 0x00000000000079c5 */ /* 0x000fe20000000000 */
[----:B--2---:R-:W-:Y:S01]  /*19d70*/  R2UR UR4, R16 ;  /* 0x00000000100472ca */ /* 0x004fe200000e0000 */
[----:B------:R0:W5:Y:S08]  /*19d80*/  LDL.LU.64 R22, [R1+0xf8] ;  /* 0x0000f80001167983 */ /* 0x0001700000300a00 */
[----:B------:R-:W-:Y:S01]  /*19d90*/  HGMMA.64x64x16.F32 R152, gdesc[UR8], R152, gsb0 ;  /* 0x00e00000089879f0 */ /* 0x000fe20008000898 */
[----:B------:R-:W-:-:S02]  /*19da0*/  R2UR UR5, R17 ;  /* 0x00000000110572ca */ /* 0x000fc400000e0000 */
[----:B------:R-:W-:Y:S02]  /*19db0*/  WARPGROUP.DEPBAR.LE gsb0, 0x0 ;  /* 0x00008000000079c5 */ /* 0x000fe40000010000 */
[----:B------:R-:W-:-:S09]  /*19dc0*/  WARPGROUP.ARRIVE ;  /* 0x00000000000079c5 */ /* 0x000fd20000000000 */
[----:B------:R-:W-:Y:S01]  /*19dd0*/  HGMMA.64x64x16.F32 R152, gdesc[UR4], R152, gsb0 ;  /* 0x00e00000049879f0 */ /* 0x000fe20008000898 */
[----:B------:R-:W-:Y:S02]  /*19de0*/  R2UR UR10, R18 ;  /* 0x00000000120a72ca */ /* 0x000fe400000e0000 */
[----:B---3--:R-:W-:Y:S01]  /*19df0*/  R2UR UR8, R8 ;  /* 0x00000000080872ca */ /* 0x008fe200000e0000 */
[----:B------:R0:W5:Y:S01]  /*19e00*/  LDL.LU R18, [R1+0xf0] ;  /* 0x0000f00001127983 */ /* 0x0001620000300800 */
[----:B------:R-:W-:Y:S02]  /*19e10*/  R2UR UR9, R9 ;  /* 0x00000000090972ca */ /* 0x000fe400000e0000 */
[----:B------:R-:W-:Y:S01]  /*19e20*/  R2UR UR20, R216 ;  /* 0x00000000d81472ca */ /* 0x000fe200000e0000 */
[----:B------:R0:W5:Y:S01]  /*19e30*/  LDL.LU.64 R16, [R1+0xe8] ;  /* 0x0000e80001107983 */ /* 0x0001620000300a00 */
[----:B------:R-:W-:Y:S02]  /*19e40*/  R2UR UR21, R217 ;  /* 0x00000000d91572ca */ /* 0x000fe400000e0000 */
[----:B------:R-:W-:Y:S01]  /*19e50*/  R2UR UR24, R214 ;  /* 0x00000000d61872ca */ /* 0x000fe200000e0000 */
[----:B------:R0:W5:Y:S01]  /*19e60*/  LDL.LU.64 R8, [R1+0xe0] ;  /* 0x0000e00001087983 */ /* 0x0001620000300a00 */
[----:B------:R-:W-:-:S02]  /*19e70*/  WARPGROUP.DEPBAR.LE gsb0, 0x0 ;  /* 0x00008000000079c5 */ /* 0x000fc40000010000 */
[----:B------:R-:W-:Y:S01]  /*19e80*/  WARPGROUP.ARRIVE ;  /* 0x00000000000079c5 */ /* 0x000fe20000000000 */
[----:B------:R-:W-:-:S13]  /*19e90*/  R2UR UR11, R0 ;  /* 0x00000000000b72ca */ /* 0x000fda00000e0000 */
        /* <DEDUP_REMOVED lines=12> */
[----:B------:R-:W-:-:S06]  /*19f60*/  WARPGROUP.ARRIVE ;  /* 0x00000000000079c5 */ /* 0x000fcc0000000000 */
        /* <DEDUP_REMOVED lines=48> */
.L_x_1788:
[----:B-----5:R-:W-:Y:S01]  /*1a270*/  SHF.L.U32 R0, R8, 0x1f, RZ ;  /* 0x0000001f08007819 */ /* 0x020fe200000006ff */
[----:B------:R-:W-:-:S04]  /*1a280*/  IMAD R8, R229, 0x8, R17 ;  /* 0x00000008e5087824 */ /* 0x000fc800078e0211 */
[----:B------:R0:W1:Y:S01]  /*1a290*/  SYNCS.PHASECHK.TRANS64.TRYWAIT P1, [R8+URZ+0x30850], R0 ;  /* 0x03085000080075a7 */ /* 0x000062000802017f */
[----:B------:R-:W-:Y:S05]  /*1a2a0*/  @!P0 BRA `(.L_x_1789) ;  /* 0x0000000000048947 */ /* 0x000fea0003800000 */
[----:B------:R-:W-:Y:S01]  /*1a2b0*/  BPT.TRAP 0x1 ;  /* 0x000000040000795c */ /* 0x000fe20000300000 */
.L_x_1789:
[----:B------:R-:W-:Y:S04]  /*1a2c0*/  BSSY B2, `(.L_x_1790) ;  /* 0x0000004000027945 */ /* 0x000fe80003800000 */
[----:B-1----:R-:W-:Y:S05]  /*1a2d0*/  @P1 BRA `(.L_x_1791) ;  /* 0x0000000000081947 */ /* 0x002fea0003800000 */
[----:B------:R-:W1:Y:S02]  /*1a2e0*/  SYNCS.PHASECHK.TRANS64.TRYWAIT P1, [R8+URZ+0x30850], R0 ;  /* 0x03085000080075a7 */ /* 0x000e64000802017f */
[----:B-1----:R-:W-:Y:S05]  /*1a2f0*/  @!P1 BRA `(.L_x_1792) ;  /* 0x0000013800049947 */ /* 0x002fea0003800000 */
.L_x_1791:
[----:B------:R-:W-:Y:S05]  /*1a300*/  BSYNC B2 ;  /* 0x0000000000027941 */ /* 0x000fea0003800000 */
.L_x_1790:
[----:B01----:R-:W-:Y:S01]  /*1a310*/  VIADD R0, R17, 0x400 ;  /* 0x0000040011007836 */ /* 0x003fe20000000000 */
[----:B------:R-:W-:Y:S01]  /*1a320*/  WARPGROUP.ARRIVE ;  /* 0x00000000000079c5 */ /* 0x000fe20000000000 */
[----:B------:R-:W-:Y:S01]  /*1a330*/  IMAD.MOV.U32 R3, RZ, RZ, 0x40000040 ;  /* 0x40000040ff037424 */ /* 0x000fe200078e00ff */
[----:B------:R-:W-:Y:S02]  /*1a340*/  MOV R5, 0x40000040 ;  /* 0x4000004000057802 */ /* 0x000fe40000000f00 */
[----:B------:R-:W-:Y:S02]  /*1a350*/  SHF.R.U32.HI R0, RZ, 0x4, R0 ;  /* 0x00000004ff007819 */ /* 0x000fe40000011600 */
[----:B------:R-:W-:Y:S01]  /*1a360*/  R2UR UR7, R3 ;  /* 0x00000000030772ca */ /* 0x000fe200000e0000 */
[----:B------:R-:W-:Y:S01]  /*1a370*/  IMAD.MOV.U32 R3, RZ, RZ, 0x40000040 ;  /* 0x40000040ff037424 */ /* 0x000fe200078e00ff */
[----:B------:R-:W-:-:S04]  /*1a380*/  LOP3.LUT R0, R0, 0x3fff, RZ, 0xc0, !PT ;  /* 0x00003fff00007812 */ /* 0x000fc800078ec0ff */
[----:B------:R-:W-:-:S05]  /*1a390*/  LOP3.LUT R0, R0, 0x2000000, RZ, 0xfc, !PT ;  /* 0x0200000000007812 */ /* 0x000fca00078efcff */
[----:B------:R-:W-:-:S04]  /*1a3a0*/  IMAD R2, R229, 0x800, R0 ;  /* 0x00000800e5027824 */ /* 0x000fc800078e0200 */
[C---:B------:R-:W-:Y:S01]  /*1a3b0*/  VIADD R4, R2.reuse, 0x80 ;  /* 0x0000008002047836 */ /* 0x040fe20000000000 */
[----:B------:R-:W-:-:S13]  /*1a3c0*/  R2UR UR6, R2 ;  /* 0x00000000020672ca */ /* 0x000fda00000e0000 */
        /* <DEDUP_REMOVED lines=25> */
.L_x_1793:
[----:B------:R-:W2:Y:S01]  /*1a560*/  LDL R185, [R1+0x8] ;  /* 0x0000080001b97983 */ /* 0x000ea20000100800 */
[----:B------:R-:W-:Y:S01]  /*1a570*/  FMNMX.FTZ R0, R152, R223, !PT ;  /* 0x000000df98007209 */ /* 0x000fe20007810000 */
[----:B------:R-:W-:Y:S01]  /*1a580*/  ULDC UR4, c[0x0][0x988] ;  /* 0x0002620000047ab9 */ /* 0x000fe20000000800 */
[----:B------:R-:W-:Y:S02]  /*1a590*/  VIADD R222, R222, 0x30840 ;  /* 0x00030840dede7836 */ /* 0x000fe40000000000 */
        /* <DEDUP_REMOVED lines=27> */
[----:B------:R-:W-:Y:S01]  /*1a750*/  FADD.FTZ R3, -R5, R223 ;  /* 0x000000df05037221 */ /* 0x000fe20000010100 */
        /* <DEDUP_REMOVED lines=9> */
[----:B0-----:R-:W-:-:S05]  /*1a7f0*/  FMNMX.FTZ R2, R0, R2, !PT ;  /* 0x0000000200027209 */ /* 0x001fca0007810000 */
[----:B------:R-:W0:Y:S02]  /*1a800*/  SHFL.BFLY PT, R4, R2, 0x1, 0x1f ;  /* 0x0c201f0002047f89 */ /* 0x000e2400000e0000 */
[----:B0-----:R-:W-:Y:S02]  /*1a810*/  FMNMX.FTZ R4, R2, R4, !PT ;  /* 0x0000000402047209 */ /* 0x001fe40007810000 */
[----:B------:R-:W-:-:S03]  /*1a820*/  MOV R2, UR4 ;  /* 0x0000000400027c02 */ /* 0x000fc60008000f00 */
[----:B------:R-:W-:Y:S02]  /*1a830*/  FADD.FTZ R0, -R4, R227 ;  /* 0x000000e304007221 */ /* 0x000fe40000010100 */
[-C--:B------:R-:W-:Y:S01]  /*1a840*/  FMUL.FTZ R184, R5, R2.reuse ;  /* 0x0000000205b87220 */ /* 0x080fe20000410000 */
[-C--:B------:R-:W-:Y:S01]  /*1a850*/  FMUL.FTZ R3, R3, R2.reuse ;  /* 0x0000000203037220 */ /* 0x080fe20000410000 */
[-C--:B------:R-:W-:Y:S02]  /*1a860*/  FMUL.FTZ R0, R0, R2.reuse ;  /* 0x0000000200007220 */ /* 0x080fe40000410000 */
        /* <DEDUP_REMOVED lines=15> */
[-C--:B------:R-:W-:Y:S01]  /*1a960*/  FFMA.FTZ R181, R181, R2.reuse, -R184 ;  /* 0x00000002b5b57223 */ /* 0x080fe200000108b8 */
[-C--:B------:R-:W-:Y:S01]  /*1a970*/  FMUL.FTZ R184, R4, R2.reuse ;  /* 0x0000000204b87220 */ /* 0x080fe20000410000 */
[----:B------:R-:W-:Y:S03]  /*1a980*/  MUFU.EX2 R3, R3 ;  /* 0x0000000300037308 */ /* 0x000fe60000000800 */
[-CC-:B------:R-:W-:Y:S01]  /*1a990*/  FFMA.FTZ R154, R154, R2.reuse, -R184.reuse ;  /* 0x000000029a9a7223 */ /* 0x180fe200000108b8 */
[-CC-:B------:R-:W-:Y:S01]  /*1a9a0*/  FFMA.FTZ R155, R155, R2.reuse, -R184.reuse ;  /* 0x000000029b9b7223 */ /* 0x180fe200000108b8 */
[-CC-:B------:R-:W-:Y:S01]  /*1a9b0*/  FFMA.FTZ R158, R158, R2.reuse, -R184.reuse ;  /* 0x000000029e9e7223 */ /* 0x180fe200000108b8 */
[-CC-:B------:R-:W-:Y:S01]  /*1a9c0*/  FFMA.FTZ R159, R159, R2.reuse, -R184.reuse ;  /* 0x000000029f9f7223 */ /* 0x180fe200000108b8 */
[-CC-:B------:R-:W-:Y:S01]  /*1a9d0*/  FFMA.FTZ R162, R162, R2.reuse, -R184.reuse ;  /* 0x00000002a2a27223 */ /* 0x180fe200000108b8 */
[----:B------:R-:W0:Y:S01]  /*1a9e0*/  MUFU.EX2 R152, R152 ;  /* 0x0000009800987308 */ /* 0x000e220000000800 */
        /* <DEDUP_REMOVED lines=12> */
[----:B------:R-:W1:Y:S01]  /*1aab0*/  MUFU.EX2 R197, R154 ;  /* 0x0000009a00c57308 */ /* 0x000e620000000800 */
[----:B0-----:R-:W-:-:S07]  /*1aac0*/  FFMA.FTZ R221, R3, R221, R152 ;  /* 0x000000dd03dd7223 */ /* 0x001fce0000010098 */
[----:B------:R-:W0:Y:S08]  /*1aad0*/  MUFU.EX2 R153, R153 ;  /* 0x0000009900997308 */ /* 0x000e300000000800 */
[----:B------:R-:W3:Y:S01]  /*1aae0*/  MUFU.EX2 R155, R155 ;  /* 0x0000009b009b7308 */ /* 0x000ee20000000800 */
[----:B-1----:R-:W-:-:S07]  /*1aaf0*/  FFMA.FTZ R9, R0, R9, R197 ;  /* 0x0000000900097223 */ /* 0x002fce00000100c5 */
[----:B------:R-:W1:Y:S01]  /*1ab00*/  MUFU.EX2 R156, R156 ;  /* 0x0000009c009c7308 */ /* 0x000e620000000800 */
[----:B0-----:R-:W-:-:S07]  /*1ab10*/  FADD.FTZ R221, R153, R221 ;  /* 0x000000dd99dd7221 */ /* 0x001fce0000010000 */
[----:B------:R-:W0:Y:S01]  /*1ab20*/  MUFU.EX2 R158, R158 ;  /* 0x0000009e009e7308 */ /* 0x000e220000000800 */
[----:B---3--:R-:W-:Y:S01]  /*1ab30*/  FADD.FTZ R154, R155, R9 ;  /* 0x000000099b9a7221 */ /* 0x008fe20000010000 */
[----:B--2---:R-:W-:-:S06]  /*1ab40*/  PRMT R222, R185, 0x654, R222 ;  /* 0x00000654b9de7816 */ /* 0x004fcc00000000de */
[----:B------:R-:W2:Y:S01]  /*1ab50*/  MUFU.EX2 R157, R157 ;  /* 0x0000009d009d7308 */ /* 0x000ea20000000800 */
[----:B-1----:R-:W-:Y:S01]  /*1ab60*/  FADD.FTZ R9, R156, R221 ;  /* 0x000000dd9c097221 */ /* 0x002fe20000010000 */
[----:B------:R1:W-:Y:S06]  /*1ab70*/  SYNCS.ARRIVE.TRANS64.RED.A1T0 RZ, [R222+URZ], RZ ;  /* 0x000000ffdeff79a7 */ /* 0x0003ec000810043f */
[----:B------:R-:W3:Y:S01]  /*1ab80*/  MUFU.EX2 R159, R159 ;  /* 0x0000009f009f7308 */ /* 0x000ee20000000800 */
[----:B0-----:R-:W-:-:S07]  /*1ab90*/  FADD.FTZ R154, R158, R154 ;  /* 0x0000009a9e9a7221 */ /* 0x001fce0000010000 */
[----:B------:R-:W0:Y:S01]  /*1aba0*/  MUFU.EX2 R160, R160 ;  /* 0x000000a000a07308 */ /* 0x000e220000000800 */
[----:B--2---:R-:W-:-:S07]  /*1abb0*/  FADD.FTZ R9, R157, R9 ;  /* 0x000000099d097221 */ /* 0x004fce0000010000 */
[----:B------:R-:W2:Y:S01]  /*1abc0*/  MUFU.EX2 R162, R162 ;  /* 0x000000a200a27308 */ /* 0x000ea20000000800 */
[----:B---3--:R-:W-:-:S07]  /*1abd0*/  FADD.FTZ R154, R159, R154 ;  /* 0x0000009a9f9a7221 */ /* 0x008fce0000010000 */
        /* <DEDUP_REMOVED lines=43> */
[----:B0-----:R-:W-:Y:S01]  /*1ae90*/  FADD.FTZ R182, R187, R182 ;  /* 0x000000b6bbb67221 */ /* 0x001fe20000010000 */
[----:B--2---:R-:W-:-:S03]  /*1aea0*/  FADD.FTZ R221, R181, R9 ;  /* 0x00000009b5dd7221 */ /* 0x004fc60000010000 */
[----:B---3--:R-:W-:Y:S01]  /*1aeb0*/  FADD.FTZ R9, R154, R182 ;  /* 0x000000b69a097221 */ /* 0x008fe20000010000 */
[----:B-1----:R-:W-:Y:S06]  /*1aec0*/  @!P0 BRA `(.L_x_1794) ;  /* 0x0000000000048947 */ /* 0x002fec0003800000 */
[----:B------:R-:W-:Y:S01]  /*1aed0*/  BPT.TRAP 0x1 ;  /* 0x000000040000795c */ /* 0x000fe20000300000 */
.L_x_1794:
        /* <DEDUP_REMOVED lines=23> */
[----:B------:R-:W-:Y:S02]  /*1b050*/  MOV R229, R202 ;  /* 0x000000ca00e57202 */ /* 0x000fe40000000f00 */
[C---:B--2---:R-:W-:Y:S01]  /*1b060*/  ISETP.GT.AND P1, PT, R228.reuse, R182, PT ;  /* 0x000000b6e400720c */ /* 0x044fe20003f24270 */
[----:B------:R-:W-:-:S12]  /*1b070*/  VIADD R228, R228, 0xffffffff ;  /* 0xffffffffe4e47836 */ /* 0x000fd80000000000 */
[----:B------:R-:W-:Y:S05]  /*1b080*/  @P1 BRA `(.L_x_1795) ;  /* 0xffffffdc00b01947 */ /* 0x000fea000383ffff */
[----:B------:R-:W-:Y:S05]  /*1b090*/  BSYNC B1 ;  /* 0x0000000000017941 */ /* 0x000fea0003800000 */
.L_x_1782:
[----:B------:R-:W-:-:S07]  /*1b0a0*/  IMAD.MOV.U32 R8, RZ, RZ, R228 ;  /* 0x000000ffff087224 */ /* 0x000fce00078e00e4 */
.L_x_1781:
[----:B------:R-:W-:Y:S05]  /*1b0b0*/  BSYNC B0 ;  /* 0x0000000000007941 */ /* 0x000fea0003800000 */
.L_x_1780:
[----:B------:R-:W2:Y:S01]  /*1b0c0*/  LDL R152, [R1+0x78] ;  /* 0x0000780001987983 */ /* 0x000ea20000100800 */
[----:B------:R-:W-:Y:S01]  /*1b0d0*/  BSSY B0, `(.L_x_1796) ;  /* 0x00002e2000007945 */ /* 0x000fe20003800000 */
[----:B--2---:R-:W-:-:S13]  /*1b0e0*/  ISETP.GE.AND P1, PT, R8, R152, PT ;  /* 0x000000980800720c */ /* 0x004fda0003f26270 */
[----:B------:R-:W-:Y:S05]  /*1b0f0*/  @!P1 BRA `(.L_x_1797) ;  /* 0x0000002c007c9947 */ /* 0x000fea0003800000 */
[----:B------:R-:W-:Y:S02]  /*1b100*/  IMAD.MOV.U32 R228, RZ, RZ, R4 ;  /* 0x000000ffffe47224 */ /* 0x000fe400078e0004 */
[----:B------:R-:W-:Y:S02]  /*1b110*/  IMAD.MOV.U32 R227, RZ, RZ, R5 ;  /* 0x000000ffffe37224 */ /* 0x000fe400078e0005 */
[----:B------:R-:W-:Y:S02]  /*1b120*/  IMAD.MOV.U32 R222, RZ, RZ, R218 ;  /* 0x000000ffffde7224 */ /* 0x000fe400078e00da */
[----:B------:R-:W-:-:S07]  /*1b130*/  IMAD.MOV.U32 R229, RZ, RZ, R202 ;  /* 0x000000ffffe57224 */ /* 0x000fce00078e00ca */
.L_x_1818:
[----:B------:R-:W-:-:S04]  /*1b140*/  ISETP.NE.AND P1, PT, R229, 0x1, PT ;  /* 0x00000001e500780c */ /* 0x000fc80003f25270 */
[----:B------:R-:W-:-:S04]  /*1b150*/  SEL R218, RZ, 0x1, P1 ;  /* 0x00000001ffda7807 */ /* 0x000fc80000800000 */
[----:B------:R-:W-:Y:S01]  /*1b160*/  LOP3.LUT R218, R222, R218, RZ, 0x3c, !PT ;  /* 0x000000dadeda7212 */ /* 0x000fe200078e3cff */
[----:B-1----:R-:W-:Y:S06]  /*1b170*/  @!P0 BRA `(.L_x_1798) ;  /* 0x0000000000048947 */ /* 0x002fec0003800000 */
[----:B------:R-:W-:Y:S01]  /*1b180*/  BPT.TRAP 0x1 ;  /* 0x000000040000795c */ /* 0x000fe20000300000 */
.L_x_1798:
[----:B------:R-:W-:Y:S02]  /*1b190*/  IADD3 R202, R229, 0x1, RZ ;  /* 0x00000001e5ca7810 */ /* 0x000fe40007ffe0ff */
[----:B------:R-:W-:Y:S02]  /*1b1a0*/  SHF.L.U32 R4, R218, 0x1f, RZ ;  /* 0x0000001fda047819 */ /* 0x000fe400000006ff */
[----:B------:R-:W-:-:S04]  /*1b1b0*/  ISETP.NE.AND P1, PT, R202, 0x2, PT ;  /* 0x00000002ca00780c */ /* 0x000fc80003f25270 */
[----:B------:R-:W-:-:S05]  /*1b1c0*/  SEL R202, R202, RZ, P1 ;  /* 0x000000ffcaca7207 */ /* 0x000fca0000800000 */
[----:B------:R-:W-:-:S04]  /*1b1d0*/  IMAD R223, R202, 0x8, R17 ;  /* 0x00000008cadf7824 */ /* 0x000fc800078e0211 */
[----:B------:R0:W1:Y:S01]  /*1b1e0*/  SYNCS.PHASECHK.TRANS64.TRYWAIT P1, [R223+URZ+0x30830], R4 ;  /* 0x03083004df0075a7 */ /* 0x000062000802017f */
[----:B------:R-:W-:Y:S05]  /*1b1f0*/  @!P0 BRA `(.L_x_1799) ;  /* 0x0000000000048947 */ /* 0x000fea0003800000 */
[----:B------:R-:W-:Y:S01]  /*1b200*/  BPT.TRAP 0x1 ;  /* 0x000000040000795c */ /* 0x000fe20000300000 */
.L_x_1799:
        /* <DEDUP_REMOVED lines=8> */
.L_x_1801:
[----:B------:R-:W-:Y:S05]  /*1b290*/  BSYNC B1 ;  /* 0x0000000000017941 */ /* 0x000fea0003800000 */
.L_x_1800:
[----:B------:R-:W-:Y:S04]  /*1b2a0*/  STL.64 [R1+0xf8], R22 ;  /* 0x0000f81601007387 */ /* 0x000fe80000100a00 */
[----:B------:R-:W-:Y:S04]  /*1b2b0*/  STL [R1+0xf0], R18 ;  /* 0x0000f01201007387 */ /* 0x000fe80000100800 */
[----:B------:R2:W-:Y:S04]  /*1b2c0*/  STL.64 [R1+0xe8], R16 ;  /* 0x0000e81001007387 */ /* 0x0005e80000100a00 */
[----:B--2---:R-:W2:Y:S04]  /*1b2d0*/  LDL.64 R16, [R1+0x38] ;  /* 0x0000380001107983 */ /* 0x004ea80000100a00 */
[----:B------:R3:W-:Y:S04]  /*1b2e0*/  STL.64 [R1+0xe0], R8 ;  /* 0x0000e00801007387 */ /* 0x0007e80000100a00 */
[----:B------:R-:W4:Y:S01]  /*1b2f0*/  LDL.64 R22, [R1+0x40] ;  /* 0x0000400001167983 */ /* 0x000f220000100a00 */
[----:B01----:R-:W-:-:S05]  /*1b300*/  IMAD.MOV.U32 R4, RZ, RZ, R2 ;  /* 0x000000ffff047224 */ /* 0x003fca00078e0002 */
[----:B------:R-:W-:Y:S01]  /*1b310*/  R2UR UR6, R4 ;  /* 0x00000000040672ca */ /* 0x000fe200000e0000 */
[----:B------:R-:W-:Y:S01]  /*1b320*/  IMAD.MOV.U32 R4, RZ, RZ, R154 ;  /* 0x000000ffff047224 */ /* 0x000fe200078e009a */
[----:B---3--:R-:W3:Y:S01]  /*1b330*/  LDL.64 R8, [R1+0x28] ;  /* 0x0000280001087983 */ /* 0x008ee20000100a00 */
[----:B------:R-:W-:Y:S01]  /*1b340*/  VIADD R152, R2, 0x6 ;  /* 0x0000000602987836 */ /* 0x000fe20000000000 */
[----:B------:R-:W-:Y:S02]  /*1b350*/  MOV R5, 0x40000040 ;  /* 0x4000004000057802 */ /* 0x000fe40000000f00 */
[----:B------:R-:W-:Y:S01]  /*1b360*/  R2UR UR4, R4 ;  /* 0x00000000040472ca */ /* 0x000fe200000e0000 */
[----:B------:R-:W-:Y:S01]  /*1b370*/  IMAD.MOV.U32 R4, RZ, RZ, R153 ;  /* 0x000000ffff047224 */ /* 0x000fe200078e0099 */
[----:B------:R-:W-:Y:S01]  /*1b380*/  R2UR UR10, R152 ;  /* 0x00000000980a72ca */ /* 0x000fe200000e0000 */
[----:B------:R-:W-:Y:S01]  /*1b390*/  IMAD.MOV.U32 R153, RZ, RZ, 0x40000040 ;  /* 0x40000040ff997424 */ /* 0x000fe200078e00ff */
[----:B------:R-:W-:-:S02]  /*1b3a0*/  R2UR UR7, R5 ;  /* 0x00000000050772ca */ /* 0x000fc400000e0000 */
[----:B------:R-:W-:Y:S01]  /*1b3b0*/  R2UR UR8, R4 ;  /* 0x00000000040872ca */ /* 0x000fe200000e0000 */
[C---:B------:R-:W-:Y:S01]  /*1b3c0*/  VIADD R4, R2.reuse, 0x200 ;  /* 0x0000020002047836 */ /* 0x040fe20000000000 */
[----:B------:R-:W-:Y:S01]  /*1b3d0*/  R2UR UR11, R153 ;  /* 0x00000000990b72ca */ /* 0x000fe200000e0000 */
[----:B------:R-:W-:Y:S01]  /*1b3e0*/  VIADD R154, R2, 0x204 ;  /* 0x00000204029a7836 */ /* 0x000fe20000000000 */
[C---:B------:R-:W-:Y:S02]  /*1b3f0*/  R2UR UR5, R5.reuse ;  /* 0x00000000050572ca */ /* 0x040fe400000e0000 */
[----:B------:R-:W-:Y:S01]  /*1b400*/  R2UR UR14, R4 ;  /* 0x00000000040e72ca */ /* 0x000fe200000e0000 */
[----:B------:R-:W-:Y:S01]  /*1b410*/  VIADD R4, R2, 0x206 ;  /* 0x0000020602047836 */ /* 0x000fe20000000000 */
[----:B------:R-:W-:Y:S01]  /*1b420*/  R2UR UR22, R154 ;  /* 0x000000009a1672ca */ /* 0x000fe200000e0000 */
[----:B------:R-:W-:Y:S01]  /*1b430*/  FMUL.FTZ R24, R24, R3 ;  /* 0x0000000318187220 */ /* 0x000fe20000410000 */
[----:B------:R-:W-:-:S02]  /*1b440*/  R2UR UR9, R5 ;  /* 0x00000000050972ca */ /* 0x000fc400000e0000 */
[----:B------:R-:W-:Y:S02]  /*1b450*/  R2UR UR26, R4 ;  /* 0x00000000041a72ca */ /* 0x000fe400000e0000 */
[C---:B------:R-:W-:Y:S02]  /*1b460*/  IADD3 R4, R2.reuse, 0x404, RZ ;  /* 0x0000040402047810 */ /* 0x040fe40007ffe0ff */
[----:B------:R-:W-:Y:S01]  /*1b470*/  MOV R152, UR11 ;  /* 0x0000000b00987c02 */ /* 0x000fe20008000f00 */
[----:B------:R-:W-:Y:S01]  /*1b480*/  VIADD R154, R2, 0x400 ;  /* 0x00000400029a7836 */ /* 0x000fe20000000000 */
[----:B------:R-:W-:Y:S01]  /*1b490*/  R2UR UR38, R4 ;  /* 0x00000000042672ca */ /* 0x000fe200000e0000 */
[----:B------:R-:W-:Y:S02]  /*1b4a0*/  VIADD R4, R2, 0x600 ;  /* 0x0000060002047836 */ /* 0x000fe40000000000 */
[----:B------:R0:W-:Y:S01]  /*1b4b0*/  STL [R1+0x14], R152 ;  /* 0x0000149801007387 */ /* 0x0001e20000100800 */
[----:B------:R-:W-:Y:S01]  /*1b4c0*/  R2UR UR30, R154 ;  /* 0x000000009a1e72ca */ /* 0x000fe200000e0000 */
[----:B------:R-:W-:Y:S01]  /*1b4d0*/  VIADD R154, R2, 0x406 ;  /* 0x00000406029a7836 */ /* 0x000fe20000000000 */
[----:B------:R-:W-:Y:S01]  /*1b4e0*/  R2UR UR46, R4 ;  /* 0x00000000042e72ca */ /* 0x000fe200000e0000 */
[C---:B------:R-:W-:Y:S01]  /*1b4f0*/  VIADD R4, R2.reuse, 0x606 ;  /* 0x0000060602047836 */ /* 0x040fe20000000000 */
[----:B0-----:R-:W-:-:S04]  /*1b500*/  IADD3 R152, R2, 0x202, RZ ;  /* 0x0000020202987810 */ /* 0x001fc80007ffe0ff */
[----:B------:R-:W-:Y:S01]  /*1b510*/  R2UR UR18, R152 ;  /* 0x00000000981272ca */ /* 0x000fe200000e0000 */
[----:B------:R-:W-:Y:S01]  /*1b520*/  VIADD R152, R2, 0x402 ;  /* 0x0000040202987836 */ /* 0x000fe20000000000 */
[----:B------:R-:W-:Y:S01]  /*1b530*/  R2UR UR42, R154 ;  /* 0x000000009a2a72ca */ /* 0x000fe200000e0000 */
[----:B------:R-:W-:Y:S01]  /*1b540*/  VIADD R154, R2, 0x602 ;  /* 0x00000602029a7836 */ /* 0x000fe20000000000 */
[----:B------:R-:W-:Y:S01]  /*1b550*/  R2UR UR15, R5 ;  /* 0x00000000050f72ca */ /* 0x000fe200000e0000 */
[-C--:B------:R-:W-:Y:S01]  /*1b560*/  FMUL.FTZ R25, R25, R3.reuse ;  /* 0x0000000319197220 */ /* 0x080fe20000410000 */
[----:B------:R-:W-:Y:S01]  /*1b570*/  R2UR UR34, R152 ;  /* 0x00000000982272ca */ /* 0x000fe200000e0000 */
[----:B------:R-:W-:Y:S01]  /*1b580*/  VIADD R152, R2, 0x604 ;  /* 0x0000060402987836 */ /* 0x000fe20000000000 */
        /* <DEDUP_REMOVED lines=237> */
.L_x_1803:
[----:B------:R-:W-:Y:S02]  /*1c460*/  SHF.L.U32 R0, R222, 0x1f, RZ ;  /* 0x0000001fde007819 */ /* 0x000fe400000006ff */
[----:B-----5:R-:W-:-:S04]  /*1c470*/  LEA R222, R229, R17, 0x3 ;  /* 0x00000011e5de7211 */ /* 0x020fc800078e18ff */
[----:B------:R0:W1:Y:S01]  /*1c480*/  SYNCS.PHASECHK.TRANS64.TRYWAIT P1, [R222+URZ+0x30850], R0 ;  /* 0x03085000de0075a7 */ /* 0x000062000802017f */
[----:B------:R-:W-:Y:S05]  /*1c490*/  @!P0 BRA `(.L_x_1804) ;  /* 0x0000000000048947 */ /* 0x000fea0003800000 */
[----:B------:R-:W-:Y:S01]  /*1c4a0*/  BPT.TRAP 0x1 ;  /* 0x000000040000795c */ /* 0x000fe20000300000 */
.L_x_1804:
[----:B------:R-:W-:Y:S04]  /*1c4b0*/  BSSY B1, `(.L_x_1805) ;  /* 0x0000004000017945 */ /* 0x000fe80003800000 */
[----:B-1----:R-:W-:Y:S05]  /*1c4c0*/  @P1 BRA `(.L_x_1806) ;  /* 0x0000000000081947 */ /* 0x002fea0003800000 */
[----:B------:R-:W1:Y:S02]  /*1c4d0*/  SYNCS.PHASECHK.TRANS64.TRYWAIT P1, [R222+URZ+0x30850], R0 ;  /* 0x03085000de0075a7 */ /* 0x000e64000802017f */
[----:B-1----:R-:W-:Y:S05]  /*1c4e0*/  @!P1 BRA `(.L_x_1807) ;  /* 0x0000011400b09947 */ /* 0x002fea0003800000 */
.L_x_1806:
[----:B------:R-:W-:Y:S05]  /*1c4f0*/  BSYNC B1 ;  /* 0x0000000000017941 */ /* 0x000fea0003800000 */
.L_x_1805:
[----:B01----:R-:W-:Y:S01]  /*1c500*/  VIADD R0, R17, 0x400 ;  /* 0x0000040011007836 */ /* 0x003fe20000000000 */
[----:B------:R-:W-:Y:S01]  /*1c510*/  WARPGROUP.ARRIVE ;  /* 0x00000000000079c5 */ /* 0x000fe20000000000 */
[----:B------:R-:W-:Y:S02]  /*1c520*/  IMAD.MOV.U32 R3, RZ, RZ, 0x40000040 ;  /* 0x40000040ff037424 */ /* 0x000fe400078e00ff */
[----:B------:R-:W-:Y:S01]  /*1c530*/  IMAD.MOV.U32 R5, RZ, RZ, 0x40000040 ;  /* 0x40000040ff057424 */ /* 0x000fe200078e00ff */
        /* <DEDUP_REMOVED lines=9> */
[----:B------:R-:W-:Y:S02]  /*1c5d0*/  R2UR UR6, R4 ;  /* 0x00000000040672ca */ /* 0x000fe400000e0000 */
[----:B------:R-:W-:Y:S01]  /*1c5e0*/  R2UR UR7, R5 ;  /* 0x00000000050772ca */ /* 0x000fe200000e0000 */
[----:B------:R-:W-:Y:S01]  /*1c5f0*/  IMAD.MOV.U32 R5, RZ, RZ, 0x40000040 ;  /* 0x40000040ff057424 */ /* 0x000fe200078e00ff */
[C---:B------:R-:W-:Y:S01]  /*1c600*/  IADD3 R4, R2.reuse, 0x100, RZ ;  /* 0x0000010002047810 */ /* 0x040fe20007ffe0ff */
        /* <DEDUP_REMOVED lines=20> */
.L_x_1808:
[----:B------:R-:W2:Y:S01]  /*1c750*/  LDL R4, [R1+0x58] ;  /* 0x0000580001047983 */ /* 0x000ea20000100800 */
[----:B------:R-:W0:Y:S03]  /*1c760*/  LDC R0, c[0x0][0x448] ;  /* 0x00011200ff007b82 */ /* 0x000e260000000800 */
[----:B------:R-:W2:Y:S04]  /*1c770*/  LDL R3, [R1+0x74] ;  /* 0x0000740001037983 */ /* 0x000ea80000100800 */
[----:B------:R-:W3:Y:S01]  /*1c780*/  LDL R189, [R1+0x8] ;  /* 0x0000080001bd7983 */ /* 0x000ee20000100800 */
[----:B------:R-:W-:Y:S01]  /*1c790*/  VIADD R223, R223, 0x30840 ;  /* 0x00030840dfdf7836 */ /* 0x000fe20000000000 */
[----:B------:R-:W-:Y:S01]  /*1c7a0*/  ULDC UR4, c[0x0][0x9dc] ;  /* 0x0002770000047ab9 */ /* 0x000fe20000000800 */
[----:B------:R-:W-:Y:S01]  /*1c7b0*/  ULDC UR5, c[0x0][0x9e0] ;  /* 0x0002780000057ab9 */ /* 0x000fe20000000800 */
[----:B0-----:R-:W-:-:S13]  /*1c7c0*/  ISETP.NE.AND P1, PT, R0, 0x1, PT ;  /* 0x000000010000780c */ /* 0x001fda0003f25270 */
[----:B------:R-:W0:Y:S08]  /*1c7d0*/  @P1 LDC R2, c[0x0][0x44c] ;  /* 0x00011300ff021b82 */ /* 0x000e300000000800 */
[----:B------:R-:W1:Y:S01]  /*1c7e0*/  @P1 LDC R0, c[0x0][0x450] ;  /* 0x00011400ff001b82 */ /* 0x000e620000000800 */
[----:B------:R-:W-:Y:S01]  /*1c7f0*/  ULOP3.LUT UR4, URZ, UR4, URZ, 0x33, !UPT ;  /* 0x000000043f047292 */ /* 0x000fe2000f8e333f */
[----:B--2---:R-:W-:-:S06]  /*1c800*/  IMAD.IADD R186, R3, 0x1, R4 ;  /* 0x0000000103ba7824 */ /* 0x004fcc00078e0204 */
[----:B------:R-:W2:Y:S01]  /*1c810*/  LDC R3, c[0x0][0x9e4] ;  /* 0x00027900ff037b82 */ /* 0x000ea20000000800 */
[----:B0-----:R-:W-:-:S05]  /*1c820*/  @P1 IMAD.HI.U32 R2, R186, R2, RZ ;  /* 0x00000002ba021227 */ /* 0x001fca00078e00ff */
[----:B-1----:R-:W-:-:S05]  /*1c830*/  @P1 SHF.R.U32.HI R186, RZ, R0, R2 ;  /* 0x00000000ffba1219 */ /* 0x002fca0000011602 */
[----:B------:R-:W0:Y:S01]  /*1c840*/  SHFL.IDX PT, R187, R186, RZ, 0x1c1f ;  /* 0x001c1fffbabb7589 */ /* 0x000e2200000e0000 */
[----:B------:R-:W-:-:S04]  /*1c850*/  SHF.L.U32 R0, R8, 0x6, RZ ;  /* 0x0000000608007819 */ /* 0x000fc800000006ff */
[----:B------:R-:W-:Y:S02]  /*1c860*/  IADD3 R184, -R225, 0x1, -R0 ;  /* 0x00000001e1b87810 */ /* 0x000fe40007ffe900 */
[----:B--2---:R-:W-:Y:S02]  /*1c870*/  ISETP.GE.AND P5, PT, R3, 0x1, PT ;  /* 0x000000010300780c */ /* 0x004fe40003fa6270 */
[----:B------:R-:W-:Y:S02]  /*1c880*/  IADD3 R184, -R219, R184, R220 ;  /* 0x000000b8dbb87210 */ /* 0x000fe40007ffe1dc */
[----:B---3--:R-:W-:-:S03]  /*1c890*/  PRMT R223, R189, 0x654, R223 ;  /* 0x00000654bddf7816 */ /* 0x008fc600000000df */
[C---:B------:R-:W-:Y:S01]  /*1c8a0*/  VIADD R185, R184.reuse, UR5 ;  /* 0x00000005b8b97c36 */ /* 0x040fe20008000000 */
[----:B------:R1:W-:Y:S01]  /*1c8b0*/  SYNCS.ARRIVE.TRANS64.RED.A1T0 RZ, [R223+URZ], RZ ;  /* 0x000000ffdfff79a7 */ /* 0x0003e2000810043f */
[----:B------:R-:W-:Y:S02]  /*1c8c0*/  VIADD R184, R184, UR4 ;  /* 0x00000004b8b87c36 */ /* 0x000fe40008000000 */
[--C-:B0-----:R-:W-:Y:S02]  /*1c8d0*/  IMAD.IADD R5, R185, 0x1, R187.reuse ;  /* 0x00000001b9057824 */ /* 0x101fe400078e02bb */
[----:B------:R-:W-:Y:S01]  /*1c8e0*/  IMAD.IADD R4, R184, 0x1, R187 ;  /* 0x00000001b8047824 */ /* 0x000fe200078e02bb */
        /* <DEDUP_REMOVED lines=14> */
.L_x_1811:
[----:B------:R-:W-:Y:S02]  /*1c9d0*/  ULDC UR4, c[0x0][0x9e4] ;  /* 0x0002790000047ab9 */ /* 0x000fe40000000800 */
[----:B------:R-:W-:-:S04]  /*1c9e0*/  MOV R188, UR4 ;  /* 0x0000000400bc7c02 */ /* 0x000fc80008000f00 */
[----:B------:R-:W-:-:S13]  /*1c9f0*/  ISETP.NE.AND P1, PT, R188, 0x1, PT ;  /* 0x00000001bc00780c */ /* 0x000fda0003f25270 */
[----:B------:R-:W0:Y:S02]  /*1ca00*/  @P1 LDC.64 R2, c[0x0][0x9e8] ;  /* 0x00027a00ff021b82 */ /* 0x000e240000000a00 */
[----:B0-----:R-:W-:-:S05]  /*1ca10*/  @P1 IMAD.HI.U32 R2, R187, R2, RZ ;  /* 0x00000002bb021227 */ /* 0x001fca00078e00ff */
[----:B------:R-:W-:-:S07]  /*1ca20*/  @P1 SHF.R.U32.HI R187, RZ, R3, R2 ;  /* 0x00000003ffbb1219 */ /* 0x000fce0000011602 */
.L_x_1812:
[----:B------:R-:W-:Y:S05]  /*1ca30*/  BSYNC B1 ;  /* 0x0000000000017941 */ /* 0x000fea0003800000 */
.L_x_1810:
[----:B------:R-:W-:-:S04]  /*1ca40*/  IMAD R187, R187, R188, -R0 ;  /* 0x000000bcbbbb7224 */ /* 0x000fc800078e0a00 */
[----:B------:R-:W-:-:S05]  /*1ca50*/  IMAD.IADD R187, R187, 0x1, -R225 ;  /* 0x00000001bbbb7824 */ /* 0x000fca00078e0ae1 */
[----:B------:R-:W-:Y:S02]  /*1ca60*/  VIMNMX R4, R4, R187, !PT ;  /* 0x000000bb04047248 */ /* 0x000fe40007fe0100 */
[----:B------:R-:W-:-:S07]  /*1ca70*/  VIADDMNMX R5, R187, R188, R5, PT ;  /* 0x000000bcbb057246 */ /* 0x000fce0003800105 */
.L_x_1809:
        /* <DEDUP_REMOVED lines=13> */
[--C-:B0-----:R-:W-:Y:S01]  /*1cb50*/  IMAD.IADD R185, R185, 0x1, R186.reuse ;  /* 0x00000001b9b97824 */ /* 0x101fe200078e02ba */
[----:B------:R-:W-:Y:S01]  /*1cb60*/  FSEL R157, R157, -INF , !P3 ;  /* 0xff8000009d9d7808 */ /* 0x000fe20005800000 */
[----:B------:R-:W-:Y:S01]  /*1cb70*/  IMAD.IADD R184, R184, 0x1, R186 ;  /* 0x00000001b8b87824 */ /* 0x000fe200078e02ba */
        /* <DEDUP_REMOVED lines=50> */
.L_x_1815:
[----:B------:R-:W-:Y:S02]  /*1cea0*/  ULDC UR4, c[0x0][0x9e4] ;  /* 0x0002790000047ab9 */ /* 0x000fe40000000800 */
[----:B------:R-:W-:-:S05]  /*1ceb0*/  IMAD.U32 R4, RZ, RZ, UR4 ;  /* 0x00000004ff047e24 */ /* 0x000fca000f8e00ff */
[----:B------:R-:W-:-:S13]  /*1cec0*/  ISETP.NE.AND P2, PT, R4, 0x1, PT ;  /* 0x000000010400780c */ /* 0x000fda0003f45270 */
[----:B------:R-:W0:Y:S02]  /*1ced0*/  @P2 LDC.64 R2, c[0x0][0x9e8] ;  /* 0x00027a00ff022b82 */ /* 0x000e240000000a00 */
[----:B0-----:R-:W-:-:S05]  /*1cee0*/  @P2 IMAD.HI.U32 R2, R186, R2, RZ ;  /* 0x00000002ba022227 */ /* 0x001fca00078e00ff */
[----:B------:R-:W-:-:S07]  /*1cef0*/  @P2 SHF.R.U32.HI R186, RZ, R3, R2 ;  /* 0x00000003ffba2219 */ /* 0x000fce0000011602 */
.L_x_1816:
[----:B------:R-:W-:Y:S05]  /*1cf00*/  BSYNC B1 ;  /* 0x0000000000017941 */ /* 0x000fea0003800000 */
.L_x_1814:
[----:B------:R-:W-:-:S05]  /*1cf10*/  IMAD R0, R186, R4, -R0 ;  /* 0x00000004ba007224 */ /* 0x000fca00078e0a00 */
[----:B------:R-:W-:-:S04]  /*1cf20*/  IADD3 R0, -R225, R0, RZ ;  /* 0x00000000e1007210 */ /* 0x000fc80007ffe1ff */
[----:B------:R-:W-:Y:S02]  /*1cf30*/  VIMNMX R184, R184, R0, !PT ;  /* 0x00000000b8b87248 */ /* 0x000fe40007fe0100 */
[----:B------:R-:W-:-:S07]  /*1cf40*/  VIADDMNMX R185, R0, R4, R185, PT ;  /* 0x0000000400b97246 */ /* 0x000fce00038001b9 */
.L_x_1813:
[----:B------:R-:W-:Y:S01]  /*1cf50*/  FMNMX.FTZ R0, R152, R227, !PT ;  /* 0x000000e398007209 */ /* 0x000fe20007810000 */
[----:B------:R-:W-:Y:S01]  /*1cf60*/  ULDC UR4, c[0x0][0x988] ;  /* 0x0002620000047ab9 */ /* 0x000fe20000000800 */
[----:B------:R-:W-:Y:S02]  /*1cf70*/  LOP3.LUT R16, R16, 0xffffdfff, RZ, 0xc0, !PT ;  /* 0xffffdfff10107812 */ /* 0x000fe400078ec0ff */
[----:B------:R-:W-:Y:S02]  /*1cf80*/  FMNMX.FTZ R0, R153, R0, !PT ;  /* 0x0000000099007209 */ /* 0x000fe40007810000 */
[----:B------:R-:W-:Y:S02]  /*1cf90*/  ISETP.GT.AND P2, PT, R184, 0x1, P1 ;  /* 0x00000001b800780c */ /* 0x000fe40000f44270 */
[----:B------:R-:W-:Y:S02]  /*1cfa0*/  FMNMX.FTZ R0, R156, R0, !PT ;  /* 0x000000009c007209 */ /* 0x000fe40007810000 */
[----:B------:R-:W-:-:S02]  /*1cfb0*/  ISETP.GT.AND P3, PT, R184, 0x8, P1 ;  /* 0x00000008b800780c */ /* 0x000fc40000f64270 */
[----:B------:R-:W-:Y:S02]  /*1cfc0*/  FMNMX.FTZ R0, R157, R0, !PT ;  /* 0x000000009d007209 */ /* 0x000fe40007810000 */
[----:B------:R-:W-:Y:S02]  /*1cfd0*/  @P0 LOP3.LUT R16, R16, 0x2000, RZ, 0xfc, !PT ;  /* 0x0000200010100812 */ /* 0x000fe400078efcff */
[----:B------:R-:W-:Y:S02]  /*1cfe0*/  FMNMX.FTZ R0, R160, R0, !PT ;  /* 0x00000000a0007209 */ /* 0x000fe40007810000 */
[----:B------:R-:W-:Y:S02]  /*1cff0*/  ISETP.LT.OR P2, PT, R185, 0x2, P2 ;  /* 0x00000002b900780c */ /* 0x000fe40001741670 */
[----:B------:R-:W-:Y:S02]  /*1d000*/  FMNMX.FTZ R0, R161, R0, !PT ;  /* 0x00000000a1007209 */ /* 0x000fe40007810000 */
[----:B------:R-:W-:-:S02]  /*1d010*/  ISETP.LT.OR P3, PT, R185, 0x9, P3 ;  /* 0x00000009b900780c */ /* 0x000fc40001f61670 */
[----:B------:R-:W-:Y:S02]  /*1d020*/  FMNMX.FTZ R0, R164, R0, !PT ;  /* 0x00000000a4007209 */ /* 0x000fe40007810000 */
[----:B------:R-:W-:Y:S02]  /*1d030*/  ISETP.GT.AND P0, PT, R184, 0x21, P1 ;  /* 0x00000021b800780c */ /* 0x000fe40000f04270 */
[----:B------:R-:W-:Y:S02]  /*1d040*/  FMNMX.FTZ R0, R165, R0, !PT ;  /* 0x00000000a5007209 */ /* 0x000fe40007810000 */
[----:B------:R-:W-:Y:S02]  /*1d050*/  FSEL R155, R155, -INF , !P2 ;  /* 0xff8000009b9b7808 */ /* 0x000fe40005000000 */
[----:B------:R-:W-:Y:S02]  /*1d060*/  FMNMX.FTZ R0, R168, R0, !PT ;  /* 0x00000000a8007209 */ /* 0x000fe40007810000 */
[----:B------:R-:W-:-:S02]  /*1d070*/  FSEL R158, R158, -INF , !P3 ;  /* 0xff8000009e9e7808 */ /* 0x000fc40005800000 */
[----:B------:R-:W-:Y:S02]  /*1d080*/  FMNMX.FTZ R0, R169, R0, !PT ;  /* 0x00000000a9007209 */ /* 0x000fe40007810000 */
[----:B------:R-:W-:Y:S02]  /*1d090*/  ISETP.GT.AND P4, PT, R184, 0x9, P1 ;  /* 0x00000009b800780c */ /* 0x000fe40000f84270 */
[----:B------:R-:W-:Y:S02]  /*1d0a0*/  FMNMX.FTZ R0, R172, R0, !PT ;  /* 0x00000000ac007209 */ /* 0x000fe40007810000 */
[C---:B------:R-:W-:Y:S02]  /*1d0b0*/  ISETP.GT.AND P2, PT, R184.reuse, 0x10, P1 ;  /* 0x00000010b800780c */ /* 0x040fe40000f44270 */
[----:B------:R-:W-:Y:S02]  /*1d0c0*/  FMNMX.FTZ R0, R173, R0, !PT ;  /* 0x00000000ad007209 */ /* 0x000fe40007810000 */
[----:B------:R-:W-:-:S02]  /*1d0d0*/  ISETP.GT.AND P3, PT, R184, 0x11, P1 ;  /* 0x00000011b800780c */ /* 0x000fc40000f64270 */
[----:B------:R-:W-:Y:S02]  /*1d0e0*/  FMNMX.FTZ R0, R176, R0, !PT ;  /* 0x00000000b0007209 */ /* 0x000fe40007810000 */
[----:B------:R-:W-:Y:S02]  /*1d0f0*/  ISETP.LT.OR P4, PT, R185, 0xa, P4 ;  /* 0x0000000ab900780c */ /* 0x000fe40002781670 */
[----:B------:R-:W-:Y:S02]  /*1d100*/  FMNMX.FTZ R0, R177, R0, !PT ;  /* 0x00000000b1007209 */ /* 0x000fe40007810000 */
[C---:B------:R-:W-:Y:S02]  /*1d110*/  ISETP.LT.OR P2, PT, R185.reuse, 0x11, P2 ;  /* 0x00000011b900780c */ /* 0x040fe40001741670 */
[----:B------:R-:W-:Y:S02]  /*1d120*/  ISETP.LT.OR P3, PT, R185, 0x12, P3 ;  /* 0x00000012b900780c */ /* 0x000fe40001f61670 */
[----:B------:R-:W-:-:S02]  /*1d130*/  LOP3.LUT R16, R16, 0xffff7fff, RZ, 0xc0, !PT ;  /* 0xffff7fff10107812 */ /* 0x000fc400078ec0ff */
[----:B------:R-:W-:Y:S02]  /*1d140*/  FMNMX.FTZ R0, R180, R0, !PT ;  /* 0x00000000b4007209 */ /* 0x000fe40007810000 */
[----:B------:R-:W-:Y:S02]  /*1d150*/  FSEL R159, R159, -INF , !P4 ;  /* 0xff8000009f9f7808 */ /* 0x000fe40006000000 */
[----:B------:R-:W-:Y:S02]  /*1d160*/  FSEL R162, R162, -INF , !P2 ;  /* 0xff800000a2a27808 */ /* 0x000fe40005000000 */
[----:B------:R-:W-:Y:S02]  /*1d170*/  FSEL R163, R163, -INF , !P3 ;  /* 0xff800000a3a37808 */ /* 0x000fe40005800000 */
[C---:B------:R-:W-:Y:S02]  /*1d180*/  ISETP.GT.AND P4, PT, R184.reuse, 0x18, P1 ;  /* 0x00000018b800780c */ /* 0x040fe40000f84270 */
[----:B------:R-:W-:-:S02]  /*1d190*/  ISETP.GT.AND P2, PT, R184, 0x19, P1 ;  /* 0x00000019b800780c */ /* 0x000fc40000f44270 */
[----:B------:R-:W-:Y:S02]  /*1d1a0*/  ISETP.GT.AND P3, PT, R184, 0x20, P1 ;  /* 0x00000020b800780c */ /* 0x000fe40000f64270 */
[----:B------:R-:W-:Y:S02]  /*1d1b0*/  @P0 LOP3.LUT R16, R16, 0x8000, RZ, 0xfc, !PT ;  /* 0x0000800010100812 */ /* 0x000fe400078efcff */
[----:B------:R-:W-:Y:S02]  /*1d1c0*/  ISETP.GT.AND P0, PT, R184, RZ, P1 ;  /* 0x000000ffb800720c */ /* 0x000fe40000f04270 */
[----:B------:R-:W-:Y:S02]  /*1d1d0*/  FMNMX.FTZ R0, R181, R0, !PT ;  /* 0x00000000b5007209 */ /* 0x000fe40007810000 */
[C---:B------:R-:W-:Y:S02]  /*1d1e0*/  ISETP.LT.OR P4, PT, R185.reuse, 0x19, P4 ;  /* 0x00000019b900780c */ /* 0x040fe40002781670 */
[C---:B------:R-:W-:Y:S01]  /*1d1f0*/  ISETP.LT.OR P2, PT, R185.reuse, 0x1a, P2 ;  /* 0x0000001ab900780c */ /* 0x040fe20001741670 */
[----:B------:R-:W0:Y:S01]  /*1d200*/  SHFL.BFLY PT, R2, R0, 0x2, 0x1f ;  /* 0x0c401f0000027f89 */ /* 0x000e2200000e0000 */
[----:B------:R-:W-:-:S02]  /*1d210*/  ISETP.LT.OR P3, PT, R185, 0x21, P3 ;  /* 0x00000021b900780c */ /* 0x000fc40001f61670 */
[----:B------:R-:W-:Y:S02]  /*1d220*/  FSEL R166, R166, -INF , !P4 ;  /* 0xff800000a6a67808 */ /* 0x000fe40006000000 */
[----:B------:R-:W-:Y:S02]  /*1d230*/  FSEL R167, R167, -INF , !P2 ;  /* 0xff800000a7a77808 */ /* 0x000fe40005000000 */
[----:B------:R-:W-:Y:S02]  /*1d240*/  FSEL R170, R170, -INF , !P3 ;  /* 0xff800000aaaa7808 */ /* 0x000fe40005800000 */
[C---:B------:R-:W-:Y:S02]  /*1d250*/  ISETP.GT.AND P2, PT, R184.reuse, 0x28, P1 ;  /* 0x00000028b800780c */ /* 0x040fe40000f44270 */
[C---:B------:R-:W-:Y:S02]  /*1d260*/  ISETP.GT.AND P3, PT, R184.reuse, 0x29, P1 ;  /* 0x00000029b800780c */ /* 0x040fe40000f64270 */
[----:B------:R-:W-:-:S02]  /*1d270*/  ISETP.GT.AND P4, PT, R184, 0x30, P1 ;  /* 0x00000030b800780c */ /* 0x000fc40000f84270 */
[C---:B------:R-:W-:Y:S02]  /*1d280*/  ISETP.GT.AND P5, PT, R184.reuse, 0x31, P1 ;  /* 0x00000031b800780c */ /* 0x040fe40000fa4270 */
[----:B------:R-:W-:Y:S02]  /*1d290*/  ISETP.GT.AND P6, PT, R184, 0x38, P1 ;  /* 0x00000038b800780c */ /* 0x000fe40000fc4270 */
[----:B------:R-:W-:Y:S02]  /*1d2a0*/  LOP3.LUT R16, R16, 0xfffffff7, RZ, 0xc0, !PT ;  /* 0xfffffff710107812 */ /* 0x000fe400078ec0ff */
[----:B------:R-:W-:Y:S02]  /*1d2b0*/  ISETP.GT.AND P1, PT, R184, 0x39, P1 ;  /* 0x00000039b800780c */ /* 0x000fe40000f24270 */
[----:B------:R-:W-:Y:S02]  /*1d2c0*/  @P0 LOP3.LUT R16, R16, 0x8, RZ, 0xfc, !PT ;  /* 0x0000000810100812 */ /* 0x000fe400078efcff */
[----:B0-----:R-:W-:-:S02]  /*1d2d0*/  FMNMX.FTZ R2, R0, R2, !PT ;  /* 0x0000000200027209 */ /* 0x001fc40007810000 */
[C---:B------:R-:W-:Y:S02]  /*1d2e0*/  LOP3.LUT P0, RZ, R16.reuse, 0x8000, RZ, 0xc0, !PT ;  /* 0x0000800010ff7812 */ /* 0x040fe4000780c0ff */
[----:B------:R-:W-:Y:S01]  /*1d2f0*/  LOP3.LUT R16, R16, 0xfffffffd, RZ, 0xc0, !PT ;  /* 0xfffffffd10107812 */ /* 0x000fe200078ec0ff */
[----:B------:R-:W0:Y:S01]  /*1d300*/  SHFL.BFLY PT, R5, R2, 0x1, 0x1f ;  /* 0x0c201f0002057f89 */ /* 0x000e2200000e0000 */
[C---:B------:R-:W-:Y:S02]  /*1d310*/  ISETP.LT.OR P0, PT, R185.reuse, 0x22, P0 ;  /* 0x00000022b900780c */ /* 0x040fe40000701670 */
[C---:B------:R-:W-:Y:S02]  /*1d320*/  ISETP.LT.OR P4, PT, R185.reuse, 0x31, P4 ;  /* 0x00000031b900780c */ /* 0x040fe40002781670 */
[----:B------:R-:W-:Y:S02]  /*1d330*/  @P1 LOP3.LUT R16, R16, 0x2, RZ, 0xfc, !PT ;  /* 0x0000000210101812 */ /* 0x000fe400078efcff */
[----:B------:R-:W-:-:S02]  /*1d340*/  ISETP.LT.OR P5, PT, R185, 0x32, P5 ;  /* 0x00000032b900780c */ /* 0x000fc40002fa1670 */
[C---:B------:R-:W-:Y:S02]  /*1d350*/  LOP3.LUT P1, RZ, R16.reuse, 0x8, RZ, 0xc0, !PT ;  /* 0x0000000810ff7812 */ /* 0x040fe4000782c0ff */
[----:B------:R-:W-:Y:S02]  /*1d360*/  LOP3.LUT R16, R16, 0xffffffef, RZ, 0xc0, !PT ;  /* 0xffffffef10107812 */ /* 0x000fe400078ec0ff */
[C---:B------:R-:W-:Y:S02]  /*1d370*/  ISETP.LT.OR P1, PT, R185.reuse, 0x1, P1 ;  /* 0x00000001b900780c */ /* 0x040fe40000f21670 */
[----:B------:R-:W-:Y:S02]  /*1d380*/  @P0 LOP3.LUT R16, R16, 0x10, RZ, 0xfc, !PT ;  /* 0x0000001010100812 */ /* 0x000fe400078efcff */
[----:B------:R-:W-:Y:S02]  /*1d390*/  FSEL R154, R154, -INF , !P1 ;  /* 0xff8000009a9a7808 */ /* 0x000fe40004800000 */
[----:B------:R-:W-:-:S02]  /*1d3a0*/  ISETP.LT.OR P0, PT, R185, 0x29, P2 ;  /* 0x00000029b900780c */ /* 0x000fc40001701670 */
[----:B------:R-:W-:Y:S02]  /*1d3b0*/  FMNMX.FTZ R4, R154, R228, !PT ;  /* 0x000000e49a047209 */ /* 0x000fe40007810000 */
[C---:B------:R-:W-:Y:S02]  /*1d3c0*/  LOP3.LUT P2, RZ, R16.reuse, 0x2, RZ, 0xc0, !PT ;  /* 0x0000000210ff7812 */ /* 0x040fe4000784c0ff */
[----:B------:R-:W-:Y:S02]  /*1d3d0*/  FMNMX.FTZ R4, R155, R4, !PT ;  /* 0x000000049b047209 */ /* 0x000fe40007810000 */
[----:B------:R-:W-:Y:S02]  /*1d3e0*/  LOP3.LUT R16, R16, 0xfffffffb, RZ, 0xc0, !PT ;  /* 0xfffffffb10107812 */ /* 0x000fe400078ec0ff */
[----:B------:R-:W-:Y:S02]  /*1d3f0*/  FMNMX.FTZ R4, R158, R4, !PT ;  /* 0x000000049e047209 */ /* 0x000fe40007810000 */
[----:B0-----:R-:W-:Y:S01]  /*1d400*/  FMNMX.FTZ R5, R2, R5, !PT ;  /* 0x0000000502057209 */ /* 0x001fe20007810000 */
[----:B------:R-:W-:Y:S01]  /*1d410*/  IMAD.U32 R2, RZ, RZ, UR4 ;  /* 0x00000004ff027e24 */ /* 0x000fe2000f8e00ff */
[----:B------:R-:W-:-:S02]  /*1d420*/  @P0 LOP3.LUT R16, R16, 0x4, RZ, 0xfc, !PT ;  /* 0x0000000410100812 */ /* 0x000fc400078efcff */
[----:B------:R-:W-:Y:S01]  /*1d430*/  ISETP.LT.OR P0, PT, R185, 0x2a, P3 ;  /* 0x0000002ab900780c */ /* 0x000fe20001f01670 */
[----:B------:R-:W-:Y:S01]  /*1d440*/  FMUL.FTZ R3, R5, R2 ;  /* 0x0000000205037220 */ /* 0x000fe20000410000 */
[----:B------:R-:W-:Y:S02]  /*1d450*/  FMNMX.FTZ R4, R159, R4, !PT ;  /* 0x000000049f047209 */ /* 0x000fe40007810000 */
[----:B------:R-:W-:Y:S02]  /*1d460*/  LOP3.LUT R16, R16, 0xffffbfff, RZ, 0xc0, !PT ;  /* 0xffffbfff10107812 */ /* 0x000fe400078ec0ff */
[----:B------:R-:W-:Y:S02]  /*1d470*/  FMNMX.FTZ R4, R162, R4, !PT ;  /* 0x00000004a2047209 */ /* 0x000fe40007810000 */
[----:B------:R-:W-:Y:S02]  /*1d480*/  FSETP.NEU.FTZ.AND P3, PT, R5, -INF , PT ;  /* 0xff8000000500780b */ /* 0x000fe40003f7d000 */
[----:B------:R-:W-:-:S02]  /*1d490*/  FMNMX.FTZ R4, R163, R4, !PT ;  /* 0x00000004a3047209 */ /* 0x000fc40007810000 */
[----:B------:R-:W-:Y:S02]  /*1d4a0*/  FSEL R0, R5, RZ, P3 ;  /* 0x000000ff05007208 */ /* 0x000fe40001800000 */
[----:B------:R-:W-:Y:S02]  /*1d4b0*/  @P0 LOP3.LUT R16, R16, 0x4000, RZ, 0xfc, !PT ;  /* 0x0000400010100812 */ /* 0x000fe400078efcff */
[----:B------:R-:W-:Y:S01]  /*1d4c0*/  FMNMX.FTZ R4, R166, R4, !PT ;  /* 0x00000004a6047209 */ /* 0x000fe20007810000 */
[----:B------:R-:W-:Y:S01]  /*1d4d0*/  FADD.FTZ R0, -R0, R227 ;  /* 0x000000e300007221 */ /* 0x000fe20000010100 */
[----:B------:R-:W-:Y:S02]  /*1d4e0*/  LOP3.LUT P0, RZ, R16, 0x10, RZ, 0xc0, !PT ;  /* 0x0000001010ff7812 */ /* 0x000fe4000780c0ff */
[----:B------:R-:W-:Y:S01]  /*1d4f0*/  FMNMX.FTZ R4, R167, R4, !PT ;  /* 0x00000004a7047209 */ /* 0x000fe20007810000 */
[----:B------:R-:W-:Y:S01]  /*1d500*/  FMUL.FTZ R184, R0, R2 ;  /* 0x0000000200b87220 */ /* 0x000fe20000410000 */
[----:B------:R-:W-:-:S02]  /*1d510*/  FSEL R3, R3, RZ, P3 ;  /* 0x000000ff03037208 */ /* 0x000fc40001800000 */
[----:B------:R-:W-:Y:S02]  /*1d520*/  LOP3.LUT P3, RZ, R16, 0x4, RZ, 0xc0, !PT ;  /* 0x0000000410ff7812 */ /* 0x000fe4000786c0ff */
[----:B------:R-:W-:Y:S01]  /*1d530*/  FSEL R171, R171, -INF , !P0 ;  /* 0xff800000abab7808 */ /* 0x000fe20004000000 */
[--C-:B------:R-:W-:Y:S01]  /*1d540*/  FFMA.FTZ R152, R152, R2, -R3.reuse ;  /* 0x0000000298987223 */ /* 0x100fe20000010803 */
[----:B------:R-:W-:Y:S01]  /*1d550*/  FMNMX.FTZ R4, R170, R4, !PT ;  /* 0x00000004aa047209 */ /* 0x000fe20007810000 */
[-CC-:B------:R-:W-:Y:S01]  /*1d560*/  FFMA.FTZ R153, R153, R2.reuse, -R3.reuse ;  /* 0x0000000299997223 */ /* 0x180fe20000010803 */
[----:B------:R-:W-:Y:S01]  /*1d570*/  LOP3.LUT P0, RZ, R16, 0x4000, RZ, 0xc0, !PT ;  /* 0x0000400010ff7812 */ /* 0x000fe2000780c0ff */
        /* <DEDUP_REMOVED lines=26> */
[----:B------:R-:W-:Y:S01]  /*1d720*/  FFMA.FTZ R3, R181, R2, -R3 ;  /* 0x00000002b5037223 */ /* 0x000fe20000010803 */
[----:B------:R-:W-:Y:S01]  /*1d730*/  FMNMX.FTZ R4, R182, R4, !PT ;  /* 0x00000004b6047209 */ /* 0x000fe20007810000 */
[----:B------:R-:W-:Y:S01]  /*1d740*/  MUFU.EX2 R152, R152 ;  /* 0x0000009800987308 */ /* 0x000fe20000000800 */
[----:B------:R-:W-:-:S02]  /*1d750*/  LOP3.LUT P0, RZ, R16, 0x2000, RZ, 0xc0, !PT ;  /* 0x0000200010ff7812 */ /* 0x000fc4000780c0ff */
[----:B------:R-:W-:-:S05]  /*1d760*/  FMNMX.FTZ R4, R183, R4, !PT ;  /* 0x00000004b7047209 */ /* 0x000fca0007810000 */
[----:B------:R-:W0:Y:S01]  /*1d770*/  SHFL.BFLY PT, R181, R4, 0x2, 0x1f ;  /* 0x0c401f0004b57f89 */ /* 0x000e2200000e0000 */
[----:B------:R2:W-:Y:S08]  /*1d780*/  MUFU.EX2 R186, R3 ;  /* 0x0000000300ba7308 */ /* 0x0005f00000000800 */
        /* <DEDUP_REMOVED lines=9> */
[C---:B------:R-:W-:Y:S01]  /*1d820*/  FSETP.NEU.FTZ.AND P1, PT, R4.reuse, -INF , PT ;  /* 0xff8000000400780b */ /* 0x040fe20003f3d000 */
[C---:B--2---:R-:W-:Y:S02]  /*1d830*/  FMUL.FTZ R3, R4.reuse, R2 ;  /* 0x0000000204037220 */ /* 0x044fe40000410000 */
[----:B------:R-:W-:Y:S01]  /*1d840*/  MUFU.EX2 R165, R165 ;  /* 0x000000a500a57308 */ /* 0x000fe20000000800 */
[----:B------:R-:W-:Y:S02]  /*1d850*/  FSEL R181, R4, RZ, P1 ;  /* 0x000000ff04b57208 */ /* 0x000fe40000800000 */
[----:B------:R-:W-:-:S03]  /*1d860*/  FSEL R0, R3, RZ, P1 ;  /* 0x000000ff03007208 */ /* 0x000fc60000800000 */
[----:B------:R-:W-:Y:S02]  /*1d870*/  FADD.FTZ R181, -R181, R228 ;  /* 0x000000e4b5b57221 */ /* 0x000fe40000010100 */
[----:B------:R-:W0:Y:S01]  /*1d880*/  MUFU.EX2 R3, R184 ;  /* 0x000000b800037308 */ /* 0x000e220000000800 */
[-CC-:B------:R-:W-:Y:S01]  /*1d890*/  FFMA.FTZ R154, R154, R2.reuse, -R0.reuse ;  /* 0x000000029a9a7223 */ /* 0x180fe20000010800 */
[-CC-:B------:R-:W-:Y:S01]  /*1d8a0*/  FFMA.FTZ R155, R155, R2.reuse, -R0.reuse ;  /* 0x000000029b9b7223 */ /* 0x180fe20000010800 */
[-C--:B------:R-:W-:Y:S01]  /*1d8b0*/  FMUL.FTZ R181, R181, R2.reuse ;  /* 0x00000002b5b57220 */ /* 0x080fe20000410000 */
        /* <DEDUP_REMOVED lines=14> */
[----:B------:R-:W-:Y:S01]  /*1d9a0*/  MUFU.EX2 R154, R154 ;  /* 0x0000009a009a7308 */ /* 0x000fe20000000800 */
[----:B0-----:R-:W-:-:S04]  /*1d9b0*/  FFMA.FTZ R221, R3, R221, R152 ;  /* 0x000000dd03dd7223 */ /* 0x001fc80000010098 */
[----:B------:R-:W-:-:S03]  /*1d9c0*/  FADD.FTZ R221, R153, R221 ;  /* 0x000000dd99dd7221 */ /* 0x000fc60000010000 */
[----:B------:R-:W0:Y:S08]  /*1d9d0*/  MUFU.EX2 R0, R181 ;  /* 0x000000b500007308 */ /* 0x000e300000000800 */
[----:B------:R-:W2:Y:S08]  /*1d9e0*/  MUFU.EX2 R155, R155 ;  /* 0x0000009b009b7308 */ /* 0x000eb00000000800 */
[----:B------:R-:W3:Y:S01]  /*1d9f0*/  MUFU.EX2 R158, R158 ;  /* 0x0000009e009e7308 */ /* 0x000ee20000000800 */
[----:B0-----:R-:W-:-:S07]  /*1da00*/  FFMA.FTZ R9, R0, R9, R154 ;  /* 0x0000000900097223 */ /* 0x001fce000001009a */
[----:B------:R-:W0:Y:S01]  /*1da10*/  MUFU.EX2 R159, R159 ;  /* 0x0000009f009f7308 */ /* 0x000e220000000800 */
[----:B--2---:R-:W-:Y:S01]  /*1da20*/  FADD.FTZ R181, R155, R9 ;  /* 0x000000099bb57221 */ /* 0x004fe20000010000 */
[----:B------:R-:W-:-:S04]  /*1da30*/  FADD.FTZ R9, R156, R221 ;  /* 0x000000dd9c097221 */ /* 0x000fc80000010000 */
[----:B------:R-:W-:Y:S02]  /*1da40*/  FADD.FTZ R9, R157, R9 ;  /* 0x000000099d097221 */ /* 0x000fe40000010000 */
[----:B------:R-:W2:Y:S01]  /*1da50*/  MUFU.EX2 R162, R162 ;  /* 0x000000a200a27308 */ /* 0x000ea20000000800 */
[----:B---3--:R-:W-:Y:S01]  /*1da60*/  FADD.FTZ R181, R158, R181 ;  /* 0x000000b59eb57221 */ /* 0x008fe20000010000 */
[----:B------:R-:W-:-:S04]  /*1da70*/  FADD.FTZ R9, R160, R9 ;  /* 0x00000009a0097221 */ /* 0x000fc80000010000 */
[----:B------:R-:W-:Y:S02]  /*1da80*/  FADD.FTZ R9, R161, R9 ;  /* 0x00000009a1097221 */ /* 0x000fe40000010000 */
[----:B------:R-:W3:Y:S01]  /*1da90*/  MUFU.EX2 R163, R163 ;  /* 0x000000a300a37308 */ /* 0x000ee20000000800 */
[----:B0-----:R-:W-:Y:S01]  /*1daa0*/  FADD.FTZ R181, R159, R181 ;  /* 0x000000b59fb57221 */ /* 0x001fe20000010000 */
[----:B------:R-:W-:-:S04]  /*1dab0*/  FADD.FTZ R9, R164, R9 ;  /* 0x00000009a4097221 */ /* 0x000fc80000010000 */
[----:B------:R-:W-:Y:S02]  /*1dac0*/  FADD.FTZ R9, R165, R9 ;  /* 0x00000009a5097221 */ /* 0x000fe40000010000 */
        /* <DEDUP_REMOVED lines=33> */
[----:B---3--:R-:W-:-:S04]  /*1dce0*/  FADD.FTZ R9, R180, R9 ;  /* 0x00000009b4097221 */ /* 0x008fc80000010000 */
[----:B------:R-:W-:Y:S01]  /*1dcf0*/  FADD.FTZ R221, R186, R9 ;  /* 0x00000009badd7221 */ /* 0x000fe20000010000 */
[----:B0-----:R-:W-:-:S04]  /*1dd00*/  FADD.FTZ R181, R182, R181 ;  /* 0x000000b5b6b57221 */ /* 0x001fc80000010000 */
[----:B--2---:R-:W-:Y:S01]  /*1dd10*/  FADD.FTZ R9, R183, R181 ;  /* 0x000000b5b7097221 */ /* 0x004fe20000010000 */
[----:B------:R-:W-:Y:S06]  /*1dd20*/  @!P0 BRA `(.L_x_1817) ;  /* 0x0000000000048947 */ /* 0x000fec0003800000 */
[----:B------:R-:W-:Y:S01]  /*1dd30*/  BPT.TRAP 0x1 ;  /* 0x000000040000795c */ /* 0x000fe20000300000 */
.L_x_1817:
[----:B------:R-:W2:Y:S01]  /*1dd40*/  LDL R181, [R1+0x78] ;  /* 0x0000780001b57983 */ /* 0x000ea20000100800 */
[----:B------:R-:W-:Y:S01]  /*1dd50*/  VIADD R222, R222, 0x30860 ;  /* 0x00030860dede7836 */ /* 0x000fe20000000000 */
[----:B------:R-:W-:Y:S01]  /*1dd60*/  F2FP.F16.F32.PACK_AB R196, R153, R152 ;  /* 0x0000009899c4723e */ /* 0x000fe200000000ff */
[----:B------:R-:W-:Y:S01]  /*1dd70*/  IMAD.MOV.U32 R228, RZ, RZ, R4 ;  /* 0x000000ffffe47224 */ /* 0x000fe200078e0004 */
        /* <DEDUP_REMOVED lines=19> */
[----:B0-----:R-:W-:Y:S02]  /*1deb0*/  MOV R222, R218 ;  /* 0x000000da00de7202 */ /* 0x001fe40000000f00 */
[C---:B--2---:R-:W-:Y:S01]  /*1dec0*/  ISETP.GT.AND P1, PT, R8.reuse, R181, PT ;  /* 0x000000b50800720c */ /* 0x044fe20003f24270 */
[----:B------:R-:W-:-:S12]  /*1ded0*/  VIADD R8, R8, 0xffffffff ;  /* 0xffffffff08087836 */ /* 0x000fd80000000000 */
[----:B------:R-:W-:Y:S05]  /*1dee0*/  @P1 BRA `(.L_x_1818) ;  /* 0xffffffd000941947 */ /* 0x000fea000383ffff */
.L_x_1797:
[----:B------:R-:W-:Y:S05]  /*1def0*/  BSYNC B0 ;  /* 0x0000000000007941 */ /* 0x000fea0003800000 */
.L_x_1796:
        /* <DEDUP_REMOVED lines=131> */
.L_x_1819:
[----:B------:R-:W-:Y:S01]  /*1e730*/  IMAD R3, R202, 0x8, R17 ;  /* 0x00000008ca037824 */ /* 0x000fe200078e0211 */
[----:B------:R-:W-:-:S04]  /*1e740*/  SHF.L.U32 R0, R218, 0x1f, RZ ;  /* 0x0000001fda007819 */ /* 0x000fc800000006ff */
[----:B------:R0:W2:Y:S01]  /*1e750*/  SYNCS.PHASECHK.TRANS64.TRYWAIT P1, [R3+URZ+0x30850], R0 ;  /* 0x03085000030075a7 */ /* 0x0000a2000802017f */
[----:B------:R-:W-:Y:S05]  /*1e760*/  @!P0 BRA `(.L_x_1820) ;  /* 0x0000000000048947 */ /* 0x000fea0003800000 */
[----:B------:R-:W-:Y:S01]  /*1e770*/  BPT.TRAP 0x1 ;  /* 0x000000040000795c */ /* 0x000fe20000300000 */
.L_x_1820:
[----:B------:R-:W-:Y:S04]  /*1e780*/  BSSY B0, `(.L_x_1821) ;  /* 0x0000004000007945 */ /* 0x000fe80003800000 */
[----:B--2---:R-:W-:Y:S05]  /*1e790*/  @P1 BRA `(.L_x_1822) ;  /* 0x0000000000081947 */ /* 0x004fea0003800000 */
[----:B------:R-:W2:Y:S02]  /*1e7a0*/  SYNCS.PHASECHK.TRANS64.TRYWAIT P1, [R3+URZ+0x30850], R0 ;  /* 0x03085000030075a7 */ /* 0x000ea4000802017f */
[----:B--2---:R-:W-:Y:S05]  /*1e7b0*/  @!P1 BRA `(.L_x_1823) ;  /* 0x000000f400109947 */ /* 0x004fea0003800000 */
.L_x_1822:
[----:B------:R-:W-:Y:S05]  /*1e7c0*/  BSYNC B0 ;  /* 0x0000000000007941 */ /* 0x000fea0003800000 */
.L_x_1821:
[----:B------:R-:W-:Y:S01]  /*1e7d0*/  VIADD R17, R17, 0x400 ;  /* 0x0000040011117836 */ /* 0x000fe20000000000 */
[----:B------:R-:W-:Y:S01]  /*1e7e0*/  WARPGROUP.ARRIVE ;  /* 0x00000000000079c5 */ /* 0x000fe20000000000 */
[----:B------:R-:W-:Y:S01]  /*1e7f0*/  IMAD.MOV.U32 R7, RZ, RZ, 0x40000040 ;  /* 0x40000040ff077424 */ /* 0x000fe200078e00ff */
[----:B0-2---:R-:W0:Y:S01]  /*1e800*/  SHFL.BFLY PT, R0, R221, 0x2, 0x1f ;  /* 0x0c401f00dd007f89 */ /* 0x005e2200000e0000 */
[----:B------:R-:W-:Y:S01]  /*1e810*/  IMAD.MOV.U32 R11, RZ, RZ, 0x40000040 ;  /* 0x40000040ff0b7424 */ /* 0x000fe200078e00ff */
[----:B------:R-:W-:Y:S01]  /*1e820*/  SHF.R.U32.HI R17, RZ, 0x4, R17 ;  /* 0x00000004ff117819 */ /* 0x000fe20000011611 */
[----:B------:R-:W-:Y:S01]  /*1e830*/  IMAD.MOV.U32 R154, RZ, RZ, -0x800000 ;  /* 0xff800000ff9a7424 */ /* 0x000fe200078e00ff */
[----:B------:R-:W-:Y:S01]  /*1e840*/  R2UR UR7, R7 ;  /* 0x00000000070772ca */ /* 0x000fe200000e0000 */
[----:B------:R-:W-:Y:S01]  /*1e850*/  IMAD.MOV.U32 R7, RZ, RZ, 0x40000040 ;  /* 0x40000040ff077424 */ /* 0x000fe200078e00ff */
[----:B------:R-:W-:Y:S02]  /*1e860*/  LOP3.LUT R17, R17, 0x3fff, RZ, 0xc0, !PT ;  /* 0x00003fff11117812 */ /* 0x000fe400078ec0ff */
[----:B------:R-:W-:-:S02]  /*1e870*/  MOV R155, 0xff800000 ;  /* 0xff800000009b7802 */ /* 0x000fc40000000f00 */
[----:B------:R-:W-:-:S05]  /*1e880*/  LOP3.LUT R17, R17, 0x2000000, RZ, 0xfc, !PT ;  /* 0x0200000011117812 */ /* 0x000fca00078efcff */
[----:B------:R-:W-:-:S05]  /*1e890*/  IMAD R6, R202, 0x800, R17 ;  /* 0x00000800ca067824 */ /* 0x000fca00078e0211 */
[C---:B------:R-:W-:Y:S02]  /*1e8a0*/  R2UR UR6, R6.reuse ;  /* 0x00000000060672ca */ /* 0x040fe400000e0000 */
[----:B------:R-:W-:Y:S01]  /*1e8b0*/  IADD3 R10, R6, 0x80, RZ ;  /* 0x00000080060a7810 */ /* 0x000fe20007ffe0ff */
[----:B0-----:R-:W-:-:S10]  /*1e8c0*/  FADD.FTZ R0, R0, R221 ;  /* 0x000000dd00007221 */ /* 0x001fd40000010000 */
        /* <DEDUP_REMOVED lines=19> */
[----:B------:R-:W2:Y:S01]  /*1ea00*/  SHFL.BFLY PT, R7, R0, 0x1, 0x1f ;  /* 0x0c201f0000077f89 */ /* 0x000ea200000e0000 */
[----:B0-----:R-:W-:Y:S01]  /*1ea10*/  FADD.FTZ R6, R6, R9 ;  /* 0x0000000906067221 */ /* 0x001fe20000010000 */
[----:B--2---:R-:W-:-:S04]  /*1ea20*/  FADD.FTZ R0, R0, R7 ;  /* 0x0000000700007221 */ /* 0x004fc80000010000 */
[----:B------:R-:W0:Y:S01]  /*1ea30*/  SHFL.BFLY PT, R8, R6, 0x1, 0x1f ;  /* 0x0c201f0006087f89 */ /* 0x000e2200000e0000 */
[----:B------:R-:W-:-:S13]  /*1ea40*/  FSETP.NE.FTZ.AND P1, PT, R0, RZ, PT ;  /* 0x000000ff0000720b */ /* 0x000fda0003f35000 */
[----:B------:R-:W2:Y:S01]  /*1ea50*/  @P1 MUFU.LG2 R7, R0 ;  /* 0x0000000000071308 */ /* 0x000ea20000000c00 */
[----:B0-----:R-:W-:Y:S01]  /*1ea60*/  FADD.FTZ R6, R6, R8 ;  /* 0x0000000806067221 */ /* 0x001fe20000010000 */
[----:B------:R-:W-:-:S04]  /*1ea70*/  @P1 FMUL.FTZ R8, R2, 0.69314718246459960938 ;  /* 0x3f31721802081820 */ /* 0x000fc80000410000 */
[----:B------:R-:W-:Y:S01]  /*1ea80*/  FSETP.NE.FTZ.AND P2, PT, R6, RZ, PT ;  /* 0x000000ff0600720b */ /* 0x000fe20003f55000 */
[----:B--2---:R-:W-:-:S04]  /*1ea90*/  @P1 FMUL.FTZ R7, R7, 0.69314718246459960938 ;  /* 0x3f31721807071820 */ /* 0x004fc80000410000 */
[----:B------:R-:W-:Y:S01]  /*1eaa0*/  @P1 FFMA.FTZ R155, R8, R5, R7 ;  /* 0x00000005089b1223 */ /* 0x000fe20000010007 */
[----:B------:R-:W-:-:S07]  /*1eab0*/  IMAD.MOV.U32 R5, RZ, RZ, RZ ;  /* 0x000000ffff057224 */ /* 0x000fce00078e00ff */
[----:B------:R-:W0:Y:S01]  /*1eac0*/  @P2 MUFU.LG2 R7, R6 ;  /* 0x0000000600072308 */ /* 0x000e220000000c00 */
[----:B------:R-:W-:-:S07]  /*1ead0*/  @P2 FMUL.FTZ R2, R2, 0.69314718246459960938 ;  /* 0x3f31721802022820 */ /* 0x000fce0000410000 */
[----:B------:R2:W3:Y:S02]  /*1eae0*/  @P1 MUFU.RCP R5, R0 ;  /* 0x0000000000051308 */ /* 0x0004e40000001000 */
[----:B--2---:R-:W-:Y:S02]  /*1eaf0*/  IMAD.MOV.U32 R0, RZ, RZ, RZ ;  /* 0x000000ffff007224 */ /* 0x004fe400078e00ff */
[----:B0-----:R-:W-:-:S04]  /*1eb00*/  @P2 FMUL.FTZ R7, R7, 0.69314718246459960938 ;  /* 0x3f31721807072820 */ /* 0x001fc80000410000 */
[----:B------:R-:W-:Y:S01]  /*1eb10*/  @P2 FFMA.FTZ R154, R2, R4, R7 ;  /* 0x00000004029a2223 */ /* 0x000fe20000010007 */
[----:B------:R0:W2:Y:S01]  /*1eb20*/  @P2 MUFU.RCP R0, R6 ;  /* 0x0000000600002308 */ /* 0x0000a20000001000 */
[----:B------:R-:W-:Y:S02]  /*1eb30*/  WARPGROUP.DEPBAR.LE gsb0, 0x0 ;  /* 0x00008000000079c5 */ /* 0x000fe40000010000 */
[----:B------:R-:W-:-:S06]  /*1eb40*/  WARPGROUP.ARRIVE ;  /* 0x00000000000079c5 */ /* 0x000fcc0000000000 */
[----:B------:R-:W-:Y:S03]  /*1eb50*/  HGMMA.64x256x16.F32 R24, R184, gdesc[UR4].tnspB, R24, gsb0 ;  /* 0x43e00004b8187df0 */ /* 0x000fe60008000818 */
[----:B------:R-:W-:Y:S02]  /*1eb60*/  WARPGROUP.DEPBAR.LE gsb0, 0x0 ;  /* 0x00008000000079c5 */ /* 0x000fe40000010000 */
[----:B---3--:R-:W-:Y:S05]  /*1eb70*/  @!P0 BRA `(.L_x_1824) ;  /* 0x0000000000048947 */ /* 0x008fea0003800000 */
[----:B------:R-:W-:Y:S01]  /*1eb80*/  BPT.TRAP 0x1 ;  /* 0x000000040000795c */ /* 0x000fe20000300000 */
.L_x_1824:
[----:B------:R-:W3:Y:S01]  /*1eb90*/  LDL.LU R2, [R1+0x8] ;  /* 0x0000080001027983 */ /* 0x000ee20000300800 */
[----:B------:R-:W-:-:S03]  /*1eba0*/  VIADD R3, R3, 0x30860 ;  /* 0x0003086003037836 */ /* 0x000fc60000000000 */
[----:B0-----:R-:W4:Y:S01]  /*1ebb0*/  LDL.LU R6, [R1+0x8c] ;  /* 0x00008c0001067983 */ /* 0x001f220000300800 */
[----:B------:R-:W-:Y:S02]  /*1ebc0*/  VIADD R202, R202, 0x1 ;  /* 0x00000001caca7836 */ /* 0x000fe40000000000 */
        /* <DEDUP_REMOVED lines=63> */
[-C--:B--2---:R-:W-:Y:S01]  /*1efc0*/  FMUL.FTZ R4, R26, R0.reuse ;  /* 0x000000001a047220 */ /* 0x084fe20000410000 */
        /* <DEDUP_REMOVED lines=64> */
[----:B---3--:R-:W-:Y:S02]  /*1f3d0*/  PRMT R3, R2, 0x654, R3 ;  /* 0x0000065402037816 */ /* 0x008fe40000000003 */
[----:B----4-:R-:W-:Y:S02]  /*1f3e0*/  IADD3 R6, R6, 0x1, RZ ;  /* 0x0000000106067810 */ /* 0x010fe40007ffe0ff */
[----:B------:R0:W-:Y:S03]  /*1f3f0*/  SYNCS.ARRIVE.TRANS64.RED.A1T0 RZ, [R3+URZ], RZ ;  /* 0x000000ff03ff79a7 */ /* 0x0001e6000810043f */
[----:B------:R2:W-:Y:S01]  /*1f400*/  STL [R1+0x8c], R6 ;  /* 0x00008c0601007387 */ /* 0x0005e20000100800 */
[-C--:B------:R-:W-:Y:S01]  /*1f410*/  FMUL.FTZ R2, R92, R5.reuse ;  /* 0x000000055c027220 */ /* 0x080fe20000410000 */
[----:B0-----:R-:W-:Y:S01]  /*1f420*/  FMUL.FTZ R3, R93, R5 ;  /* 0x000000055d037220 */ /* 0x001fe20000410000 */
[----:B------:R-:W-:Y:S01]  /*1f430*/  FMUL.FTZ R5, R27, R0 ;  /* 0x000000001b057220 */ /* 0x000fe20000410000 */
[----:B------:R-:W-:-:S04]  /*1f440*/  SEL R0, RZ, 0x1, P1 ;  /* 0x00000001ff007807 */ /* 0x000fc80000800000 */
[----:B--2---:R-:W-:-:S07]  /*1f450*/  LOP3.LUT R218, R218, R0, RZ, 0x3c, !PT ;  /* 0x00000000dada7212 */ /* 0x004fce00078e3cff */
.L_x_1650:
[----:B------:R-:W0:Y:S08]  /*1f460*/  S2UR UR4, SR_CgaCtaId ;  /* 0x00000000000479c3 */ /* 0x000e300000008800 */
[----:B------:R-:W-:Y:S01]  /*1f470*/  BAR.SYNC.DEFER_BLOCKING 0x5, 0x180 ;  /* 0x0146000000007b1d */ /* 0x000fe20000010000 */
[----:B------:R-:W-:-:S05]  /*1f480*/  MOV R17, 0x400 ;  /* 0x0000040000117802 */ /* 0x000fca0000000f00 */
[----:B------:R-:W-:Y:S01]  /*1f490*/  BSSY B0, `(.L_x_1825) ;  /* 0x0000486000007945 */ /* 0x000fe20003800000 */
[----:B0-----:R-:W-:-:S05]  /*1f4a0*/  IMAD.U32 R0, RZ, RZ, UR4 ;  /* 0x00000004ff007e24 */ /* 0x001fca000f8e00ff */
[----:B------:R0:W-:Y:S01]  /*1f4b0*/  STL [R1+0x8], R0 ;  /* 0x0000080001007387 */ /* 0x0001e20000100800 */
[----:B------:R-:W-:-:S05]  /*1f4c0*/  LEA R17, R0, R17, 0x18 ;  /* 0x0000001100117211 */ /* 0x000fca00078ec0ff */
[----:B------:R0:W2:Y:S01]  /*1f4d0*/  LDS.128 R24, [R17+0x308d0] ;  /* 0x0308d00011187984 */ /* 0x0000a20000000c00 */
[----:B------:R-:W-:Y:S06]  /*1f4e0*/  BAR.ARV 0x4, 0x180 ;  /* 0x0106000000007b1d */ /* 0x000fec0000002000 */
[----:B------:R-:W-:Y:S05]  /*1f4f0*/  @P0 BRA `(.L_x_1826) ;  /* 0x0000003800740947 */ /* 0x000fea0003800000 */
[----:B------:R-:W3:Y:S01]  /*1f500*/  LDL R8, [R1+0xd4] ;  /* 0x0000d40001087983 */ /* 0x000ee20000100800 */
[----:B0-----:R-:W0:Y:S01]  /*1f510*/  S2R R0, SR_SWINHI ;  /* 0x0000000000007919 */ /* 0x001e220000002f00 */
[----:B------:R-:W-:Y:S01]  /*1f520*/  F2FP.F16.F32.PACK_AB R10, R29, R28 ;  /* 0x0000001c1d0a723e */ /* 0x000fe200000000ff */
[----:B------:R-:W-:Y:S01]  /*1f530*/  ULDC.64 UR6, c[0x0][0xc00] ;  /* 0x0003000000067ab9 */ /* 0x000fe20000000a00 */
[----:B------:R-:W-:Y:S01]  /*1f540*/  F2FP.F16.F32.PACK_AB R11, R31, R30 ;  /* 0x0000001e1f0b723e */ /* 0x000fe200000000ff */
[----:B------:R-:W4:Y:S01]  /*1f550*/  LDL.LU R93, [R1+0x84] ;  /* 0x00008400015d7983 */ /* 0x000f220000300800 */
[----:B------:R-:W-:Y:S01]  /*1f560*/  F2FP.F16.F32.PACK_AB R12, R33, R32 ;  /* 0x00000020210c723e */ /* 0x000fe200000000ff */
[----:B------:R-:W-:Y:S01]  /*1f570*/  ULDC.64 UR4, c[0x0][0xc08] ;  /* 0x0003020000047ab9 */ /* 0x000fe20000000a00 */
[----:B------:R-:W-:Y:S01]  /*1f580*/  F2FP.F16.F32.PACK_AB R13, R35, R34 ;  /* 0x00000022230d723e */ /* 0x000fe200000000ff */
[----:B------:R-:W2:Y:S01]  /*1f590*/  LDL R92, [R1+0x88] ;  /* 0x00008800015c7983 */ /* 0x000ea20000100800 */
[----:B------:R-:W-:-:S02]  /*1f5a0*/  MOV R6, R17 ;  /* 0x0000001100067202 */ /* 0x000fc40000000f00 */
[----:B0-----:R-:W-:Y:S02]  /*1f5b0*/  MOV R7, R0 ;  /* 0x0000000000077202 */ /* 0x001fe40000000f00 */
[----:B------:R-:W-:Y:S02]  /*1f5c0*/  F2FP.F16.F32.PACK_AB R14, R37, R36 ;  /* 0x00000024250e723e */ /* 0x000fe400000000ff */
[----:B------:R-:W-:Y:S01]  /*1f5d0*/  F2FP.F16.F32.PACK_AB R15, R39, R38 ;  /* 0x00000026270f723e */ /* 0x000fe200000000ff */
[----:B------:R-:W-:Y:S01]  /*1f5e0*/  BAR.SYNC.DEFER_BLOCKING 0x1, 0x100 ;  /* 0x0044000000007b1d */ /* 0x000fe20000010000 */
[----:B---3--:R-:W-:-:S03]  /*1f5f0*/  IMAD.WIDE R20, R8, 0x2, R6 ;  /* 0x0000000208147825 */ /* 0x008fc600078e0206 */
        /* <DEDUP_REMOVED lines=9> */
[----:B------:R-:W-:Y:S01]  /*1f690*/  LOP3.LUT R0, R8, 0x380, RZ, 0xc0, !PT ;  /* 0x0000038008007812 */ /* 0x000fe200078ec0ff */
[----:B------:R-:W-:-:S03]  /*1f6a0*/  IMAD.X R9, RZ, RZ, R21, P0 ;  /* 0x000000ffff097224 */ /* 0x000fc600000e0615 */
[----:B------:R-:W-:-:S04]  /*1f6b0*/  SHF.R.U64 R0, R0, 0x3, RZ ;  /* 0x0000000300007819 */ /* 0x000fc800000012ff */
        /* <DEDUP_REMOVED lines=146> */
[----:B0-----:R-:W-:Y:S01]  /*1ffe0*/  IADD3 R0, P0, R20, 0xc060, RZ ;  /* 0x0000c06014007810 */ /* 0x001fe20007f1e0ff */
[----:B------:R-:W2:Y:S03]  /*1fff0*/  LDC.64 R10, c[0x0][0xc00] ;  /* 0x00030000ff0a7b82 */ /* 0x000ea60000000a00 */
        /* <DEDUP_REMOVED lines=11> */
[----:B------:R-:W-:-:S04]  /*200b0*/  ISETP.NE.U32.AND P1, PT, RZ, UR6, PT ;  /* 0x00000006ff007c0c */ /* 0x000fc8000bf25070 */
[----:B------:R-:W-:Y:S01]  /*200c0*/  ISETP.NE.AND.EX P1, PT, RZ, UR7, PT, P1 ;  /* 0x00000007ff007c0c */ /* 0x000fe2000bf25310 */
[----:B--2---:R-:W-:Y:S01]  /*200d0*/  IMAD.WIDE R10, R92, 0x4, R10 ;  /* 0x000000045c0a7825 */ /* 0x004fe200078e020a */
[----:B------:R-:W-:-:S11]  /*200e0*/  MOV R0, RZ ;  /* 0x000000ff00007202 */ /* 0x000fd60000000f00 */
[----:B------:R-:W5:Y:S01]  /*200f0*/  @P1 LDG.E R0, desc[UR60][R10.64] ;  /* 0x0000003c0a001981 */ /* 0x000f62000c1e1900 */
[----:B------:R-:W-:-:S04]  /*20100*/  ISETP.NE.U32.AND P0, PT, RZ, UR4, PT ;  /* 0x00000004ff007c0c */ /* 0x000fc8000bf05070 */
[----:B------:R-:W-:-:S13]  /*20110*/  ISETP.NE.AND.EX P0, PT, RZ, UR5, PT, P0 ;  /* 0x00000005ff007c0c */ /* 0x000fda000bf05300 */
[----:B------:R-:W2:Y:S01]  /*20120*/  @P0 LDC.64 R8, c[0x0][0xc08] ;  /* 0x00030200ff080b82 */ /* 0x000ea20000000a00 */
[----:B------:R-:W-:Y:S02]  /*20130*/  ULDC UR4, c[0x0][0xa88] ;  /* 0x0002a20000047ab9 */ /* 0x000fe40000000800 */
[----:B------:R-:W-:Y:S01]  /*20140*/  IMAD.U32 R24, RZ, RZ, UR4 ;  /* 0x00000004ff187e24 */ /* 0x000fe2000f8e00ff */
[----:B----4-:R-:W-:Y:S01]  /*20150*/  ISETP.NE.AND P2, PT, R93, RZ, PT ;  /* 0x000000ff5d00720c */ /* 0x010fe20003f45270 */
[----:B------:R-:W-:Y:S01]  /*20160*/  ULDC UR4, c[0x0][0xad4] ;  /* 0x0002b50000047ab9 */ /* 0x000fe20000000800 */
[----:B0-----:R-:W-:Y:S02]  /*20170*/  IMAD.MOV.U32 R20, RZ, RZ, 0x9b8 ;  /* 0x000009b8ff147424 */ /* 0x001fe400078e00ff */
[----:B--2---:R-:W-:-:S05]  /*20180*/  @P0 IMAD.WIDE R8, R92, 0x4, R8 ;  /* 0x000000045c080825 */ /* 0x004fca00078e0208 */
[----:B------:R0:W5:Y:S02]  /*20190*/  @P0 LDG.E R24, desc[UR60][R8.64] ;  /* 0x0000003c08180981 */ /* 0x000164000c1e1900 */
[----:B0-----:R-:W-:-:S04]  /*201a0*/  SEL R8, R93, UR4, P2 ;  /* 0x000000045d087c07 */ /* 0x001fc80009000000 */
[----:B------:R-:W-:-:S04]  /*201b0*/  ISETP.GT.AND P2, PT, R8, 0x1, PT ;  /* 0x000000010800780c */ /* 0x000fc80003f44270 */
[----:B------:R-:W-:-:S04]  /*201c0*/  SEL R20, R20, 0x978, P2 ;  /* 0x0000097814147807 */ /* 0x000fc80001000000 */
[----:B------:R0:W2:Y:S08]  /*201d0*/  LDC.64 R12, c[0x0][R20+0x220] ;  /* 0x00008800140c7b82 */ /* 0x0000b00000000a00 */
[----:B------:R0:W3:Y:S01]  /*201e0*/  LDC.64 R8, c[0x0][R20+0x218] ;  /* 0x0000860014087b82 */ /* 0x0000e20000000a00 */
[----:B------:R-:W-:Y:S05]  /*201f0*/  @P0 BRA `(.L_x_1827) ;  /* 0x0000000000100947 */ /* 0x000fea0003800000 */
[----:B------:R-:W-:Y:S05]  /*20200*/  @!P1 BRA `(.L_x_1827) ;  /* 0x00000000000c9947 */ /* 0x000fea0003800000 */
[----:B-----5:R-:W4:Y:S04]  /*20210*/  LDG.E R24, desc[UR60][R10.64] ;  /* 0x0000003c0a187981 */ /* 0x020f28000c1e1900 */
[----:B------:R-:W4:Y:S02]  /*20220*/  LDG.E R10, desc[UR60][R10.64+0x4] ;  /* 0x0000043c0a0a7981 */ /* 0x000f24000c1e1900 */
[----:B----4-:R-:W-:-:S07]  /*20230*/  IMAD.IADD R24, R10, 0x1, -R24 ;  /* 0x000000010a187824 */ /* 0x010fce00078e0a18 */
.L_x_1827:
[----:B------:R-:W4:Y:S01]  /*20240*/  LDL R157, [R1+0x90] ;  /* 0x00009000019d7983 */ /* 0x000f220000100800 */
[----:B------:R-:W1:Y:S03]  /*20250*/  LDC R156, c[0x0][0xbe8] ;  /* 0x0002fa00ff9c7b82 */ /* 0x000e660000000800 */
[----:B------:R-:W4:Y:S04]  /*20260*/  LDL R93, [R1+0x74] ;  /* 0x00007400015d7983 */ /* 0x000f280000100800 */
[----:B------:R-:W4:Y:S04]  /*20270*/  LDL R159, [R1+0x58] ;  /* 0x00005800019f7983 */ /* 0x000f280000100800 */
[----:B------:R-:W4:Y:S04]  /*20280*/  LDL R160, [R1+0xd0] ;  /* 0x0000d00001a07983 */ /* 0x000f280000100800 */
[----:B------:R-:W4:Y:S01]  /*20290*/  LDL R158, [R1+0xa4] ;  /* 0x0000a400019e7983 */ /* 0x000f220000100800 */
[----:B------:R-:W0:Y:S01]  /*202a0*/  LDC.64 R14, c[0x0][R20+0x228] ;  /* 0x00008a00140e7b82 */ /* 0x000e220000000a00 */
[----:B------:R-:W-:-:S04]  /*202b0*/  ISETP.NE.U32.AND P0, PT, RZ, UR6, PT ;  /* 0x00000006ff007c0c */ /* 0x000fc8000bf05070 */
[----:B------:R-:W-:Y:S02]  /*202c0*/  ISETP.NE.AND.EX P0, PT, RZ, UR7, PT, P0 ;  /* 0x00000007ff007c0c */ /* 0x000fe4000bf05300 */
[----:B------:R-:W-:Y:S02]  /*202d0*/  SHF.R.S32.HI R11, RZ, 0x1f, R92 ;  /* 0x0000001fff0b7819 */ /* 0x000fe4000001145c */
[----:B------:R-:W-:Y:S02]  /*202e0*/  SEL R10, R92, RZ, !P0 ;  /* 0x000000ff5c0a7207 */ /* 0x000fe40004000000 */
[----:B-1----:R-:W-:Y:S02]  /*202f0*/  ISETP.NE.AND P1, PT, R156, 0x1, PT ;  /* 0x000000019c00780c */ /* 0x002fe40003f25270 */
[----:B------:R-:W-:Y:S01]  /*20300*/  SEL R11, R11, RZ, !P0 ;  /* 0x000000ff0b0b7207 */ /* 0x000fe20004000000 */
[----:B--2---:R-:W-:-:S04]  /*20310*/  IMAD R13, R13, R10, RZ ;  /* 0x0000000a0d0d7224 */ /* 0x004fc800078e02ff */
[C---:B------:R-:W-:Y:S02]  /*20320*/  IMAD R11, R12.reuse, R11, R13 ;  /* 0x0000000b0c0b7224 */ /* 0x040fe400078e020d */
[----:B------:R-:W-:-:S04]  /*20330*/  IMAD.WIDE.U32 R12, R12, R10, RZ ;  /* 0x0000000a0c0c7225 */ /* 0x000fc800078e00ff */
[-C--:B---3--:R-:W-:Y:S02]  /*20340*/  IMAD R21, R9, R226.reuse, RZ ;  /* 0x000000e209157224 */ /* 0x088fe400078e02ff */
[----:B------:R-:W-:-:S04]  /*20350*/  IMAD.WIDE.U32 R8, R8, R226, RZ ;  /* 0x000000e208087225 */ /* 0x000fc800078e00ff */
[----:B------:R-:W-:Y:S02]  /*20360*/  IMAD.IADD R11, R13, 0x1, R11 ;  /* 0x000000010d0b7824 */ /* 0x000fe400078e020b */
[----:B------:R-:W1:Y:S01]  /*20370*/  @P1 LDC R13, c[0x0][0xbec] ;  /* 0x0002fb00ff0d1b82 */ /* 0x000e620000000800 */
[----:B-----5:R-:W-:Y:S01]  /*20380*/  IADD3 R8, P0, P3, R12, R8, R0 ;  /* 0x000000080c087210 */ /* 0x020fe20007b1e000 */
[----:B------:R-:W-:-:S06]  /*20390*/  IMAD.IADD R92, R9, 0x1, R21 ;  /* 0x00000001095c7824 */ /* 0x000fcc00078e0215 */
[----:B------:R-:W2:Y:S01]  /*203a0*/  @P1 LDC R12, c[0x0][0xbf0] ;  /* 0x0002fc00ff0c1b82 */ /* 0x000ea20000000800 */
[----:B----4-:R-:W-:-:S05]  /*203b0*/  SEL R9, R157, RZ, P2 ;  /* 0x000000ff9d097207 */ /* 0x010fca0001000000 */
[-C--:B0-----:R-:W-:Y:S02]  /*203c0*/  IMAD R21, R15, R9.reuse, RZ ;  /* 0x000000090f157224 */ /* 0x081fe400078e02ff */
[----:B------:R-:W-:Y:S01]  /*203d0*/  IMAD.WIDE.U32 R14, R14, R9, RZ ;  /* 0x000000090e0e7225 */ /* 0x000fe200078e00ff */
[----:B------:R-:W-:-:S04]  /*203e0*/  SHF.R.S32.HI R9, RZ, 0x1f, R0 ;  /* 0x0000001fff097819 */ /* 0x000fc80000011400 */
[----:B------:R-:W-:Y:S02]  /*203f0*/  IADD3.X R11, R11, R92, R9, P0, P3 ;  /* 0x0000005c0b0b7210 */ /* 0x000fe400007e6409 */
[----:B------:R-:W-:-:S05]  /*20400*/  IADD3 R92, R93, R159, RZ ;  /* 0x0000009f5d5c7210 */ /* 0x000fca0007ffe0ff */
[----:B-1----:R-:W-:-:S04]  /*20410*/  @P1 IMAD.HI.U32 R13, R92, R13, RZ ;  /* 0x0000000d5c0d1227 */ /* 0x002fc800078e00ff */
[----:B------:R-:W-:Y:S01]  /*20420*/  IMAD.MOV.U32 R93, RZ, RZ, R92 ;  /* 0x000000ffff5d7224 */ /* 0x000fe200078e005c */
[----:B--2---:R-:W-:Y:S02]  /*20430*/  @P1 SHF.R.U32.HI R93, RZ, R12, R13 ;  /* 0x0000000cff5d1219 */ /* 0x004fe4000001160d */
[----:B------:R0:W1:Y:S01]  /*20440*/  LDC.64 R12, c[0x0][R20+0x210] ;  /* 0x00008400140c7b82 */ /* 0x0000620000000a00 */
[----:B------:R-:W-:Y:S01]  /*20450*/  IMAD.IADD R21, R15, 0x1, R21 ;  /* 0x000000010f157824 */ /* 0x000fe200078e0215 */
[----:B------:R-:W-:Y:S02]  /*20460*/  IADD3 R14, P0, P3, R93, R8, R14 ;  /* 0x000000085d0e7210 */ /* 0x000fe40007b1e00e */
[----:B------:R-:W-:-:S04]  /*20470*/  SHF.R.S32.HI R8, RZ, 0x1f, R93 ;  /* 0x0000001fff087819 */ /* 0x000fc8000001145d */
[----:B------:R-:W-:Y:S02]  /*20480*/  IADD3.X R15, R8, R11, R21, P0, P3 ;  /* 0x0000000b080f7210 */ /* 0x000fe400007e6415 */
[----:B0-----:R-:W0:Y:S01]  /*20490*/  LDC.64 R20, c[0x0][0xba8] ;  /* 0x0002ea00ff147b82 */ /* 0x001e220000000a00 */
[----:B------:R-:W-:-:S04]  /*204a0*/  IMAD.MOV R11, RZ, RZ, -R93 ;  /* 0x000000ffff0b7224 */ /* 0x000fc800078e0a5d */
[----:B------:R-:W-:-:S05]  /*204b0*/  IMAD R11, R156, R11, R92 ;  /* 0x0000000b9c0b7224 */ /* 0x000fca00078e025c */
[----:B------:R-:W-:Y:S01]  /*204c0*/  SHF.R.S32.HI R8, RZ, 0x1f, R11 ;  /* 0x0000001fff087819 */ /* 0x000fe2000001140b */
[----:B0-----:R-:W0:Y:S08]  /*204d0*/  @!P2 LDC R20, c[0x0][0xb50] ;  /* 0x0002d400ff14ab82 */ /* 0x001e300000000800 */
[----:B------:R-:W2:Y:S01]  /*204e0*/  @!P2 LDC R21, c[0x0][0xb54] ;  /* 0x0002d500ff15ab82 */ /* 0x000ea20000000800 */
[----:B-1----:R-:W-:-:S02]  /*204f0*/  IMAD R13, R13, R11, RZ ;  /* 0x0000000b0d0d7224 */ /* 0x002fc400078e02ff */
[----:B------:R-:W-:-:S04]  /*20500*/  IMAD.WIDE.U32 R14, R12, R11, R14 ;  /* 0x0000000b0c0e7225 */ /* 0x000fc800078e000e */
[----:B------:R-:W-:-:S04]  /*20510*/  IMAD R8, R12, R8, R13 ;  /* 0x000000080c087224 */ /* 0x000fc800078e020d */
[----:B------:R-:W-:Y:S01]  /*20520*/  IMAD.IADD R8, R15, 0x1, R8 ;  /* 0x000000010f087824 */ /* 0x000fe200078e0208 */
[----:B0-----:R-:W-:-:S04]  /*20530*/  LEA R20, P0, R14, R20, 0x2 ;  /* 0x000000140e147211 */ /* 0x001fc800078010ff */
[----:B--2---:R-:W-:Y:S01]  /*20540*/  LEA.HI.X R8, R14, R21, R8, 0x2, P0 ;  /* 0x000000150e087211 */ /* 0x004fe200000f1408 */
[----:B------:R-:W-:Y:S04]  /*20550*/  SHFL.IDX PT, R12, R20, RZ, 0x1c1f ;  /* 0x001c1fff140c7589 */ /* 0x000fe800000e0000 */
[----:B------:R-:W0:Y:S04]  /*20560*/  SHFL.IDX PT, R13, R8, RZ, 0x1c1f ;  /* 0x001c1fff080d7589 */ /* 0x000e2800000e0000 */
[----:B------:R1:W-:Y:S04]  /*20570*/  SHFL.IDX PT, R14, R20, 0x1, 0x1c1f ;  /* 0x003c1f00140e7f89 */ /* 0x0003e800000e0000 */
[----:B------:R2:W3:Y:S01]  /*20580*/  SHFL.IDX PT, R15, R8, 0x1, 0x1c1f ;  /* 0x003c1f00080f7f89 */ /* 0x0004e200000e0000 */
[----:B-1----:R-:W-:Y:S01]  /*20590*/  IMAD.IADD R20, R160, 0x1, R159 ;  /* 0x00000001a0147824 */ /* 0x002fe200078e029f */
[----:B------:R-:W-:Y:S01]  /*205a0*/  LOP3.LUT P0, RZ, R158, 0x3, RZ, 0xc0, !PT ;  /* 0x000000039eff7812 */ /* 0x000fe2000780c0ff */
[----:B--2---:R-:W-:-:S03]  /*205b0*/  IMAD R8, R24, R156, RZ ;  /* 0x0000009c18087224 */ /* 0x004fc600078e02ff */
[C---:B------:R-:W-:Y:S02]  /*205c0*/  IADD3 R11, R20.reuse, 0x8, RZ ;  /* 0x00000008140b7810 */ /* 0x040fe40007ffe0ff */
[-C--:B------:R-:W-:Y:S02]  /*205d0*/  ISETP.GE.OR P3, PT, R20, R8.reuse, P0 ;  /* 0x000000081400720c */ /* 0x080fe40000766670 */
[----:B------:R-:W-:-:S11]  /*205e0*/  ISETP.GE.OR P0, PT, R11, R8, P0 ;  /* 0x000000080b00720c */ /* 0x000fd60000706670 */
[----:B0-----:R0:W-:Y:S04]  /*205f0*/  @!P3 ST.E desc[UR60][R12.64], R155 ;  /* 0x0000009b0c00b985 */ /* 0x0011e8000c10193c */
[----:B---3--:R0:W-:Y:S01]  /*20600*/  @!P0 ST.E desc[UR60][R14.64], R154 ;  /* 0x0000009a0e008985 */ /* 0x0081e2000c10193c */
[----:B------:R-:W-:Y:S05]  /*20610*/  @P2 BRA `(.L_x_1828) ;  /* 0x0000000c00d42947 */ /* 0x000fea0003800000 */
[----:B------:R-:W2:Y:S01]  /*20620*/  LDL R160, [R1+0x80] ;  /* 0x0000800001a07983 */ /* 0x000ea20000100800 */
[----:B------:R-:W1:Y:S01]  /*20630*/  @P1 LDC R21, c[0x0][0xbec] ;  /* 0x0002fb00ff151b82 */ /* 0x000e620000000800 */
[----:B------:R-:W-:Y:S02]  /*20640*/  ULDC.64 UR4, c[0x0][0xaa0] ;  /* 0x0002a80000047ab9 */ /* 0x000fe40000000a00 */
[----:B------:R-:W2:Y:S04]  /*20650*/  LDL R158, [R1+0xc] ;  /* 0x00000c00019e7983 */ /* 0x000ea80000100800 */
[----:B------:R3:W5:Y:S01]  /*20660*/  LDL R88, [R1+0x4] ;  /* 0x0000040001587983 */ /* 0x0007620000100800 */
[----:B------:R-:W4:Y:S03]  /*20670*/  @P1 LDC R85, c[0x0][0xbf0] ;  /* 0x0002fc00ff551b82 */ /* 0x000f260000000800 */
[----:B------:R3:W5:Y:S01]  /*20680*/  LDL R87, [R1] ;  /* 0x0000000001577983 */ /* 0x0007620000100800 */
[----:B------:R-:W-:-:S04]  /*20690*/  IMAD R9, R9, UR4, RZ ;  /* 0x0000000409097c24 */ /* 0x000fc8000f8e02ff */
[----:B------:R-:W-:Y:S01]  /*206a0*/  IMAD R9, R0, UR5, R9 ;  /* 0x0000000500097c24 */ /* 0x000fe2000f8e0209 */
[----:B------:R-:W-:Y:S01]  /*206b0*/  SHF.R.S32.HI R11, RZ, 0x1f, R10 ;  /* 0x0000001fff0b7819 */ /* 0x000fe2000001140a */
[----:B------:R-:W-:Y:S01]  /*206c0*/  BSSY B1, `(.L_x_1829) ;  /* 0x00000a6000017945 */ /* 0x000fe20003800000 */
[----:B--2---:R-:W-:-:S04]  /*206d0*/  IMAD R3, R158, 0x8, R160 ;  /* 0x000000089e037824 */ /* 0x004fc800078e02a0 */
[----:B------:R-:W-:-:S04]  /*206e0*/  IMAD.SHL.U32 R3, R3, 0x8, RZ ;  /* 0x0000000803037824 */ /* 0x000fc800078e00ff */
[----:B------:R-:W-:-:S03]  /*206f0*/  IMAD.WIDE R6, R3, 0x2, R6 ;  /* 0x0000000203067825 */ /* 0x000fc600078e0206 */
[C---:B------:R-:W-:Y:S02]  /*20700*/  IADD3 R33, P2, R6.reuse, 0x3000, RZ ;  /* 0x0000300006217810 */ /* 0x040fe40007f5e0ff */
[C---:B0-----:R-:W-:Y:S02]  /*20710*/  IADD3 R13, P4, R6.reuse, 0x1000, RZ ;  /* 0x00001000060d7810 */ /* 0x041fe40007f9e0ff */
[----:B------:R-:W-:Y:S02]  /*20720*/  LOP3.LUT R32, R33, 0x380, RZ, 0xc0, !PT ;  /* 0x0000038021207812 */ /* 0x000fe400078ec0ff */
[----:B------:R-:W-:Y:S02]  /*20730*/  IADD3 R29, P3, R6, 0x2000, RZ ;  /* 0x00002000061d7810 */ /* 0x000fe40007f7e0ff */
[----:B------:R-:W-:Y:S02]  /*20740*/  SHF.R.U64 R32, R32, 0x3, RZ ;  /* 0x0000000320207819 */ /* 0x000fe400000012ff */
[----:B------:R-:W-:-:S02]  /*20750*/  LOP3.LUT R12, R13, 0x380, RZ, 0xc0, !PT ;  /* 0x000003800d0c7812 */ /* 0x000fc400078ec0ff */
[----:B------:R-:W-:Y:S01]  /*20760*/  LOP3.LUT R32, R32, R33, RZ, 0x3c, !PT ;  /* 0x0000002120207212 */ /* 0x000fe200078e3cff */
[----:B------:R-:W-:Y:S01]  /*20770*/  IMAD.X R33, RZ, RZ, R7, P2 ;  /* 0x000000ffff217224 */ /* 0x000fe200010e0607 */
[----:B------:R-:W-:Y:S02]  /*20780*/  IADD3 R57, P2, R6, 0x9000, RZ ;  /* 0x0000900006397810 */ /* 0x000fe40007f5e0ff */
[----:B------:R-:W-:Y:S02]  /*20790*/  LOP3.LUT R28, R29, 0x380, RZ, 0xc0, !PT ;  /* 0x000003801d1c7812 */ /* 0x000fe400078ec0ff */
[----:B------:R-:W-:Y:S01]  /*207a0*/  LOP3.LUT R56, R57, 0x380, RZ, 0xc0, !PT ;  /* 0x0000038039387812 */ /* 0x000fe200078ec0ff */
[----:B------:R-:W-:Y:S01]  /*207b0*/  IMAD R20, R160, 0x20, R158 ;  /* 0x00000020a0147824 */ /* 0x000fe200078e029e */
[----:B------:R-:W-:Y:S01]  /*207c0*/  SHF.R.U64 R12, R12, 0x3, RZ ;  /* 0x000000030c0c7819 */ /* 0x000fe200000012ff */
[----:B------:R-:W5:Y:S01]  /*207d0*/  LD.E.128 R32, desc[UR60][R32.64] ;  /* 0x0000003c20207980 */ /* 0x000f62000c101d00 */
[----:B------:R-:W-:-:S02]  /*207e0*/  SHF.R.U64 R56, R56, 0x3, RZ ;  /* 0x0000000338387819 */ /* 0x000fc400000012ff */
[----:B------:R-:W-:Y:S02]  /*207f0*/  SHF.R.U64 R28, R28, 0x3, RZ ;  /* 0x000000031c1c7819 */ /* 0x000fe400000012ff */
[----:B------:R-:W-:Y:S01]  /*20800*/  LOP3.LUT R56, R56, R57, RZ, 0x3c, !PT ;  /* 0x0000003938387212 */ /* 0x000fe200078e3cff */
[--C-:B------:R-:W-:Y:S01]  /*20810*/  IMAD.X R57, RZ, RZ, R7.reuse, P2 ;  /* 0x000000ffff397224 */ /* 0x100fe200010e0607 */
[----:B------:R-:W-:Y:S02]  /*20820*/  IADD3 R3, P2, R6, 0xf000, RZ ;  /* 0x0000f00006037810 */ /* 0x000fe40007f5e0ff */
[----:B------:R-:W-:Y:S01]  /*20830*/  LOP3.LUT R12, R12, R13, RZ, 0x3c, !PT ;  /* 0x0000000d0c0c7212 */ /* 0x000fe200078e3cff */
[----:B------:R-:W-:Y:S01]  /*20840*/  IMAD.X R13, RZ, RZ, R7, P4 ;  /* 0x000000ffff0d7224 */ /* 0x000fe200020e0607 */
[----:B------:R-:W-:Y:S02]  /*20850*/  LOP3.LUT R2, R3, 0x380, RZ, 0xc0, !PT ;  /* 0x0000038003027812 */ /* 0x000fe400078ec0ff */
[----:B------:R-:W-:-:S02]  /*20860*/  IADD3 R37, P0, R6, 0x4000, RZ ;  /* 0x0000400006257810 */ /* 0x000fc40007f1e0ff */
[C---:B------:R-:W-:Y:S02]  /*20870*/  IADD3 R41, P6, R6.reuse, 0x5000, RZ ;  /* 0x0000500006297810 */ /* 0x040fe40007fde0ff */
[----:B------:R-:W-:Y:S01]  /*20880*/  IADD3 R45, P5, R6, 0x6000, RZ ;  /* 0x00006000062d7810 */ /* 0x000fe20007fbe0ff */
[----:B------:R-:W-:Y:S01]  /*20890*/  IMAD.IADD R20, R159, 0x1, R20 ;  /* 0x000000019f147824 */ /* 0x000fe200078e0214 */
[----:B------:R-:W-:Y:S01]  /*208a0*/  LOP3.LUT R28, R28, R29, RZ, 0x3c, !PT ;  /* 0x0000001d1c1c7212 */ /* 0x000fe200078e3cff */
[--C-:B------:R-:W-:Y:S01]  /*208b0*/  IMAD.X R29, RZ, RZ, R7.reuse, P3 ;  /* 0x000000ffff1d7224 */ /* 0x100fe200018e0607 */
[C---:B------:R-:W-:Y:S01]  /*208c0*/  IADD3 R49, P4, R6.reuse, 0x7000, RZ ;  /* 0x0000700006317810 */ /* 0x040fe20007f9e0ff */
[----:B------:R-:W-:Y:S01]  /*208d0*/  IMAD.X R81, RZ, RZ, R7, P2 ;  /* 0x000000ffff517224 */ /* 0x000fe200010e0607 */
[----:B------:R-:W-:Y:S01]  /*208e0*/  IADD3 R53, P3, R6, 0x8000, RZ ;  /* 0x0000800006357810 */ /* 0x000fe20007f7e0ff */
[----:B------:R-:W5:Y:S01]  /*208f0*/  LD.E.128 R12, desc[UR60][R12.64] ;  /* 0x0000003c0c0c7980 */ /* 0x000f62000c101d00 */
[----:B------:R-:W-:-:S02]  /*20900*/  SHF.R.U64 R2, R2, 0x3, RZ ;  /* 0x0000000302027819 */ /* 0x000fc400000012ff */
[----:B------:R-:W-:Y:S01]  /*20910*/  LOP3.LUT R36, R37, 0x380, RZ, 0xc0, !PT ;  /* 0x0000038025247812 */ /* 0x000fe200078ec0ff */
[----:B------:R-:W5:Y:S01]  /*20920*/  LD.E.128 R28, desc[UR60][R28.64] ;  /* 0x0000003c1c1c7980 */ /* 0x000f62000c101d00 */
[----:B------:R-:W-:Y:S02]  /*20930*/  LOP3.LUT R40, R41, 0x380, RZ, 0xc0, !PT ;  /* 0x0000038029287812 */ /* 0x000fe400078ec0ff */
[----:B------:R-:W-:Y:S01]  /*20940*/  LOP3.LUT R44, R45, 0x380, RZ, 0xc0, !PT ;  /* 0x000003802d2c7812 */ /* 0x000fe200078ec0ff */
[----:B------:R-:W5:Y:S01]  /*20950*/  LD.E.128 R56, desc[UR60][R56.64] ;  /* 0x0000003c38387980 */ /* 0x000f62000c101d00 */
[----:B------:R-:W-:Y:S02]  /*20960*/  LOP3.LUT R48, R49, 0x380, RZ, 0xc0, !PT ;  /* 0x0000038031307812 */ /* 0x000fe400078ec0ff */
[----:B------:R-:W-:Y:S02]  /*20970*/  LOP3.LUT R52, R53, 0x380, RZ, 0xc0, !PT ;  /* 0x0000038035347812 */ /* 0x000fe400078ec0ff */
[----:B------:R-:W-:Y:S01]  /*20980*/  LOP3.LUT R80, R2, R3, RZ, 0x3c, !PT ;  /* 0x0000000302507212 */ /* 0x000fe200078e3cff */
[----:B------:R-:W-:Y:S01]  /*20990*/  IMAD.WIDE.U32 R2, R0, UR4, RZ ;  /* 0x0000000400027c25 */ /* 0x000fe2000f8e00ff */
[----:B------:R-:W-:Y:S01]  /*209a0*/  SHF.R.U64 R36, R36, 0x3, RZ ;  /* 0x0000000324247819 */ /* 0x000fe200000012ff */
[----:B------:R-:W-:Y:S01]  /*209b0*/  ULDC.64 UR4, c[0x0][0xae8] ;  /* 0x0002ba0000047ab9 */ /* 0x000fe20000000a00 */
[----:B------:R-:W-:Y:S01]  /*209c0*/  SHF.R.U64 R40, R40, 0x3, RZ ;  /* 0x0000000328287819 */ /* 0x000fe200000012ff */
[----:B------:R-:W-:Y:S01]  /*209d0*/  IMAD.IADD R3, R3, 0x1, R9 ;  /* 0x0000000103037824 */ /* 0x000fe200078e0209 */
[----:B------:R-:W-:Y:S01]  /*209e0*/  SHF.R.U64 R44, R44, 0x3, RZ ;  /* 0x000000032c2c7819 */ /* 0x000fe200000012ff */
[----:B------:R-:W5:Y:S01]  /*209f0*/  LD.E.128 R80, desc[UR60][R80.64] ;  /* 0x0000003c50507980 */ /* 0x000f62000c101d00 */
[----:B------:R-:W-:-:S02]  /*20a00*/  SHF.R.U64 R48, R48, 0x3, RZ ;  /* 0x0000000330307819 */ /* 0x000fc400000012ff */
[----:B------:R-:W-:Y:S01]  /*20a10*/  SHF.R.U64 R52, R52, 0x3, RZ ;  /* 0x0000000334347819 */ /* 0x000fe200000012ff */
[----:B------:R-:W-:Y:S01]  /*20a20*/  IMAD.WIDE.U32 R2, R226, UR4, R2 ;  /* 0x00000004e2027c25 */ /* 0x000fe2000f8e0002 */
[----:B------:R-:W-:Y:S02]  /*20a30*/  LOP3.LUT R36, R36, R37, RZ, 0x3c, !PT ;  /* 0x0000002524247212 */ /* 0x000fe400078e3cff */
        /* <DEDUP_REMOVED lines=8> */
[----:B------:R-:W-:Y:S01]  /*20ac0*/  IADD3.X R37, RZ, R7, RZ, P0, !PT ;  /* 0x00000007ff257210 */ /* 0x000fe200007fe4ff */
[----:B-1----:R-:W-:Y:S01]  /*20ad0*/  @P1 IMAD.HI.U32 R0, R20, R21, RZ ;  /* 0x0000001514001227 */ /* 0x002fe200078e00ff */
[C---:B------:R-:W-:Y:S01]  /*20ae0*/  IADD3 R61, P0, R6.reuse, 0xa000, RZ ;  /* 0x0000a000063d7810 */ /* 0x040fe20007f1e0ff */
[----:B------:R-:W5:Y:S01]  /*20af0*/  LD.E.128 R40, desc[UR60][R40.64] ;  /* 0x0000003c28287980 */ /* 0x000f62000c101d00 */
[----:B------:R-:W-:-:S02]  /*20b00*/  IADD3 R65, P6, R6, 0xb000, RZ ;  /* 0x0000b00006417810 */ /* 0x000fc40007fde0ff */
[----:B------:R-:W-:Y:S01]  /*20b10*/  IADD3 R69, P5, R6, 0xc000, RZ ;  /* 0x0000c00006457810 */ /* 0x000fe20007fbe0ff */
[----:B------:R-:W-:Y:S01]  /*20b20*/  IMAD R3, R226, UR5, R3 ;  /* 0x00000005e2037c24 */ /* 0x000fe2000f8e0203 */
[C---:B------:R-:W-:Y:S01]  /*20b30*/  IADD3 R73, P4, R6.reuse, 0xd000, RZ ;  /* 0x0000d00006497810 */ /* 0x040fe20007f9e0ff */
[----:B------:R-:W-:Y:S01]  /*20b40*/  ULDC.64 UR4, c[0x0][0xaf0] ;  /* 0x0002bc0000047ab9 */ /* 0x000fe20000000a00 */
[C---:B------:R-:W-:Y:S02]  /*20b50*/  IADD3 R77, P3, R6.reuse, 0xe000, RZ ;  /* 0x0000e000064d7810 */ /* 0x040fe40007f7e0ff */
[----:B------:R-:W-:Y:S01]  /*20b60*/  LOP3.LUT R5, R6, 0x380, RZ, 0xc0, !PT ;  /* 0x0000038006057812 */ /* 0x000fe200078ec0ff */
[----:B------:R-:W-:Y:S01]  /*20b70*/  IMAD.MOV.U32 R9, RZ, RZ, R20 ;  /* 0x000000ffff097224 */ /* 0x000fe200078e0014 */
[----:B------:R-:W-:Y:S01]  /*20b80*/  LOP3.LUT R60, R61, 0x380, RZ, 0xc0, !PT ;  /* 0x000003803d3c7812 */ /* 0x000fe200078ec0ff */
[----:B------:R-:W5:Y:S01]  /*20b90*/  LD.E.128 R36, desc[UR60][R36.64] ;  /* 0x0000003c24247980 */ /* 0x000f62000c101d00 */
[----:B------:R-:W-:-:S02]  /*20ba0*/  LOP3.LUT R64, R65, 0x380, RZ, 0xc0, !PT ;  /* 0x0000038041407812 */ /* 0x000fc400078ec0ff */
[----:B------:R-:W-:Y:S01]  /*20bb0*/  LOP3.LUT R68, R69, 0x380, RZ, 0xc0, !PT ;  /* 0x0000038045447812 */ /* 0x000fe200078ec0ff */
[----:B------:R-:W5:Y:S01]  /*20bc0*/  LD.E.128 R44, desc[UR60][R44.64] ;  /* 0x0000003c2c2c7980 */ /* 0x000f62000c101d00 */
[----:B------:R-:W-:Y:S02]  /*20bd0*/  LOP3.LUT R72, R73, 0x380, RZ, 0xc0, !PT ;  /* 0x0000038049487812 */ /* 0x000fe400078ec0ff */
[----:B------:R-:W-:Y:S01]  /*20be0*/  LOP3.LUT R76, R77, 0x380, RZ, 0xc0, !PT ;  /* 0x000003804d4c7812 */ /* 0x000fe200078ec0ff */
[----:B------:R-:W-:Y:S01]  /*20bf0*/  IMAD R11, R11, UR4, RZ ;  /* 0x000000040b0b7c24 */ /* 0x000fe2000f8e02ff */
[----:B----4-:R-:W-:Y:S01]  /*20c00*/  @P1 SHF.R.U32.HI R9, RZ, R85, R0 ;  /* 0x00000055ff091219 */ /* 0x010fe20000011600 */
[----:B------:R-:W5:Y:S01]  /*20c10*/  LD.E.128 R48, desc[UR60][R48.64] ;  /* 0x0000003c30307980 */ /* 0x000f62000c101d00 */
[----:B------:R-:W-:Y:S02]  /*20c20*/  SHF.R.U64 R60, R60, 0x3, RZ ;  /* 0x000000033c3c7819 */ /* 0x000fe400000012ff */
[----:B------:R-:W-:Y:S01]  /*20c30*/  SHF.R.U64 R64, R64, 0x3, RZ ;  /* 0x0000000340407819 */ /* 0x000fe200000012ff */
[----:B------:R-:W5:Y:S01]  /*20c40*/  LD.E.128 R52, desc[UR60][R52.64] ;  /* 0x0000003c34347980 */ /* 0x000f62000c101d00 */
[----:B------:R-:W-:-:S02]  /*20c50*/  SHF.R.U64 R68, R68, 0x3, RZ ;  /* 0x0000000344447819 */ /* 0x000fc400000012ff */
[----:B------:R-:W-:Y:S02]  /*20c60*/  SHF.R.U64 R72, R72, 0x3, RZ ;  /* 0x0000000348487819 */ /* 0x000fe400000012ff */
[----:B------:R-:W-:Y:S02]  /*20c70*/  SHF.R.U64 R76, R76, 0x3, RZ ;  /* 0x000000034c4c7819 */ /* 0x000fe400000012ff */
[----:B------:R-:W-:Y:S01]  /*20c80*/  SHF.R.U64 R5, R5, 0x3, RZ ;  /* 0x0000000305057819 */ /* 0x000fe200000012ff */
[C---:B------:R-:W-:Y:S01]  /*20c90*/  IMAD R11, R10.reuse, UR5, R11 ;  /* 0x000000050a0b7c24 */ /* 0x040fe2000f8e020b */
[----:B------:R-:W-:Y:S01]  /*20ca0*/  SHF.R.S32.HI R0, RZ, 0x1f, R9 ;  /* 0x0000001fff007819 */ /* 0x000fe20000011409 */
[----:B------:R-:W-:Y:S01]  /*20cb0*/  IMAD.WIDE.U32 R2, R10, UR4, R2 ;  /* 0x000000040a027c25 */ /* 0x000fe2000f8e0002 */
[----:B------:R-:W-:Y:S01]  /*20cc0*/  LOP3.LUT R60, R60, R61, RZ, 0x3c, !PT ;  /* 0x0000003d3c3c7212 */ /* 0x000fe200078e3cff */
[----:B------:R-:W-:Y:S01]  /*20cd0*/  ULDC.64 UR4, c[0x0][0xae0] ;  /* 0x0002b80000047ab9 */ /* 0x000fe20000000a00 */
[----:B------:R-:W-:Y:S01]  /*20ce0*/  LOP3.LUT R64, R64, R65, RZ, 0x3c, !PT ;  /* 0x0000004140407212 */ /* 0x000fe200078e3cff */
[----:B------:R-:W-:Y:S01]  /*20cf0*/  IMAD.MOV R21, RZ, RZ, -R9 ;  /* 0x000000ffff157224 */ /* 0x000fe200078e0a09 */
        /* <DEDUP_REMOVED lines=8> */
[-C--:B------:R-:W-:Y:S01]  /*20d80*/  IADD3.X R61, RZ, R7.reuse, RZ, P0, !PT ;  /* 0x00000007ff3d7210 */ /* 0x080fe200007fe4ff */
[----:B------:R-:W-:Y:S01]  /*20d90*/  IMAD R0, R0, UR4, RZ ;  /* 0x0000000400007c24 */ /* 0x000fe2000f8e02ff */
[----:B------:R-:W-:Y:S01]  /*20da0*/  MOV R5, R7 ;  /* 0x0000000700057202 */ /* 0x000fe20000000f00 */
[----:B------:R-:W5:Y:S01]  /*20db0*/  LD.E.128 R64, desc[UR60][R64.64] ;  /* 0x0000003c40407980 */ /* 0x000f62000c101d00 */
[----:B------:R-:W-:Y:S01]  /*20dc0*/  IADD3 R3, R3, R11, RZ ;  /* 0x0000000b03037210 */ /* 0x000fe20007ffe0ff */
[----:B------:R-:W-:-:S02]  /*20dd0*/  IMAD R11, R156, R21, R20 ;  /* 0x000000159c0b7224 */ /* 0x000fc400078e0214 */
[----:B------:R-:W5:Y:S01]  /*20de0*/  LD.E.128 R60, desc[UR60][R60.64] ;  /* 0x0000003c3c3c7980 */ /* 0x000f62000c101d00 */
[----:B------:R-:W-:-:S03]  /*20df0*/  IMAD R21, R9, UR5, R0 ;  /* 0x0000000509157c24 */ /* 0x000fc6000f8e0200 */
[----:B------:R-:W5:Y:S01]  /*20e00*/  LD.E.128 R4, desc[UR60][R4.64] ;  /* 0x0000003c04047980 */ /* 0x000f62000c101d00 */
[----:B------:R-:W-:-:S03]  /*20e10*/  SHF.R.S32.HI R0, RZ, 0x1f, R11 ;  /* 0x0000001fff007819 */ /* 0x000fc6000001140b */
[----:B------:R-:W5:Y:S01]  /*20e20*/  LD.E.128 R68, desc[UR60][R68.64] ;  /* 0x0000003c44447980 */ /* 0x000f62000c101d00 */
[----:B------:R-:W-:Y:S01]  /*20e30*/  IMAD.WIDE.U32 R2, R9, UR4, R2 ;  /* 0x0000000409027c25 */ /* 0x000fe2000f8e0002 */
[----:B------:R-:W-:Y:S02]  /*20e40*/  ULDC.64 UR4, c[0x0][0xad8] ;  /* 0x0002b60000047ab9 */ /* 0x000fe40000000a00 */
[----:B------:R-:W5:Y:S04]  /*20e50*/  LD.E.128 R72, desc[UR60][R72.64] ;  /* 0x0000003c48487980 */ /* 0x000f68000c101d00 */
[----:B------:R-:W5:Y:S01]  /*20e60*/  LD.E.128 R76, desc[UR60][R76.64] ;  /* 0x0000003c4c4c7980 */ /* 0x000f62000c101d00 */
[----:B------:R-:W-:Y:S01]  /*20e70*/  @!PT LDS RZ, [RZ] ;  /* 0x00000000fffff984 */ /* 0x000fe20000000800 */
[----:B------:R-:W-:Y:S01]  /*20e80*/  @!PT LDS RZ, [RZ] ;  /* 0x00000000fffff984 */ /* 0x000fe20000000800 */
[----:B------:R-:W-:Y:S01]  /*20e90*/  @!PT LDS RZ, [RZ] ;  /* 0x00000000fffff984 */ /* 0x000fe20000000800 */
[----:B------:R-:W-:Y:S01]  /*20ea0*/  @!PT LDS RZ, [RZ] ;  /* 0x00000000fffff984 */ /* 0x000fe20000000800 */
[----:B------:R0:W-:Y:S06]  /*20eb0*/  MEMBAR.ALL.CTA ;  /* 0x0000000000007992 */ /* 0x0001ec0000008000 */
[----:B0-----:R-:W0:Y:S01]  /*20ec0*/  FENCE.VIEW.ASYNC.S ;  /* 0x00000000000073c6 */ /* 0x001e220000000000 */
[----:B------:R-:W-:-:S02]  /*20ed0*/  IMAD.IADD R3, R3, 0x1, R21 ;  /* 0x0000000103037824 */ /* 0x000fc400078e0215 */
[----:B------:R-:W-:Y:S02]  /*20ee0*/  IMAD R0, R0, UR4, RZ ;  /* 0x0000000400007c24 */ /* 0x000fe4000f8e02ff */
[----:B------:R-:W-:Y:S02]  /*20ef0*/  IMAD.IADD R9, R158, 0x1, R159 ;  /* 0x000000019e097824 */ /* 0x000fe400078e029f */
[C---:B------:R-:W-:Y:S02]  /*20f00*/  IMAD R85, R11.reuse, UR5, R0 ;  /* 0x000000050b557c24 */ /* 0x040fe4000f8e0200 */
[----:B------:R-:W-:Y:S01]  /*20f10*/  IMAD.WIDE.U32 R2, R11, UR4, R2 ;  /* 0x000000040b027c25 */ /* 0x000fe2000f8e0002 */
[----:B------:R-:W-:Y:S01]  /*20f20*/  ISETP.GE.AND P2, PT, R9, R8, PT ;  /* 0x000000080900720c */ /* 0x000fe20003f46270 */
[----:B------:R-:W-:Y:S02]  /*20f30*/  ULDC.64 UR4, c[0x0][0xa80] ;  /* 0x0002a00000047ab9 */ /* 0x000fe40000000a00 */
[----:B------:R-:W-:Y:S01]  /*20f40*/  VIADD R0, R17, 0x30820 ;  /* 0x0003082011007836 */ /* 0x000fe20000000000 */
[----:B------:R-:W-:-:S02]  /*20f50*/  IADD3 R3, R3, R85, RZ ;  /* 0x0000005503037210 */ /* 0x000fc40007ffe0ff */
[C---:B------:R-:W-:Y:S02]  /*20f60*/  LEA R24, P3, R2.reuse, UR4, 0x1 ;  /* 0x0000000402187c11 */ /* 0x040fe4000f8608ff */
[----:B------:R-:W-:Y:S02]  /*20f70*/  PRMT R0, RZ, 0x654, R0 ;  /* 0x00000654ff007816 */ /* 0x000fe40000000000 */
[----:B------:R-:W-:Y:S01]  /*20f80*/  LEA.HI.X R86, R2, UR5, R3, 0x1, P3 ;  /* 0x0000000502567c11 */ /* 0x000fe200098f0c03 */
[C---:B------:R-:W-:Y:S02]  /*20f90*/  VIADD R21, R9.reuse, 0x20 ;  /* 0x0000002009157836 */ /* 0x040fe40000000000 */
[----:B------:R-:W-:Y:S01]  /*20fa0*/  VIADD R11, R9, 0x40 ;  /* 0x00000040090b7836 */ /* 0x000fe20000000000 */
[----:B0-----:R3:W-:Y:S01]  /*20fb0*/  SYNCS.ARRIVE.TRANS64.RED.A1T0 RZ, [R0+URZ], RZ ;  /* 0x000000ff00ff79a7 */ /* 0x0017e2000810043f */
[----:B------:R3:W0:Y:S01]  /*20fc0*/  SHFL.IDX PT, R84, R24, RZ, 0x181f ;  /* 0x00181fff18547589 */ /* 0x00062200000e0000 */
[----:B------:R-:W-:-:S03]  /*20fd0*/  ISETP.GE.AND P1, PT, R21, R8, PT ;  /* 0x000000081500720c */ /* 0x000fc60003f26270 */
[----:B------:R3:W1:Y:S01]  /*20fe0*/  SHFL.IDX PT, R85, R86, RZ, 0x181f ;  /* 0x00181fff56557589 */ /* 0x00066200000e0000 */
[----:B------:R-:W-:Y:S01]  /*20ff0*/  ISETP.GE.AND P0, PT, R11, R8, PT ;  /* 0x000000080b00720c */ /* 0x000fe20003f06270 */
[----:B------:R-:W-:-:S12]  /*21000*/  @P2 BRA `(.L_x_1830) ;  /* 0x0000000000442947 */ /* 0x000fd80003800000 */
[----:B------:R-:W-:Y:S02]  /*21010*/  ULDC UR4, c[0x0][0xac8] ;  /* 0x0002b20000047ab9 */ /* 0x000fe40000000800 */
[----:B------:R-:W-:Y:S02]  /*21020*/  ISETP.GE.AND P5, PT, R18, UR4, PT ;  /* 0x0000000412007c0c */ /* 0x000fe4000bfa6270 */
[----:B------:R-:W-:Y:S02]  /*21030*/  ISETP.GE.AND P4, PT, R203, UR4, PT ;  /* 0x00000004cb007c0c */ /* 0x000fe4000bf86270 */
[----:B------:R-:W-:Y:S02]  /*21040*/  ISETP.GE.AND P3, PT, R22, UR4, PT ;  /* 0x0000000416007c0c */ /* 0x000fe4000bf66270 */
[----:B------:R-:W-:-:S07]  /*21050*/  ISETP.GE.AND P2, PT, R23, UR4, PT ;  /* 0x0000000417007c0c */ /* 0x000fce000bf46270 */
[----:B0-----:R-:W-:-:S04]  /*21060*/  @!P5 LEA R2, P6, R18, R84, 0x1 ;  /* 0x000000541202d211 */ /* 0x001fc800078c08ff */
[----:B-1----:R-:W-:Y:S02]  /*21070*/  @!P5 LEA.HI.X R3, R18, R85, R19, 0x1, P6 ;  /* 0x000000551203d211 */ /* 0x002fe400030f0c13 */
        /* <DEDUP_REMOVED lines=10> */
.L_x_1830:
[----:B------:R-:W-:Y:S05]  /*21120*/  BSYNC B1 ;  /* 0x0000000000017941 */ /* 0x000fea0003800000 */
.L_x_1829:
[----:B--2---:R2:W4:Y:S01]  /*21130*/  SHFL.IDX PT, R11, R86, 0x1, 0x181f ;  /* 0x00381f00560b7f89 */ /* 0x00452200000e0000 */
        /* <DEDUP_REMOVED lines=8> */
[CC--:B0-----:R-:W-:Y:S02]  /*211c0*/  @!P4 LEA R2, P6, R18.reuse, R10.reuse, 0x1 ;  /* 0x0000000a1202c211 */ /* 0x0c1fe400078c08ff */
[CC--:B-----5:R-:W-:Y:S02]  /*211d0*/  @!P3 LEA R4, P5, R201.reuse, R10.reuse, 0x1 ;  /* 0x0000000ac904b211 */ /* 0x0e0fe400078a08ff */
[-C--:B----4-:R-:W-:Y:S02]  /*211e0*/  @!P4 LEA.HI.X R3, R18, R11.reuse, R19, 0x1, P6 ;  /* 0x0000000b1203c211 */ /* 0x090fe400030f0c13 */
[-C--:B------:R-:W-:Y:S02]  /*211f0*/  @!P2 LEA R6, P6, R22, R10.reuse, 0x1 ;  /* 0x0000000a1606a211 */ /* 0x080fe400078c08ff */
        /* <DEDUP_REMOVED lines=8> */
.L_x_1832:
[----:B------:R-:W-:Y:S05]  /*21280*/  BSYNC B1 ;  /* 0x0000000000017941 */ /* 0x000fea0003800000 */
.L_x_1831:
[----:B0---4-:R0:W4:Y:S01]  /*21290*/  SHFL.IDX PT, R11, R86, 0x2, 0x181f ;  /* 0x00581f00560b7f89 */ /* 0x01112200000e0000 */
        /* <DEDUP_REMOVED lines=9> */
[-C--:B-----5:R-:W-:Y:S02]  /*21330*/  @!P2 LEA R4, P5, R201, R10.reuse, 0x1 ;  /* 0x0000000ac904a211 */ /* 0x0a0fe400078a08ff */
[-C--:B------:R-:W-:Y:S02]  /*21340*/  @!P1 LEA R6, P4, R22, R10.reuse, 0x1 ;  /* 0x0000000a16069211 */ /* 0x080fe400078808ff */
[-C--:B----4-:R-:W-:Y:S02]  /*21350*/  @!P3 LEA.HI.X R3, R18, R11.reuse, R19, 0x1, P6 ;  /* 0x0000000b1203b211 */ /* 0x090fe400030f0c13 */
        /* <DEDUP_REMOVED lines=8> */
.L_x_1834:
[----:B------:R-:W-:Y:S05]  /*213e0*/  BSYNC B1 ;  /* 0x0000000000017941 */ /* 0x000fea0003800000 */
.L_x_1833:
[----:B------:R-:W-:Y:S01]  /*213f0*/  VIADD R9, R9, 0x60 ;  /* 0x0000006009097836 */ /* 0x000fe20000000000 */
[----:B0---4-:R0:W4:Y:S04]  /*21400*/  SHFL.IDX PT, R11, R86, 0x3, 0x181f ;  /* 0x00781f00560b7f89 */ /* 0x01112800000e0000 */
[----:B------:R-:W-:Y:S01]  /*21410*/  ISETP.GE.AND P0, PT, R9, R8, PT ;  /* 0x000000080900720c */ /* 0x000fe20003f06270 */
[----:B--23--:R-:W2:-:S12]  /*21420*/  SHFL.IDX PT, R24, R24, 0x3, 0x181f ;  /* 0x00781f0018187f89 */ /* 0x00ce9800000e0000 */
[----:B0-----:R-:W-:Y:S05]  /*21430*/  @P0 BRA `(.L_x_1835) ;  /* 0x00000028002c0947 */ /* 0x001fea0003800000 */
[----:B------:R-:W-:Y:S02]  /*21440*/  ULDC UR4, c[0x0][0xac8] ;  /* 0x0002b20000047ab9 */ /* 0x000fe40000000800 */
[----:B------:R-:W-:Y:S02]  /*21450*/  ISETP.GE.AND P3, PT, R18, UR4, PT ;  /* 0x0000000412007c0c */ /* 0x000fe4000bf66270 */
[----:B------:R-:W-:Y:S02]  /*21460*/  ISETP.GE.AND P4, PT, R203, UR4, PT ;  /* 0x00000004cb007c0c */ /* 0x000fe4000bf86270 */
[----:B------:R-:W-:-:S09]  /*21470*/  ISETP.GE.AND P5, PT, R22, UR4, PT ;  /* 0x0000000416007c0c */ /* 0x000fd2000bfa6270 */
[-C--:B--2---:R-:W-:Y:S02]  /*21480*/  @!P3 LEA R2, P0, R18, R24.reuse, 0x1 ;  /* 0x000000181202b211 */ /* 0x084fe400078008ff */
[CC--:B-----5:R-:W-:Y:S02]  /*21490*/  @!P4 LEA R4, P1, R201.reuse, R24.reuse, 0x1 ;  /* 0x00000018c904c211 */ /* 0x0e0fe400078208ff */
[----:B------:R-:W-:Y:S02]  /*214a0*/  @!P5 LEA R6, P2, R22, R24, 0x1 ;  /* 0x000000181606d211 */ /* 0x000fe400078408ff */
[-C--:B----4-:R-:W-:Y:S02]  /*214b0*/  @!P3 LEA.HI.X R3, R18, R11.reuse, R19, 0x1, P0 ;  /* 0x0000000b1203b211 */ /* 0x090fe400000f0c13 */
        /* <DEDUP_REMOVED lines=11> */
.L_x_1828:
[----:B------:R-:W1:Y:S01]  /*21570*/  @P1 LDC R7, c[0x0][0xbec] ;  /* 0x0002fb00ff071b82 */ /* 0x000e620000000800 */
[----:B------:R-:W-:Y:S01]  /*21580*/  ULDC.64 UR4, c[0x0][0xb08] ;  /* 0x0002c20000047ab9 */ /* 0x000fe20000000a00 */
[----:B0-----:R-:W-:Y:S01]  /*21590*/  IMAD.MOV.U32 R12, RZ, RZ, R92 ;  /* 0x000000ffff0c7224 */ /* 0x001fe200078e005c */
[----:B------:R-:W-:Y:S01]  /*215a0*/  IADD3 R154, R225, 0xf0, RZ ;  /* 0x000000f0e19a7810 */ /* 0x000fe20007ffe0ff */
[----:B------:R-:W-:Y:S01]  /*215b0*/  IMAD R9, R9, UR4, RZ ;  /* 0x0000000409097c24 */ /* 0x000fe2000f8e02ff */
[C---:B------:R-:W-:Y:S01]  /*215c0*/  IADD3 R160, R225.reuse, 0xd8, RZ ;  /* 0x000000d8e1a07810 */ /* 0x040fe20007ffe0ff */
[C---:B------:R-:W-:Y:S01]  /*215d0*/  VIADD R158, R225.reuse, 0xe0 ;  /* 0x000000e0e19e7836 */ /* 0x040fe20000000000 */
[C---:B------:R-:W-:Y:S01]  /*215e0*/  IADD3 R166, R225.reuse, 0xc0, RZ ;  /* 0x000000c0e1a67810 */ /* 0x040fe20007ffe0ff */
[----:B------:R-:W0:Y:S01]  /*215f0*/  @P1 LDC R6, c[0x0][0xbf0] ;  /* 0x0002fc00ff061b82 */ /* 0x000e220000000800 */
[----:B------:R-:W-:Y:S01]  /*21600*/  IMAD R9, R0, UR5, R9 ;  /* 0x0000000500097c24 */ /* 0x000fe2000f8e0209 */
[C---:B------:R-:W-:Y:S01]  /*21610*/  IADD3 R172, R225.reuse, 0xa8, RZ ;  /* 0x000000a8e1ac7810 */ /* 0x040fe20007ffe0ff */
[C---:B------:R-:W-:Y:S01]  /*21620*/  VIADD R162, R225.reuse, 0xd0 ;  /* 0x000000d0e1a27836 */ /* 0x040fe20000000000 */
        /* <DEDUP_REMOVED lines=11> */
[----:B------:R-:W-:Y:S01]  /*216e0*/  VIADD R180, R225, 0x88 ;  /* 0x00000088e1b47836 */ /* 0x000fe20000000000 */
[----:B------:R-:W-:Y:S01]  /*216f0*/  BSSY B1, `(.L_x_1836) ;  /* 0x00000f6000017945 */ /* 0x000fe20003800000 */
[----:B-1----:R-:W-:Y:S01]  /*21700*/  @P1 IMAD.HI.U32 R7, R92, R7, RZ ;  /* 0x000000075c071227 */ /* 0x002fe200078e00ff */
[----:B------:R-:W-:-:S02]  /*21710*/  SHF.R.S32.HI R154, RZ, 0x1f, R154 ;  /* 0x0000001fff9a7819 */ /* 0x000fc4000001149a */
[----:B------:R-:W-:Y:S01]  /*21720*/  SHF.R.S32.HI R158, RZ, 0x1f, R158 ;  /* 0x0000001fff9e7819 */ /* 0x000fe2000001149e */
[C---:B------:R-:W-:Y:S01]  /*21730*/  VIADD R182, R225.reuse, 0x80 ;  /* 0x00000080e1b67836 */ /* 0x040fe20000000000 */
[----:B------:R-:W-:Y:S01]  /*21740*/  SHF.R.S32.HI R160, RZ, 0x1f, R160 ;  /* 0x0000001fffa07819 */ /* 0x000fe200000114a0 */
[----:B------:R-:W-:Y:S01]  /*21750*/  VIADD R186, R225, 0x70 ;  /* 0x00000070e1ba7836 */ /* 0x000fe20000000000 */
[----:B0-----:R-:W-:Y:S01]  /*21760*/  @P1 SHF.R.U32.HI R12, RZ, R6, R7 ;  /* 0x00000006ff0c1219 */ /* 0x001fe20000011607 */
[----:B------:R-:W-:Y:S01]  /*21770*/  IMAD.WIDE.U32 R6, R0, UR4, RZ ;  /* 0x0000000400067c25 */ /* 0x000fe2000f8e00ff */
[----:B------:R-:W-:Y:S01]  /*21780*/  ULDC.64 UR4, c[0x0][0xb38] ;  /* 0x0002ce0000047ab9 */ /* 0x000fe20000000a00 */
[----:B------:R-:W-:Y:S02]  /*21790*/  SHF.R.S32.HI R0, RZ, 0x1f, R10 ;  /* 0x0000001fff007819 */ /* 0x000fe4000001140a */
[----:B------:R-:W-:Y:S01]  /*217a0*/  IMAD.IADD R7, R7, 0x1, R9 ;  /* 0x0000000107077824 */ /* 0x000fe200078e0209 */
[----:B------:R-:W-:Y:S01]  /*217b0*/  SHF.R.S32.HI R9, RZ, 0x1f, R12 ;  /* 0x0000001fff097819 */ /* 0x000fe2000001140c */
[----:B------:R-:W-:Y:S01]  /*217c0*/  VIADD R188, R225, 0x68 ;  /* 0x00000068e1bc7836 */ /* 0x000fe20000000000 */
[----:B------:R-:W-:Y:S01]  /*217d0*/  SHF.R.S32.HI R162, RZ, 0x1f, R162 ;  /* 0x0000001fffa27819 */ /* 0x000fe200000114a2 */
[----:B------:R-:W-:Y:S01]  /*217e0*/  IMAD.WIDE.U32 R6, R226, UR4, R6 ;  /* 0x00000004e2067c25 */ /* 0x000fe2000f8e0006 */
[----:B------:R-:W-:-:S02]  /*217f0*/  SHF.R.S32.HI R164, RZ, 0x1f, R164 ;  /* 0x0000001fffa47819 */ /* 0x000fc400000114a4 */
[----:B------:R-:W-:Y:S01]  /*21800*/  SHF.R.S32.HI R166, RZ, 0x1f, R166 ;  /* 0x0000001fffa67819 */ /* 0x000fe200000114a6 */
[----:B------:R-:W-:Y:S01]  /*21810*/  IMAD R7, R226, UR5, R7 ;  /* 0x00000005e2077c24 */ /* 0x000fe2000f8e0207 */
[----:B------:R-:W-:Y:S01]  /*21820*/  ULDC.64 UR4, c[0x0][0xb40] ;  /* 0x0002d00000047ab9 */ /* 0x000fe20000000a00 */
[C---:B------:R-:W-:Y:S01]  /*21830*/  VIADD R192, R225.reuse, 0x58 ;  /* 0x00000058e1c07836 */ /* 0x040fe20000000000 */
[----:B------:R-:W-:Y:S01]  /*21840*/  SHF.R.S32.HI R168, RZ, 0x1f, R168 ;  /* 0x0000001fffa87819 */ /* 0x000fe200000114a8 */
[----:B------:R-:W-:Y:S01]  /*21850*/  IMAD R0, R0, UR4, RZ ;  /* 0x0000000400007c24 */ /* 0x000fe2000f8e02ff */
[----:B------:R-:W-:Y:S01]  /*21860*/  SHF.R.S32.HI R170, RZ, 0x1f, R170 ;  /* 0x0000001fffaa7819 */ /* 0x000fe200000114aa */
[C---:B------:R-:W-:Y:S01]  /*21870*/  IMAD.WIDE.U32 R6, R10.reuse, UR4, R6 ;  /* 0x000000040a067c25 */ /* 0x040fe2000f8e0006 */
[----:B------:R-:W-:Y:S02]  /*21880*/  SHF.R.S32.HI R172, RZ, 0x1f, R172 ;  /* 0x0000001fffac7819 */ /* 0x000fe400000114ac */
[----:B------:R-:W-:Y:S01]  /*21890*/  SHF.R.S32.HI R174, RZ, 0x1f, R174 ;  /* 0x0000001fffae7819 */ /* 0x000fe200000114ae */
[----:B------:R-:W-:Y:S01]  /*218a0*/  IMAD R0, R10, UR5, R0 ;  /* 0x000000050a007c24 */ /* 0x000fe2000f8e0200 */
[----:B------:R-:W-:Y:S01]  /*218b0*/  ULDC.64 UR4, c[0x0][0xb48] ;  /* 0x0002d20000047ab9 */ /* 0x000fe20000000a00 */
[----:B------:R-:W-:Y:S01]  /*218c0*/  VIADD R194, R225, 0x50 ;  /* 0x00000050e1c27836 */ /* 0x000fe20000000000 */
[----:B------:R-:W-:Y:S01]  /*218d0*/  SHF.R.S32.HI R176, RZ, 0x1f, R176 ;  /* 0x0000001fffb07819 */ /* 0x000fe200000114b0 */
[----:B------:R-:W-:Y:S01]  /*218e0*/  IMAD.IADD R7, R7, 0x1, R0 ;  /* 0x0000000107077824 */ /* 0x000fe200078e0200 */
[----:B------:R-:W-:Y:S01]  /*218f0*/  SHF.R.S32.HI R178, RZ, 0x1f, R178 ;  /* 0x0000001fffb27819 */ /* 0x000fe200000114b2 */
[----:B------:R-:W-:Y:S01]  /*21900*/  IMAD.MOV R0, RZ, RZ, -R12 ;  /* 0x000000ffff007224 */ /* 0x000fe200078e0a0c */
[----:B------:R-:W-:Y:S01]  /*21910*/  SHF.R.S32.HI R180, RZ, 0x1f, R180 ;  /* 0x0000001fffb47819 */ /* 0x000fe200000114b4 */
[----:B------:R-:W-:Y:S01]  /*21920*/  IMAD.WIDE.U32 R6, R157, UR4, R6 ;  /* 0x000000049d067c25 */ /* 0x000fe2000f8e0006 */
[----:B------:R-:W-:-:S02]  /*21930*/  SHF.R.S32.HI R182, RZ, 0x1f, R182 ;  /* 0x0000001fffb67819 */ /* 0x000fc400000114b6 */
[----:B------:R-:W-:Y:S01]  /*21940*/  SHF.R.S32.HI R184, RZ, 0x1f, R184 ;  /* 0x0000001fffb87819 */ /* 0x000fe200000114b8 */
[----:B------:R-:W-:Y:S01]  /*21950*/  IMAD R7, R157, UR5, R7 ;  /* 0x000000059d077c24 */ /* 0x000fe2000f8e0207 */
[----:B------:R-:W-:Y:S01]  /*21960*/  ULDC.64 UR4, c[0x0][0xb30] ;  /* 0x0002cc0000047ab9 */ /* 0x000fe20000000a00 */
[----:B------:R-:W-:Y:S01]  /*21970*/  IMAD R0, R156, R0, R92 ;  /* 0x000000009c007224 */ /* 0x000fe200078e025c */
        /* <DEDUP_REMOVED lines=10> */
[----:B------:R-:W-:Y:S01]  /*21a20*/  IMAD R10, R10, UR4, RZ ;  /* 0x000000040a0a7c24 */ /* 0x000fe2000f8e02ff */
[----:B------:R-:W-:Y:S01]  /*21a30*/  IADD3 R7, R7, R9, RZ ;  /* 0x0000000907077210 */ /* 0x000fe20007ffe0ff */
[----:B------:R-:W-:Y:S01]  /*21a40*/  VIADD R156, R225, 0xe8 ;  /* 0x000000e8e19c7836 */ /* 0x000fe20000000000 */
[----:B------:R-:W-:Y:S01]  /*21a50*/  SHF.R.S32.HI R92, RZ, 0x1f, R92 ;  /* 0x0000001fff5c7819 */ /* 0x000fe2000001145c */
[C---:B------:R-:W-:Y:S01]  /*21a60*/  IMAD R10, R0.reuse, UR5, R10 ;  /* 0x00000005000a7c24 */ /* 0x040fe2000f8e020a */
[----:B------:R-:W-:Y:S01]  /*21a70*/  SHF.R.S32.HI R194, RZ, 0x1f, R194 ;  /* 0x0000001fffc27819 */ /* 0x000fe200000114c2 */
[----:B------:R-:W-:Y:S01]  /*21a80*/  IMAD.WIDE.U32 R6, R0, UR4, R6 ;  /* 0x0000000400067c25 */ /* 0x000fe2000f8e0006 */
[----:B------:R-:W-:Y:S01]  /*21a90*/  ULDC.64 UR4, c[0x0][0xb00] ;  /* 0x0002c00000047ab9 */ /* 0x000fe20000000a00 */
[----:B------:R-:W-:-:S02]  /*21aa0*/  SHF.R.S32.HI R156, RZ, 0x1f, R156 ;  /* 0x0000001fff9c7819 */ /* 0x000fc4000001149c */
[----:B------:R-:W-:Y:S01]  /*21ab0*/  IMAD.IADD R9, R7, 0x1, R10 ;  /* 0x0000000107097824 */ /* 0x000fe200078e020a */
[C---:B------:R-:W-:Y:S01]  /*21ac0*/  LEA R0, P0, R6.reuse, UR4, 0x2 ;  /* 0x0000000406007c11 */ /* 0x040fe2000f8010ff */
[C---:B------:R-:W-:Y:S01]  /*21ad0*/  VIADD R198, R225.reuse, 0x40 ;  /* 0x00000040e1c67836 */ /* 0x040fe20000000000 */
[----:B------:R-:W-:Y:S01]  /*21ae0*/  SHF.R.S32.HI R196, RZ, 0x1f, R196 ;  /* 0x0000001fffc47819 */ /* 0x000fe200000114c4 */
[----:B------:R-:W-:Y:S01]  /*21af0*/  VIADD R206, R225, 0x38 ;  /* 0x00000038e1ce7836 */ /* 0x000fe20000000000 */
[----:B------:R-:W-:Y:S01]  /*21b00*/  LEA.HI.X R9, R6, UR5, R9, 0x2, P0 ;  /* 0x0000000506097c11 */ /* 0x000fe200080f1409 */
[----:B------:R-:W-:Y:S01]  /*21b10*/  VIADD R6, R17, 0x30820 ;  /* 0x0003082011067836 */ /* 0x000fe20000000000 */
[----:B------:R-:W-:Y:S01]  /*21b20*/  ISETP.GE.AND P0, PT, R20, R8, PT ;  /* 0x000000081400720c */ /* 0x000fe20003f06270 */
[C---:B------:R-:W-:Y:S01]  /*21b30*/  VIADD R210, R225.reuse, 0x28 ;  /* 0x00000028e1d27836 */ /* 0x040fe20000000000 */
[----:B------:R0:W1:Y:S01]  /*21b40*/  SHFL.IDX PT, R20, R0, RZ, 0x1c1f ;  /* 0x001c1fff00147589 */ /* 0x00006200000e0000 */
[C---:B------:R-:W-:Y:S01]  /*21b50*/  VIADD R212, R225.reuse, 0x20 ;  /* 0x00000020e1d47836 */ /* 0x040fe20000000000 */
[----:B------:R-:W-:Y:S01]  /*21b60*/  PRMT R6, RZ, 0x654, R6 ;  /* 0x00000654ff067816 */ /* 0x000fe20000000006 */
[C---:B------:R-:W-:Y:S01]  /*21b70*/  VIADD R216, R225.reuse, 0x10 ;  /* 0x00000010e1d87836 */ /* 0x040fe20000000000 */
[----:B------:R0:W2:Y:S01]  /*21b80*/  SHFL.IDX PT, R10, R9, RZ, 0x1c1f ;  /* 0x001c1fff090a7589 */ /* 0x0000a200000e0000 */
[C---:B------:R-:W-:Y:S01]  /*21b90*/  VIADD R219, R225.reuse, 0x8 ;  /* 0x00000008e1db7836 */ /* 0x040fe20000000000 */
[----:B------:R0:W-:Y:S01]  /*21ba0*/  SYNCS.ARRIVE.TRANS64.RED.A1T0 RZ, [R6+URZ], RZ ;  /* 0x000000ff06ff79a7 */ /* 0x0001e2000810043f */
        /* <DEDUP_REMOVED lines=18> */
[----:B------:R-:W-:-:S02]  /*21cd0*/  VIADD R169, R225, 0xb0 ;  /* 0x000000b0e1a97836 */ /* 0x000fc40000000000 */
[C---:B------:R-:W-:Y:S02]  /*21ce0*/  VIADD R171, R225.reuse, 0xa8 ;  /* 0x000000a8e1ab7836 */ /* 0x040fe40000000000 */
[C---:B------:R-:W-:Y:S02]  /*21cf0*/  VIADD R173, R225.reuse, 0xa0 ;  /* 0x000000a0e1ad7836 */ /* 0x040fe40000000000 */
[C---:B------:R-:W-:Y:S02]  /*21d00*/  VIADD R175, R225.reuse, 0x98 ;  /* 0x00000098e1af7836 */ /* 0x040fe40000000000 */
[C---:B------:R-:W-:Y:S02]  /*21d10*/  VIADD R177, R225.reuse, 0x90 ;  /* 0x00000090e1b17836 */ /* 0x040fe40000000000 */
[C---:B------:R-:W-:Y:S02]  /*21d20*/  VIADD R179, R225.reuse, 0x88 ;  /* 0x00000088e1b37836 */ /* 0x040fe40000000000 */
        /* <DEDUP_REMOVED lines=15> */
[----:B------:R-:W-:Y:S01]  /*21e20*/  VIADD R217, R225, 0x8 ;  /* 0x00000008e1d97836 */ /* 0x000fe20000000000 */
[----:B012---:R-:W-:Y:S06]  /*21e30*/  @P0 BRA `(.L_x_1837) ;  /* 0x0000000800040947 */ /* 0x007fec0003800000 */
[----:B------:R-:W-:Y:S02]  /*21e40*/  ULDC UR4, c[0x0][0xac8] ;  /* 0x0002b20000047ab9 */ /* 0x000fe40000000800 */
[----:B------:R-:W-:Y:S02]  /*21e50*/  ISETP.GE.AND P0, PT, R225, UR4, PT ;  /* 0x00000004e1007c0c */ /* 0x000fe4000bf06270 */
[----:B------:R-:W-:Y:S02]  /*21e60*/  ISETP.GE.AND P5, PT, R191, UR4, PT ;  /* 0x00000004bf007c0c */ /* 0x000fe4000bfa6270 */
[----:B------:R-:W-:Y:S02]  /*21e70*/  ISETP.GE.AND P4, PT, R189, UR4, PT ;  /* 0x00000004bd007c0c */ /* 0x000fe4000bf86270 */
[----:B------:R-:W-:-:S07]  /*21e80*/  ISETP.GE.AND P3, PT, R187, UR4, PT ;  /* 0x00000004bb007c0c */ /* 0x000fce000bf66270 */
[----:B------:R-:W-:-:S04]  /*21e90*/  @!P0 LEA R6, P1, R225, R20, 0x2 ;  /* 0x00000014e1068211 */ /* 0x000fc800078210ff */
[----:B------:R-:W-:-:S05]  /*21ea0*/  @!P0 LEA.HI.X R7, R225, R10, R220, 0x2, P1 ;  /* 0x0000000ae1078211 */ /* 0x000fca00008f14dc */
        /* <DEDUP_REMOVED lines=55> */
[----:B------:R-:W-:Y:S02]  /*22220*/  @!P0 LEA.HI.X R7, R185, R10, R186, 0x2, P4 ;  /* 0x0000000ab9078211 */ /* 0x000fe400020f14ba */
[----:B------:R-:W-:Y:S02]  /*22230*/  ISETP.GE.AND P4, PT, R177, UR4, PT ;  /* 0x00000004b1007c0c */ /* 0x000fe4000bf86270 */
[-C--:B-1----:R-:W-:Y:S01]  /*22240*/  @!P1 LEA R12, P5, R183, R20.reuse, 0x2 ;  /* 0x00000014b70c9211 */ /* 0x082fe200078a10ff */
[----:B------:R0:W-:Y:S01]  /*22250*/  @!P0 ST.E.64 desc[UR60][R6.64], R80 ;  /* 0x0000005006008985 */ /* 0x0001e2000c101b3c */
[----:B--2---:R-:W-:Y:S02]  /*22260*/  @!P2 LEA R14, P6, R181, R20, 0x2 ;  /* 0x00000014b50ea211 */ /* 0x004fe400078c10ff */
        /* <DEDUP_REMOVED lines=12> */
[----:B------:R-:W-:Y:S02]  /*22330*/  ISETP.GE.AND P0, PT, R169, UR4, PT ;  /* 0x00000004a9007c0c */ /* 0x000fe4000bf06270 */
[----:B--2---:R-:W-:Y:S01]  /*22340*/  @!P5 LEA R14, P6, R175, R20, 0x2 ;  /* 0x00000014af0ed211 */ /* 0x004fe200078c10ff */
[----:B------:R1:W-:Y:S01]  /*22350*/  @!P4 ST.E.64 desc[UR60][R12.64], R96 ;  /* 0x000000600c00c985 */ /* 0x0003e2000c101b3c */
[----:B------:R-:W-:Y:S02]  /*22360*/  ISETP.GE.AND P4, PT, R165, UR4, PT ;  /* 0x00000004a5007c0c */ /* 0x000fe4000bf86270 */
[----:B------:R-:W-:Y:S02]  /*22370*/  @!P5 LEA.HI.X R15, R175, R10, R176, 0x2, P6 ;  /* 0x0000000aaf0fd211 */ /* 0x000fe400030f14b0 */
[----:B0-----:R-:W-:-:S03]  /*22380*/  @!P2 LEA R2, P6, R173, R20, 0x2 ;  /* 0x00000014ad02a211 */ /* 0x001fc600078c10ff */
[----:B------:R-:W-:Y:S01]  /*22390*/  @!P5 ST.E.64 desc[UR60][R14.64], R100 ;  /* 0x000000640e00d985 */ /* 0x000fe2000c101b3c */
[----:B------:R-:W-:Y:S02]  /*223a0*/  @!P1 LEA R6, P3, R171, R20, 0x2 ;  /* 0x00000014ab069211 */ /* 0x000fe400078610ff */
[----:B------:R-:W-:Y:S02]  /*223b0*/  ISETP.GE.AND P5, PT, R167, UR4, PT ;  /* 0x00000004a7007c0c */ /* 0x000fe4000bfa6270 */
[----:B------:R-:W-:Y:S02]  /*223c0*/  @!P2 LEA.HI.X R3, R173, R10, R174, 0x2, P6 ;  /* 0x0000000aad03a211 */ /* 0x000fe400030f14ae */
[----:B-1----:R-:W-:Y:S02]  /*223d0*/  @!P0 LEA R12, P6, R169, R20, 0x2 ;  /* 0x00000014a90c8211 */ /* 0x002fe400078c10ff */
        /* <DEDUP_REMOVED lines=8> */
[----:B-1----:R-:W-:-:S02]  /*22460*/  @!P4 LEA R6, P2, R165, R20, 0x2 ;  /* 0x00000014a506c211 */ /* 0x002fc400078410ff */
[----:B------:R-:W-:Y:S02]  /*22470*/  @!P5 LEA.HI.X R3, R167, R10, R168, 0x2, P1 ;  /* 0x0000000aa703d211 */ /* 0x000fe400008f14a8 */
[----:B--2---:R-:W-:Y:S02]  /*22480*/  @!P3 LEA R12, P6, R163, R20, 0x2 ;  /* 0x00000014a30cb211 */ /* 0x004fe400078c10ff */
        /* <DEDUP_REMOVED lines=10> */
[----:B------:R-:W-:Y:S02]  /*22530*/  @!P0 LEA.HI.X R3, R161, R10, R162, 0x2, P5 ;  /* 0x0000000aa1038211 */ /* 0x000fe400028f14a2 */
[----:B------:R-:W-:Y:S02]  /*22540*/  ISETP.GE.AND P5, PT, R24, UR4, PT ;  /* 0x0000000418007c0c */ /* 0x000fe4000bfa6270 */
[C---:B-1----:R-:W-:Y:S01]  /*22550*/  @!P1 LEA R6, P6, R159.reuse, R20, 0x2 ;  /* 0x000000149f069211 */ /* 0x042fe200078c10ff */
[----:B------:R0:W-:Y:S03]  /*22560*/  @!P0 ST.E.64 desc[UR60][R2.64], R128 ;  /* 0x0000008002008985 */ /* 0x0001e6000c101b3c */
[----:B------:R-:W-:Y:S02]  /*22570*/  @!P1 LEA.HI.X R7, R159, R10, R160, 0x2, P6 ;  /* 0x0000000a9f079211 */ /* 0x000fe400030f14a0 */
[----:B--2---:R-:W-:-:S03]  /*22580*/  @!P3 LEA R12, P6, R155, R20, 0x2 ;  /* 0x000000149b0cb211 */ /* 0x004fc600078c10ff */
[----:B------:R1:W-:Y:S01]  /*22590*/  @!P1 ST.E.64 desc[UR60][R6.64], R132 ;  /* 0x0000008406009985 */ /* 0x0003e2000c101b3c */
[----:B------:R-:W-:Y:S02]  /*225a0*/  @!P3 LEA.HI.X R13, R155, R10, R156, 0x2, P6 ;  /* 0x0000000a9b0db211 */ /* 0x000fe400030f149c */
[----:B0-----:R-:W-:-:S04]  /*225b0*/  @!P4 LEA R2, P0, R157, R20, 0x2 ;  /* 0x000000149d02c211 */ /* 0x001fc800078010ff */
[----:B------:R-:W-:Y:S02]  /*225c0*/  @!P4 LEA.HI.X R3, R157, R10, R158, 0x2, P0 ;  /* 0x0000000a9d03c211 */ /* 0x000fe400000f149e */
[----:B-1----:R-:W-:-:S03]  /*225d0*/  @!P2 LEA R6, P1, R93, R20, 0x2 ;  /* 0x000000145d06a211 */ /* 0x002fc600078210ff */
[----:B------:R0:W-:Y:S01]  /*225e0*/  @!P4 ST.E.64 desc[UR60][R2.64], R136 ;  /* 0x000000880200c985 */ /* 0x0001e2000c101b3c */
[C---:B------:R-:W-:Y:S02]  /*225f0*/  @!P5 LEA R20, P0, R24.reuse, R20, 0x2 ;  /* 0x000000141814d211 */ /* 0x040fe400078010ff */
[-C--:B------:R-:W-:Y:S01]  /*22600*/  @!P2 LEA.HI.X R7, R93, R10.reuse, R154, 0x2, P1 ;  /* 0x0000000a5d07a211 */ /* 0x080fe200008f149a */
[----:B------:R0:W-:Y:S01]  /*22610*/  @!P3 ST.E.64 desc[UR60][R12.64], R140 ;  /* 0x0000008c0c00b985 */ /* 0x0001e2000c101b3c */
[----:B------:R-:W-:-:S03]  /*22620*/  @!P5 LEA.HI.X R21, R24, R10, R92, 0x2, P0 ;  /* 0x0000000a1815d211 */ /* 0x000fc600000f145c */
[----:B------:R0:W-:Y:S04]  /*22630*/  @!P2 ST.E.64 desc[UR60][R6.64], R144 ;  /* 0x000000900600a985 */ /* 0x0001e8000c101b3c */
[----:B------:R0:W-:Y:S02]  /*22640*/  @!P5 ST.E.64 desc[UR60][R20.64], R148 ;  /* 0x000000941400d985 */ /* 0x0001e4000c101b3c */
.L_x_1837:
[----:B------:R-:W-:Y:S05]  /*22650*/  BSYNC B1 ;  /* 0x0000000000017941 */ /* 0x000fea0003800000 */
.L_x_1836:
[----:B------:R-:W-:Y:S01]  /*22660*/  ISETP.GE.AND P0, PT, R11, R8, PT ;  /* 0x000000080b00720c */ /* 0x000fe20003f06270 */
[----:B------:R-:W1:Y:S04]  /*22670*/  SHFL.IDX PT, R9, R9, 0x1, 0x1c1f ;  /* 0x003c1f0009097f89 */ /* 0x000e6800000e0000 */
[----:B------:R-:W2:Y:S08]  /*22680*/  SHFL.IDX PT, R0, R0, 0x1, 0x1c1f ;  /* 0x003c1f0000007f89 */ /* 0x000eb000000e0000 */
[----:B------:R-:W-:Y:S05]  /*22690*/  @P0 BRA `(.L_x_1835) ;  /* 0x0000001400940947 */ /* 0x000fea0003800000 */
[----:B------:R-:W-:Y:S02]  /*226a0*/  ULDC UR4, c[0x0][0xac8] ;  /* 0x0002b20000047ab9 */ /* 0x000fe40000000800 */
[----:B------:R-:W-:Y:S02]  /*226b0*/  ISETP.GE.AND P4, PT, R225, UR4, PT ;  /* 0x00000004e1007c0c */ /* 0x000fe4000bf86270 */
[----:B------:R-:W-:Y:S02]  /*226c0*/  ISETP.GE.AND P2, PT, R217, UR4, PT ;  /* 0x00000004d9007c0c */ /* 0x000fe4000bf46270 */
[----:B------:R-:W-:Y:S02]  /*226d0*/  ISETP.GE.AND P1, PT, R215, UR4, PT ;  /* 0x00000004d7007c0c */ /* 0x000fe4000bf26270 */
[----:B------:R-:W-:-:S07]  /*226e0*/  ISETP.GE.AND P0, PT, R213, UR4, PT ;  /* 0x00000004d5007c0c */ /* 0x000fce000bf06270 */
[----:B0-2---:R-:W-:-:S04]  /*226f0*/  @!P4 LEA R2, P3, R225, R0, 0x2 ;  /* 0x00000000e102c211 */ /* 0x005fc800078610ff */
[----:B-1----:R-:W-:Y:S02]  /*22700*/  @!P4 LEA.HI.X R3, R225, R9, R220, 0x2, P3 ;  /* 0x00000009e103c211 */ /* 0x002fe400018f14dc */
[----:B------:R-:W-:-:S03]  /*22710*/  ISETP.GE.AND P3, PT, R211, UR4, PT ;  /* 0x00000004d3007c0c */ /* 0x000fc6000bf66270 */
[----:B------:R0:W-:Y:S01]  /*22720*/  @!P4 ST.E.64 desc[UR60][R2.64], R4 ;  /* 0x000000040200c985 */ /* 0x0001e2000c101b3c */
[----:B------:R-:W-:Y:S02]  /*22730*/  ISETP.GE.AND P4, PT, R209, UR4, PT ;  /* 0x00000004d1007c0c */ /* 0x000fe4000bf86270 */
[-C--:B0-----:R-:W-:Y:S02]  /*22740*/  @!P2 LEA R2, P6, R217, R0.reuse, 0x2 ;  /* 0x00000000d902a211 */ /* 0x081fe400078c10ff */
[-C--:B------:R-:W-:Y:S02]  /*22750*/  @!P1 LEA R4, P5, R215, R0.reuse, 0x2 ;  /* 0x00000000d7049211 */ /* 0x080fe400078a10ff */
[-C--:B------:R-:W-:Y:S02]  /*22760*/  @!P2 LEA.HI.X R3, R217, R9.reuse, R219, 0x2, P6 ;  /* 0x00000009d903a211 */ /* 0x080fe400030f14db */
[----:B------:R-:W-:Y:S02]  /*22770*/  @!P0 LEA R6, P6, R213, R0, 0x2 ;  /* 0x00000000d5068211 */ /* 0x000fe400078c10ff */
        /* <DEDUP_REMOVED lines=9> */
[-C--:B------:R-:W-:Y:S02]  /*22810*/  @!P3 LEA.HI.X R3, R211, R9.reuse, R212, 0x2, P1 ;  /* 0x00000009d303b211 */ /* 0x080fe400008f14d4 */
[----:B------:R-:W-:Y:S02]  /*22820*/  ISETP.GE.AND P1, PT, R197, UR4, PT ;  /* 0x00000004c5007c0c */ /* 0x000fe4000bf26270 */
[----:B------:R-:W-:Y:S01]  /*22830*/  @!P4 LEA.HI.X R5, R209, R9, R210, 0x2, P2 ;  /* 0x00000009d105c211 */ /* 0x000fe200010f14d2 */
[----:B------:R0:W-:Y:S01]  /*22840*/  @!P3 ST.E.64 desc[UR60][R2.64], R42 ;  /* 0x0000002a0200b985 */ /* 0x0001e2000c101b3c */
[----:B------:R-:W-:Y:S02]  /*22850*/  ISETP.GE.AND P2, PT, R195, UR4, PT ;  /* 0x00000004c3007c0c */ /* 0x000fe4000bf46270 */
[----:B--2---:R-:W-:Y:S01]  /*22860*/  @!P5 LEA R6, P6, R207, R0, 0x2 ;  /* 0x00000000cf06d211 */ /* 0x004fe200078c10ff */
[----:B------:R1:W-:Y:S01]  /*22870*/  @!P4 ST.E.64 desc[UR60][R4.64], R46 ;  /* 0x0000002e0400c985 */ /* 0x0003e2000c101b3c */
[----:B------:R-:W-:-:S02]  /*22880*/  ISETP.GE.AND P3, PT, R193, UR4, PT ;  /* 0x00000004c1007c0c */ /* 0x000fc4000bf66270 */
[----:B------:R-:W-:Y:S02]  /*22890*/  @!P5 LEA.HI.X R7, R207, R9, R208, 0x2, P6 ;  /* 0x00000009cf07d211 */ /* 0x000fe400030f14d0 */
[----:B------:R-:W-:-:S03]  /*228a0*/  ISETP.GE.AND P4, PT, R191, UR4, PT ;  /* 0x00000004bf007c0c */ /* 0x000fc6000bf86270 */
[----:B------:R2:W-:Y:S01]  /*228b0*/  @!P5 ST.E.64 desc[UR60][R6.64], R50 ;  /* 0x000000320600d985 */ /* 0x0005e2000c101b3c */
[-C--:B0-----:R-:W-:Y:S02]  /*228c0*/  @!P0 LEA R2, P6, R199, R0.reuse, 0x2 ;  /* 0x00000000c7028211 */ /* 0x081fe400078c10ff */
[-C--:B-1----:R-:W-:Y:S02]  /*228d0*/  @!P1 LEA R4, P5, R197, R0.reuse, 0x2 ;  /* 0x00000000c5049211 */ /* 0x082fe400078a10ff */
[-C--:B------:R-:W-:Y:S02]  /*228e0*/  @!P0 LEA.HI.X R3, R199, R9.reuse, R206, 0x2, P6 ;  /* 0x00000009c7038211 */ /* 0x080fe400030f14ce */
[----:B------:R-:W-:Y:S02]  /*228f0*/  @!P1 LEA.HI.X R5, R197, R9, R198, 0x2, P5 ;  /* 0x00000009c5059211 */ /* 0x000fe400028f14c6 */
[----:B------:R-:W-:Y:S01]  /*22900*/  ISETP.GE.AND P5, PT, R189, UR4, PT ;  /* 0x00000004bd007c0c */ /* 0x000fe2000bfa6270 */
[----:B------:R0:W-:Y:S01]  /*22910*/  @!P0 ST.E.64 desc[UR60][R2.64], R54 ;  /* 0x0000003602008985 */ /* 0x0001e2000c101b3c */
[----:B--2---:R-:W-:-:S02]  /*22920*/  @!P2 LEA R6, P6, R195, R0, 0x2 ;  /* 0x00000000c306a211 */ /* 0x004fc400078c10ff */
[----:B------:R-:W-:Y:S01]  /*22930*/  ISETP.GE.AND P0, PT, R187, UR4, PT ;  /* 0x00000004bb007c0c */ /* 0x000fe2000bf06270 */
[----:B------:R1:W-:Y:S01]  /*22940*/  @!P1 ST.E.64 desc[UR60][R4.64], R58 ;  /* 0x0000003a04009985 */ /* 0x0003e2000c101b3c */
        /* <DEDUP_REMOVED lines=9> */
[----:B--2---:R-:W-:-:S03]  /*229e0*/  @!P5 LEA R6, P6, R189, R0, 0x2 ;  /* 0x00000000bd06d211 */ /* 0x004fc600078c10ff */
[----:B------:R1:W-:Y:S01]  /*229f0*/  @!P4 ST.E.64 desc[UR60][R4.64], R70 ;  /* 0x000000460400c985 */ /* 0x0003e2000c101b3c */
[----:B------:R-:W-:-:S05]  /*22a00*/  @!P5 LEA.HI.X R7, R189, R9, R190, 0x2, P6 ;  /* 0x00000009bd07d211 */ /* 0x000fca00030f14be */
[----:B------:R2:W-:Y:S01]  /*22a10*/  @!P5 ST.E.64 desc[UR60][R6.64], R74 ;  /* 0x0000004a0600d985 */ /* 0x0005e2000c101b3c */
[----:B------:R-:W-:Y:S02]  /*22a20*/  ISETP.GE.AND P5, PT, R181, UR4, PT ;  /* 0x00000004b5007c0c */ /* 0x000fe4000bfa6270 */
[----:B0-----:R-:W-:-:S04]  /*22a30*/  @!P0 LEA R2, P4, R187, R0, 0x2 ;  /* 0x00000000bb028211 */ /* 0x001fc800078810ff */
[-C--:B------:R-:W-:Y:S02]  /*22a40*/  @!P0 LEA.HI.X R3, R187, R9.reuse, R188, 0x2, P4 ;  /* 0x00000009bb038211 */ /* 0x080fe400020f14bc */
        /* <DEDUP_REMOVED lines=16> */
[-C--:B------:R-:W-:Y:S02]  /*22b50*/  @!P4 LEA.HI.X R5, R179, R9.reuse, R180, 0x2, P0 ;  /* 0x00000009b305c211 */ /* 0x080fe400000f14b4 */
[----:B------:R-:W-:Y:S02]  /*22b60*/  ISETP.GE.AND P0, PT, R171, UR4, PT ;  /* 0x00000004ab007c0c */ /* 0x000fe4000bf06270 */
[----:B--2---:R-:W-:Y:S01]  /*22b70*/  @!P3 LEA R6, P6, R177, R0, 0x2 ;  /* 0x00000000b106b211 */ /* 0x004fe200078c10ff */
[----:B------:R1:W-:Y:S01]  /*22b80*/  @!P4 ST.E.64 desc[UR60][R4.64], R94 ;  /* 0x0000005e0400c985 */ /* 0x0003e2000c101b3c */
[----:B------:R-:W-:Y:S02]  /*22b90*/  ISETP.GE.AND P4, PT, R167, UR4, PT ;  /* 0x00000004a7007c0c */ /* 0x000fe4000bf86270 */
[----:B------:R-:W-:-:S02]  /*22ba0*/  @!P3 LEA.HI.X R7, R177, R9, R178, 0x2, P6 ;  /* 0x00000009b107b211 */ /* 0x000fc400030f14b2 */
[----:B0-----:R-:W-:-:S03]  /*22bb0*/  @!P2 LEA R2, P6, R175, R0, 0x2 ;  /* 0x00000000af02a211 */ /* 0x001fc600078c10ff */
[----:B------:R0:W-:Y:S01]  /*22bc0*/  @!P3 ST.E.64 desc[UR60][R6.64], R98 ;  /* 0x000000620600b985 */ /* 0x0001e2000c101b3c */
[----:B------:R-:W-:Y:S02]  /*22bd0*/  @!P2 LEA.HI.X R3, R175, R9, R176, 0x2, P6 ;  /* 0x00000009af03a211 */ /* 0x000fe400030f14b0 */
[----:B-1----:R-:W-:-:S03]  /*22be0*/  @!P1 LEA R4, P3, R173, R0, 0x2 ;  /* 0x00000000ad049211 */ /* 0x002fc600078610ff */
[----:B------:R1:W-:Y:S01]  /*22bf0*/  @!P2 ST.E.64 desc[UR60][R2.64], R102 ;  /* 0x000000660200a985 */ /* 0x0003e2000c101b3c */
[-C--:B------:R-:W-:Y:S02]  /*22c00*/  @!P1 LEA.HI.X R5, R173, R9.reuse, R174, 0x2, P3 ;  /* 0x00000009ad059211 */ /* 0x080fe400018f14ae */
[----:B------:R-:W-:Y:S02]  /*22c10*/  ISETP.GE.AND P3, PT, R165, UR4, PT ;  /* 0x00000004a5007c0c */ /* 0x000fe4000bf66270 */
[CC--:B0-----:R-:W-:Y:S01]  /*22c20*/  @!P0 LEA R6, P6, R171.reuse, R0.reuse, 0x2 ;  /* 0x00000000ab068211 */ /* 0x0c1fe200078c10ff */
[----:B------:R0:W-:Y:S03]  /*22c30*/  @!P1 ST.E.64 desc[UR60][R4.64], R106 ;  /* 0x0000006a04009985 */ /* 0x0001e6000c101b3c */
[----:B------:R-:W-:Y:S02]  /*22c40*/  @!P0 LEA.HI.X R7, R171, R9, R172, 0x2, P6 ;  /* 0x00000009ab078211 */ /* 0x000fe400030f14ac */
[----:B-1----:R-:W-:-:S03]  /*22c50*/  @!P5 LEA R2, P1, R169, R0, 0x2 ;  /* 0x00000000a902d211 */ /* 0x002fc600078210ff */
        /* <DEDUP_REMOVED lines=8> */
[-C--:B-1----:R-:W-:Y:S01]  /*22ce0*/  @!P3 LEA R6, P6, R165, R0.reuse, 0x2 ;  /* 0x00000000a506b211 */ /* 0x082fe200078c10ff */
[----:B------:R1:W-:Y:S01]  /*22cf0*/  @!P4 ST.E.64 desc[UR60][R4.64], R118 ;  /* 0x000000760400c985 */ /* 0x0003e2000c101b3c */
[----:B------:R-:W-:Y:S02]  /*22d00*/  ISETP.GE.AND P4, PT, R159, UR4, PT ;  /* 0x000000049f007c0c */ /* 0x000fe4000bf86270 */
[----:B------:R-:W-:Y:S02]  /*22d10*/  @!P3 LEA.HI.X R7, R165, R9, R166, 0x2, P6 ;  /* 0x00000009a507b211 */ /* 0x000fe400030f14a6 */
[----:B0-----:R-:W-:-:S03]  /*22d20*/  @!P1 LEA R2, P6, R161, R0, 0x2 ;  /* 0x00000000a1029211 */ /* 0x001fc600078c10ff */
[----:B------:R0:W-:Y:S01]  /*22d30*/  @!P3 ST.E.64 desc[UR60][R6.64], R122 ;  /* 0x0000007a0600b985 */ /* 0x0001e2000c101b3c */
[----:B------:R-:W-:Y:S02]  /*22d40*/  ISETP.GE.AND P3, PT, R157, UR4, PT ;  /* 0x000000049d007c0c */ /* 0x000fe4000bf66270 */
[----:B------:R-:W-:Y:S02]  /*22d50*/  @!P1 LEA.HI.X R3, R161, R9, R162, 0x2, P6 ;  /* 0x00000009a1039211 */ /* 0x000fe400030f14a2 */
[----:B-1----:R-:W-:-:S04]  /*22d60*/  @!P0 LEA R4, P5, R163, R0, 0x2 ;  /* 0x00000000a3048211 */ /* 0x002fc800078a10ff */
[----:B------:R-:W-:Y:S02]  /*22d70*/  @!P0 LEA.HI.X R5, R163, R9, R164, 0x2, P5 ;  /* 0x00000009a3058211 */ /* 0x000fe400028f14a4 */
[----:B------:R-:W-:-:S03]  /*22d80*/  ISETP.GE.AND P5, PT, R93, UR4, PT ;  /* 0x000000045d007c0c */ /* 0x000fc6000bfa6270 */
[----:B------:R1:W-:Y:S04]  /*22d90*/  @!P0 ST.E.64 desc[UR60][R4.64], R126 ;  /* 0x0000007e04008985 */ /* 0x0003e8000c101b3c */
[----:B------:R2:W-:Y:S01]  /*22da0*/  @!P1 ST.E.64 desc[UR60][R2.64], R130 ;  /* 0x0000008202009985 */ /* 0x0005e2000c101b3c */
[----:B0-----:R-:W-:-:S04]  /*22db0*/  @!P2 LEA R6, P1, R155, R0, 0x2 ;  /* 0x000000009b06a211 */ /* 0x001fc800078210ff */
[-C--:B------:R-:W-:Y:S02]  /*22dc0*/  @!P2 LEA.HI.X R7, R155, R9.reuse, R156, 0x2, P1 ;  /* 0x000000099b07a211 */ /* 0x080fe400008f149c */
[-C--:B-1----:R-:W-:Y:S02]  /*22dd0*/  @!P4 LEA R4, P0, R159, R0.reuse, 0x2 ;  /* 0x000000009f04c211 */ /* 0x082fe400078010ff */
[-C--:B--2---:R-:W-:Y:S02]  /*22de0*/  @!P3 LEA R2, P6, R157, R0.reuse, 0x2 ;  /* 0x000000009d02b211 */ /* 0x084fe400078c10ff */
[-C--:B------:R-:W-:Y:S02]  /*22df0*/  @!P4 LEA.HI.X R5, R159, R9.reuse, R160, 0x2, P0 ;  /* 0x000000099f05c211 */ /* 0x080fe400000f14a0 */
[----:B------:R-:W-:Y:S02]  /*22e00*/  @!P5 LEA R10, P0, R93, R0, 0x2 ;  /* 0x000000005d0ad211 */ /* 0x000fe400078010ff */
[-C--:B------:R-:W-:Y:S01]  /*22e10*/  @!P3 LEA.HI.X R3, R157, R9.reuse, R158, 0x2, P6 ;  /* 0x000000099d03b211 */ /* 0x080fe200030f149e */
[----:B------:R0:W-:Y:S01]  /*22e20*/  @!P4 ST.E.64 desc[UR60][R4.64], R134 ;  /* 0x000000860400c985 */ /* 0x0001e2000c101b3c */
[----:B------:R-:W-:-:S02]  /*22e30*/  @!P5 LEA.HI.X R11, R93, R9, R154, 0x2, P0 ;  /* 0x000000095d0bd211 */ /* 0x000fc400000f149a */
[----:B------:R-:W-:Y:S01]  /*22e40*/  ISETP.GE.AND P0, PT, R24, UR4, PT ;  /* 0x0000000418007c0c */ /* 0x000fe2000bf06270 */
[----:B------:R0:W-:Y:S04]  /*22e50*/  @!P3 ST.E.64 desc[UR60][R2.64], R138 ;  /* 0x0000008a0200b985 */ /* 0x0001e8000c101b3c */
[----:B------:R0:W-:Y:S04]  /*22e60*/  @!P2 ST.E.64 desc[UR60][R6.64], R142 ;  /* 0x0000008e0600a985 */ /* 0x0001e8000c101b3c */
[----:B------:R0:W-:Y:S04]  /*22e70*/  @!P5 ST.E.64 desc[UR60][R10.64], R146 ;  /* 0x000000920a00d985 */ /* 0x0001e8000c101b3c */
[----:B------:R-:W-:Y:S05]  /*22e80*/  @P0 BRA `(.L_x_1835) ;  /* 0x0000000c00980947 */ /* 0x000fea0003800000 */
[----:B0-----:R-:W-:-:S04]  /*22e90*/  LEA R2, P0, R24, R0, 0x2 ;  /* 0x0000000018027211 */ /* 0x001fc800078010ff */
[----:B------:R-:W-:-:S05]  /*22ea0*/  LEA.HI.X R3, R24, R9, R92, 0x2, P0 ;  /* 0x0000000918037211 */ /* 0x000fca00000f145c */
[----:B------:R0:W-:Y:S01]  /*22eb0*/  ST.E.64 desc[UR60][R2.64], R150 ;  /* 0x0000009602007985 */ /* 0x0001e2000c101b3c */
[----:B------:R-:W-:Y:S05]  /*22ec0*/  BRA `(.L_x_1835) ;  /* 0x0000000c00887947 */ /* 0x000fea0003800000 */
.L_x_1826:
[----:B------:R-:W3:Y:S01]  /*22ed0*/  LDL R8, [R1+0x88] ;  /* 0x0000880001087983 */ /* 0x000ee20000100800 */
[----:B------:R-:W-:Y:S01]  /*22ee0*/  ULDC.64 UR4, c[0x0][0xc08] ;  /* 0x0003020000047ab9 */ /* 0x000fe20000000a00 */
[----:B------:R-:W3:Y:S01]  /*22ef0*/  LDC.64 R2, c[0x0][0xc00] ;  /* 0x00030000ff027b82 */ /* 0x000ee20000000a00 */
[----:B------:R-:W-:Y:S01]  /*22f00*/  ISETP.NE.U32.AND P0, PT, RZ, UR4, PT ;  /* 0x00000004ff007c0c */ /* 0x000fe2000bf05070 */
[----:B------:R-:W4:Y:S01]  /*22f10*/  LDL R7, [R1+0x84] ;  /* 0x0000840001077983 */ /* 0x000f220000100800 */
[----:B------:R-:W-:Y:S02]  /*22f20*/  IMAD.MOV.U32 R15, RZ, RZ, RZ ;  /* 0x000000ffff0f7224 */ /* 0x000fe400078e00ff */
[----:B------:R-:W-:Y:S01]  /*22f30*/  ISETP.NE.AND.EX P1, PT, RZ, UR5, PT, P0 ;  /* 0x00000005ff007c0c */ /* 0x000fe2000bf25300 */
[----:B------:R-:W-:Y:S02]  /*22f40*/  ULDC.64 UR4, c[0x0][0xc00] ;  /* 0x0003000000047ab9 */ /* 0x000fe40000000a00 */
[----:B------:R-:W-:-:S04]  /*22f50*/  ISETP.NE.U32.AND P0, PT, RZ, UR4, PT ;  /* 0x00000004ff007c0c */ /* 0x000fc8000bf05070 */
[----:B------:R-:W-:-:S06]  /*22f60*/  ISETP.NE.AND.EX P0, PT, RZ, UR5, PT, P0 ;  /* 0x00000005ff007c0c */ /* 0x000fcc000bf05300 */
[----:B------:R-:W1:Y:S01]  /*22f70*/  @P1 LDC.64 R4, c[0x0][0xc08] ;  /* 0x00030200ff041b82 */ /* 0x000e620000000a00 */
[----:B------:R-:W-:Y:S02]  /*22f80*/  ULDC UR4, c[0x0][0xa88] ;  /* 0x0002a20000047ab9 */ /* 0x000fe40000000800 */
[----:B0-----:R-:W-:Y:S01]  /*22f90*/  MOV R0, UR4 ;  /* 0x0000000400007c02 */ /* 0x001fe20008000f00 */
[----:B------:R-:W0:Y:S01]  /*22fa0*/  S2R R35, SR_TID.X ;  /* 0x0000000000237919 */ /* 0x000e220000002100 */
[----:B---3--:R-:W-:-:S04]  /*22fb0*/  IMAD.WIDE R2, R8, 0x4, R2 ;  /* 0x0000000408027825 */ /* 0x008fc800078e0202 */
[----:B-1----:R-:W-:Y:S01]  /*22fc0*/  @P1 IMAD.WIDE R4, R8, 0x4, R4 ;  /* 0x0000000408041825 */ /* 0x002fe200078e0204 */
[----:B------:R1:W5:Y:S04]  /*22fd0*/  @P0 LDG.E R15, desc[UR60][R2.64] ;  /* 0x0000003c020f0981 */ /* 0x000368000c1e1900 */
[----:B------:R1:W5:Y:S01]  /*22fe0*/  @P1 LDG.E R0, desc[UR60][R4.64] ;  /* 0x0000003c04001981 */ /* 0x000362000c1e1900 */
[----:B----4-:R-:W-:Y:S01]  /*22ff0*/  ISETP.NE.AND P2, PT, R7, RZ, PT ;  /* 0x000000ff0700720c */ /* 0x010fe20003f45270 */
[----:B0-----:R-:W-:Y:S01]  /*23000*/  VIADD R6, R35, 0xffffff80 ;  /* 0xffffff8023067836 */ /* 0x001fe20000000000 */
[----:B------:R-:W-:-:S04]  /*23010*/  SHF.R.S32.HI R28, RZ, 0x1f, R8 ;  /* 0x0000001fff1c7819 */ /* 0x000fc80000011408 */
[----:B------:R-:W-:-:S07]  /*23020*/  ISETP.GT.AND P3, PT, R6, 0x7f, PT ;  /* 0x0000007f0600780c */ /* 0x000fce0003f64270 */
[----:B------:R-:W0:Y:S02]  /*23030*/  @!P2 LDC R7, c[0x0][0xad4] ;  /* 0x0002b500ff07ab82 */ /* 0x000e240000000800 */
[----:B0-----:R1:W-:Y:S01]  /*23040*/  @!P2 STL [R1+0x84], R7 ;  /* 0x000084070100a387 */ /* 0x0013e20000100800 */
[----:B------:R-:W-:Y:S01]  /*23050*/  ISETP.GT.AND P2, PT, R7, 0x1, PT ;  /* 0x000000010700780c */ /* 0x000fe20003f44270 */
[----:B------:R-:W-:-:S12]  /*23060*/  @P1 BRA `(.L_x_1838) ;  /* 0x0000000000101947 */ /* 0x000fd80003800000 */
[----:B------:R-:W-:Y:S05]  /*23070*/  @!P0 BRA `(.L_x_1838) ;  /* 0x00000000000c8947 */ /* 0x000fea0003800000 */
[----:B-1----:R-:W3:Y:S04]  /*23080*/  LDG.E R5, desc[UR60][R2.64] ;  /* 0x0000003c02057981 */ /* 0x002ee8000c1e1900 */
[----:B-----5:R-:W3:Y:S02]  /*23090*/  LDG.E R0, desc[UR60][R2.64+0x4] ;  /* 0x0000043c02007981 */ /* 0x020ee4000c1e1900 */
[----:B---3--:R-:W-:-:S07]  /*230a0*/  IMAD.IADD R0, R0, 0x1, -R5 ;  /* 0x0000000100007824 */ /* 0x008fce00078e0a05 */
.L_x_1838:
[----:B------:R-:W-:Y:S01]  /*230b0*/  BSSY B1, `(.L_x_1839) ;  /* 0x0000037000017945 */ /* 0x000fe20003800000 */
[----:B------:R-:W-:Y:S02]  /*230c0*/  SEL R33, R8, RZ, !P0 ;  /* 0x000000ff08217207 */ /* 0x000fe40004000000 */
[----:B------:R-:W-:Y:S02]  /*230d0*/  SEL R28, R28, RZ, !P0 ;  /* 0x000000ff1c1c7207 */ /* 0x000fe40004000000 */
[----:B--2--5:R-:W-:Y:S01]  /*230e0*/  SHF.R.S32.HI R24, RZ, 0x1f, R15 ;  /* 0x0000001fff187819 */ /* 0x024fe2000001140f */
[----:B------:R-:W-:Y:S06]  /*230f0*/  @P3 BRA `(.L_x_1840) ;  /* 0x0000000000c83947 */ /* 0x000fec0003800000 */
[----:B-1----:R-:W2:Y:S01]  /*23100*/  LDL R3, [R1+0x58] ;  /* 0x0000580001037983 */ /* 0x002ea20000100800 */
[----:B------:R-:W0:Y:S02]  /*23110*/  LDC R37, c[0x0][0xbe8] ;  /* 0x0002fa00ff257b82 */ /* 0x000e240000000800 */
[----:B0-----:R-:W-:Y:S01]  /*23120*/  IMAD R2, R0, R37, RZ ;  /* 0x0000002500027224 */ /* 0x001fe200078e02ff */
[----:B--2---:R-:W-:-:S04]  /*23130*/  IADD3 R35, R3, -0x80, R35 ;  /* 0xffffff8003237810 */ /* 0x004fc80007ffe023 */
[----:B------:R-:W-:-:S13]  /*23140*/  ISETP.GE.AND P0, PT, R35, R2, PT ;  /* 0x000000022300720c */ /* 0x000fda0003f06270 */
[----:B------:R-:W-:Y:S05]  /*23150*/  @P0 BRA `(.L_x_1840) ;  /* 0x0000000000b00947 */ /* 0x000fea0003800000 */
[----:B------:R-:W2:Y:S01]  /*23160*/  LDL.LU R30, [R1+0x90] ;  /* 0x00009000011e7983 */ /* 0x000ea20000300800 */
[----:B------:R-:W-:Y:S01]  /*23170*/  IMAD.MOV.U32 R20, RZ, RZ, 0x9b8 ;  /* 0x000009b8ff147424 */ /* 0x000fe200078e00ff */
[----:B------:R-:W-:Y:S01]  /*23180*/  ISETP.GT.AND P0, PT, R7, 0x1, PT ;  /* 0x000000010700780c */ /* 0x000fe20003f04270 */
[----:B------:R-:W0:Y:S01]  /*23190*/  LDC.64 R8, c[0x0][0xba8] ;  /* 0x0002ea00ff087b82 */ /* 0x000e220000000a00 */
[----:B------:R-:W-:Y:S01]  /*231a0*/  ISETP.NE.AND P1, PT, R37, 0x1, PT ;  /* 0x000000012500780c */ /* 0x000fe20003f25270 */
[----:B------:R-:W-:Y:S01]  /*231b0*/  IMAD.MOV.U32 R21, RZ, RZ, R35 ;  /* 0x000000ffff157224 */ /* 0x000fe200078e0023 */
[----:B------:R-:W-:-:S05]  /*231c0*/  SEL R20, R20, 0x978, P0 ;  /* 0x0000097814147807 */ /* 0x000fca0000000000 */
[----:B------:R-:W1:Y:S08]  /*231d0*/  LDC.64 R2, c[0x0][R20+0x220] ;  /* 0x0000880014027b82 */ /* 0x000e700000000a00 */
[----:B------:R-:W3:Y:S08]  /*231e0*/  LDC.64 R10, c[0x0][R20+0x218] ;  /* 0x00008600140a7b82 */ /* 0x000ef00000000a00 */
[----:B------:R-:W4:Y:S08]  /*231f0*/  LDC.64 R4, c[0x0][R20+0x228] ;  /* 0x00008a0014047b82 */ /* 0x000f300000000a00 */
[----:B------:R-:W5:Y:S08]  /*23200*/  @P1 LDC R14, c[0x0][0xbec] ;  /* 0x0002fb00ff0e1b82 */ /* 0x000f700000000800 */
[----:B------:R-:W4:Y:S08]  /*23210*/  LDC.64 R6, c[0x0][R20+0x210] ;  /* 0x0000840014067b82 */ /* 0x000f300000000a00 */
[----:B------:R-:W4:Y:S01]  /*23220*/  @P1 LDC R31, c[0x0][0xbf0] ;  /* 0x0002fc00ff1f1b82 */ /* 0x000f220000000800 */
[----:B-----5:R-:W-:-:S07]  /*23230*/  @P1 IMAD.HI.U32 R14, R35, R14, RZ ;  /* 0x0000000e230e1227 */ /* 0x020fce00078e00ff */
[----:B0-----:R-:W0:Y:S01]  /*23240*/  @!P0 LDC R8, c[0x0][0xb50] ;  /* 0x0002d400ff088b82 */ /* 0x001e220000000800 */
[-C--:B-1----:R-:W-:Y:S02]  /*23250*/  IMAD R3, R3, R33.reuse, RZ ;  /* 0x0000002103037224 */ /* 0x082fe400078e02ff */
[----:B------:R-:W-:-:S05]  /*23260*/  IMAD.WIDE.U32 R12, R2, R33, RZ ;  /* 0x00000021020c7225 */ /* 0x000fca00078e00ff */
[----:B------:R-:W1:Y:S01]  /*23270*/  @!P0 LDC R9, c[0x0][0xb54] ;  /* 0x0002d500ff098b82 */ /* 0x000e620000000800 */
[-C--:B---3--:R-:W-:Y:S02]  /*23280*/  IMAD R29, R11, R226.reuse, RZ ;  /* 0x000000e20b1d7224 */ /* 0x088fe400078e02ff */
[----:B------:R-:W-:Y:S01]  /*23290*/  IMAD.WIDE.U32 R10, R10, R226, RZ ;  /* 0x000000e20a0a7225 */ /* 0x000fe200078e00ff */
[----:B----4-:R-:W-:-:S03]  /*232a0*/  @P1 SHF.R.U32.HI R21, RZ, R31, R14 ;  /* 0x0000001fff151219 */ /* 0x010fc6000001160e */
        /* <DEDUP_REMOVED lines=19> */
[----:B------:R-:W-:Y:S02]  /*233e0*/  IMAD.MOV.U32 R3, RZ, RZ, -0x800000 ;  /* 0xff800000ff037424 */ /* 0x000fe400078e00ff */
[----:B------:R-:W-:-:S05]  /*233f0*/  IMAD.IADD R2, R5, 0x1, R11 ;  /* 0x0000000105027824 */ /* 0x000fca00078e020b */
[----:B-1----:R-:W-:-:S05]  /*23400*/  LEA.HI.X R9, R4, R9, R2, 0x2, P0 ;  /* 0x0000000904097211 */ /* 0x002fca00000f1402 */
[----:B------:R0:W-:Y:S02]  /*23410*/  STG.E desc[UR60][R8.64], R3 ;  /* 0x0000000308007986 */ /* 0x0001e4000c10193c */
.L_x_1840:
[----:B------:R-:W-:Y:S05]  /*23420*/  BSYNC B1 ;  /* 0x0000000000017941 */ /* 0x000fea0003800000 */
.L_x_1839:
[----:B------:R-:W-:Y:S05]  /*23430*/  @P2 BRA `(.L_x_1835) ;  /* 0x00000008002c2947 */ /* 0x000fea0003800000 */
[----:B-1----:R-:W2:Y:S01]  /*23440*/  LDL R4, [R1+0x80] ;  /* 0x0000800001047983 */ /* 0x002ea20000100800 */
[----:B------:R-:W1:Y:S01]  /*23450*/  LDC R11, c[0x0][0xbe8] ;  /* 0x0002fa00ff0b7b82 */ /* 0x000e620000000800 */
[----:B------:R-:W-:Y:S01]  /*23460*/  ULDC.64 UR4, c[0x0][0xaa0] ;  /* 0x0002a80000047ab9 */ /* 0x000fe20000000a00 */
[----:B------:R-:W-:Y:S01]  /*23470*/  ULDC.64 UR6, c[0x0][0xaf0] ;  /* 0x0002bc0000067ab9 */ /* 0x000fe20000000a00 */
[----:B------:R-:W3:Y:S04]  /*23480*/  LDL.LU R10, [R1+0x58] ;  /* 0x00005800010a7983 */ /* 0x000ee80000300800 */
[----:B0-----:R-:W2:Y:S01]  /*23490*/  LDL R8, [R1+0xc] ;  /* 0x00000c0001087983 */ /* 0x001ea20000100800 */
[----:B------:R-:W-:-:S03]  /*234a0*/  IMAD R2, R24, UR4, RZ ;  /* 0x0000000418027c24 */ /* 0x000fc6000f8e02ff */
[----:B------:R0:W5:Y:S01]  /*234b0*/  LDL R20, [R1+0x4] ;  /* 0x0000040001147983 */ /* 0x0001620000100800 */
[C---:B------:R-:W-:Y:S02]  /*234c0*/  IMAD R5, R15.reuse, UR5, R2 ;  /* 0x000000050f057c24 */ /* 0x040fe4000f8e0202 */
[----:B------:R-:W-:Y:S01]  /*234d0*/  IMAD.WIDE.U32 R2, R15, UR4, RZ ;  /* 0x000000040f027c25 */ /* 0x000fe2000f8e00ff */
[----:B------:R0:W5:Y:S01]  /*234e0*/  LDL R14, [R1] ;  /* 0x00000000010e7983 */ /* 0x0001620000100800 */
[----:B------:R-:W-:Y:S01]  /*234f0*/  ULDC.64 UR4, c[0x0][0xae8] ;  /* 0x0002ba0000047ab9 */ /* 0x000fe20000000a00 */
[----:B-1----:R-:W-:-:S13]  /*23500*/  ISETP.NE.AND P0, PT, R11, 0x1, PT ;  /* 0x000000010b00780c */ /* 0x002fda0003f05270 */
[----:B------:R-:W1:Y:S08]  /*23510*/  @P0 LDC R6, c[0x0][0xbec] ;  /* 0x0002fb00ff060b82 */ /* 0x000e700000000800 */
[----:B------:R-:W4:Y:S01]  /*23520*/  @P0 LDC R7, c[0x0][0xbf0] ;  /* 0x0002fc00ff070b82 */ /* 0x000f220000000800 */
[----:B------:R-:W-:-:S03]  /*23530*/  IADD3 R3, R3, R5, RZ ;  /* 0x0000000503037210 */ /* 0x000fc60007ffe0ff */
[----:B------:R-:W-:-:S04]  /*23540*/  IMAD.WIDE.U32 R2, R226, UR4, R2 ;  /* 0x00000004e2027c25 */ /* 0x000fc8000f8e0002 */
[----:B------:R-:W-:Y:S01]  /*23550*/  IMAD R3, R226, UR5, R3 ;  /* 0x00000005e2037c24 */ /* 0x000fe2000f8e0203 */
[----:B------:R-:W-:Y:S01]  /*23560*/  ULDC.64 UR4, c[0x0][0xae0] ;  /* 0x0002b80000047ab9 */ /* 0x000fe20000000a00 */
[----:B------:R-:W-:-:S04]  /*23570*/  IMAD.WIDE.U32 R2, R33, UR6, R2 ;  /* 0x0000000621027c25 */ /* 0x000fc8000f8e0002 */
[----:B------:R-:W-:Y:S01]  /*23580*/  IMAD R13, R0, R11, RZ ;  /* 0x0000000b000d7224 */ /* 0x000fe200078e02ff */
[----:B------:R-:W-:Y:S01]  /*23590*/  BSSY B1, `(.L_x_1841) ;  /* 0x0000033000017945 */ /* 0x000fe20003800000 */
[----:B--2---:R-:W-:-:S04]  /*235a0*/  IMAD R4, R4, 0x20, R8 ;  /* 0x0000002004047824 */ /* 0x004fc800078e0208 */
[----:B---3--:R-:W-:-:S04]  /*235b0*/  IMAD.IADD R9, R10, 0x1, R4 ;  /* 0x000000010a097824 */ /* 0x008fc800078e0204 */
[----:B-1----:R-:W-:-:S04]  /*235c0*/  @P0 IMAD.HI.U32 R4, R9, R6, RZ ;  /* 0x0000000609040227 */ /* 0x002fc800078e00ff */
[----:B------:R-:W-:Y:S01]  /*235d0*/  IMAD.MOV.U32 R5, RZ, RZ, R9 ;  /* 0x000000ffff057224 */ /* 0x000fe200078e0009 */
[----:B----4-:R-:W-:Y:S01]  /*235e0*/  @P0 SHF.R.U32.HI R5, RZ, R7, R4 ;  /* 0x00000007ff050219 */ /* 0x010fe20000011604 */
[----:B------:R-:W-:-:S03]  /*235f0*/  IMAD R6, R28, UR6, RZ ;  /* 0x000000061c067c24 */ /* 0x000fc6000f8e02ff */
[--C-:B------:R-:W-:Y:S01]  /*23600*/  SHF.R.S32.HI R4, RZ, 0x1f, R5.reuse ;  /* 0x0000001fff047819 */ /* 0x100fe20000011405 */
[----:B------:R-:W-:Y:S02]  /*23610*/  IMAD R7, R33, UR7, R6 ;  /* 0x0000000721077c24 */ /* 0x000fe4000f8e0206 */
[----:B------:R-:W-:Y:S02]  /*23620*/  IMAD.MOV R6, RZ, RZ, -R5 ;  /* 0x000000ffff067224 */ /* 0x000fe400078e0a05 */
[----:B------:R-:W-:Y:S02]  /*23630*/  IMAD.IADD R3, R3, 0x1, R7 ;  /* 0x0000000103037824 */ /* 0x000fe400078e0207 */
[----:B------:R-:W-:Y:S02]  /*23640*/  IMAD R4, R4, UR4, RZ ;  /* 0x0000000404047c24 */ /* 0x000fe4000f8e02ff */
[----:B------:R-:W-:Y:S02]  /*23650*/  IMAD R7, R11, R6, R9 ;  /* 0x000000060b077224 */ /* 0x000fe400078e0209 */
[----:B------:R-:W-:-:S02]  /*23660*/  IMAD R9, R5, UR5, R4 ;  /* 0x0000000505097c24 */ /* 0x000fc4000f8e0204 */
[----:B------:R-:W-:Y:S01]  /*23670*/  IMAD.WIDE.U32 R2, R5, UR4, R2 ;  /* 0x0000000405027c25 */ /* 0x000fe2000f8e0002 */
[----:B------:R-:W-:Y:S01]  /*23680*/  SHF.R.S32.HI R4, RZ, 0x1f, R7 ;  /* 0x0000001fff047819 */ /* 0x000fe20000011407 */
[----:B------:R-:W-:Y:S02]  /*23690*/  ULDC.64 UR4, c[0x0][0xad8] ;  /* 0x0002b60000047ab9 */ /* 0x000fe40000000a00 */
[----:B------:R-:W-:Y:S02]  /*236a0*/  IMAD.IADD R3, R3, 0x1, R9 ;  /* 0x0000000103037824 */ /* 0x000fe400078e0209 */
[----:B------:R-:W-:Y:S01]  /*236b0*/  IMAD R4, R4, UR4, RZ ;  /* 0x0000000404047c24 */ /* 0x000fe2000f8e02ff */
[----:B------:R-:W-:Y:S01]  /*236c0*/  IADD3 R12, R8, R10, RZ ;  /* 0x0000000a080c7210 */ /* 0x000fe20007ffe0ff */
[----:B------:R-:W-:-:S04]  /*236d0*/  IMAD.WIDE.U32 R2, R7, UR4, R2 ;  /* 0x0000000407027c25 */ /* 0x000fc8000f8e0002 */
[----:B------:R-:W-:Y:S01]  /*236e0*/  IMAD R5, R7, UR5, R4 ;  /* 0x0000000507057c24 */ /* 0x000fe2000f8e0204 */
[----:B------:R-:W-:Y:S01]  /*236f0*/  ISETP.GE.AND P2, PT, R12, R13, PT ;  /* 0x0000000d0c00720c */ /* 0x000fe20003f46270 */
[----:B------:R-:W-:Y:S02]  /*23700*/  ULDC.64 UR4, c[0x0][0xa80] ;  /* 0x0002a00000047ab9 */ /* 0x000fe40000000a00 */
[----:B------:R-:W-:Y:S01]  /*23710*/  IMAD.IADD R3, R3, 0x1, R5 ;  /* 0x0000000103037824 */ /* 0x000fe200078e0205 */
[----:B------:R-:W-:Y:S01]  /*23720*/  LEA R10, P3, R2, UR4, 0x1 ;  /* 0x00000004020a7c11 */ /* 0x000fe2000f8608ff */
[----:B------:R-:W-:-:S03]  /*23730*/  VIADD R0, R12, 0x20 ;  /* 0x000000200c007836 */ /* 0x000fc60000000000 */
[----:B------:R-:W-:Y:S02]  /*23740*/  LEA.HI.X R11, R2, UR5, R3, 0x1, P3 ;  /* 0x00000005020b7c11 */ /* 0x000fe400098f0c03 */
[-C--:B------:R-:W-:Y:S01]  /*23750*/  ISETP.GE.AND P1, PT, R0, R13.reuse, PT ;  /* 0x0000000d0000720c */ /* 0x080fe20003f26270 */
[----:B------:R-:W-:Y:S01]  /*23760*/  VIADD R0, R12, 0x40 ;  /* 0x000000400c007836 */ /* 0x000fe20000000000 */
[----:B------:R0:W1:Y:S04]  /*23770*/  SHFL.IDX PT, R8, R10, RZ, 0x181f ;  /* 0x00181fff0a087589 */ /* 0x00006800000e0000 */
[----:B------:R0:W2:Y:S01]  /*23780*/  SHFL.IDX PT, R9, R11, RZ, 0x181f ;  /* 0x00181fff0b097589 */ /* 0x0000a200000e0000 */
[----:B------:R-:W-:Y:S01]  /*23790*/  ISETP.GE.AND P0, PT, R0, R13, PT ;  /* 0x0000000d0000720c */ /* 0x000fe20003f06270 */
        /* <DEDUP_REMOVED lines=13> */
[----:B-----5:R-:W-:Y:S02]  /*23870*/  @!P3 LEA.HI.X R7, R22, R9, R20, 0x1, P6 ;  /* 0x000000091607b211 */ /* 0x020fe400030f0c14 */
[----:B------:R-:W-:-:S03]  /*23880*/  @!P2 LEA R8, P6, R23, R8, 0x1 ;  /* 0x000000081708a211 */ /* 0x000fc600078c08ff */
[----:B------:R3:W-:Y:S01]  /*23890*/  @!P3 ST.E.128 desc[UR60][R6.64], RZ ;  /* 0x000000ff0600b985 */ /* 0x0007e2000c101d3c */
[----:B------:R-:W-:-:S05]  /*238a0*/  @!P2 LEA.HI.X R9, R23, R9, R14, 0x1, P6 ;  /* 0x000000091709a211 */ /* 0x000fca00030f0c0e */
[----:B------:R3:W-:Y:S04]  /*238b0*/  @!P2 ST.E.128 desc[UR60][R8.64], RZ ;  /* 0x000000ff0800a985 */ /* 0x0007e8000c101d3c */
.L_x_1842:
[----:B------:R-:W-:Y:S05]  /*238c0*/  BSYNC B1 ;  /* 0x0000000000017941 */ /* 0x000fea0003800000 */
.L_x_1841:
[----:B--23--:R2:W3:Y:S01]  /*238d0*/  SHFL.IDX PT, R9, R11, 0x1, 0x181f ;  /* 0x00381f000b097f89 */ /* 0x00c4e200000e0000 */
[----:B------:R-:W-:Y:S03]  /*238e0*/  BSSY B1, `(.L_x_1843) ;  /* 0x0000014000017945 */ /* 0x000fe60003800000 */
[----:B-1----:R2:W1:Y:S01]  /*238f0*/  SHFL.IDX PT, R8, R10, 0x1, 0x181f ;  /* 0x00381f000a087f89 */ /* 0x00246200000e0000 */
[----:B------:R-:W-:Y:S05]  /*23900*/  @P1 BRA `(.L_x_1844) ;  /* 0x0000000000441947 */ /* 0x000fea0003800000 */
[----:B------:R-:W-:Y:S02]  /*23910*/  ULDC UR4, c[0x0][0xac8] ;  /* 0x0002b20000047ab9 */ /* 0x000fe40000000800 */
[----:B------:R-:W-:Y:S02]  /*23920*/  ISETP.GE.AND P4, PT, R18, UR4, PT ;  /* 0x0000000412007c0c */ /* 0x000fe4000bf86270 */
[----:B------:R-:W-:Y:S02]  /*23930*/  ISETP.GE.AND P3, PT, R203, UR4, PT ;  /* 0x00000004cb007c0c */ /* 0x000fe4000bf66270 */
[----:B------:R-:W-:Y:S02]  /*23940*/  ISETP.GE.AND P2, PT, R22, UR4, PT ;  /* 0x0000000416007c0c */ /* 0x000fe4000bf46270 */
[----:B------:R-:W-:-:S07]  /*23950*/  ISETP.GE.AND P1, PT, R23, UR4, PT ;  /* 0x0000000417007c0c */ /* 0x000fce000bf26270 */
[CC--:B-1----:R-:W-:Y:S02]  /*23960*/  @!P4 LEA R2, P6, R18.reuse, R8.reuse, 0x1 ;  /* 0x000000081202c211 */ /* 0x0c2fe400078c08ff */
[CC--:B------:R-:W-:Y:S02]  /*23970*/  @!P3 LEA R4, P5, R201.reuse, R8.reuse, 0x1 ;  /* 0x00000008c904b211 */ /* 0x0c0fe400078a08ff */
[-C--:B---3--:R-:W-:Y:S02]  /*23980*/  @!P4 LEA.HI.X R3, R18, R9.reuse, R19, 0x1, P6 ;  /* 0x000000091203c211 */ /* 0x088fe400030f0c13 */
[-C--:B------:R-:W-:Y:S02]  /*23990*/  @!P2 LEA R6, P6, R22, R8.reuse, 0x1 ;  /* 0x000000081606a211 */ /* 0x080fe400078c08ff */
[----:B------:R-:W-:Y:S01]  /*239a0*/  @!P3 LEA.HI.X R5, R201, R9, R224, 0x1, P5 ;  /* 0x00000009c905b211 */ /* 0x000fe200028f0ce0 */
[----:B------:R4:W-:Y:S01]  /*239b0*/  @!P4 ST.E.128 desc[UR60][R2.64], RZ ;  /* 0x000000ff0200c985 */ /* 0x0009e2000c101d3c */
[----:B------:R-:W-:-:S02]  /*239c0*/  @!P1 LEA R8, P5, R23, R8, 0x1 ;  /* 0x0000000817089211 */ /* 0x000fc400078a08ff */
[-C--:B-----5:R-:W-:Y:S01]  /*239d0*/  @!P2 LEA.HI.X R7, R22, R9.reuse, R20, 0x1, P6 ;  /* 0x000000091607a211 */ /* 0x0a0fe200030f0c14 */
[----:B------:R4:W-:Y:S01]  /*239e0*/  @!P3 ST.E.128 desc[UR60][R4.64], RZ ;  /* 0x000000ff0400b985 */ /* 0x0009e2000c101d3c */
[----:B------:R-:W-:-:S03]  /*239f0*/  @!P1 LEA.HI.X R9, R23, R9, R14, 0x1, P5 ;  /* 0x0000000917099211 */ /* 0x000fc600028f0c0e */
[----:B------:R4:W-:Y:S04]  /*23a00*/  @!P2 ST.E.128 desc[UR60][R6.64], RZ ;  /* 0x000000ff0600a985 */ /* 0x0009e8000c101d3c */
[----:B------:R4:W-:Y:S02]  /*23a10*/  @!P1 ST.E.128 desc[UR60][R8.64], RZ ;  /* 0x000000ff08009985 */ /* 0x0009e4000c101d3c */
.L_x_1844:
[----:B------:R-:W-:Y:S05]  /*23a20*/  BSYNC B1 ;  /* 0x0000000000017941 */ /* 0x000fea0003800000 */
.L_x_1843:
[----:B---34-:R3:W4:Y:S01]  /*23a30*/  SHFL.IDX PT, R9, R11, 0x2, 0x181f ;  /* 0x00581f000b097f89 */ /* 0x01872200000e0000 */
        /* <DEDUP_REMOVED lines=10> */
[-C--:B------:R-:W-:Y:S02]  /*23ae0*/  @!P1 LEA R6, P4, R22, R8.reuse, 0x1 ;  /* 0x0000000816069211 */ /* 0x080fe400078808ff */
[-C--:B----4-:R-:W-:Y:S02]  /*23af0*/  @!P3 LEA.HI.X R3, R18, R9.reuse, R19, 0x1, P6 ;  /* 0x000000091203b211 */ /* 0x090fe400030f0c13 */
[----:B------:R-:W-:Y:S02]  /*23b00*/  @!P0 LEA R8, P6, R23, R8, 0x1 ;  /* 0x0000000817088211 */ /* 0x000fe400078c08ff */
[-C--:B------:R-:W-:Y:S01]  /*23b10*/  @!P2 LEA.HI.X R5, R201, R9.reuse, R224, 0x1, P5 ;  /* 0x00000009c905a211 */ /* 0x080fe200028f0ce0 */
[----:B------:R1:W-:Y:S01]  /*23b20*/  @!P3 ST.E.128 desc[UR60][R2.64], RZ ;  /* 0x000000ff0200b985 */ /* 0x0003e2000c101d3c */
[----:B-----5:R-:W-:-:S02]  /*23b30*/  @!P1 LEA.HI.X R7, R22, R9, R20, 0x1, P4 ;  /* 0x0000000916079211 */ /* 0x020fc400020f0c14 */
[----:B------:R-:W-:Y:S01]  /*23b40*/  @!P0 LEA.HI.X R9, R23, R9, R14, 0x1, P6 ;  /* 0x0000000917098211 */ /* 0x000fe200030f0c0e */
[----:B------:R1:W-:Y:S04]  /*23b50*/  @!P2 ST.E.128 desc[UR60][R4.64], RZ ;  /* 0x000000ff0400a985 */ /* 0x0003e8000c101d3c */
[----:B------:R1:W-:Y:S04]  /*23b60*/  @!P1 ST.E.128 desc[UR60][R6.64], RZ ;  /* 0x000000ff06009985 */ /* 0x0003e8000c101d3c */
[----:B------:R1:W-:Y:S02]  /*23b70*/  @!P0 ST.E.128 desc[UR60][R8.64], RZ ;  /* 0x000000ff08008985 */ /* 0x0003e4000c101d3c */
.L_x_1846:
[----:B------:R-:W-:Y:S05]  /*23b80*/  BSYNC B1 ;  /* 0x0000000000017941 */ /* 0x000fea0003800000 */
.L_x_1845:
[----:B------:R-:W-:Y:S01]  /*23b90*/  VIADD R0, R12, 0x60 ;  /* 0x000000600c007836 */ /* 0x000fe20000000000 */
[----:B0-23--:R-:W0:Y:S04]  /*23ba0*/  SHFL.IDX PT, R11, R11, 0x3, 0x181f ;  /* 0x00781f000b0b7f89 */ /* 0x00de2800000e0000 */
[----:B------:R-:W-:Y:S01]  /*23bb0*/  ISETP.GE.AND P0, PT, R0, R13, PT ;  /* 0x0000000d0000720c */ /* 0x000fe20003f06270 */
[----:B-1----:R1:W2:-:S12]  /*23bc0*/  SHFL.IDX PT, R8, R10, 0x3, 0x181f ;  /* 0x00781f000a087f89 */ /* 0x00229800000e0000 */
[----:B-1----:R-:W-:Y:S05]  /*23bd0*/  @P0 BRA `(.L_x_1835) ;  /* 0x0000000000440947 */ /* 0x002fea0003800000 */
[----:B------:R-:W-:Y:S02]  /*23be0*/  ULDC UR4, c[0x0][0xac8] ;  /* 0x0002b20000047ab9 */ /* 0x000fe40000000800 */
[----:B------:R-:W-:Y:S02]  /*23bf0*/  ISETP.GE.AND P3, PT, R18, UR4, PT ;  /* 0x0000000412007c0c */ /* 0x000fe4000bf66270 */
[----:B------:R-:W-:Y:S02]  /*23c00*/  ISETP.GE.AND P2, PT, R203, UR4, PT ;  /* 0x00000004cb007c0c */ /* 0x000fe4000bf46270 */
[----:B------:R-:W-:Y:S02]  /*23c10*/  ISETP.GE.AND P1, PT, R22, UR4, PT ;  /* 0x0000000416007c0c */ /* 0x000fe4000bf26270 */
[----:B------:R-:W-:-:S07]  /*23c20*/  ISETP.GE.AND P0, PT, R23, UR4, PT ;  /* 0x0000000417007c0c */ /* 0x000fce000bf06270 */
[-C--:B--2---:R-:W-:Y:S02]  /*23c30*/  @!P3 LEA R2, P6, R18, R8.reuse, 0x1 ;  /* 0x000000081202b211 */ /* 0x084fe400078c08ff */
[-C--:B------:R-:W-:Y:S02]  /*23c40*/  @!P2 LEA R4, P5, R201, R8.reuse, 0x1 ;  /* 0x00000008c904a211 */ /* 0x080fe400078a08ff */
[-C--:B------:R-:W-:Y:S02]  /*23c50*/  @!P1 LEA R6, P4, R22, R8.reuse, 0x1 ;  /* 0x0000000816069211 */ /* 0x080fe400078808ff */
[-C--:B0-----:R-:W-:Y:S02]  /*23c60*/  @!P3 LEA.HI.X R3, R18, R11.reuse, R19, 0x1, P6 ;  /* 0x0000000b1203b211 */ /* 0x081fe400030f0c13 */
[----:B------:R-:W-:Y:S02]  /*23c70*/  @!P0 LEA R8, P6, R23, R8, 0x1 ;  /* 0x0000000817088211 */ /* 0x000fe400078c08ff */
[-C--:B------:R-:W-:Y:S01]  /*23c80*/  @!P2 LEA.HI.X R5, R201, R11.reuse, R224, 0x1, P5 ;  /* 0x0000000bc905a211 */ /* 0x080fe200028f0ce0 */
[----:B------:R0:W-:Y:S01]  /*23c90*/  @!P3 ST.E.128 desc[UR60][R2.64], RZ ;  /* 0x000000ff0200b985 */ /* 0x0001e2000c101d3c */
[----:B-----5:R-:W-:-:S02]  /*23ca0*/  @!P1 LEA.HI.X R7, R22, R11, R20, 0x1, P4 ;  /* 0x0000000b16079211 */ /* 0x020fc400020f0c14 */
[----:B----4-:R-:W-:Y:S01]  /*23cb0*/  @!P0 LEA.HI.X R9, R23, R11, R14, 0x1, P6 ;  /* 0x0000000b17098211 */ /* 0x010fe200030f0c0e */
[----:B------:R0:W-:Y:S04]  /*23cc0*/  @!P2 ST.E.128 desc[UR60][R4.64], RZ ;  /* 0x000000ff0400a985 */ /* 0x0001e8000c101d3c */
[----:B------:R0:W-:Y:S04]  /*23cd0*/  @!P1 ST.E.128 desc[UR60][R6.64], RZ ;  /* 0x000000ff06009985 */ /* 0x0001e8000c101d3c */
[----:B------:R0:W-:Y:S02]  /*23ce0*/  @!P0 ST.E.128 desc[UR60][R8.64], RZ ;  /* 0x000000ff08008985 */ /* 0x0001e4000c101d3c */
.L_x_1835:
[----:B------:R-:W-:Y:S05]  /*23cf0*/  BSYNC B0 ;  /* 0x0000000000007941 */ /* 0x000fea0003800000 */
.L_x_1825:
[----:B------:R-:W-:Y:S02]  /*23d00*/  ULDC UR4, c[0x0][0xc3c] ;  /* 0x00030f0000047ab9 */ /* 0x000fe40000000800 */
[----:B------:R-:W-:-:S13]  /*23d10*/  ISETP.GE.AND P0, PT, R27, UR4, PT ;  /* 0x000000041b007c0c */ /* 0x000fda000bf06270 */
[----:B------:R-:W-:Y:S05]  /*23d20*/  @!P0 BRA `(.L_x_1847) ;  /* 0xfffffdd800f88947 */ /* 0x000fea000383ffff */
[----:B------:R-:W-:Y:S05]  /*23d30*/  BRA `(.L_x_1537) ;  /* 0x0000008400487947 */ /* 0x000fea0003800000 */
.L_x_1535:
        /* <DEDUP_REMOVED lines=16> */
.L_x_1848:
[----:B------:R-:W-:Y:S01]  /*23e40*/  LOP3.LUT R6, R0, 0x1f, RZ, 0xc0, !PT ;  /* 0x0000001f00067812 */ /* 0x000fe200078ec0ff */
[----:B------:R-:W-:Y:S01]  /*23e50*/  ULDC UR4, c[0x0][0xc3c] ;  /* 0x00030f0000047ab9 */ /* 0x000fe20000000800 */
[----:B------:R-:W-:Y:S01]  /*23e60*/  MOV R8, RZ ;  /* 0x000000ff00087202 */ /* 0x000fe20000000f00 */
        /* <DEDUP_REMOVED lines=34> */
[----:B0-----:R-:W-:Y:S02]  /*24090*/  ISETP.GT.AND P6, PT, R9, UR6, PT ;  /* 0x0000000609007c0c */ /* 0x001fe4000bfc4270 */
[----:B------:R-:W-:-:S11]  /*240a0*/  MOV R4, R9 ;  /* 0x0000000900047202 */ /* 0x000fd60000000f00 */
[----:B------:R-:W-:Y:S05]  /*240b0*/  @P6 BRA `(.L_x_1850) ;  /* 0x0000000000a06947 */ /* 0x000fea0003800000 */
[----:B------:R-:W-:Y:S01]  /*240c0*/  IMAD.MOV.U32 R9, RZ, RZ, R4 ;  /* 0x000000ffff097224 */ /* 0x000fe200078e0004 */
[----:B------:R-:W-:Y:S01]  /*240d0*/  UMOV UR4, URZ ;  /* 0x0000003f00047c82 */ /* 0x000fe20008000000 */
[----:B------:R-:W-:-:S05]  /*240e0*/  ULDC UR5, c[0x0][0xc38] ;  /* 0x00030e0000057ab9 */ /* 0x000fca0000000800 */
.L_x_1852:
[----:B------:R-:W0:Y:S01]  /*240f0*/  LDC R2, c[0x0][0xc3c] ;  /* 0x00030f00ff027b82 */ /* 0x000e220000000800 */
[----:B------:R-:W-:Y:S01]  /*24100*/  UIADD3 UR4, UR4, 0x1f, URZ ;  /* 0x0000001f04047890 */ /* 0x000fe2000fffe03f */
[----:B------:R-:W-:Y:S02]  /*24110*/  ULDC UR7, c[0x0][0xc3c] ;  /* 0x00030f0000077ab9 */ /* 0x000fe40000000800 */
[----:B------:R-:W-:-:S03]  /*24120*/  IMAD.U32 R27, RZ, RZ, UR7 ;  /* 0x00000007ff1b7e24 */ /* 0x000fc6000f8e00ff */
[----:B0-----:R-:W-:-:S13]  /*24130*/  ISETP.LE.AND P6, PT, R2, UR4, PT ;  /* 0x0000000402007c0c */ /* 0x001fda000bfc3270 */
[----:B------:R-:W-:Y:S05]  /*24140*/  @P6 BRA `(.L_x_1851) ;  /* 0x0000000800a86947 */ /* 0x000fea0003800000 */
[----:B------:R-:W-:Y:S02]  /*24150*/  VIADD R11, R6, UR4 ;  /* 0x00000004060b7c36 */ /* 0x000fe40008000000 */
[----:B------:R-:W-:Y:S02]  /*24160*/  IMAD.MOV.U32 R7, RZ, RZ, RZ ;  /* 0x000000ffff077224 */ /* 0x000fe400078e00ff */
[----:B------:R-:W-:Y:S01]  /*24170*/  IMAD.MOV.U32 R8, RZ, RZ, RZ ;  /* 0x000000ffff087224 */ /* 0x000fe200078e00ff */
[----:B------:R-:W-:-:S13]  /*24180*/  ISETP.GE.OR P6, PT, R11, R2, !P0 ;  /* 0x000000020b00720c */ /* 0x000fda00047c6670 */
[----:B------:R-:W0:Y:S08]  /*24190*/  @!P6 LDC.64 R4, c[0x0][0xc80] ;  /* 0x00032000ff04eb82 */ /* 0x000e300000000a00 */
[----:B------:R-:W1:Y:S01]  /*241a0*/  @!P6 LDC.64 R2, c[0x0][0xc78] ;  /* 0x00031e00ff02eb82 */ /* 0x000e620000000a00 */
[----:B0-----:R-:W-:-:S05]  /*241b0*/  @!P6 IMAD.WIDE R4, R11, 0x4, R4 ;  /* 0x000000040b04e825 */ /* 0x001fca00078e0204 */
[----:B------:R-:W2:Y:S01]  /*241c0*/  @!P6 LDG.E R7, desc[UR60][R4.64] ;  /* 0x0000003c0407e981 */ /* 0x000ea2000c1e1900 */
[----:B-1----:R-:W-:-:S05]  /*241d0*/  @!P6 IMAD.WIDE R2, R11, 0x4, R2 ;  /* 0x000000040b02e825 */ /* 0x002fca00078e0202 */
[----:B------:R-:W2:Y:S02]  /*241e0*/  @!P6 LDG.E R8, desc[UR60][R2.64] ;  /* 0x0000003c0208e981 */ /* 0x000ea4000c1e1900 */
[----:B--2---:R-:W-:-:S05]  /*241f0*/  IMAD R13, R7, R8, RZ ;  /* 0x00000008070d7224 */ /* 0x004fca00078e02ff */
        /* <DEDUP_REMOVED lines=20> */
.L_x_1850:
[----:B------:R-:W-:Y:S01]  /*24340*/  IADD3 R5, -R4, R9, RZ ;  /* 0x0000000904057210 */ /* 0x000fe20007ffe1ff */
[----:B------:R-:W-:-:S04]  /*24350*/  IMAD.MOV.U32 R24, RZ, RZ, RZ ;  /* 0x000000ffff187224 */ /* 0x000fc800078e00ff */
        /* <DEDUP_REMOVED lines=9> */
[----:B------:R-:W-:-:S05]  /*243f0*/  VIADD R3, R27, 0xffffffff ;  /* 0xffffffff1b037836 */ /* 0x000fca0000000000 */
[----:B------:R0:W1:Y:S02]  /*24400*/  SHFL.IDX PT, R24, R2, R3, 0x1f ;  /* 0x00001f0302187589 */ /* 0x00006400000e0000 */
.L_x_1853:
[----:B-1----:R-:W-:Y:S02]  /*24410*/  IMAD R24, R24, UR5, R5 ;  /* 0x0000000518187c24 */ /* 0x002fe4000f8e0205 */
[----:B------:R-:W-:-:S03]  /*24420*/  VIADD R27, R27, UR4 ;  /* 0x000000041b1b7c36 */ /* 0x000fc60008000000 */
[----:B------:R-:W-:Y:S01]  /*24430*/  IADD3 R4, -R24, UR6, RZ ;  /* 0x0000000618047c10 */ /* 0x000fe2000fffe1ff */
[----:B------:R-:W-:Y:S06]  /*24440*/  @!P1 BRA `(.L_x_1854) ;  /* 0x0000000000e89947 */ /* 0x000fec0003800000 */
[-C--:B--2---:R-:W-:Y:S02]  /*24450*/  IABS R12, R7.reuse ;  /* 0x00000007000c7213 */ /* 0x084fe40000000000 */
[----:B------:R-:W-:Y:S02]  /*24460*/  IABS R5, R8 ;  /* 0x0000000800057213 */ /* 0x000fe40000000000 */
[----:B------:R-:W1:Y:S01]  /*24470*/  I2F.RP R9, R12 ;  /* 0x0000000c00097306 */ /* 0x000e620000209400 */
[----:B------:R-:W-:-:S07]  /*24480*/  IABS R13, R7 ;  /* 0x00000007000d7213 */ /* 0x000fce0000000000 */
[----:B------:R-:W2:Y:S08]  /*24490*/  I2F.RP R10, R5 ;  /* 0x00000005000a7306 */ /* 0x000eb00000209400 */
[----:B-1----:R-:W0:Y:S08]  /*244a0*/  MUFU.RCP R9, R9 ;  /* 0x0000000900097308 */ /* 0x002e300000001000 */
[----:B--2---:R-:W-:Y:S01]  /*244b0*/  MUFU.RCP R10, R10 ;  /* 0x0000000a000a7308 */ /* 0x004fe20000001000 */
[----:B0-----:R-:W-:Y:S01]  /*244c0*/  VIADD R2, R9, 0xffffffe ;  /* 0x0ffffffe09027836 */ /* 0x001fe20000000000 */
[----:B------:R-:W-:-:S06]  /*244d0*/  IABS R9, R4 ;  /* 0x0000000400097213 */ /* 0x000fcc0000000000 */
[----:B------:R0:W1:Y:S02]  /*244e0*/  F2I.FTZ.U32.TRUNC.NTZ R3, R2 ;  /* 0x0000000200037305 */ /* 0x000064000021f000 */
[----:B0-----:R-:W-:Y:S01]  /*244f0*/  MOV R2, RZ ;  /* 0x000000ff00027202 */ /* 0x001fe20000000f00 */
        /* <DEDUP_REMOVED lines=14> */
[----:B------:R-:W0:Y:S01]  /*245e0*/  F2I.FTZ.U32.TRUNC.NTZ R3, R11 ;  /* 0x0000000b00037305 */ /* 0x000e22000021f000 */
[----:B------:R-:W-:-:S05]  /*245f0*/  IABS R12, R8 ;  /* 0x00000008000c7213 */ /* 0x000fca0000000000 */
[----:B------:R-:W-:-:S05]  /*24600*/  IMAD.MOV R12, RZ, RZ, -R12 ;  /* 0x000000ffff0c7224 */ /* 0x000fca00078e0a0c */
[----:B------:R-:W-:-:S05]  /*24610*/  @P0 VIADD R2, R2, 0x1 ;  /* 0x0000000102020836 */ /* 0x000fca0000000000 */
[----:B------:R-:W-:Y:S01]  /*24620*/  MOV R13, R2 ;  /* 0x00000002000d7202 */ /* 0x000fe20000000f00 */
[----:B0-----:R-:W-:-:S04]  /*24630*/  IMAD.MOV R2, RZ, RZ, -R3 ;  /* 0x000000ffff027224 */ /* 0x001fc800078e0a03 */
[----:B------:R-:W-:Y:S01]  /*24640*/  @!P2 IMAD.MOV R13, RZ, RZ, -R13 ;  /* 0x000000ffff0da224 */ /* 0x000fe200078e0a0d */
[----:B------:R-:W-:Y:S01]  /*24650*/  @!P1 LOP3.LUT R13, RZ, R7, RZ, 0x33, !PT ;  /* 0x00000007ff0d9212 */ /* 0x000fe200078e33ff */
[----:B------:R-:W-:Y:S02]  /*24660*/  IMAD R9, R2, R5, RZ ;  /* 0x0000000502097224 */ /* 0x000fe400078e02ff */
[----:B------:R-:W-:Y:S01]  /*24670*/  IMAD.MOV.U32 R2, RZ, RZ, RZ ;  /* 0x000000ffff027224 */ /* 0x000fe200078e00ff */
[----:B------:R-:W-:-:S03]  /*24680*/  IABS R10, R13 ;  /* 0x0000000d000a7213 */ /* 0x000fc60000000000 */
[----:B------:R-:W-:-:S04]  /*24690*/  IMAD.HI.U32 R2, R3, R9, R2 ;  /* 0x0000000903027227 */ /* 0x000fc800078e0002 */
[----:B------:R-:W-:Y:S01]  /*246a0*/  IMAD.MOV.U32 R3, RZ, RZ, R10 ;  /* 0x000000ffff037224 */ /* 0x000fe200078e000a */
[----:B------:R-:W-:-:S03]  /*246b0*/  MOV R10, R12 ;  /* 0x0000000c000a7202 */ /* 0x000fc60000000f00 */
        /* <DEDUP_REMOVED lines=8> */
[----:B------:R-:W-:Y:S02]  /*24740*/  ISETP.GE.U32.AND P0, PT, R10, R5, PT ;  /* 0x000000050a00720c */ /* 0x000fe40003f06070 */
[----:B------:R-:W-:-:S11]  /*24750*/  IADD3 R5, -R13, RZ, RZ ;  /* 0x000000ff0d057210 */ /* 0x000fd60007ffe1ff */
[----:B------:R-:W-:-:S04]  /*24760*/  @P0 VIADD R2, R2, 0x1 ;  /* 0x0000000102020836 */ /* 0x000fc80000000000 */
        /* <DEDUP_REMOVED lines=8> */
.L_x_1854:
[----:B0-----:R-:W0:Y:S02]  /*247f0*/  LDC.64 R2, c[0x0][0xc90] ;  /* 0x00032400ff027b82 */ /* 0x001e240000000a00 */
        /* <DEDUP_REMOVED lines=13> */
[----:B------:R-:W-:Y:S01]  /*248d0*/  IMAD.HI.U32 R2, R3, R11, R2 ;  /* 0x0000000b03027227 */ /* 0x000fe200078e0002 */
[----:B------:R-:W-:-:S05]  /*248e0*/  IADD3 R3, RZ, -R12, RZ ;  /* 0x8000000cff037210 */ /* 0x000fca0007ffe0ff */
        /* <DEDUP_REMOVED lines=17> */
[----:B------:R-:W-:Y:S02]  /*24a00*/  VIADDMNMX R8, R8, UR5, R13, PT ;  /* 0x0000000508087c46 */ /* 0x000fe4000b80010d */
[----:B------:R-:W-:-:S02]  /*24a10*/  IADD3 R9, R9, 0x1000000, R4 ;  /* 0x0100000009097810 */ /* 0x000fc40007ffe004 */
[-C--:B------:R-:W-:Y:S01]  /*24a20*/  IABS R12, R8.reuse ;  /* 0x00000008000c7213 */ /* 0x080fe20000000000 */
[----:B------:R-:W-:Y:S01]  /*24a30*/  IMAD.MOV R26, RZ, RZ, -R8 ;  /* 0x000000ffff1a7224 */ /* 0x000fe200078e0a08 */
[----:B------:R-:W-:Y:S02]  /*24a40*/  IABS R13, R8 ;  /* 0x00000008000d7213 */ /* 0x000fe40000000000 */
[----:B------:R-:W0:Y:S08]  /*24a50*/  I2F.RP R10, R12 ;  /* 0x0000000c000a7306 */ /* 0x000e300000209400 */
[----:B0-----:R-:W0:Y:S02]  /*24a60*/  MUFU.RCP R10, R10 ;  /* 0x0000000a000a7308 */ /* 0x001e240000001000 */
[----:B0-----:R-:W-:-:S06]  /*24a70*/  IADD3 R3, R10, 0xffffffe, RZ ;  /* 0x0ffffffe0a037810 */ /* 0x001fcc0007ffe0ff */
        /* <DEDUP_REMOVED lines=19> */
[----:B------:R-:W-:-:S07]  /*24bb0*/  IMAD R26, R2, R26, R9 ;  /* 0x0000001a021a7224 */ /* 0x000fce00078e0209 */
.L_x_1855:
[----:B------:R-:W-:-:S05]  /*24bc0*/  LOP3.LUT R2, RZ, R2, RZ, 0x33, !PT ;  /* 0x00000002ff027212 */ /* 0x000fca00078e33ff */
[----:B------:R-:W-:Y:S01]  /*24bd0*/  IMAD.IADD R25, R7, 0x1, R2 ;  /* 0x0000000107197824 */ /* 0x000fe200078e0202 */
[----:B------:R-:W-:Y:S06]  /*24be0*/  BRA `(.L_x_1856) ;  /* 0x00000000000c7947 */ /* 0x000fec0003800000 */
.L_x_1851:
[----:B------:R-:W-:Y:S01]  /*24bf0*/  MOV R25, RZ ;  /* 0x000000ff00197202 */ /* 0x000fe20000000f00 */
[----:B------:R-:W-:Y:S02]  /*24c00*/  IMAD.U32 R24, RZ, RZ, UR6 ;  /* 0x00000006ff187e24 */ /* 0x000fe4000f8e00ff */
[----:B------:R-:W-:-:S07]  /*24c10*/  IMAD.MOV.U32 R26, RZ, RZ, RZ ;  /* 0x000000ffff1a7224 */ /* 0x000fce00078e00ff */
.L_x_1856:
[----:B------:R-:W-:-:S13]  /*24c20*/  ISETP.NE.AND P0, PT, R6, RZ, PT ;  /* 0x000000ff0600720c */ /* 0x000fda0003f05270 */
[----:B------:R-:W0:Y:S01]  /*24c30*/  @!P0 S2R R3, SR_CgaCtaId ;  /* 0x0000000000038919 */ /* 0x000e220000008800 */
[----:B------:R-:W-:-:S04]  /*24c40*/  @!P0 MOV R2, 0x400 ;  /* 0x0000040000028802 */ /* 0x000fc80000000f00 */
[----:B0-----:R-:W-:-:S05]  /*24c50*/  @!P0 LEA R2, R3, R2, 0x18 ;  /* 0x0000000203028211 */ /* 0x001fca00078ec0ff */
[----:B------:R1:W-:Y:S01]  /*24c60*/  @!P0 STS.128 [R2+0x308d0], R24 ;  /* 0x0308d01802008388 */ /* 0x0003e20000000c00 */
[----:B------:R-:W-:Y:S06]  /*24c70*/  BAR.ARV 0x5, 0x180 ;  /* 0x0146000000007b1d */ /* 0x000fec0000002000 */
.L_x_1849:
        /* <DEDUP_REMOVED lines=15> */
[----:B------:R-:W-:Y:S01]  /*24d70*/  SHF.L.U32 R33, R4, 0x3, RZ ;  /* 0x0000000304217819 */ /* 0x000fe200000006ff */
[----:B------:R-:W-:Y:S01]  /*24d80*/  IMAD.MOV.U32 R22, RZ, RZ, RZ ;  /* 0x000000ffff167224 */ /* 0x000fe200078e00ff */
[----:B------:R-:W-:Y:S01]  /*24d90*/  LOP3.LUT R36, R36, 0x38, RZ, 0xc0, !PT ;  /* 0x0000003824247812 */ /* 0x000fe200078ec0ff */
[----:B------:R-:W-:Y:S01]  /*24da0*/  IMAD.MOV.U32 R29, RZ, RZ, 0x1 ;  /* 0x00000001ff1d7424 */ /* 0x000fe200078e00ff */
[----:B------:R-:W-:Y:S01]  /*24db0*/  ULDC.64 UR36, c[0x0][0x198] ;  /* 0x0000660000247ab9 */ /* 0x000fe20000000a00 */
[----:B------:R-:W-:Y:S01]  /*24dc0*/  ULDC UR38, c[0x0][0xc] ;  /* 0x0000030000267ab9 */ /* 0x000fe20000000800 */
[----:B------:R-:W-:-:S02]  /*24dd0*/  LOP3.LUT R37, R36, 0xc0, RZ, 0xfc, !PT ;  /* 0x000000c024257812 */ /* 0x000fc400078efcff */
[----:B--2---:R-:W-:Y:S02]  /*24de0*/  R2UR UR4, R2 ;  /* 0x00000000020472ca */ /* 0x004fe400000e0000 */
[----:B------:R-:W-:Y:S01]  /*24df0*/  LOP3.LUT R2, R3, 0x38, R0, 0x78, !PT ;  /* 0x0000003803027812 */ /* 0x000fe200078e7800 */
[----:B------:R-:W-:-:S03]  /*24e00*/  IMAD.SHL.U32 R0, R0, 0x10, RZ ;  /* 0x0000001000007824 */ /* 0x000fc600078e00ff */
[----:B------:R-:W-:Y:S02]  /*24e10*/  LOP3.LUT R33, R2, 0x200, R33, 0xf8, !PT ;  /* 0x0000020002217812 */ /* 0x000fe400078ef821 */
[----:B------:R-:W-:-:S04]  /*24e20*/  SHF.R.U32.HI R2, RZ, 0x3, R4 ;  /* 0x00000003ff027819 */ /* 0x000fc80000011604 */
[----:B------:R-:W-:Y:S01]  /*24e30*/  LOP3.LUT R0, R2, 0x70, R0, 0xf8, !PT ;  /* 0x0000007002007812 */ /* 0x000fe200078ef800 */
[----:B------:R-:W-:Y:S01]  /*24e40*/  ULOP3.LUT UR39, UR4, 0x2, URZ, 0xfc, !UPT ;  /* 0x0000000204277892 */ /* 0x000fe2000f8efc3f */
[C---:B------:R-:W-:Y:S02]  /*24e50*/  LOP3.LUT R2, R36.reuse, 0x40, RZ, 0xfc, !PT ;  /* 0x0000004024027812 */ /* 0x040fe400078efcff */
[----:B------:R-:W-:Y:S01]  /*24e60*/  UMOV UR4, 0x400 ;  /* 0x0000040000047882 */ /* 0x000fe20000000000 */
[----:B------:R-:W-:Y:S01]  /*24e70*/  LOP3.LUT R0, R36, 0x80, RZ, 0xfc, !PT ;  /* 0x0000008024007812 */ /* 0x000fe200078efcff */
[----:B0-----:R-:W-:-:S06]  /*24e80*/  ULEA UR4, UR5, UR4, 0x18 ;  /* 0x0000000405047291 */ /* 0x001fcc000f8ec03f */
[----:B------:R-:W-:-:S05]  /*24e90*/  MOV R17, UR4 ;  /* 0x0000000400117c02 */ /* 0x000fca0008000f00 */
[----:B-1----:R-:W-:-:S07]  /*24ea0*/  IMAD R34, R33, 0x2, R17 ;  /* 0x0000000221227824 */ /* 0x002fce00078e0211 */
.L_x_1984:
[----:B------:R-:W-:Y:S05]  /*24eb0*/  YIELD ;  /* 0x0000000000007946 */ /* 0x000fea0003800000 */
[----:B------:R-:W-:Y:S01]  /*24ec0*/  ULDC.64 UR4, c[0x0][0xa28] ;  /* 0x00028a0000047ab9 */ /* 0x000fe20000000a00 */
[----:B------:R-:W-:Y:S01]  /*24ed0*/  IMAD.MOV.U32 R11, RZ, RZ, RZ ;  /* 0x000000ffff0b7224 */ /* 0x000fe200078e00ff */
[----:B------:R-:W-:Y:S01]  /*24ee0*/  ISETP.NE.U32.AND P0, PT, RZ, UR4, PT ;  /* 0x00000004ff007c0c */ /* 0x000fe2000bf05070 */
[----:B0-----:R-:W0:Y:S01]  /*24ef0*/  LDC.64 R4, c[0x0][0xa00] ;  /* 0x00028000ff047b82 */ /* 0x001e220000000a00 */
[----:B------:R-:W-:Y:S02]  /*24f00*/  ULDC.64 UR6, c[0x0][0xa10] ;  /* 0x0002840000067ab9 */ /* 0x000fe40000000a00 */
[----:B------:R-:W-:Y:S01]  /*24f10*/  ISETP.NE.AND.EX P0, PT, RZ, UR5, PT, P0 ;  /* 0x00000005ff007c0c */ /* 0x000fe2000bf05300 */
[----:B------:R-:W-:-:S12]  /*24f20*/  ULDC.64 UR4, c[0x0][0xa18] ;  /* 0x0002860000047ab9 */ /* 0x000fd80000000a00 */
[----:B-1----:R-:W1:Y:S01]  /*24f30*/  @P0 LDC.64 R2, c[0x0][0xa28] ;  /* 0x00028a00ff020b82 */ /* 0x002e620000000a00 */
[----:B------:R-:W-:Y:S01]  /*24f40*/  ISETP.NE.U32.AND P1, PT, RZ, UR6, PT ;  /* 0x00000006ff007c0c */ /* 0x000fe2000bf25070 */
[----:B-1----:R-:W-:-:S05]  /*24f50*/  @P0 IMAD.WIDE R2, R27, 0x4, R2 ;  /* 0x000000041b020825 */ /* 0x002fca00078e0202 */
[----:B------:R1:W2:Y:S01]  /*24f60*/  @P0 LDG.E R11, desc[UR60][R2.64] ;  /* 0x0000003c020b0981 */ /* 0x0002a2000c1e1900 */
[----:B------:R-:W-:Y:S01]  /*24f70*/  ISETP.NE.U32.AND P0, PT, RZ, UR4, PT ;  /* 0x00000004ff007c0c */ /* 0x000fe2000bf05070 */
[----:B------:R-:W-:Y:S01]  /*24f80*/  IMAD.MOV.U32 R35, RZ, RZ, RZ ;  /* 0x000000ffff237224 */ /* 0x000fe200078e00ff */
[----:B------:R-:W-:Y:S01]  /*24f90*/  ISETP.NE.AND.EX P1, PT, RZ, UR7, PT, P1 ;  /* 0x00000007ff007c0c */ /* 0x000fe2000bf25310 */
[----:B------:R-:W-:Y:S01]  /*24fa0*/  IMAD.MOV.U32 R0, RZ, RZ, RZ ;  /* 0x000000ffff007224 */ /* 0x000fe200078e00ff */
[----:B------:R-:W-:Y:S01]  /*24fb0*/  ISETP.NE.AND.EX P2, PT, RZ, UR5, PT, P0 ;  /* 0x00000005ff007c0c */ /* 0x000fe2000bf45300 */
[----:B------:R-:W-:Y:S01]  /*24fc0*/  ULDC.64 UR4, c[0x0][0xa00] ;  /* 0x0002800000047ab9 */ /* 0x000fe20000000a00 */
[----:B0-----:R-:W-:Y:S01]  /*24fd0*/  IMAD.WIDE R4, R27, 0x4, R4 ;  /* 0x000000041b047825 */ /* 0x001fe200078e0204 */
[----:B------:R-:W-:Y:S01]  /*24fe0*/  ISETP.NE.U32.AND P0, PT, RZ, UR4, PT ;  /* 0x00000004ff007c0c */ /* 0x000fe2000bf05070 */
[----:B-1----:R-:W0:Y:S03]  /*24ff0*/  LDC.64 R2, c[0x0][0xa10] ;  /* 0x00028400ff027b82 */ /* 0x002e260000000a00 */
[----:B------:R-:W-:-:S06]  /*25000*/  ISETP.NE.AND.EX P0, PT, RZ, UR5, PT, P0 ;  /* 0x00000005ff007c0c */ /* 0x000fcc000bf05300 */
[----:B------:R-:W1:Y:S07]  /*25010*/  @P2 LDC.64 R6, c[0x0][0xa18] ;  /* 0x00028600ff062b82 */ /* 0x000e6e0000000a00 */
[----:B------:R-:W5:Y:S01]  /*25020*/  @P0 LDG.E R35, desc[UR60][R4.64] ;  /* 0x0000003c04230981 */ /* 0x000f62000c1e1900 */
[----:B0-----:R-:W-:-:S05]  /*25030*/  IMAD.WIDE R2, R27, 0x4, R2 ;  /* 0x000000041b027825 */ /* 0x001fca00078e0202 */
[----:B------:R-:W5:Y:S01]  /*25040*/  @P1 LDG.E R0, desc[UR60][R2.64] ;  /* 0x0000003c02001981 */ /* 0x000f62000c1e1900 */
[----:B------:R-:W-:Y:S02]  /*25050*/  ULDC UR4, c[0x0][0x288] ;  /* 0x0000a20000047ab9 */ /* 0x000fe40000000800 */
[----:B------:R-:W-:Y:S01]  /*25060*/  IMAD.U32 R31, RZ, RZ, UR4 ;  /* 0x00000004ff1f7e24 */ /* 0x000fe2000f8e00ff */
[----:B------:R-:W-:Y:S02]  /*25070*/  ULDC.64 UR4, c[0x0][0x418] ;  /* 0x0001060000047ab9 */ /* 0x000fe40000000a00 */
[----:B------:R-:W-:-:S03]  /*25080*/  UISETP.NE.U32.AND UP0, UPT, UR4, URZ, UPT ;  /* 0x0000003f0400728c */ /* 0x000fc6000bf05070 */
[----:B------:R-:W-:Y:S01]  /*25090*/  ULDC UR4, c[0x0][0x424] ;  /* 0x0001090000047ab9 */ /* 0x000fe20000000800 */
[----:B------:R-:W-:Y:S01]  /*250a0*/  UISETP.NE.AND.EX UP0, UPT, UR5, URZ, UPT, UP0 ;  /* 0x0000003f0500728c */ /* 0x000fe2000bf05300 */
[----:B-1----:R-:W-:Y:S02]  /*250b0*/  @P2 IMAD.WIDE R6, R27, 0x4, R6 ;  /* 0x000000041b062825 */ /* 0x002fe400078e0206 */
[----:B------:R-:W-:Y:S01]  /*250c0*/  ULDC UR5, c[0x0][0x2f0] ;  /* 0x0000bc0000057ab9 */ /* 0x000fe20000000800 */
[----:B------:R-:W-:Y:S02]  /*250d0*/  USEL UR4, UR4, 0x1, UP0 ;  /* 0x0000000104047887 */ /* 0x000fe40008000000 */
[----:B------:R0:W5:Y:S02]  /*250e0*/  @P2 LDG.E R31, desc[UR60][R6.64] ;  /* 0x0000003c061f2981 */ /* 0x000164000c1e1900 */
[----:B------:R-:W-:-:S03]  /*250f0*/  UIMAD UR4, UR4, UR5, URZ ;  /* 0x00000005040472a4 */ /* 0x000fc6000f8e023f */
[----:B------:R-:W-:-:S03]  /*25100*/  ULDC UR5, c[0x0][0x348] ;  /* 0x0000d20000057ab9 */ /* 0x000fc60000000800 */
[----:B------:R-:W-:Y:S01]  /*25110*/  IMAD.U32 R8, RZ, RZ, UR4 ;  /* 0x00000004ff087e24 */ /* 0x000fe2000f8e00ff */
[----:B0-----:R-:W-:Y:S01]  /*25120*/  MOV R7, UR5 ;  /* 0x0000000500077c02 */ /* 0x001fe20008000f00 */
[----:B--2---:R0:W-:Y:S01]  /*25130*/  STL [R1+0x10], R11 ;  /* 0x0000100b01007387 */ /* 0x0041e20000100800 */
[----:B---3--:R-:W-:Y:S05]  /*25140*/  @P2 BRA `(.L_x_1858) ;  /* 0x0000000000102947 */ /* 0x008fea0003800000 */
[----:B------:R-:W-:Y:S05]  /*25150*/  @!P0 BRA `(.L_x_1858) ;  /* 0x00000000000c8947 */ /* 0x000fea0003800000 */
[----:B------:R-:W2:Y:S04]  /*25160*/  LDG.E R6, desc[UR60][R4.64] ;  /* 0x0000003c04067981 */ /* 0x000ea8000c1e1900 */
[----:B-----5:R-:W2:Y:S02]  /*25170*/  LDG.E R31, desc[UR60][R4.64+0x4] ;  /* 0x0000043c041f7981 */ /* 0x020ea4000c1e1900 */
[----:B--2---:R-:W-:-:S07]  /*25180*/  IMAD.IADD R31, R31, 0x1, -R6 ;  /* 0x000000011f1f7824 */ /* 0x004fce00078e0a06 */
.L_x_1858:
[----:B------:R-:W-:Y:S01]  /*25190*/  ULDC.64 UR4, c[0x0][0xa20] ;  /* 0x0002880000047ab9 */ /* 0x000fe20000000a00 */
[C---:B------:R-:W-:Y:S02]  /*251a0*/  LOP3.LUT R4, R26.reuse, 0xff000000, RZ, 0xc0, !PT ;  /* 0xff0000001a047812 */ /* 0x040fe400078ec0ff */
[----:B------:R-:W-:Y:S02]  /*251b0*/  ISETP.NE.U32.AND P0, PT, RZ, UR4, PT ;  /* 0x00000004ff007c0c */ /* 0x000fe4000bf05070 */
[----:B------:R-:W-:Y:S02]  /*251c0*/  SHF.R.U32.HI R5, RZ, 0x8, R4 ;  /* 0x00000008ff057819 */ /* 0x000fe40000011604 */
[----:B------:R-:W-:Y:S02]  /*251d0*/  ISETP.NE.AND.EX P0, PT, RZ, UR5, PT, P0 ;  /* 0x00000005ff007c0c */ /* 0x000fe4000bf05300 */
[C---:B------:R-:W-:Y:S02]  /*251e0*/  LOP3.LUT R6, R26.reuse, 0xff0000, RZ, 0xc0, !PT ;  /* 0x00ff00001a067812 */ /* 0x040fe400078ec0ff */
[----:B------:R-:W-:-:S02]  /*251f0*/  LOP3.LUT R26, R26, 0xffff, RZ, 0xc0, !PT ;  /* 0x0000ffff1a1a7812 */ /* 0x000fc400078ec0ff */
[----:B------:R-:W-:-:S07]  /*25200*/  LEA.HI R6, R6, R5, RZ, 0x10 ;  /* 0x0000000506067211 */ /* 0x000fce00078f80ff */
[----:B------:R-:W-:Y:S05]  /*25210*/  @!P0 BRA `(.L_x_1859) ;  /* 0x0000000000108947 */ /* 0x000fea0003800000 */
[----:B------:R-:W1:Y:S02]  /*25220*/  LDC.64 R4, c[0x0][0xa20] ;  /* 0x00028800ff047b82 */ /* 0x000e640000000a00 */
[----:B-1----:R-:W-:-:S05]  /*25230*/  IMAD.WIDE R4, R27, 0x4, R4 ;  /* 0x000000041b047825 */ /* 0x002fca00078e0204 */
[----:B------:R1:W5:Y:S01]  /*25240*/  LDG.E R8, desc[UR60][R4.64] ;  /* 0x0000003c04087981 */ /* 0x000362000c1e1900 */
[----:B------:R-:W-:Y:S05]  /*25250*/  BRA `(.L_x_1860) ;  /* 0x0000000000247947 */ /* 0x000fea0003800000 */
.L_x_1859:
[----:B------:R-:W-:Y:S02]  /*25260*/  ULDC.64 UR4, c[0x0][0xa08] ;  /* 0x0002820000047ab9 */ /* 0x000fe40000000a00 */
[----:B------:R-:W-:-:S04]  /*25270*/  ISETP.NE.U32.AND P0, PT, RZ, UR4, PT ;  /* 0x00000004ff007c0c */ /* 0x000fc8000bf05070 */
[----:B------:R-:W-:-:S13]  /*25280*/  ISETP.NE.AND.EX P0, PT, RZ, UR5, PT, P0 ;  /* 0x00000005ff007c0c */ /* 0x000fda000bf05300 */
[----:B------:R-:W-:Y:S05]  /*25290*/  @!P0 BRA `(.L_x_1860) ;  /* 0x0000000000148947 */ /* 0x000fea0003800000 */
[----:B------:R-:W1:Y:S02]  /*252a0*/  LDC.64 R4, c[0x0][0xa08] ;  /* 0x00028200ff047b82 */ /* 0x000e640000000a00 */
[----:B-1----:R-:W-:-:S05]  /*252b0*/  IMAD.WIDE R4, R27, 0x4, R4 ;  /* 0x000000041b047825 */ /* 0x002fca00078e0204 */
[----:B------:R-:W2:Y:S04]  /*252c0*/  LDG.E R8, desc[UR60][R4.64] ;  /* 0x0000003c04087981 */ /* 0x000ea8000c1e1900 */
[----:B------:R-:W2:Y:S02]  /*252d0*/  LDG.E R9, desc[UR60][R4.64+0x4] ;  /* 0x0000043c04097981 */ /* 0x000ea4000c1e1900 */
[----:B--2---:R-:W-:-:S07]  /*252e0*/  IMAD.IADD R8, R9, 0x1, -R8 ;  /* 0x0000000109087824 */ /* 0x004fce00078e0a08 */
.L_x_1860:
[----:B------:R-:W2:Y:S01]  /*252f0*/  @P1 LDG.E R10, desc[UR60][R2.64] ;  /* 0x0000003c020a1981 */ /* 0x000ea2000c1e1900 */
[----:B-1----:R-:W1:Y:S03]  /*25300*/  LDC R4, c[0x0][0x448] ;  /* 0x00011200ff047b82 */ /* 0x002e660000000800 */
[----:B------:R3:W2:Y:S01]  /*25310*/  @P1 LDG.E R5, desc[UR60][R2.64+0x4] ;  /* 0x0000043c02051981 */ /* 0x0006a2000c1e1900 */
[----:B------:R-:W-:Y:S02]  /*25320*/  IMAD.SHL.U32 R25, R25, 0x80, RZ ;  /* 0x0000008019197824 */ /* 0x000fe400078e00ff */
[----:B-----5:R-:W-:-:S03]  /*25330*/  IMAD.IADD R8, R8, 0x1, -R11 ;  /* 0x0000000108087824 */ /* 0x020fc600078e0a0b */
[----:B------:R-:W-:Y:S01]  /*25340*/  IADD3 R9, R25, 0x7f, RZ ;  /* 0x0000007f19097810 */ /* 0x000fe20007ffe0ff */
[----:B---3--:R-:W3:Y:S01]  /*25350*/  LDC.64 R2, c[0x0][0x9e0] ;  /* 0x00027800ff027b82 */ /* 0x008ee20000000a00 */
[----:B-1----:R-:W-:-:S13]  /*25360*/  ISETP.NE.AND P2, PT, R4, 0x1, PT ;  /* 0x000000010400780c */ /* 0x002fda0003f45270 */
[----:B------:R-:W1:Y:S01]  /*25370*/  @P2 LDC R12, c[0x0][0x44c] ;  /* 0x00011300ff0c2b82 */ /* 0x000e620000000800 */
[----:B---3--:R-:W-:-:S07]  /*25380*/  ISETP.GE.AND P3, PT, R3, 0x1, PT ;  /* 0x000000010300780c */ /* 0x008fce0003f66270 */
[----:B------:R-:W3:Y:S01]  /*25390*/  @P2 LDC R4, c[0x0][0x450] ;  /* 0x00011400ff042b82 */ /* 0x000ee20000000800 */
[----:B--2---:R-:W-:Y:S02]  /*253a0*/  @P1 IMAD.IADD R7, R5, 0x1, -R10 ;  /* 0x0000000105071824 */ /* 0x004fe400078e0a0a */
[----:B-1----:R-:W-:-:S04]  /*253b0*/  @P2 IMAD.HI.U32 R5, R9, R12, RZ ;  /* 0x0000000c09052227 */ /* 0x002fc800078e00ff */
[----:B0-----:R-:W-:Y:S01]  /*253c0*/  IMAD.IADD R11, R8, 0x1, R7 ;  /* 0x00000001080b7824 */ /* 0x001fe200078e0207 */
[----:B---3--:R-:W-:-:S03]  /*253d0*/  @P2 SHF.R.U32.HI R9, RZ, R4, R5 ;  /* 0x00000004ff092219 */ /* 0x008fc60000011605 */
[C---:B------:R-:W-:Y:S01]  /*253e0*/  VIADD R4, R11.reuse, 0x3f ;  /* 0x0000003f0b047836 */ /* 0x040fe20000000000 */
[----:B------:R0:W-:Y:S01]  /*253f0*/  STL [R1+0x8], R11 ;  /* 0x0000080b01007387 */ /* 0x0001e20000100800 */
[----:B------:R-:W-:-:S03]  /*25400*/  IADD3 R18, R11, 0x1, -R31 ;  /* 0x000000010b127810 */ /* 0x000fc60007ffe81f */
[----:B------:R-:W-:Y:S02]  /*25410*/  SHF.R.S32.HI R5, RZ, 0x1f, R4 ;  /* 0x0000001fff057819 */ /* 0x000fe40000011404 */
[----:B------:R-:W-:Y:S02]  /*25420*/  IMAD.IADD R9, R18, 0x1, R9 ;  /* 0x0000000112097824 */ /* 0x000fe400078e0209 */
[----:B------:R-:W-:Y:S02]  /*25430*/  LEA.HI R5, R5, R4, RZ, 0x6 ;  /* 0x0000000405057211 */ /* 0x000fe400078f30ff */
[----:B------:R-:W-:Y:S02]  /*25440*/  IMAD.IADD R2, R9, 0x1, R2 ;  /* 0x0000000109027824 */ /* 0x000fe400078e0202 */
[----:B------:R-:W-:Y:S01]  /*25450*/  SHF.R.S32.HI R19, RZ, 0x6, R5 ;  /* 0x00000006ff137819 */ /* 0x000fe20000011405 */
[----:B0-----:R-:W-:Y:S06]  /*25460*/  @!P3 BRA `(.L_x_1861) ;  /* 0x000000000048b947 */ /* 0x001fec0003800000 */
[C---:B------:R-:W-:Y:S01]  /*25470*/  ISETP.GT.AND P0, PT, R9.reuse, RZ, PT ;  /* 0x000000ff0900720c */ /* 0x040fe20003f04270 */
[----:B------:R-:W-:Y:S01]  /*25480*/  BSSY B0, `(.L_x_1862) ;  /* 0x000000e000007945 */ /* 0x000fe20003800000 */
[----:B------:R-:W-:-:S11]  /*25490*/  IADD3 R10, R9, -0x1, RZ ;  /* 0xffffffff090a7810 */ /* 0x000fd60007ffe0ff */
        /* <DEDUP_REMOVED lines=8> */
.L_x_1863:
[----:B------:R-:W-:-:S13]  /*25520*/  ISETP.NE.AND P0, PT, R3, 0x1, PT ;  /* 0x000000010300780c */ /* 0x000fda0003f05270 */
[----:B------:R-:W0:Y:S02]  /*25530*/  @P0 LDC.64 R4, c[0x0][0x9e8] ;  /* 0x00027a00ff040b82 */ /* 0x000e240000000a00 */
[----:B0-----:R-:W-:-:S05]  /*25540*/  @P0 IMAD.HI.U32 R4, R10, R4, RZ ;  /* 0x000000040a040227 */ /* 0x001fca00078e00ff */
[----:B------:R-:W-:-:S07]  /*25550*/  @P0 SHF.R.U32.HI R10, RZ, R5, R4 ;  /* 0x00000005ff0a0219 */ /* 0x000fce0000011604 */
.L_x_1864:
[----:B------:R-:W-:Y:S05]  /*25560*/  BSYNC B0 ;  /* 0x0000000000007941 */ /* 0x000fea0003800000 */
.L_x_1862:
[----:B------:R-:W-:-:S05]  /*25570*/  IMAD R5, R10, R3, R3 ;  /* 0x000000030a057224 */ /* 0x000fca00078e0203 */
[----:B------:R-:W-:-:S07]  /*25580*/  VIMNMX R2, R2, R5, PT ;  /* 0x0000000502027248 */ /* 0x000fce0003fe0100 */
.L_x_1861:
[----:B------:R-:W0:Y:S01]  /*25590*/  @P2 LDC R4, c[0x0][0x44c] ;  /* 0x00011300ff042b82 */ /* 0x000e220000000800 */
[----:B------:R-:W-:Y:S01]  /*255a0*/  VIADD R2, R2, 0x3f ;  /* 0x0000003f02027836 */ /* 0x000fe20000000000 */
[----:B------:R-:W-:-:S06]  /*255b0*/  ULDC UR4, c[0x0][0x9dc] ;  /* 0x0002770000047ab9 */ /* 0x000fcc0000000800 */
[----:B------:R-:W1:Y:S01]  /*255c0*/  @P2 LDC R5, c[0x0][0x450] ;  /* 0x00011400ff052b82 */ /* 0x000e620000000800 */
[----:B0-----:R-:W-:-:S04]  /*255d0*/  @P2 IMAD.HI.U32 R9, R25, R4, RZ ;  /* 0x0000000419092227 */ /* 0x001fc800078e00ff */
[----:B------:R-:W-:Y:S01]  /*255e0*/  IMAD.MOV.U32 R4, RZ, RZ, R25 ;  /* 0x000000ffff047224 */ /* 0x000fe200078e0019 */
[----:B-1----:R-:W-:Y:S01]  /*255f0*/  @P2 SHF.R.U32.HI R4, RZ, R5, R9 ;  /* 0x00000005ff042219 */ /* 0x002fe20000011609 */
[----:B------:R-:W-:Y:S01]  /*25600*/  IMAD.IADD R9, R11, 0x1, -R31 ;  /* 0x000000010b097824 */ /* 0x000fe200078e0a1f */
[----:B------:R-:W-:-:S03]  /*25610*/  SHF.R.S32.HI R5, RZ, 0x1f, R2 ;  /* 0x0000001fff057819 */ /* 0x000fc60000011402 */
[----:B------:R-:W-:Y:S01]  /*25620*/  IMAD.IADD R10, R9, 0x1, R4 ;  /* 0x00000001090a7824 */ /* 0x000fe200078e0204 */
[----:B------:R-:W-:-:S04]  /*25630*/  LEA.HI R5, R5, R2, RZ, 0x6 ;  /* 0x0000000205057211 */ /* 0x000fc800078f30ff */
[----:B------:R-:W-:Y:S02]  /*25640*/  SHF.R.S32.HI R11, RZ, 0x6, R5 ;  /* 0x00000006ff0b7819 */ /* 0x000fe40000011405 */
[----:B------:R-:W-:Y:S02]  /*25650*/  IADD3 R2, R10, -UR4, RZ ;  /* 0x800000040a027c10 */ /* 0x000fe4000fffe0ff */
[----:B------:R-:W-:Y:S01]  /*25660*/  VIMNMX R11, R19, R11, PT ;  /* 0x0000000b130b7248 */ /* 0x000fe20003fe0100 */
        /* <DEDUP_REMOVED lines=11> */
.L_x_1867:
[----:B------:R-:W-:-:S13]  /*25720*/  ISETP.NE.AND P0, PT, R3, 0x1, PT ;  /* 0x000000010300780c */ /* 0x000fda0003f05270 */
[----:B------:R-:W0:Y:S02]  /*25730*/  @P0 LDC.64 R4, c[0x0][0x9e8] ;  /* 0x00027a00ff040b82 */ /* 0x000e240000000a00 */
[----:B0-----:R-:W-:-:S05]  /*25740*/  @P0 IMAD.HI.U32 R4, R10, R4, RZ ;  /* 0x000000040a040227 */ /* 0x001fca00078e00ff */
[----:B------:R-:W-:-:S07]  /*25750*/  @P0 SHF.R.U32.HI R10, RZ, R5, R4 ;  /* 0x00000005ff0a0219 */ /* 0x000fce0000011604 */
.L_x_1868:
[----:B------:R-:W-:Y:S05]  /*25760*/  BSYNC B0 ;  /* 0x0000000000007941 */ /* 0x000fea0003800000 */
.L_x_1866:
[----:B------:R-:W-:-:S05]  /*25770*/  IMAD R3, R10, R3, RZ ;  /* 0x000000030a037224 */ /* 0x000fca00078e02ff */
[----:B------:R-:W-:-:S07]  /*25780*/  VIMNMX R2, R2, R3, !PT ;  /* 0x0000000302027248 */ /* 0x000fce0007fe0100 */
.L_x_1865:
[----:B------:R-:W-:Y:S01]  /*25790*/  SHF.R.S32.HI R3, RZ, 0x1f, R2 ;  /* 0x0000001fff037819 */ /* 0x000fe20000011402 */
[----:B------:R-:W-:Y:S01]  /*257a0*/  BSSY B0, `(.L_x_1869) ;  /* 0x0000026000007945 */ /* 0x000fe20003800000 */
[----:B------:R-:W-:Y:S01]  /*257b0*/  LOP3.LUT R10, R6, 0xff, RZ, 0xc0, !PT ;  /* 0x000000ff060a7812 */ /* 0x000fe200078ec0ff */
[----:B------:R-:W-:Y:S01]  /*257c0*/  IMAD.MOV.U32 R14, RZ, RZ, RZ ;  /* 0x000000ffff0e7224 */ /* 0x000fe200078e00ff */
[----:B------:R-:W-:Y:S02]  /*257d0*/  LEA.HI R3, R3, R2, RZ, 0x6 ;  /* 0x0000000203037211 */ /* 0x000fe400078f30ff */
[----:B------:R-:W-:Y:S02]  /*257e0*/  SHF.R.U32.HI R6, RZ, 0x10, R6 ;  /* 0x00000010ff067819 */ /* 0x000fe40000011606 */
[----:B------:R-:W-:-:S04]  /*257f0*/  SHF.R.S32.HI R3, RZ, 0x6, R3 ;  /* 0x00000006ff037819 */ /* 0x000fc80000011403 */
[----:B------:R-:W-:-:S04]  /*25800*/  VIMNMX R4, RZ, R3, !PT ;  /* 0x00000003ff047248 */ /* 0x000fc80007fe0100 */
[----:B------:R-:W-:-:S13]  /*25810*/  ISETP.GT.AND P0, PT, R11, R4, PT ;  /* 0x000000040b00720c */ /* 0x000fda0003f04270 */
[----:B------:R-:W-:Y:S05]  /*25820*/  @!P0 BRA `(.L_x_1870) ;  /* 0x0000000000748947 */ /* 0x000fea0003800000 */
[----:B------:R-:W-:Y:S01]  /*25830*/  ISETP.NE.AND P0, PT, R6, RZ, PT ;  /* 0x000000ff0600720c */ /* 0x000fe20003f05270 */
[----:B------:R-:W-:-:S03]  /*25840*/  ULDC UR4, c[0x0][0x9f0] ;  /* 0x00027c0000047ab9 */ /* 0x000fc60000000800 */
[----:B------:R-:W-:-:S04]  /*25850*/  SEL R5, R6, UR4, P0 ;  /* 0x0000000406057c07 */ /* 0x000fc80008000000 */
[----:B------:R-:W-:Y:S02]  /*25860*/  IABS R13, R5 ;  /* 0x00000005000d7213 */ /* 0x000fe40000000000 */
[----:B------:R-:W-:Y:S02]  /*25870*/  IADD3 R12, R5, -0x1, R11 ;  /* 0xffffffff050c7810 */ /* 0x000fe40007ffe00b */
[----:B------:R-:W0:Y:S03]  /*25880*/  I2F.RP R2, R13 ;  /* 0x0000000d00027306 */ /* 0x000e260000209400 */
[----:B------:R-:W-:-:S05]  /*25890*/  IMAD.IADD R12, R12, 0x1, -R4 ;  /* 0x000000010c0c7824 */ /* 0x000fca00078e0a04 */
[----:B0-----:R-:W0:Y:S02]  /*258a0*/  MUFU.RCP R2, R2 ;  /* 0x0000000200027308 */ /* 0x001e240000001000 */
[----:B0-----:R-:W-:-:S06]  /*258b0*/  VIADD R2, R2, 0xffffffe ;  /* 0x0ffffffe02027836 */ /* 0x001fcc0000000000 */
        /* <DEDUP_REMOVED lines=19> */
[----:B------:R-:W-:-:S07]  /*259f0*/  @!P2 LOP3.LUT R14, RZ, R5, RZ, 0x33, !PT ;  /* 0x00000005ff0ea212 */ /* 0x000fce00078e33ff */
.L_x_1870:
[----:B------:R-:W-:Y:S05]  /*25a00*/  BSYNC B0 ;  /* 0x0000000000007941 */ /* 0x000fea0003800000 */
.L_x_1869:
[-C--:B------:R-:W-:Y:S01]  /*25a10*/  IMAD R4, R10, R14.reuse, R4 ;  /* 0x0000000e0a047224 */ /* 0x080fe200078e0204 */
[----:B------:R-:W-:Y:S04]  /*25a20*/  BSSY B0, `(.L_x_1871) ;  /* 0x0000190000007945 */ /* 0x000fe80003800000 */
[C---:B------:R-:W-:Y:S01]  /*25a30*/  VIADDMNMX R11, R4.reuse, R14, R11, PT ;  /* 0x0000000e040b7246 */ /* 0x040fe2000380010b */
[----:B------:R-:W-:-:S03]  /*25a40*/  IMAD R4, R4, 0x40, -R8 ;  /* 0x0000004004047824 */ /* 0x000fc600078e0a08 */
[----:B------:R-:W-:Y:S02]  /*25a50*/  LEA R8, R11, -R8, 0x6 ;  /* 0x800000080b087211 */ /* 0x000fe400078e30ff */
[----:B------:R-:W-:Y:S02]  /*25a60*/  VIMNMX R4, RZ, R4, !PT ;  /* 0x00000004ff047248 */ /* 0x000fe40007fe0100 */
[----:B------:R-:W-:-:S04]  /*25a70*/  VIMNMX R7, R8, R7, PT ;  /* 0x0000000708077248 */ /* 0x000fc80003fe0100 */
[----:B------:R-:W-:Y:S02]  /*25a80*/  ISETP.GT.AND P0, PT, R7, R4, PT ;  /* 0x000000040700720c */ /* 0x000fe40003f04270 */
[----:B------:R-:W-:-:S11]  /*25a90*/  SHF.R.U32.HI R4, RZ, 0x6, R4 ;  /* 0x00000006ff047819 */ /* 0x000fd60000011604 */
[----:B------:R-:W-:-:S05]  /*25aa0*/  @P0 VIADD R2, R7, 0x3f ;  /* 0x0000003f07020836 */ /* 0x000fca0000000000 */
[----:B------:R-:W-:-:S04]  /*25ab0*/  @P0 SHF.R.S32.HI R3, RZ, 0x1f, R2 ;  /* 0x0000001fff030819 */ /* 0x000fc80000011402 */
[----:B------:R-:W-:Y:S01]  /*25ac0*/  @P0 LEA.HI R3, R3, R2, RZ, 0x6 ;  /* 0x0000000203030211 */ /* 0x000fe200078f30ff */
[----:B------:R-:W-:-:S03]  /*25ad0*/  IMAD.MOV.U32 R2, RZ, RZ, R4 ;  /* 0x000000ffff027224 */ /* 0x000fc600078e0004 */
[----:B------:R-:W-:Y:S02]  /*25ae0*/  @P0 SHF.R.S32.HI R2, RZ, 0x6, R3 ;  /* 0x00000006ff020819 */ /* 0x000fe40000011403 */
        /* <DEDUP_REMOVED lines=10> */
.L_x_2076:
[----:B-1----:R-:W-:Y:S02]  /*25b90*/  ISETP.NE.AND P0, PT, R14, RZ, PT ;  /* 0x000000ff0e00720c */ /* 0x002fe40003f05270 */
[----:B------:R-:W-:-:S11]  /*25ba0*/  PLOP3.LUT P6, PT, PT, PT, PT, 0x8, 0x0 ;  /* 0x000000000000781c */ /* 0x000fd60003fce170 */
[----:B------:R-:W-:Y:S05]  /*25bb0*/  @P0 BRA `(.L_x_1874) ;  /* 0x00000000000c0947 */ /* 0x000fea0003800000 */
[----:B------:R-:W-:-:S03]  /*25bc0*/  UMOV UR4, 0xffffffff ;  /* 0xffffffff00047882 */ /* 0x000fc60000000000 */
[----:B------:R-:W-:Y:S05]  /*25bd0*/  BRA.DIV UR4, `(.L_x_1875) ;  /* 0x0000008204507947 */ /* 0x000fea000b800000 */
[----:B------:R-:W-:-:S13]  /*25be0*/  ELECT P6, URZ, PT ;  /* 0x00000000003f782f */ /* 0x000fda00038c0000 */
.L_x_1874:
[----:B0-----:R-:W2:Y:S01]  /*25bf0*/  LDL R3, [R1+0x2c] ;  /* 0x00002c0001037983 */ /* 0x001ea20000100800 */
[----:B------:R-:W-:Y:S01]  /*25c00*/  BSSY B1, `(.L_x_1876) ;  /* 0x0000008000017945 */ /* 0x000fe20003800000 */
[----:B--2---:R-:W-:-:S05]  /*25c10*/  VIADD R3, R3, 0x1 ;  /* 0x0000000103037836 */ /* 0x004fca0000000000 */
[----:B------:R-:W-:-:S04]  /*25c20*/  LEA.HI R7, R3, R3, RZ, 0x1 ;  /* 0x0000000303077211 */ /* 0x000fc800078f08ff */
[----:B------:R-:W-:-:S05]  /*25c30*/  LOP3.LUT R7, R7, 0xfffffffe, RZ, 0xc0, !PT ;  /* 0xfffffffe07077812 */ /* 0x000fca00078ec0ff */
[----:B------:R-:W-:-:S05]  /*25c40*/  IMAD.IADD R7, R3, 0x1, -R7 ;  /* 0x0000000103077824 */ /* 0x000fca00078e0a07 */
[----:B------:R-:W-:-:S04]  /*25c50*/  SHF.L.U32 R8, R7, 0x1f, RZ ;  /* 0x0000001f07087819 */ /* 0x000fc800000006ff */
[----:B------:R-:W0:Y:S02]  /*25c60*/  SYNCS.PHASECHK.TRANS64.TRYWAIT P0, [R17+URZ+0x30820], R8 ;  /* 0x03082008110075a7 */ /* 0x000e24000800017f */
[----:B0-----:R-:W-:Y:S05]  /*25c70*/  @!P0 BRA `(.L_x_1877) ;  /* 0x0000008000488947 */ /* 0x001fea0003800000 */
.L_x_2079:
[----:B------:R-:W-:Y:S05]  /*25c80*/  BSYNC B1 ;  /* 0x0000000000017941 */ /* 0x000fea0003800000 */
.L_x_1876:
        /* <DEDUP_REMOVED lines=10> */
.L_x_2080:
[----:B------:R-:W-:Y:S05]  /*25d30*/  BSYNC B2 ;  /* 0x0000000000027941 */ /* 0x000fea0003800000 */
.L_x_1880:
[----:B------:R-:W-:Y:S04]  /*25d40*/  BSSY B2, `(.L_x_1882) ;  /* 0x0000009000027945 */ /* 0x000fe80003800000 */
[----:B------:R-:W-:Y:S05]  /*25d50*/  @P1 BRA `(.L_x_1883) ;  /* 0x00000000001c1947 */ /* 0x000fea0003800000 */
[----:B------:R-:W2:Y:S01]  /*25d60*/  S2R R7, SR_TID.X ;  /* 0x0000000000077919 */ /* 0x000ea20000002100 */
[----:B------:R-:W-:-:S04]  /*25d70*/  MOV R3, 0x8000 ;  /* 0x0000800000037802 */ /* 0x000fc80000000f00 */
[----:B------:R3:W-:Y:S01]  /*25d80*/  SYNCS.ARRIVE.TRANS64 RZ, [R12+URZ+0x30890], R3 ;  /* 0x030890030cff79a7 */ /* 0x0007e2000800003f */
[----:B--2---:R-:W-:-:S04]  /*25d90*/  LOP3.LUT R7, R7, 0x1f, RZ, 0xc0, !PT ;  /* 0x0000001f07077812 */ /* 0x004fc800078ec0ff */
[----:B------:R-:W-:-:S13]  /*25da0*/  ISETP.NE.AND P0, PT, R7, RZ, PT ;  /* 0x000000ff0700720c */ /* 0x000fda0003f05270 */
[----:B---3--:R-:W-:Y:S05]  /*25db0*/  @!P0 BRA `(.L_x_1883) ;  /* 0x0000000000048947 */ /* 0x008fea0003800000 */
[----:B------:R-:W-:Y:S01]  /*25dc0*/  BPT.TRAP 0x1 ;  /* 0x000000040000795c */ /* 0x000fe20000300000 */
.L_x_1883:
[----:B------:R-:W-:Y:S05]  /*25dd0*/  BSYNC B2 ;  /* 0x0000000000027941 */ /* 0x000fea0003800000 */
.L_x_1882:
[----:B------:R-:W-:Y:S01]  /*25de0*/  IMAD.MOV.U32 R15, RZ, RZ, RZ ;  /* 0x000000ffff0f7224 */ /* 0x000fe200078e00ff */
[----:B------:R-:W-:Y:S01]  /*25df0*/  UIADD3 UR4, UP0, UR36, 0x570, URZ ;  /* 0x0000057024047890 */ /* 0x000fe2000ff1e03f */
[----:B0-----:R-:W-:Y:S01]  /*25e00*/  IMAD R8, R2, 0x40, R0 ;  /* 0x0000004002087824 */ /* 0x001fe200078e0200 */
[----:B------:R-:W-:Y:S01]  /*25e10*/  PLOP3.LUT P0, PT, PT, PT, PT, 0x80, 0x0 ;  /* 0x000000000000781c */ /* 0x000fe20003f0f070 */
[----:B------:R-:W-:Y:S01]  /*25e20*/  IMAD R7, R28, 0x8000, R17 ;  /* 0x000080001c077824 */ /* 0x000fe200078e0211 */
[----:B------:R-:W-:Y:S01]  /*25e30*/  R2UR UR10, R15 ;  /* 0x000000000f0a72ca */ /* 0x000fe200000e0000 */
[----:B------:R-:W-:Y:S01]  /*25e40*/  VIADD R8, R8, 0xffffffc0 ;  /* 0xffffffc008087836 */ /* 0x000fe20000000000 */
[----:B------:R-:W-:Y:S01]  /*25e50*/  IADD3 R3, R12, 0x30890, RZ ;  /* 0x000308900c037810 */ /* 0x000fe20007ffe0ff */
[----:B------:R-:W-:Y:S01]  /*25e60*/  IMAD.SHL.U32 R14, R28, 0x4000, RZ ;  /* 0x000040001c0e7824 */ /* 0x000fe200078e00ff */
[----:B------:R-:W-:Y:S01]  /*25e70*/  UIADD3.X UR5, URZ, UR37, URZ, UP0, !UPT ;  /* 0x000000253f057290 */ /* 0x000fe200087fe43f */
[----:B------:R-:W-:Y:S01]  /*25e80*/  VIADD R13, R7, 0x20400 ;  /* 0x00020400070d7836 */ /* 0x000fe20000000000 */
[----:B------:R-:W-:Y:S01]  /*25e90*/  UMOV UR6, 0x0 ;  /* 0x0000000000067882 */ /* 0x000fe20000000000 */
[----:B------:R-:W-:-:S09]  /*25ea0*/  UMOV UR7, 0x12f00000 ;  /* 0x12f0000000077882 */ /* 0x000fd20000000000 */
.L_x_1884:
        /* <DEDUP_REMOVED lines=16> */
.L_x_1885:
        /* <DEDUP_REMOVED lines=16> */
.L_x_1886:
        /* <DEDUP_REMOVED lines=16> */
.L_x_1887:
        /* <DEDUP_REMOVED lines=13> */
.L_x_2081:
[----:B------:R-:W-:Y:S05]  /*26280*/  BSYNC B2 ;  /* 0x0000000000027941 */ /* 0x000fea0003800000 */
.L_x_1888:
[----:B------:R-:W-:Y:S01]  /*26290*/  BSSY B2, `(.L_x_1890) ;  /* 0x000000b000027945 */ /* 0x000fe20003800000 */
[----:B------:R-:W-:Y:S02]  /*262a0*/  IMAD.MOV.U32 R20, RZ, RZ, 0x0 ;  /* 0x00000000ff147424 */ /* 0x000fe400078e00ff */
[----:B------:R-:W-:Y:S01]  /*262b0*/  IMAD.MOV.U32 R21, RZ, RZ, 0x12f00000 ;  /* 0x12f00000ff157424 */ /* 0x000fe200078e00ff */
[----:B------:R-:W-:Y:S06]  /*262c0*/  @P1 BRA `(.L_x_1891) ;  /* 0x00000000001c1947 */ /* 0x000fec0003800000 */
[----:B------:R-:W2:Y:S01]  /*262d0*/  S2R R7, SR_TID.X ;  /* 0x0000000000077919 */ /* 0x000ea20000002100 */
[----:B------:R-:W-:-:S04]  /*262e0*/  IMAD.MOV.U32 R3, RZ, RZ, 0x8000 ;  /* 0x00008000ff037424 */ /* 0x000fc800078e00ff */
[----:B------:R3:W-:Y:S01]  /*262f0*/  SYNCS.ARRIVE.TRANS64 RZ, [R12+URZ+0x308b0], R3 ;  /* 0x0308b0030cff79a7 */ /* 0x0007e2000800003f */
[----:B--2---:R-:W-:-:S04]  /*26300*/  LOP3.LUT R7, R7, 0x1f, RZ, 0xc0, !PT ;  /* 0x0000001f07077812 */ /* 0x004fc800078ec0ff */
[----:B------:R-:W-:-:S13]  /*26310*/  ISETP.NE.AND P0, PT, R7, RZ, PT ;  /* 0x000000ff0700720c */ /* 0x000fda0003f05270 */
[----:B---3--:R-:W-:Y:S05]  /*26320*/  @!P0 BRA `(.L_x_1891) ;  /* 0x0000000000048947 */ /* 0x008fea0003800000 */
[----:B------:R-:W-:Y:S01]  /*26330*/  BPT.TRAP 0x1 ;  /* 0x000000040000795c */ /* 0x000fe20000300000 */
.L_x_1891:
[----:B------:R-:W-:Y:S05]  /*26340*/  BSYNC B2 ;  /* 0x0000000000027941 */ /* 0x000fea0003800000 */
.L_x_1890:
[----:B------:R-:W-:Y:S01]  /*26350*/  R2UR UR10, R15 ;  /* 0x000000000f0a72ca */ /* 0x000fe200000e0000 */
[----:B------:R-:W-:Y:S01]  /*26360*/  IMAD R14, R14, 0x2, R17 ;  /* 0x000000020e0e7824 */ /* 0x000fe200078e0211 */
[----:B------:R-:W-:Y:S01]  /*26370*/  R2UR UR6, R20 ;  /* 0x00000000140672ca */ /* 0x000fe200000e0000 */
[----:B------:R-:W-:Y:S01]  /*26380*/  UIADD3 UR4, UP0, UR36, 0x670, URZ ;  /* 0x0000067024047890 */ /* 0x000fe2000ff1e03f */
[----:B------:R-:W-:Y:S01]  /*26390*/  R2UR UR7, R21 ;  /* 0x00000000150772ca */ /* 0x000fe200000e0000 */
[----:B------:R-:W-:Y:S01]  /*263a0*/  VIADD R3, R14, 0x400 ;  /* 0x000004000e037836 */ /* 0x000fe20000000000 */
[----:B------:R-:W-:Y:S01]  /*263b0*/  PLOP3.LUT P0, PT, PT, PT, PT, 0x80, 0x0 ;  /* 0x000000000000781c */ /* 0x000fe20003f0f070 */
[----:B------:R-:W-:Y:S01]  /*263c0*/  UIADD3.X UR5, URZ, UR37, URZ, UP0, !UPT ;  /* 0x000000253f057290 */ /* 0x000fe200087fe43f */
[----:B01----:R-:W-:-:S11]  /*263d0*/  IADD3 R12, R12, 0x308b0, RZ ;  /* 0x000308b00c0c7810 */ /* 0x003fd60007ffe0ff */
.L_x_1892:
        /* <DEDUP_REMOVED lines=15> */
.L_x_1893:
        /* <DEDUP_REMOVED lines=15> */
.L_x_1894:
        /* <DEDUP_REMOVED lines=15> */
.L_x_1895:
        /* <DEDUP_REMOVED lines=10> */
.L_x_1879:
[----:B------:R-:W-:Y:S05]  /*26750*/  BSYNC B1 ;  /* 0x0000000000017941 */ /* 0x000fea0003800000 */
.L_x_1878:
[----:B0-----:R-:W-:Y:S01]  /*26760*/  IADD3 R8, R2, -0x2, RZ ;  /* 0xfffffffe02087810 */ /* 0x001fe20007ffe0ff */
[----:B------:R-:W-:Y:S01]  /*26770*/  VIADD R28, R28, 0x1 ;  /* 0x000000011c1c7836 */ /* 0x000fe20000000000 */
[----:B------:R-:W-:Y:S02]  /*26780*/  PLOP3.LUT P0, PT, PT, PT, PT, 0x8, 0x0 ;  /* 0x000000000000781c */ /* 0x000fe40003f0e170 */
[----:B------:R-:W-:Y:S02]  /*26790*/  ISETP.GE.AND P2, PT, R8, R4, PT ;  /* 0x000000040800720c */ /* 0x000fe40003f46270 */
[----:B------:R-:W-:-:S04]  /*267a0*/  ISETP.NE.AND P1, PT, R28, 0x2, PT ;  /* 0x000000021c00780c */ /* 0x000fc80003f25270 */
[----:B------:R-:W-:Y:S02]  /*267b0*/  SEL R3, RZ, 0x1, P1 ;  /* 0x00000001ff037807 */ /* 0x000fe40000800000 */
[----:B------:R-:W-:Y:S02]  /*267c0*/  SEL R28, R28, RZ, P1 ;  /* 0x000000ff1c1c7207 */ /* 0x000fe40000800000 */
[----:B------:R-:W-:-:S03]  /*267d0*/  LOP3.LUT R30, R30, R3, RZ, 0x3c, !PT ;  /* 0x000000031e1e7212 */ /* 0x000fc600078e3cff */
[----:B------:R-:W-:Y:S05]  /*267e0*/  @!P2 BRA `(.L_x_1872) ;  /* 0x0000000800cca947 */ /* 0x000fea0003800000 */
.L_x_1914:
[----:B------:R-:W-:Y:S05]  /*267f0*/  YIELD ;  /* 0x0000000000007946 */ /* 0x000fea0003800000 */
[----:B------:R-:W-:Y:S04]  /*26800*/  BSSY B1, `(.L_x_1896) ;  /* 0x00000a9000017945 */ /* 0x000fe80003800000 */
[----:B------:R-:W-:Y:S05]  /*26810*/  @!P6 BRA `(.L_x_1897) ;  /* 0x00000008009ce947 */ /* 0x000fea0003800000 */
[----:B------:R-:W-:Y:S01]  /*26820*/  IMAD R7, R28, 0x8, R17 ;  /* 0x000000081c077824 */ /* 0x000fe200078e0211 */
[----:B------:R-:W-:Y:S01]  /*26830*/  SHF.L.U32 R3, R30, 0x1f, RZ ;  /* 0x0000001f1e037819 */ /* 0x000fe200000006ff */
[----:B------:R-:W0:Y:S01]  /*26840*/  S2R R2, SR_TID.X ;  /* 0x0000000000027919 */ /* 0x000e220000002100 */
[----:B------:R-:W-:Y:S02]  /*26850*/  BSSY B2, `(.L_x_1898) ;  /* 0x0000005000027945 */ /* 0x000fe40003800000 */
[----:B------:R-:W1:Y:S01]  /*26860*/  SYNCS.PHASECHK.TRANS64.TRYWAIT P1, [R7+URZ+0x308a0], R3 ;  /* 0x0308a003070075a7 */ /* 0x000e62000802017f */
[----:B0-----:R-:W-:-:S04]  /*26870*/  LOP3.LUT R2, R2, 0x7f, RZ, 0xc0, !PT ;  /* 0x0000007f02027812 */ /* 0x001fc800078ec0ff */
[----:B------:R-:W-:Y:S01]  /*26880*/  ISETP.NE.AND P2, PT, R2, RZ, PT ;  /* 0x000000ff0200720c */ /* 0x000fe20003f45270 */
[----:B-1----:R-:W-:-:S12]  /*26890*/  @!P1 BRA `(.L_x_1899) ;  /* 0x00000074007c9947 */ /* 0x002fd80003800000 */
.L_x_2082:
[----:B------:R-:W-:Y:S05]  /*268a0*/  BSYNC B2 ;  /* 0x0000000000027941 */ /* 0x000fea0003800000 */
.L_x_1898:
[----:B------:R-:W-:Y:S04]  /*268b0*/  BSSY B2, `(.L_x_1900) ;  /* 0x0000009000027945 */ /* 0x000fe80003800000 */
[----:B------:R-:W-:Y:S05]  /*268c0*/  @P2 BRA `(.L_x_1901) ;  /* 0x00000000001c2947 */ /* 0x000fea0003800000 */
[----:B------:R-:W1:Y:S01]  /*268d0*/  S2R R11, SR_TID.X ;  /* 0x00000000000b7919 */ /* 0x000e620000002100 */
[----:B------:R-:W-:-:S04]  /*268e0*/  IMAD.MOV.U32 R2, RZ, RZ, 0x8000 ;  /* 0x00008000ff027424 */ /* 0x000fc800078e00ff */
[----:B------:R2:W-:Y:S01]  /*268f0*/  SYNCS.ARRIVE.TRANS64 RZ, [R7+URZ+0x30890], R2 ;  /* 0x0308900207ff79a7 */ /* 0x0005e2000800003f */
[----:B-1----:R-:W-:-:S04]  /*26900*/  LOP3.LUT R11, R11, 0x1f, RZ, 0xc0, !PT ;  /* 0x0000001f0b0b7812 */ /* 0x002fc800078ec0ff */
[----:B------:R-:W-:-:S13]  /*26910*/  ISETP.NE.AND P1, PT, R11, RZ, PT ;  /* 0x000000ff0b00720c */ /* 0x000fda0003f25270 */
[----:B--2---:R-:W-:Y:S05]  /*26920*/  @!P1 BRA `(.L_x_1901) ;  /* 0x0000000000049947 */ /* 0x004fea0003800000 */
[----:B------:R-:W-:Y:S01]  /*26930*/  BPT.TRAP 0x1 ;  /* 0x000000040000795c */ /* 0x000fe20000300000 */
.L_x_1901:
[----:B------:R-:W-:Y:S05]  /*26940*/  BSYNC B2 ;  /* 0x0000000000027941 */ /* 0x000fea0003800000 */
.L_x_1900:
[----:B------:R-:W-:Y:S01]  /*26950*/  IMAD.MOV.U32 R14, RZ, RZ, RZ ;  /* 0x000000ffff0e7224 */ /* 0x000fe200078e00ff */
[----:B------:R-:W-:Y:S01]  /*26960*/  UIADD3 UR4, UP0, UR36, 0x570, URZ ;  /* 0x0000057024047890 */ /* 0x000fe2000ff1e03f */
[----:B------:R-:W-:Y:S01]  /*26970*/  IMAD R11, R28, 0x8000, R17 ;  /* 0x000080001c0b7824 */ /* 0x000fe200078e0211 */
[----:B------:R-:W-:Y:S01]  /*26980*/  PLOP3.LUT P1, PT, PT, PT, PT, 0x80, 0x0 ;  /* 0x000000000000781c */ /* 0x000fe20003f2f070 */
[----:B------:R-:W-:Y:S01]  /*26990*/  IMAD R12, R8, 0x40, R0 ;  /* 0x00000040080c7824 */ /* 0x000fe200078e0200 */
[----:B------:R-:W-:Y:S01]  /*269a0*/  R2UR UR10, R14 ;  /* 0x000000000e0a72ca */ /* 0x000fe200000e0000 */
[----:B------:R-:W-:Y:S01]  /*269b0*/  VIADD R13, R11, 0x20400 ;  /* 0x000204000b0d7836 */ /* 0x000fe20000000000 */
[----:B------:R-:W-:Y:S01]  /*269c0*/  IADD3 R2, R7, 0x30890, RZ ;  /* 0x0003089007027810 */ /* 0x000fe20007ffe0ff */
[----:B------:R-:W-:Y:S01]  /*269d0*/  UIADD3.X UR5, URZ, UR37, URZ, UP0, !UPT ;  /* 0x000000253f057290 */ /* 0x000fe200087fe43f */
[----:B------:R-:W-:Y:S01]  /*269e0*/  UMOV UR6, 0x0 ;  /* 0x0000000000067882 */ /* 0x000fe20000000000 */
[----:B------:R-:W-:-:S10]  /*269f0*/  UMOV UR7, 0x12f00000 ;  /* 0x12f0000000077882 */ /* 0x000fd40000000000 */
.L_x_1902:
        /* <DEDUP_REMOVED lines=10> */
[----:B------:R-:W-:Y:S01]  /*26aa0*/  IMAD.MOV.U32 R21, RZ, RZ, 0x40 ;  /* 0x00000040ff157424 */ /* 0x000fe200078e00ff */
[----:B------:R-:W-:Y:S01]  /*26ab0*/  PLOP3.LUT P1, PT, PT, PT, PT, 0x80, 0x0 ;  /* 0x000000000000781c */ /* 0x000fe20003f2f070 */
[----:B------:R-:W-:Y:S01]  /*26ac0*/  VIADD R13, R11, 0x22400 ;  /* 0x000224000b0d7836 */ /* 0x000fe20000000000 */
[----:B------:R-:W-:Y:S01]  /*26ad0*/  UMOV UR6, 0x0 ;  /* 0x0000000000067882 */ /* 0x000fe20000000000 */
[----:B------:R-:W-:Y:S01]  /*26ae0*/  UMOV UR7, 0x12f00000 ;  /* 0x12f0000000077882 */ /* 0x000fe20000000000 */
[----:B------:R-:W-:-:S15]  /*26af0*/  R2UR UR10, R21 ;  /* 0x00000000150a72ca */ /* 0x000fde00000e0000 */
.L_x_1903:
        /* <DEDUP_REMOVED lines=16> */
.L_x_1904:
        /* <DEDUP_REMOVED lines=10> */
[----:B------:R-:W-:Y:S01]  /*26ca0*/  MOV R15, 0xc0 ;  /* 0x000000c0000f7802 */ /* 0x000fe20000000f00 */
[----:B------:R-:W-:Y:S01]  /*26cb0*/  VIADD R13, R11, 0x26400 ;  /* 0x000264000b0d7836 */ /* 0x000fe20000000000 */
[----:B------:R-:W-:Y:S01]  /*26cc0*/  PLOP3.LUT P1, PT, PT, PT, PT, 0x80, 0x0 ;  /* 0x000000000000781c */ /* 0x000fe20003f2f070 */
[----:B------:R-:W-:Y:S01]  /*26cd0*/  UMOV UR6, 0x0 ;  /* 0x0000000000067882 */ /* 0x000fe20000000000 */
[----:B------:R-:W-:Y:S01]  /*26ce0*/  R2UR UR10, R15 ;  /* 0x000000000f0a72ca */ /* 0x000fe200000e0000 */
[----:B------:R-:W-:-:S14]  /*26cf0*/  UMOV UR7, 0x12f00000 ;  /* 0x12f0000000077882 */ /* 0x000fdc0000000000 */
.L_x_1905:
        /* <DEDUP_REMOVED lines=10> */
[----:B------:R-:W1:Y:S01]  /*26da0*/  SYNCS.PHASECHK.TRANS64.TRYWAIT P1, [R7+URZ+0x308c0], R3 ;  /* 0x0308c003070075a7 */ /* 0x000e62000802017f */
[----:B------:R-:W-:Y:S04]  /*26db0*/  BSSY B2, `(.L_x_1906) ;  /* 0x0000002000027945 */ /* 0x000fe80003800000 */
[----:B-1----:R-:W-:Y:S05]  /*26dc0*/  @!P1 BRA `(.L_x_1907) ;  /* 0x0000007000449947 */ /* 0x002fea0003800000 */
.L_x_2083:
[----:B------:R-:W-:Y:S05]  /*26dd0*/  BSYNC B2 ;  /* 0x0000000000027941 */ /* 0x000fea0003800000 */
.L_x_1906:
[----:B------:R-:W-:Y:S01]  /*26de0*/  BSSY B2, `(.L_x_1908) ;  /* 0x000000b000027945 */ /* 0x000fe20003800000 */
[----:B------:R-:W-:Y:S02]  /*26df0*/  IMAD.MOV.U32 R2, RZ, RZ, 0x0 ;  /* 0x00000000ff027424 */ /* 0x000fe400078e00ff */
[----:B01----:R-:W-:Y:S01]  /*26e00*/  IMAD.MOV.U32 R3, RZ, RZ, 0x12f00000 ;  /* 0x12f00000ff037424 */ /* 0x003fe200078e00ff */
[----:B------:R-:W-:Y:S06]  /*26e10*/  @P2 BRA `(.L_x_1909) ;  /* 0x00000000001c2947 */ /* 0x000fec0003800000 */
[----:B------:R-:W0:Y:S01]  /*26e20*/  S2R R23, SR_TID.X ;  /* 0x0000000000177919 */ /* 0x000e220000002100 */
[----:B------:R-:W-:-:S04]  /*26e30*/  IMAD.MOV.U32 R13, RZ, RZ, 0x8000 ;  /* 0x00008000ff0d7424 */ /* 0x000fc800078e00ff */
[----:B------:R1:W-:Y:S01]  /*26e40*/  SYNCS.ARRIVE.TRANS64 RZ, [R7+URZ+0x308b0], R13 ;  /* 0x0308b00d07ff79a7 */ /* 0x0003e2000800003f */
[----:B0-----:R-:W-:-:S04]  /*26e50*/  LOP3.LUT R23, R23, 0x1f, RZ, 0xc0, !PT ;  /* 0x0000001f17177812 */ /* 0x001fc800078ec0ff */
[----:B------:R-:W-:-:S13]  /*26e60*/  ISETP.NE.AND P1, PT, R23, RZ, PT ;  /* 0x000000ff1700720c */ /* 0x000fda0003f25270 */
[----:B-1----:R-:W-:Y:S05]  /*26e70*/  @!P1 BRA `(.L_x_1909) ;  /* 0x0000000000049947 */ /* 0x002fea0003800000 */
[----:B------:R-:W-:Y:S01]  /*26e80*/  BPT.TRAP 0x1 ;  /* 0x000000040000795c */ /* 0x000fe20000300000 */
.L_x_1909:
[----:B------:R-:W-:Y:S05]  /*26e90*/  BSYNC B2 ;  /* 0x0000000000027941 */ /* 0x000fea0003800000 */
.L_x_1908:
[----:B------:R-:W-:Y:S01]  /*26ea0*/  R2UR UR10, R14 ;  /* 0x000000000e0a72ca */ /* 0x000fe200000e0000 */
[----:B------:R-:W-:Y:S01]  /*26eb0*/  UIADD3 UR4, UP0, UR36, 0x670, URZ ;  /* 0x0000067024047890 */ /* 0x000fe2000ff1e03f */
[----:B------:R-:W-:Y:S01]  /*26ec0*/  R2UR UR6, R2 ;  /* 0x00000000020672ca */ /* 0x000fe200000e0000 */
[----:B------:R-:W-:Y:S01]  /*26ed0*/  VIADD R7, R7, 0x308b0 ;  /* 0x000308b007077836 */ /* 0x000fe20000000000 */
[----:B------:R-:W-:Y:S01]  /*26ee0*/  R2UR UR7, R3 ;  /* 0x00000000030772ca */ /* 0x000fe200000e0000 */
[----:B------:R-:W-:Y:S01]  /*26ef0*/  UIADD3.X UR5, URZ, UR37, URZ, UP0, !UPT ;  /* 0x000000253f057290 */ /* 0x000fe200087fe43f */
[----:B------:R-:W-:Y:S02]  /*26f00*/  PLOP3.LUT P1, PT, PT, PT, PT, 0x80, 0x0 ;  /* 0x000000000000781c */ /* 0x000fe40003f2f070 */
[----:B------:R-:W-:-:S11]  /*26f10*/  IADD3 R13, R11, 0x400, RZ ;  /* 0x000004000b0d7810 */ /* 0x000fd60007ffe0ff */
.L_x_1910:
        /* <DEDUP_REMOVED lines=15> */
.L_x_1911:
        /* <DEDUP_REMOVED lines=15> */
.L_x_1912:
        /* <DEDUP_REMOVED lines=15> */
.L_x_1913:
        /* <DEDUP_REMOVED lines=10> */
.L_x_1897:
[----:B------:R-:W-:Y:S05]  /*27290*/  BSYNC B1 ;  /* 0x0000000000017941 */ /* 0x000fea0003800000 */
.L_x_1896:
[----:B------:R-:W-:Y:S01]  /*272a0*/  ISETP.GT.AND P2, PT, R8, R4, PT ;  /* 0x000000040800720c */ /* 0x000fe20003f44270 */
[----:B------:R-:W-:Y:S02]  /*272b0*/  VIADD R28, R28, 0x1 ;  /* 0x000000011c1c7836 */ /* 0x000fe40000000000 */
[----:B------:R-:W-:-:S03]  /*272c0*/  VIADD R8, R8, 0xffffffff ;  /* 0xffffffff08087836 */ /* 0x000fc60000000000 */
[----:B------:R-:W-:-:S04]  /*272d0*/  ISETP.NE.AND P1, PT, R28, 0x2, PT ;  /* 0x000000021c00780c */ /* 0x000fc80003f25270 */
[----:B------:R-:W-:Y:S02]  /*272e0*/  SEL R3, RZ, 0x1, P1 ;  /* 0x00000001ff037807 */ /* 0x000fe40000800000 */
[----:B------:R-:W-:Y:S02]  /*272f0*/  SEL R28, R28, RZ, P1 ;  /* 0x000000ff1c1c7207 */ /* 0x000fe40000800000 */
[----:B------:R-:W-:Y:S01]  /*27300*/  LOP3.LUT R30, R30, R3, RZ, 0x3c, !PT ;  /* 0x000000031e1e7212 */ /* 0x000fe200078e3cff */
[----:B------:R-:W-:Y:S06]  /*27310*/  @P2 BRA `(.L_x_1914) ;  /* 0xfffffff400342947 */ /* 0x000fec000383ffff */
.L_x_1872:
[----:B------:R-:W-:Y:S05]  /*27320*/  BSYNC B0 ;  /* 0x0000000000007941 */ /* 0x000fea0003800000 */
.L_x_1871:
[----:B------:R-:W0:Y:S01]  /*27330*/  LDC R0, c[0x0][0x448] ;  /* 0x00011200ff007b82 */ /* 0x000e220000000800 */
[----:B------:R-:W-:Y:S01]  /*27340*/  IADD3 R7, R25, 0x7f, RZ ;  /* 0x0000007f19077810 */ /* 0x000fe20007ffe0ff */
[----:B------:R-:W-:Y:S06]  /*27350*/  @!P0 WARPSYNC.ALL ;  /* 0x0000000000008948 */ /* 0x000fec0003800000 */
[----:B------:R-:W-:Y:S01]  /*27360*/  @!P0 BAR.SYNC.DEFER_BLOCKING 0xc, 0x180 ;  /* 0x0306000000008b1d */ /* 0x000fe20000010000 */
[----:B0-----:R-:W-:-:S13]  /*27370*/  ISETP.NE.AND P1, PT, R0, 0x1, PT ;  /* 0x000000010000780c */ /* 0x001fda0003f25270 */
[----:B------:R-:W0:Y:S08]  /*27380*/  @P1 LDC R0, c[0x0][0x44c] ;  /* 0x00011300ff001b82 */ /* 0x000e300000000800 */
[----:B------:R-:W1:Y:S01]  /*27390*/  @P1 LDC R3, c[0x0][0x450] ;  /* 0x00011400ff031b82 */ /* 0x000e620000000800 */
[----:B0-----:R-:W-:-:S05]  /*273a0*/  @P1 IMAD.HI.U32 R0, R7, R0, RZ ;  /* 0x0000000007001227 */ /* 0x001fca00078e00ff */
[----:B-1----:R-:W-:Y:S02]  /*273b0*/  @P1 SHF.R.U32.HI R7, RZ, R3, R0 ;  /* 0x00000003ff071219 */ /* 0x002fe40000011600 */
[----:B------:R-:W0:Y:S03]  /*273c0*/  LDC.64 R2, c[0x0][0x9e0] ;  /* 0x00027800ff027b82 */ /* 0x000e260000000a00 */
[----:B------:R-:W-:Y:S01]  /*273d0*/  IMAD.IADD R7, R18, 0x1, R7 ;  /* 0x0000000112077824 */ /* 0x000fe200078e0207 */
[----:B0-----:R-:W-:-:S03]  /*273e0*/  ISETP.GE.AND P2, PT, R3, 0x1, PT ;  /* 0x000000010300780c */ /* 0x001fc60003f46270 */
[----:B------:R-:W-:-:S10]  /*273f0*/  IMAD.IADD R2, R7, 0x1, R2 ;  /* 0x0000000107027824 */ /* 0x000fd400078e0202 */
[----:B------:R-:W-:Y:S05]  /*27400*/  @!P2 BRA `(.L_x_1915) ;  /* 0x000000000048a947 */ /* 0x000fea0003800000 */
        /* <DEDUP_REMOVED lines=11> */
.L_x_1917:
[----:B------:R-:W-:-:S13]  /*274c0*/  ISETP.NE.AND P0, PT, R3, 0x1, PT ;  /* 0x000000010300780c */ /* 0x000fda0003f05270 */
[----:B------:R-:W0:Y:S02]  /*274d0*/  @P0 LDC.64 R4, c[0x0][0x9e8] ;  /* 0x00027a00ff040b82 */ /* 0x000e240000000a00 */
[----:B0-----:R-:W-:-:S05]  /*274e0*/  @P0 IMAD.HI.U32 R4, R0, R4, RZ ;  /* 0x0000000400040227 */ /* 0x001fca00078e00ff */
[----:B------:R-:W-:-:S07]  /*274f0*/  @P0 SHF.R.U32.HI R0, RZ, R5, R4 ;  /* 0x00000005ff000219 */ /* 0x000fce0000011604 */
.L_x_1918:
[----:B------:R-:W-:Y:S05]  /*27500*/  BSYNC B0 ;  /* 0x0000000000007941 */ /* 0x000fea0003800000 */
.L_x_1916:
[----:B------:R-:W-:-:S05]  /*27510*/  IMAD R5, R0, R3, R3 ;  /* 0x0000000300057224 */ /* 0x000fca00078e0203 */
[----:B------:R-:W-:-:S07]  /*27520*/  VIMNMX R2, R2, R5, PT ;  /* 0x0000000502027248 */ /* 0x000fce0003fe0100 */
.L_x_1915:
[----:B------:R-:W0:Y:S01]  /*27530*/  @P1 LDC R4, c[0x0][0x44c] ;  /* 0x00011300ff041b82 */ /* 0x000e220000000800 */
[----:B------:R-:W-:Y:S01]  /*27540*/  VIADD R2, R2, 0x3f ;  /* 0x0000003f02027836 */ /* 0x000fe20000000000 */
[----:B------:R-:W-:-:S04]  /*27550*/  ULDC UR4, c[0x0][0x9dc] ;  /* 0x0002770000047ab9 */ /* 0x000fc80000000800 */
[----:B------:R-:W-:Y:S02]  /*27560*/  SHF.R.S32.HI R5, RZ, 0x1f, R2 ;  /* 0x0000001fff057819 */ /* 0x000fe40000011402 */
[----:B------:R-:W1:Y:S02]  /*27570*/  @P1 LDC R0, c[0x0][0x450] ;  /* 0x00011400ff001b82 */ /* 0x000e640000000800 */
[----:B------:R-:W-:Y:S02]  /*27580*/  LEA.HI R5, R5, R2, RZ, 0x6 ;  /* 0x0000000205057211 */ /* 0x000fe400078f30ff */
[----:B------:R-:W-:Y:S01]  /*27590*/  MOV R2, R25 ;  /* 0x0000001900027202 */ /* 0x000fe20000000f00 */
        /* <DEDUP_REMOVED lines=17> */
.L_x_1921:
[----:B------:R-:W-:-:S13]  /*276b0*/  ISETP.NE.AND P0, PT, R3, 0x1, PT ;  /* 0x000000010300780c */ /* 0x000fda0003f05270 */
[----:B------:R-:W0:Y:S02]  /*276c0*/  @P0 LDC.64 R4, c[0x0][0x9e8] ;  /* 0x00027a00ff040b82 */ /* 0x000e240000000a00 */
[----:B0-----:R-:W-:-:S05]  /*276d0*/  @P0 IMAD.HI.U32 R4, R2, R4, RZ ;  /* 0x0000000402040227 */ /* 0x001fca00078e00ff */
[----:B------:R-:W-:-:S07]  /*276e0*/  @P0 SHF.R.U32.HI R2, RZ, R5, R4 ;  /* 0x00000005ff020219 */ /* 0x000fce0000011604 */
.L_x_1922:
[----:B------:R-:W-:Y:S05]  /*276f0*/  BSYNC B0 ;  /* 0x0000000000007941 */ /* 0x000fea0003800000 */
.L_x_1920:
[----:B------:R-:W-:-:S05]  /*27700*/  IMAD R3, R2, R3, RZ ;  /* 0x0000000302037224 */ /* 0x000fca00078e02ff */
[----:B------:R-:W-:-:S07]  /*27710*/  VIMNMX R0, R0, R3, !PT ;  /* 0x0000000300007248 */ /* 0x000fce0007fe0100 */
.L_x_1919:
[----:B------:R-:W-:Y:S01]  /*27720*/  ISETP.NE.AND P1, PT, R6, RZ, PT ;  /* 0x000000ff0600720c */ /* 0x000fe20003f25270 */
[----:B------:R-:W-:Y:S01]  /*27730*/  BSSY B0, `(.L_x_1923) ;  /* 0x0000024000007945 */ /* 0x000fe20003800000 */
[----:B------:R-:W-:-:S04]  /*27740*/  SHF.R.S32.HI R3, RZ, 0x1f, R0 ;  /* 0x0000001fff037819 */ /* 0x000fc80000011400 */
[----:B------:R-:W-:-:S04]  /*27750*/  LEA.HI R3, R3, R0, RZ, 0x6 ;  /* 0x0000000003037211 */ /* 0x000fc800078f30ff */
[----:B------:R-:W-:Y:S01]  /*27760*/  SHF.R.S32.HI R0, RZ, 0x6, R3 ;  /* 0x00000006ff007819 */ /* 0x000fe20000011403 */
[----:B------:R-:W-:Y:S02]  /*27770*/  IMAD.MOV.U32 R3, RZ, RZ, RZ ;  /* 0x000000ffff037224 */ /* 0x000fe400078e00ff */
[----:B------:R-:W0:Y:S01]  /*27780*/  @!P1 LDC R6, c[0x0][0x9f0] ;  /* 0x00027c00ff069b82 */ /* 0x000e220000000800 */
[----:B------:R-:W-:-:S04]  /*27790*/  VIMNMX R0, RZ, R0, !PT ;  /* 0x00000000ff007248 */ /* 0x000fc80007fe0100 */
[----:B------:R-:W-:-:S13]  /*277a0*/  ISETP.GT.AND P0, PT, R19, R0, PT ;  /* 0x000000001300720c */ /* 0x000fda0003f04270 */
[----:B------:R-:W-:Y:S05]  /*277b0*/  @!P0 BRA `(.L_x_1924) ;  /* 0x00000000006c8947 */ /* 0x000fea0003800000 */
[-C--:B0-----:R-:W-:Y:S02]  /*277c0*/  IABS R4, R6.reuse ;  /* 0x0000000600047213 */ /* 0x081fe40000000000 */
[----:B------:R-:W-:Y:S02]  /*277d0*/  MOV R2, RZ ;  /* 0x000000ff00027202 */ /* 0x000fe40000000f00 */
[----:B------:R-:W0:Y:S01]  /*277e0*/  I2F.RP R5, R4 ;  /* 0x0000000400057306 */ /* 0x000e220000209400 */
[----:B------:R-:W-:-:S07]  /*277f0*/  IABS R8, R6 ;  /* 0x0000000600087213 */ /* 0x000fce0000000000 */
[----:B0-----:R-:W0:Y:S02]  /*27800*/  MUFU.RCP R5, R5 ;  /* 0x0000000500057308 */ /* 0x001e240000001000 */
[----:B0-----:R-:W-:-:S06]  /*27810*/  VIADD R7, R5, 0xffffffe ;  /* 0x0ffffffe05077836 */ /* 0x001fcc0000000000 */
[----:B------:R0:W1:Y:S02]  /*27820*/  F2I.FTZ.U32.TRUNC.NTZ R3, R7 ;  /* 0x0000000700037305 */ /* 0x000064000021f000 */
[----:B0-----:R-:W-:Y:S02]  /*27830*/  IMAD.MOV R7, RZ, RZ, -R8 ;  /* 0x000000ffff077224 */ /* 0x001fe400078e0a08 */
[----:B-1----:R-:W-:-:S04]  /*27840*/  IMAD.MOV R9, RZ, RZ, -R3 ;  /* 0x000000ffff097224 */ /* 0x002fc800078e0a03 */
[----:B------:R-:W-:-:S04]  /*27850*/  IMAD R9, R9, R4, RZ ;  /* 0x0000000409097224 */ /* 0x000fc800078e02ff */
[----:B------:R-:W-:Y:S01]  /*27860*/  IMAD.HI.U32 R2, R3, R9, R2 ;  /* 0x0000000903027227 */ /* 0x000fe200078e0002 */
[----:B------:R-:W-:-:S05]  /*27870*/  IADD3 R3, R6, -0x1, R19 ;  /* 0xffffffff06037810 */ /* 0x000fca0007ffe013 */
[----:B------:R-:W-:-:S05]  /*27880*/  IMAD.IADD R3, R3, 0x1, -R0 ;  /* 0x0000000103037824 */ /* 0x000fca00078e0a00 */
[----:B------:R-:W-:Y:S02]  /*27890*/  IABS R5, R3 ;  /* 0x0000000300057213 */ /* 0x000fe40000000000 */
[----:B------:R-:W-:-:S03]  /*278a0*/  LOP3.LUT R3, R3, R6, RZ, 0x3c, !PT ;  /* 0x0000000603037212 */ /* 0x000fc600078e3cff */
[----:B------:R-:W-:Y:S01]  /*278b0*/  IMAD.HI.U32 R2, R2, R5, RZ ;  /* 0x0000000502027227 */ /* 0x000fe200078e00ff */
[----:B------:R-:W-:-:S03]  /*278c0*/  ISETP.GE.AND P2, PT, R3, RZ, PT ;  /* 0x000000ff0300720c */ /* 0x000fc60003f46270 */
[----:B------:R-:W-:-:S05]  /*278d0*/  IMAD R5, R2, R7, R5 ;  /* 0x0000000702057224 */ /* 0x000fca00078e0205 */
[----:B------:R-:W-:-:S13]  /*278e0*/  ISETP.GT.U32.AND P1, PT, R4, R5, PT ;  /* 0x000000050400720c */ /* 0x000fda0003f24070 */
[----:B------:R-:W-:Y:S02]  /*278f0*/  @!P1 IMAD.IADD R5, R5, 0x1, -R4 ;  /* 0x0000000105059824 */ /* 0x000fe400078e0a04 */
[----:B------:R-:W-:Y:S01]  /*27900*/  @!P1 VIADD R2, R2, 0x1 ;  /* 0x0000000102029836 */ /* 0x000fe20000000000 */
[----:B------:R-:W-:Y:S02]  /*27910*/  ISETP.NE.AND P1, PT, R6, RZ, PT ;  /* 0x000000ff0600720c */ /* 0x000fe40003f25270 */
[----:B------:R-:W-:-:S13]  /*27920*/  ISETP.GE.U32.AND P0, PT, R5, R4, PT ;  /* 0x000000040500720c */ /* 0x000fda0003f06070 */
[----:B------:R-:W-:-:S05]  /*27930*/  @P0 VIADD R2, R2, 0x1 ;  /* 0x0000000102020836 */ /* 0x000fca0000000000 */
[----:B------:R-:W-:Y:S02]  /*27940*/  @!P2 IADD3 R2, -R2, RZ, RZ ;  /* 0x000000ff0202a210 */ /* 0x000fe40007ffe1ff */
[----:B------:R-:W-:-:S05]  /*27950*/  @!P1 LOP3.LUT R2, RZ, R6, RZ, 0x33, !PT ;  /* 0x00000006ff029212 */ /* 0x000fca00078e33ff */
[----:B------:R-:W-:-:S07]  /*27960*/  IMAD.MOV.U32 R3, RZ, RZ, R2 ;  /* 0x000000ffff037224 */ /* 0x000fce00078e0002 */
.L_x_1924:
[----:B------:R-:W-:Y:S05]  /*27970*/  BSYNC B0 ;  /* 0x0000000000007941 */ /* 0x000fea0003800000 */
.L_x_1923:
[-C--:B------:R-:W-:Y:S01]  /*27980*/  IMAD R0, R10, R3.reuse, R0 ;  /* 0x000000030a007224 */ /* 0x080fe200078e0200 */
        /* <DEDUP_REMOVED lines=13> */
[----:B------:R-:W1:Y:S02]  /*27a60*/  FLO.U32 R0, UR4 ;  /* 0x0000000400007d00 */ /* 0x000e6400080e0000 */
        /* <DEDUP_REMOVED lines=9> */
.L_x_1926:
        /* <DEDUP_REMOVED lines=8> */
[----:B------:R-:W-:Y:S01]  /*27b80*/  IMAD.U32 R4, RZ, RZ, UR6 ;  /* 0x00000006ff047e24 */ /* 0x000fe2000f8e00ff */
[----:B------:R-:W-:Y:S01]  /*27b90*/  MOV R7, UR9 ;  /* 0x0000000900077c02 */ /* 0x000fe20008000f00 */
[----:B------:R-:W1:Y:S01]  /*27ba0*/  LDC.64 R2, c[0x4][R2] ;  /* 0x0100000002027b82 */ /* 0x000e620000000a00 */
[----:B------:R-:W-:Y:S02]  /*27bb0*/  IMAD.U32 R5, RZ, RZ, UR7 ;  /* 0x00000007ff057e24 */ /* 0x000fe4000f8e00ff */
[----:B0-----:R-:W-:Y:S02]  /*27bc0*/  IMAD.U32 R6, RZ, RZ, UR8 ;  /* 0x00000008ff067e24 */ /* 0x001fe4000f8e00ff */
[----:B------:R-:W-:-:S02]  /*27bd0*/  IMAD.U32 R10, RZ, RZ, UR4 ;  /* 0x00000004ff0a7e24 */ /* 0x000fc4000f8e00ff */
[----:B------:R-:W-:Y:S02]  /*27be0*/  IMAD.U32 R11, RZ, RZ, UR5 ;  /* 0x00000005ff0b7e24 */ /* 0x000fe4000f8e00ff */
[----:B------:R-:W-:Y:S02]  /*27bf0*/  IMAD.MOV.U32 R8, RZ, RZ, 0x70 ;  /* 0x00000070ff087424 */ /* 0x000fe400078e00ff */
[----:B------:R-:W-:Y:S02]  /*27c00*/  IMAD.MOV.U32 R12, RZ, RZ, 0x1 ;  /* 0x00000001ff0c7424 */ /* 0x000fe400078e00ff */
[----:B------:R-:W-:-:S07]  /*27c10*/  IMAD.MOV.U32 R13, RZ, RZ, RZ ;  /* 0x000000ffff0d7224 */ /* 0x000fce00078e00ff */
[----:B------:R-:W-:-:S07]  /*27c20*/  LEPC R20, `(.L_x_1929) ;  /* 0x000000001014794e */ /* 0x000fce0000000000 */
[----:B-1----:R-:W-:Y:S05]  /*27c30*/  CALL.ABS.NOINC R2 ;  /* 0x0000000002007343 */ /* 0x002fea0003c00000 */
.L_x_1929:
[----:B------:R-:W-:Y:S05]  /*27c40*/  BSYNC B6 ;  /* 0x0000000000067941 */ /* 0x000fea0003800000 */
.L_x_1928:
        /* <DEDUP_REMOVED lines=11> */
[----:B------:R-:W-:Y:S02]  /*27d00*/  IMAD.U32 R5, RZ, RZ, UR7 ;  /* 0x00000007ff057e24 */ /* 0x000fe4000f8e00ff */
[----:B0-----:R-:W-:Y:S02]  /*27d10*/  IMAD.U32 R6, RZ, RZ, UR8 ;  /* 0x00000008ff067e24 */ /* 0x001fe4000f8e00ff */
[----:B------:R-:W-:-:S02]  /*27d20*/  IMAD.U32 R7, RZ, RZ, UR9 ;  /* 0x00000009ff077e24 */ /* 0x000fc4000f8e00ff */
[----:B------:R-:W-:Y:S02]  /*27d30*/  IMAD.U32 R10, RZ, RZ, UR4 ;  /* 0x00000004ff0a7e24 */ /* 0x000fe4000f8e00ff */
[----:B------:R-:W-:Y:S02]  /*27d40*/  IMAD.MOV.U32 R8, RZ, RZ, 0x70 ;  /* 0x00000070ff087424 */ /* 0x000fe400078e00ff */
[----:B------:R-:W-:Y:S02]  /*27d50*/  IMAD.MOV.U32 R12, RZ, RZ, 0x1 ;  /* 0x00000001ff0c7424 */ /* 0x000fe400078e00ff */
[----:B-1----:R-:W-:-:S07]  /*27d60*/  IMAD.MOV.U32 R13, RZ, RZ, RZ ;  /* 0x000000ffff0d7224 */ /* 0x002fce00078e00ff */
[----:B------:R-:W-:-:S07]  /*27d70*/  LEPC R20, `(.L_x_1932) ;  /* 0x000000001014794e */ /* 0x000fce0000000000 */
[----:B--2---:R-:W-:Y:S05]  /*27d80*/  CALL.ABS.NOINC R2 ;  /* 0x0000000002007343 */ /* 0x004fea0003c00000 */
.L_x_1932:
[----:B------:R0:W1:Y:S01]  /*27d90*/  LDC.64 R2, c[0x4][R18] ;  /* 0x0100000012027b82 */ /* 0x0000620000000a00 */
[----:B------:R-:W-:Y:S01]  /*27da0*/  ULDC.64 UR4, c[0x4][0x138] ;  /* 0x01004e0000047ab9 */ /* 0x000fe20000000a00 */
[----:B------:R-:W-:Y:S01]  /*27db0*/  ULDC.64 UR6, c[0x4][0x140] ;  /* 0x0100500000067ab9 */ /* 0x000fe20000000a00 */
[----:B------:R-:W-:Y:S01]  /*27dc0*/  ULDC.64 UR8, c[0x4][0xd0] ;  /* 0x0100340000087ab9 */ /* 0x000fe20000000a00 */
[----:B------:R-:W-:Y:S01]  /*27dd0*/  IMAD.U32 R4, RZ, RZ, UR4 ;  /* 0x00000004ff047e24 */ /* 0x000fe2000f8e00ff */
[----:B------:R-:W-:Y:S01]  /*27de0*/  MOV R6, UR6 ;  /* 0x0000000600067c02 */ /* 0x000fe20008000f00 */
[----:B------:R-:W-:Y:S01]  /*27df0*/  IMAD.U32 R5, RZ, RZ, UR5 ;  /* 0x00000005ff057e24 */ /* 0x000fe2000f8e00ff */
[----:B------:R-:W-:Y:S01]  /*27e00*/  MOV R13, RZ ;  /* 0x000000ff000d7202 */ /* 0x000fe20000000f00 */
[----:B------:R-:W-:Y:S02]  /*27e10*/  IMAD.U32 R7, RZ, RZ, UR7 ;  /* 0x00000007ff077e24 */ /* 0x000fe4000f8e00ff */
[----:B------:R-:W-:-:S02]  /*27e20*/  IMAD.U32 R10, RZ, RZ, UR8 ;  /* 0x00000008ff0a7e24 */ /* 0x000fc4000f8e00ff */
[----:B------:R-:W-:Y:S02]  /*27e30*/  IMAD.U32 R11, RZ, RZ, UR9 ;  /* 0x00000009ff0b7e24 */ /* 0x000fe4000f8e00ff */
[----:B------:R-:W-:Y:S02]  /*27e40*/  IMAD.MOV.U32 R8, RZ, RZ, 0x70 ;  /* 0x00000070ff087424 */ /* 0x000fe400078e00ff */
[----:B0-----:R-:W-:-:S07]  /*27e50*/  IMAD.MOV.U32 R12, RZ, RZ, 0x1 ;  /* 0x00000001ff0c7424 */ /* 0x001fce00078e00ff */
[----:B------:R-:W-:-:S07]  /*27e60*/  LEPC R20, `(.L_x_1931) ;  /* 0x000000001014794e */ /* 0x000fce0000000000 */
[----:B-1----:R-:W-:Y:S05]  /*27e70*/  CALL.ABS.NOINC R2 ;  /* 0x0000000002007343 */ /* 0x002fea0003c00000 */
.L_x_1931:
[----:B------:R-:W-:Y:S05]  /*27e80*/  BSYNC B6 ;  /* 0x0000000000067941 */ /* 0x000fea0003800000 */
.L_x_1930:
[----:B------:R-:W-:Y:S01]  /*27e90*/  ULDC.64 UR4, c[0x0][0x9f8] ;  /* 0x00027e0000047ab9 */ /* 0x000fe20000000a00 */
[----:B------:R-:W2:Y:S01]  /*27ea0*/  LDL R20, [R1+0x8] ;  /* 0x0000080001147983 */ /* 0x000ea20000100800 */
[----:B------:R-:W-:-:S03]  /*27eb0*/  ISETP.NE.U32.AND P0, PT, RZ, UR4, PT ;  /* 0x00000004ff007c0c */ /* 0x000fc6000bf05070 */
[----:B------:R-:W3:Y:S01]  /*27ec0*/  LDL R19, [R1+0x10] ;  /* 0x0000100001137983 */ /* 0x000ee20000100800 */
[----:B------:R-:W-:Y:S01]  /*27ed0*/  ISETP.NE.AND.EX P0, PT, RZ, UR5, PT, P0 ;  /* 0x00000005ff007c0c */ /* 0x000fe2000bf05300 */
[----:B------:R-:W-:Y:S01]  /*27ee0*/  IMAD.MOV.U32 R32, RZ, RZ, R27 ;  /* 0x000000ffff207224 */ /* 0x000fe200078e001b */
[----:B------:R-:W1:Y:S01]  /*27ef0*/  LDC R5, c[0x0][0x430] ;  /* 0x00010c00ff057b82 */ /* 0x000e620000000800 */
[----:B------:R-:W4:Y:S01]  /*27f00*/  S2R R18, SR_TID.X ;  /* 0x0000000000127919 */ /* 0x000f220000002100 */
[----:B------:R-:W-:Y:S01]  /*27f10*/  VIADD R7, R23, 0xffffffff ;  /* 0xffffffff17077836 */ /* 0x000fe20000000000 */
[----:B------:R-:W-:Y:S01]  /*27f20*/  LOP3.LUT R16, R16, 0xfffffffe, RZ, 0xc0, !PT ;  /* 0xfffffffe10107812 */ /* 0x000fe200078ec0ff */
[----:B------:R-:W-:-:S07]  /*27f30*/  ULDC UR4, c[0x0][0x2f4] ;  /* 0x0000bd0000047ab9 */ /* 0x000fce0000000800 */
[----:B------:R-:W0:Y:S01]  /*27f40*/  @P0 LDC.64 R2, c[0x0][0x9f8] ;  /* 0x00027e00ff020b82 */ /* 0x000e220000000a00 */
[----:B----4-:R-:W-:Y:S01]  /*27f50*/  LOP3.LUT R18, R18, 0x7f, RZ, 0xc0, !PT ;  /* 0x0000007f12127812 */ /* 0x010fe200078ec0ff */
[----:B0-----:R-:W-:-:S05]  /*27f60*/  @P0 IMAD.WIDE R2, R27, 0x4, R2 ;  /* 0x000000041b020825 */ /* 0x001fca00078e0202 */
[----:B------:R0:W4:Y:S01]  /*27f70*/  @P0 LDG.E R32, desc[UR60][R2.64] ;  /* 0x0000003c02200981 */ /* 0x000122000c1e1900 */
[----:B------:R-:W-:Y:S02]  /*27f80*/  SHF.R.U32.HI R21, RZ, 0x3, R18 ;  /* 0x00000003ff157819 */ /* 0x000fe40000011612 */
[----:B-1----:R-:W-:Y:S01]  /*27f90*/  ISETP.NE.AND P1, PT, R5, 0x1, PT ;  /* 0x000000010500780c */ /* 0x002fe20003f25270 */
[----:B------:R-:W1:-:S12]  /*27fa0*/  S2R R18, SR_TID.X ;  /* 0x0000000000127919 */ /* 0x000e580000002100 */
[----:B------:R-:W0:Y:S08]  /*27fb0*/  @P1 LDC R9, c[0x0][0x434] ;  /* 0x00010d00ff091b82 */ /* 0x000e300000000800 */
[----:B------:R-:W0:Y:S01]  /*27fc0*/  @P1 LDC R6, c[0x0][0x438] ;  /* 0x00010e00ff061b82 */ /* 0x000e220000000800 */
[----:B-1----:R-:W-:-:S05]  /*27fd0*/  IMAD.SHL.U32 R18, R18, 0x10, RZ ;  /* 0x0000001012127824 */ /* 0x002fca00078e00ff */
[----:B------:R-:W-:-:S05]  /*27fe0*/  LOP3.LUT R18, R21, 0x70, R18, 0xf8, !PT ;  /* 0x0000007015127812 */ /* 0x000fca00078ef812 */
[----:B------:R-:W-:Y:S01]  /*27ff0*/  IMAD R0, R7, 0x40, R18 ;  /* 0x0000004007007824 */ /* 0x000fe200078e0212 */
[----:B------:R-:W-:-:S04]  /*28000*/  LOP3.LUT R10, R36, 0x40, RZ, 0xfc, !PT ;  /* 0x00000040240a7812 */ /* 0x000fc800078efcff */
[----:B------:R-:W-:Y:S01]  /*28010*/  ISETP.GE.AND P3, PT, R10, UR4, PT ;  /* 0x000000040a007c0c */ /* 0x000fe2000bf66270 */
[----:B------:R-:W-:Y:S01]  /*28020*/  UMOV UR5, 0xffffffff ;  /* 0xffffffff00057882 */ /* 0x000fe20000000000 */
[----:B--2---:R-:W-:-:S04]  /*28030*/  ISETP.GE.AND P0, PT, R0, R20, PT ;  /* 0x000000140000720c */ /* 0x004fc80003f06270 */
[----:B------:R-:W-:Y:S01]  /*28040*/  ISETP.GT.U32.OR P0, PT, R18, 0x3f, P0 ;  /* 0x0000003f1200780c */ /* 0x000fe20000704470 */
[----:B---3--:R-:W-:-:S04]  /*28050*/  IMAD.IADD R0, R0, 0x1, R19 ;  /* 0x0000000100007824 */ /* 0x008fc800078e0213 */
[----:B0-----:R-:W-:Y:S01]  /*28060*/  @P1 IMAD.HI.U32 R9, R0, R9, RZ ;  /* 0x0000000900091227 */ /* 0x001fe200078e00ff */
[----:B------:R-:W-:-:S04]  /*28070*/  MOV R4, R0 ;  /* 0x0000000000047202 */ /* 0x000fc80000000f00 */
[----:B------:R-:W-:-:S03]  /*28080*/  @P1 SHF.R.U32.HI R4, RZ, R6, R9 ;  /* 0x00000006ff041219 */ /* 0x000fc60000011609 */
[----:B------:R-:W0:Y:S02]  /*28090*/  @!P0 LDC.64 R2, c[0x0][0x428] ;  /* 0x00010a00ff028b82 */ /* 0x000e240000000a00 */
[----:B------:R-:W-:-:S04]  /*280a0*/  IMAD.MOV R6, RZ, RZ, -R4 ;  /* 0x000000ffff067224 */ /* 0x000fc800078e0a04 */
[----:B------:R-:W-:Y:S01]  /*280b0*/  IMAD R0, R5, R6, R0 ;  /* 0x0000000605007224 */ /* 0x000fe200078e0200 */
[----:B------:R-:W-:Y:S02]  /*280c0*/  @!P0 SHF.R.S32.HI R5, RZ, 0x1f, R4 ;  /* 0x0000001fff058819 */ /* 0x000fe40000011404 */
[----:B----4-:R-:W-:Y:S01]  /*280d0*/  SHF.R.S32.HI R8, RZ, 0x1f, R32 ;  /* 0x0000001fff087819 */ /* 0x010fe20000011420 */
[----:B0-----:R-:W-:-:S04]  /*280e0*/  @!P0 IMAD.WIDE.U32 R4, R32, R2, R4 ;  /* 0x0000000220048225 */ /* 0x001fc800078e0004 */
[----:B------:R-:W-:Y:S01]  /*280f0*/  @!P0 IMAD R6, R8, R2, RZ ;  /* 0x0000000208068224 */ /* 0x000fe200078e02ff */
[----:B------:R0:W-:Y:S03]  /*28100*/  STL [R1+0x14], R8 ;  /* 0x0000140801007387 */ /* 0x0001e60000100800 */
[----:B------:R-:W-:Y:S02]  /*28110*/  @!P0 IMAD R6, R32, R3, R6 ;  /* 0x0000000320068224 */ /* 0x000fe400078e0206 */
[----:B------:R-:W1:Y:S02]  /*28120*/  @!P0 LDC.64 R2, c[0x0][0x418] ;  /* 0x00010600ff028b82 */ /* 0x000e640000000a00 */
[----:B------:R-:W-:Y:S02]  /*28130*/  @!P0 IMAD.IADD R6, R5, 0x1, R6 ;  /* 0x0000000105068824 */ /* 0x000fe400078e0206 */
[----:B------:R-:W-:Y:S01]  /*28140*/  IMAD.MOV.U32 R5, RZ, RZ, RZ ;  /* 0x000000ffff057224 */ /* 0x000fe200078e00ff */
[----:B-1----:R-:W-:-:S04]  /*28150*/  @!P0 LEA R2, P1, R4, R2, 0x2 ;  /* 0x0000000204028211 */ /* 0x002fc800078210ff */
[----:B------:R-:W-:Y:S01]  /*28160*/  @!P0 LEA.HI.X R3, R4, R3, R6, 0x2, P1 ;  /* 0x0000000304038211 */ /* 0x000fe200008f1406 */
[----:B------:R-:W-:-:S04]  /*28170*/  IMAD.U32 R4, RZ, RZ, UR39 ;  /* 0x00000027ff047e24 */ /* 0x000fc8000f8e00ff */
[----:B------:R1:W5:Y:S01]  /*28180*/  @!P0 LDG.E R5, desc[UR60][R2.64] ;  /* 0x0000003c02058981 */ /* 0x000362000c1e1900 */
[----:B------:R-:W-:Y:S02]  /*28190*/  ISETP.GT.U32.AND P0, PT, R18, 0x3f, PT ;  /* 0x0000003f1200780c */ /* 0x000fe40003f04070 */
[----:B------:R-:W-:Y:S02]  /*281a0*/  ISETP.NE.AND P2, PT, R4, 0x3, PT ;  /* 0x000000030400780c */ /* 0x000fe40003f45270 */
[----:B0-----:R-:W-:-:S04]  /*281b0*/  LOP3.LUT R8, R36, 0x80, RZ, 0xfc, !PT ;  /* 0x0000008024087812 */ /* 0x001fc800078efcff */
[----:B------:R-:W-:-:S05]  /*281c0*/  ISETP.GE.AND P1, PT, R8, UR4, PT ;  /* 0x0000000408007c0c */ /* 0x000fca000bf26270 */
[----:B------:R-:W-:Y:S02]  /*281d0*/  @P0 LOP3.LUT R16, R16, 0x1, RZ, 0xfc, !PT ;  /* 0x0000000110100812 */ /* 0x000fe400078efcff */
[----:B------:R-:W-:Y:S02]  /*281e0*/  ISETP.GE.AND P0, PT, R36, UR4, PT ;  /* 0x0000000424007c0c */ /* 0x000fe4000bf06270 */
[----:B------:R-:W-:-:S04]  /*281f0*/  LOP3.LUT R16, R16, 0xffffffdf, RZ, 0xc0, !PT ;  /* 0xffffffdf10107812 */ /* 0x000fc800078ec0ff */
[----:B------:R-:W-:-:S04]  /*28200*/  @P2 LOP3.LUT R16, R16, 0x20, RZ, 0xfc, !PT ;  /* 0x0000002010102812 */ /* 0x000fc800078efcff */
[----:B------:R-:W-:-:S04]  /*28210*/  LOP3.LUT R16, R16, 0xffffffef, RZ, 0xc0, !PT ;  /* 0xffffffef10107812 */ /* 0x000fc800078ec0ff */
        /* <DEDUP_REMOVED lines=8> */
[----:B-1----:R-:W-:Y:S06]  /*282a0*/  BRA.DIV UR5, `(.L_x_1933) ;  /* 0x0000005e05207947 */ /* 0x002fec000b800000 */
.L_x_2086:
[----:B------:R-:W-:Y:S01]  /*282b0*/  IMAD.MOV.U32 R23, RZ, RZ, R7 ;  /* 0x000000ffff177224 */ /* 0x000fe200078e0007 */
[----:B------:R-:W-:Y:S06]  /*282c0*/  @!P2 BRA `(.L_x_1934) ;  /* 0x000000000004a947 */ /* 0x000fec0003800000 */
[----:B------:R-:W-:Y:S01]  /*282d0*/  BPT.TRAP 0x1 ;  /* 0x000000040000795c */ /* 0x000fe20000300000 */
.L_x_1934:
[----:B------:R-:W-:Y:S01]  /*282e0*/  SHF.R.S32.HI R6, RZ, 0x1f, R0 ;  /* 0x0000001fff067819 */ /* 0x000fe20000011400 */
[----:B------:R-:W-:Y:S01]  /*282f0*/  ULDC.64 UR4, c[0x0][0x328] ;  /* 0x0000ca0000047ab9 */ /* 0x000fe20000000a00 */
[----:B-----5:R-:W-:Y:S01]  /*28300*/  SHF.R.S32.HI R8, RZ, 0x1f, R5 ;  /* 0x0000001fff087819 */ /* 0x020fe20000011405 */
[----:B------:R-:W-:Y:S01]  /*28310*/  ULDC.64 UR6, c[0x0][0x318] ;  /* 0x0000c60000067ab9 */ /* 0x000fe20000000a00 */
[----:B------:R-:W-:Y:S01]  /*28320*/  BSSY B0, `(.L_x_1935) ;  /* 0x0000013000007945 */ /* 0x000fe20003800000 */
        /* <DEDUP_REMOVED lines=18> */
.L_x_2087:
[----:B------:R-:W-:Y:S05]  /*28450*/  BSYNC B0 ;  /* 0x0000000000007941 */ /* 0x000fea0003800000 */
.L_x_1935:
[----:B------:R-:W2:Y:S01]  /*28460*/  LDL R10, [R1+0x8] ;  /* 0x00000800010a7983 */ /* 0x000ea20000100800 */
[----:B------:R-:W-:Y:S01]  /*28470*/  ULDC.64 UR4, c[0x0][0x300] ;  /* 0x0000c00000047ab9 */ /* 0x000fe20000000a00 */
[----:B------:R-:W-:Y:S01]  /*28480*/  ULDC.64 UR6, c[0x0][0x2e8] ;  /* 0x0000ba0000067ab9 */ /* 0x000fe20000000a00 */
[----:B------:R-:W-:Y:S01]  /*28490*/  IMAD R6, R6, UR4, RZ ;  /* 0x0000000406067c24 */ /* 0x000fe2000f8e02ff */
[----:B------:R-:W1:Y:S01]  /*284a0*/  S2R R9, SR_TID.X ;  /* 0x0000000000097919 */ /* 0x000e620000002100 */
[----:B0-----:R-:W-:Y:S01]  /*284b0*/  IMAD.WIDE.U32 R2, R0, UR4, RZ ;  /* 0x0000000400027c25 */ /* 0x001fe2000f8e00ff */
[C---:B------:R-:W-:Y:S02]  /*284c0*/  LOP3.LUT P5, RZ, R16.reuse, 0x10, RZ, 0xc0, !PT ;  /* 0x0000001010ff7812 */ /* 0x040fe400078ac0ff */
[----:B------:R-:W-:Y:S01]  /*284d0*/  LOP3.LUT P4, RZ, R16, 0x8, RZ, 0xc0, !PT ;  /* 0x0000000810ff7812 */ /* 0x000fe2000788c0ff */
        /* <DEDUP_REMOVED lines=14> */
[----:B------:R-:W-:Y:S02]  /*285c0*/  LEA.HI.X R6, R2, UR7, R6, 0x1, P0 ;  /* 0x0000000702067c11 */ /* 0x000fe400080f0c06 */
[----:B-1----:R-:W-:-:S04]  /*285d0*/  LOP3.LUT R9, R9, 0x7f, RZ, 0xc0, !PT ;  /* 0x0000007f09097812 */ /* 0x002fc800078ec0ff */
[----:B------:R-:W-:Y:S01]  /*285e0*/  SHF.R.U32.HI R9, RZ, 0x3, R9 ;  /* 0x00000003ff097819 */ /* 0x000fe20000011609 */
[----:B--2---:R-:W-:Y:S01]  /*285f0*/  IMAD R5, R7, -0x40, R10 ;  /* 0xffffffc007057824 */ /* 0x004fe200078e020a */
[----:B------:R-:W-:-:S03]  /*28600*/  LEA R7, R22, R33, 0xe ;  /* 0x0000002116077211 */ /* 0x000fc600078e70ff */
        /* <DEDUP_REMOVED lines=28> */
[----:B------:R-:W-:Y:S01]  /*287d0*/  @P0 LEA R9, R7, R17, 0x1 ;  /* 0x0000001107090211 */ /* 0x000fe200078e08ff */
        /* <DEDUP_REMOVED lines=8> */
.L_x_2097:
        /* <DEDUP_REMOVED lines=13> */
.L_x_1938:
        /* <DEDUP_REMOVED lines=10> */
.L_x_1939:
[----:B------:R1:W-:Y:S02]  /*289d0*/  SYNCS.ARRIVE.TRANS64.A1T0 RZ, [R4+URZ+0x30830], RZ ;  /* 0x030830ff04ff79a7 */ /* 0x0003e4000810003f */
[----:B------:R-:W-:Y:S05]  /*289e0*/  WARPSYNC.ALL ;  /* 0x0000000000007948 */ /* 0x000fea0003800000 */
[----:B------:R-:W-:Y:S01]  /*289f0*/  ULDC.64 UR4, c[0x0][0xa00] ;  /* 0x0002800000047ab9 */ /* 0x000fe20000000a00 */
[----:B0-----:R-:W-:Y:S01]  /*28a00*/  VIADD R2, R17, 0x10400 ;  /* 0x0001040011027836 */ /* 0x001fe20000000000 */
[----:B------:R-:W-:Y:S01]  /*28a10*/  BAR.SYNC.DEFER_BLOCKING 0x8, 0x180 ;  /* 0x0206000000007b1d */ /* 0x000fe20000010000 */
[----:B------:R-:W-:Y:S02]  /*28a20*/  ISETP.NE.U32.AND P0, PT, RZ, UR4, PT ;  /* 0x00000004ff007c0c */ /* 0x000fe4000bf05070 */
[----:B------:R-:W-:-:S02]  /*28a30*/  SHF.R.S32.HI R0, RZ, 0x1f, R27 ;  /* 0x0000001fff007819 */ /* 0x000fc4000001141b */
[----:B------:R-:W-:Y:S01]  /*28a40*/  ISETP.NE.AND.EX P0, PT, RZ, UR5, PT, P0 ;  /* 0x00000005ff007c0c */ /* 0x000fe2000bf05300 */
[----:B------:R-:W-:Y:S01]  /*28a50*/  ULDC.64 UR4, c[0x0][0x298] ;  /* 0x0000a60000047ab9 */ /* 0x000fe20000000a00 */
[----:B------:R-:W-:Y:S01]  /*28a60*/  LOP3.LUT P1, RZ, R2, 0x3ff, RZ, 0xc0, !PT ;  /* 0x000003ff02ff7812 */ /* 0x000fe2000782c0ff */
[----:B------:R-:W-:Y:S01]  /*28a70*/  BSSY B6, `(.L_x_1940) ;  /* 0x000001c000067945 */ /* 0x000fe20003800000 */
[----:B------:R-:W-:Y:S02]  /*28a80*/  SEL R0, R0, RZ, !P0 ;  /* 0x000000ff00007207 */ /* 0x000fe40004000000 */
[----:B------:R-:W-:-:S03]  /*28a90*/  SEL R2, R27, RZ, !P0 ;  /* 0x000000ff1b027207 */ /* 0x000fc60004000000 */
[----:B------:R0:W-:Y:S04]  /*28aa0*/  STL [R1+0x30], R0 ;  /* 0x0000300001007387 */ /* 0x0001e80000100800 */
[----:B------:R2:W-:Y:S01]  /*28ab0*/  STL [R1+0x1c], R2 ;  /* 0x00001c0201007387 */ /* 0x0005e20000100800 */
[----:B0-----:R-:W-:Y:S01]  /*28ac0*/  SHF.R.S32.HI R0, RZ, 0x1f, R35 ;  /* 0x0000001fff007819 */ /* 0x001fe20000011423 */
[----:B--2---:R-:W-:-:S04]  /*28ad0*/  IMAD.WIDE.U32 R2, R35, UR4, RZ ;  /* 0x0000000423027c25 */ /* 0x004fc8000f8e00ff */
[----:B------:R-:W-:Y:S01]  /*28ae0*/  IMAD R0, R0, UR4, RZ ;  /* 0x0000000400007c24 */ /* 0x000fe2000f8e02ff */
[----:B------:R0:W-:Y:S03]  /*28af0*/  STL.64 [R1+0x20], R2 ;  /* 0x0000200201007387 */ /* 0x0001e60000100a00 */
[----:B------:R-:W-:-:S04]  /*28b00*/  IMAD R0, R35, UR5, R0 ;  /* 0x0000000523007c24 */ /* 0x000fc8000f8e0200 */
[----:B------:R-:W-:Y:S01]  /*28b10*/  IMAD.IADD R35, R3, 0x1, R0 ;  /* 0x0000000103237824 */ /* 0x000fe200078e0200 */
[----:B------:R-:W-:Y:S06]  /*28b20*/  @!P1 BRA `(.L_x_1941) ;  /* 0x0000000000409947 */ /* 0x000fec0003800000 */
[----:B0-----:R-:W-:Y:S01]  /*28b30*/  MOV R2, 0x0 ;  /* 0x0000000000027802 */ /* 0x001fe20000000f00 */
[----:B------:R-:W-:Y:S01]  /*28b40*/  ULDC.64 UR4, c[0x4][0x138] ;  /* 0x01004e0000047ab9 */ /* 0x000fe20000000a00 */
[----:B------:R-:W-:Y:S01]  /*28b50*/  ULDC.64 UR6, c[0x4][0x140] ;  /* 0x0100500000067ab9 */ /* 0x000fe20000000a00 */
[----:B------:R-:W-:Y:S01]  /*28b60*/  ULDC.64 UR8, c[0x4][0xb0] ;  /* 0x01002c0000087ab9 */ /* 0x000fe20000000a00 */
[----:B-1----:R-:W-:Y:S01]  /*28b70*/  IMAD.U32 R4, RZ, RZ, UR4 ;  /* 0x00000004ff047e24 */ /* 0x002fe2000f8e00ff */
        /* <DEDUP_REMOVED lines=11> */
.L_x_1941:
[----:B------:R-:W-:Y:S05]  /*28c30*/  BSYNC B6 ;  /* 0x0000000000067941 */ /* 0x000fea0003800000 */
.L_x_1940:
[----:B------:R-:W2:Y:S01]  /*28c40*/  LDL.LU R20, [R1+0x30] ;  /* 0x0000300001147983 */ /* 0x000ea20000300800 */
[----:B------:R-:W-:Y:S01]  /*28c50*/  ULDC.64 UR4, c[0x0][0x2d8] ;  /* 0x0000b60000047ab9 */ /* 0x000fe20000000a00 */
[----:B------:R-:W3:Y:S02]  /*28c60*/  LDC R7, c[0x0][0x448] ;  /* 0x00011200ff077b82 */ /* 0x000ee40000000800 */
[----:B------:R-:W4:Y:S04]  /*28c70*/  LDL.LU R21, [R1+0x1c] ;  /* 0x00001c0001157983 */ /* 0x000f280000300800 */
[----:B0-----:R-:W5:Y:S01]  /*28c80*/  LDL.LU.64 R2, [R1+0x20] ;  /* 0x0000200001027983 */ /* 0x001f620000300a00 */
[C---:B------:R-:W-:Y:S02]  /*28c90*/  LOP3.LUT R9, R36.reuse, 0x40, RZ, 0xfc, !PT ;  /* 0x0000004024097812 */ /* 0x040fe400078efcff */
[----:B------:R-:W-:-:S02]  /*28ca0*/  LOP3.LUT R8, R36, 0x80, RZ, 0xfc, !PT ;  /* 0x0000008024087812 */ /* 0x000fc400078efcff */
[----:B---3--:R-:W-:-:S13]  /*28cb0*/  ISETP.NE.AND P0, PT, R7, 0x1, PT ;  /* 0x000000010700780c */ /* 0x008fda0003f05270 */
[----:B------:R-:W0:Y:S01]  /*28cc0*/  @P0 LDC R6, c[0x0][0x44c] ;  /* 0x00011300ff060b82 */ /* 0x000e220000000800 */
[----:B-----5:R-:W-:Y:S02]  /*28cd0*/  IMAD.MOV.U32 R3, RZ, RZ, R35 ;  /* 0x000000ffff037224 */ /* 0x020fe400078e0023 */
[----:B------:R-:W-:-:S04]  /*28ce0*/  IMAD.WIDE.U32 R2, R26, UR4, R2 ;  /* 0x000000041a027c25 */ /* 0x000fc8000f8e0002 */
[----:B------:R-:W-:Y:S01]  /*28cf0*/  IMAD R3, R26, UR5, R3 ;  /* 0x000000051a037c24 */ /* 0x000fe2000f8e0203 */
[----:B------:R-:W-:Y:S02]  /*28d00*/  ULDC.64 UR4, c[0x0][0x2e0] ;  /* 0x0000b80000047ab9 */ /* 0x000fe40000000a00 */
[----:B--2---:R-:W-:Y:S02]  /*28d10*/  IMAD R0, R20, UR4, RZ ;  /* 0x0000000414007c24 */ /* 0x004fe4000f8e02ff */
[----:B------:R-:W2:Y:S01]  /*28d20*/  S2R R20, SR_TID.X ;  /* 0x0000000000147919 */ /* 0x000ea20000002100 */
[----:B----4-:R-:W-:-:S04]  /*28d30*/  IMAD.WIDE.U32 R2, R21, UR4, R2 ;  /* 0x0000000415027c25 */ /* 0x010fc8000f8e0002 */
[----:B------:R-:W-:Y:S01]  /*28d40*/  IMAD R0, R21, UR5, R0 ;  /* 0x0000000515007c24 */ /* 0x000fe2000f8e0200 */
[----:B------:R-:W-:-:S03]  /*28d50*/  ULDC.64 UR4, c[0x0][0x2d0] ;  /* 0x0000b40000047ab9 */ /* 0x000fc60000000a00 */
[----:B------:R-:W-:Y:S02]  /*28d60*/  IMAD.IADD R3, R3, 0x1, R0 ;  /* 0x0000000103037824 */ /* 0x000fe400078e0200 */
[----:B------:R-:W3:Y:S01]  /*28d70*/  @P0 LDC R0, c[0x0][0x450] ;  /* 0x00011400ff000b82 */ /* 0x000ee20000000800 */
[----:B--2---:R-:W-:-:S04]  /*28d80*/  LOP3.LUT R20, R20, 0x7f, RZ, 0xc0, !PT ;  /* 0x0000007f14147812 */ /* 0x004fc800078ec0ff */
[----:B------:R-:W-:Y:S02]  /*28d90*/  SHF.R.U32.HI R21, RZ, 0x3, R20 ;  /* 0x00000003ff157819 */ /* 0x000fe40000011614 */
[----:B------:R-:W2:Y:S02]  /*28da0*/  S2R R20, SR_TID.X ;  /* 0x0000000000147919 */ /* 0x000ea40000002100 */
[----:B--2---:R-:W-:-:S05]  /*28db0*/  IMAD.SHL.U32 R20, R20, 0x10, RZ ;  /* 0x0000001014147824 */ /* 0x004fca00078e00ff */
[----:B------:R-:W-:-:S05]  /*28dc0*/  LOP3.LUT R20, R21, 0x70, R20, 0xf8, !PT ;  /* 0x0000007015147812 */ /* 0x000fca00078ef814 */
[----:B------:R-:W-:Y:S02]  /*28dd0*/  IMAD.IADD R5, R20, 0x1, R25 ;  /* 0x0000000114057824 */ /* 0x000fe400078e0219 */
[----:B------:R-:W2:Y:S02]  /*28de0*/  S2R R20, SR_TID.X ;  /* 0x0000000000147919 */ /* 0x000ea40000002100 */
[----:B0-----:R-:W-:Y:S01]  /*28df0*/  @P0 IMAD.HI.U32 R6, R5, R6, RZ ;  /* 0x0000000605060227 */ /* 0x001fe200078e00ff */
[----:B-1----:R-:W-:-:S04]  /*28e00*/  MOV R4, R5 ;  /* 0x0000000500047202 */ /* 0x002fc80000000f00 */
[----:B---3--:R-:W-:-:S05]  /*28e10*/  @P0 SHF.R.U32.HI R4, RZ, R0, R6 ;  /* 0x00000000ff040219 */ /* 0x008fca0000011606 */
[----:B------:R-:W-:Y:S02]  /*28e20*/  IMAD.MOV R0, RZ, RZ, -R4 ;  /* 0x000000ffff007224 */ /* 0x000fe400078e0a04 */
[----:B------:R-:W-:-:S04]  /*28e30*/  IMAD.WIDE.U32 R2, R4, UR4, R2 ;  /* 0x0000000404027c25 */ /* 0x000fc8000f8e0002 */
[----:B------:R-:W-:Y:S01]  /*28e40*/  IMAD R0, R7, R0, R5 ;  /* 0x0000000007007224 */ /* 0x000fe200078e0205 */
[----:B------:R-:W-:-:S05]  /*28e50*/  SHF.R.S32.HI R5, RZ, 0x1f, R4 ;  /* 0x0000001fff057819 */ /* 0x000fca0000011404 */
[----:B------:R-:W-:-:S04]  /*28e60*/  IMAD R5, R5, UR4, RZ ;  /* 0x0000000405057c24 */ /* 0x000fc8000f8e02ff */
[----:B------:R-:W-:Y:S01]  /*28e70*/  IMAD R5, R4, UR5, R5 ;  /* 0x0000000504057c24 */ /* 0x000fe2000f8e0205 */
[----:B------:R-:W-:Y:S01]  /*28e80*/  SHF.R.S32.HI R4, RZ, 0x1f, R0 ;  /* 0x0000001fff047819 */ /* 0x000fe20000011400 */
[----:B------:R-:W-:Y:S02]  /*28e90*/  ULDC.64 UR4, c[0x0][0x2c8] ;  /* 0x0000b20000047ab9 */ /* 0x000fe40000000a00 */
[----:B------:R-:W-:Y:S01]  /*28ea0*/  IMAD.IADD R3, R3, 0x1, R5 ;  /* 0x0000000103037824 */ /* 0x000fe200078e0205 */
[----:B--2---:R-:W-:Y:S01]  /*28eb0*/  LOP3.LUT R20, R20, 0x7f, RZ, 0xc0, !PT ;  /* 0x0000007f14147812 */ /* 0x004fe200078ec0ff */
[----:B------:R-:W-:Y:S02]  /*28ec0*/  IMAD R4, R4, UR4, RZ ;  /* 0x0000000404047c24 */ /* 0x000fe4000f8e02ff */
[----:B------:R-:W-:-:S04]  /*28ed0*/  IMAD.WIDE.U32 R2, R0, UR4, R2 ;  /* 0x0000000400027c25 */ /* 0x000fc8000f8e0002 */
[----:B------:R-:W-:Y:S01]  /*28ee0*/  IMAD R5, R0, UR5, R4 ;  /* 0x0000000500057c24 */ /* 0x000fe2000f8e0204 */
[----:B------:R-:W-:Y:S02]  /*28ef0*/  ULDC.64 UR4, c[0x0][0x280] ;  /* 0x0000a00000047ab9 */ /* 0x000fe40000000a00 */
[----:B------:R-:W-:Y:S01]  /*28f00*/  LEA R4, P0, R2, UR4, 0x1 ;  /* 0x0000000402047c11 */ /* 0x000fe2000f8008ff */
[----:B------:R-:W-:Y:S01]  /*28f10*/  IMAD.IADD R0, R3, 0x1, R5 ;  /* 0x0000000103007824 */ /* 0x000fe200078e0205 */
[----:B------:R-:W-:Y:S02]  /*28f20*/  ULDC UR4, c[0x0][0x2b8] ;  /* 0x0000ae0000047ab9 */ /* 0x000fe40000000800 */
[----:B------:R-:W-:Y:S02]  /*28f30*/  ISETP.GE.AND P4, PT, R36, UR4, PT ;  /* 0x0000000424007c0c */ /* 0x000fe4000bf86270 */
[----:B------:R-:W-:Y:S01]  /*28f40*/  LEA.HI.X R0, R2, UR5, R0, 0x1, P0 ;  /* 0x0000000502007c11 */ /* 0x000fe200080f0c00 */
[----:B------:R-:W-:Y:S01]  /*28f50*/  UMOV UR5, 0xffffffff ;  /* 0xffffffff00057882 */ /* 0x000fe20000000000 */
[----:B------:R-:W-:-:S02]  /*28f60*/  ISETP.GE.AND P3, PT, R9, UR4, PT ;  /* 0x0000000409007c0c */ /* 0x000fc4000bf66270 */
[----:B------:R-:W-:Y:S02]  /*28f70*/  ISETP.GE.AND P2, PT, R8, UR4, PT ;  /* 0x0000000408007c0c */ /* 0x000fe4000bf46270 */
[----:B------:R-:W-:Y:S02]  /*28f80*/  ISETP.GE.AND P1, PT, R37, UR4, PT ;  /* 0x0000000425007c0c */ /* 0x000fe4000bf26270 */
[----:B------:R-:W-:Y:S01]  /*28f90*/  SHF.R.U32.HI R8, RZ, 0x3, R20 ;  /* 0x00000003ff087819 */ /* 0x000fe20000011614 */
[----:B------:R-:W-:Y:S10]  /*28fa0*/  BRA.DIV UR5, `(.L_x_1942) ;  /* 0x0000005605847947 */ /* 0x000ff4000b800000 */
[----:B------:R-:W0:Y:S01]  /*28fb0*/  SHFL.IDX PT, R3, R4, RZ, 0x181f ;  /* 0x00181fff04037589 */ /* 0x000e2200000e0000 */
[----:B------:R-:W-:Y:S02]  /*28fc0*/  IMAD R5, R31, R7, RZ ;  /* 0x000000071f057224 */ /* 0x000fe400078e02ff */
[----:B------:R-:W-:Y:S01]  /*28fd0*/  IMAD.IADD R25, R8, 0x1, R25 ;  /* 0x0000000108197824 */ /* 0x000fe200078e0219 */
[----:B------:R-:W1:Y:S04]  /*28fe0*/  SHFL.IDX PT, R2, R0, RZ, 0x181f ;  /* 0x00181fff00027589 */ /* 0x000e6800000e0000 */
[----:B------:R-:W-:Y:S01]  /*28ff0*/  ISETP.GE.AND P0, PT, R25, R5, PT ;  /* 0x000000051900720c */ /* 0x000fe20003f06270 */
[----:B------:R-:W-:-:S12]  /*29000*/  SHFL.IDX PT, R14, R4, 0x7, 0x181f ;  /* 0x00f81f00040e7f89 */ /* 0x000fd800000e0000 */
[----:B0-----:R-:W-:-:S05]  /*29010*/  @!P0 LEA R6, P5, R36, R3, 0x1 ;  /* 0x0000000324068211 */ /* 0x001fca00078a08ff */
[----:B-1----:R-:W-:Y:S01]  /*29020*/  @!P0 IMAD.X R3, RZ, RZ, R2, P5 ;  /* 0x000000ffff038224 */ /* 0x002fe200028e0602 */
[----:B------:R-:W-:Y:S01]  /*29030*/  @!P0 MOV R2, R6 ;  /* 0x0000000600028202 */ /* 0x000fe20000000f00 */
[----:B------:R-:W-:-:S04]  /*29040*/  VIADD R6, R25, 0x10 ;  /* 0x0000001019067836 */ /* 0x000fc80000000000 */
        /* <DEDUP_REMOVED lines=10> */
[----:B------:R-:W-:Y:S02]  /*290f0*/  @!P0 IMAD.MOV.U32 R3, RZ, RZ, R7 ;  /* 0x000000ffff038224 */ /* 0x000fe400078e0007 */
[----:B------:R-:W-:-:S03]  /*29100*/  VIADD R6, R25, 0x20 ;  /* 0x0000002019067836 */ /* 0x000fc60000000000 */
        /* <DEDUP_REMOVED lines=58> */
[----:B------:R0:W1:Y:S01]  /*294b0*/  SHFL.IDX PT, R6, R0, 0x7, 0x181f ;  /* 0x00f81f0000067f89 */ /* 0x00006200000e0000 */
[----:B------:R-:W-:-:S05]  /*294c0*/  @!P0 MOV R3, R7 ;  /* 0x0000000700038202 */ /* 0x000fca0000000f00 */
[----:B------:R0:W-:Y:S04]  /*294d0*/  @!P0 LDGSTS.E.BYPASS.LTC128B.128 [R34+0x13400], desc[UR60][R2.64], !P4 ;  /* 0x1340000002228fae */ /* 0x0001e8000e101d7c */
[----:B------:R0:W-:Y:S04]  /*294e0*/  @!P0 LDGSTS.E.BYPASS.LTC128B.128 [R34+0x17400], desc[UR60][R2.64+0x80], !P3 ;  /* 0x1740008002228fae */ /* 0x0001e8000d901d7c */
[----:B------:R0:W-:Y:S04]  /*294f0*/  @!P0 LDGSTS.E.BYPASS.LTC128B.128 [R34+0x1b400], desc[UR60][R2.64+0x100], !P2 ;  /* 0x1b40010002228fae */ /* 0x0001e8000d101d7c */
[----:B------:R0:W-:Y:S02]  /*29500*/  @!P0 LDGSTS.E.BYPASS.LTC128B.128 [R34+0x1f400], desc[UR60][R2.64+0x180], !P1 ;  /* 0x1f40018002228fae */ /* 0x0001e4000c901d7c */
.L_x_2114:
[----:B0-----:R-:W-:Y:S01]  /*29510*/  VIADD R0, R25, 0x70 ;  /* 0x0000007019007836 */ /* 0x001fe20000000000 */
[----:B------:R-:W-:Y:S04]  /*29520*/  BSSY B0, `(.L_x_1943) ;  /* 0x000000c000007945 */ /* 0x000fe80003800000 */
[----:B------:R-:W-:-:S13]  /*29530*/  ISETP.GE.AND P0, PT, R0, R5, PT ;  /* 0x000000050000720c */ /* 0x000fda0003f06270 */
[----:B------:R-:W-:Y:S05]  /*29540*/  @P0 BRA `(.L_x_1944) ;  /* 0x0000000000240947 */ /* 0x000fea0003800000 */
[----:B------:R-:W-:-:S05]  /*29550*/  LEA R2, P0, R36, R14, 0x1 ;  /* 0x0000000e24027211 */ /* 0x000fca00078008ff */
        /* <DEDUP_REMOVED lines=8> */
.L_x_1944:
[----:B------:R-:W-:Y:S05]  /*295e0*/  BSYNC B0 ;  /* 0x0000000000007941 */ /* 0x000fea0003800000 */
.L_x_1943:
[----:B------:R-:W-:Y:S01]  /*295f0*/  NOP ;  /* 0x0000000000007918 */ /* 0x000fe20000000000 */
[----:B------:R-:W-:-:S13]  /*29600*/  PLOP3.LUT P0, PT, PT, PT, PT, 0x80, 0x0 ;  /* 0x000000000000781c */ /* 0x000fda0003f0f070 */
.L_x_1945:
        /* <DEDUP_REMOVED lines=20> */
.L_x_2115:
[----:B------:R-:W-:Y:S05]  /*29750*/  BSYNC B0 ;  /* 0x0000000000007941 */ /* 0x000fea0003800000 */
.L_x_1946:
[----:B------:R-:W2:Y:S01]  /*29760*/  LDL R2, [R1+0xc] ;  /* 0x00000c0001027983 */ /* 0x000ea20000100800 */
[----:B------:R-:W-:Y:S01]  /*29770*/  BSSY B0, `(.L_x_1948) ;  /* 0x00000fe000007945 */ /* 0x000fe20003800000 */
[----:B--2---:R-:W-:-:S13]  /*29780*/  ISETP.GE.AND P0, PT, R7, R2, PT ;  /* 0x000000020700720c */ /* 0x004fda0003f06270 */
[----:B------:R-:W-:Y:S05]  /*29790*/  @!P0 BRA `(.L_x_1949) ;  /* 0x0000000c00ec8947 */ /* 0x000fea0003800000 */
[C---:B------:R-:W-:Y:S01]  /*297a0*/  LOP3.LUT R3, R36.reuse, 0x40, RZ, 0xfc, !PT ;  /* 0x0000004024037812 */ /* 0x040fe200078efcff */
[----:B------:R-:W-:Y:S01]  /*297b0*/  ULDC UR4, c[0x0][0x2f4] ;  /* 0x0000bd0000047ab9 */ /* 0x000fe20000000800 */
[C---:B------:R-:W-:Y:S01]  /*297c0*/  LOP3.LUT R2, R36.reuse, 0x80, RZ, 0xfc, !PT ;  /* 0x0000008024027812 */ /* 0x040fe200078efcff */
[----:B------:R-:W-:Y:S01]  /*297d0*/  IMAD.MOV.U32 R10, RZ, RZ, R29 ;  /* 0x000000ffff0a7224 */ /* 0x000fe200078e001d */
[----:B-1----:R-:W-:Y:S01]  /*297e0*/  MOV R6, R22 ;  /* 0x0000001600067202 */ /* 0x002fe20000000f00 */
[----:B------:R-:W-:Y:S01]  /*297f0*/  IMAD.MOV.U32 R31, RZ, RZ, R23 ;  /* 0x000000ffff1f7224 */ /* 0x000fe200078e0017 */
[----:B------:R-:W-:Y:S02]  /*29800*/  ISETP.GE.AND P4, PT, R36, UR4, PT ;  /* 0x0000000424007c0c */ /* 0x000fe4000bf86270 */
[----:B------:R-:W-:Y:S02]  /*29810*/  ISETP.GE.AND P3, PT, R3, UR4, PT ;  /* 0x0000000403007c0c */ /* 0x000fe4000bf66270 */
[----:B------:R-:W-:-:S02]  /*29820*/  ISETP.GE.AND P2, PT, R2, UR4, PT ;  /* 0x0000000402007c0c */ /* 0x000fc4000bf46270 */
[----:B------:R-:W-:-:S13]  /*29830*/  ISETP.GE.AND P1, PT, R37, UR4, PT ;  /* 0x0000000425007c0c */ /* 0x000fda000bf26270 */
.L_x_1962:
[----:B0-----:R-:W2:Y:S01]  /*29840*/  LDL R0, [R1+0x10] ;  /* 0x0000100001007983 */ /* 0x001ea20000100800 */
[----:B------:R-:W0:Y:S03]  /*29850*/  LDC R12, c[0x0][0x430] ;  /* 0x00010c00ff0c7b82 */ /* 0x000e260000000800 */
[----:B------:R-:W3:Y:S01]  /*29860*/  LDL R8, [R1+0x14] ;  /* 0x0000140001087983 */ /* 0x000ee20000100800 */
[----:B------:R-:W1:Y:S01]  /*29870*/  S2R R2, SR_TID.X ;  /* 0x0000000000027919 */ /* 0x000e620000002100 */
[----:B------:R-:W4:Y:S01]  /*29880*/  S2R R4, SR_TID.X ;  /* 0x0000000000047919 */ /* 0x000f220000002100 */
[----:B0-----:R-:W-:-:S13]  /*29890*/  ISETP.NE.AND P0, PT, R12, 0x1, PT ;  /* 0x000000010c00780c */ /* 0x001fda0003f05270 */
[----:B------:R-:W0:Y:S01]  /*298a0*/  @P0 LDC R3, c[0x0][0x434] ;  /* 0x00010d00ff030b82 */ /* 0x000e220000000800 */
[----:B-1----:R-:W-:Y:S01]  /*298b0*/  LOP3.LUT R2, R2, 0x7f, RZ, 0xc0, !PT ;  /* 0x0000007f02027812 */ /* 0x002fe200078ec0ff */
[----:B----4-:R-:W-:-:S03]  /*298c0*/  IMAD.SHL.U32 R4, R4, 0x10, RZ ;  /* 0x0000001004047824 */ /* 0x010fc600078e00ff */
[----:B------:R-:W-:-:S04]  /*298d0*/  SHF.R.U32.HI R2, RZ, 0x3, R2 ;  /* 0x00000003ff027819 */ /* 0x000fc80000011602 */
[----:B------:R-:W-:Y:S02]  /*298e0*/  LOP3.LUT R4, R2, 0x70, R4, 0xf8, !PT ;  /* 0x0000007002047812 */ /* 0x000fe400078ef804 */
[----:B------:R-:W1:Y:S02]  /*298f0*/  @P0 LDC R2, c[0x0][0x438] ;  /* 0x00010e00ff020b82 */ /* 0x000e640000000800 */
[----:B------:R-:W-:Y:S01]  /*29900*/  ISETP.GT.U32.AND P6, PT, R4, 0x3f, PT ;  /* 0x0000003f0400780c */ /* 0x000fe20003fc4070 */
[----:B--2---:R-:W-:-:S04]  /*29910*/  IMAD R0, R7, 0x40, R0 ;  /* 0x0000004007007824 */ /* 0x004fc800078e0200 */
[----:B------:R-:W-:-:S08]  /*29920*/  IMAD.IADD R0, R4, 0x1, R0 ;  /* 0x0000000104007824 */ /* 0x000fd000078e0200 */
[----:B------:R-:W2:Y:S01]  /*29930*/  @!P6 LDC.64 R4, c[0x0][0x428] ;  /* 0x00010a00ff04eb82 */ /* 0x000ea20000000a00 */
[----:B0-----:R-:W-:Y:S01]  /*29940*/  @P0 IMAD.HI.U32 R3, R0, R3, RZ ;  /* 0x0000000300030227 */ /* 0x001fe200078e00ff */
[----:B------:R-:W-:-:S04]  /*29950*/  MOV R11, R0 ;  /* 0x00000000000b7202 */ /* 0x000fc80000000f00 */
[----:B-1----:R-:W-:-:S04]  /*29960*/  @P0 SHF.R.U32.HI R11, RZ, R2, R3 ;  /* 0x00000002ff0b0219 */ /* 0x002fc80000011603 */
[--C-:B------:R-:W-:Y:S01]  /*29970*/  @!P6 SHF.R.S32.HI R3, RZ, 0x1f, R11.reuse ;  /* 0x0000001fff03e819 */ /* 0x100fe2000001140b */
[----:B------:R-:W-:-:S04]  /*29980*/  @!P6 IMAD.MOV.U32 R2, RZ, RZ, R11 ;  /* 0x000000ffff02e224 */ /* 0x000fc800078e000b */
[----:B--2---:R-:W-:-:S04]  /*29990*/  @!P6 IMAD.WIDE.U32 R2, R32, R4, R2 ;  /* 0x000000042002e225 */ /* 0x004fc800078e0002 */
[----:B---3--:R-:W-:Y:S02]  /*299a0*/  @!P6 IMAD R4, R8, R4, RZ ;  /* 0x000000040804e224 */ /* 0x008fe400078e02ff */
[----:B------:R-:W0:Y:S02]  /*299b0*/  @!P6 LDC.64 R8, c[0x0][0x418] ;  /* 0x00010600ff08eb82 */ /* 0x000e240000000a00 */
[----:B------:R-:W-:-:S04]  /*299c0*/  @!P6 IMAD R5, R32, R5, R4 ;  /* 0x000000052005e224 */ /* 0x000fc800078e0204 */
[----:B------:R-:W-:Y:S02]  /*299d0*/  @!P6 IMAD.IADD R3, R5, 0x1, R3 ;  /* 0x000000010503e824 */ /* 0x000fe400078e0203 */
[----:B------:R-:W-:-:S04]  /*299e0*/  IMAD.MOV R5, RZ, RZ, -R11 ;  /* 0x000000ffff057224 */ /* 0x000fc800078e0a0b */
[----:B------:R-:W-:Y:S02]  /*299f0*/  IMAD R5, R12, R5, R0 ;  /* 0x000000050c057224 */ /* 0x000fe400078e0200 */
[----:B------:R-:W-:Y:S01]  /*29a00*/  IMAD.MOV.U32 R0, RZ, RZ, RZ ;  /* 0x000000ffff007224 */ /* 0x000fe200078e00ff */
[----:B0-----:R-:W-:-:S04]  /*29a10*/  @!P6 LEA R8, P0, R2, R8, 0x2 ;  /* 0x000000080208e211 */ /* 0x001fc800078010ff */
[----:B------:R-:W-:-:S05]  /*29a20*/  @!P6 LEA.HI.X R9, R2, R9, R3, 0x2, P0 ;  /* 0x000000090209e211 */ /* 0x000fca00000f1403 */
[----:B------:R0:W5:Y:S01]  /*29a30*/  @!P6 LDG.E R0, desc[UR60][R8.64] ;  /* 0x0000003c0800e981 */ /* 0x000162000c1e1900 */
[----:B------:R-:W-:Y:S01]  /*29a40*/  LOP3.LUT P5, RZ, R16, 0x20, RZ, 0xc0, !PT ;  /* 0x0000002010ff7812 */ /* 0x000fe200078ac0ff */
[----:B------:R-:W-:-:S05]  /*29a50*/  VIADD R22, R6, 0x1 ;  /* 0x0000000106167836 */ /* 0x000fca0000000000 */
[C---:B------:R-:W-:Y:S01]  /*29a60*/  ISETP.NE.AND P0, PT, R22.reuse, 0x2, PT ;  /* 0x000000021600780c */ /* 0x040fe20003f05270 */
[----:B------:R-:W-:Y:S05]  /*29a70*/  YIELD ;  /* 0x0000000000007946 */ /* 0x000fea0003800000 */
[----:B------:R-:W-:Y:S02]  /*29a80*/  SEL R29, RZ, 0x1, P0 ;  /* 0x00000001ff1d7807 */ /* 0x000fe40000000000 */
[----:B------:R-:W-:Y:S02]  /*29a90*/  SEL R22, R22, RZ, P0 ;  /* 0x000000ff16167207 */ /* 0x000fe40000000000 */
[----:B------:R-:W-:-:S02]  /*29aa0*/  MOV R23, R7 ;  /* 0x0000000700177202 */ /* 0x000fc40000000f00 */
[----:B------:R-:W-:Y:S01]  /*29ab0*/  LOP3.LUT R29, R10, R29, RZ, 0x3c, !PT ;  /* 0x0000001d0a1d7212 */ /* 0x000fe200078e3cff */
[----:B0-----:R-:W-:Y:S06]  /*29ac0*/  @!P5 BRA `(.L_x_1950) ;  /* 0x000000000004d947 */ /* 0x001fec0003800000 */
[----:B------:R-:W-:Y:S01]  /*29ad0*/  BPT.TRAP 0x1 ;  /* 0x000000040000795c */ /* 0x000fe20000300000 */
.L_x_1950:
[----:B------:R-:W-:Y:S01]  /*29ae0*/  IMAD R7, R22, 0x8, R17 ;  /* 0x0000000816077824 */ /* 0x000fe200078e0211 */
[----:B------:R-:W-:Y:S01]  /*29af0*/  SHF.L.U32 R2, R29, 0x1f, RZ ;  /* 0x0000001f1d027819 */ /* 0x000fe200000006ff */
[----:B------:R-:W-:Y:S03]  /*29b00*/  BSSY B1, `(.L_x_1951) ;  /* 0x0000003000017945 */ /* 0x000fe60003800000 */
[----:B------:R-:W0:Y:S02]  /*29b10*/  SYNCS.PHASECHK.TRANS64.TRYWAIT P0, [R7+URZ+0x30840], R2 ;  /* 0x03084002070075a7 */ /* 0x000e24000800017f */
[----:B0-----:R-:W-:Y:S05]  /*29b20*/  @!P0 BRA `(.L_x_1952) ;  /* 0x00000054008c8947 */ /* 0x001fea0003800000 */
.L_x_2116:
[----:B------:R-:W-:Y:S05]  /*29b30*/  BSYNC B1 ;  /* 0x0000000000017941 */ /* 0x000fea0003800000 */
.L_x_1951:
[----:B------:R-:W-:Y:S01]  /*29b40*/  SHF.R.S32.HI R20, RZ, 0x1f, R5 ;  /* 0x0000001fff147819 */ /* 0x000fe20000011405 */
[----:B------:R-:W-:Y:S01]  /*29b50*/  ULDC.64 UR4, c[0x0][0x300] ;  /* 0x0000c00000047ab9 */ /* 0x000fe20000000a00 */
[----:B-----5:R-:W-:Y:S01]  /*29b60*/  SHF.R.S32.HI R25, RZ, 0x1f, R0 ;  /* 0x0000001fff197819 */ /* 0x020fe20000011400 */
[C---:B0-----:R-:W-:Y:S01]  /*29b70*/  IMAD.WIDE.U32 R2, R5.reuse, UR4, RZ ;  /* 0x0000000405027c25 */ /* 0x041fe2000f8e00ff */
        /* <DEDUP_REMOVED lines=30> */
[----:B0-----:R-:W-:-:S04]  /*29d60*/  IADD3 R2, P0, R2, R4, RZ ;  /* 0x0000000402027210 */ /* 0x001fc80007f1e0ff */
[----:B-1----:R-:W-:-:S05]  /*29d70*/  IADD3.X R3, RZ, R3, RZ, P0, !PT ;  /* 0x00000003ff037210 */ /* 0x002fca00007fe4ff */
        /* <DEDUP_REMOVED lines=23> */
.L_x_2126:
        /* <DEDUP_REMOVED lines=17> */
.L_x_1954:
        /* <DEDUP_REMOVED lines=10> */
.L_x_1955:
[----:B------:R2:W-:Y:S01]  /*2a0a0*/  SYNCS.ARRIVE.TRANS64.A1T0 RZ, [R7+URZ+0x30830], RZ ;  /* 0x030830ff07ff79a7 */ /* 0x0005e2000810003f */
[----:B------:R-:W-:Y:S05]  /*2a0b0*/  @!P6 BRA `(.L_x_1956) ;  /* 0x000000000004e947 */ /* 0x000fea0003800000 */
[----:B------:R-:W-:Y:S01]  /*2a0c0*/  BPT.TRAP 0x1 ;  /* 0x000000040000795c */ /* 0x000fe20000300000 */
.L_x_1956:
[----:B-1----:R-:W-:Y:S01]  /*2a0d0*/  SHF.L.U32 R2, R10, 0x1f, RZ ;  /* 0x0000001f0a027819 */ /* 0x002fe200000006ff */
[----:B--2---:R-:W-:Y:S01]  /*2a0e0*/  IMAD R7, R6, 0x8, R17 ;  /* 0x0000000806077824 */ /* 0x004fe200078e0211 */
[----:B------:R-:W-:Y:S03]  /*2a0f0*/  BSSY B1, `(.L_x_1957) ;  /* 0x0000003000017945 */ /* 0x000fe60003800000 */
[----:B------:R-:W1:Y:S02]  /*2a100*/  SYNCS.PHASECHK.TRANS64.TRYWAIT P0, [R7+URZ+0x30860], R2 ;  /* 0x03086002070075a7 */ /* 0x000e64000800017f */
[----:B-1----:R-:W-:Y:S05]  /*2a110*/  @!P0 BRA `(.L_x_1958) ;  /* 0x0000005400988947 */ /* 0x002fea0003800000 */
.L_x_2127:
[----:B------:R-:W-:Y:S05]  /*2a120*/  BSYNC B1 ;  /* 0x0000000000017941 */ /* 0x000fea0003800000 */
.L_x_1957:
[----:B0-----:R-:W2:Y:S01]  /*2a130*/  LDL R8, [R1+0x8] ;  /* 0x0000080001087983 */ /* 0x001ea20000100800 */
[----:B------:R-:W0:Y:S01]  /*2a140*/  S2R R3, SR_TID.X ;  /* 0x0000000000037919 */ /* 0x000e220000002100 */
[----:B------:R-:W-:Y:S01]  /*2a150*/  UMOV UR4, 0xffffffff ;  /* 0xffffffff00047882 */ /* 0x000fe20000000000 */
[----:B------:R-:W-:Y:S02]  /*2a160*/  LEA R6, R6, R33, 0xe ;  /* 0x0000002106067211 */ /* 0x000fe400078e70ff */
[----:B0-----:R-:W-:-:S04]  /*2a170*/  LOP3.LUT R3, R3, 0x7f, RZ, 0xc0, !PT ;  /* 0x0000007f03037812 */ /* 0x001fc800078ec0ff */
[----:B------:R-:W-:Y:S01]  /*2a180*/  SHF.R.U32.HI R3, RZ, 0x3, R3 ;  /* 0x00000003ff037819 */ /* 0x000fe20000011603 */
[----:B--2---:R-:W-:-:S04]  /*2a190*/  IMAD R8, R31, -0x40, R8 ;  /* 0xffffffc01f087824 */ /* 0x004fc800078e0208 */
[----:B------:R-:W-:Y:S01]  /*2a1a0*/  IMAD.IADD R8, R8, 0x1, -R3 ;  /* 0x0000000108087824 */ /* 0x000fe200078e0a03 */
[----:B------:R-:W-:Y:S06]  /*2a1b0*/  BRA.DIV UR4, `(.L_x_1959) ;  /* 0x0000005604847947 */ /* 0x000fec000b800000 */
[----:B-1----:R-:W0:Y:S01]  /*2a1c0*/  SHFL.IDX PT, R2, R18, RZ, 0x181f ;  /* 0x00181fff12027589 */ /* 0x002e2200000e0000 */
[----:B------:R-:W-:-:S03]  /*2a1d0*/  IMAD R6, R6, 0x2, R17 ;  /* 0x0000000206067824 */ /* 0x000fc600078e0211 */
        /* <DEDUP_REMOVED lines=38> */
.L_x_2137:
[----:B-1----:R-:W-:Y:S01]  /*2a440*/  IADD3 R2, P0, R2, R4, RZ ;  /* 0x0000000402027210 */ /* 0x002fe20007f1e0ff */
[----:B------:R-:W-:Y:S01]  /*2a450*/  ULDC.64 UR4, c[0x0][0x328] ;  /* 0x0000ca0000047ab9 */ /* 0x000fe20000000a00 */
[----:B------:R-:W-:Y:S01]  /*2a460*/  ULDC.64 UR6, c[0x0][0x318] ;  /* 0x0000c60000067ab9 */ /* 0x000fe20000000a00 */
[----:B------:R-:W-:Y:S01]  /*2a470*/  IMAD R20, R20, UR4, RZ ;  /* 0x0000000414147c24 */ /* 0x000fe2000f8e02ff */
[----:B------:R-:W-:Y:S02]  /*2a480*/  IADD3.X R3, RZ, R19, RZ, P0, !PT ;  /* 0x00000013ff037210 */ /* 0x000fe400007fe4ff */
        /* <DEDUP_REMOVED lines=23> */
[----:B0-----:R-:W-:-:S04]  /*2a600*/  LEA R18, P0, R2, UR6, 0x1 ;  /* 0x0000000602127c11 */ /* 0x001fc8000f8008ff */
[----:B------:R-:W-:Y:S02]  /*2a610*/  LEA.HI.X R19, R2, UR7, R3, 0x1, P0 ;  /* 0x0000000702137c11 */ /* 0x000fe400080f0c03 */
[----:B------:R-:W-:-:S13]  /*2a620*/  PLOP3.LUT P0, PT, PT, PT, PT, 0x80, 0x0 ;  /* 0x000000000000781c */ /* 0x000fda0003f0f070 */
.L_x_1960:
        /* <DEDUP_REMOVED lines=10> */
.L_x_1961:
[----:B------:R-:W2:Y:S01]  /*2a6d0*/  LDL R0, [R1+0xc] ;  /* 0x00000c0001007983 */ /* 0x000ea20000100800 */
[----:B------:R0:W-:Y:S01]  /*2a6e0*/  SYNCS.ARRIVE.TRANS64.A1T0 RZ, [R7+URZ+0x30850], RZ ;  /* 0x030850ff07ff79a7 */ /* 0x0001e2000810003f */
[----:B------:R-:W-:Y:S01]  /*2a6f0*/  IMAD.MOV.U32 R6, RZ, RZ, R22 ;  /* 0x000000ffff067224 */ /* 0x000fe200078e0016 */
[----:B------:R-:W-:Y:S01]  /*2a700*/  MOV R31, R23 ;  /* 0x00000017001f7202 */ /* 0x000fe20000000f00 */
[----:B------:R-:W-:Y:S02]  /*2a710*/  IMAD.MOV.U32 R10, RZ, RZ, R29 ;  /* 0x000000ffff0a7224 */ /* 0x000fe400078e001d */
[C---:B0-----:R-:W-:Y:S01]  /*2a720*/  VIADD R7, R23.reuse, 0xffffffff ;  /* 0xffffffff17077836 */ /* 0x041fe20000000000 */
[----:B--2---:R-:W-:-:S13]  /*2a730*/  ISETP.GT.AND P0, PT, R23, R0, PT ;  /* 0x000000001700720c */ /* 0x004fda0003f04270 */
[----:B------:R-:W-:Y:S05]  /*2a740*/  @P0 BRA `(.L_x_1962) ;  /* 0xfffffff0003c0947 */ /* 0x000fea000383ffff */
.L_x_1949:
[----:B------:R-:W-:Y:S05]  /*2a750*/  BSYNC B0 ;  /* 0x0000000000007941 */ /* 0x000fea0003800000 */
.L_x_1948:
        /* <DEDUP_REMOVED lines=17> */
.L_x_1964:
[----:B------:R-:W-:Y:S05]  /*2a870*/  BSYNC B0 ;  /* 0x0000000000007941 */ /* 0x000fea0003800000 */
.L_x_1963:
[----:B------:R-:W-:-:S13]  /*2a880*/  LOP3.LUT P0, RZ, R16, 0x20, RZ, 0xc0, !PT ;  /* 0x0000002010ff7812 */ /* 0x000fda000780c0ff */
[----:B------:R-:W-:Y:S05]  /*2a890*/  @!P0 BRA `(.L_x_1965) ;  /* 0x0000000000048947 */ /* 0x000fea0003800000 */
[----:B------:R-:W-:Y:S01]  /*2a8a0*/  BPT.TRAP 0x1 ;  /* 0x000000040000795c */ /* 0x000fe20000300000 */
.L_x_1965:
[----:B------:R-:W2:Y:S01]  /*2a8b0*/  LDL.LU R0, [R1+0x8] ;  /* 0x0000080001007983 */ /* 0x000ea20000300800 */
[----:B------:R-:W-:Y:S01]  /*2a8c0*/  IMAD R4, R22, 0x8, R17 ;  /* 0x0000000816047824 */ /* 0x000fe200078e0211 */
[----:B------:R-:W-:Y:S01]  /*2a8d0*/  SHF.L.U32 R3, R29, 0x1f, RZ ;  /* 0x0000001f1d037819 */ /* 0x000fe200000006ff */
[----:B------:R-:W-:Y:S03]  /*2a8e0*/  BSSY B0, `(.L_x_1966) ;  /* 0x0000004000007945 */ /* 0x000fe60003800000 */
[----:B------:R-:W0:Y:S01]  /*2a8f0*/  SYNCS.PHASECHK.TRANS64.TRYWAIT P0, [R4+URZ+0x30860], R3 ;  /* 0x03086003040075a7 */ /* 0x000e22000800017f */
[----:B--2---:R-:W-:Y:S01]  /*2a900*/  IMAD R5, R23, -0x40, R0 ;  /* 0xffffffc017057824 */ /* 0x004fe200078e0200 */
[----:B0-----:R-:W-:Y:S06]  /*2a910*/  @!P0 BRA `(.L_x_1967) ;  /* 0x0000005400288947 */ /* 0x001fec0003800000 */
.L_x_2138:
[----:B------:R-:W-:Y:S05]  /*2a920*/  BSYNC B0 ;  /* 0x0000000000007941 */ /* 0x000fea0003800000 */
.L_x_1966:
[----:B------:R-:W2:Y:S01]  /*2a930*/  S2R R0, SR_TID.X ;  /* 0x0000000000007919 */ /* 0x000ea20000002100 */
[----:B------:R-:W-:Y:S01]  /*2a940*/  UMOV UR4, 0xffffffff ;  /* 0xffffffff00047882 */ /* 0x000fe20000000000 */
[----:B--2---:R-:W-:-:S04]  /*2a950*/  LOP3.LUT R0, R0, 0x7f, RZ, 0xc0, !PT ;  /* 0x0000007f00007812 */ /* 0x004fc800078ec0ff */
[----:B------:R-:W-:-:S05]  /*2a960*/  SHF.R.U32.HI R0, RZ, 0x3, R0 ;  /* 0x00000003ff007819 */ /* 0x000fca0000011600 */
[----:B------:R-:W-:Y:S02]  /*2a970*/  IMAD.IADD R5, R5, 0x1, -R0 ;  /* 0x0000000105057824 */ /* 0x000fe400078e0a00 */
[----:B------:R-:W-:Y:S01]  /*2a980*/  IMAD R0, R22, 0x4000, R33 ;  /* 0x0000400016007824 */ /* 0x000fe200078e0221 */
[----:B------:R-:W-:Y:S06]  /*2a990*/  BRA.DIV UR4, `(.L_x_1968) ;  /* 0x00000056041c7947 */ /* 0x000fec000b800000 */
[----:B------:R-:W1:Y:S01]  /*2a9a0*/  SHFL.IDX PT, R14, R18, RZ, 0x181f ;  /* 0x00181fff120e7589 */ /* 0x000e6200000e0000 */
[----:B------:R-:W-:Y:S01]  /*2a9b0*/  ULDC UR4, c[0x0][0x2f4] ;  /* 0x0000bd0000047ab9 */ /* 0x000fe20000000800 */
[C---:B------:R-:W-:Y:S01]  /*2a9c0*/  IMAD.SHL.U32 R8, R36.reuse, 0x2, RZ ;  /* 0x0000000224087824 */ /* 0x040fe200078e00ff */
[C---:B------:R-:W-:Y:S01]  /*2a9d0*/  ISETP.GE.AND P3, PT, R36.reuse, UR4, PT ;  /* 0x0000000424007c0c */ /* 0x040fe2000bf66270 */
[----:B0-----:R-:W0:Y:S01]  /*2a9e0*/  SHFL.IDX PT, R3, R19, RZ, 0x181f ;  /* 0x00181fff13037589 */ /* 0x001e2200000e0000 */
[----:B------:R-:W-:Y:S01]  /*2a9f0*/  LOP3.LUT R2, R36, 0x40, RZ, 0xfc, !PT ;  /* 0x0000004024027812 */ /* 0x000fe200078efcff */
[----:B------:R-:W-:Y:S01]  /*2aa00*/  IMAD R0, R0, 0x2, R17 ;  /* 0x0000000200007824 */ /* 0x000fe200078e0211 */
[----:B------:R-:W-:Y:S02]  /*2aa10*/  ISETP.LT.OR P4, PT, R5, 0x1, P3 ;  /* 0x000000010500780c */ /* 0x000fe40001f81670 */
[----:B------:R-:W-:Y:S02]  /*2aa20*/  ISETP.GE.AND P2, PT, R2, UR4, PT ;  /* 0x0000000402007c0c */ /* 0x000fe4000bf46270 */
[----:B------:R-:W-:-:S04]  /*2aa30*/  LOP3.LUT R2, R36, 0x80, RZ, 0xfc, !PT ;  /* 0x0000008024027812 */ /* 0x000fc800078efcff */
[----:B------:R-:W-:Y:S02]  /*2aa40*/  ISETP.GE.AND P1, PT, R2, UR4, PT ;  /* 0x0000000402007c0c */ /* 0x000fe4000bf26270 */
[----:B-1----:R-:W-:Y:S02]  /*2aa50*/  IADD3 R6, P0, R14, R8, RZ ;  /* 0x000000080e067210 */ /* 0x002fe40007f1e0ff */
[----:B------:R-:W1:Y:S02]  /*2aa60*/  SHFL.IDX PT, R14, R18, 0x1, 0x181f ;  /* 0x00381f00120e7f89 */ /* 0x000e6400000e0000 */
[----:B0-----:R-:W-:Y:S02]  /*2aa70*/  IADD3.X R7, RZ, R3, RZ, P0, !PT ;  /* 0x00000003ff077210 */ /* 0x001fe400007fe4ff */
        /* <DEDUP_REMOVED lines=12> */
[C---:B------:R-:W-:Y:S01]  /*2ab40*/  ISETP.LT.OR P4, PT, R5.reuse, 0x11, P3 ;  /* 0x000000110500780c */ /* 0x040fe20001f81670 */
[----:B--2---:R-:W0:Y:S04]  /*2ab50*/  SHFL.IDX PT, R6, R19, 0x2, 0x181f ;  /* 0x00581f0013067f89 */ /* 0x004e2800000e0000 */
        /* <DEDUP_REMOVED lines=8> */
[----:B-1----:R-:W-:Y:S02]  /*2abe0*/  IADD3 R2, P4, R14, R8, RZ ;  /* 0x000000080e027210 */ /* 0x002fe40007f9e0ff */
[----:B------:R1:W3:Y:S03]  /*2abf0*/  SHFL.IDX PT, R14, R18, 0x3, 0x181f ;  /* 0x00781f00120e7f89 */ /* 0x0002e600000e0000 */
        /* <DEDUP_REMOVED lines=9> */
.L_x_2148:
        /* <DEDUP_REMOVED lines=15> */
.L_x_1969:
        /* <DEDUP_REMOVED lines=10> */
.L_x_1970:
[----:B------:R1:W-:Y:S01]  /*2ae20*/  SYNCS.ARRIVE.TRANS64.A1T0 RZ, [R4+URZ+0x30850], RZ ;  /* 0x030850ff04ff79a7 */ /* 0x0003e2000810003f */
[----:B------:R-:W-:-:S05]  /*2ae30*/  VIADD R22, R22, 0x1 ;  /* 0x0000000116167836 */ /* 0x000fca0000000000 */
[----:B------:R-:W-:-:S04]  /*2ae40*/  ISETP.NE.AND P0, PT, R22, 0x2, PT ;  /* 0x000000021600780c */ /* 0x000fc80003f05270 */
[----:B0-----:R-:W-:Y:S02]  /*2ae50*/  SEL R0, RZ, 0x1, P0 ;  /* 0x00000001ff007807 */ /* 0x001fe40000000000 */
[----:B------:R-:W-:Y:S02]  /*2ae60*/  SEL R22, R22, RZ, P0 ;  /* 0x000000ff16167207 */ /* 0x000fe40000000000 */
[----:B-1----:R-:W-:-:S07]  /*2ae70*/  LOP3.LUT R29, R29, R0, RZ, 0x3c, !PT ;  /* 0x000000001d1d7212 */ /* 0x002fce00078e3cff */
.L_x_1927:
[----:B------:R-:W-:Y:S05]  /*2ae80*/  BSYNC B7 ;  /* 0x0000000000077941 */ /* 0x000fea0003800000 */
.L_x_1925:
[----:B------:R-:W-:-:S13]  /*2ae90*/  LOP3.LUT P0, RZ, R16, 0x40, RZ, 0xc0, !PT ;  /* 0x0000004010ff7812 */ /* 0x000fda000780c0ff */
[----:B------:R-:W-:Y:S05]  /*2aea0*/  @!P0 BRA `(.L_x_1971) ;  /* 0x0000000000248947 */ /* 0x000fea0003800000 */
[----:B------:R-:W-:Y:S05]  /*2aeb0*/  WARPSYNC.ALL ;  /* 0x0000000000007948 */ /* 0x000fea0003800000 */
[----:B------:R-:W1:Y:S08]  /*2aec0*/  S2UR UR5, SR_CgaCtaId ;  /* 0x00000000000579c3 */ /* 0x000e700000008800 */
[----:B------:R-:W-:Y:S06]  /*2aed0*/  BAR.SYNC.DEFER_BLOCKING 0x5, 0x180 ;  /* 0x0146000000007b1d */ /* 0x000fec0000010000 */
[----:B------:R-:W-:-:S02]  /*2aee0*/  UMOV UR4, 0x400 ;  /* 0x0000040000047882 */ /* 0x000fc40000000000 */
[----:B-1----:R-:W-:-:S06]  /*2aef0*/  ULEA UR4, UR5, UR4, 0x18 ;  /* 0x0000000405047291 */ /* 0x002fcc000f8ec03f */
[----:B------:R-:W-:-:S05]  /*2af00*/  IMAD.U32 R17, RZ, RZ, UR4 ;  /* 0x00000004ff117e24 */ /* 0x000fca000f8e00ff */
[----:B------:R1:W2:Y:S01]  /*2af10*/  LDS.128 R24, [R17+0x308d0] ;  /* 0x0308d00011187984 */ /* 0x0002a20000000c00 */
[----:B------:R-:W-:Y:S06]  /*2af20*/  BAR.ARV 0x4, 0x180 ;  /* 0x0106000000007b1d */ /* 0x000fec0000002000 */
[----:B------:R-:W-:Y:S05]  /*2af30*/  BRA `(.L_x_1972) ;  /* 0x0000000c00d47947 */ /* 0x000fea0003800000 */
.L_x_1971:
[----:B------:R-:W1:Y:S01]  /*2af40*/  S2R R10, SR_TID.X ;  /* 0x00000000000a7919 */ /* 0x000e620000002100 */
[----:B------:R-:W-:Y:S01]  /*2af50*/  UMOV UR4, 0xffffffff ;  /* 0xffffffff00047882 */ /* 0x000fe20000000000 */
[----:B-1----:R-:W-:-:S04]  /*2af60*/  LOP3.LUT R10, R10, 0x1f, RZ, 0xc0, !PT ;  /* 0x0000001f0a0a7812 */ /* 0x002fc800078ec0ff */
[----:B------:R-:W-:Y:S01]  /*2af70*/  ISETP.NE.AND P0, PT, R10, 0x1f, PT ;  /* 0x0000001f0a00780c */ /* 0x000fe20003f05270 */
[----:B------:R-:W-:-:S12]  /*2af80*/  BRA.DIV UR4, `(.L_x_1973) ;  /* 0x0000005604447947 */ /* 0x000fd8000b800000 */
[----:B------:R-:W-:Y:S01]  /*2af90*/  IADD3 R9, R27, R10, RZ ;  /* 0x0000000a1b097210 */ /* 0x000fe20007ffe0ff */
[----:B------:R-:W-:-:S03]  /*2afa0*/  ULDC UR4, c[0x0][0xc3c] ;  /* 0x00030f0000047ab9 */ /* 0x000fc60000000800 */
        /* <DEDUP_REMOVED lines=8> */
[C---:B------:R-:W-:Y:S01]  /*2b030*/  ISETP.GE.U32.AND P2, PT, R10.reuse, 0x2, PT ;  /* 0x000000020a00780c */ /* 0x040fe20003f46070 */
[----:B------:R-:W-:Y:S01]  /*2b040*/  IMAD.MOV.U32 R8, RZ, RZ, RZ ;  /* 0x000000ffff087224 */ /* 0x000fe200078e00ff */
[C---:B------:R-:W-:Y:S01]  /*2b050*/  ISETP.GE.U32.AND P3, PT, R10.reuse, 0x4, PT ;  /* 0x000000040a00780c */ /* 0x040fe20003f66070 */
[----:B------:R-:W-:Y:S01]  /*2b060*/  SHFL.IDX PT, R0, R24, RZ, 0x1f ;  /* 0x00001fff18007589 */ /* 0x000fe200000e0000 */
[C---:B------:R-:W-:Y:S02]  /*2b070*/  ISETP.GE.U32.AND P4, PT, R10.reuse, 0x8, PT ;  /* 0x000000080a00780c */ /* 0x040fe40003f86070 */
[----:B------:R-:W-:Y:S01]  /*2b080*/  ISETP.GE.U32.AND P5, PT, R10, 0x10, PT ;  /* 0x000000100a00780c */ /* 0x000fe20003fa6070 */
[----:B0-----:R0:W-:Y:S02]  /*2b090*/  SHFL.IDX PT, R6, R24, 0x1, 0x1f ;  /* 0x00201f0018067f89 */ /* 0x0011e400000e0000 */
[----:B0-----:R-:W-:-:S02]  /*2b0a0*/  IMAD.MOV.U32 R24, RZ, RZ, RZ ;  /* 0x000000ffff187224 */ /* 0x001fc400078e00ff */
[----:B---3--:R-:W-:Y:S02]  /*2b0b0*/  @!P1 IMAD.MOV.U32 R25, RZ, RZ, R7 ;  /* 0x000000ffff199224 */ /* 0x008fe400078e0007 */
        /* <DEDUP_REMOVED lines=19> */
.L_x_2158:
[----:B------:R-:W-:Y:S02]  /*2b1f0*/  ULDC UR4, c[0x0][0xc38] ;  /* 0x00030e0000047ab9 */ /* 0x000fe40000000800 */
[----:B------:R-:W-:-:S04]  /*2b200*/  IMAD.U32 R4, RZ, RZ, UR4 ;  /* 0x00000004ff047e24 */ /* 0x000fc8000f8e00ff */
[----:B-1----:R-:W-:-:S05]  /*2b210*/  IMAD R5, R14, R4, RZ ;  /* 0x000000040e057224 */ /* 0x002fca00078e02ff */
[----:B------:R-:W-:-:S04]  /*2b220*/  IADD3 R6, R6, R5, RZ ;  /* 0x0000000506067210 */ /* 0x000fc80007ffe0ff */
[----:B------:R-:W-:-:S13]  /*2b230*/  ISETP.GT.AND P6, PT, R6, R0, PT ;  /* 0x000000000600720c */ /* 0x000fda0003fc4270 */
[----:B------:R-:W-:Y:S05]  /*2b240*/  @P6 BRA `(.L_x_1974) ;  /* 0x0000000000a46947 */ /* 0x000fea0003800000 */
.L_x_1977:
[----:B------:R-:W1:Y:S01]  /*2b250*/  LDC R2, c[0x0][0xc3c] ;  /* 0x00030f00ff027b82 */ /* 0x000e620000000800 */
[----:B------:R-:W-:-:S05]  /*2b260*/  VIADD R27, R27, 0x1f ;  /* 0x0000001f1b1b7836 */ /* 0x000fca0000000000 */
[----:B-1----:R-:W-:-:S13]  /*2b270*/  ISETP.GE.AND P6, PT, R27, R2, PT ;  /* 0x000000021b00720c */ /* 0x002fda0003fc6270 */
[----:B------:R-:W-:Y:S05]  /*2b280*/  @P6 BRA `(.L_x_1975) ;  /* 0x0000000800bc6947 */ /* 0x000fea0003800000 */
[----:B0-----:R-:W0:Y:S01]  /*2b290*/  S2R R3, SR_TID.X ;  /* 0x0000000000037919 */ /* 0x001e220000002100 */
[----:B------:R-:W-:Y:S01]  /*2b2a0*/  IMAD.MOV.U32 R25, RZ, RZ, RZ ;  /* 0x000000ffff197224 */ /* 0x000fe200078e00ff */
[----:B0-----:R-:W-:-:S05]  /*2b2b0*/  LOP3.LUT R3, R3, 0x1f, RZ, 0xc0, !PT ;  /* 0x0000001f03037812 */ /* 0x001fca00078ec0ff */
[----:B------:R-:W-:-:S05]  /*2b2c0*/  IMAD.IADD R7, R27, 0x1, R3 ;  /* 0x000000011b077824 */ /* 0x000fca00078e0203 */
[----:B------:R-:W-:-:S13]  /*2b2d0*/  ISETP.GE.OR P6, PT, R7, R2, !P0 ;  /* 0x000000020700720c */ /* 0x000fda00047c6670 */
[----:B------:R-:W0:Y:S08]  /*2b2e0*/  @!P6 LDC.64 R2, c[0x0][0xc80] ;  /* 0x00032000ff02eb82 */ /* 0x000e300000000a00 */
[----:B------:R-:W1:Y:S01]  /*2b2f0*/  @!P6 LDC.64 R4, c[0x0][0xc78] ;  /* 0x00031e00ff04eb82 */ /* 0x000e620000000a00 */
[----:B------:R-:W-:Y:S02]  /*2b300*/  IMAD.MOV.U32 R8, RZ, RZ, RZ ;  /* 0x000000ffff087224 */ /* 0x000fe400078e00ff */
[----:B0-----:R-:W-:-:S05]  /*2b310*/  @!P6 IMAD.WIDE R2, R7, 0x4, R2 ;  /* 0x000000040702e825 */ /* 0x001fca00078e0202 */
[----:B------:R1:W2:Y:S02]  /*2b320*/  @!P6 LDG.E R25, desc[UR60][R2.64] ;  /* 0x0000003c0219e981 */ /* 0x0002a4000c1e1900 */
[----:B-1----:R-:W-:-:S05]  /*2b330*/  @!P6 IMAD.WIDE R2, R7, 0x4, R4 ;  /* 0x000000040702e825 */ /* 0x002fca00078e0204 */
        /* <DEDUP_REMOVED lines=20> */
.L_x_2166:
[----:B------:R-:W-:Y:S02]  /*2b480*/  ULDC UR4, c[0x0][0xc38] ;  /* 0x00030e0000047ab9 */ /* 0x000fe40000000800 */
[----:B------:R-:W-:-:S04]  /*2b490*/  IMAD.U32 R4, RZ, RZ, UR4 ;  /* 0x00000004ff047e24 */ /* 0x000fc8000f8e00ff */
[----:B-1----:R-:W-:-:S04]  /*2b4a0*/  IMAD R5, R14, R4, RZ ;  /* 0x000000040e057224 */ /* 0x002fc800078e02ff */
[----:B------:R-:W-:-:S05]  /*2b4b0*/  IMAD.IADD R6, R5, 0x1, R6 ;  /* 0x0000000105067824 */ /* 0x000fca00078e0206 */
[----:B------:R-:W-:-:S13]  /*2b4c0*/  ISETP.GT.AND P6, PT, R6, R0, PT ;  /* 0x000000000600720c */ /* 0x000fda0003fc4270 */
[----:B------:R-:W-:Y:S05]  /*2b4d0*/  @!P6 BRA `(.L_x_1977) ;  /* 0xfffffffc005ce947 */ /* 0x000fea000383ffff */
.L_x_1974:
[----:B------:R-:W-:Y:S01]  /*2b4e0*/  IADD3 R5, -R5, R6, RZ ;  /* 0x0000000605057210 */ /* 0x000fe20007ffe1ff */
[----:B------:R-:W-:-:S04]  /*2b4f0*/  UMOV UR4, 0xffffffff ;  /* 0xffffffff00047882 */ /* 0x000fc80000000000 */
        /* <DEDUP_REMOVED lines=8> */
.L_x_2171:
[----:B------:R-:W-:-:S13]  /*2b580*/  ISETP.NE.AND P0, PT, R2, RZ, PT ;  /* 0x000000ff0200720c */ /* 0x000fda0003f05270 */
[----:B------:R-:W-:Y:S05]  /*2b590*/  @!P0 BRA `(.L_x_1979) ;  /* 0x0000000000108947 */ /* 0x000fea0003800000 */
[----:B------:R-:W-:Y:S01]  /*2b5a0*/  UMOV UR4, 0xffffffff ;  /* 0xffffffff00047882 */ /* 0x000fe20000000000 */
[----:B-1----:R-:W-:Y:S02]  /*2b5b0*/  VIADD R12, R12, 0xffffffff ;  /* 0xffffffff0c0c7836 */ /* 0x002fe40000000000 */
[----:B------:R-:W-:Y:S05]  /*2b5c0*/  BRA.DIV UR4, `(.L_x_1980) ;  /* 0x0000005a04007947 */ /* 0x000fea000b800000 */
[----:B------:R4:W1:Y:S02]  /*2b5d0*/  SHFL.IDX PT, R24, R3, R12, 0x1f ;  /* 0x00001f0c03187589 */ /* 0x00086400000e0000 */
.L_x_1979:
[----:B---3--:R-:W-:Y:S01]  /*2b5e0*/  ISETP.NE.AND P0, PT, R8, 0x1, PT ;  /* 0x000000010800780c */ /* 0x008fe20003f05270 */
[----:B-1----:R-:W-:-:S04]  /*2b5f0*/  IMAD R24, R24, R4, R5 ;  /* 0x0000000418187224 */ /* 0x002fc800078e0205 */
[----:B------:R-:W-:-:S08]  /*2b600*/  IMAD.IADD R0, R0, 0x1, -R24 ;  /* 0x0000000100007824 */ /* 0x000fd000078e0a18 */
[----:B------:R-:W-:Y:S05]  /*2b610*/  @!P0 BRA `(.L_x_1981) ;  /* 0x0000000000dc8947 */ /* 0x000fea0003800000 */
[----:B--2---:R-:W-:Y:S02]  /*2b620*/  IABS R4, R25 ;  /* 0x0000001900047213 */ /* 0x004fe40000000000 */
[----:B------:R-:W-:Y:S02]  /*2b630*/  IABS R5, R8 ;  /* 0x0000000800057213 */ /* 0x000fe40000000000 */
[----:B------:R-:W1:Y:S08]  /*2b640*/  I2F.RP R6, R4 ;  /* 0x0000000400067306 */ /* 0x000e700000209400 */
[----:B------:R-:W2:Y:S08]  /*2b650*/  I2F.RP R9, R5 ;  /* 0x0000000500097306 */ /* 0x000eb00000209400 */
[----:B-1----:R-:W1:Y:S08]  /*2b660*/  MUFU.RCP R6, R6 ;  /* 0x0000000600067308 */ /* 0x002e700000001000 */
[----:B--2---:R-:W-:Y:S01]  /*2b670*/  MUFU.RCP R9, R9 ;  /* 0x0000000900097308 */ /* 0x004fe20000001000 */
[----:B-1----:R-:W-:-:S07]  /*2b680*/  VIADD R2, R6, 0xffffffe ;  /* 0x0ffffffe06027836 */ /* 0x002fce0000000000 */
[----:B0---4-:R0:W1:Y:S02]  /*2b690*/  F2I.FTZ.U32.TRUNC.NTZ R3, R2 ;  /* 0x0000000200037305 */ /* 0x011064000021f000 */
[----:B0-----:R-:W-:Y:S01]  /*2b6a0*/  MOV R2, RZ ;  /* 0x000000ff00027202 */ /* 0x001fe20000000f00 */
[----:B-1----:R-:W-:-:S04]  /*2b6b0*/  IMAD.MOV R7, RZ, RZ, -R3 ;  /* 0x000000ffff077224 */ /* 0x002fc800078e0a03 */
[----:B------:R-:W-:-:S04]  /*2b6c0*/  IMAD R7, R7, R4, RZ ;  /* 0x0000000407077224 */ /* 0x000fc800078e02ff */
[----:B------:R-:W-:Y:S01]  /*2b6d0*/  IMAD.HI.U32 R3, R3, R7, R2 ;  /* 0x0000000703037227 */ /* 0x000fe200078e0002 */
[----:B------:R-:W-:Y:S02]  /*2b6e0*/  IABS R7, R0 ;  /* 0x0000000000077213 */ /* 0x000fe40000000000 */
[----:B------:R-:W-:-:S03]  /*2b6f0*/  IABS R2, R25 ;  /* 0x0000001900027213 */ /* 0x000fc60000000000 */
[----:B------:R-:W-:-:S04]  /*2b700*/  IMAD.HI.U32 R6, R3, R7, RZ ;  /* 0x0000000703067227 */ /* 0x000fc800078e00ff */
[----:B------:R-:W-:Y:S02]  /*2b710*/  IMAD.MOV R2, RZ, RZ, -R2 ;  /* 0x000000ffff027224 */ /* 0x000fe400078e0a02 */
[----:B------:R-:W-:Y:S02]  /*2b720*/  VIADD R3, R9, 0xffffffe ;  /* 0x0ffffffe09037836 */ /* 0x000fe40000000000 */
[----:B------:R-:W-:-:S04]  /*2b730*/  IMAD R7, R6, R2, R7 ;  /* 0x0000000206077224 */ /* 0x000fc800078e0207 */
[----:B------:R-:W0:Y:S01]  /*2b740*/  F2I.FTZ.U32.TRUNC.NTZ R3, R3 ;  /* 0x0000000300037305 */ /* 0x000e22000021f000 */
[----:B------:R-:W-:-:S13]  /*2b750*/  ISETP.GT.U32.AND P1, PT, R4, R7, PT ;  /* 0x000000070400720c */ /* 0x000fda0003f24070 */
[----:B------:R-:W-:Y:S01]  /*2b760*/  @!P1 IMAD.IADD R7, R7, 0x1, -R4 ;  /* 0x0000000107079824 */ /* 0x000fe200078e0a04 */
[----:B------:R-:W-:Y:S01]  /*2b770*/  @!P1 IADD3 R6, R6, 0x1, RZ ;  /* 0x0000000106069810 */ /* 0x000fe20007ffe0ff */
[----:B0-----:R-:W-:Y:S01]  /*2b780*/  IMAD.MOV R2, RZ, RZ, -R3 ;  /* 0x000000ffff027224 */ /* 0x001fe200078e0a03 */
[----:B------:R-:W-:Y:S02]  /*2b790*/  ISETP.NE.AND P1, PT, R25, RZ, PT ;  /* 0x000000ff1900720c */ /* 0x000fe40003f25270 */
[----:B------:R-:W-:Y:S01]  /*2b7a0*/  ISETP.GE.U32.AND P0, PT, R7, R4, PT ;  /* 0x000000040700720c */ /* 0x000fe20003f06070 */
[----:B------:R-:W-:Y:S02]  /*2b7b0*/  IMAD R7, R2, R5, RZ ;  /* 0x0000000502077224 */ /* 0x000fe400078e02ff */
        /* <DEDUP_REMOVED lines=21> */
[----:B------:R-:W-:-:S06]  /*2b910*/  @P0 IADD3 R4, R4, 0x1, RZ ;  /* 0x0000000104040810 */ /* 0x000fcc0007ffe0ff */
[----:B------:R-:W-:Y:S01]  /*2b920*/  @!P2 IMAD.MOV R4, RZ, RZ, -R4 ;  /* 0x000000ffff04a224 */ /* 0x000fe200078e0a04 */
[----:B------:R-:W-:-:S05]  /*2b930*/  @!P1 LOP3.LUT R4, RZ, R8, RZ, 0x33, !PT ;  /* 0x00000008ff049212 */ /* 0x000fca00078e33ff */
[--C-:B------:R-:W-:Y:S02]  /*2b940*/  IMAD.MOV R5, RZ, RZ, -R4.reuse ;  /* 0x000000ffff057224 */ /* 0x100fe400078e0a04 */
[C---:B------:R-:W-:Y:S02]  /*2b950*/  IMAD R3, R8.reuse, 0x1000000, R4 ;  /* 0x0100000008037824 */ /* 0x040fe400078e0204 */
[----:B------:R-:W-:-:S04]  /*2b960*/  IMAD R8, R8, R5, R6 ;  /* 0x0000000508087224 */ /* 0x000fc800078e0206 */
[----:B------:R-:W-:Y:S01]  /*2b970*/  IMAD R26, R8, 0x10000, R3 ;  /* 0x00010000081a7824 */ /* 0x000fe200078e0203 */
[----:B------:R-:W-:Y:S06]  /*2b980*/  BRA `(.L_x_1982) ;  /* 0x0000000000f07947 */ /* 0x000fec0003800000 */
.L_x_1981:
        /* <DEDUP_REMOVED lines=8> */
[----:B0-----:R-:W-:-:S06]  /*2ba10*/  IADD3 R9, R8, 0xffffffe, RZ ;  /* 0x0ffffffe08097810 */ /* 0x001fcc0007ffe0ff */
        /* <DEDUP_REMOVED lines=16> */
[----:B------:R-:W-:-:S06]  /*2bb20*/  @P0 IADD3 R2, R2, 0x1, RZ ;  /* 0x0000000102020810 */ /* 0x000fcc0007ffe0ff */
[----:B------:R-:W-:Y:S01]  /*2bb30*/  @!P2 IMAD.MOV R2, RZ, RZ, -R2 ;  /* 0x000000ffff02a224 */ /* 0x000fe200078e0a02 */
[----:B------:R-:W-:-:S05]  /*2bb40*/  @!P1 LOP3.LUT R2, RZ, R5, RZ, 0x33, !PT ;  /* 0x00000005ff029212 */ /* 0x000fca00078e33ff */
[----:B------:R-:W-:Y:S02]  /*2bb50*/  IMAD R6, R7, R2, RZ ;  /* 0x0000000207067224 */ /* 0x000fe400078e02ff */
[----:B------:R-:W-:Y:S02]  /*2bb60*/  IMAD.MOV R2, RZ, RZ, -R2 ;  /* 0x000000ffff027224 */ /* 0x000fe400078e0a02 */
[----:B------:R-:W-:Y:S02]  /*2bb70*/  IMAD.MOV R3, RZ, RZ, -R6 ;  /* 0x000000ffff037224 */ /* 0x000fe400078e0a06 */
[----:B------:R-:W-:Y:S01]  /*2bb80*/  IMAD R5, R5, R2, R0 ;  /* 0x0000000205057224 */ /* 0x000fe200078e0200 */
[----:B------:R-:W-:Y:S02]  /*2bb90*/  MOV R2, RZ ;  /* 0x000000ff00027202 */ /* 0x000fe40000000f00 */
[----:B------:R-:W-:-:S04]  /*2bba0*/  VIADDMNMX R4, R3, R4, R7, PT ;  /* 0x0000000403047246 */ /* 0x000fc80003800107 */
[----:B------:R-:W-:-:S04]  /*2bbb0*/  IABS R7, R4 ;  /* 0x0000000400077213 */ /* 0x000fc80000000000 */
[----:B------:R-:W0:Y:S08]  /*2bbc0*/  I2F.RP R8, R7 ;  /* 0x0000000700087306 */ /* 0x000e300000209400 */
[----:B0-----:R-:W0:Y:S02]  /*2bbd0*/  MUFU.RCP R8, R8 ;  /* 0x0000000800087308 */ /* 0x001e240000001000 */
[----:B0-----:R-:W-:-:S06]  /*2bbe0*/  VIADD R3, R8, 0xffffffe ;  /* 0x0ffffffe08037836 */ /* 0x001fcc0000000000 */
[----:B------:R-:W0:Y:S02]  /*2bbf0*/  F2I.FTZ.U32.TRUNC.NTZ R3, R3 ;  /* 0x0000000300037305 */ /* 0x000e24000021f000 */
[----:B0-----:R-:W-:-:S04]  /*2bc00*/  IMAD.MOV R0, RZ, RZ, -R3 ;  /* 0x000000ffff007224 */ /* 0x001fc800078e0a03 */
[----:B------:R-:W-:Y:S01]  /*2bc10*/  IMAD R9, R0, R7, RZ ;  /* 0x0000000700097224 */ /* 0x000fe200078e02ff */
[----:B------:R-:W-:-:S03]  /*2bc20*/  IABS R0, R4 ;  /* 0x0000000400007213 */ /* 0x000fc60000000000 */
        /* <DEDUP_REMOVED lines=10> */
[----:B------:R-:W-:Y:S02]  /*2bcd0*/  LOP3.LUT R0, R5, R4, RZ, 0x3c, !PT ;  /* 0x0000000405007212 */ /* 0x000fe400078e3cff */
[----:B------:R-:W-:Y:S02]  /*2bce0*/  IADD3 R5, R6, 0x1000000, R5 ;  /* 0x0100000006057810 */ /* 0x000fe40007ffe005 */
[----:B------:R-:W-:-:S07]  /*2bcf0*/  ISETP.GE.AND P2, PT, R0, RZ, PT ;  /* 0x000000ff0000720c */ /* 0x000fce0003f46270 */
[----:B------:R-:W-:-:S06]  /*2bd00*/  @P0 VIADD R2, R2, 0x1 ;  /* 0x0000000102020836 */ /* 0x000fcc0000000000 */
[----:B------:R-:W-:Y:S01]  /*2bd10*/  @!P2 IMAD.MOV R2, RZ, RZ, -R2 ;  /* 0x000000ffff02a224 */ /* 0x000fe200078e0a02 */
[----:B------:R-:W-:Y:S02]  /*2bd20*/  @!P1 LOP3.LUT R2, RZ, R4, RZ, 0x33, !PT ;  /* 0x00000004ff029212 */ /* 0x000fe400078e33ff */
[----:B------:R-:W-:-:S05]  /*2bd30*/  IADD3 R4, -R4, RZ, RZ ;  /* 0x000000ff04047210 */ /* 0x000fca0007ffe1ff */
[----:B------:R-:W-:-:S07]  /*2bd40*/  IMAD R26, R2, R4, R5 ;  /* 0x00000004021a7224 */ /* 0x000fce00078e0205 */
.L_x_1982:
[----:B------:R-:W-:-:S05]  /*2bd50*/  LOP3.LUT R2, RZ, R2, RZ, 0x33, !PT ;  /* 0x00000002ff027212 */ /* 0x000fca00078e33ff */
[----:B------:R-:W-:Y:S01]  /*2bd60*/  IMAD.IADD R25, R25, 0x1, R2 ;  /* 0x0000000119197824 */ /* 0x000fe200078e0202 */
[----:B------:R-:W-:Y:S06]  /*2bd70*/  BRA `(.L_x_1983) ;  /* 0x00000000001c7947 */ /* 0x000fec0003800000 */
.L_x_1975:
[----:B------:R-:W-:Y:S01]  /*2bd80*/  UMOV UR4, URZ ;  /* 0x0000003f00047c82 */ /* 0x000fe20008000000 */
[----:B------:R-:W-:Y:S01]  /*2bd90*/  UMOV UR5, URZ ;  /* 0x0000003f00057c82 */ /* 0x000fe20008000000 */
[----:B------:R-:W-:Y:S01]  /*2bda0*/  ULDC UR6, c[0x0][0xc3c] ;  /* 0x00030f0000067ab9 */ /* 0x000fe20000000800 */
[----:B------:R-:W-:Y:S02]  /*2bdb0*/  IMAD.MOV.U32 R24, RZ, RZ, R0 ;  /* 0x000000ffff187224 */ /* 0x000fe400078e0000 */
[----:B------:R-:W-:Y:S02]  /*2bdc0*/  IMAD.U32 R25, RZ, RZ, UR4 ;  /* 0x00000004ff197e24 */ /* 0x000fe4000f8e00ff */
[----:B------:R-:W-:Y:S02]  /*2bdd0*/  IMAD.U32 R26, RZ, RZ, UR5 ;  /* 0x00000005ff1a7e24 */ /* 0x000fe4000f8e00ff */
[----:B------:R-:W-:-:S07]  /*2bde0*/  IMAD.U32 R27, RZ, RZ, UR6 ;  /* 0x00000006ff1b7e24 */ /* 0x000fce000f8e00ff */
.L_x_1983:
[----:B------:R-:W1:Y:S01]  /*2bdf0*/  S2R R0, SR_TID.X ;  /* 0x0000000000007919 */ /* 0x000e620000002100 */
[----:B------:R-:W-:Y:S05]  /*2be00*/  WARPSYNC.ALL ;  /* 0x0000000000007948 */ /* 0x000fea0003800000 */
[----:B------:R-:W-:Y:S01]  /*2be10*/  BAR.SYNC.DEFER_BLOCKING 0x4, 0x180 ;  /* 0x0106000000007b1d */ /* 0x000fe20000010000 */
[----:B-1----:R-:W-:-:S04]  /*2be20*/  LOP3.LUT R0, R0, 0x1f, RZ, 0xc0, !PT ;  /* 0x0000001f00007812 */ /* 0x002fc800078ec0ff */
[----:B------:R-:W-:-:S13]  /*2be30*/  ISETP.NE.AND P0, PT, R0, RZ, PT ;  /* 0x000000ff0000720c */ /* 0x000fda0003f05270 */
[----:B0-----:R-:W0:Y:S01]  /*2be40*/  @!P0 S2R R3, SR_CgaCtaId ;  /* 0x0000000000038919 */ /* 0x001e220000008800 */
[----:B------:R-:W-:-:S04]  /*2be50*/  @!P0 MOV R0, 0x400 ;  /* 0x0000040000008802 */ /* 0x000fc80000000f00 */
[----:B0-----:R-:W-:-:S05]  /*2be60*/  @!P0 LEA R17, R3, R0, 0x18 ;  /* 0x0000000003118211 */ /* 0x001fca00078ec0ff */
[----:B------:R3:W-:Y:S01]  /*2be70*/  @!P0 STS.128 [R17+0x308d0], R24 ;  /* 0x0308d01811008388 */ /* 0x0007e20000000c00 */
[----:B------:R-:W-:Y:S06]  /*2be80*/  BAR.ARV 0x5, 0x180 ;  /* 0x0146000000007b1d */ /* 0x000fec0000002000 */
.L_x_1972:
[----:B------:R-:W-:Y:S02]  /*2be90*/  ULDC UR4, c[0x0][0xc3c] ;  /* 0x00030f0000047ab9 */ /* 0x000fe40000000800 */
[----:B--2---:R-:W-:-:S13]  /*2bea0*/  ISETP.GE.AND P0, PT, R27, UR4, PT ;  /* 0x000000041b007c0c */ /* 0x004fda000bf06270 */
[----:B------:R-:W-:Y:S05]  /*2beb0*/  @!P0 BRA `(.L_x_1984) ;  /* 0xffffff8c00fc8947 */ /* 0x000fea000383ffff */
[----:B------:R-:W-:Y:S05]  /*2bec0*/  BSYNC B8 ;  /* 0x0000000000087941 */ /* 0x000fea0003800000 */
.L_x_1857:
[----:B------:R-:W2:Y:S01]  /*2bed0*/  LDL.LU R0, [R1+0x2c] ;  /* 0x00002c0001007983 */ /* 0x000ea20000300800 */
[----:B------:R-:W-:Y:S01]  /*2bee0*/  BSSY B0, `(.L_x_1985) ;  /* 0x000000b000007945 */ /* 0x000fe20003800000 */
[----:B------:R-:W4:Y:S01]  /*2bef0*/  S2R R5, SR_CgaCtaId ;  /* 0x0000000000057919 */ /* 0x000f220000008800 */
[----:B--2---:R-:W-:-:S04]  /*2bf00*/  IADD3 R0, R0, 0x1, RZ ;  /* 0x0000000100007810 */ /* 0x004fc80007ffe0ff */
        /* <DEDUP_REMOVED lines=8> */
.L_x_2174:
[----:B------:R-:W-:Y:S05]  /*2bf90*/  BSYNC B0 ;  /* 0x0000000000007941 */ /* 0x000fea0003800000 */
.L_x_1985:
[----:B------:R-:W-:-:S03]  /*2bfa0*/  UMOV UR4, 0xffffffff ;  /* 0xffffffff00047882 */ /* 0x000fc60000000000 */
[----:B------:R-:W-:Y:S05]  /*2bfb0*/  BRA.DIV UR4, `(.L_x_1987) ;  /* 0x0000004e04c07947 */ /* 0x000fea000b800000 */
[----:B-1----:R-:W1:Y:S02]  /*2bfc0*/  S2R R0, SR_TID.X ;  /* 0x0000000000007919 */ /* 0x002e640000002100 */
[----:B-1----:R-:W-:-:S04]  /*2bfd0*/  SHF.R.U32.HI R0, RZ, 0x5, R0 ;  /* 0x00000005ff007819 */ /* 0x002fc80000011600 */
[----:B------:R-:W-:-:S05]  /*2bfe0*/  LOP3.LUT R0, R0, 0x3, RZ, 0xc0, !PT ;  /* 0x0000000300007812 */ /* 0x000fca00078ec0ff */
[----:B------:R1:W2:Y:S02]  /*2bff0*/  SHFL.IDX PT, R14, R0, RZ, 0x1f ;  /* 0x00001fff000e7589 */ /* 0x0002a400000e0000 */
.L_x_2177:
[----:B--2---:R-:W-:-:S13]  /*2c000*/  ISETP.NE.AND P0, PT, R14, RZ, PT ;  /* 0x000000ff0e00720c */ /* 0x004fda0003f05270 */
[----:B------:R-:W-:Y:S05]  /*2c010*/  @P0 BRA `(.L_x_1537) ;  /* 0x0000000000900947 */ /* 0x000fea0003800000 */
[----:B------:R-:W-:-:S03]  /*2c020*/  UMOV UR4, 0xffffffff ;  /* 0xffffffff00047882 */ /* 0x000fc60000000000 */
[----:B------:R-:W-:Y:S05]  /*2c030*/  BRA.DIV UR4, `(.L_x_1988) ;  /* 0x0000004e04d47947 */ /* 0x000fea000b800000 */
[----:B------:R-:W-:-:S13]  /*2c040*/  ELECT P6, URZ, PT ;  /* 0x00000000003f782f */ /* 0x000fda00038c0000 */
.L_x_2180:
[----:B------:R-:W-:Y:S05]  /*2c050*/  @!P6 BRA `(.L_x_1537) ;  /* 0x000000000080e947 */ /* 0x000fea0003800000 */
[----:B-1----:R-:W2:Y:S02]  /*2c060*/  LDL R0, [R1+0xd8] ;  /* 0x0000d80001007983 */ /* 0x002ea40000100800 */
[----:B--2---:R-:W-:-:S13]  /*2c070*/  R2UR UR4, R0 ;  /* 0x00000000000472ca */ /* 0x004fda00000e0000 */
[----:B------:R-:W-:-:S06]  /*2c080*/  ULOP3.LUT UR4, UR4, 0x2, URZ, 0xfc, !UPT ;  /* 0x0000000204047892 */ /* 0x000fcc000f8efc3f */
[----:B------:R-:W-:-:S05]  /*2c090*/  IMAD.U32 R0, RZ, RZ, UR4 ;  /* 0x00000004ff007e24 */ /* 0x000fca000f8e00ff */
[----:B------:R-:W-:-:S13]  /*2c0a0*/  ISETP.NE.AND P0, PT, R0, 0x3, PT ;  /* 0x000000030000780c */ /* 0x000fda0003f05270 */
[----:B------:R-:W-:Y:S05]  /*2c0b0*/  @!P0 BRA `(.L_x_1989) ;  /* 0x0000000000048947 */ /* 0x000fea0003800000 */
[----:B------:R-:W-:Y:S01]  /*2c0c0*/  BPT.TRAP 0x1 ;  /* 0x000000040000795c */ /* 0x000fe20000300000 */
.L_x_1989:
[C---:B------:R-:W-:Y:S01]  /*2c0d0*/  IMAD R3, R22.reuse, 0x8, R5 ;  /* 0x0000000816037824 */ /* 0x040fe200078e0205 */
[----:B------:R-:W-:Y:S01]  /*2c0e0*/  SHF.L.U32 R2, R29, 0x1f, RZ ;  /* 0x0000001f1d027819 */ /* 0x000fe200000006ff */
[----:B------:R-:W-:-:S03]  /*2c0f0*/  VIADD R22, R22, 0x1 ;  /* 0x0000000116167836 */ /* 0x000fc60000000000 */
[----:B------:R-:W1:Y:S02]  /*2c100*/  SYNCS.PHASECHK.TRANS64.TRYWAIT P1, [R3+URZ+0x30840], R2 ;  /* 0x03084002030075a7 */ /* 0x000e64000802017f */
[----:B------:R-:W-:-:S04]  /*2c110*/  ISETP.NE.AND P2, PT, R22, 0x2, PT ;  /* 0x000000021600780c */ /* 0x000fc80003f45270 */
[----:B------:R-:W-:Y:S01]  /*2c120*/  SEL R0, RZ, 0x1, P2 ;  /* 0x00000001ff007807 */ /* 0x000fe20001000000 */
[----:B-1----:R-:W-:Y:S08]  /*2c130*/  @!P1 BRA `(.L_x_1990) ;  /* 0x0000004c00b49947 */ /* 0x002ff00003800000 */
.L_x_2181:
[----:B------:R-:W-:Y:S02]  /*2c140*/  SEL R22, R22, RZ, P2 ;  /* 0x000000ff16167207 */ /* 0x000fe40001000000 */
[----:B------:R-:W-:Y:S01]  /*2c150*/  LOP3.LUT R0, R29, R0, RZ, 0x3c, !PT ;  /* 0x000000001d007212 */ /* 0x000fe200078e3cff */
[----:B------:R-:W-:Y:S06]  /*2c160*/  @!P0 BRA `(.L_x_1991) ;  /* 0x0000000000048947 */ /* 0x000fec0003800000 */
[----:B------:R-:W-:Y:S01]  /*2c170*/  BPT.TRAP 0x1 ;  /* 0x000000040000795c */ /* 0x000fe20000300000 */
.L_x_1991:
[----:B------:R-:W-:Y:S01]  /*2c180*/  IMAD R5, R22, 0x8, R5 ;  /* 0x0000000816057824 */ /* 0x000fe200078e0205 */
[----:B------:R-:W-:-:S04]  /*2c190*/  SHF.L.U32 R0, R0, 0x1f, RZ ;  /* 0x0000001f00007819 */ /* 0x000fc800000006ff */
[----:B------:R-:W2:Y:S02]  /*2c1a0*/  SYNCS.PHASECHK.TRANS64.TRYWAIT P1, [R5+URZ+0x30840], R0 ;  /* 0x03084000050075a7 */ /* 0x000ea4000802017f */
[----:B--2---:R-:W-:Y:S05]  /*2c1b0*/  @!P1 BRA `(.L_x_1992) ;  /* 0x0000004c00a89947 */ /* 0x004fea0003800000 */
.L_x_2182:
[----:B------:R-:W-:Y:S05]  /*2c1c0*/  @!P0 BRA `(.L_x_1993) ;  /* 0x0000000000048947 */ /* 0x000fea0003800000 */
[----:B------:R-:W-:Y:S01]  /*2c1d0*/  BPT.TRAP 0x1 ;  /* 0x000000040000795c */ /* 0x000fe20000300000 */
.L_x_1993:
[----:B------:R-:W4:Y:S02]  /*2c1e0*/  SYNCS.PHASECHK.TRANS64.TRYWAIT P1, [R3+URZ+0x30860], R2 ;  /* 0x03086002030075a7 */ /* 0x000f24000802017f */
[----:B----4-:R-:W-:Y:S05]  /*2c1f0*/  @!P1 BRA `(.L_x_1994) ;  /* 0x0000004c00ac9947 */ /* 0x010fea0003800000 */
.L_x_2183:
[----:B------:R-:W-:Y:S05]  /*2c200*/  @!P0 BRA `(.L_x_1995) ;  /* 0x0000000000048947 */ /* 0x000fea0003800000 */
[----:B------:R-:W-:Y:S01]  /*2c210*/  BPT.TRAP 0x1 ;  /* 0x000000040000795c */ /* 0x000fe20000300000 */
.L_x_1995:
[----:B------:R0:W0:Y:S02]  /*2c220*/  SYNCS.PHASECHK.TRANS64.TRYWAIT P0, [R5+URZ+0x30860], R0 ;  /* 0x03086000050075a7 */ /* 0x000024000800017f */
[----:B0-----:R-:W-:Y:S05]  /*2c230*/  @!P0 NANOSLEEP.SYNCS 0x989680 ;  /* 0x009896800000895d */ /* 0x001fea0003900000 */
[----:B------:R-:W0:Y:S02]  /*2c240*/  @!P0 SYNCS.PHASECHK.TRANS64 P0, [R5+URZ+0x30860], R0 ;  /* 0x03086000050085a7 */ /* 0x000e24000800007f */
[----:B0-----:R-:W-:Y:S05]  /*2c250*/  @!P0 BRA `(.L_x_1995) ;  /* 0xfffffffc00f08947 */ /* 0x001fea000383ffff */
.L_x_1537:
[----:B------:R-:W-:Y:S05]  /*2c260*/  BSYNC B9 ;  /* 0x0000000000097941 */ /* 0x000fea0003800000 */
.L_x_1534:
[----:B------:R-:W-:Y:S05]  /*2c270*/  EXIT ;  /* 0x000000000000794d */ /* 0x000fea0003800000 */
.L_x_1565:
[----:B0-----:R0:W1:Y:S02]  /*2c280*/  SYNCS.PHASECHK.TRANS64.TRYWAIT P6, [R88+URZ+0x30890], R100 ;  /* 0x03089064580075a7 */ /* 0x00106400080c017f */
[----:B-1----:R-:W-:Y:S05]  /*2c290*/  @!P6 NANOSLEEP.SYNCS 0x989680 ;  /* 0x009896800000e95d */ /* 0x002fea0003900000 */
[----:B------:R-:W1:Y:S02]  /*2c2a0*/  @!P6 SYNCS.PHASECHK.TRANS64 P6, [R88+URZ+0x30890], R100 ;  /* 0x030890645800e5a7 */ /* 0x000e6400080c007f */
[----:B-1----:R-:W-:Y:S05]  /*2c2b0*/  @!P6 BRA `(.L_x_1565) ;  /* 0xfffffffc00f0e947 */ /* 0x002fea000383ffff */
[----:B------:R-:W-:Y:S05]  /*2c2c0*/  BRA `(.L_x_1996) ;  /* 0xfffffd7800a07947 */ /* 0x000fea000383ffff */
.L_x_1566:
[----:B------:R-:W-:Y:S01]  /*2c2d0*/  BSSY B1, `(.L_x_1997) ;  /* 0x0000008000017945 */ /* 0x000fe20003800000 */
[----:B------:R-:W-:Y:S01]  /*2c2e0*/  MOV R13, R105 ;  /* 0x00000069000d7202 */ /* 0x000fe20000000f00 */
[----:B------:R-:W-:Y:S02]  /*2c2f0*/  IMAD.MOV.U32 R12, RZ, RZ, RZ ;  /* 0x000000ffff0c7224 */ /* 0x000fe400078e00ff */
[----:B------:R-:W-:Y:S02]  /*2c300*/  IMAD.MOV.U32 R11, RZ, RZ, 0x181f ;  /* 0x0000181fff0b7424 */ /* 0x000fe400078e00ff */
[----:B------:R-:W-:-:S07]  /*2c310*/  IMAD.MOV.U32 R15, RZ, RZ, -0x1 ;  /* 0xffffffffff0f7424 */ /* 0x000fce00078e00ff */
[----:B0-----:R-:W-:Y:S05]  /*2c320*/  WARPSYNC.COLLECTIVE R15, `(.L_x_1998) ;  /* 0x000000000f087348 */ /* 0x001fea0003c00000 */
[----:B------:R1:W2:Y:S02]  /*2c330*/  SHFL.IDX P6, R14, R13, R12, R11 ;  /* 0x0000000c0d0e7389 */ /* 0x0002a400000c000b */
[----:B012---:R-:W-:Y:S01]  /*2c340*/  ENDCOLLECTIVE ;  /* 0x000000000000791b */ /* 0x007fe20003800000 */
.L_x_1998:
[----:B------:R-:W-:Y:S05]  /*2c350*/  BSYNC B1 ;  /* 0x0000000000017941 */ /* 0x000fea0003800000 */
.L_x_1997:
        /* <DEDUP_REMOVED lines=8> */
.L_x_1999:
[----:B------:R-:W-:Y:S01]  /*2c3e0*/  IMAD.MOV.U32 R11, RZ, RZ, R14 ;  /* 0x000000ffff0b7224 */ /* 0x000fe200078e000e */
[----:B------:R-:W-:Y:S06]  /*2c3f0*/  BRA `(.L_x_2000) ;  /* 0xfffffd7800687947 */ /* 0x000fec000383ffff */
.L_x_1583:
[----:B------:R-:W-:Y:S01]  /*2c400*/  BSSY B1, `(.L_x_2001) ;  /* 0x0000008000017945 */ /* 0x000fe20003800000 */
[----:B0---4-:R-:W-:Y:S01]  /*2c410*/  IMAD.MOV.U32 R13, RZ, RZ, R105 ;  /* 0x000000ffff0d7224 */ /* 0x011fe200078e0069 */
[----:B---3--:R-:W-:Y:S01]  /*2c420*/  MOV R11, 0x181f ;  /* 0x0000181f000b7802 */ /* 0x008fe20000000f00 */
[----:B------:R-:W-:Y:S02]  /*2c430*/  IMAD.MOV.U32 R12, RZ, RZ, 0x1 ;  /* 0x00000001ff0c7424 */ /* 0x000fe400078e00ff */
[----:B------:R-:W-:-:S07]  /*2c440*/  IMAD.MOV.U32 R15, RZ, RZ, -0x1 ;  /* 0xffffffffff0f7424 */ /* 0x000fce00078e00ff */
[----:B-12---:R-:W-:Y:S05]  /*2c450*/  WARPSYNC.COLLECTIVE R15, `(.L_x_2002) ;  /* 0x000000000f087348 */ /* 0x006fea0003c00000 */
[----:B------:R0:W3:Y:S02]  /*2c460*/  SHFL.IDX P6, R14, R13, R12, R11 ;  /* 0x0000000c0d0e7389 */ /* 0x0000e400000c000b */
[----:B0123--:R-:W-:Y:S01]  /*2c470*/  ENDCOLLECTIVE ;  /* 0x000000000000791b */ /* 0x00ffe20003800000 */
.L_x_2002:
[----:B------:R-:W-:Y:S05]  /*2c480*/  BSYNC B1 ;  /* 0x0000000000017941 */ /* 0x000fea0003800000 */
.L_x_2001:
[----:B------:R-:W-:Y:S01]  /*2c490*/  IMAD.MOV.U32 R13, RZ, RZ, R104 ;  /* 0x000000ffff0d7224 */ /* 0x000fe200078e0068 */
[----:B------:R-:W-:Y:S01]  /*2c4a0*/  MOV R15, 0xffffffff ;  /* 0xffffffff000f7802 */ /* 0x000fe20000000f00 */
[----:B------:R-:W-:Y:S02]  /*2c4b0*/  IMAD.MOV.U32 R12, RZ, RZ, 0x1 ;  /* 0x00000001ff0c7424 */ /* 0x000fe400078e00ff */
[----:B------:R-:W-:Y:S02]  /*2c4c0*/  IMAD.MOV.U32 R11, RZ, RZ, 0x181f ;  /* 0x0000181fff0b7424 */ /* 0x000fe400078e00ff */
[----:B------:R-:W-:-:S07]  /*2c4d0*/  IMAD.MOV.U32 R105, RZ, RZ, R14 ;  /* 0x000000ffff697224 */ /* 0x000fce00078e000e */
[----:B------:R-:W-:Y:S05]  /*2c4e0*/  WARPSYNC.COLLECTIVE R15, `(.L_x_2003) ;  /* 0x000000000f087348 */ /* 0x000fea0003c00000 */
[----:B------:R0:W1:Y:S02]  /*2c4f0*/  SHFL.IDX P6, R14, R13, R12, R11 ;  /* 0x0000000c0d0e7389 */ /* 0x00006400000c000b */
[----:B01----:R-:W-:Y:S01]  /*2c500*/  ENDCOLLECTIVE ;  /* 0x000000000000791b */ /* 0x003fe20003800000 */
.L_x_2003:
[----:B------:R-:W-:Y:S01]  /*2c510*/  IMAD.MOV.U32 R104, RZ, RZ, R14 ;  /* 0x000000ffff687224 */ /* 0x000fe200078e000e */
[----:B------:R-:W-:Y:S06]  /*2c520*/  BRA `(.L_x_2004) ;  /* 0xfffffd8400ac7947 */ /* 0x000fec000383ffff */
.L_x_1605:
[----:B0-----:R0:W1:Y:S02]  /*2c530*/  SYNCS.PHASECHK.TRANS64.TRYWAIT P6, [R88+URZ+0x30890], R100 ;  /* 0x03089064580075a7 */ /* 0x00106400080c017f */
[----:B-1----:R-:W-:Y:S05]  /*2c540*/  @!P6 NANOSLEEP.SYNCS 0x989680 ;  /* 0x009896800000e95d */ /* 0x002fea0003900000 */
[----:B------:R-:W1:Y:S02]  /*2c550*/  @!P6 SYNCS.PHASECHK.TRANS64 P6, [R88+URZ+0x30890], R100 ;  /* 0x030890645800e5a7 */ /* 0x000e6400080c007f */
[----:B-1----:R-:W-:Y:S05]  /*2c560*/  @!P6 BRA `(.L_x_1605) ;  /* 0xfffffffc00f0e947 */ /* 0x002fea000383ffff */
[----:B------:R-:W-:Y:S05]  /*2c570*/  BRA `(.L_x_2005) ;  /* 0xfffffd9c00347947 */ /* 0x000fea000383ffff */
.L_x_1606:
[----:B------:R-:W-:Y:S01]  /*2c580*/  BSSY B1, `(.L_x_2006) ;  /* 0x0000008000017945 */ /* 0x000fe20003800000 */
[----:B------:R-:W-:Y:S02]  /*2c590*/  IMAD.MOV.U32 R13, RZ, RZ, R105 ;  /* 0x000000ffff0d7224 */ /* 0x000fe400078e0069 */
[----:B------:R-:W-:Y:S02]  /*2c5a0*/  IMAD.MOV.U32 R12, RZ, RZ, RZ ;  /* 0x000000ffff0c7224 */ /* 0x000fe400078e00ff */
[----:B------:R-:W-:Y:S02]  /*2c5b0*/  IMAD.MOV.U32 R11, RZ, RZ, 0x181f ;  /* 0x0000181fff0b7424 */ /* 0x000fe400078e00ff */
[----:B------:R-:W-:-:S07]  /*2c5c0*/  IMAD.MOV.U32 R15, RZ, RZ, -0x1 ;  /* 0xffffffffff0f7424 */ /* 0x000fce00078e00ff */
[----:B0-----:R-:W-:Y:S05]  /*2c5d0*/  WARPSYNC.COLLECTIVE R15, `(.L_x_2007) ;  /* 0x000000000f087348 */ /* 0x001fea0003c00000 */
[----:B------:R1:W2:Y:S02]  /*2c5e0*/  SHFL.IDX P6, R14, R13, R12, R11 ;  /* 0x0000000c0d0e7389 */ /* 0x0002a400000c000b */
[----:B012---:R-:W-:Y:S01]  /*2c5f0*/  ENDCOLLECTIVE ;  /* 0x000000000000791b */ /* 0x007fe20003800000 */
.L_x_2007:
[----:B------:R-:W-:Y:S05]  /*2c600*/  BSYNC B1 ;  /* 0x0000000000017941 */ /* 0x000fea0003800000 */
.L_x_2006:
[----:B------:R-:W-:Y:S01]  /*2c610*/  IMAD.MOV.U32 R13, RZ, RZ, R104 ;  /* 0x000000ffff0d7224 */ /* 0x000fe200078e0068 */
[----:B------:R-:W-:Y:S01]  /*2c620*/  MOV R103, R14 ;  /* 0x0000000e00677202 */ /* 0x000fe20000000f00 */
[----:B------:R-:W-:Y:S02]  /*2c630*/  IMAD.MOV.U32 R12, RZ, RZ, RZ ;  /* 0x000000ffff0c7224 */ /* 0x000fe400078e00ff */
[----:B------:R-:W-:Y:S02]  /*2c640*/  IMAD.MOV.U32 R11, RZ, RZ, 0x181f ;  /* 0x0000181fff0b7424 */ /* 0x000fe400078e00ff */
[----:B------:R-:W-:-:S07]  /*2c650*/  IMAD.MOV.U32 R15, RZ, RZ, -0x1 ;  /* 0xffffffffff0f7424 */ /* 0x000fce00078e00ff */
[----:B------:R-:W-:Y:S05]  /*2c660*/  WARPSYNC.COLLECTIVE R15, `(.L_x_2008) ;  /* 0x000000000f087348 */ /* 0x000fea0003c00000 */
[----:B------:R0:W1:Y:S02]  /*2c670*/  SHFL.IDX P6, R14, R13, R12, R11 ;  /* 0x0000000c0d0e7389 */ /* 0x00006400000c000b */
[----:B01----:R-:W-:Y:S01]  /*2c680*/  ENDCOLLECTIVE ;  /* 0x000000000000791b */ /* 0x003fe20003800000 */
.L_x_2008:
[----:B------:R-:W-:Y:S01]  /*2c690*/  IMAD.MOV.U32 R11, RZ, RZ, R14 ;  /* 0x000000ffff0b7224 */ /* 0x000fe200078e000e */
[----:B------:R-:W-:Y:S06]  /*2c6a0*/  BRA `(.L_x_2009) ;  /* 0xfffffd9c00007947 */ /* 0x000fec000383ffff */
.L_x_1615:
[----:B------:R-:W-:Y:S01]  /*2c6b0*/  BSSY B1, `(.L_x_2010) ;  /* 0x0000008000017945 */ /* 0x000fe20003800000 */
[----:B---34-:R-:W-:Y:S01]  /*2c6c0*/  MOV R13, R105 ;  /* 0x00000069000d7202 */ /* 0x018fe20000000f00 */
[----:B------:R-:W-:Y:S02]  /*2c6d0*/  IMAD.MOV.U32 R12, RZ, RZ, 0x1 ;  /* 0x00000001ff0c7424 */ /* 0x000fe400078e00ff */
[----:B------:R-:W-:Y:S02]  /*2c6e0*/  IMAD.MOV.U32 R11, RZ, RZ, 0x181f ;  /* 0x0000181fff0b7424 */ /* 0x000fe400078e00ff */
[----:B------:R-:W-:-:S07]  /*2c6f0*/  IMAD.MOV.U32 R15, RZ, RZ, -0x1 ;  /* 0xffffffffff0f7424 */ /* 0x000fce00078e00ff */
[----:B012---:R-:W-:Y:S05]  /*2c700*/  WARPSYNC.COLLECTIVE R15, `(.L_x_2011) ;  /* 0x000000000f087348 */ /* 0x007fea0003c00000 */
[----:B------:R3:W4:Y:S02]  /*2c710*/  SHFL.IDX P6, R14, R13, R12, R11 ;  /* 0x0000000c0d0e7389 */ /* 0x00072400000c000b */
[----:B01234-:R-:W-:Y:S01]  /*2c720*/  ENDCOLLECTIVE ;  /* 0x000000000000791b */ /* 0x01ffe20003800000 */
.L_x_2011:
[----:B------:R-:W-:Y:S05]  /*2c730*/  BSYNC B1 ;  /* 0x0000000000017941 */ /* 0x000fea0003800000 */
.L_x_2010:
        /* <DEDUP_REMOVED lines=8> */
.L_x_2012:
[----:B------:R-:W-:Y:S01]  /*2c7c0*/  IMAD.MOV.U32 R104, RZ, RZ, R14 ;  /* 0x000000ffff687224 */ /* 0x000fe200078e000e */
[----:B------:R-:W-:Y:S06]  /*2c7d0*/  BRA `(.L_x_2013) ;  /* 0xfffffda800ac7947 */ /* 0x000fec000383ffff */
.L_x_1624:
[----:B0-----:R0:W1:Y:S02]  /*2c7e0*/  SYNCS.PHASECHK.TRANS64.TRYWAIT P0, [R88+URZ+0x30890], R100 ;  /* 0x03089064580075a7 */ /* 0x001064000800017f */
[----:B-1----:R-:W-:Y:S05]  /*2c7f0*/  @!P0 NANOSLEEP.SYNCS 0x989680 ;  /* 0x009896800000895d */ /* 0x002fea0003900000 */
[----:B------:R-:W1:Y:S02]  /*2c800*/  @!P0 SYNCS.PHASECHK.TRANS64 P0, [R88+URZ+0x30890], R100 ;  /* 0x03089064580085a7 */ /* 0x000e64000800007f */
[----:B-1----:R-:W-:Y:S05]  /*2c810*/  @!P0 BRA `(.L_x_1624) ;  /* 0xfffffffc00f08947 */ /* 0x002fea000383ffff */
[----:B------:R-:W-:Y:S05]  /*2c820*/  BRA `(.L_x_2014) ;  /* 0xfffffdb800987947 */ /* 0x000fea000383ffff */
.L_x_1625:
        /* <DEDUP_REMOVED lines=8> */
.L_x_2016:
[----:B------:R-:W-:Y:S05]  /*2c8b0*/  BSYNC B1 ;  /* 0x0000000000017941 */ /* 0x000fea0003800000 */
.L_x_2015:
[----:B------:R-:W-:Y:S01]  /*2c8c0*/  IMAD.MOV.U32 R13, RZ, RZ, R40 ;  /* 0x000000ffff0d7224 */ /* 0x000fe200078e0028 */
[----:B------:R-:W-:Y:S01]  /*2c8d0*/  MOV R15, 0xffffffff ;  /* 0xffffffff000f7802 */ /* 0x000fe20000000f00 */
[----:B------:R-:W-:Y:S02]  /*2c8e0*/  IMAD.MOV.U32 R12, RZ, RZ, RZ ;  /* 0x000000ffff0c7224 */ /* 0x000fe400078e00ff */
[----:B------:R-:W-:Y:S02]  /*2c8f0*/  IMAD.MOV.U32 R11, RZ, RZ, 0x181f ;  /* 0x0000181fff0b7424 */ /* 0x000fe400078e00ff */
[----:B------:R-:W-:-:S07]  /*2c900*/  IMAD.MOV.U32 R39, RZ, RZ, R14 ;  /* 0x000000ffff277224 */ /* 0x000fce00078e000e */
[----:B------:R-:W-:Y:S05]  /*2c910*/  WARPSYNC.COLLECTIVE R15, `(.L_x_2017) ;  /* 0x000000000f087348 */ /* 0x000fea0003c00000 */
[----:B------:R0:W1:Y:S02]  /*2c920*/  SHFL.IDX P6, R14, R13, R12, R11 ;  /* 0x0000000c0d0e7389 */ /* 0x00006400000c000b */
[----:B01----:R-:W-:Y:S01]  /*2c930*/  ENDCOLLECTIVE ;  /* 0x000000000000791b */ /* 0x003fe20003800000 */
.L_x_2017:
[----:B------:R-:W-:Y:S01]  /*2c940*/  IMAD.MOV.U32 R38, RZ, RZ, R14 ;  /* 0x000000ffff267224 */ /* 0x000fe200078e000e */
[----:B------:R-:W-:Y:S06]  /*2c950*/  BRA `(.L_x_2018) ;  /* 0xfffffdb800b87947 */ /* 0x000fec000383ffff */
.L_x_1628:
[----:B------:R-:W-:Y:S01]  /*2c960*/  BSSY B1, `(.L_x_2019) ;  /* 0x0000008000017945 */ /* 0x000fe20003800000 */
[----:B----4-:R-:W-:Y:S02]  /*2c970*/  IMAD.MOV.U32 R13, RZ, RZ, R41 ;  /* 0x000000ffff0d7224 */ /* 0x010fe400078e0029 */
[----:B------:R-:W-:Y:S02]  /*2c980*/  IMAD.MOV.U32 R12, RZ, RZ, 0x1 ;  /* 0x00000001ff0c7424 */ /* 0x000fe400078e00ff */
[----:B------:R-:W-:Y:S02]  /*2c990*/  IMAD.MOV.U32 R11, RZ, RZ, 0x181f ;  /* 0x0000181fff0b7424 */ /* 0x000fe400078e00ff */
[----:B------:R-:W-:-:S07]  /*2c9a0*/  IMAD.MOV.U32 R15, RZ, RZ, -0x1 ;  /* 0xffffffffff0f7424 */ /* 0x000fce00078e00ff */
[----:B0123--:R-:W-:Y:S05]  /*2c9b0*/  WARPSYNC.COLLECTIVE R15, `(.L_x_2020) ;  /* 0x000000000f087348 */ /* 0x00ffea0003c00000 */
[----:B------:R4:W0:Y:S02]  /*2c9c0*/  SHFL.IDX P6, R14, R13, R12, R11 ;  /* 0x0000000c0d0e7389 */ /* 0x00082400000c000b */
[----:B01234-:R-:W-:Y:S01]  /*2c9d0*/  ENDCOLLECTIVE ;  /* 0x000000000000791b */ /* 0x01ffe20003800000 */
.L_x_2020:
[----:B------:R-:W-:Y:S05]  /*2c9e0*/  BSYNC B1 ;  /* 0x0000000000017941 */ /* 0x000fea0003800000 */
.L_x_2019:
[----:B------:R-:W-:Y:S01]  /*2c9f0*/  IMAD.MOV.U32 R13, RZ, RZ, R40 ;  /* 0x000000ffff0d7224 */ /* 0x000fe200078e0028 */
[----:B------:R-:W-:Y:S01]  /*2ca00*/  MOV R39, R14 ;  /* 0x0000000e00277202 */ /* 0x000fe20000000f00 */
[----:B------:R-:W-:Y:S02]  /*2ca10*/  IMAD.MOV.U32 R12, RZ, RZ, 0x1 ;  /* 0x00000001ff0c7424 */ /* 0x000fe400078e00ff */
[----:B------:R-:W-:Y:S02]  /*2ca20*/  IMAD.MOV.U32 R11, RZ, RZ, 0x181f ;  /* 0x0000181fff0b7424 */ /* 0x000fe400078e00ff */
[----:B------:R-:W-:-:S07]  /*2ca30*/  IMAD.MOV.U32 R15, RZ, RZ, -0x1 ;  /* 0xffffffffff0f7424 */ /* 0x000fce00078e00ff */
[----:B------:R-:W-:Y:S05]  /*2ca40*/  WARPSYNC.COLLECTIVE R15, `(.L_x_2021) ;  /* 0x000000000f087348 */ /* 0x000fea0003c00000 */
[----:B------:R0:W1:Y:S02]  /*2ca50*/  SHFL.IDX P6, R14, R13, R12, R11 ;  /* 0x0000000c0d0e7389 */ /* 0x00006400000c000b */
[----:B01----:R-:W-:Y:S01]  /*2ca60*/  ENDCOLLECTIVE ;  /* 0x000000000000791b */ /* 0x003fe20003800000 */
.L_x_2021:
[----:B------:R-:W-:Y:S01]  /*2ca70*/  IMAD.MOV.U32 R38, RZ, RZ, R14 ;  /* 0x000000ffff267224 */ /* 0x000fe200078e000e */
[----:B------:R-:W-:Y:S06]  /*2ca80*/  BRA `(.L_x_2022) ;  /* 0xfffffdb800e47947 */ /* 0x000fec000383ffff */
.L_x_1632:
[----:B------:R0:W0:Y:S02]  /*2ca90*/  SYNCS.PHASECHK.TRANS64.TRYWAIT P4, [R88+URZ+0x308b0], R100 ;  /* 0x0308b064580075a7 */ /* 0x000024000808017f */
[----:B0-----:R-:W-:Y:S05]  /*2caa0*/  @!P4 NANOSLEEP.SYNCS 0x989680 ;  /* 0x009896800000c95d */ /* 0x001fea0003900000 */
[----:B------:R-:W0:Y:S02]  /*2cab0*/  @!P4 SYNCS.PHASECHK.TRANS64 P4, [R88+URZ+0x308b0], R100 ;  /* 0x0308b0645800c5a7 */ /* 0x000e24000808007f */
[----:B0-----:R-:W-:Y:S05]  /*2cac0*/  @!P4 BRA `(.L_x_1632) ;  /* 0xfffffffc00f0c947 */ /* 0x001fea000383ffff */
[----:B------:R-:W-:Y:S05]  /*2cad0*/  BRA `(.L_x_2023) ;  /* 0xfffffdbc008c7947 */ /* 0x000fea000383ffff */
.L_x_1662:
[----:B------:R-:W-:Y:S01]  /*2cae0*/  BSSY B1, `(.L_x_2024) ;  /* 0x0000008000017945 */ /* 0x000fe20003800000 */
[----:B------:R-:W-:Y:S01]  /*2caf0*/  MOV R13, R32 ;  /* 0x00000020000d7202 */ /* 0x000fe20000000f00 */
[----:B------:R-:W-:Y:S02]  /*2cb00*/  IMAD.MOV.U32 R12, RZ, RZ, RZ ;  /* 0x000000ffff0c7224 */ /* 0x000fe400078e00ff */
[----:B------:R-:W-:Y:S02]  /*2cb10*/  IMAD.MOV.U32 R11, RZ, RZ, 0x181f ;  /* 0x0000181fff0b7424 */ /* 0x000fe400078e00ff */
[----:B------:R-:W-:-:S07]  /*2cb20*/  IMAD.MOV.U32 R15, RZ, RZ, -0x1 ;  /* 0xffffffffff0f7424 */ /* 0x000fce00078e00ff */
[----:B------:R-:W-:Y:S05]  /*2cb30*/  WARPSYNC.COLLECTIVE R15, `(.L_x_2025) ;  /* 0x000000000f087348 */ /* 0x000fea0003c00000 */
[----:B------:R0:W1:Y:S02]  /*2cb40*/  SHFL.IDX P6, R14, R13, R12, R11 ;  /* 0x0000000c0d0e7389 */ /* 0x00006400000c000b */
[----:B01----:R-:W-:Y:S01]  /*2cb50*/  ENDCOLLECTIVE ;  /* 0x000000000000791b */ /* 0x003fe20003800000 */
.L_x_2025:
[----:B------:R-:W-:Y:S05]  /*2cb60*/  BSYNC B1 ;  /* 0x0000000000017941 */ /* 0x000fea0003800000 */
.L_x_2024:
        /* <DEDUP_REMOVED lines=8> */
.L_x_2026:
[----:B------:R-:W-:Y:S02]  /*2cbf0*/  IMAD.MOV.U32 R13, RZ, RZ, R33 ;  /* 0x000000ffff0d7224 */ /* 0x000fe400078e0021 */
[----:B------:R-:W-:-:S07]  /*2cc00*/  IMAD.MOV.U32 R8, RZ, RZ, R14 ;  /* 0x000000ffff087224 */ /* 0x000fce00078e000e */
[----:B------:R-:W-:Y:S05]  /*2cc10*/  WARPSYNC.COLLECTIVE R15, `(.L_x_2027) ;  /* 0x000000000f087348 */ /* 0x000fea0003c00000 */
[----:B------:R0:W1:Y:S02]  /*2cc20*/  SHFL.IDX P6, R14, R13, R12, R11 ;  /* 0x0000000c0d0e7389 */ /* 0x00006400000c000b */
[----:B01----:R-:W-:Y:S01]  /*2cc30*/  ENDCOLLECTIVE ;  /* 0x000000000000791b */ /* 0x003fe20003800000 */
.L_x_2027:
[----:B------:R-:W-:Y:S01]  /*2cc40*/  MOV R13, R31 ;  /* 0x0000001f000d7202 */ /* 0x000fe20000000f00 */
[----:B------:R-:W-:-:S07]  /*2cc50*/  IMAD.MOV.U32 R26, RZ, RZ, R14 ;  /* 0x000000ffff1a7224 */ /* 0x000fce00078e000e */
[----:B------:R-:W-:Y:S05]  /*2cc60*/  WARPSYNC.COLLECTIVE R15, `(.L_x_2028) ;  /* 0x000000000f087348 */ /* 0x000fea0003c00000 */
[----:B------:R0:W1:Y:S02]  /*2cc70*/  SHFL.IDX P6, R14, R13, R12, R11 ;  /* 0x0000000c0d0e7389 */ /* 0x00006400000c000b */
[----:B01----:R-:W-:Y:S01]  /*2cc80*/  ENDCOLLECTIVE ;  /* 0x000000000000791b */ /* 0x003fe20003800000 */
.L_x_2028:
[----:B------:R-:W-:Y:S01]  /*2cc90*/  IMAD.MOV.U32 R5, RZ, RZ, R14 ;  /* 0x000000ffff057224 */ /* 0x000fe200078e000e */
[----:B------:R-:W-:Y:S06]  /*2cca0*/  BRA `(.L_x_2029) ;  /* 0xfffffdd400587947 */ /* 0x000fec000383ffff */
.L_x_1665:
[----:B------:R-:W-:Y:S01]  /*2ccb0*/  BSSY B1, `(.L_x_2030) ;  /* 0x0000008000017945 */ /* 0x000fe20003800000 */
[----:B------:R-:W-:Y:S02]  /*2ccc0*/  IMAD.MOV.U32 R13, RZ, RZ, R32 ;  /* 0x000000ffff0d7224 */ /* 0x000fe400078e0020 */
[----:B------:R-:W-:Y:S02]  /*2ccd0*/  IMAD.MOV.U32 R12, RZ, RZ, 0x1 ;  /* 0x00000001ff0c7424 */ /* 0x000fe400078e00ff */
[----:B------:R-:W-:Y:S02]  /*2cce0*/  IMAD.MOV.U32 R11, RZ, RZ, 0x181f ;  /* 0x0000181fff0b7424 */ /* 0x000fe400078e00ff */
[----:B------:R-:W-:-:S07]  /*2ccf0*/  IMAD.MOV.U32 R15, RZ, RZ, -0x1 ;  /* 0xffffffffff0f7424 */ /* 0x000fce00078e00ff */
[----:B0-23--:R-:W-:Y:S05]  /*2cd00*/  WARPSYNC.COLLECTIVE R15, `(.L_x_2031) ;  /* 0x000000000f087348 */ /* 0x00dfea0003c00000 */
[----:B------:R1:W4:Y:S02]  /*2cd10*/  SHFL.IDX P6, R14, R13, R12, R11 ;  /* 0x0000000c0d0e7389 */ /* 0x00032400000c000b */
[----:B01234-:R-:W-:Y:S01]  /*2cd20*/  ENDCOLLECTIVE ;  /* 0x000000000000791b */ /* 0x01ffe20003800000 */
.L_x_2031:
[----:B------:R-:W-:Y:S05]  /*2cd30*/  BSYNC B1 ;  /* 0x0000000000017941 */ /* 0x000fea0003800000 */
.L_x_2030:
        /* <DEDUP_REMOVED lines=8> */
.L_x_2032:
[----:B------:R-:W-:Y:S01]  /*2cdc0*/  MOV R13, R33 ;  /* 0x00000021000d7202 */ /* 0x000fe20000000f00 */
[----:B------:R-:W-:-:S07]  /*2cdd0*/  IMAD.MOV.U32 R8, RZ, RZ, R14 ;  /* 0x000000ffff087224 */ /* 0x000fce00078e000e */
[----:B------:R-:W-:Y:S05]  /*2cde0*/  WARPSYNC.COLLECTIVE R15, `(.L_x_2033) ;  /* 0x000000000f087348 */ /* 0x000fea0003c00000 */
[----:B------:R0:W1:Y:S02]  /*2cdf0*/  SHFL.IDX P6, R14, R13, R12, R11 ;  /* 0x0000000c0d0e7389 */ /* 0x00006400000c000b */
[----:B01----:R-:W-:Y:S01]  /*2ce00*/  ENDCOLLECTIVE ;  /* 0x000000000000791b */ /* 0x003fe20003800000 */
.L_x_2033:
[----:B------:R-:W-:Y:S02]  /*2ce10*/  IMAD.MOV.U32 R13, RZ, RZ, R31 ;  /* 0x000000ffff0d7224 */ /* 0x000fe400078e001f */
[----:B------:R-:W-:-:S07]  /*2ce20*/  IMAD.MOV.U32 R26, RZ, RZ, R14 ;  /* 0x000000ffff1a7224 */ /* 0x000fce00078e000e */
[----:B------:R-:W-:Y:S05]  /*2ce30*/  WARPSYNC.COLLECTIVE R15, `(.L_x_2034) ;  /* 0x000000000f087348 */ /* 0x000fea0003c00000 */
[----:B------:R0:W1:Y:S02]  /*2ce40*/  SHFL.IDX P6, R14, R13, R12, R11 ;  /* 0x0000000c0d0e7389 */ /* 0x00006400000c000b */
[----:B01----:R-:W-:Y:S01]  /*2ce50*/  ENDCOLLECTIVE ;  /* 0x000000000000791b */ /* 0x003fe20003800000 */
.L_x_2034:
[----:B------:R-:W-:Y:S01]  /*2ce60*/  IMAD.MOV.U32 R5, RZ, RZ, R14 ;  /* 0x000000ffff057224 */ /* 0x000fe200078e000e */
[----:B------:R-:W-:Y:S06]  /*2ce70*/  BRA `(.L_x_2035) ;  /* 0xfffffdd800787947 */ /* 0x000fec000383ffff */
.L_x_1668:
[----:B------:R-:W-:Y:S01]  /*2ce80*/  BSSY B1, `(.L_x_2036) ;  /* 0x0000008000017945 */ /* 0x000fe20003800000 */
[----:B------:R-:W-:Y:S01]  /*2ce90*/  IMAD.MOV.U32 R13, RZ, RZ, R32 ;  /* 0x000000ffff0d7224 */ /* 0x000fe200078e0020 */
[----:B------:R-:W-:Y:S01]  /*2cea0*/  MOV R11, 0x181f ;  /* 0x0000181f000b7802 */ /* 0x000fe20000000f00 */
[----:B------:R-:W-:Y:S02]  /*2ceb0*/  IMAD.MOV.U32 R12, RZ, RZ, 0x2 ;  /* 0x00000002ff0c7424 */ /* 0x000fe400078e00ff */
[----:B------:R-:W-:-:S07]  /*2cec0*/  IMAD.MOV.U32 R15, RZ, RZ, -0x1 ;  /* 0xffffffffff0f7424 */ /* 0x000fce00078e00ff */
[----:B-1-34-:R-:W-:Y:S05]  /*2ced0*/  WARPSYNC.COLLECTIVE R15, `(.L_x_2037) ;  /* 0x000000000f087348 */ /* 0x01afea0003c00000 */
[----:B------:R0:W2:Y:S02]  /*2cee0*/  SHFL.IDX P6, R14, R13, R12, R11 ;  /* 0x0000000c0d0e7389 */ /* 0x0000a400000c000b */
[----:B01234-:R-:W-:Y:S01]  /*2cef0*/  ENDCOLLECTIVE ;  /* 0x000000000000791b */ /* 0x01ffe20003800000 */
.L_x_2037:
[----:B------:R-:W-:Y:S05]  /*2cf00*/  BSYNC B1 ;  /* 0x0000000000017941 */ /* 0x000fea0003800000 */
.L_x_2036:
        /* <DEDUP_REMOVED lines=8> */
.L_x_2038:
[----:B------:R-:W-:Y:S02]  /*2cf90*/  IMAD.MOV.U32 R13, RZ, RZ, R33 ;  /* 0x000000ffff0d7224 */ /* 0x000fe400078e0021 */
[----:B------:R-:W-:-:S07]  /*2cfa0*/  IMAD.MOV.U32 R8, RZ, RZ, R14 ;  /* 0x000000ffff087224 */ /* 0x000fce00078e000e */
[----:B------:R-:W-:Y:S05]  /*2cfb0*/  WARPSYNC.COLLECTIVE R15, `(.L_x_2039) ;  /* 0x000000000f087348 */ /* 0x000fea0003c00000 */
[----:B------:R0:W1:Y:S02]  /*2cfc0*/  SHFL.IDX P6, R14, R13, R12, R11 ;  /* 0x0000000c0d0e7389 */ /* 0x00006400000c000b */
[----:B01----:R-:W-:Y:S01]  /*2cfd0*/  ENDCOLLECTIVE ;  /* 0x000000000000791b */ /* 0x003fe20003800000 */
.L_x_2039:
[----:B------:R-:W-:Y:S02]  /*2cfe0*/  IMAD.MOV.U32 R13, RZ, RZ, R31 ;  /* 0x000000ffff0d7224 */ /* 0x000fe400078e001f */
[----:B------:R-:W-:-:S07]  /*2cff0*/  IMAD.MOV.U32 R78, RZ, RZ, R14 ;  /* 0x000000ffff4e7224 */ /* 0x000fce00078e000e */
[----:B------:R-:W-:Y:S05]  /*2d000*/  WARPSYNC.COLLECTIVE R15, `(.L_x_2040) ;  /* 0x000000000f087348 */ /* 0x000fea0003c00000 */
[----:B------:R0:W1:Y:S02]  /*2d010*/  SHFL.IDX P6, R14, R13, R12, R11 ;  /* 0x0000000c0d0e7389 */ /* 0x00006400000c000b */
[----:B01----:R-:W-:Y:S01]  /*2d020*/  ENDCOLLECTIVE ;  /* 0x000000000000791b */ /* 0x003fe20003800000 */
.L_x_2040:
[----:B------:R-:W-:Y:S01]  /*2d030*/  IMAD.MOV.U32 R5, RZ, RZ, R14 ;  /* 0x000000ffff057224 */ /* 0x000fe200078e000e */
[----:B------:R-:W-:Y:S06]  /*2d040*/  BRA `(.L_x_2041) ;  /* 0xfffffddc00707947 */ /* 0x000fec000383ffff */
.L_x_1671:
[----:B------:R-:W-:Y:S01]  /*2d050*/  BSSY B1, `(.L_x_2042) ;  /* 0x0000008000017945 */ /* 0x000fe20003800000 */
[----:B------:R-:W-:Y:S01]  /*2d060*/  MOV R13, R32 ;  /* 0x00000020000d7202 */ /* 0x000fe20000000f00 */
[----:B------:R-:W-:Y:S02]  /*2d070*/  IMAD.MOV.U32 R12, RZ, RZ, 0x3 ;  /* 0x00000003ff0c7424 */ /* 0x000fe400078e00ff */
[----:B------:R-:W-:Y:S02]  /*2d080*/  IMAD.MOV.U32 R11, RZ, RZ, 0x181f ;  /* 0x0000181fff0b7424 */ /* 0x000fe400078e00ff */
[----:B------:R-:W-:-:S07]  /*2d090*/  IMAD.MOV.U32 R15, RZ, RZ, -0x1 ;  /* 0xffffffffff0f7424 */ /* 0x000fce00078e00ff */
[----:B-1--4-:R-:W-:Y:S05]  /*2d0a0*/  WARPSYNC.COLLECTIVE R15, `(.L_x_2043) ;  /* 0x000000000f087348 */ /* 0x012fea0003c00000 */
[----:B------:R0:W2:Y:S02]  /*2d0b0*/  SHFL.IDX P6, R14, R13, R12, R11 ;  /* 0x0000000c0d0e7389 */ /* 0x0000a400000c000b */
[----:B012-4-:R-:W-:Y:S01]  /*2d0c0*/  ENDCOLLECTIVE ;  /* 0x000000000000791b */ /* 0x017fe20003800000 */
.L_x_2043:
[----:B------:R-:W-:Y:S05]  /*2d0d0*/  BSYNC B1 ;  /* 0x0000000000017941 */ /* 0x000fea0003800000 */
.L_x_2042:
        /* <DEDUP_REMOVED lines=8> */
.L_x_2044:
[----:B------:R-:W-:Y:S02]  /*2d160*/  IMAD.MOV.U32 R13, RZ, RZ, R33 ;  /* 0x000000ffff0d7224 */ /* 0x000fe400078e0021 */
[----:B------:R-:W-:-:S07]  /*2d170*/  IMAD.MOV.U32 R80, RZ, RZ, R14 ;  /* 0x000000ffff507224 */ /* 0x000fce00078e000e */
[----:B------:R-:W-:Y:S05]  /*2d180*/  WARPSYNC.COLLECTIVE R15, `(.L_x_2045) ;  /* 0x000000000f087348 */ /* 0x000fea0003c00000 */
[----:B------:R0:W1:Y:S02]  /*2d190*/  SHFL.IDX P6, R14, R13, R12, R11 ;  /* 0x0000000c0d0e7389 */ /* 0x00006400000c000b */
[----:B01----:R-:W-:Y:S01]  /*2d1a0*/  ENDCOLLECTIVE ;  /* 0x000000000000791b */ /* 0x003fe20003800000 */
.L_x_2045:
[----:B------:R-:W-:Y:S01]  /*2d1b0*/  MOV R13, R31 ;  /* 0x0000001f000d7202 */ /* 0x000fe20000000f00 */
[----:B------:R-:W-:-:S07]  /*2d1c0*/  IMAD.MOV.U32 R79, RZ, RZ, R14 ;  /* 0x000000ffff4f7224 */ /* 0x000fce00078e000e */
[----:B------:R-:W-:Y:S05]  /*2d1d0*/  WARPSYNC.COLLECTIVE R15, `(.L_x_2046) ;  /* 0x000000000f087348 */ /* 0x000fea0003c00000 */
[----:B------:R0:W1:Y:S02]  /*2d1e0*/  SHFL.IDX P6, R14, R13, R12, R11 ;  /* 0x0000000c0d0e7389 */ /* 0x00006400000c000b */
[----:B01----:R-:W-:Y:S01]  /*2d1f0*/  ENDCOLLECTIVE ;  /* 0x000000000000791b */ /* 0x003fe20003800000 */
.L_x_2046:
[----:B------:R-:W-:Y:S01]  /*2d200*/  IMAD.MOV.U32 R12, RZ, RZ, R14 ;  /* 0x000000ffff0c7224 */ /* 0x000fe200078e000e */
[----:B------:R-:W-:Y:S06]  /*2d210*/  BRA `(.L_x_2047) ;  /* 0xfffffde000707947 */ /* 0x000fec000383ffff */
.L_x_1675:
[----:B0-----:R0:W1:Y:S02]  /*2d220*/  SYNCS.PHASECHK.TRANS64.TRYWAIT P0, [R17+URZ+0x30800], R0 ;  /* 0x03080000110075a7 */ /* 0x001064000800017f */
[----:B-1----:R-:W-:Y:S05]  /*2d230*/  @!P0 NANOSLEEP.SYNCS 0x989680 ;  /* 0x009896800000895d */ /* 0x002fea0003900000 */
[----:B------:R-:W1:Y:S02]  /*2d240*/  @!P0 SYNCS.PHASECHK.TRANS64 P0, [R17+URZ+0x30800], R0 ;  /* 0x03080000110085a7 */ /* 0x000e64000800007f */
[----:B-1----:R-:W-:Y:S05]  /*2d250*/  @!P0 BRA `(.L_x_1675) ;  /* 0xfffffffc00f08947 */ /* 0x002fea000383ffff */
[----:B------:R-:W-:Y:S05]  /*2d260*/  BRA `(.L_x_2048) ;  /* 0xfffffde400787947 */ /* 0x000fea000383ffff */
.L_x_1707:
        /* <DEDUP_REMOVED lines=8> */
.L_x_2050:
[----:B------:R-:W-:Y:S05]  /*2d2f0*/  BSYNC B1 ;  /* 0x0000000000017941 */ /* 0x000fea0003800000 */
.L_x_2049:
        /* <DEDUP_REMOVED lines=8> */
.L_x_2051:
[----:B------:R-:W-:Y:S01]  /*2d380*/  MOV R13, R72 ;  /* 0x00000048000d7202 */ /* 0x000fe20000000f00 */
[----:B------:R-:W-:-:S07]  /*2d390*/  IMAD.MOV.U32 R6, RZ, RZ, R14 ;  /* 0x000000ffff067224 */ /* 0x000fce00078e000e */
[----:B------:R-:W-:Y:S05]  /*2d3a0*/  WARPSYNC.COLLECTIVE R15, `(.L_x_2052) ;  /* 0x000000000f087348 */ /* 0x000fea0003c00000 */
[----:B------:R0:W1:Y:S02]  /*2d3b0*/  SHFL.IDX P6, R14, R13, R12, R11 ;  /* 0x0000000c0d0e7389 */ /* 0x00006400000c000b */
[----:B01----:R-:W-:Y:S01]  /*2d3c0*/  ENDCOLLECTIVE ;  /* 0x000000000000791b */ /* 0x003fe20003800000 */
.L_x_2052:
[----:B------:R-:W-:Y:S02]  /*2d3d0*/  IMAD.MOV.U32 R13, RZ, RZ, R3 ;  /* 0x000000ffff0d7224 */ /* 0x000fe400078e0003 */
[----:B------:R-:W-:-:S07]  /*2d3e0*/  IMAD.MOV.U32 R9, RZ, RZ, R14 ;  /* 0x000000ffff097224 */ /* 0x000fce00078e000e */
[----:B------:R-:W-:Y:S05]  /*2d3f0*/  WARPSYNC.COLLECTIVE R15, `(.L_x_2053) ;  /* 0x000000000f087348 */ /* 0x000fea0003c00000 */
[----:B------:R0:W1:Y:S02]  /*2d400*/  SHFL.IDX P6, R14, R13, R12, R11 ;  /* 0x0000000c0d0e7389 */ /* 0x00006400000c000b */
[----:B01----:R-:W-:Y:S01]  /*2d410*/  ENDCOLLECTIVE ;  /* 0x000000000000791b */ /* 0x003fe20003800000 */
.L_x_2053:
[----:B------:R-:W-:Y:S05]  /*2d420*/  BRA `(.L_x_2054) ;  /* 0xfffffe1400f07947 */ /* 0x000fea000383ffff */
.L_x_1710:
[----:B------:R-:W-:Y:S01]  /*2d430*/  BSSY B1, `(.L_x_2055) ;  /* 0x0000008000017945 */ /* 0x000fe20003800000 */
[----:B------:R-:W-:Y:S01]  /*2d440*/  IMAD.MOV.U32 R13, RZ, RZ, R21 ;  /* 0x000000ffff0d7224 */ /* 0x000fe200078e0015 */
[----:B------:R-:W-:Y:S01]  /*2d450*/  MOV R15, 0xffffffff ;  /* 0xffffffff000f7802 */ /* 0x000fe20000000f00 */
[----:B------:R-:W-:Y:S02]  /*2d460*/  IMAD.MOV.U32 R12, RZ, RZ, 0x1 ;  /* 0x00000001ff0c7424 */ /* 0x000fe400078e00ff */
[----:B------:R-:W-:-:S07]  /*2d470*/  IMAD.MOV.U32 R11, RZ, RZ, 0x181f ;  /* 0x0000181fff0b7424 */ /* 0x000fce00078e00ff */
[----:B0--34-:R-:W-:Y:S05]  /*2d480*/  WARPSYNC.COLLECTIVE R15, `(.L_x_2056) ;  /* 0x000000000f087348 */ /* 0x019fea0003c00000 */
[----:B----4-:R1:W2:Y:S02]  /*2d490*/  SHFL.IDX P6, R14, R13, R12, R11 ;  /* 0x0000000c0d0e7389 */ /* 0x0102a400000c000b */
[----:B0123--:R-:W-:Y:S01]  /*2d4a0*/  ENDCOLLECTIVE ;  /* 0x000000000000791b */ /* 0x00ffe20003800000 */
.L_x_2056:
[----:B------:R-:W-:Y:S05]  /*2d4b0*/  BSYNC B1 ;  /* 0x0000000000017941 */ /* 0x000fea0003800000 */
.L_x_2055:
[----:B------:R-:W-:Y:S02]  /*2d4c0*/  IMAD.MOV.U32 R13, RZ, RZ, R20 ;  /* 0x000000ffff0d7224 */ /* 0x000fe400078e0014 */
[----:B------:R-:W-:Y:S02]  /*2d4d0*/  IMAD.MOV.U32 R12, RZ, RZ, 0x1 ;  /* 0x00000001ff0c7424 */ /* 0x000fe400078e00ff */
[----:B------:R-:W-:Y:S02]  /*2d4e0*/  IMAD.MOV.U32 R11, RZ, RZ, 0x181f ;  /* 0x0000181fff0b7424 */ /* 0x000fe400078e00ff */
[----:B------:R-:W-:Y:S02]  /*2d4f0*/  IMAD.MOV.U32 R15, RZ, RZ, -0x1 ;  /* 0xffffffffff0f7424 */ /* 0x000fe400078e00ff */
[----:B------:R-:W-:-:S07]  /*2d500*/  IMAD.MOV.U32 R7, RZ, RZ, R14 ;  /* 0x000000ffff077224 */ /* 0x000fce00078e000e */
[----:B------:R-:W-:Y:S05]  /*2d510*/  WARPSYNC.COLLECTIVE R15, `(.L_x_2057) ;  /* 0x000000000f087348 */ /* 0x000fea0003c00000 */
[----:B------:R0:W1:Y:S02]  /*2d520*/  SHFL.IDX P6, R14, R13, R12, R11 ;  /* 0x0000000c0d0e7389 */ /* 0x00006400000c000b */
[----:B01----:R-:W-:Y:S01]  /*2d530*/  ENDCOLLECTIVE ;  /* 0x000000000000791b */ /* 0x003fe20003800000 */
.L_x_2057:
[----:B------:R-:W-:Y:S01]  /*2d540*/  IMAD.MOV.U32 R13, RZ, RZ, R72 ;  /* 0x000000ffff0d7224 */ /* 0x000fe200078e0048 */
[----:B------:R-:W-:-:S07]  /*2d550*/  MOV R6, R14 ;  /* 0x0000000e00067202 */ /* 0x000fce0000000f00 */
[----:B------:R-:W-:Y:S05]  /*2d560*/  WARPSYNC.COLLECTIVE R15, `(.L_x_2058) ;  /* 0x000000000f087348 */ /* 0x000fea0003c00000 */
[----:B------:R0:W1:Y:S02]  /*2d570*/  SHFL.IDX P6, R14, R13, R12, R11 ;  /* 0x0000000c0d0e7389 */ /* 0x00006400000c000b */
[----:B01----:R-:W-:Y:S01]  /*2d580*/  ENDCOLLECTIVE ;  /* 0x000000000000791b */ /* 0x003fe20003800000 */
.L_x_2058:
[----:B------:R-:W-:Y:S02]  /*2d590*/  IMAD.MOV.U32 R13, RZ, RZ, R3 ;  /* 0x000000ffff0d7224 */ /* 0x000fe400078e0003 */
[----:B------:R-:W-:-:S07]  /*2d5a0*/  IMAD.MOV.U32 R9, RZ, RZ, R14 ;  /* 0x000000ffff097224 */ /* 0x000fce00078e000e */
[----:B------:R-:W-:Y:S05]  /*2d5b0*/  WARPSYNC.COLLECTIVE R15, `(.L_x_2059) ;  /* 0x000000000f087348 */ /* 0x000fea0003c00000 */
[----:B------:R0:W1:Y:S02]  /*2d5c0*/  SHFL.IDX P6, R14, R13, R12, R11 ;  /* 0x0000000c0d0e7389 */ /* 0x00006400000c000b */
[----:B01----:R-:W-:Y:S01]  /*2d5d0*/  ENDCOLLECTIVE ;  /* 0x000000000000791b */ /* 0x003fe20003800000 */
.L_x_2059:
[----:B------:R-:W-:Y:S05]  /*2d5e0*/  BRA `(.L_x_2060) ;  /* 0xfffffe1800b47947 */ /* 0x000fea000383ffff */
.L_x_1713:
[----:B------:R-:W-:Y:S01]  /*2d5f0*/  BSSY B1, `(.L_x_2061) ;  /* 0x0000008000017945 */ /* 0x000fe20003800000 */
[----:B------:R-:W-:Y:S01]  /*2d600*/  IMAD.MOV.U32 R13, RZ, RZ, R21 ;  /* 0x000000ffff0d7224 */ /* 0x000fe200078e0015 */
[----:B------:R-:W-:Y:S01]  /*2d610*/  MOV R11, 0x181f ;  /* 0x0000181f000b7802 */ /* 0x000fe20000000f00 */
[----:B------:R-:W-:Y:S02]  /*2d620*/  IMAD.MOV.U32 R12, RZ, RZ, 0x2 ;  /* 0x00000002ff0c7424 */ /* 0x000fe400078e00ff */
[----:B------:R-:W-:-:S07]  /*2d630*/  IMAD.MOV.U32 R15, RZ, RZ, -0x1 ;  /* 0xffffffffff0f7424 */ /* 0x000fce00078e00ff */
[----:B-1-34-:R-:W-:Y:S05]  /*2d640*/  WARPSYNC.COLLECTIVE R15, `(.L_x_2062) ;  /* 0x000000000f087348 */ /* 0x01afea0003c00000 */
[----:B----4-:R0:W2:Y:S02]  /*2d650*/  SHFL.IDX P6, R14, R13, R12, R11 ;  /* 0x0000000c0d0e7389 */ /* 0x0100a400000c000b */
[----:B0123--:R-:W-:Y:S01]  /*2d660*/  ENDCOLLECTIVE ;  /* 0x000000000000791b */ /* 0x00ffe20003800000 */
.L_x_2062:
[----:B------:R-:W-:Y:S05]  /*2d670*/  BSYNC B1 ;  /* 0x0000000000017941 */ /* 0x000fea0003800000 */
.L_x_2061:
        /* <DEDUP_REMOVED lines=8> */
.L_x_2063:
[----:B------:R-:W-:Y:S02]  /*2d700*/  IMAD.MOV.U32 R13, RZ, RZ, R72 ;  /* 0x000000ffff0d7224 */ /* 0x000fe400078e0048 */
[----:B------:R-:W-:-:S07]  /*2d710*/  IMAD.MOV.U32 R6, RZ, RZ, R14 ;  /* 0x000000ffff067224 */ /* 0x000fce00078e000e */
[----:B------:R-:W-:Y:S05]  /*2d720*/  WARPSYNC.COLLECTIVE R15, `(.L_x_2064) ;  /* 0x000000000f087348 */ /* 0x000fea0003c00000 */
[----:B------:R0:W1:Y:S02]  /*2d730*/  SHFL.IDX P6, R14, R13, R12, R11 ;  /* 0x0000000c0d0e7389 */ /* 0x00006400000c000b */
[----:B01----:R-:W-:Y:S01]  /*2d740*/  ENDCOLLECTIVE ;  /* 0x000000000000791b */ /* 0x003fe20003800000 */
.L_x_2064:
[----:B------:R-:W-:Y:S02]  /*2d750*/  IMAD.MOV.U32 R13, RZ, RZ, R3 ;  /* 0x000000ffff0d7224 */ /* 0x000fe400078e0003 */
[----:B------:R-:W-:-:S07]  /*2d760*/  IMAD.MOV.U32 R9, RZ, RZ, R14 ;  /* 0x000000ffff097224 */ /* 0x000fce00078e000e */
[----:B------:R-:W-:Y:S05]  /*2d770*/  WARPSYNC.COLLECTIVE R15, `(.L_x_2065) ;  /* 0x000000000f087348 */ /* 0x000fea0003c00000 */
[----:B------:R0:W1:Y:S02]  /*2d780*/  SHFL.IDX P6, R14, R13, R12, R11 ;  /* 0x0000000c0d0e7389 */ /* 0x00006400000c000b */
[----:B01----:R-:W-:Y:S01]  /*2d790*/  ENDCOLLECTIVE ;  /* 0x000000000000791b */ /* 0x003fe20003800000 */
.L_x_2065:
[----:B------:R-:W-:Y:S05]  /*2d7a0*/  BRA `(.L_x_2066) ;  /* 0xfffffe1c00587947 */ /* 0x000fea000383ffff */
.L_x_1716:
        /* <DEDUP_REMOVED lines=8> */
.L_x_2068:
[----:B------:R-:W-:Y:S05]  /*2d830*/  BSYNC B1 ;  /* 0x0000000000017941 */ /* 0x000fea0003800000 */
.L_x_2067:
        /* <DEDUP_REMOVED lines=8> */
.L_x_2069:
[----:B------:R-:W-:Y:S02]  /*2d8c0*/  IMAD.MOV.U32 R13, RZ, RZ, R72 ;  /* 0x000000ffff0d7224 */ /* 0x000fe400078e0048 */
[----:B------:R-:W-:-:S07]  /*2d8d0*/  IMAD.MOV.U32 R20, RZ, RZ, R14 ;  /* 0x000000ffff147224 */ /* 0x000fce00078e000e */
[----:B------:R-:W-:Y:S05]  /*2d8e0*/  WARPSYNC.COLLECTIVE R15, `(.L_x_2070) ;  /* 0x000000000f087348 */ /* 0x000fea0003c00000 */
[----:B------:R0:W1:Y:S02]  /*2d8f0*/  SHFL.IDX P6, R14, R13, R12, R11 ;  /* 0x0000000c0d0e7389 */ /* 0x00006400000c000b */
[----:B01----:R-:W-:Y:S01]  /*2d900*/  ENDCOLLECTIVE ;  /* 0x000000000000791b */ /* 0x003fe20003800000 */
.L_x_2070:
[----:B------:R-:W-:Y:S02]  /*2d910*/  IMAD.MOV.U32 R13, RZ, RZ, R3 ;  /* 0x000000ffff0d7224 */ /* 0x000fe400078e0003 */
[----:B------:R-:W-:-:S07]  /*2d920*/  IMAD.MOV.U32 R77, RZ, RZ, R14 ;  /* 0x000000ffff4d7224 */ /* 0x000fce00078e000e */
[----:B------:R-:W-:Y:S05]  /*2d930*/  WARPSYNC.COLLECTIVE R15, `(.L_x_2071) ;  /* 0x000000000f087348 */ /* 0x000fea0003c00000 */
[----:B------:R0:W1:Y:S02]  /*2d940*/  SHFL.IDX P6, R14, R13, R12, R11 ;  /* 0x0000000c0d0e7389 */ /* 0x00006400000c000b */
[----:B01----:R-:W-:Y:S01]  /*2d950*/  ENDCOLLECTIVE ;  /* 0x000000000000791b */ /* 0x003fe20003800000 */
.L_x_2071:
[----:B------:R-:W-:Y:S01]  /*2d960*/  MOV R3, R14 ;  /* 0x0000000e00037202 */ /* 0x000fe20000000f00 */
[----:B------:R-:W-:Y:S06]  /*2d970*/  BRA `(.L_x_2072) ;  /* 0xfffffe2000007947 */ /* 0x000fec000383ffff */
.L_x_1720:
[----:B---3--:R3:W4:Y:S02]  /*2d980*/  SYNCS.PHASECHK.TRANS64.TRYWAIT P0, [R17+URZ+0x30800], R0 ;  /* 0x03080000110075a7 */ /* 0x008724000800017f */
[----:B----4-:R-:W-:Y:S05]  /*2d990*/  @!P0 NANOSLEEP.SYNCS 0x989680 ;  /* 0x009896800000895d */ /* 0x010fea0003900000 */
[----:B------:R-:W4:Y:S02]  /*2d9a0*/  @!P0 SYNCS.PHASECHK.TRANS64 P0, [R17+URZ+0x30800], R0 ;  /* 0x03080000110085a7 */ /* 0x000f24000800007f */
[----:B----4-:R-:W-:Y:S05]  /*2d9b0*/  @!P0 BRA `(.L_x_1720) ;  /* 0xfffffffc00f08947 */ /* 0x010fea000383ffff */
[----:B------:R-:W-:Y:S05]  /*2d9c0*/  BRA `(.L_x_2073) ;  /* 0xfffffe2000a87947 */ /* 0x000fea000383ffff */
.L_x_1738:
[----:B-1----:R1:W0:Y:S02]  /*2d9d0*/  SYNCS.PHASECHK.TRANS64.TRYWAIT P1, [R0+URZ+0x30830], R5 ;  /* 0x03083005000075a7 */ /* 0x002224000802017f */
[----:B0-----:R-:W-:Y:S05]  /*2d9e0*/  @!P1 NANOSLEEP.SYNCS 0x989680 ;  /* 0x009896800000995d */ /* 0x001fea0003900000 */
[----:B------:R-:W0:Y:S02]  /*2d9f0*/  @!P1 SYNCS.PHASECHK.TRANS64 P1, [R0+URZ+0x30830], R5 ;  /* 0x03083005000095a7 */ /* 0x000e24000802007f */
[----:B0-----:R-:W-:Y:S05]  /*2da00*/  @!P1 BRA `(.L_x_1738) ;  /* 0xfffffffc00f09947 */ /* 0x001fea000383ffff */
[----:B------:R-:W-:Y:S05]  /*2da10*/  BRA `(.L_x_1737) ;  /* 0xfffffe5800b87947 */ /* 0x000fea000383ffff */
.L_x_1759:
[----:B-1----:R1:W2:Y:S02]  /*2da20*/  SYNCS.PHASECHK.TRANS64.TRYWAIT P1, [R223+URZ+0x30830], R152 ;  /* 0x03083098df0075a7 */ /* 0x0022a4000802017f */
[----:B--2---:R-:W-:Y:S05]  /*2da30*/  @!P1 NANOSLEEP.SYNCS 0x989680 ;  /* 0x009896800000995d */ /* 0x004fea0003900000 */
[----:B------:R-:W2:Y:S02]  /*2da40*/  @!P1 SYNCS.PHASECHK.TRANS64 P1, [R223+URZ+0x30830], R152 ;  /* 0x03083098df0095a7 */ /* 0x000ea4000802007f */
[----:B--2---:R-:W-:Y:S05]  /*2da50*/  @!P1 BRA `(.L_x_1759) ;  /* 0xfffffffc00f09947 */ /* 0x004fea000383ffff */
[----:B------:R-:W-:Y:S05]  /*2da60*/  BRA `(.L_x_1758) ;  /* 0xfffffe8400407947 */ /* 0x000fea000383ffff */
.L_x_1764:
[----:B-1----:R1:W2:Y:S02]  /*2da70*/  SYNCS.PHASECHK.TRANS64.TRYWAIT P1, [R218+URZ+0x30850], R0 ;  /* 0x03085000da0075a7 */ /* 0x0022a4000802017f */
[----:B--2---:R-:W-:Y:S05]  /*2da80*/  @!P1 NANOSLEEP.SYNCS 0x989680 ;  /* 0x009896800000995d */ /* 0x004fea0003900000 */
[----:B------:R-:W2:Y:S02]  /*2da90*/  @!P1 SYNCS.PHASECHK.TRANS64 P1, [R218+URZ+0x30850], R0 ;  /* 0x03085000da0095a7 */ /* 0x000ea4000802007f */
[----:B--2---:R-:W-:Y:S05]  /*2daa0*/  @!P1 BRA `(.L_x_1764) ;  /* 0xfffffffc00f09947 */ /* 0x004fea000383ffff */
[----:B------:R-:W-:Y:S05]  /*2dab0*/  BRA `(.L_x_1763) ;  /* 0xfffffe9400bc7947 */ /* 0x000fea000383ffff */
.L_x_1787:
[----:B-1----:R1:W2:Y:S02]  /*2dac0*/  SYNCS.PHASECHK.TRANS64.TRYWAIT P1, [R222+URZ+0x30830], R4 ;  /* 0x03083004de0075a7 */ /* 0x0022a4000802017f */
[----:B--2---:R-:W-:Y:S05]  /*2dad0*/  @!P1 NANOSLEEP.SYNCS 0x989680 ;  /* 0x009896800000995d */ /* 0x004fea0003900000 */
[----:B------:R-:W2:Y:S02]  /*2dae0*/  @!P1 SYNCS.PHASECHK.TRANS64 P1, [R222+URZ+0x30830], R4 ;  /* 0x03083004de0095a7 */ /* 0x000ea4000802007f */
[----:B--2---:R-:W-:Y:S05]  /*2daf0*/  @!P1 BRA `(.L_x_1787) ;  /* 0xfffffffc00f09947 */ /* 0x004fea000383ffff */
[----:B------:R-:W-:Y:S05]  /*2db00*/  BRA `(.L_x_1786) ;  /* 0xfffffeb400647947 */ /* 0x000fea000383ffff */
.L_x_1792:
[----:B-1----:R1:W2:Y:S02]  /*2db10*/  SYNCS.PHASECHK.TRANS64.TRYWAIT P1, [R8+URZ+0x30850], R0 ;  /* 0x03085000080075a7 */ /* 0x0022a4000802017f */
[----:B--2---:R-:W-:Y:S05]  /*2db20*/  @!P1 NANOSLEEP.SYNCS 0x989680 ;  /* 0x009896800000995d */ /* 0x004fea0003900000 */
[----:B------:R-:W2:Y:S02]  /*2db30*/  @!P1 SYNCS.PHASECHK.TRANS64 P1, [R8+URZ+0x30850], R0 ;  /* 0x03085000080095a7 */ /* 0x000ea4000802007f */
[----:B--2---:R-:W-:Y:S05]  /*2db40*/  @!P1 BRA `(.L_x_1792) ;  /* 0xfffffffc00f09947 */ /* 0x004fea000383ffff */
[----:B------:R-:W-:Y:S05]  /*2db50*/  BRA `(.L_x_1791) ;  /* 0xfffffec400e87947 */ /* 0x000fea000383ffff */
.L_x_1802:
[----:B-1----:R1:W2:Y:S02]  /*2db60*/  SYNCS.PHASECHK.TRANS64.TRYWAIT P1, [R223+URZ+0x30830], R4 ;  /* 0x03083004df0075a7 */ /* 0x0022a4000802017f */
[----:B--2---:R-:W-:Y:S05]  /*2db70*/  @!P1 NANOSLEEP.SYNCS 0x989680 ;  /* 0x009896800000995d */ /* 0x004fea0003900000 */
[----:B------:R-:W2:Y:S02]  /*2db80*/  @!P1 SYNCS.PHASECHK.TRANS64 P1, [R223+URZ+0x30830], R4 ;  /* 0x03083004df0095a7 */ /* 0x000ea4000802007f */
[----:B--2---:R-:W-:Y:S05]  /*2db90*/  @!P1 BRA `(.L_x_1802) ;  /* 0xfffffffc00f09947 */ /* 0x004fea000383ffff */
[----:B------:R-:W-:Y:S05]  /*2dba0*/  BRA `(.L_x_1801) ;  /* 0xfffffed400b87947 */ /* 0x000fea000383ffff */
.L_x_1807:
[----:B-1----:R1:W2:Y:S02]  /*2dbb0*/  SYNCS.PHASECHK.TRANS64.TRYWAIT P1, [R222+URZ+0x30850], R0 ;  /* 0x03085000de0075a7 */ /* 0x0022a4000802017f */
[----:B--2---:R-:W-:Y:S05]  /*2dbc0*/  @!P1 NANOSLEEP.SYNCS 0x989680 ;  /* 0x009896800000995d */ /* 0x004fea0003900000 */
[----:B------:R-:W2:Y:S02]  /*2dbd0*/  @!P1 SYNCS.PHASECHK.TRANS64 P1, [R222+URZ+0x30850], R0 ;  /* 0x03085000de0095a7 */ /* 0x000ea4000802007f */
[----:B--2---:R-:W-:Y:S05]  /*2dbe0*/  @!P1 BRA `(.L_x_1807) ;  /* 0xfffffffc00f09947 */ /* 0x004fea000383ffff */
[----:B------:R-:W-:Y:S05]  /*2dbf0*/  BRA `(.L_x_1806) ;  /* 0xfffffee8003c7947 */ /* 0x000fea000383ffff */
.L_x_1823:
[----:B--2---:R2:W3:Y:S02]  /*2dc00*/  SYNCS.PHASECHK.TRANS64.TRYWAIT P1, [R3+URZ+0x30850], R0 ;  /* 0x03085000030075a7 */ /* 0x0044e4000802017f */
[----:B---3--:R-:W-:Y:S05]  /*2dc10*/  @!P1 NANOSLEEP.SYNCS 0x989680 ;  /* 0x009896800000995d */ /* 0x008fea0003900000 */
[----:B------:R-:W3:Y:S02]  /*2dc20*/  @!P1 SYNCS.PHASECHK.TRANS64 P1, [R3+URZ+0x30850], R0 ;  /* 0x03085000030095a7 */ /* 0x000ee4000802007f */
[----:B---3--:R-:W-:Y:S05]  /*2dc30*/  @!P1 BRA `(.L_x_1823) ;  /* 0xfffffffc00f09947 */ /* 0x008fea000383ffff */
[----:B------:R-:W-:Y:S05]  /*2dc40*/  BRA `(.L_x_1822) ;  /* 0xffffff0800dc7947 */ /* 0x000fea000383ffff */
.L_x_1873:
[----:B------:R-:W0:Y:S01]  /*2dc50*/  S2R R12, SR_TID.X ;  /* 0x00000000000c7919 */ /* 0x000e220000002100 */
[----:B------:R-:W-:Y:S01]  /*2dc60*/  BSSY B1, `(.L_x_2074) ;  /* 0x000000a000017945 */ /* 0x000fe20003800000 */
[----:B------:R-:W-:Y:S02]  /*2dc70*/  IMAD.MOV.U32 R11, RZ, RZ, 0x1f ;  /* 0x0000001fff0b7424 */ /* 0x000fe400078e00ff */
[----:B------:R-:W-:Y:S01]  /*2dc80*/  IMAD.MOV.U32 R15, RZ, RZ, -0x1 ;  /* 0xffffffffff0f7424 */ /* 0x000fe200078e00ff */
[----:B0-----:R-:W-:-:S04]  /*2dc90*/  SHF.R.U32.HI R12, RZ, 0x5, R12 ;  /* 0x00000005ff0c7819 */ /* 0x001fc8000001160c */
[----:B------:R-:W-:-:S05]  /*2dca0*/  LOP3.LUT R12, R12, 0x3, RZ, 0xc0, !PT ;  /* 0x000000030c0c7812 */ /* 0x000fca00078ec0ff */
[----:B------:R-:W-:Y:S02]  /*2dcb0*/  IMAD.MOV.U32 R13, RZ, RZ, R12 ;  /* 0x000000ffff0d7224 */ /* 0x000fe400078e000c */
[----:B------:R-:W-:-:S07]  /*2dcc0*/  IMAD.MOV.U32 R12, RZ, RZ, RZ ;  /* 0x000000ffff0c7224 */ /* 0x000fce00078e00ff */
[----:B------:R-:W-:Y:S05]  /*2dcd0*/  WARPSYNC.COLLECTIVE R15, `(.L_x_2075) ;  /* 0x000000000f087348 */ /* 0x000fea0003c00000 */
[----:B------:R0:W1:Y:S02]  /*2dce0*/  SHFL.IDX P6, R14, R13, R12, R11 ;  /* 0x0000000c0d0e7389 */ /* 0x00006400000c000b */
[----:B01----:R-:W-:Y:S01]  /*2dcf0*/  ENDCOLLECTIVE ;  /* 0x000000000000791b */ /* 0x003fe20003800000 */
.L_x_2075:
[----:B------:R-:W-:Y:S05]  /*2dd00*/  BSYNC B1 ;  /* 0x0000000000017941 */ /* 0x000fea0003800000 */
.L_x_2074:
[----:B------:R-:W-:Y:S05]  /*2dd10*/  BRA `(.L_x_2076) ;  /* 0xffffff7c009c7947 */ /* 0x000fea000383ffff */
.L_x_1875:
[----:B------:R-:W-:Y:S01]  /*2dd20*/  BSSY B1, `(.L_x_2077) ;  /* 0x0000006000017945 */ /* 0x000fe20003800000 */
[----:B------:R-:W-:-:S07]  /*2dd30*/  IMAD.MOV.U32 R15, RZ, RZ, -0x1 ;  /* 0xffffffffff0f7424 */ /* 0x000fce00078e00ff */
[----:B0-----:R-:W-:Y:S05]  /*2dd40*/  WARPSYNC.COLLECTIVE R15, `(.L_x_2078) ;  /* 0x000000000f0c7348 */ /* 0x001fea0003c00000 */
[----:B------:R-:W-:Y:S02]  /*2dd50*/  ELECT P6, UR62, PT ;  /* 0x00000000003e782f */ /* 0x000fe400038c0000 */
[----:B------:R-:W-:Y:S01]  /*2dd60*/  MOV R14, UR62 ;  /* 0x0000003e000e7c02 */ /* 0x000fe20008000f00 */
[----:B0-----:R-:W-:Y:S10]  /*2dd70*/  ENDCOLLECTIVE ;  /* 0x000000000000791b */ /* 0x001ff40003800000 */
.L_x_2078:
[----:B------:R-:W-:Y:S05]  /*2dd80*/  BSYNC B1 ;  /* 0x0000000000017941 */ /* 0x000fea0003800000 */
.L_x_2077:
[----:B------:R-:W-:Y:S05]  /*2dd90*/  BRA `(.L_x_1874) ;  /* 0xffffff7c00947947 */ /* 0x000fea000383ffff */
.L_x_1877:
[----:B0-----:R0:W1:Y:S02]  /*2dda0*/  SYNCS.PHASECHK.TRANS64.TRYWAIT P0, [R17+URZ+0x30820], R8 ;  /* 0x03082008110075a7 */ /* 0x001064000800017f */
[----:B-1----:R-:W-:Y:S05]  /*2ddb0*/  @!P0 NANOSLEEP.SYNCS 0x989680 ;  /* 0x009896800000895d */ /* 0x002fea0003900000 */
[----:B------:R-:W1:Y:S02]  /*2ddc0*/  @!P0 SYNCS.PHASECHK.TRANS64 P0, [R17+URZ+0x30820], R8 ;  /* 0x03082008110085a7 */ /* 0x000e64000800007f */
[----:B-1----:R-:W-:Y:S05]  /*2ddd0*/  @!P0 BRA `(.L_x_1877) ;  /* 0xfffffffc00f08947 */ /* 0x002fea000383ffff */
[----:B------:R-:W-:Y:S05]  /*2dde0*/  BRA `(.L_x_2079) ;  /* 0xffffff7c00a47947 */ /* 0x000fea000383ffff */
.L_x_1881:
[----:B-1----:R1:W2:Y:S02]  /*2ddf0*/  SYNCS.PHASECHK.TRANS64.TRYWAIT P0, [R12+URZ+0x308a0], R11 ;  /* 0x0308a00b0c0075a7 */ /* 0x0022a4000800017f */
[----:B--2---:R-:W-:Y:S05]  /*2de00*/  @!P0 NANOSLEEP.SYNCS 0x989680 ;  /* 0x009896800000895d */ /* 0x004fea0003900000 */
[----:B------:R-:W2:Y:S02]  /*2de10*/  @!P0 SYNCS.PHASECHK.TRANS64 P0, [R12+URZ+0x308a0], R11 ;  /* 0x0308a00b0c0085a7 */ /* 0x000ea4000800007f */
[----:B--2---:R-:W-:Y:S05]  /*2de20*/  @!P0 BRA `(.L_x_1881) ;  /* 0xfffffffc00f08947 */ /* 0x004fea000383ffff */
[----:B------:R-:W-:Y:S05]  /*2de30*/  BRA `(.L_x_2080) ;  /* 0xffffff7c00bc7947 */ /* 0x000fea000383ffff */
.L_x_1889:
[----:B0-----:R0:W2:Y:S02]  /*2de40*/  SYNCS.PHASECHK.TRANS64.TRYWAIT P0, [R12+URZ+0x308c0], R11 ;  /* 0x0308c00b0c0075a7 */ /* 0x0010a4000800017f */
[----:B--2---:R-:W-:Y:S05]  /*2de50*/  @!P0 NANOSLEEP.SYNCS 0x989680 ;  /* 0x009896800000895d */ /* 0x004fea0003900000 */
[----:B------:R-:W2:Y:S02]  /*2de60*/  @!P0 SYNCS.PHASECHK.TRANS64 P0, [R12+URZ+0x308c0], R11 ;  /* 0x0308c00b0c0085a7 */ /* 0x000ea4000800007f */
[----:B--2---:R-:W-:Y:S05]  /*2de70*/  @!P0 BRA `(.L_x_1889) ;  /* 0xfffffffc00f08947 */ /* 0x004fea000383ffff */
[----:B------:R-:W-:Y:S05]  /*2de80*/  BRA `(.L_x_2081) ;  /* 0xffffff8000fc7947 */ /* 0x000fea000383ffff */
.L_x_1899:
[----:B0-----:R0:W1:Y:S02]  /*2de90*/  SYNCS.PHASECHK.TRANS64.TRYWAIT P1, [R7+URZ+0x308a0], R3 ;  /* 0x0308a003070075a7 */ /* 0x001064000802017f */
[----:B-1----:R-:W-:Y:S05]  /*2dea0*/  @!P1 NANOSLEEP.SYNCS 0x989680 ;  /* 0x009896800000995d */ /* 0x002fea0003900000 */
[----:B------:R-:W1:Y:S02]  /*2deb0*/  @!P1 SYNCS.PHASECHK.TRANS64 P1, [R7+URZ+0x308a0], R3 ;  /* 0x0308a003070095a7 */ /* 0x000e64000802007f */
[----:B-1----:R-:W-:Y:S05]  /*2dec0*/  @!P1 BRA `(.L_x_1899) ;  /* 0xfffffffc00f09947 */ /* 0x002fea000383ffff */
[----:B------:R-:W-:Y:S05]  /*2ded0*/  BRA `(.L_x_2082) ;  /* 0xffffff8800707947 */ /* 0x000fea000383ffff */
.L_x_1907:
[----:B-1----:R1:W2:Y:S02]  /*2dee0*/  SYNCS.PHASECHK.TRANS64.TRYWAIT P1, [R7+URZ+0x308c0], R3 ;  /* 0x0308c003070075a7 */ /* 0x0022a4000802017f */
[----:B--2---:R-:W-:Y:S05]  /*2def0*/  @!P1 NANOSLEEP.SYNCS 0x989680 ;  /* 0x009896800000995d */ /* 0x004fea0003900000 */
[----:B------:R-:W2:Y:S02]  /*2df00*/  @!P1 SYNCS.PHASECHK.TRANS64 P1, [R7+URZ+0x308c0], R3 ;  /* 0x0308c003070095a7 */ /* 0x000ea4000802007f */
[----:B--2---:R-:W-:Y:S05]  /*2df10*/  @!P1 BRA `(.L_x_1907) ;  /* 0xfffffffc00f09947 */ /* 0x004fea000383ffff */
[----:B------:R-:W-:Y:S05]  /*2df20*/  BRA `(.L_x_2083) ;  /* 0xffffff8c00a87947 */ /* 0x000fea000383ffff */
.L_x_1933:
[----:B------:R-:W0:Y:S01]  /*2df30*/  S2R R8, SR_TID.X ;  /* 0x0000000000087919 */ /* 0x000e220000002100 */
[----:B------:R-:W-:Y:S01]  /*2df40*/  BSSY B0, `(.L_x_2084) ;  /* 0x000000a000007945 */ /* 0x000fe20003800000 */
[----:B------:R-:W-:Y:S02]  /*2df50*/  IMAD.MOV.U32 R12, RZ, RZ, RZ ;  /* 0x000000ffff0c7224 */ /* 0x000fe400078e00ff */
[----:B------:R-:W-:Y:S02]  /*2df60*/  IMAD.MOV.U32 R11, RZ, RZ, 0x1f ;  /* 0x0000001fff0b7424 */ /* 0x000fe400078e00ff */
[----:B------:R-:W-:Y:S01]  /*2df70*/  IMAD.MOV.U32 R15, RZ, RZ, -0x1 ;  /* 0xffffffffff0f7424 */ /* 0x000fe200078e00ff */
[----:B0-----:R-:W-:-:S04]  /*2df80*/  SHF.R.U32.HI R8, RZ, 0x5, R8 ;  /* 0x00000005ff087819 */ /* 0x001fc80000011608 */
[----:B------:R-:W-:-:S04]  /*2df90*/  LOP3.LUT R8, R8, 0x3, RZ, 0xc0, !PT ;  /* 0x0000000308087812 */ /* 0x000fc800078ec0ff */
[----:B------:R-:W-:-:S07]  /*2dfa0*/  MOV R13, R8 ;  /* 0x00000008000d7202 */ /* 0x000fce0000000f00 */
[----:B-----5:R-:W-:Y:S05]  /*2dfb0*/  WARPSYNC.COLLECTIVE R15, `(.L_x_2085) ;  /* 0x000000000f087348 */ /* 0x020fea0003c00000 */
[----:B------:R0:W1:Y:S02]  /*2dfc0*/  SHFL.IDX P6, R14, R13, R12, R11 ;  /* 0x0000000c0d0e7389 */ /* 0x00006400000c000b */
[----:B01---5:R-:W-:Y:S01]  /*2dfd0*/  ENDCOLLECTIVE ;  /* 0x000000000000791b */ /* 0x023fe20003800000 */
.L_x_2085:
[----:B------:R-:W-:Y:S05]  /*2dfe0*/  BSYNC B0 ;  /* 0x0000000000007941 */ /* 0x000fea0003800000 */
.L_x_2084:
[----:B------:R-:W-:Y:S05]  /*2dff0*/  BRA `(.L_x_2086) ;  /* 0xffffffa000ac7947 */ /* 0x000fea000383ffff */
.L_x_1936:
[----:B0-----:R0:W1:Y:S02]  /*2e000*/  SYNCS.PHASECHK.TRANS64.TRYWAIT P0, [R4+URZ+0x30840], R2 ;  /* 0x03084002040075a7 */ /* 0x001064000800017f */
[----:B-1----:R-:W-:Y:S05]  /*2e010*/  @!P0 NANOSLEEP.SYNCS 0x989680 ;  /* 0x009896800000895d */ /* 0x002fea0003900000 */
[----:B------:R-:W1:Y:S02]  /*2e020*/  @!P0 SYNCS.PHASECHK.TRANS64 P0, [R4+URZ+0x30840], R2 ;  /* 0x03084002040085a7 */ /* 0x000e64000800007f */
[----:B-1----:R-:W-:Y:S05]  /*2e030*/  @!P0 BRA `(.L_x_1936) ;  /* 0xfffffffc00f08947 */ /* 0x002fea000383ffff */
[----:B------:R-:W-:Y:S05]  /*2e040*/  BRA `(.L_x_2087) ;  /* 0xffffffa400007947 */ /* 0x000fea000383ffff */
.L_x_1937:
        /* <DEDUP_REMOVED lines=8> */
.L_x_2089:
[----:B------:R-:W-:Y:S05]  /*2e0d0*/  BSYNC B0 ;  /* 0x0000000000007941 */ /* 0x000fea0003800000 */
.L_x_2088:
[----:B------:R-:W-:Y:S01]  /*2e0e0*/  IMAD.MOV.U32 R13, RZ, RZ, R0 ;  /* 0x000000ffff0d7224 */ /* 0x000fe200078e0000 */
[----:B------:R-:W-:Y:S01]  /*2e0f0*/  MOV R15, 0xffffffff ;  /* 0xffffffff000f7802 */ /* 0x000fe20000000f00 */
[----:B------:R-:W-:Y:S02]  /*2e100*/  IMAD.MOV.U32 R12, RZ, RZ, RZ ;  /* 0x000000ffff0c7224 */ /* 0x000fe400078e00ff */
[----:B------:R-:W-:Y:S02]  /*2e110*/  IMAD.MOV.U32 R11, RZ, RZ, 0x181f ;  /* 0x0000181fff0b7424 */ /* 0x000fe400078e00ff */
[----:B------:R-:W-:Y:S02]  /*2e120*/  IMAD.MOV.U32 R2, RZ, RZ, R14 ;  /* 0x000000ffff027224 */ /* 0x000fe400078e000e */
[----:B------:R-:W-:-:S07]  /*2e130*/  @P0 IMAD R9, R7, 0x2, R17 ;  /* 0x0000000207090824 */ /* 0x000fce00078e0211 */
[----:B------:R-:W-:Y:S05]  /*2e140*/  WARPSYNC.COLLECTIVE R15, `(.L_x_2090) ;  /* 0x000000000f087348 */ /* 0x000fea0003c00000 */
[----:B------:R0:W1:Y:S02]  /*2e150*/  SHFL.IDX P6, R14, R13, R12, R11 ;  /* 0x0000000c0d0e7389 */ /* 0x00006400000c000b */
[----:B01----:R-:W-:Y:S01]  /*2e160*/  ENDCOLLECTIVE ;  /* 0x000000000000791b */ /* 0x003fe20003800000 */
.L_x_2090:
[----:B------:R-:W-:Y:S02]  /*2e170*/  IMAD.MOV.U32 R13, RZ, RZ, R6 ;  /* 0x000000ffff0d7224 */ /* 0x000fe400078e0006 */
[----:B------:R-:W-:Y:S02]  /*2e180*/  IMAD.MOV.U32 R12, RZ, RZ, 0x1 ;  /* 0x00000001ff0c7424 */ /* 0x000fe400078e00ff */
[----:B------:R-:W-:-:S07]  /*2e190*/  IMAD.MOV.U32 R3, RZ, RZ, R14 ;  /* 0x000000ffff037224 */ /* 0x000fce00078e000e */
[----:B------:R-:W-:Y:S05]  /*2e1a0*/  WARPSYNC.COLLECTIVE R15, `(.L_x_2091) ;  /* 0x000000000f087348 */ /* 0x000fea0003c00000 */
[----:B------:R0:W1:Y:S02]  /*2e1b0*/  SHFL.IDX P6, R14, R13, R12, R11 ;  /* 0x0000000c0d0e7389 */ /* 0x00006400000c000b */
[----:B01----:R-:W-:Y:S01]  /*2e1c0*/  ENDCOLLECTIVE ;  /* 0x000000000000791b */ /* 0x003fe20003800000 */
.L_x_2091:
[----:B------:R-:W-:-:S05]  /*2e1d0*/  @P0 LEA R3, P1, R36, R3, 0x1 ;  /* 0x0000000324030211 */ /* 0x000fca00078208ff */
[----:B------:R-:W-:-:S05]  /*2e1e0*/  @P0 IMAD.X R2, RZ, RZ, R2, P1 ;  /* 0x000000ffff020224 */ /* 0x000fca00008e0602 */
[----:B------:R-:W-:Y:S01]  /*2e1f0*/  @P0 LOP3.LUT R3, R3, R2, RZ, 0x3c, !PT ;  /* 0x0000000203030212 */ /* 0x000fe200078e3cff */
[----:B------:R-:W-:-:S03]  /*2e200*/  IMAD.MOV.U32 R13, RZ, RZ, R0 ;  /* 0x000000ffff0d7224 */ /* 0x000fc600078e0000 */
[----:B------:R-:W-:-:S04]  /*2e210*/  @P0 LOP3.LUT R2, R3, R2, RZ, 0x3c, !PT ;  /* 0x0000000203020212 */ /* 0x000fc800078e3cff */
[----:B------:R-:W-:Y:S02]  /*2e220*/  @P0 LOP3.LUT R3, R3, R2, RZ, 0x3c, !PT ;  /* 0x0000000203030212 */ /* 0x000fe400078e3cff */
[----:B------:R-:W-:-:S07]  /*2e230*/  MOV R8, R14 ;  /* 0x0000000e00087202 */ /* 0x000fce0000000f00 */
[----:B------:R-:W-:Y:S05]  /*2e240*/  WARPSYNC.COLLECTIVE R15, `(.L_x_2092) ;  /* 0x000000000f087348 */ /* 0x000fea0003c00000 */
[----:B------:R0:W1:Y:S02]  /*2e250*/  SHFL.IDX P6, R14, R13, R12, R11 ;  /* 0x0000000c0d0e7389 */ /* 0x00006400000c000b */
[----:B01----:R-:W-:Y:S01]  /*2e260*/  ENDCOLLECTIVE ;  /* 0x000000000000791b */ /* 0x003fe20003800000 */
.L_x_2092:
[----:B------:R-:W-:Y:S01]  /*2e270*/  @!PT LDS RZ, [RZ] ;  /* 0x00000000fffff984 */ /* 0x000fe20000000800 */
[----:B------:R-:W-:Y:S01]  /*2e280*/  @!PT LDS RZ, [RZ] ;  /* 0x00000000fffff984 */ /* 0x000fe20000000800 */
[----:B------:R-:W-:Y:S01]  /*2e290*/  @!PT LDS RZ, [RZ] ;  /* 0x00000000fffff984 */ /* 0x000fe20000000800 */
[----:B------:R-:W-:Y:S04]  /*2e2a0*/  @P0 LDGSTS.E.BYPASS.LTC128B.128 [R9+0x20400], desc[UR60][R2.64], !P5 ;  /* 0x2040000002090fae */ /* 0x000fe8000e901d7c */
[----:B------:R-:W-:Y:S04]  /*2e2b0*/  @P0 LDGSTS.E.BYPASS.LTC128B.128 [R9+0x22400], desc[UR60][R2.64+0x80], !P4 ;  /* 0x2240008002090fae */ /* 0x000fe8000e101d7c */
[----:B------:R-:W-:Y:S01]  /*2e2c0*/  @P0 LDGSTS.E.BYPASS.LTC128B.128 [R9+0x24400], desc[UR60][R2.64+0x100], !P3 ;  /* 0x2440010002090fae */ /* 0x000fe2000d901d7c */
[----:B------:R-:W-:Y:S01]  /*2e2d0*/  IMAD.MOV.U32 R13, RZ, RZ, R6 ;  /* 0x000000ffff0d7224 */ /* 0x000fe200078e0006 */
[----:B------:R-:W-:-:S02]  /*2e2e0*/  MOV R12, 0x2 ;  /* 0x00000002000c7802 */ /* 0x000fc40000000f00 */
[----:B------:R0:W-:Y:S01]  /*2e2f0*/  @P0 LDGSTS.E.BYPASS.LTC128B.128 [R9+0x26400], desc[UR60][R2.64+0x180], !P2 ;  /* 0x2640018002090fae */ /* 0x0001e2000d101d7c */
[----:B------:R-:W-:Y:S01]  /*2e300*/  ISETP.GE.AND P0, PT, R5, 0x11, PT ;  /* 0x000000110500780c */ /* 0x000fe20003f06270 */
[----:B0-----:R-:W-:-:S12]  /*2e310*/  IMAD.MOV.U32 R2, RZ, RZ, R14 ;  /* 0x000000ffff027224 */ /* 0x001fd800078e000e */
[----:B------:R-:W-:Y:S05]  /*2e320*/  WARPSYNC.COLLECTIVE R15, `(.L_x_2093) ;  /* 0x000000000f087348 */ /* 0x000fea0003c00000 */
[----:B------:R0:W1:Y:S02]  /*2e330*/  SHFL.IDX P6, R14, R13, R12, R11 ;  /* 0x0000000c0d0e7389 */ /* 0x00006400000c000b */
[----:B01----:R-:W-:Y:S01]  /*2e340*/  ENDCOLLECTIVE ;  /* 0x000000000000791b */ /* 0x003fe20003800000 */
.L_x_2093:
        /* <DEDUP_REMOVED lines=16> */
.L_x_2094:
[----:B------:R-:W-:Y:S01]  /*2e450*/  @P0 IMAD R9, R7, 0x2, R17 ;  /* 0x0000000207090824 */ /* 0x000fe200078e0211 */
[----:B------:R-:W-:Y:S01]  /*2e460*/  MOV R13, R6 ;  /* 0x00000006000d7202 */ /* 0x000fe20000000f00 */
[----:B------:R-:W-:Y:S02]  /*2e470*/  IMAD.MOV.U32 R12, RZ, RZ, 0x3 ;  /* 0x00000003ff0c7424 */ /* 0x000fe400078e00ff */
[----:B------:R-:W-:-:S07]  /*2e480*/  IMAD.MOV.U32 R2, RZ, RZ, R14 ;  /* 0x000000ffff027224 */ /* 0x000fce00078e000e */
[----:B------:R-:W-:Y:S05]  /*2e490*/  WARPSYNC.COLLECTIVE R15, `(.L_x_2095) ;  /* 0x000000000f087348 */ /* 0x000fea0003c00000 */
[----:B------:R0:W1:Y:S02]  /*2e4a0*/  SHFL.IDX P6, R14, R13, R12, R11 ;  /* 0x0000000c0d0e7389 */ /* 0x00006400000c000b */
[----:B01----:R-:W-:Y:S01]  /*2e4b0*/  ENDCOLLECTIVE ;  /* 0x000000000000791b */ /* 0x003fe20003800000 */
.L_x_2095:
        /* <DEDUP_REMOVED lines=14> */
.L_x_2096:
[----:B------:R-:W-:Y:S01]  /*2e5a0*/  IMAD.MOV.U32 R0, RZ, RZ, R14 ;  /* 0x000000ffff007224 */ /* 0x000fe200078e000e */
[----:B------:R-:W-:Y:S06]  /*2e5b0*/  BRA `(.L_x_2097) ;  /* 0xffffffa000a87947 */ /* 0x000fec000383ffff */
.L_x_1942:
[----:B------:R-:W-:Y:S01]  /*2e5c0*/  IMAD.MOV.U32 R13, RZ, RZ, R0 ;  /* 0x000000ffff0d7224 */ /* 0x000fe200078e0000 */
[----:B------:R-:W-:Y:S01]  /*2e5d0*/  MOV R12, RZ ;  /* 0x000000ff000c7202 */ /* 0x000fe20000000f00 */
[----:B------:R-:W-:Y:S01]  /*2e5e0*/  IMAD.MOV.U32 R11, RZ, RZ, 0x181f ;  /* 0x0000181fff0b7424 */ /* 0x000fe200078e00ff */
[----:B------:R-:W-:Y:S01]  /*2e5f0*/  IADD3 R25, R8, R25, RZ ;  /* 0x0000001908197210 */ /* 0x000fe20007ffe0ff */
[----:B------:R-:W-:Y:S02]  /*2e600*/  IMAD.MOV.U32 R15, RZ, RZ, -0x1 ;  /* 0xffffffffff0f7424 */ /* 0x000fe400078e00ff */
[----:B------:R-:W-:-:S07]  /*2e610*/  IMAD R5, R31, R7, RZ ;  /* 0x000000071f057224 */ /* 0x000fce00078e02ff */
[----:B------:R-:W-:Y:S05]  /*2e620*/  WARPSYNC.COLLECTIVE R15, `(.L_x_2098) ;  /* 0x000000000f087348 */ /* 0x000fea0003c00000 */
[----:B------:R0:W1:Y:S02]  /*2e630*/  SHFL.IDX P6, R14, R13, R12, R11 ;  /* 0x0000000c0d0e7389 */ /* 0x00006400000c000b */
[----:B01----:R-:W-:Y:S01]  /*2e640*/  ENDCOLLECTIVE ;  /* 0x000000000000791b */ /* 0x003fe20003800000 */
.L_x_2098:
[----:B------:R-:W-:Y:S01]  /*2e650*/  ISETP.GE.AND P0, PT, R25, R5, PT ;  /* 0x000000051900720c */ /* 0x000fe20003f06270 */
[----:B------:R-:W-:Y:S02]  /*2e660*/  IMAD.MOV.U32 R13, RZ, RZ, R4 ;  /* 0x000000ffff0d7224 */ /* 0x000fe400078e0004 */
[----:B------:R-:W-:-:S10]  /*2e670*/  IMAD.MOV.U32 R2, RZ, RZ, R14 ;  /* 0x000000ffff027224 */ /* 0x000fd400078e000e */
[----:B------:R-:W-:Y:S05]  /*2e680*/  WARPSYNC.COLLECTIVE R15, `(.L_x_2099) ;  /* 0x000000000f087348 */ /* 0x000fea0003c00000 */
[----:B------:R0:W1:Y:S02]  /*2e690*/  SHFL.IDX P6, R14, R13, R12, R11 ;  /* 0x0000000c0d0e7389 */ /* 0x00006400000c000b */
[----:B01----:R-:W-:Y:S01]  /*2e6a0*/  ENDCOLLECTIVE ;  /* 0x000000000000791b */ /* 0x003fe20003800000 */
.L_x_2099:
[----:B------:R-:W-:Y:S02]  /*2e6b0*/  IMAD.MOV.U32 R13, RZ, RZ, R0 ;  /* 0x000000ffff0d7224 */ /* 0x000fe400078e0000 */
[----:B------:R-:W-:Y:S02]  /*2e6c0*/  IMAD.MOV.U32 R12, RZ, RZ, 0x1 ;  /* 0x00000001ff0c7424 */ /* 0x000fe400078e00ff */
[----:B------:R-:W-:-:S07]  /*2e6d0*/  IMAD.MOV.U32 R3, RZ, RZ, R14 ;  /* 0x000000ffff037224 */ /* 0x000fce00078e000e */
[----:B------:R-:W-:Y:S05]  /*2e6e0*/  WARPSYNC.COLLECTIVE R15, `(.L_x_2100) ;  /* 0x000000000f087348 */ /* 0x000fea0003c00000 */
[----:B------:R0:W1:Y:S02]  /*2e6f0*/  SHFL.IDX P6, R14, R13, R12, R11 ;  /* 0x0000000c0d0e7389 */ /* 0x00006400000c000b */
[----:B01----:R-:W-:Y:S01]  /*2e700*/  ENDCOLLECTIVE ;  /* 0x000000000000791b */ /* 0x003fe20003800000 */
.L_x_2100:
[----:B------:R-:W-:-:S05]  /*2e710*/  @!P0 LEA R6, P5, R36, R3, 0x1 ;  /* 0x0000000324068211 */ /* 0x000fca00078a08ff */
[----:B------:R-:W-:Y:S02]  /*2e720*/  @!P0 IMAD.X R3, RZ, RZ, R2, P5 ;  /* 0x000000ffff038224 */ /* 0x000fe400028e0602 */
[----:B------:R-:W-:Y:S02]  /*2e730*/  @!P0 IMAD.MOV.U32 R2, RZ, RZ, R6 ;  /* 0x000000ffff028224 */ /* 0x000fe400078e0006 */
[----:B------:R-:W-:Y:S02]  /*2e740*/  VIADD R6, R25, 0x10 ;  /* 0x0000001019067836 */ /* 0x000fe40000000000 */
[----:B------:R-:W-:Y:S01]  /*2e750*/  IMAD.MOV.U32 R13, RZ, RZ, R4 ;  /* 0x000000ffff0d7224 */ /* 0x000fe200078e0004 */
[----:B------:R-:W-:Y:S01]  /*2e760*/  @!PT LDS RZ, [RZ] ;  /* 0x00000000fffff984 */ /* 0x000fe20000000800 */
[----:B------:R-:W-:Y:S01]  /*2e770*/  @!PT LDS RZ, [RZ] ;  /* 0x00000000fffff984 */ /* 0x000fe20000000800 */
[----:B------:R-:W-:Y:S01]  /*2e780*/  @!PT LDS RZ, [RZ] ;  /* 0x00000000fffff984 */ /* 0x000fe20000000800 */
[----:B------:R-:W-:Y:S04]  /*2e790*/  @!P0 LDGSTS.E.BYPASS.LTC128B.128 [R34+0x10400], desc[UR60][R2.64], !P4 ;  /* 0x1040000002228fae */ /* 0x000fe8000e101d7c */
[----:B------:R-:W-:Y:S04]  /*2e7a0*/  @!P0 LDGSTS.E.BYPASS.LTC128B.128 [R34+0x14400], desc[UR60][R2.64+0x80], !P3 ;  /* 0x1440008002228fae */ /* 0x000fe8000d901d7c */
[----:B------:R-:W-:Y:S04]  /*2e7b0*/  @!P0 LDGSTS.E.BYPASS.LTC128B.128 [R34+0x18400], desc[UR60][R2.64+0x100], !P2 ;  /* 0x1840010002228fae */ /* 0x000fe8000d101d7c */
[----:B------:R0:W-:Y:S01]  /*2e7c0*/  @!P0 LDGSTS.E.BYPASS.LTC128B.128 [R34+0x1c400], desc[UR60][R2.64+0x180], !P1 ;  /* 0x1c40018002228fae */ /* 0x0001e2000c901d7c */
[----:B------:R-:W-:-:S02]  /*2e7d0*/  ISETP.GE.AND P0, PT, R6, R5, PT ;  /* 0x000000050600720c */ /* 0x000fc40003f06270 */
[----:B0-----:R-:W-:-:S11]  /*2e7e0*/  MOV R2, R14 ;  /* 0x0000000e00027202 */ /* 0x001fd60000000f00 */
[----:B------:R-:W-:Y:S05]  /*2e7f0*/  WARPSYNC.COLLECTIVE R15, `(.L_x_2101) ;  /* 0x000000000f087348 */ /* 0x000fea0003c00000 */
[----:B------:R0:W1:Y:S02]  /*2e800*/  SHFL.IDX P6, R14, R13, R12, R11 ;  /* 0x0000000c0d0e7389 */ /* 0x00006400000c000b */
[----:B01----:R-:W-:Y:S01]  /*2e810*/  ENDCOLLECTIVE ;  /* 0x000000000000791b */ /* 0x003fe20003800000 */
.L_x_2101:
[----:B------:R-:W-:Y:S02]  /*2e820*/  IMAD.MOV.U32 R13, RZ, RZ, R0 ;  /* 0x000000ffff0d7224 */ /* 0x000fe400078e0000 */
[----:B------:R-:W-:Y:S02]  /*2e830*/  IMAD.MOV.U32 R12, RZ, RZ, 0x2 ;  /* 0x00000002ff0c7424 */ /* 0x000fe400078e00ff */
[----:B------:R-:W-:-:S07]  /*2e840*/  IMAD.MOV.U32 R3, RZ, RZ, R14 ;  /* 0x000000ffff037224 */ /* 0x000fce00078e000e */
[----:B------:R-:W-:Y:S05]  /*2e850*/  WARPSYNC.COLLECTIVE R15, `(.L_x_2102) ;  /* 0x000000000f087348 */ /* 0x000fea0003c00000 */
[----:B------:R0:W1:Y:S02]  /*2e860*/  SHFL.IDX P6, R14, R13, R12, R11 ;  /* 0x0000000c0d0e7389 */ /* 0x00006400000c000b */
[----:B01----:R-:W-:Y:S01]  /*2e870*/  ENDCOLLECTIVE ;  /* 0x000000000000791b */ /* 0x003fe20003800000 */
.L_x_2102:
[----:B------:R-:W-:-:S05]  /*2e880*/  @!P0 LEA R6, P5, R36, R3, 0x1 ;  /* 0x0000000324068211 */ /* 0x000fca00078a08ff */
[----:B------:R-:W-:Y:S02]  /*2e890*/  @!P0 IMAD.X R7, RZ, RZ, R2, P5 ;  /* 0x000000ffff078224 */ /* 0x000fe400028e0602 */
[----:B------:R-:W-:Y:S01]  /*2e8a0*/  @!P0 IMAD.MOV.U32 R2, RZ, RZ, R6 ;  /* 0x000000ffff028224 */ /* 0x000fe200078e0006 */
[----:B------:R-:W-:Y:S01]  /*2e8b0*/  IADD3 R6, R25, 0x20, RZ ;  /* 0x0000002019067810 */ /* 0x000fe20007ffe0ff */
[----:B------:R-:W-:Y:S02]  /*2e8c0*/  @!P0 IMAD.MOV.U32 R3, RZ, RZ, R7 ;  /* 0x000000ffff038224 */ /* 0x000fe400078e0007 */
[----:B------:R-:W-:-:S03]  /*2e8d0*/  IMAD.MOV.U32 R13, RZ, RZ, R4 ;  /* 0x000000ffff0d7224 */ /* 0x000fc600078e0004 */
[----:B------:R-:W-:Y:S01]  /*2e8e0*/  @!PT LDS RZ, [RZ] ;  /* 0x00000000fffff984 */ /* 0x000fe20000000800 */
[----:B------:R-:W-:Y:S01]  /*2e8f0*/  @!PT LDS RZ, [RZ] ;  /* 0x00000000fffff984 */ /* 0x000fe20000000800 */
[----:B------:R-:W-:Y:S01]  /*2e900*/  @!PT LDS RZ, [RZ] ;  /* 0x00000000fffff984 */ /* 0x000fe20000000800 */
[----:B------:R-:W-:Y:S04]  /*2e910*/  @!P0 LDGSTS.E.BYPASS.LTC128B.128 [R34+0x10c00], desc[UR60][R2.64], !P4 ;  /* 0x10c0000002228fae */ /* 0x000fe8000e101d7c */
[----:B------:R-:W-:Y:S04]  /*2e920*/  @!P0 LDGSTS.E.BYPASS.LTC128B.128 [R34+0x14c00], desc[UR60][R2.64+0x80], !P3 ;  /* 0x14c0008002228fae */ /* 0x000fe8000d901d7c */
[----:B------:R-:W-:Y:S04]  /*2e930*/  @!P0 LDGSTS.E.BYPASS.LTC128B.128 [R34+0x18c00], desc[UR60][R2.64+0x100], !P2 ;  /* 0x18c0010002228fae */ /* 0x000fe8000d101d7c */
[----:B------:R0:W-:Y:S01]  /*2e940*/  @!P0 LDGSTS.E.BYPASS.LTC128B.128 [R34+0x1cc00], desc[UR60][R2.64+0x180], !P1 ;  /* 0x1cc0018002228fae */ /* 0x0001e2000c901d7c */
[----:B------:R-:W-:Y:S01]  /*2e950*/  ISETP.GE.AND P0, PT, R6, R5, PT ;  /* 0x000000050600720c */ /* 0x000fe20003f06270 */
[----:B0-----:R-:W-:-:S12]  /*2e960*/  IMAD.MOV.U32 R2, RZ, RZ, R14 ;  /* 0x000000ffff027224 */ /* 0x001fd800078e000e */
[----:B------:R-:W-:Y:S05]  /*2e970*/  WARPSYNC.COLLECTIVE R15, `(.L_x_2103) ;  /* 0x000000000f087348 */ /* 0x000fea0003c00000 */
[----:B------:R0:W1:Y:S02]  /*2e980*/  SHFL.IDX P6, R14, R13, R12, R11 ;  /* 0x0000000c0d0e7389 */ /* 0x00006400000c000b */
[----:B01----:R-:W-:Y:S01]  /*2e990*/  ENDCOLLECTIVE ;  /* 0x000000000000791b */ /* 0x003fe20003800000 */
.L_x_2103:
[----:B------:R-:W-:Y:S02]  /*2e9a0*/  IMAD.MOV.U32 R13, RZ, RZ, R0 ;  /* 0x000000ffff0d7224 */ /* 0x000fe400078e0000 */
[----:B------:R-:W-:Y:S02]  /*2e9b0*/  IMAD.MOV.U32 R12, RZ, RZ, 0x3 ;  /* 0x00000003ff0c7424 */ /* 0x000fe400078e00ff */
[----:B------:R-:W-:-:S07]  /*2e9c0*/  IMAD.MOV.U32 R3, RZ, RZ, R14 ;  /* 0x000000ffff037224 */ /* 0x000fce00078e000e */
[----:B------:R-:W-:Y:S05]  /*2e9d0*/  WARPSYNC.COLLECTIVE R15, `(.L_x_2104) ;  /* 0x000000000f087348 */ /* 0x000fea0003c00000 */
[----:B------:R0:W1:Y:S02]  /*2e9e0*/  SHFL.IDX P6, R14, R13, R12, R11 ;  /* 0x0000000c0d0e7389 */ /* 0x00006400000c000b */
[----:B01----:R-:W-:Y:S01]  /*2e9f0*/  ENDCOLLECTIVE ;  /* 0x000000000000791b */ /* 0x003fe20003800000 */
.L_x_2104:
[----:B------:R-:W-:-:S04]  /*2ea00*/  @!P0 LEA R6, P5, R36, R3, 0x1 ;  /* 0x0000000324068211 */ /* 0x000fc800078a08ff */
[----:B------:R-:W-:Y:S01]  /*2ea10*/  @!P0 IADD3.X R7, RZ, R2, RZ, P5, !PT ;  /* 0x00000002ff078210 */ /* 0x000fe20002ffe4ff */
[----:B------:R-:W-:Y:S02]  /*2ea20*/  @!P0 IMAD.MOV.U32 R2, RZ, RZ, R6 ;  /* 0x000000ffff028224 */ /* 0x000fe400078e0006 */
[----:B------:R-:W-:Y:S02]  /*2ea30*/  VIADD R6, R25, 0x30 ;  /* 0x0000003019067836 */ /* 0x000fe40000000000 */
        /* <DEDUP_REMOVED lines=14> */
.L_x_2105:
[----:B------:R-:W-:Y:S02]  /*2eb20*/  IMAD.MOV.U32 R13, RZ, RZ, R0 ;  /* 0x000000ffff0d7224 */ /* 0x000fe400078e0000 */
[----:B------:R-:W-:Y:S02]  /*2eb30*/  IMAD.MOV.U32 R12, RZ, RZ, 0x4 ;  /* 0x00000004ff0c7424 */ /* 0x000fe400078e00ff */
[----:B------:R-:W-:-:S07]  /*2eb40*/  IMAD.MOV.U32 R3, RZ, RZ, R14 ;  /* 0x000000ffff037224 */ /* 0x000fce00078e000e */
[----:B------:R-:W-:Y:S05]  /*2eb50*/  WARPSYNC.COLLECTIVE R15, `(.L_x_2106) ;  /* 0x000000000f087348 */ /* 0x000fea0003c00000 */
[----:B------:R0:W1:Y:S02]  /*2eb60*/  SHFL.IDX P6, R14, R13, R12, R11 ;  /* 0x0000000c0d0e7389 */ /* 0x00006400000c000b */
[----:B01----:R-:W-:Y:S01]  /*2eb70*/  ENDCOLLECTIVE ;  /* 0x000000000000791b */ /* 0x003fe20003800000 */
.L_x_2106:
        /* <DEDUP_REMOVED lines=18> */
.L_x_2107:
[----:B------:R-:W-:Y:S02]  /*2eca0*/  IMAD.MOV.U32 R13, RZ, RZ, R0 ;  /* 0x000000ffff0d7224 */ /* 0x000fe400078e0000 */
[----:B------:R-:W-:Y:S02]  /*2ecb0*/  IMAD.MOV.U32 R12, RZ, RZ, 0x5 ;  /* 0x00000005ff0c7424 */ /* 0x000fe400078e00ff */
[----:B------:R-:W-:-:S07]  /*2ecc0*/  IMAD.MOV.U32 R3, RZ, RZ, R14 ;  /* 0x000000ffff037224 */ /* 0x000fce00078e000e */
[----:B------:R-:W-:Y:S05]  /*2ecd0*/  WARPSYNC.COLLECTIVE R15, `(.L_x_2108) ;  /* 0x000000000f087348 */ /* 0x000fea0003c00000 */
[----:B------:R0:W1:Y:S02]  /*2ece0*/  SHFL.IDX P6, R14, R13, R12, R11 ;  /* 0x0000000c0d0e7389 */ /* 0x00006400000c000b */
[----:B01----:R-:W-:Y:S01]  /*2ecf0*/  ENDCOLLECTIVE ;  /* 0x000000000000791b */ /* 0x003fe20003800000 */
.L_x_2108:
        /* <DEDUP_REMOVED lines=18> */
.L_x_2109:
[----:B------:R-:W-:Y:S02]  /*2ee20*/  IMAD.MOV.U32 R13, RZ, RZ, R0 ;  /* 0x000000ffff0d7224 */ /* 0x000fe400078e0000 */
[----:B------:R-:W-:Y:S02]  /*2ee30*/  IMAD.MOV.U32 R12, RZ, RZ, 0x6 ;  /* 0x00000006ff0c7424 */ /* 0x000fe400078e00ff */
[----:B------:R-:W-:-:S07]  /*2ee40*/  IMAD.MOV.U32 R3, RZ, RZ, R14 ;  /* 0x000000ffff037224 */ /* 0x000fce00078e000e */
[----:B------:R-:W-:Y:S05]  /*2ee50*/  WARPSYNC.COLLECTIVE R15, `(.L_x_2110) ;  /* 0x000000000f087348 */ /* 0x000fea0003c00000 */
[----:B------:R0:W1:Y:S02]  /*2ee60*/  SHFL.IDX P6, R14, R13, R12, R11 ;  /* 0x0000000c0d0e7389 */ /* 0x00006400000c000b */
[----:B01----:R-:W-:Y:S01]  /*2ee70*/  ENDCOLLECTIVE ;  /* 0x000000000000791b */ /* 0x003fe20003800000 */
.L_x_2110:
        /* <DEDUP_REMOVED lines=18> */
.L_x_2111:
[----:B------:R-:W-:Y:S02]  /*2efa0*/  IMAD.MOV.U32 R13, RZ, RZ, R0 ;  /* 0x000000ffff0d7224 */ /* 0x000fe400078e0000 */
[----:B------:R-:W-:Y:S02]  /*2efb0*/  IMAD.MOV.U32 R12, RZ, RZ, 0x7 ;  /* 0x00000007ff0c7424 */ /* 0x000fe400078e00ff */
[----:B------:R-:W-:-:S07]  /*2efc0*/  IMAD.MOV.U32 R3, RZ, RZ, R14 ;  /* 0x000000ffff037224 */ /* 0x000fce00078e000e */
[----:B------:R-:W-:Y:S05]  /*2efd0*/  WARPSYNC.COLLECTIVE R15, `(.L_x_2112) ;  /* 0x000000000f087348 */ /* 0x000fea0003c00000 */
[----:B------:R0:W1:Y:S02]  /*2efe0*/  SHFL.IDX P6, R14, R13, R12, R11 ;  /* 0x0000000c0d0e7389 */ /* 0x00006400000c000b */
[----:B01----:R-:W-:Y:S01]  /*2eff0*/  ENDCOLLECTIVE ;  /* 0x000000000000791b */ /* 0x003fe20003800000 */
.L_x_2112:
[----:B------:R-:W-:-:S04]  /*2f000*/  @!P0 LEA R6, P5, R36, R3, 0x1 ;  /* 0x0000000324068211 */ /* 0x000fc800078a08ff */
[----:B------:R-:W-:Y:S01]  /*2f010*/  @!P0 IADD3.X R7, RZ, R2, RZ, P5, !PT ;  /* 0x00000002ff078210 */ /* 0x000fe20002ffe4ff */
[----:B------:R-:W-:-:S04]  /*2f020*/  @!P0 IMAD.MOV.U32 R2, RZ, RZ, R6 ;  /* 0x000000ffff028224 */ /* 0x000fc800078e0006 */
[----:B------:R-:W-:Y:S01]  /*2f030*/  @!P0 IMAD.MOV.U32 R3, RZ, RZ, R7 ;  /* 0x000000ffff038224 */ /* 0x000fe200078e0007 */
[----:B------:R-:W-:-:S04]  /*2f040*/  MOV R13, R4 ;  /* 0x00000004000d7202 */ /* 0x000fc80000000f00 */
[----:B------:R-:W-:Y:S01]  /*2f050*/  @!PT LDS RZ, [RZ] ;  /* 0x00000000fffff984 */ /* 0x000fe20000000800 */
[----:B------:R-:W-:Y:S01]  /*2f060*/  @!PT LDS RZ, [RZ] ;  /* 0x00000000fffff984 */ /* 0x000fe20000000800 */
[----:B------:R-:W-:Y:S01]  /*2f070*/  @!PT LDS RZ, [RZ] ;  /* 0x00000000fffff984 */ /* 0x000fe20000000800 */
[----:B------:R0:W-:Y:S04]  /*2f080*/  @!P0 LDGSTS.E.BYPASS.LTC128B.128 [R34+0x13400], desc[UR60][R2.64], !P4 ;  /* 0x1340000002228fae */ /* 0x0001e8000e101d7c */
[----:B------:R0:W-:Y:S01]  /*2f090*/  @!P0 LDGSTS.E.BYPASS.LTC128B.128 [R34+0x17400], desc[UR60][R2.64+0x80], !P3 ;  /* 0x1740008002228fae */ /* 0x0001e2000d901d7c */
[----:B------:R-:W-:-:S03]  /*2f0a0*/  IMAD.MOV.U32 R6, RZ, RZ, R14 ;  /* 0x000000ffff067224 */ /* 0x000fc600078e000e */
[----:B------:R0:W-:Y:S04]  /*2f0b0*/  @!P0 LDGSTS.E.BYPASS.LTC128B.128 [R34+0x1b400], desc[UR60][R2.64+0x100], !P2 ;  /* 0x1b40010002228fae */ /* 0x0001e8000d101d7c */
[----:B------:R0:W-:Y:S02]  /*2f0c0*/  @!P0 LDGSTS.E.BYPASS.LTC128B.128 [R34+0x1f400], desc[UR60][R2.64+0x180], !P1 ;  /* 0x1f40018002228fae */ /* 0x0001e4000c901d7c */
[----:B0-----:R-:W-:Y:S05]  /*2f0d0*/  WARPSYNC.COLLECTIVE R15, `(.L_x_2113) ;  /* 0x000000000f087348 */ /* 0x001fea0003c00000 */
[----:B------:R1:W2:Y:S02]  /*2f0e0*/  SHFL.IDX P6, R14, R13, R12, R11 ;  /* 0x0000000c0d0e7389 */ /* 0x0002a400000c000b */
[----:B012---:R-:W-:Y:S01]  /*2f0f0*/  ENDCOLLECTIVE ;  /* 0x000000000000791b */ /* 0x007fe20003800000 */
.L_x_2113:
[----:B------:R-:W-:Y:S05]  /*2f100*/  BRA `(.L_x_2114) ;  /* 0xffffffa400007947 */ /* 0x000fea000383ffff */
.L_x_1947:
[----:B0-----:R0:W2:Y:S02]  /*2f110*/  SYNCS.PHASECHK.TRANS64.TRYWAIT P0, [R17+URZ+0x30820], R0 ;  /* 0x03082000110075a7 */ /* 0x0010a4000800017f */
[----:B--2---:R-:W-:Y:S05]  /*2f120*/  @!P0 NANOSLEEP.SYNCS 0x989680 ;  /* 0x009896800000895d */ /* 0x004fea0003900000 */
[----:B------:R-:W2:Y:S02]  /*2f130*/  @!P0 SYNCS.PHASECHK.TRANS64 P0, [R17+URZ+0x30820], R0 ;  /* 0x03082000110085a7 */ /* 0x000ea4000800007f */
[----:B--2---:R-:W-:Y:S05]  /*2f140*/  @!P0 BRA `(.L_x_1947) ;  /* 0xfffffffc00f08947 */ /* 0x004fea000383ffff */
[----:B------:R-:W-:Y:S05]  /*2f150*/  BRA `(.L_x_2115) ;  /* 0xffffffa4007c7947 */ /* 0x000fea000383ffff */
.L_x_1952:
[----:B0-----:R0:W1:Y:S02]  /*2f160*/  SYNCS.PHASECHK.TRANS64.TRYWAIT P0, [R7+URZ+0x30840], R2 ;  /* 0x03084002070075a7 */ /* 0x001064000800017f */
[----:B-1----:R-:W-:Y:S05]  /*2f170*/  @!P0 NANOSLEEP.SYNCS 0x989680 ;  /* 0x009896800000895d */ /* 0x002fea0003900000 */
[----:B------:R-:W1:Y:S02]  /*2f180*/  @!P0 SYNCS.PHASECHK.TRANS64 P0, [R7+URZ+0x30840], R2 ;  /* 0x03084002070085a7 */ /* 0x000e64000800007f */
[----:B-1----:R-:W-:Y:S05]  /*2f190*/  @!P0 BRA `(.L_x_1952) ;  /* 0xfffffffc00f08947 */ /* 0x002fea000383ffff */
[----:B------:R-:W-:Y:S05]  /*2f1a0*/  BRA `(.L_x_2116) ;  /* 0xffffffa800607947 */ /* 0x000fea000383ffff */
.L_x_1953:
        /* <DEDUP_REMOVED lines=8> */
.L_x_2118:
[----:B------:R-:W-:Y:S05]  /*2f230*/  BSYNC B1 ;  /* 0x0000000000017941 */ /* 0x000fea0003800000 */
.L_x_2117:
[----:B------:R-:W-:Y:S01]  /*2f240*/  MOV R13, R8 ;  /* 0x00000008000d7202 */ /* 0x000fe20000000f00 */
[----:B------:R-:W-:Y:S01]  /*2f250*/  IMAD.MOV.U32 R12, RZ, RZ, RZ ;  /* 0x000000ffff0c7224 */ /* 0x000fe200078e00ff */
[----:B------:R-:W-:Y:S01]  /*2f260*/  LOP3.LUT R16, R16, 0xffff7fff, RZ, 0xc0, !PT ;  /* 0xffff7fff10107812 */ /* 0x000fe200078ec0ff */
[----:B------:R-:W-:Y:S02]  /*2f270*/  IMAD.MOV.U32 R11, RZ, RZ, 0x181f ;  /* 0x0000181fff0b7424 */ /* 0x000fe400078e00ff */
[----:B------:R-:W-:Y:S01]  /*2f280*/  IMAD.MOV.U32 R15, RZ, RZ, -0x1 ;  /* 0xffffffffff0f7424 */ /* 0x000fe200078e00ff */
[----:B------:R-:W-:Y:S01]  /*2f290*/  @P3 LOP3.LUT R16, R16, 0x8000, RZ, 0xfc, !PT ;  /* 0x0000800010103812 */ /* 0x000fe200078efcff */
[----:B------:R-:W-:Y:S02]  /*2f2a0*/  IMAD.MOV.U32 R3, RZ, RZ, R14 ;  /* 0x000000ffff037224 */ /* 0x000fe400078e000e */
[----:B------:R-:W-:-:S07]  /*2f2b0*/  IMAD.SHL.U32 R4, R36, 0x2, RZ ;  /* 0x0000000224047824 */ /* 0x000fce00078e00ff */
[----:B------:R-:W-:Y:S05]  /*2f2c0*/  WARPSYNC.COLLECTIVE R15, `(.L_x_2119) ;  /* 0x000000000f087348 */ /* 0x000fea0003c00000 */
[----:B------:R0:W1:Y:S02]  /*2f2d0*/  SHFL.IDX P6, R14, R13, R12, R11 ;  /* 0x0000000c0d0e7389 */ /* 0x00006400000c000b */
[----:B01----:R-:W-:Y:S01]  /*2f2e0*/  ENDCOLLECTIVE ;  /* 0x000000000000791b */ /* 0x003fe20003800000 */
.L_x_2119:
[C---:B------:R-:W-:Y:S01]  /*2f2f0*/  LOP3.LUT P3, RZ, R16.reuse, 0x10, RZ, 0xc0, !PT ;  /* 0x0000001010ff7812 */ /* 0x040fe2000786c0ff */
[----:B------:R-:W-:Y:S01]  /*2f300*/  IMAD R9, R9, 0x2, R17 ;  /* 0x0000000209097824 */ /* 0x000fe200078e0211 */
[----:B------:R-:W-:-:S04]  /*2f310*/  LOP3.LUT R16, R16, 0xffffbfff, RZ, 0xc0, !PT ;  /* 0xffffbfff10107812 */ /* 0x000fc800078ec0ff */
[----:B------:R-:W-:-:S04]  /*2f320*/  @P2 LOP3.LUT R16, R16, 0x4000, RZ, 0xfc, !PT ;  /* 0x0000400010102812 */ /* 0x000fc800078efcff */
[C---:B------:R-:W-:Y:S02]  /*2f330*/  LOP3.LUT P2, RZ, R16.reuse, 0x8, RZ, 0xc0, !PT ;  /* 0x0000000810ff7812 */ /* 0x040fe4000784c0ff */
[----:B------:R-:W-:Y:S01]  /*2f340*/  LOP3.LUT R16, R16, 0xffffdfff, RZ, 0xc0, !PT ;  /* 0xffffdfff10107812 */ /* 0x000fe200078ec0ff */
[----:B------:R-:W-:Y:S02]  /*2f350*/  IMAD.MOV.U32 R13, RZ, RZ, R21 ;  /* 0x000000ffff0d7224 */ /* 0x000fe400078e0015 */
[----:B------:R-:W-:Y:S01]  /*2f360*/  IMAD.MOV.U32 R12, RZ, RZ, 0x1 ;  /* 0x00000001ff0c7424 */ /* 0x000fe200078e00ff */
[----:B------:R-:W-:-:S04]  /*2f370*/  @P1 LOP3.LUT R16, R16, 0x2000, RZ, 0xfc, !PT ;  /* 0x0000200010101812 */ /* 0x000fc800078efcff */
[----:B------:R-:W-:Y:S01]  /*2f380*/  LOP3.LUT P1, RZ, R16, 0x4, RZ, 0xc0, !PT ;  /* 0x0000000410ff7812 */ /* 0x000fe2000782c0ff */
[----:B------:R-:W-:-:S12]  /*2f390*/  IMAD.MOV.U32 R2, RZ, RZ, R14 ;  /* 0x000000ffff027224 */ /* 0x000fd800078e000e */
[----:B------:R-:W-:Y:S05]  /*2f3a0*/  WARPSYNC.COLLECTIVE R15, `(.L_x_2120) ;  /* 0x000000000f087348 */ /* 0x000fea0003c00000 */
[----:B------:R0:W1:Y:S02]  /*2f3b0*/  SHFL.IDX P6, R14, R13, R12, R11 ;  /* 0x0000000c0d0e7389 */ /* 0x00006400000c000b */
[----:B01----:R-:W-:Y:S01]  /*2f3c0*/  ENDCOLLECTIVE ;  /* 0x000000000000791b */ /* 0x003fe20003800000 */
.L_x_2120:
[----:B------:R-:W-:-:S04]  /*2f3d0*/  IADD3 R2, P0, R2, R4, RZ ;  /* 0x0000000402027210 */ /* 0x000fc80007f1e0ff */
[----:B------:R-:W-:-:S05]  /*2f3e0*/  IADD3.X R3, RZ, R3, RZ, P0, !PT ;  /* 0x00000003ff037210 */ /* 0x000fca00007fe4ff */
        /* <DEDUP_REMOVED lines=12> */
.L_x_2121:
[----:B------:R-:W-:Y:S02]  /*2f4b0*/  IMAD.MOV.U32 R13, RZ, RZ, R21 ;  /* 0x000000ffff0d7224 */ /* 0x000fe400078e0015 */
[----:B------:R-:W-:Y:S01]  /*2f4c0*/  IMAD.MOV.U32 R12, RZ, RZ, 0x2 ;  /* 0x00000002ff0c7424 */ /* 0x000fe200078e00ff */
[----:B------:R-:W-:-:S07]  /*2f4d0*/  MOV R2, R14 ;  /* 0x0000000e00027202 */ /* 0x000fce0000000f00 */
[----:B------:R-:W-:Y:S05]  /*2f4e0*/  WARPSYNC.COLLECTIVE R15, `(.L_x_2122) ;  /* 0x000000000f087348 */ /* 0x000fea0003c00000 */
[----:B------:R0:W1:Y:S02]  /*2f4f0*/  SHFL.IDX P6, R14, R13, R12, R11 ;  /* 0x0000000c0d0e7389 */ /* 0x00006400000c000b */
[----:B01----:R-:W-:Y:S01]  /*2f500*/  ENDCOLLECTIVE ;  /* 0x000000000000791b */ /* 0x003fe20003800000 */
.L_x_2122:
        /* <DEDUP_REMOVED lines=14> */
.L_x_2123:
[----:B------:R-:W-:Y:S02]  /*2f5f0*/  IMAD.MOV.U32 R13, RZ, RZ, R21 ;  /* 0x000000ffff0d7224 */ /* 0x000fe400078e0015 */
[----:B------:R-:W-:Y:S01]  /*2f600*/  IMAD.MOV.U32 R12, RZ, RZ, 0x3 ;  /* 0x00000003ff0c7424 */ /* 0x000fe200078e00ff */
[----:B------:R-:W-:-:S07]  /*2f610*/  MOV R2, R14 ;  /* 0x0000000e00027202 */ /* 0x000fce0000000f00 */
[----:B------:R-:W-:Y:S05]  /*2f620*/  WARPSYNC.COLLECTIVE R15, `(.L_x_2124) ;  /* 0x000000000f087348 */ /* 0x000fea0003c00000 */
[----:B------:R0:W1:Y:S02]  /*2f630*/  SHFL.IDX P6, R14, R13, R12, R11 ;  /* 0x0000000c0d0e7389 */ /* 0x00006400000c000b */
[----:B01----:R-:W-:Y:S01]  /*2f640*/  ENDCOLLECTIVE ;  /* 0x000000000000791b */ /* 0x003fe20003800000 */
.L_x_2124:
[----:B------:R-:W-:-:S05]  /*2f650*/  IADD3 R2, P0, R2, R4, RZ ;  /* 0x0000000402027210 */ /* 0x000fca0007f1e0ff */
[----:B------:R-:W-:-:S05]  /*2f660*/  IMAD.X R3, RZ, RZ, R35, P0 ;  /* 0x000000ffff037224 */ /* 0x000fca00000e0623 */
[----:B------:R-:W-:Y:S01]  /*2f670*/  @!PT LDS RZ, [RZ] ;  /* 0x00000000fffff984 */ /* 0x000fe20000000800 */
[----:B------:R-:W-:Y:S01]  /*2f680*/  @!PT LDS RZ, [RZ] ;  /* 0x00000000fffff984 */ /* 0x000fe20000000800 */
[----:B------:R-:W-:Y:S01]  /*2f690*/  @!PT LDS RZ, [RZ] ;  /* 0x00000000fffff984 */ /* 0x000fe20000000800 */
[----:B------:R0:W-:Y:S01]  /*2f6a0*/  LDGSTS.E.BYPASS.LTC128B.128 [R9+0x21400], desc[UR60][R2.64], !P3 ;  /* 0x2140000002097fae */ /* 0x0001e2000d901d7c */
[C---:B------:R-:W-:Y:S01]  /*2f6b0*/  LOP3.LUT P3, RZ, R16.reuse, 0x8000, RZ, 0xc0, !PT ;  /* 0x0000800010ff7812 */ /* 0x040fe2000786c0ff */
[----:B------:R-:W-:Y:S02]  /*2f6c0*/  IMAD.MOV.U32 R13, RZ, RZ, R8 ;  /* 0x000000ffff0d7224 */ /* 0x000fe400078e0008 */
        /* <DEDUP_REMOVED lines=9> */
.L_x_2125:
[----:B------:R-:W-:Y:S01]  /*2f760*/  MOV R2, R14 ;  /* 0x0000000e00027202 */ /* 0x000fe20000000f00 */
[----:B------:R-:W-:Y:S06]  /*2f770*/  BRA `(.L_x_2126) ;  /* 0xffffffa400dc7947 */ /* 0x000fec000383ffff */
.L_x_1958:
[----:B-1----:R1:W2:Y:S02]  /*2f780*/  SYNCS.PHASECHK.TRANS64.TRYWAIT P0, [R7+URZ+0x30860], R2 ;  /* 0x03086002070075a7 */ /* 0x0022a4000800017f */
[----:B--2---:R-:W-:Y:S05]  /*2f790*/  @!P0 NANOSLEEP.SYNCS 0x989680 ;  /* 0x009896800000895d */ /* 0x004fea0003900000 */
[----:B------:R-:W2:Y:S02]  /*2f7a0*/  @!P0 SYNCS.PHASECHK.TRANS64 P0, [R7+URZ+0x30860], R2 ;  /* 0x03086002070085a7 */ /* 0x000ea4000800007f */
[----:B--2---:R-:W-:Y:S05]  /*2f7b0*/  @!P0 BRA `(.L_x_1958) ;  /* 0xfffffffc00f08947 */ /* 0x004fea000383ffff */
[----:B------:R-:W-:Y:S05]  /*2f7c0*/  BRA `(.L_x_2127) ;  /* 0xffffffa800547947 */ /* 0x000fea000383ffff */
.L_x_1959:
        /* <DEDUP_REMOVED lines=8> */
.L_x_2129:
[----:B------:R-:W-:Y:S05]  /*2f850*/  BSYNC B1 ;  /* 0x0000000000017941 */ /* 0x000fea0003800000 */
.L_x_2128:
[----:B------:R-:W-:Y:S01]  /*2f860*/  MOV R13, R18 ;  /* 0x00000012000d7202 */ /* 0x000fe20000000f00 */
[----:B------:R-:W-:Y:S01]  /*2f870*/  IMAD.MOV.U32 R12, RZ, RZ, RZ ;  /* 0x000000ffff0c7224 */ /* 0x000fe200078e00ff */
[----:B------:R-:W-:Y:S01]  /*2f880*/  LEA R6, R6, R17, 0x1 ;  /* 0x0000001106067211 */ /* 0x000fe200078e08ff */
[----:B------:R-:W-:Y:S02]  /*2f890*/  IMAD.MOV.U32 R11, RZ, RZ, 0x181f ;  /* 0x0000181fff0b7424 */ /* 0x000fe400078e00ff */
[----:B------:R-:W-:Y:S02]  /*2f8a0*/  IMAD.MOV.U32 R15, RZ, RZ, -0x1 ;  /* 0xffffffffff0f7424 */ /* 0x000fe400078e00ff */
[----:B------:R-:W-:-:S07]  /*2f8b0*/  IMAD.MOV.U32 R3, RZ, RZ, R14 ;  /* 0x000000ffff037224 */ /* 0x000fce00078e000e */
[----:B------:R-:W-:Y:S05]  /*2f8c0*/  WARPSYNC.COLLECTIVE R15, `(.L_x_2130) ;  /* 0x000000000f087348 */ /* 0x000fea0003c00000 */
[----:B------:R0:W1:Y:S02]  /*2f8d0*/  SHFL.IDX P6, R14, R13, R12, R11 ;  /* 0x0000000c0d0e7389 */ /* 0x00006400000c000b */
[----:B01----:R-:W-:Y:S01]  /*2f8e0*/  ENDCOLLECTIVE ;  /* 0x000000000000791b */ /* 0x003fe20003800000 */
.L_x_2130:
[----:B------:R-:W-:Y:S02]  /*2f8f0*/  IMAD.MOV.U32 R13, RZ, RZ, R19 ;  /* 0x000000ffff0d7224 */ /* 0x000fe400078e0013 */
[----:B------:R-:W-:Y:S02]  /*2f900*/  IMAD.MOV.U32 R12, RZ, RZ, 0x1 ;  /* 0x00000001ff0c7424 */ /* 0x000fe400078e00ff */
[----:B------:R-:W-:-:S07]  /*2f910*/  IMAD.MOV.U32 R2, RZ, RZ, R14 ;  /* 0x000000ffff027224 */ /* 0x000fce00078e000e */
[----:B------:R-:W-:Y:S05]  /*2f920*/  WARPSYNC.COLLECTIVE R15, `(.L_x_2131) ;  /* 0x000000000f087348 */ /* 0x000fea0003c00000 */
[----:B------:R0:W1:Y:S02]  /*2f930*/  SHFL.IDX P6, R14, R13, R12, R11 ;  /* 0x0000000c0d0e7389 */ /* 0x00006400000c000b */
[----:B01----:R-:W-:Y:S01]  /*2f940*/  ENDCOLLECTIVE ;  /* 0x000000000000791b */ /* 0x003fe20003800000 */
.L_x_2131:
        /* <DEDUP_REMOVED lines=18> */
.L_x_2132:
[----:B------:R-:W-:Y:S02]  /*2fa70*/  IMAD.MOV.U32 R13, RZ, RZ, R19 ;  /* 0x000000ffff0d7224 */ /* 0x000fe400078e0013 */
[----:B------:R-:W-:Y:S02]  /*2fa80*/  IMAD.MOV.U32 R12, RZ, RZ, 0x2 ;  /* 0x00000002ff0c7424 */ /* 0x000fe400078e00ff */
[----:B------:R-:W-:-:S07]  /*2fa90*/  IMAD.MOV.U32 R2, RZ, RZ, R14 ;  /* 0x000000ffff027224 */ /* 0x000fce00078e000e */
[----:B------:R-:W-:Y:S05]  /*2faa0*/  WARPSYNC.COLLECTIVE R15, `(.L_x_2133) ;  /* 0x000000000f087348 */ /* 0x000fea0003c00000 */
[----:B------:R0:W1:Y:S02]  /*2fab0*/  SHFL.IDX P6, R14, R13, R12, R11 ;  /* 0x0000000c0d0e7389 */ /* 0x00006400000c000b */
[----:B01----:R-:W-:Y:S01]  /*2fac0*/  ENDCOLLECTIVE ;  /* 0x000000000000791b */ /* 0x003fe20003800000 */
.L_x_2133:
[----:B------:R-:W-:-:S04]  /*2fad0*/  IADD3 R2, P0, R2, R4, RZ ;  /* 0x0000000402027210 */ /* 0x000fc80007f1e0ff */
[----:B------:R-:W-:Y:S02]  /*2fae0*/  IADD3.X R3, RZ, R3, RZ, P0, !PT ;  /* 0x00000003ff037210 */ /* 0x000fe400007fe4ff */
        /* <DEDUP_REMOVED lines=16> */
.L_x_2134:
[----:B------:R-:W-:Y:S02]  /*2fbf0*/  IMAD.MOV.U32 R13, RZ, RZ, R19 ;  /* 0x000000ffff0d7224 */ /* 0x000fe400078e0013 */
[----:B------:R-:W-:Y:S02]  /*2fc00*/  IMAD.MOV.U32 R12, RZ, RZ, 0x3 ;  /* 0x00000003ff0c7424 */ /* 0x000fe400078e00ff */
[----:B------:R-:W-:-:S07]  /*2fc10*/  IMAD.MOV.U32 R2, RZ, RZ, R14 ;  /* 0x000000ffff027224 */ /* 0x000fce00078e000e */
[----:B------:R-:W-:Y:S05]  /*2fc20*/  WARPSYNC.COLLECTIVE R15, `(.L_x_2135) ;  /* 0x000000000f087348 */ /* 0x000fea0003c00000 */
[----:B------:R0:W1:Y:S02]  /*2fc30*/  SHFL.IDX P6, R14, R13, R12, R11 ;  /* 0x0000000c0d0e7389 */ /* 0x00006400000c000b */
[----:B01----:R-:W-:Y:S01]  /*2fc40*/  ENDCOLLECTIVE ;  /* 0x000000000000791b */ /* 0x003fe20003800000 */
.L_x_2135:
[----:B------:R-:W-:-:S04]  /*2fc50*/  IADD3 R2, P0, R2, R4, RZ ;  /* 0x0000000402027210 */ /* 0x000fc80007f1e0ff */
[----:B------:R-:W-:Y:S02]  /*2fc60*/  IADD3.X R3, RZ, R3, RZ, P0, !PT ;  /* 0x00000003ff037210 */ /* 0x000fe400007fe4ff */
        /* <DEDUP_REMOVED lines=11> */
.L_x_2136:
[----:B------:R-:W-:Y:S01]  /*2fd20*/  @!PT LDS RZ, [RZ] ;  /* 0x00000000fffff984 */ /* 0x000fe20000000800 */
[----:B------:R-:W-:Y:S01]  /*2fd30*/  @!PT LDS RZ, [RZ] ;  /* 0x00000000fffff984 */ /* 0x000fe20000000800 */
[----:B------:R-:W-:Y:S01]  /*2fd40*/  @!PT LDS RZ, [RZ] ;  /* 0x00000000fffff984 */ /* 0x000fe20000000800 */
[----:B------:R-:W-:Y:S01]  /*2fd50*/  LDGSTS.E.BYPASS.LTC128B.128 [R6+0x3400], desc[UR60][R2.64+0x80], !P0 ;  /* 0x0340008002067fae */ /* 0x000fe2000c101d7c */
[----:B------:R-:W-:-:S13]  /*2fd60*/  ISETP.LT.OR P0, PT, R8, 0x21, P2 ;  /* 0x000000210800780c */ /* 0x000fda0001701670 */
[----:B------:R-:W-:Y:S01]  /*2fd70*/  LDGSTS.E.BYPASS.LTC128B.128 [R6+0x5400], desc[UR60][R2.64+0x100], !P0 ;  /* 0x0540010002067fae */ /* 0x000fe2000c101d7c */
[----:B------:R-:W-:-:S13]  /*2fd80*/  ISETP.LT.OR P0, PT, R8, 0x21, P1 ;  /* 0x000000210800780c */ /* 0x000fda0000f01670 */
[----:B------:R0:W-:Y:S02]  /*2fd90*/  LDGSTS.E.BYPASS.LTC128B.128 [R6+0x7400], desc[UR60][R2.64+0x180], !P0 ;  /* 0x0740018002067fae */ /* 0x0001e4000c101d7c */
[----:B0-----:R-:W-:Y:S01]  /*2fda0*/  IMAD.MOV.U32 R2, RZ, RZ, R14 ;  /* 0x000000ffff027224 */ /* 0x001fe200078e000e */
[----:B------:R-:W-:Y:S06]  /*2fdb0*/  BRA `(.L_x_2137) ;  /* 0xffffffa400a07947 */ /* 0x000fec000383ffff */
.L_x_1967:
[----:B0-----:R0:W2:Y:S02]  /*2fdc0*/  SYNCS.PHASECHK.TRANS64.TRYWAIT P0, [R4+URZ+0x30860], R3 ;  /* 0x03086003040075a7 */ /* 0x0010a4000800017f */
[----:B--2---:R-:W-:Y:S05]  /*2fdd0*/  @!P0 NANOSLEEP.SYNCS 0x989680 ;  /* 0x009896800000895d */ /* 0x004fea0003900000 */
[----:B------:R-:W2:Y:S02]  /*2fde0*/  @!P0 SYNCS.PHASECHK.TRANS64 P0, [R4+URZ+0x30860], R3 ;  /* 0x03086003040085a7 */ /* 0x000ea4000800007f */
[----:B--2---:R-:W-:Y:S05]  /*2fdf0*/  @!P0 BRA `(.L_x_1967) ;  /* 0xfffffffc00f08947 */ /* 0x004fea000383ffff */
[----:B------:R-:W-:Y:S05]  /*2fe00*/  BRA `(.L_x_2138) ;  /* 0xffffffa800c47947 */ /* 0x000fea000383ffff */
.L_x_1968:
[----:B------:R-:W-:Y:S01]  /*2fe10*/  BSSY B0, `(.L_x_2139) ;  /* 0x0000008000007945 */ /* 0x000fe20003800000 */
[----:B------:R-:W-:Y:S01]  /*2fe20*/  MOV R13, R19 ;  /* 0x00000013000d7202 */ /* 0x000fe20000000f00 */
[----:B------:R-:W-:Y:S02]  /*2fe30*/  IMAD.MOV.U32 R12, RZ, RZ, RZ ;  /* 0x000000ffff0c7224 */ /* 0x000fe400078e00ff */
[----:B------:R-:W-:Y:S02]  /*2fe40*/  IMAD.MOV.U32 R11, RZ, RZ, 0x181f ;  /* 0x0000181fff0b7424 */ /* 0x000fe400078e00ff */
[----:B------:R-:W-:-:S07]  /*2fe50*/  IMAD.MOV.U32 R15, RZ, RZ, -0x1 ;  /* 0xffffffffff0f7424 */ /* 0x000fce00078e00ff */
[----:B01----:R-:W-:Y:S05]  /*2fe60*/  WARPSYNC.COLLECTIVE R15, `(.L_x_2140) ;  /* 0x000000000f087348 */ /* 0x003fea0003c00000 */
[----:B------:R2:W3:Y:S02]  /*2fe70*/  SHFL.IDX P6, R14, R13, R12, R11 ;  /* 0x0000000c0d0e7389 */ /* 0x0004e400000c000b */
[----:B0123--:R-:W-:Y:S01]  /*2fe80*/  ENDCOLLECTIVE ;  /* 0x000000000000791b */ /* 0x00ffe20003800000 */
.L_x_2140:
[----:B------:R-:W-:Y:S05]  /*2fe90*/  BSYNC B0 ;  /* 0x0000000000007941 */ /* 0x000fea0003800000 */
.L_x_2139:
[----:B------:R-:W-:Y:S01]  /*2fea0*/  IMAD.MOV.U32 R13, RZ, RZ, R18 ;  /* 0x000000ffff0d7224 */ /* 0x000fe200078e0012 */
[----:B------:R-:W-:Y:S01]  /*2feb0*/  MOV R12, RZ ;  /* 0x000000ff000c7202 */ /* 0x000fe20000000f00 */
[----:B------:R-:W-:Y:S01]  /*2fec0*/  IMAD.MOV.U32 R11, RZ, RZ, 0x181f ;  /* 0x0000181fff0b7424 */ /* 0x000fe200078e00ff */
[C---:B------:R-:W-:Y:S01]  /*2fed0*/  LOP3.LUT R7, R36.reuse, 0x40, RZ, 0xfc, !PT ;  /* 0x0000004024077812 */ /* 0x040fe200078efcff */
[----:B------:R-:W-:Y:S01]  /*2fee0*/  IMAD.MOV.U32 R15, RZ, RZ, -0x1 ;  /* 0xffffffffff0f7424 */ /* 0x000fe200078e00ff */
[C---:B------:R-:W-:Y:S01]  /*2fef0*/  LOP3.LUT R6, R36.reuse, 0x80, RZ, 0xfc, !PT ;  /* 0x0000008024067812 */ /* 0x040fe200078efcff */
[----:B------:R-:W-:Y:S02]  /*2ff00*/  IMAD.MOV.U32 R3, RZ, RZ, R14 ;  /* 0x000000ffff037224 */ /* 0x000fe400078e000e */
[----:B------:R-:W-:-:S07]  /*2ff10*/  IMAD.SHL.U32 R8, R36, 0x2, RZ ;  /* 0x0000000224087824 */ /* 0x000fce00078e00ff */
[----:B------:R-:W-:Y:S05]  /*2ff20*/  WARPSYNC.COLLECTIVE R15, `(.L_x_2141) ;  /* 0x000000000f087348 */ /* 0x000fea0003c00000 */
[----:B------:R0:W1:Y:S02]  /*2ff30*/  SHFL.IDX P6, R14, R13, R12, R11 ;  /* 0x0000000c0d0e7389 */ /* 0x00006400000c000b */
[----:B01----:R-:W-:Y:S01]  /*2ff40*/  ENDCOLLECTIVE ;  /* 0x000000000000791b */ /* 0x003fe20003800000 */
.L_x_2141:
[----:B------:R-:W-:Y:S01]  /*2ff50*/  ULDC UR4, c[0x0][0x2f4] ;  /* 0x0000bd0000047ab9 */ /* 0x000fe20000000800 */
[----:B------:R-:W-:Y:S01]  /*2ff60*/  IMAD R0, R0, 0x2, R17 ;  /* 0x0000000200007824 */ /* 0x000fe200078e0211 */
[----:B------:R-:W-:Y:S02]  /*2ff70*/  ISETP.GE.AND P3, PT, R36, UR4, PT ;  /* 0x0000000424007c0c */ /* 0x000fe4000bf66270 */
[----:B------:R-:W-:Y:S02]  /*2ff80*/  ISETP.GE.AND P2, PT, R7, UR4, PT ;  /* 0x0000000407007c0c */ /* 0x000fe4000bf46270 */
[----:B------:R-:W-:Y:S02]  /*2ff90*/  ISETP.LT.OR P4, PT, R5, 0x1, P3 ;  /* 0x000000010500780c */ /* 0x000fe40001f81670 */
[----:B------:R-:W-:Y:S02]  /*2ffa0*/  ISETP.GE.AND P1, PT, R6, UR4, PT ;  /* 0x0000000406007c0c */ /* 0x000fe4000bf26270 */
[----:B------:R-:W-:Y:S01]  /*2ffb0*/  MOV R13, R19 ;  /* 0x00000013000d7202 */ /* 0x000fe20000000f00 */
        /* <DEDUP_REMOVED lines=14> */
.L_x_2142:
[----:B------:R-:W-:Y:S01]  /*300a0*/  @!PT LDS RZ, [RZ] ;  /* 0x00000000fffff984 */ /* 0x000fe20000000800 */
[----:B------:R-:W-:Y:S01]  /*300b0*/  @!PT LDS RZ, [RZ] ;  /* 0x00000000fffff984 */ /* 0x000fe20000000800 */
[----:B------:R-:W-:Y:S01]  /*300c0*/  @!PT LDS RZ, [RZ] ;  /* 0x00000000fffff984 */ /* 0x000fe20000000800 */
[----:B------:R-:W-:Y:S01]  /*300d0*/  LDGSTS.E.BYPASS.LTC128B.128 [R0+0x4400], desc[UR60][R2.64+0x100], !P4 ;  /* 0x0440010002007fae */ /* 0x000fe2000e101d7c */
[----:B------:R-:W-:Y:S01]  /*300e0*/  ISETP.LT.OR P4, PT, R5, 0x1, P0 ;  /* 0x000000010500780c */ /* 0x000fe20000781670 */
[----:B------:R-:W-:-:S12]  /*300f0*/  IMAD.MOV.U32 R13, RZ, RZ, R18 ;  /* 0x000000ffff0d7224 */ /* 0x000fd800078e0012 */
[----:B------:R0:W-:Y:S02]  /*30100*/  LDGSTS.E.BYPASS.LTC128B.128 [R0+0x6400], desc[UR60][R2.64+0x180], !P4 ;  /* 0x0640018002007fae */ /* 0x0001e4000e101d7c */
[----:B0-----:R-:W-:-:S07]  /*30110*/  IMAD.MOV.U32 R3, RZ, RZ, R14 ;  /* 0x000000ffff037224 */ /* 0x001fce00078e000e */
[----:B------:R-:W-:Y:S05]  /*30120*/  WARPSYNC.COLLECTIVE R15, `(.L_x_2143) ;  /* 0x000000000f087348 */ /* 0x000fea0003c00000 */
[----:B------:R0:W1:Y:S02]  /*30130*/  SHFL.IDX P6, R14, R13, R12, R11 ;  /* 0x0000000c0d0e7389 */ /* 0x00006400000c000b */
[----:B01----:R-:W-:Y:S01]  /*30140*/  ENDCOLLECTIVE ;  /* 0x000000000000791b */ /* 0x003fe20003800000 */
.L_x_2143:
[----:B------:R-:W-:Y:S01]  /*30150*/  IMAD.MOV.U32 R13, RZ, RZ, R19 ;  /* 0x000000ffff0d7224 */ /* 0x000fe200078e0013 */
[----:B------:R-:W-:Y:S02]  /*30160*/  MOV R12, 0x2 ;  /* 0x00000002000c7802 */ /* 0x000fe40000000f00 */
[----:B------:R-:W-:-:S13]  /*30170*/  IADD3 R2, P4, R14, R8, RZ ;  /* 0x000000080e027210 */ /* 0x000fda0007f9e0ff */
[----:B------:R-:W-:Y:S05]  /*30180*/  WARPSYNC.COLLECTIVE R15, `(.L_x_2144) ;  /* 0x000000000f087348 */ /* 0x000fea0003c00000 */
[----:B------:R0:W1:Y:S02]  /*30190*/  SHFL.IDX P6, R14, R13, R12, R11 ;  /* 0x0000000c0d0e7389 */ /* 0x00006400000c000b */
[----:B01----:R-:W-:Y:S01]  /*301a0*/  ENDCOLLECTIVE ;  /* 0x000000000000791b */ /* 0x003fe20003800000 */
.L_x_2144:
        /* <DEDUP_REMOVED lines=12> */
.L_x_2145:
        /* <DEDUP_REMOVED lines=14> */
.L_x_2146:
        /* <DEDUP_REMOVED lines=12> */
.L_x_2147:
        /* <DEDUP_REMOVED lines=9> */
.L_x_1973:
        /* <DEDUP_REMOVED lines=8> */
.L_x_2150:
[----:B------:R-:W-:Y:S05]  /*30520*/  BSYNC B0 ;  /* 0x0000000000007941 */ /* 0x000fea0003800000 */
.L_x_2149:
[----:B------:R-:W-:Y:S01]  /*30530*/  IMAD.MOV.U32 R13, RZ, RZ, R24 ;  /* 0x000000ffff0d7224 */ /* 0x000fe200078e0018 */
[----:B------:R-:W-:Y:S01]  /*30540*/  MOV R0, R14 ;  /* 0x0000000e00007202 */ /* 0x000fe20000000f00 */
[----:B------:R-:W-:Y:S01]  /*30550*/  IMAD.MOV.U32 R12, RZ, RZ, 0x1 ;  /* 0x00000001ff0c7424 */ /* 0x000fe200078e00ff */
[----:B------:R-:W-:Y:S01]  /*30560*/  IADD3 R9, R27, R10, RZ ;  /* 0x0000000a1b097210 */ /* 0x000fe20007ffe0ff */
[----:B------:R-:W-:Y:S02]  /*30570*/  IMAD.MOV.U32 R11, RZ, RZ, 0x1f ;  /* 0x0000001fff0b7424 */ /* 0x000fe400078e00ff */
[----:B------:R-:W-:-:S07]  /*30580*/  IMAD.MOV.U32 R15, RZ, RZ, -0x1 ;  /* 0xffffffffff0f7424 */ /* 0x000fce00078e00ff */
[----:B------:R-:W-:Y:S05]  /*30590*/  WARPSYNC.COLLECTIVE R15, `(.L_x_2151) ;  /* 0x000000000f087348 */ /* 0x000fea0003c00000 */
[----:B------:R0:W1:Y:S02]  /*305a0*/  SHFL.IDX P6, R14, R13, R12, R11 ;  /* 0x0000000c0d0e7389 */ /* 0x00006400000c000b */
[----:B01----:R-:W-:Y:S01]  /*305b0*/  ENDCOLLECTIVE ;  /* 0x000000000000791b */ /* 0x003fe20003800000 */
.L_x_2151:
[----:B------:R-:W-:Y:S02]  /*305c0*/  ULDC UR4, c[0x0][0xc3c] ;  /* 0x00030f0000047ab9 */ /* 0x000fe40000000800 */
[----:B------:R-:W-:-:S13]  /*305d0*/  ISETP.GE.OR P1, PT, R9, UR4, !P0 ;  /* 0x0000000409007c0c */ /* 0x000fda000c726670 */
[----:B------:R-:W0:Y:S08]  /*305e0*/  @!P1 LDC.64 R2, c[0x0][0xc80] ;  /* 0x00032000ff029b82 */ /* 0x000e300000000a00 */
[----:B------:R-:W1:Y:S01]  /*305f0*/  @!P1 LDC.64 R4, c[0x0][0xc78] ;  /* 0x00031e00ff049b82 */ /* 0x000e620000000a00 */
[----:B------:R-:W-:Y:S01]  /*30600*/  CS2R R24, SRZ ;  /* 0x0000000000187805 */ /* 0x000fe2000001ff00 */
[----:B------:R-:W-:-:S02]  /*30610*/  IMAD.MOV.U32 R8, RZ, RZ, RZ ;  /* 0x000000ffff087224 */ /* 0x000fc400078e00ff */
[----:B------:R-:W-:Y:S02]  /*30620*/  IMAD.MOV.U32 R11, RZ, RZ, RZ ;  /* 0x000000ffff0b7224 */ /* 0x000fe400078e00ff */
[----:B------:R-:W-:Y:S02]  /*30630*/  IMAD.MOV.U32 R6, RZ, RZ, R14 ;  /* 0x000000ffff067224 */ /* 0x000fe400078e000e */
[----:B0-----:R-:W-:-:S05]  /*30640*/  @!P1 IMAD.WIDE R2, R9, 0x4, R2 ;  /* 0x0000000409029825 */ /* 0x001fca00078e0202 */
[----:B------:R1:W2:Y:S02]  /*30650*/  @!P1 LDG.E R7, desc[UR60][R2.64] ;  /* 0x0000003c02079981 */ /* 0x0002a4000c1e1900 */
[----:B-1----:R-:W-:-:S05]  /*30660*/  @!P1 IMAD.WIDE R2, R9, 0x4, R4 ;  /* 0x0000000409029825 */ /* 0x002fca00078e0204 */
[----:B------:R-:W3:Y:S01]  /*30670*/  @!P1 LDG.E R4, desc[UR60][R2.64] ;  /* 0x0000003c02049981 */ /* 0x000ee2000c1e1900 */
[C---:B------:R-:W-:Y:S02]  /*30680*/  ISETP.GE.U32.AND P2, PT, R10.reuse, 0x2, PT ;  /* 0x000000020a00780c */ /* 0x040fe40003f46070 */
[C---:B------:R-:W-:Y:S02]  /*30690*/  ISETP.GE.U32.AND P3, PT, R10.reuse, 0x4, PT ;  /* 0x000000040a00780c */ /* 0x040fe40003f66070 */
[C---:B------:R-:W-:Y:S02]  /*306a0*/  ISETP.GE.U32.AND P4, PT, R10.reuse, 0x8, PT ;  /* 0x000000080a00780c */ /* 0x040fe40003f86070 */
[C---:B------:R-:W-:Y:S01]  /*306b0*/  ISETP.GE.U32.AND P5, PT, R10.reuse, 0x10, PT ;  /* 0x000000100a00780c */ /* 0x040fe20003fa6070 */
[----:B--2---:R-:W-:Y:S02]  /*306c0*/  @!P1 IMAD.MOV.U32 R25, RZ, RZ, R7 ;  /* 0x000000ffff199224 */ /* 0x004fe400078e0007 */
[----:B---3--:R-:W-:Y:S01]  /*306d0*/  @!P1 IMAD.MOV.U32 R8, RZ, RZ, R4 ;  /* 0x000000ffff089224 */ /* 0x008fe200078e0004 */
[----:B------:R-:W-:-:S03]  /*306e0*/  ISETP.NE.AND P1, PT, R10, RZ, PT ;  /* 0x000000ff0a00720c */ /* 0x000fc60003f25270 */
[----:B------:R-:W-:-:S10]  /*306f0*/  IMAD R13, R8, R25, RZ ;  /* 0x00000019080d7224 */ /* 0x000fd400078e02ff */
[----:B------:R-:W-:Y:S05]  /*30700*/  WARPSYNC.COLLECTIVE R15, `(.L_x_2152) ;  /* 0x000000000f087348 */ /* 0x000fea0003c00000 */
[----:B------:R0:W1:Y:S02]  /*30710*/  SHFL.UP P6, R14, R13, R12, R11 ;  /* 0x0400000c0d0e7389 */ /* 0x00006400000c000b */
[----:B01----:R-:W-:Y:S01]  /*30720*/  ENDCOLLECTIVE ;  /* 0x000000000000791b */ /* 0x003fe20003800000 */
.L_x_2152:
[----:B------:R-:W-:Y:S01]  /*30730*/  IMAD.MOV.U32 R12, RZ, RZ, 0x2 ;  /* 0x00000002ff0c7424 */ /* 0x000fe200078e00ff */
[----:B------:R-:W-:-:S05]  /*30740*/  SEL R4, R14, RZ, P1 ;  /* 0x000000ff0e047207 */ /* 0x000fca0000800000 */
[----:B------:R-:W-:-:S05]  /*30750*/  IMAD.IADD R4, R13, 0x1, R4 ;  /* 0x000000010d047824 */ /* 0x000fca00078e0204 */
[----:B------:R-:W-:-:S07]  /*30760*/  MOV R13, R4 ;  /* 0x00000004000d7202 */ /* 0x000fce0000000f00 */
[----:B------:R-:W-:Y:S05]  /*30770*/  WARPSYNC.COLLECTIVE R15, `(.L_x_2153) ;  /* 0x000000000f087348 */ /* 0x000fea0003c00000 */
[----:B------:R0:W1:Y:S02]  /*30780*/  SHFL.UP P6, R14, R13, R12, R11 ;  /* 0x0400000c0d0e7389 */ /* 0x00006400000c000b */
[----:B01----:R-:W-:Y:S01]  /*30790*/  ENDCOLLECTIVE ;  /* 0x000000000000791b */ /* 0x003fe20003800000 */
.L_x_2153:
[----:B------:R-:W-:Y:S01]  /*307a0*/  IMAD.MOV.U32 R12, RZ, RZ, 0x4 ;  /* 0x00000004ff0c7424 */ /* 0x000fe200078e00ff */
[----:B------:R-:W-:-:S05]  /*307b0*/  SEL R3, R14, RZ, P2 ;  /* 0x000000ff0e037207 */ /* 0x000fca0001000000 */
[----:B------:R-:W-:-:S04]  /*307c0*/  IMAD.IADD R2, R4, 0x1, R3 ;  /* 0x0000000104027824 */ /* 0x000fc800078e0203 */
[----:B------:R-:W-:-:S07]  /*307d0*/  IMAD.MOV.U32 R13, RZ, RZ, R2 ;  /* 0x000000ffff0d7224 */ /* 0x000fce00078e0002 */
[----:B------:R-:W-:Y:S05]  /*307e0*/  WARPSYNC.COLLECTIVE R15, `(.L_x_2154) ;  /* 0x000000000f087348 */ /* 0x000fea0003c00000 */
[----:B------:R0:W1:Y:S02]  /*307f0*/  SHFL.UP P6, R14, R13, R12, R11 ;  /* 0x0400000c0d0e7389 */ /* 0x00006400000c000b */
[----:B01----:R-:W-:Y:S01]  /*30800*/  ENDCOLLECTIVE ;  /* 0x000000000000791b */ /* 0x003fe20003800000 */
.L_x_2154:
[----:B------:R-:W-:Y:S01]  /*30810*/  IMAD.MOV.U32 R12, RZ, RZ, 0x8 ;  /* 0x00000008ff0c7424 */ /* 0x000fe200078e00ff */
[----:B------:R-:W-:-:S05]  /*30820*/  SEL R3, R14, RZ, P3 ;  /* 0x000000ff0e037207 */ /* 0x000fca0001800000 */
[----:B------:R-:W-:-:S05]  /*30830*/  IMAD.IADD R3, R2, 0x1, R3 ;  /* 0x0000000102037824 */ /* 0x000fca00078e0203 */
[----:B------:R-:W-:-:S07]  /*30840*/  MOV R13, R3 ;  /* 0x00000003000d7202 */ /* 0x000fce0000000f00 */
[----:B------:R-:W-:Y:S05]  /*30850*/  WARPSYNC.COLLECTIVE R15, `(.L_x_2155) ;  /* 0x000000000f087348 */ /* 0x000fea0003c00000 */
[----:B------:R0:W1:Y:S02]  /*30860*/  SHFL.UP P6, R14, R13, R12, R11 ;  /* 0x0400000c0d0e7389 */ /* 0x00006400000c000b */
[----:B01----:R-:W-:Y:S01]  /*30870*/  ENDCOLLECTIVE ;  /* 0x000000000000791b */ /* 0x003fe20003800000 */
.L_x_2155:
[----:B------:R-:W-:Y:S01]  /*30880*/  IMAD.MOV.U32 R12, RZ, RZ, 0x10 ;  /* 0x00000010ff0c7424 */ /* 0x000fe200078e00ff */
[----:B------:R-:W-:-:S05]  /*30890*/  SEL R4, R14, RZ, P4 ;  /* 0x000000ff0e047207 */ /* 0x000fca0002000000 */
[----:B------:R-:W-:-:S04]  /*308a0*/  IMAD.IADD R4, R3, 0x1, R4 ;  /* 0x0000000103047824 */ /* 0x000fc800078e0204 */
[----:B------:R-:W-:-:S07]  /*308b0*/  IMAD.MOV.U32 R13, RZ, RZ, R4 ;  /* 0x000000ffff0d7224 */ /* 0x000fce00078e0004 */
[----:B------:R-:W-:Y:S05]  /*308c0*/  WARPSYNC.COLLECTIVE R15, `(.L_x_2156) ;  /* 0x000000000f087348 */ /* 0x000fea0003c00000 */
[----:B------:R0:W1:Y:S02]  /*308d0*/  SHFL.UP P6, R14, R13, R12, R11 ;  /* 0x0400000c0d0e7389 */ /* 0x00006400000c000b */
[----:B01----:R-:W-:Y:S01]  /*308e0*/  ENDCOLLECTIVE ;  /* 0x000000000000791b */ /* 0x003fe20003800000 */
.L_x_2156:
[----:B------:R-:W-:Y:S02]  /*308f0*/  IMAD.MOV.U32 R12, RZ, RZ, 0x1f ;  /* 0x0000001fff0c7424 */ /* 0x000fe400078e00ff */
[----:B------:R-:W-:Y:S01]  /*30900*/  IMAD.MOV.U32 R11, RZ, RZ, 0x1f ;  /* 0x0000001fff0b7424 */ /* 0x000fe200078e00ff */
[----:B------:R-:W-:-:S05]  /*30910*/  SEL R3, R14, RZ, P5 ;  /* 0x000000ff0e037207 */ /* 0x000fca0002800000 */
[----:B------:R-:W-:-:S05]  /*30920*/  IMAD.IADD R3, R4, 0x1, R3 ;  /* 0x0000000104037824 */ /* 0x000fca00078e0203 */
[----:B------:R-:W-:-:S07]  /*30930*/  MOV R13, R3 ;  /* 0x00000003000d7202 */ /* 0x000fce0000000f00 */
[----:B------:R-:W-:Y:S05]  /*30940*/  WARPSYNC.COLLECTIVE R15, `(.L_x_2157) ;  /* 0x000000000f087348 */ /* 0x000fea0003c00000 */
[----:B------:R0:W1:Y:S02]  /*30950*/  SHFL.IDX P6, R14, R13, R12, R11 ;  /* 0x0000000c0d0e7389 */ /* 0x00006400000c000b */
[----:B01----:R-:W-:Y:S01]  /*30960*/  ENDCOLLECTIVE ;  /* 0x000000000000791b */ /* 0x003fe20003800000 */
.L_x_2157:
[----:B------:R-:W-:Y:S05]  /*30970*/  BRA `(.L_x_2158) ;  /* 0xffffffa8001c7947 */ /* 0x000fea000383ffff */
.L_x_1976:
[----:B------:R-:W-:Y:S01]  /*30980*/  BSSY B0, `(.L_x_2159) ;  /* 0x0000007000007945 */ /* 0x000fe20003800000 */
[----:B------:R-:W-:Y:S02]  /*30990*/  IMAD.MOV.U32 R12, RZ, RZ, 0x1 ;  /* 0x00000001ff0c7424 */ /* 0x000fe400078e00ff */
[----:B------:R-:W-:Y:S02]  /*309a0*/  IMAD.MOV.U32 R11, RZ, RZ, RZ ;  /* 0x000000ffff0b7224 */ /* 0x000fe400078e00ff */
[----:B------:R-:W-:-:S07]  /*309b0*/  IMAD.MOV.U32 R15, RZ, RZ, -0x1 ;  /* 0xffffffffff0f7424 */ /* 0x000fce00078e00ff */
[----:B------:R-:W-:Y:S05]  /*309c0*/  WARPSYNC.COLLECTIVE R15, `(.L_x_2160) ;  /* 0x000000000f087348 */ /* 0x000fea0003c00000 */
[----:B------:R0:W1:Y:S02]  /*309d0*/  SHFL.UP P6, R14, R13, R12, R11 ;  /* 0x0400000c0d0e7389 */ /* 0x00006400000c000b */
[----:B01----:R-:W-:Y:S01]  /*309e0*/  ENDCOLLECTIVE ;  /* 0x000000000000791b */ /* 0x003fe20003800000 */
.L_x_2160:
[----:B------:R-:W-:Y:S05]  /*309f0*/  BSYNC B0 ;  /* 0x0000000000007941 */ /* 0x000fea0003800000 */
.L_x_2159:
[----:B------:R-:W-:Y:S01]  /*30a00*/  SEL R14, R14, RZ, P1 ;  /* 0x000000ff0e0e7207 */ /* 0x000fe20000800000 */
[----:B------:R-:W-:Y:S02]  /*30a10*/  IMAD.MOV.U32 R12, RZ, RZ, 0x2 ;  /* 0x00000002ff0c7424 */ /* 0x000fe400078e00ff */
[----:B------:R-:W-:Y:S01]  /*30a20*/  IMAD.MOV.U32 R11, RZ, RZ, RZ ;  /* 0x000000ffff0b7224 */ /* 0x000fe200078e00ff */
[----:B------:R-:W-:Y:S01]  /*30a30*/  IADD3 R13, R13, R14, RZ ;  /* 0x0000000e0d0d7210 */ /* 0x000fe20007ffe0ff */
[----:B------:R-:W-:-:S07]  /*30a40*/  IMAD.MOV.U32 R15, RZ, RZ, -0x1 ;  /* 0xffffffffff0f7424 */ /* 0x000fce00078e00ff */
[----:B------:R-:W-:Y:S05]  /*30a50*/  WARPSYNC.COLLECTIVE R15, `(.L_x_2161) ;  /* 0x000000000f087348 */ /* 0x000fea0003c00000 */
[----:B------:R0:W1:Y:S02]  /*30a60*/  SHFL.UP P6, R14, R13, R12, R11 ;  /* 0x0400000c0d0e7389 */ /* 0x00006400000c000b */
[----:B01----:R-:W-:Y:S01]  /*30a70*/  ENDCOLLECTIVE ;  /* 0x000000000000791b */ /* 0x003fe20003800000 */
.L_x_2161:
[----:B------:R-:W-:Y:S02]  /*30a80*/  MOV R12, 0x4 ;  /* 0x00000004000c7802 */ /* 0x000fe40000000f00 */
[----:B------:R-:W-:-:S05]  /*30a90*/  SEL R2, R14, RZ, P2 ;  /* 0x000000ff0e027207 */ /* 0x000fca0001000000 */
[----:B------:R-:W-:-:S04]  /*30aa0*/  IMAD.IADD R2, R13, 0x1, R2 ;  /* 0x000000010d027824 */ /* 0x000fc800078e0202 */
[----:B------:R-:W-:-:S07]  /*30ab0*/  IMAD.MOV.U32 R13, RZ, RZ, R2 ;  /* 0x000000ffff0d7224 */ /* 0x000fce00078e0002 */
[----:B------:R-:W-:Y:S05]  /*30ac0*/  WARPSYNC.COLLECTIVE R15, `(.L_x_2162) ;  /* 0x000000000f087348 */ /* 0x000fea0003c00000 */
[----:B------:R0:W1:Y:S02]  /*30ad0*/  SHFL.UP P6, R14, R13, R12, R11 ;  /* 0x0400000c0d0e7389 */ /* 0x00006400000c000b */
[----:B01----:R-:W-:Y:S01]  /*30ae0*/  ENDCOLLECTIVE ;  /* 0x000000000000791b */ /* 0x003fe20003800000 */
.L_x_2162:
[----:B------:R-:W-:Y:S01]  /*30af0*/  IMAD.MOV.U32 R12, RZ, RZ, 0x8 ;  /* 0x00000008ff0c7424 */ /* 0x000fe200078e00ff */
[----:B------:R-:W-:-:S05]  /*30b00*/  SEL R3, R14, RZ, P3 ;  /* 0x000000ff0e037207 */ /* 0x000fca0001800000 */
[----:B------:R-:W-:-:S04]  /*30b10*/  IMAD.IADD R3, R2, 0x1, R3 ;  /* 0x0000000102037824 */ /* 0x000fc800078e0203 */
[----:B------:R-:W-:-:S07]  /*30b20*/  IMAD.MOV.U32 R13, RZ, RZ, R3 ;  /* 0x000000ffff0d7224 */ /* 0x000fce00078e0003 */
[----:B------:R-:W-:Y:S05]  /*30b30*/  WARPSYNC.COLLECTIVE R15, `(.L_x_2163) ;  /* 0x000000000f087348 */ /* 0x000fea0003c00000 */
[----:B------:R0:W1:Y:S02]  /*30b40*/  SHFL.UP P6, R14, R13, R12, R11 ;  /* 0x0400000c0d0e7389 */ /* 0x00006400000c000b */
[----:B01----:R-:W-:Y:S01]  /*30b50*/  ENDCOLLECTIVE ;  /* 0x000000000000791b */ /* 0x003fe20003800000 */
.L_x_2163:
[----:B------:R-:W-:Y:S02]  /*30b60*/  MOV R12, 0x10 ;  /* 0x00000010000c7802 */ /* 0x000fe40000000f00 */
[----:B------:R-:W-:-:S05]  /*30b70*/  SEL R4, R14, RZ, P4 ;  /* 0x000000ff0e047207 */ /* 0x000fca0002000000 */
[----:B------:R-:W-:-:S04]  /*30b80*/  IMAD.IADD R4, R3, 0x1, R4 ;  /* 0x0000000103047824 */ /* 0x000fc800078e0204 */
[----:B------:R-:W-:-:S07]  /*30b90*/  IMAD.MOV.U32 R13, RZ, RZ, R4 ;  /* 0x000000ffff0d7224 */ /* 0x000fce00078e0004 */
[----:B------:R-:W-:Y:S05]  /*30ba0*/  WARPSYNC.COLLECTIVE R15, `(.L_x_2164) ;  /* 0x000000000f087348 */ /* 0x000fea0003c00000 */
[----:B------:R0:W1:Y:S02]  /*30bb0*/  SHFL.UP P6, R14, R13, R12, R11 ;  /* 0x0400000c0d0e7389 */ /* 0x00006400000c000b */
[----:B01----:R-:W-:Y:S01]  /*30bc0*/  ENDCOLLECTIVE ;  /* 0x000000000000791b */ /* 0x003fe20003800000 */
.L_x_2164:
        /* <DEDUP_REMOVED lines=8> */
.L_x_2165:
[----:B------:R-:W-:Y:S05]  /*30c50*/  BRA `(.L_x_2166) ;  /* 0xffffffa800087947 */ /* 0x000fea000383ffff */
.L_x_1978:
[----:B------:R-:W-:Y:S01]  /*30c60*/  BSSY B0, `(.L_x_2167) ;  /* 0x0000006000007945 */ /* 0x000fe20003800000 */
[----:B------:R-:W-:Y:S01]  /*30c70*/  PLOP3.LUT P6, PT, P6, PT, PT, 0x8, 0x0 ;  /* 0x000000000000781c */ /* 0x000fe200037ce170 */
[----:B------:R-:W-:-:S12]  /*30c80*/  IMAD.MOV.U32 R15, RZ, RZ, -0x1 ;  /* 0xffffffffff0f7424 */ /* 0x000fd800078e00ff */
[----:B0-----:R-:W-:Y:S05]  /*30c90*/  WARPSYNC.COLLECTIVE R15, `(.L_x_2168) ;  /* 0x000000000f087348 */ /* 0x001fea0003c00000 */
[----:B------:R-:W-:Y:S01]  /*30ca0*/  VOTE.ANY R14, PT, P6 ;  /* 0x00000000000e7806 */ /* 0x000fe200030e0100 */
[----:B0-----:R-:W-:Y:S06]  /*30cb0*/  ENDCOLLECTIVE ;  /* 0x000000000000791b */ /* 0x001fec0003800000 */
.L_x_2168:
[----:B------:R-:W-:Y:S05]  /*30cc0*/  BSYNC B0 ;  /* 0x0000000000007941 */ /* 0x000fea0003800000 */
.L_x_2167:
[----:B------:R-:W-:Y:S01]  /*30cd0*/  MOV R2, R14 ;  /* 0x0000000e00027202 */ /* 0x000fe20000000f00 */
[----:B------:R-:W-:Y:S02]  /*30ce0*/  IMAD.MOV.U32 R13, RZ, RZ, R25 ;  /* 0x000000ffff0d7224 */ /* 0x000fe400078e0019 */
[----:B------:R-:W-:Y:S01]  /*30cf0*/  IMAD.MOV.U32 R11, RZ, RZ, 0x1f ;  /* 0x0000001fff0b7424 */ /* 0x000fe200078e00ff */
[----:B------:R0:W1:Y:S01]  /*30d00*/  POPC R12, R2 ;  /* 0x00000002000c7309 */ /* 0x0000620000000000 */
[----:B------:R-:W-:-:S07]  /*30d10*/  IMAD.MOV.U32 R15, RZ, RZ, -0x1 ;  /* 0xffffffffff0f7424 */ /* 0x000fce00078e00ff */
[----:B01----:R-:W-:Y:S05]  /*30d20*/  WARPSYNC.COLLECTIVE R15, `(.L_x_2169) ;  /* 0x000000000f087348 */ /* 0x003fea0003c00000 */
[----:B-1----:R1:W2:Y:S02]  /*30d30*/  SHFL.IDX P6, R14, R13, R12, R11 ;  /* 0x0000000c0d0e7389 */ /* 0x0022a400000c000b */
[----:B012---:R-:W-:Y:S01]  /*30d40*/  ENDCOLLECTIVE ;  /* 0x000000000000791b */ /* 0x007fe20003800000 */
.L_x_2169:
[----:B------:R-:W-:Y:S02]  /*30d50*/  IMAD.IADD R27, R12, 0x1, R27 ;  /* 0x000000010c1b7824 */ /* 0x000fe400078e021b */
[----:B------:R-:W-:Y:S02]  /*30d60*/  IMAD.MOV.U32 R13, RZ, RZ, R8 ;  /* 0x000000ffff0d7224 */ /* 0x000fe400078e0008 */
[----:B------:R-:W-:-:S07]  /*30d70*/  IMAD.MOV.U32 R25, RZ, RZ, R14 ;  /* 0x000000ffff197224 */ /* 0x000fce00078e000e */
[----:B------:R-:W-:Y:S05]  /*30d80*/  WARPSYNC.COLLECTIVE R15, `(.L_x_2170) ;  /* 0x000000000f087348 */ /* 0x000fea0003c00000 */
[----:B------:R0:W1:Y:S02]  /*30d90*/  SHFL.IDX P6, R14, R13, R12, R11 ;  /* 0x0000000c0d0e7389 */ /* 0x00006400000c000b */
[----:B01----:R-:W-:Y:S01]  /*30da0*/  ENDCOLLECTIVE ;  /* 0x000000000000791b */ /* 0x003fe20003800000 */
.L_x_2170:
[----:B------:R-:W-:Y:S01]  /*30db0*/  MOV R8, R14 ;  /* 0x0000000e00087202 */ /* 0x000fe20000000f00 */
[----:B------:R-:W-:Y:S06]  /*30dc0*/  BRA `(.L_x_2171) ;  /* 0xffffffa400ec7947 */ /* 0x000fec000383ffff */
.L_x_1980:
[----:B------:R-:W-:Y:S01]  /*30dd0*/  BSSY B0, `(.L_x_2172) ;  /* 0x0000007000007945 */ /* 0x000fe20003800000 */
[----:B------:R-:W-:Y:S02]  /*30de0*/  IMAD.MOV.U32 R13, RZ, RZ, R3 ;  /* 0x000000ffff0d7224 */ /* 0x000fe400078e0003 */
[----:B------:R-:W-:Y:S02]  /*30df0*/  IMAD.MOV.U32 R11, RZ, RZ, 0x1f ;  /* 0x0000001fff0b7424 */ /* 0x000fe400078e00ff */
[----:B------:R-:W-:-:S07]  /*30e00*/  IMAD.MOV.U32 R15, RZ, RZ, -0x1 ;  /* 0xffffffffff0f7424 */ /* 0x000fce00078e00ff */
[----:B0-23--:R-:W-:Y:S05]  /*30e10*/  WARPSYNC.COLLECTIVE R15, `(.L_x_2173) ;  /* 0x000000000f087348 */ /* 0x00dfea0003c00000 */
[----:B------:R1:W4:Y:S02]  /*30e20*/  SHFL.IDX P6, R14, R13, R12, R11 ;  /* 0x0000000c0d0e7389 */ /* 0x00032400000c000b */
[----:B01234-:R-:W-:Y:S01]  /*30e30*/  ENDCOLLECTIVE ;  /* 0x000000000000791b */ /* 0x01ffe20003800000 */
.L_x_2173:
[----:B------:R-:W-:Y:S05]  /*30e40*/  BSYNC B0 ;  /* 0x0000000000007941 */ /* 0x000fea0003800000 */
.L_x_2172:
[----:B------:R-:W-:Y:S01]  /*30e50*/  IMAD.MOV.U32 R24, RZ, RZ, R14 ;  /* 0x000000ffff187224 */ /* 0x000fe200078e000e */
[----:B------:R-:W-:Y:S06]  /*30e60*/  BRA `(.L_x_1979) ;  /* 0xffffffa400dc7947 */ /* 0x000fec000383ffff */
.L_x_1986:
[----:B-1----:R1:W2:Y:S02]  /*30e70*/  SYNCS.PHASECHK.TRANS64.TRYWAIT P0, [R5+URZ+0x30820], R0 ;  /* 0x03082000050075a7 */ /* 0x0022a4000800017f */
[----:B--2---:R-:W-:Y:S05]  /*30e80*/  @!P0 NANOSLEEP.SYNCS 0x989680 ;  /* 0x009896800000895d */ /* 0x004fea0003900000 */
[----:B------:R-:W2:Y:S02]  /*30e90*/  @!P0 SYNCS.PHASECHK.TRANS64 P0, [R5+URZ+0x30820], R0 ;  /* 0x03082000050085a7 */ /* 0x000ea4000800007f */
[----:B--2---:R-:W-:Y:S05]  /*30ea0*/  @!P0 BRA `(.L_x_1986) ;  /* 0xfffffffc00f08947 */ /* 0x004fea000383ffff */
[----:B------:R-:W-:Y:S05]  /*30eb0*/  BRA `(.L_x_2174) ;  /* 0xffffffb000347947 */ /* 0x000fea000383ffff */
.L_x_1987:
[----:B------:R-:W2:Y:S01]  /*30ec0*/  S2R R2, SR_TID.X ;  /* 0x0000000000027919 */ /* 0x000ea20000002100 */
[----:B------:R-:W-:Y:S01]  /*30ed0*/  BSSY B0, `(.L_x_2175) ;  /* 0x000000a000007945 */ /* 0x000fe20003800000 */
[----:B------:R-:W-:Y:S02]  /*30ee0*/  IMAD.MOV.U32 R12, RZ, RZ, RZ ;  /* 0x000000ffff0c7224 */ /* 0x000fe400078e00ff */
[----:B------:R-:W-:Y:S02]  /*30ef0*/  IMAD.MOV.U32 R11, RZ, RZ, 0x1f ;  /* 0x0000001fff0b7424 */ /* 0x000fe400078e00ff */
[----:B------:R-:W-:Y:S01]  /*30f00*/  IMAD.MOV.U32 R15, RZ, RZ, -0x1 ;  /* 0xffffffffff0f7424 */ /* 0x000fe200078e00ff */
[----:B--2---:R-:W-:-:S04]  /*30f10*/  SHF.R.U32.HI R2, RZ, 0x5, R2 ;  /* 0x00000005ff027819 */ /* 0x004fc80000011602 */
[----:B------:R-:W-:-:S04]  /*30f20*/  LOP3.LUT R2, R2, 0x3, RZ, 0xc0, !PT ;  /* 0x0000000302027812 */ /* 0x000fc800078ec0ff */
[----:B------:R-:W-:-:S07]  /*30f30*/  MOV R13, R2 ;  /* 0x00000002000d7202 */ /* 0x000fce0000000f00 */
[----:B01-3--:R-:W-:Y:S05]  /*30f40*/  WARPSYNC.COLLECTIVE R15, `(.L_x_2176) ;  /* 0x000000000f087348 */ /* 0x00bfea0003c00000 */
[----:B------:R2:W4:Y:S02]  /*30f50*/  SHFL.IDX P6, R14, R13, R12, R11 ;  /* 0x0000000c0d0e7389 */ /* 0x00052400000c000b */
[----:B01234-:R-:W-:Y:S01]  /*30f60*/  ENDCOLLECTIVE ;  /* 0x000000000000791b */ /* 0x01ffe20003800000 */
.L_x_2176:
[----:B------:R-:W-:Y:S05]  /*30f70*/  BSYNC B0 ;  /* 0x0000000000007941 */ /* 0x000fea0003800000 */
.L_x_2175:
[----:B------:R-:W-:Y:S05]  /*30f80*/  BRA `(.L_x_2177) ;  /* 0xffffffb0001c7947 */ /* 0x000fea000383ffff */
.L_x_1988:
[----:B------:R-:W-:Y:S01]  /*30f90*/  BSSY B0, `(.L_x_2178) ;  /* 0x0000006000007945 */ /* 0x000fe20003800000 */
[----:B------:R-:W-:-:S07]  /*30fa0*/  IMAD.MOV.U32 R15, RZ, RZ, -0x1 ;  /* 0xffffffffff0f7424 */ /* 0x000fce00078e00ff */
[----:B01-3--:R-:W-:Y:S05]  /*30fb0*/  WARPSYNC.COLLECTIVE R15, `(.L_x_2179) ;  /* 0x000000000f0c7348 */ /* 0x00bfea0003c00000 */
[----:B------:R-:W-:Y:S02]  /*30fc0*/  ELECT P6, UR62, PT ;  /* 0x00000000003e782f */ /* 0x000fe400038c0000 */
[----:B------:R-:W-:Y:S01]  /*30fd0*/  MOV R14, UR62 ;  /* 0x0000003e000e7c02 */ /* 0x000fe20008000f00 */
[----:B01-3--:R-:W-:Y:S10]  /*30fe0*/  ENDCOLLECTIVE ;  /* 0x000000000000791b */ /* 0x00bff40003800000 */
.L_x_2179:
[----:B------:R-:W-:Y:S05]  /*30ff0*/  BSYNC B0 ;  /* 0x0000000000007941 */ /* 0x000fea0003800000 */
.L_x_2178:
[----:B------:R-:W-:Y:S05]  /*31000*/  BRA `(.L_x_2180) ;  /* 0xffffffb000107947 */ /* 0x000fea000383ffff */
.L_x_1990:
[----:B-1----:R1:W2:Y:S02]  /*31010*/  SYNCS.PHASECHK.TRANS64.TRYWAIT P1, [R3+URZ+0x30840], R2 ;  /* 0x03084002030075a7 */ /* 0x0022a4000802017f */
[----:B--2---:R-:W-:Y:S05]  /*31020*/  @!P1 NANOSLEEP.SYNCS 0x989680 ;  /* 0x009896800000995d */ /* 0x004fea0003900000 */
[----:B------:R-:W2:Y:S02]  /*31030*/  @!P1 SYNCS.PHASECHK.TRANS64 P1, [R3+URZ+0x30840], R2 ;  /* 0x03084002030095a7 */ /* 0x000ea4000802007f */
[----:B--2---:R-:W-:Y:S05]  /*31040*/  @!P1 BRA `(.L_x_1990) ;  /* 0xfffffffc00f09947 */ /* 0x004fea000383ffff */
[----:B------:R-:W-:Y:S05]  /*31050*/  BRA `(.L_x_2181) ;  /* 0xffffffb000387947 */ /* 0x000fea000383ffff */
.L_x_1992:
[----:B--2---:R2:W4:Y:S02]  /*31060*/  SYNCS.PHASECHK.TRANS64.TRYWAIT P1, [R5+URZ+0x30840], R0 ;  /* 0x03084000050075a7 */ /* 0x004524000802017f */
[----:B----4-:R-:W-:Y:S05]  /*31070*/  @!P1 NANOSLEEP.SYNCS 0x989680 ;  /* 0x009896800000995d */ /* 0x010fea0003900000 */
[----:B------:R-:W4:Y:S02]  /*31080*/  @!P1 SYNCS.PHASECHK.TRANS64 P1, [R5+URZ+0x30840], R0 ;  /* 0x03084000050095a7 */ /* 0x000f24000802007f */
[----:B----4-:R-:W-:Y:S05]  /*31090*/  @!P1 BRA `(.L_x_1992) ;  /* 0xfffffffc00f09947 */ /* 0x010fea000383ffff */
[----:B------:R-:W-:Y:S05]  /*310a0*/  BRA `(.L_x_2182) ;  /* 0xffffffb000447947 */ /* 0x000fea000383ffff */
.L_x_1994:
[----:B----4-:R4:W0:Y:S02]  /*310b0*/  SYNCS.PHASECHK.TRANS64.TRYWAIT P1, [R3+URZ+0x30860], R2 ;  /* 0x03086002030075a7 */ /* 0x010824000802017f */
[----:B0-----:R-:W-:Y:S05]  /*310c0*/  @!P1 NANOSLEEP.SYNCS 0x989680 ;  /* 0x009896800000995d */ /* 0x001fea0003900000 */
[----:B------:R-:W0:Y:S02]  /*310d0*/  @!P1 SYNCS.PHASECHK.TRANS64 P1, [R3+URZ+0x30860], R2 ;  /* 0x03086002030095a7 */ /* 0x000e24000802007f */
[----:B0-----:R-:W-:Y:S05]  /*310e0*/  @!P1 BRA `(.L_x_1994) ;  /* 0xfffffffc00f09947 */ /* 0x001fea000383ffff */
[----:B------:R-:W-:Y:S05]  /*310f0*/  BRA `(.L_x_2183) ;  /* 0xffffffb000407947 */ /* 0x000fea000383ffff */
.L_x_2184:
        /* <DEDUP_REMOVED lines=16> */
.L_x_15974:


//--------------------- .text._ZN7cutlass13device_kernelIN5flash11enable_sm90INS1_16FlashAttnFwdSm90INS1_25CollectiveMainloopFwdSm90ILi2EN4cute5tupleIJNS5_1CILi1EEES8_S8_EEENS6_IJNS7_ILi128EEENS7_ILi80EEENS7_ILi256EEEEEELi256ENS_6half_tEfNS_4arch4Sm90ELb1ELb0ELb0ELb0ELb1ELb0ELb0ELb1ELb1ELb1ELb1ELb0EEENS1_21CollectiveEpilogueFwdINS6_IJSA_SC_SB_EEES9_SE_SG_Li256ELb0ELb1ELb1ELb0EEENS1_19SingleTileSchedulerILb0ELb1ELb1ELi128EEEEEEEEEvNT_6ParamsE --------------------------
	.section	.text._ZN7cutlass13device_kernelIN5flash11enable_sm90INS1_16FlashAttnFwdSm90INS1_25CollectiveMainloopFwdSm90ILi2EN4cute5tupleIJNS5_1CILi1EEES8_S8_EEENS6_IJNS7_ILi128EEENS7_ILi80EEENS7_ILi256EEEEEELi256ENS_6half_tEfNS_4arch4Sm90ELb1ELb0ELb0ELb0ELb1ELb0ELb0ELb1ELb1ELb1ELb1ELb0EEENS1_21CollectiveEpilogueFwdINS6_IJSA_SC_SB_EEES9_SE_SG_Li256ELb0ELb1ELb1ELb0EEENS1_19SingleTileSchedulerILb0ELb1ELb1ELi128EEEEEEEEEvNT_6ParamsE,"ax",@progbits
	.align	128
.text._ZN7cutlass13device_kernelIN5flash11enable_sm90INS1_16FlashAttnFwdSm90INS1_25CollectiveMainloopFwdSm90ILi2EN4cute5tupleIJNS5_1CILi1EEES8_S8_EEENS6_IJNS7_ILi128EEENS7_ILi80EEENS7_ILi256EEEEEELi256ENS_6half_tEfNS_4arch4Sm90ELb1ELb0ELb0ELb0ELb1ELb0ELb0ELb1ELb1ELb1ELb1ELb0EEENS1_21CollectiveEpilogueFwdINS6_IJSA_SC_SB_EEES9_SE_SG_Li256ELb0ELb1ELb1ELb0EEENS1_19SingleTileSchedulerILb0ELb1ELb1ELi128EEEEEEEEEvNT_6ParamsE:
        .type           _ZN7cutlass13device_kernelIN5flash11enable_sm90INS1_16FlashAttnFwdSm90INS1_25CollectiveMainloopFwdSm90ILi2EN4cute5tupleIJNS5_1CILi1EEES8_S8_EEENS6_IJNS7_ILi128EEENS7_ILi80EEENS7_ILi256EEEEEELi256ENS_6half_tEfNS_4arch4Sm90ELb1ELb0ELb0ELb0ELb1ELb0ELb0ELb1ELb1ELb1ELb1ELb0EEENS1_21CollectiveEpilogueFwdINS6_IJSA_SC_SB_EEES9_SE_SG_Li256ELb0ELb1ELb1ELb0EEENS1_19SingleTileSchedulerILb0ELb1ELb1ELi128EEEEEEEEEvNT_6ParamsE,@function
        .size           _ZN7cutlass13device_kernelIN5flash11enable_sm90INS1_16FlashAttnFwdSm90INS1_25CollectiveMainloopFwdSm90ILi2EN4cute5tupleIJNS5_1CILi1EEES8_S8_EEENS6_IJNS7_ILi128EEENS7_ILi80EEENS7_ILi256EEEEEELi256ENS_6half_tEfNS_4arch4Sm90ELb1ELb0ELb0ELb0ELb1ELb0ELb0ELb1ELb1ELb1ELb1ELb0EEENS1_21CollectiveEpilogueFwdINS6_IJSA_SC_SB_EEES9_SE_SG_Li256ELb0ELb1ELb1ELb0EEENS1_19SingleTileSchedulerILb0ELb1ELb1ELi128EEEEEEEEEvNT_6ParamsE,(.L_x_15975 - _ZN7cutlass13device_kernelIN5flash11enable_sm90INS1_16FlashAttnFwdSm90INS1_25CollectiveMainloopFwdSm90ILi2EN4cute5tupleIJNS5_1CILi1EEES8_S8_EEENS6_IJNS7_ILi128EEENS7_ILi80EEENS7_ILi256EEEEEELi256ENS_6half_tEfNS_4arch4Sm90ELb1ELb0ELb0ELb0ELb1ELb0ELb0ELb1ELb1ELb1ELb1ELb0EEENS1_21CollectiveEpilogueFwdINS6_IJSA_SC_SB_EEES9_SE_SG_Li256ELb0ELb1ELb1ELb0EEENS1_19SingleTileSchedulerILb0ELb1ELb1ELi128EEEEEEEEEvNT_6ParamsE)
        .other          _ZN7cutlass13device_kernelIN5flash11enable_sm90INS1_16FlashAttnFwdSm90INS1_25CollectiveMainloopFwdSm90ILi2EN4cute5tupleIJNS5_1CILi1EEES8_S8_EEENS6_IJNS7_ILi128EEENS7_ILi80EEENS7_ILi256EEEEEELi256ENS_6half_tEfNS_4arch4Sm90ELb1ELb0ELb0ELb0ELb1ELb0ELb0ELb1ELb1ELb1ELb1ELb0EEENS1_21CollectiveEpilogueFwdINS6_IJSA_SC_SB_EEES9_SE_SG_Li256ELb0ELb1ELb1ELb0EEENS1_19SingleTileSchedulerILb0ELb1ELb1ELi128EEEEEEEEEvNT_6ParamsE,@"STO_CUDA_ENTRY STV_DEFAULT"
_ZN7cutlass13device_kernelIN5flash11enable_sm90INS1_16FlashAttnFwdSm90INS1_25CollectiveMainloopFwdSm90ILi2EN4cute5tupleIJNS5_1CILi1EEES8_S8_EEENS6_IJNS7_ILi128EEENS7_ILi80EEENS7_ILi256EEEEEELi256ENS_6half_tEfNS_4arch4Sm90ELb1ELb0ELb0ELb0ELb1ELb0ELb0ELb1ELb1ELb1ELb1ELb0EEENS1_21CollectiveEpilogueFwdINS6_IJSA_SC_SB_EEES9_SE_SG_Li256ELb0ELb1ELb1ELb0EEENS1_19SingleTileSchedulerILb0ELb1ELb1ELi128EEEEEEEEEvNT_6ParamsE:
        /* <DEDUP_REMOVED lines=45> */
.L_x_2185:
        /* <DEDUP_REMOVED lines=22> */
.L_x_2186:
        /* <DEDUP_REMOVED lines=18> */
.L_x_2187:
        /* <DEDUP_REMOVED lines=22> */
.L_x_2188:
        /* <DEDUP_REMOVED lines=23> */
.L_x_2189:
        /* <DEDUP_REMOVED lines=10> */
.L_x_2192:
        /* <DEDUP_REMOVED lines=19> */
[----:B------:R-:W1:Y:S01]  /*09f0*/  S2UR UR60, SR_CTAID.X ;  /* 0x00000000003c79c3 */ /* 0x000e620000002500 */
[----:B------:R-:W-:Y:S01]  /*0a00*/  ULDC UR4, c[0x0][0x448] ;  /* 0x0001120000047ab9 */ /* 0x000fe20000000800 */
[----:B------:R-:W-:Y:S01]  /*0a10*/  ULDC UR6, c[0x0][0x424] ;  /* 0x0001090000067ab9 */ /* 0x000fe20000000800 */
[----:B------:R-:W-:Y:S01]  /*0a20*/  UISETP.NE.AND UP1, UPT, UR4, 0x1, UPT ;  /* 0x000000010400788c */ /* 0x000fe2000bf25270 */
[----:B------:R-:W-:Y:S02]  /*0a30*/  ULDC UR7, c[0x0][0x288] ;  /* 0x0000a20000077ab9 */ /* 0x000fe40000000800 */
[----:B------:R-:W-:Y:S01]  /*0a40*/  ULDC.64 UR4, c[0x0][0x418] ;  /* 0x0001060000047ab9 */ /* 0x000fe20000000a00 */
[----:B------:R-:W-:Y:S02]  /*0a50*/  UIADD3 UR7, -UR7, 0x50, URZ ;  /* 0x0000005007077890 */ /* 0x000fe4000fffe13f */
[----:B------:R-:W-:Y:S02]  /*0a60*/  UISETP.NE.U32.AND UP0, UPT, UR4, URZ, UPT ;  /* 0x0000003f0400728c */ /* 0x000fe4000bf05070 */
[----:B------:R-:W-:-:S02]  /*0a70*/  UP2UR UR4, UPR, URZ, 0x2 ;  /* 0x000000023f047883 */ /* 0x000fc40008000000 */
[----:B------:R-:W-:Y:S01]  /*0a80*/  UISETP.NE.AND.EX UP0, UPT, UR5, URZ, UPT, UP0 ;  /* 0x0000003f0500728c */ /* 0x000fe2000bf05300 */
[----:B------:R-:W-:Y:S02]  /*0a90*/  ULDC UR8, c[0x0][0x2f0] ;  /* 0x0000bc0000087ab9 */ /* 0x000fe40000000800 */
[----:B------:R-:W-:Y:S01]  /*0aa0*/  @UP1 ULDC UR5, c[0x0][0x44c] ;  /* 0x0001130000051ab9 */ /* 0x000fe20000000800 */
[----:B------:R-:W-:Y:S01]  /*0ab0*/  IMAD.U32 R19, RZ, RZ, UR4 ;  /* 0x00000004ff137e24 */ /* 0x000fe2000f8e00ff */
[----:B------:R-:W-:Y:S01]  /*0ac0*/  USEL UR11, UR6, 0x1, UP0 ;  /* 0x00000001060b7887 */ /* 0x000fe20008000000 */
[----:B------:R-:W-:Y:S01]  /*0ad0*/  @UP1 ULDC UR10, c[0x0][0x450] ;  /* 0x00011400000a1ab9 */ /* 0x000fe20000000800 */
[----:B------:R-:W-:Y:S02]  /*0ae0*/  USHF.R.U32.HI UR12, URZ, 0x10, UR9 ;  /* 0x000000103f0c7899 */ /* 0x000fe40008011609 */
[----:B------:R-:W-:Y:S02]  /*0af0*/  UIMAD UR7, UR11, UR8, UR7 ;  /* 0x000000080b0772a4 */ /* 0x000fe4000f8e0207 */
[----:B------:R-:W-:Y:S01]  /*0b00*/  MOV R18, UR11 ;  /* 0x0000000b00127c02 */ /* 0x000fe20008000f00 */
[----:B-1----:R-:W-:-:S04]  /*0b10*/  USHF.L.U32 UR60, UR60, 0x7, URZ ;  /* 0x000000073c3c7899 */ /* 0x002fc8000800063f */
[----:B------:R-:W-:Y:S02]  /*0b20*/  @UP1 UIADD3 UR4, UR60, 0x7f, URZ ;  /* 0x0000007f3c041890 */ /* 0x000fe4000fffe03f */
[----:B------:R-:W-:Y:S02]  /*0b30*/  UIADD3 UR6, UR60, 0x7f, URZ ;  /* 0x0000007f3c067890 */ /* 0x000fe4000fffe03f */
[----:B------:R-:W-:Y:S02]  /*0b40*/  UIMAD.WIDE.U32 UR4, UR4, UR5, URZ ;  /* 0x00000005040472a5 */ /* 0x000fe4000f8e003f */
[----:B------:R-:W-:Y:S02]  /*0b50*/  UIMAD UR4, UR11, UR8, 0x4f ;  /* 0x0000004f0b0474a4 */ /* 0x000fe4000f8e0208 */
[----:B------:R-:W-:Y:S02]  /*0b60*/  @UP1 USHF.R.U32.HI UR6, URZ, UR10, UR5 ;  /* 0x0000000a3f061299 */ /* 0x000fe40008011605 */
[----:B------:R-:W-:-:S02]  /*0b70*/  UIMAD.WIDE UR4, UR4, 0x66666667, URZ ;  /* 0x66666667040478a5 */ /* 0x000fc4000f8e023f */
[----:B------:R-:W-:Y:S02]  /*0b80*/  UIADD3 UR6, UR7, UR6, URZ ;  /* 0x0000000607067290 */ /* 0x000fe4000fffe03f */
[----:B------:R-:W-:Y:S02]  /*0b90*/  USHF.R.U32.HI UR4, URZ, 0x1f, UR5 ;  /* 0x0000001f3f047899 */ /* 0x000fe40008011605 */
[----:B------:R-:W-:Y:S02]  /*0ba0*/  UIMAD.WIDE UR6, UR6, 0x66666667, URZ ;  /* 0x66666667060678a5 */ /* 0x000fe4000f8e023f */
[----:B------:R-:W-:Y:S02]  /*0bb0*/  ULEA.HI.SX32 UR4, UR5, UR4, 0x1b ;  /* 0x0000000405047291 */ /* 0x000fe4000f8fda3f */
[----:B------:R-:W-:-:S04]  /*0bc0*/  USHF.R.U32.HI UR6, URZ, 0x1f, UR7 ;  /* 0x0000001f3f067899 */ /* 0x000fc80008011607 */
[----:B------:R-:W-:Y:S02]  /*0bd0*/  ULEA.HI.SX32 UR6, UR7, UR6, 0x1b ;  /* 0x0000000607067291 */ /* 0x000fe4000f8fda3f */
[----:B------:R-:W-:Y:S02]  /*0be0*/  ULOP3.LUT UR7, UR9, 0xffff, URZ, 0xc0, !UPT ;  /* 0x0000ffff09077892 */ /* 0x000fe4000f8ec03f */
[----:B------:R-:W-:-:S04]  /*0bf0*/  UISETP.LT.AND UP0, UPT, UR4, UR6, UPT ;  /* 0x000000060400728c */ /* 0x000fc8000bf01270 */
[----:B------:R-:W-:Y:S02]  /*0c00*/  USEL UR11, UR4, UR6, UP0 ;  /* 0x00000006040b7287 */ /* 0x000fe40008000000 */
[----:B------:R-:W-:Y:S02]  /*0c10*/  UISETP.NE.AND UP0, UPT, UR12, URZ, UPT ;  /* 0x0000003f0c00728c */ /* 0x000fe4000bf05270 */
[----:B------:R-:W-:Y:S01]  /*0c20*/  UISETP.GE.AND UP1, UPT, UR11, 0x1, UPT ;  /* 0x000000010b00788c */ /* 0x000fe2000bf26270 */
[----:B------:R-:W-:-:S05]  /*0c30*/  UMOV UR4, URZ ;  /* 0x0000003f00047c82 */ /* 0x000fca0008000000 */
[----:B------:R-:W-:-:S03]  /*0c40*/  PLOP3.LUT P0, PT, PT, PT, UP1, 0x80, 0x0 ;  /* 0x000000000000781c */ /* 0x000fc60003f0f018 */
[----:B------:R-:W-:-:S10]  /*0c50*/  @!UP0 ULDC UR12, c[0x0][0x9f0] ;  /* 0x00027c00000c8ab9 */ /* 0x000fd40000000800 */
[----:B------:R-:W-:Y:S05]  /*0c60*/  @!P0 BRA `(.L_x_2194) ;  /* 0x0000000000848947 */ /* 0x000fea0003800000 */
[----:B------:R-:W-:Y:S01]  /*0c70*/  IMAD.U32 R3, RZ, RZ, UR12 ;  /* 0x0000000cff037e24 */ /* 0x000fe2000f8e00ff */
[----:B------:R-:W-:Y:S01]  /*0c80*/  UIADD3 UR6, UR12, -0x1, UR11 ;  /* 0xffffffff0c067890 */ /* 0x000fe2000fffe00b */
[----:B------:R-:W-:-:S03]  /*0c90*/  UMOV UR4, URZ ;  /* 0x0000003f00047c82 */ /* 0x000fc60008000000 */
[-C--:B------:R-:W-:Y:S02]  /*0ca0*/  IABS R0, R3.reuse ;  /* 0x0000000300007213 */ /* 0x080fe40000000000 */
[----:B------:R-:W-:Y:S01]  /*0cb0*/  IMAD.U32 R4, RZ, RZ, UR6 ;  /* 0x00000006ff047e24 */ /* 0x000fe2000f8e00ff */
[----:B------:R-:W-:Y:S01]  /*0cc0*/  IABS R5, R3 ;  /* 0x0000000300057213 */ /* 0x000fe20000000000 */
[----:B------:R-:W-:Y:S01]  /*0cd0*/  ULOP3.LUT UR6, UR6, UR12, URZ, 0x3c, !UPT ;  /* 0x0000000c06067292 */ /* 0x000fe2000f8e3c3f */
[----:B------:R-:W-:Y:S02]  /*0ce0*/  R2UR UR13, R0 ;  /* 0x00000000000d72ca */ /* 0x000fe400000e0000 */
[----:B------:R-:W-:-:S05]  /*0cf0*/  IABS R4, R4 ;  /* 0x0000000400047213 */ /* 0x000fca0000000000 */
[----:B------:R-:W-:-:S05]  /*0d00*/  IMAD.MOV.U32 R3, RZ, RZ, R4 ;  /* 0x000000ffff037224 */ /* 0x000fca00078e0004 */
[----:B------:R-:W-:Y:S01]  /*0d10*/  R2UR UR10, R3 ;  /* 0x00000000030a72ca */ /* 0x000fe200000e0000 */
[----:B------:R-:W1:Y:S08]  /*0d20*/  I2F.RP R0, UR13 ;  /* 0x0000000d00007d06 */ /* 0x000e700008209400 */
[----:B-1----:R-:W0:Y:S02]  /*0d30*/  MUFU.RCP R0, R0 ;  /* 0x0000000000007308 */ /* 0x002e240000001000 */
[----:B0-----:R-:W-:Y:S01]  /*0d40*/  VIADD R2, R0, 0xffffffe ;  /* 0x0ffffffe00027836 */ /* 0x001fe20000000000 */
[----:B------:R-:W-:-:S05]  /*0d50*/  IADD3 R0, RZ, -R5, RZ ;  /* 0x80000005ff007210 */ /* 0x000fca0007ffe0ff */
        /* <DEDUP_REMOVED lines=18> */
.L_x_2194:
[----:B------:R-:W-:Y:S01]  /*0e80*/  UIMAD UR6, UR7, UR4, URZ ;  /* 0x00000004070672a4 */ /* 0x000fe2000f8e023f */
[----:B------:R-:W-:Y:S01]  /*0e90*/  IMAD.U32 R0, RZ, RZ, UR11 ;  /* 0x0000000bff007e24 */ /* 0x000fe2000f8e00ff */
[----:B------:R-:W-:Y:S01]  /*0ea0*/  R2UR UR5, R18 ;  /* 0x00000000120572ca */ /* 0x000fe200000e0000 */
[----:B------:R-:W-:Y:S01]  /*0eb0*/  IMAD.U32 R3, RZ, RZ, UR4 ;  /* 0x00000004ff037e24 */ /* 0x000fe2000f8e00ff */
[----:B------:R-:W-:Y:S01]  /*0ec0*/  PLOP3.LUT P0, PT, PT, PT, PT, 0x80, 0x0 ;  /* 0x000000000000781c */ /* 0x000fe20003f0f070 */
[----:B------:R-:W-:Y:S01]  /*0ed0*/  VIADD R17, R25, 0xffffff80 ;  /* 0xffffff8019117836 */ /* 0x000fe20000000000 */
[----:B0-----:R-:W-:Y:S01]  /*0ee0*/  MOV R2, RZ ;  /* 0x000000ff00027202 */ /* 0x001fe20000000f00 */
[----:B------:R-:W-:Y:S01]  /*0ef0*/  IMAD.U32 R22, RZ, RZ, UR6 ;  /* 0x00000006ff167e24 */ /* 0x000fe2000f8e00ff */
[----:B------:R-:W-:Y:S02]  /*0f00*/  VIADDMNMX R0, R3, UR6, R0, PT ;  /* 0x0000000603007c46 */ /* 0x000fe4000b800100 */
[----:B------:R-:W-:-:S02]  /*0f10*/  CS2R R150, SRZ ;  /* 0x0000000000967805 */ /* 0x000fc4000001ff00 */
[----:B------:R-:W-:Y:S02]  /*0f20*/  CS2R R148, SRZ ;  /* 0x0000000000947805 */ /* 0x000fe4000001ff00 */
[----:B------:R-:W-:Y:S02]  /*0f30*/  CS2R R146, SRZ ;  /* 0x0000000000927805 */ /* 0x000fe4000001ff00 */
[----:B------:R-:W-:Y:S01]  /*0f40*/  R2UR UR61, R0 ;  /* 0x00000000003d72ca */ /* 0x000fe200000e0000 */
[----:B------:R-:W-:Y:S01]  /*0f50*/  IMAD.MOV.U32 R0, RZ, RZ, RZ ;  /* 0x000000ffff007224 */ /* 0x000fe200078e00ff */
[----:B------:R-:W-:Y:S01]  /*0f60*/  CS2R R144, SRZ ;  /* 0x0000000000907805 */ /* 0x000fe2000001ff00 */
[----:B------:R-:W-:Y:S01]  /*0f70*/  UIMAD UR4, UR5, UR8, URZ ;  /* 0x00000008050472a4 */ /* 0x000fe2000f8e023f */
[----:B------:R-:W-:Y:S02]  /*0f80*/  CS2R R142, SRZ ;  /* 0x00000000008e7805 */ /* 0x000fe4000001ff00 */
[----:B------:R-:W-:-:S02]  /*0f90*/  CS2R R140, SRZ ;  /* 0x00000000008c7805 */ /* 0x000fc4000001ff00 */
[----:B------:R-:W-:Y:S02]  /*0fa0*/  CS2R R138, SRZ ;  /* 0x00000000008a7805 */ /* 0x000fe4000001ff00 */
[----:B------:R-:W-:Y:S02]  /*0fb0*/  CS2R R136, SRZ ;  /* 0x0000000000887805 */ /* 0x000fe4000001ff00 */
[----:B------:R-:W-:Y:S01]  /*0fc0*/  CS2R R134, SRZ ;  /* 0x0000000000867805 */ /* 0x000fe2000001ff00 */
[----:B------:R-:W-:Y:S01]  /*0fd0*/  IMAD.U32 R152, RZ, RZ, UR4 ;  /* 0x00000004ff987e24 */ /* 0x000fe2000f8e00ff */
        /* <DEDUP_REMOVED lines=66> */
[----:B------:R-:W-:Y:S02]  /*1400*/  IMAD.U32 R16, RZ, RZ, UR8 ;  /* 0x00000008ff107e24 */ /* 0x000fe4000f8e00ff */
        /* <DEDUP_REMOVED lines=15> */
[----:B------:R-:W-:Y:S01]  /*1500*/  MOV R5, UR5 ;  /* 0x0000000500057c02 */ /* 0x000fe20008000f00 */
[----:B------:R-:W-:Y:S01]  /*1510*/  ULDC.64 UR4, c[0x4][0x140] ;  /* 0x0100500000047ab9 */ /* 0x000fe20000000a00 */
[----:B------:R-:W-:Y:S01]  /*1520*/  IMAD.U32 R10, RZ, RZ, UR6 ;  /* 0x00000006ff0a7e24 */ /* 0x000fe2000f8e00ff */
[----:B------:R-:W-:Y:S01]  /*1530*/  MOV R8, 0x70 ;  /* 0x0000007000087802 */ /* 0x000fe20000000f00 */
[----:B------:R-:W-:Y:S02]  /*1540*/  IMAD.U32 R6, RZ, RZ, UR4 ;  /* 0x00000004ff067e24 */ /* 0x000fe4000f8e00ff */
[----:B------:R-:W-:-:S02]  /*1550*/  IMAD.U32 R7, RZ, RZ, UR5 ;  /* 0x00000005ff077e24 */ /* 0x000fc4000f8e00ff */
[----:B------:R-:W-:Y:S02]  /*1560*/  IMAD.U32 R11, RZ, RZ, UR7 ;  /* 0x00000007ff0b7e24 */ /* 0x000fe4000f8e00ff */
[----:B------:R-:W-:Y:S02]  /*1570*/  IMAD.MOV.U32 R12, RZ, RZ, 0x1 ;  /* 0x00000001ff0c7424 */ /* 0x000fe400078e00ff */
[----:B0-----:R-:W-:-:S07]  /*1580*/  IMAD.MOV.U32 R13, RZ, RZ, RZ ;  /* 0x000000ffff0d7224 */ /* 0x001fce00078e00ff */
[----:B------:R-:W-:-:S07]  /*1590*/  LEPC R20, `(.L_x_2196) ;  /* 0x000000001014794e */ /* 0x000fce0000000000 */
[----:B-1----:R-:W-:Y:S05]  /*15a0*/  CALL.ABS.NOINC R2 ;  /* 0x0000000002007343 */ /* 0x002fea0003c00000 */
.L_x_2196:
[----:B------:R-:W-:Y:S02]  /*15b0*/  R2UR UR4, R16 ;  /* 0x00000000100472ca */ /* 0x000fe400000e0000 */
[----:B------:R-:W-:-:S11]  /*15c0*/  SHF.L.U32 R0, RZ, 0x1f, RZ ;  /* 0x0000001fff007819 */ /* 0x000fd600000006ff */
[----:B------:R-:W0:Y:S02]  /*15d0*/  SYNCS.PHASECHK.TRANS64.TRYWAIT P0, [UR4+0x38800], R0 ;  /* 0x03880000ff0075a7 */ /* 0x000e240008000144 */
[----:B0-----:R-:W-:Y:S05]  /*15e0*/  @!P0 BRA `(.L_x_2197) ;  /* 0x0000013400688947 */ /* 0x001fea0003800000 */
.L_x_2284:
[----:B------:R-:W2:Y:S02]  /*15f0*/  LDL R2, [R1+0x4] ;  /* 0x0000040001027983 */ /* 0x000ea40000100800 */
[----:B--2---:R-:W-:-:S13]  /*1600*/  R2UR UR4, R2 ;  /* 0x00000000020472ca */ /* 0x004fda00000e0000 */
[----:B------:R-:W-:-:S06]  /*1610*/  ULOP3.LUT UR4, UR4, 0x1, URZ, 0xfc, !UPT ;  /* 0x0000000104047892 */ /* 0x000fcc000f8efc3f */
[----:B------:R-:W-:-:S05]  /*1620*/  IMAD.U32 R2, RZ, RZ, UR4 ;  /* 0x00000004ff027e24 */ /* 0x000fca000f8e00ff */
[----:B------:R-:W-:-:S13]  /*1630*/  ISETP.NE.AND P0, PT, R2, 0x3, PT ;  /* 0x000000030200780c */ /* 0x000fda0003f05270 */
[----:B------:R-:W-:Y:S05]  /*1640*/  @!P0 BRA `(.L_x_2198) ;  /* 0x0000000000048947 */ /* 0x000fea0003800000 */
[----:B------:R-:W-:Y:S01]  /*1650*/  BPT.TRAP 0x1 ;  /* 0x000000040000795c */ /* 0x000fe20000300000 */
.L_x_2198:
[----:B------:R-:W-:-:S13]  /*1660*/  R2UR UR4, R16 ;  /* 0x00000000100472ca */ /* 0x000fda00000e0000 */
[----:B------:R1:W2:Y:S01]  /*1670*/  SYNCS.PHASECHK.TRANS64.TRYWAIT P1, [UR4+0x38830], R0 ;  /* 0x03883000ff0075a7 */ /* 0x0002a20008020144 */
[----:B------:R-:W-:Y:S05]  /*1680*/  @!P0 BRA `(.L_x_2199) ;  /* 0x0000000000048947 */ /* 0x000fea0003800000 */
[----:B------:R-:W-:Y:S01]  /*1690*/  BPT.TRAP 0x1 ;  /* 0x000000040000795c */ /* 0x000fe20000300000 */
.L_x_2199:
[----:B------:R-:W-:-:S05]  /*16a0*/  IMAD.U32 R4, RZ, RZ, UR36 ;  /* 0x00000024ff047e24 */ /* 0x000fca000f8e00ff */
[----:B------:R-:W-:Y:S01]  /*16b0*/  LOP3.LUT R4, R4, 0x10000, RZ, 0xfc, !PT ;  /* 0x0001000004047812 */ /* 0x000fe200078efcff */
[----:B--2---:R-:W-:Y:S06]  /*16c0*/  @P1 BRA `(.L_x_2200) ;  /* 0x00000000000c1947 */ /* 0x004fec0003800000 */
[----:B------:R-:W-:-:S13]  /*16d0*/  R2UR UR4, R16 ;  /* 0x00000000100472ca */ /* 0x000fda00000e0000 */
[----:B------:R-:W2:Y:S02]  /*16e0*/  SYNCS.PHASECHK.TRANS64.TRYWAIT P1, [UR4+0x38830], R0 ;  /* 0x03883000ff0075a7 */ /* 0x000ea40008020144 */
[----:B--2---:R-:W-:Y:S05]  /*16f0*/  @!P1 BRA `(.L_x_2201) ;  /* 0x0000013400409947 */ /* 0x004fea0003800000 */
.L_x_2200:
[----:B------:R-:W-:Y:S05]  /*1700*/  WARPSYNC.ALL ;  /* 0x0000000000007948 */ /* 0x000fea0003800000 */
[----:B------:R-:W-:Y:S02]  /*1710*/  MOV R5, 0x40000040 ;  /* 0x4000004000057802 */ /* 0x000fe40000000f00 */
        /* <DEDUP_REMOVED lines=18> */
[----:B------:R-:W-:Y:S01]  /*1840*/  R2UR UR21, R5 ;  /* 0x00000000051572ca */ /* 0x000fe200000e0000 */
[----:B------:R-:W-:Y:S01]  /*1850*/  IMAD.U32 R11, RZ, RZ, UR27 ;  /* 0x0000001bff0b7e24 */ /* 0x000fe2000f8e00ff */
[----:B------:R-:W-:Y:S01]  /*1860*/  R2UR UR4, R4 ;  /* 0x00000000040472ca */ /* 0x000fe200000e0000 */
[----:B------:R-:W-:Y:S01]  /*1870*/  ULOP3.LUT UR6, UR6, 0x3fff, URZ, 0xc0, !UPT ;  /* 0x00003fff06067892 */ /* 0x000fe2000f8ec03f */
[----:B------:R-:W-:Y:S01]  /*1880*/  UMOV UR31, 0x40000040 ;  /* 0x40000040001f7882 */ /* 0x000fe20000000000 */
[----:B------:R-:W-:-:S02]  /*1890*/  UMOV UR35, 0x40000040 ;  /* 0x4000004000237882 */ /* 0x000fc40000000000 */
[----:B------:R-:W-:Y:S01]  /*18a0*/  ULOP3.LUT UR24, UR6, 0x10000, URZ, 0xfc, !UPT ;  /* 0x0001000006187892 */ /* 0x000fe2000f8efc3f */
[----:B------:R-:W-:Y:S01]  /*18b0*/  UMOV UR39, 0x40000040 ;  /* 0x4000004000277882 */ /* 0x000fe20000000000 */
[----:B------:R-:W-:Y:S02]  /*18c0*/  UMOV UR43, 0x40000040 ;  /* 0x40000040002b7882 */ /* 0x000fe40000000000 */
[----:B------:R-:W-:Y:S02]  /*18d0*/  UIADD3 UR10, UR24, 0x80, URZ ;  /* 0x00000080180a7890 */ /* 0x000fe4000fffe03f */
[----:B------:R-:W-:Y:S02]  /*18e0*/  UIADD3 UR14, UR24, 0x100, URZ ;  /* 0x00000100180e7890 */ /* 0x000fe4000fffe03f */
[----:B------:R-:W-:Y:S01]  /*18f0*/  IMAD.U32 R15, RZ, RZ, UR24 ;  /* 0x00000018ff0f7e24 */ /* 0x000fe2000f8e00ff */
[----:B------:R-:W-:Y:S01]  /*1900*/  UMOV UR6, UR24 ;  /* 0x0000001800067c82 */ /* 0x000fe20008000000 */
[----:B------:R-:W-:Y:S01]  /*1910*/  UIADD3 UR18, UR24, 0x180, URZ ;  /* 0x0000018018127890 */ /* 0x000fe2000fffe03f */
[----:B------:R-:W-:Y:S01]  /*1920*/  HGMMA.64x16x16.F32 R56, gdesc[UR4], RZ, !UPT, gsb0 ;  /* 0x00200000043879f0 */ /* 0x000fe2000c0008ff */
[----:B------:R-:W-:Y:S01]  /*1930*/  UIADD3 UR22, UR24, 0x200, URZ ;  /* 0x0000020018167890 */ /* 0x000fe2000fffe03f */
[----:B------:R-:W-:Y:S01]  /*1940*/  R2UR UR6, R4 ;  /* 0x00000000040672ca */ /* 0x000fe200000e0000 */
[----:B------:R-:W-:Y:S01]  /*1950*/  UMOV UR5, 0x40000040 ;  /* 0x4000004000057882 */ /* 0x000fe20000000000 */
[----:B------:R-:W-:Y:S01]  /*1960*/  UIADD3 UR7, UR24, 0x204, URZ ;  /* 0x0000020418077890 */ /* 0x000fe2000fffe03f */
[----:B------:R-:W-:Y:S01]  /*1970*/  UMOV UR47, 0x40000040 ;  /* 0x40000040002f7882 */ /* 0x000fe20000000000 */
[----:B------:R-:W-:Y:S01]  /*1980*/  UMOV UR51, 0x40000040 ;  /* 0x4000004000337882 */ /* 0x000fe20000000000 */
[----:B------:R-:W-:Y:S01]  /*1990*/  UMOV UR55, 0x40000040 ;  /* 0x4000004000377882 */ /* 0x000fe20000000000 */
[----:B------:R-:W-:-:S07]  /*19a0*/  UMOV UR59, 0x40000040 ;  /* 0x40000040003b7882 */ /* 0x000fce0000000000 */
[----:B------:R-:W-:-:S07]  /*19b0*/  UIADD3 UR4, UR6, 0x2, URZ ;  /* 0x0000000206047890 */ /* 0x000fce000fffe03f */
[----:B------:R-:W-:Y:S01]  /*19c0*/  UMOV UR26, UR4 ;  /* 0x00000004001a7c82 */ /* 0x000fe20008000000 */
[----:B------:R-:W-:Y:S01]  /*19d0*/  UIADD3 UR4, UR24, 0x202, URZ ;  /* 0x0000020218047890 */ /* 0x000fe2000fffe03f */
[----:B------:R-:W-:Y:S01]  /*19e0*/  IMAD.U32 R10, RZ, RZ, UR26 ;  /* 0x0000001aff0a7e24 */ /* 0x000fe2000f8e00ff */
        /* <DEDUP_REMOVED lines=24> */
[----:B------:R-:W-:Y:S02]  /*1b70*/  UMOV UR23, 0x40000040 ;  /* 0x4000004000177882 */ /* 0x000fe40000000000 */
        /* <DEDUP_REMOVED lines=27> */
[----:B------:R-:W-:-:S06]  /*1d30*/  UMOV UR27, 0x40000040 ;  /* 0x40000040001b7882 */ /* 0x000fcc0000000000 */
        /* <DEDUP_REMOVED lines=55> */
[----:B------:R-:W-:Y:S01]  /*20b0*/  UMOV UR15, 0x40000040 ;  /* 0x40000040000f7882 */ /* 0x000fe20000000000 */
[----:B------:R-:W-:-:S04]  /*20c0*/  UMOV UR21, UR13 ;  /* 0x0000000d00157c82 */ /* 0x000fc80008000000 */
[----:B------:R-:W-:Y:S01]  /*20d0*/  UMOV UR20, UR12 ;  /* 0x0000000c00147c82 */ /* 0x000fe20008000000 */
        /* <DEDUP_REMOVED lines=14> */
[----:B------:R-:W-:Y:S02]  /*21c0*/  UMOV UR11, UR24 ;  /* 0x00000018000b7c82 */ /* 0x000fe40008000000 */
[----:B------:R-:W-:Y:S02]  /*21d0*/  UIADD3 UR14, UR11, 0x280, URZ ;  /* 0x000002800b0e7890 */ /* 0x000fe4000fffe03f */
[----:B------:R-:W-:Y:S02]  /*21e0*/  UIADD3 UR18, UR11, 0x300, URZ ;  /* 0x000003000b127890 */ /* 0x000fe4000fffe03f */
[----:B------:R-:W-:Y:S02]  /*21f0*/  UIADD3 UR22, UR11, 0x380, URZ ;  /* 0x000003800b167890 */ /* 0x000fe4000fffe03f */
        /* <DEDUP_REMOVED lines=8> */
[----:B------:R-:W-:Y:S02]  /*2280*/  UIADD3 UR54, UR11, 0x780, URZ ;  /* 0x000007800b367890 */ /* 0x000fe4000fffe03f */
[----:B------:R-:W-:Y:S02]  /*2290*/  UIADD3 UR10, UR11, 0x980, URZ ;  /* 0x000009800b0a7890 */ /* 0x000fe4000fffe03f */
        /* <DEDUP_REMOVED lines=34> */
[----:B------:R-:W-:Y:S01]  /*24c0*/  MOV R9, UR15 ;  /* 0x0000000f00097c02 */ /* 0x000fe20008000f00 */
        /* <DEDUP_REMOVED lines=345> */
.L_x_2202:
[----:B------:R-:W-:Y:S01]  /*3a60*/  LOP3.LUT R0, R65, 0xffffff80, RZ, 0xc0, !PT ;  /* 0xffffff8041007812 */ /* 0x000fe200078ec0ff */
[----:B------:R-:W-:Y:S01]  /*3a70*/  UMOV UR7, 0xffffffb0 ;  /* 0xffffffb000077882 */ /* 0x000fe20000000000 */
[----:B------:R-:W-:Y:S01]  /*3a80*/  R2UR UR6, R19 ;  /* 0x00000000130672ca */ /* 0x000fe200000e0000 */
[----:B------:R-:W-:Y:S01]  /*3a90*/  UIMAD UR7, UR61, UR7, 0x51 ;  /* 0x000000513d0774a4 */ /* 0x000fe2000f8e0207 */
[----:B------:R-:W-:Y:S01]  /*3aa0*/  LEA.HI R64, R64, R17, RZ, 0x2 ;  /* 0x0000001140407211 */ /* 0x000fe200078f10ff */
[----:B------:R-:W-:Y:S01]  /*3ab0*/  IMAD.IADD R0, R17, 0x1, -R0 ;  /* 0x0000000111007824 */ /* 0x000fe200078e0a00 */
[----:B------:R-:W-:Y:S01]  /*3ac0*/  LEA.HI R7, R66, R66, RZ, 0x1 ;  /* 0x0000004242077211 */ /* 0x000fe200078f08ff */
[----:B------:R-:W-:Y:S01]  /*3ad0*/  ULDC UR14, c[0x0][0x288] ;  /* 0x0000a200000e7ab9 */ /* 0x000fe20000000800 */
[----:B------:R-:W-:Y:S01]  /*3ae0*/  LOP3.LUT R64, R64, 0xfffffffc, RZ, 0xc0, !PT ;  /* 0xfffffffc40407812 */ /* 0x000fe200078ec0ff */
[----:B------:R-:W-:Y:S01]  /*3af0*/  UIADD3 UR18, UR61, -0x2, URZ ;  /* 0xfffffffe3d127890 */ /* 0x000fe2000fffe03f */
[----:B------:R-:W-:-:S02]  /*3b00*/  SHF.R.S32.HI R3, RZ, 0x1f, R0 ;  /* 0x0000001fff037819 */ /* 0x000fc40000011400 */
[----:B------:R-:W-:Y:S02]  /*3b10*/  CS2R R150, SRZ ;  /* 0x0000000000967805 */ /* 0x000fe4000001ff00 */
[----:B------:R-:W-:Y:S01]  /*3b20*/  LOP3.LUT R7, R7, 0x3fffffe, RZ, 0xc0, !PT ;  /* 0x03fffffe07077812 */ /* 0x000fe200078ec0ff */
[----:B------:R-:W-:Y:S01]  /*3b30*/  IMAD.IADD R64, R17, 0x1, -R64 ;  /* 0x0000000111407824 */ /* 0x000fe200078e0a40 */
[CC--:B------:R-:W-:Y:S01]  /*3b40*/  LEA.HI R2, R3.reuse, R0.reuse, RZ, 0x2 ;  /* 0x0000000003027211 */ /* 0x0c0fe200078f10ff */
[----:B------:R-:W-:Y:S01]  /*3b50*/  UISETP.NE.AND UP0, UPT, UR6, URZ, UPT ;  /* 0x0000003f0600728c */ /* 0x000fe2000bf05270 */
[----:B------:R-:W-:Y:S01]  /*3b60*/  LEA.HI R6, R3, R0, RZ, 0x5 ;  /* 0x0000000003067211 */ /* 0x000fe200078f28ff */
[----:B------:R-:W-:Y:S01]  /*3b70*/  IMAD.IADD R7, R66, 0x1, -R7 ;  /* 0x0000000142077824 */ /* 0x000fe200078e0a07 */
[--C-:B------:R-:W-:Y:S01]  /*3b80*/  SHF.R.S32.HI R3, RZ, 0x2, R2.reuse ;  /* 0x00000002ff037819 */ /* 0x100fe20000011402 */
[----:B------:R-:W-:Y:S01]  /*3b90*/  IMAD.U32 R212, RZ, RZ, UR18 ;  /* 0x00000012ffd47e24 */ /* 0x000fe2000f8e00ff */
[----:B------:R-:W-:-:S02]  /*3ba0*/  SHF.R.S32.HI R12, RZ, 0x1f, R2 ;  /* 0x0000001fff0c7819 */ /* 0x000fc40000011402 */
[----:B------:R-:W-:Y:S02]  /*3bb0*/  CS2R R148, SRZ ;  /* 0x0000000000947805 */ /* 0x000fe4000001ff00 */
[----:B------:R-:W-:Y:S02]  /*3bc0*/  SHF.R.S32.HI R6, RZ, 0x5, R6 ;  /* 0x00000005ff067819 */ /* 0x000fe40000011406 */
[----:B------:R-:W-:Y:S02]  /*3bd0*/  CS2R R146, SRZ ;  /* 0x0000000000927805 */ /* 0x000fe4000001ff00 */
[----:B------:R-:W-:Y:S02]  /*3be0*/  LEA.HI R12, R12, R3, RZ, 0x3 ;  /* 0x000000030c0c7211 */ /* 0x000fe400078f18ff */
[----:B------:R-:W-:Y:S02]  /*3bf0*/  CS2R R144, SRZ ;  /* 0x0000000000907805 */ /* 0x000fe4000001ff00 */
[----:B------:R-:W-:Y:S01]  /*3c00*/  LEA.HI R13, R64, R64, RZ, 0x1 ;  /* 0x00000040400d7211 */ /* 0x000fe200078f08ff */
[----:B------:R-:W-:Y:S01]  /*3c10*/  @UP0 ULDC UR6, c[0x0][0x44c] ;  /* 0x0001130000060ab9 */ /* 0x000fe20000000800 */
[----:B------:R-:W-:Y:S01]  /*3c20*/  LEA R6, R6, UR60, 0x4 ;  /* 0x0000003c06067c11 */ /* 0x000fe2000f8e20ff */
[----:B------:R-:W-:Y:S01]  /*3c30*/  @UP0 ULDC UR10, c[0x0][0x44c] ;  /* 0x00011300000a0ab9 */ /* 0x000fe20000000800 */
[----:B------:R-:W-:Y:S01]  /*3c40*/  LOP3.LUT R12, R12, 0xfffffff8, RZ, 0xc0, !PT ;  /* 0xfffffff80c0c7812 */ /* 0x000fe200078ec0ff */
[----:B------:R-:W-:Y:S01]  /*3c50*/  @UP0 ULDC UR15, c[0x0][0x450] ;  /* 0x00011400000f0ab9 */ /* 0x000fe20000000800 */
[----:B------:R-:W-:-:S02]  /*3c60*/  LOP3.LUT R13, R13, 0x1ffffffe, RZ, 0xc0, !PT ;  /* 0x1ffffffe0d0d7812 */ /* 0x000fc400078ec0ff */
[----:B------:R-:W-:Y:S02]  /*3c70*/  CS2R R142, SRZ ;  /* 0x00000000008e7805 */ /* 0x000fe4000001ff00 */
[----:B------:R-:W-:Y:S02]  /*3c80*/  IADD3 R6, R6, R3, -R12 ;  /* 0x0000000306067210 */ /* 0x000fe40007ffe80c */
[----:B------:R-:W-:Y:S02]  /*3c90*/  CS2R R140, SRZ ;  /* 0x00000000008c7805 */ /* 0x000fe4000001ff00 */
[----:B------:R-:W-:Y:S01]  /*3ca0*/  PLOP3.LUT P1, PT, PT, PT, UP0, 0x80, 0x0 ;  /* 0x000000000000781c */ /* 0x000fe20003f2f008 */
[----:B------:R-:W-:Y:S01]  /*3cb0*/  IMAD.IADD R13, R64, 0x1, -R13 ;  /* 0x00000001400d7824 */ /* 0x000fe200078e0a0d */
[----:B------:R-:W-:Y:S02]  /*3cc0*/  LEA R6, R7, R6, 0x6 ;  /* 0x0000000607067211 */ /* 0x000fe400078e30ff */
[----:B------:R-:W-:-:S02]  /*3cd0*/  CS2R R138, SRZ ;  /* 0x00000000008a7805 */ /* 0x000fc4000001ff00 */
[----:B------:R-:W-:Y:S02]  /*3ce0*/  PLOP3.LUT P2, PT, PT, PT, UP0, 0x80, 0x0 ;  /* 0x000000000000781c */ /* 0x000fe40003f4f008 */
[----:B------:R-:W-:Y:S02]  /*3cf0*/  CS2R R136, SRZ ;  /* 0x0000000000887805 */ /* 0x000fe4000001ff00 */
[----:B------:R-:W-:Y:S01]  /*3d00*/  R2UR UR22, R152 ;  /* 0x00000000981672ca */ /* 0x000fe200000e0000 */
[----:B------:R-:W-:Y:S01]  /*3d10*/  IMAD R14, R13, 0x8, R6 ;  /* 0x000000080d0e7824 */ /* 0x000fe200078e0206 */
[----:B------:R-:W-:Y:S01]  /*3d20*/  LOP3.LUT R17, R2, 0x7ffffffc, RZ, 0xc0, !PT ;  /* 0x7ffffffc02117812 */ /* 0x000fe200078ec0ff */
[----:B------:R-:W-:Y:S01]  /*3d30*/  IMAD.U32 R2, RZ, RZ, UR7 ;  /* 0x00000007ff027e24 */ /* 0x000fe2000f8e00ff */
[----:B------:R-:W-:Y:S01]  /*3d40*/  R2UR UR11, R16 ;  /* 0x00000000100b72ca */ /* 0x000fe200000e0000 */
[----:B------:R-:W-:Y:S01]  /*3d50*/  IMAD.MOV.U32 R3, RZ, RZ, R14 ;  /* 0x000000ffff037224 */ /* 0x000fe200078e000e */
[----:B------:R-:W-:Y:S01]  /*3d60*/  R2UR UR19, R22 ;  /* 0x00000000161372ca */ /* 0x000fe200000e0000 */
[----:B------:R-:W-:Y:S01]  /*3d70*/  @P1 IMAD.HI.U32 R6, R14, UR6, RZ ;  /* 0x000000060e061c27 */ /* 0x000fe2000f8e00ff */
[----:B------:R-:W-:Y:S01]  /*3d80*/  @UP0 ULDC UR6, c[0x0][0x450] ;  /* 0x0001140000060ab9 */ /* 0x000fe20000000800 */
[----:B------:R-:W-:-:S02]  /*3d90*/  CS2R R134, SRZ ;  /* 0x0000000000867805 */ /* 0x000fc4000001ff00 */
[----:B------:R-:W-:Y:S01]  /*3da0*/  CS2R R132, SRZ ;  /* 0x0000000000847805 */ /* 0x000fe2000001ff00 */
[----:B------:R-:W-:Y:S01]  /*3db0*/  IMAD.IADD R17, R0, 0x1, -R17 ;  /* 0x0000000100117824 */ /* 0x000fe200078e0a11 */
[----:B------:R-:W-:Y:S01]  /*3dc0*/  @P2 SHF.R.U32.HI R3, RZ, UR6, R6 ;  /* 0x00000006ff032c19 */ /* 0x000fe20008011606 */
[----:B------:R-:W-:Y:S02]  /*3dd0*/  UIMAD UR6, UR61, -0x50, UR22 ;  /* 0xffffffb03d0678a4 */ /* 0x000fe4000f8e0216 */
[----:B------:R-:W-:Y:S01]  /*3de0*/  IMAD.U32 R7, RZ, RZ, UR22 ;  /* 0x00000016ff077e24 */ /* 0x000fe2000f8e00ff */
[----:B------:R-:W-:Y:S01]  /*3df0*/  CS2R R130, SRZ ;  /* 0x0000000000827805 */ /* 0x000fe2000001ff00 */
[----:B------:R-:W-:Y:S01]  /*3e00*/  IMAD R2, R17, -0x2, R2 ;  /* 0xfffffffe11027824 */ /* 0x000fe200078e0202 */
[----:B------:R-:W0:Y:S01]  /*3e10*/  SHFL.IDX PT, R6, R3, 0x1, 0x1c1f ;  /* 0x003c1f0003067f89 */ /* 0x000e2200000e0000 */
[----:B------:R-:W-:Y:S01]  /*3e20*/  UIADD3 UR6, UR6, 0x50, URZ ;  /* 0x0000005006067890 */ /* 0x000fe2000fffe03f */
[----:B------:R-:W-:Y:S01]  /*3e30*/  CS2R R128, SRZ ;  /* 0x0000000000807805 */ /* 0x000fe2000001ff00 */
[----:B------:R-:W-:Y:S01]  /*3e40*/  UIADD3 UR7, UR11, 0x38840, URZ ;  /* 0x000388400b077890 */ /* 0x000fe2000fffe03f */
[----:B------:R-:W-:Y:S01]  /*3e50*/  IADD3 R7, R2, -UR14, R7 ;  /* 0x8000000e02077c10 */ /* 0x000fe2000fffe007 */
[----:B------:R-:W-:Y:S01]  /*3e60*/  UIMAD.WIDE.U32 UR10, UR60, UR10, URZ ;  /* 0x0000000a3c0a72a5 */ /* 0x000fe2000f8e003f */
[----:B------:R-:W-:-:S02]  /*3e70*/  CS2R R126, SRZ ;  /* 0x00000000007e7805 */ /* 0x000fc4000001ff00 */
[----:B------:R-:W-:Y:S01]  /*3e80*/  MOV R0, UR6 ;  /* 0x0000000600007c02 */ /* 0x000fe20008000f00 */
[----:B------:R-:W-:Y:S01]  /*3e90*/  ULDC UR6, c[0x0][0x988] ;  /* 0x0002620000067ab9 */ /* 0x000fe20000000800 */
[----:B------:R-:W-:Y:S01]  /*3ea0*/  @UP0 USHF.R.U32.HI UR60, URZ, UR15, UR11 ;  /* 0x0000000f3f3c0299 */ /* 0x000fe2000801160b */
[----:B------:R-:W-:Y:S01]  /*3eb0*/  CS2R R124, SRZ ;  /* 0x00000000007c7805 */ /* 0x000fe2000001ff00 */
[----:B------:R-:W-:Y:S01]  /*3ec0*/  UMOV UR61, URZ ;  /* 0x0000003f003d7c82 */ /* 0x000fe20008000000 */
[----:B------:R-:W-:Y:S01]  /*3ed0*/  IMAD R0, R17, -0x2, R0 ;  /* 0xfffffffe11007824 */ /* 0x000fe200078e0200 */
[----:B------:R-:W-:Y:S01]  /*3ee0*/  UIADD3 UR10, UR60, -UR14, UR22 ;  /* 0x8000000e3c0a7290 */ /* 0x000fe2000fffe016 */
[----:B------:R-:W1:Y:S01]  /*3ef0*/  S2UR UR22, SR_CgaCtaId ;  /* 0x00000000001679c3 */ /* 0x000e620000008800 */
[----:B------:R-:W-:Y:S02]  /*3f00*/  CS2R R122, SRZ ;  /* 0x00000000007a7805 */ /* 0x000fe4000001ff00 */
[----:B------:R-:W-:Y:S01]  /*3f10*/  CS2R R120, SRZ ;  /* 0x0000000000787805 */ /* 0x000fe2000001ff00 */
[----:B------:R-:W-:Y:S01]  /*3f20*/  UIMAD.WIDE UR10, UR10, 0x66666667, URZ ;  /* 0x666666670a0a78a5 */ /* 0x000fe2000f8e023f */
[----:B------:R-:W-:-:S02]  /*3f30*/  CS2R R118, SRZ ;  /* 0x0000000000767805 */ /* 0x000fc4000001ff00 */
[----:B------:R-:W-:Y:S02]  /*3f40*/  CS2R R116, SRZ ;  /* 0x0000000000747805 */ /* 0x000fe4000001ff00 */
[----:B------:R-:W-:Y:S01]  /*3f50*/  CS2R R114, SRZ ;  /* 0x0000000000727805 */ /* 0x000fe2000001ff00 */
[----:B------:R-:W-:Y:S01]  /*3f60*/  USHF.R.U32.HI UR10, URZ, 0x1f, UR11 ;  /* 0x0000001f3f0a7899 */ /* 0x000fe2000801160b */
[----:B------:R-:W-:Y:S02]  /*3f70*/  CS2R R112, SRZ ;  /* 0x0000000000707805 */ /* 0x000fe4000001ff00 */
[----:B------:R-:W-:Y:S02]  /*3f80*/  CS2R R110, SRZ ;  /* 0x00000000006e7805 */ /* 0x000fe4000001ff00 */
[----:B0-----:R-:W-:Y:S01]  /*3f90*/  VIADDMNMX R6, R6, R7, R0, PT ;  /* 0x0000000706067246 */ /* 0x001fe20003800100 */
[----:B------:R-:W-:Y:S01]  /*3fa0*/  ULEA.HI.SX32 UR10, UR11, UR10, 0x1b ;  /* 0x0000000a0b0a7291 */ /* 0x000fe2000f8fda3f */
[----:B------:R-:W-:-:S02]  /*3fb0*/  CS2R R108, SRZ ;  /* 0x00000000006c7805 */ /* 0x000fc4000001ff00 */
[----:B------:R-:W-:Y:S02]  /*3fc0*/  CS2R R106, SRZ ;  /* 0x00000000006a7805 */ /* 0x000fe4000001ff00 */
[C---:B------:R-:W-:Y:S01]  /*3fd0*/  ISETP.GT.AND P1, PT, R6.reuse, RZ, PT ;  /* 0x000000ff0600720c */ /* 0x040fe20003f24270 */
[----:B------:R-:W-:Y:S01]  /*3fe0*/  UISETP.LT.AND UP0, UPT, UR19, UR10, UPT ;  /* 0x0000000a1300728c */ /* 0x000fe2000bf01270 */
[C---:B------:R-:W-:Y:S02]  /*3ff0*/  ISETP.GT.AND P2, PT, R6.reuse, 0x1, PT ;  /* 0x000000010600780c */ /* 0x040fe40003f44270 */
[----:B------:R-:W-:Y:S02]  /*4000*/  CS2R R104, SRZ ;  /* 0x0000000000687805 */ /* 0x000fe4000001ff00 */
[----:B------:R-:W-:Y:S01]  /*4010*/  ISETP.GT.AND P3, PT, R6, 0x8, PT ;  /* 0x000000080600780c */ /* 0x000fe20003f64270 */
[----:B------:R-:W-:Y:S01]  /*4020*/  USEL UR11, UR19, UR10, !UP0 ;  /* 0x0000000a130b7287 */ /* 0x000fe2000c000000 */
[----:B------:R-:W-:-:S02]  /*4030*/  FSEL R58, R58, -INF , P1 ;  /* 0xff8000003a3a7808 */ /* 0x000fc40000800000 */
[----:B------:R-:W-:Y:S02]  /*4040*/  CS2R R102, SRZ ;  /* 0x0000000000667805 */ /* 0x000fe4000001ff00 */
[----:B------:R-:W-:Y:S01]  /*4050*/  FSEL R59, R59, -INF , P2 ;  /* 0xff8000003b3b7808 */ /* 0x000fe20001000000 */
[----:B------:R-:W-:Y:S01]  /*4060*/  UISETP.GE.AND UP0, UPT, UR18, UR11, UPT ;  /* 0x0000000b1200728c */ /* 0x000fe2000bf06270 */
[----:B------:R-:W-:Y:S01]  /*4070*/  ISETP.GT.AND P1, PT, R6, 0x9, PT ;  /* 0x000000090600780c */ /* 0x000fe20003f24270 */
[----:B-1----:R-:W-:Y:S01]  /*4080*/  UPRMT UR7, UR22, 0x654, UR7 ;  /* 0x0000065416077896 */ /* 0x002fe20008000007 */
[----:B------:R-:W-:Y:S02]  /*4090*/  FSEL R62, R62, -INF , P3 ;  /* 0xff8000003e3e7808 */ /* 0x000fe40001800000 */
[----:B------:R-:W-:Y:S02]  /*40a0*/  CS2R R100, SRZ ;  /* 0x0000000000647805 */ /* 0x000fe4000001ff00 */
[----:B------:R-:W-:-:S02]  /*40b0*/  FMNMX.FTZ R13, R58, R59, !PT ;  /* 0x0000003b3a0d7209 */ /* 0x000fc40007810000 */
[----:B------:R-:W-:Y:S02]  /*40c0*/  CS2R R98, SRZ ;  /* 0x0000000000627805 */ /* 0x000fe4000001ff00 */
[----:B------:R-:W-:Y:S02]  /*40d0*/  ISETP.GT.AND P2, PT, R6, 0x10, PT ;  /* 0x000000100600780c */ /* 0x000fe40003f44270 */
[----:B------:R-:W-:Y:S02]  /*40e0*/  CS2R R96, SRZ ;  /* 0x0000000000607805 */ /* 0x000fe4000001ff00 */
[----:B------:R-:W-:Y:S02]  /*40f0*/  FSEL R63, R63, -INF , P1 ;  /* 0xff8000003f3f7808 */ /* 0x000fe40000800000 */
[----:B------:R-:W-:Y:S02]  /*4100*/  CS2R R94, SRZ ;  /* 0x00000000005e7805 */ /* 0x000fe4000001ff00 */
[----:B------:R-:W-:Y:S01]  /*4110*/  FMNMX.FTZ R2, R62, R13, !PT ;  /* 0x0000000d3e027209 */ /* 0x000fe20007810000 */
[----:B------:R-:W-:Y:S01]  /*4120*/  SYNCS.ARRIVE.TRANS64.RED.A1T0 RZ, [UR7], RZ ;  /* 0x000000ffffff79a7 */ /* 0x000fe20008100407 */
[----:B------:R-:W-:Y:S01]  /*4130*/  ISETP.GT.AND P1, PT, R6, 0x11, PT ;  /* 0x000000110600780c */ /* 0x000fe20003f24270 */
[----:B------:R-:W-:Y:S01]  /*4140*/  UMOV UR7, URZ ;  /* 0x0000003f00077c82 */ /* 0x000fe20008000000 */
[----:B------:R-:W-:-:S02]  /*4150*/  FSEL R50, R50, -INF , P2 ;  /* 0xff80000032327808 */ /* 0x000fc40001000000 */
[----:B------:R-:W-:Y:S02]  /*4160*/  CS2R R92, SRZ ;  /* 0x00000000005c7805 */ /* 0x000fe4000001ff00 */
[----:B------:R-:W-:Y:S02]  /*4170*/  FMNMX.FTZ R13, R63, R2, !PT ;  /* 0x000000023f0d7209 */ /* 0x000fe40007810000 */
[----:B------:R-:W-:Y:S02]  /*4180*/  CS2R R90, SRZ ;  /* 0x00000000005a7805 */ /* 0x000fe4000001ff00 */
[----:B------:R-:W-:Y:S02]  /*4190*/  ISETP.GT.AND P2, PT, R6, 0x18, PT ;  /* 0x000000180600780c */ /* 0x000fe40003f44270 */
[----:B------:R-:W-:Y:S02]  /*41a0*/  CS2R R88, SRZ ;  /* 0x0000000000587805 */ /* 0x000fe4000001ff00 */
        /* <DEDUP_REMOVED lines=25> */
[----:B------:R-:W-:Y:S02]  /*4340*/  FMNMX.FTZ R2, R42, R13, !PT ;  /* 0x0000000d2a027209 */ /* 0x000fe40007810000 */
[----:B------:R-:W-:Y:S02]  /*4350*/  ISETP.GT.AND P1, PT, R6, 0x29, PT ;  /* 0x000000290600780c */ /* 0x000fe40003f24270 */
[----:B------:R-:W-:Y:S02]  /*4360*/  FSEL R46, R46, -INF , P2 ;  /* 0xff8000002e2e7808 */ /* 0x000fe40001000000 */
[----:B------:R-:W-:Y:S02]  /*4370*/  FMNMX.FTZ R13, R43, R2, !PT ;  /* 0x000000022b0d7209 */ /* 0x000fe40007810000 */
[----:B------:R-:W-:Y:S02]  /*4380*/  ISETP.GT.AND P2, PT, R6, 0x30, PT ;  /* 0x000000300600780c */ /* 0x000fe40003f44270 */
        /* <DEDUP_REMOVED lines=20> */
[----:B------:R-:W-:Y:S02]  /*44d0*/  FSEL R30, R30, -INF , P2 ;  /* 0xff8000001e1e7808 */ /* 0x000fe40001000000 */
[----:B------:R-:W-:Y:S02]  /*44e0*/  FMNMX.FTZ R13, R27, R2, !PT ;  /* 0x000000021b0d7209 */ /* 0x000fe40007810000 */
[----:B------:R-:W-:Y:S02]  /*44f0*/  ISETP.GT.AND P1, PT, R6, 0x49, PT ;  /* 0x000000490600780c */ /* 0x000fe40003f24270 */
[----:B------:R-:W-:Y:S02]  /*4500*/  FMNMX.FTZ R2, R30, R13, !PT ;  /* 0x0000000d1e027209 */ /* 0x000fe40007810000 */
[----:B------:R-:W-:-:S02]  /*4510*/  FSEL R31, R31, -INF , P1 ;  /* 0xff8000001f1f7808 */ /* 0x000fc40000800000 */
[----:B------:R-:W-:Y:S02]  /*4520*/  MOV R213, UR11 ;  /* 0x0000000b00d57c02 */ /* 0x000fe40008000f00 */
[----:B------:R-:W-:Y:S02]  /*4530*/  FMNMX.FTZ R6, R31, R2, !PT ;  /* 0x000000021f067209 */ /* 0x000fe40007810000 */
[----:B------:R-:W0:Y:S04]  /*4540*/  SHFL.IDX PT, R2, R3, RZ, 0x1c1f ;  /* 0x001c1fff03027589 */ /* 0x000e2800000e0000 */
[----:B------:R-:W1:Y:S01]  /*4550*/  SHFL.BFLY PT, R13, R6, 0x2, 0x1f ;  /* 0x0c401f00060d7f89 */ /* 0x000e6200000e0000 */
[----:B0-----:R-:W-:-:S04]  /*4560*/  VIADDMNMX R2, R2, R7, R0, PT ;  /* 0x0000000702027246 */ /* 0x001fc80003800100 */
        /* <DEDUP_REMOVED lines=8> */
[----:B------:R-:W-:Y:S02]  /*45f0*/  FSEL R61, R61, -INF , P1 ;  /* 0xff8000003d3d7808 */ /* 0x000fe40000800000 */
[----:B------:R-:W-:Y:S02]  /*4600*/  ISETP.GT.AND P1, PT, R2, 0x10, PT ;  /* 0x000000100200780c */ /* 0x000fe40003f24270 */
[----:B------:R-:W-:Y:S02]  /*4610*/  FMNMX.FTZ R0, R60, R3, !PT ;  /* 0x000000033c007209 */ /* 0x000fe40007810000 */
        /* <DEDUP_REMOVED lines=45> */
[----:B-1----:R-:W-:Y:S02]  /*48f0*/  FMNMX.FTZ R13, R6, R13, !PT ;  /* 0x0000000d060d7209 */ /* 0x002fe40007810000 */
[----:B------:R-:W-:Y:S02]  /*4900*/  FSEL R29, R29, -INF , P2 ;  /* 0xff8000001d1d7808 */ /* 0x000fe40001000000 */
[----:B------:R-:W-:Y:S01]  /*4910*/  FMNMX.FTZ R0, R28, R7, !PT ;  /* 0x000000071c007209 */ /* 0x000fe20007810000 */
[----:B------:R-:W0:Y:S03]  /*4920*/  SHFL.BFLY PT, R12, R13, 0x1, 0x1f ;  /* 0x0c201f000d0c7f89 */ /* 0x000e2600000e0000 */
[----:B------:R-:W-:-:S05]  /*4930*/  FMNMX.FTZ R0, R29, R0, !PT ;  /* 0x000000001d007209 */ /* 0x000fca0007810000 */
[----:B------:R-:W1:Y:S01]  /*4940*/  SHFL.BFLY PT, R7, R0, 0x2, 0x1f ;  /* 0x0c401f0000077f89 */ /* 0x000e6200000e0000 */
[----:B0-----:R-:W-:-:S04]  /*4950*/  FMNMX.FTZ R3, R13, R12, !PT ;  /* 0x0000000c0d037209 */ /* 0x001fc80007810000 */
[C---:B------:R-:W-:Y:S01]  /*4960*/  FSETP.NEU.FTZ.AND P4, PT, R3.reuse, -INF , PT ;  /* 0xff8000000300780b */ /* 0x040fe20003f9d000 */
[----:B------:R-:W-:Y:S01]  /*4970*/  FMUL.FTZ R6, R3, UR6 ;  /* 0x0000000603067c20 */ /* 0x000fe20008410000 */
[----:B-1----:R-:W-:-:S04]  /*4980*/  FMNMX.FTZ R7, R0, R7, !PT ;  /* 0x0000000700077209 */ /* 0x002fc80007810000 */
[----:B------:R-:W-:Y:S02]  /*4990*/  FSEL R12, R6, RZ, P4 ;  /* 0x000000ff060c7208 */ /* 0x000fe40002000000 */
[----:B------:R-:W0:Y:S03]  /*49a0*/  SHFL.BFLY PT, R6, R7, 0x1, 0x1f ;  /* 0x0c201f0007067f89 */ /* 0x000e2600000e0000 */
        /* <DEDUP_REMOVED lines=22> */
[----:B0-----:R-:W-:Y:S01]  /*4b10*/  FMNMX.FTZ R6, R7, R6, !PT ;  /* 0x0000000607067209 */ /* 0x001fe20007810000 */
[----:B------:R-:W-:Y:S03]  /*4b20*/  MUFU.EX2 R62, R62 ;  /* 0x0000003e003e7308 */ /* 0x000fe60000000800 */
[C---:B------:R-:W-:Y:S01]  /*4b30*/  FSETP.NEU.FTZ.AND P1, PT, R6.reuse, -INF , PT ;  /* 0xff8000000600780b */ /* 0x040fe20003f3d000 */
[----:B------:R-:W-:-:S04]  /*4b40*/  FMUL.FTZ R0, R6, UR6 ;  /* 0x0000000606007c20 */ /* 0x000fc80008410000 */
[----:B------:R-:W0:Y:S01]  /*4b50*/  MUFU.EX2 R63, R63 ;  /* 0x0000003f003f7308 */ /* 0x000e220000000800 */
[----:B------:R-:W-:Y:S02]  /*4b60*/  FSEL R0, R0, RZ, P1 ;  /* 0x000000ff00007208 */ /* 0x000fe40000800000 */
[----:B------:R-:W-:Y:S02]  /*4b70*/  PLOP3.LUT P1, PT, PT, PT, UP0, 0x80, 0x0 ;  /* 0x000000000000781c */ /* 0x000fe40003f2f008 */
        /* <DEDUP_REMOVED lines=24> */
[----:B0-----:R-:W-:-:S07]  /*4d00*/  F2FP.F16.F32.PACK_AB R211, R63, R62 ;  /* 0x0000003e3fd3723e */ /* 0x001fce00000000ff */
[----:B------:R-:W0:Y:S01]  /*4d10*/  MUFU.EX2 R61, R61 ;  /* 0x0000003d003d7308 */ /* 0x000e220000000800 */
[----:B-1----:R-:W-:Y:S01]  /*4d20*/  FADD.FTZ R7, R56, R57 ;  /* 0x0000003938077221 */ /* 0x002fe20000010000 */
[----:B------:R-:W-:Y:S02]  /*4d30*/  F2FP.F16.F32.PACK_AB R208, R57, R56 ;  /* 0x0000003839d0723e */ /* 0x000fe400000000ff */
[----:B------:R-:W-:-:S04]  /*4d40*/  CS2R R56, SRZ ;  /* 0x0000000000387805 */ /* 0x000fc8000001ff00 */
[----:B------:R-:W1:Y:S01]  /*4d50*/  MUFU.EX2 R48, R48 ;  /* 0x0000003000307308 */ /* 0x000e620000000800 */
[----:B--2---:R-:W-:Y:S01]  /*4d60*/  FADD.FTZ R2, R60, R7 ;  /* 0x000000073c027221 */ /* 0x004fe20000010000 */
[----:B------:R-:W-:Y:S01]  /*4d70*/  FADD.FTZ R7, R58, R59 ;  /* 0x0000003b3a077221 */ /* 0x000fe20000010000 */
[----:B------:R-:W-:-:S05]  /*4d80*/  CS2R R58, SRZ ;  /* 0x00000000003a7805 */ /* 0x000fca000001ff00 */
[----:B------:R-:W2:Y:S01]  /*4d90*/  MUFU.EX2 R49, R49 ;  /* 0x0000003100317308 */ /* 0x000ea20000000800 */
[C---:B0-----:R-:W-:Y:S01]  /*4da0*/  FADD.FTZ R13, R61.reuse, R2 ;  /* 0x000000023d0d7221 */ /* 0x041fe20000010000 */
[----:B------:R-:W-:Y:S01]  /*4db0*/  FADD.FTZ R2, R62, R7 ;  /* 0x000000073e027221 */ /* 0x000fe20000010000 */
[----:B------:R-:W-:Y:S02]  /*4dc0*/  F2FP.F16.F32.PACK_AB R210, R61, R60 ;  /* 0x0000003c3dd2723e */ /* 0x000fe400000000ff */
[----:B------:R-:W-:Y:S01]  /*4dd0*/  CS2R R60, SRZ ;  /* 0x00000000003c7805 */ /* 0x000fe2000001ff00 */
[----:B------:R-:W-:Y:S01]  /*4de0*/  FADD.FTZ R7, R63, R2 ;  /* 0x000000023f077221 */ /* 0x000fe20000010000 */
[----:B------:R-:W-:Y:S01]  /*4df0*/  CS2R R62, SRZ ;  /* 0x00000000003e7805 */ /* 0x000fe2000001ff00 */
[----:B------:R-:W0:Y:S01]  /*4e00*/  MUFU.EX2 R50, R50 ;  /* 0x0000003200327308 */ /* 0x000e220000000800 */
[----:B-1----:R-:W-:-:S07]  /*4e10*/  FADD.FTZ R20, R48, R13 ;  /* 0x0000000d30147221 */ /* 0x002fce0000010000 */
[----:B------:R-:W1:Y:S01]  /*4e20*/  MUFU.EX2 R52, R52 ;  /* 0x0000003400347308 */ /* 0x000e620000000800 */
[C---:B--2---:R-:W-:Y:S01]  /*4e30*/  FADD.FTZ R13, R49.reuse, R20 ;  /* 0x00000014310d7221 */ /* 0x044fe20000010000 */
[----:B------:R-:W-:Y:S02]  /*4e40*/  F2FP.F16.F32.PACK_AB R204, R49, R48 ;  /* 0x0000003031cc723e */ /* 0x000fe400000000ff */
[----:B------:R-:W-:-:S04]  /*4e50*/  CS2R R48, SRZ ;  /* 0x0000000000307805 */ /* 0x000fc8000001ff00 */
[----:B------:R-:W2:Y:S01]  /*4e60*/  MUFU.EX2 R51, R51 ;  /* 0x0000003300337308 */ /* 0x000ea20000000800 */
[----:B0-----:R-:W-:-:S07]  /*4e70*/  FADD.FTZ R2, R50, R7 ;  /* 0x0000000732027221 */ /* 0x001fce0000010000 */
[----:B------:R-:W0:Y:S01]  /*4e80*/  MUFU.EX2 R53, R53 ;  /* 0x0000003500357308 */ /* 0x000e220000000800 */
[----:B-1----:R-:W-:-:S07]  /*4e90*/  FADD.FTZ R20, R52, R13 ;  /* 0x0000000d34147221 */ /* 0x002fce0000010000 */
[----:B------:R-:W1:Y:S01]  /*4ea0*/  MUFU.EX2 R54, R54 ;  /* 0x0000003600367308 */ /* 0x000e620000000800 */
[C---:B--2---:R-:W-:Y:S01]  /*4eb0*/  FADD.FTZ R7, R51.reuse, R2 ;  /* 0x0000000233077221 */ /* 0x044fe20000010000 */
[----:B------:R-:W-:Y:S02]  /*4ec0*/  F2FP.F16.F32.PACK_AB R205, R51, R50 ;  /* 0x0000003233cd723e */ /* 0x000fe400000000ff */
[----:B------:R-:W-:-:S04]  /*4ed0*/  CS2R R50, SRZ ;  /* 0x0000000000327805 */ /* 0x000fc8000001ff00 */
[----:B------:R-:W2:Y:S01]  /*4ee0*/  MUFU.EX2 R40, R40 ;  /* 0x0000002800287308 */ /* 0x000ea20000000800 */
[C---:B0-----:R-:W-:Y:S01]  /*4ef0*/  FADD.FTZ R13, R53.reuse, R20 ;  /* 0x00000014350d7221 */ /* 0x041fe20000010000 */
[----:B------:R-:W-:Y:S02]  /*4f00*/  F2FP.F16.F32.PACK_AB R206, R53, R52 ;  /* 0x0000003435ce723e */ /* 0x000fe400000000ff */
[----:B------:R-:W-:-:S04]  /*4f10*/  CS2R R52, SRZ ;  /* 0x0000000000347805 */ /* 0x000fc8000001ff00 */
[----:B------:R-:W0:Y:S01]  /*4f20*/  MUFU.EX2 R55, R55 ;  /* 0x0000003700377308 */ /* 0x000e220000000800 */
[----:B-1----:R-:W-:-:S07]  /*4f30*/  FADD.FTZ R2, R54, R7 ;  /* 0x0000000736027221 */ /* 0x002fce0000010000 */
[----:B------:R-:W1:Y:S01]  /*4f40*/  MUFU.EX2 R41, R41 ;  /* 0x0000002900297308 */ /* 0x000e620000000800 */
[----:B--2---:R-:W-:-:S07]  /*4f50*/  FADD.FTZ R20, R40, R13 ;  /* 0x0000000d28147221 */ /* 0x004fce0000010000 */
[----:B------:R-:W2:Y:S01]  /*4f60*/  MUFU.EX2 R42, R42 ;  /* 0x0000002a002a7308 */ /* 0x000ea20000000800 */
[C---:B0-----:R-:W-:Y:S01]  /*4f70*/  FADD.FTZ R7, R55.reuse, R2 ;  /* 0x0000000237077221 */ /* 0x041fe20000010000 */
[----:B------:R-:W-:Y:S02]  /*4f80*/  F2FP.F16.F32.PACK_AB R207, R55, R54 ;  /* 0x0000003637cf723e */ /* 0x000fe400000000ff */
[----:B------:R-:W-:-:S04]  /*4f90*/  CS2R R54, SRZ ;  /* 0x0000000000367805 */ /* 0x000fc8000001ff00 */
[----:B------:R-:W0:Y:S01]  /*4fa0*/  MUFU.EX2 R44, R44 ;  /* 0x0000002c002c7308 */ /* 0x000e220000000800 */
[C---:B-1----:R-:W-:Y:S01]  /*4fb0*/  FADD.FTZ R13, R41.reuse, R20 ;  /* 0x00000014290d7221 */ /* 0x042fe20000010000 */
[----:B------:R-:W-:Y:S02]  /*4fc0*/  F2FP.F16.F32.PACK_AB R200, R41, R40 ;  /* 0x0000002829c8723e */ /* 0x000fe400000000ff */
[----:B------:R-:W-:-:S04]  /*4fd0*/  CS2R R40, SRZ ;  /* 0x0000000000287805 */ /* 0x000fc8000001ff00 */
[----:B------:R-:W1:Y:S01]  /*4fe0*/  MUFU.EX2 R43, R43 ;  /* 0x0000002b002b7308 */ /* 0x000e620000000800 */
[----:B--2---:R-:W-:-:S07]  /*4ff0*/  FADD.FTZ R2, R42, R7 ;  /* 0x000000072a027221 */ /* 0x004fce0000010000 */
[----:B------:R-:W2:Y:S01]  /*5000*/  MUFU.EX2 R45, R45 ;  /* 0x0000002d002d7308 */ /* 0x000ea20000000800 */
[----:B0-----:R-:W-:-:S07]  /*5010*/  FADD.FTZ R20, R44, R13 ;  /* 0x0000000d2c147221 */ /* 0x001fce0000010000 */
[----:B------:R-:W0:Y:S01]  /*5020*/  MUFU.EX2 R46, R46 ;  /* 0x0000002e002e7308 */ /* 0x000e220000000800 */
[C---:B-1----:R-:W-:Y:S01]  /*5030*/  FADD.FTZ R7, R43.reuse, R2 ;  /* 0x000000022b077221 */ /* 0x042fe20000010000 */
[----:B------:R-:W-:Y:S02]  /*5040*/  F2FP.F16.F32.PACK_AB R201, R43, R42 ;  /* 0x0000002a2bc9723e */ /* 0x000fe400000000ff */
[----:B------:R-:W-:-:S04]  /*5050*/  CS2R R42, SRZ ;  /* 0x00000000002a7805 */ /* 0x000fc8000001ff00 */
        /* <DEDUP_REMOVED lines=32> */
[----:B------:R-:W-:Y:S01]  /*5260*/  MUFU.EX2 R26, R26 ;  /* 0x0000001a001a7308 */ /* 0x000fe20000000800 */
[C---:B-1----:R-:W-:Y:S01]  /*5270*/  FADD.FTZ R13, R39.reuse, R2 ;  /* 0x00000002270d7221 */ /* 0x042fe20000010000 */
[----:B------:R-:W-:Y:S02]  /*5280*/  F2FP.F16.F32.PACK_AB R199, R39, R38 ;  /* 0x0000002627c7723e */ /* 0x000fe400000000ff */
[----:B------:R-:W-:-:S04]  /*5290*/  CS2R R38, SRZ ;  /* 0x0000000000267805 */ /* 0x000fc8000001ff00 */
[----:B------:R-:W0:Y:S01]  /*52a0*/  MUFU.EX2 R28, R28 ;  /* 0x0000001c001c7308 */ /* 0x000e220000000800 */
[C---:B--2---:R-:W-:Y:S01]  /*52b0*/  FADD.FTZ R21, R25.reuse, R20 ;  /* 0x0000001419157221 */ /* 0x044fe20000010000 */
[----:B------:R-:W-:Y:S02]  /*52c0*/  F2FP.F16.F32.PACK_AB R192, R25, R24 ;  /* 0x0000001819c0723e */ /* 0x000fe400000000ff */
[----:B------:R-:W-:-:S04]  /*52d0*/  CS2R R24, SRZ ;  /* 0x0000000000187805 */ /* 0x000fc8000001ff00 */
[----:B------:R-:W1:Y:S08]  /*52e0*/  MUFU.EX2 R27, R27 ;  /* 0x0000001b001b7308 */ /* 0x000e700000000800 */
[----:B------:R-:W2:Y:S01]  /*52f0*/  MUFU.EX2 R30, R30 ;  /* 0x0000001e001e7308 */ /* 0x000ea20000000800 */
[----:B0-----:R-:W-:-:S07]  /*5300*/  FADD.FTZ R2, R28, R21 ;  /* 0x000000151c027221 */ /* 0x001fce0000010000 */
[----:B------:R0:W3:Y:S01]  /*5310*/  MUFU.EX2 R7, R0 ;  /* 0x0000000000077308 */ /* 0x0000e20000000800 */
[----:B-1----:R-:W-:-:S07]  /*5320*/  F2FP.F16.F32.PACK_AB R193, R27, R26 ;  /* 0x0000001a1bc1723e */ /* 0x002fce00000000ff */
[----:B------:R2:W1:Y:S01]  /*5330*/  MUFU.EX2 R195, R12 ;  /* 0x0000000c00c37308 */ /* 0x0004620000000800 */
[----:B0-----:R-:W-:-:S04]  /*5340*/  FADD.FTZ R0, R26, R13 ;  /* 0x0000000d1a007221 */ /* 0x001fc80000010000 */
[----:B------:R-:W-:Y:S01]  /*5350*/  FADD.FTZ R21, R27, R0 ;  /* 0x000000001b157221 */ /* 0x000fe20000010000 */
[----:B------:R-:W-:Y:S01]  /*5360*/  IMAD.MOV.U32 R0, RZ, RZ, 0x3f800000 ;  /* 0x3f800000ff007424 */ /* 0x000fe200078e00ff */
[----:B------:R-:W-:Y:S02]  /*5370*/  CS2R R26, SRZ ;  /* 0x00000000001a7805 */ /* 0x000fe4000001ff00 */
[----:B--2---:R-:W-:Y:S01]  /*5380*/  FADD.FTZ R12, R30, R21 ;  /* 0x000000151e0c7221 */ /* 0x004fe20000010000 */
[C---:B---3--:R-:W-:Y:S01]  /*5390*/  FADD.FTZ R13, R7.reuse, R2 ;  /* 0x00000002070d7221 */ /* 0x048fe20000010000 */
[----:B------:R-:W-:Y:S01]  /*53a0*/  F2FP.F16.F32.PACK_AB R194, R7, R28 ;  /* 0x0000001c07c2723e */ /* 0x000fe200000000ff */
[----:B------:R-:W-:Y:S01]  /*53b0*/  IMAD.U32 R7, RZ, RZ, UR7 ;  /* 0x00000007ff077e24 */ /* 0x000fe2000f8e00ff */
[----:B------:R-:W-:Y:S01]  /*53c0*/  CS2R R28, SRZ ;  /* 0x00000000001c7805 */ /* 0x000fe2000001ff00 */
[----:B------:R-:W-:Y:S02]  /*53d0*/  IMAD.MOV.U32 R2, RZ, RZ, 0x3f800000 ;  /* 0x3f800000ff027424 */ /* 0x000fe400078e00ff */
[C---:B-1----:R-:W-:Y:S01]  /*53e0*/  FADD.FTZ R12, R195.reuse, R12 ;  /* 0x0000000cc30c7221 */ /* 0x042fe20000010000 */
[----:B------:R-:W-:-:S02]  /*53f0*/  F2FP.F16.F32.PACK_AB R195, R195, R30 ;  /* 0x0000001ec3c3723e */ /* 0x000fc400000000ff */
[----:B------:R-:W-:Y:S01]  /*5400*/  CS2R R30, SRZ ;  /* 0x00000000001e7805 */ /* 0x000fe2000001ff00 */
[----:B------:R-:W-:Y:S06]  /*5410*/  @!P1 BRA `(.L_x_2203) ;  /* 0x0000004000889947 */ /* 0x000fec0003800000 */
[----:B------:R-:W-:Y:S01]  /*5420*/  R2UR UR7, R212 ;  /* 0x00000000d40772ca */ /* 0x000fe200000e0000 */
[----:B------:R-:W-:Y:S01]  /*5430*/  UMOV UR6, URZ ;  /* 0x0000003f00067c82 */ /* 0x000fe20008000000 */
[----:B------:R-:W-:Y:S01]  /*5440*/  IMAD.MOV.U32 R21, RZ, RZ, R3 ;  /* 0x000000ffff157224 */ /* 0x000fe200078e0003 */
[----:B------:R-:W-:Y:S01]  /*5450*/  MOV R2, 0x3f800000 ;  /* 0x3f80000000027802 */ /* 0x000fe20000000f00 */
[----:B------:R-:W-:Y:S02]  /*5460*/  IMAD.MOV.U32 R20, RZ, RZ, R6 ;  /* 0x000000ffff147224 */ /* 0x000fe400078e0006 */
[----:B------:R-:W-:Y:S02]  /*5470*/  IMAD.U32 R217, RZ, RZ, UR6 ;  /* 0x00000006ffd97e24 */ /* 0x000fe4000f8e00ff */
[----:B------:R-:W-:Y:S02]  /*5480*/  IMAD.MOV.U32 R151, RZ, RZ, RZ ;  /* 0x000000ffff977224 */ /* 0x000fe400078e00ff */
[----:B------:R-:W-:-:S03]  /*5490*/  IMAD.U32 R214, RZ, RZ, UR6 ;  /* 0x00000006ffd67e24 */ /* 0x000fc6000f8e00ff */
[----:B------:R-:W-:-:S07]  /*54a0*/  IMAD.U32 R212, RZ, RZ, UR7 ;  /* 0x00000007ffd47e24 */ /* 0x000fce000f8e00ff */
.L_x_2214:
[----:B------:R-:W-:Y:S02]  /*54b0*/  R2UR UR6, R214 ;  /* 0x00000000d60672ca */ /* 0x000fe400000e0000 */
[----:B------:R-:W-:-:S11]  /*54c0*/  R2UR UR7, R217 ;  /* 0x00000000d90772ca */ /* 0x000fd600000e0000 */
[----:B------:R-:W-:-:S04]  /*54d0*/  UISETP.NE.AND UP0, UPT, UR6, 0x1, UPT ;  /* 0x000000010600788c */ /* 0x000fc8000bf05270 */
[----:B------:R-:W-:-:S04]  /*54e0*/  USEL UR6, URZ, 0x1, UP0 ;  /* 0x000000013f067887 */ /* 0x000fc80008000000 */
[----:B------:R-:W-:-:S06]  /*54f0*/  ULOP3.LUT UR6, UR7, UR6, URZ, 0x3c, !UPT ;  /* 0x0000000607067292 */ /* 0x000fcc000f8e3c3f */
[----:B------:R-:W-:Y:S01]  /*5500*/  IMAD.U32 R7, RZ, RZ, UR6 ;  /* 0x00000006ff077e24 */ /* 0x000fe2000f8e00ff */
[----:B------:R-:W-:Y:S06]  /*5510*/  @!P0 BRA `(.L_x_2204) ;  /* 0x0000000000048947 */ /* 0x000fec0003800000 */
[----:B------:R-:W-:Y:S01]  /*5520*/  BPT.TRAP 0x1 ;  /* 0x000000040000795c */ /* 0x000fe20000300000 */
.L_x_2204:
[----:B------:R-:W-:Y:S02]  /*5530*/  R2UR UR10, R214 ;  /* 0x00000000d60a72ca */ /* 0x000fe400000e0000 */
[----:B------:R-:W-:Y:S02]  /*5540*/  R2UR UR6, R16 ;  /* 0x00000000100672ca */ /* 0x000fe400000e0000 */
[----:B------:R-:W-:-:S09]  /*5550*/  R2UR UR7, R7 ;  /* 0x00000000070772ca */ /* 0x000fd200000e0000 */
[----:B------:R-:W-:-:S04]  /*5560*/  UIADD3 UR61, UR10, 0x1, URZ ;  /* 0x000000010a3d7890 */ /* 0x000fc8000fffe03f */
[----:B------:R-:W-:Y:S01]  /*5570*/  UISETP.NE.AND UP0, UPT, UR61, 0x2, UPT ;  /* 0x000000023d00788c */ /* 0x000fe2000bf05270 */
[----:B------:R-:W-:-:S03]  /*5580*/  MOV R6, UR7 ;  /* 0x0000000700067c02 */ /* 0x000fc60008000f00 */
[----:B------:R-:W-:Y:S01]  /*5590*/  USEL UR61, UR61, URZ, UP0 ;  /* 0x0000003f3d3d7287 */ /* 0x000fe20008000000 */
[----:B------:R-:W-:-:S03]  /*55a0*/  SHF.L.U32 R6, R6, 0x1f, RZ ;  /* 0x0000001f06067819 */ /* 0x000fc600000006ff */
[----:B------:R-:W-:-:S06]  /*55b0*/  ULEA UR6, UR61, UR6, 0x3 ;  /* 0x000000063d067291 */ /* 0x000fcc000f8e183f */
[----:B------:R-:W-:-:S03]  /*55c0*/  IMAD.U32 R3, RZ, RZ, UR6 ;  /* 0x00000006ff037e24 */ /* 0x000fc6000f8e00ff */
[----:B------:R0:W1:Y:S01]  /*55d0*/  SYNCS.PHASECHK.TRANS64.TRYWAIT P1, [UR6+0x38830], R6 ;  /* 0x03883006ff0075a7 */ /* 0x0000620008020146 */
[----:B------:R-:W-:Y:S05]  /*55e0*/  @!P0 BRA `(.L_x_2205) ;  /* 0x0000000000048947 */ /* 0x000fea0003800000 */
[----:B------:R-:W-:Y:S01]  /*55f0*/  BPT.TRAP 0x1 ;  /* 0x000000040000795c */ /* 0x000fe20000300000 */
.L_x_2205:
[----:B-1----:R-:W-:Y:S05]  /*5600*/  @P1 BRA `(.L_x_2206) ;  /* 0x00000000000c1947 */ /* 0x002fea0003800000 */
[----:B------:R-:W-:-:S13]  /*5610*/  R2UR UR6, R3 ;  /* 0x00000000030672ca */ /* 0x000fda00000e0000 */
[----:B------:R-:W1:Y:S02]  /*5620*/  SYNCS.PHASECHK.TRANS64.TRYWAIT P1, [UR6+0x38830], R6 ;  /* 0x03883006ff0075a7 */ /* 0x000e640008020146 */
[----:B-1----:R-:W-:Y:S05]  /*5630*/  @!P1 BRA `(.L_x_2207) ;  /* 0x000000f4008c9947 */ /* 0x002fea0003800000 */
.L_x_2206:
[----:B------:R-:W-:Y:S01]  /*5640*/  R2UR UR6, R15 ;  /* 0x000000000f0672ca */ /* 0x000fe200000e0000 */
[----:B------:R-:W-:Y:S01]  /*5650*/  WARPGROUP.ARRIVE ;  /* 0x00000000000079c5 */ /* 0x000fe20000000000 */
[----:B-1----:R-:W-:Y:S01]  /*5660*/  MOV R153, UR49 ;  /* 0x0000003100997c02 */ /* 0x002fe20008000f00 */
[----:B------:R-:W-:Y:S01]  /*5670*/  UMOV UR51, 0x40000040 ;  /* 0x4000004000337882 */ /* 0x000fe20000000000 */
[----:B------:R-:W-:Y:S01]  /*5680*/  MOV R154, UR48 ;  /* 0x00000030009a7c02 */ /* 0x000fe20008000f00 */
        /* <DEDUP_REMOVED lines=8> */
[----:B------:R-:W-:Y:S01]  /*5710*/  UIMAD UR60, UR61, 0xa00, UR6 ;  /* 0x00000a003d3c78a4 */ /* 0x000fe2000f8e0206 */
[----:B0-----:R-:W-:Y:S01]  /*5720*/  MOV R6, UR45 ;  /* 0x0000002d00067c02 */ /* 0x001fe20008000f00 */
        /* <DEDUP_REMOVED lines=9> */
[----:B------:R-:W-:Y:S01]  /*57c0*/  R2UR UR48, R4 ;  /* 0x00000000043072ca */ /* 0x000fe200000e0000 */
[----:B------:R-:W-:Y:S01]  /*57d0*/  UMOV UR51, 0x40000040 ;  /* 0x4000004000337882 */ /* 0x000fe20000000000 */
[----:B------:R-:W-:Y:S01]  /*57e0*/  UMOV UR46, UR6 ;  /* 0x00000006002e7c82 */ /* 0x000fe20008000000 */
[----:B------:R-:W-:Y:S01]  /*57f0*/  R2UR UR49, R5 ;  /* 0x00000000053172ca */ /* 0x000fe200000e0000 */
[----:B------:R-:W-:Y:S01]  /*5800*/  UIADD3 UR6, UR60, 0x180, URZ ;  /* 0x000001803c067890 */ /* 0x000fe2000fffe03f */
[----:B------:R-:W-:Y:S01]  /*5810*/  MOV R216, UR52 ;  /* 0x0000003400d87c02 */ /* 0x000fe20008000f00 */
[----:B------:R-:W-:Y:S01]  /*5820*/  UIADD3 UR7, UR60, 0x182, URZ ;  /* 0x000001823c077890 */ /* 0x000fe2000fffe03f */
[----:B------:R-:W-:Y:S01]  /*5830*/  R2UR UR52, R10 ;  /* 0x000000000a3472ca */ /* 0x000fe200000e0000 */
[----:B------:R-:W-:Y:S01]  /*5840*/  UIADD3 UR14, UR60, 0x280, URZ ;  /* 0x000002803c0e7890 */ /* 0x000fe2000fffe03f */
[----:B------:R-:W-:Y:S01]  /*5850*/  R2UR UR53, R11 ;  /* 0x000000000b3572ca */ /* 0x000fe200000e0000 */
        /* <DEDUP_REMOVED lines=12> */
[----:B------:R-:W-:Y:S01]  /*5920*/  UMOV UR11, UR53 ;  /* 0x00000035000b7c82 */ /* 0x000fe20008000000 */
        /* <DEDUP_REMOVED lines=150> */
[----:B------:R-:W-:-:S03]  /*6290*/  FMUL.FTZ R151, R151, R2 ;  /* 0x0000000297977220 */ /* 0x000fc60000410000 */
[----:B------:R-:W-:Y:S01]  /*62a0*/  HGMMA.64x16x16.F32 R160, gdesc[UR48], RZ, !UPT, gsb0 ;  /* 0x0020000030a079f0 */ /* 0x000fe2000c0008ff */
[----:B------:R-:W-:Y:S01]  /*62b0*/  R2UR UR49, R153 ;  /* 0x00000000993172ca */ /* 0x000fe200000e0000 */
[----:B------:R-:W-:Y:S01]  /*62c0*/  UIADD3 UR50, UR60, 0x782, URZ ;  /* 0x000007823c327890 */ /* 0x000fe2000fffe03f */
[----:B------:R-:W-:Y:S01]  /*62d0*/  R2UR UR48, R154 ;  /* 0x000000009a3072ca */ /* 0x000fe200000e0000 */
        /* <DEDUP_REMOVED lines=15> */
[----:B------:R-:W-:Y:S01]  /*63d0*/  MOV R215, UR8 ;  /* 0x0000000800d77c02 */ /* 0x000fe20008000f00 */
        /* <DEDUP_REMOVED lines=426> */
.L_x_2208:
[----:B------:R-:W-:Y:S02]  /*7e80*/  R2UR UR10, R16 ;  /* 0x00000000100a72ca */ /* 0x000fe400000e0000 */
        /* <DEDUP_REMOVED lines=8> */
.L_x_2209:
[----:B-1----:R-:W-:Y:S05]  /*7f10*/  @P1 BRA `(.L_x_2210) ;  /* 0x0000000000081947 */ /* 0x002fea0003800000 */
[----:B------:R-:W1:Y:S02]  /*7f20*/  SYNCS.PHASECHK.TRANS64.TRYWAIT P1, [UR10+0x38850], R0 ;  /* 0x03885000ff0075a7 */ /* 0x000e64000802014a */
[----:B-1----:R-:W-:Y:S05]  /*7f30*/  @!P1 BRA `(.L_x_2211) ;  /* 0x000000cc00689947 */ /* 0x002fea0003800000 */
.L_x_2210:
[----:B------:R-:W-:Y:S01]  /*7f40*/  R2UR UR6, R16 ;  /* 0x00000000100672ca */ /* 0x000fe200000e0000 */
[----:B------:R-:W-:Y:S01]  /*7f50*/  WARPGROUP.ARRIVE ;  /* 0x00000000000079c5 */ /* 0x000fe20000000000 */
[----:B------:R-:W-:-:S11]  /*7f60*/  R2UR UR7, R214 ;  /* 0x00000000d60772ca */ /* 0x000fd600000e0000 */
[----:B------:R-:W-:-:S04]  /*7f70*/  UIADD3 UR6, UR6, 0x400, URZ ;  /* 0x0000040006067890 */ /* 0x000fc8000fffe03f */
[----:B------:R-:W-:-:S04]  /*7f80*/  USHF.R.U32.HI UR6, URZ, 0x4, UR6 ;  /* 0x000000043f067899 */ /* 0x000fc80008011606 */
[----:B------:R-:W-:-:S04]  /*7f90*/  ULOP3.LUT UR6, UR6, 0x3fff, URZ, 0xc0, !UPT ;  /* 0x00003fff06067892 */ /* 0x000fc8000f8ec03f */
[----:B------:R-:W-:-:S04]  /*7fa0*/  ULOP3.LUT UR6, UR6, 0x2800000, URZ, 0xfc, !UPT ;  /* 0x0280000006067892 */ /* 0x000fc8000f8efc3f */
[----:B------:R-:W-:-:S03]  /*7fb0*/  UIMAD UR11, UR7, 0xa00, UR6 ;  /* 0x00000a00070b78a4 */ /* 0x000fc6000f8e0206 */
        /* <DEDUP_REMOVED lines=30> */
.L_x_2212:
[----:B------:R-:W-:Y:S01]  /*81a0*/  R2UR UR6, R19 ;  /* 0x00000000130672ca */ /* 0x000fe200000e0000 */
[----:B01----:R-:W-:Y:S01]  /*81b0*/  IMAD.MOV.U32 R0, RZ, RZ, R14 ;  /* 0x000000ffff007224 */ /* 0x003fe200078e000e */
[----:B------:R-:W-:Y:S01]  /*81c0*/  R2UR UR7, R212 ;  /* 0x00000000d40772ca */ /* 0x000fe200000e0000 */
[----:B------:R-:W-:Y:S01]  /*81d0*/  ULDC UR14, c[0x0][0x2f0] ;  /* 0x0000bc00000e7ab9 */ /* 0x000fe20000000800 */
[----:B------:R-:W-:Y:S02]  /*81e0*/  R2UR UR11, R18 ;  /* 0x00000000120b72ca */ /* 0x000fe400000e0000 */
[----:B------:R-:W-:-:S07]  /*81f0*/  MOV R195, UR14 ;  /* 0x0000000e00c37c02 */ /* 0x000fce0008000f00 */
[----:B------:R-:W-:-:S06]  /*8200*/  UISETP.NE.AND UP0, UPT, UR6, URZ, UPT ;  /* 0x0000003f0600728c */ /* 0x000fcc000bf05270 */
[----:B------:R-:W-:Y:S02]  /*8210*/  PLOP3.LUT P1, PT, PT, PT, UP0, 0x80, 0x0 ;  /* 0x000000000000781c */ /* 0x000fe40003f2f008 */
[----:B------:R-:W-:-:S03]  /*8220*/  PLOP3.LUT P2, PT, PT, PT, UP0, 0x80, 0x0 ;  /* 0x000000000000781c */ /* 0x000fc60003f4f008 */
[----:B------:R-:W-:-:S08]  /*8230*/  @UP0 ULDC UR6, c[0x0][0x44c] ;  /* 0x0001130000060ab9 */ /* 0x000fd00000000800 */
[----:B------:R-:W-:Y:S01]  /*8240*/  @P1 IMAD.HI.U32 R2, R14, UR6, RZ ;  /* 0x000000060e021c27 */ /* 0x000fe2000f8e00ff */
[----:B------:R-:W-:-:S04]  /*8250*/  @UP0 ULDC UR6, c[0x0][0x450] ;  /* 0x0001140000060ab9 */ /* 0x000fc80000000800 */
[----:B------:R-:W-:Y:S01]  /*8260*/  @P2 SHF.R.U32.HI R0, RZ, UR6, R2 ;  /* 0x00000006ff002c19 */ /* 0x000fe20008011602 */
[----:B------:R-:W-:Y:S01]  /*8270*/  UMOV UR6, 0x1 ;  /* 0x0000000100067882 */ /* 0x000fe20000000000 */
[----:B------:R-:W-:Y:S01]  /*8280*/  IMAD.MOV.U32 R2, RZ, RZ, -0x2 ;  /* 0xfffffffeff027424 */ /* 0x000fe200078e00ff */
[----:B------:R-:W-:Y:S02]  /*8290*/  UIMAD UR6, UR7, -0x50, UR6 ;  /* 0xffffffb0070678a4 */ /* 0x000fe4000f8e0206 */
[----:B------:R-:W0:Y:S01]  /*82a0*/  SHFL.IDX PT, R193, R0, RZ, 0x1c1f ;  /* 0x001c1fff00c17589 */ /* 0x000e2200000e0000 */
[----:B------:R-:W-:-:S03]  /*82b0*/  ULDC UR7, c[0x0][0x288] ;  /* 0x0000a20000077ab9 */ /* 0x000fc60000000800 */
[----:B------:R-:W-:Y:S01]  /*82c0*/  IMAD R2, R17, R2, UR6 ;  /* 0x0000000611027e24 */ /* 0x000fe2000f8e0202 */
[----:B------:R-:W-:-:S03]  /*82d0*/  ULDC UR6, c[0x0][0x988] ;  /* 0x0002620000067ab9 */ /* 0x000fc60000000800 */
[----:B------:R-:W-:Y:S01]  /*82e0*/  IMAD R2, R195, UR11, R2 ;  /* 0x0000000bc3027c24 */ /* 0x000fe2000f8e0202 */
[----:B------:R-:W1:Y:S04]  /*82f0*/  S2UR UR11, SR_CgaCtaId ;  /* 0x00000000000b79c3 */ /* 0x000e680000008800 */
[----:B0-----:R-:W-:-:S04]  /*8300*/  IADD3 R6, R193, -UR7, R2 ;  /* 0x80000007c1067c10 */ /* 0x001fc8000fffe002 */
[C---:B------:R-:W-:Y:S02]  /*8310*/  ISETP.GT.AND P1, PT, R6.reuse, RZ, PT ;  /* 0x000000ff0600720c */ /* 0x040fe40003f24270 */
[----:B------:R-:W-:Y:S02]  /*8320*/  ISETP.GT.AND P2, PT, R6, 0x1, PT ;  /* 0x000000010600780c */ /* 0x000fe40003f44270 */
[----:B------:R-:W-:Y:S02]  /*8330*/  FSEL R193, R184, -INF , P1 ;  /* 0xff800000b8c17808 */ /* 0x000fe40000800000 */
[----:B------:R-:W-:Y:S02]  /*8340*/  ISETP.GT.AND P1, PT, R6, 0x8, PT ;  /* 0x000000080600780c */ /* 0x000fe40003f24270 */
[----:B------:R-:W-:Y:S02]  /*8350*/  FSEL R185, R185, -INF , P2 ;  /* 0xff800000b9b97808 */ /* 0x000fe40001000000 */
[----:B------:R-:W-:-:S02]  /*8360*/  FMNMX.FTZ R184, R193, R20, !PT ;  /* 0x00000014c1b87209 */ /* 0x000fc40007810000 */
[----:B------:R-:W-:Y:S02]  /*8370*/  ISETP.GT.AND P2, PT, R6, 0x9, PT ;  /* 0x000000090600780c */ /* 0x000fe40003f44270 */
[----:B------:R-:W-:Y:S02]  /*8380*/  FSEL R188, R188, -INF , P1 ;  /* 0xff800000bcbc7808 */ /* 0x000fe40000800000 */
[----:B------:R-:W-:Y:S02]  /*8390*/  FMNMX.FTZ R195, R185, R184, !PT ;  /* 0x000000b8b9c37209 */ /* 0x000fe40007810000 */
        /* <DEDUP_REMOVED lines=48> */
[----:B------:R-:W-:Y:S02]  /*86a0*/  FSEL R157, R157, -INF , P2 ;  /* 0xff8000009d9d7808 */ /* 0x000fe40001000000 */
[----:B------:R-:W-:Y:S02]  /*86b0*/  FMNMX.FTZ R6, R156, R195, !PT ;  /* 0x000000c39c067209 */ /* 0x000fe40007810000 */
[----:B------:R-:W0:Y:S02]  /*86c0*/  SHFL.IDX PT, R195, R0, 0x1, 0x1c1f ;  /* 0x003c1f0000c37f89 */ /* 0x000e2400000e0000 */
[----:B------:R-:W-:-:S05]  /*86d0*/  FMNMX.FTZ R184, R157, R6, !PT ;  /* 0x000000069db87209 */ /* 0x000fca0007810000 */
[----:B------:R-:W2:Y:S01]  /*86e0*/  SHFL.BFLY PT, R197, R184, 0x2, 0x1f ;  /* 0x0c401f00b8c57f89 */ /* 0x000ea200000e0000 */
[----:B0-----:R-:W-:Y:S02]  /*86f0*/  IADD3 R2, R195, -UR7, R2 ;  /* 0x80000007c3027c10 */ /* 0x001fe4000fffe002 */
[----:B------:R-:W-:Y:S02]  /*8700*/  R2UR UR7, R3 ;  /* 0x00000000030772ca */ /* 0x000fe400000e0000 */
[C---:B------:R-:W-:Y:S02]  /*8710*/  ISETP.GT.AND P1, PT, R2.reuse, RZ, PT ;  /* 0x000000ff0200720c */ /* 0x040fe40003f24270 */
[----:B------:R-:W-:Y:S02]  /*8720*/  ISETP.GT.AND P2, PT, R2, 0x1, PT ;  /* 0x000000010200780c */ /* 0x000fe40003f44270 */
[----:B--2---:R-:W-:Y:S02]  /*8730*/  FMNMX.FTZ R197, R184, R197, !PT ;  /* 0x000000c5b8c57209 */ /* 0x004fe40007810000 */
[----:B------:R-:W-:-:S02]  /*8740*/  FSEL R186, R186, -INF , P1 ;  /* 0xff800000baba7808 */ /* 0x000fc40000800000 */
[----:B------:R-:W-:Y:S01]  /*8750*/  ISETP.GT.AND P1, PT, R2, 0x8, PT ;  /* 0x000000080200780c */ /* 0x000fe20003f24270 */
[----:B------:R-:W0:Y:S01]  /*8760*/  SHFL.BFLY PT, R192, R197, 0x1, 0x1f ;  /* 0x0c201f00c5c07f89 */ /* 0x000e2200000e0000 */
[----:B------:R-:W-:Y:S01]  /*8770*/  FSEL R187, R187, -INF , P2 ;  /* 0xff800000bbbb7808 */ /* 0x000fe20001000000 */
[----:B------:R-:W-:Y:S01]  /*8780*/  UIADD3 UR7, UR7, 0x38840, URZ ;  /* 0x0003884007077890 */ /* 0x000fe2000fffe03f */
[----:B------:R-:W-:Y:S02]  /*8790*/  FMNMX.FTZ R6, R186, R21, !PT ;  /* 0x00000015ba067209 */ /* 0x000fe40007810000 */
[----:B------:R-:W-:Y:S01]  /*87a0*/  ISETP.GT.AND P2, PT, R2, 0x9, PT ;  /* 0x000000090200780c */ /* 0x000fe20003f44270 */
[----:B-1----:R-:W-:Y:S01]  /*87b0*/  UPRMT UR7, UR11, 0x654, UR7 ;  /* 0x000006540b077896 */ /* 0x002fe20008000007 */
[----:B------:R-:W-:Y:S02]  /*87c0*/  FSEL R190, R190, -INF , P1 ;  /* 0xff800000bebe7808 */ /* 0x000fe40000800000 */
[----:B------:R-:W-:-:S02]  /*87d0*/  FMNMX.FTZ R195, R187, R6, !PT ;  /* 0x00000006bbc37209 */ /* 0x000fc40007810000 */
[----:B------:R-:W-:Y:S02]  /*87e0*/  FSEL R191, R191, -INF , P2 ;  /* 0xff800000bfbf7808 */ /* 0x000fe40001000000 */
[----:B------:R-:W-:Y:S02]  /*87f0*/  ISETP.GT.AND P1, PT, R2, 0x10, PT ;  /* 0x000000100200780c */ /* 0x000fe40003f24270 */
[----:B------:R-:W-:Y:S01]  /*8800*/  FMNMX.FTZ R0, R190, R195, !PT ;  /* 0x000000c3be007209 */ /* 0x000fe20007810000 */
[----:B------:R-:W-:Y:S01]  /*8810*/  SYNCS.ARRIVE.TRANS64.RED.A1T0 RZ, [UR7], RZ ;  /* 0x000000ffffff79a7 */ /* 0x000fe20008100407 */
[----:B------:R-:W-:Y:S02]  /*8820*/  ISETP.GT.AND P2, PT, R2, 0x11, PT ;  /* 0x000000110200780c */ /* 0x000fe40003f44270 */
[----:B------:R-:W-:Y:S02]  /*8830*/  FSEL R178, R178, -INF , P1 ;  /* 0xff800000b2b27808 */ /* 0x000fe40000800000 */
[----:B------:R-:W-:-:S02]  /*8840*/  FMNMX.FTZ R3, R191, R0, !PT ;  /* 0x00000000bf037209 */ /* 0x000fc40007810000 */
[----:B------:R-:W-:Y:S02]  /*8850*/  ISETP.GT.AND P3, PT, R2, 0x18, PT ;  /* 0x000000180200780c */ /* 0x000fe40003f64270 */
[----:B0-----:R-:W-:Y:S02]  /*8860*/  FMNMX.FTZ R6, R197, R192, !PT ;  /* 0x000000c0c5067209 */ /* 0x001fe40007810000 */
[----:B------:R-:W-:Y:S02]  /*8870*/  FSEL R179, R179, -INF , P2 ;  /* 0xff800000b3b37808 */ /* 0x000fe40001000000 */
[----:B------:R-:W-:Y:S01]  /*8880*/  FMNMX.FTZ R0, R178, R3, !PT ;  /* 0x00000003b2007209 */ /* 0x000fe20007810000 */
[C---:B------:R-:W-:Y:S01]  /*8890*/  FMUL.FTZ R184, R6.reuse, UR6 ;  /* 0x0000000606b87c20 */ /* 0x040fe20008410000 */
[----:B------:R-:W-:Y:S02]  /*88a0*/  FSETP.NEU.FTZ.AND P1, PT, R6, -INF , PT ;  /* 0xff8000000600780b */ /* 0x000fe40003f3d000 */
[----:B------:R-:W-:-:S02]  /*88b0*/  ISETP.GT.AND P4, PT, R2, 0x19, PT ;  /* 0x000000190200780c */ /* 0x000fc40003f84270 */
[----:B------:R-:W-:Y:S02]  /*88c0*/  FSEL R182, R182, -INF , P3 ;  /* 0xff800000b6b67808 */ /* 0x000fe40001800000 */
[----:B------:R-:W-:Y:S02]  /*88d0*/  FMNMX.FTZ R3, R179, R0, !PT ;  /* 0x00000000b3037209 */ /* 0x000fe40007810000 */
[----:B------:R-:W-:Y:S02]  /*88e0*/  FSEL R0, R184, RZ, P1 ;  /* 0x000000ffb8007208 */ /* 0x000fe40000800000 */
[----:B------:R-:W-:Y:S02]  /*88f0*/  ISETP.GT.AND P2, PT, R2, 0x20, PT ;  /* 0x000000200200780c */ /* 0x000fe40003f44270 */
[----:B------:R-:W-:Y:S01]  /*8900*/  FSEL R183, R183, -INF , P4 ;  /* 0xff800000b7b77808 */ /* 0x000fe20002000000 */
[--C-:B------:R-:W-:Y:S01]  /*8910*/  FFMA.FTZ R210, R188, UR6, -R0.reuse ;  /* 0x00000006bcd27c23 */ /* 0x100fe20008010800 */
[----:B------:R-:W-:Y:S01]  /*8920*/  FMNMX.FTZ R184, R182, R3, !PT ;  /* 0x00000003b6b87209 */ /* 0x000fe20007810000 */
[--C-:B------:R-:W-:Y:S01]  /*8930*/  FFMA.FTZ R208, R185, UR6, -R0.reuse ;  /* 0x00000006b9d07c23 */ /* 0x100fe20008010800 */
[----:B------:R-:W-:Y:S01]  /*8940*/  ISETP.GT.AND P3, PT, R2, 0x21, PT ;  /* 0x000000210200780c */ /* 0x000fe20003f64270 */
[--C-:B------:R-:W-:Y:S01]  /*8950*/  FFMA.FTZ R204, R176, UR6, -R0.reuse ;  /* 0x00000006b0cc7c23 */ /* 0x100fe20008010800 */
        /* <DEDUP_REMOVED lines=16> */
[----:B------:R-:W-:Y:S01]  /*8a60*/  FSEL R175, R175, -INF , P3 ;  /* 0xff800000afaf7808 */ /* 0x000fe20001800000 */
[--C-:B------:R-:W-:Y:S01]  /*8a70*/  FFMA.FTZ R153, R153, UR6, -R0.reuse ;  /* 0x0000000699997c23 */ /* 0x100fe20008010800 */
[----:B------:R-:W-:Y:S01]  /*8a80*/  ISETP.GT.AND P2, PT, R2, 0x30, PT ;  /* 0x000000300200780c */ /* 0x000fe20003f44270 */
[--C-:B------:R-:W-:Y:S01]  /*8a90*/  FFMA.FTZ R194, R156, UR6, -R0.reuse ;  /* 0x000000069cc27c23 */ /* 0x100fe20008010800 */
[----:B------:R-:W-:Y:S01]  /*8aa0*/  FMNMX.FTZ R192, R174, R3, !PT ;  /* 0x00000003aec07209 */ /* 0x000fe20007810000 */
[----:B------:R-:W-:Y:S01]  /*8ab0*/  FFMA.FTZ R157, R157, UR6, -R0 ;  /* 0x000000069d9d7c23 */ /* 0x000fe20008010800 */
[----:B------:R-:W-:Y:S01]  /*8ac0*/  ISETP.GT.AND P3, PT, R2, 0x31, PT ;  /* 0x000000310200780c */ /* 0x000fe20003f64270 */
[----:B------:R-:W-:Y:S01]  /*8ad0*/  MUFU.EX2 R171, R193 ;  /* 0x000000c100ab7308 */ /* 0x000fe20000000800 */
[----:B------:R-:W-:-:S02]  /*8ae0*/  FSEL R162, R162, -INF , P2 ;  /* 0xff800000a2a27808 */ /* 0x000fc40001000000 */
[----:B------:R-:W-:Y:S01]  /*8af0*/  FMNMX.FTZ R3, R175, R192, !PT ;  /* 0x000000c0af037209 */ /* 0x000fe20007810000 */
[----:B------:R-:W-:Y:S01]  /*8b00*/  FFMA.FTZ R192, R152, UR6, -R0 ;  /* 0x0000000698c07c23 */ /* 0x000fe20008010800 */
[----:B------:R-:W-:Y:S02]  /*8b10*/  ISETP.GT.AND P2, PT, R2, 0x38, PT ;  /* 0x000000380200780c */ /* 0x000fe40003f44270 */
[----:B------:R-:W-:Y:S01]  /*8b20*/  FSEL R163, R163, -INF , P3 ;  /* 0xff800000a3a37808 */ /* 0x000fe20001800000 */
[----:B------:R-:W-:Y:S01]  /*8b30*/  MUFU.EX2 R208, R208 ;  /* 0x000000d000d07308 */ /* 0x000fe20000000800 */
[----:B------:R-:W-:Y:S02]  /*8b40*/  FMNMX.FTZ R188, R162, R3, !PT ;  /* 0x00000003a2bc7209 */ /* 0x000fe40007810000 */
[----:B------:R-:W-:Y:S02]  /*8b50*/  ISETP.GT.AND P3, PT, R2, 0x39, PT ;  /* 0x000000390200780c */ /* 0x000fe40003f64270 */
[----:B------:R-:W-:-:S02]  /*8b60*/  FSEL R166, R166, -INF , P2 ;  /* 0xff800000a6a67808 */ /* 0x000fc40001000000 */
[----:B------:R-:W-:Y:S01]  /*8b70*/  FMNMX.FTZ R3, R163, R188, !PT ;  /* 0x000000bca3037209 */ /* 0x000fe20007810000 */
[----:B------:R-:W-:Y:S01]  /*8b80*/  MUFU.EX2 R210, R210 ;  /* 0x000000d200d27308 */ /* 0x000fe20000000800 */
[----:B------:R-:W-:Y:S02]  /*8b90*/  FSEL R185, R167, -INF , P3 ;  /* 0xff800000a7b97808 */ /* 0x000fe40001800000 */
[----:B------:R-:W-:Y:S02]  /*8ba0*/  ISETP.GT.AND P2, PT, R2, 0x40, PT ;  /* 0x000000400200780c */ /* 0x000fe40003f44270 */
[----:B------:R-:W-:Y:S02]  /*8bb0*/  FMNMX.FTZ R188, R166, R3, !PT ;  /* 0x00000003a6bc7209 */ /* 0x000fe40007810000 */
[----:B------:R-:W-:Y:S01]  /*8bc0*/  ISETP.GT.AND P3, PT, R2, 0x41, PT ;  /* 0x000000410200780c */ /* 0x000fe20003f64270 */
[----:B------:R0:W-:Y:S01]  /*8bd0*/  MUFU.EX2 R167, R189 ;  /* 0x000000bd00a77308 */ /* 0x0001e20000000800 */
[----:B------:R-:W-:-:S02]  /*8be0*/  FSEL R154, R154, -INF , P2 ;  /* 0xff8000009a9a7808 */ /* 0x000fc40001000000 */
[----:B------:R-:W-:Y:S02]  /*8bf0*/  FMNMX.FTZ R3, R185, R188, !PT ;  /* 0x000000bcb9037209 */ /* 0x000fe40007810000 */
[----:B------:R-:W-:Y:S02]  /*8c00*/  ISETP.GT.AND P2, PT, R2, 0x48, PT ;  /* 0x000000480200780c */ /* 0x000fe40003f44270 */
[----:B------:R-:W-:Y:S01]  /*8c10*/  FSEL R176, R155, -INF , P3 ;  /* 0xff8000009bb07808 */ /* 0x000fe20001800000 */
[--C-:B------:R-:W-:Y:S01]  /*8c20*/  FFMA.FTZ R155, R165, UR6, -R0.reuse ;  /* 0x00000006a59b7c23 */ /* 0x100fe20008010800 */
[----:B------:R-:W-:Y:S01]  /*8c30*/  FMNMX.FTZ R3, R154, R3, !PT ;  /* 0x000000039a037209 */ /* 0x000fe20007810000 */
[--C-:B0-----:R-:W-:Y:S01]  /*8c40*/  FFMA.FTZ R189, R177, UR6, -R0.reuse ;  /* 0x00000006b1bd7c23 */ /* 0x101fe20008010800 */
[----:B------:R-:W-:Y:S01]  /*8c50*/  ISETP.GT.AND P3, PT, R2, 0x49, PT ;  /* 0x000000490200780c */ /* 0x000fe20003f64270 */
[--C-:B------:R-:W-:Y:S01]  /*8c60*/  FFMA.FTZ R177, R169, UR6, -R0.reuse ;  /* 0x00000006a9b17c23 */ /* 0x100fe20008010800 */
[----:B------:R-:W-:Y:S01]  /*8c70*/  FSEL R158, R158, -INF , P2 ;  /* 0xff8000009e9e7808 */ /* 0x000fe20001000000 */
[--C-:B------:R-:W-:Y:S01]  /*8c80*/  FFMA.FTZ R169, R173, UR6, -R0.reuse ;  /* 0x00000006ada97c23 */ /* 0x100fe20008010800 */
[----:B------:R-:W-:Y:S01]  /*8c90*/  FMNMX.FTZ R3, R176, R3, !PT ;  /* 0x00000003b0037209 */ /* 0x000fe20007810000 */
[----:B------:R-:W-:Y:S01]  /*8ca0*/  MUFU.EX2 R204, R204 ;  /* 0x000000cc00cc7308 */ /* 0x000fe20000000800 */
[----:B------:R-:W-:Y:S01]  /*8cb0*/  FSEL R188, R159, -INF , P3 ;  /* 0xff8000009fbc7808 */ /* 0x000fe20001800000 */
[----:B------:R-:W-:Y:S01]  /*8cc0*/  FFMA.FTZ R159, R161, UR6, -R0 ;  /* 0x00000006a19f7c23 */ /* 0x000fe20008010800 */
[----:B------:R-:W-:-:S02]  /*8cd0*/  FMNMX.FTZ R3, R158, R3, !PT ;  /* 0x000000039e037209 */ /* 0x000fc40007810000 */
[----:B------:R-:W-:Y:S02]  /*8ce0*/  FSEL R165, R6, RZ, P1 ;  /* 0x000000ff06a57208 */ /* 0x000fe40000800000 */
[----:B------:R-:W-:Y:S01]  /*8cf0*/  FMNMX.FTZ R3, R188, R3, !PT ;  /* 0x00000003bc037209 */ /* 0x000fe20007810000 */
[----:B------:R-:W-:Y:S02]  /*8d00*/  MUFU.EX2 R189, R189 ;  /* 0x000000bd00bd7308 */ /* 0x000fe40000000800 */
[----:B------:R-:W-:Y:S02]  /*8d10*/  FADD.FTZ R165, -R165, R20 ;  /* 0x00000014a5a57221 */ /* 0x000fe40000010100 */
[----:B------:R-:W0:Y:S02]  /*8d20*/  SHFL.BFLY PT, R2, R3, 0x2, 0x1f ;  /* 0x0c401f0003027f89 */ /* 0x000e2400000e0000 */
[----:B------:R-:W-:Y:S02]  /*8d30*/  FMUL.FTZ R165, R165, UR6 ;  /* 0x00000006a5a57c20 */ /* 0x000fe40008410000 */
        /* <DEDUP_REMOVED lines=11> */
[C---:B------:R-:W-:Y:S02]  /*8df0*/  FMUL.FTZ R161, R3.reuse, UR6 ;  /* 0x0000000603a17c20 */ /* 0x040fe40008410000 */
[----:B------:R-:W-:Y:S01]  /*8e00*/  MUFU.EX2 R159, R159 ;  /* 0x0000009f009f7308 */ /* 0x000fe20000000800 */
[----:B------:R-:W-:Y:S02]  /*8e10*/  FSEL R0, R3, RZ, P2 ;  /* 0x000000ff03007208 */ /* 0x000fe40001000000 */
[----:B------:R-:W-:-:S03]  /*8e20*/  FSEL R161, R161, RZ, P2 ;  /* 0x000000ffa1a17208 */ /* 0x000fc60001000000 */
[----:B------:R-:W-:Y:S02]  /*8e30*/  FADD.FTZ R2, -R0, R21 ;  /* 0x0000001500027221 */ /* 0x000fe40000010100 */
        /* <DEDUP_REMOVED lines=20> */
[----:B0-----:R-:W-:Y:S01]  /*8f80*/  FFMA.FTZ R13, R0, R13, R171 ;  /* 0x0000000d000d7223 */ /* 0x001fe200000100ab */
[----:B------:R-:W-:-:S03]  /*8f90*/  FFMA.FTZ R158, R158, UR6, -R161 ;  /* 0x000000069e9e7c23 */ /* 0x000fc600080108a1 */
[----:B------:R-:W-:-:S03]  /*8fa0*/  FADD.FTZ R13, R208, R13 ;  /* 0x0000000dd00d7221 */ /* 0x000fc60000010000 */
[----:B------:R-:W0:Y:S01]  /*8fb0*/  MUFU.EX2 R152, R152 ;  /* 0x0000009800987308 */ /* 0x000e220000000800 */
[----:B------:R-:W-:-:S07]  /*8fc0*/  FADD.FTZ R170, R210, R13 ;  /* 0x0000000dd2aa7221 */ /* 0x000fce0000010000 */
[----:B------:R-:W2:Y:S01]  /*8fd0*/  MUFU.EX2 R211, R211 ;  /* 0x000000d300d37308 */ /* 0x000ea20000000800 */
[----:B-1----:R-:W-:-:S07]  /*8fe0*/  FFMA.FTZ R21, R2, R12, R209 ;  /* 0x0000000c02157223 */ /* 0x002fce00000100d1 */
[----:B------:R-:W1:Y:S01]  /*8ff0*/  MUFU.EX2 R156, R156 ;  /* 0x0000009c009c7308 */ /* 0x000e620000000800 */
[----:B0-----:R-:W-:Y:S01]  /*9000*/  FADD.FTZ R12, R152, R21 ;  /* 0x00000015980c7221 */ /* 0x001fe20000010000 */
[----:B------:R-:W-:-:S04]  /*9010*/  FADD.FTZ R21, R167, R170 ;  /* 0x000000aaa7157221 */ /* 0x000fc80000010000 */
[----:B------:R-:W-:Y:S02]  /*9020*/  FADD.FTZ R166, R204, R21 ;  /* 0x00000015cca67221 */ /* 0x000fe40000010000 */
[----:B------:R-:W0:Y:S01]  /*9030*/  MUFU.EX2 R205, R205 ;  /* 0x000000cd00cd7308 */ /* 0x000e220000000800 */
[----:B--2---:R-:W-:Y:S01]  /*9040*/  FADD.FTZ R13, R211, R12 ;  /* 0x0000000cd30d7221 */ /* 0x004fe20000010000 */
[----:B------:R-:W-:Y:S01]  /*9050*/  FADD.FTZ R21, R189, R166 ;  /* 0x000000a6bd157221 */ /* 0x000fe20000010000 */
[----:B------:R-:W-:-:S03]  /*9060*/  FFMA.FTZ R166, R185, UR6, -R161 ;  /* 0x00000006b9a67c23 */ /* 0x000fc600080108a1 */
[----:B------:R-:W-:Y:S02]  /*9070*/  FADD.FTZ R170, R206, R21 ;  /* 0x00000015ceaa7221 */ /* 0x000fe40000010000 */
[----:B------:R-:W2:Y:S01]  /*9080*/  MUFU.EX2 R160, R160 ;  /* 0x000000a000a07308 */ /* 0x000ea20000000800 */
[----:B-1----:R-:W-:Y:S01]  /*9090*/  FADD.FTZ R12, R156, R13 ;  /* 0x0000000d9c0c7221 */ /* 0x002fe20000010000 */
[----:B------:R-:W-:-:S04]  /*90a0*/  FADD.FTZ R21, R181, R170 ;  /* 0x000000aab5157221 */ /* 0x000fc80000010000 */
[----:B------:R-:W-:Y:S02]  /*90b0*/  FADD.FTZ R154, R200, R21 ;  /* 0x00000015c89a7221 */ /* 0x000fe40000010000 */
[----:B------:R-:W1:Y:S01]  /*90c0*/  MUFU.EX2 R207, R207 ;  /* 0x000000cf00cf7308 */ /* 0x000e620000000800 */
[----:B0-----:R-:W-:Y:S01]  /*90d0*/  FADD.FTZ R13, R205, R12 ;  /* 0x0000000ccd0d7221 */ /* 0x001fe20000010000 */
[----:B------:R-:W-:Y:S01]  /*90e0*/  FADD.FTZ R21, R177, R154 ;  /* 0x0000009ab1157221 */ /* 0x000fe20000010000 */
[--C-:B------:R-:W-:Y:S01]  /*90f0*/  FFMA.FTZ R154, R176, UR6, -R161.reuse ;  /* 0x00000006b09a7c23 */ /* 0x100fe200080108a1 */
[----:B------:R-:W-:Y:S02]  /*9100*/  FFMA.FTZ R161, R188, UR6, -R161 ;  /* 0x00000006bca17c23 */ /* 0x000fe400080108a1 */
[----:B------:R-:W-:Y:S02]  /*9110*/  FADD.FTZ R170, R202, R21 ;  /* 0x00000015caaa7221 */ /* 0x000fe40000010000 */
[----:B------:R-:W0:Y:S01]  /*9120*/  MUFU.EX2 R164, R164 ;  /* 0x000000a400a47308 */ /* 0x000e220000000800 */
[----:B--2---:R-:W-:Y:S01]  /*9130*/  FADD.FTZ R12, R160, R13 ;  /* 0x0000000da00c7221 */ /* 0x004fe20000010000 */
[----:B------:R-:W-:-:S04]  /*9140*/  FADD.FTZ R21, R169, R170 ;  /* 0x000000aaa9157221 */ /* 0x000fc80000010000 */
[----:B------:R-:W-:Y:S02]  /*9150*/  FADD.FTZ R170, R196, R21 ;  /* 0x00000015c4aa7221 */ /* 0x000fe40000010000 */
[----:B------:R-:W2:Y:S01]  /*9160*/  MUFU.EX2 R201, R201 ;  /* 0x000000c900c97308 */ /* 0x000ea20000000800 */
[----:B-1----:R-:W-:Y:S01]  /*9170*/  FADD.FTZ R13, R207, R12 ;  /* 0x0000000ccf0d7221 */ /* 0x002fe20000010000 */
[----:B------:R-:W-:-:S06]  /*9180*/  FADD.FTZ R21, R159, R170 ;  /* 0x000000aa9f157221 */ /* 0x000fcc0000010000 */
        /* <DEDUP_REMOVED lines=33> */
[----:B--2---:R-:W-:Y:S01]  /*93a0*/  FADD.FTZ R21, R158, R13 ;  /* 0x0000000d9e157221 */ /* 0x004fe20000010000 */
[----:B-1----:R-:W-:-:S03]  /*93b0*/  FADD.FTZ R13, R157, R12 ;  /* 0x0000000c9d0d7221 */ /* 0x002fc60000010000 */
[----:B0-----:R-:W-:Y:S01]  /*93c0*/  FADD.FTZ R12, R161, R21 ;  /* 0x00000015a10c7221 */ /* 0x001fe20000010000 */
[----:B------:R-:W-:Y:S06]  /*93d0*/  @!P0 BRA `(.L_x_2213) ;  /* 0x0000000000048947 */ /* 0x000fec0003800000 */
[----:B------:R-:W-:Y:S01]  /*93e0*/  BPT.TRAP 0x1 ;  /* 0x000000040000795c */ /* 0x000fe20000300000 */
.L_x_2213:
[----:B------:R-:W0:Y:S01]  /*93f0*/  S2UR UR14, SR_CgaCtaId ;  /* 0x00000000000e79c3 */ /* 0x000e220000008800 */
[----:B------:R-:W-:Y:S01]  /*9400*/  R2UR UR11, R213 ;  /* 0x00000000d50b72ca */ /* 0x000fe200000e0000 */
[----:B------:R-:W-:Y:S01]  /*9410*/  UIADD3 UR10, UR10, 0x38860, URZ ;  /* 0x000388600a0a7890 */ /* 0x000fe2000fffe03f */
[----:B------:R-:W-:Y:S01]  /*9420*/  R2UR UR7, R212 ;  /* 0x00000000d40772ca */ /* 0x000fe200000e0000 */
[----:B------:R-:W-:Y:S01]  /*9430*/  IMAD.MOV.U32 R21, RZ, RZ, R3 ;  /* 0x000000ffff157224 */ /* 0x000fe200078e0003 */
[----:B------:R-:W-:Y:S01]  /*9440*/  F2FP.F16.F32.PACK_AB R201, R20, R201 ;  /* 0x000000c914c9723e */ /* 0x000fe200000000ff */
[----:B------:R-:W-:Y:S01]  /*9450*/  IMAD.MOV.U32 R20, RZ, RZ, R6 ;  /* 0x000000ffff147224 */ /* 0x000fe200078e0006 */
[----:B------:R-:W-:Y:S01]  /*9460*/  F2FP.F16.F32.PACK_AB R208, R208, R171 ;  /* 0x000000abd0d0723e */ /* 0x000fe200000000ff */
[----:B------:R-:W-:Y:S01]  /*9470*/  IMAD.U32 R214, RZ, RZ, UR61 ;  /* 0x0000003dffd67e24 */ /* 0x000fe2000f8e00ff */
[----:B------:R-:W-:Y:S02]  /*9480*/  F2FP.F16.F32.PACK_AB R209, R152, R209 ;  /* 0x000000d198d1723e */ /* 0x000fe400000000ff */
[----:B------:R-:W-:-:S02]  /*9490*/  F2FP.F16.F32.PACK_AB R210, R167, R210 ;  /* 0x000000d2a7d2723e */ /* 0x000fc400000000ff */
[----:B------:R-:W-:Y:S02]  /*94a0*/  F2FP.F16.F32.PACK_AB R211, R156, R211 ;  /* 0x000000d39cd3723e */ /* 0x000fe400000000ff */
[----:B------:R-:W-:Y:S01]  /*94b0*/  F2FP.F16.F32.PACK_AB R204, R189, R204 ;  /* 0x000000ccbdcc723e */ /* 0x000fe200000000ff */
[----:B------:R-:W-:Y:S01]  /*94c0*/  UISETP.GT.AND UP0, UPT, UR7, UR11, UPT ;  /* 0x0000000b0700728c */ /* 0x000fe2000bf04270 */
[----:B------:R-:W-:Y:S01]  /*94d0*/  F2FP.F16.F32.PACK_AB R205, R160, R205 ;  /* 0x000000cda0cd723e */ /* 0x000fe200000000ff */
[----:B------:R-:W-:Y:S01]  /*94e0*/  UIADD3 UR7, UR7, -0x1, URZ ;  /* 0xffffffff07077890 */ /* 0x000fe2000fffe03f */
[----:B------:R-:W-:Y:S02]  /*94f0*/  F2FP.F16.F32.PACK_AB R206, R181, R206 ;  /* 0x000000ceb5ce723e */ /* 0x000fe400000000ff */
[----:B------:R-:W-:Y:S02]  /*9500*/  F2FP.F16.F32.PACK_AB R207, R164, R207 ;  /* 0x000000cfa4cf723e */ /* 0x000fe400000000ff */
[----:B------:R-:W-:Y:S01]  /*9510*/  PLOP3.LUT P1, PT, PT, PT, UP0, 0x80, 0x0 ;  /* 0x000000000000781c */ /* 0x000fe20003f2f008 */
[----:B0-----:R-:W-:Y:S01]  /*9520*/  UPRMT UR10, UR14, 0x654, UR10 ;  /* 0x000006540e0a7896 */ /* 0x001fe2000800000a */
[----:B------:R-:W-:-:S02]  /*9530*/  MOV R212, UR7 ;  /* 0x0000000700d47c02 */ /* 0x000fc40008000f00 */
        /* <DEDUP_REMOVED lines=12> */
[----:B------:R-:W-:Y:S02]  /*9600*/  F2FP.F16.F32.PACK_AB R194, R157, R194 ;  /* 0x000000c29dc2723e */ /* 0x000fe400000000ff */
[----:B------:R-:W-:Y:S01]  /*9610*/  F2FP.F16.F32.PACK_AB R195, R161, R158 ;  /* 0x0000009ea1c3723e */ /* 0x000fe200000000ff */
[----:B------:R-:W-:Y:S06]  /*9620*/  @P1 BRA `(.L_x_2214) ;  /* 0xffffffbc00a01947 */ /* 0x000fec000383ffff */
[----:B------:R-:W-:-:S07]  /*9630*/  IMAD.U32 R212, RZ, RZ, UR7 ;  /* 0x00000007ffd47e24 */ /* 0x000fce000f8e00ff */
.L_x_2203:
[----:B------:R-:W-:Y:S02]  /*9640*/  R2UR UR10, R22 ;  /* 0x00000000160a72ca */ /* 0x000fe400000e0000 */
[----:B------:R-:W-:-:S13]  /*9650*/  R2UR UR7, R212 ;  /* 0x00000000d40772ca */ /* 0x000fda00000e0000 */
[----:B------:R-:W-:-:S06]  /*9660*/  UISETP.GE.AND UP0, UPT, UR7, UR10, UPT ;  /* 0x0000000a0700728c */ /* 0x000fcc000bf06270 */
[----:B------:R-:W-:-:S13]  /*9670*/  PLOP3.LUT P1, PT, PT, PT, UP0, 0x80, 0x0 ;  /* 0x000000000000781c */ /* 0x000fda0003f2f008 */
[----:B------:R-:W-:Y:S05]  /*9680*/  @!P1 BRA `(.L_x_2215) ;  /* 0x0000003800bc9947 */ /* 0x000fea0003800000 */
[----:B------:R-:W-:Y:S01]  /*9690*/  R2UR UR6, R7 ;  /* 0x00000000070672ca */ /* 0x000fe200000e0000 */
[----:B------:R-:W-:Y:S01]  /*96a0*/  IMAD.MOV.U32 R14, RZ, RZ, R3 ;  /* 0x000000ffff0e7224 */ /* 0x000fe200078e0003 */
[----:B------:R-:W-:Y:S01]  /*96b0*/  UMOV UR7, UR61 ;  /* 0x0000003d00077c82 */ /* 0x000fe20008000000 */
[----:B------:R-:W-:-:S10]  /*96c0*/  IMAD.MOV.U32 R17, RZ, RZ, R6 ;  /* 0x000000ffff117224 */ /* 0x000fd400078e0006 */
[----:B------:R-:W-:-:S07]  /*96d0*/  IMAD.U32 R213, RZ, RZ, UR6 ;  /* 0x00000006ffd57e24 */ /* 0x000fce000f8e00ff */
.L_x_2226:
        /* <DEDUP_REMOVED lines=9> */
.L_x_2216:
        /* <DEDUP_REMOVED lines=8> */
.L_x_2217:
[----:B-1----:R-:W-:Y:S05]  /*97f0*/  @P1 BRA `(.L_x_2218) ;  /* 0x0000000000081947 */ /* 0x002fea0003800000 */
[----:B------:R-:W1:Y:S02]  /*9800*/  SYNCS.PHASECHK.TRANS64.TRYWAIT P1, [UR60+0x38830], R3 ;  /* 0x03883003ff0075a7 */ /* 0x000e64000802017c */
[----:B-1----:R-:W-:Y:S05]  /*9810*/  @!P1 BRA `(.L_x_2219) ;  /* 0x000000b400489947 */ /* 0x002fea0003800000 */
.L_x_2218:
        /* <DEDUP_REMOVED lines=35> */
[----:B------:R-:W-:Y:S01]  /*9a50*/  R2UR UR14, R10 ;  /* 0x000000000a0e72ca */ /* 0x000fe200000e0000 */
[----:B------:R-:W-:Y:S01]  /*9a60*/  UMOV UR54, UR10 ;  /* 0x0000000a00367c82 */ /* 0x000fe20008000000 */
[----:B------:R-:W-:Y:S01]  /*9a70*/  R2UR UR15, R11 ;  /* 0x000000000b0f72ca */ /* 0x000fe200000e0000 */
        /* <DEDUP_REMOVED lines=613> */
.L_x_2220:
        /* <DEDUP_REMOVED lines=8> */
.L_x_2221:
[----:B-1----:R-:W-:Y:S05]  /*c150*/  @P1 BRA `(.L_x_2222) ;  /* 0x0000000000081947 */ /* 0x002fea0003800000 */
[----:B------:R-:W1:Y:S02]  /*c160*/  SYNCS.PHASECHK.TRANS64.TRYWAIT P1, [UR10+0x38850], R0 ;  /* 0x03885000ff0075a7 */ /* 0x000e64000802014a */
[----:B-1----:R-:W-:Y:S05]  /*c170*/  @!P1 BRA `(.L_x_2223) ;  /* 0x0000008c00089947 */ /* 0x002fea0003800000 */
.L_x_2222:
[----:B------:R-:W-:Y:S01]  /*c180*/  R2UR UR6, R16 ;  /* 0x00000000100672ca */ /* 0x000fe200000e0000 */
[----:B------:R-:W-:-:S12]  /*c190*/  WARPGROUP.ARRIVE ;  /* 0x00000000000079c5 */ /* 0x000fd80000000000 */
        /* <DEDUP_REMOVED lines=35> */
.L_x_2224:
[----:B01----:R-:W-:Y:S01]  /*c3d0*/  FMNMX.FTZ R0, R184, R17, !PT ;  /* 0x00000011b8007209 */ /* 0x003fe20007810000 */
[----:B------:R-:W-:Y:S01]  /*c3e0*/  ULDC UR6, c[0x0][0x988] ;  /* 0x0002620000067ab9 */ /* 0x000fe20000000800 */
[----:B------:R-:W-:Y:S01]  /*c3f0*/  FMNMX.FTZ R2, R186, R14, !PT ;  /* 0x0000000eba027209 */ /* 0x000fe20007810000 */
[----:B------:R-:W0:Y:S01]  /*c400*/  S2UR UR7, SR_CgaCtaId ;  /* 0x00000000000779c3 */ /* 0x000e220000008800 */
[----:B------:R-:W-:Y:S01]  /*c410*/  FMNMX.FTZ R3, R185, R0, !PT ;  /* 0x00000000b9037209 */ /* 0x000fe20007810000 */
[----:B------:R-:W-:Y:S01]  /*c420*/  UIADD3 UR60, UR60, 0x38840, URZ ;  /* 0x000388403c3c7890 */ /* 0x000fe2000fffe03f */
        /* <DEDUP_REMOVED lines=10> */
[----:B------:R-:W-:Y:S01]  /*c4d0*/  FMNMX.FTZ R2, R182, R19, !PT ;  /* 0x00000013b6027209 */ /* 0x000fe20007810000 */
[----:B0-----:R-:W-:Y:S01]  /*c4e0*/  UPRMT UR60, UR7, 0x654, UR60 ;  /* 0x00000654073c7896 */ /* 0x001fe2000800003c */
[----:B------:R-:W-:Y:S02]  /*c4f0*/  FMNMX.FTZ R3, R181, R0, !PT ;  /* 0x00000000b5037209 */ /* 0x000fe40007810000 */
[----:B------:R-:W-:Y:S02]  /*c500*/  FMNMX.FTZ R19, R183, R2, !PT ;  /* 0x00000002b7137209 */ /* 0x000fe40007810000 */
[----:B------:R-:W-:Y:S02]  /*c510*/  FMNMX.FTZ R0, R168, R3, !PT ;  /* 0x00000003a8007209 */ /* 0x000fe40007810000 */
[----:B------:R-:W-:-:S02]  /*c520*/  FMNMX.FTZ R2, R170, R19, !PT ;  /* 0x00000013aa027209 */ /* 0x000fc40007810000 */
[----:B------:R-:W-:Y:S01]  /*c530*/  FMNMX.FTZ R3, R169, R0, !PT ;  /* 0x00000000a9037209 */ /* 0x000fe20007810000 */
[----:B------:R-:W-:Y:S01]  /*c540*/  SYNCS.ARRIVE.TRANS64.RED.A1T0 RZ, [UR60], RZ ;  /* 0x000000ffffff79a7 */ /* 0x000fe2000810043c */
        /* <DEDUP_REMOVED lines=20> */
[----:B------:R-:W-:-:S03]  /*c690*/  FMNMX.FTZ R2, R159, R2, !PT ;  /* 0x000000029f027209 */ /* 0x000fc60007810000 */
[----:B------:R-:W0:Y:S04]  /*c6a0*/  SHFL.BFLY PT, R3, R0, 0x2, 0x1f ;  /* 0x0c401f0000037f89 */ /* 0x000e2800000e0000 */
[----:B------:R-:W1:Y:S01]  /*c6b0*/  SHFL.BFLY PT, R19, R2, 0x2, 0x1f ;  /* 0x0c401f0002137f89 */ /* 0x000e6200000e0000 */
[----:B0-----:R-:W-:Y:S02]  /*c6c0*/  FMNMX.FTZ R18, R0, R3, !PT ;  /* 0x0000000300127209 */ /* 0x001fe40007810000 */
[----:B-1----:R-:W-:-:S03]  /*c6d0*/  FMNMX.FTZ R19, R2, R19, !PT ;  /* 0x0000001302137209 */ /* 0x002fc60007810000 */
[----:B------:R-:W0:Y:S04]  /*c6e0*/  SHFL.BFLY PT, R3, R18, 0x1, 0x1f ;  /* 0x0c201f0012037f89 */ /* 0x000e2800000e0000 */
[----:B------:R-:W1:Y:S01]  /*c6f0*/  SHFL.BFLY PT, R20, R19, 0x1, 0x1f ;  /* 0x0c201f0013147f89 */ /* 0x000e6200000e0000 */
[----:B0-----:R-:W-:Y:S02]  /*c700*/  FMNMX.FTZ R6, R18, R3, !PT ;  /* 0x0000000312067209 */ /* 0x001fe40007810000 */
[----:B-1----:R-:W-:-:S03]  /*c710*/  FMNMX.FTZ R3, R19, R20, !PT ;  /* 0x0000001413037209 */ /* 0x002fc60007810000 */
[C---:B------:R-:W-:Y:S01]  /*c720*/  FADD.FTZ R17, -R6.reuse, R17 ;  /* 0x0000001106117221 */ /* 0x040fe20000010100 */
[----:B------:R-:W-:Y:S01]  /*c730*/  FMUL.FTZ R193, R6, UR6 ;  /* 0x0000000606c17c20 */ /* 0x000fe20008410000 */
[----:B------:R-:W-:Y:S02]  /*c740*/  FADD.FTZ R14, -R3, R14 ;  /* 0x0000000e030e7221 */ /* 0x000fe40000010100 */
[----:B------:R-:W-:Y:S01]  /*c750*/  FMUL.FTZ R20, R17, UR6 ;  /* 0x0000000611147c20 */ /* 0x000fe20008410000 */
        /* <DEDUP_REMOVED lines=23> */
[----:B------:R-:W-:Y:S01]  /*c8d0*/  FFMA.FTZ R153, R153, UR6, -R193 ;  /* 0x0000000699997c23 */ /* 0x000fe200080108c1 */
        /* <DEDUP_REMOVED lines=11> */
[----:B------:R-:W2:Y:S01]  /*c990*/  MUFU.EX2 R209, R209 ;  /* 0x000000d100d17308 */ /* 0x000ea20000000800 */
[----:B-1----:R-:W-:Y:S01]  /*c9a0*/  FFMA.FTZ R13, R0, R13, R17 ;  /* 0x0000000d000d7223 */ /* 0x002fe20000010011 */
[--C-:B------:R-:W-:Y:S01]  /*c9b0*/  FFMA.FTZ R197, R162, UR6, -R14.reuse ;  /* 0x00000006a2c57c23 */ /* 0x100fe2000801080e */
[--C-:B------:R-:W-:Y:S01]  /*c9c0*/  FFMA.FTZ R162, R163, UR6, -R14.reuse ;  /* 0x00000006a3a27c23 */ /* 0x100fe2000801080e */
[--C-:B------:R-:W-:Y:S01]  /*c9d0*/  FFMA.FTZ R199, R166, UR6, -R14.reuse ;  /* 0x00000006a6c77c23 */ /* 0x100fe2000801080e */
[--C-:B------:R-:W-:Y:S01]  /*c9e0*/  FFMA.FTZ R203, R174, UR6, -R14.reuse ;  /* 0x00000006aecb7c23 */ /* 0x100fe2000801080e */
[--C-:B------:R-:W-:Y:S01]  /*c9f0*/  FFMA.FTZ R164, R175, UR6, -R14.reuse ;  /* 0x00000006afa47c23 */ /* 0x100fe2000801080e */
[----:B------:R-:W-:Y:S01]  /*ca00*/  FFMA.FTZ R157, R157, UR6, -R193 ;  /* 0x000000069d9d7c23 */ /* 0x000fe200080108c1 */
[----:B------:R-:W1:Y:S01]  /*ca10*/  MUFU.EX2 R18, R18 ;  /* 0x0000001200127308 */ /* 0x000e620000000800 */
[----:B0-----:R-:W-:Y:S01]  /*ca20*/  FADD.FTZ R13, R208, R13 ;  /* 0x0000000dd00d7221 */ /* 0x001fe20000010000 */
[--C-:B------:R-:W-:Y:S01]  /*ca30*/  FFMA.FTZ R193, R154, UR6, -R14.reuse ;  /* 0x000000069ac17c23 */ /* 0x100fe2000801080e */
[--C-:B------:R-:W-:Y:S01]  /*ca40*/  FFMA.FTZ R155, R155, UR6, -R14.reuse ;  /* 0x000000069b9b7c23 */ /* 0x100fe2000801080e */
[----:B------:R-:W-:-:S04]  /*ca50*/  FFMA.FTZ R158, R158, UR6, -R14 ;  /* 0x000000069e9e7c23 */ /* 0x000fc8000801080e */
[----:B------:R-:W0:Y:S01]  /*ca60*/  MUFU.EX2 R210, R210 ;  /* 0x000000d200d27308 */ /* 0x000e220000000800 */
[----:B--2---:R-:W-:-:S07]  /*ca70*/  FFMA.FTZ R171, R2, R12, R209 ;  /* 0x0000000c02ab7223 */ /* 0x004fce00000100d1 */
        /* <DEDUP_REMOVED lines=16> */
[--C-:B------:R-:W-:Y:S01]  /*cb80*/  FFMA.FTZ R166, R167, UR6, -R14.reuse ;  /* 0x00000006a7a67c23 */ /* 0x100fe2000801080e */
[----:B------:R-:W-:-:S05]  /*cb90*/  FFMA.FTZ R14, R159, UR6, -R14 ;  /* 0x000000069f0e7c23 */ /* 0x000fca000801080e */
        /* <DEDUP_REMOVED lines=34> */
[----:B------:R-:W-:Y:S01]  /*cdc0*/  MUFU.EX2 R165, R165 ;  /* 0x000000a500a57308 */ /* 0x000fe20000000800 */
[----:B0-----:R-:W-:-:S07]  /*cdd0*/  FADD.FTZ R154, R198, R163 ;  /* 0x000000a3c69a7221 */ /* 0x001fce0000010000 */
[----:B------:R-:W0:Y:S01]  /*cde0*/  MUFU.EX2 R166, R166 ;  /* 0x000000a600a67308 */ /* 0x000e220000000800 */
[----:B--2---:R-:W-:-:S07]  /*cdf0*/  FADD.FTZ R13, R199, R12 ;  /* 0x0000000cc70d7221 */ /* 0x004fce0000010000 */
        /* <DEDUP_REMOVED lines=20> */
.L_x_2225:
[----:B------:R-:W0:Y:S01]  /*cf40*/  S2UR UR14, SR_CgaCtaId ;  /* 0x00000000000e79c3 */ /* 0x000e220000008800 */
[----:B------:R-:W-:Y:S01]  /*cf50*/  R2UR UR11, R22 ;  /* 0x00000000160b72ca */ /* 0x000fe200000e0000 */
[----:B------:R-:W-:Y:S01]  /*cf60*/  UIADD3 UR10, UR10, 0x38860, URZ ;  /* 0x000388600a0a7890 */ /* 0x000fe2000fffe03f */
[----:B------:R-:W-:Y:S02]  /*cf70*/  R2UR UR7, R212 ;  /* 0x00000000d40772ca */ /* 0x000fe400000e0000 */
[----:B------:R-:W-:Y:S01]  /*cf80*/  F2FP.F16.F32.PACK_AB R208, R208, R17 ;  /* 0x00000011d0d0723e */ /* 0x000fe200000000ff */
[----:B------:R-:W-:Y:S01]  /*cf90*/  IMAD.MOV.U32 R17, RZ, RZ, R6 ;  /* 0x000000ffff117224 */ /* 0x000fe200078e0006 */
[----:B------:R-:W-:Y:S01]  /*cfa0*/  F2FP.F16.F32.PACK_AB R195, R14, R195 ;  /* 0x000000c30ec3723e */ /* 0x000fe200000000ff */
[----:B------:R-:W-:Y:S01]  /*cfb0*/  IMAD.MOV.U32 R14, RZ, RZ, R3 ;  /* 0x000000ffff0e7224 */ /* 0x000fe200078e0003 */
[----:B------:R-:W-:Y:S02]  /*cfc0*/  F2FP.F16.F32.PACK_AB R209, R18, R209 ;  /* 0x000000d112d1723e */ /* 0x000fe400000000ff */
[----:B------:R-:W-:-:S02]  /*cfd0*/  F2FP.F16.F32.PACK_AB R210, R19, R210 ;  /* 0x000000d213d2723e */ /* 0x000fc400000000ff */
[----:B------:R-:W-:Y:S02]  /*cfe0*/  F2FP.F16.F32.PACK_AB R211, R20, R211 ;  /* 0x000000d314d3723e */ /* 0x000fe400000000ff */
[----:B------:R-:W-:Y:S01]  /*cff0*/  F2FP.F16.F32.PACK_AB R204, R21, R204 ;  /* 0x000000cc15cc723e */ /* 0x000fe200000000ff */
[----:B------:R-:W-:Y:S01]  /*d000*/  UISETP.GT.AND UP0, UPT, UR7, UR11, UPT ;  /* 0x0000000b0700728c */ /* 0x000fe2000bf04270 */
[----:B------:R-:W-:Y:S02]  /*d010*/  F2FP.F16.F32.PACK_AB R205, R152, R205 ;  /* 0x000000cd98cd723e */ /* 0x000fe400000000ff */
[----:B------:R-:W-:Y:S02]  /*d020*/  F2FP.F16.F32.PACK_AB R206, R177, R206 ;  /* 0x000000ceb1ce723e */ /* 0x000fe400000000ff */
[----:B------:R-:W-:Y:S02]  /*d030*/  F2FP.F16.F32.PACK_AB R207, R156, R207 ;  /* 0x000000cf9ccf723e */ /* 0x000fe400000000ff */
[----:B------:R-:W-:Y:S01]  /*d040*/  PLOP3.LUT P1, PT, PT, PT, UP0, 0x80, 0x0 ;  /* 0x000000000000781c */ /* 0x000fe20003f2f008 */
[----:B0-----:R-:W-:Y:S01]  /*d050*/  UPRMT UR10, UR14, 0x654, UR10 ;  /* 0x000006540e0a7896 */ /* 0x001fe2000800000a */
[----:B------:R-:W-:-:S02]  /*d060*/  F2FP.F16.F32.PACK_AB R200, R169, R200 ;  /* 0x000000c8a9c8723e */ /* 0x000fc400000000ff */
[----:B------:R-:W-:Y:S02]  /*d070*/  F2FP.F16.F32.PACK_AB R201, R160, R201 ;  /* 0x000000c9a0c9723e */ /* 0x000fe400000000ff */
[----:B------:R-:W-:Y:S02]  /*d080*/  F2FP.F16.F32.PACK_AB R202, R173, R202 ;  /* 0x000000caadca723e */ /* 0x000fe400000000ff */
[----:B------:R-:W-:Y:S02]  /*d090*/  F2FP.F16.F32.PACK_AB R203, R164, R203 ;  /* 0x000000cba4cb723e */ /* 0x000fe400000000ff */
[----:B------:R-:W-:Y:S01]  /*d0a0*/  SYNCS.ARRIVE.TRANS64.RED.A1T0 RZ, [UR10], RZ ;  /* 0x000000ffffff79a7 */ /* 0x000fe2000810040a */
[----:B------:R-:W-:Y:S01]  /*d0b0*/  UIADD3 UR10, UR7, -0x1, URZ ;  /* 0xffffffff070a7890 */ /* 0x000fe2000fffe03f */
[----:B------:R-:W-:Y:S02]  /*d0c0*/  R2UR UR7, R7 ;  /* 0x00000000070772ca */ /* 0x000fe400000e0000 */
[----:B------:R-:W-:-:S02]  /*d0d0*/  F2FP.F16.F32.PACK_AB R196, R161, R196 ;  /* 0x000000c4a1c4723e */ /* 0x000fc400000000ff */
[----:B------:R-:W-:Y:S01]  /*d0e0*/  F2FP.F16.F32.PACK_AB R197, R162, R197 ;  /* 0x000000c5a2c5723e */ /* 0x000fe200000000ff */
[----:B------:R-:W-:Y:S01]  /*d0f0*/  IMAD.U32 R212, RZ, RZ, UR10 ;  /* 0x0000000affd47e24 */ /* 0x000fe2000f8e00ff */
[----:B------:R-:W-:Y:S02]  /*d100*/  F2FP.F16.F32.PACK_AB R198, R165, R198 ;  /* 0x000000c6a5c6723e */ /* 0x000fe400000000ff */
[----:B------:R-:W-:Y:S02]  /*d110*/  F2FP.F16.F32.PACK_AB R199, R166, R199 ;  /* 0x000000c7a6c7723e */ /* 0x000fe400000000ff */
[----:B------:R-:W-:Y:S02]  /*d120*/  F2FP.F16.F32.PACK_AB R192, R153, R192 ;  /* 0x000000c099c0723e */ /* 0x000fe400000000ff */
[----:B------:R-:W-:Y:S02]  /*d130*/  F2FP.F16.F32.PACK_AB R193, R167, R193 ;  /* 0x000000c1a7c1723e */ /* 0x000fe400000000ff */
[----:B------:R-:W-:Y:S01]  /*d140*/  MOV R213, UR7 ;  /* 0x0000000700d57c02 */ /* 0x000fe20008000f00 */
[----:B------:R-:W-:Y:S01]  /*d150*/  UMOV UR7, UR61 ;  /* 0x0000003d00077c82 */ /* 0x000fe20008000000 */
[----:B------:R-:W-:Y:S01]  /*d160*/  F2FP.F16.F32.PACK_AB R194, R157, R194 ;  /* 0x000000c29dc2723e */ /* 0x000fe200000000ff */
[----:B------:R-:W-:Y:S06]  /*d170*/  @P1 BRA `(.L_x_2226) ;  /* 0xffffffc400581947 */ /* 0x000fec000383ffff */
.L_x_2215:
        /* <DEDUP_REMOVED lines=131> */
.L_x_2227:
        /* <DEDUP_REMOVED lines=8> */
.L_x_2228:
[----:B-1----:R-:W-:Y:S05]  /*da30*/  @P1 BRA `(.L_x_2229) ;  /* 0x0000000000081947 */ /* 0x002fea0003800000 */
[----:B------:R-:W1:Y:S02]  /*da40*/  SYNCS.PHASECHK.TRANS64.TRYWAIT P1, [UR5+0x38850], R0 ;  /* 0x03885000ff0075a7 */ /* 0x000e640008020145 */
[----:B-1----:R-:W-:Y:S05]  /*da50*/  @!P1 BRA `(.L_x_2230) ;  /* 0x0000007000e89947 */ /* 0x002fea0003800000 */
.L_x_2229:
[----:B------:R-:W-:Y:S01]  /*da60*/  R2UR UR4, R16 ;  /* 0x00000000100472ca */ /* 0x000fe200000e0000 */
[----:B------:R-:W-:Y:S01]  /*da70*/  WARPGROUP.ARRIVE ;  /* 0x00000000000079c5 */ /* 0x000fe20000000000 */
[----:B------:R-:W-:Y:S01]  /*da80*/  UMOV UR11, 0x40000040 ;  /* 0x40000040000b7882 */ /* 0x000fe20000000000 */
[----:B01----:R-:W0:Y:S04]  /*da90*/  SHFL.BFLY PT, R0, R13, 0x2, 0x1f ;  /* 0x0c401f000d007f89 */ /* 0x003e2800000e0000 */
[----:B------:R-:W1:Y:S06]  /*daa0*/  SHFL.BFLY PT, R5, R12, 0x2, 0x1f ;  /* 0x0c401f000c057f89 */ /* 0x000e6c00000e0000 */
[----:B------:R-:W-:-:S04]  /*dab0*/  UIADD3 UR4, UR4, 0x400, URZ ;  /* 0x0000040004047890 */ /* 0x000fc8000fffe03f */
[----:B------:R-:W-:-:S04]  /*dac0*/  USHF.R.U32.HI UR4, URZ, 0x4, UR4 ;  /* 0x000000043f047899 */ /* 0x000fc80008011604 */
[----:B------:R-:W-:-:S04]  /*dad0*/  ULOP3.LUT UR4, UR4, 0x3fff, URZ, 0xc0, !UPT ;  /* 0x00003fff04047892 */ /* 0x000fc8000f8ec03f */
[----:B------:R-:W-:Y:S01]  /*dae0*/  ULOP3.LUT UR4, UR4, 0x2800000, URZ, 0xfc, !UPT ;  /* 0x0280000004047892 */ /* 0x000fe2000f8efc3f */
[----:B0-----:R-:W-:Y:S01]  /*daf0*/  FADD.FTZ R0, R0, R13 ;  /* 0x0000000d00007221 */ /* 0x001fe20000010000 */
[----:B------:R-:W-:Y:S02]  /*db00*/  IMAD.U32 R13, RZ, RZ, UR6 ;  /* 0x00000006ff0d7e24 */ /* 0x000fe4000f8e00ff */
[----:B------:R-:W-:Y:S01]  /*db10*/  UIMAD UR4, UR61, 0xa00, UR4 ;  /* 0x00000a003d0478a4 */ /* 0x000fe2000f8e0204 */
[----:B-1----:R-:W-:-:S03]  /*db20*/  FADD.FTZ R2, R5, R12 ;  /* 0x0000000c05027221 */ /* 0x002fc60000010000 */
        /* <DEDUP_REMOVED lines=9> */
[----:B------:R-:W-:Y:S02]  /*dbc0*/  CS2R R4, SRZ ;  /* 0x0000000000047805 */ /* 0x000fe4000001ff00 */
[----:B------:R-:W-:Y:S02]  /*dbd0*/  MOV R0, 0xff800000 ;  /* 0xff80000000007802 */ /* 0x000fe40000000f00 */
[----:B------:R-:W-:Y:S01]  /*dbe0*/  FSETP.NE.FTZ.AND P1, PT, R11, RZ, PT ;  /* 0x000000ff0b00720b */ /* 0x000fe20003f35000 */
[----:B-1----:R-:W-:Y:S01]  /*dbf0*/  FADD.FTZ R14, R2, R7 ;  /* 0x00000007020e7221 */ /* 0x002fe20000010000 */
[----:B------:R-:W-:-:S02]  /*dc00*/  IMAD.U32 R7, RZ, RZ, UR6 ;  /* 0x00000006ff077e24 */ /* 0x000fc4000f8e00ff */
[----:B------:R-:W-:Y:S02]  /*dc10*/  IMAD.MOV.U32 R2, RZ, RZ, -0x800000 ;  /* 0xff800000ff027424 */ /* 0x000fe400078e00ff */
        /* <DEDUP_REMOVED lines=37> */
.L_x_2231:
        /* <DEDUP_REMOVED lines=133> */
.L_x_2195:
[----:B------:R-:W-:Y:S05]  /*e6c0*/  @P0 BRA `(.L_x_2232) ;  /* 0x0000002000600947 */ /* 0x000fea0003800000 */
[----:B------:R-:W0:Y:S01]  /*e6d0*/  S2R R3, SR_TID.X ;  /* 0x0000000000037919 */ /* 0x000e220000002100 */
[----:B------:R-:W-:Y:S01]  /*e6e0*/  R2UR UR13, R23 ;  /* 0x00000000170d72ca */ /* 0x000fe200000e0000 */
[----:B------:R-:W1:Y:S01]  /*e6f0*/  S2UR UR12, SR_CTAID.Z ;  /* 0x00000000000c79c3 */ /* 0x000e620000002700 */
[----:B------:R-:W-:Y:S01]  /*e700*/  ULDC.64 UR8, c[0x0][0xbd0] ;  /* 0x0002f40000087ab9 */ /* 0x000fe20000000a00 */
[----:B------:R-:W-:Y:S01]  /*e710*/  ULDC.64 UR14, c[0x0][0x208] ;  /* 0x00008200000e7ab9 */ /* 0x000fe20000000a00 */
[----:B------:R-:W-:Y:S05]  /*e720*/  BSSY B0, `(.L_x_2233) ;  /* 0x000014c000007945 */ /* 0x000fea0003800000 */
[----:B------:R-:W2:Y:S04]  /*e730*/  LDC.64 R18, c[0x0][0xbd8] ;  /* 0x0002f600ff127b82 */ /* 0x000ea80000000a00 */
[----:B------:R-:W-:-:S02]  /*e740*/  USHF.R.S32.HI UR7, URZ, 0x1f, UR13 ;  /* 0x0000001f3f077899 */ /* 0x000fc4000801140d */
[----:B------:R-:W-:Y:S02]  /*e750*/  UIMAD.WIDE.U32 UR4, UR13, UR8, URZ ;  /* 0x000000080d0472a5 */ /* 0x000fe4000f8e003f */
[----:B------:R-:W-:Y:S01]  /*e760*/  UIMAD UR6, UR7, UR8, URZ ;  /* 0x00000008070672a4 */ /* 0x000fe2000f8e023f */
[----:B------:R-:W3:Y:S03]  /*e770*/  S2UR UR11, SR_CTAID.Y ;  /* 0x00000000000b79c3 */ /* 0x000ee60000002600 */
[----:B------:R-:W-:-:S03]  /*e780*/  UIMAD UR6, UR13, UR9, UR6 ;  /* 0x000000090d0672a4 */ /* 0x000fc6000f8e0206 */
[----:B------:R-:W-:Y:S01]  /*e790*/  ULDC.64 UR8, c[0x0][0xb38] ;  /* 0x0002ce0000087ab9 */ /* 0x000fe20000000a00 */
[----:B------:R-:W-:Y:S01]  /*e7a0*/  UIADD3 UR6, UR5, UR6, URZ ;  /* 0x0000000605067290 */ /* 0x000fe2000fffe03f */
[----:B------:R-:W3:Y:S01]  /*e7b0*/  LDC R153, c[0x0][0xc50] ;  /* 0x00031400ff997b82 */ /* 0x000ee20000000800 */
[----:B-1----:R-:W-:Y:S02]  /*e7c0*/  USHF.R.S32.HI UR10, URZ, 0x1f, UR12 ;  /* 0x0000001f3f0a7899 */ /* 0x002fe4000801140c */
[----:B------:R-:W-:Y:S01]  /*e7d0*/  UIMAD UR7, UR7, UR8, URZ ;  /* 0x00000008070772a4 */ /* 0x000fe2000f8e023f */
[----:B0-----:R-:W-:-:S04]  /*e7e0*/  VIADD R5, R3, 0xffffff80 ;  /* 0xffffff8003057836 */ /* 0x001fc80000000000 */
[----:B------:R-:W0:Y:S01]  /*e7f0*/  LDC.64 R20, c[0x0][0xb40] ;  /* 0x0002d000ff147b82 */ /* 0x000e220000000a00 */
[----:B------:R-:W-:-:S04]  /*e800*/  SHF.R.S32.HI R4, RZ, 0x1f, R5 ;  /* 0x0000001fff047819 */ /* 0x000fc80000011405 */
[CC--:B------:R-:W-:Y:S02]  /*e810*/  LEA.HI R6, R4.reuse, R5.reuse, RZ, 0x7 ;  /* 0x0000000504067211 */ /* 0x0c0fe400078f38ff */
[----:B------:R-:W-:Y:S02]  /*e820*/  LEA.HI R11, R4, R5, RZ, 0x2 ;  /* 0x00000005040b7211 */ /* 0x000fe400078f10ff */
[----:B------:R-:W-:Y:S02]  /*e830*/  LOP3.LUT R8, R6, 0xffffff80, RZ, 0xc0, !PT ;  /* 0xffffff8006087812 */ /* 0x000fe400078ec0ff */
[----:B------:R-:W-:-:S03]  /*e840*/  SHF.R.S32.HI R7, RZ, 0x7, R6 ;  /* 0x00000007ff077819 */ /* 0x000fc60000011406 */
[----:B------:R-:W-:Y:S01]  /*e850*/  IMAD.IADD R3, R5, 0x1, -R8 ;  /* 0x0000000105037824 */ /* 0x000fe200078e0a08 */
[----:B------:R-:W-:Y:S01]  /*e860*/  LEA.HI R4, R6, R7, RZ, 0x1 ;  /* 0x0000000706047211 */ /* 0x000fe200078f08ff */
[----:B------:R-:W1:Y:S01]  /*e870*/  LDC R8, c[0x0][0xbe8] ;  /* 0x0002fa00ff087b82 */ /* 0x000e620000000800 */
        /* <DEDUP_REMOVED lines=12> */
[----:B------:R-:W-:Y:S01]  /*e940*/  LOP3.LUT R10, R10, 0x7ffffffc, RZ, 0xc0, !PT ;  /* 0x7ffffffc0a0a7812 */ /* 0x000fe200078ec0ff */
[----:B------:R-:W-:Y:S01]  /*e950*/  BAR.SYNC.DEFER_BLOCKING 0x1, 0x100 ;  /* 0x0044000000007b1d */ /* 0x000fe20000010000 */
[----:B-1----:R-:W-:Y:S01]  /*e960*/  ISETP.NE.AND P0, PT, R8, 0x1, PT ;  /* 0x000000010800780c */ /* 0x002fe20003f05270 */
[----:B------:R-:W-:Y:S01]  /*e970*/  IMAD.IADD R4, R9, 0x1, -R14 ;  /* 0x0000000109047824 */ /* 0x000fe200078e0a0e */
[----:B------:R-:W-:Y:S02]  /*e980*/  LOP3.LUT R14, R7, 0x1ffffffe, RZ, 0xc0, !PT ;  /* 0x1ffffffe070e7812 */ /* 0x000fe400078ec0ff */
[----:B------:R-:W-:Y:S01]  /*e990*/  SHF.R.S32.HI R7, RZ, 0x5, R12 ;  /* 0x00000005ff077819 */ /* 0x000fe2000001140c */
[----:B--2---:R-:W-:Y:S01]  /*e9a0*/  IMAD R12, R18, UR10, RZ ;  /* 0x0000000a120c7c24 */ /* 0x004fe2000f8e02ff */
[----:B------:R-:W1:Y:S01]  /*e9b0*/  S2R R9, SR_CTAID.X ;  /* 0x0000000000097919 */ /* 0x000e620000002500 */
[----:B------:R-:W-:Y:S01]  /*e9c0*/  IMAD.IADD R11, R5, 0x1, -R14 ;  /* 0x00000001050b7824 */ /* 0x000fe200078e0a0e */
[----:B------:R-:W-:Y:S01]  /*e9d0*/  MOV R5, UR5 ;  /* 0x0000000500057c02 */ /* 0x000fe20008000f00 */
[----:B------:R-:W-:-:S02]  /*e9e0*/  IMAD R7, R7, 0x10, R4 ;  /* 0x0000001007077824 */ /* 0x000fc400078e0204 */
[----:B------:R-:W-:Y:S02]  /*e9f0*/  IMAD.U32 R4, RZ, RZ, UR4 ;  /* 0x00000004ff047e24 */ /* 0x000fe4000f8e00ff */
[----:B------:R-:W2:Y:S01]  /*ea00*/  @P0 LDC R14, c[0x0][0xbec] ;  /* 0x0002fb00ff0e0b82 */ /* 0x000ea20000000800 */
[----:B------:R-:W-:Y:S01]  /*ea10*/  IMAD R16, R6, 0x40, R7 ;  /* 0x0000004006107824 */ /* 0x000fe200078e0207 */
[----:B------:R-:W-:Y:S01]  /*ea20*/  UIMAD.WIDE.U32 UR4, UR13, UR8, URZ ;  /* 0x000000080d0472a5 */ /* 0x000fe2000f8e003f */
        /* <DEDUP_REMOVED lines=14> */
[----:B------:R-:W-:-:S04]  /*eb10*/  ULDC.64 UR6, c[0x0][0xb48] ;  /* 0x0002d20000067ab9 */ /* 0x000fc80000000a00 */
[----:B------:R-:W3:Y:S01]  /*eb20*/  @P0 LDC R155, c[0x0][0xbf0] ;  /* 0x0002fc00ff9b0b82 */ /* 0x000ee20000000800 */
[----:B-1----:R-:W-:Y:S01]  /*eb30*/  IMAD R11, R9, 0x80, R6 ;  /* 0x00000080090b7824 */ /* 0x002fe200078e0206 */
[----:B------:R-:W-:Y:S01]  /*eb40*/  MOV R6, UR4 ;  /* 0x0000000400067c02 */ /* 0x000fe20008000f00 */
[----:B------:R-:W-:Y:S02]  /*eb50*/  ULDC.64 UR4, c[0x0][0xbe0] ;  /* 0x0002f80000047ab9 */ /* 0x000fe40000000a00 */
[----:B--2---:R-:W-:-:S04]  /*eb60*/  @P0 IMAD.HI.U32 R12, R11, R14, RZ ;  /* 0x0000000e0b0c0227 */ /* 0x004fc800078e00ff */
        /* <DEDUP_REMOVED lines=8> */
[----:B------:R-:W-:Y:S01]  /*ebf0*/  IMAD.MOV.U32 R15, RZ, RZ, R11 ;  /* 0x000000ffff0f7224 */ /* 0x000fe200078e000b */
[----:B---3--:R-:W-:Y:S01]  /*ec00*/  @P0 SHF.R.U32.HI R15, RZ, R155, R22 ;  /* 0x0000009bff0f0219 */ /* 0x008fe20000011616 */
[C---:B------:R-:W-:Y:S02]  /*ec10*/  IMAD R12, R14.reuse, UR4, RZ ;  /* 0x000000040e0c7c24 */ /* 0x040fe4000f8e02ff */
        /* <DEDUP_REMOVED lines=73> */
[----:B------:R-:W-:Y:S01]  /*f0b0*/  VIADD R22, R3, 0x50 ;  /* 0x0000005003167836 */ /* 0x000fe20000000000 */
[----:B------:R-:W-:-:S02]  /*f0c0*/  ISETP.GE.AND P0, PT, R18, UR4, PT ;  /* 0x0000000412007c0c */ /* 0x000fc4000bf06270 */
[----:B------:R-:W-:Y:S02]  /*f0d0*/  ISETP.GE.AND P1, PT, R19, UR4, PT ;  /* 0x0000000413007c0c */ /* 0x000fe4000bf26270 */
[C---:B------:R-:W-:Y:S02]  /*f0e0*/  IADD3 R20, R3.reuse, 0x40, RZ ;  /* 0x0000004003147810 */ /* 0x040fe40007ffe0ff */
        /* <DEDUP_REMOVED lines=8> */
[----:B---34-:R-:W-:Y:S01]  /*f170*/  @!P2 IMAD.WIDE R10, R3, 0x4, R4 ;  /* 0x00000004030aa825 */ /* 0x018fe200078e0204 */
[----:B------:R-:W-:-:S02]  /*f180*/  ISETP.GE.AND P6, PT, R22, UR4, PT ;  /* 0x0000000416007c0c */ /* 0x000fc4000bfc6270 */
[----:B------:R-:W-:Y:S01]  /*f190*/  @!P0 LEA.HI R18, R18, R18, RZ, 0x1 ;  /* 0x0000001212128211 */ /* 0x000fe200078f08ff */
        /* <DEDUP_REMOVED lines=13> */
[----:B------:R-:W-:Y:S02]  /*f270*/  @!P0 LOP3.LUT R11, R18, 0xfffffffe, RZ, 0xc0, !PT ;  /* 0xfffffffe120b8812 */ /* 0x000fe400078ec0ff */
[----:B------:R-:W-:Y:S01]  /*f280*/  @!P2 LEA.HI R0, R0, R0, RZ, 0x1 ;  /* 0x000000000000a211 */ /* 0x000fe200078f08ff */
[----:B-1----:R-:W-:Y:S01]  /*f290*/  VIADD R28, R3, 0x60 ;  /* 0x00000060031c7836 */ /* 0x002fe20000000000 */
[----:B------:R-:W-:Y:S01]  /*f2a0*/  @!P1 LOP3.LUT R13, R19, 0xfffffffe, RZ, 0xc0, !PT ;  /* 0xfffffffe130d9812 */ /* 0x000fe200078ec0ff */
        /* <DEDUP_REMOVED lines=147> */
.L_x_2234:
[----:B------:R-:W-:Y:S05]  /*fbe0*/  BSYNC B0 ;  /* 0x0000000000007941 */ /* 0x000fea0003800000 */
.L_x_2233:
[----:B------:R-:W-:Y:S01]  /*fbf0*/  ISETP.GE.AND P0, PT, R9, R8, PT ;  /* 0x000000080900720c */ /* 0x000fe20003f06270 */
[----:B0---4-:R1:W4:Y:S04]  /*fc00*/  SHFL.IDX PT, R5, R7, 0x1, 0x1c1f ;  /* 0x003c1f0007057f89 */ /* 0x01132800000e0000 */
[----:B---3--:R1:W3:Y:S08]  /*fc10*/  SHFL.IDX PT, R4, R6, 0x1, 0x1c1f ;  /* 0x003c1f0006047f89 */ /* 0x0082f000000e0000 */
[----:B-1----:R-:W-:Y:S05]  /*fc20*/  @P0 BRA `(.L_x_2193) ;  /* 0x0000004c00d00947 */ /* 0x002fea0003800000 */
        /* <DEDUP_REMOVED lines=17> */
[----:B---34-:R-:W-:Y:S01]  /*fd40*/  @!P0 IMAD.WIDE R6, R3, 0x4, R4 ;  /* 0x0000000403068825 */ /* 0x018fe200078e0204 */
[----:B------:R-:W-:-:S02]  /*fd50*/  ISETP.GE.AND P4, PT, R16, UR4, PT ;  /* 0x0000000410007c0c */ /* 0x000fc4000bf86270 */
        /* <DEDUP_REMOVED lines=75> */
[----:B------:R-:W-:-:S02]  /*10210*/  IADD3 R18, R3, 0x88, RZ ;  /* 0x0000008803127810 */ /* 0x000fc40007ffe0ff */
[----:B------:R-:W-:Y:S01]  /*10220*/  @!P0 LOP3.LUT R19, R19, 0xfffffffe, RZ, 0xc0, !PT ;  /* 0xfffffffe13138812 */ /* 0x000fe200078ec0ff */
        /* <DEDUP_REMOVED lines=32> */
[C---:B------:R-:W-:Y:S01]  /*10430*/  VIADD R20, R3.reuse, 0xc8 ;  /* 0x000000c803147836 */ /* 0x040fe20000000000 */
[----:B------:R-:W-:Y:S01]  /*10440*/  ISETP.GE.AND P5, PT, R18, UR4, PT ;  /* 0x0000000412007c0c */ /* 0x000fe2000bfa6270 */
[----:B------:R-:W-:Y:S01]  /*10450*/  VIADD R0, R3, 0xd0 ;  /* 0x000000d003007836 */ /* 0x000fe20000000000 */
[----:B------:R-:W-:-:S02]  /*10460*/  @!P2 LEA.HI R17, R17, R17, RZ, 0x1 ;  /* 0x000000111111a211 */ /* 0x000fc400078f08ff */
[----:B------:R-:W-:Y:S02]  /*10470*/  @!P1 LEA.HI R19, R19, R19, RZ, 0x1 ;  /* 0x0000001313139211 */ /* 0x000fe400078f08ff */
[----:B---3--:R-:W-:Y:S01]  /*10480*/  @!P4 LOP3.LUT R13, R2, 0xfffffffe, RZ, 0xc0, !PT ;  /* 0xfffffffe020dc812 */ /* 0x008fe200078ec0ff */
        /* <DEDUP_REMOVED lines=10> */
[----:B------:R-:W-:Y:S01]  /*10530*/  IADD3 R2, R3, 0xd8, RZ ;  /* 0x000000d803027810 */ /* 0x000fe20007ffe0ff */
[--C-:B------:R-:W-:Y:S01]  /*10540*/  @!P2 IMAD.WIDE R12, R17, 0x4, R4.reuse ;  /* 0x00000004110ca825 */ /* 0x100fe200078e0204 */
[----:B------:R-:W-:Y:S01]  /*10550*/  @!P5 LEA.HI R18, R18, R18, RZ, 0x1 ;  /* 0x000000121212d211 */ /* 0x000fe200078f08ff */
[----:B------:R2:W-:Y:S02]  /*10560*/  @!P3 ST.E.64 desc[UR6][R10.64], R110 ;  /* 0x0000006e0a00b985 */ /* 0x0005e4000c101b06 */
[----:B------:R-:W-:-:S02]  /*10570*/  @!P1 IMAD.WIDE R14, R19, 0x4, R4 ;  /* 0x00000004130e9825 */ /* 0x000fc400078e0204 */
[----:B------:R-:W-:Y:S01]  /*10580*/  @!P2 ST.E.64 desc[UR6][R12.64], R114 ;  /* 0x000000720c00a985 */ /* 0x000fe2000c101b06 */
[----:B------:R-:W-:Y:S01]  /*10590*/  @!P6 LEA.HI R20, R20, R20, RZ, 0x1 ;  /* 0x000000141414e211 */ /* 0x000fe200078f08ff */
[C---:B------:R-:W-:Y:S01]  /*105a0*/  VIADD R16, R3.reuse, 0xe0 ;  /* 0x000000e003107836 */ /* 0x040fe20000000000 */
[----:B0-----:R-:W-:Y:S01]  /*105b0*/  @!P5 LOP3.LUT R7, R18, 0xfffffffe, RZ, 0xc0, !PT ;  /* 0xfffffffe1207d812 */ /* 0x001fe200078ec0ff */
[C---:B------:R-:W-:Y:S01]  /*105c0*/  VIADD R17, R3.reuse, 0xe8 ;  /* 0x000000e803117836 */ /* 0x040fe20000000000 */
[----:B------:R-:W-:Y:S01]  /*105d0*/  @!P1 ST.E.64 desc[UR6][R14.64], R118 ;  /* 0x000000760e009985 */ /* 0x000fe2000c101b06 */
[----:B------:R-:W-:Y:S01]  /*105e0*/  VIADD R19, R3, 0xf0 ;  /* 0x000000f003137836 */ /* 0x000fe20000000000 */
[----:B------:R-:W-:Y:S01]  /*105f0*/  ISETP.GE.AND P1, PT, R2, UR4, PT ;  /* 0x0000000402007c0c */ /* 0x000fe2000bf26270 */
[----:B------:R-:W-:Y:S01]  /*10600*/  @!P5 IMAD.WIDE R6, R7, 0x4, R4 ;  /* 0x000000040706d825 */ /* 0x000fe200078e0204 */
[----:B------:R-:W-:Y:S02]  /*10610*/  ISETP.GE.AND P2, PT, R16, UR4, PT ;  /* 0x0000000410007c0c */ /* 0x000fe4000bf46270 */
[----:B------:R-:W-:Y:S01]  /*10620*/  ISETP.GE.AND P3, PT, R17, UR4, PT ;  /* 0x0000000411007c0c */ /* 0x000fe2000bf66270 */
[----:B------:R-:W-:Y:S01]  /*10630*/  VIADD R3, R3, 0xf8 ;  /* 0x000000f803037836 */ /* 0x000fe20000000000 */
[----:B------:R-:W-:Y:S01]  /*10640*/  ISETP.GE.AND P4, PT, R19, UR4, PT ;  /* 0x0000000413007c0c */ /* 0x000fe2000bf86270 */
[----:B------:R0:W-:Y:S01]  /*10650*/  @!P5 ST.E.64 desc[UR6][R6.64], R122 ;  /* 0x0000007a0600d985 */ /* 0x0001e2000c101b06 */
[----:B------:R-:W-:-:S02]  /*10660*/  @!P0 LEA.HI R0, R0, R0, RZ, 0x1 ;  /* 0x0000000000008211 */ /* 0x000fc400078f08ff */
[----:B-1----:R-:W-:Y:S02]  /*10670*/  @!P6 LOP3.LUT R9, R20, 0xfffffffe, RZ, 0xc0, !PT ;  /* 0xfffffffe1409e812 */ /* 0x002fe400078ec0ff */
[----:B--2---:R-:W-:Y:S02]  /*10680*/  @!P0 LOP3.LUT R11, R0, 0xfffffffe, RZ, 0xc0, !PT ;  /* 0xfffffffe000b8812 */ /* 0x004fe400078ec0ff */
[----:B------:R-:W-:Y:S01]  /*10690*/  @!P1 LEA.HI R2, R2, R2, RZ, 0x1 ;  /* 0x0000000202029211 */ /* 0x000fe200078f08ff */
[--C-:B------:R-:W-:Y:S01]  /*106a0*/  @!P6 IMAD.WIDE R8, R9, 0x4, R4.reuse ;  /* 0x000000040908e825 */ /* 0x100fe200078e0204 */
[----:B------:R-:W-:Y:S02]  /*106b0*/  @!P2 LEA.HI R16, R16, R16, RZ, 0x1 ;  /* 0x000000101010a211 */ /* 0x000fe400078f08ff */
[----:B------:R-:W-:Y:S02]  /*106c0*/  @!P3 LEA.HI R17, R17, R17, RZ, 0x1 ;  /* 0x000000111111b211 */ /* 0x000fe400078f08ff */
[----:B------:R1:W-:Y:S01]  /*106d0*/  @!P6 ST.E.64 desc[UR6][R8.64], R126 ;  /* 0x0000007e0800e985 */ /* 0x0003e2000c101b06 */
[----:B0-----:R-:W-:Y:S01]  /*106e0*/  @!P0 IMAD.WIDE R6, R11, 0x4, R4 ;  /* 0x000000040b068825 */ /* 0x001fe200078e0204 */
[----:B------:R-:W-:-:S02]  /*106f0*/  @!P4 LEA.HI R19, R19, R19, RZ, 0x1 ;  /* 0x000000131313c211 */ /* 0x000fc400078f08ff */
[----:B------:R-:W-:Y:S02]  /*10700*/  @!P1 LOP3.LUT R13, R2, 0xfffffffe, RZ, 0xc0, !PT ;  /* 0xfffffffe020d9812 */ /* 0x000fe400078ec0ff */
[----:B------:R0:W-:Y:S01]  /*10710*/  @!P0 ST.E.64 desc[UR6][R6.64], R130 ;  /* 0x0000008206008985 */ /* 0x0001e2000c101b06 */
[----:B------:R-:W-:Y:S02]  /*10720*/  @!P2 LOP3.LUT R15, R16, 0xfffffffe, RZ, 0xc0, !PT ;  /* 0xfffffffe100fa812 */ /* 0x000fe400078ec0ff */
[----:B------:R-:W-:Y:S02]  /*10730*/  ISETP.GE.AND P0, PT, R3, UR4, PT ;  /* 0x0000000403007c0c */ /* 0x000fe4000bf06270 */
        /* <DEDUP_REMOVED lines=17> */
.L_x_2232:
        /* <DEDUP_REMOVED lines=26> */
[----:B------:R-:W-:Y:S01]  /*109f0*/  MOV R3, UR5 ;  /* 0x0000000500037c02 */ /* 0x000fe20008000f00 */
[----:B------:R-:W-:Y:S01]  /*10a00*/  UIADD3 UR6, UR5, UR6, URZ ;  /* 0x0000000605067290 */ /* 0x000fe2000fffe03f */
[----:B------:R-:W-:Y:S02]  /*10a10*/  IMAD.U32 R2, RZ, RZ, UR4 ;  /* 0x00000004ff027e24 */ /* 0x000fe4000f8e00ff */
[----:B------:R-:W-:Y:S02]  /*10a20*/  ULDC.64 UR4, c[0x0][0xbe0] ;  /* 0x0002f80000047ab9 */ /* 0x000fe40000000a00 */
[----:B------:R-:W0:Y:S01]  /*10a30*/  S2UR UR10, SR_CTAID.Y ;  /* 0x00000000000a79c3 */ /* 0x000e220000002600 */
[----:B------:R-:W-:-:S02]  /*10a40*/  IMAD.U32 R3, RZ, RZ, UR6 ;  /* 0x00000006ff037e24 */ /* 0x000fc4000f8e00ff */
[C---:B-1----:R-:W-:Y:S02]  /*10a50*/  IMAD R12, R10.reuse, UR8, RZ ;  /* 0x000000080a0c7c24 */ /* 0x042fe4000f8e02ff */
[----:B------:R-:W-:-:S03]  /*10a60*/  IMAD.WIDE.U32 R2, R10, UR7, R2 ;  /* 0x000000070a027c25 */ /* 0x000fc6000f8e0002 */
[----:B------:R-:W0:Y:S01]  /*10a70*/  LDC R8, c[0x0][0xc50] ;  /* 0x00031400ff087b82 */ /* 0x000e220000000800 */
[----:B--2---:R-:W-:-:S04]  /*10a80*/  @P0 IMAD.HI.U32 R4, R0, R7, RZ ;  /* 0x0000000700040227 */ /* 0x004fc800078e00ff */
[----:B------:R-:W-:Y:S02]  /*10a90*/  IMAD R7, RZ, RZ, -UR11 ;  /* 0x8000000bff077e24 */ /* 0x000fe4000f8e02ff */
[----:B------:R-:W-:Y:S01]  /*10aa0*/  IMAD R11, R11, UR7, R12 ;  /* 0x000000070b0b7c24 */ /* 0x000fe2000f8e020c */
        /* <DEDUP_REMOVED lines=24> */
.L_x_2191:
        /* <DEDUP_REMOVED lines=18> */
.L_x_2235:
[----:B------:R-:W-:Y:S01]  /*10d50*/  ULDC UR42, c[0x0][0xc50] ;  /* 0x00031400002a7ab9 */ /* 0x000fe20000000800 */
[----:B------:R-:W-:Y:S01]  /*10d60*/  UMOV UR39, UR6 ;  /* 0x0000000600277c82 */ /* 0x000fe20008000000 */
[----:B------:R-:W-:-:S11]  /*10d70*/  UISETP.NE.AND UP0, UPT, UR42, 0x1, UPT ;  /* 0x000000012a00788c */ /* 0x000fd6000bf05270 */
[----:B------:R-:W-:Y:S01]  /*10d80*/  @UP0 ULDC UR4, c[0x0][0xc54] ;  /* 0x0003150000040ab9 */ /* 0x000fe20000000800 */
[----:B------:R-:W-:Y:S01]  /*10d90*/  @UP0 ULDC UR7, c[0x0][0xc58] ;  /* 0x0003160000070ab9 */ /* 0x000fe20000000800 */
[----:B------:R-:W-:-:S04]  /*10da0*/  UIMAD.WIDE.U32 UR4, UR6, UR4, URZ ;  /* 0x00000004060472a5 */ /* 0x000fc8000f8e003f */
[----:B------:R-:W-:-:S12]  /*10db0*/  @UP0 USHF.R.U32.HI UR39, URZ, UR7, UR5 ;  /* 0x000000073f270299 */ /* 0x000fd80008011605 */
.L_x_2236:
        /* <DEDUP_REMOVED lines=12> */
[----:B0-----:R-:W-:-:S04]  /*10e80*/  ISETP.NE.U32.AND P0, PT, R2, RZ, PT ;  /* 0x000000ff0200720c */ /* 0x001fc80003f05070 */
[----:B------:R-:W-:-:S13]  /*10e90*/  ISETP.NE.AND.EX P0, PT, R3, RZ, PT, P0 ;  /* 0x000000ff0300720c */ /* 0x000fda0003f05300 */
[----:B------:R-:W0:Y:S08]  /*10ea0*/  @P0 LDC.64 R2, c[0x0][0xa28] ;  /* 0x00028a00ff020b82 */ /* 0x000e300000000a00 */
[----:B------:R-:W1:Y:S01]  /*10eb0*/  S2UR UR46, SR_CTAID.X ;  /* 0x00000000002e79c3 */ /* 0x000e620000002500 */
[----:B0-----:R-:W-:-:S05]  /*10ec0*/  @P0 IMAD.WIDE R2, R26, 0x4, R2 ;  /* 0x000000041a020825 */ /* 0x001fca00078e0202 */
[----:B------:R0:W5:Y:S01]  /*10ed0*/  @P0 LDG.E R23, desc[UR4][R2.64] ;  /* 0x0000000402170981 */ /* 0x000162000c1e1900 */
[----:B------:R-:W-:Y:S01]  /*10ee0*/  ULDC UR4, c[0x0][0x448] ;  /* 0x0001120000047ab9 */ /* 0x000fe20000000800 */
[----:B------:R-:W-:Y:S02]  /*10ef0*/  USHF.R.U32.HI UR9, URZ, 0x10, UR42 ;  /* 0x000000103f097899 */ /* 0x000fe4000801162a */
[----:B------:R-:W-:Y:S02]  /*10f00*/  UISETP.NE.AND UP1, UPT, UR4, 0x1, UPT ;  /* 0x000000010400788c */ /* 0x000fe4000bf25270 */
[----:B-1----:R-:W-:Y:S01]  /*10f10*/  ULEA UR6, UR46, 0x7f, 0x7 ;  /* 0x0000007f2e067891 */ /* 0x002fe2000f8e383f */
[----:B------:R-:W-:Y:S01]  /*10f20*/  ULDC.64 UR4, c[0x0][0x418] ;  /* 0x0001060000047ab9 */ /* 0x000fe20000000a00 */
[----:B------:R-:W-:Y:S02]  /*10f30*/  UP2UR UR47, UPR, URZ, 0x2 ;  /* 0x000000023f2f7883 */ /* 0x000fe40008000000 */
[----:B------:R-:W-:-:S02]  /*10f40*/  UISETP.NE.U32.AND UP0, UPT, UR4, URZ, UPT ;  /* 0x0000003f0400728c */ /* 0x000fc4000bf05070 */
[----:B------:R-:W-:Y:S02]  /*10f50*/  ULOP3.LUT UR42, UR42, 0xffff, URZ, 0xc0, !UPT ;  /* 0x0000ffff2a2a7892 */ /* 0x000fe4000f8ec03f */
[----:B------:R-:W-:Y:S01]  /*10f60*/  UISETP.NE.AND.EX UP0, UPT, UR5, URZ, UPT, UP0 ;  /* 0x0000003f0500728c */ /* 0x000fe2000bf05300 */
[----:B------:R-:W-:Y:S02]  /*10f70*/  ULDC UR4, c[0x0][0x424] ;  /* 0x0001090000047ab9 */ /* 0x000fe40000000800 */
[----:B------:R-:W-:Y:S01]  /*10f80*/  @UP1 ULDC UR5, c[0x0][0x44c] ;  /* 0x0001130000051ab9 */ /* 0x000fe20000000800 */
[----:B------:R-:W-:Y:S02]  /*10f90*/  USEL UR40, UR4, 0x1, UP0 ;  /* 0x0000000104287887 */ /* 0x000fe40008000000 */
[----:B------:R-:W-:Y:S02]  /*10fa0*/  UIMAD.WIDE.U32 UR4, UR6, UR5, URZ ;  /* 0x00000005060472a5 */ /* 0x000fe4000f8e003f */
[----:B------:R-:W-:Y:S01]  /*10fb0*/  UIMAD UR40, UR40, UR7, URZ ;  /* 0x00000007282872a4 */ /* 0x000fe2000f8e023f */
[----:B------:R-:W-:-:S02]  /*10fc0*/  UMOV UR38, URZ ;  /* 0x0000003f00267c82 */ /* 0x000fc40008000000 */
[----:B------:R-:W-:Y:S01]  /*10fd0*/  @UP1 ULDC UR7, c[0x0][0x450] ;  /* 0x0001140000071ab9 */ /* 0x000fe20000000800 */
[----:B------:R-:W-:Y:S02]  /*10fe0*/  UIADD3 UR4, UR40, 0x4f, URZ ;  /* 0x0000004f28047890 */ /* 0x000fe4000fffe03f */
[----:B------:R-:W-:Y:S02]  /*10ff0*/  @UP1 USHF.R.U32.HI UR6, URZ, UR7, UR5 ;  /* 0x000000073f061299 */ /* 0x000fe40008011605 */
[----:B------:R-:W-:-:S04]  /*11000*/  UIADD3 UR5, UR40, 0x50, -UR8 ;  /* 0x0000005028057890 */ /* 0x000fc8000fffe808 */
[----:B------:R-:W-:Y:S02]  /*11010*/  UIADD3 UR6, UR5, UR6, URZ ;  /* 0x0000000605067290 */ /* 0x000fe4000fffe03f */
[----:B------:R-:W-:Y:S02]  /*11020*/  UIMAD.WIDE UR4, UR4, 0x66666667, URZ ;  /* 0x66666667040478a5 */ /* 0x000fe4000f8e023f */
[----:B------:R-:W-:Y:S02]  /*11030*/  UIMAD.WIDE UR6, UR6, 0x66666667, URZ ;  /* 0x66666667060678a5 */ /* 0x000fe4000f8e023f */
[----:B------:R-:W-:Y:S02]  /*11040*/  USHF.R.U32.HI UR41, URZ, 0x1f, UR5 ;  /* 0x0000001f3f297899 */ /* 0x000fe40008011605 */
[----:B------:R-:W-:Y:S02]  /*11050*/  USHF.R.U32.HI UR43, URZ, 0x1f, UR7 ;  /* 0x0000001f3f2b7899 */ /* 0x000fe40008011607 */
[----:B------:R-:W-:-:S02]  /*11060*/  ULEA.HI.SX32 UR41, UR5, UR41, 0x1b ;  /* 0x0000002905297291 */ /* 0x000fc4000f8fda3f */
[----:B------:R-:W-:-:S04]  /*11070*/  ULEA.HI.SX32 UR43, UR7, UR43, 0x1b ;  /* 0x0000002b072b7291 */ /* 0x000fc8000f8fda3f */
[----:B------:R-:W-:-:S04]  /*11080*/  UISETP.LT.AND UP0, UPT, UR41, UR43, UPT ;  /* 0x0000002b2900728c */ /* 0x000fc8000bf01270 */
[----:B------:R-:W-:Y:S02]  /*11090*/  USEL UR11, UR41, UR43, UP0 ;  /* 0x0000002b290b7287 */ /* 0x000fe40008000000 */
[----:B------:R-:W-:Y:S02]  /*110a0*/  UISETP.NE.AND UP0, UPT, UR9, URZ, UPT ;  /* 0x0000003f0900728c */ /* 0x000fe4000bf05270 */
[----:B------:R-:W-:-:S06]  /*110b0*/  UISETP.GE.AND UP1, UPT, UR11, 0x1, UPT ;  /* 0x000000010b00788c */ /* 0x000fcc000bf26270 */
[----:B------:R-:W-:-:S03]  /*110c0*/  PLOP3.LUT P0, PT, PT, PT, UP1, 0x80, 0x0 ;  /* 0x000000000000781c */ /* 0x000fc60003f0f018 */
[----:B------:R-:W-:-:S10]  /*110d0*/  @!UP0 ULDC UR9, c[0x0][0x9f0] ;  /* 0x00027c0000098ab9 */ /* 0x000fd40000000800 */
[----:B0-----:R-:W-:Y:S05]  /*110e0*/  @!P0 BRA `(.L_x_2238) ;  /* 0x0000000000788947 */ /* 0x001fea0003800000 */
[----:B------:R-:W-:Y:S01]  /*110f0*/  IABS R2, UR9 ;  /* 0x0000000900027c13 */ /* 0x000fe20008000000 */
[----:B------:R-:W-:Y:S02]  /*11100*/  UIADD3 UR6, UR9, -0x1, UR11 ;  /* 0xffffffff09067890 */ /* 0x000fe4000fffe00b */
[----:B------:R-:W-:Y:S01]  /*11110*/  IABS R5, UR9 ;  /* 0x0000000900057c13 */ /* 0x000fe20008000000 */
[----:B------:R-:W-:Y:S01]  /*11120*/  UMOV UR4, URZ ;  /* 0x0000003f00047c82 */ /* 0x000fe20008000000 */
        /* <DEDUP_REMOVED lines=26> */
.L_x_2238:
[----:B------:R-:W-:Y:S02]  /*112d0*/  UIMAD UR48, UR42, UR38, URZ ;  /* 0x000000262a3072a4 */ /* 0x000fe4000f8e023f */
[----:B------:R-:W-:Y:S02]  /*112e0*/  IMAD.U32 R2, RZ, RZ, UR38 ;  /* 0x00000026ff027e24 */ /* 0x000fe4000f8e00ff */
[----:B------:R-:W-:Y:S02]  /*112f0*/  IMAD.MOV.U32 R6, RZ, RZ, 0x1 ;  /* 0x00000001ff067424 */ /* 0x000fe400078e00ff */
[----:B------:R-:W-:-:S05]  /*11300*/  IMAD.U32 R19, RZ, RZ, UR48 ;  /* 0x00000030ff137e24 */ /* 0x000fca000f8e00ff */
[----:B------:R-:W-:Y:S02]  /*11310*/  VIADDMNMX R19, R19, R2, UR11, PT ;  /* 0x0000000b13137e46 */ /* 0x000fe4000b800102 */
[----:B------:R-:W-:Y:S02]  /*11320*/  MOV R2, RZ ;  /* 0x000000ff00027202 */ /* 0x000fe40000000f00 */
        /* <DEDUP_REMOVED lines=18> */
[----:B------:R-:W-:Y:S01]  /*11450*/  MOV R13, RZ ;  /* 0x000000ff000d7202 */ /* 0x000fe20000000f00 */
[----:B------:R-:W-:-:S02]  /*11460*/  IMAD.U32 R10, RZ, RZ, UR4 ;  /* 0x00000004ff0a7e24 */ /* 0x000fc4000f8e00ff */
[----:B------:R-:W-:Y:S02]  /*11470*/  IMAD.U32 R11, RZ, RZ, UR5 ;  /* 0x00000005ff0b7e24 */ /* 0x000fe4000f8e00ff */
[----:B------:R-:W-:Y:S02]  /*11480*/  IMAD.MOV.U32 R8, RZ, RZ, 0x70 ;  /* 0x00000070ff087424 */ /* 0x000fe400078e00ff */
[----:B------:R-:W-:-:S07]  /*11490*/  IMAD.MOV.U32 R12, RZ, RZ, 0x1 ;  /* 0x00000001ff0c7424 */ /* 0x000fce00078e00ff */
[----:B------:R-:W-:-:S07]  /*114a0*/  LEPC R20, `(.L_x_2239) ;  /* 0x000000001014794e */ /* 0x000fce0000000000 */
[----:B0----5:R-:W-:Y:S05]  /*114b0*/  CALL.ABS.NOINC R2 ;  /* 0x0000000002007343 */ /* 0x021fea0003c00000 */
.L_x_2239:
        /* <DEDUP_REMOVED lines=19> */
[----:B-1---5:R-:W-:Y:S05]  /*115f0*/  CALL.ABS.NOINC R2 ;  /* 0x0000000002007343 */ /* 0x022fea0003c00000 */
.L_x_2241:
[----:B------:R0:W1:Y:S01]  /*11600*/  LDC.64 R2, c[0x4][R16] ;  /* 0x0100000010027b82 */ /* 0x0000620000000a00 */
[----:B------:R-:W-:Y:S01]  /*11610*/  ULDC.64 UR4, c[0x4][0x138] ;  /* 0x01004e0000047ab9 */ /* 0x000fe20000000a00 */
[----:B------:R-:W-:Y:S01]  /*11620*/  ULDC.64 UR6, c[0x4][0x140] ;  /* 0x0100500000067ab9 */ /* 0x000fe20000000a00 */
[----:B------:R-:W-:Y:S01]  /*11630*/  MOV R4, UR4 ;  /* 0x0000000400047c02 */ /* 0x000fe20008000f00 */
        /* <DEDUP_REMOVED lines=11> */
.L_x_2240:
[----:B------:R-:W0:Y:S01]  /*116f0*/  LDC.64 R2, c[0x0][0x9f8] ;  /* 0x00027e00ff027b82 */ /* 0x000e220000000a00 */
[----:B------:R-:W-:Y:S01]  /*11700*/  IMAD.MOV.U32 R34, RZ, RZ, R26 ;  /* 0x000000ffff227224 */ /* 0x000fe200078e001a */
[----:B------:R-:W-:-:S06]  /*11710*/  ULDC.64 UR4, c[0x0][0x208] ;  /* 0x0000820000047ab9 */ /* 0x000fcc0000000a00 */
[----:B------:R-:W1:Y:S01]  /*11720*/  LDC R18, c[0x0][0x430] ;  /* 0x00010c00ff127b82 */ /* 0x000e620000000800 */
[----:B0-----:R-:W-:-:S04]  /*11730*/  ISETP.NE.U32.AND P0, PT, R2, RZ, PT ;  /* 0x000000ff0200720c */ /* 0x001fc80003f05070 */
[----:B------:R-:W-:-:S13]  /*11740*/  ISETP.NE.AND.EX P0, PT, R3, RZ, PT, P0 ;  /* 0x000000ff0300720c */ /* 0x000fda0003f05300 */
[----:B------:R-:W0:Y:S02]  /*11750*/  @P0 LDC.64 R2, c[0x0][0x9f8] ;  /* 0x00027e00ff020b82 */ /* 0x000e240000000a00 */
[----:B0-----:R-:W-:-:S05]  /*11760*/  @P0 IMAD.WIDE R2, R26, 0x4, R2 ;  /* 0x000000041a020825 */ /* 0x001fca00078e0202 */
[----:B------:R0:W2:Y:S01]  /*11770*/  @P0 LDG.E R34, desc[UR4][R2.64] ;  /* 0x0000000402220981 */ /* 0x0000a2000c1e1900 */
[----:B------:R-:W-:Y:S01]  /*11780*/  SHF.L.U32 R24, R25, 0x4, RZ ;  /* 0x0000000419187819 */ /* 0x000fe200000006ff */
[----:B------:R-:W-:Y:S01]  /*11790*/  VIADD R29, R19, 0xffffffff ;  /* 0xffffffff131d7836 */ /* 0x000fe20000000000 */
[----:B------:R-:W-:Y:S02]  /*117a0*/  LOP3.LUT R6, R25, 0x7f, RZ, 0xc0, !PT ;  /* 0x0000007f19067812 */ /* 0x000fe400078ec0ff */
[----:B------:R-:W-:Y:S02]  /*117b0*/  LOP3.LUT R24, R24, 0x70, RZ, 0xc0, !PT ;  /* 0x0000007018187812 */ /* 0x000fe400078ec0ff */
[----:B------:R-:W-:Y:S02]  /*117c0*/  SHF.R.U32.HI R0, RZ, 0x3, R6 ;  /* 0x00000003ff007819 */ /* 0x000fe40000011606 */
[----:B-1----:R-:W-:Y:S02]  /*117d0*/  ISETP.NE.AND P1, PT, R18, 0x1, PT ;  /* 0x000000011200780c */ /* 0x002fe40003f25270 */
[----:B------:R-:W-:-:S02]  /*117e0*/  LOP3.LUT R17, R24, R0, RZ, 0xfc, !PT ;  /* 0x0000000018117212 */ /* 0x000fc400078efcff */
[----:B------:R-:W-:-:S03]  /*117f0*/  LOP3.LUT R16, R16, 0xffffffbf, RZ, 0xc0, !PT ;  /* 0xffffffbf10107812 */ /* 0x000fc600078ec0ff */
[----:B------:R-:W-:-:S04]  /*11800*/  IMAD R4, R29, 0x50, R17 ;  /* 0x000000501d047824 */ /* 0x000fc800078e0211 */
[C---:B-----5:R-:W-:Y:S01]  /*11810*/  IMAD.IADD R7, R4.reuse, 0x1, R23 ;  /* 0x0000000104077824 */ /* 0x060fe200078e0217 */
[----:B------:R-:W-:Y:S01]  /*11820*/  ISETP.GE.AND P0, PT, R4, UR40, PT ;  /* 0x0000002804007c0c */ /* 0x000fe2000bf06270 */
[----:B------:R-:W1:Y:S01]  /*11830*/  @P1 LDC R0, c[0x0][0x434] ;  /* 0x00010d00ff001b82 */ /* 0x000e620000000800 */
[----:B------:R-:W-:Y:S01]  /*11840*/  @P1 LOP3.LUT R16, R16, 0x40, RZ, 0xfc, !PT ;  /* 0x0000004010101812 */ /* 0x000fe200078efcff */
[----:B------:R-:W-:Y:S01]  /*11850*/  IMAD.MOV.U32 R10, RZ, RZ, R7 ;  /* 0x000000ffff0a7224 */ /* 0x000fe200078e0007 */
[----:B------:R-:W-:-:S05]  /*11860*/  ISETP.GT.U32.OR P0, PT, R17, 0x4f, P0 ;  /* 0x0000004f1100780c */ /* 0x000fca0000704470 */
[----:B0-----:R-:W0:Y:S08]  /*11870*/  @P1 LDC R3, c[0x0][0x438] ;  /* 0x00010e00ff031b82 */ /* 0x001e300000000800 */
[----:B------:R-:W3:Y:S08]  /*11880*/  @!P0 LDC.64 R8, c[0x0][0x428] ;  /* 0x00010a00ff088b82 */ /* 0x000ef00000000a00 */
[----:B------:R-:W4:Y:S01]  /*11890*/  @!P0 LDC.64 R4, c[0x0][0x418] ;  /* 0x00010600ff048b82 */ /* 0x000f220000000a00 */
[----:B-1----:R-:W-:-:S05]  /*118a0*/  @P1 IMAD.HI.U32 R0, R7, R0, RZ ;  /* 0x0000000007001227 */ /* 0x002fca00078e00ff */
[----:B0-----:R-:W-:-:S04]  /*118b0*/  @P1 SHF.R.U32.HI R10, RZ, R3, R0 ;  /* 0x00000003ff0a1219 */ /* 0x001fc80000011600 */
[--C-:B------:R-:W-:Y:S01]  /*118c0*/  @!P0 SHF.R.S32.HI R3, RZ, 0x1f, R10.reuse ;  /* 0x0000001fff038819 */ /* 0x100fe2000001140a */
[----:B------:R-:W-:Y:S01]  /*118d0*/  @!P0 IMAD.MOV.U32 R2, RZ, RZ, R10 ;  /* 0x000000ffff028224 */ /* 0x000fe200078e000a */
[----:B------:R-:W-:Y:S02]  /*118e0*/  LOP3.LUT R16, R16, 0xffffffef, RZ, 0xc0, !PT ;  /* 0xffffffef10107812 */ /* 0x000fe400078ec0ff */
[----:B--2---:R-:W-:Y:S01]  /*118f0*/  SHF.R.S32.HI R11, RZ, 0x1f, R34 ;  /* 0x0000001fff0b7819 */ /* 0x004fe20000011422 */
[----:B---3--:R-:W-:-:S04]  /*11900*/  @!P0 IMAD.WIDE.U32 R2, R34, R8, R2 ;  /* 0x0000000822028225 */ /* 0x008fc800078e0002 */
[----:B------:R-:W-:Y:S01]  /*11910*/  @!P0 IMAD R0, R11, R8, RZ ;  /* 0x000000080b008224 */ /* 0x000fe200078e02ff */
[----:B----4-:R-:W-:Y:S01]  /*11920*/  @!P0 LEA R4, P1, R2, R4, 0x2 ;  /* 0x0000000402048211 */ /* 0x010fe200078210ff */
[----:B------:R0:W-:Y:S02]  /*11930*/  STL [R1], R11 ;  /* 0x0000000b01007387 */ /* 0x0001e40000100800 */
[----:B------:R-:W-:-:S05]  /*11940*/  @!P0 IMAD R9, R34, R9, R0 ;  /* 0x0000000922098224 */ /* 0x000fca00078e0200 */
[----:B------:R-:W-:-:S04]  /*11950*/  @!P0 IADD3 R0, R3, R9, RZ ;  /* 0x0000000903008210 */ /* 0x000fc80007ffe0ff */
[----:B------:R-:W-:Y:S01]  /*11960*/  @!P0 LEA.HI.X R5, R2, R5, R0, 0x2, P1 ;  /* 0x0000000502058211 */ /* 0x000fe200008f1400 */
[----:B------:R-:W-:-:S06]  /*11970*/  IMAD.MOV.U32 R0, RZ, RZ, RZ ;  /* 0x000000ffff007224 */ /* 0x000fcc00078e00ff */
[----:B------:R1:W5:Y:S01]  /*11980*/  @!P0 LDG.E R0, desc[UR4][R4.64] ;  /* 0x0000000404008981 */ /* 0x000362000c1e1900 */
[----:B------:R-:W-:Y:S01]  /*11990*/  ULDC UR4, c[0x0][0x2f4] ;  /* 0x0000bd0000047ab9 */ /* 0x000fe20000000800 */
[----:B------:R-:W-:Y:S01]  /*119a0*/  UMOV UR5, 0xffffffff ;  /* 0xffffffff00057882 */ /* 0x000fe20000000000 */
[----:B-1----:R-:W-:-:S05]  /*119b0*/  IMAD.SHL.U32 R4, R25, 0x8, RZ ;  /* 0x0000000819047824 */ /* 0x002fca00078e00ff */
        /* <DEDUP_REMOVED lines=15> */
[----:B0-----:R-:W-:Y:S06]  /*11ab0*/  BRA.DIV UR5, `(.L_x_2242) ;  /* 0x0000003205e87947 */ /* 0x001fec000b800000 */
.L_x_2286:
[----:B------:R-:W2:Y:S01]  /*11ac0*/  LDL R2, [R1+0x4] ;  /* 0x0000040001027983 */ /* 0x000ea20000100800 */
[----:B------:R-:W-:Y:S01]  /*11ad0*/  ISETP.GT.U32.AND P1, PT, R17, 0x4f, PT ;  /* 0x0000004f1100780c */ /* 0x000fe20003f24070 */
[----:B------:R-:W-:Y:S01]  /*11ae0*/  IMAD.MOV R8, RZ, RZ, -R10 ;  /* 0x000000ffff087224 */ /* 0x000fe200078e0a0a */
[----:B------:R-:W-:Y:S02]  /*11af0*/  LOP3.LUT R16, R16, 0xfffffffe, RZ, 0xc0, !PT ;  /* 0xfffffffe10107812 */ /* 0x000fe400078ec0ff */
[----:B------:R-:W-:Y:S01]  /*11b00*/  MOV R33, UR39 ;  /* 0x0000002700217c02 */ /* 0x000fe20008000f00 */
[----:B------:R-:W-:-:S03]  /*11b10*/  IMAD R8, R18, R8, R7 ;  /* 0x0000000812087224 */ /* 0x000fc600078e0207 */
[----:B------:R-:W-:-:S05]  /*11b20*/  SHF.R.S32.HI R33, RZ, 0x1f, R33 ;  /* 0x0000001fff217819 */ /* 0x000fca0000011421 */
[----:B------:R-:W-:-:S04]  /*11b30*/  @P1 LOP3.LUT R16, R16, 0x1, RZ, 0xfc, !PT ;  /* 0x0000000110101812 */ /* 0x000fc800078efcff */
[----:B------:R-:W-:Y:S02]  /*11b40*/  LOP3.LUT R16, R16, 0xffffffdf, RZ, 0xc0, !PT ;  /* 0xffffffdf10107812 */ /* 0x000fe400078ec0ff */
[----:B--2---:R-:W-:-:S13]  /*11b50*/  R2UR UR4, R2 ;  /* 0x00000000020472ca */ /* 0x004fda00000e0000 */
[----:B------:R-:W-:-:S06]  /*11b60*/  ULOP3.LUT UR4, UR4, 0x2, URZ, 0xfc, !UPT ;  /* 0x0000000204047892 */ /* 0x000fcc000f8efc3f */
[----:B------:R-:W-:-:S05]  /*11b70*/  IMAD.U32 R2, RZ, RZ, UR4 ;  /* 0x00000004ff027e24 */ /* 0x000fca000f8e00ff */
[----:B------:R-:W-:-:S13]  /*11b80*/  ISETP.NE.AND P0, PT, R2, 0x3, PT ;  /* 0x000000030200780c */ /* 0x000fda0003f05270 */
[----:B------:R-:W-:Y:S01]  /*11b90*/  @P0 LOP3.LUT R16, R16, 0x20, RZ, 0xfc, !PT ;  /* 0x0000002010100812 */ /* 0x000fe200078efcff */
[----:B------:R-:W-:Y:S06]  /*11ba0*/  @!P0 BRA `(.L_x_2243) ;  /* 0x0000000000048947 */ /* 0x000fec0003800000 */
[----:B------:R-:W-:Y:S01]  /*11bb0*/  BPT.TRAP 0x1 ;  /* 0x000000040000795c */ /* 0x000fe20000300000 */
.L_x_2243:
        /* <DEDUP_REMOVED lines=26> */
.L_x_2287:
        /* <DEDUP_REMOVED lines=20> */
[----:B------:R-:W-:Y:S01]  /*11ea0*/  VIADD R7, R3, UR4 ;  /* 0x0000000403077c36 */ /* 0x000fe20008000000 */
[----:B------:R-:W-:Y:S01]  /*11eb0*/  LOP3.LUT R3, R4, 0x1c0, RZ, 0xc0, !PT ;  /* 0x000001c004037812 */ /* 0x000fe200078ec0ff */
[----:B------:R-:W-:-:S03]  /*11ec0*/  UMOV UR4, 0xffffffff ;  /* 0xffffffff00047882 */ /* 0x000fc60000000000 */
[----:B------:R-:W-:Y:S02]  /*11ed0*/  LEA.HI.X R7, R2, UR7, R7, 0x1, P0 ;  /* 0x0000000702077c11 */ /* 0x000fe400080f0c07 */
[----:B------:R-:W-:Y:S02]  /*11ee0*/  MOV R2, 0xffffffb0 ;  /* 0xffffffb000027802 */ /* 0x000fe40000000f00 */
[----:B------:R-:W-:-:S03]  /*11ef0*/  LOP3.LUT R4, R3, 0x38, R4, 0xf8, !PT ;  /* 0x0000003803047812 */ /* 0x000fc600078ef804 */
[----:B------:R-:W-:Y:S01]  /*11f00*/  IMAD R6, R29, R2, UR40 ;  /* 0x000000281d067e24 */ /* 0x000fe2000f8e0202 */
[----:B------:R-:W-:-:S03]  /*11f10*/  LOP3.LUT R4, R4, 0x38, R25, 0x78, !PT ;  /* 0x0000003804047812 */ /* 0x000fc600078e7819 */
[----:B------:R-:W-:Y:S01]  /*11f20*/  IMAD.IADD R6, R6, 0x1, -R27 ;  /* 0x0000000106067824 */ /* 0x000fe200078e0a1b */
[----:B------:R-:W-:-:S04]  /*11f30*/  LOP3.LUT R31, R4, 0x200, R31, 0xf8, !PT ;  /* 0x00000200041f7812 */ /* 0x000fc800078ef81f */
        /* <DEDUP_REMOVED lines=44> */
.L_x_2299:
[----:B------:R-:W-:Y:S01]  /*12200*/  ISETP.GE.AND P0, PT, R6, 0x41, PT ;  /* 0x000000410600780c */ /* 0x000fe20003f06270 */
[----:B------:R-:W-:Y:S01]  /*12210*/  BSSY B0, `(.L_x_2246) ;  /* 0x0000012000007945 */ /* 0x000fe20003800000 */
[----:B-1----:R-:W-:Y:S02]  /*12220*/  IMAD.MOV.U32 R2, RZ, RZ, R14 ;  /* 0x000000ffff027224 */ /* 0x002fe400078e000e */
[----:B--2---:R-:W-:-:S09]  /*12230*/  IMAD.MOV.U32 R3, RZ, RZ, R4 ;  /* 0x000000ffff037224 */ /* 0x004fd200078e0004 */
        /* <DEDUP_REMOVED lines=15> */
.L_x_2247:
[----:B------:R-:W-:Y:S05]  /*12330*/  BSYNC B0 ;  /* 0x0000000000007941 */ /* 0x000fea0003800000 */
.L_x_2246:
[----:B------:R-:W-:Y:S01]  /*12340*/  NOP ;  /* 0x0000000000007918 */ /* 0x000fe20000000000 */
[----:B------:R-:W-:Y:S01]  /*12350*/  SYNCS.ARRIVE.TRANS64.RED.A0T1 RZ, [UR44+0x38830], RZ ;  /* 0x038830ffffff79a7 */ /* 0x000fe2000820042c */
[----:B------:R-:W-:Y:S01]  /*12360*/  ARRIVES.LDGSTSBAR.64.TRANSCNT [UR44+0x38830] ;  /* 0x03883000ff0079b0 */ /* 0x000fe20008000aac */
[----:B------:R-:W-:Y:S01]  /*12370*/  NOP ;  /* 0x0000000000007918 */ /* 0x000fe20000000000 */
[----:B------:R-:W-:-:S13]  /*12380*/  LOP3.LUT P0, RZ, R16, 0x20, RZ, 0xc0, !PT ;  /* 0x0000002010ff7812 */ /* 0x000fda000780c0ff */
[----:B------:R-:W-:Y:S05]  /*12390*/  @!P0 BRA `(.L_x_2248) ;  /* 0x0000000000048947 */ /* 0x000fea0003800000 */
[----:B------:R-:W-:Y:S01]  /*123a0*/  BPT.TRAP 0x1 ;  /* 0x000000040000795c */ /* 0x000fe20000300000 */
.L_x_2248:
        /* <DEDUP_REMOVED lines=18> */
[----:B------:R-:W-:Y:S01]  /*124d0*/  MOV R4, UR6 ;  /* 0x0000000600047c02 */ /* 0x000fe20008000f00 */
[----:B------:R-:W-:Y:S01]  /*124e0*/  IMAD.U32 R5, RZ, RZ, UR7 ;  /* 0x00000007ff057e24 */ /* 0x000fe2000f8e00ff */
        /* <DEDUP_REMOVED lines=9> */
[----:B0-----:R-:W-:Y:S05]  /*12580*/  CALL.ABS.NOINC R2 ;  /* 0x0000000002007343 */ /* 0x001fea0003c00000 */
.L_x_2249:
[----:B0-----:R-:W0:Y:S01]  /*12590*/  S2R R2, SR_TID.X ;  /* 0x0000000000027919 */ /* 0x001e220000002100 */
[----:B------:R-:W-:Y:S01]  /*125a0*/  UISETP.NE.AND UP0, UPT, UR47, URZ, UPT ;  /* 0x0000003f2f00728c */ /* 0x000fe2000bf05270 */
[----:B------:R-:W-:Y:S01]  /*125b0*/  IMAD.U32 R0, RZ, RZ, UR46 ;  /* 0x0000002eff007e24 */ /* 0x000fe2000f8e00ff */
[----:B------:R-:W1:Y:S01]  /*125c0*/  LDC R7, c[0x0][0x448] ;  /* 0x00011200ff077b82 */ /* 0x000e620000000800 */
[----:B------:R-:W-:Y:S02]  /*125d0*/  IMAD.U32 R4, RZ, RZ, UR36 ;  /* 0x00000024ff047e24 */ /* 0x000fe4000f8e00ff */
[----:B------:R-:W-:Y:S01]  /*125e0*/  IMAD.U32 R5, RZ, RZ, UR37 ;  /* 0x00000025ff057e24 */ /* 0x000fe2000f8e00ff */
[----:B------:R-:W-:Y:S01]  /*125f0*/  PLOP3.LUT P0, PT, PT, PT, UP0, 0x80, 0x0 ;  /* 0x000000000000781c */ /* 0x000fe20003f0f008 */
[----:B------:R-:W-:-:S04]  /*12600*/  IMAD.U32 R3, RZ, RZ, UR45 ;  /* 0x0000002dff037e24 */ /* 0x000fc8000f8e00ff */
[----:B------:R-:W-:Y:S01]  /*12610*/  @UP0 ULDC UR4, c[0x0][0x44c] ;  /* 0x0001130000040ab9 */ /* 0x000fe20000000800 */
[----:B0-----:R-:W-:-:S04]  /*12620*/  LOP3.LUT R2, R2, 0x7f, RZ, 0xc0, !PT ;  /* 0x0000007f02027812 */ /* 0x001fc800078ec0ff */
[----:B------:R-:W-:-:S04]  /*12630*/  SHF.R.U32.HI R2, RZ, 0x3, R2 ;  /* 0x00000003ff027819 */ /* 0x000fc80000011602 */
[----:B------:R-:W-:-:S04]  /*12640*/  LOP3.LUT R2, R24, R2, RZ, 0xfc, !PT ;  /* 0x0000000218027212 */ /* 0x000fc800078efcff */
[----:B------:R-:W-:-:S05]  /*12650*/  LEA R0, R0, R2, 0x7 ;  /* 0x0000000200007211 */ /* 0x000fca00078e38ff */
[----:B------:R-:W-:Y:S01]  /*12660*/  @P0 IMAD.HI.U32 R2, R0, UR4, RZ ;  /* 0x0000000400020c27 */ /* 0x000fe2000f8e00ff */
[----:B------:R-:W-:Y:S01]  /*12670*/  PLOP3.LUT P0, PT, PT, PT, UP0, 0x80, 0x0 ;  /* 0x000000000000781c */ /* 0x000fe20003f0f008 */
[----:B------:R-:W-:Y:S02]  /*12680*/  @UP0 ULDC UR4, c[0x0][0x450] ;  /* 0x0001140000040ab9 */ /* 0x000fe40000000800 */
[----:B------:R-:W-:-:S10]  /*12690*/  IMAD.MOV.U32 R9, RZ, RZ, R0 ;  /* 0x000000ffff097224 */ /* 0x000fd400078e0000 */
[----:B------:R-:W-:Y:S01]  /*126a0*/  @P0 SHF.R.U32.HI R9, RZ, UR4, R2 ;  /* 0x00000004ff090c19 */ /* 0x000fe20008011602 */
[----:B------:R-:W-:Y:S01]  /*126b0*/  ULDC.64 UR4, c[0x0][0x2e0] ;  /* 0x0000b80000047ab9 */ /* 0x000fe20000000a00 */
[----:B------:R-:W-:Y:S01]  /*126c0*/  MOV R2, R4 ;  /* 0x0000000400027202 */ /* 0x000fe20000000f00 */
[----:B------:R-:W-:Y:S02]  /*126d0*/  IMAD R25, R25, UR4, RZ ;  /* 0x0000000419197c24 */ /* 0x000fe4000f8e02ff */
[----:B------:R-:W-:Y:S02]  /*126e0*/  IMAD.MOV R5, RZ, RZ, -R9 ;  /* 0x000000ffff057224 */ /* 0x000fe400078e0a09 */
[----:B------:R-:W-:-:S04]  /*126f0*/  IMAD.WIDE.U32 R2, R26, UR4, R2 ;  /* 0x000000041a027c25 */ /* 0x000fc8000f8e0002 */
[----:B-1----:R-:W-:Y:S01]  /*12700*/  IMAD R5, R7, R5, R0 ;  /* 0x0000000507057224 */ /* 0x002fe200078e0200 */
[----:B------:R-:W-:Y:S01]  /*12710*/  SHF.R.S32.HI R0, RZ, 0x1f, R9 ;  /* 0x0000001fff007819 */ /* 0x000fe20000011409 */
[----:B------:R-:W-:Y:S01]  /*12720*/  IMAD R25, R26, UR5, R25 ;  /* 0x000000051a197c24 */ /* 0x000fe2000f8e0219 */
[----:B------:R-:W-:-:S03]  /*12730*/  ULDC.64 UR4, c[0x0][0x2d0] ;  /* 0x0000b40000047ab9 */ /* 0x000fc60000000a00 */
[----:B------:R-:W-:Y:S02]  /*12740*/  IMAD.IADD R3, R3, 0x1, R25 ;  /* 0x0000000103037824 */ /* 0x000fe400078e0219 */
        /* <DEDUP_REMOVED lines=21> */
[----:B------:R-:W-:Y:S01]  /*128a0*/  MOV R8, UR46 ;  /* 0x0000002e00087c02 */ /* 0x000fe20008000f00 */
[----:B------:R-:W-:Y:S01]  /*128b0*/  ULDC UR4, c[0x0][0x288] ;  /* 0x0000a20000047ab9 */ /* 0x000fe20000000800 */
[----:B------:R-:W-:Y:S01]  /*128c0*/  ULDC.64 UR6, c[0x0][0x208] ;  /* 0x0000820000067ab9 */ /* 0x000fe20000000a00 */
[----:B------:R-:W0:Y:S01]  /*128d0*/  SHFL.IDX PT, R2, R0, RZ, 0x181f ;  /* 0x00181fff00027589 */ /* 0x000e2200000e0000 */
[----:B------:R-:W-:Y:S02]  /*128e0*/  IMAD R7, R7, UR4, RZ ;  /* 0x0000000407077c24 */ /* 0x000fe4000f8e02ff */
[----:B------:R-:W-:Y:S01]  /*128f0*/  IMAD R8, R8, 0x80, R27 ;  /* 0x0000008008087824 */ /* 0x000fe200078e021b */
[----:B------:R-:W-:Y:S03]  /*12900*/  SHFL.IDX PT, R5, R6, 0x1, 0x181f ;  /* 0x00381f0006057f89 */ /* 0x000fe600000e0000 */
[C---:B------:R-:W-:Y:S01]  /*12910*/  VIADD R10, R8.reuse, 0x10 ;  /* 0x00000010080a7836 */ /* 0x040fe20000000000 */
[----:B------:R-:W-:Y:S01]  /*12920*/  ISETP.GE.AND P0, PT, R8, R7, PT ;  /* 0x000000070800720c */ /* 0x000fe20003f06270 */
[----:B------:R-:W1:Y:S04]  /*12930*/  SHFL.IDX PT, R4, R0, 0x1, 0x181f ;  /* 0x00381f0000047f89 */ /* 0x000e6800000e0000 */
[----:B------:R-:W-:Y:S08]  /*12940*/  SHFL.IDX PT, R14, R0, 0x7, 0x181f ;  /* 0x00f81f00000e7f89 */ /* 0x000ff000000e0000 */
        /* <DEDUP_REMOVED lines=64> */
.L_x_2316:
[----:B------:R-:W-:Y:S01]  /*12d50*/  VIADD R8, R8, 0x70 ;  /* 0x0000007008087836 */ /* 0x000fe20000000000 */
[----:B------:R-:W-:Y:S01]  /*12d60*/  BSSY B0, `(.L_x_2251) ;  /* 0x000000f000007945 */ /* 0x000fe20003800000 */
[----:B-1----:R-:W-:Y:S01]  /*12d70*/  IMAD.MOV.U32 R2, RZ, RZ, R14 ;  /* 0x000000ffff027224 */ /* 0x002fe200078e000e */
[----:B------:R-:W-:Y:S02]  /*12d80*/  MOV R3, R6 ;  /* 0x0000000600037202 */ /* 0x000fe40000000f00 */
[----:B------:R-:W-:-:S13]  /*12d90*/  ISETP.GE.AND P0, PT, R8, R7, PT ;  /* 0x000000070800720c */ /* 0x000fda0003f06270 */
        /* <DEDUP_REMOVED lines=11> */
.L_x_2252:
[----:B------:R-:W-:Y:S05]  /*12e50*/  BSYNC B0 ;  /* 0x0000000000007941 */ /* 0x000fea0003800000 */
.L_x_2251:
        /* <DEDUP_REMOVED lines=11> */
.L_x_2317:
[----:B------:R-:W-:Y:S01]  /*12f10*/  ISETP.GE.AND P0, PT, R19, UR48, PT ;  /* 0x0000003013007c0c */ /* 0x000fe2000bf06270 */
[----:B------:R-:W-:-:S12]  /*12f20*/  IMAD.MOV.U32 R21, RZ, RZ, RZ ;  /* 0x000000ffff157224 */ /* 0x000fd800078e00ff */
[----:B------:R-:W-:Y:S05]  /*12f30*/  @!P0 BRA `(.L_x_2254) ;  /* 0x0000001000888947 */ /* 0x000fea0003800000 */
[----:B0-----:R-:W0:Y:S01]  /*12f40*/  S2R R2, SR_TID.X ;  /* 0x0000000000027919 */ /* 0x001e220000002100 */
[----:B------:R-:W-:Y:S01]  /*12f50*/  UIADD3 UR4, UR42, 0x1, URZ ;  /* 0x000000012a047890 */ /* 0x000fe2000fffe03f */
[----:B------:R-:W-:Y:S01]  /*12f60*/  LOP3.LUT R0, RZ, UR41, RZ, 0x33, !PT ;  /* 0x00000029ff007c12 */ /* 0x000fe2000f8e33ff */
[----:B------:R-:W-:Y:S01]  /*12f70*/  ULOP3.LUT UR5, URZ, UR43, URZ, 0x33, !UPT ;  /* 0x0000002b3f057292 */ /* 0x000fe2000f8e333f */
[----:B------:R-:W-:Y:S01]  /*12f80*/  BSSY B0, `(.L_x_2254) ;  /* 0x000011d000007945 */ /* 0x000fe20003800000 */
[----:B------:R-:W-:Y:S01]  /*12f90*/  UIMAD UR4, UR4, UR38, URZ ;  /* 0x00000026040472a4 */ /* 0x000fe2000f8e023f */
[----:B------:R-:W-:-:S05]  /*12fa0*/  IMAD.MOV.U32 R20, RZ, RZ, RZ ;  /* 0x000000ffff147224 */ /* 0x000fca00078e00ff */
[----:B------:R-:W-:Y:S01]  /*12fb0*/  LOP3.LUT R3, RZ, UR4, RZ, 0x33, !PT ;  /* 0x00000004ff037c12 */ /* 0x000fe2000f8e33ff */
[----:B------:R-:W-:Y:S02]  /*12fc0*/  ULDC UR4, c[0x0][0x2f4] ;  /* 0x0000bd0000047ab9 */ /* 0x000fe40000000800 */
[----:B------:R-:W-:Y:S02]  /*12fd0*/  ISETP.GE.AND P4, PT, R22, UR4, PT ;  /* 0x0000000416007c0c */ /* 0x000fe4000bf86270 */
[----:B------:R-:W-:Y:S02]  /*12fe0*/  VIMNMX3 R0, R0, UR5, R3, !PT ;  /* 0x0000000500007c0f */ /* 0x000fe4000f800103 */
        /* <DEDUP_REMOVED lines=8> */
[----:B------:R-:W-:Y:S01]  /*13070*/  IMAD.SHL.U32 R2, R22, 0x2, RZ ;  /* 0x0000000216027824 */ /* 0x000fe200078e00ff */
[----:B------:R-:W-:Y:S01]  /*13080*/  IADD3 R3, R23, -0xf0, RZ ;  /* 0xffffff1017037810 */ /* 0x000fe20007ffe0ff */
[----:B------:R-:W-:Y:S02]  /*13090*/  IMAD.MOV.U32 R23, RZ, RZ, 0x1 ;  /* 0x00000001ff177424 */ /* 0x000fe400078e00ff */
[C---:B------:R-:W-:Y:S02]  /*130a0*/  IMAD R5, R0.reuse, 0x50, R5 ;  /* 0x0000005000057824 */ /* 0x040fe400078e0205 */
[----:B------:R-:W-:Y:S02]  /*130b0*/  IMAD R10, R0, -0x50, R3 ;  /* 0xffffffb0000a7824 */ /* 0x000fe400078e0203 */
[----:B------:R-:W-:-:S07]  /*130c0*/  VIADD R0, R5, 0xa0 ;  /* 0x000000a005007836 */ /* 0x000fce0000000000 */
.L_x_2267:
[----:B------:R-:W2:Y:S01]  /*130d0*/  LDL R8, [R1] ;  /* 0x0000000001087983 */ /* 0x000ea20000100800 */
[----:B------:R-:W0:Y:S01]  /*130e0*/  LDC R3, c[0x0][0x430] ;  /* 0x00010c00ff037b82 */ /* 0x000e220000000800 */
[----:B------:R-:W1:Y:S01]  /*130f0*/  S2R R2, SR_TID.X ;  /* 0x0000000000027919 */ /* 0x000e620000002100 */
[----:B------:R-:W3:Y:S01]  /*13100*/  S2R R4, SR_TID.X ;  /* 0x0000000000047919 */ /* 0x000ee20000002100 */
[----:B0-----:R-:W-:Y:S02]  /*13110*/  ISETP.NE.AND P0, PT, R3, 0x1, PT ;  /* 0x000000010300780c */ /* 0x001fe40003f05270 */
[----:B-1----:R-:W-:-:S11]  /*13120*/  SHF.L.U32 R2, R2, 0x4, RZ ;  /* 0x0000000402027819 */ /* 0x002fd600000006ff */
[----:B------:R-:W0:Y:S01]  /*13130*/  @P0 LDC R3, c[0x0][0x434] ;  /* 0x00010d00ff030b82 */ /* 0x000e220000000800 */
[----:B---3--:R-:W-:Y:S02]  /*13140*/  LOP3.LUT R4, R4, 0x7f, RZ, 0xc0, !PT ;  /* 0x0000007f04047812 */ /* 0x008fe400078ec0ff */
[----:B------:R-:W-:Y:S02]  /*13150*/  LOP3.LUT R2, R2, 0x70, RZ, 0xc0, !PT ;  /* 0x0000007002027812 */ /* 0x000fe400078ec0ff */
[----:B------:R-:W-:-:S03]  /*13160*/  SHF.R.U32.HI R4, RZ, 0x3, R4 ;  /* 0x00000003ff047819 */ /* 0x000fc60000011604 */
[----:B------:R-:W1:Y:S01]  /*13170*/  @P0 LDC R5, c[0x0][0x438] ;  /* 0x00010e00ff050b82 */ /* 0x000e620000000800 */
[----:B------:R-:W-:-:S04]  /*13180*/  LOP3.LUT R2, R2, R4, RZ, 0xfc, !PT ;  /* 0x0000000402027212 */ /* 0x000fc800078efcff */
[----:B------:R-:W-:Y:S01]  /*13190*/  ISETP.GT.U32.AND P6, PT, R2, 0x4f, PT ;  /* 0x0000004f0200780c */ /* 0x000fe20003fc4070 */
[----:B------:R-:W-:-:S12]  /*131a0*/  IMAD.MOV.U32 R9, RZ, RZ, R10 ;  /* 0x000000ffff097224 */ /* 0x000fd800078e000a */
[----:B------:R-:W2:Y:S01]  /*131b0*/  @!P6 LDC.64 R6, c[0x0][0x428] ;  /* 0x00010a00ff06eb82 */ /* 0x000ea20000000a00 */
[----:B0-----:R-:W-:-:S05]  /*131c0*/  @P0 IMAD.HI.U32 R2, R10, R3, RZ ;  /* 0x000000030a020227 */ /* 0x001fca00078e00ff */
        /* <DEDUP_REMOVED lines=21> */
.L_x_2255:
[----:B------:R-:W-:Y:S01]  /*13320*/  LEA R19, R21, UR44, 0x3 ;  /* 0x0000002c15137c11 */ /* 0x000fe2000f8e18ff */
[----:B------:R-:W-:Y:S01]  /*13330*/  BSSY B1, `(.L_x_2256) ;  /* 0x0000004000017945 */ /* 0x000fe20003800000 */
[----:B------:R-:W-:-:S04]  /*13340*/  SHF.L.U32 R2, R26, 0x1f, RZ ;  /* 0x0000001f1a027819 */ /* 0x000fc800000006ff */
[----:B------:R-:W1:Y:S02]  /*13350*/  SYNCS.PHASECHK.TRANS64.TRYWAIT P0, [R19+URZ+0x38840], R2 ;  /* 0x03884002130075a7 */ /* 0x000e64000800017f */
[----:B-1----:R-:W-:Y:S05]  /*13360*/  @!P0 BRA `(.L_x_2257) ;  /* 0x0000002c00848947 */ /* 0x002fea0003800000 */
.L_x_2318:
[----:B------:R-:W-:Y:S05]  /*13370*/  BSYNC B1 ;  /* 0x0000000000017941 */ /* 0x000fea0003800000 */
.L_x_2256:
        /* <DEDUP_REMOVED lines=26> */
[----:B------:R-:W-:-:S04]  /*13520*/  UMOV UR4, 0xffffffff ;  /* 0xffffffff00047882 */ /* 0x000fc80000000000 */
[----:B------:R-:W-:Y:S01]  /*13530*/  LEA.HI.X R27, R2, UR7, R27, 0x1, P0 ;  /* 0x00000007021b7c11 */ /* 0x000fe200080f0c1b */
[----:B------:R-:W-:Y:S06]  /*13540*/  BRA.DIV UR4, `(.L_x_2258) ;  /* 0x0000002e04207947 */ /* 0x000fec000b800000 */
[----:B------:R-:W0:Y:S01]  /*13550*/  SHFL.IDX PT, R14, R24, RZ, 0x181f ;  /* 0x00181fff180e7589 */ /* 0x000e2200000e0000 */
[----:B------:R-:W-:Y:S01]  /*13560*/  SHF.L.U32 R12, R22, 0x1, RZ ;  /* 0x00000001160c7819 */ /* 0x000fe200000006ff */
[----:B------:R-:W-:Y:S01]  /*13570*/  ULDC.64 UR4, c[0x0][0x208] ;  /* 0x0000820000047ab9 */ /* 0x000fe20000000a00 */
[----:B------:R-:W-:Y:S01]  /*13580*/  LOP3.LUT R16, R16, 0xffffff7f, RZ, 0xc0, !PT ;  /* 0xffffff7f10107812 */ /* 0x000fe200078ec0ff */
        /* <DEDUP_REMOVED lines=16> */
[----:B0-----:R-:W-:-:S05]  /*13690*/  IADD3 R4, P0, R11, R12, RZ ;  /* 0x0000000c0b047210 */ /* 0x001fca0007f1e0ff */
[----:B-1----:R-:W-:Y:S01]  /*136a0*/  IMAD.X R5, RZ, RZ, R5, P0 ;  /* 0x000000ffff057224 */ /* 0x002fe200000e0605 */
        /* <DEDUP_REMOVED lines=22> */
.L_x_2330:
[----:B0-----:R-:W-:Y:S01]  /*13810*/  SHF.L.U32 R2, R22, 0x1, RZ ;  /* 0x0000000116027819 */ /* 0x001fe200000006ff */
[----:B------:R-:W-:Y:S01]  /*13820*/  ULDC.64 UR4, c[0x0][0x208] ;  /* 0x0000820000047ab9 */ /* 0x000fe20000000a00 */
[----:B------:R-:W-:Y:S02]  /*13830*/  P2R R4, PR, RZ, 0x2 ;  /* 0x00000002ff047803 */ /* 0x000fe40000000000 */
[----:B------:R-:W-:Y:S02]  /*13840*/  IADD3 R2, P0, R14, R2, RZ ;  /* 0x000000020e027210 */ /* 0x000fe40007f1e0ff */
[C---:B------:R-:W-:Y:S02]  /*13850*/  LOP3.LUT P1, RZ, R16.reuse, 0x10, RZ, 0xc0, !PT ;  /* 0x0000001010ff7812 */ /* 0x040fe4000782c0ff */
[C---:B------:R-:W-:Y:S01]  /*13860*/  LOP3.LUT P6, RZ, R16.reuse, 0x4, RZ, 0xc0, !PT ;  /* 0x0000000410ff7812 */ /* 0x040fe200078cc0ff */
[----:B------:R-:W-:Y:S01]  /*13870*/  IMAD.X R3, RZ, RZ, R27, P0 ;  /* 0x000000ffff037224 */ /* 0x000fe200000e061b */
[----:B------:R-:W-:-:S09]  /*13880*/  LOP3.LUT P0, RZ, R16, 0x8, RZ, 0xc0, !PT ;  /* 0x0000000810ff7812 */ /* 0x000fd2000780c0ff */
[----:B------:R-:W-:Y:S01]  /*13890*/  @!PT LDS RZ, [RZ] ;  /* 0x00000000fffff984 */ /* 0x000fe20000000800 */
[----:B------:R-:W-:Y:S01]  /*138a0*/  @!PT LDS RZ, [RZ] ;  /* 0x00000000fffff984 */ /* 0x000fe20000000800 */
[----:B------:R-:W-:Y:S01]  /*138b0*/  @!PT LDS RZ, [RZ] ;  /* 0x00000000fffff984 */ /* 0x000fe20000000800 */
[----:B------:R0:W-:Y:S01]  /*138c0*/  LDGSTS.E.BYPASS.LTC128B.128 [R25+0x26400], desc[UR4][R2.64], !P1 ;  /* 0x2640000002197fae */ /* 0x0001e2000c901d44 */
[----:B------:R-:W-:-:S03]  /*138d0*/  ISETP.NE.AND P1, PT, R4, RZ, PT ;  /* 0x000000ff0400720c */ /* 0x000fc60003f25270 */
[----:B------:R0:W-:Y:S01]  /*138e0*/  LDGSTS.E.BYPASS.LTC128B.128 [R25+0x28c00], desc[UR4][R2.64+0x80], !P0 ;  /* 0x28c0008002197fae */ /* 0x0001e2000c101d44 */
[----:B------:R-:W-:-:S03]  /*138f0*/  PLOP3.LUT P0, PT, PT, PT, PT, 0x80, 0x0 ;  /* 0x000000000000781c */ /* 0x000fc60003f0f070 */
[----:B------:R0:W-:Y:S04]  /*13900*/  LDGSTS.E.BYPASS.LTC128B.128 [R25+0x2b400], desc[UR4][R2.64+0x100], !P6 ;  /* 0x2b40010002197fae */ /* 0x0001e8000f101d44 */
[----:B------:R0:W-:Y:S01]  /*13910*/  LDGSTS.E.BYPASS.LTC128B.128 [R25+0x2dc00], desc[UR4][R2.64+0x180], !P5 ;  /* 0x2dc0018002197fae */ /* 0x0001e2000e901d44 */
[----:B------:R-:W-:-:S05]  /*13920*/  NOP ;  /* 0x0000000000007918 */ /* 0x000fca0000000000 */
.L_x_2259:
        /* <DEDUP_REMOVED lines=10> */
.L_x_2260:
[----:B------:R1:W-:Y:S01]  /*139d0*/  SYNCS.ARRIVE.TRANS64.A1T0 RZ, [R19+URZ+0x38830], RZ ;  /* 0x038830ff13ff79a7 */ /* 0x0003e2000810003f */
[----:B------:R-:W-:Y:S05]  /*139e0*/  @!P6 BRA `(.L_x_2261) ;  /* 0x000000000004e947 */ /* 0x000fea0003800000 */
[----:B------:R-:W-:Y:S01]  /*139f0*/  BPT.TRAP 0x1 ;  /* 0x000000040000795c */ /* 0x000fe20000300000 */
.L_x_2261:
[----:B0-----:R-:W-:Y:S01]  /*13a00*/  SHF.L.U32 R3, R23, 0x1f, RZ ;  /* 0x0000001f17037819 */ /* 0x001fe200000006ff */
[----:B------:R-:W-:Y:S01]  /*13a10*/  BSSY B1, `(.L_x_2262) ;  /* 0x0000004000017945 */ /* 0x000fe20003800000 */
[----:B------:R-:W-:-:S04]  /*13a20*/  LEA R4, R20, UR44, 0x3 ;  /* 0x0000002c14047c11 */ /* 0x000fc8000f8e18ff */
[----:B------:R-:W0:Y:S02]  /*13a30*/  SYNCS.PHASECHK.TRANS64.TRYWAIT P0, [R4+URZ+0x38860], R3 ;  /* 0x03886003040075a7 */ /* 0x000e24000800017f */
[----:B0-----:R-:W-:Y:S05]  /*13a40*/  @!P0 BRA `(.L_x_2263) ;  /* 0x0000002c00ac8947 */ /* 0x001fea0003800000 */
.L_x_2331:
[----:B------:R-:W-:Y:S05]  /*13a50*/  BSYNC B1 ;  /* 0x0000000000017941 */ /* 0x000fea0003800000 */
.L_x_2262:
[----:B------:R-:W-:Y:S01]  /*13a60*/  UMOV UR4, 0xffffffff ;  /* 0xffffffff00047882 */ /* 0x000fe20000000000 */
[----:B------:R-:W-:Y:S02]  /*13a70*/  IMAD R5, R20, 0x5000, R31 ;  /* 0x0000500014057824 */ /* 0x000fe400078e021f */
[----:B------:R-:W-:Y:S01]  /*13a80*/  IMAD.SHL.U32 R6, R22, 0x2, RZ ;  /* 0x0000000216067824 */ /* 0x000fe200078e00ff */
        /* <DEDUP_REMOVED lines=53> */
.L_x_2343:
        /* <DEDUP_REMOVED lines=26> */
.L_x_2265:
        /* <DEDUP_REMOVED lines=10> */
.L_x_2266:
[----:B------:R-:W-:Y:S01]  /*14020*/  R2UR UR4, R33 ;  /* 0x00000000210472ca */ /* 0x000fe200000e0000 */
[----:B------:R-:W-:Y:S01]  /*14030*/  ULDC.64 UR6, c[0x0][0x330] ;  /* 0x0000cc0000067ab9 */ /* 0x000fe20000000a00 */
[----:B------:R-:W-:Y:S01]  /*14040*/  MOV R18, R2 ;  /* 0x0000000200127202 */ /* 0x000fe20000000f00 */
[----:B------:R-:W-:Y:S01]  /*14050*/  IMAD.U32 R3, RZ, RZ, UR6 ;  /* 0x00000006ff037e24 */ /* 0x000fe2000f8e00ff */
[----:B------:R0:W-:Y:S01]  /*14060*/  SYNCS.ARRIVE.TRANS64.A1T0 RZ, [R4+URZ+0x38850], RZ ;  /* 0x038850ff04ff79a7 */ /* 0x0001e2000810003f */
[----:B------:R-:W-:Y:S01]  /*14070*/  VIADD R29, R29, 0xffffffff ;  /* 0xffffffff1d1d7836 */ /* 0x000fe20000000000 */
[----:B------:R-:W-:Y:S01]  /*14080*/  IADD3 R10, R10, -0x50, RZ ;  /* 0xffffffb00a0a7810 */ /* 0x000fe20007ffe0ff */
[----:B------:R-:W-:-:S04]  /*14090*/  IMAD.WIDE.U32 R18, R3, UR39, R18 ;  /* 0x0000002703127c25 */ /* 0x000fc8000f8e0012 */
[----:B------:R-:W-:Y:S02]  /*140a0*/  VIADD R0, R0, 0x50 ;  /* 0x0000005000007836 */ /* 0x000fe40000000000 */
        /* <DEDUP_REMOVED lines=11> */
.L_x_2254:
[----:B------:R-:W-:-:S13]  /*14160*/  LOP3.LUT P0, RZ, R16, 0x20, RZ, 0xc0, !PT ;  /* 0x0000002010ff7812 */ /* 0x000fda000780c0ff */
[----:B------:R-:W-:Y:S05]  /*14170*/  @!P0 BRA `(.L_x_2268) ;  /* 0x0000000000048947 */ /* 0x000fea0003800000 */
[----:B------:R-:W-:Y:S01]  /*14180*/  BPT.TRAP 0x1 ;  /* 0x000000040000795c */ /* 0x000fe20000300000 */
.L_x_2268:
[C---:B0-----:R-:W-:Y:S01]  /*14190*/  LEA R0, R21.reuse, UR44, 0x3 ;  /* 0x0000002c15007c11 */ /* 0x041fe2000f8e18ff */
[----:B------:R-:W0:Y:S01]  /*141a0*/  S2R R6, SR_TID.X ;  /* 0x0000000000067919 */ /* 0x000e220000002100 */
[----:B------:R-:W-:Y:S01]  /*141b0*/  SHF.L.U32 R3, R26, 0x1f, RZ ;  /* 0x0000001f1a037819 */ /* 0x000fe200000006ff */
[----:B------:R-:W-:Y:S01]  /*141c0*/  IMAD.MOV.U32 R2, RZ, RZ, -0x50 ;  /* 0xffffffb0ff027424 */ /* 0x000fe200078e00ff */
[----:B------:R-:W-:Y:S01]  /*141d0*/  BSSY B0, `(.L_x_2269) ;  /* 0x0000008000007945 */ /* 0x000fe20003800000 */
[----:B------:R-:W-:Y:S01]  /*141e0*/  IMAD R4, R21, 0x5000, R31 ;  /* 0x0000500015047824 */ /* 0x000fe200078e021f */
[----:B------:R-:W1:Y:S01]  /*141f0*/  SYNCS.PHASECHK.TRANS64.TRYWAIT P0, [R0+URZ+0x38860], R3 ;  /* 0x03886003000075a7 */ /* 0x000e62000800017f */
[----:B------:R-:W-:Y:S01]  /*14200*/  IMAD R5, R29, R2, UR40 ;  /* 0x000000281d057e24 */ /* 0x000fe2000f8e0202 */
[----:B0-----:R-:W-:-:S04]  /*14210*/  LOP3.LUT R6, R6, 0x7f, RZ, 0xc0, !PT ;  /* 0x0000007f06067812 */ /* 0x001fc800078ec0ff */
[----:B------:R-:W-:-:S05]  /*14220*/  SHF.R.U32.HI R6, RZ, 0x3, R6 ;  /* 0x00000003ff067819 */ /* 0x000fca0000011606 */
[----:B------:R-:W-:Y:S01]  /*14230*/  IMAD.IADD R5, R5, 0x1, -R6 ;  /* 0x0000000105057824 */ /* 0x000fe200078e0a06 */
[----:B-1----:R-:W-:Y:S06]  /*14240*/  @!P0 BRA `(.L_x_2270) ;  /* 0x0000002c008c8947 */ /* 0x002fec0003800000 */
.L_x_2344:
[----:B------:R-:W-:Y:S05]  /*14250*/  BSYNC B0 ;  /* 0x0000000000007941 */ /* 0x000fea0003800000 */
.L_x_2269:
        /* <DEDUP_REMOVED lines=9> */
[----:B------:R-:W1:Y:S01]  /*142f0*/  SHFL.IDX PT, R14, R17, 0x1, 0x181f ;  /* 0x00381f00110e7f89 */ /* 0x000e6200000e0000 */
        /* <DEDUP_REMOVED lines=14> */
[----:B-1----:R-:W-:Y:S01]  /*143e0*/  MOV R2, R14 ;  /* 0x0000000e00027202 */ /* 0x002fe20000000f00 */
[----:B--2---:R-:W-:Y:S01]  /*143f0*/  IMAD.MOV.U32 R3, RZ, RZ, R6 ;  /* 0x000000ffff037224 */ /* 0x004fe200078e0006 */
[----:B------:R-:W0:Y:S03]  /*14400*/  SHFL.IDX PT, R14, R17, 0x2, 0x181f ;  /* 0x00581f00110e7f89 */ /* 0x000e2600000e0000 */
[----:B------:R-:W-:Y:S01]  /*14410*/  IMAD.WIDE.U32 R2, R22, 0x2, R2 ;  /* 0x0000000216027825 */ /* 0x000fe200078e0002 */
        /* <DEDUP_REMOVED lines=9> */
[----:B0-----:R-:W-:Y:S02]  /*144b0*/  IMAD.MOV.U32 R2, RZ, RZ, R14 ;  /* 0x000000ffff027224 */ /* 0x001fe400078e000e */
[----:B-1----:R-:W-:Y:S01]  /*144c0*/  IMAD.MOV.U32 R3, RZ, RZ, R6 ;  /* 0x000000ffff037224 */ /* 0x002fe200078e0006 */
[----:B------:R-:W-:Y:S01]  /*144d0*/  SHFL.IDX PT, R14, R17, 0x3, 0x181f ;  /* 0x00781f00110e7f89 */ /* 0x000fe200000e0000 */
[----:B------:R-:W-:-:S03]  /*144e0*/  IMAD.WIDE.U32 R2, R22, 0x2, R2 ;  /* 0x0000000216027825 */ /* 0x000fc600078e0002 */
[----:B------:R-:W0:Y:S04]  /*144f0*/  SHFL.IDX PT, R6, R18, 0x3, 0x181f ;  /* 0x00781f0012067f89 */ /* 0x000e2800000e0000 */
[----:B------:R-:W-:Y:S01]  /*14500*/  LDGSTS.E.BYPASS.LTC128B.128 [R4+0x1400], desc[UR6][R2.64], !P5 ;  /* 0x0140000002047fae */ /* 0x000fe2000e901d46 */
[----:B------:R-:W-:-:S03]  /*14510*/  ISETP.LT.OR P5, PT, R5, 0x21, P1 ;  /* 0x000000210500780c */ /* 0x000fc60000fa1670 */
[----:B------:R-:W-:Y:S01]  /*14520*/  LDGSTS.E.BYPASS.LTC128B.128 [R4+0x3c00], desc[UR6][R2.64+0x80], !P4 ;  /* 0x03c0008002047fae */ /* 0x000fe2000e101d46 */
[----:B------:R-:W-:-:S03]  /*14530*/  ISETP.LT.OR P4, PT, R5, 0x21, P0 ;  /* 0x000000210500780c */ /* 0x000fc60000781670 */
[----:B------:R-:W1:Y:S06]  /*14540*/  SHFL.IDX PT, R18, R18, 0x4, 0x181f ;  /* 0x00981f0012127f89 */ /* 0x000e6c00000e0000 */
[----:B------:R-:W-:Y:S01]  /*14550*/  LDGSTS.E.BYPASS.LTC128B.128 [R4+0x6400], desc[UR6][R2.64+0x100], !P5 ;  /* 0x0640010002047fae */ /* 0x000fe2000e901d46 */
[----:B------:R-:W-:-:S03]  /*14560*/  ISETP.LT.OR P5, PT, R5, 0x31, P2 ;  /* 0x000000310500780c */ /* 0x000fc600017a1670 */
[----:B------:R0:W-:Y:S01]  /*14570*/  LDGSTS.E.BYPASS.LTC128B.128 [R4+0x8c00], desc[UR6][R2.64+0x180], !P4 ;  /* 0x08c0018002047fae */ /* 0x0001e2000e101d46 */
[----:B------:R-:W-:Y:S02]  /*14580*/  ISETP.LT.OR P4, PT, R5, 0x31, P3 ;  /* 0x000000310500780c */ /* 0x000fe40001f81670 */
[----:B0-----:R-:W-:Y:S01]  /*14590*/  MOV R3, R6 ;  /* 0x0000000600037202 */ /* 0x001fe20000000f00 */
[----:B------:R-:W-:Y:S02]  /*145a0*/  IMAD.MOV.U32 R2, RZ, RZ, R14 ;  /* 0x000000ffff027224 */ /* 0x000fe400078e000e */
[----:B------:R0:W2:Y:S01]  /*145b0*/  SHFL.IDX PT, R14, R17, 0x4, 0x181f ;  /* 0x00981f00110e7f89 */ /* 0x0000a200000e0000 */
[----:B------:R-:W-:Y:S02]  /*145c0*/  IMAD.MOV.U32 R6, RZ, RZ, RZ ;  /* 0x000000ffff067224 */ /* 0x000fe400078e00ff */
[----:B------:R-:W-:-:S05]  /*145d0*/  IMAD.WIDE.U32 R2, R22, 0x2, R2 ;  /* 0x0000000216027825 */ /* 0x000fca00078e0002 */
[----:B------:R0:W-:Y:S01]  /*145e0*/  LDGSTS.E.BYPASS.LTC128B.128 [R4+0x1c00], desc[UR6][R2.64], !P5 ;  /* 0x01c0000002047fae */ /* 0x0001e2000e901d46 */
[----:B------:R-:W-:-:S03]  /*145f0*/  ISETP.LT.OR P5, PT, R5, 0x31, P1 ;  /* 0x000000310500780c */ /* 0x000fc60000fa1670 */
[----:B------:R0:W-:Y:S01]  /*14600*/  LDGSTS.E.BYPASS.LTC128B.128 [R4+0x4400], desc[UR6][R2.64+0x80], !P4 ;  /* 0x0440008002047fae */ /* 0x0001e2000e101d46 */
[----:B------:R-:W-:-:S09]  /*14610*/  ISETP.LT.OR P4, PT, R5, 0x31, P0 ;  /* 0x000000310500780c */ /* 0x000fd20000781670 */
[----:B------:R0:W-:Y:S04]  /*14620*/  LDGSTS.E.BYPASS.LTC128B.128 [R4+0x6c00], desc[UR6][R2.64+0x100], !P5 ;  /* 0x06c0010002047fae */ /* 0x0001e8000e901d46 */
[----:B-12---:R0:W-:Y:S02]  /*14630*/  LDGSTS.E.BYPASS.LTC128B.128 [R4+0x9400], desc[UR6][R2.64+0x180], !P4 ;  /* 0x0940018002047fae */ /* 0x0061e4000e101d46 */
.L_x_2356:
        /* <DEDUP_REMOVED lines=17> */
.L_x_2272:
        /* <DEDUP_REMOVED lines=10> */
.L_x_2273:
[----:B------:R-:W-:Y:S01]  /*147f0*/  VIADD R2, R21, 0x1 ;  /* 0x0000000115027836 */ /* 0x000fe20000000000 */
[----:B------:R1:W-:Y:S04]  /*14800*/  SYNCS.ARRIVE.TRANS64.A1T0 RZ, [R0+URZ+0x38850], RZ ;  /* 0x038850ff00ff79a7 */ /* 0x0003e8000810003f */
[----:B------:R-:W-:-:S04]  /*14810*/  ISETP.NE.AND P0, PT, R2, 0x2, PT ;  /* 0x000000020200780c */ /* 0x000fc80003f05270 */
[----:B------:R-:W-:Y:S02]  /*14820*/  SEL R3, RZ, 0x1, P0 ;  /* 0x00000001ff037807 */ /* 0x000fe40000000000 */
[----:B------:R-:W-:Y:S02]  /*14830*/  SEL R2, R2, RZ, P0 ;  /* 0x000000ff02027207 */ /* 0x000fe40000000000 */
[----:B-1----:R-:W-:-:S07]  /*14840*/  LOP3.LUT R0, R26, R3, RZ, 0x3c, !PT ;  /* 0x000000031a007212 */ /* 0x002fce00078e3cff */
.L_x_2237:
[----:B0-----:R-:W0:Y:S01]  /*14850*/  S2R R4, SR_CgaCtaId ;  /* 0x0000000000047919 */ /* 0x001e220000008800 */
[----:B------:R-:W-:Y:S02]  /*14860*/  MOV R3, 0x400 ;  /* 0x0000040000037802 */ /* 0x000fe40000000f00 */
[----:B------:R-:W-:Y:S02]  /*14870*/  SHF.L.U32 R6, R6, 0x1f, RZ ;  /* 0x0000001f06067819 */ /* 0x000fe400000006ff */
[----:B0-----:R-:W-:-:S04]  /*14880*/  LEA R7, R4, R3, 0x18 ;  /* 0x0000000304077211 */ /* 0x001fc800078ec0ff */
[----:B------:R-:W0:Y:S02]  /*14890*/  SYNCS.PHASECHK.TRANS64.TRYWAIT P0, [R7+URZ+0x38820], R6 ;  /* 0x03882006070075a7 */ /* 0x000e24000800017f */
[----:B0-----:R-:W-:Y:S05]  /*148a0*/  @!P0 BRA `(.L_x_2274) ;  /* 0x0000002c00f88947 */ /* 0x001fea0003800000 */
.L_x_2357:
[----:B------:R-:W-:-:S03]  /*148b0*/  UMOV UR4, 0xffffffff ;  /* 0xffffffff00047882 */ /* 0x000fc60000000000 */
[----:B------:R-:W-:Y:S05]  /*148c0*/  BRA.DIV UR4, `(.L_x_2275) ;  /* 0x0000003204047947 */ /* 0x000fea000b800000 */
[----:B------:R-:W1:Y:S02]  /*148d0*/  S2R R3, SR_TID.X ;  /* 0x0000000000037919 */ /* 0x000e640000002100 */
[----:B-1----:R-:W-:-:S04]  /*148e0*/  SHF.R.U32.HI R3, RZ, 0x5, R3 ;  /* 0x00000005ff037819 */ /* 0x002fc80000011603 */
[----:B------:R-:W-:-:S05]  /*148f0*/  LOP3.LUT R3, R3, 0x3, RZ, 0xc0, !PT ;  /* 0x0000000303037812 */ /* 0x000fca00078ec0ff */
[----:B------:R1:W2:Y:S02]  /*14900*/  SHFL.IDX PT, R14, R3, RZ, 0x1f ;  /* 0x00001fff030e7589 */ /* 0x0002a400000e0000 */
.L_x_2360:
[----:B--2---:R-:W-:-:S13]  /*14910*/  ISETP.NE.AND P0, PT, R14, RZ, PT ;  /* 0x000000ff0e00720c */ /* 0x004fda0003f05270 */
[----:B------:R-:W-:Y:S05]  /*14920*/  @P0 BRA `(.L_x_2193) ;  /* 0x0000000000900947 */ /* 0x000fea0003800000 */
[----:B------:R-:W-:-:S03]  /*14930*/  UMOV UR4, 0xffffffff ;  /* 0xffffffff00047882 */ /* 0x000fc60000000000 */
[----:B------:R-:W-:Y:S05]  /*14940*/  BRA.DIV UR4, `(.L_x_2276) ;  /* 0x0000003204187947 */ /* 0x000fea000b800000 */
[----:B------:R-:W-:-:S13]  /*14950*/  ELECT P6, URZ, PT ;  /* 0x00000000003f782f */ /* 0x000fda00038c0000 */
.L_x_2363:
        /* <DEDUP_REMOVED lines=8> */
.L_x_2277:
[----:B------:R-:W-:Y:S01]  /*149e0*/  IMAD R5, R2, 0x8, R7 ;  /* 0x0000000802057824 */ /* 0x000fe200078e0207 */
[----:B------:R-:W-:Y:S01]  /*149f0*/  SHF.L.U32 R4, R0, 0x1f, RZ ;  /* 0x0000001f00047819 */ /* 0x000fe200000006ff */
[----:B------:R-:W-:-:S03]  /*14a00*/  VIADD R2, R2, 0x1 ;  /* 0x0000000102027836 */ /* 0x000fc60000000000 */
[----:B------:R-:W1:Y:S02]  /*14a10*/  SYNCS.PHASECHK.TRANS64.TRYWAIT P1, [R5+URZ+0x38840], R4 ;  /* 0x03884004050075a7 */ /* 0x000e64000802017f */
[----:B------:R-:W-:-:S04]  /*14a20*/  ISETP.NE.AND P2, PT, R2, 0x2, PT ;  /* 0x000000020200780c */ /* 0x000fc80003f45270 */
[----:B------:R-:W-:Y:S01]  /*14a30*/  SEL R3, RZ, 0x1, P2 ;  /* 0x00000001ff037807 */ /* 0x000fe20001000000 */
[----:B-1----:R-:W-:Y:S08]  /*14a40*/  @!P1 BRA `(.L_x_2278) ;  /* 0x0000002c00f89947 */ /* 0x002ff00003800000 */
.L_x_2364:
[----:B------:R-:W-:Y:S02]  /*14a50*/  SEL R2, R2, RZ, P2 ;  /* 0x000000ff02027207 */ /* 0x000fe40001000000 */
[----:B------:R-:W-:Y:S01]  /*14a60*/  LOP3.LUT R0, R0, R3, RZ, 0x3c, !PT ;  /* 0x0000000300007212 */ /* 0x000fe200078e3cff */
[----:B------:R-:W-:Y:S06]  /*14a70*/  @!P0 BRA `(.L_x_2279) ;  /* 0x0000000000048947 */ /* 0x000fec0003800000 */
[----:B------:R-:W-:Y:S01]  /*14a80*/  BPT.TRAP 0x1 ;  /* 0x000000040000795c */ /* 0x000fe20000300000 */
.L_x_2279:
[----:B------:R-:W-:Y:S01]  /*14a90*/  IMAD R3, R2, 0x8, R7 ;  /* 0x0000000802037824 */ /* 0x000fe200078e0207 */
[----:B------:R-:W-:-:S04]  /*14aa0*/  SHF.L.U32 R0, R0, 0x1f, RZ ;  /* 0x0000001f00007819 */ /* 0x000fc800000006ff */
[----:B------:R-:W2:Y:S02]  /*14ab0*/  SYNCS.PHASECHK.TRANS64.TRYWAIT P1, [R3+URZ+0x38840], R0 ;  /* 0x03884000030075a7 */ /* 0x000ea4000802017f */
[----:B--2---:R-:W-:Y:S05]  /*14ac0*/  @!P1 BRA `(.L_x_2280) ;  /* 0x0000002c00ec9947 */ /* 0x004fea0003800000 */
.L_x_2365:
[----:B------:R-:W-:Y:S05]  /*14ad0*/  @!P0 BRA `(.L_x_2281) ;  /* 0x0000000000048947 */ /* 0x000fea0003800000 */
[----:B------:R-:W-:Y:S01]  /*14ae0*/  BPT.TRAP 0x1 ;  /* 0x000000040000795c */ /* 0x000fe20000300000 */
.L_x_2281:
[----:B------:R-:W3:Y:S02]  /*14af0*/  SYNCS.PHASECHK.TRANS64.TRYWAIT P1, [R5+URZ+0x38860], R4 ;  /* 0x03886004050075a7 */ /* 0x000ee4000802017f */
[----:B---3--:R-:W-:Y:S05]  /*14b00*/  @!P1 BRA `(.L_x_2282) ;  /* 0x0000002c00f09947 */ /* 0x008fea0003800000 */
.L_x_2366:
[----:B------:R-:W-:Y:S05]  /*14b10*/  @!P0 BRA `(.L_x_2283) ;  /* 0x0000000000048947 */ /* 0x000fea0003800000 */
[----:B------:R-:W-:Y:S01]  /*14b20*/  BPT.TRAP 0x1 ;  /* 0x000000040000795c */ /* 0x000fe20000300000 */
.L_x_2283:
[----:B----4-:R4:W0:Y:S02]  /*14b30*/  SYNCS.PHASECHK.TRANS64.TRYWAIT P0, [R3+URZ+0x38860], R0 ;  /* 0x03886000030075a7 */ /* 0x010824000800017f */
[----:B0-----:R-:W-:Y:S05]  /*14b40*/  @!P0 NANOSLEEP.SYNCS 0x989680 ;  /* 0x009896800000895d */ /* 0x001fea0003900000 */
[----:B------:R-:W0:Y:S02]  /*14b50*/  @!P0 SYNCS.PHASECHK.TRANS64 P0, [R3+URZ+0x38860], R0 ;  /* 0x03886000030085a7 */ /* 0x000e24000800007f */
[----:B0-----:R-:W-:Y:S05]  /*14b60*/  @!P0 BRA `(.L_x_2283) ;  /* 0xfffffffc00f08947 */ /* 0x001fea000383ffff */
.L_x_2193:
[----:B------:R-:W-:Y:S05]  /*14b70*/  BSYNC B6 ;  /* 0x0000000000067941 */ /* 0x000fea0003800000 */
.L_x_2190:
[----:B------:R-:W-:Y:S05]  /*14b80*/  EXIT ;  /* 0x000000000000794d */ /* 0x000fea0003800000 */
.L_x_2197:
[----:B------:R-:W-:-:S13]  /*14b90*/  R2UR UR4, R16 ;  /* 0x00000000100472ca */ /* 0x000fda00000e0000 */
[----:B0-----:R-:W-:-:S04]  /*14ba0*/  IMAD.U32 R3, RZ, RZ, UR4 ;  /* 0x00000004ff037e24 */ /* 0x001fc8000f8e00ff */
[----:B------:R0:W1:Y:S03]  /*14bb0*/  SYNCS.PHASECHK.TRANS64.TRYWAIT P0, [R3+URZ+0x38800], R0 ;  /* 0x03880000030075a7 */ /* 0x000066000800017f */
[----:B-1----:R-:W-:Y:S05]  /*14bc0*/  @!P0 NANOSLEEP.SYNCS 0x989680 ;  /* 0x009896800000895d */ /* 0x002fea0003900000 */
[----:B------:R-:W1:Y:S02]  /*14bd0*/  @!P0 SYNCS.PHASECHK.TRANS64 P0, [R3+URZ+0x38800], R0 ;  /* 0x03880000030085a7 */ /* 0x000e64000800007f */
[----:B-1----:R-:W-:Y:S05]  /*14be0*/  @!P0 BRA `(.L_x_2197) ;  /* 0xfffffffc00e88947 */ /* 0x002fea000383ffff */
[----:B------:R-:W-:Y:S05]  /*14bf0*/  BRA `(.L_x_2284) ;  /* 0xfffffec8007c7947 */ /* 0x000fea000383ffff */
.L_x_2201:
[----:B------:R-:W-:-:S13]  /*14c00*/  R2UR UR4, R16 ;  /* 0x00000000100472ca */ /* 0x000fda00000e0000 */
[----:B0-----:R-:W-:-:S04]  /*14c10*/  MOV R3, UR4 ;  /* 0x0000000400037c02 */ /* 0x001fc80008000f00 */
[----:B------:R0:W2:Y:S03]  /*14c20*/  SYNCS.PHASECHK.TRANS64.TRYWAIT P1, [R3+URZ+0x38830], R0 ;  /* 0x03883000030075a7 */ /* 0x0000a6000802017f */
[----:B--2---:R-:W-:Y:S05]  /*14c30*/  @!P1 NANOSLEEP.SYNCS 0x989680 ;  /* 0x009896800000995d */ /* 0x004fea0003900000 */
[----:B------:R-:W2:Y:S02]  /*14c40*/  @!P1 SYNCS.PHASECHK.TRANS64 P1, [R3+URZ+0x38830], R0 ;  /* 0x03883000030095a7 */ /* 0x000ea4000802007f */
[----:B--2---:R-:W-:Y:S05]  /*14c50*/  @!P1 BRA `(.L_x_2201) ;  /* 0xfffffffc00e89947 */ /* 0x004fea000383ffff */
[----:B------:R-:W-:Y:S05]  /*14c60*/  BRA `(.L_x_2200) ;  /* 0xfffffec800a47947 */ /* 0x000fea000383ffff */
.L_x_2207:
[----:B------:R-:W-:-:S13]  /*14c70*/  R2UR UR6, R3 ;  /* 0x00000000030672ca */ /* 0x000fda00000e0000 */
[----:B-1----:R-:W-:-:S04]  /*14c80*/  IMAD.U32 R153, RZ, RZ, UR6 ;  /* 0x00000006ff997e24 */ /* 0x002fc8000f8e00ff */
[----:B------:R1:W2:Y:S03]  /*14c90*/  SYNCS.PHASECHK.TRANS64.TRYWAIT P1, [R153+URZ+0x38830], R6 ;  /* 0x03883006990075a7 */ /* 0x0002a6000802017f */
[----:B--2---:R-:W-:Y:S05]  /*14ca0*/  @!P1 NANOSLEEP.SYNCS 0x989680 ;  /* 0x009896800000995d */ /* 0x004fea0003900000 */
[----:B------:R-:W2:Y:S02]  /*14cb0*/  @!P1 SYNCS.PHASECHK.TRANS64 P1, [R153+URZ+0x38830], R6 ;  /* 0x03883006990095a7 */ /* 0x000ea4000802007f */
[----:B--2---:R-:W-:Y:S05]  /*14cc0*/  @!P1 BRA `(.L_x_2207) ;  /* 0xfffffffc00e89947 */ /* 0x004fea000383ffff */
[----:B------:R-:W-:Y:S05]  /*14cd0*/  BRA `(.L_x_2206) ;  /* 0xffffff0800587947 */ /* 0x000fea000383ffff */
.L_x_2211:
[----:B-1----:R-:W-:-:S04]  /*14ce0*/  IMAD.U32 R215, RZ, RZ, UR10 ;  /* 0x0000000affd77e24 */ /* 0x002fc8000f8e00ff */
[----:B------:R1:W2:Y:S03]  /*14cf0*/  SYNCS.PHASECHK.TRANS64.TRYWAIT P1, [R215+URZ+0x38850], R0 ;  /* 0x03885000d70075a7 */ /* 0x0002a6000802017f */
[----:B--2---:R-:W-:Y:S05]  /*14d00*/  @!P1 NANOSLEEP.SYNCS 0x989680 ;  /* 0x009896800000995d */ /* 0x004fea0003900000 */
[----:B------:R-:W2:Y:S02]  /*14d10*/  @!P1 SYNCS.PHASECHK.TRANS64 P1, [R215+URZ+0x38850], R0 ;  /* 0x03885000d70095a7 */ /* 0x000ea4000802007f */
[----:B--2---:R-:W-:Y:S05]  /*14d20*/  @!P1 BRA `(.L_x_2211) ;  /* 0xfffffffc00ec9947 */ /* 0x004fea000383ffff */
[----:B------:R-:W-:Y:S05]  /*14d30*/  BRA `(.L_x_2210) ;  /* 0xffffff3000807947 */ /* 0x000fea000383ffff */
.L_x_2219:
[----:B-1----:R-:W-:-:S04]  /*14d40*/  IMAD.U32 R6, RZ, RZ, UR60 ;  /* 0x0000003cff067e24 */ /* 0x002fc8000f8e00ff */
[----:B------:R1:W2:Y:S03]  /*14d50*/  SYNCS.PHASECHK.TRANS64.TRYWAIT P1, [R6+URZ+0x38830], R3 ;  /* 0x03883003060075a7 */ /* 0x0002a6000802017f */
[----:B--2---:R-:W-:Y:S05]  /*14d60*/  @!P1 NANOSLEEP.SYNCS 0x989680 ;  /* 0x009896800000995d */ /* 0x004fea0003900000 */
[----:B------:R-:W2:Y:S02]  /*14d70*/  @!P1 SYNCS.PHASECHK.TRANS64 P1, [R6+URZ+0x38830], R3 ;  /* 0x03883003060095a7 */ /* 0x000ea4000802007f */
[----:B--2---:R-:W-:Y:S05]  /*14d80*/  @!P1 BRA `(.L_x_2219) ;  /* 0xfffffffc00ec9947 */ /* 0x004fea000383ffff */
[----:B------:R-:W-:Y:S05]  /*14d90*/  BRA `(.L_x_2218) ;  /* 0xffffff4800a07947 */ /* 0x000fea000383ffff */
.L_x_2223:
[----:B-1----:R-:W-:-:S04]  /*14da0*/  IMAD.U32 R3, RZ, RZ, UR10 ;  /* 0x0000000aff037e24 */ /* 0x002fc8000f8e00ff */
[----:B------:R1:W2:Y:S03]  /*14db0*/  SYNCS.PHASECHK.TRANS64.TRYWAIT P1, [R3+URZ+0x38850], R0 ;  /* 0x03885000030075a7 */ /* 0x0002a6000802017f */
[----:B--2---:R-:W-:Y:S05]  /*14dc0*/  @!P1 NANOSLEEP.SYNCS 0x989680 ;  /* 0x009896800000995d */ /* 0x004fea0003900000 */
[----:B------:R-:W2:Y:S02]  /*14dd0*/  @!P1 SYNCS.PHASECHK.TRANS64 P1, [R3+URZ+0x38850], R0 ;  /* 0x03885000030095a7 */ /* 0x000ea4000802007f */
[----:B--2---:R-:W-:Y:S05]  /*14de0*/  @!P1 BRA `(.L_x_2223) ;  /* 0xfffffffc00ec9947 */ /* 0x004fea000383ffff */
[----:B------:R-:W-:Y:S05]  /*14df0*/  BRA `(.L_x_2222) ;  /* 0xffffff7000e07947 */ /* 0x000fea000383ffff */
.L_x_2230:
[----:B-1----:R-:W-:-:S04]  /*14e00*/  MOV R5, UR5 ;  /* 0x0000000500057c02 */ /* 0x002fc80008000f00 */
[----:B------:R1:W2:Y:S03]  /*14e10*/  SYNCS.PHASECHK.TRANS64.TRYWAIT P1, [R5+URZ+0x38850], R0 ;  /* 0x03885000050075a7 */ /* 0x0002a6000802017f */
[----:B--2---:R-:W-:Y:S05]  /*14e20*/  @!P1 NANOSLEEP.SYNCS 0x989680 ;  /* 0x009896800000995d */ /* 0x004fea0003900000 */
[----:B------:R-:W2:Y:S02]  /*14e30*/  @!P1 SYNCS.PHASECHK.TRANS64 P1, [R5+URZ+0x38850], R0 ;  /* 0x03885000050095a7 */ /* 0x000ea4000802007f */
[----:B--2---:R-:W-:Y:S05]  /*14e40*/  @!P1 BRA `(.L_x_2230) ;  /* 0xfffffffc00ec9947 */ /* 0x004fea000383ffff */
[----:B------:R-:W-:Y:S05]  /*14e50*/  BRA `(.L_x_2229) ;  /* 0xffffff8c00007947 */ /* 0x000fea000383ffff */
.L_x_2242:
[----:B------:R-:W-:Y:S02]  /*14e60*/  IMAD.MOV.U32 R13, RZ, RZ, R27 ;  /* 0x000000ffff0d7224 */ /* 0x000fe400078e001b */
[----:B------:R-:W-:Y:S02]  /*14e70*/  IMAD.MOV.U32 R12, RZ, RZ, RZ ;  /* 0x000000ffff0c7224 */ /* 0x000fe400078e00ff */
[----:B------:R-:W-:Y:S02]  /*14e80*/  IMAD.MOV.U32 R11, RZ, RZ, 0x1f ;  /* 0x0000001fff0b7424 */ /* 0x000fe400078e00ff */
[----:B------:R-:W-:-:S07]  /*14e90*/  IMAD.MOV.U32 R15, RZ, RZ, -0x1 ;  /* 0xffffffffff0f7424 */ /* 0x000fce00078e00ff */
[----:B-----5:R-:W-:Y:S05]  /*14ea0*/  WARPSYNC.COLLECTIVE R15, `(.L_x_2285) ;  /* 0x000000000f087348 */ /* 0x020fea0003c00000 */
[----:B------:R0:W1:Y:S02]  /*14eb0*/  SHFL.IDX P6, R14, R13, R12, R11 ;  /* 0x0000000c0d0e7389 */ /* 0x00006400000c000b */
[----:B01---5:R-:W-:Y:S01]  /*14ec0*/  ENDCOLLECTIVE ;  /* 0x000000000000791b */ /* 0x023fe20003800000 */
.L_x_2285:
[----:B------:R-:W-:Y:S05]  /*14ed0*/  BRA `(.L_x_2286) ;  /* 0xffffffc800f87947 */ /* 0x000fea000383ffff */
.L_x_2244:
[----:B0-----:R-:W-:-:S04]  /*14ee0*/  MOV R3, UR44 ;  /* 0x0000002c00037c02 */ /* 0x001fc80008000f00 */
[----:B------:R0:W1:Y:S03]  /*14ef0*/  SYNCS.PHASECHK.TRANS64.TRYWAIT P0, [R3+URZ+0x38840], R2 ;  /* 0x03884002030075a7 */ /* 0x000066000800017f */
[----:B-1----:R-:W-:Y:S05]  /*14f00*/  @!P0 NANOSLEEP.SYNCS 0x989680 ;  /* 0x009896800000895d */ /* 0x002fea0003900000 */
[----:B------:R-:W1:Y:S02]  /*14f10*/  @!P0 SYNCS.PHASECHK.TRANS64 P0, [R3+URZ+0x38840], R2 ;  /* 0x03884002030085a7 */ /* 0x000e64000800007f */
[----:B-1----:R-:W-:Y:S05]  /*14f20*/  @!P0 BRA `(.L_x_2244) ;  /* 0xfffffffc00ec8947 */ /* 0x002fea000383ffff */
[----:B------:R-:W-:Y:S05]  /*14f30*/  BRA `(.L_x_2287) ;  /* 0xffffffcc00887947 */ /* 0x000fea000383ffff */
.L_x_2245:
        /* <DEDUP_REMOVED lines=8> */
.L_x_2289:
[----:B------:R-:W-:Y:S05]  /*14fc0*/  BSYNC B0 ;  /* 0x0000000000007941 */ /* 0x000fea0003800000 */
.L_x_2288:
[----:B------:R-:W-:Y:S01]  /*14fd0*/  IMAD.MOV.U32 R13, RZ, RZ, R0 ;  /* 0x000000ffff0d7224 */ /* 0x000fe200078e0000 */
[----:B------:R-:W-:Y:S01]  /*14fe0*/  MOV R5, R14 ;  /* 0x0000000e00057202 */ /* 0x000fe20000000f00 */
[----:B------:R-:W-:Y:S01]  /*14ff0*/  IMAD.MOV.U32 R12, RZ, RZ, RZ ;  /* 0x000000ffff0c7224 */ /* 0x000fe200078e00ff */
[C---:B------:R-:W-:Y:S01]  /*15000*/  LOP3.LUT P4, RZ, R16.reuse, 0x10, RZ, 0xc0, !PT ;  /* 0x0000001010ff7812 */ /* 0x040fe2000788c0ff */
[----:B------:R-:W-:Y:S01]  /*15010*/  IMAD.MOV.U32 R11, RZ, RZ, 0x181f ;  /* 0x0000181fff0b7424 */ /* 0x000fe200078e00ff */
[C---:B------:R-:W-:Y:S01]  /*15020*/  LOP3.LUT P3, RZ, R16.reuse, 0x8, RZ, 0xc0, !PT ;  /* 0x0000000810ff7812 */ /* 0x040fe2000786c0ff */
[----:B------:R-:W-:Y:S01]  /*15030*/  IMAD.MOV.U32 R15, RZ, RZ, -0x1 ;  /* 0xffffffffff0f7424 */ /* 0x000fe200078e00ff */
[C---:B------:R-:W-:Y:S02]  /*15040*/  LOP3.LUT P2, RZ, R16.reuse, 0x4, RZ, 0xc0, !PT ;  /* 0x0000000410ff7812 */ /* 0x040fe4000784c0ff */
[----:B------:R-:W-:-:S13]  /*15050*/  LOP3.LUT P1, RZ, R16, 0x2, RZ, 0xc0, !PT ;  /* 0x0000000210ff7812 */ /* 0x000fda000782c0ff */
[----:B------:R-:W-:Y:S05]  /*15060*/  WARPSYNC.COLLECTIVE R15, `(.L_x_2290) ;  /* 0x000000000f087348 */ /* 0x000fea0003c00000 */
[----:B------:R0:W1:Y:S02]  /*15070*/  SHFL.IDX P6, R14, R13, R12, R11 ;  /* 0x0000000c0d0e7389 */ /* 0x00006400000c000b */
[----:B01----:R-:W-:Y:S01]  /*15080*/  ENDCOLLECTIVE ;  /* 0x000000000000791b */ /* 0x003fe20003800000 */
.L_x_2290:
[----:B------:R-:W-:Y:S01]  /*15090*/  @P0 LEA R9, R31, UR44, 0x1 ;  /* 0x0000002c1f090c11 */ /* 0x000fe2000f8e08ff */
        /* <DEDUP_REMOVED lines=16> */
.L_x_2291:
[----:B------:R-:W-:Y:S01]  /*151a0*/  @P0 LEA R21, R31, UR44, 0x1 ;  /* 0x0000002c1f150c11 */ /* 0x000fe2000f8e08ff */
[----:B------:R-:W-:Y:S02]  /*151b0*/  IMAD.MOV.U32 R13, RZ, RZ, R0 ;  /* 0x000000ffff0d7224 */ /* 0x000fe400078e0000 */
[----:B------:R-:W-:-:S07]  /*151c0*/  IMAD.MOV.U32 R3, RZ, RZ, R14 ;  /* 0x000000ffff037224 */ /* 0x000fce00078e000e */
[----:B------:R-:W-:Y:S05]  /*151d0*/  WARPSYNC.COLLECTIVE R15, `(.L_x_2292) ;  /* 0x000000000f087348 */ /* 0x000fea0003c00000 */
[----:B------:R0:W1:Y:S02]  /*151e0*/  SHFL.IDX P6, R14, R13, R12, R11 ;  /* 0x0000000c0d0e7389 */ /* 0x00006400000c000b */
[----:B01----:R-:W-:Y:S01]  /*151f0*/  ENDCOLLECTIVE ;  /* 0x000000000000791b */ /* 0x003fe20003800000 */
.L_x_2292:
        /* <DEDUP_REMOVED lines=16> */
.L_x_2293:
[----:B------:R-:W-:Y:S01]  /*15300*/  @P0 LEA R9, R31, UR44, 0x1 ;  /* 0x0000002c1f090c11 */ /* 0x000fe2000f8e08ff */
[----:B------:R-:W-:Y:S02]  /*15310*/  IMAD.MOV.U32 R13, RZ, RZ, R0 ;  /* 0x000000ffff0d7224 */ /* 0x000fe400078e0000 */
[----:B------:R-:W-:-:S07]  /*15320*/  IMAD.MOV.U32 R5, RZ, RZ, R14 ;  /* 0x000000ffff057224 */ /* 0x000fce00078e000e */
[----:B------:R-:W-:Y:S05]  /*15330*/  WARPSYNC.COLLECTIVE R15, `(.L_x_2294) ;  /* 0x000000000f087348 */ /* 0x000fea0003c00000 */
[----:B------:R0:W1:Y:S02]  /*15340*/  SHFL.IDX P6, R14, R13, R12, R11 ;  /* 0x0000000c0d0e7389 */ /* 0x00006400000c000b */
[----:B01----:R-:W-:Y:S01]  /*15350*/  ENDCOLLECTIVE ;  /* 0x000000000000791b */ /* 0x003fe20003800000 */
.L_x_2294:
        /* <DEDUP_REMOVED lines=16> */
.L_x_2295:
[----:B------:R-:W-:Y:S01]  /*15460*/  @P0 LEA R21, R31, UR44, 0x1 ;  /* 0x0000002c1f150c11 */ /* 0x000fe2000f8e08ff */
[----:B------:R-:W-:Y:S02]  /*15470*/  IMAD.MOV.U32 R13, RZ, RZ, R0 ;  /* 0x000000ffff0d7224 */ /* 0x000fe400078e0000 */
[----:B------:R-:W-:-:S07]  /*15480*/  IMAD.MOV.U32 R3, RZ, RZ, R14 ;  /* 0x000000ffff037224 */ /* 0x000fce00078e000e */
[----:B------:R-:W-:Y:S05]  /*15490*/  WARPSYNC.COLLECTIVE R15, `(.L_x_2296) ;  /* 0x000000000f087348 */ /* 0x000fea0003c00000 */
[----:B------:R0:W1:Y:S02]  /*154a0*/  SHFL.IDX P6, R14, R13, R12, R11 ;  /* 0x0000000c0d0e7389 */ /* 0x00006400000c000b */
[----:B01----:R-:W-:Y:S01]  /*154b0*/  ENDCOLLECTIVE ;  /* 0x000000000000791b */ /* 0x003fe20003800000 */
.L_x_2296:
        /* <DEDUP_REMOVED lines=15> */
.L_x_2297:
[----:B------:R-:W-:Y:S02]  /*155b0*/  IMAD.MOV.U32 R13, RZ, RZ, R0 ;  /* 0x000000ffff0d7224 */ /* 0x000fe400078e0000 */
[----:B------:R-:W-:-:S07]  /*155c0*/  IMAD.MOV.U32 R4, RZ, RZ, R14 ;  /* 0x000000ffff047224 */ /* 0x000fce00078e000e */
[----:B------:R-:W-:Y:S05]  /*155d0*/  WARPSYNC.COLLECTIVE R15, `(.L_x_2298) ;  /* 0x000000000f087348 */ /* 0x000fea0003c00000 */
[----:B------:R0:W1:Y:S02]  /*155e0*/  SHFL.IDX P6, R14, R13, R12, R11 ;  /* 0x0000000c0d0e7389 */ /* 0x00006400000c000b */
[----:B01----:R-:W-:Y:S01]  /*155f0*/  ENDCOLLECTIVE ;  /* 0x000000000000791b */ /* 0x003fe20003800000 */
.L_x_2298:
[----:B------:R-:W-:Y:S05]  /*15600*/  BRA `(.L_x_2299) ;  /* 0xffffffc800fc7947 */ /* 0x000fea000383ffff */
.L_x_2250:
[----:B------:R-:W-:Y:S01]  /*15610*/  MOV R13, R6 ;  /* 0x00000006000d7202 */ /* 0x000fe20000000f00 */
[----:B------:R-:W-:Y:S02]  /*15620*/  IMAD.MOV.U32 R12, RZ, RZ, RZ ;  /* 0x000000ffff0c7224 */ /* 0x000fe400078e00ff */
[----:B------:R-:W-:Y:S02]  /*15630*/  IMAD.MOV.U32 R11, RZ, RZ, 0x181f ;  /* 0x0000181fff0b7424 */ /* 0x000fe400078e00ff */
[----:B------:R-:W-:Y:S02]  /*15640*/  IMAD.MOV.U32 R15, RZ, RZ, -0x1 ;  /* 0xffffffffff0f7424 */ /* 0x000fe400078e00ff */
[----:B------:R-:W-:-:S07]  /*15650*/  IMAD.U32 R8, RZ, RZ, UR46 ;  /* 0x0000002eff087e24 */ /* 0x000fce000f8e00ff */
[----:B------:R-:W-:Y:S05]  /*15660*/  WARPSYNC.COLLECTIVE R15, `(.L_x_2300) ;  /* 0x000000000f087348 */ /* 0x000fea0003c00000 */
[----:B------:R0:W1:Y:S02]  /*15670*/  SHFL.IDX P6, R14, R13, R12, R11 ;  /* 0x0000000c0d0e7389 */ /* 0x00006400000c000b */
[----:B01----:R-:W-:Y:S01]  /*15680*/  ENDCOLLECTIVE ;  /* 0x000000000000791b */ /* 0x003fe20003800000 */
.L_x_2300:
[----:B------:R-:W-:-:S04]  /*15690*/  IMAD R8, R8, 0x80, R27 ;  /* 0x0000008008087824 */ /* 0x000fc800078e021b */
[----:B------:R-:W-:Y:S01]  /*156a0*/  VIADD R4, R8, 0x10 ;  /* 0x0000001008047836 */ /* 0x000fe20000000000 */
[----:B------:R-:W-:Y:S01]  /*156b0*/  MOV R13, R0 ;  /* 0x00000000000d7202 */ /* 0x000fe20000000f00 */
[----:B------:R-:W-:-:S07]  /*156c0*/  IMAD.MOV.U32 R3, RZ, RZ, R14 ;  /* 0x000000ffff037224 */ /* 0x000fce00078e000e */
[----:B------:R-:W-:Y:S05]  /*156d0*/  WARPSYNC.COLLECTIVE R15, `(.L_x_2301) ;  /* 0x000000000f087348 */ /* 0x000fea0003c00000 */
[----:B------:R0:W1:Y:S02]  /*156e0*/  SHFL.IDX P6, R14, R13, R12, R11 ;  /* 0x0000000c0d0e7389 */ /* 0x00006400000c000b */
[----:B01----:R-:W-:Y:S01]  /*156f0*/  ENDCOLLECTIVE ;  /* 0x000000000000791b */ /* 0x003fe20003800000 */
.L_x_2301:
        /* <DEDUP_REMOVED lines=20> */
.L_x_2302:
[----:B------:R-:W-:Y:S02]  /*15840*/  IADD3 R2, R8, 0x20, RZ ;  /* 0x0000002008027810 */ /* 0x000fe40007ffe0ff */
[----:B------:R-:W-:Y:S01]  /*15850*/  @!P0 LEA R21, R31, UR44, 0x1 ;  /* 0x0000002c1f158c11 */ /* 0x000fe2000f8e08ff */
[----:B------:R-:W-:Y:S02]  /*15860*/  IMAD.MOV.U32 R13, RZ, RZ, R0 ;  /* 0x000000ffff0d7224 */ /* 0x000fe400078e0000 */
[----:B------:R-:W-:-:S07]  /*15870*/  IMAD.MOV.U32 R5, RZ, RZ, R14 ;  /* 0x000000ffff057224 */ /* 0x000fce00078e000e */
[----:B------:R-:W-:Y:S05]  /*15880*/  WARPSYNC.COLLECTIVE R15, `(.L_x_2303) ;  /* 0x000000000f087348 */ /* 0x000fea0003c00000 */
[----:B------:R0:W1:Y:S02]  /*15890*/  SHFL.IDX P6, R14, R13, R12, R11 ;  /* 0x0000000c0d0e7389 */ /* 0x00006400000c000b */
[----:B01----:R-:W-:Y:S01]  /*158a0*/  ENDCOLLECTIVE ;  /* 0x000000000000791b */ /* 0x003fe20003800000 */
.L_x_2303:
[----:B------:R-:W-:Y:S01]  /*158b0*/  ULDC.64 UR4, c[0x0][0x208] ;  /* 0x0000820000047ab9 */ /* 0x000fe20000000a00 */
[----:B------:R-:W-:Y:S02]  /*158c0*/  IMAD.MOV.U32 R13, RZ, RZ, R6 ;  /* 0x000000ffff0d7224 */ /* 0x000fe400078e0006 */
        /* <DEDUP_REMOVED lines=14> */
.L_x_2304:
[----:B------:R-:W-:Y:S01]  /*159b0*/  VIADD R4, R8, 0x30 ;  /* 0x0000003008047836 */ /* 0x000fe20000000000 */
[----:B------:R-:W-:Y:S01]  /*159c0*/  @!P0 LEA R9, R31, UR44, 0x1 ;  /* 0x0000002c1f098c11 */ /* 0x000fe2000f8e08ff */
[----:B------:R-:W-:Y:S02]  /*159d0*/  IMAD.MOV.U32 R13, RZ, RZ, R0 ;  /* 0x000000ffff0d7224 */ /* 0x000fe400078e0000 */
[----:B------:R-:W-:-:S07]  /*159e0*/  IMAD.MOV.U32 R3, RZ, RZ, R14 ;  /* 0x000000ffff037224 */ /* 0x000fce00078e000e */
[----:B------:R-:W-:Y:S05]  /*159f0*/  WARPSYNC.COLLECTIVE R15, `(.L_x_2305) ;  /* 0x000000000f087348 */ /* 0x000fea0003c00000 */
[----:B------:R0:W1:Y:S02]  /*15a00*/  SHFL.IDX P6, R14, R13, R12, R11 ;  /* 0x0000000c0d0e7389 */ /* 0x00006400000c000b */
[----:B01----:R-:W-:Y:S01]  /*15a10*/  ENDCOLLECTIVE ;  /* 0x000000000000791b */ /* 0x003fe20003800000 */
.L_x_2305:
        /* <DEDUP_REMOVED lines=16> */
.L_x_2306:
[----:B------:R-:W-:Y:S01]  /*15b20*/  VIADD R2, R8, 0x40 ;  /* 0x0000004008027836 */ /* 0x000fe20000000000 */
[----:B------:R-:W-:Y:S02]  /*15b30*/  @!P0 LEA R21, R31, UR44, 0x1 ;  /* 0x0000002c1f158c11 */ /* 0x000fe4000f8e08ff */
[----:B------:R-:W-:Y:S01]  /*15b40*/  MOV R13, R0 ;  /* 0x00000000000d7202 */ /* 0x000fe20000000f00 */
[----:B------:R-:W-:-:S07]  /*15b50*/  IMAD.MOV.U32 R5, RZ, RZ, R14 ;  /* 0x000000ffff057224 */ /* 0x000fce00078e000e */
[----:B------:R-:W-:Y:S05]  /*15b60*/  WARPSYNC.COLLECTIVE R15, `(.L_x_2307) ;  /* 0x000000000f087348 */ /* 0x000fea0003c00000 */
[----:B------:R0:W1:Y:S02]  /*15b70*/  SHFL.IDX P6, R14, R13, R12, R11 ;  /* 0x0000000c0d0e7389 */ /* 0x00006400000c000b */
[----:B01----:R-:W-:Y:S01]  /*15b80*/  ENDCOLLECTIVE ;  /* 0x000000000000791b */ /* 0x003fe20003800000 */
.L_x_2307:
        /* <DEDUP_REMOVED lines=16> */
.L_x_2308:
[----:B------:R-:W-:Y:S01]  /*15c90*/  VIADD R4, R8, 0x50 ;  /* 0x0000005008047836 */ /* 0x000fe20000000000 */
[----:B------:R-:W-:Y:S01]  /*15ca0*/  @!P0 LEA R9, R31, UR44, 0x1 ;  /* 0x0000002c1f098c11 */ /* 0x000fe2000f8e08ff */
[----:B------:R-:W-:Y:S01]  /*15cb0*/  IMAD.MOV.U32 R13, RZ, RZ, R0 ;  /* 0x000000ffff0d7224 */ /* 0x000fe200078e0000 */
[----:B------:R-:W-:-:S07]  /*15cc0*/  MOV R3, R14 ;  /* 0x0000000e00037202 */ /* 0x000fce0000000f00 */
[----:B------:R-:W-:Y:S05]  /*15cd0*/  WARPSYNC.COLLECTIVE R15, `(.L_x_2309) ;  /* 0x000000000f087348 */ /* 0x000fea0003c00000 */
[----:B------:R0:W1:Y:S02]  /*15ce0*/  SHFL.IDX P6, R14, R13, R12, R11 ;  /* 0x0000000c0d0e7389 */ /* 0x00006400000c000b */
[----:B01----:R-:W-:Y:S01]  /*15cf0*/  ENDCOLLECTIVE ;  /* 0x000000000000791b */ /* 0x003fe20003800000 */
.L_x_2309:
        /* <DEDUP_REMOVED lines=16> */
.L_x_2310:
[----:B------:R-:W-:Y:S01]  /*15e00*/  VIADD R2, R8, 0x60 ;  /* 0x0000006008027836 */ /* 0x000fe20000000000 */
[----:B------:R-:W-:Y:S01]  /*15e10*/  @!P0 LEA R21, R31, UR44, 0x1 ;  /* 0x0000002c1f158c11 */ /* 0x000fe2000f8e08ff */
[----:B------:R-:W-:Y:S02]  /*15e20*/  IMAD.MOV.U32 R13, RZ, RZ, R0 ;  /* 0x000000ffff0d7224 */ /* 0x000fe400078e0000 */
[----:B------:R-:W-:-:S07]  /*15e30*/  IMAD.MOV.U32 R5, RZ, RZ, R14 ;  /* 0x000000ffff057224 */ /* 0x000fce00078e000e */
[----:B------:R-:W-:Y:S05]  /*15e40*/  WARPSYNC.COLLECTIVE R15, `(.L_x_2311) ;  /* 0x000000000f087348 */ /* 0x000fea0003c00000 */
[----:B------:R0:W1:Y:S02]  /*15e50*/  SHFL.IDX P6, R14, R13, R12, R11 ;  /* 0x0000000c0d0e7389 */ /* 0x00006400000c000b */
[----:B01----:R-:W-:Y:S01]  /*15e60*/  ENDCOLLECTIVE ;  /* 0x000000000000791b */ /* 0x003fe20003800000 */
.L_x_2311:
        /* <DEDUP_REMOVED lines=16> */
.L_x_2312:
[----:B------:R-:W-:Y:S01]  /*15f70*/  @!P0 LEA R9, R31, UR44, 0x1 ;  /* 0x0000002c1f098c11 */ /* 0x000fe2000f8e08ff */
[----:B------:R-:W-:Y:S02]  /*15f80*/  IMAD.MOV.U32 R13, RZ, RZ, R0 ;  /* 0x000000ffff0d7224 */ /* 0x000fe400078e0000 */
[----:B------:R-:W-:-:S07]  /*15f90*/  IMAD.MOV.U32 R3, RZ, RZ, R14 ;  /* 0x000000ffff037224 */ /* 0x000fce00078e000e */
[----:B------:R-:W-:Y:S05]  /*15fa0*/  WARPSYNC.COLLECTIVE R15, `(.L_x_2313) ;  /* 0x000000000f087348 */ /* 0x000fea0003c00000 */
[----:B------:R0:W1:Y:S02]  /*15fb0*/  SHFL.IDX P6, R14, R13, R12, R11 ;  /* 0x0000000c0d0e7389 */ /* 0x00006400000c000b */
[----:B01----:R-:W-:Y:S01]  /*15fc0*/  ENDCOLLECTIVE ;  /* 0x000000000000791b */ /* 0x003fe20003800000 */
.L_x_2313:
        /* <DEDUP_REMOVED lines=15> */
.L_x_2314:
[----:B------:R-:W-:Y:S02]  /*160c0*/  IMAD.MOV.U32 R13, RZ, RZ, R0 ;  /* 0x000000ffff0d7224 */ /* 0x000fe400078e0000 */
[----:B------:R-:W-:-:S07]  /*160d0*/  IMAD.MOV.U32 R6, RZ, RZ, R14 ;  /* 0x000000ffff067224 */ /* 0x000fce00078e000e */
[----:B------:R-:W-:Y:S05]  /*160e0*/  WARPSYNC.COLLECTIVE R15, `(.L_x_2315) ;  /* 0x000000000f087348 */ /* 0x000fea0003c00000 */
[----:B------:R0:W1:Y:S02]  /*160f0*/  SHFL.IDX P6, R14, R13, R12, R11 ;  /* 0x0000000c0d0e7389 */ /* 0x00006400000c000b */
[----:B01----:R-:W-:Y:S01]  /*16100*/  ENDCOLLECTIVE ;  /* 0x000000000000791b */ /* 0x003fe20003800000 */
.L_x_2315:
[----:B------:R-:W-:Y:S05]  /*16110*/  BRA `(.L_x_2316) ;  /* 0xffffffcc000c7947 */ /* 0x000fea000383ffff */
.L_x_2253:
[----:B0-----:R-:W-:-:S04]  /*16120*/  IMAD.U32 R3, RZ, RZ, UR44 ;  /* 0x0000002cff037e24 */ /* 0x001fc8000f8e00ff */
[----:B------:R0:W1:Y:S03]  /*16130*/  SYNCS.PHASECHK.TRANS64.TRYWAIT P0, [R3+URZ+0x38820], R0 ;  /* 0x03882000030075a7 */ /* 0x000066000800017f */
[----:B-1----:R-:W-:Y:S05]  /*16140*/  @!P0 NANOSLEEP.SYNCS 0x989680 ;  /* 0x009896800000895d */ /* 0x002fea0003900000 */
[----:B------:R-:W1:Y:S02]  /*16150*/  @!P0 SYNCS.PHASECHK.TRANS64 P0, [R3+URZ+0x38820], R0 ;  /* 0x03882000030085a7 */ /* 0x000e64000800007f */
[----:B-1----:R-:W-:Y:S05]  /*16160*/  @!P0 BRA `(.L_x_2253) ;  /* 0xfffffffc00ec8947 */ /* 0x002fea000383ffff */
[----:B------:R-:W-:Y:S05]  /*16170*/  BRA `(.L_x_2317) ;  /* 0xffffffcc00647947 */ /* 0x000fea000383ffff */
.L_x_2257:
[----:B-1----:R1:W2:Y:S02]  /*16180*/  SYNCS.PHASECHK.TRANS64.TRYWAIT P0, [R19+URZ+0x38840], R2 ;  /* 0x03884002130075a7 */ /* 0x0022a4000800017f */
[----:B--2---:R-:W-:Y:S05]  /*16190*/  @!P0 NANOSLEEP.SYNCS 0x989680 ;  /* 0x009896800000895d */ /* 0x004fea0003900000 */
[----:B------:R-:W2:Y:S02]  /*161a0*/  @!P0 SYNCS.PHASECHK.TRANS64 P0, [R19+URZ+0x38840], R2 ;  /* 0x03884002130085a7 */ /* 0x000ea4000800007f */
[----:B--2---:R-:W-:Y:S05]  /*161b0*/  @!P0 BRA `(.L_x_2257) ;  /* 0xfffffffc00f08947 */ /* 0x004fea000383ffff */
[----:B------:R-:W-:Y:S05]  /*161c0*/  BRA `(.L_x_2318) ;  /* 0xffffffd000687947 */ /* 0x000fea000383ffff */
.L_x_2258:
        /* <DEDUP_REMOVED lines=8> */
.L_x_2320:
[----:B------:R-:W-:Y:S05]  /*16250*/  BSYNC B1 ;  /* 0x0000000000017941 */ /* 0x000fea0003800000 */
.L_x_2319:
[----:B------:R-:W-:Y:S01]  /*16260*/  MOV R13, R24 ;  /* 0x00000018000d7202 */ /* 0x000fe20000000f00 */
[----:B------:R-:W-:Y:S01]  /*16270*/  IMAD.MOV.U32 R12, RZ, RZ, RZ ;  /* 0x000000ffff0c7224 */ /* 0x000fe200078e00ff */
[----:B------:R-:W-:Y:S01]  /*16280*/  P2R R4, PR, RZ, 0x8 ;  /* 0x00000008ff047803 */ /* 0x000fe20000000000 */
[----:B------:R-:W-:Y:S01]  /*16290*/  IMAD.MOV.U32 R11, RZ, RZ, 0x181f ;  /* 0x0000181fff0b7424 */ /* 0x000fe200078e00ff */
[C---:B------:R-:W-:Y:S01]  /*162a0*/  LOP3.LUT P3, RZ, R16.reuse, 0x10, RZ, 0xc0, !PT ;  /* 0x0000001010ff7812 */ /* 0x040fe2000786c0ff */
[----:B------:R-:W-:Y:S01]  /*162b0*/  IMAD.MOV.U32 R15, RZ, RZ, -0x1 ;  /* 0xffffffffff0f7424 */ /* 0x000fe200078e00ff */
[----:B------:R-:W-:Y:S01]  /*162c0*/  P2R R6, PR, RZ, 0x4 ;  /* 0x00000004ff067803 */ /* 0x000fe20000000000 */
[----:B------:R-:W-:Y:S01]  /*162d0*/  IMAD.MOV.U32 R3, RZ, RZ, R14 ;  /* 0x000000ffff037224 */ /* 0x000fe200078e000e */
[----:B------:R-:W-:Y:S01]  /*162e0*/  LOP3.LUT P2, RZ, R16, 0x8, RZ, 0xc0, !PT ;  /* 0x0000000810ff7812 */ /* 0x000fe2000784c0ff */
[----:B------:R-:W-:-:S12]  /*162f0*/  IMAD.SHL.U32 R32, R22, 0x2, RZ ;  /* 0x0000000216207824 */ /* 0x000fd800078e00ff */
[----:B------:R-:W-:Y:S05]  /*16300*/  WARPSYNC.COLLECTIVE R15, `(.L_x_2321) ;  /* 0x000000000f087348 */ /* 0x000fea0003c00000 */
[----:B------:R0:W1:Y:S02]  /*16310*/  SHFL.IDX P6, R14, R13, R12, R11 ;  /* 0x0000000c0d0e7389 */ /* 0x00006400000c000b */
[----:B01----:R-:W-:Y:S01]  /*16320*/  ENDCOLLECTIVE ;  /* 0x000000000000791b */ /* 0x003fe20003800000 */
.L_x_2321:
[----:B------:R-:W-:Y:S01]  /*16330*/  P2R R7, PR, RZ, 0x2 ;  /* 0x00000002ff077803 */ /* 0x000fe20000000000 */
[----:B------:R-:W-:Y:S01]  /*16340*/  ULDC.64 UR4, c[0x0][0x208] ;  /* 0x0000820000047ab9 */ /* 0x000fe20000000a00 */
[----:B------:R-:W-:Y:S02]  /*16350*/  LOP3.LUT P1, RZ, R16, 0x4, RZ, 0xc0, !PT ;  /* 0x0000000410ff7812 */ /* 0x000fe4000782c0ff */
[----:B------:R-:W-:Y:S01]  /*16360*/  LEA R25, R25, UR44, 0x1 ;  /* 0x0000002c19197c11 */ /* 0x000fe2000f8e08ff */
[----:B------:R-:W-:Y:S02]  /*16370*/  IMAD.MOV.U32 R13, RZ, RZ, R27 ;  /* 0x000000ffff0d7224 */ /* 0x000fe400078e001b */
[----:B------:R-:W-:Y:S01]  /*16380*/  IMAD.MOV.U32 R12, RZ, RZ, 0x1 ;  /* 0x00000001ff0c7424 */ /* 0x000fe200078e00ff */
        /* <DEDUP_REMOVED lines=12> */
.L_x_2322:
[----:B------:R-:W-:Y:S02]  /*16450*/  IMAD.MOV.U32 R13, RZ, RZ, R24 ;  /* 0x000000ffff0d7224 */ /* 0x000fe400078e0018 */
[----:B------:R-:W-:-:S07]  /*16460*/  IMAD.MOV.U32 R5, RZ, RZ, R14 ;  /* 0x000000ffff057224 */ /* 0x000fce00078e000e */
[----:B------:R-:W-:Y:S05]  /*16470*/  WARPSYNC.COLLECTIVE R15, `(.L_x_2323) ;  /* 0x000000000f087348 */ /* 0x000fea0003c00000 */
[----:B------:R0:W1:Y:S02]  /*16480*/  SHFL.IDX P6, R14, R13, R12, R11 ;  /* 0x0000000c0d0e7389 */ /* 0x00006400000c000b */
[----:B01----:R-:W-:Y:S01]  /*16490*/  ENDCOLLECTIVE ;  /* 0x000000000000791b */ /* 0x003fe20003800000 */
.L_x_2323:
[----:B------:R-:W-:Y:S01]  /*164a0*/  ULDC.64 UR4, c[0x0][0x208] ;  /* 0x0000820000047ab9 */ /* 0x000fe20000000a00 */
[----:B------:R-:W-:Y:S02]  /*164b0*/  IMAD.MOV.U32 R13, RZ, RZ, R27 ;  /* 0x000000ffff0d7224 */ /* 0x000fe400078e001b */
[----:B------:R-:W-:Y:S01]  /*164c0*/  IMAD.MOV.U32 R12, RZ, RZ, 0x2 ;  /* 0x00000002ff0c7424 */ /* 0x000fe200078e00ff */
[----:B------:R-:W-:-:S04]  /*164d0*/  MOV R11, R14 ;  /* 0x0000000e000b7202 */ /* 0x000fc80000000f00 */
        /* <DEDUP_REMOVED lines=13> */
.L_x_2324:
[----:B------:R-:W-:Y:S01]  /*165b0*/  IMAD.MOV.U32 R13, RZ, RZ, R24 ;  /* 0x000000ffff0d7224 */ /* 0x000fe200078e0018 */
[----:B------:R-:W-:-:S07]  /*165c0*/  MOV R5, R14 ;  /* 0x0000000e00057202 */ /* 0x000fce0000000f00 */
[----:B------:R-:W-:Y:S05]  /*165d0*/  WARPSYNC.COLLECTIVE R15, `(.L_x_2325) ;  /* 0x000000000f087348 */ /* 0x000fea0003c00000 */
[----:B------:R0:W1:Y:S02]  /*165e0*/  SHFL.IDX P6, R14, R13, R12, R11 ;  /* 0x0000000c0d0e7389 */ /* 0x00006400000c000b */
[----:B01----:R-:W-:Y:S01]  /*165f0*/  ENDCOLLECTIVE ;  /* 0x000000000000791b */ /* 0x003fe20003800000 */
.L_x_2325:
[----:B------:R-:W-:Y:S01]  /*16600*/  ULDC.64 UR4, c[0x0][0x208] ;  /* 0x0000820000047ab9 */ /* 0x000fe20000000a00 */
[----:B------:R-:W-:Y:S01]  /*16610*/  MOV R13, R27 ;  /* 0x0000001b000d7202 */ /* 0x000fe20000000f00 */
[----:B------:R-:W-:Y:S02]  /*16620*/  IMAD.MOV.U32 R12, RZ, RZ, 0x3 ;  /* 0x00000003ff0c7424 */ /* 0x000fe400078e00ff */
[----:B------:R-:W-:-:S05]  /*16630*/  IMAD.MOV.U32 R11, RZ, RZ, R14 ;  /* 0x000000ffff0b7224 */ /* 0x000fca00078e000e */
[----:B------:R-:W-:Y:S01]  /*16640*/  IADD3 R2, P0, R11, R32, RZ ;  /* 0x000000200b027210 */ /* 0x000fe20007f1e0ff */
[----:B------:R-:W-:-:S04]  /*16650*/  IMAD.MOV.U32 R11, RZ, RZ, 0x181f ;  /* 0x0000181fff0b7424 */ /* 0x000fc800078e00ff */
[----:B------:R-:W-:Y:S02]  /*16660*/  IMAD.X R3, RZ, RZ, R5, P0 ;  /* 0x000000ffff037224 */ /* 0x000fe400000e0605 */
[----:B------:R-:W-:-:S03]  /*16670*/  IMAD.SHL.U32 R5, R22, 0x2, RZ ;  /* 0x0000000216057824 */ /* 0x000fc600078e00ff */
        /* <DEDUP_REMOVED lines=10> */
.L_x_2326:
[----:B------:R-:W-:Y:S01]  /*16720*/  MOV R13, R24 ;  /* 0x00000018000d7202 */ /* 0x000fe20000000f00 */
[----:B------:R-:W-:-:S07]  /*16730*/  IMAD.MOV.U32 R32, RZ, RZ, R14 ;  /* 0x000000ffff207224 */ /* 0x000fce00078e000e */
[----:B------:R-:W-:Y:S05]  /*16740*/  WARPSYNC.COLLECTIVE R15, `(.L_x_2327) ;  /* 0x000000000f087348 */ /* 0x000fea0003c00000 */
[----:B------:R0:W1:Y:S02]  /*16750*/  SHFL.IDX P6, R14, R13, R12, R11 ;  /* 0x0000000c0d0e7389 */ /* 0x00006400000c000b */
[----:B01----:R-:W-:Y:S01]  /*16760*/  ENDCOLLECTIVE ;  /* 0x000000000000791b */ /* 0x003fe20003800000 */
.L_x_2327:
        /* <DEDUP_REMOVED lines=19> */
.L_x_2328:
[----:B------:R-:W-:Y:S02]  /*168a0*/  IMAD.MOV.U32 R13, RZ, RZ, R24 ;  /* 0x000000ffff0d7224 */ /* 0x000fe400078e0018 */
[----:B------:R-:W-:-:S07]  /*168b0*/  IMAD.MOV.U32 R27, RZ, RZ, R14 ;  /* 0x000000ffff1b7224 */ /* 0x000fce00078e000e */
[----:B------:R-:W-:Y:S05]  /*168c0*/  WARPSYNC.COLLECTIVE R15, `(.L_x_2329) ;  /* 0x000000000f087348 */ /* 0x000fea0003c00000 */
[----:B------:R0:W1:Y:S02]  /*168d0*/  SHFL.IDX P6, R14, R13, R12, R11 ;  /* 0x0000000c0d0e7389 */ /* 0x00006400000c000b */
[----:B01----:R-:W-:Y:S01]  /*168e0*/  ENDCOLLECTIVE ;  /* 0x000000000000791b */ /* 0x003fe20003800000 */
.L_x_2329:
[----:B------:R-:W-:Y:S05]  /*168f0*/  BRA `(.L_x_2330) ;  /* 0xffffffcc00c47947 */ /* 0x000fea000383ffff */
.L_x_2263:
[----:B0-----:R0:W2:Y:S02]  /*16900*/  SYNCS.PHASECHK.TRANS64.TRYWAIT P0, [R4+URZ+0x38860], R3 ;  /* 0x03886003040075a7 */ /* 0x0010a4000800017f */
[----:B--2---:R-:W-:Y:S05]  /*16910*/  @!P0 NANOSLEEP.SYNCS 0x989680 ;  /* 0x009896800000895d */ /* 0x004fea0003900000 */
[----:B------:R-:W2:Y:S02]  /*16920*/  @!P0 SYNCS.PHASECHK.TRANS64 P0, [R4+URZ+0x38860], R3 ;  /* 0x03886003040085a7 */ /* 0x000ea4000800007f */
[----:B--2---:R-:W-:Y:S05]  /*16930*/  @!P0 BRA `(.L_x_2263) ;  /* 0xfffffffc00f08947 */ /* 0x004fea000383ffff */
[----:B------:R-:W-:Y:S05]  /*16940*/  BRA `(.L_x_2331) ;  /* 0xffffffd000407947 */ /* 0x000fea000383ffff */
.L_x_2264:
        /* <DEDUP_REMOVED lines=8> */
.L_x_2333:
[----:B------:R-:W-:Y:S05]  /*169d0*/  BSYNC B1 ;  /* 0x0000000000017941 */ /* 0x000fea0003800000 */
.L_x_2332:
[----:B------:R-:W-:Y:S01]  /*169e0*/  IMAD.MOV.U32 R13, RZ, RZ, R17 ;  /* 0x000000ffff0d7224 */ /* 0x000fe200078e0011 */
[----:B------:R-:W-:Y:S01]  /*169f0*/  MOV R15, 0xffffffff ;  /* 0xffffffff000f7802 */ /* 0x000fe20000000f00 */
[----:B------:R-:W-:Y:S01]  /*16a00*/  IMAD.MOV.U32 R12, RZ, RZ, RZ ;  /* 0x000000ffff0c7224 */ /* 0x000fe200078e00ff */
[----:B------:R-:W-:Y:S01]  /*16a10*/  MOV R3, R14 ;  /* 0x0000000e00037202 */ /* 0x000fe20000000f00 */
[----:B------:R-:W-:Y:S01]  /*16a20*/  IMAD.MOV.U32 R11, RZ, RZ, 0x181f ;  /* 0x0000181fff0b7424 */ /* 0x000fe200078e00ff */
[----:B------:R-:W-:-:S07]  /*16a30*/  LEA R5, R5, UR44, 0x1 ;  /* 0x0000002c05057c11 */ /* 0x000fce000f8e08ff */
[----:B------:R-:W-:Y:S05]  /*16a40*/  WARPSYNC.COLLECTIVE R15, `(.L_x_2334) ;  /* 0x000000000f087348 */ /* 0x000fea0003c00000 */
[----:B------:R0:W1:Y:S02]  /*16a50*/  SHFL.IDX P6, R14, R13, R12, R11 ;  /* 0x0000000c0d0e7389 */ /* 0x00006400000c000b */
[----:B01----:R-:W-:Y:S01]  /*16a60*/  ENDCOLLECTIVE ;  /* 0x000000000000791b */ /* 0x003fe20003800000 */
.L_x_2334:
[----:B------:R-:W-:Y:S01]  /*16a70*/  ULDC.64 UR4, c[0x0][0x208] ;  /* 0x0000820000047ab9 */ /* 0x000fe20000000a00 */
[----:B------:R-:W-:Y:S02]  /*16a80*/  IMAD.MOV.U32 R13, RZ, RZ, R18 ;  /* 0x000000ffff0d7224 */ /* 0x000fe400078e0012 */
        /* <DEDUP_REMOVED lines=17> */
.L_x_2335:
[----:B------:R-:W-:Y:S01]  /*16ba0*/  IMAD.MOV.U32 R13, RZ, RZ, R17 ;  /* 0x000000ffff0d7224 */ /* 0x000fe200078e0011 */
[----:B------:R-:W-:-:S07]  /*16bb0*/  MOV R3, R14 ;  /* 0x0000000e00037202 */ /* 0x000fce0000000f00 */
[----:B------:R-:W-:Y:S05]  /*16bc0*/  WARPSYNC.COLLECTIVE R15, `(.L_x_2336) ;  /* 0x000000000f087348 */ /* 0x000fea0003c00000 */
[----:B------:R0:W1:Y:S02]  /*16bd0*/  SHFL.IDX P6, R14, R13, R12, R11 ;  /* 0x0000000c0d0e7389 */ /* 0x00006400000c000b */
[----:B01----:R-:W-:Y:S01]  /*16be0*/  ENDCOLLECTIVE ;  /* 0x000000000000791b */ /* 0x003fe20003800000 */
.L_x_2336:
        /* <DEDUP_REMOVED lines=19> */
.L_x_2337:
[----:B------:R-:W-:Y:S02]  /*16d20*/  IMAD.MOV.U32 R13, RZ, RZ, R17 ;  /* 0x000000ffff0d7224 */ /* 0x000fe400078e0011 */
[----:B------:R-:W-:-:S07]  /*16d30*/  IMAD.MOV.U32 R3, RZ, RZ, R14 ;  /* 0x000000ffff037224 */ /* 0x000fce00078e000e */
[----:B------:R-:W-:Y:S05]  /*16d40*/  WARPSYNC.COLLECTIVE R15, `(.L_x_2338) ;  /* 0x000000000f087348 */ /* 0x000fea0003c00000 */
[----:B------:R0:W1:Y:S02]  /*16d50*/  SHFL.IDX P6, R14, R13, R12, R11 ;  /* 0x0000000c0d0e7389 */ /* 0x00006400000c000b */
[----:B01----:R-:W-:Y:S01]  /*16d60*/  ENDCOLLECTIVE ;  /* 0x000000000000791b */ /* 0x003fe20003800000 */
.L_x_2338:
        /* <DEDUP_REMOVED lines=19> */
.L_x_2339:
[----:B------:R-:W-:Y:S02]  /*16ea0*/  IMAD.MOV.U32 R13, RZ, RZ, R17 ;  /* 0x000000ffff0d7224 */ /* 0x000fe400078e0011 */
[----:B------:R-:W-:-:S07]  /*16eb0*/  IMAD.MOV.U32 R3, RZ, RZ, R14 ;  /* 0x000000ffff037224 */ /* 0x000fce00078e000e */
[----:B------:R-:W-:Y:S05]  /*16ec0*/  WARPSYNC.COLLECTIVE R15, `(.L_x_2340) ;  /* 0x000000000f087348 */ /* 0x000fea0003c00000 */
[----:B------:R0:W1:Y:S02]  /*16ed0*/  SHFL.IDX P6, R14, R13, R12, R11 ;  /* 0x0000000c0d0e7389 */ /* 0x00006400000c000b */
[----:B01----:R-:W-:Y:S01]  /*16ee0*/  ENDCOLLECTIVE ;  /* 0x000000000000791b */ /* 0x003fe20003800000 */
.L_x_2340:
        /* <DEDUP_REMOVED lines=19> */
.L_x_2341:
[----:B------:R-:W-:Y:S01]  /*17020*/  MOV R13, R17 ;  /* 0x00000011000d7202 */ /* 0x000fe20000000f00 */
[----:B------:R-:W-:-:S07]  /*17030*/  IMAD.MOV.U32 R18, RZ, RZ, R14 ;  /* 0x000000ffff127224 */ /* 0x000fce00078e000e */
[----:B------:R-:W-:Y:S05]  /*17040*/  WARPSYNC.COLLECTIVE R15, `(.L_x_2342) ;  /* 0x000000000f087348 */ /* 0x000fea0003c00000 */
[----:B------:R0:W1:Y:S02]  /*17050*/  SHFL.IDX P6, R14, R13, R12, R11 ;  /* 0x0000000c0d0e7389 */ /* 0x00006400000c000b */
[----:B01----:R-:W-:Y:S01]  /*17060*/  ENDCOLLECTIVE ;  /* 0x000000000000791b */ /* 0x003fe20003800000 */
.L_x_2342:
[----:B------:R-:W-:Y:S05]  /*17070*/  BRA `(.L_x_2343) ;  /* 0xffffffcc00587947 */ /* 0x000fea000383ffff */
.L_x_2270:
[----:B0-----:R0:W1:Y:S02]  /*17080*/  SYNCS.PHASECHK.TRANS64.TRYWAIT P0, [R0+URZ+0x38860], R3 ;  /* 0x03886003000075a7 */ /* 0x001064000800017f */
[----:B-1----:R-:W-:Y:S05]  /*17090*/  @!P0 NANOSLEEP.SYNCS 0x989680 ;  /* 0x009896800000895d */ /* 0x002fea0003900000 */
[----:B------:R-:W1:Y:S02]  /*170a0*/  @!P0 SYNCS.PHASECHK.TRANS64 P0, [R0+URZ+0x38860], R3 ;  /* 0x03886003000085a7 */ /* 0x000e64000800007f */
[----:B-1----:R-:W-:Y:S05]  /*170b0*/  @!P0 BRA `(.L_x_2270) ;  /* 0xfffffffc00f08947 */ /* 0x002fea000383ffff */
[----:B------:R-:W-:Y:S05]  /*170c0*/  BRA `(.L_x_2344) ;  /* 0xffffffd000607947 */ /* 0x000fea000383ffff */
.L_x_2271:
[----:B------:R-:W-:Y:S01]  /*170d0*/  BSSY B0, `(.L_x_2345) ;  /* 0x0000008000007945 */ /* 0x000fe20003800000 */
[----:B------:R-:W-:Y:S01]  /*170e0*/  IMAD.MOV.U32 R13, RZ, RZ, R18 ;  /* 0x000000ffff0d7224 */ /* 0x000fe200078e0012 */
[----:B------:R-:W-:Y:S01]  /*170f0*/  MOV R15, 0xffffffff ;  /* 0xffffffff000f7802 */ /* 0x000fe20000000f00 */
[----:B------:R-:W-:Y:S02]  /*17100*/  IMAD.MOV.U32 R12, RZ, RZ, RZ ;  /* 0x000000ffff0c7224 */ /* 0x000fe400078e00ff */
[----:B------:R-:W-:-:S07]  /*17110*/  IMAD.MOV.U32 R11, RZ, RZ, 0x181f ;  /* 0x0000181fff0b7424 */ /* 0x000fce00078e00ff */
[----:B0-----:R-:W-:Y:S05]  /*17120*/  WARPSYNC.COLLECTIVE R15, `(.L_x_2346) ;  /* 0x000000000f087348 */ /* 0x001fea0003c00000 */
[----:B------:R1:W2:Y:S02]  /*17130*/  SHFL.IDX P6, R14, R13, R12, R11 ;  /* 0x0000000c0d0e7389 */ /* 0x0002a400000c000b */
[----:B012---:R-:W-:Y:S01]  /*17140*/  ENDCOLLECTIVE ;  /* 0x000000000000791b */ /* 0x007fe20003800000 */
.L_x_2346:
[----:B------:R-:W-:Y:S05]  /*17150*/  BSYNC B0 ;  /* 0x0000000000007941 */ /* 0x000fea0003800000 */
.L_x_2345:
        /* <DEDUP_REMOVED lines=9> */
.L_x_2347:
        /* <DEDUP_REMOVED lines=8> */
[----:B------:R-:W-:Y:S01]  /*17270*/  IMAD.MOV.U32 R13, RZ, RZ, R18 ;  /* 0x000000ffff0d7224 */ /* 0x000fe200078e0012 */
[----:B------:R-:W-:Y:S01]  /*17280*/  MOV R12, 0x1 ;  /* 0x00000001000c7802 */ /* 0x000fe20000000f00 */
        /* <DEDUP_REMOVED lines=16> */
.L_x_2348:
[----:B------:R-:W-:Y:S02]  /*17390*/  IMAD.MOV.U32 R13, RZ, RZ, R17 ;  /* 0x000000ffff0d7224 */ /* 0x000fe400078e0011 */
[----:B------:R-:W-:-:S07]  /*173a0*/  IMAD.MOV.U32 R6, RZ, RZ, R14 ;  /* 0x000000ffff067224 */ /* 0x000fce00078e000e */
[----:B------:R-:W-:Y:S05]  /*173b0*/  WARPSYNC.COLLECTIVE R15, `(.L_x_2349) ;  /* 0x000000000f087348 */ /* 0x000fea0003c00000 */
[----:B------:R0:W1:Y:S02]  /*173c0*/  SHFL.IDX P6, R14, R13, R12, R11 ;  /* 0x0000000c0d0e7389 */ /* 0x00006400000c000b */
[----:B01----:R-:W-:Y:S01]  /*173d0*/  ENDCOLLECTIVE ;  /* 0x000000000000791b */ /* 0x003fe20003800000 */
.L_x_2349:
        /* <DEDUP_REMOVED lines=20> */
.L_x_2350:
[----:B------:R-:W-:Y:S01]  /*17520*/  MOV R13, R17 ;  /* 0x00000011000d7202 */ /* 0x000fe20000000f00 */
[----:B------:R-:W-:-:S07]  /*17530*/  IMAD.MOV.U32 R6, RZ, RZ, R14 ;  /* 0x000000ffff067224 */ /* 0x000fce00078e000e */
[----:B------:R-:W-:Y:S05]  /*17540*/  WARPSYNC.COLLECTIVE R15, `(.L_x_2351) ;  /* 0x000000000f087348 */ /* 0x000fea0003c00000 */
[----:B------:R0:W1:Y:S02]  /*17550*/  SHFL.IDX P6, R14, R13, R12, R11 ;  /* 0x0000000c0d0e7389 */ /* 0x00006400000c000b */
[----:B01----:R-:W-:Y:S01]  /*17560*/  ENDCOLLECTIVE ;  /* 0x000000000000791b */ /* 0x003fe20003800000 */
.L_x_2351:
[----:B------:R-:W-:Y:S01]  /*17570*/  ULDC.64 UR4, c[0x0][0x208] ;  /* 0x0000820000047ab9 */ /* 0x000fe20000000a00 */
[----:B------:R-:W-:Y:S02]  /*17580*/  IMAD.MOV.U32 R3, RZ, RZ, R6 ;  /* 0x000000ffff037224 */ /* 0x000fe400078e0006 */
        /* <DEDUP_REMOVED lines=18> */
.L_x_2352:
[----:B------:R-:W-:Y:S02]  /*176b0*/  IMAD.MOV.U32 R13, RZ, RZ, R17 ;  /* 0x000000ffff0d7224 */ /* 0x000fe400078e0011 */
[----:B------:R-:W-:-:S07]  /*176c0*/  IMAD.MOV.U32 R6, RZ, RZ, R14 ;  /* 0x000000ffff067224 */ /* 0x000fce00078e000e */
[----:B------:R-:W-:Y:S05]  /*176d0*/  WARPSYNC.COLLECTIVE R15, `(.L_x_2353) ;  /* 0x000000000f087348 */ /* 0x000fea0003c00000 */
[----:B------:R0:W1:Y:S02]  /*176e0*/  SHFL.IDX P6, R14, R13, R12, R11 ;  /* 0x0000000c0d0e7389 */ /* 0x00006400000c000b */
[----:B01----:R-:W-:Y:S01]  /*176f0*/  ENDCOLLECTIVE ;  /* 0x000000000000791b */ /* 0x003fe20003800000 */
.L_x_2353:
        /* <DEDUP_REMOVED lines=19> */
.L_x_2354:
[----:B------:R-:W-:Y:S01]  /*17830*/  MOV R13, R17 ;  /* 0x00000011000d7202 */ /* 0x000fe20000000f00 */
[----:B------:R-:W-:-:S07]  /*17840*/  IMAD.MOV.U32 R18, RZ, RZ, R14 ;  /* 0x000000ffff127224 */ /* 0x000fce00078e000e */
[----:B------:R-:W-:Y:S05]  /*17850*/  WARPSYNC.COLLECTIVE R15, `(.L_x_2355) ;  /* 0x000000000f087348 */ /* 0x000fea0003c00000 */
[----:B------:R0:W1:Y:S02]  /*17860*/  SHFL.IDX P6, R14, R13, R12, R11 ;  /* 0x0000000c0d0e7389 */ /* 0x00006400000c000b */
[----:B01----:R-:W-:Y:S01]  /*17870*/  ENDCOLLECTIVE ;  /* 0x000000000000791b */ /* 0x003fe20003800000 */
.L_x_2355:
[----:B------:R-:W-:Y:S05]  /*17880*/  BRA `(.L_x_2356) ;  /* 0xffffffcc006c7947 */ /* 0x000fea000383ffff */
.L_x_2274:
[----:B0-----:R0:W1:Y:S02]  /*17890*/  SYNCS.PHASECHK.TRANS64.TRYWAIT P0, [R7+URZ+0x38820], R6 ;  /* 0x03882006070075a7 */ /* 0x001064000800017f */
[----:B-1----:R-:W-:Y:S05]  /*178a0*/  @!P0 NANOSLEEP.SYNCS 0x989680 ;  /* 0x009896800000895d */ /* 0x002fea0003900000 */
[----:B------:R-:W1:Y:S02]  /*178b0*/  @!P0 SYNCS.PHASECHK.TRANS64 P0, [R7+URZ+0x38820], R6 ;  /* 0x03882006070085a7 */ /* 0x000e64000800007f */
[----:B-1----:R-:W-:Y:S05]  /*178c0*/  @!P0 BRA `(.L_x_2274) ;  /* 0xfffffffc00f08947 */ /* 0x002fea000383ffff */
[----:B------:R-:W-:Y:S05]  /*178d0*/  BRA `(.L_x_2357) ;  /* 0xffffffcc00f47947 */ /* 0x000fea000383ffff */
.L_x_2275:
[----:B------:R-:W1:Y:S01]  /*178e0*/  S2R R3, SR_TID.X ;  /* 0x0000000000037919 */ /* 0x000e620000002100 */
[----:B------:R-:W-:Y:S01]  /*178f0*/  BSSY B0, `(.L_x_2358) ;  /* 0x000000a000007945 */ /* 0x000fe20003800000 */
[----:B------:R-:W-:Y:S01]  /*17900*/  IMAD.MOV.U32 R12, RZ, RZ, RZ ;  /* 0x000000ffff0c7224 */ /* 0x000fe200078e00ff */
[----:B------:R-:W-:Y:S01]  /*17910*/  MOV R11, 0x1f ;  /* 0x0000001f000b7802 */ /* 0x000fe20000000f00 */
[----:B------:R-:W-:Y:S01]  /*17920*/  IMAD.MOV.U32 R15, RZ, RZ, -0x1 ;  /* 0xffffffffff0f7424 */ /* 0x000fe200078e00ff */
[----:B-1----:R-:W-:-:S04]  /*17930*/  SHF.R.U32.HI R3, RZ, 0x5, R3 ;  /* 0x00000005ff037819 */ /* 0x002fc80000011603 */
[----:B------:R-:W-:-:S05]  /*17940*/  LOP3.LUT R3, R3, 0x3, RZ, 0xc0, !PT ;  /* 0x0000000303037812 */ /* 0x000fca00078ec0ff */
[----:B------:R-:W-:-:S07]  /*17950*/  IMAD.MOV.U32 R13, RZ, RZ, R3 ;  /* 0x000000ffff0d7224 */ /* 0x000fce00078e0003 */
[----:B0----5:R-:W-:Y:S05]  /*17960*/  WARPSYNC.COLLECTIVE R15, `(.L_x_2359) ;  /* 0x000000000f087348 */ /* 0x021fea0003c00000 */
[----:B------:R1:W2:Y:S02]  /*17970*/  SHFL.IDX P6, R14, R13, R12, R11 ;  /* 0x0000000c0d0e7389 */ /* 0x0002a400000c000b */
[----:B012--5:R-:W-:Y:S01]  /*17980*/  ENDCOLLECTIVE ;  /* 0x000000000000791b */ /* 0x027fe20003800000 */
.L_x_2359:
[----:B------:R-:W-:Y:S05]  /*17990*/  BSYNC B0 ;  /* 0x0000000000007941 */ /* 0x000fea0003800000 */
.L_x_2358:
[----:B------:R-:W-:Y:S05]  /*179a0*/  BRA `(.L_x_2360) ;  /* 0xffffffcc00d87947 */ /* 0x000fea000383ffff */
.L_x_2276:
[----:B------:R-:W-:Y:S01]  /*179b0*/  BSSY B0, `(.L_x_2361) ;  /* 0x0000006000007945 */ /* 0x000fe20003800000 */
[----:B------:R-:W-:-:S07]  /*179c0*/  IMAD.MOV.U32 R15, RZ, RZ, -0x1 ;  /* 0xffffffffff0f7424 */ /* 0x000fce00078e00ff */
[----:B01---5:R-:W-:Y:S05]  /*179d0*/  WARPSYNC.COLLECTIVE R15, `(.L_x_2362) ;  /* 0x000000000f0c7348 */ /* 0x023fea0003c00000 */
[----:B------:R-:W-:Y:S02]  /*179e0*/  ELECT P6, UR62, PT ;  /* 0x00000000003e782f */ /* 0x000fe400038c0000 */
[----:B------:R-:W-:Y:S01]  /*179f0*/  MOV R14, UR62 ;  /* 0x0000003e000e7c02 */ /* 0x000fe20008000f00 */
[----:B01---5:R-:W-:Y:S10]  /*17a00*/  ENDCOLLECTIVE ;  /* 0x000000000000791b */ /* 0x023ff40003800000 */
.L_x_2362:
[----:B------:R-:W-:Y:S05]  /*17a10*/  BSYNC B0 ;  /* 0x0000000000007941 */ /* 0x000fea0003800000 */
.L_x_2361:
[----:B------:R-:W-:Y:S05]  /*17a20*/  BRA `(.L_x_2363) ;  /* 0xffffffcc00cc7947 */ /* 0x000fea000383ffff */
.L_x_2278:
[----:B-1----:R1:W2:Y:S02]  /*17a30*/  SYNCS.PHASECHK.TRANS64.TRYWAIT P1, [R5+URZ+0x38840], R4 ;  /* 0x03884004050075a7 */ /* 0x0022a4000802017f */
[----:B--2---:R-:W-:Y:S05]  /*17a40*/  @!P1 NANOSLEEP.SYNCS 0x989680 ;  /* 0x009896800000995d */ /* 0x004fea0003900000 */
[----:B------:R-:W2:Y:S02]  /*17a50*/  @!P1 SYNCS.PHASECHK.TRANS64 P1, [R5+URZ+0x38840], R4 ;  /* 0x03884004050095a7 */ /* 0x000ea4000802007f */
[----:B--2---:R-:W-:Y:S05]  /*17a60*/  @!P1 BRA `(.L_x_2278) ;  /* 0xfffffffc00f09947 */ /* 0x004fea000383ffff */
[----:B------:R-:W-:Y:S05]  /*17a70*/  BRA `(.L_x_2364) ;  /* 0xffffffcc00f47947 */ /* 0x000fea000383ffff */
.L_x_2280:
[----:B--2---:R2:W3:Y:S02]  /*17a80*/  SYNCS.PHASECHK.TRANS64.TRYWAIT P1, [R3+URZ+0x38840], R0 ;  /* 0x03884000030075a7 */ /* 0x0044e4000802017f */
[----:B---3--:R-:W-:Y:S05]  /*17a90*/  @!P1 NANOSLEEP.SYNCS 0x989680 ;  /* 0x009896800000995d */ /* 0x008fea0003900000 */
[----:B------:R-:W3:Y:S02]  /*17aa0*/  @!P1 SYNCS.PHASECHK.TRANS64 P1, [R3+URZ+0x38840], R0 ;  /* 0x03884000030095a7 */ /* 0x000ee4000802007f */
[----:B---3--:R-:W-:Y:S05]  /*17ab0*/  @!P1 BRA `(.L_x_2280) ;  /* 0xfffffffc00f09947 */ /* 0x008fea000383ffff */
[----:B------:R-:W-:Y:S05]  /*17ac0*/  BRA `(.L_x_2365) ;  /* 0xffffffd000007947 */ /* 0x000fea000383ffff */
.L_x_2282:
[----:B---3--:R3:W4:Y:S02]  /*17ad0*/  SYNCS.PHASECHK.TRANS64.TRYWAIT P1, [R5+URZ+0x38860], R4 ;  /* 0x03886004050075a7 */ /* 0x008724000802017f */
[----:B----4-:R-:W-:Y:S05]  /*17ae0*/  @!P1 NANOSLEEP.SYNCS 0x989680 ;  /* 0x009896800000995d */ /* 0x010fea0003900000 */
[----:B------:R-:W4:Y:S02]  /*17af0*/  @!P1 SYNCS.PHASECHK.TRANS64 P1, [R5+URZ+0x38860], R4 ;  /* 0x03886004050095a7 */ /* 0x000f24000802007f */
[----:B----4-:R-:W-:Y:S05]  /*17b00*/  @!P1 BRA `(.L_x_2282) ;  /* 0xfffffffc00f09947 */ /* 0x010fea000383ffff */
[----:B------:R-:W-:Y:S05]  /*17b10*/  BRA `(.L_x_2366) ;  /* 0xffffffcc00fc7947 */ /* 0x000fea000383ffff */
.L_x_2367:
        /* <DEDUP_REMOVED lines=14> */
.L_x_15975:


//--------------------- .text._ZN7cutlass13device_kernelIN5flash11enable_sm90INS1_16FlashAttnFwdSm90INS1_25CollectiveMainloopFwdSm90ILi2EN4cute5tupleIJNS5_1CILi1EEES8_S8_EEENS6_IJNS7_ILi128EEENS7_ILi80EEENS7_ILi256EEEEEELi256ENS_6half_tEfNS_4arch4Sm90ELb1ELb0ELb0ELb1ELb1ELb0ELb0ELb1ELb1ELb1ELb1ELb0EEENS1_21CollectiveEpilogueFwdINS6_IJSA_SC_SB_EEES9_SE_SG_Li256ELb1ELb1ELb1ELb0EEENS1_36VarlenDynamicPersistentTileSchedulerILi128ELi80ELi256ELi128ELb1ELb1ELb1ELb1ELb1ELb1EEEEEEEEEvNT_6ParamsE --------------------------
	.section	.text._ZN7cutlass13device_kernelIN5flash11enable_sm90INS1_16FlashAttnFwdSm90INS1_25CollectiveMainloopFwdSm90ILi2EN4cute5tupleIJNS5_1CILi1EEES8_S8_EEENS6_IJNS7_ILi128EEENS7_ILi80EEENS7_ILi256EEEEEELi256ENS_6half_tEfNS_4arch4Sm90ELb1ELb0ELb0ELb1ELb1ELb0ELb0ELb1ELb1ELb1ELb1ELb0EEENS1_21CollectiveEpilogueFwdINS6_IJSA_SC_SB_EEES9_SE_SG_Li256ELb1ELb1ELb1ELb0EEENS1_36VarlenDynamicPersistentTileSchedulerILi128ELi80ELi256ELi128ELb1ELb1ELb1ELb1ELb1ELb1EEEEEEEEEvNT_6ParamsE,"ax",@progbits
	.align	128
.text._ZN7cutlass13device_kernelIN5flash11enable_sm90INS1_16FlashAttnFwdSm90INS1_25CollectiveMainloopFwdSm90ILi2EN4cute5tupleIJNS5_1CILi1EEES8_S8_EEENS6_IJNS7_ILi128EEENS7_ILi80EEENS7_ILi256EEEEEELi256ENS_6half_tEfNS_4arch4Sm90ELb1ELb0ELb0ELb1ELb1ELb0ELb0ELb1ELb1ELb1ELb1ELb0EEENS1_21CollectiveEpilogueFwdINS6_IJSA_SC_SB_EEES9_SE_SG_Li256ELb1ELb1ELb1ELb0EEENS1_36VarlenDynamicPersistentTileSchedulerILi128ELi80ELi256ELi128ELb1ELb1ELb1ELb1ELb1ELb1EEEEEEEEEvNT_6ParamsE:
        .type           _ZN7cutlass13device_kernelIN5flash11enable_sm90INS1_16FlashAttnFwdSm90INS1_25CollectiveMainloopFwdSm90ILi2EN4cute5tupleIJNS5_1CILi1EEES8_S8_EEENS6_IJNS7_ILi128EEENS7_ILi80EEENS7_ILi256EEEEEELi256ENS_6half_tEfNS_4arch4Sm90ELb1ELb0ELb0ELb1ELb1ELb0ELb0ELb1ELb1ELb1ELb1ELb0EEENS1_21CollectiveEpilogueFwdINS6_IJSA_SC_SB_EEES9_SE_SG_Li256ELb1ELb1ELb1ELb0EEENS1_36VarlenDynamicPersistentTileSchedulerILi128ELi80ELi256ELi128ELb1ELb1ELb1ELb1ELb1ELb1EEEEEEEEEvNT_6ParamsE,@function
        .size           _ZN7cutlass13device_kernelIN5flash11enable_sm90INS1_16FlashAttnFwdSm90INS1_25CollectiveMainloopFwdSm90ILi2EN4cute5tupleIJNS5_1CILi1EEES8_S8_EEENS6_IJNS7_ILi128EEENS7_ILi80EEENS7_ILi256EEEEEELi256ENS_6half_tEfNS_4arch4Sm90ELb1ELb0ELb0ELb1ELb1ELb0ELb0ELb1ELb1ELb1ELb1ELb0EEENS1_21CollectiveEpilogueFwdINS6_IJSA_SC_SB_EEES9_SE_SG_Li256ELb1ELb1ELb1ELb0EEENS1_36VarlenDynamicPersistentTileSchedulerILi128ELi80ELi256ELi128ELb1ELb1ELb1ELb1ELb1ELb1EEEEEEEEEvNT_6ParamsE,(.L_x_15976 - _ZN7cutlass13device_kernelIN5flash11enable_sm90INS1_16FlashAttnFwdSm90INS1_25CollectiveMainloopFwdSm90ILi2EN4cute5tupleIJNS5_1CILi1EEES8_S8_EEENS6_IJNS7_ILi128EEENS7_ILi80EEENS7_ILi256EEEEEELi256ENS_6half_tEfNS_4arch4Sm90ELb1ELb0ELb0ELb1ELb1ELb0ELb0ELb1ELb1ELb1ELb1ELb0EEENS1_21CollectiveEpilogueFwdINS6_IJSA_SC_SB_EEES9_SE_SG_Li256ELb1ELb1ELb1ELb0EEENS1_36VarlenDynamicPersistentTileSchedulerILi128ELi80ELi256ELi128ELb1ELb1ELb1ELb1ELb1ELb1EEEEEEEEEvNT_6ParamsE)
        .other          _ZN7cutlass13device_kernelIN5flash11enable_sm90INS1_16FlashAttnFwdSm90INS1_25CollectiveMainloopFwdSm90ILi2EN4cute5tupleIJNS5_1CILi1EEES8_S8_EEENS6_IJNS7_ILi128EEENS7_ILi80EEENS7_ILi256EEEEEELi256ENS_6half_tEfNS_4arch4Sm90ELb1ELb0ELb0ELb1ELb1ELb0ELb0ELb1ELb1ELb1ELb1ELb0EEENS1_21CollectiveEpilogueFwdINS6_IJSA_SC_SB_EEES9_SE_SG_Li256ELb1ELb1ELb1ELb0EEENS1_36VarlenDynamicPersistentTileSchedulerILi128ELi80ELi256ELi128ELb1ELb1ELb1ELb1ELb1ELb1EEEEEEEEEvNT_6ParamsE,@"STO_CUDA_ENTRY STV_DEFAULT"
_ZN7cutlass13device_kernelIN5flash11enable_sm90INS1_16FlashAttnFwdSm90INS1_25CollectiveMainloopFwdSm90ILi2EN4cute5tupleIJNS5_1CILi1EEES8_S8_EEENS6_IJNS7_ILi128EEENS7_ILi80EEENS7_ILi256EEEEEELi256ENS_6half_tEfNS_4arch4Sm90ELb1ELb0ELb0ELb1ELb1ELb0ELb0ELb1ELb1ELb1ELb1ELb0EEENS1_21CollectiveEpilogueFwdINS6_IJSA_SC_SB_EEES9_SE_SG_Li256ELb1ELb1ELb1ELb0EEENS1_36VarlenDynamicPersistentTileSchedulerILi128ELi80ELi256ELi128ELb1ELb1ELb1ELb1ELb1ELb1EEEEEEEEEvNT_6ParamsE:
        /* <DEDUP_REMOVED lines=45> */
.L_x_2368:
        /* <DEDUP_REMOVED lines=22> */
.L_x_2369:
        /* <DEDUP_REMOVED lines=18> */
.L_x_2370:
        /* <DEDUP_REMOVED lines=22> */
.L_x_2371:
        /* <DEDUP_REMOVED lines=23> */
.L_x_2372:
        /* <DEDUP_REMOVED lines=10> */
.L_x_2374:
        /* <DEDUP_REMOVED lines=54> */
[----:B------:R-:W-:Y:S01]  /*0c20*/  LOP3.LUT R9, R9, 0x7ffffffc, RZ, 0xc0, !PT ;  /* 0x7ffffffc09097812 */ /* 0x000fe200078ec0ff */
[----:B------:R-:W-:Y:S01]  /*0c30*/  IMAD.IADD R2, R3, 0x1, -R2 ;  /* 0x0000000103027824 */ /* 0x000fe200078e0a02 */
[----:B------:R-:W-:-:S02]  /*0c40*/  SHF.R.S32.HI R8, RZ, 0x5, R8 ;  /* 0x00000005ff087819 */ /* 0x000fc40000011408 */
[----:B------:R-:W-:Y:S01]  /*0c50*/  LOP3.LUT R3, R0, 0x1ffffffe, RZ, 0xc0, !PT ;  /* 0x1ffffffe00037812 */ /* 0x000fe200078ec0ff */
[----:B------:R-:W-:Y:S02]  /*0c60*/  IMAD R0, R7, 0x8, R6 ;  /* 0x0000000807007824 */ /* 0x000fe400078e0206 */
[----:B------:R-:W-:Y:S02]  /*0c70*/  IMAD.IADD R9, R13, 0x1, -R9 ;  /* 0x000000010d097824 */ /* 0x000fe400078e0a09 */
[----:B------:R-:W-:Y:S01]  /*0c80*/  IMAD R11, R8, 0x10, R11 ;  /* 0x00000010080b7824 */ /* 0x000fe200078e020b */
[----:B------:R0:W-:Y:S01]  /*0c90*/  STL [R1+0x40], R0 ;  /* 0x0000400001007387 */ /* 0x0001e20000100800 */
[----:B------:R-:W-:Y:S02]  /*0ca0*/  IMAD.SHL.U32 R23, R9, 0x2, RZ ;  /* 0x0000000209177824 */ /* 0x000fe400078e00ff */
[----:B------:R-:W-:Y:S02]  /*0cb0*/  IMAD.IADD R3, R12, 0x1, -R3 ;  /* 0x000000010c037824 */ /* 0x000fe400078e0a03 */
[----:B------:R-:W-:-:S02]  /*0cc0*/  VIADD R22, R23, 0x8 ;  /* 0x0000000817167836 */ /* 0x000fc40000000000 */
[C---:B------:R-:W-:Y:S02]  /*0cd0*/  VIADD R21, R23.reuse, 0x10 ;  /* 0x0000001017157836 */ /* 0x040fe40000000000 */
[C---:B------:R-:W-:Y:S01]  /*0ce0*/  VIADD R20, R23.reuse, 0x18 ;  /* 0x0000001817147836 */ /* 0x040fe20000000000 */
[----:B------:R-:W-:Y:S01]  /*0cf0*/  SHF.R.S32.HI R25, RZ, 0x1f, R22 ;  /* 0x0000001fff197819 */ /* 0x000fe20000011416 */
[----:B0-----:R-:W-:Y:S01]  /*0d00*/  IMAD R0, R2, 0x40, R11 ;  /* 0x0000004002007824 */ /* 0x001fe200078e020b */
[----:B------:R-:W-:Y:S01]  /*0d10*/  SHF.R.S32.HI R24, RZ, 0x1f, R21 ;  /* 0x0000001fff187819 */ /* 0x000fe20000011415 */
[----:B------:R-:W-:Y:S01]  /*0d20*/  IMAD.U32 R2, RZ, RZ, UR8 ;  /* 0x00000008ff027e24 */ /* 0x000fe2000f8e00ff */
[----:B------:R-:W-:Y:S01]  /*0d30*/  SHF.R.S32.HI R22, RZ, 0x1f, R20 ;  /* 0x0000001fff167819 */ /* 0x000fe20000011414 */
[C---:B------:R-:W-:Y:S01]  /*0d40*/  VIADD R19, R23.reuse, 0x20 ;  /* 0x0000002017137836 */ /* 0x040fe20000000000 */
[----:B------:R-:W-:Y:S01]  /*0d50*/  STL [R1+0x3c], R0 ;  /* 0x00003c0001007387 */ /* 0x000fe20000100800 */
[----:B------:R-:W-:-:S02]  /*0d60*/  VIADD R18, R23, 0x28 ;  /* 0x0000002817127836 */ /* 0x000fc40000000000 */
        /* <DEDUP_REMOVED lines=12> */
[----:B0-----:R-:W-:Y:S01]  /*0e30*/  IMAD.U32 R2, RZ, RZ, UR4 ;  /* 0x00000004ff027e24 */ /* 0x001fe2000f8e00ff */
        /* <DEDUP_REMOVED lines=34> */
[----:B------:R-:W-:Y:S01]  /*1060*/  SHF.R.S32.HI R2, RZ, 0x1f, R222 ;  /* 0x0000001fff027819 */ /* 0x000fe200000114de */
[----:B------:R-:W-:-:S07]  /*1070*/  IMAD.U32 R18, RZ, RZ, UR4 ;  /* 0x00000004ff127e24 */ /* 0x000fce000f8e00ff */
.L_x_2438:
[----:B------:R-:W-:Y:S01]  /*1080*/  ULDC.64 UR8, c[0x0][0xc88] ;  /* 0x0003220000087ab9 */ /* 0x000fe20000000a00 */
[----:B------:R-:W-:Y:S01]  /*1090*/  ULDC.64 UR10, c[0x0][0xa18] ;  /* 0x00028600000a7ab9 */ /* 0x000fe20000000a00 */
[----:B------:R-:W-:Y:S02]  /*10a0*/  UIMAD.WIDE UR8, UR7, 0x4, UR8 ;  /* 0x00000004070878a5 */ /* 0x000fe4000f8e0208 */
[----:B------:R-:W-:Y:S01]  /*10b0*/  UISETP.NE.U32.AND UP1, UPT, UR10, URZ, UPT ;  /* 0x0000003f0a00728c */ /* 0x000fe2000bf25070 */
[----:B------:R-:W-:-:S03]  /*10c0*/  ULDC UR7, c[0x0][0x424] ;  /* 0x0001090000077ab9 */ /* 0x000fc60000000800 */
[----:B0123--:R-:W-:Y:S02]  /*10d0*/  IMAD.U32 R2, RZ, RZ, UR8 ;  /* 0x00000008ff027e24 */ /* 0x00ffe4000f8e00ff */
[----:B------:R-:W-:Y:S01]  /*10e0*/  IMAD.U32 R3, RZ, RZ, UR9 ;  /* 0x00000009ff037e24 */ /* 0x000fe2000f8e00ff */
        /* <DEDUP_REMOVED lines=9> */
[----:B------:R-:W-:Y:S01]  /*1180*/  IMAD.U32 R220, RZ, RZ, UR4 ;  /* 0x00000004ffdc7e24 */ /* 0x000fe2000f8e00ff */
[----:B------:R-:W-:-:S04]  /*1190*/  @UP0 ULEA UR8, UP2, UR4, UR8, 0x2 ;  /* 0x0000000804080291 */ /* 0x000fc8000f84103f */
[----:B------:R-:W-:Y:S02]  /*11a0*/  @UP0 ULEA.HI.X UR9, UR4, UR9, UR12, 0x2, UP2 ;  /* 0x0000000904090291 */ /* 0x000fe400090f140c */
[----:B------:R-:W-:Y:S01]  /*11b0*/  IMAD.U32 R6, RZ, RZ, UR12 ;  /* 0x0000000cff067e24 */ /* 0x000fe2000f8e00ff */
[----:B------:R-:W-:Y:S01]  /*11c0*/  @UP1 ULEA UR10, UP0, UR4, UR10, 0x2 ;  /* 0x0000000a040a1291 */ /* 0x000fe2000f80103f */
[----:B------:R-:W-:-:S03]  /*11d0*/  IMAD.U32 R2, RZ, RZ, UR8 ;  /* 0x00000008ff027e24 */ /* 0x000fc6000f8e00ff */
[----:B------:R-:W-:Y:S01]  /*11e0*/  @UP1 ULEA.HI.X UR11, UR4, UR11, UR12, 0x2, UP0 ;  /* 0x0000000b040b1291 */ /* 0x000fe200080f140c */
[----:B------:R-:W-:Y:S01]  /*11f0*/  IMAD.U32 R3, RZ, RZ, UR9 ;  /* 0x00000009ff037e24 */ /* 0x000fe2000f8e00ff */
[----:B------:R-:W-:Y:S01]  /*1200*/  ULDC.64 UR8, c[0x0][0x418] ;  /* 0x0001060000087ab9 */ /* 0x000fe20000000a00 */
[----:B------:R-:W-:Y:S01]  /*1210*/  IMAD.U32 R4, RZ, RZ, UR10 ;  /* 0x0000000aff047e24 */ /* 0x000fe2000f8e00ff */
[----:B------:R0:W-:Y:S02]  /*1220*/  STL [R1+0x30], R6 ;  /* 0x0000300601007387 */ /* 0x0001e40000100800 */
[----:B------:R-:W-:Y:S02]  /*1230*/  IMAD.U32 R5, RZ, RZ, UR11 ;  /* 0x0000000bff057e24 */ /* 0x000fe4000f8e00ff */
[----:B------:R-:W2:Y:S01]  /*1240*/  @P0 LDG.E R2, desc[UR38][R2.64] ;  /* 0x0000002602020981 */ /* 0x000ea2000c1e1900 */
[----:B------:R-:W-:Y:S01]  /*1250*/  UISETP.NE.U32.AND UP0, UPT, UR8, URZ, UPT ;  /* 0x0000003f0800728c */ /* 0x000fe2000bf05070 */
[----:B------:R-:W-:-:S02]  /*1260*/  ULDC.64 UR10, c[0x0][0xa20] ;  /* 0x00028800000a7ab9 */ /* 0x000fc40000000a00 */
[----:B------:R-:W3:Y:S01]  /*1270*/  @P2 LDG.E R4, desc[UR38][R4.64] ;  /* 0x0000002604042981 */ /* 0x000ee2000c1e1900 */
[----:B------:R-:W-:Y:S01]  /*1280*/  UISETP.NE.AND.EX UP0, UPT, UR9, URZ, UPT, UP0 ;  /* 0x0000003f0900728c */ /* 0x000fe2000bf05300 */
[----:B------:R-:W-:Y:S01]  /*1290*/  ISETP.NE.U32.AND P1, PT, RZ, UR10, PT ;  /* 0x0000000aff007c0c */ /* 0x000fe2000bf25070 */
[----:B------:R-:W-:Y:S02]  /*12a0*/  ULOP3.LUT UR9, UR5, 0xffff, URZ, 0xc0, !UPT ;  /* 0x0000ffff05097892 */ /* 0x000fe4000f8ec03f */
[----:B------:R-:W-:Y:S01]  /*12b0*/  USEL UR7, UR7, 0x1, UP0 ;  /* 0x0000000107077887 */ /* 0x000fe20008000000 */
[----:B------:R-:W-:Y:S01]  /*12c0*/  ISETP.NE.AND.EX P1, PT, RZ, UR11, PT, P1 ;  /* 0x0000000bff007c0c */ /* 0x000fe2000bf25310 */
[----:B------:R-:W-:Y:S01]  /*12d0*/  ULDC UR8, c[0x0][0x2f0] ;  /* 0x0000bc0000087ab9 */ /* 0x000fe20000000800 */
[----:B------:R-:W-:Y:S01]  /*12e0*/  UMOV UR4, URZ ;  /* 0x0000003f00047c82 */ /* 0x000fe20008000000 */
[----:B-----5:R-:W-:Y:S01]  /*12f0*/  IMAD.U32 R0, RZ, RZ, UR9 ;  /* 0x00000009ff007e24 */ /* 0x020fe2000f8e00ff */
[----:B------:R-:W-:-:S04]  /*1300*/  UIMAD UR7, UR7, UR8, URZ ;  /* 0x00000008070772a4 */ /* 0x000fc8000f8e023f */
[----:B------:R0:W-:Y:S01]  /*1310*/  STL [R1+0x2c], R0 ;  /* 0x00002c0001007387 */ /* 0x0001e20000100800 */
[----:B--2---:R-:W-:Y:S02]  /*1320*/  @P0 R2UR UR4, R2 ;  /* 0x00000000020402ca */ /* 0x004fe400000e0000 */
[----:B---3--:R-:W-:-:S13]  /*1330*/  @P2 R2UR UR8, R4 ;  /* 0x00000000040822ca */ /* 0x008fda00000e0000 */
[----:B------:R-:W-:Y:S01]  /*1340*/  IMAD.U32 R22, RZ, RZ, UR8 ;  /* 0x00000008ff167e24 */ /* 0x000fe2000f8e00ff */
[----:B0---4-:R-:W-:Y:S06]  /*1350*/  @P2 BRA `(.L_x_2375) ;  /* 0x0000000000442947 */ /* 0x011fec0003800000 */
[----:B------:R-:W-:Y:S02]  /*1360*/  ULDC.64 UR8, c[0x0][0xa00] ;  /* 0x0002800000087ab9 */ /* 0x000fe40000000a00 */
[----:B------:R-:W-:Y:S01]  /*1370*/  ISETP.NE.U32.AND P0, PT, RZ, UR8, PT ;  /* 0x00000008ff007c0c */ /* 0x000fe2000bf05070 */
[----:B------:R-:W-:Y:S02]  /*1380*/  ULDC UR8, c[0x0][0x288] ;  /* 0x0000a20000087ab9 */ /* 0x000fe40000000800 */
[----:B------:R-:W-:Y:S01]  /*1390*/  IMAD.U32 R22, RZ, RZ, UR8 ;  /* 0x00000008ff167e24 */ /* 0x000fe2000f8e00ff */
[----:B------:R-:W-:-:S13]  /*13a0*/  ISETP.NE.AND.EX P0, PT, RZ, UR9, PT, P0 ;  /* 0x00000009ff007c0c */ /* 0x000fda000bf05300 */
[----:B------:R-:W-:Y:S05]  /*13b0*/  @!P0 BRA `(.L_x_2375) ;  /* 0x00000000002c8947 */ /* 0x000fea0003800000 */
[----:B------:R-:W-:Y:S01]  /*13c0*/  R2UR UR12, R220 ;  /* 0x00000000dc0c72ca */ /* 0x000fe200000e0000 */
[----:B------:R-:W-:-:S12]  /*13d0*/  ULDC.64 UR8, c[0x0][0xa00] ;  /* 0x0002800000087ab9 */ /* 0x000fd80000000a00 */
[----:B------:R-:W-:-:S06]  /*13e0*/  UIMAD.WIDE UR8, UR12, 0x4, UR8 ;  /* 0x000000040c0878a5 */ /* 0x000fcc000f8e0208 */
[----:B------:R-:W-:Y:S02]  /*13f0*/  IMAD.U32 R2, RZ, RZ, UR8 ;  /* 0x00000008ff027e24 */ /* 0x000fe4000f8e00ff */
[----:B------:R-:W-:-:S05]  /*1400*/  IMAD.U32 R3, RZ, RZ, UR9 ;  /* 0x00000009ff037e24 */ /* 0x000fca000f8e00ff */
[----:B------:R-:W2:Y:S04]  /*1410*/  LDG.E R4, desc[UR38][R2.64] ;  /* 0x0000002602047981 */ /* 0x000ea8000c1e1900 */
[----:B------:R-:W3:Y:S01]  /*1420*/  LDG.E R0, desc[UR38][R2.64+0x4] ;  /* 0x0000042602007981 */ /* 0x000ee2000c1e1900 */
[----:B--2---:R-:W-:Y:S02]  /*1430*/  R2UR UR8, R4 ;  /* 0x00000000040872ca */ /* 0x004fe400000e0000 */
[----:B---3--:R-:W-:-:S13]  /*1440*/  R2UR UR9, R0 ;  /* 0x00000000000972ca */ /* 0x008fda00000e0000 */
[----:B------:R-:W-:-:S06]  /*1450*/  UIADD3 UR8, -UR8, UR9, URZ ;  /* 0x0000000908087290 */ /* 0x000fcc000fffe13f */
[----:B------:R-:W-:-:S07]  /*1460*/  IMAD.U32 R22, RZ, RZ, UR8 ;  /* 0x00000008ff167e24 */ /* 0x000fce000f8e00ff */
.L_x_2375:
[----:B------:R-:W-:Y:S05]  /*1470*/  @!P1 BRA `(.L_x_2376) ;  /* 0x0000000000249947 */ /* 0x000fea0003800000 */
[----:B------:R-:W-:Y:S02]  /*1480*/  R2UR UR8, R220 ;  /* 0x00000000dc0872ca */ /* 0x000fe400000e0000 */
[----:B------:R-:W-:-:S11]  /*1490*/  R2UR UR9, R6 ;  /* 0x00000000060972ca */ /* 0x000fd600000e0000 */
[----:B------:R-:W-:-:S04]  /*14a0*/  ULEA UR7, UP0, UR8, UR10, 0x2 ;  /* 0x0000000a08077291 */ /* 0x000fc8000f80103f */
[----:B------:R-:W-:Y:S02]  /*14b0*/  ULEA.HI.X UR8, UR8, UR11, UR9, 0x2, UP0 ;  /* 0x0000000b08087291 */ /* 0x000fe400080f1409 */
[----:B------:R-:W-:-:S04]  /*14c0*/  IMAD.U32 R2, RZ, RZ, UR7 ;  /* 0x00000007ff027e24 */ /* 0x000fc8000f8e00ff */
[----:B------:R-:W-:-:S05]  /*14d0*/  IMAD.U32 R3, RZ, RZ, UR8 ;  /* 0x00000008ff037e24 */ /* 0x000fca000f8e00ff */
[----:B------:R-:W2:Y:S02]  /*14e0*/  LDG.E R2, desc[UR38][R2.64] ;  /* 0x0000002602027981 */ /* 0x000ea4000c1e1900 */
[----:B--2---:R-:W-:Y:S01]  /*14f0*/  R2UR UR7, R2 ;  /* 0x00000000020772ca */ /* 0x004fe200000e0000 */
[----:B------:R-:W-:-:S14]  /*1500*/  BRA `(.L_x_2377) ;  /* 0x0000000000387947 */ /* 0x000fdc0003800000 */
.L_x_2376:
[----:B------:R-:W-:Y:S02]  /*1510*/  ULDC.64 UR8, c[0x0][0xa08] ;  /* 0x0002820000087ab9 */ /* 0x000fe40000000a00 */
[----:B------:R-:W-:-:S04]  /*1520*/  ISETP.NE.U32.AND P0, PT, RZ, UR8, PT ;  /* 0x00000008ff007c0c */ /* 0x000fc8000bf05070 */
        /* <DEDUP_REMOVED lines=12> */
.L_x_2377:
[----:B------:R-:W-:Y:S01]  /*15f0*/  ULDC UR8, c[0x0][0x448] ;  /* 0x0001120000087ab9 */ /* 0x000fe20000000800 */
[----:B------:R-:W-:Y:S01]  /*1600*/  R2UR UR9, R22 ;  /* 0x00000000160972ca */ /* 0x000fe200000e0000 */
[----:B------:R-:W-:Y:S02]  /*1610*/  UISETP.NE.AND UP0, UPT, UR8, 0x1, UPT ;  /* 0x000000010800788c */ /* 0x000fe4000bf05270 */
[----:B------:R-:W-:Y:S02]  /*1620*/  USHF.L.U32 UR6, UR6, 0x7, URZ ;  /* 0x0000000706067899 */ /* 0x000fe4000800063f */
[----:B------:R-:W-:Y:S02]  /*1630*/  UIADD3 UR10, -UR4, UR7, URZ ;  /* 0x00000007040a7290 */ /* 0x000fe4000fffe13f */
[----:B------:R-:W-:Y:S02]  /*1640*/  UP2UR UR4, UPR, URZ, 0x1 ;  /* 0x000000013f047883 */ /* 0x000fe40008000000 */
[----:B------:R-:W-:-:S02]  /*1650*/  UIADD3 UR8, UR6, 0x7f, URZ ;  /* 0x0000007f06087890 */ /* 0x000fc4000fffe03f */
[----:B------:R-:W-:Y:S01]  /*1660*/  IMAD.U32 R215, RZ, RZ, UR6 ;  /* 0x00000006ffd77e24 */ /* 0x000fe2000f8e00ff */
[----:B------:R-:W-:Y:S01]  /*1670*/  @UP0 ULDC UR6, c[0x0][0x44c] ;  /* 0x0001130000060ab9 */ /* 0x000fe20000000800 */
[----:B------:R-:W-:Y:S01]  /*1680*/  IMAD.U32 R213, RZ, RZ, UR4 ;  /* 0x00000004ffd57e24 */ /* 0x000fe2000f8e00ff */
[----:B------:R-:W-:Y:S01]  /*1690*/  UIMAD.WIDE.U32 UR6, UR8, UR6, URZ ;  /* 0x00000006080672a5 */ /* 0x000fe2000f8e003f */
[----:B------:R-:W-:Y:S01]  /*16a0*/  IMAD.U32 R212, RZ, RZ, UR10 ;  /* 0x0000000affd47e24 */ /* 0x000fe2000f8e00ff */
[----:B------:R-:W-:Y:S02]  /*16b0*/  UIADD3 UR4, UR10, 0x50, -UR9 ;  /* 0x000000500a047890 */ /* 0x000fe4000fffe809 */
[----:B------:R-:W-:Y:S01]  /*16c0*/  UIADD3 UR6, UR10, 0x4f, URZ ;  /* 0x0000004f0a067890 */ /* 0x000fe2000fffe03f */
[----:B------:R-:W-:Y:S02]  /*16d0*/  @UP0 ULDC UR9, c[0x0][0x450] ;  /* 0x0001140000090ab9 */ /* 0x000fe40000000800 */
[----:B------:R-:W-:-:S02]  /*16e0*/  @UP0 USHF.R.U32.HI UR8, URZ, UR9, UR7 ;  /* 0x000000093f080299 */ /* 0x000fc40008011607 */
[----:B------:R-:W-:Y:S02]  /*16f0*/  UIMAD.WIDE UR6, UR6, 0x66666667, URZ ;  /* 0x66666667060678a5 */ /* 0x000fe4000f8e023f */
[----:B------:R-:W-:Y:S02]  /*1700*/  UIADD3 UR8, UR4, UR8, URZ ;  /* 0x0000000804087290 */ /* 0x000fe4000fffe03f */
[----:B------:R-:W-:Y:S02]  /*1710*/  USHF.R.U32.HI UR4, URZ, 0x1f, UR7 ;  /* 0x0000001f3f047899 */ /* 0x000fe40008011607 */
[----:B------:R-:W-:Y:S02]  /*1720*/  UIMAD.WIDE UR8, UR8, 0x66666667, URZ ;  /* 0x66666667080878a5 */ /* 0x000fe4000f8e023f */
[----:B------:R-:W-:Y:S02]  /*1730*/  ULEA.HI.SX32 UR7, UR7, UR4, 0x1b ;  /* 0x0000000407077291 */ /* 0x000fe4000f8fda3f */
[----:B------:R-:W-:-:S02]  /*1740*/  USHF.R.U32.HI UR6, URZ, 0x1f, UR9 ;  /* 0x0000001f3f067899 */ /* 0x000fc40008011609 */
[----:B------:R-:W-:Y:S02]  /*1750*/  ULOP3.LUT UR4, UR5, 0xff000000, URZ, 0xc0, !UPT ;  /* 0xff00000005047892 */ /* 0x000fe4000f8ec03f */
[----:B------:R-:W-:Y:S02]  /*1760*/  ULEA.HI.SX32 UR6, UR9, UR6, 0x1b ;  /* 0x0000000609067291 */ /* 0x000fe4000f8fda3f */
[----:B------:R-:W-:Y:S02]  /*1770*/  ULOP3.LUT UR5, UR5, 0xff0000, URZ, 0xc0, !UPT ;  /* 0x00ff000005057892 */ /* 0x000fe4000f8ec03f */
[----:B------:R-:W-:Y:S02]  /*1780*/  UISETP.LT.AND UP0, UPT, UR7, UR6, UPT ;  /* 0x000000060700728c */ /* 0x000fe4000bf01270 */
[----:B------:R-:W-:Y:S02]  /*1790*/  USHF.R.U32.HI UR4, URZ, 0x8, UR4 ;  /* 0x000000083f047899 */ /* 0x000fe40008011604 */
[----:B------:R-:W-:-:S02]  /*17a0*/  USEL UR9, UR7, UR6, UP0 ;  /* 0x0000000607097287 */ /* 0x000fc40008000000 */
[----:B------:R-:W-:Y:S02]  /*17b0*/  ULEA.HI UR5, UR5, UR4, URZ, 0x10 ;  /* 0x0000000405057291 */ /* 0x000fe4000f8f803f */
[----:B------:R-:W-:Y:S02]  /*17c0*/  UISETP.GE.AND UP0, UPT, UR9, 0x1, UPT ;  /* 0x000000010900788c */ /* 0x000fe4000bf06270 */
[----:B------:R-:W-:Y:S02]  /*17d0*/  ULOP3.LUT UR6, UR5, 0xff, URZ, 0xc0, !UPT ;  /* 0x000000ff05067892 */ /* 0x000fe4000f8ec03f */
[----:B------:R-:W-:Y:S02]  /*17e0*/  USHF.R.U32.HI UR5, URZ, 0x10, UR5 ;  /* 0x000000103f057899 */ /* 0x000fe40008011605 */
[----:B------:R-:W-:Y:S01]  /*17f0*/  PLOP3.LUT P0, PT, PT, PT, UP0, 0x80, 0x0 ;  /* 0x000000000000781c */ /* 0x000fe20003f0f008 */
[----:B------:R-:W-:Y:S01]  /*1800*/  UMOV UR4, URZ ;  /* 0x0000003f00047c82 */ /* 0x000fe20008000000 */
[----:B------:R-:W-:-:S02]  /*1810*/  IMAD.U32 R221, RZ, RZ, UR6 ;  /* 0x00000006ffdd7e24 */ /* 0x000fc4000f8e00ff */
[----:B------:R-:W-:-:S09]  /*1820*/  IMAD.U32 R217, RZ, RZ, UR5 ;  /* 0x00000005ffd97e24 */ /* 0x000fd2000f8e00ff */
[----:B------:R-:W-:Y:S05]  /*1830*/  @!P0 BRA `(.L_x_2378) ;  /* 0x0000000000948947 */ /* 0x000fea0003800000 */
        /* <DEDUP_REMOVED lines=37> */
.L_x_2378:
[----:B------:R-:W-:Y:S01]  /*1a90*/  R2UR UR5, R221 ;  /* 0x00000000dd0572ca */ /* 0x000fe200000e0000 */
[----:B------:R-:W-:Y:S01]  /*1aa0*/  IMAD.U32 R0, RZ, RZ, UR9 ;  /* 0x00000009ff007e24 */ /* 0x000fe2000f8e00ff */
[----:B------:R-:W-:Y:S01]  /*1ab0*/  PLOP3.LUT P0, PT, PT, PT, PT, 0x80, 0x0 ;  /* 0x000000000000781c */ /* 0x000fe20003f0f070 */
[----:B------:R-:W-:Y:S01]  /*1ac0*/  IMAD.U32 R3, RZ, RZ, UR4 ;  /* 0x00000004ff037e24 */ /* 0x000fe2000f8e00ff */
[----:B------:R-:W-:Y:S01]  /*1ad0*/  CS2R R150, SRZ ;  /* 0x0000000000967805 */ /* 0x000fe2000001ff00 */
[----:B------:R-:W-:Y:S01]  /*1ae0*/  IMAD.MOV.U32 R2, RZ, RZ, RZ ;  /* 0x000000ffff027224 */ /* 0x000fe200078e00ff */
        /* <DEDUP_REMOVED lines=15> */
[----:B------:R-:W-:Y:S02]  /*1be0*/  CS2R R124, SRZ ;  /* 0x00000000007c7805 */ /* 0x000fe4000001ff00 */
[----:B------:R-:W-:-:S02]  /*1bf0*/  CS2R R122, SRZ ;  /* 0x00000000007a7805 */ /* 0x000fc4000001ff00 */
[----:B------:R-:W-:Y:S01]  /*1c00*/  R2UR UR60, R0 ;  /* 0x00000000003c72ca */ /* 0x000fe200000e0000 */
[----:B------:R-:W-:Y:S01]  /*1c10*/  IMAD.MOV.U32 R0, RZ, RZ, RZ ;  /* 0x000000ffff007224 */ /* 0x000fe200078e00ff */
        /* <DEDUP_REMOVED lines=56> */
[----:B------:R-:W-:Y:S02]  /*1fa0*/  UIADD3 UR6, UR7, 0x14400, URZ ;  /* 0x0001440007067890 */ /* 0x000fe4000fffe03f */
[----:B------:R-:W-:Y:S02]  /*1fb0*/  IMAD.U32 R17, RZ, RZ, UR7 ;  /* 0x00000007ff117e24 */ /* 0x000fe4000f8e00ff */
[----:B0-----:R-:W-:Y:S01]  /*1fc0*/  VIADD R0, R0, 0xffffff80 ;  /* 0xffffff8000007836 */ /* 0x001fe20000000000 */
[----:B------:R-:W-:-:S04]  /*1fd0*/  ULOP3.LUT UP0, URZ, UR6, 0x9f, URZ, 0xc0, !UPT ;  /* 0x0000009f063f7892 */ /* 0x000fc8000f80c03f */
[----:B------:R-:W-:Y:S02]  /*1fe0*/  SHF.R.S32.HI R3, RZ, 0x1f, R0 ;  /* 0x0000001fff037819 */ /* 0x000fe40000011400 */
        /* <DEDUP_REMOVED lines=28> */
.L_x_2380:
[----:B------:R-:W2:Y:S04]  /*21b0*/  LDL R19, [R1+0x34] ;  /* 0x0000340001137983 */ /* 0x000ea80000100800 */
[----:B------:R-:W3:Y:S01]  /*21c0*/  LDL R2, [R1+0x44] ;  /* 0x0000440001027983 */ /* 0x000ee20000100800 */
[----:B------:R-:W-:Y:S02]  /*21d0*/  R2UR UR6, R17 ;  /* 0x00000000110672ca */ /* 0x000fe400000e0000 */
        /* <DEDUP_REMOVED lines=11> */
.L_x_2529:
[----:B------:R-:W-:Y:S05]  /*2290*/  @!P0 BRA `(.L_x_2382) ;  /* 0x0000000000048947 */ /* 0x000fea0003800000 */
[----:B------:R-:W-:Y:S01]  /*22a0*/  BPT.TRAP 0x1 ;  /* 0x000000040000795c */ /* 0x000fe20000300000 */
.L_x_2382:
[----:B------:R-:W-:Y:S01]  /*22b0*/  R2UR UR5, R18 ;  /* 0x00000000120572ca */ /* 0x000fe200000e0000 */
[----:B0-----:R-:W-:Y:S01]  /*22c0*/  IMAD.U32 R0, RZ, RZ, UR36 ;  /* 0x00000024ff007e24 */ /* 0x001fe2000f8e00ff */
[----:B------:R-:W-:-:S11]  /*22d0*/  R2UR UR4, R17 ;  /* 0x00000000110472ca */ /* 0x000fd600000e0000 */
[----:B------:R-:W-:Y:S02]  /*22e0*/  IMAD.U32 R3, RZ, RZ, UR5 ;  /* 0x00000005ff037e24 */ /* 0x000fe4000f8e00ff */
[----:B------:R-:W-:-:S03]  /*22f0*/  LEA R0, R0, UR4, 0x3 ;  /* 0x0000000400007c11 */ /* 0x000fc6000f8e18ff */
[----:B------:R-:W-:-:S04]  /*2300*/  SHF.L.U32 R3, R3, 0x1f, RZ ;  /* 0x0000001f03037819 */ /* 0x000fc800000006ff */
[----:B------:R0:W1:Y:S01]  /*2310*/  SYNCS.PHASECHK.TRANS64.TRYWAIT P1, [R0+URZ+0x38830], R3 ;  /* 0x03883003000075a7 */ /* 0x000062000802017f */
[----:B------:R-:W-:Y:S05]  /*2320*/  @!P0 BRA `(.L_x_2383) ;  /* 0x0000000000048947 */ /* 0x000fea0003800000 */
[----:B------:R-:W-:Y:S01]  /*2330*/  BPT.TRAP 0x1 ;  /* 0x000000040000795c */ /* 0x000fe20000300000 */
.L_x_2383:
[----:B-1----:R-:W-:Y:S05]  /*2340*/  @P1 BRA `(.L_x_2384) ;  /* 0x0000000000081947 */ /* 0x002fea0003800000 */
[----:B------:R-:W1:Y:S02]  /*2350*/  SYNCS.PHASECHK.TRANS64.TRYWAIT P1, [R0+URZ+0x38830], R3 ;  /* 0x03883003000075a7 */ /* 0x000e64000802017f */
[----:B-1----:R-:W-:Y:S05]  /*2360*/  @!P1 BRA `(.L_x_2385) ;  /* 0x00000178003c9947 */ /* 0x002fea0003800000 */
.L_x_2384:
        /* <DEDUP_REMOVED lines=23> */
[----:B01----:R-:W-:Y:S01]  /*24e0*/  MOV R3, UR38 ;  /* 0x0000002600037c02 */ /* 0x003fe20008000f00 */
[----:B------:R-:W-:Y:S01]  /*24f0*/  UMOV UR43, 0x40000040 ;  /* 0x40000040002b7882 */ /* 0x000fe20000000000 */
[----:B------:R-:W-:Y:S01]  /*2500*/  UMOV UR47, 0x40000040 ;  /* 0x40000040002f7882 */ /* 0x000fe20000000000 */
[----:B------:R-:W-:Y:S01]  /*2510*/  ULOP3.LUT UR6, UR4, 0x10000, URZ, 0xfc, !UPT ;  /* 0x0001000004067892 */ /* 0x000fe2000f8efc3f */
[----:B------:R-:W-:Y:S01]  /*2520*/  MOV R4, UR36 ;  /* 0x0000002400047c02 */ /* 0x000fe20008000f00 */
[----:B------:R-:W-:Y:S01]  /*2530*/  UMOV UR51, 0x40000040 ;  /* 0x4000004000337882 */ /* 0x000fe20000000000 */
[----:B------:R-:W-:Y:S01]  /*2540*/  UMOV UR55, 0x40000040 ;  /* 0x4000004000377882 */ /* 0x000fe20000000000 */
[----:B------:R-:W-:-:S02]  /*2550*/  UIMAD UR4, UR36, 0xa00, UR6 ;  /* 0x00000a00240478a4 */ /* 0x000fc4000f8e0206 */
[----:B------:R-:W-:Y:S01]  /*2560*/  IMAD.U32 R20, RZ, RZ, UR6 ;  /* 0x00000006ff147e24 */ /* 0x000fe2000f8e00ff */
[----:B------:R-:W-:Y:S01]  /*2570*/  UMOV UR37, 0x40000040 ;  /* 0x4000004000257882 */ /* 0x000fe20000000000 */
[----:B------:R-:W-:Y:S01]  /*2580*/  UIADD3 UR10, UR4, 0x80, URZ ;  /* 0x00000080040a7890 */ /* 0x000fe2000fffe03f */
[----:B------:R-:W-:Y:S01]  /*2590*/  IMAD.U32 R7, RZ, RZ, UR37 ;  /* 0x00000025ff077e24 */ /* 0x000fe2000f8e00ff */
[----:B------:R-:W-:Y:S02]  /*25a0*/  UIADD3 UR14, UR4, 0x100, URZ ;  /* 0x00000100040e7890 */ /* 0x000fe4000fffe03f */
[----:B------:R-:W-:Y:S01]  /*25b0*/  UMOV UR18, UR4 ;  /* 0x0000000400127c82 */ /* 0x000fe20008000000 */
[----:B------:R-:W-:Y:S01]  /*25c0*/  UIADD3 UR6, UR4, 0x200, URZ ;  /* 0x0000020004067890 */ /* 0x000fe2000fffe03f */
[----:B------:R-:W-:Y:S01]  /*25d0*/  HGMMA.64x16x16.F32 R56, gdesc[UR16], RZ, !UPT, gsb0 ;  /* 0x00200000103879f0 */ /* 0x000fe2000c0008ff */
[----:B------:R-:W-:Y:S01]  /*25e0*/  UIADD3 UR7, UR4, 0x2, URZ ;  /* 0x0000000204077890 */ /* 0x000fe2000fffe03f */
[----:B------:R-:W-:Y:S01]  /*25f0*/  UMOV UR19, 0x40000040 ;  /* 0x4000004000137882 */ /* 0x000fe20000000000 */
[----:B------:R-:W-:-:S02]  /*2600*/  UIADD3 UR22, UR4, 0x384, URZ ;  /* 0x0000038404167890 */ /* 0x000fc4000fffe03f */
[----:B------:R-:W-:-:S03]  /*2610*/  UIADD3 UR26, UR4, 0x386, URZ ;  /* 0x00000386041a7890 */ /* 0x000fc6000fffe03f */
[----:B------:R-:W-:Y:S01]  /*2620*/  UMOV UR18, UR7 ;  /* 0x0000000700127c82 */ /* 0x000fe20008000000 */
        /* <DEDUP_REMOVED lines=8> */
[----:B------:R-:W-:Y:S01]  /*26b0*/  UIADD3 UR58, UR4, 0x806, URZ ;  /* 0x00000806043a7890 */ /* 0x000fe2000fffe03f */
        /* <DEDUP_REMOVED lines=22> */
[----:B------:R-:W-:Y:S02]  /*2820*/  UMOV UR17, 0x40000040 ;  /* 0x4000004000117882 */ /* 0x000fe40000000000 */
[----:B------:R-:W-:Y:S01]  /*2830*/  UMOV UR13, UR17 ;  /* 0x00000011000d7c82 */ /* 0x000fe20008000000 */
[----:B------:R-:W-:-:S03]  /*2840*/  IMAD.U32 R13, RZ, RZ, UR17 ;  /* 0x00000011ff0d7e24 */ /* 0x000fc6000f8e00ff */
[----:B------:R-:W-:Y:S01]  /*2850*/  UMOV UR16, UR6 ;  /* 0x0000000600107c82 */ /* 0x000fe20008000000 */
[----:B------:R-:W-:Y:S01]  /*2860*/  UIADD3 UR6, UR4, 0x202, URZ ;  /* 0x0000020204067890 */ /* 0x000fe2000fffe03f */
[----:B------:R-:W-:Y:S01]  /*2870*/  IMAD.U32 R12, RZ, RZ, UR16 ;  /* 0x00000010ff0c7e24 */ /* 0x000fe2000f8e00ff */
[----:B------:R-:W-:Y:S01]  /*2880*/  UMOV UR12, UR16 ;  /* 0x00000010000c7c82 */ /* 0x000fe20008000000 */
        /* <DEDUP_REMOVED lines=180> */
[----:B------:R-:W-:Y:S02]  /*33d0*/  UMOV UR15, UR37 ;  /* 0x00000025000f7c82 */ /* 0x000fe40008000000 */
        /* <DEDUP_REMOVED lines=253> */
[----:B------:R-:W-:Y:S02]  /*43b0*/  UIADD3 UR6, UR5, 0xc06, URZ ;  /* 0x00000c0605067890 */ /* 0x000fe4000fffe03f */
[----:B------:R-:W-:-:S05]  /*43c0*/  UIADD3 UR5, UR4, 0x786, URZ ;  /* 0x0000078604057890 */ /* 0x000fca000fffe03f */
[----:B------:R-:W-:Y:S01]  /*43d0*/  UMOV UR36, UR6 ;  /* 0x0000000600247c82 */ /* 0x000fe20008000000 */
[----:B------:R-:W-:Y:S01]  /*43e0*/  UIADD3 UR6, UR4, 0x906, URZ ;  /* 0x0000090604067890 */ /* 0x000fe2000fffe03f */
[----:B------:R-:W-:Y:S01]  /*43f0*/  IMAD.U32 R6, RZ, RZ, UR36 ;  /* 0x00000024ff067e24 */ /* 0x000fe2000f8e00ff */
[----:B------:R-:W-:Y:S01]  /*4400*/  UMOV UR38, UR5 ;  /* 0x0000000500267c82 */ /* 0x000fe20008000000 */
[----:B------:R-:W-:Y:S01]  /*4410*/  UMOV UR56, UR36 ;  /* 0x0000002400387c82 */ /* 0x000fe20008000000 */
[----:B------:R-:W-:Y:S01]  /*4420*/  UIADD3 UR5, UR4, 0x886, URZ ;  /* 0x0000088604057890 */ /* 0x000fe2000fffe03f */
[----:B------:R-:W-:Y:S02]  /*4430*/  UMOV UR14, UR36 ;  /* 0x00000024000e7c82 */ /* 0x000fe40008000000 */
[----:B------:R-:W-:Y:S01]  /*4440*/  UMOV UR4, UR14 ;  /* 0x0000000e00047c82 */ /* 0x000fe20008000000 */
[----:B------:R-:W-:Y:S02]  /*4450*/  WARPGROUP.DEPBAR.LE gsb0, 0x0 ;  /* 0x00008000000079c5 */ /* 0x000fe40000010000 */
[----:B------:R-:W-:-:S06]  /*4460*/  WARPGROUP.ARRIVE ;  /* 0x00000000000079c5 */ /* 0x000fcc0000000000 */
[----:B------:R-:W-:Y:S03]  /*4470*/  HGMMA.64x16x16.F32 R24, gdesc[UR52], R24, gsb0 ;  /* 0x00200000341879f0 */ /* 0x000fe60008000818 */
[----:B------:R-:W-:Y:S02]  /*4480*/  WARPGROUP.DEPBAR.LE gsb0, 0x0 ;  /* 0x00008000000079c5 */ /* 0x000fe40000010000 */
[----:B------:R-:W-:-:S06]  /*4490*/  WARPGROUP.ARRIVE ;  /* 0x00000000000079c5 */ /* 0x000fcc0000000000 */
[----:B------:R-:W-:Y:S01]  /*44a0*/  HGMMA.64x16x16.F32 R56, gdesc[UR36], R56, gsb0 ;  /* 0x00200000243879f0 */ /* 0x000fe20008000838 */
[----:B------:R-:W-:Y:S02]  /*44b0*/  R2UR UR39, R2 ;  /* 0x00000000022772ca */ /* 0x000fe400000e0000 */
        /* <DEDUP_REMOVED lines=26> */
.L_x_2386:
[----:B------:R-:W-:Y:S02]  /*4660*/  R2UR UR4, R213 ;  /* 0x00000000d50472ca */ /* 0x000fe400000e0000 */
[----:B------:R-:W-:Y:S02]  /*4670*/  CS2R R150, SRZ ;  /* 0x0000000000967805 */ /* 0x000fe4000001ff00 */
[----:B------:R-:W-:Y:S02]  /*4680*/  R2UR UR7, R215 ;  /* 0x00000000d70772ca */ /* 0x000fe400000e0000 */
[----:B------:R-:W-:Y:S02]  /*4690*/  CS2R R148, SRZ ;  /* 0x0000000000947805 */ /* 0x000fe4000001ff00 */
[----:B------:R-:W-:Y:S02]  /*46a0*/  R2UR UR15, R212 ;  /* 0x00000000d40f72ca */ /* 0x000fe400000e0000 */
[----:B------:R-:W-:-:S02]  /*46b0*/  CS2R R146, SRZ ;  /* 0x0000000000927805 */ /* 0x000fc4000001ff00 */
[----:B------:R-:W-:Y:S02]  /*46c0*/  R2UR UR18, R22 ;  /* 0x00000000161272ca */ /* 0x000fe400000e0000 */
[----:B------:R-:W-:Y:S02]  /*46d0*/  CS2R R144, SRZ ;  /* 0x0000000000907805 */ /* 0x000fe4000001ff00 */
[----:B------:R-:W-:Y:S02]  /*46e0*/  R2UR UR14, R214 ;  /* 0x00000000d60e72ca */ /* 0x000fe400000e0000 */
[----:B------:R-:W-:Y:S02]  /*46f0*/  CS2R R142, SRZ ;  /* 0x00000000008e7805 */ /* 0x000fe4000001ff00 */
[----:B------:R-:W-:Y:S02]  /*4700*/  CS2R R140, SRZ ;  /* 0x00000000008c7805 */ /* 0x000fe4000001ff00 */
[----:B------:R-:W-:-:S02]  /*4710*/  CS2R R138, SRZ ;  /* 0x00000000008a7805 */ /* 0x000fc4000001ff00 */
[----:B------:R-:W-:Y:S01]  /*4720*/  CS2R R136, SRZ ;  /* 0x0000000000887805 */ /* 0x000fe2000001ff00 */
[----:B------:R-:W-:Y:S01]  /*4730*/  UISETP.NE.AND UP0, UPT, UR4, URZ, UPT ;  /* 0x0000003f0400728c */ /* 0x000fe2000bf05270 */
[----:B------:R-:W-:Y:S01]  /*4740*/  CS2R R134, SRZ ;  /* 0x0000000000867805 */ /* 0x000fe2000001ff00 */
[----:B------:R-:W-:Y:S01]  /*4750*/  VIADD R2, R216, UR7 ;  /* 0x00000007d8027c36 */ /* 0x000fe20008000000 */
[----:B------:R-:W-:Y:S01]  /*4760*/  UMOV UR10, UR7 ;  /* 0x00000007000a7c82 */ /* 0x000fe20008000000 */
[----:B------:R-:W-:Y:S01]  /*4770*/  UIMAD UR5, UR60, -0x50, UR15 ;  /* 0xffffffb03c0578a4 */ /* 0x000fe2000f8e020f */
[----:B------:R-:W-:Y:S02]  /*4780*/  CS2R R132, SRZ ;  /* 0x0000000000847805 */ /* 0x000fe4000001ff00 */
[----:B------:R-:W-:Y:S01]  /*4790*/  PLOP3.LUT P1, PT, PT, PT, UP0, 0x80, 0x0 ;  /* 0x000000000000781c */ /* 0x000fe20003f2f008 */
[----:B------:R-:W-:Y:S01]  /*47a0*/  IMAD.U32 R19, RZ, RZ, UR18 ;  /* 0x00000012ff137e24 */ /* 0x000fe2000f8e00ff */
[----:B------:R-:W-:-:S02]  /*47b0*/  PLOP3.LUT P2, PT, PT, PT, UP0, 0x80, 0x0 ;  /* 0x000000000000781c */ /* 0x000fc40003f4f008 */
[----:B------:R-:W-:Y:S01]  /*47c0*/  CS2R R130, SRZ ;  /* 0x0000000000827805 */ /* 0x000fe2000001ff00 */
[----:B------:R-:W-:Y:S01]  /*47d0*/  IMAD.U32 R64, RZ, RZ, UR5 ;  /* 0x00000005ff407e24 */ /* 0x000fe2000f8e00ff */
[----:B------:R-:W-:Y:S01]  /*47e0*/  @UP0 ULDC UR4, c[0x0][0x44c] ;  /* 0x0001130000040ab9 */ /* 0x000fe20000000800 */
[----:B------:R-:W-:Y:S01]  /*47f0*/  ULDC UR5, c[0x0][0x988] ;  /* 0x0002620000057ab9 */ /* 0x000fe20000000800 */
[----:B------:R-:W-:Y:S01]  /*4800*/  @UP0 ULDC UR6, c[0x0][0x44c] ;  /* 0x0001130000060ab9 */ /* 0x000fe20000000800 */
[----:B------:R-:W-:Y:S01]  /*4810*/  @UP0 ULDC UR11, c[0x0][0x450] ;  /* 0x00011400000b0ab9 */ /* 0x000fe20000000800 */
[----:B------:R-:W-:Y:S01]  /*4820*/  UIMAD.WIDE.U32 UR6, UR7, UR6, URZ ;  /* 0x00000006070672a5 */ /* 0x000fe2000f8e003f */
[----:B------:R-:W-:Y:S02]  /*4830*/  CS2R R128, SRZ ;  /* 0x0000000000807805 */ /* 0x000fe4000001ff00 */
[----:B------:R-:W-:Y:S02]  /*4840*/  CS2R R126, SRZ ;  /* 0x00000000007e7805 */ /* 0x000fe4000001ff00 */
[----:B------:R-:W-:Y:S01]  /*4850*/  CS2R R124, SRZ ;  /* 0x00000000007c7805 */ /* 0x000fe2000001ff00 */
[----:B------:R-:W-:Y:S01]  /*4860*/  @P1 IMAD.HI.U32 R3, R2, UR4, RZ ;  /* 0x0000000402031c27 */ /* 0x000fe2000f8e00ff */
[----:B------:R-:W-:Y:S01]  /*4870*/  @UP0 ULDC UR4, c[0x0][0x450] ;  /* 0x0001140000040ab9 */ /* 0x000fe20000000800 */
[----:B------:R-:W-:Y:S01]  /*4880*/  @UP0 USHF.R.U32.HI UR10, URZ, UR11, UR7 ;  /* 0x0000000b3f0a0299 */ /* 0x000fe20008011607 */
[----:B------:R-:W-:-:S02]  /*4890*/  CS2R R122, SRZ ;  /* 0x00000000007a7805 */ /* 0x000fc4000001ff00 */
[----:B------:R-:W-:Y:S02]  /*48a0*/  CS2R R120, SRZ ;  /* 0x0000000000787805 */ /* 0x000fe4000001ff00 */
[----:B------:R-:W-:Y:S01]  /*48b0*/  @P2 SHF.R.U32.HI R2, RZ, UR4, R3 ;  /* 0x00000004ff022c19 */ /* 0x000fe20008011603 */
[----:B------:R-:W-:Y:S01]  /*48c0*/  UIMAD UR4, UR60, -0x50, URZ ;  /* 0xffffffb03c0478a4 */ /* 0x000fe2000f8e023f */
[----:B------:R-:W-:Y:S01]  /*48d0*/  IADD3 R3, -R23, 0x50, R64 ;  /* 0x0000005017037810 */ /* 0x000fe20007ffe140 */
[----:B------:R-:W-:Y:S01]  /*48e0*/  UIADD3 UR6, UR10, UR15, -UR18 ;  /* 0x0000000f0a067290 */ /* 0x000fe2000fffe812 */
[----:B------:R-:W-:Y:S01]  /*48f0*/  CS2R R118, SRZ ;  /* 0x0000000000767805 */ /* 0x000fe2000001ff00 */
[----:B------:R-:W0:Y:S01]  /*4900*/  SHFL.IDX PT, R5, R2, 0x1, 0x1c1f ;  /* 0x003c1f0002057f89 */ /* 0x000e2200000e0000 */
[----:B------:R-:W-:Y:S01]  /*4910*/  UIADD3 UR60, UR60, -0x2, URZ ;  /* 0xfffffffe3c3c7890 */ /* 0x000fe2000fffe03f */
[----:B------:R-:W-:Y:S01]  /*4920*/  IMAD.U32 R4, RZ, RZ, UR4 ;  /* 0x00000004ff047e24 */ /* 0x000fe2000f8e00ff */
[----:B------:R-:W-:Y:S01]  /*4930*/  R2UR UR4, R0 ;  /* 0x00000000000472ca */ /* 0x000fe200000e0000 */
[----:B------:R-:W1:Y:S01]  /*4940*/  SHFL.IDX PT, R2, R2, RZ, 0x1c1f ;  /* 0x001c1fff02027589 */ /* 0x000e6200000e0000 */
[----:B------:R-:W-:Y:S01]  /*4950*/  UIMAD.WIDE UR6, UR6, 0x66666667, URZ ;  /* 0x66666667060678a5 */ /* 0x000fe2000f8e023f */
[----:B------:R-:W-:-:S02]  /*4960*/  CS2R R116, SRZ ;  /* 0x0000000000747805 */ /* 0x000fc4000001ff00 */
[----:B------:R-:W-:Y:S02]  /*4970*/  IADD3 R4, -R23, 0x51, R4 ;  /* 0x0000005117047810 */ /* 0x000fe40007ffe104 */
[----:B------:R-:W-:Y:S01]  /*4980*/  CS2R R114, SRZ ;  /* 0x0000000000727805 */ /* 0x000fe2000001ff00 */
[----:B------:R-:W-:Y:S01]  /*4990*/  USHF.R.U32.HI UR6, URZ, 0x1f, UR7 ;  /* 0x0000001f3f067899 */ /* 0x000fe20008011607 */
[----:B------:R-:W-:Y:S02]  /*49a0*/  CS2R R112, SRZ ;  /* 0x0000000000707805 */ /* 0x000fe4000001ff00 */
[----:B------:R-:W-:Y:S01]  /*49b0*/  IADD3 R4, -R19, UR15, R4 ;  /* 0x0000000f13047c10 */ /* 0x000fe2000fffe104 */
[----:B------:R-:W2:Y:S01]  /*49c0*/  S2UR UR15, SR_CgaCtaId ;  /* 0x00000000000f79c3 */ /* 0x000ea20000008800 */
[----:B------:R-:W-:Y:S01]  /*49d0*/  ULEA.HI.SX32 UR6, UR7, UR6, 0x1b ;  /* 0x0000000607067291 */ /* 0x000fe2000f8fda3f */
[----:B------:R-:W-:Y:S02]  /*49e0*/  CS2R R110, SRZ ;  /* 0x00000000006e7805 */ /* 0x000fe4000001ff00 */
[----:B------:R-:W-:Y:S01]  /*49f0*/  CS2R R108, SRZ ;  /* 0x00000000006c7805 */ /* 0x000fe2000001ff00 */
[----:B------:R-:W-:Y:S01]  /*4a00*/  UIADD3 UR4, UR4, 0x38840, URZ ;  /* 0x0003884004047890 */ /* 0x000fe2000fffe03f */
[----:B------:R-:W-:Y:S01]  /*4a10*/  CS2R R106, SRZ ;  /* 0x00000000006a7805 */ /* 0x000fe2000001ff00 */
[----:B------:R-:W-:Y:S01]  /*4a20*/  UISETP.LT.AND UP0, UPT, UR14, UR6, UPT ;  /* 0x000000060e00728c */ /* 0x000fe2000bf01270 */
[----:B------:R-:W-:-:S02]  /*4a30*/  CS2R R104, SRZ ;  /* 0x0000000000687805 */ /* 0x000fc4000001ff00 */
[----:B------:R-:W-:Y:S02]  /*4a40*/  CS2R R102, SRZ ;  /* 0x0000000000667805 */ /* 0x000fe4000001ff00 */
[----:B------:R-:W-:Y:S01]  /*4a50*/  CS2R R100, SRZ ;  /* 0x0000000000647805 */ /* 0x000fe2000001ff00 */
[----:B------:R-:W-:Y:S01]  /*4a60*/  USEL UR7, UR14, UR6, !UP0 ;  /* 0x000000060e077287 */ /* 0x000fe2000c000000 */
[----:B------:R-:W-:Y:S02]  /*4a70*/  CS2R R98, SRZ ;  /* 0x0000000000627805 */ /* 0x000fe4000001ff00 */
[----:B0-----:R-:W-:Y:S02]  /*4a80*/  VIADDMNMX R5, R5, R4, R3, PT ;  /* 0x0000000405057246 */ /* 0x001fe40003800103 */
[----:B------:R-:W-:Y:S01]  /*4a90*/  CS2R R96, SRZ ;  /* 0x0000000000607805 */ /* 0x000fe2000001ff00 */
[----:B------:R-:W-:Y:S01]  /*4aa0*/  UISETP.GE.AND UP0, UPT, UR60, UR7, UPT ;  /* 0x000000073c00728c */ /* 0x000fe2000bf06270 */
[----:B------:R-:W-:-:S02]  /*4ab0*/  CS2R R94, SRZ ;  /* 0x00000000005e7805 */ /* 0x000fc4000001ff00 */
[C---:B------:R-:W-:Y:S02]  /*4ac0*/  ISETP.GT.AND P1, PT, R5.reuse, RZ, PT ;  /* 0x000000ff0500720c */ /* 0x040fe40003f24270 */
[----:B------:R-:W-:Y:S02]  /*4ad0*/  CS2R R92, SRZ ;  /* 0x00000000005c7805 */ /* 0x000fe4000001ff00 */
[C---:B------:R-:W-:Y:S02]  /*4ae0*/  ISETP.GT.AND P2, PT, R5.reuse, 0x1, PT ;  /* 0x000000010500780c */ /* 0x040fe40003f44270 */
[----:B------:R-:W-:Y:S02]  /*4af0*/  CS2R R90, SRZ ;  /* 0x00000000005a7805 */ /* 0x000fe4000001ff00 */
[----:B------:R-:W-:Y:S02]  /*4b00*/  ISETP.GT.AND P3, PT, R5, 0x8, PT ;  /* 0x000000080500780c */ /* 0x000fe40003f64270 */
[----:B------:R-:W-:-:S02]  /*4b10*/  CS2R R88, SRZ ;  /* 0x0000000000587805 */ /* 0x000fc4000001ff00 */
[----:B------:R-:W-:Y:S02]  /*4b20*/  FSEL R19, R58, -INF , P1 ;  /* 0xff8000003a137808 */ /* 0x000fe40000800000 */
[----:B------:R-:W-:Y:S02]  /*4b30*/  CS2R R86, SRZ ;  /* 0x0000000000567805 */ /* 0x000fe4000001ff00 */
[----:B------:R-:W-:Y:S01]  /*4b40*/  FSEL R59, R59, -INF , P2 ;  /* 0xff8000003b3b7808 */ /* 0x000fe20001000000 */
[----:B--2---:R-:W-:Y:S01]  /*4b50*/  UPRMT UR4, UR15, 0x654, UR4 ;  /* 0x000006540f047896 */ /* 0x004fe20008000004 */
[----:B------:R-:W-:Y:S02]  /*4b60*/  ISETP.GT.AND P1, PT, R5, 0x9, PT ;  /* 0x000000090500780c */ /* 0x000fe40003f24270 */
[----:B------:R-:W-:Y:S02]  /*4b70*/  CS2R R84, SRZ ;  /* 0x0000000000547805 */ /* 0x000fe4000001ff00 */
[----:B------:R-:W-:-:S02]  /*4b80*/  FSEL R21, R62, -INF , P3 ;  /* 0xff8000003e157808 */ /* 0x000fc40001800000 */
[----:B------:R-:W-:Y:S02]  /*4b90*/  CS2R R82, SRZ ;  /* 0x0000000000527805 */ /* 0x000fe4000001ff00 */
[----:B------:R-:W-:Y:S02]  /*4ba0*/  FMNMX.FTZ R58, R19, R59, !PT ;  /* 0x0000003b133a7209 */ /* 0x000fe40007810000 */
[----:B------:R-:W-:Y:S02]  /*4bb0*/  ISETP.GT.AND P2, PT, R5, 0x10, PT ;  /* 0x000000100500780c */ /* 0x000fe40003f44270 */
[----:B------:R-:W-:Y:S01]  /*4bc0*/  FSEL R63, R63, -INF , P1 ;  /* 0xff8000003f3f7808 */ /* 0x000fe20000800000 */
[----:B------:R-:W-:Y:S01]  /*4bd0*/  SYNCS.ARRIVE.TRANS64.RED.A1T0 RZ, [UR4], RZ ;  /* 0x000000ffffff79a7 */ /* 0x000fe20008100404 */
        /* <DEDUP_REMOVED lines=47> */
[----:B------:R-:W-:Y:S02]  /*4ed0*/  FMNMX.FTZ R58, R5, R58, !PT ;  /* 0x0000003a053a7209 */ /* 0x000fe40007810000 */
[----:B-1----:R-:W-:Y:S02]  /*4ee0*/  VIADDMNMX R3, R2, R4, R3, PT ;  /* 0x0000000402037246 */ /* 0x002fe40003800103 */
[----:B------:R-:W-:-:S02]  /*4ef0*/  FMNMX.FTZ R58, R31, R58, !PT ;  /* 0x0000003a1f3a7209 */ /* 0x000fc40007810000 */
[C---:B------:R-:W-:Y:S02]  /*4f00*/  ISETP.GT.AND P1, PT, R3.reuse, RZ, PT ;  /* 0x000000ff0300720c */ /* 0x040fe40003f24270 */
[C---:B------:R-:W-:Y:S01]  /*4f10*/  ISETP.GT.AND P2, PT, R3.reuse, 0x1, PT ;  /* 0x000000010300780c */ /* 0x040fe20003f44270 */
[----:B------:R-:W0:Y:S01]  /*4f20*/  SHFL.BFLY PT, R79, R58, 0x2, 0x1f ;  /* 0x0c401f003a4f7f89 */ /* 0x000e2200000e0000 */
[----:B------:R-:W-:Y:S02]  /*4f30*/  ISETP.GT.AND P3, PT, R3, 0x8, PT ;  /* 0x000000080300780c */ /* 0x000fe40003f64270 */
[----:B------:R-:W-:Y:S02]  /*4f40*/  FSEL R56, R56, -INF , P1 ;  /* 0xff80000038387808 */ /* 0x000fe40000800000 */
[----:B------:R-:W-:Y:S02]  /*4f50*/  FSEL R57, R57, -INF , P2 ;  /* 0xff80000039397808 */ /* 0x000fe40001000000 */
[----:B------:R-:W-:-:S02]  /*4f60*/  ISETP.GT.AND P1, PT, R3, 0x9, PT ;  /* 0x000000090300780c */ /* 0x000fc40003f24270 */
[----:B------:R-:W-:Y:S02]  /*4f70*/  FSEL R60, R60, -INF , P3 ;  /* 0xff8000003c3c7808 */ /* 0x000fe40001800000 */
[----:B------:R-:W-:Y:S02]  /*4f80*/  FSEL R61, R61, -INF , P1 ;  /* 0xff8000003d3d7808 */ /* 0x000fe40000800000 */
[C---:B------:R-:W-:Y:S02]  /*4f90*/  ISETP.GT.AND P1, PT, R3.reuse, 0x10, PT ;  /* 0x000000100300780c */ /* 0x040fe40003f24270 */
[C---:B------:R-:W-:Y:S02]  /*4fa0*/  ISETP.GT.AND P2, PT, R3.reuse, 0x11, PT ;  /* 0x000000110300780c */ /* 0x040fe40003f44270 */
[----:B------:R-:W-:Y:S02]  /*4fb0*/  FSEL R48, R48, -INF , P1 ;  /* 0xff80000030307808 */ /* 0x000fe40000800000 */
[----:B------:R-:W-:-:S02]  /*4fc0*/  ISETP.GT.AND P1, PT, R3, 0x18, PT ;  /* 0x000000180300780c */ /* 0x000fc40003f24270 */
[----:B------:R-:W-:Y:S02]  /*4fd0*/  FSEL R49, R49, -INF , P2 ;  /* 0xff80000031317808 */ /* 0x000fe40001000000 */
[----:B------:R-:W-:Y:S02]  /*4fe0*/  ISETP.GT.AND P3, PT, R3, 0x19, PT ;  /* 0x000000190300780c */ /* 0x000fe40003f64270 */
[----:B0-----:R-:W-:Y:S02]  /*4ff0*/  FMNMX.FTZ R4, R58, R79, !PT ;  /* 0x0000004f3a047209 */ /* 0x001fe40007810000 */
[----:B------:R-:W-:Y:S02]  /*5000*/  FMNMX.FTZ R79, R56, R57, !PT ;  /* 0x00000039384f7209 */ /* 0x000fe40007810000 */
[----:B------:R-:W-:Y:S01]  /*5010*/  FSEL R52, R52, -INF , P1 ;  /* 0xff80000034347808 */ /* 0x000fe20000800000 */
[----:B------:R-:W0:Y:S01]  /*5020*/  SHFL.BFLY PT, R81, R4, 0x1, 0x1f ;  /* 0x0c201f0004517f89 */ /* 0x000e2200000e0000 */
[----:B------:R-:W-:-:S02]  /*5030*/  FMNMX.FTZ R2, R60, R79, !PT ;  /* 0x0000004f3c027209 */ /* 0x000fc40007810000 */
[----:B------:R-:W-:Y:S02]  /*5040*/  FSEL R53, R53, -INF , P3 ;  /* 0xff80000035357808 */ /* 0x000fe40001800000 */
[----:B------:R-:W-:Y:S02]  /*5050*/  FMNMX.FTZ R79, R61, R2, !PT ;  /* 0x000000023d4f7209 */ /* 0x000fe40007810000 */
[C---:B------:R-:W-:Y:S02]  /*5060*/  ISETP.GT.AND P1, PT, R3.reuse, 0x20, PT ;  /* 0x000000200300780c */ /* 0x040fe40003f24270 */
[----:B------:R-:W-:Y:S02]  /*5070*/  FMNMX.FTZ R2, R48, R79, !PT ;  /* 0x0000004f30027209 */ /* 0x000fe40007810000 */
[----:B------:R-:W-:Y:S02]  /*5080*/  ISETP.GT.AND P2, PT, R3, 0x21, PT ;  /* 0x000000210300780c */ /* 0x000fe40003f44270 */
[----:B------:R-:W-:-:S02]  /*5090*/  FMNMX.FTZ R79, R49, R2, !PT ;  /* 0x00000002314f7209 */ /* 0x000fc40007810000 */
[----:B------:R-:W-:Y:S02]  /*50a0*/  FSEL R40, R40, -INF , P1 ;  /* 0xff80000028287808 */ /* 0x000fe40000800000 */
[----:B------:R-:W-:Y:S02]  /*50b0*/  FMNMX.FTZ R2, R52, R79, !PT ;  /* 0x0000004f34027209 */ /* 0x000fe40007810000 */
[----:B------:R-:W-:Y:S02]  /*50c0*/  ISETP.GT.AND P3, PT, R3, 0x28, PT ;  /* 0x000000280300780c */ /* 0x000fe40003f64270 */
[----:B------:R-:W-:Y:S02]  /*50d0*/  FMNMX.FTZ R79, R53, R2, !PT ;  /* 0x00000002354f7209 */ /* 0x000fe40007810000 */
[----:B------:R-:W-:Y:S02]  /*50e0*/  FSEL R41, R41, -INF , P2 ;  /* 0xff80000029297808 */ /* 0x000fe40001000000 */
[----:B0-----:R-:W-:-:S02]  /*50f0*/  FMNMX.FTZ R4, R4, R81, !PT ;  /* 0x0000005104047209 */ /* 0x001fc40007810000 */
[----:B------:R-:W-:Y:S02]  /*5100*/  CS2R R80, SRZ ;  /* 0x0000000000507805 */ /* 0x000fe4000001ff00 */
[----:B------:R-:W-:Y:S02]  /*5110*/  FMNMX.FTZ R26, R40, R79, !PT ;  /* 0x0000004f281a7209 */ /* 0x000fe40007810000 */
[C---:B------:R-:W-:Y:S01]  /*5120*/  FSETP.NEU.FTZ.AND P4, PT, R4.reuse, -INF , PT ;  /* 0xff8000000400780b */ /* 0x040fe20003f9d000 */
[----:B------:R-:W-:Y:S01]  /*5130*/  FMUL.FTZ R2, R4, UR5 ;  /* 0x0000000504027c20 */ /* 0x000fe20008410000 */
[----:B------:R-:W-:Y:S02]  /*5140*/  ISETP.GT.AND P1, PT, R3, 0x29, PT ;  /* 0x000000290300780c */ /* 0x000fe40003f24270 */
[----:B------:R-:W-:Y:S02]  /*5150*/  FSEL R44, R44, -INF , P3 ;  /* 0xff8000002c2c7808 */ /* 0x000fe40001800000 */
[----:B------:R-:W-:-:S02]  /*5160*/  FMNMX.FTZ R79, R41, R26, !PT ;  /* 0x0000001a294f7209 */ /* 0x000fc40007810000 */
[----:B------:R-:W-:Y:S02]  /*5170*/  FSEL R2, R2, RZ, P4 ;  /* 0x000000ff02027208 */ /* 0x000fe40002000000 */
[----:B------:R-:W-:Y:S02]  /*5180*/  FSEL R45, R45, -INF , P1 ;  /* 0xff8000002d2d7808 */ /* 0x000fe40000800000 */
[----:B------:R-:W-:Y:S01]  /*5190*/  ISETP.GT.AND P1, PT, R3, 0x30, PT ;  /* 0x000000300300780c */ /* 0x000fe20003f24270 */
[--C-:B------:R-:W-:Y:S01]  /*51a0*/  FFMA.FTZ R209, R19, UR5, -R2.reuse ;  /* 0x0000000513d17c23 */ /* 0x100fe20008010802 */
[----:B------:R-:W-:Y:S01]  /*51b0*/  FMNMX.FTZ R26, R44, R79, !PT ;  /* 0x0000004f2c1a7209 */ /* 0x000fe20007810000 */
[--C-:B------:R-:W-:Y:S01]  /*51c0*/  FFMA.FTZ R211, R21, UR5, -R2.reuse ;  /* 0x0000000515d37c23 */ /* 0x100fe20008010802 */
[----:B------:R-:W-:Y:S01]  /*51d0*/  ISETP.GT.AND P2, PT, R3, 0x31, PT ;  /* 0x000000310300780c */ /* 0x000fe20003f44270 */
[--C-:B------:R-:W-:Y:S01]  /*51e0*/  FFMA.FTZ R63, R63, UR5, -R2.reuse ;  /* 0x000000053f3f7c23 */ /* 0x100fe20008010802 */
[----:B------:R-:W-:Y:S01]  /*51f0*/  FSEL R32, R32, -INF , P1 ;  /* 0xff80000020207808 */ /* 0x000fe20000800000 */
[----:B------:R-:W-:Y:S01]  /*5200*/  MUFU.EX2 R209, R209 ;  /* 0x000000d100d17308 */ /* 0x000fe20000000800 */
[----:B------:R-:W-:Y:S01]  /*5210*/  FMNMX.FTZ R19, R45, R26, !PT ;  /* 0x0000001a2d137209 */ /* 0x000fe20007810000 */
[--C-:B------:R-:W-:Y:S01]  /*5220*/  FFMA.FTZ R26, R59, UR5, -R2.reuse ;  /* 0x000000053b1a7c23 */ /* 0x100fe20008010802 */
[----:B------:R-:W-:Y:S01]  /*5230*/  ISETP.GT.AND P1, PT, R3, 0x38, PT ;  /* 0x000000380300780c */ /* 0x000fe20003f24270 */
[--C-:B------:R-:W-:Y:S01]  /*5240*/  FFMA.FTZ R65, R65, UR5, -R2.reuse ;  /* 0x0000000541417c23 */ /* 0x100fe20008010802 */
[----:B------:R-:W-:Y:S01]  /*5250*/  FSEL R33, R33, -INF , P2 ;  /* 0xff80000021217808 */ /* 0x000fe20001000000 */
[--C-:B------:R-:W-:Y:S01]  /*5260*/  FFMA.FTZ R5, R5, UR5, -R2.reuse ;  /* 0x0000000505057c23 */ /* 0x100fe20008010802 */
[----:B------:R-:W-:Y:S01]  /*5270*/  FMNMX.FTZ R30, R32, R19, !PT ;  /* 0x00000013201e7209 */ /* 0x000fe20007810000 */
[----:B------:R-:W0:Y:S01]  /*5280*/  MUFU.EX2 R26, R26 ;  /* 0x0000001a001a7308 */ /* 0x000e220000000800 */
[----:B------:R-:W-:Y:S01]  /*5290*/  ISETP.GT.AND P2, PT, R3, 0x39, PT ;  /* 0x000000390300780c */ /* 0x000fe20003f44270 */
[--C-:B------:R-:W-:Y:S01]  /*52a0*/  FFMA.FTZ R51, R51, UR5, -R2.reuse ;  /* 0x0000000533337c23 */ /* 0x100fe20008010802 */
[----:B------:R-:W-:Y:S01]  /*52b0*/  FSEL R36, R36, -INF , P1 ;  /* 0xff80000024247808 */ /* 0x000fe20000800000 */
[--C-:B------:R-:W-:Y:S01]  /*52c0*/  FFMA.FTZ R67, R67, UR5, -R2.reuse ;  /* 0x0000000543437c23 */ /* 0x100fe20008010802 */
[----:B------:R-:W-:Y:S01]  /*52d0*/  FMNMX.FTZ R19, R33, R30, !PT ;  /* 0x0000001e21137209 */ /* 0x000fe20007810000 */
[--C-:B------:R-:W-:Y:S01]  /*52e0*/  FFMA.FTZ R55, R55, UR5, -R2.reuse ;  /* 0x0000000537377c23 */ /* 0x100fe20008010802 */
[----:B------:R-:W-:Y:S01]  /*52f0*/  FSEL R37, R37, -INF , P2 ;  /* 0xff80000025257808 */ /* 0x000fe20001000000 */
[----:B------:R-:W-:Y:S01]  /*5300*/  MUFU.EX2 R211, R211 ;  /* 0x000000d300d37308 */ /* 0x000fe20000000800 */
[----:B------:R-:W-:Y:S01]  /*5310*/  ISETP.GT.AND P1, PT, R3, 0x40, PT ;  /* 0x000000400300780c */ /* 0x000fe20003f24270 */
[--C-:B------:R-:W-:Y:S01]  /*5320*/  FFMA.FTZ R69, R69, UR5, -R2.reuse ;  /* 0x0000000545457c23 */ /* 0x100fe20008010802 */
[----:B------:R-:W-:Y:S01]  /*5330*/  FMNMX.FTZ R30, R36, R19, !PT ;  /* 0x00000013241e7209 */ /* 0x000fe20007810000 */
[--C-:B------:R-:W-:Y:S01]  /*5340*/  FFMA.FTZ R43, R43, UR5, -R2.reuse ;  /* 0x000000052b2b7c23 */ /* 0x100fe20008010802 */
[----:B------:R-:W-:Y:S01]  /*5350*/  ISETP.GT.AND P2, PT, R3, 0x41, PT ;  /* 0x000000410300780c */ /* 0x000fe20003f44270 */
[----:B------:R-:W-:Y:S01]  /*5360*/  FFMA.FTZ R71, R71, UR5, -R2 ;  /* 0x0000000547477c23 */ /* 0x000fe20008010802 */
[----:B------:R-:W-:Y:S01]  /*5370*/  FSEL R24, R24, -INF , P1 ;  /* 0xff80000018187808 */ /* 0x000fe20000800000 */
[----:B------:R-:W-:Y:S01]  /*5380*/  MUFU.EX2 R34, R63 ;  /* 0x0000003f00227308 */ /* 0x000fe20000000800 */
[----:B------:R-:W-:Y:S01]  /*5390*/  FMNMX.FTZ R19, R37, R30, !PT ;  /* 0x0000001e25137209 */ /* 0x000fe20007810000 */
[----:B0-----:R-:W-:Y:S01]  /*53a0*/  FADD.FTZ R62, R209, R26 ;  /* 0x0000001ad13e7221 */ /* 0x001fe20000010000 */
[----:B------:R-:W-:Y:S01]  /*53b0*/  ISETP.GT.AND P1, PT, R3, 0x48, PT ;  /* 0x000000480300780c */ /* 0x000fe20003f24270 */
[--C-:B------:R-:W-:Y:S01]  /*53c0*/  FFMA.FTZ R47, R47, UR5, -R2.reuse ;  /* 0x000000052f2f7c23 */ /* 0x100fe20008010802 */
[----:B------:R-:W-:Y:S01]  /*53d0*/  FSEL R25, R25, -INF , P2 ;  /* 0xff80000019197808 */ /* 0x000fe20001000000 */
[--C-:B------:R-:W-:Y:S01]  /*53e0*/  FFMA.FTZ R197, R73, UR5, -R2.reuse ;  /* 0x0000000549c57c23 */ /* 0x100fe20008010802 */
[----:B------:R-:W-:Y:S01]  /*53f0*/  FMNMX.FTZ R30, R24, R19, !PT ;  /* 0x00000013181e7209 */ /* 0x000fe20007810000 */
[----:B------:R-:W-:Y:S01]  /*5400*/  MUFU.EX2 R65, R65 ;  /* 0x0000004100417308 */ /* 0x000fe20000000800 */
        /* <DEDUP_REMOVED lines=8> */
[----:B------:R-:W-:Y:S01]  /*5490*/  FMNMX.FTZ R30, R28, R3, !PT ;  /* 0x000000031c1e7209 */ /* 0x000fe20007810000 */
[--C-:B------:R-:W-:Y:S01]  /*54a0*/  FFMA.FTZ R77, R77, UR5, -R2.reuse ;  /* 0x000000054d4d7c23 */ /* 0x100fe20008010802 */
[----:B------:R-:W-:Y:S01]  /*54b0*/  F2FP.F16.F32.PACK_AB R209, R26, R209 ;  /* 0x000000d11ad1723e */ /* 0x000fe200000000ff */
[--C-:B------:R-:W-:Y:S01]  /*54c0*/  FFMA.FTZ R27, R27, UR5, -R2.reuse ;  /* 0x000000051b1b7c23 */ /* 0x100fe20008010802 */
[----:B------:R-:W-:Y:S01]  /*54d0*/  FMNMX.FTZ R30, R29, R30, !PT ;  /* 0x0000001e1d1e7209 */ /* 0x000fe20007810000 */
[----:B------:R-:W-:Y:S01]  /*54e0*/  FFMA.FTZ R2, R31, UR5, -R2 ;  /* 0x000000051f027c23 */ /* 0x000fe20008010802 */
[----:B------:R-:W-:Y:S01]  /*54f0*/  CS2R R78, SRZ ;  /* 0x00000000004e7805 */ /* 0x000fe2000001ff00 */
[----:B------:R-:W0:Y:S01]  /*5500*/  MUFU.EX2 R38, R51 ;  /* 0x0000003300267308 */ /* 0x000e220000000800 */
[----:B------:R-:W-:Y:S01]  /*5510*/  CS2R R74, SRZ ;  /* 0x00000000004a7805 */ /* 0x000fe2000001ff00 */
[----:B------:R-:W1:Y:S01]  /*5520*/  SHFL.BFLY PT, R3, R30, 0x2, 0x1f ;  /* 0x0c401f001e037f89 */ /* 0x000e6200000e0000 */
[----:B------:R-:W-:-:S05]  /*5530*/  CS2R R72, SRZ ;  /* 0x0000000000487805 */ /* 0x000fca000001ff00 */
        /* <DEDUP_REMOVED lines=11> */
[----:B0-----:R-:W-:-:S05]  /*55f0*/  FMNMX.FTZ R3, R19, R30, !PT ;  /* 0x0000001e13037209 */ /* 0x001fca0007810000 */
[----:B------:R-:W-:Y:S01]  /*5600*/  MUFU.EX2 R197, R197 ;  /* 0x000000c500c57308 */ /* 0x000fe20000000800 */
[C---:B------:R-:W-:Y:S01]  /*5610*/  FSETP.NEU.FTZ.AND P1, PT, R3.reuse, -INF , PT ;  /* 0xff8000000300780b */ /* 0x040fe20003f3d000 */
[----:B------:R-:W-:-:S06]  /*5620*/  FMUL.FTZ R19, R3, UR5 ;  /* 0x0000000503137c20 */ /* 0x000fcc0008410000 */
[----:B------:R-:W-:Y:S01]  /*5630*/  MUFU.EX2 R54, R35 ;  /* 0x0000002300367308 */ /* 0x000fe20000000800 */
[----:B------:R-:W-:Y:S02]  /*5640*/  FSEL R19, R19, RZ, P1 ;  /* 0x000000ff13137208 */ /* 0x000fe40000800000 */
[----:B------:R-:W-:Y:S02]  /*5650*/  PLOP3.LUT P1, PT, PT, PT, UP0, 0x80, 0x0 ;  /* 0x000000000000781c */ /* 0x000fe40003f2f008 */
[----:B--2---:R-:W-:Y:S01]  /*5660*/  F2FP.F16.F32.PACK_AB R203, R50, R71 ;  /* 0x0000004732cb723e */ /* 0x004fe200000000ff */
        /* <DEDUP_REMOVED lines=22> */
[----:B------:R-:W1:Y:S08]  /*57d0*/  MUFU.EX2 R60, R60 ;  /* 0x0000003c003c7308 */ /* 0x000e700000000800 */
[----:B------:R-:W2:Y:S01]  /*57e0*/  MUFU.EX2 R61, R61 ;  /* 0x0000003d003d7308 */ /* 0x000ea20000000800 */
[----:B0-----:R-:W-:Y:S01]  /*57f0*/  FADD.FTZ R5, R56, R57 ;  /* 0x0000003938057221 */ /* 0x001fe20000010000 */
[----:B------:R-:W-:-:S02]  /*5800*/  F2FP.F16.F32.PACK_AB R208, R57, R56 ;  /* 0x0000003839d0723e */ /* 0x000fc400000000ff */
[----:B------:R-:W-:-:S04]  /*5810*/  CS2R R56, SRZ ;  /* 0x0000000000387805 */ /* 0x000fc8000001ff00 */
[----:B------:R-:W0:Y:S01]  /*5820*/  MUFU.EX2 R48, R48 ;  /* 0x0000003000307308 */ /* 0x000e220000000800 */
[----:B-1----:R-:W-:Y:S01]  /*5830*/  FADD.FTZ R64, R60, R5 ;  /* 0x000000053c407221 */ /* 0x002fe20000010000 */
[----:B------:R-:W-:Y:S01]  /*5840*/  FADD.FTZ R5, R211, R62 ;  /* 0x0000003ed3057221 */ /* 0x000fe20000010000 */
[----:B------:R-:W-:-:S03]  /*5850*/  F2FP.F16.F32.PACK_AB R211, R34, R211 ;  /* 0x000000d322d3723e */ /* 0x000fc600000000ff */
[----:B------:R-:W-:Y:S01]  /*5860*/  FADD.FTZ R62, R34, R5 ;  /* 0x00000005223e7221 */ /* 0x000fe20000010000 */
[----:B------:R-:W-:Y:S01]  /*5870*/  CS2R R34, SRZ ;  /* 0x0000000000227805 */ /* 0x000fe2000001ff00 */
[----:B------:R-:W1:Y:S01]  /*5880*/  MUFU.EX2 R49, R49 ;  /* 0x0000003100317308 */ /* 0x000e620000000800 */
[----:B--2---:R-:W-:Y:S01]  /*5890*/  FADD.FTZ R21, R61, R64 ;  /* 0x000000403d157221 */ /* 0x004fe20000010000 */
[----:B------:R-:W-:Y:S01]  /*58a0*/  FADD.FTZ R5, R65, R62 ;  /* 0x0000003e41057221 */ /* 0x000fe20000010000 */
[----:B------:R-:W-:Y:S02]  /*58b0*/  F2FP.F16.F32.PACK_AB R210, R61, R60 ;  /* 0x0000003c3dd2723e */ /* 0x000fe400000000ff */
[----:B------:R-:W-:Y:S02]  /*58c0*/  CS2R R64, SRZ ;  /* 0x0000000000407805 */ /* 0x000fe4000001ff00 */
[----:B------:R-:W-:Y:S01]  /*58d0*/  CS2R R60, SRZ ;  /* 0x00000000003c7805 */ /* 0x000fe2000001ff00 */
[----:B------:R-:W2:Y:S01]  /*58e0*/  MUFU.EX2 R52, R52 ;  /* 0x0000003400347308 */ /* 0x000ea20000000800 */
[----:B0-----:R-:W-:-:S07]  /*58f0*/  FADD.FTZ R0, R48, R21 ;  /* 0x0000001530007221 */ /* 0x001fce0000010000 */
[----:B------:R-:W0:Y:S01]  /*5900*/  MUFU.EX2 R53, R53 ;  /* 0x0000003500357308 */ /* 0x000e220000000800 */
[C---:B-1----:R-:W-:Y:S01]  /*5910*/  FADD.FTZ R21, R49.reuse, R0 ;  /* 0x0000000031157221 */ /* 0x042fe20000010000 */
[----:B------:R-:W-:Y:S01]  /*5920*/  FADD.FTZ R0, R38, R5 ;  /* 0x0000000526007221 */ /* 0x000fe20000010000 */
[----:B------:R-:W-:Y:S02]  /*5930*/  F2FP.F16.F32.PACK_AB R204, R49, R48 ;  /* 0x0000003031cc723e */ /* 0x000fe400000000ff */
[----:B------:R-:W-:Y:S01]  /*5940*/  CS2R R48, SRZ ;  /* 0x0000000000307805 */ /* 0x000fe2000001ff00 */
[----:B------:R-:W-:Y:S01]  /*5950*/  FADD.FTZ R5, R67, R0 ;  /* 0x0000000043057221 */ /* 0x000fe20000010000 */
[----:B------:R-:W-:Y:S01]  /*5960*/  CS2R R66, SRZ ;  /* 0x0000000000427805 */ /* 0x000fe2000001ff00 */
[----:B------:R-:W1:Y:S01]  /*5970*/  MUFU.EX2 R40, R40 ;  /* 0x0000002800287308 */ /* 0x000e620000000800 */
[----:B--2---:R-:W-:Y:S01]  /*5980*/  FADD.FTZ R62, R52, R21 ;  /* 0x00000015343e7221 */ /* 0x004fe20000010000 */
[----:B------:R-:W-:Y:S01]  /*5990*/  FADD.FTZ R0, R42, R5 ;  /* 0x000000052a007221 */ /* 0x000fe20000010000 */
[----:B------:R-:W-:-:S03]  /*59a0*/  CS2R R42, SRZ ;  /* 0x00000000002a7805 */ /* 0x000fc6000001ff00 */
[----:B------:R-:W-:Y:S01]  /*59b0*/  FADD.FTZ R5, R69, R0 ;  /* 0x0000000045057221 */ /* 0x000fe20000010000 */
[----:B------:R-:W-:Y:S01]  /*59c0*/  CS2R R68, SRZ ;  /* 0x0000000000447805 */ /* 0x000fe2000001ff00 */
[----:B------:R-:W2:Y:S01]  /*59d0*/  MUFU.EX2 R41, R41 ;  /* 0x0000002900297308 */ /* 0x000ea20000000800 */
[C---:B0-----:R-:W-:Y:S01]  /*59e0*/  FADD.FTZ R21, R53.reuse, R62 ;  /* 0x0000003e35157221 */ /* 0x041fe20000010000 */
[----:B------:R-:W-:Y:S01]  /*59f0*/  FADD.FTZ R0, R46, R5 ;  /* 0x000000052e007221 */ /* 0x000fe20000010000 */
[----:B------:R-:W-:Y:S02]  /*5a00*/  F2FP.F16.F32.PACK_AB R206, R53, R52 ;  /* 0x0000003435ce723e */ /* 0x000fe400000000ff */
[----:B------:R-:W-:Y:S02]  /*5a10*/  CS2R R52, SRZ ;  /* 0x0000000000347805 */ /* 0x000fe4000001ff00 */
[----:B------:R-:W-:Y:S01]  /*5a20*/  CS2R R46, SRZ ;  /* 0x00000000002e7805 */ /* 0x000fe2000001ff00 */
[----:B------:R-:W-:Y:S01]  /*5a30*/  FADD.FTZ R5, R71, R0 ;  /* 0x0000000047057221 */ /* 0x000fe20000010000 */
[----:B------:R-:W-:Y:S01]  /*5a40*/  CS2R R70, SRZ ;  /* 0x0000000000467805 */ /* 0x000fe2000001ff00 */
[----:B------:R-:W0:Y:S01]  /*5a50*/  MUFU.EX2 R44, R44 ;  /* 0x0000002c002c7308 */ /* 0x000e220000000800 */
[----:B-1----:R-:W-:Y:S01]  /*5a60*/  FADD.FTZ R62, R40, R21 ;  /* 0x00000015283e7221 */ /* 0x002fe20000010000 */
[----:B------:R-:W-:Y:S01]  /*5a70*/  FADD.FTZ R0, R50, R5 ;  /* 0x0000000532007221 */ /* 0x000fe20000010000 */
[----:B------:R-:W-:-:S05]  /*5a80*/  CS2R R50, SRZ ;  /* 0x0000000000327805 */ /* 0x000fca000001ff00 */
[----:B------:R-:W1:Y:S01]  /*5a90*/  MUFU.EX2 R45, R45 ;  /* 0x0000002d002d7308 */ /* 0x000e620000000800 */
[C---:B--2---:R-:W-:Y:S01]  /*5aa0*/  FADD.FTZ R21, R41.reuse, R62 ;  /* 0x0000003e29157221 */ /* 0x044fe20000010000 */
[----:B------:R-:W-:Y:S02]  /*5ab0*/  F2FP.F16.F32.PACK_AB R200, R41, R40 ;  /* 0x0000002829c8723e */ /* 0x000fe400000000ff */
[----:B------:R-:W-:Y:S02]  /*5ac0*/  CS2R R62, SRZ ;  /* 0x00000000003e7805 */ /* 0x000fe4000001ff00 */
[----:B------:R-:W-:Y:S02]  /*5ad0*/  CS2R R40, SRZ ;  /* 0x0000000000287805 */ /* 0x000fe4000001ff00 */
[----:B------:R-:W2:Y:S01]  /*5ae0*/  MUFU.EX2 R32, R32 ;  /* 0x0000002000207308 */ /* 0x000ea20000000800 */
[----:B0-----:R-:W-:-:S07]  /*5af0*/  FADD.FTZ R26, R44, R21 ;  /* 0x000000152c1a7221 */ /* 0x001fce0000010000 */
[----:B------:R-:W0:Y:S01]  /*5b00*/  MUFU.EX2 R33, R33 ;  /* 0x0000002100217308 */ /* 0x000e220000000800 */
[C---:B-1----:R-:W-:Y:S01]  /*5b10*/  FADD.FTZ R21, R45.reuse, R26 ;  /* 0x0000001a2d157221 */ /* 0x042fe20000010000 */
[----:B------:R-:W-:Y:S02]  /*5b20*/  F2FP.F16.F32.PACK_AB R202, R45, R44 ;  /* 0x0000002c2dca723e */ /* 0x000fe400000000ff */
[----:B------:R-:W-:-:S04]  /*5b30*/  CS2R R44, SRZ ;  /* 0x00000000002c7805 */ /* 0x000fc8000001ff00 */
[----:B------:R-:W-:Y:S01]  /*5b40*/  MUFU.EX2 R36, R36 ;  /* 0x0000002400247308 */ /* 0x000fe20000000800 */
[----:B--2---:R-:W-:Y:S01]  /*5b50*/  FADD.FTZ R26, R32, R21 ;  /* 0x00000015201a7221 */ /* 0x004fe20000010000 */
[----:B------:R-:W-:Y:S01]  /*5b60*/  FADD.FTZ R21, R197, R0 ;  /* 0x00000000c5157221 */ /* 0x000fe20000010000 */
[----:B------:R-:W-:-:S03]  /*5b70*/  F2FP.F16.F32.PACK_AB R197, R54, R197 ;  /* 0x000000c536c5723e */ /* 0x000fc600000000ff */
[----:B------:R-:W-:Y:S01]  /*5b80*/  FADD.FTZ R0, R54, R21 ;  /* 0x0000001536007221 */ /* 0x000fe20000010000 */
[----:B------:R-:W-:Y:S01]  /*5b90*/  CS2R R54, SRZ ;  /* 0x0000000000367805 */ /* 0x000fe2000001ff00 */
[----:B------:R-:W1:Y:S01]  /*5ba0*/  MUFU.EX2 R199, R199 ;  /* 0x000000c700c77308 */ /* 0x000e620000000800 */
[----:B0-----:R-:W-:-:S07]  /*5bb0*/  F2FP.F16.F32.PACK_AB R196, R33, R32 ;  /* 0x0000002021c4723e */ /* 0x001fce00000000ff */
[----:B------:R-:W0:Y:S08]  /*5bc0*/  MUFU.EX2 R37, R37 ;  /* 0x0000002500257308 */ /* 0x000e300000000800 */
[----:B------:R2:W3:Y:S01]  /*5bd0*/  MUFU.EX2 R58, R39 ;  /* 0x00000027003a7308 */ /* 0x0004e20000000800 */
[----:B-1----:R-:W-:-:S07]  /*5be0*/  FADD.FTZ R21, R199, R0 ;  /* 0x00000000c7157221 */ /* 0x002fce0000010000 */
[----:B------:R-:W-:Y:S01]  /*5bf0*/  MUFU.EX2 R24, R24 ;  /* 0x0000001800187308 */ /* 0x000fe20000000800 */
[----:B0-----:R-:W-:Y:S02]  /*5c00*/  F2FP.F16.F32.PACK_AB R198, R37, R36 ;  /* 0x0000002425c6723e */ /* 0x001fe400000000ff */
[----:B--2---:R-:W-:-:S05]  /*5c10*/  CS2R R38, SRZ ;  /* 0x0000000000267805 */ /* 0x004fca000001ff00 */
[----:B------:R-:W-:Y:S01]  /*5c20*/  MUFU.EX2 R77, R77 ;  /* 0x0000004d004d7308 */ /* 0x000fe20000000800 */
[C---:B---3--:R-:W-:Y:S01]  /*5c30*/  FADD.FTZ R0, R58.reuse, R21 ;  /* 0x000000153a007221 */ /* 0x048fe20000010000 */
[----:B------:R-:W-:Y:S02]  /*5c40*/  F2FP.F16.F32.PACK_AB R199, R58, R199 ;  /* 0x000000c73ac7723e */ /* 0x000fe400000000ff */
[----:B------:R-:W-:-:S04]  /*5c50*/  CS2R R58, SRZ ;  /* 0x00000000003a7805 */ /* 0x000fc8000001ff00 */
[----:B------:R0:W1:Y:S08]  /*5c60*/  MUFU.EX2 R30, R27 ;  /* 0x0000001b001e7308 */ /* 0x0000700000000800 */
[----:B------:R-:W2:Y:S01]  /*5c70*/  MUFU.EX2 R25, R25 ;  /* 0x0000001900197308 */ /* 0x000ea20000000800 */
[----:B0-----:R-:W-:Y:S01]  /*5c80*/  FADD.FTZ R27, R33, R26 ;  /* 0x0000001a211b7221 */ /* 0x001fe20000010000 */
[----:B------:R-:W-:-:S03]  /*5c90*/  CS2R R32, SRZ ;  /* 0x0000000000207805 */ /* 0x000fc6000001ff00 */
[----:B------:R-:W-:-:S03]  /*5ca0*/  FADD.FTZ R26, R36, R27 ;  /* 0x0000001b241a7221 */ /* 0x000fc60000010000 */
[----:B------:R-:W0:Y:S01]  /*5cb0*/  MUFU.EX2 R28, R28 ;  /* 0x0000001c001c7308 */ /* 0x000e220000000800 */
[----:B------:R-:W-:Y:S01]  /*5cc0*/  FADD.FTZ R27, R37, R26 ;  /* 0x0000001a251b7221 */ /* 0x000fe20000010000 */
[----:B-1----:R-:W-:Y:S02]  /*5cd0*/  F2FP.F16.F32.PACK_AB R193, R30, R77 ;  /* 0x0000004d1ec1723e */ /* 0x002fe400000000ff */
[----:B------:R-:W-:Y:S01]  /*5ce0*/  CS2R R36, SRZ ;  /* 0x0000000000247805 */ /* 0x000fe2000001ff00 */
[----:B------:R-:W-:-:S03]  /*5cf0*/  FADD.FTZ R26, R24, R27 ;  /* 0x0000001b181a7221 */ /* 0x000fc60000010000 */
[----:B------:R1:W3:Y:S01]  /*5d00*/  MUFU.EX2 R5, R19 ;  /* 0x0000001300057308 */ /* 0x0002e20000000800 */
[C---:B--2---:R-:W-:Y:S01]  /*5d10*/  FADD.FTZ R21, R25.reuse, R26 ;  /* 0x0000001a19157221 */ /* 0x044fe20000010000 */
[----:B------:R-:W-:Y:S02]  /*5d20*/  F2FP.F16.F32.PACK_AB R192, R25, R24 ;  /* 0x0000001819c0723e */ /* 0x000fe400000000ff */
[----:B------:R-:W-:-:S04]  /*5d30*/  CS2R R24, SRZ ;  /* 0x0000000000187805 */ /* 0x000fc8000001ff00 */
[----:B------:R-:W2:Y:S01]  /*5d40*/  MUFU.EX2 R2, R2 ;  /* 0x0000000200027308 */ /* 0x000ea20000000800 */
[----:B-1----:R-:W-:Y:S01]  /*5d50*/  FADD.FTZ R19, R77, R0 ;  /* 0x000000004d137221 */ /* 0x002fe20000010000 */
[----:B0-----:R-:W-:Y:S01]  /*5d60*/  FADD.FTZ R26, R28, R21 ;  /* 0x000000151c1a7221 */ /* 0x001fe20000010000 */
[----:B------:R-:W-:Y:S02]  /*5d70*/  CS2R R76, SRZ ;  /* 0x00000000004c7805 */ /* 0x000fe4000001ff00 */
[----:B------:R-:W-:Y:S01]  /*5d80*/  FADD.FTZ R0, R30, R19 ;  /* 0x000000131e007221 */ /* 0x000fe20000010000 */
[----:B------:R-:W-:-:S03]  /*5d90*/  CS2R R30, SRZ ;  /* 0x00000000001e7805 */ /* 0x000fc6000001ff00 */
[----:B------:R-:W-:Y:S01]  /*5da0*/  FADD.FTZ R21, R195, R0 ;  /* 0x00000000c3157221 */ /* 0x000fe20000010000 */
[C---:B---3--:R-:W-:Y:S01]  /*5db0*/  FADD.FTZ R19, R5.reuse, R26 ;  /* 0x0000001a05137221 */ /* 0x048fe20000010000 */
[----:B------:R-:W-:Y:S01]  /*5dc0*/  F2FP.F16.F32.PACK_AB R194, R5, R28 ;  /* 0x0000001c05c2723e */ /* 0x000fe200000000ff */
[----:B------:R-:W-:Y:S01]  /*5dd0*/  IMAD.MOV.U32 R0, RZ, RZ, 0x3f800000 ;  /* 0x3f800000ff007424 */ /* 0x000fe200078e00ff */
[----:B------:R-:W-:Y:S02]  /*5de0*/  CS2R R28, SRZ ;  /* 0x00000000001c7805 */ /* 0x000fe4000001ff00 */
[----:B------:R-:W-:Y:S01]  /*5df0*/  CS2R R26, SRZ ;  /* 0x00000000001a7805 */ /* 0x000fe2000001ff00 */
[C---:B--2---:R-:W-:Y:S01]  /*5e00*/  FADD.FTZ R5, R2.reuse, R21 ;  /* 0x0000001502057221 */ /* 0x044fe20000010000 */
[----:B------:R-:W-:Y:S01]  /*5e10*/  IMAD.U32 R21, RZ, RZ, UR7 ;  /* 0x00000007ff157e24 */ /* 0x000fe2000f8e00ff */
[----:B------:R-:W-:Y:S01]  /*5e20*/  F2FP.F16.F32.PACK_AB R195, R2, R195 ;  /* 0x000000c302c3723e */ /* 0x000fe200000000ff */
[----:B------:R-:W-:Y:S01]  /*5e30*/  IMAD.MOV.U32 R2, RZ, RZ, 0x3f800000 ;  /* 0x3f800000ff027424 */ /* 0x000fe200078e00ff */
[----:B------:R-:W-:Y:S06]  /*5e40*/  @!P1 BRA `(.L_x_2387) ;  /* 0x0000003c00a49947 */ /* 0x000fec0003800000 */
[----:B------:R-:W-:Y:S01]  /*5e50*/  R2UR UR4, R18 ;  /* 0x00000000120472ca */ /* 0x000fe200000e0000 */
[----:B------:R-:W-:Y:S01]  /*5e60*/  IMAD.MOV.U32 R227, RZ, RZ, R4 ;  /* 0x000000ffffe37224 */ /* 0x000fe200078e0004 */
[----:B------:R-:W-:Y:S01]  /*5e70*/  UMOV UR37, UR36 ;  /* 0x0000002400257c82 */ /* 0x000fe20008000000 */
[----:B------:R-:W-:Y:S02]  /*5e80*/  IMAD.MOV.U32 R228, RZ, RZ, R3 ;  /* 0x000000ffffe47224 */ /* 0x000fe400078e0003 */
[----:B------:R-:W-:Y:S02]  /*5e90*/  IMAD.MOV.U32 R2, RZ, RZ, 0x3f800000 ;  /* 0x3f800000ff027424 */ /* 0x000fe400078e00ff */
[----:B------:R-:W-:-:S06]  /*5ea0*/  IMAD.MOV.U32 R151, RZ, RZ, RZ ;  /* 0x000000ffff977224 */ /* 0x000fcc00078e00ff */
[----:B------:R-:W-:-:S07]  /*5eb0*/  IMAD.U32 R229, RZ, RZ, UR4 ;  /* 0x00000004ffe57e24 */ /* 0x000fce000f8e00ff */
.L_x_2398:
[----:B------:R-:W-:Y:S01]  /*5ec0*/  R2UR UR5, R229 ;  /* 0x00000000e50572ca */ /* 0x000fe200000e0000 */
[----:B------:R-:W-:-:S04]  /*5ed0*/  UISETP.NE.AND UP0, UPT, UR37, 0x1, UPT ;  /* 0x000000012500788c */ /* 0x000fc8000bf05270 */
[----:B------:R-:W-:-:S08]  /*5ee0*/  USEL UR4, URZ, 0x1, UP0 ;  /* 0x000000013f047887 */ /* 0x000fd00008000000 */
[----:B------:R-:W-:-:S06]  /*5ef0*/  ULOP3.LUT UR4, UR5, UR4, URZ, 0x3c, !UPT ;  /* 0x0000000405047292 */ /* 0x000fcc000f8e3c3f */
[----:B------:R-:W-:Y:S01]  /*5f00*/  IMAD.U32 R18, RZ, RZ, UR4 ;  /* 0x00000004ff127e24 */ /* 0x000fe2000f8e00ff */
[----:B------:R-:W-:Y:S06]  /*5f10*/  @!P0 BRA `(.L_x_2388) ;  /* 0x0000000000048947 */ /* 0x000fec0003800000 */
[----:B------:R-:W-:Y:S01]  /*5f20*/  BPT.TRAP 0x1 ;  /* 0x000000040000795c */ /* 0x000fe20000300000 */
.L_x_2388:
        /* <DEDUP_REMOVED lines=11> */
.L_x_2389:
[----:B-1----:R-:W-:Y:S05]  /*5fe0*/  @P1 BRA `(.L_x_2390) ;  /* 0x0000000000081947 */ /* 0x002fea0003800000 */
[----:B------:R-:W1:Y:S02]  /*5ff0*/  SYNCS.PHASECHK.TRANS64.TRYWAIT P1, [UR61+0x38830], R3 ;  /* 0x03883003ff0075a7 */ /* 0x000e64000802017d */
[----:B-1----:R-:W-:Y:S05]  /*6000*/  @!P1 BRA `(.L_x_2391) ;  /* 0x0000013c00289947 */ /* 0x002fea0003800000 */
.L_x_2390:
[----:B------:R-:W-:Y:S01]  /*6010*/  R2UR UR4, R20 ;  /* 0x00000000140472ca */ /* 0x000fe200000e0000 */
[----:B------:R-:W-:Y:S01]  /*6020*/  WARPGROUP.ARRIVE ;  /* 0x00000000000079c5 */ /* 0x000fe20000000000 */
[----:B------:R-:W-:Y:S01]  /*6030*/  R2UR UR6, R14 ;  /* 0x000000000e0672ca */ /* 0x000fe200000e0000 */
[----:B------:R-:W-:Y:S01]  /*6040*/  UMOV UR59, 0x40000040 ;  /* 0x40000040003b7882 */ /* 0x000fe20000000000 */
        /* <DEDUP_REMOVED lines=9> */
[----:B------:R-:W-:Y:S01]  /*60e0*/  UIMAD UR4, UR36, 0xa00, UR4 ;  /* 0x00000a00240478a4 */ /* 0x000fe2000f8e0204 */
[-C--:B------:R-:W-:Y:S01]  /*60f0*/  FMUL.FTZ R24, R24, R0.reuse ;  /* 0x0000000018187220 */ /* 0x080fe20000410000 */
[----:B------:R-:W-:Y:S01]  /*6100*/  UMOV UR56, UR6 ;  /* 0x0000000600387c82 */ /* 0x000fe20008000000 */
[----:B------:R-:W-:Y:S01]  /*6110*/  UMOV UR35, 0x40000040 ;  /* 0x4000004000237882 */ /* 0x000fe20000000000 */
[----:B------:R-:W-:Y:S01]  /*6120*/  UMOV UR57, UR7 ;  /* 0x0000000700397c82 */ /* 0x000fe20008000000 */
[----:B------:R-:W-:Y:S01]  /*6130*/  UIADD3 UR18, UR4, 0x284, URZ ;  /* 0x0000028404127890 */ /* 0x000fe2000fffe03f */
[-C--:B------:R-:W-:Y:S01]  /*6140*/  FMUL.FTZ R25, R25, R0.reuse ;  /* 0x0000000019197220 */ /* 0x080fe20000410000 */
[----:B------:R-:W-:Y:S01]  /*6150*/  UMOV UR58, UR4 ;  /* 0x00000004003a7c82 */ /* 0x000fe20008000000 */
[----:B------:R-:W-:Y:S01]  /*6160*/  UIADD3 UR22, UR4, 0x286, URZ ;  /* 0x0000028604167890 */ /* 0x000fe2000fffe03f */
[----:B------:R-:W-:Y:S01]  /*6170*/  HGMMA.64x16x16.F32 R184, gdesc[UR56], RZ, !UPT, gsb0 ;  /* 0x0020000038b879f0 */ /* 0x000fe2000c0008ff */
[----:B------:R-:W-:Y:S01]  /*6180*/  UIADD3 UR58, UR4, 0x80, URZ ;  /* 0x00000080043a7890 */ /* 0x000fe2000fffe03f */
[-C--:B------:R-:W-:Y:S01]  /*6190*/  FMUL.FTZ R28, R28, R0.reuse ;  /* 0x000000001c1c7220 */ /* 0x080fe20000410000 */
[----:B------:R-:W-:Y:S01]  /*61a0*/  UMOV UR59, 0x40000040 ;  /* 0x40000040003b7882 */ /* 0x000fe20000000000 */
[----:B------:R-:W-:Y:S01]  /*61b0*/  UMOV UR56, UR6 ;  /* 0x0000000600387c82 */ /* 0x000fe20008000000 */
[----:B------:R-:W-:Y:S01]  /*61c0*/  UMOV UR57, UR7 ;  /* 0x0000000700397c82 */ /* 0x000fe20008000000 */
        /* <DEDUP_REMOVED lines=54> */
[----:B------:R-:W-:Y:S01]  /*6530*/  UIADD3 UR58, UR4, 0x100, URZ ;  /* 0x00000100043a7890 */ /* 0x000fe2000fffe03f */
[-C--:B------:R-:W-:Y:S01]  /*6540*/  FMUL.FTZ R109, R109, R0.reuse ;  /* 0x000000006d6d7220 */ /* 0x080fe20000410000 */
[----:B------:R-:W-:Y:S01]  /*6550*/  UMOV UR59, 0x40000040 ;  /* 0x40000040003b7882 */ /* 0x000fe20000000000 */
        /* <DEDUP_REMOVED lines=97> */
[----:B------:R-:W-:Y:S01]  /*6b70*/  UMOV UR59, 0x40000040 ;  /* 0x40000040003b7882 */ /* 0x000fe20000000000 */
[----:B------:R-:W-:Y:S01]  /*6b80*/  UMOV UR56, UR6 ;  /* 0x0000000600387c82 */ /* 0x000fe20008000000 */
[----:B------:R-:W-:Y:S01]  /*6b90*/  UMOV UR57, UR7 ;  /* 0x0000000700397c82 */ /* 0x000fe20008000000 */
[----:B------:R-:W-:Y:S02]  /*6ba0*/  R2UR UR6, R8 ;  /* 0x00000000080672ca */ /* 0x000fe400000e0000 */
[----:B------:R-:W-:Y:S01]  /*6bb0*/  R2UR UR7, R9 ;  /* 0x00000000090772ca */ /* 0x000fe200000e0000 */
[----:B------:R-:W-:Y:S02]  /*6bc0*/  WARPGROUP.DEPBAR.LE gsb0, 0x0 ;  /* 0x00008000000079c5 */ /* 0x000fe40000010000 */
[----:B------:R-:W-:-:S06]  /*6bd0*/  WARPGROUP.ARRIVE ;  /* 0x00000000000079c5 */ /* 0x000fcc0000000000 */
[----:B------:R-:W-:Y:S01]  /*6be0*/  HGMMA.64x16x16.F32 R152, gdesc[UR56], RZ, !UPT, gsb0 ;  /* 0x00200000389879f0 */ /* 0x000fe2000c0008ff */
[----:B------:R-:W-:Y:S01]  /*6bf0*/  UIADD3 UR58, UR4, 0x2, URZ ;  /* 0x00000002043a7890 */ /* 0x000fe2000fffe03f */
[----:B------:R-:W-:Y:S01]  /*6c00*/  UMOV UR59, 0x40000040 ;  /* 0x40000040003b7882 */ /* 0x000fe20000000000 */
[----:B------:R-:W-:Y:S01]  /*6c10*/  UMOV UR56, UR14 ;  /* 0x0000000e00387c82 */ /* 0x000fe20008000000 */
[----:B------:R-:W-:Y:S01]  /*6c20*/  UMOV UR57, UR15 ;  /* 0x0000000f00397c82 */ /* 0x000fe20008000000 */
[----:B------:R-:W-:Y:S02]  /*6c30*/  WARPGROUP.DEPBAR.LE gsb0, 0x0 ;  /* 0x00008000000079c5 */ /* 0x000fe40000010000 */
[----:B------:R-:W-:-:S06]  /*6c40*/  WARPGROUP.ARRIVE ;  /* 0x00000000000079c5 */ /* 0x000fcc0000000000 */
[----:B------:R-:W-:Y:S01]  /*6c50*/  HGMMA.64x16x16.F32 R184, gdesc[UR56], R184, gsb0 ;  /* 0x0020000038b879f0 */ /* 0x000fe200080008b8 */
        /* <DEDUP_REMOVED lines=25> */
[----:B------:R-:W-:Y:S01]  /*6df0*/  UIADD3 UR14, UR4, 0x282, URZ ;  /* 0x00000282040e7890 */ /* 0x000fe2000fffe03f */
[----:B------:R-:W-:Y:S01]  /*6e00*/  UMOV UR15, 0x40000040 ;  /* 0x40000040000f7882 */ /* 0x000fe20000000000 */
        /* <DEDUP_REMOVED lines=102> */
[----:B------:R-:W-:Y:S02]  /*7470*/  R2UR UR10, R6 ;  /* 0x00000000060a72ca */ /* 0x000fe400000e0000 */
[----:B------:R-:W-:-:S11]  /*7480*/  R2UR UR11, R7 ;  /* 0x00000000070b72ca */ /* 0x000fd600000e0000 */
[----:B------:R-:W-:Y:S02]  /*7490*/  UMOV UR56, UR10 ;  /* 0x0000000a00387c82 */ /* 0x000fe40008000000 */
[----:B------:R-:W-:Y:S01]  /*74a0*/  UMOV UR57, UR11 ;  /* 0x0000000b00397c82 */ /* 0x000fe20008000000 */
[----:B------:R-:W-:Y:S01]  /*74b0*/  UMOV UR5, UR11 ;  /* 0x0000000b00057c82 */ /* 0x000fe20008000000 */
        /* <DEDUP_REMOVED lines=259> */
[----:B------:R-:W-:Y:S05]  /*84f0*/  @!P0 BRA `(.L_x_2392) ;  /* 0x0000000000048947 */ /* 0x000fea0003800000 */
[----:B------:R-:W-:Y:S01]  /*8500*/  BPT.TRAP 0x1 ;  /* 0x000000040000795c */ /* 0x000fe20000300000 */
.L_x_2392:
        /* <DEDUP_REMOVED lines=8> */
.L_x_2393:
[----:B---3--:R-:W-:Y:S05]  /*8590*/  @P1 BRA `(.L_x_2394) ;  /* 0x0000000000081947 */ /* 0x008fea0003800000 */
[----:B------:R-:W3:Y:S02]  /*85a0*/  SYNCS.PHASECHK.TRANS64.TRYWAIT P1, [UR4+0x38850], R0 ;  /* 0x03885000ff0075a7 */ /* 0x000ee40008020144 */
[----:B---3--:R-:W-:Y:S05]  /*85b0*/  @!P1 BRA `(.L_x_2395) ;  /* 0x0000011400d49947 */ /* 0x008fea0003800000 */
.L_x_2394:
        /* <DEDUP_REMOVED lines=37> */
.L_x_2396:
[----:B------:R-:W-:Y:S01]  /*8810*/  R2UR UR6, R213 ;  /* 0x00000000d50672ca */ /* 0x000fe200000e0000 */
[----:B------:R-:W-:Y:S01]  /*8820*/  UIADD3 UR61, UR61, 0x38840, URZ ;  /* 0x000388403d3d7890 */ /* 0x000fe2000fffe03f */
[----:B------:R-:W-:Y:S02]  /*8830*/  R2UR UR5, R215 ;  /* 0x00000000d70572ca */ /* 0x000fe400000e0000 */
[----:B------:R-:W-:Y:S02]  /*8840*/  R2UR UR10, R22 ;  /* 0x00000000160a72ca */ /* 0x000fe400000e0000 */
[----:B------:R-:W-:Y:S02]  /*8850*/  R2UR UR7, R212 ;  /* 0x00000000d40772ca */ /* 0x000fe400000e0000 */
[----:B------:R-:W-:-:S04]  /*8860*/  LOP3.LUT R16, R16, 0xfffffbff, RZ, 0xc0, !PT ;  /* 0xfffffbff10107812 */ /* 0x000fc800078ec0ff */
[----:B------:R-:W-:Y:S01]  /*8870*/  @P0 LOP3.LUT R16, R16, 0x400, RZ, 0xfc, !PT ;  /* 0x0000040010100812 */ /* 0x000fe200078efcff */
[----:B------:R-:W-:Y:S02]  /*8880*/  UISETP.NE.AND UP0, UPT, UR6, URZ, UPT ;  /* 0x0000003f0600728c */ /* 0x000fe4000bf05270 */
[----:B01----:R-:W-:Y:S01]  /*8890*/  VIADD R3, R216, UR5 ;  /* 0x00000005d8037c36 */ /* 0x003fe20008000000 */
[----:B------:R-:W-:Y:S01]  /*88a0*/  UIMAD UR5, UR60, -0x50, URZ ;  /* 0xffffffb03c0578a4 */ /* 0x000fe2000f8e023f */
[----:B---3--:R-:W-:Y:S01]  /*88b0*/  IMAD.U32 R2, RZ, RZ, UR10 ;  /* 0x0000000aff027e24 */ /* 0x008fe2000f8e00ff */
[----:B------:R-:W-:Y:S02]  /*88c0*/  LOP3.LUT R16, R16, 0xfffff7ff, RZ, 0xc0, !PT ;  /* 0xfffff7ff10107812 */ /* 0x000fe400078ec0ff */
[----:B------:R-:W-:Y:S02]  /*88d0*/  PLOP3.LUT P1, PT, PT, PT, UP0, 0x80, 0x0 ;  /* 0x000000000000781c */ /* 0x000fe40003f2f008 */
[----:B------:R-:W-:-:S02]  /*88e0*/  PLOP3.LUT P2, PT, PT, PT, UP0, 0x80, 0x0 ;  /* 0x000000000000781c */ /* 0x000fc40003f4f008 */
[----:B------:R-:W-:-:S09]  /*88f0*/  @UP0 ULDC UR6, c[0x0][0x44c] ;  /* 0x0001130000060ab9 */ /* 0x000fd20000000800 */
[----:B--2---:R-:W-:Y:S01]  /*8900*/  @P1 IMAD.HI.U32 R0, R3, UR6, RZ ;  /* 0x0000000603001c27 */ /* 0x004fe2000f8e00ff */
[----:B------:R-:W-:-:S04]  /*8910*/  @UP0 ULDC UR6, c[0x0][0x450] ;  /* 0x0001140000060ab9 */ /* 0x000fc80000000800 */
[----:B------:R-:W-:Y:S01]  /*8920*/  @P2 SHF.R.U32.HI R3, RZ, UR6, R0 ;  /* 0x00000006ff032c19 */ /* 0x000fe20008011600 */
[----:B------:R-:W-:Y:S01]  /*8930*/  IMAD.U32 R0, RZ, RZ, UR5 ;  /* 0x00000005ff007e24 */ /* 0x000fe2000f8e00ff */
[----:B------:R-:W-:Y:S01]  /*8940*/  ULDC UR5, c[0x0][0x988] ;  /* 0x0002620000057ab9 */ /* 0x000fe20000000800 */
[----:B------:R-:W0:Y:S03]  /*8950*/  S2UR UR6, SR_CgaCtaId ;  /* 0x00000000000679c3 */ /* 0x000e260000008800 */
[----:B------:R-:W-:-:S04]  /*8960*/  IADD3 R0, -R23, 0x1, R0 ;  /* 0x0000000117007810 */ /* 0x000fc80007ffe100 */
[----:B------:R-:W-:Y:S02]  /*8970*/  IADD3 R0, -R2, UR7, R0 ;  /* 0x0000000702007c10 */ /* 0x000fe4000fffe100 */
[----:B------:R-:W1:Y:S04]  /*8980*/  SHFL.IDX PT, R2, R3, RZ, 0x1c1f ;  /* 0x001c1fff03027589 */ /* 0x000e6800000e0000 */
[----:B------:R-:W2:Y:S01]  /*8990*/  SHFL.IDX PT, R3, R3, 0x1, 0x1c1f ;  /* 0x003c1f0003037f89 */ /* 0x000ea200000e0000 */
[----:B0-----:R-:W-:Y:S01]  /*89a0*/  UPRMT UR61, UR6, 0x654, UR61 ;  /* 0x00000654063d7896 */ /* 0x001fe2000800003d */
[----:B-1----:R-:W-:-:S08]  /*89b0*/  IMAD.IADD R2, R0, 0x1, R2 ;  /* 0x0000000100027824 */ /* 0x002fd000078e0202 */
[----:B------:R-:W-:Y:S01]  /*89c0*/  SYNCS.ARRIVE.TRANS64.RED.A1T0 RZ, [UR61], RZ ;  /* 0x000000ffffff79a7 */ /* 0x000fe2000810043d */
[----:B--2---:R-:W-:Y:S01]  /*89d0*/  IMAD.IADD R0, R0, 0x1, R3 ;  /* 0x0000000100007824 */ /* 0x004fe200078e0203 */
[C---:B------:R-:W-:Y:S02]  /*89e0*/  ISETP.GT.AND P4, PT, R2.reuse, RZ, PT ;  /* 0x000000ff0200720c */ /* 0x040fe40003f84270 */
[----:B------:R-:W-:Y:S02]  /*89f0*/  ISETP.GT.AND P3, PT, R2, 0x1, PT ;  /* 0x000000010200780c */ /* 0x000fe40003f64270 */
[----:B------:R-:W-:Y:S02]  /*8a00*/  FSEL R184, R184, -INF , P4 ;  /* 0xff800000b8b87808 */ /* 0x000fe40002000000 */
[----:B------:R-:W-:Y:S02]  /*8a10*/  FSEL R185, R185, -INF , P3 ;  /* 0xff800000b9b97808 */ /* 0x000fe40001800000 */
[----:B------:R-:W-:-:S02]  /*8a20*/  ISETP.GT.AND P2, PT, R2, 0x8, PT ;  /* 0x000000080200780c */ /* 0x000fc40003f44270 */
[C---:B------:R-:W-:Y:S02]  /*8a30*/  ISETP.GT.AND P6, PT, R2.reuse, 0x9, PT ;  /* 0x000000090200780c */ /* 0x040fe40003fc4270 */
[C---:B------:R-:W-:Y:S02]  /*8a40*/  ISETP.GT.AND P1, PT, R2.reuse, 0x10, PT ;  /* 0x000000100200780c */ /* 0x040fe40003f24270 */
[C---:B------:R-:W-:Y:S02]  /*8a50*/  ISETP.GT.AND P5, PT, R2.reuse, 0x11, PT ;  /* 0x000000110200780c */ /* 0x040fe40003fa4270 */
[C---:B------:R-:W-:Y:S02]  /*8a60*/  ISETP.GT.AND P4, PT, R2.reuse, 0x18, PT ;  /* 0x000000180200780c */ /* 0x040fe40003f84270 */
[----:B------:R-:W-:Y:S02]  /*8a70*/  ISETP.GT.AND P3, PT, R2, 0x19, PT ;  /* 0x000000190200780c */ /* 0x000fe40003f64270 */
[----:B------:R-:W-:-:S02]  /*8a80*/  FSEL R188, R188, -INF , P2 ;  /* 0xff800000bcbc7808 */ /* 0x000fc40001000000 */
[----:B------:R-:W-:Y:S02]  /*8a90*/  FSEL R189, R189, -INF , P6 ;  /* 0xff800000bdbd7808 */ /* 0x000fe40003000000 */
[----:B------:R-:W-:Y:S02]  /*8aa0*/  FSEL R176, R176, -INF , P1 ;  /* 0xff800000b0b07808 */ /* 0x000fe40000800000 */
[----:B------:R-:W-:Y:S02]  /*8ab0*/  FSEL R177, R177, -INF , P5 ;  /* 0xff800000b1b17808 */ /* 0x000fe40002800000 */
        /* <DEDUP_REMOVED lines=20> */
[----:B------:R-:W-:-:S02]  /*8c00*/  FMNMX.FTZ R2, R184, R228, !PT ;  /* 0x000000e4b8027209 */ /* 0x000fc40007810000 */
[----:B------:R-:W-:Y:S02]  /*8c10*/  FSEL R164, R164, -INF , P2 ;  /* 0xff800000a4a47808 */ /* 0x000fe40001000000 */
[----:B------:R-:W-:Y:S02]  /*8c20*/  FMNMX.FTZ R2, R185, R2, !PT ;  /* 0x00000002b9027209 */ /* 0x000fe40007810000 */
[----:B------:R-:W-:Y:S02]  /*8c30*/  FSEL R165, R165, -INF , P6 ;  /* 0xff800000a5a57808 */ /* 0x000fe40003000000 */
[----:B------:R-:W-:Y:S02]  /*8c40*/  FMNMX.FTZ R2, R188, R2, !PT ;  /* 0x00000002bc027209 */ /* 0x000fe40007810000 */
[----:B------:R-:W-:Y:S02]  /*8c50*/  FSEL R152, R152, -INF , P1 ;  /* 0xff80000098987808 */ /* 0x000fe40000800000 */
[----:B------:R-:W-:-:S02]  /*8c60*/  FMNMX.FTZ R2, R189, R2, !PT ;  /* 0x00000002bd027209 */ /* 0x000fc40007810000 */
[----:B------:R-:W-:Y:S02]  /*8c70*/  FSEL R153, R153, -INF , P5 ;  /* 0xff80000099997808 */ /* 0x000fe40002800000 */
[----:B------:R-:W-:Y:S02]  /*8c80*/  FMNMX.FTZ R2, R176, R2, !PT ;  /* 0x00000002b0027209 */ /* 0x000fe40007810000 */
[----:B------:R-:W-:Y:S02]  /*8c90*/  FSEL R156, R156, -INF , P4 ;  /* 0xff8000009c9c7808 */ /* 0x000fe40002000000 */
[----:B------:R-:W-:Y:S02]  /*8ca0*/  FMNMX.FTZ R2, R177, R2, !PT ;  /* 0x00000002b1027209 */ /* 0x000fe40007810000 */
[----:B------:R-:W-:Y:S02]  /*8cb0*/  FSEL R157, R157, -INF , P3 ;  /* 0xff8000009d9d7808 */ /* 0x000fe40001800000 */
[----:B------:R-:W-:-:S02]  /*8cc0*/  FMNMX.FTZ R2, R180, R2, !PT ;  /* 0x00000002b4027209 */ /* 0x000fc40007810000 */
[----:B------:R-:W-:Y:S02]  /*8cd0*/  ISETP.GT.AND P2, PT, R0, RZ, PT ;  /* 0x000000ff0000720c */ /* 0x000fe40003f44270 */
[----:B------:R-:W-:Y:S02]  /*8ce0*/  FMNMX.FTZ R2, R181, R2, !PT ;  /* 0x00000002b5027209 */ /* 0x000fe40007810000 */
[----:B------:R-:W-:Y:S02]  /*8cf0*/  FSEL R186, R186, -INF , P2 ;  /* 0xff800000baba7808 */ /* 0x000fe40001000000 */
        /* <DEDUP_REMOVED lines=8> */
[----:B------:R-:W-:-:S02]  /*8d80*/  FMNMX.FTZ R2, R160, R2, !PT ;  /* 0x00000002a0027209 */ /* 0x000fc40007810000 */
[----:B------:R-:W-:Y:S02]  /*8d90*/  ISETP.GT.AND P2, PT, R0, 0x9, PT ;  /* 0x000000090000780c */ /* 0x000fe40003f44270 */
[----:B------:R-:W-:Y:S02]  /*8da0*/  FMNMX.FTZ R2, R161, R2, !PT ;  /* 0x00000002a1027209 */ /* 0x000fe40007810000 */
[----:B------:R-:W-:Y:S02]  /*8db0*/  FSEL R191, R191, -INF , P2 ;  /* 0xff800000bfbf7808 */ /* 0x000fe40001000000 */
[----:B------:R-:W-:Y:S02]  /*8dc0*/  FMNMX.FTZ R2, R164, R2, !PT ;  /* 0x00000002a4027209 */ /* 0x000fe40007810000 */
[----:B------:R-:W-:Y:S02]  /*8dd0*/  ISETP.GT.AND P2, PT, R0, 0x10, PT ;  /* 0x000000100000780c */ /* 0x000fe40003f44270 */
        /* <DEDUP_REMOVED lines=9> */
[C---:B------:R-:W-:Y:S02]  /*8e70*/  ISETP.GT.AND P1, PT, R0.reuse, 0x21, PT ;  /* 0x000000210000780c */ /* 0x040fe40003f24270 */
[----:B------:R-:W-:Y:S01]  /*8e80*/  ISETP.GT.AND P2, PT, R0, 0x18, PT ;  /* 0x000000180000780c */ /* 0x000fe20003f44270 */
[----:B------:R-:W0:Y:S01]  /*8e90*/  SHFL.BFLY PT, R3, R2, 0x2, 0x1f ;  /* 0x0c401f0002037f89 */ /* 0x000e2200000e0000 */
[----:B------:R-:W-:Y:S02]  /*8ea0*/  FSEL R171, R171, -INF , P1 ;  /* 0xff800000abab7808 */ /* 0x000fe40000800000 */
[----:B------:R-:W-:-:S02]  /*8eb0*/  FSEL R182, R182, -INF , P2 ;  /* 0xff800000b6b67808 */ /* 0x000fc40001000000 */
[C---:B------:R-:W-:Y:S02]  /*8ec0*/  ISETP.GT.AND P1, PT, R0.reuse, 0x39, PT ;  /* 0x000000390000780c */ /* 0x040fe40003f24270 */
[----:B------:R-:W-:Y:S02]  /*8ed0*/  ISETP.GT.AND P2, PT, R0, 0x19, PT ;  /* 0x000000190000780c */ /* 0x000fe40003f44270 */
[----:B------:R-:W-:Y:S02]  /*8ee0*/  @P0 LOP3.LUT R16, R16, 0x800, RZ, 0xfc, !PT ;  /* 0x0000080010100812 */ /* 0x000fe400078efcff */
[----:B------:R-:W-:Y:S02]  /*8ef0*/  FSEL R183, R183, -INF , P2 ;  /* 0xff800000b7b77808 */ /* 0x000fe40001000000 */
[----:B------:R-:W-:Y:S02]  /*8f00*/  ISETP.GT.AND P2, PT, R0, 0x20, PT ;  /* 0x000000200000780c */ /* 0x000fe40003f44270 */
[----:B------:R-:W-:-:S02]  /*8f10*/  LOP3.LUT R16, R16, 0xffffefff, RZ, 0xc0, !PT ;  /* 0xffffefff10107812 */ /* 0x000fc400078ec0ff */
[----:B------:R-:W-:Y:S02]  /*8f20*/  FSEL R170, R170, -INF , P2 ;  /* 0xff800000aaaa7808 */ /* 0x000fe40001000000 */
[----:B------:R-:W-:Y:S02]  /*8f30*/  @P1 LOP3.LUT R16, R16, 0x1000, RZ, 0xfc, !PT ;  /* 0x0000100010101812 */ /* 0x000fe400078efcff */
[C---:B------:R-:W-:Y:S02]  /*8f40*/  ISETP.GT.AND P1, PT, R0.reuse, 0x28, PT ;  /* 0x000000280000780c */ /* 0x040fe40003f24270 */
[----:B------:R-:W-:Y:S02]  /*8f50*/  ISETP.GT.AND P0, PT, R0, 0x29, PT ;  /* 0x000000290000780c */ /* 0x000fe40003f04270 */
[----:B0-----:R-:W-:Y:S02]  /*8f60*/  FMNMX.FTZ R3, R2, R3, !PT ;  /* 0x0000000302037209 */ /* 0x001fe40007810000 */
[----:B------:R-:W-:-:S02]  /*8f70*/  FSEL R174, R174, -INF , P1 ;  /* 0xff800000aeae7808 */ /* 0x000fc40000800000 */
[----:B------:R-:W-:Y:S01]  /*8f80*/  FSEL R175, R175, -INF , P0 ;  /* 0xff800000afaf7808 */ /* 0x000fe20000000000 */
[----:B------:R-:W0:Y:S01]  /*8f90*/  SHFL.BFLY PT, R2, R3, 0x1, 0x1f ;  /* 0x0c201f0003027f89 */ /* 0x000e2200000e0000 */
[----:B------:R-:W-:Y:S02]  /*8fa0*/  LOP3.LUT P0, RZ, R16, 0x800, RZ, 0xc0, !PT ;  /* 0x0000080010ff7812 */ /* 0x000fe4000780c0ff */
[C---:B------:R-:W-:Y:S02]  /*8fb0*/  ISETP.GT.AND P2, PT, R0.reuse, 0x40, PT ;  /* 0x000000400000780c */ /* 0x040fe40003f44270 */
[C---:B------:R-:W-:Y:S02]  /*8fc0*/  ISETP.GT.AND P3, PT, R0.reuse, 0x41, PT ;  /* 0x000000410000780c */ /* 0x040fe40003f64270 */
[C---:B------:R-:W-:Y:S02]  /*8fd0*/  ISETP.GT.AND P4, PT, R0.reuse, 0x48, PT ;  /* 0x000000480000780c */ /* 0x040fe40003f84270 */
[----:B------:R-:W-:-:S02]  /*8fe0*/  ISETP.GT.AND P5, PT, R0, 0x49, PT ;  /* 0x000000490000780c */ /* 0x000fc40003fa4270 */
[----:B------:R-:W-:Y:S02]  /*8ff0*/  FSEL R162, R162, -INF , P0 ;  /* 0xff800000a2a27808 */ /* 0x000fe40000000000 */
[----:B------:R-:W-:Y:S02]  /*9000*/  LOP3.LUT P1, RZ, R16, 0x1000, RZ, 0xc0, !PT ;  /* 0x0000100010ff7812 */ /* 0x000fe4000782c0ff */
[----:B------:R-:W-:Y:S02]  /*9010*/  FSEL R154, R154, -INF , P2 ;  /* 0xff8000009a9a7808 */ /* 0x000fe40001000000 */
[----:B------:R-:W-:Y:S02]  /*9020*/  FSEL R167, R167, -INF , P1 ;  /* 0xff800000a7a77808 */ /* 0x000fe40000800000 */
[----:B------:R-:W-:Y:S02]  /*9030*/  FSEL R155, R155, -INF , P3 ;  /* 0xff8000009b9b7808 */ /* 0x000fe40001800000 */
[----:B------:R-:W-:-:S02]  /*9040*/  FSEL R158, R158, -INF , P4 ;  /* 0xff8000009e9e7808 */ /* 0x000fc40002000000 */
[----:B------:R-:W-:Y:S02]  /*9050*/  FSEL R159, R159, -INF , P5 ;  /* 0xff8000009f9f7808 */ /* 0x000fe40002800000 */
[----:B0-----:R-:W-:Y:S02]  /*9060*/  FMNMX.FTZ R3, R3, R2, !PT ;  /* 0x0000000203037209 */ /* 0x001fe40007810000 */
[----:B------:R-:W-:Y:S02]  /*9070*/  LOP3.LUT P0, RZ, R16, 0x400, RZ, 0xc0, !PT ;  /* 0x0000040010ff7812 */ /* 0x000fe4000780c0ff */
[C---:B------:R-:W-:Y:S01]  /*9080*/  FSETP.NEU.FTZ.AND P6, PT, R3.reuse, -INF , PT ;  /* 0xff8000000300780b */ /* 0x040fe20003fdd000 */
[----:B------:R-:W-:-:S03]  /*9090*/  FMUL.FTZ R4, R3, UR5 ;  /* 0x0000000503047c20 */ /* 0x000fc60008410000 */
[----:B------:R-:W-:Y:S02]  /*90a0*/  FSEL R2, R3, RZ, P6 ;  /* 0x000000ff03027208 */ /* 0x000fe40003000000 */
[----:B------:R-:W-:Y:S02]  /*90b0*/  FSEL R4, R4, RZ, P6 ;  /* 0x000000ff04047208 */ /* 0x000fe40003000000 */
[----:B------:R-:W-:Y:S01]  /*90c0*/  ISETP.GT.AND P6, PT, R0, 0x31, PT ;  /* 0x000000310000780c */ /* 0x000fe20003fc4270 */
[----:B------:R-:W-:Y:S02]  /*90d0*/  FADD.FTZ R2, -R2, R228 ;  /* 0x000000e402027221 */ /* 0x000fe40000010100 */
        /* <DEDUP_REMOVED lines=20> */
[----:B------:R-:W-:Y:S01]  /*9220*/  FMNMX.FTZ R4, R186, R227, !PT ;  /* 0x000000e3ba047209 */ /* 0x000fe20007810000 */
[----:B------:R-:W-:Y:S01]  /*9230*/  FMUL.FTZ R2, R2, UR5 ;  /* 0x0000000502027c20 */ /* 0x000fe20008410000 */
[----:B------:R-:W-:Y:S01]  /*9240*/  FSEL R163, R163, -INF , P6 ;  /* 0xff800000a3a37808 */ /* 0x000fe20003000000 */
[----:B------:R-:W-:Y:S01]  /*9250*/  MUFU.EX2 R184, R184 ;  /* 0x000000b800b87308 */ /* 0x000fe20000000800 */
[----:B------:R-:W-:-:S02]  /*9260*/  FMNMX.FTZ R4, R187, R4, !PT ;  /* 0x00000004bb047209 */ /* 0x000fc40007810000 */
[----:B------:R-:W-:Y:S02]  /*9270*/  ISETP.GT.AND P6, PT, R0, 0x38, PT ;  /* 0x000000380000780c */ /* 0x000fe40003fc4270 */
[----:B------:R-:W-:Y:S02]  /*9280*/  FMNMX.FTZ R4, R190, R4, !PT ;  /* 0x00000004be047209 */ /* 0x000fe40007810000 */
[----:B------:R-:W-:Y:S01]  /*9290*/  FSEL R166, R166, -INF , P6 ;  /* 0xff800000a6a67808 */ /* 0x000fe20003000000 */
[----:B------:R-:W-:Y:S01]  /*92a0*/  MUFU.EX2 R185, R185 ;  /* 0x000000b900b97308 */ /* 0x000fe20000000800 */
[----:B------:R-:W-:-:S04]  /*92b0*/  FMNMX.FTZ R4, R191, R4, !PT ;  /* 0x00000004bf047209 */ /* 0x000fc80007810000 */
[----:B------:R-:W-:-:S03]  /*92c0*/  FMNMX.FTZ R4, R178, R4, !PT ;  /* 0x00000004b2047209 */ /* 0x000fc60007810000 */
        /* <DEDUP_REMOVED lines=22> */
[----:B------:R-:W-:-:S05]  /*9430*/  FMNMX.FTZ R4, R159, R0, !PT ;  /* 0x000000009f047209 */ /* 0x000fca0007810000 */
[----:B------:R-:W0:Y:S02]  /*9440*/  SHFL.BFLY PT, R0, R4, 0x2, 0x1f ;  /* 0x0c401f0004007f89 */ /* 0x000e2400000e0000 */
        /* <DEDUP_REMOVED lines=16> */
[----:B------:R-:W-:Y:S01]  /*9550*/  MUFU.EX2 R156, R156 ;  /* 0x0000009c009c7308 */ /* 0x000fe20000000800 */
[--C-:B------:R-:W-:Y:S01]  /*9560*/  FFMA.FTZ R186, R186, UR5, -R0.reuse ;  /* 0x00000005baba7c23 */ /* 0x100fe20008010800 */
[--C-:B------:R-:W-:Y:S01]  /*9570*/  FFMA.FTZ R187, R187, UR5, -R0.reuse ;  /* 0x00000005bbbb7c23 */ /* 0x100fe20008010800 */
[----:B------:R-:W-:Y:S01]  /*9580*/  FMUL.FTZ R192, R192, UR5 ;  /* 0x00000005c0c07c20 */ /* 0x000fe20008410000 */
        /* <DEDUP_REMOVED lines=18> */
[----:B------:R-:W-:Y:S08]  /*96b0*/  MUFU.EX2 R186, R186 ;  /* 0x000000ba00ba7308 */ /* 0x000ff00000000800 */
[----:B------:R-:W0:Y:S08]  /*96c0*/  MUFU.EX2 R0, R2 ;  /* 0x0000000200007308 */ /* 0x000e300000000800 */
[----:B------:R-:W1:Y:S08]  /*96d0*/  MUFU.EX2 R2, R192 ;  /* 0x000000c000027308 */ /* 0x000e700000000800 */
[----:B------:R-:W2:Y:S01]  /*96e0*/  MUFU.EX2 R187, R187 ;  /* 0x000000bb00bb7308 */ /* 0x000ea20000000800 */
[----:B0-----:R-:W-:-:S04]  /*96f0*/  FFMA.FTZ R19, R0, R19, R184 ;  /* 0x0000001300137223 */ /* 0x001fc800000100b8 */
[----:B------:R-:W-:-:S03]  /*9700*/  FADD.FTZ R19, R185, R19 ;  /* 0x00000013b9137221 */ /* 0x000fc60000010000 */
[----:B------:R-:W0:Y:S01]  /*9710*/  MUFU.EX2 R190, R190 ;  /* 0x000000be00be7308 */ /* 0x000e220000000800 */
[----:B-1----:R-:W-:-:S07]  /*9720*/  FFMA.FTZ R5, R2, R5, R186 ;  /* 0x0000000502057223 */ /* 0x002fce00000100ba */
        /* <DEDUP_REMOVED lines=57> */
.L_x_2397:
[----:B------:R-:W0:Y:S01]  /*9ac0*/  S2UR UR7, SR_CgaCtaId ;  /* 0x00000000000779c3 */ /* 0x000e220000008800 */
[----:B------:R-:W-:Y:S01]  /*9ad0*/  R2UR UR6, R21 ;  /* 0x00000000150672ca */ /* 0x000fe200000e0000 */
[----:B------:R-:W-:Y:S01]  /*9ae0*/  UIADD3 UR4, UR4, 0x38860, URZ ;  /* 0x0003886004047890 */ /* 0x000fe2000fffe03f */
[----:B------:R-:W-:Y:S01]  /*9af0*/  F2FP.F16.F32.PACK_AB R208, R185, R184 ;  /* 0x000000b8b9d0723e */ /* 0x000fe200000000ff */
[----:B------:R-:W-:Y:S01]  /*9b00*/  UMOV UR37, UR36 ;  /* 0x0000002400257c82 */ /* 0x000fe20008000000 */
[----:B------:R-:W-:Y:S01]  /*9b10*/  F2FP.F16.F32.PACK_AB R209, R187, R186 ;  /* 0x000000babbd1723e */ /* 0x000fe200000000ff */
[----:B------:R-:W-:Y:S01]  /*9b20*/  IMAD.MOV.U32 R227, RZ, RZ, R4 ;  /* 0x000000ffffe37224 */ /* 0x000fe200078e0004 */
[----:B------:R-:W-:Y:S01]  /*9b30*/  F2FP.F16.F32.PACK_AB R210, R189, R188 ;  /* 0x000000bcbdd2723e */ /* 0x000fe200000000ff */
[----:B------:R-:W-:Y:S01]  /*9b40*/  IMAD.MOV.U32 R228, RZ, RZ, R3 ;  /* 0x000000ffffe47224 */ /* 0x000fe200078e0003 */
[----:B------:R-:W-:Y:S02]  /*9b50*/  F2FP.F16.F32.PACK_AB R211, R191, R190 ;  /* 0x000000bebfd3723e */ /* 0x000fe400000000ff */
[----:B------:R-:W-:-:S02]  /*9b60*/  F2FP.F16.F32.PACK_AB R204, R177, R176 ;  /* 0x000000b0b1cc723e */ /* 0x000fc400000000ff */
[----:B------:R-:W-:Y:S01]  /*9b70*/  F2FP.F16.F32.PACK_AB R205, R179, R178 ;  /* 0x000000b2b3cd723e */ /* 0x000fe200000000ff */
[----:B------:R-:W-:Y:S01]  /*9b80*/  UISETP.GT.AND UP0, UPT, UR60, UR6, UPT ;  /* 0x000000063c00728c */ /* 0x000fe2000bf04270 */
[----:B------:R-:W-:Y:S01]  /*9b90*/  F2FP.F16.F32.PACK_AB R206, R181, R180 ;  /* 0x000000b4b5ce723e */ /* 0x000fe200000000ff */
[----:B------:R-:W-:Y:S01]  /*9ba0*/  UIADD3 UR60, UR60, -0x1, URZ ;  /* 0xffffffff3c3c7890 */ /* 0x000fe2000fffe03f */
[----:B------:R-:W-:Y:S02]  /*9bb0*/  F2FP.F16.F32.PACK_AB R207, R183, R182 ;  /* 0x000000b6b7cf723e */ /* 0x000fe400000000ff */
[----:B------:R-:W-:Y:S02]  /*9bc0*/  F2FP.F16.F32.PACK_AB R200, R169, R168 ;  /* 0x000000a8a9c8723e */ /* 0x000fe400000000ff */
[----:B------:R-:W-:Y:S02]  /*9bd0*/  PLOP3.LUT P1, PT, PT, PT, UP0, 0x80, 0x0 ;  /* 0x000000000000781c */ /* 0x000fe40003f2f008 */
        /* <DEDUP_REMOVED lines=15> */
[----:B------:R-:W-:Y:S06]  /*9cd0*/  @P1 BRA `(.L_x_2398) ;  /* 0xffffffc000781947 */ /* 0x000fec000383ffff */
.L_x_2387:
[----:B------:R-:W-:-:S13]  /*9ce0*/  R2UR UR4, R214 ;  /* 0x00000000d60472ca */ /* 0x000fda00000e0000 */
[----:B------:R-:W-:-:S06]  /*9cf0*/  UISETP.GE.AND UP0, UPT, UR60, UR4, UPT ;  /* 0x000000043c00728c */ /* 0x000fcc000bf06270 */
[----:B------:R-:W-:-:S13]  /*9d00*/  PLOP3.LUT P1, PT, PT, PT, UP0, 0x80, 0x0 ;  /* 0x000000000000781c */ /* 0x000fda0003f2f008 */
[----:B------:R-:W-:Y:S05]  /*9d10*/  @!P1 BRA `(.L_x_2399) ;  /* 0x0000003400c09947 */ /* 0x000fea0003800000 */
[----:B------:R-:W-:Y:S01]  /*9d20*/  R2UR UR61, R18 ;  /* 0x00000000123d72ca */ /* 0x000fe200000e0000 */
[----:B------:R-:W-:Y:S01]  /*9d30*/  IMAD.MOV.U32 R21, RZ, RZ, R4 ;  /* 0x000000ffff157224 */ /* 0x000fe200078e0004 */
[----:B------:R-:W-:Y:S01]  /*9d40*/  UMOV UR37, UR36 ;  /* 0x0000002400257c82 */ /* 0x000fe20008000000 */
[----:B------:R-:W-:-:S12]  /*9d50*/  IMAD.MOV.U32 R22, RZ, RZ, R3 ;  /* 0x000000ffff167224 */ /* 0x000fd800078e0003 */
.L_x_2410:
        /* <DEDUP_REMOVED lines=8> */
.L_x_2400:
        /* <DEDUP_REMOVED lines=8> */
.L_x_2401:
[----:B-1----:R-:W-:Y:S05]  /*9e60*/  @P1 BRA `(.L_x_2402) ;  /* 0x0000000000081947 */ /* 0x002fea0003800000 */
[----:B------:R-:W1:Y:S02]  /*9e70*/  SYNCS.PHASECHK.TRANS64.TRYWAIT P1, [UR4+0x38830], R3 ;  /* 0x03883003ff0075a7 */ /* 0x000e640008020144 */
[----:B-1----:R-:W-:Y:S05]  /*9e80*/  @!P1 BRA `(.L_x_2403) ;  /* 0x000000fc00b89947 */ /* 0x002fea0003800000 */
.L_x_2402:
        /* <DEDUP_REMOVED lines=25> */
[----:B------:R-:W-:Y:S01]  /*a020*/  UMOV UR56, UR6 ;  /* 0x0000000600387c82 */ /* 0x000fe20008000000 */
[----:B------:R-:W-:Y:S01]  /*a030*/  UMOV UR57, UR7 ;  /* 0x0000000700397c82 */ /* 0x000fe20008000000 */
        /* <DEDUP_REMOVED lines=57> */
[----:B------:R-:W-:Y:S01]  /*a3d0*/  UMOV UR56, UR6 ;  /* 0x0000000600387c82 */ /* 0x000fe20008000000 */
[----:B------:R-:W-:Y:S01]  /*a3e0*/  UMOV UR57, UR7 ;  /* 0x0000000700397c82 */ /* 0x000fe20008000000 */
        /* <DEDUP_REMOVED lines=506> */
.L_x_2404:
[----:B------:R-:W-:Y:S01]  /*c390*/  R2UR UR4, R17 ;  /* 0x00000000110472ca */ /* 0x000fe200000e0000 */
[----:B------:R-:W-:-:S05]  /*c3a0*/  IMAD.U32 R0, RZ, RZ, UR61 ;  /* 0x0000003dff007e24 */ /* 0x000fca000f8e00ff */
[----:B------:R-:W-:-:S07]  /*c3b0*/  SHF.L.U32 R0, R0, 0x1f, RZ ;  /* 0x0000001f00007819 */ /* 0x000fce00000006ff */
[----:B------:R-:W-:-:S09]  /*c3c0*/  ULEA UR4, UR37, UR4, 0x3 ;  /* 0x0000000425047291 */ /* 0x000fd2000f8e183f */
[----:B------:R2:W3:Y:S01]  /*c3d0*/  SYNCS.PHASECHK.TRANS64.TRYWAIT P1, [UR4+0x38850], R0 ;  /* 0x03885000ff0075a7 */ /* 0x0004e20008020144 */
[----:B------:R-:W-:Y:S05]  /*c3e0*/  @!P0 BRA `(.L_x_2405) ;  /* 0x0000000000048947 */ /* 0x000fea0003800000 */
[----:B------:R-:W-:Y:S01]  /*c3f0*/  BPT.TRAP 0x1 ;  /* 0x000000040000795c */ /* 0x000fe20000300000 */
.L_x_2405:
[----:B---3--:R-:W-:Y:S05]  /*c400*/  @P1 BRA `(.L_x_2406) ;  /* 0x0000000000081947 */ /* 0x008fea0003800000 */
[----:B------:R-:W3:Y:S02]  /*c410*/  SYNCS.PHASECHK.TRANS64.TRYWAIT P1, [UR4+0x38850], R0 ;  /* 0x03885000ff0075a7 */ /* 0x000ee40008020144 */
[----:B---3--:R-:W-:Y:S05]  /*c420*/  @!P1 BRA `(.L_x_2407) ;  /* 0x000000d800689947 */ /* 0x008fea0003800000 */
.L_x_2406:
        /* <DEDUP_REMOVED lines=37> */
.L_x_2408:
[----:B--23--:R-:W-:Y:S01]  /*c680*/  FMNMX.FTZ R0, R184, R22, !PT ;  /* 0x00000016b8007209 */ /* 0x00cfe20007810000 */
[----:B------:R-:W-:Y:S01]  /*c690*/  ULDC UR5, c[0x0][0x988] ;  /* 0x0002620000057ab9 */ /* 0x000fe20000000800 */
[----:B------:R-:W2:Y:S01]  /*c6a0*/  S2UR UR7, SR_CgaCtaId ;  /* 0x00000000000779c3 */ /* 0x000ea20000008800 */
[----:B------:R-:W-:Y:S02]  /*c6b0*/  R2UR UR6, R17 ;  /* 0x00000000110672ca */ /* 0x000fe400000e0000 */
[----:B------:R-:W-:-:S04]  /*c6c0*/  FMNMX.FTZ R0, R185, R0, !PT ;  /* 0x00000000b9007209 */ /* 0x000fc80007810000 */
[----:B------:R-:W-:-:S04]  /*c6d0*/  FMNMX.FTZ R0, R188, R0, !PT ;  /* 0x00000000bc007209 */ /* 0x000fc80007810000 */
[----:B------:R-:W-:-:S03]  /*c6e0*/  FMNMX.FTZ R0, R189, R0, !PT ;  /* 0x00000000bd007209 */ /* 0x000fc60007810000 */
[----:B------:R-:W-:Y:S01]  /*c6f0*/  ULEA UR6, UR36, UR6, 0x3 ;  /* 0x0000000624067291 */ /* 0x000fe2000f8e183f */
[----:B------:R-:W-:-:S03]  /*c700*/  FMNMX.FTZ R0, R176, R0, !PT ;  /* 0x00000000b0007209 */ /* 0x000fc60007810000 */
[----:B------:R-:W-:Y:S01]  /*c710*/  UIADD3 UR6, UR6, 0x38840, URZ ;  /* 0x0003884006067890 */ /* 0x000fe2000fffe03f */
        /* <DEDUP_REMOVED lines=20> */
[----:B01----:R-:W0:Y:S01]  /*c860*/  SHFL.BFLY PT, R3, R2, 0x1, 0x1f ;  /* 0x0c201f0002037f89 */ /* 0x003e2200000e0000 */
        /* <DEDUP_REMOVED lines=154> */
.L_x_2409:
[----:B------:R-:W0:Y:S01]  /*d210*/  S2UR UR7, SR_CgaCtaId ;  /* 0x00000000000779c3 */ /* 0x000e220000008800 */
[----:B------:R-:W-:Y:S01]  /*d220*/  R2UR UR6, R214 ;  /* 0x00000000d60672ca */ /* 0x000fe200000e0000 */
[----:B------:R-:W-:Y:S01]  /*d230*/  UIADD3 UR4, UR4, 0x38860, URZ ;  /* 0x0003886004047890 */ /* 0x000fe2000fffe03f */
[----:B------:R-:W-:Y:S01]  /*d240*/  R2UR UR61, R18 ;  /* 0x00000000123d72ca */ /* 0x000fe200000e0000 */
        /* <DEDUP_REMOVED lines=21> */
[----:B------:R-:W-:Y:S02]  /*d3a0*/  F2FP.F16.F32.PACK_AB R197, R163, R162 ;  /* 0x000000a2a3c5723e */ /* 0x000fe400000000ff */
[----:B------:R-:W-:Y:S02]  /*d3b0*/  F2FP.F16.F32.PACK_AB R198, R165, R164 ;  /* 0x000000a4a5c6723e */ /* 0x000fe400000000ff */
[----:B------:R-:W-:-:S02]  /*d3c0*/  F2FP.F16.F32.PACK_AB R199, R167, R166 ;  /* 0x000000a6a7c7723e */ /* 0x000fc400000000ff */
[----:B------:R-:W-:Y:S02]  /*d3d0*/  F2FP.F16.F32.PACK_AB R192, R153, R152 ;  /* 0x0000009899c0723e */ /* 0x000fe400000000ff */
[----:B------:R-:W-:Y:S02]  /*d3e0*/  F2FP.F16.F32.PACK_AB R193, R155, R154 ;  /* 0x0000009a9bc1723e */ /* 0x000fe400000000ff */
[----:B------:R-:W-:Y:S02]  /*d3f0*/  F2FP.F16.F32.PACK_AB R194, R157, R156 ;  /* 0x0000009c9dc2723e */ /* 0x000fe400000000ff */
[----:B------:R-:W-:Y:S01]  /*d400*/  F2FP.F16.F32.PACK_AB R195, R195, R158 ;  /* 0x0000009ec3c3723e */ /* 0x000fe200000000ff */
[----:B------:R-:W-:Y:S06]  /*d410*/  @P1 BRA `(.L_x_2410) ;  /* 0xffffffc800501947 */ /* 0x000fec000383ffff */
.L_x_2399:
        /* <DEDUP_REMOVED lines=131> */
.L_x_2411:
        /* <DEDUP_REMOVED lines=8> */
.L_x_2412:
[----:B-1----:R-:W-:Y:S05]  /*dcd0*/  @P1 BRA `(.L_x_2413) ;  /* 0x0000000000081947 */ /* 0x002fea0003800000 */
[----:B------:R-:W1:Y:S02]  /*dce0*/  SYNCS.PHASECHK.TRANS64.TRYWAIT P1, [UR8+0x38850], R0 ;  /* 0x03885000ff0075a7 */ /* 0x000e640008020148 */
[----:B-1----:R-:W-:Y:S05]  /*dcf0*/  @!P1 BRA `(.L_x_2414) ;  /* 0x000000c0004c9947 */ /* 0x002fea0003800000 */
.L_x_2413:
[----:B------:R-:W-:Y:S01]  /*dd00*/  R2UR UR4, R17 ;  /* 0x00000000110472ca */ /* 0x000fe200000e0000 */
[----:B------:R-:W-:Y:S01]  /*dd10*/  WARPGROUP.ARRIVE ;  /* 0x00000000000079c5 */ /* 0x000fe20000000000 */
[----:B------:R-:W-:Y:S01]  /*dd20*/  UMOV UR7, 0x40000040 ;  /* 0x4000004000077882 */ /* 0x000fe20000000000 */
[----:B01----:R-:W0:Y:S01]  /*dd30*/  SHFL.BFLY PT, R0, R19, 0x2, 0x1f ;  /* 0x0c401f0013007f89 */ /* 0x003e2200000e0000 */
[----:B------:R-:W-:Y:S02]  /*dd40*/  IMAD.MOV.U32 R6, RZ, RZ, RZ ;  /* 0x000000ffff067224 */ /* 0x000fe400078e00ff */
[----:B------:R-:W-:Y:S01]  /*dd50*/  IMAD.U32 R8, RZ, RZ, UR5 ;  /* 0x00000005ff087e24 */ /* 0x000fe2000f8e00ff */
[----:B------:R-:W1:Y:S01]  /*dd60*/  SHFL.BFLY PT, R2, R5, 0x2, 0x1f ;  /* 0x0c401f0005027f89 */ /* 0x000e6200000e0000 */
[----:B------:R-:W-:-:S05]  /*dd70*/  IMAD.U32 R12, RZ, RZ, UR5 ;  /* 0x00000005ff0c7e24 */ /* 0x000fca000f8e00ff */
[----:B------:R-:W-:-:S04]  /*dd80*/  UIADD3 UR4, UR4, 0x400, URZ ;  /* 0x0000040004047890 */ /* 0x000fc8000fffe03f */
[----:B------:R-:W-:-:S04]  /*dd90*/  USHF.R.U32.HI UR4, URZ, 0x4, UR4 ;  /* 0x000000043f047899 */ /* 0x000fc80008011604 */
[----:B------:R-:W-:-:S04]  /*dda0*/  ULOP3.LUT UR4, UR4, 0x3fff, URZ, 0xc0, !UPT ;  /* 0x00003fff04047892 */ /* 0x000fc8000f8ec03f */
[----:B------:R-:W-:Y:S01]  /*ddb0*/  ULOP3.LUT UR4, UR4, 0x2800000, URZ, 0xfc, !UPT ;  /* 0x0280000004047892 */ /* 0x000fe2000f8efc3f */
[----:B0-----:R-:W-:-:S03]  /*ddc0*/  FADD.FTZ R0, R0, R19 ;  /* 0x0000001300007221 */ /* 0x001fc60000010000 */
[----:B------:R-:W-:Y:S01]  /*ddd0*/  UIMAD UR4, UR36, 0xa00, UR4 ;  /* 0x00000a00240478a4 */ /* 0x000fe2000f8e0204 */
[----:B-1----:R-:W-:Y:S01]  /*dde0*/  FADD.FTZ R2, R2, R5 ;  /* 0x0000000502027221 */ /* 0x002fe20000010000 */
[----:B------:R-:W0:Y:S01]  /*ddf0*/  SHFL.BFLY PT, R7, R0, 0x1, 0x1f ;  /* 0x0c201f0000077f89 */ /* 0x000e2200000e0000 */
[----:B------:R-:W-:-:S04]  /*de00*/  IMAD.MOV.U32 R5, RZ, RZ, RZ ;  /* 0x000000ffff057224 */ /* 0x000fc800078e00ff */
[----:B------:R-:W-:Y:S01]  /*de10*/  UMOV UR6, UR4 ;  /* 0x0000000400067c82 */ /* 0x000fe20008000000 */
[----:B------:R-:W1:Y:S01]  /*de20*/  SHFL.BFLY PT, R9, R2, 0x1, 0x1f ;  /* 0x0c201f0002097f89 */ /* 0x000e6200000e0000 */
[----:B------:R-:W-:Y:S01]  /*de30*/  HGMMA.64x256x16.F32 R24, R208, gdesc[UR4].tnspB, R24, gsb0 ;  /* 0x43e00004d0187df0 */ /* 0x000fe20008000818 */
[----:B------:R-:W-:Y:S01]  /*de40*/  UIADD3 UR6, UR4, 0x80, URZ ;  /* 0x0000008004067890 */ /* 0x000fe2000fffe03f */
[----:B------:R-:W-:Y:S01]  /*de50*/  UMOV UR7, 0x40000040 ;  /* 0x4000004000077882 */ /* 0x000fe20000000000 */
[----:B0-----:R-:W-:Y:S01]  /*de60*/  FADD.FTZ R10, R0, R7 ;  /* 0x00000007000a7221 */ /* 0x001fe20000010000 */
[----:B------:R-:W-:Y:S02]  /*de70*/  IMAD.MOV.U32 R0, RZ, RZ, -0x800000 ;  /* 0xff800000ff007424 */ /* 0x000fe400078e00ff */
[----:B-1----:R-:W-:Y:S02]  /*de80*/  FADD.FTZ R11, R2, R9 ;  /* 0x00000009020b7221 */ /* 0x002fe40000010000 */
[----:B------:R-:W-:Y:S01]  /*de90*/  FSETP.NE.FTZ.AND P1, PT, R10, RZ, PT ;  /* 0x000000ff0a00720b */ /* 0x000fe20003f35000 */
[----:B------:R-:W-:-:S02]  /*dea0*/  IMAD.MOV.U32 R2, RZ, RZ, -0x800000 ;  /* 0xff800000ff027424 */ /* 0x000fc400078e00ff */
[----:B------:R-:W-:-:S10]  /*deb0*/  FSETP.NE.FTZ.AND P2, PT, R11, RZ, PT ;  /* 0x000000ff0b00720b */ /* 0x000fd40003f55000 */
[----:B------:R-:W0:Y:S01]  /*dec0*/  @P1 MUFU.LG2 R7, R10 ;  /* 0x0000000a00071308 */ /* 0x000e220000000c00 */
[----:B------:R-:W-:Y:S02]  /*ded0*/  @P1 FMUL.FTZ R8, R8, 0.69314718246459960938 ;  /* 0x3f31721808081820 */ /* 0x000fe40000410000 */
[----:B------:R-:W-:-:S05]  /*dee0*/  @P2 FMUL.FTZ R12, R12, 0.69314718246459960938 ;  /* 0x3f3172180c0c2820 */ /* 0x000fca0000410000 */
        /* <DEDUP_REMOVED lines=31> */
.L_x_2415:
[----:B------:R-:W2:Y:S01]  /*e0e0*/  LDL.LU R3, [R1+0x34] ;  /* 0x0000340001037983 */ /* 0x000ea20000300800 */
[----:B------:R-:W0:Y:S01]  /*e0f0*/  S2UR UR6, SR_CgaCtaId ;  /* 0x00000000000679c3 */ /* 0x000e220000008800 */
[----:B------:R-:W-:Y:S01]  /*e100*/  UIADD3 UR4, UR8, 0x38860, URZ ;  /* 0x0003886008047890 */ /* 0x000fe2000fffe03f */
[-C--:B------:R-:W-:Y:S01]  /*e110*/  FMUL.FTZ R24, R24, R6.reuse ;  /* 0x0000000618187220 */ /* 0x080fe20000410000 */
        /* <DEDUP_REMOVED lines=134> */
[----:B--2---:R-:W-:-:S13]  /*e980*/  R2UR UR5, R3 ;  /* 0x00000000030572ca */ /* 0x004fda00000e0000 */
[----:B------:R-:W-:-:S06]  /*e990*/  UIADD3 UR5, UR5, 0x1, URZ ;  /* 0x0000000105057890 */ /* 0x000fcc000fffe03f */
[----:B------:R-:W-:Y:S01]  /*e9a0*/  IMAD.U32 R3, RZ, RZ, UR5 ;  /* 0x00000005ff037e24 */ /* 0x000fe2000f8e00ff */
[----:B------:R-:W-:-:S04]  /*e9b0*/  R2UR UR5, R18 ;  /* 0x00000000120572ca */ /* 0x000fc800000e0000 */
[----:B------:R0:W-:Y:S09]  /*e9c0*/  STL [R1+0x34], R3 ;  /* 0x0000340301007387 */ /* 0x0001f20000100800 */
[----:B------:R-:W-:-:S06]  /*e9d0*/  ULOP3.LUT UR5, UR5, UR4, URZ, 0x3c, !UPT ;  /* 0x0000000405057292 */ /* 0x000fcc000f8e3c3f */
[----:B0-----:R-:W-:-:S07]  /*e9e0*/  IMAD.U32 R18, RZ, RZ, UR5 ;  /* 0x00000005ff127e24 */ /* 0x001fce000f8e00ff */
.L_x_2379:
[----:B------:R-:W0:Y:S08]  /*e9f0*/  S2UR UR4, SR_CgaCtaId ;  /* 0x00000000000479c3 */ /* 0x000e300000008800 */
[----:B------:R-:W-:Y:S06]  /*ea00*/  BAR.SYNC.DEFER_BLOCKING 0x5, 0x180 ;  /* 0x0146000000007b1d */ /* 0x000fec0000010000 */
[----:B------:R-:W-:Y:S01]  /*ea10*/  UMOV UR8, 0x400 ;  /* 0x0000040000087882 */ /* 0x000fe20000000000 */
[----:B------:R-:W-:Y:S01]  /*ea20*/  BSSY B0, `(.L_x_2416) ;  /* 0x00004c6000007945 */ /* 0x000fe20003800000 */
[----:B0-----:R-:W-:-:S09]  /*ea30*/  ULEA UR8, UR4, UR8, 0x18 ;  /* 0x0000000804087291 */ /* 0x001fd2000f8ec03f */
[----:B------:R-:W0:Y:S02]  /*ea40*/  LDS.128 R4, [UR8+0x388d0] ;  /* 0x0388d008ff047984 */ /* 0x000e240008000c00 */
[----:B0-----:R-:W-:Y:S02]  /*ea50*/  R2UR UR6, R5 ;  /* 0x00000000050672ca */ /* 0x001fe400000e0000 */
[----:B------:R-:W-:Y:S02]  /*ea60*/  R2UR UR5, R6 ;  /* 0x00000000060572ca */ /* 0x000fe400000e0000 */
[----:B------:R-:W-:Y:S01]  /*ea70*/  R2UR UR7, R7 ;  /* 0x00000000070772ca */ /* 0x000fe200000e0000 */
[----:B------:R-:W-:Y:S06]  /*ea80*/  BAR.ARV 0x4, 0x180 ;  /* 0x0106000000007b1d */ /* 0x000fec0000002000 */
[----:B------:R-:W-:Y:S08]  /*ea90*/  @P0 BRA `(.L_x_2417) ;  /* 0x0000003800e80947 */ /* 0x000ff00003800000 */
[----:B------:R-:W2:Y:S01]  /*eaa0*/  LDL.LU R8, [R1+0x30] ;  /* 0x0000300001087983 */ /* 0x000ea20000300800 */
[----:B------:R-:W0:Y:S01]  /*eab0*/  S2UR UR4, SR_SWINHI ;  /* 0x00000000000479c3 */ /* 0x000e220000002f00 */
[----:B------:R-:W-:Y:S01]  /*eac0*/  IMAD.MOV.U32 R12, RZ, RZ, 0x2 ;  /* 0x00000002ff0c7424 */ /* 0x000fe200078e00ff */
[----:B------:R-:W-:Y:S01]  /*ead0*/  F2FP.F16.F32.PACK_AB R6, R29, R28 ;  /* 0x0000001c1d06723e */ /* 0x000fe200000000ff */
[----:B------:R-:W3:Y:S01]  /*eae0*/  LDL R3, [R1+0x40] ;  /* 0x0000400001037983 */ /* 0x000ee20000100800 */
[----:B------:R-:W-:Y:S01]  /*eaf0*/  F2FP.F16.F32.PACK_AB R7, R31, R30 ;  /* 0x0000001e1f07723e */ /* 0x000fe200000000ff */
[----:B------:R-:W-:Y:S01]  /*eb00*/  ULDC.64 UR16, c[0x0][0xc00] ;  /* 0x0003000000107ab9 */ /* 0x000fe20000000a00 */
[----:B------:R-:W-:Y:S01]  /*eb10*/  R2UR UR9, R220 ;  /* 0x00000000dc0972ca */ /* 0x000fe200000e0000 */
[----:B------:R-:W-:Y:S01]  /*eb20*/  ULDC.64 UR12, c[0x0][0xc00] ;  /* 0x00030000000c7ab9 */ /* 0x000fe20000000a00 */
[----:B------:R-:W4:Y:S01]  /*eb30*/  LDL R172, [R1+0x2c] ;  /* 0x00002c0001ac7983 */ /* 0x000f220000100800 */
[----:B------:R-:W-:Y:S01]  /*eb40*/  ULDC.64 UR14, c[0x0][0xc08] ;  /* 0x00030200000e7ab9 */ /* 0x000fe20000000a00 */
[----:B------:R-:W-:Y:S01]  /*eb50*/  R2UR UR20, R217 ;  /* 0x00000000d91472ca */ /* 0x000fe200000e0000 */
[----:B------:R-:W-:Y:S01]  /*eb60*/  ULDC UR22, c[0x0][0xbe8] ;  /* 0x0002fa0000167ab9 */ /* 0x000fe20000000800 */
[----:B------:R-:W-:-:S02]  /*eb70*/  R2UR UR28, R215 ;  /* 0x00000000d71c72ca */ /* 0x000fc400000e0000 */
[----:B------:R-:W-:-:S05]  /*eb80*/  R2UR UR19, R221 ;  /* 0x00000000dd1372ca */ /* 0x000fca00000e0000 */
[----:B------:R-:W-:Y:S01]  /*eb90*/  UIMAD.WIDE UR12, UR9, 0x4, UR12 ;  /* 0x00000004090c78a5 */ /* 0x000fe2000f8e020c */
[----:B------:R-:W-:Y:S01]  /*eba0*/  UMOV UR10, UR8 ;  /* 0x00000008000a7c82 */ /* 0x000fe20008000000 */
[----:B0-----:R-:W-:Y:S01]  /*ebb0*/  UMOV UR11, UR4 ;  /* 0x00000004000b7c82 */ /* 0x001fe20008000000 */
[----:B------:R-:W-:Y:S01]  /*ebc0*/  UISETP.NE.U32.AND UP0, UPT, UR14, URZ, UPT ;  /* 0x0000003f0e00728c */ /* 0x000fe2000bf05070 */
[----:B------:R-:W-:-:S03]  /*ebd0*/  ULDC UR4, c[0x0][0xad4] ;  /* 0x0002b50000047ab9 */ /* 0x000fc60000000800 */
[----:B------:R-:W-:-:S11]  /*ebe0*/  UISETP.NE.AND.EX UP0, UPT, UR15, URZ, UPT, UP0 ;  /* 0x0000003f0f00728c */ /* 0x000fd6000bf05300 */
[----:B------:R-:W-:Y:S01]  /*ebf0*/  @UP0 ULEA UR14, UP1, UR9, UR14, 0x2 ;  /* 0x0000000e090e0291 */ /* 0x000fe2000f82103f */
[----:B------:R-:W-:Y:S01]  /*ec00*/  BAR.SYNC.DEFER_BLOCKING 0x1, 0x100 ;  /* 0x0044000000007b1d */ /* 0x000fe20000010000 */
[----:B--2---:R-:W-:Y:S01]  /*ec10*/  R2UR UR18, R8 ;  /* 0x00000000081272ca */ /* 0x004fe200000e0000 */
[----:B---3--:R-:W-:-:S03]  /*ec20*/  IMAD.WIDE R12, R3, R12, UR10 ;  /* 0x0000000a030c7e25 */ /* 0x008fc6000f8e020c */
[C---:B------:R-:W-:Y:S02]  /*ec30*/  IADD3 R15, P1, R12.reuse, 0x20, RZ ;  /* 0x000000200c0f7810 */ /* 0x040fe40007f3e0ff */
[----:B------:R-:W-:Y:S02]  /*ec40*/  IADD3 R159, P4, R12, 0x60, RZ ;  /* 0x000000600c9f7810 */ /* 0x000fe40007f9e0ff */
[----:B------:R-:W-:Y:S02]  /*ec50*/  LOP3.LUT R14, R15, 0x380, RZ, 0xc0, !PT ;  /* 0x000003800f0e7812 */ /* 0x000fe400078ec0ff */
[----:B------:R-:W-:Y:S02]  /*ec60*/  LOP3.LUT R158, R159, 0x380, RZ, 0xc0, !PT ;  /* 0x000003809f9e7812 */ /* 0x000fe400078ec0ff */
[----:B------:R-:W-:Y:S02]  /*ec70*/  SHF.R.U64 R14, R14, 0x3, RZ ;  /* 0x000000030e0e7819 */ /* 0x000fe400000012ff */
[----:B------:R-:W-:-:S02]  /*ec80*/  LOP3.LUT R5, R12, 0x380, RZ, 0xc0, !PT ;  /* 0x000003800c057812 */ /* 0x000fc400078ec0ff */
[----:B------:R-:W-:Y:S01]  /*ec90*/  LOP3.LUT R14, R14, R15, RZ, 0x3c, !PT ;  /* 0x0000000f0e0e7212 */ /* 0x000fe200078e3cff */
[----:B------:R-:W-:Y:S01]  /*eca0*/  IMAD.X R15, RZ, RZ, R13, P1 ;  /* 0x000000ffff0f7224 */ /* 0x000fe200008e060d */
[----:B------:R-:W-:Y:S02]  /*ecb0*/  SHF.R.U64 R158, R158, 0x3, RZ ;  /* 0x000000039e9e7819 */ /* 0x000fe400000012ff */
[----:B------:R-:W-:Y:S02]  /*ecc0*/  SHF.R.U64 R5, R5, 0x3, RZ ;  /* 0x0000000305057819 */ /* 0x000fe400000012ff */
[C---:B------:R-:W-:Y:S02]  /*ecd0*/  IADD3 R157, P0, R12.reuse, 0x40, RZ ;  /* 0x000000400c9d7810 */ /* 0x040fe40007f1e0ff */
[C---:B------:R-:W-:Y:S02]  /*ece0*/  IADD3 R161, P3, R12.reuse, 0x4000, RZ ;  /* 0x000040000ca17810 */ /* 0x040fe40007f7e0ff */
[----:B------:R-:W-:-:S02]  /*ecf0*/  IADD3 R165, P5, R12, 0x4040, RZ ;  /* 0x000040400ca57810 */ /* 0x000fc40007fbe0ff */
[C---:B------:R-:W-:Y:S02]  /*ed00*/  IADD3 R167, P2, R12.reuse, 0x4060, RZ ;  /* 0x000040600ca77810 */ /* 0x040fe40007f5e0ff */
[C---:B------:R-:W-:Y:S02]  /*ed10*/  IADD3 R169, P1, R12.reuse, 0x8000, RZ ;  /* 0x000080000ca97810 */ /* 0x040fe40007f3e0ff */
[----:B------:R-:W-:Y:S02]  /*ed20*/  IADD3 R163, P6, R12, 0x4020, RZ ;  /* 0x000040200ca37810 */ /* 0x000fe40007fde0ff */
[----:B------:R-:W-:Y:S01]  /*ed30*/  LOP3.LUT R158, R158, R159, RZ, 0x3c, !PT ;  /* 0x0000009f9e9e7212 */ /* 0x000fe200078e3cff */
[--C-:B------:R-:W-:Y:S01]  /*ed40*/  IMAD.X R159, RZ, RZ, R13.reuse, P4 ;  /* 0x000000ffff9f7224 */ /* 0x100fe200020e060d */
[----:B------:R-:W-:Y:S01]  /*ed50*/  LOP3.LUT R4, R5, R12, RZ, 0x3c, !PT ;  /* 0x0000000c05047212 */ /* 0x000fe200078e3cff */
[----:B------:R-:W-:Y:S01]  /*ed60*/  IMAD.MOV.U32 R5, RZ, RZ, R13 ;  /* 0x000000ffff057224 */ /* 0x000fe200078e000d */
[----:B------:R-:W-:-:S02]  /*ed70*/  LOP3.LUT R156, R157, 0x380, RZ, 0xc0, !PT ;  /* 0x000003809d9c7812 */ /* 0x000fc400078ec0ff */
[----:B------:R-:W-:Y:S02]  /*ed80*/  LOP3.LUT R160, R161, 0x380, RZ, 0xc0, !PT ;  /* 0x00000380a1a07812 */ /* 0x000fe400078ec0ff */
[----:B------:R-:W-:Y:S02]  /*ed90*/  LOP3.LUT R164, R165, 0x380, RZ, 0xc0, !PT ;  /* 0x00000380a5a47812 */ /* 0x000fe400078ec0ff */
[----:B------:R-:W-:Y:S02]  /*eda0*/  LOP3.LUT R166, R167, 0x380, RZ, 0xc0, !PT ;  /* 0x00000380a7a67812 */ /* 0x000fe400078ec0ff */
[----:B------:R-:W-:Y:S02]  /*edb0*/  LOP3.LUT R168, R169, 0x380, RZ, 0xc0, !PT ;  /* 0x00000380a9a87812 */ /* 0x000fe400078ec0ff */
[----:B------:R-:W-:Y:S02]  /*edc0*/  IADD3 R9, P4, R12, 0x8040, RZ ;  /* 0x000080400c097810 */ /* 0x000fe40007f9e0ff */
[----:B------:R-:W-:-:S02]  /*edd0*/  LOP3.LUT R162, R163, 0x380, RZ, 0xc0, !PT ;  /* 0x00000380a3a27812 */ /* 0x000fc400078ec0ff */
[----:B------:R-:W-:Y:S02]  /*ede0*/  SHF.R.U64 R156, R156, 0x3, RZ ;  /* 0x000000039c9c7819 */ /* 0x000fe400000012ff */
[----:B------:R-:W-:Y:S02]  /*edf0*/  SHF.R.U64 R160, R160, 0x3, RZ ;  /* 0x00000003a0a07819 */ /* 0x000fe400000012ff */
[----:B------:R-:W-:Y:S02]  /*ee00*/  SHF.R.U64 R164, R164, 0x3, RZ ;  /* 0x00000003a4a47819 */ /* 0x000fe400000012ff */
[----:B------:R-:W-:Y:S02]  /*ee10*/  SHF.R.U64 R166, R166, 0x3, RZ ;  /* 0x00000003a6a67819 */ /* 0x000fe400000012ff */
[----:B------:R-:W-:Y:S02]  /*ee20*/  SHF.R.U64 R168, R168, 0x3, RZ ;  /* 0x00000003a8a87819 */ /* 0x000fe400000012ff */
[----:B------:R-:W-:-:S02]  /*ee30*/  MOV R3, R4 ;  /* 0x0000000400037202 */ /* 0x000fc40000000f00 */
[----:B------:R-:W-:Y:S02]  /*ee40*/  LOP3.LUT R8, R9, 0x380, RZ, 0xc0, !PT ;  /* 0x0000038009087812 */ /* 0x000fe400078ec0ff */
[----:B------:R-:W-:Y:S02]  /*ee50*/  SHF.R.U64 R162, R162, 0x3, RZ ;  /* 0x00000003a2a27819 */ /* 0x000fe400000012ff */
        /* <DEDUP_REMOVED lines=14> */
[----:B------:R-:W-:Y:S01]  /*ef40*/  LOP3.LUT R162, R162, R163, RZ, 0x3c, !PT ;  /* 0x000000a3a2a27212 */ /* 0x000fe200078e3cff */
[----:B------:R-:W-:Y:S01]  /*ef50*/  IMAD.X R163, RZ, RZ, R13, P6 ;  /* 0x000000ffffa37224 */ /* 0x000fe200030e060d */
[----:B------:R-:W-:-:S02]  /*ef60*/  IADD3 R171, P0, R12, 0x8020, RZ ;  /* 0x000080200cab7810 */ /* 0x000fc40007f1e0ff */
[C---:B------:R-:W-:Y:S02]  /*ef70*/  IADD3 R11, P3, R12.reuse, 0x8060, RZ ;  /* 0x000080600c0b7810 */ /* 0x040fe40007f7e0ff */
[C---:B------:R-:W-:Y:S02]  /*ef80*/  IADD3 R152, P5, R12.reuse, 0xc020, RZ ;  /* 0x0000c0200c987810 */ /* 0x040fe40007fbe0ff */
[C---:B------:R-:W-:Y:S02]  /*ef90*/  IADD3 R155, P2, R12.reuse, 0xc040, RZ ;  /* 0x0000c0400c9b7810 */ /* 0x040fe40007f5e0ff */
[C---:B------:R-:W-:Y:S02]  /*efa0*/  IADD3 R20, P1, R12.reuse, 0xc060, RZ ;  /* 0x0000c0600c147810 */ /* 0x040fe40007f3e0ff */
[----:B------:R-:W-:Y:S02]  /*efb0*/  IADD3 R10, P6, R12, 0xc000, RZ ;  /* 0x0000c0000c0a7810 */ /* 0x000fe40007fde0ff */
[----:B------:R-:W-:Y:S01]  /*efc0*/  LOP3.LUT R170, R171, 0x380, RZ, 0xc0, !PT ;  /* 0x00000380abaa7812 */ /* 0x000fe200078ec0ff */
[--C-:B0-----:R-:W-:Y:S01]  /*efd0*/  IMAD.X R5, RZ, RZ, R13.reuse, P4 ;  /* 0x000000ffff057224 */ /* 0x101fe200020e060d */
[----:B------:R-:W-:Y:S01]  /*efe0*/  LOP3.LUT R4, R8, R9, RZ, 0x3c, !PT ;  /* 0x0000000908047212 */ /* 0x000fe200078e3cff */
[----:B------:R-:W-:Y:S01]  /*eff0*/  IMAD.X R9, RZ, RZ, R13, P3 ;  /* 0x000000ffff097224 */ /* 0x000fe200018e060d */
[----:B------:R-:W-:-:S02]  /*f000*/  LOP3.LUT R8, R11, 0x380, RZ, 0xc0, !PT ;  /* 0x000003800b087812 */ /* 0x000fc400078ec0ff */
[----:B------:R-:W-:Y:S02]  /*f010*/  LOP3.LUT R153, R152, 0x380, RZ, 0xc0, !PT ;  /* 0x0000038098997812 */ /* 0x000fe400078ec0ff */
[----:B------:R-:W-:Y:S02]  /*f020*/  LOP3.LUT R154, R155, 0x380, RZ, 0xc0, !PT ;  /* 0x000003809b9a7812 */ /* 0x000fe400078ec0ff */
[----:B------:R-:W-:Y:S02]  /*f030*/  LOP3.LUT R21, R20, 0x380, RZ, 0xc0, !PT ;  /* 0x0000038014157812 */ /* 0x000fe400078ec0ff */
[----:B------:R-:W-:Y:S02]  /*f040*/  LOP3.LUT R3, R10, 0x380, RZ, 0xc0, !PT ;  /* 0x000003800a037812 */ /* 0x000fe400078ec0ff */
[----:B------:R-:W-:Y:S02]  /*f050*/  MOV R17, R4 ;  /* 0x0000000400117202 */ /* 0x000fe40000000f00 */
[----:B------:R-:W-:-:S02]  /*f060*/  SHF.R.U64 R170, R170, 0x3, RZ ;  /* 0x00000003aaaa7819 */ /* 0x000fc400000012ff */
[----:B------:R-:W-:Y:S02]  /*f070*/  SHF.R.U64 R8, R8, 0x3, RZ ;  /* 0x0000000308087819 */ /* 0x000fe400000012ff */
[----:B------:R-:W-:Y:S02]  /*f080*/  SHF.R.U64 R153, R153, 0x3, RZ ;  /* 0x0000000399997819 */ /* 0x000fe400000012ff */
[----:B------:R-:W-:Y:S02]  /*f090*/  SHF.R.U64 R154, R154, 0x3, RZ ;  /* 0x000000039a9a7819 */ /* 0x000fe400000012ff */
[----:B------:R-:W-:Y:S02]  /*f0a0*/  SHF.R.U64 R21, R21, 0x3, RZ ;  /* 0x0000000315157819 */ /* 0x000fe400000012ff */
[----:B------:R-:W-:Y:S02]  /*f0b0*/  MOV R14, R14 ;  /* 0x0000000e000e7202 */ /* 0x000fe40000000f00 */
[----:B------:R-:W-:-:S02]  /*f0c0*/  F2FP.F16.F32.PACK_AB R4, R33, R32 ;  /* 0x000000202104723e */ /* 0x000fc400000000ff */
[----:B------:R-:W-:Y:S02]  /*f0d0*/  F2FP.F16.F32.PACK_AB R5, R35, R34 ;  /* 0x000000222305723e */ /* 0x000fe400000000ff */
[----:B------:R-:W-:Y:S02]  /*f0e0*/  F2FP.F16.F32.PACK_AB R6, R37, R36 ;  /* 0x000000242506723e */ /* 0x000fe400000000ff */
[----:B------:R-:W-:Y:S02]  /*f0f0*/  F2FP.F16.F32.PACK_AB R7, R39, R38 ;  /* 0x000000262707723e */ /* 0x000fe400000000ff */
        /* <DEDUP_REMOVED lines=12> */
[----:B------:R-:W-:-:S02]  /*f1c0*/  LOP3.LUT R10, R3, R10, RZ, 0x3c, !PT ;  /* 0x0000000a030a7212 */ /* 0x000fc400078e3cff */
[----:B------:R-:W-:Y:S02]  /*f1d0*/  MOV R156, R156 ;  /* 0x0000009c009c7202 */ /* 0x000fe40000000f00 */
[----:B------:R-:W-:Y:S02]  /*f1e0*/  F2FP.F16.F32.PACK_AB R12, R41, R40 ;  /* 0x00000028290c723e */ /* 0x000fe400000000ff */
[----:B------:R-:W-:Y:S02]  /*f1f0*/  F2FP.F16.F32.PACK_AB R13, R43, R42 ;  /* 0x0000002a2b0d723e */ /* 0x000fe400000000ff */
[----:B------:R-:W-:Y:S02]  /*f200*/  F2FP.F16.F32.PACK_AB R15, R47, R46 ;  /* 0x0000002e2f0f723e */ /* 0x000fe400000000ff */
[----:B------:R-:W-:Y:S02]  /*f210*/  MOV R158, R158 ;  /* 0x0000009e009e7202 */ /* 0x000fe40000000f00 */
[----:B------:R-:W-:-:S02]  /*f220*/  MOV R161, R160 ;  /* 0x000000a000a17202 */ /* 0x000fc40000000f00 */
[----:B------:R-:W-:Y:S02]  /*f230*/  MOV R160, R8 ;  /* 0x0000000800a07202 */ /* 0x000fe40000000f00 */
[----:B0-----:R-:W-:Y:S02]  /*f240*/  F2FP.F16.F32.PACK_AB R14, R45, R44 ;  /* 0x0000002c2d0e723e */ /* 0x001fe400000000ff */
[----:B------:R-:W-:Y:S02]  /*f250*/  F2FP.F16.F32.PACK_AB R4, R49, R48 ;  /* 0x000000303104723e */ /* 0x000fe400000000ff */
[----:B------:R-:W-:Y:S01]  /*f260*/  F2FP.F16.F32.PACK_AB R5, R51, R50 ;  /* 0x000000323305723e */ /* 0x000fe200000000ff */
[----:B------:R0:W-:Y:S01]  /*f270*/  STSM.16.M88.4 [R156], R12 ;  /* 0x0000000c9c007844 */ /* 0x0001e20000000200 */
[----:B------:R-:W-:Y:S02]  /*f280*/  F2FP.F16.F32.PACK_AB R6, R53, R52 ;  /* 0x000000343506723e */ /* 0x000fe400000000ff */
[----:B------:R-:W-:-:S02]  /*f290*/  F2FP.F16.F32.PACK_AB R7, R55, R54 ;  /* 0x000000363707723e */ /* 0x000fc400000000ff */
[----:B------:R-:W-:Y:S02]  /*f2a0*/  MOV R3, R10 ;  /* 0x0000000a00037202 */ /* 0x000fe40000000f00 */
[----:B------:R-:W-:Y:S01]  /*f2b0*/  F2FP.F16.F32.PACK_AB R8, R57, R56 ;  /* 0x000000383908723e */ /* 0x000fe200000000ff */
[----:B------:R1:W-:Y:S01]  /*f2c0*/  STSM.16.M88.4 [R158], R4 ;  /* 0x000000049e007844 */ /* 0x0003e20000000200 */
[----:B------:R-:W-:Y:S02]  /*f2d0*/  F2FP.F16.F32.PACK_AB R9, R59, R58 ;  /* 0x0000003a3b09723e */ /* 0x000fe400000000ff */
[----:B------:R-:W-:Y:S02]  /*f2e0*/  F2FP.F16.F32.PACK_AB R10, R61, R60 ;  /* 0x0000003c3d0a723e */ /* 0x000fe400000000ff */
[----:B------:R-:W-:Y:S02]  /*f2f0*/  F2FP.F16.F32.PACK_AB R11, R63, R62 ;  /* 0x0000003e3f0b723e */ /* 0x000fe400000000ff */
[----:B------:R-:W-:-:S02]  /*f300*/  MOV R162, R162 ;  /* 0x000000a200a27202 */ /* 0x000fc40000000f00 */
[----:B------:R-:W-:Y:S01]  /*f310*/  MOV R19, R152 ;  /* 0x0000009800137202 */ /* 0x000fe20000000f00 */
[----:B------:R2:W-:Y:S01]  /*f320*/  STSM.16.M88.4 [R161], R8 ;  /* 0x00000008a1007844 */ /* 0x0005e20000000200 */
[----:B------:R-:W-:Y:S02]  /*f330*/  MOV R22, R154 ;  /* 0x0000009a00167202 */ /* 0x000fe40000000f00 */
[----:B0-----:R-:W-:Y:S02]  /*f340*/  F2FP.F16.F32.PACK_AB R12, R65, R64 ;  /* 0x00000040410c723e */ /* 0x001fe400000000ff */
[----:B------:R-:W-:Y:S02]  /*f350*/  F2FP.F16.F32.PACK_AB R13, R67, R66 ;  /* 0x00000042430d723e */ /* 0x000fe400000000ff */
        /* <DEDUP_REMOVED lines=9> */
[----:B------:R-:W-:Y:S01]  /*f3f0*/  F2FP.F16.F32.PACK_AB R156, R81, R80 ;  /* 0x00000050519c723e */ /* 0x000fe200000000ff */
[----:B------:R3:W-:Y:S01]  /*f400*/  STSM.16.M88.4 [R164], R152 ;  /* 0x00000098a4007844 */ /* 0x0007e20000000200 */
[----:B------:R-:W-:Y:S02]  /*f410*/  F2FP.F16.F32.PACK_AB R157, R83, R82 ;  /* 0x00000052539d723e */ /* 0x000fe400000000ff */
[----:B-1----:R-:W-:Y:S02]  /*f420*/  F2FP.F16.F32.PACK_AB R158, R85, R84 ;  /* 0x00000054559e723e */ /* 0x002fe400000000ff */
[----:B------:R-:W-:Y:S02]  /*f430*/  F2FP.F16.F32.PACK_AB R159, R87, R86 ;  /* 0x00000056579f723e */ /* 0x000fe400000000ff */
[----:B------:R-:W-:Y:S02]  /*f440*/  MOV R168, R168 ;  /* 0x000000a800a87202 */ /* 0x000fe40000000f00 */
[----:B------:R-:W-:Y:S01]  /*f450*/  F2FP.F16.F32.PACK_AB R4, R89, R88 ;  /* 0x000000585904723e */ /* 0x000fe200000000ff */
[----:B------:R1:W-:Y:S01]  /*f460*/  STSM.16.M88.4 [R166], R156 ;  /* 0x0000009ca6007844 */ /* 0x0003e20000000200 */
[----:B------:R-:W-:-:S02]  /*f470*/  F2FP.F16.F32.PACK_AB R5, R91, R90 ;  /* 0x0000005a5b05723e */ /* 0x000fc400000000ff */
[----:B------:R-:W-:Y:S02]  /*f480*/  F2FP.F16.F32.PACK_AB R6, R93, R92 ;  /* 0x0000005c5d06723e */ /* 0x000fe400000000ff */
[----:B------:R-:W-:Y:S02]  /*f490*/  F2FP.F16.F32.PACK_AB R7, R95, R94 ;  /* 0x0000005e5f07723e */ /* 0x000fe400000000ff */
[----:B------:R-:W-:Y:S02]  /*f4a0*/  MOV R170, R170 ;  /* 0x000000aa00aa7202 */ /* 0x000fe40000000f00 */
[----:B--2---:R-:W-:Y:S01]  /*f4b0*/  F2FP.F16.F32.PACK_AB R8, R97, R96 ;  /* 0x000000606108723e */ /* 0x004fe200000000ff */
[----:B------:R-:W-:Y:S01]  /*f4c0*/  STSM.16.M88.4 [R168], R4 ;  /* 0x00000004a8007844 */ /* 0x000fe20000000200 */
[----:B------:R-:W-:Y:S02]  /*f4d0*/  F2FP.F16.F32.PACK_AB R9, R99, R98 ;  /* 0x000000626309723e */ /* 0x000fe400000000ff */
[----:B------:R-:W-:-:S02]  /*f4e0*/  F2FP.F16.F32.PACK_AB R10, R101, R100 ;  /* 0x00000064650a723e */ /* 0x000fc400000000ff */
[----:B------:R-:W-:Y:S02]  /*f4f0*/  F2FP.F16.F32.PACK_AB R11, R103, R102 ;  /* 0x00000066670b723e */ /* 0x000fe400000000ff */
[----:B0-----:R-:W-:Y:S02]  /*f500*/  F2FP.F16.F32.PACK_AB R12, R105, R104 ;  /* 0x00000068690c723e */ /* 0x001fe400000000ff */
[----:B------:R-:W-:Y:S01]  /*f510*/  F2FP.F16.F32.PACK_AB R13, R107, R106 ;  /* 0x0000006a6b0d723e */ /* 0x000fe200000000ff */
[----:B------:R-:W-:Y:S01]  /*f520*/  STSM.16.M88.4 [R170], R8 ;  /* 0x00000008aa007844 */ /* 0x000fe20000000200 */
[----:B------:R-:W-:Y:S02]  /*f530*/  F2FP.F16.F32.PACK_AB R14, R109, R108 ;  /* 0x0000006c6d0e723e */ /* 0x000fe400000000ff */
[----:B------:R-:W-:Y:S02]  /*f540*/  F2FP.F16.F32.PACK_AB R15, R111, R110 ;  /* 0x0000006e6f0f723e */ /* 0x000fe400000000ff */
[----:B---3--:R-:W-:-:S02]  /*f550*/  F2FP.F16.F32.PACK_AB R152, R113, R112 ;  /* 0x000000707198723e */ /* 0x008fc400000000ff */
[----:B------:R-:W-:Y:S01]  /*f560*/  F2FP.F16.F32.PACK_AB R153, R115, R114 ;  /* 0x000000727399723e */ /* 0x000fe200000000ff */
[----:B------:R0:W-:Y:S01]  /*f570*/  STSM.16.M88.4 [R17], R12 ;  /* 0x0000000c11007844 */ /* 0x0001e20000000200 */
[----:B------:R-:W-:Y:S02]  /*f580*/  F2FP.F16.F32.PACK_AB R154, R117, R116 ;  /* 0x00000074759a723e */ /* 0x000fe400000000ff */
[----:B------:R-:W-:Y:S02]  /*f590*/  F2FP.F16.F32.PACK_AB R155, R119, R118 ;  /* 0x00000076779b723e */ /* 0x000fe400000000ff */
[----:B-1----:R-:W-:Y:S02]  /*f5a0*/  F2FP.F16.F32.PACK_AB R156, R121, R120 ;  /* 0x00000078799c723e */ /* 0x002fe400000000ff */
[----:B------:R-:W-:Y:S01]  /*f5b0*/  F2FP.F16.F32.PACK_AB R157, R123, R122 ;  /* 0x0000007a7b9d723e */ /* 0x000fe200000000ff */
[----:B------:R1:W-:Y:S01]  /*f5c0*/  STSM.16.M88.4 [R160], R152 ;  /* 0x00000098a0007844 */ /* 0x0003e20000000200 */
[----:B------:R-:W-:-:S02]  /*f5d0*/  F2FP.F16.F32.PACK_AB R158, R125, R124 ;  /* 0x0000007c7d9e723e */ /* 0x000fc400000000ff */
[----:B------:R-:W-:Y:S02]  /*f5e0*/  F2FP.F16.F32.PACK_AB R159, R127, R126 ;  /* 0x0000007e7f9f723e */ /* 0x000fe400000000ff */
[----:B------:R-:W-:Y:S02]  /*f5f0*/  F2FP.F16.F32.PACK_AB R161, R131, R130 ;  /* 0x0000008283a1723e */ /* 0x000fe400000000ff */
[----:B------:R-:W-:Y:S01]  /*f600*/  F2FP.F16.F32.PACK_AB R162, R133, R132 ;  /* 0x0000008485a2723e */ /* 0x000fe200000000ff */
[----:B------:R-:W-:Y:S01]  /*f610*/  STSM.16.M88.4 [R3], R156 ;  /* 0x0000009c03007844 */ /* 0x000fe20000000200 */
[----:B------:R-:W-:Y:S01]  /*f620*/  F2FP.F16.F32.PACK_AB R163, R135, R134 ;  /* 0x0000008687a3723e */ /* 0x000fe200000000ff */
[----:B0-----:R-:W-:Y:S01]  /*f630*/  IMAD.U32 R12, RZ, RZ, UR12 ;  /* 0x0000000cff0c7e24 */ /* 0x001fe2000f8e00ff */
[----:B------:R-:W-:Y:S01]  /*f640*/  F2FP.F16.F32.PACK_AB R4, R137, R136 ;  /* 0x000000888904723e */ /* 0x000fe200000000ff */
[----:B------:R-:W-:Y:S01]  /*f650*/  IMAD.U32 R13, RZ, RZ, UR13 ;  /* 0x0000000dff0d7e24 */ /* 0x000fe2000f8e00ff */
[----:B------:R-:W-:-:S02]  /*f660*/  F2FP.F16.F32.PACK_AB R5, R139, R138 ;  /* 0x0000008a8b05723e */ /* 0x000fc400000000ff */
[----:B------:R-:W-:Y:S02]  /*f670*/  F2FP.F16.F32.PACK_AB R6, R141, R140 ;  /* 0x0000008c8d06723e */ /* 0x000fe400000000ff */
[----:B-1----:R-:W-:Y:S02]  /*f680*/  F2FP.F16.F32.PACK_AB R160, R129, R128 ;  /* 0x0000008081a0723e */ /* 0x002fe400000000ff */
[----:B------:R-:W-:Y:S02]  /*f690*/  F2FP.F16.F32.PACK_AB R7, R143, R142 ;  /* 0x0000008e8f07723e */ /* 0x000fe400000000ff */
[----:B------:R-:W-:Y:S01]  /*f6a0*/  MOV R20, R20 ;  /* 0x0000001400147202 */ /* 0x000fe20000000f00 */
[----:B------:R-:W-:Y:S01]  /*f6b0*/  STSM.16.M88.4 [R19], R160 ;  /* 0x000000a013007844 */ /* 0x000fe20000000200 */
[----:B------:R-:W-:Y:S02]  /*f6c0*/  F2FP.F16.F32.PACK_AB R8, R145, R144 ;  /* 0x000000909108723e */ /* 0x000fe400000000ff */
[----:B------:R-:W-:Y:S01]  /*f6d0*/  F2FP.F16.F32.PACK_AB R9, R147, R146 ;  /* 0x000000929309723e */ /* 0x000fe200000000ff */
[----:B------:R0:W-:Y:S01]  /*f6e0*/  STSM.16.M88.4 [R22], R4 ;  /* 0x0000000416007844 */ /* 0x0001e20000000200 */
[----:B------:R-:W-:-:S02]  /*f6f0*/  F2FP.F16.F32.PACK_AB R10, R149, R148 ;  /* 0x00000094950a723e */ /* 0x000fc400000000ff */
[----:B------:R-:W-:Y:S02]  /*f700*/  F2FP.F16.F32.PACK_AB R11, R151, R150 ;  /* 0x00000096970b723e */ /* 0x000fe400000000ff */
[----:B------:R-:W-:Y:S01]  /*f710*/  ISETP.NE.U32.AND P0, PT, RZ, UR16, PT ;  /* 0x00000010ff007c0c */ /* 0x000fe2000bf05070 */
[----:B------:R-:W-:Y:S01]  /*f720*/  UMOV UR25, 0x9b8 ;  /* 0x000009b800197882 */ /* 0x000fe20000000000 */
[----:B----4-:R-:W-:Y:S01]  /*f730*/  R2UR UR26, R172 ;  /* 0x00000000ac1a72ca */ /* 0x010fe200000e0000 */
[----:B------:R1:W-:Y:S01]  /*f740*/  STSM.16.M88.4 [R20], R8 ;  /* 0x0000000814007844 */ /* 0x0003e20000000200 */
[----:B------:R-:W-:Y:S01]  /*f750*/  BAR.SYNC.DEFER_BLOCKING 0x1, 0x100 ;  /* 0x0044000000007b1d */ /* 0x000fe20000010000 */
[----:B------:R-:W-:-:S13]  /*f760*/  ISETP.NE.AND.EX P0, PT, RZ, UR17, PT, P0 ;  /* 0x00000011ff007c0c */ /* 0x000fda000bf05300 */
[----:B------:R-:W2:Y:S01]  /*f770*/  @P0 LDG.E R12, desc[UR38][R12.64] ;  /* 0x000000260c0c0981 */ /* 0x000ea2000c1e1900 */
[----:B------:R-:W-:Y:S01]  /*f780*/  PLOP3.LUT P4, PT, PT, PT, UP0, 0x80, 0x0 ;  /* 0x000000000000781c */ /* 0x000fe20003f8f008 */
[----:B------:R-:W-:Y:S01]  /*f790*/  @UP0 ULEA.HI.X UR15, UR9, UR15, UR18, 0x2, UP1 ;  /* 0x0000000f090f0291 */ /* 0x000fe200088f1412 */
[----:B0-----:R-:W-:-:S05]  /*f7a0*/  IMAD.U32 R4, RZ, RZ, UR14 ;  /* 0x0000000eff047e24 */ /* 0x001fca000f8e00ff */
[----:B------:R-:W-:-:S06]  /*f7b0*/  IMAD.U32 R5, RZ, RZ, UR15 ;  /* 0x0000000fff057e24 */ /* 0x000fcc000f8e00ff */
[----:B------:R0:W3:Y:S01]  /*f7c0*/  @P4 LDG.E R6, desc[UR38][R4.64] ;  /* 0x0000002604064981 */ /* 0x0000e2000c1e1900 */
[----:B------:R-:W-:Y:S01]  /*f7d0*/  UISETP.NE.AND UP0, UPT, UR20, URZ, UPT ;  /* 0x0000003f1400728c */ /* 0x000fe2000bf05270 */
[----:B------:R-:W-:Y:S01]  /*f7e0*/  VIADD R3, R216, UR28 ;  /* 0x0000001cd8037c36 */ /* 0x000fe20008000000 */
[----:B------:R-:W-:Y:S02]  /*f7f0*/  UISETP.NE.AND UP1, UPT, UR22, 0x1, UPT ;  /* 0x000000011600788c */ /* 0x000fe4000bf25270 */
[----:B------:R-:W-:Y:S02]  /*f800*/  USEL UR4, UR20, UR4, UP0 ;  /* 0x0000000414047287 */ /* 0x000fe40008000000 */
[----:B------:R-:W-:Y:S02]  /*f810*/  UISETP.NE.U32.AND UP0, UPT, UR16, URZ, UPT ;  /* 0x0000003f1000728c */ /* 0x000fe4000bf05070 */
[----:B------:R-:W-:Y:S01]  /*f820*/  UISETP.GT.AND UP2, UPT, UR4, 0x1, UPT ;  /* 0x000000010400788c */ /* 0x000fe2000bf44270 */
[----:B------:R-:W-:Y:S01]  /*f830*/  PLOP3.LUT P1, PT, PT, PT, UP1, 0x80, 0x0 ;  /* 0x000000000000781c */ /* 0x000fe20003f2f018 */
[----:B------:R-:W-:Y:S01]  /*f840*/  UISETP.NE.AND.EX UP0, UPT, UR17, URZ, UPT, UP0 ;  /* 0x0000003f1100728c */ /* 0x000fe2000bf05300 */
[----:B0-----:R-:W-:Y:S01]  /*f850*/  IMAD.MOV.U32 R5, RZ, RZ, R3 ;  /* 0x000000ffff057224 */ /* 0x001fe200078e0003 */
[----:B------:R-:W-:Y:S01]  /*f860*/  USEL UR25, UR25, 0x978, UP2 ;  /* 0x0000097819197887 */ /* 0x000fe20009000000 */
[----:B------:R-:W-:Y:S01]  /*f870*/  UMOV UR4, URZ ;  /* 0x0000003f00047c82 */ /* 0x000fe20008000000 */
[----:B------:R-:W-:Y:S01]  /*f880*/  USEL UR9, UR9, URZ, !UP0 ;  /* 0x0000003f09097287 */ /* 0x000fe2000c000000 */
[----:B------:R-:W-:Y:S01]  /*f890*/  @UP1 ULDC UR27, c[0x0][0xbec] ;  /* 0x0002fb00001b1ab9 */ /* 0x000fe20000000800 */
[----:B------:R-:W-:-:S02]  /*f8a0*/  USEL UR23, UR19, URZ, UP2 ;  /* 0x0000003f13177287 */ /* 0x000fc40009000000 */
[----:B------:R-:W-:-:S04]  /*f8b0*/  USEL UR24, UR18, URZ, !UP0 ;  /* 0x0000003f12187287 */ /* 0x000fc8000c000000 */
[----:B------:R-:W-:Y:S01]  /*f8c0*/  @P1 IMAD.HI.U32 R4, R3, UR27, RZ ;  /* 0x0000001b03041c27 */ /* 0x000fe2000f8e00ff */
[----:B------:R-:W-:Y:S01]  /*f8d0*/  @UP1 ULDC UR30, c[0x0][0xbf0] ;  /* 0x0002fc00001e1ab9 */ /* 0x000fe20000000800 */
[----:B------:R-:W-:Y:S01]  /*f8e0*/  ULDC.64 UR18, c[0x0][UR25+0x220] ;  /* 0x0000880019127abb */ /* 0x000fe20008000a00 */
[----:B------:R-:W-:Y:S01]  /*f8f0*/  ULDC.64 UR16, c[0x0][UR25+0x218] ;  /* 0x0000860019107abb */ /* 0x000fe20008000a00 */
[----:B------:R-:W-:Y:S01]  /*f900*/  UIMAD UR19, UR19, UR9, URZ ;  /* 0x00000009131372a4 */ /* 0x000fe2000f8e023f */
[----:B------:R-:W-:Y:S01]  /*f910*/  @P1 SHF.R.U32.HI R5, RZ, UR30, R4 ;  /* 0x0000001eff051c19 */ /* 0x000fe20008011604 */
[----:B------:R-:W-:Y:S01]  /*f920*/  ULDC.64 UR20, c[0x0][UR25+0x228] ;  /* 0x00008a0019147abb */ /* 0x000fe20008000a00 */
[----:B------:R-:W-:Y:S02]  /*f930*/  UIMAD.WIDE.U32 UR14, UR16, UR26, URZ ;  /* 0x0000001a100e72a5 */ /* 0x000fe4000f8e003f */
[----:B------:R-:W-:Y:S01]  /*f940*/  UIMAD UR26, UR17, UR26, URZ ;  /* 0x0000001a111a72a4 */ /* 0x000fe2000f8e023f */
[----:B------:R-:W-:Y:S01]  /*f950*/  IMAD.MOV R4, RZ, RZ, -R5 ;  /* 0x000000ffff047224 */ /* 0x000fe200078e0a05 */
[----:B------:R-:W-:-:S02]  /*f960*/  UIMAD.WIDE.U32 UR28, UR20, UR23, URZ ;  /* 0x00000017141c72a5 */ /* 0x000fc4000f8e003f */
[----:B------:R-:W-:Y:S01]  /*f970*/  UIMAD.WIDE.U32 UR16, UR18, UR9, URZ ;  /* 0x00000009121072a5 */ /* 0x000fe2000f8e003f */
[----:B------:R-:W-:Y:S01]  /*f980*/  IMAD R7, R4, UR22, R3 ;  /* 0x0000001604077c24 */ /* 0x000fe2000f8e0203 */
[----:B------:R-:W-:Y:S02]  /*f990*/  UIMAD UR20, UR21, UR23, URZ ;  /* 0x00000017151472a4 */ /* 0x000fe4000f8e023f */
[----:B------:R-:W-:Y:S01]  /*f9a0*/  UIMAD UR19, UR18, UR24, UR19 ;  /* 0x00000018121372a4 */ /* 0x000fe2000f8e0213 */
[----:B-1----:R-:W-:Y:S01]  /*f9b0*/  IMAD.U32 R8, RZ, RZ, UR28 ;  /* 0x0000001cff087e24 */ /* 0x002fe2000f8e00ff */
[----:B------:R-:W-:Y:S02]  /*f9c0*/  UIADD3 UR20, UR29, UR20, URZ ;  /* 0x000000141d147290 */ /* 0x000fe4000fffe03f */
[----:B------:R-:W-:Y:S02]  /*f9d0*/  UIADD3 UR19, UR17, UR19, URZ ;  /* 0x0000001311137290 */ /* 0x000fe4000fffe03f */
[----:B------:R-:W-:-:S02]  /*f9e0*/  UIADD3 UR26, UR15, UR26, URZ ;  /* 0x0000001a0f1a7290 */ /* 0x000fc4000fffe03f */
[----:B------:R-:W-:Y:S01]  /*f9f0*/  IMAD.U32 R10, RZ, RZ, UR20 ;  /* 0x00000014ff0a7e24 */ /* 0x000fe2000f8e00ff */
[----:B--2---:R-:W-:-:S13]  /*fa00*/  @P0 R2UR UR4, R12 ;  /* 0x000000000c0402ca */ /* 0x004fda00000e0000 */
        /* <DEDUP_REMOVED lines=15> */
[----:B---3--:R-:W-:Y:S02]  /*fb00*/  @P4 R2UR UR14, R6 ;  /* 0x00000000060e42ca */ /* 0x008fe400000e0000 */
[----:B------:R-:W-:Y:S01]  /*fb10*/  IMAD.IADD R5, R5, 0x1, R9 ;  /* 0x0000000105057824 */ /* 0x000fe200078e0209 */
[----:B------:R-:W-:-:S04]  /*fb20*/  LEA R9, P2, R4, UR18, 0x2 ;  /* 0x0000001204097c11 */ /* 0x000fc8000f8410ff */
[----:B------:R-:W-:Y:S01]  /*fb30*/  LEA.HI.X R10, R4, UR19, R5, 0x2, P2 ;  /* 0x00000013040a7c11 */ /* 0x000fe200090f1405 */
[----:B------:R-:W-:Y:S08]  /*fb40*/  @P4 BRA `(.L_x_2418) ;  /* 0x0000000000284947 */ /* 0x000ff00003800000 */
        /* <DEDUP_REMOVED lines=10> */
.L_x_2418:
[----:B------:R-:W2:Y:S04]  /*fbf0*/  LDL R11, [R1+0x3c] ;  /* 0x00003c00010b7983 */ /* 0x000ea80000100800 */
[----:B------:R-:W3:Y:S01]  /*fc00*/  LDL R8, [R1+0x38] ;  /* 0x0000380001087983 */ /* 0x000ee20000100800 */
[----:B------:R-:W-:Y:S01]  /*fc10*/  R2UR UR12, R215 ;  /* 0x00000000d70c72ca */ /* 0x000fe200000e0000 */
[----:B------:R-:W-:Y:S01]  /*fc20*/  UIMAD UR16, UR14, UR22, URZ ;  /* 0x000000160e1072a4 */ /* 0x000fe2000f8e023f */
[----:B------:R-:W-:Y:S01]  /*fc30*/  PLOP3.LUT P3, PT, PT, PT, UP2, 0x80, 0x0 ;  /* 0x000000000000781c */ /* 0x000fe20003f6f028 */
        /* <DEDUP_REMOVED lines=40> */
[----:B------:R-:W-:Y:S01]  /*fec0*/  UIMAD UR12, UR17, UR14, URZ ;  /* 0x0000000e110c72a4 */ /* 0x000fe2000f8e023f */
[----:B------:R-:W-:Y:S01]  /*fed0*/  LOP3.LUT R48, R49, 0x380, RZ, 0xc0, !PT ;  /* 0x0000038031307812 */ /* 0x000fe200078ec0ff */
[----:B------:R-:W-:Y:S01]  /*fee0*/  UIMAD.WIDE.U32 UR10, UR4, UR14, URZ ;  /* 0x0000000e040a72a5 */ /* 0x000fe2000f8e003f */
        /* <DEDUP_REMOVED lines=8> */
[----:B------:R-:W-:Y:S01]  /*ff70*/  UIMAD UR12, UR4, UR15, UR12 ;  /* 0x0000000f040c72a4 */ /* 0x000fe2000f8e020c */
[C---:B------:R-:W-:Y:S01]  /*ff80*/  IADD3 R41, P4, R2.reuse, 0x7000, RZ ;  /* 0x0000700002297810 */ /* 0x040fe20007f9e0ff */
[----:B------:R-:W-:Y:S01]  /*ff90*/  @UP1 ULDC UR14, c[0x0][0xbec] ;  /* 0x0002fb00000e1ab9 */ /* 0x000fe20000000800 */
        /* <DEDUP_REMOVED lines=11> */
[----:B------:R-:W-:Y:S01]  /*10050*/  IMAD.X R49, RZ, RZ, R3, P2 ;  /* 0x000000ffff317224 */ /* 0x000fe200010e0603 */
[----:B------:R-:W-:-:S02]  /*10060*/  IADD3 R5, P2, R2, 0xf000, RZ ;  /* 0x0000f00002057810 */ /* 0x000fc40007f5e0ff */
[----:B------:R-:W-:Y:S02]  /*10070*/  SHF.R.U64 R28, R28, 0x3, RZ ;  /* 0x000000031c1c7819 */ /* 0x000fe400000012ff */
[----:B------:R-:W-:Y:S02]  /*10080*/  SHF.R.U64 R32, R32, 0x3, RZ ;  /* 0x0000000320207819 */ /* 0x000fe400000012ff */
[----:B------:R-:W-:Y:S01]  /*10090*/  SHF.R.U64 R7, R7, 0x3, RZ ;  /* 0x0000000307077819 */ /* 0x000fe200000012ff */
[----:B------:R-:W-:Y:S01]  /*100a0*/  UIADD3 UR11, UR11, UR12, URZ ;  /* 0x0000000c0b0b7290 */ /* 0x000fe2000fffe03f */
[----:B------:R-:W-:Y:S01]  /*100b0*/  SHF.R.U64 R36, R36, 0x3, RZ ;  /* 0x0000000324247819 */ /* 0x000fe200000012ff */
[----:B------:R-:W-:Y:S01]  /*100c0*/  USHF.R.S32.HI UR4, URZ, 0x1f, UR9 ;  /* 0x0000001f3f047899 */ /* 0x000fe20008011409 */
[----:B------:R-:W-:Y:S01]  /*100d0*/  SHF.R.U64 R40, R40, 0x3, RZ ;  /* 0x0000000328287819 */ /* 0x000fe200000012ff */
[----:B------:R-:W-:Y:S01]  /*100e0*/  ULDC.64 UR12, c[0x0][0xae8] ;  /* 0x0002ba00000c7ab9 */ /* 0x000fe20000000a00 */
[----:B------:R-:W-:Y:S01]  /*100f0*/  SHF.R.U64 R44, R44, 0x3, RZ ;  /* 0x000000032c2c7819 */ /* 0x000fe200000012ff */
[--C-:B------:R-:W-:Y:S01]  /*10100*/  IMAD.X R73, RZ, RZ, R3.reuse, P2 ;  /* 0x000000ffff497224 */ /* 0x100fe200010e0603 */
[----:B------:R-:W-:Y:S01]  /*10110*/  LOP3.LUT R4, R5, 0x380, RZ, 0xc0, !PT ;  /* 0x0000038005047812 */ /* 0x000fe200078ec0ff */
[----:B------:R-:W5:Y:S01]  /*10120*/  LD.E.128 R48, desc[UR38][R48.64] ;  /* 0x0000002630307980 */ /* 0x000f62000c101d00 */
        /* <DEDUP_REMOVED lines=11> */
[----:B------:R-:W-:Y:S01]  /*101e0*/  UIMAD.WIDE.U32 UR10, UR19, UR12, UR10 ;  /* 0x0000000c130a72a5 */ /* 0x000fe2000f8e000a */
[C---:B------:R-:W-:Y:S01]  /*101f0*/  IADD3 R57, P6, R2.reuse, 0xb000, RZ ;  /* 0x0000b00002397810 */ /* 0x040fe20007fde0ff */
[----:B------:R-:W5:Y:S01]  /*10200*/  LD.E.128 R28, desc[UR38][R28.64] ;  /* 0x000000261c1c7980 */ /* 0x000f62000c101d00 */
[----:B------:R-:W-:-:S02]  /*10210*/  IADD3 R61, P5, R2, 0xc000, RZ ;  /* 0x0000c000023d7810 */ /* 0x000fc40007fbe0ff */
[C---:B------:R-:W-:Y:S01]  /*10220*/  IADD3 R65, P4, R2.reuse, 0xd000, RZ ;  /* 0x0000d00002417810 */ /* 0x040fe20007f9e0ff */
[----:B------:R-:W5:Y:S01]  /*10230*/  LD.E.128 R32, desc[UR38][R32.64] ;  /* 0x0000002620207980 */ /* 0x000f62000c101d00 */
[----:B------:R-:W-:Y:S02]  /*10240*/  IADD3 R69, P3, R2, 0xe000, RZ ;  /* 0x0000e00002457810 */ /* 0x000fe40007f7e0ff */
[----:B------:R-:W-:Y:S01]  /*10250*/  SHF.R.U64 R4, R4, 0x3, RZ ;  /* 0x0000000304047819 */ /* 0x000fe200000012ff */
[----:B------:R-:W5:Y:S01]  /*10260*/  LD.E.128 R36, desc[UR38][R36.64] ;  /* 0x0000002624247980 */ /* 0x000f62000c101d00 */
[----:B------:R-:W-:Y:S02]  /*10270*/  LOP3.LUT R2, R7, R2, RZ, 0x3c, !PT ;  /* 0x0000000207027212 */ /* 0x000fe400078e3cff */
[----:B------:R-:W-:Y:S01]  /*10280*/  LOP3.LUT R72, R4, R5, RZ, 0x3c, !PT ;  /* 0x0000000504487212 */ /* 0x000fe200078e3cff */
[----:B------:R-:W-:Y:S01]  /*10290*/  UIMAD UR11, UR19, UR13, UR11 ;  /* 0x0000000d130b72a4 */ /* 0x000fe2000f8e020b */
[----:B------:R-:W-:Y:S01]  /*102a0*/  LOP3.LUT R52, R53, 0x380, RZ, 0xc0, !PT ;  /* 0x0000038035347812 */ /* 0x000fe200078ec0ff */
[----:B------:R0:W5:Y:S01]  /*102b0*/  LD.E.128 R4, desc[UR38][R2.64] ;  /* 0x0000002602047980 */ /* 0x000162000c101d00 */
[----:B------:R-:W-:Y:S01]  /*102c0*/  ULDC.64 UR12, c[0x0][0xaf0] ;  /* 0x0002bc00000c7ab9 */ /* 0x000fe20000000a00 */
[----:B------:R-:W-:Y:S01]  /*102d0*/  LOP3.LUT R56, R57, 0x380, RZ, 0xc0, !PT ;  /* 0x0000038039387812 */ /* 0x000fe200078ec0ff */
[----:B------:R-:W-:Y:S01]  /*102e0*/  UIMAD UR4, UR4, UR12, URZ ;  /* 0x0000000c040472a4 */ /* 0x000fe2000f8e023f */
[----:B------:R-:W-:Y:S01]  /*102f0*/  LOP3.LUT R60, R61, 0x380, RZ, 0xc0, !PT ;  /* 0x000003803d3c7812 */ /* 0x000fe200078ec0ff */
[----:B------:R-:W5:Y:S01]  /*10300*/  LD.E.128 R40, desc[UR38][R40.64] ;  /* 0x0000002628287980 */ /* 0x000f62000c101d00 */
[----:B------:R-:W-:-:S02]  /*10310*/  LOP3.LUT R64, R65, 0x380, RZ, 0xc0, !PT ;  /* 0x0000038041407812 */ /* 0x000fc400078ec0ff */
[----:B------:R-:W-:Y:S01]  /*10320*/  LOP3.LUT R68, R69, 0x380, RZ, 0xc0, !PT ;  /* 0x0000038045447812 */ /* 0x000fe200078ec0ff */
[----:B------:R-:W5:Y:S01]  /*10330*/  LD.E.128 R44, desc[UR38][R44.64] ;  /* 0x000000262c2c7980 */ /* 0x000f62000c101d00 */
[----:B0-----:R-:W-:Y:S01]  /*10340*/  IMAD R2, R20, 0x20, R17 ;  /* 0x0000002014027824 */ /* 0x001fe200078e0211 */
[----:B------:R-:W-:Y:S01]  /*10350*/  UIMAD UR4, UR9, UR13, UR4 ;  /* 0x0000000d090472a4 */ /* 0x000fe2000f8e0204 */
[----:B------:R-:W-:Y:S01]  /*10360*/  SHF.R.U64 R52, R52, 0x3, RZ ;  /* 0x0000000334347819 */ /* 0x000fe200000012ff */
[----:B------:R-:W5:Y:S01]  /*10370*/  LD.E.128 R72, desc[UR38][R72.64] ;  /* 0x0000002648487980 */ /* 0x000f62000c101d00 */
[----:B------:R-:W-:Y:S01]  /*10380*/  VIADD R22, R2, UR18 ;  /* 0x0000001202167c36 */ /* 0x000fe20008000000 */
[----:B------:R-:W-:Y:S01]  /*10390*/  UIMAD.WIDE.U32 UR10, UR9, UR12, UR10 ;  /* 0x0000000c090a72a5 */ /* 0x000fe2000f8e000a */
[----:B------:R-:W-:Y:S02]  /*103a0*/  SHF.R.U64 R56, R56, 0x3, RZ ;  /* 0x0000000338387819 */ /* 0x000fe400000012ff */
[----:B------:R-:W-:Y:S01]  /*103b0*/  @P1 IMAD.HI.U32 R2, R22, UR14, RZ ;  /* 0x0000000e16021c27 */ /* 0x000fe2000f8e00ff */
[----:B------:R-:W-:Y:S01]  /*103c0*/  @UP1 ULDC UR9, c[0x0][0xbf0] ;  /* 0x0002fc0000091ab9 */ /* 0x000fe20000000800 */
[----:B------:R-:W-:-:S02]  /*103d0*/  SHF.R.U64 R60, R60, 0x3, RZ ;  /* 0x000000033c3c7819 */ /* 0x000fc400000012ff */
[----:B------:R-:W-:Y:S01]  /*103e0*/  IMAD.MOV.U32 R19, RZ, RZ, R22 ;  /* 0x000000ffff137224 */ /* 0x000fe200078e0016 */
[----:B------:R-:W-:Y:S02]  /*103f0*/  SHF.R.U64 R64, R64, 0x3, RZ ;  /* 0x0000000340407819 */ /* 0x000fe400000012ff */
[----:B------:R-:W-:Y:S02]  /*10400*/  SHF.R.U64 R68, R68, 0x3, RZ ;  /* 0x0000000344447819 */ /* 0x000fe400000012ff */
[----:B------:R-:W-:Y:S01]  /*10410*/  @P1 SHF.R.U32.HI R19, RZ, UR9, R2 ;  /* 0x00000009ff131c19 */ /* 0x000fe20008011602 */
[----:B------:R-:W-:Y:S01]  /*10420*/  UIADD3 UR4, UR11, UR4, URZ ;  /* 0x000000040b047290 */ /* 0x000fe2000fffe03f */
        /* <DEDUP_REMOVED lines=10> */
[--C-:B------:R-:W-:Y:S01]  /*104d0*/  SHF.R.S32.HI R20, RZ, 0x1f, R19.reuse ;  /* 0x0000001fff147819 */ /* 0x100fe20000011413 */
[----:B------:R-:W-:Y:S01]  /*104e0*/  IMAD.MOV R21, RZ, RZ, -R19 ;  /* 0x000000ffff157224 */ /* 0x000fe200078e0a13 */
[----:B------:R-:W5:Y:S01]  /*104f0*/  LD.E.128 R52, desc[UR38][R52.64] ;  /* 0x0000002634347980 */ /* 0x000f62000c101d00 */
[----:B------:R-:W-:-:S02]  /*10500*/  IMAD.U32 R2, RZ, RZ, UR10 ;  /* 0x0000000aff027e24 */ /* 0x000fc4000f8e00ff */
[----:B------:R-:W-:Y:S01]  /*10510*/  IMAD.U32 R3, RZ, RZ, UR11 ;  /* 0x0000000bff037e24 */ /* 0x000fe2000f8e00ff */
[----:B------:R-:W-:Y:S01]  /*10520*/  ULDC.64 UR10, c[0x0][0xae0] ;  /* 0x0002b800000a7ab9 */ /* 0x000fe20000000a00 */
[----:B------:R-:W-:Y:S01]  /*10530*/  IMAD.U32 R3, RZ, RZ, UR4 ;  /* 0x00000004ff037e24 */ /* 0x000fe2000f8e00ff */
[----:B------:R-:W5:Y:S01]  /*10540*/  LD.E.128 R56, desc[UR38][R56.64] ;  /* 0x0000002638387980 */ /* 0x000f62000c101d00 */
[----:B------:R-:W-:Y:S02]  /*10550*/  IMAD R20, R20, UR10, RZ ;  /* 0x0000000a14147c24 */ /* 0x000fe4000f8e02ff */
[----:B------:R-:W-:Y:S01]  /*10560*/  IMAD R21, R21, UR22, R22 ;  /* 0x0000001615157c24 */ /* 0x000fe2000f8e0216 */
[----:B------:R-:W5:Y:S01]  /*10570*/  LD.E.128 R60, desc[UR38][R60.64] ;  /* 0x000000263c3c7980 */ /* 0x000f62000c101d00 */
[----:B------:R-:W-:-:S03]  /*10580*/  IMAD.WIDE.U32 R2, R19, UR10, R2 ;  /* 0x0000000a13027c25 */ /* 0x000fc6000f8e0002 */
[----:B------:R-:W5:Y:S01]  /*10590*/  LD.E.128 R64, desc[UR38][R64.64] ;  /* 0x0000002640407980 */ /* 0x000f62000c101d00 */
[----:B------:R-:W-:Y:S01]  /*105a0*/  IMAD R77, R19, UR11, R20 ;  /* 0x0000000b134d7c24 */ /* 0x000fe2000f8e0214 */
[----:B------:R-:W-:Y:S01]  /*105b0*/  SHF.R.S32.HI R19, RZ, 0x1f, R21 ;  /* 0x0000001fff137819 */ /* 0x000fe20000011415 */
[----:B------:R-:W-:Y:S01]  /*105c0*/  ULDC.64 UR10, c[0x0][0xad8] ;  /* 0x0002b600000a7ab9 */ /* 0x000fe20000000a00 */
[----:B------:R-:W5:Y:S01]  /*105d0*/  LD.E.128 R68, desc[UR38][R68.64] ;  /* 0x0000002644447980 */ /* 0x000f62000c101d00 */
[----:B------:R-:W-:Y:S02]  /*105e0*/  IMAD.IADD R3, R3, 0x1, R77 ;  /* 0x0000000103037824 */ /* 0x000fe400078e024d */
[----:B------:R-:W-:Y:S01]  /*105f0*/  IMAD R20, R19, UR10, RZ ;  /* 0x0000000a13147c24 */ /* 0x000fe2000f8e02ff */
[----:B------:R-:W-:Y:S01]  /*10600*/  @!PT LDS RZ, [RZ] ;  /* 0x00000000fffff984 */ /* 0x000fe20000000800 */
[----:B------:R-:W-:Y:S01]  /*10610*/  @!PT LDS RZ, [RZ] ;  /* 0x00000000fffff984 */ /* 0x000fe20000000800 */
[----:B------:R-:W-:Y:S01]  /*10620*/  @!PT LDS RZ, [RZ] ;  /* 0x00000000fffff984 */ /* 0x000fe20000000800 */
[----:B------:R-:W-:Y:S01]  /*10630*/  @!PT LDS RZ, [RZ] ;  /* 0x00000000fffff984 */ /* 0x000fe20000000800 */
[----:B------:R0:W-:Y:S06]  /*10640*/  MEMBAR.ALL.CTA ;  /* 0x0000000000007992 */ /* 0x0001ec0000008000 */
[----:B0-----:R-:W0:Y:S01]  /*10650*/  FENCE.VIEW.ASYNC.S ;  /* 0x00000000000073c6 */ /* 0x001e220000000000 */
[----:B------:R-:W-:-:S02]  /*10660*/  VIADD R22, R17, UR18 ;  /* 0x0000001211167c36 */ /* 0x000fc40008000000 */
[C---:B------:R-:W-:Y:S02]  /*10670*/  IMAD R17, R21.reuse, UR11, R20 ;  /* 0x0000000b15117c24 */ /* 0x040fe4000f8e0214 */
[----:B------:R-:W-:Y:S01]  /*10680*/  IMAD.WIDE.U32 R2, R21, UR10, R2 ;  /* 0x0000000a15027c25 */ /* 0x000fe2000f8e0002 */
[----:B------:R-:W-:-:S03]  /*10690*/  ULDC.64 UR10, c[0x0][0xa80] ;  /* 0x0002a000000a7ab9 */ /* 0x000fc60000000a00 */
[----:B------:R-:W-:Y:S02]  /*106a0*/  VIADD R19, R22, 0x20 ;  /* 0x0000002016137836 */ /* 0x000fe40000000000 */
[----:B------:R-:W-:Y:S01]  /*106b0*/  IMAD.IADD R3, R3, 0x1, R17 ;  /* 0x0000000103037824 */ /* 0x000fe200078e0211 */
[C---:B------:R-:W-:Y:S01]  /*106c0*/  LEA R17, P2, R2.reuse, UR10, 0x1 ;  /* 0x0000000a02117c11 */ /* 0x040fe2000f8408ff */
[----:B------:R-:W-:Y:S01]  /*106d0*/  UIADD3 UR8, UR8, 0x38820, URZ ;  /* 0x0003882008087890 */ /* 0x000fe2000fffe03f */
[----:B------:R-:W-:Y:S02]  /*106e0*/  ISETP.GE.AND P1, PT, R19, UR16, PT ;  /* 0x0000001013007c0c */ /* 0x000fe4000bf26270 */
[----:B------:R-:W-:Y:S02]  /*106f0*/  LEA.HI.X R19, R2, UR11, R3, 0x1, P2 ;  /* 0x0000000b02137c11 */ /* 0x000fe400090f0c03 */
[C---:B------:R-:W-:Y:S01]  /*10700*/  ISETP.GE.AND P2, PT, R22.reuse, UR16, PT ;  /* 0x0000001016007c0c */ /* 0x040fe2000bf46270 */
[----:B------:R-:W-:Y:S01]  /*10710*/  UPRMT UR8, URZ, 0x654, UR8 ;  /* 0x000006543f087896 */ /* 0x000fe20008000008 */
[----:B------:R-:W-:-:S02]  /*10720*/  VIADD R20, R22, 0x40 ;  /* 0x0000004016147836 */ /* 0x000fc40000000000 */
[C---:B------:R-:W-:Y:S02]  /*10730*/  VIADD R80, R0.reuse, 0x40 ;  /* 0x0000004000507836 */ /* 0x040fe40000000000 */
[C---:B------:R-:W-:Y:S02]  /*10740*/  VIADD R84, R0.reuse, 0x80 ;  /* 0x0000008000547836 */ /* 0x040fe40000000000 */
[----:B------:R-:W-:Y:S01]  /*10750*/  VIADD R86, R0, 0xc0 ;  /* 0x000000c000567836 */ /* 0x000fe20000000000 */
[----:B0-----:R0:W1:Y:S01]  /*10760*/  SHFL.IDX PT, R81, R17, RZ, 0x181f ;  /* 0x00181fff11517589 */ /* 0x00106200000e0000 */
[----:B------:R-:W-:Y:S01]  /*10770*/  SYNCS.ARRIVE.TRANS64.RED.A1T0 RZ, [UR8], RZ ;  /* 0x000000ffffff79a7 */ /* 0x000fe20008100408 */
[----:B------:R-:W-:Y:S02]  /*10780*/  BSSY B1, `(.L_x_2420) ;  /* 0x0000019000017945 */ /* 0x000fe40003800000 */
[----:B------:R0:W2:Y:S01]  /*10790*/  SHFL.IDX PT, R79, R19, RZ, 0x181f ;  /* 0x00181fff134f7589 */ /* 0x0000a200000e0000 */
[----:B------:R-:W-:-:S02]  /*107a0*/  ISETP.GE.AND P0, PT, R20, UR16, PT ;  /* 0x0000001014007c0c */ /* 0x000fc4000bf06270 */
[----:B------:R-:W-:Y:S02]  /*107b0*/  SHF.R.S32.HI R87, RZ, 0x1f, R0 ;  /* 0x0000001fff577819 */ /* 0x000fe40000011400 */
        /* <DEDUP_REMOVED lines=21> */
.L_x_2421:
[----:B------:R-:W-:Y:S05]  /*10910*/  BSYNC B1 ;  /* 0x0000000000017941 */ /* 0x000fea0003800000 */
.L_x_2420:
        /* <DEDUP_REMOVED lines=21> */
.L_x_2423:
[----:B------:R-:W-:Y:S05]  /*10a70*/  BSYNC B1 ;  /* 0x0000000000017941 */ /* 0x000fea0003800000 */
.L_x_2422:
        /* <DEDUP_REMOVED lines=21> */
.L_x_2425:
[----:B------:R-:W-:Y:S05]  /*10bd0*/  BSYNC B1 ;  /* 0x0000000000017941 */ /* 0x000fea0003800000 */
.L_x_2424:
[----:B0-----:R-:W-:Y:S01]  /*10be0*/  VIADD R2, R22, 0x60 ;  /* 0x0000006016027836 */ /* 0x001fe20000000000 */
[----:B---3--:R-:W0:Y:S04]  /*10bf0*/  SHFL.IDX PT, R19, R19, 0x3, 0x181f ;  /* 0x00781f0013137f89 */ /* 0x008e2800000e0000 */
[----:B------:R-:W-:Y:S01]  /*10c00*/  ISETP.GE.AND P0, PT, R2, UR16, PT ;  /* 0x0000001002007c0c */ /* 0x000fe2000bf06270 */
[----:B------:R-:W3:-:S12]  /*10c10*/  SHFL.IDX PT, R17, R17, 0x3, 0x181f ;  /* 0x00781f0011117f89 */ /* 0x000ed800000e0000 */
        /* <DEDUP_REMOVED lines=20> */
.L_x_2419:
        /* <DEDUP_REMOVED lines=25> */
[----:B------:R-:W-:Y:S01]  /*10ef0*/  VIADD R172, R23, 0x60 ;  /* 0x0000006017ac7836 */ /* 0x000fe20000000000 */
[----:B------:R-:W-:Y:S01]  /*10f00*/  ULDC.64 UR12, c[0x0][0xb48] ;  /* 0x0002d200000c7ab9 */ /* 0x000fe20000000a00 */
[----:B------:R-:W-:Y:S01]  /*10f10*/  @UP1 ULDC UR9, c[0x0][0xbec] ;  /* 0x0002fb0000091ab9 */ /* 0x000fe20000000800 */
[----:B------:R-:W-:Y:S01]  /*10f20*/  UIADD3 UR11, UR11, UR4, URZ ;  /* 0x000000040b0b7290 */ /* 0x000fe2000fffe03f */
[----:B------:R-:W-:Y:S01]  /*10f30*/  @P1 IMAD.HI.U32 R0, R3, UR9, RZ ;  /* 0x0000000903001c27 */ /* 0x000fe2000f8e00ff */
[----:B------:R-:W-:Y:S01]  /*10f40*/  UPRMT UR8, URZ, 0x654, UR8 ;  /* 0x000006543f087896 */ /* 0x000fe20008000008 */
[----:B------:R-:W-:Y:S01]  /*10f50*/  BSSY B1, `(.L_x_2427) ;  /* 0x00000df000017945 */ /* 0x000fe20003800000 */
[----:B------:R-:W-:Y:S01]  /*10f60*/  @UP1 ULDC UR4, c[0x0][0xbf0] ;  /* 0x0002fc0000041ab9 */ /* 0x000fe20000000800 */
[----:B------:R-:W-:Y:S01]  /*10f70*/  UIMAD.WIDE.U32 UR10, UR16, UR12, UR10 ;  /* 0x0000000c100a72a5 */ /* 0x000fe2000f8e000a */
[----:B------:R-:W-:Y:S01]  /*10f80*/  @P1 SHF.R.U32.HI R5, RZ, UR4, R0 ;  /* 0x00000004ff051c19 */ /* 0x000fe20008011600 */
[C---:B------:R-:W-:Y:S01]  /*10f90*/  VIADD R174, R23.reuse, 0x58 ;  /* 0x0000005817ae7836 */ /* 0x040fe20000000000 */
[----:B------:R-:W-:Y:S01]  /*10fa0*/  SHF.R.S32.HI R20, RZ, 0x1f, R222 ;  /* 0x0000001fff147819 */ /* 0x000fe200000114de */
[----:B------:R-:W-:Y:S01]  /*10fb0*/  UIMAD UR4, UR16, UR13, UR11 ;  /* 0x0000000d100472a4 */ /* 0x000fe2000f8e020b */
[--C-:B------:R-:W-:Y:S01]  /*10fc0*/  SHF.R.S32.HI R0, RZ, 0x1f, R5.reuse ;  /* 0x0000001fff007819 */ /* 0x100fe20000011405 */
[----:B------:R-:W-:Y:S01]  /*10fd0*/  IMAD.MOV R2, RZ, RZ, -R5 ;  /* 0x000000ffff027224 */ /* 0x000fe200078e0a05 */
[----:B------:R-:W-:Y:S01]  /*10fe0*/  ULDC.64 UR12, c[0x0][0xb30] ;  /* 0x0002cc00000c7ab9 */ /* 0x000fe20000000a00 */
[----:B------:R-:W-:Y:S01]  /*10ff0*/  VIADD R176, R23, 0x50 ;  /* 0x0000005017b07836 */ /* 0x000fe20000000000 */
[----:B------:R-:W-:Y:S01]  /*11000*/  SYNCS.ARRIVE.TRANS64.RED.A1T0 RZ, [UR8], RZ ;  /* 0x000000ffffff79a7 */ /* 0x000fe20008100408 */
        /* <DEDUP_REMOVED lines=32> */
[C---:B------:R-:W-:Y:S01]  /*11210*/  VIADD R184, R23.reuse, 0x30 ;  /* 0x0000003017b87836 */ /* 0x040fe20000000000 */
[----:B------:R-:W-:Y:S01]  /*11220*/  SHF.R.S32.HI R170, RZ, 0x1f, R170 ;  /* 0x0000001fffaa7819 */ /* 0x000fe200000114aa */
[C---:B------:R-:W-:Y:S01]  /*11230*/  VIADD R186, R23.reuse, 0x28 ;  /* 0x0000002817ba7836 */ /* 0x040fe20000000000 */
        /* <DEDUP_REMOVED lines=36> */
[----:B------:R-:W-:Y:S01]  /*11480*/  VIADD R193, R23, 0x8 ;  /* 0x0000000817c17836 */ /* 0x000fe20000000000 */
[----:B012---:R-:W-:Y:S06]  /*11490*/  @P2 BRA `(.L_x_2428) ;  /* 0x0000000800282947 */ /* 0x007fec0003800000 */
[----:B------:R-:W-:Y:S01]  /*114a0*/  ULDC UR4, c[0x0][0xac8] ;  /* 0x0002b20000047ab9 */ /* 0x000fe20000000800 */
[----:B------:R-:W-:Y:S01]  /*114b0*/  SHF.R.S32.HI R9, RZ, 0x1f, R219 ;  /* 0x0000001fff097819 */ /* 0x000fe200000114db */
        /* <DEDUP_REMOVED lines=14> */
[----:B0-----:R-:W-:Y:S01]  /*115a0*/  @!P3 LEA R4, P6, R191, R2, 0x2 ;  /* 0x00000002bf04b211 */ /* 0x001fe200078c10ff */
[----:B------:R-:W-:-:S03]  /*115b0*/  VIADD R25, R23, 0xe0 ;  /* 0x000000e017197836 */ /* 0x000fc60000000000 */
        /* <DEDUP_REMOVED lines=55> */
[----:B0-----:R-:W-:-:S04]  /*11930*/  @!P4 LEA R4, P6, R163, R2, 0x2 ;  /* 0x00000002a304c211 */ /* 0x001fc800078c10ff */
[----:B------:R-:W-:Y:S02]  /*11940*/  @!P4 LEA.HI.X R5, R163, R3, R164, 0x2, P6 ;  /* 0x00000003a305c211 */ /* 0x000fe400030f14a4 */
[----:B-1----:R-:W-:-:S03]  /*11950*/  @!P1 LEA R6, P5, R161, R2, 0x2 ;  /* 0x00000002a1069211 */ /* 0x002fc600078a10ff */
[----:B------:R0:W-:Y:S01]  /*11960*/  @!P4 ST.E.64 desc[UR38][R4.64], R88 ;  /* 0x000000580400c985 */ /* 0x0001e2000c101b26 */
[----:B------:R-:W-:Y:S02]  /*11970*/  ISETP.GE.AND P4, PT, R155, UR4, PT ;  /* 0x000000049b007c0c */ /* 0x000fe4000bf86270 */
[----:B------:R-:W-:Y:S02]  /*11980*/  @!P1 LEA.HI.X R7, R161, R3, R162, 0x2, P5 ;  /* 0x00000003a1079211 */ /* 0x000fe400028f14a2 */
[----:B------:R-:W-:-:S03]  /*11990*/  @!P2 LEA R10, P5, R157, R2, 0x2 ;  /* 0x000000029d0aa211 */ /* 0x000fc600078a10ff */
[----:B------:R1:W-:Y:S01]  /*119a0*/  @!P1 ST.E.64 desc[UR38][R6.64], R92 ;  /* 0x0000005c06009985 */ /* 0x0003e2000c101b26 */
[----:B------:R-:W-:Y:S02]  /*119b0*/  @!P2 LEA.HI.X R11, R157, R3, R158, 0x2, P5 ;  /* 0x000000039d0ba211 */ /* 0x000fe400028f149e */
[----:B0-----:R-:W-:-:S03]  /*119c0*/  @!P3 LEA R4, P6, R159, R2, 0x2 ;  /* 0x000000029f04b211 */ /* 0x001fc600078c10ff */
[----:B------:R-:W-:Y:S02]  /*119d0*/  @!P4 LEA R12, P1, R155, R2, 0x2 ;  /* 0x000000029b0cc211 */ /* 0x000fe400078210ff */
[-C--:B------:R-:W-:Y:S02]  /*119e0*/  @!P3 LEA.HI.X R5, R159, R3.reuse, R160, 0x2, P6 ;  /* 0x000000039f05b211 */ /* 0x080fe400030f14a0 */
[----:B------:R-:W-:Y:S02]  /*119f0*/  ISETP.GE.AND P6, PT, R226, UR4, PT ;  /* 0x00000004e2007c0c */ /* 0x000fe4000bfc6270 */
[----:B------:R-:W-:Y:S01]  /*11a00*/  @!P4 LEA.HI.X R13, R155, R3, R156, 0x2, P1 ;  /* 0x000000039b0dc211 */ /* 0x000fe200008f149c */
[----:B------:R0:W-:Y:S01]  /*11a10*/  @!P3 ST.E.64 desc[UR38][R4.64], R96 ;  /* 0x000000600400b985 */ /* 0x0001e2000c101b26 */
[----:B------:R-:W-:Y:S02]  /*11a20*/  ISETP.GE.AND P3, PT, R225, UR4, PT ;  /* 0x00000004e1007c0c */ /* 0x000fe4000bf66270 */
[----:B------:R-:W-:Y:S01]  /*11a30*/  ISETP.GE.AND P1, PT, R223, UR4, PT ;  /* 0x00000004df007c0c */ /* 0x000fe2000bf26270 */
[----:B------:R2:W-:Y:S01]  /*11a40*/  @!P2 ST.E.64 desc[UR38][R10.64], R100 ;  /* 0x000000640a00a985 */ /* 0x0005e2000c101b26 */
[----:B------:R-:W-:-:S03]  /*11a50*/  ISETP.GE.AND P2, PT, R224, UR4, PT ;  /* 0x00000004e0007c0c */ /* 0x000fc6000bf46270 */
[----:B------:R3:W-:Y:S02]  /*11a60*/  @!P4 ST.E.64 desc[UR38][R12.64], R104 ;  /* 0x000000680c00c985 */ /* 0x0007e4000c101b26 */
[----:B------:R-:W-:-:S04]  /*11a70*/  @!P6 LEA R14, P5, R226, R2, 0x2 ;  /* 0x00000002e20ee211 */ /* 0x000fc800078a10ff */
[-C--:B------:R-:W-:Y:S02]  /*11a80*/  @!P6 LEA.HI.X R15, R226, R3.reuse, R154, 0x2, P5 ;  /* 0x00000003e20fe211 */ /* 0x080fe400028f149a */
[----:B------:R-:W-:Y:S02]  /*11a90*/  ISETP.GE.AND P5, PT, R222, UR4, PT ;  /* 0x00000004de007c0c */ /* 0x000fe4000bfa6270 */
[CC--:B-1----:R-:W-:Y:S01]  /*11aa0*/  @!P2 LEA R6, P4, R224.reuse, R2.reuse, 0x2 ;  /* 0x00000002e006a211 */ /* 0x0c2fe200078810ff */
[----:B------:R1:W-:Y:S01]  /*11ab0*/  @!P6 ST.E.64 desc[UR38][R14.64], R108 ;  /* 0x0000006c0e00e985 */ /* 0x0003e2000c101b26 */
[C---:B0-----:R-:W-:Y:S02]  /*11ac0*/  @!P3 LEA R4, P6, R225.reuse, R2, 0x2 ;  /* 0x00000002e104b211 */ /* 0x041fe400078c10ff */
[-C--:B------:R-:W-:Y:S02]  /*11ad0*/  @!P2 LEA.HI.X R7, R224, R3.reuse, R152, 0x2, P4 ;  /* 0x00000003e007a211 */ /* 0x080fe400020f1498 */
[----:B------:R-:W-:-:S02]  /*11ae0*/  @!P3 LEA.HI.X R5, R225, R3, R153, 0x2, P6 ;  /* 0x00000003e105b211 */ /* 0x000fc400030f1499 */
[----:B------:R-:W-:Y:S02]  /*11af0*/  ISETP.GE.AND P4, PT, R219, UR4, PT ;  /* 0x00000004db007c0c */ /* 0x000fe4000bf86270 */
[CC--:B--2---:R-:W-:Y:S01]  /*11b00*/  @!P1 LEA R10, P6, R223.reuse, R2.reuse, 0x2 ;  /* 0x00000002df0a9211 */ /* 0x0c4fe200078c10ff */
[----:B------:R-:W-:Y:S03]  /*11b10*/  @!P3 ST.E.64 desc[UR38][R4.64], R112 ;  /* 0x000000700400b985 */ /* 0x000fe6000c101b26 */
[----:B------:R-:W-:Y:S01]  /*11b20*/  @!P1 LEA.HI.X R11, R223, R3, R22, 0x2, P6 ;  /* 0x00000003df0b9211 */ /* 0x000fe200030f1416 */
[----:B------:R0:W-:Y:S01]  /*11b30*/  @!P2 ST.E.64 desc[UR38][R6.64], R116 ;  /* 0x000000740600a985 */ /* 0x0001e2000c101b26 */
[----:B---3--:R-:W-:-:S03]  /*11b40*/  @!P5 LEA R12, P2, R222, R2, 0x2 ;  /* 0x00000002de0cd211 */ /* 0x008fc600078410ff */
[----:B------:R2:W-:Y:S01]  /*11b50*/  @!P1 ST.E.64 desc[UR38][R10.64], R120 ;  /* 0x000000780a009985 */ /* 0x0005e2000c101b26 */
[-C--:B------:R-:W-:Y:S02]  /*11b60*/  @!P5 LEA.HI.X R13, R222, R3.reuse, R20, 0x2, P2 ;  /* 0x00000003de0dd211 */ /* 0x080fe400010f1414 */
[----:B------:R-:W-:Y:S02]  /*11b70*/  ISETP.GE.AND P2, PT, R218, UR4, PT ;  /* 0x00000004da007c0c */ /* 0x000fe4000bf46270 */
[----:B-1----:R-:W-:Y:S01]  /*11b80*/  @!P4 LEA R14, P3, R219, R2, 0x2 ;  /* 0x00000002db0ec211 */ /* 0x002fe200078610ff */
[----:B------:R1:W-:Y:S01]  /*11b90*/  @!P5 ST.E.64 desc[UR38][R12.64], R124 ;  /* 0x0000007c0c00d985 */ /* 0x0003e2000c101b26 */
[----:B------:R-:W-:Y:S02]  /*11ba0*/  ISETP.GE.AND P1, PT, R25, UR4, PT ;  /* 0x0000000419007c0c */ /* 0x000fe4000bf26270 */
[----:B------:R-:W-:Y:S02]  /*11bb0*/  @!P4 LEA.HI.X R15, R219, R3, R9, 0x2, P3 ;  /* 0x00000003db0fc211 */ /* 0x000fe400018f1409 */
[----:B------:R-:W-:-:S02]  /*11bc0*/  ISETP.GE.AND P3, PT, R17, UR4, PT ;  /* 0x0000000411007c0c */ /* 0x000fc4000bf66270 */
[----:B0-----:R-:W-:Y:S01]  /*11bd0*/  SHF.R.S32.HI R7, RZ, 0x1f, R218 ;  /* 0x0000001fff077819 */ /* 0x001fe200000114da */
[----:B------:R0:W-:Y:S01]  /*11be0*/  @!P4 ST.E.64 desc[UR38][R14.64], R128 ;  /* 0x000000800e00c985 */ /* 0x0001e2000c101b26 */
[----:B------:R-:W-:Y:S02]  /*11bf0*/  ISETP.GE.AND P4, PT, R19, UR4, PT ;  /* 0x0000000413007c0c */ /* 0x000fe4000bf86270 */
[CC--:B------:R-:W-:Y:S02]  /*11c00*/  @!P2 LEA R6, P5, R218.reuse, R2.reuse, 0x2 ;  /* 0x00000002da06a211 */ /* 0x0c0fe400078a10ff */
[----:B------:R-:W-:Y:S02]  /*11c10*/  SHF.R.S32.HI R5, RZ, 0x1f, R25 ;  /* 0x0000001fff057819 */ /* 0x000fe40000011419 */
[----:B------:R-:W-:Y:S02]  /*11c20*/  @!P1 LEA R4, P6, R25, R2, 0x2 ;  /* 0x0000000219049211 */ /* 0x000fe400078c10ff */
[----:B------:R-:W-:-:S02]  /*11c30*/  @!P2 LEA.HI.X R7, R218, R3, R7, 0x2, P5 ;  /* 0x00000003da07a211 */ /* 0x000fc400028f1407 */
[----:B------:R-:W-:Y:S02]  /*11c40*/  ISETP.GE.AND P5, PT, R21, UR4, PT ;  /* 0x0000000415007c0c */ /* 0x000fe4000bfa6270 */
[-C--:B------:R-:W-:Y:S01]  /*11c50*/  @!P1 LEA.HI.X R5, R25, R3.reuse, R5, 0x2, P6 ;  /* 0x0000000319059211 */ /* 0x080fe200030f1405 */
[----:B------:R0:W-:Y:S01]  /*11c60*/  @!P2 ST.E.64 desc[UR38][R6.64], R132 ;  /* 0x000000840600a985 */ /* 0x0001e2000c101b26 */
[----:B------:R-:W-:Y:S02]  /*11c70*/  SHF.R.S32.HI R9, RZ, 0x1f, R17 ;  /* 0x0000001fff097819 */ /* 0x000fe40000011411 */
[C---:B--2---:R-:W-:Y:S01]  /*11c80*/  @!P3 LEA R10, P6, R17.reuse, R2, 0x2 ;  /* 0x00000002110ab211 */ /* 0x044fe200078c10ff */
[----:B------:R0:W-:Y:S03]  /*11c90*/  @!P1 ST.E.64 desc[UR38][R4.64], R136 ;  /* 0x0000008804009985 */ /* 0x0001e6000c101b26 */
[----:B------:R-:W-:-:S02]  /*11ca0*/  @!P3 LEA.HI.X R11, R17, R3, R9, 0x2, P6 ;  /* 0x00000003110bb211 */ /* 0x000fc400030f1409 */
[----:B------:R-:W-:Y:S02]  /*11cb0*/  SHF.R.S32.HI R9, RZ, 0x1f, R19 ;  /* 0x0000001fff097819 */ /* 0x000fe40000011413 */
[CC--:B-1----:R-:W-:Y:S01]  /*11cc0*/  @!P4 LEA R12, P6, R19.reuse, R2.reuse, 0x2 ;  /* 0x00000002130cc211 */ /* 0x0c2fe200078c10ff */
[----:B------:R0:W-:Y:S03]  /*11cd0*/  @!P3 ST.E.64 desc[UR38][R10.64], R140 ;  /* 0x0000008c0a00b985 */ /* 0x0001e6000c101b26 */
[-C--:B------:R-:W-:Y:S02]  /*11ce0*/  @!P4 LEA.HI.X R13, R19, R3.reuse, R9, 0x2, P6 ;  /* 0x00000003130dc211 */ /* 0x080fe400030f1409 */
[----:B------:R-:W-:Y:S02]  /*11cf0*/  SHF.R.S32.HI R9, RZ, 0x1f, R21 ;  /* 0x0000001fff097819 */ /* 0x000fe40000011415 */
[C---:B------:R-:W-:Y:S01]  /*11d00*/  @!P5 LEA R2, P6, R21.reuse, R2, 0x2 ;  /* 0x000000021502d211 */ /* 0x040fe200078c10ff */
[----:B------:R0:W-:Y:S03]  /*11d10*/  @!P4 ST.E.64 desc[UR38][R12.64], R144 ;  /* 0x000000900c00c985 */ /* 0x0001e6000c101b26 */
[----:B------:R-:W-:-:S05]  /*11d20*/  @!P5 LEA.HI.X R3, R21, R3, R9, 0x2, P6 ;  /* 0x000000031503d211 */ /* 0x000fca00030f1409 */
[----:B------:R0:W-:Y:S04]  /*11d30*/  @!P5 ST.E.64 desc[UR38][R2.64], R148 ;  /* 0x000000940200d985 */ /* 0x0001e8000c101b26 */
.L_x_2428:
[----:B------:R-:W-:Y:S05]  /*11d40*/  BSYNC B1 ;  /* 0x0000000000017941 */ /* 0x000fea0003800000 */
.L_x_2427:
[----:B0-----:R0:W1:Y:S04]  /*11d50*/  SHFL.IDX PT, R3, R8, 0x1, 0x1c1f ;  /* 0x003c1f0008037f89 */ /* 0x00106800000e0000 */
        /* <DEDUP_REMOVED lines=64> */
[----:B0-----:R-:W-:Y:S01]  /*12160*/  @!P3 LEA R10, P4, R167, R2, 0x2 ;  /* 0x00000002a70ab211 */ /* 0x001fe200078810ff */
[----:B------:R0:W-:Y:S01]  /*12170*/  @!P2 ST.E.64 desc[UR38][R8.64], R78 ;  /* 0x0000004e0800a985 */ /* 0x0001e2000c101b26 */
[----:B------:R-:W-:Y:S02]  /*12180*/  ISETP.GE.AND P2, PT, R159, UR4, PT ;  /* 0x000000049f007c0c */ /* 0x000fe4000bf46270 */
[----:B------:R-:W-:-:S02]  /*12190*/  @!P3 LEA.HI.X R11, R167, R3, R168, 0x2, P4 ;  /* 0x00000003a70bb211 */ /* 0x000fc400020f14a8 */
[-C--:B-1----:R-:W-:Y:S02]  /*121a0*/  @!P6 LEA R4, P4, R165, R2.reuse, 0x2 ;  /* 0x00000002a504e211 */ /* 0x082fe400078810ff */
[-C--:B---3--:R-:W-:Y:S01]  /*121b0*/  @!P0 LEA R6, P5, R163, R2.reuse, 0x2 ;  /* 0x00000002a3068211 */ /* 0x088fe200078a10ff */
        /* <DEDUP_REMOVED lines=14> */
[CC--:B-1----:R-:W-:Y:S01]  /*122a0*/  @!P3 LEA R10, P4, R157.reuse, R2.reuse, 0x2 ;  /* 0x000000029d0ab211 */ /* 0x0c2fe200078810ff */
        /* <DEDUP_REMOVED lines=23> */
[-C--:B0-----:R-:W-:Y:S01]  /*12420*/  @!P0 LEA R6, P6, R219, R2.reuse, 0x2 ;  /* 0x00000002db068211 */ /* 0x081fe200078c10ff */
[----:B------:R0:W-:Y:S01]  /*12430*/  @!P3 ST.E.64 desc[UR38][R8.64], R122 ;  /* 0x0000007a0800b985 */ /* 0x0001e2000c101b26 */
[----:B------:R-:W-:Y:S01]  /*12440*/  SHF.R.S32.HI R11, RZ, 0x1f, R218 ;  /* 0x0000001fff0b7819 */ /* 0x000fe200000114da */
[----:B--2---:R-:W-:Y:S01]  /*12450*/  VIADD R13, R23, 0xe8 ;  /* 0x000000e8170d7836 */ /* 0x004fe20000000000 */
[C---:B------:R-:W-:Y:S02]  /*12460*/  @!P1 LEA R4, P5, R222.reuse, R2, 0x2 ;  /* 0x00000002de049211 */ /* 0x040fe400078a10ff */
[-C--:B------:R-:W-:Y:S02]  /*12470*/  @!P0 LEA.HI.X R7, R219, R3.reuse, R0, 0x2, P6 ;  /* 0x00000003db078211 */ /* 0x080fe400030f1400 */
[----:B------:R-:W-:Y:S02]  /*12480*/  ISETP.GE.AND P3, PT, R13, UR4, PT ;  /* 0x000000040d007c0c */ /* 0x000fe4000bf66270 */
[----:B------:R-:W-:-:S02]  /*12490*/  @!P1 LEA.HI.X R5, R222, R3, R20, 0x2, P5 ;  /* 0x00000003de059211 */ /* 0x000fc400028f1414 */
[CC--:B------:R-:W-:Y:S02]  /*124a0*/  @!P2 LEA R10, P5, R218.reuse, R2.reuse, 0x2 ;  /* 0x00000002da0aa211 */ /* 0x0c0fe400078a10ff */
[----:B------:R-:W-:Y:S01]  /*124b0*/  ISETP.GE.AND P6, PT, R17, UR4, PT ;  /* 0x0000000411007c0c */ /* 0x000fe2000bfc6270 */
[----:B------:R1:W-:Y:S01]  /*124c0*/  @!P1 ST.E.64 desc[UR38][R4.64], R126 ;  /* 0x0000007e04009985 */ /* 0x0003e2000c101b26 */
[----:B------:R-:W-:Y:S02]  /*124d0*/  @!P2 LEA.HI.X R11, R218, R3, R11, 0x2, P5 ;  /* 0x00000003da0ba211 */ /* 0x000fe400028f140b */
[----:B------:R-:W-:Y:S01]  /*124e0*/  SHF.R.S32.HI R0, RZ, 0x1f, R19 ;  /* 0x0000001fff007819 */ /* 0x000fe20000011413 */
        /* <DEDUP_REMOVED lines=21> */
.L_x_2417:
[----:B------:R-:W2:Y:S01]  /*12640*/  LDL R8, [R1+0x30] ;  /* 0x0000300001087983 */ /* 0x000ea20000100800 */
[----:B------:R-:W-:Y:S01]  /*12650*/  R2UR UR4, R220 ;  /* 0x00000000dc0472ca */ /* 0x000fe200000e0000 */
[----:B------:R-:W-:Y:S01]  /*12660*/  ULDC.64 UR8, c[0x0][0xc00] ;  /* 0x0003000000087ab9 */ /* 0x000fe20000000a00 */
[----:B------:R-:W-:Y:S01]  /*12670*/  R2UR UR10, R217 ;  /* 0x00000000d90a72ca */ /* 0x000fe200000e0000 */
[----:B------:R-:W-:-:S04]  /*12680*/  UISETP.NE.U32.AND UP0, UPT, UR8, URZ, UPT ;  /* 0x0000003f0800728c */ /* 0x000fc8000bf05070 */
[----:B------:R-:W-:-:S03]  /*12690*/  UISETP.NE.AND.EX UP0, UPT, UR9, URZ, UPT, UP0 ;  /* 0x0000003f0900728c */ /* 0x000fc6000bf05300 */
[----:B------:R-:W-:-:S03]  /*126a0*/  ULDC.64 UR8, c[0x0][0xc00] ;  /* 0x0003000000087ab9 */ /* 0x000fc60000000a00 */
[----:B------:R-:W-:Y:S01]  /*126b0*/  UIMAD.WIDE UR8, UR4, 0x4, UR8 ;  /* 0x00000004040878a5 */ /* 0x000fe2000f8e0208 */
[----:B------:R-:W-:-:S05]  /*126c0*/  PLOP3.LUT P1, PT, PT, PT, UP0, 0x80, 0x0 ;  /* 0x000000000000781c */ /* 0x000fca0003f2f008 */
[----:B------:R-:W-:Y:S02]  /*126d0*/  IMAD.U32 R2, RZ, RZ, UR8 ;  /* 0x00000008ff027e24 */ /* 0x000fe4000f8e00ff */
[----:B------:R-:W-:Y:S01]  /*126e0*/  IMAD.U32 R3, RZ, RZ, UR9 ;  /* 0x00000009ff037e24 */ /* 0x000fe2000f8e00ff */
[----:B------:R-:W-:Y:S02]  /*126f0*/  ULDC.64 UR8, c[0x0][0xc08] ;  /* 0x0003020000087ab9 */ /* 0x000fe40000000a00 */
[----:B------:R-:W-:-:S03]  /*12700*/  UISETP.NE.U32.AND UP1, UPT, UR8, URZ, UPT ;  /* 0x0000003f0800728c */ /* 0x000fc6000bf25070 */
[----:B------:R-:W3:Y:S01]  /*12710*/  @P1 LDG.E R7, desc[UR38][R2.64] ;  /* 0x0000002602071981 */ /* 0x000ee2000c1e1900 */
[----:B------:R-:W-:-:S06]  /*12720*/  UISETP.NE.AND.EX UP1, UPT, UR9, URZ, UPT, UP1 ;  /* 0x0000003f0900728c */ /* 0x000fcc000bf25310 */
[----:B------:R-:W-:-:S05]  /*12730*/  PLOP3.LUT P2, PT, PT, PT, UP1, 0x80, 0x0 ;  /* 0x000000000000781c */ /* 0x000fca0003f4f018 */
[----:B------:R-:W-:-:S06]  /*12740*/  @UP1 ULEA UR8, UP2, UR4, UR8, 0x2 ;  /* 0x0000000804081291 */ /* 0x000fcc000f84103f */
[----:B------:R-:W-:Y:S01]  /*12750*/  IMAD.U32 R4, RZ, RZ, UR8 ;  /* 0x00000008ff047e24 */ /* 0x000fe2000f8e00ff */
[----:B--2---:R-:W-:-:S13]  /*12760*/  R2UR UR11, R8 ;  /* 0x00000000080b72ca */ /* 0x004fda00000e0000 */
[----:B------:R-:W-:-:S03]  /*12770*/  @UP1 ULEA.HI.X UR9, UR4, UR9, UR11, 0x2, UP2 ;  /* 0x0000000904091291 */ /* 0x000fc600090f140b */
[----:B------:R-:W-:Y:S02]  /*12780*/  ULDC UR4, c[0x0][0xa88] ;  /* 0x0002a20000047ab9 */ /* 0x000fe40000000800 */
[----:B------:R-:W-:Y:S02]  /*12790*/  IMAD.U32 R0, RZ, RZ, UR4 ;  /* 0x00000004ff007e24 */ /* 0x000fe4000f8e00ff */
[----:B------:R-:W-:-:S05]  /*127a0*/  IMAD.U32 R5, RZ, RZ, UR9 ;  /* 0x00000009ff057e24 */ /* 0x000fca000f8e00ff */
[----:B------:R0:W5:Y:S01]  /*127b0*/  @P2 LDG.E R0, desc[UR38][R4.64] ;  /* 0x0000002604002981 */ /* 0x000162000c1e1900 */
[----:B------:R-:W1:Y:S01]  /*127c0*/  S2R R6, SR_TID.X ;  /* 0x0000000000067919 */ /* 0x000e620000002100 */
[----:B------:R-:W-:Y:S01]  /*127d0*/  UMOV UR4, URZ ;  /* 0x0000003f00047c82 */ /* 0x000fe20008000000 */
[----:B---3--:R-:W-:Y:S01]  /*127e0*/  @P1 R2UR UR4, R7 ;  /* 0x00000000070412ca */ /* 0x008fe200000e0000 */
[----:B------:R-:W-:-:S11]  /*127f0*/  UISETP.NE.AND UP1, UPT, UR10, URZ, UPT ;  /* 0x0000003f0a00728c */ /* 0x000fd6000bf25270 */
[----:B------:R-:W-:Y:S01]  /*12800*/  @!UP1 ULDC UR10, c[0x0][0xad4] ;  /* 0x0002b500000a9ab9 */ /* 0x000fe20000000800 */
[----:B------:R-:W-:Y:S01]  /*12810*/  USHF.R.S32.HI UR21, URZ, 0x1f, UR4 ;  /* 0x0000001f3f157899 */ /* 0x000fe20008011404 */
[----:B------:R-:W-:Y:S02]  /*12820*/  IMAD.U32 R217, RZ, RZ, UR10 ;  /* 0x0000000affd97e24 */ /* 0x000fe4000f8e00ff */
[----:B-1----:R-:W-:-:S05]  /*12830*/  VIADD R6, R6, 0xffffff80 ;  /* 0xffffff8006067836 */ /* 0x002fca0000000000 */
[----:B------:R-:W-:Y:S01]  /*12840*/  ISETP.GT.AND P0, PT, R6, 0x7f, PT ;  /* 0x0000007f0600780c */ /* 0x000fe20003f04270 */
[----:B0-----:R-:W-:-:S12]  /*12850*/  @P2 BRA `(.L_x_2429) ;  /* 0x0000000000102947 */ /* 0x001fd80003800000 */
[----:B------:R-:W-:Y:S05]  /*12860*/  @!P1 BRA `(.L_x_2429) ;  /* 0x00000000000c9947 */ /* 0x000fea0003800000 */
[----:B------:R-:W2:Y:S04]  /*12870*/  LDG.E R5, desc[UR38][R2.64] ;  /* 0x0000002602057981 */ /* 0x000ea8000c1e1900 */
[----:B-----5:R-:W2:Y:S02]  /*12880*/  LDG.E R0, desc[UR38][R2.64+0x4] ;  /* 0x0000042602007981 */ /* 0x020ea4000c1e1900 */
[----:B--2---:R-:W-:-:S07]  /*12890*/  IMAD.IADD R0, R0, 0x1, -R5 ;  /* 0x0000000100007824 */ /* 0x004fce00078e0a05 */
.L_x_2429:
[----:B------:R-:W-:Y:S01]  /*128a0*/  R2UR UR9, R220 ;  /* 0x00000000dc0972ca */ /* 0x000fe200000e0000 */
[----:B------:R-:W-:Y:S01]  /*128b0*/  BSSY B1, `(.L_x_2430) ;  /* 0x000003f000017945 */ /* 0x000fe20003800000 */
[----:B------:R-:W-:-:S11]  /*128c0*/  R2UR UR8, R8 ;  /* 0x00000000080872ca */ /* 0x000fd600000e0000 */
[----:B------:R-:W-:Y:S02]  /*128d0*/  USEL UR12, UR9, URZ, !UP0 ;  /* 0x0000003f090c7287 */ /* 0x000fe4000c000000 */
[----:B------:R-:W-:Y:S01]  /*128e0*/  USEL UR13, UR8, URZ, !UP0 ;  /* 0x0000003f080d7287 */ /* 0x000fe2000c000000 */
[----:B------:R-:W-:Y:S11]  /*128f0*/  @P0 BRA `(.L_x_2431) ;  /* 0x0000000000e80947 */ /* 0x000ff60003800000 */
[----:B------:R-:W0:Y:S01]  /*12900*/  S2R R4, SR_TID.X ;  /* 0x0000000000047919 */ /* 0x000e220000002100 */
[----:B------:R-:W1:Y:S01]  /*12910*/  LDC R9, c[0x0][0xbe8] ;  /* 0x0002fa00ff097b82 */ /* 0x000e620000000800 */
[----:B------:R-:W-:-:S13]  /*12920*/  R2UR UR8, R215 ;  /* 0x00000000d70872ca */ /* 0x000fda00000e0000 */
[----:B------:R-:W-:Y:S02]  /*12930*/  IMAD.U32 R3, RZ, RZ, UR8 ;  /* 0x00000008ff037e24 */ /* 0x000fe4000f8e00ff */
[----:B-1---5:R-:W-:-:S03]  /*12940*/  IMAD R2, R0, R9, RZ ;  /* 0x0000000900027224 */ /* 0x022fc600078e02ff */
[----:B0-----:R-:W-:-:S04]  /*12950*/  IADD3 R4, R3, -0x80, R4 ;  /* 0xffffff8003047810 */ /* 0x001fc80007ffe004 */
[----:B------:R-:W-:-:S13]  /*12960*/  ISETP.GE.AND P0, PT, R4, R2, PT ;  /* 0x000000020400720c */ /* 0x000fda0003f06270 */
[----:B------:R-:W-:Y:S05]  /*12970*/  @P0 BRA `(.L_x_2431) ;  /* 0x0000000000c80947 */ /* 0x000fea0003800000 */
[----:B------:R-:W2:Y:S01]  /*12980*/  LDL R5, [R1+0x2c] ;  /* 0x00002c0001057983 */ /* 0x000ea20000100800 */
[----:B------:R-:W-:Y:S01]  /*12990*/  ISETP.NE.AND P0, PT, R9, 0x1, PT ;  /* 0x000000010900780c */ /* 0x000fe20003f05270 */
[----:B------:R-:W-:Y:S01]  /*129a0*/  UMOV UR19, 0x9b8 ;  /* 0x000009b800137882 */ /* 0x000fe20000000000 */
[----:B------:R-:W-:Y:S02]  /*129b0*/  R2UR UR9, R217 ;  /* 0x00000000d90972ca */ /* 0x000fe400000e0000 */
[----:B------:R-:W-:-:S09]  /*129c0*/  R2UR UR8, R221 ;  /* 0x00000000dd0872ca */ /* 0x000fd200000e0000 */
        /* <DEDUP_REMOVED lines=8> */
[----:B------:R-:W-:Y:S02]  /*12a50*/  UIMAD UR15, UR15, UR12, URZ ;  /* 0x0000000c0f0f72a4 */ /* 0x000fe4000f8e023f */
[----:B------:R-:W-:Y:S01]  /*12a60*/  UIMAD.WIDE.U32 UR22, UR16, UR18, URZ ;  /* 0x00000012101672a5 */ /* 0x000fe2000f8e003f */
[----:B0-----:R-:W-:Y:S01]  /*12a70*/  @P0 IMAD.HI.U32 R2, R4, R3, RZ ;  /* 0x0000000304020227 */ /* 0x001fe200078e00ff */
[----:B------:R-:W-:Y:S02]  /*12a80*/  UIMAD UR16, UR17, UR18, URZ ;  /* 0x00000012111072a4 */ /* 0x000fe4000f8e023f */
[----:B------:R-:W-:Y:S02]  /*12a90*/  UIMAD UR15, UR14, UR13, UR15 ;  /* 0x0000000d0e0f72a4 */ /* 0x000fe4000f8e020f */
[----:B------:R-:W-:-:S02]  /*12aa0*/  UIADD3 UR16, UR23, UR16, URZ ;  /* 0x0000001017107290 */ /* 0x000fc4000fffe03f */
[----:B------:R-:W-:-:S04]  /*12ab0*/  IMAD.U32 R3, RZ, RZ, UR23 ;  /* 0x00000017ff037e24 */ /* 0x000fc8000f8e00ff */
[----:B------:R-:W-:Y:S01]  /*12ac0*/  IMAD.U32 R8, RZ, RZ, UR16 ;  /* 0x00000010ff087e24 */ /* 0x000fe2000f8e00ff */
[----:B--2---:R-:W-:Y:S01]  /*12ad0*/  R2UR UR20, R5 ;  /* 0x00000000051472ca */ /* 0x004fe200000e0000 */
[----:B------:R-:W-:Y:S01]  /*12ae0*/  IMAD.MOV.U32 R5, RZ, RZ, R4 ;  /* 0x000000ffff057224 */ /* 0x000fe200078e0004 */
[----:B-1----:R-:W-:Y:S01]  /*12af0*/  @P0 SHF.R.U32.HI R5, RZ, R7, R2 ;  /* 0x00000007ff050219 */ /* 0x002fe20000011602 */
[----:B------:R-:W-:-:S04]  /*12b00*/  IMAD.U32 R2, RZ, RZ, UR22 ;  /* 0x00000016ff027e24 */ /* 0x000fc8000f8e00ff */
[----:B------:R-:W-:-:S04]  /*12b10*/  IMAD.MOV R7, RZ, RZ, -R5 ;  /* 0x000000ffff077224 */ /* 0x000fc800078e0a05 */
[----:B------:R-:W-:Y:S02]  /*12b20*/  IMAD R7, R9, R7, R4 ;  /* 0x0000000709077224 */ /* 0x000fe400078e0204 */
[----:B------:R-:W-:Y:S02]  /*12b30*/  UIMAD.WIDE.U32 UR10, UR8, UR20, URZ ;  /* 0x00000014080a72a5 */ /* 0x000fe4000f8e003f */
[----:B------:R-:W-:Y:S01]  /*12b40*/  UIMAD UR20, UR9, UR20, URZ ;  /* 0x00000014091472a4 */ /* 0x000fe2000f8e023f */
[----:B------:R-:W-:Y:S01]  /*12b50*/  SHF.R.S32.HI R4, RZ, 0x1f, R7 ;  /* 0x0000001fff047819 */ /* 0x000fe20000011407 */
[----:B------:R-:W-:Y:S02]  /*12b60*/  UIMAD.WIDE.U32 UR8, UR14, UR12, URZ ;  /* 0x0000000c0e0872a5 */ /* 0x000fe4000f8e003f */
[----:B------:R-:W-:Y:S02]  /*12b70*/  UIADD3 UR20, UR11, UR20, URZ ;  /* 0x000000140b147290 */ /* 0x000fe4000fffe03f */
[----:B------:R-:W-:-:S02]  /*12b80*/  UIADD3 UR10, UP1, UP2, UR8, UR10, UR4 ;  /* 0x0000000a080a7290 */ /* 0x000fc4000fa3e004 */
[----:B------:R-:W-:-:S03]  /*12b90*/  UIADD3 UR15, UR9, UR15, URZ ;  /* 0x0000000f090f7290 */ /* 0x000fc6000fffe03f */
[----:B------:R-:W-:Y:S01]  /*12ba0*/  ULDC.64 UR8, c[0x0][UR19+0x210] ;  /* 0x0000840013087abb */ /* 0x000fe20008000a00 */
[----:B------:R-:W-:Y:S01]  /*12bb0*/  IADD3 R2, P0, P1, R5, UR10, R2 ;  /* 0x0000000a05027c10 */ /* 0x000fe2000f91e002 */
[----:B------:R-:W-:Y:S01]  /*12bc0*/  UIADD3.X UR10, UR15, UR20, UR21, UP1, UP2 ;  /* 0x000000140f0a7290 */ /* 0x000fe20008fe4415 */
[----:B------:R-:W-:Y:S01]  /*12bd0*/  SHF.R.S32.HI R5, RZ, 0x1f, R5 ;  /* 0x0000001fff057819 */ /* 0x000fe20000011405 */
[----:B------:R-:W-:-:S04]  /*12be0*/  IMAD R9, R7, UR9, RZ ;  /* 0x0000000907097c24 */ /* 0x000fc8000f8e02ff */
[----:B------:R-:W-:Y:S01]  /*12bf0*/  IADD3.X R3, R5, UR10, R8, P0, P1 ;  /* 0x0000000a05037c10 */ /* 0x000fe200087e2408 */
[----:B------:R-:W-:Y:S01]  /*12c00*/  IMAD R9, R4, UR8, R9 ;  /* 0x0000000804097c24 */ /* 0x000fe2000f8e0209 */
[----:B------:R-:W-:Y:S01]  /*12c10*/  ULDC.64 UR10, c[0x0][0xba8] ;  /* 0x0002ea00000a7ab9 */ /* 0x000fe20000000a00 */
        /* <DEDUP_REMOVED lines=8> */
.L_x_2431:
[----:B------:R-:W-:Y:S05]  /*12ca0*/  BSYNC B1 ;  /* 0x0000000000017941 */ /* 0x000fea0003800000 */
.L_x_2430:
        /* <DEDUP_REMOVED lines=14> */
[----:B------:R-:W-:Y:S01]  /*12d90*/  ULDC.64 UR10, c[0x0][0xae8] ;  /* 0x0002ba00000a7ab9 */ /* 0x000fe20000000a00 */
[----:B-1----:R-:W-:-:S13]  /*12da0*/  ISETP.NE.AND P0, PT, R11, 0x1, PT ;  /* 0x000000010b00780c */ /* 0x002fda0003f05270 */
[----:B------:R-:W0:Y:S01]  /*12db0*/  @P0 LDC R7, c[0x0][0xbf0] ;  /* 0x0002fc00ff070b82 */ /* 0x000e220000000800 */
[----:B--2---:R-:W-:Y:S02]  /*12dc0*/  R2UR UR15, R2 ;  /* 0x00000000020f72ca */ /* 0x004fe400000e0000 */
[----:B------:R-:W-:-:S05]  /*12dd0*/  LEA.HI R2, R3, R6, RZ, 0x3 ;  /* 0x0000000603027211 */ /* 0x000fca00078f18ff */
[----:B------:R-:W1:Y:S01]  /*12de0*/  @P0 LDC R3, c[0x0][0xbec] ;  /* 0x0002fb00ff030b82 */ /* 0x000e620000000800 */
[----:B------:R-:W-:Y:S02]  /*12df0*/  LOP3.LUT R5, R2, 0xfffffff8, RZ, 0xc0, !PT ;  /* 0xfffffff802057812 */ /* 0x000fe400078ec0ff */
[----:B------:R-:W-:-:S03]  /*12e00*/  SHF.R.S32.HI R13, RZ, 0x3, R2 ;  /* 0x00000003ff0d7819 */ /* 0x000fc60000011402 */
[----:B------:R-:W-:Y:S01]  /*12e10*/  IMAD.IADD R8, R6, 0x1, -R5 ;  /* 0x0000000106087824 */ /* 0x000fe200078e0a05 */
[----:B------:R-:W-:-:S03]  /*12e20*/  UIMAD.WIDE.U32 UR8, UR15, UR10, UR8 ;  /* 0x0000000a0f0872a5 */ /* 0x000fc6000f8e0008 */
[----:B------:R-:W-:Y:S01]  /*12e30*/  IMAD R2, R8, 0x20, R13 ;  /* 0x0000002008027824 */ /* 0x000fe200078e020d */
[----:B------:R-:W-:-:S03]  /*12e40*/  UIMAD UR9, UR15, UR11, UR9 ;  /* 0x0000000b0f0972a4 */ /* 0x000fc6000f8e0209 */
[----:B------:R-:W-:Y:S01]  /*12e50*/  VIADD R6, R2, UR14 ;  /* 0x0000000e02067c36 */ /* 0x000fe20008000000 */
[----:B------:R-:W-:Y:S02]  /*12e60*/  ULDC.64 UR10, c[0x0][0xaf0] ;  /* 0x0002bc00000a7ab9 */ /* 0x000fe40000000a00 */
[----:B------:R-:W-:Y:S01]  /*12e70*/  UIMAD UR13, UR13, UR10, URZ ;  /* 0x0000000a0d0d72a4 */ /* 0x000fe2000f8e023f */
[----:B------:R-:W-:-:S03]  /*12e80*/  IMAD.MOV.U32 R5, RZ, RZ, R6 ;  /* 0x000000ffff057224 */ /* 0x000fc600078e0006 */
[----:B------:R-:W-:Y:S01]  /*12e90*/  UIMAD UR4, UR12, UR11, UR13 ;  /* 0x0000000b0c0472a4 */ /* 0x000fe2000f8e020d */
[----:B-1----:R-:W-:Y:S01]  /*12ea0*/  @P0 IMAD.HI.U32 R2, R6, R3, RZ ;  /* 0x0000000306020227 */ /* 0x002fe200078e00ff */
[----:B------:R-:W-:-:S03]  /*12eb0*/  UIMAD.WIDE.U32 UR12, UR12, UR10, UR8 ;  /* 0x0000000a0c0c72a5 */ /* 0x000fc6000f8e0008 */
[----:B------:R-:W-:Y:S01]  /*12ec0*/  ULDC.64 UR8, c[0x0][0xae0] ;  /* 0x0002b80000087ab9 */ /* 0x000fe20000000a00 */
[----:B0-----:R-:W-:Y:S01]  /*12ed0*/  @P0 SHF.R.U32.HI R5, RZ, R7, R2 ;  /* 0x00000007ff050219 */ /* 0x001fe20000011602 */
[----:B------:R-:W-:Y:S02]  /*12ee0*/  UIADD3 UR4, UR13, UR4, URZ ;  /* 0x000000040d047290 */ /* 0x000fe4000fffe03f */
[----:B------:R-:W-:Y:S01]  /*12ef0*/  IMAD.U32 R3, RZ, RZ, UR13 ;  /* 0x0000000dff037e24 */ /* 0x000fe2000f8e00ff */
[--C-:B------:R-:W-:Y:S01]  /*12f00*/  SHF.R.S32.HI R4, RZ, 0x1f, R5.reuse ;  /* 0x0000001fff047819 */ /* 0x100fe20000011405 */
[----:B------:R-:W-:Y:S02]  /*12f10*/  IMAD.MOV R7, RZ, RZ, -R5 ;  /* 0x000000ffff077224 */ /* 0x000fe400078e0a05 */
[----:B------:R-:W-:Y:S02]  /*12f20*/  IMAD.U32 R2, RZ, RZ, UR12 ;  /* 0x0000000cff027e24 */ /* 0x000fe4000f8e00ff */
[----:B------:R-:W-:-:S02]  /*12f30*/  IMAD R7, R11, R7, R6 ;  /* 0x000000070b077224 */ /* 0x000fc400078e0206 */
        /* <DEDUP_REMOVED lines=8> */
[----:B------:R-:W-:Y:S02]  /*12fc0*/  VIADD R6, R13, UR14 ;  /* 0x0000000e0d067c36 */ /* 0x000fe40008000000 */
        /* <DEDUP_REMOVED lines=40> */
.L_x_2433:
[----:B------:R-:W-:Y:S05]  /*13250*/  BSYNC B1 ;  /* 0x0000000000017941 */ /* 0x000fea0003800000 */
.L_x_2432:
        /* <DEDUP_REMOVED lines=21> */
.L_x_2435:
[----:B------:R-:W-:Y:S05]  /*133b0*/  BSYNC B1 ;  /* 0x0000000000017941 */ /* 0x000fea0003800000 */
.L_x_2434:
        /* <DEDUP_REMOVED lines=21> */
.L_x_2437:
[----:B------:R-:W-:Y:S05]  /*13510*/  BSYNC B1 ;  /* 0x0000000000017941 */ /* 0x000fea0003800000 */
.L_x_2436:
[----:B0-----:R-:W-:Y:S01]  /*13520*/  VIADD R0, R6, 0x60 ;  /* 0x0000006006007836 */ /* 0x001fe20000000000 */
[----:B--2-4-:R-:W2:Y:S04]  /*13530*/  SHFL.IDX PT, R4, R4, 0x3, 0x181f ;  /* 0x00781f0004047f89 */ /* 0x014ea800000e0000 */
[----:B------:R-:W-:Y:S01]  /*13540*/  ISETP.GE.AND P0, PT, R0, R11, PT ;  /* 0x0000000b0000720c */ /* 0x000fe20003f06270 */
[----:B-1-3--:R1:W3:-:S12]  /*13550*/  SHFL.IDX PT, R2, R5, 0x3, 0x181f ;  /* 0x00781f0005027f89 */ /* 0x00a2d800000e0000 */
[----:B-1----:R-:W-:Y:S05]  /*13560*/  @P0 BRA `(.L_x_2426) ;  /* 0x0000000000440947 */ /* 0x002fea0003800000 */
[----:B------:R-:W-:Y:S02]  /*13570*/  ULDC UR4, c[0x0][0xac8] ;  /* 0x0002b20000047ab9 */ /* 0x000fe40000000800 */
[----:B------:R-:W-:Y:S02]  /*13580*/  ISETP.GE.AND P3, PT, R7, UR4, PT ;  /* 0x0000000407007c0c */ /* 0x000fe4000bf66270 */
[----:B------:R-:W-:Y:S02]  /*13590*/  ISETP.GE.AND P2, PT, R15, UR4, PT ;  /* 0x000000040f007c0c */ /* 0x000fe4000bf46270 */
[----:B------:R-:W-:Y:S02]  /*135a0*/  ISETP.GE.AND P1, PT, R13, UR4, PT ;  /* 0x000000040d007c0c */ /* 0x000fe4000bf26270 */
[----:B------:R-:W-:-:S07]  /*135b0*/  ISETP.GE.AND P0, PT, R9, UR4, PT ;  /* 0x0000000409007c0c */ /* 0x000fce000bf06270 */
[----:B---3--:R-:W-:-:S04]  /*135c0*/  @!P3 LEA R6, P4, R7, R2, 0x1 ;  /* 0x000000020706b211 */ /* 0x008fc800078808ff */
[----:B--2---:R-:W-:Y:S02]  /*135d0*/  @!P3 LEA.HI.X R7, R7, R4, R14, 0x1, P4 ;  /* 0x000000040707b211 */ /* 0x004fe400020f0c0e */
        /* <DEDUP_REMOVED lines=10> */
.L_x_2426:
[----:B------:R-:W-:Y:S05]  /*13680*/  BSYNC B0 ;  /* 0x0000000000007941 */ /* 0x000fea0003800000 */
.L_x_2416:
[----:B------:R-:W-:Y:S02]  /*13690*/  ULDC UR4, c[0x0][0xc3c] ;  /* 0x00030f0000047ab9 */ /* 0x000fe40000000800 */
[----:B------:R-:W-:-:S06]  /*136a0*/  UISETP.GE.AND UP0, UPT, UR7, UR4, UPT ;  /* 0x000000040700728c */ /* 0x000fcc000bf06270 */
[----:B------:R-:W-:-:S13]  /*136b0*/  PLOP3.LUT P0, PT, PT, PT, UP0, 0x80, 0x0 ;  /* 0x000000000000781c */ /* 0x000fda0003f0f008 */
[----:B------:R-:W-:Y:S05]  /*136c0*/  @!P0 BRA `(.L_x_2438) ;  /* 0xfffffed8006c8947 */ /* 0x000fea000383ffff */
[----:B------:R-:W-:Y:S05]  /*136d0*/  EXIT ;  /* 0x000000000000794d */ /* 0x000fea0003800000 */
.L_x_2373:
        /* <DEDUP_REMOVED lines=16> */
.L_x_2439:
        /* <DEDUP_REMOVED lines=43> */
.L_x_2443:
        /* <DEDUP_REMOVED lines=35> */
.L_x_2441:
        /* <DEDUP_REMOVED lines=13> */
.L_x_2444:
        /* <DEDUP_REMOVED lines=62> */
.L_x_2445:
        /* <DEDUP_REMOVED lines=61> */
.L_x_2446:
[----:B------:R-:W-:-:S05]  /*14540*/  LOP3.LUT R25, RZ, R2, RZ, 0x33, !PT ;  /* 0x00000002ff197212 */ /* 0x000fca00078e33ff */
[----:B------:R-:W-:Y:S01]  /*14550*/  IMAD.IADD R25, R6, 0x1, R25 ;  /* 0x0000000106197824 */ /* 0x000fe200078e0219 */
[----:B------:R-:W-:Y:S06]  /*14560*/  BRA `(.L_x_2447) ;  /* 0x0000000000147947 */ /* 0x000fec0003800000 */
.L_x_2442:
[----:B------:R-:W-:Y:S01]  /*14570*/  ULDC UR4, c[0x0][0xc3c] ;  /* 0x00030f0000047ab9 */ /* 0x000fe20000000800 */
[----:B------:R-:W-:Y:S02]  /*14580*/  IMAD.MOV.U32 R25, RZ, RZ, RZ ;  /* 0x000000ffff197224 */ /* 0x000fe400078e00ff */
[----:B------:R-:W-:Y:S02]  /*14590*/  IMAD.U32 R24, RZ, RZ, UR6 ;  /* 0x00000006ff187e24 */ /* 0x000fe4000f8e00ff */
[----:B------:R-:W-:Y:S02]  /*145a0*/  IMAD.MOV.U32 R26, RZ, RZ, RZ ;  /* 0x000000ffff1a7224 */ /* 0x000fe400078e00ff */
[----:B------:R-:W-:-:S07]  /*145b0*/  IMAD.U32 R27, RZ, RZ, UR4 ;  /* 0x00000004ff1b7e24 */ /* 0x000fce000f8e00ff */
.L_x_2447:
[----:B------:R-:W-:-:S13]  /*145c0*/  ISETP.NE.AND P0, PT, R7, RZ, PT ;  /* 0x000000ff0700720c */ /* 0x000fda0003f05270 */
[----:B------:R-:W0:Y:S01]  /*145d0*/  @!P0 S2R R3, SR_CgaCtaId ;  /* 0x0000000000038919 */ /* 0x000e220000008800 */
[----:B------:R-:W-:-:S04]  /*145e0*/  @!P0 MOV R2, 0x400 ;  /* 0x0000040000028802 */ /* 0x000fc80000000f00 */
[----:B0-----:R-:W-:-:S05]  /*145f0*/  @!P0 LEA R2, R3, R2, 0x18 ;  /* 0x0000000203028211 */ /* 0x001fca00078ec0ff */
[----:B------:R1:W-:Y:S01]  /*14600*/  @!P0 STS.128 [R2+0x388d0], R24 ;  /* 0x0388d01802008388 */ /* 0x0003e20000000c00 */
[----:B------:R-:W-:Y:S06]  /*14610*/  BAR.ARV 0x5, 0x180 ;  /* 0x0146000000007b1d */ /* 0x000fec0000002000 */
.L_x_2440:
        /* <DEDUP_REMOVED lines=31> */
.L_x_2515:
        /* <DEDUP_REMOVED lines=49> */
.L_x_2449:
        /* <DEDUP_REMOVED lines=9> */
.L_x_2450:
        /* <DEDUP_REMOVED lines=9> */
.L_x_2451:
[----:B------:R-:W4:Y:S01]  /*14c40*/  LDL R5, [R1+0x10] ;  /* 0x0000100001057983 */ /* 0x000f220000100800 */
[----:B-123--:R-:W1:Y:S01]  /*14c50*/  LDC R2, c[0x0][0x448] ;  /* 0x00011200ff027b82 */ /* 0x00ee620000000800 */
[----:B-----5:R-:W-:Y:S01]  /*14c60*/  IMAD.IADD R0, R0, 0x1, -R6 ;  /* 0x0000000100007824 */ /* 0x020fe200078e0a06 */
[----:B------:R-:W-:Y:S01]  /*14c70*/  LOP3.LUT R16, R16, 0xfffffeff, RZ, 0xc0, !PT ;  /* 0xfffffeff10107812 */ /* 0x000fe200078ec0ff */
[----:B------:R-:W-:Y:S03]  /*14c80*/  BSSY B0, `(.L_x_2452) ;  /* 0x0000039000007945 */ /* 0x000fe60003800000 */
[----:B------:R2:W-:Y:S01]  /*14c90*/  STL [R1], R0 ;  /* 0x0000000001007387 */ /* 0x0005e20000100800 */
[----:B-1----:R-:W-:Y:S01]  /*14ca0*/  ISETP.NE.AND P0, PT, R2, 0x1, PT ;  /* 0x000000010200780c */ /* 0x002fe20003f05270 */
[----:B------:R-:W-:-:S04]  /*14cb0*/  IMAD.SHL.U32 R2, R25, 0x80, RZ ;  /* 0x0000008019027824 */ /* 0x000fc800078e00ff */
[----:B------:R-:W-:-:S08]  /*14cc0*/  VIADD R2, R2, 0x7f ;  /* 0x0000007f02027836 */ /* 0x000fd00000000000 */
[----:B------:R-:W1:Y:S01]  /*14cd0*/  @P0 LDC R3, c[0x0][0x44c] ;  /* 0x00011300ff030b82 */ /* 0x000e620000000800 */
[----:B------:R-:W-:-:S07]  /*14ce0*/  @P0 LOP3.LUT R16, R16, 0x100, RZ, 0xfc, !PT ;  /* 0x0000010010100812 */ /* 0x000fce00078efcff */
[----:B0-----:R-:W0:Y:S01]  /*14cf0*/  @P0 LDC R4, c[0x0][0x450] ;  /* 0x00011400ff040b82 */ /* 0x001e220000000800 */
[----:B-1----:R-:W-:-:S05]  /*14d00*/  @P0 IMAD.HI.U32 R3, R2, R3, RZ ;  /* 0x0000000302030227 */ /* 0x002fca00078e00ff */
[----:B0-----:R-:W-:Y:S02]  /*14d10*/  @P0 SHF.R.U32.HI R2, RZ, R4, R3 ;  /* 0x00000004ff020219 */ /* 0x001fe40000011603 */
[C---:B----4-:R-:W-:Y:S01]  /*14d20*/  IADD3 R3, R0.reuse, 0x50, -R5 ;  /* 0x0000005000037810 */ /* 0x050fe20007ffe805 */
[----:B--2---:R-:W-:-:S04]  /*14d30*/  VIADD R0, R0, 0x4f ;  /* 0x0000004f00007836 */ /* 0x004fc80000000000 */
[----:B------:R-:W-:-:S04]  /*14d40*/  IMAD.HI R0, R0, 0x66666667, RZ ;  /* 0x6666666700007827 */ /* 0x000fc800078e02ff */
[----:B------:R-:W-:Y:S01]  /*14d50*/  IMAD.IADD R2, R3, 0x1, R2 ;  /* 0x0000000103027824 */ /* 0x000fe200078e0202 */
[----:B------:R-:W-:-:S03]  /*14d60*/  SHF.R.U32.HI R3, RZ, 0x1f, R0 ;  /* 0x0000001fff037819 */ /* 0x000fc60000011600 */
[----:B------:R-:W-:Y:S01]  /*14d70*/  IMAD.HI R2, R2, 0x66666667, RZ ;  /* 0x6666666702027827 */ /* 0x000fe200078e02ff */
[----:B------:R-:W-:-:S04]  /*14d80*/  LEA.HI.SX32 R0, R0, R3, 0x1b ;  /* 0x0000000300007211 */ /* 0x000fc800078fdaff */
[----:B------:R-:W-:-:S04]  /*14d90*/  SHF.R.U32.HI R3, RZ, 0x1f, R2 ;  /* 0x0000001fff037819 */ /* 0x000fc80000011602 */
[----:B------:R-:W-:Y:S02]  /*14da0*/  LEA.HI.SX32 R3, R2, R3, 0x1b ;  /* 0x0000000302037211 */ /* 0x000fe400078fdaff */
[----:B------:R-:W-:Y:S02]  /*14db0*/  LOP3.LUT R2, R26, 0xff000000, RZ, 0xc0, !PT ;  /* 0xff0000001a027812 */ /* 0x000fe400078ec0ff */
[----:B------:R-:W-:Y:S02]  /*14dc0*/  VIMNMX R0, R0, R3, PT ;  /* 0x0000000300007248 */ /* 0x000fe40003fe0100 */
[----:B------:R-:W-:Y:S02]  /*14dd0*/  SHF.R.U32.HI R2, RZ, 0x8, R2 ;  /* 0x00000008ff027819 */ /* 0x000fe40000011602 */
[----:B------:R-:W-:Y:S02]  /*14de0*/  ISETP.GE.AND P0, PT, R0, 0x1, PT ;  /* 0x000000010000780c */ /* 0x000fe40003f06270 */
[----:B------:R-:W-:-:S04]  /*14df0*/  LOP3.LUT R3, R26, 0xff0000, RZ, 0xc0, !PT ;  /* 0x00ff00001a037812 */ /* 0x000fc800078ec0ff */
[----:B------:R-:W-:Y:S01]  /*14e00*/  LEA.HI R2, R3, R2, RZ, 0x10 ;  /* 0x0000000203027211 */ /* 0x000fe200078f80ff */
[----:B------:R-:W-:-:S03]  /*14e10*/  IMAD.MOV.U32 R3, RZ, RZ, RZ ;  /* 0x000000ffff037224 */ /* 0x000fc600078e00ff */
[----:B------:R-:W-:-:S03]  /*14e20*/  LOP3.LUT R4, R2, 0xff, RZ, 0xc0, !PT ;  /* 0x000000ff02047812 */ /* 0x000fc600078ec0ff */
[----:B------:R-:W-:Y:S05]  /*14e30*/  @!P0 BRA `(.L_x_2453) ;  /* 0x0000000000748947 */ /* 0x000fea0003800000 */
        /* <DEDUP_REMOVED lines=10> */
[----:B------:R-:W0:Y:S02]  /*14ee0*/  F2I.FTZ.U32.TRUNC.NTZ R3, R10 ;  /* 0x0000000a00037305 */ /* 0x000e24000021f000 */
[----:B0-----:R-:W-:-:S04]  /*14ef0*/  IMAD.MOV R2, RZ, RZ, -R3 ;  /* 0x000000ffff027224 */ /* 0x001fc800078e0a03 */
[----:B------:R-:W-:Y:S02]  /*14f00*/  IMAD R8, R2, R7, RZ ;  /* 0x0000000702087224 */ /* 0x000fe400078e02ff */
[----:B------:R-:W-:-:S04]  /*14f10*/  IMAD.MOV.U32 R2, RZ, RZ, RZ ;  /* 0x000000ffff027224 */ /* 0x000fc800078e00ff */
        /* <DEDUP_REMOVED lines=12> */
[----:B------:R-:W-:-:S04]  /*14fe0*/  IMAD.MOV.U32 R3, RZ, RZ, R8 ;  /* 0x000000ffff037224 */ /* 0x000fc800078e0008 */
[----:B------:R-:W-:Y:S01]  /*14ff0*/  @!P2 IMAD.MOV R3, RZ, RZ, -R3 ;  /* 0x000000ffff03a224 */ /* 0x000fe200078e0a03 */
[----:B------:R-:W-:-:S07]  /*15000*/  @!P1 LOP3.LUT R3, RZ, R5, RZ, 0x33, !PT ;  /* 0x00000005ff039212 */ /* 0x000fce00078e33ff */
.L_x_2453:
[----:B------:R-:W-:Y:S05]  /*15010*/  BSYNC B0 ;  /* 0x0000000000007941 */ /* 0x000fea0003800000 */
.L_x_2452:
        /* <DEDUP_REMOVED lines=24> */
.L_x_2455:
        /* <DEDUP_REMOVED lines=20> */
.L_x_2458:
[----:B------:R-:W-:Y:S05]  /*152e0*/  BSYNC B6 ;  /* 0x0000000000067941 */ /* 0x000fea0003800000 */
.L_x_2457:
        /* <DEDUP_REMOVED lines=20> */
.L_x_2461:
        /* <DEDUP_REMOVED lines=15> */
.L_x_2460:
[----:B------:R-:W-:Y:S05]  /*15520*/  BSYNC B6 ;  /* 0x0000000000067941 */ /* 0x000fea0003800000 */
.L_x_2459:
[----:B------:R-:W-:Y:S01]  /*15530*/  ULDC.64 UR4, c[0x0][0x9f8] ;  /* 0x00027e0000047ab9 */ /* 0x000fe20000000a00 */
[----:B------:R-:W0:Y:S01]  /*15540*/  LDC R9, c[0x0][0x430] ;  /* 0x00010c00ff097b82 */ /* 0x000e220000000800 */
[----:B------:R-:W-:-:S04]  /*15550*/  ISETP.NE.U32.AND P0, PT, RZ, UR4, PT ;  /* 0x00000004ff007c0c */ /* 0x000fc8000bf05070 */
[----:B------:R-:W-:-:S13]  /*15560*/  ISETP.NE.AND.EX P0, PT, RZ, UR5, PT, P0 ;  /* 0x00000005ff007c0c */ /* 0x000fda000bf05300 */
[----:B------:R-:W-:Y:S01]  /*15570*/  @P0 IADD3 R18, P1, R18, UR4, RZ ;  /* 0x0000000412120c10 */ /* 0x000fe2000ff3e0ff */
[----:B------:R-:W-:-:S03]  /*15580*/  ULDC UR4, c[0x0][0x2f4] ;  /* 0x0000bd0000047ab9 */ /* 0x000fc60000000800 */
[----:B------:R-:W-:-:S05]  /*15590*/  @P0 IADD3.X R19, R19, UR5, RZ, P1, !PT ;  /* 0x0000000513130c10 */ /* 0x000fca0008ffe4ff */
[----:B------:R1:W5:Y:S01]  /*155a0*/  @P0 LDG.E R30, desc[UR38][R18.64] ;  /* 0x00000026121e0981 */ /* 0x000362000c1e1900 */
[----:B------:R-:W-:Y:S01]  /*155b0*/  ISETP.GE.AND P0, PT, R32, UR4, PT ;  /* 0x0000000420007c0c */ /* 0x000fe2000bf06270 */
[----:B------:R-:W-:Y:S01]  /*155c0*/  UMOV UR5, 0xffffffff ;  /* 0xffffffff00057882 */ /* 0x000fe20000000000 */
[----:B------:R-:W-:Y:S02]  /*155d0*/  ISETP.GE.AND P2, PT, R37, UR4, PT ;  /* 0x0000000425007c0c */ /* 0x000fe4000bf46270 */
[----:B------:R-:W-:Y:S02]  /*155e0*/  LOP3.LUT R16, R16, 0xffffffef, RZ, 0xc0, !PT ;  /* 0xffffffef10107812 */ /* 0x000fe400078ec0ff */
[----:B------:R-:W-:-:S07]  /*155f0*/  ISETP.GE.AND P1, PT, R36, UR4, PT ;  /* 0x0000000424007c0c */ /* 0x000fce000bf26270 */
        /* <DEDUP_REMOVED lines=9> */
.L_x_2532:
[----:B------:R-:W2:Y:S04]  /*15690*/  LDL R0, [R1+0x20] ;  /* 0x0000200001007983 */ /* 0x000ea80000100800 */
[----:B------:R-:W3:Y:S04]  /*156a0*/  LDL R5, [R1] ;  /* 0x0000000001057983 */ /* 0x000ee80000100800 */
[----:B------:R-:W4:Y:S01]  /*156b0*/  LDL R2, [R1+0x8] ;  /* 0x0000080001027983 */ /* 0x000f220000100800 */
[----:B------:R-:W0:Y:S01]  /*156c0*/  S2R R3, SR_TID.X ;  /* 0x0000000000037919 */ /* 0x000e220000002100 */
[----:B------:R-:W1:Y:S01]  /*156d0*/  S2R R8, SR_TID.X ;  /* 0x0000000000087919 */ /* 0x000e620000002100 */
[----:B------:R-:W-:-:S02]  /*156e0*/  ISETP.NE.AND P1, PT, R9, 0x1, PT ;  /* 0x000000010900780c */ /* 0x000fc40003f25270 */
[----:B0-----:R-:W-:-:S04]  /*156f0*/  LOP3.LUT R3, R3, 0x7f, RZ, 0xc0, !PT ;  /* 0x0000007f03037812 */ /* 0x001fc800078ec0ff */
[----:B------:R-:W-:Y:S01]  /*15700*/  SHF.R.U32.HI R3, RZ, 0x3, R3 ;  /* 0x00000003ff037819 */ /* 0x000fe20000011603 */
[----:B-1----:R-:W-:-:S05]  /*15710*/  IMAD.SHL.U32 R8, R8, 0x10, RZ ;  /* 0x0000001008087824 */ /* 0x002fca00078e00ff */
[----:B------:R-:W-:Y:S02]  /*15720*/  LOP3.LUT R8, R3, 0x70, R8, 0xf8, !PT ;  /* 0x0000007003087812 */ /* 0x000fe400078ef808 */
[----:B------:R-:W0:Y:S01]  /*15730*/  @P1 LDC R3, c[0x0][0x434] ;  /* 0x00010d00ff031b82 */ /* 0x000e220000000800 */
[----:B-----5:R-:W-:Y:S02]  /*15740*/  SHF.R.S32.HI R10, RZ, 0x1f, R30 ;  /* 0x0000001fff0a7819 */ /* 0x020fe4000001141e */
[----:B------:R-:W-:-:S04]  /*15750*/  LOP3.LUT R16, R16, 0xffffffbf, RZ, 0xc0, !PT ;  /* 0xffffffbf10107812 */ /* 0x000fc800078ec0ff */
[----:B------:R-:W-:Y:S01]  /*15760*/  @P1 LOP3.LUT R16, R16, 0x40, RZ, 0xfc, !PT ;  /* 0x0000004010101812 */ /* 0x000fe200078efcff */
[----:B------:R1:W-:Y:S03]  /*15770*/  STL [R1+0xc], R10 ;  /* 0x00000c0a01007387 */ /* 0x0003e60000100800 */
[----:B------:R-:W-:Y:S02]  /*15780*/  LOP3.LUT R16, R16, 0xffffffdf, RZ, 0xc0, !PT ;  /* 0xffffffdf10107812 */ /* 0x000fe400078ec0ff */
[----:B------:R-:W-:Y:S01]  /*15790*/  LOP3.LUT R26, R26, 0xffff, RZ, 0xc0, !PT ;  /* 0x0000ffff1a1a7812 */ /* 0x000fe200078ec0ff */
[----:B--2---:R-:W-:Y:S02]  /*157a0*/  VIADD R22, R0, 0xffffffff ;  /* 0xffffffff00167836 */ /* 0x004fe40000000000 */
[----:B------:R-:W2:Y:S02]  /*157b0*/  @P1 LDC R0, c[0x0][0x438] ;  /* 0x00010e00ff001b82 */ /* 0x000ea40000000800 */
[----:B------:R-:W-:-:S05]  /*157c0*/  IMAD R6, R22, 0x50, R8 ;  /* 0x0000005016067824 */ /* 0x000fca00078e0208 */
[C---:B---3--:R-:W-:Y:S01]  /*157d0*/  ISETP.GE.AND P0, PT, R6.reuse, R5, PT ;  /* 0x000000050600720c */ /* 0x048fe20003f06270 */
[----:B----4-:R-:W-:-:S03]  /*157e0*/  IMAD.IADD R6, R6, 0x1, R2 ;  /* 0x0000000106067824 */ /* 0x010fc600078e0202 */
[----:B------:R-:W-:Y:S01]  /*157f0*/  ISETP.GT.U32.OR P0, PT, R8, 0x4f, P0 ;  /* 0x0000004f0800780c */ /* 0x000fe20000704470 */
[----:B0-----:R-:W-:-:S04]  /*15800*/  @P1 IMAD.HI.U32 R3, R6, R3, RZ ;  /* 0x0000000306031227 */ /* 0x001fc800078e00ff */
[----:B------:R-:W-:Y:S01]  /*15810*/  IMAD.MOV.U32 R7, RZ, RZ, R6 ;  /* 0x000000ffff077224 */ /* 0x000fe200078e0006 */
[----:B--2---:R-:W-:-:S07]  /*15820*/  @P1 SHF.R.U32.HI R7, RZ, R0, R3 ;  /* 0x00000000ff071219 */ /* 0x004fce0000011603 */
        /* <DEDUP_REMOVED lines=8> */
[----:B0-----:R-:W-:-:S04]  /*158b0*/  @!P0 LEA R2, P1, R4, R2, 0x2 ;  /* 0x0000000204028211 */ /* 0x001fc800078210ff */
[----:B------:R-:W-:Y:S01]  /*158c0*/  @!P0 LEA.HI.X R3, R4, R3, R0, 0x2, P1 ;  /* 0x0000000304038211 */ /* 0x000fe200008f1400 */
[----:B------:R-:W-:-:S06]  /*158d0*/  IMAD.MOV.U32 R0, RZ, RZ, RZ ;  /* 0x000000ffff007224 */ /* 0x000fcc00078e00ff */
[----:B------:R0:W5:Y:S02]  /*158e0*/  @!P0 LDG.E R0, desc[UR38][R2.64] ;  /* 0x0000002602008981 */ /* 0x000164000c1e1900 */
[----:B0-----:R-:W-:-:S05]  /*158f0*/  IMAD.U32 R2, RZ, RZ, UR36 ;  /* 0x00000024ff027e24 */ /* 0x001fca000f8e00ff */
[----:B------:R-:W-:Y:S02]  /*15900*/  ISETP.NE.AND P2, PT, R2, 0x3, PT ;  /* 0x000000030200780c */ /* 0x000fe40003f45270 */
[----:B------:R-:W-:Y:S01]  /*15910*/  ISETP.GT.U32.AND P0, PT, R8, 0x4f, PT ;  /* 0x0000004f0800780c */ /* 0x000fe20003f04070 */
[----:B------:R-:W-:-:S10]  /*15920*/  IMAD.MOV R5, RZ, RZ, -R7 ;  /* 0x000000ffff057224 */ /* 0x000fd400078e0a07 */
[----:B------:R-:W-:-:S04]  /*15930*/  @P2 LOP3.LUT R16, R16, 0x20, RZ, 0xfc, !PT ;  /* 0x0000002010102812 */ /* 0x000fc800078efcff */
[----:B------:R-:W-:Y:S01]  /*15940*/  LOP3.LUT R16, R16, 0xfffffffe, RZ, 0xc0, !PT ;  /* 0xfffffffe10107812 */ /* 0x000fe200078ec0ff */
[----:B------:R-:W-:-:S03]  /*15950*/  IMAD R4, R9, R5, R6 ;  /* 0x0000000509047224 */ /* 0x000fc600078e0206 */
[----:B------:R-:W-:Y:S01]  /*15960*/  @P0 LOP3.LUT R16, R16, 0x1, RZ, 0xfc, !PT ;  /* 0x0000000110100812 */ /* 0x000fe200078efcff */
[----:B-1----:R-:W-:Y:S06]  /*15970*/  @!P2 BRA `(.L_x_2463) ;  /* 0x000000000004a947 */ /* 0x002fec0003800000 */
[----:B------:R-:W-:Y:S01]  /*15980*/  BPT.TRAP 0x1 ;  /* 0x000000040000795c */ /* 0x000fe20000300000 */
.L_x_2463:
        /* <DEDUP_REMOVED lines=23> */
.L_x_2533:
[----:B------:R-:W-:Y:S05]  /*15b00*/  BSYNC B0 ;  /* 0x0000000000007941 */ /* 0x000fea0003800000 */
.L_x_2464:
        /* <DEDUP_REMOVED lines=74> */
.L_x_2545:
[----:B------:R-:W-:Y:S01]  /*15fb0*/  ISETP.GE.AND P0, PT, R4, 0x41, PT ;  /* 0x000000410400780c */ /* 0x000fe20003f06270 */
[----:B------:R-:W-:-:S12]  /*15fc0*/  BSSY B0, `(.L_x_2467) ;  /* 0x0000010000007945 */ /* 0x000fd80003800000 */
[----:B------:R-:W-:Y:S05]  /*15fd0*/  @!P0 BRA `(.L_x_2468) ;  /* 0x0000000000388947 */ /* 0x000fea0003800000 */
[C---:B------:R-:W-:Y:S01]  /*15fe0*/  LOP3.LUT P4, RZ, R16.reuse, 0x10, RZ, 0xc0, !PT ;  /* 0x0000001010ff7812 */ /* 0x040fe2000788c0ff */
        /* <DEDUP_REMOVED lines=13> */
.L_x_2468:
[----:B------:R-:W-:Y:S05]  /*160c0*/  BSYNC B0 ;  /* 0x0000000000007941 */ /* 0x000fea0003800000 */
.L_x_2467:
[----:B------:R-:W-:Y:S01]  /*160d0*/  NOP ;  /* 0x0000000000007918 */ /* 0x000fe20000000000 */
[----:B------:R-:W-:-:S13]  /*160e0*/  PLOP3.LUT P0, PT, PT, PT, PT, 0x80, 0x0 ;  /* 0x000000000000781c */ /* 0x000fda0003f0f070 */
.L_x_2469:
        /* <DEDUP_REMOVED lines=10> */
.L_x_2470:
        /* <DEDUP_REMOVED lines=35> */
.L_x_2472:
[----:B------:R-:W-:Y:S05]  /*163c0*/  BSYNC B6 ;  /* 0x0000000000067941 */ /* 0x000fea0003800000 */
.L_x_2471:
[----:B------:R-:W4:Y:S01]  /*163d0*/  LDL.LU R2, [R1+0x28] ;  /* 0x0000280001027983 */ /* 0x000f220000300800 */
[----:B------:R-:W-:Y:S01]  /*163e0*/  ULDC.64 UR6, c[0x0][0x2e0] ;  /* 0x0000b80000067ab9 */ /* 0x000fe20000000a00 */
[----:B------:R-:W-:Y:S01]  /*163f0*/  IMAD.MOV.U32 R3, RZ, RZ, R35 ;  /* 0x000000ffff037224 */ /* 0x000fe200078e0023 */
[----:B------:R-:W-:Y:S01]  /*16400*/  ULDC.64 UR4, c[0x0][0x2d8] ;  /* 0x0000b60000047ab9 */ /* 0x000fe20000000a00 */
[----:B------:R-:W2:Y:S04]  /*16410*/  LDL.LU.64 R20, [R1+0x18] ;  /* 0x0000180001147983 */ /* 0x000ea80000300a00 */
[----:B------:R0:W5:Y:S01]  /*16420*/  LDL R9, [R1+0x10] ;  /* 0x0000100001097983 */ /* 0x0001620000100800 */
[----:B----4-:R-:W-:Y:S02]  /*16430*/  IMAD.MOV.U32 R0, RZ, RZ, R2 ;  /* 0x000000ffff007224 */ /* 0x010fe400078e0002 */
[----:B--2---:R-:W-:Y:S01]  /*16440*/  IMAD.MOV.U32 R2, RZ, RZ, R20 ;  /* 0x000000ffff027224 */ /* 0x004fe200078e0014 */
[----:B------:R-:W1:Y:S01]  /*16450*/  LDC R21, c[0x0][0x448] ;  /* 0x00011200ff157b82 */ /* 0x000e620000000800 */
[----:B------:R-:W2:Y:S01]  /*16460*/  S2R R20, SR_TID.X ;  /* 0x0000000000147919 */ /* 0x000ea20000002100 */
[----:B------:R-:W-:-:S02]  /*16470*/  IMAD R4, R0, UR6, RZ ;  /* 0x0000000600047c24 */ /* 0x000fc4000f8e02ff */
[----:B------:R-:W-:-:S04]  /*16480*/  IMAD.WIDE.U32 R2, R26, UR4, R2 ;  /* 0x000000041a027c25 */ /* 0x000fc8000f8e0002 */
[----:B------:R-:W-:Y:S01]  /*16490*/  IMAD R3, R26, UR5, R3 ;  /* 0x000000051a037c24 */ /* 0x000fe2000f8e0203 */
[----:B------:R-:W-:Y:S01]  /*164a0*/  ULDC.64 UR4, c[0x0][0x2d0] ;  /* 0x0000b40000047ab9 */ /* 0x000fe20000000a00 */
[C---:B------:R-:W-:Y:S02]  /*164b0*/  IMAD R4, R29.reuse, UR7, R4 ;  /* 0x000000071d047c24 */ /* 0x040fe4000f8e0204 */
[----:B------:R-:W-:Y:S01]  /*164c0*/  IMAD.WIDE.U32 R2, R29, UR6, R2 ;  /* 0x000000061d027c25 */ /* 0x000fe2000f8e0002 */
[----:B-1----:R-:W-:Y:S02]  /*164d0*/  ISETP.NE.AND P6, PT, R21, 0x1, PT ;  /* 0x000000011500780c */ /* 0x002fe40003fc5270 */
[----:B--2---:R-:W-:-:S04]  /*164e0*/  LOP3.LUT R20, R20, 0x7f, RZ, 0xc0, !PT ;  /* 0x0000007f14147812 */ /* 0x004fc800078ec0ff */
[----:B------:R-:W-:-:S07]  /*164f0*/  SHF.R.U32.HI R21, RZ, 0x3, R20 ;  /* 0x00000003ff157819 */ /* 0x000fce0000011614 */
[----:B------:R-:W1:Y:S01]  /*16500*/  @P6 LDC R7, c[0x0][0x44c] ;  /* 0x00011300ff076b82 */ /* 0x000e620000000800 */
[----:B------:R-:W2:Y:S07]  /*16510*/  S2R R20, SR_TID.X ;  /* 0x0000000000147919 */ /* 0x000eae0000002100 */
[----:B---3--:R-:W3:Y:S01]  /*16520*/  @P6 LDC R5, c[0x0][0x450] ;  /* 0x00011400ff056b82 */ /* 0x008ee20000000800 */
[----:B--2---:R-:W-:-:S05]  /*16530*/  IMAD.SHL.U32 R20, R20, 0x10, RZ ;  /* 0x0000001014147824 */ /* 0x004fca00078e00ff */
[----:B------:R-:W-:-:S05]  /*16540*/  LOP3.LUT R20, R21, 0x70, R20, 0xf8, !PT ;  /* 0x0000007015147812 */ /* 0x000fca00078ef814 */
[----:B------:R-:W-:-:S04]  /*16550*/  IMAD R6, R25, 0x80, R20 ;  /* 0x0000008019067824 */ /* 0x000fc800078e0214 */
[----:B-1----:R-:W-:-:S04]  /*16560*/  @P6 IMAD.HI.U32 R7, R6, R7, RZ ;  /* 0x0000000706076227 */ /* 0x002fc800078e00ff */
[----:B------:R-:W-:Y:S01]  /*16570*/  IMAD.MOV.U32 R0, RZ, RZ, R6 ;  /* 0x000000ffff007224 */ /* 0x000fe200078e0006 */
[----:B---3--:R-:W-:Y:S02]  /*16580*/  @P6 SHF.R.U32.HI R0, RZ, R5, R7 ;  /* 0x00000005ff006219 */ /* 0x008fe40000011607 */
[----:B------:R-:W1:Y:S01]  /*16590*/  LDC R5, c[0x0][0x448] ;  /* 0x00011200ff057b82 */ /* 0x000e620000000800 */
[----:B------:R-:W-:Y:S02]  /*165a0*/  IMAD.IADD R3, R3, 0x1, R4 ;  /* 0x0000000103037824 */ /* 0x000fe400078e0204 */
[----:B------:R-:W-:Y:S01]  /*165b0*/  IMAD.MOV R4, RZ, RZ, -R0 ;  /* 0x000000ffff047224 */ /* 0x000fe200078e0a00 */
[----:B------:R-:W2:Y:S01]  /*165c0*/  S2R R20, SR_TID.X ;  /* 0x0000000000147919 */ /* 0x000ea20000002100 */
[----:B------:R-:W-:-:S04]  /*165d0*/  IMAD.WIDE.U32 R2, R0, UR4, R2 ;  /* 0x0000000400027c25 */ /* 0x000fc8000f8e0002 */
[----:B-1----:R-:W-:Y:S01]  /*165e0*/  IMAD R4, R5, R4, R6 ;  /* 0x0000000405047224 */ /* 0x002fe200078e0206 */
[----:B------:R-:W-:-:S05]  /*165f0*/  SHF.R.S32.HI R6, RZ, 0x1f, R0 ;  /* 0x0000001fff067819 */ /* 0x000fca0000011400 */
        /* <DEDUP_REMOVED lines=11> */
[----:B------:R-:W-:Y:S01]  /*166b0*/  ULDC UR4, c[0x0][0x2b8] ;  /* 0x0000ae0000047ab9 */ /* 0x000fe20000000800 */
[----:B--2---:R-:W-:-:S03]  /*166c0*/  LOP3.LUT R20, R20, 0x7f, RZ, 0xc0, !PT ;  /* 0x0000007f14147812 */ /* 0x004fc600078ec0ff */
[----:B------:R-:W-:Y:S01]  /*166d0*/  LEA.HI.X R0, R2, UR5, R3, 0x1, P0 ;  /* 0x0000000502007c11 */ /* 0x000fe200080f0c03 */
[----:B------:R-:W-:Y:S01]  /*166e0*/  UMOV UR5, 0xffffffff ;  /* 0xffffffff00057882 */ /* 0x000fe20000000000 */
[----:B------:R-:W-:Y:S02]  /*166f0*/  ISETP.GE.AND P4, PT, R32, UR4, PT ;  /* 0x0000000420007c0c */ /* 0x000fe4000bf86270 */
[----:B------:R-:W-:Y:S02]  /*16700*/  ISETP.GE.AND P3, PT, R37, UR4, PT ;  /* 0x0000000425007c0c */ /* 0x000fe4000bf66270 */
[----:B------:R-:W-:Y:S02]  /*16710*/  ISETP.GE.AND P2, PT, R36, UR4, PT ;  /* 0x0000000424007c0c */ /* 0x000fe4000bf46270 */
[----:B------:R-:W-:Y:S02]  /*16720*/  ISETP.GE.AND P1, PT, R34, UR4, PT ;  /* 0x0000000422007c0c */ /* 0x000fe4000bf26270 */
[----:B------:R-:W-:Y:S01]  /*16730*/  SHF.R.U32.HI R8, RZ, 0x3, R20 ;  /* 0x00000003ff087819 */ /* 0x000fe20000011614 */
[----:B0-----:R-:W-:Y:S10]  /*16740*/  BRA.DIV UR5, `(.L_x_2473) ;  /* 0x0000003e05dc7947 */ /* 0x001ff4000b800000 */
[----:B------:R-:W0:Y:S01]  /*16750*/  SHFL.IDX PT, R14, R4, RZ, 0x181f ;  /* 0x00181fff040e7589 */ /* 0x000e2200000e0000 */
[----:B-----5:R-:W-:Y:S02]  /*16760*/  IMAD R5, R9, R5, RZ ;  /* 0x0000000509057224 */ /* 0x020fe400078e02ff */
[----:B------:R-:W-:Y:S01]  /*16770*/  IMAD R25, R25, 0x80, R8 ;  /* 0x0000008019197824 */ /* 0x000fe200078e0208 */
        /* <DEDUP_REMOVED lines=83> */
.L_x_2562:
        /* <DEDUP_REMOVED lines=13> */
.L_x_2475:
[----:B------:R-:W-:Y:S05]  /*16d80*/  BSYNC B0 ;  /* 0x0000000000007941 */ /* 0x000fea0003800000 */
.L_x_2474:
[----:B------:R-:W-:Y:S01]  /*16d90*/  NOP ;  /* 0x0000000000007918 */ /* 0x000fe20000000000 */
[----:B------:R-:W-:-:S13]  /*16da0*/  PLOP3.LUT P0, PT, PT, PT, PT, 0x80, 0x0 ;  /* 0x000000000000781c */ /* 0x000fda0003f0f070 */
.L_x_2476:
        /* <DEDUP_REMOVED lines=8> */
[----:B--2---:R-:W-:-:S05]  /*16e30*/  VIADD R2, R2, 0x1 ;  /* 0x0000000102027836 */ /* 0x004fca0000000000 */
[----:B------:R-:W-:Y:S01]  /*16e40*/  LEA.HI R0, R2, R2, RZ, 0x1 ;  /* 0x0000000202007211 */ /* 0x000fe200078f08ff */
[----:B------:R0:W-:Y:S03]  /*16e50*/  STL [R1+0x24], R2 ;  /* 0x0000240201007387 */ /* 0x0001e60000100800 */
[----:B------:R-:W-:-:S05]  /*16e60*/  LOP3.LUT R0, R0, 0xfffffffe, RZ, 0xc0, !PT ;  /* 0xfffffffe00007812 */ /* 0x000fca00078ec0ff */
[----:B0-----:R-:W-:Y:S02]  /*16e70*/  IMAD.IADD R2, R2, 0x1, -R0 ;  /* 0x0000000102027824 */ /* 0x001fe400078e0a00 */
[----:B---3--:R-:W-:-:S03]  /*16e80*/  VIADD R0, R3, 0xfffffffe ;  /* 0xfffffffe03007836 */ /* 0x008fc60000000000 */
[----:B------:R-:W-:Y:S01]  /*16e90*/  SHF.L.U32 R2, R2, 0x1f, RZ ;  /* 0x0000001f02027819 */ /* 0x000fe200000006ff */
[----:B------:R-:W-:Y:S01]  /*16ea0*/  NOP ;  /* 0x0000000000007918 */ /* 0x000fe20000000000 */
[----:B------:R0:W-:Y:S01]  /*16eb0*/  SYNCS.ARRIVE.TRANS64.A1T0 RZ, [R17+URZ+0x38800], RZ ;  /* 0x038800ff11ff79a7 */ /* 0x0001e2000810003f */
[----:B------:R-:W-:Y:S01]  /*16ec0*/  BSSY B0, `(.L_x_2477) ;  /* 0x0000003000007945 */ /* 0x000fe20003800000 */
[----:B------:R-:W2:Y:S03]  /*16ed0*/  SYNCS.PHASECHK.TRANS64.TRYWAIT P0, [R17+URZ+0x38820], R2 ;  /* 0x03882002110075a7 */ /* 0x000ea6000800017f */
[----:B0-2---:R-:W-:Y:S05]  /*16ee0*/  @!P0 BRA `(.L_x_2478) ;  /* 0x0000004000ac8947 */ /* 0x005fea0003800000 */
.L_x_2563:
[----:B------:R-:W-:Y:S05]  /*16ef0*/  BSYNC B0 ;  /* 0x0000000000007941 */ /* 0x000fea0003800000 */
.L_x_2477:
        /* <DEDUP_REMOVED lines=12> */
.L_x_2493:
        /* <DEDUP_REMOVED lines=14> */
[----:B--2---:R-:W-:-:S04]  /*170a0*/  IMAD R6, R0, 0x50, R6 ;  /* 0x0000005000067824 */ /* 0x004fc800078e0206 */
[----:B------:R-:W-:-:S04]  /*170b0*/  IMAD.IADD R6, R9, 0x1, R6 ;  /* 0x0000000109067824 */ /* 0x000fc800078e0206 */
[----:B0-----:R-:W-:-:S04]  /*170c0*/  @P0 IMAD.HI.U32 R3, R6, R3, RZ ;  /* 0x0000000306030227 */ /* 0x001fc800078e00ff */
[----:B------:R-:W-:Y:S01]  /*170d0*/  IMAD.MOV.U32 R10, RZ, RZ, R6 ;  /* 0x000000ffff0a7224 */ /* 0x000fe200078e0006 */
[----:B----4-:R-:W-:Y:S01]  /*170e0*/  @P0 SHF.R.U32.HI R10, RZ, R2, R3 ;  /* 0x00000002ff0a0219 */ /* 0x010fe20000011603 */
        /* <DEDUP_REMOVED lines=24> */
.L_x_2481:
[----:B------:R-:W-:Y:S01]  /*17270*/  IMAD R6, R23, 0x8, R17 ;  /* 0x0000000817067824 */ /* 0x000fe200078e0211 */
[----:B------:R-:W-:Y:S01]  /*17280*/  SHF.L.U32 R3, R28, 0x1f, RZ ;  /* 0x0000001f1c037819 */ /* 0x000fe200000006ff */
[----:B------:R-:W-:Y:S03]  /*17290*/  BSSY B1, `(.L_x_2482) ;  /* 0x0000003000017945 */ /* 0x000fe60003800000 */
[----:B------:R-:W0:Y:S02]  /*172a0*/  SYNCS.PHASECHK.TRANS64.TRYWAIT P0, [R6+URZ+0x38840], R3 ;  /* 0x03884003060075a7 */ /* 0x000e24000800017f */
[----:B0-----:R-:W-:Y:S05]  /*172b0*/  @!P0 BRA `(.L_x_2483) ;  /* 0x0000003c00cc8947 */ /* 0x001fea0003800000 */
.L_x_2564:
[----:B------:R-:W-:Y:S05]  /*172c0*/  BSYNC B1 ;  /* 0x0000000000017941 */ /* 0x000fea0003800000 */
.L_x_2482:
        /* <DEDUP_REMOVED lines=67> */
.L_x_2576:
        /* <DEDUP_REMOVED lines=17> */
.L_x_2485:
        /* <DEDUP_REMOVED lines=10> */
.L_x_2486:
[----:B------:R3:W-:Y:S01]  /*178b0*/  SYNCS.ARRIVE.TRANS64.A1T0 RZ, [R6+URZ+0x38830], RZ ;  /* 0x038830ff06ff79a7 */ /* 0x0007e2000810003f */
[----:B------:R-:W-:Y:S05]  /*178c0*/  @!P6 BRA `(.L_x_2487) ;  /* 0x000000000004e947 */ /* 0x000fea0003800000 */
[----:B------:R-:W-:Y:S01]  /*178d0*/  BPT.TRAP 0x1 ;  /* 0x000000040000795c */ /* 0x000fe20000300000 */
.L_x_2487:
[----:B--2---:R-:W-:Y:S01]  /*178e0*/  SHF.L.U32 R2, R20, 0x1f, RZ ;  /* 0x0000001f14027819 */ /* 0x004fe200000006ff */
[----:B---3--:R-:W-:Y:S01]  /*178f0*/  IMAD R6, R7, 0x8, R17 ;  /* 0x0000000807067824 */ /* 0x008fe200078e0211 */
[----:B------:R-:W-:Y:S03]  /*17900*/  BSSY B1, `(.L_x_2488) ;  /* 0x0000003000017945 */ /* 0x000fe60003800000 */
[----:B------:R-:W2:Y:S02]  /*17910*/  SYNCS.PHASECHK.TRANS64.TRYWAIT P0, [R6+URZ+0x38860], R2 ;  /* 0x03886002060075a7 */ /* 0x000ea4000800017f */
[----:B--2---:R-:W-:Y:S05]  /*17920*/  @!P0 BRA `(.L_x_2489) ;  /* 0x0000004000088947 */ /* 0x004fea0003800000 */
.L_x_2577:
[----:B------:R-:W-:Y:S05]  /*17930*/  BSYNC B1 ;  /* 0x0000000000017941 */ /* 0x000fea0003800000 */
.L_x_2488:
[----:B0-----:R-:W3:Y:S01]  /*17940*/  LDL R8, [R1] ;  /* 0x0000000001087983 */ /* 0x001ee20000100800 */
[----:B------:R-:W0:Y:S01]  /*17950*/  S2R R3, SR_TID.X ;  /* 0x0000000000037919 */ /* 0x000e220000002100 */
[----:B------:R-:W-:Y:S01]  /*17960*/  UMOV UR4, 0xffffffff ;  /* 0xffffffff00047882 */ /* 0x000fe20000000000 */
[----:B------:R-:W-:Y:S01]  /*17970*/  IMAD R7, R7, 0x5000, R31 ;  /* 0x0000500007077824 */ /* 0x000fe200078e021f */
[----:B0-----:R-:W-:-:S04]  /*17980*/  LOP3.LUT R3, R3, 0x7f, RZ, 0xc0, !PT ;  /* 0x0000007f03037812 */ /* 0x001fc800078ec0ff */
[----:B------:R-:W-:Y:S01]  /*17990*/  SHF.R.U32.HI R3, RZ, 0x3, R3 ;  /* 0x00000003ff037819 */ /* 0x000fe20000011603 */
[----:B---3--:R-:W-:-:S04]  /*179a0*/  IMAD R8, R29, -0x50, R8 ;  /* 0xffffffb01d087824 */ /* 0x008fc800078e0208 */
[----:B------:R-:W-:Y:S01]  /*179b0*/  IMAD.IADD R8, R8, 0x1, -R3 ;  /* 0x0000000108087824 */ /* 0x000fe200078e0a03 */
[----:B------:R-:W-:Y:S06]  /*179c0*/  BRA.DIV UR4, `(.L_x_2490) ;  /* 0x0000003e04f47947 */ /* 0x000fec000b800000 */
[----:B--2---:R-:W0:Y:S01]  /*179d0*/  SHFL.IDX PT, R2, R18, RZ, 0x181f ;  /* 0x00181fff12027589 */ /* 0x004e2200000e0000 */
[----:B------:R-:W-:-:S03]  /*179e0*/  IMAD R7, R7, 0x2, R17 ;  /* 0x0000000207077824 */ /* 0x000fc600078e0211 */
[----:B------:R-:W2:Y:S04]  /*179f0*/  SHFL.IDX PT, R3, R19, RZ, 0x181f ;  /* 0x00181fff13037589 */ /* 0x000ea800000e0000 */
[----:B-1----:R-:W-:Y:S01]  /*17a00*/  SHFL.IDX PT, R14, R18, 0x4, 0x181f ;  /* 0x00981f00120e7f89 */ /* 0x002fe200000e0000 */
[----:B0-----:R-:W-:-:S05]  /*17a10*/  IADD3 R2, P0, R2, R0, RZ ;  /* 0x0000000002027210 */ /* 0x001fca0007f1e0ff */
        /* <DEDUP_REMOVED lines=46> */
.L_x_2589:
        /* <DEDUP_REMOVED lines=31> */
.L_x_2491:
        /* <DEDUP_REMOVED lines=10> */
.L_x_2492:
        /* <DEDUP_REMOVED lines=8> */
.L_x_2480:
[----:B------:R-:W-:Y:S05]  /*18010*/  BSYNC B0 ;  /* 0x0000000000007941 */ /* 0x000fea0003800000 */
.L_x_2479:
        /* <DEDUP_REMOVED lines=17> */
.L_x_2495:
[----:B------:R-:W-:Y:S05]  /*18130*/  BSYNC B0 ;  /* 0x0000000000007941 */ /* 0x000fea0003800000 */
.L_x_2494:
[----:B------:R-:W-:-:S13]  /*18140*/  LOP3.LUT P0, RZ, R16, 0x20, RZ, 0xc0, !PT ;  /* 0x0000002010ff7812 */ /* 0x000fda000780c0ff */
[----:B------:R-:W-:Y:S05]  /*18150*/  @!P0 BRA `(.L_x_2496) ;  /* 0x0000000000048947 */ /* 0x000fea0003800000 */
[----:B------:R-:W-:Y:S01]  /*18160*/  BPT.TRAP 0x1 ;  /* 0x000000040000795c */ /* 0x000fe20000300000 */
.L_x_2496:
[----:B------:R-:W2:Y:S01]  /*18170*/  LDL.LU R0, [R1] ;  /* 0x0000000001007983 */ /* 0x000ea20000300800 */
[----:B------:R-:W-:Y:S01]  /*18180*/  IMAD R4, R23, 0x8, R17 ;  /* 0x0000000817047824 */ /* 0x000fe200078e0211 */
[----:B------:R-:W-:Y:S01]  /*18190*/  SHF.L.U32 R3, R28, 0x1f, RZ ;  /* 0x0000001f1c037819 */ /* 0x000fe200000006ff */
[----:B------:R-:W-:Y:S03]  /*181a0*/  BSSY B0, `(.L_x_2497) ;  /* 0x0000004000007945 */ /* 0x000fe60003800000 */
[----:B------:R-:W0:Y:S01]  /*181b0*/  SYNCS.PHASECHK.TRANS64.TRYWAIT P0, [R4+URZ+0x38860], R3 ;  /* 0x03886003040075a7 */ /* 0x000e22000800017f */
[----:B--2---:R-:W-:Y:S01]  /*181c0*/  IMAD R5, R22, -0x50, R0 ;  /* 0xffffffb016057824 */ /* 0x004fe200078e0200 */
[----:B0-----:R-:W-:Y:S06]  /*181d0*/  @!P0 BRA `(.L_x_2498) ;  /* 0x0000003c00c88947 */ /* 0x001fec0003800000 */
.L_x_2590:
[----:B------:R-:W-:Y:S05]  /*181e0*/  BSYNC B0 ;  /* 0x0000000000007941 */ /* 0x000fea0003800000 */
.L_x_2497:
[----:B------:R-:W2:Y:S01]  /*181f0*/  S2R R0, SR_TID.X ;  /* 0x0000000000007919 */ /* 0x000ea20000002100 */
[----:B------:R-:W-:Y:S01]  /*18200*/  UMOV UR4, 0xffffffff ;  /* 0xffffffff00047882 */ /* 0x000fe20000000000 */
[----:B--2---:R-:W-:-:S04]  /*18210*/  LOP3.LUT R0, R0, 0x7f, RZ, 0xc0, !PT ;  /* 0x0000007f00007812 */ /* 0x004fc800078ec0ff */
[----:B------:R-:W-:-:S05]  /*18220*/  SHF.R.U32.HI R0, RZ, 0x3, R0 ;  /* 0x00000003ff007819 */ /* 0x000fca0000011600 */
[----:B------:R-:W-:Y:S02]  /*18230*/  IMAD.IADD R5, R5, 0x1, -R0 ;  /* 0x0000000105057824 */ /* 0x000fe400078e0a00 */
[----:B------:R-:W-:Y:S01]  /*18240*/  IMAD R0, R23, 0x5000, R31 ;  /* 0x0000500017007824 */ /* 0x000fe200078e021f */
        /* <DEDUP_REMOVED lines=58> */
.L_x_2602:
        /* <DEDUP_REMOVED lines=15> */
.L_x_2500:
        /* <DEDUP_REMOVED lines=10> */
.L_x_2501:
[----:B------:R1:W-:Y:S01]  /*18780*/  SYNCS.ARRIVE.TRANS64.A1T0 RZ, [R4+URZ+0x38850], RZ ;  /* 0x038850ff04ff79a7 */ /* 0x0003e2000810003f */
[----:B------:R-:W-:-:S05]  /*18790*/  VIADD R23, R23, 0x1 ;  /* 0x0000000117177836 */ /* 0x000fca0000000000 */
[----:B------:R-:W-:-:S04]  /*187a0*/  ISETP.NE.AND P0, PT, R23, 0x2, PT ;  /* 0x000000021700780c */ /* 0x000fc80003f05270 */
[----:B0-----:R-:W-:Y:S02]  /*187b0*/  SEL R3, RZ, 0x1, P0 ;  /* 0x00000001ff037807 */ /* 0x001fe40000000000 */
[----:B------:R-:W-:Y:S02]  /*187c0*/  SEL R23, R23, RZ, P0 ;  /* 0x000000ff17177207 */ /* 0x000fe40000000000 */
[----:B-1----:R-:W-:-:S07]  /*187d0*/  LOP3.LUT R28, R28, R3, RZ, 0x3c, !PT ;  /* 0x000000031c1c7212 */ /* 0x002fce00078e3cff */
.L_x_2456:
[----:B------:R-:W-:Y:S05]  /*187e0*/  BSYNC B7 ;  /* 0x0000000000077941 */ /* 0x000fea0003800000 */
.L_x_2454:
        /* <DEDUP_REMOVED lines=11> */
.L_x_2502:
        /* <DEDUP_REMOVED lines=43> */
.L_x_2612:
[----:B------:R-:W-:Y:S02]  /*18b50*/  ULDC UR4, c[0x0][0xc38] ;  /* 0x00030e0000047ab9 */ /* 0x000fe40000000800 */
[----:B------:R-:W-:-:S04]  /*18b60*/  IMAD.U32 R5, RZ, RZ, UR4 ;  /* 0x00000004ff057e24 */ /* 0x000fc8000f8e00ff */
[----:B-1----:R-:W-:-:S04]  /*18b70*/  IMAD R14, R14, R5, RZ ;  /* 0x000000050e0e7224 */ /* 0x002fc800078e02ff */
[----:B------:R-:W-:-:S05]  /*18b80*/  IMAD.IADD R7, R7, 0x1, R14 ;  /* 0x0000000107077824 */ /* 0x000fca00078e020e */
[----:B------:R-:W-:-:S13]  /*18b90*/  ISETP.GT.AND P6, PT, R7, R0, PT ;  /* 0x000000000700720c */ /* 0x000fda0003fc4270 */
[----:B------:R-:W-:Y:S05]  /*18ba0*/  @P6 BRA `(.L_x_2505) ;  /* 0x0000000000a46947 */ /* 0x000fea0003800000 */
.L_x_2508:
        /* <DEDUP_REMOVED lines=35> */
.L_x_2620:
[----:B------:R-:W-:Y:S02]  /*18de0*/  ULDC UR4, c[0x0][0xc38] ;  /* 0x00030e0000047ab9 */ /* 0x000fe40000000800 */
[----:B------:R-:W-:-:S04]  /*18df0*/  IMAD.U32 R5, RZ, RZ, UR4 ;  /* 0x00000004ff057e24 */ /* 0x000fc8000f8e00ff */
[----:B-1----:R-:W-:-:S04]  /*18e00*/  IMAD R14, R14, R5, RZ ;  /* 0x000000050e0e7224 */ /* 0x002fc800078e02ff */
[----:B------:R-:W-:-:S05]  /*18e10*/  IMAD.IADD R7, R14, 0x1, R7 ;  /* 0x000000010e077824 */ /* 0x000fca00078e0207 */
[----:B------:R-:W-:-:S13]  /*18e20*/  ISETP.GT.AND P6, PT, R7, R0, PT ;  /* 0x000000000700720c */ /* 0x000fda0003fc4270 */
[----:B------:R-:W-:Y:S05]  /*18e30*/  @!P6 BRA `(.L_x_2508) ;  /* 0xfffffffc005ce947 */ /* 0x000fea000383ffff */
.L_x_2505:
        /* <DEDUP_REMOVED lines=10> */
.L_x_2625:
[----:B------:R-:W-:-:S13]  /*18ee0*/  ISETP.NE.AND P0, PT, R3, RZ, PT ;  /* 0x000000ff0300720c */ /* 0x000fda0003f05270 */
[----:B------:R-:W-:Y:S05]  /*18ef0*/  @!P0 BRA `(.L_x_2510) ;  /* 0x0000000000108947 */ /* 0x000fea0003800000 */
[----:B------:R-:W-:Y:S01]  /*18f00*/  UMOV UR4, 0xffffffff ;  /* 0xffffffff00047882 */ /* 0x000fe20000000000 */
[----:B-1----:R-:W-:Y:S02]  /*18f10*/  VIADD R12, R12, 0xffffffff ;  /* 0xffffffff0c0c7836 */ /* 0x002fe40000000000 */
[----:B------:R-:W-:Y:S05]  /*18f20*/  BRA.DIV UR4, `(.L_x_2511) ;  /* 0x0000004204dc7947 */ /* 0x000fea000b800000 */
[----:B------:R4:W1:Y:S02]  /*18f30*/  SHFL.IDX PT, R6, R2, R12, 0x1f ;  /* 0x00001f0c02067589 */ /* 0x00086400000e0000 */
.L_x_2510:
        /* <DEDUP_REMOVED lines=59> */
.L_x_2512:
        /* <DEDUP_REMOVED lines=60> */
.L_x_2513:
[----:B------:R-:W-:-:S05]  /*196b0*/  LOP3.LUT R2, RZ, R2, RZ, 0x33, !PT ;  /* 0x00000002ff027212 */ /* 0x000fca00078e33ff */
[----:B------:R-:W-:Y:S01]  /*196c0*/  IMAD.IADD R25, R25, 0x1, R2 ;  /* 0x0000000119197824 */ /* 0x000fe200078e0202 */
[----:B------:R-:W-:Y:S06]  /*196d0*/  BRA `(.L_x_2514) ;  /* 0x00000000001c7947 */ /* 0x000fec0003800000 */
.L_x_2506:
[----:B------:R-:W-:Y:S01]  /*196e0*/  UMOV UR4, URZ ;  /* 0x0000003f00047c82 */ /* 0x000fe20008000000 */
[----:B------:R-:W-:Y:S01]  /*196f0*/  UMOV UR5, URZ ;  /* 0x0000003f00057c82 */ /* 0x000fe20008000000 */
[----:B------:R-:W-:Y:S01]  /*19700*/  ULDC UR6, c[0x0][0xc3c] ;  /* 0x00030f0000067ab9 */ /* 0x000fe20000000800 */
[----:B------:R-:W-:Y:S02]  /*19710*/  IMAD.MOV.U32 R24, RZ, RZ, R0 ;  /* 0x000000ffff187224 */ /* 0x000fe400078e0000 */
[----:B------:R-:W-:Y:S02]  /*19720*/  IMAD.U32 R25, RZ, RZ, UR4 ;  /* 0x00000004ff197e24 */ /* 0x000fe4000f8e00ff */
[----:B------:R-:W-:Y:S02]  /*19730*/  IMAD.U32 R26, RZ, RZ, UR5 ;  /* 0x00000005ff1a7e24 */ /* 0x000fe4000f8e00ff */
[----:B------:R-:W-:-:S07]  /*19740*/  IMAD.U32 R27, RZ, RZ, UR6 ;  /* 0x00000006ff1b7e24 */ /* 0x000fce000f8e00ff */
.L_x_2514:
        /* <DEDUP_REMOVED lines=10> */
.L_x_2503:
[----:B------:R-:W-:Y:S02]  /*197f0*/  ULDC UR4, c[0x0][0xc3c] ;  /* 0x00030f0000047ab9 */ /* 0x000fe40000000800 */
[----:B-1----:R-:W-:-:S13]  /*19800*/  ISETP.GE.AND P0, PT, R27, UR4, PT ;  /* 0x000000041b007c0c */ /* 0x002fda000bf06270 */
[----:B------:R-:W-:Y:S05]  /*19810*/  @!P0 BRA `(.L_x_2515) ;  /* 0xffffffac00fc8947 */ /* 0x000fea000383ffff */
[----:B------:R-:W-:Y:S05]  /*19820*/  BSYNC B8 ;  /* 0x0000000000087941 */ /* 0x000fea0003800000 */
.L_x_2448:
        /* <DEDUP_REMOVED lines=12> */
.L_x_2628:
[----:B------:R-:W-:Y:S05]  /*198f0*/  BSYNC B0 ;  /* 0x0000000000007941 */ /* 0x000fea0003800000 */
.L_x_2516:
[----:B------:R-:W-:-:S03]  /*19900*/  UMOV UR4, 0xffffffff ;  /* 0xffffffff00047882 */ /* 0x000fc60000000000 */
[----:B------:R-:W-:Y:S05]  /*19910*/  BRA.DIV UR4, `(.L_x_2518) ;  /* 0x0000003a049c7947 */ /* 0x000fea000b800000 */
[----:B-1----:R-:W1:Y:S02]  /*19920*/  S2R R0, SR_TID.X ;  /* 0x0000000000007919 */ /* 0x002e640000002100 */
[----:B-1----:R-:W-:-:S04]  /*19930*/  SHF.R.U32.HI R0, RZ, 0x5, R0 ;  /* 0x00000005ff007819 */ /* 0x002fc80000011600 */
[----:B------:R-:W-:-:S05]  /*19940*/  LOP3.LUT R0, R0, 0x3, RZ, 0xc0, !PT ;  /* 0x0000000300007812 */ /* 0x000fca00078ec0ff */
[----:B------:R1:W3:Y:S02]  /*19950*/  SHFL.IDX PT, R14, R0, RZ, 0x1f ;  /* 0x00001fff000e7589 */ /* 0x0002e400000e0000 */
.L_x_2631:
[----:B---3--:R-:W-:Y:S01]  /*19960*/  ISETP.NE.AND P0, PT, R14, RZ, PT ;  /* 0x000000ff0e00720c */ /* 0x008fe20003f05270 */
[----:B------:R-:W-:-:S12]  /*19970*/  BSSY B0, `(.L_x_2519) ;  /* 0x0000026000007945 */ /* 0x000fd80003800000 */
[----:B------:R-:W-:Y:S05]  /*19980*/  @P0 BRA `(.L_x_2520) ;  /* 0x0000000000900947 */ /* 0x000fea0003800000 */
[----:B------:R-:W-:-:S03]  /*19990*/  UMOV UR4, 0xffffffff ;  /* 0xffffffff00047882 */ /* 0x000fc60000000000 */
[----:B------:R-:W-:Y:S05]  /*199a0*/  BRA.DIV UR4, `(.L_x_2521) ;  /* 0x0000003a04ac7947 */ /* 0x000fea000b800000 */
[----:B------:R-:W-:-:S13]  /*199b0*/  ELECT P6, URZ, PT ;  /* 0x00000000003f782f */ /* 0x000fda00038c0000 */
.L_x_2634:
        /* <DEDUP_REMOVED lines=8> */
.L_x_2522:
[C---:B------:R-:W-:Y:S01]  /*19a40*/  IMAD R5, R23.reuse, 0x8, R4 ;  /* 0x0000000817057824 */ /* 0x040fe200078e0204 */
[----:B------:R-:W-:Y:S01]  /*19a50*/  SHF.L.U32 R0, R28, 0x1f, RZ ;  /* 0x0000001f1c007819 */ /* 0x000fe200000006ff */
[----:B------:R-:W-:-:S03]  /*19a60*/  VIADD R23, R23, 0x1 ;  /* 0x0000000117177836 */ /* 0x000fc60000000000 */
[----:B------:R-:W1:Y:S02]  /*19a70*/  SYNCS.PHASECHK.TRANS64.TRYWAIT P1, [R5+URZ+0x38840], R0 ;  /* 0x03884000050075a7 */ /* 0x000e64000802017f */
[----:B------:R-:W-:-:S04]  /*19a80*/  ISETP.NE.AND P2, PT, R23, 0x2, PT ;  /* 0x000000021700780c */ /* 0x000fc80003f45270 */
[----:B------:R-:W-:Y:S01]  /*19a90*/  SEL R3, RZ, 0x1, P2 ;  /* 0x00000001ff037807 */ /* 0x000fe20001000000 */
[----:B-1----:R-:W-:Y:S08]  /*19aa0*/  @!P1 BRA `(.L_x_2523) ;  /* 0x00000038008c9947 */ /* 0x002ff00003800000 */
.L_x_2635:
[----:B------:R-:W-:Y:S02]  /*19ab0*/  SEL R23, R23, RZ, P2 ;  /* 0x000000ff17177207 */ /* 0x000fe40001000000 */
[----:B------:R-:W-:Y:S01]  /*19ac0*/  LOP3.LUT R2, R28, R3, RZ, 0x3c, !PT ;  /* 0x000000031c027212 */ /* 0x000fe200078e3cff */
[----:B------:R-:W-:Y:S06]  /*19ad0*/  @!P0 BRA `(.L_x_2524) ;  /* 0x0000000000048947 */ /* 0x000fec0003800000 */
[----:B------:R-:W-:Y:S01]  /*19ae0*/  BPT.TRAP 0x1 ;  /* 0x000000040000795c */ /* 0x000fe20000300000 */
.L_x_2524:
[----:B------:R-:W-:Y:S01]  /*19af0*/  IMAD R23, R23, 0x8, R4 ;  /* 0x0000000817177824 */ /* 0x000fe200078e0204 */
[----:B------:R-:W-:-:S04]  /*19b00*/  SHF.L.U32 R2, R2, 0x1f, RZ ;  /* 0x0000001f02027819 */ /* 0x000fc800000006ff */
[----:B------:R-:W3:Y:S02]  /*19b10*/  SYNCS.PHASECHK.TRANS64.TRYWAIT P1, [R23+URZ+0x38840], R2 ;  /* 0x03884002170075a7 */ /* 0x000ee4000802017f */
[----:B---3--:R-:W-:Y:S05]  /*19b20*/  @!P1 BRA `(.L_x_2525) ;  /* 0x0000003800809947 */ /* 0x008fea0003800000 */
.L_x_2636:
[----:B------:R-:W-:Y:S05]  /*19b30*/  @!P0 BRA `(.L_x_2526) ;  /* 0x0000000000048947 */ /* 0x000fea0003800000 */
[----:B------:R-:W-:Y:S01]  /*19b40*/  BPT.TRAP 0x1 ;  /* 0x000000040000795c */ /* 0x000fe20000300000 */
.L_x_2526:
[----:B------:R-:W4:Y:S02]  /*19b50*/  SYNCS.PHASECHK.TRANS64.TRYWAIT P1, [R5+URZ+0x38860], R0 ;  /* 0x03886000050075a7 */ /* 0x000f24000802017f */
[----:B----4-:R-:W-:Y:S05]  /*19b60*/  @!P1 BRA `(.L_x_2527) ;  /* 0x0000003800849947 */ /* 0x010fea0003800000 */
.L_x_2637:
[----:B------:R-:W-:Y:S05]  /*19b70*/  @!P0 BRA `(.L_x_2528) ;  /* 0x0000000000048947 */ /* 0x000fea0003800000 */
[----:B------:R-:W-:Y:S01]  /*19b80*/  BPT.TRAP 0x1 ;  /* 0x000000040000795c */ /* 0x000fe20000300000 */
.L_x_2528:
[----:B------:R0:W0:Y:S02]  /*19b90*/  SYNCS.PHASECHK.TRANS64.TRYWAIT P0, [R23+URZ+0x38860], R2 ;  /* 0x03886002170075a7 */ /* 0x000024000800017f */
[----:B0-----:R-:W-:Y:S05]  /*19ba0*/  @!P0 NANOSLEEP.SYNCS 0x989680 ;  /* 0x009896800000895d */ /* 0x001fea0003900000 */
[----:B------:R-:W0:Y:S02]  /*19bb0*/  @!P0 SYNCS.PHASECHK.TRANS64 P0, [R23+URZ+0x38860], R2 ;  /* 0x03886002170085a7 */ /* 0x000e24000800007f */
[----:B0-----:R-:W-:Y:S05]  /*19bc0*/  @!P0 BRA `(.L_x_2528) ;  /* 0xfffffffc00f08947 */ /* 0x001fea000383ffff */
.L_x_2520:
[----:B------:R-:W-:Y:S05]  /*19bd0*/  BSYNC B0 ;  /* 0x0000000000007941 */ /* 0x000fea0003800000 */
.L_x_2519:
[----:B------:R-:W-:Y:S05]  /*19be0*/  EXIT ;  /* 0x000000000000794d */ /* 0x000fea0003800000 */
.L_x_2381:
[----:B------:R-:W-:-:S13]  /*19bf0*/  R2UR UR4, R17 ;  /* 0x00000000110472ca */ /* 0x000fda00000e0000 */
[----:B0-----:R-:W-:-:S04]  /*19c00*/  IMAD.U32 R3, RZ, RZ, UR4 ;  /* 0x00000004ff037e24 */ /* 0x001fc8000f8e00ff */
[----:B------:R0:W1:Y:S03]  /*19c10*/  SYNCS.PHASECHK.TRANS64.TRYWAIT P1, [R3+URZ+0x38800], R0 ;  /* 0x03880000030075a7 */ /* 0x000066000802017f */
[----:B-1----:R-:W-:Y:S05]  /*19c20*/  @!P1 NANOSLEEP.SYNCS 0x989680 ;  /* 0x009896800000995d */ /* 0x002fea0003900000 */
[----:B------:R-:W1:Y:S02]  /*19c30*/  @!P1 SYNCS.PHASECHK.TRANS64 P1, [R3+URZ+0x38800], R0 ;  /* 0x03880000030095a7 */ /* 0x000e64000802007f */
[----:B-1----:R-:W-:Y:S05]  /*19c40*/  @!P1 BRA `(.L_x_2381) ;  /* 0xfffffffc00e89947 */ /* 0x002fea000383ffff */
[----:B------:R-:W-:Y:S05]  /*19c50*/  BRA `(.L_x_2529) ;  /* 0xfffffe84008c7947 */ /* 0x000fea000383ffff */
.L_x_2385:
[----:B-1----:R1:W2:Y:S02]  /*19c60*/  SYNCS.PHASECHK.TRANS64.TRYWAIT P1, [R0+URZ+0x38830], R3 ;  /* 0x03883003000075a7 */ /* 0x0022a4000802017f */
[----:B--2---:R-:W-:Y:S05]  /*19c70*/  @!P1 NANOSLEEP.SYNCS 0x989680 ;  /* 0x009896800000995d */ /* 0x004fea0003900000 */
[----:B------:R-:W2:Y:S02]  /*19c80*/  @!P1 SYNCS.PHASECHK.TRANS64 P1, [R0+URZ+0x38830], R3 ;  /* 0x03883003000095a7 */ /* 0x000ea4000802007f */
[----:B--2---:R-:W-:Y:S05]  /*19c90*/  @!P1 BRA `(.L_x_2385) ;  /* 0xfffffffc00f09947 */ /* 0x004fea000383ffff */
[----:B------:R-:W-:Y:S05]  /*19ca0*/  BRA `(.L_x_2384) ;  /* 0xfffffe8400b07947 */ /* 0x000fea000383ffff */
.L_x_2391:
[----:B-1----:R-:W-:-:S04]  /*19cb0*/  IMAD.U32 R4, RZ, RZ, UR61 ;  /* 0x0000003dff047e24 */ /* 0x002fc8000f8e00ff */
[----:B------:R1:W2:Y:S03]  /*19cc0*/  SYNCS.PHASECHK.TRANS64.TRYWAIT P1, [R4+URZ+0x38830], R3 ;  /* 0x03883003040075a7 */ /* 0x0002a6000802017f */
[----:B--2---:R-:W-:Y:S05]  /*19cd0*/  @!P1 NANOSLEEP.SYNCS 0x989680 ;  /* 0x009896800000995d */ /* 0x004fea0003900000 */
[----:B------:R-:W2:Y:S02]  /*19ce0*/  @!P1 SYNCS.PHASECHK.TRANS64 P1, [R4+URZ+0x38830], R3 ;  /* 0x03883003040095a7 */ /* 0x000ea4000802007f */
[----:B--2---:R-:W-:Y:S05]  /*19cf0*/  @!P1 BRA `(.L_x_2391) ;  /* 0xfffffffc00ec9947 */ /* 0x004fea000383ffff */
[----:B------:R-:W-:Y:S05]  /*19d00*/  BRA `(.L_x_2390) ;  /* 0xfffffec000c07947 */ /* 0x000fea000383ffff */
.L_x_2395:
[----:B---3--:R-:W-:-:S04]  /*19d10*/  IMAD.U32 R2, RZ, RZ, UR4 ;  /* 0x00000004ff027e24 */ /* 0x008fc8000f8e00ff */
[----:B------:R3:W4:Y:S03]  /*19d20*/  SYNCS.PHASECHK.TRANS64.TRYWAIT P1, [R2+URZ+0x38850], R0 ;  /* 0x03885000020075a7 */ /* 0x000726000802017f */
[----:B----4-:R-:W-:Y:S05]  /*19d30*/  @!P1 NANOSLEEP.SYNCS 0x989680 ;  /* 0x009896800000995d */ /* 0x010fea0003900000 */
[----:B------:R-:W4:Y:S02]  /*19d40*/  @!P1 SYNCS.PHASECHK.TRANS64 P1, [R2+URZ+0x38850], R0 ;  /* 0x03885000020095a7 */ /* 0x000f24000802007f */
[----:B----4-:R-:W-:Y:S05]  /*19d50*/  @!P1 BRA `(.L_x_2395) ;  /* 0xfffffffc00ec9947 */ /* 0x010fea000383ffff */
[----:B------:R-:W-:Y:S05]  /*19d60*/  BRA `(.L_x_2394) ;  /* 0xfffffee800147947 */ /* 0x000fea000383ffff */
.L_x_2403:
[----:B-1----:R-:W-:-:S04]  /*19d70*/  IMAD.U32 R4, RZ, RZ, UR4 ;  /* 0x00000004ff047e24 */ /* 0x002fc8000f8e00ff */
[----:B------:R1:W2:Y:S03]  /*19d80*/  SYNCS.PHASECHK.TRANS64.TRYWAIT P1, [R4+URZ+0x38830], R3 ;  /* 0x03883003040075a7 */ /* 0x0002a6000802017f */
[----:B--2---:R-:W-:Y:S05]  /*19d90*/  @!P1 NANOSLEEP.SYNCS 0x989680 ;  /* 0x009896800000995d */ /* 0x004fea0003900000 */
[----:B------:R-:W2:Y:S02]  /*19da0*/  @!P1 SYNCS.PHASECHK.TRANS64 P1, [R4+URZ+0x38830], R3 ;  /* 0x03883003040095a7 */ /* 0x000ea4000802007f */
[----:B--2---:R-:W-:Y:S05]  /*19db0*/  @!P1 BRA `(.L_x_2403) ;  /* 0xfffffffc00ec9947 */ /* 0x004fea000383ffff */
[----:B------:R-:W-:Y:S05]  /*19dc0*/  BRA `(.L_x_2402) ;  /* 0xffffff0000307947 */ /* 0x000fea000383ffff */
.L_x_2407:
[----:B---3--:R-:W-:-:S04]  /*19dd0*/  IMAD.U32 R2, RZ, RZ, UR4 ;  /* 0x00000004ff027e24 */ /* 0x008fc8000f8e00ff */
[----:B------:R3:W4:Y:S03]  /*19de0*/  SYNCS.PHASECHK.TRANS64.TRYWAIT P1, [R2+URZ+0x38850], R0 ;  /* 0x03885000020075a7 */ /* 0x000726000802017f */
[----:B----4-:R-:W-:Y:S05]  /*19df0*/  @!P1 NANOSLEEP.SYNCS 0x989680 ;  /* 0x009896800000995d */ /* 0x010fea0003900000 */
[----:B------:R-:W4:Y:S02]  /*19e00*/  @!P1 SYNCS.PHASECHK.TRANS64 P1, [R2+URZ+0x38850], R0 ;  /* 0x03885000020095a7 */ /* 0x000f24000802007f */
[----:B----4-:R-:W-:Y:S05]  /*19e10*/  @!P1 BRA `(.L_x_2407) ;  /* 0xfffffffc00ec9947 */ /* 0x010fea000383ffff */
[----:B------:R-:W-:Y:S05]  /*19e20*/  BRA `(.L_x_2406) ;  /* 0xffffff2400807947 */ /* 0x000fea000383ffff */
.L_x_2414:
[----:B-1----:R-:W-:-:S04]  /*19e30*/  IMAD.U32 R7, RZ, RZ, UR8 ;  /* 0x00000008ff077e24 */ /* 0x002fc8000f8e00ff */
[----:B------:R1:W2:Y:S03]  /*19e40*/  SYNCS.PHASECHK.TRANS64.TRYWAIT P1, [R7+URZ+0x38850], R0 ;  /* 0x03885000070075a7 */ /* 0x0002a6000802017f */
[----:B--2---:R-:W-:Y:S05]  /*19e50*/  @!P1 NANOSLEEP.SYNCS 0x989680 ;  /* 0x009896800000995d */ /* 0x004fea0003900000 */
[----:B------:R-:W2:Y:S02]  /*19e60*/  @!P1 SYNCS.PHASECHK.TRANS64 P1, [R7+URZ+0x38850], R0 ;  /* 0x03885000070095a7 */ /* 0x000ea4000802007f */
[----:B--2---:R-:W-:Y:S05]  /*19e70*/  @!P1 BRA `(.L_x_2414) ;  /* 0xfffffffc00ec9947 */ /* 0x004fea000383ffff */
[----:B------:R-:W-:Y:S05]  /*19e80*/  BRA `(.L_x_2413) ;  /* 0xffffff3c009c7947 */ /* 0x000fea000383ffff */
.L_x_2462:
        /* <DEDUP_REMOVED lines=11> */
.L_x_2531:
[----:B------:R-:W-:Y:S05]  /*19f40*/  BSYNC B0 ;  /* 0x0000000000007941 */ /* 0x000fea0003800000 */
.L_x_2530:
[----:B------:R-:W-:Y:S05]  /*19f50*/  BRA `(.L_x_2532) ;  /* 0xffffffb400cc7947 */ /* 0x000fea000383ffff */
.L_x_2465:
[----:B0-----:R0:W1:Y:S02]  /*19f60*/  SYNCS.PHASECHK.TRANS64.TRYWAIT P0, [R5+URZ+0x38840], R2 ;  /* 0x03884002050075a7 */ /* 0x001064000800017f */
[----:B-1----:R-:W-:Y:S05]  /*19f70*/  @!P0 NANOSLEEP.SYNCS 0x989680 ;  /* 0x009896800000895d */ /* 0x002fea0003900000 */
[----:B------:R-:W1:Y:S02]  /*19f80*/  @!P0 SYNCS.PHASECHK.TRANS64 P0, [R5+URZ+0x38840], R2 ;  /* 0x03884002050085a7 */ /* 0x000e64000800007f */
[----:B-1----:R-:W-:Y:S05]  /*19f90*/  @!P0 BRA `(.L_x_2465) ;  /* 0xfffffffc00f08947 */ /* 0x002fea000383ffff */
[----:B------:R-:W-:Y:S05]  /*19fa0*/  BRA `(.L_x_2533) ;  /* 0xffffffb800d47947 */ /* 0x000fea000383ffff */
.L_x_2466:
        /* <DEDUP_REMOVED lines=8> */
.L_x_2535:
[----:B------:R-:W-:Y:S05]  /*1a030*/  BSYNC B0 ;  /* 0x0000000000007941 */ /* 0x000fea0003800000 */
.L_x_2534:
[----:B------:R-:W-:Y:S01]  /*1a040*/  IMAD.MOV.U32 R13, RZ, RZ, R0 ;  /* 0x000000ffff0d7224 */ /* 0x000fe200078e0000 */
[C---:B------:R-:W-:Y:S01]  /*1a050*/  LOP3.LUT P5, RZ, R16.reuse, 0x10, RZ, 0xc0, !PT ;  /* 0x0000001010ff7812 */ /* 0x040fe200078ac0ff */
[----:B------:R-:W-:Y:S01]  /*1a060*/  IMAD.MOV.U32 R12, RZ, RZ, RZ ;  /* 0x000000ffff0c7224 */ /* 0x000fe200078e00ff */
[C---:B------:R-:W-:Y:S01]  /*1a070*/  LOP3.LUT P4, RZ, R16.reuse, 0x8, RZ, 0xc0, !PT ;  /* 0x0000000810ff7812 */ /* 0x040fe2000788c0ff */
[----:B------:R-:W-:Y:S01]  /*1a080*/  IMAD.MOV.U32 R11, RZ, RZ, 0x181f ;  /* 0x0000181fff0b7424 */ /* 0x000fe200078e00ff */
[C---:B------:R-:W-:Y:S01]  /*1a090*/  LOP3.LUT P3, RZ, R16.reuse, 0x4, RZ, 0xc0, !PT ;  /* 0x0000000410ff7812 */ /* 0x040fe2000786c0ff */
[----:B------:R-:W-:Y:S01]  /*1a0a0*/  IMAD.MOV.U32 R15, RZ, RZ, -0x1 ;  /* 0xffffffffff0f7424 */ /* 0x000fe200078e00ff */
[----:B------:R-:W-:Y:S01]  /*1a0b0*/  LOP3.LUT P2, RZ, R16, 0x2, RZ, 0xc0, !PT ;  /* 0x0000000210ff7812 */ /* 0x000fe2000784c0ff */
[----:B------:R-:W-:Y:S02]  /*1a0c0*/  IMAD.MOV.U32 R2, RZ, RZ, R14 ;  /* 0x000000ffff027224 */ /* 0x000fe400078e000e */
[----:B------:R-:W-:-:S10]  /*1a0d0*/  @P0 IMAD R9, R7, 0x2, R17 ;  /* 0x0000000207090824 */ /* 0x000fd400078e0211 */
[----:B------:R-:W-:Y:S05]  /*1a0e0*/  WARPSYNC.COLLECTIVE R15, `(.L_x_2536) ;  /* 0x000000000f087348 */ /* 0x000fea0003c00000 */
[----:B------:R0:W1:Y:S02]  /*1a0f0*/  SHFL.IDX P6, R14, R13, R12, R11 ;  /* 0x0000000c0d0e7389 */ /* 0x00006400000c000b */
[----:B01----:R-:W-:Y:S01]  /*1a100*/  ENDCOLLECTIVE ;  /* 0x000000000000791b */ /* 0x003fe20003800000 */
.L_x_2536:
[----:B------:R-:W-:Y:S02]  /*1a110*/  IMAD.MOV.U32 R13, RZ, RZ, R6 ;  /* 0x000000ffff0d7224 */ /* 0x000fe400078e0006 */
[----:B------:R-:W-:Y:S02]  /*1a120*/  IMAD.MOV.U32 R12, RZ, RZ, 0x1 ;  /* 0x00000001ff0c7424 */ /* 0x000fe400078e00ff */
[----:B------:R-:W-:-:S07]  /*1a130*/  IMAD.MOV.U32 R3, RZ, RZ, R14 ;  /* 0x000000ffff037224 */ /* 0x000fce00078e000e */
[----:B------:R-:W-:Y:S05]  /*1a140*/  WARPSYNC.COLLECTIVE R15, `(.L_x_2537) ;  /* 0x000000000f087348 */ /* 0x000fea0003c00000 */
[----:B------:R0:W1:Y:S02]  /*1a150*/  SHFL.IDX P6, R14, R13, R12, R11 ;  /* 0x0000000c0d0e7389 */ /* 0x00006400000c000b */
[----:B01----:R-:W-:Y:S01]  /*1a160*/  ENDCOLLECTIVE ;  /* 0x000000000000791b */ /* 0x003fe20003800000 */
.L_x_2537:
        /* <DEDUP_REMOVED lines=10> */
.L_x_2538:
        /* <DEDUP_REMOVED lines=14> */
.L_x_2539:
        /* <DEDUP_REMOVED lines=16> */
.L_x_2540:
[----:B------:R-:W-:Y:S02]  /*1a3f0*/  @P0 IMAD R9, R7, 0x2, R17 ;  /* 0x0000000207090824 */ /* 0x000fe400078e0211 */
[----:B------:R-:W-:Y:S02]  /*1a400*/  IMAD.MOV.U32 R13, RZ, RZ, R6 ;  /* 0x000000ffff0d7224 */ /* 0x000fe400078e0006 */
[----:B------:R-:W-:Y:S02]  /*1a410*/  IMAD.MOV.U32 R12, RZ, RZ, 0x3 ;  /* 0x00000003ff0c7424 */ /* 0x000fe400078e00ff */
[----:B------:R-:W-:-:S07]  /*1a420*/  IMAD.MOV.U32 R2, RZ, RZ, R14 ;  /* 0x000000ffff027224 */ /* 0x000fce00078e000e */
[----:B------:R-:W-:Y:S05]  /*1a430*/  WARPSYNC.COLLECTIVE R15, `(.L_x_2541) ;  /* 0x000000000f087348 */ /* 0x000fea0003c00000 */
[----:B------:R0:W1:Y:S02]  /*1a440*/  SHFL.IDX P6, R14, R13, R12, R11 ;  /* 0x0000000c0d0e7389 */ /* 0x00006400000c000b */
[----:B01----:R-:W-:Y:S01]  /*1a450*/  ENDCOLLECTIVE ;  /* 0x000000000000791b */ /* 0x003fe20003800000 */
.L_x_2541:
        /* <DEDUP_REMOVED lines=15> */
.L_x_2542:
[----:B------:R-:W-:Y:S02]  /*1a550*/  @P0 IMAD R21, R7, 0x2, R17 ;  /* 0x0000000207150824 */ /* 0x000fe400078e0211 */
[----:B------:R-:W-:Y:S02]  /*1a560*/  IMAD.MOV.U32 R13, RZ, RZ, R6 ;  /* 0x000000ffff0d7224 */ /* 0x000fe400078e0006 */
[----:B------:R-:W-:Y:S02]  /*1a570*/  IMAD.MOV.U32 R12, RZ, RZ, 0x4 ;  /* 0x00000004ff0c7424 */ /* 0x000fe400078e00ff */
[----:B------:R-:W-:-:S07]  /*1a580*/  IMAD.MOV.U32 R2, RZ, RZ, R14 ;  /* 0x000000ffff027224 */ /* 0x000fce00078e000e */
[----:B------:R-:W-:Y:S05]  /*1a590*/  WARPSYNC.COLLECTIVE R15, `(.L_x_2543) ;  /* 0x000000000f087348 */ /* 0x000fea0003c00000 */
[----:B------:R0:W1:Y:S02]  /*1a5a0*/  SHFL.IDX P6, R14, R13, R12, R11 ;  /* 0x0000000c0d0e7389 */ /* 0x00006400000c000b */
[----:B01----:R-:W-:Y:S01]  /*1a5b0*/  ENDCOLLECTIVE ;  /* 0x000000000000791b */ /* 0x003fe20003800000 */
.L_x_2543:
        /* <DEDUP_REMOVED lines=14> */
.L_x_2544:
[----:B------:R-:W-:Y:S01]  /*1a6a0*/  IMAD.MOV.U32 R0, RZ, RZ, R14 ;  /* 0x000000ffff007224 */ /* 0x000fe200078e000e */
[----:B------:R-:W-:Y:S06]  /*1a6b0*/  BRA `(.L_x_2545) ;  /* 0xffffffb8003c7947 */ /* 0x000fec000383ffff */
.L_x_2473:
[----:B------:R-:W-:Y:S02]  /*1a6c0*/  IMAD.MOV.U32 R13, RZ, RZ, R0 ;  /* 0x000000ffff0d7224 */ /* 0x000fe400078e0000 */
[----:B------:R-:W-:Y:S02]  /*1a6d0*/  IMAD.MOV.U32 R12, RZ, RZ, RZ ;  /* 0x000000ffff0c7224 */ /* 0x000fe400078e00ff */
[----:B------:R-:W-:Y:S02]  /*1a6e0*/  IMAD.MOV.U32 R11, RZ, RZ, 0x181f ;  /* 0x0000181fff0b7424 */ /* 0x000fe400078e00ff */
[----:B------:R-:W-:Y:S02]  /*1a6f0*/  IMAD.MOV.U32 R15, RZ, RZ, -0x1 ;  /* 0xffffffffff0f7424 */ /* 0x000fe400078e00ff */
[----:B-----5:R-:W-:Y:S02]  /*1a700*/  IMAD R5, R9, R5, RZ ;  /* 0x0000000509057224 */ /* 0x020fe400078e02ff */
[----:B------:R-:W-:-:S07]  /*1a710*/  IMAD R25, R25, 0x80, R8 ;  /* 0x0000008019197824 */ /* 0x000fce00078e0208 */
[----:B------:R-:W-:Y:S05]  /*1a720*/  WARPSYNC.COLLECTIVE R15, `(.L_x_2546) ;  /* 0x000000000f087348 */ /* 0x000fea0003c00000 */
[----:B------:R0:W1:Y:S02]  /*1a730*/  SHFL.IDX P6, R14, R13, R12, R11 ;  /* 0x0000000c0d0e7389 */ /* 0x00006400000c000b */
[----:B01----:R-:W-:Y:S01]  /*1a740*/  ENDCOLLECTIVE ;  /* 0x000000000000791b */ /* 0x003fe20003800000 */
.L_x_2546:
[C---:B------:R-:W-:Y:S01]  /*1a750*/  VIADD R6, R25.reuse, 0x10 ;  /* 0x0000001019067836 */ /* 0x040fe20000000000 */
[----:B------:R-:W-:Y:S01]  /*1a760*/  ISETP.GE.AND P0, PT, R25, R5, PT ;  /* 0x000000051900720c */ /* 0x000fe20003f06270 */
[----:B------:R-:W-:Y:S02]  /*1a770*/  IMAD.MOV.U32 R13, RZ, RZ, R4 ;  /* 0x000000ffff0d7224 */ /* 0x000fe400078e0004 */
[----:B------:R-:W-:-:S10]  /*1a780*/  IMAD.MOV.U32 R2, RZ, RZ, R14 ;  /* 0x000000ffff027224 */ /* 0x000fd400078e000e */
[----:B------:R-:W-:Y:S05]  /*1a790*/  WARPSYNC.COLLECTIVE R15, `(.L_x_2547) ;  /* 0x000000000f087348 */ /* 0x000fea0003c00000 */
[----:B------:R0:W1:Y:S02]  /*1a7a0*/  SHFL.IDX P6, R14, R13, R12, R11 ;  /* 0x0000000c0d0e7389 */ /* 0x00006400000c000b */
[----:B01----:R-:W-:Y:S01]  /*1a7b0*/  ENDCOLLECTIVE ;  /* 0x000000000000791b */ /* 0x003fe20003800000 */
.L_x_2547:
        /* <DEDUP_REMOVED lines=8> */
.L_x_2548:
        /* <DEDUP_REMOVED lines=14> */
.L_x_2549:
        /* <DEDUP_REMOVED lines=8> */
.L_x_2550:
        /* <DEDUP_REMOVED lines=15> */
.L_x_2551:
        /* <DEDUP_REMOVED lines=8> */
.L_x_2552:
        /* <DEDUP_REMOVED lines=15> */
.L_x_2553:
        /* <DEDUP_REMOVED lines=8> */
.L_x_2554:
        /* <DEDUP_REMOVED lines=15> */
.L_x_2555:
        /* <DEDUP_REMOVED lines=8> */
.L_x_2556:
        /* <DEDUP_REMOVED lines=15> */
.L_x_2557:
        /* <DEDUP_REMOVED lines=8> */
.L_x_2558:
        /* <DEDUP_REMOVED lines=14> */
.L_x_2559:
        /* <DEDUP_REMOVED lines=8> */
.L_x_2560:
        /* <DEDUP_REMOVED lines=13> */
.L_x_2561:
[----:B------:R-:W-:Y:S05]  /*1b190*/  BRA `(.L_x_2562) ;  /* 0xffffffb800c47947 */ /* 0x000fea000383ffff */
.L_x_2478:
[----:B0-----:R0:W2:Y:S02]  /*1b1a0*/  SYNCS.PHASECHK.TRANS64.TRYWAIT P0, [R17+URZ+0x38820], R2 ;  /* 0x03882002110075a7 */ /* 0x0010a4000800017f */
[----:B--2---:R-:W-:Y:S05]  /*1b1b0*/  @!P0 NANOSLEEP.SYNCS 0x989680 ;  /* 0x009896800000895d */ /* 0x004fea0003900000 */
[----:B------:R-:W2:Y:S02]  /*1b1c0*/  @!P0 SYNCS.PHASECHK.TRANS64 P0, [R17+URZ+0x38820], R2 ;  /* 0x03882002110085a7 */ /* 0x000ea4000800007f */
[----:B--2---:R-:W-:Y:S05]  /*1b1d0*/  @!P0 BRA `(.L_x_2478) ;  /* 0xfffffffc00f08947 */ /* 0x004fea000383ffff */
[----:B------:R-:W-:Y:S05]  /*1b1e0*/  BRA `(.L_x_2563) ;  /* 0xffffffbc00407947 */ /* 0x000fea000383ffff */
.L_x_2483:
[----:B0-----:R0:W2:Y:S02]  /*1b1f0*/  SYNCS.PHASECHK.TRANS64.TRYWAIT P0, [R6+URZ+0x38840], R3 ;  /* 0x03884003060075a7 */ /* 0x0010a4000800017f */
[----:B--2---:R-:W-:Y:S05]  /*1b200*/  @!P0 NANOSLEEP.SYNCS 0x989680 ;  /* 0x009896800000895d */ /* 0x004fea0003900000 */
[----:B------:R-:W2:Y:S02]  /*1b210*/  @!P0 SYNCS.PHASECHK.TRANS64 P0, [R6+URZ+0x38840], R3 ;  /* 0x03884003060085a7 */ /* 0x000ea4000800007f */
[----:B--2---:R-:W-:Y:S05]  /*1b220*/  @!P0 BRA `(.L_x_2483) ;  /* 0xfffffffc00f08947 */ /* 0x004fea000383ffff */
[----:B------:R-:W-:Y:S05]  /*1b230*/  BRA `(.L_x_2564) ;  /* 0xffffffc000207947 */ /* 0x000fea000383ffff */
.L_x_2484:
        /* <DEDUP_REMOVED lines=8> */
.L_x_2566:
[----:B------:R-:W-:Y:S05]  /*1b2c0*/  BSYNC B1 ;  /* 0x0000000000017941 */ /* 0x000fea0003800000 */
.L_x_2565:
        /* <DEDUP_REMOVED lines=12> */
.L_x_2567:
        /* <DEDUP_REMOVED lines=13> */
.L_x_2568:
        /* <DEDUP_REMOVED lines=14> */
.L_x_2569:
[----:B------:R-:W-:Y:S02]  /*1b540*/  IMAD.MOV.U32 R13, RZ, RZ, R10 ;  /* 0x000000ffff0d7224 */ /* 0x000fe400078e000a */
[----:B------:R-:W-:Y:S02]  /*1b550*/  IMAD.MOV.U32 R12, RZ, RZ, 0x2 ;  /* 0x00000002ff0c7424 */ /* 0x000fe400078e00ff */
[----:B------:R-:W-:-:S07]  /*1b560*/  IMAD.MOV.U32 R2, RZ, RZ, R14 ;  /* 0x000000ffff027224 */ /* 0x000fce00078e000e */
[----:B------:R-:W-:Y:S05]  /*1b570*/  WARPSYNC.COLLECTIVE R15, `(.L_x_2570) ;  /* 0x000000000f087348 */ /* 0x000fea0003c00000 */
[----:B------:R0:W1:Y:S02]  /*1b580*/  SHFL.IDX P6, R14, R13, R12, R11 ;  /* 0x0000000c0d0e7389 */ /* 0x00006400000c000b */
[----:B01----:R-:W-:Y:S01]  /*1b590*/  ENDCOLLECTIVE ;  /* 0x000000000000791b */ /* 0x003fe20003800000 */
.L_x_2570:
        /* <DEDUP_REMOVED lines=14> */
.L_x_2571:
[----:B------:R-:W-:Y:S02]  /*1b680*/  IMAD.MOV.U32 R13, RZ, RZ, R10 ;  /* 0x000000ffff0d7224 */ /* 0x000fe400078e000a */
[----:B------:R-:W-:Y:S02]  /*1b690*/  IMAD.MOV.U32 R12, RZ, RZ, 0x3 ;  /* 0x00000003ff0c7424 */ /* 0x000fe400078e00ff */
[----:B------:R-:W-:-:S07]  /*1b6a0*/  IMAD.MOV.U32 R2, RZ, RZ, R14 ;  /* 0x000000ffff027224 */ /* 0x000fce00078e000e */
[----:B------:R-:W-:Y:S05]  /*1b6b0*/  WARPSYNC.COLLECTIVE R15, `(.L_x_2572) ;  /* 0x000000000f087348 */ /* 0x000fea0003c00000 */
[----:B------:R0:W1:Y:S02]  /*1b6c0*/  SHFL.IDX P6, R14, R13, R12, R11 ;  /* 0x0000000c0d0e7389 */ /* 0x00006400000c000b */
[----:B01----:R-:W-:Y:S01]  /*1b6d0*/  ENDCOLLECTIVE ;  /* 0x000000000000791b */ /* 0x003fe20003800000 */
.L_x_2572:
        /* <DEDUP_REMOVED lines=14> */
.L_x_2573:
[----:B------:R-:W-:Y:S02]  /*1b7c0*/  IMAD.MOV.U32 R13, RZ, RZ, R10 ;  /* 0x000000ffff0d7224 */ /* 0x000fe400078e000a */
[----:B------:R-:W-:Y:S02]  /*1b7d0*/  IMAD.MOV.U32 R12, RZ, RZ, 0x4 ;  /* 0x00000004ff0c7424 */ /* 0x000fe400078e00ff */
[----:B------:R-:W-:-:S07]  /*1b7e0*/  IMAD.MOV.U32 R2, RZ, RZ, R14 ;  /* 0x000000ffff027224 */ /* 0x000fce00078e000e */
[----:B------:R-:W-:Y:S05]  /*1b7f0*/  WARPSYNC.COLLECTIVE R15, `(.L_x_2574) ;  /* 0x000000000f087348 */ /* 0x000fea0003c00000 */
[----:B------:R0:W1:Y:S02]  /*1b800*/  SHFL.IDX P6, R14, R13, R12, R11 ;  /* 0x0000000c0d0e7389 */ /* 0x00006400000c000b */
[----:B01----:R-:W-:Y:S01]  /*1b810*/  ENDCOLLECTIVE ;  /* 0x000000000000791b */ /* 0x003fe20003800000 */
.L_x_2574:
        /* <DEDUP_REMOVED lines=17> */
.L_x_2575:
[----:B------:R-:W-:Y:S01]  /*1b930*/  IMAD.MOV.U32 R2, RZ, RZ, R14 ;  /* 0x000000ffff027224 */ /* 0x000fe200078e000e */
[----:B------:R-:W-:Y:S06]  /*1b940*/  BRA `(.L_x_2576) ;  /* 0xffffffbc006c7947 */ /* 0x000fec000383ffff */
.L_x_2489:
[----:B--2---:R2:W3:Y:S02]  /*1b950*/  SYNCS.PHASECHK.TRANS64.TRYWAIT P0, [R6+URZ+0x38860], R2 ;  /* 0x03886002060075a7 */ /* 0x0044e4000800017f */
[----:B---3--:R-:W-:Y:S05]  /*1b960*/  @!P0 NANOSLEEP.SYNCS 0x989680 ;  /* 0x009896800000895d */ /* 0x008fea0003900000 */
[----:B------:R-:W3:Y:S02]  /*1b970*/  @!P0 SYNCS.PHASECHK.TRANS64 P0, [R6+URZ+0x38860], R2 ;  /* 0x03886002060085a7 */ /* 0x000ee4000800007f */
[----:B---3--:R-:W-:Y:S05]  /*1b980*/  @!P0 BRA `(.L_x_2489) ;  /* 0xfffffffc00f08947 */ /* 0x008fea000383ffff */
[----:B------:R-:W-:Y:S05]  /*1b990*/  BRA `(.L_x_2577) ;  /* 0xffffffbc00e47947 */ /* 0x000fea000383ffff */
.L_x_2490:
[----:B------:R-:W-:Y:S01]  /*1b9a0*/  BSSY B1, `(.L_x_2578) ;  /* 0x0000008000017945 */ /* 0x000fe20003800000 */
[----:B------:R-:W-:Y:S02]  /*1b9b0*/  IMAD.MOV.U32 R13, RZ, RZ, R19 ;  /* 0x000000ffff0d7224 */ /* 0x000fe400078e0013 */
[----:B------:R-:W-:Y:S02]  /*1b9c0*/  IMAD.MOV.U32 R12, RZ, RZ, RZ ;  /* 0x000000ffff0c7224 */ /* 0x000fe400078e00ff */
[----:B------:R-:W-:Y:S02]  /*1b9d0*/  IMAD.MOV.U32 R11, RZ, RZ, 0x181f ;  /* 0x0000181fff0b7424 */ /* 0x000fe400078e00ff */
[----:B------:R-:W-:-:S07]  /*1b9e0*/  IMAD.MOV.U32 R15, RZ, RZ, -0x1 ;  /* 0xffffffffff0f7424 */ /* 0x000fce00078e00ff */
[----:B-12---:R-:W-:Y:S05]  /*1b9f0*/  WARPSYNC.COLLECTIVE R15, `(.L_x_2579) ;  /* 0x000000000f087348 */ /* 0x006fea0003c00000 */
[----:B-1----:R0:W1:Y:S02]  /*1ba00*/  SHFL.IDX P6, R14, R13, R12, R11 ;  /* 0x0000000c0d0e7389 */ /* 0x00206400000c000b */
[----:B012---:R-:W-:Y:S01]  /*1ba10*/  ENDCOLLECTIVE ;  /* 0x000000000000791b */ /* 0x007fe20003800000 */
.L_x_2579:
[----:B------:R-:W-:Y:S05]  /*1ba20*/  BSYNC B1 ;  /* 0x0000000000017941 */ /* 0x000fea0003800000 */
.L_x_2578:
        /* <DEDUP_REMOVED lines=9> */
.L_x_2580:
[----:B------:R-:W-:Y:S02]  /*1bac0*/  IMAD.MOV.U32 R13, RZ, RZ, R19 ;  /* 0x000000ffff0d7224 */ /* 0x000fe400078e0013 */
[----:B------:R-:W-:Y:S02]  /*1bad0*/  IMAD.MOV.U32 R12, RZ, RZ, 0x1 ;  /* 0x00000001ff0c7424 */ /* 0x000fe400078e00ff */
[----:B------:R-:W-:-:S07]  /*1bae0*/  IMAD.MOV.U32 R2, RZ, RZ, R14 ;  /* 0x000000ffff027224 */ /* 0x000fce00078e000e */
[----:B------:R-:W-:Y:S05]  /*1baf0*/  WARPSYNC.COLLECTIVE R15, `(.L_x_2581) ;  /* 0x000000000f087348 */ /* 0x000fea0003c00000 */
[----:B------:R0:W1:Y:S02]  /*1bb00*/  SHFL.IDX P6, R14, R13, R12, R11 ;  /* 0x0000000c0d0e7389 */ /* 0x00006400000c000b */
[----:B01----:R-:W-:Y:S01]  /*1bb10*/  ENDCOLLECTIVE ;  /* 0x000000000000791b */ /* 0x003fe20003800000 */
.L_x_2581:
        /* <DEDUP_REMOVED lines=18> */
.L_x_2582:
[----:B------:R-:W-:Y:S02]  /*1bc40*/  IMAD.MOV.U32 R13, RZ, RZ, R19 ;  /* 0x000000ffff0d7224 */ /* 0x000fe400078e0013 */
[----:B------:R-:W-:Y:S02]  /*1bc50*/  IMAD.MOV.U32 R12, RZ, RZ, 0x2 ;  /* 0x00000002ff0c7424 */ /* 0x000fe400078e00ff */
[----:B------:R-:W-:-:S07]  /*1bc60*/  IMAD.MOV.U32 R2, RZ, RZ, R14 ;  /* 0x000000ffff027224 */ /* 0x000fce00078e000e */
[----:B------:R-:W-:Y:S05]  /*1bc70*/  WARPSYNC.COLLECTIVE R15, `(.L_x_2583) ;  /* 0x000000000f087348 */ /* 0x000fea0003c00000 */
[----:B------:R0:W1:Y:S02]  /*1bc80*/  SHFL.IDX P6, R14, R13, R12, R11 ;  /* 0x0000000c0d0e7389 */ /* 0x00006400000c000b */
[----:B01----:R-:W-:Y:S01]  /*1bc90*/  ENDCOLLECTIVE ;  /* 0x000000000000791b */ /* 0x003fe20003800000 */
.L_x_2583:
        /* <DEDUP_REMOVED lines=18> */
.L_x_2584:
[----:B------:R-:W-:Y:S02]  /*1bdc0*/  IMAD.MOV.U32 R13, RZ, RZ, R19 ;  /* 0x000000ffff0d7224 */ /* 0x000fe400078e0013 */
[----:B------:R-:W-:Y:S02]  /*1bdd0*/  IMAD.MOV.U32 R12, RZ, RZ, 0x3 ;  /* 0x00000003ff0c7424 */ /* 0x000fe400078e00ff */
[----:B------:R-:W-:-:S07]  /*1bde0*/  IMAD.MOV.U32 R2, RZ, RZ, R14 ;  /* 0x000000ffff027224 */ /* 0x000fce00078e000e */
[----:B------:R-:W-:Y:S05]  /*1bdf0*/  WARPSYNC.COLLECTIVE R15, `(.L_x_2585) ;  /* 0x000000000f087348 */ /* 0x000fea0003c00000 */
[----:B------:R0:W1:Y:S02]  /*1be00*/  SHFL.IDX P6, R14, R13, R12, R11 ;  /* 0x0000000c0d0e7389 */ /* 0x00006400000c000b */
[----:B01----:R-:W-:Y:S01]  /*1be10*/  ENDCOLLECTIVE ;  /* 0x000000000000791b */ /* 0x003fe20003800000 */
.L_x_2585:
        /* <DEDUP_REMOVED lines=18> */
.L_x_2586:
[----:B------:R-:W-:Y:S02]  /*1bf40*/  IMAD.MOV.U32 R13, RZ, RZ, R19 ;  /* 0x000000ffff0d7224 */ /* 0x000fe400078e0013 */
[----:B------:R-:W-:Y:S02]  /*1bf50*/  IMAD.MOV.U32 R12, RZ, RZ, 0x4 ;  /* 0x00000004ff0c7424 */ /* 0x000fe400078e00ff */
[----:B------:R-:W-:-:S07]  /*1bf60*/  IMAD.MOV.U32 R2, RZ, RZ, R14 ;  /* 0x000000ffff027224 */ /* 0x000fce00078e000e */
[----:B------:R-:W-:Y:S05]  /*1bf70*/  WARPSYNC.COLLECTIVE R15, `(.L_x_2587) ;  /* 0x000000000f087348 */ /* 0x000fea0003c00000 */
[----:B------:R0:W1:Y:S02]  /*1bf80*/  SHFL.IDX P6, R14, R13, R12, R11 ;  /* 0x0000000c0d0e7389 */ /* 0x00006400000c000b */
[----:B01----:R-:W-:Y:S01]  /*1bf90*/  ENDCOLLECTIVE ;  /* 0x000000000000791b */ /* 0x003fe20003800000 */
.L_x_2587:
        /* <DEDUP_REMOVED lines=13> */
.L_x_2588:
        /* <DEDUP_REMOVED lines=9> */
.L_x_2498:
[----:B0-----:R0:W2:Y:S02]  /*1c100*/  SYNCS.PHASECHK.TRANS64.TRYWAIT P0, [R4+URZ+0x38860], R3 ;  /* 0x03886003040075a7 */ /* 0x0010a4000800017f */
[----:B--2---:R-:W-:Y:S05]  /*1c110*/  @!P0 NANOSLEEP.SYNCS 0x989680 ;  /* 0x009896800000895d */ /* 0x004fea0003900000 */
[----:B------:R-:W2:Y:S02]  /*1c120*/  @!P0 SYNCS.PHASECHK.TRANS64 P0, [R4+URZ+0x38860], R3 ;  /* 0x03886003040085a7 */ /* 0x000ea4000800007f */
[----:B--2---:R-:W-:Y:S05]  /*1c130*/  @!P0 BRA `(.L_x_2498) ;  /* 0xfffffffc00f08947 */ /* 0x004fea000383ffff */
[----:B------:R-:W-:Y:S05]  /*1c140*/  BRA `(.L_x_2590) ;  /* 0xffffffc000247947 */ /* 0x000fea000383ffff */
.L_x_2499:
        /* <DEDUP_REMOVED lines=8> */
.L_x_2592:
[----:B------:R-:W-:Y:S05]  /*1c1d0*/  BSYNC B0 ;  /* 0x0000000000007941 */ /* 0x000fea0003800000 */
.L_x_2591:
        /* <DEDUP_REMOVED lines=9> */
.L_x_2593:
        /* <DEDUP_REMOVED lines=21> */
.L_x_2594:
        /* <DEDUP_REMOVED lines=11> */
.L_x_2595:
[----:B------:R-:W-:Y:S02]  /*1c470*/  IMAD.MOV.U32 R13, RZ, RZ, R19 ;  /* 0x000000ffff0d7224 */ /* 0x000fe400078e0013 */
[----:B------:R-:W-:Y:S01]  /*1c480*/  IMAD.MOV.U32 R12, RZ, RZ, 0x2 ;  /* 0x00000002ff0c7424 */ /* 0x000fe200078e00ff */
[----:B------:R-:W-:-:S13]  /*1c490*/  IADD3 R2, P4, R14, R8, RZ ;  /* 0x000000080e027210 */ /* 0x000fda0007f9e0ff */
[----:B------:R-:W-:Y:S05]  /*1c4a0*/  WARPSYNC.COLLECTIVE R15, `(.L_x_2596) ;  /* 0x000000000f087348 */ /* 0x000fea0003c00000 */
[----:B------:R0:W1:Y:S02]  /*1c4b0*/  SHFL.IDX P6, R14, R13, R12, R11 ;  /* 0x0000000c0d0e7389 */ /* 0x00006400000c000b */
[----:B01----:R-:W-:Y:S01]  /*1c4c0*/  ENDCOLLECTIVE ;  /* 0x000000000000791b */ /* 0x003fe20003800000 */
.L_x_2596:
        /* <DEDUP_REMOVED lines=12> */
.L_x_2597:
        /* <DEDUP_REMOVED lines=14> */
.L_x_2598:
        /* <DEDUP_REMOVED lines=12> */
.L_x_2599:
        /* <DEDUP_REMOVED lines=14> */
.L_x_2600:
        /* <DEDUP_REMOVED lines=12> */
.L_x_2601:
        /* <DEDUP_REMOVED lines=9> */
.L_x_2504:
        /* <DEDUP_REMOVED lines=8> */
.L_x_2604:
[----:B------:R-:W-:Y:S05]  /*1c9e0*/  BSYNC B0 ;  /* 0x0000000000007941 */ /* 0x000fea0003800000 */
.L_x_2603:
        /* <DEDUP_REMOVED lines=9> */
.L_x_2605:
        /* <DEDUP_REMOVED lines=24> */
.L_x_2606:
[----:B------:R-:W-:Y:S01]  /*1cc00*/  IMAD.MOV.U32 R12, RZ, RZ, 0x2 ;  /* 0x00000002ff0c7424 */ /* 0x000fe200078e00ff */
[----:B------:R-:W-:-:S05]  /*1cc10*/  SEL R14, R14, RZ, P1 ;  /* 0x000000ff0e0e7207 */ /* 0x000fca0000800000 */
[----:B------:R-:W-:-:S04]  /*1cc20*/  IMAD.IADD R5, R13, 0x1, R14 ;  /* 0x000000010d057824 */ /* 0x000fc800078e020e */
[----:B------:R-:W-:-:S07]  /*1cc30*/  IMAD.MOV.U32 R13, RZ, RZ, R5 ;  /* 0x000000ffff0d7224 */ /* 0x000fce00078e0005 */
[----:B------:R-:W-:Y:S05]  /*1cc40*/  WARPSYNC.COLLECTIVE R15, `(.L_x_2607) ;  /* 0x000000000f087348 */ /* 0x000fea0003c00000 */
[----:B------:R0:W1:Y:S02]  /*1cc50*/  SHFL.UP P6, R14, R13, R12, R11 ;  /* 0x0400000c0d0e7389 */ /* 0x00006400000c000b */
[----:B01----:R-:W-:Y:S01]  /*1cc60*/  ENDCOLLECTIVE ;  /* 0x000000000000791b */ /* 0x003fe20003800000 */
.L_x_2607:
[----:B------:R-:W-:Y:S01]  /*1cc70*/  IMAD.MOV.U32 R12, RZ, RZ, 0x4 ;  /* 0x00000004ff0c7424 */ /* 0x000fe200078e00ff */
[----:B------:R-:W-:-:S05]  /*1cc80*/  SEL R2, R14, RZ, P2 ;  /* 0x000000ff0e027207 */ /* 0x000fca0001000000 */
[----:B------:R-:W-:-:S04]  /*1cc90*/  IMAD.IADD R2, R5, 0x1, R2 ;  /* 0x0000000105027824 */ /* 0x000fc800078e0202 */
[----:B------:R-:W-:-:S07]  /*1cca0*/  IMAD.MOV.U32 R13, RZ, RZ, R2 ;  /* 0x000000ffff0d7224 */ /* 0x000fce00078e0002 */
[----:B------:R-:W-:Y:S05]  /*1ccb0*/  WARPSYNC.COLLECTIVE R15, `(.L_x_2608) ;  /* 0x000000000f087348 */ /* 0x000fea0003c00000 */
[----:B------:R0:W1:Y:S02]  /*1ccc0*/  SHFL.UP P6, R14, R13, R12, R11 ;  /* 0x0400000c0d0e7389 */ /* 0x00006400000c000b */
[----:B01----:R-:W-:Y:S01]  /*1ccd0*/  ENDCOLLECTIVE ;  /* 0x000000000000791b */ /* 0x003fe20003800000 */
.L_x_2608:
[----:B------:R-:W-:Y:S01]  /*1cce0*/  IMAD.MOV.U32 R12, RZ, RZ, 0x8 ;  /* 0x00000008ff0c7424 */ /* 0x000fe200078e00ff */
[----:B------:R-:W-:-:S05]  /*1ccf0*/  SEL R3, R14, RZ, P3 ;  /* 0x000000ff0e037207 */ /* 0x000fca0001800000 */
[----:B------:R-:W-:-:S04]  /*1cd00*/  IMAD.IADD R3, R2, 0x1, R3 ;  /* 0x0000000102037824 */ /* 0x000fc800078e0203 */
[----:B------:R-:W-:-:S07]  /*1cd10*/  IMAD.MOV.U32 R13, RZ, RZ, R3 ;  /* 0x000000ffff0d7224 */ /* 0x000fce00078e0003 */
[----:B------:R-:W-:Y:S05]  /*1cd20*/  WARPSYNC.COLLECTIVE R15, `(.L_x_2609) ;  /* 0x000000000f087348 */ /* 0x000fea0003c00000 */
[----:B------:R0:W1:Y:S02]  /*1cd30*/  SHFL.UP P6, R14, R13, R12, R11 ;  /* 0x0400000c0d0e7389 */ /* 0x00006400000c000b */
[----:B01----:R-:W-:Y:S01]  /*1cd40*/  ENDCOLLECTIVE ;  /* 0x000000000000791b */ /* 0x003fe20003800000 */
.L_x_2609:
[----:B------:R-:W-:Y:S01]  /*1cd50*/  IMAD.MOV.U32 R12, RZ, RZ, 0x10 ;  /* 0x00000010ff0c7424 */ /* 0x000fe200078e00ff */
[----:B------:R-:W-:-:S05]  /*1cd60*/  SEL R14, R14, RZ, P4 ;  /* 0x000000ff0e0e7207 */ /* 0x000fca0002000000 */
[----:B------:R-:W-:-:S04]  /*1cd70*/  IMAD.IADD R5, R3, 0x1, R14 ;  /* 0x0000000103057824 */ /* 0x000fc800078e020e */
[----:B------:R-:W-:-:S07]  /*1cd80*/  IMAD.MOV.U32 R13, RZ, RZ, R5 ;  /* 0x000000ffff0d7224 */ /* 0x000fce00078e0005 */
[----:B------:R-:W-:Y:S05]  /*1cd90*/  WARPSYNC.COLLECTIVE R15, `(.L_x_2610) ;  /* 0x000000000f087348 */ /* 0x000fea0003c00000 */
[----:B------:R0:W1:Y:S02]  /*1cda0*/  SHFL.UP P6, R14, R13, R12, R11 ;  /* 0x0400000c0d0e7389 */ /* 0x00006400000c000b */
[----:B01----:R-:W-:Y:S01]  /*1cdb0*/  ENDCOLLECTIVE ;  /* 0x000000000000791b */ /* 0x003fe20003800000 */
.L_x_2610:
        /* <DEDUP_REMOVED lines=8> */
.L_x_2611:
[----:B------:R-:W-:Y:S05]  /*1ce40*/  BRA `(.L_x_2612) ;  /* 0xffffffbc00407947 */ /* 0x000fea000383ffff */
.L_x_2507:
[----:B------:R-:W-:Y:S01]  /*1ce50*/  BSSY B0, `(.L_x_2613) ;  /* 0x0000007000007945 */ /* 0x000fe20003800000 */
[----:B------:R-:W-:Y:S02]  /*1ce60*/  IMAD.MOV.U32 R12, RZ, RZ, 0x1 ;  /* 0x00000001ff0c7424 */ /* 0x000fe400078e00ff */
[----:B------:R-:W-:Y:S02]  /*1ce70*/  IMAD.MOV.U32 R11, RZ, RZ, RZ ;  /* 0x000000ffff0b7224 */ /* 0x000fe400078e00ff */
[----:B------:R-:W-:-:S07]  /*1ce80*/  IMAD.MOV.U32 R15, RZ, RZ, -0x1 ;  /* 0xffffffffff0f7424 */ /* 0x000fce00078e00ff */
[----:B------:R-:W-:Y:S05]  /*1ce90*/  WARPSYNC.COLLECTIVE R15, `(.L_x_2614) ;  /* 0x000000000f087348 */ /* 0x000fea0003c00000 */
[----:B------:R0:W1:Y:S02]  /*1cea0*/  SHFL.UP P6, R14, R13, R12, R11 ;  /* 0x0400000c0d0e7389 */ /* 0x00006400000c000b */
[----:B01----:R-:W-:Y:S01]  /*1ceb0*/  ENDCOLLECTIVE ;  /* 0x000000000000791b */ /* 0x003fe20003800000 */
.L_x_2614:
[----:B------:R-:W-:Y:S05]  /*1cec0*/  BSYNC B0 ;  /* 0x0000000000007941 */ /* 0x000fea0003800000 */
.L_x_2613:
        /* <DEDUP_REMOVED lines=8> */
.L_x_2615:
[----:B------:R-:W-:Y:S01]  /*1cf50*/  IMAD.MOV.U32 R12, RZ, RZ, 0x4 ;  /* 0x00000004ff0c7424 */ /* 0x000fe200078e00ff */
[----:B------:R-:W-:-:S05]  /*1cf60*/  SEL R2, R14, RZ, P2 ;  /* 0x000000ff0e027207 */ /* 0x000fca0001000000 */
[----:B------:R-:W-:-:S04]  /*1cf70*/  IMAD.IADD R2, R13, 0x1, R2 ;  /* 0x000000010d027824 */ /* 0x000fc800078e0202 */
[----:B------:R-:W-:-:S07]  /*1cf80*/  IMAD.MOV.U32 R13, RZ, RZ, R2 ;  /* 0x000000ffff0d7224 */ /* 0x000fce00078e0002 */
[----:B------:R-:W-:Y:S05]  /*1cf90*/  WARPSYNC.COLLECTIVE R15, `(.L_x_2616) ;  /* 0x000000000f087348 */ /* 0x000fea0003c00000 */
[----:B------:R0:W1:Y:S02]  /*1cfa0*/  SHFL.UP P6, R14, R13, R12, R11 ;  /* 0x0400000c0d0e7389 */ /* 0x00006400000c000b */
[----:B01----:R-:W-:Y:S01]  /*1cfb0*/  ENDCOLLECTIVE ;  /* 0x000000000000791b */ /* 0x003fe20003800000 */
.L_x_2616:
[----:B------:R-:W-:Y:S01]  /*1cfc0*/  IMAD.MOV.U32 R12, RZ, RZ, 0x8 ;  /* 0x00000008ff0c7424 */ /* 0x000fe200078e00ff */
[----:B------:R-:W-:-:S05]  /*1cfd0*/  SEL R3, R14, RZ, P3 ;  /* 0x000000ff0e037207 */ /* 0x000fca0001800000 */
[----:B------:R-:W-:-:S04]  /*1cfe0*/  IMAD.IADD R3, R2, 0x1, R3 ;  /* 0x0000000102037824 */ /* 0x000fc800078e0203 */
[----:B------:R-:W-:-:S07]  /*1cff0*/  IMAD.MOV.U32 R13, RZ, RZ, R3 ;  /* 0x000000ffff0d7224 */ /* 0x000fce00078e0003 */
[----:B------:R-:W-:Y:S05]  /*1d000*/  WARPSYNC.COLLECTIVE R15, `(.L_x_2617) ;  /* 0x000000000f087348 */ /* 0x000fea0003c00000 */
[----:B------:R0:W1:Y:S02]  /*1d010*/  SHFL.UP P6, R14, R13, R12, R11 ;  /* 0x0400000c0d0e7389 */ /* 0x00006400000c000b */
[----:B01----:R-:W-:Y:S01]  /*1d020*/  ENDCOLLECTIVE ;  /* 0x000000000000791b */ /* 0x003fe20003800000 */
.L_x_2617:
[----:B------:R-:W-:Y:S01]  /*1d030*/  IMAD.MOV.U32 R12, RZ, RZ, 0x10 ;  /* 0x00000010ff0c7424 */ /* 0x000fe200078e00ff */
[----:B------:R-:W-:-:S05]  /*1d040*/  SEL R14, R14, RZ, P4 ;  /* 0x000000ff0e0e7207 */ /* 0x000fca0002000000 */
[----:B------:R-:W-:-:S04]  /*1d050*/  IMAD.IADD R5, R3, 0x1, R14 ;  /* 0x0000000103057824 */ /* 0x000fc800078e020e */
[----:B------:R-:W-:-:S07]  /*1d060*/  IMAD.MOV.U32 R13, RZ, RZ, R5 ;  /* 0x000000ffff0d7224 */ /* 0x000fce00078e0005 */
[----:B------:R-:W-:Y:S05]  /*1d070*/  WARPSYNC.COLLECTIVE R15, `(.L_x_2618) ;  /* 0x000000000f087348 */ /* 0x000fea0003c00000 */
[----:B------:R0:W1:Y:S02]  /*1d080*/  SHFL.UP P6, R14, R13, R12, R11 ;  /* 0x0400000c0d0e7389 */ /* 0x00006400000c000b */
[----:B01----:R-:W-:Y:S01]  /*1d090*/  ENDCOLLECTIVE ;  /* 0x000000000000791b */ /* 0x003fe20003800000 */
.L_x_2618:
        /* <DEDUP_REMOVED lines=8> */
.L_x_2619:
[----:B------:R-:W-:Y:S05]  /*1d120*/  BRA `(.L_x_2620) ;  /* 0xffffffbc002c7947 */ /* 0x000fea000383ffff */
.L_x_2509:
[----:B------:R-:W-:Y:S01]  /*1d130*/  BSSY B0, `(.L_x_2621) ;  /* 0x0000006000007945 */ /* 0x000fe20003800000 */
[----:B------:R-:W-:Y:S01]  /*1d140*/  PLOP3.LUT P6, PT, P6, PT, PT, 0x8, 0x0 ;  /* 0x000000000000781c */ /* 0x000fe200037ce170 */
[----:B------:R-:W-:-:S12]  /*1d150*/  IMAD.MOV.U32 R15, RZ, RZ, -0x1 ;  /* 0xffffffffff0f7424 */ /* 0x000fd800078e00ff */
[----:B0-----:R-:W-:Y:S05]  /*1d160*/  WARPSYNC.COLLECTIVE R15, `(.L_x_2622) ;  /* 0x000000000f087348 */ /* 0x001fea0003c00000 */
[----:B------:R-:W-:Y:S01]  /*1d170*/  VOTE.ANY R14, PT, P6 ;  /* 0x00000000000e7806 */ /* 0x000fe200030e0100 */
[----:B0-----:R-:W-:Y:S06]  /*1d180*/  ENDCOLLECTIVE ;  /* 0x000000000000791b */ /* 0x001fec0003800000 */
.L_x_2622:
[----:B------:R-:W-:Y:S05]  /*1d190*/  BSYNC B0 ;  /* 0x0000000000007941 */ /* 0x000fea0003800000 */
.L_x_2621:
        /* <DEDUP_REMOVED lines=8> */
.L_x_2623:
[----:B------:R-:W-:Y:S02]  /*1d220*/  IMAD.IADD R27, R12, 0x1, R27 ;  /* 0x000000010c1b7824 */ /* 0x000fe400078e021b */
[----:B------:R-:W-:Y:S02]  /*1d230*/  IMAD.MOV.U32 R13, RZ, RZ, R4 ;  /* 0x000000ffff0d7224 */ /* 0x000fe400078e0004 */
[----:B------:R-:W-:-:S07]  /*1d240*/  IMAD.MOV.U32 R25, RZ, RZ, R14 ;  /* 0x000000ffff197224 */ /* 0x000fce00078e000e */
[----:B------:R-:W-:Y:S05]  /*1d250*/  WARPSYNC.COLLECTIVE R15, `(.L_x_2624) ;  /* 0x000000000f087348 */ /* 0x000fea0003c00000 */
[----:B------:R0:W1:Y:S02]  /*1d260*/  SHFL.IDX P6, R14, R13, R12, R11 ;  /* 0x0000000c0d0e7389 */ /* 0x00006400000c000b */
[----:B01----:R-:W-:Y:S01]  /*1d270*/  ENDCOLLECTIVE ;  /* 0x000000000000791b */ /* 0x003fe20003800000 */
.L_x_2624:
[----:B------:R-:W-:Y:S01]  /*1d280*/  IMAD.MOV.U32 R4, RZ, RZ, R14 ;  /* 0x000000ffff047224 */ /* 0x000fe200078e000e */
[----:B------:R-:W-:Y:S06]  /*1d290*/  BRA `(.L_x_2625) ;  /* 0xffffffbc00107947 */ /* 0x000fec000383ffff */
.L_x_2511:
[----:B------:R-:W-:Y:S01]  /*1d2a0*/  BSSY B0, `(.L_x_2626) ;  /* 0x0000007000007945 */ /* 0x000fe20003800000 */
[----:B------:R-:W-:Y:S02]  /*1d2b0*/  IMAD.MOV.U32 R13, RZ, RZ, R2 ;  /* 0x000000ffff0d7224 */ /* 0x000fe400078e0002 */
[----:B------:R-:W-:Y:S02]  /*1d2c0*/  IMAD.MOV.U32 R11, RZ, RZ, 0x1f ;  /* 0x0000001fff0b7424 */ /* 0x000fe400078e00ff */
[----:B------:R-:W-:-:S07]  /*1d2d0*/  IMAD.MOV.U32 R15, RZ, RZ, -0x1 ;  /* 0xffffffffff0f7424 */ /* 0x000fce00078e00ff */
[----:B0-23--:R-:W-:Y:S05]  /*1d2e0*/  WARPSYNC.COLLECTIVE R15, `(.L_x_2627) ;  /* 0x000000000f087348 */ /* 0x00dfea0003c00000 */
[----:B------:R1:W4:Y:S02]  /*1d2f0*/  SHFL.IDX P6, R14, R13, R12, R11 ;  /* 0x0000000c0d0e7389 */ /* 0x00032400000c000b */
[----:B01234-:R-:W-:Y:S01]  /*1d300*/  ENDCOLLECTIVE ;  /* 0x000000000000791b */ /* 0x01ffe20003800000 */
.L_x_2627:
[----:B------:R-:W-:Y:S05]  /*1d310*/  BSYNC B0 ;  /* 0x0000000000007941 */ /* 0x000fea0003800000 */
.L_x_2626:
[----:B------:R-:W-:Y:S01]  /*1d320*/  IMAD.MOV.U32 R6, RZ, RZ, R14 ;  /* 0x000000ffff067224 */ /* 0x000fe200078e000e */
[----:B------:R-:W-:Y:S06]  /*1d330*/  BRA `(.L_x_2510) ;  /* 0xffffffbc00007947 */ /* 0x000fec000383ffff */
.L_x_2517:
[----:B-1----:R1:W3:Y:S02]  /*1d340*/  SYNCS.PHASECHK.TRANS64.TRYWAIT P0, [R4+URZ+0x38820], R0 ;  /* 0x03882000040075a7 */ /* 0x0022e4000800017f */
[----:B---3--:R-:W-:Y:S05]  /*1d350*/  @!P0 NANOSLEEP.SYNCS 0x989680 ;  /* 0x009896800000895d */ /* 0x008fea0003900000 */
[----:B------:R-:W3:Y:S02]  /*1d360*/  @!P0 SYNCS.PHASECHK.TRANS64 P0, [R4+URZ+0x38820], R0 ;  /* 0x03882000040085a7 */ /* 0x000ee4000800007f */
[----:B---3--:R-:W-:Y:S05]  /*1d370*/  @!P0 BRA `(.L_x_2517) ;  /* 0xfffffffc00f08947 */ /* 0x008fea000383ffff */
[----:B------:R-:W-:Y:S05]  /*1d380*/  BRA `(.L_x_2628) ;  /* 0xffffffc400587947 */ /* 0x000fea000383ffff */
.L_x_2518:
        /* <DEDUP_REMOVED lines=11> */
.L_x_2630:
[----:B------:R-:W-:Y:S05]  /*1d440*/  BSYNC B0 ;  /* 0x0000000000007941 */ /* 0x000fea0003800000 */
.L_x_2629:
[----:B------:R-:W-:Y:S05]  /*1d450*/  BRA `(.L_x_2631) ;  /* 0xffffffc400407947 */ /* 0x000fea000383ffff */
.L_x_2521:
[----:B------:R-:W-:Y:S01]  /*1d460*/  BSSY B1, `(.L_x_2632) ;  /* 0x0000006000017945 */ /* 0x000fe20003800000 */
[----:B------:R-:W-:-:S07]  /*1d470*/  IMAD.MOV.U32 R15, RZ, RZ, -0x1 ;  /* 0xffffffffff0f7424 */ /* 0x000fce00078e00ff */
[----:B012---:R-:W-:Y:S05]  /*1d480*/  WARPSYNC.COLLECTIVE R15, `(.L_x_2633) ;  /* 0x000000000f0c7348 */ /* 0x007fea0003c00000 */
[----:B------:R-:W-:Y:S02]  /*1d490*/  ELECT P6, UR62, PT ;  /* 0x00000000003e782f */ /* 0x000fe400038c0000 */
[----:B------:R-:W-:Y:S01]  /*1d4a0*/  MOV R14, UR62 ;  /* 0x0000003e000e7c02 */ /* 0x000fe20008000f00 */
[----:B012---:R-:W-:Y:S10]  /*1d4b0*/  ENDCOLLECTIVE ;  /* 0x000000000000791b */ /* 0x007ff40003800000 */
.L_x_2633:
[----:B------:R-:W-:Y:S05]  /*1d4c0*/  BSYNC B1 ;  /* 0x0000000000017941 */ /* 0x000fea0003800000 */
.L_x_2632:
[----:B------:R-:W-:Y:S05]  /*1d4d0*/  BRA `(.L_x_2634) ;  /* 0xffffffc400387947 */ /* 0x000fea000383ffff */
.L_x_2523:
[----:B-1----:R1:W3:Y:S02]  /*1d4e0*/  SYNCS.PHASECHK.TRANS64.TRYWAIT P1, [R5+URZ+0x38840], R0 ;  /* 0x03884000050075a7 */ /* 0x0022e4000802017f */
[----:B---3--:R-:W-:Y:S05]  /*1d4f0*/  @!P1 NANOSLEEP.SYNCS 0x989680 ;  /* 0x009896800000995d */ /* 0x008fea0003900000 */
[----:B------:R-:W3:Y:S02]  /*1d500*/  @!P1 SYNCS.PHASECHK.TRANS64 P1, [R5+URZ+0x38840], R0 ;  /* 0x03884000050095a7 */ /* 0x000ee4000802007f */
[----:B---3--:R-:W-:Y:S05]  /*1d510*/  @!P1 BRA `(.L_x_2523) ;  /* 0xfffffffc00f09947 */ /* 0x008fea000383ffff */
[----:B------:R-:W-:Y:S05]  /*1d520*/  BRA `(.L_x_2635) ;  /* 0xffffffc400607947 */ /* 0x000fea000383ffff */
.L_x_2525:
[----:B---3--:R3:W4:Y:S02]  /*1d530*/  SYNCS.PHASECHK.TRANS64.TRYWAIT P1, [R23+URZ+0x38840], R2 ;  /* 0x03884002170075a7 */ /* 0x008724000802017f */
[----:B----4-:R-:W-:Y:S05]  /*1d540*/  @!P1 NANOSLEEP.SYNCS 0x989680 ;  /* 0x009896800000995d */ /* 0x010fea0003900000 */
[----:B------:R-:W4:Y:S02]  /*1d550*/  @!P1 SYNCS.PHASECHK.TRANS64 P1, [R23+URZ+0x38840], R2 ;  /* 0x03884002170095a7 */ /* 0x000f24000802007f */
[----:B----4-:R-:W-:Y:S05]  /*1d560*/  @!P1 BRA `(.L_x_2525) ;  /* 0xfffffffc00f09947 */ /* 0x010fea000383ffff */
[----:B------:R-:W-:Y:S05]  /*1d570*/  BRA `(.L_x_2636) ;  /* 0xffffffc4006c7947 */ /* 0x000fea000383ffff */
.L_x_2527:
[----:B----4-:R4:W0:Y:S02]  /*1d580*/  SYNCS.PHASECHK.TRANS64.TRYWAIT P1, [R5+URZ+0x38860], R0 ;  /* 0x03886000050075a7 */ /* 0x010824000802017f */
[----:B0-----:R-:W-:Y:S05]  /*1d590*/  @!P1 NANOSLEEP.SYNCS 0x989680 ;  /* 0x009896800000995d */ /* 0x001fea0003900000 */
[----:B------:R-:W0:Y:S02]  /*1d5a0*/  @!P1 SYNCS.PHASECHK.TRANS64 P1, [R5+URZ+0x38860], R0 ;  /* 0x03886000050095a7 */ /* 0x000e24000802007f */
[----:B0-----:R-:W-:Y:S05]  /*1d5b0*/  @!P1 BRA `(.L_x_2527) ;  /* 0xfffffffc00f09947 */ /* 0x001fea000383ffff */
[----:B------:R-:W-:Y:S05]  /*1d5c0*/  BRA `(.L_x_2637) ;  /* 0xffffffc400687947 */ /* 0x000fea000383ffff */
.L_x_2638:
        /* <DEDUP_REMOVED lines=11> */
.L_x_15976:


//--------------------- .text._ZN7cutlass13device_kernelIN5flash11enable_sm90INS1_16FlashAttnFwdSm90INS1_25CollectiveMainloopFwdSm90ILi2EN4cute5tupleIJNS5_1CILi1EEES8_S8_EEENS6_IJNS7_ILi128EEENS7_ILi80EEENS7_ILi256EEEEEELi256ENS_6half_tEfNS_4arch4Sm90ELb1ELb0ELb0ELb1ELb1ELb1ELb0ELb1ELb1ELb1ELb1ELb0EEENS1_21CollectiveEpilogueFwdINS6_IJSA_SC_SB_EEES9_SE_SG_Li256ELb1ELb1ELb1ELb0EEENS1_36VarlenDynamicPersistentTileSchedulerILi128ELi80ELi256ELi128ELb1ELb1ELb1ELb1ELb1ELb1EEEEEEEEEvNT_6ParamsE --------------------------
	.section	.text._ZN7cutlass13device_kernelIN5flash11enable_sm90INS1_16FlashAttnFwdSm90INS1_25CollectiveMainloopFwdSm90ILi2EN4cute5tupleIJNS5_1CILi1EEES8_S8_EEENS6_IJNS7_ILi128EEENS7_ILi80EEENS7_ILi256EEEEEELi256ENS_6half_tEfNS_4arch4Sm90ELb1ELb0ELb0ELb1ELb1ELb1ELb0ELb1ELb1ELb1ELb1ELb0EEENS1_21CollectiveEpilogueFwdINS6_IJSA_SC_SB_EEES9_SE_SG_Li256ELb1ELb1ELb1ELb0EEENS1_36VarlenDynamicPersistentTileSchedulerILi128ELi80ELi256ELi128ELb1ELb1ELb1ELb1ELb1ELb1EEEEEEEEEvNT_6ParamsE,"ax",@progbits
	.align	128
.text._ZN7cutlass13device_kernelIN5flash11enable_sm90INS1_16FlashAttnFwdSm90INS1_25CollectiveMainloopFwdSm90ILi2EN4cute5tupleIJNS5_1CILi1EEES8_S8_EEENS6_IJNS7_ILi128EEENS7_ILi80EEENS7_ILi256EEEEEELi256ENS_6half_tEfNS_4arch4Sm90ELb1ELb0ELb0ELb1ELb1ELb1ELb0ELb1ELb1ELb1ELb1ELb0EEENS1_21CollectiveEpilogueFwdINS6_IJSA_SC_SB_EEES9_SE_SG_Li256ELb1ELb1ELb1ELb0EEENS1_36VarlenDynamicPersistentTileSchedulerILi128ELi80ELi256ELi128ELb1ELb1ELb1ELb1ELb1ELb1EEEEEEEEEvNT_6ParamsE:
        .type           _ZN7cutlass13device_kernelIN5flash11enable_sm90INS1_16FlashAttnFwdSm90INS1_25CollectiveMainloopFwdSm90ILi2EN4cute5tupleIJNS5_1CILi1EEES8_S8_EEENS6_IJNS7_ILi128EEENS7_ILi80EEENS7_ILi256EEEEEELi256ENS_6half_tEfNS_4arch4Sm90ELb1ELb0ELb0ELb1ELb1ELb1ELb0ELb1ELb1ELb1ELb1ELb0EEENS1_21CollectiveEpilogueFwdINS6_IJSA_SC_SB_EEES9_SE_SG_Li256ELb1ELb1ELb1ELb0EEENS1_36VarlenDynamicPersistentTileSchedulerILi128ELi80ELi256ELi128ELb1ELb1ELb1ELb1ELb1ELb1EEEEEEEEEvNT_6ParamsE,@function
        .size           _ZN7cutlass13device_kernelIN5flash11enable_sm90INS1_16FlashAttnFwdSm90INS1_25CollectiveMainloopFwdSm90ILi2EN4cute5tupleIJNS5_1CILi1EEES8_S8_EEENS6_IJNS7_ILi128EEENS7_ILi80EEENS7_ILi256EEEEEELi256ENS_6half_tEfNS_4arch4Sm90ELb1ELb0ELb0ELb1ELb1ELb1ELb0ELb1ELb1ELb1ELb1ELb0EEENS1_21CollectiveEpilogueFwdINS6_IJSA_SC_SB_EEES9_SE_SG_Li256ELb1ELb1ELb1ELb0EEENS1_36VarlenDynamicPersistentTileSchedulerILi128ELi80ELi256ELi128ELb1ELb1ELb1ELb1ELb1ELb1EEEEEEEEEvNT_6ParamsE,(.L_x_15977 - _ZN7cutlass13device_kernelIN5flash11enable_sm90INS1_16FlashAttnFwdSm90INS1_25CollectiveMainloopFwdSm90ILi2EN4cute5tupleIJNS5_1CILi1EEES8_S8_EEENS6_IJNS7_ILi128EEENS7_ILi80EEENS7_ILi256EEEEEELi256ENS_6half_tEfNS_4arch4Sm90ELb1ELb0ELb0ELb1ELb1ELb1ELb0ELb1ELb1ELb1ELb1ELb0EEENS1_21CollectiveEpilogueFwdINS6_IJSA_SC_SB_EEES9_SE_SG_Li256ELb1ELb1ELb1ELb0EEENS1_36VarlenDynamicPersistentTileSchedulerILi128ELi80ELi256ELi128ELb1ELb1ELb1ELb1ELb1ELb1EEEEEEEEEvNT_6ParamsE)
        .other          _ZN7cutlass13device_kernelIN5flash11enable_sm90INS1_16FlashAttnFwdSm90INS1_25CollectiveMainloopFwdSm90ILi2EN4cute5tupleIJNS5_1CILi1EEES8_S8_EEENS6_IJNS7_ILi128EEENS7_ILi80EEENS7_ILi256EEEEEELi256ENS_6half_tEfNS_4arch4Sm90ELb1ELb0ELb0ELb1ELb1ELb1ELb0ELb1ELb1ELb1ELb1ELb0EEENS1_21CollectiveEpilogueFwdINS6_IJSA_SC_SB_EEES9_SE_SG_Li256ELb1ELb1ELb1ELb0EEENS1_36VarlenDynamicPersistentTileSchedulerILi128ELi80ELi256ELi128ELb1ELb1ELb1ELb1ELb1ELb1EEEEEEEEEvNT_6ParamsE,@"STO_CUDA_ENTRY STV_DEFAULT"
_ZN7cutlass13device_kernelIN5flash11enable_sm90INS1_16FlashAttnFwdSm90INS1_25CollectiveMainloopFwdSm90ILi2EN4cute5tupleIJNS5_1CILi1EEES8_S8_EEENS6_IJNS7_ILi128EEENS7_ILi80EEENS7_ILi256EEEEEELi256ENS_6half_tEfNS_4arch4Sm90ELb1ELb0ELb0ELb1ELb1ELb1ELb0ELb1ELb1ELb1ELb1ELb0EEENS1_21CollectiveEpilogueFwdINS6_IJSA_SC_SB_EEES9_SE_SG_Li256ELb1ELb1ELb1ELb0EEENS1_36VarlenDynamicPersistentTileSchedulerILi128ELi80ELi256ELi128ELb1ELb1ELb1ELb1ELb1ELb1EEEEEEEEEvNT_6ParamsE:
        /* <DEDUP_REMOVED lines=18> */
.L_x_2640:
[----:B------:R-:W-:Y:S05]  /*0120*/  BSYNC B0 ;  /* 0x0000000000007941 */ /* 0x000fea0003800000 */
.L_x_2639:
        /* <DEDUP_REMOVED lines=41> */
.L_x_2641:
        /* <DEDUP_REMOVED lines=22> */
.L_x_2642:
        /* <DEDUP_REMOVED lines=18> */
.L_x_2643:
        /* <DEDUP_REMOVED lines=22> */
.L_x_2644:
        /* <DEDUP_REMOVED lines=22> */
.L_x_2645:
[----:B------:R-:W-:Y:S01]  /*0900*/  PLOP3.LUT P0, PT, PT, PT, UP0, 0x80, 0x0 ;  /* 0x000000000000781c */ /* 0x000fe20003f0f008 */
[----:B------:R-:W-:Y:S01]  /*0910*/  UMOV UR60, 0x1 ;  /* 0x00000001003c7882 */ /* 0x000fe20000000000 */
[----:B------:R-:W-:Y:S01]  /*0920*/  NOP ;  /* 0x0000000000007918 */ /* 0x000fe20000000000 */
[----:B------:R-:W-:Y:S01]  /*0930*/  USEL UR60, UR60, 0x2, !UP0 ;  /* 0x000000023c3c7887 */ /* 0x000fe2000c000000 */
[----:B------:R-:W-:Y:S01]  /*0940*/  BSSY B9, `(.L_x_2646) ;  /* 0x00031a3000097945 */ /* 0x000fe20003800000 */
[----:B012-4-:R-:W-:Y:S08]  /*0950*/  BAR.SYNC.DEFER_BLOCKING 0x0 ;  /* 0x0000000000007b1d */ /* 0x017ff00000010000 */
[----:B------:R-:W-:Y:S05]  /*0960*/  @!P0 BRA `(.L_x_2647) ;  /* 0x00000294008c8947 */ /* 0x000fea0003800000 */
.L_x_2648:
        /* <DEDUP_REMOVED lines=10> */
[----:B------:R-:W-:-:S05]  /*0a10*/  LEA R23, R228, R23, 0x18 ;  /* 0x00000017e4177211 */ /* 0x000fca00078ec0ff */
        /* <DEDUP_REMOVED lines=13> */
[----:B------:R-:W-:Y:S01]  /*0af0*/  LOP3.LUT R5, R2, 0xffffff80, RZ, 0xc0, !PT ;  /* 0xffffff8002057812 */ /* 0x000fe200078ec0ff */
[----:B------:R-:W-:Y:S01]  /*0b00*/  UIADD3 UR4, UR4, 0x14400, URZ ;  /* 0x0001440004047890 */ /* 0x000fe2000fffe03f */
[CC--:B------:R-:W-:Y:S02]  /*0b10*/  LEA.HI R225, R3.reuse, R0.reuse, RZ, 0x3 ;  /* 0x0000000003e17211 */ /* 0x0c0fe400078f18ff */
[----:B------:R-:W-:Y:S01]  /*0b20*/  LEA.HI R4, R3, R0, RZ, 0x4 ;  /* 0x0000000003047211 */ /* 0x000fe200078f20ff */
[----:B------:R-:W-:Y:S01]  /*0b30*/  IMAD.IADD R21, R0, 0x1, -R5 ;  /* 0x0000000100157824 */ /* 0x000fe200078e0a05 */
[----:B------:R-:W-:-:S02]  /*0b40*/  LOP3.LUT R11, R9, 0xfffffffc, RZ, 0xc0, !PT ;  /* 0xfffffffc090b7812 */ /* 0x000fc400078ec0ff */
[CC--:B------:R-:W-:Y:S02]  /*0b50*/  LEA.HI R6, R3.reuse, R0.reuse, RZ, 0x5 ;  /* 0x0000000003067211 */ /* 0x0c0fe400078f28ff */
[----:B------:R-:W-:Y:S01]  /*0b60*/  SHF.R.S32.HI R9, RZ, 0x1f, R21 ;  /* 0x0000001fff097819 */ /* 0x000fe20000011415 */
[----:B------:R-:W-:Y:S01]  /*0b70*/  IMAD.IADD R12, R0, 0x1, -R11 ;  /* 0x00000001000c7824 */ /* 0x000fe200078e0a0b */
[----:B------:R-:W-:Y:S01]  /*0b80*/  LEA.HI R8, R3, R0, RZ, 0x6 ;  /* 0x0000000003087211 */ /* 0x000fe200078f30ff */
[----:B------:R-:W-:Y:S01]  /*0b90*/  IMAD.SHL.U32 R6, R6, 0x20, RZ ;  /* 0x0000002006067824 */ /* 0x000fe200078e00ff */
[----:B------:R-:W-:Y:S01]  /*0ba0*/  LOP3.LUT R7, R225, 0xfffffff8, RZ, 0xc0, !PT ;  /* 0xfffffff8e1077812 */ /* 0x000fe200078ec0ff */
[----:B------:R-:W-:Y:S01]  /*0bb0*/  STL [R1+0x130], R21 ;  /* 0x0001301501007387 */ /* 0x000fe20000100800 */
[----:B------:R-:W-:Y:S01]  /*0bc0*/  LOP3.LUT R3, R4, 0x3fffff0, RZ, 0xc0, !PT ;  /* 0x03fffff004037812 */ /* 0x000fe200078ec0ff */
[----:B------:R-:W-:Y:S01]  /*0bd0*/  IMAD.SHL.U32 R8, R8, 0x8, RZ ;  /* 0x0000000808087824 */ /* 0x000fe200078e00ff */
[----:B------:R-:W-:Y:S01]  /*0be0*/  LEA.HI R10, R9, R21, RZ, 0x2 ;  /* 0x00000015090a7211 */ /* 0x000fe200078f10ff */
[C---:B------:R-:W-:Y:S01]  /*0bf0*/  IMAD.IADD R16, R0.reuse, 0x1, -R7 ;  /* 0x0000000100107824 */ /* 0x040fe200078e0a07 */
[----:B------:R-:W-:-:S02]  /*0c00*/  IADD3 R5, R0, -R3, RZ ;  /* 0x8000000300057210 */ /* 0x000fc40007ffe0ff */
[--C-:B------:R-:W-:Y:S02]  /*0c10*/  SHF.R.S32.HI R0, RZ, 0x2, R10.reuse ;  /* 0x00000002ff007819 */ /* 0x100fe4000001140a */
[----:B------:R-:W-:Y:S01]  /*0c20*/  SHF.R.S32.HI R11, RZ, 0x1f, R10 ;  /* 0x0000001fff0b7819 */ /* 0x000fe2000001140a */
[----:B------:R0:W-:Y:S01]  /*0c30*/  STL [R1+0x80], R16 ;  /* 0x0000801001007387 */ /* 0x0001e20000100800 */
[----:B------:R-:W-:Y:S02]  /*0c40*/  SHF.R.S32.HI R7, RZ, 0x4, R4 ;  /* 0x00000004ff077819 */ /* 0x000fe40000011404 */
[----:B------:R-:W-:Y:S02]  /*0c50*/  LEA.HI R11, R11, R0, RZ, 0x3 ;  /* 0x000000000b0b7211 */ /* 0x000fe400078f18ff */
[----:B------:R-:W-:Y:S02]  /*0c60*/  SHF.R.S32.HI R3, RZ, 0x7, R2 ;  /* 0x00000007ff037819 */ /* 0x000fe40000011402 */
[----:B------:R-:W-:-:S02]  /*0c70*/  LOP3.LUT R11, R11, 0xfffffff8, RZ, 0xc0, !PT ;  /* 0xfffffff80b0b7812 */ /* 0x000fc400078ec0ff */
[----:B------:R-:W-:Y:S02]  /*0c80*/  LEA.HI R9, R9, R21, RZ, 0x5 ;  /* 0x0000001509097211 */ /* 0x000fe400078f28ff */
[----:B------:R-:W-:Y:S01]  /*0c90*/  LEA.HI R4, R4, R7, RZ, 0x1 ;  /* 0x0000000704047211 */ /* 0x000fe200078f08ff */
[----:B------:R-:W-:Y:S01]  /*0ca0*/  IMAD.IADD R0, R0, 0x1, -R11 ;  /* 0x0000000100007824 */ /* 0x000fe200078e0a0b */
[C---:B------:R-:W-:Y:S01]  /*0cb0*/  SHF.L.U32 R216, R16.reuse, 0x2, RZ ;  /* 0x0000000210d87819 */ /* 0x040fe200000006ff */
[----:B0-----:R-:W-:Y:S01]  /*0cc0*/  IMAD.SHL.U32 R16, R16, 0x8, RZ ;  /* 0x0000000810107824 */ /* 0x001fe200078e00ff */
[----:B------:R-:W-:Y:S02]  /*0cd0*/  LEA.HI R2, R2, R3, RZ, 0x1 ;  /* 0x0000000302027211 */ /* 0x000fe400078f08ff */
[----:B------:R-:W-:Y:S01]  /*0ce0*/  SHF.R.S32.HI R9, RZ, 0x5, R9 ;  /* 0x00000005ff097819 */ /* 0x000fe20000011409 */
[----:B------:R-:W-:Y:S01]  /*0cf0*/  VIADD R222, R216, 0x40 ;  /* 0x00000040d8de7836 */ /* 0x000fe20000000000 */
[----:B------:R-:W-:Y:S01]  /*0d00*/  LOP3.LUT R6, R6, 0xfffffc00, RZ, 0xc0, !PT ;  /* 0xfffffc0006067812 */ /* 0x000fe200078ec0ff */
[----:B------:R-:W-:Y:S01]  /*0d10*/  VIADD R221, R216, 0x20 ;  /* 0x00000020d8dd7836 */ /* 0x000fe20000000000 */
[----:B------:R-:W-:Y:S01]  /*0d20*/  LOP3.LUT R4, R4, 0x1ffffffe, RZ, 0xc0, !PT ;  /* 0x1ffffffe04047812 */ /* 0x000fe200078ec0ff */
[----:B------:R-:W-:Y:S01]  /*0d30*/  IMAD R9, R9, 0x10, R0 ;  /* 0x0000001009097824 */ /* 0x000fe200078e0200 */
[----:B------:R-:W-:Y:S01]  /*0d40*/  SHF.R.S32.HI R225, RZ, 0x3, R225 ;  /* 0x00000003ffe17819 */ /* 0x000fe200000114e1 */
[----:B------:R-:W-:Y:S01]  /*0d50*/  IMAD R5, R5, 0x40, R6 ;  /* 0x0000004005057824 */ /* 0x000fe200078e0206 */
[----:B------:R-:W-:Y:S01]  /*0d60*/  LOP3.LUT R2, R2, 0x3fffffe, RZ, 0xc0, !PT ;  /* 0x03fffffe02027812 */ /* 0x000fe200078ec0ff */
[C---:B------:R-:W-:Y:S01]  /*0d70*/  VIADD R223, R216.reuse, 0x60 ;  /* 0x00000060d8df7836 */ /* 0x040fe20000000000 */
[----:B------:R-:W-:Y:S01]  /*0d80*/  IADD3 R4, R7, -R4, RZ ;  /* 0x8000000407047210 */ /* 0x000fe20007ffe0ff */
[----:B------:R-:W-:Y:S01]  /*0d90*/  IMAD.SHL.U32 R0, R225, 0x40, RZ ;  /* 0x00000040e1007824 */ /* 0x000fe200078e00ff */
[----:B------:R-:W-:Y:S01]  /*0da0*/  IADD3 R214, R216, R222, RZ ;  /* 0x000000ded8d67210 */ /* 0x000fe20007ffe0ff */
[----:B------:R-:W-:Y:S01]  /*0db0*/  IMAD.IADD R2, R3, 0x1, -R2 ;  /* 0x0000000103027824 */ /* 0x000fe200078e0a02 */
[----:B------:R-:W-:Y:S01]  /*0dc0*/  LOP3.LUT R25, R8, 0xfffffe00, RZ, 0xc0, !PT ;  /* 0xfffffe0008197812 */ /* 0x000fe200078ec0ff */
[----:B------:R-:W-:Y:S01]  /*0dd0*/  IMAD R3, R4, 0x8, R5 ;  /* 0x0000000804037824 */ /* 0x000fe200078e0205 */
[----:B------:R-:W-:Y:S01]  /*0de0*/  LOP3.LUT R19, R0, 0x1c0, RZ, 0xc0, !PT ;  /* 0x000001c000137812 */ /* 0x000fe200078ec0ff */
[----:B------:R-:W-:Y:S01]  /*0df0*/  VIADD R7, R225, 0x20 ;  /* 0x00000020e1077836 */ /* 0x000fe20000000000 */
[----:B------:R-:W-:Y:S01]  /*0e00*/  LEA.HI R0, R12, R12, RZ, 0x1 ;  /* 0x0000000c0c007211 */ /* 0x000fe200078f08ff */
[----:B------:R-:W-:Y:S01]  /*0e10*/  VIADD R22, R16, 0xc0 ;  /* 0x000000c010167836 */ /* 0x000fe20000000000 */
[----:B------:R-:W-:Y:S01]  /*0e20*/  SHF.R.S32.HI R5, RZ, 0x1f, R214 ;  /* 0x0000001fff057819 */ /* 0x000fe200000114d6 */
[----:B------:R0:W-:Y:S01]  /*0e30*/  STL [R1+0x1c4], R3 ;  /* 0x0001c40301007387 */ /* 0x0001e20000100800 */
[----:B------:R-:W-:Y:S01]  /*0e40*/  IMAD.SHL.U32 R4, R7, 0x40, RZ ;  /* 0x0000004007047824 */ /* 0x000fe200078e00ff */
[----:B------:R-:W-:-:S02]  /*0e50*/  SHF.R.S32.HI R6, RZ, 0x1f, R7 ;  /* 0x0000001fff067819 */ /* 0x000fc40000011407 */
[CC--:B------:R-:W-:Y:S01]  /*0e60*/  LEA.HI R212, R5.reuse, R214.reuse, RZ, 0x3 ;  /* 0x000000d605d47211 */ /* 0x0c0fe200078f18ff */
[----:B------:R-:W-:Y:S01]  /*0e70*/  STL [R1+0x5c], R25 ;  /* 0x00005c1901007387 */ /* 0x000fe20000100800 */
[----:B------:R-:W-:Y:S02]  /*0e80*/  LOP3.LUT R24, R4, 0x1c0, RZ, 0xc0, !PT ;  /* 0x000001c004187812 */ /* 0x000fe400078ec0ff */
[----:B------:R-:W-:Y:S02]  /*0e90*/  SHF.R.U32.HI R26, RZ, 0x3, R19 ;  /* 0x00000003ff1a7819 */ /* 0x000fe40000011613 */
[----:B0-----:R-:W-:Y:S02]  /*0ea0*/  LOP3.LUT R3, R0, 0x1ffffffe, RZ, 0xc0, !PT ;  /* 0x1ffffffe00037812 */ /* 0x001fe400078ec0ff */
[----:B------:R-:W-:Y:S02]  /*0eb0*/  LEA.HI R0, R5, R214, RZ, 0x6 ;  /* 0x000000d605007211 */ /* 0x000fe400078f30ff */
[----:B------:R-:W-:Y:S01]  /*0ec0*/  LEA R11, R2, R9, 0x6 ;  /* 0x00000009020b7211 */ /* 0x000fe200078e30ff */
[----:B------:R-:W-:Y:S01]  /*0ed0*/  VIADD R9, R225, 0x40 ;  /* 0x00000040e1097836 */ /* 0x000fe20000000000 */
[----:B------:R-:W-:Y:S01]  /*0ee0*/  LEA.HI R6, R6, R7, RZ, 0x3 ;  /* 0x0000000706067211 */ /* 0x000fe200078f18ff */
[----:B------:R-:W-:Y:S01]  /*0ef0*/  IMAD.SHL.U32 R4, R0, 0x80, RZ ;  /* 0x0000008000047824 */ /* 0x000fe200078e00ff */
[----:B------:R-:W-:Y:S01]  /*0f00*/  LOP3.LUT R0, R19, 0x38, R212, 0xf8, !PT ;  /* 0x0000003813007812 */ /* 0x000fe200078ef8d4 */
[----:B------:R-:W-:Y:S01]  /*0f10*/  IMAD.IADD R3, R12, 0x1, -R3 ;  /* 0x000000010c037824 */ /* 0x000fe200078e0a03 */
[----:B------:R-:W-:Y:S01]  /*0f20*/  SHF.R.S32.HI R2, RZ, 0x1f, R9 ;  /* 0x0000001fff027819 */ /* 0x000fe20000011409 */
[----:B------:R-:W-:Y:S01]  /*0f30*/  IMAD.SHL.U32 R6, R6, 0x40, RZ ;  /* 0x0000004006067824 */ /* 0x000fe200078e00ff */
[----:B------:R-:W-:Y:S01]  /*0f40*/  LOP3.LUT R5, R0, R26, RZ, 0x3c, !PT ;  /* 0x0000001a00057212 */ /* 0x000fe200078e3cff */
[----:B------:R-:W-:Y:S01]  /*0f50*/  IMAD R3, R3, 0x8, R11 ;  /* 0x0000000803037824 */ /* 0x000fe200078e020b */
[----:B------:R-:W-:Y:S01]  /*0f60*/  MOV R0, UR5 ;  /* 0x0000000500007c02 */ /* 0x000fe20008000f00 */
[----:B------:R-:W-:Y:S01]  /*0f70*/  IMAD.SHL.U32 R0, R9, 0x40, RZ ;  /* 0x0000004009007824 */ /* 0x000fe200078e00ff */
[----:B------:R-:W-:-:S02]  /*0f80*/  SHF.R.U32.HI R20, RZ, 0x3, R24 ;  /* 0x00000003ff147819 */ /* 0x000fc40000011618 */
[----:B------:R-:W-:Y:S02]  /*0f90*/  LOP3.LUT R7, R24, 0x38, R212, 0xf8, !PT ;  /* 0x0000003818077812 */ /* 0x000fe400078ef8d4 */
[----:B------:R-:W-:Y:S02]  /*0fa0*/  LOP3.LUT R4, R4, 0xffffe000, RZ, 0xc0, !PT ;  /* 0xffffe00004047812 */ /* 0x000fe400078ec0ff */
[----:B------:R-:W-:Y:S02]  /*0fb0*/  LEA.HI R2, R2, R9, RZ, 0x3 ;  /* 0x0000000902027211 */ /* 0x000fe400078f18ff */
[----:B------:R-:W-:Y:S01]  /*0fc0*/  LOP3.LUT R18, R6, 0xfffffe00, RZ, 0xc0, !PT ;  /* 0xfffffe0006127812 */ /* 0x000fe200078ec0ff */
[----:B------:R-:W-:Y:S01]  /*0fd0*/  IMAD.MOV.U32 R6, RZ, RZ, R14 ;  /* 0x000000ffff067224 */ /* 0x000fe200078e000e */
[----:B------:R-:W-:Y:S02]  /*0fe0*/  LOP3.LUT R9, R0, 0x1c0, RZ, 0xc0, !PT ;  /* 0x000001c000097812 */ /* 0x000fe400078ec0ff */
[----:B------:R-:W-:Y:S01]  /*0ff0*/  LOP3.LUT R0, R19, 0x38, R16, 0xf8, !PT ;  /* 0x0000003813007812 */ /* 0x000fe200078ef810 */
[----:B------:R-:W-:Y:S01]  /*1000*/  STL [R1+0x58], R18 ;  /* 0x0000581201007387 */ /* 0x000fe20000100800 */
[----:B------:R-:W-:Y:S01]  /*1010*/  LOP3.LUT R7, R7, R20, RZ, 0x3c, !PT ;  /* 0x0000001407077212 */ /* 0x000fe200078e3cff */
[----:B------:R-:W-:Y:S01]  /*1020*/  VIADD R19, R16, 0x80 ;  /* 0x0000008010137836 */ /* 0x000fe20000000000 */
[----:B------:R-:W-:Y:S01]  /*1030*/  IADD3 R8, R5, R4, R25 ;  /* 0x0000000405087210 */ /* 0x000fe20007ffe019 */
[----:B------:R-:W-:Y:S01]  /*1040*/  IMAD.MOV.U32 R5, RZ, RZ, R13 ;  /* 0x000000ffff057224 */ /* 0x000fe200078e000d */
[----:B------:R-:W-:Y:S01]  /*1050*/  MOV R12, UR4 ;  /* 0x00000004000c7c02 */ /* 0x000fe20008000f00 */
[----:B------:R-:W-:Y:S01]  /*1060*/  STL [R1+0x1c0], R11 ;  /* 0x0001c00b01007387 */ /* 0x000fe20000100800 */
[----:B------:R-:W-:-:S02]  /*1070*/  LOP3.LUT R10, R10, 0x7ffffffc, RZ, 0xc0, !PT ;  /* 0x7ffffffc0a0a7812 */ /* 0x000fc400078ec0ff */
[----:B------:R-:W-:Y:S01]  /*1080*/  SHF.L.U32 R2, R2, 0x6, RZ ;  /* 0x0000000602027819 */ /* 0x000fe200000006ff */
[----:B------:R-:W-:Y:S01]  /*1090*/  STL [R1+0x94], RZ ;  /* 0x000094ff01007387 */ /* 0x000fe20000100800 */
[----:B------:R-:W-:Y:S01]  /*10a0*/  LOP3.LUT R13, R25, R0, R26, 0xf6, !PT ;  /* 0x00000000190d7212 */ /* 0x000fe200078ef61a */
[----:B------:R-:W-:Y:S01]  /*10b0*/  IMAD.IADD R10, R21, 0x1, -R10 ;  /* 0x00000001150a7824 */ /* 0x000fe200078e0a0a */
[----:B------:R-:W-:Y:S01]  /*10c0*/  IADD3 R4, R7, R4, R18 ;  /* 0x0000000407047210 */ /* 0x000fe20007ffe012 */
[----:B------:R-:W-:Y:S01]  /*10d0*/  IMAD.MOV.U32 R7, RZ, RZ, R15 ;  /* 0x000000ffff077224 */ /* 0x000fe200078e000f */
[----:B------:R-:W-:Y:S01]  /*10e0*/  SHF.R.S32.HI R14, RZ, 0x1f, R221 ;  /* 0x0000001fff0e7819 */ /* 0x000fe200000114dd */
[----:B------:R0:W-:Y:S01]  /*10f0*/  STL [R1+0x11c], R12 ;  /* 0x00011c0c01007387 */ /* 0x0001e20000100800 */
[----:B------:R-:W-:Y:S01]  /*1100*/  SHF.R.S32.HI R15, RZ, 0x1f, R222 ;  /* 0x0000001fff0f7819 */ /* 0x000fe200000114de */
[----:B------:R-:W-:Y:S01]  /*1110*/  IMAD.SHL.U32 R45, R10, 0x2, RZ ;  /* 0x000000020a2d7824 */ /* 0x000fe200078e00ff */
[----:B------:R-:W-:Y:S01]  /*1120*/  LOP3.LUT R2, R2, 0xfffffe00, RZ, 0xc0, !PT ;  /* 0xfffffe0002027812 */ /* 0x000fe200078ec0ff */
[----:B------:R1:W-:Y:S01]  /*1130*/  STL [R1+0x7c], R13 ;  /* 0x00007c0d01007387 */ /* 0x0003e20000100800 */
[----:B------:R-:W-:Y:S01]  /*1140*/  LOP3.LUT R0, R24, 0x38, R16, 0xf8, !PT ;  /* 0x0000003818007812 */ /* 0x000fe200078ef810 */
[C---:B------:R-:W-:Y:S01]  /*1150*/  VIADD R44, R45.reuse, 0x8 ;  /* 0x000000082d2c7836 */ /* 0x040fe20000000000 */
[C---:B------:R-:W-:Y:S01]  /*1160*/  IADD3 R42, R45.reuse, 0x18, RZ ;  /* 0x000000182d2a7810 */ /* 0x040fe20007ffe0ff */
[----:B------:R2:W-:Y:S01]  /*1170*/  STL [R1+0x128], R14 ;  /* 0x0001280e01007387 */ /* 0x0005e20000100800 */
[----:B------:R-:W-:Y:S01]  /*1180*/  LOP3.LUT R0, R18, R0, R20, 0xf6, !PT ;  /* 0x0000000012007212 */ /* 0x000fe200078ef614 */
[----:B------:R-:W-:Y:S01]  /*1190*/  VIADD R43, R45, 0x10 ;  /* 0x000000102d2b7836 */ /* 0x000fe20000000000 */
[----:B0-----:R-:W-:Y:S01]  /*11a0*/  SHF.R.U32.HI R12, RZ, 0x3, R9 ;  /* 0x00000003ff0c7819 */ /* 0x001fe20000011609 */
[----:B------:R-:W-:Y:S01]  /*11b0*/  STL [R1+0x124], R15 ;  /* 0x0001240f01007387 */ /* 0x000fe20000100800 */
[----:B------:R-:W-:Y:S01]  /*11c0*/  LOP3.LUT R9, R9, 0x38, R16, 0xf8, !PT ;  /* 0x0000003809097812 */ /* 0x000fe200078ef810 */
[----:B------:R-:W-:Y:S01]  /*11d0*/  VIADD R41, R45, 0x20 ;  /* 0x000000202d297836 */ /* 0x000fe20000000000 */
[----:B-1----:R-:W-:Y:S01]  /*11e0*/  LEA R13, R13, UR4, 0x1 ;  /* 0x000000040d0d7c11 */ /* 0x002fe2000f8e08ff */
[----:B------:R0:W-:Y:S01]  /*11f0*/  STL [R1+0x54], R2 ;  /* 0x0000540201007387 */ /* 0x0001e20000100800 */
[----:B------:R-:W-:Y:S01]  /*1200*/  LOP3.LUT R9, R2, R9, R12, 0xf6, !PT ;  /* 0x0000000902097212 */ /* 0x000fe200078ef60c */
[C---:B------:R-:W-:Y:S01]  /*1210*/  VIADD R40, R45.reuse, 0x28 ;  /* 0x000000282d287836 */ /* 0x040fe20000000000 */
[----:B--2---:R-:W-:Y:S01]  /*1220*/  SHF.R.S32.HI R14, RZ, 0x1f, R223 ;  /* 0x0000001fff0e7819 */ /* 0x004fe200000114df */
[C---:B------:R-:W-:Y:S01]  /*1230*/  VIADD R39, R45.reuse, 0x30 ;  /* 0x000000302d277836 */ /* 0x040fe20000000000 */
[C---:B------:R-:W-:Y:S01]  /*1240*/  IADD3 R37, R45.reuse, 0x40, RZ ;  /* 0x000000402d257810 */ /* 0x040fe20007ffe0ff */
[C---:B------:R-:W-:Y:S01]  /*1250*/  VIADD R38, R45.reuse, 0x38 ;  /* 0x000000382d267836 */ /* 0x040fe20000000000 */
[C---:B------:R-:W-:Y:S01]  /*1260*/  IADD3 R32, R45.reuse, 0x68, RZ ;  /* 0x000000682d207810 */ /* 0x040fe20007ffe0ff */
[----:B------:R-:W-:Y:S01]  /*1270*/  STL [R1+0x120], R14 ;  /* 0x0001200e01007387 */ /* 0x000fe20000100800 */
[C---:B------:R-:W-:Y:S01]  /*1280*/  VIADD R36, R45.reuse, 0x48 ;  /* 0x000000482d247836 */ /* 0x040fe20000000000 */
[----:B0-----:R-:W-:Y:S01]  /*1290*/  SHF.R.S32.HI R2, RZ, 0x3, R212 ;  /* 0x00000003ff027819 */ /* 0x001fe200000114d4 */
[C---:B------:R-:W-:Y:S01]  /*12a0*/  VIADD R35, R45.reuse, 0x50 ;  /* 0x000000502d237836 */ /* 0x040fe20000000000 */
[----:B------:R-:W-:Y:S01]  /*12b0*/  STL [R1+0x64], R13 ;  /* 0x0000640d01007387 */ /* 0x000fe20000100800 */
[C---:B------:R-:W-:Y:S01]  /*12c0*/  VIADD R34, R45.reuse, 0x58 ;  /* 0x000000582d227836 */ /* 0x040fe20000000000 */
[C---:B------:R-:W-:Y:S01]  /*12d0*/  IADD3 R27, R45.reuse, 0x90, RZ ;  /* 0x000000902d1b7810 */ /* 0x040fe20007ffe0ff */
[C---:B------:R-:W-:Y:S01]  /*12e0*/  VIADD R33, R45.reuse, 0x60 ;  /* 0x000000602d217836 */ /* 0x040fe20000000000 */
[----:B------:R-:W-:Y:S01]  /*12f0*/  STL [R1+0x74], R45 ;  /* 0x0000742d01007387 */ /* 0x000fe20000100800 */
[C---:B------:R-:W-:Y:S01]  /*1300*/  VIADD R31, R45.reuse, 0x70 ;  /* 0x000000702d1f7836 */ /* 0x040fe20000000000 */
[C---:B------:R-:W-:Y:S01]  /*1310*/  IADD3 R20, R45.reuse, 0xb8, RZ ;  /* 0x000000b82d147810 */ /* 0x040fe20007ffe0ff */
[C---:B------:R-:W-:Y:S01]  /*1320*/  VIADD R30, R45.reuse, 0x78 ;  /* 0x000000782d1e7836 */ /* 0x040fe20000000000 */
[----:B------:R0:W-:Y:S01]  /*1330*/  STL [R1+0x12c], R2 ;  /* 0x00012c0201007387 */ /* 0x0001e20000100800 */
[C---:B------:R-:W-:Y:S01]  /*1340*/  VIADD R29, R45.reuse, 0x80 ;  /* 0x000000802d1d7836 */ /* 0x040fe20000000000 */
[C---:B------:R-:W-:Y:S01]  /*1350*/  IADD3 R12, R45.reuse, 0xe0, RZ ;  /* 0x000000e02d0c7810 */ /* 0x040fe20007ffe0ff */
[C---:B------:R-:W-:Y:S01]  /*1360*/  VIADD R28, R45.reuse, 0x88 ;  /* 0x000000882d1c7836 */ /* 0x040fe20000000000 */
[----:B------:R-:W-:Y:S01]  /*1370*/  LOP3.LUT R212, R212, 0xfffffff8, RZ, 0xc0, !PT ;  /* 0xfffffff8d4d47812 */ /* 0x000fe200078ec0ff */
[C---:B------:R-:W-:Y:S01]  /*1380*/  VIADD R26, R45.reuse, 0x98 ;  /* 0x000000982d1a7836 */ /* 0x040fe20000000000 */
[----:B------:R-:W-:Y:S01]  /*1390*/  SHF.R.S32.HI R217, RZ, 0x1f, R216 ;  /* 0x0000001fffd97819 */ /* 0x000fe200000114d8 */
[C---:B------:R-:W-:Y:S01]  /*13a0*/  VIADD R25, R45.reuse, 0xa0 ;  /* 0x000000a02d197836 */ /* 0x040fe20000000000 */
[----:B------:R-:W-:Y:S01]  /*13b0*/  SHF.R.S32.HI R17, RZ, 0x1f, R16 ;  /* 0x0000001fff117819 */ /* 0x000fe20000011410 */
[C---:B------:R-:W-:Y:S01]  /*13c0*/  VIADD R24, R45.reuse, 0xa8 ;  /* 0x000000a82d187836 */ /* 0x040fe20000000000 */
[----:B0-----:R-:W-:Y:S01]  /*13d0*/  LEA R2, R0, UR4, 0x1 ;  /* 0x0000000400027c11 */ /* 0x001fe2000f8e08ff */
[----:B------:R-:W-:Y:S01]  /*13e0*/  VIADD R21, R45, 0xb0 ;  /* 0x000000b02d157836 */ /* 0x000fe20000000000 */
        /* <DEDUP_REMOVED lines=12> */
[----:B------:R-:W-:Y:S01]  /*14b0*/  SHF.R.S32.HI R215, RZ, 0x1f, R212 ;  /* 0x0000001fffd77819 */ /* 0x000fe200000114d4 */
[----:B0-----:R-:W-:-:S02]  /*14c0*/  VIADD R2, R45, 0xf0 ;  /* 0x000000f02d027836 */ /* 0x001fc40000000000 */
[----:B------:R-:W-:Y:S01]  /*14d0*/  STL [R1+0x110], R43 ;  /* 0x0001102b01007387 */ /* 0x000fe20000100800 */
[----:B-1----:R-:W-:-:S03]  /*14e0*/  VIADD R0, R45, 0xf8 ;  /* 0x000000f82d007836 */ /* 0x002fc60000000000 */
[----:B------:R0:W-:Y:S01]  /*14f0*/  STL [R1+0x10c], R42 ;  /* 0x00010c2a01007387 */ /* 0x0001e20000100800 */
[----:B--2---:R-:W-:-:S03]  /*1500*/  SHF.R.S32.HI R44, RZ, 0x1f, R44 ;  /* 0x0000001fff2c7819 */ /* 0x004fc6000001142c */
[----:B------:R1:W-:Y:S04]  /*1510*/  STL [R1+0x108], R41 ;  /* 0x0001082901007387 */ /* 0x0003e80000100800 */
[----:B------:R-:W-:Y:S01]  /*1520*/  STL [R1+0x104], R40 ;  /* 0x0001042801007387 */ /* 0x000fe20000100800 */
[----:B0-----:R-:W-:-:S03]  /*1530*/  SHF.R.S32.HI R42, RZ, 0x1f, R42 ;  /* 0x0000001fff2a7819 */ /* 0x001fc6000001142a */
[----:B------:R0:W-:Y:S01]  /*1540*/  STL [R1+0x100], R39 ;  /* 0x0001002701007387 */ /* 0x0001e20000100800 */
[----:B-1----:R-:W-:-:S03]  /*1550*/  SHF.R.S32.HI R41, RZ, 0x1f, R41 ;  /* 0x0000001fff297819 */ /* 0x002fc60000011429 */
        /* <DEDUP_REMOVED lines=40> */
[----:B------:R-:W-:Y:S04]  /*17e0*/  STL [R1+0x1ac], R44 ;  /* 0x0001ac2c01007387 */ /* 0x000fe80000100800 */
[----:B------:R1:W-:Y:S01]  /*17f0*/  STL [R1+0x9c], R0 ;  /* 0x00009c0001007387 */ /* 0x0003e20000100800 */
[----:B0-----:R-:W-:-:S03]  /*1800*/  SHF.R.S32.HI R2, RZ, 0x1f, R2 ;  /* 0x0000001fff027819 */ /* 0x001fc60000011402 */
[----:B------:R0:W-:Y:S04]  /*1810*/  STL [R1+0x1a8], R9 ;  /* 0x0001a80901007387 */ /* 0x0001e80000100800 */
[----:B------:R-:W-:Y:S01]  /*1820*/  STL [R1+0x1a4], R42 ;  /* 0x0001a42a01007387 */ /* 0x000fe20000100800 */
[----:B-1----:R-:W-:-:S03]  /*1830*/  SHF.R.S32.HI R0, RZ, 0x1f, R0 ;  /* 0x0000001fff007819 */ /* 0x002fc60000011400 */
        /* <DEDUP_REMOVED lines=34> */
[----:B------:R-:W-:Y:S04]  /*1a60*/  STL [R1+0x13c], R9 ;  /* 0x00013c0901007387 */ /* 0x000fe80000100800 */
[----:B------:R0:W-:Y:S04]  /*1a70*/  STL [R1+0x138], R2 ;  /* 0x0001380201007387 */ /* 0x0001e80000100800 */
[----:B------:R1:W-:Y:S04]  /*1a80*/  STL [R1+0x134], R0 ;  /* 0x0001340001007387 */ /* 0x0003e80000100800 */
[----:B------:R2:W-:Y:S01]  /*1a90*/  STL [R1+0x78], R3 ;  /* 0x0000780301007387 */ /* 0x0005e20000100800 */
[----:B0-----:R-:W-:-:S02]  /*1aa0*/  LEA R2, R8, UR4, 0x1 ;  /* 0x0000000408027c11 */ /* 0x001fc4000f8e08ff */
[----:B-1----:R-:W-:-:S05]  /*1ab0*/  LEA R0, R4, UR4, 0x1 ;  /* 0x0000000404007c11 */ /* 0x002fca000f8e08ff */
[----:B------:R2:W-:Y:S04]  /*1ac0*/  STL [R1+0x1b4], R0 ;  /* 0x0001b40001007387 */ /* 0x0005e80000100800 */
[----:B------:R2:W-:Y:S02]  /*1ad0*/  STL [R1+0x1bc], R2 ;  /* 0x0001bc0201007387 */ /* 0x0005e40000100800 */
.L_x_2927:
[----:B0-23--:R-:W0:Y:S01]  /*1ae0*/  LDC.64 R2, c[0x0][0xc88] ;  /* 0x00032200ff027b82 */ /* 0x00de220000000a00 */
[----:B------:R-:W-:Y:S01]  /*1af0*/  ULDC.64 UR10, c[0x0][0x208] ;  /* 0x00008200000a7ab9 */ /* 0x000fe20000000a00 */
[----:B------:R-:W-:Y:S01]  /*1b00*/  ULDC.64 UR4, c[0x0][0xa28] ;  /* 0x00028a0000047ab9 */ /* 0x000fe20000000a00 */
[----:B------:R-:W-:Y:S01]  /*1b10*/  ULDC.64 UR8, c[0x0][0xa18] ;  /* 0x0002860000087ab9 */ /* 0x000fe20000000a00 */
[----:B------:R-:W-:Y:S01]  /*1b20*/  ULDC.64 UR6, c[0x0][0xa08] ;  /* 0x0002820000067ab9 */ /* 0x000fe20000000a00 */
[----:B0-----:R-:W-:-:S05]  /*1b30*/  IMAD.WIDE R2, R7, 0x4, R2 ;  /* 0x0000000407027825 */ /* 0x001fca00078e0202 */
[----:B------:R-:W2:Y:S01]  /*1b40*/  LDG.E R25, desc[UR10][R2.64] ;  /* 0x0000000a02197981 */ /* 0x000ea2000c1e1900 */
[----:B------:R-:W-:Y:S01]  /*1b50*/  ISETP.NE.U32.AND P2, PT, RZ, UR4, PT ;  /* 0x00000004ff007c0c */ /* 0x000fe2000bf45070 */
[----:B----4-:R-:W-:Y:S01]  /*1b60*/  IMAD.MOV.U32 R11, RZ, RZ, RZ ;  /* 0x000000ffff0b7224 */ /* 0x010fe200078e00ff */
[----:B------:R-:W-:Y:S01]  /*1b70*/  ISETP.NE.U32.AND P1, PT, RZ, UR8, PT ;  /* 0x00000008ff007c0c */ /* 0x000fe2000bf25070 */
[----:B------:R-:W-:Y:S01]  /*1b80*/  IMAD.MOV.U32 R115, RZ, RZ, RZ ;  /* 0x000000ffff737224 */ /* 0x000fe200078e00ff */
[----:B------:R-:W-:Y:S02]  /*1b90*/  ISETP.NE.AND.EX P2, PT, RZ, UR5, PT, P2 ;  /* 0x00000005ff007c0c */ /* 0x000fe4000bf45320 */
[----:B------:R-:W-:Y:S02]  /*1ba0*/  ISETP.NE.AND.EX P1, PT, RZ, UR9, PT, P1 ;  /* 0x00000009ff007c0c */ /* 0x000fe4000bf25310 */
[----:B------:R-:W-:-:S04]  /*1bb0*/  ISETP.NE.U32.AND P0, PT, RZ, UR6, PT ;  /* 0x00000006ff007c0c */ /* 0x000fc8000bf05070 */
[----:B------:R-:W-:Y:S02]  /*1bc0*/  ISETP.NE.AND.EX P0, PT, RZ, UR7, PT, P0 ;  /* 0x00000007ff007c0c */ /* 0x000fe4000bf05300 */
[----:B--2---:R-:W-:Y:S01]  /*1bd0*/  SHF.R.S32.HI R0, RZ, 0x1f, R25 ;  /* 0x0000001fff007819 */ /* 0x004fe20000011419 */
[----:B------:R-:W-:Y:S02]  /*1be0*/  STL [R1+0x88], R25 ;  /* 0x0000881901007387 */ /* 0x000fe40000100800 */
[C---:B------:R-:W-:Y:S02]  /*1bf0*/  @P2 LEA R8, P3, R25.reuse, UR4, 0x2 ;  /* 0x0000000419082c11 */ /* 0x040fe4000f8610ff */
[C---:B------:R-:W-:Y:S01]  /*1c00*/  SHF.L.U32 R28, R25.reuse, 0x2, RZ ;  /* 0x00000002191c7819 */ /* 0x040fe200000006ff */
[----:B------:R0:W-:Y:S01]  /*1c10*/  STL [R1+0x118], R0 ;  /* 0x0001180001007387 */ /* 0x0001e20000100800 */
[C-C-:B------:R-:W-:Y:S01]  /*1c20*/  @P2 LEA.HI.X R9, R25.reuse, UR5, R0.reuse, 0x2, P3 ;  /* 0x0000000519092c11 */ /* 0x140fe200098f1400 */
[----:B------:R-:W-:Y:S01]  /*1c30*/  ULDC UR4, c[0x0][0x288] ;  /* 0x0000a20000047ab9 */ /* 0x000fe20000000800 */
[----:B------:R-:W-:Y:S01]  /*1c40*/  SHF.L.U64.HI R27, R25, 0x2, R0 ;  /* 0x00000002191b7819 */ /* 0x000fe20000010200 */
[----:B------:R-:W-:Y:S01]  /*1c50*/  STL [R1+0x8c], R28 ;  /* 0x00008c1c01007387 */ /* 0x000fe20000100800 */
[----:B------:R-:W-:-:S03]  /*1c60*/  IADD3 R2, P4, R28, UR6, RZ ;  /* 0x000000061c027c10 */ /* 0x000fc6000ff9e0ff */
[----:B-1---5:R1:W5:Y:S01]  /*1c70*/  @P2 LDG.E R11, desc[UR10][R8.64] ;  /* 0x0000000a080b2981 */ /* 0x022362000c1e1900 */
[----:B------:R-:W-:Y:S01]  /*1c80*/  IADD3.X R3, R27, UR7, RZ, P4, !PT ;  /* 0x000000071b037c10 */ /* 0x000fe2000a7fe4ff */
[----:B0-----:R-:W-:Y:S01]  /*1c90*/  IMAD.U32 R0, RZ, RZ, UR4 ;  /* 0x00000004ff007e24 */ /* 0x001fe2000f8e00ff */
[----:B------:R-:W-:Y:S01]  /*1ca0*/  ULDC.64 UR4, c[0x0][0x418] ;  /* 0x0001060000047ab9 */ /* 0x000fe20000000a00 */
[----:B------:R-:W-:Y:S01]  /*1cb0*/  ULDC.64 UR6, c[0x0][0xa20] ;  /* 0x0002880000067ab9 */ /* 0x000fe20000000a00 */
[----:B------:R-:W-:Y:S01]  /*1cc0*/  LOP3.LUT R4, R6, 0xff000000, RZ, 0xc0, !PT ;  /* 0xff00000006047812 */ /* 0x000fe200078ec0ff */
[----:B------:R-:W-:Y:S01]  /*1cd0*/  STL [R1+0x90], R27 ;  /* 0x0000901b01007387 */ /* 0x000fe20000100800 */
[----:B-1----:R-:W-:-:S03]  /*1ce0*/  @P1 IADD3 R8, P2, R28, UR8, RZ ;  /* 0x000000081c081c10 */ /* 0x002fc6000ff5e0ff */
[----:B------:R0:W5:Y:S01]  /*1cf0*/  @P0 LDG.E R115, desc[UR10][R2.64] ;  /* 0x0000000a02730981 */ /* 0x000162000c1e1900 */
[----:B------:R-:W-:-:S05]  /*1d00*/  @P1 IADD3.X R9, R27, UR9, RZ, P2, !PT ;  /* 0x000000091b091c10 */ /* 0x000fca00097fe4ff */
[----:B------:R-:W2:Y:S01]  /*1d10*/  @P1 LDG.E R0, desc[UR10][R8.64] ;  /* 0x0000000a08001981 */ /* 0x000ea2000c1e1900 */
[----:B------:R-:W-:-:S03]  /*1d20*/  UISETP.NE.U32.AND UP0, UPT, UR4, URZ, UPT ;  /* 0x0000003f0400728c */ /* 0x000fc6000bf05070 */
[----:B------:R-:W-:Y:S01]  /*1d30*/  ULDC UR4, c[0x0][0x424] ;  /* 0x0001090000047ab9 */ /* 0x000fe20000000800 */
[----:B------:R-:W-:Y:S01]  /*1d40*/  UISETP.NE.AND.EX UP0, UPT, UR5, URZ, UPT, UP0 ;  /* 0x0000003f0500728c */ /* 0x000fe2000bf05300 */
[----:B------:R-:W-:Y:S02]  /*1d50*/  ISETP.NE.U32.AND P2, PT, RZ, UR6, PT ;  /* 0x00000006ff007c0c */ /* 0x000fe4000bf45070 */
[----:B------:R-:W-:Y:S01]  /*1d60*/  ULDC UR5, c[0x0][0x2f0] ;  /* 0x0000bc0000057ab9 */ /* 0x000fe20000000800 */
[----:B------:R-:W-:Y:S01]  /*1d70*/  USEL UR4, UR4, 0x1, UP0 ;  /* 0x0000000104047887 */ /* 0x000fe20008000000 */
[----:B------:R-:W-:Y:S02]  /*1d80*/  SHF.R.U32.HI R7, RZ, 0x8, R4 ;  /* 0x00000008ff077819 */ /* 0x000fe40000011604 */
[----:B------:R-:W-:Y:S01]  /*1d90*/  ISETP.NE.AND.EX P2, PT, RZ, UR7, PT, P2 ;  /* 0x00000007ff007c0c */ /* 0x000fe2000bf45320 */
[----:B------:R-:W-:-:S03]  /*1da0*/  UIMAD UR4, UR4, UR5, URZ ;  /* 0x00000005040472a4 */ /* 0x000fc6000f8e023f */
[----:B------:R-:W-:Y:S01]  /*1db0*/  ULDC UR5, c[0x0][0x348] ;  /* 0x0000d20000057ab9 */ /* 0x000fe20000000800 */
[C---:B------:R-:W-:Y:S01]  /*1dc0*/  LOP3.LUT R224, R6.reuse, 0xffff, RZ, 0xc0, !PT ;  /* 0x0000ffff06e07812 */ /* 0x040fe200078ec0ff */
[----:B--2---:R1:W-:Y:S01]  /*1dd0*/  STL [R1+0x60], R0 ;  /* 0x0000600001007387 */ /* 0x0043e20000100800 */
[----:B------:R-:W-:Y:S01]  /*1de0*/  IMAD.MOV.U32 R10, RZ, RZ, R0 ;  /* 0x000000ffff0a7224 */ /* 0x000fe200078e0000 */
[----:B-1----:R-:W-:-:S04]  /*1df0*/  LOP3.LUT R0, R6, 0xff0000, RZ, 0xc0, !PT ;  /* 0x00ff000006007812 */ /* 0x002fc800078ec0ff */
[----:B------:R-:W-:Y:S01]  /*1e00*/  LEA.HI R8, R0, R7, RZ, 0x10 ;  /* 0x0000000700087211 */ /* 0x000fe200078f80ff */
[----:B0-----:R-:W-:Y:S06]  /*1e10*/  @P1 BRA `(.L_x_2650) ;  /* 0x00000000002c1947 */ /* 0x001fec0003800000 */
        /* <DEDUP_REMOVED lines=9> */
[----:B--2---:R-:W-:-:S05]  /*1eb0*/  IADD3 R10, -R0, R9, RZ ;  /* 0x00000009000a7210 */ /* 0x004fca0007ffe1ff */
[----:B------:R0:W-:Y:S02]  /*1ec0*/  STL [R1+0x60], R10 ;  /* 0x0000600a01007387 */ /* 0x0001e40000100800 */
.L_x_2650:
[----:B------:R-:W-:Y:S02]  /*1ed0*/  IMAD.U32 R24, RZ, RZ, UR5 ;  /* 0x00000005ff187e24 */ /* 0x000fe4000f8e00ff */
[----:B------:R-:W-:Y:S01]  /*1ee0*/  IMAD.U32 R26, RZ, RZ, UR4 ;  /* 0x00000004ff1a7e24 */ /* 0x000fe2000f8e00ff */
[----:B------:R-:W-:Y:S06]  /*1ef0*/  @!P2 BRA `(.L_x_2651) ;  /* 0x000000000014a947 */ /* 0x000fec0003800000 */
[----:B------:R-:W-:Y:S01]  /*1f00*/  IADD3 R2, P0, R28, UR6, RZ ;  /* 0x000000061c027c10 */ /* 0x000fe2000ff1e0ff */
[----:B------:R-:W-:-:S03]  /*1f10*/  ULDC.64 UR4, c[0x0][0x208] ;  /* 0x0000820000047ab9 */ /* 0x000fc60000000a00 */
[----:B------:R-:W-:-:S05]  /*1f20*/  IADD3.X R3, R27, UR7, RZ, P0, !PT ;  /* 0x000000071b037c10 */ /* 0x000fca00087fe4ff */
[----:B------:R1:W5:Y:S01]  /*1f30*/  LDG.E R26, desc[UR4][R2.64] ;  /* 0x00000004021a7981 */ /* 0x000362000c1e1900 */
[----:B------:R-:W-:Y:S05]  /*1f40*/  BRA `(.L_x_2652) ;  /* 0x0000000000147947 */ /* 0x000fea0003800000 */
.L_x_2651:
[----:B------:R-:W-:Y:S05]  /*1f50*/  @!P0 BRA `(.L_x_2652) ;  /* 0x0000000000108947 */ /* 0x000fea0003800000 */
[----:B------:R-:W-:Y:S02]  /*1f60*/  ULDC.64 UR4, c[0x0][0x208] ;  /* 0x0000820000047ab9 */ /* 0x000fe40000000a00 */
[----:B------:R-:W2:Y:S04]  /*1f70*/  LDG.E R7, desc[UR4][R2.64] ;  /* 0x0000000402077981 */ /* 0x000ea8000c1e1900 */
[----:B------:R-:W2:Y:S02]  /*1f80*/  LDG.E R26, desc[UR4][R2.64+0x4] ;  /* 0x00000404021a7981 */ /* 0x000ea4000c1e1900 */
[----:B--2---:R-:W-:-:S07]  /*1f90*/  IMAD.IADD R26, R26, 0x1, -R7 ;  /* 0x000000011a1a7824 */ /* 0x004fce00078e0a07 */
.L_x_2652:
[----:B------:R-:W-:Y:S01]  /*1fa0*/  ULDC.64 UR4, c[0x0][0xa10] ;  /* 0x0002840000047ab9 */ /* 0x000fe20000000a00 */
[----:B------:R-:W-:Y:S01]  /*1fb0*/  ULDC.64 UR6, c[0x0][0x208] ;  /* 0x0000820000067ab9 */ /* 0x000fe20000000a00 */
[----:B------:R-:W-:Y:S01]  /*1fc0*/  ISETP.NE.U32.AND P0, PT, RZ, UR4, PT ;  /* 0x00000004ff007c0c */ /* 0x000fe2000bf05070 */
[----:B------:R-:W2:Y:S03]  /*1fd0*/  LDC R4, c[0x0][0x448] ;  /* 0x00011200ff047b82 */ /* 0x000ea60000000800 */
[----:B------:R-:W-:Y:S01]  /*1fe0*/  ISETP.NE.AND.EX P0, PT, RZ, UR5, PT, P0 ;  /* 0x00000005ff007c0c */ /* 0x000fe2000bf05300 */
[----:B------:R-:W-:-:S12]  /*1ff0*/  ULDC.64 UR4, c[0x0][0xa30] ;  /* 0x00028c0000047ab9 */ /* 0x000fd80000000a00 */
[----:B-1----:R-:W1:Y:S02]  /*2000*/  @P0 LDC.64 R2, c[0x0][0xa10] ;  /* 0x00028400ff020b82 */ /* 0x002e640000000a00 */
[----:B-1----:R-:W-:-:S05]  /*2010*/  @P0 IMAD.WIDE R2, R25, 0x4, R2 ;  /* 0x0000000419020825 */ /* 0x002fca00078e0202 */
[----:B------:R-:W3:Y:S04]  /*2020*/  @P0 LDG.E R0, desc[UR6][R2.64] ;  /* 0x0000000602000981 */ /* 0x000ee8000c1e1900 */
[----:B------:R1:W3:Y:S01]  /*2030*/  @P0 LDG.E R7, desc[UR6][R2.64+0x4] ;  /* 0x0000040602070981 */ /* 0x0002e2000c1e1900 */
[----:B------:R-:W-:Y:S01]  /*2040*/  ISETP.NE.U32.AND P1, PT, RZ, UR4, PT ;  /* 0x00000004ff007c0c */ /* 0x000fe2000bf25070 */
[----:B-----5:R-:W-:-:S03]  /*2050*/  IMAD.MOV.U32 R152, RZ, RZ, R26 ;  /* 0x000000ffff987224 */ /* 0x020fc600078e001a */
[----:B------:R-:W-:-:S13]  /*2060*/  ISETP.NE.AND.EX P1, PT, RZ, UR5, PT, P1 ;  /* 0x00000005ff007c0c */ /* 0x000fda000bf25310 */
[----:B-1----:R-:W-:-:S04]  /*2070*/  @P1 IADD3 R2, P2, R28, UR4, RZ ;  /* 0x000000041c021c10 */ /* 0x002fc8000ff5e0ff */
[----:B------:R-:W-:-:S05]  /*2080*/  @P1 IADD3.X R3, R27, UR5, RZ, P2, !PT ;  /* 0x000000051b031c10 */ /* 0x000fca00097fe4ff */
[----:B------:R1:W5:Y:S01]  /*2090*/  @P1 LDG.E R152, desc[UR6][R2.64] ;  /* 0x0000000602981981 */ /* 0x000362000c1e1900 */
[----:B--2---:R-:W-:Y:S01]  /*20a0*/  ISETP.NE.AND P1, PT, R4, 0x1, PT ;  /* 0x000000010400780c */ /* 0x004fe20003f25270 */
[----:B------:R-:W-:Y:S01]  /*20b0*/  IMAD.IADD R11, R26, 0x1, -R11 ;  /* 0x000000011a0b7824 */ /* 0x000fe200078e0a0b */
[----:B------:R-:W-:Y:S01]  /*20c0*/  SHF.L.U32 R5, R5, 0x7, RZ ;  /* 0x0000000705057819 */ /* 0x000fe200000006ff */
[----:B------:R-:W-:Y:S01]  /*20d0*/  BSSY B0, `(.L_x_2653) ;  /* 0x0000039000007945 */ /* 0x000fe20003800000 */
[----:B------:R-:W-:-:S03]  /*20e0*/  LOP3.LUT R12, R8, 0xff, RZ, 0xc0, !PT ;  /* 0x000000ff080c7812 */ /* 0x000fc600078ec0ff */
[----:B------:R-:W-:Y:S01]  /*20f0*/  VIADD R4, R5, 0x7f ;  /* 0x0000007f05047836 */ /* 0x000fe20000000000 */
[----:B------:R-:W-:Y:S05]  /*2100*/  STL [R1+0x68], R5 ;  /* 0x0000680501007387 */ /* 0x000fea0000100800 */
[----:B------:R-:W2:Y:S08]  /*2110*/  @P1 LDC R9, c[0x0][0x44c] ;  /* 0x00011300ff091b82 */ /* 0x000eb00000000800 */
[----:B------:R-:W4:Y:S01]  /*2120*/  @P1 LDC R13, c[0x0][0x450] ;  /* 0x00011400ff0d1b82 */ /* 0x000f220000000800 */
[----:B---3--:R-:W-:-:S02]  /*2130*/  @P0 IMAD.IADD R24, R7, 0x1, -R0 ;  /* 0x0000000107180824 */ /* 0x008fc400078e0a00 */
[----:B--2---:R-:W-:-:S04]  /*2140*/  @P1 IMAD.HI.U32 R0, R4, R9, RZ ;  /* 0x0000000904001227 */ /* 0x004fc800078e00ff */
[----:B-1----:R-:W-:Y:S01]  /*2150*/  IMAD.IADD R2, R11, 0x1, R24 ;  /* 0x000000010b027824 */ /* 0x002fe200078e0218 */
[----:B----4-:R-:W-:-:S04]  /*2160*/  @P1 SHF.R.U32.HI R4, RZ, R13, R0 ;  /* 0x0000000dff041219 */ /* 0x010fc80000011600 */
[C---:B------:R-:W-:Y:S01]  /*2170*/  IADD3 R130, R2.reuse, 0x50, -R10 ;  /* 0x0000005002827810 */ /* 0x040fe20007ffe80a */
[----:B------:R1:W-:Y:S01]  /*2180*/  STL [R1+0x6c], R2 ;  /* 0x00006c0201007387 */ /* 0x0003e20000100800 */
[----:B------:R-:W-:-:S03]  /*2190*/  IADD3 R0, R2, 0x4f, RZ ;  /* 0x0000004f02007810 */ /* 0x000fc60007ffe0ff */
[----:B------:R-:W-:Y:S01]  /*21a0*/  IMAD.IADD R4, R130, 0x1, R4 ;  /* 0x0000000182047824 */ /* 0x000fe200078e0204 */
[----:B------:R2:W-:Y:S01]  /*21b0*/  STL [R1+0x98], R12 ;  /* 0x0000980c01007387 */ /* 0x0005e20000100800 */
[----:B------:R-:W-:-:S04]  /*21c0*/  IMAD.HI R0, R0, 0x66666667, RZ ;  /* 0x6666666700007827 */ /* 0x000fc800078e02ff */
[----:B------:R-:W-:Y:S01]  /*21d0*/  IMAD.HI R4, R4, 0x66666667, RZ ;  /* 0x6666666704047827 */ /* 0x000fe200078e02ff */
[----:B------:R-:W-:Y:S02]  /*21e0*/  SHF.R.U32.HI R131, RZ, 0x1f, R0 ;  /* 0x0000001fff837819 */ /* 0x000fe40000011600 */
[----:B-1----:R-:W-:Y:S02]  /*21f0*/  SHF.R.U32.HI R2, RZ, 0x10, R8 ;  /* 0x00000010ff027819 */ /* 0x002fe40000011608 */
[----:B------:R-:W-:Y:S02]  /*2200*/  SHF.R.U32.HI R3, RZ, 0x1f, R4 ;  /* 0x0000001fff037819 */ /* 0x000fe40000011604 */
[----:B------:R-:W-:Y:S01]  /*2210*/  LEA.HI.SX32 R131, R0, R131, 0x1b ;  /* 0x0000008300837211 */ /* 0x000fe200078fdaff */
[----:B------:R2:W-:Y:S01]  /*2220*/  STL [R1+0x84], R2 ;  /* 0x0000840201007387 */ /* 0x0005e20000100800 */
[----:B------:R-:W-:Y:S01]  /*2230*/  LEA.HI.SX32 R4, R4, R3, 0x1b ;  /* 0x0000000304047211 */ /* 0x000fe200078fdaff */
[----:B------:R-:W-:-:S03]  /*2240*/  IMAD.MOV.U32 R0, RZ, RZ, RZ ;  /* 0x000000ffff007224 */ /* 0x000fc600078e00ff */
[----:B------:R-:W-:-:S04]  /*2250*/  VIMNMX R6, R131, R4, PT ;  /* 0x0000000483067248 */ /* 0x000fc80003fe0100 */
[----:B------:R-:W-:-:S13]  /*2260*/  ISETP.GE.AND P0, PT, R6, 0x1, PT ;  /* 0x000000010600780c */ /* 0x000fda0003f06270 */
[----:B--2---:R-:W-:Y:S05]  /*2270*/  @!P0 BRA `(.L_x_2654) ;  /* 0x0000000000788947 */ /* 0x004fea0003800000 */
[----:B------:R-:W-:Y:S01]  /*2280*/  ISETP.NE.AND P0, PT, R2, RZ, PT ;  /* 0x000000ff0200720c */ /* 0x000fe20003f05270 */
[----:B------:R-:W-:-:S03]  /*2290*/  ULDC UR4, c[0x0][0x9f0] ;  /* 0x00027c0000047ab9 */ /* 0x000fc60000000800 */
[----:B------:R-:W-:-:S04]  /*22a0*/  SEL R9, R2, UR4, P0 ;  /* 0x0000000402097c07 */ /* 0x000fc80008000000 */
[-C--:B------:R-:W-:Y:S02]  /*22b0*/  IABS R5, R9.reuse ;  /* 0x0000000900057213 */ /* 0x080fe40000000000 */
[----:B------:R-:W-:Y:S02]  /*22c0*/  IADD3 R0, R9, -0x1, R6 ;  /* 0xffffffff09007810 */ /* 0x000fe40007ffe006 */
[----:B------:R-:W1:Y:S01]  /*22d0*/  I2F.RP R4, R5 ;  /* 0x0000000500047306 */ /* 0x000e620000209400 */
[----:B0-----:R-:W-:-:S04]  /*22e0*/  IABS R10, R9 ;  /* 0x00000009000a7213 */ /* 0x001fc80000000000 */
[----:B------:R-:W-:-:S03]  /*22f0*/  IADD3 R10, RZ, -R10, RZ ;  /* 0x8000000aff0a7210 */ /* 0x000fc60007ffe0ff */
[----:B-1----:R-:W0:Y:S02]  /*2300*/  MUFU.RCP R4, R4 ;  /* 0x0000000400047308 */ /* 0x002e240000001000 */
[----:B0-----:R-:W-:Y:S01]  /*2310*/  VIADD R2, R4, 0xffffffe ;  /* 0x0ffffffe04027836 */ /* 0x001fe20000000000 */
[----:B------:R-:W-:Y:S02]  /*2320*/  IABS R4, R0 ;  /* 0x0000000000047213 */ /* 0x000fe40000000000 */
[----:B------:R-:W-:-:S03]  /*2330*/  LOP3.LUT R0, R0, R9, RZ, 0x3c, !PT ;  /* 0x0000000900007212 */ /* 0x000fc600078e3cff */
[----:B------:R0:W1:Y:S01]  /*2340*/  F2I.FTZ.U32.TRUNC.NTZ R3, R2 ;  /* 0x0000000200037305 */ /* 0x000062000021f000 */
[----:B------:R-:W-:Y:S01]  /*2350*/  ISETP.GE.AND P2, PT, R0, RZ, PT ;  /* 0x000000ff0000720c */ /* 0x000fe20003f46270 */
[----:B0-----:R-:W-:Y:S02]  /*2360*/  IMAD.MOV.U32 R2, RZ, RZ, RZ ;  /* 0x000000ffff027224 */ /* 0x001fe400078e00ff */
        /* <DEDUP_REMOVED lines=12> */
[----:B------:R-:W-:-:S04]  /*2430*/  IMAD.MOV.U32 R0, RZ, RZ, R3 ;  /* 0x000000ffff007224 */ /* 0x000fc800078e0003 */
[----:B------:R-:W-:Y:S01]  /*2440*/  @!P2 IMAD.MOV R0, RZ, RZ, -R0 ;  /* 0x000000ffff00a224 */ /* 0x000fe200078e0a00 */
[----:B------:R-:W-:-:S07]  /*2450*/  @!P1 LOP3.LUT R0, RZ, R9, RZ, 0x33, !PT ;  /* 0x00000009ff009212 */ /* 0x000fce00078e33ff */
.L_x_2654:
[----:B------:R-:W-:Y:S05]  /*2460*/  BSYNC B0 ;  /* 0x0000000000007941 */ /* 0x000fea0003800000 */
.L_x_2653:
[----:B------:R-:W-:-:S05]  /*2470*/  IMAD R3, R12, R0, RZ ;  /* 0x000000000c037224 */ /* 0x000fca00078e02ff */
[C---:B------:R-:W-:Y:S01]  /*2480*/  VIADDMNMX R0, R3.reuse, R0, R6, PT ;  /* 0x0000000003007246 */ /* 0x040fe20003800106 */
[----:B------:R-:W-:-:S04]  /*2490*/  IMAD R3, R3, 0x50, -R11 ;  /* 0x0000005003037824 */ /* 0x000fc800078e0a0b */
[----:B------:R-:W-:Y:S01]  /*24a0*/  IMAD R5, R0, 0x50, -R11 ;  /* 0x0000005000057824 */ /* 0x000fe200078e0a0b */
[----:B------:R-:W-:-:S04]  /*24b0*/  VIMNMX R3, RZ, R3, !PT ;  /* 0x00000003ff037248 */ /* 0x000fc80007fe0100 */
[----:B------:R-:W-:-:S04]  /*24c0*/  VIMNMX R0, R5, R24, PT ;  /* 0x0000001805007248 */ /* 0x000fc80003fe0100 */
[----:B------:R-:W-:Y:S01]  /*24d0*/  ISETP.GT.AND P0, PT, R0, R3, PT ;  /* 0x000000030000720c */ /* 0x000fe20003f04270 */
[----:B------:R-:W-:-:S05]  /*24e0*/  IMAD.WIDE.U32 R2, R3, -0x33333333, RZ ;  /* 0xcccccccd03027825 */ /* 0x000fca00078e00ff */
[----:B------:R-:W-:-:S05]  /*24f0*/  SHF.R.U32.HI R113, RZ, 0x6, R3 ;  /* 0x00000006ff717819 */ /* 0x000fca0000011603 */
[----:B------:R-:W-:Y:S02]  /*2500*/  IMAD.MOV.U32 R2, RZ, RZ, R113 ;  /* 0x000000ffff027224 */ /* 0x000fe400078e0071 */
        /* <DEDUP_REMOVED lines=15> */
[----:B0-----:R-:W-:Y:S01]  /*2600*/  MOV R10, UR6 ;  /* 0x00000006000a7c02 */ /* 0x001fe20008000f00 */
        /* <DEDUP_REMOVED lines=11> */
.L_x_2657:
[----:B------:R-:W-:Y:S05]  /*26c0*/  BSYNC B6 ;  /* 0x0000000000067941 */ /* 0x000fea0003800000 */
.L_x_2656:
        /* <DEDUP_REMOVED lines=20> */
.L_x_2659:
[----:B------:R-:W-:Y:S05]  /*2810*/  BSYNC B6 ;  /* 0x0000000000067941 */ /* 0x000fea0003800000 */
.L_x_2658:
[----:B------:R-:W-:Y:S01]  /*2820*/  ULDC.64 UR4, c[0x0][0x9f8] ;  /* 0x00027e0000047ab9 */ /* 0x000fe20000000a00 */
[----:B------:R-:W1:Y:S01]  /*2830*/  LDC R7, c[0x0][0x3f4] ;  /* 0x0000fd00ff077b82 */ /* 0x000e620000000800 */
[----:B------:R-:W-:Y:S01]  /*2840*/  ISETP.NE.U32.AND P0, PT, RZ, UR4, PT ;  /* 0x00000004ff007c0c */ /* 0x000fe2000bf05070 */
[----:B------:R-:W-:Y:S01]  /*2850*/  ULDC.64 UR6, c[0x0][0x208] ;  /* 0x0000820000067ab9 */ /* 0x000fe20000000a00 */
[----:B------:R-:W-:Y:S01]  /*2860*/  MOV R0, R25 ;  /* 0x0000001900007202 */ /* 0x000fe20000000f00 */
[----:B------:R-:W2:Y:S01]  /*2870*/  LDL R20, [R1+0x54] ;  /* 0x0000540001147983 */ /* 0x000ea20000100800 */
[----:B------:R-:W-:-:S03]  /*2880*/  ISETP.NE.AND.EX P0, PT, RZ, UR5, PT, P0 ;  /* 0x00000005ff007c0c */ /* 0x000fc6000bf05300 */
[----:B------:R-:W3:Y:S01]  /*2890*/  LDC.64 R96, c[0x0][0x3f8] ;  /* 0x0000fe00ff607b82 */ /* 0x000ee20000000a00 */
[----:B------:R-:W-:-:S07]  /*28a0*/  SHF.R.S32.HI R9, RZ, 0x1f, R225 ;  /* 0x0000001fff097819 */ /* 0x000fce00000114e1 */
[----:B------:R-:W4:Y:S02]  /*28b0*/  LDC.64 R90, c[0x0][0x408] ;  /* 0x00010200ff5a7b82 */ /* 0x000f240000000a00 */
[----:B------:R-:W-:Y:S01]  /*28c0*/  @P0 IADD3 R4, P1, R28, UR4, RZ ;  /* 0x000000041c040c10 */ /* 0x000fe2000ff3e0ff */
[----:B------:R-:W-:Y:S01]  /*28d0*/  ULDC UR4, c[0x0][0x2f4] ;  /* 0x0000bd0000047ab9 */ /* 0x000fe20000000800 */
[----:B------:R-:W2:Y:S02]  /*28e0*/  LDL R28, [R1+0x5c] ;  /* 0x00005c00011c7983 */ /* 0x000ea40000100800 */
[----:B------:R-:W-:Y:S02]  /*28f0*/  @P0 IADD3.X R5, R27, UR5, RZ, P1, !PT ;  /* 0x000000051b050c10 */ /* 0x000fe40008ffe4ff */
[----:B------:R-:W4:Y:S01]  /*2900*/  LDL R27, [R1+0x58] ;  /* 0x00005800011b7983 */ /* 0x000f220000100800 */
[----:B------:R-:W-:-:S03]  /*2910*/  ISETP.GE.AND P1, PT, R214, UR4, PT ;  /* 0x00000004d6007c0c */ /* 0x000fc6000bf26270 */
[----:B------:R0:W2:Y:S01]  /*2920*/  @P0 LDG.E R0, desc[UR6][R4.64] ;  /* 0x0000000604000981 */ /* 0x0000a2000c1e1900 */
[----:B------:R-:W-:Y:S02]  /*2930*/  SEL R6, RZ, 0xffffffff, P1 ;  /* 0xffffffffff067807 */ /* 0x000fe40000800000 */
[----:B------:R-:W-:Y:S02]  /*2940*/  ISETP.GE.AND P0, PT, R16, UR4, PT ;  /* 0x0000000410007c0c */ /* 0x000fe4000bf06270 */
[----:B------:R-:W-:Y:S01]  /*2950*/  ISETP.GE.AND P2, PT, R19, UR4, PT ;  /* 0x0000000413007c0c */ /* 0x000fe2000bf46270 */
[----:B------:R-:W-:Y:S01]  /*2960*/  IMAD.SHL.U32 R6, R6, 0x2, RZ ;  /* 0x0000000206067824 */ /* 0x000fe200078e00ff */
[----:B------:R-:W-:Y:S01]  /*2970*/  SEL R3, RZ, 0x1, P0 ;  /* 0x00000001ff037807 */ /* 0x000fe20000000000 */
[----:B---3--:R-:W-:Y:S01]  /*2980*/  IMAD R8, R9, R96, RZ ;  /* 0x0000006009087224 */ /* 0x008fe200078e02ff */
[----:B0-----:R-:W-:Y:S02]  /*2990*/  SEL R4, RZ, 0x4, P2 ;  /* 0x00000004ff047807 */ /* 0x001fe40001000000 */
[----:B------:R-:W-:-:S02]  /*29a0*/  LOP3.LUT R3, R6, 0x2, R3, 0xe2, !PT ;  /* 0x0000000206037812 */ /* 0x000fc400078ee203 */
[-C--:B-1----:R-:W-:Y:S02]  /*29b0*/  ISETP.GE.AND P2, PT, R16, R7.reuse, PT ;  /* 0x000000071000720c */ /* 0x082fe40003f46270 */
[----:B------:R-:W-:Y:S01]  /*29c0*/  LOP3.LUT R4, R3, R4, RZ, 0xfc, !PT ;  /* 0x0000000403047212 */ /* 0x000fe200078efcff */
[-C--:B------:R-:W-:Y:S01]  /*29d0*/  IMAD.WIDE.U32 R100, R225, R96.reuse, R216 ;  /* 0x00000060e1647225 */ /* 0x080fe200078e00d8 */
[----:B------:R-:W-:Y:S02]  /*29e0*/  SEL R3, R7, RZ, P2 ;  /* 0x000000ff07037207 */ /* 0x000fe40001000000 */
[----:B------:R-:W-:Y:S01]  /*29f0*/  ISETP.GE.AND P1, PT, R214, R7, PT ;  /* 0x00000007d600720c */ /* 0x000fe20003f26270 */
[C---:B------:R-:W-:Y:S02]  /*2a00*/  IMAD R5, R225.reuse, R97, R8 ;  /* 0x00000061e1057224 */ /* 0x040fe400078e0208 */
[----:B------:R-:W-:Y:S01]  /*2a10*/  IMAD.WIDE.U32 R98, R225, R96, R16 ;  /* 0x00000060e1627225 */ /* 0x000fe200078e0010 */
[----:B------:R-:W-:-:S03]  /*2a20*/  IADD3 R3, R16, R3, RZ ;  /* 0x0000000310037210 */ /* 0x000fc60007ffe0ff */
[C---:B------:R-:W-:Y:S02]  /*2a30*/  VIADD R31, R225.reuse, 0x20 ;  /* 0x00000020e11f7836 */ /* 0x040fe40000000000 */
[----:B------:R-:W-:Y:S02]  /*2a40*/  VIADD R25, R225, 0x20 ;  /* 0x00000020e1197836 */ /* 0x000fe40000000000 */
[----:B------:R-:W-:Y:S02]  /*2a50*/  IMAD.IADD R101, R101, 0x1, R5 ;  /* 0x0000000165657824 */ /* 0x000fe400078e0205 */
[----:B------:R-:W-:Y:S01]  /*2a60*/  IMAD.IADD R99, R5, 0x1, R99 ;  /* 0x0000000105637824 */ /* 0x000fe200078e0263 */
[----:B------:R-:W-:Y:S01]  /*2a70*/  SEL R5, R7, RZ, P1 ;  /* 0x000000ff07057207 */ /* 0x000fe20000800000 */
[----:B------:R-:W-:Y:S01]  /*2a80*/  IMAD.SHL.U32 R31, R31, 0x40, RZ ;  /* 0x000000401f1f7824 */ /* 0x000fe200078e00ff */
[----:B------:R-:W-:Y:S01]  /*2a90*/  SHF.R.S32.HI R10, RZ, 0x1f, R3 ;  /* 0x0000001fff0a7819 */ /* 0x000fe20000011403 */
[----:B------:R-:W-:-:S02]  /*2aa0*/  IMAD.SHL.U32 R25, R25, 0x40, RZ ;  /* 0x0000004019197824 */ /* 0x000fc400078e00ff */
[----:B------:R-:W-:Y:S01]  /*2ab0*/  IMAD.IADD R8, R214, 0x1, R5 ;  /* 0x00000001d6087824 */ /* 0x000fe200078e0205 */
[CC--:B------:R-:W-:Y:S02]  /*2ac0*/  LEA.HI R5, R10.reuse, R3.reuse, RZ, 0x6 ;  /* 0x000000030a057211 */ /* 0x0c0fe400078f30ff */
[----:B------:R-:W-:Y:S02]  /*2ad0*/  LEA.HI R10, R10, R3, RZ, 0x3 ;  /* 0x000000030a0a7211 */ /* 0x000fe400078f18ff */
[----:B------:R-:W-:Y:S02]  /*2ae0*/  LOP3.LUT R31, R31, 0x1c0, RZ, 0xc0, !PT ;  /* 0x000001c01f1f7812 */ /* 0x000fe400078ec0ff */
[----:B------:R-:W-:Y:S02]  /*2af0*/  LOP3.LUT R25, R25, 0x1c0, RZ, 0xc0, !PT ;  /* 0x000001c019197812 */ /* 0x000fe400078ec0ff */
[----:B------:R-:W-:Y:S02]  /*2b00*/  SHF.R.S32.HI R5, RZ, 0x6, R5 ;  /* 0x00000006ff057819 */ /* 0x000fe40000011405 */
[----:B------:R-:W-:-:S02]  /*2b10*/  LOP3.LUT R11, R31, 0x38, R10, 0xf8, !PT ;  /* 0x000000381f0b7812 */ /* 0x000fc400078ef80a */
[----:B------:R-:W-:-:S04]  /*2b20*/  SHF.R.U32.HI R25, RZ, 0x3, R25 ;  /* 0x00000003ff197819 */ /* 0x000fc80000011619 */
[----:B------:R-:W-:Y:S01]  /*2b30*/  LOP3.LUT R12, R11, R25, RZ, 0x3c, !PT ;  /* 0x000000190b0c7212 */ /* 0x000fe200078e3cff */
[----:B----4-:R-:W-:-:S05]  /*2b40*/  IMAD R125, R5, 0x1400, R27 ;  /* 0x00001400057d7824 */ /* 0x010fca00078e021b */
[----:B------:R-:W-:Y:S02]  /*2b50*/  IADD3 R125, R125, R12, RZ ;  /* 0x0000000c7d7d7210 */ /* 0x000fe40007ffe0ff */
[----:B------:R-:W3:Y:S01]  /*2b60*/  LDL R12, [R1+0x80] ;  /* 0x00008000010c7983 */ /* 0x000ee20000100800 */
[-C--:B------:R-:W-:Y:S01]  /*2b70*/  IMAD R6, R9, R90.reuse, RZ ;  /* 0x0000005a09067224 */ /* 0x080fe200078e02ff */
[C---:B------:R-:W-:Y:S01]  /*2b80*/  SHF.L.U32 R29, R225.reuse, 0x6, RZ ;  /* 0x00000006e11d7819 */ /* 0x040fe200000006ff */
[C---:B------:R-:W-:Y:S02]  /*2b90*/  IMAD.SHL.U32 R32, R225.reuse, 0x40, RZ ;  /* 0x00000040e1207824 */ /* 0x040fe400078e00ff */
[----:B------:R-:W-:-:S04]  /*2ba0*/  IMAD.WIDE.U32 R94, R225, R90, R216 ;  /* 0x0000005ae15e7225 */ /* 0x000fc800078e00d8 */
[C---:B------:R-:W-:Y:S02]  /*2bb0*/  IMAD R9, R225.reuse, R91, R6 ;  /* 0x0000005be1097224 */ /* 0x040fe400078e0206 */
[----:B------:R-:W-:Y:S01]  /*2bc0*/  IMAD.WIDE.U32 R92, R225, R90, R16 ;  /* 0x0000005ae15c7225 */ /* 0x000fe200078e0010 */
[----:B------:R-:W-:Y:S02]  /*2bd0*/  LOP3.LUT R32, R32, 0x1c0, RZ, 0xc0, !PT ;  /* 0x000001c020207812 */ /* 0x000fe400078ec0ff */
[----:B------:R-:W-:Y:S01]  /*2be0*/  LOP3.LUT R29, R29, 0x1c0, RZ, 0xc0, !PT ;  /* 0x000001c01d1d7812 */ /* 0x000fe200078ec0ff */
[----:B------:R-:W-:Y:S01]  /*2bf0*/  IMAD.IADD R95, R95, 0x1, R9 ;  /* 0x000000015f5f7824 */ /* 0x000fe200078e0209 */
[----:B------:R-:W-:Y:S01]  /*2c00*/  IADD3 R15, R225, 0x40, RZ ;  /* 0x00000040e10f7810 */ /* 0x000fe20007ffe0ff */
[----:B------:R-:W-:Y:S01]  /*2c10*/  IMAD.IADD R93, R9, 0x1, R93 ;  /* 0x00000001095d7824 */ /* 0x000fe200078e025d */
[----:B------:R-:W-:Y:S01]  /*2c20*/  SHF.R.S32.HI R9, RZ, 0x1f, R8 ;  /* 0x0000001fff097819 */ /* 0x000fe20000011408 */
[----:B------:R-:W-:Y:S01]  /*2c30*/  VIADD R30, R225, 0x40 ;  /* 0x00000040e11e7836 */ /* 0x000fe20000000000 */
[----:B------:R-:W0:Y:S01]  /*2c40*/  S2R R157, SR_TID.X ;  /* 0x00000000009d7919 */ /* 0x000e220000002100 */
[----:B------:R-:W-:Y:S01]  /*2c50*/  LOP3.LUT R3, R32, 0x38, R10, 0xf8, !PT ;  /* 0x0000003820037812 */ /* 0x000fe200078ef80a */
[----:B------:R-:W-:Y:S01]  /*2c60*/  IMAD.SHL.U32 R15, R15, 0x40, RZ ;  /* 0x000000400f0f7824 */ /* 0x000fe200078e00ff */
[----:B------:R-:W-:Y:S01]  /*2c70*/  SHF.R.U32.HI R29, RZ, 0x3, R29 ;  /* 0x00000003ff1d7819 */ /* 0x000fe2000001161d */
[----:B------:R-:W-:Y:S01]  /*2c80*/  IMAD.SHL.U32 R30, R30, 0x40, RZ ;  /* 0x000000401e1e7824 */ /* 0x000fe200078e00ff */
[----:B------:R-:W-:-:S02]  /*2c90*/  LEA.HI R21, R9, R8, RZ, 0x3 ;  /* 0x0000000809157211 */ /* 0x000fc400078f18ff */
[----:B------:R-:W-:Y:S01]  /*2ca0*/  LEA.HI R8, R9, R8, RZ, 0x6 ;  /* 0x0000000809087211 */ /* 0x000fe200078f30ff */
[----:B--2---:R-:W-:Y:S01]  /*2cb0*/  IMAD R127, R5, 0x1400, R28 ;  /* 0x00001400057f7824 */ /* 0x004fe200078e021c */
[----:B------:R-:W-:Y:S01]  /*2cc0*/  LOP3.LUT R6, R3, R29, RZ, 0x3c, !PT ;  /* 0x0000001d03067212 */ /* 0x000fe200078e3cff */
[----:B------:R-:W-:Y:S01]  /*2cd0*/  IMAD R123, R5, 0x1400, R20 ;  /* 0x00001400057b7824 */ /* 0x000fe200078e0214 */
[----:B------:R-:W-:Y:S02]  /*2ce0*/  LOP3.LUT R30, R30, 0x1c0, RZ, 0xc0, !PT ;  /* 0x000001c01e1e7812 */ /* 0x000fe400078ec0ff */
[----:B------:R-:W-:Y:S02]  /*2cf0*/  LOP3.LUT R15, R15, 0x1c0, RZ, 0xc0, !PT ;  /* 0x000001c00f0f7812 */ /* 0x000fe400078ec0ff */
[----:B------:R-:W-:Y:S02]  /*2d00*/  SHF.R.S32.HI R8, RZ, 0x6, R8 ;  /* 0x00000006ff087819 */ /* 0x000fe40000011408 */
[----:B------:R-:W-:Y:S01]  /*2d10*/  LOP3.LUT R5, R31, 0x38, R21, 0xf8, !PT ;  /* 0x000000381f057812 */ /* 0x000fe200078ef815 */
[----:B------:R-:W-:Y:S01]  /*2d20*/  IMAD.IADD R127, R127, 0x1, R6 ;  /* 0x000000017f7f7824 */ /* 0x000fe200078e0206 */
[----:B------:R-:W-:Y:S01]  /*2d30*/  SHF.R.U32.HI R15, RZ, 0x3, R15 ;  /* 0x00000003ff0f7819 */ /* 0x000fe2000001160f */
[----:B------:R-:W-:Y:S01]  /*2d40*/  IMAD R124, R8, 0x1400, R27 ;  /* 0x00001400087c7824 */ /* 0x000fe200078e021b */
[----:B------:R-:W-:-:S02]  /*2d50*/  LOP3.LUT R3, R32, 0x38, R21, 0xf8, !PT ;  /* 0x0000003820037812 */ /* 0x000fc400078ef815 */
[----:B------:R-:W-:Y:S02]  /*2d60*/  LOP3.LUT R6, R30, 0x38, R21, 0xf8, !PT ;  /* 0x000000381e067812 */ /* 0x000fe400078ef815 */
[----:B------:R-:W-:Y:S02]  /*2d70*/  LOP3.LUT R5, R5, R25, RZ, 0x3c, !PT ;  /* 0x0000001905057212 */ /* 0x000fe400078e3cff */
[----:B-----5:R-:W-:Y:S01]  /*2d80*/  SHF.R.S32.HI R11, RZ, 0x1f, R152 ;  /* 0x0000001fff0b7819 */ /* 0x020fe20000011498 */
[C---:B------:R-:W-:Y:S01]  /*2d90*/  IMAD R126, R8.reuse, 0x1400, R28 ;  /* 0x00001400087e7824 */ /* 0x040fe200078e021c */
[----:B------:R-:W-:Y:S01]  /*2da0*/  LOP3.LUT R3, R3, R29, RZ, 0x3c, !PT ;  /* 0x0000001d03037212 */ /* 0x000fe200078e3cff */
[----:B------:R-:W-:Y:S01]  /*2db0*/  IMAD R122, R8, 0x1400, R20 ;  /* 0x00001400087a7824 */ /* 0x000fe200078e0214 */
[-C--:B------:R-:W-:Y:S01]  /*2dc0*/  LOP3.LUT R9, R6, R15.reuse, RZ, 0x3c, !PT ;  /* 0x0000000f06097212 */ /* 0x080fe200078e3cff */
[----:B------:R-:W-:Y:S01]  /*2dd0*/  IMAD.IADD R124, R124, 0x1, R5 ;  /* 0x000000017c7c7824 */ /* 0x000fe200078e0205 */
[----:B------:R-:W-:Y:S01]  /*2de0*/  LOP3.LUT R13, R30, 0x38, R10, 0xf8, !PT ;  /* 0x000000381e0d7812 */ /* 0x000fe200078ef80a */
[----:B------:R-:W-:Y:S01]  /*2df0*/  IMAD R5, R11, R96, RZ ;  /* 0x000000600b057224 */ /* 0x000fe200078e02ff */
[----:B------:R-:W-:Y:S01]  /*2e00*/  ISETP.GE.AND P0, PT, R22, UR4, PT ;  /* 0x0000000416007c0c */ /* 0x000fe2000bf06270 */
[----:B------:R-:W-:Y:S01]  /*2e10*/  IMAD.IADD R126, R126, 0x1, R3 ;  /* 0x000000017e7e7824 */ /* 0x000fe200078e0203 */
[----:B------:R-:W-:Y:S01]  /*2e20*/  LOP3.LUT R14, R13, R15, RZ, 0x3c, !PT ;  /* 0x0000000f0d0e7212 */ /* 0x000fe200078e3cff */
[----:B------:R-:W-:Y:S01]  /*2e30*/  IMAD.IADD R122, R122, 0x1, R9 ;  /* 0x000000017a7a7824 */ /* 0x000fe200078e0209 */
[C-C-:B------:R-:W-:Y:S01]  /*2e40*/  SHF.L.U64.HI R3, R96.reuse, 0x5, R97.reuse ;  /* 0x0000000560037819 */ /* 0x140fe20000010261 */
[----:B------:R-:W-:Y:S01]  /*2e50*/  IMAD R9, R97, 0x50, RZ ;  /* 0x0000005061097824 */ /* 0x000fe200078e02ff */
[----:B------:R-:W-:Y:S01]  /*2e60*/  SHF.L.U64.HI R105, R96, 0x6, R97 ;  /* 0x0000000660697819 */ /* 0x000fe20000010261 */
[----:B------:R-:W-:Y:S01]  /*2e70*/  IMAD R13, R152, R97, R5 ;  /* 0x00000061980d7224 */ /* 0x000fe200078e0205 */
[C---:B------:R-:W-:Y:S01]  /*2e80*/  SHF.L.U32 R102, R96.reuse, 0x5, RZ ;  /* 0x0000000560667819 */ /* 0x040fe200000006ff */
[----:B------:R-:W-:-:S02]  /*2e90*/  IMAD.SHL.U32 R106, R96, 0x40, RZ ;  /* 0x00000040606a7824 */ /* 0x000fc400078e00ff */
[----:B------:R-:W-:Y:S01]  /*2ea0*/  IMAD.WIDE.U32 R100, R152, R96, R100 ;  /* 0x0000006098647225 */ /* 0x000fe200078e0064 */
[----:B------:R-:W-:-:S03]  /*2eb0*/  SEL R5, RZ, 0x8, P0 ;  /* 0x00000008ff057807 */ /* 0x000fc60000000000 */
[----:B------:R-:W-:-:S04]  /*2ec0*/  IMAD.WIDE.U32 R98, R152, R96, R98 ;  /* 0x0000006098627225 */ /* 0x000fc800078e0062 */
[----:B------:R-:W-:-:S04]  /*2ed0*/  IMAD.WIDE.U32 R96, R96, 0x50, RZ ;  /* 0x0000005060607825 */ /* 0x000fc800078e00ff */
[-C--:B------:R-:W-:Y:S01]  /*2ee0*/  IMAD R11, R11, R90.reuse, RZ ;  /* 0x0000005a0b0b7224 */ /* 0x080fe200078e02ff */
[C---:B------:R-:W-:Y:S01]  /*2ef0*/  SHF.L.U64.HI R103, R90.reuse, 0x5, R91 ;  /* 0x000000055a677819 */ /* 0x040fe2000001025b */
[----:B------:R-:W-:Y:S01]  /*2f00*/  IMAD.IADD R116, R97, 0x1, R9 ;  /* 0x0000000161747824 */ /* 0x000fe200078e0209 */
[----:B------:R-:W-:Y:S01]  /*2f10*/  SHF.L.U64.HI R107, R90, 0x6, R91 ;  /* 0x000000065a6b7819 */ /* 0x000fe2000001025b */
[----:B------:R-:W-:Y:S01]  /*2f20*/  IMAD R117, R91, 0x50, RZ ;  /* 0x000000505b757824 */ /* 0x000fe200078e02ff */
[----:B------:R-:W-:Y:S01]  /*2f30*/  LOP3.LUT R27, R4, R5, RZ, 0xfc, !PT ;  /* 0x00000005041b7212 */ /* 0x000fe200078efcff */
[----:B------:R-:W-:Y:S01]  /*2f40*/  IMAD R11, R152, R91, R11 ;  /* 0x0000005b980b7224 */ /* 0x000fe200078e020b */
[----:B------:R-:W-:Y:S01]  /*2f50*/  SHF.R.S32.HI R9, RZ, 0x3, R10 ;  /* 0x00000003ff097819 */ /* 0x000fe2000001140a */
[C---:B------:R-:W-:Y:S01]  /*2f60*/  IMAD.SHL.U32 R104, R90.reuse, 0x20, RZ ;  /* 0x000000205a687824 */ /* 0x040fe200078e00ff */
[----:B------:R-:W-:Y:S01]  /*2f70*/  SHF.R.S32.HI R20, RZ, 0x3, R21 ;  /* 0x00000003ff147819 */ /* 0x000fe20000011415 */
[----:B------:R-:W-:Y:S01]  /*2f80*/  IMAD.SHL.U32 R108, R90, 0x40, RZ ;  /* 0x000000405a6c7824 */ /* 0x000fe200078e00ff */
[----:B------:R-:W-:Y:S01]  /*2f90*/  LOP3.LUT R10, R10, 0xfffffff8, RZ, 0xc0, !PT ;  /* 0xfffffff80a0a7812 */ /* 0x000fe200078ec0ff */
[----:B------:R-:W-:Y:S01]  /*2fa0*/  IMAD.WIDE.U32 R94, R152, R90, R94 ;  /* 0x0000005a985e7225 */ /* 0x000fe200078e005e */
[----:B------:R-:W-:-:S03]  /*2fb0*/  LOP3.LUT R21, R21, 0xfffffff8, RZ, 0xc0, !PT ;  /* 0xfffffff815157812 */ /* 0x000fc600078ec0ff */
[----:B------:R-:W-:Y:S01]  /*2fc0*/  IMAD.WIDE.U32 R92, R152, R90, R92 ;  /* 0x0000005a985c7225 */ /* 0x000fe200078e005c */
[----:B------:R-:W-:-:S03]  /*2fd0*/  SHF.L.U32 R112, R7, 0x1, RZ ;  /* 0x0000000107707819 */ /* 0x000fc600000006ff */
[----:B------:R-:W-:Y:S01]  /*2fe0*/  IMAD.WIDE.U32 R90, R90, 0x50, RZ ;  /* 0x000000505a5a7825 */ /* 0x000fe200078e00ff */
[----:B------:R-:W-:-:S03]  /*2ff0*/  LOP3.LUT R25, R27, 0x2, RZ, 0xc0, !PT ;  /* 0x000000021b197812 */ /* 0x000fc600078ec0ff */
[----:B------:R-:W-:Y:S01]  /*3000*/  IMAD.IADD R115, R115, 0x1, R26 ;  /* 0x0000000173737824 */ /* 0x000fe200078e021a */
[----:B------:R-:W-:Y:S01]  /*3010*/  LOP3.LUT R26, R27, 0x4, RZ, 0xc0, !PT ;  /* 0x000000041b1a7812 */ /* 0x000fe200078ec0ff */
[----:B------:R-:W-:Y:S01]  /*3020*/  IMAD.IADD R123, R123, 0x1, R14 ;  /* 0x000000017b7b7824 */ /* 0x000fe200078e020e */
[----:B0-----:R-:W-:Y:S01]  /*3030*/  LEA.HI R157, R157, 0x8, RZ, 0x19 ;  /* 0x000000089d9d7811 */ /* 0x001fe200078fc8ff */
        /* <DEDUP_REMOVED lines=8> */
[----:B------:R-:W-:Y:S02]  /*30c0*/  SHF.R.S32.HI R28, RZ, 0x1f, R10 ;  /* 0x0000001fff1c7819 */ /* 0x000fe4000001140a */
[----:B------:R-:W-:Y:S01]  /*30d0*/  SHF.R.S32.HI R29, RZ, 0x1f, R21 ;  /* 0x0000001fff1d7819 */ /* 0x000fe20000011415 */
[----:B---3--:R-:W-:-:S07]  /*30e0*/  IMAD R109, R12, 0x20, R225 ;  /* 0x000000200c6d7824 */ /* 0x008fce00078e02e1 */
.L_x_2776:
[----:B--2---:R-:W2:Y:S01]  /*30f0*/  LDL R34, [R1+0x7c] ;  /* 0x00007c0001227983 */ /* 0x004ea20000100800 */
[----:B------:R-:W0:Y:S01]  /*3100*/  LDC R32, c[0x0][0x430] ;  /* 0x00010c00ff207b82 */ /* 0x000e220000000800 */
[----:B------:R-:W-:Y:S01]  /*3110*/  VIADD R2, R2, 0xffffffff ;  /* 0xffffffff02027836 */ /* 0x000fe20000000000 */
[----:B------:R-:W-:-:S03]  /*3120*/  ULDC.64 UR4, c[0x0][0x208] ;  /* 0x0000820000047ab9 */ /* 0x000fc60000000a00 */
[----:B---3--:R-:W-:-:S03]  /*3130*/  IMAD R11, R2, 0x50, R109 ;  /* 0x00000050020b7824 */ /* 0x008fc600078e026d */
        /* <DEDUP_REMOVED lines=14> */
[----:B------:R-:W-:Y:S01]  /*3220*/  @!P0 IMAD R33, R0, R15, R30 ;  /* 0x0000000f00218224 */ /* 0x000fe200078e021e */
[----:B------:R-:W-:-:S05]  /*3230*/  @!P0 MOV R30, R11 ;  /* 0x0000000b001e8202 */ /* 0x000fca0000000f00 */
[----:B------:R-:W-:-:S04]  /*3240*/  @!P0 IMAD.WIDE.U32 R14, R0, R14, R30 ;  /* 0x0000000e000e8225 */ /* 0x000fc800078e001e */
[----:B------:R-:W-:Y:S01]  /*3250*/  @!P0 IMAD.IADD R15, R15, 0x1, R33 ;  /* 0x000000010f0f8824 */ /* 0x000fe200078e0221 */
[----:B---3--:R-:W-:Y:S01]  /*3260*/  @!P0 LEA R12, P3, R14, R12, 0x2 ;  /* 0x0000000c0e0c8211 */ /* 0x008fe200078610ff */
[----:B------:R-:W-:-:S03]  /*3270*/  IMAD.MOV.U32 R30, RZ, RZ, RZ ;  /* 0x000000ffff1e7224 */ /* 0x000fc600078e00ff */
[----:B------:R-:W-:-:S05]  /*3280*/  @!P0 LEA.HI.X R13, R14, R13, R15, 0x2, P3 ;  /* 0x0000000d0e0d8211 */ /* 0x000fca00018f140f */
[----:B------:R0:W5:Y:S01]  /*3290*/  @!P0 LDG.E R30, desc[UR4][R12.64] ;  /* 0x000000040c1e8981 */ /* 0x000162000c1e1900 */
[----:B------:R-:W-:Y:S01]  /*32a0*/  ISETP.GE.AND P0, PT, R111, 0x1, PT ;  /* 0x000000016f00780c */ /* 0x000fe20003f06270 */
[----:B------:R-:W-:Y:S01]  /*32b0*/  IMAD.MOV R31, RZ, RZ, -R11 ;  /* 0x000000ffff1f7224 */ /* 0x000fe200078e0a0b */
[----:B------:R-:W-:Y:S01]  /*32c0*/  ISETP.GT.AND P3, PT, R2, R113, PT ;  /* 0x000000710200720c */ /* 0x000fe20003f64270 */
[----:B------:R-:W-:Y:S05]  /*32d0*/  YIELD ;  /* 0x0000000000007946 */ /* 0x000fea0003800000 */
[----:B------:R-:W-:Y:S01]  /*32e0*/  BSSY B0, `(.L_x_2660) ;  /* 0x0000815000007945 */ /* 0x000fe20003800000 */
[----:B------:R-:W-:Y:S01]  /*32f0*/  IMAD R31, R32, R31, R35 ;  /* 0x0000001f201f7224 */ /* 0x000fe200078e0223 */
[----:B------:R-:W-:Y:S01]  /*3300*/  P2R R110, PR, RZ, 0x8 ;  /* 0x00000008ff6e7803 */ /* 0x000fe20000000000 */
        /* <DEDUP_REMOVED lines=10> */
[----:B------:R-:W-:Y:S02]  /*33b0*/  IMAD R87, R2, -0x50, R24 ;  /* 0xffffffb002577824 */ /* 0x000fe400078e0218 */
[----:B------:R-:W-:Y:S01]  /*33c0*/  IMAD R11, R31, UR5, R14 ;  /* 0x000000051f0b7c24 */ /* 0x000fe2000f8e020e */
[----:B------:R-:W-:Y:S01]  /*33d0*/  ULDC.64 UR4, c[0x0][0x310] ;  /* 0x0000c40000047ab9 */ /* 0x000fe20000000a00 */
[----:B------:R-:W-:Y:S01]  /*33e0*/  IMAD R14, R116, R2, RZ ;  /* 0x00000002740e7224 */ /* 0x000fe200078e02ff */
[----:B------:R-:W-:Y:S01]  /*33f0*/  VIMNMX R87, R87, 0x50, PT ;  /* 0x0000005057577848 */ /* 0x000fe20003fe0100 */
[----:B------:R-:W-:Y:S01]  /*3400*/  IMAD R15, R86, UR4, RZ ;  /* 0x00000004560f7c24 */ /* 0x000fe2000f8e02ff */
[----:B------:R-:W-:-:S02]  /*3410*/  IADD3 R13, R13, R11, RZ ;  /* 0x0000000b0d0d7210 */ /* 0x000fc40007ffe0ff */
[----:B------:R-:W-:Y:S01]  /*3420*/  SHF.R.S32.HI R11, RZ, 0x1f, R2 ;  /* 0x0000001fff0b7819 */ /* 0x000fe20000011402 */
[C---:B------:R-:W-:Y:S02]  /*3430*/  IMAD R15, R30.reuse, UR5, R15 ;  /* 0x000000051e0f7c24 */ /* 0x040fe4000f8e020f */
[----:B------:R-:W-:Y:S01]  /*3440*/  IMAD.WIDE.U32 R12, R30, UR4, R12 ;  /* 0x000000041e0c7c25 */ /* 0x000fe2000f8e000c */
[----:B------:R-:W-:-:S03]  /*3450*/  ULDC.64 UR4, c[0x0][0x308] ;  /* 0x0000c20000047ab9 */ /* 0x000fc60000000a00 */
[----:B------:R-:W-:Y:S02]  /*3460*/  IMAD.IADD R13, R13, 0x1, R15 ;  /* 0x000000010d0d7824 */ /* 0x000fe400078e020f */
        /* <DEDUP_REMOVED lines=27> */
[----:B------:R-:W-:Y:S02]  /*3620*/  IADD3 R33, P4, R94, R12, RZ ;  /* 0x0000000c5e217210 */ /* 0x000fe40007f9e0ff */
[----:B------:R-:W-:Y:S02]  /*3630*/  CS2R R76, SRZ ;  /* 0x00000000004c7805 */ /* 0x000fe4000001ff00 */
[----:B------:R-:W-:Y:S01]  /*3640*/  ISETP.GE.AND P5, PT, R216, R111, PT ;  /* 0x0000006fd800720c */ /* 0x000fe20003fa6270 */
[----:B------:R-:W-:Y:S01]  /*3650*/  IMAD.X R35, R11, 0x1, R5, P0 ;  /* 0x000000010b237824 */ /* 0x000fe200000e0605 */
[----:B------:R-:W-:Y:S02]  /*3660*/  LEA R34, P0, R32, UR4, 0x1 ;  /* 0x0000000420227c11 */ /* 0x000fe4000f8008ff */
[----:B------:R-:W-:-:S02]  /*3670*/  CS2R R78, SRZ ;  /* 0x00000000004e7805 */ /* 0x000fc4000001ff00 */
[----:B------:R-:W-:Y:S01]  /*3680*/  IADD3.X R36, R80, R7, RZ, P4, !PT ;  /* 0x0000000750247210 */ /* 0x000fe200027fe4ff */
[----:B------:R-:W-:Y:S01]  /*3690*/  ULDC.64 UR6, c[0x0][0x208] ;  /* 0x0000820000067ab9 */ /* 0x000fe20000000a00 */
[----:B------:R-:W-:Y:S01]  /*36a0*/  LEA.HI.X R35, R32, UR5, R35, 0x1, P0 ;  /* 0x0000000520237c11 */ /* 0x000fe200080f0c23 */
[----:B------:R-:W-:Y:S01]  /*36b0*/  ULDC.64 UR4, c[0x0][0x400] ;  /* 0x0001000000047ab9 */ /* 0x000fe20000000a00 */
[----:B------:R-:W-:Y:S02]  /*36c0*/  ISETP.GE.AND P4, PT, R221, R111, PT ;  /* 0x0000006fdd00720c */ /* 0x000fe40003f86270 */
[C---:B------:R-:W-:Y:S01]  /*36d0*/  LEA R32, P0, R33.reuse, UR4, 0x1 ;  /* 0x0000000421207c11 */ /* 0x040fe2000f8008ff */
[----:B------:R0:W5:Y:S03]  /*36e0*/  @!P5 LDG.E.64 R76, desc[UR6][R34.64] ;  /* 0x00000006224cd981 */ /* 0x000166000c1e1b00 */
[----:B------:R-:W-:-:S02]  /*36f0*/  LEA.HI.X R33, R33, UR5, R36, 0x1, P0 ;  /* 0x0000000521217c11 */ /* 0x000fc400080f0c24 */
        /* <DEDUP_REMOVED lines=15> */
.L_x_2664:
[----:B------:R-:W-:Y:S05]  /*37f0*/  BSYNC B1 ;  /* 0x0000000000017941 */ /* 0x000fea0003800000 */
.L_x_2663:
[----:B0----5:R-:W-:Y:S01]  /*3800*/  IMAD.MOV.U32 R32, RZ, RZ, R64 ;  /* 0x000000ffff207224 */ /* 0x021fe200078e0040 */
[----:B------:R-:W-:Y:S01]  /*3810*/  BSSY B1, `(.L_x_2665) ;  /* 0x0000047000017945 */ /* 0x000fe20003800000 */
[----:B------:R-:W-:Y:S01]  /*3820*/  IMAD.MOV.U32 R34, RZ, RZ, R65 ;  /* 0x000000ffff227224 */ /* 0x000fe200078e0041 */
[----:B------:R-:W-:Y:S01]  /*3830*/  CS2R R52, SRZ ;  /* 0x0000000000347805 */ /* 0x000fe2000001ff00 */
[----:B------:R-:W-:Y:S01]  /*3840*/  IMAD.MOV.U32 R33, RZ, RZ, R68 ;  /* 0x000000ffff217224 */ /* 0x000fe200078e0044 */
[----:B------:R-:W-:Y:S01]  /*3850*/  PRMT R145, R32, 0x7610, R145 ;  /* 0x0000761020917816 */ /* 0x000fe20000000091 */
[----:B------:R-:W-:Y:S01]  /*3860*/  IMAD.MOV.U32 R32, RZ, RZ, R69 ;  /* 0x000000ffff207224 */ /* 0x000fe200078e0045 */
[----:B------:R-:W-:Y:S01]  /*3870*/  PRMT R144, R34, 0x7610, R144 ;  /* 0x0000761022907816 */ /* 0x000fe20000000090 */
[----:B------:R-:W-:Y:S01]  /*3880*/  IMAD.MOV.U32 R34, RZ, RZ, R76 ;  /* 0x000000ffff227224 */ /* 0x000fe200078e004c */
[----:B------:R-:W-:Y:S01]  /*3890*/  PRMT R147, R33, 0x7610, R147 ;  /* 0x0000761021937816 */ /* 0x000fe20000000093 */
[----:B------:R-:W-:Y:S01]  /*38a0*/  VIADD R35, R225, 0x20 ;  /* 0x00000020e1237836 */ /* 0x000fe20000000000 */
[----:B------:R-:W-:Y:S01]  /*38b0*/  PRMT R146, R32, 0x7610, R146 ;  /* 0x0000761020927816 */ /* 0x000fe20000000092 */
[----:B------:R-:W-:Y:S01]  /*38c0*/  IMAD.MOV.U32 R32, RZ, RZ, R73 ;  /* 0x000000ffff207224 */ /* 0x000fe200078e0049 */
[----:B------:R-:W-:-:S02]  /*38d0*/  MOV R33, R72 ;  /* 0x0000004800217202 */ /* 0x000fc40000000f00 */
[----:B------:R-:W-:Y:S02]  /*38e0*/  CS2R R56, SRZ ;  /* 0x0000000000387805 */ /* 0x000fe4000001ff00 */
[----:B------:R-:W-:Y:S02]  /*38f0*/  PRMT R121, R34, 0x7610, R121 ;  /* 0x0000761022797816 */ /* 0x000fe40000000079 */
[----:B------:R-:W-:Y:S02]  /*3900*/  CS2R R60, SRZ ;  /* 0x00000000003c7805 */ /* 0x000fe4000001ff00 */
[----:B------:R-:W-:Y:S01]  /*3910*/  PRMT R148, R32, 0x5410, R33 ;  /* 0x0000541020947816 */ /* 0x000fe20000000021 */
[----:B------:R-:W-:Y:S01]  /*3920*/  IMAD.MOV.U32 R33, RZ, RZ, R77 ;  /* 0x000000ffff217224 */ /* 0x000fe200078e004d */
[----:B------:R-:W-:Y:S01]  /*3930*/  MOV R34, R67 ;  /* 0x0000004300227202 */ /* 0x000fe20000000f00 */
[----:B------:R-:W-:Y:S01]  /*3940*/  IMAD.MOV.U32 R32, RZ, RZ, R66 ;  /* 0x000000ffff207224 */ /* 0x000fe200078e0042 */
[----:B------:R-:W-:-:S02]  /*3950*/  ISETP.GE.AND P4, PT, R35, R87, PT ;  /* 0x000000572300720c */ /* 0x000fc40003f86270 */
[----:B------:R-:W-:Y:S02]  /*3960*/  CS2R R50, SRZ ;  /* 0x0000000000327805 */ /* 0x000fe4000001ff00 */
        /* <DEDUP_REMOVED lines=13> */
[----:B------:R-:W-:Y:S02]  /*3a40*/  CS2R R58, SRZ ;  /* 0x00000000003a7805 */ /* 0x000fe4000001ff00 */
[----:B------:R-:W-:Y:S02]  /*3a50*/  PRMT R150, R33, 0x5410, R34 ;  /* 0x0000541021967816 */ /* 0x000fe40000000022 */
[----:B------:R-:W-:Y:S02]  /*3a60*/  CS2R R62, SRZ ;  /* 0x00000000003e7805 */ /* 0x000fe4000001ff00 */
        /* <DEDUP_REMOVED lines=11> */
[----:B------:R-:W-:Y:S02]  /*3b20*/  LEA R34, P0, R32, UR4, 0x1 ;  /* 0x0000000420227c11 */ /* 0x000fe4000f8008ff */
[----:B------:R-:W-:Y:S02]  /*3b30*/  ISETP.GE.AND P5, PT, R216, R111, PT ;  /* 0x0000006fd800720c */ /* 0x000fe40003fa6270 */
[----:B------:R-:W-:Y:S02]  /*3b40*/  LEA.HI.X R35, R32, UR5, R35, 0x1, P0 ;  /* 0x0000000520237c11 */ /* 0x000fe400080f0c23 */
[----:B------:R-:W-:-:S04]  /*3b50*/  LEA R32, P0, R33, UR6, 0x1 ;  /* 0x0000000621207c11 */ /* 0x000fc8000f8008ff */
[----:B------:R-:W-:Y:S02]  /*3b60*/  LEA.HI.X R33, R33, UR7, R36, 0x1, P0 ;  /* 0x0000000721217c11 */ /* 0x000fe400080f0c24 */
[-C--:B------:R-:W-:Y:S02]  /*3b70*/  ISETP.GE.AND P0, PT, R221, R111.reuse, PT ;  /* 0x0000006fdd00720c */ /* 0x080fe40003f06270 */
[----:B------:R-:W-:Y:S02]  /*3b80*/  CS2R R56, SRZ ;  /* 0x0000000000387805 */ /* 0x000fe4000001ff00 */
[----:B------:R-:W-:Y:S01]  /*3b90*/  CS2R R58, SRZ ;  /* 0x00000000003a7805 */ /* 0x000fe2000001ff00 */
        /* <DEDUP_REMOVED lines=8> */
[----:B------:R-:W-:-:S02]  /*3c20*/  CS2R R54, SRZ ;  /* 0x0000000000367805 */ /* 0x000fc4000001ff00 */
[----:B------:R-:W-:Y:S01]  /*3c30*/  CS2R R50, SRZ ;  /* 0x0000000000327805 */ /* 0x000fe2000001ff00 */
[----:B------:R0:W5:Y:S04]  /*3c40*/  @!P5 LDG.E.64 R52, desc[UR8][R34.64+0x80] ;  /* 0x000080082234d981 */ /* 0x000168000c1e1b00 */
[----:B------:R0:W5:Y:S04]  /*3c50*/  @!P5 LDG.E.64 R54, desc[UR8][R32.64+0x80] ;  /* 0x000080082036d981 */ /* 0x000168000c1e1b00 */
[----:B------:R0:W5:Y:S04]  /*3c60*/  @!P0 LDG.E.64 R48, desc[UR8][R34.64+0xc0] ;  /* 0x0000c00822308981 */ /* 0x000168000c1e1b00 */
[----:B------:R0:W5:Y:S02]  /*3c70*/  @!P0 LDG.E.64 R50, desc[UR8][R32.64+0xc0] ;  /* 0x0000c00820328981 */ /* 0x000164000c1e1b00 */
.L_x_2666:
[----:B------:R-:W-:Y:S05]  /*3c80*/  BSYNC B1 ;  /* 0x0000000000017941 */ /* 0x000fea0003800000 */
.L_x_2665:
[----:B0----5:R-:W-:Y:S01]  /*3c90*/  MOV R33, R52 ;  /* 0x0000003400217202 */ /* 0x021fe20000000f00 */
[----:B------:R-:W-:Y:S01]  /*3ca0*/  IMAD.MOV.U32 R32, RZ, RZ, R53 ;  /* 0x000000ffff207224 */ /* 0x000fe200078e0035 */
[----:B------:R-:W-:Y:S01]  /*3cb0*/  BSSY B1, `(.L_x_2667) ;  /* 0x0000043000017945 */ /* 0x000fe20003800000 */
[----:B------:R-:W-:Y:S01]  /*3cc0*/  VIADD R36, R225, 0x40 ;  /* 0x00000040e1247836 */ /* 0x000fe20000000000 */
[----:B------:R-:W-:Y:S01]  /*3cd0*/  PRMT R137, R137, 0x5410, R33 ;  /* 0x0000541089897816 */ /* 0x000fe20000000021 */
[----:B------:R-:W-:Y:S01]  /*3ce0*/  IMAD.MOV.U32 R33, RZ, RZ, R60 ;  /* 0x000000ffff217224 */ /* 0x000fe200078e003c */
        /* <DEDUP_REMOVED lines=26> */
[----:B------:R-:W-:-:S02]  /*3e90*/  PRMT R135, R35, 0x5410, R34 ;  /* 0x0000541023877816 */ /* 0x000fc40000000022 */
[----:B------:R-:W-:Y:S02]  /*3ea0*/  CS2R R34, SRZ ;  /* 0x0000000000227805 */ /* 0x000fe4000001ff00 */
        /* <DEDUP_REMOVED lines=35> */
.L_x_2668:
[----:B------:R-:W-:Y:S05]  /*40e0*/  BSYNC B1 ;  /* 0x0000000000017941 */ /* 0x000fea0003800000 */
.L_x_2667:
        /* <DEDUP_REMOVED lines=15> */
[----:B------:R-:W-:Y:S02]  /*41e0*/  IMAD.MOV.U32 R12, RZ, RZ, R34 ;  /* 0x000000ffff0c7224 */ /* 0x000fe400078e0022 */
        /* <DEDUP_REMOVED lines=14> */
[----:B------:R-:W-:Y:S06]  /*42d0*/  @!P0 BRA `(.L_x_2669) ;  /* 0x0000000000048947 */ /* 0x000fec0003800000 */
[----:B------:R-:W-:Y:S01]  /*42e0*/  BPT.TRAP 0x1 ;  /* 0x000000040000795c */ /* 0x000fe20000300000 */
.L_x_2669:
[----:B------:R-:W-:Y:S01]  /*42f0*/  IMAD R88, R213, 0x8, R23 ;  /* 0x00000008d5587824 */ /* 0x000fe200078e0217 */
[----:B------:R-:W-:Y:S01]  /*4300*/  SHF.L.U32 R89, R227, 0x1f, RZ ;  /* 0x0000001fe3597819 */ /* 0x000fe200000006ff */
[----:B------:R-:W-:Y:S03]  /*4310*/  BSSY B1, `(.L_x_2670) ;  /* 0x0000003000017945 */ /* 0x000fe60003800000 */
[----:B------:R-:W0:Y:S02]  /*4320*/  SYNCS.PHASECHK.TRANS64.TRYWAIT P6, [R88+URZ+0x38890], R89 ;  /* 0x03889059580075a7 */ /* 0x000e2400080c017f */
[----:B0-----:R-:W-:Y:S05]  /*4330*/  @!P6 BRA `(.L_x_2671) ;  /* 0x000002e00014e947 */ /* 0x001fea0003800000 */
.L_x_3062:
[----:B------:R-:W-:Y:S05]  /*4340*/  BSYNC B1 ;  /* 0x0000000000017941 */ /* 0x000fea0003800000 */
.L_x_2670:
[----:B------:R-:W-:-:S03]  /*4350*/  UMOV UR4, 0xffffffff ;  /* 0xffffffff00047882 */ /* 0x000fc60000000000 */
[----:B------:R-:W-:Y:S05]  /*4360*/  BRA.DIV UR4, `(.L_x_2672) ;  /* 0x000002e2041c7947 */ /* 0x000fea000b800000 */
[----:B------:R1:W2:Y:S04]  /*4370*/  SHFL.IDX PT, R80, R118, RZ, 0x181f ;  /* 0x00181fff76507589 */ /* 0x0002a800000e0000 */
[----:B------:R1:W3:Y:S02]  /*4380*/  SHFL.IDX PT, R11, R119, RZ, 0x181f ;  /* 0x00181fff770b7589 */ /* 0x0002e400000e0000 */
.L_x_3066:
        /* <DEDUP_REMOVED lines=51> */
.L_x_2678:
[----:B------:R-:W-:Y:S05]  /*46c0*/  BSYNC B3 ;  /* 0x0000000000037941 */ /* 0x000fea0003800000 */
.L_x_2677:
[----:B---3--:R-:W-:Y:S01]  /*46d0*/  LEA R76, P3, R16, R11, 0x1 ;  /* 0x0000000b104c7211 */ /* 0x008fe200078608ff */
[----:B------:R-:W-:-:S03]  /*46e0*/  ULDC.64 UR4, c[0x0][0x208] ;  /* 0x0000820000047ab9 */ /* 0x000fc60000000a00 */
[----:B--2---:R-:W-:-:S05]  /*46f0*/  LEA.HI.X R77, R16, R80, R17, 0x1, P3 ;  /* 0x00000050104d7211 */ /* 0x004fca00018f0c11 */
[----:B0-----:R4:W-:Y:S04]  /*4700*/  ST.E.128 desc[UR4][R76.64], R12 ;  /* 0x0000000c4c007985 */ /* 0x0019e8000c101d04 */
.L_x_2676:
[----:B------:R-:W-:Y:S05]  /*4710*/  BSYNC B2 ;  /* 0x0000000000027941 */ /* 0x000fea0003800000 */
.L_x_2675:
        /* <DEDUP_REMOVED lines=48> */
.L_x_2682:
[----:B------:R-:W-:Y:S05]  /*4a20*/  BSYNC B3 ;  /* 0x0000000000037941 */ /* 0x000fea0003800000 */
.L_x_2681:
[----:B---3--:R-:W-:Y:S01]  /*4a30*/  LEA R72, P3, R212, R11, 0x1 ;  /* 0x0000000bd4487211 */ /* 0x008fe200078608ff */
[----:B------:R-:W-:-:S03]  /*4a40*/  ULDC.64 UR4, c[0x0][0x208] ;  /* 0x0000820000047ab9 */ /* 0x000fc60000000a00 */
[----:B--2---:R-:W-:-:S05]  /*4a50*/  LEA.HI.X R73, R212, R80, R215, 0x1, P3 ;  /* 0x00000050d4497211 */ /* 0x004fca00018f0cd7 */
[----:B0-----:R0:W-:Y:S04]  /*4a60*/  ST.E.128 desc[UR4][R72.64], R12 ;  /* 0x0000000c48007985 */ /* 0x0011e8000c101d04 */
.L_x_2680:
[----:B------:R-:W-:Y:S05]  /*4a70*/  BSYNC B2 ;  /* 0x0000000000027941 */ /* 0x000fea0003800000 */
.L_x_2679:
        /* <DEDUP_REMOVED lines=50> */
.L_x_2686:
[----:B------:R-:W-:Y:S05]  /*4da0*/  BSYNC B3 ;  /* 0x0000000000037941 */ /* 0x000fea0003800000 */
.L_x_2685:
[----:B---3--:R-:W-:Y:S01]  /*4db0*/  LEA R68, P3, R19, R11, 0x1 ;  /* 0x0000000b13447211 */ /* 0x008fe200078608ff */
[----:B------:R-:W-:-:S03]  /*4dc0*/  ULDC.64 UR4, c[0x0][0x208] ;  /* 0x0000820000047ab9 */ /* 0x000fc60000000a00 */
[----:B--2---:R-:W-:-:S05]  /*4dd0*/  LEA.HI.X R69, R19, R80, R219, 0x1, P3 ;  /* 0x0000005013457211 */ /* 0x004fca00018f0cdb */
[----:B----4-:R0:W-:Y:S04]  /*4de0*/  ST.E.128 desc[UR4][R68.64], R12 ;  /* 0x0000000c44007985 */ /* 0x0101e8000c101d04 */
.L_x_2684:
[----:B------:R-:W-:Y:S05]  /*4df0*/  BSYNC B2 ;  /* 0x0000000000027941 */ /* 0x000fea0003800000 */
.L_x_2683:
        /* <DEDUP_REMOVED lines=18> */
[----:B------:R-:W-:Y:S01]  /*4f20*/  FFMA.FTZ R65, R69, R68, -R65 ;  /* 0x0000004445417223 */ /* 0x000fe20000010841 */
[----:B------:R-:W-:Y:S01]  /*4f30*/  MOV R69, R12 ;  /* 0x0000000c00457202 */ /* 0x000fe20000000f00 */
[----:B------:R-:W-:Y:S01]  /*4f40*/  FFMA.FTZ R13, R67, R68, R13 ;  /* 0x00000044430d7223 */ /* 0x000fe2000001000d */
[----:B------:R-:W-:Y:S02]  /*4f50*/  IMAD.MOV.U32 R67, RZ, RZ, R15 ;  /* 0x000000ffff437224 */ /* 0x000fe400078e000f */
        /* <DEDUP_REMOVED lines=27> */
.L_x_2688:
[----:B------:R-:W-:Y:S05]  /*5110*/  BSYNC B2 ;  /* 0x0000000000027941 */ /* 0x000fea0003800000 */
.L_x_2687:
[----:B---3--:R-:W-:Y:S01]  /*5120*/  LEA R64, P3, R22, R11, 0x1 ;  /* 0x0000000b16407211 */ /* 0x008fe200078608ff */
[----:B------:R-:W-:-:S03]  /*5130*/  ULDC.64 UR4, c[0x0][0x208] ;  /* 0x0000820000047ab9 */ /* 0x000fc60000000a00 */
[----:B--2---:R-:W-:-:S05]  /*5140*/  LEA.HI.X R65, R22, R80, R218, 0x1, P3 ;  /* 0x0000005016417211 */ /* 0x004fca00018f0cda */
[----:B----4-:R0:W-:Y:S04]  /*5150*/  ST.E.128 desc[UR4][R64.64], R12 ;  /* 0x0000000c40007985 */ /* 0x0101e8000c101d04 */
.L_x_2674:
[----:B------:R-:W-:Y:S05]  /*5160*/  BSYNC B1 ;  /* 0x0000000000017941 */ /* 0x000fea0003800000 */
.L_x_2673:
[----:B------:R-:W-:-:S03]  /*5170*/  UMOV UR4, 0xffffffff ;  /* 0xffffffff00047882 */ /* 0x000fc60000000000 */
[----:B------:R-:W-:Y:S05]  /*5180*/  BRA.DIV UR4, `(.L_x_2689) ;  /* 0x000002d204e07947 */ /* 0x000fea000b800000 */
[----:B0-----:R0:W0:Y:S04]  /*5190*/  SHFL.IDX PT, R64, R118, 0x1, 0x181f ;  /* 0x00381f0076407f89 */ /* 0x00102800000e0000 */
[----:B---3--:R3:W0:Y:S02]  /*51a0*/  SHFL.IDX PT, R11, R119, 0x1, 0x181f ;  /* 0x00381f00770b7f89 */ /* 0x00862400000e0000 */
.L_x_3070:
        /* <DEDUP_REMOVED lines=40> */
[----:B------:R-:W-:-:S03]  /*5430*/  IMAD.MOV.U32 R13, RZ, RZ, R60 ;  /* 0x000000ffff0d7224 */ /* 0x000fc600078e003c */
        /* <DEDUP_REMOVED lines=12> */
.L_x_2695:
[----:B------:R-:W-:Y:S05]  /*5500*/  BSYNC B3 ;  /* 0x0000000000037941 */ /* 0x000fea0003800000 */
.L_x_2694:
[----:B0-----:R-:W-:Y:S01]  /*5510*/  LEA R60, P3, R16, R11, 0x1 ;  /* 0x0000000b103c7211 */ /* 0x001fe200078608ff */
[----:B------:R-:W-:-:S03]  /*5520*/  ULDC.64 UR4, c[0x0][0x208] ;  /* 0x0000820000047ab9 */ /* 0x000fc60000000a00 */
[----:B------:R-:W-:-:S05]  /*5530*/  LEA.HI.X R61, R16, R64, R17, 0x1, P3 ;  /* 0x00000040103d7211 */ /* 0x000fca00018f0c11 */
[----:B------:R0:W-:Y:S04]  /*5540*/  ST.E.128 desc[UR4][R60.64], R12 ;  /* 0x0000000c3c007985 */ /* 0x0001e8000c101d04 */
.L_x_2693:
[----:B------:R-:W-:Y:S05]  /*5550*/  BSYNC B2 ;  /* 0x0000000000027941 */ /* 0x000fea0003800000 */
.L_x_2692:
[----:B------:R-:W-:Y:S01]  /*5560*/  ISETP.NE.AND P3, PT, R25, RZ, PT ;  /* 0x000000ff1900720c */ /* 0x000fe20003f65270 */
[----:B------:R-:W-:-:S12]  /*5570*/  BSSY B2, `(.L_x_2696) ;  /* 0x0000037000027945 */ /* 0x000fd80003800000 */
[----:B------:R-:W-:Y:S05]  /*5580*/  @!P3 BRA `(.L_x_2697) ;  /* 0x0000000000d4b947 */ /* 0x000fea0003800000 */
[----:B0---4-:R0:W4:Y:S01]  /*5590*/  LDS.128 R12, [R84+0x27c00] ;  /* 0x027c0000540c7984 */ /* 0x0111220000000c00 */
[----:B------:R-:W-:Y:S01]  /*55a0*/  ISETP.GE.AND P3, PT, R221, R111, PT ;  /* 0x0000006fdd00720c */ /* 0x000fe20003f66270 */
[----:B------:R-:W-:-:S12]  /*55b0*/  BSSY B3, `(.L_x_2698) ;  /* 0x000002e000037945 */ /* 0x000fd80003800000 */
[----:B0-----:R-:W-:Y:S05]  /*55c0*/  @P3 BRA `(.L_x_2699) ;  /* 0x0000000000b03947 */ /* 0x001fea0003800000 */
[----:B------:R-:W-:Y:S02]  /*55d0*/  SHF.R.U64 R61, R58, 0x10, R59 ;  /* 0x000000103a3d7819 */ /* 0x000fe4000000123b */
[----:B----4-:R-:W-:Y:S02]  /*55e0*/  MOV R60, R13 ;  /* 0x0000000d003c7202 */ /* 0x010fe40000000f00 */
[----:B------:R-:W-:Y:S01]  /*55f0*/  SHF.R.U64 R56, R56, 0x10, R57 ;  /* 0x0000001038387819 */ /* 0x000fe20000001239 */
[----:B------:R-:W-:Y:S01]  /*5600*/  HADD2.F32 R13, -RZ, R61.H0_H0 ;  /* 0x2000003dff0d7230 */ /* 0x000fe20000004100 */
[----:B------:R-:W-:Y:S01]  /*5610*/  SHF.R.U32.HI R58, RZ, 0x10, R59 ;  /* 0x00000010ff3a7819 */ /* 0x000fe2000001163b */
[--C-:B------:R-:W-:Y:S01]  /*5620*/  HADD2.F32 R59, -RZ, R60.reuse.H1_H1 ;  /* 0x3000003cff3b7230 */ /* 0x100fe20000004100 */
[----:B------:R-:W-:Y:S01]  /*5630*/  SHF.R.U32.HI R57, RZ, 0x10, R57 ;  /* 0x00000010ff397819 */ /* 0x000fe20000011639 */
        /* <DEDUP_REMOVED lines=37> */
.L_x_2699:
[----:B------:R-:W-:Y:S05]  /*5890*/  BSYNC B3 ;  /* 0x0000000000037941 */ /* 0x000fea0003800000 */
.L_x_2698:
[----:B------:R-:W-:Y:S01]  /*58a0*/  LEA R56, P3, R212, R11, 0x1 ;  /* 0x0000000bd4387211 */ /* 0x000fe200078608ff */
[----:B------:R-:W-:-:S03]  /*58b0*/  ULDC.64 UR4, c[0x0][0x208] ;  /* 0x0000820000047ab9 */ /* 0x000fc60000000a00 */
[----:B------:R-:W-:-:S05]  /*58c0*/  LEA.HI.X R57, R212, R64, R215, 0x1, P3 ;  /* 0x00000040d4397211 */ /* 0x000fca00018f0cd7 */
[----:B----4-:R0:W-:Y:S04]  /*58d0*/  ST.E.128 desc[UR4][R56.64], R12 ;  /* 0x0000000c38007985 */ /* 0x0101e8000c101d04 */
.L_x_2697:
[----:B------:R-:W-:Y:S05]  /*58e0*/  BSYNC B2 ;  /* 0x0000000000027941 */ /* 0x000fea0003800000 */
.L_x_2696:
        /* <DEDUP_REMOVED lines=22> */
[----:B------:R-:W-:-:S04]  /*5a50*/  MOV R13, R15 ;  /* 0x0000000f000d7202 */ /* 0x000fc80000000f00 */
        /* <DEDUP_REMOVED lines=14> */
[----:B------:R-:W-:-:S03]  /*5b40*/  IMAD.MOV.U32 R13, RZ, RZ, R52 ;  /* 0x000000ffff0d7224 */ /* 0x000fc600078e0034 */
        /* <DEDUP_REMOVED lines=13> */
.L_x_2703:
[----:B------:R-:W-:Y:S05]  /*5c20*/  BSYNC B3 ;  /* 0x0000000000037941 */ /* 0x000fea0003800000 */
.L_x_2702:
[----:B------:R-:W-:Y:S01]  /*5c30*/  LEA R52, P3, R19, R11, 0x1 ;  /* 0x0000000b13347211 */ /* 0x000fe200078608ff */
[----:B------:R-:W-:-:S03]  /*5c40*/  ULDC.64 UR4, c[0x0][0x208] ;  /* 0x0000820000047ab9 */ /* 0x000fc60000000a00 */
[----:B------:R-:W-:-:S05]  /*5c50*/  LEA.HI.X R53, R19, R64, R219, 0x1, P3 ;  /* 0x0000004013357211 */ /* 0x000fca00018f0cdb */
[----:B----4-:R0:W-:Y:S04]  /*5c60*/  ST.E.128 desc[UR4][R52.64], R12 ;  /* 0x0000000c34007985 */ /* 0x0101e8000c101d04 */
.L_x_2701:
[----:B------:R-:W-:Y:S05]  /*5c70*/  BSYNC B2 ;  /* 0x0000000000027941 */ /* 0x000fea0003800000 */
.L_x_2700:
        /* <DEDUP_REMOVED lines=51> */
.L_x_2705:
[----:B------:R-:W-:Y:S05]  /*5fb0*/  BSYNC B2 ;  /* 0x0000000000027941 */ /* 0x000fea0003800000 */
.L_x_2704:
[----:B------:R-:W-:Y:S01]  /*5fc0*/  LEA R48, P3, R22, R11, 0x1 ;  /* 0x0000000b16307211 */ /* 0x000fe200078608ff */
[----:B------:R-:W-:-:S03]  /*5fd0*/  ULDC.64 UR4, c[0x0][0x208] ;  /* 0x0000820000047ab9 */ /* 0x000fc60000000a00 */
[----:B------:R-:W-:-:S05]  /*5fe0*/  LEA.HI.X R49, R22, R64, R218, 0x1, P3 ;  /* 0x0000004016317211 */ /* 0x000fca00018f0cda */
[----:B----4-:R0:W-:Y:S04]  /*5ff0*/  ST.E.128 desc[UR4][R48.64], R12 ;  /* 0x0000000c30007985 */ /* 0x0101e8000c101d04 */
.L_x_2691:
[----:B------:R-:W-:Y:S05]  /*6000*/  BSYNC B1 ;  /* 0x0000000000017941 */ /* 0x000fea0003800000 */
.L_x_2690:
[----:B------:R-:W-:-:S03]  /*6010*/  UMOV UR4, 0xffffffff ;  /* 0xffffffff00047882 */ /* 0x000fc60000000000 */
[----:B------:R-:W-:Y:S05]  /*6020*/  BRA.DIV UR4, `(.L_x_2706) ;  /* 0x000002c604847947 */ /* 0x000fea000b800000 */
[----:B01----:R-:W0:Y:S04]  /*6030*/  SHFL.IDX PT, R118, R118, 0x2, 0x181f ;  /* 0x00581f0076767f89 */ /* 0x003e2800000e0000 */
[----:B---3--:R-:W1:Y:S02]  /*6040*/  SHFL.IDX PT, R119, R119, 0x2, 0x181f ;  /* 0x00581f0077777f89 */ /* 0x008e6400000e0000 */
.L_x_3074:
        /* <DEDUP_REMOVED lines=23> */
[----:B------:R-:W-:Y:S02]  /*61c0*/  IMAD.MOV.U32 R13, RZ, RZ, R15 ;  /* 0x000000ffff0d7224 */ /* 0x000fe400078e000f */
[----:B------:R-:W-:-:S02]  /*61d0*/  HADD2.F32 R15, -RZ, R47.H0_H0 ;  /* 0x2000002fff0f7230 */ /* 0x000fc40000004100 */
[----:B------:R-:W-:Y:S01]  /*61e0*/  HADD2.F32 R44, -RZ, R44.H0_H0 ;  /* 0x2000002cff2c7230 */ /* 0x000fe20000004100 */
[----:B------:R-:W-:Y:S01]  /*61f0*/  F2FP.F16.F32.PACK_AB R46, R48, R46 ;  /* 0x0000002e302e723e */ /* 0x000fe200000000ff */
[--C-:B------:R-:W-:Y:S02]  /*6200*/  HADD2.F32 R11, -RZ, R13.reuse.H1_H1 ;  /* 0x3000000dff0b7230 */ /* 0x100fe40000004100 */
        /* <DEDUP_REMOVED lines=22> */
[----:B------:R-:W-:Y:S02]  /*6370*/  F2FP.F16.F32.PACK_AB R139, R139, R12 ;  /* 0x0000000c8b8b723e */ /* 0x000fe400000000ff */
[----:B------:R-:W-:-:S03]  /*6380*/  MOV R12, R44 ;  /* 0x0000002c000c7202 */ /* 0x000fc60000000f00 */
[----:B------:R-:W-:-:S07]  /*6390*/  IMAD.MOV.U32 R14, RZ, RZ, R139 ;  /* 0x000000ffff0e7224 */ /* 0x000fce00078e008b */
.L_x_2711:
[----:B------:R-:W-:Y:S05]  /*63a0*/  BSYNC B2 ;  /* 0x0000000000027941 */ /* 0x000fea0003800000 */
.L_x_2710:
[----:B-1----:R-:W-:Y:S01]  /*63b0*/  LEA R44, P3, R16, R119, 0x1 ;  /* 0x00000077102c7211 */ /* 0x002fe200078608ff */
[----:B------:R-:W-:-:S03]  /*63c0*/  ULDC.64 UR4, c[0x0][0x208] ;  /* 0x0000820000047ab9 */ /* 0x000fc60000000a00 */
[----:B0-----:R-:W-:-:S05]  /*63d0*/  LEA.HI.X R45, R16, R118, R17, 0x1, P3 ;  /* 0x00000076102d7211 */ /* 0x001fca00018f0c11 */
[----:B----4-:R3:W-:Y:S04]  /*63e0*/  ST.E.128 desc[UR4][R44.64], R12 ;  /* 0x0000000c2c007985 */ /* 0x0107e8000c101d04 */
.L_x_2709:
[----:B------:R-:W-:Y:S05]  /*63f0*/  BSYNC B1 ;  /* 0x0000000000017941 */ /* 0x000fea0003800000 */
.L_x_2708:
        /* <DEDUP_REMOVED lines=9> */
[----:B------:R-:W-:Y:S01]  /*6490*/  SHF.R.U64 R46, R42, 0x10, R43 ;  /* 0x000000102a2e7819 */ /* 0x000fe2000000122b */
[----:B----4-:R-:W-:Y:S01]  /*64a0*/  IMAD.MOV.U32 R42, RZ, RZ, R13 ;  /* 0x000000ffff2a7224 */ /* 0x010fe200078e000d */
[----:B------:R-:W-:Y:S02]  /*64b0*/  SHF.R.U64 R13, R40, 0x10, R41 ;  /* 0x00000010280d7819 */ /* 0x000fe40000001229 */
        /* <DEDUP_REMOVED lines=10> */
[----:B------:R-:W-:Y:S01]  /*6560*/  IMAD.MOV.U32 R11, RZ, RZ, R15 ;  /* 0x000000ffff0b7224 */ /* 0x000fe200078e000f */
[----:B------:R-:W-:Y:S01]  /*6570*/  MOV R13, R12 ;  /* 0x0000000c000d7202 */ /* 0x000fe20000000f00 */
[----:B------:R-:W-:Y:S02]  /*6580*/  HADD2.F32 R12, -RZ, R43.H0_H0 ;  /* 0x2000002bff0c7230 */ /* 0x000fe40000004100 */
        /* <DEDUP_REMOVED lines=9> */
[--C-:B------:R-:W-:Y:S02]  /*6620*/  HADD2.F32 R15, -RZ, R13.reuse.H1_H1 ;  /* 0x3000000dff0f7230 */ /* 0x100fe40000004100 */
[----:B------:R-:W-:-:S02]  /*6630*/  HADD2.F32 R13, -RZ, R13.H0_H0 ;  /* 0x2000000dff0d7230 */ /* 0x000fc40000004100 */
[--C-:B------:R-:W-:Y:S02]  /*6640*/  HADD2.F32 R40, -RZ, R132.reuse.H0_H0 ;  /* 0x20000084ff287230 */ /* 0x100fe40000004100 */
[-C--:B------:R-:W-:Y:S01]  /*6650*/  FMUL.FTZ R43, R15, R11.reuse ;  /* 0x0000000b0f2b7220 */ /* 0x080fe20000410000 */
[----:B------:R-:W-:Y:S02]  /*6660*/  HADD2.F32 R133, -RZ, R133.H1_H1 ;  /* 0x30000085ff857230 */ /* 0x000fe40000004100 */
[C---:B------:R-:W-:Y:S01]  /*6670*/  FMUL.FTZ R11, R13.reuse, R11 ;  /* 0x0000000b0d0b7220 */ /* 0x040fe20000410000 */
[----:B------:R-:W-:Y:S02]  /*6680*/  HADD2.F32 R132, -RZ, R132.H1_H1 ;  /* 0x30000084ff847230 */ /* 0x000fe40000004100 */
[-C--:B------:R-:W-:Y:S01]  /*6690*/  FFMA.FTZ R43, R13, R40.reuse, -R43 ;  /* 0x000000280d2b7223 */ /* 0x080fe2000001082b */
[--C-:B------:R-:W-:Y:S02]  /*66a0*/  HADD2.F32 R13, -RZ, R14.reuse.H1_H1 ;  /* 0x3000000eff0d7230 */ /* 0x100fe40000004100 */
[----:B------:R-:W-:Y:S01]  /*66b0*/  FFMA.FTZ R11, R15, R40, R11 ;  /* 0x000000280f0b7223 */ /* 0x000fe2000001000b */
[----:B------:R-:W-:Y:S01]  /*66c0*/  HADD2.F32 R14, -RZ, R14.H0_H0 ;  /* 0x2000000eff0e7230 */ /* 0x000fe20000004100 */
[----:B------:R-:W-:Y:S01]  /*66d0*/  F2FP.F16.F32.PACK_AB R41, R12, R41 ;  /* 0x000000290c29723e */ /* 0x000fe200000000ff */
[----:B------:R-:W-:-:S02]  /*66e0*/  FMUL.FTZ R15, R13, R133 ;  /* 0x000000850d0f7220 */ /* 0x000fc40000410000 */
[----:B------:R-:W-:Y:S01]  /*66f0*/  F2FP.F16.F32.PACK_AB R11, R11, R43 ;  /* 0x0000002b0b0b723e */ /* 0x000fe200000000ff */
[C---:B------:R-:W-:Y:S01]  /*6700*/  FMUL.FTZ R133, R14.reuse, R133 ;  /* 0x000000850e857220 */ /* 0x040fe20000410000 */
[----:B------:R-:W-:-:S03]  /*6710*/  FFMA.FTZ R15, R14, R132, -R15 ;  /* 0x000000840e0f7223 */ /* 0x000fc6000001080f */
[----:B------:R-:W-:Y:S01]  /*6720*/  FFMA.FTZ R133, R13, R132, R133 ;  /* 0x000000840d857223 */ /* 0x000fe20000010085 */
[----:B------:R-:W-:Y:S02]  /*6730*/  IMAD.MOV.U32 R12, RZ, RZ, R11 ;  /* 0x000000ffff0c7224 */ /* 0x000fe400078e000b */
[----:B------:R-:W-:Y:S02]  /*6740*/  IMAD.MOV.U32 R13, RZ, RZ, R42 ;  /* 0x000000ffff0d7224 */ /* 0x000fe400078e002a */
[----:B------:R-:W-:-:S05]  /*6750*/  F2FP.F16.F32.PACK_AB R15, R133, R15 ;  /* 0x0000000f850f723e */ /* 0x000fca00000000ff */
[----:B------:R-:W-:Y:S02]  /*6760*/  IMAD.MOV.U32 R14, RZ, RZ, R15 ;  /* 0x000000ffff0e7224 */ /* 0x000fe400078e000f */
[----:B------:R-:W-:-:S07]  /*6770*/  IMAD.MOV.U32 R15, RZ, RZ, R41 ;  /* 0x000000ffff0f7224 */ /* 0x000fce00078e0029 */
.L_x_2715:
[----:B------:R-:W-:Y:S05]  /*6780*/  BSYNC B2 ;  /* 0x0000000000027941 */ /* 0x000fea0003800000 */
.L_x_2714:
[----:B------:R-:W-:Y:S02]  /*6790*/  ULDC.64 UR4, c[0x0][0x208] ;  /* 0x0000820000047ab9 */ /* 0x000fe40000000a00 */
[----:B----4-:R0:W-:Y:S03]  /*67a0*/  ST.E.128 desc[UR4][R44.64], R12 ;  /* 0x0000000c2c007985 */ /* 0x0101e6000c101d04 */
.L_x_2713:
[----:B------:R-:W-:Y:S05]  /*67b0*/  BSYNC B1 ;  /* 0x0000000000017941 */ /* 0x000fea0003800000 */
.L_x_2712:
        /* <DEDUP_REMOVED lines=49> */
[----:B------:R-:W-:-:S07]  /*6ad0*/  MOV R13, R36 ;  /* 0x00000024000d7202 */ /* 0x000fce0000000f00 */
.L_x_2719:
[----:B------:R-:W-:Y:S05]  /*6ae0*/  BSYNC B2 ;  /* 0x0000000000027941 */ /* 0x000fea0003800000 */
.L_x_2718:
[----:B------:R-:W-:Y:S02]  /*6af0*/  ULDC.64 UR4, c[0x0][0x208] ;  /* 0x0000820000047ab9 */ /* 0x000fe40000000a00 */
[----:B---3--:R0:W-:Y:S03]  /*6b00*/  ST.E.128 desc[UR4][R40.64], R12 ;  /* 0x0000000c28007985 */ /* 0x0081e6000c101d04 */
.L_x_2717:
[----:B------:R-:W-:Y:S05]  /*6b10*/  BSYNC B1 ;  /* 0x0000000000017941 */ /* 0x000fea0003800000 */
.L_x_2716:
        /* <DEDUP_REMOVED lines=10> */
[----:B------:R-:W-:Y:S01]  /*6bc0*/  SHF.R.U32.HI R32, RZ, 0x10, R33 ;  /* 0x00000010ff207819 */ /* 0x000fe20000011621 */
[----:B------:R-:W-:Y:S01]  /*6bd0*/  IMAD.MOV.U32 R33, RZ, RZ, R13 ;  /* 0x000000ffff217224 */ /* 0x000fe200078e000d */
[--C-:B------:R-:W-:Y:S01]  /*6be0*/  SHF.R.U64 R42, R34, 0x10, R35.reuse ;  /* 0x00000010222a7819 */ /* 0x100fe20000001223 */
[----:B------:R-:W-:Y:S01]  /*6bf0*/  HADD2.F32 R34, -RZ, R15.H1_H1 ;  /* 0x3000000fff227230 */ /* 0x000fe20000004100 */
[----:B------:R-:W-:Y:S01]  /*6c00*/  SHF.R.U32.HI R11, RZ, 0x10, R35 ;  /* 0x00000010ff0b7819 */ /* 0x000fe20000011623 */
[----:B------:R-:W-:Y:S02]  /*6c10*/  HADD2.F32 R38, -RZ, R38.H0_H0 ;  /* 0x20000026ff267230 */ /* 0x000fe40000004100 */
        /* <DEDUP_REMOVED lines=35> */
.L_x_2721:
[----:B------:R-:W-:Y:S05]  /*6e50*/  BSYNC B1 ;  /* 0x0000000000017941 */ /* 0x000fea0003800000 */
.L_x_2720:
[----:B------:R-:W-:Y:S02]  /*6e60*/  ULDC.64 UR4, c[0x0][0x208] ;  /* 0x0000820000047ab9 */ /* 0x000fe40000000a00 */
[----:B---3--:R0:W-:Y:S01]  /*6e70*/  ST.E.128 desc[UR4][R36.64], R12 ;  /* 0x0000000c24007985 */ /* 0x0081e2000c101d04 */
[----:B------:R-:W-:Y:S05]  /*6e80*/  BRA `(.L_x_2707) ;  /* 0x0000004400687947 */ /* 0x000fea0003800000 */
.L_x_2662:
        /* <DEDUP_REMOVED lines=14> */
[-C--:B------:R-:W-:Y:S02]  /*6f70*/  ISETP.GE.AND P4, PT, R16, R111.reuse, PT ;  /* 0x0000006f1000720c */ /* 0x080fe40003f86270 */
[----:B------:R-:W-:Y:S02]  /*6f80*/  CS2R R38, SRZ ;  /* 0x0000000000267805 */ /* 0x000fe4000001ff00 */
[----:B------:R-:W-:Y:S01]  /*6f90*/  LEA R40, P5, R32, UR4, 0x1 ;  /* 0x0000000420287c11 */ /* 0x000fe2000f8a08ff */
[----:B------:R-:W-:Y:S01]  /*6fa0*/  IMAD.X R33, R11, 0x1, R6, P0 ;  /* 0x000000010b217824 */ /* 0x000fe200000e0606 */
[----:B------:R-:W-:Y:S02]  /*6fb0*/  ISETP.GE.AND P0, PT, R214, R111, PT ;  /* 0x0000006fd600720c */ /* 0x000fe40003f06270 */
[----:B------:R-:W-:-:S02]  /*6fc0*/  CS2R R36, SRZ ;  /* 0x0000000000247805 */ /* 0x000fc4000001ff00 */
[----:B------:R-:W-:Y:S01]  /*6fd0*/  CS2R R34, SRZ ;  /* 0x0000000000227805 */ /* 0x000fe2000001ff00 */
[----:B------:R-:W-:Y:S01]  /*6fe0*/  ULDC.64 UR6, c[0x0][0x208] ;  /* 0x0000820000067ab9 */ /* 0x000fe20000000a00 */
[----:B------:R-:W-:Y:S01]  /*6ff0*/  LEA.HI.X R41, R32, UR5, R33, 0x1, P5 ;  /* 0x0000000520297c11 */ /* 0x000fe2000a8f0c21 */
[----:B------:R-:W-:Y:S01]  /*7000*/  ULDC.64 UR4, c[0x0][0x400] ;  /* 0x0001000000047ab9 */ /* 0x000fe20000000a00 */
[----:B------:R-:W-:Y:S02]  /*7010*/  IADD3 R42, P5, R92, R12, RZ ;  /* 0x0000000c5c2a7210 */ /* 0x000fe40007fbe0ff */
[----:B------:R-:W-:Y:S02]  /*7020*/  CS2R R32, SRZ ;  /* 0x0000000000207805 */ /* 0x000fe4000001ff00 */
[----:B------:R-:W-:Y:S01]  /*7030*/  CS2R R46, SRZ ;  /* 0x00000000002e7805 */ /* 0x000fe2000001ff00 */
[----:B------:R-:W5:Y:S01]  /*7040*/  @!P4 LDG.E.128 R36, desc[UR6][R40.64] ;  /* 0x000000062824c981 */ /* 0x000f62000c1e1d00 */
[----:B------:R-:W-:-:S02]  /*7050*/  IADD3.X R43, R80, R8, RZ, P5, !PT ;  /* 0x00000008502b7210 */ /* 0x000fc40002ffe4ff */
[C---:B------:R-:W-:Y:S01]  /*7060*/  LEA R48, P5, R42.reuse, UR4, 0x1 ;  /* 0x000000042a307c11 */ /* 0x040fe2000f8a08ff */
[----:B------:R0:W5:Y:S01]  /*7070*/  @!P0 LDG.E.128 R32, desc[UR6][R40.64+0x80] ;  /* 0x0000800628208981 */ /* 0x000162000c1e1d00 */
[----:B------:R-:W-:Y:S02]  /*7080*/  CS2R R44, SRZ ;  /* 0x00000000002c7805 */ /* 0x000fe4000001ff00 */
[----:B------:R-:W-:Y:S02]  /*7090*/  LEA.HI.X R49, R42, UR5, R43, 0x1, P5 ;  /* 0x000000052a317c11 */ /* 0x000fe4000a8f0c2b */
[----:B------:R-:W-:-:S03]  /*70a0*/  CS2R R42, SRZ ;  /* 0x00000000002a7805 */ /* 0x000fc6000001ff00 */
[----:B------:R1:W5:Y:S01]  /*70b0*/  @!P4 LDG.E.128 R44, desc[UR6][R48.64] ;  /* 0x00000006302cc981 */ /* 0x000362000c1e1d00 */
[----:B0-----:R-:W-:-:S06]  /*70c0*/  CS2R R40, SRZ ;  /* 0x0000000000287805 */ /* 0x001fcc000001ff00 */
[----:B------:R1:W5:Y:S02]  /*70d0*/  @!P0 LDG.E.128 R40, desc[UR6][R48.64+0x80] ;  /* 0x0000800630288981 */ /* 0x000364000c1e1d00 */
.L_x_2723:
[----:B------:R-:W-:Y:S05]  /*70e0*/  BSYNC B1 ;  /* 0x0000000000017941 */ /* 0x000fea0003800000 */
.L_x_2722:
[----:B-1---5:R-:W-:Y:S01]  /*70f0*/  IMAD.MOV.U32 R48, RZ, RZ, R34 ;  /* 0x000000ffff307224 */ /* 0x022fe200078e0022 */
        /* <DEDUP_REMOVED lines=50> */
[----:B------:R-:W-:Y:S02]  /*7420*/  LEA R64, P5, R50, UR6, 0x1 ;  /* 0x0000000632407c11 */ /* 0x000fe4000f8a08ff */
[----:B------:R-:W-:Y:S02]  /*7430*/  LEA.HI.X R57, R48, UR5, R49, 0x1, P0 ;  /* 0x0000000530397c11 */ /* 0x000fe400080f0c31 */
[----:B------:R-:W-:Y:S02]  /*7440*/  CS2R R48, SRZ ;  /* 0x0000000000307805 */ /* 0x000fe4000001ff00 */
[----:B------:R-:W-:-:S02]  /*7450*/  LEA.HI.X R65, R50, UR7, R51, 0x1, P5 ;  /* 0x0000000732417c11 */ /* 0x000fc4000a8f0c33 */
[----:B------:R-:W-:Y:S02]  /*7460*/  CS2R R50, SRZ ;  /* 0x0000000000327805 */ /* 0x000fe4000001ff00 */
[-C--:B------:R-:W-:Y:S02]  /*7470*/  ISETP.GE.AND P0, PT, R16, R111.reuse, PT ;  /* 0x0000006f1000720c */ /* 0x080fe40003f06270 */
[----:B------:R-:W-:Y:S02]  /*7480*/  ISETP.GE.AND P5, PT, R214, R111, PT ;  /* 0x0000006fd600720c */ /* 0x000fe40003fa6270 */
[----:B------:R-:W-:Y:S02]  /*7490*/  CS2R R62, SRZ ;  /* 0x00000000003e7805 */ /* 0x000fe4000001ff00 */
[----:B------:R-:W-:Y:S02]  /*74a0*/  CS2R R60, SRZ ;  /* 0x00000000003c7805 */ /* 0x000fe4000001ff00 */
[----:B------:R-:W-:-:S05]  /*74b0*/  CS2R R58, SRZ ;  /* 0x00000000003a7805 */ /* 0x000fca000001ff00 */
[----:B------:R-:W5:Y:S04]  /*74c0*/  @!P0 LDG.E.128 R52, desc[UR8][R56.64] ;  /* 0x0000000838348981 */ /* 0x000f68000c1e1d00 */
[----:B------:R0:W5:Y:S04]  /*74d0*/  @!P5 LDG.E.128 R48, desc[UR8][R56.64+0x80] ;  /* 0x000080083830d981 */ /* 0x000168000c1e1d00 */
[----:B------:R1:W5:Y:S01]  /*74e0*/  @!P0 LDG.E.128 R60, desc[UR8][R64.64] ;  /* 0x00000008403c8981 */ /* 0x000362000c1e1d00 */
[----:B0-----:R-:W-:-:S06]  /*74f0*/  CS2R R56, SRZ ;  /* 0x0000000000387805 */ /* 0x001fcc000001ff00 */
[----:B------:R1:W5:Y:S02]  /*7500*/  @!P5 LDG.E.128 R56, desc[UR8][R64.64+0x80] ;  /* 0x000080084038d981 */ /* 0x000364000c1e1d00 */
.L_x_2725:
[----:B------:R-:W-:Y:S05]  /*7510*/  BSYNC B1 ;  /* 0x0000000000017941 */ /* 0x000fea0003800000 */
.L_x_2724:
[----:B-----5:R-:W-:Y:S01]  /*7520*/  IMAD.MOV.U32 R66, RZ, RZ, R51 ;  /* 0x000000ffff427224 */ /* 0x020fe200078e0033 */
[----:B-1----:R-:W-:Y:S01]  /*7530*/  MOV R65, R48 ;  /* 0x0000003000417202 */ /* 0x002fe20000000f00 */
        /* <DEDUP_REMOVED lines=17> */
[----:B------:R-:W-:Y:S02]  /*7650*/  CS2R R74, SRZ ;  /* 0x00000000004a7805 */ /* 0x000fe4000001ff00 */
        /* <DEDUP_REMOVED lines=39> */
.L_x_2727:
[----:B------:R-:W-:Y:S05]  /*78d0*/  BSYNC B1 ;  /* 0x0000000000017941 */ /* 0x000fea0003800000 */
.L_x_2726:
        /* <DEDUP_REMOVED lines=32> */
.L_x_2728:
[----:B------:R-:W-:Y:S01]  /*7ae0*/  IMAD R88, R213, 0x8, R23 ;  /* 0x00000008d5587824 */ /* 0x000fe200078e0217 */
[----:B------:R-:W-:Y:S01]  /*7af0*/  SHF.L.U32 R89, R227, 0x1f, RZ ;  /* 0x0000001fe3597819 */ /* 0x000fe200000006ff */
[----:B------:R-:W-:Y:S03]  /*7b00*/  BSSY B1, `(.L_x_2729) ;  /* 0x0000003000017945 */ /* 0x000fe60003800000 */
[----:B------:R-:W0:Y:S02]  /*7b10*/  SYNCS.PHASECHK.TRANS64.TRYWAIT P6, [R88+URZ+0x38890], R89 ;  /* 0x03889059580075a7 */ /* 0x000e2400080c017f */
[----:B0-----:R-:W-:Y:S05]  /*7b20*/  @!P6 BRA `(.L_x_2730) ;  /* 0x000002ac0010e947 */ /* 0x001fea0003800000 */
.L_x_3075:
[----:B------:R-:W-:Y:S05]  /*7b30*/  BSYNC B1 ;  /* 0x0000000000017941 */ /* 0x000fea0003800000 */
.L_x_2729:
[----:B------:R-:W1:Y:S01]  /*7b40*/  LDC R128, c[0x0][0x2f4] ;  /* 0x0000bd00ff807b82 */ /* 0x000e620000000800 */
[----:B------:R-:W-:Y:S01]  /*7b50*/  UMOV UR4, 0xffffffff ;  /* 0xffffffff00047882 */ /* 0x000fe20000000000 */
[----:B-1----:R-:W-:Y:S02]  /*7b60*/  IMAD.IADD R129, R128, 0x1, -R112 ;  /* 0x0000000180817824 */ /* 0x002fe400078e0a70 */
[----:B------:R-:W-:Y:S05]  /*7b70*/  BRA.DIV UR4, `(.L_x_2731) ;  /* 0x000002ae04107947 */ /* 0x000fea000b800000 */
[----:B------:R1:W2:Y:S04]  /*7b80*/  SHFL.IDX PT, R121, R118, RZ, 0x181f ;  /* 0x00181fff76797589 */ /* 0x0002a800000e0000 */
[----:B------:R1:W3:Y:S02]  /*7b90*/  SHFL.IDX PT, R11, R119, RZ, 0x181f ;  /* 0x00181fff770b7589 */ /* 0x0002e400000e0000 */
.L_x_3079:
        /* <DEDUP_REMOVED lines=35> */
[----:B------:R-:W-:Y:S01]  /*7dd0*/  SHF.R.U64 R36, R36, 0x10, R37 ;  /* 0x0000001024247819 */ /* 0x000fe20000001225 */
[----:B------:R-:W-:Y:S01]  /*7de0*/  HADD2.F32 R140, -RZ, R140.H0_H0 ;  /* 0x2000008cff8c7230 */ /* 0x000fe20000004100 */
[----:B------:R-:W-:Y:S01]  /*7df0*/  SHF.R.U64 R44, R44, 0x10, R45 ;  /* 0x000000102c2c7819 */ /* 0x000fe2000000122d */
[----:B------:R-:W-:Y:S01]  /*7e00*/  HADD2.F32 R81, -RZ, R134.H0_H0 ;  /* 0x20000086ff517230 */ /* 0x000fe20000004100 */
[----:B------:R-:W-:Y:S01]  /*7e10*/  SHF.R.U64 R38, R38, 0x10, R39 ;  /* 0x0000001026267819 */ /* 0x000fe20000001227 */
[----:B------:R-:W-:Y:S02]  /*7e20*/  HADD2.F32 R141, -RZ, R133.H0_H0 ;  /* 0x20000085ff8d7230 */ /* 0x000fe40000004100 */
[----:B------:R-:W-:Y:S02]  /*7e30*/  HADD2.F32 R139, -RZ, R139.H0_H0 ;  /* 0x2000008bff8b7230 */ /* 0x000fe40000004100 */
[----:B------:R-:W-:Y:S01]  /*7e40*/  FMUL.FTZ R13, R81, R140 ;  /* 0x0000008c510d7220 */ /* 0x000fe20000410000 */
[----:B------:R-:W-:-:S02]  /*7e50*/  HADD2.F32 R44, -RZ, R44.H0_H0 ;  /* 0x2000002cff2c7230 */ /* 0x000fc40000004100 */
[C---:B------:R-:W-:Y:S01]  /*7e60*/  FMUL.FTZ R140, R141.reuse, R140 ;  /* 0x0000008c8d8c7220 */ /* 0x040fe20000410000 */
[----:B------:R-:W-:Y:S02]  /*7e70*/  HADD2.F32 R38, -RZ, R38.H0_H0 ;  /* 0x20000026ff267230 */ /* 0x000fe40000004100 */
[-C--:B------:R-:W-:Y:S01]  /*7e80*/  FFMA.FTZ R13, R141, R139.reuse, -R13 ;  /* 0x0000008b8d0d7223 */ /* 0x080fe2000001080d */
[----:B------:R-:W-:Y:S01]  /*7e90*/  FFMA.FTZ R81, R81, R139, R140 ;  /* 0x0000008b51517223 */ /* 0x000fe2000001008c */
[----:B------:R-:W-:Y:S01]  /*7ea0*/  SHF.R.U32.HI R140, RZ, 0x10, R45 ;  /* 0x00000010ff8c7819 */ /* 0x000fe2000001162d */
[----:B------:R-:W-:Y:S01]  /*7eb0*/  HADD2.F32 R45, -RZ, R133.H1_H1 ;  /* 0x30000085ff2d7230 */ /* 0x000fe20000004100 */
[----:B------:R-:W-:Y:S01]  /*7ec0*/  SHF.R.U32.HI R139, RZ, 0x10, R37 ;  /* 0x00000010ff8b7819 */ /* 0x000fe20000011625 */
[----:B------:R-:W-:Y:S02]  /*7ed0*/  HADD2.F32 R37, -RZ, R134.H1_H1 ;  /* 0x30000086ff257230 */ /* 0x000fe40000004100 */
[----:B------:R-:W-:-:S02]  /*7ee0*/  HADD2.F32 R140, -RZ, R140.H0_H0 ;  /* 0x2000008cff8c7230 */ /* 0x000fc40000004100 */
[----:B------:R-:W-:Y:S02]  /*7ef0*/  HADD2.F32 R139, -RZ, R139.H0_H0 ;  /* 0x2000008bff8b7230 */ /* 0x000fe40000004100 */
[----:B------:R-:W-:Y:S02]  /*7f00*/  IMAD.MOV.U32 R134, RZ, RZ, R83 ;  /* 0x000000ffff867224 */ /* 0x000fe400078e0053 */
[-C--:B------:R-:W-:Y:S01]  /*7f10*/  FMUL.FTZ R133, R37, R140.reuse ;  /* 0x0000008c25857220 */ /* 0x080fe20000410000 */
[----:B------:R-:W-:-:S03]  /*7f20*/  FMUL.FTZ R140, R45, R140 ;  /* 0x0000008c2d8c7220 */ /* 0x000fc60000410000 */
[-C--:B------:R-:W-:Y:S01]  /*7f30*/  FFMA.FTZ R45, R45, R139.reuse, -R133 ;  /* 0x0000008b2d2d7223 */ /* 0x080fe20000010885 */
[----:B------:R-:W-:Y:S02]  /*7f40*/  IMAD.MOV.U32 R133, RZ, RZ, R15 ;  /* 0x000000ffff857224 */ /* 0x000fe400078e000f */
[----:B------:R-:W-:Y:S01]  /*7f50*/  FFMA.FTZ R37, R37, R139, R140 ;  /* 0x0000008b25257223 */ /* 0x000fe2000001008c */
[----:B------:R-:W-:Y:S02]  /*7f60*/  HADD2.F32 R140, -RZ, R162.H0_H0 ;  /* 0x200000a2ff8c7230 */ /* 0x000fe40000004100 */
[----:B------:R-:W-:Y:S01]  /*7f70*/  HADD2.F32 R83, -RZ, R134.H0_H0 ;  /* 0x20000086ff537230 */ /* 0x000fe20000004100 */
[----:B------:R-:W-:Y:S01]  /*7f80*/  F2FP.F16.F32.PACK_AB R13, R45, R13 ;  /* 0x0000000d2d0d723e */ /* 0x000fe200000000ff */
        /* <DEDUP_REMOVED lines=8> */
[----:B------:R-:W-:Y:S02]  /*8010*/  HADD2.F32 R141, -RZ, R162.H1_H1 ;  /* 0x300000a2ff8d7230 */ /* 0x000fe40000004100 */
[----:B------:R-:W-:Y:S01]  /*8020*/  FFMA.FTZ R83, R83, R139, R140 ;  /* 0x0000008b53537223 */ /* 0x000fe2000001008c */
[----:B------:R-:W-:-:S02]  /*8030*/  SHF.R.U32.HI R139, RZ, 0x10, R39 ;  /* 0x00000010ff8b7819 */ /* 0x000fc40000011627 */
[--C-:B------:R-:W-:Y:S02]  /*8040*/  SHF.R.U64 R39, R46, 0x10, R47.reuse ;  /* 0x000000102e277819 */ /* 0x100fe4000000122f */
[----:B------:R-:W-:Y:S01]  /*8050*/  SHF.R.U32.HI R47, RZ, 0x10, R47 ;  /* 0x00000010ff2f7819 */ /* 0x000fe2000001162f */
[----:B------:R-:W-:Y:S02]  /*8060*/  HADD2.F32 R139, -RZ, R139.H0_H0 ;  /* 0x2000008bff8b7230 */ /* 0x000fe40000004100 */
[----:B------:R-:W-:Y:S02]  /*8070*/  HADD2.F32 R39, -RZ, R39.H0_H0 ;  /* 0x20000027ff277230 */ /* 0x000fe40000004100 */
[----:B------:R-:W-:-:S05]  /*8080*/  HADD2.F32 R47, -RZ, R47.H0_H0 ;  /* 0x2000002fff2f7230 */ /* 0x000fca0000004100 */
[----:B------:R-:W-:-:S04]  /*8090*/  FMUL.FTZ R46, R134, R47 ;  /* 0x0000002f862e7220 */ /* 0x000fc80000410000 */
[C---:B------:R-:W-:Y:S01]  /*80a0*/  FFMA.FTZ R46, R133.reuse, R139, -R46 ;  /* 0x0000008b852e7223 */ /* 0x040fe2000001082e */
[----:B------:R-:W-:Y:S01]  /*80b0*/  FMUL.FTZ R133, R133, R47 ;  /* 0x0000002f85857220 */ /* 0x000fe20000410000 */
[----:B------:R-:W-:-:S03]  /*80c0*/  IMAD.MOV.U32 R47, RZ, RZ, R12 ;  /* 0x000000ffff2f7224 */ /* 0x000fc600078e000c */
[----:B------:R-:W-:Y:S01]  /*80d0*/  FFMA.FTZ R12, R134, R139, R133 ;  /* 0x0000008b860c7223 */ /* 0x000fe20000010085 */
[--C-:B------:R-:W-:Y:S01]  /*80e0*/  HADD2.F32 R134, -RZ, R80.reuse.H0_H0 ;  /* 0x20000050ff867230 */ /* 0x100fe20000004100 */
[----:B------:R-:W-:Y:S01]  /*80f0*/  F2FP.F16.F32.PACK_AB R15, R46, R15 ;  /* 0x0000000f2e0f723e */ /* 0x000fe200000000ff */
[----:B------:R-:W-:Y:S02]  /*8100*/  HADD2.F32 R133, -RZ, R47.H0_H0 ;  /* 0x2000002fff857230 */ /* 0x000fe40000004100 */
[----:B------:R-:W-:Y:S02]  /*8110*/  HADD2.F32 R139, -RZ, R161.H1_H1 ;  /* 0x300000a1ff8b7230 */ /* 0x000fe40000004100 */
[-C--:B------:R-:W-:Y:S01]  /*8120*/  FMUL.FTZ R140, R134, R141.reuse ;  /* 0x0000008d868c7220 */ /* 0x080fe20000410000 */
[----:B------:R-:W-:Y:S02]  /*8130*/  HADD2.F32 R80, -RZ, R80.H1_H1 ;  /* 0x30000050ff507230 */ /* 0x000fe40000004100 */
[C---:B------:R-:W-:Y:S01]  /*8140*/  FMUL.FTZ R141, R133.reuse, R141 ;  /* 0x0000008d858d7220 */ /* 0x040fe20000410000 */
[----:B------:R-:W-:Y:S01]  /*8150*/  F2FP.F16.F32.PACK_AB R83, R12, R83 ;  /* 0x000000530c53723e */ /* 0x000fe200000000ff */
[----:B------:R-:W-:-:S02]  /*8160*/  FFMA.FTZ R133, R133, R139, -R140 ;  /* 0x0000008b85857223 */ /* 0x000fc4000001088c */
[----:B------:R-:W-:Y:S01]  /*8170*/  FFMA.FTZ R134, R134, R139, R141 ;  /* 0x0000008b86867223 */ /* 0x000fe2000001008d */
[----:B------:R-:W-:Y:S02]  /*8180*/  HADD2.F32 R139, -RZ, R47.H1_H1 ;  /* 0x3000002fff8b7230 */ /* 0x000fe40000004100 */
[----:B------:R-:W-:Y:S02]  /*8190*/  HADD2.F32 R47, -RZ, R36.H0_H0 ;  /* 0x20000024ff2f7230 */ /* 0x000fe40000004100 */
[-C--:B------:R-:W-:Y:S01]  /*81a0*/  FMUL.FTZ R36, R80, R44.reuse ;  /* 0x0000002c50247220 */ /* 0x080fe20000410000 */
[--C-:B------:R-:W-:Y:S02]  /*81b0*/  HADD2.F32 R141, -RZ, R160.reuse.H1_H1 ;  /* 0x300000a0ff8d7230 */ /* 0x100fe40000004100 */
[C---:B------:R-:W-:Y:S01]  /*81c0*/  FMUL.FTZ R44, R139.reuse, R44 ;  /* 0x0000002c8b2c7220 */ /* 0x040fe20000410000 */
[----:B------:R-:W-:Y:S01]  /*81d0*/  FFMA.FTZ R36, R139, R47, -R36 ;  /* 0x0000002f8b247223 */ /* 0x000fe20000010824 */
[----:B------:R-:W-:-:S02]  /*81e0*/  HADD2.F32 R139, -RZ, R160.H0_H0 ;  /* 0x200000a0ff8b7230 */ /* 0x000fc40000004100 */
[----:B------:R-:W-:Y:S01]  /*81f0*/  FFMA.FTZ R44, R80, R47, R44 ;  /* 0x0000002f502c7223 */ /* 0x000fe2000001002c */
[----:B------:R-:W-:Y:S02]  /*8200*/  HADD2.F32 R47, -RZ, R82.H0_H0 ;  /* 0x20000052ff2f7230 */ /* 0x000fe40000004100 */
[----:B------:R-:W-:Y:S01]  /*8210*/  HADD2.F32 R80, -RZ, R14.H0_H0 ;  /* 0x2000000eff507230 */ /* 0x000fe20000004100 */
[----:B------:R-:W-:Y:S01]  /*8220*/  F2FP.F16.F32.PACK_AB R36, R36, R133 ;  /* 0x000000852424723e */ /* 0x000fe200000000ff */
[----:B------:R-:W-:Y:S02]  /*8230*/  HADD2.F32 R82, -RZ, R82.H1_H1 ;  /* 0x30000052ff527230 */ /* 0x000fe40000004100 */
[CC--:B------:R-:W-:Y:S01]  /*8240*/  FMUL.FTZ R140, R47.reuse, R141.reuse ;  /* 0x0000008d2f8c7220 */ /* 0x0c0fe20000410000 */
[----:B------:R-:W-:Y:S02]  /*8250*/  HADD2.F32 R14, -RZ, R14.H1_H1 ;  /* 0x3000000eff0e7230 */ /* 0x000fe40000004100 */
[----:B------:R-:W-:Y:S01]  /*8260*/  FMUL.FTZ R141, R80, R141 ;  /* 0x0000008d508d7220 */ /* 0x000fe20000410000 */
[----:B------:R-:W-:Y:S01]  /*8270*/  F2FP.F16.F32.PACK_AB R44, R44, R134 ;  /* 0x000000862c2c723e */ /* 0x000fe200000000ff */
[-C--:B------:R-:W-:Y:S01]  /*8280*/  FFMA.FTZ R140, R80, R139.reuse, -R140 ;  /* 0x0000008b508c7223 */ /* 0x080fe2000001088c */
[----:B------:R-:W-:Y:S01]  /*8290*/  MOV R12, R36 ;  /* 0x00000024000c7202 */ /* 0x000fe20000000f00 */
[----:B------:R-:W-:Y:S01]  /*82a0*/  FFMA.FTZ R141, R47, R139, R141 ;  /* 0x0000008b2f8d7223 */ /* 0x000fe2000001008d */
[-C--:B------:R-:W-:Y:S01]  /*82b0*/  FMUL.FTZ R47, R82, R39.reuse ;  /* 0x00000027522f7220 */ /* 0x080fe20000410000 */
[----:B------:R-:W-:Y:S01]  /*82c0*/  FMUL.FTZ R39, R14, R39 ;  /* 0x000000270e277220 */ /* 0x000fe20000410000 */
[----:B------:R-:W-:-:S02]  /*82d0*/  IMAD.MOV.U32 R80, RZ, RZ, R44 ;  /* 0x000000ffff507224 */ /* 0x000fc400078e002c */
[-C--:B------:R-:W-:Y:S01]  /*82e0*/  FFMA.FTZ R47, R14, R38.reuse, -R47 ;  /* 0x000000260e2f7223 */ /* 0x080fe2000001082f */
[----:B------:R-:W-:-:S04]  /*82f0*/  FFMA.FTZ R39, R82, R38, R39 ;  /* 0x0000002652277223 */ /* 0x000fc80000010027 */
[----:B------:R-:W-:Y:S02]  /*8300*/  F2FP.F16.F32.PACK_AB R47, R47, R140 ;  /* 0x0000008c2f2f723e */ /* 0x000fe400000000ff */
[----:B------:R-:W-:-:S03]  /*8310*/  F2FP.F16.F32.PACK_AB R39, R39, R141 ;  /* 0x0000008d2727723e */ /* 0x000fc600000000ff */
[----:B------:R-:W-:Y:S02]  /*8320*/  IMAD.MOV.U32 R14, RZ, RZ, R47 ;  /* 0x000000ffff0e7224 */ /* 0x000fe400078e002f */
[----:B------:R-:W-:-:S07]  /*8330*/  IMAD.MOV.U32 R82, RZ, RZ, R39 ;  /* 0x000000ffff527224 */ /* 0x000fce00078e0027 */
.L_x_2737:
[----:B------:R-:W-:Y:S05]  /*8340*/  BSYNC B3 ;  /* 0x0000000000037941 */ /* 0x000fea0003800000 */
.L_x_2736:
[----:B------:R-:W-:Y:S01]  /*8350*/  LEA R36, P3, R10, R11, 0x1 ;  /* 0x0000000b0a247211 */ /* 0x000fe200078608ff */
[----:B------:R-:W-:-:S03]  /*8360*/  ULDC.64 UR4, c[0x0][0x208] ;  /* 0x0000820000047ab9 */ /* 0x000fc60000000a00 */
[----:B--2---:R-:W-:Y:S02]  /*8370*/  LEA.HI.X R37, R10, R121, R28, 0x1, P3 ;  /* 0x000000790a257211 */ /* 0x004fe400018f0c1c */
[----:B------:R-:W-:-:S03]  /*8380*/  ISETP.GE.AND P3, PT, R132, R128, PT ;  /* 0x000000808400720c */ /* 0x000fc60003f66270 */
[----:B----4-:R2:W-:Y:S10]  /*8390*/  ST.E.128 desc[UR4][R36.64], R12 ;  /* 0x0000000c24007985 */ /* 0x0105f4000c101d04 */
[----:B--2---:R-:W-:-:S05]  /*83a0*/  @!P3 IMAD.WIDE R12, R132, 0x2, R120 ;  /* 0x00000002840cb825 */ /* 0x004fca00078e0278 */
[----:B---3--:R3:W-:Y:S02]  /*83b0*/  @!P3 ST.E.128 desc[UR4][R12.64], R80 ;  /* 0x000000500c00b985 */ /* 0x0087e4000c101d04 */
.L_x_2735:
[----:B------:R-:W-:Y:S05]  /*83c0*/  BSYNC B2 ;  /* 0x0000000000027941 */ /* 0x000fea0003800000 */
.L_x_2734:
[----:B------:R-:W-:-:S13]  /*83d0*/  ISETP.NE.AND P3, PT, R25, RZ, PT ;  /* 0x000000ff1900720c */ /* 0x000fda0003f65270 */
[----:B------:R-:W-:Y:S05]  /*83e0*/  @!P3 BRA `(.L_x_2733) ;  /* 0x0000000400f0b947 */ /* 0x000fea0003800000 */
[----:B------:R-:W4:Y:S01]  /*83f0*/  LDL R15, [R1+0x5c] ;  /* 0x00005c00010f7983 */ /* 0x000f220000100800 */
[----:B---3--:R-:W-:Y:S01]  /*8400*/  SEL R12, R112, R129, !P1 ;  /* 0x00000081700c7207 */ /* 0x008fe20004800000 */
        /* <DEDUP_REMOVED lines=16> */
[----:B----4-:R-:W-:-:S04]  /*8510*/  IMAD R13, R13, 0x1400, R15 ;  /* 0x000014000d0d7824 */ /* 0x010fc800078e020f */
        /* <DEDUP_REMOVED lines=11> */
[----:B------:R-:W-:Y:S01]  /*85d0*/  HADD2.F32 R47, -RZ, R159.H1_H1 ;  /* 0x3000009fff2f7230 */ /* 0x000fe20000004100 */
[----:B------:R-:W-:Y:S01]  /*85e0*/  SHF.R.U32.HI R33, RZ, 0x10, R33 ;  /* 0x00000010ff217819 */ /* 0x000fe20000011621 */
[--C-:B------:R-:W-:Y:S01]  /*85f0*/  HADD2.F32 R13, -RZ, R46.reuse.H0_H0 ;  /* 0x2000002eff0d7230 */ /* 0x100fe20000004100 */
[----:B------:R-:W-:Y:S01]  /*8600*/  SHF.R.U64 R34, R34, 0x10, R35 ;  /* 0x0000001022227819 */ /* 0x000fe20000001223 */
[----:B------:R-:W-:Y:S02]  /*8610*/  HADD2.F32 R81, -RZ, R45.H0_H0 ;  /* 0x2000002dff517230 */ /* 0x000fe40000004100 */
        /* <DEDUP_REMOVED lines=81> */
.L_x_2739:
[----:B------:R-:W-:Y:S05]  /*8b30*/  BSYNC B2 ;  /* 0x0000000000027941 */ /* 0x000fea0003800000 */
.L_x_2738:
[----:B------:R-:W-:Y:S01]  /*8b40*/  LEA R32, P3, R21, R11, 0x1 ;  /* 0x0000000b15207211 */ /* 0x000fe200078608ff */
[----:B------:R-:W-:-:S03]  /*8b50*/  ULDC.64 UR4, c[0x0][0x208] ;  /* 0x0000820000047ab9 */ /* 0x000fc60000000a00 */
[----:B--2---:R-:W-:Y:S02]  /*8b60*/  LEA.HI.X R33, R21, R121, R29, 0x1, P3 ;  /* 0x0000007915217211 */ /* 0x004fe400018f0c1d */
[----:B------:R-:W-:-:S03]  /*8b70*/  ISETP.GE.AND P3, PT, R44, R128, PT ;  /* 0x000000802c00720c */ /* 0x000fc60003f66270 */
[----:B----4-:R4:W-:Y:S10]  /*8b80*/  ST.E.128 desc[UR4][R32.64], R12 ;  /* 0x0000000c20007985 */ /* 0x0109f4000c101d04 */
[----:B------:R-:W-:-:S05]  /*8b90*/  @!P3 IMAD.WIDE R120, R44, 0x2, R120 ;  /* 0x000000022c78b825 */ /* 0x000fca00078e0278 */
[----:B---3--:R4:W-:Y:S02]  /*8ba0*/  @!P3 ST.E.128 desc[UR4][R120.64], R36 ;  /* 0x000000247800b985 */ /* 0x0089e4000c101d04 */
.L_x_2733:
[----:B------:R-:W-:Y:S05]  /*8bb0*/  BSYNC B1 ;  /* 0x0000000000017941 */ /* 0x000fea0003800000 */
.L_x_2732:
[----:B------:R-:W-:-:S03]  /*8bc0*/  UMOV UR4, 0xffffffff ;  /* 0xffffffff00047882 */ /* 0x000fc60000000000 */
[----:B------:R-:W-:Y:S05]  /*8bd0*/  BRA.DIV UR4, `(.L_x_2740) ;  /* 0x0000029e04447947 */ /* 0x000fea000b800000 */
[----:B----4-:R4:W0:Y:S04]  /*8be0*/  SHFL.IDX PT, R37, R118, 0x1, 0x181f ;  /* 0x00381f0076257f89 */ /* 0x01082800000e0000 */
[----:B---3--:R4:W3:Y:S02]  /*8bf0*/  SHFL.IDX PT, R11, R119, 0x1, 0x181f ;  /* 0x00381f00770b7f89 */ /* 0x0088e400000e0000 */
.L_x_3083:
        /* <DEDUP_REMOVED lines=8> */
[C---:B------:R-:W-:Y:S01]  /*8c80*/  VIADD R14, R225.reuse, 0x20 ;  /* 0x00000020e10e7836 */ /* 0x040fe20000000000 */
[----:B------:R-:W-:Y:S01]  /*8c90*/  ISETP.GE.AND P3, PT, R16, R111, PT ;  /* 0x0000006f1000720c */ /* 0x000fe20003f66270 */
[----:B------:R-:W-:Y:S01]  /*8ca0*/  VIADD R32, R225, 0x20 ;  /* 0x00000020e1207836 */ /* 0x000fe20000000000 */
[----:B------:R-:W-:Y:S01]  /*8cb0*/  SHF.R.S32.HI R13, RZ, 0x1f, R12 ;  /* 0x0000001fff0d7819 */ /* 0x000fe2000001140c */
[----:B------:R-:W-:Y:S01]  /*8cc0*/  IMAD.SHL.U32 R14, R14, 0x40, RZ ;  /* 0x000000400e0e7824 */ /* 0x000fe200078e00ff */
[----:B------:R-:W-:Y:S01]  /*8cd0*/  BSSY B3, `(.L_x_2745) ;  /* 0x000006e000037945 */ /* 0x000fe20003800000 */
[----:B------:R-:W-:Y:S01]  /*8ce0*/  IMAD.SHL.U32 R32, R32, 0x40, RZ ;  /* 0x0000004020207824 */ /* 0x000fe200078e00ff */
[----:B------:R-:W-:Y:S02]  /*8cf0*/  LEA.HI R13, R13, R12, RZ, 0x4 ;  /* 0x0000000c0d0d7211 */ /* 0x000fe400078f20ff */
[----:B------:R-:W-:-:S02]  /*8d00*/  LOP3.LUT R14, R14, 0x1c0, RZ, 0xc0, !PT ;  /* 0x000001c00e0e7812 */ /* 0x000fc400078ec0ff */
[----:B------:R-:W-:Y:S02]  /*8d10*/  LEA.HI.SX32 R40, R13, R9, 0x1c ;  /* 0x000000090d287211 */ /* 0x000fe400078fe2ff */
[----:B------:R-:W-:Y:S02]  /*8d20*/  LOP3.LUT R32, R32, 0x1c0, RZ, 0xc0, !PT ;  /* 0x000001c020207812 */ /* 0x000fe400078ec0ff */
[----:B------:R-:W-:Y:S02]  /*8d30*/  SHF.R.S32.HI R13, RZ, 0x1f, R40 ;  /* 0x0000001fff0d7819 */ /* 0x000fe40000011428 */
[----:B------:R-:W-:Y:S02]  /*8d40*/  SHF.R.U32.HI R14, RZ, 0x3, R14 ;  /* 0x00000003ff0e7819 */ /* 0x000fe4000001160e */
[----:B------:R-:W-:Y:S02]  /*8d50*/  LEA.HI R13, R13, R40, RZ, 0x3 ;  /* 0x000000280d0d7211 */ /* 0x000fe400078f18ff */
[----:B------:R-:W-:-:S02]  /*8d60*/  SHF.L.U32 R40, R40, 0x3, RZ ;  /* 0x0000000328287819 */ /* 0x000fc400000006ff */
[----:B------:R-:W-:Y:S02]  /*8d70*/  SHF.R.S32.HI R13, RZ, 0x3, R13 ;  /* 0x00000003ff0d7819 */ /* 0x000fe4000001140d */
[----:B------:R-:W-:-:S04]  /*8d80*/  LOP3.LUT R12, R32, 0x38, R40, 0xf8, !PT ;  /* 0x00000038200c7812 */ /* 0x000fc800078ef828 */
[----:B------:R-:W-:Y:S01]  /*8d90*/  LOP3.LUT R12, R12, R14, RZ, 0x3c, !PT ;  /* 0x0000000e0c0c7212 */ /* 0x000fe200078e3cff */
[----:B---3--:R-:W-:-:S05]  /*8da0*/  IMAD R13, R13, 0x1400, R15 ;  /* 0x000014000d0d7824 */ /* 0x008fca00078e020f */
[----:B------:R-:W-:-:S05]  /*8db0*/  IADD3 R12, R13, R12, RZ ;  /* 0x0000000c0d0c7210 */ /* 0x000fca0007ffe0ff */
[C---:B------:R-:W-:Y:S02]  /*8dc0*/  IMAD R32, R213.reuse, 0x5000, R12 ;  /* 0x00005000d5207824 */ /* 0x040fe400078e020c */
[----:B------:R-:W-:Y:S02]  /*8dd0*/  IMAD R12, R213, 0x5000, R125 ;  /* 0x00005000d50c7824 */ /* 0x000fe400078e027d */
[--C-:B------:R-:W-:Y:S02]  /*8de0*/  IMAD R32, R32, 0x2, R23.reuse ;  /* 0x0000000220207824 */ /* 0x100fe400078e0217 */
[----:B------:R-:W-:-:S04]  /*8df0*/  IMAD R12, R12, 0x2, R23 ;  /* 0x000000020c0c7824 */ /* 0x000fc800078e0217 */
        /* <DEDUP_REMOVED lines=54> */
[----:B------:R-:W-:-:S02]  /*9160*/  IMAD.MOV.U32 R13, RZ, RZ, R33 ;  /* 0x000000ffff0d7224 */ /* 0x000fc400078e0021 */
[----:B------:R-:W-:Y:S02]  /*9170*/  IMAD.MOV.U32 R33, RZ, RZ, R38 ;  /* 0x000000ffff217224 */ /* 0x000fe400078e0026 */
[----:B------:R-:W-:Y:S01]  /*9180*/  FFMA.FTZ R15, R35, R54, R15 ;  /* 0x00000036230f7223 */ /* 0x000fe2000001000f */
[--C-:B------:R-:W-:Y:S01]  /*9190*/  HADD2.F32 R35, -RZ, R32.reuse.H0_H0 ;  /* 0x20000020ff237230 */ /* 0x100fe20000004100 */
[----:B------:R-:W-:Y:S01]  /*91a0*/  F2FP.F16.F32.PACK_AB R45, R45, R46 ;  /* 0x0000002e2d2d723e */ /* 0x000fe200000000ff */
[----:B------:R-:W-:Y:S02]  /*91b0*/  HADD2.F32 R32, -RZ, R32.H1_H1 ;  /* 0x30000020ff207230 */ /* 0x000fe40000004100 */
[----:B------:R-:W-:Y:S01]  /*91c0*/  F2FP.F16.F32.PACK_AB R41, R15, R41 ;  /* 0x000000290f29723e */ /* 0x000fe200000000ff */
[-C--:B------:R-:W-:Y:S01]  /*91d0*/  FMUL.FTZ R52, R35, R154.reuse ;  /* 0x0000009a23347220 */ /* 0x080fe20000410000 */
[----:B------:R-:W-:Y:S01]  /*91e0*/  FMUL.FTZ R154, R47, R154 ;  /* 0x0000009a2f9a7220 */ /* 0x000fe20000410000 */
[----:B------:R-:W-:-:S02]  /*91f0*/  IMAD.MOV.U32 R15, RZ, RZ, R45 ;  /* 0x000000ffff0f7224 */ /* 0x000fc400078e002d */
        /* <DEDUP_REMOVED lines=18> */
[----:B------:R-:W-:Y:S02]  /*9320*/  MOV R32, R60 ;  /* 0x0000003c00207202 */ /* 0x000fe40000000f00 */
        /* <DEDUP_REMOVED lines=8> */
.L_x_2746:
[----:B------:R-:W-:Y:S05]  /*93b0*/  BSYNC B3 ;  /* 0x0000000000037941 */ /* 0x000fea0003800000 */
.L_x_2745:
[----:B------:R-:W-:Y:S01]  /*93c0*/  LEA R38, P3, R10, R11, 0x1 ;  /* 0x0000000b0a267211 */ /* 0x000fe200078608ff */
[----:B------:R-:W-:-:S03]  /*93d0*/  ULDC.64 UR4, c[0x0][0x208] ;  /* 0x0000820000047ab9 */ /* 0x000fc60000000a00 */
[----:B0-----:R-:W-:Y:S02]  /*93e0*/  LEA.HI.X R39, R10, R37, R28, 0x1, P3 ;  /* 0x000000250a277211 */ /* 0x001fe400018f0c1c */
[----:B------:R-:W-:-:S03]  /*93f0*/  ISETP.GE.AND P3, PT, R40, R128, PT ;  /* 0x000000802800720c */ /* 0x000fc60003f66270 */
[----:B------:R0:W-:Y:S10]  /*9400*/  ST.E.128 desc[UR4][R38.64], R12 ;  /* 0x0000000c26007985 */ /* 0x0001f4000c101d04 */
[----:B0-----:R-:W-:-:S05]  /*9410*/  @!P3 IMAD.WIDE R12, R40, 0x2, R36 ;  /* 0x00000002280cb825 */ /* 0x001fca00078e0224 */
[----:B---3--:R3:W-:Y:S02]  /*9420*/  @!P3 ST.E.128 desc[UR4][R12.64], R32 ;  /* 0x000000200c00b985 */ /* 0x0087e4000c101d04 */
.L_x_2744:
[----:B------:R-:W-:Y:S05]  /*9430*/  BSYNC B2 ;  /* 0x0000000000027941 */ /* 0x000fea0003800000 */
.L_x_2743:
[----:B------:R-:W-:-:S13]  /*9440*/  ISETP.NE.AND P3, PT, R25, RZ, PT ;  /* 0x000000ff1900720c */ /* 0x000fda0003f65270 */
[----:B------:R-:W-:Y:S05]  /*9450*/  @!P3 BRA `(.L_x_2742) ;  /* 0x0000000400f4b947 */ /* 0x000fea0003800000 */
[----:B------:R-:W5:Y:S01]  /*9460*/  LDL R15, [R1+0x58] ;  /* 0x00005800010f7983 */ /* 0x000f620000100800 */
[----:B---3--:R-:W-:Y:S01]  /*9470*/  SEL R12, R112, R129, !P1 ;  /* 0x00000081700c7207 */ /* 0x008fe20004800000 */
[C---:B------:R-:W-:Y:S01]  /*9480*/  VIADD R14, R225.reuse, 0x20 ;  /* 0x00000020e10e7836 */ /* 0x040fe20000000000 */
[----:B------:R-:W-:Y:S01]  /*9490*/  ISETP.GE.AND P3, PT, R214, R111, PT ;  /* 0x0000006fd600720c */ /* 0x000fe20003f66270 */
[----:B------:R-:W-:Y:S01]  /*94a0*/  VIADD R32, R225, 0x20 ;  /* 0x00000020e1207836 */ /* 0x000fe20000000000 */
[----:B------:R-:W-:Y:S01]  /*94b0*/  SHF.R.S32.HI R13, RZ, 0x1f, R12 ;  /* 0x0000001fff0d7819 */ /* 0x000fe2000001140c */
[----:B------:R-:W-:Y:S01]  /*94c0*/  IMAD.SHL.U32 R14, R14, 0x40, RZ ;  /* 0x000000400e0e7824 */ /* 0x000fe200078e00ff */
[----:B------:R-:W-:Y:S02]  /*94d0*/  BSSY B2, `(.L_x_2747) ;  /* 0x000006e000027945 */ /* 0x000fe40003800000 */
[----:B------:R-:W-:Y:S02]  /*94e0*/  LEA.HI R13, R13, R12, RZ, 0x4 ;  /* 0x0000000c0d0d7211 */ /* 0x000fe400078f20ff */
[----:B------:R-:W-:-:S02]  /*94f0*/  SHF.L.U32 R32, R32, 0x6, RZ ;  /* 0x0000000620207819 */ /* 0x000fc400000006ff */
[----:B------:R-:W-:Y:S02]  /*9500*/  LEA.HI.SX32 R40, R13, R20, 0x1c ;  /* 0x000000140d287211 */ /* 0x000fe400078fe2ff */
[----:B------:R-:W-:Y:S02]  /*9510*/  LOP3.LUT R32, R32, 0x1c0, RZ, 0xc0, !PT ;  /* 0x000001c020207812 */ /* 0x000fe400078ec0ff */
[----:B------:R-:W-:Y:S02]  /*9520*/  SHF.R.S32.HI R13, RZ, 0x1f, R40 ;  /* 0x0000001fff0d7819 */ /* 0x000fe40000011428 */
[----:B------:R-:W-:Y:S02]  /*9530*/  LOP3.LUT R14, R14, 0x1c0, RZ, 0xc0, !PT ;  /* 0x000001c00e0e7812 */ /* 0x000fe400078ec0ff */
[----:B------:R-:W-:Y:S01]  /*9540*/  LEA.HI R13, R13, R40, RZ, 0x3 ;  /* 0x000000280d0d7211 */ /* 0x000fe200078f18ff */
[----:B------:R-:W-:Y:S01]  /*9550*/  IMAD.SHL.U32 R40, R40, 0x8, RZ ;  /* 0x0000000828287824 */ /* 0x000fe200078e00ff */
[----:B------:R-:W-:-:S02]  /*9560*/  SHF.R.U32.HI R14, RZ, 0x3, R14 ;  /* 0x00000003ff0e7819 */ /* 0x000fc4000001160e */
[----:B------:R-:W-:Y:S02]  /*9570*/  SHF.R.S32.HI R13, RZ, 0x3, R13 ;  /* 0x00000003ff0d7819 */ /* 0x000fe4000001140d */
[----:B------:R-:W-:-:S04]  /*9580*/  LOP3.LUT R12, R32, 0x38, R40, 0xf8, !PT ;  /* 0x00000038200c7812 */ /* 0x000fc800078ef828 */
[----:B------:R-:W-:Y:S01]  /*9590*/  LOP3.LUT R12, R12, R14, RZ, 0x3c, !PT ;  /* 0x0000000e0c0c7212 */ /* 0x000fe200078e3cff */
[----:B-----5:R-:W-:-:S04]  /*95a0*/  IMAD R13, R13, 0x1400, R15 ;  /* 0x000014000d0d7824 */ /* 0x020fc800078e020f */
[----:B------:R-:W-:-:S04]  /*95b0*/  IMAD.IADD R12, R13, 0x1, R12 ;  /* 0x000000010d0c7824 */ /* 0x000fc800078e020c */
        /* <DEDUP_REMOVED lines=93> */
[----:B------:R-:W-:Y:S01]  /*9b90*/  IMAD.MOV.U32 R14, RZ, RZ, R39 ;  /* 0x000000ffff0e7224 */ /* 0x000fe200078e0027 */
[----:B------:R-:W-:-:S07]  /*9ba0*/  MOV R34, R44 ;  /* 0x0000002c00227202 */ /* 0x000fce0000000f00 */
.L_x_2748:
[----:B------:R-:W-:Y:S05]  /*9bb0*/  BSYNC B2 ;  /* 0x0000000000027941 */ /* 0x000fea0003800000 */
.L_x_2747:
[----:B------:R-:W-:Y:S01]  /*9bc0*/  ISETP.GE.AND P4, PT, R40, R128, PT ;  /* 0x000000802800720c */ /* 0x000fe20003f86270 */
[----:B------:R-:W-:Y:S01]  /*9bd0*/  ULDC.64 UR4, c[0x0][0x208] ;  /* 0x0000820000047ab9 */ /* 0x000fe20000000a00 */
[----:B------:R-:W-:-:S04]  /*9be0*/  LEA R38, P3, R21, R11, 0x1 ;  /* 0x0000000b15267211 */ /* 0x000fc800078608ff */
[----:B0-----:R-:W-:-:S05]  /*9bf0*/  LEA.HI.X R39, R21, R37, R29, 0x1, P3 ;  /* 0x0000002515277211 */ /* 0x001fca00018f0c1d */
[----:B------:R0:W-:Y:S02]  /*9c00*/  ST.E.128 desc[UR4][R38.64], R12 ;  /* 0x0000000c26007985 */ /* 0x0001e4000c101d04 */
[----:B------:R-:W-:-:S05]  /*9c10*/  @!P4 IMAD.WIDE R36, R40, 0x2, R36 ;  /* 0x000000022824c825 */ /* 0x000fca00078e0224 */
[----:B---3--:R0:W-:Y:S02]  /*9c20*/  @!P4 ST.E.128 desc[UR4][R36.64], R32 ;  /* 0x000000202400c985 */ /* 0x0081e4000c101d04 */
.L_x_2742:
[----:B------:R-:W-:Y:S05]  /*9c30*/  BSYNC B1 ;  /* 0x0000000000017941 */ /* 0x000fea0003800000 */
.L_x_2741:
[----:B------:R-:W-:-:S03]  /*9c40*/  UMOV UR4, 0xffffffff ;  /* 0xffffffff00047882 */ /* 0x000fc60000000000 */
[----:B------:R-:W-:Y:S05]  /*9c50*/  BRA.DIV UR4, `(.L_x_2749) ;  /* 0x0000028e04707947 */ /* 0x000fea000b800000 */
[----:B-1--4-:R-:W1:Y:S04]  /*9c60*/  SHFL.IDX PT, R118, R118, 0x2, 0x181f ;  /* 0x00581f0076767f89 */ /* 0x012e6800000e0000 */
[----:B------:R-:W4:Y:S02]  /*9c70*/  SHFL.IDX PT, R119, R119, 0x2, 0x181f ;  /* 0x00581f0077777f89 */ /* 0x000f2400000e0000 */
.L_x_3087:
        /* <DEDUP_REMOVED lines=8> */
[C---:B------:R-:W-:Y:S01]  /*9d00*/  VIADD R32, R225.reuse, 0x40 ;  /* 0x00000040e1207836 */ /* 0x040fe20000000000 */
[----:B------:R-:W-:Y:S01]  /*9d10*/  IADD3 R14, R225, 0x40, RZ ;  /* 0x00000040e10e7810 */ /* 0x000fe20007ffe0ff */
[----:B------:R-:W-:Y:S01]  /*9d20*/  BSSY B2, `(.L_x_2752) ;  /* 0x0000071000027945 */ /* 0x000fe20003800000 */
[----:B------:R-:W-:Y:S01]  /*9d30*/  SHF.R.S32.HI R12, RZ, 0x1f, R11 ;  /* 0x0000001fff0c7819 */ /* 0x000fe2000001140b */
[----:B------:R-:W-:Y:S01]  /*9d40*/  IMAD.SHL.U32 R32, R32, 0x40, RZ ;  /* 0x0000004020207824 */ /* 0x000fe200078e00ff */
[----:B------:R-:W-:Y:S01]  /*9d50*/  ISETP.GE.AND P3, PT, R16, R111, PT ;  /* 0x0000006f1000720c */ /* 0x000fe20003f66270 */
[----:B------:R-:W-:Y:S01]  /*9d60*/  IMAD.SHL.U32 R14, R14, 0x40, RZ ;  /* 0x000000400e0e7824 */ /* 0x000fe200078e00ff */
[----:B------:R-:W-:Y:S02]  /*9d70*/  LEA.HI R11, R12, R11, RZ, 0x4 ;  /* 0x0000000b0c0b7211 */ /* 0x000fe400078f20ff */
[----:B------:R-:W-:-:S02]  /*9d80*/  LOP3.LUT R32, R32, 0x1c0, RZ, 0xc0, !PT ;  /* 0x000001c020207812 */ /* 0x000fc400078ec0ff */
[----:B------:R-:W-:Y:S02]  /*9d90*/  LEA.HI.SX32 R11, R11, R9, 0x1c ;  /* 0x000000090b0b7211 */ /* 0x000fe400078fe2ff */
[----:B------:R-:W-:Y:S02]  /*9da0*/  LOP3.LUT R14, R14, 0x1c0, RZ, 0xc0, !PT ;  /* 0x000001c00e0e7812 */ /* 0x000fe400078ec0ff */
[----:B------:R-:W-:Y:S02]  /*9db0*/  SHF.R.S32.HI R13, RZ, 0x1f, R11 ;  /* 0x0000001fff0d7819 */ /* 0x000fe4000001140b */
[----:B------:R-:W-:Y:S02]  /*9dc0*/  SHF.R.U32.HI R14, RZ, 0x3, R14 ;  /* 0x00000003ff0e7819 */ /* 0x000fe4000001160e */
        /* <DEDUP_REMOVED lines=9> */
[----:B------:R-:W-:-:S03]  /*9e60*/  IMAD R32, R32, 0x2, R23 ;  /* 0x0000000220207824 */ /* 0x000fc600078e0217 */
[----:B------:R-:W-:-:S03]  /*9e70*/  LEA R12, R12, R23, 0x1 ;  /* 0x000000170c0c7211 */ /* 0x000fc600078e08ff */
        /* <DEDUP_REMOVED lines=61> */
[CC--:B------:R-:W-:Y:S01]  /*a250*/  FMUL.FTZ R47, R35.reuse, R145.reuse ;  /* 0x00000091232f7220 */ /* 0x0c0fe20000410000 */
        /* <DEDUP_REMOVED lines=29> */
.L_x_2753:
[----:B------:R-:W-:Y:S05]  /*a430*/  BSYNC B2 ;  /* 0x0000000000027941 */ /* 0x000fea0003800000 */
.L_x_2752:
[----:B------:R-:W-:Y:S01]  /*a440*/  ISETP.GE.AND P4, PT, R11, R128, PT ;  /* 0x000000800b00720c */ /* 0x000fe20003f86270 */
[----:B------:R-:W-:Y:S01]  /*a450*/  ULDC.64 UR4, c[0x0][0x208] ;  /* 0x0000820000047ab9 */ /* 0x000fe20000000a00 */
[----:B------:R-:W-:-:S04]  /*a460*/  LEA R38, P3, R10, R119, 0x1 ;  /* 0x000000770a267211 */ /* 0x000fc800078608ff */
[----:B------:R-:W-:-:S05]  /*a470*/  LEA.HI.X R39, R10, R118, R28, 0x1, P3 ;  /* 0x000000760a277211 */ /* 0x000fca00018f0c1c */
[----:B-1----:R1:W-:Y:S02]  /*a480*/  ST.E.128 desc[UR4][R38.64], R12 ;  /* 0x0000000c26007985 */ /* 0x0023e4000c101d04 */
[----:B-1----:R-:W-:-:S05]  /*a490*/  @!P4 IMAD.WIDE R12, R11, 0x2, R36 ;  /* 0x000000020b0cc825 */ /* 0x002fca00078e0224 */
[----:B0-----:R0:W-:Y:S02]  /*a4a0*/  @!P4 ST.E.128 desc[UR4][R12.64], R32 ;  /* 0x000000200c00c985 */ /* 0x0011e4000c101d04 */
.L_x_2751:
[----:B------:R-:W-:Y:S05]  /*a4b0*/  BSYNC B1 ;  /* 0x0000000000017941 */ /* 0x000fea0003800000 */
.L_x_2750:
[----:B------:R-:W-:-:S13]  /*a4c0*/  ISETP.NE.AND P3, PT, R25, RZ, PT ;  /* 0x000000ff1900720c */ /* 0x000fda0003f65270 */
[----:B------:R-:W-:Y:S05]  /*a4d0*/  @!P3 BRA `(.L_x_2707) ;  /* 0x0000000c00d4b947 */ /* 0x000fea0003800000 */
[----:B------:R-:W4:Y:S01]  /*a4e0*/  LDL R15, [R1+0x54] ;  /* 0x00005400010f7983 */ /* 0x000f220000100800 */
[----:B------:R-:W-:Y:S01]  /*a4f0*/  SEL R129, R112, R129, !P1 ;  /* 0x0000008170817207 */ /* 0x000fe20004800000 */
[C---:B------:R-:W-:Y:S01]  /*a500*/  VIADD R14, R225.reuse, 0x40 ;  /* 0x00000040e10e7836 */ /* 0x040fe20000000000 */
[----:B------:R-:W-:Y:S01]  /*a510*/  ISETP.GE.AND P4, PT, R214, R111, PT ;  /* 0x0000006fd600720c */ /* 0x000fe20003f86270 */
[----:B0--3--:R-:W-:Y:S01]  /*a520*/  VIADD R12, R225, 0x40 ;  /* 0x00000040e10c7836 */ /* 0x009fe20000000000 */
[----:B------:R-:W-:Y:S01]  /*a530*/  SHF.R.S32.HI R11, RZ, 0x1f, R129 ;  /* 0x0000001fff0b7819 */ /* 0x000fe20000011481 */
[----:B------:R-:W-:Y:S01]  /*a540*/  IMAD.SHL.U32 R14, R14, 0x40, RZ ;  /* 0x000000400e0e7824 */ /* 0x000fe200078e00ff */
[----:B------:R-:W-:Y:S01]  /*a550*/  LEA R38, P3, R21, R119, 0x1 ;  /* 0x0000007715267211 */ /* 0x000fe200078608ff */
[----:B------:R-:W-:Y:S01]  /*a560*/  IMAD.SHL.U32 R12, R12, 0x40, RZ ;  /* 0x000000400c0c7824 */ /* 0x000fe200078e00ff */
[----:B------:R-:W-:Y:S01]  /*a570*/  LEA.HI R11, R11, R129, RZ, 0x4 ;  /* 0x000000810b0b7211 */ /* 0x000fe200078f20ff */
[----:B------:R-:W-:Y:S01]  /*a580*/  BSSY B1, `(.L_x_2754) ;  /* 0x000006a000017945 */ /* 0x000fe20003800000 */
        /* <DEDUP_REMOVED lines=8> */
[----:B------:R-:W-:Y:S02]  /*a610*/  LOP3.LUT R12, R12, 0x38, R11, 0xf8, !PT ;  /* 0x000000380c0c7812 */ /* 0x000fe400078ef80b */
[----:B------:R-:W-:Y:S02]  /*a620*/  LEA.HI.X R39, R21, R118, R29, 0x1, P3 ;  /* 0x0000007615277211 */ /* 0x000fe400018f0c1d */
        /* <DEDUP_REMOVED lines=10> */
[----:B------:R-:W-:Y:S01]  /*a6d0*/  HADD2.F32 R43, -RZ, R135.H0_H0 ;  /* 0x20000087ff2b7230 */ /* 0x000fe20000004100 */
[----:B------:R-:W-:Y:S01]  /*a6e0*/  SHF.R.U64 R72, R72, 0x10, R73 ;  /* 0x0000001048487819 */ /* 0x000fe20000001249 */
[----:B-1----:R-:W-:Y:S01]  /*a6f0*/  HADD2.F32 R40, -RZ, R33.H0_H0 ;  /* 0x20000021ff287230 */ /* 0x002fe20000004100 */
[----:B------:R-:W-:Y:S01]  /*a700*/  SHF.R.U64 R64, R64, 0x10, R65 ;  /* 0x0000001040407819 */ /* 0x000fe20000001241 */
[----:B0-----:R-:W-:Y:S01]  /*a710*/  HADD2.F32 R41, -RZ, R13.H0_H0 ;  /* 0x2000000dff297230 */ /* 0x001fe20000004100 */
[----:B------:R-:W-:Y:S01]  /*a720*/  SHF.R.U64 R74, R74, 0x10, R75 ;  /* 0x000000104a4a7819 */ /* 0x000fe2000000124b */
[----:B------:R-:W-:Y:S02]  /*a730*/  HADD2.F32 R42, -RZ, R137.H0_H0 ;  /* 0x20000089ff2a7230 */ /* 0x000fe40000004100 */
[-C--:B------:R-:W-:Y:S01]  /*a740*/  FMUL.FTZ R44, R40, R43.reuse ;  /* 0x0000002b282c7220 */ /* 0x080fe20000410000 */
[----:B------:R-:W-:Y:S02]  /*a750*/  HADD2.F32 R135, -RZ, R135.H1_H1 ;  /* 0x30000087ff877230 */ /* 0x000fe40000004100 */
[----:B------:R-:W-:Y:S01]  /*a760*/  FMUL.FTZ R43, R41, R43 ;  /* 0x0000002b292b7220 */ /* 0x000fe20000410000 */
[----:B------:R-:W-:-:S02]  /*a770*/  HADD2.F32 R137, -RZ, R137.H1_H1 ;  /* 0x30000089ff897230 */ /* 0x000fc40000004100 */
        /* <DEDUP_REMOVED lines=15> */
[----:B------:R-:W-:Y:S02]  /*a870*/  HADD2.F32 R44, -RZ, R136.H0_H0 ;  /* 0x20000088ff2c7230 */ /* 0x000fe40000004100 */
        /* <DEDUP_REMOVED lines=9> */
[----:B------:R-:W-:Y:S01]  /*a910*/  FFMA.FTZ R46, R43, R45, -R46 ;  /* 0x0000002d2b2e7223 */ /* 0x000fe2000001082e */
[----:B------:R-:W-:-:S02]  /*a920*/  HADD2.F32 R43, -RZ, R15.H1_H1 ;  /* 0x3000000fff2b7230 */ /* 0x000fc40000004100 */
[----:B------:R-:W-:Y:S01]  /*a930*/  FFMA.FTZ R44, R42, R45, R44 ;  /* 0x0000002d2a2c7223 */ /* 0x000fe2000001002c */
[----:B------:R-:W-:Y:S01]  /*a940*/  SHF.R.U32.HI R42, RZ, 0x10, R75 ;  /* 0x00000010ff2a7819 */ /* 0x000fe2000001164b */
[----:B------:R-:W-:Y:S01]  /*a950*/  HADD2.F32 R138, -RZ, R138.H1_H1 ;  /* 0x3000008aff8a7230 */ /* 0x000fe20000004100 */
        /* <DEDUP_REMOVED lines=8> */
[----:B------:R-:W-:Y:S02]  /*a9e0*/  MOV R33, R40 ;  /* 0x0000002800217202 */ /* 0x000fe40000000f00 */
        /* <DEDUP_REMOVED lines=33> */
[----:B------:R-:W-:Y:S01]  /*ac00*/  F2FP.F16.F32.PACK_AB R34, R74, R136 ;  /* 0x000000884a22723e */ /* 0x000fe200000000ff */
[----:B------:R-:W-:-:S07]  /*ac10*/  IMAD.MOV.U32 R35, RZ, RZ, R42 ;  /* 0x000000ffff237224 */ /* 0x000fce00078e002a */
.L_x_2755:
[----:B------:R-:W-:Y:S05]  /*ac20*/  BSYNC B1 ;  /* 0x0000000000017941 */ /* 0x000fea0003800000 */
.L_x_2754:
        /* <DEDUP_REMOVED lines=8> */
.L_x_2661:
[----:B------:R-:W-:-:S04]  /*acb0*/  ULOP3.LUT UR4, UR60, 0x1, URZ, 0xfc, !UPT ;  /* 0x000000013c047892 */ /* 0x000fc8000f8efc3f */
[----:B------:R-:W-:-:S06]  /*acc0*/  UISETP.NE.AND UP0, UPT, UR4, 0x3, UPT ;  /* 0x000000030400788c */ /* 0x000fcc000bf05270 */
[----:B------:R-:W-:-:S13]  /*acd0*/  PLOP3.LUT P0, PT, PT, PT, UP0, 0x80, 0x0 ;  /* 0x000000000000781c */ /* 0x000fda0003f0f008 */
[----:B------:R-:W-:Y:S05]  /*ace0*/  @!P0 BRA `(.L_x_2756) ;  /* 0x0000000000048947 */ /* 0x000fea0003800000 */
[----:B------:R-:W-:Y:S01]  /*acf0*/  BPT.TRAP 0x1 ;  /* 0x000000040000795c */ /* 0x000fe20000300000 */
.L_x_2756:
[----:B------:R-:W-:Y:S01]  /*ad00*/  IMAD R88, R213, 0x8, R23 ;  /* 0x00000008d5587824 */ /* 0x000fe200078e0217 */
[----:B------:R-:W-:Y:S01]  /*ad10*/  SHF.L.U32 R89, R227, 0x1f, RZ ;  /* 0x0000001fe3597819 */ /* 0x000fe200000006ff */
[----:B------:R-:W-:Y:S01]  /*ad20*/  BSSY B1, `(.L_x_2757) ;  /* 0x0000004000017945 */ /* 0x000fe20003800000 */
[----:B------:R-:W-:Y:S02]  /*ad30*/  SHF.R.S32.HI R85, RZ, 0x1f, R31 ;  /* 0x0000001fff557819 */ /* 0x000fe4000001141f */
[----:B------:R-:W0:Y:S02]  /*ad40*/  SYNCS.PHASECHK.TRANS64.TRYWAIT P3, [R88+URZ+0x38890], R89 ;  /* 0x03889059580075a7 */ /* 0x000e24000806017f */
[----:B0-----:R-:W-:Y:S05]  /*ad50*/  @!P3 BRA `(.L_x_2758) ;  /* 0x0000027c007cb947 */ /* 0x001fea0003800000 */
.L_x_3088:
[----:B------:R-:W-:Y:S05]  /*ad60*/  BSYNC B1 ;  /* 0x0000000000017941 */ /* 0x000fea0003800000 */
.L_x_2757:
        /* <DEDUP_REMOVED lines=14> */
[----:B------:R-:W-:Y:S01]  /*ae50*/  IMAD.IADD R36, R87, 0x1, -R225 ;  /* 0x0000000157247824 */ /* 0x000fe200078e0ae1 */
[----:B------:R-:W-:-:S03]  /*ae60*/  IADD3 R13, R13, R15, RZ ;  /* 0x0000000f0d0d7210 */ /* 0x000fc60007ffe0ff */
        /* <DEDUP_REMOVED lines=9> */
.L_x_3092:
[----:B------:R-:W-:Y:S04]  /*af00*/  BSSY B1, `(.L_x_2760) ;  /* 0x0000018000017945 */ /* 0x000fe80003800000 */
[----:B------:R-:W-:Y:S05]  /*af10*/  @!P3 BRA `(.L_x_2761) ;  /* 0x000000000058b947 */ /* 0x000fea0003800000 */
[----:B------:R-:W-:Y:S01]  /*af20*/  ULDC UR4, c[0x0][0x2f4] ;  /* 0x0000bd0000047ab9 */ /* 0x000fe20000000800 */
[----:B------:R-:W-:Y:S01]  /*af30*/  ULDC.64 UR6, c[0x0][0x208] ;  /* 0x0000820000067ab9 */ /* 0x000fe20000000a00 */
[----:B------:R-:W-:Y:S02]  /*af40*/  ISETP.GE.AND P4, PT, R16, UR4, PT ;  /* 0x0000000410007c0c */ /* 0x000fe4000bf86270 */
[----:B------:R-:W-:-:S11]  /*af50*/  ISETP.GE.AND P3, PT, R214, UR4, PT ;  /* 0x00000004d6007c0c */ /* 0x000fd6000bf66270 */
[----:B------:R-:W4:Y:S01]  /*af60*/  @!P4 LDS.128 R12, [R84+0x24400] ;  /* 0x02440000540cc984 */ /* 0x000f220000000c00 */
[----:B---3--:R-:W-:-:S04]  /*af70*/  @!P4 LEA R32, P5, R16, R11, 0x1 ;  /* 0x0000000b1020c211 */ /* 0x008fc800078a08ff */
[----:B--2---:R-:W-:-:S05]  /*af80*/  @!P4 LEA.HI.X R33, R16, R37, R17, 0x1, P5 ;  /* 0x000000251021c211 */ /* 0x004fca00028f0c11 */
[----:B----4-:R2:W-:Y:S01]  /*af90*/  @!P4 ST.E.128 desc[UR6][R32.64], R12 ;  /* 0x0000000c2000c985 */ /* 0x0105e2000c101d06 */
[----:B------:R-:W-:-:S03]  /*afa0*/  ISETP.GE.AND P4, PT, R19, UR4, PT ;  /* 0x0000000413007c0c */ /* 0x000fc6000bf86270 */
[----:B------:R-:W3:Y:S01]  /*afb0*/  @!P3 LDS.128 R12, [R84+0x26c00] ;  /* 0x026c0000540cb984 */ /* 0x000ee20000000c00 */
[----:B--2---:R-:W-:-:S04]  /*afc0*/  @!P3 LEA R32, P5, R212, R11, 0x1 ;  /* 0x0000000bd420b211 */ /* 0x004fc800078a08ff */
[----:B------:R-:W-:-:S05]  /*afd0*/  @!P3 LEA.HI.X R33, R212, R37, R215, 0x1, P5 ;  /* 0x00000025d421b211 */ /* 0x000fca00028f0cd7 */
[----:B---3--:R2:W-:Y:S01]  /*afe0*/  @!P3 ST.E.128 desc[UR6][R32.64], R12 ;  /* 0x0000000c2000b985 */ /* 0x0085e2000c101d06 */
[----:B------:R-:W-:-:S03]  /*aff0*/  ISETP.GE.AND P3, PT, R22, UR4, PT ;  /* 0x0000000416007c0c */ /* 0x000fc6000bf66270 */
[----:B------:R-:W3:Y:S01]  /*b000*/  @!P4 LDS.128 R12, [R84+0x29400] ;  /* 0x02940000540cc984 */ /* 0x000ee20000000c00 */
[----:B--2---:R-:W-:-:S04]  /*b010*/  @!P4 LEA R32, P5, R19, R11, 0x1 ;  /* 0x0000000b1320c211 */ /* 0x004fc800078a08ff */
[----:B------:R-:W-:-:S05]  /*b020*/  @!P4 LEA.HI.X R33, R19, R37, R219, 0x1, P5 ;  /* 0x000000251321c211 */ /* 0x000fca00028f0cdb */
[----:B---3--:R2:W-:Y:S04]  /*b030*/  @!P4 ST.E.128 desc[UR6][R32.64], R12 ;  /* 0x0000000c2000c985 */ /* 0x0085e8000c101d06 */
[----:B------:R-:W3:Y:S01]  /*b040*/  @!P3 LDS.128 R12, [R84+0x2bc00] ;  /* 0x02bc0000540cb984 */ /* 0x000ee20000000c00 */
[----:B--2---:R-:W-:-:S04]  /*b050*/  @!P3 LEA R32, P4, R22, R11, 0x1 ;  /* 0x0000000b1620b211 */ /* 0x004fc800078808ff */
[----:B------:R-:W-:-:S05]  /*b060*/  @!P3 LEA.HI.X R33, R22, R37, R218, 0x1, P4 ;  /* 0x000000251621b211 */ /* 0x000fca00020f0cda */
[----:B---3--:R4:W-:Y:S04]  /*b070*/  @!P3 ST.E.128 desc[UR6][R32.64], R12 ;  /* 0x0000000c2000b985 */ /* 0x0089e8000c101d06 */
.L_x_2761:
[----:B------:R-:W-:Y:S05]  /*b080*/  BSYNC B1 ;  /* 0x0000000000017941 */ /* 0x000fea0003800000 */
.L_x_2760:
[----:B------:R-:W-:-:S03]  /*b090*/  UMOV UR4, 0xffffffff ;  /* 0xffffffff00047882 */ /* 0x000fc60000000000 */
[----:B------:R-:W-:Y:S05]  /*b0a0*/  BRA.DIV UR4, `(.L_x_2762) ;  /* 0x0000027e04087947 */ /* 0x000fea000b800000 */
[----:B--2---:R2:W0:Y:S04]  /*b0b0*/  SHFL.IDX PT, R37, R35, 0x1, 0x181f ;  /* 0x00381f0023257f89 */ /* 0x00442800000e0000 */
[----:B---3--:R2:W3:Y:S02]  /*b0c0*/  SHFL.IDX PT, R11, R34, 0x1, 0x181f ;  /* 0x00381f00220b7f89 */ /* 0x0084e400000e0000 */
.L_x_3096:
[----:B------:R-:W-:Y:S01]  /*b0d0*/  ISETP.GE.AND P3, PT, R36, 0x21, PT ;  /* 0x000000212400780c */ /* 0x000fe20003f66270 */
[----:B------:R-:W-:-:S12]  /*b0e0*/  BSSY B1, `(.L_x_2763) ;  /* 0x0000018000017945 */ /* 0x000fd80003800000 */
[----:B------:R-:W-:Y:S05]  /*b0f0*/  @!P3 BRA `(.L_x_2764) ;  /* 0x000000000058b947 */ /* 0x000fea0003800000 */
[----:B------:R-:W-:Y:S01]  /*b100*/  ULDC UR4, c[0x0][0x2f4] ;  /* 0x0000bd0000047ab9 */ /* 0x000fe20000000800 */
[----:B------:R-:W-:Y:S01]  /*b110*/  ULDC.64 UR6, c[0x0][0x208] ;  /* 0x0000820000067ab9 */ /* 0x000fe20000000a00 */
[----:B------:R-:W-:Y:S02]  /*b120*/  ISETP.GE.AND P5, PT, R16, UR4, PT ;  /* 0x0000000410007c0c */ /* 0x000fe4000bfa6270 */
[----:B------:R-:W-:-:S11]  /*b130*/  ISETP.GE.AND P4, PT, R214, UR4, PT ;  /* 0x00000004d6007c0c */ /* 0x000fd6000bf86270 */
[----:B----4-:R-:W4:Y:S01]  /*b140*/  @!P5 LDS.128 R12, [R84+0x25400] ;  /* 0x02540000540cd984 */ /* 0x010f220000000c00 */
[----:B---3--:R-:W-:-:S04]  /*b150*/  @!P5 LEA R32, P3, R16, R11, 0x1 ;  /* 0x0000000b1020d211 */ /* 0x008fc800078608ff */
[----:B0-----:R-:W-:Y:S02]  /*b160*/  @!P5 LEA.HI.X R33, R16, R37, R17, 0x1, P3 ;  /* 0x000000251021d211 */ /* 0x001fe400018f0c11 */
[----:B------:R-:W-:-:S03]  /*b170*/  ISETP.GE.AND P3, PT, R19, UR4, PT ;  /* 0x0000000413007c0c */ /* 0x000fc6000bf66270 */
[----:B----4-:R0:W-:Y:S04]  /*b180*/  @!P5 ST.E.128 desc[UR6][R32.64], R12 ;  /* 0x0000000c2000d985 */ /* 0x0101e8000c101d06 */
[----:B------:R-:W3:Y:S01]  /*b190*/  @!P4 LDS.128 R12, [R84+0x27c00] ;  /* 0x027c0000540cc984 */ /* 0x000ee20000000c00 */
[----:B0-----:R-:W-:-:S04]  /*b1a0*/  @!P4 LEA R32, P5, R212, R11, 0x1 ;  /* 0x0000000bd420c211 */ /* 0x001fc800078a08ff */
[----:B------:R-:W-:-:S05]  /*b1b0*/  @!P4 LEA.HI.X R33, R212, R37, R215, 0x1, P5 ;  /* 0x00000025d421c211 */ /* 0x000fca00028f0cd7 */
[----:B---3--:R0:W-:Y:S01]  /*b1c0*/  @!P4 ST.E.128 desc[UR6][R32.64], R12 ;  /* 0x0000000c2000c985 */ /* 0x0081e2000c101d06 */
[----:B------:R-:W-:-:S03]  /*b1d0*/  ISETP.GE.AND P4, PT, R22, UR4, PT ;  /* 0x0000000416007c0c */ /* 0x000fc6000bf86270 */
[----:B------:R-:W3:Y:S01]  /*b1e0*/  @!P3 LDS.128 R12, [R84+0x2a400] ;  /* 0x02a40000540cb984 */ /* 0x000ee20000000c00 */
[----:B0-----:R-:W-:-:S04]  /*b1f0*/  @!P3 LEA R32, P5, R19, R11, 0x1 ;  /* 0x0000000b1320b211 */ /* 0x001fc800078a08ff */
[----:B------:R-:W-:-:S05]  /*b200*/  @!P3 LEA.HI.X R33, R19, R37, R219, 0x1, P5 ;  /* 0x000000251321b211 */ /* 0x000fca00028f0cdb */
[----:B---3--:R0:W-:Y:S04]  /*b210*/  @!P3 ST.E.128 desc[UR6][R32.64], R12 ;  /* 0x0000000c2000b985 */ /* 0x0081e8000c101d06 */
[----:B------:R-:W3:Y:S01]  /*b220*/  @!P4 LDS.128 R12, [R84+0x2cc00] ;  /* 0x02cc0000540cc984 */ /* 0x000ee20000000c00 */
[----:B0-----:R-:W-:-:S04]  /*b230*/  @!P4 LEA R32, P3, R22, R11, 0x1 ;  /* 0x0000000b1620c211 */ /* 0x001fc800078608ff */
[----:B------:R-:W-:-:S05]  /*b240*/  @!P4 LEA.HI.X R33, R22, R37, R218, 0x1, P3 ;  /* 0x000000251621c211 */ /* 0x000fca00018f0cda */
[----:B---3--:R0:W-:Y:S04]  /*b250*/  @!P4 ST.E.128 desc[UR6][R32.64], R12 ;  /* 0x0000000c2000c985 */ /* 0x0081e8000c101d06 */
.L_x_2764:
[----:B------:R-:W-:Y:S05]  /*b260*/  BSYNC B1 ;  /* 0x0000000000017941 */ /* 0x000fea0003800000 */
.L_x_2763:
[----:B------:R-:W-:-:S03]  /*b270*/  UMOV UR4, 0xffffffff ;  /* 0xffffffff00047882 */ /* 0x000fc60000000000 */
[----:B------:R-:W-:Y:S05]  /*b280*/  BRA.DIV UR4, `(.L_x_2765) ;  /* 0x0000027a04dc7947 */ /* 0x000fea000b800000 */
[----:B-12---:R-:W1:Y:S04]  /*b290*/  SHFL.IDX PT, R35, R35, 0x2, 0x181f ;  /* 0x00581f0023237f89 */ /* 0x006e6800000e0000 */
[----:B------:R-:W2:Y:S02]  /*b2a0*/  SHFL.IDX PT, R34, R34, 0x2, 0x181f ;  /* 0x00581f0022227f89 */ /* 0x000ea400000e0000 */
.L_x_3100:
[----:B------:R-:W-:-:S13]  /*b2b0*/  ISETP.GE.AND P3, PT, R36, 0x41, PT ;  /* 0x000000412400780c */ /* 0x000fda0003f66270 */
[----:B------:R-:W-:Y:S05]  /*b2c0*/  @!P3 BRA `(.L_x_2707) ;  /* 0x000000000058b947 */ /* 0x000fea0003800000 */
[----:B------:R-:W-:Y:S01]  /*b2d0*/  ULDC UR4, c[0x0][0x2f4] ;  /* 0x0000bd0000047ab9 */ /* 0x000fe20000000800 */
[----:B------:R-:W-:Y:S01]  /*b2e0*/  ULDC.64 UR6, c[0x0][0x208] ;  /* 0x0000820000067ab9 */ /* 0x000fe20000000a00 */
[----:B------:R-:W-:Y:S02]  /*b2f0*/  ISETP.GE.AND P5, PT, R16, UR4, PT ;  /* 0x0000000410007c0c */ /* 0x000fe4000bfa6270 */
[----:B------:R-:W-:-:S11]  /*b300*/  ISETP.GE.AND P4, PT, R214, UR4, PT ;  /* 0x00000004d6007c0c */ /* 0x000fd6000bf86270 */
[----:B0---4-:R-:W0:Y:S01]  /*b310*/  @!P5 LDS.128 R12, [R84+0x26400] ;  /* 0x02640000540cd984 */ /* 0x011e220000000c00 */
        /* <DEDUP_REMOVED lines=11> */
[----:B------:R-:W-:-:S05]  /*b3d0*/  @!P3 LEA.HI.X R33, R19, R35, R219, 0x1, P5 ;  /* 0x000000231321b211 */ /* 0x000fca00028f0cdb */
[----:B-1----:R0:W-:Y:S04]  /*b3e0*/  @!P3 ST.E.128 desc[UR6][R32.64], R12 ;  /* 0x0000000c2000b985 */ /* 0x0021e8000c101d06 */
[----:B------:R-:W1:Y:S01]  /*b3f0*/  @!P4 LDS.128 R12, [R84+0x2dc00] ;  /* 0x02dc0000540cc984 */ /* 0x000e620000000c00 */
[----:B0-----:R-:W-:-:S04]  /*b400*/  @!P4 LEA R32, P3, R22, R34, 0x1 ;  /* 0x000000221620c211 */ /* 0x001fc800078608ff */
[----:B------:R-:W-:-:S05]  /*b410*/  @!P4 LEA.HI.X R33, R22, R35, R218, 0x1, P3 ;  /* 0x000000231621c211 */ /* 0x000fca00018f0cda */
[----:B-1----:R0:W-:Y:S04]  /*b420*/  @!P4 ST.E.128 desc[UR6][R32.64], R12 ;  /* 0x0000000c2000c985 */ /* 0x0021e8000c101d06 */
.L_x_2707:
[----:B------:R-:W-:Y:S05]  /*b430*/  BSYNC B0 ;  /* 0x0000000000007941 */ /* 0x000fea0003800000 */
.L_x_2660:
        /* <DEDUP_REMOVED lines=12> */
[----:B------:R-:W-:-:S05]  /*b500*/  @!P3 VIADD R11, R88, 0x388a0 ;  /* 0x000388a0580bb836 */ /* 0x000fca0000000000 */
[----:B------:R-:W-:-:S04]  /*b510*/  @!P3 PRMT R11, RZ, 0x654, R11 ;  /* 0x00000654ff0bb816 */ /* 0x000fc8000000000b */
[----:B------:R3:W-:Y:S01]  /*b520*/  @!P3 SYNCS.ARRIVE.TRANS64.RED.A1T0 RZ, [R11+URZ], RZ ;  /* 0x000000ff0bffb9a7 */ /* 0x0007e2000810043f */
[----:B------:R-:W-:Y:S05]  /*b530*/  @!P0 BRA `(.L_x_2767) ;  /* 0x0000000000048947 */ /* 0x000fea0003800000 */
[----:B------:R-:W-:Y:S01]  /*b540*/  BPT.TRAP 0x1 ;  /* 0x000000040000795c */ /* 0x000fe20000300000 */
.L_x_2767:
[----:B------:R-:W-:Y:S05]  /*b550*/  BSYNC B0 ;  /* 0x0000000000007941 */ /* 0x000fea0003800000 */
.L_x_2766:
[----:B------:R-:W5:Y:S01]  /*b560*/  SYNCS.PHASECHK.TRANS64.TRYWAIT P0, [R88+URZ+0x388b0], R89 ;  /* 0x0388b059580075a7 */ /* 0x000f62000800017f */
[----:B------:R-:W-:Y:S01]  /*b570*/  ULDC UR61, c[0x0][0x2f4] ;  /* 0x0000bd00003d7ab9 */ /* 0x000fe20000000800 */
[----:B------:R-:W-:Y:S04]  /*b580*/  BSSY B0, `(.L_x_2768) ;  /* 0x0000002000007945 */ /* 0x000fe80003800000 */
[----:B-----5:R-:W-:Y:S05]  /*b590*/  @!P0 BRA `(.L_x_2769) ;  /* 0x0000027800648947 */ /* 0x020fea0003800000 */
.L_x_3101:
[----:B------:R-:W-:Y:S05]  /*b5a0*/  BSYNC B0 ;  /* 0x0000000000007941 */ /* 0x000fea0003800000 */
.L_x_2768:
[----:B------:R-:W-:Y:S01]  /*b5b0*/  ULDC.64 UR4, c[0x0][0x328] ;  /* 0x0000ca0000047ab9 */ /* 0x000fe20000000a00 */
[----:B------:R-:W-:Y:S01]  /*b5c0*/  IADD3 R87, -R225, R87, RZ ;  /* 0x00000057e1577210 */ /* 0x000fe20007ffe1ff */
[----:B0---4-:R-:W-:Y:S01]  /*b5d0*/  IMAD R14, R85, UR4, RZ ;  /* 0x00000004550e7c24 */ /* 0x011fe2000f8e02ff */
[----:B------:R-:W-:Y:S01]  /*b5e0*/  ULDC.64 UR6, c[0x0][0x318] ;  /* 0x0000c60000067ab9 */ /* 0x000fe20000000a00 */
[----:B------:R-:W-:Y:S01]  /*b5f0*/  IMAD.WIDE.U32 R12, R31, UR4, RZ ;  /* 0x000000041f0c7c25 */ /* 0x000fe2000f8e00ff */
[C---:B------:R-:W-:Y:S01]  /*b600*/  ISETP.GE.AND P4, PT, R87.reuse, 0x1, PT ;  /* 0x000000015700780c */ /* 0x040fe20003f86270 */
[----:B------:R-:W-:Y:S01]  /*b610*/  BSSY B0, `(.L_x_2770) ;  /* 0x0000026000007945 */ /* 0x000fe20003800000 */
[----:B------:R-:W-:Y:S01]  /*b620*/  ISETP.GE.AND P0, PT, R87, 0x21, PT ;  /* 0x000000215700780c */ /* 0x000fe20003f06270 */
[----:B------:R-:W-:Y:S01]  /*b630*/  IMAD R31, R31, UR5, R14 ;  /* 0x000000051f1f7c24 */ /* 0x000fe2000f8e020e */
[----:B------:R-:W-:Y:S02]  /*b640*/  ULDC.64 UR4, c[0x0][0x338] ;  /* 0x0000ce0000047ab9 */ /* 0x000fe40000000a00 */
[----:B---3--:R-:W-:-:S02]  /*b650*/  IMAD R11, R86, UR4, RZ ;  /* 0x00000004560b7c24 */ /* 0x008fc4000f8e02ff */
        /* <DEDUP_REMOVED lines=8> */
[----:B-1----:R-:W-:Y:S01]  /*b6e0*/  LEA.HI.X R32, R12, UR7, R13, 0x1, P5 ;  /* 0x000000070c207c11 */ /* 0x002fe2000a8f0c0d */
[----:B------:R0:W1:Y:S04]  /*b6f0*/  SHFL.IDX PT, R35, R11, RZ, 0x181f ;  /* 0x00181fff0b237589 */ /* 0x00006800000e0000 */
        /* <DEDUP_REMOVED lines=23> */
.L_x_2771:
[----:B------:R-:W-:Y:S05]  /*b870*/  BSYNC B0 ;  /* 0x0000000000007941 */ /* 0x000fea0003800000 */
.L_x_2770:
[----:B---3--:R3:W0:Y:S01]  /*b880*/  SHFL.IDX PT, R33, R32, 0x1, 0x181f ;  /* 0x00381f0020217f89 */ /* 0x00862200000e0000 */
[----:B------:R-:W-:Y:S03]  /*b890*/  BSSY B0, `(.L_x_2772) ;  /* 0x0000018000007945 */ /* 0x000fe60003800000 */
[----:B-1----:R3:W1:Y:S01]  /*b8a0*/  SHFL.IDX PT, R35, R11, 0x1, 0x181f ;  /* 0x00381f000b237f89 */ /* 0x00266200000e0000 */
[----:B------:R-:W-:Y:S05]  /*b8b0*/  @!P0 BRA `(.L_x_2773) ;  /* 0x0000000000548947 */ /* 0x000fea0003800000 */
[----:B------:R-:W-:Y:S01]  /*b8c0*/  ISETP.GE.AND P5, PT, R16, UR61, PT ;  /* 0x0000003d10007c0c */ /* 0x000fe2000bfa6270 */
[----:B------:R-:W-:Y:S01]  /*b8d0*/  ULDC.64 UR4, c[0x0][0x208] ;  /* 0x0000820000047ab9 */ /* 0x000fe20000000a00 */
[----:B------:R-:W-:-:S11]  /*b8e0*/  ISETP.GE.AND P4, PT, R214, UR61, PT ;  /* 0x0000003dd6007c0c */ /* 0x000fd6000bf86270 */
[----:B----4-:R-:W4:Y:S01]  /*b8f0*/  @!P5 LDS.128 R12, [R84+0x1400] ;  /* 0x00140000540cd984 */ /* 0x010f220000000c00 */
[----:B-1----:R-:W-:-:S04]  /*b900*/  @!P5 LEA R30, P0, R16, R35, 0x1 ;  /* 0x00000023101ed211 */ /* 0x002fc800078008ff */
[----:B0-----:R-:W-:Y:S02]  /*b910*/  @!P5 LEA.HI.X R31, R16, R33, R17, 0x1, P0 ;  /* 0x00000021101fd211 */ /* 0x001fe400000f0c11 */
[----:B------:R-:W-:-:S03]  /*b920*/  ISETP.GE.AND P0, PT, R19, UR61, PT ;  /* 0x0000003d13007c0c */ /* 0x000fc6000bf06270 */
[----:B----4-:R0:W-:Y:S04]  /*b930*/  @!P5 ST.E.128 desc[UR4][R30.64], R12 ;  /* 0x0000000c1e00d985 */ /* 0x0101e8000c101d04 */
        /* <DEDUP_REMOVED lines=13> */
.L_x_2773:
[----:B------:R-:W-:Y:S05]  /*ba10*/  BSYNC B0 ;  /* 0x0000000000007941 */ /* 0x000fea0003800000 */
.L_x_2772:
[----:B------:R-:W-:Y:S01]  /*ba20*/  ISETP.GE.AND P0, PT, R87, 0x41, PT ;  /* 0x000000415700780c */ /* 0x000fe20003f06270 */
[----:B0-----:R0:W0:Y:S01]  /*ba30*/  SHFL.IDX PT, R33, R32, 0x2, 0x181f ;  /* 0x00581f0020217f89 */ /* 0x00102200000e0000 */
[----:B------:R-:W-:Y:S03]  /*ba40*/  BSSY B0, `(.L_x_2774) ;  /* 0x0000018000007945 */ /* 0x000fe60003800000 */
[----:B---3--:R-:W3:Y:S08]  /*ba50*/  SHFL.IDX PT, R11, R11, 0x2, 0x181f ;  /* 0x00581f000b0b7f89 */ /* 0x008ef000000e0000 */
[----:B------:R-:W-:Y:S05]  /*ba60*/  @!P0 BRA `(.L_x_2775) ;  /* 0x0000000000548947 */ /* 0x000fea0003800000 */
[----:B------:R-:W-:Y:S01]  /*ba70*/  ISETP.GE.AND P5, PT, R16, UR61, PT ;  /* 0x0000003d10007c0c */ /* 0x000fe2000bfa6270 */
[----:B------:R-:W-:Y:S01]  /*ba80*/  ULDC.64 UR4, c[0x0][0x208] ;  /* 0x0000820000047ab9 */ /* 0x000fe20000000a00 */
        /* <DEDUP_REMOVED lines=19> */
.L_x_2775:
[----:B------:R-:W-:Y:S05]  /*bbc0*/  BSYNC B0 ;  /* 0x0000000000007941 */ /* 0x000fea0003800000 */
.L_x_2774:
[----:B------:R-:W-:Y:S01]  /*bbd0*/  @!PT LDS RZ, [RZ] ;  /* 0x00000000fffff984 */ /* 0x000fe20000000800 */
[----:B------:R-:W-:Y:S01]  /*bbe0*/  @!PT LDS RZ, [RZ] ;  /* 0x00000000fffff984 */ /* 0x000fe20000000800 */
[----:B------:R-:W-:Y:S01]  /*bbf0*/  @!PT LDS RZ, [RZ] ;  /* 0x00000000fffff984 */ /* 0x000fe20000000800 */
[----:B------:R-:W-:Y:S01]  /*bc00*/  @!PT LDS RZ, [RZ] ;  /* 0x00000000fffff984 */ /* 0x000fe20000000800 */
[----:B------:R5:W-:Y:S06]  /*bc10*/  MEMBAR.ALL.CTA ;  /* 0x0000000000007992 */ /* 0x000bec0000008000 */
[----:B-----5:R-:W5:Y:S01]  /*bc20*/  FENCE.VIEW.ASYNC.S ;  /* 0x00000000000073c6 */ /* 0x020f620000000000 */
[----:B------:R-:W-:Y:S01]  /*bc30*/  @!P3 VIADD R88, R88, 0x388c0 ;  /* 0x000388c05858b836 */ /* 0x000fe20000000000 */
[----:B-----5:R0:W-:Y:S01]  /*bc40*/  BAR.SYNC.DEFER_BLOCKING R157, 0x80 ;  /* 0x0002009d0000751d */ /* 0x0201e20000010000 */
[----:B------:R-:W-:Y:S01]  /*bc50*/  ISETP.NE.AND P4, PT, R110, RZ, PT ;  /* 0x000000ff6e00720c */ /* 0x000fe20003f85270 */
[----:B------:R-:W-:-:S02]  /*bc60*/  VIADD R213, R213, 0x1 ;  /* 0x00000001d5d57836 */ /* 0x000fc40000000000 */
[----:B------:R-:W-:Y:S02]  /*bc70*/  @!P3 PRMT R88, RZ, 0x654, R88 ;  /* 0x00000654ff58b816 */ /* 0x000fe40000000058 */
[----:B------:R-:W-:Y:S02]  /*bc80*/  PLOP3.LUT P0, PT, PT, PT, PT, 0x8, 0x0 ;  /* 0x000000000000781c */ /* 0x000fe40003f0e170 */
[----:B------:R1:W-:Y:S01]  /*bc90*/  @!P3 SYNCS.ARRIVE.TRANS64.RED.A1T0 RZ, [R88+URZ], RZ ;  /* 0x000000ff58ffb9a7 */ /* 0x0003e2000810043f */
[----:B------:R-:W-:-:S04]  /*bca0*/  ISETP.NE.AND P3, PT, R213, 0x2, PT ;  /* 0x00000002d500780c */ /* 0x000fc80003f65270 */
[----:B0---4-:R-:W-:Y:S02]  /*bcb0*/  SEL R12, RZ, 0x1, P3 ;  /* 0x00000001ff0c7807 */ /* 0x011fe40001800000 */
[----:B------:R-:W-:Y:S02]  /*bcc0*/  SEL R213, R213, RZ, P3 ;  /* 0x000000ffd5d57207 */ /* 0x000fe40001800000 */
[----:B------:R-:W-:Y:S01]  /*bcd0*/  LOP3.LUT R227, R227, R12, RZ, 0x3c, !PT ;  /* 0x0000000ce3e37212 */ /* 0x000fe200078e3cff */
[----:B-1----:R-:W-:Y:S06]  /*bce0*/  @P4 BRA `(.L_x_2776) ;  /* 0xffffff7400004947 */ /* 0x002fec000383ffff */
.L_x_2655:
[----:B---3--:R-:W3:Y:S01]  /*bcf0*/  LDL R11, [R1+0x68] ;  /* 0x00006800010b7983 */ /* 0x008ee20000100800 */
[----:B------:R-:W1:Y:S01]  /*bd00*/  LDC R0, c[0x0][0x448] ;  /* 0x00011200ff007b82 */ /* 0x000e620000000800 */
[----:B------:R-:W-:Y:S01]  /*bd10*/  BSSY B0, `(.L_x_2777) ;  /* 0x0000011000007945 */ /* 0x000fe20003800000 */
[----:B------:R-:W-:Y:S02]  /*bd20*/  MOV R2, RZ ;  /* 0x000000ff00027202 */ /* 0x000fe40000000f00 */
[----:B-1----:R-:W-:-:S13]  /*bd30*/  ISETP.NE.AND P1, PT, R0, 0x1, PT ;  /* 0x000000010000780c */ /* 0x002fda0003f25270 */
[----:B------:R-:W1:Y:S08]  /*bd40*/  @P1 LDC R0, c[0x0][0x44c] ;  /* 0x00011300ff001b82 */ /* 0x000e700000000800 */
[----:B------:R-:W4:Y:S01]  /*bd50*/  @P1 LDC R5, c[0x0][0x450] ;  /* 0x00011400ff051b82 */ /* 0x000f220000000800 */
[----:B---3--:R-:W-:-:S04]  /*bd60*/  VIADD R3, R11, 0x7f ;  /* 0x0000007f0b037836 */ /* 0x008fc80000000000 */
[----:B-1----:R-:W-:-:S05]  /*bd70*/  @P1 IMAD.HI.U32 R0, R3, R0, RZ ;  /* 0x0000000003001227 */ /* 0x002fca00078e00ff */
[----:B----4-:R-:W-:-:S05]  /*bd80*/  @P1 SHF.R.U32.HI R3, RZ, R5, R0 ;  /* 0x00000005ff031219 */ /* 0x010fca0000011600 */
[----:B------:R-:W-:-:S04]  /*bd90*/  IMAD.IADD R3, R130, 0x1, R3 ;  /* 0x0000000182037824 */ /* 0x000fc800078e0203 */
[----:B------:R-:W-:-:S05]  /*bda0*/  IMAD.HI R3, R3, 0x66666667, RZ ;  /* 0x6666666703037827 */ /* 0x000fca00078e02ff */
[----:B------:R-:W-:-:S04]  /*bdb0*/  SHF.R.U32.HI R0, RZ, 0x1f, R3 ;  /* 0x0000001fff007819 */ /* 0x000fc80000011603 */
[----:B------:R-:W-:-:S04]  /*bdc0*/  LEA.HI.SX32 R0, R3, R0, 0x1b ;  /* 0x0000000003007211 */ /* 0x000fc800078fdaff */
[----:B------:R-:W-:-:S04]  /*bdd0*/  VIMNMX R131, R131, R0, PT ;  /* 0x0000000083837248 */ /* 0x000fc80003fe0100 */
[----:B------:R-:W-:Y:S01]  /*bde0*/  ISETP.GE.AND P1, PT, R131, 0x1, PT ;  /* 0x000000018300780c */ /* 0x000fe20003f26270 */
[----:B------:R-:W-:-:S12]  /*bdf0*/  @P0 BRA `(.L_x_2778) ;  /* 0x0000000000080947 */ /* 0x000fd80003800000 */
[----:B------:R-:W1:Y:S02]  /*be00*/  FENCE.VIEW.ASYNC.G ;  /* 0x00000000000073c6 */ /* 0x000e640000000100 */
[----:B-1----:R-:W-:Y:S06]  /*be10*/  BAR.ARV 0xc, 0x180 ;  /* 0x0306000000007b1d */ /* 0x002fec0000002000 */
.L_x_2778:
[----:B------:R-:W-:Y:S05]  /*be20*/  BSYNC B0 ;  /* 0x0000000000007941 */ /* 0x000fea0003800000 */
.L_x_2777:
[----:B------:R-:W-:Y:S04]  /*be30*/  BSSY B0, `(.L_x_2779) ;  /* 0x0000021000007945 */ /* 0x000fe80003800000 */
[----:B------:R-:W-:Y:S05]  /*be40*/  @!P1 BRA `(.L_x_2780) ;  /* 0x00000000007c9947 */ /* 0x000fea0003800000 */
[----:B------:R-:W3:Y:S01]  /*be50*/  LDL R0, [R1+0x84] ;  /* 0x0000840001007983 */ /* 0x000ee20000100800 */
[----:B------:R-:W-:Y:S01]  /*be60*/  ULDC UR4, c[0x0][0x9f0] ;  /* 0x00027c0000047ab9 */ /* 0x000fe20000000800 */
[----:B---3--:R-:W-:-:S04]  /*be70*/  ISETP.NE.AND P0, PT, R0, RZ, PT ;  /* 0x000000ff0000720c */ /* 0x008fc80003f05270 */
[----:B------:R-:W-:-:S04]  /*be80*/  SEL R6, R0, UR4, P0 ;  /* 0x0000000400067c07 */ /* 0x000fc80008000000 */
[-C--:B------:R-:W-:Y:S02]  /*be90*/  IABS R5, R6.reuse ;  /* 0x0000000600057213 */ /* 0x080fe40000000000 */
[----:B------:R-:W-:Y:S02]  /*bea0*/  IABS R9, R6 ;  /* 0x0000000600097213 */ /* 0x000fe40000000000 */
[----:B------:R-:W1:Y:S01]  /*beb0*/  I2F.RP R4, R5 ;  /* 0x0000000500047306 */ /* 0x000e620000209400 */
[----:B------:R-:W-:Y:S02]  /*bec0*/  IADD3 R0, R6, -0x1, R131 ;  /* 0xffffffff06007810 */ /* 0x000fe40007ffe083 */
[----:B------:R-:W-:-:S05]  /*bed0*/  IMAD.MOV R9, RZ, RZ, -R9 ;  /* 0x000000ffff097224 */ /* 0x000fca00078e0a09 */
[----:B-1----:R-:W1:Y:S02]  /*bee0*/  MUFU.RCP R4, R4 ;  /* 0x0000000400047308 */ /* 0x002e640000001000 */
[----:B-1----:R-:W-:Y:S01]  /*bef0*/  VIADD R2, R4, 0xffffffe ;  /* 0x0ffffffe04027836 */ /* 0x002fe20000000000 */
[----:B------:R-:W-:Y:S02]  /*bf00*/  IABS R4, R0 ;  /* 0x0000000000047213 */ /* 0x000fe40000000000 */
[----:B------:R-:W-:-:S03]  /*bf10*/  LOP3.LUT R0, R0, R6, RZ, 0x3c, !PT ;  /* 0x0000000600007212 */ /* 0x000fc600078e3cff */
[----:B------:R1:W3:Y:S01]  /*bf20*/  F2I.FTZ.U32.TRUNC.NTZ R3, R2 ;  /* 0x0000000200037305 */ /* 0x0002e2000021f000 */
[----:B------:R-:W-:Y:S01]  /*bf30*/  ISETP.GE.AND P2, PT, R0, RZ, PT ;  /* 0x000000ff0000720c */ /* 0x000fe20003f46270 */
[----:B-1----:R-:W-:Y:S02]  /*bf40*/  IMAD.MOV.U32 R2, RZ, RZ, RZ ;  /* 0x000000ffff027224 */ /* 0x002fe400078e00ff */
[----:B---3--:R-:W-:-:S04]  /*bf50*/  IMAD.MOV R8, RZ, RZ, -R3 ;  /* 0x000000ffff087224 */ /* 0x008fc800078e0a03 */
[----:B------:R-:W-:-:S04]  /*bf60*/  IMAD R7, R8, R5, RZ ;  /* 0x0000000508077224 */ /* 0x000fc800078e02ff */
[----:B------:R-:W-:Y:S01]  /*bf70*/  IMAD.HI.U32 R3, R3, R7, R2 ;  /* 0x0000000703037227 */ /* 0x000fe200078e0002 */
[----:B------:R-:W-:-:S05]  /*bf80*/  MOV R2, R9 ;  /* 0x0000000900027202 */ /* 0x000fca0000000f00 */
[----:B------:R-:W-:-:S04]  /*bf90*/  IMAD.HI.U32 R3, R3, R4, RZ ;  /* 0x0000000403037227 */ /* 0x000fc800078e00ff */
[----:B------:R-:W-:-:S05]  /*bfa0*/  IMAD R2, R3, R2, R4 ;  /* 0x0000000203027224 */ /* 0x000fca00078e0204 */
[----:B------:R-:W-:-:S13]  /*bfb0*/  ISETP.GT.U32.AND P1, PT, R5, R2, PT ;  /* 0x000000020500720c */ /* 0x000fda0003f24070 */
[----:B------:R-:W-:Y:S02]  /*bfc0*/  @!P1 IMAD.IADD R2, R2, 0x1, -R5 ;  /* 0x0000000102029824 */ /* 0x000fe400078e0a05 */
[----:B------:R-:W-:Y:S01]  /*bfd0*/  @!P1 VIADD R3, R3, 0x1 ;  /* 0x0000000103039836 */ /* 0x000fe20000000000 */
[----:B------:R-:W-:Y:S02]  /*bfe0*/  ISETP.NE.AND P1, PT, R6, RZ, PT ;  /* 0x000000ff0600720c */ /* 0x000fe40003f25270 */
[----:B------:R-:W-:-:S13]  /*bff0*/  ISETP.GE.U32.AND P0, PT, R2, R5, PT ;  /* 0x000000050200720c */ /* 0x000fda0003f06070 */
[----:B------:R-:W-:-:S04]  /*c000*/  @P0 VIADD R3, R3, 0x1 ;  /* 0x0000000103030836 */ /* 0x000fc80000000000 */
[----:B------:R-:W-:-:S05]  /*c010*/  IMAD.MOV.U32 R2, RZ, RZ, R3 ;  /* 0x000000ffff027224 */ /* 0x000fca00078e0003 */
[----:B------:R-:W-:Y:S02]  /*c020*/  @!P2 IADD3 R2, -R2, RZ, RZ ;  /* 0x000000ff0202a210 */ /* 0x000fe40007ffe1ff */
[----:B------:R-:W-:-:S07]  /*c030*/  @!P1 LOP3.LUT R2, RZ, R6, RZ, 0x33, !PT ;  /* 0x00000006ff029212 */ /* 0x000fce00078e33ff */
.L_x_2780:
[----:B------:R-:W-:Y:S05]  /*c040*/  BSYNC B0 ;  /* 0x0000000000007941 */ /* 0x000fea0003800000 */
.L_x_2779:
[----:B------:R-:W3:Y:S01]  /*c050*/  LDL R0, [R1+0x98] ;  /* 0x0000980001007983 */ /* 0x000ee20000100800 */
[----:B------:R-:W-:Y:S01]  /*c060*/  PLOP3.LUT P0, PT, PT, PT, PT, 0x80, 0x0 ;  /* 0x000000000000781c */ /* 0x000fe20003f0f070 */
[----:B------:R-:W-:Y:S01]  /*c070*/  IMAD.MOV.U32 R153, RZ, RZ, RZ ;  /* 0x000000ffff997224 */ /* 0x000fe200078e00ff */
[----:B------:R-:W-:Y:S01]  /*c080*/  CS2R R150, SRZ ;  /* 0x0000000000967805 */ /* 0x000fe2000001ff00 */
[----:B------:R-:W-:Y:S01]  /*c090*/  IMAD.MOV.U32 R154, RZ, RZ, RZ ;  /* 0x000000ffff9a7224 */ /* 0x000fe200078e00ff */
        /* <DEDUP_REMOVED lines=13> */
[----:B--2---:R-:W-:Y:S02]  /*c170*/  CS2R R120, SRZ ;  /* 0x0000000000787805 */ /* 0x004fe4000001ff00 */
        /* <DEDUP_REMOVED lines=53> */
[----:B-1----:R-:W-:Y:S05]  /*c4d0*/  @!P1 BRA `(.L_x_2781) ;  /* 0x0000019000b49947 */ /* 0x002fea0003800000 */
[----:B------:R-:W2:Y:S02]  /*c4e0*/  LDL R0, [R1+0x11c] ;  /* 0x00011c0001007983 */ /* 0x000ea40000100800 */
[----:B--2---:R-:W-:Y:S02]  /*c4f0*/  R2UR UR4, R0 ;  /* 0x00000000000472ca */ /* 0x004fe400000e0000 */
[----:B------:R-:W1:Y:S11]  /*c500*/  S2R R0, SR_TID.X ;  /* 0x0000000000007919 */ /* 0x000e760000002100 */
[----:B------:R-:W-:-:S06]  /*c510*/  ULOP3.LUT UP0, URZ, UR4, 0x9f, URZ, 0xc0, !UPT ;  /* 0x0000009f043f7892 */ /* 0x000fcc000f80c03f */
[----:B------:R-:W-:Y:S01]  /*c520*/  PLOP3.LUT P0, PT, PT, PT, UP0, 0x80, 0x0 ;  /* 0x000000000000781c */ /* 0x000fe20003f0f008 */
[----:B-1----:R-:W-:-:S05]  /*c530*/  VIADD R0, R0, 0xffffff80 ;  /* 0xffffff8000007836 */ /* 0x002fca0000000000 */
[----:B------:R-:W-:-:S04]  /*c540*/  SHF.R.S32.HI R3, RZ, 0x1f, R0 ;  /* 0x0000001fff037819 */ /* 0x000fc80000011400 */
[----:B------:R-:W-:-:S04]  /*c550*/  LEA.HI R3, R3, R0, RZ, 0x7 ;  /* 0x0000000003037211 */ /* 0x000fc800078f38ff */
[----:B------:R-:W-:-:S06]  /*c560*/  SHF.R.S32.HI R0, RZ, 0x7, R3 ;  /* 0x00000007ff007819 */ /* 0x000fcc0000011403 */
[----:B------:R-:W1:Y:S02]  /*c570*/  SHFL.IDX PT, R0, R0, RZ, 0x1f ;  /* 0x00001fff00007589 */ /* 0x000e6400000e0000 */
[----:B-1----:R-:W-:-:S04]  /*c580*/  LEA.HI R3, R0, R0, RZ, 0x1 ;  /* 0x0000000000037211 */ /* 0x002fc800078f08ff */
        /* <DEDUP_REMOVED lines=9> */
[----:B------:R-:W-:Y:S01]  /*c620*/  MOV R4, UR4 ;  /* 0x0000000400047c02 */ /* 0x000fe20008000f00 */
[----:B------:R-:W-:Y:S01]  /*c630*/  IMAD.U32 R5, RZ, RZ, UR5 ;  /* 0x00000005ff057e24 */ /* 0x000fe2000f8e00ff */
[----:B------:R-:W-:Y:S01]  /*c640*/  ULDC.64 UR4, c[0x4][0xb8] ;  /* 0x01002e0000047ab9 */ /* 0x000fe20000000a00 */
[----:B------:R-:W1:Y:S01]  /*c650*/  LDC.64 R14, c[0x4][R14] ;  /* 0x010000000e0e7b82 */ /* 0x000e620000000a00 */
[----:B------:R-:W-:Y:S01]  /*c660*/  IMAD.U32 R6, RZ, RZ, UR6 ;  /* 0x00000006ff067e24 */ /* 0x000fe2000f8e00ff */
[----:B------:R-:W-:Y:S01]  /*c670*/  MOV R11, UR5 ;  /* 0x00000005000b7c02 */ /* 0x000fe20008000f00 */
[----:B------:R-:W-:Y:S02]  /*c680*/  IMAD.U32 R7, RZ, RZ, UR7 ;  /* 0x00000007ff077e24 */ /* 0x000fe4000f8e00ff */
[----:B0-----:R-:W-:-:S02]  /*c690*/  IMAD.U32 R10, RZ, RZ, UR4 ;  /* 0x00000004ff0a7e24 */ /* 0x001fc4000f8e00ff */
[----:B------:R-:W-:Y:S02]  /*c6a0*/  IMAD.MOV.U32 R8, RZ, RZ, 0x70 ;  /* 0x00000070ff087424 */ /* 0x000fe400078e00ff */
[----:B------:R-:W-:Y:S02]  /*c6b0*/  IMAD.MOV.U32 R12, RZ, RZ, 0x1 ;  /* 0x00000001ff0c7424 */ /* 0x000fe400078e00ff */
[----:B------:R-:W-:-:S07]  /*c6c0*/  IMAD.MOV.U32 R13, RZ, RZ, RZ ;  /* 0x000000ffff0d7224 */ /* 0x000fce00078e00ff */
[----:B------:R-:W-:-:S07]  /*c6d0*/  LEPC R20, `(.L_x_2782) ;  /* 0x000000001014794e */ /* 0x000fce0000000000 */
[----:B-1---5:R-:W-:Y:S05]  /*c6e0*/  CALL.ABS.NOINC R14 ;  /* 0x000000000e007343 */ /* 0x022fea0003c00000 */
.L_x_2782:
        /* <DEDUP_REMOVED lines=8> */
[----:B------:R1:W2:Y:S03]  /*c770*/  SYNCS.PHASECHK.TRANS64.TRYWAIT P0, [R23+URZ+0x38800], R0 ;  /* 0x03880000170075a7 */ /* 0x0002a6000800017f */
[----:B--2---:R-:W-:Y:S05]  /*c780*/  @!P0 NANOSLEEP.SYNCS 0x989680 ;  /* 0x009896800000895d */ /* 0x004fea0003900000 */
[----:B------:R-:W2:Y:S01]  /*c790*/  @!P0 SYNCS.PHASECHK.TRANS64 P0, [R23+URZ+0x38800], R0 ;  /* 0x03880000170085a7 */ /* 0x000ea2000800007f */
[----:B------:R-:W-:Y:S04]  /*c7a0*/  BSSY B0, `(.L_x_2784) ;  /* 0x0000006000007945 */ /* 0x000fe80003800000 */
[----:B--2---:R-:W-:Y:S05]  /*c7b0*/  @P0 BRA `(.L_x_2785) ;  /* 0x0000000000100947 */ /* 0x004fea0003800000 */
.L_x_2786:
[----:B--2---:R2:W3:Y:S02]  /*c7c0*/  SYNCS.PHASECHK.TRANS64.TRYWAIT P0, [R23+URZ+0x38800], R0 ;  /* 0x03880000170075a7 */ /* 0x0044e4000800017f */
[----:B---3--:R-:W-:Y:S05]  /*c7d0*/  @!P0 NANOSLEEP.SYNCS 0x989680 ;  /* 0x009896800000895d */ /* 0x008fea0003900000 */
[----:B------:R-:W3:Y:S02]  /*c7e0*/  @!P0 SYNCS.PHASECHK.TRANS64 P0, [R23+URZ+0x38800], R0 ;  /* 0x03880000170085a7 */ /* 0x000ee4000800007f */
[----:B---3--:R-:W-:Y:S05]  /*c7f0*/  @!P0 BRA `(.L_x_2786) ;  /* 0xfffffffc00f08947 */ /* 0x008fea000383ffff */
.L_x_2785:
[----:B------:R-:W-:Y:S05]  /*c800*/  BSYNC B0 ;  /* 0x0000000000007941 */ /* 0x000fea0003800000 */
.L_x_2784:
[----:B------:R-:W-:Y:S05]  /*c810*/  BRA `(.L_x_2787) ;  /* 0x0000009400e07947 */ /* 0x000fea0003800000 */
.L_x_2783:
[----:B------:R-:W2:Y:S01]  /*c820*/  LDL R0, [R1+0x11c] ;  /* 0x00011c0001007983 */ /* 0x000ea20000100800 */
[----:B------:R-:W-:Y:S01]  /*c830*/  ULDC.64 UR6, c[0x0][0x408] ;  /* 0x0001020000067ab9 */ /* 0x000fe20000000a00 */
[----:B--2---:R-:W-:Y:S02]  /*c840*/  R2UR UR4, R0 ;  /* 0x00000000000472ca */ /* 0x004fe400000e0000 */
[----:B-----5:R-:W-:-:S05]  /*c850*/  SHF.R.S32.HI R0, RZ, 0x1f, R152 ;  /* 0x0000001fff007819 */ /* 0x020fca0000011498 */
[----:B------:R-:W-:-:S04]  /*c860*/  IMAD R5, R0, UR6, RZ ;  /* 0x0000000600057c24 */ /* 0x000fc8000f8e02ff */
[----:B------:R-:W-:Y:S02]  /*c870*/  IMAD R5, R152, UR7, R5 ;  /* 0x0000000798057c24 */ /* 0x000fe4000f8e0205 */
[----:B------:R-:W-:-:S03]  /*c880*/  ULOP3.LUT UP0, URZ, UR4, 0x3ff, URZ, 0xc0, !UPT ;  /* 0x000003ff043f7892 */ /* 0x000fc6000f80c03f */
[----:B------:R-:W-:Y:S02]  /*c890*/  ULDC.64 UR4, c[0x0][0x3f8] ;  /* 0x0000fe0000047ab9 */ /* 0x000fe40000000a00 */
[----:B------:R-:W-:Y:S01]  /*c8a0*/  IMAD R3, R0, UR4, RZ ;  /* 0x0000000400037c24 */ /* 0x000fe2000f8e02ff */
[----:B------:R-:W-:Y:S01]  /*c8b0*/  PLOP3.LUT P0, PT, PT, PT, UP0, 0x80, 0x0 ;  /* 0x000000000000781c */ /* 0x000fe20003f0f008 */
[----:B------:R-:W-:-:S04]  /*c8c0*/  IMAD.WIDE.U32 R24, R152, UR4, RZ ;  /* 0x0000000498187c25 */ /* 0x000fc8000f8e00ff */
[C---:B------:R-:W-:Y:S02]  /*c8d0*/  IMAD R3, R152.reuse, UR5, R3 ;  /* 0x0000000598037c24 */ /* 0x040fe4000f8e0203 */
[----:B------:R-:W-:-:S03]  /*c8e0*/  IMAD.WIDE.U32 R152, R152, UR6, RZ ;  /* 0x0000000698987c25 */ /* 0x000fc6000f8e00ff */
[----:B------:R-:W-:Y:S01]  /*c8f0*/  IADD3 R73, R3, R25, RZ ;  /* 0x0000001903497210 */ /* 0x000fe20007ffe0ff */
[----:B------:R-:W-:Y:S02]  /*c900*/  IMAD.IADD R27, R5, 0x1, R153 ;  /* 0x00000001051b7824 */ /* 0x000fe400078e0299 */
[----:B------:R-:W-:Y:S05]  /*c910*/  @!P0 BRA `(.L_x_2788) ;  /* 0x0000000000408947 */ /* 0x000fea0003800000 */
[----:B------:R-:W-:Y:S01]  /*c920*/  MOV R14, 0x0 ;  /* 0x00000000000e7802 */ /* 0x000fe20000000f00 */
[----:B------:R-:W-:Y:S01]  /*c930*/  ULDC.64 UR4, c[0x4][0x138] ;  /* 0x01004e0000047ab9 */ /* 0x000fe20000000a00 */
[----:B------:R-:W-:Y:S01]  /*c940*/  ULDC.64 UR6, c[0x4][0x140] ;  /* 0x0100500000067ab9 */ /* 0x000fe20000000a00 */
[----:B------:R-:W-:Y:S01]  /*c950*/  IMAD.U32 R4, RZ, RZ, UR4 ;  /* 0x00000004ff047e24 */ /* 0x000fe2000f8e00ff */
[----:B------:R-:W-:Y:S01]  /*c960*/  MOV R7, UR7 ;  /* 0x0000000700077c02 */ /* 0x000fe20008000f00 */
[----:B------:R-:W-:Y:S01]  /*c970*/  IMAD.U32 R5, RZ, RZ, UR5 ;  /* 0x00000005ff057e24 */ /* 0x000fe2000f8e00ff */
[----:B------:R-:W1:Y:S01]  /*c980*/  LDC.64 R14, c[0x4][R14] ;  /* 0x010000000e0e7b82 */ /* 0x000e620000000a00 */
[----:B------:R-:W-:Y:S01]  /*c990*/  ULDC.64 UR4, c[0x4][0xb0] ;  /* 0x01002c0000047ab9 */ /* 0x000fe20000000a00 */
[----:B------:R-:W-:Y:S01]  /*c9a0*/  IMAD.U32 R6, RZ, RZ, UR6 ;  /* 0x00000006ff067e24 */ /* 0x000fe2000f8e00ff */
[----:B------:R-:W-:Y:S01]  /*c9b0*/  MOV R13, RZ ;  /* 0x000000ff000d7202 */ /* 0x000fe20000000f00 */
[----:B0-----:R-:W-:-:S02]  /*c9c0*/  IMAD.U32 R10, RZ, RZ, UR4 ;  /* 0x00000004ff0a7e24 */ /* 0x001fc4000f8e00ff */
[----:B------:R-:W-:Y:S02]  /*c9d0*/  IMAD.U32 R11, RZ, RZ, UR5 ;  /* 0x00000005ff0b7e24 */ /* 0x000fe4000f8e00ff */
[----:B------:R-:W-:Y:S02]  /*c9e0*/  IMAD.MOV.U32 R8, RZ, RZ, 0x70 ;  /* 0x00000070ff087424 */ /* 0x000fe400078e00ff */
[----:B------:R-:W-:-:S07]  /*c9f0*/  IMAD.MOV.U32 R12, RZ, RZ, 0x1 ;  /* 0x00000001ff0c7424 */ /* 0x000fce00078e00ff */
[----:B------:R-:W-:-:S07]  /*ca00*/  LEPC R20, `(.L_x_2788) ;  /* 0x000000001014794e */ /* 0x000fce0000000000 */
[----:B-1----:R-:W-:Y:S05]  /*ca10*/  CALL.ABS.NOINC R14 ;  /* 0x000000000e007343 */ /* 0x002fea0003c00000 */
.L_x_2788:
[----:B------:R-:W2:Y:S01]  /*ca20*/  LDL R21, [R1+0x68] ;  /* 0x0000680001157983 */ /* 0x000ea20000100800 */
[----:B------:R-:W-:-:S03]  /*ca30*/  ULDC.U8 UR4, c[0x0][0x410] ;  /* 0x0001040000047ab9 */ /* 0x000fc60000000000 */
[----:B------:R-:W3:Y:S01]  /*ca40*/  LDL R20, [R1+0x80] ;  /* 0x0000800001147983 */ /* 0x000ee20000100800 */
[----:B------:R-:W-:Y:S01]  /*ca50*/  ISETP.NE.AND P0, PT, RZ, UR4, PT ;  /* 0x00000004ff007c0c */ /* 0x000fe2000bf05270 */
[----:B------:R-:W-:Y:S01]  /*ca60*/  BSSY B0, `(.L_x_2789) ;  /* 0x000094b000007945 */ /* 0x000fe20003800000 */
[----:B--2---:R-:W-:-:S04]  /*ca70*/  IMAD.IADD R0, R225, 0x1, R21 ;  /* 0x00000001e1007824 */ /* 0x004fc800078e0215 */
[----:B---3--:R-:W-:-:S07]  /*ca80*/  IMAD R3, R20, 0x20, R0 ;  /* 0x0000002014037824 */ /* 0x008fce00078e0200 */
[----:B------:R-:W-:Y:S05]  /*ca90*/  @!P0 BRA `(.L_x_2790) ;  /* 0x0000004800508947 */ /* 0x000fea0003800000 */
[----:B------:R-:W1:Y:S01]  /*caa0*/  LDC R20, c[0x0][0x448] ;  /* 0x00011200ff147b82 */ /* 0x000e620000000800 */
[----:B------:R-:W-:Y:S01]  /*cab0*/  ULDC.64 UR4, c[0x0][0x3f8] ;  /* 0x0000fe0000047ab9 */ /* 0x000fe20000000a00 */
[----:B------:R-:W-:Y:S01]  /*cac0*/  ULDC.64 UR6, c[0x0][0x408] ;  /* 0x0001020000067ab9 */ /* 0x000fe20000000a00 */
[----:B------:R-:W-:Y:S02]  /*cad0*/  IMAD.MOV.U32 R6, RZ, RZ, R24 ;  /* 0x000000ffff067224 */ /* 0x000fe400078e0018 */
[----:B------:R-:W-:Y:S01]  /*cae0*/  IMAD.MOV.U32 R7, RZ, RZ, R73 ;  /* 0x000000ffff077224 */ /* 0x000fe200078e0049 */
[----:B-1----:R-:W-:-:S13]  /*caf0*/  ISETP.NE.AND P0, PT, R20, 0x1, PT ;  /* 0x000000011400780c */ /* 0x002fda0003f05270 */
[----:B------:R-:W1:Y:S08]  /*cb00*/  @P0 LDC R4, c[0x0][0x44c] ;  /* 0x00011300ff040b82 */ /* 0x000e700000000800 */
[----:B------:R-:W2:Y:S01]  /*cb10*/  @P0 LDC R5, c[0x0][0x450] ;  /* 0x00011400ff050b82 */ /* 0x000ea20000000800 */
[----:B-1----:R-:W-:-:S05]  /*cb20*/  @P0 IMAD.HI.U32 R4, R3, R4, RZ ;  /* 0x0000000403040227 */ /* 0x002fca00078e00ff */
[----:B--2---:R-:W-:Y:S01]  /*cb30*/  @P0 SHF.R.U32.HI R3, RZ, R5, R4 ;  /* 0x00000005ff030219 */ /* 0x004fe20000011604 */
[----:B------:R-:W-:Y:S01]  /*cb40*/  IMAD.MOV.U32 R5, RZ, RZ, R27 ;  /* 0x000000ffff057224 */ /* 0x000fe200078e001b */
[----:B------:R-:W-:Y:S02]  /*cb50*/  MOV R4, R152 ;  /* 0x0000009800047202 */ /* 0x000fe40000000f00 */
[----:B------:R-:W-:Y:S01]  /*cb60*/  SHF.R.S32.HI R8, RZ, 0x1f, R3 ;  /* 0x0000001fff087819 */ /* 0x000fe20000011403 */
[----:B------:R-:W-:-:S04]  /*cb70*/  IMAD.WIDE.U32 R6, R3, UR4, R6 ;  /* 0x0000000403067c25 */ /* 0x000fc8000f8e0006 */
[C---:B0-----:R-:W-:Y:S02]  /*cb80*/  IMAD R10, R8.reuse, UR4, RZ ;  /* 0x00000004080a7c24 */ /* 0x041fe4000f8e02ff */
        /* <DEDUP_REMOVED lines=18> */
.L_x_3107:
[----:B------:R-:W5:Y:S01]  /*ccb0*/  LDL R3, [R1+0x60] ;  /* 0x0000600001037983 */ /* 0x000f620000100800 */
        /* <DEDUP_REMOVED lines=8> */
[----:B------:R-:W-:Y:S01]  /*cd40*/  CS2R R76, SRZ ;  /* 0x00000000004c7805 */ /* 0x000fe2000001ff00 */
[----:B-----5:R-:W-:-:S05]  /*cd50*/  IMAD R3, R3, R20, RZ ;  /* 0x0000001403037224 */ /* 0x020fca00078e02ff */
[----:B------:R-:W-:-:S13]  /*cd60*/  ISETP.GE.AND P0, PT, R0, R3, PT ;  /* 0x000000030000720c */ /* 0x000fda0003f06270 */
[----:B------:R-:W-:Y:S05]  /*cd70*/  @P0 BRA `(.L_x_2793) ;  /* 0x0000000000c40947 */ /* 0x000fea0003800000 */
[----:B------:R-:W3:Y:S01]  /*cd80*/  LDL R11, [R1+0x128] ;  /* 0x00012800010b7983 */ /* 0x000ee20000100800 */
[----:B------:R-:W-:-:S03]  /*cd90*/  ULDC UR4, c[0x0][0x3f4] ;  /* 0x0000fd0000047ab9 */ /* 0x000fc60000000800 */
[----:B------:R-:W3:Y:S04]  /*cda0*/  LDL R10, [R1+0x124] ;  /* 0x00012400010a7983 */ /* 0x000ee80000100800 */
[----:B------:R-:W3:Y:S01]  /*cdb0*/  LDL R5, [R1+0x120] ;  /* 0x0001200001057983 */ /* 0x000ee20000100800 */
[----:B------:R-:W-:Y:S02]  /*cdc0*/  ISETP.GE.AND P3, PT, R216, UR4, PT ;  /* 0x00000004d8007c0c */ /* 0x000fe4000bf66270 */
[----:B------:R-:W-:Y:S02]  /*cdd0*/  CS2R R74, SRZ ;  /* 0x00000000004a7805 */ /* 0x000fe4000001ff00 */
[----:B------:R-:W-:Y:S02]  /*cde0*/  ISETP.GE.AND P2, PT, R221, UR4, PT ;  /* 0x00000004dd007c0c */ /* 0x000fe4000bf46270 */
[----:B------:R-:W-:-:S02]  /*cdf0*/  CS2R R76, SRZ ;  /* 0x00000000004c7805 */ /* 0x000fc4000001ff00 */
[----:B------:R-:W-:Y:S01]  /*ce00*/  ISETP.GE.AND P1, PT, R222, UR4, PT ;  /* 0x00000004de007c0c */ /* 0x000fe2000bf26270 */
[----:B------:R-:W-:Y:S01]  /*ce10*/  ULDC.64 UR6, c[0x0][0x208] ;  /* 0x0000820000067ab9 */ /* 0x000fe20000000a00 */
[----:B------:R-:W-:-:S03]  /*ce20*/  ISETP.GE.AND P0, PT, R223, UR4, PT ;  /* 0x00000004df007c0c */ /* 0x000fc6000bf06270 */
        /* <DEDUP_REMOVED lines=9> */
[----:B------:R-:W-:-:S02]  /*cec0*/  CS2R R70, SRZ ;  /* 0x0000000000467805 */ /* 0x000fc4000001ff00 */
[----:B------:R-:W-:Y:S02]  /*ced0*/  CS2R R72, SRZ ;  /* 0x0000000000487805 */ /* 0x000fe4000001ff00 */
[----:B------:R-:W-:Y:S02]  /*cee0*/  CS2R R66, SRZ ;  /* 0x0000000000427805 */ /* 0x000fe4000001ff00 */
[----:B------:R-:W-:Y:S02]  /*cef0*/  CS2R R68, SRZ ;  /* 0x0000000000447805 */ /* 0x000fe4000001ff00 */
[----:B------:R-:W-:Y:S02]  /*cf00*/  CS2R R62, SRZ ;  /* 0x00000000003e7805 */ /* 0x000fe4000001ff00 */
[----:B------:R-:W-:Y:S01]  /*cf10*/  CS2R R64, SRZ ;  /* 0x0000000000407805 */ /* 0x000fe2000001ff00 */
[----:B------:R1:W5:Y:S04]  /*cf20*/  @!P3 LD.E.64 R74, desc[UR6][R24.64] ;  /* 0x00000006184ab980 */ /* 0x000368000c101b00 */
[----:B------:R1:W5:Y:S01]  /*cf30*/  @!P3 LD.E.64 R76, desc[UR6][R20.64] ;  /* 0x00000006144cb980 */ /* 0x000362000c101b00 */
[----:B------:R-:W-:Y:S01]  /*cf40*/  @!P2 SHF.L.U64.HI R34, R221, 0x1, R11 ;  /* 0x00000001dd22a819 */ /* 0x000fe2000001020b */
[C---:B------:R-:W-:Y:S01]  /*cf50*/  @!P1 IMAD.SHL.U32 R11, R222.reuse, 0x2, RZ ;  /* 0x00000002de0b9824 */ /* 0x040fe200078e00ff */
[----:B------:R-:W-:-:S03]  /*cf60*/  @!P1 SHF.L.U64.HI R28, R222, 0x1, R10 ;  /* 0x00000001de1c9819 */ /* 0x000fc6000001020a */
[----:B------:R-:W-:Y:S01]  /*cf70*/  @!P2 IMAD.X R13, R9, 0x1, R34, P5 ;  /* 0x00000001090da824 */ /* 0x000fe200028e0622 */
[-C--:B------:R-:W-:Y:S02]  /*cf80*/  @!P1 IADD3 R10, P4, R6, R11.reuse, RZ ;  /* 0x0000000b060a9210 */ /* 0x080fe40007f9e0ff */
[C---:B------:R-:W-:Y:S01]  /*cf90*/  @!P0 SHF.L.U64.HI R26, R223.reuse, 0x1, R5 ;  /* 0x00000001df1a8819 */ /* 0x040fe20000010205 */
[----:B------:R-:W-:Y:S01]  /*cfa0*/  @!P0 IMAD.SHL.U32 R5, R223, 0x2, RZ ;  /* 0x00000002df058824 */ /* 0x000fe200078e00ff */
[C---:B------:R-:W-:Y:S01]  /*cfb0*/  @!P2 IADD3.X R15, R7.reuse, R34, RZ, P6, !PT ;  /* 0x00000022070fa210 */ /* 0x040fe200037fe4ff */
[----:B------:R1:W5:Y:S01]  /*cfc0*/  @!P2 LD.E.64 R72, desc[UR6][R12.64] ;  /* 0x000000060c48a980 */ /* 0x000362000c101b00 */
[----:B------:R-:W-:Y:S01]  /*cfd0*/  @!P1 IADD3 R4, P6, R8, R11, RZ ;  /* 0x0000000b08049210 */ /* 0x000fe20007fde0ff */
[--C-:B------:R-:W-:Y:S01]  /*cfe0*/  @!P1 IMAD.X R11, R7, 0x1, R28.reuse, P4 ;  /* 0x00000001070b9824 */ /* 0x100fe200020e061c */
[-C--:B------:R-:W-:Y:S01]  /*cff0*/  @!P0 IADD3 R6, P5, R6, R5.reuse, RZ ;  /* 0x0000000506068210 */ /* 0x080fe20007fbe0ff */
[----:B------:R1:W5:Y:S01]  /*d000*/  @!P2 LD.E.64 R70, desc[UR6][R14.64] ;  /* 0x000000060e46a980 */ /* 0x000362000c101b00 */
[----:B------:R-:W-:Y:S01]  /*d010*/  @!P0 IADD3 R8, P4, R8, R5, RZ ;  /* 0x0000000508088210 */ /* 0x000fe20007f9e0ff */
[----:B------:R-:W-:-:S02]  /*d020*/  @!P1 IMAD.X R5, R9, 0x1, R28, P6 ;  /* 0x0000000109059824 */ /* 0x000fc400030e061c */
[----:B------:R-:W-:Y:S01]  /*d030*/  @!P0 IMAD.X R7, R7, 0x1, R26, P5 ;  /* 0x0000000107078824 */ /* 0x000fe200028e061a */
[----:B------:R-:W-:Y:S01]  /*d040*/  @!P0 IADD3.X R9, R9, R26, RZ, P4, !PT ;  /* 0x0000001a09098210 */ /* 0x000fe200027fe4ff */
[----:B------:R1:W5:Y:S04]  /*d050*/  @!P1 LD.E.64 R66, desc[UR6][R10.64] ;  /* 0x000000060a429980 */ /* 0x000368000c101b00 */
[----:B------:R1:W5:Y:S04]  /*d060*/  @!P1 LD.E.64 R68, desc[UR6][R4.64] ;  /* 0x0000000604449980 */ /* 0x000368000c101b00 */
[----:B------:R1:W5:Y:S04]  /*d070*/  @!P0 LD.E.64 R62, desc[UR6][R6.64] ;  /* 0x00000006063e8980 */ /* 0x000368000c101b00 */
[----:B------:R1:W5:Y:S02]  /*d080*/  @!P0 LD.E.64 R64, desc[UR6][R8.64] ;  /* 0x0000000608408980 */ /* 0x000364000c101b00 */
.L_x_2793:
[----:B------:R-:W-:Y:S05]  /*d090*/  BSYNC B1 ;  /* 0x0000000000017941 */ /* 0x000fea0003800000 */
.L_x_2792:
[----:B-12--5:R-:W-:Y:S01]  /*d0a0*/  IMAD.MOV.U32 R6, RZ, RZ, R66 ;  /* 0x000000ffff067224 */ /* 0x026fe200078e0042 */
[----:B------:R-:W-:Y:S01]  /*d0b0*/  UMOV UR4, 0xffffffff ;  /* 0xffffffff00047882 */ /* 0x000fe20000000000 */
        /* <DEDUP_REMOVED lines=12> */
[----:B------:R-:W-:Y:S01]  /*d180*/  PRMT R89, R7, 0x5410, R6 ;  /* 0x0000541007597816 */ /* 0x000fe20000000006 */
[----:B------:R-:W-:Y:S01]  /*d190*/  IMAD.MOV.U32 R7, RZ, RZ, R69 ;  /* 0x000000ffff077224 */ /* 0x000fe200078e0045 */
[----:B------:R-:W-:Y:S01]  /*d1a0*/  PRMT R111, R111, 0x5410, R4 ;  /* 0x000054106f6f7816 */ /* 0x000fe20000000004 */
[----:B------:R-:W-:Y:S01]  /*d1b0*/  IMAD.MOV.U32 R4, RZ, RZ, R64 ;  /* 0x000000ffff047224 */ /* 0x000fe200078e0040 */
        /* <DEDUP_REMOVED lines=19> */
.L_x_3113:
        /* <DEDUP_REMOVED lines=11> */
[----:B------:R-:W2:Y:S01]  /*d3a0*/  LDL R5, [R1+0x124] ;  /* 0x0001240001057983 */ /* 0x000ea20000100800 */
[----:B------:R-:W-:-:S03]  /*d3b0*/  ULDC UR4, c[0x0][0x3f4] ;  /* 0x0000fd0000047ab9 */ /* 0x000fc60000000800 */
[----:B------:R-:W2:Y:S04]  /*d3c0*/  LDL R11, [R1+0x128] ;  /* 0x00012800010b7983 */ /* 0x000ea80000100800 */
[----:B------:R-:W2:Y:S01]  /*d3d0*/  LDL R10, [R1+0x120] ;  /* 0x00012000010a7983 */ /* 0x000ea20000100800 */
[----:B------:R-:W-:Y:S02]  /*d3e0*/  ISETP.GE.AND P3, PT, R216, UR4, PT ;  /* 0x00000004d8007c0c */ /* 0x000fe4000bf66270 */
[----:B------:R-:W-:Y:S02]  /*d3f0*/  ISETP.GE.AND P2, PT, R221, UR4, PT ;  /* 0x00000004dd007c0c */ /* 0x000fe4000bf46270 */
[----:B------:R-:W-:Y:S02]  /*d400*/  ISETP.GE.AND P1, PT, R222, UR4, PT ;  /* 0x00000004de007c0c */ /* 0x000fe4000bf26270 */
[----:B------:R-:W-:-:S07]  /*d410*/  ISETP.GE.AND P0, PT, R223, UR4, PT ;  /* 0x00000004df007c0c */ /* 0x000fce000bf06270 */
[C---:B------:R-:W-:Y:S01]  /*d420*/  @!P3 IMAD.SHL.U32 R21, R216.reuse, 0x2, RZ ;  /* 0x00000002d815b824 */ /* 0x040fe200078e00ff */
[----:B------:R-:W-:Y:S01]  /*d430*/  @!P3 SHF.L.U64.HI R4, R216, 0x1, R217 ;  /* 0x00000001d804b819 */ /* 0x000fe200000102d9 */
[----:B------:R-:W-:-:S03]  /*d440*/  @!P2 IMAD.SHL.U32 R13, R221, 0x2, RZ ;  /* 0x00000002dd0da824 */ /* 0x000fc600078e00ff */
[-C--:B----4-:R-:W-:Y:S02]  /*d450*/  @!P3 IADD3 R20, P4, R8, R21.reuse, RZ ;  /* 0x000000150814b210 */ /* 0x090fe40007f9e0ff */
[C---:B0-----:R-:W-:Y:S02]  /*d460*/  @!P3 IADD3 R24, P5, R6.reuse, R21, RZ ;  /* 0x000000150618b210 */ /* 0x041fe40007fbe0ff */
[-C--:B------:R-:W-:Y:S01]  /*d470*/  @!P2 IADD3 R14, P6, R6, R13.reuse, RZ ;  /* 0x0000000d060ea210 */ /* 0x080fe20007fde0ff */
[--C-:B---3--:R-:W-:Y:S02]  /*d480*/  @!P3 IMAD.X R21, R9, 0x1, R4.reuse, P4 ;  /* 0x000000010915b824 */ /* 0x108fe400020e0604 */
[----:B--2---:R-:W-:Y:S01]  /*d490*/  @!P3 IMAD.X R25, R7, 0x1, R4, P5 ;  /* 0x000000010719b824 */ /* 0x004fe200028e0604 */
[----:B------:R-:W-:Y:S01]  /*d4a0*/  @!P2 IADD3 R12, P5, R8, R13, RZ ;  /* 0x0000000d080ca210 */ /* 0x000fe20007fbe0ff */
[----:B------:R-:W-:Y:S01]  /*d4b0*/  @!P0 IMAD.SHL.U32 R27, R223, 0x2, RZ ;  /* 0x00000002df1b8824 */ /* 0x000fe200078e00ff */
[----:B------:R-:W-:-:S02]  /*d4c0*/  CS2R R58, SRZ ;  /* 0x00000000003a7805 */ /* 0x000fc4000001ff00 */
[----:B------:R-:W-:Y:S02]  /*d4d0*/  CS2R R60, SRZ ;  /* 0x00000000003c7805 */ /* 0x000fe4000001ff00 */
[----:B------:R-:W-:Y:S02]  /*d4e0*/  CS2R R54, SRZ ;  /* 0x0000000000367805 */ /* 0x000fe4000001ff00 */
[----:B------:R-:W-:Y:S02]  /*d4f0*/  CS2R R56, SRZ ;  /* 0x0000000000387805 */ /* 0x000fe4000001ff00 */
[----:B------:R-:W-:Y:S02]  /*d500*/  CS2R R50, SRZ ;  /* 0x0000000000327805 */ /* 0x000fe4000001ff00 */
[----:B------:R-:W-:Y:S02]  /*d510*/  CS2R R52, SRZ ;  /* 0x0000000000347805 */ /* 0x000fe4000001ff00 */
[----:B------:R-:W-:-:S02]  /*d520*/  CS2R R46, SRZ ;  /* 0x00000000002e7805 */ /* 0x000fc4000001ff00 */
[----:B------:R-:W-:Y:S01]  /*d530*/  CS2R R48, SRZ ;  /* 0x0000000000307805 */ /* 0x000fe2000001ff00 */
[----:B------:R-:W-:Y:S02]  /*d540*/  ULDC.64 UR6, c[0x0][0x208] ;  /* 0x0000820000067ab9 */ /* 0x000fe40000000a00 */
[----:B------:R0:W5:Y:S04]  /*d550*/  @!P3 LD.E.64 R58, desc[UR6][R24.64] ;  /* 0x00000006183ab980 */ /* 0x000168000c101b00 */
[----:B------:R0:W5:Y:S01]  /*d560*/  @!P3 LD.E.64 R60, desc[UR6][R20.64] ;  /* 0x00000006143cb980 */ /* 0x000162000c101b00 */
[C---:B------:R-:W-:Y:S02]  /*d570*/  @!P1 SHF.L.U64.HI R28, R222.reuse, 0x1, R5 ;  /* 0x00000001de1c9819 */ /* 0x040fe40000010205 */
[----:B------:R-:W-:-:S02]  /*d580*/  @!P1 SHF.L.U32 R5, R222, 0x1, RZ ;  /* 0x00000001de059819 */ /* 0x000fc400000006ff */
[----:B------:R-:W-:Y:S02]  /*d590*/  @!P2 SHF.L.U64.HI R26, R221, 0x1, R11 ;  /* 0x00000001dd1aa819 */ /* 0x000fe4000001020b */
[----:B------:R-:W-:Y:S02]  /*d5a0*/  @!P0 SHF.L.U64.HI R34, R223, 0x1, R10 ;  /* 0x00000001df228819 */ /* 0x000fe4000001020a */
[-C--:B------:R-:W-:Y:S01]  /*d5b0*/  @!P1 IADD3 R10, P4, R6, R5.reuse, RZ ;  /* 0x00000005060a9210 */ /* 0x080fe20007f9e0ff */
[----:B------:R-:W-:Y:S01]  /*d5c0*/  @!P2 IMAD.X R15, R7, 0x1, R26, P6 ;  /* 0x00000001070fa824 */ /* 0x000fe200030e061a */
[----:B------:R-:W-:Y:S02]  /*d5d0*/  @!P1 IADD3 R4, P6, R8, R5, RZ ;  /* 0x0000000508049210 */ /* 0x000fe40007fde0ff */
[----:B------:R-:W-:Y:S01]  /*d5e0*/  @!P2 IADD3.X R13, R9, R26, RZ, P5, !PT ;  /* 0x0000001a090da210 */ /* 0x000fe20002ffe4ff */
[--C-:B------:R-:W-:Y:S01]  /*d5f0*/  @!P1 IMAD.X R11, R7, 0x1, R28.reuse, P4 ;  /* 0x00000001070b9824 */ /* 0x100fe200020e061c */
[-C--:B------:R-:W-:Y:S01]  /*d600*/  @!P0 IADD3 R6, P5, R6, R27.reuse, RZ ;  /* 0x0000001b06068210 */ /* 0x080fe20007fbe0ff */
[----:B------:R0:W5:Y:S01]  /*d610*/  @!P2 LD.E.64 R54, desc[UR6][R14.64] ;  /* 0x000000060e36a980 */ /* 0x000162000c101b00 */
[----:B------:R-:W-:Y:S01]  /*d620*/  @!P0 IADD3 R8, P4, R8, R27, RZ ;  /* 0x0000001b08088210 */ /* 0x000fe20007f9e0ff */
[----:B------:R-:W-:-:S02]  /*d630*/  @!P1 IMAD.X R5, R9, 0x1, R28, P6 ;  /* 0x0000000109059824 */ /* 0x000fc400030e061c */
[--C-:B------:R-:W-:Y:S01]  /*d640*/  @!P0 IMAD.X R7, R7, 0x1, R34.reuse, P5 ;  /* 0x0000000107078824 */ /* 0x100fe200028e0622 */
[----:B------:R0:W5:Y:S01]  /*d650*/  @!P2 LD.E.64 R56, desc[UR6][R12.64] ;  /* 0x000000060c38a980 */ /* 0x000162000c101b00 */
[----:B------:R-:W-:-:S03]  /*d660*/  @!P0 IMAD.X R9, R9, 0x1, R34, P4 ;  /* 0x0000000109098824 */ /* 0x000fc600020e0622 */
[----:B------:R0:W5:Y:S04]  /*d670*/  @!P1 LD.E.64 R50, desc[UR6][R10.64] ;  /* 0x000000060a329980 */ /* 0x000168000c101b00 */
[----:B------:R0:W5:Y:S04]  /*d680*/  @!P1 LD.E.64 R52, desc[UR6][R4.64] ;  /* 0x0000000604349980 */ /* 0x000168000c101b00 */
[----:B------:R0:W5:Y:S04]  /*d690*/  @!P0 LD.E.64 R46, desc[UR6][R6.64] ;  /* 0x00000006062e8980 */ /* 0x000168000c101b00 */
[----:B------:R0:W5:Y:S02]  /*d6a0*/  @!P0 LD.E.64 R48, desc[UR6][R8.64] ;  /* 0x0000000608308980 */ /* 0x000164000c101b00 */
.L_x_2796:
[----:B------:R-:W-:Y:S05]  /*d6b0*/  BSYNC B1 ;  /* 0x0000000000017941 */ /* 0x000fea0003800000 */
.L_x_2795:
[----:B0----5:R-:W-:Y:S01]  /*d6c0*/  IMAD.MOV.U32 R5, RZ, RZ, R47 ;  /* 0x000000ffff057224 */ /* 0x021fe200078e002f */
[----:B------:R-:W-:Y:S01]  /*d6d0*/  MOV R4, R46 ;  /* 0x0000002e00047202 */ /* 0x000fe20000000f00 */
[----:B------:R-:W-:Y:S01]  /*d6e0*/  IMAD.MOV.U32 R6, RZ, RZ, R50 ;  /* 0x000000ffff067224 */ /* 0x000fe200078e0032 */
[----:B------:R-:W-:Y:S01]  /*d6f0*/  UMOV UR4, 0xffffffff ;  /* 0xffffffff00047882 */ /* 0x000fe20000000000 */
[----:B--2---:R-:W-:Y:S01]  /*d700*/  IMAD.MOV.U32 R7, RZ, RZ, R51 ;  /* 0x000000ffff077224 */ /* 0x004fe200078e0033 */
[----:B------:R-:W-:Y:S01]  /*d710*/  PRMT R91, R4, 0x5410, R5 ;  /* 0x00005410045b7816 */ /* 0x000fe20000000005 */
[----:B------:R-:W-:Y:S01]  /*d720*/  IMAD.MOV.U32 R4, RZ, RZ, R54 ;  /* 0x000000ffff047224 */ /* 0x000fe200078e0036 */
[----:B------:R-:W-:Y:S01]  /*d730*/  PRMT R96, R96, 0x5410, R6 ;  /* 0x0000541060607816 */ /* 0x000fe20000000006 */
[----:B------:R-:W-:Y:S01]  /*d740*/  IMAD.MOV.U32 R6, RZ, RZ, R58 ;  /* 0x000000ffff067224 */ /* 0x000fe200078e003a */
[----:B------:R-:W-:Y:S01]  /*d750*/  PRMT R97, R7, 0x7610, R97 ;  /* 0x0000761007617816 */ /* 0x000fe20000000061 */
[----:B------:R-:W-:Y:S01]  /*d760*/  IMAD.MOV.U32 R7, RZ, RZ, R59 ;  /* 0x000000ffff077224 */ /* 0x000fe200078e003b */
[----:B------:R-:W-:-:S04]  /*d770*/  MOV R5, R55 ;  /* 0x0000003700057202 */ /* 0x000fc80000000f00 */
[----:B------:R-:W-:Y:S01]  /*d780*/  PRMT R101, R4, 0x5410, R5 ;  /* 0x0000541004657816 */ /* 0x000fe20000000005 */
[----:B------:R-:W-:Y:S01]  /*d790*/  IMAD.MOV.U32 R4, RZ, RZ, R48 ;  /* 0x000000ffff047224 */ /* 0x000fe200078e0030 */
[----:B------:R-:W-:Y:S01]  /*d7a0*/  PRMT R103, R6, 0x5410, R7 ;  /* 0x0000541006677816 */ /* 0x000fe20000000007 */
[----:B------:R-:W-:Y:S01]  /*d7b0*/  IMAD.MOV.U32 R5, RZ, RZ, R49 ;  /* 0x000000ffff057224 */ /* 0x000fe200078e0031 */
[----:B------:R-:W-:Y:S01]  /*d7c0*/  MOV R6, R52 ;  /* 0x0000003400067202 */ /* 0x000fe20000000f00 */
[----:B------:R-:W-:-:S03]  /*d7d0*/  IMAD.MOV.U32 R7, RZ, RZ, R53 ;  /* 0x000000ffff077224 */ /* 0x000fc600078e0035 */
[----:B------:R-:W-:Y:S01]  /*d7e0*/  PRMT R92, R4, 0x5410, R5 ;  /* 0x00005410045c7816 */ /* 0x000fe20000000005 */
[----:B------:R-:W-:Y:S01]  /*d7f0*/  IMAD.MOV.U32 R4, RZ, RZ, R56 ;  /* 0x000000ffff047224 */ /* 0x000fe200078e0038 */
[----:B------:R-:W-:Y:S01]  /*d800*/  PRMT R97, R97, 0x5410, R6 ;  /* 0x0000541061617816 */ /* 0x000fe20000000006 */
[----:B------:R-:W-:Y:S01]  /*d810*/  IMAD.MOV.U32 R5, RZ, RZ, R57 ;  /* 0x000000ffff057224 */ /* 0x000fe200078e0039 */
[----:B------:R-:W-:Y:S01]  /*d820*/  PRMT R98, R7, 0x7610, R98 ;  /* 0x0000761007627816 */ /* 0x000fe20000000062 */
[----:B------:R-:W-:Y:S01]  /*d830*/  IMAD.MOV.U32 R6, RZ, RZ, R60 ;  /* 0x000000ffff067224 */ /* 0x000fe200078e003c */
[----:B------:R-:W-:Y:S02]  /*d840*/  MOV R7, R61 ;  /* 0x0000003d00077202 */ /* 0x000fe40000000f00 */
[----:B------:R-:W-:Y:S02]  /*d850*/  PRMT R102, R4, 0x5410, R5 ;  /* 0x0000541004667816 */ /* 0x000fe40000000005 */
[----:B------:R-:W-:Y:S01]  /*d860*/  PRMT R104, R6, 0x5410, R7 ;  /* 0x0000541006687816 */ /* 0x000fe20000000007 */
[----:B------:R-:W-:Y:S06]  /*d870*/  BRA.DIV UR4, `(.L_x_2797) ;  /* 0x0000025a04a87947 */ /* 0x000fec000b800000 */
[----:B------:R0:W2:Y:S04]  /*d880*/  SHFL.IDX PT, R7, R33, 0x2, 0x181f ;  /* 0x00581f0021077f89 */ /* 0x0000a800000e0000 */
[----:B------:R0:W0:Y:S04]  /*d890*/  SHFL.IDX PT, R6, R32, 0x2, 0x181f ;  /* 0x00581f0020067f89 */ /* 0x00002800000e0000 */
[----:B---3--:R3:W0:Y:S04]  /*d8a0*/  SHFL.IDX PT, R9, R31, 0x2, 0x181f ;  /* 0x00581f001f097f89 */ /* 0x00862800000e0000 */
[----:B----4-:R3:W4:Y:S02]  /*d8b0*/  SHFL.IDX PT, R8, R30, 0x2, 0x181f ;  /* 0x00581f001e087f89 */ /* 0x01072400000e0000 */
.L_x_3119:
        /* <DEDUP_REMOVED lines=14> */
[----:B------:R-:W3:Y:S04]  /*d9a0*/  LDL R10, [R1+0x120] ;  /* 0x00012000010a7983 */ /* 0x000ee80000100800 */
[----:B------:R-:W3:Y:S01]  /*d9b0*/  LDL R5, [R1+0x124] ;  /* 0x0001240001057983 */ /* 0x000ee20000100800 */
[----:B------:R-:W-:Y:S02]  /*d9c0*/  ISETP.GE.AND P3, PT, R216, UR4, PT ;  /* 0x00000004d8007c0c */ /* 0x000fe4000bf66270 */
[----:B------:R-:W-:Y:S02]  /*d9d0*/  ISETP.GE.AND P2, PT, R221, UR4, PT ;  /* 0x00000004dd007c0c */ /* 0x000fe4000bf46270 */
[----:B------:R-:W-:Y:S02]  /*d9e0*/  ISETP.GE.AND P1, PT, R222, UR4, PT ;  /* 0x00000004de007c0c */ /* 0x000fe4000bf26270 */
[----:B------:R-:W-:-:S07]  /*d9f0*/  ISETP.GE.AND P0, PT, R223, UR4, PT ;  /* 0x00000004df007c0c */ /* 0x000fce000bf06270 */
[C---:B------:R-:W-:Y:S01]  /*da00*/  @!P3 IMAD.SHL.U32 R21, R216.reuse, 0x2, RZ ;  /* 0x00000002d815b824 */ /* 0x040fe200078e00ff */
[----:B------:R-:W-:Y:S01]  /*da10*/  @!P3 SHF.L.U64.HI R4, R216, 0x1, R217 ;  /* 0x00000001d804b819 */ /* 0x000fe200000102d9 */
[----:B------:R-:W-:-:S03]  /*da20*/  @!P2 IMAD.SHL.U32 R15, R221, 0x2, RZ ;  /* 0x00000002dd0fa824 */ /* 0x000fc600078e00ff */
[-C--:B0-----:R-:W-:Y:S01]  /*da30*/  @!P3 IADD3 R24, P5, R6, R21.reuse, RZ ;  /* 0x000000150618b210 */ /* 0x081fe20007fbe0ff */
[----:B------:R-:W-:Y:S01]  /*da40*/  @!P1 IMAD.SHL.U32 R13, R222, 0x2, RZ ;  /* 0x00000002de0d9824 */ /* 0x000fe200078e00ff */
[----:B----4-:R-:W-:Y:S02]  /*da50*/  @!P3 IADD3 R20, P4, R8, R21, RZ ;  /* 0x000000150814b210 */ /* 0x010fe40007f9e0ff */
[-C--:B------:R-:W-:Y:S01]  /*da60*/  @!P2 IADD3 R14, P6, R6, R15.reuse, RZ ;  /* 0x0000000f060ea210 */ /* 0x080fe20007fde0ff */
[--C-:B--2---:R-:W-:Y:S01]  /*da70*/  @!P3 IMAD.X R25, R7, 0x1, R4.reuse, P5 ;  /* 0x000000010719b824 */ /* 0x104fe200028e0604 */
[----:B------:R-:W-:Y:S01]  /*da80*/  @!P2 IADD3 R12, P5, R8, R15, RZ ;  /* 0x0000000f080ca210 */ /* 0x000fe20007fbe0ff */
[----:B------:R-:W-:Y:S01]  /*da90*/  @!P3 IMAD.X R21, R9, 0x1, R4, P4 ;  /* 0x000000010915b824 */ /* 0x000fe200020e0604 */
[----:B------:R-:W-:Y:S02]  /*daa0*/  @!P0 SHF.L.U32 R27, R223, 0x1, RZ ;  /* 0x00000001df1b8819 */ /* 0x000fe400000006ff */
[----:B------:R-:W-:-:S02]  /*dab0*/  CS2R R42, SRZ ;  /* 0x00000000002a7805 */ /* 0x000fc4000001ff00 */
[----:B------:R-:W-:Y:S02]  /*dac0*/  CS2R R44, SRZ ;  /* 0x00000000002c7805 */ /* 0x000fe4000001ff00 */
[----:B------:R-:W-:Y:S02]  /*dad0*/  CS2R R38, SRZ ;  /* 0x0000000000267805 */ /* 0x000fe4000001ff00 */
[----:B------:R-:W-:Y:S02]  /*dae0*/  CS2R R40, SRZ ;  /* 0x0000000000287805 */ /* 0x000fe4000001ff00 */
[----:B------:R-:W-:Y:S02]  /*daf0*/  CS2R R34, SRZ ;  /* 0x0000000000227805 */ /* 0x000fe4000001ff00 */
[----:B------:R-:W-:Y:S02]  /*db00*/  CS2R R36, SRZ ;  /* 0x0000000000247805 */ /* 0x000fe4000001ff00 */
[----:B------:R-:W-:Y:S01]  /*db10*/  CS2R R28, SRZ ;  /* 0x00000000001c7805 */ /* 0x000fe2000001ff00 */
[----:B------:R-:W-:-:S02]  /*db20*/  ULDC.64 UR6, c[0x0][0x208] ;  /* 0x0000820000067ab9 */ /* 0x000fc40000000a00 */
[----:B------:R0:W5:Y:S04]  /*db30*/  @!P3 LD.E.64 R42, desc[UR6][R24.64] ;  /* 0x00000006182ab980 */ /* 0x000168000c101b00 */
[----:B------:R0:W5:Y:S01]  /*db40*/  @!P3 LD.E.64 R44, desc[UR6][R20.64] ;  /* 0x00000006142cb980 */ /* 0x000162000c101b00 */
[----:B---3--:R-:W-:Y:S02]  /*db50*/  @!P2 SHF.L.U64.HI R11, R221, 0x1, R11 ;  /* 0x00000001dd0ba819 */ /* 0x008fe4000001020b */
[----:B------:R-:W-:-:S03]  /*db60*/  @!P0 SHF.L.U64.HI R26, R223, 0x1, R10 ;  /* 0x00000001df1a8819 */ /* 0x000fc6000001020a */
[----:B------:R-:W-:Y:S01]  /*db70*/  @!P2 IMAD.X R15, R7, 0x1, R11, P6 ;  /* 0x00000001070fa824 */ /* 0x000fe200030e060b */
[-C--:B------:R-:W-:Y:S02]  /*db80*/  @!P1 IADD3 R10, P4, R6, R13.reuse, RZ ;  /* 0x0000000d060a9210 */ /* 0x080fe40007f9e0ff */
[----:B------:R-:W-:Y:S02]  /*db90*/  @!P1 SHF.L.U64.HI R5, R222, 0x1, R5 ;  /* 0x00000001de059819 */ /* 0x000fe40000010205 */
[----:B------:R-:W-:Y:S01]  /*dba0*/  @!P1 IADD3 R4, P6, R8, R13, RZ ;  /* 0x0000000d08049210 */ /* 0x000fe20007fde0ff */
[----:B------:R-:W-:Y:S01]  /*dbb0*/  @!P2 IMAD.X R13, R9, 0x1, R11, P5 ;  /* 0x00000001090da824 */ /* 0x000fe200028e060b */
[----:B------:R-:W-:Y:S01]  /*dbc0*/  @!P1 IADD3.X R11, R7, R5, RZ, P4, !PT ;  /* 0x00000005070b9210 */ /* 0x000fe200027fe4ff */
[----:B------:R0:W5:Y:S01]  /*dbd0*/  @!P2 LD.E.64 R38, desc[UR6][R14.64] ;  /* 0x000000060e26a980 */ /* 0x000162000c101b00 */
[-C--:B------:R-:W-:Y:S02]  /*dbe0*/  @!P0 IADD3 R6, P5, R6, R27.reuse, RZ ;  /* 0x0000001b06068210 */ /* 0x080fe40007fbe0ff */
[----:B------:R-:W-:Y:S01]  /*dbf0*/  @!P0 IADD3 R8, P4, R8, R27, RZ ;  /* 0x0000001b08088210 */ /* 0x000fe20007f9e0ff */
[----:B------:R-:W-:Y:S01]  /*dc00*/  @!P1 IMAD.X R5, R9, 0x1, R5, P6 ;  /* 0x0000000109059824 */ /* 0x000fe200030e0605 */
[----:B------:R0:W5:Y:S01]  /*dc10*/  @!P2 LD.E.64 R40, desc[UR6][R12.64] ;  /* 0x000000060c28a980 */ /* 0x000162000c101b00 */
[----:B------:R-:W-:-:S02]  /*dc20*/  @!P0 IMAD.X R7, R7, 0x1, R26, P5 ;  /* 0x0000000107078824 */ /* 0x000fc400028e061a */
[----:B------:R-:W-:Y:S01]  /*dc30*/  @!P0 IMAD.X R9, R9, 0x1, R26, P4 ;  /* 0x0000000109098824 */ /* 0x000fe200020e061a */
[----:B------:R-:W-:Y:S01]  /*dc40*/  CS2R R26, SRZ ;  /* 0x00000000001a7805 */ /* 0x000fe2000001ff00 */
[----:B------:R0:W5:Y:S04]  /*dc50*/  @!P1 LD.E.64 R34, desc[UR6][R10.64] ;  /* 0x000000060a229980 */ /* 0x000168000c101b00 */
[----:B------:R0:W5:Y:S04]  /*dc60*/  @!P1 LD.E.64 R36, desc[UR6][R4.64] ;  /* 0x0000000604249980 */ /* 0x000168000c101b00 */
[----:B------:R0:W5:Y:S04]  /*dc70*/  @!P0 LD.E.64 R28, desc[UR6][R6.64] ;  /* 0x00000006061c8980 */ /* 0x000168000c101b00 */
[----:B------:R0:W5:Y:S02]  /*dc80*/  @!P0 LD.E.64 R26, desc[UR6][R8.64] ;  /* 0x00000006081a8980 */ /* 0x000164000c101b00 */
.L_x_2799:
[----:B------:R-:W-:Y:S05]  /*dc90*/  BSYNC B1 ;  /* 0x0000000000017941 */ /* 0x000fea0003800000 */
.L_x_2798:
[----:B0-2--5:R-:W-:Y:S01]  /*dca0*/  IMAD.MOV.U32 R7, RZ, RZ, R28 ;  /* 0x000000ffff077224 */ /* 0x025fe200078e001c */
[----:B------:R-:W-:Y:S01]  /*dcb0*/  MOV R6, R29 ;  /* 0x0000001d00067202 */ /* 0x000fe20000000f00 */
[----:B------:R-:W-:Y:S01]  /*dcc0*/  IMAD.MOV.U32 R5, RZ, RZ, R34 ;  /* 0x000000ffff057224 */ /* 0x000fe200078e0022 */
[----:B------:R-:W-:Y:S01]  /*dcd0*/  UMOV UR4, 0xffffffff ;  /* 0xffffffff00047882 */ /* 0x000fe20000000000 */
[----:B------:R-:W-:Y:S01]  /*dce0*/  IMAD.MOV.U32 R4, RZ, RZ, R35 ;  /* 0x000000ffff047224 */ /* 0x000fe200078e0023 */
[----:B------:R-:W-:Y:S01]  /*dcf0*/  PRMT R81, R7, 0x5410, R6 ;  /* 0x0000541007517816 */ /* 0x000fe20000000006 */
        /* <DEDUP_REMOVED lines=15> */
[----:B------:R-:W-:Y:S02]  /*ddf0*/  IMAD.MOV.U32 R4, RZ, RZ, R45 ;  /* 0x000000ffff047224 */ /* 0x000fe400078e002d */
[----:B------:R-:W-:Y:S01]  /*de00*/  IMAD.MOV.U32 R7, RZ, RZ, R40 ;  /* 0x000000ffff077224 */ /* 0x000fe200078e0028 */
[----:B------:R-:W-:Y:S01]  /*de10*/  PRMT R99, R99, 0x5410, R5 ;  /* 0x0000541063637816 */ /* 0x000fe20000000005 */
[----:B------:R-:W-:Y:S01]  /*de20*/  IMAD.MOV.U32 R6, RZ, RZ, R41 ;  /* 0x000000ffff067224 */ /* 0x000fe200078e0029 */
[----:B------:R-:W-:Y:S02]  /*de30*/  PRMT R100, R4, 0x7610, R100 ;  /* 0x0000761004647816 */ /* 0x000fe40000000064 */
[----:B------:R-:W-:-:S02]  /*de40*/  CS2R R4, SRZ ;  /* 0x0000000000047805 */ /* 0x000fc4000001ff00 */
[----:B------:R-:W-:Y:S01]  /*de50*/  PRMT R94, R7, 0x5410, R6 ;  /* 0x00005410075e7816 */ /* 0x000fe20000000006 */
[----:B------:R-:W-:Y:S06]  /*de60*/  BRA.DIV UR4, `(.L_x_2800) ;  /* 0x0000025604a07947 */ /* 0x000fec000b800000 */
[----:B------:R0:W2:Y:S04]  /*de70*/  SHFL.IDX PT, R78, R33, 0x3, 0x181f ;  /* 0x00781f00214e7f89 */ /* 0x0000a800000e0000 */
[----:B------:R0:W0:Y:S04]  /*de80*/  SHFL.IDX PT, R80, R32, 0x3, 0x181f ;  /* 0x00781f0020507f89 */ /* 0x00002800000e0000 */
[----:B------:R0:W0:Y:S04]  /*de90*/  SHFL.IDX PT, R79, R31, 0x3, 0x181f ;  /* 0x00781f001f4f7f89 */ /* 0x00002800000e0000 */
[----:B------:R0:W0:Y:S02]  /*dea0*/  SHFL.IDX PT, R12, R30, 0x3, 0x181f ;  /* 0x00781f001e0c7f89 */ /* 0x00002400000e0000 */
.L_x_3125:
[----:B------:R-:W-:Y:S01]  /*deb0*/  IADD3 R0, R0, 0x60, RZ ;  /* 0x0000006000007810 */ /* 0x000fe20007ffe0ff */
[----:B------:R-:W-:Y:S01]  /*dec0*/  BSSY B1, `(.L_x_2801) ;  /* 0x000003b000017945 */ /* 0x000fe20003800000 */
[----:B------:R-:W-:Y:S02]  /*ded0*/  CS2R R6, SRZ ;  /* 0x0000000000067805 */ /* 0x000fe4000001ff00 */
[----:B------:R-:W-:Y:S02]  /*dee0*/  CS2R R20, SRZ ;  /* 0x0000000000147805 */ /* 0x000fe4000001ff00 */
[----:B------:R-:W-:Y:S02]  /*def0*/  ISETP.GE.AND P0, PT, R0, R3, PT ;  /* 0x000000030000720c */ /* 0x000fe40003f06270 */
[----:B01-3--:R-:W-:Y:S02]  /*df00*/  CS2R R30, SRZ ;  /* 0x00000000001e7805 */ /* 0x00bfe4000001ff00 */
[----:B----4-:R-:W-:-:S02]  /*df10*/  CS2R R8, SRZ ;  /* 0x0000000000087805 */ /* 0x010fc4000001ff00 */
[----:B------:R-:W-:Y:S02]  /*df20*/  CS2R R10, SRZ ;  /* 0x00000000000a7805 */ /* 0x000fe4000001ff00 */
[----:B------:R-:W-:Y:S02]  /*df30*/  CS2R R24, SRZ ;  /* 0x0000000000187805 */ /* 0x000fe4000001ff00 */
[----:B------:R-:W-:-:S03]  /*df40*/  CS2R R32, SRZ ;  /* 0x0000000000207805 */ /* 0x000fc6000001ff00 */
[----:B------:R-:W-:Y:S05]  /*df50*/  @P0 BRA `(.L_x_2802) ;  /* 0x0000000000c40947 */ /* 0x000fea0003800000 */
[----:B------:R-:W3:Y:S01]  /*df60*/  LDL R15, [R1+0x128] ;  /* 0x00012800010f7983 */ /* 0x000ee20000100800 */
[----:B------:R-:W-:-:S03]  /*df70*/  ULDC UR4, c[0x0][0x3f4] ;  /* 0x0000fd0000047ab9 */ /* 0x000fc60000000800 */
[----:B------:R-:W4:Y:S04]  /*df80*/  LDL R13, [R1+0x124] ;  /* 0x00012400010d7983 */ /* 0x000f280000100800 */
[----:B------:R-:W4:Y:S01]  /*df90*/  LDL R14, [R1+0x120] ;  /* 0x00012000010e7983 */ /* 0x000f220000100800 */
[----:B------:R-:W-:Y:S02]  /*dfa0*/  ISETP.GE.AND P2, PT, R216, UR4, PT ;  /* 0x00000004d8007c0c */ /* 0x000fe4000bf46270 */
[----:B------:R-:W-:Y:S02]  /*dfb0*/  CS2R R30, SRZ ;  /* 0x00000000001e7805 */ /* 0x000fe4000001ff00 */
[----:B------:R-:W-:Y:S01]  /*dfc0*/  ISETP.GE.AND P3, PT, R221, UR4, PT ;  /* 0x00000004dd007c0c */ /* 0x000fe2000bf66270 */
[----:B------:R-:W-:Y:S01]  /*dfd0*/  ULDC.64 UR6, c[0x0][0x208] ;  /* 0x0000820000067ab9 */ /* 0x000fe20000000a00 */
[----:B------:R-:W-:-:S07]  /*dfe0*/  CS2R R32, SRZ ;  /* 0x0000000000207805 */ /* 0x000fce000001ff00 */
[C---:B------:R-:W-:Y:S01]  /*dff0*/  @!P2 IMAD.SHL.U32 R4, R216.reuse, 0x2, RZ ;  /* 0x00000002d804a824 */ /* 0x040fe200078e00ff */
[----:B------:R-:W-:-:S03]  /*e000*/  @!P2 SHF.L.U64.HI R5, R216, 0x1, R217 ;  /* 0x00000001d805a819 */ /* 0x000fc600000102d9 */
[----:B------:R-:W-:Y:S01]  /*e010*/  @!P3 IMAD.SHL.U32 R0, R221, 0x2, RZ ;  /* 0x00000002dd00b824 */ /* 0x000fe200078e00ff */
[-C--:B------:R-:W-:Y:S02]  /*e020*/  @!P2 IADD3 R6, P0, R80, R4.reuse, RZ ;  /* 0x000000045006a210 */ /* 0x080fe40007f1e0ff */
[----:B------:R-:W-:-:S03]  /*e030*/  @!P2 IADD3 R4, P1, R12, R4, RZ ;  /* 0x000000040c04a210 */ /* 0x000fc60007f3e0ff */
[--C-:B--2---:R-:W-:Y:S02]  /*e040*/  @!P2 IMAD.X R7, R78, 0x1, R5.reuse, P0 ;  /* 0x000000014e07a824 */ /* 0x104fe400000e0605 */
[----:B------:R-:W-:Y:S01]  /*e050*/  @!P2 IMAD.X R5, R79, 0x1, R5, P1 ;  /* 0x000000014f05a824 */ /* 0x000fe200008e0605 */
[----:B------:R-:W-:Y:S02]  /*e060*/  ISETP.GE.AND P1, PT, R222, UR4, PT ;  /* 0x00000004de007c0c */ /* 0x000fe4000bf26270 */
[----:B------:R0:W5:Y:S04]  /*e070*/  @!P2 LD.E.64 R30, desc[UR6][R6.64] ;  /* 0x00000006061ea980 */ /* 0x000168000c101b00 */
[----:B------:R1:W5:Y:S01]  /*e080*/  @!P2 LD.E.64 R32, desc[UR6][R4.64] ;  /* 0x000000060420a980 */ /* 0x000362000c101b00 */
[----:B0-----:R-:W-:-:S02]  /*e090*/  @!P3 IADD3 R6, P0, R80, R0, RZ ;  /* 0x000000005006b210 */ /* 0x001fc40007f1e0ff */
[----:B------:R-:W-:Y:S02]  /*e0a0*/  CS2R R24, SRZ ;  /* 0x0000000000187805 */ /* 0x000fe4000001ff00 */
[----:B------:R-:W-:Y:S02]  /*e0b0*/  CS2R R20, SRZ ;  /* 0x0000000000147805 */ /* 0x000fe4000001ff00 */
[----:B------:R-:W-:Y:S02]  /*e0c0*/  ISETP.GE.AND P2, PT, R223, UR4, PT ;  /* 0x00000004df007c0c */ /* 0x000fe4000bf46270 */
[----:B------:R-:W-:Y:S02]  /*e0d0*/  CS2R R10, SRZ ;  /* 0x00000000000a7805 */ /* 0x000fe4000001ff00 */
[----:B---3--:R-:W-:-:S04]  /*e0e0*/  @!P3 SHF.L.U64.HI R8, R221, 0x1, R15 ;  /* 0x00000001dd08b819 */ /* 0x008fc8000001020f */
[----:B------:R-:W-:Y:S02]  /*e0f0*/  @!P3 IADD3.X R7, R78, R8, RZ, P0, !PT ;  /* 0x000000084e07b210 */ /* 0x000fe400007fe4ff */
[----:B-1----:R-:W-:-:S03]  /*e100*/  @!P3 IADD3 R4, P0, R12, R0, RZ ;  /* 0x000000000c04b210 */ /* 0x002fc60007f1e0ff */
[----:B------:R0:W5:Y:S02]  /*e110*/  @!P3 LD.E.64 R20, desc[UR6][R6.64] ;  /* 0x000000060614b980 */ /* 0x000164000c101b00 */
[----:B------:R-:W-:Y:S02]  /*e120*/  @!P3 IMAD.X R5, R79, 0x1, R8, P0 ;  /* 0x000000014f05b824 */ /* 0x000fe400000e0608 */
[C---:B------:R-:W-:Y:S01]  /*e130*/  @!P1 IMAD.SHL.U32 R8, R222.reuse, 0x2, RZ ;  /* 0x00000002de089824 */ /* 0x040fe200078e00ff */
[----:B----4-:R-:W-:Y:S02]  /*e140*/  @!P1 SHF.L.U64.HI R0, R222, 0x1, R13 ;  /* 0x00000001de009819 */ /* 0x010fe4000001020d */
[----:B------:R1:W5:Y:S01]  /*e150*/  @!P3 LD.E.64 R24, desc[UR6][R4.64] ;  /* 0x000000060418b980 */ /* 0x000362000c101b00 */
[----:B0-----:R-:W-:Y:S02]  /*e160*/  CS2R R6, SRZ ;  /* 0x0000000000067805 */ /* 0x001fe4000001ff00 */
[----:B-1----:R-:W-:-:S05]  /*e170*/  @!P1 IADD3 R4, P0, R80, R8, RZ ;  /* 0x0000000850049210 */ /* 0x002fca0007f1e0ff */
[----:B------:R-:W-:Y:S01]  /*e180*/  @!P1 IMAD.X R5, R78, 0x1, R0, P0 ;  /* 0x000000014e059824 */ /* 0x000fe200000e0600 */
[----:B------:R-:W-:-:S04]  /*e190*/  @!P2 SHF.L.U32 R13, R223, 0x1, RZ ;  /* 0x00000001df0da819 */ /* 0x000fc800000006ff */
[----:B------:R0:W5:Y:S02]  /*e1a0*/  @!P1 LD.E.64 R6, desc[UR6][R4.64] ;  /* 0x0000000604069980 */ /* 0x000164000c101b00 */
[----:B0-----:R-:W-:-:S05]  /*e1b0*/  @!P1 IADD3 R4, P0, R12, R8, RZ ;  /* 0x000000080c049210 */ /* 0x001fca0007f1e0ff */
[----:B------:R-:W-:Y:S01]  /*e1c0*/  @!P1 IMAD.X R5, R79, 0x1, R0, P0 ;  /* 0x000000014f059824 */ /* 0x000fe200000e0600 */
[-C--:B------:R-:W-:Y:S02]  /*e1d0*/  @!P2 IADD3 R8, P0, R80, R13.reuse, RZ ;  /* 0x0000000d5008a210 */ /* 0x080fe40007f1e0ff */
[----:B------:R-:W-:Y:S02]  /*e1e0*/  @!P2 SHF.L.U64.HI R0, R223, 0x1, R14 ;  /* 0x00000001df00a819 */ /* 0x000fe4000001020e */
[----:B------:R0:W5:Y:S01]  /*e1f0*/  @!P1 LD.E.64 R10, desc[UR6][R4.64] ;  /* 0x00000006040a9980 */ /* 0x000162000c101b00 */
[----:B------:R-:W-:Y:S02]  /*e200*/  @!P2 IADD3 R12, P1, R12, R13, RZ ;  /* 0x0000000d0c0ca210 */ /* 0x000fe40007f3e0ff */
[--C-:B------:R-:W-:Y:S01]  /*e210*/  @!P2 IMAD.X R9, R78, 0x1, R0.reuse, P0 ;  /* 0x000000014e09a824 */ /* 0x100fe200000e0600 */
[----:B0-----:R-:W-:Y:S02]  /*e220*/  CS2R R4, SRZ ;  /* 0x0000000000047805 */ /* 0x001fe4000001ff00 */
[----:B------:R-:W-:-:S04]  /*e230*/  @!P2 IMAD.X R13, R79, 0x1, R0, P1 ;  /* 0x000000014f0da824 */ /* 0x000fc800008e0600 */
[----:B------:R0:W5:Y:S02]  /*e240*/  @!P2 LD.E.64 R4, desc[UR6][R8.64] ;  /* 0x000000060804a980 */ /* 0x000164000c101b00 */
[----:B0-----:R-:W-:-:S06]  /*e250*/  CS2R R8, SRZ ;  /* 0x0000000000087805 */ /* 0x001fcc000001ff00 */
[----:B------:R0:W5:Y:S02]  /*e260*/  @!P2 LD.E.64 R8, desc[UR6][R12.64] ;  /* 0x000000060c08a980 */ /* 0x000164000c101b00 */
.L_x_2802:
[----:B------:R-:W-:Y:S05]  /*e270*/  BSYNC B1 ;  /* 0x0000000000017941 */ /* 0x000fea0003800000 */
.L_x_2801:
[----:B0-----:R-:W3:Y:S01]  /*e280*/  LDL R12, [R1+0x94] ;  /* 0x00009400010c7983 */ /* 0x001ee20000100800 */
[----:B------:R-:W-:Y:S01]  /*e290*/  BSSY B1, `(.L_x_2803) ;  /* 0x0000007000017945 */ /* 0x000fe20003800000 */
[----:B---3--:R-:W-:-:S04]  /*e2a0*/  LEA.HI R0, R12, R12, RZ, 0x1 ;  /* 0x0000000c0c007211 */ /* 0x008fc800078f08ff */
[----:B------:R-:W-:-:S05]  /*e2b0*/  LOP3.LUT R0, R0, 0xfffffffe, RZ, 0xc0, !PT ;  /* 0xfffffffe00007812 */ /* 0x000fca00078ec0ff */
[----:B------:R-:W-:-:S05]  /*e2c0*/  IMAD.IADD R0, R12, 0x1, -R0 ;  /* 0x000000010c007824 */ /* 0x000fca00078e0a00 */
[----:B------:R-:W-:-:S04]  /*e2d0*/  SHF.L.U32 R0, R0, 0x1f, RZ ;  /* 0x0000001f00007819 */ /* 0x000fc800000006ff */
[----:B------:R-:W0:Y:S02]  /*e2e0*/  SYNCS.PHASECHK.TRANS64.TRYWAIT P0, [R23+URZ+0x38800], R0 ;  /* 0x03880000170075a7 */ /* 0x000e24000800017f */
[----:B0-----:R-:W-:Y:S05]  /*e2f0*/  @!P0 BRA `(.L_x_2804) ;  /* 0x0000025000f08947 */ /* 0x001fea0003800000 */
.L_x_3126:
[----:B------:R-:W-:Y:S05]  /*e300*/  BSYNC B1 ;  /* 0x0000000000017941 */ /* 0x000fea0003800000 */
.L_x_2803:
[----:B------:R-:W3:Y:S01]  /*e310*/  LDL R13, [R1+0x68] ;  /* 0x00006800010d7983 */ /* 0x000ee20000100800 */
[----:B-----5:R-:W-:Y:S01]  /*e320*/  IMAD.MOV.U32 R12, RZ, RZ, R4 ;  /* 0x000000ffff0c7224 */ /* 0x020fe200078e0004 */
[----:B0-----:R-:W-:Y:S01]  /*e330*/  MOV R0, R5 ;  /* 0x0000000500007202 */ /* 0x001fe20000000f00 */
[----:B------:R-:W-:Y:S03]  /*e340*/  BSSY B1, `(.L_x_2805) ;  /* 0x00000d3000017945 */ /* 0x000fe60003800000 */
[----:B--2---:R-:W-:Y:S01]  /*e350*/  PRMT R78, R12, 0x5410, R0 ;  /* 0x000054100c4e7816 */ /* 0x004fe20000000000 */
        /* <DEDUP_REMOVED lines=13> */
[----:B------:R-:W-:-:S04]  /*e430*/  MOV R0, R11 ;  /* 0x0000000b00007202 */ /* 0x000fc80000000f00 */
[----:B------:R-:W-:Y:S01]  /*e440*/  PRMT R83, R12, 0x5410, R0 ;  /* 0x000054100c537816 */ /* 0x000fe20000000000 */
[----:B------:R-:W-:Y:S01]  /*e450*/  IMAD.MOV.U32 R12, RZ, RZ, R24 ;  /* 0x000000ffff0c7224 */ /* 0x000fe200078e0018 */
[----:B---3--:R-:W-:Y:S01]  /*e460*/  VIADDMNMX R0, R3, -R13, 0x80, PT ;  /* 0x0000008003007446 */ /* 0x008fe2000380090d */
        /* <DEDUP_REMOVED lines=14> */
[----:B------:R-:W-:Y:S02]  /*e550*/  SHF.R.U64 R3, R74, 0x10, R75 ;  /* 0x000000104a037819 */ /* 0x000fe4000000124b */
[--C-:B------:R-:W-:Y:S02]  /*e560*/  SHF.R.U64 R74, R76, 0x10, R77.reuse ;  /* 0x000000104c4a7819 */ /* 0x100fe4000000124d */
[----:B------:R-:W-:Y:S01]  /*e570*/  SHF.R.U32.HI R76, RZ, 0x10, R77 ;  /* 0x00000010ff4c7819 */ /* 0x000fe2000001164d */
[----:B------:R-:W-:Y:S01]  /*e580*/  HADD2.F32 R3, -RZ, R3.H0_H0 ;  /* 0x20000003ff037230 */ /* 0x000fe20000004100 */
[----:B------:R-:W-:Y:S01]  /*e590*/  SHF.R.U32.HI R75, RZ, 0x10, R75 ;  /* 0x00000010ff4b7819 */ /* 0x000fe2000001164b */
[----:B------:R-:W-:Y:S02]  /*e5a0*/  HADD2.F32 R74, -RZ, R74.H0_H0 ;  /* 0x2000004aff4a7230 */ /* 0x000fe40000004100 */
[----:B------:R-:W-:-:S02]  /*e5b0*/  HADD2.F32 R76, -RZ, R76.H0_H0 ;  /* 0x2000004cff4c7230 */ /* 0x000fc40000004100 */
[----:B------:R-:W-:Y:S02]  /*e5c0*/  HADD2.F32 R75, -RZ, R75.H0_H0 ;  /* 0x2000004bff4b7230 */ /* 0x000fe40000004100 */
[--C-:B0-----:R-:W-:Y:S02]  /*e5d0*/  HADD2.F32 R77, -RZ, R15.reuse.H1_H1 ;  /* 0x3000000fff4d7230 */ /* 0x101fe40000004100 */
[----:B------:R-:W-:-:S03]  /*e5e0*/  HADD2.F32 R15, -RZ, R15.H0_H0 ;  /* 0x2000000fff0f7230 */ /* 0x000fc60000004100 */
[----:B------:R-:W-:-:S04]  /*e5f0*/  FMUL.FTZ R87, R77, R76 ;  /* 0x0000004c4d577220 */ /* 0x000fc80000410000 */
[-C--:B------:R-:W-:Y:S01]  /*e600*/  FFMA.FTZ R87, R15, R75.reuse, -R87 ;  /* 0x0000004b0f577223 */ /* 0x080fe20000010857 */
[----:B------:R-:W-:Y:S01]  /*e610*/  FMUL.FTZ R75, R77, R75 ;  /* 0x0000004b4d4b7220 */ /* 0x000fe20000410000 */
[----:B------:R-:W-:-:S03]  /*e620*/  HADD2.F32 R77, -RZ, R12.H1_H1 ;  /* 0x3000000cff4d7230 */ /* 0x000fc60000004100 */
[----:B------:R-:W-:Y:S01]  /*e630*/  FFMA.FTZ R15, R15, R76, R75 ;  /* 0x0000004c0f0f7223 */ /* 0x000fe2000001004b */
[----:B------:R-:W-:Y:S02]  /*e640*/  HADD2.F32 R76, -RZ, R112.H0_H0 ;  /* 0x20000070ff4c7230 */ /* 0x000fe40000004100 */
[----:B------:R-:W-:Y:S02]  /*e650*/  HADD2.F32 R75, -RZ, R89.H1_H1 ;  /* 0x30000059ff4b7230 */ /* 0x000fe40000004100 */
[----:B------:R-:W-:Y:S01]  /*e660*/  F2FP.F16.F32.PACK_AB R15, R15, R87 ;  /* 0x000000570f0f723e */ /* 0x000fe200000000ff */
[----:B------:R-:W-:Y:S02]  /*e670*/  HADD2.F32 R87, -RZ, R12.H0_H0 ;  /* 0x2000000cff577230 */ /* 0x000fe40000004100 */
[----:B------:R-:W-:-:S04]  /*e680*/  FMUL.FTZ R12, R77, R76 ;  /* 0x0000004c4d0c7220 */ /* 0x000fc80000410000 */
[-C--:B------:R-:W-:Y:S01]  /*e690*/  FFMA.FTZ R12, R87, R75.reuse, -R12 ;  /* 0x0000004b570c7223 */ /* 0x080fe2000001080c */
[----:B------:R-:W-:Y:S01]  /*e6a0*/  FMUL.FTZ R75, R77, R75 ;  /* 0x0000004b4d4b7220 */ /* 0x000fe20000410000 */
[----:B------:R-:W-:-:S03]  /*e6b0*/  HADD2.F32 R77, -RZ, R14.H1_H1 ;  /* 0x3000000eff4d7230 */ /* 0x000fc60000004100 */
[----:B------:R-:W-:Y:S01]  /*e6c0*/  FFMA.FTZ R75, R87, R76, R75 ;  /* 0x0000004c574b7223 */ /* 0x000fe2000001004b */
[----:B------:R-:W-:Y:S02]  /*e6d0*/  HADD2.F32 R76, -RZ, R112.H1_H1 ;  /* 0x30000070ff4c7230 */ /* 0x000fe40000004100 */
[----:B------:R-:W-:Y:S02]  /*e6e0*/  HADD2.F32 R87, -RZ, R89.H0_H0 ;  /* 0x20000059ff577230 */ /* 0x000fe40000004100 */
[----:B------:R-:W-:Y:S02]  /*e6f0*/  HADD2.F32 R89, -RZ, R14.H0_H0 ;  /* 0x2000000eff597230 */ /* 0x000fe40000004100 */
[----:B------:R-:W-:Y:S01]  /*e700*/  FMUL.FTZ R14, R77, R76 ;  /* 0x0000004c4d0e7220 */ /* 0x000fe20000410000 */
[----:B------:R-:W-:Y:S01]  /*e710*/  F2FP.F16.F32.PACK_AB R12, R75, R12 ;  /* 0x0000000c4b0c723e */ /* 0x000fe200000000ff */
[-C--:B------:R-:W-:Y:S02]  /*e720*/  FMUL.FTZ R77, R77, R87.reuse ;  /* 0x000000574d4d7220 */ /* 0x080fe40000410000 */
[----:B------:R-:W-:Y:S01]  /*e730*/  FFMA.FTZ R14, R89, R87, -R14 ;  /* 0x00000057590e7223 */ /* 0x000fe2000001080e */
[----:B------:R-:W-:-:S02]  /*e740*/  HADD2.F32 R87, -RZ, R13.H0_H0 ;  /* 0x2000000dff577230 */ /* 0x000fc40000004100 */
[----:B------:R-:W-:Y:S01]  /*e750*/  FFMA.FTZ R76, R89, R76, R77 ;  /* 0x0000004c594c7223 */ /* 0x000fe2000001004d */
[----:B------:R-:W-:-:S04]  /*e760*/  HADD2.F32 R77, -RZ, R13.H1_H1 ;  /* 0x3000000dff4d7230 */ /* 0x000fc80000004100 */
[----:B------:R-:W-:Y:S01]  /*e770*/  F2FP.F16.F32.PACK_AB R14, R76, R14 ;  /* 0x0000000e4c0e723e */ /* 0x000fe200000000ff */
[----:B------:R-:W-:-:S04]  /*e780*/  FMUL.FTZ R13, R77, R74 ;  /* 0x0000004a4d0d7220 */ /* 0x000fc80000410000 */
[-C--:B------:R-:W-:Y:S01]  /*e790*/  FFMA.FTZ R13, R87, R3.reuse, -R13 ;  /* 0x00000003570d7223 */ /* 0x080fe2000001080d */
[----:B------:R-:W-:-:S04]  /*e7a0*/  FMUL.FTZ R3, R77, R3 ;  /* 0x000000034d037220 */ /* 0x000fc80000410000 */
[----:B------:R-:W-:-:S05]  /*e7b0*/  FFMA.FTZ R3, R87, R74, R3 ;  /* 0x0000004a57037223 */ /* 0x000fca0000010003 */
[----:B------:R-:W-:-:S05]  /*e7c0*/  F2FP.F16.F32.PACK_AB R13, R3, R13 ;  /* 0x0000000d030d723e */ /* 0x000fca00000000ff */
[----:B------:R0:W-:Y:S02]  /*e7d0*/  STS.128 [R113], R12 ;  /* 0x0000000c71007388 */ /* 0x0001e40000000c00 */
.L_x_2808:
[----:B------:R-:W-:Y:S05]  /*e7e0*/  BSYNC B2 ;  /* 0x0000000000027941 */ /* 0x000fea0003800000 */
.L_x_2807:
[----:B------:R-:W-:Y:S01]  /*e7f0*/  ISETP.GE.AND P0, PT, R221, R109, PT ;  /* 0x0000006ddd00720c */ /* 0x000fe20003f06270 */
[----:B------:R-:W-:-:S12]  /*e800*/  BSSY B2, `(.L_x_2809) ;  /* 0x000002c000027945 */ /* 0x000fd80003800000 */
        /* <DEDUP_REMOVED lines=19> */
[--C-:B------:R-:W-:Y:S02]  /*e940*/  HADD2.F32 R76, -RZ, R12.reuse.H1_H1 ;  /* 0x3000000cff4c7230 */ /* 0x100fe40000004100 */
        /* <DEDUP_REMOVED lines=23> */
.L_x_2810:
[----:B------:R-:W-:Y:S05]  /*eac0*/  BSYNC B2 ;  /* 0x0000000000027941 */ /* 0x000fea0003800000 */
.L_x_2809:
[-C--:B------:R-:W-:Y:S01]  /*ead0*/  ISETP.GE.AND P0, PT, R222, R109.reuse, PT ;  /* 0x0000006dde00720c */ /* 0x080fe20003f06270 */
[----:B------:R-:W-:Y:S01]  /*eae0*/  BSSY B2, `(.L_x_2811) ;  /* 0x000002d000027945 */ /* 0x000fe20003800000 */
[----:B------:R-:W-:-:S11]  /*eaf0*/  ISETP.GE.AND P1, PT, R223, R109, PT ;  /* 0x0000006ddf00720c */ /* 0x000fd60003f26270 */
[----:B------:R-:W-:Y:S05]  /*eb00*/  @P0 BRA `(.L_x_2812) ;  /* 0x0000000000a80947 */ /* 0x000fea0003800000 */
[----:B01---5:R-:W0:Y:S01]  /*eb10*/  LDS.128 R12, [R113+0x8000] ;  /* 0x00800000710c7984 */ /* 0x023e220000000c00 */
        /* <DEDUP_REMOVED lines=41> */
.L_x_2812:
[----:B------:R-:W-:Y:S05]  /*edb0*/  BSYNC B2 ;  /* 0x0000000000027941 */ /* 0x000fea0003800000 */
.L_x_2811:
[----:B------:R-:W-:Y:S05]  /*edc0*/  @P1 BRA `(.L_x_2806) ;  /* 0x0000000000a81947 */ /* 0x000fea0003800000 */
[----:B012--5:R-:W0:Y:S01]  /*edd0*/  LDS.128 R12, [R113+0xc000] ;  /* 0x00c00000710c7984 */ /* 0x027e220000000c00 */
        /* <DEDUP_REMOVED lines=28> */
[----:B------:R-:W-:Y:S02]  /*efa0*/  HADD2.F32 R14, -RZ, R14.H0_H0 ;  /* 0x2000000eff0e7230 */ /* 0x000fe40000004100 */
[----:B------:R-:W-:Y:S01]  /*efb0*/  FMUL.FTZ R68, R66, R65 ;  /* 0x0000004142447220 */ /* 0x000fe20000410000 */
[----:B------:R-:W-:Y:S01]  /*efc0*/  F2FP.F16.F32.PACK_AB R12, R12, R63 ;  /* 0x0000003f0c0c723e */ /* 0x000fe200000000ff */
[----:B------:R-:W-:-:S02]  /*efd0*/  FMUL.FTZ R66, R66, R67 ;  /* 0x0000004342427220 */ /* 0x000fc40000410000 */
[----:B------:R-:W-:Y:S01]  /*efe0*/  FFMA.FTZ R68, R14, R67, -R68 ;  /* 0x000000430e447223 */ /* 0x000fe20000010844 */
[C---:B------:R-:W-:Y:S01]  /*eff0*/  FMUL.FTZ R67, R64.reuse, R69 ;  /* 0x0000004540437220 */ /* 0x040fe20000410000 */
[-C--:B------:R-:W-:Y:S01]  /*f000*/  FMUL.FTZ R64, R64, R62.reuse ;  /* 0x0000003e40407220 */ /* 0x080fe20000410000 */
[----:B------:R-:W-:Y:S02]  /*f010*/  FFMA.FTZ R14, R14, R65, R66 ;  /* 0x000000410e0e7223 */ /* 0x000fe40000010042 */
[C---:B------:R-:W-:Y:S01]  /*f020*/  FFMA.FTZ R67, R13.reuse, R62, -R67 ;  /* 0x0000003e0d437223 */ /* 0x040fe20000010843 */
[----:B------:R-:W-:Y:S02]  /*f030*/  FFMA.FTZ R13, R13, R69, R64 ;  /* 0x000000450d0d7223 */ /* 0x000fe40000010040 */
[----:B------:R-:W-:-:S03]  /*f040*/  F2FP.F16.F32.PACK_AB R14, R14, R68 ;  /* 0x000000440e0e723e */ /* 0x000fc600000000ff */
[----:B------:R-:W-:-:S05]  /*f050*/  F2FP.F16.F32.PACK_AB R13, R13, R67 ;  /* 0x000000430d0d723e */ /* 0x000fca00000000ff */
[----:B------:R3:W-:Y:S02]  /*f060*/  STS.128 [R113+0xc000], R12 ;  /* 0x00c0000c71007388 */ /* 0x0007e40000000c00 */
.L_x_2806:
[----:B------:R-:W-:Y:S05]  /*f070*/  BSYNC B1 ;  /* 0x0000000000017941 */ /* 0x000fea0003800000 */
.L_x_2805:
[----:B------:R-:W-:Y:S01]  /*f080*/  IADD3 R3, R225, 0x20, RZ ;  /* 0x00000020e1037810 */ /* 0x000fe20007ffe0ff */
[----:B------:R-:W-:Y:S03]  /*f090*/  BSSY B1, `(.L_x_2813) ;  /* 0x00000bb000017945 */ /* 0x000fe60003800000 */
[----:B------:R-:W-:-:S13]  /*f0a0*/  ISETP.GE.AND P0, PT, R3, R0, PT ;  /* 0x000000000300720c */ /* 0x000fda0003f06270 */
[----:B------:R-:W-:Y:S05]  /*f0b0*/  @P0 BRA `(.L_x_2814) ;  /* 0x0000000800e00947 */ /* 0x000fea0003800000 */
[----:B------:R4:W5:Y:S01]  /*f0c0*/  LDL R69, [R1+0x64] ;  /* 0x0000640001457983 */ /* 0x0009620000100800 */
[----:B------:R-:W0:Y:S01]  /*f0d0*/  LDC R3, c[0x0][0x3f4] ;  /* 0x0000fd00ff037b82 */ /* 0x000e220000000800 */
[----:B------:R-:W-:Y:S01]  /*f0e0*/  BSSY B2, `(.L_x_2815) ;  /* 0x0000030000027945 */ /* 0x000fe20003800000 */
[-C--:B0-----:R-:W-:Y:S02]  /*f0f0*/  ISETP.GE.AND P0, PT, R216, R3.reuse, PT ;  /* 0x00000003d800720c */ /* 0x081fe40003f06270 */
[-C--:B------:R-:W-:Y:S02]  /*f100*/  ISETP.GE.AND P1, PT, R221, R3.reuse, PT ;  /* 0x00000003dd00720c */ /* 0x080fe40003f26270 */
[-C--:B------:R-:W-:Y:S02]  /*f110*/  ISETP.GE.AND P2, PT, R222, R3.reuse, PT ;  /* 0x00000003de00720c */ /* 0x080fe40003f46270 */
[----:B------:R-:W-:-:S07]  /*f120*/  ISETP.GE.AND P3, PT, R223, R3, PT ;  /* 0x00000003df00720c */ /* 0x000fce0003f66270 */
[----:B----4-:R-:W-:Y:S06]  /*f130*/  @P0 BRA `(.L_x_2816) ;  /* 0x0000000000a80947 */ /* 0x010fec0003800000 */
[----:B-123-5:R-:W0:Y:S01]  /*f140*/  LDS.128 R12, [R69+0x1000] ;  /* 0x00100000450c7984 */ /* 0x02ee220000000c00 */
        /* <DEDUP_REMOVED lines=15> */
[----:B------:R-:W-:Y:S02]  /*f240*/  HADD2.F32 R64, -RZ, R12.H0_H0 ;  /* 0x2000000cff407230 */ /* 0x000fe40000004100 */
[CC--:B------:R-:W-:Y:S01]  /*f250*/  FMUL.FTZ R67, R15.reuse, R60.reuse ;  /* 0x0000003c0f437220 */ /* 0x0c0fe20000410000 */
        /* <DEDUP_REMOVED lines=8> */
[----:B------:R-:W-:Y:S01]  /*f2e0*/  FMUL.FTZ R60, R14, R103 ;  /* 0x000000670e3c7220 */ /* 0x000fe20000410000 */
        /* <DEDUP_REMOVED lines=15> */
.L_x_2816:
[----:B------:R-:W-:Y:S05]  /*f3e0*/  BSYNC B2 ;  /* 0x0000000000027941 */ /* 0x000fea0003800000 */
.L_x_2815:
[----:B------:R-:W-:Y:S04]  /*f3f0*/  BSSY B2, `(.L_x_2817) ;  /* 0x000002c000027945 */ /* 0x000fe80003800000 */
[----:B------:R-:W-:Y:S05]  /*f400*/  @P1 BRA `(.L_x_2818) ;  /* 0x0000000000a81947 */ /* 0x000fea0003800000 */
[----:B0123-5:R-:W0:Y:S01]  /*f410*/  LDS.128 R12, [R69+0x5000] ;  /* 0x00500000450c7984 */ /* 0x02fe220000000c00 */
        /* <DEDUP_REMOVED lines=41> */
.L_x_2818:
[----:B------:R-:W-:Y:S05]  /*f6b0*/  BSYNC B2 ;  /* 0x0000000000027941 */ /* 0x000fea0003800000 */
.L_x_2817:
[----:B------:R-:W-:Y:S04]  /*f6c0*/  BSSY B2, `(.L_x_2819) ;  /* 0x000002c000027945 */ /* 0x000fe80003800000 */
[----:B------:R-:W-:Y:S05]  /*f6d0*/  @P2 BRA `(.L_x_2820) ;  /* 0x0000000000a82947 */ /* 0x000fea0003800000 */
[----:B012345:R-:W0:Y:S01]  /*f6e0*/  LDS.128 R12, [R69+0x9000] ;  /* 0x00900000450c7984 */ /* 0x03fe220000000c00 */
[----:B------:R-:W-:Y:S01]  /*f6f0*/  SHF.R.U64 R3, R50, 0x10, R51 ;  /* 0x0000001032037819 */ /* 0x000fe20000001233 */
[--C-:B------:R-:W-:Y:S01]  /*f700*/  HADD2.F32 R55, -RZ, R97.reuse.H1_H1 ;  /* 0x30000061ff377230 */ /* 0x100fe20000004100 */
[--C-:B------:R-:W-:Y:S01]  /*f710*/  SHF.R.U64 R50, R52, 0x10, R53.reuse ;  /* 0x0000001034327819 */ /* 0x100fe20000001235 */
[----:B------:R-:W-:Y:S01]  /*f720*/  HADD2.F32 R97, -RZ, R97.H0_H0 ;  /* 0x20000061ff617230 */ /* 0x000fe20000004100 */
[----:B------:R-:W-:Y:S01]  /*f730*/  SHF.R.U32.HI R52, RZ, 0x10, R53 ;  /* 0x00000010ff347819 */ /* 0x000fe20000011635 */
[----:B------:R-:W-:Y:S01]  /*f740*/  HADD2.F32 R53, -RZ, R96.H1_H1 ;  /* 0x30000060ff357230 */ /* 0x000fe20000004100 */
[----:B------:R-:W-:Y:S01]  /*f750*/  SHF.R.U32.HI R51, RZ, 0x10, R51 ;  /* 0x00000010ff337819 */ /* 0x000fe20000011633 */
[----:B------:R-:W-:Y:S02]  /*f760*/  HADD2.F32 R50, -RZ, R50.H0_H0 ;  /* 0x20000032ff327230 */ /* 0x000fe40000004100 */
[----:B------:R-:W-:-:S02]  /*f770*/  HADD2.F32 R52, -RZ, R52.H0_H0 ;  /* 0x20000034ff347230 */ /* 0x000fc40000004100 */
[----:B------:R-:W-:Y:S02]  /*f780*/  HADD2.F32 R51, -RZ, R51.H0_H0 ;  /* 0x20000033ff337230 */ /* 0x000fe40000004100 */
[----:B------:R-:W-:Y:S02]  /*f790*/  HADD2.F32 R3, -RZ, R3.H0_H0 ;  /* 0x20000003ff037230 */ /* 0x000fe40000004100 */
[--C-:B0-----:R-:W-:Y:S02]  /*f7a0*/  HADD2.F32 R54, -RZ, R15.reuse.H0_H0 ;  /* 0x2000000fff367230 */ /* 0x101fe40000004100 */
[----:B------:R-:W-:Y:S02]  /*f7b0*/  HADD2.F32 R15, -RZ, R15.H1_H1 ;  /* 0x3000000fff0f7230 */ /* 0x000fe40000004100 */
[--C-:B------:R-:W-:Y:S02]  /*f7c0*/  HADD2.F32 R56, -RZ, R12.reuse.H0_H0 ;  /* 0x2000000cff387230 */ /* 0x100fe40000004100 */
[----:B------:R-:W-:-:S02]  /*f7d0*/  HADD2.F32 R12, -RZ, R12.H1_H1 ;  /* 0x3000000cff0c7230 */ /* 0x000fc40000004100 */
[C---:B------:R-:W-:Y:S01]  /*f7e0*/  FMUL.FTZ R59, R15.reuse, R52 ;  /* 0x000000340f3b7220 */ /* 0x040fe20000410000 */
[--C-:B------:R-:W-:Y:S02]  /*f7f0*/  HADD2.F32 R57, -RZ, R14.reuse.H0_H0 ;  /* 0x2000000eff397230 */ /* 0x100fe40000004100 */
[-C--:B------:R-:W-:Y:S01]  /*f800*/  FMUL.FTZ R15, R15, R51.reuse ;  /* 0x000000330f0f7220 */ /* 0x080fe20000410000 */
[----:B------:R-:W-:Y:S02]  /*f810*/  HADD2.F32 R14, -RZ, R14.H1_H1 ;  /* 0x3000000eff0e7230 */ /* 0x000fe40000004100 */
[----:B------:R-:W-:Y:S01]  /*f820*/  FFMA.FTZ R59, R54, R51, -R59 ;  /* 0x00000033363b7223 */ /* 0x000fe2000001083b */
[----:B------:R-:W-:Y:S02]  /*f830*/  HADD2.F32 R58, -RZ, R13.H0_H0 ;  /* 0x2000000dff3a7230 */ /* 0x000fe40000004100 */
[----:B------:R-:W-:Y:S01]  /*f840*/  FMUL.FTZ R60, R12, R55 ;  /* 0x000000370c3c7220 */ /* 0x000fe20000410000 */
[----:B------:R-:W-:-:S02]  /*f850*/  HADD2.F32 R51, -RZ, R98.H0_H0 ;  /* 0x20000062ff337230 */ /* 0x000fc40000004100 */
[----:B------:R-:W-:Y:S01]  /*f860*/  FFMA.FTZ R15, R54, R52, R15 ;  /* 0x00000034360f7223 */ /* 0x000fe2000001000f */
[----:B------:R-:W-:Y:S02]  /*f870*/  HADD2.F32 R13, -RZ, R13.H1_H1 ;  /* 0x3000000dff0d7230 */ /* 0x000fe40000004100 */
[-C--:B------:R-:W-:Y:S01]  /*f880*/  FMUL.FTZ R12, R12, R53.reuse ;  /* 0x000000350c0c7220 */ /* 0x080fe20000410000 */
[----:B------:R-:W-:Y:S01]  /*f890*/  FFMA.FTZ R60, R56, R53, -R60 ;  /* 0x00000035383c7223 */ /* 0x000fe2000001083c */
[C---:B------:R-:W-:Y:S01]  /*f8a0*/  FMUL.FTZ R52, R14.reuse, R51 ;  /* 0x000000330e347220 */ /* 0x040fe20000410000 */
[----:B------:R-:W-:Y:S01]  /*f8b0*/  FMUL.FTZ R53, R14, R97 ;  /* 0x000000610e357220 */ /* 0x000fe20000410000 */
[CC--:B------:R-:W-:Y:S01]  /*f8c0*/  FMUL.FTZ R14, R13.reuse, R50.reuse ;  /* 0x000000320d0e7220 */ /* 0x0c0fe20000410000 */
[----:B------:R-:W-:Y:S01]  /*f8d0*/  FMUL.FTZ R13, R13, R3 ;  /* 0x000000030d0d7220 */ /* 0x000fe20000410000 */
        /* <DEDUP_REMOVED lines=10> */
.L_x_2820:
[----:B------:R-:W-:Y:S05]  /*f980*/  BSYNC B2 ;  /* 0x0000000000027941 */ /* 0x000fea0003800000 */
.L_x_2819:
[----:B------:R-:W-:Y:S05]  /*f990*/  @P3 BRA `(.L_x_2814) ;  /* 0x0000000000a83947 */ /* 0x000fea0003800000 */
[----:B012345:R-:W0:Y:S01]  /*f9a0*/  LDS.128 R12, [R69+0xd000] ;  /* 0x00d00000450c7984 */ /* 0x03fe220000000c00 */
[----:B------:R-:W-:Y:S01]  /*f9b0*/  SHF.R.U64 R3, R46, 0x10, R47 ;  /* 0x000000102e037819 */ /* 0x000fe2000000122f */
[--C-:B------:R-:W-:Y:S01]  /*f9c0*/  HADD2.F32 R51, -RZ, R92.reuse.H0_H0 ;  /* 0x2000005cff337230 */ /* 0x100fe20000004100 */
[--C-:B------:R-:W-:Y:S01]  /*f9d0*/  SHF.R.U64 R46, R48, 0x10, R49.reuse ;  /* 0x00000010302e7819 */ /* 0x100fe20000001231 */
[----:B------:R-:W-:Y:S01]  /*f9e0*/  HADD2.F32 R92, -RZ, R92.H1_H1 ;  /* 0x3000005cff5c7230 */ /* 0x000fe20000004100 */
[----:B------:R-:W-:Y:S01]  /*f9f0*/  SHF.R.U32.HI R48, RZ, 0x10, R49 ;  /* 0x00000010ff307819 */ /* 0x000fe20000011631 */
[----:B------:R-:W-:Y:S01]  /*fa00*/  HADD2.F32 R49, -RZ, R91.H0_H0 ;  /* 0x2000005bff317230 */ /* 0x000fe20000004100 */
[----:B------:R-:W-:Y:S01]  /*fa10*/  SHF.R.U32.HI R47, RZ, 0x10, R47 ;  /* 0x00000010ff2f7819 */ /* 0x000fe2000001162f */
[----:B------:R-:W-:Y:S02]  /*fa20*/  HADD2.F32 R46, -RZ, R46.H0_H0 ;  /* 0x2000002eff2e7230 */ /* 0x000fe40000004100 */
[----:B------:R-:W-:-:S02]  /*fa30*/  HADD2.F32 R48, -RZ, R48.H0_H0 ;  /* 0x20000030ff307230 */ /* 0x000fc40000004100 */
[----:B------:R-:W-:Y:S02]  /*fa40*/  HADD2.F32 R47, -RZ, R47.H0_H0 ;  /* 0x2000002fff2f7230 */ /* 0x000fe40000004100 */
[----:B------:R-:W-:Y:S02]  /*fa50*/  HADD2.F32 R91, -RZ, R91.H1_H1 ;  /* 0x3000005bff5b7230 */ /* 0x000fe40000004100 */
[----:B------:R-:W-:Y:S02]  /*fa60*/  HADD2.F32 R3, -RZ, R3.H0_H0 ;  /* 0x20000003ff037230 */ /* 0x000fe40000004100 */
[--C-:B0-----:R-:W-:Y:S02]  /*fa70*/  HADD2.F32 R50, -RZ, R15.reuse.H0_H0 ;  /* 0x2000000fff327230 */ /* 0x101fe40000004100 */
[----:B------:R-:W-:Y:S02]  /*fa80*/  HADD2.F32 R15, -RZ, R15.H1_H1 ;  /* 0x3000000fff0f7230 */ /* 0x000fe40000004100 */
[----:B------:R-:W-:-:S02]  /*fa90*/  HADD2.F32 R52, -RZ, R12.H0_H0 ;  /* 0x2000000cff347230 */ /* 0x000fc40000004100 */
[----:B------:R-:W-:Y:S02]  /*faa0*/  HADD2.F32 R12, -RZ, R12.H1_H1 ;  /* 0x3000000cff0c7230 */ /* 0x000fe40000004100 */
[CC--:B------:R-:W-:Y:S01]  /*fab0*/  FMUL.FTZ R55, R15.reuse, R48.reuse ;  /* 0x000000300f377220 */ /* 0x0c0fe20000410000 */
[----:B------:R-:W-:Y:S01]  /*fac0*/  FMUL.FTZ R15, R15, R47 ;  /* 0x0000002f0f0f7220 */ /* 0x000fe20000410000 */
[--C-:B------:R-:W-:Y:S02]  /*fad0*/  HADD2.F32 R54, -RZ, R13.reuse.H0_H0 ;  /* 0x2000000dff367230 */ /* 0x100fe40000004100 */
[--C-:B------:R-:W-:Y:S02]  /*fae0*/  HADD2.F32 R53, -RZ, R14.reuse.H0_H0 ;  /* 0x2000000eff357230 */ /* 0x100fe40000004100 */
[----:B------:R-:W-:Y:S01]  /*faf0*/  FFMA.FTZ R48, R50, R48, R15 ;  /* 0x0000003032307223 */ /* 0x000fe2000001000f */
[----:B------:R-:W-:Y:S02]  /*fb00*/  HADD2.F32 R13, -RZ, R13.H1_H1 ;  /* 0x3000000dff0d7230 */ /* 0x000fe40000004100 */
[----:B------:R-:W-:Y:S01]  /*fb10*/  FMUL.FTZ R15, R12, R49 ;  /* 0x000000310c0f7220 */ /* 0x000fe20000410000 */
[----:B------:R-:W-:-:S02]  /*fb20*/  HADD2.F32 R14, -RZ, R14.H1_H1 ;  /* 0x3000000eff0e7230 */ /* 0x000fc40000004100 */
[----:B------:R-:W-:Y:S01]  /*fb30*/  FMUL.FTZ R56, R12, R51 ;  /* 0x000000330c387220 */ /* 0x000fe20000410000 */
[----:B------:R-:W-:Y:S01]  /*fb40*/  FFMA.FTZ R55, R50, R47, -R55 ;  /* 0x0000002f32377223 */ /* 0x000fe20000010837 */
[----:B------:R-:W-:Y:S01]  /*fb50*/  FFMA.FTZ R51, R52, R51, R15 ;  /* 0x0000003334337223 */ /* 0x000fe2000001000f */
[C---:B------:R-:W-:Y:S01]  /*fb60*/  FMUL.FTZ R15, R13.reuse, R46 ;  /* 0x0000002e0d0f7220 */ /* 0x040fe20000410000 */
[CC--:B------:R-:W-:Y:S01]  /*fb70*/  FMUL.FTZ R50, R14.reuse, R92.reuse ;  /* 0x0000005c0e327220 */ /* 0x0c0fe20000410000 */
[----:B------:R-:W-:Y:S01]  /*fb80*/  FMUL.FTZ R47, R14, R91 ;  /* 0x0000005b0e2f7220 */ /* 0x000fe20000410000 */
[----:B------:R-:W-:Y:S01]  /*fb90*/  FMUL.FTZ R13, R13, R3 ;  /* 0x000000030d0d7220 */ /* 0x000fe20000410000 */
[----:B------:R-:W-:Y:S01]  /*fba0*/  FFMA.FTZ R12, R52, R49, -R56 ;  /* 0x00000031340c7223 */ /* 0x000fe20000010838 */
        /* <DEDUP_REMOVED lines=9> */
.L_x_2814:
[----:B------:R-:W-:Y:S05]  /*fc40*/  BSYNC B1 ;  /* 0x0000000000017941 */ /* 0x000fea0003800000 */
.L_x_2813:
[----:B------:R-:W-:Y:S01]  /*fc50*/  VIADD R3, R225, 0x40 ;  /* 0x00000040e1037836 */ /* 0x000fe20000000000 */
[----:B------:R-:W-:Y:S04]  /*fc60*/  BSSY B1, `(.L_x_2821) ;  /* 0x00000bb000017945 */ /* 0x000fe80003800000 */
        /* <DEDUP_REMOVED lines=10> */
[----:B--2345:R-:W0:Y:S01]  /*fd10*/  LDS.128 R12, [R54+0x2000] ;  /* 0x00200000360c7984 */ /* 0x03ce220000000c00 */
[----:B------:R-:W-:Y:S02]  /*fd20*/  SHF.R.U32.HI R50, RZ, 0x10, R45 ;  /* 0x00000010ff327819 */ /* 0x000fe4000001162d */
[--C-:B------:R-:W-:Y:S02]  /*fd30*/  SHF.R.U32.HI R49, RZ, 0x10, R43.reuse ;  /* 0x00000010ff317819 */ /* 0x100fe4000001162b */
[----:B------:R-:W-:Y:S01]  /*fd40*/  SHF.R.U64 R3, R42, 0x10, R43 ;  /* 0x000000102a037819 */ /* 0x000fe2000000122b */
[----:B------:R-:W-:Y:S01]  /*fd50*/  HADD2.F32 R50, -RZ, R50.H0_H0 ;  /* 0x20000032ff327230 */ /* 0x000fe20000004100 */
[----:B------:R-:W-:Y:S01]  /*fd60*/  SHF.R.U64 R42, R44, 0x10, R45 ;  /* 0x000000102c2a7819 */ /* 0x000fe2000000122d */
[----:B------:R-:W-:Y:S02]  /*fd70*/  HADD2.F32 R49, -RZ, R49.H0_H0 ;  /* 0x20000031ff317230 */ /* 0x000fe40000004100 */
[----:B------:R-:W-:-:S02]  /*fd80*/  HADD2.F32 R45, -RZ, R98.H1_H1 ;  /* 0x30000062ff2d7230 */ /* 0x000fc40000004100 */
[--C-:B------:R-:W-:Y:S02]  /*fd90*/  HADD2.F32 R43, -RZ, R99.reuse.H1_H1 ;  /* 0x30000063ff2b7230 */ /* 0x100fe40000004100 */
        /* <DEDUP_REMOVED lines=9> */
[--C-:B------:R-:W-:Y:S02]  /*fe30*/  HADD2.F32 R12, -RZ, R14.reuse.H0_H0 ;  /* 0x2000000eff0c7230 */ /* 0x100fe40000004100 */
[C---:B------:R-:W-:Y:S01]  /*fe40*/  FMUL.FTZ R51, R48.reuse, R43 ;  /* 0x0000002b30337220 */ /* 0x040fe20000410000 */
[-C--:B------:R-:W-:Y:S01]  /*fe50*/  FMUL.FTZ R53, R48, R45.reuse ;  /* 0x0000002d30357220 */ /* 0x080fe20000410000 */
[----:B------:R-:W-:Y:S02]  /*fe60*/  HADD2.F32 R14, -RZ, R14.H1_H1 ;  /* 0x3000000eff0e7230 */ /* 0x000fe40000004100 */
[----:B------:R-:W-:Y:S02]  /*fe70*/  HADD2.F32 R15, -RZ, R13.H0_H0 ;  /* 0x2000000dff0f7230 */ /* 0x000fe40000004100 */
[----:B------:R-:W-:Y:S01]  /*fe80*/  FFMA.FTZ R45, R44, R45, -R51 ;  /* 0x0000002d2c2d7223 */ /* 0x000fe20000010833 */
[----:B------:R-:W-:-:S02]  /*fe90*/  HADD2.F32 R49, -RZ, R100.H0_H0 ;  /* 0x20000064ff317230 */ /* 0x000fc40000004100 */
[----:B------:R-:W-:Y:S01]  /*fea0*/  FFMA.FTZ R44, R44, R43, R53 ;  /* 0x0000002b2c2c7223 */ /* 0x000fe20000010035 */
[----:B------:R-:W-:Y:S02]  /*feb0*/  HADD2.F32 R48, -RZ, R42.H0_H0 ;  /* 0x2000002aff307230 */ /* 0x000fe40000004100 */
[C---:B------:R-:W-:Y:S01]  /*fec0*/  FMUL.FTZ R50, R14.reuse, R99 ;  /* 0x000000630e327220 */ /* 0x040fe20000410000 */
[----:B------:R-:W-:Y:S02]  /*fed0*/  HADD2.F32 R13, -RZ, R13.H1_H1 ;  /* 0x3000000dff0d7230 */ /* 0x000fe40000004100 */
[-C--:B------:R-:W-:Y:S01]  /*fee0*/  FMUL.FTZ R43, R14, R49.reuse ;  /* 0x000000310e2b7220 */ /* 0x080fe20000410000 */
[----:B------:R-:W-:Y:S02]  /*fef0*/  HADD2.F32 R42, -RZ, R3.H0_H0 ;  /* 0x20000003ff2a7230 */ /* 0x000fe40000004100 */
[C---:B------:R-:W-:Y:S01]  /*ff00*/  FFMA.FTZ R50, R12.reuse, R49, R50 ;  /* 0x000000310c327223 */ /* 0x040fe20000010032 */
[C---:B------:R-:W-:Y:S01]  /*ff10*/  FMUL.FTZ R14, R13.reuse, R48 ;  /* 0x000000300d0e7220 */ /* 0x040fe20000410000 */
[----:B------:R-:W-:Y:S01]  /*ff20*/  FFMA.FTZ R43, R12, R99, -R43 ;  /* 0x000000630c2b7223 */ /* 0x000fe2000001082b */
[-C--:B------:R-:W-:Y:S01]  /*ff30*/  FMUL.FTZ R3, R13, R42.reuse ;  /* 0x0000002a0d037220 */ /* 0x080fe20000410000 */
[----:B------:R-:W-:Y:S01]  /*ff40*/  F2FP.F16.F32.PACK_AB R12, R44, R45 ;  /* 0x0000002d2c0c723e */ /* 0x000fe200000000ff */
[----:B------:R-:W-:-:S02]  /*ff50*/  FFMA.FTZ R13, R15, R42, -R14 ;  /* 0x0000002a0f0d7223 */ /* 0x000fc4000001080e */
[----:B------:R-:W-:Y:S01]  /*ff60*/  FFMA.FTZ R48, R15, R48, R3 ;  /* 0x000000300f307223 */ /* 0x000fe20000010003 */
[----:B------:R-:W-:Y:S02]  /*ff70*/  F2FP.F16.F32.PACK_AB R15, R47, R46 ;  /* 0x0000002e2f0f723e */ /* 0x000fe400000000ff */
[----:B------:R-:W-:Y:S02]  /*ff80*/  F2FP.F16.F32.PACK_AB R14, R50, R43 ;  /* 0x0000002b320e723e */ /* 0x000fe400000000ff */
[----:B------:R-:W-:-:S05]  /*ff90*/  F2FP.F16.F32.PACK_AB R13, R48, R13 ;  /* 0x0000000d300d723e */ /* 0x000fca00000000ff */
[----:B------:R0:W-:Y:S02]  /*ffa0*/  STS.128 [R54+0x2000], R12 ;  /* 0x0020000c36007388 */ /* 0x0001e40000000c00 */
.L_x_2824:
[----:B------:R-:W-:Y:S05]  /*ffb0*/  BSYNC B2 ;  /* 0x0000000000027941 */ /* 0x000fea0003800000 */
.L_x_2823:
[----:B------:R-:W-:Y:S04]  /*ffc0*/  BSSY B2, `(.L_x_2825) ;  /* 0x000002c000027945 */ /* 0x000fe80003800000 */
[----:B------:R-:W-:Y:S05]  /*ffd0*/  @P1 BRA `(.L_x_2826) ;  /* 0x0000000000a81947 */ /* 0x000fea0003800000 */
[----:B0-2345:R-:W0:Y:S01]  /*ffe0*/  LDS.128 R12, [R54+0x6000] ;  /* 0x00600000360c7984 */ /* 0x03de220000000c00 */
[----:B------:R-:W-:Y:S01]  /*fff0*/  SHF.R.U32.HI R47, RZ, 0x10, R41 ;  /* 0x00000010ff2f7819 */ /* 0x000fe20000011629 */
[----:B------:R-:W-:Y:S01]  /*10000*/  HADD2.F32 R45, -RZ, R93.H0_H0 ;  /* 0x2000005dff2d7230 */ /* 0x000fe20000004100 */
        /* <DEDUP_REMOVED lines=15> */
[C---:B------:R-:W-:Y:S01]  /*10100*/  FMUL.FTZ R49, R42.reuse, R39 ;  /* 0x000000272a317220 */ /* 0x040fe20000410000 */
[----:B------:R-:W-:Y:S02]  /*10110*/  HADD2.F32 R41, -RZ, R14.H1_H1 ;  /* 0x3000000eff297230 */ /* 0x000fe40000004100 */
[C---:B------:R-:W-:Y:S01]  /*10120*/  FFMA.FTZ R44, R43.reuse, R47, R44 ;  /* 0x0000002f2b2c7223 */ /* 0x040fe2000001002c */
[--C-:B------:R-:W-:Y:S02]  /*10130*/  HADD2.F32 R12, -RZ, R13.reuse.H0_H0 ;  /* 0x2000000dff0c7230 */ /* 0x100fe40000004100 */
[----:B------:R-:W-:Y:S01]  /*10140*/  FMUL.FTZ R47, R42, R45 ;  /* 0x0000002d2a2f7220 */ /* 0x000fe20000410000 */
[----:B------:R-:W-:Y:S02]  /*10150*/  HADD2.F32 R14, -RZ, R13.H1_H1 ;  /* 0x3000000dff0e7230 */ /* 0x000fe40000004100 */
[----:B------:R-:W-:Y:S01]  /*10160*/  FFMA.FTZ R13, R43, R46, -R48 ;  /* 0x0000002e2b0d7223 */ /* 0x000fe20000010830 */
[----:B------:R-:W-:-:S02]  /*10170*/  HADD2.F32 R43, -RZ, R38.H0_H0 ;  /* 0x20000026ff2b7230 */ /* 0x000fc40000004100 */
[C---:B------:R-:W-:Y:S01]  /*10180*/  FFMA.FTZ R49, R40.reuse, R45, -R49 ;  /* 0x0000002d28317223 */ /* 0x040fe20000010831 */
[----:B------:R-:W-:Y:S02]  /*10190*/  HADD2.F32 R42, -RZ, R93.H1_H1 ;  /* 0x3000005dff2a7230 */ /* 0x000fe40000004100 */
[----:B------:R-:W-:Y:S01]  /*101a0*/  FFMA.FTZ R40, R40, R39, R47 ;  /* 0x0000002728287223 */ /* 0x000fe2000001002f */
[C---:B------:R-:W-:Y:S01]  /*101b0*/  FMUL.FTZ R38, R41.reuse, R94 ;  /* 0x0000005e29267220 */ /* 0x040fe20000410000 */
[C---:B------:R-:W-:Y:S01]  /*101c0*/  FMUL.FTZ R39, R14.reuse, R43 ;  /* 0x0000002b0e277220 */ /* 0x040fe20000410000 */
        /* <DEDUP_REMOVED lines=9> */
[----:B------:R-:W-:-:S05]  /*10260*/  F2FP.F16.F32.PACK_AB R13, R38, R39 ;  /* 0x00000027260d723e */ /* 0x000fca00000000ff */
[----:B------:R1:W-:Y:S02]  /*10270*/  STS.128 [R54+0x6000], R12 ;  /* 0x0060000c36007388 */ /* 0x0003e40000000c00 */
.L_x_2826:
[----:B------:R-:W-:Y:S05]  /*10280*/  BSYNC B2 ;  /* 0x0000000000027941 */ /* 0x000fea0003800000 */
.L_x_2825:
[----:B------:R-:W-:Y:S04]  /*10290*/  BSSY B2, `(.L_x_2827) ;  /* 0x000002c000027945 */ /* 0x000fe80003800000 */
[----:B------:R-:W-:Y:S05]  /*102a0*/  @P2 BRA `(.L_x_2828) ;  /* 0x0000000000a82947 */ /* 0x000fea0003800000 */
[----:B012345:R-:W0:Y:S01]  /*102b0*/  LDS.128 R12, [R54+0xa000] ;  /* 0x00a00000360c7984 */ /* 0x03fe220000000c00 */
        /* <DEDUP_REMOVED lines=41> */
.L_x_2828:
[----:B------:R-:W-:Y:S05]  /*10550*/  BSYNC B2 ;  /* 0x0000000000027941 */ /* 0x000fea0003800000 */
.L_x_2827:
[----:B------:R-:W-:Y:S05]  /*10560*/  @P3 BRA `(.L_x_2822) ;  /* 0x0000000000a83947 */ /* 0x000fea0003800000 */
[----:B012345:R-:W0:Y:S01]  /*10570*/  LDS.128 R12, [R54+0xe000] ;  /* 0x00e00000360c7984 */ /* 0x03fe220000000c00 */
        /* <DEDUP_REMOVED lines=41> */
.L_x_2822:
[----:B------:R-:W-:Y:S05]  /*10810*/  BSYNC B1 ;  /* 0x0000000000017941 */ /* 0x000fea0003800000 */
.L_x_2821:
[----:B------:R-:W-:-:S05]  /*10820*/  VIADD R3, R225, 0x60 ;  /* 0x00000060e1037836 */ /* 0x000fca0000000000 */
        /* <DEDUP_REMOVED lines=11> */
[----:B------:R-:W-:Y:S01]  /*108e0*/  SHF.R.U64 R36, R30, 0x10, R31 ;  /* 0x000000101e247819 */ /* 0x000fe2000000121f */
[----:B------:R-:W-:Y:S01]  /*108f0*/  HADD2.F32 R29, -RZ, R95.H0_H0 ;  /* 0x2000005fff1d7230 */ /* 0x000fe20000004100 */
[----:B------:R-:W-:Y:S01]  /*10900*/  SHF.R.U32.HI R30, RZ, 0x10, R33 ;  /* 0x00000010ff1e7819 */ /* 0x000fe20000011621 */
[----:B------:R-:W-:Y:S01]  /*10910*/  HADD2.F32 R100, -RZ, R100.H1_H1 ;  /* 0x30000064ff647230 */ /* 0x000fe20000004100 */
[----:B------:R-:W-:Y:S01]  /*10920*/  SHF.R.U32.HI R28, RZ, 0x10, R31 ;  /* 0x00000010ff1c7819 */ /* 0x000fe2000001161f */
        /* <DEDUP_REMOVED lines=24> */
[-C--:B------:R-:W-:Y:S01]  /*10ab0*/  FMUL.FTZ R31, R14, R95.reuse ;  /* 0x0000005f0e1f7220 */ /* 0x080fe20000410000 */
        /* <DEDUP_REMOVED lines=11> */
.L_x_2831:
[----:B------:R-:W-:Y:S05]  /*10b70*/  BSYNC B1 ;  /* 0x0000000000017941 */ /* 0x000fea0003800000 */
.L_x_2830:
[----:B------:R-:W-:Y:S04]  /*10b80*/  BSSY B1, `(.L_x_2832) ;  /* 0x000002c000017945 */ /* 0x000fe80003800000 */
[----:B------:R-:W-:Y:S05]  /*10b90*/  @P1 BRA `(.L_x_2833) ;  /* 0x0000000000a81947 */ /* 0x000fea0003800000 */
[----:B0-2345:R-:W0:Y:S01]  /*10ba0*/  LDS.128 R12, [R37+0x7000] ;  /* 0x00700000250c7984 */ /* 0x03de220000000c00 */
        /* <DEDUP_REMOVED lines=41> */
.L_x_2833:
[----:B------:R-:W-:Y:S05]  /*10e40*/  BSYNC B1 ;  /* 0x0000000000017941 */ /* 0x000fea0003800000 */
.L_x_2832:
[----:B------:R-:W-:Y:S04]  /*10e50*/  BSSY B1, `(.L_x_2834) ;  /* 0x000002c000017945 */ /* 0x000fe80003800000 */
[----:B------:R-:W-:Y:S05]  /*10e60*/  @P2 BRA `(.L_x_2835) ;  /* 0x0000000000a82947 */ /* 0x000fea0003800000 */
[----:B012345:R-:W0:Y:S01]  /*10e70*/  LDS.128 R12, [R37+0xb000] ;  /* 0x00b00000250c7984 */ /* 0x03fe220000000c00 */
        /* <DEDUP_REMOVED lines=8> */
[----:B------:R-:W-:Y:S02]  /*10f00*/  HADD2.F32 R11, -RZ, R80.H1_H1 ;  /* 0x30000050ff0b7230 */ /* 0x000fe40000004100 */
        /* <DEDUP_REMOVED lines=14> */
[----:B------:R-:W-:Y:S02]  /*10ff0*/  HADD2.F32 R7, -RZ, R80.H0_H0 ;  /* 0x20000050ff077230 */ /* 0x000fe40000004100 */
        /* <DEDUP_REMOVED lines=17> */
.L_x_2835:
[----:B------:R-:W-:Y:S05]  /*11110*/  BSYNC B1 ;  /* 0x0000000000017941 */ /* 0x000fea0003800000 */
.L_x_2834:
[----:B------:R-:W-:Y:S05]  /*11120*/  @P3 BRA `(.L_x_2829) ;  /* 0x0000004c00783947 */ /* 0x000fea0003800000 */
[----:B012345:R-:W0:Y:S01]  /*11130*/  LDS.128 R12, [R37+0xf000] ;  /* 0x00f00000250c7984 */ /* 0x03fe220000000c00 */
[--C-:B------:R-:W-:Y:S01]  /*11140*/  SHF.R.U64 R24, R8, 0x10, R9.reuse ;  /* 0x0000001008187819 */ /* 0x100fe20000001209 */
[----:B------:R-:W-:Y:S01]  /*11150*/  HADD2.F32 R7, -RZ, R78.H0_H0 ;  /* 0x2000004eff077230 */ /* 0x000fe20000004100 */
[----:B------:R-:W-:Y:S01]  /*11160*/  SHF.R.U32.HI R8, RZ, 0x10, R9 ;  /* 0x00000010ff087819 */ /* 0x000fe20000011609 */
[--C-:B------:R-:W-:Y:S01]  /*11170*/  HADD2.F32 R9, -RZ, R79.reuse.H0_H0 ;  /* 0x2000004fff097230 */ /* 0x100fe20000004100 */
[--C-:B------:R-:W-:Y:S01]  /*11180*/  SHF.R.U32.HI R6, RZ, 0x10, R5.reuse ;  /* 0x00000010ff067819 */ /* 0x100fe20000011605 */
[----:B------:R-:W-:Y:S01]  /*11190*/  HADD2.F32 R79, -RZ, R79.H1_H1 ;  /* 0x3000004fff4f7230 */ /* 0x000fe20000004100 */
        /* <DEDUP_REMOVED lines=10> */
[--C-:B------:R-:W-:Y:S02]  /*11240*/  HADD2.F32 R3, -RZ, R13.reuse.H0_H0 ;  /* 0x2000000dff037230 */ /* 0x100fe40000004100 */
[C---:B------:R-:W-:Y:S01]  /*11250*/  FFMA.FTZ R21, R5.reuse, R8, R15 ;  /* 0x0000000805157223 */ /* 0x040fe2000001000f */
[----:B------:R-:W-:Y:S02]  /*11260*/  HADD2.F32 R14, -RZ, R14.H1_H1 ;  /* 0x3000000eff0e7230 */ /* 0x000fe40000004100 */
[C---:B------:R-:W-:Y:S01]  /*11270*/  FMUL.FTZ R11, R12.reuse, R9 ;  /* 0x000000090c0b7220 */ /* 0x040fe20000410000 */
[----:B------:R-:W-:Y:S02]  /*11280*/  HADD2.F32 R13, -RZ, R13.H1_H1 ;  /* 0x3000000dff0d7230 */ /* 0x000fe40000004100 */
[----:B------:R-:W-:Y:S01]  /*11290*/  FFMA.FTZ R20, R5, R6, -R10 ;  /* 0x0000000605147223 */ /* 0x000fe2000001080a */
[----:B------:R-:W-:Y:S02]  /*112a0*/  HADD2.F32 R8, -RZ, R24.H0_H0 ;  /* 0x20000018ff087230 */ /* 0x000fe40000004100 */
[----:B------:R-:W-:Y:S01]  /*112b0*/  FMUL.FTZ R15, R12, R7 ;  /* 0x000000070c0f7220 */ /* 0x000fe20000410000 */
[----:B------:R-:W-:-:S02]  /*112c0*/  HADD2.F32 R5, -RZ, R78.H1_H1 ;  /* 0x3000004eff057230 */ /* 0x000fc40000004100 */
[----:B------:R-:W-:Y:S01]  /*112d0*/  FFMA.FTZ R11, R0, R7, -R11 ;  /* 0x00000007000b7223 */ /* 0x000fe2000001080b */
[----:B------:R-:W-:Y:S02]  /*112e0*/  HADD2.F32 R6, -RZ, R25.H0_H0 ;  /* 0x20000019ff067230 */ /* 0x000fe40000004100 */
[C---:B------:R-:W-:Y:S01]  /*112f0*/  FMUL.FTZ R7, R14.reuse, R79 ;  /* 0x0000004f0e077220 */ /* 0x040fe20000410000 */
[C---:B------:R-:W-:Y:S01]  /*11300*/  FMUL.FTZ R10, R13.reuse, R8 ;  /* 0x000000080d0a7220 */ /* 0x040fe20000410000 */
[----:B------:R-:W-:Y:S01]  /*11310*/  FMUL.FTZ R14, R14, R5 ;  /* 0x000000050e0e7220 */ /* 0x000fe20000410000 */
[----:B------:R-:W-:Y:S01]  /*11320*/  FFMA.FTZ R0, R0, R9, R15 ;  /* 0x0000000900007223 */ /* 0x000fe2000001000f */
        /* <DEDUP_REMOVED lines=9> */
[----:B------:R0:W-:Y:S01]  /*113c0*/  STS.128 [R37+0xf000], R4 ;  /* 0x00f0000425007388 */ /* 0x0001e20000000c00 */
[----:B------:R-:W-:Y:S05]  /*113d0*/  BRA `(.L_x_2829) ;  /* 0x0000004800cc7947 */ /* 0x000fea0003800000 */
.L_x_2790:
[----:B------:R-:W1:Y:S01]  /*113e0*/  LDC R76, c[0x0][0x448] ;  /* 0x00011200ff4c7b82 */ /* 0x000e620000000800 */
[----:B------:R-:W-:Y:S01]  /*113f0*/  ULDC.64 UR4, c[0x0][0x3f8] ;  /* 0x0000fe0000047ab9 */ /* 0x000fe20000000a00 */
[----:B------:R-:W-:Y:S01]  /*11400*/  ULDC.64 UR6, c[0x0][0x408] ;  /* 0x0001020000067ab9 */ /* 0x000fe20000000a00 */
        /* <DEDUP_REMOVED lines=25> */
[----:B------:R1:W2:Y:S04]  /*115a0*/  SHFL.IDX PT, R7, R72, RZ, 0x181f ;  /* 0x00181fff48077589 */ /* 0x0002a800000e0000 */
[----:B------:R1:W3:Y:S04]  /*115b0*/  SHFL.IDX PT, R6, R21, RZ, 0x181f ;  /* 0x00181fff15067589 */ /* 0x0002e800000e0000 */
[----:B------:R1:W4:Y:S04]  /*115c0*/  SHFL.IDX PT, R9, R20, RZ, 0x181f ;  /* 0x00181fff14097589 */ /* 0x00032800000e0000 */
[----:B------:R1:W0:Y:S02]  /*115d0*/  SHFL.IDX PT, R14, R3, RZ, 0x181f ;  /* 0x00181fff030e7589 */ /* 0x00022400000e0000 */
.L_x_3132:
        /* <DEDUP_REMOVED lines=13> */
[----:B------:R-:W-:Y:S01]  /*116b0*/  ULDC UR4, c[0x0][0x3f4] ;  /* 0x0000fd0000047ab9 */ /* 0x000fe20000000800 */
[----:B------:R-:W-:Y:S02]  /*116c0*/  CS2R R66, SRZ ;  /* 0x0000000000427805 */ /* 0x000fe4000001ff00 */
[----:B------:R-:W-:Y:S02]  /*116d0*/  ISETP.GE.AND P4, PT, R16, UR4, PT ;  /* 0x0000000410007c0c */ /* 0x000fe4000bf86270 */
[----:B------:R-:W-:Y:S02]  /*116e0*/  CS2R R64, SRZ ;  /* 0x0000000000407805 */ /* 0x000fe4000001ff00 */
[----:B------:R-:W-:Y:S02]  /*116f0*/  ISETP.GE.AND P5, PT, R214, UR4, PT ;  /* 0x00000004d6007c0c */ /* 0x000fe4000bfa6270 */
[----:B------:R-:W-:Y:S01]  /*11700*/  CS2R R58, SRZ ;  /* 0x00000000003a7805 */ /* 0x000fe2000001ff00 */
[----:B------:R-:W-:-:S06]  /*11710*/  ULDC.64 UR6, c[0x0][0x208] ;  /* 0x0000820000067ab9 */ /* 0x000fcc0000000a00 */
[C---:B------:R-:W-:Y:S01]  /*11720*/  @!P4 IMAD.SHL.U32 R11, R16.reuse, 0x2, RZ ;  /* 0x00000002100bc824 */ /* 0x040fe200078e00ff */
[----:B------:R-:W-:-:S03]  /*11730*/  @!P4 SHF.L.U64.HI R24, R16, 0x1, R17 ;  /* 0x000000011018c819 */ /* 0x000fc60000010211 */
[C---:B------:R-:W-:Y:S01]  /*11740*/  @!P5 IMAD.SHL.U32 R5, R212.reuse, 0x2, RZ ;  /* 0x00000002d405d824 */ /* 0x040fe200078e00ff */
[----:B------:R-:W-:Y:S02]  /*11750*/  @!P5 SHF.L.U64.HI R12, R212, 0x1, R215 ;  /* 0x00000001d40cd819 */ /* 0x000fe400000102d7 */
[-C--:B0--3--:R-:W-:Y:S02]  /*11760*/  @!P4 IADD3 R10, P0, R6, R11.reuse, RZ ;  /* 0x0000000b060ac210 */ /* 0x089fe40007f1e0ff */
[----:B------:R-:W-:Y:S02]  /*11770*/  @!P4 IADD3 R4, P1, R14, R11, RZ ;  /* 0x0000000b0e04c210 */ /* 0x000fe40007f3e0ff */
[-C--:B------:R-:W-:Y:S02]  /*11780*/  @!P5 IADD3 R6, P2, R6, R5.reuse, RZ ;  /* 0x000000050606d210 */ /* 0x080fe40007f5e0ff */
[----:B------:R-:W-:Y:S01]  /*11790*/  @!P5 IADD3 R8, P3, R14, R5, RZ ;  /* 0x000000050e08d210 */ /* 0x000fe20007f7e0ff */
[----:B----4-:R-:W-:Y:S01]  /*117a0*/  @!P4 IMAD.X R5, R9, 0x1, R24, P1 ;  /* 0x000000010905c824 */ /* 0x010fe200008e0618 */
[----:B--2---:R-:W-:-:S02]  /*117b0*/  @!P4 IADD3.X R11, R7, R24, RZ, P0, !PT ;  /* 0x00000018070bc210 */ /* 0x004fc400007fe4ff */
        /* <DEDUP_REMOVED lines=11> */
.L_x_2838:
[----:B------:R-:W-:Y:S05]  /*11870*/  BSYNC B1 ;  /* 0x0000000000017941 */ /* 0x000fea0003800000 */
.L_x_2837:
[----:B0----5:R-:W-:Y:S01]  /*11880*/  IMAD.MOV.U32 R4, RZ, RZ, R70 ;  /* 0x000000ffff047224 */ /* 0x021fe200078e0046 */
[----:B------:R-:W-:Y:S01]  /*11890*/  MOV R5, R71 ;  /* 0x0000004700057202 */ /* 0x000fe20000000f00 */
[----:B---3--:R-:W-:Y:S01]  /*118a0*/  IMAD.MOV.U32 R6, RZ, RZ, R68 ;  /* 0x000000ffff067224 */ /* 0x008fe200078e0044 */
[----:B------:R-:W-:Y:S01]  /*118b0*/  UMOV UR4, 0xffffffff ;  /* 0xffffffff00047882 */ /* 0x000fe20000000000 */
[----:B--2---:R-:W-:Y:S01]  /*118c0*/  IMAD.MOV.U32 R7, RZ, RZ, R69 ;  /* 0x000000ffff077224 */ /* 0x004fe200078e0045 */
[----:B------:R-:W-:Y:S01]  /*118d0*/  PRMT R118, R118, 0x5410, R4 ;  /* 0x0000541076767816 */ /* 0x000fe20000000004 */
[----:B------:R-:W-:Y:S01]  /*118e0*/  IMAD.MOV.U32 R4, RZ, RZ, R66 ;  /* 0x000000ffff047224 */ /* 0x000fe200078e0042 */
[----:B------:R-:W-:Y:S01]  /*118f0*/  PRMT R117, R117, 0x5410, R5 ;  /* 0x0000541075757816 */ /* 0x000fe20000000005 */
[----:B------:R-:W-:Y:S01]  /*11900*/  IMAD.MOV.U32 R5, RZ, RZ, R67 ;  /* 0x000000ffff057224 */ /* 0x000fe200078e0043 */
[----:B------:R-:W-:Y:S02]  /*11910*/  PRMT R119, R119, 0x5410, R6 ;  /* 0x0000541077777816 */ /* 0x000fe40000000006 */
[----:B------:R-:W-:-:S02]  /*11920*/  CS2R R54, SRZ ;  /* 0x0000000000367805 */ /* 0x000fc4000001ff00 */
        /* <DEDUP_REMOVED lines=20> */
[----:B------:R-:W-:Y:S02]  /*11a70*/  PRMT R103, R5, 0x7610, R103 ;  /* 0x0000761005677816 */ /* 0x000fe40000000067 */
[----:B------:R-:W-:Y:S02]  /*11a80*/  PRMT R102, R102, 0x5410, R6 ;  /* 0x0000541066667816 */ /* 0x000fe40000000006 */
[----:B------:R-:W-:Y:S01]  /*11a90*/  PRMT R87, R7, 0x7610, R87 ;  /* 0x0000761007577816 */ /* 0x000fe20000000057 */
[----:B------:R-:W-:Y:S06]  /*11aa0*/  BRA.DIV UR4, `(.L_x_2839) ;  /* 0x0000021e04887947 */ /* 0x000fec000b800000 */
[----:B------:R0:W2:Y:S04]  /*11ab0*/  SHFL.IDX PT, R7, R72, 0x1, 0x181f ;  /* 0x00381f0048077f89 */ /* 0x0000a800000e0000 */
[----:B------:R0:W3:Y:S04]  /*11ac0*/  SHFL.IDX PT, R6, R21, 0x1, 0x181f ;  /* 0x00381f0015067f89 */ /* 0x0000e800000e0000 */
[----:B----4-:R0:W4:Y:S04]  /*11ad0*/  SHFL.IDX PT, R9, R20, 0x1, 0x181f ;  /* 0x00381f0014097f89 */ /* 0x01012800000e0000 */
[----:B------:R0:W0:Y:S02]  /*11ae0*/  SHFL.IDX PT, R14, R3, 0x1, 0x181f ;  /* 0x00381f00030e7f89 */ /* 0x00002400000e0000 */
.L_x_3138:
[----:B------:R-:W-:Y:S01]  /*11af0*/  IADD3 R5, R0, 0x20, RZ ;  /* 0x0000002000057810 */ /* 0x000fe20007ffe0ff */
[----:B------:R-:W-:Y:S01]  /*11b00*/  BSSY B1, `(.L_x_2840) ;  /* 0x0000026000017945 */ /* 0x000fe20003800000 */
[----:B------:R-:W-:Y:S02]  /*11b10*/  CS2R R52, SRZ ;  /* 0x0000000000347805 */ /* 0x000fe4000001ff00 */
[----:B------:R-:W-:Y:S02]  /*11b20*/  CS2R R50, SRZ ;  /* 0x0000000000327805 */ /* 0x000fe4000001ff00 */
[----:B------:R-:W-:Y:S02]  /*11b30*/  ISETP.GE.AND P0, PT, R5, R76, PT ;  /* 0x0000004c0500720c */ /* 0x000fe40003f06270 */
[----:B------:R-:W-:Y:S02]  /*11b40*/  CS2R R48, SRZ ;  /* 0x0000000000307805 */ /* 0x000fe4000001ff00 */
[----:B------:R-:W-:-:S02]  /*11b50*/  CS2R R46, SRZ ;  /* 0x00000000002e7805 */ /* 0x000fc4000001ff00 */
        /* <DEDUP_REMOVED lines=13> */
[----:B------:R-:W-:Y:S01]  /*11c30*/  @!P5 IMAD.SHL.U32 R11, R212, 0x2, RZ ;  /* 0x00000002d40bd824 */ /* 0x000fe200078e00ff */
[-C--:B---3--:R-:W-:Y:S02]  /*11c40*/  @!P4 IADD3 R10, P0, R6, R5.reuse, RZ ;  /* 0x00000005060ac210 */ /* 0x088fe40007f1e0ff */
[C---:B0-----:R-:W-:Y:S02]  /*11c50*/  @!P4 IADD3 R4, P1, R14.reuse, R5, RZ ;  /* 0x000000050e04c210 */ /* 0x041fe40007f3e0ff */
[-C--:B------:R-:W-:Y:S02]  /*11c60*/  @!P5 IADD3 R8, P3, R14, R11.reuse, RZ ;  /* 0x0000000b0e08d210 */ /* 0x080fe40007f7e0ff */
[----:B------:R-:W-:Y:S01]  /*11c70*/  @!P5 SHF.L.U64.HI R14, R212, 0x1, R215 ;  /* 0x00000001d40ed819 */ /* 0x000fe200000102d7 */
[--C-:B----4-:R-:W-:Y:S01]  /*11c80*/  @!P4 IMAD.X R5, R9, 0x1, R12.reuse, P1 ;  /* 0x000000010905c824 */ /* 0x110fe200008e060c */
[----:B------:R-:W-:Y:S01]  /*11c90*/  @!P5 IADD3 R6, P2, R6, R11, RZ ;  /* 0x0000000b0606d210 */ /* 0x000fe20007f5e0ff */
[----:B--2---:R-:W-:Y:S01]  /*11ca0*/  @!P4 IMAD.X R11, R7, 0x1, R12, P0 ;  /* 0x00000001070bc824 */ /* 0x004fe200000e060c */
[----:B------:R-:W-:-:S02]  /*11cb0*/  CS2R R40, SRZ ;  /* 0x0000000000287805 */ /* 0x000fc4000001ff00 */
[----:B------:R-:W-:Y:S02]  /*11cc0*/  CS2R R54, SRZ ;  /* 0x0000000000367805 */ /* 0x000fe4000001ff00 */
[----:B------:R-:W-:Y:S02]  /*11cd0*/  CS2R R52, SRZ ;  /* 0x0000000000347805 */ /* 0x000fe4000001ff00 */
[----:B------:R-:W-:Y:S02]  /*11ce0*/  CS2R R46, SRZ ;  /* 0x00000000002e7805 */ /* 0x000fe4000001ff00 */
[----:B------:R-:W-:Y:S02]  /*11cf0*/  CS2R R44, SRZ ;  /* 0x00000000002c7805 */ /* 0x000fe4000001ff00 */
[----:B------:R-:W-:Y:S01]  /*11d00*/  @!P5 IADD3.X R7, R7, R14, RZ, P2, !PT ;  /* 0x0000000e0707d210 */ /* 0x000fe200017fe4ff */
[----:B------:R-:W-:Y:S01]  /*11d10*/  @!P5 IMAD.X R9, R9, 0x1, R14, P3 ;  /* 0x000000010909d824 */ /* 0x000fe200018e060e */
[----:B------:R0:W5:Y:S04]  /*11d20*/  @!P4 LD.E.128 R48, desc[UR6][R10.64] ;  /* 0x000000060a30c980 */ /* 0x000168000c101d00 */
[----:B------:R0:W5:Y:S04]  /*11d30*/  @!P4 LD.E.128 R40, desc[UR6][R4.64] ;  /* 0x000000060428c980 */ /* 0x000168000c101d00 */
[----:B------:R0:W5:Y:S04]  /*11d40*/  @!P5 LD.E.128 R52, desc[UR6][R6.64] ;  /* 0x000000060634d980 */ /* 0x000168000c101d00 */
[----:B------:R0:W5:Y:S02]  /*11d50*/  @!P5 LD.E.128 R44, desc[UR6][R8.64] ;  /* 0x00000006082cd980 */ /* 0x000164000c101d00 */
.L_x_2841:
[----:B------:R-:W-:Y:S05]  /*11d60*/  BSYNC B1 ;  /* 0x0000000000017941 */ /* 0x000fea0003800000 */
.L_x_2840:
[----:B0----5:R-:W-:Y:S01]  /*11d70*/  IMAD.MOV.U32 R4, RZ, RZ, R54 ;  /* 0x000000ffff047224 */ /* 0x021fe200078e0036 */
[----:B--2---:R-:W-:Y:S01]  /*11d80*/  MOV R7, R53 ;  /* 0x0000003500077202 */ /* 0x004fe20000000f00 */
[----:B------:R-:W-:Y:S01]  /*11d90*/  IMAD.MOV.U32 R5, RZ, RZ, R55 ;  /* 0x000000ffff057224 */ /* 0x000fe200078e0037 */
[----:B------:R-:W-:Y:S01]  /*11da0*/  UMOV UR4, 0xffffffff ;  /* 0xffffffff00047882 */ /* 0x000fe20000000000 */
[----:B---3--:R-:W-:-:S03]  /*11db0*/  IMAD.MOV.U32 R6, RZ, RZ, R52 ;  /* 0x000000ffff067224 */ /* 0x008fc600078e0034 */
        /* <DEDUP_REMOVED lines=18> */
[----:B------:R-:W-:-:S05]  /*11ee0*/  IMAD.MOV.U32 R7, RZ, RZ, R41 ;  /* 0x000000ffff077224 */ /* 0x000fca00078e0029 */
[----:B------:R-:W-:Y:S01]  /*11ef0*/  PRMT R113, R7, 0x5410, R6 ;  /* 0x0000541007717816 */ /* 0x000fe20000000006 */
[----:B------:R-:W-:Y:S06]  /*11f00*/  BRA.DIV UR4, `(.L_x_2842) ;  /* 0x0000021a04e07947 */ /* 0x000fec000b800000 */
[----:B------:R0:W2:Y:S04]  /*11f10*/  SHFL.IDX PT, R7, R72, 0x2, 0x181f ;  /* 0x00581f0048077f89 */ /* 0x0000a800000e0000 */
[----:B------:R0:W3:Y:S04]  /*11f20*/  SHFL.IDX PT, R6, R21, 0x2, 0x181f ;  /* 0x00581f0015067f89 */ /* 0x0000e800000e0000 */
[----:B----4-:R0:W4:Y:S04]  /*11f30*/  SHFL.IDX PT, R9, R20, 0x2, 0x181f ;  /* 0x00581f0014097f89 */ /* 0x01012800000e0000 */
[----:B------:R0:W0:Y:S02]  /*11f40*/  SHFL.IDX PT, R8, R3, 0x2, 0x181f ;  /* 0x00581f0003087f89 */ /* 0x00002400000e0000 */
.L_x_3144:
        /* <DEDUP_REMOVED lines=21> */
[----:B------:R-:W-:Y:S02]  /*120a0*/  @!P5 SHF.L.U32 R5, R212, 0x1, RZ ;  /* 0x00000001d405d819 */ /* 0x000fe400000006ff */
[-C--:B---3--:R-:W-:Y:S02]  /*120b0*/  @!P4 IADD3 R10, P0, R6, R11.reuse, RZ ;  /* 0x0000000b060ac210 */ /* 0x088fe40007f1e0ff */
[----:B0-----:R-:W-:Y:S02]  /*120c0*/  @!P4 IADD3 R4, P1, R8, R11, RZ ;  /* 0x0000000b0804c210 */ /* 0x001fe40007f3e0ff */
[-C--:B------:R-:W-:Y:S01]  /*120d0*/  @!P5 IADD3 R6, P2, R6, R5.reuse, RZ ;  /* 0x000000050606d210 */ /* 0x080fe20007f5e0ff */
[--C-:B--2---:R-:W-:Y:S01]  /*120e0*/  @!P4 IMAD.X R11, R7, 0x1, R12.reuse, P0 ;  /* 0x00000001070bc824 */ /* 0x104fe200000e060c */
[----:B------:R-:W-:Y:S01]  /*120f0*/  @!P5 IADD3 R8, P3, R8, R5, RZ ;  /* 0x000000050808d210 */ /* 0x000fe20007f7e0ff */
[----:B----4-:R-:W-:Y:S01]  /*12100*/  @!P4 IMAD.X R5, R9, 0x1, R12, P1 ;  /* 0x000000010905c824 */ /* 0x010fe200008e060c */
        /* <DEDUP_REMOVED lines=12> */
.L_x_2844:
[----:B------:R-:W-:Y:S05]  /*121d0*/  BSYNC B1 ;  /* 0x0000000000017941 */ /* 0x000fea0003800000 */
.L_x_2843:
[----:B0--3-5:R-:W-:Y:S01]  /*121e0*/  IMAD.MOV.U32 R6, RZ, RZ, R39 ;  /* 0x000000ffff067224 */ /* 0x029fe200078e0027 */
[----:B--2---:R-:W-:Y:S01]  /*121f0*/  MOV R7, R38 ;  /* 0x0000002600077202 */ /* 0x004fe20000000f00 */
        /* <DEDUP_REMOVED lines=19> */
[----:B------:R-:W-:Y:S01]  /*12330*/  MOV R4, R27 ;  /* 0x0000001b00047202 */ /* 0x000fe20000000f00 */
[----:B------:R-:W-:-:S03]  /*12340*/  IMAD.MOV.U32 R5, RZ, RZ, R26 ;  /* 0x000000ffff057224 */ /* 0x000fc600078e001a */
[----:B------:R-:W-:Y:S02]  /*12350*/  PRMT R96, R7, 0x5410, R6 ;  /* 0x0000541007607816 */ /* 0x000fe40000000006 */
[----:B------:R-:W-:Y:S02]  /*12360*/  CS2R R6, SRZ ;  /* 0x0000000000067805 */ /* 0x000fe4000001ff00 */
[----:B------:R-:W-:Y:S01]  /*12370*/  PRMT R97, R5, 0x5410, R4 ;  /* 0x0000541005617816 */ /* 0x000fe20000000004 */
[----:B------:R-:W-:Y:S06]  /*12380*/  BRA.DIV UR4, `(.L_x_2845) ;  /* 0x0000021a04347947 */ /* 0x000fec000b800000 */
[----:B------:R0:W2:Y:S04]  /*12390*/  SHFL.IDX PT, R78, R21, 0x3, 0x181f ;  /* 0x00781f00154e7f89 */ /* 0x0000a800000e0000 */
[----:B------:R0:W3:Y:S04]  /*123a0*/  SHFL.IDX PT, R77, R72, 0x3, 0x181f ;  /* 0x00781f00484d7f89 */ /* 0x0000e800000e0000 */
[----:B-1----:R0:W1:Y:S04]  /*123b0*/  SHFL.IDX PT, R21, R20, 0x3, 0x181f ;  /* 0x00781f0014157f89 */ /* 0x00206800000e0000 */
[----:B------:R-:W0:Y:S02]  /*123c0*/  SHFL.IDX PT, R3, R3, 0x3, 0x181f ;  /* 0x00781f0003037f89 */ /* 0x000e2400000e0000 */
.L_x_3150:
[----:B------:R-:W-:Y:S01]  /*123d0*/  VIADD R0, R0, 0x60 ;  /* 0x0000006000007836 */ /* 0x000fe20000000000 */
[----:B------:R-:W-:Y:S01]  /*123e0*/  BSSY B1, `(.L_x_2846) ;  /* 0x0000026000017945 */ /* 0x000fe20003800000 */
[----:B------:R-:W-:Y:S02]  /*123f0*/  CS2R R4, SRZ ;  /* 0x0000000000047805 */ /* 0x000fe4000001ff00 */
[----:B------:R-:W-:Y:S02]  /*12400*/  CS2R R10, SRZ ;  /* 0x00000000000a7805 */ /* 0x000fe4000001ff00 */
[----:B----4-:R-:W-:Y:S02]  /*12410*/  CS2R R8, SRZ ;  /* 0x0000000000087805 */ /* 0x010fe4000001ff00 */
[----:B------:R-:W-:Y:S02]  /*12420*/  ISETP.GE.AND P0, PT, R0, R76, PT ;  /* 0x0000004c0000720c */ /* 0x000fe40003f06270 */
[----:B------:R-:W-:-:S02]  /*12430*/  CS2R R12, SRZ ;  /* 0x00000000000c7805 */ /* 0x000fc4000001ff00 */
[----:B------:R-:W-:Y:S02]  /*12440*/  CS2R R14, SRZ ;  /* 0x00000000000e7805 */ /* 0x000fe4000001ff00 */
[----:B0-----:R-:W-:Y:S02]  /*12450*/  CS2R R72, SRZ ;  /* 0x0000000000487805 */ /* 0x001fe4000001ff00 */
[----:B------:R-:W-:-:S05]  /*12460*/  CS2R R74, SRZ ;  /* 0x00000000004a7805 */ /* 0x000fca000001ff00 */
[----:B------:R-:W-:Y:S05]  /*12470*/  @P0 BRA `(.L_x_2847) ;  /* 0x0000000000700947 */ /* 0x000fea0003800000 */
[----:B------:R-:W-:Y:S01]  /*12480*/  ULDC UR4, c[0x0][0x3f4] ;  /* 0x0000fd0000047ab9 */ /* 0x000fe20000000800 */
[----:B------:R-:W-:Y:S01]  /*12490*/  ULDC.64 UR6, c[0x0][0x208] ;  /* 0x0000820000067ab9 */ /* 0x000fe20000000a00 */
[----:B------:R-:W-:Y:S02]  /*124a0*/  ISETP.GE.AND P1, PT, R16, UR4, PT ;  /* 0x0000000410007c0c */ /* 0x000fe4000bf26270 */
[----:B------:R-:W-:Y:S02]  /*124b0*/  CS2R R12, SRZ ;  /* 0x00000000000c7805 */ /* 0x000fe4000001ff00 */
[----:B------:R-:W-:Y:S02]  /*124c0*/  ISETP.GE.AND P2, PT, R214, UR4, PT ;  /* 0x00000004d6007c0c */ /* 0x000fe4000bf46270 */
[----:B------:R-:W-:-:S07]  /*124d0*/  CS2R R14, SRZ ;  /* 0x00000000000e7805 */ /* 0x000fce000001ff00 */
[C---:B------:R-:W-:Y:S01]  /*124e0*/  @!P1 IMAD.SHL.U32 R4, R16.reuse, 0x2, RZ ;  /* 0x0000000210049824 */ /* 0x040fe200078e00ff */
[----:B------:R-:W-:-:S04]  /*124f0*/  @!P1 SHF.L.U64.HI R0, R16, 0x1, R17 ;  /* 0x0000000110009819 */ /* 0x000fc80000010211 */
[----:B--2---:R-:W-:-:S05]  /*12500*/  @!P1 IADD3 R6, P0, R78, R4, RZ ;  /* 0x000000044e069210 */ /* 0x004fca0007f1e0ff */
[--C-:B---3--:R-:W-:Y:S01]  /*12510*/  @!P1 IMAD.X R7, R77, 0x1, R0.reuse, P0 ;  /* 0x000000014d079824 */ /* 0x108fe200000e0600 */
[----:B------:R-:W-:Y:S02]  /*12520*/  @!P1 IADD3 R4, P0, R3, R4, RZ ;  /* 0x0000000403049210 */ /* 0x000fe40007f1e0ff */
[----:B------:R-:W-:Y:S02]  /*12530*/  CS2R R10, SRZ ;  /* 0x00000000000a7805 */ /* 0x000fe4000001ff00 */
[----:B------:R-:W-:Y:S02]  /*12540*/  CS2R R8, SRZ ;  /* 0x0000000000087805 */ /* 0x000fe4000001ff00 */
[C---:B------:R-:W-:Y:S02]  /*12550*/  @!P2 SHF.L.U32 R20, R212.reuse, 0x1, RZ ;  /* 0x00000001d414a819 */ /* 0x040fe400000006ff */
[----:B------:R-:W-:Y:S01]  /*12560*/  CS2R R72, SRZ ;  /* 0x0000000000487805 */ /* 0x000fe2000001ff00 */
[----:B-1----:R-:W-:Y:S01]  /*12570*/  @!P1 IMAD.X R5, R21, 0x1, R0, P0 ;  /* 0x0000000115059824 */ /* 0x002fe200000e0600 */
[----:B------:R-:W-:-:S02]  /*12580*/  @!P2 SHF.L.U64.HI R0, R212, 0x1, R215 ;  /* 0x00000001d400a819 */ /* 0x000fc400000102d7 */
[----:B------:R-:W-:Y:S01]  /*12590*/  CS2R R74, SRZ ;  /* 0x00000000004a7805 */ /* 0x000fe2000001ff00 */
[----:B------:R-:W5:Y:S04]  /*125a0*/  @!P1 LD.E.128 R12, desc[UR6][R6.64] ;  /* 0x00000006060c9980 */ /* 0x000f68000c101d00 */
[----:B------:R0:W5:Y:S02]  /*125b0*/  @!P1 LD.E.128 R8, desc[UR6][R4.64] ;  /* 0x0000000604089980 */ /* 0x000164000c101d00 */
[-C--:B0-----:R-:W-:Y:S02]  /*125c0*/  @!P2 IADD3 R4, P0, R78, R20.reuse, RZ ;  /* 0x000000144e04a210 */ /* 0x081fe40007f1e0ff */
[----:B------:R-:W-:-:S03]  /*125d0*/  @!P2 IADD3 R20, P1, R3, R20, RZ ;  /* 0x000000140314a210 */ /* 0x000fc60007f3e0ff */
[--C-:B------:R-:W-:Y:S01]  /*125e0*/  @!P2 IMAD.X R5, R77, 0x1, R0.reuse, P0 ;  /* 0x000000014d05a824 */ /* 0x100fe200000e0600 */
[----:B------:R-:W-:Y:S01]  /*125f0*/  CS2R R6, SRZ ;  /* 0x0000000000067805 */ /* 0x000fe2000001ff00 */
[----:B------:R-:W-:-:S03]  /*12600*/  @!P2 IMAD.X R21, R21, 0x1, R0, P1 ;  /* 0x000000011515a824 */ /* 0x000fc600008e0600 */
[----:B------:R0:W5:Y:S02]  /*12610*/  @!P2 LD.E.128 R72, desc[UR6][R4.64] ;  /* 0x000000060448a980 */ /* 0x000164000c101d00 */
[----:B0-----:R-:W-:-:S06]  /*12620*/  CS2R R4, SRZ ;  /* 0x0000000000047805 */ /* 0x001fcc000001ff00 */
[----:B------:R0:W5:Y:S02]  /*12630*/  @!P2 LD.E.128 R4, desc[UR6][R20.64] ;  /* 0x000000061404a980 */ /* 0x000164000c101d00 */
.L_x_2847:
[----:B------:R-:W-:Y:S05]  /*12640*/  BSYNC B1 ;  /* 0x0000000000017941 */ /* 0x000fea0003800000 */
.L_x_2846:
[----:B------:R-:W4:Y:S01]  /*12650*/  LDL R3, [R1+0x94] ;  /* 0x0000940001037983 */ /* 0x000f220000100800 */
[----:B------:R-:W-:Y:S01]  /*12660*/  BSSY B1, `(.L_x_2848) ;  /* 0x0000007000017945 */ /* 0x000fe20003800000 */
[----:B----4-:R-:W-:-:S04]  /*12670*/  LEA.HI R0, R3, R3, RZ, 0x1 ;  /* 0x0000000303007211 */ /* 0x010fc800078f08ff */
[----:B------:R-:W-:-:S05]  /*12680*/  LOP3.LUT R0, R0, 0xfffffffe, RZ, 0xc0, !PT ;  /* 0xfffffffe00007812 */ /* 0x000fca00078ec0ff */
[----:B------:R-:W-:-:S05]  /*12690*/  IMAD.IADD R0, R3, 0x1, -R0 ;  /* 0x0000000103007824 */ /* 0x000fca00078e0a00 */
[----:B------:R-:W-:-:S04]  /*126a0*/  SHF.L.U32 R0, R0, 0x1f, RZ ;  /* 0x0000001f00007819 */ /* 0x000fc800000006ff */
[----:B------:R-:W4:Y:S02]  /*126b0*/  SYNCS.PHASECHK.TRANS64.TRYWAIT P0, [R23+URZ+0x38800], R0 ;  /* 0x03880000170075a7 */ /* 0x000f24000800017f */
[----:B----4-:R-:W-:Y:S05]  /*126c0*/  @!P0 BRA `(.L_x_2849) ;  /* 0x0000021400d88947 */ /* 0x010fea0003800000 */
.L_x_3151:
[----:B------:R-:W-:Y:S05]  /*126d0*/  BSYNC B1 ;  /* 0x0000000000017941 */ /* 0x000fea0003800000 */
.L_x_2848:
[----:B0-----:R-:W2:Y:S01]  /*126e0*/  LDL R20, [R1+0x68] ;  /* 0x0000680001147983 */ /* 0x001ea20000100800 */
[----:B-----5:R-:W-:Y:S01]  /*126f0*/  IMAD.MOV.U32 R3, RZ, RZ, R6 ;  /* 0x000000ffff037224 */ /* 0x020fe200078e0006 */
[----:B----4-:R-:W-:Y:S01]  /*12700*/  MOV R0, R7 ;  /* 0x0000000700007202 */ /* 0x010fe20000000f00 */
[----:B------:R-:W-:Y:S03]  /*12710*/  BSSY B1, `(.L_x_2850) ;  /* 0x00000e7000017945 */ /* 0x000fe60003800000 */
        /* <DEDUP_REMOVED lines=17> */
[----:B--2---:R-:W-:Y:S01]  /*12830*/  VIADDMNMX R0, R76, -R20, 0x80, PT ;  /* 0x000000804c007446 */ /* 0x004fe20003800914 */
[----:B------:R-:W-:-:S03]  /*12840*/  IMAD.MOV.U32 R20, RZ, RZ, R72 ;  /* 0x000000ffff147224 */ /* 0x000fc600078e0048 */
[----:B------:R-:W-:Y:S02]  /*12850*/  ISETP.GE.AND P0, PT, R225, R0, PT ;  /* 0x00000000e100720c */ /* 0x000fe40003f06270 */
[----:B------:R-:W-:Y:S01]  /*12860*/  PRMT R92, R20, 0x5410, R3 ;  /* 0x00005410145c7816 */ /* 0x000fe20000000003 */
[----:B------:R-:W-:Y:S02]  /*12870*/  IMAD.MOV.U32 R20, RZ, RZ, R74 ;  /* 0x000000ffff147224 */ /* 0x000fe400078e004a */
[----:B------:R-:W-:-:S05]  /*12880*/  IMAD.MOV.U32 R3, RZ, RZ, R75 ;  /* 0x000000ffff037224 */ /* 0x000fca00078e004b */
        /* <DEDUP_REMOVED lines=10> */
[----:B--2---:R-:W-:-:S13]  /*12930*/  ISETP.GE.AND P0, PT, R16, R3, PT ;  /* 0x000000031000720c */ /* 0x004fda0003f06270 */
[----:B0-----:R-:W-:Y:S05]  /*12940*/  @P0 BRA `(.L_x_2853) ;  /* 0x0000000400800947 */ /* 0x001fea0003800000 */
[----:B-1----:R-:W2:Y:S04]  /*12950*/  LDL R21, [R1+0x80] ;  /* 0x0000800001157983 */ /* 0x002ea80000100800 */
[----:B------:R-:W4:Y:S01]  /*12960*/  LDL R124, [R1+0x64] ;  /* 0x00006400017c7983 */ /* 0x000f220000100800 */
[----:B------:R-:W-:Y:S01]  /*12970*/  HADD2.F32 R87, -RZ, R87.H0_H0 ;  /* 0x20000057ff577230 */ /* 0x000fe20000004100 */
[--C-:B------:R-:W-:Y:S01]  /*12980*/  SHF.R.U64 R64, R64, 0x10, R65.reuse ;  /* 0x0000001040407819 */ /* 0x100fe20000001241 */
[----:B------:R-:W-:Y:S01]  /*12990*/  HADD2.F32 R104, -RZ, R104.H0_H0 ;  /* 0x20000068ff687230 */ /* 0x000fe20000004100 */
[----:B------:R-:W-:Y:S02]  /*129a0*/  SHF.R.U32.HI R65, RZ, 0x10, R65 ;  /* 0x00000010ff417819 */ /* 0x000fe40000011641 */
[----:B------:R-:W-:Y:S01]  /*129b0*/  SHF.R.U64 R66, R66, 0x10, R67 ;  /* 0x0000001042427819 */ /* 0x000fe20000001243 */
[----:B------:R-:W-:Y:S01]  /*129c0*/  HADD2.F32 R64, -RZ, R64.H0_H0 ;  /* 0x20000040ff407230 */ /* 0x000fe20000004100 */
[----:B------:R-:W-:-:S02]  /*129d0*/  SHF.R.U64 R58, R58, 0x10, R59 ;  /* 0x000000103a3a7819 */ /* 0x000fc4000000123b */
[----:B--2---:R-:W-:-:S04]  /*129e0*/  LEA.HI R20, R3, R21, RZ, 0x1d ;  /* 0x0000001503147211 */ /* 0x004fc800078fe8ff */
[----:B------:R-:W-:Y:S01]  /*129f0*/  SHF.R.S32.HI R21, RZ, 0x1f, R20 ;  /* 0x0000001fff157819 */ /* 0x000fe20000011414 */
[----:B----4-:R-:W0:Y:S03]  /*12a00*/  LDS.128 R80, [R124] ;  /* 0x000000007c507984 */ /* 0x010e260000000c00 */
[----:B------:R-:W-:Y:S01]  /*12a10*/  LEA.HI R21, R21, R20, RZ, 0x3 ;  /* 0x0000001415157211 */ /* 0x000fe200078f18ff */
[----:B------:R-:W-:-:S04]  /*12a20*/  IMAD.SHL.U32 R20, R20, 0x8, RZ ;  /* 0x0000000814147824 */ /* 0x000fc800078e00ff */
[----:B------:R-:W-:Y:S01]  /*12a30*/  IMAD.SHL.U32 R21, R21, 0x400, RZ ;  /* 0x0000040015157824 */ /* 0x000fe200078e00ff */
[----:B------:R-:W-:-:S04]  /*12a40*/  LOP3.LUT R20, R123, 0x38, R20, 0xf8, !PT ;  /* 0x000000387b147812 */ /* 0x000fc800078ef814 */
[----:B------:R-:W-:Y:S02]  /*12a50*/  LOP3.LUT R20, R20, R122, RZ, 0x3c, !PT ;  /* 0x0000007a14147212 */ /* 0x000fe400078e3cff */
[----:B------:R-:W-:-:S04]  /*12a60*/  LOP3.LUT R21, R21, 0x7fffe000, RZ, 0xc0, !PT ;  /* 0x7fffe00015157812 */ /* 0x000fc800078ec0ff */
[----:B-----5:R-:W-:Y:S01]  /*12a70*/  IADD3 R20, R20, R21, R121 ;  /* 0x0000001514147210 */ /* 0x020fe20007ffe079 */
[----:B------:R-:W-:-:S04]  /*12a80*/  HADD2.F32 R21, -RZ, R85.H0_H0 ;  /* 0x20000055ff157230 */ /* 0x000fc80000004100 */
[----:B------:R-:W-:-:S05]  /*12a90*/  IMAD R20, R20, 0x2, R23 ;  /* 0x0000000214147824 */ /* 0x000fca00078e0217 */
[----:B---3--:R-:W1:Y:S01]  /*12aa0*/  LDS.128 R76, [R20+0x14400] ;  /* 0x01440000144c7984 */ /* 0x008e620000000c00 */
        /* <DEDUP_REMOVED lines=22> */
[----:B------:R-:W-:Y:S02]  /*12c10*/  HADD2.F32 R77, -RZ, R89.H0_H0 ;  /* 0x20000059ff4d7230 */ /* 0x000fe40000004100 */
[----:B------:R-:W-:Y:S02]  /*12c20*/  HADD2.F32 R102, -RZ, R102.H0_H0 ;  /* 0x20000066ff667230 */ /* 0x000fe40000004100 */
[----:B------:R-:W-:Y:S01]  /*12c30*/  FMUL.FTZ R56, R88, R81 ;  /* 0x0000005158387220 */ /* 0x000fe20000410000 */
[----:B------:R-:W-:-:S03]  /*12c40*/  F2FP.F16.F32.PACK_AB R65, R65, R21 ;  /* 0x000000154141723e */ /* 0x000fc600000000ff */
[-C--:B------:R-:W-:Y:S01]  /*12c50*/  FFMA.FTZ R56, R86, R77.reuse, -R56 ;  /* 0x0000004d56387223 */ /* 0x080fe20000010838 */
[----:B------:R-:W-:Y:S01]  /*12c60*/  FMUL.FTZ R77, R88, R77 ;  /* 0x0000004d584d7220 */ /* 0x000fe20000410000 */
[----:B------:R-:W-:-:S03]  /*12c70*/  HADD2.F32 R88, -RZ, R82.H0_H0 ;  /* 0x20000052ff587230 */ /* 0x000fc60000004100 */
[----:B------:R-:W-:Y:S01]  /*12c80*/  FFMA.FTZ R86, R86, R81, R77 ;  /* 0x0000005156567223 */ /* 0x000fe2000001004d */
[----:B------:R-:W-:Y:S02]  /*12c90*/  HADD2.F32 R77, -RZ, R89.H1_H1 ;  /* 0x30000059ff4d7230 */ /* 0x000fe40000004100 */
[--C-:B------:R-:W-:Y:S02]  /*12ca0*/  HADD2.F32 R89, -RZ, R78.reuse.H0_H0 ;  /* 0x2000004eff597230 */ /* 0x100fe40000004100 */
[----:B------:R-:W-:-:S03]  /*12cb0*/  HADD2.F32 R78, -RZ, R78.H1_H1 ;  /* 0x3000004eff4e7230 */ /* 0x000fc60000004100 */
[C---:B------:R-:W-:Y:S01]  /*12cc0*/  FMUL.FTZ R81, R89.reuse, R77 ;  /* 0x0000004d59517220 */ /* 0x040fe20000410000 */
[----:B------:R-:W-:-:S03]  /*12cd0*/  FMUL.FTZ R89, R89, R102 ;  /* 0x0000006659597220 */ /* 0x000fc60000410000 */
[C---:B------:R-:W-:Y:S01]  /*12ce0*/  FFMA.FTZ R81, R88.reuse, R102, -R81 ;  /* 0x0000006658517223 */ /* 0x040fe20000010851 */
[----:B------:R-:W-:Y:S01]  /*12cf0*/  FFMA.FTZ R77, R88, R77, R89 ;  /* 0x0000004d584d7223 */ /* 0x000fe20000010059 */
[----:B------:R-:W-:Y:S02]  /*12d00*/  HADD2.F32 R88, -RZ, R103.H0_H0 ;  /* 0x20000067ff587230 */ /* 0x000fe40000004100 */
        /* <DEDUP_REMOVED lines=8> */
[----:B------:R-:W-:Y:S02]  /*12d90*/  SHF.R.U32.HI R102, RZ, 0x10, R67 ;  /* 0x00000010ff667819 */ /* 0x000fe40000011643 */
[----:B------:R-:W-:-:S03]  /*12da0*/  SHF.R.U32.HI R67, RZ, 0x10, R59 ;  /* 0x00000010ff437819 */ /* 0x000fc6000001163b */
[----:B------:R-:W-:Y:S02]  /*12db0*/  HADD2.F32 R102, -RZ, R102.H0_H0 ;  /* 0x20000066ff667230 */ /* 0x000fe40000004100 */
[----:B------:R-:W-:-:S05]  /*12dc0*/  HADD2.F32 R67, -RZ, R67.H0_H0 ;  /* 0x20000043ff437230 */ /* 0x000fca0000004100 */
[C---:B------:R-:W-:Y:S01]  /*12dd0*/  FMUL.FTZ R59, R79.reuse, R67 ;  /* 0x000000434f3b7220 */ /* 0x040fe20000410000 */
[----:B------:R-:W-:-:S03]  /*12de0*/  FMUL.FTZ R79, R79, R102 ;  /* 0x000000664f4f7220 */ /* 0x000fc60000410000 */
[C---:B------:R-:W-:Y:S01]  /*12df0*/  FFMA.FTZ R59, R83.reuse, R102, -R59 ;  /* 0x00000066533b7223 */ /* 0x040fe2000001083b */
[----:B------:R-:W-:Y:S01]  /*12e00*/  FFMA.FTZ R67, R83, R67, R79 ;  /* 0x0000004353437223 */ /* 0x000fe2000001004f */
[C---:B------:R-:W-:Y:S01]  /*12e10*/  FMUL.FTZ R79, R76.reuse, R57 ;  /* 0x000000394c4f7220 */ /* 0x040fe20000410000 */
[-C--:B------:R-:W-:Y:S02]  /*12e20*/  FMUL.FTZ R76, R76, R64.reuse ;  /* 0x000000404c4c7220 */ /* 0x080fe40000410000 */
[----:B------:R-:W-:Y:S01]  /*12e30*/  F2FP.F16.F32.PACK_AB R59, R59, R89 ;  /* 0x000000593b3b723e */ /* 0x000fe200000000ff */
[C---:B------:R-:W-:Y:S01]  /*12e40*/  FFMA.FTZ R64, R80.reuse, R64, -R79 ;  /* 0x0000004050407223 */ /* 0x040fe2000001084f */
[----:B------:R-:W-:Y:S01]  /*12e50*/  FFMA.FTZ R76, R80, R57, R76 ;  /* 0x00000039504c7223 */ /* 0x000fe2000001004c */
[----:B------:R-:W-:Y:S01]  /*12e60*/  HADD2.F32 R57, -RZ, R58.H0_H0 ;  /* 0x2000003aff397230 */ /* 0x000fe20000004100 */
[----:B------:R-:W-:Y:S01]  /*12e70*/  F2FP.F16.F32.PACK_AB R67, R67, R88 ;  /* 0x000000584343723e */ /* 0x000fe200000000ff */
[----:B------:R-:W-:Y:S01]  /*12e80*/  HADD2.F32 R58, -RZ, R66.H0_H0 ;  /* 0x20000042ff3a7230 */ /* 0x000fe20000004100 */
[----:B------:R-:W-:Y:S01]  /*12e90*/  F2FP.F16.F32.PACK_AB R56, R64, R56 ;  /* 0x000000384038723e */ /* 0x000fe200000000ff */
[----:B------:R-:W-:-:S02]  /*12ea0*/  HADD2.F32 R66, -RZ, R82.H1_H1 ;  /* 0x30000052ff427230 */ /* 0x000fc40000004100 */
[-C--:B------:R-:W-:Y:S01]  /*12eb0*/  FMUL.FTZ R79, R78, R57.reuse ;  /* 0x000000394e4f7220 */ /* 0x080fe20000410000 */
[----:B------:R-:W-:Y:S01]  /*12ec0*/  F2FP.F16.F32.PACK_AB R64, R76, R86 ;  /* 0x000000564c40723e */ /* 0x000fe200000000ff */
[-C--:B------:R-:W-:Y:S02]  /*12ed0*/  FMUL.FTZ R78, R78, R58.reuse ;  /* 0x0000003a4e4e7220 */ /* 0x080fe40000410000 */
[C---:B------:R-:W-:Y:S02]  /*12ee0*/  FFMA.FTZ R58, R66.reuse, R58, -R79 ;  /* 0x0000003a423a7223 */ /* 0x040fe4000001084f */
[----:B------:R-:W-:Y:S01]  /*12ef0*/  FFMA.FTZ R66, R66, R57, R78 ;  /* 0x0000003942427223 */ /* 0x000fe2000001004e */
[----:B------:R-:W-:Y:S02]  /*12f00*/  F2FP.F16.F32.PACK_AB R57, R87, R85 ;  /* 0x000000555739723e */ /* 0x000fe400000000ff */
[----:B------:R-:W-:Y:S02]  /*12f10*/  F2FP.F16.F32.PACK_AB R58, R58, R81 ;  /* 0x000000513a3a723e */ /* 0x000fe400000000ff */
[----:B------:R-:W-:-:S03]  /*12f20*/  F2FP.F16.F32.PACK_AB R66, R66, R77 ;  /* 0x0000004d4242723e */ /* 0x000fc600000000ff */
[----:B------:R0:W-:Y:S04]  /*12f30*/  STS.128 [R124], R56 ;  /* 0x000000387c007388 */ /* 0x0001e80000000c00 */
[----:B------:R0:W-:Y:S02]  /*12f40*/  STS.128 [R20+0x14400], R64 ;  /* 0x0144004014007388 */ /* 0x0001e40000000c00 */
.L_x_2853:
[----:B------:R-:W-:Y:S05]  /*12f50*/  BSYNC B2 ;  /* 0x0000000000027941 */ /* 0x000fea0003800000 */
.L_x_2852:
[----:B------:R-:W-:-:S13]  /*12f60*/  ISETP.GE.AND P0, PT, R214, R3, PT ;  /* 0x00000003d600720c */ /* 0x000fda0003f06270 */
[----:B------:R-:W-:Y:S05]  /*12f70*/  @P0 BRA `(.L_x_2851) ;  /* 0x0000000400800947 */ /* 0x000fea0003800000 */
[----:B0-----:R-:W2:Y:S04]  /*12f80*/  LDL R20, [R1+0x12c] ;  /* 0x00012c0001147983 */ /* 0x001ea80000100800 */
[----:B------:R-:W4:Y:S01]  /*12f90*/  LDL R86, [R1+0x1bc] ;  /* 0x0001bc0001567983 */ /* 0x000f220000100800 */
        /* <DEDUP_REMOVED lines=13> */
[----:B----4-:R-:W0:Y:S03]  /*13070*/  LDS.128 R64, [R86] ;  /* 0x0000000056407984 */ /* 0x010e260000000c00 */
[----:B------:R-:W-:Y:S02]  /*13080*/  LEA.HI R20, R20, R3, RZ, 0x3 ;  /* 0x0000000314147211 */ /* 0x000fe400078f18ff */
[----:B------:R-:W-:-:S03]  /*13090*/  SHF.L.U32 R3, R3, 0x3, RZ ;  /* 0x0000000303037819 */ /* 0x000fc600000006ff */
[----:B------:R-:W-:Y:S01]  /*130a0*/  IMAD.SHL.U32 R20, R20, 0x400, RZ ;  /* 0x0000040014147824 */ /* 0x000fe200078e00ff */
[----:B------:R-:W-:-:S04]  /*130b0*/  LOP3.LUT R3, R123, 0x38, R3, 0xf8, !PT ;  /* 0x000000387b037812 */ /* 0x000fc800078ef803 */
[----:B------:R-:W-:Y:S02]  /*130c0*/  LOP3.LUT R3, R3, R122, RZ, 0x3c, !PT ;  /* 0x0000007a03037212 */ /* 0x000fe400078e3cff */
[----:B------:R-:W-:-:S04]  /*130d0*/  LOP3.LUT R20, R20, 0x7fffe000, RZ, 0xc0, !PT ;  /* 0x7fffe00014147812 */ /* 0x000fc800078ec0ff */
[----:B-----5:R-:W-:Y:S01]  /*130e0*/  IADD3 R3, R3, R20, R121 ;  /* 0x0000001403037210 */ /* 0x020fe20007ffe079 */
[----:B------:R-:W-:-:S04]  /*130f0*/  HADD2.F32 R20, -RZ, R120.H0_H0 ;  /* 0x20000078ff147230 */ /* 0x000fc80000004100 */
[----:B------:R-:W-:-:S05]  /*13100*/  IMAD R3, R3, 0x2, R23 ;  /* 0x0000000203037824 */ /* 0x000fca00078e0217 */
[----:B------:R-:W1:Y:S01]  /*13110*/  LDS.128 R56, [R3+0x14400] ;  /* 0x0144000003387984 */ /* 0x000e620000000c00 */
[--C-:B0-----:R-:W-:Y:S02]  /*13120*/  HADD2.F32 R76, -RZ, R65.reuse.H0_H0 ;  /* 0x20000041ff4c7230 */ /* 0x101fe40000004100 */
[----:B------:R-:W-:Y:S02]  /*13130*/  HADD2.F32 R65, -RZ, R65.H1_H1 ;  /* 0x30000041ff417230 */ /* 0x000fe40000004100 */
[----:B-1----:R-:W-:Y:S02]  /*13140*/  HADD2.F32 R21, -RZ, R57.H0_H0 ;  /* 0x20000039ff157230 */ /* 0x002fe40000004100 */
[--C-:B------:R-:W-:Y:S02]  /*13150*/  HADD2.F32 R81, -RZ, R58.reuse.H0_H0 ;  /* 0x2000003aff517230 */ /* 0x100fe40000004100 */
[----:B------:R-:W-:Y:S02]  /*13160*/  HADD2.F32 R83, -RZ, R59.H0_H0 ;  /* 0x2000003bff537230 */ /* 0x000fe40000004100 */
[C---:B---3--:R-:W-:Y:S01]  /*13170*/  FMUL.FTZ R77, R21.reuse, R20 ;  /* 0x00000014154d7220 */ /* 0x048fe20000410000 */
        /* <DEDUP_REMOVED lines=64> */
.L_x_2851:
[----:B------:R-:W-:Y:S05]  /*13580*/  BSYNC B1 ;  /* 0x0000000000017941 */ /* 0x000fea0003800000 */
.L_x_2850:
[----:B--2---:R-:W-:Y:S01]  /*13590*/  VIADD R3, R225, 0x20 ;  /* 0x00000020e1037836 */ /* 0x004fe20000000000 */
[----:B------:R-:W-:Y:S04]  /*135a0*/  BSSY B1, `(.L_x_2854) ;  /* 0x00000d2000017945 */ /* 0x000fe80003800000 */
[----:B------:R-:W-:-:S13]  /*135b0*/  ISETP.GE.AND P0, PT, R3, R0, PT ;  /* 0x000000000300720c */ /* 0x000fda0003f06270 */
[----:B------:R-:W-:Y:S05]  /*135c0*/  @P0 BRA `(.L_x_2855) ;  /* 0x0000000c003c0947 */ /* 0x000fea0003800000 */
[----:B---3--:R2:W5:Y:S01]  /*135d0*/  LDL R77, [R1+0x58] ;  /* 0x00005800014d7983 */ /* 0x0085620000100800 */
[----:B------:R-:W3:Y:S01]  /*135e0*/  LDC R3, c[0x0][0x3f4] ;  /* 0x0000fd00ff037b82 */ /* 0x000ee20000000800 */
[C---:B------:R-:W-:Y:S01]  /*135f0*/  VIADD R78, R225.reuse, 0x20 ;  /* 0x00000020e14e7836 */ /* 0x040fe20000000000 */
[----:B------:R-:W-:Y:S01]  /*13600*/  BSSY B2, `(.L_x_2856) ;  /* 0x000006a000027945 */ /* 0x000fe20003800000 */
[----:B------:R-:W-:-:S03]  /*13610*/  VIADD R79, R225, 0x20 ;  /* 0x00000020e14f7836 */ /* 0x000fc60000000000 */
[----:B------:R-:W-:Y:S01]  /*13620*/  SHF.L.U32 R78, R78, 0x6, RZ ;  /* 0x000000064e4e7819 */ /* 0x000fe200000006ff */
[----:B------:R-:W-:-:S03]  /*13630*/  IMAD.SHL.U32 R79, R79, 0x40, RZ ;  /* 0x000000404f4f7824 */ /* 0x000fc600078e00ff */
[----:B------:R-:W-:Y:S02]  /*13640*/  LOP3.LUT R78, R78, 0x1c0, RZ, 0xc0, !PT ;  /* 0x000001c04e4e7812 */ /* 0x000fe400078ec0ff */
[----:B------:R-:W-:Y:S02]  /*13650*/  LOP3.LUT R79, R79, 0x1c0, RZ, 0xc0, !PT ;  /* 0x000001c04f4f7812 */ /* 0x000fe400078ec0ff */
[----:B------:R-:W-:Y:S02]  /*13660*/  SHF.R.U32.HI R78, RZ, 0x3, R78 ;  /* 0x00000003ff4e7819 */ /* 0x000fe4000001164e */
[-C--:B---3--:R-:W-:Y:S02]  /*13670*/  ISETP.GE.AND P0, PT, R16, R3.reuse, PT ;  /* 0x000000031000720c */ /* 0x088fe40003f06270 */
[----:B------:R-:W-:-:S11]  /*13680*/  ISETP.GE.AND P1, PT, R214, R3, PT ;  /* 0x00000003d600720c */ /* 0x000fd60003f26270 */
[----:B--2---:R-:W-:Y:S05]  /*13690*/  @P0 BRA `(.L_x_2857) ;  /* 0x0000000400800947 */ /* 0x004fea0003800000 */
[----:B0-----:R-:W2:Y:S04]  /*136a0*/  LDL R20, [R1+0x80] ;  /* 0x0000800001147983 */ /* 0x001ea80000100800 */
[----:B------:R-:W3:Y:S01]  /*136b0*/  LDL R80, [R1+0x1b8] ;  /* 0x0001b80001507983 */ /* 0x000ee20000100800 */
[--C-:B------:R-:W-:Y:S01]  /*136c0*/  HADD2.F32 R66, -RZ, R115.reuse.H0_H0 ;  /* 0x20000073ff427230 */ /* 0x100fe20000004100 */
[----:B------:R-:W-:Y:S01]  /*136d0*/  SHF.R.U64 R48, R48, 0x10, R49 ;  /* 0x0000001030307819 */ /* 0x000fe20000001231 */
[----:B------:R-:W-:Y:S01]  /*136e0*/  HADD2.F32 R115, -RZ, R115.H1_H1 ;  /* 0x30000073ff737230 */ /* 0x000fe20000004100 */
[----:B------:R-:W-:Y:S01]  /*136f0*/  SHF.R.U64 R42, R42, 0x10, R43 ;  /* 0x000000102a2a7819 */ /* 0x000fe2000000122b */
[--C-:B------:R-:W-:Y:S02]  /*13700*/  HADD2.F32 R70, -RZ, R116.reuse.H1_H1 ;  /* 0x30000074ff467230 */ /* 0x100fe40000004100 */
[----:B------:R-:W-:-:S02]  /*13710*/  HADD2.F32 R116, -RZ, R116.H0_H0 ;  /* 0x20000074ff747230 */ /* 0x000fc40000004100 */
[----:B------:R-:W-:Y:S02]  /*13720*/  HADD2.F32 R42, -RZ, R42.H0_H0 ;  /* 0x2000002aff2a7230 */ /* 0x000fe40000004100 */
[----:B------:R-:W-:Y:S01]  /*13730*/  HADD2.F32 R48, -RZ, R48.H0_H0 ;  /* 0x20000030ff307230 */ /* 0x000fe20000004100 */
[----:B--2---:R-:W-:-:S04]  /*13740*/  LEA.HI R20, R3, R20, RZ, 0x1d ;  /* 0x0000001403147211 */ /* 0x004fc800078fe8ff */
[----:B-1----:R-:W-:Y:S01]  /*13750*/  SHF.R.S32.HI R21, RZ, 0x1f, R20 ;  /* 0x0000001fff157819 */ /* 0x002fe20000011414 */
[----:B------:R-:W-:Y:S01]  /*13760*/  IMAD.SHL.U32 R56, R20, 0x8, RZ ;  /* 0x0000000814387824 */ /* 0x000fe200078e00ff */
[----:B---3--:R-:W0:Y:S02]  /*13770*/  LDS.128 R60, [R80] ;  /* 0x00000000503c7984 */ /* 0x008e240000000c00 */
[----:B------:R-:W-:Y:S02]  /*13780*/  LEA.HI R21, R21, R20, RZ, 0x3 ;  /* 0x0000001415157211 */ /* 0x000fe400078f18ff */
[----:B------:R-:W-:-:S03]  /*13790*/  LOP3.LUT R56, R79, 0x38, R56, 0xf8, !PT ;  /* 0x000000384f387812 */ /* 0x000fc600078ef838 */
[----:B------:R-:W-:Y:S01]  /*137a0*/  IMAD.SHL.U32 R21, R21, 0x400, RZ ;  /* 0x0000040015157824 */ /* 0x000fe200078e00ff */
[----:B------:R-:W-:-:S04]  /*137b0*/  LOP3.LUT R56, R56, R78, RZ, 0x3c, !PT ;  /* 0x0000004e38387212 */ /* 0x000fc800078e3cff */
[----:B------:R-:W-:-:S04]  /*137c0*/  LOP3.LUT R21, R21, 0x7fffe000, RZ, 0xc0, !PT ;  /* 0x7fffe00015157812 */ /* 0x000fc800078ec0ff */
[----:B-----5:R-:W-:Y:S01]  /*137d0*/  IADD3 R20, R56, R21, R77 ;  /* 0x0000001538147210 */ /* 0x020fe20007ffe04d */
[--C-:B------:R-:W-:Y:S02]  /*137e0*/  HADD2.F32 R21, -RZ, R113.reuse.H0_H0 ;  /* 0x20000071ff157230 */ /* 0x100fe40000004100 */
[----:B------:R-:W-:Y:S01]  /*137f0*/  HADD2.F32 R113, -RZ, R113.H1_H1 ;  /* 0x30000071ff717230 */ /* 0x000fe20000004100 */
[----:B------:R-:W-:-:S05]  /*13800*/  LEA R20, R20, R23, 0x1 ;  /* 0x0000001714147211 */ /* 0x000fca00078e08ff */
[----:B------:R-:W1:Y:S01]  /*13810*/  LDS.128 R56, [R20+0x14400] ;  /* 0x0144000014387984 */ /* 0x000e620000000c00 */
[----:B0-----:R-:W-:Y:S02]  /*13820*/  HADD2.F32 R65, -RZ, R61.H0_H0 ;  /* 0x2000003dff417230 */ /* 0x001fe40000004100 */
[--C-:B------:R-:W-:Y:S02]  /*13830*/  HADD2.F32 R69, -RZ, R62.reuse.H0_H0 ;  /* 0x2000003eff457230 */ /* 0x100fe40000004100 */
[----:B------:R-:W-:Y:S02]  /*13840*/  HADD2.F32 R62, -RZ, R62.H1_H1 ;  /* 0x3000003eff3e7230 */ /* 0x000fe40000004100 */
[----:B-1----:R-:W-:-:S05]  /*13850*/  HADD2.F32 R64, -RZ, R57.H0_H0 ;  /* 0x20000039ff407230 */ /* 0x002fca0000004100 */
[C---:B------:R-:W-:Y:S01]  /*13860*/  FMUL.FTZ R67, R64.reuse, R21 ;  /* 0x0000001540437220 */ /* 0x040fe20000410000 */
[----:B------:R-:W-:-:S03]  /*13870*/  FMUL.FTZ R68, R64, R66 ;  /* 0x0000004240447220 */ /* 0x000fc60000410000 */
[C---:B------:R-:W-:Y:S01]  /*13880*/  FFMA.FTZ R64, R65.reuse, R66, -R67 ;  /* 0x0000004241407223 */ /* 0x040fe20000010843 */
[----:B------:R-:W-:Y:S01]  /*13890*/  FFMA.FTZ R21, R65, R21, R68 ;  /* 0x0000001541157223 */ /* 0x000fe20000010044 */
[----:B------:R-:W-:Y:S01]  /*138a0*/  SHF.R.U32.HI R65, RZ, 0x10, R41 ;  /* 0x00000010ff417819 */ /* 0x000fe20000011629 */
[----:B------:R-:W-:Y:S01]  /*138b0*/  HADD2.F32 R66, -RZ, R57.H1_H1 ;  /* 0x30000039ff427230 */ /* 0x000fe20000004100 */
[----:B------:R-:W-:Y:S01]  /*138c0*/  SHF.R.U32.HI R68, RZ, 0x10, R49 ;  /* 0x00000010ff447819 */ /* 0x000fe20000011631 */
[----:B------:R-:W-:Y:S01]  /*138d0*/  HADD2.F32 R57, -RZ, R61.H1_H1 ;  /* 0x3000003dff397230 */ /* 0x000fe20000004100 */
[----:B------:R-:W-:Y:S01]  /*138e0*/  SHF.R.U64 R41, R40, 0x10, R41 ;  /* 0x0000001028297819 */ /* 0x000fe20000001229 */
[----:B------:R-:W-:Y:S01]  /*138f0*/  HADD2.F32 R65, -RZ, R65.H0_H0 ;  /* 0x20000041ff417230 */ /* 0x000fe20000004100 */
[----:B------:R-:W-:Y:S01]  /*13900*/  SHF.R.U32.HI R40, RZ, 0x10, R43 ;  /* 0x00000010ff287819 */ /* 0x000fe2000001162b */
[----:B------:R-:W-:Y:S01]  /*13910*/  HADD2.F32 R68, -RZ, R68.H0_H0 ;  /* 0x20000044ff447230 */ /* 0x000fe20000004100 */
[----:B------:R-:W-:Y:S01]  /*13920*/  SHF.R.U64 R49, R50, 0x10, R51 ;  /* 0x0000001032317819 */ /* 0x000fe20000001233 */
[----:B------:R-:W-:-:S02]  /*13930*/  HADD2.F32 R67, -RZ, R58.H0_H0 ;  /* 0x2000003aff437230 */ /* 0x000fc40000004100 */
[CC--:B------:R-:W-:Y:S01]  /*13940*/  FMUL.FTZ R61, R66.reuse, R65.reuse ;  /* 0x00000041423d7220 */ /* 0x0c0fe20000410000 */
[----:B------:R-:W-:Y:S01]  /*13950*/  SHF.R.U32.HI R50, RZ, 0x10, R51 ;  /* 0x00000010ff327819 */ /* 0x000fe20000011633 */
        /* <DEDUP_REMOVED lines=8> */
[----:B------:R-:W-:Y:S02]  /*139e0*/  HADD2.F32 R56, -RZ, R56.H1_H1 ;  /* 0x30000038ff387230 */ /* 0x000fe40000004100 */
[C---:B------:R-:W-:Y:S01]  /*139f0*/  FMUL.FTZ R66, R65.reuse, R113 ;  /* 0x0000007141427220 */ /* 0x040fe20000410000 */
[-C--:B------:R-:W-:Y:S01]  /*13a00*/  FMUL.FTZ R65, R65, R115.reuse ;  /* 0x0000007341417220 */ /* 0x080fe20000410000 */
[----:B------:R-:W-:Y:S02]  /*13a10*/  HADD2.F32 R58, -RZ, R58.H1_H1 ;  /* 0x3000003aff3a7230 */ /* 0x000fe40000004100 */
[C---:B------:R-:W-:Y:S01]  /*13a20*/  FFMA.FTZ R66, R61.reuse, R115, -R66 ;  /* 0x000000733d427223 */ /* 0x040fe20000010842 */
[----:B------:R-:W-:Y:S01]  /*13a30*/  FFMA.FTZ R61, R61, R113, R65 ;  /* 0x000000713d3d7223 */ /* 0x000fe20000010041 */
[--C-:B------:R-:W-:Y:S02]  /*13a40*/  HADD2.F32 R65, -RZ, R114.reuse.H1_H1 ;  /* 0x30000072ff417230 */ /* 0x100fe40000004100 */
[----:B------:R-:W-:-:S02]  /*13a50*/  HADD2.F32 R114, -RZ, R114.H0_H0 ;  /* 0x20000072ff727230 */ /* 0x000fc40000004100 */
[----:B------:R-:W-:Y:S02]  /*13a60*/  HADD2.F32 R41, -RZ, R41.H0_H0 ;  /* 0x20000029ff297230 */ /* 0x000fe40000004100 */
[-C--:B------:R-:W-:Y:S01]  /*13a70*/  FMUL.FTZ R71, R67, R65.reuse ;  /* 0x0000004143477220 */ /* 0x080fe20000410000 */
[C---:B------:R-:W-:Y:S01]  /*13a80*/  FFMA.FTZ R65, R69.reuse, R65, R76 ;  /* 0x0000004145417223 */ /* 0x040fe2000001004c */
[----:B------:R-:W-:Y:S02]  /*13a90*/  HADD2.F32 R49, -RZ, R49.H0_H0 ;  /* 0x20000031ff317230 */ /* 0x000fe40000004100 */
[----:B------:R-:W-:Y:S01]  /*13aa0*/  FFMA.FTZ R67, R69, R70, -R71 ;  /* 0x0000004645437223 */ /* 0x000fe20000010847 */
[--C-:B------:R-:W-:Y:S02]  /*13ab0*/  HADD2.F32 R71, -RZ, R59.reuse.H0_H0 ;  /* 0x2000003bff477230 */ /* 0x100fe40000004100 */
[----:B------:R-:W-:Y:S02]  /*13ac0*/  HADD2.F32 R59, -RZ, R59.H1_H1 ;  /* 0x3000003bff3b7230 */ /* 0x000fe40000004100 */
[----:B------:R-:W-:-:S02]  /*13ad0*/  HADD2.F32 R69, -RZ, R63.H0_H0 ;  /* 0x2000003fff457230 */ /* 0x000fc40000004100 */
[----:B------:R-:W-:Y:S01]  /*13ae0*/  FMUL.FTZ R70, R71, R114 ;  /* 0x0000007247467220 */ /* 0x000fe20000410000 */
[----:B------:R-:W-:Y:S02]  /*13af0*/  HADD2.F32 R63, -RZ, R63.H1_H1 ;  /* 0x3000003fff3f7230 */ /* 0x000fe40000004100 */
[C---:B------:R-:W-:Y:S01]  /*13b00*/  FMUL.FTZ R43, R59.reuse, R40 ;  /* 0x000000283b2b7220 */ /* 0x040fe20000410000 */
[----:B------:R-:W-:Y:S01]  /*13b10*/  FMUL.FTZ R59, R59, R50 ;  /* 0x000000323b3b7220 */ /* 0x000fe20000410000 */
[----:B------:R-:W-:Y:S02]  /*13b20*/  HADD2.F32 R60, -RZ, R60.H1_H1 ;  /* 0x3000003cff3c7230 */ /* 0x000fe40000004100 */
[----:B------:R-:W-:Y:S01]  /*13b30*/  FMUL.FTZ R71, R71, R116 ;  /* 0x0000007447477220 */ /* 0x000fe20000410000 */
[C---:B------:R-:W-:Y:S01]  /*13b40*/  FFMA.FTZ R43, R63.reuse, R50, -R43 ;  /* 0x000000323f2b7223 */ /* 0x040fe2000001082b */
[----:B------:R-:W-:Y:S01]  /*13b50*/  FFMA.FTZ R51, R63, R40, R59 ;  /* 0x000000283f337223 */ /* 0x000fe2000001003b */
[----:B------:R-:W-:Y:S01]  /*13b60*/  FMUL.FTZ R40, R56, R41 ;  /* 0x0000002938287220 */ /* 0x000fe20000410000 */
[----:B------:R-:W-:Y:S01]  /*13b70*/  FMUL.FTZ R50, R58, R42 ;  /* 0x0000002a3a327220 */ /* 0x000fe20000410000 */
[----:B------:R-:W-:Y:S01]  /*13b80*/  FMUL.FTZ R56, R56, R48 ;  /* 0x0000003038387220 */ /* 0x000fe20000410000 */
[-C--:B------:R-:W-:Y:S01]  /*13b90*/  FMUL.FTZ R58, R58, R49.reuse ;  /* 0x000000313a3a7220 */ /* 0x080fe20000410000 */
[C---:B------:R-:W-:Y:S01]  /*13ba0*/  FFMA.FTZ R70, R69.reuse, R116, -R70 ;  /* 0x0000007445467223 */ /* 0x040fe20000010846 */
[----:B------:R-:W-:Y:S01]  /*13bb0*/  FFMA.FTZ R40, R60, R48, -R40 ;  /* 0x000000303c287223 */ /* 0x000fe20000010828 */
        /* <DEDUP_REMOVED lines=14> */
.L_x_2857:
[----:B------:R-:W-:Y:S05]  /*13ca0*/  BSYNC B2 ;  /* 0x0000000000027941 */ /* 0x000fea0003800000 */
.L_x_2856:
[----:B------:R-:W-:Y:S05]  /*13cb0*/  @P1 BRA `(.L_x_2855) ;  /* 0x0000000400801947 */ /* 0x000fea0003800000 */
[----:B0-2---:R-:W2:Y:S04]  /*13cc0*/  LDL R20, [R1+0x12c] ;  /* 0x00012c0001147983 */ /* 0x005ea80000100800 */
[----:B------:R-:W3:Y:S01]  /*13cd0*/  LDL R65, [R1+0x1b4] ;  /* 0x0001b40001417983 */ /* 0x000ee20000100800 */
[----:B------:R-:W-:Y:S01]  /*13ce0*/  HADD2.F32 R60, -RZ, R112.H1_H1 ;  /* 0x30000070ff3c7230 */ /* 0x000fe20000004100 */
[----:B------:R-:W-:Y:S01]  /*13cf0*/  SHF.R.U64 R46, R46, 0x10, R47 ;  /* 0x000000102e2e7819 */ /* 0x000fe2000000122f */
[----:B------:R-:W-:Y:S02]  /*13d00*/  HADD2.F32 R58, -RZ, R110.H1_H1 ;  /* 0x3000006eff3a7230 */ /* 0x000fe40000004100 */
[----:B------:R-:W-:Y:S02]  /*13d10*/  HADD2.F32 R112, -RZ, R112.H0_H0 ;  /* 0x20000070ff707230 */ /* 0x000fe40000004100 */
[----:B------:R-:W-:-:S02]  /*13d20*/  HADD2.F32 R110, -RZ, R110.H0_H0 ;  /* 0x2000006eff6e7230 */ /* 0x000fc40000004100 */
        /* <DEDUP_REMOVED lines=8> */
[----:B------:R-:W-:Y:S02]  /*13db0*/  LOP3.LUT R3, R3, R78, RZ, 0x3c, !PT ;  /* 0x0000004e03037212 */ /* 0x000fe400078e3cff */
[--C-:B------:R-:W-:Y:S02]  /*13dc0*/  SHF.R.U64 R21, R44, 0x10, R45.reuse ;  /* 0x000000102c157819 */ /* 0x100fe4000000122d */
[----:B------:R-:W-:Y:S02]  /*13dd0*/  LOP3.LUT R20, R20, 0x7fffe000, RZ, 0xc0, !PT ;  /* 0x7fffe00014147812 */ /* 0x000fe400078ec0ff */
[----:B------:R-:W-:Y:S01]  /*13de0*/  SHF.R.U32.HI R44, RZ, 0x10, R45 ;  /* 0x00000010ff2c7819 */ /* 0x000fe2000001162d */
[----:B------:R-:W-:Y:S01]  /*13df0*/  HADD2.F32 R21, -RZ, R21.H0_H0 ;  /* 0x20000015ff157230 */ /* 0x000fe20000004100 */
[----:B-----5:R-:W-:Y:S02]  /*13e00*/  IADD3 R3, R3, R20, R77 ;  /* 0x0000001403037210 */ /* 0x020fe40007ffe04d */
[--C-:B------:R-:W-:Y:S01]  /*13e10*/  SHF.R.U64 R20, R52, 0x10, R53.reuse ;  /* 0x0000001034147819 */ /* 0x100fe20000001235 */
[----:B------:R-:W-:Y:S01]  /*13e20*/  HADD2.F32 R44, -RZ, R44.H0_H0 ;  /* 0x2000002cff2c7230 */ /* 0x000fe20000004100 */
[----:B------:R-:W-:Y:S01]  /*13e30*/  SHF.R.U32.HI R52, RZ, 0x10, R53 ;  /* 0x00000010ff347819 */ /* 0x000fe20000011635 */
[----:B------:R-:W-:Y:S01]  /*13e40*/  IMAD R3, R3, 0x2, R23 ;  /* 0x0000000203037824 */ /* 0x000fe200078e0217 */
[----:B------:R-:W-:Y:S01]  /*13e50*/  SHF.R.U32.HI R53, RZ, 0x10, R47 ;  /* 0x00000010ff357819 */ /* 0x000fe2000001162f */
[----:B------:R-:W-:Y:S01]  /*13e60*/  HADD2.F32 R20, -RZ, R20.H0_H0 ;  /* 0x20000014ff147230 */ /* 0x000fe20000004100 */
[--C-:B------:R-:W-:Y:S01]  /*13e70*/  SHF.R.U64 R45, R54, 0x10, R55.reuse ;  /* 0x00000010362d7819 */ /* 0x100fe20000001237 */
[----:B------:R-:W-:Y:S01]  /*13e80*/  HADD2.F32 R52, -RZ, R52.H0_H0 ;  /* 0x20000034ff347230 */ /* 0x000fe20000004100 */
[----:B------:R-:W1:Y:S01]  /*13e90*/  LDS.128 R48, [R3+0x14400] ;  /* 0x0144000003307984 */ /* 0x000e620000000c00 */
[----:B------:R-:W-:Y:S01]  /*13ea0*/  SHF.R.U32.HI R54, RZ, 0x10, R55 ;  /* 0x00000010ff367819 */ /* 0x000fe20000011637 */
[----:B------:R-:W-:-:S02]  /*13eb0*/  HADD2.F32 R53, -RZ, R53.H0_H0 ;  /* 0x20000035ff357230 */ /* 0x000fc40000004100 */
[----:B------:R-:W-:Y:S02]  /*13ec0*/  HADD2.F32 R45, -RZ, R45.H0_H0 ;  /* 0x2000002dff2d7230 */ /* 0x000fe40000004100 */
[----:B------:R-:W-:Y:S02]  /*13ed0*/  HADD2.F32 R54, -RZ, R54.H0_H0 ;  /* 0x20000036ff367230 */ /* 0x000fe40000004100 */
[--C-:B0-----:R-:W-:Y:S02]  /*13ee0*/  HADD2.F32 R47, -RZ, R41.reuse.H0_H0 ;  /* 0x20000029ff2f7230 */ /* 0x101fe40000004100 */
[----:B------:R-:W-:Y:S02]  /*13ef0*/  HADD2.F32 R55, -RZ, R41.H1_H1 ;  /* 0x30000029ff377230 */ /* 0x000fe40000004100 */
[----:B------:R-:W-:Y:S02]  /*13f00*/  HADD2.F32 R41, -RZ, R40.H0_H0 ;  /* 0x20000028ff297230 */ /* 0x000fe40000004100 */
[----:B------:R-:W-:-:S02]  /*13f10*/  HADD2.F32 R56, -RZ, R42.H0_H0 ;  /* 0x2000002aff387230 */ /* 0x000fc40000004100 */
[--C-:B------:R-:W-:Y:S02]  /*13f20*/  HADD2.F32 R57, -RZ, R43.reuse.H0_H0 ;  /* 0x2000002bff397230 */ /* 0x100fe40000004100 */
[----:B------:R-:W-:Y:S02]  /*13f30*/  HADD2.F32 R43, -RZ, R43.H1_H1 ;  /* 0x3000002bff2b7230 */ /* 0x000fe40000004100 */
[----:B------:R-:W-:Y:S02]  /*13f40*/  HADD2.F32 R40, -RZ, R40.H1_H1 ;  /* 0x30000028ff287230 */ /* 0x000fe40000004100 */
[----:B------:R-:W-:Y:S02]  /*13f50*/  HADD2.F32 R42, -RZ, R42.H1_H1 ;  /* 0x3000002aff2a7230 */ /* 0x000fe40000004100 */
[--C-:B-1----:R-:W-:Y:S02]  /*13f60*/  HADD2.F32 R59, -RZ, R49.reuse.H0_H0 ;  /* 0x20000031ff3b7230 */ /* 0x102fe40000004100 */
[----:B------:R-:W-:-:S02]  /*13f70*/  HADD2.F32 R61, -RZ, R49.H1_H1 ;  /* 0x30000031ff3d7230 */ /* 0x000fc40000004100 */
[----:B------:R-:W-:Y:S02]  /*13f80*/  HADD2.F32 R49, -RZ, R48.H0_H0 ;  /* 0x20000030ff317230 */ /* 0x000fe40000004100 */
[C---:B------:R-:W-:Y:S01]  /*13f90*/  FMUL.FTZ R63, R59.reuse, R60 ;  /* 0x0000003c3b3f7220 */ /* 0x040fe20000410000 */
[-C--:B------:R-:W-:Y:S01]  /*13fa0*/  FMUL.FTZ R59, R59, R58.reuse ;  /* 0x0000003a3b3b7220 */ /* 0x080fe20000410000 */
[----:B------:R-:W-:Y:S02]  /*13fb0*/  HADD2.F32 R62, -RZ, R50.H0_H0 ;  /* 0x20000032ff3e7230 */ /* 0x000fe40000004100 */
[----:B------:R-:W-:Y:S01]  /*13fc0*/  FFMA.FTZ R63, R47, R58, -R63 ;  /* 0x0000003a2f3f7223 */ /* 0x000fe2000001083f */
[----:B------:R-:W-:Y:S01]  /*13fd0*/  FMUL.FTZ R58, R61, R44 ;  /* 0x0000002c3d3a7220 */ /* 0x000fe20000410000 */
[----:B------:R-:W-:Y:S01]  /*13fe0*/  FFMA.FTZ R59, R47, R60, R59 ;  /* 0x0000003c2f3b7223 */ /* 0x000fe2000001003b */
[----:B------:R-:W-:Y:S01]  /*13ff0*/  FMUL.FTZ R61, R61, R52 ;  /* 0x000000343d3d7220 */ /* 0x000fe20000410000 */
[----:B------:R-:W-:Y:S01]  /*14000*/  FMUL.FTZ R47, R49, R112 ;  /* 0x00000070312f7220 */ /* 0x000fe20000410000 */
[----:B------:R-:W-:Y:S01]  /*14010*/  FFMA.FTZ R58, R55, R52, -R58 ;  /* 0x00000034373a7223 */ /* 0x000fe2000001083a */
[----:B------:R-:W-:-:S02]  /*14020*/  HADD2.F32 R52, -RZ, R111.H0_H0 ;  /* 0x2000006fff347230 */ /* 0x000fc40000004100 */
[----:B------:R-:W-:Y:S01]  /*14030*/  FMUL.FTZ R49, R49, R110 ;  /* 0x0000006e31317220 */ /* 0x000fe20000410000 */
[----:B------:R-:W-:Y:S01]  /*14040*/  FFMA.FTZ R61, R55, R44, R61 ;  /* 0x0000002c373d7223 */ /* 0x000fe2000001003d */
[C---:B------:R-:W-:Y:S01]  /*14050*/  FFMA.FTZ R110, R41.reuse, R110, -R47 ;  /* 0x0000006e296e7223 */ /* 0x040fe2000001082f */
[----:B------:R-:W-:Y:S02]  /*14060*/  HADD2.F32 R64, -RZ, R51.H0_H0 ;  /* 0x20000033ff407230 */ /* 0x000fe40000004100 */
[----:B------:R-:W-:Y:S01]  /*14070*/  FFMA.FTZ R44, R41, R112, R49 ;  /* 0x00000070292c7223 */ /* 0x000fe20000010031 */
[----:B------:R-:W-:Y:S02]  /*14080*/  HADD2.F32 R47, -RZ, R109.H0_H0 ;  /* 0x2000006dff2f7230 */ /* 0x000fe40000004100 */
[----:B------:R-:W-:Y:S01]  /*14090*/  FMUL.FTZ R49, R62, R52 ;  /* 0x000000343e317220 */ /* 0x000fe20000410000 */
[----:B------:R-:W-:Y:S02]  /*140a0*/  HADD2.F32 R51, -RZ, R51.H1_H1 ;  /* 0x30000033ff337230 */ /* 0x000fe40000004100 */
[----:B------:R-:W-:-:S02]  /*140b0*/  HADD2.F32 R48, -RZ, R48.H1_H1 ;  /* 0x30000030ff307230 */ /* 0x000fc40000004100 */
[-C--:B------:R-:W-:Y:S01]  /*140c0*/  FMUL.FTZ R62, R62, R47.reuse ;  /* 0x0000002f3e3e7220 */ /* 0x080fe20000410000 */
[C---:B------:R-:W-:Y:S01]  /*140d0*/  FFMA.FTZ R49, R56.reuse, R47, -R49 ;  /* 0x0000002f38317223 */ /* 0x040fe20000010831 */
[----:B------:R-:W-:Y:S02]  /*140e0*/  HADD2.F32 R111, -RZ, R111.H1_H1 ;  /* 0x3000006fff6f7230 */ /* 0x000fe40000004100 */
[C---:B------:R-:W-:Y:S01]  /*140f0*/  FMUL.FTZ R47, R51.reuse, R53 ;  /* 0x00000035332f7220 */ /* 0x040fe20000410000 */
[----:B------:R-:W-:Y:S02]  /*14100*/  HADD2.F32 R50, -RZ, R50.H1_H1 ;  /* 0x30000032ff327230 */ /* 0x000fe40000004100 */
[----:B------:R-:W-:Y:S01]  /*14110*/  FMUL.FTZ R51, R51, R54 ;  /* 0x0000003633337220 */ /* 0x000fe20000410000 */
[----:B------:R-:W-:Y:S02]  /*14120*/  HADD2.F32 R109, -RZ, R109.H1_H1 ;  /* 0x3000006dff6d7230 */ /* 0x000fe40000004100 */
[----:B------:R-:W-:Y:S01]  /*14130*/  FFMA.FTZ R62, R56, R52, R62 ;  /* 0x00000034383e7223 */ /* 0x000fe2000001003e */
[----:B------:R-:W-:Y:S01]  /*14140*/  FMUL.FTZ R52, R48, R21 ;  /* 0x0000001530347220 */ /* 0x000fe20000410000 */
[----:B------:R-:W-:Y:S01]  /*14150*/  FMUL.FTZ R41, R64, R111 ;  /* 0x0000006f40297220 */ /* 0x000fe20000410000 */
[C---:B------:R-:W-:Y:S01]  /*14160*/  FFMA.FTZ R47, R43.reuse, R54, -R47 ;  /* 0x000000362b2f7223 */ /* 0x040fe2000001082f */
[----:B------:R-:W-:Y:S01]  /*14170*/  FFMA.FTZ R51, R43, R53, R51 ;  /* 0x000000352b337223 */ /* 0x000fe20000010033 */
[----:B------:R-:W-:Y:S01]  /*14180*/  FMUL.FTZ R48, R48, R20 ;  /* 0x0000001430307220 */ /* 0x000fe20000410000 */
[----:B------:R-:W-:Y:S01]  /*14190*/  FMUL.FTZ R43, R50, R46 ;  /* 0x0000002e322b7220 */ /* 0x000fe20000410000 */
[----:B------:R-:W-:Y:S01]  /*141a0*/  FMUL.FTZ R64, R64, R109 ;  /* 0x0000006d40407220 */ /* 0x000fe20000410000 */
[----:B------:R-:W-:Y:S01]  /*141b0*/  FMUL.FTZ R50, R50, R45 ;  /* 0x0000002d32327220 */ /* 0x000fe20000410000 */
[C---:B------:R-:W-:Y:S01]  /*141c0*/  FFMA.FTZ R41, R57.reuse, R109, -R41 ;  /* 0x0000006d39297223 */ /* 0x040fe20000010829 */
[C---:B------:R-:W-:Y:S01]  /*141d0*/  FFMA.FTZ R21, R40.reuse, R21, R48 ;  /* 0x0000001528157223 */ /* 0x040fe20000010030 */
[----:B------:R-:W-:Y:S01]  /*141e0*/  FFMA.FTZ R20, R40, R20, -R52 ;  /* 0x0000001428147223 */ /* 0x000fe20000010834 */
        /* <DEDUP_REMOVED lines=13> */
.L_x_2855:
[----:B------:R-:W-:Y:S05]  /*142c0*/  BSYNC B1 ;  /* 0x0000000000017941 */ /* 0x000fea0003800000 */
.L_x_2854:
[----:B----4-:R-:W-:Y:S01]  /*142d0*/  VIADD R3, R225, 0x40 ;  /* 0x00000040e1037836 */ /* 0x010fe20000000000 */
[----:B------:R-:W-:Y:S04]  /*142e0*/  BSSY B1, `(.L_x_2858) ;  /* 0x00000dd000017945 */ /* 0x000fe80003800000 */
[----:B------:R-:W-:-:S13]  /*142f0*/  ISETP.GE.AND P0, PT, R3, R0, PT ;  /* 0x000000000300720c */ /* 0x000fda0003f06270 */
[----:B------:R-:W-:Y:S05]  /*14300*/  @P0 BRA `(.L_x_2859) ;  /* 0x0000000c00680947 */ /* 0x000fea0003800000 */
[----:B0-----:R0:W5:Y:S01]  /*14310*/  LDL R59, [R1+0x54] ;  /* 0x00005400013b7983 */ /* 0x0011620000100800 */
[----:B------:R-:W4:Y:S01]  /*14320*/  LDC R3, c[0x0][0x3f4] ;  /* 0x0000fd00ff037b82 */ /* 0x000f220000000800 */
[C---:B------:R-:W-:Y:S01]  /*14330*/  IADD3 R61, R225.reuse, 0x40, RZ ;  /* 0x00000040e13d7810 */ /* 0x040fe20007ffe0ff */
[----:B------:R-:W-:Y:S01]  /*14340*/  VIADD R63, R225, 0x40 ;  /* 0x00000040e13f7836 */ /* 0x000fe20000000000 */
[----:B------:R-:W-:Y:S03]  /*14350*/  BSSY B2, `(.L_x_2860) ;  /* 0x0000069000027945 */ /* 0x000fe60003800000 */
[----:B------:R-:W-:Y:S02]  /*14360*/  IMAD.SHL.U32 R61, R61, 0x40, RZ ;  /* 0x000000403d3d7824 */ /* 0x000fe400078e00ff */
[----:B------:R-:W-:-:S03]  /*14370*/  IMAD.SHL.U32 R63, R63, 0x40, RZ ;  /* 0x000000403f3f7824 */ /* 0x000fc600078e00ff */
[----:B------:R-:W-:Y:S02]  /*14380*/  LOP3.LUT R61, R61, 0x1c0, RZ, 0xc0, !PT ;  /* 0x000001c03d3d7812 */ /* 0x000fe400078ec0ff */
[----:B------:R-:W-:Y:S02]  /*14390*/  LOP3.LUT R63, R63, 0x1c0, RZ, 0xc0, !PT ;  /* 0x000001c03f3f7812 */ /* 0x000fe400078ec0ff */
[----:B------:R-:W-:Y:S02]  /*143a0*/  SHF.R.U32.HI R61, RZ, 0x3, R61 ;  /* 0x00000003ff3d7819 */ /* 0x000fe4000001163d */
[-C--:B----4-:R-:W-:Y:S02]  /*143b0*/  ISETP.GE.AND P0, PT, R16, R3.reuse, PT ;  /* 0x000000031000720c */ /* 0x090fe40003f06270 */
[----:B------:R-:W-:-:S11]  /*143c0*/  ISETP.GE.AND P1, PT, R214, R3, PT ;  /* 0x00000003d600720c */ /* 0x000fd60003f26270 */
[----:B0-----:R-:W-:Y:S05]  /*143d0*/  @P0 BRA `(.L_x_2861) ;  /* 0x0000000400800947 */ /* 0x001fea0003800000 */
[----:B--2---:R-:W2:Y:S04]  /*143e0*/  LDL R20, [R1+0x80] ;  /* 0x0000800001147983 */ /* 0x004ea80000100800 */
[----:B------:R-:W4:Y:S01]  /*143f0*/  LDL R64, [R1+0x1b0] ;  /* 0x0001b00001407983 */ /* 0x000f220000100800 */
[--C-:B------:R-:W-:Y:S01]  /*14400*/  HADD2.F32 R53, -RZ, R106.reuse.H1_H1 ;  /* 0x3000006aff357230 */ /* 0x100fe20000004100 */
[----:B------:R-:W-:Y:S01]  /*14410*/  SHF.R.U64 R30, R30, 0x10, R31 ;  /* 0x000000101e1e7819 */ /* 0x000fe2000000121f */
[--C-:B------:R-:W-:Y:S02]  /*14420*/  HADD2.F32 R51, -RZ, R107.reuse.H1_H1 ;  /* 0x3000006bff337230 */ /* 0x100fe40000004100 */
[----:B------:R-:W-:Y:S02]  /*14430*/  HADD2.F32 R106, -RZ, R106.H0_H0 ;  /* 0x2000006aff6a7230 */ /* 0x000fe40000004100 */
[----:B------:R-:W-:Y:S01]  /*14440*/  HADD2.F32 R107, -RZ, R107.H0_H0 ;  /* 0x2000006bff6b7230 */ /* 0x000fe20000004100 */
[----:B--2---:R-:W-:-:S04]  /*14450*/  LEA.HI R20, R3, R20, RZ, 0x1d ;  /* 0x0000001403147211 */ /* 0x004fc800078fe8ff */
[----:B------:R-:W-:Y:S01]  /*14460*/  SHF.R.S32.HI R41, RZ, 0x1f, R20 ;  /* 0x0000001fff297819 */ /* 0x000fe20000011414 */
[----:B-1----:R-:W-:-:S03]  /*14470*/  IMAD.SHL.U32 R21, R20, 0x8, RZ ;  /* 0x0000000814157824 */ /* 0x002fc600078e00ff */
[----:B------:R-:W-:Y:S02]  /*14480*/  LEA.HI R41, R41, R20, RZ, 0x3 ;  /* 0x0000001429297211 */ /* 0x000fe400078f18ff */
[----:B------:R-:W-:Y:S02]  /*14490*/  LOP3.LUT R20, R63, 0x38, R21, 0xf8, !PT ;  /* 0x000000383f147812 */ /* 0x000fe400078ef815 */
[----:B------:R-:W-:Y:S02]  /*144a0*/  SHF.L.U32 R41, R41, 0xa, RZ ;  /* 0x0000000a29297819 */ /* 0x000fe400000006ff */
[----:B------:R-:W-:Y:S02]  /*144b0*/  LOP3.LUT R20, R20, R61, RZ, 0x3c, !PT ;  /* 0x0000003d14147212 */ /* 0x000fe400078e3cff */
[----:B------:R-:W-:Y:S02]  /*144c0*/  LOP3.LUT R21, R41, 0x7fffe000, RZ, 0xc0, !PT ;  /* 0x7fffe00029157812 */ /* 0x000fe400078ec0ff */
[----:B----4-:R-:W0:Y:S02]  /*144d0*/  LDS.128 R40, [R64] ;  /* 0x0000000040287984 */ /* 0x010e240000000c00 */
[----:B-----5:R-:W-:-:S02]  /*144e0*/  IADD3 R20, R20, R21, R59 ;  /* 0x0000001514147210 */ /* 0x020fc40007ffe03b */
[----:B------:R-:W-:Y:S02]  /*144f0*/  SHF.R.U64 R21, R28, 0x10, R29 ;  /* 0x000000101c157819 */ /* 0x000fe4000000121d */
[----:B------:R-:W-:Y:S01]  /*14500*/  SHF.R.U64 R28, R32, 0x10, R33 ;  /* 0x00000010201c7819 */ /* 0x000fe20000001221 */
[----:B------:R-:W-:Y:S01]  /*14510*/  IMAD R20, R20, 0x2, R23 ;  /* 0x0000000214147824 */ /* 0x000fe200078e0217 */
[----:B------:R-:W-:Y:S01]  /*14520*/  SHF.R.U32.HI R32, RZ, 0x10, R33 ;  /* 0x00000010ff207819 */ /* 0x000fe20000011621 */
[----:B------:R-:W-:Y:S01]  /*14530*/  HADD2.F32 R21, -RZ, R21.H0_H0 ;  /* 0x20000015ff157230 */ /* 0x000fe20000004100 */
[----:B------:R-:W-:Y:S02]  /*14540*/  SHF.R.U32.HI R33, RZ, 0x10, R31 ;  /* 0x00000010ff217819 */ /* 0x000fe4000001161f */
[----:B------:R-:W1:Y:S01]  /*14550*/  LDS.128 R44, [R20+0x14400] ;  /* 0x01440000142c7984 */ /* 0x000e620000000c00 */
[----:B------:R-:W-:Y:S01]  /*14560*/  SHF.R.U32.HI R29, RZ, 0x10, R29 ;  /* 0x00000010ff1d7819 */ /* 0x000fe2000001161d */
[----:B------:R-:W-:Y:S01]  /*14570*/  HADD2.F32 R32, -RZ, R32.H0_H0 ;  /* 0x20000020ff207230 */ /* 0x000fe20000004100 */
[----:B------:R-:W-:-:S02]  /*14580*/  SHF.R.U64 R31, R34, 0x10, R35 ;  /* 0x00000010221f7819 */ /* 0x000fc40000001223 */
[----:B------:R-:W-:Y:S01]  /*14590*/  SHF.R.U32.HI R35, RZ, 0x10, R35 ;  /* 0x00000010ff237819 */ /* 0x000fe20000011623 */
        /* <DEDUP_REMOVED lines=8> */
[--C-:B-1----:R-:W-:Y:S02]  /*14620*/  HADD2.F32 R52, -RZ, R45.reuse.H0_H0 ;  /* 0x2000002dff347230 */ /* 0x102fe40000004100 */
[----:B------:R-:W-:Y:S02]  /*14630*/  HADD2.F32 R54, -RZ, R45.H1_H1 ;  /* 0x3000002dff367230 */ /* 0x000fe40000004100 */
[----:B------:R-:W-:Y:S02]  /*14640*/  HADD2.F32 R45, -RZ, R44.H0_H0 ;  /* 0x2000002cff2d7230 */ /* 0x000fe40000004100 */
[C---:B------:R-:W-:Y:S01]  /*14650*/  FMUL.FTZ R56, R52.reuse, R53 ;  /* 0x0000003534387220 */ /* 0x040fe20000410000 */
[----:B------:R-:W-:Y:S01]  /*14660*/  FMUL.FTZ R52, R52, R51 ;  /* 0x0000003334347220 */ /* 0x000fe20000410000 */
[----:B------:R-:W-:-:S02]  /*14670*/  HADD2.F32 R55, -RZ, R46.H0_H0 ;  /* 0x2000002eff377230 */ /* 0x000fc40000004100 */
[----:B------:R-:W-:Y:S01]  /*14680*/  FFMA.FTZ R56, R34, R51, -R56 ;  /* 0x0000003322387223 */ /* 0x000fe20000010838 */
[C---:B------:R-:W-:Y:S01]  /*14690*/  FMUL.FTZ R51, R54.reuse, R32 ;  /* 0x0000002036337220 */ /* 0x040fe20000410000 */
[----:B------:R-:W-:Y:S01]  /*146a0*/  FMUL.FTZ R54, R54, R29 ;  /* 0x0000001d36367220 */ /* 0x000fe20000410000 */
[----:B------:R-:W-:Y:S01]  /*146b0*/  FFMA.FTZ R52, R34, R53, R52 ;  /* 0x0000003522347223 */ /* 0x000fe20000010034 */
[C---:B------:R-:W-:Y:S01]  /*146c0*/  FMUL.FTZ R34, R45.reuse, R106 ;  /* 0x0000006a2d227220 */ /* 0x040fe20000410000 */
[C---:B------:R-:W-:Y:S01]  /*146d0*/  FFMA.FTZ R29, R48.reuse, R29, -R51 ;  /* 0x0000001d301d7223 */ /* 0x040fe20000010833 */
[----:B------:R-:W-:Y:S02]  /*146e0*/  HADD2.F32 R51, -RZ, R105.H0_H0 ;  /* 0x20000069ff337230 */ /* 0x000fe40000004100 */
[----:B------:R-:W-:Y:S01]  /*146f0*/  FFMA.FTZ R54, R48, R32, R54 ;  /* 0x0000002030367223 */ /* 0x000fe20000010036 */
[----:B------:R-:W-:Y:S01]  /*14700*/  FMUL.FTZ R45, R45, R107 ;  /* 0x0000006b2d2d7220 */ /* 0x000fe20000410000 */
[----:B------:R-:W-:-:S02]  /*14710*/  HADD2.F32 R48, -RZ, R108.H0_H0 ;  /* 0x2000006cff307230 */ /* 0x000fc40000004100 */
[----:B------:R-:W-:Y:S01]  /*14720*/  FFMA.FTZ R34, R41, R107, -R34 ;  /* 0x0000006b29227223 */ /* 0x000fe20000010822 */
[----:B------:R-:W-:Y:S01]  /*14730*/  FMUL.FTZ R60, R55, R51 ;  /* 0x00000033373c7220 */ /* 0x000fe20000410000 */
[----:B------:R-:W-:Y:S02]  /*14740*/  HADD2.F32 R57, -RZ, R47.H0_H0 ;  /* 0x2000002fff397230 */ /* 0x000fe40000004100 */
[----:B------:R-:W-:Y:S01]  /*14750*/  FFMA.FTZ R32, R41, R106, R45 ;  /* 0x0000006a29207223 */ /* 0x000fe2000001002d */
[----:B------:R-:W-:Y:S02]  /*14760*/  HADD2.F32 R108, -RZ, R108.H1_H1 ;  /* 0x3000006cff6c7230 */ /* 0x000fe40000004100 */
[-C--:B------:R-:W-:Y:S01]  /*14770*/  FFMA.FTZ R41, R49, R48.reuse, -R60 ;  /* 0x0000003031297223 */ /* 0x080fe2000001083c */
[----:B------:R-:W-:Y:S02]  /*14780*/  HADD2.F32 R105, -RZ, R105.H1_H1 ;  /* 0x30000069ff697230 */ /* 0x000fe40000004100 */
[----:B------:R-:W-:Y:S01]  /*14790*/  FMUL.FTZ R58, R55, R48 ;  /* 0x00000030373a7220 */ /* 0x000fe20000410000 */
[----:B------:R-:W-:-:S02]  /*147a0*/  HADD2.F32 R60, -RZ, R33.H0_H0 ;  /* 0x20000021ff3c7230 */ /* 0x000fc40000004100 */
[CC--:B------:R-:W-:Y:S01]  /*147b0*/  FMUL.FTZ R62, R57.reuse, R108.reuse ;  /* 0x0000006c393e7220 */ /* 0x0c0fe20000410000 */
[----:B------:R-:W-:Y:S02]  /*147c0*/  HADD2.F32 R47, -RZ, R47.H1_H1 ;  /* 0x3000002fff2f7230 */ /* 0x000fe40000004100 */
[----:B------:R-:W-:Y:S01]  /*147d0*/  FMUL.FTZ R33, R57, R105 ;  /* 0x0000006939217220 */ /* 0x000fe20000410000 */
[----:B------:R-:W-:Y:S02]  /*147e0*/  HADD2.F32 R48, -RZ, R35.H0_H0 ;  /* 0x20000023ff307230 */ /* 0x000fe40000004100 */
[----:B------:R-:W-:Y:S01]  /*147f0*/  FFMA.FTZ R49, R49, R51, R58 ;  /* 0x0000003331317223 */ /* 0x000fe2000001003a */
[C---:B------:R-:W-:Y:S01]  /*14800*/  FFMA.FTZ R35, R50.reuse, R105, R62 ;  /* 0x0000006932237223 */ /* 0x040fe2000001003e */
[----:B------:R-:W-:Y:S01]  /*14810*/  FFMA.FTZ R108, R50, R108, -R33 ;  /* 0x0000006c326c7223 */ /* 0x000fe20000010821 */
        /* <DEDUP_REMOVED lines=8> */
[----:B------:R-:W-:Y:S02]  /*148a0*/  HADD2.F32 R40, -RZ, R40.H1_H1 ;  /* 0x30000028ff287230 */ /* 0x000fe40000004100 */
[----:B------:R-:W-:Y:S01]  /*148b0*/  FMUL.FTZ R43, R44, R45 ;  /* 0x0000002d2c2b7220 */ /* 0x000fe20000410000 */
[----:B------:R-:W-:-:S02]  /*148c0*/  HADD2.F32 R42, -RZ, R42.H1_H1 ;  /* 0x3000002aff2a7230 */ /* 0x000fc40000004100 */
[----:B------:R-:W-:Y:S01]  /*148d0*/  FMUL.FTZ R51, R46, R31 ;  /* 0x0000001f2e337220 */ /* 0x000fe20000410000 */
[----:B------:R-:W-:Y:S01]  /*148e0*/  FMUL.FTZ R44, R44, R21 ;  /* 0x000000152c2c7220 */ /* 0x000fe20000410000 */
[----:B------:R-:W-:Y:S01]  /*148f0*/  FMUL.FTZ R46, R46, R47 ;  /* 0x0000002f2e2e7220 */ /* 0x000fe20000410000 */
[----:B------:R-:W-:Y:S01]  /*14900*/  FFMA.FTZ R43, R40, R21, -R43 ;  /* 0x00000015282b7223 */ /* 0x000fe2000001082b */
[----:B------:R-:W-:Y:S01]  /*14910*/  FFMA.FTZ R30, R42, R47, -R51 ;  /* 0x0000002f2a1e7223 */ /* 0x000fe20000010833 */
[----:B------:R-:W-:Y:S01]  /*14920*/  FFMA.FTZ R45, R40, R45, R44 ;  /* 0x0000002d282d7223 */ /* 0x000fe2000001002c */
        /* <DEDUP_REMOVED lines=8> */
[----:B------:R-:W-:Y:S02]  /*149b0*/  F2FP.F16.F32.PACK_AB R32, R45, R32 ;  /* 0x000000202d20723e */ /* 0x000fe400000000ff */
[----:B------:R-:W-:-:S05]  /*149c0*/  F2FP.F16.F32.PACK_AB R34, R46, R49 ;  /* 0x000000312e22723e */ /* 0x000fca00000000ff */
[----:B------:R0:W-:Y:S02]  /*149d0*/  STS.128 [R20+0x14400], R32 ;  /* 0x0144002014007388 */ /* 0x0001e40000000c00 */
.L_x_2861:
[----:B------:R-:W-:Y:S05]  /*149e0*/  BSYNC B2 ;  /* 0x0000000000027941 */ /* 0x000fea0003800000 */
.L_x_2860:
[----:B------:R-:W-:Y:S05]  /*149f0*/  @P1 BRA `(.L_x_2859) ;  /* 0x0000000400ac1947 */ /* 0x000fea0003800000 */
[----:B-1----:R-:W4:Y:S04]  /*14a00*/  LDL R21, [R1+0x12c] ;  /* 0x00012c0001157983 */ /* 0x002f280000100800 */
[----:B0-2---:R-:W2:Y:S01]  /*14a10*/  LDL R20, [R1+0x11c] ;  /* 0x00011c0001147983 */ /* 0x005ea20000100800 */
[----:B------:R-:W-:Y:S01]  /*14a20*/  SHF.R.U32.HI R43, RZ, 0x10, R37 ;  /* 0x00000010ff2b7819 */ /* 0x000fe20000011625 */
[----:B------:R-:W-:Y:S01]  /*14a30*/  HADD2.F32 R49, -RZ, R96.H1_H1 ;  /* 0x30000060ff317230 */ /* 0x000fe20000004100 */
[----:B------:R-:W-:Y:S01]  /*14a40*/  SHF.R.U32.HI R40, RZ, 0x10, R25 ;  /* 0x00000010ff287819 */ /* 0x000fe20000011619 */
[----:B------:R-:W-:Y:S02]  /*14a50*/  HADD2.F32 R51, -RZ, R95.H1_H1 ;  /* 0x3000005fff337230 */ /* 0x000fe40000004100 */
[----:B------:R-:W-:-:S02]  /*14a60*/  HADD2.F32 R50, -RZ, R43.H0_H0 ;  /* 0x2000002bff327230 */ /* 0x000fc40000004100 */
[----:B------:R-:W-:Y:S02]  /*14a70*/  HADD2.F32 R48, -RZ, R95.H0_H0 ;  /* 0x2000005fff307230 */ /* 0x000fe40000004100 */
[----:B------:R-:W-:Y:S02]  /*14a80*/  HADD2.F32 R96, -RZ, R96.H0_H0 ;  /* 0x20000060ff607230 */ /* 0x000fe40000004100 */
[----:B----4-:R-:W-:Y:S01]  /*14a90*/  IMAD.MOV.U32 R28, RZ, RZ, R21 ;  /* 0x000000ffff1c7224 */ /* 0x010fe200078e0015 */
[----:B------:R-:W-:Y:S02]  /*14aa0*/  SHF.R.S32.HI R21, RZ, 0x1f, R214 ;  /* 0x0000001fff157819 */ /* 0x000fe400000114d6 */
[----:B--2---:R-:W-:Y:S02]  /*14ab0*/  R2UR UR4, R20 ;  /* 0x00000000140472ca */ /* 0x004fe400000e0000 */
[----:B------:R-:W-:Y:S02]  /*14ac0*/  LEA.HI R20, R21, R214, RZ, 0x6 ;  /* 0x000000d615147211 */ /* 0x000fe400078f30ff */
[----:B------:R-:W-:-:S02]  /*14ad0*/  LEA.HI R3, R3, R28, RZ, 0x1d ;  /* 0x0000001c03037211 */ /* 0x000fc400078fe8ff */
[----:B------:R-:W-:Y:S01]  /*14ae0*/  LEA.HI R21, R21, R214, RZ, 0x3 ;  /* 0x000000d615157211 */ /* 0x000fe200078f18ff */
[----:B------:R-:W-:Y:S01]  /*14af0*/  IMAD.SHL.U32 R20, R20, 0x80, RZ ;  /* 0x0000008014147824 */ /* 0x000fe200078e00ff */
[----:B------:R-:W-:Y:S02]  /*14b00*/  SHF.R.S32.HI R28, RZ, 0x1f, R3 ;  /* 0x0000001fff1c7819 */ /* 0x000fe40000011403 */
[----:B------:R-:W-:Y:S02]  /*14b10*/  LOP3.LUT R29, R63, 0x38, R21, 0xf8, !PT ;  /* 0x000000383f1d7812 */ /* 0x000fe400078ef815 */
[----:B------:R-:W-:Y:S01]  /*14b20*/  LOP3.LUT R21, R20, 0xffffe000, RZ, 0xc0, !PT ;  /* 0xffffe00014157812 */ /* 0x000fe200078ec0ff */
[----:B------:R-:W-:Y:S01]  /*14b30*/  IMAD.SHL.U32 R20, R3, 0x8, RZ ;  /* 0x0000000803147824 */ /* 0x000fe200078e00ff */
[----:B------:R-:W-:Y:S02]  /*14b40*/  LEA.HI R28, R28, R3, RZ, 0x3 ;  /* 0x000000031c1c7211 */ /* 0x000fe400078f18ff */
[----:B------:R-:W-:-:S02]  /*14b50*/  LOP3.LUT R30, R29, R61, RZ, 0x3c, !PT ;  /* 0x0000003d1d1e7212 */ /* 0x000fc400078e3cff */
[----:B------:R-:W-:Y:S02]  /*14b60*/  LOP3.LUT R20, R63, 0x38, R20, 0xf8, !PT ;  /* 0x000000383f147812 */ /* 0x000fe400078ef814 */
[----:B------:R-:W-:Y:S02]  /*14b70*/  SHF.L.U32 R28, R28, 0xa, RZ ;  /* 0x0000000a1c1c7819 */ /* 0x000fe400000006ff */
[----:B-----5:R-:W-:Y:S02]  /*14b80*/  IADD3 R3, R30, R21, R59 ;  /* 0x000000151e037210 */ /* 0x020fe40007ffe03b */
[----:B------:R-:W-:Y:S02]  /*14b90*/  LOP3.LUT R20, R20, R61, RZ, 0x3c, !PT ;  /* 0x0000003d14147212 */ /* 0x000fe400078e3cff */
[----:B------:R-:W-:Y:S02]  /*14ba0*/  LOP3.LUT R21, R28, 0x7fffe000, RZ, 0xc0, !PT ;  /* 0x7fffe0001c157812 */ /* 0x000fe400078ec0ff */
[----:B------:R-:W-:-:S02]  /*14bb0*/  LEA R3, R3, UR4, 0x1 ;  /* 0x0000000403037c11 */ /* 0x000fc4000f8e08ff */
[----:B------:R-:W-:Y:S02]  /*14bc0*/  IADD3 R20, R20, R21, R59 ;  /* 0x0000001514147210 */ /* 0x000fe40007ffe03b */
[----:B------:R-:W-:Y:S01]  /*14bd0*/  SHF.R.U64 R21, R24, 0x10, R25 ;  /* 0x0000001018157819 */ /* 0x000fe20000001219 */
[----:B------:R-:W0:Y:S01]  /*14be0*/  LDS.128 R28, [R3] ;  /* 0x00000000031c7984 */ /* 0x000e220000000c00 */
[----:B------:R-:W-:Y:S01]  /*14bf0*/  SHF.R.U64 R25, R26, 0x10, R27 ;  /* 0x000000101a197819 */ /* 0x000fe2000000121b */
[----:B------:R-:W-:Y:S01]  /*14c00*/  IMAD R20, R20, 0x2, R23 ;  /* 0x0000000214147824 */ /* 0x000fe200078e0217 */
[--C-:B------:R-:W-:Y:S01]  /*14c10*/  SHF.R.U64 R26, R38, 0x10, R39.reuse ;  /* 0x00000010261a7819 */ /* 0x100fe20000001227 */
[----:B------:R-:W-:Y:S01]  /*14c20*/  HADD2.F32 R21, -RZ, R21.H0_H0 ;  /* 0x20000015ff157230 */ /* 0x000fe20000004100 */
[----:B------:R-:W-:Y:S01]  /*14c30*/  SHF.R.U32.HI R38, RZ, 0x10, R39 ;  /* 0x00000010ff267819 */ /* 0x000fe20000011627 */
[----:B------:R-:W-:Y:S01]  /*14c40*/  HADD2.F32 R25, -RZ, R25.H0_H0 ;  /* 0x20000019ff197230 */ /* 0x000fe20000004100 */
[----:B------:R-:W1:Y:S01]  /*14c50*/  LDS.128 R32, [R20+0x14400] ;  /* 0x0144000014207984 */ /* 0x000e620000000c00 */
[----:B------:R-:W-:-:S02]  /*14c60*/  SHF.R.U64 R24, R36, 0x10, R37 ;  /* 0x0000001024187819 */ /* 0x000fc40000001225 */
[----:B------:R-:W-:Y:S01]  /*14c70*/  SHF.R.U32.HI R27, RZ, 0x10, R27 ;  /* 0x00000010ff1b7819 */ /* 0x000fe2000001161b */
[--C-:B0-----:R-:W-:Y:S02]  /*14c80*/  HADD2.F32 R44, -RZ, R29.reuse.H0_H0 ;  /* 0x2000001dff2c7230 */ /* 0x101fe40000004100 */
[----:B------:R-:W-:Y:S02]  /*14c90*/  HADD2.F32 R39, -RZ, R29.H1_H1 ;  /* 0x3000001dff277230 */ /* 0x000fe40000004100 */
[----:B------:R-:W-:Y:S02]  /*14ca0*/  HADD2.F32 R37, -RZ, R28.H0_H0 ;  /* 0x2000001cff257230 */ /* 0x000fe40000004100 */
[----:B------:R-:W-:Y:S02]  /*14cb0*/  HADD2.F32 R29, -RZ, R31.H0_H0 ;  /* 0x2000001fff1d7230 */ /* 0x000fe40000004100 */
[--C-:B-1----:R-:W-:Y:S02]  /*14cc0*/  HADD2.F32 R46, -RZ, R33.reuse.H0_H0 ;  /* 0x20000021ff2e7230 */ /* 0x102fe40000004100 */
[----:B------:R-:W-:-:S02]  /*14cd0*/  HADD2.F32 R47, -RZ, R33.H1_H1 ;  /* 0x30000021ff2f7230 */ /* 0x000fc40000004100 */
[----:B------:R-:W-:Y:S02]  /*14ce0*/  HADD2.F32 R45, -RZ, R32.H0_H0 ;  /* 0x20000020ff2d7230 */ /* 0x000fe40000004100 */
[C---:B------:R-:W-:Y:S01]  /*14cf0*/  FMUL.FTZ R33, R46.reuse, R51 ;  /* 0x000000332e217220 */ /* 0x040fe20000410000 */
[-C--:B------:R-:W-:Y:S01]  /*14d00*/  FMUL.FTZ R43, R46, R49.reuse ;  /* 0x000000312e2b7220 */ /* 0x080fe20000410000 */
[----:B------:R-:W-:Y:S02]  /*14d10*/  HADD2.F32 R46, -RZ, R40.H0_H0 ;  /* 0x20000028ff2e7230 */ /* 0x000fe40000004100 */
[C---:B------:R-:W-:Y:S01]  /*14d20*/  FMUL.FTZ R52, R47.reuse, R50 ;  /* 0x000000322f347220 */ /* 0x040fe20000410000 */
[C---:B------:R-:W-:Y:S01]  /*14d30*/  FFMA.FTZ R33, R44.reuse, R49, -R33 ;  /* 0x000000312c217223 */ /* 0x040fe20000010821 */
[----:B------:R-:W-:Y:S01]  /*14d40*/  FFMA.FTZ R40, R44, R51, R43 ;  /* 0x000000332c287223 */ /* 0x000fe2000001002b */
[----:B------:R-:W-:Y:S02]  /*14d50*/  HADD2.F32 R41, -RZ, R35.H0_H0 ;  /* 0x20000023ff297230 */ /* 0x000fe40000004100 */
[-C--:B------:R-:W-:Y:S01]  /*14d60*/  FMUL.FTZ R54, R47, R46.reuse ;  /* 0x0000002e2f367220 */ /* 0x080fe20000410000 */
[----:B------:R-:W-:Y:S01]  /*14d70*/  FFMA.FTZ R44, R39, R46, -R52 ;  /* 0x0000002e272c7223 */ /* 0x000fe20000010834 */
[----:B------:R-:W-:Y:S01]  /*14d80*/  FMUL.FTZ R46, R45, R48 ;  /* 0x000000302d2e7220 */ /* 0x000fe20000410000 */
[----:B------:R-:W-:-:S02]  /*14d90*/  HADD2.F32 R47, -RZ, R94.H0_H0 ;  /* 0x2000005eff2f7230 */ /* 0x000fc40000004100 */
[-C--:B------:R-:W-:Y:S01]  /*14da0*/  FMUL.FTZ R49, R45, R96.reuse ;  /* 0x000000602d317220 */ /* 0x080fe20000410000 */
[----:B------:R-:W-:Y:S02]  /*14db0*/  HADD2.F32 R94, -RZ, R94.H1_H1 ;  /* 0x3000005eff5e7230 */ /* 0x000fe40000004100 */
[----:B------:R-:W-:Y:S01]  /*14dc0*/  FFMA.FTZ R43, R37, R96, -R46 ;  /* 0x00000060252b7223 */ /* 0x000fe2000001082e */
[----:B------:R-:W-:Y:S02]  /*14dd0*/  HADD2.F32 R46, -RZ, R97.H1_H1 ;  /* 0x30000061ff2e7230 */ /* 0x000fe40000004100 */
[----:B------:R-:W-:Y:S01]  /*14de0*/  FFMA.FTZ R39, R39, R50, R54 ;  /* 0x0000003227277223 */ /* 0x000fe20000010036 */
[----:B------:R-:W-:Y:S01]  /*14df0*/  FFMA.FTZ R37, R37, R48, R49 ;  /* 0x0000003025257223 */ /* 0x000fe20000010031 */
[----:B------:R-:W-:Y:S02]  /*14e00*/  HADD2.F32 R42, -RZ, R34.H0_H0 ;  /* 0x20000022ff2a7230 */ /* 0x000fe40000004100 */
[----:B------:R-:W-:Y:S01]  /*14e10*/  FMUL.FTZ R50, R41, R94 ;  /* 0x0000005e29327220 */ /* 0x000fe20000410000 */
[----:B------:R-:W-:-:S02]  /*14e20*/  HADD2.F32 R48, -RZ, R38.H0_H0 ;  /* 0x20000026ff307230 */ /* 0x000fc40000004100 */
[-C--:B------:R-:W-:Y:S01]  /*14e30*/  FMUL.FTZ R41, R41, R46.reuse ;  /* 0x0000002e29297220 */ /* 0x080fe20000410000 */
[----:B------:R-:W-:Y:S02]  /*14e40*/  HADD2.F32 R35, -RZ, R35.H1_H1 ;  /* 0x30000023ff237230 */ /* 0x000fe40000004100 */
[----:B------:R-:W-:Y:S01]  /*14e50*/  FMUL.FTZ R49, R42, R47 ;  /* 0x0000002f2a317220 */ /* 0x000fe20000410000 */
[----:B------:R-:W-:Y:S02]  /*14e60*/  HADD2.F32 R38, -RZ, R27.H0_H0 ;  /* 0x2000001bff267230 */ /* 0x000fe40000004100 */
[C---:B------:R-:W-:Y:S01]  /*14e70*/  FFMA.FTZ R50, R29.reuse, R46, -R50 ;  /* 0x0000002e1d327223 */ /* 0x040fe20000010832 */
[----:B------:R-:W-:Y:S02]  /*14e80*/  HADD2.F32 R45, -RZ, R97.H0_H0 ;  /* 0x20000061ff2d7230 */ /* 0x000fe40000004100 */
[----:B------:R-:W-:Y:S01]  /*14e90*/  FFMA.FTZ R41, R29, R94, R41 ;  /* 0x0000005e1d297223 */ /* 0x000fe20000010029 */
[----:B------:R-:W-:-:S02]  /*14ea0*/  HADD2.F32 R36, -RZ, R30.H0_H0 ;  /* 0x2000001eff247230 */ /* 0x000fc40000004100 */
[C---:B------:R-:W-:Y:S01]  /*14eb0*/  FMUL.FTZ R52, R35.reuse, R48 ;  /* 0x0000003023347220 */ /* 0x040fe20000410000 */
[----:B------:R-:W-:Y:S02]  /*14ec0*/  HADD2.F32 R31, -RZ, R31.H1_H1 ;  /* 0x3000001fff1f7230 */ /* 0x000fe40000004100 */
[----:B------:R-:W-:Y:S01]  /*14ed0*/  FMUL.FTZ R46, R35, R38 ;  /* 0x00000026232e7220 */ /* 0x000fe20000410000 */
[----:B------:R-:W-:Y:S02]  /*14ee0*/  HADD2.F32 R32, -RZ, R32.H1_H1 ;  /* 0x30000020ff207230 */ /* 0x000fe40000004100 */
[-C--:B------:R-:W-:Y:S01]  /*14ef0*/  FMUL.FTZ R51, R42, R45.reuse ;  /* 0x0000002d2a337220 */ /* 0x080fe20000410000 */
[----:B------:R-:W-:Y:S02]  /*14f00*/  HADD2.F32 R34, -RZ, R34.H1_H1 ;  /* 0x30000022ff227230 */ /* 0x000fe40000004100 */
[----:B------:R-:W-:Y:S01]  /*14f10*/  FFMA.FTZ R42, R36, R45, -R49 ;  /* 0x0000002d242a7223 */ /* 0x000fe20000010831 */
        /* <DEDUP_REMOVED lines=25> */
.L_x_2859:
[----:B------:R-:W-:Y:S05]  /*150b0*/  BSYNC B1 ;  /* 0x0000000000017941 */ /* 0x000fea0003800000 */
.L_x_2858:
[----:B----4-:R-:W-:-:S05]  /*150c0*/  VIADD R3, R225, 0x60 ;  /* 0x00000060e1037836 */ /* 0x010fca0000000000 */
[----:B------:R-:W-:-:S13]  /*150d0*/  ISETP.GE.AND P0, PT, R3, R0, PT ;  /* 0x000000000300720c */ /* 0x000fda0003f06270 */
[----:B------:R-:W-:Y:S05]  /*150e0*/  @P0 BRA `(.L_x_2829) ;  /* 0x0000000c00880947 */ /* 0x000fea0003800000 */
[----:B------:R4:W5:Y:S01]  /*150f0*/  LDL R46, [R1+0x11c] ;  /* 0x00011c00012e7983 */ /* 0x0009620000100800 */
[----:B-1----:R-:W1:Y:S01]  /*15100*/  LDC R21, c[0x0][0x3f4] ;  /* 0x0000fd00ff157b82 */ /* 0x002e620000000800 */
[----:B------:R-:W-:Y:S01]  /*15110*/  BSSY B1, `(.L_x_2862) ;  /* 0x000006e000017945 */ /* 0x000fe20003800000 */
[-C--:B-1----:R-:W-:Y:S02]  /*15120*/  ISETP.GE.AND P0, PT, R16, R21.reuse, PT ;  /* 0x000000151000720c */ /* 0x082fe40003f06270 */
[----:B------:R-:W-:-:S11]  /*15130*/  ISETP.GE.AND P1, PT, R214, R21, PT ;  /* 0x00000015d600720c */ /* 0x000fd60003f26270 */
[----:B----4-:R-:W-:Y:S05]  /*15140*/  @P0 BRA `(.L_x_2863) ;  /* 0x0000000400a80947 */ /* 0x010fea0003800000 */
[----:B------:R-:W4:Y:S01]  /*15150*/  LDL R25, [R1+0x80] ;  /* 0x0000800001197983 */ /* 0x000f220000100800 */
[----:B------:R-:W-:Y:S01]  /*15160*/  SHF.R.S32.HI R0, RZ, 0x1f, R3 ;  /* 0x0000001fff007819 */ /* 0x000fe20000011403 */
[----:B------:R-:W-:Y:S01]  /*15170*/  IMAD.SHL.U32 R24, R3, 0x40, RZ ;  /* 0x0000004003187824 */ /* 0x000fe200078e00ff */
[----:B-----5:R-:W-:Y:S01]  /*15180*/  R2UR UR4, R46 ;  /* 0x000000002e0472ca */ /* 0x020fe200000e0000 */
[--C-:B------:R-:W-:Y:S01]  /*15190*/  HADD2.F32 R37, -RZ, R98.reuse.H1_H1 ;  /* 0x30000062ff257230 */ /* 0x100fe20000004100 */
[----:B0-2---:R-:W-:Y:S01]  /*151a0*/  LEA.HI R20, R0, R3, RZ, 0x3 ;  /* 0x0000000300147211 */ /* 0x005fe200078f18ff */
[----:B------:R-:W-:Y:S01]  /*151b0*/  HADD2.F32 R36, -RZ, R101.H1_H1 ;  /* 0x30000065ff247230 */ /* 0x000fe20000004100 */
[----:B------:R-:W-:Y:S01]  /*151c0*/  LOP3.LUT R27, R24, 0x1c0, RZ, 0xc0, !PT ;  /* 0x000001c0181b7812 */ /* 0x000fe200078ec0ff */
[----:B------:R-:W-:Y:S01]  /*151d0*/  HADD2.F32 R98, -RZ, R98.H0_H0 ;  /* 0x20000062ff627230 */ /* 0x000fe20000004100 */
[----:B------:R-:W-:Y:S01]  /*151e0*/  SHF.R.U64 R10, R10, 0x10, R11 ;  /* 0x000000100a0a7819 */ /* 0x000fe2000000120b */
[----:B------:R-:W-:Y:S01]  /*151f0*/  IMAD.SHL.U32 R20, R20, 0x40, RZ ;  /* 0x0000004014147824 */ /* 0x000fe200078e00ff */
[----:B------:R-:W-:-:S02]  /*15200*/  SHF.R.U32.HI R29, RZ, 0x3, R27 ;  /* 0x00000003ff1d7819 */ /* 0x000fc4000001161b */
[----:B------:R-:W-:Y:S02]  /*15210*/  LOP3.LUT R24, R27, 0x38, R16, 0xf8, !PT ;  /* 0x000000381b187812 */ /* 0x000fe400078ef810 */
[----:B------:R-:W-:Y:S02]  /*15220*/  LOP3.LUT R28, R20, 0xfffffe00, RZ, 0xc0, !PT ;  /* 0xfffffe00141c7812 */ /* 0x000fe400078ec0ff */
[----:B------:R-:W-:Y:S02]  /*15230*/  SHF.R.U32.HI R40, RZ, 0x10, R11 ;  /* 0x00000010ff287819 */ /* 0x000fe4000001160b */
[----:B------:R-:W-:Y:S02]  /*15240*/  SHF.R.U64 R11, R12, 0x10, R13 ;  /* 0x000000100c0b7819 */ /* 0x000fe4000000120d */
[--C-:B------:R-:W-:Y:S01]  /*15250*/  SHF.R.U64 R14, R14, 0x10, R15.reuse ;  /* 0x000000100e0e7819 */ /* 0x100fe2000000120f */
[----:B------:R-:W-:Y:S01]  /*15260*/  HADD2.F32 R40, -RZ, R40.H0_H0 ;  /* 0x20000028ff287230 */ /* 0x000fe20000004100 */
[----:B------:R-:W-:Y:S01]  /*15270*/  SHF.R.U32.HI R39, RZ, 0x10, R15 ;  /* 0x00000010ff277819 */ /* 0x000fe2000001160f */
[----:B------:R-:W-:Y:S01]  /*15280*/  HADD2.F32 R11, -RZ, R11.H0_H0 ;  /* 0x2000000bff0b7230 */ /* 0x000fe20000004100 */
[----:B------:R-:W-:-:S02]  /*15290*/  SHF.R.U32.HI R43, RZ, 0x10, R9 ;  /* 0x00000010ff2b7819 */ /* 0x000fc40000011609 */
[----:B------:R-:W-:Y:S02]  /*152a0*/  SHF.R.U32.HI R45, RZ, 0x10, R13 ;  /* 0x00000010ff2d7819 */ /* 0x000fe4000001160d */
[----:B------:R-:W-:Y:S02]  /*152b0*/  SHF.R.U64 R8, R8, 0x10, R9 ;  /* 0x0000001008087819 */ /* 0x000fe40000001209 */
[----:B----4-:R-:W-:-:S04]  /*152c0*/  LEA.HI R0, R21, R25, RZ, 0x1d ;  /* 0x0000001915007211 */ /* 0x010fc800078fe8ff */
[----:B------:R-:W-:Y:S02]  /*152d0*/  SHF.R.S32.HI R25, RZ, 0x1f, R0 ;  /* 0x0000001fff197819 */ /* 0x000fe40000011400 */
[----:B------:R-:W-:Y:S02]  /*152e0*/  SHF.L.U32 R20, R0, 0x3, RZ ;  /* 0x0000000300147819 */ /* 0x000fe400000006ff */
[----:B------:R-:W-:Y:S02]  /*152f0*/  LEA.HI R25, R25, R0, RZ, 0x3 ;  /* 0x0000000019197211 */ /* 0x000fe400078f18ff */
[----:B------:R-:W-:Y:S02]  /*15300*/  LOP3.LUT R20, R27, 0x38, R20, 0xf8, !PT ;  /* 0x000000381b147812 */ /* 0x000fe400078ef814 */
[----:B------:R-:W-:Y:S01]  /*15310*/  LOP3.LUT R0, R28, R24, R29, 0xf6, !PT ;  /* 0x000000181c007212 */ /* 0x000fe200078ef61d */
[----:B------:R-:W-:Y:S01]  /*15320*/  IMAD.SHL.U32 R25, R25, 0x400, RZ ;  /* 0x0000040019197824 */ /* 0x000fe200078e00ff */
[----:B------:R-:W-:-:S02]  /*15330*/  LOP3.LUT R20, R20, R29, RZ, 0x3c, !PT ;  /* 0x0000001d14147212 */ /* 0x000fc400078e3cff */
[----:B------:R-:W-:Y:S02]  /*15340*/  LEA R0, R0, UR4, 0x1 ;  /* 0x0000000400007c11 */ /* 0x000fe4000f8e08ff */
[----:B------:R-:W-:-:S03]  /*15350*/  LOP3.LUT R29, R25, 0x7fffe000, RZ, 0xc0, !PT ;  /* 0x7fffe000191d7812 */ /* 0x000fc600078ec0ff */
[----:B------:R-:W0:Y:S01]  /*15360*/  LDS.128 R24, [R0] ;  /* 0x0000000000187984 */ /* 0x000e220000000c00 */
[----:B------:R-:W-:-:S05]  /*15370*/  IADD3 R20, R20, R29, R28 ;  /* 0x0000001d14147210 */ /* 0x000fca0007ffe01c */
[----:B------:R-:W-:-:S05]  /*15380*/  IMAD R20, R20, 0x2, R23 ;  /* 0x0000000214147824 */ /* 0x000fca00078e0217 */
[----:B------:R-:W1:Y:S01]  /*15390*/  LDS.128 R28, [R20+0x14400] ;  /* 0x01440000141c7984 */ /* 0x000e620000000c00 */
[--C-:B0-----:R-:W-:Y:S02]  /*153a0*/  HADD2.F32 R15, -RZ, R27.reuse.H0_H0 ;  /* 0x2000001bff0f7230 */ /* 0x101fe40000004100 */
[----:B------:R-:W-:Y:S02]  /*153b0*/  HADD2.F32 R33, -RZ, R27.H1_H1 ;  /* 0x3000001bff217230 */ /* 0x000fe40000004100 */
[--C-:B------:R-:W-:Y:S02]  /*153c0*/  HADD2.F32 R32, -RZ, R25.reuse.H0_H0 ;  /* 0x20000019ff207230 */ /* 0x100fe40000004100 */
[----:B------:R-:W-:Y:S02]  /*153d0*/  HADD2.F32 R25, -RZ, R25.H1_H1 ;  /* 0x30000019ff197230 */ /* 0x000fe40000004100 */
[----:B------:R-:W-:Y:S02]  /*153e0*/  HADD2.F32 R13, -RZ, R24.H0_H0 ;  /* 0x20000018ff0d7230 */ /* 0x000fe40000004100 */
[----:B------:R-:W-:-:S02]  /*153f0*/  HADD2.F32 R9, -RZ, R26.H0_H0 ;  /* 0x2000001aff097230 */ /* 0x000fc40000004100 */
[--C-:B-1----:R-:W-:Y:S02]  /*15400*/  HADD2.F32 R12, -RZ, R31.reuse.H0_H0 ;  /* 0x2000001fff0c7230 */ /* 0x102fe40000004100 */
[----:B------:R-:W-:Y:S02]  /*15410*/  HADD2.F32 R27, -RZ, R31.H1_H1 ;  /* 0x3000001fff1b7230 */ /* 0x000fe40000004100 */
[--C-:B------:R-:W-:Y:S02]  /*15420*/  HADD2.F32 R34, -RZ, R29.reuse.H0_H0 ;  /* 0x2000001dff227230 */ /* 0x100fe40000004100 */
[C---:B------:R-:W-:Y:S01]  /*15430*/  FMUL.FTZ R38, R12.reuse, R37 ;  /* 0x000000250c267220 */ /* 0x040fe20000410000 */
[-C--:B------:R-:W-:Y:S01]  /*15440*/  FMUL.FTZ R42, R12, R36.reuse ;  /* 0x000000240c2a7220 */ /* 0x080fe20000410000 */
[----:B------:R-:W-:Y:S02]  /*15450*/  HADD2.F32 R35, -RZ, R29.H1_H1 ;  /* 0x3000001dff237230 */ /* 0x000fe40000004100 */
[----:B------:R-:W-:Y:S01]  /*15460*/  FFMA.FTZ R12, R15, R36, -R38 ;  /* 0x000000240f0c7223 */ /* 0x000fe20000010826 */
[----:B------:R-:W-:-:S02]  /*15470*/  HADD2.F32 R36, -RZ, R39.H0_H0 ;  /* 0x20000027ff247230 */ /* 0x000fc40000004100 */
[----:B------:R-:W-:Y:S01]  /*15480*/  FFMA.FTZ R15, R15, R37, R42 ;  /* 0x000000250f0f7223 */ /* 0x000fe2000001002a */
[----:B------:R-:W-:Y:S02]  /*15490*/  HADD2.F32 R39, -RZ, R99.H1_H1 ;  /* 0x30000063ff277230 */ /* 0x000fe40000004100 */
[C---:B------:R-:W-:Y:S01]  /*154a0*/  FMUL.FTZ R38, R27.reuse, R40 ;  /* 0x000000281b267220 */ /* 0x040fe20000410000 */
[----:B------:R-:W-:Y:S02]  /*154b0*/  HADD2.F32 R37, -RZ, R100.H1_H1 ;  /* 0x30000064ff257230 */ /* 0x000fe40000004100 */
[-C--:B------:R-:W-:Y:S01]  /*154c0*/  FMUL.FTZ R42, R27, R36.reuse ;  /* 0x000000241b2a7220 */ /* 0x080fe20000410000 */
[----:B------:R-:W-:Y:S02]  /*154d0*/  HADD2.F32 R31, -RZ, R28.H0_H0 ;  /* 0x2000001cff1f7230 */ /* 0x000fe40000004100 */
[----:B------:R-:W-:Y:S01]  /*154e0*/  FFMA.FTZ R27, R33, R36, -R38 ;  /* 0x00000024211b7223 */ /* 0x000fe20000010826 */
[----:B------:R-:W-:Y:S01]  /*154f0*/  FMUL.FTZ R41, R34, R39 ;  /* 0x0000002722297220 */ /* 0x000fe20000410000 */
[----:B------:R-:W-:-:S02]  /*15500*/  HADD2.F32 R38, -RZ, R43.H0_H0 ;  /* 0x2000002bff267230 */ /* 0x000fc40000004100 */
[-C--:B------:R-:W-:Y:S01]  /*15510*/  FMUL.FTZ R36, R34, R37.reuse ;  /* 0x0000002522247220 */ /* 0x080fe20000410000 */
[----:B------:R-:W-:Y:S02]  /*15520*/  HADD2.F32 R34, -RZ, R45.H0_H0 ;  /* 0x2000002dff227230 */ /* 0x000fe40000004100 */
[C---:B------:R-:W-:Y:S01]  /*15530*/  FFMA.FTZ R41, R32.reuse, R37, -R41 ;  /* 0x0000002520297223 */ /* 0x040fe20000010829 */
[----:B------:R-:W-:Y:S02]  /*15540*/  HADD2.F32 R100, -RZ, R100.H0_H0 ;  /* 0x20000064ff647230 */ /* 0x000fe40000004100 */
[----:B------:R-:W-:Y:S01]  /*15550*/  FFMA.FTZ R39, R32, R39, R36 ;  /* 0x0000002720277223 */ /* 0x000fe20000010024 */
[----:B------:R-:W-:Y:S01]  /*15560*/  FMUL.FTZ R32, R35, R38 ;  /* 0x0000002623207220 */ /* 0x000fe20000410000 */
[----:B------:R-:W-:Y:S02]  /*15570*/  HADD2.F32 R36, -RZ, R99.H0_H0 ;  /* 0x20000063ff247230 */ /* 0x000fe40000004100 */
[----:B------:R-:W-:Y:S01]  /*15580*/  FFMA.FTZ R44, R33, R40, R42 ;  /* 0x00000028212c7223 */ /* 0x000fe2000001002a */
[-C--:B------:R-:W-:Y:S01]  /*15590*/  FMUL.FTZ R42, R35, R34.reuse ;  /* 0x00000022232a7220 */ /* 0x080fe20000410000 */
[----:B------:R-:W-:Y:S01]  /*155a0*/  FFMA.FTZ R40, R25, R34, -R32 ;  /* 0x0000002219287223 */ /* 0x000fe20000010820 */
[----:B------:R-:W-:-:S02]  /*155b0*/  HADD2.F32 R29, -RZ, R30.H0_H0 ;  /* 0x2000001eff1d7230 */ /* 0x000fc40000004100 */
[C---:B------:R-:W-:Y:S01]  /*155c0*/  FMUL.FTZ R34, R31.reuse, R36 ;  /* 0x000000241f227220 */ /* 0x040fe20000410000 */
[----:B------:R-:W-:Y:S02]  /*155d0*/  HADD2.F32 R32, -RZ, R101.H0_H0 ;  /* 0x20000065ff207230 */ /* 0x000fe40000004100 */
[----:B------:R-:W-:Y:S01]  /*155e0*/  FMUL.FTZ R31, R31, R100 ;  /* 0x000000641f1f7220 */ /* 0x000fe20000410000 */
[----:B------:R-:W-:Y:S01]  /*155f0*/  FFMA.FTZ R42, R25, R38, R42 ;  /* 0x00000026192a7223 */ /* 0x000fe2000001002a */
[----:B------:R-:W-:Y:S01]  /*15600*/  FMUL.FTZ R38, R29, R98 ;  /* 0x000000621d267220 */ /* 0x000fe20000410000 */
[----:B------:R-:W-:Y:S02]  /*15610*/  HADD2.F32 R28, -RZ, R28.H1_H1 ;  /* 0x3000001cff1c7230 */ /* 0x000fe40000004100 */
[----:B------:R-:W-:Y:S01]  /*15620*/  FFMA.FTZ R31, R13, R36, R31 ;  /* 0x000000240d1f7223 */ /* 0x000fe2000001001f */
[----:B------:R-:W-:Y:S01]  /*15630*/  FMUL.FTZ R36, R29, R32 ;  /* 0x000000201d247220 */ /* 0x000fe20000410000 */
[----:B------:R-:W-:-:S02]  /*15640*/  HADD2.F32 R30, -RZ, R30.H1_H1 ;  /* 0x3000001eff1e7230 */ /* 0x000fc40000004100 */
[----:B------:R-:W-:Y:S01]  /*15650*/  FFMA.FTZ R34, R13, R100, -R34 ;  /* 0x000000640d227223 */ /* 0x000fe20000010822 */
[----:B------:R-:W-:Y:S02]  /*15660*/  HADD2.F32 R25, -RZ, R8.H0_H0 ;  /* 0x20000008ff197230 */ /* 0x000fe40000004100 */
[C---:B------:R-:W-:Y:S01]  /*15670*/  FFMA.FTZ R38, R9.reuse, R32, -R38 ;  /* 0x0000002009267223 */ /* 0x040fe20000010826 */
[----:B------:R-:W-:Y:S01]  /*15680*/  HADD2.F32 R29, -RZ, R10.H0_H0 ;  /* 0x2000000aff1d7230 */ /* 0x000fe20000004100 */
[----:B------:R-:W-:Y:S01]  /*15690*/  F2FP.F16.F32.PACK_AB R15, R44, R15 ;  /* 0x0000000f2c0f723e */ /* 0x000fe200000000ff */
        /* <DEDUP_REMOVED lines=21> */
.L_x_2863:
[----:B------:R-:W-:Y:S05]  /*157f0*/  BSYNC B1 ;  /* 0x0000000000017941 */ /* 0x000fea0003800000 */
.L_x_2862:
[----:B------:R-:W-:Y:S05]  /*15800*/  @P1 BRA `(.L_x_2829) ;  /* 0x0000000400c01947 */ /* 0x000fea0003800000 */
[----:B-1----:R-:W4:Y:S01]  /*15810*/  LDL R10, [R1+0x12c] ;  /* 0x00012c00010a7983 */ /* 0x002f220000100800 */
[----:B------:R-:W-:Y:S01]  /*15820*/  SHF.R.S32.HI R8, RZ, 0x1f, R3 ;  /* 0x0000001fff087819 */ /* 0x000fe20000011403 */
[----:B------:R-:W-:Y:S01]  /*15830*/  IMAD.SHL.U32 R0, R3, 0x40, RZ ;  /* 0x0000004003007824 */ /* 0x000fe200078e00ff */
[----:B------:R-:W-:Y:S01]  /*15840*/  SHF.R.S32.HI R9, RZ, 0x1f, R214 ;  /* 0x0000001fff097819 */ /* 0x000fe200000114d6 */
[--C-:B0-----:R-:W-:Y:S01]  /*15850*/  HADD2.F32 R30, -RZ, R93.reuse.H1_H1 ;  /* 0x3000005dff1e7230 */ /* 0x101fe20000004100 */
[----:B------:R-:W-:Y:S01]  /*15860*/  LEA.HI R3, R8, R3, RZ, 0x3 ;  /* 0x0000000308037211 */ /* 0x000fe200078f18ff */
[--C-:B------:R-:W-:Y:S01]  /*15870*/  HADD2.F32 R34, -RZ, R90.reuse.H1_H1 ;  /* 0x3000005aff227230 */ /* 0x100fe20000004100 */
[----:B------:R-:W-:Y:S01]  /*15880*/  LOP3.LUT R8, R0, 0x1c0, RZ, 0xc0, !PT ;  /* 0x000001c000087812 */ /* 0x000fe200078ec0ff */
[----:B------:R-:W-:Y:S01]  /*15890*/  HADD2.F32 R90, -RZ, R90.H0_H0 ;  /* 0x2000005aff5a7230 */ /* 0x000fe20000004100 */
[-C--:B------:R-:W-:Y:S01]  /*158a0*/  LEA.HI R0, R9, R214.reuse, RZ, 0x6 ;  /* 0x000000d609007211 */ /* 0x080fe200078f30ff */
[----:B------:R-:W-:Y:S01]  /*158b0*/  IMAD.SHL.U32 R3, R3, 0x40, RZ ;  /* 0x0000004003037824 */ /* 0x000fe200078e00ff */
[----:B------:R-:W-:Y:S01]  /*158c0*/  LEA.HI R9, R9, R214, RZ, 0x3 ;  /* 0x000000d609097211 */ /* 0x000fe200078f18ff */
[----:B------:R-:W-:Y:S01]  /*158d0*/  HADD2.F32 R93, -RZ, R93.H0_H0 ;  /* 0x2000005dff5d7230 */ /* 0x000fe20000004100 */
[----:B------:R-:W-:-:S02]  /*158e0*/  SHF.L.U32 R11, R0, 0x7, RZ ;  /* 0x00000007000b7819 */ /* 0x000fc400000006ff */
[----:B------:R-:W-:Y:S02]  /*158f0*/  LOP3.LUT R13, R3, 0xfffffe00, RZ, 0xc0, !PT ;  /* 0xfffffe00030d7812 */ /* 0x000fe400078ec0ff */
[----:B------:R-:W-:Y:S02]  /*15900*/  LOP3.LUT R9, R8, 0x38, R9, 0xf8, !PT ;  /* 0x0000003808097812 */ /* 0x000fe400078ef809 */
[----:B------:R-:W-:Y:S02]  /*15910*/  LOP3.LUT R12, R11, 0xffffe000, RZ, 0xc0, !PT ;  /* 0xffffe0000b0c7812 */ /* 0x000fe400078ec0ff */
[----:B-----5:R-:W-:Y:S02]  /*15920*/  R2UR UR4, R46 ;  /* 0x000000002e0472ca */ /* 0x020fe400000e0000 */
[--C-:B--2---:R-:W-:Y:S02]  /*15930*/  SHF.R.U64 R20, R74, 0x10, R75.reuse ;  /* 0x000000104a147819 */ /* 0x104fe4000000124b */
[----:B------:R-:W-:-:S02]  /*15940*/  SHF.R.U32.HI R74, RZ, 0x10, R75 ;  /* 0x00000010ff4a7819 */ /* 0x000fc4000001164b */
[--C-:B------:R-:W-:Y:S02]  /*15950*/  SHF.R.U32.HI R29, RZ, 0x10, R7.reuse ;  /* 0x00000010ff1d7819 */ /* 0x100fe40000011607 */
[----:B------:R-:W-:Y:S02]  /*15960*/  SHF.R.U64 R6, R6, 0x10, R7 ;  /* 0x0000001006067819 */ /* 0x000fe40000001207 */
[--C-:B------:R-:W-:Y:S01]  /*15970*/  SHF.R.U64 R7, R72, 0x10, R73.reuse ;  /* 0x0000001048077819 */ /* 0x100fe20000001249 */
[----:B------:R-:W-:Y:S01]  /*15980*/  HADD2.F32 R29, -RZ, R29.H0_H0 ;  /* 0x2000001dff1d7230 */ /* 0x000fe20000004100 */
[----:B------:R-:W-:Y:S02]  /*15990*/  SHF.R.U32.HI R72, RZ, 0x10, R73 ;  /* 0x00000010ff487819 */ /* 0x000fe40000011649 */
[--C-:B------:R-:W-:Y:S01]  /*159a0*/  SHF.R.U32.HI R37, RZ, 0x10, R5.reuse ;  /* 0x00000010ff257819 */ /* 0x100fe20000011605 */
[----:B------:R-:W-:Y:S01]  /*159b0*/  HADD2.F32 R7, -RZ, R7.H0_H0 ;  /* 0x20000007ff077230 */ /* 0x000fe20000004100 */
[----:B------:R-:W-:-:S02]  /*159c0*/  SHF.R.U64 R39, R4, 0x10, R5 ;  /* 0x0000001004277819 */ /* 0x000fc40000001205 */
[----:B----4-:R-:W-:Y:S02]  /*159d0*/  LEA.HI R21, R21, R10, RZ, 0x1d ;  /* 0x0000000a15157211 */ /* 0x010fe400078fe8ff */
[----:B------:R-:W-:Y:S02]  /*159e0*/  SHF.R.U32.HI R10, RZ, 0x3, R8 ;  /* 0x00000003ff0a7819 */ /* 0x000fe40000011608 */
[----:B------:R-:W-:Y:S01]  /*159f0*/  SHF.R.S32.HI R0, RZ, 0x1f, R21 ;  /* 0x0000001fff007819 */ /* 0x000fe20000011415 */
[----:B------:R-:W-:Y:S01]  /*15a00*/  IMAD.SHL.U32 R3, R21, 0x8, RZ ;  /* 0x0000000815037824 */ /* 0x000fe200078e00ff */
[----:B------:R-:W-:Y:S02]  /*15a10*/  LOP3.LUT R9, R9, R10, RZ, 0x3c, !PT ;  /* 0x0000000a09097212 */ /* 0x000fe400078e3cff */
[----:B------:R-:W-:Y:S02]  /*15a20*/  LEA.HI R0, R0, R21, RZ, 0x3 ;  /* 0x0000001500007211 */ /* 0x000fe400078f18ff */
[----:B------:R-:W-:-:S02]  /*15a30*/  LOP3.LUT R3, R8, 0x38, R3, 0xf8, !PT ;  /* 0x0000003808037812 */ /* 0x000fc400078ef803 */
[----:B------:R-:W-:Y:S01]  /*15a40*/  IADD3 R9, R9, R12, R13 ;  /* 0x0000000c09097210 */ /* 0x000fe20007ffe00d */
[----:B------:R-:W-:Y:S01]  /*15a50*/  IMAD.SHL.U32 R8, R0, 0x400, RZ ;  /* 0x0000040000087824 */ /* 0x000fe200078e00ff */
[----:B------:R-:W-:Y:S02]  /*15a60*/  LOP3.LUT R3, R3, R10, RZ, 0x3c, !PT ;  /* 0x0000000a03037212 */ /* 0x000fe400078e3cff */
        /* <DEDUP_REMOVED lines=21> */
[----:B------:R-:W-:-:S02]  /*15bc0*/  HADD2.F32 R32, -RZ, R91.H1_H1 ;  /* 0x3000005bff207230 */ /* 0x000fc40000004100 */
[-C--:B------:R-:W-:Y:S01]  /*15bd0*/  FMUL.FTZ R21, R28, R27.reuse ;  /* 0x0000001b1c157220 */ /* 0x080fe20000410000 */
[----:B------:R-:W-:Y:S02]  /*15be0*/  HADD2.F32 R30, -RZ, R92.H1_H1 ;  /* 0x3000005cff1e7230 */ /* 0x000fe40000004100 */
[C---:B------:R-:W-:Y:S01]  /*15bf0*/  FFMA.FTZ R38, R24.reuse, R27, -R35 ;  /* 0x0000001b18267223 */ /* 0x040fe20000010823 */
[----:B------:R-:W-:Y:S02]  /*15c00*/  HADD2.F32 R25, -RZ, R13.H1_H1 ;  /* 0x3000000dff197230 */ /* 0x000fe40000004100 */
[----:B------:R-:W-:Y:S01]  /*15c10*/  FFMA.FTZ R40, R24, R29, R21 ;  /* 0x0000001d18287223 */ /* 0x000fe20000010015 */
[C---:B------:R-:W-:Y:S01]  /*15c20*/  FMUL.FTZ R34, R15.reuse, R32 ;  /* 0x000000200f227220 */ /* 0x040fe20000410000 */
[----:B------:R-:W-:Y:S02]  /*15c30*/  HADD2.F32 R28, -RZ, R37.H0_H0 ;  /* 0x20000025ff1c7230 */ /* 0x000fe40000004100 */
[----:B------:R-:W-:Y:S01]  /*15c40*/  FMUL.FTZ R15, R15, R30 ;  /* 0x0000001e0f0f7220 */ /* 0x000fe20000410000 */
[----:B------:R-:W-:-:S02]  /*15c50*/  HADD2.F32 R24, -RZ, R72.H0_H0 ;  /* 0x20000048ff187230 */ /* 0x000fc40000004100 */
[----:B------:R-:W-:Y:S01]  /*15c60*/  FFMA.FTZ R34, R5, R30, -R34 ;  /* 0x0000001e05227223 */ /* 0x000fe20000010822 */
[----:B------:R-:W-:Y:S02]  /*15c70*/  HADD2.F32 R13, -RZ, R12.H0_H0 ;  /* 0x2000000cff0d7230 */ /* 0x000fe40000004100 */
[C---:B------:R-:W-:Y:S01]  /*15c80*/  FMUL.FTZ R30, R25.reuse, R28 ;  /* 0x0000001c191e7220 */ /* 0x040fe20000410000 */
[----:B------:R-:W-:Y:S02]  /*15c90*/  HADD2.F32 R91, -RZ, R91.H0_H0 ;  /* 0x2000005bff5b7230 */ /* 0x000fe40000004100 */
[----:B------:R-:W-:Y:S01]  /*15ca0*/  FMUL.FTZ R36, R25, R24 ;  /* 0x0000001819247220 */ /* 0x000fe20000410000 */
[----:B------:R-:W-:Y:S02]  /*15cb0*/  HADD2.F32 R26, -RZ, R14.H0_H0 ;  /* 0x2000000eff1a7230 */ /* 0x000fe40000004100 */
[----:B------:R-:W-:Y:S01]  /*15cc0*/  FFMA.FTZ R32, R5, R32, R15 ;  /* 0x0000002005207223 */ /* 0x000fe2000001000f */
[----:B------:R-:W-:-:S02]  /*15cd0*/  HADD2.F32 R92, -RZ, R92.H0_H0 ;  /* 0x2000005cff5c7230 */ /* 0x000fc40000004100 */
[----:B------:R-:W-:Y:S01]  /*15ce0*/  FMUL.FTZ R5, R13, R91 ;  /* 0x0000005b0d057220 */ /* 0x000fe20000410000 */
[C---:B------:R-:W-:Y:S01]  /*15cf0*/  FFMA.FTZ R25, R9.reuse, R24, -R30 ;  /* 0x0000001809197223 */ /* 0x040fe2000001081e */
[----:B------:R-:W-:Y:S01]  /*15d00*/  FFMA.FTZ R27, R9, R28, R36 ;  /* 0x0000001c091b7223 */ /* 0x000fe20000010024 */
[----:B------:R-:W-:Y:S01]  /*15d10*/  FMUL.FTZ R28, R26, R90 ;  /* 0x0000005a1a1c7220 */ /* 0x000fe20000410000 */
[-C--:B------:R-:W-:Y:S01]  /*15d20*/  FMUL.FTZ R24, R13, R92.reuse ;  /* 0x0000005c0d187220 */ /* 0x080fe20000410000 */
[----:B------:R-:W-:Y:S02]  /*15d30*/  HADD2.F32 R12, -RZ, R12.H1_H1 ;  /* 0x3000000cff0c7230 */ /* 0x000fe40000004100 */
[----:B------:R-:W-:Y:S01]  /*15d40*/  FFMA.FTZ R92, R4, R92, -R5 ;  /* 0x0000005c045c7223 */ /* 0x000fe20000010805 */
[----:B------:R-:W-:Y:S02]  /*15d50*/  HADD2.F32 R14, -RZ, R14.H1_H1 ;  /* 0x3000000eff0e7230 */ /* 0x000fe40000004100 */
[----:B------:R-:W-:Y:S01]  /*15d60*/  FMUL.FTZ R26, R26, R93 ;  /* 0x0000005d1a1a7220 */ /* 0x000fe20000410000 */
[----:B------:R-:W-:-:S02]  /*15d70*/  HADD2.F32 R9, -RZ, R39.H0_H0 ;  /* 0x20000027ff097230 */ /* 0x000fc40000004100 */
[C---:B------:R-:W-:Y:S01]  /*15d80*/  FFMA.FTZ R28, R11.reuse, R93, -R28 ;  /* 0x0000005d0b1c7223 */ /* 0x040fe2000001081c */
[----:B------:R-:W-:Y:S02]  /*15d90*/  HADD2.F32 R13, -RZ, R6.H0_H0 ;  /* 0x20000006ff0d7230 */ /* 0x000fe40000004100 */
[----:B------:R-:W-:Y:S01]  /*15da0*/  FFMA.FTZ R26, R11, R90, R26 ;  /* 0x0000005a0b1a7223 */ /* 0x000fe2000001001a */
        /* <DEDUP_REMOVED lines=8> */
[----:B------:R-:W-:Y:S01]  /*15e30*/  FFMA.FTZ R24, R4, R91, R24 ;  /* 0x0000005b04187223 */ /* 0x000fe20000010018 */
        /* <DEDUP_REMOVED lines=13> */
.L_x_2829:
[----:B------:R-:W-:Y:S05]  /*15f10*/  BSYNC B0 ;  /* 0x0000000000007941 */ /* 0x000fea0003800000 */
.L_x_2789:
        /* <DEDUP_REMOVED lines=8> */
.L_x_2787:
[----:B------:R-:W-:-:S06]  /*15fa0*/  ULOP3.LUT UR4, UR60, 0x1, URZ, 0xfc, !UPT ;  /* 0x000000013c047892 */ /* 0x000fcc000f8efc3f */
[----:B-12-4-:R-:W-:-:S05]  /*15fb0*/  IMAD.U32 R0, RZ, RZ, UR4 ;  /* 0x00000004ff007e24 */ /* 0x016fca000f8e00ff */
[----:B------:R-:W-:-:S13]  /*15fc0*/  ISETP.NE.AND P0, PT, R0, 0x3, PT ;  /* 0x000000030000780c */ /* 0x000fda0003f05270 */
[----:B------:R-:W-:Y:S05]  /*15fd0*/  @!P0 BRA `(.L_x_2864) ;  /* 0x0000000000048947 */ /* 0x000fea0003800000 */
[----:B------:R-:W-:Y:S01]  /*15fe0*/  BPT.TRAP 0x1 ;  /* 0x000000040000795c */ /* 0x000fe20000300000 */
.L_x_2864:
[----:B------:R-:W-:Y:S02]  /*15ff0*/  LEA R0, R220, R23, 0x3 ;  /* 0x00000017dc007211 */ /* 0x000fe400078e18ff */
[----:B------:R-:W-:-:S04]  /*16000*/  SHF.L.U32 R3, R226, 0x1f, RZ ;  /* 0x0000001fe2037819 */ /* 0x000fc800000006ff */
[----:B------:R1:W2:Y:S01]  /*16010*/  SYNCS.PHASECHK.TRANS64.TRYWAIT P1, [R0+URZ+0x38830], R3 ;  /* 0x03883003000075a7 */ /* 0x0002a2000802017f */
[----:B------:R-:W-:Y:S05]  /*16020*/  @!P0 BRA `(.L_x_2865) ;  /* 0x0000000000048947 */ /* 0x000fea0003800000 */
[----:B------:R-:W-:Y:S01]  /*16030*/  BPT.TRAP 0x1 ;  /* 0x000000040000795c */ /* 0x000fe20000300000 */
.L_x_2865:
[----:B--2---:R-:W-:Y:S05]  /*16040*/  @P1 BRA `(.L_x_2866) ;  /* 0x0000000000081947 */ /* 0x004fea0003800000 */
[----:B------:R-:W2:Y:S02]  /*16050*/  SYNCS.PHASECHK.TRANS64.TRYWAIT P1, [R0+URZ+0x38830], R3 ;  /* 0x03883003000075a7 */ /* 0x000ea4000802017f */
[----:B--2---:R-:W-:Y:S05]  /*16060*/  @!P1 BRA `(.L_x_2867) ;  /* 0x000001dc00849947 */ /* 0x004fea0003800000 */
.L_x_2866:
[----:B------:R-:W-:Y:S05]  /*16070*/  WARPSYNC.ALL ;  /* 0x0000000000007948 */ /* 0x000fea0003800000 */
[----:B-12---:R-:W-:Y:S01]  /*16080*/  VIADD R3, R23, 0x24400 ;  /* 0x0002440017037836 */ /* 0x006fe20000000000 */
[----:B------:R-:W-:Y:S01]  /*16090*/  R2UR UR20, R84 ;  /* 0x00000000541472ca */ /* 0x000fe200000e0000 */
[----:B0-----:R-:W-:Y:S01]  /*160a0*/  IMAD.MOV.U32 R5, RZ, RZ, 0x40000040 ;  /* 0x40000040ff057424 */ /* 0x001fe200078e00ff */
[----:B-----5:R-:W-:Y:S01]  /*160b0*/  WARPGROUP.ARRIVE ;  /* 0x00000000000079c5 */ /* 0x020fe20000000000 */
[----:B------:R-:W-:Y:S01]  /*160c0*/  UMOV UR25, 0x40000040 ;  /* 0x4000004000197882 */ /* 0x000fe20000000000 */
[----:B------:R-:W-:Y:S01]  /*160d0*/  SHF.R.U32.HI R3, RZ, 0x4, R3 ;  /* 0x00000004ff037819 */ /* 0x000fe20000011603 */
[----:B------:R-:W-:Y:S01]  /*160e0*/  UMOV UR17, UR25 ;  /* 0x0000001900117c82 */ /* 0x000fe20008000000 */
[----:B------:R-:W-:Y:S01]  /*160f0*/  R2UR UR27, R5 ;  /* 0x00000000051b72ca */ /* 0x000fe200000e0000 */
[----:B------:R-:W-:Y:S01]  /*16100*/  UMOV UR5, UR17 ;  /* 0x0000001100057c82 */ /* 0x000fe20008000000 */
[----:B------:R-:W-:Y:S01]  /*16110*/  LOP3.LUT R3, R3, 0x3fff, RZ, 0xc0, !PT ;  /* 0x00003fff03037812 */ /* 0x000fe200078ec0ff */
[----:B------:R-:W-:Y:S01]  /*16120*/  IMAD.MOV.U32 R7, RZ, RZ, 0x40000040 ;  /* 0x40000040ff077424 */ /* 0x000fe200078e00ff */
[----:B------:R-:W-:Y:S01]  /*16130*/  MOV R9, 0x40000040 ;  /* 0x4000004000097802 */ /* 0x000fe20000000f00 */
[----:B------:R-:W-:Y:S01]  /*16140*/  UMOV UR9, UR17 ;  /* 0x0000001100097c82 */ /* 0x000fe20008000000 */
[----:B------:R-:W-:Y:S01]  /*16150*/  LOP3.LUT R229, R3, 0x10000, RZ, 0xfc, !PT ;  /* 0x0001000003e57812 */ /* 0x000fe200078efcff */
[----:B------:R-:W-:Y:S01]  /*16160*/  ULOP3.LUT UR20, UR20, 0x10000, URZ, 0xfc, !UPT ;  /* 0x0001000014147892 */ /* 0x000fe2000f8efc3f */
[----:B------:R-:W-:Y:S01]  /*16170*/  R2UR UR7, R9 ;  /* 0x00000000090772ca */ /* 0x000fe200000e0000 */
[----:B------:R-:W-:Y:S01]  /*16180*/  UMOV UR13, UR17 ;  /* 0x00000011000d7c82 */ /* 0x000fe20008000000 */
[----:B------:R-:W-:Y:S01]  /*16190*/  R2UR UR11, R7 ;  /* 0x00000000070b72ca */ /* 0x000fe200000e0000 */
[----:B------:R-:W-:Y:S01]  /*161a0*/  IMAD R4, R220, 0xa00, R229 ;  /* 0x00000a00dc047824 */ /* 0x000fe200078e02e5 */
[----:B------:R-:W-:Y:S01]  /*161b0*/  R2UR UR15, R9 ;  /* 0x00000000090f72ca */ /* 0x000fe200000e0000 */
[----:B------:R-:W-:Y:S01]  /*161c0*/  IMAD.MOV.U32 R11, RZ, RZ, 0x40000040 ;  /* 0x40000040ff0b7424 */ /* 0x000fe200078e00ff */
[----:B------:R-:W-:Y:S01]  /*161d0*/  UMOV UR24, UR20 ;  /* 0x0000001400187c82 */ /* 0x000fe20008000000 */
[C---:B------:R-:W-:Y:S01]  /*161e0*/  VIADD R8, R4.reuse, 0x80 ;  /* 0x0000008004087836 */ /* 0x040fe20000000000 */
[C---:B------:R-:W-:Y:S01]  /*161f0*/  R2UR UR26, R4.reuse ;  /* 0x00000000041a72ca */ /* 0x040fe200000e0000 */
[----:B------:R-:W-:Y:S01]  /*16200*/  UMOV UR16, UR24 ;  /* 0x0000001800107c82 */ /* 0x000fe20008000000 */
[----:B------:R-:W-:Y:S01]  /*16210*/  VIADD R6, R4, 0x100 ;  /* 0x0000010004067836 */ /* 0x000fe20000000000 */
[----:B------:R-:W-:Y:S01]  /*16220*/  UMOV UR4, UR16 ;  /* 0x0000001000047c82 */ /* 0x000fe20008000000 */
[----:B------:R-:W-:Y:S01]  /*16230*/  R2UR UR6, R8 ;  /* 0x00000000080672ca */ /* 0x000fe200000e0000 */
[----:B------:R-:W-:Y:S01]  /*16240*/  UMOV UR8, UR16 ;  /* 0x0000001000087c82 */ /* 0x000fe20008000000 */
[----:B------:R-:W-:Y:S01]  /*16250*/  VIADD R8, R4, 0x180 ;  /* 0x0000018004087836 */ /* 0x000fe20000000000 */
[----:B------:R-:W-:Y:S01]  /*16260*/  R2UR UR10, R6 ;  /* 0x00000000060a72ca */ /* 0x000fe200000e0000 */
[----:B------:R-:W-:Y:S01]  /*16270*/  UMOV UR12, UR16 ;  /* 0x00000010000c7c82 */ /* 0x000fe20008000000 */
[----:B------:R-:W-:Y:S01]  /*16280*/  VIADD R6, R4, 0x200 ;  /* 0x0000020004067836 */ /* 0x000fe20000000000 */
[----:B------:R-:W-:Y:S01]  /*16290*/  R2UR UR19, R7 ;  /* 0x00000000071372ca */ /* 0x000fe200000e0000 */
[----:B------:R-:W-:Y:S01]  /*162a0*/  IMAD.MOV.U32 R7, RZ, RZ, 0x40000040 ;  /* 0x40000040ff077424 */ /* 0x000fe200078e00ff */
[----:B------:R-:W-:Y:S01]  /*162b0*/  R2UR UR14, R8 ;  /* 0x00000000080e72ca */ /* 0x000fe200000e0000 */
[----:B------:R-:W-:Y:S01]  /*162c0*/  HGMMA.64x16x16.F32 R56, gdesc[UR24], RZ, !UPT, gsb0 ;  /* 0x00200000183879f0 */ /* 0x000fe2000c0008ff */
[----:B------:R-:W-:Y:S01]  /*162d0*/  R2UR UR18, R6 ;  /* 0x00000000061272ca */ /* 0x000fe200000e0000 */
[----:B------:R-:W-:Y:S01]  /*162e0*/  VIADD R6, R4, 0x2 ;  /* 0x0000000204067836 */ /* 0x000fe20000000000 */
[----:B------:R-:W-:Y:S01]  /*162f0*/  R2UR UR27, R7 ;  /* 0x00000000071b72ca */ /* 0x000fe200000e0000 */
[----:B---3--:R-:W-:Y:S01]  /*16300*/  IMAD.U32 R12, RZ, RZ, UR24 ;  /* 0x00000018ff0c7e24 */ /* 0x008fe2000f8e00ff */
[----:B------:R-:W-:Y:S01]  /*16310*/  MOV R13, UR25 ;  /* 0x00000019000d7c02 */ /* 0x000fe20008000f00 */
[----:B------:R-:W-:Y:S01]  /*16320*/  UMOV UR25, 0x40000040 ;  /* 0x4000004000197882 */ /* 0x000fe20000000000 */
[----:B------:R-:W-:Y:S01]  /*16330*/  R2UR UR26, R6 ;  /* 0x00000000061a72ca */ /* 0x000fe200000e0000 */
[C---:B------:R-:W-:Y:S01]  /*16340*/  VIADD R8, R4.reuse, 0x82 ;  /* 0x0000008204087836 */ /* 0x040fe20000000000 */
[----:B------:R-:W-:Y:S01]  /*16350*/  MOV R9, 0x40000040 ;  /* 0x4000004000097802 */ /* 0x000fe20000000f00 */
[C---:B------:R-:W-:Y:S01]  /*16360*/  VIADD R10, R4.reuse, 0x102 ;  /* 0x00000102040a7836 */ /* 0x040fe20000000000 */
[----:B------:R0:W-:Y:S01]  /*16370*/  STL.64 [R1+0x48], R12 ;  /* 0x0000480c01007387 */ /* 0x0001e20000100a00 */
[----:B------:R-:W-:Y:S01]  /*16380*/  VIADD R6, R4, 0x182 ;  /* 0x0000018204067836 */ /* 0x000fe20000000000 */
[----:B------:R-:W-:Y:S01]  /*16390*/  UIADD3 UR56, UR20, 0x804, URZ ;  /* 0x0000080414387890 */ /* 0x000fe2000fffe03f */
        /* <DEDUP_REMOVED lines=8> */
[----:B0-----:R-:W-:Y:S01]  /*16420*/  IMAD.U32 R13, RZ, RZ, UR25 ;  /* 0x00000019ff0d7e24 */ /* 0x001fe2000f8e00ff */
        /* <DEDUP_REMOVED lines=18> */
[----:B------:R-:W-:Y:S01]  /*16550*/  HGMMA.64x16x16.F32 R40, gdesc[UR8], RZ, !UPT, gsb0 ;  /* 0x00200000082879f0 */ /* 0x000fe2000c0008ff */
[----:B------:R-:W-:Y:S02]  /*16560*/  R2UR UR10, R10 ;  /* 0x000000000a0a72ca */ /* 0x000fe400000e0000 */
[----:B------:R-:W-:Y:S01]  /*16570*/  R2UR UR11, R11 ;  /* 0x000000000b0b72ca */ /* 0x000fe200000e0000 */
[----:B------:R-:W-:Y:S01]  /*16580*/  IMAD.MOV.U32 R11, RZ, RZ, 0x40000040 ;  /* 0x40000040ff0b7424 */ /* 0x000fe200078e00ff */
[----:B------:R-:W-:Y:S01]  /*16590*/  IADD3 R10, R4, 0x104, RZ ;  /* 0x00000104040a7810 */ /* 0x000fe20007ffe0ff */
        /* <DEDUP_REMOVED lines=52> */
[----:B------:R-:W-:Y:S02]  /*168e0*/  R2UR UR14, R6 ;  /* 0x00000000060e72ca */ /* 0x000fe400000e0000 */
[----:B------:R-:W-:Y:S01]  /*168f0*/  R2UR UR15, R7 ;  /* 0x00000000070f72ca */ /* 0x000fe200000e0000 */
[----:B------:R-:W-:Y:S01]  /*16900*/  IMAD.MOV.U32 R7, RZ, RZ, 0x40000040 ;  /* 0x40000040ff077424 */ /* 0x000fe200078e00ff */
[----:B------:R-:W-:Y:S01]  /*16910*/  IADD3 R6, R4, 0x6, RZ ;  /* 0x0000000604067810 */ /* 0x000fe20007ffe0ff */
        /* <DEDUP_REMOVED lines=21> */
[----:B------:R-:W-:Y:S01]  /*16a70*/  IMAD.MOV.U32 R7, RZ, RZ, 0x40000040 ;  /* 0x40000040ff077424 */ /* 0x000fe200078e00ff */
[----:B------:R-:W-:Y:S01]  /*16a80*/  IADD3 R6, R4, 0x186, RZ ;  /* 0x0000018604067810 */ /* 0x000fe20007ffe0ff */
[----:B0-----:R-:W-:Y:S01]  /*16a90*/  IMAD.U32 R13, RZ, RZ, UR25 ;  /* 0x00000019ff0d7e24 */ /* 0x001fe2000f8e00ff */
[----:B------:R-:W-:Y:S02]  /*16aa0*/  WARPGROUP.DEPBAR.LE gsb0, 0x0 ;  /* 0x00008000000079c5 */ /* 0x000fe40000010000 */
[----:B------:R-:W-:-:S06]  /*16ab0*/  WARPGROUP.ARRIVE ;  /* 0x00000000000079c5 */ /* 0x000fcc0000000000 */
[----:B------:R-:W-:Y:S01]  /*16ac0*/  HGMMA.64x16x16.F32 R48, gdesc[UR4], R48, gsb0 ;  /* 0x00200000043079f0 */ /* 0x000fe20008000830 */
[----:B------:R-:W-:Y:S01]  /*16ad0*/  UIADD3 UR4, UR20, 0x6, URZ ;  /* 0x0000000614047890 */ /* 0x000fe2000fffe03f */
[----:B------:R-:W-:Y:S01]  /*16ae0*/  R2UR UR6, R8 ;  /* 0x00000000080672ca */ /* 0x000fe200000e0000 */
[----:B------:R-:W-:Y:S01]  /*16af0*/  VIADD R8, R4, 0x206 ;  /* 0x0000020604087836 */ /* 0x000fe20000000000 */
[----:B------:R-:W-:Y:S01]  /*16b00*/  R2UR UR7, R9 ;  /* 0x00000000090772ca */ /* 0x000fe200000e0000 */
[----:B------:R-:W-:-:S03]  /*16b10*/  IMAD.MOV.U32 R9, RZ, RZ, 0x40000040 ;  /* 0x40000040ff097424 */ /* 0x000fc600078e00ff */
[----:B------:R-:W-:Y:S02]  /*16b20*/  UMOV UR24, UR4 ;  /* 0x0000000400187c82 */ /* 0x000fe40008000000 */
[----:B------:R-:W-:-:S05]  /*16b30*/  MOV R12, UR24 ;  /* 0x00000018000c7c02 */ /* 0x000fca0008000f00 */
        /* <DEDUP_REMOVED lines=37> */
[----:B------:R-:W-:Y:S01]  /*16d90*/  MOV R7, 0x40000040 ;  /* 0x4000004000077802 */ /* 0x000fe20000000f00 */
        /* <DEDUP_REMOVED lines=37> */
[----:B------:R-:W-:Y:S02]  /*16ff0*/  R2UR UR18, R8 ;  /* 0x00000000081272ca */ /* 0x000fe400000e0000 */
[----:B------:R-:W-:Y:S01]  /*17000*/  R2UR UR19, R9 ;  /* 0x00000000091372ca */ /* 0x000fe200000e0000 */
[----:B------:R-:W-:Y:S01]  /*17010*/  IMAD.MOV.U32 R9, RZ, RZ, 0x40000040 ;  /* 0x40000040ff097424 */ /* 0x000fe200078e00ff */
[----:B------:R-:W-:Y:S01]  /*17020*/  IADD3 R8, R4, 0x302, RZ ;  /* 0x0000030204087810 */ /* 0x000fe20007ffe0ff */
        /* <DEDUP_REMOVED lines=47> */
[----:B------:R-:W-:-:S02]  /*17320*/  R2UR UR19, R9 ;  /* 0x00000000091372ca */ /* 0x000fc400000e0000 */
[----:B------:R-:W-:Y:S01]  /*17330*/  MOV R9, 0x40000040 ;  /* 0x4000004000097802 */ /* 0x000fe20000000f00 */
[----:B------:R-:W-:Y:S02]  /*17340*/  WARPGROUP.DEPBAR.LE gsb0, 0x0 ;  /* 0x00008000000079c5 */ /* 0x000fe40000010000 */
        /* <DEDUP_REMOVED lines=165> */
[----:B------:R0:W-:Y:S01]  /*17da0*/  STL.64 [R1], R12 ;  /* 0x0000000c01007387 */ /* 0x0001e20000100a00 */
        /* <DEDUP_REMOVED lines=73> */
[----:B------:R-:W-:Y:S01]  /*18240*/  R2UR UR15, R9 ;  /* 0x00000000090f72ca */ /* 0x000fe200000e0000 */
[----:B------:R-:W-:Y:S01]  /*18250*/  IMAD.MOV.U32 R9, RZ, RZ, 0x40000040 ;  /* 0x40000040ff097424 */ /* 0x000fe200078e00ff */
[----:B------:R-:W-:Y:S01]  /*18260*/  IADD3 R8, R4, 0x586, RZ ;  /* 0x0000058604087810 */ /* 0x000fe20007ffe0ff */
        /* <DEDUP_REMOVED lines=171> */
[C---:B------:R-:W-:Y:S01]  /*18d20*/  IADD3 R8, R4.reuse, 0x806, RZ ;  /* 0x0000080604087810 */ /* 0x040fe20007ffe0ff */
[----:B------:R-:W-:Y:S01]  /*18d30*/  VIADD R4, R4, 0x986 ;  /* 0x0000098604047836 */ /* 0x000fe20000000000 */
        /* <DEDUP_REMOVED lines=49> */
.L_x_2868:
[----:B------:R-:W2:Y:S01]  /*19050*/  LDL R3, [R1+0x78] ;  /* 0x0000780001037983 */ /* 0x000ea20000100800 */
[----:B------:R-:W0:Y:S01]  /*19060*/  LDC R4, c[0x0][0x448] ;  /* 0x00011200ff047b82 */ /* 0x000e220000000800 */
[----:B------:R-:W-:Y:S02]  /*19070*/  ULDC UR4, c[0x0][0x988] ;  /* 0x0002620000047ab9 */ /* 0x000fe40000000800 */
[----:B------:R-:W2:Y:S04]  /*19080*/  LDL R69, [R1+0x68] ;  /* 0x0000680001457983 */ /* 0x000ea80000100800 */
[----:B------:R-:W3:Y:S04]  /*19090*/  LDL R65, [R1+0x6c] ;  /* 0x00006c0001417983 */ /* 0x000ee80000100800 */
[----:B------:R-:W4:Y:S04]  /*190a0*/  LDL R8, [R1+0x74] ;  /* 0x0000740001087983 */ /* 0x000f280000100800 */
[----:B------:R-:W5:Y:S01]  /*190b0*/  LDL R67, [R1+0x60] ;  /* 0x0000600001437983 */ /* 0x000f620000100800 */
[----:B------:R-:W-:Y:S01]  /*190c0*/  LOP3.LUT R18, R18, 0xffffffef, RZ, 0xc0, !PT ;  /* 0xffffffef12127812 */ /* 0x000fe200078ec0ff */
[----:B------:R-:W-:Y:S01]  /*190d0*/  ULDC UR38, c[0x0][0x988] ;  /* 0x0002620000267ab9 */ /* 0x000fe20000000800 */
[----:B------:R-:W-:Y:S01]  /*190e0*/  ULDC UR39, c[0x0][0x988] ;  /* 0x0002620000277ab9 */ /* 0x000fe20000000800 */
[----:B0-----:R-:W-:-:S13]  /*190f0*/  ISETP.NE.AND P5, PT, R4, 0x1, PT ;  /* 0x000000010400780c */ /* 0x001fda0003fa5270 */
[----:B------:R-:W0:Y:S08]  /*19100*/  @P5 LDC R4, c[0x0][0x44c] ;  /* 0x00011300ff045b82 */ /* 0x000e300000000800 */
[----:B------:R-:W1:Y:S01]  /*19110*/  @P5 LDC R5, c[0x0][0x450] ;  /* 0x00011400ff055b82 */ /* 0x000e620000000800 */
[----:B--2---:R-:W-:-:S04]  /*19120*/  IMAD.IADD R3, R3, 0x1, R69 ;  /* 0x0000000103037824 */ /* 0x004fc800078e0245 */
[----:B0-----:R-:W-:-:S05]  /*19130*/  @P5 IMAD.HI.U32 R4, R3, R4, RZ ;  /* 0x0000000403045227 */ /* 0x001fca00078e00ff */
[----:B-1----:R-:W-:-:S05]  /*19140*/  @P5 SHF.R.U32.HI R3, RZ, R5, R4 ;  /* 0x00000005ff035219 */ /* 0x002fca0000011604 */
[----:B------:R-:W0:Y:S01]  /*19150*/  SHFL.IDX PT, R7, R3, 0x1, 0x1c1f ;  /* 0x003c1f0003077f89 */ /* 0x000e2200000e0000 */
[C---:B------:R-:W-:Y:S02]  /*19160*/  IMAD R4, R2.reuse, -0x50, RZ ;  /* 0xffffffb002047824 */ /* 0x040fe400078e02ff */
[----:B---3--:R-:W-:-:S03]  /*19170*/  IMAD R5, R2, -0x50, R65 ;  /* 0xffffffb002057824 */ /* 0x008fc600078e0241 */
[C---:B----4-:R-:W-:Y:S02]  /*19180*/  IADD3 R6, -R8.reuse, 0x51, R4 ;  /* 0x0000005108067810 */ /* 0x050fe40007ffe104 */
[----:B------:R-:W-:Y:S02]  /*19190*/  IADD3 R4, -R8, 0x50, R5 ;  /* 0x0000005008047810 */ /* 0x000fe40007ffe105 */
[----:B-----5:R-:W-:-:S04]  /*191a0*/  IADD3 R5, -R67, R6, R65 ;  /* 0x0000000643057210 */ /* 0x020fc80007ffe141 */
        /* <DEDUP_REMOVED lines=56> */
[----:B------:R-:W-:Y:S01]  /*19530*/  FMNMX.FTZ R9, R64, R9, !PT ;  /* 0x0000000940097209 */ /* 0x000fe20007810000 */
[----:B------:R-:W0:Y:S01]  /*19540*/  SHFL.IDX PT, R3, R3, RZ, 0x1c1f ;  /* 0x001c1fff03037589 */ /* 0x000e2200000e0000 */
[----:B------:R-:W-:Y:S02]  /*19550*/  FSEL R66, R31, -INF , P1 ;  /* 0xff8000001f427808 */ /* 0x000fe40000800000 */
[----:B------:R-:W-:Y:S01]  /*19560*/  FMNMX.FTZ R9, R30, R9, !PT ;  /* 0x000000091e097209 */ /* 0x000fe20007810000 */
[----:B------:R-:W1:Y:S03]  /*19570*/  @P5 LDC R31, c[0x0][0x450] ;  /* 0x00011400ff1f5b82 */ /* 0x000e660000000800 */
[----:B------:R-:W-:-:S05]  /*19580*/  FMNMX.FTZ R9, R66, R9, !PT ;  /* 0x0000000942097209 */ /* 0x000fca0007810000 */
[----:B------:R-:W2:Y:S01]  /*19590*/  SHFL.BFLY PT, R70, R9, 0x2, 0x1f ;  /* 0x0c401f0009467f89 */ /* 0x000ea200000e0000 */
[----:B0-----:R-:W-:-:S04]  /*195a0*/  VIADDMNMX R5, R3, R5, R4, PT ;  /* 0x0000000503057246 */ /* 0x001fc80003800104 */
[C---:B------:R-:W-:Y:S02]  /*195b0*/  ISETP.GT.AND P1, PT, R5.reuse, RZ, PT ;  /* 0x000000ff0500720c */ /* 0x040fe40003f24270 */
[C---:B------:R-:W-:Y:S02]  /*195c0*/  ISETP.GT.AND P2, PT, R5.reuse, 0x1, PT ;  /* 0x000000010500780c */ /* 0x040fe40003f44270 */
[----:B------:R-:W-:Y:S02]  /*195d0*/  ISETP.GT.AND P3, PT, R5, 0x8, PT ;  /* 0x000000080500780c */ /* 0x000fe40003f64270 */
[----:B------:R-:W-:Y:S02]  /*195e0*/  FSEL R56, R56, -INF , P1 ;  /* 0xff80000038387808 */ /* 0x000fe40000800000 */
[----:B------:R-:W-:Y:S02]  /*195f0*/  FSEL R57, R57, -INF , P2 ;  /* 0xff80000039397808 */ /* 0x000fe40001000000 */
[----:B--2---:R-:W-:-:S02]  /*19600*/  FMNMX.FTZ R4, R9, R70, !PT ;  /* 0x0000004609047209 */ /* 0x004fc40007810000 */
[----:B------:R-:W-:Y:S02]  /*19610*/  ISETP.GT.AND P1, PT, R5, 0x9, PT ;  /* 0x000000090500780c */ /* 0x000fe40003f24270 */
[----:B------:R-:W-:Y:S02]  /*19620*/  FSEL R60, R60, -INF , P3 ;  /* 0xff8000003c3c7808 */ /* 0x000fe40001800000 */
[----:B------:R-:W-:Y:S01]  /*19630*/  FMNMX.FTZ R3, R56, R57, !PT ;  /* 0x0000003938037209 */ /* 0x000fe20007810000 */
[----:B------:R-:W0:Y:S01]  /*19640*/  SHFL.BFLY PT, R11, R4, 0x1, 0x1f ;  /* 0x0c201f00040b7f89 */ /* 0x000e2200000e0000 */
[----:B------:R-:W-:Y:S02]  /*19650*/  FSEL R70, R61, -INF , P1 ;  /* 0xff8000003d467808 */ /* 0x000fe40000800000 */
[----:B------:R-:W-:Y:S02]  /*19660*/  ISETP.GT.AND P1, PT, R5, 0x10, PT ;  /* 0x000000100500780c */ /* 0x000fe40003f24270 */
[----:B------:R-:W-:-:S02]  /*19670*/  FMNMX.FTZ R3, R60, R3, !PT ;  /* 0x000000033c037209 */ /* 0x000fc40007810000 */
[C---:B------:R-:W-:Y:S02]  /*19680*/  ISETP.GT.AND P2, PT, R5.reuse, 0x11, PT ;  /* 0x000000110500780c */ /* 0x040fe40003f44270 */
        /* <DEDUP_REMOVED lines=9> */
[----:B------:R-:W-:Y:S02]  /*19720*/  ISETP.GT.AND P1, PT, R5, 0x20, PT ;  /* 0x000000200500780c */ /* 0x000fe40003f24270 */
[----:B------:R-:W-:-:S02]  /*19730*/  FMNMX.FTZ R7, R52, R7, !PT ;  /* 0x0000000734077209 */ /* 0x000fc40007810000 */
[C---:B------:R-:W-:Y:S02]  /*19740*/  ISETP.GT.AND P2, PT, R5.reuse, 0x21, PT ;  /* 0x000000210500780c */ /* 0x040fe40003f44270 */
[----:B------:R-:W-:Y:S02]  /*19750*/  FSEL R40, R40, -INF , P1 ;  /* 0xff80000028287808 */ /* 0x000fe40000800000 */
[----:B------:R-:W-:Y:S02]  /*19760*/  FMNMX.FTZ R7, R74, R7, !PT ;  /* 0x000000074a077209 */ /* 0x000fe40007810000 */
[----:B0-----:R-:W-:Y:S02]  /*19770*/  FMNMX.FTZ R4, R4, R11, !PT ;  /* 0x0000000b04047209 */ /* 0x001fe40007810000 */
[----:B------:R-:W-:Y:S02]  /*19780*/  MOV R3, UR4 ;  /* 0x0000000400037c02 */ /* 0x000fe40008000f00 */
[----:B------:R-:W-:-:S02]  /*19790*/  ISETP.GT.AND P3, PT, R5, 0x28, PT ;  /* 0x000000280500780c */ /* 0x000fc40003f64270 */
[----:B------:R-:W-:Y:S02]  /*197a0*/  FSEL R76, R41, -INF , P2 ;  /* 0xff800000294c7808 */ /* 0x000fe40001000000 */
[----:B------:R-:W-:Y:S02]  /*197b0*/  FMNMX.FTZ R9, R40, R7, !PT ;  /* 0x0000000728097209 */ /* 0x000fe40007810000 */
[----:B------:R-:W-:Y:S01]  /*197c0*/  ISETP.GT.AND P1, PT, R5, 0x29, PT ;  /* 0x000000290500780c */ /* 0x000fe20003f24270 */
[----:B------:R-:W-:Y:S01]  /*197d0*/  FMUL.FTZ R11, R4, R3 ;  /* 0x00000003040b7220 */ /* 0x000fe20000410000 */
[----:B------:R-:W-:Y:S02]  /*197e0*/  FSEL R44, R44, -INF , P3 ;  /* 0xff8000002c2c7808 */ /* 0x000fe40001800000 */
[----:B------:R-:W-:Y:S02]  /*197f0*/  FMNMX.FTZ R9, R76, R9, !PT ;  /* 0x000000094c097209 */ /* 0x000fe40007810000 */
[----:B------:R-:W-:-:S02]  /*19800*/  FSETP.NEU.FTZ.AND P4, PT, R4, -INF , PT ;  /* 0xff8000000400780b */ /* 0x000fc40003f9d000 */
[----:B------:R-:W-:Y:S02]  /*19810*/  FSEL R78, R45, -INF , P1 ;  /* 0xff8000002d4e7808 */ /* 0x000fe40000800000 */
[----:B------:R-:W-:Y:S02]  /*19820*/  ISETP.GT.AND P1, PT, R5, 0x30, PT ;  /* 0x000000300500780c */ /* 0x000fe40003f24270 */
[----:B------:R-:W-:Y:S02]  /*19830*/  FMNMX.FTZ R9, R44, R9, !PT ;  /* 0x000000092c097209 */ /* 0x000fe40007810000 */
[----:B------:R-:W-:Y:S02]  /*19840*/  FSEL R7, R11, RZ, P4 ;  /* 0x000000ff0b077208 */ /* 0x000fe40002000000 */
[----:B------:R-:W-:Y:S02]  /*19850*/  ISETP.GT.AND P2, PT, R5, 0x31, PT ;  /* 0x000000310500780c */ /* 0x000fe40003f44270 */
[----:B------:R-:W-:-:S02]  /*19860*/  FSEL R32, R32, -INF , P1 ;  /* 0xff80000020207808 */ /* 0x000fc40000800000 */
[----:B------:R-:W-:Y:S01]  /*19870*/  FMNMX.FTZ R9, R78, R9, !PT ;  /* 0x000000094e097209 */ /* 0x000fe20007810000 */
[--C-:B------:R-:W-:Y:S01]  /*19880*/  FFMA.FTZ R209, R80, R3, -R7.reuse ;  /* 0x0000000350d17223 */ /* 0x100fe20000010807 */
[----:B------:R-:W-:Y:S02]  /*19890*/  ISETP.GT.AND P1, PT, R5, 0x38, PT ;  /* 0x000000380500780c */ /* 0x000fe40003f24270 */
[----:B------:R-:W-:Y:S02]  /*198a0*/  FSEL R80, R33, -INF , P2 ;  /* 0xff80000021507808 */ /* 0x000fe40001000000 */
[----:B------:R-:W-:Y:S01]  /*198b0*/  FMNMX.FTZ R9, R32, R9, !PT ;  /* 0x0000000920097209 */ /* 0x000fe20007810000 */
[----:B------:R-:W-:Y:S01]  /*198c0*/  FFMA.FTZ R11, R68, R3, -R7 ;  /* 0x00000003440b7223 */ /* 0x000fe20000010807 */
[----:B------:R-:W-:Y:S02]  /*198d0*/  ISETP.GT.AND P2, PT, R5, 0x39, PT ;  /* 0x000000390500780c */ /* 0x000fe40003f44270 */
[----:B------:R-:W-:-:S02]  /*198e0*/  FSEL R68, R36, -INF , P1 ;  /* 0xff80000024447808 */ /* 0x000fc40000800000 */
[----:B------:R-:W-:Y:S02]  /*198f0*/  FMNMX.FTZ R9, R80, R9, !PT ;  /* 0x0000000950097209 */ /* 0x000fe40007810000 */
[----:B------:R-:W-:Y:S02]  /*19900*/  FSEL R82, R37, -INF , P2 ;  /* 0xff80000025527808 */ /* 0x000fe40001000000 */
[C---:B------:R-:W-:Y:S02]  /*19910*/  ISETP.GT.AND P1, PT, R5.reuse, 0x40, PT ;  /* 0x000000400500780c */ /* 0x040fe40003f24270 */
[----:B------:R-:W-:Y:S02]  /*19920*/  FMNMX.FTZ R9, R68, R9, !PT ;  /* 0x0000000944097209 */ /* 0x000fe40007810000 */
[----:B------:R-:W-:Y:S02]  /*19930*/  ISETP.GT.AND P2, PT, R5, 0x41, PT ;  /* 0x000000410500780c */ /* 0x000fe40003f44270 */
[----:B------:R-:W-:-:S02]  /*19940*/  FSEL R24, R24, -INF , P1 ;  /* 0xff80000018187808 */ /* 0x000fc40000800000 */
[----:B------:R-:W-:Y:S01]  /*19950*/  FMNMX.FTZ R9, R82, R9, !PT ;  /* 0x0000000952097209 */ /* 0x000fe20007810000 */
[----:B------:R-:W-:Y:S01]  /*19960*/  FFMA.FTZ R211, R62, R3, -R7 ;  /* 0x000000033ed37223 */ /* 0x000fe20000010807 */
[----:B------:R-:W-:Y:S02]  /*19970*/  ISETP.GT.AND P1, PT, R5, 0x48, PT ;  /* 0x000000480500780c */ /* 0x000fe40003f24270 */
[----:B------:R-:W-:Y:S02]  /*19980*/  FSEL R62, R25, -INF , P2 ;  /* 0xff800000193e7808 */ /* 0x000fe40001000000 */
[----:B------:R-:W-:Y:S02]  /*19990*/  FMNMX.FTZ R9, R24, R9, !PT ;  /* 0x0000000918097209 */ /* 0x000fe40007810000 */
[----:B------:R-:W-:Y:S02]  /*199a0*/  ISETP.GT.AND P2, PT, R5, 0x49, PT ;  /* 0x000000490500780c */ /* 0x000fe40003f44270 */
[----:B------:R-:W-:-:S02]  /*199b0*/  FSEL R84, R28, -INF , P1 ;  /* 0xff8000001c547808 */ /* 0x000fc40000800000 */
[----:B------:R-:W-:Y:S02]  /*199c0*/  FMNMX.FTZ R9, R62, R9, !PT ;  /* 0x000000093e097209 */ /* 0x000fe40007810000 */
[----:B------:R-:W-:Y:S02]  /*199d0*/  FSEL R86, R29, -INF , P2 ;  /* 0xff8000001d567808 */ /* 0x000fe40001000000 */
[----:B------:R-:W-:-:S04]  /*199e0*/  FMNMX.FTZ R9, R84, R9, !PT ;  /* 0x0000000954097209 */ /* 0x000fc80007810000 */
[----:B------:R-:W-:Y:S01]  /*199f0*/  FMNMX.FTZ R9, R86, R9, !PT ;  /* 0x0000000956097209 */ /* 0x000fe20007810000 */
[----:B------:R-:W-:-:S04]  /*19a00*/  FFMA.FTZ R28, R6, R3, -R7 ;  /* 0x00000003061c7223 */ /* 0x000fc80000010807 */
[----:B------:R-:W0:Y:S02]  /*19a10*/  SHFL.BFLY PT, R6, R9, 0x2, 0x1f ;  /* 0x0c401f0009067f89 */ /* 0x000e2400000e0000 */
[----:B0-----:R-:W-:-:S05]  /*19a20*/  FMNMX.FTZ R6, R9, R6, !PT ;  /* 0x0000000609067209 */ /* 0x001fca0007810000 */
[----:B------:R-:W0:Y:S02]  /*19a30*/  SHFL.BFLY PT, R5, R6, 0x1, 0x1f ;  /* 0x0c201f0006057f89 */ /* 0x000e2400000e0000 */
[----:B0-----:R-:W-:Y:S02]  /*19a40*/  FMNMX.FTZ R5, R6, R5, !PT ;  /* 0x0000000506057209 */ /* 0x001fe40007810000 */
[----:B------:R-:W0:Y:S02]  /*19a50*/  @P5 LDC R6, c[0x0][0x44c] ;  /* 0x00011300ff065b82 */ /* 0x000e240000000800 */
[C---:B------:R-:W-:Y:S01]  /*19a60*/  FSETP.NEU.FTZ.AND P1, PT, R5.reuse, -INF , PT ;  /* 0xff8000000500780b */ /* 0x040fe20003f3d000 */
[----:B------:R-:W-:-:S05]  /*19a70*/  FMUL.FTZ R13, R5, R3 ;  /* 0x00000003050d7220 */ /* 0x000fca0000410000 */
[----:B------:R-:W-:-:S05]  /*19a80*/  FSEL R13, R13, RZ, P1 ;  /* 0x000000ff0d0d7208 */ /* 0x000fca0000800000 */
[-CC-:B------:R-:W-:Y:S02]  /*19a90*/  FFMA.FTZ R196, R32, R3.reuse, -R13.reuse ;  /* 0x0000000320c47223 */ /* 0x180fe4000001080d */
[----:B------:R-:W2:Y:S01]  /*19aa0*/  LDL R32, [R1+0x70] ;  /* 0x0000700001207983 */ /* 0x000ea20000100800 */
[-CC-:B------:R-:W-:Y:S01]  /*19ab0*/  FFMA.FTZ R208, R56, R3.reuse, -R13.reuse ;  /* 0x0000000338d07223 */ /* 0x180fe2000001080d */
[-CC-:B------:R-:W-:Y:S01]  /*19ac0*/  FFMA.FTZ R9, R57, R3.reuse, -R13.reuse ;  /* 0x0000000339097223 */ /* 0x180fe2000001080d */
[-C--:B------:R-:W-:Y:S01]  /*19ad0*/  FFMA.FTZ R210, R60, R3.reuse, -R13 ;  /* 0x000000033cd27223 */ /* 0x080fe2000001080d */
[----:B------:R-:W-:Y:S01]  /*19ae0*/  MUFU.EX2 R209, R209 ;  /* 0x000000d100d17308 */ /* 0x000fe20000000800 */
[-CC-:B------:R-:W-:Y:S01]  /*19af0*/  FFMA.FTZ R14, R14, R3.reuse, -R7.reuse ;  /* 0x000000030e0e7223 */ /* 0x180fe20000010807 */
[----:B------:R-:W-:-:S06]  /*19b00*/  FFMA.FTZ R205, R50, R3, -R7 ;  /* 0x0000000332cd7223 */ /* 0x000fcc0000010807 */
[----:B------:R3:W4:Y:S01]  /*19b10*/  MUFU.EX2 R36, R11 ;  /* 0x0000000b00247308 */ /* 0x0007220000000800 */
[----:B------:R-:W-:-:S07]  /*19b20*/  FFMA.FTZ R204, R48, R3, -R13 ;  /* 0x0000000330cc7223 */ /* 0x000fce000001080d */
[----:B------:R-:W-:Y:S01]  /*19b30*/  MUFU.EX2 R208, R208 ;  /* 0x000000d000d07308 */ /* 0x000fe20000000800 */
[----:B---3--:R-:W-:-:S07]  /*19b40*/  FFMA.FTZ R11, R70, R3, -R13 ;  /* 0x00000003460b7223 */ /* 0x008fce000001080d */
[----:B------:R-:W3:Y:S01]  /*19b50*/  MUFU.EX2 R9, R9 ;  /* 0x0000000900097308 */ /* 0x000ee20000000800 */
[----:B------:R-:W-:-:S07]  /*19b60*/  FFMA.FTZ R15, R72, R3, -R13 ;  /* 0x00000003480f7223 */ /* 0x000fce000001080d */
[----:B------:R-:W5:Y:S01]  /*19b70*/  MUFU.EX2 R211, R211 ;  /* 0x000000d300d37308 */ /* 0x000f620000000800 */
[----:B0-----:R-:W-:-:S07]  /*19b80*/  @P5 IMAD.HI.U32 R6, R69, R6, RZ ;  /* 0x0000000645065227 */ /* 0x001fce00078e00ff */
[----:B------:R-:W0:Y:S01]  /*19b90*/  MUFU.EX2 R210, R210 ;  /* 0x000000d200d27308 */ /* 0x000e220000000800 */
[-CC-:B------:R-:W-:Y:S01]  /*19ba0*/  FFMA.FTZ R207, R54, R3.reuse, -R7.reuse ;  /* 0x0000000336cf7223 */ /* 0x180fe20000010807 */
[----:B------:R-:W-:-:S06]  /*19bb0*/  FFMA.FTZ R193, R26, R3, -R7 ;  /* 0x000000031ac17223 */ /* 0x000fcc0000010807 */
[----:B------:R-:W0:Y:S01]  /*19bc0*/  MUFU.EX2 R14, R14 ;  /* 0x0000000e000e7308 */ /* 0x000e220000000800 */
[----:B------:R-:W-:Y:S01]  /*19bd0*/  FFMA.FTZ R206, R52, R3, -R13 ;  /* 0x0000000334ce7223 */ /* 0x000fe2000001080d */
[----:B------:R-:W-:-:S06]  /*19be0*/  IMAD.MOV.U32 R26, RZ, RZ, R69 ;  /* 0x000000ffff1a7224 */ /* 0x000fcc00078e0045 */
[----:B------:R-:W0:Y:S01]  /*19bf0*/  MUFU.EX2 R11, R11 ;  /* 0x0000000b000b7308 */ /* 0x000e220000000800 */
[----:B-1----:R-:W-:Y:S01]  /*19c00*/  @P5 SHF.R.U32.HI R26, RZ, R31, R6 ;  /* 0x0000001fff1a5219 */ /* 0x002fe20000011606 */
[----:B----4-:R-:W-:-:S06]  /*19c10*/  FADD.FTZ R6, R209, R36 ;  /* 0x00000024d1067221 */ /* 0x010fcc0000010000 */
[----:B------:R-:W1:Y:S01]  /*19c20*/  MUFU.EX2 R205, R205 ;  /* 0x000000cd00cd7308 */ /* 0x000e620000000800 */
[----:B------:R-:W-:Y:S01]  /*19c30*/  FFMA.FTZ R50, R8, R3, -R7 ;  /* 0x0000000308327223 */ /* 0x000fe20000010807 */
[----:B---3--:R-:W-:-:S06]  /*19c40*/  FADD.FTZ R31, R208, R9 ;  /* 0x00000009d01f7221 */ /* 0x008fcc0000010000 */
[----:B------:R-:W3:Y:S01]  /*19c50*/  MUFU.EX2 R204, R204 ;  /* 0x000000cc00cc7308 */ /* 0x000ee20000000800 */
[----:B------:R-:W-:Y:S01]  /*19c60*/  FFMA.FTZ R21, R74, R3, -R13 ;  /* 0x000000034a157223 */ /* 0x000fe2000001080d */
[----:B------:R-:W-:Y:S02]  /*19c70*/  VIADD R29, R0, 0x38840 ;  /* 0x00038840001d7836 */ /* 0x000fe40000000000 */
[----:B-----5:R-:W-:-:S04]  /*19c80*/  FADD.FTZ R33, R211, R6 ;  /* 0x00000006d3217221 */ /* 0x020fc80000010000 */
[----:B------:R-:W4:Y:S01]  /*19c90*/  MUFU.EX2 R28, R28 ;  /* 0x0000001c001c7308 */ /* 0x000f220000000800 */
[----:B------:R-:W-:Y:S01]  /*19ca0*/  FFMA.FTZ R201, R42, R3, -R7 ;  /* 0x000000032ac97223 */ /* 0x000fe20000010807 */
[----:B0-----:R-:W-:-:S06]  /*19cb0*/  FADD.FTZ R6, R210, R31 ;  /* 0x0000001fd2067221 */ /* 0x001fcc0000010000 */
[----:B------:R-:W0:Y:S01]  /*19cc0*/  MUFU.EX2 R15, R15 ;  /* 0x0000000f000f7308 */ /* 0x000e220000000800 */
[-C--:B------:R-:W-:Y:S01]  /*19cd0*/  FFMA.FTZ R195, R30, R3.reuse, -R7 ;  /* 0x000000031ec37223 */ /* 0x080fe20000010807 */
[----:B------:R-:W-:Y:S01]  /*19ce0*/  FFMA.FTZ R200, R40, R3, -R13 ;  /* 0x0000000328c87223 */ /* 0x000fe2000001080d */
[----:B------:R-:W-:-:S05]  /*19cf0*/  IADD3 R30, R26, R65, -R67 ;  /* 0x000000411a1e7210 */ /* 0x000fca0007ffe843 */
[----:B------:R-:W5:Y:S01]  /*19d00*/  MUFU.EX2 R207, R207 ;  /* 0x000000cf00cf7308 */ /* 0x000f620000000800 */
[----:B------:R-:W-:Y:S01]  /*19d10*/  PRMT R0, R228, 0x654, R29 ;  /* 0x00000654e4007816 */ /* 0x000fe2000000001d */
[----:B------:R-:W-:Y:S01]  /*19d20*/  FADD.FTZ R26, R14, R33 ;  /* 0x000000210e1a7221 */ /* 0x000fe20000010000 */
[----:B------:R-:W-:-:S05]  /*19d30*/  FFMA.FTZ R10, R10, R3, -R7 ;  /* 0x000000030a0a7223 */ /* 0x000fca0000010807 */
[----:B------:R-:W5:Y:S01]  /*19d40*/  MUFU.EX2 R206, R206 ;  /* 0x000000ce00ce7308 */ /* 0x000f620000000800 */
[----:B------:R-:W-:Y:S01]  /*19d50*/  FADD.FTZ R31, R11, R6 ;  /* 0x000000060b1f7221 */ /* 0x000fe20000010000 */
[-C--:B------:R-:W-:Y:S01]  /*19d60*/  FFMA.FTZ R25, R76, R3.reuse, -R13 ;  /* 0x000000034c197223 */ /* 0x080fe2000001080d */
[----:B------:R3:W-:Y:S05]  /*19d70*/  SYNCS.ARRIVE.TRANS64.RED.A1T0 RZ, [R0+URZ], RZ ;  /* 0x000000ff00ff79a7 */ /* 0x0007ea000810043f */
[----:B------:R-:W5:Y:S01]  /*19d80*/  MUFU.EX2 R50, R50 ;  /* 0x0000003200327308 */ /* 0x000f620000000800 */
[----:B-1----:R-:W-:Y:S01]  /*19d90*/  FADD.FTZ R33, R205, R26 ;  /* 0x0000001acd217221 */ /* 0x002fe20000010000 */
[----:B------:R-:W-:Y:S01]  /*19da0*/  FFMA.FTZ R203, R46, R3, -R7 ;  /* 0x000000032ecb7223 */ /* 0x000fe20000010807 */
[----:B---3--:R-:W-:-:S05]  /*19db0*/  FADD.FTZ R0, R204, R31 ;  /* 0x0000001fcc007221 */ /* 0x008fca0000010000 */
[----:B------:R-:W1:Y:S01]  /*19dc0*/  MUFU.EX2 R21, R21 ;  /* 0x0000001500157308 */ /* 0x000e620000000800 */
[----:B------:R-:W-:Y:S01]  /*19dd0*/  FFMA.FTZ R202, R44, R3, -R13 ;  /* 0x000000032cca7223 */ /* 0x000fe2000001080d */
[----:B----4-:R-:W-:-:S06]  /*19de0*/  FADD.FTZ R6, R28, R33 ;  /* 0x000000211c067221 */ /* 0x010fcc0000010000 */
[----:B------:R-:W3:Y:S01]  /*19df0*/  MUFU.EX2 R201, R201 ;  /* 0x000000c900c97308 */ /* 0x000ee20000000800 */
[----:B------:R-:W-:Y:S01]  /*19e00*/  FFMA.FTZ R12, R12, R3, -R7 ;  /* 0x000000030c0c7223 */ /* 0x000fe20000010807 */
[----:B0-----:R-:W-:-:S06]  /*19e10*/  FADD.FTZ R31, R15, R0 ;  /* 0x000000000f1f7221 */ /* 0x001fcc0000010000 */
[----:B------:R-:W0:Y:S01]  /*19e20*/  MUFU.EX2 R200, R200 ;  /* 0x000000c800c87308 */ /* 0x000e220000000800 */
[----:B------:R-:W-:Y:S01]  /*19e30*/  FFMA.FTZ R27, R78, R3, -R13 ;  /* 0x000000034e1b7223 */ /* 0x000fe2000001080d */
[----:B-----5:R-:W-:-:S06]  /*19e40*/  FADD.FTZ R33, R207, R6 ;  /* 0x00000006cf217221 */ /* 0x020fcc0000010000 */
[----:B------:R-:W4:Y:S01]  /*19e50*/  MUFU.EX2 R10, R10 ;  /* 0x0000000a000a7308 */ /* 0x000f220000000800 */
[----:B------:R-:W-:Y:S01]  /*19e60*/  FFMA.FTZ R197, R34, R3, -R7 ;  /* 0x0000000322c57223 */ /* 0x000fe20000010807 */
[----:B------:R-:W-:-:S06]  /*19e70*/  FADD.FTZ R0, R206, R31 ;  /* 0x0000001fce007221 */ /* 0x000fcc0000010000 */
[----:B------:R-:W5:Y:S01]  /*19e80*/  MUFU.EX2 R25, R25 ;  /* 0x0000001900197308 */ /* 0x000f620000000800 */
[----:B------:R-:W-:Y:S01]  /*19e90*/  FADD.FTZ R6, R50, R33 ;  /* 0x0000002132067221 */ /* 0x000fe20000010000 */
[----:B------:R-:W-:-:S06]  /*19ea0*/  FFMA.FTZ R20, R20, R3, -R7 ;  /* 0x0000000314147223 */ /* 0x000fcc0000010807 */
[----:B------:R-:W5:Y:S01]  /*19eb0*/  MUFU.EX2 R203, R203 ;  /* 0x000000cb00cb7308 */ /* 0x000f620000000800 */
[----:B-1----:R-:W-:-:S07]  /*19ec0*/  FADD.FTZ R31, R21, R0 ;  /* 0x00000000151f7221 */ /* 0x002fce0000010000 */
[----:B------:R-:W1:Y:S01]  /*19ed0*/  MUFU.EX2 R202, R202 ;  /* 0x000000ca00ca7308 */ /* 0x000e620000000800 */
[----:B------:R-:W-:Y:S01]  /*19ee0*/  FFMA.FTZ R80, R80, R3, -R13 ;  /* 0x0000000350507223 */ /* 0x000fe2000001080d */
[----:B---3--:R-:W-:-:S06]  /*19ef0*/  FADD.FTZ R33, R201, R6 ;  /* 0x00000006c9217221 */ /* 0x008fcc0000010000 */
[----:B------:R-:W3:Y:S01]  /*19f00*/  MUFU.EX2 R12, R12 ;  /* 0x0000000c000c7308 */ /* 0x000ee20000000800 */
[----:B0-----:R-:W-:Y:S01]  /*19f10*/  FADD.FTZ R0, R200, R31 ;  /* 0x0000001fc8007221 */ /* 0x001fe20000010000 */
[----:B------:R-:W-:-:S06]  /*19f20*/  FFMA.FTZ R198, R68, R3, -R13 ;  /* 0x0000000344c67223 */ /* 0x000fcc000001080d */
[----:B------:R-:W0:Y:S01]  /*19f30*/  MUFU.EX2 R27, R27 ;  /* 0x0000001b001b7308 */ /* 0x000e220000000800 */
[-C--:B------:R-:W-:Y:S01]  /*19f40*/  FFMA.FTZ R199, R38, R3.reuse, -R7 ;  /* 0x0000000326c77223 */ /* 0x080fe20000010807 */
[----:B------:R-:W-:Y:S01]  /*19f50*/  FFMA.FTZ R192, R24, R3, -R13 ;  /* 0x0000000318c07223 */ /* 0x000fe2000001080d */
[----:B----4-:R-:W-:-:S05]  /*19f60*/  FADD.FTZ R24, R10, R33 ;  /* 0x000000210a187221 */ /* 0x010fca0000010000 */
[----:B------:R-:W4:Y:S01]  /*19f70*/  MUFU.EX2 R197, R197 ;  /* 0x000000c500c57308 */ /* 0x000f220000000800 */
[----:B-----5:R-:W-:-:S07]  /*19f80*/  FADD.FTZ R31, R25, R0 ;  /* 0x00000000191f7221 */ /* 0x020fce0000010000 */
[----:B------:R-:W5:Y:S01]  /*19f90*/  MUFU.EX2 R196, R196 ;  /* 0x000000c400c47308 */ /* 0x000f620000000800 */
[-C--:B------:R-:W-:Y:S01]  /*19fa0*/  FFMA.FTZ R34, R58, R3.reuse, -R7 ;  /* 0x000000033a227223 */ /* 0x080fe20000010807 */
[----:B------:R-:W-:Y:S01]  /*19fb0*/  FFMA.FTZ R82, R82, R3, -R13 ;  /* 0x0000000352527223 */ /* 0x000fe2000001080d */
[----:B------:R-:W-:-:S05]  /*19fc0*/  FADD.FTZ R33, R203, R24 ;  /* 0x00000018cb217221 */ /* 0x000fca0000010000 */
[----:B------:R-:W5:Y:S01]  /*19fd0*/  MUFU.EX2 R20, R20 ;  /* 0x0000001400147308 */ /* 0x000f620000000800 */
[----:B-1----:R-:W-:-:S07]  /*19fe0*/  FADD.FTZ R0, R202, R31 ;  /* 0x0000001fca007221 */ /* 0x002fce0000010000 */
[----:B------:R-:W1:Y:S01]  /*19ff0*/  MUFU.EX2 R29, R80 ;  /* 0x00000050001d7308 */ /* 0x000e620000000800 */
[-CC-:B------:R-:W-:Y:S01]  /*1a000*/  FFMA.FTZ R8, R64, R3.reuse, -R7.reuse ;  /* 0x0000000340087223 */ /* 0x180fe20000010807 */
[----:B------:R-:W-:Y:S01]  /*1a010*/  FFMA.FTZ R66, R66, R3, -R7 ;  /* 0x0000000342427223 */ /* 0x000fe20000010807 */
[----:B---3--:R-:W-:-:S05]  /*1a020*/  FADD.FTZ R24, R12, R33 ;  /* 0x000000210c187221 */ /* 0x008fca0000010000 */
[----:B------:R-:W3:Y:S01]  /*1a030*/  MUFU.EX2 R198, R198 ;  /* 0x000000c600c67308 */ /* 0x000ee20000000800 */
[----:B0-----:R-:W-:-:S07]  /*1a040*/  FADD.FTZ R31, R27, R0 ;  /* 0x000000001b1f7221 */ /* 0x001fce0000010000 */
[----:B------:R-:W0:Y:S01]  /*1a050*/  MUFU.EX2 R199, R199 ;  /* 0x000000c700c77308 */ /* 0x000e220000000800 */
[----:B------:R-:W-:-:S04]  /*1a060*/  IMAD.HI R30, R30, 0x66666667, RZ ;  /* 0x666666671e1e7827 */ /* 0x000fc800078e02ff */
[-C--:B------:R-:W-:Y:S01]  /*1a070*/  FFMA.FTZ R62, R62, R3.reuse, -R13 ;  /* 0x000000033e3e7223 */ /* 0x080fe2000001080d */
[----:B----4-:R-:W-:Y:S02]  /*1a080*/  FADD.FTZ R33, R197, R24 ;  /* 0x00000018c5217221 */ /* 0x010fe40000010000 */
[----:B------:R-:W4:Y:S01]  /*1a090*/  MUFU.EX2 R7, R82 ;  /* 0x0000005200077308 */ /* 0x000f220000000800 */
[----:B-----5:R-:W-:Y:S01]  /*1a0a0*/  FADD.FTZ R0, R196, R31 ;  /* 0x0000001fc4007221 */ /* 0x020fe20000010000 */
[----:B------:R-:W-:-:S06]  /*1a0b0*/  FFMA.FTZ R84, R84, R3, -R13 ;  /* 0x0000000354547223 */ /* 0x000fcc000001080d */
[----:B------:R-:W5:Y:S01]  /*1a0c0*/  MUFU.EX2 R34, R34 ;  /* 0x0000002200227308 */ /* 0x000f620000000800 */
[----:B------:R-:W-:Y:S01]  /*1a0d0*/  FFMA.FTZ R86, R86, R3, -R13 ;  /* 0x0000000356567223 */ /* 0x000fe2000001080d */
[----:B------:R-:W-:Y:S01]  /*1a0e0*/  F2FP.F16.F32.PACK_AB R211, R14, R211 ;  /* 0x000000d30ed3723e */ /* 0x000fe200000000ff */
[----:B------:R-:W-:-:S05]  /*1a0f0*/  FADD.FTZ R14, R20, R33 ;  /* 0x00000021140e7221 */ /* 0x000fca0000010000 */
[----:B------:R-:W5:Y:S01]  /*1a100*/  MUFU.EX2 R192, R192 ;  /* 0x000000c000c07308 */ /* 0x000f620000000800 */
[----:B------:R-:W-:Y:S01]  /*1a110*/  SHF.R.U32.HI R35, RZ, 0x1f, R30 ;  /* 0x0000001fff237819 */ /* 0x000fe2000001161e */
[----:B-1----:R-:W-:-:S06]  /*1a120*/  FADD.FTZ R33, R29, R0 ;  /* 0x000000001d217221 */ /* 0x002fcc0000010000 */
[----:B------:R-:W1:Y:S01]  /*1a130*/  MUFU.EX2 R193, R193 ;  /* 0x000000c100c17308 */ /* 0x000e620000000800 */
[----:B------:R-:W-:Y:S01]  /*1a140*/  LEA.HI.SX32 R6, R30, R35, 0x1b ;  /* 0x000000231e067211 */ /* 0x000fe200078fdaff */
[----:B---3--:R-:W-:-:S06]  /*1a150*/  FADD.FTZ R0, R198, R33 ;  /* 0x00000021c6007221 */ /* 0x008fcc0000010000 */
[----:B------:R-:W3:Y:S01]  /*1a160*/  MUFU.EX2 R13, R62 ;  /* 0x0000003e000d7308 */ /* 0x000ee20000000800 */
[----:B0-----:R-:W-:-:S07]  /*1a170*/  FADD.FTZ R35, R199, R14 ;  /* 0x0000000ec7237221 */ /* 0x001fce0000010000 */
[----:B------:R-:W0:Y:S01]  /*1a180*/  MUFU.EX2 R8, R8 ;  /* 0x0000000800087308 */ /* 0x000e220000000800 */
[----:B------:R-:W-:Y:S01]  /*1a190*/  F2FP.F16.F32.PACK_AB R208, R9, R208 ;  /* 0x000000d009d0723e */ /* 0x000fe200000000ff */
[----:B----4-:R-:W-:Y:S01]  /*1a1a0*/  FADD.FTZ R9, R7, R0 ;  /* 0x0000000007097221 */ /* 0x010fe20000010000 */
[----:B------:R-:W-:Y:S01]  /*1a1b0*/  F2FP.F16.F32.PACK_AB R201, R10, R201 ;  /* 0x000000c90ac9723e */ /* 0x000fe200000000ff */
[----:B-----5:R-:W-:Y:S02]  /*1a1c0*/  FADD.FTZ R10, R34, R35 ;  /* 0x00000023220a7221 */ /* 0x020fe40000010000 */
[----:B------:R-:W-:Y:S02]  /*1a1d0*/  FADD.FTZ R0, R192, R9 ;  /* 0x00000009c0007221 */ /* 0x000fe40000010000 */
[----:B-1----:R-:W-:Y:S01]  /*1a1e0*/  FADD.FTZ R9, R193, R10 ;  /* 0x0000000ac1097221 */ /* 0x002fe20000010000 */
[----:B------:R-:W-:Y:S01]  /*1a1f0*/  F2FP.F16.F32.PACK_AB R210, R11, R210 ;  /* 0x000000d20bd2723e */ /* 0x000fe200000000ff */
[----:B------:R-:W-:Y:S01]  /*1a200*/  MUFU.EX2 R195, R195 ;  /* 0x000000c300c37308 */ /* 0x000fe20000000800 */
[----:B---3--:R-:W-:Y:S01]  /*1a210*/  FADD.FTZ R11, R13, R0 ;  /* 0x000000000d0b7221 */ /* 0x008fe20000010000 */
[----:B0-----:R-:W-:-:S06]  /*1a220*/  FADD.FTZ R0, R8, R9 ;  /* 0x0000000908007221 */ /* 0x001fcc0000010000 */
[----:B------:R-:W0:Y:S01]  /*1a230*/  MUFU.EX2 R84, R84 ;  /* 0x0000005400547308 */ /* 0x000e220000000800 */
[----:B------:R-:W-:Y:S01]  /*1a240*/  VIADD R9, R2, 0xfffffffe ;  /* 0xfffffffe02097836 */ /* 0x000fe20000000000 */
[----:B--2---:R-:W-:-:S06]  /*1a250*/  VIMNMX R32, R32, R6, !PT ;  /* 0x0000000620207248 */ /* 0x004fcc0007fe0100 */
[----:B------:R-:W1:Y:S01]  /*1a260*/  MUFU.EX2 R31, R86 ;  /* 0x00000056001f7308 */ /* 0x000e620000000800 */
[----:B------:R-:W-:-:S07]  /*1a270*/  ISETP.GE.AND P1, PT, R9, R32, PT ;  /* 0x000000200900720c */ /* 0x000fce0003f26270 */
[----:B------:R-:W2:Y:S01]  /*1a280*/  MUFU.EX2 R66, R66 ;  /* 0x0000004200427308 */ /* 0x000ea20000000800 */
[----:B------:R-:W-:Y:S01]  /*1a290*/  F2FP.F16.F32.PACK_AB R198, R7, R198 ;  /* 0x000000c607c6723e */ /* 0x000fe200000000ff */
[----:B0-----:R-:W-:Y:S01]  /*1a2a0*/  FADD.FTZ R10, R84, R11 ;  /* 0x0000000b540a7221 */ /* 0x001fe20000010000 */
[----:B------:R-:W-:Y:S01]  /*1a2b0*/  FADD.FTZ R7, R195, R0 ;  /* 0x00000000c3077221 */ /* 0x000fe20000010000 */
[----:B------:R-:W-:Y:S01]  /*1a2c0*/  BSSY B0, `(.L_x_2869) ;  /* 0x000055c000007945 */ /* 0x000fe20003800000 */
[----:B------:R-:W-:Y:S01]  /*1a2d0*/  F2FP.F16.F32.PACK_AB R197, R20, R197 ;  /* 0x000000c514c5723e */ /* 0x000fe200000000ff */
[----:B------:R0:W-:Y:S01]  /*1a2e0*/  STL [R1+0x50], R32 ;  /* 0x0000502001007387 */ /* 0x0001e20000100800 */
[----:B------:R-:W-:Y:S01]  /*1a2f0*/  F2FP.F16.F32.PACK_AB R206, R21, R206 ;  /* 0x000000ce15ce723e */ /* 0x000fe200000000ff */
[----:B------:R-:W-:Y:S01]  /*1a300*/  IMAD.MOV.U32 R2, RZ, RZ, 0x3f800000 ;  /* 0x3f800000ff027424 */ /* 0x000fe200078e00ff */
[----:B------:R-:W-:Y:S01]  /*1a310*/  F2FP.F16.F32.PACK_AB R209, R36, R209 ;  /* 0x000000d124d1723e */ /* 0x000fe200000000ff */
[----:B-1----:R-:W-:Y:S01]  /*1a320*/  FADD.FTZ R21, R31, R10 ;  /* 0x0000000a1f157221 */ /* 0x002fe20000010000 */
[----:B------:R-:W-:-:S02]  /*1a330*/  F2FP.F16.F32.PACK_AB R205, R28, R205 ;  /* 0x000000cd1ccd723e */ /* 0x000fc400000000ff */
[----:B------:R-:W-:Y:S02]  /*1a340*/  CS2R R150, SRZ ;  /* 0x0000000000967805 */ /* 0x000fe4000001ff00 */
[----:B------:R-:W-:Y:S02]  /*1a350*/  F2FP.F16.F32.PACK_AB R207, R50, R207 ;  /* 0x000000cf32cf723e */ /* 0x000fe400000000ff */
[----:B------:R-:W-:Y:S02]  /*1a360*/  CS2R R148, SRZ ;  /* 0x0000000000947805 */ /* 0x000fe4000001ff00 */
[----:B------:R-:W-:Y:S02]  /*1a370*/  F2FP.F16.F32.PACK_AB R199, R34, R199 ;  /* 0x000000c722c7723e */ /* 0x000fe400000000ff */
[----:B------:R-:W-:Y:S02]  /*1a380*/  CS2R R146, SRZ ;  /* 0x0000000000927805 */ /* 0x000fe4000001ff00 */
[----:B------:R-:W-:Y:S01]  /*1a390*/  F2FP.F16.F32.PACK_AB R200, R25, R200 ;  /* 0x000000c819c8723e */ /* 0x000fe200000000ff */
[----:B--2---:R-:W-:Y:S01]  /*1a3a0*/  FADD.FTZ R20, R66, R7 ;  /* 0x0000000742147221 */ /* 0x004fe20000010000 */
[----:B------:R-:W-:-:S02]  /*1a3b0*/  F2FP.F16.F32.PACK_AB R202, R27, R202 ;  /* 0x000000ca1bca723e */ /* 0x000fc400000000ff */
[----:B------:R-:W-:Y:S02]  /*1a3c0*/  CS2R R144, SRZ ;  /* 0x0000000000907805 */ /* 0x000fe4000001ff00 */
[----:B------:R-:W-:Y:S02]  /*1a3d0*/  F2FP.F16.F32.PACK_AB R196, R29, R196 ;  /* 0x000000c41dc4723e */ /* 0x000fe400000000ff */
[----:B------:R-:W-:Y:S02]  /*1a3e0*/  CS2R R142, SRZ ;  /* 0x00000000008e7805 */ /* 0x000fe4000001ff00 */
[----:B------:R-:W-:Y:S02]  /*1a3f0*/  F2FP.F16.F32.PACK_AB R194, R31, R84 ;  /* 0x000000541fc2723e */ /* 0x000fe400000000ff */
[----:B------:R-:W-:Y:S02]  /*1a400*/  CS2R R140, SRZ ;  /* 0x00000000008c7805 */ /* 0x000fe4000001ff00 */
[----:B------:R-:W-:-:S02]  /*1a410*/  F2FP.F16.F32.PACK_AB R195, R66, R195 ;  /* 0x000000c342c3723e */ /* 0x000fc400000000ff */
[----:B------:R-:W-:Y:S02]  /*1a420*/  CS2R R138, SRZ ;  /* 0x00000000008a7805 */ /* 0x000fe4000001ff00 */
[----:B------:R-:W-:Y:S02]  /*1a430*/  @P5 LOP3.LUT R18, R18, 0x10, RZ, 0xfc, !PT ;  /* 0x0000001012125812 */ /* 0x000fe400078efcff */
[----:B------:R-:W-:Y:S02]  /*1a440*/  CS2R R136, SRZ ;  /* 0x0000000000887805 */ /* 0x000fe4000001ff00 */
[----:B------:R-:W-:Y:S02]  /*1a450*/  F2FP.F16.F32.PACK_AB R203, R12, R203 ;  /* 0x000000cb0ccb723e */ /* 0x000fe400000000ff */
[----:B------:R-:W-:Y:S02]  /*1a460*/  CS2R R134, SRZ ;  /* 0x0000000000867805 */ /* 0x000fe4000001ff00 */
[----:B------:R-:W-:-:S02]  /*1a470*/  F2FP.F16.F32.PACK_AB R204, R15, R204 ;  /* 0x000000cc0fcc723e */ /* 0x000fc400000000ff */
[----:B------:R-:W-:Y:S02]  /*1a480*/  CS2R R132, SRZ ;  /* 0x0000000000847805 */ /* 0x000fe4000001ff00 */
[----:B------:R-:W-:Y:S02]  /*1a490*/  F2FP.F16.F32.PACK_AB R192, R13, R192 ;  /* 0x000000c00dc0723e */ /* 0x000fe400000000ff */
[----:B------:R-:W-:Y:S02]  /*1a4a0*/  CS2R R130, SRZ ;  /* 0x0000000000827805 */ /* 0x000fe4000001ff00 */
[----:B------:R-:W-:Y:S02]  /*1a4b0*/  F2FP.F16.F32.PACK_AB R193, R8, R193 ;  /* 0x000000c108c1723e */ /* 0x000fe400000000ff */
[----:B------:R-:W-:Y:S02]  /*1a4c0*/  CS2R R128, SRZ ;  /* 0x0000000000807805 */ /* 0x000fe4000001ff00 */
[----:B------:R-:W-:-:S02]  /*1a4d0*/  MOV R0, 0x3f800000 ;  /* 0x3f80000000007802 */ /* 0x000fc40000000f00 */
        /* <DEDUP_REMOVED lines=47> */
[----:B0-----:R-:W-:-:S02]  /*1a7d0*/  CS2R R32, SRZ ;  /* 0x0000000000207805 */ /* 0x001fc4000001ff00 */
[----:B------:R-:W-:Y:S02]  /*1a7e0*/  CS2R R30, SRZ ;  /* 0x00000000001e7805 */ /* 0x000fe4000001ff00 */
[----:B------:R-:W-:Y:S02]  /*1a7f0*/  CS2R R28, SRZ ;  /* 0x00000000001c7805 */ /* 0x000fe4000001ff00 */
[----:B------:R-:W-:Y:S02]  /*1a800*/  CS2R R26, SRZ ;  /* 0x00000000001a7805 */ /* 0x000fe4000001ff00 */
[----:B------:R-:W-:Y:S01]  /*1a810*/  CS2R R24, SRZ ;  /* 0x0000000000187805 */ /* 0x000fe2000001ff00 */
[----:B------:R-:W-:Y:S06]  /*1a820*/  @!P1 BRA `(.L_x_2870) ;  /* 0x0000005000149947 */ /* 0x000fec0003800000 */
[----:B------:R-:W-:Y:S01]  /*1a830*/  BSSY B1, `(.L_x_2870) ;  /* 0x0000504000017945 */ /* 0x000fe20003800000 */
[----:B------:R-:W-:Y:S01]  /*1a840*/  IMAD.MOV.U32 R15, RZ, RZ, R4 ;  /* 0x000000ffff0f7224 */ /* 0x000fe200078e0004 */
[----:B------:R-:W-:Y:S01]  /*1a850*/  MOV R2, 0x3f800000 ;  /* 0x3f80000000027802 */ /* 0x000fe20000000f00 */
[----:B------:R-:W-:Y:S02]  /*1a860*/  IMAD.MOV.U32 R14, RZ, RZ, R5 ;  /* 0x000000ffff0e7224 */ /* 0x000fe400078e0005 */
[----:B------:R-:W-:Y:S02]  /*1a870*/  IMAD.MOV.U32 R11, RZ, RZ, R226 ;  /* 0x000000ffff0b7224 */ /* 0x000fe400078e00e2 */
[----:B------:R-:W-:Y:S02]  /*1a880*/  IMAD.MOV.U32 R8, RZ, RZ, R220 ;  /* 0x000000ffff087224 */ /* 0x000fe400078e00dc */
[----:B------:R-:W-:-:S07]  /*1a890*/  IMAD.MOV.U32 R151, RZ, RZ, RZ ;  /* 0x000000ffff977224 */ /* 0x000fce00078e00ff */
.L_x_2883:
[----:B------:R-:W-:-:S04]  /*1a8a0*/  ISETP.NE.AND P1, PT, R8, 0x1, PT ;  /* 0x000000010800780c */ /* 0x000fc80003f25270 */
[----:B------:R-:W-:-:S04]  /*1a8b0*/  SEL R226, RZ, 0x1, P1 ;  /* 0x00000001ffe27807 */ /* 0x000fc80000800000 */
[----:B------:R-:W-:Y:S01]  /*1a8c0*/  LOP3.LUT R226, R11, R226, RZ, 0x3c, !PT ;  /* 0x000000e20be27212 */ /* 0x000fe200078e3cff */
[----:B------:R-:W-:Y:S06]  /*1a8d0*/  @!P0 BRA `(.L_x_2871) ;  /* 0x0000000000048947 */ /* 0x000fec0003800000 */
[----:B------:R-:W-:Y:S01]  /*1a8e0*/  BPT.TRAP 0x1 ;  /* 0x000000040000795c */ /* 0x000fe20000300000 */
.L_x_2871:
        /* <DEDUP_REMOVED lines=8> */
.L_x_2872:
[----:B------:R-:W-:Y:S01]  /*1a970*/  IMAD R4, R220, 0xa00, R229 ;  /* 0x00000a00dc047824 */ /* 0x000fe200078e02e5 */
[----:B------:R-:W-:Y:S01]  /*1a980*/  BSSY B2, `(.L_x_2873) ;  /* 0x0000006000027945 */ /* 0x000fe20003800000 */
[----:B------:R-:W-:Y:S02]  /*1a990*/  MOV R5, 0x40000040 ;  /* 0x4000004000057802 */ /* 0x000fe40000000f00 */
[----:B------:R-:W-:Y:S01]  /*1a9a0*/  VIADD R6, R4, 0x80 ;  /* 0x0000008004067836 */ /* 0x000fe20000000000 */
[----:B-1----:R-:W-:Y:S06]  /*1a9b0*/  @P1 BRA `(.L_x_2874) ;  /* 0x0000000000081947 */ /* 0x002fec0003800000 */
[----:B------:R-:W1:Y:S02]  /*1a9c0*/  SYNCS.PHASECHK.TRANS64.TRYWAIT P1, [R10+URZ+0x38830], R3 ;  /* 0x038830030a0075a7 */ /* 0x000e64000802017f */
[----:B-1----:R-:W-:Y:S05]  /*1a9d0*/  @!P1 BRA `(.L_x_2875) ;  /* 0x00000194003c9947 */ /* 0x002fea0003800000 */
.L_x_2874:
[----:B------:R-:W-:Y:S05]  /*1a9e0*/  BSYNC B2 ;  /* 0x0000000000027941 */ /* 0x000fea0003800000 */
.L_x_2873:
[----:B------:R-:W2:Y:S04]  /*1a9f0*/  LDL.64 R152, [R1+0x38] ;  /* 0x0000380001987983 */ /* 0x000ea80000100a00 */
[----:B------:R-:W3:Y:S04]  /*1aa00*/  LDL.64 R156, [R1+0x48] ;  /* 0x00004800019c7983 */ /* 0x000ee80000100a00 */
[----:B------:R-:W4:Y:S01]  /*1aa10*/  LDL.64 R154, [R1+0x40] ;  /* 0x00004000019a7983 */ /* 0x000f220000100a00 */
[----:B------:R-:W-:Y:S02]  /*1aa20*/  R2UR UR10, R4 ;  /* 0x00000000040a72ca */ /* 0x000fe400000e0000 */
[----:B------:R-:W-:Y:S01]  /*1aa30*/  R2UR UR11, R5 ;  /* 0x00000000050b72ca */ /* 0x000fe200000e0000 */
[----:B------:R-:W-:Y:S01]  /*1aa40*/  WARPGROUP.ARRIVE ;  /* 0x00000000000079c5 */ /* 0x000fe20000000000 */
[----:B------:R-:W-:Y:S01]  /*1aa50*/  IMAD.MOV.U32 R7, RZ, RZ, 0x40000040 ;  /* 0x40000040ff077424 */ /* 0x000fe200078e00ff */
[----:B------:R-:W-:-:S04]  /*1aa60*/  R2UR UR6, R6 ;  /* 0x00000000060672ca */ /* 0x000fc800000e0000 */
[----:B------:R-:W-:Y:S01]  /*1aa70*/  R2UR UR7, R7 ;  /* 0x00000000070772ca */ /* 0x000fe200000e0000 */
[C---:B------:R-:W-:Y:S01]  /*1aa80*/  VIADD R6, R4.reuse, 0x100 ;  /* 0x0000010004067836 */ /* 0x040fe20000000000 */
[----:B------:R-:W-:Y:S01]  /*1aa90*/  MOV R13, 0x40000040 ;  /* 0x40000040000d7802 */ /* 0x000fe20000000f00 */
[----:B------:R-:W-:Y:S01]  /*1aaa0*/  VIADD R12, R4, 0x180 ;  /* 0x00000180040c7836 */ /* 0x000fe20000000000 */
[----:B--2---:R-:W-:Y:S02]  /*1aab0*/  R2UR UR46, R152 ;  /* 0x00000000982e72ca */ /* 0x004fe400000e0000 */
[----:B------:R-:W-:Y:S02]  /*1aac0*/  R2UR UR47, R153 ;  /* 0x00000000992f72ca */ /* 0x000fe400000e0000 */
        /* <DEDUP_REMOVED lines=25> */
[----:B------:R-:W-:Y:S02]  /*1ac60*/  VIADD R6, R4, 0x200 ;  /* 0x0000020004067836 */ /* 0x000fe40000000000 */
[----:B------:R-:W-:-:S03]  /*1ac70*/  IMAD.MOV.U32 R7, RZ, RZ, 0x40000040 ;  /* 0x40000040ff077424 */ /* 0x000fc600078e00ff */
[----:B------:R-:W-:Y:S02]  /*1ac80*/  R2UR UR34, R6 ;  /* 0x00000000062272ca */ /* 0x000fe400000e0000 */
[----:B------:R-:W-:Y:S02]  /*1ac90*/  R2UR UR35, R7 ;  /* 0x00000000072372ca */ /* 0x000fe400000e0000 */
[----:B----4-:R-:W-:Y:S02]  /*1aca0*/  R2UR UR28, R154 ;  /* 0x000000009a1c72ca */ /* 0x010fe400000e0000 */
[----:B------:R-:W-:Y:S01]  /*1acb0*/  R2UR UR29, R155 ;  /* 0x000000009b1d72ca */ /* 0x000fe200000e0000 */
[----:B------:R-:W-:Y:S01]  /*1acc0*/  UMOV UR32, UR12 ;  /* 0x0000000c00207c82 */ /* 0x000fe20008000000 */
[----:B------:R-:W-:Y:S01]  /*1acd0*/  UMOV UR33, UR13 ;  /* 0x0000000d00217c82 */ /* 0x000fe20008000000 */
[----:B------:R-:W-:Y:S02]  /*1ace0*/  WARPGROUP.DEPBAR.LE gsb0, 0x0 ;  /* 0x00008000000079c5 */ /* 0x000fe40000010000 */
[----:B------:R-:W-:Y:S01]  /*1acf0*/  VIADD R12, R4, 0x2 ;  /* 0x00000002040c7836 */ /* 0x000fe20000000000 */
[----:B--2---:R-:W-:-:S02]  /*1ad00*/  R2UR UR42, R152 ;  /* 0x00000000982a72ca */ /* 0x004fc400000e0000 */
        /* <DEDUP_REMOVED lines=42> */
[----:B------:R-:W-:Y:S01]  /*1afb0*/  VIADD R6, R4, 0x4 ;  /* 0x0000000404067836 */ /* 0x000fe20000000000 */
[----:B------:R-:W-:Y:S01]  /*1afc0*/  UMOV UR8, UR46 ;  /* 0x0000002e00087c82 */ /* 0x000fe20008000000 */
[----:B------:R-:W-:Y:S01]  /*1afd0*/  IMAD.MOV.U32 R7, RZ, RZ, 0x40000040 ;  /* 0x40000040ff077424 */ /* 0x000fe200078e00ff */
        /* <DEDUP_REMOVED lines=13> */
[----:B------:R-:W-:Y:S01]  /*1b0b0*/  VIADD R6, R4, 0x84 ;  /* 0x0000008404067836 */ /* 0x000fe20000000000 */
[----:B------:R-:W-:Y:S01]  /*1b0c0*/  UMOV UR33, UR47 ;  /* 0x0000002f00217c82 */ /* 0x000fe20008000000 */
[----:B------:R-:W2:Y:S01]  /*1b0d0*/  LDL.64 R12, [R1+0x28] ;  /* 0x00002800010c7983 */ /* 0x000ea20000100a00 */
[----:B------:R-:W-:-:S02]  /*1b0e0*/  WARPGROUP.DEPBAR.LE gsb0, 0x0 ;  /* 0x00008000000079c5 */ /* 0x000fc40000010000 */
[----:B------:R-:W-:-:S07]  /*1b0f0*/  WARPGROUP.ARRIVE ;  /* 0x00000000000079c5 */ /* 0x000fce0000000000 */
[----:B------:R-:W-:Y:S01]  /*1b100*/  HGMMA.64x16x16.F32 R184, gdesc[UR8], R184, gsb0 ;  /* 0x0020000008b879f0 */ /* 0x000fe200080008b8 */
[----:B------:R-:W-:Y:S02]  /*1b110*/  MOV R7, 0x40000040 ;  /* 0x4000004000077802 */ /* 0x000fe40000000f00 */
        /* <DEDUP_REMOVED lines=170> */
[----:B------:R-:W-:Y:S02]  /*1bbc0*/  VIADD R6, R4, 0x284 ;  /* 0x0000028404067836 */ /* 0x000fe40000000000 */
[----:B------:R-:W-:-:S03]  /*1bbd0*/  IMAD.MOV.U32 R7, RZ, RZ, 0x40000040 ;  /* 0x40000040ff077424 */ /* 0x000fc600078e00ff */
        /* <DEDUP_REMOVED lines=95> */
[----:B------:R-:W2:Y:S01]  /*1c1d0*/  LDL.64 R12, [R1] ;  /* 0x00000000010c7983 */ /* 0x000ea20000100a00 */
[----:B------:R-:W-:Y:S02]  /*1c1e0*/  R2UR UR10, R6 ;  /* 0x00000000060a72ca */ /* 0x000fe400000e0000 */
[----:B------:R-:W-:-:S06]  /*1c1f0*/  R2UR UR11, R7 ;  /* 0x00000000070b72ca */ /* 0x000fcc00000e0000 */
[----:B------:R-:W-:Y:S02]  /*1c200*/  UMOV UR8, UR46 ;  /* 0x0000002e00087c82 */ /* 0x000fe40008000000 */
[----:B------:R-:W-:Y:S01]  /*1c210*/  UMOV UR9, UR47 ;  /* 0x0000002f00097c82 */ /* 0x000fe20008000000 */
[----:B------:R-:W-:Y:S02]  /*1c220*/  WARPGROUP.DEPBAR.LE gsb0, 0x0 ;  /* 0x00008000000079c5 */ /* 0x000fe40000010000 */
[----:B------:R-:W-:-:S06]  /*1c230*/  WARPGROUP.ARRIVE ;  /* 0x00000000000079c5 */ /* 0x000fcc0000000000 */
        /* <DEDUP_REMOVED lines=485> */
.L_x_2876:
[----:B------:R-:W-:Y:S01]  /*1e090*/  SHF.L.U32 R0, R11, 0x1f, RZ ;  /* 0x0000001f0b007819 */ /* 0x000fe200000006ff */
[----:B------:R-:W-:-:S04]  /*1e0a0*/  IMAD R6, R8, 0x8, R23 ;  /* 0x0000000808067824 */ /* 0x000fc800078e0217 */
[----:B------:R2:W3:Y:S01]  /*1e0b0*/  SYNCS.PHASECHK.TRANS64.TRYWAIT P1, [R6+URZ+0x38850], R0 ;  /* 0x03885000060075a7 */ /* 0x0004e2000802017f */
[----:B------:R-:W-:Y:S05]  /*1e0c0*/  @!P0 BRA `(.L_x_2877) ;  /* 0x0000000000048947 */ /* 0x000fea0003800000 */
[----:B------:R-:W-:Y:S01]  /*1e0d0*/  BPT.TRAP 0x1 ;  /* 0x000000040000795c */ /* 0x000fe20000300000 */
.L_x_2877:
[----:B------:R-:W-:Y:S04]  /*1e0e0*/  BSSY B2, `(.L_x_2878) ;  /* 0x0000004000027945 */ /* 0x000fe80003800000 */
[----:B---3--:R-:W-:Y:S05]  /*1e0f0*/  @P1 BRA `(.L_x_2879) ;  /* 0x0000000000081947 */ /* 0x008fea0003800000 */
[----:B------:R-:W3:Y:S02]  /*1e100*/  SYNCS.PHASECHK.TRANS64.TRYWAIT P1, [R6+URZ+0x38850], R0 ;  /* 0x03885000060075a7 */ /* 0x000ee4000802017f */
[----:B---3--:R-:W-:Y:S05]  /*1e110*/  @!P1 BRA `(.L_x_2880) ;  /* 0x0000015c00809947 */ /* 0x008fea0003800000 */
.L_x_2879:
[----:B------:R-:W-:Y:S05]  /*1e120*/  BSYNC B2 ;  /* 0x0000000000027941 */ /* 0x000fea0003800000 */
.L_x_2878:
        /* <DEDUP_REMOVED lines=15> */
[----:B------:R-:W-:Y:S01]  /*1e220*/  R2UR UR7, R5 ;  /* 0x00000000050772ca */ /* 0x000fe200000e0000 */
[----:B------:R-:W-:Y:S01]  /*1e230*/  IMAD.MOV.U32 R5, RZ, RZ, 0x40000040 ;  /* 0x40000040ff057424 */ /* 0x000fe200078e00ff */
[----:B------:R-:W-:Y:S02]  /*1e240*/  WARPGROUP.DEPBAR.LE gsb0, 0x0 ;  /* 0x00008000000079c5 */ /* 0x000fe40000010000 */
[----:B------:R-:W-:-:S15]  /*1e250*/  WARPGROUP.ARRIVE ;  /* 0x00000000000079c5 */ /* 0x000fde0000000000 */
[----:B------:R-:W-:-:S06]  /*1e260*/  NOP ;  /* 0x0000000000007918 */ /* 0x000fcc0000000000 */
        /* <DEDUP_REMOVED lines=25> */
.L_x_2881:
[----:B------:R-:W2:Y:S01]  /*1e400*/  LDL R8, [R1+0x68] ;  /* 0x0000680001087983 */ /* 0x000ea20000100800 */
[----:B------:R-:W0:Y:S03]  /*1e410*/  LDC R2, c[0x0][0x448] ;  /* 0x00011200ff027b82 */ /* 0x000e260000000800 */
[----:B------:R-:W2:Y:S04]  /*1e420*/  LDL R0, [R1+0x78] ;  /* 0x0000780001007983 */ /* 0x000ea80000100800 */
[----:B------:R-:W3:Y:S04]  /*1e430*/  LDL R7, [R1+0x74] ;  /* 0x0000740001077983 */ /* 0x000ee80000100800 */
[----:B------:R-:W4:Y:S04]  /*1e440*/  LDL R5, [R1+0x6c] ;  /* 0x00006c0001057983 */ /* 0x000f280000100800 */
[----:B------:R-:W4:Y:S01]  /*1e450*/  LDL R4, [R1+0x60] ;  /* 0x0000600001047983 */ /* 0x000f220000100800 */
[----:B------:R-:W-:Y:S01]  /*1e460*/  LOP3.LUT R18, R18, 0xffffff7f, RZ, 0xc0, !PT ;  /* 0xffffff7f12127812 */ /* 0x000fe200078ec0ff */
[----:B------:R-:W-:-:S03]  /*1e470*/  VIADD R10, R10, 0x38840 ;  /* 0x000388400a0a7836 */ /* 0x000fc60000000000 */
[----:B------:R-:W-:Y:S02]  /*1e480*/  @P0 LOP3.LUT R18, R18, 0x80, RZ, 0xfc, !PT ;  /* 0x0000008012120812 */ /* 0x000fe400078efcff */
[----:B------:R-:W-:Y:S02]  /*1e490*/  PRMT R10, R228, 0x654, R10 ;  /* 0x00000654e40a7816 */ /* 0x000fe4000000000a */
[----:B0-----:R-:W-:Y:S02]  /*1e4a0*/  ISETP.NE.AND P1, PT, R2, 0x1, PT ;  /* 0x000000010200780c */ /* 0x001fe40003f25270 */
[----:B------:R-:W-:Y:S01]  /*1e4b0*/  LOP3.LUT R18, R18, 0xfffffeff, RZ, 0xc0, !PT ;  /* 0xfffffeff12127812 */ /* 0x000fe200078ec0ff */
[----:B------:R0:W-:Y:S10]  /*1e4c0*/  SYNCS.ARRIVE.TRANS64.RED.A1T0 RZ, [R10+URZ], RZ ;  /* 0x000000ff0aff79a7 */ /* 0x0001f4000810043f */
[----:B------:R-:W1:Y:S08]  /*1e4d0*/  @P1 LDC R3, c[0x0][0x44c] ;  /* 0x00011300ff031b82 */ /* 0x000e700000000800 */
[----:B------:R-:W5:Y:S01]  /*1e4e0*/  @P1 LDC R2, c[0x0][0x450] ;  /* 0x00011400ff021b82 */ /* 0x000f620000000800 */
[----:B--2---:R-:W-:-:S04]  /*1e4f0*/  IMAD.IADD R0, R0, 0x1, R8 ;  /* 0x0000000100007824 */ /* 0x004fc800078e0208 */
[----:B-1----:R-:W-:-:S05]  /*1e500*/  @P1 IMAD.HI.U32 R3, R0, R3, RZ ;  /* 0x0000000300031227 */ /* 0x002fca00078e00ff */
[----:B-----5:R-:W-:Y:S01]  /*1e510*/  @P1 SHF.R.U32.HI R0, RZ, R2, R3 ;  /* 0x00000002ff001219 */ /* 0x020fe20000011603 */
[----:B------:R-:W-:-:S04]  /*1e520*/  IMAD R3, R9, -0x50, RZ ;  /* 0xffffffb009037824 */ /* 0x000fc800078e02ff */
[----:B------:R-:W1:Y:S01]  /*1e530*/  SHFL.IDX PT, R2, R0, RZ, 0x1c1f ;  /* 0x001c1fff00027589 */ /* 0x000e6200000e0000 */
[----:B---3--:R-:W-:-:S03]  /*1e540*/  IADD3 R3, -R7, 0x1, R3 ;  /* 0x0000000107037810 */ /* 0x008fc60007ffe103 */
[----:B------:R-:W2:Y:S01]  /*1e550*/  SHFL.IDX PT, R0, R0, 0x1, 0x1c1f ;  /* 0x003c1f0000007f89 */ /* 0x000ea200000e0000 */
[----:B----4-:R-:W-:-:S04]  /*1e560*/  IADD3 R3, -R4, R3, R5 ;  /* 0x0000000304037210 */ /* 0x010fc80007ffe105 */
[----:B-1----:R-:W-:-:S04]  /*1e570*/  IADD3 R2, R3, R2, RZ ;  /* 0x0000000203027210 */ /* 0x002fc80007ffe0ff */
[C---:B------:R-:W-:Y:S01]  /*1e580*/  ISETP.GT.AND P2, PT, R2.reuse, RZ, PT ;  /* 0x000000ff0200720c */ /* 0x040fe20003f44270 */
[----:B--2---:R-:W-:Y:S01]  /*1e590*/  IMAD.IADD R0, R3, 0x1, R0 ;  /* 0x0000000103007824 */ /* 0x004fe200078e0200 */
        /* <DEDUP_REMOVED lines=9> */
[C---:B------:R-:W-:Y:S02]  /*1e630*/  ISETP.GT.AND P2, PT, R2.reuse, 0x11, PT ;  /* 0x000000110200780c */ /* 0x040fe40003f44270 */
[----:B------:R-:W-:-:S02]  /*1e640*/  ISETP.GT.AND P1, PT, R2, 0x18, PT ;  /* 0x000000180200780c */ /* 0x000fc40003f24270 */
[C---:B------:R-:W-:Y:S02]  /*1e650*/  ISETP.GT.AND P5, PT, R2.reuse, 0x19, PT ;  /* 0x000000190200780c */ /* 0x040fe40003fa4270 */
[C---:B------:R-:W-:Y:S02]  /*1e660*/  ISETP.GT.AND P4, PT, R2.reuse, 0x20, PT ;  /* 0x000000200200780c */ /* 0x040fe40003f84270 */
[----:B------:R-:W-:Y:S02]  /*1e670*/  ISETP.GT.AND P3, PT, R2, 0x21, PT ;  /* 0x000000210200780c */ /* 0x000fe40003f64270 */
[----:B------:R-:W-:Y:S02]  /*1e680*/  FSEL R177, R177, -INF , P2 ;  /* 0xff800000b1b17808 */ /* 0x000fe40001000000 */
[----:B------:R-:W-:Y:S02]  /*1e690*/  FSEL R180, R180, -INF , P1 ;  /* 0xff800000b4b47808 */ /* 0x000fe40000800000 */
[----:B------:R-:W-:-:S02]  /*1e6a0*/  FSEL R181, R181, -INF , P5 ;  /* 0xff800000b5b57808 */ /* 0x000fc40002800000 */
[----:B------:R-:W-:Y:S02]  /*1e6b0*/  FSEL R168, R168, -INF , P4 ;  /* 0xff800000a8a87808 */ /* 0x000fe40002000000 */
[----:B------:R-:W-:Y:S02]  /*1e6c0*/  FSEL R169, R169, -INF , P3 ;  /* 0xff800000a9a97808 */ /* 0x000fe40001800000 */
[C---:B------:R-:W-:Y:S02]  /*1e6d0*/  ISETP.GT.AND P2, PT, R2.reuse, 0x28, PT ;  /* 0x000000280200780c */ /* 0x040fe40003f44270 */
[C---:B------:R-:W-:Y:S02]  /*1e6e0*/  ISETP.GT.AND P1, PT, R2.reuse, 0x29, PT ;  /* 0x000000290200780c */ /* 0x040fe40003f24270 */
[C---:B------:R-:W-:Y:S02]  /*1e6f0*/  ISETP.GT.AND P5, PT, R2.reuse, 0x30, PT ;  /* 0x000000300200780c */ /* 0x040fe40003fa4270 */
[----:B------:R-:W-:-:S02]  /*1e700*/  ISETP.GT.AND P4, PT, R2, 0x31, PT ;  /* 0x000000310200780c */ /* 0x000fc40003f84270 */
[----:B------:R-:W-:Y:S02]  /*1e710*/  ISETP.GT.AND P3, PT, R2, 0x38, PT ;  /* 0x000000380200780c */ /* 0x000fe40003f64270 */
[----:B------:R-:W-:Y:S02]  /*1e720*/  FSEL R172, R172, -INF , P2 ;  /* 0xff800000acac7808 */ /* 0x000fe40001000000 */
[----:B------:R-:W-:Y:S02]  /*1e730*/  FSEL R173, R173, -INF , P1 ;  /* 0xff800000adad7808 */ /* 0x000fe40000800000 */
[----:B------:R-:W-:Y:S02]  /*1e740*/  FSEL R160, R160, -INF , P5 ;  /* 0xff800000a0a07808 */ /* 0x000fe40002800000 */
[----:B------:R-:W-:Y:S02]  /*1e750*/  FSEL R161, R161, -INF , P4 ;  /* 0xff800000a1a17808 */ /* 0x000fe40002000000 */
[----:B------:R-:W-:-:S02]  /*1e760*/  FSEL R164, R164, -INF , P3 ;  /* 0xff800000a4a47808 */ /* 0x000fc40001800000 */
        /* <DEDUP_REMOVED lines=16> */
[----:B------:R-:W-:Y:S02]  /*1e870*/  ISETP.GT.AND P2, PT, R0, RZ, PT ;  /* 0x000000ff0000720c */ /* 0x000fe40003f44270 */
[----:B------:R-:W-:-:S02]  /*1e880*/  FMNMX.FTZ R2, R180, R2, !PT ;  /* 0x00000002b4027209 */ /* 0x000fc40007810000 */
[----:B------:R-:W-:Y:S02]  /*1e890*/  FSEL R186, R186, -INF , P2 ;  /* 0xff800000baba7808 */ /* 0x000fe40001000000 */
[----:B------:R-:W-:Y:S02]  /*1e8a0*/  FMNMX.FTZ R2, R181, R2, !PT ;  /* 0x00000002b5027209 */ /* 0x000fe40007810000 */
[----:B------:R-:W-:Y:S02]  /*1e8b0*/  ISETP.GT.AND P2, PT, R0, 0x10, PT ;  /* 0x000000100000780c */ /* 0x000fe40003f44270 */
        /* <DEDUP_REMOVED lines=17> */
[----:B------:R-:W-:Y:S02]  /*1e9d0*/  FSEL R190, R190, -INF , P4 ;  /* 0xff800000bebe7808 */ /* 0x000fe40002000000 */
[----:B------:R-:W-:Y:S02]  /*1e9e0*/  FMNMX.FTZ R2, R153, R2, !PT ;  /* 0x0000000299027209 */ /* 0x000fe40007810000 */
[----:B------:R-:W-:Y:S02]  /*1e9f0*/  ISETP.GT.AND P5, PT, R0, 0x9, PT ;  /* 0x000000090000780c */ /* 0x000fe40003fa4270 */
[----:B------:R-:W-:-:S02]  /*1ea00*/  FMNMX.FTZ R2, R156, R2, !PT ;  /* 0x000000029c027209 */ /* 0x000fc40007810000 */
[C---:B------:R-:W-:Y:S02]  /*1ea10*/  ISETP.GT.AND P3, PT, R0.reuse, 0x11, PT ;  /* 0x000000110000780c */ /* 0x040fe40003f64270 */
[----:B------:R-:W-:Y:S02]  /*1ea20*/  FMNMX.FTZ R2, R157, R2, !PT ;  /* 0x000000029d027209 */ /* 0x000fe40007810000 */
[----:B------:R-:W-:Y:S02]  /*1ea30*/  ISETP.GT.AND P4, PT, R0, 0x18, PT ;  /* 0x000000180000780c */ /* 0x000fe40003f84270 */
[----:B------:R-:W-:Y:S01]  /*1ea40*/  @P0 LOP3.LUT R18, R18, 0x100, RZ, 0xfc, !PT ;  /* 0x0000010012120812 */ /* 0x000fe200078efcff */
[----:B------:R-:W1:Y:S01]  /*1ea50*/  SHFL.BFLY PT, R3, R2, 0x2, 0x1f ;  /* 0x0c401f0002037f89 */ /* 0x000e6200000e0000 */
[----:B------:R-:W-:Y:S02]  /*1ea60*/  FSEL R191, R191, -INF , P5 ;  /* 0xff800000bfbf7808 */ /* 0x000fe40002800000 */
[----:B------:R-:W-:-:S02]  /*1ea70*/  FSEL R179, R179, -INF , P3 ;  /* 0xff800000b3b37808 */ /* 0x000fc40001800000 */
[----:B------:R-:W-:Y:S02]  /*1ea80*/  FSEL R182, R182, -INF , P4 ;  /* 0xff800000b6b67808 */ /* 0x000fe40002000000 */
[C---:B------:R-:W-:Y:S02]  /*1ea90*/  ISETP.GT.AND P5, PT, R0.reuse, 0x19, PT ;  /* 0x000000190000780c */ /* 0x040fe40003fa4270 */
[C---:B------:R-:W-:Y:S02]  /*1eaa0*/  ISETP.GT.AND P4, PT, R0.reuse, 0x20, PT ;  /* 0x000000200000780c */ /* 0x040fe40003f84270 */
[----:B------:R-:W-:Y:S02]  /*1eab0*/  ISETP.GT.AND P3, PT, R0, 0x21, PT ;  /* 0x000000210000780c */ /* 0x000fe40003f64270 */
[----:B------:R-:W-:Y:S02]  /*1eac0*/  LOP3.LUT R18, R18, 0xfffffdff, RZ, 0xc0, !PT ;  /* 0xfffffdff12127812 */ /* 0x000fe400078ec0ff */
[----:B------:R-:W-:-:S02]  /*1ead0*/  FSEL R183, R183, -INF , P5 ;  /* 0xff800000b7b77808 */ /* 0x000fc40002800000 */
[----:B------:R-:W-:Y:S02]  /*1eae0*/  FSEL R170, R170, -INF , P4 ;  /* 0xff800000aaaa7808 */ /* 0x000fe40002000000 */
[----:B------:R-:W-:Y:S02]  /*1eaf0*/  FSEL R171, R171, -INF , P3 ;  /* 0xff800000abab7808 */ /* 0x000fe40001800000 */
[----:B------:R-:W-:Y:S02]  /*1eb00*/  @P2 LOP3.LUT R18, R18, 0x200, RZ, 0xfc, !PT ;  /* 0x0000020012122812 */ /* 0x000fe400078efcff */
[----:B------:R-:W-:Y:S02]  /*1eb10*/  ISETP.GT.AND P3, PT, R0, 0x40, PT ;  /* 0x000000400000780c */ /* 0x000fe40003f64270 */
[----:B-1----:R-:W-:Y:S02]  /*1eb20*/  FMNMX.FTZ R3, R2, R3, !PT ;  /* 0x0000000302037209 */ /* 0x002fe40007810000 */
[----:B------:R-:W-:-:S02]  /*1eb30*/  ISETP.GT.AND P4, PT, R0, 0x41, PT ;  /* 0x000000410000780c */ /* 0x000fc40003f84270 */
[C---:B------:R-:W-:Y:S01]  /*1eb40*/  ISETP.GT.AND P5, PT, R0.reuse, 0x48, PT ;  /* 0x000000480000780c */ /* 0x040fe20003fa4270 */
[----:B------:R-:W1:Y:S01]  /*1eb50*/  SHFL.BFLY PT, R5, R3, 0x1, 0x1f ;  /* 0x0c201f0003057f89 */ /* 0x000e6200000e0000 */
[C---:B------:R-:W-:Y:S02]  /*1eb60*/  ISETP.GT.AND P6, PT, R0.reuse, 0x49, PT ;  /* 0x000000490000780c */ /* 0x040fe40003fc4270 */
[C---:B------:R-:W-:Y:S02]  /*1eb70*/  ISETP.GT.AND P2, PT, R0.reuse, 0x29, PT ;  /* 0x000000290000780c */ /* 0x040fe40003f44270 */
[----:B------:R-:W-:Y:S02]  /*1eb80*/  ISETP.GT.AND P0, PT, R0, 0x30, PT ;  /* 0x000000300000780c */ /* 0x000fe40003f04270 */
[----:B------:R-:W-:Y:S02]  /*1eb90*/  FSEL R175, R175, -INF , P2 ;  /* 0xff800000afaf7808 */ /* 0x000fe40001000000 */
[----:B------:R-:W-:-:S02]  /*1eba0*/  FSEL R162, R162, -INF , P0 ;  /* 0xff800000a2a27808 */ /* 0x000fc40000000000 */
[C---:B------:R-:W-:Y:S02]  /*1ebb0*/  LOP3.LUT P0, RZ, R18.reuse, 0x100, RZ, 0xc0, !PT ;  /* 0x0000010012ff7812 */ /* 0x040fe4000780c0ff */
[----:B------:R-:W-:Y:S02]  /*1ebc0*/  LOP3.LUT P2, RZ, R18, 0x200, RZ, 0xc0, !PT ;  /* 0x0000020012ff7812 */ /* 0x000fe4000784c0ff */
[----:B------:R-:W-:Y:S02]  /*1ebd0*/  FSEL R163, R163, -INF , P0 ;  /* 0xff800000a3a37808 */ /* 0x000fe40000000000 */
[----:B------:R-:W-:Y:S02]  /*1ebe0*/  FSEL R167, R167, -INF , P2 ;  /* 0xff800000a7a77808 */ /* 0x000fe40001000000 */
[----:B------:R-:W-:Y:S02]  /*1ebf0*/  FSEL R154, R154, -INF , P3 ;  /* 0xff8000009a9a7808 */ /* 0x000fe40001800000 */
[----:B------:R-:W-:-:S02]  /*1ec00*/  FSEL R155, R155, -INF , P4 ;  /* 0xff8000009b9b7808 */ /* 0x000fc40002000000 */
[----:B------:R-:W-:Y:S02]  /*1ec10*/  FSEL R158, R158, -INF , P5 ;  /* 0xff8000009e9e7808 */ /* 0x000fe40002800000 */
[----:B-1----:R-:W-:Y:S01]  /*1ec20*/  FMNMX.FTZ R5, R3, R5, !PT ;  /* 0x0000000503057209 */ /* 0x002fe20007810000 */
[----:B------:R-:W-:Y:S01]  /*1ec30*/  IMAD.U32 R3, RZ, RZ, UR39 ;  /* 0x00000027ff037e24 */ /* 0x000fe2000f8e00ff */
[----:B------:R-:W-:Y:S02]  /*1ec40*/  FSEL R159, R159, -INF , P6 ;  /* 0xff8000009f9f7808 */ /* 0x000fe40003000000 */
[C---:B------:R-:W-:Y:S01]  /*1ec50*/  FSETP.NEU.FTZ.AND P1, PT, R5.reuse, -INF , PT ;  /* 0xff8000000500780b */ /* 0x040fe20003f3d000 */
[C---:B------:R-:W-:Y:S01]  /*1ec60*/  FMUL.FTZ R4, R5.reuse, R3 ;  /* 0x0000000305047220 */ /* 0x040fe20000410000 */
[----:B------:R-:W-:Y:S02]  /*1ec70*/  LOP3.LUT P0, RZ, R18, 0x80, RZ, 0xc0, !PT ;  /* 0x0000008012ff7812 */ /* 0x000fe4000780c0ff */
[----:B------:R-:W-:-:S02]  /*1ec80*/  FSEL R2, R5, RZ, P1 ;  /* 0x000000ff05027208 */ /* 0x000fc40000800000 */
[----:B------:R-:W-:Y:S02]  /*1ec90*/  FSEL R4, R4, RZ, P1 ;  /* 0x000000ff04047208 */ /* 0x000fe40000800000 */
[----:B------:R-:W-:Y:S01]  /*1eca0*/  ISETP.GT.AND P1, PT, R0, 0x38, PT ;  /* 0x000000380000780c */ /* 0x000fe20003f24270 */
[----:B------:R-:W-:Y:S01]  /*1ecb0*/  FADD.FTZ R2, -R2, R14 ;  /* 0x0000000e02027221 */ /* 0x000fe20000010100 */
[----:B------:R-:W-:Y:S01]  /*1ecc0*/  FMNMX.FTZ R0, R186, R15, !PT ;  /* 0x0000000fba007209 */ /* 0x000fe20007810000 */
[-CC-:B------:R-:W-:Y:S01]  /*1ecd0*/  FFMA.FTZ R184, R184, R3.reuse, -R4.reuse ;  /* 0x00000003b8b87223 */ /* 0x180fe20000010804 */
[----:B------:R-:W-:Y:S01]  /*1ece0*/  FSEL R166, R166, -INF , P1 ;  /* 0xff800000a6a67808 */ /* 0x000fe20000800000 */
[-CC-:B------:R-:W-:Y:S01]  /*1ecf0*/  FFMA.FTZ R185, R185, R3.reuse, -R4.reuse ;  /* 0x00000003b9b97223 */ /* 0x180fe20000010804 */
[----:B------:R-:W-:Y:S01]  /*1ed00*/  FMNMX.FTZ R0, R187, R0, !PT ;  /* 0x00000000bb007209 */ /* 0x000fe20007810000 */
[-CC-:B------:R-:W-:Y:S01]  /*1ed10*/  FFMA.FTZ R188, R188, R3.reuse, -R4.reuse ;  /* 0x00000003bcbc7223 */ /* 0x180fe20000010804 */
[-CC-:B------:R-:W-:Y:S01]  /*1ed20*/  FFMA.FTZ R189, R189, R3.reuse, -R4.reuse ;  /* 0x00000003bdbd7223 */ /* 0x180fe20000010804 */
        /* <DEDUP_REMOVED lines=20> */
[-C--:B------:R-:W-:Y:S01]  /*1ee70*/  FFMA.FTZ R157, R157, R3.reuse, -R4 ;  /* 0x000000039d9d7223 */ /* 0x080fe20000010804 */
[----:B------:R-:W-:Y:S01]  /*1ee80*/  FMNMX.FTZ R0, R183, R0, !PT ;  /* 0x00000000b7007209 */ /* 0x000fe20007810000 */
[----:B------:R-:W-:Y:S01]  /*1ee90*/  FMUL.FTZ R2, R2, R3 ;  /* 0x0000000302027220 */ /* 0x000fe20000410000 */
[----:B------:R-:W-:Y:S02]  /*1eea0*/  MUFU.EX2 R184, R184 ;  /* 0x000000b800b87308 */ /* 0x000fe40000000800 */
[----:B------:R-:W-:-:S04]  /*1eeb0*/  FMNMX.FTZ R0, R170, R0, !PT ;  /* 0x00000000aa007209 */ /* 0x000fc80007810000 */
[----:B------:R-:W-:Y:S02]  /*1eec0*/  FMNMX.FTZ R0, R171, R0, !PT ;  /* 0x00000000ab007209 */ /* 0x000fe40007810000 */
        /* <DEDUP_REMOVED lines=15> */
[----:B------:R-:W-:Y:S03]  /*1efc0*/  MUFU.EX2 R180, R180 ;  /* 0x000000b400b47308 */ /* 0x000fe60000000800 */
[----:B------:R-:W1:Y:S05]  /*1efd0*/  SHFL.BFLY PT, R0, R4, 0x2, 0x1f ;  /* 0x0c401f0004007f89 */ /* 0x000e6a00000e0000 */
        /* <DEDUP_REMOVED lines=11> */
[----:B------:R-:W-:-:S03]  /*1f090*/  FMUL.FTZ R0, R4, R3 ;  /* 0x0000000304007220 */ /* 0x000fc60000410000 */
[----:B------:R-:W-:-:S03]  /*1f0a0*/  FSEL R7, R4, RZ, P1 ;  /* 0x000000ff04077208 */ /* 0x000fc60000800000 */
[----:B------:R-:W-:Y:S01]  /*1f0b0*/  MUFU.EX2 R164, R164 ;  /* 0x000000a400a47308 */ /* 0x000fe20000000800 */
[----:B------:R-:W-:Y:S01]  /*1f0c0*/  FSEL R0, R0, RZ, P1 ;  /* 0x000000ff00007208 */ /* 0x000fe20000800000 */
[----:B------:R-:W-:-:S04]  /*1f0d0*/  FADD.FTZ R7, -R7, R15 ;  /* 0x0000000f07077221 */ /* 0x000fc80000010100 */
        /* <DEDUP_REMOVED lines=21> */
[----:B------:R-:W-:Y:S08]  /*1f230*/  MUFU.EX2 R186, R186 ;  /* 0x000000ba00ba7308 */ /* 0x000ff00000000800 */
[----:B------:R-:W1:Y:S08]  /*1f240*/  MUFU.EX2 R0, R2 ;  /* 0x0000000200007308 */ /* 0x000e700000000800 */
[----:B------:R2:W3:Y:S08]  /*1f250*/  MUFU.EX2 R2, R7 ;  /* 0x0000000700027308 */ /* 0x0004f00000000800 */
[----:B------:R-:W4:Y:S01]  /*1f260*/  MUFU.EX2 R187, R187 ;  /* 0x000000bb00bb7308 */ /* 0x000f220000000800 */
[----:B-1----:R-:W-:-:S04]  /*1f270*/  FFMA.FTZ R21, R0, R21, R184 ;  /* 0x0000001500157223 */ /* 0x002fc800000100b8 */
[----:B--2---:R-:W-:-:S03]  /*1f280*/  FADD.FTZ R7, R185, R21 ;  /* 0x00000015b9077221 */ /* 0x004fc60000010000 */
[----:B------:R-:W1:Y:S01]  /*1f290*/  MUFU.EX2 R190, R190 ;  /* 0x000000be00be7308 */ /* 0x000e620000000800 */
[----:B---3--:R-:W-:Y:S01]  /*1f2a0*/  FFMA.FTZ R20, R2, R20, R186 ;  /* 0x0000001402147223 */ /* 0x008fe200000100ba */
[----:B------:R-:W-:-:S04]  /*1f2b0*/  FADD.FTZ R7, R188, R7 ;  /* 0x00000007bc077221 */ /* 0x000fc80000010000 */
[----:B------:R-:W-:Y:S02]  /*1f2c0*/  FADD.FTZ R7, R189, R7 ;  /* 0x00000007bd077221 */ /* 0x000fe40000010000 */
[----:B------:R-:W2:Y:S01]  /*1f2d0*/  MUFU.EX2 R191, R191 ;  /* 0x000000bf00bf7308 */ /* 0x000ea20000000800 */
[----:B----4-:R-:W-:Y:S01]  /*1f2e0*/  FADD.FTZ R8, R187, R20 ;  /* 0x00000014bb087221 */ /* 0x010fe20000010000 */
[----:B------:R-:W-:-:S04]  /*1f2f0*/  FADD.FTZ R7, R176, R7 ;  /* 0x00000007b0077221 */ /* 0x000fc80000010000 */
[----:B------:R-:W-:Y:S02]  /*1f300*/  FADD.FTZ R7, R177, R7 ;  /* 0x00000007b1077221 */ /* 0x000fe40000010000 */
[----:B------:R-:W3:Y:S01]  /*1f310*/  MUFU.EX2 R178, R178 ;  /* 0x000000b200b27308 */ /* 0x000ee20000000800 */
        /* <DEDUP_REMOVED lines=17> */
[----:B------:R-:W-:-:S06]  /*1f430*/  FADD.FTZ R7, R164, R7 ;  /* 0x00000007a4077221 */ /* 0x000fcc0000010000 */
[----:B------:R-:W2:Y:S01]  /*1f440*/  MUFU.EX2 R171, R171 ;  /* 0x000000ab00ab7308 */ /* 0x000ea20000000800 */
[----:B---3--:R-:W-:-:S07]  /*1f450*/  FADD.FTZ R8, R183, R8 ;  /* 0x00000008b7087221 */ /* 0x008fce0000010000 */
[----:B------:R-:W3:Y:S01]  /*1f460*/  MUFU.EX2 R174, R174 ;  /* 0x000000ae00ae7308 */ /* 0x000ee20000000800 */
[----:B-1----:R-:W-:-:S07]  /*1f470*/  FADD.FTZ R8, R170, R8 ;  /* 0x00000008aa087221 */ /* 0x002fce0000010000 */
[----:B------:R-:W1:Y:S01]  /*1f480*/  MUFU.EX2 R175, R175 ;  /* 0x000000af00af7308 */ /* 0x000e620000000800 */
[----:B--2---:R-:W-:-:S07]  /*1f490*/  FADD.FTZ R8, R171, R8 ;  /* 0x00000008ab087221 */ /* 0x004fce0000010000 */
        /* <DEDUP_REMOVED lines=25> */
[----:B---3--:R-:W-:Y:S01]  /*1f630*/  FADD.FTZ R8, R158, R8 ;  /* 0x000000089e087221 */ /* 0x008fe20000010000 */
[----:B-1----:R-:W-:-:S03]  /*1f640*/  FADD.FTZ R21, R157, R7 ;  /* 0x000000079d157221 */ /* 0x002fc60000010000 */
[----:B--2---:R-:W-:Y:S01]  /*1f650*/  FADD.FTZ R20, R159, R8 ;  /* 0x000000089f147221 */ /* 0x004fe20000010000 */
[----:B0-----:R-:W-:Y:S06]  /*1f660*/  @!P0 BRA `(.L_x_2882) ;  /* 0x0000000000048947 */ /* 0x001fec0003800000 */
[----:B------:R-:W-:Y:S01]  /*1f670*/  BPT.TRAP 0x1 ;  /* 0x000000040000795c */ /* 0x000fe20000300000 */
.L_x_2882:
        /* <DEDUP_REMOVED lines=28> */
[C---:B--2---:R-:W-:Y:S01]  /*1f840*/  ISETP.GT.AND P1, PT, R9.reuse, R7, PT ;  /* 0x000000070900720c */ /* 0x044fe20003f24270 */
[----:B------:R-:W-:-:S12]  /*1f850*/  VIADD R9, R9, 0xffffffff ;  /* 0xffffffff09097836 */ /* 0x000fd80000000000 */
[----:B0-----:R-:W-:Y:S05]  /*1f860*/  @P1 BRA `(.L_x_2883) ;  /* 0xffffffb0000c1947 */ /* 0x001fea000383ffff */
[----:B------:R-:W-:Y:S05]  /*1f870*/  BSYNC B1 ;  /* 0x0000000000017941 */ /* 0x000fea0003800000 */
.L_x_2870:
[----:B------:R-:W-:Y:S05]  /*1f880*/  BSYNC B0 ;  /* 0x0000000000007941 */ /* 0x000fea0003800000 */
.L_x_2869:
[----:B------:R-:W2:Y:S01]  /*1f890*/  LDL R6, [R1+0x70] ;  /* 0x0000700001067983 */ /* 0x000ea20000100800 */
[----:B------:R-:W-:Y:S01]  /*1f8a0*/  BSSY B0, `(.L_x_2884) ;  /* 0x0000494000007945 */ /* 0x000fe20003800000 */
[----:B--2---:R-:W-:-:S13]  /*1f8b0*/  ISETP.GE.AND P1, PT, R9, R6, PT ;  /* 0x000000060900720c */ /* 0x004fda0003f26270 */
[----:B------:R-:W-:Y:S05]  /*1f8c0*/  @!P1 BRA `(.L_x_2885) ;  /* 0x0000004800449947 */ /* 0x000fea0003800000 */
[----:B------:R-:W-:Y:S01]  /*1f8d0*/  IMAD.MOV.U32 R14, RZ, RZ, R4 ;  /* 0x000000ffff0e7224 */ /* 0x000fe200078e0004 */
[----:B------:R-:W-:Y:S01]  /*1f8e0*/  MOV R11, R5 ;  /* 0x00000005000b7202 */ /* 0x000fe20000000f00 */
[----:B------:R-:W-:Y:S02]  /*1f8f0*/  IMAD.MOV.U32 R10, RZ, RZ, R226 ;  /* 0x000000ffff0a7224 */ /* 0x000fe400078e00e2 */
[----:B------:R-:W-:-:S07]  /*1f900*/  IMAD.MOV.U32 R8, RZ, RZ, R220 ;  /* 0x000000ffff087224 */ /* 0x000fce00078e00dc */
.L_x_2898:
[----:B------:R-:W-:-:S05]  /*1f910*/  VIADD R15, R8, 0x1 ;  /* 0x00000001080f7836 */ /* 0x000fca0000000000 */
[----:B------:R-:W-:-:S04]  /*1f920*/  ISETP.NE.AND P1, PT, R15, 0x2, PT ;  /* 0x000000020f00780c */ /* 0x000fc80003f25270 */
[----:B------:R-:W-:Y:S02]  /*1f930*/  SEL R15, R15, RZ, P1 ;  /* 0x000000ff0f0f7207 */ /* 0x000fe40000800000 */
[----:B------:R-:W-:-:S03]  /*1f940*/  SEL R226, RZ, 0x1, P1 ;  /* 0x00000001ffe27807 */ /* 0x000fc60000800000 */
[----:B------:R-:W-:Y:S01]  /*1f950*/  IMAD.MOV.U32 R220, RZ, RZ, R15 ;  /* 0x000000ffffdc7224 */ /* 0x000fe200078e000f */
[----:B------:R-:W-:Y:S01]  /*1f960*/  LOP3.LUT R226, R10, R226, RZ, 0x3c, !PT ;  /* 0x000000e20ae27212 */ /* 0x000fe200078e3cff */
[----:B------:R-:W-:Y:S06]  /*1f970*/  @!P0 BRA `(.L_x_2886) ;  /* 0x0000000000048947 */ /* 0x000fec0003800000 */
[----:B------:R-:W-:Y:S01]  /*1f980*/  BPT.TRAP 0x1 ;  /* 0x000000040000795c */ /* 0x000fe20000300000 */
.L_x_2886:
[----:B------:R-:W-:Y:S02]  /*1f990*/  LEA R3, R220, R23, 0x3 ;  /* 0x00000017dc037211 */ /* 0x000fe400078e18ff */
[----:B------:R-:W-:-:S04]  /*1f9a0*/  SHF.L.U32 R6, R226, 0x1f, RZ ;  /* 0x0000001fe2067819 */ /* 0x000fc800000006ff */
[----:B------:R0:W1:Y:S01]  /*1f9b0*/  SYNCS.PHASECHK.TRANS64.TRYWAIT P1, [R3+URZ+0x38830], R6 ;  /* 0x03883006030075a7 */ /* 0x000062000802017f */
[----:B------:R-:W-:Y:S05]  /*1f9c0*/  @!P0 BRA `(.L_x_2887) ;  /* 0x0000000000048947 */ /* 0x000fea0003800000 */
[----:B------:R-:W-:Y:S01]  /*1f9d0*/  BPT.TRAP 0x1 ;  /* 0x000000040000795c */ /* 0x000fe20000300000 */
.L_x_2887:
[----:B------:R-:W-:Y:S01]  /*1f9e0*/  IMAD R4, R220, 0xa00, R229 ;  /* 0x00000a00dc047824 */ /* 0x000fe200078e02e5 */
[----:B------:R-:W-:Y:S01]  /*1f9f0*/  BSSY B1, `(.L_x_2888) ;  /* 0x0000006000017945 */ /* 0x000fe20003800000 */
[----:B------:R-:W-:Y:S02]  /*1fa00*/  IMAD.MOV.U32 R5, RZ, RZ, 0x40000040 ;  /* 0x40000040ff057424 */ /* 0x000fe400078e00ff */
[----:B------:R-:W-:Y:S01]  /*1fa10*/  VIADD R7, R4, 0x80 ;  /* 0x0000008004077836 */ /* 0x000fe20000000000 */
[----:B-1----:R-:W-:Y:S06]  /*1fa20*/  @P1 BRA `(.L_x_2889) ;  /* 0x0000000000081947 */ /* 0x002fec0003800000 */
[----:B------:R-:W1:Y:S02]  /*1fa30*/  SYNCS.PHASECHK.TRANS64.TRYWAIT P1, [R3+URZ+0x38830], R6 ;  /* 0x03883006030075a7 */ /* 0x000e64000802017f */
[----:B-1----:R-:W-:Y:S05]  /*1fa40*/  @!P1 BRA `(.L_x_2890) ;  /* 0x0000014400489947 */ /* 0x002fea0003800000 */
.L_x_2889:
[----:B------:R-:W-:Y:S05]  /*1fa50*/  BSYNC B1 ;  /* 0x0000000000017941 */ /* 0x000fea0003800000 */
.L_x_2888:
[----:B------:R-:W2:Y:S04]  /*1fa60*/  LDL.64 R152, [R1+0x38] ;  /* 0x0000380001987983 */ /* 0x000ea80000100a00 */
[----:B------:R-:W3:Y:S04]  /*1fa70*/  LDL.64 R156, [R1+0x48] ;  /* 0x00004800019c7983 */ /* 0x000ee80000100a00 */
[----:B------:R-:W4:Y:S01]  /*1fa80*/  LDL.64 R154, [R1+0x40] ;  /* 0x00004000019a7983 */ /* 0x000f220000100a00 */
[----:B------:R-:W-:Y:S02]  /*1fa90*/  R2UR UR10, R4 ;  /* 0x00000000040a72ca */ /* 0x000fe400000e0000 */
[----:B------:R-:W-:Y:S01]  /*1faa0*/  R2UR UR11, R5 ;  /* 0x00000000050b72ca */ /* 0x000fe200000e0000 */
[----:B------:R-:W-:Y:S01]  /*1fab0*/  WARPGROUP.ARRIVE ;  /* 0x00000000000079c5 */ /* 0x000fe20000000000 */
[----:B01----:R-:W-:-:S02]  /*1fac0*/  IMAD.MOV.U32 R6, RZ, RZ, R7 ;  /* 0x000000ffff067224 */ /* 0x003fc400078e0007 */
[----:B------:R-:W-:-:S03]  /*1fad0*/  IMAD.MOV.U32 R7, RZ, RZ, 0x40000040 ;  /* 0x40000040ff077424 */ /* 0x000fc600078e00ff */
[----:B------:R-:W-:Y:S02]  /*1fae0*/  R2UR UR6, R6 ;  /* 0x00000000060672ca */ /* 0x000fe400000e0000 */
[----:B------:R-:W-:Y:S02]  /*1faf0*/  R2UR UR7, R7 ;  /* 0x00000000070772ca */ /* 0x000fe400000e0000 */
[C---:B------:R-:W-:Y:S01]  /*1fb00*/  IADD3 R6, R4.reuse, 0x100, RZ ;  /* 0x0000010004067810 */ /* 0x040fe20007ffe0ff */
        /* <DEDUP_REMOVED lines=29> */
[----:B------:R-:W-:Y:S01]  /*1fce0*/  VIADD R6, R4, 0x200 ;  /* 0x0000020004067836 */ /* 0x000fe20000000000 */
[----:B------:R-:W-:-:S04]  /*1fcf0*/  MOV R7, 0x40000040 ;  /* 0x4000004000077802 */ /* 0x000fc80000000f00 */
        /* <DEDUP_REMOVED lines=73> */
[----:B------:R-:W-:Y:S01]  /*20190*/  IMAD.MOV.U32 R7, RZ, RZ, 0x40000040 ;  /* 0x40000040ff077424 */ /* 0x000fe200078e00ff */
[----:B------:R-:W-:-:S04]  /*201a0*/  R2UR UR6, R6 ;  /* 0x00000000060672ca */ /* 0x000fc800000e0000 */
        /* <DEDUP_REMOVED lines=263> */
[----:B------:R-:W-:Y:S02]  /*21220*/  IADD3 R6, R4, 0x500, RZ ;  /* 0x0000050004067810 */ /* 0x000fe40007ffe0ff */
        /* <DEDUP_REMOVED lines=494> */
.L_x_2891:
[----:B------:R-:W-:Y:S02]  /*23110*/  SHF.L.U32 R0, R10, 0x1f, RZ ;  /* 0x0000001f0a007819 */ /* 0x000fe400000006ff */
[----:B------:R-:W-:-:S04]  /*23120*/  LEA R6, R8, R23, 0x3 ;  /* 0x0000001708067211 */ /* 0x000fc800078e18ff */
[----:B------:R0:W1:Y:S01]  /*23130*/  SYNCS.PHASECHK.TRANS64.TRYWAIT P1, [R6+URZ+0x38850], R0 ;  /* 0x03885000060075a7 */ /* 0x000062000802017f */
[----:B------:R-:W-:Y:S05]  /*23140*/  @!P0 BRA `(.L_x_2892) ;  /* 0x0000000000048947 */ /* 0x000fea0003800000 */
[----:B------:R-:W-:Y:S01]  /*23150*/  BPT.TRAP 0x1 ;  /* 0x000000040000795c */ /* 0x000fe20000300000 */
.L_x_2892:
[----:B------:R-:W-:Y:S04]  /*23160*/  BSSY B1, `(.L_x_2893) ;  /* 0x0000004000017945 */ /* 0x000fe80003800000 */
[----:B-1----:R-:W-:Y:S05]  /*23170*/  @P1 BRA `(.L_x_2894) ;  /* 0x0000000000081947 */ /* 0x002fea0003800000 */
[----:B------:R-:W1:Y:S02]  /*23180*/  SYNCS.PHASECHK.TRANS64.TRYWAIT P1, [R6+URZ+0x38850], R0 ;  /* 0x03885000060075a7 */ /* 0x000e64000802017f */
[----:B-1----:R-:W-:Y:S05]  /*23190*/  @!P1 BRA `(.L_x_2895) ;  /* 0x0000010c00889947 */ /* 0x002fea0003800000 */
.L_x_2894:
[----:B------:R-:W-:Y:S05]  /*231a0*/  BSYNC B1 ;  /* 0x0000000000017941 */ /* 0x000fea0003800000 */
.L_x_2893:
[----:B01----:R-:W-:Y:S01]  /*231b0*/  VIADD R0, R23, 0x400 ;  /* 0x0000040017007836 */ /* 0x003fe20000000000 */
[----:B------:R-:W-:Y:S01]  /*231c0*/  WARPGROUP.ARRIVE ;  /* 0x00000000000079c5 */ /* 0x000fe20000000000 */
[----:B------:R-:W-:Y:S02]  /*231d0*/  IMAD.MOV.U32 R3, RZ, RZ, 0x40000040 ;  /* 0x40000040ff037424 */ /* 0x000fe400078e00ff */
[----:B------:R-:W-:Y:S01]  /*231e0*/  IMAD.MOV.U32 R5, RZ, RZ, 0x40000040 ;  /* 0x40000040ff057424 */ /* 0x000fe200078e00ff */
[----:B------:R-:W-:Y:S02]  /*231f0*/  SHF.R.U32.HI R0, RZ, 0x4, R0 ;  /* 0x00000004ff007819 */ /* 0x000fe40000011600 */
[----:B------:R-:W-:Y:S02]  /*23200*/  R2UR UR7, R3 ;  /* 0x00000000030772ca */ /* 0x000fe400000e0000 */
[----:B------:R-:W-:Y:S02]  /*23210*/  LOP3.LUT R0, R0, 0x3fff, RZ, 0xc0, !PT ;  /* 0x00003fff00007812 */ /* 0x000fe400078ec0ff */
[----:B------:R-:W-:-:S02]  /*23220*/  MOV R3, 0x40000040 ;  /* 0x4000004000037802 */ /* 0x000fc40000000f00 */
        /* <DEDUP_REMOVED lines=37> */
.L_x_2896:
[----:B------:R-:W-:Y:S01]  /*23480*/  FMNMX.FTZ R0, R184, R11, !PT ;  /* 0x0000000bb8007209 */ /* 0x000fe20007810000 */
[----:B------:R-:W-:Y:S02]  /*23490*/  IMAD R2, R15, 0x8, R23 ;  /* 0x000000080f027824 */ /* 0x000fe400078e0217 */
[----:B------:R-:W-:Y:S01]  /*234a0*/  IMAD.U32 R3, RZ, RZ, UR38 ;  /* 0x00000026ff037e24 */ /* 0x000fe2000f8e00ff */
[----:B------:R-:W-:Y:S01]  /*234b0*/  FMNMX.FTZ R0, R185, R0, !PT ;  /* 0x00000000b9007209 */ /* 0x000fe20007810000 */
[----:B------:R-:W-:-:S03]  /*234c0*/  VIADD R2, R2, 0x38840 ;  /* 0x0003884002027836 */ /* 0x000fc60000000000 */
[----:B------:R-:W-:Y:S02]  /*234d0*/  FMNMX.FTZ R0, R188, R0, !PT ;  /* 0x00000000bc007209 */ /* 0x000fe40007810000 */
[----:B------:R-:W-:Y:S02]  /*234e0*/  PRMT R2, R228, 0x654, R2 ;  /* 0x00000654e4027816 */ /* 0x000fe40000000002 */
[----:B------:R-:W-:Y:S02]  /*234f0*/  FMNMX.FTZ R0, R189, R0, !PT ;  /* 0x00000000bd007209 */ /* 0x000fe40007810000 */
[----:B------:R0:W-:Y:S02]  /*23500*/  SYNCS.ARRIVE.TRANS64.RED.A1T0 RZ, [R2+URZ], RZ ;  /* 0x000000ff02ff79a7 */ /* 0x0001e4000810043f */
        /* <DEDUP_REMOVED lines=16> */
[----:B0-----:R-:W0:Y:S02]  /*23610*/  SHFL.BFLY PT, R2, R0, 0x2, 0x1f ;  /* 0x0c401f0000027f89 */ /* 0x001e2400000e0000 */
        /* <DEDUP_REMOVED lines=88> */
[----:B------:R-:W-:Y:S01]  /*23ba0*/  FFMA.FTZ R195, R159, R3, -R10 ;  /* 0x000000039fc37223 */ /* 0x000fe2000001080a */
        /* <DEDUP_REMOVED lines=68> */
.L_x_2897:
        /* <DEDUP_REMOVED lines=8> */
[----:B------:R-:W-:Y:S01]  /*24070*/  F2FP.F16.F32.PACK_AB R209, R187, R186 ;  /* 0x000000babbd1723e */ /* 0x000fe200000000ff */
[----:B------:R-:W-:Y:S01]  /*24080*/  IMAD.MOV.U32 R8, RZ, RZ, R220 ;  /* 0x000000ffff087224 */ /* 0x000fe200078e00dc */
        /* <DEDUP_REMOVED lines=18> */
[C---:B--2---:R-:W-:Y:S02]  /*241b0*/  ISETP.GT.AND P1, PT, R9.reuse, R7, PT ;  /* 0x000000070900720c */ /* 0x044fe40003f24270 */
[----:B------:R-:W-:-:S11]  /*241c0*/  IADD3 R9, R9, -0x1, RZ ;  /* 0xffffffff09097810 */ /* 0x000fd60007ffe0ff */
[----:B0-----:R-:W-:Y:S05]  /*241d0*/  @P1 BRA `(.L_x_2898) ;  /* 0xffffffb400cc1947 */ /* 0x001fea000383ffff */
.L_x_2885:
[----:B------:R-:W-:Y:S05]  /*241e0*/  BSYNC B0 ;  /* 0x0000000000007941 */ /* 0x000fea0003800000 */
.L_x_2884:
        /* <DEDUP_REMOVED lines=131> */
.L_x_2899:
[----:B------:R-:W-:Y:S02]  /*24a20*/  LEA R10, R220, R23, 0x3 ;  /* 0x00000017dc0a7211 */ /* 0x000fe400078e18ff */
[----:B------:R-:W-:-:S04]  /*24a30*/  SHF.L.U32 R0, R226, 0x1f, RZ ;  /* 0x0000001fe2007819 */ /* 0x000fc800000006ff */
[----:B------:R0:W1:Y:S01]  /*24a40*/  SYNCS.PHASECHK.TRANS64.TRYWAIT P1, [R10+URZ+0x38850], R0 ;  /* 0x038850000a0075a7 */ /* 0x000062000802017f */
[----:B------:R-:W-:Y:S05]  /*24a50*/  @!P0 BRA `(.L_x_2900) ;  /* 0x0000000000048947 */ /* 0x000fea0003800000 */
[----:B------:R-:W-:Y:S01]  /*24a60*/  BPT.TRAP 0x1 ;  /* 0x000000040000795c */ /* 0x000fe20000300000 */
.L_x_2900:
[----:B------:R-:W-:Y:S04]  /*24a70*/  BSSY B0, `(.L_x_2901) ;  /* 0x0000004000007945 */ /* 0x000fe80003800000 */
[----:B-1----:R-:W-:Y:S05]  /*24a80*/  @P1 BRA `(.L_x_2902) ;  /* 0x0000000000081947 */ /* 0x002fea0003800000 */
[----:B------:R-:W1:Y:S02]  /*24a90*/  SYNCS.PHASECHK.TRANS64.TRYWAIT P1, [R10+URZ+0x38850], R0 ;  /* 0x038850000a0075a7 */ /* 0x000e64000802017f */
[----:B-1----:R-:W-:Y:S05]  /*24aa0*/  @!P1 BRA `(.L_x_2903) ;  /* 0x000000f400589947 */ /* 0x002fea0003800000 */
.L_x_2902:
[----:B------:R-:W-:Y:S05]  /*24ab0*/  BSYNC B0 ;  /* 0x0000000000007941 */ /* 0x000fea0003800000 */
.L_x_2901:
[----:B------:R-:W-:Y:S01]  /*24ac0*/  VIADD R23, R23, 0x400 ;  /* 0x0000040017177836 */ /* 0x000fe20000000000 */
[----:B------:R-:W-:Y:S01]  /*24ad0*/  WARPGROUP.ARRIVE ;  /* 0x00000000000079c5 */ /* 0x000fe20000000000 */
[----:B------:R-:W-:Y:S01]  /*24ae0*/  IMAD.MOV.U32 R7, RZ, RZ, 0x40000040 ;  /* 0x40000040ff077424 */ /* 0x000fe200078e00ff */
[----:B01----:R-:W0:Y:S01]  /*24af0*/  SHFL.BFLY PT, R0, R21, 0x2, 0x1f ;  /* 0x0c401f0015007f89 */ /* 0x003e2200000e0000 */
[----:B------:R-:W-:Y:S01]  /*24b00*/  IMAD.MOV.U32 R9, RZ, RZ, 0x40000040 ;  /* 0x40000040ff097424 */ /* 0x000fe200078e00ff */
[----:B------:R-:W-:Y:S01]  /*24b10*/  SHF.R.U32.HI R23, RZ, 0x4, R23 ;  /* 0x00000004ff177819 */ /* 0x000fe20000011617 */
[----:B------:R-:W-:Y:S01]  /*24b20*/  IMAD.MOV.U32 R154, RZ, RZ, -0x800000 ;  /* 0xff800000ff9a7424 */ /* 0x000fe200078e00ff */
[----:B------:R-:W-:Y:S01]  /*24b30*/  R2UR UR7, R7 ;  /* 0x00000000070772ca */ /* 0x000fe200000e0000 */
[----:B------:R-:W-:Y:S01]  /*24b40*/  IMAD.MOV.U32 R153, RZ, RZ, -0x800000 ;  /* 0xff800000ff997424 */ /* 0x000fe200078e00ff */
[----:B------:R-:W-:Y:S02]  /*24b50*/  LOP3.LUT R23, R23, 0x3fff, RZ, 0xc0, !PT ;  /* 0x00003fff17177812 */ /* 0x000fe400078ec0ff */
[----:B------:R-:W-:-:S02]  /*24b60*/  MOV R7, 0x40000040 ;  /* 0x4000004000077802 */ /* 0x000fc40000000f00 */
[----:B------:R-:W-:-:S05]  /*24b70*/  LOP3.LUT R23, R23, 0x2800000, RZ, 0xfc, !PT ;  /* 0x0280000017177812 */ /* 0x000fca00078efcff */
[----:B------:R-:W-:-:S04]  /*24b80*/  IMAD R6, R220, 0xa00, R23 ;  /* 0x00000a00dc067824 */ /* 0x000fc800078e0217 */
[C---:B------:R-:W-:Y:S01]  /*24b90*/  VIADD R8, R6.reuse, 0x80 ;  /* 0x0000008006087836 */ /* 0x040fe20000000000 */
[----:B------:R-:W-:Y:S01]  /*24ba0*/  R2UR UR6, R6 ;  /* 0x00000000060672ca */ /* 0x000fe200000e0000 */
[----:B0-----:R-:W-:-:S05]  /*24bb0*/  FADD.FTZ R0, R0, R21 ;  /* 0x0000001500007221 */ /* 0x001fca0000010000 */
[----:B------:R-:W0:Y:S07]  /*24bc0*/  SHFL.BFLY PT, R2, R0, 0x1, 0x1f ;  /* 0x0c201f0000027f89 */ /* 0x000e2e00000e0000 */
[----:B------:R-:W-:Y:S01]  /*24bd0*/  HGMMA.64x256x16.F32 R24, R208, gdesc[UR4].tnspB, R24, gsb0 ;  /* 0x43e00004d0187df0 */ /* 0x000fe20008000818 */
[----:B------:R-:W-:Y:S02]  /*24be0*/  R2UR UR6, R8 ;  /* 0x00000000080672ca */ /* 0x000fe400000e0000 */
[----:B------:R-:W-:Y:S01]  /*24bf0*/  R2UR UR7, R9 ;  /* 0x00000000090772ca */ /* 0x000fe200000e0000 */
[----:B------:R-:W-:Y:S01]  /*24c00*/  IMAD.MOV.U32 R9, RZ, RZ, 0x40000040 ;  /* 0x40000040ff097424 */ /* 0x000fe200078e00ff */
[----:B------:R-:W-:Y:S01]  /*24c10*/  IADD3 R8, R6, 0x100, RZ ;  /* 0x0000010006087810 */ /* 0x000fe20007ffe0ff */
[----:B0-----:R-:W-:-:S05]  /*24c20*/  FADD.FTZ R0, R0, R2 ;  /* 0x0000000200007221 */ /* 0x001fca0000010000 */
[----:B------:R-:W-:-:S13]  /*24c30*/  FSETP.NE.FTZ.AND P1, PT, R0, RZ, PT ;  /* 0x000000ff0000720b */ /* 0x000fda0003f35000 */
[----:B------:R-:W0:Y:S02]  /*24c40*/  @P1 MUFU.LG2 R2, R0 ;  /* 0x0000000000021308 */ /* 0x000e240000000c00 */
[----:B0-----:R-:W-:Y:S01]  /*24c50*/  @P1 FMUL.FTZ R2, R2, 0.69314718246459960938 ;  /* 0x3f31721802021820 */ /* 0x001fe20000410000 */
[----:B------:R-:W-:Y:S02]  /*24c60*/  WARPGROUP.DEPBAR.LE gsb0, 0x0 ;  /* 0x00008000000079c5 */ /* 0x000fe40000010000 */
[----:B------:R-:W-:-:S06]  /*24c70*/  WARPGROUP.ARRIVE ;  /* 0x00000000000079c5 */ /* 0x000fcc0000000000 */
        /* <DEDUP_REMOVED lines=18> */
[----:B------:R-:W0:Y:S02]  /*24da0*/  SHFL.BFLY PT, R6, R20, 0x2, 0x1f ;  /* 0x0c401f0014067f89 */ /* 0x000e2400000e0000 */
[----:B0-----:R-:W-:-:S05]  /*24db0*/  FADD.FTZ R6, R6, R20 ;  /* 0x0000001406067221 */ /* 0x001fca0000010000 */
[----:B------:R-:W0:Y:S02]  /*24dc0*/  SHFL.BFLY PT, R7, R6, 0x1, 0x1f ;  /* 0x0c201f0006077f89 */ /* 0x000e2400000e0000 */
[----:B0-----:R-:W-:Y:S01]  /*24dd0*/  FADD.FTZ R6, R6, R7 ;  /* 0x0000000706067221 */ /* 0x001fe20000010000 */
[----:B------:R-:W-:-:S04]  /*24de0*/  @P1 FMUL.FTZ R7, R3, 0.69314718246459960938 ;  /* 0x3f31721803071820 */ /* 0x000fc80000410000 */
[----:B------:R-:W-:Y:S01]  /*24df0*/  FSETP.NE.FTZ.AND P2, PT, R6, RZ, PT ;  /* 0x000000ff0600720b */ /* 0x000fe20003f55000 */
[----:B------:R-:W-:Y:S01]  /*24e00*/  @P1 FFMA.FTZ R154, R7, R5, R2 ;  /* 0x00000005079a1223 */ /* 0x000fe20000010002 */
[----:B------:R-:W-:-:S06]  /*24e10*/  IMAD.MOV.U32 R2, RZ, RZ, RZ ;  /* 0x000000ffff027224 */ /* 0x000fcc00078e00ff */
[----:B------:R0:W-:Y:S05]  /*24e20*/  @P1 MUFU.RCP R2, R0 ;  /* 0x0000000000021308 */ /* 0x0001ea0000001000 */
[----:B------:R-:W-:-:S03]  /*24e30*/  @P2 FMUL.FTZ R3, R3, 0.69314718246459960938 ;  /* 0x3f31721803032820 */ /* 0x000fc60000410000 */
[----:B------:R-:W1:Y:S01]  /*24e40*/  @P2 MUFU.LG2 R5, R6 ;  /* 0x0000000600052308 */ /* 0x000e620000000c00 */
[----:B0-----:R-:W-:-:S07]  /*24e50*/  IMAD.MOV.U32 R0, RZ, RZ, RZ ;  /* 0x000000ffff007224 */ /* 0x001fce00078e00ff */
[----:B------:R0:W2:Y:S01]  /*24e60*/  @P2 MUFU.RCP R0, R6 ;  /* 0x0000000600002308 */ /* 0x0000a20000001000 */
[----:B-1----:R-:W-:-:S04]  /*24e70*/  @P2 FMUL.FTZ R5, R5, 0.69314718246459960938 ;  /* 0x3f31721805052820 */ /* 0x002fc80000410000 */
[----:B------:R-:W-:Y:S01]  /*24e80*/  @P2 FFMA.FTZ R153, R3, R4, R5 ;  /* 0x0000000403992223 */ /* 0x000fe20000010005 */
[----:B------:R-:W-:Y:S02]  /*24e90*/  WARPGROUP.DEPBAR.LE gsb0, 0x0 ;  /* 0x00008000000079c5 */ /* 0x000fe40000010000 */
[----:B------:R-:W-:-:S06]  /*24ea0*/  WARPGROUP.ARRIVE ;  /* 0x00000000000079c5 */ /* 0x000fcc0000000000 */
[----:B------:R-:W-:Y:S03]  /*24eb0*/  HGMMA.64x256x16.F32 R24, R192, gdesc[UR4].tnspB, R24, gsb0 ;  /* 0x43e00004c0187df0 */ /* 0x000fe60008000818 */
[----:B------:R-:W-:Y:S02]  /*24ec0*/  WARPGROUP.DEPBAR.LE gsb0, 0x0 ;  /* 0x00008000000079c5 */ /* 0x000fe40000010000 */
[----:B0-2---:R-:W-:Y:S05]  /*24ed0*/  @!P0 BRA `(.L_x_2904) ;  /* 0x0000000000048947 */ /* 0x005fea0003800000 */
[----:B------:R-:W-:Y:S01]  /*24ee0*/  BPT.TRAP 0x1 ;  /* 0x000000040000795c */ /* 0x000fe20000300000 */
.L_x_2904:
[----:B------:R-:W2:Y:S01]  /*24ef0*/  LDL.LU R3, [R1+0x94] ;  /* 0x0000940001037983 */ /* 0x000ea20000300800 */
[----:B------:R-:W-:Y:S01]  /*24f00*/  IADD3 R10, R10, 0x38860, RZ ;  /* 0x000388600a0a7810 */ /* 0x000fe20007ffe0ff */
[----:B------:R-:W-:Y:S02]  /*24f10*/  VIADD R220, R220, 0x1 ;  /* 0x00000001dcdc7836 */ /* 0x000fe40000000000 */
[-C--:B------:R-:W-:Y:S01]  /*24f20*/  FMUL.FTZ R26, R26, R0.reuse ;  /* 0x000000001a1a7220 */ /* 0x080fe20000410000 */
[-C--:B------:R-:W-:Y:S01]  /*24f30*/  FMUL.FTZ R27, R27, R0.reuse ;  /* 0x000000001b1b7220 */ /* 0x080fe20000410000 */
[----:B------:R-:W-:Y:S01]  /*24f40*/  PRMT R10, R228, 0x654, R10 ;  /* 0x00000654e40a7816 */ /* 0x000fe2000000000a */
[-C--:B------:R-:W-:Y:S01]  /*24f50*/  FMUL.FTZ R30, R30, R0.reuse ;  /* 0x000000001e1e7220 */ /* 0x080fe20000410000 */
[----:B------:R-:W-:Y:S01]  /*24f60*/  ISETP.NE.AND P1, PT, R220, 0x2, PT ;  /* 0x00000002dc00780c */ /* 0x000fe20003f25270 */
[-C--:B------:R-:W-:Y:S01]  /*24f70*/  FMUL.FTZ R31, R31, R0.reuse ;  /* 0x000000001f1f7220 */ /* 0x080fe20000410000 */
[----:B------:R1:W-:Y:S01]  /*24f80*/  SYNCS.ARRIVE.TRANS64.RED.A1T0 RZ, [R10+URZ], RZ ;  /* 0x000000ff0aff79a7 */ /* 0x0003e2000810043f */
        /* <DEDUP_REMOVED lines=60> */
[----:B------:R-:W-:Y:S01]  /*25350*/  SEL R0, RZ, 0x1, P1 ;  /* 0x00000001ff007807 */ /* 0x000fe20000800000 */
        /* <DEDUP_REMOVED lines=65> */
[----:B------:R-:W-:Y:S02]  /*25770*/  LOP3.LUT R226, R226, R0, RZ, 0x3c, !PT ;  /* 0x00000000e2e27212 */ /* 0x000fe400078e3cff */
[----:B------:R-:W-:Y:S01]  /*25780*/  SEL R220, R220, RZ, P1 ;  /* 0x000000ffdcdc7207 */ /* 0x000fe20000800000 */
[----:B--2---:R-:W-:-:S05]  /*25790*/  VIADD R3, R3, 0x1 ;  /* 0x0000000103037836 */ /* 0x004fca0000000000 */
[----:B------:R1:W-:Y:S03]  /*257a0*/  STL [R1+0x94], R3 ;  /* 0x0000940301007387 */ /* 0x0003e60000100800 */
.L_x_2781:
[----:B------:R-:W2:Y:S08]  /*257b0*/  S2UR UR4, SR_CgaCtaId ;  /* 0x00000000000479c3 */ /* 0x000eb00000008800 */
[----:B------:R-:W-:Y:S01]  /*257c0*/  BAR.SYNC.DEFER_BLOCKING 0x5, 0x180 ;  /* 0x0146000000007b1d */ /* 0x000fe20000010000 */
[----:B------:R-:W-:-:S05]  /*257d0*/  MOV R23, 0x400 ;  /* 0x0000040000177802 */ /* 0x000fca0000000f00 */
[----:B------:R-:W-:Y:S01]  /*257e0*/  BSSY B0, `(.L_x_2905) ;  /* 0x0000477000007945 */ /* 0x000fe20003800000 */
[----:B--2---:R-:W-:-:S05]  /*257f0*/  IMAD.U32 R228, RZ, RZ, UR4 ;  /* 0x00000004ffe47e24 */ /* 0x004fca000f8e00ff */
[----:B------:R-:W-:-:S05]  /*25800*/  LEA R23, R228, R23, 0x18 ;  /* 0x00000017e4177211 */ /* 0x000fca00078ec0ff */
[----:B------:R2:W3:Y:S01]  /*25810*/  LDS.128 R4, [R23+0x388d0] ;  /* 0x0388d00017047984 */ /* 0x0004e20000000c00 */
[----:B------:R-:W-:Y:S06]  /*25820*/  BAR.ARV 0x4, 0x180 ;  /* 0x0106000000007b1d */ /* 0x000fec0000002000 */
[----:B------:R-:W-:Y:S05]  /*25830*/  @P0 BRA `(.L_x_2906) ;  /* 0x0000003800200947 */ /* 0x000fea0003800000 */
[----:B------:R-:W4:Y:S01]  /*25840*/  LDL R2, [R1+0x1c4] ;  /* 0x0001c40001027983 */ /* 0x000f220000100800 */
[----:B------:R-:W2:Y:S01]  /*25850*/  S2R R0, SR_SWINHI ;  /* 0x0000000000007919 */ /* 0x000ea20000002f00 */
[----:B01----:R-:W-:Y:S01]  /*25860*/  F2FP.F16.F32.PACK_AB R10, R29, R28 ;  /* 0x0000001c1d0a723e */ /* 0x003fe200000000ff */
[----:B------:R-:W-:Y:S01]  /*25870*/  ULDC.64 UR6, c[0x0][0xc00] ;  /* 0x0003000000067ab9 */ /* 0x000fe20000000a00 */
[----:B------:R-:W-:Y:S01]  /*25880*/  F2FP.F16.F32.PACK_AB R11, R31, R30 ;  /* 0x0000001e1f0b723e */ /* 0x000fe200000000ff */
[----:B------:R-:W4:Y:S01]  /*25890*/  LDL.LU R155, [R1+0x8c] ;  /* 0x00008c00019b7983 */ /* 0x000f220000300800 */
[----:B------:R-:W-:Y:S01]  /*258a0*/  F2FP.F16.F32.PACK_AB R12, R33, R32 ;  /* 0x00000020210c723e */ /* 0x000fe200000000ff */
[----:B------:R-:W-:Y:S01]  /*258b0*/  ULDC.64 UR4, c[0x0][0xc08] ;  /* 0x0003020000047ab9 */ /* 0x000fe20000000a00 */
[----:B------:R-:W-:Y:S01]  /*258c0*/  F2FP.F16.F32.PACK_AB R13, R35, R34 ;  /* 0x00000022230d723e */ /* 0x000fe200000000ff */
[----:B-----5:R-:W4:Y:S01]  /*258d0*/  LDL.LU R152, [R1+0x90] ;  /* 0x0000900001987983 */ /* 0x020f220000300800 */
[----:B------:R-:W-:-:S02]  /*258e0*/  F2FP.F16.F32.PACK_AB R14, R37, R36 ;  /* 0x00000024250e723e */ /* 0x000fc400000000ff */
[----:B------:R-:W-:Y:S01]  /*258f0*/  F2FP.F16.F32.PACK_AB R15, R39, R38 ;  /* 0x00000026270f723e */ /* 0x000fe200000000ff */
[----:B---3--:R-:W3:Y:S01]  /*25900*/  LDL.LU R4, [R1+0x84] ;  /* 0x0000840001047983 */ /* 0x008ee20000300800 */
[----:B------:R-:W-:Y:S02]  /*25910*/  MOV R20, R23 ;  /* 0x0000001700147202 */ /* 0x000fe40000000f00 */
[----:B--2---:R-:W-:Y:S01]  /*25920*/  MOV R21, R0 ;  /* 0x0000000000157202 */ /* 0x004fe20000000f00 */
[----:B------:R-:W-:Y:S02]  /*25930*/  BAR.SYNC.DEFER_BLOCKING 0x1, 0x100 ;  /* 0x0044000000007b1d */ /* 0x000fe40000010000 */
[----:B----4-:R-:W-:-:S03]  /*25940*/  IMAD.WIDE R2, R2, 0x2, R20 ;  /* 0x0000000202027825 */ /* 0x010fc600078e0214 */
        /* <DEDUP_REMOVED lines=160> */
[----:B------:R-:W-:Y:S01]  /*26350*/  IMAD.X R3, RZ, RZ, R3, P0 ;  /* 0x000000ffff037224 */ /* 0x000fe200000e0603 */
[----:B------:R-:W-:Y:S02]  /*26360*/  IADD3 R10, P0, R155, UR6, RZ ;  /* 0x000000069b0a7c10 */ /* 0x000fe4000ff1e0ff */
[----:B------:R-:W-:Y:S02]  /*26370*/  SHF.R.U64 R2, R2, 0x3, RZ ;  /* 0x0000000302027819 */ /* 0x000fe400000012ff */
[----:B------:R-:W-:Y:S02]  /*26380*/  IADD3.X R11, R152, UR7, RZ, P0, !PT ;  /* 0x00000007980b7c10 */ /* 0x000fe400087fe4ff */
[----:B------:R-:W-:Y:S02]  /*26390*/  ISETP.NE.U32.AND P0, PT, RZ, UR4, PT ;  /* 0x00000004ff007c0c */ /* 0x000fe4000bf05070 */
[----:B------:R-:W-:-:S02]  /*263a0*/  LOP3.LUT R2, R2, R0, RZ, 0x3c, !PT ;  /* 0x0000000002027212 */ /* 0x000fc400078e3cff */
[----:B------:R-:W-:Y:S02]  /*263b0*/  ISETP.NE.AND.EX P0, PT, RZ, UR5, PT, P0 ;  /* 0x00000005ff007c0c */ /* 0x000fe4000bf05300 */
[----:B------:R-:W-:Y:S02]  /*263c0*/  MOV R2, R2 ;  /* 0x0000000200027202 */ /* 0x000fe40000000f00 */
[----:B------:R-:W-:Y:S02]  /*263d0*/  F2FP.F16.F32.PACK_AB R12, R145, R144 ;  /* 0x00000090910c723e */ /* 0x000fe400000000ff */
[----:B------:R-:W-:Y:S02]  /*263e0*/  F2FP.F16.F32.PACK_AB R13, R147, R146 ;  /* 0x00000092930d723e */ /* 0x000fe400000000ff */
[----:B------:R-:W-:Y:S02]  /*263f0*/  F2FP.F16.F32.PACK_AB R14, R149, R148 ;  /* 0x00000094950e723e */ /* 0x000fe400000000ff */
[----:B------:R-:W-:-:S05]  /*26400*/  F2FP.F16.F32.PACK_AB R15, R151, R150 ;  /* 0x00000096970f723e */ /* 0x000fca00000000ff */
[----:B------:R0:W-:Y:S01]  /*26410*/  STSM.16.M88.4 [R2], R12 ;  /* 0x0000000c02007844 */ /* 0x0001e20000000200 */
[----:B------:R-:W-:Y:S01]  /*26420*/  BAR.SYNC.DEFER_BLOCKING 0x1, 0x100 ;  /* 0x0044000000007b1d */ /* 0x000fe20000010000 */
[----:B------:R-:W-:-:S04]  /*26430*/  @P0 IADD3 R8, P2, R155, UR4, RZ ;  /* 0x000000049b080c10 */ /* 0x000fc8000ff5e0ff */
[----:B------:R-:W-:Y:S01]  /*26440*/  @P0 IADD3.X R9, R152, UR5, RZ, P2, !PT ;  /* 0x0000000598090c10 */ /* 0x000fe200097fe4ff */
[----:B------:R-:W-:Y:S01]  /*26450*/  ULDC UR4, c[0x0][0xa88] ;  /* 0x0002a20000047ab9 */ /* 0x000fe20000000800 */
[C---:B---3--:R-:W-:Y:S01]  /*26460*/  ISETP.NE.AND P2, PT, R4.reuse, RZ, PT ;  /* 0x000000ff0400720c */ /* 0x048fe20003f45270 */
[----:B------:R-:W-:Y:S01]  /*26470*/  IMAD.U32 R0, RZ, RZ, UR4 ;  /* 0x00000004ff007e24 */ /* 0x000fe2000f8e00ff */
[----:B------:R-:W-:Y:S02]  /*26480*/  ULDC UR4, c[0x0][0xad4] ;  /* 0x0002b50000047ab9 */ /* 0x000fe40000000800 */
[----:B0-----:R-:W-:Y:S01]  /*26490*/  SEL R2, R4, UR4, P2 ;  /* 0x0000000404027c07 */ /* 0x001fe20009000000 */
[----:B------:R-:W-:-:S03]  /*264a0*/  IMAD.MOV.U32 R15, RZ, RZ, 0x9b8 ;  /* 0x000009b8ff0f7424 */ /* 0x000fc600078e00ff */
[----:B------:R-:W-:Y:S01]  /*264b0*/  ISETP.GT.AND P2, PT, R2, 0x1, PT ;  /* 0x000000010200780c */ /* 0x000fe20003f44270 */
[----:B------:R-:W-:-:S03]  /*264c0*/  ULDC.64 UR8, c[0x0][0x208] ;  /* 0x0000820000087ab9 */ /* 0x000fc60000000a00 */
[----:B------:R-:W-:Y:S01]  /*264d0*/  SEL R15, R15, 0x978, P2 ;  /* 0x000009780f0f7807 */ /* 0x000fe20001000000 */
[----:B------:R0:W5:Y:S03]  /*264e0*/  @P0 LDG.E R0, desc[UR8][R8.64] ;  /* 0x0000000808000981 */ /* 0x000166000c1e1900 */
[----:B------:R1:W2:Y:S08]  /*264f0*/  LDC.64 R12, c[0x0][R15+0x220] ;  /* 0x000088000f0c7b82 */ /* 0x0002b00000000a00 */
        /* <DEDUP_REMOVED lines=8> */
[----:B-----5:R-:W3:Y:S04]  /*26580*/  LDG.E R0, desc[UR4][R10.64] ;  /* 0x000000040a007981 */ /* 0x020ee8000c1e1900 */
[----:B-1----:R-:W3:Y:S02]  /*26590*/  LDG.E R10, desc[UR4][R10.64+0x4] ;  /* 0x000004040a0a7981 */ /* 0x002ee4000c1e1900 */
[----:B---3--:R-:W-:-:S07]  /*265a0*/  IMAD.IADD R0, R10, 0x1, -R0 ;  /* 0x000000010a007824 */ /* 0x008fce00078e0a00 */
.L_x_2907:
[----:B------:R-:W3:Y:S01]  /*265b0*/  LDL.LU R2, [R1+0x88] ;  /* 0x0000880001027983 */ /* 0x000ee20000300800 */
[----:B------:R-:W4:Y:S03]  /*265c0*/  LDC R156, c[0x0][0xbe8] ;  /* 0x0002fa00ff9c7b82 */ /* 0x000f260000000800 */
[----:B------:R-:W2:Y:S04]  /*265d0*/  LDL.LU R4, [R1+0x118] ;  /* 0x0001180001047983 */ /* 0x000ea80000300800 */
[----:B------:R-:W2:Y:S04]  /*265e0*/  LDL R157, [R1+0x98] ;  /* 0x00009800019d7983 */ /* 0x000ea80000100800 */
[----:B------:R-:W2:Y:S04]  /*265f0*/  LDL R155, [R1+0x78] ;  /* 0x00007800019b7983 */ /* 0x000ea80000100800 */
[----:B------:R-:W2:Y:S04]  /*26600*/  LDL R158, [R1+0x68] ;  /* 0x00006800019e7983 */ /* 0x000ea80000100800 */
[----:B------:R-:W2:Y:S04]  /*26610*/  LDL R160, [R1+0x1c0] ;  /* 0x0001c00001a07983 */ /* 0x000ea80000100800 */
[----:B------:R-:W2:Y:S01]  /*26620*/  LDL R159, [R1+0x130] ;  /* 0x00013000019f7983 */ /* 0x000ea20000100800 */
[----:B-1----:R-:W1:Y:S01]  /*26630*/  LDC.64 R10, c[0x0][R15+0x228] ;  /* 0x00008a000f0a7b82 */ /* 0x002e620000000a00 */
[----:B------:R-:W-:-:S02]  /*26640*/  ISETP.NE.U32.AND P0, PT, RZ, UR6, PT ;  /* 0x00000006ff007c0c */ /* 0x000fc4000bf05070 */
[----:B----4-:R-:W-:Y:S02]  /*26650*/  ISETP.NE.AND P1, PT, R156, 0x1, PT ;  /* 0x000000019c00780c */ /* 0x010fe40003f25270 */
[----:B------:R-:W-:Y:S01]  /*26660*/  ISETP.NE.AND.EX P0, PT, RZ, UR7, PT, P0 ;  /* 0x00000007ff007c0c */ /* 0x000fe2000bf05300 */
[-C--:B0-----:R-:W-:Y:S02]  /*26670*/  IMAD R14, R9, R224.reuse, RZ ;  /* 0x000000e0090e7224 */ /* 0x081fe400078e02ff */
[----:B------:R-:W-:-:S05]  /*26680*/  IMAD.WIDE.U32 R8, R8, R224, RZ ;  /* 0x000000e008087225 */ /* 0x000fca00078e00ff */
[----:B------:R-:W-:-:S03]  /*26690*/  IADD3 R14, R9, R14, RZ ;  /* 0x0000000e090e7210 */ /* 0x000fc60007ffe0ff */
[----:B------:R-:W0:Y:S01]  /*266a0*/  @P1 LDC R9, c[0x0][0xbec] ;  /* 0x0002fb00ff091b82 */ /* 0x000e220000000800 */
[----:B-----5:R-:W-:Y:S01]  /*266b0*/  IMAD R0, R0, R156, RZ ;  /* 0x0000009c00007224 */ /* 0x020fe200078e02ff */
[----:B------:R-:W-:Y:S01]  /*266c0*/  ULDC.64 UR4, c[0x0][0x208] ;  /* 0x0000820000047ab9 */ /* 0x000fe20000000a00 */
[----:B---3--:R-:W-:Y:S02]  /*266d0*/  SEL R2, R2, RZ, !P0 ;  /* 0x000000ff02027207 */ /* 0x008fe40004000000 */
[----:B--2---:R-:W-:-:S03]  /*266e0*/  SEL R4, R4, RZ, !P0 ;  /* 0x000000ff04047207 */ /* 0x004fc60004000000 */
[----:B------:R-:W-:-:S04]  /*266f0*/  IMAD R13, R13, R2, RZ ;  /* 0x000000020d0d7224 */ /* 0x000fc800078e02ff */
[C---:B------:R-:W-:Y:S02]  /*26700*/  IMAD R4, R12.reuse, R4, R13 ;  /* 0x000000040c047224 */ /* 0x040fe400078e020d */
[----:B------:R-:W-:-:S03]  /*26710*/  IMAD.WIDE.U32 R12, R12, R2, RZ ;  /* 0x000000020c0c7225 */ /* 0x000fc600078e00ff */
[----:B------:R-:W-:Y:S02]  /*26720*/  IADD3 R12, P0, P3, R12, R8, R3 ;  /* 0x000000080c0c7210 */ /* 0x000fe40007b1e003 */
[----:B------:R-:W2:Y:S01]  /*26730*/  @P1 LDC R8, c[0x0][0xbf0] ;  /* 0x0002fc00ff081b82 */ /* 0x000ea20000000800 */
[----:B------:R-:W-:Y:S01]  /*26740*/  IMAD.IADD R13, R13, 0x1, R4 ;  /* 0x000000010d0d7824 */ /* 0x000fe200078e0204 */
[----:B------:R-:W-:-:S05]  /*26750*/  SEL R4, R157, RZ, P2 ;  /* 0x000000ff9d047207 */ /* 0x000fca0001000000 */
[-C--:B-1----:R-:W-:Y:S02]  /*26760*/  IMAD R152, R11, R4.reuse, RZ ;  /* 0x000000040b987224 */ /* 0x082fe400078e02ff */
[----:B------:R-:W-:Y:S01]  /*26770*/  IMAD.WIDE.U32 R10, R10, R4, RZ ;  /* 0x000000040a0a7225 */ /* 0x000fe200078e00ff */
[----:B------:R-:W-:-:S04]  /*26780*/  SHF.R.S32.HI R4, RZ, 0x1f, R3 ;  /* 0x0000001fff047819 */ /* 0x000fc80000011403 */
[----:B------:R-:W-:Y:S01]  /*26790*/  IADD3.X R13, R13, R14, R4, P0, P3 ;  /* 0x0000000e0d0d7210 */ /* 0x000fe200007e6404 */
[----:B------:R-:W-:-:S04]  /*267a0*/  IMAD.IADD R14, R155, 0x1, R158 ;  /* 0x000000019b0e7824 */ /* 0x000fc800078e029e */
[----:B0-----:R-:W-:-:S04]  /*267b0*/  @P1 IMAD.HI.U32 R9, R14, R9, RZ ;  /* 0x000000090e091227 */ /* 0x001fc800078e00ff */
[----:B------:R-:W-:Y:S01]  /*267c0*/  IMAD.MOV.U32 R155, RZ, RZ, R14 ;  /* 0x000000ffff9b7224 */ /* 0x000fe200078e000e */
[----:B--2---:R-:W-:Y:S02]  /*267d0*/  @P1 SHF.R.U32.HI R155, RZ, R8, R9 ;  /* 0x00000008ff9b1219 */ /* 0x004fe40000011609 */
[----:B------:R0:W1:Y:S03]  /*267e0*/  LDC.64 R8, c[0x0][R15+0x210] ;  /* 0x000084000f087b82 */ /* 0x0000660000000a00 */
[----:B0-----:R-:W-:-:S04]  /*267f0*/  IMAD.MOV R15, RZ, RZ, -R155 ;  /* 0x000000ffff0f7224 */ /* 0x001fc800078e0a9b */
[----:B------:R-:W-:Y:S01]  /*26800*/  IMAD R15, R156, R15, R14 ;  /* 0x0000000f9c0f7224 */ /* 0x000fe200078e020e */
[----:B------:R-:W-:Y:S01]  /*26810*/  IADD3 R10, P0, P3, R155, R12, R10 ;  /* 0x0000000c9b0a7210 */ /* 0x000fe20007b1e00a */
[----:B------:R-:W-:Y:S01]  /*26820*/  IMAD.IADD R152, R11, 0x1, R152 ;  /* 0x000000010b987824 */ /* 0x000fe200078e0298 */
[----:B------:R-:W-:Y:S02]  /*26830*/  SHF.R.S32.HI R11, RZ, 0x1f, R155 ;  /* 0x0000001fff0b7819 */ /* 0x000fe4000001149b */
[----:B------:R-:W-:Y:S02]  /*26840*/  SHF.R.S32.HI R12, RZ, 0x1f, R15 ;  /* 0x0000001fff0c7819 */ /* 0x000fe4000001140f */
[----:B------:R-:W-:Y:S01]  /*26850*/  IADD3.X R11, R11, R13, R152, P0, P3 ;  /* 0x0000000d0b0b7210 */ /* 0x000fe200007e6498 */
[----:B-1----:R-:W-:-:S04]  /*26860*/  IMAD R9, R9, R15, RZ ;  /* 0x0000000f09097224 */ /* 0x002fc800078e02ff */
[C---:B------:R-:W-:Y:S02]  /*26870*/  IMAD R9, R8.reuse, R12, R9 ;  /* 0x0000000c08097224 */ /* 0x040fe400078e0209 */
[----:B------:R-:W0:Y:S01]  /*26880*/  LDC.64 R12, c[0x0][0xba8] ;  /* 0x0002ea00ff0c7b82 */ /* 0x000e220000000a00 */
[----:B------:R-:W-:-:S07]  /*26890*/  IMAD.WIDE.U32 R10, R8, R15, R10 ;  /* 0x0000000f080a7225 */ /* 0x000fce00078e000a */
[----:B0-----:R-:W0:Y:S08]  /*268a0*/  @!P2 LDC R12, c[0x0][0xb50] ;  /* 0x0002d400ff0cab82 */ /* 0x001e300000000800 */
[----:B------:R-:W1:Y:S01]  /*268b0*/  @!P2 LDC R13, c[0x0][0xb54] ;  /* 0x0002d500ff0dab82 */ /* 0x000e620000000800 */
[----:B------:R-:W-:Y:S02]  /*268c0*/  IADD3 R9, R11, R9, RZ ;  /* 0x000000090b097210 */ /* 0x000fe40007ffe0ff */
[----:B0-----:R-:W-:-:S04]  /*268d0*/  LEA R12, P0, R10, R12, 0x2 ;  /* 0x0000000c0a0c7211 */ /* 0x001fc800078010ff */
[----:B-1----:R-:W-:Y:S01]  /*268e0*/  LEA.HI.X R13, R10, R13, R9, 0x2, P0 ;  /* 0x0000000d0a0d7211 */ /* 0x002fe200000f1409 */
[----:B------:R-:W-:Y:S04]  /*268f0*/  SHFL.IDX PT, R8, R12, RZ, 0x1c1f ;  /* 0x001c1fff0c087589 */ /* 0x000fe800000e0000 */
[----:B------:R-:W0:Y:S04]  /*26900*/  SHFL.IDX PT, R9, R13, RZ, 0x1c1f ;  /* 0x001c1fff0d097589 */ /* 0x000e2800000e0000 */
[----:B------:R-:W-:Y:S04]  /*26910*/  SHFL.IDX PT, R10, R12, 0x1, 0x1c1f ;  /* 0x003c1f000c0a7f89 */ /* 0x000fe800000e0000 */
[----:B------:R1:W2:Y:S01]  /*26920*/  SHFL.IDX PT, R11, R13, 0x1, 0x1c1f ;  /* 0x003c1f000d0b7f89 */ /* 0x0002a200000e0000 */
[----:B------:R-:W-:Y:S01]  /*26930*/  LOP3.LUT P0, RZ, R159, 0x3, RZ, 0xc0, !PT ;  /* 0x000000039fff7812 */ /* 0x000fe2000780c0ff */
[----:B-1----:R-:W-:-:S04]  /*26940*/  IMAD.IADD R13, R160, 0x1, R158 ;  /* 0x00000001a00d7824 */ /* 0x002fc800078e029e */
[C---:B------:R-:W-:Y:S01]  /*26950*/  VIADD R12, R13.reuse, 0x8 ;  /* 0x000000080d0c7836 */ /* 0x040fe20000000000 */
[----:B------:R-:W-:-:S04]  /*26960*/  ISETP.GE.OR P3, PT, R13, R0, P0 ;  /* 0x000000000d00720c */ /* 0x000fc80000766670 */
[----:B------:R-:W-:-:S09]  /*26970*/  ISETP.GE.OR P0, PT, R12, R0, P0 ;  /* 0x000000000c00720c */ /* 0x000fd20000706670 */
[----:B0-----:R0:W-:Y:S04]  /*26980*/  @!P3 ST.E desc[UR4][R8.64], R154 ;  /* 0x0000009a0800b985 */ /* 0x0011e8000c101904 */
[----:B--2---:R0:W-:Y:S01]  /*26990*/  @!P0 ST.E desc[UR4][R10.64], R153 ;  /* 0x000000990a008985 */ /* 0x0041e2000c101904 */
[----:B------:R-:W-:Y:S05]  /*269a0*/  @P2 BRA `(.L_x_2908) ;  /* 0x0000000c00e02947 */ /* 0x000fea0003800000 */
[----:B------:R-:W0:Y:S01]  /*269b0*/  LDL R159, [R1+0x80] ;  /* 0x00008000019f7983 */ /* 0x000e220000100800 */
[----:B------:R-:W1:Y:S01]  /*269c0*/  @P1 LDC R85, c[0x0][0xbec] ;  /* 0x0002fb00ff551b82 */ /* 0x000e620000000800 */
[----:B------:R-:W-:-:S07]  /*269d0*/  ULDC.64 UR4, c[0x0][0x208] ;  /* 0x0000820000047ab9 */ /* 0x000fce0000000a00 */
[----:B------:R-:W2:Y:S01]  /*269e0*/  @P1 LDC R82, c[0x0][0xbf0] ;  /* 0x0002fc00ff521b82 */ /* 0x000ea20000000800 */
[----:B------:R-:W-:Y:S01]  /*269f0*/  SHF.R.S32.HI R83, RZ, 0x1f, R2 ;  /* 0x0000001fff537819 */ /* 0x000fe20000011402 */
[----:B------:R-:W-:Y:S01]  /*26a00*/  BSSY B1, `(.L_x_2909) ;  /* 0x00000aa000017945 */ /* 0x000fe20003800000 */
[----:B0-----:R-:W-:-:S04]  /*26a10*/  IMAD R9, R225, 0x8, R159 ;  /* 0x00000008e1097824 */ /* 0x001fc800078e029f */
        /* <DEDUP_REMOVED lines=38> */
[----:B------:R-:W-:Y:S01]  /*26c80*/  LOP3.LUT R32, R32, R33, RZ, 0x3c, !PT ;  /* 0x0000002120207212 */ /* 0x000fe200078e3cff */
[--C-:B------:R-:W-:Y:S01]  /*26c90*/  IMAD.X R33, RZ, RZ, R21.reuse, P0 ;  /* 0x000000ffff217224 */ /* 0x100fe200000e0615 */
        /* <DEDUP_REMOVED lines=9> */
[----:B------:R-:W-:Y:S01]  /*26d30*/  IADD3.X R41, RZ, R21, RZ, P5, !PT ;  /* 0x00000015ff297210 */ /* 0x000fe20002ffe4ff */
[----:B------:R-:W5:Y:S01]  /*26d40*/  LD.E.128 R32, desc[UR4][R32.64] ;  /* 0x0000000420207980 */ /* 0x000f62000c101d00 */
[----:B------:R-:W-:-:S02]  /*26d50*/  IADD3 R57, P0, R20, 0xa000, RZ ;  /* 0x0000a00014397810 */ /* 0x000fc40007f1e0ff */
[C---:B------:R-:W-:Y:S01]  /*26d60*/  IADD3 R61, P6, R20.reuse, 0xb000, RZ ;  /* 0x0000b000143d7810 */ /* 0x040fe20007fde0ff */
        /* <DEDUP_REMOVED lines=13> */
[----:B------:R-:W-:Y:S01]  /*26e40*/  LOP3.LUT R72, R73, 0x380, RZ, 0xc0, !PT ;  /* 0x0000038049487812 */ /* 0x000fe200078ec0ff */
[----:B------:R-:W5:Y:S01]  /*26e50*/  LD.E.128 R52, desc[UR4][R52.64] ;  /* 0x0000000434347980 */ /* 0x000f62000c101d00 */
        /* <DEDUP_REMOVED lines=19> */
[----:B------:R-:W5:Y:S01]  /*26f90*/  LD.E.128 R56, desc[UR4][R56.64] ;  /* 0x0000000438387980 */ /* 0x000f62000c101d00 */
[----:B------:R-:W-:-:S02]  /*26fa0*/  IADD3.X R61, RZ, R21, RZ, P6, !PT ;  /* 0x00000015ff3d7210 */ /* 0x000fc400037fe4ff */
[----:B------:R-:W-:Y:S01]  /*26fb0*/  MOV R9, R21 ;  /* 0x0000001500097202 */ /* 0x000fe20000000f00 */
[----:B------:R-:W5:Y:S01]  /*26fc0*/  LD.E.128 R64, desc[UR4][R64.64] ;  /* 0x0000000440407980 */ /* 0x000f62000c101d00 */
[----:B------:R-:W-:-:S03]  /*26fd0*/  LOP3.LUT R76, R10, R11, RZ, 0x3c, !PT ;  /* 0x0000000b0a4c7212 */ /* 0x000fc600078e3cff */
        /* <DEDUP_REMOVED lines=17> */
[----:B------:R-:W-:Y:S02]  /*270f0*/  IMAD.IADD R21, R21, 0x1, R81 ;  /* 0x0000000115157824 */ /* 0x000fe400078e0251 */
[----:B------:R-:W-:Y:S02]  /*27100*/  IMAD.IADD R80, R158, 0x1, R80 ;  /* 0x000000019e507824 */ /* 0x000fe400078e0250 */
[----:B------:R-:W-:-:S04]  /*27110*/  IMAD.WIDE.U32 R20, R224, UR4, R20 ;  /* 0x00000004e0147c25 */ /* 0x000fc8000f8e0014 */
[----:B------:R-:W-:Y:S01]  /*27120*/  IMAD R21, R224, UR5, R21 ;  /* 0x00000005e0157c24 */ /* 0x000fe2000f8e0215 */
[----:B------:R-:W-:Y:S01]  /*27130*/  ULDC.64 UR4, c[0x0][0xaf0] ;  /* 0x0002bc0000047ab9 */ /* 0x000fe20000000a00 */
[----:B-1----:R-:W-:-:S04]  /*27140*/  @P1 IMAD.HI.U32 R3, R80, R85, RZ ;  /* 0x0000005550031227 */ /* 0x002fc800078e00ff */
[----:B------:R-:W-:Y:S02]  /*27150*/  IMAD R83, R83, UR4, RZ ;  /* 0x0000000453537c24 */ /* 0x000fe4000f8e02ff */
[----:B------:R-:W-:Y:S01]  /*27160*/  IMAD.MOV.U32 R81, RZ, RZ, R80 ;  /* 0x000000ffff517224 */ /* 0x000fe200078e0050 */
[----:B--2---:R-:W-:Y:S01]  /*27170*/  @P1 SHF.R.U32.HI R81, RZ, R82, R3 ;  /* 0x00000052ff511219 */ /* 0x004fe20000011603 */
[C---:B------:R-:W-:Y:S02]  /*27180*/  IMAD R83, R2.reuse, UR5, R83 ;  /* 0x0000000502537c24 */ /* 0x040fe4000f8e0253 */
[----:B------:R-:W-:Y:S01]  /*27190*/  IMAD.WIDE.U32 R2, R2, UR4, R20 ;  /* 0x0000000402027c25 */ /* 0x000fe2000f8e0014 */
[----:B------:R-:W-:Y:S01]  /*271a0*/  IADD3 R21, -R81, RZ, RZ ;  /* 0x000000ff51157210 */ /* 0x000fe20007ffe1ff */
[----:B------:R-:W-:Y:S01]  /*271b0*/  ULDC.64 UR4, c[0x0][0xae0] ;  /* 0x0002b80000047ab9 */ /* 0x000fe20000000a00 */
[----:B------:R-:W-:Y:S01]  /*271c0*/  SHF.R.S32.HI R4, RZ, 0x1f, R81 ;  /* 0x0000001fff047819 */ /* 0x000fe20000011451 */
[----:B------:R-:W-:-:S02]  /*271d0*/  IMAD.IADD R3, R3, 0x1, R83 ;  /* 0x0000000103037824 */ /* 0x000fc400078e0253 */
[----:B------:R-:W-:Y:S02]  /*271e0*/  IMAD R21, R156, R21, R80 ;  /* 0x000000159c157224 */ /* 0x000fe400078e0250 */
[----:B------:R-:W-:Y:S02]  /*271f0*/  IMAD R4, R4, UR4, RZ ;  /* 0x0000000404047c24 */ /* 0x000fe4000f8e02ff */
[----:B------:R-:W-:Y:S01]  /*27200*/  IMAD.WIDE.U32 R2, R81, UR4, R2 ;  /* 0x0000000451027c25 */ /* 0x000fe2000f8e0002 */
[----:B------:R-:W-:-:S03]  /*27210*/  SHF.R.S32.HI R20, RZ, 0x1f, R21 ;  /* 0x0000001fff147819 */ /* 0x000fc60000011415 */
[----:B------:R-:W-:Y:S01]  /*27220*/  IMAD R83, R81, UR5, R4 ;  /* 0x0000000551537c24 */ /* 0x000fe2000f8e0204 */
[----:B------:R-:W-:Y:S01]  /*27230*/  ULDC.64 UR4, c[0x0][0xad8] ;  /* 0x0002b60000047ab9 */ /* 0x000fe20000000a00 */
[----:B------:R-:W-:Y:S02]  /*27240*/  IMAD.IADD R4, R225, 0x1, R158 ;  /* 0x00000001e1047824 */ /* 0x000fe400078e029e */
[----:B------:R-:W-:Y:S02]  /*27250*/  IMAD.IADD R3, R3, 0x1, R83 ;  /* 0x0000000103037824 */ /* 0x000fe400078e0253 */
[----:B------:R-:W-:Y:S02]  /*27260*/  IMAD R20, R20, UR4, RZ ;  /* 0x0000000414147c24 */ /* 0x000fe4000f8e02ff */
[----:B------:R-:W-:Y:S01]  /*27270*/  IMAD.WIDE.U32 R2, R21, UR4, R2 ;  /* 0x0000000415027c25 */ /* 0x000fe2000f8e0002 */
[----:B------:R-:W-:-:S03]  /*27280*/  ISETP.GE.AND P2, PT, R4, R0, PT ;  /* 0x000000000400720c */ /* 0x000fc60003f46270 */
[----:B------:R-:W-:Y:S01]  /*27290*/  IMAD R85, R21, UR5, R20 ;  /* 0x0000000515557c24 */ /* 0x000fe2000f8e0214 */
[----:B------:R-:W-:Y:S01]  /*272a0*/  ULDC.64 UR4, c[0x0][0xa80] ;  /* 0x0002a00000047ab9 */ /* 0x000fe20000000a00 */
[----:B------:R-:W-:Y:S02]  /*272b0*/  IADD3 R20, R23, 0x38820, RZ ;  /* 0x0003882017147810 */ /* 0x000fe40007ffe0ff */
[----:B------:R-:W-:Y:S01]  /*272c0*/  IMAD.IADD R85, R3, 0x1, R85 ;  /* 0x0000000103557824 */ /* 0x000fe200078e0255 */
[C---:B------:R-:W-:Y:S02]  /*272d0*/  LEA R84, P3, R2.reuse, UR4, 0x1 ;  /* 0x0000000402547c11 */ /* 0x040fe4000f8608ff */
[----:B------:R-:W-:Y:S02]  /*272e0*/  PRMT R20, RZ, 0x654, R20 ;  /* 0x00000654ff147816 */ /* 0x000fe40000000014 */
[----:B------:R-:W-:Y:S01]  /*272f0*/  LEA.HI.X R85, R2, UR5, R85, 0x1, P3 ;  /* 0x0000000502557c11 */ /* 0x000fe200098f0c55 */
[C---:B------:R-:W-:Y:S01]  /*27300*/  VIADD R81, R4.reuse, 0x20 ;  /* 0x0000002004517836 */ /* 0x040fe20000000000 */
[----:B0-----:R0:W-:Y:S01]  /*27310*/  SYNCS.ARRIVE.TRANS64.RED.A1T0 RZ, [R20+URZ], RZ ;  /* 0x000000ff14ff79a7 */ /* 0x0011e2000810043f */
[----:B------:R-:W-:Y:S01]  /*27320*/  VIADD R21, R4, 0x40 ;  /* 0x0000004004157836 */ /* 0x000fe20000000000 */
[----:B------:R0:W1:Y:S04]  /*27330*/  SHFL.IDX PT, R87, R84, RZ, 0x181f ;  /* 0x00181fff54577589 */ /* 0x00006800000e0000 */
[----:B------:R0:W2:Y:S01]  /*27340*/  SHFL.IDX PT, R83, R85, RZ, 0x181f ;  /* 0x00181fff55537589 */ /* 0x0000a200000e0000 */
[----:B------:R-:W-:-:S02]  /*27350*/  ISETP.GE.AND P1, PT, R81, R0, PT ;  /* 0x000000005100720c */ /* 0x000fc40003f26270 */
        /* <DEDUP_REMOVED lines=20> */
.L_x_2910:
[----:B------:R-:W-:Y:S05]  /*274a0*/  BSYNC B1 ;  /* 0x0000000000017941 */ /* 0x000fea0003800000 */
.L_x_2909:
        /* <DEDUP_REMOVED lines=22> */
.L_x_2912:
[----:B------:R-:W-:Y:S05]  /*27610*/  BSYNC B1 ;  /* 0x0000000000017941 */ /* 0x000fea0003800000 */
.L_x_2911:
        /* <DEDUP_REMOVED lines=22> */
.L_x_2914:
[----:B------:R-:W-:Y:S05]  /*27780*/  BSYNC B1 ;  /* 0x0000000000017941 */ /* 0x000fea0003800000 */
.L_x_2913:
[----:B0-----:R-:W-:Y:S01]  /*27790*/  VIADD R3, R4, 0x60 ;  /* 0x0000006004037836 */ /* 0x001fe20000000000 */
[----:B---3--:R-:W0:Y:S04]  /*277a0*/  SHFL.IDX PT, R85, R85, 0x3, 0x181f ;  /* 0x00781f0055557f89 */ /* 0x008e2800000e0000 */
[----:B------:R-:W-:Y:S01]  /*277b0*/  ISETP.GE.AND P0, PT, R3, R0, PT ;  /* 0x000000000300720c */ /* 0x000fe20003f06270 */
[----:B------:R3:W0:-:S12]  /*277c0*/  SHFL.IDX PT, R13, R84, 0x3, 0x181f ;  /* 0x00781f00540d7f89 */ /* 0x00061800000e0000 */
[----:B---3--:R-:W-:Y:S05]  /*277d0*/  @P0 BRA `(.L_x_2915) ;  /* 0x0000002400dc0947 */ /* 0x008fea0003800000 */
[----:B------:R-:W-:Y:S01]  /*277e0*/  ULDC UR4, c[0x0][0xac8] ;  /* 0x0002b20000047ab9 */ /* 0x000fe20000000800 */
[----:B------:R-:W-:Y:S01]  /*277f0*/  ULDC.64 UR6, c[0x0][0x208] ;  /* 0x0000820000067ab9 */ /* 0x000fe20000000a00 */
[----:B------:R-:W-:Y:S02]  /*27800*/  ISETP.GE.AND P3, PT, R16, UR4, PT ;  /* 0x0000000410007c0c */ /* 0x000fe4000bf66270 */
[----:B------:R-:W-:Y:S02]  /*27810*/  ISETP.GE.AND P4, PT, R214, UR4, PT ;  /* 0x00000004d6007c0c */ /* 0x000fe4000bf86270 */
[----:B------:R-:W-:-:S09]  /*27820*/  ISETP.GE.AND P5, PT, R19, UR4, PT ;  /* 0x0000000413007c0c */ /* 0x000fd2000bfa6270 */
[-C--:B0-----:R-:W-:Y:S02]  /*27830*/  @!P3 LEA R2, P0, R16, R13.reuse, 0x1 ;  /* 0x0000000d1002b211 */ /* 0x081fe400078008ff */
[----:B------:R-:W-:Y:S02]  /*27840*/  @!P4 LEA R8, P1, R212, R13, 0x1 ;  /* 0x0000000dd408c211 */ /* 0x000fe400078208ff */
[----:B------:R-:W-:Y:S02]  /*27850*/  @!P3 LEA.HI.X R3, R16, R85, R17, 0x1, P0 ;  /* 0x000000551003b211 */ /* 0x000fe400000f0c11 */
        /* <DEDUP_REMOVED lines=8> */
[----:B---3--:R-:W-:Y:S01]  /*278e0*/  LEA R2, P0, R22, R13, 0x1 ;  /* 0x0000000d16027211 */ /* 0x008fe200078008ff */
[----:B------:R-:W-:-:S03]  /*278f0*/  ULDC.64 UR4, c[0x0][0x208] ;  /* 0x0000820000047ab9 */ /* 0x000fc60000000a00 */
[----:B------:R-:W-:-:S05]  /*27900*/  LEA.HI.X R3, R22, R85, R218, 0x1, P0 ;  /* 0x0000005516037211 */ /* 0x000fca00000f0cda */
[----:B------:R0:W-:Y:S01]  /*27910*/  ST.E.128 desc[UR4][R2.64], R76 ;  /* 0x0000004c02007985 */ /* 0x0001e2000c101d04 */
[----:B------:R-:W-:Y:S05]  /*27920*/  BRA `(.L_x_2915) ;  /* 0x0000002400887947 */ /* 0x000fea0003800000 */
.L_x_2908:
[----:B0-----:R-:W0:Y:S01]  /*27930*/  @P1 LDC R9, c[0x0][0xbec] ;  /* 0x0002fb00ff091b82 */ /* 0x001e220000000800 */
[----:B------:R-:W-:Y:S01]  /*27940*/  ULDC.64 UR4, c[0x0][0xb08] ;  /* 0x0002c20000047ab9 */ /* 0x000fe20000000a00 */
[----:B------:R-:W-:Y:S01]  /*27950*/  IMAD.MOV.U32 R10, RZ, RZ, R14 ;  /* 0x000000ffff0a7224 */ /* 0x000fe200078e000e */
[----:B------:R1:W5:Y:S01]  /*27960*/  LDL R211, [R1+0x1a8] ;  /* 0x0001a80001d37983 */ /* 0x0003620000100800 */
[----:B------:R-:W-:-:S03]  /*27970*/  IMAD R4, R4, UR4, RZ ;  /* 0x0000000404047c24 */ /* 0x000fc6000f8e02ff */
[----:B------:R1:W5:Y:S01]  /*27980*/  LDL R210, [R1+0x110] ;  /* 0x0001100001d27983 */ /* 0x0003620000100800 */
[----:B------:R-:W2:Y:S01]  /*27990*/  @P1 LDC R8, c[0x0][0xbf0] ;  /* 0x0002fc00ff081b82 */ /* 0x000ea20000000800 */
[----:B------:R-:W-:Y:S02]  /*279a0*/  IMAD R4, R3, UR5, R4 ;  /* 0x0000000503047c24 */ /* 0x000fe4000f8e0204 */
        /* <DEDUP_REMOVED lines=8> */
[----:B------:R-:W-:Y:S01]  /*27a30*/  IMAD.WIDE.U32 R8, R3, UR4, RZ ;  /* 0x0000000403087c25 */ /* 0x000fe2000f8e00ff */
        /* <DEDUP_REMOVED lines=26> */
[----:B------:R-:W-:Y:S01]  /*27be0*/  SHF.R.S32.HI R4, RZ, 0x1f, R2 ;  /* 0x0000001fff047819 */ /* 0x000fe20000011402 */
[C---:B------:R-:W-:Y:S01]  /*27bf0*/  IMAD.WIDE.U32 R8, R10.reuse, UR4, R8 ;  /* 0x000000040a087c25 */ /* 0x040fe2000f8e0008 */
[----:B------:R1:W5:Y:S03]  /*27c00*/  LDL R196, [R1+0xf4] ;  /* 0x0000f40001c47983 */ /* 0x0003660000100800 */
[----:B------:R-:W-:Y:S01]  /*27c10*/  IMAD R3, R10, UR5, R3 ;  /* 0x000000050a037c24 */ /* 0x000fe2000f8e0203 */
[----:B------:R-:W-:Y:S01]  /*27c20*/  ULDC.64 UR4, c[0x0][0xb28] ;  /* 0x0002ca0000047ab9 */ /* 0x000fe20000000a00 */
[----:B------:R1:W5:Y:S01]  /*27c30*/  LDL R195, [R1+0x188] ;  /* 0x0001880001c37983 */ /* 0x0003620000100800 */
[----:B------:R-:W-:-:S02]  /*27c40*/  IMAD R4, R4, UR4, RZ ;  /* 0x0000000404047c24 */ /* 0x000fc4000f8e02ff */
[----:B------:R-:W-:Y:S01]  /*27c50*/  IMAD.IADD R9, R9, 0x1, R3 ;  /* 0x0000000109097824 */ /* 0x000fe200078e0203 */
[----:B------:R1:W5:Y:S01]  /*27c60*/  LDL R194, [R1+0xf0] ;  /* 0x0000f00001c27983 */ /* 0x0003620000100800 */
[C---:B------:R-:W-:Y:S02]  /*27c70*/  IMAD R4, R2.reuse, UR5, R4 ;  /* 0x0000000502047c24 */ /* 0x040fe4000f8e0204 */
[----:B------:R-:W-:Y:S01]  /*27c80*/  IMAD.WIDE.U32 R8, R2, UR4, R8 ;  /* 0x0000000402087c25 */ /* 0x000fe2000f8e0008 */
[----:B------:R-:W-:Y:S01]  /*27c90*/  ULDC.64 UR4, c[0x0][0xb00] ;  /* 0x0002c00000047ab9 */ /* 0x000fe20000000a00 */
[----:B------:R1:W5:Y:S02]  /*27ca0*/  LDL R193, [R1+0x184] ;  /* 0x0001840001c17983 */ /* 0x0003640000100800 */
[----:B------:R-:W-:Y:S01]  /*27cb0*/  IMAD.IADD R20, R9, 0x1, R4 ;  /* 0x0000000109147824 */ /* 0x000fe200078e0204 */
[C---:B------:R-:W-:Y:S01]  /*27cc0*/  LEA R4, P0, R8.reuse, UR4, 0x2 ;  /* 0x0000000408047c11 */ /* 0x040fe2000f8010ff */
[----:B------:R1:W5:Y:S03]  /*27cd0*/  LDL R192, [R1+0xec] ;  /* 0x0000ec0001c07983 */ /* 0x0003660000100800 */
[----:B------:R-:W-:Y:S01]  /*27ce0*/  LEA.HI.X R20, R8, UR5, R20, 0x2, P0 ;  /* 0x0000000508147c11 */ /* 0x000fe200080f1414 */
[----:B------:R1:W5:Y:S01]  /*27cf0*/  LDL R191, [R1+0x180] ;  /* 0x0001800001bf7983 */ /* 0x0003620000100800 */
[----:B------:R-:W-:-:S03]  /*27d00*/  ISETP.GE.AND P0, PT, R13, R0, PT ;  /* 0x000000000d00720c */ /* 0x000fc60003f06270 */
        /* <DEDUP_REMOVED lines=40> */
[----:B------:R-:W-:-:S04]  /*27f90*/  IADD3 R2, R23, 0x38820, RZ ;  /* 0x0003882017027810 */ /* 0x000fc80007ffe0ff */
[----:B------:R-:W-:Y:S01]  /*27fa0*/  PRMT R2, RZ, 0x654, R2 ;  /* 0x00000654ff027816 */ /* 0x000fe20000000002 */
[----:B------:R1:W0:Y:S01]  /*27fb0*/  SHFL.IDX PT, R3, R20, RZ, 0x1c1f ;  /* 0x001c1fff14037589 */ /* 0x00022200000e0000 */
[----:B------:R-:W-:Y:S02]  /*27fc0*/  BSSY B1, `(.L_x_2916) ;  /* 0x0000086000017945 */ /* 0x000fe40003800000 */
[----:B------:R2:W-:Y:S02]  /*27fd0*/  SYNCS.ARRIVE.TRANS64.RED.A1T0 RZ, [R2+URZ], RZ ;  /* 0x000000ff02ff79a7 */ /* 0x0005e4000810043f */
[----:B--2---:R1:W2:Y:S01]  /*27fe0*/  SHFL.IDX PT, R2, R4, RZ, 0x1c1f ;  /* 0x001c1fff04027589 */ /* 0x0042a200000e0000 */
[----:B------:R-:W-:Y:S05]  /*27ff0*/  @P0 BRA `(.L_x_2917) ;  /* 0x0000000800080947 */ /* 0x000fea0003800000 */
[----:B------:R-:W3:Y:S01]  /*28000*/  LDL R11, [R1+0x74] ;  /* 0x00007400010b7983 */ /* 0x000ee20000100800 */
[----:B------:R-:W-:Y:S01]  /*28010*/  ULDC UR4, c[0x0][0xac8] ;  /* 0x0002b20000047ab9 */ /* 0x000fe20000000800 */
[----:B------:R-:W-:Y:S01]  /*28020*/  ULDC.64 UR6, c[0x0][0x208] ;  /* 0x0000820000067ab9 */ /* 0x000fe20000000a00 */
[----:B-----5:R-:W-:Y:S02]  /*28030*/  ISETP.GE.AND P5, PT, R192, UR4, PT ;  /* 0x00000004c0007c0c */ /* 0x020fe4000bfa6270 */
[----:B------:R-:W-:Y:S02]  /*28040*/  ISETP.GE.AND P4, PT, R190, UR4, PT ;  /* 0x00000004be007c0c */ /* 0x000fe4000bf86270 */
[----:B------:R-:W-:Y:S02]  /*28050*/  ISETP.GE.AND P3, PT, R188, UR4, PT ;  /* 0x00000004bc007c0c */ /* 0x000fe4000bf66270 */
[----:B---3--:R-:W-:-:S13]  /*28060*/  ISETP.GE.AND P0, PT, R11, UR4, PT ;  /* 0x000000040b007c0c */ /* 0x008fda000bf06270 */
        /* <DEDUP_REMOVED lines=70> */
[----:B--2---:R-:W-:-:S03]  /*284d0*/  @!P4 LEA R10, P0, R178, R2, 0x2 ;  /* 0x00000002b20ac211 */ /* 0x004fc600078010ff */
[----:B------:R0:W-:Y:S01]  /*284e0*/  @!P3 ST.E.64 desc[UR6][R8.64], R92 ;  /* 0x0000005c0800b985 */ /* 0x0001e2000c101b06 */
[-C--:B------:R-:W-:Y:S02]  /*284f0*/  @!P4 LEA.HI.X R11, R178, R3.reuse, R179, 0x2, P0 ;  /* 0x00000003b20bc211 */ /* 0x080fe400000f14b3 */
[----:B------:R-:W-:Y:S02]  /*28500*/  ISETP.GE.AND P0, PT, R170, UR4, PT ;  /* 0x00000004aa007c0c */ /* 0x000fe4000bf06270 */
[-C--:B---3--:R-:W-:Y:S01]  /*28510*/  @!P5 LEA R14, P6, R176, R2.reuse, 0x2 ;  /* 0x00000002b00ed211 */ /* 0x088fe200078c10ff */
[----:B------:R2:W-:Y:S01]  /*28520*/  @!P4 ST.E.64 desc[UR6][R10.64], R96 ;  /* 0x000000600a00c985 */ /* 0x0005e2000c101b06 */
[----:B------:R-:W-:Y:S02]  /*28530*/  ISETP.GE.AND P4, PT, R166, UR4, PT ;  /* 0x00000004a6007c0c */ /* 0x000fe4000bf86270 */
[----:B------:R-:W-:Y:S02]  /*28540*/  @!P5 LEA.HI.X R15, R176, R3, R177, 0x2, P6 ;  /* 0x00000003b00fd211 */ /* 0x000fe400030f14b1 */
[----:B0-----:R-:W-:-:S03]  /*28550*/  @!P2 LEA R8, P6, R174, R2, 0x2 ;  /* 0x00000002ae08a211 */ /* 0x001fc600078c10ff */
[----:B------:R0:W-:Y:S01]  /*28560*/  @!P5 ST.E.64 desc[UR6][R14.64], R100 ;  /* 0x000000640e00d985 */ /* 0x0001e2000c101b06 */
[----:B------:R-:W-:Y:S02]  /*28570*/  ISETP.GE.AND P5, PT, R168, UR4, PT ;  /* 0x00000004a8007c0c */ /* 0x000fe4000bfa6270 */
[----:B------:R-:W-:Y:S02]  /*28580*/  @!P2 LEA.HI.X R9, R174, R3, R175, 0x2, P6 ;  /* 0x00000003ae09a211 */ /* 0x000fe400030f14af */
[----:B--2---:R-:W-:-:S03]  /*28590*/  @!P1 LEA R10, P3, R172, R2, 0x2 ;  /* 0x00000002ac0a9211 */ /* 0x004fc600078610ff */
[----:B------:R2:W-:Y:S01]  /*285a0*/  @!P2 ST.E.64 desc[UR6][R8.64], R104 ;  /* 0x000000680800a985 */ /* 0x0005e2000c101b06 */
[-C--:B------:R-:W-:Y:S02]  /*285b0*/  @!P1 LEA.HI.X R11, R172, R3.reuse, R173, 0x2, P3 ;  /* 0x00000003ac0b9211 */ /* 0x080fe400018f14ad */
[----:B------:R-:W-:Y:S02]  /*285c0*/  ISETP.GE.AND P3, PT, R164, UR4, PT ;  /* 0x00000004a4007c0c */ /* 0x000fe4000bf66270 */
[CC--:B0-----:R-:W-:Y:S01]  /*285d0*/  @!P0 LEA R14, P6, R170.reuse, R2.reuse, 0x2 ;  /* 0x00000002aa0e8211 */ /* 0x0c1fe200078c10ff */
[----:B------:R0:W-:Y:S03]  /*285e0*/  @!P1 ST.E.64 desc[UR6][R10.64], R108 ;  /* 0x0000006c0a009985 */ /* 0x0001e6000c101b06 */
[----:B------:R-:W-:Y:S02]  /*285f0*/  @!P0 LEA.HI.X R15, R170, R3, R171, 0x2, P6 ;  /* 0x00000003aa0f8211 */ /* 0x000fe400030f14ab */
[----:B--2---:R-:W-:-:S03]  /*28600*/  @!P5 LEA R8, P1, R168, R2, 0x2 ;  /* 0x00000002a808d211 */ /* 0x004fc600078210ff */
        /* <DEDUP_REMOVED lines=8> */
[-C--:B--2---:R-:W-:Y:S01]  /*28690*/  @!P3 LEA R14, P6, R164, R2.reuse, 0x2 ;  /* 0x00000002a40eb211 */ /* 0x084fe200078c10ff */
[----:B------:R2:W-:Y:S01]  /*286a0*/  @!P4 ST.E.64 desc[UR6][R10.64], R120 ;  /* 0x000000780a00c985 */ /* 0x0005e2000c101b06 */
[----:B------:R-:W-:Y:S02]  /*286b0*/  ISETP.GE.AND P4, PT, R158, UR4, PT ;  /* 0x000000049e007c0c */ /* 0x000fe4000bf86270 */
[----:B------:R-:W-:Y:S02]  /*286c0*/  @!P3 LEA.HI.X R15, R164, R3, R165, 0x2, P6 ;  /* 0x00000003a40fb211 */ /* 0x000fe400030f14a5 */
[----:B0-----:R-:W-:-:S03]  /*286d0*/  @!P0 LEA R8, P5, R162, R2, 0x2 ;  /* 0x00000002a2088211 */ /* 0x001fc600078a10ff */
[----:B------:R0:W-:Y:S01]  /*286e0*/  @!P3 ST.E.64 desc[UR6][R14.64], R124 ;  /* 0x0000007c0e00b985 */ /* 0x0001e2000c101b06 */
[----:B------:R-:W-:Y:S02]  /*286f0*/  ISETP.GE.AND P3, PT, R156, UR4, PT ;  /* 0x000000049c007c0c */ /* 0x000fe4000bf66270 */
[-C--:B------:R-:W-:Y:S02]  /*28700*/  @!P0 LEA.HI.X R9, R162, R3.reuse, R163, 0x2, P5 ;  /* 0x00000003a2098211 */ /* 0x080fe400028f14a3 */
[----:B------:R-:W-:Y:S02]  /*28710*/  ISETP.GE.AND P5, PT, R152, UR4, PT ;  /* 0x0000000498007c0c */ /* 0x000fe4000bfa6270 */
[C---:B--2---:R-:W-:Y:S01]  /*28720*/  @!P1 LEA R10, P6, R160.reuse, R2, 0x2 ;  /* 0x00000002a00a9211 */ /* 0x044fe200078c10ff */
[----:B------:R2:W-:Y:S03]  /*28730*/  @!P0 ST.E.64 desc[UR6][R8.64], R128 ;  /* 0x0000008008008985 */ /* 0x0005e6000c101b06 */
[----:B------:R-:W-:-:S03]  /*28740*/  @!P1 LEA.HI.X R11, R160, R3, R161, 0x2, P6 ;  /* 0x00000003a00b9211 */ /* 0x000fc600030f14a1 */
[CC--:B0-----:R-:W-:Y:S02]  /*28750*/  @!P3 LEA R14, P6, R156.reuse, R2.reuse, 0x2 ;  /* 0x000000029c0eb211 */ /* 0x0c1fe400078c10ff */
[----:B------:R0:W-:Y:S02]  /*28760*/  @!P1 ST.E.64 desc[UR6][R10.64], R132 ;  /* 0x000000840a009985 */ /* 0x0001e4000c101b06 */
[----:B------:R-:W-:Y:S02]  /*28770*/  @!P3 LEA.HI.X R15, R156, R3, R157, 0x2, P6 ;  /* 0x000000039c0fb211 */ /* 0x000fe400030f149d */
[----:B--2---:R-:W-:-:S04]  /*28780*/  @!P4 LEA R8, P0, R158, R2, 0x2 ;  /* 0x000000029e08c211 */ /* 0x004fc800078010ff */
[----:B------:R-:W-:Y:S02]  /*28790*/  @!P4 LEA.HI.X R9, R158, R3, R159, 0x2, P0 ;  /* 0x000000039e09c211 */ /* 0x000fe400000f149f */
[----:B0-----:R-:W-:-:S03]  /*287a0*/  @!P2 LEA R10, P1, R154, R2, 0x2 ;  /* 0x000000029a0aa211 */ /* 0x001fc600078210ff */
[----:B------:R3:W-:Y:S01]  /*287b0*/  @!P4 ST.E.64 desc[UR6][R8.64], R136 ;  /* 0x000000880800c985 */ /* 0x0007e2000c101b06 */
[----:B------:R-:W-:Y:S02]  /*287c0*/  @!P5 LEA R2, P0, R152, R2, 0x2 ;  /* 0x000000029802d211 */ /* 0x000fe400078010ff */
[-C--:B------:R-:W-:Y:S01]  /*287d0*/  @!P2 LEA.HI.X R11, R154, R3.reuse, R155, 0x2, P1 ;  /* 0x000000039a0ba211 */ /* 0x080fe200008f149b */
[----:B------:R3:W-:Y:S01]  /*287e0*/  @!P3 ST.E.64 desc[UR6][R14.64], R140 ;  /* 0x0000008c0e00b985 */ /* 0x0007e2000c101b06 */
[----:B------:R-:W-:-:S03]  /*287f0*/  @!P5 LEA.HI.X R3, R152, R3, R153, 0x2, P0 ;  /* 0x000000039803d211 */ /* 0x000fc600000f1499 */
[----:B------:R3:W-:Y:S04]  /*28800*/  @!P2 ST.E.64 desc[UR6][R10.64], R144 ;  /* 0x000000900a00a985 */ /* 0x0007e8000c101b06 */
[----:B------:R3:W-:Y:S02]  /*28810*/  @!P5 ST.E.64 desc[UR6][R2.64], R148 ;  /* 0x000000940200d985 */ /* 0x0007e4000c101b06 */
.L_x_2917:
[----:B------:R-:W-:Y:S05]  /*28820*/  BSYNC B1 ;  /* 0x0000000000017941 */ /* 0x000fea0003800000 */
.L_x_2916:
[----:B------:R-:W-:Y:S01]  /*28830*/  ISETP.GE.AND P0, PT, R12, R0, PT ;  /* 0x000000000c00720c */ /* 0x000fe20003f06270 */
[----:B------:R4:W0:Y:S04]  /*28840*/  SHFL.IDX PT, R21, R20, 0x1, 0x1c1f ;  /* 0x003c1f0014157f89 */ /* 0x00082800000e0000 */
[----:B-1----:R4:W1:Y:S08]  /*28850*/  SHFL.IDX PT, R20, R4, 0x1, 0x1c1f ;  /* 0x003c1f0004147f89 */ /* 0x00287000000e0000 */
[----:B----4-:R-:W-:Y:S05]  /*28860*/  @P0 BRA `(.L_x_2915) ;  /* 0x0000001400b80947 */ /* 0x010fea0003800000 */
[----:B--23--:R-:W2:Y:S01]  /*28870*/  LDL R2, [R1+0x74] ;  /* 0x0000740001027983 */ /* 0x00cea20000100800 */
[----:B------:R-:W-:Y:S01]  /*28880*/  ULDC UR4, c[0x0][0xac8] ;  /* 0x0002b20000047ab9 */ /* 0x000fe20000000800 */
[----:B------:R-:W-:Y:S01]  /*28890*/  ULDC.64 UR6, c[0x0][0x208] ;  /* 0x0000820000067ab9 */ /* 0x000fe20000000a00 */
[----:B-----5:R-:W-:Y:S02]  /*288a0*/  ISETP.GE.AND P2, PT, R224, UR4, PT ;  /* 0x00000004e0007c0c */ /* 0x020fe4000bf46270 */
[----:B------:R-:W-:Y:S02]  /*288b0*/  ISETP.GE.AND P1, PT, R210, UR4, PT ;  /* 0x00000004d2007c0c */ /* 0x000fe4000bf26270 */
[----:B------:R-:W-:Y:S02]  /*288c0*/  ISETP.GE.AND P0, PT, R208, UR4, PT ;  /* 0x00000004d0007c0c */ /* 0x000fe4000bf06270 */
[----:B------:R-:W-:-:S09]  /*288d0*/  ISETP.GE.AND P4, PT, R204, UR4, PT ;  /* 0x00000004cc007c0c */ /* 0x000fd2000bf86270 */
[----:B-1----:R-:W-:-:S04]  /*288e0*/  @!P1 LEA R8, P5, R210, R20, 0x2 ;  /* 0x00000014d2089211 */ /* 0x002fc800078a10ff */
[----:B0-----:R-:W-:Y:S02]  /*288f0*/  @!P1 LEA.HI.X R9, R210, R21, R211, 0x2, P5 ;  /* 0x00000015d2099211 */ /* 0x001fe400028f14d3 */
[----:B------:R-:W-:Y:S02]  /*28900*/  ISETP.GE.AND P5, PT, R202, UR4, PT ;  /* 0x00000004ca007c0c */ /* 0x000fe4000bfa6270 */
[----:B--2---:R-:W-:-:S13]  /*28910*/  ISETP.GE.AND P3, PT, R2, UR4, PT ;  /* 0x0000000402007c0c */ /* 0x004fda000bf66270 */
[----:B------:R-:W-:-:S05]  /*28920*/  @!P3 IMAD.WIDE R2, R2, 0x4, R20 ;  /* 0x000000040202b825 */ /* 0x000fca00078e0214 */
        /* <DEDUP_REMOVED lines=11> */
[----:B-1----:R-:W-:Y:S02]  /*289e0*/  @!P4 LEA R8, P2, R204, R20, 0x2 ;  /* 0x00000014cc08c211 */ /* 0x002fe400078410ff */
[----:B------:R-:W-:-:S02]  /*289f0*/  @!P3 LEA.HI.X R3, R206, R21, R207, 0x2, P1 ;  /* 0x00000015ce03b211 */ /* 0x000fc400008f14cf */
[----:B------:R-:W-:Y:S02]  /*28a00*/  ISETP.GE.AND P1, PT, R198, UR4, PT ;  /* 0x00000004c6007c0c */ /* 0x000fe4000bf26270 */
[-C--:B------:R-:W-:Y:S01]  /*28a10*/  @!P4 LEA.HI.X R9, R204, R21.reuse, R205, 0x2, P2 ;  /* 0x00000015cc09c211 */ /* 0x080fe200010f14cd */
[----:B------:R0:W-:Y:S01]  /*28a20*/  @!P3 ST.E.64 desc[UR6][R2.64], R42 ;  /* 0x0000002a0200b985 */ /* 0x0001e2000c101b06 */
[----:B------:R-:W-:Y:S02]  /*28a30*/  ISETP.GE.AND P2, PT, R196, UR4, PT ;  /* 0x00000004c4007c0c */ /* 0x000fe4000bf46270 */
[----:B--2---:R-:W-:Y:S01]  /*28a40*/  @!P5 LEA R10, P6, R202, R20, 0x2 ;  /* 0x00000014ca0ad211 */ /* 0x004fe200078c10ff */
[----:B------:R1:W-:Y:S01]  /*28a50*/  @!P4 ST.E.64 desc[UR6][R8.64], R46 ;  /* 0x0000002e0800c985 */ /* 0x0003e2000c101b06 */
[----:B------:R-:W-:Y:S02]  /*28a60*/  ISETP.GE.AND P3, PT, R194, UR4, PT ;  /* 0x00000004c2007c0c */ /* 0x000fe4000bf66270 */
[----:B------:R-:W-:-:S02]  /*28a70*/  @!P5 LEA.HI.X R11, R202, R21, R203, 0x2, P6 ;  /* 0x00000015ca0bd211 */ /* 0x000fc400030f14cb */
        /* <DEDUP_REMOVED lines=82> */
[----:B------:R-:W-:Y:S02]  /*28fa0*/  @!P2 LEA.HI.X R11, R156, R21, R157, 0x2, P1 ;  /* 0x000000159c0ba211 */ /* 0x000fe400008f149d */
[----:B-1----:R-:W-:-:S04]  /*28fb0*/  @!P4 LEA R8, P0, R160, R20, 0x2 ;  /* 0x00000014a008c211 */ /* 0x002fc800078010ff */
[-C--:B------:R-:W-:Y:S02]  /*28fc0*/  @!P4 LEA.HI.X R9, R160, R21.reuse, R161, 0x2, P0 ;  /* 0x00000015a009c211 */ /* 0x080fe400000f14a1 */
[-C--:B------:R-:W-:Y:S02]  /*28fd0*/  @!P5 LEA R12, P0, R154, R20.reuse, 0x2 ;  /* 0x000000149a0cd211 */ /* 0x080fe400078010ff */
[----:B--2---:R-:W-:Y:S01]  /*28fe0*/  @!P3 LEA R2, P6, R158, R20, 0x2 ;  /* 0x000000149e02b211 */ /* 0x004fe200078c10ff */
        /* <DEDUP_REMOVED lines=8> */
[----:B0-----:R-:W-:Y:S01]  /*29070*/  LEA R2, P0, R152, R20, 0x2 ;  /* 0x0000001498027211 */ /* 0x001fe200078010ff */
[----:B------:R-:W-:-:S03]  /*29080*/  ULDC.64 UR4, c[0x0][0x208] ;  /* 0x0000820000047ab9 */ /* 0x000fc60000000a00 */
[----:B------:R-:W-:-:S05]  /*29090*/  LEA.HI.X R3, R152, R21, R153, 0x2, P0 ;  /* 0x0000001598037211 */ /* 0x000fca00000f1499 */
[----:B------:R0:W-:Y:S01]  /*290a0*/  ST.E.64 desc[UR4][R2.64], R150 ;  /* 0x0000009602007985 */ /* 0x0001e2000c101b04 */
[----:B------:R-:W-:Y:S05]  /*290b0*/  BRA `(.L_x_2915) ;  /* 0x0000000c00a47947 */ /* 0x000fea0003800000 */
.L_x_2906:
[----:B---3--:R-:W3:Y:S01]  /*290c0*/  LDL.LU R4, [R1+0x8c] ;  /* 0x00008c0001047983 */ /* 0x008ee20000300800 */
[----:B------:R-:W-:Y:S01]  /*290d0*/  ULDC.64 UR6, c[0x0][0xc08] ;  /* 0x0003020000067ab9 */ /* 0x000fe20000000a00 */
[----:B------:R-:W-:Y:S02]  /*290e0*/  ULDC.64 UR4, c[0x0][0xc00] ;  /* 0x0003000000047ab9 */ /* 0x000fe40000000a00 */
[----:B------:R-:W4:Y:S04]  /*290f0*/  LDL.LU R0, [R1+0x90] ;  /* 0x0000900001007983 */ /* 0x000f280000300800 */
[----:B01----:R-:W2:Y:S01]  /*29100*/  LDL R10, [R1+0x84] ;  /* 0x00008400010a7983 */ /* 0x003ea20000100800 */
[----:B------:R-:W-:Y:S01]  /*29110*/  ISETP.NE.U32.AND P1, PT, RZ, UR6, PT ;  /* 0x00000006ff007c0c */ /* 0x000fe2000bf25070 */
[----:B------:R-:W-:Y:S01]  /*29120*/  IMAD.MOV.U32 R25, RZ, RZ, RZ ;  /* 0x000000ffff197224 */ /* 0x000fe200078e00ff */
[----:B------:R-:W-:Y:S01]  /*29130*/  ISETP.NE.U32.AND P0, PT, RZ, UR4, PT ;  /* 0x00000004ff007c0c */ /* 0x000fe2000bf05070 */
[----:B------:R-:W-:Y:S01]  /*29140*/  ULDC.64 UR8, c[0x0][0x208] ;  /* 0x0000820000087ab9 */ /* 0x000fe20000000a00 */
[----:B------:R-:W-:Y:S01]  /*29150*/  ISETP.NE.AND.EX P1, PT, RZ, UR7, PT, P1 ;  /* 0x00000007ff007c0c */ /* 0x000fe2000bf25310 */
[----:B------:R-:W0:Y:S01]  /*29160*/  S2R R35, SR_TID.X ;  /* 0x0000000000237919 */ /* 0x000e220000002100 */
[----:B------:R-:W-:-:S02]  /*29170*/  ISETP.NE.AND.EX P0, PT, RZ, UR5, PT, P0 ;  /* 0x00000005ff007c0c */ /* 0x000fc4000bf05300 */
[----:B---3--:R-:W-:-:S04]  /*29180*/  IADD3 R2, P2, R4, UR4, RZ ;  /* 0x0000000404027c10 */ /* 0x008fc8000ff5e0ff */
[----:B----4-:R-:W-:-:S05]  /*29190*/  IADD3.X R3, R0, UR5, RZ, P2, !PT ;  /* 0x0000000500037c10 */ /* 0x010fca00097fe4ff */
[----:B------:R-:W-:Y:S01]  /*291a0*/  @P1 IADD3 R8, P2, R4, UR6, RZ ;  /* 0x0000000604081c10 */ /* 0x000fe2000ff5e0ff */
[----:B------:R-:W-:Y:S01]  /*291b0*/  ULDC UR4, c[0x0][0xa88] ;  /* 0x0002a20000047ab9 */ /* 0x000fe20000000800 */
[----:B------:R1:W5:Y:S02]  /*291c0*/  @P0 LDG.E R25, desc[UR8][R2.64] ;  /* 0x0000000802190981 */ /* 0x000364000c1e1900 */
[----:B------:R-:W-:Y:S01]  /*291d0*/  @P1 IADD3.X R9, R0, UR7, RZ, P2, !PT ;  /* 0x0000000700091c10 */ /* 0x000fe200097fe4ff */
[----:B------:R-:W-:Y:S01]  /*291e0*/  IMAD.U32 R0, RZ, RZ, UR4 ;  /* 0x00000004ff007e24 */ /* 0x000fe2000f8e00ff */
[----:B--2---:R-:W-:Y:S01]  /*291f0*/  ISETP.NE.AND P2, PT, R10, RZ, PT ;  /* 0x000000ff0a00720c */ /* 0x004fe20003f45270 */
[----:B0-----:R-:W-:-:S04]  /*29200*/  VIADD R4, R35, 0xffffff80 ;  /* 0xffffff8023047836 */ /* 0x001fc80000000000 */
[----:B------:R1:W5:Y:S01]  /*29210*/  @P1 LDG.E R0, desc[UR8][R8.64] ;  /* 0x0000000808001981 */ /* 0x000362000c1e1900 */
[----:B------:R-:W-:-:S07]  /*29220*/  ISETP.GT.AND P3, PT, R4, 0x7f, PT ;  /* 0x0000007f0400780c */ /* 0x000fce0003f64270 */
[----:B------:R-:W0:Y:S02]  /*29230*/  @!P2 LDC R10, c[0x0][0xad4] ;  /* 0x0002b500ff0aab82 */ /* 0x000e240000000800 */
[----:B0-----:R1:W-:Y:S01]  /*29240*/  @!P2 STL [R1+0x84], R10 ;  /* 0x0000840a0100a387 */ /* 0x0013e20000100800 */
[----:B------:R-:W-:Y:S01]  /*29250*/  ISETP.GT.AND P2, PT, R10, 0x1, PT ;  /* 0x000000010a00780c */ /* 0x000fe20003f44270 */
[----:B------:R-:W-:-:S12]  /*29260*/  @P1 BRA `(.L_x_2918) ;  /* 0x0000000000141947 */ /* 0x000fd80003800000 */
[----:B------:R-:W-:Y:S05]  /*29270*/  @!P0 BRA `(.L_x_2918) ;  /* 0x0000000000108947 */ /* 0x000fea0003800000 */
[----:B------:R-:W-:Y:S02]  /*29280*/  ULDC.64 UR4, c[0x0][0x208] ;  /* 0x0000820000047ab9 */ /* 0x000fe40000000a00 */
[----:B-1----:R-:W2:Y:S04]  /*29290*/  LDG.E R9, desc[UR4][R2.64] ;  /* 0x0000000402097981 */ /* 0x002ea8000c1e1900 */
[----:B-----5:R-:W2:Y:S02]  /*292a0*/  LDG.E R0, desc[UR4][R2.64+0x4] ;  /* 0x0000040402007981 */ /* 0x020ea4000c1e1900 */
[----:B--2---:R-:W-:-:S07]  /*292b0*/  IMAD.IADD R0, R0, 0x1, -R9 ;  /* 0x0000000100007824 */ /* 0x004fce00078e0a09 */
.L_x_2918:
[----:B-1----:R-:W2:Y:S04]  /*292c0*/  LDL.LU R3, [R1+0x88] ;  /* 0x0000880001037983 */ /* 0x002ea80000300800 */
        /* <DEDUP_REMOVED lines=8> */
[----:B0-----:R-:W-:Y:S01]  /*29350*/  IMAD R2, R0, R37, RZ ;  /* 0x0000002500027224 */ /* 0x001fe200078e02ff */
[----:B--2---:R-:W-:-:S04]  /*29360*/  IADD3 R35, R3, -0x80, R35 ;  /* 0xffffff8003237810 */ /* 0x004fc80007ffe023 */
[----:B------:R-:W-:-:S13]  /*29370*/  ISETP.GE.AND P0, PT, R35, R2, PT ;  /* 0x000000022300720c */ /* 0x000fda0003f06270 */
[----:B------:R-:W-:Y:S05]  /*29380*/  @P0 BRA `(.L_x_2920) ;  /* 0x0000000000b40947 */ /* 0x000fea0003800000 */
[----:B------:R-:W2:Y:S01]  /*29390*/  LDL.LU R30, [R1+0x98] ;  /* 0x00009800011e7983 */ /* 0x000ea20000300800 */
[----:B------:R-:W-:Y:S01]  /*293a0*/  ISETP.GT.AND P0, PT, R10, 0x1, PT ;  /* 0x000000010a00780c */ /* 0x000fe20003f04270 */
[----:B------:R-:W0:Y:S01]  /*293b0*/  LDC.64 R12, c[0x0][0xba8] ;  /* 0x0002ea00ff0c7b82 */ /* 0x000e220000000a00 */
[----:B------:R-:W-:Y:S01]  /*293c0*/  MOV R24, 0x9b8 ;  /* 0x000009b800187802 */ /* 0x000fe20000000f00 */
[----:B------:R-:W-:Y:S01]  /*293d0*/  IMAD.MOV.U32 R27, RZ, RZ, R35 ;  /* 0x000000ffff1b7224 */ /* 0x000fe200078e0023 */
[----:B------:R-:W-:Y:S01]  /*293e0*/  ISETP.NE.AND P1, PT, R37, 0x1, PT ;  /* 0x000000012500780c */ /* 0x000fe20003f25270 */
[----:B------:R-:W-:Y:S01]  /*293f0*/  ULDC.64 UR4, c[0x0][0x208] ;  /* 0x0000820000047ab9 */ /* 0x000fe20000000a00 */
[----:B------:R-:W-:-:S04]  /*29400*/  SEL R24, R24, 0x978, P0 ;  /* 0x0000097818187807 */ /* 0x000fc80000000000 */
        /* <DEDUP_REMOVED lines=16> */
[----:B------:R-:W-:Y:S02]  /*29510*/  IMAD.IADD R29, R15, 0x1, R29 ;  /* 0x000000010f1d7824 */ /* 0x000fe400078e021d */
[----:B------:R-:W-:Y:S02]  /*29520*/  IMAD.MOV R2, RZ, RZ, -R27 ;  /* 0x000000ffff027224 */ /* 0x000fe400078e0a1b */
[----:B------:R-:W-:Y:S01]  /*29530*/  IMAD.IADD R31, R21, 0x1, R31 ;  /* 0x00000001151f7824 */ /* 0x000fe200078e021f */
[----:B--2---:R-:W-:-:S05]  /*29540*/  SEL R3, R30, RZ, P0 ;  /* 0x000000ff1e037207 */ /* 0x004fca0000000000 */
[-C--:B------:R-:W-:Y:S02]  /*29550*/  IMAD R15, R9, R3.reuse, RZ ;  /* 0x00000003090f7224 */ /* 0x080fe400078e02ff */
[----:B------:R-:W-:-:S04]  /*29560*/  IMAD.WIDE.U32 R8, R8, R3, RZ ;  /* 0x0000000308087225 */ /* 0x000fc800078e00ff */
[----:B------:R-:W-:Y:S01]  /*29570*/  IMAD R3, R37, R2, R35 ;  /* 0x0000000225037224 */ /* 0x000fe200078e0223 */
[----:B------:R-:W-:Y:S02]  /*29580*/  IADD3.X R2, R31, R29, R26, P1, P3 ;  /* 0x0000001d1f027210 */ /* 0x000fe40000fe641a */
[----:B------:R-:W-:Y:S02]  /*29590*/  IADD3 R8, P0, P1, R27, R14, R8 ;  /* 0x0000000e1b087210 */ /* 0x000fe4000791e008 */
[----:B------:R-:W-:Y:S02]  /*295a0*/  IADD3 R15, R9, R15, RZ ;  /* 0x0000000f090f7210 */ /* 0x000fe40007ffe0ff */
        /* <DEDUP_REMOVED lines=11> */
.L_x_2920:
[----:B------:R-:W-:Y:S05]  /*29660*/  BSYNC B1 ;  /* 0x0000000000017941 */ /* 0x000fea0003800000 */
.L_x_2919:
[----:B------:R-:W-:Y:S05]  /*29670*/  @P2 BRA `(.L_x_2915) ;  /* 0x0000000800342947 */ /* 0x000fea0003800000 */
[----:B------:R-:W2:Y:S01]  /*29680*/  LDL.LU R2, [R1+0x68] ;  /* 0x0000680001027983 */ /* 0x000ea20000300800 */
[----:B------:R-:W1:Y:S01]  /*29690*/  LDC R15, c[0x0][0xbe8] ;  /* 0x0002fa00ff0f7b82 */ /* 0x000e620000000800 */
[----:B------:R-:W-:Y:S01]  /*296a0*/  ULDC.64 UR4, c[0x0][0xaa0] ;  /* 0x0002a80000047ab9 */ /* 0x000fe20000000a00 */
[----:B------:R-:W-:Y:S01]  /*296b0*/  ULDC.64 UR6, c[0x0][0xaf0] ;  /* 0x0002bc0000067ab9 */ /* 0x000fe20000000a00 */
[----:B------:R-:W3:Y:S01]  /*296c0*/  LDL R4, [R1+0x80] ;  /* 0x0000800001047983 */ /* 0x000ee20000100800 */
[----:B------:R-:W-:Y:S01]  /*296d0*/  BSSY B1, `(.L_x_2921) ;  /* 0x0000042000017945 */ /* 0x000fe20003800000 */
[----:B-1----:R-:W-:Y:S01]  /*296e0*/  ISETP.NE.AND P0, PT, R15, 0x1, PT ;  /* 0x000000010f00780c */ /* 0x002fe20003f05270 */
[----:B------:R-:W-:-:S12]  /*296f0*/  IMAD R21, R0, R15, RZ ;  /* 0x0000000f00157224 */ /* 0x000fd800078e02ff */
[----:B------:R-:W1:Y:S08]  /*29700*/  @P0 LDC R8, c[0x0][0xbec] ;  /* 0x0002fb00ff080b82 */ /* 0x000e700000000800 */
[----:B------:R-:W4:Y:S01]  /*29710*/  @P0 LDC R11, c[0x0][0xbf0] ;  /* 0x0002fc00ff0b0b82 */ /* 0x000f220000000800 */
[----:B--2---:R-:W-:Y:S02]  /*29720*/  IMAD.MOV.U32 R10, RZ, RZ, R2 ;  /* 0x000000ffff0a7224 */ /* 0x004fe400078e0002 */
[----:B------:R-:W-:-:S02]  /*29730*/  IMAD R2, R26, UR4, RZ ;  /* 0x000000041a027c24 */ /* 0x000fc4000f8e02ff */
[----:B---3--:R-:W-:Y:S02]  /*29740*/  IMAD R4, R4, 0x20, R225 ;  /* 0x0000002004047824 */ /* 0x008fe400078e02e1 */
[C---:B------:R-:W-:Y:S02]  /*29750*/  IMAD R9, R25.reuse, UR5, R2 ;  /* 0x0000000519097c24 */ /* 0x040fe4000f8e0202 */
[----:B0-----:R-:W-:Y:S01]  /*29760*/  IMAD.WIDE.U32 R2, R25, UR4, RZ ;  /* 0x0000000419027c25 */ /* 0x001fe2000f8e00ff */
[----:B------:R-:W-:-:S03]  /*29770*/  ULDC.64 UR4, c[0x0][0xae8] ;  /* 0x0002ba0000047ab9 */ /* 0x000fc60000000a00 */
[----:B------:R-:W-:Y:S01]  /*29780*/  IMAD.IADD R13, R10, 0x1, R4 ;  /* 0x000000010a0d7824 */ /* 0x000fe200078e0204 */
[----:B------:R-:W-:Y:S01]  /*29790*/  IADD3 R3, R3, R9, RZ ;  /* 0x0000000903037210 */ /* 0x000fe20007ffe0ff */
[----:B------:R-:W-:Y:S02]  /*297a0*/  IMAD.IADD R20, R225, 0x1, R10 ;  /* 0x00000001e1147824 */ /* 0x000fe400078e020a */
[----:B-1----:R-:W-:-:S03]  /*297b0*/  @P0 IMAD.HI.U32 R4, R13, R8, RZ ;  /* 0x000000080d040227 */ /* 0x002fc600078e00ff */
[----:B------:R-:W-:Y:S01]  /*297c0*/  ISETP.GE.AND P2, PT, R20, R21, PT ;  /* 0x000000151400720c */ /* 0x000fe20003f46270 */
[----:B------:R-:W-:-:S04]  /*297d0*/  IMAD.WIDE.U32 R2, R224, UR4, R2 ;  /* 0x00000004e0027c25 */ /* 0x000fc8000f8e0002 */
[----:B------:R-:W-:Y:S01]  /*297e0*/  IMAD.MOV.U32 R9, RZ, RZ, R13 ;  /* 0x000000ffff097224 */ /* 0x000fe200078e000d */
[----:B----4-:R-:W-:Y:S01]  /*297f0*/  @P0 SHF.R.U32.HI R9, RZ, R11, R4 ;  /* 0x0000000bff090219 */ /* 0x010fe20000011604 */
[----:B------:R-:W-:Y:S02]  /*29800*/  IMAD R8, R28, UR6, RZ ;  /* 0x000000061c087c24 */ /* 0x000fe4000f8e02ff */
[----:B------:R-:W-:Y:S01]  /*29810*/  IMAD R3, R224, UR5, R3 ;  /* 0x00000005e0037c24 */ /* 0x000fe2000f8e0203 */
[----:B------:R-:W-:Y:S01]  /*29820*/  SHF.R.S32.HI R4, RZ, 0x1f, R9 ;  /* 0x0000001fff047819 */ /* 0x000fe20000011409 */
[C---:B------:R-:W-:Y:S01]  /*29830*/  IMAD R11, R33.reuse, UR7, R8 ;  /* 0x00000007210b7c24 */ /* 0x040fe2000f8e0208 */
[----:B------:R-:W-:Y:S01]  /*29840*/  ULDC.64 UR4, c[0x0][0xae0] ;  /* 0x0002b80000047ab9 */ /* 0x000fe20000000a00 */
        /* <DEDUP_REMOVED lines=9> */
[----:B------:R-:W-:Y:S01]  /*298e0*/  VIADD R0, R20, 0x20 ;  /* 0x0000002014007836 */ /* 0x000fe20000000000 */
[----:B------:R-:W-:Y:S01]  /*298f0*/  IADD3 R3, R3, R13, RZ ;  /* 0x0000000d03037210 */ /* 0x000fe20007ffe0ff */
[----:B------:R-:W-:-:S03]  /*29900*/  IMAD R4, R4, UR4, RZ ;  /* 0x0000000404047c24 */ /* 0x000fc6000f8e02ff */
[----:B------:R-:W-:Y:S01]  /*29910*/  ISETP.GE.AND P1, PT, R0, R21, PT ;  /* 0x000000150000720c */ /* 0x000fe20003f26270 */
[C---:B------:R-:W-:Y:S02]  /*29920*/  IMAD R9, R11.reuse, UR5, R4 ;  /* 0x000000050b097c24 */ /* 0x040fe4000f8e0204 */
[----:B------:R-:W-:Y:S01]  /*29930*/  IMAD.WIDE.U32 R2, R11, UR4, R2 ;  /* 0x000000040b027c25 */ /* 0x000fe2000f8e0002 */
[----:B------:R-:W-:-:S03]  /*29940*/  ULDC.64 UR4, c[0x0][0xa80] ;  /* 0x0002a00000047ab9 */ /* 0x000fc60000000a00 */
[----:B------:R-:W-:Y:S01]  /*29950*/  IMAD.IADD R3, R3, 0x1, R9 ;  /* 0x0000000103037824 */ /* 0x000fe200078e0209 */
[----:B------:R-:W-:Y:S01]  /*29960*/  LEA R4, P3, R2, UR4, 0x1 ;  /* 0x0000000402047c11 */ /* 0x000fe2000f8608ff */
[----:B------:R-:W-:-:S03]  /*29970*/  VIADD R0, R20, 0x40 ;  /* 0x0000004014007836 */ /* 0x000fc60000000000 */
[----:B------:R-:W-:Y:S01]  /*29980*/  LEA.HI.X R14, R2, UR5, R3, 0x1, P3 ;  /* 0x00000005020e7c11 */ /* 0x000fe200098f0c03 */
[----:B------:R0:W1:Y:S01]  /*29990*/  SHFL.IDX PT, R15, R4, RZ, 0x181f ;  /* 0x00181fff040f7589 */ /* 0x00006200000e0000 */
[----:B------:R-:W-:-:S03]  /*299a0*/  ISETP.GE.AND P0, PT, R0, R21, PT ;  /* 0x000000150000720c */ /* 0x000fc60003f06270 */
[----:B------:R0:W2:Y:S01]  /*299b0*/  SHFL.IDX PT, R13, R14, RZ, 0x181f ;  /* 0x00181fff0e0d7589 */ /* 0x0000a200000e0000 */
[----:B------:R-:W-:Y:S09]  /*299c0*/  @P2 BRA `(.L_x_2922) ;  /* 0x0000000000482947 */ /* 0x000ff20003800000 */
        /* <DEDUP_REMOVED lines=18> */
.L_x_2922:
[----:B------:R-:W-:Y:S05]  /*29af0*/  BSYNC B1 ;  /* 0x0000000000017941 */ /* 0x000fea0003800000 */
.L_x_2921:
[----:B--23--:R2:W3:Y:S01]  /*29b00*/  SHFL.IDX PT, R13, R14, 0x1, 0x181f ;  /* 0x00381f000e0d7f89 */ /* 0x00c4e200000e0000 */
[----:B------:R-:W-:Y:S03]  /*29b10*/  BSSY B1, `(.L_x_2923) ;  /* 0x0000015000017945 */ /* 0x000fe60003800000 */
[----:B------:R2:W4:Y:S01]  /*29b20*/  SHFL.IDX PT, R11, R4, 0x1, 0x181f ;  /* 0x00381f00040b7f89 */ /* 0x00052200000e0000 */
[----:B------:R-:W-:Y:S05]  /*29b30*/  @P1 BRA `(.L_x_2924) ;  /* 0x0000000000481947 */ /* 0x000fea0003800000 */
[----:B------:R-:W-:Y:S01]  /*29b40*/  ULDC UR4, c[0x0][0xac8] ;  /* 0x0002b20000047ab9 */ /* 0x000fe20000000800 */
[----:B------:R-:W-:Y:S01]  /*29b50*/  ULDC.64 UR6, c[0x0][0x208] ;  /* 0x0000820000067ab9 */ /* 0x000fe20000000a00 */
        /* <DEDUP_REMOVED lines=16> */
.L_x_2924:
[----:B------:R-:W-:Y:S05]  /*29c60*/  BSYNC B1 ;  /* 0x0000000000017941 */ /* 0x000fea0003800000 */
.L_x_2923:
[----:B---3--:R3:W0:Y:S01]  /*29c70*/  SHFL.IDX PT, R13, R14, 0x2, 0x181f ;  /* 0x00581f000e0d7f89 */ /* 0x00862200000e0000 */
        /* <DEDUP_REMOVED lines=15> */
[----:B------:R0:W-:Y:S01]  /*29d70*/  @!P3 ST.E.128 desc[UR6][R2.64], RZ ;  /* 0x000000ff0200b985 */ /* 0x0001e2000c101d06 */
[----:B----4-:R-:W-:-:S02]  /*29d80*/  @!P1 LEA.HI.X R11, R19, R13, R219, 0x1, P4 ;  /* 0x0000000d130b9211 */ /* 0x010fc400020f0cdb */
[----:B------:R-:W-:Y:S01]  /*29d90*/  @!P0 LEA.HI.X R13, R22, R13, R218, 0x1, P6 ;  /* 0x0000000d160d8211 */ /* 0x000fe200030f0cda */
[----:B------:R0:W-:Y:S04]  /*29da0*/  @!P2 ST.E.128 desc[UR6][R8.64], RZ ;  /* 0x000000ff0800a985 */ /* 0x0001e8000c101d06 */
[----:B------:R0:W-:Y:S04]  /*29db0*/  @!P1 ST.E.128 desc[UR6][R10.64], RZ ;  /* 0x000000ff0a009985 */ /* 0x0001e8000c101d06 */
[----:B------:R0:W-:Y:S02]  /*29dc0*/  @!P0 ST.E.128 desc[UR6][R12.64], RZ ;  /* 0x000000ff0c008985 */ /* 0x0001e4000c101d06 */
.L_x_2926:
[----:B------:R-:W-:Y:S05]  /*29dd0*/  BSYNC B1 ;  /* 0x0000000000017941 */ /* 0x000fea0003800000 */
.L_x_2925:
[----:B------:R-:W-:Y:S01]  /*29de0*/  IADD3 R0, R20, 0x60, RZ ;  /* 0x0000006014007810 */ /* 0x000fe20007ffe0ff */
[----:B0-----:R0:W0:Y:S03]  /*29df0*/  SHFL.IDX PT, R13, R14, 0x3, 0x181f ;  /* 0x00781f000e0d7f89 */ /* 0x00102600000e0000 */
[----:B------:R-:W-:Y:S01]  /*29e00*/  ISETP.GE.AND P0, PT, R0, R21, PT ;  /* 0x000000150000720c */ /* 0x000fe20003f06270 */
[----:B------:R0:W0:-:S12]  /*29e10*/  SHFL.IDX PT, R9, R4, 0x3, 0x181f ;  /* 0x00781f0004097f89 */ /* 0x00001800000e0000 */
        /* <DEDUP_REMOVED lines=19> */
.L_x_2915:
[----:B------:R-:W-:Y:S05]  /*29f50*/  BSYNC B0 ;  /* 0x0000000000007941 */ /* 0x000fea0003800000 */
.L_x_2905:
[----:B------:R-:W-:Y:S02]  /*29f60*/  ULDC UR4, c[0x0][0xc3c] ;  /* 0x00030f0000047ab9 */ /* 0x000fe40000000800 */
[----:B------:R-:W-:-:S13]  /*29f70*/  ISETP.GE.AND P0, PT, R7, UR4, PT ;  /* 0x0000000407007c0c */ /* 0x000fda000bf06270 */
[----:B------:R-:W-:Y:S05]  /*29f80*/  @!P0 BRA `(.L_x_2927) ;  /* 0xfffffd7800d48947 */ /* 0x000fea000383ffff */
[----:B------:R-:W-:Y:S05]  /*29f90*/  BRA `(.L_x_2649) ;  /* 0x0000008000f47947 */ /* 0x000fea0003800000 */
.L_x_2647:
[----:B------:R-:W-:-:S08]  /*29fa0*/  NOP ;  /* 0x0000000000007918 */ /* 0x000fd00000000000 */
[----:B------:R-:W0:-:S00]  /*29fb0*/  USETMAXREG.DEALLOC.CTAPOOL 0x28 ;  /* 0x00000028000079c8 */ /* 0x000e0000080e0500 */
        /* <DEDUP_REMOVED lines=14> */
.L_x_2928:
        /* <DEDUP_REMOVED lines=44> */
.L_x_2932:
        /* <DEDUP_REMOVED lines=38> */
.L_x_2930:
        /* <DEDUP_REMOVED lines=13> */
.L_x_2933:
        /* <DEDUP_REMOVED lines=14> */
[----:B0-----:R-:W-:Y:S01]  /*2a770*/  IMAD.MOV.U32 R2, RZ, RZ, RZ ;  /* 0x000000ffff027224 */ /* 0x001fe200078e00ff */
[----:B-1----:R-:W-:-:S05]  /*2a780*/  IADD3 R11, RZ, -R3, RZ ;  /* 0x80000003ff0b7210 */ /* 0x002fca0007ffe0ff */
        /* <DEDUP_REMOVED lines=9> */
[----:B------:R-:W-:Y:S01]  /*2a820*/  @!P1 IMAD.IADD R3, R3, 0x1, -R12 ;  /* 0x0000000103039824 */ /* 0x000fe200078e0a0c */
[----:B------:R-:W-:Y:S02]  /*2a830*/  @!P1 IADD3 R2, R2, 0x1, RZ ;  /* 0x0000000102029810 */ /* 0x000fe40007ffe0ff */
        /* <DEDUP_REMOVED lines=9> */
[----:B------:R-:W-:Y:S01]  /*2a8d0*/  IMAD R11, R13, R4, RZ ;  /* 0x000000040d0b7224 */ /* 0x000fe200078e02ff */
[----:B------:R-:W-:Y:S01]  /*2a8e0*/  IADD3 R12, RZ, -R2, RZ ;  /* 0x80000002ff0c7210 */ /* 0x000fe20007ffe0ff */
[----:B------:R-:W-:Y:S01]  /*2a8f0*/  IMAD.MOV.U32 R2, RZ, RZ, RZ ;  /* 0x000000ffff027224 */ /* 0x000fe200078e00ff */
[----:B------:R-:W-:-:S03]  /*2a900*/  IABS R8, R10 ;  /* 0x0000000a00087213 */ /* 0x000fc60000000000 */
[----:B------:R-:W-:-:S04]  /*2a910*/  IMAD.HI.U32 R2, R3, R11, R2 ;  /* 0x0000000b03027227 */ /* 0x000fc800078e0002 */
[----:B------:R-:W-:Y:S02]  /*2a920*/  IMAD.MOV.U32 R3, RZ, RZ, R8 ;  /* 0x000000ffff037224 */ /* 0x000fe400078e0008 */
[----:B------:R-:W-:Y:S02]  /*2a930*/  IMAD.MOV.U32 R8, RZ, RZ, R12 ;  /* 0x000000ffff087224 */ /* 0x000fe400078e000c */
[----:B------:R-:W-:-:S04]  /*2a940*/  IMAD.HI.U32 R2, R2, R3, RZ ;  /* 0x0000000302027227 */ /* 0x000fc800078e00ff */
[----:B------:R-:W-:-:S05]  /*2a950*/  IMAD R3, R2, R8, R3 ;  /* 0x0000000802037224 */ /* 0x000fca00078e0203 */
[----:B------:R-:W-:-:S13]  /*2a960*/  ISETP.GT.U32.AND P1, PT, R4, R3, PT ;  /* 0x000000030400720c */ /* 0x000fda0003f24070 */
[----:B------:R-:W-:Y:S01]  /*2a970*/  @!P1 IMAD.IADD R3, R3, 0x1, -R4 ;  /* 0x0000000103039824 */ /* 0x000fe200078e0a04 */
[----:B------:R-:W-:Y:S02]  /*2a980*/  @!P1 IADD3 R2, R2, 0x1, RZ ;  /* 0x0000000102029810 */ /* 0x000fe40007ffe0ff */
        /* <DEDUP_REMOVED lines=9> */
[C---:B------:R-:W-:Y:S01]  /*2aa20*/  IMAD R26, R9.reuse, R26, R10 ;  /* 0x0000001a091a7224 */ /* 0x040fe200078e020a */
[----:B------:R-:W-:Y:S01]  /*2aa30*/  LEA R9, R9, R2, 0x18 ;  /* 0x0000000209097211 */ /* 0x000fe200078ec0ff */
[----:B------:R-:W-:-:S04]  /*2aa40*/  IMAD R2, R6, R3, R5 ;  /* 0x0000000306027224 */ /* 0x000fc800078e0205 */
[----:B------:R-:W-:Y:S01]  /*2aa50*/  IMAD R26, R26, 0x10000, R9 ;  /* 0x000100001a1a7824 */ /* 0x000fe200078e0209 */
[----:B------:R-:W-:Y:S06]  /*2aa60*/  BRA `(.L_x_2935) ;  /* 0x0000000000f87947 */ /* 0x000fec0003800000 */
.L_x_2934:
[----:B------:R-:W0:Y:S01]  /*2aa70*/  LDC.64 R2, c[0x0][0xc90] ;  /* 0x00032400ff027b82 */ /* 0x000e220000000a00 */
[----:B------:R-:W-:Y:S01]  /*2aa80*/  ULDC.64 UR6, c[0x0][0x208] ;  /* 0x0000820000067ab9 */ /* 0x000fe20000000a00 */
        /* <DEDUP_REMOVED lines=27> */
[----:B------:R-:W-:Y:S02]  /*2ac40*/  IMAD R11, R13, R2, RZ ;  /* 0x000000020d0b7224 */ /* 0x000fe400078e02ff */
[----:B------:R-:W-:Y:S02]  /*2ac50*/  IMAD.MOV R2, RZ, RZ, -R2 ;  /* 0x000000ffff027224 */ /* 0x000fe400078e0a02 */
[----:B------:R-:W-:Y:S02]  /*2ac60*/  IMAD.MOV R3, RZ, RZ, -R11 ;  /* 0x000000ffff037224 */ /* 0x000fe400078e0a0b */
[----:B------:R-:W-:Y:S02]  /*2ac70*/  IMAD R4, R4, R2, R5 ;  /* 0x0000000204047224 */ /* 0x000fe400078e0205 */
[----:B------:R-:W-:Y:S01]  /*2ac80*/  IMAD.MOV.U32 R2, RZ, RZ, RZ ;  /* 0x000000ffff027224 */ /* 0x000fe200078e00ff */
[----:B------:R-:W-:-:S04]  /*2ac90*/  VIADDMNMX R13, R3, UR5, R13, PT ;  /* 0x00000005030d7c46 */ /* 0x000fc8000b80010d */
[-C--:B------:R-:W-:Y:S02]  /*2aca0*/  IABS R10, R13.reuse ;  /* 0x0000000d000a7213 */ /* 0x080fe40000000000 */
[----:B------:R-:W-:Y:S02]  /*2acb0*/  IABS R12, R13 ;  /* 0x0000000d000c7213 */ /* 0x000fe40000000000 */
[----:B------:R-:W0:Y:S01]  /*2acc0*/  I2F.RP R8, R10 ;  /* 0x0000000a00087306 */ /* 0x000e220000209400 */
[----:B------:R-:W-:-:S07]  /*2acd0*/  IADD3 R26, -R13, RZ, RZ ;  /* 0x000000ff0d1a7210 */ /* 0x000fce0007ffe1ff */
[----:B0-----:R-:W0:Y:S02]  /*2ace0*/  MUFU.RCP R8, R8 ;  /* 0x0000000800087308 */ /* 0x001e240000001000 */
[----:B0-----:R-:W-:-:S06]  /*2acf0*/  VIADD R3, R8, 0xffffffe ;  /* 0x0ffffffe08037836 */ /* 0x001fcc0000000000 */
[----:B------:R-:W0:Y:S02]  /*2ad00*/  F2I.FTZ.U32.TRUNC.NTZ R3, R3 ;  /* 0x0000000300037305 */ /* 0x000e24000021f000 */
[----:B0-----:R-:W-:-:S05]  /*2ad10*/  IADD3 R9, RZ, -R3, RZ ;  /* 0x80000003ff097210 */ /* 0x001fca0007ffe0ff */
        /* <DEDUP_REMOVED lines=19> */
.L_x_2935:
[----:B------:R-:W-:-:S05]  /*2ae50*/  LOP3.LUT R25, RZ, R2, RZ, 0x33, !PT ;  /* 0x00000002ff197212 */ /* 0x000fca00078e33ff */
[----:B------:R-:W-:Y:S01]  /*2ae60*/  IMAD.IADD R25, R6, 0x1, R25 ;  /* 0x0000000106197824 */ /* 0x000fe200078e0219 */
[----:B------:R-:W-:Y:S06]  /*2ae70*/  BRA `(.L_x_2936) ;  /* 0x00000000000c7947 */ /* 0x000fec0003800000 */
.L_x_2931:
[----:B------:R-:W-:Y:S01]  /*2ae80*/  IMAD.MOV.U32 R25, RZ, RZ, RZ ;  /* 0x000000ffff197224 */ /* 0x000fe200078e00ff */
[----:B------:R-:W-:Y:S01]  /*2ae90*/  MOV R26, RZ ;  /* 0x000000ff001a7202 */ /* 0x000fe20000000f00 */
[----:B------:R-:W-:-:S07]  /*2aea0*/  IMAD.U32 R24, RZ, RZ, UR6 ;  /* 0x00000006ff187e24 */ /* 0x000fce000f8e00ff */
.L_x_2936:
[----:B------:R-:W-:-:S13]  /*2aeb0*/  ISETP.NE.AND P0, PT, R7, RZ, PT ;  /* 0x000000ff0700720c */ /* 0x000fda0003f05270 */
[----:B------:R-:W0:Y:S01]  /*2aec0*/  @!P0 S2R R3, SR_CgaCtaId ;  /* 0x0000000000038919 */ /* 0x000e220000008800 */
[----:B------:R-:W-:-:S04]  /*2aed0*/  @!P0 MOV R2, 0x400 ;  /* 0x0000040000028802 */ /* 0x000fc80000000f00 */
[----:B0-----:R-:W-:-:S05]  /*2aee0*/  @!P0 LEA R2, R3, R2, 0x18 ;  /* 0x0000000203028211 */ /* 0x001fca00078ec0ff */
[----:B------:R1:W-:Y:S01]  /*2aef0*/  @!P0 STS.128 [R2+0x388d0], R24 ;  /* 0x0388d01802008388 */ /* 0x0003e20000000c00 */
[----:B------:R-:W-:Y:S06]  /*2af00*/  BAR.ARV 0x5, 0x180 ;  /* 0x0146000000007b1d */ /* 0x000fec0000002000 */
.L_x_2929:
        /* <DEDUP_REMOVED lines=8> */
[C---:B------:R-:W-:Y:S01]  /*2af90*/  IMAD.SHL.U32 R34, R0.reuse, 0x8, RZ ;  /* 0x0000000800227824 */ /* 0x040fe200078e00ff */
[----:B------:R-:W-:Y:S01]  /*2afa0*/  LOP3.LUT R4, R0, 0x7f, RZ, 0xc0, !PT ;  /* 0x0000007f00047812 */ /* 0x000fe200078ec0ff */
[----:B------:R-:W-:Y:S01]  /*2afb0*/  UMOV UR4, 0x400 ;  /* 0x0000040000047882 */ /* 0x000fe20000000000 */
[----:B------:R-:W-:Y:S01]  /*2afc0*/  BSSY B8, `(.L_x_2937) ;  /* 0x0000703000087945 */ /* 0x000fe20003800000 */
[----:B------:R-:W-:Y:S01]  /*2afd0*/  IMAD.MOV.U32 R30, RZ, RZ, 0x1 ;  /* 0x00000001ff1e7424 */ /* 0x000fe200078e00ff */
[----:B------:R-:W-:Y:S01]  /*2afe0*/  LOP3.LUT R3, R34, 0x1f8, RZ, 0xc0, !PT ;  /* 0x000001f822037812 */ /* 0x000fe200078ec0ff */
[----:B------:R-:W-:Y:S01]  /*2aff0*/  IMAD.MOV.U32 R28, RZ, RZ, RZ ;  /* 0x000000ffff1c7224 */ /* 0x000fe200078e00ff */
[----:B------:R-:W-:Y:S01]  /*2b000*/  SHF.L.U32 R33, R4, 0x3, RZ ;  /* 0x0000000304217819 */ /* 0x000fe200000006ff */
[----:B------:R-:W-:Y:S01]  /*2b010*/  IMAD.MOV.U32 R29, RZ, RZ, 0x1 ;  /* 0x00000001ff1d7424 */ /* 0x000fe200078e00ff */
[----:B-1----:R-:W-:Y:S01]  /*2b020*/  LOP3.LUT R2, R3, 0x38, R0, 0x78, !PT ;  /* 0x0000003803027812 */ /* 0x002fe200078e7800 */
[----:B------:R-:W-:Y:S01]  /*2b030*/  IMAD.SHL.U32 R0, R0, 0x10, RZ ;  /* 0x0000001000007824 */ /* 0x000fe200078e00ff */
[----:B------:R-:W-:Y:S01]  /*2b040*/  LOP3.LUT R34, R34, 0x38, RZ, 0xc0, !PT ;  /* 0x0000003822227812 */ /* 0x000fe200078ec0ff */
[----:B------:R-:W-:Y:S01]  /*2b050*/  ULDC.64 UR38, c[0x0][0x198] ;  /* 0x0000660000267ab9 */ /* 0x000fe20000000a00 */
[----:B------:R-:W-:Y:S01]  /*2b060*/  LOP3.LUT R33, R2, 0x200, R33, 0xf8, !PT ;  /* 0x0000020002217812 */ /* 0x000fe200078ef821 */
[----:B------:R-:W-:Y:S01]  /*2b070*/  ULOP3.LUT UR37, UR60, 0x2, URZ, 0xfc, !UPT ;  /* 0x000000023c257892 */ /* 0x000fe2000f8efc3f */
[----:B------:R-:W-:Y:S01]  /*2b080*/  SHF.R.U32.HI R2, RZ, 0x3, R4 ;  /* 0x00000003ff027819 */ /* 0x000fe20000011604 */
[----:B------:R-:W-:Y:S01]  /*2b090*/  ULDC UR36, c[0x0][0xc] ;  /* 0x0000030000247ab9 */ /* 0x000fe20000000800 */
[----:B------:R-:W-:-:S02]  /*2b0a0*/  MOV R23, RZ ;  /* 0x000000ff00177202 */ /* 0x000fc40000000f00 */
[----:B------:R-:W-:Y:S02]  /*2b0b0*/  LOP3.LUT R0, R2, 0x70, R0, 0xf8, !PT ;  /* 0x0000007002007812 */ /* 0x000fe400078ef800 */
[C---:B------:R-:W-:Y:S01]  /*2b0c0*/  LOP3.LUT R2, R34.reuse, 0x40, RZ, 0xfc, !PT ;  /* 0x0000004022027812 */ /* 0x040fe200078efcff */
[----:B0-----:R-:W-:Y:S01]  /*2b0d0*/  ULEA UR4, UR5, UR4, 0x18 ;  /* 0x0000000405047291 */ /* 0x001fe2000f8ec03f */
[C---:B------:R-:W-:Y:S02]  /*2b0e0*/  LOP3.LUT R0, R34.reuse, 0x80, RZ, 0xfc, !PT ;  /* 0x0000008022007812 */ /* 0x040fe400078efcff */
[----:B------:R-:W-:-:S03]  /*2b0f0*/  LOP3.LUT R37, R34, 0xc0, RZ, 0xfc, !PT ;  /* 0x000000c022257812 */ /* 0x000fc600078efcff */
[----:B------:R-:W-:-:S04]  /*2b100*/  IMAD.U32 R16, RZ, RZ, UR4 ;  /* 0x00000004ff107e24 */ /* 0x000fc8000f8e00ff */
[----:B--2---:R-:W-:-:S07]  /*2b110*/  IMAD R36, R33, 0x2, R16 ;  /* 0x0000000221247824 */ /* 0x004fce00078e0210 */
.L_x_3050:
[----:B0-----:R-:W0:Y:S01]  /*2b120*/  LDC.64 R2, c[0x0][0xc88] ;  /* 0x00032200ff027b82 */ /* 0x001e220000000a00 */
[----:B------:R-:W-:Y:S01]  /*2b130*/  ULDC.64 UR4, c[0x0][0x208] ;  /* 0x0000820000047ab9 */ /* 0x000fe20000000a00 */
[----:B0-----:R-:W-:-:S05]  /*2b140*/  IMAD.WIDE R2, R27, 0x4, R2 ;  /* 0x000000041b027825 */ /* 0x001fca00078e0202 */
[----:B------:R-:W2:Y:S01]  /*2b150*/  LDG.E R31, desc[UR4][R2.64] ;  /* 0x00000004021f7981 */ /* 0x000ea2000c1e1900 */
        /* <DEDUP_REMOVED lines=8> */
[----:B------:R-:W-:-:S04]  /*2b1e0*/  ISETP.NE.U32.AND P2, PT, RZ, UR8, PT ;  /* 0x00000008ff007c0c */ /* 0x000fc8000bf45070 */
[----:B------:R-:W-:Y:S02]  /*2b1f0*/  ISETP.NE.AND.EX P2, PT, RZ, UR9, PT, P2 ;  /* 0x00000009ff007c0c */ /* 0x000fe4000bf45320 */
[----:B--2---:R-:W-:-:S05]  /*2b200*/  SHF.R.S32.HI R0, RZ, 0x1f, R31 ;  /* 0x0000001fff007819 */ /* 0x004fca000001141f */
[C---:B------:R-:W-:Y:S01]  /*2b210*/  @P0 LEA R2, P1, R31.reuse, UR4, 0x2 ;  /* 0x000000041f020c11 */ /* 0x040fe2000f8210ff */
[C---:B------:R-:W-:Y:S01]  /*2b220*/  IMAD.SHL.U32 R17, R31.reuse, 0x4, RZ ;  /* 0x000000041f117824 */ /* 0x040fe200078e00ff */
[C-C-:B------:R-:W-:Y:S01]  /*2b230*/  SHF.L.U64.HI R19, R31.reuse, 0x2, R0.reuse ;  /* 0x000000021f137819 */ /* 0x140fe20000010200 */
[----:B------:R0:W-:Y:S01]  /*2b240*/  STL [R1+0x20], R0 ;  /* 0x0000200001007387 */ /* 0x0001e20000100800 */
[----:B------:R-:W-:Y:S01]  /*2b250*/  @P0 LEA.HI.X R3, R31, UR5, R0, 0x2, P1 ;  /* 0x000000051f030c11 */ /* 0x000fe200088f1400 */
[----:B------:R-:W-:-:S04]  /*2b260*/  ULDC.64 UR4, c[0x0][0xa00] ;  /* 0x0002800000047ab9 */ /* 0x000fc80000000a00 */
[----:B-1----:R1:W2:Y:S01]  /*2b270*/  @P0 LDG.E R12, desc[UR10][R2.64] ;  /* 0x0000000a020c0981 */ /* 0x0022a2000c1e1900 */
[----:B------:R-:W-:Y:S01]  /*2b280*/  ISETP.NE.U32.AND P0, PT, RZ, UR4, PT ;  /* 0x00000004ff007c0c */ /* 0x000fe2000bf05070 */
[----:B------:R-:W-:Y:S01]  /*2b290*/  IMAD.MOV.U32 R35, RZ, RZ, RZ ;  /* 0x000000ffff237224 */ /* 0x000fe200078e00ff */
[----:B------:R-:W-:Y:S01]  /*2b2a0*/  ISETP.NE.U32.AND P1, PT, RZ, UR6, PT ;  /* 0x00000006ff007c0c */ /* 0x000fe2000bf25070 */
[----:B0-----:R-:W-:Y:S01]  /*2b2b0*/  IMAD.MOV.U32 R0, RZ, RZ, RZ ;  /* 0x000000ffff007224 */ /* 0x001fe200078e00ff */
[----:B------:R-:W-:Y:S02]  /*2b2c0*/  ISETP.NE.AND.EX P0, PT, RZ, UR5, PT, P0 ;  /* 0x00000005ff007c0c */ /* 0x000fe4000bf05300 */
[----:B------:R-:W-:Y:S02]  /*2b2d0*/  ISETP.NE.AND.EX P1, PT, RZ, UR7, PT, P1 ;  /* 0x00000007ff007c0c */ /* 0x000fe4000bf25310 */
[C---:B------:R-:W-:Y:S02]  /*2b2e0*/  IADD3 R4, P4, R17.reuse, UR6, RZ ;  /* 0x0000000611047c10 */ /* 0x040fe4000ff9e0ff */
[----:B-1----:R-:W-:Y:S01]  /*2b2f0*/  IADD3 R2, P3, R17, UR4, RZ ;  /* 0x0000000411027c10 */ /* 0x002fe2000ff7e0ff */
[----:B------:R-:W-:Y:S01]  /*2b300*/  ULDC UR4, c[0x0][0x288] ;  /* 0x0000a20000047ab9 */ /* 0x000fe20000000800 */
[----:B------:R-:W-:-:S02]  /*2b310*/  IADD3.X R5, R19, UR7, RZ, P4, !PT ;  /* 0x0000000713057c10 */ /* 0x000fc4000a7fe4ff */
[----:B------:R-:W-:Y:S02]  /*2b320*/  IADD3.X R3, R19, UR5, RZ, P3, !PT ;  /* 0x0000000513037c10 */ /* 0x000fe40009ffe4ff */
[----:B------:R-:W-:Y:S02]  /*2b330*/  @P2 IADD3 R6, P3, R17, UR8, RZ ;  /* 0x0000000811062c10 */ /* 0x000fe4000ff7e0ff */
[----:B------:R-:W-:Y:S01]  /*2b340*/  MOV R8, UR4 ;  /* 0x0000000400087c02 */ /* 0x000fe20008000f00 */
[----:B------:R-:W-:Y:S01]  /*2b350*/  ULDC.64 UR4, c[0x0][0x418] ;  /* 0x0001060000047ab9 */ /* 0x000fe20000000a00 */
[----:B------:R-:W-:Y:S01]  /*2b360*/  @P2 IADD3.X R7, R19, UR9, RZ, P3, !PT ;  /* 0x0000000913072c10 */ /* 0x000fe20009ffe4ff */
[----:B------:R-:W5:Y:S04]  /*2b370*/  @P0 LDG.E R35, desc[UR10][R2.64] ;  /* 0x0000000a02230981 */ /* 0x000f68000c1e1900 */
[----:B---3--:R0:W3:Y:S01]  /*2b380*/  @P2 LDG.E R8, desc[UR10][R6.64] ;  /* 0x0000000a06082981 */ /* 0x0080e2000c1e1900 */
        /* <DEDUP_REMOVED lines=9> */
[----:B---3--:R0:W-:Y:S04]  /*2b420*/  STL [R1+0x1c], R8 ;  /* 0x00001c0801007387 */ /* 0x0081e80000100800 */
[----:B--2---:R1:W-:Y:S01]  /*2b430*/  STL [R1+0x10], R12 ;  /* 0x0000100c01007387 */ /* 0x0043e20000100800 */
[----:B------:R-:W-:Y:S02]  /*2b440*/  IMAD.MOV.U32 R11, RZ, RZ, R8 ;  /* 0x000000ffff0b7224 */ /* 0x000fe400078e0008 */
[----:B0-----:R-:W-:Y:S01]  /*2b450*/  IMAD.U32 R8, RZ, RZ, UR4 ;  /* 0x00000004ff087e24 */ /* 0x001fe2000f8e00ff */
[----:B------:R-:W-:Y:S06]  /*2b460*/  @P2 BRA `(.L_x_2938) ;  /* 0x0000000000182947 */ /* 0x000fec0003800000 */
[----:B------:R-:W-:Y:S05]  /*2b470*/  @!P0 BRA `(.L_x_2938) ;  /* 0x0000000000148947 */ /* 0x000fea0003800000 */
[----:B------:R-:W-:Y:S02]  /*2b480*/  ULDC.64 UR4, c[0x0][0x208] ;  /* 0x0000820000047ab9 */ /* 0x000fe40000000a00 */
[----:B------:R-:W2:Y:S04]  /*2b490*/  LDG.E R10, desc[UR4][R2.64] ;  /* 0x00000004020a7981 */ /* 0x000ea8000c1e1900 */
[----:B------:R-:W2:Y:S02]  /*2b4a0*/  LDG.E R7, desc[UR4][R2.64+0x4] ;  /* 0x0000040402077981 */ /* 0x000ea4000c1e1900 */
[----:B--2---:R-:W-:-:S05]  /*2b4b0*/  IADD3 R11, -R10, R7, RZ ;  /* 0x000000070a0b7210 */ /* 0x004fca0007ffe1ff */
[----:B------:R0:W-:Y:S02]  /*2b4c0*/  STL [R1+0x1c], R11 ;  /* 0x00001c0b01007387 */ /* 0x0001e40000100800 */
.L_x_2938:
[----:B------:R-:W-:Y:S01]  /*2b4d0*/  ULDC.64 UR4, c[0x0][0xa20] ;  /* 0x0002880000047ab9 */ /* 0x000fe20000000a00 */
[C---:B------:R-:W-:Y:S01]  /*2b4e0*/  LOP3.LUT R2, R26.reuse, 0xff000000, RZ, 0xc0, !PT ;  /* 0xff0000001a027812 */ /* 0x040fe200078ec0ff */
[----:B------:R-:W-:Y:S01]  /*2b4f0*/  IMAD.MOV.U32 R32, RZ, RZ, R31 ;  /* 0x000000ffff207224 */ /* 0x000fe200078e001f */
[----:B------:R-:W-:Y:S02]  /*2b500*/  ISETP.NE.U32.AND P0, PT, RZ, UR4, PT ;  /* 0x00000004ff007c0c */ /* 0x000fe4000bf05070 */
[----:B------:R-:W-:Y:S02]  /*2b510*/  SHF.R.U32.HI R2, RZ, 0x8, R2 ;  /* 0x00000008ff027819 */ /* 0x000fe40000011602 */
[----:B------:R-:W-:Y:S02]  /*2b520*/  ISETP.NE.AND.EX P0, PT, RZ, UR5, PT, P0 ;  /* 0x00000005ff007c0c */ /* 0x000fe4000bf05300 */
[C---:B------:R-:W-:Y:S02]  /*2b530*/  LOP3.LUT R7, R26.reuse, 0xff0000, RZ, 0xc0, !PT ;  /* 0x00ff00001a077812 */ /* 0x040fe400078ec0ff */
        /* <DEDUP_REMOVED lines=8> */
.L_x_2939:
[----:B------:R-:W-:Y:S02]  /*2b5c0*/  ULDC.64 UR4, c[0x0][0xa08] ;  /* 0x0002820000047ab9 */ /* 0x000fe40000000a00 */
[----:B------:R-:W-:-:S04]  /*2b5d0*/  ISETP.NE.U32.AND P0, PT, RZ, UR4, PT ;  /* 0x00000004ff007c0c */ /* 0x000fc8000bf05070 */
[----:B------:R-:W-:-:S13]  /*2b5e0*/  ISETP.NE.AND.EX P0, PT, RZ, UR5, PT, P0 ;  /* 0x00000005ff007c0c */ /* 0x000fda000bf05300 */
[----:B------:R-:W-:Y:S05]  /*2b5f0*/  @!P0 BRA `(.L_x_2940) ;  /* 0x0000000000188947 */ /* 0x000fea0003800000 */
[----:B------:R-:W2:Y:S01]  /*2b600*/  LDC.64 R2, c[0x0][0xa08] ;  /* 0x00028200ff027b82 */ /* 0x000ea20000000a00 */
[----:B------:R-:W-:Y:S01]  /*2b610*/  ULDC.64 UR4, c[0x0][0x208] ;  /* 0x0000820000047ab9 */ /* 0x000fe20000000a00 */
[----:B--2---:R-:W-:-:S05]  /*2b620*/  IMAD.WIDE R2, R32, 0x4, R2 ;  /* 0x0000000420027825 */ /* 0x004fca00078e0202 */
[----:B------:R-:W2:Y:S04]  /*2b630*/  LDG.E R8, desc[UR4][R2.64] ;  /* 0x0000000402087981 */ /* 0x000ea8000c1e1900 */
[----:B------:R-:W2:Y:S02]  /*2b640*/  LDG.E R9, desc[UR4][R2.64+0x4] ;  /* 0x0000040402097981 */ /* 0x000ea4000c1e1900 */
[----:B--2---:R-:W-:-:S07]  /*2b650*/  IMAD.IADD R8, R9, 0x1, -R8 ;  /* 0x0000000109087824 */ /* 0x004fce00078e0a08 */
.L_x_2940:
[----:B------:R-:W-:Y:S01]  /*2b660*/  ULDC.64 UR4, c[0x0][0x208] ;  /* 0x0000820000047ab9 */ /* 0x000fe20000000a00 */
[----:B--2---:R-:W2:Y:S01]  /*2b670*/  LDC R3, c[0x0][0x448] ;  /* 0x00011200ff037b82 */ /* 0x004ea20000000800 */
[----:B------:R-:W3:Y:S04]  /*2b680*/  @P1 LDG.E R2, desc[UR4][R4.64] ;  /* 0x0000000404021981 */ /* 0x000ee8000c1e1900 */
[----:B-1----:R1:W3:Y:S01]  /*2b690*/  @P1 LDG.E R5, desc[UR4][R4.64+0x4] ;  /* 0x0000040404051981 */ /* 0x0022e2000c1e1900 */
[----:B-----5:R-:W-:Y:S01]  /*2b6a0*/  IMAD.IADD R8, R8, 0x1, -R12 ;  /* 0x0000000108087824 */ /* 0x020fe200078e0a0c */
[----:B------:R-:W-:Y:S01]  /*2b6b0*/  BSSY B0, `(.L_x_2941) ;  /* 0x0000037000007945 */ /* 0x000fe20003800000 */
[----:B------:R-:W-:Y:S02]  /*2b6c0*/  LOP3.LUT R21, R7, 0xff, RZ, 0xc0, !PT ;  /* 0x000000ff07157812 */ /* 0x000fe400078ec0ff */
[----:B--2---:R-:W-:-:S13]  /*2b6d0*/  ISETP.NE.AND P0, PT, R3, 0x1, PT ;  /* 0x000000010300780c */ /* 0x004fda0003f05270 */
[----:B-1----:R-:W1:Y:S08]  /*2b6e0*/  @P0 LDC R4, c[0x0][0x44c] ;  /* 0x00011300ff040b82 */ /* 0x002e700000000800 */
[----:B------:R-:W2:Y:S01]  /*2b6f0*/  @P0 LDC R3, c[0x0][0x450] ;  /* 0x00011400ff030b82 */ /* 0x000ea20000000800 */
[----:B---3--:R-:W-:Y:S01]  /*2b700*/  @P1 IMAD.IADD R6, R5, 0x1, -R2 ;  /* 0x0000000105061824 */ /* 0x008fe200078e0a02 */
[----:B------:R-:W-:-:S05]  /*2b710*/  SHF.L.U32 R2, R25, 0x7, RZ ;  /* 0x0000000719027819 */ /* 0x000fca00000006ff */
[----:B------:R-:W-:-:S04]  /*2b720*/  VIADD R2, R2, 0x7f ;  /* 0x0000007f02027836 */ /* 0x000fc80000000000 */
[----:B-1----:R-:W-:-:S05]  /*2b730*/  @P0 IMAD.HI.U32 R4, R2, R4, RZ ;  /* 0x0000000402040227 */ /* 0x002fca00078e00ff */
[----:B--2---:R-:W-:Y:S01]  /*2b740*/  @P0 SHF.R.U32.HI R2, RZ, R3, R4 ;  /* 0x00000003ff020219 */ /* 0x004fe20000011604 */
[----:B------:R-:W-:Y:S01]  /*2b750*/  IMAD.IADD R3, R8, 0x1, R6 ;  /* 0x0000000108037824 */ /* 0x000fe200078e0206 */
[----:B------:R-:W-:-:S04]  /*2b760*/  SHF.R.U32.HI R4, RZ, 0x10, R7 ;  /* 0x00000010ff047819 */ /* 0x000fc80000011607 */
[C---:B------:R-:W-:Y:S01]  /*2b770*/  IADD3 R20, R3.reuse, 0x4f, RZ ;  /* 0x0000004f03147810 */ /* 0x040fe20007ffe0ff */
[----:B------:R1:W-:Y:S01]  /*2b780*/  STL [R1+0x8], R3 ;  /* 0x0000080301007387 */ /* 0x0003e20000100800 */
[----:B------:R-:W-:-:S03]  /*2b790*/  IADD3 R5, R3, 0x50, -R11 ;  /* 0x0000005003057810 */ /* 0x000fc60007ffe80b */
[----:B------:R-:W-:-:S04]  /*2b7a0*/  IMAD.HI R20, R20, 0x66666667, RZ ;  /* 0x6666666714147827 */ /* 0x000fc800078e02ff */
[----:B------:R-:W-:Y:S01]  /*2b7b0*/  IMAD.IADD R2, R5, 0x1, R2 ;  /* 0x0000000105027824 */ /* 0x000fe200078e0202 */
[----:B-1----:R-:W-:-:S03]  /*2b7c0*/  SHF.R.U32.HI R3, RZ, 0x1f, R20 ;  /* 0x0000001fff037819 */ /* 0x002fc60000011614 */
[----:B------:R-:W-:Y:S01]  /*2b7d0*/  IMAD.HI R2, R2, 0x66666667, RZ ;  /* 0x6666666702027827 */ /* 0x000fe200078e02ff */
[----:B------:R-:W-:-:S04]  /*2b7e0*/  LEA.HI.SX32 R20, R20, R3, 0x1b ;  /* 0x0000000314147211 */ /* 0x000fc800078fdaff */
[----:B------:R-:W-:-:S04]  /*2b7f0*/  SHF.R.U32.HI R3, RZ, 0x1f, R2 ;  /* 0x0000001fff037819 */ /* 0x000fc80000011602 */
[----:B------:R-:W-:Y:S01]  /*2b800*/  LEA.HI.SX32 R3, R2, R3, 0x1b ;  /* 0x0000000302037211 */ /* 0x000fe200078fdaff */
[----:B------:R-:W-:-:S03]  /*2b810*/  IMAD.MOV.U32 R2, RZ, RZ, RZ ;  /* 0x000000ffff027224 */ /* 0x000fc600078e00ff */
[----:B------:R-:W-:-:S04]  /*2b820*/  VIMNMX R9, R20, R3, PT ;  /* 0x0000000314097248 */ /* 0x000fc80003fe0100 */
[----:B------:R-:W-:-:S13]  /*2b830*/  ISETP.GE.AND P0, PT, R9, 0x1, PT ;  /* 0x000000010900780c */ /* 0x000fda0003f06270 */
[----:B------:R-:W-:Y:S05]  /*2b840*/  @!P0 BRA `(.L_x_2942) ;  /* 0x0000000000748947 */ /* 0x000fea0003800000 */
[----:B------:R-:W-:Y:S01]  /*2b850*/  ISETP.NE.AND P0, PT, R4, RZ, PT ;  /* 0x000000ff0400720c */ /* 0x000fe20003f05270 */
[----:B------:R-:W-:-:S03]  /*2b860*/  ULDC UR4, c[0x0][0x9f0] ;  /* 0x00027c0000047ab9 */ /* 0x000fc60000000800 */
[----:B------:R-:W-:-:S04]  /*2b870*/  SEL R7, R4, UR4, P0 ;  /* 0x0000000404077c07 */ /* 0x000fc80008000000 */
[----:B------:R-:W-:Y:S02]  /*2b880*/  IABS R10, R7 ;  /* 0x00000007000a7213 */ /* 0x000fe40000000000 */
[----:B0-----:R-:W-:Y:S02]  /*2b890*/  IADD3 R11, R7, -0x1, R9 ;  /* 0xffffffff070b7810 */ /* 0x001fe40007ffe009 */
[----:B------:R-:W0:Y:S08]  /*2b8a0*/  I2F.RP R2, R10 ;  /* 0x0000000a00027306 */ /* 0x000e300000209400 */
[----:B0-----:R-:W0:Y:S02]  /*2b8b0*/  MUFU.RCP R2, R2 ;  /* 0x0000000200027308 */ /* 0x001e240000001000 */
[----:B0-----:R-:W-:-:S06]  /*2b8c0*/  VIADD R2, R2, 0xffffffe ;  /* 0x0ffffffe02027836 */ /* 0x001fcc0000000000 */
[----:B------:R0:W1:Y:S02]  /*2b8d0*/  F2I.FTZ.U32.TRUNC.NTZ R3, R2 ;  /* 0x0000000200037305 */ /* 0x000064000021f000 */
[----:B0-----:R-:W-:-:S04]  /*2b8e0*/  LOP3.LUT R2, R11, R7, RZ, 0x3c, !PT ;  /* 0x000000070b027212 */ /* 0x001fc800078e3cff */
[----:B------:R-:W-:Y:S02]  /*2b8f0*/  ISETP.GE.AND P3, PT, R2, RZ, PT ;  /* 0x000000ff0200720c */ /* 0x000fe40003f66270 */
[----:B-1----:R-:W-:-:S05]  /*2b900*/  IADD3 R2, RZ, -R3, RZ ;  /* 0x80000003ff027210 */ /* 0x002fca0007ffe0ff */
[----:B------:R-:W-:Y:S02]  /*2b910*/  IMAD R12, R2, R10, RZ ;  /* 0x0000000a020c7224 */ /* 0x000fe400078e02ff */
[----:B------:R-:W-:-:S04]  /*2b920*/  IMAD.MOV.U32 R2, RZ, RZ, RZ ;  /* 0x000000ffff027224 */ /* 0x000fc800078e00ff */
[----:B------:R-:W-:Y:S01]  /*2b930*/  IMAD.HI.U32 R12, R3, R12, R2 ;  /* 0x0000000c030c7227 */ /* 0x000fe200078e0002 */
[----:B------:R-:W-:Y:S02]  /*2b940*/  IABS R2, R7 ;  /* 0x0000000700027213 */ /* 0x000fe40000000000 */
[----:B------:R-:W-:-:S03]  /*2b950*/  IABS R3, R11 ;  /* 0x0000000b00037213 */ /* 0x000fc60000000000 */
[----:B------:R-:W-:-:S04]  /*2b960*/  IMAD.MOV R2, RZ, RZ, -R2 ;  /* 0x000000ffff027224 */ /* 0x000fc800078e0a02 */
        /* <DEDUP_REMOVED lines=11> */
.L_x_2942:
[----:B------:R-:W-:Y:S05]  /*2ba20*/  BSYNC B0 ;  /* 0x0000000000007941 */ /* 0x000fea0003800000 */
.L_x_2941:
[-C--:B------:R-:W-:Y:S01]  /*2ba30*/  IMAD R3, R21, R2.reuse, RZ ;  /* 0x0000000215037224 */ /* 0x080fe200078e02ff */
[----:B------:R-:W-:Y:S04]  /*2ba40*/  BSSY B0, `(.L_x_2943) ;  /* 0x0000191000007945 */ /* 0x000fe80003800000 */
        /* <DEDUP_REMOVED lines=9> */
[----:B------:R-:W-:-:S05]  /*2bae0*/  @P0 IADD3 R2, R2, 0x4f, RZ ;  /* 0x0000004f02020810 */ /* 0x000fca0007ffe0ff */
[----:B------:R-:W-:-:S05]  /*2baf0*/  @P0 IMAD.HI R2, R2, 0x66666667, RZ ;  /* 0x6666666702020827 */ /* 0x000fca00078e02ff */
[----:B------:R-:W-:-:S04]  /*2bb00*/  @P0 SHF.R.U32.HI R7, RZ, 0x1f, R2 ;  /* 0x0000001fff070819 */ /* 0x000fc80000011602 */
[----:B------:R-:W-:Y:S02]  /*2bb10*/  @P0 LEA.HI.SX32 R3, R2, R7, 0x1b ;  /* 0x0000000702030211 */ /* 0x000fe400078fdaff */
[----:B------:R-:W-:Y:S02]  /*2bb20*/  PLOP3.LUT P0, PT, PT, PT, PT, 0x80, 0x0 ;  /* 0x000000000000781c */ /* 0x000fe40003f0f070 */
[----:B------:R-:W-:-:S13]  /*2bb30*/  ISETP.GT.AND P2, PT, R3, R6, PT ;  /* 0x000000060300720c */ /* 0x000fda0003f44270 */
[----:B------:R-:W-:Y:S05]  /*2bb40*/  @!P2 BRA `(.L_x_2944) ;  /* 0x000000180000a947 */ /* 0x000fea0003800000 */
[----:B------:R-:W-:Y:S01]  /*2bb50*/  UMOV UR4, 0xffffffff ;  /* 0xffffffff00047882 */ /* 0x000fe20000000000 */
[----:B------:R-:W-:Y:S02]  /*2bb60*/  SEL R2, R32, RZ, !P1 ;  /* 0x000000ff20027207 */ /* 0x000fe40004800000 */
[----:B------:R-:W-:Y:S05]  /*2bb70*/  BRA.DIV UR4, `(.L_x_2945) ;  /* 0x0000008604387947 */ /* 0x000fea000b800000 */
[----:B------:R-:W1:Y:S02]  /*2bb80*/  S2R R7, SR_TID.X ;  /* 0x0000000000077919 */ /* 0x000e640000002100 */
[----:B-1----:R-:W-:-:S04]  /*2bb90*/  SHF.R.U32.HI R7, RZ, 0x5, R7 ;  /* 0x00000005ff077819 */ /* 0x002fc80000011607 */
[----:B------:R-:W-:-:S05]  /*2bba0*/  LOP3.LUT R7, R7, 0x3, RZ, 0xc0, !PT ;  /* 0x0000000307077812 */ /* 0x000fca00078ec0ff */
[----:B------:R1:W2:Y:S02]  /*2bbb0*/  SHFL.IDX PT, R14, R7, RZ, 0x1f ;  /* 0x00001fff070e7589 */ /* 0x0002a400000e0000 */
.L_x_3154:
[----:B--2---:R-:W-:Y:S02]  /*2bbc0*/  ISETP.NE.AND P0, PT, R14, RZ, PT ;  /* 0x000000ff0e00720c */ /* 0x004fe40003f05270 */
[----:B------:R-:W-:-:S11]  /*2bbd0*/  PLOP3.LUT P6, PT, PT, PT, PT, 0x8, 0x0 ;  /* 0x000000000000781c */ /* 0x000fd60003fce170 */
[----:B------:R-:W-:Y:S05]  /*2bbe0*/  @P0 BRA `(.L_x_2946) ;  /* 0x00000000000c0947 */ /* 0x000fea0003800000 */
[----:B------:R-:W-:-:S03]  /*2bbf0*/  UMOV UR4, 0xffffffff ;  /* 0xffffffff00047882 */ /* 0x000fc60000000000 */
[----:B------:R-:W-:Y:S05]  /*2bc00*/  BRA.DIV UR4, `(.L_x_2947) ;  /* 0x0000008604487947 */ /* 0x000fea000b800000 */
[----:B------:R-:W-:-:S13]  /*2bc10*/  ELECT P6, URZ, PT ;  /* 0x00000000003f782f */ /* 0x000fda00038c0000 */
.L_x_2946:
[----:B-1----:R-:W2:Y:S01]  /*2bc20*/  LDL R7, [R1+0x2c] ;  /* 0x00002c0001077983 */ /* 0x002ea20000100800 */
[----:B------:R-:W-:Y:S01]  /*2bc30*/  BSSY B1, `(.L_x_2948) ;  /* 0x0000008000017945 */ /* 0x000fe20003800000 */
[----:B--2---:R-:W-:-:S05]  /*2bc40*/  VIADD R7, R7, 0x1 ;  /* 0x0000000107077836 */ /* 0x004fca0000000000 */
[----:B------:R-:W-:-:S04]  /*2bc50*/  LEA.HI R8, R7, R7, RZ, 0x1 ;  /* 0x0000000707087211 */ /* 0x000fc800078f08ff */
[----:B------:R-:W-:-:S05]  /*2bc60*/  LOP3.LUT R8, R8, 0xfffffffe, RZ, 0xc0, !PT ;  /* 0xfffffffe08087812 */ /* 0x000fca00078ec0ff */
[----:B------:R-:W-:-:S05]  /*2bc70*/  IMAD.IADD R7, R7, 0x1, -R8 ;  /* 0x0000000107077824 */ /* 0x000fca00078e0a08 */
[----:B------:R-:W-:-:S04]  /*2bc80*/  SHF.L.U32 R7, R7, 0x1f, RZ ;  /* 0x0000001f07077819 */ /* 0x000fc800000006ff */
[----:B------:R-:W1:Y:S02]  /*2bc90*/  SYNCS.PHASECHK.TRANS64.TRYWAIT P0, [R16+URZ+0x38820], R7 ;  /* 0x03882007100075a7 */ /* 0x000e64000800017f */
[----:B-1----:R-:W-:Y:S05]  /*2bca0*/  @!P0 BRA `(.L_x_2949) ;  /* 0x0000008400408947 */ /* 0x002fea0003800000 */
.L_x_3157:
[----:B------:R-:W-:Y:S05]  /*2bcb0*/  BSYNC B1 ;  /* 0x0000000000017941 */ /* 0x000fea0003800000 */
.L_x_2948:
[----:B------:R-:W-:Y:S04]  /*2bcc0*/  BSSY B1, `(.L_x_2950) ;  /* 0x00000ab000017945 */ /* 0x000fe80003800000 */
[----:B------:R-:W-:Y:S05]  /*2bcd0*/  @!P6 BRA `(.L_x_2951) ;  /* 0x0000000800a4e947 */ /* 0x000fea0003800000 */
[----:B0-----:R-:W-:Y:S01]  /*2bce0*/  LEA R11, R28, R16, 0x3 ;  /* 0x000000101c0b7211 */ /* 0x001fe200078e18ff */
[----:B------:R-:W0:Y:S01]  /*2bcf0*/  S2R R8, SR_TID.X ;  /* 0x0000000000087919 */ /* 0x000e220000002100 */
[----:B------:R-:W-:Y:S01]  /*2bd00*/  SHF.L.U32 R10, R30, 0x1f, RZ ;  /* 0x0000001f1e0a7819 */ /* 0x000fe200000006ff */
[----:B------:R-:W-:Y:S03]  /*2bd10*/  BSSY B2, `(.L_x_2952) ;  /* 0x0000005000027945 */ /* 0x000fe60003800000 */
[----:B------:R-:W2:Y:S01]  /*2bd20*/  SYNCS.PHASECHK.TRANS64.TRYWAIT P0, [R11+URZ+0x388a0], R10 ;  /* 0x0388a00a0b0075a7 */ /* 0x000ea2000800017f */
[----:B0-----:R-:W-:-:S04]  /*2bd30*/  LOP3.LUT R8, R8, 0x7f, RZ, 0xc0, !PT ;  /* 0x0000007f08087812 */ /* 0x001fc800078ec0ff */
[----:B------:R-:W-:Y:S01]  /*2bd40*/  ISETP.NE.AND P1, PT, R8, RZ, PT ;  /* 0x000000ff0800720c */ /* 0x000fe20003f25270 */
[----:B--2---:R-:W-:-:S12]  /*2bd50*/  @!P0 BRA `(.L_x_2953) ;  /* 0x0000008400288947 */ /* 0x004fd80003800000 */
.L_x_3158:
[----:B------:R-:W-:Y:S05]  /*2bd60*/  BSYNC B2 ;  /* 0x0000000000027941 */ /* 0x000fea0003800000 */
.L_x_2952:
[----:B------:R-:W-:Y:S04]  /*2bd70*/  BSSY B2, `(.L_x_2954) ;  /* 0x0000009000027945 */ /* 0x000fe80003800000 */
[----:B------:R-:W-:Y:S05]  /*2bd80*/  @P1 BRA `(.L_x_2955) ;  /* 0x00000000001c1947 */ /* 0x000fea0003800000 */
[----:B------:R-:W2:Y:S01]  /*2bd90*/  S2R R8, SR_TID.X ;  /* 0x0000000000087919 */ /* 0x000ea20000002100 */
[----:B-1----:R-:W-:-:S04]  /*2bda0*/  IMAD.MOV.U32 R7, RZ, RZ, 0xa000 ;  /* 0x0000a000ff077424 */ /* 0x002fc800078e00ff */
[----:B------:R3:W-:Y:S01]  /*2bdb0*/  SYNCS.ARRIVE.TRANS64 RZ, [R11+URZ+0x38890], R7 ;  /* 0x038890070bff79a7 */ /* 0x0007e2000800003f */
[----:B--2---:R-:W-:-:S04]  /*2bdc0*/  LOP3.LUT R8, R8, 0x1f, RZ, 0xc0, !PT ;  /* 0x0000001f08087812 */ /* 0x004fc800078ec0ff */
[----:B------:R-:W-:-:S13]  /*2bdd0*/  ISETP.NE.AND P0, PT, R8, RZ, PT ;  /* 0x000000ff0800720c */ /* 0x000fda0003f05270 */
[----:B---3--:R-:W-:Y:S05]  /*2bde0*/  @!P0 BRA `(.L_x_2955) ;  /* 0x0000000000048947 */ /* 0x008fea0003800000 */
[----:B------:R-:W-:Y:S01]  /*2bdf0*/  BPT.TRAP 0x1 ;  /* 0x000000040000795c */ /* 0x000fe20000300000 */
.L_x_2955:
[----:B------:R-:W-:Y:S05]  /*2be00*/  BSYNC B2 ;  /* 0x0000000000027941 */ /* 0x000fea0003800000 */
.L_x_2954:
[----:B-1----:R-:W-:Y:S01]  /*2be10*/  IMAD.MOV.U32 R7, RZ, RZ, RZ ;  /* 0x000000ffff077224 */ /* 0x002fe200078e00ff */
[----:B------:R-:W-:Y:S01]  /*2be20*/  UIADD3 UR4, UP0, UR38, 0x570, URZ ;  /* 0x0000057026047890 */ /* 0x000fe2000ff1e03f */
[----:B------:R-:W-:Y:S01]  /*2be30*/  IMAD R8, R3, 0x50, R0 ;  /* 0x0000005003087824 */ /* 0x000fe200078e0200 */
[----:B------:R-:W-:Y:S01]  /*2be40*/  PLOP3.LUT P0, PT, PT, PT, PT, 0x80, 0x0 ;  /* 0x000000000000781c */ /* 0x000fe20003f0f070 */
[----:B------:R-:W-:Y:S01]  /*2be50*/  IMAD R9, R28, 0xa000, R16 ;  /* 0x0000a0001c097824 */ /* 0x000fe200078e0210 */
[----:B------:R-:W-:Y:S01]  /*2be60*/  R2UR UR10, R7 ;  /* 0x00000000070a72ca */ /* 0x000fe200000e0000 */
[----:B------:R-:W-:Y:S01]  /*2be70*/  VIADD R8, R8, 0xffffffb0 ;  /* 0xffffffb008087836 */ /* 0x000fe20000000000 */
[----:B------:R-:W-:Y:S01]  /*2be80*/  IADD3 R7, R11, 0x38890, RZ ;  /* 0x000388900b077810 */ /* 0x000fe20007ffe0ff */
[----:B------:R-:W-:Y:S01]  /*2be90*/  VIADD R12, R9, 0x24400 ;  /* 0x00024400090c7836 */ /* 0x000fe20000000000 */
[----:B------:R-:W-:Y:S01]  /*2bea0*/  UIADD3.X UR5, URZ, UR39, URZ, UP0, !UPT ;  /* 0x000000273f057290 */ /* 0x000fe200087fe43f */
[----:B------:R-:W-:Y:S01]  /*2beb0*/  UMOV UR6, 0x0 ;  /* 0x0000000000067882 */ /* 0x000fe20000000000 */
[----:B------:R-:W-:-:S10]  /*2bec0*/  UMOV UR7, 0x12f00000 ;  /* 0x12f0000000077882 */ /* 0x000fd40000000000 */
.L_x_2956:
        /* <DEDUP_REMOVED lines=16> */
.L_x_2957:
        /* <DEDUP_REMOVED lines=16> */
.L_x_2958:
        /* <DEDUP_REMOVED lines=16> */
.L_x_2959:
        /* <DEDUP_REMOVED lines=13> */
.L_x_3159:
[----:B------:R-:W-:Y:S05]  /*2c2a0*/  BSYNC B2 ;  /* 0x0000000000027941 */ /* 0x000fea0003800000 */
.L_x_2960:
[----:B------:R-:W-:Y:S01]  /*2c2b0*/  BSSY B2, `(.L_x_2962) ;  /* 0x000000b000027945 */ /* 0x000fe20003800000 */
[----:B------:R-:W-:Y:S01]  /*2c2c0*/  MOV R12, 0x0 ;  /* 0x00000000000c7802 */ /* 0x000fe20000000f00 */
[----:B------:R-:W-:Y:S02]  /*2c2d0*/  IMAD.MOV.U32 R13, RZ, RZ, 0x12f00000 ;  /* 0x12f00000ff0d7424 */ /* 0x000fe400078e00ff */
[----:B------:R-:W-:Y:S05]  /*2c2e0*/  @P1 BRA `(.L_x_2963) ;  /* 0x00000000001c1947 */ /* 0x000fea0003800000 */
[----:B01----:R-:W0:Y:S01]  /*2c2f0*/  S2R R10, SR_TID.X ;  /* 0x00000000000a7919 */ /* 0x003e220000002100 */
[----:B------:R-:W-:-:S04]  /*2c300*/  IMAD.MOV.U32 R7, RZ, RZ, 0xa000 ;  /* 0x0000a000ff077424 */ /* 0x000fc800078e00ff */
[----:B------:R2:W-:Y:S01]  /*2c310*/  SYNCS.ARRIVE.TRANS64 RZ, [R11+URZ+0x388b0], R7 ;  /* 0x0388b0070bff79a7 */ /* 0x0005e2000800003f */
[----:B0-----:R-:W-:-:S04]  /*2c320*/  LOP3.LUT R10, R10, 0x1f, RZ, 0xc0, !PT ;  /* 0x0000001f0a0a7812 */ /* 0x001fc800078ec0ff */
[----:B------:R-:W-:-:S13]  /*2c330*/  ISETP.NE.AND P0, PT, R10, RZ, PT ;  /* 0x000000ff0a00720c */ /* 0x000fda0003f05270 */
[----:B--2---:R-:W-:Y:S05]  /*2c340*/  @!P0 BRA `(.L_x_2963) ;  /* 0x0000000000048947 */ /* 0x004fea0003800000 */
[----:B------:R-:W-:Y:S01]  /*2c350*/  BPT.TRAP 0x1 ;  /* 0x000000040000795c */ /* 0x000fe20000300000 */
.L_x_2963:
[----:B------:R-:W-:Y:S05]  /*2c360*/  BSYNC B2 ;  /* 0x0000000000027941 */ /* 0x000fea0003800000 */
.L_x_2962:
[----:B------:R-:W-:Y:S01]  /*2c370*/  R2UR UR6, R12 ;  /* 0x000000000c0672ca */ /* 0x000fe200000e0000 */
[----:B------:R-:W-:Y:S01]  /*2c380*/  IMAD.MOV.U32 R7, RZ, RZ, RZ ;  /* 0x000000ffff077224 */ /* 0x000fe200078e00ff */
[----:B------:R-:W-:Y:S01]  /*2c390*/  R2UR UR7, R13 ;  /* 0x000000000d0772ca */ /* 0x000fe200000e0000 */
[----:B------:R-:W-:Y:S01]  /*2c3a0*/  UIADD3 UR4, UP0, UR38, 0x670, URZ ;  /* 0x0000067026047890 */ /* 0x000fe2000ff1e03f */
[----:B------:R-:W-:Y:S02]  /*2c3b0*/  PLOP3.LUT P0, PT, PT, PT, PT, 0x80, 0x0 ;  /* 0x000000000000781c */ /* 0x000fe40003f0f070 */
[----:B------:R-:W-:Y:S01]  /*2c3c0*/  R2UR UR10, R7 ;  /* 0x00000000070a72ca */ /* 0x000fe200000e0000 */
[----:B------:R-:W-:Y:S01]  /*2c3d0*/  VIADD R7, R9, 0x400 ;  /* 0x0000040009077836 */ /* 0x000fe20000000000 */
[----:B01----:R-:W-:Y:S01]  /*2c3e0*/  IADD3 R11, R11, 0x388b0, RZ ;  /* 0x000388b00b0b7810 */ /* 0x003fe20007ffe0ff */
[----:B------:R-:W-:-:S12]  /*2c3f0*/  UIADD3.X UR5, URZ, UR39, URZ, UP0, !UPT ;  /* 0x000000273f057290 */ /* 0x000fd800087fe43f */
.L_x_2964:
        /* <DEDUP_REMOVED lines=15> */
.L_x_2965:
        /* <DEDUP_REMOVED lines=15> */
.L_x_2966:
        /* <DEDUP_REMOVED lines=15> */
.L_x_2967:
        /* <DEDUP_REMOVED lines=9> */
[----:B--2---:R-:W-:Y:S05]  /*2c760*/  @P0 BRA.U.ANY `(.L_x_2967) ;  /* 0xfffffffd00d80947 */ /* 0x004fea000393ffff */
.L_x_2951:
[----:B------:R-:W-:Y:S05]  /*2c770*/  BSYNC B1 ;  /* 0x0000000000017941 */ /* 0x000fea0003800000 */
.L_x_2950:
[----:B0-----:R-:W-:Y:S01]  /*2c780*/  VIADD R11, R3, 0xfffffffe ;  /* 0xfffffffe030b7836 */ /* 0x001fe20000000000 */
        /* <DEDUP_REMOVED lines=8> */
.L_x_2986:
[----:B------:R-:W-:Y:S05]  /*2c810*/  YIELD ;  /* 0x0000000000007946 */ /* 0x000fea0003800000 */
[----:B------:R-:W-:Y:S04]  /*2c820*/  BSSY B1, `(.L_x_2968) ;  /* 0x00000aa000017945 */ /* 0x000fe80003800000 */
[----:B------:R-:W-:Y:S05]  /*2c830*/  @!P6 BRA `(.L_x_2969) ;  /* 0x0000000800a0e947 */ /* 0x000fea0003800000 */
[----:B------:R-:W-:Y:S01]  /*2c840*/  IMAD R10, R28, 0x8, R16 ;  /* 0x000000081c0a7824 */ /* 0x000fe200078e0210 */
[----:B------:R-:W-:Y:S01]  /*2c850*/  SHF.L.U32 R9, R30, 0x1f, RZ ;  /* 0x0000001f1e097819 */ /* 0x000fe200000006ff */
[----:B------:R-:W0:Y:S01]  /*2c860*/  S2R R3, SR_TID.X ;  /* 0x0000000000037919 */ /* 0x000e220000002100 */
[----:B------:R-:W-:Y:S02]  /*2c870*/  BSSY B2, `(.L_x_2970) ;  /* 0x0000005000027945 */ /* 0x000fe40003800000 */
[----:B------:R-:W2:Y:S01]  /*2c880*/  SYNCS.PHASECHK.TRANS64.TRYWAIT P1, [R10+URZ+0x388a0], R9 ;  /* 0x0388a0090a0075a7 */ /* 0x000ea2000802017f */
[----:B0-----:R-:W-:-:S04]  /*2c890*/  LOP3.LUT R3, R3, 0x7f, RZ, 0xc0, !PT ;  /* 0x0000007f03037812 */ /* 0x001fc800078ec0ff */
[----:B------:R-:W-:Y:S01]  /*2c8a0*/  ISETP.NE.AND P2, PT, R3, RZ, PT ;  /* 0x000000ff0300720c */ /* 0x000fe20003f45270 */
[----:B--2---:R-:W-:-:S12]  /*2c8b0*/  @!P1 BRA `(.L_x_2971) ;  /* 0x0000007800789947 */ /* 0x004fd80003800000 */
.L_x_3160:
[----:B------:R-:W-:Y:S05]  /*2c8c0*/  BSYNC B2 ;  /* 0x0000000000027941 */ /* 0x000fea0003800000 */
.L_x_2970:
[----:B------:R-:W-:Y:S04]  /*2c8d0*/  BSSY B2, `(.L_x_2972) ;  /* 0x0000009000027945 */ /* 0x000fe80003800000 */
[----:B------:R-:W-:Y:S05]  /*2c8e0*/  @P2 BRA `(.L_x_2973) ;  /* 0x00000000001c2947 */ /* 0x000fea0003800000 */
[----:B-1----:R-:W1:Y:S01]  /*2c8f0*/  S2R R7, SR_TID.X ;  /* 0x0000000000077919 */ /* 0x002e620000002100 */
[----:B------:R-:W-:-:S04]  /*2c900*/  MOV R3, 0xa000 ;  /* 0x0000a00000037802 */ /* 0x000fc80000000f00 */
[----:B------:R2:W-:Y:S01]  /*2c910*/  SYNCS.ARRIVE.TRANS64 RZ, [R10+URZ+0x38890], R3 ;  /* 0x038890030aff79a7 */ /* 0x0005e2000800003f */
[----:B-1----:R-:W-:-:S04]  /*2c920*/  LOP3.LUT R7, R7, 0x1f, RZ, 0xc0, !PT ;  /* 0x0000001f07077812 */ /* 0x002fc800078ec0ff */
[----:B------:R-:W-:-:S13]  /*2c930*/  ISETP.NE.AND P1, PT, R7, RZ, PT ;  /* 0x000000ff0700720c */ /* 0x000fda0003f25270 */
[----:B--2---:R-:W-:Y:S05]  /*2c940*/  @!P1 BRA `(.L_x_2973) ;  /* 0x0000000000049947 */ /* 0x004fea0003800000 */
[----:B------:R-:W-:Y:S01]  /*2c950*/  BPT.TRAP 0x1 ;  /* 0x000000040000795c */ /* 0x000fe20000300000 */
.L_x_2973:
[----:B------:R-:W-:Y:S05]  /*2c960*/  BSYNC B2 ;  /* 0x0000000000027941 */ /* 0x000fea0003800000 */
.L_x_2972:
[----:B------:R-:W-:Y:S01]  /*2c970*/  IMAD.MOV.U32 R14, RZ, RZ, RZ ;  /* 0x000000ffff0e7224 */ /* 0x000fe200078e00ff */
[----:B------:R-:W-:Y:S01]  /*2c980*/  UIADD3 UR4, UP0, UR38, 0x570, URZ ;  /* 0x0000057026047890 */ /* 0x000fe2000ff1e03f */
[----:B------:R-:W-:Y:S01]  /*2c990*/  IMAD R8, R28, 0xa000, R16 ;  /* 0x0000a0001c087824 */ /* 0x000fe200078e0210 */
[----:B------:R-:W-:Y:S01]  /*2c9a0*/  PLOP3.LUT P1, PT, PT, PT, PT, 0x80, 0x0 ;  /* 0x000000000000781c */ /* 0x000fe20003f2f070 */
[----:B-1----:R-:W-:Y:S01]  /*2c9b0*/  IMAD R7, R11, 0x50, R0 ;  /* 0x000000500b077824 */ /* 0x002fe200078e0200 */
[----:B------:R-:W-:Y:S01]  /*2c9c0*/  R2UR UR10, R14 ;  /* 0x000000000e0a72ca */ /* 0x000fe200000e0000 */
[----:B------:R-:W-:Y:S01]  /*2c9d0*/  VIADD R3, R10, 0x38890 ;  /* 0x000388900a037836 */ /* 0x000fe20000000000 */
[----:B------:R-:W-:Y:S01]  /*2c9e0*/  UIADD3.X UR5, URZ, UR39, URZ, UP0, !UPT ;  /* 0x000000273f057290 */ /* 0x000fe200087fe43f */
[----:B------:R-:W-:Y:S01]  /*2c9f0*/  VIADD R12, R8, 0x24400 ;  /* 0x00024400080c7836 */ /* 0x000fe20000000000 */
[----:B------:R-:W-:Y:S01]  /*2ca00*/  UMOV UR6, 0x0 ;  /* 0x0000000000067882 */ /* 0x000fe20000000000 */
[----:B------:R-:W-:-:S10]  /*2ca10*/  UMOV UR7, 0x12f00000 ;  /* 0x12f0000000077882 */ /* 0x000fd40000000000 */
.L_x_2974:
        /* <DEDUP_REMOVED lines=11> */
[----:B------:R-:W-:Y:S01]  /*2cad0*/  UMOV UR6, 0x0 ;  /* 0x0000000000067882 */ /* 0x000fe20000000000 */
[----:B------:R-:W-:Y:S01]  /*2cae0*/  PLOP3.LUT P1, PT, PT, PT, PT, 0x80, 0x0 ;  /* 0x000000000000781c */ /* 0x000fe20003f2f070 */
[----:B------:R-:W-:Y:S01]  /*2caf0*/  UMOV UR7, 0x12f00000 ;  /* 0x12f0000000077882 */ /* 0x000fe20000000000 */
[----:B------:R-:W-:Y:S01]  /*2cb00*/  R2UR UR10, R12 ;  /* 0x000000000c0a72ca */ /* 0x000fe200000e0000 */
[----:B------:R-:W-:-:S14]  /*2cb10*/  VIADD R12, R8, 0x26c00 ;  /* 0x00026c00080c7836 */ /* 0x000fdc0000000000 */
.L_x_2975:
        /* <DEDUP_REMOVED lines=16> */
.L_x_2976:
        /* <DEDUP_REMOVED lines=16> */
.L_x_2977:
        /* <DEDUP_REMOVED lines=13> */
.L_x_3161:
[----:B------:R-:W-:Y:S05]  /*2cdf0*/  BSYNC B2 ;  /* 0x0000000000027941 */ /* 0x000fea0003800000 */
.L_x_2978:
[----:B------:R-:W-:Y:S01]  /*2ce00*/  BSSY B2, `(.L_x_2980) ;  /* 0x000000b000027945 */ /* 0x000fe20003800000 */
[----:B------:R-:W-:Y:S02]  /*2ce10*/  IMAD.MOV.U32 R12, RZ, RZ, 0x0 ;  /* 0x00000000ff0c7424 */ /* 0x000fe400078e00ff */
[----:B------:R-:W-:Y:S01]  /*2ce20*/  IMAD.MOV.U32 R13, RZ, RZ, 0x12f00000 ;  /* 0x12f00000ff0d7424 */ /* 0x000fe200078e00ff */
[----:B------:R-:W-:Y:S06]  /*2ce30*/  @P2 BRA `(.L_x_2981) ;  /* 0x00000000001c2947 */ /* 0x000fec0003800000 */
[----:B01----:R-:W0:Y:S01]  /*2ce40*/  S2R R9, SR_TID.X ;  /* 0x0000000000097919 */ /* 0x003e220000002100 */
[----:B------:R-:W-:-:S04]  /*2ce50*/  MOV R3, 0xa000 ;  /* 0x0000a00000037802 */ /* 0x000fc80000000f00 */
[----:B------:R2:W-:Y:S01]  /*2ce60*/  SYNCS.ARRIVE.TRANS64 RZ, [R10+URZ+0x388b0], R3 ;  /* 0x0388b0030aff79a7 */ /* 0x0005e2000800003f */
[----:B0-----:R-:W-:-:S04]  /*2ce70*/  LOP3.LUT R9, R9, 0x1f, RZ, 0xc0, !PT ;  /* 0x0000001f09097812 */ /* 0x001fc800078ec0ff */
[----:B------:R-:W-:-:S13]  /*2ce80*/  ISETP.NE.AND P1, PT, R9, RZ, PT ;  /* 0x000000ff0900720c */ /* 0x000fda0003f25270 */
[----:B--2---:R-:W-:Y:S05]  /*2ce90*/  @!P1 BRA `(.L_x_2981) ;  /* 0x0000000000049947 */ /* 0x004fea0003800000 */
[----:B------:R-:W-:Y:S01]  /*2cea0*/  BPT.TRAP 0x1 ;  /* 0x000000040000795c */ /* 0x000fe20000300000 */
.L_x_2981:
[----:B------:R-:W-:Y:S05]  /*2ceb0*/  BSYNC B2 ;  /* 0x0000000000027941 */ /* 0x000fea0003800000 */
.L_x_2980:
[----:B------:R-:W-:Y:S01]  /*2cec0*/  R2UR UR10, R14 ;  /* 0x000000000e0a72ca */ /* 0x000fe200000e0000 */
[----:B------:R-:W-:Y:S01]  /*2ced0*/  UIADD3 UR4, UP0, UR38, 0x670, URZ ;  /* 0x0000067026047890 */ /* 0x000fe2000ff1e03f */
[----:B------:R-:W-:Y:S01]  /*2cee0*/  R2UR UR6, R12 ;  /* 0x000000000c0672ca */ /* 0x000fe200000e0000 */
[----:B01----:R-:W-:Y:S01]  /*2cef0*/  VIADD R10, R10, 0x388b0 ;  /* 0x000388b00a0a7836 */ /* 0x003fe20000000000 */
[----:B------:R-:W-:Y:S01]  /*2cf00*/  R2UR UR7, R13 ;  /* 0x000000000d0772ca */ /* 0x000fe200000e0000 */
[----:B------:R-:W-:Y:S01]  /*2cf10*/  VIADD R3, R8, 0x400 ;  /* 0x0000040008037836 */ /* 0x000fe20000000000 */
[----:B------:R-:W-:Y:S01]  /*2cf20*/  PLOP3.LUT P1, PT, PT, PT, PT, 0x80, 0x0 ;  /* 0x000000000000781c */ /* 0x000fe20003f2f070 */
[----:B------:R-:W-:-:S12]  /*2cf30*/  UIADD3.X UR5, URZ, UR39, URZ, UP0, !UPT ;  /* 0x000000273f057290 */ /* 0x000fd800087fe43f */
.L_x_2982:
        /* <DEDUP_REMOVED lines=11> */
[----:B------:R-:W-:Y:S02]  /*2cff0*/  R2UR UR6, R12 ;  /* 0x000000000c0672ca */ /* 0x000fe400000e0000 */
[----:B------:R-:W-:Y:S02]  /*2d000*/  R2UR UR7, R13 ;  /* 0x000000000d0772ca */ /* 0x000fe400000e0000 */
[----:B------:R-:W-:Y:S02]  /*2d010*/  R2UR UR10, R9 ;  /* 0x00000000090a72ca */ /* 0x000fe400000e0000 */
[----:B------:R-:W-:Y:S02]  /*2d020*/  PLOP3.LUT P1, PT, PT, PT, PT, 0x80, 0x0 ;  /* 0x000000000000781c */ /* 0x000fe40003f2f070 */
[----:B------:R-:W-:-:S11]  /*2d030*/  IADD3 R3, R8, 0x2c00, RZ ;  /* 0x00002c0008037810 */ /* 0x000fd60007ffe0ff */
.L_x_2983:
        /* <DEDUP_REMOVED lines=15> */
.L_x_2984:
        /* <DEDUP_REMOVED lines=15> */
.L_x_2985:
        /* <DEDUP_REMOVED lines=10> */
.L_x_2969:
[----:B------:R-:W-:Y:S05]  /*2d2c0*/  BSYNC B1 ;  /* 0x0000000000017941 */ /* 0x000fea0003800000 */
.L_x_2968:
[C---:B------:R-:W-:Y:S01]  /*2d2d0*/  ISETP.GT.AND P2, PT, R11.reuse, R6, PT ;  /* 0x000000060b00720c */ /* 0x040fe20003f44270 */
[----:B------:R-:W-:Y:S01]  /*2d2e0*/  VIADD R28, R28, 0x1 ;  /* 0x000000011c1c7836 */ /* 0x000fe20000000000 */
[----:B------:R-:W-:-:S04]  /*2d2f0*/  IADD3 R11, R11, -0x1, RZ ;  /* 0xffffffff0b0b7810 */ /* 0x000fc80007ffe0ff */
[----:B------:R-:W-:-:S04]  /*2d300*/  ISETP.NE.AND P1, PT, R28, 0x2, PT ;  /* 0x000000021c00780c */ /* 0x000fc80003f25270 */
[----:B------:R-:W-:Y:S02]  /*2d310*/  SEL R3, RZ, 0x1, P1 ;  /* 0x00000001ff037807 */ /* 0x000fe40000800000 */
[----:B------:R-:W-:Y:S02]  /*2d320*/  SEL R28, R28, RZ, P1 ;  /* 0x000000ff1c1c7207 */ /* 0x000fe40000800000 */
[----:B------:R-:W-:Y:S01]  /*2d330*/  LOP3.LUT R30, R30, R3, RZ, 0x3c, !PT ;  /* 0x000000031e1e7212 */ /* 0x000fe200078e3cff */
[----:B------:R-:W-:Y:S06]  /*2d340*/  @P2 BRA `(.L_x_2986) ;  /* 0xfffffff400302947 */ /* 0x000fec000383ffff */
.L_x_2944:
[----:B------:R-:W-:Y:S05]  /*2d350*/  BSYNC B0 ;  /* 0x0000000000007941 */ /* 0x000fea0003800000 */
.L_x_2943:
[----:B------:R-:W2:Y:S01]  /*2d360*/  LDC R0, c[0x0][0x448] ;  /* 0x00011200ff007b82 */ /* 0x000ea20000000800 */
[----:B------:R-:W-:Y:S01]  /*2d370*/  LEA R2, R25, 0x7f, 0x7 ;  /* 0x0000007f19027811 */ /* 0x000fe200078e38ff */
[----:B------:R-:W-:Y:S06]  /*2d380*/  @!P0 WARPSYNC.ALL ;  /* 0x0000000000008948 */ /* 0x000fec0003800000 */
[----:B------:R-:W-:Y:S01]  /*2d390*/  @!P0 BAR.SYNC.DEFER_BLOCKING 0xc, 0x180 ;  /* 0x0306000000008b1d */ /* 0x000fe20000010000 */
[----:B------:R-:W-:-:S05]  /*2d3a0*/  ISETP.NE.AND P2, PT, R4, RZ, PT ;  /* 0x000000ff0400720c */ /* 0x000fca0003f45270 */
[----:B------:R-:W-:Y:S08]  /*2d3b0*/  BSSY B0, `(.L_x_2987) ;  /* 0x0000029000007945 */ /* 0x000ff00003800000 */
[----:B------:R-:W3:Y:S01]  /*2d3c0*/  @!P2 LDC R4, c[0x0][0x9f0] ;  /* 0x00027c00ff04ab82 */ /* 0x000ee20000000800 */
[----:B--2---:R-:W-:-:S13]  /*2d3d0*/  ISETP.NE.AND P1, PT, R0, 0x1, PT ;  /* 0x000000010000780c */ /* 0x004fda0003f25270 */
[----:B------:R-:W2:Y:S08]  /*2d3e0*/  @P1 LDC R3, c[0x0][0x44c] ;  /* 0x00011300ff031b82 */ /* 0x000eb00000000800 */
[----:B------:R-:W4:Y:S01]  /*2d3f0*/  @P1 LDC R0, c[0x0][0x450] ;  /* 0x00011400ff001b82 */ /* 0x000f220000000800 */
[----:B--2---:R-:W-:-:S05]  /*2d400*/  @P1 IMAD.HI.U32 R3, R2, R3, RZ ;  /* 0x0000000302031227 */ /* 0x004fca00078e00ff */
[----:B----4-:R-:W-:Y:S01]  /*2d410*/  @P1 SHF.R.U32.HI R2, RZ, R0, R3 ;  /* 0x00000000ff021219 */ /* 0x010fe20000011603 */
[----:B------:R-:W-:-:S04]  /*2d420*/  IMAD.MOV.U32 R0, RZ, RZ, RZ ;  /* 0x000000ffff007224 */ /* 0x000fc800078e00ff */
[----:B------:R-:W-:-:S04]  /*2d430*/  IMAD.IADD R2, R5, 0x1, R2 ;  /* 0x0000000105027824 */ /* 0x000fc800078e0202 */
[----:B------:R-:W-:-:S05]  /*2d440*/  IMAD.HI R2, R2, 0x66666667, RZ ;  /* 0x6666666702027827 */ /* 0x000fca00078e02ff */
[----:B------:R-:W-:-:S04]  /*2d450*/  SHF.R.U32.HI R3, RZ, 0x1f, R2 ;  /* 0x0000001fff037819 */ /* 0x000fc80000011602 */
[----:B------:R-:W-:-:S04]  /*2d460*/  LEA.HI.SX32 R3, R2, R3, 0x1b ;  /* 0x0000000302037211 */ /* 0x000fc800078fdaff */
[----:B------:R-:W-:-:S04]  /*2d470*/  VIMNMX R20, R20, R3, PT ;  /* 0x0000000314147248 */ /* 0x000fc80003fe0100 */
[----:B------:R-:W-:-:S13]  /*2d480*/  ISETP.GE.AND P1, PT, R20, 0x1, PT ;  /* 0x000000011400780c */ /* 0x000fda0003f26270 */
[----:B---3--:R-:W-:Y:S05]  /*2d490*/  @!P1 BRA `(.L_x_2988) ;  /* 0x0000000000689947 */ /* 0x008fea0003800000 */
[-C--:B------:R-:W-:Y:S02]  /*2d4a0*/  IABS R0, R4.reuse ;  /* 0x0000000400007213 */ /* 0x080fe40000000000 */
[----:B------:R-:W-:Y:S02]  /*2d4b0*/  IABS R6, R4 ;  /* 0x0000000400067213 */ /* 0x000fe40000000000 */
[----:B-1----:R-:W1:Y:S03]  /*2d4c0*/  I2F.RP R7, R0 ;  /* 0x0000000000077306 */ /* 0x002e660000209400 */
[----:B------:R-:W-:-:S05]  /*2d4d0*/  IMAD.MOV R6, RZ, RZ, -R6 ;  /* 0x000000ffff067224 */ /* 0x000fca00078e0a06 */
[----:B-1----:R-:W1:Y:S02]  /*2d4e0*/  MUFU.RCP R7, R7 ;  /* 0x0000000700077308 */ /* 0x002e640000001000 */
[----:B-1----:R-:W-:-:S06]  /*2d4f0*/  VIADD R8, R7, 0xffffffe ;  /* 0x0ffffffe07087836 */ /* 0x002fcc0000000000 */
[----:B------:R-:W1:Y:S02]  /*2d500*/  F2I.FTZ.U32.TRUNC.NTZ R3, R8 ;  /* 0x0000000800037305 */ /* 0x000e64000021f000 */
[----:B-1----:R-:W-:-:S05]  /*2d510*/  IADD3 R2, RZ, -R3, RZ ;  /* 0x80000003ff027210 */ /* 0x002fca0007ffe0ff */
        /* <DEDUP_REMOVED lines=10> */
[----:B------:R-:W-:Y:S01]  /*2d5c0*/  @!P1 IMAD.IADD R2, R2, 0x1, -R0 ;  /* 0x0000000102029824 */ /* 0x000fe200078e0a00 */
[----:B------:R-:W-:Y:S02]  /*2d5d0*/  @!P1 IADD3 R5, R5, 0x1, RZ ;  /* 0x0000000105059810 */ /* 0x000fe40007ffe0ff */
[----:B------:R-:W-:Y:S02]  /*2d5e0*/  ISETP.NE.AND P1, PT, R4, RZ, PT ;  /* 0x000000ff0400720c */ /* 0x000fe40003f25270 */
[----:B------:R-:W-:-:S13]  /*2d5f0*/  ISETP.GE.U32.AND P0, PT, R2, R0, PT ;  /* 0x000000000200720c */ /* 0x000fda0003f06070 */
[----:B------:R-:W-:-:S04]  /*2d600*/  @P0 VIADD R5, R5, 0x1 ;  /* 0x0000000105050836 */ /* 0x000fc80000000000 */
[----:B------:R-:W-:-:S04]  /*2d610*/  IMAD.MOV.U32 R0, RZ, RZ, R5 ;  /* 0x000000ffff007224 */ /* 0x000fc800078e0005 */
[----:B------:R-:W-:Y:S01]  /*2d620*/  @!P2 IMAD.MOV R0, RZ, RZ, -R0 ;  /* 0x000000ffff00a224 */ /* 0x000fe200078e0a00 */
[----:B------:R-:W-:-:S07]  /*2d630*/  @!P1 LOP3.LUT R0, RZ, R4, RZ, 0x33, !PT ;  /* 0x00000004ff009212 */ /* 0x000fce00078e33ff */
.L_x_2988:
[----:B------:R-:W-:Y:S05]  /*2d640*/  BSYNC B0 ;  /* 0x0000000000007941 */ /* 0x000fea0003800000 */
.L_x_2987:
[-C--:B------:R-:W-:Y:S01]  /*2d650*/  IMAD R3, R21, R0.reuse, RZ ;  /* 0x0000000015037224 */ /* 0x080fe200078e02ff */
[----:B------:R-:W-:Y:S04]  /*2d660*/  BSSY B7, `(.L_x_2989) ;  /* 0x0000392000077945 */ /* 0x000fe80003800000 */
[----:B------:R-:W-:Y:S01]  /*2d670*/  VIADDMNMX R2, R3, R0, R20, PT ;  /* 0x0000000003027246 */ /* 0x000fe20003800114 */
[----:B------:R2:W-:Y:S03]  /*2d680*/  STL [R1+0xc], R3 ;  /* 0x00000c0301007387 */ /* 0x0005e60000100800 */
[----:B------:R-:W-:Y:S01]  /*2d690*/  ISETP.GT.AND P0, PT, R2, R3, PT ;  /* 0x000000030200720c */ /* 0x000fe20003f04270 */
[----:B------:R2:W-:-:S12]  /*2d6a0*/  STL [R1+0x28], R2 ;  /* 0x0000280201007387 */ /* 0x0005d80000100800 */
[----:B--2---:R-:W-:Y:S05]  /*2d6b0*/  @P0 BRA `(.L_x_2990) ;  /* 0x0000000000480947 */ /* 0x004fea0003800000 */
[----:B------:R-:W2:Y:S02]  /*2d6c0*/  S2R R2, SR_TID.X ;  /* 0x0000000000027919 */ /* 0x000ea40000002100 */
[----:B--2---:R-:W-:-:S04]  /*2d6d0*/  LOP3.LUT R2, R2, 0x7f, RZ, 0xc0, !PT ;  /* 0x0000007f02027812 */ /* 0x004fc800078ec0ff */
[----:B------:R-:W-:-:S13]  /*2d6e0*/  ISETP.NE.AND P0, PT, R2, RZ, PT ;  /* 0x000000ff0200720c */ /* 0x000fda0003f05270 */
[----:B------:R-:W-:Y:S05]  /*2d6f0*/  @P0 BRA `(.L_x_2991) ;  /* 0x0000003800200947 */ /* 0x000fea0003800000 */
[----:B------:R-:W2:Y:S01]  /*2d700*/  S2R R5, SR_LANEID ;  /* 0x0000000000057919 */ /* 0x000ea20000000000 */
[----:B------:R-:W-:Y:S01]  /*2d710*/  VOTEU.ANY UR4, UPT, PT ;  /* 0x0000000000047886 */ /* 0x000fe200038e0100 */
[----:B------:R-:W3:Y:S01]  /*2d720*/  LDC.64 R2, c[0x0][0xc60] ;  /* 0x00031800ff027b82 */ /* 0x000ee20000000a00 */
[----:B------:R-:W2:Y:S01]  /*2d730*/  FLO.U32 R0, UR4 ;  /* 0x0000000400007d00 */ /* 0x000ea200080e0000 */
[----:B------:R-:W-:Y:S01]  /*2d740*/  ULDC.64 UR6, c[0x0][0x208] ;  /* 0x0000820000067ab9 */ /* 0x000fe20000000a00 */
[----:B--2---:R-:W-:-:S06]  /*2d750*/  ISETP.EQ.U32.AND P0, PT, R0, R5, PT ;  /* 0x000000050000720c */ /* 0x004fcc0003f02070 */
[----:B------:R-:W3:Y:S07]  /*2d760*/  POPC R5, UR4 ;  /* 0x0000000400057d09 */ /* 0x000eee0008000000 */
[----:B---3--:R-:W2:Y:S01]  /*2d770*/  @P0 ATOMG.E.ADD.STRONG.GPU PT, R3, desc[UR6][R2.64], R5 ;  /* 0x00000005020309a8 */ /* 0x008ea200081ee1c6 */
[----:B------:R-:W3:Y:S02]  /*2d780*/  S2R R4, SR_LTMASK ;  /* 0x0000000000047919 */ /* 0x000ee40000003900 */
[----:B---3--:R-:W-:-:S04]  /*2d790*/  LOP3.LUT R4, R4, UR4, RZ, 0xc0, !PT ;  /* 0x0000000404047c12 */ /* 0x008fc8000f8ec0ff */
[----:B-1----:R-:W1:Y:S01]  /*2d7a0*/  POPC R7, R4 ;  /* 0x0000000400077309 */ /* 0x002e620000000000 */
[----:B--2---:R-:W1:Y:S02]  /*2d7b0*/  SHFL.IDX PT, R0, R3, R0, 0x1f ;  /* 0x00001f0003007589 */ /* 0x004e6400000e0000 */
[----:B-1----:R-:W-:Y:S01]  /*2d7c0*/  IADD3 R24, R0, UR36, R7 ;  /* 0x0000002400187c10 */ /* 0x002fe2000fffe007 */
[----:B------:R-:W-:Y:S06]  /*2d7d0*/  BRA `(.L_x_2991) ;  /* 0x0000003400e87947 */ /* 0x000fec0003800000 */
.L_x_2990:
        /* <DEDUP_REMOVED lines=8> */
[----:B------:R-:W-:Y:S01]  /*2d860*/  IMAD.U32 R4, RZ, RZ, UR6 ;  /* 0x00000006ff047e24 */ /* 0x000fe2000f8e00ff */
[----:B-1----:R-:W-:Y:S01]  /*2d870*/  MOV R7, UR9 ;  /* 0x0000000900077c02 */ /* 0x002fe20008000f00 */
[----:B------:R-:W1:Y:S01]  /*2d880*/  LDC.64 R2, c[0x4][R2] ;  /* 0x0100000002027b82 */ /* 0x000e620000000a00 */
[----:B------:R-:W-:Y:S01]  /*2d890*/  IMAD.U32 R5, RZ, RZ, UR7 ;  /* 0x00000007ff057e24 */ /* 0x000fe2000f8e00ff */
[----:B------:R-:W-:Y:S01]  /*2d8a0*/  MOV R12, 0x1 ;  /* 0x00000001000c7802 */ /* 0x000fe20000000f00 */
[----:B------:R-:W-:Y:S02]  /*2d8b0*/  IMAD.U32 R6, RZ, RZ, UR8 ;  /* 0x00000008ff067e24 */ /* 0x000fe4000f8e00ff */
[----:B------:R-:W-:-:S02]  /*2d8c0*/  IMAD.U32 R10, RZ, RZ, UR4 ;  /* 0x00000004ff0a7e24 */ /* 0x000fc4000f8e00ff */
[----:B0-----:R-:W-:Y:S02]  /*2d8d0*/  IMAD.U32 R11, RZ, RZ, UR5 ;  /* 0x00000005ff0b7e24 */ /* 0x001fe4000f8e00ff */
[----:B------:R-:W-:Y:S02]  /*2d8e0*/  IMAD.MOV.U32 R8, RZ, RZ, 0x70 ;  /* 0x00000070ff087424 */ /* 0x000fe400078e00ff */
[----:B------:R-:W-:-:S07]  /*2d8f0*/  IMAD.MOV.U32 R13, RZ, RZ, RZ ;  /* 0x000000ffff0d7224 */ /* 0x000fce00078e00ff */
[----:B------:R-:W-:-:S07]  /*2d900*/  LEPC R20, `(.L_x_2993) ;  /* 0x000000001014794e */ /* 0x000fce0000000000 */
[----:B-1----:R-:W-:Y:S05]  /*2d910*/  CALL.ABS.NOINC R2 ;  /* 0x0000000002007343 */ /* 0x002fea0003c00000 */
.L_x_2993:
[----:B------:R-:W-:Y:S05]  /*2d920*/  BSYNC B6 ;  /* 0x0000000000067941 */ /* 0x000fea0003800000 */
.L_x_2992:
        /* <DEDUP_REMOVED lines=8> */
[----:B------:R2:W3:Y:S01]  /*2d9b0*/  LDC.64 R2, c[0x4][R22] ;  /* 0x0100000016027b82 */ /* 0x0004e20000000a00 */
[----:B------:R-:W-:Y:S01]  /*2d9c0*/  IMAD.U32 R4, RZ, RZ, UR6 ;  /* 0x00000006ff047e24 */ /* 0x000fe2000f8e00ff */
[----:B------:R-:W-:Y:S01]  /*2d9d0*/  MOV R5, UR7 ;  /* 0x0000000700057c02 */ /* 0x000fe20008000f00 */
[----:B------:R-:W-:Y:S01]  /*2d9e0*/  IMAD.U32 R6, RZ, RZ, UR8 ;  /* 0x00000008ff067e24 */ /* 0x000fe2000f8e00ff */
[----:B0-----:R-:W-:Y:S01]  /*2d9f0*/  MOV R11, UR5 ;  /* 0x00000005000b7c02 */ /* 0x001fe20008000f00 */
[----:B-1----:R-:W-:Y:S02]  /*2da00*/  IMAD.U32 R7, RZ, RZ, UR9 ;  /* 0x00000009ff077e24 */ /* 0x002fe4000f8e00ff */
[----:B------:R-:W-:-:S02]  /*2da10*/  IMAD.U32 R10, RZ, RZ, UR4 ;  /* 0x00000004ff0a7e24 */ /* 0x000fc4000f8e00ff */
[----:B------:R-:W-:Y:S02]  /*2da20*/  IMAD.MOV.U32 R8, RZ, RZ, 0x70 ;  /* 0x00000070ff087424 */ /* 0x000fe400078e00ff */
[----:B------:R-:W-:Y:S02]  /*2da30*/  IMAD.MOV.U32 R12, RZ, RZ, 0x1 ;  /* 0x00000001ff0c7424 */ /* 0x000fe400078e00ff */
[----:B--2---:R-:W-:-:S07]  /*2da40*/  IMAD.MOV.U32 R13, RZ, RZ, RZ ;  /* 0x000000ffff0d7224 */ /* 0x004fce00078e00ff */
[----:B------:R-:W-:-:S07]  /*2da50*/  LEPC R20, `(.L_x_2996) ;  /* 0x000000001014794e */ /* 0x000fce0000000000 */
[----:B---3--:R-:W-:Y:S05]  /*2da60*/  CALL.ABS.NOINC R2 ;  /* 0x0000000002007343 */ /* 0x008fea0003c00000 */
.L_x_2996:
[----:B------:R0:W1:Y:S01]  /*2da70*/  LDC.64 R2, c[0x4][R22] ;  /* 0x0100000016027b82 */ /* 0x0000620000000a00 */
[----:B------:R-:W-:Y:S01]  /*2da80*/  ULDC.64 UR4, c[0x4][0x138] ;  /* 0x01004e0000047ab9 */ /* 0x000fe20000000a00 */
[----:B------:R-:W-:Y:S01]  /*2da90*/  ULDC.64 UR6, c[0x4][0x140] ;  /* 0x0100500000067ab9 */ /* 0x000fe20000000a00 */
[----:B------:R-:W-:Y:S01]  /*2daa0*/  ULDC.64 UR8, c[0x4][0xa8] ;  /* 0x01002a0000087ab9 */ /* 0x000fe20000000a00 */
[----:B------:R-:W-:Y:S01]  /*2dab0*/  MOV R4, UR4 ;  /* 0x0000000400047c02 */ /* 0x000fe20008000f00 */
[----:B------:R-:W-:Y:S01]  /*2dac0*/  IMAD.U32 R5, RZ, RZ, UR5 ;  /* 0x00000005ff057e24 */ /* 0x000fe2000f8e00ff */
[----:B------:R-:W-:Y:S01]  /*2dad0*/  MOV R10, UR8 ;  /* 0x00000008000a7c02 */ /* 0x000fe20008000f00 */
[----:B------:R-:W-:Y:S01]  /*2dae0*/  IMAD.U32 R6, RZ, RZ, UR6 ;  /* 0x00000006ff067e24 */ /* 0x000fe2000f8e00ff */
[----:B------:R-:W-:Y:S01]  /*2daf0*/  MOV R13, RZ ;  /* 0x000000ff000d7202 */ /* 0x000fe20000000f00 */
[----:B------:R-:W-:Y:S02]  /*2db00*/  IMAD.U32 R7, RZ, RZ, UR7 ;  /* 0x00000007ff077e24 */ /* 0x000fe4000f8e00ff */
[----:B------:R-:W-:-:S02]  /*2db10*/  IMAD.U32 R11, RZ, RZ, UR9 ;  /* 0x00000009ff0b7e24 */ /* 0x000fc4000f8e00ff */
[----:B------:R-:W-:Y:S02]  /*2db20*/  IMAD.MOV.U32 R8, RZ, RZ, 0x70 ;  /* 0x00000070ff087424 */ /* 0x000fe400078e00ff */
[----:B0-----:R-:W-:-:S07]  /*2db30*/  IMAD.MOV.U32 R12, RZ, RZ, 0x1 ;  /* 0x00000001ff0c7424 */ /* 0x001fce00078e00ff */
[----:B------:R-:W-:-:S07]  /*2db40*/  LEPC R20, `(.L_x_2995) ;  /* 0x000000001014794e */ /* 0x000fce0000000000 */
[----:B-1----:R-:W-:Y:S05]  /*2db50*/  CALL.ABS.NOINC R2 ;  /* 0x0000000002007343 */ /* 0x002fea0003c00000 */
.L_x_2995:
[----:B------:R-:W-:Y:S05]  /*2db60*/  BSYNC B6 ;  /* 0x0000000000067941 */ /* 0x000fea0003800000 */
.L_x_2994:
[----:B------:R-:W2:Y:S01]  /*2db70*/  LDL R22, [R1+0x28] ;  /* 0x0000280001167983 */ /* 0x000ea20000100800 */
[----:B------:R-:W-:-:S03]  /*2db80*/  ULDC.64 UR4, c[0x0][0x9f8] ;  /* 0x00027e0000047ab9 */ /* 0x000fc60000000a00 */
[----:B-1----:R-:W3:Y:S01]  /*2db90*/  LDL R7, [R1+0x8] ;  /* 0x0000080001077983 */ /* 0x002ee20000100800 */
        /* <DEDUP_REMOVED lines=25> */
[----:B------:R-:W-:Y:S01]  /*2dd30*/  ISETP.GT.U32.OR P0, PT, R20, 0x4f, P0 ;  /* 0x0000004f1400780c */ /* 0x000fe20000704470 */
[----:B----4-:R-:W-:-:S04]  /*2dd40*/  IMAD.IADD R5, R5, 0x1, R21 ;  /* 0x0000000105057824 */ /* 0x010fc800078e0215 */
[----:B0-----:R-:W-:-:S08]  /*2dd50*/  @P1 IMAD.HI.U32 R7, R5, R4, RZ ;  /* 0x0000000405071227 */ /* 0x001fd000078e00ff */
[----:B------:R-:W0:Y:S01]  /*2dd60*/  @!P0 LDC.64 R2, c[0x0][0x428] ;  /* 0x00010a00ff028b82 */ /* 0x000e220000000a00 */
[----:B------:R-:W-:Y:S02]  /*2dd70*/  MOV R4, R5 ;  /* 0x0000000500047202 */ /* 0x000fe40000000f00 */
[----:B-1----:R-:W-:Y:S02]  /*2dd80*/  @P1 SHF.R.U32.HI R4, RZ, R6, R7 ;  /* 0x00000006ff041219 */ /* 0x002fe40000011607 */
[----:B------:R-:W-:-:S03]  /*2dd90*/  SHF.R.S32.HI R8, RZ, 0x1f, R32 ;  /* 0x0000001fff087819 */ /* 0x000fc60000011420 */
[----:B------:R-:W-:-:S04]  /*2dda0*/  IMAD.MOV R6, RZ, RZ, -R4 ;  /* 0x000000ffff067224 */ /* 0x000fc800078e0a04 */
[----:B------:R-:W-:Y:S01]  /*2ddb0*/  IMAD R0, R0, R6, R5 ;  /* 0x0000000600007224 */ /* 0x000fe200078e0205 */
[--C-:B------:R-:W-:Y:S01]  /*2ddc0*/  @!P0 SHF.R.S32.HI R5, RZ, 0x1f, R4.reuse ;  /* 0x0000001fff058819 */ /* 0x100fe20000011404 */
[-C--:B0-----:R-:W-:Y:S02]  /*2ddd0*/  @!P0 IMAD R6, R8, R2.reuse, RZ ;  /* 0x0000000208068224 */ /* 0x081fe400078e02ff */
[----:B------:R-:W-:-:S04]  /*2dde0*/  @!P0 IMAD.WIDE.U32 R4, R32, R2, R4 ;  /* 0x0000000220048225 */ /* 0x000fc800078e0004 */
[----:B------:R-:W-:Y:S02]  /*2ddf0*/  @!P0 IMAD R6, R32, R3, R6 ;  /* 0x0000000320068224 */ /* 0x000fe400078e0206 */
[----:B------:R-:W0:Y:S02]  /*2de00*/  @!P0 LDC.64 R2, c[0x0][0x418] ;  /* 0x00010600ff028b82 */ /* 0x000e240000000a00 */
[----:B------:R-:W-:Y:S01]  /*2de10*/  @!P0 IMAD.IADD R6, R5, 0x1, R6 ;  /* 0x0000000105068824 */ /* 0x000fe200078e0206 */
[----:B------:R-:W-:Y:S02]  /*2de20*/  MOV R7, UR37 ;  /* 0x0000002500077c02 */ /* 0x000fe40008000f00 */
        /* <DEDUP_REMOVED lines=23> */
.L_x_3164:
[----:B------:R-:W-:Y:S05]  /*2dfa0*/  @!P2 BRA `(.L_x_2998) ;  /* 0x000000000004a947 */ /* 0x000fea0003800000 */
[----:B------:R-:W-:Y:S01]  /*2dfb0*/  BPT.TRAP 0x1 ;  /* 0x000000040000795c */ /* 0x000fe20000300000 */
.L_x_2998:
        /* <DEDUP_REMOVED lines=23> */
.L_x_3165:
[----:B------:R-:W-:Y:S05]  /*2e130*/  BSYNC B0 ;  /* 0x0000000000007941 */ /* 0x000fea0003800000 */
.L_x_2999:
        /* <DEDUP_REMOVED lines=28> */
[----:B------:R-:W-:Y:S01]  /*2e300*/  ULDC.64 UR4, c[0x0][0x208] ;  /* 0x0000820000047ab9 */ /* 0x000fe20000000a00 */
[C---:B------:R-:W-:Y:S01]  /*2e310*/  LOP3.LUT P4, RZ, R18.reuse, 0x8, RZ, 0xc0, !PT ;  /* 0x0000000812ff7812 */ /* 0x040fe2000788c0ff */
[----:B------:R-:W1:Y:S01]  /*2e320*/  SHFL.IDX PT, R2, R6, RZ, 0x181f ;  /* 0x00181fff06027589 */ /* 0x000e6200000e0000 */
[C---:B------:R-:W-:Y:S02]  /*2e330*/  LOP3.LUT P3, RZ, R18.reuse, 0x4, RZ, 0xc0, !PT ;  /* 0x0000000412ff7812 */ /* 0x040fe4000786c0ff */
[----:B------:R-:W-:Y:S01]  /*2e340*/  LOP3.LUT P2, RZ, R18, 0x2, RZ, 0xc0, !PT ;  /* 0x0000000212ff7812 */ /* 0x000fe2000784c0ff */
[----:B------:R-:W-:Y:S01]  /*2e350*/  SHFL.IDX PT, R8, R6, 0x1, 0x181f ;  /* 0x00381f0006087f89 */ /* 0x000fe200000e0000 */
[----:B------:R-:W-:Y:S02]  /*2e360*/  @P0 LEA R9, R7, R16, 0x1 ;  /* 0x0000001007090211 */ /* 0x000fe400078e08ff */
[----:B0-----:R-:W-:-:S05]  /*2e370*/  @P0 LEA R3, P1, R34, R3, 0x1 ;  /* 0x0000000322030211 */ /* 0x001fca00078208ff */
[----:B-1----:R-:W-:Y:S01]  /*2e380*/  @P0 IMAD.X R2, RZ, RZ, R2, P1 ;  /* 0x000000ffff020224 */ /* 0x002fe200008e0602 */
[----:B------:R-:W-:-:S04]  /*2e390*/  ISETP.GE.AND P1, PT, R4, 0x11, PT ;  /* 0x000000110400780c */ /* 0x000fc80003f26270 */
[----:B------:R-:W-:-:S04]  /*2e3a0*/  @P0 LOP3.LUT R3, R3, R2, RZ, 0x3c, !PT ;  /* 0x0000000203030212 */ /* 0x000fc800078e3cff */
[----:B------:R-:W-:-:S04]  /*2e3b0*/  @P0 LOP3.LUT R2, R3, R2, RZ, 0x3c, !PT ;  /* 0x0000000203020212 */ /* 0x000fc800078e3cff */
[----:B------:R-:W-:Y:S01]  /*2e3c0*/  @P0 LOP3.LUT R3, R3, R2, RZ, 0x3c, !PT ;  /* 0x0000000203030212 */ /* 0x000fe200078e3cff */
[----:B------:R-:W-:-:S04]  /*2e3d0*/  @P1 IMAD R21, R7, 0x2, R16 ;  /* 0x0000000207151824 */ /* 0x000fc800078e0210 */
        /* <DEDUP_REMOVED lines=14> */
[----:B------:R-:W-:-:S02]  /*2e4c0*/  @P1 LEA R9, R7, R16, 0x1 ;  /* 0x0000001007091211 */ /* 0x000fc400078e08ff */
        /* <DEDUP_REMOVED lines=18> */
.L_x_3177:
        /* <DEDUP_REMOVED lines=18> */
.L_x_3003:
[----:B------:R-:W-:Y:S05]  /*2e710*/  BSYNC B0 ;  /* 0x0000000000007941 */ /* 0x000fea0003800000 */
.L_x_3002:
[----:B------:R-:W-:Y:S01]  /*2e720*/  NOP ;  /* 0x0000000000007918 */ /* 0x000fe20000000000 */
[----:B------:R-:W-:-:S13]  /*2e730*/  PLOP3.LUT P0, PT, PT, PT, PT, 0x80, 0x0 ;  /* 0x000000000000781c */ /* 0x000fda0003f0f070 */
.L_x_3004:
        /* <DEDUP_REMOVED lines=11> */
.L_x_3005:
        /* <DEDUP_REMOVED lines=17> */
[----:B0-----:R-:W-:Y:S02]  /*2e900*/  VIADD R2, R16, 0x14400 ;  /* 0x0001440010027836 */ /* 0x001fe40000000000 */
[----:B------:R-:W-:-:S03]  /*2e910*/  IMAD.IADD R35, R5, 0x1, R0 ;  /* 0x0000000105237824 */ /* 0x000fc600078e0200 */
[----:B------:R-:W-:-:S13]  /*2e920*/  LOP3.LUT P0, RZ, R2, 0x3ff, RZ, 0xc0, !PT ;  /* 0x000003ff02ff7812 */ /* 0x000fda000780c0ff */
[----:B-1----:R-:W-:Y:S05]  /*2e930*/  @!P0 BRA `(.L_x_3007) ;  /* 0x0000000000408947 */ /* 0x002fea0003800000 */
[----:B------:R-:W-:Y:S01]  /*2e940*/  MOV R2, 0x0 ;  /* 0x0000000000027802 */ /* 0x000fe20000000f00 */
        /* <DEDUP_REMOVED lines=15> */
.L_x_3007:
[----:B------:R-:W-:Y:S05]  /*2ea40*/  BSYNC B6 ;  /* 0x0000000000067941 */ /* 0x000fea0003800000 */
.L_x_3006:
[----:B------:R-:W3:Y:S01]  /*2ea50*/  LDL.LU R20, [R1+0x30] ;  /* 0x0000300001147983 */ /* 0x000ee20000300800 */
[----:B------:R-:W-:Y:S01]  /*2ea60*/  ULDC.64 UR4, c[0x0][0x2d8] ;  /* 0x0000b60000047ab9 */ /* 0x000fe20000000a00 */
[----:B------:R-:W0:Y:S02]  /*2ea70*/  LDC R7, c[0x0][0x448] ;  /* 0x00011200ff077b82 */ /* 0x000e240000000800 */
[----:B------:R-:W4:Y:S04]  /*2ea80*/  LDL.LU.64 R2, [R1+0x20] ;  /* 0x0000200001027983 */ /* 0x000f280000300a00 */
[----:B------:R1:W5:Y:S01]  /*2ea90*/  LDL R9, [R1+0x1c] ;  /* 0x00001c0001097983 */ /* 0x0003620000100800 */
[----:B0-----:R-:W-:-:S13]  /*2eaa0*/  ISETP.NE.AND P0, PT, R7, 0x1, PT ;  /* 0x000000010700780c */ /* 0x001fda0003f05270 */
[----:B------:R-:W0:Y:S01]  /*2eab0*/  @P0 LDC R6, c[0x0][0x44c] ;  /* 0x00011300ff060b82 */ /* 0x000e220000000800 */
[C---:B------:R-:W-:Y:S02]  /*2eac0*/  LOP3.LUT R10, R34.reuse, 0x40, RZ, 0xfc, !PT ;  /* 0x00000040220a7812 */ /* 0x040fe400078efcff */
[----:B--2---:R-:W-:Y:S01]  /*2ead0*/  LOP3.LUT R8, R34, 0x80, RZ, 0xfc, !PT ;  /* 0x0000008022087812 */ /* 0x004fe200078efcff */
[----:B----4-:R-:W-:Y:S02]  /*2eae0*/  IMAD.MOV.U32 R3, RZ, RZ, R35 ;  /* 0x000000ffff037224 */ /* 0x010fe400078e0023 */
        /* <DEDUP_REMOVED lines=14> */
[----:B------:R-:W-:-:S04]  /*2ebd0*/  LOP3.LUT R20, R21, 0x70, R20, 0xf8, !PT ;  /* 0x0000007015147812 */ /* 0x000fc800078ef814 */
[----:B------:R-:W-:-:S05]  /*2ebe0*/  LEA R5, R25, R20, 0x7 ;  /* 0x0000001419057211 */ /* 0x000fca00078e38ff */
        /* <DEDUP_REMOVED lines=20> */
[----:B0-----:R-:W-:Y:S02]  /*2ed30*/  LOP3.LUT R20, R20, 0x7f, RZ, 0xc0, !PT ;  /* 0x0000007f14147812 */ /* 0x001fe400078ec0ff */
[----:B------:R-:W-:Y:S01]  /*2ed40*/  LEA.HI.X R0, R2, UR5, R0, 0x1, P0 ;  /* 0x0000000502007c11 */ /* 0x000fe200080f0c00 */
[----:B------:R-:W-:Y:S01]  /*2ed50*/  UMOV UR5, 0xffffffff ;  /* 0xffffffff00057882 */ /* 0x000fe20000000000 */
[----:B------:R-:W-:-:S02]  /*2ed60*/  ISETP.GE.AND P4, PT, R34, UR4, PT ;  /* 0x0000000422007c0c */ /* 0x000fc4000bf86270 */
[----:B------:R-:W-:Y:S02]  /*2ed70*/  ISETP.GE.AND P3, PT, R10, UR4, PT ;  /* 0x000000040a007c0c */ /* 0x000fe4000bf66270 */
[----:B------:R-:W-:Y:S02]  /*2ed80*/  ISETP.GE.AND P2, PT, R8, UR4, PT ;  /* 0x0000000408007c0c */ /* 0x000fe4000bf46270 */
[----:B------:R-:W-:Y:S02]  /*2ed90*/  ISETP.GE.AND P0, PT, R37, UR4, PT ;  /* 0x0000000425007c0c */ /* 0x000fe4000bf06270 */
[----:B------:R-:W-:Y:S01]  /*2eda0*/  SHF.R.U32.HI R8, RZ, 0x3, R20 ;  /* 0x00000003ff087819 */ /* 0x000fe20000011614 */
[----:B-1----:R-:W-:Y:S10]  /*2edb0*/  BRA.DIV UR5, `(.L_x_3008) ;  /* 0x0000005e057c7947 */ /* 0x002ff4000b800000 */
[----:B------:R-:W0:Y:S01]  /*2edc0*/  SHFL.IDX PT, R3, R4, RZ, 0x181f ;  /* 0x00181fff04037589 */ /* 0x000e2200000e0000 */
[----:B-----5:R-:W-:Y:S01]  /*2edd0*/  IMAD R5, R9, R7, RZ ;  /* 0x0000000709057224 */ /* 0x020fe200078e02ff */
[----:B------:R-:W-:Y:S01]  /*2ede0*/  ULDC.64 UR4, c[0x0][0x208] ;  /* 0x0000820000047ab9 */ /* 0x000fe20000000a00 */
[----:B------:R-:W-:Y:S01]  /*2edf0*/  IMAD R25, R25, 0x80, R8 ;  /* 0x0000008019197824 */ /* 0x000fe200078e0208 */
[----:B------:R-:W1:Y:S04]  /*2ee00*/  SHFL.IDX PT, R2, R0, RZ, 0x181f ;  /* 0x00181fff00027589 */ /* 0x000e6800000e0000 */
[----:B------:R-:W-:Y:S01]  /*2ee10*/  ISETP.GE.AND P1, PT, R25, R5, PT ;  /* 0x000000051900720c */ /* 0x000fe20003f26270 */
[----:B------:R-:W-:-:S12]  /*2ee20*/  SHFL.IDX PT, R14, R4, 0x7, 0x181f ;  /* 0x00f81f00040e7f89 */ /* 0x000fd800000e0000 */
        /* <DEDUP_REMOVED lines=13> */
[----:B------:R-:W-:Y:S01]  /*2ef00*/  @!P1 IMAD.MOV.U32 R2, RZ, RZ, R6 ;  /* 0x000000ffff029224 */ /* 0x000fe200078e0006 */
[----:B------:R-:W-:Y:S01]  /*2ef10*/  IADD3 R6, R25, 0x20, RZ ;  /* 0x0000002019067810 */ /* 0x000fe20007ffe0ff */
        /* <DEDUP_REMOVED lines=65> */
.L_x_3194:
        /* <DEDUP_REMOVED lines=14> */
.L_x_3010:
[----:B------:R-:W-:Y:S05]  /*2f410*/  BSYNC B0 ;  /* 0x0000000000007941 */ /* 0x000fea0003800000 */
.L_x_3009:
[----:B------:R-:W-:Y:S01]  /*2f420*/  NOP ;  /* 0x0000000000007918 */ /* 0x000fe20000000000 */
[----:B------:R-:W-:-:S13]  /*2f430*/  PLOP3.LUT P0, PT, PT, PT, PT, 0x80, 0x0 ;  /* 0x000000000000781c */ /* 0x000fda0003f0f070 */
.L_x_3011:
        /* <DEDUP_REMOVED lines=11> */
[----:B------:R-:W-:-:S05]  /*2f4f0*/  LOP3.LUT R0, R0, 0xfffffffe, RZ, 0xc0, !PT ;  /* 0xfffffffe00007812 */ /* 0x000fca00078ec0ff */
[----:B0-----:R-:W-:Y:S01]  /*2f500*/  IMAD.IADD R3, R3, 0x1, -R0 ;  /* 0x0000000103037824 */ /* 0x001fe200078e0a00 */
[----:B---3--:R-:W-:-:S04]  /*2f510*/  IADD3 R0, R2, -0x2, RZ ;  /* 0xfffffffe02007810 */ /* 0x008fc80007ffe0ff */
[----:B------:R-:W-:Y:S01]  /*2f520*/  SHF.L.U32 R3, R3, 0x1f, RZ ;  /* 0x0000001f03037819 */ /* 0x000fe200000006ff */
[----:B------:R-:W-:Y:S01]  /*2f530*/  NOP ;  /* 0x0000000000007918 */ /* 0x000fe20000000000 */
[----:B------:R0:W-:Y:S01]  /*2f540*/  SYNCS.ARRIVE.TRANS64.A1T0 RZ, [R16+URZ+0x38800], RZ ;  /* 0x038800ff10ff79a7 */ /* 0x0001e2000810003f */
[----:B------:R-:W-:Y:S01]  /*2f550*/  BSSY B0, `(.L_x_3012) ;  /* 0x0000003000007945 */ /* 0x000fe20003800000 */
[----:B------:R-:W2:Y:S03]  /*2f560*/  SYNCS.PHASECHK.TRANS64.TRYWAIT P0, [R16+URZ+0x38820], R3 ;  /* 0x03882003100075a7 */ /* 0x000ea6000800017f */
[----:B0-2---:R-:W-:Y:S05]  /*2f570*/  @!P0 BRA `(.L_x_3013) ;  /* 0x00000060007c8947 */ /* 0x005fea0003800000 */
.L_x_3195:
[----:B------:R-:W-:Y:S05]  /*2f580*/  BSYNC B0 ;  /* 0x0000000000007941 */ /* 0x000fea0003800000 */
.L_x_3012:
        /* <DEDUP_REMOVED lines=8> */
[----:B------:R-:W-:Y:S01]  /*2f610*/  ISETP.GE.AND P4, PT, R34, UR4, PT ;  /* 0x0000000422007c0c */ /* 0x000fe2000bf86270 */
[----:B------:R-:W-:Y:S01]  /*2f620*/  IMAD.MOV.U32 R20, RZ, RZ, R29 ;  /* 0x000000ffff147224 */ /* 0x000fe200078e001d */
[----:B------:R-:W-:Y:S01]  /*2f630*/  ISETP.GE.AND P3, PT, R4, UR4, PT ;  /* 0x0000000404007c0c */ /* 0x000fe2000bf66270 */
[----:B------:R-:W-:Y:S01]  /*2f640*/  IMAD.MOV.U32 R31, RZ, RZ, R22 ;  /* 0x000000ffff1f7224 */ /* 0x000fe200078e0016 */
[----:B------:R-:W-:Y:S02]  /*2f650*/  ISETP.GE.AND P2, PT, R2, UR4, PT ;  /* 0x0000000402007c0c */ /* 0x000fe4000bf46270 */
[----:B------:R-:W-:-:S13]  /*2f660*/  ISETP.GE.AND P1, PT, R37, UR4, PT ;  /* 0x0000000425007c0c */ /* 0x000fda000bf26270 */
.L_x_3028:
[----:B------:R-:W1:Y:S01]  /*2f670*/  LDL R5, [R1+0x10] ;  /* 0x0000100001057983 */ /* 0x000e620000100800 */
[----:B------:R-:W2:Y:S03]  /*2f680*/  LDC R11, c[0x0][0x430] ;  /* 0x00010c00ff0b7b82 */ /* 0x000ea60000000800 */
[----:B------:R-:W3:Y:S01]  /*2f690*/  LDL R8, [R1+0x14] ;  /* 0x0000140001087983 */ /* 0x000ee20000100800 */
[----:B------:R-:W4:Y:S01]  /*2f6a0*/  S2R R2, SR_TID.X ;  /* 0x0000000000027919 */ /* 0x000f220000002100 */
[----:B------:R-:W4:Y:S01]  /*2f6b0*/  S2R R4, SR_TID.X ;  /* 0x0000000000047919 */ /* 0x000f220000002100 */
[----:B--2---:R-:W-:-:S13]  /*2f6c0*/  ISETP.NE.AND P0, PT, R11, 0x1, PT ;  /* 0x000000010b00780c */ /* 0x004fda0003f05270 */
[----:B0-----:R-:W0:Y:S01]  /*2f6d0*/  @P0 LDC R3, c[0x0][0x434] ;  /* 0x00010d00ff030b82 */ /* 0x001e220000000800 */
[----:B----4-:R-:W-:-:S04]  /*2f6e0*/  LOP3.LUT R2, R2, 0x7f, RZ, 0xc0, !PT ;  /* 0x0000007f02027812 */ /* 0x010fc800078ec0ff */
[----:B------:R-:W-:Y:S02]  /*2f6f0*/  SHF.R.U32.HI R2, RZ, 0x3, R2 ;  /* 0x00000003ff027819 */ /* 0x000fe40000011602 */
[----:B------:R-:W-:-:S04]  /*2f700*/  SHF.L.U32 R4, R4, 0x4, RZ ;  /* 0x0000000404047819 */ /* 0x000fc800000006ff */
[----:B------:R-:W-:Y:S02]  /*2f710*/  LOP3.LUT R4, R2, 0x70, R4, 0xf8, !PT ;  /* 0x0000007002047812 */ /* 0x000fe400078ef804 */
[----:B------:R-:W2:Y:S02]  /*2f720*/  @P0 LDC R2, c[0x0][0x438] ;  /* 0x00010e00ff020b82 */ /* 0x000ea40000000800 */
[----:B------:R-:W-:Y:S01]  /*2f730*/  ISETP.GT.U32.AND P5, PT, R4, 0x4f, PT ;  /* 0x0000004f0400780c */ /* 0x000fe20003fa4070 */
[----:B------:R-:W-:Y:S01]  /*2f740*/  IMAD.U32 R12, RZ, RZ, UR37 ;  /* 0x00000025ff0c7e24 */ /* 0x000fe2000f8e00ff */
[----:B------:R-:W-:Y:S01]  /*2f750*/  ULDC.64 UR4, c[0x0][0x208] ;  /* 0x0000820000047ab9 */ /* 0x000fe20000000a00 */
[----:B------:R-:W-:Y:S02]  /*2f760*/  VIADD R23, R7, 0x1 ;  /* 0x0000000107177836 */ /* 0x000fe40000000000 */
[----:B------:R-:W-:Y:S02]  /*2f770*/  IMAD.MOV.U32 R22, RZ, RZ, R0 ;  /* 0x000000ffff167224 */ /* 0x000fe400078e0000 */
[----:B-1----:R-:W-:-:S04]  /*2f780*/  IMAD R6, R0, 0x50, R5 ;  /* 0x0000005000067824 */ /* 0x002fc800078e0205 */
[----:B------:R-:W-:Y:S02]  /*2f790*/  IMAD.IADD R6, R4, 0x1, R6 ;  /* 0x0000000104067824 */ /* 0x000fe400078e0206 */
[----:B------:R-:W1:Y:S02]  /*2f7a0*/  @!P5 LDC.64 R4, c[0x0][0x428] ;  /* 0x00010a00ff04db82 */ /* 0x000e640000000a00 */
[----:B0-----:R-:W-:-:S04]  /*2f7b0*/  @P0 IMAD.HI.U32 R3, R6, R3, RZ ;  /* 0x0000000306030227 */ /* 0x001fc800078e00ff */
[----:B------:R-:W-:Y:S01]  /*2f7c0*/  IMAD.MOV.U32 R10, RZ, RZ, R6 ;  /* 0x000000ffff0a7224 */ /* 0x000fe200078e0006 */
[----:B--2---:R-:W-:-:S04]  /*2f7d0*/  @P0 SHF.R.U32.HI R10, RZ, R2, R3 ;  /* 0x00000002ff0a0219 */ /* 0x004fc80000011603 */
[--C-:B------:R-:W-:Y:S01]  /*2f7e0*/  @!P5 SHF.R.S32.HI R3, RZ, 0x1f, R10.reuse ;  /* 0x0000001fff03d819 */ /* 0x100fe2000001140a */
[----:B------:R-:W-:-:S04]  /*2f7f0*/  @!P5 IMAD.MOV.U32 R2, RZ, RZ, R10 ;  /* 0x000000ffff02d224 */ /* 0x000fc800078e000a */
[----:B-1----:R-:W-:-:S04]  /*2f800*/  @!P5 IMAD.WIDE.U32 R2, R32, R4, R2 ;  /* 0x000000042002d225 */ /* 0x002fc800078e0002 */
[----:B---3--:R-:W-:Y:S02]  /*2f810*/  @!P5 IMAD R4, R8, R4, RZ ;  /* 0x000000040804d224 */ /* 0x008fe400078e02ff */
[----:B------:R-:W0:Y:S02]  /*2f820*/  @!P5 LDC.64 R8, c[0x0][0x418] ;  /* 0x00010600ff08db82 */ /* 0x000e240000000a00 */
[----:B------:R-:W-:Y:S01]  /*2f830*/  @!P5 IMAD R5, R32, R5, R4 ;  /* 0x000000052005d224 */ /* 0x000fe200078e0204 */
[----:B------:R-:W-:-:S04]  /*2f840*/  MOV R4, RZ ;  /* 0x000000ff00047202 */ /* 0x000fc80000000f00 */
        /* <DEDUP_REMOVED lines=14> */
.L_x_3016:
[----:B------:R-:W-:Y:S01]  /*2f930*/  IMAD R6, R23, 0x8, R16 ;  /* 0x0000000817067824 */ /* 0x000fe200078e0210 */
[----:B------:R-:W-:Y:S01]  /*2f940*/  SHF.L.U32 R3, R29, 0x1f, RZ ;  /* 0x0000001f1d037819 */ /* 0x000fe200000006ff */
[----:B------:R-:W-:Y:S03]  /*2f950*/  BSSY B1, `(.L_x_3017) ;  /* 0x0000003000017945 */ /* 0x000fe60003800000 */
[----:B------:R-:W0:Y:S02]  /*2f960*/  SYNCS.PHASECHK.TRANS64.TRYWAIT P0, [R6+URZ+0x38840], R3 ;  /* 0x03884003060075a7 */ /* 0x000e24000800017f */
[----:B0-----:R-:W-:Y:S05]  /*2f970*/  @!P0 BRA `(.L_x_3018) ;  /* 0x0000005c00908947 */ /* 0x001fea0003800000 */
.L_x_3196:
[----:B------:R-:W-:Y:S05]  /*2f980*/  BSYNC B1 ;  /* 0x0000000000017941 */ /* 0x000fea0003800000 */
.L_x_3017:
        /* <DEDUP_REMOVED lines=14> */
[----:B------:R-:W-:-:S04]  /*2fa70*/  ULDC.64 UR4, c[0x0][0x308] ;  /* 0x0000c20000047ab9 */ /* 0x000fc80000000a00 */
[----:B------:R-:W-:-:S03]  /*2fa80*/  IADD3 R3, R3, R0, RZ ;  /* 0x0000000003037210 */ /* 0x000fc60007ffe0ff */
        /* <DEDUP_REMOVED lines=8> */
[----:B------:R-:W-:Y:S01]  /*2fb10*/  IMAD.SHL.U32 R0, R34, 0x2, RZ ;  /* 0x0000000222007824 */ /* 0x000fe200078e00ff */
[----:B------:R-:W-:Y:S01]  /*2fb20*/  ULDC.64 UR4, c[0x0][0x208] ;  /* 0x0000820000047ab9 */ /* 0x000fe20000000a00 */
        /* <DEDUP_REMOVED lines=42> */
.L_x_3208:
[----:B------:R-:W-:Y:S01]  /*2fdd0*/  LOP3.LUT R18, R18, 0xffffff7f, RZ, 0xc0, !PT ;  /* 0xffffff7f12127812 */ /* 0x000fe200078ec0ff */
[----:B------:R-:W-:Y:S01]  /*2fde0*/  ULDC.64 UR4, c[0x0][0x208] ;  /* 0x0000820000047ab9 */ /* 0x000fe20000000a00 */
        /* <DEDUP_REMOVED lines=16> */
.L_x_3020:
[----:B------:R-:W-:Y:S02]  /*2fef0*/  PLOP3.LUT P5, PT, P5, P0, PT, 0xa2, 0x0 ;  /* 0x000000000000781c */ /* 0x000fe40002fa1472 */
[----:B------:R-:W-:-:S08]  /*2ff00*/  @P0 R2UR P5, UR4, R6 ;  /* 0x00000000060402ca */ /* 0x000fd000000a0000 */
[----:B------:R-:W-:-:S05]  /*2ff10*/  @P0 PLOP3.LUT P0, PT, P5, PT, PT, 0x80, 0x0 ;  /* 0x000000000000081c */ /* 0x000fca0002f0f070 */
[----:B------:R-:W-:Y:S01]  /*2ff20*/  @!P5 SYNCS.ARRIVE.TRANS64.RED.A0T1 RZ, [UR4+0x38830], RZ ;  /* 0x038830ffffffd9a7 */ /* 0x000fe20008200404 */
[----:B------:R-:W-:Y:S07]  /*2ff30*/  @!P5 ARRIVES.LDGSTSBAR.64.TRANSCNT [UR4+0x38830] ;  /* 0x03883000ff00d9b0 */ /* 0x000fee0008000a84 */
[----:B------:R-:W-:Y:S05]  /*2ff40*/  @P0 BRA.U.ANY `(.L_x_3020) ;  /* 0xfffffffd00e80947 */ /* 0x000fea000393ffff */
[----:B------:R-:W-:Y:S01]  /*2ff50*/  NOP ;  /* 0x0000000000007918 */ /* 0x000fe20000000000 */
[----:B-1----:R-:W-:-:S04]  /*2ff60*/  MOV R2, UR37 ;  /* 0x0000002500027c02 */ /* 0x002fc80008000f00 */
[----:B------:R-:W-:-:S13]  /*2ff70*/  ISETP.NE.AND P6, PT, R2, 0x3, PT ;  /* 0x000000030200780c */ /* 0x000fda0003fc5270 */
[----:B------:R-:W-:Y:S05]  /*2ff80*/  @!P6 BRA `(.L_x_3021) ;  /* 0x000000000004e947 */ /* 0x000fea0003800000 */
[----:B------:R-:W-:Y:S01]  /*2ff90*/  BPT.TRAP 0x1 ;  /* 0x000000040000795c */ /* 0x000fe20000300000 */
.L_x_3021:
[----:B------:R1:W-:Y:S01]  /*2ffa0*/  SYNCS.ARRIVE.TRANS64.A1T0 RZ, [R6+URZ+0x38830], RZ ;  /* 0x038830ff06ff79a7 */ /* 0x0003e2000810003f */
[----:B------:R-:W-:Y:S05]  /*2ffb0*/  @!P6 BRA `(.L_x_3022) ;  /* 0x000000000004e947 */ /* 0x000fea0003800000 */
[----:B------:R-:W-:Y:S01]  /*2ffc0*/  BPT.TRAP 0x1 ;  /* 0x000000040000795c */ /* 0x000fe20000300000 */
.L_x_3022:
[----:B------:R-:W-:Y:S01]  /*2ffd0*/  SHF.L.U32 R2, R20, 0x1f, RZ ;  /* 0x0000001f14027819 */ /* 0x000fe200000006ff */
[----:B-1----:R-:W-:Y:S01]  /*2ffe0*/  IMAD R6, R7, 0x8, R16 ;  /* 0x0000000807067824 */ /* 0x002fe200078e0210 */
[----:B------:R-:W-:Y:S03]  /*2fff0*/  BSSY B1, `(.L_x_3023) ;  /* 0x0000003000017945 */ /* 0x000fe60003800000 */
[----:B------:R-:W1:Y:S02]  /*30000*/  SYNCS.PHASECHK.TRANS64.TRYWAIT P0, [R6+URZ+0x38860], R2 ;  /* 0x03886002060075a7 */ /* 0x000e64000800017f */
[----:B-1----:R-:W-:Y:S05]  /*30010*/  @!P0 BRA `(.L_x_3024) ;  /* 0x0000005c00d08947 */ /* 0x002fea0003800000 */
.L_x_3209:
[----:B------:R-:W-:Y:S05]  /*30020*/  BSYNC B1 ;  /* 0x0000000000017941 */ /* 0x000fea0003800000 */
.L_x_3023:
[----:B0-----:R-:W2:Y:S01]  /*30030*/  LDL R8, [R1+0x8] ;  /* 0x0000080001087983 */ /* 0x001ea20000100800 */
        /* <DEDUP_REMOVED lines=9> */
[----:B------:R-:W-:Y:S01]  /*300d0*/  LEA R7, R7, R16, 0x1 ;  /* 0x0000001007077211 */ /* 0x000fe200078e08ff */
        /* <DEDUP_REMOVED lines=51> */
.L_x_3221:
        /* <DEDUP_REMOVED lines=32> */
.L_x_3026:
        /* <DEDUP_REMOVED lines=11> */
.L_x_3027:
[----:B------:R-:W2:Y:S01]  /*306c0*/  LDL R2, [R1+0xc] ;  /* 0x00000c0001027983 */ /* 0x000ea20000100800 */
[----:B------:R3:W-:Y:S01]  /*306d0*/  SYNCS.ARRIVE.TRANS64.A1T0 RZ, [R6+URZ+0x38850], RZ ;  /* 0x038850ff06ff79a7 */ /* 0x0007e2000810003f */
[C---:B------:R-:W-:Y:S01]  /*306e0*/  IADD3 R0, R22.reuse, -0x1, RZ ;  /* 0xffffffff16007810 */ /* 0x040fe20007ffe0ff */
[----:B------:R-:W-:Y:S02]  /*306f0*/  IMAD.MOV.U32 R7, RZ, RZ, R23 ;  /* 0x000000ffff077224 */ /* 0x000fe400078e0017 */
[----:B------:R-:W-:Y:S02]  /*30700*/  IMAD.MOV.U32 R20, RZ, RZ, R29 ;  /* 0x000000ffff147224 */ /* 0x000fe400078e001d */
[----:B------:R-:W-:Y:S01]  /*30710*/  IMAD.MOV.U32 R31, RZ, RZ, R22 ;  /* 0x000000ffff1f7224 */ /* 0x000fe200078e0016 */
[----:B--2---:R-:W-:-:S13]  /*30720*/  ISETP.GT.AND P0, PT, R22, R2, PT ;  /* 0x000000021600720c */ /* 0x004fda0003f04270 */
[----:B---3--:R-:W-:Y:S05]  /*30730*/  @P0 BRA `(.L_x_3028) ;  /* 0xffffffec00cc0947 */ /* 0x008fea000383ffff */
.L_x_3015:
[----:B------:R-:W-:Y:S05]  /*30740*/  BSYNC B0 ;  /* 0x0000000000007941 */ /* 0x000fea0003800000 */
.L_x_3014:
        /* <DEDUP_REMOVED lines=15> */
[----:B------:R-:W0:Y:S01]  /*30840*/  POPC R7, R4 ;  /* 0x0000000400077309 */ /* 0x000e220000000000 */
[----:B--2---:R-:W0:Y:S02]  /*30850*/  SHFL.IDX PT, R0, R3, R0, 0x1f ;  /* 0x00001f0003007589 */ /* 0x004e2400000e0000 */
[----:B0-----:R-:W-:-:S07]  /*30860*/  IADD3 R24, R0, UR36, R7 ;  /* 0x0000002400187c10 */ /* 0x001fce000fffe007 */
.L_x_3030:
[----:B------:R-:W-:Y:S05]  /*30870*/  BSYNC B0 ;  /* 0x0000000000007941 */ /* 0x000fea0003800000 */
.L_x_3029:
[----:B------:R-:W-:-:S04]  /*30880*/  MOV R0, UR37 ;  /* 0x0000002500007c02 */ /* 0x000fc80008000f00 */
[----:B------:R-:W-:-:S13]  /*30890*/  ISETP.NE.AND P0, PT, R0, 0x3, PT ;  /* 0x000000030000780c */ /* 0x000fda0003f05270 */
[----:B------:R-:W-:Y:S05]  /*308a0*/  @!P0 BRA `(.L_x_3031) ;  /* 0x0000000000048947 */ /* 0x000fea0003800000 */
[----:B------:R-:W-:Y:S01]  /*308b0*/  BPT.TRAP 0x1 ;  /* 0x000000040000795c */ /* 0x000fe20000300000 */
.L_x_3031:
[----:B------:R-:W2:Y:S01]  /*308c0*/  LDL.LU R0, [R1+0x8] ;  /* 0x0000080001007983 */ /* 0x000ea20000300800 */
[----:B------:R-:W-:Y:S01]  /*308d0*/  IMAD R4, R23, 0x8, R16 ;  /* 0x0000000817047824 */ /* 0x000fe200078e0210 */
[----:B0-----:R-:W-:Y:S01]  /*308e0*/  SHF.L.U32 R3, R29, 0x1f, RZ ;  /* 0x0000001f1d037819 */ /* 0x001fe200000006ff */
[----:B------:R-:W-:Y:S03]  /*308f0*/  BSSY B0, `(.L_x_3032) ;  /* 0x0000004000007945 */ /* 0x000fe60003800000 */
[----:B------:R-:W0:Y:S01]  /*30900*/  SYNCS.PHASECHK.TRANS64.TRYWAIT P0, [R4+URZ+0x38860], R3 ;  /* 0x03886003040075a7 */ /* 0x000e22000800017f */
[----:B--2---:R-:W-:Y:S01]  /*30910*/  IMAD R5, R22, -0x50, R0 ;  /* 0xffffffb016057824 */ /* 0x004fe200078e0200 */
[----:B0-----:R-:W-:Y:S06]  /*30920*/  @!P0 BRA `(.L_x_3033) ;  /* 0x0000005c00808947 */ /* 0x001fec0003800000 */
.L_x_3222:
[----:B------:R-:W-:Y:S05]  /*30930*/  BSYNC B0 ;  /* 0x0000000000007941 */ /* 0x000fea0003800000 */
.L_x_3032:
[----:B------:R-:W2:Y:S01]  /*30940*/  S2R R0, SR_TID.X ;  /* 0x0000000000007919 */ /* 0x000ea20000002100 */
[----:B------:R-:W-:Y:S01]  /*30950*/  UMOV UR4, 0xffffffff ;  /* 0xffffffff00047882 */ /* 0x000fe20000000000 */
[----:B------:R-:W-:Y:S01]  /*30960*/  IMAD R7, R23, 0x5000, R33 ;  /* 0x0000500017077824 */ /* 0x000fe200078e0221 */
        /* <DEDUP_REMOVED lines=54> */
[----:B------:R3:W1:Y:S01]  /*30cd0*/  SHFL.IDX PT, R14, R17, 0x4, 0x181f ;  /* 0x00981f00110e7f89 */ /* 0x00066200000e0000 */
        /* <DEDUP_REMOVED lines=9> */
.L_x_3234:
        /* <DEDUP_REMOVED lines=16> */
.L_x_3035:
[----:B------:R-:W-:Y:S02]  /*30e70*/  PLOP3.LUT P1, PT, P1, P0, PT, 0xa2, 0x0 ;  /* 0x000000000000781c */ /* 0x000fe40000f21472 */
[----:B------:R-:W-:-:S08]  /*30e80*/  @P0 R2UR P1, UR4, R4 ;  /* 0x00000000040402ca */ /* 0x000fd00000020000 */
[----:B------:R-:W-:-:S05]  /*30e90*/  @P0 PLOP3.LUT P0, PT, P1, PT, PT, 0x80, 0x0 ;  /* 0x000000000000081c */ /* 0x000fca0000f0f070 */
[----:B------:R-:W-:Y:S01]  /*30ea0*/  @!P1 SYNCS.ARRIVE.TRANS64.RED.A0T1 RZ, [UR4+0x38850], RZ ;  /* 0x038850ffffff99a7 */ /* 0x000fe20008200404 */
[----:B------:R-:W-:Y:S07]  /*30eb0*/  @!P1 ARRIVES.LDGSTSBAR.64.TRANSCNT [UR4+0x38850] ;  /* 0x03885000ff0099b0 */ /* 0x000fee0008000a84 */
[----:B------:R-:W-:Y:S05]  /*30ec0*/  @P0 BRA.U.ANY `(.L_x_3035) ;  /* 0xfffffffd00e80947 */ /* 0x000fea000393ffff */
[----:B------:R-:W-:Y:S01]  /*30ed0*/  NOP ;  /* 0x0000000000007918 */ /* 0x000fe20000000000 */
[----:B0-----:R-:W-:-:S05]  /*30ee0*/  IMAD.U32 R0, RZ, RZ, UR37 ;  /* 0x00000025ff007e24 */ /* 0x001fca000f8e00ff */
[----:B------:R-:W-:-:S13]  /*30ef0*/  ISETP.NE.AND P2, PT, R0, 0x3, PT ;  /* 0x000000030000780c */ /* 0x000fda0003f45270 */
[----:B------:R-:W-:Y:S05]  /*30f00*/  @!P2 BRA `(.L_x_3036) ;  /* 0x000000000004a947 */ /* 0x000fea0003800000 */
[----:B------:R-:W-:Y:S01]  /*30f10*/  BPT.TRAP 0x1 ;  /* 0x000000040000795c */ /* 0x000fe20000300000 */
.L_x_3036:
[----:B------:R0:W-:Y:S01]  /*30f20*/  SYNCS.ARRIVE.TRANS64.A1T0 RZ, [R4+URZ+0x38850], RZ ;  /* 0x038850ff04ff79a7 */ /* 0x0001e2000810003f */
[----:B------:R-:W-:-:S05]  /*30f30*/  VIADD R23, R23, 0x1 ;  /* 0x0000000117177836 */ /* 0x000fca0000000000 */
[----:B------:R-:W-:-:S04]  /*30f40*/  ISETP.NE.AND P0, PT, R23, 0x2, PT ;  /* 0x000000021700780c */ /* 0x000fc80003f05270 */
[----:B------:R-:W-:Y:S02]  /*30f50*/  SEL R0, RZ, 0x1, P0 ;  /* 0x00000001ff007807 */ /* 0x000fe40000000000 */
[----:B------:R-:W-:Y:S02]  /*30f60*/  SEL R23, R23, RZ, P0 ;  /* 0x000000ff17177207 */ /* 0x000fe40000000000 */
[----:B0-----:R-:W-:-:S07]  /*30f70*/  LOP3.LUT R29, R29, R0, RZ, 0x3c, !PT ;  /* 0x000000001d1d7212 */ /* 0x001fce00078e3cff */
.L_x_2991:
[----:B------:R-:W-:Y:S05]  /*30f80*/  BSYNC B7 ;  /* 0x0000000000077941 */ /* 0x000fea0003800000 */
.L_x_2989:
[----:B------:R-:W-:-:S13]  /*30f90*/  LOP3.LUT P0, RZ, R18, 0x40, RZ, 0xc0, !PT ;  /* 0x0000004012ff7812 */ /* 0x000fda000780c0ff */
[----:B------:R-:W-:Y:S05]  /*30fa0*/  @!P0 BRA `(.L_x_3037) ;  /* 0x0000000000248947 */ /* 0x000fea0003800000 */
[----:B------:R-:W-:Y:S05]  /*30fb0*/  WARPSYNC.ALL ;  /* 0x0000000000007948 */ /* 0x000fea0003800000 */
[----:B------:R-:W2:Y:S08]  /*30fc0*/  S2UR UR5, SR_CgaCtaId ;  /* 0x00000000000579c3 */ /* 0x000eb00000008800 */
[----:B------:R-:W-:Y:S06]  /*30fd0*/  BAR.SYNC.DEFER_BLOCKING 0x5, 0x180 ;  /* 0x0146000000007b1d */ /* 0x000fec0000010000 */
[----:B------:R-:W-:-:S02]  /*30fe0*/  UMOV UR4, 0x400 ;  /* 0x0000040000047882 */ /* 0x000fc40000000000 */
[----:B--2---:R-:W-:-:S06]  /*30ff0*/  ULEA UR4, UR5, UR4, 0x18 ;  /* 0x0000000405047291 */ /* 0x004fcc000f8ec03f */
[----:B-1----:R-:W-:-:S05]  /*31000*/  MOV R16, UR4 ;  /* 0x0000000400107c02 */ /* 0x002fca0008000f00 */
[----:B------:R1:W2:Y:S01]  /*31010*/  LDS.128 R24, [R16+0x388d0] ;  /* 0x0388d00010187984 */ /* 0x0002a20000000c00 */
[----:B------:R-:W-:Y:S06]  /*31020*/  BAR.ARV 0x4, 0x180 ;  /* 0x0106000000007b1d */ /* 0x000fec0000002000 */
[----:B------:R-:W-:Y:S05]  /*31030*/  BRA `(.L_x_3038) ;  /* 0x0000000c00e07947 */ /* 0x000fea0003800000 */
.L_x_3037:
[----:B------:R-:W2:Y:S01]  /*31040*/  S2R R8, SR_TID.X ;  /* 0x0000000000087919 */ /* 0x000ea20000002100 */
[----:B------:R-:W-:Y:S01]  /*31050*/  UMOV UR4, 0xffffffff ;  /* 0xffffffff00047882 */ /* 0x000fe20000000000 */
[----:B--2---:R-:W-:-:S04]  /*31060*/  LOP3.LUT R8, R8, 0x1f, RZ, 0xc0, !PT ;  /* 0x0000001f08087812 */ /* 0x004fc800078ec0ff */
[----:B------:R-:W-:Y:S01]  /*31070*/  ISETP.NE.AND P0, PT, R8, 0x1f, PT ;  /* 0x0000001f0800780c */ /* 0x000fe20003f05270 */
[----:B------:R-:W-:-:S12]  /*31080*/  BRA.DIV UR4, `(.L_x_3039) ;  /* 0x0000005e04a87947 */ /* 0x000fd8000b800000 */
[----:B-1----:R-:W-:Y:S01]  /*31090*/  IMAD.IADD R7, R27, 0x1, R8 ;  /* 0x000000011b077824 */ /* 0x002fe200078e0208 */
[----:B------:R-:W-:Y:S01]  /*310a0*/  ULDC UR4, c[0x0][0xc3c] ;  /* 0x00030f0000047ab9 */ /* 0x000fe20000000800 */
[----:B------:R-:W-:-:S03]  /*310b0*/  ULDC.64 UR6, c[0x0][0x208] ;  /* 0x0000820000067ab9 */ /* 0x000fc60000000a00 */
        /* <DEDUP_REMOVED lines=13> */
[----:B------:R-:W-:Y:S01]  /*31190*/  SHFL.IDX PT, R7, R24, 0x1, 0x1f ;  /* 0x00201f0018077f89 */ /* 0x000fe200000e0000 */
[----:B------:R-:W-:Y:S01]  /*311a0*/  ISETP.GE.U32.AND P5, PT, R8, 0x10, PT ;  /* 0x000000100800780c */ /* 0x000fe20003fa6070 */
[----:B---3--:R-:W-:-:S02]  /*311b0*/  @!P1 IMAD.MOV.U32 R25, RZ, RZ, R6 ;  /* 0x000000ffff199224 */ /* 0x008fc400078e0006 */
[----:B------:R-:W-:Y:S02]  /*311c0*/  IMAD.MOV.U32 R6, RZ, RZ, RZ ;  /* 0x000000ffff067224 */ /* 0x000fe400078e00ff */
[----:B--2---:R-:W-:Y:S01]  /*311d0*/  @!P1 IMAD.MOV.U32 R4, RZ, RZ, R5 ;  /* 0x000000ffff049224 */ /* 0x004fe200078e0005 */
[----:B------:R-:W-:-:S03]  /*311e0*/  ISETP.NE.AND P1, PT, R8, RZ, PT ;  /* 0x000000ff0800720c */ /* 0x000fc60003f25270 */
[----:B------:R-:W-:-:S05]  /*311f0*/  IMAD R13, R4, R25, RZ ;  /* 0x00000019040d7224 */ /* 0x000fca00078e02ff */
        /* <DEDUP_REMOVED lines=15> */
[----:B------:R1:W2:Y:S02]  /*312f0*/  SHFL.IDX PT, R14, R2, 0x1f, 0x1f ;  /* 0x03e01f00020e7f89 */ /* 0x0002a400000e0000 */
.L_x_3244:
[----:B------:R-:W-:Y:S02]  /*31300*/  ULDC UR4, c[0x0][0xc38] ;  /* 0x00030e0000047ab9 */ /* 0x000fe40000000800 */
[----:B------:R-:W-:-:S05]  /*31310*/  MOV R5, UR4 ;  /* 0x0000000400057c02 */ /* 0x000fca0008000f00 */
[----:B--2---:R-:W-:-:S04]  /*31320*/  IMAD R14, R14, R5, RZ ;  /* 0x000000050e0e7224 */ /* 0x004fc800078e02ff */
[----:B------:R-:W-:-:S05]  /*31330*/  IMAD.IADD R7, R7, 0x1, R14 ;  /* 0x0000000107077824 */ /* 0x000fca00078e020e */
[----:B------:R-:W-:-:S13]  /*31340*/  ISETP.GT.AND P6, PT, R7, R0, PT ;  /* 0x000000000700720c */ /* 0x000fda0003fc4270 */
[----:B------:R-:W-:Y:S05]  /*31350*/  @P6 BRA `(.L_x_3040) ;  /* 0x0000000000a86947 */ /* 0x000fea0003800000 */
.L_x_3043:
[----:B-1----:R-:W1:Y:S01]  /*31360*/  LDC R2, c[0x0][0xc3c] ;  /* 0x00030f00ff027b82 */ /* 0x002e620000000800 */
[----:B------:R-:W-:-:S05]  /*31370*/  VIADD R27, R27, 0x1f ;  /* 0x0000001f1b1b7836 */ /* 0x000fca0000000000 */
[----:B-1----:R-:W-:-:S13]  /*31380*/  ISETP.GE.AND P6, PT, R27, R2, PT ;  /* 0x000000021b00720c */ /* 0x002fda0003fc6270 */
[----:B------:R-:W-:Y:S05]  /*31390*/  @P6 BRA `(.L_x_3041) ;  /* 0x0000000800c46947 */ /* 0x000fea0003800000 */
[----:B------:R-:W1:Y:S01]  /*313a0*/  S2R R3, SR_TID.X ;  /* 0x0000000000037919 */ /* 0x000e620000002100 */
[----:B------:R-:W-:Y:S01]  /*313b0*/  MOV R25, RZ ;  /* 0x000000ff00197202 */ /* 0x000fe20000000f00 */
[----:B------:R-:W-:Y:S01]  /*313c0*/  ULDC.64 UR4, c[0x0][0x208] ;  /* 0x0000820000047ab9 */ /* 0x000fe20000000a00 */
[----:B-1----:R-:W-:-:S05]  /*313d0*/  LOP3.LUT R3, R3, 0x1f, RZ, 0xc0, !PT ;  /* 0x0000001f03037812 */ /* 0x002fca00078ec0ff */
[----:B------:R-:W-:-:S05]  /*313e0*/  IMAD.IADD R9, R27, 0x1, R3 ;  /* 0x000000011b097824 */ /* 0x000fca00078e0203 */
[----:B------:R-:W-:-:S13]  /*313f0*/  ISETP.GE.OR P6, PT, R9, R2, !P0 ;  /* 0x000000020900720c */ /* 0x000fda00047c6670 */
[----:B------:R-:W1:Y:S08]  /*31400*/  @!P6 LDC.64 R2, c[0x0][0xc80] ;  /* 0x00032000ff02eb82 */ /* 0x000e700000000a00 */
[----:B------:R-:W2:Y:S01]  /*31410*/  @!P6 LDC.64 R4, c[0x0][0xc78] ;  /* 0x00031e00ff04eb82 */ /* 0x000ea20000000a00 */
[----:B-1----:R-:W-:-:S05]  /*31420*/  @!P6 IMAD.WIDE R2, R9, 0x4, R2 ;  /* 0x000000040902e825 */ /* 0x002fca00078e0202 */
[----:B------:R2:W3:Y:S02]  /*31430*/  @!P6 LDG.E R25, desc[UR4][R2.64] ;  /* 0x000000040219e981 */ /* 0x0004e4000c1e1900 */
[----:B--2---:R-:W-:-:S04]  /*31440*/  @!P6 IMAD.WIDE R2, R9, 0x4, R4 ;  /* 0x000000040902e825 */ /* 0x004fc800078e0204 */
[----:B------:R-:W-:-:S06]  /*31450*/  IMAD.MOV.U32 R4, RZ, RZ, RZ ;  /* 0x000000ffff047224 */ /* 0x000fcc00078e00ff */
[----:B------:R-:W3:Y:S01]  /*31460*/  @!P6 LDG.E R4, desc[UR4][R2.64] ;  /* 0x000000040204e981 */ /* 0x000ee2000c1e1900 */
[----:B------:R-:W-:Y:S01]  /*31470*/  UMOV UR4, 0xffffffff ;  /* 0xffffffff00047882 */ /* 0x000fe20000000000 */
[----:B---3--:R-:W-:Y:S02]  /*31480*/  IMAD R13, R4, R25, RZ ;  /* 0x00000019040d7224 */ /* 0x008fe400078e02ff */
[----:B------:R-:W-:Y:S05]  /*31490*/  BRA.DIV UR4, `(.L_x_3042) ;  /* 0x0000005e04e47947 */ /* 0x000fea000b800000 */
        /* <DEDUP_REMOVED lines=16> */
.L_x_3252:
[----:B------:R-:W-:Y:S02]  /*315a0*/  ULDC UR4, c[0x0][0xc38] ;  /* 0x00030e0000047ab9 */ /* 0x000fe40000000800 */
[----:B------:R-:W-:-:S04]  /*315b0*/  IMAD.U32 R5, RZ, RZ, UR4 ;  /* 0x00000004ff057e24 */ /* 0x000fc8000f8e00ff */
[----:B--2---:R-:W-:-:S05]  /*315c0*/  IMAD R14, R14, R5, RZ ;  /* 0x000000050e0e7224 */ /* 0x004fca00078e02ff */
[----:B------:R-:W-:-:S04]  /*315d0*/  IADD3 R7, R14, R7, RZ ;  /* 0x000000070e077210 */ /* 0x000fc80007ffe0ff */
[----:B------:R-:W-:-:S13]  /*315e0*/  ISETP.GT.AND P6, PT, R7, R0, PT ;  /* 0x000000000700720c */ /* 0x000fda0003fc4270 */
[----:B------:R-:W-:Y:S05]  /*315f0*/  @!P6 BRA `(.L_x_3043) ;  /* 0xfffffffc0058e947 */ /* 0x000fea000383ffff */
.L_x_3040:
[----:B------:R-:W-:Y:S01]  /*31600*/  IMAD.IADD R7, R7, 0x1, -R14 ;  /* 0x0000000107077824 */ /* 0x000fe200078e0a0e */
[----:B------:R-:W-:-:S03]  /*31610*/  UMOV UR4, 0xffffffff ;  /* 0xffffffff00047882 */ /* 0x000fc60000000000 */
[----:B------:R-:W-:-:S05]  /*31620*/  IMAD R3, R2, R5, R7 ;  /* 0x0000000502037224 */ /* 0x000fca00078e0207 */
[----:B------:R-:W-:Y:S01]  /*31630*/  ISETP.GT.AND P6, PT, R3, R0, PT ;  /* 0x000000000300720c */ /* 0x000fe20003fc4270 */
[----:B------:R-:W-:-:S12]  /*31640*/  BRA.DIV UR4, `(.L_x_3044) ;  /* 0x0000006204307947 */ /* 0x000fd8000b800000 */
[----:B------:R-:W-:-:S04]  /*31650*/  VOTE.ANY R3, PT, !P6 ;  /* 0x0000000000037806 */ /* 0x000fc800070e0100 */
[----:B------:R-:W2:Y:S02]  /*31660*/  POPC R12, R3 ;  /* 0x00000003000c7309 */ /* 0x000ea40000000000 */
[----:B--2---:R2:W3:Y:S01]  /*31670*/  SHFL.IDX PT, R25, R25, R12, 0x1f ;  /* 0x00001f0c19197589 */ /* 0x0044e200000e0000 */
[----:B------:R-:W-:-:S03]  /*31680*/  IMAD.IADD R27, R12, 0x1, R27 ;  /* 0x000000010c1b7824 */ /* 0x000fc600078e021b */
[----:B------:R2:W4:Y:S04]  /*31690*/  SHFL.IDX PT, R4, R4, R12, 0x1f ;  /* 0x00001f0c04047589 */ /* 0x00052800000e0000 */
.L_x_3257:
[----:B------:R-:W-:-:S13]  /*316a0*/  ISETP.NE.AND P0, PT, R3, RZ, PT ;  /* 0x000000ff0300720c */ /* 0x000fda0003f05270 */
[----:B------:R-:W-:Y:S05]  /*316b0*/  @!P0 BRA `(.L_x_3045) ;  /* 0x0000000000108947 */ /* 0x000fea0003800000 */
[----:B------:R-:W-:Y:S01]  /*316c0*/  UMOV UR4, 0xffffffff ;  /* 0xffffffff00047882 */ /* 0x000fe20000000000 */
[----:B--2---:R-:W-:Y:S02]  /*316d0*/  VIADD R12, R12, 0xffffffff ;  /* 0xffffffff0c0c7836 */ /* 0x004fe40000000000 */
[----:B------:R-:W-:Y:S05]  /*316e0*/  BRA.DIV UR4, `(.L_x_3046) ;  /* 0x0000006204647947 */ /* 0x000fea000b800000 */
[----:B------:R2:W0:Y:S02]  /*316f0*/  SHFL.IDX PT, R6, R2, R12, 0x1f ;  /* 0x00001f0c02067589 */ /* 0x00042400000e0000 */
.L_x_3045:
[----:B----4-:R-:W-:Y:S01]  /*31700*/  ISETP.NE.AND P0, PT, R4, 0x1, PT ;  /* 0x000000010400780c */ /* 0x010fe20003f05270 */
[----:B0-----:R-:W-:-:S05]  /*31710*/  IMAD R24, R6, R5, R7 ;  /* 0x0000000506187224 */ /* 0x001fca00078e0207 */
[----:B------:R-:W-:-:S07]  /*31720*/  IADD3 R0, R0, -R24, RZ ;  /* 0x8000001800007210 */ /* 0x000fce0007ffe0ff */
[----:B------:R-:W-:Y:S05]  /*31730*/  @!P0 BRA `(.L_x_3047) ;  /* 0x0000000000dc8947 */ /* 0x000fea0003800000 */
[-C--:B---3--:R-:W-:Y:S02]  /*31740*/  IABS R5, R25.reuse ;  /* 0x0000001900057213 */ /* 0x088fe40000000000 */
[----:B------:R-:W-:Y:S02]  /*31750*/  IABS R6, R4 ;  /* 0x0000000400067213 */ /* 0x000fe40000000000 */
[----:B------:R-:W0:Y:S08]  /*31760*/  I2F.RP R7, R5 ;  /* 0x0000000500077306 */ /* 0x000e300000209400 */
[----:B------:R-:W3:Y:S08]  /*31770*/  I2F.RP R8, R6 ;  /* 0x0000000600087306 */ /* 0x000ef00000209400 */
[----:B0-----:R-:W1:Y:S08]  /*31780*/  MUFU.RCP R7, R7 ;  /* 0x0000000700077308 */ /* 0x001e700000001000 */
[----:B---3--:R-:W-:Y:S01]  /*31790*/  MUFU.RCP R8, R8 ;  /* 0x0000000800087308 */ /* 0x008fe20000001000 */
[----:B-12---:R-:W-:Y:S01]  /*317a0*/  VIADD R2, R7, 0xffffffe ;  /* 0x0ffffffe07027836 */ /* 0x006fe20000000000 */
[----:B------:R-:W-:-:S06]  /*317b0*/  IABS R7, R25 ;  /* 0x0000001900077213 */ /* 0x000fcc0000000000 */
[----:B------:R0:W1:Y:S02]  /*317c0*/  F2I.FTZ.U32.TRUNC.NTZ R3, R2 ;  /* 0x0000000200037305 */ /* 0x000064000021f000 */
[----:B0-----:R-:W-:Y:S02]  /*317d0*/  IMAD.MOV.U32 R2, RZ, RZ, RZ ;  /* 0x000000ffff027224 */ /* 0x001fe400078e00ff */
[----:B-1----:R-:W-:-:S04]  /*317e0*/  IMAD.MOV R10, RZ, RZ, -R3 ;  /* 0x000000ffff0a7224 */ /* 0x002fc800078e0a03 */
[----:B------:R-:W-:-:S04]  /*317f0*/  IMAD R9, R10, R5, RZ ;  /* 0x000000050a097224 */ /* 0x000fc800078e02ff */
[----:B------:R-:W-:Y:S01]  /*31800*/  IMAD.HI.U32 R3, R3, R9, R2 ;  /* 0x0000000903037227 */ /* 0x000fe200078e0002 */
[----:B------:R-:W-:Y:S02]  /*31810*/  IABS R2, R0 ;  /* 0x0000000000027213 */ /* 0x000fe40000000000 */
[----:B------:R-:W-:-:S03]  /*31820*/  IADD3 R9, RZ, -R7, RZ ;  /* 0x80000007ff097210 */ /* 0x000fc60007ffe0ff */
[----:B------:R-:W-:-:S04]  /*31830*/  IMAD.HI.U32 R7, R3, R2, RZ ;  /* 0x0000000203077227 */ /* 0x000fc800078e00ff */
[----:B------:R-:W-:Y:S02]  /*31840*/  IMAD R2, R7, R9, R2 ;  /* 0x0000000907027224 */ /* 0x000fe400078e0202 */
[----:B------:R-:W-:-:S03]  /*31850*/  VIADD R3, R8, 0xffffffe ;  /* 0x0ffffffe08037836 */ /* 0x000fc60000000000 */
[----:B------:R-:W-:-:S03]  /*31860*/  ISETP.GT.U32.AND P1, PT, R5, R2, PT ;  /* 0x000000020500720c */ /* 0x000fc60003f24070 */
[----:B------:R-:W0:Y:S10]  /*31870*/  F2I.FTZ.U32.TRUNC.NTZ R3, R3 ;  /* 0x0000000300037305 */ /* 0x000e34000021f000 */
[----:B------:R-:W-:-:S02]  /*31880*/  @!P1 IMAD.IADD R2, R2, 0x1, -R5 ;  /* 0x0000000102029824 */ /* 0x000fc400078e0a05 */
[----:B------:R-:W-:Y:S01]  /*31890*/  @!P1 VIADD R7, R7, 0x1 ;  /* 0x0000000107079836 */ /* 0x000fe20000000000 */
[----:B------:R-:W-:Y:S02]  /*318a0*/  ISETP.NE.AND P1, PT, R25, RZ, PT ;  /* 0x000000ff1900720c */ /* 0x000fe40003f25270 */
[----:B------:R-:W-:Y:S01]  /*318b0*/  ISETP.GE.U32.AND P0, PT, R2, R5, PT ;  /* 0x000000050200720c */ /* 0x000fe20003f06070 */
[----:B0-----:R-:W-:Y:S01]  /*318c0*/  IMAD.MOV R5, RZ, RZ, -R3 ;  /* 0x000000ffff057224 */ /* 0x001fe200078e0a03 */
[----:B------:R-:W-:-:S03]  /*318d0*/  MOV R2, RZ ;  /* 0x000000ff00027202 */ /* 0x000fc60000000f00 */
[----:B------:R-:W-:-:S04]  /*318e0*/  IMAD R5, R5, R6, RZ ;  /* 0x0000000605057224 */ /* 0x000fc800078e02ff */
[----:B------:R-:W-:Y:S01]  /*318f0*/  IMAD.HI.U32 R5, R3, R5, R2 ;  /* 0x0000000503057227 */ /* 0x000fe200078e0002 */
[----:B------:R-:W-:Y:S02]  /*31900*/  LOP3.LUT R2, R0, R25, RZ, 0x3c, !PT ;  /* 0x0000001900027212 */ /* 0x000fe400078e3cff */
[----:B------:R-:W-:Y:S01]  /*31910*/  IABS R3, R4 ;  /* 0x0000000400037213 */ /* 0x000fe20000000000 */
[----:B------:R-:W-:Y:S01]  /*31920*/  @P0 VIADD R7, R7, 0x1 ;  /* 0x0000000107070836 */ /* 0x000fe20000000000 */
[----:B------:R-:W-:Y:S02]  /*31930*/  ISETP.GE.AND P2, PT, R2, RZ, PT ;  /* 0x000000ff0200720c */ /* 0x000fe40003f46270 */
[----:B------:R-:W-:-:S11]  /*31940*/  IADD3 R3, RZ, -R3, RZ ;  /* 0x80000003ff037210 */ /* 0x000fd60007ffe0ff */
[----:B------:R-:W-:Y:S01]  /*31950*/  @!P2 IMAD.MOV R7, RZ, RZ, -R7 ;  /* 0x000000ffff07a224 */ /* 0x000fe200078e0a07 */
[----:B------:R-:W-:-:S04]  /*31960*/  @!P1 LOP3.LUT R7, RZ, R25, RZ, 0x33, !PT ;  /* 0x00000019ff079212 */ /* 0x000fc800078e33ff */
[----:B------:R-:W-:-:S05]  /*31970*/  IABS R2, R7 ;  /* 0x0000000700027213 */ /* 0x000fca0000000000 */
        /* <DEDUP_REMOVED lines=9> */
[----:B------:R-:W-:-:S05]  /*31a10*/  @P0 VIADD R5, R5, 0x1 ;  /* 0x0000000105050836 */ /* 0x000fca0000000000 */
[----:B------:R-:W-:Y:S02]  /*31a20*/  @!P2 IADD3 R5, -R5, RZ, RZ ;  /* 0x000000ff0505a210 */ /* 0x000fe40007ffe1ff */
[----:B------:R-:W-:-:S05]  /*31a30*/  @!P1 LOP3.LUT R5, RZ, R4, RZ, 0x33, !PT ;  /* 0x00000004ff059212 */ /* 0x000fca00078e33ff */
[--C-:B------:R-:W-:Y:S02]  /*31a40*/  IMAD.MOV R2, RZ, RZ, -R5.reuse ;  /* 0x000000ffff027224 */ /* 0x100fe400078e0a05 */
[C---:B------:R-:W-:Y:S02]  /*31a50*/  IMAD R5, R4.reuse, 0x1000000, R5 ;  /* 0x0100000004057824 */ /* 0x040fe400078e0205 */
[--C-:B------:R-:W-:Y:S02]  /*31a60*/  IMAD R4, R4, R2, R7.reuse ;  /* 0x0000000204047224 */ /* 0x100fe400078e0207 */
[----:B------:R-:W-:-:S03]  /*31a70*/  IMAD.MOV R2, RZ, RZ, -R7 ;  /* 0x000000ffff027224 */ /* 0x000fc600078e0a07 */
[----:B------:R-:W-:Y:S01]  /*31a80*/  LEA R26, R4, R5, 0x10 ;  /* 0x00000005041a7211 */ /* 0x000fe200078e80ff */
[----:B------:R-:W-:Y:S01]  /*31a90*/  IMAD R2, R25, R2, R0 ;  /* 0x0000000219027224 */ /* 0x000fe200078e0200 */
[----:B------:R-:W-:Y:S06]  /*31aa0*/  BRA `(.L_x_3048) ;  /* 0x0000000000f47947 */ /* 0x000fec0003800000 */
.L_x_3047:
[----:B-12---:R-:W0:Y:S01]  /*31ab0*/  LDC.64 R2, c[0x0][0xc90] ;  /* 0x00032400ff027b82 */ /* 0x006e220000000a00 */
[----:B------:R-:W-:Y:S01]  /*31ac0*/  ULDC.64 UR4, c[0x0][0x208] ;  /* 0x0000820000047ab9 */ /* 0x000fe20000000a00 */
[----:B0-----:R-:W-:-:S05]  /*31ad0*/  IMAD.WIDE R2, R27, 0x4, R2 ;  /* 0x000000041b027825 */ /* 0x001fca00078e0202 */
[----:B------:R0:W3:Y:S02]  /*31ae0*/  LDG.E R6, desc[UR4][R2.64] ;  /* 0x0000000402067981 */ /* 0x0000e4000c1e1900 */
[----:B0-----:R-:W-:Y:S02]  /*31af0*/  IMAD.MOV.U32 R2, RZ, RZ, RZ ;  /* 0x000000ffff027224 */ /* 0x001fe400078e00ff */
[----:B---3--:R-:W-:-:S05]  /*31b00*/  IMAD R7, R25, R6, RZ ;  /* 0x0000000619077224 */ /* 0x008fca00078e02ff */
        /* <DEDUP_REMOVED lines=35> */
[----:B0-----:R-:W-:-:S05]  /*31d40*/  IADD3 R7, RZ, -R3, RZ ;  /* 0x80000003ff077210 */ /* 0x001fca0007ffe0ff */
[----:B------:R-:W-:-:S04]  /*31d50*/  IMAD R7, R7, R6, RZ ;  /* 0x0000000607077224 */ /* 0x000fc800078e02ff */
[----:B------:R-:W-:Y:S01]  /*31d60*/  IMAD.HI.U32 R2, R3, R7, R2 ;  /* 0x0000000703027227 */ /* 0x000fe200078e0002 */
[----:B------:R-:W-:-:S03]  /*31d70*/  IABS R7, R0 ;  /* 0x0000000000077213 */ /* 0x000fc60000000000 */
[----:B------:R-:W-:Y:S02]  /*31d80*/  IMAD.MOV R3, RZ, RZ, -R8 ;  /* 0x000000ffff037224 */ /* 0x000fe400078e0a08 */
        /* <DEDUP_REMOVED lines=15> */
.L_x_3048:
[----:B------:R-:W-:-:S04]  /*31e80*/  LOP3.LUT R2, RZ, R2, RZ, 0x33, !PT ;  /* 0x00000002ff027212 */ /* 0x000fc800078e33ff */
[----:B------:R-:W-:Y:S01]  /*31e90*/  IADD3 R25, R25, R2, RZ ;  /* 0x0000000219197210 */ /* 0x000fe20007ffe0ff */
[----:B------:R-:W-:Y:S06]  /*31ea0*/  BRA `(.L_x_3049) ;  /* 0x00000000001c7947 */ /* 0x000fec0003800000 */
.L_x_3041:
[----:B------:R-:W-:Y:S01]  /*31eb0*/  UMOV UR4, URZ ;  /* 0x0000003f00047c82 */ /* 0x000fe20008000000 */
[----:B------:R-:W-:Y:S01]  /*31ec0*/  UMOV UR5, URZ ;  /* 0x0000003f00057c82 */ /* 0x000fe20008000000 */
[----:B------:R-:W-:Y:S01]  /*31ed0*/  ULDC UR6, c[0x0][0xc3c] ;  /* 0x00030f0000067ab9 */ /* 0x000fe20000000800 */
[----:B------:R-:W-:Y:S01]  /*31ee0*/  IMAD.MOV.U32 R24, RZ, RZ, R0 ;  /* 0x000000ffff187224 */ /* 0x000fe200078e0000 */
[----:B------:R-:W-:Y:S01]  /*31ef0*/  MOV R27, UR6 ;  /* 0x00000006001b7c02 */ /* 0x000fe20008000f00 */
[----:B------:R-:W-:Y:S02]  /*31f00*/  IMAD.U32 R25, RZ, RZ, UR4 ;  /* 0x00000004ff197e24 */ /* 0x000fe4000f8e00ff */
[----:B------:R-:W-:-:S07]  /*31f10*/  IMAD.U32 R26, RZ, RZ, UR5 ;  /* 0x00000005ff1a7e24 */ /* 0x000fce000f8e00ff */
.L_x_3049:
[----:B------:R-:W1:Y:S01]  /*31f20*/  S2R R0, SR_TID.X ;  /* 0x0000000000007919 */ /* 0x000e620000002100 */
[----:B------:R-:W-:Y:S05]  /*31f30*/  WARPSYNC.ALL ;  /* 0x0000000000007948 */ /* 0x000fea0003800000 */
[----:B------:R-:W-:Y:S01]  /*31f40*/  BAR.SYNC.DEFER_BLOCKING 0x4, 0x180 ;  /* 0x0106000000007b1d */ /* 0x000fe20000010000 */
[----:B-1----:R-:W-:-:S04]  /*31f50*/  LOP3.LUT R0, R0, 0x1f, RZ, 0xc0, !PT ;  /* 0x0000001f00007812 */ /* 0x002fc800078ec0ff */
[----:B------:R-:W-:-:S13]  /*31f60*/  ISETP.NE.AND P0, PT, R0, RZ, PT ;  /* 0x000000ff0000720c */ /* 0x000fda0003f05270 */
[----:B------:R-:W1:Y:S01]  /*31f70*/  @!P0 S2R R3, SR_CgaCtaId ;  /* 0x0000000000038919 */ /* 0x000e620000008800 */
[----:B------:R-:W-:-:S04]  /*31f80*/  @!P0 MOV R0, 0x400 ;  /* 0x0000040000008802 */ /* 0x000fc80000000f00 */
[----:B-1----:R-:W-:-:S05]  /*31f90*/  @!P0 LEA R16, R3, R0, 0x18 ;  /* 0x0000000003108211 */ /* 0x002fca00078ec0ff */
[----:B------:R3:W-:Y:S01]  /*31fa0*/  @!P0 STS.128 [R16+0x388d0], R24 ;  /* 0x0388d01810008388 */ /* 0x0007e20000000c00 */
[----:B------:R-:W-:Y:S06]  /*31fb0*/  BAR.ARV 0x5, 0x180 ;  /* 0x0146000000007b1d */ /* 0x000fec0000002000 */
.L_x_3038:
[----:B------:R-:W-:Y:S02]  /*31fc0*/  ULDC UR4, c[0x0][0xc3c] ;  /* 0x00030f0000047ab9 */ /* 0x000fe40000000800 */
[----:B--2---:R-:W-:-:S13]  /*31fd0*/  ISETP.GE.AND P0, PT, R27, UR4, PT ;  /* 0x000000041b007c0c */ /* 0x004fda000bf06270 */
[----:B------:R-:W-:Y:S05]  /*31fe0*/  @!P0 BRA `(.L_x_3050) ;  /* 0xffffff90004c8947 */ /* 0x000fea000383ffff */
[----:B------:R-:W-:Y:S05]  /*31ff0*/  BSYNC B8 ;  /* 0x0000000000087941 */ /* 0x000fea0003800000 */
.L_x_2937:
[----:B------:R-:W2:Y:S01]  /*32000*/  LDL.LU R0, [R1+0x2c] ;  /* 0x00002c0001007983 */ /* 0x000ea20000300800 */
[----:B------:R-:W-:Y:S01]  /*32010*/  BSSY B0, `(.L_x_3051) ;  /* 0x000000b000007945 */ /* 0x000fe20003800000 */
[----:B------:R-:W4:Y:S01]  /*32020*/  S2R R5, SR_CgaCtaId ;  /* 0x0000000000057919 */ /* 0x000f220000008800 */
[----:B--2---:R-:W-:-:S05]  /*32030*/  VIADD R0, R0, 0x1 ;  /* 0x0000000100007836 */ /* 0x004fca0000000000 */
        /* <DEDUP_REMOVED lines=8> */
.L_x_3260:
[----:B------:R-:W-:Y:S05]  /*320c0*/  BSYNC B0 ;  /* 0x0000000000007941 */ /* 0x000fea0003800000 */
.L_x_3051:
[----:B------:R-:W-:-:S03]  /*320d0*/  UMOV UR4, 0xffffffff ;  /* 0xffffffff00047882 */ /* 0x000fc60000000000 */
[----:B------:R-:W-:Y:S05]  /*320e0*/  BRA.DIV UR4, `(.L_x_3053) ;  /* 0x0000005a04207947 */ /* 0x000fea000b800000 */
[----:B-1----:R-:W1:Y:S02]  /*320f0*/  S2R R0, SR_TID.X ;  /* 0x0000000000007919 */ /* 0x002e640000002100 */
[----:B-1----:R-:W-:-:S04]  /*32100*/  SHF.R.U32.HI R0, RZ, 0x5, R0 ;  /* 0x00000005ff007819 */ /* 0x002fc80000011600 */
[----:B------:R-:W-:-:S05]  /*32110*/  LOP3.LUT R0, R0, 0x3, RZ, 0xc0, !PT ;  /* 0x0000000300007812 */ /* 0x000fca00078ec0ff */
[----:B------:R1:W2:Y:S02]  /*32120*/  SHFL.IDX PT, R14, R0, RZ, 0x1f ;  /* 0x00001fff000e7589 */ /* 0x0002a400000e0000 */
.L_x_3263:
[----:B--2---:R-:W-:-:S13]  /*32130*/  ISETP.NE.AND P0, PT, R14, RZ, PT ;  /* 0x000000ff0e00720c */ /* 0x004fda0003f05270 */
[----:B------:R-:W-:Y:S05]  /*32140*/  @P0 BRA `(.L_x_2649) ;  /* 0x0000000000880947 */ /* 0x000fea0003800000 */
[----:B------:R-:W-:-:S03]  /*32150*/  UMOV UR4, 0xffffffff ;  /* 0xffffffff00047882 */ /* 0x000fc60000000000 */
[----:B------:R-:W-:Y:S05]  /*32160*/  BRA.DIV UR4, `(.L_x_3054) ;  /* 0x0000005a04347947 */ /* 0x000fea000b800000 */
[----:B------:R-:W-:-:S13]  /*32170*/  ELECT P6, URZ, PT ;  /* 0x00000000003f782f */ /* 0x000fda00038c0000 */
.L_x_3266:
[----:B------:R-:W-:Y:S05]  /*32180*/  @!P6 BRA `(.L_x_2649) ;  /* 0x000000000078e947 */ /* 0x000fea0003800000 */
[----:B------:R-:W-:-:S06]  /*32190*/  ULOP3.LUT UR4, UR60, 0x2, URZ, 0xfc, !UPT ;  /* 0x000000023c047892 */ /* 0x000fcc000f8efc3f */
[----:B-1----:R-:W-:-:S05]  /*321a0*/  IMAD.U32 R0, RZ, RZ, UR4 ;  /* 0x00000004ff007e24 */ /* 0x002fca000f8e00ff */
[----:B------:R-:W-:-:S13]  /*321b0*/  ISETP.NE.AND P0, PT, R0, 0x3, PT ;  /* 0x000000030000780c */ /* 0x000fda0003f05270 */
[----:B------:R-:W-:Y:S05]  /*321c0*/  @!P0 BRA `(.L_x_3055) ;  /* 0x0000000000048947 */ /* 0x000fea0003800000 */
[----:B------:R-:W-:Y:S01]  /*321d0*/  BPT.TRAP 0x1 ;  /* 0x000000040000795c */ /* 0x000fe20000300000 */
.L_x_3055:
[C---:B------:R-:W-:Y:S01]  /*321e0*/  LEA R3, R23.reuse, R5, 0x3 ;  /* 0x0000000517037211 */ /* 0x040fe200078e18ff */
[----:B------:R-:W-:Y:S01]  /*321f0*/  VIADD R23, R23, 0x1 ;  /* 0x0000000117177836 */ /* 0x000fe20000000000 */
[----:B------:R-:W-:-:S04]  /*32200*/  SHF.L.U32 R2, R29, 0x1f, RZ ;  /* 0x0000001f1d027819 */ /* 0x000fc800000006ff */
[----:B------:R-:W1:Y:S01]  /*32210*/  SYNCS.PHASECHK.TRANS64.TRYWAIT P1, [R3+URZ+0x38840], R2 ;  /* 0x03884002030075a7 */ /* 0x000e62000802017f */
[----:B------:R-:W-:-:S04]  /*32220*/  ISETP.NE.AND P2, PT, R23, 0x2, PT ;  /* 0x000000021700780c */ /* 0x000fc80003f45270 */
[----:B------:R-:W-:Y:S01]  /*32230*/  SEL R0, RZ, 0x1, P2 ;  /* 0x00000001ff007807 */ /* 0x000fe20001000000 */
[----:B-1----:R-:W-:Y:S08]  /*32240*/  @!P1 BRA `(.L_x_3056) ;  /* 0x00000058001c9947 */ /* 0x002ff00003800000 */
.L_x_3267:
[----:B------:R-:W-:Y:S02]  /*32250*/  SEL R23, R23, RZ, P2 ;  /* 0x000000ff17177207 */ /* 0x000fe40001000000 */
[----:B------:R-:W-:Y:S01]  /*32260*/  LOP3.LUT R0, R29, R0, RZ, 0x3c, !PT ;  /* 0x000000001d007212 */ /* 0x000fe200078e3cff */
[----:B------:R-:W-:Y:S06]  /*32270*/  @!P0 BRA `(.L_x_3057) ;  /* 0x0000000000048947 */ /* 0x000fec0003800000 */
[----:B------:R-:W-:Y:S01]  /*32280*/  BPT.TRAP 0x1 ;  /* 0x000000040000795c */ /* 0x000fe20000300000 */
.L_x_3057:
[----:B------:R-:W-:Y:S01]  /*32290*/  IMAD R23, R23, 0x8, R5 ;  /* 0x0000000817177824 */ /* 0x000fe200078e0205 */
[----:B------:R-:W-:-:S04]  /*322a0*/  SHF.L.U32 R0, R0, 0x1f, RZ ;  /* 0x0000001f00007819 */ /* 0x000fc800000006ff */
[----:B------:R-:W2:Y:S02]  /*322b0*/  SYNCS.PHASECHK.TRANS64.TRYWAIT P1, [R23+URZ+0x38840], R0 ;  /* 0x03884000170075a7 */ /* 0x000ea4000802017f */
[----:B--2---:R-:W-:Y:S05]  /*322c0*/  @!P1 BRA `(.L_x_3058) ;  /* 0x0000005800109947 */ /* 0x004fea0003800000 */
.L_x_3268:
[----:B------:R-:W-:Y:S05]  /*322d0*/  @!P0 BRA `(.L_x_3059) ;  /* 0x0000000000048947 */ /* 0x000fea0003800000 */
[----:B------:R-:W-:Y:S01]  /*322e0*/  BPT.TRAP 0x1 ;  /* 0x000000040000795c */ /* 0x000fe20000300000 */
.L_x_3059:
[----:B------:R-:W4:Y:S02]  /*322f0*/  SYNCS.PHASECHK.TRANS64.TRYWAIT P1, [R3+URZ+0x38860], R2 ;  /* 0x03886002030075a7 */ /* 0x000f24000802017f */
[----:B----4-:R-:W-:Y:S05]  /*32300*/  @!P1 BRA `(.L_x_3060) ;  /* 0x0000005800149947 */ /* 0x010fea0003800000 */
.L_x_3269:
[----:B------:R-:W-:Y:S05]  /*32310*/  @!P0 BRA `(.L_x_3061) ;  /* 0x0000000000048947 */ /* 0x000fea0003800000 */
[----:B------:R-:W-:Y:S01]  /*32320*/  BPT.TRAP 0x1 ;  /* 0x000000040000795c */ /* 0x000fe20000300000 */
.L_x_3061:
[----:B------:R0:W0:Y:S02]  /*32330*/  SYNCS.PHASECHK.TRANS64.TRYWAIT P0, [R23+URZ+0x38860], R0 ;  /* 0x03886000170075a7 */ /* 0x000024000800017f */
[----:B0-----:R-:W-:Y:S05]  /*32340*/  @!P0 NANOSLEEP.SYNCS 0x989680 ;  /* 0x009896800000895d */ /* 0x001fea0003900000 */
[----:B------:R-:W0:Y:S02]  /*32350*/  @!P0 SYNCS.PHASECHK.TRANS64 P0, [R23+URZ+0x38860], R0 ;  /* 0x03886000170085a7 */ /* 0x000e24000800007f */
[----:B0-----:R-:W-:Y:S05]  /*32360*/  @!P0 BRA `(.L_x_3061) ;  /* 0xfffffffc00f08947 */ /* 0x001fea000383ffff */
.L_x_2649:
[----:B------:R-:W-:Y:S05]  /*32370*/  BSYNC B9 ;  /* 0x0000000000097941 */ /* 0x000fea0003800000 */
.L_x_2646:
[----:B------:R-:W-:Y:S05]  /*32380*/  EXIT ;  /* 0x000000000000794d */ /* 0x000fea0003800000 */
.L_x_2671:
[----:B0-----:R0:W1:Y:S02]  /*32390*/  SYNCS.PHASECHK.TRANS64.TRYWAIT P6, [R88+URZ+0x38890], R89 ;  /* 0x03889059580075a7 */ /* 0x00106400080c017f */
[----:B-1----:R-:W-:Y:S05]  /*323a0*/  @!P6 NANOSLEEP.SYNCS 0x989680 ;  /* 0x009896800000e95d */ /* 0x002fea0003900000 */
[----:B------:R-:W1:Y:S02]  /*323b0*/  @!P6 SYNCS.PHASECHK.TRANS64 P6, [R88+URZ+0x38890], R89 ;  /* 0x038890595800e5a7 */ /* 0x000e6400080c007f */
[----:B-1----:R-:W-:Y:S05]  /*323c0*/  @!P6 BRA `(.L_x_2671) ;  /* 0xfffffffc00f0e947 */ /* 0x002fea000383ffff */
[----:B------:R-:W-:Y:S05]  /*323d0*/  BRA `(.L_x_3062) ;  /* 0xfffffd1c00d87947 */ /* 0x000fea000383ffff */
.L_x_2672:
        /* <DEDUP_REMOVED lines=8> */
.L_x_3064:
[----:B------:R-:W-:Y:S05]  /*32460*/  BSYNC B1 ;  /* 0x0000000000017941 */ /* 0x000fea0003800000 */
.L_x_3063:
[----:B------:R-:W-:Y:S01]  /*32470*/  MOV R13, R119 ;  /* 0x00000077000d7202 */ /* 0x000fe20000000f00 */
[----:B------:R-:W-:Y:S02]  /*32480*/  IMAD.MOV.U32 R12, RZ, RZ, RZ ;  /* 0x000000ffff0c7224 */ /* 0x000fe400078e00ff */
[----:B------:R-:W-:Y:S02]  /*32490*/  IMAD.MOV.U32 R11, RZ, RZ, 0x181f ;  /* 0x0000181fff0b7424 */ /* 0x000fe400078e00ff */
[----:B------:R-:W-:Y:S02]  /*324a0*/  IMAD.MOV.U32 R15, RZ, RZ, -0x1 ;  /* 0xffffffffff0f7424 */ /* 0x000fe400078e00ff */
[----:B------:R-:W-:-:S07]  /*324b0*/  IMAD.MOV.U32 R80, RZ, RZ, R14 ;  /* 0x000000ffff507224 */ /* 0x000fce00078e000e */
[----:B------:R-:W-:Y:S05]  /*324c0*/  WARPSYNC.COLLECTIVE R15, `(.L_x_3065) ;  /* 0x000000000f087348 */ /* 0x000fea0003c00000 */
[----:B------:R0:W1:Y:S02]  /*324d0*/  SHFL.IDX P6, R14, R13, R12, R11 ;  /* 0x0000000c0d0e7389 */ /* 0x00006400000c000b */
[----:B01----:R-:W-:Y:S01]  /*324e0*/  ENDCOLLECTIVE ;  /* 0x000000000000791b */ /* 0x003fe20003800000 */
.L_x_3065:
[----:B------:R-:W-:Y:S01]  /*324f0*/  MOV R11, R14 ;  /* 0x0000000e000b7202 */ /* 0x000fe20000000f00 */
[----:B------:R-:W-:Y:S06]  /*32500*/  BRA `(.L_x_3066) ;  /* 0xfffffd1c00a07947 */ /* 0x000fec000383ffff */
.L_x_2689:
[----:B------:R-:W-:Y:S01]  /*32510*/  BSSY B1, `(.L_x_3067) ;  /* 0x0000008000017945 */ /* 0x000fe20003800000 */
[----:B0---4-:R-:W-:Y:S01]  /*32520*/  IMAD.MOV.U32 R13, RZ, RZ, R118 ;  /* 0x000000ffff0d7224 */ /* 0x011fe200078e0076 */
[----:B------:R-:W-:Y:S01]  /*32530*/  MOV R15, 0xffffffff ;  /* 0xffffffff000f7802 */ /* 0x000fe20000000f00 */
[----:B------:R-:W-:Y:S02]  /*32540*/  IMAD.MOV.U32 R12, RZ, RZ, 0x1 ;  /* 0x00000001ff0c7424 */ /* 0x000fe400078e00ff */
[----:B---3--:R-:W-:-:S07]  /*32550*/  IMAD.MOV.U32 R11, RZ, RZ, 0x181f ;  /* 0x0000181fff0b7424 */ /* 0x008fce00078e00ff */
[----:B-12---:R-:W-:Y:S05]  /*32560*/  WARPSYNC.COLLECTIVE R15, `(.L_x_3068) ;  /* 0x000000000f087348 */ /* 0x006fea0003c00000 */
[----:B------:R0:W3:Y:S02]  /*32570*/  SHFL.IDX P6, R14, R13, R12, R11 ;  /* 0x0000000c0d0e7389 */ /* 0x0000e400000c000b */
[----:B0123--:R-:W-:Y:S01]  /*32580*/  ENDCOLLECTIVE ;  /* 0x000000000000791b */ /* 0x00ffe20003800000 */
.L_x_3068:
[----:B------:R-:W-:Y:S05]  /*32590*/  BSYNC B1 ;  /* 0x0000000000017941 */ /* 0x000fea0003800000 */
.L_x_3067:
        /* <DEDUP_REMOVED lines=8> */
.L_x_3069:
[----:B------:R-:W-:Y:S01]  /*32620*/  IMAD.MOV.U32 R11, RZ, RZ, R14 ;  /* 0x000000ffff0b7224 */ /* 0x000fe200078e000e */
[----:B------:R-:W-:Y:S06]  /*32630*/  BRA `(.L_x_3070) ;  /* 0xfffffd2800dc7947 */ /* 0x000fec000383ffff */
.L_x_2706:
[----:B------:R-:W-:Y:S01]  /*32640*/  BSSY B1, `(.L_x_3071) ;  /* 0x0000008000017945 */ /* 0x000fe20003800000 */
[----:B0---4-:R-:W-:Y:S01]  /*32650*/  IMAD.MOV.U32 R13, RZ, RZ, R118 ;  /* 0x000000ffff0d7224 */ /* 0x011fe200078e0076 */
[----:B------:R-:W-:Y:S01]  /*32660*/  MOV R12, 0x2 ;  /* 0x00000002000c7802 */ /* 0x000fe20000000f00 */
[----:B------:R-:W-:Y:S02]  /*32670*/  IMAD.MOV.U32 R11, RZ, RZ, 0x181f ;  /* 0x0000181fff0b7424 */ /* 0x000fe400078e00ff */
[----:B------:R-:W-:-:S07]  /*32680*/  IMAD.MOV.U32 R15, RZ, RZ, -0x1 ;  /* 0xffffffffff0f7424 */ /* 0x000fce00078e00ff */
[----:B-123--:R-:W-:Y:S05]  /*32690*/  WARPSYNC.COLLECTIVE R15, `(.L_x_3072) ;  /* 0x000000000f087348 */ /* 0x00efea0003c00000 */
[----:B------:R0:W4:Y:S02]  /*326a0*/  SHFL.IDX P6, R14, R13, R12, R11 ;  /* 0x0000000c0d0e7389 */ /* 0x00012400000c000b */
[----:B01234-:R-:W-:Y:S01]  /*326b0*/  ENDCOLLECTIVE ;  /* 0x000000000000791b */ /* 0x01ffe20003800000 */
.L_x_3072:
[----:B------:R-:W-:Y:S05]  /*326c0*/  BSYNC B1 ;  /* 0x0000000000017941 */ /* 0x000fea0003800000 */
.L_x_3071:
[----:B------:R-:W-:Y:S01]  /*326d0*/  MOV R13, R119 ;  /* 0x00000077000d7202 */ /* 0x000fe20000000f00 */
[----:B------:R-:W-:Y:S02]  /*326e0*/  IMAD.MOV.U32 R12, RZ, RZ, 0x2 ;  /* 0x00000002ff0c7424 */ /* 0x000fe400078e00ff */
[----:B------:R-:W-:Y:S02]  /*326f0*/  IMAD.MOV.U32 R11, RZ, RZ, 0x181f ;  /* 0x0000181fff0b7424 */ /* 0x000fe400078e00ff */
[----:B------:R-:W-:Y:S02]  /*32700*/  IMAD.MOV.U32 R15, RZ, RZ, -0x1 ;  /* 0xffffffffff0f7424 */ /* 0x000fe400078e00ff */
[----:B------:R-:W-:-:S07]  /*32710*/  IMAD.MOV.U32 R118, RZ, RZ, R14 ;  /* 0x000000ffff767224 */ /* 0x000fce00078e000e */
[----:B------:R-:W-:Y:S05]  /*32720*/  WARPSYNC.COLLECTIVE R15, `(.L_x_3073) ;  /* 0x000000000f087348 */ /* 0x000fea0003c00000 */
[----:B------:R0:W1:Y:S02]  /*32730*/  SHFL.IDX P6, R14, R13, R12, R11 ;  /* 0x0000000c0d0e7389 */ /* 0x00006400000c000b */
[----:B01----:R-:W-:Y:S01]  /*32740*/  ENDCOLLECTIVE ;  /* 0x000000000000791b */ /* 0x003fe20003800000 */
.L_x_3073:
[----:B------:R-:W-:Y:S01]  /*32750*/  MOV R119, R14 ;  /* 0x0000000e00777202 */ /* 0x000fe20000000f00 */
[----:B------:R-:W-:Y:S06]  /*32760*/  BRA `(.L_x_3074) ;  /* 0xfffffd3800387947 */ /* 0x000fec000383ffff */
.L_x_2730:
[----:B0-----:R0:W1:Y:S02]  /*32770*/  SYNCS.PHASECHK.TRANS64.TRYWAIT P6, [R88+URZ+0x38890], R89 ;  /* 0x03889059580075a7 */ /* 0x00106400080c017f */
[----:B-1----:R-:W-:Y:S05]  /*32780*/  @!P6 NANOSLEEP.SYNCS 0x989680 ;  /* 0x009896800000e95d */ /* 0x002fea0003900000 */
[----:B------:R-:W1:Y:S02]  /*32790*/  @!P6 SYNCS.PHASECHK.TRANS64 P6, [R88+URZ+0x38890], R89 ;  /* 0x038890595800e5a7 */ /* 0x000e6400080c007f */
[----:B-1----:R-:W-:Y:S05]  /*327a0*/  @!P6 BRA `(.L_x_2730) ;  /* 0xfffffffc00f0e947 */ /* 0x002fea000383ffff */
[----:B------:R-:W-:Y:S05]  /*327b0*/  BRA `(.L_x_3075) ;  /* 0xfffffd5000dc7947 */ /* 0x000fea000383ffff */
.L_x_2731:
        /* <DEDUP_REMOVED lines=8> */
.L_x_3077:
[----:B------:R-:W-:Y:S05]  /*32840*/  BSYNC B1 ;  /* 0x0000000000017941 */ /* 0x000fea0003800000 */
.L_x_3076:
[----:B------:R-:W-:Y:S01]  /*32850*/  IMAD.MOV.U32 R13, RZ, RZ, R119 ;  /* 0x000000ffff0d7224 */ /* 0x000fe200078e0077 */
[----:B------:R-:W-:Y:S01]  /*32860*/  MOV R11, 0x181f ;  /* 0x0000181f000b7802 */ /* 0x000fe20000000f00 */
[----:B------:R-:W-:Y:S02]  /*32870*/  IMAD.MOV.U32 R12, RZ, RZ, RZ ;  /* 0x000000ffff0c7224 */ /* 0x000fe400078e00ff */
[----:B------:R-:W-:Y:S02]  /*32880*/  IMAD.MOV.U32 R15, RZ, RZ, -0x1 ;  /* 0xffffffffff0f7424 */ /* 0x000fe400078e00ff */
[----:B------:R-:W-:-:S07]  /*32890*/  IMAD.MOV.U32 R121, RZ, RZ, R14 ;  /* 0x000000ffff797224 */ /* 0x000fce00078e000e */
[----:B------:R-:W-:Y:S05]  /*328a0*/  WARPSYNC.COLLECTIVE R15, `(.L_x_3078) ;  /* 0x000000000f087348 */ /* 0x000fea0003c00000 */
[----:B------:R0:W1:Y:S02]  /*328b0*/  SHFL.IDX P6, R14, R13, R12, R11 ;  /* 0x0000000c0d0e7389 */ /* 0x00006400000c000b */
[----:B01----:R-:W-:Y:S01]  /*328c0*/  ENDCOLLECTIVE ;  /* 0x000000000000791b */ /* 0x003fe20003800000 */
.L_x_3078:
[----:B------:R-:W-:Y:S01]  /*328d0*/  IMAD.MOV.U32 R11, RZ, RZ, R14 ;  /* 0x000000ffff0b7224 */ /* 0x000fe200078e000e */
[----:B------:R-:W-:Y:S06]  /*328e0*/  BRA `(.L_x_3079) ;  /* 0xfffffd5000ac7947 */ /* 0x000fec000383ffff */
.L_x_2740:
        /* <DEDUP_REMOVED lines=8> */
.L_x_3081:
[----:B------:R-:W-:Y:S05]  /*32970*/  BSYNC B1 ;  /* 0x0000000000017941 */ /* 0x000fea0003800000 */
.L_x_3080:
        /* <DEDUP_REMOVED lines=8> */
.L_x_3082:
[----:B------:R-:W-:Y:S01]  /*32a00*/  MOV R11, R14 ;  /* 0x0000000e000b7202 */ /* 0x000fe20000000f00 */
[----:B------:R-:W-:Y:S06]  /*32a10*/  BRA `(.L_x_3083) ;  /* 0xfffffd6000787947 */ /* 0x000fec000383ffff */
.L_x_2749:
[----:B------:R-:W-:Y:S01]  /*32a20*/  BSSY B1, `(.L_x_3084) ;  /* 0x0000008000017945 */ /* 0x000fe20003800000 */
[----:B0--3--:R-:W-:Y:S01]  /*32a30*/  IMAD.MOV.U32 R13, RZ, RZ, R118 ;  /* 0x000000ffff0d7224 */ /* 0x009fe200078e0076 */
[----:B------:R-:W-:Y:S01]  /*32a40*/  MOV R15, 0xffffffff ;  /* 0xffffffff000f7802 */ /* 0x000fe20000000f00 */
[----:B------:R-:W-:Y:S02]  /*32a50*/  IMAD.MOV.U32 R12, RZ, RZ, 0x2 ;  /* 0x00000002ff0c7424 */ /* 0x000fe400078e00ff */
[----:B------:R-:W-:-:S07]  /*32a60*/  IMAD.MOV.U32 R11, RZ, RZ, 0x181f ;  /* 0x0000181fff0b7424 */ /* 0x000fce00078e00ff */
[----:B-12-4-:R-:W-:Y:S05]  /*32a70*/  WARPSYNC.COLLECTIVE R15, `(.L_x_3085) ;  /* 0x000000000f087348 */ /* 0x016fea0003c00000 */
[----:B------:R0:W3:Y:S02]  /*32a80*/  SHFL.IDX P6, R14, R13, R12, R11 ;  /* 0x0000000c0d0e7389 */ /* 0x0000e400000c000b */
[----:B01234-:R-:W-:Y:S01]  /*32a90*/  ENDCOLLECTIVE ;  /* 0x000000000000791b */ /* 0x01ffe20003800000 */
.L_x_3085:
[----:B------:R-:W-:Y:S05]  /*32aa0*/  BSYNC B1 ;  /* 0x0000000000017941 */ /* 0x000fea0003800000 */
.L_x_3084:
        /* <DEDUP_REMOVED lines=8> */
.L_x_3086:
[----:B------:R-:W-:Y:S01]  /*32b30*/  IMAD.MOV.U32 R119, RZ, RZ, R14 ;  /* 0x000000ffff777224 */ /* 0x000fe200078e000e */
[----:B------:R-:W-:Y:S06]  /*32b40*/  BRA `(.L_x_3087) ;  /* 0xfffffd70004c7947 */ /* 0x000fec000383ffff */
.L_x_2758:
[----:B0-----:R0:W1:Y:S02]  /*32b50*/  SYNCS.PHASECHK.TRANS64.TRYWAIT P3, [R88+URZ+0x38890], R89 ;  /* 0x03889059580075a7 */ /* 0x001064000806017f */
[----:B-1----:R-:W-:Y:S05]  /*32b60*/  @!P3 NANOSLEEP.SYNCS 0x989680 ;  /* 0x009896800000b95d */ /* 0x002fea0003900000 */
[----:B------:R-:W1:Y:S02]  /*32b70*/  @!P3 SYNCS.PHASECHK.TRANS64 P3, [R88+URZ+0x38890], R89 ;  /* 0x038890595800b5a7 */ /* 0x000e64000806007f */
[----:B-1----:R-:W-:Y:S05]  /*32b80*/  @!P3 BRA `(.L_x_2758) ;  /* 0xfffffffc00f0b947 */ /* 0x002fea000383ffff */
[----:B------:R-:W-:Y:S05]  /*32b90*/  BRA `(.L_x_3088) ;  /* 0xfffffd8000707947 */ /* 0x000fea000383ffff */
.L_x_2759:
        /* <DEDUP_REMOVED lines=8> */
.L_x_3090:
[----:B------:R-:W-:Y:S05]  /*32c20*/  BSYNC B1 ;  /* 0x0000000000017941 */ /* 0x000fea0003800000 */
.L_x_3089:
        /* <DEDUP_REMOVED lines=8> */
.L_x_3091:
[----:B------:R-:W-:Y:S01]  /*32cb0*/  MOV R11, R14 ;  /* 0x0000000e000b7202 */ /* 0x000fe20000000f00 */
[----:B------:R-:W-:Y:S06]  /*32cc0*/  BRA `(.L_x_3092) ;  /* 0xfffffd80008c7947 */ /* 0x000fec000383ffff */
.L_x_2762:
[----:B------:R-:W-:Y:S01]  /*32cd0*/  BSSY B1, `(.L_x_3093) ;  /* 0x0000008000017945 */ /* 0x000fe20003800000 */
[----:B----4-:R-:W-:Y:S01]  /*32ce0*/  IMAD.MOV.U32 R13, RZ, RZ, R35 ;  /* 0x000000ffff0d7224 */ /* 0x010fe200078e0023 */
[----:B------:R-:W-:Y:S01]  /*32cf0*/  MOV R15, 0xffffffff ;  /* 0xffffffff000f7802 */ /* 0x000fe20000000f00 */
[----:B------:R-:W-:Y:S02]  /*32d00*/  IMAD.MOV.U32 R12, RZ, RZ, 0x1 ;  /* 0x00000001ff0c7424 */ /* 0x000fe400078e00ff */
[----:B---3--:R-:W-:-:S07]  /*32d10*/  IMAD.MOV.U32 R11, RZ, RZ, 0x181f ;  /* 0x0000181fff0b7424 */ /* 0x008fce00078e00ff */
[----:B012---:R-:W-:Y:S05]  /*32d20*/  WARPSYNC.COLLECTIVE R15, `(.L_x_3094) ;  /* 0x000000000f087348 */ /* 0x007fea0003c00000 */
[----:B------:R3:W4:Y:S02]  /*32d30*/  SHFL.IDX P6, R14, R13, R12, R11 ;  /* 0x0000000c0d0e7389 */ /* 0x00072400000c000b */
[----:B01234-:R-:W-:Y:S01]  /*32d40*/  ENDCOLLECTIVE ;  /* 0x000000000000791b */ /* 0x01ffe20003800000 */
.L_x_3094:
[----:B------:R-:W-:Y:S05]  /*32d50*/  BSYNC B1 ;  /* 0x0000000000017941 */ /* 0x000fea0003800000 */
.L_x_3093:
        /* <DEDUP_REMOVED lines=8> */
.L_x_3095:
[----:B------:R-:W-:Y:S01]  /*32de0*/  IMAD.MOV.U32 R11, RZ, RZ, R14 ;  /* 0x000000ffff0b7224 */ /* 0x000fe200078e000e */
[----:B------:R-:W-:Y:S06]  /*32df0*/  BRA `(.L_x_3096) ;  /* 0xfffffd8000b47947 */ /* 0x000fec000383ffff */
.L_x_2765:
        /* <DEDUP_REMOVED lines=8> */
.L_x_3098:
[----:B------:R-:W-:Y:S05]  /*32e80*/  BSYNC B1 ;  /* 0x0000000000017941 */ /* 0x000fea0003800000 */
.L_x_3097:
        /* <DEDUP_REMOVED lines=8> */
.L_x_3099:
[----:B------:R-:W-:Y:S01]  /*32f10*/  MOV R34, R14 ;  /* 0x0000000e00227202 */ /* 0x000fe20000000f00 */
[----:B------:R-:W-:Y:S06]  /*32f20*/  BRA `(.L_x_3100) ;  /* 0xfffffd8000e07947 */ /* 0x000fec000383ffff */
.L_x_2769:
[----:B------:R0:W0:Y:S02]  /*32f30*/  SYNCS.PHASECHK.TRANS64.TRYWAIT P0, [R88+URZ+0x388b0], R89 ;  /* 0x0388b059580075a7 */ /* 0x000024000800017f */
[----:B0-----:R-:W-:Y:S05]  /*32f40*/  @!P0 NANOSLEEP.SYNCS 0x989680 ;  /* 0x009896800000895d */ /* 0x001fea0003900000 */
[----:B------:R-:W0:Y:S02]  /*32f50*/  @!P0 SYNCS.PHASECHK.TRANS64 P0, [R88+URZ+0x388b0], R89 ;  /* 0x0388b059580085a7 */ /* 0x000e24000800007f */
[----:B0-----:R-:W-:Y:S05]  /*32f60*/  @!P0 BRA `(.L_x_2769) ;  /* 0xfffffffc00f08947 */ /* 0x001fea000383ffff */
[----:B------:R-:W-:Y:S05]  /*32f70*/  BRA `(.L_x_3101) ;  /* 0xfffffd8400887947 */ /* 0x000fea000383ffff */
.L_x_2791:
[----:B------:R-:W-:Y:S01]  /*32f80*/  BSSY B1, `(.L_x_3102) ;  /* 0x0000008000017945 */ /* 0x000fe20003800000 */
[----:B------:R-:W-:Y:S01]  /*32f90*/  IMAD.MOV.U32 R13, RZ, RZ, R33 ;  /* 0x000000ffff0d7224 */ /* 0x000fe200078e0021 */
[----:B------:R-:W-:Y:S01]  /*32fa0*/  MOV R15, 0xffffffff ;  /* 0xffffffff000f7802 */ /* 0x000fe20000000f00 */
[----:B------:R-:W-:Y:S02]  /*32fb0*/  IMAD.MOV.U32 R12, RZ, RZ, RZ ;  /* 0x000000ffff0c7224 */ /* 0x000fe400078e00ff */
[----:B------:R-:W-:-:S07]  /*32fc0*/  IMAD.MOV.U32 R11, RZ, RZ, 0x181f ;  /* 0x0000181fff0b7424 */ /* 0x000fce00078e00ff */
[----:B------:R-:W-:Y:S05]  /*32fd0*/  WARPSYNC.COLLECTIVE R15, `(.L_x_3103) ;  /* 0x000000000f087348 */ /* 0x000fea0003c00000 */
[----:B------:R0:W1:Y:S02]  /*32fe0*/  SHFL.IDX P6, R14, R13, R12, R11 ;  /* 0x0000000c0d0e7389 */ /* 0x00006400000c000b */
[----:B01----:R-:W-:Y:S01]  /*32ff0*/  ENDCOLLECTIVE ;  /* 0x000000000000791b */ /* 0x003fe20003800000 */
.L_x_3103:
[----:B------:R-:W-:Y:S05]  /*33000*/  BSYNC B1 ;  /* 0x0000000000017941 */ /* 0x000fea0003800000 */
.L_x_3102:
        /* <DEDUP_REMOVED lines=8> */
.L_x_3104:
[----:B------:R-:W-:Y:S02]  /*33090*/  IMAD.MOV.U32 R13, RZ, RZ, R31 ;  /* 0x000000ffff0d7224 */ /* 0x000fe400078e001f */
[----:B------:R-:W-:-:S07]  /*330a0*/  IMAD.MOV.U32 R6, RZ, RZ, R14 ;  /* 0x000000ffff067224 */ /* 0x000fce00078e000e */
[----:B------:R-:W-:Y:S05]  /*330b0*/  WARPSYNC.COLLECTIVE R15, `(.L_x_3105) ;  /* 0x000000000f087348 */ /* 0x000fea0003c00000 */
[----:B------:R0:W1:Y:S02]  /*330c0*/  SHFL.IDX P6, R14, R13, R12, R11 ;  /* 0x0000000c0d0e7389 */ /* 0x00006400000c000b */
[----:B01----:R-:W-:Y:S01]  /*330d0*/  ENDCOLLECTIVE ;  /* 0x000000000000791b */ /* 0x003fe20003800000 */
.L_x_3105:
[----:B------:R-:W-:Y:S01]  /*330e0*/  IMAD.MOV.U32 R13, RZ, RZ, R30 ;  /* 0x000000ffff0d7224 */ /* 0x000fe200078e001e */
[----:B------:R-:W-:-:S07]  /*330f0*/  MOV R9, R14 ;  /* 0x0000000e00097202 */ /* 0x000fce0000000f00 */
[----:B------:R-:W-:Y:S05]  /*33100*/  WARPSYNC.COLLECTIVE R15, `(.L_x_3106) ;  /* 0x000000000f087348 */ /* 0x000fea0003c00000 */
[----:B------:R0:W1:Y:S02]  /*33110*/  SHFL.IDX P6, R14, R13, R12, R11 ;  /* 0x0000000c0d0e7389 */ /* 0x00006400000c000b */
[----:B01----:R-:W-:Y:S01]  /*33120*/  ENDCOLLECTIVE ;  /* 0x000000000000791b */ /* 0x003fe20003800000 */
.L_x_3106:
[----:B------:R-:W-:Y:S01]  /*33130*/  IMAD.MOV.U32 R8, RZ, RZ, R14 ;  /* 0x000000ffff087224 */ /* 0x000fe200078e000e */
[----:B------:R-:W-:Y:S06]  /*33140*/  BRA `(.L_x_3107) ;  /* 0xfffffd9800d87947 */ /* 0x000fec000383ffff */
.L_x_2794:
[----:B------:R-:W-:Y:S01]  /*33150*/  BSSY B1, `(.L_x_3108) ;  /* 0x0000008000017945 */ /* 0x000fe20003800000 */
[----:B------:R-:W-:Y:S01]  /*33160*/  IMAD.MOV.U32 R13, RZ, RZ, R33 ;  /* 0x000000ffff0d7224 */ /* 0x000fe200078e0021 */
[----:B------:R-:W-:Y:S01]  /*33170*/  MOV R12, 0x1 ;  /* 0x00000001000c7802 */ /* 0x000fe20000000f00 */
[----:B------:R-:W-:Y:S02]  /*33180*/  IMAD.MOV.U32 R11, RZ, RZ, 0x181f ;  /* 0x0000181fff0b7424 */ /* 0x000fe400078e00ff */
[----:B------:R-:W-:-:S07]  /*33190*/  IMAD.MOV.U32 R15, RZ, RZ, -0x1 ;  /* 0xffffffffff0f7424 */ /* 0x000fce00078e00ff */
[----:B0--34-:R-:W-:Y:S05]  /*331a0*/  WARPSYNC.COLLECTIVE R15, `(.L_x_3109) ;  /* 0x000000000f087348 */ /* 0x019fea0003c00000 */
[----:B------:R1:W2:Y:S02]  /*331b0*/  SHFL.IDX P6, R14, R13, R12, R11 ;  /* 0x0000000c0d0e7389 */ /* 0x0002a400000c000b */
[----:B01234-:R-:W-:Y:S01]  /*331c0*/  ENDCOLLECTIVE ;  /* 0x000000000000791b */ /* 0x01ffe20003800000 */
.L_x_3109:
[----:B------:R-:W-:Y:S05]  /*331d0*/  BSYNC B1 ;  /* 0x0000000000017941 */ /* 0x000fea0003800000 */
.L_x_3108:
        /* <DEDUP_REMOVED lines=8> */
.L_x_3110:
[----:B------:R-:W-:Y:S01]  /*33260*/  IMAD.MOV.U32 R13, RZ, RZ, R31 ;  /* 0x000000ffff0d7224 */ /* 0x000fe200078e001f */
[----:B------:R-:W-:-:S07]  /*33270*/  MOV R6, R14 ;  /* 0x0000000e00067202 */ /* 0x000fce0000000f00 */
[----:B------:R-:W-:Y:S05]  /*33280*/  WARPSYNC.COLLECTIVE R15, `(.L_x_3111) ;  /* 0x000000000f087348 */ /* 0x000fea0003c00000 */
[----:B------:R0:W1:Y:S02]  /*33290*/  SHFL.IDX P6, R14, R13, R12, R11 ;  /* 0x0000000c0d0e7389 */ /* 0x00006400000c000b */
[----:B01----:R-:W-:Y:S01]  /*332a0*/  ENDCOLLECTIVE ;  /* 0x000000000000791b */ /* 0x003fe20003800000 */
.L_x_3111:
[----:B------:R-:W-:Y:S02]  /*332b0*/  IMAD.MOV.U32 R13, RZ, RZ, R30 ;  /* 0x000000ffff0d7224 */ /* 0x000fe400078e001e */
[----:B------:R-:W-:-:S07]  /*332c0*/  IMAD.MOV.U32 R9, RZ, RZ, R14 ;  /* 0x000000ffff097224 */ /* 0x000fce00078e000e */
[----:B------:R-:W-:Y:S05]  /*332d0*/  WARPSYNC.COLLECTIVE R15, `(.L_x_3112) ;  /* 0x000000000f087348 */ /* 0x000fea0003c00000 */
[----:B------:R0:W1:Y:S02]  /*332e0*/  SHFL.IDX P6, R14, R13, R12, R11 ;  /* 0x0000000c0d0e7389 */ /* 0x00006400000c000b */
[----:B01----:R-:W-:Y:S01]  /*332f0*/  ENDCOLLECTIVE ;  /* 0x000000000000791b */ /* 0x003fe20003800000 */
.L_x_3112:
[----:B------:R-:W-:Y:S01]  /*33300*/  MOV R8, R14 ;  /* 0x0000000e00087202 */ /* 0x000fe20000000f00 */
[----:B------:R-:W-:Y:S06]  /*33310*/  BRA `(.L_x_3113) ;  /* 0xfffffd9c00f47947 */ /* 0x000fec000383ffff */
.L_x_2797:
[----:B------:R-:W-:Y:S01]  /*33320*/  BSSY B1, `(.L_x_3114) ;  /* 0x0000008000017945 */ /* 0x000fe20003800000 */
[----:B------:R-:W-:Y:S01]  /*33330*/  IMAD.MOV.U32 R13, RZ, RZ, R33 ;  /* 0x000000ffff0d7224 */ /* 0x000fe200078e0021 */
[----:B------:R-:W-:Y:S01]  /*33340*/  MOV R15, 0xffffffff ;  /* 0xffffffff000f7802 */ /* 0x000fe20000000f00 */
[----:B------:R-:W-:Y:S02]  /*33350*/  IMAD.MOV.U32 R12, RZ, RZ, 0x2 ;  /* 0x00000002ff0c7424 */ /* 0x000fe400078e00ff */
[----:B------:R-:W-:-:S07]  /*33360*/  IMAD.MOV.U32 R11, RZ, RZ, 0x181f ;  /* 0x0000181fff0b7424 */ /* 0x000fce00078e00ff */
[----:B-1-34-:R-:W-:Y:S05]  /*33370*/  WARPSYNC.COLLECTIVE R15, `(.L_x_3115) ;  /* 0x000000000f087348 */ /* 0x01afea0003c00000 */
[----:B------:R0:W2:Y:S02]  /*33380*/  SHFL.IDX P6, R14, R13, R12, R11 ;  /* 0x0000000c0d0e7389 */ /* 0x0000a400000c000b */
[----:B01234-:R-:W-:Y:S01]  /*33390*/  ENDCOLLECTIVE ;  /* 0x000000000000791b */ /* 0x01ffe20003800000 */
.L_x_3115:
[----:B------:R-:W-:Y:S05]  /*333a0*/  BSYNC B1 ;  /* 0x0000000000017941 */ /* 0x000fea0003800000 */
.L_x_3114:
        /* <DEDUP_REMOVED lines=8> */
.L_x_3116:
[----:B------:R-:W-:Y:S02]  /*33430*/  IMAD.MOV.U32 R13, RZ, RZ, R31 ;  /* 0x000000ffff0d7224 */ /* 0x000fe400078e001f */
[----:B------:R-:W-:-:S07]  /*33440*/  IMAD.MOV.U32 R6, RZ, RZ, R14 ;  /* 0x000000ffff067224 */ /* 0x000fce00078e000e */
[----:B------:R-:W-:Y:S05]  /*33450*/  WARPSYNC.COLLECTIVE R15, `(.L_x_3117) ;  /* 0x000000000f087348 */ /* 0x000fea0003c00000 */
[----:B------:R0:W1:Y:S02]  /*33460*/  SHFL.IDX P6, R14, R13, R12, R11 ;  /* 0x0000000c0d0e7389 */ /* 0x00006400000c000b */
[----:B01----:R-:W-:Y:S01]  /*33470*/  ENDCOLLECTIVE ;  /* 0x000000000000791b */ /* 0x003fe20003800000 */
.L_x_3117:
[----:B------:R-:W-:Y:S01]  /*33480*/  IMAD.MOV.U32 R13, RZ, RZ, R30 ;  /* 0x000000ffff0d7224 */ /* 0x000fe200078e001e */
[----:B------:R-:W-:-:S07]  /*33490*/  MOV R9, R14 ;  /* 0x0000000e00097202 */ /* 0x000fce0000000f00 */
[----:B------:R-:W-:Y:S05]  /*334a0*/  WARPSYNC.COLLECTIVE R15, `(.L_x_3118) ;  /* 0x000000000f087348 */ /* 0x000fea0003c00000 */
[----:B------:R0:W1:Y:S02]  /*334b0*/  SHFL.IDX P6, R14, R13, R12, R11 ;  /* 0x0000000c0d0e7389 */ /* 0x00006400000c000b */
[----:B01----:R-:W-:Y:S01]  /*334c0*/  ENDCOLLECTIVE ;  /* 0x000000000000791b */ /* 0x003fe20003800000 */
.L_x_3118:
[----:B------:R-:W-:Y:S01]  /*334d0*/  IMAD.MOV.U32 R8, RZ, RZ, R14 ;  /* 0x000000ffff087224 */ /* 0x000fe200078e000e */
[----:B------:R-:W-:Y:S06]  /*334e0*/  BRA `(.L_x_3119) ;  /* 0xfffffda000f47947 */ /* 0x000fec000383ffff */
.L_x_2800:
        /* <DEDUP_REMOVED lines=8> */
.L_x_3121:
[----:B------:R-:W-:Y:S05]  /*33570*/  BSYNC B1 ;  /* 0x0000000000017941 */ /* 0x000fea0003800000 */
.L_x_3120:
        /* <DEDUP_REMOVED lines=8> */
.L_x_3122:
[----:B------:R-:W-:Y:S01]  /*33600*/  IMAD.MOV.U32 R13, RZ, RZ, R31 ;  /* 0x000000ffff0d7224 */ /* 0x000fe200078e001f */
[----:B------:R-:W-:-:S07]  /*33610*/  MOV R80, R14 ;  /* 0x0000000e00507202 */ /* 0x000fce0000000f00 */
[----:B------:R-:W-:Y:S05]  /*33620*/  WARPSYNC.COLLECTIVE R15, `(.L_x_3123) ;  /* 0x000000000f087348 */ /* 0x000fea0003c00000 */
[----:B------:R0:W1:Y:S02]  /*33630*/  SHFL.IDX P6, R14, R13, R12, R11 ;  /* 0x0000000c0d0e7389 */ /* 0x00006400000c000b */
[----:B01----:R-:W-:Y:S01]  /*33640*/  ENDCOLLECTIVE ;  /* 0x000000000000791b */ /* 0x003fe20003800000 */
.L_x_3123:
[----:B------:R-:W-:Y:S02]  /*33650*/  IMAD.MOV.U32 R13, RZ, RZ, R30 ;  /* 0x000000ffff0d7224 */ /* 0x000fe400078e001e */
[----:B------:R-:W-:-:S07]  /*33660*/  IMAD.MOV.U32 R79, RZ, RZ, R14 ;  /* 0x000000ffff4f7224 */ /* 0x000fce00078e000e */
[----:B------:R-:W-:Y:S05]  /*33670*/  WARPSYNC.COLLECTIVE R15, `(.L_x_3124) ;  /* 0x000000000f087348 */ /* 0x000fea0003c00000 */
[----:B------:R0:W1:Y:S02]  /*33680*/  SHFL.IDX P6, R14, R13, R12, R11 ;  /* 0x0000000c0d0e7389 */ /* 0x00006400000c000b */
[----:B01----:R-:W-:Y:S01]  /*33690*/  ENDCOLLECTIVE ;  /* 0x000000000000791b */ /* 0x003fe20003800000 */
.L_x_3124:
[----:B------:R-:W-:Y:S01]  /*336a0*/  MOV R12, R14 ;  /* 0x0000000e000c7202 */ /* 0x000fe20000000f00 */
[----:B------:R-:W-:Y:S06]  /*336b0*/  BRA `(.L_x_3125) ;  /* 0xfffffda400fc7947 */ /* 0x000fec000383ffff */
.L_x_2804:
[----:B0-----:R0:W1:Y:S02]  /*336c0*/  SYNCS.PHASECHK.TRANS64.TRYWAIT P0, [R23+URZ+0x38800], R0 ;  /* 0x03880000170075a7 */ /* 0x001064000800017f */
[----:B-1----:R-:W-:Y:S05]  /*336d0*/  @!P0 NANOSLEEP.SYNCS 0x989680 ;  /* 0x009896800000895d */ /* 0x002fea0003900000 */
[----:B------:R-:W1:Y:S02]  /*336e0*/  @!P0 SYNCS.PHASECHK.TRANS64 P0, [R23+URZ+0x38800], R0 ;  /* 0x03880000170085a7 */ /* 0x000e64000800007f */
[----:B-1----:R-:W-:Y:S05]  /*336f0*/  @!P0 BRA `(.L_x_2804) ;  /* 0xfffffffc00f08947 */ /* 0x002fea000383ffff */
[----:B------:R-:W-:Y:S05]  /*33700*/  BRA `(.L_x_3126) ;  /* 0xfffffda800fc7947 */ /* 0x000fea000383ffff */
.L_x_2836:
        /* <DEDUP_REMOVED lines=8> */
.L_x_3128:
[----:B------:R-:W-:Y:S05]  /*33790*/  BSYNC B1 ;  /* 0x0000000000017941 */ /* 0x000fea0003800000 */
.L_x_3127:
        /* <DEDUP_REMOVED lines=8> */
.L_x_3129:
[----:B------:R-:W-:Y:S02]  /*33820*/  IMAD.MOV.U32 R13, RZ, RZ, R20 ;  /* 0x000000ffff0d7224 */ /* 0x000fe400078e0014 */
[----:B------:R-:W-:-:S07]  /*33830*/  IMAD.MOV.U32 R6, RZ, RZ, R14 ;  /* 0x000000ffff067224 */ /* 0x000fce00078e000e */
[----:B------:R-:W-:Y:S05]  /*33840*/  WARPSYNC.COLLECTIVE R15, `(.L_x_3130) ;  /* 0x000000000f087348 */ /* 0x000fea0003c00000 */
[----:B------:R0:W1:Y:S02]  /*33850*/  SHFL.IDX P6, R14, R13, R12, R11 ;  /* 0x0000000c0d0e7389 */ /* 0x00006400000c000b */
[----:B01----:R-:W-:Y:S01]  /*33860*/  ENDCOLLECTIVE ;  /* 0x000000000000791b */ /* 0x003fe20003800000 */
.L_x_3130:
[----:B------:R-:W-:Y:S01]  /*33870*/  IMAD.MOV.U32 R13, RZ, RZ, R3 ;  /* 0x000000ffff0d7224 */ /* 0x000fe200078e0003 */
[----:B------:R-:W-:-:S07]  /*33880*/  MOV R9, R14 ;  /* 0x0000000e00097202 */ /* 0x000fce0000000f00 */
[----:B------:R-:W-:Y:S05]  /*33890*/  WARPSYNC.COLLECTIVE R15, `(.L_x_3131) ;  /* 0x000000000f087348 */ /* 0x000fea0003c00000 */
[----:B------:R0:W1:Y:S02]  /*338a0*/  SHFL.IDX P6, R14, R13, R12, R11 ;  /* 0x0000000c0d0e7389 */ /* 0x00006400000c000b */
[----:B01----:R-:W-:Y:S01]  /*338b0*/  ENDCOLLECTIVE ;  /* 0x000000000000791b */ /* 0x003fe20003800000 */
.L_x_3131:
[----:B------:R-:W-:Y:S05]  /*338c0*/  BRA `(.L_x_3132) ;  /* 0xfffffddc00447947 */ /* 0x000fea000383ffff */
.L_x_2839:
[----:B------:R-:W-:Y:S01]  /*338d0*/  BSSY B1, `(.L_x_3133) ;  /* 0x0000008000017945 */ /* 0x000fe20003800000 */
[----:B------:R-:W-:Y:S01]  /*338e0*/  IMAD.MOV.U32 R13, RZ, RZ, R72 ;  /* 0x000000ffff0d7224 */ /* 0x000fe200078e0048 */
[----:B------:R-:W-:Y:S01]  /*338f0*/  MOV R11, 0x181f ;  /* 0x0000181f000b7802 */ /* 0x000fe20000000f00 */
[----:B------:R-:W-:Y:S02]  /*33900*/  IMAD.MOV.U32 R12, RZ, RZ, 0x1 ;  /* 0x00000001ff0c7424 */ /* 0x000fe400078e00ff */
[----:B------:R-:W-:-:S07]  /*33910*/  IMAD.MOV.U32 R15, RZ, RZ, -0x1 ;  /* 0xffffffffff0f7424 */ /* 0x000fce00078e00ff */
[----:B-1--4-:R-:W-:Y:S05]  /*33920*/  WARPSYNC.COLLECTIVE R15, `(.L_x_3134) ;  /* 0x000000000f087348 */ /* 0x012fea0003c00000 */
[----:B------:R0:W2:Y:S02]  /*33930*/  SHFL.IDX P6, R14, R13, R12, R11 ;  /* 0x0000000c0d0e7389 */ /* 0x0000a400000c000b */
[----:B012-4-:R-:W-:Y:S01]  /*33940*/  ENDCOLLECTIVE ;  /* 0x000000000000791b */ /* 0x017fe20003800000 */
.L_x_3134:
[----:B------:R-:W-:Y:S05]  /*33950*/  BSYNC B1 ;  /* 0x0000000000017941 */ /* 0x000fea0003800000 */
.L_x_3133:
        /* <DEDUP_REMOVED lines=8> */
.L_x_3135:
[----:B------:R-:W-:Y:S01]  /*339e0*/  MOV R13, R20 ;  /* 0x00000014000d7202 */ /* 0x000fe20000000f00 */
[----:B------:R-:W-:-:S07]  /*339f0*/  IMAD.MOV.U32 R6, RZ, RZ, R14 ;  /* 0x000000ffff067224 */ /* 0x000fce00078e000e */
[----:B------:R-:W-:Y:S05]  /*33a00*/  WARPSYNC.COLLECTIVE R15, `(.L_x_3136) ;  /* 0x000000000f087348 */ /* 0x000fea0003c00000 */
[----:B------:R0:W1:Y:S02]  /*33a10*/  SHFL.IDX P6, R14, R13, R12, R11 ;  /* 0x0000000c0d0e7389 */ /* 0x00006400000c000b */
[----:B01----:R-:W-:Y:S01]  /*33a20*/  ENDCOLLECTIVE ;  /* 0x000000000000791b */ /* 0x003fe20003800000 */
.L_x_3136:
[----:B------:R-:W-:Y:S02]  /*33a30*/  IMAD.MOV.U32 R13, RZ, RZ, R3 ;  /* 0x000000ffff0d7224 */ /* 0x000fe400078e0003 */
[----:B------:R-:W-:-:S07]  /*33a40*/  IMAD.MOV.U32 R9, RZ, RZ, R14 ;  /* 0x000000ffff097224 */ /* 0x000fce00078e000e */
[----:B------:R-:W-:Y:S05]  /*33a50*/  WARPSYNC.COLLECTIVE R15, `(.L_x_3137) ;  /* 0x000000000f087348 */ /* 0x000fea0003c00000 */
[----:B------:R0:W1:Y:S02]  /*33a60*/  SHFL.IDX P6, R14, R13, R12, R11 ;  /* 0x0000000c0d0e7389 */ /* 0x00006400000c000b */
[----:B01----:R-:W-:Y:S01]  /*33a70*/  ENDCOLLECTIVE ;  /* 0x000000000000791b */ /* 0x003fe20003800000 */
.L_x_3137:
[----:B------:R-:W-:Y:S05]  /*33a80*/  BRA `(.L_x_3138) ;  /* 0xfffffde000187947 */ /* 0x000fea000383ffff */
.L_x_2842:
        /* <DEDUP_REMOVED lines=8> */
.L_x_3140:
[----:B------:R-:W-:Y:S05]  /*33b10*/  BSYNC B1 ;  /* 0x0000000000017941 */ /* 0x000fea0003800000 */
.L_x_3139:
        /* <DEDUP_REMOVED lines=8> */
.L_x_3141:
[----:B------:R-:W-:Y:S01]  /*33ba0*/  IMAD.MOV.U32 R13, RZ, RZ, R20 ;  /* 0x000000ffff0d7224 */ /* 0x000fe200078e0014 */
[----:B------:R-:W-:-:S07]  /*33bb0*/  MOV R6, R14 ;  /* 0x0000000e00067202 */ /* 0x000fce0000000f00 */
[----:B------:R-:W-:Y:S05]  /*33bc0*/  WARPSYNC.COLLECTIVE R15, `(.L_x_3142) ;  /* 0x000000000f087348 */ /* 0x000fea0003c00000 */
[----:B------:R0:W1:Y:S02]  /*33bd0*/  SHFL.IDX P6, R14, R13, R12, R11 ;  /* 0x0000000c0d0e7389 */ /* 0x00006400000c000b */
[----:B01----:R-:W-:Y:S01]  /*33be0*/  ENDCOLLECTIVE ;  /* 0x000000000000791b */ /* 0x003fe20003800000 */
.L_x_3142:
[----:B------:R-:W-:Y:S02]  /*33bf0*/  IMAD.MOV.U32 R13, RZ, RZ, R3 ;  /* 0x000000ffff0d7224 */ /* 0x000fe400078e0003 */
[----:B------:R-:W-:-:S07]  /*33c00*/  IMAD.MOV.U32 R9, RZ, RZ, R14 ;  /* 0x000000ffff097224 */ /* 0x000fce00078e000e */
[----:B------:R-:W-:Y:S05]  /*33c10*/  WARPSYNC.COLLECTIVE R15, `(.L_x_3143) ;  /* 0x000000000f087348 */ /* 0x000fea0003c00000 */
[----:B------:R0:W1:Y:S02]  /*33c20*/  SHFL.IDX P6, R14, R13, R12, R11 ;  /* 0x0000000c0d0e7389 */ /* 0x00006400000c000b */
[----:B01----:R-:W-:Y:S01]  /*33c30*/  ENDCOLLECTIVE ;  /* 0x000000000000791b */ /* 0x003fe20003800000 */
.L_x_3143:
[----:B------:R-:W-:Y:S01]  /*33c40*/  MOV R8, R14 ;  /* 0x0000000e00087202 */ /* 0x000fe20000000f00 */
[----:B------:R-:W-:Y:S06]  /*33c50*/  BRA `(.L_x_3144) ;  /* 0xfffffde000bc7947 */ /* 0x000fec000383ffff */
.L_x_2845:
[----:B------:R-:W-:Y:S01]  /*33c60*/  BSSY B1, `(.L_x_3145) ;  /* 0x0000008000017945 */ /* 0x000fe20003800000 */
[----:B------:R-:W-:Y:S01]  /*33c70*/  IMAD.MOV.U32 R13, RZ, RZ, R72 ;  /* 0x000000ffff0d7224 */ /* 0x000fe200078e0048 */
[----:B------:R-:W-:Y:S01]  /*33c80*/  MOV R15, 0xffffffff ;  /* 0xffffffff000f7802 */ /* 0x000fe20000000f00 */
[----:B------:R-:W-:Y:S02]  /*33c90*/  IMAD.MOV.U32 R12, RZ, RZ, 0x3 ;  /* 0x00000003ff0c7424 */ /* 0x000fe400078e00ff */
[----:B------:R-:W-:-:S07]  /*33ca0*/  IMAD.MOV.U32 R11, RZ, RZ, 0x181f ;  /* 0x0000181fff0b7424 */ /* 0x000fce00078e00ff */
[----:B-1--4-:R-:W-:Y:S05]  /*33cb0*/  WARPSYNC.COLLECTIVE R15, `(.L_x_3146) ;  /* 0x000000000f087348 */ /* 0x012fea0003c00000 */
[----:B------:R0:W2:Y:S02]  /*33cc0*/  SHFL.IDX P6, R14, R13, R12, R11 ;  /* 0x0000000c0d0e7389 */ /* 0x0000a400000c000b */
[----:B012-4-:R-:W-:Y:S01]  /*33cd0*/  ENDCOLLECTIVE ;  /* 0x000000000000791b */ /* 0x017fe20003800000 */
.L_x_3146:
[----:B------:R-:W-:Y:S05]  /*33ce0*/  BSYNC B1 ;  /* 0x0000000000017941 */ /* 0x000fea0003800000 */
.L_x_3145:
        /* <DEDUP_REMOVED lines=8> */
.L_x_3147:
[----:B------:R-:W-:Y:S02]  /*33d70*/  IMAD.MOV.U32 R13, RZ, RZ, R20 ;  /* 0x000000ffff0d7224 */ /* 0x000fe400078e0014 */
[----:B------:R-:W-:-:S07]  /*33d80*/  IMAD.MOV.U32 R78, RZ, RZ, R14 ;  /* 0x000000ffff4e7224 */ /* 0x000fce00078e000e */
[----:B------:R-:W-:Y:S05]  /*33d90*/  WARPSYNC.COLLECTIVE R15, `(.L_x_3148) ;  /* 0x000000000f087348 */ /* 0x000fea0003c00000 */
[----:B------:R0:W1:Y:S02]  /*33da0*/  SHFL.IDX P6, R14, R13, R12, R11 ;  /* 0x0000000c0d0e7389 */ /* 0x00006400000c000b */
[----:B01----:R-:W-:Y:S01]  /*33db0*/  ENDCOLLECTIVE ;  /* 0x000000000000791b */ /* 0x003fe20003800000 */
.L_x_3148:
[----:B------:R-:W-:Y:S01]  /*33dc0*/  IMAD.MOV.U32 R13, RZ, RZ, R3 ;  /* 0x000000ffff0d7224 */ /* 0x000fe200078e0003 */
[----:B------:R-:W-:-:S07]  /*33dd0*/  MOV R21, R14 ;  /* 0x0000000e00157202 */ /* 0x000fce0000000f00 */
[----:B------:R-:W-:Y:S05]  /*33de0*/  WARPSYNC.COLLECTIVE R15, `(.L_x_3149) ;  /* 0x000000000f087348 */ /* 0x000fea0003c00000 */
[----:B------:R0:W1:Y:S02]  /*33df0*/  SHFL.IDX P6, R14, R13, R12, R11 ;  /* 0x0000000c0d0e7389 */ /* 0x00006400000c000b */
[----:B01----:R-:W-:Y:S01]  /*33e00*/  ENDCOLLECTIVE ;  /* 0x000000000000791b */ /* 0x003fe20003800000 */
.L_x_3149:
[----:B------:R-:W-:Y:S01]  /*33e10*/  IMAD.MOV.U32 R3, RZ, RZ, R14 ;  /* 0x000000ffff037224 */ /* 0x000fe200078e000e */
[----:B------:R-:W-:Y:S06]  /*33e20*/  BRA `(.L_x_3150) ;  /* 0xfffffde400687947 */ /* 0x000fec000383ffff */
.L_x_2849:
[----:B----4-:R4:W0:Y:S02]  /*33e30*/  SYNCS.PHASECHK.TRANS64.TRYWAIT P0, [R23+URZ+0x38800], R0 ;  /* 0x03880000170075a7 */ /* 0x010824000800017f */
[----:B0-----:R-:W-:Y:S05]  /*33e40*/  @!P0 NANOSLEEP.SYNCS 0x989680 ;  /* 0x009896800000895d */ /* 0x001fea0003900000 */
[----:B------:R-:W0:Y:S02]  /*33e50*/  @!P0 SYNCS.PHASECHK.TRANS64 P0, [R23+URZ+0x38800], R0 ;  /* 0x03880000170085a7 */ /* 0x000e24000800007f */
[----:B0-----:R-:W-:Y:S05]  /*33e60*/  @!P0 BRA `(.L_x_2849) ;  /* 0xfffffffc00f08947 */ /* 0x001fea000383ffff */
[----:B------:R-:W-:Y:S05]  /*33e70*/  BRA `(.L_x_3151) ;  /* 0xfffffde800147947 */ /* 0x000fea000383ffff */
.L_x_2867:
[----:B--2---:R2:W4:Y:S02]  /*33e80*/  SYNCS.PHASECHK.TRANS64.TRYWAIT P1, [R0+URZ+0x38830], R3 ;  /* 0x03883003000075a7 */ /* 0x004524000802017f */
[----:B----4-:R-:W-:Y:S05]  /*33e90*/  @!P1 NANOSLEEP.SYNCS 0x989680 ;  /* 0x009896800000995d */ /* 0x010fea0003900000 */
[----:B------:R-:W4:Y:S02]  /*33ea0*/  @!P1 SYNCS.PHASECHK.TRANS64 P1, [R0+URZ+0x38830], R3 ;  /* 0x03883003000095a7 */ /* 0x000f24000802007f */
[----:B----4-:R-:W-:Y:S05]  /*33eb0*/  @!P1 BRA `(.L_x_2867) ;  /* 0xfffffffc00f09947 */ /* 0x010fea000383ffff */
[----:B------:R-:W-:Y:S05]  /*33ec0*/  BRA `(.L_x_2866) ;  /* 0xfffffe2000687947 */ /* 0x000fea000383ffff */
.L_x_2875:
[----:B-1----:R1:W2:Y:S02]  /*33ed0*/  SYNCS.PHASECHK.TRANS64.TRYWAIT P1, [R10+URZ+0x38830], R3 ;  /* 0x038830030a0075a7 */ /* 0x0022a4000802017f */
[----:B--2---:R-:W-:Y:S05]  /*33ee0*/  @!P1 NANOSLEEP.SYNCS 0x989680 ;  /* 0x009896800000995d */ /* 0x004fea0003900000 */
[----:B------:R-:W2:Y:S02]  /*33ef0*/  @!P1 SYNCS.PHASECHK.TRANS64 P1, [R10+URZ+0x38830], R3 ;  /* 0x038830030a0095a7 */ /* 0x000ea4000802007f */
[----:B--2---:R-:W-:Y:S05]  /*33f00*/  @!P1 BRA `(.L_x_2875) ;  /* 0xfffffffc00f09947 */ /* 0x004fea000383ffff */
[----:B------:R-:W-:Y:S05]  /*33f10*/  BRA `(.L_x_2874) ;  /* 0xfffffe6800b07947 */ /* 0x000fea000383ffff */
.L_x_2880:
[----:B---3--:R3:W4:Y:S02]  /*33f20*/  SYNCS.PHASECHK.TRANS64.TRYWAIT P1, [R6+URZ+0x38850], R0 ;  /* 0x03885000060075a7 */ /* 0x008724000802017f */
[----:B----4-:R-:W-:Y:S05]  /*33f30*/  @!P1 NANOSLEEP.SYNCS 0x989680 ;  /* 0x009896800000995d */ /* 0x010fea0003900000 */
[----:B------:R-:W4:Y:S02]  /*33f40*/  @!P1 SYNCS.PHASECHK.TRANS64 P1, [R6+URZ+0x38850], R0 ;  /* 0x03885000060095a7 */ /* 0x000f24000802007f */
[----:B----4-:R-:W-:Y:S05]  /*33f50*/  @!P1 BRA `(.L_x_2880) ;  /* 0xfffffffc00f09947 */ /* 0x010fea000383ffff */
[----:B------:R-:W-:Y:S05]  /*33f60*/  BRA `(.L_x_2879) ;  /* 0xfffffea0006c7947 */ /* 0x000fea000383ffff */
.L_x_2890:
[----:B-1----:R1:W2:Y:S02]  /*33f70*/  SYNCS.PHASECHK.TRANS64.TRYWAIT P1, [R3+URZ+0x38830], R6 ;  /* 0x03883006030075a7 */ /* 0x0022a4000802017f */
[----:B--2---:R-:W-:Y:S05]  /*33f80*/  @!P1 NANOSLEEP.SYNCS 0x989680 ;  /* 0x009896800000995d */ /* 0x004fea0003900000 */
[----:B------:R-:W2:Y:S02]  /*33f90*/  @!P1 SYNCS.PHASECHK.TRANS64 P1, [R3+URZ+0x38830], R6 ;  /* 0x03883006030095a7 */ /* 0x000ea4000802007f */
[----:B--2---:R-:W-:Y:S05]  /*33fa0*/  @!P1 BRA `(.L_x_2890) ;  /* 0xfffffffc00f09947 */ /* 0x004fea000383ffff */
[----:B------:R-:W-:Y:S05]  /*33fb0*/  BRA `(.L_x_2889) ;  /* 0xfffffeb800a47947 */ /* 0x000fea000383ffff */
.L_x_2895:
[----:B-1----:R1:W2:Y:S02]  /*33fc0*/  SYNCS.PHASECHK.TRANS64.TRYWAIT P1, [R6+URZ+0x38850], R0 ;  /* 0x03885000060075a7 */ /* 0x0022a4000802017f */
[----:B--2---:R-:W-:Y:S05]  /*33fd0*/  @!P1 NANOSLEEP.SYNCS 0x989680 ;  /* 0x009896800000995d */ /* 0x004fea0003900000 */
[----:B------:R-:W2:Y:S02]  /*33fe0*/  @!P1 SYNCS.PHASECHK.TRANS64 P1, [R6+URZ+0x38850], R0 ;  /* 0x03885000060095a7 */ /* 0x000ea4000802007f */
[----:B--2---:R-:W-:Y:S05]  /*33ff0*/  @!P1 BRA `(.L_x_2895) ;  /* 0xfffffffc00f09947 */ /* 0x004fea000383ffff */
[----:B------:R-:W-:Y:S05]  /*34000*/  BRA `(.L_x_2894) ;  /* 0xfffffef000647947 */ /* 0x000fea000383ffff */
.L_x_2903:
[----:B-1----:R1:W2:Y:S02]  /*34010*/  SYNCS.PHASECHK.TRANS64.TRYWAIT P1, [R10+URZ+0x38850], R0 ;  /* 0x038850000a0075a7 */ /* 0x0022a4000802017f */
[----:B--2---:R-:W-:Y:S05]  /*34020*/  @!P1 NANOSLEEP.SYNCS 0x989680 ;  /* 0x009896800000995d */ /* 0x004fea0003900000 */
[----:B------:R-:W2:Y:S02]  /*34030*/  @!P1 SYNCS.PHASECHK.TRANS64 P1, [R10+URZ+0x38850], R0 ;  /* 0x038850000a0095a7 */ /* 0x000ea4000802007f */
[----:B--2---:R-:W-:Y:S05]  /*34040*/  @!P1 BRA `(.L_x_2903) ;  /* 0xfffffffc00f09947 */ /* 0x004fea000383ffff */
[----:B------:R-:W-:Y:S05]  /*34050*/  BRA `(.L_x_2902) ;  /* 0xffffff0800947947 */ /* 0x000fea000383ffff */
.L_x_2945:
[----:B------:R-:W1:Y:S01]  /*34060*/  S2R R10, SR_TID.X ;  /* 0x00000000000a7919 */ /* 0x000e620000002100 */
[----:B------:R-:W-:Y:S01]  /*34070*/  BSSY B1, `(.L_x_3152) ;  /* 0x000000a000017945 */ /* 0x000fe20003800000 */
[----:B------:R-:W-:Y:S01]  /*34080*/  MOV R12, RZ ;  /* 0x000000ff000c7202 */ /* 0x000fe20000000f00 */
[----:B0-----:R-:W-:Y:S02]  /*34090*/  IMAD.MOV.U32 R11, RZ, RZ, 0x1f ;  /* 0x0000001fff0b7424 */ /* 0x001fe400078e00ff */
[----:B------:R-:W-:Y:S01]  /*340a0*/  IMAD.MOV.U32 R15, RZ, RZ, -0x1 ;  /* 0xffffffffff0f7424 */ /* 0x000fe200078e00ff */
[----:B-1----:R-:W-:-:S04]  /*340b0*/  SHF.R.U32.HI R10, RZ, 0x5, R10 ;  /* 0x00000005ff0a7819 */ /* 0x002fc8000001160a */
[----:B------:R-:W-:-:S05]  /*340c0*/  LOP3.LUT R10, R10, 0x3, RZ, 0xc0, !PT ;  /* 0x000000030a0a7812 */ /* 0x000fca00078ec0ff */
[----:B------:R-:W-:-:S07]  /*340d0*/  IMAD.MOV.U32 R13, RZ, RZ, R10 ;  /* 0x000000ffff0d7224 */ /* 0x000fce00078e000a */
[----:B------:R-:W-:Y:S05]  /*340e0*/  WARPSYNC.COLLECTIVE R15, `(.L_x_3153) ;  /* 0x000000000f087348 */ /* 0x000fea0003c00000 */
[----:B------:R0:W1:Y:S02]  /*340f0*/  SHFL.IDX P6, R14, R13, R12, R11 ;  /* 0x0000000c0d0e7389 */ /* 0x00006400000c000b */
[----:B01----:R-:W-:Y:S01]  /*34100*/  ENDCOLLECTIVE ;  /* 0x000000000000791b */ /* 0x003fe20003800000 */
.L_x_3153:
[----:B------:R-:W-:Y:S05]  /*34110*/  BSYNC B1 ;  /* 0x0000000000017941 */ /* 0x000fea0003800000 */
.L_x_3152:
[----:B------:R-:W-:Y:S05]  /*34120*/  BRA `(.L_x_3154) ;  /* 0xffffff7800a47947 */ /* 0x000fea000383ffff */
.L_x_2947:
[----:B------:R-:W-:Y:S01]  /*34130*/  BSSY B1, `(.L_x_3155) ;  /* 0x0000006000017945 */ /* 0x000fe20003800000 */
[----:B------:R-:W-:-:S07]  /*34140*/  IMAD.MOV.U32 R15, RZ, RZ, -0x1 ;  /* 0xffffffffff0f7424 */ /* 0x000fce00078e00ff */
[----:B01----:R-:W-:Y:S05]  /*34150*/  WARPSYNC.COLLECTIVE R15, `(.L_x_3156) ;  /* 0x000000000f0c7348 */ /* 0x003fea0003c00000 */
[----:B------:R-:W-:Y:S02]  /*34160*/  ELECT P6, UR62, PT ;  /* 0x00000000003e782f */ /* 0x000fe400038c0000 */
[----:B------:R-:W-:Y:S01]  /*34170*/  MOV R14, UR62 ;  /* 0x0000003e000e7c02 */ /* 0x000fe20008000f00 */
[----:B01----:R-:W-:Y:S10]  /*34180*/  ENDCOLLECTIVE ;  /* 0x000000000000791b */ /* 0x003ff40003800000 */
.L_x_3156:
[----:B------:R-:W-:Y:S05]  /*34190*/  BSYNC B1 ;  /* 0x0000000000017941 */ /* 0x000fea0003800000 */
.L_x_3155:
[----:B------:R-:W-:Y:S05]  /*341a0*/  BRA `(.L_x_2946) ;  /* 0xffffff78009c7947 */ /* 0x000fea000383ffff */
.L_x_2949:
[----:B-1----:R1:W2:Y:S02]  /*341b0*/  SYNCS.PHASECHK.TRANS64.TRYWAIT P0, [R16+URZ+0x38820], R7 ;  /* 0x03882007100075a7 */ /* 0x0022a4000800017f */
[----:B--2---:R-:W-:Y:S05]  /*341c0*/  @!P0 NANOSLEEP.SYNCS 0x989680 ;  /* 0x009896800000895d */ /* 0x004fea0003900000 */
[----:B------:R-:W2:Y:S02]  /*341d0*/  @!P0 SYNCS.PHASECHK.TRANS64 P0, [R16+URZ+0x38820], R7 ;  /* 0x03882007100085a7 */ /* 0x000ea4000800007f */
[----:B--2---:R-:W-:Y:S05]  /*341e0*/  @!P0 BRA `(.L_x_2949) ;  /* 0xfffffffc00f08947 */ /* 0x004fea000383ffff */
[----:B------:R-:W-:Y:S05]  /*341f0*/  BRA `(.L_x_3157) ;  /* 0xffffff7800ac7947 */ /* 0x000fea000383ffff */
.L_x_2953:
[----:B0-----:R0:W2:Y:S02]  /*34200*/  SYNCS.PHASECHK.TRANS64.TRYWAIT P0, [R11+URZ+0x388a0], R10 ;  /* 0x0388a00a0b0075a7 */ /* 0x0010a4000800017f */
[----:B--2---:R-:W-:Y:S05]  /*34210*/  @!P0 NANOSLEEP.SYNCS 0x989680 ;  /* 0x009896800000895d */ /* 0x004fea0003900000 */
[----:B------:R-:W2:Y:S02]  /*34220*/  @!P0 SYNCS.PHASECHK.TRANS64 P0, [R11+URZ+0x388a0], R10 ;  /* 0x0388a00a0b0085a7 */ /* 0x000ea4000800007f */
[----:B--2---:R-:W-:Y:S05]  /*34230*/  @!P0 BRA `(.L_x_2953) ;  /* 0xfffffffc00f08947 */ /* 0x004fea000383ffff */
[----:B------:R-:W-:Y:S05]  /*34240*/  BRA `(.L_x_3158) ;  /* 0xffffff7800c47947 */ /* 0x000fea000383ffff */
.L_x_2961:
[----:B-1----:R1:W2:Y:S02]  /*34250*/  SYNCS.PHASECHK.TRANS64.TRYWAIT P0, [R11+URZ+0x388c0], R10 ;  /* 0x0388c00a0b0075a7 */ /* 0x0022a4000800017f */
[----:B--2---:R-:W-:Y:S05]  /*34260*/  @!P0 NANOSLEEP.SYNCS 0x989680 ;  /* 0x009896800000895d */ /* 0x004fea0003900000 */
[----:B------:R-:W2:Y:S02]  /*34270*/  @!P0 SYNCS.PHASECHK.TRANS64 P0, [R11+URZ+0x388c0], R10 ;  /* 0x0388c00a0b0085a7 */ /* 0x000ea4000800007f */
[----:B--2---:R-:W-:Y:S05]  /*34280*/  @!P0 BRA `(.L_x_2961) ;  /* 0xfffffffc00f08947 */ /* 0x004fea000383ffff */
[----:B------:R-:W-:Y:S05]  /*34290*/  BRA `(.L_x_3159) ;  /* 0xffffff8000007947 */ /* 0x000fea000383ffff */
.L_x_2971:
[----:B0-----:R0:W2:Y:S02]  /*342a0*/  SYNCS.PHASECHK.TRANS64.TRYWAIT P1, [R10+URZ+0x388a0], R9 ;  /* 0x0388a0090a0075a7 */ /* 0x0010a4000802017f */
[----:B--2---:R-:W-:Y:S05]  /*342b0*/  @!P1 NANOSLEEP.SYNCS 0x989680 ;  /* 0x009896800000995d */ /* 0x004fea0003900000 */
[----:B------:R-:W2:Y:S02]  /*342c0*/  @!P1 SYNCS.PHASECHK.TRANS64 P1, [R10+URZ+0x388a0], R9 ;  /* 0x0388a0090a0095a7 */ /* 0x000ea4000802007f */
[----:B--2---:R-:W-:Y:S05]  /*342d0*/  @!P1 BRA `(.L_x_2971) ;  /* 0xfffffffc00f09947 */ /* 0x004fea000383ffff */
[----:B------:R-:W-:Y:S05]  /*342e0*/  BRA `(.L_x_3160) ;  /* 0xffffff8400747947 */ /* 0x000fea000383ffff */
.L_x_2979:
[----:B-1----:R1:W2:Y:S02]  /*342f0*/  SYNCS.PHASECHK.TRANS64.TRYWAIT P1, [R10+URZ+0x388c0], R9 ;  /* 0x0388c0090a0075a7 */ /* 0x0022a4000802017f */
[----:B--2---:R-:W-:Y:S05]  /*34300*/  @!P1 NANOSLEEP.SYNCS 0x989680 ;  /* 0x009896800000995d */ /* 0x004fea0003900000 */
[----:B------:R-:W2:Y:S02]  /*34310*/  @!P1 SYNCS.PHASECHK.TRANS64 P1, [R10+URZ+0x388c0], R9 ;  /* 0x0388c0090a0095a7 */ /* 0x000ea4000802007f */
[----:B--2---:R-:W-:Y:S05]  /*34320*/  @!P1 BRA `(.L_x_2979) ;  /* 0xfffffffc00f09947 */ /* 0x004fea000383ffff */
[----:B------:R-:W-:Y:S05]  /*34330*/  BRA `(.L_x_3161) ;  /* 0xffffff8800ac7947 */ /* 0x000fea000383ffff */
.L_x_2997:
        /* <DEDUP_REMOVED lines=11> */
.L_x_3163:
[----:B------:R-:W-:Y:S05]  /*343f0*/  BSYNC B0 ;  /* 0x0000000000007941 */ /* 0x000fea0003800000 */
.L_x_3162:
[----:B------:R-:W-:Y:S05]  /*34400*/  BRA `(.L_x_3164) ;  /* 0xffffff9800e47947 */ /* 0x000fea000383ffff */
.L_x_3000:
[----:B0-----:R0:W1:Y:S02]  /*34410*/  SYNCS.PHASECHK.TRANS64.TRYWAIT P0, [R5+URZ+0x38840], R2 ;  /* 0x03884002050075a7 */ /* 0x001064000800017f */
[----:B-1----:R-:W-:Y:S05]  /*34420*/  @!P0 NANOSLEEP.SYNCS 0x989680 ;  /* 0x009896800000895d */ /* 0x002fea0003900000 */
[----:B------:R-:W1:Y:S02]  /*34430*/  @!P0 SYNCS.PHASECHK.TRANS64 P0, [R5+URZ+0x38840], R2 ;  /* 0x03884002050085a7 */ /* 0x000e64000800007f */
[----:B-1----:R-:W-:Y:S05]  /*34440*/  @!P0 BRA `(.L_x_3000) ;  /* 0xfffffffc00f08947 */ /* 0x002fea000383ffff */
[----:B------:R-:W-:Y:S05]  /*34450*/  BRA `(.L_x_3165) ;  /* 0xffffff9c00347947 */ /* 0x000fea000383ffff */
.L_x_3001:
        /* <DEDUP_REMOVED lines=8> */
.L_x_3167:
[----:B------:R-:W-:Y:S05]  /*344e0*/  BSYNC B0 ;  /* 0x0000000000007941 */ /* 0x000fea0003800000 */
.L_x_3166:
[----:B------:R-:W-:Y:S01]  /*344f0*/  IMAD.MOV.U32 R13, RZ, RZ, R0 ;  /* 0x000000ffff0d7224 */ /* 0x000fe200078e0000 */
[----:B------:R-:W-:Y:S01]  /*34500*/  MOV R15, 0xffffffff ;  /* 0xffffffff000f7802 */ /* 0x000fe20000000f00 */
[----:B------:R-:W-:Y:S01]  /*34510*/  IMAD.MOV.U32 R12, RZ, RZ, RZ ;  /* 0x000000ffff0c7224 */ /* 0x000fe200078e00ff */
[----:B------:R-:W-:Y:S01]  /*34520*/  MOV R2, R14 ;  /* 0x0000000e00027202 */ /* 0x000fe20000000f00 */
[----:B------:R-:W-:Y:S01]  /*34530*/  IMAD.MOV.U32 R11, RZ, RZ, 0x181f ;  /* 0x0000181fff0b7424 */ /* 0x000fe200078e00ff */
[C---:B------:R-:W-:Y:S01]  /*34540*/  LOP3.LUT P5, RZ, R18.reuse, 0x10, RZ, 0xc0, !PT ;  /* 0x0000001012ff7812 */ /* 0x040fe200078ac0ff */
[----:B------:R-:W-:Y:S01]  /*34550*/  @P0 IMAD R9, R7, 0x2, R16 ;  /* 0x0000000207090824 */ /* 0x000fe200078e0210 */
[----:B------:R-:W-:-:S13]  /*34560*/  LOP3.LUT P4, RZ, R18, 0x8, RZ, 0xc0, !PT ;  /* 0x0000000812ff7812 */ /* 0x000fda000788c0ff */
[----:B------:R-:W-:Y:S05]  /*34570*/  WARPSYNC.COLLECTIVE R15, `(.L_x_3168) ;  /* 0x000000000f087348 */ /* 0x000fea0003c00000 */
[----:B------:R0:W1:Y:S02]  /*34580*/  SHFL.IDX P6, R14, R13, R12, R11 ;  /* 0x0000000c0d0e7389 */ /* 0x00006400000c000b */
[----:B01----:R-:W-:Y:S01]  /*34590*/  ENDCOLLECTIVE ;  /* 0x000000000000791b */ /* 0x003fe20003800000 */
.L_x_3168:
[C---:B------:R-:W-:Y:S01]  /*345a0*/  LOP3.LUT P3, RZ, R18.reuse, 0x4, RZ, 0xc0, !PT ;  /* 0x0000000412ff7812 */ /* 0x040fe2000786c0ff */
[----:B------:R-:W-:Y:S01]  /*345b0*/  ULDC.64 UR4, c[0x0][0x208] ;  /* 0x0000820000047ab9 */ /* 0x000fe20000000a00 */
[----:B------:R-:W-:Y:S02]  /*345c0*/  LOP3.LUT P2, RZ, R18, 0x2, RZ, 0xc0, !PT ;  /* 0x0000000212ff7812 */ /* 0x000fe4000784c0ff */
[----:B------:R-:W-:Y:S01]  /*345d0*/  MOV R13, R6 ;  /* 0x00000006000d7202 */ /* 0x000fe20000000f00 */
[----:B------:R-:W-:Y:S02]  /*345e0*/  IMAD.MOV.U32 R12, RZ, RZ, 0x1 ;  /* 0x00000001ff0c7424 */ /* 0x000fe400078e00ff */
[----:B------:R-:W-:-:S05]  /*345f0*/  IMAD.MOV.U32 R3, RZ, RZ, R14 ;  /* 0x000000ffff037224 */ /* 0x000fca00078e000e */
[----:B------:R-:W-:-:S05]  /*34600*/  @P0 LEA R3, P1, R34, R3, 0x1 ;  /* 0x0000000322030211 */ /* 0x000fca00078208ff */
[----:B------:R-:W-:Y:S01]  /*34610*/  @P0 IMAD.X R2, RZ, RZ, R2, P1 ;  /* 0x000000ffff020224 */ /* 0x000fe200008e0602 */
[----:B------:R-:W-:-:S04]  /*34620*/  ISETP.GE.AND P1, PT, R4, 0x11, PT ;  /* 0x000000110400780c */ /* 0x000fc80003f26270 */
[----:B------:R-:W-:-:S04]  /*34630*/  @P0 LOP3.LUT R3, R3, R2, RZ, 0x3c, !PT ;  /* 0x0000000203030212 */ /* 0x000fc800078e3cff */
[----:B------:R-:W-:-:S04]  /*34640*/  @P0 LOP3.LUT R2, R3, R2, RZ, 0x3c, !PT ;  /* 0x0000000203020212 */ /* 0x000fc800078e3cff */
[----:B------:R-:W-:Y:S01]  /*34650*/  @P0 LOP3.LUT R3, R3, R2, RZ, 0x3c, !PT ;  /* 0x0000000203030212 */ /* 0x000fe200078e3cff */
[----:B------:R-:W-:-:S04]  /*34660*/  @P1 IMAD R21, R7, 0x2, R16 ;  /* 0x0000000207151824 */ /* 0x000fc800078e0210 */
        /* <DEDUP_REMOVED lines=10> */
.L_x_3169:
[----:B------:R-:W-:Y:S02]  /*34710*/  IMAD.MOV.U32 R13, RZ, RZ, R0 ;  /* 0x000000ffff0d7224 */ /* 0x000fe400078e0000 */
[----:B------:R-:W-:-:S07]  /*34720*/  IMAD.MOV.U32 R8, RZ, RZ, R14 ;  /* 0x000000ffff087224 */ /* 0x000fce00078e000e */
[----:B------:R-:W-:Y:S05]  /*34730*/  WARPSYNC.COLLECTIVE R15, `(.L_x_3170) ;  /* 0x000000000f087348 */ /* 0x000fea0003c00000 */
[----:B------:R0:W1:Y:S02]  /*34740*/  SHFL.IDX P6, R14, R13, R12, R11 ;  /* 0x0000000c0d0e7389 */ /* 0x00006400000c000b */
[----:B01----:R-:W-:Y:S01]  /*34750*/  ENDCOLLECTIVE ;  /* 0x000000000000791b */ /* 0x003fe20003800000 */
.L_x_3170:
[----:B------:R-:W-:Y:S01]  /*34760*/  ULDC.64 UR4, c[0x0][0x208] ;  /* 0x0000820000047ab9 */ /* 0x000fe20000000a00 */
[----:B------:R-:W-:Y:S01]  /*34770*/  IMAD.MOV.U32 R13, RZ, RZ, R6 ;  /* 0x000000ffff0d7224 */ /* 0x000fe200078e0006 */
[----:B------:R-:W-:Y:S02]  /*34780*/  MOV R12, 0x2 ;  /* 0x00000002000c7802 */ /* 0x000fe40000000f00 */
        /* <DEDUP_REMOVED lines=14> */
.L_x_3171:
[----:B------:R-:W-:Y:S02]  /*34870*/  @P1 IMAD R9, R7, 0x2, R16 ;  /* 0x0000000207091824 */ /* 0x000fe400078e0210 */
[----:B------:R-:W-:Y:S02]  /*34880*/  IMAD.MOV.U32 R13, RZ, RZ, R0 ;  /* 0x000000ffff0d7224 */ /* 0x000fe400078e0000 */
[----:B------:R-:W-:-:S07]  /*34890*/  IMAD.MOV.U32 R8, RZ, RZ, R14 ;  /* 0x000000ffff087224 */ /* 0x000fce00078e000e */
[----:B------:R-:W-:Y:S05]  /*348a0*/  WARPSYNC.COLLECTIVE R15, `(.L_x_3172) ;  /* 0x000000000f087348 */ /* 0x000fea0003c00000 */
[----:B------:R0:W1:Y:S02]  /*348b0*/  SHFL.IDX P6, R14, R13, R12, R11 ;  /* 0x0000000c0d0e7389 */ /* 0x00006400000c000b */
[----:B01----:R-:W-:Y:S01]  /*348c0*/  ENDCOLLECTIVE ;  /* 0x000000000000791b */ /* 0x003fe20003800000 */
.L_x_3172:
[----:B------:R-:W-:Y:S01]  /*348d0*/  ULDC.64 UR4, c[0x0][0x208] ;  /* 0x0000820000047ab9 */ /* 0x000fe20000000a00 */
[----:B------:R-:W-:Y:S02]  /*348e0*/  IMAD.MOV.U32 R13, RZ, RZ, R6 ;  /* 0x000000ffff0d7224 */ /* 0x000fe400078e0006 */
[----:B------:R-:W-:Y:S02]  /*348f0*/  IMAD.MOV.U32 R12, RZ, RZ, 0x3 ;  /* 0x00000003ff0c7424 */ /* 0x000fe400078e00ff */
        /* <DEDUP_REMOVED lines=14> */
.L_x_3173:
[----:B------:R-:W-:Y:S01]  /*349e0*/  @P1 LEA R21, R7, R16, 0x1 ;  /* 0x0000001007151211 */ /* 0x000fe200078e08ff */
[----:B------:R-:W-:Y:S01]  /*349f0*/  IMAD.MOV.U32 R13, RZ, RZ, R0 ;  /* 0x000000ffff0d7224 */ /* 0x000fe200078e0000 */
[----:B------:R-:W-:-:S07]  /*34a00*/  MOV R8, R14 ;  /* 0x0000000e00087202 */ /* 0x000fce0000000f00 */
[----:B------:R-:W-:Y:S05]  /*34a10*/  WARPSYNC.COLLECTIVE R15, `(.L_x_3174) ;  /* 0x000000000f087348 */ /* 0x000fea0003c00000 */
[----:B------:R0:W1:Y:S02]  /*34a20*/  SHFL.IDX P6, R14, R13, R12, R11 ;  /* 0x0000000c0d0e7389 */ /* 0x00006400000c000b */
[----:B01----:R-:W-:Y:S01]  /*34a30*/  ENDCOLLECTIVE ;  /* 0x000000000000791b */ /* 0x003fe20003800000 */
.L_x_3174:
        /* <DEDUP_REMOVED lines=16> */
.L_x_3175:
[----:B------:R-:W-:Y:S01]  /*34b40*/  MOV R13, R0 ;  /* 0x00000000000d7202 */ /* 0x000fe20000000f00 */
[----:B------:R-:W-:-:S07]  /*34b50*/  IMAD.MOV.U32 R8, RZ, RZ, R14 ;  /* 0x000000ffff087224 */ /* 0x000fce00078e000e */
[----:B------:R-:W-:Y:S05]  /*34b60*/  WARPSYNC.COLLECTIVE R15, `(.L_x_3176) ;  /* 0x000000000f087348 */ /* 0x000fea0003c00000 */
[----:B------:R0:W1:Y:S02]  /*34b70*/  SHFL.IDX P6, R14, R13, R12, R11 ;  /* 0x0000000c0d0e7389 */ /* 0x00006400000c000b */
[----:B01----:R-:W-:Y:S01]  /*34b80*/  ENDCOLLECTIVE ;  /* 0x000000000000791b */ /* 0x003fe20003800000 */
.L_x_3176:
[----:B------:R-:W-:Y:S01]  /*34b90*/  IMAD.MOV.U32 R0, RZ, RZ, R14 ;  /* 0x000000ffff007224 */ /* 0x000fe200078e000e */
[----:B------:R-:W-:Y:S06]  /*34ba0*/  BRA `(.L_x_3177) ;  /* 0xffffff9800907947 */ /* 0x000fec000383ffff */
.L_x_3008:
[----:B------:R-:W-:Y:S01]  /*34bb0*/  IMAD.MOV.U32 R13, RZ, RZ, R0 ;  /* 0x000000ffff0d7224 */ /* 0x000fe200078e0000 */
[----:B------:R-:W-:Y:S01]  /*34bc0*/  MOV R11, 0x181f ;  /* 0x0000181f000b7802 */ /* 0x000fe20000000f00 */
[----:B------:R-:W-:Y:S02]  /*34bd0*/  IMAD.MOV.U32 R12, RZ, RZ, RZ ;  /* 0x000000ffff0c7224 */ /* 0x000fe400078e00ff */
[----:B------:R-:W-:Y:S02]  /*34be0*/  IMAD.MOV.U32 R15, RZ, RZ, -0x1 ;  /* 0xffffffffff0f7424 */ /* 0x000fe400078e00ff */
[----:B-----5:R-:W-:Y:S02]  /*34bf0*/  IMAD R5, R9, R7, RZ ;  /* 0x0000000709057224 */ /* 0x020fe400078e02ff */
[----:B------:R-:W-:-:S07]  /*34c00*/  IMAD R25, R25, 0x80, R8 ;  /* 0x0000008019197824 */ /* 0x000fce00078e0208 */
[----:B------:R-:W-:Y:S05]  /*34c10*/  WARPSYNC.COLLECTIVE R15, `(.L_x_3178) ;  /* 0x000000000f087348 */ /* 0x000fea0003c00000 */
[----:B------:R0:W1:Y:S02]  /*34c20*/  SHFL.IDX P6, R14, R13, R12, R11 ;  /* 0x0000000c0d0e7389 */ /* 0x00006400000c000b */
[----:B01----:R-:W-:Y:S01]  /*34c30*/  ENDCOLLECTIVE ;  /* 0x000000000000791b */ /* 0x003fe20003800000 */
.L_x_3178:
[----:B------:R-:W-:Y:S01]  /*34c40*/  ISETP.GE.AND P1, PT, R25, R5, PT ;  /* 0x000000051900720c */ /* 0x000fe20003f26270 */
[----:B------:R-:W-:Y:S02]  /*34c50*/  IMAD.MOV.U32 R13, RZ, RZ, R4 ;  /* 0x000000ffff0d7224 */ /* 0x000fe400078e0004 */
[----:B------:R-:W-:-:S10]  /*34c60*/  IMAD.MOV.U32 R2, RZ, RZ, R14 ;  /* 0x000000ffff027224 */ /* 0x000fd400078e000e */
[----:B------:R-:W-:Y:S05]  /*34c70*/  WARPSYNC.COLLECTIVE R15, `(.L_x_3179) ;  /* 0x000000000f087348 */ /* 0x000fea0003c00000 */
[----:B------:R0:W1:Y:S02]  /*34c80*/  SHFL.IDX P6, R14, R13, R12, R11 ;  /* 0x0000000c0d0e7389 */ /* 0x00006400000c000b */
[----:B01----:R-:W-:Y:S01]  /*34c90*/  ENDCOLLECTIVE ;  /* 0x000000000000791b */ /* 0x003fe20003800000 */
.L_x_3179:
[----:B------:R-:W-:Y:S01]  /*34ca0*/  ULDC.64 UR4, c[0x0][0x208] ;  /* 0x0000820000047ab9 */ /* 0x000fe20000000a00 */
[----:B------:R-:W-:Y:S02]  /*34cb0*/  IMAD.MOV.U32 R13, RZ, RZ, R0 ;  /* 0x000000ffff0d7224 */ /* 0x000fe400078e0000 */
[----:B------:R-:W-:Y:S01]  /*34cc0*/  IMAD.MOV.U32 R12, RZ, RZ, 0x1 ;  /* 0x00000001ff0c7424 */ /* 0x000fe200078e00ff */
[----:B------:R-:W-:-:S04]  /*34cd0*/  MOV R3, R14 ;  /* 0x0000000e00037202 */ /* 0x000fc80000000f00 */
[----:B------:R-:W-:-:S05]  /*34ce0*/  @!P1 LEA R6, P5, R34, R3, 0x1 ;  /* 0x0000000322069211 */ /* 0x000fca00078a08ff */
[----:B------:R-:W-:Y:S02]  /*34cf0*/  @!P1 IMAD.X R3, RZ, RZ, R2, P5 ;  /* 0x000000ffff039224 */ /* 0x000fe400028e0602 */
[----:B------:R-:W-:Y:S01]  /*34d00*/  @!P1 IMAD.MOV.U32 R2, RZ, RZ, R6 ;  /* 0x000000ffff029224 */ /* 0x000fe200078e0006 */
[----:B------:R-:W-:-:S04]  /*34d10*/  IADD3 R6, R25, 0x10, RZ ;  /* 0x0000001019067810 */ /* 0x000fc80007ffe0ff */
        /* <DEDUP_REMOVED lines=11> */
.L_x_3180:
[----:B------:R-:W-:Y:S01]  /*34dd0*/  MOV R13, R4 ;  /* 0x00000004000d7202 */ /* 0x000fe20000000f00 */
[----:B------:R-:W-:-:S07]  /*34de0*/  IMAD.MOV.U32 R2, RZ, RZ, R14 ;  /* 0x000000ffff027224 */ /* 0x000fce00078e000e */
[----:B------:R-:W-:Y:S05]  /*34df0*/  WARPSYNC.COLLECTIVE R15, `(.L_x_3181) ;  /* 0x000000000f087348 */ /* 0x000fea0003c00000 */
[----:B------:R0:W1:Y:S02]  /*34e00*/  SHFL.IDX P6, R14, R13, R12, R11 ;  /* 0x0000000c0d0e7389 */ /* 0x00006400000c000b */
[----:B01----:R-:W-:Y:S01]  /*34e10*/  ENDCOLLECTIVE ;  /* 0x000000000000791b */ /* 0x003fe20003800000 */
.L_x_3181:
[----:B------:R-:W-:Y:S01]  /*34e20*/  ULDC.64 UR4, c[0x0][0x208] ;  /* 0x0000820000047ab9 */ /* 0x000fe20000000a00 */
[----:B------:R-:W-:Y:S02]  /*34e30*/  IMAD.MOV.U32 R13, RZ, RZ, R0 ;  /* 0x000000ffff0d7224 */ /* 0x000fe400078e0000 */
[----:B------:R-:W-:Y:S02]  /*34e40*/  IMAD.MOV.U32 R12, RZ, RZ, 0x2 ;  /* 0x00000002ff0c7424 */ /* 0x000fe400078e00ff */
[----:B------:R-:W-:-:S05]  /*34e50*/  IMAD.MOV.U32 R3, RZ, RZ, R14 ;  /* 0x000000ffff037224 */ /* 0x000fca00078e000e */
[----:B------:R-:W-:-:S05]  /*34e60*/  @!P1 LEA R6, P5, R34, R3, 0x1 ;  /* 0x0000000322069211 */ /* 0x000fca00078a08ff */
[----:B------:R-:W-:Y:S02]  /*34e70*/  @!P1 IMAD.X R7, RZ, RZ, R2, P5 ;  /* 0x000000ffff079224 */ /* 0x000fe400028e0602 */
[----:B------:R-:W-:Y:S02]  /*34e80*/  @!P1 IMAD.MOV.U32 R2, RZ, RZ, R6 ;  /* 0x000000ffff029224 */ /* 0x000fe400078e0006 */
[----:B------:R-:W-:Y:S01]  /*34e90*/  VIADD R6, R25, 0x20 ;  /* 0x0000002019067836 */ /* 0x000fe20000000000 */
[----:B------:R-:W-:-:S05]  /*34ea0*/  @!P1 MOV R3, R7 ;  /* 0x0000000700039202 */ /* 0x000fca0000000f00 */
        /* <DEDUP_REMOVED lines=11> */
.L_x_3182:
[----:B------:R-:W-:Y:S01]  /*34f60*/  IMAD.MOV.U32 R13, RZ, RZ, R4 ;  /* 0x000000ffff0d7224 */ /* 0x000fe200078e0004 */
[----:B------:R-:W-:-:S07]  /*34f70*/  MOV R2, R14 ;  /* 0x0000000e00027202 */ /* 0x000fce0000000f00 */
[----:B------:R-:W-:Y:S05]  /*34f80*/  WARPSYNC.COLLECTIVE R15, `(.L_x_3183) ;  /* 0x000000000f087348 */ /* 0x000fea0003c00000 */
[----:B------:R0:W1:Y:S02]  /*34f90*/  SHFL.IDX P6, R14, R13, R12, R11 ;  /* 0x0000000c0d0e7389 */ /* 0x00006400000c000b */
[----:B01----:R-:W-:Y:S01]  /*34fa0*/  ENDCOLLECTIVE ;  /* 0x000000000000791b */ /* 0x003fe20003800000 */
.L_x_3183:
[----:B------:R-:W-:Y:S01]  /*34fb0*/  ULDC.64 UR4, c[0x0][0x208] ;  /* 0x0000820000047ab9 */ /* 0x000fe20000000a00 */
[----:B------:R-:W-:Y:S01]  /*34fc0*/  IMAD.MOV.U32 R13, RZ, RZ, R0 ;  /* 0x000000ffff0d7224 */ /* 0x000fe200078e0000 */
[----:B------:R-:W-:Y:S01]  /*34fd0*/  MOV R12, 0x3 ;  /* 0x00000003000c7802 */ /* 0x000fe20000000f00 */
        /* <DEDUP_REMOVED lines=17> */
.L_x_3184:
[----:B------:R-:W-:Y:S02]  /*350f0*/  IMAD.MOV.U32 R13, RZ, RZ, R4 ;  /* 0x000000ffff0d7224 */ /* 0x000fe400078e0004 */
[----:B------:R-:W-:-:S07]  /*35100*/  IMAD.MOV.U32 R2, RZ, RZ, R14 ;  /* 0x000000ffff027224 */ /* 0x000fce00078e000e */
[----:B------:R-:W-:Y:S05]  /*35110*/  WARPSYNC.COLLECTIVE R15, `(.L_x_3185) ;  /* 0x000000000f087348 */ /* 0x000fea0003c00000 */
[----:B------:R0:W1:Y:S02]  /*35120*/  SHFL.IDX P6, R14, R13, R12, R11 ;  /* 0x0000000c0d0e7389 */ /* 0x00006400000c000b */
[----:B01----:R-:W-:Y:S01]  /*35130*/  ENDCOLLECTIVE ;  /* 0x000000000000791b */ /* 0x003fe20003800000 */
.L_x_3185:
[----:B------:R-:W-:Y:S01]  /*35140*/  ULDC.64 UR4, c[0x0][0x208] ;  /* 0x0000820000047ab9 */ /* 0x000fe20000000a00 */
[----:B------:R-:W-:Y:S01]  /*35150*/  MOV R13, R0 ;  /* 0x00000000000d7202 */ /* 0x000fe20000000f00 */
[----:B------:R-:W-:Y:S02]  /*35160*/  IMAD.MOV.U32 R12, RZ, RZ, 0x4 ;  /* 0x00000004ff0c7424 */ /* 0x000fe400078e00ff */
[----:B------:R-:W-:-:S05]  /*35170*/  IMAD.MOV.U32 R3, RZ, RZ, R14 ;  /* 0x000000ffff037224 */ /* 0x000fca00078e000e */
[----:B------:R-:W-:-:S04]  /*35180*/  @!P1 LEA R6, P5, R34, R3, 0x1 ;  /* 0x0000000322069211 */ /* 0x000fc800078a08ff */
[----:B------:R-:W-:Y:S01]  /*35190*/  @!P1 IADD3.X R7, RZ, R2, RZ, P5, !PT ;  /* 0x00000002ff079210 */ /* 0x000fe20002ffe4ff */
[----:B------:R-:W-:Y:S02]  /*351a0*/  @!P1 IMAD.MOV.U32 R2, RZ, RZ, R6 ;  /* 0x000000ffff029224 */ /* 0x000fe400078e0006 */
        /* <DEDUP_REMOVED lines=13> */
.L_x_3186:
[----:B------:R-:W-:Y:S02]  /*35280*/  IMAD.MOV.U32 R13, RZ, RZ, R4 ;  /* 0x000000ffff0d7224 */ /* 0x000fe400078e0004 */
[----:B------:R-:W-:-:S07]  /*35290*/  IMAD.MOV.U32 R2, RZ, RZ, R14 ;  /* 0x000000ffff027224 */ /* 0x000fce00078e000e */
[----:B------:R-:W-:Y:S05]  /*352a0*/  WARPSYNC.COLLECTIVE R15, `(.L_x_3187) ;  /* 0x000000000f087348 */ /* 0x000fea0003c00000 */
[----:B------:R0:W1:Y:S02]  /*352b0*/  SHFL.IDX P6, R14, R13, R12, R11 ;  /* 0x0000000c0d0e7389 */ /* 0x00006400000c000b */
[----:B01----:R-:W-:Y:S01]  /*352c0*/  ENDCOLLECTIVE ;  /* 0x000000000000791b */ /* 0x003fe20003800000 */
.L_x_3187:
[----:B------:R-:W-:Y:S01]  /*352d0*/  ULDC.64 UR4, c[0x0][0x208] ;  /* 0x0000820000047ab9 */ /* 0x000fe20000000a00 */
[----:B------:R-:W-:Y:S02]  /*352e0*/  IMAD.MOV.U32 R13, RZ, RZ, R0 ;  /* 0x000000ffff0d7224 */ /* 0x000fe400078e0000 */
[----:B------:R-:W-:Y:S01]  /*352f0*/  IMAD.MOV.U32 R12, RZ, RZ, 0x5 ;  /* 0x00000005ff0c7424 */ /* 0x000fe200078e00ff */
[----:B------:R-:W-:-:S04]  /*35300*/  MOV R3, R14 ;  /* 0x0000000e00037202 */ /* 0x000fc80000000f00 */
[----:B------:R-:W-:-:S05]  /*35310*/  @!P1 LEA R6, P5, R34, R3, 0x1 ;  /* 0x0000000322069211 */ /* 0x000fca00078a08ff */
[----:B------:R-:W-:Y:S02]  /*35320*/  @!P1 IMAD.X R7, RZ, RZ, R2, P5 ;  /* 0x000000ffff079224 */ /* 0x000fe400028e0602 */
[----:B------:R-:W-:Y:S01]  /*35330*/  @!P1 IMAD.MOV.U32 R2, RZ, RZ, R6 ;  /* 0x000000ffff029224 */ /* 0x000fe200078e0006 */
[----:B------:R-:W-:Y:S01]  /*35340*/  IADD3 R6, R25, 0x50, RZ ;  /* 0x0000005019067810 */ /* 0x000fe20007ffe0ff */
        /* <DEDUP_REMOVED lines=12> */
.L_x_3188:
[----:B------:R-:W-:Y:S01]  /*35410*/  MOV R13, R4 ;  /* 0x00000004000d7202 */ /* 0x000fe20000000f00 */
[----:B------:R-:W-:-:S07]  /*35420*/  IMAD.MOV.U32 R2, RZ, RZ, R14 ;  /* 0x000000ffff027224 */ /* 0x000fce00078e000e */
[----:B------:R-:W-:Y:S05]  /*35430*/  WARPSYNC.COLLECTIVE R15, `(.L_x_3189) ;  /* 0x000000000f087348 */ /* 0x000fea0003c00000 */
[----:B------:R0:W1:Y:S02]  /*35440*/  SHFL.IDX P6, R14, R13, R12, R11 ;  /* 0x0000000c0d0e7389 */ /* 0x00006400000c000b */
[----:B01----:R-:W-:Y:S01]  /*35450*/  ENDCOLLECTIVE ;  /* 0x000000000000791b */ /* 0x003fe20003800000 */
.L_x_3189:
        /* <DEDUP_REMOVED lines=20> */
.L_x_3190:
[----:B------:R-:W-:Y:S01]  /*355a0*/  IMAD.MOV.U32 R13, RZ, RZ, R4 ;  /* 0x000000ffff0d7224 */ /* 0x000fe200078e0004 */
[----:B------:R-:W-:-:S07]  /*355b0*/  MOV R2, R14 ;  /* 0x0000000e00027202 */ /* 0x000fce0000000f00 */
[----:B------:R-:W-:Y:S05]  /*355c0*/  WARPSYNC.COLLECTIVE R15, `(.L_x_3191) ;  /* 0x000000000f087348 */ /* 0x000fea0003c00000 */
[----:B------:R0:W1:Y:S02]  /*355d0*/  SHFL.IDX P6, R14, R13, R12, R11 ;  /* 0x0000000c0d0e7389 */ /* 0x00006400000c000b */
[----:B01----:R-:W-:Y:S01]  /*355e0*/  ENDCOLLECTIVE ;  /* 0x000000000000791b */ /* 0x003fe20003800000 */
.L_x_3191:
[----:B------:R-:W-:Y:S01]  /*355f0*/  ULDC.64 UR4, c[0x0][0x208] ;  /* 0x0000820000047ab9 */ /* 0x000fe20000000a00 */
[----:B------:R-:W-:Y:S02]  /*35600*/  IMAD.MOV.U32 R13, RZ, RZ, R0 ;  /* 0x000000ffff0d7224 */ /* 0x000fe400078e0000 */
[----:B------:R-:W-:Y:S02]  /*35610*/  IMAD.MOV.U32 R12, RZ, RZ, 0x7 ;  /* 0x00000007ff0c7424 */ /* 0x000fe400078e00ff */
        /* <DEDUP_REMOVED lines=15> */
.L_x_3192:
[----:B------:R-:W-:Y:S01]  /*35710*/  IMAD.MOV.U32 R13, RZ, RZ, R4 ;  /* 0x000000ffff0d7224 */ /* 0x000fe200078e0004 */
[----:B------:R-:W-:-:S07]  /*35720*/  MOV R6, R14 ;  /* 0x0000000e00067202 */ /* 0x000fce0000000f00 */
[----:B------:R-:W-:Y:S05]  /*35730*/  WARPSYNC.COLLECTIVE R15, `(.L_x_3193) ;  /* 0x000000000f087348 */ /* 0x000fea0003c00000 */
[----:B------:R0:W1:Y:S02]  /*35740*/  SHFL.IDX P6, R14, R13, R12, R11 ;  /* 0x0000000c0d0e7389 */ /* 0x00006400000c000b */
[----:B01----:R-:W-:Y:S01]  /*35750*/  ENDCOLLECTIVE ;  /* 0x000000000000791b */ /* 0x003fe20003800000 */
.L_x_3193:
[----:B------:R-:W-:Y:S05]  /*35760*/  BRA `(.L_x_3194) ;  /* 0xffffff9800f07947 */ /* 0x000fea000383ffff */
.L_x_3013:
[----:B0-----:R0:W2:Y:S02]  /*35770*/  SYNCS.PHASECHK.TRANS64.TRYWAIT P0, [R16+URZ+0x38820], R3 ;  /* 0x03882003100075a7 */ /* 0x0010a4000800017f */
[----:B--2---:R-:W-:Y:S05]  /*35780*/  @!P0 NANOSLEEP.SYNCS 0x989680 ;  /* 0x009896800000895d */ /* 0x004fea0003900000 */
[----:B------:R-:W2:Y:S02]  /*35790*/  @!P0 SYNCS.PHASECHK.TRANS64 P0, [R16+URZ+0x38820], R3 ;  /* 0x03882003100085a7 */ /* 0x000ea4000800007f */
[----:B--2---:R-:W-:Y:S05]  /*357a0*/  @!P0 BRA `(.L_x_3013) ;  /* 0xfffffffc00f08947 */ /* 0x004fea000383ffff */
[----:B------:R-:W-:Y:S05]  /*357b0*/  BRA `(.L_x_3195) ;  /* 0xffffff9c00707947 */ /* 0x000fea000383ffff */
.L_x_3018:
[----:B0-----:R0:W1:Y:S02]  /*357c0*/  SYNCS.PHASECHK.TRANS64.TRYWAIT P0, [R6+URZ+0x38840], R3 ;  /* 0x03884003060075a7 */ /* 0x001064000800017f */
[----:B-1----:R-:W-:Y:S05]  /*357d0*/  @!P0 NANOSLEEP.SYNCS 0x989680 ;  /* 0x009896800000895d */ /* 0x002fea0003900000 */
[----:B------:R-:W1:Y:S02]  /*357e0*/  @!P0 SYNCS.PHASECHK.TRANS64 P0, [R6+URZ+0x38840], R3 ;  /* 0x03884003060085a7 */ /* 0x000e64000800007f */
[----:B-1----:R-:W-:Y:S05]  /*357f0*/  @!P0 BRA `(.L_x_3018) ;  /* 0xfffffffc00f08947 */ /* 0x002fea000383ffff */
[----:B------:R-:W-:Y:S05]  /*35800*/  BRA `(.L_x_3196) ;  /* 0xffffffa0005c7947 */ /* 0x000fea000383ffff */
.L_x_3019:
        /* <DEDUP_REMOVED lines=8> */
.L_x_3198:
[----:B------:R-:W-:Y:S05]  /*35890*/  BSYNC B1 ;  /* 0x0000000000017941 */ /* 0x000fea0003800000 */
.L_x_3197:
[----:B------:R-:W-:Y:S01]  /*358a0*/  IMAD.MOV.U32 R13, RZ, RZ, R8 ;  /* 0x000000ffff0d7224 */ /* 0x000fe200078e0008 */
[----:B------:R-:W-:Y:S01]  /*358b0*/  MOV R12, RZ ;  /* 0x000000ff000c7202 */ /* 0x000fe20000000f00 */
[----:B------:R-:W-:Y:S01]  /*358c0*/  IMAD.MOV.U32 R11, RZ, RZ, 0x181f ;  /* 0x0000181fff0b7424 */ /* 0x000fe200078e00ff */
[----:B------:R-:W-:Y:S01]  /*358d0*/  LOP3.LUT R18, R18, 0xfffffdff, RZ, 0xc0, !PT ;  /* 0xfffffdff12127812 */ /* 0x000fe200078ec0ff */
[----:B------:R-:W-:Y:S01]  /*358e0*/  IMAD.MOV.U32 R15, RZ, RZ, -0x1 ;  /* 0xffffffffff0f7424 */ /* 0x000fe200078e00ff */
[----:B------:R-:W-:Y:S01]  /*358f0*/  SHF.L.U32 R0, R34, 0x1, RZ ;  /* 0x0000000122007819 */ /* 0x000fe200000006ff */
[----:B------:R-:W-:Y:S01]  /*35900*/  IMAD.MOV.U32 R3, RZ, RZ, R14 ;  /* 0x000000ffff037224 */ /* 0x000fe200078e000e */
[----:B------:R-:W-:Y:S01]  /*35910*/  @P3 LOP3.LUT R18, R18, 0x200, RZ, 0xfc, !PT ;  /* 0x0000020012123812 */ /* 0x000fe200078efcff */
[----:B------:R-:W-:-:S07]  /*35920*/  IMAD R9, R9, 0x2, R16 ;  /* 0x0000000209097824 */ /* 0x000fce00078e0210 */
[----:B------:R-:W-:Y:S05]  /*35930*/  WARPSYNC.COLLECTIVE R15, `(.L_x_3199) ;  /* 0x000000000f087348 */ /* 0x000fea0003c00000 */
[----:B------:R0:W1:Y:S02]  /*35940*/  SHFL.IDX P6, R14, R13, R12, R11 ;  /* 0x0000000c0d0e7389 */ /* 0x00006400000c000b */
[----:B01----:R-:W-:Y:S01]  /*35950*/  ENDCOLLECTIVE ;  /* 0x000000000000791b */ /* 0x003fe20003800000 */
.L_x_3199:
[----:B------:R-:W-:Y:S01]  /*35960*/  ULDC.64 UR4, c[0x0][0x208] ;  /* 0x0000820000047ab9 */ /* 0x000fe20000000a00 */
[C---:B------:R-:W-:Y:S02]  /*35970*/  LOP3.LUT P3, RZ, R18.reuse, 0x10, RZ, 0xc0, !PT ;  /* 0x0000001012ff7812 */ /* 0x040fe4000786c0ff */
[----:B------:R-:W-:-:S04]  /*35980*/  LOP3.LUT R18, R18, 0xfffffeff, RZ, 0xc0, !PT ;  /* 0xfffffeff12127812 */ /* 0x000fc800078ec0ff */
[----:B------:R-:W-:-:S04]  /*35990*/  @P2 LOP3.LUT R18, R18, 0x100, RZ, 0xfc, !PT ;  /* 0x0000010012122812 */ /* 0x000fc800078efcff */
[C---:B------:R-:W-:Y:S02]  /*359a0*/  LOP3.LUT P2, RZ, R18.reuse, 0x8, RZ, 0xc0, !PT ;  /* 0x0000000812ff7812 */ /* 0x040fe4000784c0ff */
[----:B------:R-:W-:Y:S01]  /*359b0*/  LOP3.LUT R18, R18, 0xffffff7f, RZ, 0xc0, !PT ;  /* 0xffffff7f12127812 */ /* 0x000fe200078ec0ff */
[----:B------:R-:W-:Y:S01]  /*359c0*/  IMAD.MOV.U32 R13, RZ, RZ, R10 ;  /* 0x000000ffff0d7224 */ /* 0x000fe200078e000a */
[----:B------:R-:W-:Y:S02]  /*359d0*/  MOV R12, 0x1 ;  /* 0x00000001000c7802 */ /* 0x000fe40000000f00 */
[----:B------:R-:W-:-:S04]  /*359e0*/  @P1 LOP3.LUT R18, R18, 0x80, RZ, 0xfc, !PT ;  /* 0x0000008012121812 */ /* 0x000fc800078efcff */
[----:B------:R-:W-:Y:S01]  /*359f0*/  LOP3.LUT P1, RZ, R18, 0x4, RZ, 0xc0, !PT ;  /* 0x0000000412ff7812 */ /* 0x000fe2000782c0ff */
[----:B------:R-:W-:-:S05]  /*35a00*/  IMAD.MOV.U32 R2, RZ, RZ, R14 ;  /* 0x000000ffff027224 */ /* 0x000fca00078e000e */
        /* <DEDUP_REMOVED lines=12> */
.L_x_3200:
[----:B------:R-:W-:Y:S02]  /*35ad0*/  IMAD.MOV.U32 R13, RZ, RZ, R8 ;  /* 0x000000ffff0d7224 */ /* 0x000fe400078e0008 */
[----:B------:R-:W-:-:S07]  /*35ae0*/  IMAD.MOV.U32 R35, RZ, RZ, R14 ;  /* 0x000000ffff237224 */ /* 0x000fce00078e000e */
[----:B------:R-:W-:Y:S05]  /*35af0*/  WARPSYNC.COLLECTIVE R15, `(.L_x_3201) ;  /* 0x000000000f087348 */ /* 0x000fea0003c00000 */
[----:B------:R0:W1:Y:S02]  /*35b00*/  SHFL.IDX P6, R14, R13, R12, R11 ;  /* 0x0000000c0d0e7389 */ /* 0x00006400000c000b */
[----:B01----:R-:W-:Y:S01]  /*35b10*/  ENDCOLLECTIVE ;  /* 0x000000000000791b */ /* 0x003fe20003800000 */
.L_x_3201:
        /* <DEDUP_REMOVED lines=16> */
.L_x_3202:
[----:B------:R-:W-:Y:S01]  /*35c20*/  MOV R13, R8 ;  /* 0x00000008000d7202 */ /* 0x000fe20000000f00 */
[----:B------:R-:W-:-:S07]  /*35c30*/  IMAD.MOV.U32 R35, RZ, RZ, R14 ;  /* 0x000000ffff237224 */ /* 0x000fce00078e000e */
[----:B------:R-:W-:Y:S05]  /*35c40*/  WARPSYNC.COLLECTIVE R15, `(.L_x_3203) ;  /* 0x000000000f087348 */ /* 0x000fea0003c00000 */
[----:B------:R0:W1:Y:S02]  /*35c50*/  SHFL.IDX P6, R14, R13, R12, R11 ;  /* 0x0000000c0d0e7389 */ /* 0x00006400000c000b */
[----:B01----:R-:W-:Y:S01]  /*35c60*/  ENDCOLLECTIVE ;  /* 0x000000000000791b */ /* 0x003fe20003800000 */
.L_x_3203:
[----:B------:R-:W-:Y:S01]  /*35c70*/  ULDC.64 UR4, c[0x0][0x208] ;  /* 0x0000820000047ab9 */ /* 0x000fe20000000a00 */
[----:B------:R-:W-:Y:S01]  /*35c80*/  IMAD.MOV.U32 R13, RZ, RZ, R10 ;  /* 0x000000ffff0d7224 */ /* 0x000fe200078e000a */
[----:B------:R-:W-:Y:S01]  /*35c90*/  MOV R12, 0x3 ;  /* 0x00000003000c7802 */ /* 0x000fe20000000f00 */
        /* <DEDUP_REMOVED lines=13> */
.L_x_3204:
[----:B------:R-:W-:Y:S02]  /*35d70*/  IMAD.MOV.U32 R13, RZ, RZ, R8 ;  /* 0x000000ffff0d7224 */ /* 0x000fe400078e0008 */
[----:B------:R-:W-:-:S07]  /*35d80*/  IMAD.MOV.U32 R35, RZ, RZ, R14 ;  /* 0x000000ffff237224 */ /* 0x000fce00078e000e */
[----:B------:R-:W-:Y:S05]  /*35d90*/  WARPSYNC.COLLECTIVE R15, `(.L_x_3205) ;  /* 0x000000000f087348 */ /* 0x000fea0003c00000 */
[----:B------:R0:W1:Y:S02]  /*35da0*/  SHFL.IDX P6, R14, R13, R12, R11 ;  /* 0x0000000c0d0e7389 */ /* 0x00006400000c000b */
[----:B01----:R-:W-:Y:S01]  /*35db0*/  ENDCOLLECTIVE ;  /* 0x000000000000791b */ /* 0x003fe20003800000 */
.L_x_3205:
        /* <DEDUP_REMOVED lines=19> */
.L_x_3206:
[----:B------:R-:W-:Y:S01]  /*35ef0*/  MOV R13, R8 ;  /* 0x00000008000d7202 */ /* 0x000fe20000000f00 */
[----:B------:R-:W-:-:S07]  /*35f00*/  IMAD.MOV.U32 R35, RZ, RZ, R14 ;  /* 0x000000ffff237224 */ /* 0x000fce00078e000e */
[----:B------:R-:W-:Y:S05]  /*35f10*/  WARPSYNC.COLLECTIVE R15, `(.L_x_3207) ;  /* 0x000000000f087348 */ /* 0x000fea0003c00000 */
[----:B------:R0:W1:Y:S02]  /*35f20*/  SHFL.IDX P6, R14, R13, R12, R11 ;  /* 0x0000000c0d0e7389 */ /* 0x00006400000c000b */
[----:B01----:R-:W-:Y:S01]  /*35f30*/  ENDCOLLECTIVE ;  /* 0x000000000000791b */ /* 0x003fe20003800000 */
.L_x_3207:
[----:B------:R-:W-:Y:S01]  /*35f40*/  IMAD.MOV.U32 R2, RZ, RZ, R14 ;  /* 0x000000ffff027224 */ /* 0x000fe200078e000e */
[----:B------:R-:W-:Y:S06]  /*35f50*/  BRA `(.L_x_3208) ;  /* 0xffffff9c009c7947 */ /* 0x000fec000383ffff */
.L_x_3024:
[----:B-1----:R1:W2:Y:S02]  /*35f60*/  SYNCS.PHASECHK.TRANS64.TRYWAIT P0, [R6+URZ+0x38860], R2 ;  /* 0x03886002060075a7 */ /* 0x0022a4000800017f */
[----:B--2---:R-:W-:Y:S05]  /*35f70*/  @!P0 NANOSLEEP.SYNCS 0x989680 ;  /* 0x009896800000895d */ /* 0x004fea0003900000 */
[----:B------:R-:W2:Y:S02]  /*35f80*/  @!P0 SYNCS.PHASECHK.TRANS64 P0, [R6+URZ+0x38860], R2 ;  /* 0x03886002060085a7 */ /* 0x000ea4000800007f */
[----:B--2---:R-:W-:Y:S05]  /*35f90*/  @!P0 BRA `(.L_x_3024) ;  /* 0xfffffffc00f08947 */ /* 0x004fea000383ffff */
[----:B------:R-:W-:Y:S05]  /*35fa0*/  BRA `(.L_x_3209) ;  /* 0xffffffa0001c7947 */ /* 0x000fea000383ffff */
.L_x_3025:
[----:B------:R-:W-:Y:S01]  /*35fb0*/  BSSY B1, `(.L_x_3210) ;  /* 0x0000008000017945 */ /* 0x000fe20003800000 */
[----:B------:R-:W-:Y:S01]  /*35fc0*/  IMAD.MOV.U32 R13, RZ, RZ, R19 ;  /* 0x000000ffff0d7224 */ /* 0x000fe200078e0013 */
[----:B------:R-:W-:Y:S01]  /*35fd0*/  MOV R11, 0x181f ;  /* 0x0000181f000b7802 */ /* 0x000fe20000000f00 */
[----:B------:R-:W-:Y:S02]  /*35fe0*/  IMAD.MOV.U32 R12, RZ, RZ, RZ ;  /* 0x000000ffff0c7224 */ /* 0x000fe400078e00ff */
[----:B------:R-:W-:-:S07]  /*35ff0*/  IMAD.MOV.U32 R15, RZ, RZ, -0x1 ;  /* 0xffffffffff0f7424 */ /* 0x000fce00078e00ff */
[----:B-1----:R-:W-:Y:S05]  /*36000*/  WARPSYNC.COLLECTIVE R15, `(.L_x_3211) ;  /* 0x000000000f087348 */ /* 0x002fea0003c00000 */
[----:B------:R0:W2:Y:S02]  /*36010*/  SHFL.IDX P6, R14, R13, R12, R11 ;  /* 0x0000000c0d0e7389 */ /* 0x0000a400000c000b */
[----:B012---:R-:W-:Y:S01]  /*36020*/  ENDCOLLECTIVE ;  /* 0x000000000000791b */ /* 0x007fe20003800000 */
.L_x_3211:
[----:B------:R-:W-:Y:S05]  /*36030*/  BSYNC B1 ;  /* 0x0000000000017941 */ /* 0x000fea0003800000 */
.L_x_3210:
        /* <DEDUP_REMOVED lines=9> */
.L_x_3212:
[----:B------:R-:W-:Y:S01]  /*360d0*/  ULDC.64 UR4, c[0x0][0x208] ;  /* 0x0000820000047ab9 */ /* 0x000fe20000000a00 */
[----:B------:R-:W-:Y:S02]  /*360e0*/  IMAD.MOV.U32 R13, RZ, RZ, R19 ;  /* 0x000000ffff0d7224 */ /* 0x000fe400078e0013 */
[----:B------:R-:W-:Y:S02]  /*360f0*/  IMAD.MOV.U32 R12, RZ, RZ, 0x1 ;  /* 0x00000001ff0c7424 */ /* 0x000fe400078e00ff */
[----:B------:R-:W-:-:S05]  /*36100*/  IMAD.MOV.U32 R2, RZ, RZ, R14 ;  /* 0x000000ffff027224 */ /* 0x000fca00078e000e */
        /* <DEDUP_REMOVED lines=16> */
.L_x_3213:
[----:B------:R-:W-:Y:S01]  /*36210*/  IMAD.MOV.U32 R13, RZ, RZ, R17 ;  /* 0x000000ffff0d7224 */ /* 0x000fe200078e0011 */
[----:B------:R-:W-:-:S07]  /*36220*/  MOV R3, R14 ;  /* 0x0000000e00037202 */ /* 0x000fce0000000f00 */
[----:B------:R-:W-:Y:S05]  /*36230*/  WARPSYNC.COLLECTIVE R15, `(.L_x_3214) ;  /* 0x000000000f087348 */ /* 0x000fea0003c00000 */
[----:B------:R0:W1:Y:S02]  /*36240*/  SHFL.IDX P6, R14, R13, R12, R11 ;  /* 0x0000000c0d0e7389 */ /* 0x00006400000c000b */
[----:B01----:R-:W-:Y:S01]  /*36250*/  ENDCOLLECTIVE ;  /* 0x000000000000791b */ /* 0x003fe20003800000 */
.L_x_3214:
        /* <DEDUP_REMOVED lines=20> */
.L_x_3215:
[----:B------:R-:W-:Y:S02]  /*363a0*/  IMAD.MOV.U32 R13, RZ, RZ, R17 ;  /* 0x000000ffff0d7224 */ /* 0x000fe400078e0011 */
[----:B------:R-:W-:-:S07]  /*363b0*/  IMAD.MOV.U32 R3, RZ, RZ, R14 ;  /* 0x000000ffff037224 */ /* 0x000fce00078e000e */
[----:B------:R-:W-:Y:S05]  /*363c0*/  WARPSYNC.COLLECTIVE R15, `(.L_x_3216) ;  /* 0x000000000f087348 */ /* 0x000fea0003c00000 */
[----:B------:R0:W1:Y:S02]  /*363d0*/  SHFL.IDX P6, R14, R13, R12, R11 ;  /* 0x0000000c0d0e7389 */ /* 0x00006400000c000b */
[----:B01----:R-:W-:Y:S01]  /*363e0*/  ENDCOLLECTIVE ;  /* 0x000000000000791b */ /* 0x003fe20003800000 */
.L_x_3216:
[----:B------:R-:W-:Y:S01]  /*363f0*/  ULDC.64 UR4, c[0x0][0x208] ;  /* 0x0000820000047ab9 */ /* 0x000fe20000000a00 */
[----:B------:R-:W-:Y:S02]  /*36400*/  IMAD.MOV.U32 R13, RZ, RZ, R19 ;  /* 0x000000ffff0d7224 */ /* 0x000fe400078e0013 */
        /* <DEDUP_REMOVED lines=18> */
.L_x_3217:
[----:B------:R-:W-:Y:S01]  /*36530*/  IMAD.MOV.U32 R13, RZ, RZ, R17 ;  /* 0x000000ffff0d7224 */ /* 0x000fe200078e0011 */
[----:B------:R-:W-:-:S07]  /*36540*/  MOV R3, R14 ;  /* 0x0000000e00037202 */ /* 0x000fce0000000f00 */
[----:B------:R-:W-:Y:S05]  /*36550*/  WARPSYNC.COLLECTIVE R15, `(.L_x_3218) ;  /* 0x000000000f087348 */ /* 0x000fea0003c00000 */
[----:B------:R0:W1:Y:S02]  /*36560*/  SHFL.IDX P6, R14, R13, R12, R11 ;  /* 0x0000000c0d0e7389 */ /* 0x00006400000c000b */
[----:B01----:R-:W-:Y:S01]  /*36570*/  ENDCOLLECTIVE ;  /* 0x000000000000791b */ /* 0x003fe20003800000 */
.L_x_3218:
        /* <DEDUP_REMOVED lines=20> */
.L_x_3219:
[----:B------:R-:W-:Y:S02]  /*366c0*/  IMAD.MOV.U32 R13, RZ, RZ, R17 ;  /* 0x000000ffff0d7224 */ /* 0x000fe400078e0011 */
[----:B------:R-:W-:-:S07]  /*366d0*/  IMAD.MOV.U32 R19, RZ, RZ, R14 ;  /* 0x000000ffff137224 */ /* 0x000fce00078e000e */
[----:B------:R-:W-:Y:S05]  /*366e0*/  WARPSYNC.COLLECTIVE R15, `(.L_x_3220) ;  /* 0x000000000f087348 */ /* 0x000fea0003c00000 */
[----:B------:R0:W1:Y:S02]  /*366f0*/  SHFL.IDX P6, R14, R13, R12, R11 ;  /* 0x0000000c0d0e7389 */ /* 0x00006400000c000b */
[----:B01----:R-:W-:Y:S01]  /*36700*/  ENDCOLLECTIVE ;  /* 0x000000000000791b */ /* 0x003fe20003800000 */
.L_x_3220:
[----:B------:R-:W-:Y:S01]  /*36710*/  MOV R2, R14 ;  /* 0x0000000e00027202 */ /* 0x000fe20000000f00 */
[----:B------:R-:W-:Y:S06]  /*36720*/  BRA `(.L_x_3221) ;  /* 0xffffff9c00387947 */ /* 0x000fec000383ffff */
.L_x_3033:
[----:B0-----:R0:W2:Y:S02]  /*36730*/  SYNCS.PHASECHK.TRANS64.TRYWAIT P0, [R4+URZ+0x38860], R3 ;  /* 0x03886003040075a7 */ /* 0x0010a4000800017f */
[----:B--2---:R-:W-:Y:S05]  /*36740*/  @!P0 NANOSLEEP.SYNCS 0x989680 ;  /* 0x009896800000895d */ /* 0x004fea0003900000 */
[----:B------:R-:W2:Y:S02]  /*36750*/  @!P0 SYNCS.PHASECHK.TRANS64 P0, [R4+URZ+0x38860], R3 ;  /* 0x03886003040085a7 */ /* 0x000ea4000800007f */
[----:B--2---:R-:W-:Y:S05]  /*36760*/  @!P0 BRA `(.L_x_3033) ;  /* 0xfffffffc00f08947 */ /* 0x004fea000383ffff */
[----:B------:R-:W-:Y:S05]  /*36770*/  BRA `(.L_x_3222) ;  /* 0xffffffa0006c7947 */ /* 0x000fea000383ffff */
.L_x_3034:
        /* <DEDUP_REMOVED lines=8> */
.L_x_3224:
[----:B------:R-:W-:Y:S05]  /*36800*/  BSYNC B0 ;  /* 0x0000000000007941 */ /* 0x000fea0003800000 */
.L_x_3223:
[----:B------:R-:W-:Y:S01]  /*36810*/  IMAD.MOV.U32 R13, RZ, RZ, R17 ;  /* 0x000000ffff0d7224 */ /* 0x000fe200078e0011 */
[----:B------:R-:W-:Y:S01]  /*36820*/  MOV R11, 0x181f ;  /* 0x0000181f000b7802 */ /* 0x000fe20000000f00 */
[----:B------:R-:W-:Y:S01]  /*36830*/  IMAD.MOV.U32 R12, RZ, RZ, RZ ;  /* 0x000000ffff0c7224 */ /* 0x000fe200078e00ff */
        /* <DEDUP_REMOVED lines=8> */
.L_x_3225:
[----:B------:R-:W-:Y:S01]  /*368c0*/  ULDC UR4, c[0x0][0x2f4] ;  /* 0x0000bd0000047ab9 */ /* 0x000fe20000000800 */
[----:B------:R-:W-:Y:S01]  /*368d0*/  ULDC.64 UR6, c[0x0][0x208] ;  /* 0x0000820000067ab9 */ /* 0x000fe20000000a00 */
[----:B------:R-:W-:Y:S02]  /*368e0*/  ISETP.GE.AND P3, PT, R34, UR4, PT ;  /* 0x0000000422007c0c */ /* 0x000fe4000bf66270 */
[----:B------:R-:W-:Y:S02]  /*368f0*/  ISETP.GE.AND P2, PT, R0, UR4, PT ;  /* 0x0000000400007c0c */ /* 0x000fe4000bf46270 */
[----:B------:R-:W-:Y:S02]  /*36900*/  ISETP.LT.OR P4, PT, R5, 0x1, P3 ;  /* 0x000000010500780c */ /* 0x000fe40001f81670 */
[----:B------:R-:W-:Y:S02]  /*36910*/  LEA R0, R7, R16, 0x1 ;  /* 0x0000001007007211 */ /* 0x000fe400078e08ff */
[----:B------:R-:W-:Y:S01]  /*36920*/  ISETP.GE.AND P1, PT, R6, UR4, PT ;  /* 0x0000000406007c0c */ /* 0x000fe2000bf26270 */
[----:B------:R-:W-:-:S02]  /*36930*/  IMAD.MOV.U32 R13, RZ, RZ, R19 ;  /* 0x000000ffff0d7224 */ /* 0x000fc400078e0013 */
        /* <DEDUP_REMOVED lines=10> */
[----:B------:R-:W-:-:S04]  /*369e0*/  ISETP.GE.AND P0, PT, R37, UR4, PT ;  /* 0x0000000425007c0c */ /* 0x000fc8000bf06270 */
[----:B------:R0:W-:Y:S01]  /*369f0*/  LDGSTS.E.BYPASS.LTC128B.128 [R0+0x5400], desc[UR6][R2.64+0x100], !P4 ;  /* 0x0540010002007fae */ /* 0x0001e2000e101d46 */
[----:B------:R-:W-:-:S13]  /*36a00*/  ISETP.LT.OR P4, PT, R5, 0x1, P0 ;  /* 0x000000010500780c */ /* 0x000fda0000781670 */
[----:B------:R0:W-:Y:S02]  /*36a10*/  LDGSTS.E.BYPASS.LTC128B.128 [R0+0x7c00], desc[UR6][R2.64+0x180], !P4 ;  /* 0x07c0018002007fae */ /* 0x0001e4000e101d46 */
[----:B0-----:R-:W-:Y:S05]  /*36a20*/  WARPSYNC.COLLECTIVE R15, `(.L_x_3226) ;  /* 0x000000000f087348 */ /* 0x001fea0003c00000 */
[----:B------:R1:W2:Y:S02]  /*36a30*/  SHFL.IDX P6, R14, R13, R12, R11 ;  /* 0x0000000c0d0e7389 */ /* 0x0002a400000c000b */
[----:B012---:R-:W-:Y:S01]  /*36a40*/  ENDCOLLECTIVE ;  /* 0x000000000000791b */ /* 0x007fe20003800000 */
.L_x_3226:
[----:B------:R-:W-:Y:S01]  /*36a50*/  MOV R13, R17 ;  /* 0x00000011000d7202 */ /* 0x000fe20000000f00 */
[----:B------:R-:W-:-:S07]  /*36a60*/  IMAD.MOV.U32 R3, RZ, RZ, R14 ;  /* 0x000000ffff037224 */ /* 0x000fce00078e000e */
[----:B------:R-:W-:Y:S05]  /*36a70*/  WARPSYNC.COLLECTIVE R15, `(.L_x_3227) ;  /* 0x000000000f087348 */ /* 0x000fea0003c00000 */
[----:B------:R0:W1:Y:S02]  /*36a80*/  SHFL.IDX P6, R14, R13, R12, R11 ;  /* 0x0000000c0d0e7389 */ /* 0x00006400000c000b */
[----:B01----:R-:W-:Y:S01]  /*36a90*/  ENDCOLLECTIVE ;  /* 0x000000000000791b */ /* 0x003fe20003800000 */
.L_x_3227:
        /* <DEDUP_REMOVED lines=19> */
.L_x_3228:
[----:B------:R-:W-:Y:S01]  /*36bd0*/  IMAD.MOV.U32 R13, RZ, RZ, R17 ;  /* 0x000000ffff0d7224 */ /* 0x000fe200078e0011 */
[----:B------:R-:W-:-:S07]  /*36be0*/  MOV R7, R14 ;  /* 0x0000000e00077202 */ /* 0x000fce0000000f00 */
[----:B------:R-:W-:Y:S05]  /*36bf0*/  WARPSYNC.COLLECTIVE R15, `(.L_x_3229) ;  /* 0x000000000f087348 */ /* 0x000fea0003c00000 */
[----:B------:R0:W1:Y:S02]  /*36c00*/  SHFL.IDX P6, R14, R13, R12, R11 ;  /* 0x0000000c0d0e7389 */ /* 0x00006400000c000b */
[----:B01----:R-:W-:Y:S01]  /*36c10*/  ENDCOLLECTIVE ;  /* 0x000000000000791b */ /* 0x003fe20003800000 */
.L_x_3229:
        /* <DEDUP_REMOVED lines=19> */
.L_x_3230:
[----:B------:R-:W-:Y:S02]  /*36d50*/  IMAD.MOV.U32 R13, RZ, RZ, R17 ;  /* 0x000000ffff0d7224 */ /* 0x000fe400078e0011 */
[----:B------:R-:W-:-:S07]  /*36d60*/  IMAD.MOV.U32 R3, RZ, RZ, R14 ;  /* 0x000000ffff037224 */ /* 0x000fce00078e000e */
[----:B------:R-:W-:Y:S05]  /*36d70*/  WARPSYNC.COLLECTIVE R15, `(.L_x_3231) ;  /* 0x000000000f087348 */ /* 0x000fea0003c00000 */
[----:B------:R0:W1:Y:S02]  /*36d80*/  SHFL.IDX P6, R14, R13, R12, R11 ;  /* 0x0000000c0d0e7389 */ /* 0x00006400000c000b */
[----:B01----:R-:W-:Y:S01]  /*36d90*/  ENDCOLLECTIVE ;  /* 0x000000000000791b */ /* 0x003fe20003800000 */
.L_x_3231:
        /* <DEDUP_REMOVED lines=19> */
.L_x_3232:
[----:B------:R-:W-:Y:S02]  /*36ed0*/  IMAD.MOV.U32 R13, RZ, RZ, R17 ;  /* 0x000000ffff0d7224 */ /* 0x000fe400078e0011 */
[----:B------:R-:W-:-:S07]  /*36ee0*/  IMAD.MOV.U32 R19, RZ, RZ, R14 ;  /* 0x000000ffff137224 */ /* 0x000fce00078e000e */
[----:B------:R-:W-:Y:S05]  /*36ef0*/  WARPSYNC.COLLECTIVE R15, `(.L_x_3233) ;  /* 0x000000000f087348 */ /* 0x000fea0003c00000 */
[----:B------:R0:W1:Y:S02]  /*36f00*/  SHFL.IDX P6, R14, R13, R12, R11 ;  /* 0x0000000c0d0e7389 */ /* 0x00006400000c000b */
[----:B01----:R-:W-:Y:S01]  /*36f10*/  ENDCOLLECTIVE ;  /* 0x000000000000791b */ /* 0x003fe20003800000 */
.L_x_3233:
[----:B------:R-:W-:Y:S05]  /*36f20*/  BRA `(.L_x_3234) ;  /* 0xffffff9c00907947 */ /* 0x000fea000383ffff */
.L_x_3039:
[----:B------:R-:W-:Y:S01]  /*36f30*/  BSSY B0, `(.L_x_3235) ;  /* 0x0000008000007945 */ /* 0x000fe20003800000 */
[----:B------:R-:W-:Y:S01]  /*36f40*/  MOV R13, R24 ;  /* 0x00000018000d7202 */ /* 0x000fe20000000f00 */
[----:B------:R-:W-:Y:S02]  /*36f50*/  IMAD.MOV.U32 R12, RZ, RZ, RZ ;  /* 0x000000ffff0c7224 */ /* 0x000fe400078e00ff */
[----:B0-----:R-:W-:Y:S02]  /*36f60*/  IMAD.MOV.U32 R11, RZ, RZ, 0x1f ;  /* 0x0000001fff0b7424 */ /* 0x001fe400078e00ff */
[----:B------:R-:W-:-:S07]  /*36f70*/  IMAD.MOV.U32 R15, RZ, RZ, -0x1 ;  /* 0xffffffffff0f7424 */ /* 0x000fce00078e00ff */
[----:B-1----:R-:W-:Y:S05]  /*36f80*/  WARPSYNC.COLLECTIVE R15, `(.L_x_3236) ;  /* 0x000000000f087348 */ /* 0x002fea0003c00000 */
[----:B------:R0:W2:Y:S02]  /*36f90*/  SHFL.IDX P6, R14, R13, R12, R11 ;  /* 0x0000000c0d0e7389 */ /* 0x0000a400000c000b */
[----:B012---:R-:W-:Y:S01]  /*36fa0*/  ENDCOLLECTIVE ;  /* 0x000000000000791b */ /* 0x007fe20003800000 */
.L_x_3236:
[----:B------:R-:W-:Y:S05]  /*36fb0*/  BSYNC B0 ;  /* 0x0000000000007941 */ /* 0x000fea0003800000 */
.L_x_3235:
[----:B------:R-:W-:Y:S01]  /*36fc0*/  IMAD.MOV.U32 R13, RZ, RZ, R24 ;  /* 0x000000ffff0d7224 */ /* 0x000fe200078e0018 */
[----:B------:R-:W-:Y:S01]  /*36fd0*/  MOV R15, 0xffffffff ;  /* 0xffffffff000f7802 */ /* 0x000fe20000000f00 */
[----:B------:R-:W-:Y:S01]  /*36fe0*/  IMAD.MOV.U32 R12, RZ, RZ, 0x1 ;  /* 0x00000001ff0c7424 */ /* 0x000fe200078e00ff */
[----:B------:R-:W-:Y:S01]  /*36ff0*/  MOV R0, R14 ;  /* 0x0000000e00007202 */ /* 0x000fe20000000f00 */
[----:B------:R-:W-:Y:S02]  /*37000*/  IMAD.MOV.U32 R11, RZ, RZ, 0x1f ;  /* 0x0000001fff0b7424 */ /* 0x000fe400078e00ff */
[----:B------:R-:W-:-:S07]  /*37010*/  IMAD.IADD R9, R27, 0x1, R8 ;  /* 0x000000011b097824 */ /* 0x000fce00078e0208 */
[----:B------:R-:W-:Y:S05]  /*37020*/  WARPSYNC.COLLECTIVE R15, `(.L_x_3237) ;  /* 0x000000000f087348 */ /* 0x000fea0003c00000 */
[----:B------:R0:W1:Y:S02]  /*37030*/  SHFL.IDX P6, R14, R13, R12, R11 ;  /* 0x0000000c0d0e7389 */ /* 0x00006400000c000b */
[----:B01----:R-:W-:Y:S01]  /*37040*/  ENDCOLLECTIVE ;  /* 0x000000000000791b */ /* 0x003fe20003800000 */
.L_x_3237:
[----:B------:R-:W-:Y:S01]  /*37050*/  ULDC UR4, c[0x0][0xc3c] ;  /* 0x00030f0000047ab9 */ /* 0x000fe20000000800 */
[----:B------:R-:W-:Y:S01]  /*37060*/  ULDC.64 UR6, c[0x0][0x208] ;  /* 0x0000820000067ab9 */ /* 0x000fe20000000a00 */
        /* <DEDUP_REMOVED lines=14> */
[----:B------:R-:W-:Y:S02]  /*37150*/  ISETP.GE.U32.AND P5, PT, R8, 0x10, PT ;  /* 0x000000100800780c */ /* 0x000fe40003fa6070 */
[----:B--2---:R-:W-:-:S02]  /*37160*/  @!P1 MOV R25, R6 ;  /* 0x0000000600199202 */ /* 0x004fc40000000f00 */
[----:B------:R-:W-:Y:S01]  /*37170*/  MOV R6, RZ ;  /* 0x000000ff00067202 */ /* 0x000fe20000000f00 */
[----:B---3--:R-:W-:Y:S01]  /*37180*/  @!P1 IMAD.MOV.U32 R4, RZ, RZ, R5 ;  /* 0x000000ffff049224 */ /* 0x008fe200078e0005 */
[----:B------:R-:W-:-:S03]  /*37190*/  ISETP.NE.AND P1, PT, R8, RZ, PT ;  /* 0x000000ff0800720c */ /* 0x000fc60003f25270 */
[----:B------:R-:W-:-:S10]  /*371a0*/  IMAD R13, R4, R25, RZ ;  /* 0x00000019040d7224 */ /* 0x000fd400078e02ff */
[----:B------:R-:W-:Y:S05]  /*371b0*/  WARPSYNC.COLLECTIVE R15, `(.L_x_3238) ;  /* 0x000000000f087348 */ /* 0x000fea0003c00000 */
[----:B------:R0:W1:Y:S02]  /*371c0*/  SHFL.UP P6, R14, R13, R12, R11 ;  /* 0x0400000c0d0e7389 */ /* 0x00006400000c000b */
[----:B01----:R-:W-:Y:S01]  /*371d0*/  ENDCOLLECTIVE ;  /* 0x000000000000791b */ /* 0x003fe20003800000 */
.L_x_3238:
[----:B------:R-:W-:Y:S01]  /*371e0*/  IMAD.MOV.U32 R12, RZ, RZ, 0x2 ;  /* 0x00000002ff0c7424 */ /* 0x000fe200078e00ff */
[----:B------:R-:W-:-:S04]  /*371f0*/  SEL R14, R14, RZ, P1 ;  /* 0x000000ff0e0e7207 */ /* 0x000fc80000800000 */
[----:B------:R-:W-:-:S05]  /*37200*/  IADD3 R5, R13, R14, RZ ;  /* 0x0000000e0d057210 */ /* 0x000fca0007ffe0ff */
[----:B------:R-:W-:-:S07]  /*37210*/  IMAD.MOV.U32 R13, RZ, RZ, R5 ;  /* 0x000000ffff0d7224 */ /* 0x000fce00078e0005 */
[----:B------:R-:W-:Y:S05]  /*37220*/  WARPSYNC.COLLECTIVE R15, `(.L_x_3239) ;  /* 0x000000000f087348 */ /* 0x000fea0003c00000 */
[----:B------:R0:W1:Y:S02]  /*37230*/  SHFL.UP P6, R14, R13, R12, R11 ;  /* 0x0400000c0d0e7389 */ /* 0x00006400000c000b */
[----:B01----:R-:W-:Y:S01]  /*37240*/  ENDCOLLECTIVE ;  /* 0x000000000000791b */ /* 0x003fe20003800000 */
.L_x_3239:
[----:B------:R-:W-:Y:S01]  /*37250*/  IMAD.MOV.U32 R12, RZ, RZ, 0x4 ;  /* 0x00000004ff0c7424 */ /* 0x000fe200078e00ff */
[----:B------:R-:W-:-:S05]  /*37260*/  SEL R2, R14, RZ, P2 ;  /* 0x000000ff0e027207 */ /* 0x000fca0001000000 */
[----:B------:R-:W-:-:S05]  /*37270*/  IMAD.IADD R2, R5, 0x1, R2 ;  /* 0x0000000105027824 */ /* 0x000fca00078e0202 */
[----:B------:R-:W-:-:S07]  /*37280*/  MOV R13, R2 ;  /* 0x00000002000d7202 */ /* 0x000fce0000000f00 */
[----:B------:R-:W-:Y:S05]  /*37290*/  WARPSYNC.COLLECTIVE R15, `(.L_x_3240) ;  /* 0x000000000f087348 */ /* 0x000fea0003c00000 */
[----:B------:R0:W1:Y:S02]  /*372a0*/  SHFL.UP P6, R14, R13, R12, R11 ;  /* 0x0400000c0d0e7389 */ /* 0x00006400000c000b */
[----:B01----:R-:W-:Y:S01]  /*372b0*/  ENDCOLLECTIVE ;  /* 0x000000000000791b */ /* 0x003fe20003800000 */
.L_x_3240:
[----:B------:R-:W-:Y:S02]  /*372c0*/  MOV R12, 0x8 ;  /* 0x00000008000c7802 */ /* 0x000fe40000000f00 */
[----:B------:R-:W-:-:S05]  /*372d0*/  SEL R3, R14, RZ, P3 ;  /* 0x000000ff0e037207 */ /* 0x000fca0001800000 */
[----:B------:R-:W-:-:S04]  /*372e0*/  IMAD.IADD R3, R2, 0x1, R3 ;  /* 0x0000000102037824 */ /* 0x000fc800078e0203 */
[----:B------:R-:W-:-:S07]  /*372f0*/  IMAD.MOV.U32 R13, RZ, RZ, R3 ;  /* 0x000000ffff0d7224 */ /* 0x000fce00078e0003 */
[----:B------:R-:W-:Y:S05]  /*37300*/  WARPSYNC.COLLECTIVE R15, `(.L_x_3241) ;  /* 0x000000000f087348 */ /* 0x000fea0003c00000 */
[----:B------:R0:W1:Y:S02]  /*37310*/  SHFL.UP P6, R14, R13, R12, R11 ;  /* 0x0400000c0d0e7389 */ /* 0x00006400000c000b */
[----:B01----:R-:W-:Y:S01]  /*37320*/  ENDCOLLECTIVE ;  /* 0x000000000000791b */ /* 0x003fe20003800000 */
.L_x_3241:
[----:B------:R-:W-:Y:S01]  /*37330*/  IMAD.MOV.U32 R12, RZ, RZ, 0x10 ;  /* 0x00000010ff0c7424 */ /* 0x000fe200078e00ff */
[----:B------:R-:W-:-:S05]  /*37340*/  SEL R14, R14, RZ, P4 ;  /* 0x000000ff0e0e7207 */ /* 0x000fca0002000000 */
[----:B------:R-:W-:-:S04]  /*37350*/  IMAD.IADD R5, R3, 0x1, R14 ;  /* 0x0000000103057824 */ /* 0x000fc800078e020e */
[----:B------:R-:W-:-:S07]  /*37360*/  IMAD.MOV.U32 R13, RZ, RZ, R5 ;  /* 0x000000ffff0d7224 */ /* 0x000fce00078e0005 */
[----:B------:R-:W-:Y:S05]  /*37370*/  WARPSYNC.COLLECTIVE R15, `(.L_x_3242) ;  /* 0x000000000f087348 */ /* 0x000fea0003c00000 */
[----:B------:R0:W1:Y:S02]  /*37380*/  SHFL.UP P6, R14, R13, R12, R11 ;  /* 0x0400000c0d0e7389 */ /* 0x00006400000c000b */
[----:B01----:R-:W-:Y:S01]  /*37390*/  ENDCOLLECTIVE ;  /* 0x000000000000791b */ /* 0x003fe20003800000 */
.L_x_3242:
        /* <DEDUP_REMOVED lines=8> */
.L_x_3243:
[----:B------:R-:W-:Y:S05]  /*37420*/  BRA `(.L_x_3244) ;  /* 0xffffff9c00b47947 */ /* 0x000fea000383ffff */
.L_x_3042:
[----:B------:R-:W-:Y:S01]  /*37430*/  BSSY B0, `(.L_x_3245) ;  /* 0x0000007000007945 */ /* 0x000fe20003800000 */
[----:B------:R-:W-:Y:S02]  /*37440*/  IMAD.MOV.U32 R12, RZ, RZ, 0x1 ;  /* 0x00000001ff0c7424 */ /* 0x000fe400078e00ff */
[----:B0-----:R-:W-:Y:S02]  /*37450*/  IMAD.MOV.U32 R11, RZ, RZ, RZ ;  /* 0x000000ffff0b7224 */ /* 0x001fe400078e00ff */
[----:B------:R-:W-:-:S07]  /*37460*/  IMAD.MOV.U32 R15, RZ, RZ, -0x1 ;  /* 0xffffffffff0f7424 */ /* 0x000fce00078e00ff */
[----:B------:R-:W-:Y:S05]  /*37470*/  WARPSYNC.COLLECTIVE R15, `(.L_x_3246) ;  /* 0x000000000f087348 */ /* 0x000fea0003c00000 */
[----:B------:R0:W1:Y:S02]  /*37480*/  SHFL.UP P6, R14, R13, R12, R11 ;  /* 0x0400000c0d0e7389 */ /* 0x00006400000c000b */
[----:B01----:R-:W-:Y:S01]  /*37490*/  ENDCOLLECTIVE ;  /* 0x000000000000791b */ /* 0x003fe20003800000 */
.L_x_3246:
[----:B------:R-:W-:Y:S05]  /*374a0*/  BSYNC B0 ;  /* 0x0000000000007941 */ /* 0x000fea0003800000 */
.L_x_3245:
        /* <DEDUP_REMOVED lines=8> */
.L_x_3247:
[----:B------:R-:W-:Y:S01]  /*37530*/  IMAD.MOV.U32 R12, RZ, RZ, 0x4 ;  /* 0x00000004ff0c7424 */ /* 0x000fe200078e00ff */
[----:B------:R-:W-:-:S04]  /*37540*/  SEL R2, R14, RZ, P2 ;  /* 0x000000ff0e027207 */ /* 0x000fc80001000000 */
[----:B------:R-:W-:-:S05]  /*37550*/  IADD3 R2, R13, R2, RZ ;  /* 0x000000020d027210 */ /* 0x000fca0007ffe0ff */
[----:B------:R-:W-:-:S07]  /*37560*/  IMAD.MOV.U32 R13, RZ, RZ, R2 ;  /* 0x000000ffff0d7224 */ /* 0x000fce00078e0002 */
[----:B------:R-:W-:Y:S05]  /*37570*/  WARPSYNC.COLLECTIVE R15, `(.L_x_3248) ;  /* 0x000000000f087348 */ /* 0x000fea0003c00000 */
[----:B------:R0:W1:Y:S02]  /*37580*/  SHFL.UP P6, R14, R13, R12, R11 ;  /* 0x0400000c0d0e7389 */ /* 0x00006400000c000b */
[----:B01----:R-:W-:Y:S01]  /*37590*/  ENDCOLLECTIVE ;  /* 0x000000000000791b */ /* 0x003fe20003800000 */
.L_x_3248:
[----:B------:R-:W-:Y:S01]  /*375a0*/  IMAD.MOV.U32 R12, RZ, RZ, 0x8 ;  /* 0x00000008ff0c7424 */ /* 0x000fe200078e00ff */
[----:B------:R-:W-:-:S05]  /*375b0*/  SEL R3, R14, RZ, P3 ;  /* 0x000000ff0e037207 */ /* 0x000fca0001800000 */
[----:B------:R-:W-:-:S05]  /*375c0*/  IMAD.IADD R3, R2, 0x1, R3 ;  /* 0x0000000102037824 */ /* 0x000fca00078e0203 */
[----:B------:R-:W-:-:S07]  /*375d0*/  MOV R13, R3 ;  /* 0x00000003000d7202 */ /* 0x000fce0000000f00 */
[----:B------:R-:W-:Y:S05]  /*375e0*/  WARPSYNC.COLLECTIVE R15, `(.L_x_3249) ;  /* 0x000000000f087348 */ /* 0x000fea0003c00000 */
[----:B------:R0:W1:Y:S02]  /*375f0*/  SHFL.UP P6, R14, R13, R12, R11 ;  /* 0x0400000c0d0e7389 */ /* 0x00006400000c000b */
[----:B01----:R-:W-:Y:S01]  /*37600*/  ENDCOLLECTIVE ;  /* 0x000000000000791b */ /* 0x003fe20003800000 */
.L_x_3249:
[----:B------:R-:W-:Y:S02]  /*37610*/  MOV R12, 0x10 ;  /* 0x00000010000c7802 */ /* 0x000fe40000000f00 */
[----:B------:R-:W-:-:S05]  /*37620*/  SEL R14, R14, RZ, P4 ;  /* 0x000000ff0e0e7207 */ /* 0x000fca0002000000 */
[----:B------:R-:W-:-:S04]  /*37630*/  IMAD.IADD R5, R3, 0x1, R14 ;  /* 0x0000000103057824 */ /* 0x000fc800078e020e */
[----:B------:R-:W-:-:S07]  /*37640*/  IMAD.MOV.U32 R13, RZ, RZ, R5 ;  /* 0x000000ffff0d7224 */ /* 0x000fce00078e0005 */
[----:B------:R-:W-:Y:S05]  /*37650*/  WARPSYNC.COLLECTIVE R15, `(.L_x_3250) ;  /* 0x000000000f087348 */ /* 0x000fea0003c00000 */
[----:B------:R0:W1:Y:S02]  /*37660*/  SHFL.UP P6, R14, R13, R12, R11 ;  /* 0x0400000c0d0e7389 */ /* 0x00006400000c000b */
[----:B01----:R-:W-:Y:S01]  /*37670*/  ENDCOLLECTIVE ;  /* 0x000000000000791b */ /* 0x003fe20003800000 */
.L_x_3250:
[----:B------:R-:W-:Y:S01]  /*37680*/  IMAD.MOV.U32 R12, RZ, RZ, 0x1f ;  /* 0x0000001fff0c7424 */ /* 0x000fe200078e00ff */
[----:B------:R-:W-:Y:S02]  /*37690*/  MOV R11, 0x1f ;  /* 0x0000001f000b7802 */ /* 0x000fe40000000f00 */
[----:B------:R-:W-:-:S05]  /*376a0*/  SEL R2, R14, RZ, P5 ;  /* 0x000000ff0e027207 */ /* 0x000fca0002800000 */
[----:B------:R-:W-:-:S04]  /*376b0*/  IMAD.IADD R2, R5, 0x1, R2 ;  /* 0x0000000105027824 */ /* 0x000fc800078e0202 */
[----:B------:R-:W-:-:S07]  /*376c0*/  IMAD.MOV.U32 R13, RZ, RZ, R2 ;  /* 0x000000ffff0d7224 */ /* 0x000fce00078e0002 */
[----:B------:R-:W-:Y:S05]  /*376d0*/  WARPSYNC.COLLECTIVE R15, `(.L_x_3251) ;  /* 0x000000000f087348 */ /* 0x000fea0003c00000 */
[----:B------:R0:W1:Y:S02]  /*376e0*/  SHFL.IDX P6, R14, R13, R12, R11 ;  /* 0x0000000c0d0e7389 */ /* 0x00006400000c000b */
[----:B01----:R-:W-:Y:S01]  /*376f0*/  ENDCOLLECTIVE ;  /* 0x000000000000791b */ /* 0x003fe20003800000 */
.L_x_3251:
[----:B------:R-:W-:Y:S05]  /*37700*/  BRA `(.L_x_3252) ;  /* 0xffffff9c00a47947 */ /* 0x000fea000383ffff */
.L_x_3044:
[----:B------:R-:W-:Y:S01]  /*37710*/  BSSY B0, `(.L_x_3253) ;  /* 0x0000006000007945 */ /* 0x000fe20003800000 */
[----:B------:R-:W-:Y:S01]  /*37720*/  PLOP3.LUT P6, PT, P6, PT, PT, 0x8, 0x0 ;  /* 0x000000000000781c */ /* 0x000fe200037ce170 */
[----:B------:R-:W-:-:S12]  /*37730*/  IMAD.MOV.U32 R15, RZ, RZ, -0x1 ;  /* 0xffffffffff0f7424 */ /* 0x000fd800078e00ff */
[----:B01----:R-:W-:Y:S05]  /*37740*/  WARPSYNC.COLLECTIVE R15, `(.L_x_3254) ;  /* 0x000000000f087348 */ /* 0x003fea0003c00000 */
[----:B------:R-:W-:Y:S01]  /*37750*/  VOTE.ANY R14, PT, P6 ;  /* 0x00000000000e7806 */ /* 0x000fe200030e0100 */
[----:B01----:R-:W-:Y:S06]  /*37760*/  ENDCOLLECTIVE ;  /* 0x000000000000791b */ /* 0x003fec0003800000 */
.L_x_3254:
[----:B------:R-:W-:Y:S05]  /*37770*/  BSYNC B0 ;  /* 0x0000000000007941 */ /* 0x000fea0003800000 */
.L_x_3253:
[----:B------:R-:W-:Y:S01]  /*37780*/  IMAD.MOV.U32 R3, RZ, RZ, R14 ;  /* 0x000000ffff037224 */ /* 0x000fe200078e000e */
[----:B------:R-:W-:Y:S01]  /*37790*/  MOV R11, 0x1f ;  /* 0x0000001f000b7802 */ /* 0x000fe20000000f00 */
[----:B------:R-:W-:Y:S02]  /*377a0*/  IMAD.MOV.U32 R13, RZ, RZ, R25 ;  /* 0x000000ffff0d7224 */ /* 0x000fe400078e0019 */
[----:B------:R0:W1:Y:S01]  /*377b0*/  POPC R12, R3 ;  /* 0x00000003000c7309 */ /* 0x0000620000000000 */
[----:B------:R-:W-:-:S07]  /*377c0*/  IMAD.MOV.U32 R15, RZ, RZ, -0x1 ;  /* 0xffffffffff0f7424 */ /* 0x000fce00078e00ff */
[----:B01----:R-:W-:Y:S05]  /*377d0*/  WARPSYNC.COLLECTIVE R15, `(.L_x_3255) ;  /* 0x000000000f087348 */ /* 0x003fea0003c00000 */
[----:B-1----:R1:W2:Y:S02]  /*377e0*/  SHFL.IDX P6, R14, R13, R12, R11 ;  /* 0x0000000c0d0e7389 */ /* 0x0022a400000c000b */
[----:B012---:R-:W-:Y:S01]  /*377f0*/  ENDCOLLECTIVE ;  /* 0x000000000000791b */ /* 0x007fe20003800000 */
.L_x_3255:
[----:B------:R-:W-:Y:S02]  /*37800*/  IMAD.IADD R27, R12, 0x1, R27 ;  /* 0x000000010c1b7824 */ /* 0x000fe400078e021b */
[----:B------:R-:W-:Y:S02]  /*37810*/  IMAD.MOV.U32 R13, RZ, RZ, R4 ;  /* 0x000000ffff0d7224 */ /* 0x000fe400078e0004 */
[----:B------:R-:W-:-:S07]  /*37820*/  IMAD.MOV.U32 R25, RZ, RZ, R14 ;  /* 0x000000ffff197224 */ /* 0x000fce00078e000e */
[----:B------:R-:W-:Y:S05]  /*37830*/  WARPSYNC.COLLECTIVE R15, `(.L_x_3256) ;  /* 0x000000000f087348 */ /* 0x000fea0003c00000 */
[----:B------:R0:W1:Y:S02]  /*37840*/  SHFL.IDX P6, R14, R13, R12, R11 ;  /* 0x0000000c0d0e7389 */ /* 0x00006400000c000b */
[----:B01----:R-:W-:Y:S01]  /*37850*/  ENDCOLLECTIVE ;  /* 0x000000000000791b */ /* 0x003fe20003800000 */
.L_x_3256:
[----:B------:R-:W-:Y:S01]  /*37860*/  MOV R4, R14 ;  /* 0x0000000e00047202 */ /* 0x000fe20000000f00 */
[----:B------:R-:W-:Y:S06]  /*37870*/  BRA `(.L_x_3257) ;  /* 0xffffff9c00887947 */ /* 0x000fec000383ffff */
.L_x_3046:
[----:B------:R-:W-:Y:S01]  /*37880*/  BSSY B0, `(.L_x_3258) ;  /* 0x0000007000007945 */ /* 0x000fe20003800000 */
[----:B------:R-:W-:Y:S01]  /*37890*/  IMAD.MOV.U32 R13, RZ, RZ, R2 ;  /* 0x000000ffff0d7224 */ /* 0x000fe200078e0002 */
[----:B------:R-:W-:Y:S01]  /*378a0*/  MOV R15, 0xffffffff ;  /* 0xffffffff000f7802 */ /* 0x000fe20000000f00 */
[----:B0-----:R-:W-:-:S07]  /*378b0*/  IMAD.MOV.U32 R11, RZ, RZ, 0x1f ;  /* 0x0000001fff0b7424 */ /* 0x001fce00078e00ff */
[----:B-1-34-:R-:W-:Y:S05]  /*378c0*/  WARPSYNC.COLLECTIVE R15, `(.L_x_3259) ;  /* 0x000000000f087348 */ /* 0x01afea0003c00000 */
[----:B------:R0:W2:Y:S02]  /*378d0*/  SHFL.IDX P6, R14, R13, R12, R11 ;  /* 0x0000000c0d0e7389 */ /* 0x0000a400000c000b */
[----:B01234-:R-:W-:Y:S01]  /*378e0*/  ENDCOLLECTIVE ;  /* 0x000000000000791b */ /* 0x01ffe20003800000 */
.L_x_3259:
[----:B------:R-:W-:Y:S05]  /*378f0*/  BSYNC B0 ;  /* 0x0000000000007941 */ /* 0x000fea0003800000 */
.L_x_3258:
[----:B------:R-:W-:Y:S01]  /*37900*/  IMAD.MOV.U32 R6, RZ, RZ, R14 ;  /* 0x000000ffff067224 */ /* 0x000fe200078e000e */
[----:B------:R-:W-:Y:S06]  /*37910*/  BRA `(.L_x_3045) ;  /* 0xffffff9c00787947 */ /* 0x000fec000383ffff */
.L_x_3052:
[----:B-1----:R1:W2:Y:S02]  /*37920*/  SYNCS.PHASECHK.TRANS64.TRYWAIT P0, [R5+URZ+0x38820], R0 ;  /* 0x03882000050075a7 */ /* 0x0022a4000800017f */
[----:B--2---:R-:W-:Y:S05]  /*37930*/  @!P0 NANOSLEEP.SYNCS 0x989680 ;  /* 0x009896800000895d */ /* 0x004fea0003900000 */
[----:B------:R-:W2:Y:S02]  /*37940*/  @!P0 SYNCS.PHASECHK.TRANS64 P0, [R5+URZ+0x38820], R0 ;  /* 0x03882000050085a7 */ /* 0x000ea4000800007f */
[----:B--2---:R-:W-:Y:S05]  /*37950*/  @!P0 BRA `(.L_x_3052) ;  /* 0xfffffffc00f08947 */ /* 0x004fea000383ffff */
[----:B------:R-:W-:Y:S05]  /*37960*/  BRA `(.L_x_3260) ;  /* 0xffffffa400d47947 */ /* 0x000fea000383ffff */
.L_x_3053:
[----:B------:R-:W2:Y:S01]  /*37970*/  S2R R2, SR_TID.X ;  /* 0x0000000000027919 */ /* 0x000ea20000002100 */
[----:B------:R-:W-:Y:S01]  /*37980*/  BSSY B0, `(.L_x_3261) ;  /* 0x000000a000007945 */ /* 0x000fe20003800000 */
[----:B------:R-:W-:Y:S01]  /*37990*/  IMAD.MOV.U32 R12, RZ, RZ, RZ ;  /* 0x000000ffff0c7224 */ /* 0x000fe200078e00ff */
[----:B0-----:R-:W-:Y:S01]  /*379a0*/  MOV R11, 0x1f ;  /* 0x0000001f000b7802 */ /* 0x001fe20000000f00 */
[----:B------:R-:W-:Y:S01]  /*379b0*/  IMAD.MOV.U32 R15, RZ, RZ, -0x1 ;  /* 0xffffffffff0f7424 */ /* 0x000fe200078e00ff */
[----:B--2---:R-:W-:-:S04]  /*379c0*/  SHF.R.U32.HI R2, RZ, 0x5, R2 ;  /* 0x00000005ff027819 */ /* 0x004fc80000011602 */
[----:B------:R-:W-:-:S05]  /*379d0*/  LOP3.LUT R2, R2, 0x3, RZ, 0xc0, !PT ;  /* 0x0000000302027812 */ /* 0x000fca00078ec0ff */
[----:B------:R-:W-:-:S07]  /*379e0*/  IMAD.MOV.U32 R13, RZ, RZ, R2 ;  /* 0x000000ffff0d7224 */ /* 0x000fce00078e0002 */
[----:B-1-3--:R-:W-:Y:S05]  /*379f0*/  WARPSYNC.COLLECTIVE R15, `(.L_x_3262) ;  /* 0x000000000f087348 */ /* 0x00afea0003c00000 */
[----:B------:R0:W2:Y:S02]  /*37a00*/  SHFL.IDX P6, R14, R13, R12, R11 ;  /* 0x0000000c0d0e7389 */ /* 0x0000a400000c000b */
[----:B0123--:R-:W-:Y:S01]  /*37a10*/  ENDCOLLECTIVE ;  /* 0x000000000000791b */ /* 0x00ffe20003800000 */
.L_x_3262:
[----:B------:R-:W-:Y:S05]  /*37a20*/  BSYNC B0 ;  /* 0x0000000000007941 */ /* 0x000fea0003800000 */
.L_x_3261:
[----:B------:R-:W-:Y:S05]  /*37a30*/  BRA `(.L_x_3263) ;  /* 0xffffffa400bc7947 */ /* 0x000fea000383ffff */
.L_x_3054:
[----:B------:R-:W-:Y:S01]  /*37a40*/  BSSY B0, `(.L_x_3264) ;  /* 0x0000006000007945 */ /* 0x000fe20003800000 */
[----:B------:R-:W-:-:S07]  /*37a50*/  IMAD.MOV.U32 R15, RZ, RZ, -0x1 ;  /* 0xffffffffff0f7424 */ /* 0x000fce00078e00ff */
[----:B01-3--:R-:W-:Y:S05]  /*37a60*/  WARPSYNC.COLLECTIVE R15, `(.L_x_3265) ;  /* 0x000000000f0c7348 */ /* 0x00bfea0003c00000 */
[----:B------:R-:W-:Y:S02]  /*37a70*/  ELECT P6, UR62, PT ;  /* 0x00000000003e782f */ /* 0x000fe400038c0000 */
[----:B------:R-:W-:Y:S01]  /*37a80*/  MOV R14, UR62 ;  /* 0x0000003e000e7c02 */ /* 0x000fe20008000f00 */
[----:B01-3--:R-:W-:Y:S10]  /*37a90*/  ENDCOLLECTIVE ;  /* 0x000000000000791b */ /* 0x00bff40003800000 */
.L_x_3265:
[----:B------:R-:W-:Y:S05]  /*37aa0*/  BSYNC B0 ;  /* 0x0000000000007941 */ /* 0x000fea0003800000 */
.L_x_3264:
[----:B------:R-:W-:Y:S05]  /*37ab0*/  BRA `(.L_x_3266) ;  /* 0xffffffa400b07947 */ /* 0x000fea000383ffff */
.L_x_3056:
[----:B-1----:R1:W2:Y:S02]  /*37ac0*/  SYNCS.PHASECHK.TRANS64.TRYWAIT P1, [R3+URZ+0x38840], R2 ;  /* 0x03884002030075a7 */ /* 0x0022a4000802017f */
[----:B--2---:R-:W-:Y:S05]  /*37ad0*/  @!P1 NANOSLEEP.SYNCS 0x989680 ;  /* 0x009896800000995d */ /* 0x004fea0003900000 */
[----:B------:R-:W2:Y:S02]  /*37ae0*/  @!P1 SYNCS.PHASECHK.TRANS64 P1, [R3+URZ+0x38840], R2 ;  /* 0x03884002030095a7 */ /* 0x000ea4000802007f */
[----:B--2---:R-:W-:Y:S05]  /*37af0*/  @!P1 BRA `(.L_x_3056) ;  /* 0xfffffffc00f09947 */ /* 0x004fea000383ffff */
[----:B------:R-:W-:Y:S05]  /*37b00*/  BRA `(.L_x_3267) ;  /* 0xffffffa400d07947 */ /* 0x000fea000383ffff */
.L_x_3058:
[----:B--2---:R2:W4:Y:S02]  /*37b10*/  SYNCS.PHASECHK.TRANS64.TRYWAIT P1, [R23+URZ+0x38840], R0 ;  /* 0x03884000170075a7 */ /* 0x004524000802017f */
[----:B----4-:R-:W-:Y:S05]  /*37b20*/  @!P1 NANOSLEEP.SYNCS 0x989680 ;  /* 0x009896800000995d */ /* 0x010fea0003900000 */
[----:B------:R-:W4:Y:S02]  /*37b30*/  @!P1 SYNCS.PHASECHK.TRANS64 P1, [R23+URZ+0x38840], R0 ;  /* 0x03884000170095a7 */ /* 0x000f24000802007f */
[----:B----4-:R-:W-:Y:S05]  /*37b40*/  @!P1 BRA `(.L_x_3058) ;  /* 0xfffffffc00f09947 */ /* 0x010fea000383ffff */
[----:B------:R-:W-:Y:S05]  /*37b50*/  BRA `(.L_x_3268) ;  /* 0xffffffa400dc7947 */ /* 0x000fea000383ffff */
.L_x_3060:
[----:B----4-:R4:W0:Y:S02]  /*37b60*/  SYNCS.PHASECHK.TRANS64.TRYWAIT P1, [R3+URZ+0x38860], R2 ;  /* 0x03886002030075a7 */ /* 0x010824000802017f */
[----:B0-----:R-:W-:Y:S05]  /*37b70*/  @!P1 NANOSLEEP.SYNCS 0x989680 ;  /* 0x009896800000995d */ /* 0x001fea0003900000 */
[----:B------:R-:W0:Y:S02]  /*37b80*/  @!P1 SYNCS.PHASECHK.TRANS64 P1, [R3+URZ+0x38860], R2 ;  /* 0x03886002030095a7 */ /* 0x000e24000802007f */
[----:B0-----:R-:W-:Y:S05]  /*37b90*/  @!P1 BRA `(.L_x_3060) ;  /* 0xfffffffc00f09947 */ /* 0x001fea000383ffff */
[----:B------:R-:W-:Y:S05]  /*37ba0*/  BRA `(.L_x_3269) ;  /* 0xffffffa400d87947 */ /* 0x000fea000383ffff */
.L_x_3270:
        /* <DEDUP_REMOVED lines=13> */
.L_x_15977:


//--------------------- .text._ZN7cutlass13device_kernelIN5flash11enable_sm90INS1_16FlashAttnFwdSm90INS1_25CollectiveMainloopFwdSm90ILi2EN4cute5tupleIJNS5_1CILi1EEES8_S8_EEENS6_IJNS7_ILi128EEENS7_ILi96EEENS7_ILi192EEEEEELi192ENS_6half_tEfNS_4arch4Sm90ELb0ELb0ELb0ELb0ELb1ELb0ELb0ELb1ELb1ELb1ELb1ELb0EEENS1_21CollectiveEpilogueFwdINS6_IJSA_SC_SB_EEES9_SE_SG_Li256ELb0ELb1ELb1ELb0EEENS1_19SingleTileSchedulerILb0ELb1ELb1ELi128EEEEEEEEEvNT_6ParamsE --------------------------
	.section	.text._ZN7cutlass13device_kernelIN5flash11enable_sm90INS1_16FlashAttnFwdSm90INS1_25CollectiveMainloopFwdSm90ILi2EN4cute5tupleIJNS5_1CILi1EEES8_S8_EEENS6_IJNS7_ILi128EEENS7_ILi96EEENS7_ILi192EEEEEELi192ENS_6half_tEfNS_4arch4Sm90ELb0ELb0ELb0ELb0ELb1ELb0ELb0ELb1ELb1ELb1ELb1ELb0EEENS1_21CollectiveEpilogueFwdINS6_IJSA_SC_SB_EEES9_SE_SG_Li256ELb0ELb1ELb1ELb0EEENS1_19SingleTileSchedulerILb0ELb1ELb1ELi128EEEEEEEEEvNT_6ParamsE,"ax",@progbits
	.align	128
.text._ZN7cutlass13device_kernelIN5flash11enable_sm90INS1_16FlashAttnFwdSm90INS1_25CollectiveMainloopFwdSm90ILi2EN4cute5tupleIJNS5_1CILi1EEES8_S8_EEENS6_IJNS7_ILi128EEENS7_ILi96EEENS7_ILi192EEEEEELi192ENS_6half_tEfNS_4arch4Sm90ELb0ELb0ELb0ELb0ELb1ELb0ELb0ELb1ELb1ELb1ELb1ELb0EEENS1_21CollectiveEpilogueFwdINS6_IJSA_SC_SB_EEES9_SE_SG_Li256ELb0ELb1ELb1ELb0EEENS1_19SingleTileSchedulerILb0ELb1ELb1ELi128EEEEEEEEEvNT_6ParamsE:
        .type           _ZN7cutlass13device_kernelIN5flash11enable_sm90INS1_16FlashAttnFwdSm90INS1_25CollectiveMainloopFwdSm90ILi2EN4cute5tupleIJNS5_1CILi1EEES8_S8_EEENS6_IJNS7_ILi128EEENS7_ILi96EEENS7_ILi192EEEEEELi192ENS_6half_tEfNS_4arch4Sm90ELb0ELb0ELb0ELb0ELb1ELb0ELb0ELb1ELb1ELb1ELb1ELb0EEENS1_21CollectiveEpilogueFwdINS6_IJSA_SC_SB_EEES9_SE_SG_Li256ELb0ELb1ELb1ELb0EEENS1_19SingleTileSchedulerILb0ELb1ELb1ELi128EEEEEEEEEvNT_6ParamsE,@function
        .size           _ZN7cutlass13device_kernelIN5flash11enable_sm90INS1_16FlashAttnFwdSm90INS1_25CollectiveMainloopFwdSm90ILi2EN4cute5tupleIJNS5_1CILi1EEES8_S8_EEENS6_IJNS7_ILi128EEENS7_ILi96EEENS7_ILi192EEEEEELi192ENS_6half_tEfNS_4arch4Sm90ELb0ELb0ELb0ELb0ELb1ELb0ELb0ELb1ELb1ELb1ELb1ELb0EEENS1_21CollectiveEpilogueFwdINS6_IJSA_SC_SB_EEES9_SE_SG_Li256ELb0ELb1ELb1ELb0EEENS1_19SingleTileSchedulerILb0ELb1ELb1ELi128EEEEEEEEEvNT_6ParamsE,(.L_x_15978 - _ZN7cutlass13device_kernelIN5flash11enable_sm90INS1_16FlashAttnFwdSm90INS1_25CollectiveMainloopFwdSm90ILi2EN4cute5tupleIJNS5_1CILi1EEES8_S8_EEENS6_IJNS7_ILi128EEENS7_ILi96EEENS7_ILi192EEEEEELi192ENS_6half_tEfNS_4arch4Sm90ELb0ELb0ELb0ELb0ELb1ELb0ELb0ELb1ELb1ELb1ELb1ELb0EEENS1_21CollectiveEpilogueFwdINS6_IJSA_SC_SB_EEES9_SE_SG_Li256ELb0ELb1ELb1ELb0EEENS1_19SingleTileSchedulerILb0ELb1ELb1ELi128EEEEEEEEEvNT_6ParamsE)
        .other          _ZN7cutlass13device_kernelIN5flash11enable_sm90INS1_16FlashAttnFwdSm90INS1_25CollectiveMainloopFwdSm90ILi2EN4cute5tupleIJNS5_1CILi1EEES8_S8_EEENS6_IJNS7_ILi128EEENS7_ILi96EEENS7_ILi192EEEEEELi192ENS_6half_tEfNS_4arch4Sm90ELb0ELb0ELb0ELb0ELb1ELb0ELb0ELb1ELb1ELb1ELb1ELb0EEENS1_21CollectiveEpilogueFwdINS6_IJSA_SC_SB_EEES9_SE_SG_Li256ELb0ELb1ELb1ELb0EEENS1_19SingleTileSchedulerILb0ELb1ELb1ELi128EEEEEEEEEvNT_6ParamsE,@"STO_CUDA_ENTRY STV_DEFAULT"
_ZN7cutlass13device_kernelIN5flash11enable_sm90INS1_16FlashAttnFwdSm90INS1_25CollectiveMainloopFwdSm90ILi2EN4cute5tupleIJNS5_1CILi1EEES8_S8_EEENS6_IJNS7_ILi128EEENS7_ILi96EEENS7_ILi192EEEEEELi192ENS_6half_tEfNS_4arch4Sm90ELb0ELb0ELb0ELb0ELb1ELb0ELb0ELb1ELb1ELb1ELb1ELb0EEENS1_21CollectiveEpilogueFwdINS6_IJSA_SC_SB_EEES9_SE_SG_Li256ELb0ELb1ELb1ELb0EEENS1_19SingleTileSchedulerILb0ELb1ELb1ELi128EEEEEEEEEvNT_6ParamsE:
        /* <DEDUP_REMOVED lines=45> */
.L_x_3271:
        /* <DEDUP_REMOVED lines=22> */
.L_x_3272:
        /* <DEDUP_REMOVED lines=18> */
.L_x_3273:
        /* <DEDUP_REMOVED lines=22> */
.L_x_3274:
        /* <DEDUP_REMOVED lines=23> */
.L_x_3275:
        /* <DEDUP_REMOVED lines=11> */
.L_x_3278:
        /* <DEDUP_REMOVED lines=20> */
[----:B------:R-:W-:Y:S01]  /*0a10*/  ULDC UR43, c[0x0][0x424] ;  /* 0x00010900002b7ab9 */ /* 0x000fe20000000800 */
[----:B------:R-:W-:Y:S02]  /*0a20*/  UISETP.NE.U32.AND UP0, UPT, UR4, URZ, UPT ;  /* 0x0000003f0400728c */ /* 0x000fe4000bf05070 */
[----:B------:R-:W-:Y:S02]  /*0a30*/  ULOP3.LUT UR39, UR7, 0xffff, URZ, 0xc0, !UPT ;  /* 0x0000ffff07277892 */ /* 0x000fe4000f8ec03f */
[----:B------:R-:W-:Y:S01]  /*0a40*/  UISETP.NE.AND.EX UP0, UPT, UR5, URZ, UPT, UP0 ;  /* 0x0000003f0500728c */ /* 0x000fe2000bf05300 */
[----:B------:R-:W-:-:S03]  /*0a50*/  ULDC UR4, c[0x0][0x2f0] ;  /* 0x0000bc0000047ab9 */ /* 0x000fc60000000800 */
[----:B------:R-:W-:-:S04]  /*0a60*/  USEL UR43, UR43, 0x1, UP0 ;  /* 0x000000012b2b7887 */ /* 0x000fc80008000000 */
[----:B------:R-:W-:-:S04]  /*0a70*/  UIMAD UR43, UR43, UR4, URZ ;  /* 0x000000042b2b72a4 */ /* 0x000fc8000f8e023f */
[----:B------:R-:W-:Y:S02]  /*0a80*/  UISETP.GE.AND UP0, UPT, UR43, 0x1, UPT ;  /* 0x000000012b00788c */ /* 0x000fe4000bf06270 */
[----:B------:R-:W-:-:S04]  /*0a90*/  UIADD3 UR4, UR43, 0x5f, URZ ;  /* 0x0000005f2b047890 */ /* 0x000fc8000fffe03f */
        /* <DEDUP_REMOVED lines=10> */
[----:B------:R-:W-:Y:S01]  /*0b40*/  MOV R3, UR7 ;  /* 0x0000000700037c02 */ /* 0x000fe20008000f00 */
[----:B------:R-:W-:-:S03]  /*0b50*/  UIADD3 UR8, UR6, -0x1, UR7 ;  /* 0xffffffff06087890 */ /* 0x000fc6000fffe007 */
[-C--:B------:R-:W-:Y:S02]  /*0b60*/  IABS R0, R3.reuse ;  /* 0x0000000300007213 */ /* 0x080fe40000000000 */
[----:B------:R-:W-:Y:S01]  /*0b70*/  IABS R5, R3 ;  /* 0x0000000300057213 */ /* 0x000fe20000000000 */
[----:B------:R-:W-:Y:S01]  /*0b80*/  IMAD.U32 R4, RZ, RZ, UR8 ;  /* 0x00000008ff047e24 */ /* 0x000fe2000f8e00ff */
[----:B------:R-:W-:Y:S01]  /*0b90*/  R2UR UR11, R0 ;  /* 0x00000000000b72ca */ /* 0x000fe200000e0000 */
[----:B------:R-:W-:-:S03]  /*0ba0*/  ULOP3.LUT UR8, UR8, UR7, URZ, 0x3c, !UPT ;  /* 0x0000000708087292 */ /* 0x000fc6000f8e3c3f */
[----:B------:R-:W-:-:S05]  /*0bb0*/  IABS R4, R4 ;  /* 0x0000000400047213 */ /* 0x000fca0000000000 */
[----:B------:R-:W-:-:S04]  /*0bc0*/  IMAD.MOV.U32 R3, RZ, RZ, R4 ;  /* 0x000000ffff037224 */ /* 0x000fc800078e0004 */
[----:B------:R-:W1:Y:S01]  /*0bd0*/  I2F.RP R0, UR11 ;  /* 0x0000000b00007d06 */ /* 0x000e620008209400 */
[----:B------:R-:W-:-:S07]  /*0be0*/  R2UR UR10, R3 ;  /* 0x00000000030a72ca */ /* 0x000fce00000e0000 */
        /* <DEDUP_REMOVED lines=21> */
.L_x_3280:
[----:B------:R-:W-:Y:S01]  /*0d40*/  UIMAD UR39, UR39, UR4, URZ ;  /* 0x00000004272772a4 */ /* 0x000fe2000f8e023f */
[----:B------:R-:W-:Y:S01]  /*0d50*/  IMAD.U32 R0, RZ, RZ, UR6 ;  /* 0x00000006ff007e24 */ /* 0x000fe2000f8e00ff */
[----:B------:R-:W-:Y:S01]  /*0d60*/  PLOP3.LUT P0, PT, PT, PT, PT, 0x80, 0x0 ;  /* 0x000000000000781c */ /* 0x000fe20003f0f070 */
[----:B------:R-:W-:Y:S01]  /*0d70*/  IMAD.U32 R3, RZ, RZ, UR4 ;  /* 0x00000004ff037e24 */ /* 0x000fe2000f8e00ff */
[----:B0-----:R-:W-:Y:S01]  /*0d80*/  MOV R2, RZ ;  /* 0x000000ff00027202 */ /* 0x001fe20000000f00 */
[----:B------:R-:W-:Y:S01]  /*0d90*/  VIADD R17, R25, 0xffffff80 ;  /* 0xffffff8019117836 */ /* 0x000fe20000000000 */
[----:B------:R-:W-:Y:S01]  /*0da0*/  CS2R R118, SRZ ;  /* 0x0000000000767805 */ /* 0x000fe2000001ff00 */
[----:B------:R-:W-:Y:S01]  /*0db0*/  IMAD.MOV.U32 R5, RZ, RZ, RZ ;  /* 0x000000ffff057224 */ /* 0x000fe200078e00ff */
[----:B------:R-:W-:Y:S02]  /*0dc0*/  VIADDMNMX R0, R3, UR39, R0, PT ;  /* 0x0000002703007c46 */ /* 0x000fe4000b800100 */
[----:B------:R-:W-:-:S02]  /*0dd0*/  CS2R R116, SRZ ;  /* 0x0000000000747805 */ /* 0x000fc4000001ff00 */
[----:B------:R-:W-:Y:S02]  /*0de0*/  CS2R R114, SRZ ;  /* 0x0000000000727805 */ /* 0x000fe4000001ff00 */
[----:B------:R-:W-:Y:S02]  /*0df0*/  CS2R R112, SRZ ;  /* 0x0000000000707805 */ /* 0x000fe4000001ff00 */
[----:B------:R-:W-:Y:S02]  /*0e00*/  R2UR UR42, R0 ;  /* 0x00000000002a72ca */ /* 0x000fe400000e0000 */
        /* <DEDUP_REMOVED lines=12> */
[----:B------:R-:W-:Y:S01]  /*0ed0*/  UISETP.GT.AND UP0, UPT, UR42, UR39, UPT ;  /* 0x000000272a00728c */ /* 0x000fe2000bf04270 */
[----:B------:R-:W-:Y:S02]  /*0ee0*/  CS2R R86, SRZ ;  /* 0x0000000000567805 */ /* 0x000fe4000001ff00 */
[----:B------:R-:W-:Y:S02]  /*0ef0*/  CS2R R84, SRZ ;  /* 0x0000000000547805 */ /* 0x000fe4000001ff00 */
[----:B------:R-:W-:-:S02]  /*0f00*/  CS2R R82, SRZ ;  /* 0x0000000000527805 */ /* 0x000fc4000001ff00 */
[----:B------:R-:W-:Y:S02]  /*0f10*/  CS2R R80, SRZ ;  /* 0x0000000000507805 */ /* 0x000fe4000001ff00 */
[----:B------:R-:W-:Y:S02]  /*0f20*/  CS2R R78, SRZ ;  /* 0x00000000004e7805 */ /* 0x000fe4000001ff00 */
[----:B------:R-:W-:Y:S02]  /*0f30*/  PLOP3.LUT P1, PT, PT, PT, UP0, 0x80, 0x0 ;  /* 0x000000000000781c */ /* 0x000fe40003f2f008 */
        /* <DEDUP_REMOVED lines=35> */
[----:B------:R-:W-:-:S04]  /*1170*/  UIADD3 UR6, UR38, 0x12400, URZ ;  /* 0x0001240026067890 */ /* 0x000fc8000fffe03f */
        /* <DEDUP_REMOVED lines=26> */
.L_x_3282:
[----:B------:R-:W-:-:S04]  /*1320*/  SHF.L.U32 R0, RZ, 0x1f, RZ ;  /* 0x0000001fff007819 */ /* 0x000fc800000006ff */
[----:B------:R-:W0:Y:S02]  /*1330*/  SYNCS.PHASECHK.TRANS64.TRYWAIT P0, [UR38+0x30800], R0 ;  /* 0x03080000ff0075a7 */ /* 0x000e240008000166 */
[----:B0-----:R-:W-:Y:S05]  /*1340*/  @!P0 BRA `(.L_x_3283) ;  /* 0x000000ac00a88947 */ /* 0x001fea0003800000 */
.L_x_3356:
[----:B------:R-:W2:Y:S02]  /*1350*/  LDL R2, [R1+0x4] ;  /* 0x0000040001027983 */ /* 0x000ea40000100800 */
[----:B--2---:R-:W-:-:S13]  /*1360*/  R2UR UR4, R2 ;  /* 0x00000000020472ca */ /* 0x004fda00000e0000 */
[----:B------:R-:W-:-:S06]  /*1370*/  ULOP3.LUT UR4, UR4, 0x1, URZ, 0xfc, !UPT ;  /* 0x0000000104047892 */ /* 0x000fcc000f8efc3f */
[----:B------:R-:W-:-:S05]  /*1380*/  IMAD.U32 R2, RZ, RZ, UR4 ;  /* 0x00000004ff027e24 */ /* 0x000fca000f8e00ff */
[----:B------:R-:W-:-:S13]  /*1390*/  ISETP.NE.AND P0, PT, R2, 0x3, PT ;  /* 0x000000030200780c */ /* 0x000fda0003f05270 */
[----:B------:R-:W-:Y:S05]  /*13a0*/  @!P0 BRA `(.L_x_3284) ;  /* 0x0000000000048947 */ /* 0x000fea0003800000 */
[----:B------:R-:W-:Y:S01]  /*13b0*/  BPT.TRAP 0x1 ;  /* 0x000000040000795c */ /* 0x000fe20000300000 */
.L_x_3284:
[----:B------:R1:W2:Y:S01]  /*13c0*/  SYNCS.PHASECHK.TRANS64.TRYWAIT P1, [UR38+0x30830], R0 ;  /* 0x03083000ff0075a7 */ /* 0x0002a20008020166 */
[----:B------:R-:W-:Y:S05]  /*13d0*/  @!P0 BRA `(.L_x_3285) ;  /* 0x0000000000048947 */ /* 0x000fea0003800000 */
[----:B------:R-:W-:Y:S01]  /*13e0*/  BPT.TRAP 0x1 ;  /* 0x000000040000795c */ /* 0x000fe20000300000 */
.L_x_3285:
[----:B------:R-:W-:Y:S01]  /*13f0*/  MOV R6, UR40 ;  /* 0x0000002800067c02 */ /* 0x000fe20008000f00 */
[----:B------:R-:W-:Y:S01]  /*1400*/  IMAD.MOV.U32 R5, RZ, RZ, RZ ;  /* 0x000000ffff057224 */ /* 0x000fe200078e00ff */
[----:B--2---:R-:W-:Y:S06]  /*1410*/  @P1 BRA `(.L_x_3286) ;  /* 0x0000000000081947 */ /* 0x004fec0003800000 */
[----:B------:R-:W2:Y:S02]  /*1420*/  SYNCS.PHASECHK.TRANS64.TRYWAIT P1, [UR38+0x30830], R0 ;  /* 0x03083000ff0075a7 */ /* 0x000ea40008020166 */
[----:B--2---:R-:W-:Y:S05]  /*1430*/  @!P1 BRA `(.L_x_3287) ;  /* 0x000000ac00849947 */ /* 0x004fea0003800000 */
.L_x_3286:
[----:B------:R-:W-:Y:S05]  /*1440*/  WARPSYNC.ALL ;  /* 0x0000000000007948 */ /* 0x000fea0003800000 */
[----:B------:R-:W-:Y:S01]  /*1450*/  IMAD.MOV.U32 R119, RZ, RZ, RZ ;  /* 0x000000ffff777224 */ /* 0x000fe200078e00ff */
[----:B------:R-:W-:Y:S01]  /*1460*/  LOP3.LUT R6, R6, 0x10000, RZ, 0xfc, !PT ;  /* 0x0001000006067812 */ /* 0x000fe200078efcff */
[----:B------:R-:W-:Y:S01]  /*1470*/  IMAD.MOV.U32 R7, RZ, RZ, 0x40000040 ;  /* 0x40000040ff077424 */ /* 0x000fe200078e00ff */
[----:B------:R-:W-:Y:S02]  /*1480*/  UIADD3 UR4, UR38, 0x1e400, URZ ;  /* 0x0001e40026047890 */ /* 0x000fe4000fffe03f */
[----:B------:R-:W-:Y:S01]  /*1490*/  R2UR UR8, R6 ;  /* 0x00000000060872ca */ /* 0x000fe200000e0000 */
[----:B------:R-:W-:Y:S01]  /*14a0*/  WARPGROUP.ARRIVE ;  /* 0x00000000000079c5 */ /* 0x000fe20000000000 */
[----:B------:R-:W-:Y:S01]  /*14b0*/  R2UR UR9, R7 ;  /* 0x00000000070972ca */ /* 0x000fe200000e0000 */
[----:B------:R-:W-:Y:S01]  /*14c0*/  USHF.R.U32.HI UR4, URZ, 0x4, UR4 ;  /* 0x000000043f047899 */ /* 0x000fe20008011604 */
[----:B------:R-:W-:Y:S01]  /*14d0*/  UMOV UR11, 0x40000040 ;  /* 0x40000040000b7882 */ /* 0x000fe20000000000 */
[----:B------:R-:W-:-:S02]  /*14e0*/  UMOV UR7, 0x40000040 ;  /* 0x4000004000077882 */ /* 0x000fc40000000000 */
[----:B------:R-:W-:Y:S01]  /*14f0*/  ULOP3.LUT UR4, UR4, 0x3fff, URZ, 0xc0, !UPT ;  /* 0x00003fff04047892 */ /* 0x000fe2000f8ec03f */
[----:B------:R-:W-:Y:S01]  /*1500*/  UMOV UR13, 0x40000040 ;  /* 0x40000040000d7882 */ /* 0x000fe20000000000 */
[----:B------:R-:W-:Y:S02]  /*1510*/  UMOV UR15, 0x40000040 ;  /* 0x40000040000f7882 */ /* 0x000fe40000000000 */
[----:B------:R-:W-:Y:S01]  /*1520*/  ULOP3.LUT UR57, UR4, 0x10000, URZ, 0xfc, !UPT ;  /* 0x0001000004397892 */ /* 0x000fe2000f8efc3f */
[----:B------:R-:W-:Y:S01]  /*1530*/  UMOV UR17, 0x40000040 ;  /* 0x4000004000117882 */ /* 0x000fe20000000000 */
[----:B------:R-:W-:Y:S02]  /*1540*/  UMOV UR19, 0x40000040 ;  /* 0x4000004000137882 */ /* 0x000fe40000000000 */
[----:B------:R-:W-:Y:S02]  /*1550*/  UIADD3 UR6, UR57, 0x2, URZ ;  /* 0x0000000239067890 */ /* 0x000fe4000fffe03f */
[----:B------:R-:W-:-:S02]  /*1560*/  UIADD3 UR14, UR57, 0x4, URZ ;  /* 0x00000004390e7890 */ /* 0x000fc4000fffe03f */
[----:B------:R-:W-:Y:S01]  /*1570*/  UMOV UR10, UR57 ;  /* 0x00000039000a7c82 */ /* 0x000fe20008000000 */
[----:B------:R-:W-:Y:S01]  /*1580*/  UIADD3 UR18, UR57, 0x6, URZ ;  /* 0x0000000639127890 */ /* 0x000fe2000fffe03f */
[----:B------:R-:W-:Y:S01]  /*1590*/  HGMMA.64x96x16.F32 R24, gdesc[UR8], RZ, !UPT, gsb0 ;  /* 0x01600000081879f0 */ /* 0x000fe2000c0008ff */
[----:B------:R-:W-:Y:S01]  /*15a0*/  R2UR UR10, R6 ;  /* 0x00000000060a72ca */ /* 0x000fe200000e0000 */
[----:B------:R-:W-:Y:S01]  /*15b0*/  UMOV UR9, 0x40000040 ;  /* 0x4000004000097882 */ /* 0x000fe20000000000 */
[----:B------:R-:W-:Y:S01]  /*15c0*/  UIADD3 UR22, UR57, 0x300, URZ ;  /* 0x0000030039167890 */ /* 0x000fe2000fffe03f */
[----:B------:R-:W-:Y:S01]  /*15d0*/  UMOV UR5, UR9 ;  /* 0x0000000900057c82 */ /* 0x000fe20008000000 */
[----:B------:R-:W-:Y:S01]  /*15e0*/  UMOV UR21, 0x40000040 ;  /* 0x4000004000157882 */ /* 0x000fe20000000000 */
[----:B------:R-:W-:Y:S01]  /*15f0*/  UMOV UR23, 0x40000040 ;  /* 0x4000004000177882 */ /* 0x000fe20000000000 */
[----:B------:R-:W-:Y:S01]  /*1600*/  UIADD3 UR26, UR57, 0x302, URZ ;  /* 0x00000302391a7890 */ /* 0x000fe2000fffe03f */
[----:B------:R-:W-:Y:S01]  /*1610*/  UMOV UR25, 0x40000040 ;  /* 0x4000004000197882 */ /* 0x000fe20000000000 */
[----:B------:R-:W-:Y:S01]  /*1620*/  UMOV UR27, 0x40000040 ;  /* 0x40000040001b7882 */ /* 0x000fe20000000000 */
[----:B------:R-:W-:-:S04]  /*1630*/  UIADD3 UR30, UR57, 0x304, URZ ;  /* 0x00000304391e7890 */ /* 0x000fc8000fffe03f */
[----:B------:R-:W-:Y:S02]  /*1640*/  UIADD3 UR8, UR10, 0x2, URZ ;  /* 0x000000020a087890 */ /* 0x000fe4000fffe03f */
[----:B------:R-:W-:Y:S02]  /*1650*/  UIADD3 UR12, UR10, 0x4, URZ ;  /* 0x000000040a0c7890 */ /* 0x000fe4000fffe03f */
[----:B------:R-:W-:Y:S02]  /*1660*/  UIADD3 UR16, UR10, 0x6, URZ ;  /* 0x000000060a107890 */ /* 0x000fe4000fffe03f */
[----:B------:R-:W-:Y:S01]  /*1670*/  UIADD3 UR20, UR10, 0x400, URZ ;  /* 0x000004000a147890 */ /* 0x000fe2000fffe03f */
[----:B------:R-:W-:Y:S01]  /*1680*/  UMOV UR4, UR8 ;  /* 0x0000000800047c82 */ /* 0x000fe20008000000 */
[----:B------:R-:W-:Y:S02]  /*1690*/  UIADD3 UR24, UR10, 0x402, URZ ;  /* 0x000004020a187890 */ /* 0x000fe4000fffe03f */
[----:B------:R-:W-:Y:S01]  /*16a0*/  UIADD3 UR28, UR10, 0x404, URZ ;  /* 0x000004040a1c7890 */ /* 0x000fe2000fffe03f */
[----:B------:R-:W-:Y:S01]  /*16b0*/  UMOV UR29, 0x40000040 ;  /* 0x40000040001d7882 */ /* 0x000fe20000000000 */
[----:B------:R-:W-:Y:S01]  /*16c0*/  UMOV UR31, 0x40000040 ;  /* 0x40000040001f7882 */ /* 0x000fe20000000000 */
        /* <DEDUP_REMOVED lines=12> */
[----:B------:R-:W-:Y:S01]  /*1790*/  HGMMA.64x96x16.F32 R24, gdesc[UR4], R24, gsb0 ;  /* 0x01600000041879f0 */ /* 0x000fe20008000818 */
[----:B------:R-:W-:Y:S01]  /*17a0*/  UIADD3 UR6, UR57, 0x306, URZ ;  /* 0x0000030639067890 */ /* 0x000fe2000fffe03f */
[----:B------:R-:W-:Y:S01]  /*17b0*/  UMOV UR4, UR32 ;  /* 0x0000002000047c82 */ /* 0x000fe20008000000 */
[----:B------:R-:W-:Y:S01]  /*17c0*/  UMOV UR5, UR33 ;  /* 0x0000002100057c82 */ /* 0x000fe20008000000 */
[----:B------:R-:W-:Y:S01]  /*17d0*/  UMOV UR7, 0x40000040 ;  /* 0x4000004000077882 */ /* 0x000fe20000000000 */
[----:B------:R-:W-:Y:S02]  /*17e0*/  WARPGROUP.DEPBAR.LE gsb0, 0x0 ;  /* 0x00008000000079c5 */ /* 0x000fe40000010000 */
[----:B------:R-:W-:-:S06]  /*17f0*/  WARPGROUP.ARRIVE ;  /* 0x00000000000079c5 */ /* 0x000fcc0000000000 */
[----:B------:R-:W-:Y:S03]  /*1800*/  HGMMA.64x96x16.F32 R24, gdesc[UR12], R24, gsb0 ;  /* 0x016000000c1879f0 */ /* 0x000fe60008000818 */
        /* <DEDUP_REMOVED lines=44> */
[----:B------:R-:W-:Y:S05]  /*1ad0*/  @!P0 BRA `(.L_x_3288) ;  /* 0x0000000000048947 */ /* 0x000fea0003800000 */
[----:B------:R-:W-:Y:S01]  /*1ae0*/  BPT.TRAP 0x1 ;  /* 0x000000040000795c */ /* 0x000fe20000300000 */
.L_x_3288:
[----:B------:R-:W-:Y:S01]  /*1af0*/  LOP3.LUT R18, R18, 0xffffff80, RZ, 0xc0, !PT ;  /* 0xffffff8012127812 */ /* 0x000fe200078ec0ff */
[----:B01----:R-:W-:Y:S01]  /*1b00*/  IMAD.MOV.U32 R0, RZ, RZ, -0x2 ;  /* 0xfffffffeff007424 */ /* 0x003fe200078e00ff */
[----:B------:R-:W-:Y:S01]  /*1b10*/  ULDC UR4, c[0x0][0x988] ;  /* 0x0002620000047ab9 */ /* 0x000fe20000000800 */
[----:B------:R-:W-:Y:S01]  /*1b20*/  P2R R12, PR, RZ, 0x1 ;  /* 0x00000001ff0c7803 */ /* 0x000fe20000000000 */
[----:B------:R-:W0:Y:S01]  /*1b30*/  S2UR UR5, SR_CgaCtaId ;  /* 0x00000000000579c3 */ /* 0x000e220000008800 */
[----:B------:R-:W-:Y:S01]  /*1b40*/  IADD3 R18, R17, -R18, RZ ;  /* 0x8000001211127210 */ /* 0x000fe20007ffe0ff */
[----:B------:R-:W-:Y:S01]  /*1b50*/  UIADD3 UR60, UR42, -0x2, URZ ;  /* 0xfffffffe2a3c7890 */ /* 0x000fe2000fffe03f */
[-C--:B------:R-:W-:Y:S01]  /*1b60*/  MOV R118, R119.reuse ;  /* 0x0000007700767202 */ /* 0x080fe20000000f00 */
[----:B------:R-:W-:Y:S01]  /*1b70*/  UMOV UR56, URZ ;  /* 0x0000003f00387c82 */ /* 0x000fe20008000000 */
[----:B------:R-:W-:Y:S01]  /*1b80*/  SHF.R.S32.HI R3, RZ, 0x1f, R18 ;  /* 0x0000001fff037819 */ /* 0x000fe20000011412 */
[----:B------:R-:W-:Y:S01]  /*1b90*/  UISETP.GE.AND UP0, UPT, UR60, UR39, UPT ;  /* 0x000000273c00728c */ /* 0x000fe2000bf06270 */
[--C-:B------:R-:W-:Y:S01]  /*1ba0*/  IMAD.MOV.U32 R117, RZ, RZ, R119.reuse ;  /* 0x000000ffff757224 */ /* 0x100fe200078e0077 */
[-C--:B------:R-:W-:Y:S01]  /*1bb0*/  MOV R114, R119.reuse ;  /* 0x0000007700727202 */ /* 0x080fe20000000f00 */
        /* <DEDUP_REMOVED lines=12> */
[--C-:B------:R-:W-:Y:S01]  /*1c80*/  IMAD.MOV.U32 R109, RZ, RZ, R119.reuse ;  /* 0x000000ffff6d7224 */ /* 0x100fe200078e0077 */
[-C--:B------:R-:W-:Y:S01]  /*1c90*/  MOV R94, R119.reuse ;  /* 0x00000077005e7202 */ /* 0x080fe20000000f00 */
[----:B------:R-:W-:Y:S01]  /*1ca0*/  IMAD R3, R3, R0, 0x60 ;  /* 0x0000006003037424 */ /* 0x000fe200078e0200 */
[-C--:B------:R-:W-:Y:S01]  /*1cb0*/  MOV R90, R119.reuse ;  /* 0x00000077005a7202 */ /* 0x080fe20000000f00 */
[----:B------:R-:W-:Y:S01]  /*1cc0*/  IMAD.U32 R0, RZ, RZ, UR42 ;  /* 0x0000002aff007e24 */ /* 0x000fe2000f8e00ff */
[-C--:B------:R-:W-:Y:S01]  /*1cd0*/  MOV R86, R119.reuse ;  /* 0x0000007700567202 */ /* 0x080fe20000000f00 */
[--C-:B------:R-:W-:Y:S01]  /*1ce0*/  IMAD.MOV.U32 R108, RZ, RZ, R119.reuse ;  /* 0x000000ffff6c7224 */ /* 0x100fe200078e0077 */
[----:B------:R-:W-:Y:S01]  /*1cf0*/  IADD3 R3, R3, UR43, RZ ;  /* 0x0000002b03037c10 */ /* 0x000fe2000fffe0ff */
[--C-:B------:R-:W-:Y:S01]  /*1d00*/  IMAD.MOV.U32 R107, RZ, RZ, R119.reuse ;  /* 0x000000ffff6b7224 */ /* 0x100fe200078e0077 */
[-C--:B------:R-:W-:Y:S01]  /*1d10*/  MOV R82, R119.reuse ;  /* 0x0000007700527202 */ /* 0x080fe20000000f00 */
[----:B------:R-:W-:Y:S01]  /*1d20*/  IMAD.MOV.U32 R105, RZ, RZ, R119 ;  /* 0x000000ffff697224 */ /* 0x000fe200078e0077 */
        /* <DEDUP_REMOVED lines=22> */
[----:B------:R-:W-:Y:S01]  /*1e90*/  IMAD.MOV.U32 R72, RZ, RZ, R119 ;  /* 0x000000ffff487224 */ /* 0x000fe200078e0077 */
[----:B------:R-:W-:-:S02]  /*1ea0*/  FSEL R31, R31, -INF , P3 ;  /* 0xff8000001f1f7808 */ /* 0x000fc40001800000 */
[----:B------:R-:W-:Y:S02]  /*1eb0*/  FMNMX.FTZ R0, R13, R0, !PT ;  /* 0x000000000d007209 */ /* 0x000fe40007810000 */
        /* <DEDUP_REMOVED lines=17> */
[----:B------:R-:W-:Y:S01]  /*1fd0*/  FSEL R73, R42, -INF , P4 ;  /* 0xff8000002a497808 */ /* 0x000fe20002000000 */
[----:B------:R-:W-:Y:S01]  /*1fe0*/  IMAD.MOV.U32 R42, RZ, RZ, R119 ;  /* 0x000000ffff2a7224 */ /* 0x000fe200078e0077 */
[----:B------:R-:W-:Y:S02]  /*1ff0*/  FMNMX.FTZ R0, R39, R0, !PT ;  /* 0x0000000027007209 */ /* 0x000fe40007810000 */
[----:B------:R-:W-:Y:S02]  /*2000*/  FSEL R17, R32, -INF , P2 ;  /* 0xff80000020117808 */ /* 0x000fe40001000000 */
[----:B------:R-:W-:Y:S02]  /*2010*/  ISETP.GT.AND P2, PT, R3, 0x28, PT ;  /* 0x000000280300780c */ /* 0x000fe40003f44270 */
[----:B------:R-:W-:Y:S02]  /*2020*/  FSEL R75, R43, -INF , P3 ;  /* 0xff8000002b4b7808 */ /* 0x000fe40001800000 */
[----:B------:R-:W-:-:S02]  /*2030*/  FMNMX.FTZ R0, R73, R0, !PT ;  /* 0x0000000049007209 */ /* 0x000fc40007810000 */
[----:B------:R-:W-:Y:S02]  /*2040*/  FSEL R33, R33, -INF , P1 ;  /* 0xff80000021217808 */ /* 0x000fe40000800000 */
[----:B------:R-:W-:Y:S02]  /*2050*/  ISETP.GT.AND P1, PT, R3, 0x29, PT ;  /* 0x000000290300780c */ /* 0x000fe40003f24270 */
[----:B------:R-:W-:Y:S01]  /*2060*/  FSEL R77, R46, -INF , P2 ;  /* 0xff8000002e4d7808 */ /* 0x000fe20001000000 */
[----:B------:R-:W-:Y:S01]  /*2070*/  IMAD.MOV.U32 R46, RZ, RZ, R119 ;  /* 0x000000ffff2e7224 */ /* 0x000fe200078e0077 */
        /* <DEDUP_REMOVED lines=9> */
[----:B------:R-:W-:Y:S01]  /*2110*/  FSEL R43, R40, -INF , P4 ;  /* 0xff800000282b7808 */ /* 0x000fe20002000000 */
[----:B------:R-:W-:Y:S01]  /*2120*/  IMAD.MOV.U32 R40, RZ, RZ, R119 ;  /* 0x000000ffff287224 */ /* 0x000fe200078e0077 */
        /* <DEDUP_REMOVED lines=15> */
[--C-:B------:R-:W-:Y:S01]  /*2220*/  IMAD.MOV.U32 R58, RZ, RZ, R119.reuse ;  /* 0x000000ffff3a7224 */ /* 0x100fe200078e0077 */
[----:B------:R-:W-:Y:S02]  /*2230*/  FMNMX.FTZ R0, R87, R0, !PT ;  /* 0x0000000057007209 */ /* 0x000fe40007810000 */
[----:B------:R-:W-:Y:S01]  /*2240*/  FSEL R51, R48, -INF , P6 ;  /* 0xff80000030337808 */ /* 0x000fe20003000000 */
[----:B------:R-:W-:Y:S01]  /*2250*/  IMAD.MOV.U32 R48, RZ, RZ, R119 ;  /* 0x000000ffff307224 */ /* 0x000fe200078e0077 */
        /* <DEDUP_REMOVED lines=27> */
[----:B------:R-:W-:-:S02]  /*2410*/  FMNMX.FTZ R0, R97, R0, !PT ;  /* 0x0000000061007209 */ /* 0x000fc40007810000 */
[----:B------:R-:W-:Y:S02]  /*2420*/  FSEL R61, R61, -INF , P5 ;  /* 0xff8000003d3d7808 */ /* 0x000fe40002800000 */
[----:B------:R-:W-:Y:S02]  /*2430*/  FMNMX.FTZ R3, R71, R0, !PT ;  /* 0x0000000047037209 */ /* 0x000fe40007810000 */
[----:B------:R-:W-:Y:S02]  /*2440*/  FSEL R65, R65, -INF , P3 ;  /* 0xff80000041417808 */ /* 0x000fe40001800000 */
[----:B------:R-:W-:Y:S01]  /*2450*/  FSEL R69, R69, -INF , P1 ;  /* 0xff80000045457808 */ /* 0x000fe20000800000 */
[----:B------:R-:W1:Y:S01]  /*2460*/  SHFL.BFLY PT, R0, R3, 0x2, 0x1f ;  /* 0x0c401f0003007f89 */ /* 0x000e6200000e0000 */
[-C--:B------:R-:W-:Y:S02]  /*2470*/  MOV R62, R119.reuse ;  /* 0x00000077003e7202 */ /* 0x080fe40000000f00 */
[----:B------:R-:W-:-:S02]  /*2480*/  MOV R56, R119 ;  /* 0x0000007700387202 */ /* 0x000fc40000000f00 */
[-C--:B------:R-:W-:Y:S02]  /*2490*/  MOV R50, R119.reuse ;  /* 0x0000007700327202 */ /* 0x080fe40000000f00 */
[-C--:B------:R-:W-:Y:S02]  /*24a0*/  MOV R44, R119.reuse ;  /* 0x00000077002c7202 */ /* 0x080fe40000000f00 */
[----:B------:R-:W-:Y:S02]  /*24b0*/  MOV R38, R119 ;  /* 0x0000007700267202 */ /* 0x000fe40000000f00 */
[----:B-1----:R-:W-:Y:S01]  /*24c0*/  FMNMX.FTZ R8, R3, R0, !PT ;  /* 0x0000000003087209 */ /* 0x002fe20007810000 */
[----:B------:R-:W-:Y:S01]  /*24d0*/  IMAD.U32 R0, RZ, RZ, UR4 ;  /* 0x00000004ff007e24 */ /* 0x000fe2000f8e00ff */
[----:B------:R-:W-:-:S03]  /*24e0*/  UIADD3 UR4, UR38, 0x30840, URZ ;  /* 0x0003084026047890 */ /* 0x000fc6000fffe03f */
[----:B------:R-:W1:Y:S01]  /*24f0*/  SHFL.BFLY PT, R99, R8, 0x1, 0x1f ;  /* 0x0c201f0008637f89 */ /* 0x000e6200000e0000 */
[----:B0-----:R-:W-:-:S09]  /*2500*/  UPRMT UR4, UR5, 0x654, UR4 ;  /* 0x0000065405047896 */ /* 0x001fd20008000004 */
[----:B------:R-:W-:Y:S01]  /*2510*/  SYNCS.ARRIVE.TRANS64.RED.A1T0 RZ, [UR4], RZ ;  /* 0x000000ffffff79a7 */ /* 0x000fe20008100404 */
[----:B-1----:R-:W-:Y:S01]  /*2520*/  FMNMX.FTZ R4, R8, R99, !PT ;  /* 0x0000006308047209 */ /* 0x002fe20007810000 */
[----:B------:R-:W-:-:S03]  /*2530*/  IMAD.MOV.U32 R99, RZ, RZ, R119 ;  /* 0x000000ffff637224 */ /* 0x000fc600078e0077 */
[C---:B------:R-:W-:Y:S01]  /*2540*/  FSETP.NEU.FTZ.AND P0, PT, R4.reuse, -INF , PT ;  /* 0xff8000000400780b */ /* 0x040fe20003f1d000 */
[----:B------:R-:W-:-:S05]  /*2550*/  FMUL.FTZ R2, R4, R0 ;  /* 0x0000000004027220 */ /* 0x000fca0000410000 */
[----:B------:R-:W-:Y:S02]  /*2560*/  FSEL R10, R2, RZ, P0 ;  /* 0x000000ff020a7208 */ /* 0x000fe40000000000 */
[----:B------:R-:W-:Y:S02]  /*2570*/  FMNMX.FTZ R2, R11, R25, !PT ;  /* 0x000000190b027209 */ /* 0x000fe40007810000 */
[----:B------:R-:W-:Y:S01]  /*2580*/  ISETP.NE.AND P0, PT, R12, RZ, PT ;  /* 0x000000ff0c00720c */ /* 0x000fe20003f05270 */
[--C-:B------:R-:W-:Y:S01]  /*2590*/  FFMA.FTZ R9, R9, R0, -R10.reuse ;  /* 0x0000000009097223 */ /* 0x100fe2000001080a */
[----:B------:R-:W-:Y:S01]  /*25a0*/  FMNMX.FTZ R2, R15, R2, !PT ;  /* 0x000000020f027209 */ /* 0x000fe20007810000 */
[-CC-:B------:R-:W-:Y:S01]  /*25b0*/  FFMA.FTZ R13, R13, R0.reuse, -R10.reuse ;  /* 0x000000000d0d7223 */ /* 0x180fe2000001080a */
[--C-:B------:R-:W-:Y:S01]  /*25c0*/  FFMA.FTZ R19, R19, R0, -R10.reuse ;  /* 0x0000000013137223 */ /* 0x100fe2000001080a */
[----:B------:R0:W-:Y:S01]  /*25d0*/  MUFU.EX2 R189, R9 ;  /* 0x0000000900bd7308 */ /* 0x0001e20000000800 */
[----:B------:R-:W-:Y:S01]  /*25e0*/  FMNMX.FTZ R2, R29, R2, !PT ;  /* 0x000000021d027209 */ /* 0x000fe20007810000 */
[-CC-:B------:R-:W-:Y:S01]  /*25f0*/  FFMA.FTZ R27, R27, R0.reuse, -R10.reuse ;  /* 0x000000001b1b7223 */ /* 0x180fe2000001080a */
[-CC-:B------:R-:W-:Y:S01]  /*2600*/  FFMA.FTZ R31, R31, R0.reuse, -R10.reuse ;  /* 0x000000001f1f7223 */ /* 0x180fe2000001080a */
[--C-:B------:R-:W-:Y:S01]  /*2610*/  FFMA.FTZ R35, R35, R0, -R10.reuse ;  /* 0x0000000023237223 */ /* 0x100fe2000001080a */
[----:B------:R-:W-:Y:S01]  /*2620*/  FMNMX.FTZ R2, R17, R2, !PT ;  /* 0x0000000211027209 */ /* 0x000fe20007810000 */
[-CC-:B------:R-:W-:Y:S01]  /*2630*/  FFMA.FTZ R23, R23, R0.reuse, -R10.reuse ;  /* 0x0000000017177223 */ /* 0x180fe2000001080a */
[--C-:B------:R-:W-:Y:S01]  /*2640*/  FFMA.FTZ R39, R39, R0, -R10.reuse ;  /* 0x0000000027277223 */ /* 0x100fe2000001080a */
[----:B------:R1:W-:Y:S01]  /*2650*/  MUFU.EX2 R191, R13 ;  /* 0x0000000d00bf7308 */ /* 0x0003e20000000800 */
[----:B------:R-:W-:Y:S01]  /*2660*/  FMNMX.FTZ R2, R33, R2, !PT ;  /* 0x0000000221027209 */ /* 0x000fe20007810000 */
[-CC-:B------:R-:W-:Y:S01]  /*2670*/  FFMA.FTZ R73, R73, R0.reuse, -R10.reuse ;  /* 0x0000000049497223 */ /* 0x180fe2000001080a */
[----:B0-----:R-:W-:Y:S01]  /*2680*/  FSEL R9, R60, -INF , P6 ;  /* 0xff8000003c097808 */ /* 0x001fe20003000000 */
[--C-:B------:R-:W-:Y:S01]  /*2690*/  FFMA.FTZ R75, R75, R0, -R10.reuse ;  /* 0x000000004b4b7223 */ /* 0x100fe2000001080a */
[----:B------:R-:W-:Y:S01]  /*26a0*/  FMNMX.FTZ R2, R21, R2, !PT ;  /* 0x0000000215027209 */ /* 0x000fe20007810000 */
[-CC-:B------:R-:W-:Y:S01]  /*26b0*/  FFMA.FTZ R77, R77, R0.reuse, -R10.reuse ;  /* 0x000000004d4d7223 */ /* 0x180fe2000001080a */
[--C-:B------:R-:W-:Y:S01]  /*26c0*/  FFMA.FTZ R79, R79, R0, -R10.reuse ;  /* 0x000000004f4f7223 */ /* 0x100fe2000001080a */
[----:B------:R0:W-:Y:S01]  /*26d0*/  MUFU.EX2 R185, R19 ;  /* 0x0000001300b97308 */ /* 0x0001e20000000800 */
[----:B------:R-:W-:Y:S01]  /*26e0*/  FMNMX.FTZ R2, R37, R2, !PT ;  /* 0x0000000225027209 */ /* 0x000fe20007810000 */
[-CC-:B------:R-:W-:Y:S01]  /*26f0*/  FFMA.FTZ R81, R81, R0.reuse, -R10.reuse ;  /* 0x0000000051517223 */ /* 0x180fe2000001080a */
[----:B-1----:R-:W-:Y:S01]  /*2700*/  FSEL R13, R64, -INF , P4 ;  /* 0xff800000400d7808 */ /* 0x002fe20002000000 */
[--C-:B------:R-:W-:Y:S01]  /*2710*/  FFMA.FTZ R83, R83, R0, -R10.reuse ;  /* 0x0000000053537223 */ /* 0x100fe2000001080a */
[----:B------:R-:W-:Y:S01]  /*2720*/  FMNMX.FTZ R2, R43, R2, !PT ;  /* 0x000000022b027209 */ /* 0x000fe20007810000 */
[-CC-:B------:R-:W-:Y:S01]  /*2730*/  FFMA.FTZ R85, R85, R0.reuse, -R10.reuse ;  /* 0x0000000055557223 */ /* 0x180fe2000001080a */
[--C-:B------:R-:W-:Y:S01]  /*2740*/  FFMA.FTZ R87, R87, R0, -R10.reuse ;  /* 0x0000000057577223 */ /* 0x100fe2000001080a */
[----:B------:R-:W1:Y:S01]  /*2750*/  MUFU.EX2 R12, R27 ;  /* 0x0000001b000c7308 */ /* 0x000e620000000800 */
        /* <DEDUP_REMOVED lines=13> */
[----:B------:R-:W-:Y:S01]  /*2830*/  FFMA.FTZ R10, R71, R0, -R10 ;  /* 0x00000000470a7223 */ /* 0x000fe2000001080a */
[----:B------:R-:W-:Y:S01]  /*2840*/  MOV R71, R119 ;  /* 0x0000007700477202 */ /* 0x000fe20000000f00 */
[----:B------:R2:W-:Y:S01]  /*2850*/  MUFU.EX2 R18, R35 ;  /* 0x0000002300127308 */ /* 0x0005e20000000800 */
[----:B------:R-:W-:Y:S01]  /*2860*/  FMNMX.FTZ R2, R49, R2, !PT ;  /* 0x0000000231027209 */ /* 0x000fe20007810000 */
[----:B-1----:R-:W-:Y:S01]  /*2870*/  FADD.FTZ R34, R189, R12 ;  /* 0x0000000cbd227221 */ /* 0x002fe20000010000 */
[----:B------:R-:W-:Y:S01]  /*2880*/  F2FP.F16.F32.PACK_AB R189, R12, R189 ;  /* 0x000000bd0cbd723e */ /* 0x000fe200000000ff */
[--C-:B------:R-:W-:Y:S01]  /*2890*/  IMAD.MOV.U32 R64, RZ, RZ, R119.reuse ;  /* 0x000000ffff407224 */ /* 0x100fe200078e0077 */
[----:B------:R-:W-:Y:S01]  /*28a0*/  FMNMX.FTZ R2, R55, R2, !PT ;  /* 0x0000000237027209 */ /* 0x000fe20007810000 */
[--C-:B------:R-:W-:Y:S01]  /*28b0*/  IMAD.MOV.U32 R60, RZ, RZ, R119.reuse ;  /* 0x000000ffff3c7224 */ /* 0x100fe200078e0077 */
[-C--:B------:R-:W-:Y:S01]  /*28c0*/  MOV R68, R119.reuse ;  /* 0x0000007700447202 */ /* 0x080fe20000000f00 */
[----:B------:R-:W-:Y:S01]  /*28d0*/  MUFU.EX2 R23, R23 ;  /* 0x0000001700177308 */ /* 0x000fe20000000800 */
[----:B------:R-:W-:Y:S01]  /*28e0*/  FMNMX.FTZ R2, R53, R2, !PT ;  /* 0x0000000235027209 */ /* 0x000fe20007810000 */
[----:B0-----:R-:W-:Y:S01]  /*28f0*/  IMAD.MOV.U32 R31, RZ, RZ, R119 ;  /* 0x000000ffff1f7224 */ /* 0x001fe200078e0077 */
[----:B--2---:R-:W-:-:S02]  /*2900*/  MOV R35, R119 ;  /* 0x0000007700237202 */ /* 0x004fc40000000f00 */
[----:B------:R-:W-:-:S03]  /*2910*/  FMNMX.FTZ R2, R59, R2, !PT ;  /* 0x000000023b027209 */ /* 0x000fc60007810000 */
[----:B------:R0:W1:Y:S01]  /*2920*/  MUFU.EX2 R20, R39 ;  /* 0x0000002700147308 */ /* 0x0000620000000800 */
[----:B------:R-:W-:-:S04]  /*2930*/  FMNMX.FTZ R2, R57, R2, !PT ;  /* 0x0000000239027209 */ /* 0x000fc80007810000 */
[----:B------:R-:W-:-:S03]  /*2940*/  FMNMX.FTZ R2, R9, R2, !PT ;  /* 0x0000000209027209 */ /* 0x000fc60007810000 */
[----:B------:R-:W-:Y:S01]  /*2950*/  MUFU.EX2 R73, R73 ;  /* 0x0000004900497308 */ /* 0x000fe20000000800 */
[----:B------:R-:W-:Y:S01]  /*2960*/  FMNMX.FTZ R2, R61, R2, !PT ;  /* 0x000000023d027209 */ /* 0x000fe20007810000 */
[----:B0-----:R-:W-:-:S03]  /*2970*/  IMAD.MOV.U32 R39, RZ, RZ, R119 ;  /* 0x000000ffff277224 */ /* 0x001fc600078e0077 */
[----:B------:R-:W-:-:S03]  /*2980*/  FMNMX.FTZ R2, R13, R2, !PT ;  /* 0x000000020d027209 */ /* 0x000fc60007810000 */
[----:B------:R0:W2:Y:S01]  /*2990*/  MUFU.EX2 R22, R75 ;  /* 0x0000004b00167308 */ /* 0x0000a20000000800 */
[----:B------:R-:W-:Y:S02]  /*29a0*/  FMNMX.FTZ R2, R65, R2, !PT ;  /* 0x0000000241027209 */ /* 0x000fe40007810000 */
[----:B-1----:R-:W-:Y:S02]  /*29b0*/  F2FP.F16.F32.PACK_AB R187, R20, R23 ;  /* 0x0000001714bb723e */ /* 0x002fe400000000ff */
[----:B------:R-:W-:-:S03]  /*29c0*/  FMNMX.FTZ R2, R19, R2, !PT ;  /* 0x0000000213027209 */ /* 0x000fc60007810000 */
[----:B------:R-:W-:Y:S01]  /*29d0*/  MUFU.EX2 R77, R77 ;  /* 0x0000004d004d7308 */ /* 0x000fe20000000800 */
[----:B------:R-:W-:Y:S01]  /*29e0*/  FMNMX.FTZ R2, R69, R2, !PT ;  /* 0x0000000245027209 */ /* 0x000fe20007810000 */
[----:B0-----:R-:W-:-:S04]  /*29f0*/  IMAD.MOV.U32 R75, RZ, RZ, R119 ;  /* 0x000000ffff4b7224 */ /* 0x001fc800078e0077 */
[----:B------:R-:W0:Y:S02]  /*2a00*/  SHFL.BFLY PT, R3, R2, 0x2, 0x1f ;  /* 0x0c401f0002037f89 */ /* 0x000e2400000e0000 */
[----:B------:R1:W3:Y:S01]  /*2a10*/  MUFU.EX2 R24, R79 ;  /* 0x0000004f00187308 */ /* 0x0002e20000000800 */
[----:B--2---:R-:W-:-:S07]  /*2a20*/  F2FP.F16.F32.PACK_AB R181, R22, R73 ;  /* 0x0000004916b5723e */ /* 0x004fce00000000ff */
[----:B------:R-:W-:Y:S01]  /*2a30*/  MUFU.EX2 R81, R81 ;  /* 0x0000005100517308 */ /* 0x000fe20000000800 */
[----:B-1----:R-:W-:-:S07]  /*2a40*/  IMAD.MOV.U32 R79, RZ, RZ, R119 ;  /* 0x000000ffff4f7224 */ /* 0x002fce00078e0077 */
[----:B------:R1:W2:Y:S01]  /*2a50*/  MUFU.EX2 R26, R83 ;  /* 0x00000053001a7308 */ /* 0x0002a20000000800 */
[----:B---3--:R-:W-:Y:S02]  /*2a60*/  F2FP.F16.F32.PACK_AB R183, R24, R77 ;  /* 0x0000004d18b7723e */ /* 0x008fe400000000ff */
[----:B0-----:R-:W-:-:S05]  /*2a70*/  FMNMX.FTZ R8, R2, R3, !PT ;  /* 0x0000000302087209 */ /* 0x001fca0007810000 */
[----:B------:R-:W-:Y:S01]  /*2a80*/  MUFU.EX2 R85, R85 ;  /* 0x0000005500557308 */ /* 0x000fe20000000800 */
[----:B-1----:R-:W-:Y:S01]  /*2a90*/  IMAD.MOV.U32 R83, RZ, RZ, R119 ;  /* 0x000000ffff537224 */ /* 0x002fe200078e0077 */
[----:B------:R-:W0:Y:S06]  /*2aa0*/  SHFL.BFLY PT, R3, R8, 0x1, 0x1f ;  /* 0x0c201f0008037f89 */ /* 0x000e2c00000e0000 */
[----:B------:R1:W3:Y:S01]  /*2ab0*/  MUFU.EX2 R28, R87 ;  /* 0x00000057001c7308 */ /* 0x0002e20000000800 */
[----:B--2---:R-:W-:-:S07]  /*2ac0*/  F2FP.F16.F32.PACK_AB R177, R26, R81 ;  /* 0x000000511ab1723e */ /* 0x004fce00000000ff */
[----:B------:R-:W-:Y:S01]  /*2ad0*/  MUFU.EX2 R89, R89 ;  /* 0x0000005900597308 */ /* 0x000fe20000000800 */
[----:B-1----:R-:W-:-:S07]  /*2ae0*/  IMAD.MOV.U32 R87, RZ, RZ, R119 ;  /* 0x000000ffff577224 */ /* 0x002fce00078e0077 */
[----:B------:R1:W2:Y:S01]  /*2af0*/  MUFU.EX2 R30, R91 ;  /* 0x0000005b001e7308 */ /* 0x0002a20000000800 */
[----:B---3--:R-:W-:Y:S02]  /*2b00*/  F2FP.F16.F32.PACK_AB R179, R28, R85 ;  /* 0x000000551cb3723e */ /* 0x008fe400000000ff */
[----:B0-----:R-:W-:-:S04]  /*2b10*/  FMNMX.FTZ R3, R8, R3, !PT ;  /* 0x0000000308037209 */ /* 0x001fc80007810000 */
[C---:B------:R-:W-:Y:S01]  /*2b20*/  FSETP.NEU.FTZ.AND P1, PT, R3.reuse, -INF , PT ;  /* 0xff8000000300780b */ /* 0x040fe20003f3d000 */
[----:B------:R-:W-:Y:S01]  /*2b30*/  FMUL.FTZ R2, R3, R0 ;  /* 0x0000000003027220 */ /* 0x000fe20000410000 */
[----:B------:R-:W-:Y:S01]  /*2b40*/  MUFU.EX2 R93, R93 ;  /* 0x0000005d005d7308 */ /* 0x000fe20000000800 */
[----:B-1----:R-:W-:-:S03]  /*2b50*/  IMAD.MOV.U32 R91, RZ, RZ, R119 ;  /* 0x000000ffff5b7224 */ /* 0x002fc600078e0077 */
[----:B------:R-:W-:Y:S02]  /*2b60*/  FSEL R2, R2, RZ, P1 ;  /* 0x000000ff02027208 */ /* 0x000fe40000800000 */
[----:B------:R-:W-:Y:S02]  /*2b70*/  PLOP3.LUT P1, PT, PT, PT, UP0, 0x80, 0x0 ;  /* 0x000000000000781c */ /* 0x000fe40003f2f008 */
        /* <DEDUP_REMOVED lines=16> */
[----:B------:R0:W1:Y:S01]  /*2c80*/  MUFU.EX2 R188, R25 ;  /* 0x0000001900bc7308 */ /* 0x0000620000000800 */
[-CC-:B------:R-:W-:Y:S01]  /*2c90*/  FFMA.FTZ R55, R55, R0.reuse, -R2.reuse ;  /* 0x0000000037377223 */ /* 0x180fe20000010802 */
[-CC-:B------:R-:W-:Y:S01]  /*2ca0*/  FFMA.FTZ R53, R53, R0.reuse, -R2.reuse ;  /* 0x0000000035357223 */ /* 0x180fe20000010802 */
[-CC-:B------:R-:W-:Y:S01]  /*2cb0*/  FFMA.FTZ R59, R59, R0.reuse, -R2.reuse ;  /* 0x000000003b3b7223 */ /* 0x180fe20000010802 */
[-CC-:B------:R-:W-:Y:S01]  /*2cc0*/  FFMA.FTZ R57, R57, R0.reuse, -R2.reuse ;  /* 0x0000000039397223 */ /* 0x180fe20000010802 */
[-CC-:B------:R-:W-:Y:S01]  /*2cd0*/  FFMA.FTZ R9, R9, R0.reuse, -R2.reuse ;  /* 0x0000000009097223 */ /* 0x180fe20000010802 */
[-CC-:B------:R-:W-:Y:S01]  /*2ce0*/  FFMA.FTZ R61, R61, R0.reuse, -R2.reuse ;  /* 0x000000003d3d7223 */ /* 0x180fe20000010802 */
[-C--:B------:R-:W-:Y:S01]  /*2cf0*/  FFMA.FTZ R13, R13, R0.reuse, -R2 ;  /* 0x000000000d0d7223 */ /* 0x080fe20000010802 */
[----:B------:R-:W3:Y:S01]  /*2d00*/  MUFU.EX2 R15, R15 ;  /* 0x0000000f000f7308 */ /* 0x000ee20000000800 */
[----:B0-----:R-:W-:Y:S01]  /*2d10*/  FADD.FTZ R25, R191, R34 ;  /* 0x00000022bf197221 */ /* 0x001fe20000010000 */
[C---:B------:R-:W-:Y:S01]  /*2d20*/  F2FP.F16.F32.PACK_AB R191, R14.reuse, R191 ;  /* 0x000000bf0ebf723e */ /* 0x040fe200000000ff */
[-CC-:B------:R-:W-:Y:S01]  /*2d30*/  FFMA.FTZ R65, R65, R0.reuse, -R2.reuse ;  /* 0x0000000041417223 */ /* 0x180fe20000010802 */
[-CC-:B------:R-:W-:Y:S01]  /*2d40*/  FFMA.FTZ R19, R19, R0.reuse, -R2.reuse ;  /* 0x0000000013137223 */ /* 0x180fe20000010802 */
[----:B------:R-:W-:Y:S01]  /*2d50*/  FADD.FTZ R34, R14, R25 ;  /* 0x000000190e227221 */ /* 0x000fe20000010000 */
[----:B------:R-:W-:Y:S01]  /*2d60*/  FFMA.FTZ R2, R69, R0, -R2 ;  /* 0x0000000045027223 */ /* 0x000fe20000010802 */
[----:B--2---:R-:W-:Y:S01]  /*2d70*/  F2FP.F16.F32.PACK_AB R173, R30, R89 ;  /* 0x000000591ead723e */ /* 0x004fe200000000ff */
[----:B------:R0:W2:Y:S01]  /*2d80*/  MUFU.EX2 R190, R29 ;  /* 0x0000001d00be7308 */ /* 0x0000a20000000800 */
[----:B------:R-:W-:Y:S01]  /*2d90*/  FADD.FTZ R25, R185, R34 ;  /* 0x00000022b9197221 */ /* 0x000fe20000010000 */
[----:B-1----:R-:W-:Y:S01]  /*2da0*/  FADD.FTZ R34, R11, R188 ;  /* 0x000000bc0b227221 */ /* 0x002fe20000010000 */
[----:B------:R-:W-:Y:S01]  /*2db0*/  F2FP.F16.F32.PACK_AB R188, R188, R11 ;  /* 0x0000000bbcbc723e */ /* 0x000fe200000000ff */
[----:B------:R-:W-:-:S02]  /*2dc0*/  IMAD.MOV.U32 R69, RZ, RZ, R119 ;  /* 0x000000ffff457224 */ /* 0x000fc400078e0077 */
[----:B------:R-:W-:Y:S01]  /*2dd0*/  FADD.FTZ R36, R18, R25 ;  /* 0x0000001912247221 */ /* 0x000fe20000010000 */
[----:B------:R-:W-:Y:S01]  /*2de0*/  F2FP.F16.F32.PACK_AB R175, R32, R93 ;  /* 0x0000005d20af723e */ /* 0x000fe200000000ff */
[----:B------:R-:W-:Y:S01]  /*2df0*/  IMAD.MOV.U32 R63, RZ, RZ, R119 ;  /* 0x000000ffff3f7224 */ /* 0x000fe200078e0077 */
[----:B------:R-:W1:Y:S01]  /*2e00*/  MUFU.EX2 R17, R17 ;  /* 0x0000001100117308 */ /* 0x000e620000000800 */
[----:B------:R-:W-:Y:S01]  /*2e10*/  FADD.FTZ R27, R23, R36 ;  /* 0x00000024171b7221 */ /* 0x000fe20000010000 */
[----:B---3--:R-:W-:Y:S01]  /*2e20*/  FADD.FTZ R25, R15, R34 ;  /* 0x000000220f197221 */ /* 0x008fe20000010000 */
[----:B------:R-:W-:Y:S02]  /*2e30*/  F2FP.F16.F32.PACK_AB R185, R18, R185 ;  /* 0x000000b912b9723e */ /* 0x000fe400000000ff */
[----:B------:R-:W-:Y:S01]  /*2e40*/  FADD.FTZ R36, R20, R27 ;  /* 0x0000001b14247221 */ /* 0x000fe20000010000 */
[----:B0-----:R-:W-:Y:S02]  /*2e50*/  MOV R29, R119 ;  /* 0x00000077001d7202 */ /* 0x001fe40000000f00 */
[----:B------:R0:W3:Y:S01]  /*2e60*/  MUFU.EX2 R184, R33 ;  /* 0x0000002100b87308 */ /* 0x0000e20000000800 */
[C---:B--2---:R-:W-:Y:S01]  /*2e70*/  FADD.FTZ R34, R190.reuse, R25 ;  /* 0x00000019be227221 */ /* 0x044fe20000010000 */
[----:B------:R-:W-:Y:S01]  /*2e80*/  FADD.FTZ R27, R73, R36 ;  /* 0x00000024491b7221 */ /* 0x000fe20000010000 */
[----:B------:R-:W-:Y:S01]  /*2e90*/  F2FP.F16.F32.PACK_AB R190, R190, R15 ;  /* 0x0000000fbebe723e */ /* 0x000fe200000000ff */
[----:B------:R-:W-:-:S02]  /*2ea0*/  IMAD.MOV.U32 R73, RZ, RZ, R119 ;  /* 0x000000ffff497224 */ /* 0x000fc400078e0077 */
[----:B------:R-:W-:Y:S02]  /*2eb0*/  FADD.FTZ R36, R22, R27 ;  /* 0x0000001b16247221 */ /* 0x000fe40000010000 */
[----:B------:R-:W2:Y:S01]  /*2ec0*/  MUFU.EX2 R21, R21 ;  /* 0x0000001500157308 */ /* 0x000ea20000000800 */
[----:B-1----:R-:W-:Y:S01]  /*2ed0*/  FADD.FTZ R25, R17, R34 ;  /* 0x0000002211197221 */ /* 0x002fe20000010000 */
[----:B------:R-:W-:Y:S01]  /*2ee0*/  FADD.FTZ R27, R77, R36 ;  /* 0x000000244d1b7221 */ /* 0x000fe20000010000 */
[--C-:B------:R-:W-:Y:S02]  /*2ef0*/  IMAD.MOV.U32 R77, RZ, RZ, R119.reuse ;  /* 0x000000ffff4d7224 */ /* 0x100fe400078e0077 */
[----:B0-----:R-:W-:Y:S02]  /*2f00*/  IMAD.MOV.U32 R33, RZ, RZ, R119 ;  /* 0x000000ffff217224 */ /* 0x001fe400078e0077 */
[----:B------:R-:W-:Y:S01]  /*2f10*/  FADD.FTZ R36, R24, R27 ;  /* 0x0000001b18247221 */ /* 0x000fe20000010000 */
[----:B------:R-:W-:Y:S01]  /*2f20*/  IMAD.MOV.U32 R24, RZ, RZ, R119 ;  /* 0x000000ffff187224 */ /* 0x000fe200078e0077 */
[----:B------:R0:W1:Y:S01]  /*2f30*/  MUFU.EX2 R186, R37 ;  /* 0x0000002500ba7308 */ /* 0x0000620000000800 */
[C---:B---3--:R-:W-:Y:S01]  /*2f40*/  FADD.FTZ R34, R184.reuse, R25 ;  /* 0x00000019b8227221 */ /* 0x048fe20000010000 */
[----:B------:R-:W-:Y:S01]  /*2f50*/  FADD.FTZ R27, R81, R36 ;  /* 0x00000024511b7221 */ /* 0x000fe20000010000 */
[----:B------:R-:W-:Y:S01]  /*2f60*/  F2FP.F16.F32.PACK_AB R184, R184, R17 ;  /* 0x00000011b8b8723e */ /* 0x000fe200000000ff */
[----:B------:R-:W-:-:S02]  /*2f70*/  IMAD.MOV.U32 R81, RZ, RZ, R119 ;  /* 0x000000ffff517224 */ /* 0x000fc400078e0077 */
[----:B------:R-:W-:Y:S01]  /*2f80*/  FADD.FTZ R36, R26, R27 ;  /* 0x0000001b1a247221 */ /* 0x000fe20000010000 */
[----:B------:R-:W-:Y:S01]  /*2f90*/  MOV R26, R119 ;  /* 0x00000077001a7202 */ /* 0x000fe20000000f00 */
[----:B------:R-:W3:Y:S01]  /*2fa0*/  MUFU.EX2 R43, R43 ;  /* 0x0000002b002b7308 */ /* 0x000ee20000000800 */
[----:B--2---:R-:W-:Y:S01]  /*2fb0*/  FADD.FTZ R25, R21, R34 ;  /* 0x0000002215197221 */ /* 0x004fe20000010000 */
[----:B------:R-:W-:Y:S01]  /*2fc0*/  FADD.FTZ R27, R85, R36 ;  /* 0x00000024551b7221 */ /* 0x000fe20000010000 */
[--C-:B------:R-:W-:Y:S02]  /*2fd0*/  IMAD.MOV.U32 R85, RZ, RZ, R119.reuse ;  /* 0x000000ffff557224 */ /* 0x100fe400078e0077 */
[----:B0-----:R-:W-:Y:S02]  /*2fe0*/  IMAD.MOV.U32 R37, RZ, RZ, R119 ;  /* 0x000000ffff257224 */ /* 0x001fe400078e0077 */
[----:B------:R-:W-:Y:S01]  /*2ff0*/  FADD.FTZ R36, R28, R27 ;  /* 0x0000001b1c247221 */ /* 0x000fe20000010000 */
[----:B------:R-:W-:Y:S01]  /*3000*/  IMAD.MOV.U32 R28, RZ, RZ, R119 ;  /* 0x000000ffff1c7224 */ /* 0x000fe200078e0077 */
[----:B------:R0:W2:Y:S01]  /*3010*/  MUFU.EX2 R180, R41 ;  /* 0x0000002900b47308 */ /* 0x0000a20000000800 */
[C---:B-1----:R-:W-:Y:S01]  /*3020*/  FADD.FTZ R34, R186.reuse, R25 ;  /* 0x00000019ba227221 */ /* 0x042fe20000010000 */
[----:B------:R-:W-:Y:S01]  /*3030*/  FADD.FTZ R27, R89, R36 ;  /* 0x00000024591b7221 */ /* 0x000fe20000010000 */
[----:B------:R-:W-:Y:S01]  /*3040*/  F2FP.F16.F32.PACK_AB R186, R186, R21 ;  /* 0x00000015baba723e */ /* 0x000fe200000000ff */
[----:B------:R-:W-:-:S02]  /*3050*/  IMAD.MOV.U32 R89, RZ, RZ, R119 ;  /* 0x000000ffff597224 */ /* 0x000fc400078e0077 */
[----:B------:R-:W-:Y:S01]  /*3060*/  FADD.FTZ R14, R30, R27 ;  /* 0x0000001b1e0e7221 */ /* 0x000fe20000010000 */
[--C-:B------:R-:W-:Y:S01]  /*3070*/  IMAD.MOV.U32 R36, RZ, RZ, R119.reuse ;  /* 0x000000ffff247224 */ /* 0x100fe200078e0077 */
[----:B------:R-:W1:Y:S01]  /*3080*/  MUFU.EX2 R47, R47 ;  /* 0x0000002f002f7308 */ /* 0x000e620000000800 */
[----:B---3--:R-:W-:Y:S01]  /*3090*/  FADD.FTZ R25, R43, R34 ;  /* 0x000000222b197221 */ /* 0x008fe20000010000 */
[----:B0-----:R-:W-:Y:S01]  /*30a0*/  MOV R41, R119 ;  /* 0x0000007700297202 */ /* 0x001fe20000000f00 */
[--C-:B------:R-:W-:Y:S02]  /*30b0*/  IMAD.MOV.U32 R30, RZ, RZ, R119.reuse ;  /* 0x000000ffff1e7224 */ /* 0x100fe400078e0077 */
[----:B------:R-:W-:-:S03]  /*30c0*/  IMAD.MOV.U32 R27, RZ, RZ, R119 ;  /* 0x000000ffff1b7224 */ /* 0x000fc600078e0077 */
[----:B------:R0:W3:Y:S01]  /*30d0*/  MUFU.EX2 R182, R45 ;  /* 0x0000002d00b67308 */ /* 0x0000e20000000800 */
[C---:B--2---:R-:W-:Y:S01]  /*30e0*/  FADD.FTZ R34, R180.reuse, R25 ;  /* 0x00000019b4227221 */ /* 0x044fe20000010000 */
[----:B------:R-:W-:Y:S01]  /*30f0*/  F2FP.F16.F32.PACK_AB R180, R180, R43 ;  /* 0x0000002bb4b4723e */ /* 0x000fe200000000ff */
[----:B------:R-:W-:-:S05]  /*3100*/  IMAD.MOV.U32 R43, RZ, RZ, R119 ;  /* 0x000000ffff2b7224 */ /* 0x000fca00078e0077 */
[----:B------:R-:W2:Y:S01]  /*3110*/  MUFU.EX2 R51, R51 ;  /* 0x0000003300337308 */ /* 0x000ea20000000800 */
[----:B-1----:R-:W-:Y:S01]  /*3120*/  FADD.FTZ R25, R47, R34 ;  /* 0x000000222f197221 */ /* 0x002fe20000010000 */
[----:B0-----:R-:W-:-:S06]  /*3130*/  IMAD.MOV.U32 R45, RZ, RZ, R119 ;  /* 0x000000ffff2d7224 */ /* 0x001fcc00078e0077 */
[----:B------:R0:W1:Y:S01]  /*3140*/  MUFU.EX2 R176, R49 ;  /* 0x0000003100b07308 */ /* 0x0000620000000800 */
[C---:B---3--:R-:W-:Y:S01]  /*3150*/  FADD.FTZ R34, R182.reuse, R25 ;  /* 0x00000019b6227221 */ /* 0x048fe20000010000 */
[----:B------:R-:W-:Y:S02]  /*3160*/  F2FP.F16.F32.PACK_AB R182, R182, R47 ;  /* 0x0000002fb6b6723e */ /* 0x000fe400000000ff */
[----:B------:R-:W-:-:S04]  /*3170*/  MOV R47, R119 ;  /* 0x00000077002f7202 */ /* 0x000fc80000000f00 */
[----:B------:R-:W3:Y:S01]  /*3180*/  MUFU.EX2 R55, R55 ;  /* 0x0000003700377308 */ /* 0x000ee20000000800 */
[----:B--2---:R-:W-:Y:S01]  /*3190*/  FADD.FTZ R25, R51, R34 ;  /* 0x0000002233197221 */ /* 0x004fe20000010000 */
[--C-:B0-----:R-:W-:Y:S02]  /*31a0*/  IMAD.MOV.U32 R49, RZ, RZ, R119.reuse ;  /* 0x000000ffff317224 */ /* 0x101fe400078e0077 */
[----:B------:R-:W-:-:S04]  /*31b0*/  IMAD.MOV.U32 R34, RZ, RZ, R119 ;  /* 0x000000ffff227224 */ /* 0x000fc800078e0077 */
[----:B------:R0:W2:Y:S01]  /*31c0*/  MUFU.EX2 R178, R53 ;  /* 0x0000003500b27308 */ /* 0x0000a20000000800 */
[C---:B-1----:R-:W-:Y:S01]  /*31d0*/  FADD.FTZ R12, R176.reuse, R25 ;  /* 0x00000019b00c7221 */ /* 0x042fe20000010000 */
[----:B------:R-:W-:Y:S01]  /*31e0*/  FADD.FTZ R25, R93, R14 ;  /* 0x0000000e5d197221 */ /* 0x000fe20000010000 */
[----:B------:R-:W-:Y:S01]  /*31f0*/  F2FP.F16.F32.PACK_AB R176, R176, R51 ;  /* 0x00000033b0b0723e */ /* 0x000fe200000000ff */
[----:B------:R-:W-:Y:S02]  /*3200*/  IMAD.MOV.U32 R93, RZ, RZ, R119 ;  /* 0x000000ffff5d7224 */ /* 0x000fe400078e0077 */
[----:B------:R-:W-:Y:S01]  /*3210*/  FADD.FTZ R14, R32, R25 ;  /* 0x00000019200e7221 */ /* 0x000fe20000010000 */
[----:B------:R-:W-:Y:S01]  /*3220*/  IMAD.MOV.U32 R51, RZ, RZ, R119 ;  /* 0x000000ffff337224 */ /* 0x000fe200078e0077 */
[----:B------:R-:W1:Y:S01]  /*3230*/  MUFU.EX2 R95, R95 ;  /* 0x0000005f005f7308 */ /* 0x000e620000000800 */
[----:B---3--:R-:W-:Y:S01]  /*3240*/  FADD.FTZ R23, R55, R12 ;  /* 0x0000000c37177221 */ /* 0x008fe20000010000 */
[----:B0-----:R-:W-:-:S02]  /*3250*/  MOV R53, R119 ;  /* 0x0000007700357202 */ /* 0x001fc40000000f00 */
[----:B------:R-:W-:-:S04]  /*3260*/  MOV R32, R119 ;  /* 0x0000007700207202 */ /* 0x000fc80000000f00 */
[----:B------:R-:W0:Y:S01]  /*3270*/  MUFU.EX2 R59, R59 ;  /* 0x0000003b003b7308 */ /* 0x000e220000000800 */
[C---:B--2---:R-:W-:Y:S01]  /*3280*/  FADD.FTZ R12, R178.reuse, R23 ;  /* 0x00000017b20c7221 */ /* 0x044fe20000010000 */
[----:B------:R-:W-:Y:S01]  /*3290*/  F2FP.F16.F32.PACK_AB R178, R178, R55 ;  /* 0x00000037b2b2723e */ /* 0x000fe200000000ff */
[----:B------:R-:W-:-:S05]  /*32a0*/  IMAD.MOV.U32 R55, RZ, RZ, R119 ;  /* 0x000000ffff377224 */ /* 0x000fca00078e0077 */
[----:B------:R2:W3:Y:S01]  /*32b0*/  MUFU.EX2 R8, R67 ;  /* 0x0000004300087308 */ /* 0x0004e20000000800 */
[----:B-1----:R-:W-:-:S07]  /*32c0*/  FADD.FTZ R25, R95, R14 ;  /* 0x0000000e5f197221 */ /* 0x002fce0000010000 */
[----:B------:R1:W4:Y:S01]  /*32d0*/  MUFU.EX2 R172, R57 ;  /* 0x0000003900ac7308 */ /* 0x0003220000000800 */
[----:B0-----:R-:W-:Y:S01]  /*32e0*/  FADD.FTZ R23, R59, R12 ;  /* 0x0000000c3b177221 */ /* 0x001fe20000010000 */
[----:B--2---:R-:W-:-:S06]  /*32f0*/  IMAD.MOV.U32 R67, RZ, RZ, R119 ;  /* 0x000000ffff437224 */ /* 0x004fcc00078e0077 */
[----:B------:R-:W0:Y:S01]  /*3300*/  MUFU.EX2 R97, R97 ;  /* 0x0000006100617308 */ /* 0x000e220000000800 */
[C---:B---3--:R-:W-:Y:S01]  /*3310*/  FADD.FTZ R14, R8.reuse, R25 ;  /* 0x00000019080e7221 */ /* 0x048fe20000010000 */
[----:B------:R-:W-:Y:S01]  /*3320*/  F2FP.F16.F32.PACK_AB R169, R8, R95 ;  /* 0x0000005f08a9723e */ /* 0x000fe200000000ff */
[--C-:B------:R-:W-:Y:S02]  /*3330*/  IMAD.MOV.U32 R95, RZ, RZ, R119.reuse ;  /* 0x000000ffff5f7224 */ /* 0x100fe400078e0077 */
[----:B-1----:R-:W-:-:S03]  /*3340*/  IMAD.MOV.U32 R57, RZ, RZ, R119 ;  /* 0x000000ffff397224 */ /* 0x002fc600078e0077 */
[----:B------:R-:W1:Y:S01]  /*3350*/  MUFU.EX2 R9, R9 ;  /* 0x0000000900097308 */ /* 0x000e620000000800 */
[C---:B----4-:R-:W-:Y:S01]  /*3360*/  FADD.FTZ R12, R172.reuse, R23 ;  /* 0x00000017ac0c7221 */ /* 0x050fe20000010000 */
[----:B------:R-:W-:Y:S02]  /*3370*/  F2FP.F16.F32.PACK_AB R172, R172, R59 ;  /* 0x0000003bacac723e */ /* 0x000fe400000000ff */
[----:B------:R-:W-:-:S04]  /*3380*/  MOV R59, R119 ;  /* 0x00000077003b7202 */ /* 0x000fc80000000f00 */
[----:B------:R-:W2:Y:S01]  /*3390*/  MUFU.EX2 R10, R10 ;  /* 0x0000000a000a7308 */ /* 0x000ea20000000800 */
[----:B0-----:R-:W-:-:S07]  /*33a0*/  FADD.FTZ R25, R97, R14 ;  /* 0x0000000e61197221 */ /* 0x001fce0000010000 */
[----:B------:R0:W3:Y:S01]  /*33b0*/  MUFU.EX2 R174, R61 ;  /* 0x0000003d00ae7308 */ /* 0x0000e20000000800 */
[----:B-1----:R-:W-:-:S07]  /*33c0*/  FADD.FTZ R23, R9, R12 ;  /* 0x0000000c09177221 */ /* 0x002fce0000010000 */
[----:B------:R-:W1:Y:S01]  /*33d0*/  MUFU.EX2 R13, R13 ;  /* 0x0000000d000d7308 */ /* 0x000e620000000800 */
[C---:B--2---:R-:W-:Y:S01]  /*33e0*/  FADD.FTZ R8, R10.reuse, R25 ;  /* 0x000000190a087221 */ /* 0x044fe20000010000 */
[----:B------:R-:W-:Y:S01]  /*33f0*/  F2FP.F16.F32.PACK_AB R171, R10, R97 ;  /* 0x000000610aab723e */ /* 0x000fe200000000ff */
[--C-:B------:R-:W-:Y:S02]  /*3400*/  IMAD.MOV.U32 R97, RZ, RZ, R119.reuse ;  /* 0x000000ffff617224 */ /* 0x100fe400078e0077 */
[--C-:B0-----:R-:W-:Y:S02]  /*3410*/  IMAD.MOV.U32 R61, RZ, RZ, R119.reuse ;  /* 0x000000ffff3d7224 */ /* 0x101fe400078e0077 */
[----:B------:R-:W-:Y:S01]  /*3420*/  IMAD.MOV.U32 R25, RZ, RZ, R119 ;  /* 0x000000ffff197224 */ /* 0x000fe200078e0077 */
[----:B------:R0:W2:Y:S01]  /*3430*/  MUFU.EX2 R168, R65 ;  /* 0x0000004100a87308 */ /* 0x0000a20000000800 */
[C---:B---3--:R-:W-:Y:S01]  /*3440*/  FADD.FTZ R10, R174.reuse, R23 ;  /* 0x00000017ae0a7221 */ /* 0x048fe20000010000 */
[----:B------:R-:W-:-:S06]  /*3450*/  F2FP.F16.F32.PACK_AB R174, R174, R9 ;  /* 0x00000009aeae723e */ /* 0x000fcc00000000ff */
[----:B------:R-:W3:Y:S01]  /*3460*/  MUFU.EX2 R19, R19 ;  /* 0x0000001300137308 */ /* 0x000ee20000000800 */
[----:B-1----:R-:W-:Y:S01]  /*3470*/  FADD.FTZ R11, R13, R10 ;  /* 0x0000000a0d0b7221 */ /* 0x002fe20000010000 */
[----:B0-----:R-:W-:-:S06]  /*3480*/  MOV R65, R119 ;  /* 0x0000007700417202 */ /* 0x001fcc0000000f00 */
[----:B------:R-:W0:Y:S01]  /*3490*/  MUFU.EX2 R2, R2 ;  /* 0x0000000200027308 */ /* 0x000e220000000800 */
[C---:B--2---:R-:W-:Y:S01]  /*34a0*/  FADD.FTZ R10, R168.reuse, R11 ;  /* 0x0000000ba80a7221 */ /* 0x044fe20000010000 */
[----:B------:R-:W-:-:S03]  /*34b0*/  F2FP.F16.F32.PACK_AB R168, R168, R13 ;  /* 0x0000000da8a8723e */ /* 0x000fc600000000ff */
[----:B---3--:R-:W-:Y:S01]  /*34c0*/  FADD.FTZ R11, R19, R10 ;  /* 0x0000000a130b7221 */ /* 0x008fe20000010000 */
[----:B------:R-:W-:-:S03]  /*34d0*/  IMAD.MOV.U32 R10, RZ, RZ, 0x3f800000 ;  /* 0x3f800000ff0a7424 */ /* 0x000fc600078e00ff */
[C---:B0-----:R-:W-:Y:S01]  /*34e0*/  FADD.FTZ R9, R2.reuse, R11 ;  /* 0x0000000b02097221 */ /* 0x041fe20000010000 */
[----:B------:R-:W-:Y:S01]  /*34f0*/  F2FP.F16.F32.PACK_AB R170, R2, R19 ;  /* 0x0000001302aa723e */ /* 0x000fe200000000ff */
[----:B------:R-:W-:Y:S01]  /*3500*/  IMAD.MOV.U32 R2, RZ, RZ, 0x3f800000 ;  /* 0x3f800000ff027424 */ /* 0x000fe200078e00ff */
[----:B------:R-:W-:Y:S06]  /*3510*/  @!P1 BRA `(.L_x_3289) ;  /* 0x0000002000409947 */ /* 0x000fec0003800000 */
[----:B------:R-:W-:Y:S01]  /*3520*/  MOV R13, R4 ;  /* 0x00000004000d7202 */ /* 0x000fe20000000f00 */
[----:B------:R-:W-:Y:S01]  /*3530*/  IMAD.MOV.U32 R11, RZ, RZ, R3 ;  /* 0x000000ffff0b7224 */ /* 0x000fe200078e0003 */
[----:B------:R-:W-:Y:S01]  /*3540*/  CS2R R118, SRZ ;  /* 0x0000000000767805 */ /* 0x000fe2000001ff00 */
[----:B------:R-:W-:Y:S01]  /*3550*/  IMAD.MOV.U32 R2, RZ, RZ, 0x3f800000 ;  /* 0x3f800000ff027424 */ /* 0x000fe200078e00ff */
        /* <DEDUP_REMOVED lines=47> */
[----:B------:R-:W-:Y:S01]  /*3850*/  UMOV UR58, URZ ;  /* 0x0000003f003a7c82 */ /* 0x000fe20008000000 */
[----:B------:R-:W-:-:S05]  /*3860*/  UMOV UR59, URZ ;  /* 0x0000003f003b7c82 */ /* 0x000fca0008000000 */
.L_x_3300:
[----:B------:R-:W-:-:S04]  /*3870*/  UISETP.NE.AND UP0, UPT, UR59, 0x1, UPT ;  /* 0x000000013b00788c */ /* 0x000fc8000bf05270 */
[----:B------:R-:W-:-:S04]  /*3880*/  USEL UR56, URZ, 0x1, UP0 ;  /* 0x000000013f387887 */ /* 0x000fc80008000000 */
[----:B------:R-:W-:Y:S01]  /*3890*/  ULOP3.LUT UR56, UR58, UR56, URZ, 0x3c, !UPT ;  /* 0x000000383a387292 */ /* 0x000fe2000f8e3c3f */
[----:B------:R-:W-:Y:S11]  /*38a0*/  @!P0 BRA `(.L_x_3290) ;  /* 0x0000000000048947 */ /* 0x000ff60003800000 */
[----:B------:R-:W-:Y:S01]  /*38b0*/  BPT.TRAP 0x1 ;  /* 0x000000040000795c */ /* 0x000fe20000300000 */
.L_x_3290:
[----:B------:R-:W-:Y:S01]  /*38c0*/  UIADD3 UR4, UR59, 0x1, URZ ;  /* 0x000000013b047890 */ /* 0x000fe2000fffe03f */
[----:B------:R-:W-:-:S03]  /*38d0*/  MOV R0, UR56 ;  /* 0x0000003800007c02 */ /* 0x000fc60008000f00 */
[----:B------:R-:W-:Y:S01]  /*38e0*/  UISETP.NE.AND UP0, UPT, UR4, 0x2, UPT ;  /* 0x000000020400788c */ /* 0x000fe2000bf05270 */
[----:B------:R-:W-:-:S03]  /*38f0*/  SHF.L.U32 R0, R0, 0x1f, RZ ;  /* 0x0000001f00007819 */ /* 0x000fc600000006ff */
[----:B------:R-:W-:-:S04]  /*3900*/  USEL UR4, UR4, URZ, UP0 ;  /* 0x0000003f04047287 */ /* 0x000fc80008000000 */
[----:B------:R-:W-:Y:S02]  /*3910*/  ULEA UR61, UR4, UR38, 0x3 ;  /* 0x00000026043d7291 */ /* 0x000fe4000f8e183f */
[----:B------:R-:W-:-:S07]  /*3920*/  IMAD.U32 R5, RZ, RZ, UR4 ;  /* 0x00000004ff057e24 */ /* 0x000fce000f8e00ff */
[----:B------:R0:W1:Y:S01]  /*3930*/  SYNCS.PHASECHK.TRANS64.TRYWAIT P1, [UR61+0x30830], R0 ;  /* 0x03083000ff0075a7 */ /* 0x000062000802017d */
[----:B------:R-:W-:Y:S05]  /*3940*/  @!P0 BRA `(.L_x_3291) ;  /* 0x0000000000048947 */ /* 0x000fea0003800000 */
[----:B------:R-:W-:Y:S01]  /*3950*/  BPT.TRAP 0x1 ;  /* 0x000000040000795c */ /* 0x000fe20000300000 */
.L_x_3291:
[----:B-1----:R-:W-:Y:S05]  /*3960*/  @P1 BRA `(.L_x_3292) ;  /* 0x0000000000081947 */ /* 0x002fea0003800000 */
[----:B------:R-:W1:Y:S02]  /*3970*/  SYNCS.PHASECHK.TRANS64.TRYWAIT P1, [UR61+0x30830], R0 ;  /* 0x03083000ff0075a7 */ /* 0x000e64000802017d */
[----:B-1----:R-:W-:Y:S05]  /*3980*/  @!P1 BRA `(.L_x_3293) ;  /* 0x0000008800489947 */ /* 0x002fea0003800000 */
.L_x_3292:
        /* <DEDUP_REMOVED lines=13> */
[----:B------:R-:W-:Y:S01]  /*3a60*/  UIMAD UR6, UR6, 0x900, UR57 ;  /* 0x00000900060678a4 */ /* 0x000fe2000f8e0239 */
[-C--:B------:R-:W-:Y:S01]  /*3a70*/  FMUL.FTZ R24, R24, R10.reuse ;  /* 0x0000000a18187220 */ /* 0x080fe20000410000 */
[----:B------:R-:W-:Y:S01]  /*3a80*/  UMOV UR47, 0x40000040 ;  /* 0x40000040002f7882 */ /* 0x000fe20000000000 */
[----:B------:R-:W-:Y:S01]  /*3a90*/  UMOV UR51, 0x40000040 ;  /* 0x4000004000337882 */ /* 0x000fe20000000000 */
[----:B------:R-:W-:Y:S01]  /*3aa0*/  UIADD3 UR10, UR6, 0x2, URZ ;  /* 0x00000002060a7890 */ /* 0x000fe2000fffe03f */
[-C--:B------:R-:W-:Y:S01]  /*3ab0*/  FMUL.FTZ R25, R25, R10.reuse ;  /* 0x0000000a19197220 */ /* 0x080fe20000410000 */
[----:B------:R-:W-:Y:S01]  /*3ac0*/  UIADD3 UR14, UR6, 0x4, URZ ;  /* 0x00000004060e7890 */ /* 0x000fe2000fffe03f */
[----:B------:R-:W-:Y:S01]  /*3ad0*/  FMUL.FTZ R28, R28, R10 ;  /* 0x0000000a1c1c7220 */ /* 0x000fe20000410000 */
[----:B------:R-:W-:-:S02]  /*3ae0*/  UIADD3 UR18, UR6, 0x6, URZ ;  /* 0x0000000606127890 */ /* 0x000fc4000fffe03f */
[----:B------:R-:W-:Y:S01]  /*3af0*/  HGMMA.64x96x16.F32 R120, gdesc[UR4], RZ, !UPT, gsb0 ;  /* 0x01600000047879f0 */ /* 0x000fe2000c0008ff */
        /* <DEDUP_REMOVED lines=103> */
[----:B------:R-:W-:-:S05]  /*4170*/  FMUL.FTZ R119, R119, R2 ;  /* 0x0000000277777220 */ /* 0x000fca0000410000 */
        /* <DEDUP_REMOVED lines=32> */
[----:B------:R-:W-:Y:S05]  /*4380*/  @!P0 BRA `(.L_x_3294) ;  /* 0x0000000000048947 */ /* 0x000fea0003800000 */
[----:B------:R-:W-:Y:S01]  /*4390*/  BPT.TRAP 0x1 ;  /* 0x000000040000795c */ /* 0x000fe20000300000 */
.L_x_3294:
[----:B------:R-:W-:Y:S01]  /*43a0*/  ULEA UR4, UR59, UR38, 0x3 ;  /* 0x000000263b047291 */ /* 0x000fe2000f8e183f */
[----:B01----:R-:W-:-:S05]  /*43b0*/  IMAD.U32 R0, RZ, RZ, UR58 ;  /* 0x0000003aff007e24 */ /* 0x003fca000f8e00ff */
[----:B------:R-:W-:-:S04]  /*43c0*/  SHF.L.U32 R0, R0, 0x1f, RZ ;  /* 0x0000001f00007819 */ /* 0x000fc800000006ff */
[----:B------:R0:W1:Y:S01]  /*43d0*/  SYNCS.PHASECHK.TRANS64.TRYWAIT P1, [UR4+0x30850], R0 ;  /* 0x03085000ff0075a7 */ /* 0x0000620008020144 */
[----:B------:R-:W-:Y:S05]  /*43e0*/  @!P0 BRA `(.L_x_3295) ;  /* 0x0000000000048947 */ /* 0x000fea0003800000 */
[----:B------:R-:W-:Y:S01]  /*43f0*/  BPT.TRAP 0x1 ;  /* 0x000000040000795c */ /* 0x000fe20000300000 */
.L_x_3295:
[----:B-1----:R-:W-:Y:S05]  /*4400*/  @P1 BRA `(.L_x_3296) ;  /* 0x0000000000081947 */ /* 0x002fea0003800000 */
[----:B------:R-:W1:Y:S02]  /*4410*/  SYNCS.PHASECHK.TRANS64.TRYWAIT P1, [UR4+0x30850], R0 ;  /* 0x03085000ff0075a7 */ /* 0x000e640008020144 */
[----:B-1----:R-:W-:Y:S05]  /*4420*/  @!P1 BRA `(.L_x_3297) ;  /* 0x0000007c00b89947 */ /* 0x002fea0003800000 */
.L_x_3296:
[----:B------:R-:W-:Y:S01]  /*4430*/  UIADD3 UR5, UR38, 0x400, URZ ;  /* 0x0000040026057890 */ /* 0x000fe2000fffe03f */
[----:B------:R-:W-:Y:S01]  /*4440*/  WARPGROUP.ARRIVE ;  /* 0x00000000000079c5 */ /* 0x000fe20000000000 */
[----:B------:R-:W-:Y:S01]  /*4450*/  UMOV UR7, 0x40000040 ;  /* 0x4000004000077882 */ /* 0x000fe20000000000 */
[----:B------:R-:W-:Y:S01]  /*4460*/  UMOV UR11, 0x40000040 ;  /* 0x40000040000b7882 */ /* 0x000fe20000000000 */
[----:B------:R-:W-:-:S04]  /*4470*/  USHF.R.U32.HI UR5, URZ, 0x4, UR5 ;  /* 0x000000043f057899 */ /* 0x000fc80008011605 */
[----:B------:R-:W-:-:S04]  /*4480*/  ULOP3.LUT UR5, UR5, 0x3fff, URZ, 0xc0, !UPT ;  /* 0x00003fff05057892 */ /* 0x000fc8000f8ec03f */
[----:B------:R-:W-:-:S04]  /*4490*/  ULOP3.LUT UR5, UR5, 0x3000000, URZ, 0xfc, !UPT ;  /* 0x0300000005057892 */ /* 0x000fc8000f8efc3f */
[----:B------:R-:W-:-:S04]  /*44a0*/  UIMAD UR6, UR59, 0x900, UR5 ;  /* 0x000009003b0678a4 */ /* 0x000fc8000f8e0205 */
[----:B------:R-:W-:-:S05]  /*44b0*/  UIADD3 UR10, UR6, 0x80, URZ ;  /* 0x00000080060a7890 */ /* 0x000fca000fffe03f */
[----:B------:R-:W-:Y:S01]  /*44c0*/  HGMMA.64x192x16.F32 R24, R188, gdesc[UR4].tnspB, R24, gsb0 ;  /* 0x42e00004bc187df0 */ /* 0x000fe20008000818 */
[----:B------:R-:W-:Y:S02]  /*44d0*/  UMOV UR7, 0x40000040 ;  /* 0x4000004000077882 */ /* 0x000fe40000000000 */
[----:B------:R-:W-:Y:S02]  /*44e0*/  WARPGROUP.DEPBAR.LE gsb0, 0x0 ;  /* 0x00008000000079c5 */ /* 0x000fe40000010000 */
[----:B------:R-:W-:-:S15]  /*44f0*/  WARPGROUP.ARRIVE ;  /* 0x00000000000079c5 */ /* 0x000fde0000000000 */
[----:B------:R-:W-:Y:S01]  /*4500*/  HGMMA.64x192x16.F32 R24, R184, gdesc[UR8].tnspB, R24, gsb0 ;  /* 0x42e00008b8187df0 */ /* 0x000fe20008000818 */
[----:B------:R-:W-:Y:S01]  /*4510*/  UIADD3 UR10, UR6, 0x100, URZ ;  /* 0x00000100060a7890 */ /* 0x000fe2000fffe03f */
[----:B------:R-:W-:Y:S01]  /*4520*/  UMOV UR11, 0x40000040 ;  /* 0x40000040000b7882 */ /* 0x000fe20000000000 */
        /* <DEDUP_REMOVED lines=10> */
[----:B------:R-:W-:Y:S01]  /*45d0*/  UIADD3 UR6, UR6, 0x280, URZ ;  /* 0x0000028006067890 */ /* 0x000fe2000fffe03f */
[----:B------:R-:W-:Y:S02]  /*45e0*/  WARPGROUP.DEPBAR.LE gsb0, 0x0 ;  /* 0x00008000000079c5 */ /* 0x000fe40000010000 */
[----:B------:R-:W-:-:S14]  /*45f0*/  WARPGROUP.ARRIVE ;  /* 0x00000000000079c5 */ /* 0x000fdc0000000000 */
[----:B------:R-:W-:Y:S03]  /*4600*/  HGMMA.64x192x16.F32 R24, R172, gdesc[UR8].tnspB, R24, gsb0 ;  /* 0x42e00008ac187df0 */ /* 0x000fe60008000818 */
[----:B------:R-:W-:Y:S02]  /*4610*/  WARPGROUP.DEPBAR.LE gsb0, 0x0 ;  /* 0x00008000000079c5 */ /* 0x000fe40000010000 */
[----:B------:R-:W-:-:S15]  /*4620*/  WARPGROUP.ARRIVE ;  /* 0x00000000000079c5 */ /* 0x000fde0000000000 */
[----:B------:R-:W-:Y:S03]  /*4630*/  HGMMA.64x192x16.F32 R24, R168, gdesc[UR4].tnspB, R24, gsb0 ;  /* 0x42e00004a8187df0 */ /* 0x000fe60008000818 */
[----:B------:R-:W-:Y:S02]  /*4640*/  WARPGROUP.DEPBAR.LE gsb0, 0x0 ;  /* 0x00008000000079c5 */ /* 0x000fe40000010000 */
[----:B------:R-:W-:Y:S05]  /*4650*/  @!P0 BRA `(.L_x_3298) ;  /* 0x0000000000048947 */ /* 0x000fea0003800000 */
[----:B------:R-:W-:Y:S01]  /*4660*/  BPT.TRAP 0x1 ;  /* 0x000000040000795c */ /* 0x000fe20000300000 */
.L_x_3298:
[----:B01----:R-:W-:Y:S01]  /*4670*/  FMNMX.FTZ R0, R120, R11, !PT ;  /* 0x0000000b78007209 */ /* 0x003fe20007810000 */
[----:B------:R-:W0:Y:S01]  /*4680*/  S2UR UR5, SR_CgaCtaId ;  /* 0x00000000000579c3 */ /* 0x000e220000008800 */
[----:B------:R-:W-:Y:S01]  /*4690*/  FMNMX.FTZ R2, R122, R13, !PT ;  /* 0x0000000d7a027209 */ /* 0x000fe20007810000 */
[----:B------:R-:W-:Y:S01]  /*46a0*/  UIADD3 UR61, UR61, 0x30840, URZ ;  /* 0x000308403d3d7890 */ /* 0x000fe2000fffe03f */
        /* <DEDUP_REMOVED lines=10> */
[----:B------:R-:W-:Y:S01]  /*4750*/  FMNMX.FTZ R0, R132, R3, !PT ;  /* 0x0000000384007209 */ /* 0x000fe20007810000 */
[----:B0-----:R-:W-:Y:S01]  /*4760*/  UPRMT UR61, UR5, 0x654, UR61 ;  /* 0x00000654053d7896 */ /* 0x001fe2000800003d */
[----:B------:R-:W-:Y:S02]  /*4770*/  FMNMX.FTZ R2, R134, R15, !PT ;  /* 0x0000000f86027209 */ /* 0x000fe40007810000 */
[----:B------:R-:W-:Y:S02]  /*4780*/  FMNMX.FTZ R3, R133, R0, !PT ;  /* 0x0000000085037209 */ /* 0x000fe40007810000 */
[----:B------:R-:W-:Y:S02]  /*4790*/  FMNMX.FTZ R15, R135, R2, !PT ;  /* 0x00000002870f7209 */ /* 0x000fe40007810000 */
[----:B------:R-:W-:Y:S02]  /*47a0*/  FMNMX.FTZ R0, R136, R3, !PT ;  /* 0x0000000388007209 */ /* 0x000fe40007810000 */
[----:B------:R-:W-:Y:S01]  /*47b0*/  FMNMX.FTZ R2, R138, R15, !PT ;  /* 0x0000000f8a027209 */ /* 0x000fe20007810000 */
[----:B------:R-:W-:Y:S01]  /*47c0*/  SYNCS.ARRIVE.TRANS64.RED.A1T0 RZ, [UR61], RZ ;  /* 0x000000ffffff79a7 */ /* 0x000fe2000810043d */
        /* <DEDUP_REMOVED lines=29> */
[----:B------:R-:W-:Y:S01]  /*49a0*/  FMNMX.FTZ R2, R167, R2, !PT ;  /* 0x00000002a7027209 */ /* 0x000fe20007810000 */
[----:B------:R-:W0:Y:S02]  /*49b0*/  LDC R0, c[0x0][0x988] ;  /* 0x00026200ff007b82 */ /* 0x000e240000000800 */
[----:B------:R-:W1:Y:S04]  /*49c0*/  SHFL.BFLY PT, R3, R10, 0x2, 0x1f ;  /* 0x0c401f000a037f89 */ /* 0x000e6800000e0000 */
[----:B------:R-:W2:Y:S01]  /*49d0*/  SHFL.BFLY PT, R15, R2, 0x2, 0x1f ;  /* 0x0c401f00020f7f89 */ /* 0x000ea200000e0000 */
[----:B-1----:R-:W-:-:S02]  /*49e0*/  FMNMX.FTZ R12, R10, R3, !PT ;  /* 0x000000030a0c7209 */ /* 0x002fc40007810000 */
[----:B--2---:R-:W-:-:S03]  /*49f0*/  FMNMX.FTZ R15, R2, R15, !PT ;  /* 0x0000000f020f7209 */ /* 0x004fc60007810000 */
[----:B------:R-:W1:Y:S04]  /*4a00*/  SHFL.BFLY PT, R3, R12, 0x1, 0x1f ;  /* 0x0c201f000c037f89 */ /* 0x000e6800000e0000 */
[----:B------:R-:W2:Y:S01]  /*4a10*/  SHFL.BFLY PT, R4, R15, 0x1, 0x1f ;  /* 0x0c201f000f047f89 */ /* 0x000ea200000e0000 */
[----:B-1----:R-:W-:Y:S02]  /*4a20*/  FMNMX.FTZ R3, R12, R3, !PT ;  /* 0x000000030c037209 */ /* 0x002fe40007810000 */
[----:B--2---:R-:W-:-:S03]  /*4a30*/  FMNMX.FTZ R4, R15, R4, !PT ;  /* 0x000000040f047209 */ /* 0x004fc60007810000 */
[C---:B------:R-:W-:Y:S01]  /*4a40*/  FADD.FTZ R11, -R3.reuse, R11 ;  /* 0x0000000b030b7221 */ /* 0x040fe20000010100 */
[----:B0-----:R-:W-:-:S03]  /*4a50*/  FMUL.FTZ R169, R3, R0 ;  /* 0x0000000003a97220 */ /* 0x001fc60000410000 */
[-C--:B------:R-:W-:Y:S01]  /*4a60*/  FMUL.FTZ R14, R11, R0.reuse ;  /* 0x000000000b0e7220 */ /* 0x080fe20000410000 */
[C---:B------:R-:W-:Y:S01]  /*4a70*/  FADD.FTZ R11, -R4.reuse, R13 ;  /* 0x0000000d040b7221 */ /* 0x040fe20000010100 */
[-CC-:B------:R-:W-:Y:S01]  /*4a80*/  FFMA.FTZ R21, R141, R0.reuse, -R169.reuse ;  /* 0x000000008d157223 */ /* 0x180fe200000108a9 */
[-C--:B------:R-:W-:Y:S01]  /*4a90*/  FMUL.FTZ R141, R4, R0.reuse ;  /* 0x00000000048d7220 */ /* 0x080fe20000410000 */
[-CC-:B------:R-:W-:Y:S01]  /*4aa0*/  FFMA.FTZ R188, R121, R0.reuse, -R169.reuse ;  /* 0x0000000079bc7223 */ /* 0x180fe200000108a9 */
[-C--:B------:R-:W-:Y:S01]  /*4ab0*/  FMUL.FTZ R2, R11, R0.reuse ;  /* 0x000000000b027220 */ /* 0x080fe20000410000 */
[-C--:B------:R-:W-:Y:S01]  /*4ac0*/  FFMA.FTZ R11, R120, R0.reuse, -R169 ;  /* 0x00000000780b7223 */ /* 0x080fe200000108a9 */
[-CC-:B------:R-:W-:Y:S01]  /*4ad0*/  FFMA.FTZ R189, R122, R0.reuse, -R141.reuse ;  /* 0x000000007abd7223 */ /* 0x180fe2000001088d */
[-C--:B------:R-:W-:Y:S01]  /*4ae0*/  FFMA.FTZ R12, R123, R0.reuse, -R141 ;  /* 0x000000007b0c7223 */ /* 0x080fe2000001088d */
[----:B------:R0:W-:Y:S01]  /*4af0*/  MUFU.EX2 R10, R14 ;  /* 0x0000000e000a7308 */ /* 0x0001e20000000800 */
[-C--:B------:R-:W-:Y:S01]  /*4b00*/  FFMA.FTZ R190, R124, R0.reuse, -R169 ;  /* 0x000000007cbe7223 */ /* 0x080fe200000108a9 */
[-C--:B------:R-:W-:Y:S01]  /*4b10*/  FFMA.FTZ R191, R126, R0.reuse, -R141 ;  /* 0x000000007ebf7223 */ /* 0x080fe2000001088d */
[-CC-:B------:R-:W-:Y:S01]  /*4b20*/  FFMA.FTZ R13, R125, R0.reuse, -R169.reuse ;  /* 0x000000007d0d7223 */ /* 0x180fe200000108a9 */
[-C--:B------:R-:W-:Y:S01]  /*4b30*/  FFMA.FTZ R184, R128, R0.reuse, -R169 ;  /* 0x0000000080b87223 */ /* 0x080fe200000108a9 */
[-C--:B------:R-:W-:Y:S01]  /*4b40*/  FFMA.FTZ R185, R130, R0.reuse, -R141 ;  /* 0x0000000082b97223 */ /* 0x080fe2000001088d */
[-C--:B------:R-:W-:Y:S01]  /*4b50*/  FFMA.FTZ R15, R129, R0.reuse, -R169 ;  /* 0x00000000810f7223 */ /* 0x080fe200000108a9 */
[-CC-:B------:R-:W-:Y:S01]  /*4b60*/  FFMA.FTZ R18, R131, R0.reuse, -R141.reuse ;  /* 0x0000000083127223 */ /* 0x180fe2000001088d */
[----:B------:R-:W1:Y:S01]  /*4b70*/  MUFU.EX2 R11, R11 ;  /* 0x0000000b000b7308 */ /* 0x000e620000000800 */
[-C--:B0-----:R-:W-:Y:S01]  /*4b80*/  FFMA.FTZ R14, R127, R0.reuse, -R141 ;  /* 0x000000007f0e7223 */ /* 0x081fe2000001088d */
[-C--:B------:R-:W-:Y:S01]  /*4b90*/  FFMA.FTZ R186, R132, R0.reuse, -R169 ;  /* 0x0000000084ba7223 */ /* 0x080fe200000108a9 */
[-C--:B------:R-:W-:Y:S01]  /*4ba0*/  FFMA.FTZ R187, R134, R0.reuse, -R141 ;  /* 0x0000000086bb7223 */ /* 0x080fe2000001088d */
[-C--:B------:R-:W-:Y:S01]  /*4bb0*/  FFMA.FTZ R17, R133, R0.reuse, -R169 ;  /* 0x0000000085117223 */ /* 0x080fe200000108a9 */
[-C--:B------:R-:W-:Y:S01]  /*4bc0*/  FFMA.FTZ R20, R135, R0.reuse, -R141 ;  /* 0x0000000087147223 */ /* 0x080fe2000001088d */
[-C--:B------:R-:W-:Y:S01]  /*4bd0*/  FFMA.FTZ R180, R136, R0.reuse, -R169 ;  /* 0x0000000088b47223 */ /* 0x080fe200000108a9 */
[-C--:B------:R-:W-:Y:S01]  /*4be0*/  FFMA.FTZ R181, R138, R0.reuse, -R141 ;  /* 0x000000008ab57223 */ /* 0x080fe2000001088d */
[----:B------:R-:W-:Y:S01]  /*4bf0*/  MUFU.EX2 R2, R2 ;  /* 0x0000000200027308 */ /* 0x000fe20000000800 */
[-C--:B------:R-:W-:Y:S01]  /*4c00*/  FFMA.FTZ R19, R137, R0.reuse, -R169 ;  /* 0x0000000089137223 */ /* 0x080fe200000108a9 */
[-C--:B------:R-:W-:Y:S01]  /*4c10*/  FFMA.FTZ R22, R139, R0.reuse, -R141 ;  /* 0x000000008b167223 */ /* 0x080fe2000001088d */
[-C--:B------:R-:W-:Y:S01]  /*4c20*/  FFMA.FTZ R182, R140, R0.reuse, -R169 ;  /* 0x000000008cb67223 */ /* 0x080fe200000108a9 */
[-CC-:B------:R-:W-:Y:S01]  /*4c30*/  FFMA.FTZ R183, R142, R0.reuse, -R141.reuse ;  /* 0x000000008eb77223 */ /* 0x180fe2000001088d */
[-C--:B------:R-:W-:Y:S01]  /*4c40*/  FFMA.FTZ R120, R143, R0.reuse, -R141 ;  /* 0x000000008f787223 */ /* 0x080fe2000001088d */
[-C--:B------:R-:W-:Y:S01]  /*4c50*/  FFMA.FTZ R176, R144, R0.reuse, -R169 ;  /* 0x0000000090b07223 */ /* 0x080fe200000108a9 */
[-C--:B------:R-:W-:Y:S01]  /*4c60*/  FFMA.FTZ R177, R146, R0.reuse, -R141 ;  /* 0x0000000092b17223 */ /* 0x080fe2000001088d */
[----:B------:R-:W0:Y:S01]  /*4c70*/  MUFU.EX2 R189, R189 ;  /* 0x000000bd00bd7308 */ /* 0x000e220000000800 */
[----:B-1----:R-:W-:Y:S01]  /*4c80*/  FFMA.FTZ R9, R10, R9, R11 ;  /* 0x000000090a097223 */ /* 0x002fe2000001000b */
[-C--:B------:R-:W-:Y:S01]  /*4c90*/  FFMA.FTZ R23, R145, R0.reuse, -R169 ;  /* 0x0000000091177223 */ /* 0x080fe200000108a9 */
[-C--:B------:R-:W-:Y:S01]  /*4ca0*/  FFMA.FTZ R122, R147, R0.reuse, -R141 ;  /* 0x00000000937a7223 */ /* 0x080fe2000001088d */
[-C--:B------:R-:W-:Y:S01]  /*4cb0*/  FFMA.FTZ R178, R148, R0.reuse, -R169 ;  /* 0x0000000094b27223 */ /* 0x080fe200000108a9 */
[-C--:B------:R-:W-:Y:S01]  /*4cc0*/  FFMA.FTZ R179, R150, R0.reuse, -R141 ;  /* 0x0000000096b37223 */ /* 0x080fe2000001088d */
[-C--:B------:R-:W-:Y:S01]  /*4cd0*/  FFMA.FTZ R121, R149, R0.reuse, -R169 ;  /* 0x0000000095797223 */ /* 0x080fe200000108a9 */
[-C--:B------:R-:W-:Y:S01]  /*4ce0*/  FFMA.FTZ R124, R151, R0.reuse, -R141 ;  /* 0x00000000977c7223 */ /* 0x080fe2000001088d */
[----:B------:R-:W1:Y:S01]  /*4cf0*/  MUFU.EX2 R188, R188 ;  /* 0x000000bc00bc7308 */ /* 0x000e620000000800 */
[-C--:B------:R-:W-:Y:S01]  /*4d00*/  FFMA.FTZ R172, R152, R0.reuse, -R169 ;  /* 0x0000000098ac7223 */ /* 0x080fe200000108a9 */
[-C--:B------:R-:W-:Y:S01]  /*4d10*/  FFMA.FTZ R154, R154, R0.reuse, -R141 ;  /* 0x000000009a9a7223 */ /* 0x080fe2000001088d */
[-C--:B------:R-:W-:Y:S01]  /*4d20*/  FFMA.FTZ R125, R153, R0.reuse, -R169 ;  /* 0x00000000997d7223 */ /* 0x080fe200000108a9 */
[-C--:B------:R-:W-:Y:S01]  /*4d30*/  FFMA.FTZ R155, R155, R0.reuse, -R141 ;  /* 0x000000009b9b7223 */ /* 0x080fe2000001088d */
[-C--:B------:R-:W-:Y:S01]  /*4d40*/  FFMA.FTZ R174, R156, R0.reuse, -R169 ;  /* 0x000000009cae7223 */ /* 0x080fe200000108a9 */
[-C--:B------:R-:W-:Y:S01]  /*4d50*/  FFMA.FTZ R158, R158, R0.reuse, -R141 ;  /* 0x000000009e9e7223 */ /* 0x080fe2000001088d */
[----:B------:R-:W-:Y:S01]  /*4d60*/  FFMA.FTZ R129, R157, R0, -R169 ;  /* 0x000000009d817223 */ /* 0x000fe200000108a9 */
[----:B------:R-:W2:Y:S01]  /*4d70*/  MUFU.EX2 R12, R12 ;  /* 0x0000000c000c7308 */ /* 0x000ea20000000800 */
[----:B0-----:R-:W-:Y:S01]  /*4d80*/  FFMA.FTZ R123, R2, R8, R189 ;  /* 0x00000008027b7223 */ /* 0x001fe200000100bd */
[-C--:B------:R-:W-:Y:S01]  /*4d90*/  FFMA.FTZ R159, R159, R0.reuse, -R141 ;  /* 0x000000009f9f7223 */ /* 0x080fe2000001088d */
[-C--:B------:R-:W-:Y:S01]  /*4da0*/  FFMA.FTZ R168, R160, R0.reuse, -R169 ;  /* 0x00000000a0a87223 */ /* 0x080fe200000108a9 */
[-C--:B------:R-:W-:Y:S01]  /*4db0*/  FFMA.FTZ R162, R162, R0.reuse, -R141 ;  /* 0x00000000a2a27223 */ /* 0x080fe2000001088d */
[-C--:B------:R-:W-:Y:S01]  /*4dc0*/  FFMA.FTZ R133, R161, R0.reuse, -R169 ;  /* 0x00000000a1857223 */ /* 0x080fe200000108a9 */
[-C--:B------:R-:W-:Y:S01]  /*4dd0*/  FFMA.FTZ R163, R163, R0.reuse, -R141 ;  /* 0x00000000a3a37223 */ /* 0x080fe2000001088d */
[-C--:B------:R-:W-:Y:S01]  /*4de0*/  FFMA.FTZ R170, R164, R0.reuse, -R169 ;  /* 0x00000000a4aa7223 */ /* 0x080fe200000108a9 */
[----:B------:R-:W0:Y:S01]  /*4df0*/  MUFU.EX2 R190, R190 ;  /* 0x000000be00be7308 */ /* 0x000e220000000800 */
[----:B-1----:R-:W-:Y:S01]  /*4e00*/  FADD.FTZ R9, R188, R9 ;  /* 0x00000009bc097221 */ /* 0x002fe20000010000 */
[-C--:B------:R-:W-:Y:S01]  /*4e10*/  FFMA.FTZ R166, R166, R0.reuse, -R141 ;  /* 0x00000000a6a67223 */ /* 0x080fe2000001088d */
[-C--:B------:R-:W-:Y:S01]  /*4e20*/  FFMA.FTZ R137, R165, R0.reuse, -R169 ;  /* 0x00000000a5897223 */ /* 0x080fe200000108a9 */
[----:B------:R-:W-:-:S04]  /*4e30*/  FFMA.FTZ R141, R167, R0, -R141 ;  /* 0x00000000a78d7223 */ /* 0x000fc8000001088d */
        /* <DEDUP_REMOVED lines=90> */
.L_x_3299:
[----:B------:R-:W0:Y:S01]  /*53e0*/  S2UR UR5, SR_CgaCtaId ;  /* 0x00000000000579c3 */ /* 0x000e220000008800 */
[----:B------:R-:W-:Y:S01]  /*53f0*/  UISETP.GT.AND UP0, UPT, UR60, UR39, UPT ;  /* 0x000000273c00728c */ /* 0x000fe2000bf04270 */
[----:B------:R-:W-:Y:S01]  /*5400*/  R2UR UR59, R5 ;  /* 0x00000000053b72ca */ /* 0x000fe200000e0000 */
[----:B------:R-:W-:Y:S01]  /*5410*/  UIADD3 UR4, UR4, 0x30860, URZ ;  /* 0x0003086004047890 */ /* 0x000fe2000fffe03f */
[----:B------:R-:W-:Y:S01]  /*5420*/  F2FP.F16.F32.PACK_AB R188, R188, R11 ;  /* 0x0000000bbcbc723e */ /* 0x000fe200000000ff */
[----:B------:R-:W-:Y:S01]  /*5430*/  UIADD3 UR60, UR60, -0x1, URZ ;  /* 0xffffffff3c3c7890 */ /* 0x000fe2000fffe03f */
[----:B------:R-:W-:Y:S01]  /*5440*/  F2FP.F16.F32.PACK_AB R190, R13, R190 ;  /* 0x000000be0dbe723e */ /* 0x000fe200000000ff */
[----:B------:R-:W-:Y:S01]  /*5450*/  UMOV UR58, UR56 ;  /* 0x00000038003a7c82 */ /* 0x000fe20008000000 */
[----:B------:R-:W-:Y:S01]  /*5460*/  PLOP3.LUT P1, PT, PT, PT, UP0, 0x80, 0x0 ;  /* 0x000000000000781c */ /* 0x000fe20003f2f008 */
        /* <DEDUP_REMOVED lines=25> */
[----:B------:R-:W-:Y:S01]  /*5600*/  MOV R13, R4 ;  /* 0x00000004000d7202 */ /* 0x000fe20000000f00 */
[----:B------:R-:W-:Y:S06]  /*5610*/  @P1 BRA `(.L_x_3300) ;  /* 0xffffffe000941947 */ /* 0x000fec000383ffff */
.L_x_3289:
        /* <DEDUP_REMOVED lines=99> */
.L_x_3301:
[----:B------:R-:W-:Y:S01]  /*5c50*/  R2UR UR5, R5 ;  /* 0x00000000050572ca */ /* 0x000fe200000e0000 */
[----:B------:R-:W-:-:S05]  /*5c60*/  IMAD.U32 R2, RZ, RZ, UR56 ;  /* 0x00000038ff027e24 */ /* 0x000fca000f8e00ff */
[----:B------:R-:W-:-:S07]  /*5c70*/  SHF.L.U32 R2, R2, 0x1f, RZ ;  /* 0x0000001f02027819 */ /* 0x000fce00000006ff */
[----:B------:R-:W-:-:S09]  /*5c80*/  ULEA UR5, UR5, UR38, 0x3 ;  /* 0x0000002605057291 */ /* 0x000fd2000f8e183f */
[----:B------:R0:W1:Y:S01]  /*5c90*/  SYNCS.PHASECHK.TRANS64.TRYWAIT P1, [UR5+0x30850], R2 ;  /* 0x03085002ff0075a7 */ /* 0x0000620008020145 */
[----:B------:R-:W-:Y:S05]  /*5ca0*/  @!P0 BRA `(.L_x_3302) ;  /* 0x0000000000048947 */ /* 0x000fea0003800000 */
[----:B------:R-:W-:Y:S01]  /*5cb0*/  BPT.TRAP 0x1 ;  /* 0x000000040000795c */ /* 0x000fe20000300000 */
.L_x_3302:
[----:B-1----:R-:W-:Y:S05]  /*5cc0*/  @P1 BRA `(.L_x_3303) ;  /* 0x0000000000081947 */ /* 0x002fea0003800000 */
[----:B------:R-:W1:Y:S02]  /*5cd0*/  SYNCS.PHASECHK.TRANS64.TRYWAIT P1, [UR5+0x30850], R2 ;  /* 0x03085002ff0075a7 */ /* 0x000e640008020145 */
[----:B-1----:R-:W-:Y:S05]  /*5ce0*/  @!P1 BRA `(.L_x_3304) ;  /* 0x0000006400a09947 */ /* 0x002fea0003800000 */
.L_x_3303:
[----:B------:R-:W-:Y:S01]  /*5cf0*/  UIADD3 UR38, UR38, 0x400, URZ ;  /* 0x0000040026267890 */ /* 0x000fe2000fffe03f */
[----:B------:R-:W-:Y:S01]  /*5d00*/  R2UR UR6, R5 ;  /* 0x00000000050672ca */ /* 0x000fe200000e0000 */
[----:B------:R-:W-:Y:S01]  /*5d10*/  WARPGROUP.ARRIVE ;  /* 0x00000000000079c5 */ /* 0x000fe20000000000 */
[----:B------:R-:W-:Y:S01]  /*5d20*/  UMOV UR7, 0x40000040 ;  /* 0x4000004000077882 */ /* 0x000fe20000000000 */
[----:B------:R-:W-:Y:S01]  /*5d30*/  USHF.R.U32.HI UR38, URZ, 0x4, UR38 ;  /* 0x000000043f267899 */ /* 0x000fe20008011626 */
[----:B01----:R-:W0:Y:S03]  /*5d40*/  SHFL.BFLY PT, R2, R9, 0x2, 0x1f ;  /* 0x0c401f0009027f89 */ /* 0x003e2600000e0000 */
[----:B------:R-:W-:Y:S01]  /*5d50*/  ULOP3.LUT UR38, UR38, 0x3fff, URZ, 0xc0, !UPT ;  /* 0x00003fff26267892 */ /* 0x000fe2000f8ec03f */
[----:B------:R-:W1:Y:S03]  /*5d60*/  SHFL.BFLY PT, R5, R8, 0x2, 0x1f ;  /* 0x0c401f0008057f89 */ /* 0x000e6600000e0000 */
[----:B------:R-:W-:-:S04]  /*5d70*/  ULOP3.LUT UR4, UR38, 0x3000000, URZ, 0xfc, !UPT ;  /* 0x0300000026047892 */ /* 0x000fc8000f8efc3f */
[----:B------:R-:W-:-:S07]  /*5d80*/  UIMAD UR4, UR6, 0x900, UR4 ;  /* 0x00000900060478a4 */ /* 0x000fce000f8e0204 */
[----:B------:R-:W-:Y:S02]  /*5d90*/  UMOV UR6, UR4 ;  /* 0x0000000400067c82 */ /* 0x000fe40008000000 */
[----:B------:R-:W-:Y:S01]  /*5da0*/  HGMMA.64x192x16.F32 R24, R188, gdesc[UR4].tnspB, R24, gsb0 ;  /* 0x42e00004bc187df0 */ /* 0x000fe20008000818 */
[----:B------:R-:W-:Y:S01]  /*5db0*/  UIADD3 UR6, UR4, 0x80, URZ ;  /* 0x0000008004067890 */ /* 0x000fe2000fffe03f */
[----:B------:R-:W-:Y:S01]  /*5dc0*/  UMOV UR7, 0x40000040 ;  /* 0x4000004000077882 */ /* 0x000fe20000000000 */
[----:B0-----:R-:W-:Y:S01]  /*5dd0*/  FADD.FTZ R2, R2, R9 ;  /* 0x0000000902027221 */ /* 0x001fe20000010000 */
[----:B-1----:R-:W-:Y:S01]  /*5de0*/  FADD.FTZ R6, R5, R8 ;  /* 0x0000000805067221 */ /* 0x002fe20000010000 */
[----:B------:R-:W-:-:S03]  /*5df0*/  IMAD.MOV.U32 R8, RZ, RZ, RZ ;  /* 0x000000ffff087224 */ /* 0x000fc600078e00ff */
[----:B------:R-:W0:Y:S04]  /*5e00*/  SHFL.BFLY PT, R5, R2, 0x1, 0x1f ;  /* 0x0c201f0002057f89 */ /* 0x000e2800000e0000 */
[----:B------:R-:W1:Y:S01]  /*5e10*/  SHFL.BFLY PT, R7, R6, 0x1, 0x1f ;  /* 0x0c201f0006077f89 */ /* 0x000e6200000e0000 */
[----:B0-----:R-:W-:Y:S01]  /*5e20*/  FADD.FTZ R12, R2, R5 ;  /* 0x00000005020c7221 */ /* 0x001fe20000010000 */
[----:B------:R-:W-:Y:S01]  /*5e30*/  IMAD.MOV.U32 R5, RZ, RZ, -0x800000 ;  /* 0xff800000ff057424 */ /* 0x000fe200078e00ff */
[----:B------:R-:W-:Y:S01]  /*5e40*/  MOV R2, 0xff800000 ;  /* 0xff80000000027802 */ /* 0x000fe20000000f00 */
[----:B-1----:R-:W-:Y:S02]  /*5e50*/  FADD.FTZ R13, R6, R7 ;  /* 0x00000007060d7221 */ /* 0x002fe40000010000 */
[----:B------:R-:W-:-:S02]  /*5e60*/  FSETP.NE.FTZ.AND P1, PT, R12, RZ, PT ;  /* 0x000000ff0c00720b */ /* 0x000fc40003f35000 */
[----:B------:R-:W-:Y:S02]  /*5e70*/  MOV R7, RZ ;  /* 0x000000ff00077202 */ /* 0x000fe40000000f00 */
        /* <DEDUP_REMOVED lines=29> */
[----:B------:R-:W-:Y:S01]  /*6050*/  HGMMA.64x192x16.F32 R24, R172, gdesc[UR4].tnspB, R24, gsb0 ;  /* 0x42e00004ac187df0 */ /* 0x000fe20008000818 */
[----:B------:R-:W-:Y:S01]  /*6060*/  UMOV UR6, UR4 ;  /* 0x0000000400067c82 */ /* 0x000fe20008000000 */
[----:B------:R-:W-:Y:S01]  /*6070*/  UMOV UR7, 0x40000040 ;  /* 0x4000004000077882 */ /* 0x000fe20000000000 */
[----:B------:R-:W-:Y:S02]  /*6080*/  WARPGROUP.DEPBAR.LE gsb0, 0x0 ;  /* 0x00008000000079c5 */ /* 0x000fe40000010000 */
[----:B------:R-:W-:-:S15]  /*6090*/  WARPGROUP.ARRIVE ;  /* 0x00000000000079c5 */ /* 0x000fde0000000000 */
[----:B------:R-:W-:Y:S03]  /*60a0*/  HGMMA.64x192x16.F32 R24, R168, gdesc[UR4].tnspB, R24, gsb0 ;  /* 0x42e00004a8187df0 */ /* 0x000fe60008000818 */
[----:B------:R-:W-:Y:S02]  /*60b0*/  WARPGROUP.DEPBAR.LE gsb0, 0x0 ;  /* 0x00008000000079c5 */ /* 0x000fe40000010000 */
[----:B0-23--:R-:W-:Y:S05]  /*60c0*/  @!P0 BRA `(.L_x_3305) ;  /* 0x0000000000048947 */ /* 0x00dfea0003800000 */
[----:B------:R-:W-:Y:S01]  /*60d0*/  BPT.TRAP 0x1 ;  /* 0x000000040000795c */ /* 0x000fe20000300000 */
.L_x_3305:
        /* <DEDUP_REMOVED lines=101> */
.L_x_3281:
[----:B------:R-:W-:Y:S05]  /*6730*/  @P0 BRA `(.L_x_3306) ;  /* 0x0000001800d00947 */ /* 0x000fea0003800000 */
[----:B------:R-:W0:Y:S01]  /*6740*/  S2R R0, SR_TID.X ;  /* 0x0000000000007919 */ /* 0x000e220000002100 */
[----:B------:R-:W1:Y:S01]  /*6750*/  LDC R14, c[0x0][0xbe8] ;  /* 0x0002fa00ff0e7b82 */ /* 0x000e620000000800 */
[----:B------:R-:W-:Y:S01]  /*6760*/  R2UR UR13, R16 ;  /* 0x00000000100d72ca */ /* 0x000fe200000e0000 */
[----:B------:R-:W-:Y:S01]  /*6770*/  ULDC.64 UR8, c[0x0][0xbd0] ;  /* 0x0002f40000087ab9 */ /* 0x000fe20000000a00 */
[----:B------:R-:W2:Y:S01]  /*6780*/  S2R R15, SR_CTAID.X ;  /* 0x00000000000f7919 */ /* 0x000ea20000002500 */
[----:B------:R-:W-:Y:S04]  /*6790*/  BSSY B0, `(.L_x_3307) ;  /* 0x000011a000007945 */ /* 0x000fe80003800000 */
[----:B------:R-:W3:Y:S06]  /*67a0*/  S2UR UR12, SR_CTAID.Z ;  /* 0x00000000000c79c3 */ /* 0x000eec0000002700 */
[----:B------:R-:W-:-:S02]  /*67b0*/  USHF.R.S32.HI UR7, URZ, 0x1f, UR13 ;  /* 0x0000001f3f077899 */ /* 0x000fc4000801140d */
[----:B------:R-:W4:Y:S01]  /*67c0*/  LDC.64 R12, c[0x0][0xbd8] ;  /* 0x0002f600ff0c7b82 */ /* 0x000f220000000a00 */
        /* <DEDUP_REMOVED lines=9> */
[----:B---3--:R-:W-:Y:S02]  /*6860*/  USHF.R.S32.HI UR10, URZ, 0x1f, UR12 ;  /* 0x0000001f3f0a7899 */ /* 0x008fe4000801140c */
[----:B------:R-:W1:Y:S02]  /*6870*/  LDC R21, c[0x0][0xc50] ;  /* 0x00031400ff157b82 */ /* 0x000e640000000800 */
[----:B------:R-:W-:-:S04]  /*6880*/  SHF.R.S32.HI R6, RZ, 0x1f, R7 ;  /* 0x0000001fff067819 */ /* 0x000fc80000011407 */
[CC--:B------:R-:W-:Y:S02]  /*6890*/  LEA.HI R0, R6.reuse, R7.reuse, RZ, 0x7 ;  /* 0x0000000706007211 */ /* 0x0c0fe400078f38ff */
[----:B------:R-:W0:Y:S01]  /*68a0*/  @P0 LDC R10, c[0x0][0xbec] ;  /* 0x0002fb00ff0a0b82 */ /* 0x000e220000000800 */
[----:B------:R-:W-:Y:S02]  /*68b0*/  LEA.HI R6, R6, R7, RZ, 0x2 ;  /* 0x0000000706067211 */ /* 0x000fe400078f10ff */
[----:B------:R-:W-:Y:S02]  /*68c0*/  LOP3.LUT R4, R0, 0xffffff80, RZ, 0xc0, !PT ;  /* 0xffffff8000047812 */ /* 0x000fe400078ec0ff */
[----:B------:R-:W-:Y:S02]  /*68d0*/  SHF.R.S32.HI R9, RZ, 0x7, R0 ;  /* 0x00000007ff097819 */ /* 0x000fe40000011400 */
[----:B------:R-:W-:Y:S01]  /*68e0*/  LOP3.LUT R6, R6, 0xfffffffc, RZ, 0xc0, !PT ;  /* 0xfffffffc06067812 */ /* 0x000fe200078ec0ff */
[C---:B------:R-:W-:Y:S01]  /*68f0*/  IMAD.IADD R20, R7.reuse, 0x1, -R4 ;  /* 0x0000000107147824 */ /* 0x040fe200078e0a04 */
[----:B------:R-:W-:Y:S01]  /*6900*/  LEA.HI R0, R0, R9, RZ, 0x1 ;  /* 0x0000000900007211 */ /* 0x000fe200078f08ff */
[----:B------:R-:W3:Y:S01]  /*6910*/  LDC.64 R18, c[0x0][0xb40] ;  /* 0x0002d000ff127b82 */ /* 0x000ee20000000a00 */
[----:B------:R-:W-:-:S02]  /*6920*/  IADD3 R6, R7, -R6, RZ ;  /* 0x8000000607067210 */ /* 0x000fc40007ffe0ff */
[----:B------:R-:W-:Y:S02]  /*6930*/  SHF.R.S32.HI R11, RZ, 0x1f, R20 ;  /* 0x0000001fff0b7819 */ /* 0x000fe40000011414 */
[----:B------:R-:W-:Y:S02]  /*6940*/  LOP3.LUT R0, R0, 0x3fffffe, RZ, 0xc0, !PT ;  /* 0x03fffffe00007812 */ /* 0x000fe400078ec0ff */
[----:B------:R-:W-:Y:S01]  /*6950*/  LEA.HI R22, R11, R20, RZ, 0x2 ;  /* 0x000000140b167211 */ /* 0x000fe200078f10ff */
[----:B------:R-:W5:Y:S01]  /*6960*/  @P0 LDC R120, c[0x0][0xbec] ;  /* 0x0002fb00ff780b82 */ /* 0x000f620000000800 */
[----:B------:R-:W-:Y:S01]  /*6970*/  LEA.HI R7, R6, R6, RZ, 0x1 ;  /* 0x0000000606077211 */ /* 0x000fe200078f08ff */
[----:B------:R-:W-:Y:S01]  /*6980*/  IMAD.IADD R0, R9, 0x1, -R0 ;  /* 0x0000000109007824 */ /* 0x000fe200078e0a00 */
[--C-:B------:R-:W-:Y:S02]  /*6990*/  SHF.R.S32.HI R3, RZ, 0x2, R22.reuse ;  /* 0x00000002ff037819 */ /* 0x100fe40000011416 */
[----:B------:R-:W-:-:S02]  /*69a0*/  SHF.R.S32.HI R4, RZ, 0x1f, R22 ;  /* 0x0000001fff047819 */ /* 0x000fc40000011416 */
[----:B------:R-:W-:Y:S01]  /*69b0*/  LOP3.LUT R7, R7, 0x1ffffffe, RZ, 0xc0, !PT ;  /* 0x1ffffffe07077812 */ /* 0x000fe200078ec0ff */
[----:B------:R-:W5:Y:S01]  /*69c0*/  @P0 LDC R17, c[0x0][0xbf0] ;  /* 0x0002fc00ff110b82 */ /* 0x000f620000000800 */
[----:B------:R-:W-:Y:S02]  /*69d0*/  LEA.HI R4, R4, R3, RZ, 0x3 ;  /* 0x0000000304047211 */ /* 0x000fe400078f18ff */
[----:B------:R-:W-:Y:S01]  /*69e0*/  IADD3 R9, R6, -R7, RZ ;  /* 0x8000000706097210 */ /* 0x000fe20007ffe0ff */
[----:B------:R-:W-:Y:S01]  /*69f0*/  IMAD.U32 R6, RZ, RZ, UR4 ;  /* 0x00000004ff067e24 */ /* 0x000fe2000f8e00ff */
[----:B------:R-:W-:Y:S02]  /*6a00*/  LOP3.LUT R4, R4, 0xfffffff8, RZ, 0xc0, !PT ;  /* 0xfffffff804047812 */ /* 0x000fe400078ec0ff */
[----:B------:R-:W-:Y:S01]  /*6a10*/  MOV R7, UR5 ;  /* 0x0000000500077c02 */ /* 0x000fe20008000f00 */
[----:B------:R-:W5:Y:S01]  /*6a20*/  @P0 LDC R23, c[0x0][0xbf0] ;  /* 0x0002fc00ff170b82 */ /* 0x000f620000000800 */
[----:B------:R-:W-:Y:S01]  /*6a30*/  IMAD.U32 R7, RZ, RZ, UR6 ;  /* 0x00000006ff077e24 */ /* 0x000fe2000f8e00ff */
[----:B------:R-:W-:Y:S01]  /*6a40*/  UIMAD.WIDE.U32 UR4, UR13, UR8, URZ ;  /* 0x000000080d0472a5 */ /* 0x000fe2000f8e003f */
[----:B------:R-:W-:Y:S01]  /*6a50*/  IMAD.IADD R4, R3, 0x1, -R4 ;  /* 0x0000000103047824 */ /* 0x000fe200078e0a04 */
[----:B------:R-:W-:Y:S01]  /*6a60*/  LEA.HI R3, R11, R20, RZ, 0x5 ;  /* 0x000000140b037211 */ /* 0x000fe200078f28ff */
[----:B------:R-:W-:Y:S01]  /*6a70*/  UIMAD UR6, UR13, UR9, UR7 ;  /* 0x000000090d0672a4 */ /* 0x000fe2000f8e0207 */
[----:B----4-:R-:W-:-:S02]  /*6a80*/  IMAD.WIDE.U32 R6, R12, UR12, R6 ;  /* 0x0000000c0c067c25 */ /* 0x010fc4000f8e0006 */
[----:B------:R-:W-:Y:S01]  /*6a90*/  SHF.R.S32.HI R3, RZ, 0x5, R3 ;  /* 0x00000005ff037819 */ /* 0x000fe20000011403 */
[----:B------:R-:W-:Y:S01]  /*6aa0*/  UIADD3 UR6, UR5, UR6, URZ ;  /* 0x0000000605067290 */ /* 0x000fe2000fffe03f */
[----:B------:R-:W-:Y:S01]  /*6ab0*/  IMAD.U32 R8, RZ, RZ, UR4 ;  /* 0x00000004ff087e24 */ /* 0x000fe2000f8e00ff */
[----:B------:R-:W-:Y:S02]  /*6ac0*/  ULDC.64 UR8, c[0x0][0xb28] ;  /* 0x0002ca0000087ab9 */ /* 0x000fe40000000a00 */
[----:B------:R-:W-:Y:S02]  /*6ad0*/  IMAD R3, R3, 0x10, R4 ;  /* 0x0000001003037824 */ /* 0x000fe400078e0204 */
[----:B------:R-:W-:Y:S02]  /*6ae0*/  IMAD R4, R12, UR10, RZ ;  /* 0x0000000a0c047c24 */ /* 0x000fe4000f8e02ff */
[----:B------:R-:W-:Y:S02]  /*6af0*/  IMAD R0, R0, 0x40, R3 ;  /* 0x0000004000007824 */ /* 0x000fe400078e0203 */
[----:B------:R-:W-:-:S02]  /*6b00*/  IMAD R12, RZ, RZ, -UR13 ;  /* 0x8000000dff0c7e24 */ /* 0x000fc4000f8e02ff */
[----:B------:R-:W-:Y:S01]  /*6b10*/  IMAD R13, R13, UR12, R4 ;  /* 0x0000000c0d0d7c24 */ /* 0x000fe2000f8e0204 */
[----:B------:R-:W-:Y:S01]  /*6b20*/  LEA R9, R9, R0, 0x3 ;  /* 0x0000000009097211 */ /* 0x000fe200078e18ff */
[----:B-1----:R-:W-:Y:S02]  /*6b30*/  IMAD R21, R21, R12, UR11 ;  /* 0x0000000b15157e24 */ /* 0x002fe4000f8e020c */
[----:B------:R-:W-:Y:S02]  /*6b40*/  IMAD.IADD R7, R7, 0x1, R13 ;  /* 0x0000000107077824 */ /* 0x000fe400078e020d */
[----:B--2---:R-:W-:Y:S01]  /*6b50*/  IMAD R3, R15, 0x80, R9 ;  /* 0x000000800f037824 */ /* 0x004fe200078e0209 */
[----:B------:R-:W-:Y:S01]  /*6b60*/  MOV R9, UR5 ;  /* 0x0000000500097c02 */ /* 0x000fe20008000f00 */
[----:B------:R-:W-:Y:S01]  /*6b70*/  IMAD.U32 R9, RZ, RZ, UR6 ;  /* 0x00000006ff097e24 */ /* 0x000fe2000f8e00ff */
[----:B------:R-:W-:Y:S01]  /*6b80*/  SHF.R.S32.HI R12, RZ, 0x1f, R21 ;  /* 0x0000001fff0c7819 */ /* 0x000fe20000011415 */
[C---:B0-----:R-:W-:Y:S01]  /*6b90*/  @P0 IMAD.HI.U32 R4, R3.reuse, R10, RZ ;  /* 0x0000000a03040227 */ /* 0x041fe200078e00ff */
[----:B------:R-:W-:Y:S01]  /*6ba0*/  MOV R11, R3 ;  /* 0x00000003000b7202 */ /* 0x000fe20000000f00 */
[----:B------:R-:W-:Y:S01]  /*6bb0*/  ULDC.64 UR4, c[0x0][0xbe0] ;  /* 0x0002f80000047ab9 */ /* 0x000fe20000000a00 */
[----:B------:R-:W-:Y:S01]  /*6bc0*/  ULDC.64 UR6, c[0x0][0xb48] ;  /* 0x0002d20000067ab9 */ /* 0x000fe20000000a00 */
[----:B---3--:R-:W-:Y:S01]  /*6bd0*/  IMAD R10, R18, UR10, RZ ;  /* 0x0000000a120a7c24 */ /* 0x008fe2000f8e02ff */
[----:B-----5:R-:W-:Y:S01]  /*6be0*/  @P0 SHF.R.U32.HI R11, RZ, R17, R4 ;  /* 0x00000011ff0b0219 */ /* 0x020fe20000011604 */
[----:B------:R-:W-:-:S04]  /*6bf0*/  @P0 IMAD.HI.U32 R120, R3, R120, RZ ;  /* 0x0000007803780227 */ /* 0x000fc800078e00ff */
[----:B------:R-:W-:Y:S02]  /*6c00*/  IMAD R17, R19, UR12, R10 ;  /* 0x0000000c13117c24 */ /* 0x000fe4000f8e020a */
[----:B------:R-:W-:-:S04]  /*6c10*/  IMAD.WIDE.U32 R8, R18, UR12, R8 ;  /* 0x0000000c12087c25 */ /* 0x000fc8000f8e0008 */
[----:B------:R-:W-:Y:S01]  /*6c20*/  IMAD.MOV.U32 R13, RZ, RZ, R3 ;  /* 0x000000ffff0d7224 */ /* 0x000fe200078e0003 */
[----:B------:R-:W-:Y:S01]  /*6c30*/  @P0 SHF.R.U32.HI R13, RZ, R23, R120 ;  /* 0x00000017ff0d0219 */ /* 0x000fe20000011678 */
[----:B------:R-:W-:Y:S01]  /*6c40*/  IMAD R4, R12, UR4, RZ ;  /* 0x000000040c047c24 */ /* 0x000fe2000f8e02ff */
[----:B------:R-:W-:Y:S01]  /*6c50*/  IADD3 R9, R9, R17, RZ ;  /* 0x0000001109097210 */ /* 0x000fe20007ffe0ff */
[----:B------:R-:W-:Y:S01]  /*6c60*/  IMAD.WIDE.U32 R6, R21, UR4, R6 ;  /* 0x0000000415067c25 */ /* 0x000fe2000f8e0006 */
[----:B------:R-:W-:-:S03]  /*6c70*/  SHF.R.S32.HI R17, RZ, 0x1f, R11 ;  /* 0x0000001fff117819 */ /* 0x000fc6000001140b */
[----:B------:R-:W-:Y:S01]  /*6c80*/  IMAD R12, R12, UR6, RZ ;  /* 0x000000060c0c7c24 */ /* 0x000fe2000f8e02ff */
[----:B------:R-:W-:Y:S01]  /*6c90*/  BAR.SYNC.DEFER_BLOCKING 0x1, 0x100 ;  /* 0x0044000000007b1d */ /* 0x000fe20000010000 */
[----:B------:R-:W-:Y:S01]  /*6ca0*/  IMAD R10, R21, UR5, R4 ;  /* 0x00000005150a7c24 */ /* 0x000fe2000f8e0204 */
[----:B------:R-:W-:Y:S01]  /*6cb0*/  IADD3 R6, P0, R11, R6, RZ ;  /* 0x000000060b067210 */ /* 0x000fe20007f1e0ff */
[----:B------:R-:W-:Y:S01]  /*6cc0*/  IMAD.MOV R11, RZ, RZ, -R11 ;  /* 0x000000ffff0b7224 */ /* 0x000fe200078e0a0b */
[----:B------:R-:W-:Y:S01]  /*6cd0*/  SHF.R.S32.HI R4, RZ, 0x1f, R13 ;  /* 0x0000001fff047819 */ /* 0x000fe2000001140d */
[C---:B------:R-:W-:Y:S01]  /*6ce0*/  IMAD R19, R21.reuse, UR7, R12 ;  /* 0x0000000715137c24 */ /* 0x040fe2000f8e020c */
[----:B------:R-:W-:Y:S01]  /*6cf0*/  ULDC.64 UR4, c[0x0][0xb30] ;  /* 0x0002cc0000047ab9 */ /* 0x000fe20000000a00 */
[----:B------:R-:W-:Y:S01]  /*6d00*/  IMAD.WIDE.U32 R8, R21, UR6, R8 ;  /* 0x0000000615087c25 */ /* 0x000fe2000f8e0008 */
[----:B------:R-:W-:Y:S01]  /*6d10*/  IADD3.X R7, R17, R7, R10, P0, !PT ;  /* 0x0000000711077210 */ /* 0x000fe200007fe40a */
[----:B------:R-:W-:-:S02]  /*6d20*/  ULDC.64 UR6, c[0x0][0xbc8] ;  /* 0x0002f20000067ab9 */ /* 0x000fc40000000a00 */
[----:B------:R-:W-:Y:S01]  /*6d30*/  IMAD.MOV R12, RZ, RZ, -R13 ;  /* 0x000000ffff0c7224 */ /* 0x000fe200078e0a0d */
[----:B------:R-:W-:Y:S01]  /*6d40*/  IADD3 R9, R9, R19, RZ ;  /* 0x0000001309097210 */ /* 0x000fe20007ffe0ff */
[----:B------:R-:W-:Y:S02]  /*6d50*/  IMAD R4, R4, UR4, RZ ;  /* 0x0000000404047c24 */ /* 0x000fe4000f8e02ff */
        /* <DEDUP_REMOVED lines=20> */
[----:B------:R-:W-:Y:S01]  /*6ea0*/  IADD3 R7, R9, R17, RZ ;  /* 0x0000001109077210 */ /* 0x000fe20007ffe0ff */
[----:B------:R-:W-:Y:S01]  /*6eb0*/  SHFL.IDX PT, R10, R18, RZ, 0x1c1f ;  /* 0x001c1fff120a7589 */ /* 0x000fe200000e0000 */
[----:B------:R-:W-:Y:S01]  /*6ec0*/  IMAD R15, R15, 0x80, R0 ;  /* 0x000000800f0f7824 */ /* 0x000fe200078e0200 */
[----:B------:R-:W-:Y:S01]  /*6ed0*/  LEA R3, P1, R8, UR8, 0x2 ;  /* 0x0000000808037c11 */ /* 0x000fe2000f8210ff */
[----:B0-----:R-:W-:Y:S01]  /*6ee0*/  ULEA UR4, UR5, UR4, 0x18 ;  /* 0x0000000405047291 */ /* 0x001fe2000f8ec03f */
[----:B------:R-:W-:Y:S01]  /*6ef0*/  LEA.HI.X R17, R6, UR7, R11, 0x2, P0 ;  /* 0x0000000706117c11 */ /* 0x000fe200080f140b */
[----:B------:R-:W-:Y:S01]  /*6f00*/  SHFL.IDX PT, R12, R18, 0x1, 0x1c1f ;  /* 0x003c1f00120c7f89 */ /* 0x000fe200000e0000 */
[----:B------:R-:W-:Y:S01]  /*6f10*/  IMAD R4, R14, UR6, RZ ;  /* 0x000000060e047c24 */ /* 0x000fe2000f8e02ff */
[----:B------:R-:W-:Y:S01]  /*6f20*/  LOP3.LUT P0, RZ, R20, 0x3, RZ, 0xc0, !PT ;  /* 0x0000000314ff7812 */ /* 0x000fe2000780c0ff */
[C---:B------:R-:W-:Y:S01]  /*6f30*/  VIADD R9, R15.reuse, 0x8 ;  /* 0x000000080f097836 */ /* 0x040fe20000000000 */
[----:B------:R-:W0:Y:S01]  /*6f40*/  SHFL.IDX PT, R11, R17, RZ, 0x1c1f ;  /* 0x001c1fff110b7589 */ /* 0x000e2200000e0000 */
[----:B------:R-:W-:Y:S01]  /*6f50*/  LEA.HI.X R8, R8, UR9, R7, 0x2, P1 ;  /* 0x0000000908087c11 */ /* 0x000fe200088f1407 */
[----:B------:R-:W-:Y:S01]  /*6f60*/  UIADD3 UR4, UR4, 0x30820, URZ ;  /* 0x0003082004047890 */ /* 0x000fe2000fffe03f */
[-C--:B------:R-:W-:Y:S01]  /*6f70*/  ISETP.GE.OR P1, PT, R15, R4.reuse, P0 ;  /* 0x000000040f00720c */ /* 0x080fe20000726670 */
[----:B------:R1:W2:Y:S01]  /*6f80*/  SHFL.IDX PT, R13, R17, 0x1, 0x1c1f ;  /* 0x003c1f00110d7f89 */ /* 0x0002a200000e0000 */
[-C--:B------:R-:W-:Y:S01]  /*6f90*/  ISETP.GE.OR P0, PT, R9, R4.reuse, P0 ;  /* 0x000000040900720c */ /* 0x080fe20000706670 */
[----:B------:R-:W-:Y:S01]  /*6fa0*/  UPRMT UR4, URZ, 0x654, UR4 ;  /* 0x000006543f047896 */ /* 0x000fe20008000004 */
[----:B------:R-:W-:Y:S01]  /*6fb0*/  ISETP.GE.AND P2, PT, R15, R4, PT ;  /* 0x000000040f00720c */ /* 0x000fe20003f46270 */
[----:B------:R3:W4:Y:S01]  /*6fc0*/  SHFL.IDX PT, R6, R3, RZ, 0x1c1f ;  /* 0x001c1fff03067589 */ /* 0x00072200000e0000 */
[----:B-1----:R-:W-:-:S03]  /*6fd0*/  LOP3.LUT R17, R22, 0x7ffffffc, RZ, 0xc0, !PT ;  /* 0x7ffffffc16117812 */ /* 0x002fc600078ec0ff */
[----:B------:R3:W1:Y:S03]  /*6fe0*/  SHFL.IDX PT, R7, R8, RZ, 0x1c1f ;  /* 0x001c1fff08077589 */ /* 0x00066600000e0000 */
[----:B------:R-:W-:Y:S01]  /*6ff0*/  SYNCS.ARRIVE.TRANS64.RED.A1T0 RZ, [UR4], RZ ;  /* 0x000000ffffff79a7 */ /* 0x000fe20008100404 */
[----:B------:R-:W-:-:S05]  /*7000*/  IADD3 R0, R20, -R17, RZ ;  /* 0x8000001114007210 */ /* 0x000fca0007ffe0ff */
[----:B------:R-:W-:Y:S01]  /*7010*/  IMAD.SHL.U32 R0, R0, 0x2, RZ ;  /* 0x0000000200007824 */ /* 0x000fe200078e00ff */
[----:B0-----:R3:W-:Y:S04]  /*7020*/  @!P1 ST.E desc[UR36][R10.64], R5 ;  /* 0x000000050a009985 */ /* 0x0017e8000c101924 */
[----:B--2---:R3:W-:Y:S01]  /*7030*/  @!P0 ST.E desc[UR36][R12.64], R2 ;  /* 0x000000020c008985 */ /* 0x0047e2000c101924 */
[----:B------:R-:W-:Y:S05]  /*7040*/  @P2 BRA `(.L_x_3308) ;  /* 0x0000000800382947 */ /* 0x000fea0003800000 */
[C---:B---3--:R-:W-:Y:S01]  /*7050*/  VIADD R2, R0.reuse, 0x8 ;  /* 0x0000000800027836 */ /* 0x048fe20000000000 */
[C---:B------:R-:W-:Y:S01]  /*7060*/  IADD3 R5, R0.reuse, 0x10, RZ ;  /* 0x0000001000057810 */ /* 0x040fe20007ffe0ff */
[----:B------:R-:W-:Y:S01]  /*7070*/  ULDC UR4, c[0x0][0xac8] ;  /* 0x0002b20000047ab9 */ /* 0x000fe20000000800 */
[C---:B------:R-:W-:Y:S01]  /*7080*/  VIADD R17, R0.reuse, 0x18 ;  /* 0x0000001800117836 */ /* 0x040fe20000000000 */
[C---:B------:R-:W-:Y:S01]  /*7090*/  ISETP.GE.AND P0, PT, R0.reuse, UR4, PT ;  /* 0x0000000400007c0c */ /* 0x040fe2000bf06270 */
[C---:B------:R-:W-:Y:S01]  /*70a0*/  VIADD R18, R0.reuse, 0x20 ;  /* 0x0000002000127836 */ /* 0x040fe20000000000 */
[----:B------:R-:W-:Y:S01]  /*70b0*/  ISETP.GE.AND P2, PT, R5, UR4, PT ;  /* 0x0000000405007c0c */ /* 0x000fe2000bf46270 */
[----:B------:R-:W-:Y:S01]  /*70c0*/  VIADD R19, R0, 0x38 ;  /* 0x0000003800137836 */ /* 0x000fe20000000000 */
[----:B------:R-:W-:Y:S01]  /*70d0*/  ISETP.GE.AND P1, PT, R2, UR4, PT ;  /* 0x0000000402007c0c */ /* 0x000fe2000bf26270 */
[C---:B------:R-:W-:Y:S01]  /*70e0*/  VIADD R21, R0.reuse, 0x48 ;  /* 0x0000004800157836 */ /* 0x040fe20000000000 */
[----:B------:R-:W-:Y:S01]  /*70f0*/  ISETP.GE.AND P5, PT, R17, UR4, PT ;  /* 0x0000000411007c0c */ /* 0x000fe2000bfa6270 */
[----:B------:R-:W-:Y:S01]  /*7100*/  VIADD R22, R0, 0x50 ;  /* 0x0000005000167836 */ /* 0x000fe20000000000 */
[----:B------:R-:W-:-:S02]  /*7110*/  ISETP.GE.AND P6, PT, R18, UR4, PT ;  /* 0x0000000412007c0c */ /* 0x000fc4000bfc6270 */
[C---:B------:R-:W-:Y:S02]  /*7120*/  IADD3 R20, R0.reuse, 0x40, RZ ;  /* 0x0000004000147810 */ /* 0x040fe40007ffe0ff */
[----:B------:R-:W-:Y:S01]  /*7130*/  ISETP.GE.AND P3, PT, R19, UR4, PT ;  /* 0x0000000413007c0c */ /* 0x000fe2000bf66270 */
[C---:B-1--4-:R-:W-:Y:S01]  /*7140*/  @!P0 IMAD.WIDE R10, R0.reuse, 0x4, R6 ;  /* 0x00000004000a8825 */ /* 0x052fe200078e0206 */
[----:B------:R-:W-:Y:S02]  /*7150*/  IADD3 R23, R0, 0x58, RZ ;  /* 0x0000005800177810 */ /* 0x000fe40007ffe0ff */
[----:B------:R-:W-:Y:S02]  /*7160*/  @!P2 LEA.HI R5, R5, R5, RZ, 0x1 ;  /* 0x000000050505a211 */ /* 0x000fe400078f08ff */
[----:B------:R-:W-:Y:S01]  /*7170*/  @!P1 LEA.HI R2, R2, R2, RZ, 0x1 ;  /* 0x0000000202029211 */ /* 0x000fe200078f08ff */
[----:B------:R0:W-:Y:S01]  /*7180*/  @!P0 ST.E.64 desc[UR36][R10.64], R24 ;  /* 0x000000180a008985 */ /* 0x0001e2000c101b24 */
[----:B------:R-:W-:-:S02]  /*7190*/  @!P2 LOP3.LUT R5, R5, 0xfffffffe, RZ, 0xc0, !PT ;  /* 0xfffffffe0505a812 */ /* 0x000fc400078ec0ff */
[----:B------:R-:W-:Y:S02]  /*71a0*/  @!P1 LOP3.LUT R13, R2, 0xfffffffe, RZ, 0xc0, !PT ;  /* 0xfffffffe020d9812 */ /* 0x000fe400078ec0ff */
[----:B------:R-:W-:Y:S01]  /*71b0*/  IADD3 R2, R0, 0x28, RZ ;  /* 0x0000002800027810 */ /* 0x000fe20007ffe0ff */
[--C-:B------:R-:W-:Y:S01]  /*71c0*/  @!P2 IMAD.WIDE R14, R5, 0x4, R6.reuse ;  /* 0x00000004050ea825 */ /* 0x100fe200078e0206 */
[----:B------:R-:W-:Y:S02]  /*71d0*/  @!P5 LEA.HI R17, R17, R17, RZ, 0x1 ;  /* 0x000000111111d211 */ /* 0x000fe400078f08ff */
[----:B------:R-:W-:Y:S01]  /*71e0*/  ISETP.GE.AND P0, PT, R2, UR4, PT ;  /* 0x0000000402007c0c */ /* 0x000fe2000bf06270 */
[--C-:B------:R-:W-:Y:S01]  /*71f0*/  @!P1 IMAD.WIDE R12, R13, 0x4, R6.reuse ;  /* 0x000000040d0c9825 */ /* 0x100fe200078e0206 */
[----:B------:R-:W-:Y:S02]  /*7200*/  @!P6 LEA.HI R18, R18, R18, RZ, 0x1 ;  /* 0x000000121212e211 */ /* 0x000fe400078f08ff */
[----:B------:R-:W-:Y:S01]  /*7210*/  @!P3 LEA.HI R19, R19, R19, RZ, 0x1 ;  /* 0x000000131313b211 */ /* 0x000fe200078f08ff */
[C---:B------:R-:W-:Y:S01]  /*7220*/  VIADD R5, R0.reuse, 0x30 ;  /* 0x0000003000057836 */ /* 0x040fe20000000000 */
[----:B------:R1:W-:Y:S01]  /*7230*/  @!P1 ST.E.64 desc[UR36][R12.64], R28 ;  /* 0x0000001c0c009985 */ /* 0x0003e2000c101b24 */
[----:B------:R-:W-:Y:S01]  /*7240*/  ISETP.GE.AND P1, PT, R21, UR4, PT ;  /* 0x0000000415007c0c */ /* 0x000fe2000bf26270 */
[C---:B0-----:R-:W-:Y:S01]  /*7250*/  VIADD R24, R0.reuse, 0x78 ;  /* 0x0000007800187836 */ /* 0x041fe20000000000 */
[----:B------:R-:W-:Y:S01]  /*7260*/  @!P5 LOP3.LUT R11, R17, 0xfffffffe, RZ, 0xc0, !PT ;  /* 0xfffffffe110bd812 */ /* 0x000fe200078ec0ff */
[----:B------:R0:W-:Y:S01]  /*7270*/  @!P2 ST.E.64 desc[UR36][R14.64], R32 ;  /* 0x000000200e00a985 */ /* 0x0001e2000c101b24 */
[----:B------:R-:W-:Y:S01]  /*7280*/  ISETP.GE.AND P4, PT, R5, UR4, PT ;  /* 0x0000000405007c0c */ /* 0x000fe2000bf86270 */
[----:B------:R-:W-:Y:S01]  /*7290*/  VIADD R25, R0, 0x80 ;  /* 0x0000008000197836 */ /* 0x000fe20000000000 */
[----:B------:R-:W-:Y:S01]  /*72a0*/  ISETP.GE.AND P2, PT, R20, UR4, PT ;  /* 0x0000000414007c0c */ /* 0x000fe2000bf46270 */
[----:B------:R-:W-:Y:S01]  /*72b0*/  @!P5 IMAD.WIDE R10, R11, 0x4, R6 ;  /* 0x000000040b0ad825 */ /* 0x000fe200078e0206 */
[----:B------:R-:W-:-:S02]  /*72c0*/  @!P0 LEA.HI R2, R2, R2, RZ, 0x1 ;  /* 0x0000000202028211 */ /* 0x000fc400078f08ff */
[----:B------:R-:W-:Y:S02]  /*72d0*/  @!P3 LOP3.LUT R19, R19, 0xfffffffe, RZ, 0xc0, !PT ;  /* 0xfffffffe1313b812 */ /* 0x000fe400078ec0ff */
[----:B------:R2:W-:Y:S01]  /*72e0*/  @!P5 ST.E.64 desc[UR36][R10.64], R36 ;  /* 0x000000240a00d985 */ /* 0x0005e2000c101b24 */
[----:B-1----:R-:W-:Y:S02]  /*72f0*/  @!P6 LOP3.LUT R13, R18, 0xfffffffe, RZ, 0xc0, !PT ;  /* 0xfffffffe120de812 */ /* 0x002fe400078ec0ff */
[----:B------:R-:W-:Y:S02]  /*7300*/  @!P1 LEA.HI R21, R21, R21, RZ, 0x1 ;  /* 0x0000001515159211 */ /* 0x000fe400078f08ff */
[----:B0-----:R-:W-:Y:S01]  /*7310*/  @!P4 LEA.HI R14, R5, R5, RZ, 0x1 ;  /* 0x00000005050ec211 */ /* 0x001fe200078f08ff */
[--C-:B------:R-:W-:Y:S01]  /*7320*/  @!P6 IMAD.WIDE R12, R13, 0x4, R6.reuse ;  /* 0x000000040d0ce825 */ /* 0x100fe200078e0206 */
[----:B------:R-:W-:Y:S02]  /*7330*/  @!P2 LEA.HI R20, R20, R20, RZ, 0x1 ;  /* 0x000000141414a211 */ /* 0x000fe400078f08ff */
[----:B------:R-:W-:Y:S01]  /*7340*/  @!P0 LOP3.LUT R5, R2, 0xfffffffe, RZ, 0xc0, !PT ;  /* 0xfffffffe02058812 */ /* 0x000fe200078ec0ff */
[----:B------:R-:W-:Y:S01]  /*7350*/  VIADD R2, R0, 0x60 ;  /* 0x0000006000027836 */ /* 0x000fe20000000000 */
[----:B------:R-:W-:Y:S01]  /*7360*/  @!P4 LOP3.LUT R15, R14, 0xfffffffe, RZ, 0xc0, !PT ;  /* 0xfffffffe0e0fc812 */ /* 0x000fe200078ec0ff */
[----:B------:R0:W-:Y:S01]  /*7370*/  @!P6 ST.E.64 desc[UR36][R12.64], R40 ;  /* 0x000000280c00e985 */ /* 0x0001e2000c101b24 */
[----:B------:R-:W-:Y:S01]  /*7380*/  @!P2 LOP3.LUT R17, R20, 0xfffffffe, RZ, 0xc0, !PT ;  /* 0xfffffffe1411a812 */ /* 0x000fe200078ec0ff */
[----:B--2---:R-:W-:Y:S01]  /*7390*/  @!P0 IMAD.WIDE R10, R5, 0x4, R6 ;  /* 0x00000004050a8825 */ /* 0x004fe200078e0206 */
[----:B------:R-:W-:-:S02]  /*73a0*/  @!P1 LOP3.LUT R21, R21, 0xfffffffe, RZ, 0xc0, !PT ;  /* 0xfffffffe15159812 */ /* 0x000fc400078ec0ff */
[----:B------:R-:W-:Y:S01]  /*73b0*/  ISETP.GE.AND P5, PT, R22, UR4, PT ;  /* 0x0000000416007c0c */ /* 0x000fe2000bfa6270 */
[----:B------:R-:W-:Y:S01]  /*73c0*/  VIADD R5, R0, 0x68 ;  /* 0x0000006800057836 */ /* 0x000fe20000000000 */
[----:B------:R1:W-:Y:S01]  /*73d0*/  @!P0 ST.E.64 desc[UR36][R10.64], R44 ;  /* 0x0000002c0a008985 */ /* 0x0003e2000c101b24 */
[--C-:B------:R-:W-:Y:S01]  /*73e0*/  @!P1 IMAD.WIDE R20, R21, 0x4, R6.reuse ;  /* 0x0000000415149825 */ /* 0x100fe200078e0206 */
[----:B------:R-:W-:Y:S02]  /*73f0*/  ISETP.GE.AND P6, PT, R23, UR4, PT ;  /* 0x0000000417007c0c */ /* 0x000fe4000bfc6270 */
[----:B------:R-:W-:Y:S01]  /*7400*/  ISETP.GE.AND P0, PT, R2, UR4, PT ;  /* 0x0000000402007c0c */ /* 0x000fe2000bf06270 */
[----:B0-----:R-:W-:-:S04]  /*7410*/  @!P4 IMAD.WIDE R12, R15, 0x4, R6 ;  /* 0x000000040f0cc825 */ /* 0x001fc800078e0206 */
[--C-:B------:R-:W-:Y:S01]  /*7420*/  @!P3 IMAD.WIDE R14, R19, 0x4, R6.reuse ;  /* 0x00000004130eb825 */ /* 0x100fe200078e0206 */
[----:B------:R0:W-:Y:S01]  /*7430*/  @!P4 ST.E.64 desc[UR36][R12.64], R48 ;  /* 0x000000300c00c985 */ /* 0x0001e2000c101b24 */
[----:B------:R-:W-:Y:S02]  /*7440*/  ISETP.GE.AND P4, PT, R25, UR4, PT ;  /* 0x0000000419007c0c */ /* 0x000fe4000bf86270 */
[----:B------:R-:W-:Y:S01]  /*7450*/  @!P2 IMAD.WIDE R18, R17, 0x4, R6 ;  /* 0x000000041112a825 */ /* 0x000fe200078e0206 */
[----:B------:R2:W-:Y:S01]  /*7460*/  @!P3 ST.E.64 desc[UR36][R14.64], R52 ;  /* 0x000000340e00b985 */ /* 0x0005e2000c101b24 */
[----:B------:R-:W-:Y:S02]  /*7470*/  IADD3 R17, R0, 0x70, RZ ;  /* 0x0000007000117810 */ /* 0x000fe40007ffe0ff */
[----:B------:R-:W-:Y:S01]  /*7480*/  ISETP.GE.AND P3, PT, R24, UR4, PT ;  /* 0x0000000418007c0c */ /* 0x000fe2000bf66270 */
[----:B------:R3:W-:Y:S01]  /*7490*/  @!P2 ST.E.64 desc[UR36][R18.64], R56 ;  /* 0x000000381200a985 */ /* 0x0007e2000c101b24 */
[----:B------:R-:W-:-:S02]  /*74a0*/  ISETP.GE.AND P2, PT, R17, UR4, PT ;  /* 0x0000000411007c0c */ /* 0x000fc4000bf46270 */
[----:B------:R-:W-:Y:S01]  /*74b0*/  @!P5 LEA.HI R22, R22, R22, RZ, 0x1 ;  /* 0x000000161616d211 */ /* 0x000fe200078f08ff */
[----:B------:R4:W-:Y:S01]  /*74c0*/  @!P1 ST.E.64 desc[UR36][R20.64], R60 ;  /* 0x0000003c14009985 */ /* 0x0009e2000c101b24 */
[----:B------:R-:W-:Y:S02]  /*74d0*/  ISETP.GE.AND P1, PT, R5, UR4, PT ;  /* 0x0000000405007c0c */ /* 0x000fe4000bf26270 */
[----:B------:R-:W-:Y:S02]  /*74e0*/  @!P6 LEA.HI R23, R23, R23, RZ, 0x1 ;  /* 0x000000171717e211 */ /* 0x000fe400078f08ff */
[----:B-1----:R-:W-:Y:S02]  /*74f0*/  @!P5 LOP3.LUT R11, R22, 0xfffffffe, RZ, 0xc0, !PT ;  /* 0xfffffffe160bd812 */ /* 0x002fe400078ec0ff */
[----:B------:R-:W-:Y:S02]  /*7500*/  @!P0 LEA.HI R2, R2, R2, RZ, 0x1 ;  /* 0x0000000202028211 */ /* 0x000fe400078f08ff */
[----:B0-----:R-:W-:Y:S01]  /*7510*/  @!P6 LOP3.LUT R13, R23, 0xfffffffe, RZ, 0xc0, !PT ;  /* 0xfffffffe170de812 */ /* 0x001fe200078ec0ff */
[----:B------:R-:W-:Y:S01]  /*7520*/  @!P5 IMAD.WIDE R10, R11, 0x4, R6 ;  /* 0x000000040b0ad825 */ /* 0x000fe200078e0206 */
[----:B------:R-:W-:-:S02]  /*7530*/  @!P2 LEA.HI R17, R17, R17, RZ, 0x1 ;  /* 0x000000111111a211 */ /* 0x000fc400078f08ff */
[----:B--2---:R-:W-:Y:S01]  /*7540*/  @!P0 LOP3.LUT R15, R2, 0xfffffffe, RZ, 0xc0, !PT ;  /* 0xfffffffe020f8812 */ /* 0x004fe200078ec0ff */
[--C-:B------:R-:W-:Y:S01]  /*7550*/  @!P6 IMAD.WIDE R12, R13, 0x4, R6.reuse ;  /* 0x000000040d0ce825 */ /* 0x100fe200078e0206 */
[----:B------:R-:W-:Y:S01]  /*7560*/  @!P1 LEA.HI R5, R5, R5, RZ, 0x1 ;  /* 0x0000000505059211 */ /* 0x000fe200078f08ff */
[----:B------:R0:W-:Y:S01]  /*7570*/  @!P5 ST.E.64 desc[UR36][R10.64], R64 ;  /* 0x000000400a00d985 */ /* 0x0001e2000c101b24 */
[----:B------:R-:W-:Y:S01]  /*7580*/  @!P3 LEA.HI R24, R24, R24, RZ, 0x1 ;  /* 0x000000181818b211 */ /* 0x000fe200078f08ff */
[----:B------:R-:W-:Y:S01]  /*7590*/  @!P0 IMAD.WIDE R14, R15, 0x4, R6 ;  /* 0x000000040f0e8825 */ /* 0x000fe200078e0206 */
[----:B------:R-:W-:Y:S01]  /*75a0*/  @!P1 LOP3.LUT R5, R5, 0xfffffffe, RZ, 0xc0, !PT ;  /* 0xfffffffe05059812 */ /* 0x000fe200078ec0ff */
[----:B------:R1:W-:Y:S01]  /*75b0*/  @!P6 ST.E.64 desc[UR36][R12.64], R68 ;  /* 0x000000440c00e985 */ /* 0x0003e2000c101b24 */
[----:B------:R-:W-:Y:S02]  /*75c0*/  @!P4 LEA.HI R25, R25, R25, RZ, 0x1 ;  /* 0x000000191919c211 */ /* 0x000fe400078f08ff */
[----:B------:R-:W-:Y:S01]  /*75d0*/  @!P2 LOP3.LUT R17, R17, 0xfffffffe, RZ, 0xc0, !PT ;  /* 0xfffffffe1111a812 */ /* 0x000fe200078ec0ff */
[----:B------:R-:W-:Y:S01]  /*75e0*/  @!P0 ST.E.64 desc[UR36][R14.64], R72 ;  /* 0x000000480e008985 */ /* 0x000fe2000c101b24 */
[----:B---3--:R-:W-:-:S02]  /*75f0*/  @!P3 LOP3.LUT R19, R24, 0xfffffffe, RZ, 0xc0, !PT ;  /* 0xfffffffe1813b812 */ /* 0x008fc400078ec0ff */
[----:B----4-:R-:W-:Y:S02]  /*7600*/  @!P4 LOP3.LUT R21, R25, 0xfffffffe, RZ, 0xc0, !PT ;  /* 0xfffffffe1915c812 */ /* 0x010fe400078ec0ff */
[C---:B------:R-:W-:Y:S01]  /*7610*/  IADD3 R2, R0.reuse, 0x88, RZ ;  /* 0x0000008800027810 */ /* 0x040fe20007ffe0ff */
[--C-:B0-----:R-:W-:Y:S01]  /*7620*/  @!P1 IMAD.WIDE R10, R5, 0x4, R6.reuse ;  /* 0x00000004050a9825 */ /* 0x101fe200078e0206 */
[----:B------:R-:W-:Y:S02]  /*7630*/  IADD3 R22, R0, 0xa0, RZ ;  /* 0x000000a000167810 */ /* 0x000fe40007ffe0ff */
[----:B------:R-:W-:Y:S01]  /*7640*/  ISETP.GE.AND P0, PT, R2, UR4, PT ;  /* 0x0000000402007c0c */ /* 0x000fe2000bf06270 */
[--C-:B-1----:R-:W-:Y:S01]  /*7650*/  @!P2 IMAD.WIDE R12, R17, 0x4, R6.reuse ;  /* 0x00000004110ca825 */ /* 0x102fe200078e0206 */
[----:B------:R0:W-:Y:S03]  /*7660*/  @!P1 ST.E.64 desc[UR36][R10.64], R76 ;  /* 0x0000004c0a009985 */ /* 0x0001e6000c101b24 */
[----:B------:R-:W-:Y:S01]  /*7670*/  VIADD R5, R0, 0x90 ;  /* 0x0000009000057836 */ /* 0x000fe20000000000 */
[----:B------:R1:W-:Y:S01]  /*7680*/  @!P2 ST.E.64 desc[UR36][R12.64], R80 ;  /* 0x000000500c00a985 */ /* 0x0003e2000c101b24 */
[----:B------:R-:W-:-:S03]  /*7690*/  @!P3 IMAD.WIDE R18, R19, 0x4, R6 ;  /* 0x000000041312b825 */ /* 0x000fc600078e0206 */
[----:B------:R-:W-:Y:S01]  /*76a0*/  ISETP.GE.AND P1, PT, R5, UR4, PT ;  /* 0x0000000405007c0c */ /* 0x000fe2000bf26270 */
[----:B------:R-:W-:Y:S01]  /*76b0*/  VIADD R17, R0, 0x98 ;  /* 0x0000009800117836 */ /* 0x000fe20000000000 */
[----:B------:R2:W-:Y:S01]  /*76c0*/  @!P3 ST.E.64 desc[UR36][R18.64], R84 ;  /* 0x000000541200b985 */ /* 0x0005e2000c101b24 */
[----:B------:R-:W-:Y:S01]  /*76d0*/  @!P4 IMAD.WIDE R20, R21, 0x4, R6 ;  /* 0x000000041514c825 */ /* 0x000fe200078e0206 */
[----:B------:R-:W-:Y:S02]  /*76e0*/  ISETP.GE.AND P3, PT, R22, UR4, PT ;  /* 0x0000000416007c0c */ /* 0x000fe4000bf66270 */
[C---:B0-----:R-:W-:Y:S01]  /*76f0*/  IADD3 R11, R0.reuse, 0xb8, RZ ;  /* 0x000000b8000b7810 */ /* 0x041fe20007ffe0ff */
[C---:B------:R-:W-:Y:S01]  /*7700*/  VIADD R14, R0.reuse, 0xa8 ;  /* 0x000000a8000e7836 */ /* 0x040fe20000000000 */
[----:B------:R-:W-:Y:S01]  /*7710*/  ISETP.GE.AND P2, PT, R17, UR4, PT ;  /* 0x0000000411007c0c */ /* 0x000fe2000bf46270 */
[----:B------:R-:W-:Y:S01]  /*7720*/  VIADD R15, R0, 0xb0 ;  /* 0x000000b0000f7836 */ /* 0x000fe20000000000 */
[----:B------:R0:W-:Y:S01]  /*7730*/  @!P4 ST.E.64 desc[UR36][R20.64], R88 ;  /* 0x000000581400c985 */ /* 0x0001e2000c101b24 */
[----:B------:R-:W-:-:S02]  /*7740*/  ISETP.GE.AND P6, PT, R11, UR4, PT ;  /* 0x000000040b007c0c */ /* 0x000fc4000bfc6270 */
[----:B------:R-:W-:Y:S02]  /*7750*/  ISETP.GE.AND P4, PT, R14, UR4, PT ;  /* 0x000000040e007c0c */ /* 0x000fe4000bf86270 */
[----:B------:R-:W-:Y:S02]  /*7760*/  ISETP.GE.AND P5, PT, R15, UR4, PT ;  /* 0x000000040f007c0c */ /* 0x000fe4000bfa6270 */
[----:B------:R-:W-:Y:S02]  /*7770*/  @!P0 LEA.HI R2, R2, R2, RZ, 0x1 ;  /* 0x0000000202028211 */ /* 0x000fe400078f08ff */
[----:B------:R-:W-:Y:S02]  /*7780*/  @!P1 LEA.HI R5, R5, R5, RZ, 0x1 ;  /* 0x0000000505059211 */ /* 0x000fe400078f08ff */
[----:B------:R-:W-:Y:S02]  /*7790*/  @!P2 LEA.HI R17, R17, R17, RZ, 0x1 ;  /* 0x000000111111a211 */ /* 0x000fe400078f08ff */
[----:B------:R-:W-:-:S02]  /*77a0*/  @!P3 LEA.HI R22, R22, R22, RZ, 0x1 ;  /* 0x000000161616b211 */ /* 0x000fc400078f08ff */
[----:B-1----:R-:W-:Y:S02]  /*77b0*/  @!P6 LEA.HI R12, R11, R11, RZ, 0x1 ;  /* 0x0000000b0b0ce211 */ /* 0x002fe400078f08ff */
[----:B------:R-:W-:Y:S02]  /*77c0*/  @!P4 LEA.HI R14, R14, R14, RZ, 0x1 ;  /* 0x0000000e0e0ec211 */ /* 0x000fe400078f08ff */
[----:B------:R-:W-:Y:S02]  /*77d0*/  @!P5 LEA.HI R10, R15, R15, RZ, 0x1 ;  /* 0x0000000f0f0ad211 */ /* 0x000fe400078f08ff */
[----:B------:R-:W-:Y:S02]  /*77e0*/  @!P0 LOP3.LUT R11, R2, 0xfffffffe, RZ, 0xc0, !PT ;  /* 0xfffffffe020b8812 */ /* 0x000fe400078ec0ff */
[----:B------:R-:W-:Y:S02]  /*77f0*/  @!P1 LOP3.LUT R5, R5, 0xfffffffe, RZ, 0xc0, !PT ;  /* 0xfffffffe05059812 */ /* 0x000fe400078ec0ff */
[----:B------:R-:W-:-:S02]  /*7800*/  @!P2 LOP3.LUT R15, R17, 0xfffffffe, RZ, 0xc0, !PT ;  /* 0xfffffffe110fa812 */ /* 0x000fc400078ec0ff */
[----:B--2---:R-:W-:Y:S02]  /*7810*/  @!P3 LOP3.LUT R19, R22, 0xfffffffe, RZ, 0xc0, !PT ;  /* 0xfffffffe1613b812 */ /* 0x004fe400078ec0ff */
        /* <DEDUP_REMOVED lines=17> */
.L_x_3308:
[----:B------:R-:W-:Y:S05]  /*7930*/  BSYNC B0 ;  /* 0x0000000000007941 */ /* 0x000fea0003800000 */
.L_x_3307:
[----:B------:R-:W-:Y:S01]  /*7940*/  ISETP.GE.AND P0, PT, R9, R4, PT ;  /* 0x000000040900720c */ /* 0x000fe20003f06270 */
[----:B01----:R0:W1:Y:S04]  /*7950*/  SHFL.IDX PT, R7, R8, 0x1, 0x1c1f ;  /* 0x003c1f0008077f89 */ /* 0x00306800000e0000 */
[----:B----4-:R0:W4:Y:S08]  /*7960*/  SHFL.IDX PT, R6, R3, 0x1, 0x1c1f ;  /* 0x003c1f0003067f89 */ /* 0x01013000000e0000 */
[----:B0-----:R-:W-:Y:S05]  /*7970*/  @P0 BRA `(.L_x_3279) ;  /* 0x0000004800140947 */ /* 0x001fea0003800000 */
[C---:B---3--:R-:W-:Y:S01]  /*7980*/  VIADD R2, R0.reuse, 0x8 ;  /* 0x0000000800027836 */ /* 0x048fe20000000000 */
[----:B------:R-:W-:Y:S01]  /*7990*/  ULDC UR4, c[0x0][0xac8] ;  /* 0x0002b20000047ab9 */ /* 0x000fe20000000800 */
[C---:B------:R-:W-:Y:S01]  /*79a0*/  VIADD R8, R0.reuse, 0x10 ;  /* 0x0000001000087836 */ /* 0x040fe20000000000 */
[C---:B------:R-:W-:Y:S01]  /*79b0*/  ISETP.GE.AND P2, PT, R0.reuse, UR4, PT ;  /* 0x0000000400007c0c */ /* 0x040fe2000bf46270 */
[----:B------:R-:W-:Y:S01]  /*79c0*/  VIADD R10, R0, 0x20 ;  /* 0x00000020000a7836 */ /* 0x000fe20000000000 */
[----:B------:R-:W-:Y:S01]  /*79d0*/  ISETP.GE.AND P3, PT, R2, UR4, PT ;  /* 0x0000000402007c0c */ /* 0x000fe2000bf66270 */
[C---:B------:R-:W-:Y:S01]  /*79e0*/  VIADD R11, R0.reuse, 0x28 ;  /* 0x00000028000b7836 */ /* 0x040fe20000000000 */
[C---:B------:R-:W-:Y:S01]  /*79f0*/  IADD3 R9, R0.reuse, 0x18, RZ ;  /* 0x0000001800097810 */ /* 0x040fe20007ffe0ff */
[----:B------:R-:W-:Y:S01]  /*7a00*/  VIADD R13, R0, 0x38 ;  /* 0x00000038000d7836 */ /* 0x000fe20000000000 */
[----:B------:R-:W-:Y:S01]  /*7a10*/  ISETP.GE.AND P0, PT, R8, UR4, PT ;  /* 0x0000000408007c0c */ /* 0x000fe2000bf06270 */
[C---:B------:R-:W-:Y:S01]  /*7a20*/  VIADD R14, R0.reuse, 0x40 ;  /* 0x00000040000e7836 */ /* 0x040fe20000000000 */
[----:B------:R-:W-:Y:S01]  /*7a30*/  ISETP.GE.AND P1, PT, R9, UR4, PT ;  /* 0x0000000409007c0c */ /* 0x000fe2000bf26270 */
[C---:B------:R-:W-:Y:S01]  /*7a40*/  VIADD R19, R0.reuse, 0x50 ;  /* 0x0000005000137836 */ /* 0x040fe20000000000 */
[C---:B------:R-:W-:Y:S01]  /*7a50*/  IADD3 R12, R0.reuse, 0x30, RZ ;  /* 0x00000030000c7810 */ /* 0x040fe20007ffe0ff */
[----:B------:R-:W-:Y:S01]  /*7a60*/  VIADD R20, R0, 0x70 ;  /* 0x0000007000147836 */ /* 0x000fe20000000000 */
[----:B------:R-:W-:-:S02]  /*7a70*/  ISETP.GE.AND P5, PT, R13, UR4, PT ;  /* 0x000000040d007c0c */ /* 0x000fc4000bfa6270 */
[----:B------:R-:W-:Y:S02]  /*7a80*/  ISETP.GE.AND P4, PT, R12, UR4, PT ;  /* 0x000000040c007c0c */ /* 0x000fe4000bf86270 */
[----:B------:R-:W-:Y:S02]  /*7a90*/  @!P3 LEA.HI R2, R2, R2, RZ, 0x1 ;  /* 0x000000020202b211 */ /* 0x000fe400078f08ff */
[----:B------:R-:W-:Y:S02]  /*7aa0*/  ISETP.GE.AND P6, PT, R14, UR4, PT ;  /* 0x000000040e007c0c */ /* 0x000fe4000bfc6270 */
[----:B------:R-:W-:Y:S01]  /*7ab0*/  @!P3 LOP3.LUT R5, R2, 0xfffffffe, RZ, 0xc0, !PT ;  /* 0xfffffffe0205b812 */ /* 0x000fe200078ec0ff */
[--C-:B-1--4-:R-:W-:Y:S01]  /*7ac0*/  @!P2 IMAD.WIDE R2, R0, 0x4, R6.reuse ;  /* 0x000000040002a825 */ /* 0x112fe200078e0206 */
[----:B------:R-:W-:Y:S02]  /*7ad0*/  @!P0 LEA.HI R8, R8, R8, RZ, 0x1 ;  /* 0x0000000808088211 */ /* 0x000fe400078f08ff */
[----:B------:R-:W-:Y:S01]  /*7ae0*/  @!P1 LEA.HI R9, R9, R9, RZ, 0x1 ;  /* 0x0000000909099211 */ /* 0x000fe200078f08ff */
[----:B------:R-:W-:Y:S01]  /*7af0*/  @!P3 IMAD.WIDE R4, R5, 0x4, R6 ;  /* 0x000000040504b825 */ /* 0x000fe200078e0206 */
[----:B------:R0:W-:Y:S01]  /*7b00*/  @!P2 ST.E.64 desc[UR36][R2.64], R26 ;  /* 0x0000001a0200a985 */ /* 0x0001e2000c101b24 */
[----:B------:R-:W-:-:S02]  /*7b10*/  ISETP.GE.AND P2, PT, R10, UR4, PT ;  /* 0x000000040a007c0c */ /* 0x000fc4000bf46270 */
[----:B------:R-:W-:Y:S01]  /*7b20*/  @!P4 LEA.HI R12, R12, R12, RZ, 0x1 ;  /* 0x0000000c0c0cc211 */ /* 0x000fe200078f08ff */
[----:B------:R1:W-:Y:S01]  /*7b30*/  @!P3 ST.E.64 desc[UR36][R4.64], R30 ;  /* 0x0000001e0400b985 */ /* 0x0003e2000c101b24 */
[----:B------:R-:W-:Y:S02]  /*7b40*/  ISETP.GE.AND P3, PT, R11, UR4, PT ;  /* 0x000000040b007c0c */ /* 0x000fe4000bf66270 */
[----:B------:R-:W-:Y:S02]  /*7b50*/  @!P6 LEA.HI R14, R14, R14, RZ, 0x1 ;  /* 0x0000000e0e0ee211 */ /* 0x000fe400078f08ff */
[----:B------:R-:W-:Y:S02]  /*7b60*/  IADD3 R18, R0, 0x48, RZ ;  /* 0x0000004800127810 */ /* 0x000fe40007ffe0ff */
[----:B------:R-:W-:Y:S01]  /*7b70*/  @!P6 LOP3.LUT R17, R14, 0xfffffffe, RZ, 0xc0, !PT ;  /* 0xfffffffe0e11e812 */ /* 0x000fe200078ec0ff */
[C---:B------:R-:W-:Y:S01]  /*7b80*/  VIADD R14, R0.reuse, 0x58 ;  /* 0x00000058000e7836 */ /* 0x040fe20000000000 */
[----:B------:R-:W-:-:S02]  /*7b90*/  IADD3 R21, R0, 0x78, RZ ;  /* 0x0000007800157810 */ /* 0x000fc40007ffe0ff */
[----:B0-----:R-:W-:Y:S02]  /*7ba0*/  @!P0 LOP3.LUT R3, R8, 0xfffffffe, RZ, 0xc0, !PT ;  /* 0xfffffffe08038812 */ /* 0x001fe400078ec0ff */
[----:B------:R-:W-:Y:S02]  /*7bb0*/  @!P2 LEA.HI R10, R10, R10, RZ, 0x1 ;  /* 0x0000000a0a0aa211 */ /* 0x000fe400078f08ff */
[----:B-1----:R-:W-:Y:S01]  /*7bc0*/  @!P1 LOP3.LUT R5, R9, 0xfffffffe, RZ, 0xc0, !PT ;  /* 0xfffffffe09059812 */ /* 0x002fe200078ec0ff */
[--C-:B------:R-:W-:Y:S01]  /*7bd0*/  @!P0 IMAD.WIDE R2, R3, 0x4, R6.reuse ;  /* 0x0000000403028825 */ /* 0x100fe200078e0206 */
[----:B------:R-:W-:Y:S02]  /*7be0*/  @!P3 LEA.HI R11, R11, R11, RZ, 0x1 ;  /* 0x0000000b0b0bb211 */ /* 0x000fe400078f08ff */
[----:B------:R-:W-:Y:S01]  /*7bf0*/  @!P5 LEA.HI R8, R13, R13, RZ, 0x1 ;  /* 0x0000000d0d08d211 */ /* 0x000fe200078f08ff */
[----:B------:R-:W-:Y:S01]  /*7c00*/  @!P1 IMAD.WIDE R4, R5, 0x4, R6 ;  /* 0x0000000405049825 */ /* 0x000fe200078e0206 */
[----:B------:R-:W-:Y:S01]  /*7c10*/  @!P2 LOP3.LUT R9, R10, 0xfffffffe, RZ, 0xc0, !PT ;  /* 0xfffffffe0a09a812 */ /* 0x000fe200078ec0ff */
[----:B------:R0:W-:Y:S01]  /*7c20*/  @!P0 ST.E.64 desc[UR36][R2.64], R34 ;  /* 0x0000002202008985 */ /* 0x0001e2000c101b24 */
[----:B------:R-:W-:-:S02]  /*7c30*/  @!P3 LOP3.LUT R11, R11, 0xfffffffe, RZ, 0xc0, !PT ;  /* 0xfffffffe0b0bb812 */ /* 0x000fc400078ec0ff */
[----:B------:R-:W-:Y:S01]  /*7c40*/  @!P4 LOP3.LUT R13, R12, 0xfffffffe, RZ, 0xc0, !PT ;  /* 0xfffffffe0c0dc812 */ /* 0x000fe200078ec0ff */
[----:B------:R1:W-:Y:S01]  /*7c50*/  @!P1 ST.E.64 desc[UR36][R4.64], R38 ;  /* 0x0000002604009985 */ /* 0x0003e2000c101b24 */
[----:B------:R-:W-:Y:S02]  /*7c60*/  @!P5 LOP3.LUT R15, R8, 0xfffffffe, RZ, 0xc0, !PT ;  /* 0xfffffffe080fd812 */ /* 0x000fe400078ec0ff */
[----:B------:R-:W-:Y:S02]  /*7c70*/  ISETP.GE.AND P1, PT, R18, UR4, PT ;  /* 0x0000000412007c0c */ /* 0x000fe4000bf26270 */
[----:B------:R-:W-:Y:S01]  /*7c80*/  ISETP.GE.AND P0, PT, R19, UR4, PT ;  /* 0x0000000413007c0c */ /* 0x000fe2000bf06270 */
[----:B0-----:R-:W-:-:S04]  /*7c90*/  @!P2 IMAD.WIDE R2, R9, 0x4, R6 ;  /* 0x000000040902a825 */ /* 0x001fc800078e0206 */
[--C-:B-1----:R-:W-:Y:S01]  /*7ca0*/  @!P3 IMAD.WIDE R4, R11, 0x4, R6.reuse ;  /* 0x000000040b04b825 */ /* 0x102fe200078e0206 */
[----:B------:R0:W-:Y:S01]  /*7cb0*/  @!P2 ST.E.64 desc[UR36][R2.64], R42 ;  /* 0x0000002a0200a985 */ /* 0x0001e2000c101b24 */
[----:B------:R-:W-:Y:S02]  /*7cc0*/  ISETP.GE.AND P2, PT, R14, UR4, PT ;  /* 0x000000040e007c0c */ /* 0x000fe4000bf46270 */
[--C-:B------:R-:W-:Y:S01]  /*7cd0*/  @!P4 IMAD.WIDE R8, R13, 0x4, R6.reuse ;  /* 0x000000040d08c825 */ /* 0x100fe200078e0206 */
[----:B------:R1:W-:Y:S01]  /*7ce0*/  @!P3 ST.E.64 desc[UR36][R4.64], R46 ;  /* 0x0000002e0400b985 */ /* 0x0003e2000c101b24 */
[----:B------:R-:W-:Y:S02]  /*7cf0*/  ISETP.GE.AND P3, PT, R21, UR4, PT ;  /* 0x0000000415007c0c */ /* 0x000fe4000bf66270 */
[--C-:B------:R-:W-:Y:S01]  /*7d00*/  @!P5 IMAD.WIDE R10, R15, 0x4, R6.reuse ;  /* 0x000000040f0ad825 */ /* 0x100fe200078e0206 */
[----:B------:R-:W-:Y:S01]  /*7d10*/  IADD3 R15, R0, 0x60, RZ ;  /* 0x00000060000f7810 */ /* 0x000fe20007ffe0ff */
[----:B------:R2:W-:Y:S01]  /*7d20*/  @!P4 ST.E.64 desc[UR36][R8.64], R50 ;  /* 0x000000320800c985 */ /* 0x0005e2000c101b24 */
[----:B------:R-:W-:Y:S01]  /*7d30*/  ISETP.GE.AND P4, PT, R20, UR4, PT ;  /* 0x0000000414007c0c */ /* 0x000fe2000bf86270 */
[--C-:B------:R-:W-:Y:S01]  /*7d40*/  @!P6 IMAD.WIDE R12, R17, 0x4, R6.reuse ;  /* 0x00000004110ce825 */ /* 0x100fe200078e0206 */
[----:B------:R-:W-:Y:S01]  /*7d50*/  @!P1 LEA.HI R18, R18, R18, RZ, 0x1 ;  /* 0x0000001212129211 */ /* 0x000fe200078f08ff */
[----:B------:R3:W-:Y:S01]  /*7d60*/  @!P5 ST.E.64 desc[UR36][R10.64], R54 ;  /* 0x000000360a00d985 */ /* 0x0007e2000c101b24 */
[----:B------:R-:W-:Y:S01]  /*7d70*/  @!P0 LEA.HI R19, R19, R19, RZ, 0x1 ;  /* 0x0000001313138211 */ /* 0x000fe200078f08ff */
[----:B------:R-:W-:Y:S01]  /*7d80*/  VIADD R17, R0, 0x68 ;  /* 0x0000006800117836 */ /* 0x000fe20000000000 */
[----:B0-----:R-:W-:Y:S01]  /*7d90*/  @!P1 LOP3.LUT R3, R18, 0xfffffffe, RZ, 0xc0, !PT ;  /* 0xfffffffe12039812 */ /* 0x001fe200078ec0ff */
[----:B------:R0:W-:Y:S01]  /*7da0*/  @!P6 ST.E.64 desc[UR36][R12.64], R58 ;  /* 0x0000003a0c00e985 */ /* 0x0001e2000c101b24 */
[----:B------:R-:W-:Y:S01]  /*7db0*/  ISETP.GE.AND P6, PT, R15, UR4, PT ;  /* 0x000000040f007c0c */ /* 0x000fe2000bfc6270 */
[----:B------:R-:W-:Y:S01]  /*7dc0*/  VIADD R18, R0, 0x80 ;  /* 0x0000008000127836 */ /* 0x000fe20000000000 */
[----:B------:R-:W-:Y:S01]  /*7dd0*/  ISETP.GE.AND P5, PT, R17, UR4, PT ;  /* 0x0000000411007c0c */ /* 0x000fe2000bfa6270 */
[----:B------:R-:W-:Y:S01]  /*7de0*/  @!P1 IMAD.WIDE R2, R3, 0x4, R6 ;  /* 0x0000000403029825 */ /* 0x000fe200078e0206 */
[----:B-1----:R-:W-:-:S02]  /*7df0*/  @!P0 LOP3.LUT R5, R19, 0xfffffffe, RZ, 0xc0, !PT ;  /* 0xfffffffe13058812 */ /* 0x002fc400078ec0ff */
[----:B------:R-:W-:Y:S01]  /*7e00*/  @!P2 LEA.HI R14, R14, R14, RZ, 0x1 ;  /* 0x0000000e0e0ea211 */ /* 0x000fe200078f08ff */
[----:B------:R-:W-:Y:S01]  /*7e10*/  VIADD R19, R0, 0x88 ;  /* 0x0000008800137836 */ /* 0x000fe20000000000 */
[----:B------:R-:W-:Y:S01]  /*7e20*/  @!P4 LEA.HI R20, R20, R20, RZ, 0x1 ;  /* 0x000000141414c211 */ /* 0x000fe200078f08ff */
[----:B------:R-:W-:Y:S01]  /*7e30*/  @!P0 IMAD.WIDE R4, R5, 0x4, R6 ;  /* 0x0000000405048825 */ /* 0x000fe200078e0206 */
[----:B------:R-:W-:Y:S01]  /*7e40*/  @!P3 LEA.HI R21, R21, R21, RZ, 0x1 ;  /* 0x000000151515b211 */ /* 0x000fe200078f08ff */
[----:B------:R1:W-:Y:S01]  /*7e50*/  @!P1 ST.E.64 desc[UR36][R2.64], R62 ;  /* 0x0000003e02009985 */ /* 0x0003e2000c101b24 */
[----:B--2---:R-:W-:Y:S02]  /*7e60*/  @!P2 LOP3.LUT R9, R14, 0xfffffffe, RZ, 0xc0, !PT ;  /* 0xfffffffe0e09a812 */ /* 0x004fe400078ec0ff */
[----:B------:R-:W-:Y:S01]  /*7e70*/  @!P6 LEA.HI R15, R15, R15, RZ, 0x1 ;  /* 0x0000000f0f0fe211 */ /* 0x000fe200078f08ff */
[----:B------:R2:W-:Y:S01]  /*7e80*/  @!P0 ST.E.64 desc[UR36][R4.64], R66 ;  /* 0x0000004204008985 */ /* 0x0005e2000c101b24 */
[----:B------:R-:W-:-:S02]  /*7e90*/  @!P5 LEA.HI R17, R17, R17, RZ, 0x1 ;  /* 0x000000111111d211 */ /* 0x000fc400078f08ff */
[----:B------:R-:W-:Y:S02]  /*7ea0*/  @!P6 LOP3.LUT R15, R15, 0xfffffffe, RZ, 0xc0, !PT ;  /* 0xfffffffe0f0fe812 */ /* 0x000fe400078ec0ff */
[----:B------:R-:W-:Y:S02]  /*7eb0*/  @!P5 LOP3.LUT R17, R17, 0xfffffffe, RZ, 0xc0, !PT ;  /* 0xfffffffe1111d812 */ /* 0x000fe400078ec0ff */
[----:B---3--:R-:W-:Y:S02]  /*7ec0*/  @!P4 LOP3.LUT R11, R20, 0xfffffffe, RZ, 0xc0, !PT ;  /* 0xfffffffe140bc812 */ /* 0x008fe400078ec0ff */
[----:B0-----:R-:W-:Y:S01]  /*7ed0*/  @!P3 LOP3.LUT R13, R21, 0xfffffffe, RZ, 0xc0, !PT ;  /* 0xfffffffe150db812 */ /* 0x001fe200078ec0ff */
[--C-:B-1----:R-:W-:Y:S01]  /*7ee0*/  @!P2 IMAD.WIDE R2, R9, 0x4, R6.reuse ;  /* 0x000000040902a825 */ /* 0x102fe200078e0206 */
[----:B------:R-:W-:Y:S02]  /*7ef0*/  ISETP.GE.AND P0, PT, R18, UR4, PT ;  /* 0x0000000412007c0c */ /* 0x000fe4000bf06270 */
[----:B------:R-:W-:Y:S01]  /*7f00*/  ISETP.GE.AND P1, PT, R19, UR4, PT ;  /* 0x0000000413007c0c */ /* 0x000fe2000bf26270 */
[----:B--2---:R-:W-:Y:S01]  /*7f10*/  @!P6 IMAD.WIDE R4, R15, 0x4, R6 ;  /* 0x000000040f04e825 */ /* 0x004fe200078e0206 */
[----:B------:R0:W-:Y:S01]  /*7f20*/  @!P2 ST.E.64 desc[UR36][R2.64], R70 ;  /* 0x000000460200a985 */ /* 0x0001e2000c101b24 */
[----:B------:R-:W-:-:S02]  /*7f30*/  IADD3 R14, R0, 0x90, RZ ;  /* 0x00000090000e7810 */ /* 0x000fc40007ffe0ff */
[--C-:B------:R-:W-:Y:S01]  /*7f40*/  @!P5 IMAD.WIDE R8, R17, 0x4, R6.reuse ;  /* 0x000000041108d825 */ /* 0x100fe200078e0206 */
[----:B------:R1:W-:Y:S01]  /*7f50*/  @!P6 ST.E.64 desc[UR36][R4.64], R74 ;  /* 0x0000004a0400e985 */ /* 0x0003e2000c101b24 */
[----:B------:R-:W-:Y:S02]  /*7f60*/  IADD3 R20, R0, 0xa8, RZ ;  /* 0x000000a800147810 */ /* 0x000fe40007ffe0ff */
[--C-:B------:R-:W-:Y:S01]  /*7f70*/  @!P4 IMAD.WIDE R10, R11, 0x4, R6.reuse ;  /* 0x000000040b0ac825 */ /* 0x100fe200078e0206 */
[----:B------:R2:W-:Y:S01]  /*7f80*/  @!P5 ST.E.64 desc[UR36][R8.64], R78 ;  /* 0x0000004e0800d985 */ /* 0x0005e2000c101b24 */
[----:B------:R-:W-:Y:S02]  /*7f90*/  ISETP.GE.AND P2, PT, R14, UR4, PT ;  /* 0x000000040e007c0c */ /* 0x000fe4000bf46270 */
[----:B------:R-:W-:Y:S01]  /*7fa0*/  @!P3 IMAD.WIDE R12, R13, 0x4, R6 ;  /* 0x000000040d0cb825 */ /* 0x000fe200078e0206 */
[----:B------:R3:W-:Y:S01]  /*7fb0*/  @!P4 ST.E.64 desc[UR36][R10.64], R82 ;  /* 0x000000520a00c985 */ /* 0x0007e2000c101b24 */
[----:B------:R-:W-:-:S02]  /*7fc0*/  ISETP.GE.AND P5, PT, R20, UR4, PT ;  /* 0x0000000414007c0c */ /* 0x000fc4000bfa6270 */
[C---:B------:R-:W-:Y:S01]  /*7fd0*/  VIADD R15, R0.reuse, 0x98 ;  /* 0x00000098000f7836 */ /* 0x040fe20000000000 */
[----:B------:R4:W-:Y:S01]  /*7fe0*/  @!P3 ST.E.64 desc[UR36][R12.64], R86 ;  /* 0x000000560c00b985 */ /* 0x0009e2000c101b24 */
[----:B------:R-:W-:Y:S01]  /*7ff0*/  VIADD R17, R0, 0xa0 ;  /* 0x000000a000117836 */ /* 0x000fe20000000000 */
[----:B------:R-:W-:Y:S01]  /*8000*/  @!P0 LEA.HI R18, R18, R18, RZ, 0x1 ;  /* 0x0000001212128211 */ /* 0x000fe200078f08ff */
[C---:B------:R-:W-:Y:S01]  /*8010*/  VIADD R21, R0.reuse, 0xb0 ;  /* 0x000000b000157836 */ /* 0x040fe20000000000 */
[----:B------:R-:W-:Y:S01]  /*8020*/  ISETP.GE.AND P3, PT, R15, UR4, PT ;  /* 0x000000040f007c0c */ /* 0x000fe2000bf66270 */
[----:B------:R-:W-:Y:S01]  /*8030*/  VIADD R0, R0, 0xb8 ;  /* 0x000000b800007836 */ /* 0x000fe20000000000 */
[----:B------:R-:W-:Y:S02]  /*8040*/  ISETP.GE.AND P4, PT, R17, UR4, PT ;  /* 0x0000000411007c0c */ /* 0x000fe4000bf86270 */
[----:B------:R-:W-:Y:S02]  /*8050*/  ISETP.GE.AND P6, PT, R21, UR4, PT ;  /* 0x0000000415007c0c */ /* 0x000fe4000bfc6270 */
[----:B------:R-:W-:-:S02]  /*8060*/  @!P1 LEA.HI R19, R19, R19, RZ, 0x1 ;  /* 0x0000001313139211 */ /* 0x000fc400078f08ff */
        /* <DEDUP_REMOVED lines=12> */
[----:B------:R-:W-:Y:S02]  /*8130*/  @!P3 LOP3.LUT R15, R15, 0xfffffffe, RZ, 0xc0, !PT ;  /* 0xfffffffe0f0fb812 */ /* 0x000fe400078ec0ff */
[----:B------:R-:W-:Y:S02]  /*8140*/  @!P4 LOP3.LUT R17, R17, 0xfffffffe, RZ, 0xc0, !PT ;  /* 0xfffffffe1111c812 */ /* 0x000fe400078ec0ff */
[----:B---3--:R-:W-:Y:S02]  /*8150*/  @!P5 LOP3.LUT R11, R20, 0xfffffffe, RZ, 0xc0, !PT ;  /* 0xfffffffe140bd812 */ /* 0x008fe400078ec0ff */
[----:B----4-:R-:W-:Y:S02]  /*8160*/  @!P6 LOP3.LUT R13, R21, 0xfffffffe, RZ, 0xc0, !PT ;  /* 0xfffffffe150de812 */ /* 0x010fe400078ec0ff */
[----:B------:R-:W-:Y:S01]  /*8170*/  ISETP.GE.AND P0, PT, R0, UR4, PT ;  /* 0x0000000400007c0c */ /* 0x000fe2000bf06270 */
[----:B0-----:R-:W-:-:S04]  /*8180*/  @!P2 IMAD.WIDE R2, R9, 0x4, R6 ;  /* 0x000000040902a825 */ /* 0x001fc800078e0206 */
[--C-:B-1----:R-:W-:Y:S01]  /*8190*/  @!P3 IMAD.WIDE R4, R15, 0x4, R6.reuse ;  /* 0x000000040f04b825 */ /* 0x102fe200078e0206 */
[----:B------:R0:W-:Y:S03]  /*81a0*/  @!P2 ST.E.64 desc[UR36][R2.64], R98 ;  /* 0x000000620200a985 */ /* 0x0001e6000c101b24 */
        /* <DEDUP_REMOVED lines=9> */
[----:B0-----:R-:W-:-:S05]  /*8240*/  LOP3.LUT R3, R0, 0xfffffffe, RZ, 0xc0, !PT ;  /* 0xfffffffe00037812 */ /* 0x001fca00078ec0ff */
[----:B------:R-:W-:-:S05]  /*8250*/  IMAD.WIDE R6, R3, 0x4, R6 ;  /* 0x0000000403067825 */ /* 0x000fca00078e0206 */
[----:B------:R0:W-:Y:S01]  /*8260*/  ST.E.64 desc[UR36][R6.64], R118 ;  /* 0x0000007606007985 */ /* 0x0001e2000c101b24 */
[----:B------:R-:W-:Y:S05]  /*8270*/  BRA `(.L_x_3279) ;  /* 0x0000003c00d47947 */ /* 0x000fea0003800000 */
.L_x_3306:
        /* <DEDUP_REMOVED lines=16> */
[----:B------:R-:W-:-:S05]  /*8380*/  MOV R5, R0 ;  /* 0x0000000000057202 */ /* 0x000fca0000000f00 */
        /* <DEDUP_REMOVED lines=20> */
[----:B---3--:R-:W-:-:S04]  /*84d0*/  @P0 SHF.R.U32.HI R5, RZ, R9, R4 ;  /* 0x00000009ff050219 */ /* 0x008fc80000011604 */
[----:B------:R-:W-:Y:S01]  /*84e0*/  IADD3 R3, R11, R3, RZ ;  /* 0x000000030b037210 */ /* 0x000fe20007ffe0ff */
        /* <DEDUP_REMOVED lines=15> */
[----:B------:R-:W-:-:S03]  /*85e0*/  ULDC.64 UR4, c[0x0][0xba8] ;  /* 0x0002ea0000047ab9 */ /* 0x000fc60000000a00 */
[----:B------:R-:W-:Y:S01]  /*85f0*/  IMAD.IADD R3, R3, 0x1, R5 ;  /* 0x0000000103037824 */ /* 0x000fe200078e0205 */
[----:B------:R-:W-:-:S04]  /*8600*/  LEA R4, P0, R2, UR4, 0x2 ;  /* 0x0000000402047c11 */ /* 0x000fc8000f8010ff */
[----:B------:R-:W-:Y:S01]  /*8610*/  LEA.HI.X R5, R2, UR5, R3, 0x2, P0 ;  /* 0x0000000502057c11 */ /* 0x000fe200080f1403 */
[----:B------:R-:W-:-:S05]  /*8620*/  IMAD.MOV.U32 R3, RZ, RZ, -0x800000 ;  /* 0xff800000ff037424 */ /* 0x000fca00078e00ff */
[----:B------:R0:W-:Y:S01]  /*8630*/  STG.E desc[UR36][R4.64], R3 ;  /* 0x0000000304007986 */ /* 0x0001e2000c101924 */
[----:B------:R-:W-:Y:S05]  /*8640*/  BRA `(.L_x_3279) ;  /* 0x0000003800e07947 */ /* 0x000fea0003800000 */
.L_x_3277:
        /* <DEDUP_REMOVED lines=18> */
.L_x_3309:
[----:B------:R-:W-:Y:S01]  /*8770*/  ULDC UR7, c[0x0][0xc50] ;  /* 0x0003140000077ab9 */ /* 0x000fe20000000800 */
[----:B------:R-:W-:Y:S01]  /*8780*/  UMOV UR41, UR6 ;  /* 0x0000000600297c82 */ /* 0x000fe20008000000 */
[----:B------:R-:W-:-:S11]  /*8790*/  UISETP.NE.AND UP0, UPT, UR7, 0x1, UPT ;  /* 0x000000010700788c */ /* 0x000fd6000bf05270 */
[----:B------:R-:W-:Y:S01]  /*87a0*/  @UP0 ULDC UR4, c[0x0][0xc54] ;  /* 0x0003150000040ab9 */ /* 0x000fe20000000800 */
[----:B------:R-:W-:Y:S01]  /*87b0*/  @UP0 ULDC UR8, c[0x0][0xc58] ;  /* 0x0003160000080ab9 */ /* 0x000fe20000000800 */
[----:B------:R-:W-:-:S04]  /*87c0*/  UIMAD.WIDE.U32 UR4, UR6, UR4, URZ ;  /* 0x00000004060472a5 */ /* 0x000fc8000f8e003f */
[----:B------:R-:W-:-:S12]  /*87d0*/  @UP0 USHF.R.U32.HI UR41, URZ, UR8, UR5 ;  /* 0x000000083f290299 */ /* 0x000fd80008011605 */
.L_x_3310:
[----:B------:R-:W-:Y:S01]  /*87e0*/  ISETP.GE.AND P0, PT, R26, RZ, PT ;  /* 0x000000ff1a00720c */ /* 0x000fe20003f06270 */
[----:B------:R-:W-:Y:S01]  /*87f0*/  UIADD3 UR4, -UR41, URZ, URZ ;  /* 0x0000003f29047290 */ /* 0x000fe2000fffe13f */
[----:B------:R-:W-:Y:S01]  /*8800*/  MOV R28, 0x1 ;  /* 0x00000001001c7802 */ /* 0x000fe20000000f00 */
[----:B------:R-:W-:Y:S02]  /*8810*/  IMAD.MOV.U32 R0, RZ, RZ, RZ ;  /* 0x000000ffff007224 */ /* 0x000fe400078e00ff */
[----:B------:R-:W-:Y:S01]  /*8820*/  UIMAD UR6, UR7, UR4, UR6 ;  /* 0x00000004070672a4 */ /* 0x000fe2000f8e0206 */
[----:B------:R-:W-:-:S07]  /*8830*/  IMAD.MOV.U32 R6, RZ, RZ, 0x1 ;  /* 0x00000001ff067424 */ /* 0x000fce00078e00ff */
[----:B------:R-:W-:Y:S05]  /*8840*/  @!P0 BRA `(.L_x_3311) ;  /* 0x0000003400988947 */ /* 0x000fea0003800000 */
[----:B------:R-:W0:Y:S01]  /*8850*/  LDC.64 R2, c[0x0][0xa28] ;  /* 0x00028a00ff027b82 */ /* 0x000e220000000a00 */
[----:B------:R-:W-:Y:S01]  /*8860*/  ULDC.64 UR4, c[0x0][0x418] ;  /* 0x0001060000047ab9 */ /* 0x000fe20000000a00 */
[----:B------:R-:W-:Y:S01]  /*8870*/  ULDC UR42, c[0x0][0x2f0] ;  /* 0x0000bc00002a7ab9 */ /* 0x000fe20000000800 */
[----:B------:R-:W-:Y:S02]  /*8880*/  MOV R19, RZ ;  /* 0x000000ff00137202 */ /* 0x000fe40000000f00 */
[----:B0-----:R-:W-:-:S04]  /*8890*/  ISETP.NE.U32.AND P0, PT, R2, RZ, PT ;  /* 0x000000ff0200720c */ /* 0x001fc80003f05070 */
[----:B------:R-:W-:Y:S01]  /*88a0*/  ISETP.NE.AND.EX P0, PT, R3, RZ, PT, P0 ;  /* 0x000000ff0300720c */ /* 0x000fe20003f05300 */
[----:B------:R-:W-:-:S03]  /*88b0*/  UISETP.NE.U32.AND UP0, UPT, UR4, URZ, UPT ;  /* 0x0000003f0400728c */ /* 0x000fc6000bf05070 */
[----:B------:R-:W-:-:S09]  /*88c0*/  ULDC UR4, c[0x0][0x424] ;  /* 0x0001090000047ab9 */ /* 0x000fd20000000800 */
[----:B------:R-:W0:Y:S01]  /*88d0*/  @P0 LDC.64 R2, c[0x0][0xa28] ;  /* 0x00028a00ff020b82 */ /* 0x000e220000000a00 */
[----:B------:R-:W-:-:S04]  /*88e0*/  UISETP.NE.AND.EX UP0, UPT, UR5, URZ, UPT, UP0 ;  /* 0x0000003f0500728c */ /* 0x000fc8000bf05300 */
[----:B------:R-:W-:-:S04]  /*88f0*/  USEL UR4, UR4, 0x1, UP0 ;  /* 0x0000000104047887 */ /* 0x000fc80008000000 */
[----:B------:R-:W-:Y:S01]  /*8900*/  UIMAD UR42, UR4, UR42, URZ ;  /* 0x0000002a042a72a4 */ /* 0x000fe2000f8e023f */
[----:B------:R-:W1:Y:S03]  /*8910*/  S2R R22, SR_CTAID.X ;  /* 0x0000000000167919 */ /* 0x000e660000002500 */
[----:B------:R-:W-:Y:S02]  /*8920*/  UISETP.GE.AND UP0, UPT, UR42, 0x1, UPT ;  /* 0x000000012a00788c */ /* 0x000fe4000bf06270 */
[----:B------:R-:W-:Y:S01]  /*8930*/  UIADD3 UR4, UR42, 0x5f, URZ ;  /* 0x0000005f2a047890 */ /* 0x000fe2000fffe03f */
[----:B0-----:R-:W-:-:S05]  /*8940*/  @P0 IMAD.WIDE R2, R26, 0x4, R2 ;  /* 0x000000041a020825 */ /* 0x001fca00078e0202 */
[----:B------:R0:W5:Y:S01]  /*8950*/  @P0 LDG.E R19, desc[UR36][R2.64] ;  /* 0x0000002402130981 */ /* 0x000162000c1e1900 */
[----:B------:R-:W-:Y:S01]  /*8960*/  PLOP3.LUT P0, PT, PT, PT, UP0, 0x80, 0x0 ;  /* 0x000000000000781c */ /* 0x000fe20003f0f008 */
[----:B------:R-:W-:Y:S02]  /*8970*/  UIMAD.WIDE UR4, UR4, 0x2aaaaaab, URZ ;  /* 0x2aaaaaab040478a5 */ /* 0x000fe4000f8e023f */
[----:B------:R-:W-:Y:S02]  /*8980*/  ULOP3.LUT UR46, UR6, 0xffff, URZ, 0xc0, !UPT ;  /* 0x0000ffff062e7892 */ /* 0x000fe4000f8ec03f */
[----:B------:R-:W-:Y:S01]  /*8990*/  USHF.R.U32.HI UR43, URZ, 0x1f, UR5 ;  /* 0x0000001f3f2b7899 */ /* 0x000fe20008011605 */
[----:B------:R-:W-:-:S03]  /*89a0*/  UMOV UR40, URZ ;  /* 0x0000003f00287c82 */ /* 0x000fc60008000000 */
        /* <DEDUP_REMOVED lines=35> */
.L_x_3312:
[----:B------:R-:W-:Y:S02]  /*8be0*/  UIMAD UR47, UR46, UR40, URZ ;  /* 0x000000282e2f72a4 */ /* 0x000fe4000f8e023f */
[----:B------:R-:W-:Y:S02]  /*8bf0*/  MOV R3, UR40 ;  /* 0x0000002800037c02 */ /* 0x000fe40008000f00 */
[----:B------:R-:W-:Y:S02]  /*8c00*/  MOV R6, 0x1 ;  /* 0x0000000100067802 */ /* 0x000fe40000000f00 */
        /* <DEDUP_REMOVED lines=23> */
[----:B------:R-:W-:Y:S01]  /*8d80*/  MOV R11, UR5 ;  /* 0x00000005000b7c02 */ /* 0x000fe20008000f00 */
[----:B------:R-:W-:Y:S01]  /*8d90*/  IMAD.U32 R10, RZ, RZ, UR4 ;  /* 0x00000004ff0a7e24 */ /* 0x000fe2000f8e00ff */
[----:B------:R-:W-:Y:S01]  /*8da0*/  MOV R13, RZ ;  /* 0x000000ff000d7202 */ /* 0x000fe20000000f00 */
[----:B------:R-:W-:-:S02]  /*8db0*/  IMAD.MOV.U32 R8, RZ, RZ, 0x70 ;  /* 0x00000070ff087424 */ /* 0x000fc400078e00ff */
[----:B------:R-:W-:-:S07]  /*8dc0*/  IMAD.MOV.U32 R12, RZ, RZ, 0x1 ;  /* 0x00000001ff0c7424 */ /* 0x000fce00078e00ff */
[----:B------:R-:W-:-:S07]  /*8dd0*/  LEPC R20, `(.L_x_3313) ;  /* 0x000000001014794e */ /* 0x000fce0000000000 */
[----:B0----5:R-:W-:Y:S05]  /*8de0*/  CALL.ABS.NOINC R2 ;  /* 0x0000000002007343 */ /* 0x021fea0003c00000 */
.L_x_3313:
        /* <DEDUP_REMOVED lines=11> */
[----:B------:R-:W-:Y:S01]  /*8ea0*/  MOV R6, UR6 ;  /* 0x0000000600067c02 */ /* 0x000fe20008000f00 */
[----:B------:R-:W-:Y:S01]  /*8eb0*/  IMAD.U32 R7, RZ, RZ, UR7 ;  /* 0x00000007ff077e24 */ /* 0x000fe2000f8e00ff */
[----:B------:R-:W-:Y:S01]  /*8ec0*/  MOV R11, UR5 ;  /* 0x00000005000b7c02 */ /* 0x000fe20008000f00 */
[----:B------:R-:W-:Y:S01]  /*8ed0*/  IMAD.U32 R10, RZ, RZ, UR4 ;  /* 0x00000004ff0a7e24 */ /* 0x000fe2000f8e00ff */
[----:B------:R-:W-:Y:S01]  /*8ee0*/  MOV R13, RZ ;  /* 0x000000ff000d7202 */ /* 0x000fe20000000f00 */
[----:B------:R-:W-:-:S02]  /*8ef0*/  IMAD.MOV.U32 R8, RZ, RZ, 0x70 ;  /* 0x00000070ff087424 */ /* 0x000fc400078e00ff */
[----:B0-----:R-:W-:-:S07]  /*8f00*/  IMAD.MOV.U32 R12, RZ, RZ, 0x1 ;  /* 0x00000001ff0c7424 */ /* 0x001fce00078e00ff */
[----:B------:R-:W-:-:S07]  /*8f10*/  LEPC R20, `(.L_x_3315) ;  /* 0x000000001014794e */ /* 0x000fce0000000000 */
[----:B-1---5:R-:W-:Y:S05]  /*8f20*/  CALL.ABS.NOINC R2 ;  /* 0x0000000002007343 */ /* 0x022fea0003c00000 */
.L_x_3315:
        /* <DEDUP_REMOVED lines=8> */
[----:B------:R-:W-:Y:S01]  /*8fb0*/  MOV R11, UR5 ;  /* 0x00000005000b7c02 */ /* 0x000fe20008000f00 */
[----:B------:R-:W-:Y:S01]  /*8fc0*/  IMAD.U32 R10, RZ, RZ, UR4 ;  /* 0x00000004ff0a7e24 */ /* 0x000fe2000f8e00ff */
[----:B------:R-:W-:Y:S01]  /*8fd0*/  MOV R13, RZ ;  /* 0x000000ff000d7202 */ /* 0x000fe20000000f00 */
[----:B------:R-:W-:-:S02]  /*8fe0*/  IMAD.MOV.U32 R8, RZ, RZ, 0x70 ;  /* 0x00000070ff087424 */ /* 0x000fc400078e00ff */
[----:B0-----:R-:W-:-:S07]  /*8ff0*/  IMAD.MOV.U32 R12, RZ, RZ, 0x1 ;  /* 0x00000001ff0c7424 */ /* 0x001fce00078e00ff */
[----:B------:R-:W-:-:S07]  /*9000*/  LEPC R20, `(.L_x_3314) ;  /* 0x000000001014794e */ /* 0x000fce0000000000 */
[----:B-1----:R-:W-:Y:S05]  /*9010*/  CALL.ABS.NOINC R2 ;  /* 0x0000000002007343 */ /* 0x002fea0003c00000 */
.L_x_3314:
[----:B------:R-:W0:Y:S01]  /*9020*/  LDC.64 R2, c[0x0][0x9f8] ;  /* 0x00027e00ff027b82 */ /* 0x000e220000000a00 */
[----:B------:R-:W-:Y:S01]  /*9030*/  IMAD.SHL.U32 R6, R25, 0x8, RZ ;  /* 0x0000000819067824 */ /* 0x000fe200078e00ff */
[----:B------:R-:W-:Y:S01]  /*9040*/  ULDC UR4, c[0x0][0x2f4] ;  /* 0x0000bd0000047ab9 */ /* 0x000fe20000000800 */
[----:B------:R-:W-:-:S05]  /*9050*/  IMAD.MOV.U32 R36, RZ, RZ, R26 ;  /* 0x000000ffff247224 */ /* 0x000fca00078e001a */
[----:B------:R-:W1:Y:S01]  /*9060*/  LDC R17, c[0x0][0x430] ;  /* 0x00010c00ff117b82 */ /* 0x000e620000000800 */
[----:B0-----:R-:W-:-:S04]  /*9070*/  ISETP.NE.U32.AND P0, PT, R2, RZ, PT ;  /* 0x000000ff0200720c */ /* 0x001fc80003f05070 */
[----:B------:R-:W-:Y:S02]  /*9080*/  ISETP.NE.AND.EX P0, PT, R3, RZ, PT, P0 ;  /* 0x000000ff0300720c */ /* 0x000fe40003f05300 */
[----:B------:R-:W-:-:S11]  /*9090*/  LOP3.LUT R23, R6, 0x38, RZ, 0xc0, !PT ;  /* 0x0000003806177812 */ /* 0x000fd600078ec0ff */
[----:B------:R-:W0:Y:S01]  /*90a0*/  @P0 LDC.64 R2, c[0x0][0x9f8] ;  /* 0x00027e00ff020b82 */ /* 0x000e220000000a00 */
[C---:B------:R-:W-:Y:S02]  /*90b0*/  ISETP.GE.AND P2, PT, R23.reuse, UR4, PT ;  /* 0x0000000417007c0c */ /* 0x040fe4000bf46270 */
[C---:B------:R-:W-:Y:S02]  /*90c0*/  LOP3.LUT R34, R23.reuse, 0x40, RZ, 0xfc, !PT ;  /* 0x0000004017227812 */ /* 0x040fe400078efcff */
[----:B------:R-:W-:Y:S02]  /*90d0*/  LOP3.LUT R16, R16, 0xfffffffb, RZ, 0xc0, !PT ;  /* 0xfffffffb10107812 */ /* 0x000fe400078ec0ff */
[----:B------:R-:W-:Y:S02]  /*90e0*/  LOP3.LUT R33, R23, 0x80, RZ, 0xfc, !PT ;  /* 0x0000008017217812 */ /* 0x000fe400078efcff */
[----:B------:R-:W-:-:S05]  /*90f0*/  ISETP.GE.AND P1, PT, R34, UR4, PT ;  /* 0x0000000422007c0c */ /* 0x000fca000bf26270 */
[----:B------:R-:W-:Y:S01]  /*9100*/  @P2 LOP3.LUT R16, R16, 0x4, RZ, 0xfc, !PT ;  /* 0x0000000410102812 */ /* 0x000fe200078efcff */
[----:B0-----:R-:W-:-:S03]  /*9110*/  @P0 IMAD.WIDE R2, R26, 0x4, R2 ;  /* 0x000000041a020825 */ /* 0x001fc600078e0202 */
[----:B------:R-:W-:Y:S02]  /*9120*/  LOP3.LUT R16, R16, 0xfffffffe, RZ, 0xc0, !PT ;  /* 0xfffffffe10107812 */ /* 0x000fe400078ec0ff */
[----:B------:R0:W5:Y:S01]  /*9130*/  @P0 LDG.E R36, desc[UR36][R2.64] ;  /* 0x0000002402240981 */ /* 0x000162000c1e1900 */
[----:B------:R-:W-:Y:S01]  /*9140*/  ISETP.GE.AND P0, PT, R33, UR4, PT ;  /* 0x0000000421007c0c */ /* 0x000fe2000bf06270 */
[----:B------:R-:W-:Y:S01]  /*9150*/  UMOV UR5, 0xffffffff ;  /* 0xffffffff00057882 */ /* 0x000fe20000000000 */
[----:B------:R-:W-:Y:S02]  /*9160*/  LOP3.LUT R16, R16, 0xfffffffd, RZ, 0xc0, !PT ;  /* 0xfffffffd10107812 */ /* 0x000fe400078ec0ff */
[C---:B------:R-:W-:Y:S02]  /*9170*/  SHF.L.U32 R24, R25.reuse, 0x4, RZ ;  /* 0x0000000419187819 */ /* 0x040fe400000006ff */
[----:B------:R-:W-:Y:S02]  /*9180*/  @P1 LOP3.LUT R16, R16, 0x2, RZ, 0xfc, !PT ;  /* 0x0000000210101812 */ /* 0x000fe400078efcff */
[----:B------:R-:W-:-:S02]  /*9190*/  LOP3.LUT R10, R25, 0x7f, RZ, 0xc0, !PT ;  /* 0x0000007f190a7812 */ /* 0x000fc400078ec0ff */
[----:B------:R-:W-:-:S03]  /*91a0*/  LOP3.LUT R24, R24, 0x70, RZ, 0xc0, !PT ;  /* 0x0000007018187812 */ /* 0x000fc600078ec0ff */
[----:B------:R-:W-:Y:S01]  /*91b0*/  @P0 LOP3.LUT R16, R16, 0x1, RZ, 0xfc, !PT ;  /* 0x0000000110100812 */ /* 0x000fe200078efcff */
[----:B01----:R-:W-:Y:S06]  /*91c0*/  BRA.DIV UR5, `(.L_x_3316) ;  /* 0x0000003205807947 */ /* 0x003fec000b800000 */
.L_x_3358:
[----:B------:R-:W2:Y:S01]  /*91d0*/  LDL R0, [R1+0x4] ;  /* 0x0000040001007983 */ /* 0x000ea20000100800 */
[----:B------:R-:W-:Y:S01]  /*91e0*/  UIADD3 UR4, UR48, -0x1, URZ ;  /* 0xffffffff30047890 */ /* 0x000fe2000fffe03f */
[----:B------:R-:W-:Y:S02]  /*91f0*/  ISETP.NE.AND P1, PT, R17, 0x1, PT ;  /* 0x000000011100780c */ /* 0x000fe40003f25270 */
[----:B-----5:R-:W-:Y:S02]  /*9200*/  SHF.R.S32.HI R12, RZ, 0x1f, R36 ;  /* 0x0000001fff0c7819 */ /* 0x020fe40000011424 */
[----:B------:R-:W-:Y:S01]  /*9210*/  LOP3.LUT R16, R16, 0xffffffdf, RZ, 0xc0, !PT ;  /* 0xffffffdf10107812 */ /* 0x000fe200078ec0ff */
[----:B------:R-:W-:Y:S02]  /*9220*/  IMAD.U32 R2, RZ, RZ, UR4 ;  /* 0x00000004ff027e24 */ /* 0x000fe4000f8e00ff */
[----:B------:R0:W-:Y:S06]  /*9230*/  STL [R1], R12 ;  /* 0x0000000c01007387 */ /* 0x0001ec0000100800 */
[----:B------:R-:W1:Y:S01]  /*9240*/  @P1 LDC R3, c[0x0][0x438] ;  /* 0x00010e00ff031b82 */ /* 0x000e620000000800 */
[----:B------:R-:W-:-:S04]  /*9250*/  @P1 LOP3.LUT R16, R16, 0x20, RZ, 0xfc, !PT ;  /* 0x0000002010101812 */ /* 0x000fc800078efcff */
[----:B------:R-:W-:-:S04]  /*9260*/  LOP3.LUT R16, R16, 0xffffffef, RZ, 0xc0, !PT ;  /* 0xffffffef10107812 */ /* 0x000fc800078ec0ff */
[----:B------:R-:W-:Y:S01]  /*9270*/  LOP3.LUT R16, R16, 0xfffffff7, RZ, 0xc0, !PT ;  /* 0xfffffff710107812 */ /* 0x000fe200078ec0ff */
[----:B------:R-:W-:Y:S01]  /*9280*/  IMAD.U32 R32, RZ, RZ, UR4 ;  /* 0x00000004ff207e24 */ /* 0x000fe2000f8e00ff */
[----:B------:R-:W-:-:S04]  /*9290*/  MOV R35, UR41 ;  /* 0x0000002900237c02 */ /* 0x000fc80008000f00 */
[----:B------:R-:W-:Y:S02]  /*92a0*/  SHF.R.S32.HI R35, RZ, 0x1f, R35 ;  /* 0x0000001fff237819 */ /* 0x000fe40000011423 */
[----:B--2---:R-:W-:Y:S02]  /*92b0*/  R2UR UR5, R0 ;  /* 0x00000000000572ca */ /* 0x004fe400000e0000 */
[----:B------:R-:W-:-:S04]  /*92c0*/  SHF.R.U32.HI R0, RZ, 0x3, R10 ;  /* 0x00000003ff007819 */ /* 0x000fc8000001160a */
[----:B------:R-:W-:Y:S02]  /*92d0*/  LOP3.LUT R37, R24, R0, RZ, 0xfc, !PT ;  /* 0x0000000018257212 */ /* 0x000fe400078efcff */
[----:B------:R-:W2:Y:S03]  /*92e0*/  @P1 LDC R0, c[0x0][0x434] ;  /* 0x00010d00ff001b82 */ /* 0x000ea60000000800 */
[----:B------:R-:W-:-:S04]  /*92f0*/  IMAD R2, R2, 0x60, R37 ;  /* 0x0000006002027824 */ /* 0x000fc800078e0225 */
[C---:B------:R-:W-:Y:S01]  /*9300*/  IMAD.IADD R7, R2.reuse, 0x1, R19 ;  /* 0x0000000102077824 */ /* 0x040fe200078e0213 */
[----:B------:R-:W-:-:S04]  /*9310*/  ISETP.GE.AND P0, PT, R2, UR42, PT ;  /* 0x0000002a02007c0c */ /* 0x000fc8000bf06270 */
[----:B------:R-:W-:Y:S02]  /*9320*/  ISETP.GT.U32.OR P0, PT, R37, 0x5f, P0 ;  /* 0x0000005f2500780c */ /* 0x000fe40000704470 */
[----:B------:R-:W-:Y:S01]  /*9330*/  MOV R11, R7 ;  /* 0x00000007000b7202 */ /* 0x000fe20000000f00 */
[----:B--2---:R-:W-:-:S10]  /*9340*/  @P1 IMAD.HI.U32 R0, R7, R0, RZ ;  /* 0x0000000007001227 */ /* 0x004fd400078e00ff */
[----:B------:R-:W2:Y:S01]  /*9350*/  @!P0 LDC.64 R8, c[0x0][0x428] ;  /* 0x00010a00ff088b82 */ /* 0x000ea20000000a00 */
[----:B-1----:R-:W-:-:S07]  /*9360*/  @P1 SHF.R.U32.HI R11, RZ, R3, R0 ;  /* 0x00000003ff0b1219 */ /* 0x002fce0000011600 */
[----:B------:R-:W1:Y:S01]  /*9370*/  @!P0 LDC.64 R4, c[0x0][0x418] ;  /* 0x00010600ff048b82 */ /* 0x000e620000000a00 */
[--C-:B------:R-:W-:Y:S01]  /*9380*/  @!P0 SHF.R.S32.HI R3, RZ, 0x1f, R11.reuse ;  /* 0x0000001fff038819 */ /* 0x100fe2000001140b */
[----:B------:R-:W-:Y:S01]  /*9390*/  @!P0 IMAD.MOV.U32 R2, RZ, RZ, R11 ;  /* 0x000000ffff028224 */ /* 0x000fe200078e000b */
[----:B------:R-:W-:Y:S01]  /*93a0*/  ULOP3.LUT UR5, UR5, 0x2, URZ, 0xfc, !UPT ;  /* 0x0000000205057892 */ /* 0x000fe2000f8efc3f */
[-C--:B--2---:R-:W-:Y:S02]  /*93b0*/  @!P0 IMAD R0, R12, R8.reuse, RZ ;  /* 0x000000080c008224 */ /* 0x084fe400078e02ff */
[----:B------:R-:W-:-:S04]  /*93c0*/  @!P0 IMAD.WIDE.U32 R2, R36, R8, R2 ;  /* 0x0000000824028225 */ /* 0x000fc800078e0002 */
[----:B------:R-:W-:Y:S01]  /*93d0*/  @!P0 IMAD R9, R36, R9, R0 ;  /* 0x0000000924098224 */ /* 0x000fe200078e0200 */
[----:B-1----:R-:W-:-:S03]  /*93e0*/  @!P0 LEA R4, P1, R2, R4, 0x2 ;  /* 0x0000000402048211 */ /* 0x002fc600078210ff */
[----:B------:R-:W-:-:S05]  /*93f0*/  @!P0 IMAD.IADD R0, R3, 0x1, R9 ;  /* 0x0000000103008824 */ /* 0x000fca00078e0209 */
[----:B------:R-:W-:Y:S02]  /*9400*/  @!P0 LEA.HI.X R5, R2, R5, R0, 0x2, P1 ;  /* 0x0000000502058211 */ /* 0x000fe400008f1400 */
[----:B------:R-:W-:Y:S01]  /*9410*/  MOV R0, RZ ;  /* 0x000000ff00007202 */ /* 0x000fe20000000f00 */
[----:B------:R-:W-:-:S05]  /*9420*/  IMAD.U32 R2, RZ, RZ, UR5 ;  /* 0x00000005ff027e24 */ /* 0x000fca000f8e00ff */
[----:B------:R0:W5:Y:S01]  /*9430*/  @!P0 LDG.E R0, desc[UR36][R4.64] ;  /* 0x0000002404008981 */ /* 0x000162000c1e1900 */
[----:B------:R-:W-:Y:S02]  /*9440*/  ISETP.GT.U32.AND P0, PT, R37, 0x5f, PT ;  /* 0x0000005f2500780c */ /* 0x000fe40003f04070 */
[----:B------:R-:W-:Y:S01]  /*9450*/  ISETP.NE.AND P2, PT, R2, 0x3, PT ;  /* 0x000000030200780c */ /* 0x000fe20003f45270 */
[----:B------:R-:W-:-:S04]  /*9460*/  IMAD.MOV R2, RZ, RZ, -R11 ;  /* 0x000000ffff027224 */ /* 0x000fc800078e0a0b */
[----:B------:R-:W-:-:S06]  /*9470*/  IMAD R7, R17, R2, R7 ;  /* 0x0000000211077224 */ /* 0x000fcc00078e0207 */
[----:B------:R-:W-:-:S04]  /*9480*/  @P0 LOP3.LUT R16, R16, 0x8, RZ, 0xfc, !PT ;  /* 0x0000000810100812 */ /* 0x000fc800078efcff */
[----:B------:R-:W-:Y:S01]  /*9490*/  @P2 LOP3.LUT R16, R16, 0x10, RZ, 0xfc, !PT ;  /* 0x0000001010102812 */ /* 0x000fe200078efcff */
[----:B0-----:R-:W-:Y:S06]  /*94a0*/  @!P2 BRA `(.L_x_3317) ;  /* 0x000000000004a947 */ /* 0x001fec0003800000 */
[----:B------:R-:W-:Y:S01]  /*94b0*/  BPT.TRAP 0x1 ;  /* 0x000000040000795c */ /* 0x000fe20000300000 */
.L_x_3317:
[----:B------:R-:W-:Y:S01]  /*94c0*/  SHF.R.S32.HI R5, RZ, 0x1f, R7 ;  /* 0x0000001fff057819 */ /* 0x000fe20000011407 */
[----:B------:R-:W-:Y:S01]  /*94d0*/  ULDC.64 UR4, c[0x0][0x328] ;  /* 0x0000ca0000047ab9 */ /* 0x000fe20000000a00 */
[----:B-----5:R-:W-:Y:S02]  /*94e0*/  SHF.R.S32.HI R4, RZ, 0x1f, R0 ;  /* 0x0000001fff047819 */ /* 0x020fe40000011400 */
[----:B------:R-:W-:Y:S01]  /*94f0*/  R2UR UR6, R35 ;  /* 0x00000000230672ca */ /* 0x000fe200000e0000 */
[----:B------:R-:W-:-:S04]  /*9500*/  IMAD R2, R5, UR4, RZ ;  /* 0x0000000405027c24 */ /* 0x000fc8000f8e02ff */
[C---:B------:R-:W-:Y:S02]  /*9510*/  IMAD R9, R7.reuse, UR5, R2 ;  /* 0x0000000507097c24 */ /* 0x040fe4000f8e0202 */
[----:B------:R-:W-:Y:S01]  /*9520*/  IMAD.WIDE.U32 R2, R7, UR4, RZ ;  /* 0x0000000407027c25 */ /* 0x000fe2000f8e00ff */
[----:B------:R-:W-:-:S03]  /*9530*/  ULDC.64 UR4, c[0x0][0x338] ;  /* 0x0000ce0000047ab9 */ /* 0x000fc60000000a00 */
[----:B------:R-:W-:Y:S02]  /*9540*/  IMAD.IADD R3, R3, 0x1, R9 ;  /* 0x0000000103037824 */ /* 0x000fe400078e0209 */
        /* <DEDUP_REMOVED lines=17> */
.L_x_3359:
        /* <DEDUP_REMOVED lines=11> */
[----:B------:R-:W-:Y:S02]  /*9710*/  IMAD.IADD R3, R3, 0x1, R5 ;  /* 0x0000000103037824 */ /* 0x000fe400078e0205 */
[----:B------:R-:W-:Y:S02]  /*9720*/  IMAD R5, R4, UR4, RZ ;  /* 0x0000000404057c24 */ /* 0x000fe4000f8e02ff */
[----:B------:R-:W-:-:S04]  /*9730*/  IMAD.WIDE.U32 R2, R0, UR4, R2 ;  /* 0x0000000400027c25 */ /* 0x000fc8000f8e0002 */
[----:B------:R-:W-:Y:S01]  /*9740*/  IMAD R5, R0, UR5, R5 ;  /* 0x0000000500057c24 */ /* 0x000fe2000f8e0205 */
[----:B------:R-:W-:-:S03]  /*9750*/  ULDC.64 UR4, c[0x0][0x308] ;  /* 0x0000c20000047ab9 */ /* 0x000fc60000000a00 */
[----:B------:R-:W-:Y:S01]  /*9760*/  IMAD.IADD R3, R3, 0x1, R5 ;  /* 0x0000000103037824 */ /* 0x000fe200078e0205 */
[----:B------:R-:W-:Y:S01]  /*9770*/  MOV R5, UR4 ;  /* 0x0000000400057c02 */ /* 0x000fe20008000f00 */
[----:B------:R-:W-:-:S03]  /*9780*/  UIMAD UR4, UR6, UR4, URZ ;  /* 0x00000004060472a4 */ /* 0x000fc6000f8e023f */
[----:B------:R-:W-:Y:S01]  /*9790*/  ULDC.64 UR6, c[0x0][0x2e8] ;  /* 0x0000ba0000067ab9 */ /* 0x000fe20000000a00 */
[----:B------:R-:W-:Y:S02]  /*97a0*/  UIMAD UR4, UR41, UR5, UR4 ;  /* 0x00000005290472a4 */ /* 0x000fe4000f8e0204 */
[----:B------:R-:W-:-:S04]  /*97b0*/  IMAD.WIDE.U32 R2, R5, UR41, R2 ;  /* 0x0000002905027c25 */ /* 0x000fc8000f8e0002 */
[----:B------:R-:W-:Y:S01]  /*97c0*/  VIADD R7, R3, UR4 ;  /* 0x0000000403077c36 */ /* 0x000fe20008000000 */
[C---:B------:R-:W-:Y:S01]  /*97d0*/  LEA R0, P0, R2.reuse, UR6, 0x1 ;  /* 0x0000000602007c11 */ /* 0x040fe2000f8008ff */
[----:B------:R-:W-:Y:S01]  /*97e0*/  IMAD.MOV.U32 R3, RZ, RZ, -0x60 ;  /* 0xffffffa0ff037424 */ /* 0x000fe200078e00ff */
[----:B------:R-:W-:Y:S02]  /*97f0*/  UMOV UR4, 0xffffffff ;  /* 0xffffffff00047882 */ /* 0x000fe40000000000 */
[----:B------:R-:W-:Y:S01]  /*9800*/  LEA.HI.X R7, R2, UR7, R7, 0x1, P0 ;  /* 0x0000000702077c11 */ /* 0x000fe200080f0c07 */
[----:B------:R-:W-:Y:S01]  /*9810*/  IMAD R4, R32, R3, UR42 ;  /* 0x0000002a20047e24 */ /* 0x000fe2000f8e0203 */
[----:B------:R-:W-:-:S04]  /*9820*/  LOP3.LUT R3, R6, 0x1c0, RZ, 0xc0, !PT ;  /* 0x000001c006037812 */ /* 0x000fc800078ec0ff */
[----:B------:R-:W-:Y:S02]  /*9830*/  LOP3.LUT R2, R3, 0x38, R6, 0xf8, !PT ;  /* 0x0000003803027812 */ /* 0x000fe400078ef806 */
[----:B------:R-:W-:Y:S02]  /*9840*/  IADD3 R6, -R27, R4, RZ ;  /* 0x000000041b067210 */ /* 0x000fe40007ffe1ff */
[----:B------:R-:W-:Y:S02]  /*9850*/  LOP3.LUT R25, R2, 0x38, R25, 0x78, !PT ;  /* 0x0000003802197812 */ /* 0x000fe400078e7819 */
[----:B------:R-:W-:Y:S02]  /*9860*/  ISETP.GE.AND P0, PT, R6, 0x1, PT ;  /* 0x000000010600780c */ /* 0x000fe40003f06270 */
[----:B------:R-:W-:Y:S01]  /*9870*/  LOP3.LUT R30, R25, 0x200, R30, 0xf8, !PT ;  /* 0x00000200191e7812 */ /* 0x000fe200078ef81e */
[----:B------:R-:W-:Y:S10]  /*9880*/  BRA.DIV UR4, `(.L_x_3319) ;  /* 0x0000002e04087947 */ /* 0x000ff4000b800000 */
[----:B------:R-:W-:Y:S01]  /*9890*/  SHFL.IDX PT, R3, R7, RZ, 0x181f ;  /* 0x00181fff07037589 */ /* 0x000fe200000e0000 */
[----:B------:R-:W-:-:S03]  /*98a0*/  @P0 LEA R9, R30, UR44, 0x1 ;  /* 0x0000002c1e090c11 */ /* 0x000fc6000f8e08ff */
[----:B------:R-:W0:Y:S04]  /*98b0*/  SHFL.IDX PT, R2, R0, RZ, 0x181f ;  /* 0x00181fff00027589 */ /* 0x000e2800000e0000 */
[----:B------:R-:W-:Y:S04]  /*98c0*/  SHFL.IDX PT, R5, R7, 0x1, 0x181f ;  /* 0x00381f0007057f89 */ /* 0x000fe800000e0000 */
[----:B------:R-:W-:Y:S04]  /*98d0*/  SHFL.IDX PT, R4, R0, 0x1, 0x181f ;  /* 0x00381f0000047f89 */ /* 0x000fe800000e0000 */
[----:B------:R-:W1:Y:S04]  /*98e0*/  SHFL.IDX PT, R8, R7, 0x2, 0x181f ;  /* 0x00581f0007087f89 */ /* 0x000e6800000e0000 */
[----:B------:R-:W2:Y:S04]  /*98f0*/  SHFL.IDX PT, R14, R0, 0x2, 0x181f ;  /* 0x00581f00000e7f89 */ /* 0x000ea800000e0000 */
[----:B------:R-:W3:Y:S01]  /*9900*/  SHFL.IDX PT, R10, R0, 0x3, 0x181f ;  /* 0x00781f00000a7f89 */ /* 0x000ee200000e0000 */
[----:B0-----:R-:W-:-:S05]  /*9910*/  @P0 IMAD.WIDE.U32 R2, R23, 0x2, R2 ;  /* 0x0000000217020825 */ /* 0x001fca00078e0002 */
[----:B------:R-:W-:Y:S04]  /*9920*/  @P0 LDGSTS.E.BYPASS.LTC128B.128 [R9+0x1e400], desc[UR36][R2.64], !P3 ;  /* 0x1e40000002090fae */ /* 0x000fe8000d901d64 */
[----:B------:R-:W-:Y:S04]  /*9930*/  @P0 LDGSTS.E.BYPASS.LTC128B.128 [R9+0x21400], desc[UR36][R2.64+0x80], !P2 ;  /* 0x2140008002090fae */ /* 0x000fe8000d101d64 */
[----:B------:R0:W-:Y:S01]  /*9940*/  @P0 LDGSTS.E.BYPASS.LTC128B.128 [R9+0x24400], desc[UR36][R2.64+0x100], !P1 ;  /* 0x2440010002090fae */ /* 0x0001e2000c901d64 */
[----:B------:R-:W-:-:S03]  /*9950*/  ISETP.GE.AND P0, PT, R6, 0x11, PT ;  /* 0x000000110600780c */ /* 0x000fc60003f06270 */
[----:B0-----:R-:W0:Y:S01]  /*9960*/  SHFL.IDX PT, R9, R7, 0x3, 0x181f ;  /* 0x00781f0007097f89 */ /* 0x001e2200000e0000 */
[----:B-1----:R-:W-:-:S09]  /*9970*/  MOV R3, R8 ;  /* 0x0000000800037202 */ /* 0x002fd20000000f00 */
[----:B------:R-:W-:Y:S01]  /*9980*/  @P0 IMAD.WIDE.U32 R4, R23, 0x2, R4 ;  /* 0x0000000217040825 */ /* 0x000fe200078e0004 */
[----:B------:R-:W-:Y:S01]  /*9990*/  @P0 LEA R21, R30, UR44, 0x1 ;  /* 0x0000002c1e150c11 */ /* 0x000fe2000f8e08ff */
[----:B------:R-:W-:Y:S02]  /*99a0*/  SHFL.IDX PT, R8, R7, 0x4, 0x181f ;  /* 0x00981f0007087f89 */ /* 0x000fe400000e0000 */
[----:B--2---:R-:W-:Y:S02]  /*99b0*/  IMAD.MOV.U32 R2, RZ, RZ, R14 ;  /* 0x000000ffff027224 */ /* 0x004fe400078e000e */
[----:B------:R-:W-:Y:S04]  /*99c0*/  @P0 LDGSTS.E.BYPASS.LTC128B.128 [R21+0x1ec00], desc[UR36][R4.64], !P3 ;  /* 0x1ec0000004150fae */ /* 0x000fe8000d901d64 */
[----:B------:R-:W-:Y:S04]  /*99d0*/  @P0 LDGSTS.E.BYPASS.LTC128B.128 [R21+0x21c00], desc[UR36][R4.64+0x80], !P2 ;  /* 0x21c0008004150fae */ /* 0x000fe8000d101d64 */
[----:B------:R3:W-:Y:S01]  /*99e0*/  @P0 LDGSTS.E.BYPASS.LTC128B.128 [R21+0x24c00], desc[UR36][R4.64+0x100], !P1 ;  /* 0x24c0010004150fae */ /* 0x0007e2000c901d64 */
[----:B------:R-:W-:-:S03]  /*99f0*/  ISETP.GE.AND P0, PT, R6, 0x21, PT ;  /* 0x000000210600780c */ /* 0x000fc60003f06270 */
[----:B------:R-:W1:Y:S04]  /*9a00*/  SHFL.IDX PT, R14, R0, 0x4, 0x181f ;  /* 0x00981f00000e7f89 */ /* 0x000e6800000e0000 */
[----:B------:R-:W2:Y:S01]  /*9a10*/  SHFL.IDX PT, R7, R7, 0x5, 0x181f ;  /* 0x00b81f0007077f89 */ /* 0x000ea200000e0000 */
[----:B---3--:R-:W-:-:S05]  /*9a20*/  IMAD.MOV.U32 R4, RZ, RZ, R10 ;  /* 0x000000ffff047224 */ /* 0x008fca00078e000a */
[----:B------:R-:W-:Y:S01]  /*9a30*/  @P0 IMAD.WIDE.U32 R2, R23, 0x2, R2 ;  /* 0x0000000217020825 */ /* 0x000fe200078e0002 */
[----:B------:R-:W-:-:S03]  /*9a40*/  @P0 LEA R25, R30, UR44, 0x1 ;  /* 0x0000002c1e190c11 */ /* 0x000fc6000f8e08ff */
[----:B0-----:R-:W-:Y:S02]  /*9a50*/  IMAD.MOV.U32 R5, RZ, RZ, R9 ;  /* 0x000000ffff057224 */ /* 0x001fe400078e0009 */
[----:B------:R-:W-:Y:S04]  /*9a60*/  @P0 LDGSTS.E.BYPASS.LTC128B.128 [R25+0x1f400], desc[UR36][R2.64], !P3 ;  /* 0x1f40000002190fae */ /* 0x000fe8000d901d64 */
[----:B------:R-:W-:Y:S04]  /*9a70*/  @P0 LDGSTS.E.BYPASS.LTC128B.128 [R25+0x22400], desc[UR36][R2.64+0x80], !P2 ;  /* 0x2240008002190fae */ /* 0x000fe8000d101d64 */
[----:B------:R1:W-:Y:S01]  /*9a80*/  @P0 LDGSTS.E.BYPASS.LTC128B.128 [R25+0x25400], desc[UR36][R2.64+0x100], !P1 ;  /* 0x2540010002190fae */ /* 0x0003e2000c901d64 */
[----:B------:R-:W-:-:S02]  /*9a90*/  ISETP.GE.AND P0, PT, R6, 0x31, PT ;  /* 0x000000310600780c */ /* 0x000fc40003f06270 */
[----:B-1----:R-:W-:Y:S01]  /*9aa0*/  MOV R2, R14 ;  /* 0x0000000e00027202 */ /* 0x002fe20000000f00 */
[----:B------:R-:W-:-:S10]  /*9ab0*/  IMAD.MOV.U32 R3, RZ, RZ, R8 ;  /* 0x000000ffff037224 */ /* 0x000fd400078e0008 */
[----:B------:R-:W-:Y:S01]  /*9ac0*/  @P0 LEA R9, R30, UR44, 0x1 ;  /* 0x0000002c1e090c11 */ /* 0x000fe2000f8e08ff */
[----:B------:R-:W-:Y:S01]  /*9ad0*/  @P0 IMAD.WIDE.U32 R4, R23, 0x2, R4 ;  /* 0x0000000217040825 */ /* 0x000fe200078e0004 */
[----:B------:R0:W1:Y:S04]  /*9ae0*/  SHFL.IDX PT, R14, R0, 0x5, 0x181f ;  /* 0x00b81f00000e7f89 */ /* 0x00006800000e0000 */
[----:B------:R0:W-:Y:S04]  /*9af0*/  @P0 LDGSTS.E.BYPASS.LTC128B.128 [R9+0x1fc00], desc[UR36][R4.64], !P3 ;  /* 0x1fc0000004090fae */ /* 0x0001e8000d901d64 */
[----:B------:R0:W-:Y:S04]  /*9b00*/  @P0 LDGSTS.E.BYPASS.LTC128B.128 [R9+0x22c00], desc[UR36][R4.64+0x80], !P2 ;  /* 0x22c0008004090fae */ /* 0x0001e8000d101d64 */
[----:B------:R0:W-:Y:S01]  /*9b10*/  @P0 LDGSTS.E.BYPASS.LTC128B.128 [R9+0x25c00], desc[UR36][R4.64+0x100], !P1 ;  /* 0x25c0010004090fae */ /* 0x0001e2000c901d64 */
[----:B------:R-:W-:-:S13]  /*9b20*/  ISETP.GE.AND P0, PT, R6, 0x41, PT ;  /* 0x000000410600780c */ /* 0x000fda0003f06270 */
[----:B------:R-:W-:Y:S01]  /*9b30*/  @P0 IMAD.WIDE.U32 R2, R23, 0x2, R2 ;  /* 0x0000000217020825 */ /* 0x000fe200078e0002 */
[----:B------:R-:W-:-:S05]  /*9b40*/  @P0 LEA R21, R30, UR44, 0x1 ;  /* 0x0000002c1e150c11 */ /* 0x000fca000f8e08ff */
[----:B------:R0:W-:Y:S04]  /*9b50*/  @P0 LDGSTS.E.BYPASS.LTC128B.128 [R21+0x20400], desc[UR36][R2.64], !P3 ;  /* 0x2040000002150fae */ /* 0x0001e8000d901d64 */
[----:B------:R0:W-:Y:S04]  /*9b60*/  @P0 LDGSTS.E.BYPASS.LTC128B.128 [R21+0x23400], desc[UR36][R2.64+0x80], !P2 ;  /* 0x2340008002150fae */ /* 0x0001e8000d101d64 */
[----:B-12---:R0:W-:Y:S02]  /*9b70*/  @P0 LDGSTS.E.BYPASS.LTC128B.128 [R21+0x26400], desc[UR36][R2.64+0x100], !P1 ;  /* 0x2640010002150fae */ /* 0x0061e4000c901d64 */
.L_x_3373:
[----:B------:R-:W-:Y:S01]  /*9b80*/  ISETP.GE.AND P0, PT, R6, 0x51, PT ;  /* 0x000000510600780c */ /* 0x000fe20003f06270 */
[----:B0-----:R-:W-:Y:S01]  /*9b90*/  IMAD.MOV.U32 R2, RZ, RZ, R14 ;  /* 0x000000ffff027224 */ /* 0x001fe200078e000e */
[----:B------:R-:W-:-:S11]  /*9ba0*/  MOV R3, R7 ;  /* 0x0000000700037202 */ /* 0x000fd60000000f00 */
[----:B------:R-:W-:Y:S01]  /*9bb0*/  @P0 IMAD.WIDE.U32 R2, R23, 0x2, R2 ;  /* 0x0000000217020825 */ /* 0x000fe200078e0002 */
[----:B------:R-:W-:-:S05]  /*9bc0*/  @P0 LEA R5, R30, UR44, 0x1 ;  /* 0x0000002c1e050c11 */ /* 0x000fca000f8e08ff */
[----:B------:R-:W-:Y:S01]  /*9bd0*/  @!PT LDS RZ, [RZ] ;  /* 0x00000000fffff984 */ /* 0x000fe20000000800 */
[----:B------:R-:W-:Y:S01]  /*9be0*/  @!PT LDS RZ, [RZ] ;  /* 0x00000000fffff984 */ /* 0x000fe20000000800 */
[----:B------:R-:W-:Y:S01]  /*9bf0*/  @!PT LDS RZ, [RZ] ;  /* 0x00000000fffff984 */ /* 0x000fe20000000800 */
        /* <DEDUP_REMOVED lines=10> */
.L_x_3320:
        /* <DEDUP_REMOVED lines=29> */
[----:B0-----:R-:W-:Y:S05]  /*9e70*/  CALL.ABS.NOINC R2 ;  /* 0x0000000002007343 */ /* 0x001fea0003c00000 */
.L_x_3321:
[----:B------:R-:W0:Y:S01]  /*9e80*/  LDC R6, c[0x0][0x448] ;  /* 0x00011200ff067b82 */ /* 0x000e220000000800 */
[----:B------:R-:W-:Y:S01]  /*9e90*/  IMAD R7, R22, 0x80, R37 ;  /* 0x0000008016077824 */ /* 0x000fe200078e0225 */
[----:B------:R-:W-:Y:S01]  /*9ea0*/  MOV R4, UR38 ;  /* 0x0000002600047c02 */ /* 0x000fe20008000f00 */
[----:B------:R-:W-:Y:S01]  /*9eb0*/  IMAD.U32 R5, RZ, RZ, UR39 ;  /* 0x00000027ff057e24 */ /* 0x000fe2000f8e00ff */
[----:B------:R-:W-:Y:S01]  /*9ec0*/  ULDC.64 UR4, c[0x0][0x2e0] ;  /* 0x0000b80000047ab9 */ /* 0x000fe20000000a00 */
[----:B------:R-:W-:Y:S01]  /*9ed0*/  IMAD.U32 R3, RZ, RZ, UR45 ;  /* 0x0000002dff037e24 */ /* 0x000fe2000f8e00ff */
[----:B------:R-:W-:Y:S01]  /*9ee0*/  MOV R5, R7 ;  /* 0x0000000700057202 */ /* 0x000fe20000000f00 */
[----:B------:R-:W-:Y:S02]  /*9ef0*/  IMAD R25, R25, UR4, RZ ;  /* 0x0000000419197c24 */ /* 0x000fe4000f8e02ff */
[----:B------:R-:W-:Y:S02]  /*9f00*/  IMAD.MOV.U32 R2, RZ, RZ, R4 ;  /* 0x000000ffff027224 */ /* 0x000fe400078e0004 */
[----:B------:R-:W-:-:S02]  /*9f10*/  IMAD R25, R26, UR5, R25 ;  /* 0x000000051a197c24 */ /* 0x000fc4000f8e0219 */
[----:B------:R-:W-:Y:S01]  /*9f20*/  IMAD.WIDE.U32 R2, R26, UR4, R2 ;  /* 0x000000041a027c25 */ /* 0x000fe2000f8e0002 */
[----:B------:R-:W-:-:S03]  /*9f30*/  ULDC.64 UR4, c[0x0][0x2d0] ;  /* 0x0000b40000047ab9 */ /* 0x000fc60000000a00 */
[----:B------:R-:W-:Y:S01]  /*9f40*/  IMAD.IADD R3, R3, 0x1, R25 ;  /* 0x0000000103037824 */ /* 0x000fe200078e0219 */
[----:B0-----:R-:W-:-:S13]  /*9f50*/  ISETP.NE.AND P0, PT, R6, 0x1, PT ;  /* 0x000000010600780c */ /* 0x001fda0003f05270 */
[----:B------:R-:W0:Y:S08]  /*9f60*/  @P0 LDC R0, c[0x0][0x44c] ;  /* 0x00011300ff000b82 */ /* 0x000e300000000800 */
[----:B------:R-:W1:Y:S01]  /*9f70*/  @P0 LDC R9, c[0x0][0x450] ;  /* 0x00011400ff090b82 */ /* 0x000e620000000800 */
[----:B0-----:R-:W-:-:S05]  /*9f80*/  @P0 IMAD.HI.U32 R0, R7, R0, RZ ;  /* 0x0000000007000227 */ /* 0x001fca00078e00ff */
[----:B-1----:R-:W-:-:S05]  /*9f90*/  @P0 SHF.R.U32.HI R5, RZ, R9, R0 ;  /* 0x00000009ff050219 */ /* 0x002fca0000011600 */
[----:B------:R-:W-:Y:S02]  /*9fa0*/  IMAD.MOV R0, RZ, RZ, -R5 ;  /* 0x000000ffff007224 */ /* 0x000fe400078e0a05 */
[----:B------:R-:W-:-:S04]  /*9fb0*/  IMAD.WIDE.U32 R2, R5, UR4, R2 ;  /* 0x0000000405027c25 */ /* 0x000fc8000f8e0002 */
[----:B------:R-:W-:Y:S01]  /*9fc0*/  IMAD R7, R6, R0, R7 ;  /* 0x0000000006077224 */ /* 0x000fe200078e0207 */
        /* <DEDUP_REMOVED lines=17> */
[----:B------:R-:W-:Y:S01]  /*a0e0*/  ISETP.GE.AND P0, PT, R33, UR4, PT ;  /* 0x0000000421007c0c */ /* 0x000fe2000bf06270 */
[----:B------:R-:W-:-:S12]  /*a0f0*/  BRA.DIV UR5, `(.L_x_3322) ;  /* 0x0000002a05d07947 */ /* 0x000fd8000b800000 */
[----:B------:R-:W-:Y:S01]  /*a100*/  SHFL.IDX PT, R3, R8, RZ, 0x181f ;  /* 0x00181fff08037589 */ /* 0x000fe200000e0000 */
[----:B------:R-:W-:Y:S01]  /*a110*/  ULDC UR4, c[0x0][0x288] ;  /* 0x0000a20000047ab9 */ /* 0x000fe20000000800 */
[----:B------:R-:W-:Y:S02]  /*a120*/  IMAD R7, R22, 0x80, R27 ;  /* 0x0000008016077824 */ /* 0x000fe400078e021b */
[----:B------:R-:W0:Y:S01]  /*a130*/  SHFL.IDX PT, R2, R0, RZ, 0x181f ;  /* 0x00181fff00027589 */ /* 0x000e2200000e0000 */
[----:B------:R-:W-:Y:S02]  /*a140*/  IMAD R6, R6, UR4, RZ ;  /* 0x0000000406067c24 */ /* 0x000fe4000f8e02ff */
[C---:B------:R-:W-:Y:S01]  /*a150*/  IADD3 R11, R7.reuse, 0x10, RZ ;  /* 0x00000010070b7810 */ /* 0x040fe20007ffe0ff */
        /* <DEDUP_REMOVED lines=8> */
[----:B------:R0:W-:Y:S01]  /*a1e0*/  @!P1 LDGSTS.E.BYPASS.LTC128B.128 [R9+0x1a400], desc[UR36][R2.64+0x100], !P0 ;  /* 0x1a40010002099fae */ /* 0x0001e2000c101d64 */
[----:B------:R-:W-:Y:S01]  /*a1f0*/  ISETP.GE.AND P1, PT, R11, R6, PT ;  /* 0x000000060b00720c */ /* 0x000fe20003f26270 */
[----:B------:R-:W-:-:S02]  /*a200*/  VIADD R11, R7, 0x30 ;  /* 0x00000030070b7836 */ /* 0x000fc40000000000 */
[----:B0-----:R-:W-:Y:S01]  /*a210*/  SHFL.IDX PT, R3, R8, 0x2, 0x181f ;  /* 0x00581f0008037f89 */ /* 0x001fe200000e0000 */
[----:B------:R-:W-:-:S09]  /*a220*/  VIADD R9, R7, 0x20 ;  /* 0x0000002007097836 */ /* 0x000fd20000000000 */
[----:B------:R-:W-:Y:S01]  /*a230*/  @!P1 LEA R21, R30, UR44, 0x1 ;  /* 0x0000002c1e159c11 */ /* 0x000fe2000f8e08ff */
[----:B-1----:R-:W-:Y:S01]  /*a240*/  @!P1 IMAD.WIDE.U32 R4, R23, 0x2, R4 ;  /* 0x0000000217049825 */ /* 0x002fe200078e0004 */
[----:B------:R-:W0:Y:S04]  /*a250*/  SHFL.IDX PT, R2, R0, 0x2, 0x181f ;  /* 0x00581f0000027f89 */ /* 0x000e2800000e0000 */
        /* <DEDUP_REMOVED lines=10> */
[----:B------:R1:W-:Y:S01]  /*a300*/  @!P1 LDGSTS.E.BYPASS.LTC128B.128 [R9+0x1b400], desc[UR36][R2.64+0x100], !P0 ;  /* 0x1b40010002099fae */ /* 0x0003e2000c101d64 */
[----:B------:R-:W-:Y:S01]  /*a310*/  ISETP.GE.AND P1, PT, R11, R6, PT ;  /* 0x000000060b00720c */ /* 0x000fe20003f26270 */
[----:B------:R-:W-:-:S02]  /*a320*/  VIADD R11, R7, 0x50 ;  /* 0x00000050070b7836 */ /* 0x000fc40000000000 */
[----:B-1----:R-:W-:Y:S01]  /*a330*/  SHFL.IDX PT, R3, R8, 0x4, 0x181f ;  /* 0x00981f0008037f89 */ /* 0x002fe200000e0000 */
[----:B------:R-:W-:-:S09]  /*a340*/  IADD3 R9, R7, 0x40, RZ ;  /* 0x0000004007097810 */ /* 0x000fd20007ffe0ff */
[----:B0-----:R-:W-:Y:S01]  /*a350*/  @!P1 IMAD.WIDE.U32 R4, R23, 0x2, R4 ;  /* 0x0000000217049825 */ /* 0x001fe200078e0004 */
[----:B------:R-:W-:Y:S01]  /*a360*/  @!P1 LEA R21, R30, UR44, 0x1 ;  /* 0x0000002c1e159c11 */ /* 0x000fe2000f8e08ff */
        /* <DEDUP_REMOVED lines=18> */
[----:B------:R-:W-:Y:S04]  /*a490*/  @!P1 LDGSTS.E.BYPASS.LTC128B.128 [R21+0x14c00], desc[UR36][R4.64], !P3 ;  /* 0x14c0000004159fae */ /* 0x000fe8000d901d64 */
[----:B------:R-:W-:Y:S04]  /*a4a0*/  @!P1 LDGSTS.E.BYPASS.LTC128B.128 [R21+0x18c00], desc[UR36][R4.64+0x80], !P2 ;  /* 0x18c0008004159fae */ /* 0x000fe8000d101d64 */
[----:B------:R1:W-:Y:S01]  /*a4b0*/  @!P1 LDGSTS.E.BYPASS.LTC128B.128 [R21+0x1cc00], desc[UR36][R4.64+0x100], !P0 ;  /* 0x1cc0010004159fae */ /* 0x0003e2000c101d64 */
[----:B------:R-:W-:-:S03]  /*a4c0*/  ISETP.GE.AND P1, PT, R9, R6, PT ;  /* 0x000000060900720c */ /* 0x000fc60003f26270 */
[----:B-1----:R1:W2:Y:S10]  /*a4d0*/  SHFL.IDX PT, R4, R8, 0x7, 0x181f ;  /* 0x00f81f0008047f89 */ /* 0x0022b400000e0000 */
[----:B0-----:R-:W-:Y:S01]  /*a4e0*/  @!P1 IMAD.WIDE.U32 R2, R23, 0x2, R2 ;  /* 0x0000000217029825 */ /* 0x001fe200078e0002 */
[----:B------:R-:W-:-:S05]  /*a4f0*/  @!P1 LEA R9, R30, UR44, 0x1 ;  /* 0x0000002c1e099c11 */ /* 0x000fca000f8e08ff */
[----:B------:R1:W-:Y:S04]  /*a500*/  @!P1 LDGSTS.E.BYPASS.LTC128B.128 [R9+0x15400], desc[UR36][R2.64], !P3 ;  /* 0x1540000002099fae */ /* 0x0003e8000d901d64 */
[----:B------:R1:W-:Y:S04]  /*a510*/  @!P1 LDGSTS.E.BYPASS.LTC128B.128 [R9+0x19400], desc[UR36][R2.64+0x80], !P2 ;  /* 0x1940008002099fae */ /* 0x0003e8000d101d64 */
[----:B------:R1:W-:Y:S02]  /*a520*/  @!P1 LDGSTS.E.BYPASS.LTC128B.128 [R9+0x1d400], desc[UR36][R2.64+0x100], !P0 ;  /* 0x1d40010002099fae */ /* 0x0003e4000c101d64 */
.L_x_3390:
[----:B------:R-:W-:Y:S01]  /*a530*/  IADD3 R7, R7, 0x70, RZ ;  /* 0x0000007007077810 */ /* 0x000fe20007ffe0ff */
[----:B------:R-:W-:Y:S01]  /*a540*/  BSSY B0, `(.L_x_3323) ;  /* 0x000000d000007945 */ /* 0x000fe20003800000 */
[----:B-1----:R-:W-:Y:S02]  /*a550*/  IMAD.MOV.U32 R2, RZ, RZ, R14 ;  /* 0x000000ffff027224 */ /* 0x002fe400078e000e */
[----:B------:R-:W-:Y:S01]  /*a560*/  ISETP.GE.AND P1, PT, R7, R6, PT ;  /* 0x000000060700720c */ /* 0x000fe20003f26270 */
[----:B--2---:R-:W-:-:S12]  /*a570*/  IMAD.MOV.U32 R3, RZ, RZ, R4 ;  /* 0x000000ffff037224 */ /* 0x004fd800078e0004 */
        /* <DEDUP_REMOVED lines=8> */
[----:B------:R0:W-:Y:S02]  /*a600*/  LDGSTS.E.BYPASS.LTC128B.128 [R5+0x1dc00], desc[UR36][R2.64+0x100], !P0 ;  /* 0x1dc0010002057fae */ /* 0x0001e4000c101d64 */
.L_x_3324:
[----:B------:R-:W-:Y:S05]  /*a610*/  BSYNC B0 ;  /* 0x0000000000007941 */ /* 0x000fea0003800000 */
.L_x_3323:
[----:B------:R-:W-:Y:S01]  /*a620*/  NOP ;  /* 0x0000000000007918 */ /* 0x000fe20000000000 */
[----:B------:R-:W-:Y:S01]  /*a630*/  SYNCS.ARRIVE.TRANS64.RED.A0T1 RZ, [UR44+0x30800], RZ ;  /* 0x030800ffffff79a7 */ /* 0x000fe2000820042c */
[----:B------:R-:W-:Y:S01]  /*a640*/  MOV R0, 0x1 ;  /* 0x0000000100007802 */ /* 0x000fe20000000f00 */
[----:B------:R-:W-:Y:S03]  /*a650*/  ARRIVES.LDGSTSBAR.64.TRANSCNT [UR44+0x30800] ;  /* 0x03080000ff0079b0 */ /* 0x000fe60008000aac */
[----:B------:R-:W-:Y:S01]  /*a660*/  SHF.L.U32 R0, R0, 0x1f, RZ ;  /* 0x0000001f00007819 */ /* 0x000fe200000006ff */
[----:B------:R-:W-:Y:S01]  /*a670*/  NOP ;  /* 0x0000000000007918 */ /* 0x000fe20000000000 */
[----:B------:R-:W-:Y:S02]  /*a680*/  SYNCS.ARRIVE.TRANS64.A1T0 RZ, [UR44+0x30800], RZ ;  /* 0x030800ffffff79a7 */ /* 0x000fe4000810002c */
[----:B------:R-:W1:Y:S02]  /*a690*/  SYNCS.PHASECHK.TRANS64.TRYWAIT P0, [UR44+0x30820], R0 ;  /* 0x03082000ff0075a7 */ /* 0x000e64000800016c */
[----:B-1----:R-:W-:Y:S05]  /*a6a0*/  @!P0 BRA `(.L_x_3325) ;  /* 0x0000002c00ec8947 */ /* 0x002fea0003800000 */
.L_x_3391:
[----:B------:R-:W-:Y:S01]  /*a6b0*/  UIADD3 UR4, UR48, -0x2, URZ ;  /* 0xfffffffe30047890 */ /* 0x000fe2000fffe03f */
[----:B------:R-:W-:Y:S02]  /*a6c0*/  IMAD.MOV.U32 R28, RZ, RZ, 0x1 ;  /* 0x00000001ff1c7424 */ /* 0x000fe400078e00ff */
[----:B------:R-:W-:Y:S01]  /*a6d0*/  IMAD.MOV.U32 R26, RZ, RZ, RZ ;  /* 0x000000ffff1a7224 */ /* 0x000fe200078e00ff */
[----:B------:R-:W-:-:S06]  /*a6e0*/  UISETP.GE.AND UP0, UPT, UR4, UR47, UPT ;  /* 0x0000002f0400728c */ /* 0x000fcc000bf06270 */
[----:B------:R-:W-:-:S13]  /*a6f0*/  PLOP3.LUT P0, PT, PT, PT, UP0, 0x80, 0x0 ;  /* 0x000000000000781c */ /* 0x000fda0003f0f008 */
[----:B------:R-:W-:Y:S05]  /*a700*/  @!P0 BRA `(.L_x_3326) ;  /* 0x0000001000348947 */ /* 0x000fea0003800000 */
[----:B0-----:R-:W0:Y:S01]  /*a710*/  S2R R2, SR_TID.X ;  /* 0x0000000000027919 */ /* 0x001e220000002100 */
[----:B------:R-:W-:Y:S01]  /*a720*/  UIADD3 UR4, UR46, 0x1, URZ ;  /* 0x000000012e047890 */ /* 0x000fe2000fffe03f */
[----:B------:R-:W-:Y:S01]  /*a730*/  LOP3.LUT R3, RZ, UR43, RZ, 0x33, !PT ;  /* 0x0000002bff037c12 */ /* 0x000fe2000f8e33ff */
[----:B------:R-:W-:Y:S01]  /*a740*/  BSSY B0, `(.L_x_3326) ;  /* 0x0000109000007945 */ /* 0x000fe20003800000 */
[----:B------:R-:W-:Y:S01]  /*a750*/  IMAD.MOV.U32 R27, RZ, RZ, 0x1 ;  /* 0x00000001ff1b7424 */ /* 0x000fe200078e00ff */
[----:B------:R-:W-:Y:S01]  /*a760*/  UIMAD UR4, UR4, UR40, URZ ;  /* 0x00000028040472a4 */ /* 0x000fe2000f8e023f */
[----:B------:R-:W-:-:S05]  /*a770*/  MOV R25, RZ ;  /* 0x000000ff00197202 */ /* 0x000fca0000000f00 */
[----:B------:R-:W-:Y:S01]  /*a780*/  LOP3.LUT R0, RZ, UR4, RZ, 0x33, !PT ;  /* 0x00000004ff007c12 */ /* 0x000fe2000f8e33ff */
[----:B------:R-:W-:Y:S02]  /*a790*/  ULDC UR4, c[0x0][0x2f4] ;  /* 0x0000bd0000047ab9 */ /* 0x000fe40000000800 */
[----:B------:R-:W-:Y:S02]  /*a7a0*/  ISETP.GE.AND P3, PT, R23, UR4, PT ;  /* 0x0000000417007c0c */ /* 0x000fe4000bf66270 */
[----:B------:R-:W-:Y:S02]  /*a7b0*/  VIMNMX R0, R0, R3, !PT ;  /* 0x0000000300007248 */ /* 0x000fe40007fe0100 */
[----:B------:R-:W-:Y:S02]  /*a7c0*/  ISETP.GE.AND P2, PT, R34, UR4, PT ;  /* 0x0000000422007c0c */ /* 0x000fe4000bf46270 */
[----:B------:R-:W-:Y:S02]  /*a7d0*/  IADD3 R32, -R0, -0x2, RZ ;  /* 0xfffffffe00207810 */ /* 0x000fe40007ffe1ff */
[----:B------:R-:W-:-:S02]  /*a7e0*/  ISETP.GE.AND P1, PT, R33, UR4, PT ;  /* 0x0000000421007c0c */ /* 0x000fc4000bf26270 */
[----:B0-----:R-:W-:-:S04]  /*a7f0*/  LOP3.LUT R2, R2, 0x7f, RZ, 0xc0, !PT ;  /* 0x0000007f02027812 */ /* 0x001fc800078ec0ff */
[----:B------:R-:W-:-:S04]  /*a800*/  SHF.R.U32.HI R2, RZ, 0x3, R2 ;  /* 0x00000003ff027819 */ /* 0x000fc80000011602 */
[----:B------:R-:W-:Y:S02]  /*a810*/  IADD3 R19, R24, R19, R2 ;  /* 0x0000001318137210 */ /* 0x000fe40007ffe002 */
[----:B------:R-:W-:Y:S02]  /*a820*/  IADD3 R5, -R2, UR42, RZ ;  /* 0x0000002a02057c10 */ /* 0x000fe4000fffe1ff */
[----:B------:R-:W-:Y:S01]  /*a830*/  SHF.L.U32 R2, R23, 0x1, RZ ;  /* 0x0000000117027819 */ /* 0x000fe200000006ff */
[----:B------:R-:W-:Y:S02]  /*a840*/  VIADD R19, R19, 0xfffffee0 ;  /* 0xfffffee013137836 */ /* 0x000fe40000000000 */
[C---:B------:R-:W-:Y:S02]  /*a850*/  IMAD R5, R0.reuse, 0x60, R5 ;  /* 0x0000006000057824 */ /* 0x040fe400078e0205 */
[----:B------:R-:W-:Y:S02]  /*a860*/  IMAD R20, R0, -0x60, R19 ;  /* 0xffffffa000147824 */ /* 0x000fe400078e0213 */
[----:B------:R-:W-:-:S07]  /*a870*/  VIADD R0, R5, 0xc0 ;  /* 0x000000c005007836 */ /* 0x000fce0000000000 */
.L_x_3339:
[----:B------:R-:W2:Y:S01]  /*a880*/  LDL R8, [R1] ;  /* 0x0000000001087983 */ /* 0x000ea20000100800 */
[----:B------:R-:W0:Y:S01]  /*a890*/  LDC R2, c[0x0][0x430] ;  /* 0x00010c00ff027b82 */ /* 0x000e220000000800 */
[----:B------:R-:W-:-:S13]  /*a8a0*/  ISETP.GT.U32.AND P5, PT, R37, 0x5f, PT ;  /* 0x0000005f2500780c */ /* 0x000fda0003fa4070 */
[----:B------:R-:W2:Y:S01]  /*a8b0*/  @!P5 LDC.64 R4, c[0x0][0x428] ;  /* 0x00010a00ff04db82 */ /* 0x000ea20000000a00 */
[----:B0-----:R-:W-:-:S13]  /*a8c0*/  ISETP.NE.AND P0, PT, R2, 0x1, PT ;  /* 0x000000010200780c */ /* 0x001fda0003f05270 */
[----:B------:R-:W0:Y:S08]  /*a8d0*/  @P0 LDC R3, c[0x0][0x434] ;  /* 0x00010d00ff030b82 */ /* 0x000e300000000800 */
[----:B------:R-:W1:Y:S01]  /*a8e0*/  @P0 LDC R7, c[0x0][0x438] ;  /* 0x00010e00ff070b82 */ /* 0x000e620000000800 */
[----:B------:R-:W-:Y:S02]  /*a8f0*/  IMAD.MOV.U32 R9, RZ, RZ, R20 ;  /* 0x000000ffff097224 */ /* 0x000fe400078e0014 */
[----:B0-----:R-:W-:-:S05]  /*a900*/  @P0 IMAD.HI.U32 R2, R20, R3, RZ ;  /* 0x0000000314020227 */ /* 0x001fca00078e00ff */
[----:B-1----:R-:W-:Y:S02]  /*a910*/  @P0 SHF.R.U32.HI R9, RZ, R7, R2 ;  /* 0x00000007ff090219 */ /* 0x002fe40000011602 */
[----:B------:R-:W0:Y:S02]  /*a920*/  @!P5 LDC.64 R6, c[0x0][0x418] ;  /* 0x00010600ff06db82 */ /* 0x000e240000000a00 */
[----:B------:R-:W-:Y:S01]  /*a930*/  @!P5 SHF.R.S32.HI R3, RZ, 0x1f, R9 ;  /* 0x0000001fff03d819 */ /* 0x000fe20000011409 */
[----:B--2---:R-:W-:-:S04]  /*a940*/  @!P5 IMAD R2, R8, R4, RZ ;  /* 0x000000040802d224 */ /* 0x004fc800078e02ff */
[----:B------:R-:W-:Y:S01]  /*a950*/  @!P5 IMAD R5, R36, R5, R2 ;  /* 0x000000052405d224 */ /* 0x000fe200078e0202 */
[----:B------:R-:W-:-:S05]  /*a960*/  @!P5 MOV R2, R9 ;  /* 0x000000090002d202 */ /* 0x000fca0000000f00 */
[----:B------:R-:W-:-:S04]  /*a970*/  @!P5 IMAD.WIDE.U32 R2, R36, R4, R2 ;  /* 0x000000042402d225 */ /* 0x000fc800078e0002 */
[----:B------:R-:W-:Y:S01]  /*a980*/  @!P5 IMAD.IADD R3, R5, 0x1, R3 ;  /* 0x000000010503d824 */ /* 0x000fe200078e0203 */
[C---:B0-----:R-:W-:Y:S02]  /*a990*/  @!P5 LEA R6, P0, R2.reuse, R6, 0x2 ;  /* 0x000000060206d211 */ /* 0x041fe400078010ff */
[----:B------:R-:W-:Y:S02]  /*a9a0*/  MOV R4, RZ ;  /* 0x000000ff00047202 */ /* 0x000fe40000000f00 */
[----:B------:R-:W-:-:S05]  /*a9b0*/  @!P5 LEA.HI.X R7, R2, R7, R3, 0x2, P0 ;  /* 0x000000070207d211 */ /* 0x000fca00000f1403 */
[----:B------:R0:W5:Y:S01]  /*a9c0*/  @!P5 LDG.E R4, desc[UR36][R6.64] ;  /* 0x000000240604d981 */ /* 0x000162000c1e1900 */
[----:B------:R-:W-:Y:S01]  /*a9d0*/  LOP3.LUT P4, RZ, R16, 0x10, RZ, 0xc0, !PT ;  /* 0x0000001010ff7812 */ /* 0x000fe2000788c0ff */
[----:B------:R-:W-:-:S05]  /*a9e0*/  VIADD R26, R25, 0x1 ;  /* 0x00000001191a7836 */ /* 0x000fca0000000000 */
[----:B------:R-:W-:-:S04]  /*a9f0*/  ISETP.NE.AND P0, PT, R26, 0x2, PT ;  /* 0x000000021a00780c */ /* 0x000fc80003f05270 */
[----:B------:R-:W-:Y:S02]  /*aa00*/  SEL R28, RZ, 0x1, P0 ;  /* 0x00000001ff1c7807 */ /* 0x000fe40000000000 */
[----:B------:R-:W-:Y:S02]  /*aa10*/  SEL R26, R26, RZ, P0 ;  /* 0x000000ff1a1a7207 */ /* 0x000fe40000000000 */
[----:B------:R-:W-:Y:S01]  /*aa20*/  LOP3.LUT R28, R27, R28, RZ, 0x3c, !PT ;  /* 0x0000001c1b1c7212 */ /* 0x000fe200078e3cff */
[----:B0-----:R-:W-:Y:S06]  /*aa30*/  @!P4 BRA `(.L_x_3327) ;  /* 0x000000000004c947 */ /* 0x001fec0003800000 */
[----:B------:R-:W-:Y:S01]  /*aa40*/  BPT.TRAP 0x1 ;  /* 0x000000040000795c */ /* 0x000fe20000300000 */
.L_x_3327:
[----:B------:R-:W-:Y:S01]  /*aa50*/  LEA R19, R26, UR44, 0x3 ;  /* 0x0000002c1a137c11 */ /* 0x000fe2000f8e18ff */
[----:B------:R-:W-:Y:S01]  /*aa60*/  BSSY B1, `(.L_x_3328) ;  /* 0x0000004000017945 */ /* 0x000fe20003800000 */
[----:B------:R-:W-:-:S04]  /*aa70*/  SHF.L.U32 R2, R28, 0x1f, RZ ;  /* 0x0000001f1c027819 */ /* 0x000fc800000006ff */
[----:B------:R-:W0:Y:S02]  /*aa80*/  SYNCS.PHASECHK.TRANS64.TRYWAIT P0, [R19+URZ+0x30840], R2 ;  /* 0x03084002130075a7 */ /* 0x000e24000800017f */
[----:B0-----:R-:W-:Y:S05]  /*aa90*/  @!P0 BRA `(.L_x_3329) ;  /* 0x0000002c00088947 */ /* 0x001fea0003800000 */
.L_x_3392:
[----:B------:R-:W-:Y:S05]  /*aaa0*/  BSYNC B1 ;  /* 0x0000000000017941 */ /* 0x000fea0003800000 */
.L_x_3328:
[----:B------:R-:W-:Y:S01]  /*aab0*/  ULDC UR4, c[0x0][0x430] ;  /* 0x00010c0000047ab9 */ /* 0x000fe20000000800 */
[----:B-----5:R-:W-:Y:S01]  /*aac0*/  SHF.R.S32.HI R31, RZ, 0x1f, R4 ;  /* 0x0000001fff1f7819 */ /* 0x020fe20000011404 */
[----:B------:R-:W-:Y:S01]  /*aad0*/  UIADD3 UR4, -UR4, URZ, URZ ;  /* 0x0000003f04047290 */ /* 0x000fe2000fffe13f */
[----:B------:R-:W-:Y:S01]  /*aae0*/  R2UR UR6, R35 ;  /* 0x00000000230672ca */ /* 0x000fe200000e0000 */
[----:B------:R-:W-:Y:S01]  /*aaf0*/  IMAD R22, R26, 0x4800, R30 ;  /* 0x000048001a167824 */ /* 0x000fe200078e021e */
[C---:B------:R-:W-:Y:S02]  /*ab00*/  LOP3.LUT P5, RZ, R16.reuse, 0x2, RZ, 0xc0, !PT ;  /* 0x0000000210ff7812 */ /* 0x040fe400078ac0ff */
[----:B------:R-:W-:Y:S01]  /*ab10*/  LOP3.LUT P4, RZ, R16, 0x1, RZ, 0xc0, !PT ;  /* 0x0000000110ff7812 */ /* 0x000fe2000788c0ff */
        /* <DEDUP_REMOVED lines=19> */
[----:B------:R-:W-:Y:S01]  /*ac50*/  LEA R21, P0, R2, UR6, 0x1 ;  /* 0x0000000602157c11 */ /* 0x000fe2000f8008ff */
[----:B------:R-:W-:-:S03]  /*ac60*/  UMOV UR4, 0xffffffff ;  /* 0xffffffff00047882 */ /* 0x000fc60000000000 */
[----:B------:R-:W-:Y:S01]  /*ac70*/  LEA.HI.X R24, R2, UR7, R3, 0x1, P0 ;  /* 0x0000000702187c11 */ /* 0x000fe200080f0c03 */
[----:B------:R-:W-:Y:S08]  /*ac80*/  BRA.DIV UR4, `(.L_x_3330) ;  /* 0x0000002a04a07947 */ /* 0x000ff0000b800000 */
[----:B------:R-:W0:Y:S01]  /*ac90*/  SHFL.IDX PT, R14, R21, RZ, 0x181f ;  /* 0x00181fff150e7589 */ /* 0x000e2200000e0000 */
[----:B------:R-:W-:Y:S01]  /*aca0*/  IMAD.SHL.U32 R12, R23, 0x2, RZ ;  /* 0x00000002170c7824 */ /* 0x000fe200078e00ff */
[----:B------:R-:W-:Y:S02]  /*acb0*/  LOP3.LUT P6, RZ, R16, 0x4, RZ, 0xc0, !PT ;  /* 0x0000000410ff7812 */ /* 0x000fe400078cc0ff */
[----:B------:R-:W1:Y:S01]  /*acc0*/  SHFL.IDX PT, R3, R24, RZ, 0x181f ;  /* 0x00181fff18037589 */ /* 0x000e6200000e0000 */
[----:B------:R-:W-:-:S03]  /*acd0*/  LEA R22, R22, UR44, 0x1 ;  /* 0x0000002c16167c11 */ /* 0x000fc6000f8e08ff */
[----:B------:R-:W-:Y:S04]  /*ace0*/  SHFL.IDX PT, R7, R24, 0x1, 0x181f ;  /* 0x00381f0018077f89 */ /* 0x000fe800000e0000 */
[----:B------:R-:W-:Y:S01]  /*acf0*/  SHFL.IDX PT, R10, R21, 0x2, 0x181f ;  /* 0x00581f00150a7f89 */ /* 0x000fe200000e0000 */
[----:B0-----:R-:W-:-:S03]  /*ad00*/  IADD3 R2, P0, R14, R12, RZ ;  /* 0x0000000c0e027210 */ /* 0x001fc60007f1e0ff */
[----:B------:R-:W0:Y:S01]  /*ad10*/  SHFL.IDX PT, R14, R21, 0x1, 0x181f ;  /* 0x00381f00150e7f89 */ /* 0x000e2200000e0000 */
[----:B-1----:R-:W-:-:S05]  /*ad20*/  IADD3.X R3, RZ, R3, RZ, P0, !PT ;  /* 0x00000003ff037210 */ /* 0x002fca00007fe4ff */
[----:B------:R-:W-:Y:S04]  /*ad30*/  LDGSTS.E.BYPASS.LTC128B.128 [R22+0x1e400], desc[UR36][R2.64], !P6 ;  /* 0x1e40000002167fae */ /* 0x000fe8000f101d64 */
[----:B------:R-:W-:Y:S04]  /*ad40*/  LDGSTS.E.BYPASS.LTC128B.128 [R22+0x21400], desc[UR36][R2.64+0x80], !P5 ;  /* 0x2140008002167fae */ /* 0x000fe8000e901d64 */
[----:B------:R1:W-:Y:S01]  /*ad50*/  LDGSTS.E.BYPASS.LTC128B.128 [R22+0x24400], desc[UR36][R2.64+0x100], !P4 ;  /* 0x2440010002167fae */ /* 0x0003e2000e101d64 */
[----:B0-----:R-:W-:-:S03]  /*ad60*/  IADD3 R8, P0, R14, R12, RZ ;  /* 0x0000000c0e087210 */ /* 0x001fc60007f1e0ff */
[----:B------:R-:W-:Y:S02]  /*ad70*/  SHFL.IDX PT, R14, R21, 0x5, 0x181f ;  /* 0x00b81f00150e7f89 */ /* 0x000fe400000e0000 */
[----:B------:R-:W-:Y:S02]  /*ad80*/  IMAD.X R9, RZ, RZ, R7, P0 ;  /* 0x000000ffff097224 */ /* 0x000fe400000e0607 */
[----:B-1----:R-:W-:Y:S01]  /*ad90*/  SHFL.IDX PT, R2, R21, 0x3, 0x181f ;  /* 0x00781f0015027f89 */ /* 0x002fe200000e0000 */
[----:B------:R-:W-:-:S03]  /*ada0*/  IADD3 R10, P0, R10, R12, RZ ;  /* 0x0000000c0a0a7210 */ /* 0x000fc60007f1e0ff */
[----:B------:R-:W0:Y:S04]  /*adb0*/  SHFL.IDX PT, R7, R24, 0x2, 0x181f ;  /* 0x00581f0018077f89 */ /* 0x000e2800000e0000 */
[----:B------:R-:W1:Y:S04]  /*adc0*/  SHFL.IDX PT, R3, R24, 0x3, 0x181f ;  /* 0x00781f0018037f89 */ /* 0x000e6800000e0000 */
[----:B------:R2:W-:Y:S04]  /*add0*/  LDGSTS.E.BYPASS.LTC128B.128 [R22+0x1ec00], desc[UR36][R8.64], !P6 ;  /* 0x1ec0000008167fae */ /* 0x0005e8000f101d64 */
[----:B------:R2:W-:Y:S04]  /*ade0*/  LDGSTS.E.BYPASS.LTC128B.128 [R22+0x21c00], desc[UR36][R8.64+0x80], !P5 ;  /* 0x21c0008008167fae */ /* 0x0005e8000e901d64 */
[----:B------:R2:W-:Y:S01]  /*adf0*/  LDGSTS.E.BYPASS.LTC128B.128 [R22+0x24c00], desc[UR36][R8.64+0x100], !P4 ;  /* 0x24c0010008167fae */ /* 0x0005e2000e101d64 */
[----:B0-----:R-:W-:Y:S01]  /*ae00*/  IMAD.X R11, RZ, RZ, R7, P0 ;  /* 0x000000ffff0b7224 */ /* 0x001fe200000e0607 */
[----:B------:R-:W-:-:S02]  /*ae10*/  IADD3 R6, P0, R2, R12, RZ ;  /* 0x0000000c02067210 */ /* 0x000fc40007f1e0ff */
[----:B------:R-:W0:Y:S02]  /*ae20*/  SHFL.IDX PT, R2, R21, 0x4, 0x181f ;  /* 0x00981f0015027f89 */ /* 0x000e2400000e0000 */
[----:B-1----:R-:W-:Y:S02]  /*ae30*/  IADD3.X R7, RZ, R3, RZ, P0, !PT ;  /* 0x00000003ff077210 */ /* 0x002fe400007fe4ff */
[----:B------:R-:W1:Y:S04]  /*ae40*/  SHFL.IDX PT, R3, R24, 0x4, 0x181f ;  /* 0x00981f0018037f89 */ /* 0x000e6800000e0000 */
[----:B------:R2:W-:Y:S04]  /*ae50*/  LDGSTS.E.BYPASS.LTC128B.128 [R22+0x1f400], desc[UR36][R10.64], !P6 ;  /* 0x1f4000000a167fae */ /* 0x0005e8000f101d64 */
[----:B------:R2:W-:Y:S04]  /*ae60*/  LDGSTS.E.BYPASS.LTC128B.128 [R22+0x22400], desc[UR36][R10.64+0x80], !P5 ;  /* 0x224000800a167fae */ /* 0x0005e8000e901d64 */
[----:B------:R2:W-:Y:S04]  /*ae70*/  LDGSTS.E.BYPASS.LTC128B.128 [R22+0x25400], desc[UR36][R10.64+0x100], !P4 ;  /* 0x254001000a167fae */ /* 0x0005e8000e101d64 */
[----:B------:R2:W-:Y:S01]  /*ae80*/  LDGSTS.E.BYPASS.LTC128B.128 [R22+0x1fc00], desc[UR36][R6.64], !P6 ;  /* 0x1fc0000006167fae */ /* 0x0005e2000f101d64 */
[----:B0-----:R-:W-:-:S03]  /*ae90*/  IADD3 R2, P0, R2, R12, RZ ;  /* 0x0000000c02027210 */ /* 0x001fc60007f1e0ff */
[----:B------:R2:W-:Y:S02]  /*aea0*/  LDGSTS.E.BYPASS.LTC128B.128 [R22+0x22c00], desc[UR36][R6.64+0x80], !P5 ;  /* 0x22c0008006167fae */ /* 0x0005e4000e901d64 */
[----:B-1----:R-:W-:Y:S02]  /*aeb0*/  IMAD.X R3, RZ, RZ, R3, P0 ;  /* 0x000000ffff037224 */ /* 0x002fe400000e0603 */
[----:B------:R2:W-:Y:S04]  /*aec0*/  LDGSTS.E.BYPASS.LTC128B.128 [R22+0x25c00], desc[UR36][R6.64+0x100], !P4 ;  /* 0x25c0010006167fae */ /* 0x0005e8000e101d64 */
[----:B------:R2:W-:Y:S04]  /*aed0*/  LDGSTS.E.BYPASS.LTC128B.128 [R22+0x20400], desc[UR36][R2.64], !P6 ;  /* 0x2040000002167fae */ /* 0x0005e8000f101d64 */
[----:B------:R2:W-:Y:S04]  /*aee0*/  LDGSTS.E.BYPASS.LTC128B.128 [R22+0x23400], desc[UR36][R2.64+0x80], !P5 ;  /* 0x2340008002167fae */ /* 0x0005e8000e901d64 */
[----:B------:R2:W-:Y:S04]  /*aef0*/  LDGSTS.E.BYPASS.LTC128B.128 [R22+0x26400], desc[UR36][R2.64+0x100], !P4 ;  /* 0x2640010002167fae */ /* 0x0005e8000e101d64 */
[----:B------:R-:W0:Y:S02]  /*af00*/  SHFL.IDX PT, R24, R24, 0x5, 0x181f ;  /* 0x00b81f0018187f89 */ /* 0x000e2400000e0000 */
.L_x_3406:
[----:B--2---:R-:W-:Y:S01]  /*af10*/  IMAD.SHL.U32 R2, R23, 0x2, RZ ;  /* 0x0000000217027824 */ /* 0x004fe200078e00ff */
[----:B------:R-:W-:-:S04]  /*af20*/  LOP3.LUT P6, RZ, R16, 0x4, RZ, 0xc0, !PT ;  /* 0x0000000410ff7812 */ /* 0x000fc800078cc0ff */
[----:B------:R-:W-:-:S04]  /*af30*/  IADD3 R2, P0, R14, R2, RZ ;  /* 0x000000020e027210 */ /* 0x000fc80007f1e0ff */
[----:B0-----:R-:W-:Y:S02]  /*af40*/  IADD3.X R3, RZ, R24, RZ, P0, !PT ;  /* 0x00000018ff037210 */ /* 0x001fe400007fe4ff */
[----:B------:R-:W-:-:S03]  /*af50*/  PLOP3.LUT P0, PT, PT, PT, PT, 0x80, 0x0 ;  /* 0x000000000000781c */ /* 0x000fc60003f0f070 */
[----:B------:R-:W-:Y:S01]  /*af60*/  @!PT LDS RZ, [RZ] ;  /* 0x00000000fffff984 */ /* 0x000fe20000000800 */
[----:B------:R-:W-:Y:S01]  /*af70*/  @!PT LDS RZ, [RZ] ;  /* 0x00000000fffff984 */ /* 0x000fe20000000800 */
[----:B------:R-:W-:Y:S01]  /*af80*/  @!PT LDS RZ, [RZ] ;  /* 0x00000000fffff984 */ /* 0x000fe20000000800 */
[----:B------:R0:W-:Y:S04]  /*af90*/  LDGSTS.E.BYPASS.LTC128B.128 [R22+0x20c00], desc[UR36][R2.64], !P6 ;  /* 0x20c0000002167fae */ /* 0x0001e8000f101d64 */
[----:B------:R0:W-:Y:S04]  /*afa0*/  LDGSTS.E.BYPASS.LTC128B.128 [R22+0x23c00], desc[UR36][R2.64+0x80], !P5 ;  /* 0x23c0008002167fae */ /* 0x0001e8000e901d64 */
[----:B------:R0:W-:Y:S01]  /*afb0*/  LDGSTS.E.BYPASS.LTC128B.128 [R22+0x26c00], desc[UR36][R2.64+0x100], !P4 ;  /* 0x26c0010002167fae */ /* 0x0001e2000e101d64 */
[----:B------:R-:W-:Y:S01]  /*afc0*/  NOP ;  /* 0x0000000000007918 */ /* 0x000fe20000000000 */
.L_x_3331:
        /* <DEDUP_REMOVED lines=10> */
.L_x_3332:
[----:B------:R1:W-:Y:S01]  /*b070*/  SYNCS.ARRIVE.TRANS64.A1T0 RZ, [R19+URZ+0x30830], RZ ;  /* 0x030830ff13ff79a7 */ /* 0x0003e2000810003f */
[----:B------:R-:W-:Y:S05]  /*b080*/  @!P5 BRA `(.L_x_3333) ;  /* 0x000000000004d947 */ /* 0x000fea0003800000 */
[----:B------:R-:W-:Y:S01]  /*b090*/  BPT.TRAP 0x1 ;  /* 0x000000040000795c */ /* 0x000fe20000300000 */
.L_x_3333:
[----:B0-----:R-:W-:Y:S01]  /*b0a0*/  SHF.L.U32 R3, R27, 0x1f, RZ ;  /* 0x0000001f1b037819 */ /* 0x001fe200000006ff */
[----:B------:R-:W-:Y:S01]  /*b0b0*/  BSSY B1, `(.L_x_3334) ;  /* 0x0000004000017945 */ /* 0x000fe20003800000 */
[----:B------:R-:W-:-:S04]  /*b0c0*/  LEA R6, R25, UR44, 0x3 ;  /* 0x0000002c19067c11 */ /* 0x000fc8000f8e18ff */
[----:B------:R-:W0:Y:S02]  /*b0d0*/  SYNCS.PHASECHK.TRANS64.TRYWAIT P0, [R6+URZ+0x30860], R3 ;  /* 0x03086003060075a7 */ /* 0x000e24000800017f */
[----:B0-----:R-:W-:Y:S05]  /*b0e0*/  @!P0 BRA `(.L_x_3335) ;  /* 0x0000002c00588947 */ /* 0x001fea0003800000 */
.L_x_3407:
[----:B------:R-:W-:Y:S05]  /*b0f0*/  BSYNC B1 ;  /* 0x0000000000017941 */ /* 0x000fea0003800000 */
.L_x_3334:
[----:B------:R-:W-:Y:S01]  /*b100*/  UMOV UR4, 0xffffffff ;  /* 0xffffffff00047882 */ /* 0x000fe20000000000 */
[----:B------:R-:W-:Y:S02]  /*b110*/  IMAD R7, R25, 0x4800, R30 ;  /* 0x0000480019077824 */ /* 0x000fe400078e021e */
[----:B------:R-:W-:Y:S01]  /*b120*/  IMAD.SHL.U32 R9, R23, 0x2, RZ ;  /* 0x0000000217097824 */ /* 0x000fe200078e00ff */
[----:B------:R-:W-:Y:S06]  /*b130*/  BRA.DIV UR4, `(.L_x_3336) ;  /* 0x0000002e04587947 */ /* 0x000fec000b800000 */
[----:B------:R-:W2:Y:S01]  /*b140*/  SHFL.IDX PT, R14, R17, RZ, 0x181f ;  /* 0x00181fff110e7589 */ /* 0x000ea200000e0000 */
[----:B------:R-:W-:-:S03]  /*b150*/  LEA R7, R7, UR44, 0x1 ;  /* 0x0000002c07077c11 */ /* 0x000fc6000f8e08ff */
[----:B0-----:R-:W0:Y:S04]  /*b160*/  SHFL.IDX PT, R3, R18, RZ, 0x181f ;  /* 0x00181fff12037589 */ /* 0x001e2800000e0000 */
[----:B------:R-:W-:Y:S01]  /*b170*/  SHFL.IDX PT, R8, R18, 0x1, 0x181f ;  /* 0x00381f0012087f89 */ /* 0x000fe200000e0000 */
        /* <DEDUP_REMOVED lines=8> */
[----:B------:R2:W-:Y:S02]  /*b200*/  LDGSTS.E.BYPASS.LTC128B.128 [R7+0x6400], desc[UR36][R2.64+0x100], !P0 ;  /* 0x0640010002077fae */ /* 0x0005e4000c101d64 */
[----:B--2---:R-:W-:Y:S02]  /*b210*/  IADD3 R2, P0, R14, R9, RZ ;  /* 0x000000090e027210 */ /* 0x004fe40007f1e0ff */
[----:B------:R-:W0:Y:S02]  /*b220*/  SHFL.IDX PT, R14, R17, 0x2, 0x181f ;  /* 0x00581f00110e7f89 */ /* 0x000e2400000e0000 */
[----:B------:R-:W-:Y:S02]  /*b230*/  IADD3.X R3, RZ, R8, RZ, P0, !PT ;  /* 0x00000008ff037210 */ /* 0x000fe400007fe4ff */
[----:B------:R-:W-:Y:S01]  /*b240*/  ISETP.LT.OR P0, PT, R0, 0x11, P3 ;  /* 0x000000110000780c */ /* 0x000fe20001f01670 */
[----:B------:R-:W2:-:S12]  /*b250*/  SHFL.IDX PT, R8, R18, 0x2, 0x181f ;  /* 0x00581f0012087f89 */ /* 0x000e9800000e0000 */
[----:B------:R-:W-:Y:S01]  /*b260*/  LDGSTS.E.BYPASS.LTC128B.128 [R7+0xc00], desc[UR36][R2.64], !P0 ;  /* 0x00c0000002077fae */ /* 0x000fe2000c101d64 */
[----:B------:R-:W-:-:S13]  /*b270*/  ISETP.LT.OR P0, PT, R0, 0x11, P2 ;  /* 0x000000110000780c */ /* 0x000fda0001701670 */
[----:B------:R-:W-:Y:S01]  /*b280*/  LDGSTS.E.BYPASS.LTC128B.128 [R7+0x3c00], desc[UR36][R2.64+0x80], !P0 ;  /* 0x03c0008002077fae */ /* 0x000fe2000c101d64 */
[----:B------:R-:W-:-:S13]  /*b290*/  ISETP.LT.OR P0, PT, R0, 0x11, P1 ;  /* 0x000000110000780c */ /* 0x000fda0000f01670 */
[----:B------:R0:W-:Y:S02]  /*b2a0*/  LDGSTS.E.BYPASS.LTC128B.128 [R7+0x6c00], desc[UR36][R2.64+0x100], !P0 ;  /* 0x06c0010002077fae */ /* 0x0001e4000c101d64 */
[----:B0-----:R-:W-:Y:S02]  /*b2b0*/  IADD3 R2, P0, R14, R9, RZ ;  /* 0x000000090e027210 */ /* 0x001fe40007f1e0ff */
[----:B------:R-:W0:Y:S03]  /*b2c0*/  SHFL.IDX PT, R14, R17, 0x3, 0x181f ;  /* 0x00781f00110e7f89 */ /* 0x000e2600000e0000 */
[----:B--2---:R-:W-:Y:S01]  /*b2d0*/  IMAD.X R3, RZ, RZ, R8, P0 ;  /* 0x000000ffff037224 */ /* 0x004fe200000e0608 */
        /* <DEDUP_REMOVED lines=18> */
[----:B------:R0:W3:Y:S02]  /*b400*/  SHFL.IDX PT, R14, R17, 0x5, 0x181f ;  /* 0x00b81f00110e7f89 */ /* 0x0000e400000e0000 */
[----:B--2---:R-:W-:Y:S02]  /*b410*/  IADD3.X R3, RZ, R8, RZ, P0, !PT ;  /* 0x00000008ff037210 */ /* 0x004fe400007fe4ff */
[----:B------:R-:W-:Y:S01]  /*b420*/  ISETP.LT.OR P0, PT, R0, 0x41, P3 ;  /* 0x000000410000780c */ /* 0x000fe20001f01670 */
[----:B------:R0:W2:-:S12]  /*b430*/  SHFL.IDX PT, R8, R18, 0x5, 0x181f ;  /* 0x00b81f0012087f89 */ /* 0x00009800000e0000 */
[----:B------:R0:W-:Y:S01]  /*b440*/  LDGSTS.E.BYPASS.LTC128B.128 [R7+0x2400], desc[UR36][R2.64], !P0 ;  /* 0x0240000002077fae */ /* 0x0001e2000c101d64 */
[----:B------:R-:W-:-:S13]  /*b450*/  ISETP.LT.OR P0, PT, R0, 0x41, P2 ;  /* 0x000000410000780c */ /* 0x000fda0001701670 */
[----:B------:R0:W-:Y:S01]  /*b460*/  LDGSTS.E.BYPASS.LTC128B.128 [R7+0x5400], desc[UR36][R2.64+0x80], !P0 ;  /* 0x0540008002077fae */ /* 0x0001e2000c101d64 */
[----:B------:R-:W-:-:S13]  /*b470*/  ISETP.LT.OR P0, PT, R0, 0x41, P1 ;  /* 0x000000410000780c */ /* 0x000fda0000f01670 */
[----:B--23--:R0:W-:Y:S02]  /*b480*/  LDGSTS.E.BYPASS.LTC128B.128 [R7+0x8400], desc[UR36][R2.64+0x100], !P0 ;  /* 0x0840010002077fae */ /* 0x00c1e4000c101d64 */
.L_x_3421:
[----:B0-2---:R-:W-:Y:S01]  /*b490*/  IADD3 R2, P0, R14, R9, RZ ;  /* 0x000000090e027210 */ /* 0x005fe20007f1e0ff */
[----:B------:R-:W-:-:S04]  /*b4a0*/  ULDC.64 UR4, c[0x0][0x328] ;  /* 0x0000ca0000047ab9 */ /* 0x000fc80000000a00 */
[----:B------:R-:W-:Y:S01]  /*b4b0*/  IMAD.X R3, RZ, RZ, R8, P0 ;  /* 0x000000ffff037224 */ /* 0x000fe200000e0608 */
[----:B------:R-:W-:Y:S01]  /*b4c0*/  ISETP.LT.OR P0, PT, R0, 0x51, P3 ;  /* 0x000000510000780c */ /* 0x000fe20001f01670 */
[----:B------:R-:W-:-:S04]  /*b4d0*/  IMAD R8, R29, UR4, RZ ;  /* 0x000000041d087c24 */ /* 0x000fc8000f8e02ff */
[----:B------:R-:W-:-:S08]  /*b4e0*/  IMAD R9, R5, UR5, R8 ;  /* 0x0000000505097c24 */ /* 0x000fd0000f8e0208 */
[----:B------:R-:W-:Y:S01]  /*b4f0*/  @!PT LDS RZ, [RZ] ;  /* 0x00000000fffff984 */ /* 0x000fe20000000800 */
[----:B------:R-:W-:Y:S01]  /*b500*/  @!PT LDS RZ, [RZ] ;  /* 0x00000000fffff984 */ /* 0x000fe20000000800 */
[----:B------:R-:W-:Y:S01]  /*b510*/  @!PT LDS RZ, [RZ] ;  /* 0x00000000fffff984 */ /* 0x000fe20000000800 */
        /* <DEDUP_REMOVED lines=13> */
[----:B-1----:R-:W-:-:S07]  /*b5f0*/  IADD3 R19, R3, R31, RZ ;  /* 0x0000001f03137210 */ /* 0x002fce0007ffe0ff */
.L_x_3337:
        /* <DEDUP_REMOVED lines=10> */
.L_x_3338:
[----:B------:R-:W-:Y:S01]  /*b6a0*/  R2UR UR4, R35 ;  /* 0x00000000230472ca */ /* 0x000fe200000e0000 */
[----:B------:R-:W-:Y:S01]  /*b6b0*/  ULDC.64 UR6, c[0x0][0x330] ;  /* 0x0000cc0000067ab9 */ /* 0x000fe20000000a00 */
[----:B------:R-:W-:Y:S01]  /*b6c0*/  IMAD.MOV.U32 R18, RZ, RZ, R2 ;  /* 0x000000ffff127224 */ /* 0x000fe200078e0002 */
[----:B------:R0:W-:Y:S01]  /*b6d0*/  SYNCS.ARRIVE.TRANS64.A1T0 RZ, [R6+URZ+0x30850], RZ ;  /* 0x030850ff06ff79a7 */ /* 0x0001e2000810003f */
[----:B------:R-:W-:Y:S01]  /*b6e0*/  IMAD.U32 R3, RZ, RZ, UR6 ;  /* 0x00000006ff037e24 */ /* 0x000fe2000f8e00ff */
[----:B------:R-:W-:Y:S01]  /*b6f0*/  IADD3 R20, R20, -0x60, RZ ;  /* 0xffffffa014147810 */ /* 0x000fe20007ffe0ff */
        /* <DEDUP_REMOVED lines=8> */
[----:B------:R-:W-:Y:S02]  /*b780*/  LEA R17, P0, R18, UR6, 0x1 ;  /* 0x0000000612117c11 */ /* 0x000fe4000f8008ff */
[----:B------:R-:W-:-:S04]  /*b790*/  IADD3 R3, R19, UR4, RZ ;  /* 0x0000000413037c10 */ /* 0x000fc8000fffe0ff */
[----:B------:R-:W-:Y:S02]  /*b7a0*/  LEA.HI.X R18, R18, UR7, R3, 0x1, P0 ;  /* 0x0000000712127c11 */ /* 0x000fe400080f0c03 */
[----:B------:R-:W-:-:S13]  /*b7b0*/  ISETP.GT.AND P0, PT, R32, UR47, PT ;  /* 0x0000002f20007c0c */ /* 0x000fda000bf04270 */
[----:B0-----:R-:W-:Y:S05]  /*b7c0*/  @P0 BRA `(.L_x_3339) ;  /* 0xfffffff0002c0947 */ /* 0x001fea000383ffff */
[----:B------:R-:W-:Y:S05]  /*b7d0*/  BSYNC B0 ;  /* 0x0000000000007941 */ /* 0x000fea0003800000 */
.L_x_3326:
[----:B------:R-:W-:-:S13]  /*b7e0*/  LOP3.LUT P0, RZ, R16, 0x10, RZ, 0xc0, !PT ;  /* 0x0000001010ff7812 */ /* 0x000fda000780c0ff */
[----:B------:R-:W-:Y:S05]  /*b7f0*/  @!P0 BRA `(.L_x_3340) ;  /* 0x0000000000048947 */ /* 0x000fea0003800000 */
[----:B------:R-:W-:Y:S01]  /*b800*/  BPT.TRAP 0x1 ;  /* 0x000000040000795c */ /* 0x000fe20000300000 */
.L_x_3340:
[----:B0-----:R-:W-:Y:S01]  /*b810*/  LEA R0, R26, UR44, 0x3 ;  /* 0x0000002c1a007c11 */ /* 0x001fe2000f8e18ff */
        /* <DEDUP_REMOVED lines=11> */
.L_x_3422:
[----:B------:R-:W-:Y:S05]  /*b8d0*/  BSYNC B0 ;  /* 0x0000000000007941 */ /* 0x000fea0003800000 */
.L_x_3341:
        /* <DEDUP_REMOVED lines=8> */
[----:B------:R-:W1:Y:S01]  /*b960*/  SHFL.IDX PT, R6, R18, 0x1, 0x181f ;  /* 0x00381f0012067f89 */ /* 0x000e6200000e0000 */
[----:B------:R-:W-:Y:S02]  /*b970*/  ISETP.GE.AND P0, PT, R33, UR4, PT ;  /* 0x0000000421007c0c */ /* 0x000fe4000bf06270 */
[C---:B------:R-:W-:Y:S01]  /*b980*/  ISETP.LT.OR P3, PT, R5.reuse, 0x1, P2 ;  /* 0x000000010500780c */ /* 0x040fe20001761670 */
[----:B------:R-:W2:Y:S01]  /*b990*/  SHFL.IDX PT, R14, R17, 0x1, 0x181f ;  /* 0x00381f00110e7f89 */ /* 0x000ea200000e0000 */
[----:B------:R-:W-:-:S02]  /*b9a0*/  ISETP.LT.OR P4, PT, R5, 0x1, P1 ;  /* 0x000000010500780c */ /* 0x000fc40000f81670 */
[----:B------:R-:W-:Y:S01]  /*b9b0*/  ISETP.LT.OR P5, PT, R5, 0x1, P0 ;  /* 0x000000010500780c */ /* 0x000fe200007a1670 */
[----:B------:R-:W-:Y:S04]  /*b9c0*/  SHFL.IDX PT, R7, R18, 0x2, 0x181f ;  /* 0x00581f0012077f89 */ /* 0x000fe800000e0000 */
[----:B------:R-:W3:Y:S01]  /*b9d0*/  SHFL.IDX PT, R8, R17, 0x2, 0x181f ;  /* 0x00581f0011087f89 */ /* 0x000ee200000e0000 */
[----:B0-----:R-:W-:-:S05]  /*b9e0*/  IMAD.WIDE.U32 R2, R23, 0x2, R2 ;  /* 0x0000000217027825 */ /* 0x001fca00078e0002 */
[----:B------:R-:W-:Y:S01]  /*b9f0*/  LDGSTS.E.BYPASS.LTC128B.128 [R4+0x400], desc[UR36][R2.64], !P3 ;  /* 0x0040000002047fae */ /* 0x000fe2000d901d64 */
[----:B------:R-:W-:-:S03]  /*ba00*/  ISETP.LT.OR P3, PT, R5, 0x11, P2 ;  /* 0x000000110500780c */ /* 0x000fc60001761670 */
[----:B------:R-:W-:Y:S01]  /*ba10*/  LDGSTS.E.BYPASS.LTC128B.128 [R4+0x3400], desc[UR36][R2.64+0x80], !P4 ;  /* 0x0340008002047fae */ /* 0x000fe2000e101d64 */
[----:B------:R-:W-:-:S03]  /*ba20*/  ISETP.LT.OR P4, PT, R5, 0x11, P1 ;  /* 0x000000110500780c */ /* 0x000fc60000f81670 */
[----:B------:R1:W-:Y:S01]  /*ba30*/  LDGSTS.E.BYPASS.LTC128B.128 [R4+0x6400], desc[UR36][R2.64+0x100], !P5 ;  /* 0x0640010002047fae */ /* 0x0003e2000e901d64 */
[----:B------:R-:W-:Y:S02]  /*ba40*/  ISETP.LT.OR P5, PT, R5, 0x11, P0 ;  /* 0x000000110500780c */ /* 0x000fe400007a1670 */
[----:B-1----:R-:W-:Y:S01]  /*ba50*/  MOV R3, R6 ;  /* 0x0000000600037202 */ /* 0x002fe20000000f00 */
[----:B--2---:R-:W-:Y:S01]  /*ba60*/  IMAD.MOV.U32 R2, RZ, RZ, R14 ;  /* 0x000000ffff027224 */ /* 0x004fe200078e000e */
[----:B------:R-:W-:Y:S03]  /*ba70*/  SHFL.IDX PT, R6, R18, 0x3, 0x181f ;  /* 0x00781f0012067f89 */ /* 0x000fe600000e0000 */
[----:B------:R-:W-:Y:S01]  /*ba80*/  IMAD.WIDE.U32 R2, R23, 0x2, R2 ;  /* 0x0000000217027825 */ /* 0x000fe200078e0002 */
[----:B------:R-:W0:Y:S04]  /*ba90*/  SHFL.IDX PT, R14, R17, 0x3, 0x181f ;  /* 0x00781f00110e7f89 */ /* 0x000e2800000e0000 */
[----:B------:R-:W-:Y:S01]  /*baa0*/  LDGSTS.E.BYPASS.LTC128B.128 [R4+0xc00], desc[UR36][R2.64], !P3 ;  /* 0x00c0000002047fae */ /* 0x000fe2000d901d64 */
[----:B------:R-:W-:-:S03]  /*bab0*/  ISETP.LT.OR P3, PT, R5, 0x21, P2 ;  /* 0x000000210500780c */ /* 0x000fc60001761670 */
[----:B------:R-:W-:Y:S01]  /*bac0*/  LDGSTS.E.BYPASS.LTC128B.128 [R4+0x3c00], desc[UR36][R2.64+0x80], !P4 ;  /* 0x03c0008002047fae */ /* 0x000fe2000e101d64 */
[----:B------:R-:W-:-:S03]  /*bad0*/  ISETP.LT.OR P4, PT, R5, 0x21, P1 ;  /* 0x000000210500780c */ /* 0x000fc60000f81670 */
[----:B------:R3:W-:Y:S01]  /*bae0*/  LDGSTS.E.BYPASS.LTC128B.128 [R4+0x6c00], desc[UR36][R2.64+0x100], !P5 ;  /* 0x06c0010002047fae */ /* 0x0007e2000e901d64 */
[----:B------:R-:W-:Y:S01]  /*baf0*/  ISETP.LT.OR P5, PT, R5, 0x21, P0 ;  /* 0x000000210500780c */ /* 0x000fe200007a1670 */
[----:B---3--:R-:W-:Y:S02]  /*bb00*/  IMAD.MOV.U32 R2, RZ, RZ, R8 ;  /* 0x000000ffff027224 */ /* 0x008fe400078e0008 */
[----:B------:R-:W-:Y:S01]  /*bb10*/  IMAD.MOV.U32 R3, RZ, RZ, R7 ;  /* 0x000000ffff037224 */ /* 0x000fe200078e0007 */
[----:B------:R-:W-:Y:S01]  /*bb20*/  SHFL.IDX PT, R8, R17, 0x4, 0x181f ;  /* 0x00981f0011087f89 */ /* 0x000fe200000e0000 */
[----:B------:R-:W-:-:S03]  /*bb30*/  IMAD.WIDE.U32 R2, R23, 0x2, R2 ;  /* 0x0000000217027825 */ /* 0x000fc600078e0002 */
[----:B------:R-:W1:Y:S04]  /*bb40*/  SHFL.IDX PT, R7, R18, 0x4, 0x181f ;  /* 0x00981f0012077f89 */ /* 0x000e6800000e0000 */
[----:B------:R-:W-:Y:S01]  /*bb50*/  LDGSTS.E.BYPASS.LTC128B.128 [R4+0x1400], desc[UR36][R2.64], !P3 ;  /* 0x0140000002047fae */ /* 0x000fe2000d901d64 */
[----:B------:R-:W-:-:S03]  /*bb60*/  ISETP.LT.OR P3, PT, R5, 0x31, P2 ;  /* 0x000000310500780c */ /* 0x000fc60001761670 */
[----:B------:R-:W-:Y:S01]  /*bb70*/  LDGSTS.E.BYPASS.LTC128B.128 [R4+0x4400], desc[UR36][R2.64+0x80], !P4 ;  /* 0x0440008002047fae */ /* 0x000fe2000e101d64 */
[----:B------:R-:W-:-:S03]  /*bb80*/  ISETP.LT.OR P4, PT, R5, 0x31, P1 ;  /* 0x000000310500780c */ /* 0x000fc60000f81670 */
[----:B------:R0:W-:Y:S01]  /*bb90*/  LDGSTS.E.BYPASS.LTC128B.128 [R4+0x7400], desc[UR36][R2.64+0x100], !P5 ;  /* 0x0740010002047fae */ /* 0x0001e2000e901d64 */
[----:B------:R-:W-:-:S03]  /*bba0*/  ISETP.LT.OR P5, PT, R5, 0x31, P0 ;  /* 0x000000310500780c */ /* 0x000fc600007a1670 */
[----:B------:R-:W2:Y:S01]  /*bbb0*/  SHFL.IDX PT, R18, R18, 0x5, 0x181f ;  /* 0x00b81f0012127f89 */ /* 0x000ea200000e0000 */
[----:B0-----:R-:W-:Y:S01]  /*bbc0*/  MOV R2, R14 ;  /* 0x0000000e00027202 */ /* 0x001fe20000000f00 */
[----:B------:R-:W-:Y:S02]  /*bbd0*/  IMAD.MOV.U32 R3, RZ, RZ, R6 ;  /* 0x000000ffff037224 */ /* 0x000fe400078e0006 */
[----:B------:R0:W3:Y:S01]  /*bbe0*/  SHFL.IDX PT, R14, R17, 0x5, 0x181f ;  /* 0x00b81f00110e7f89 */ /* 0x0000e200000e0000 */
[----:B------:R-:W-:Y:S02]  /*bbf0*/  IMAD.MOV.U32 R6, RZ, RZ, RZ ;  /* 0x000000ffff067224 */ /* 0x000fe400078e00ff */
[----:B------:R-:W-:-:S05]  /*bc00*/  IMAD.WIDE.U32 R2, R23, 0x2, R2 ;  /* 0x0000000217027825 */ /* 0x000fca00078e0002 */
[----:B------:R-:W-:Y:S01]  /*bc10*/  LDGSTS.E.BYPASS.LTC128B.128 [R4+0x1c00], desc[UR36][R2.64], !P3 ;  /* 0x01c0000002047fae */ /* 0x000fe2000d901d64 */
[----:B------:R-:W-:-:S03]  /*bc20*/  ISETP.LT.OR P3, PT, R5, 0x41, P2 ;  /* 0x000000410500780c */ /* 0x000fc60001761670 */
[----:B------:R-:W-:Y:S01]  /*bc30*/  LDGSTS.E.BYPASS.LTC128B.128 [R4+0x4c00], desc[UR36][R2.64+0x80], !P4 ;  /* 0x04c0008002047fae */ /* 0x000fe2000e101d64 */
[----:B------:R-:W-:-:S03]  /*bc40*/  ISETP.LT.OR P4, PT, R5, 0x41, P1 ;  /* 0x000000410500780c */ /* 0x000fc60000f81670 */
[----:B------:R1:W-:Y:S01]  /*bc50*/  LDGSTS.E.BYPASS.LTC128B.128 [R4+0x7c00], desc[UR36][R2.64+0x100], !P5 ;  /* 0x07c0010002047fae */ /* 0x0003e2000e901d64 */
[----:B------:R-:W-:Y:S02]  /*bc60*/  ISETP.LT.OR P5, PT, R5, 0x41, P0 ;  /* 0x000000410500780c */ /* 0x000fe400007a1670 */
[----:B-1----:R-:W-:Y:S01]  /*bc70*/  MOV R3, R7 ;  /* 0x0000000700037202 */ /* 0x002fe20000000f00 */
[----:B------:R-:W-:-:S04]  /*bc80*/  IMAD.MOV.U32 R2, RZ, RZ, R8 ;  /* 0x000000ffff027224 */ /* 0x000fc800078e0008 */
[----:B------:R-:W-:-:S05]  /*bc90*/  IMAD.WIDE.U32 R2, R23, 0x2, R2 ;  /* 0x0000000217027825 */ /* 0x000fca00078e0002 */
[----:B------:R0:W-:Y:S04]  /*bca0*/  LDGSTS.E.BYPASS.LTC128B.128 [R4+0x2400], desc[UR36][R2.64], !P3 ;  /* 0x0240000002047fae */ /* 0x0001e8000d901d64 */
[----:B------:R0:W-:Y:S04]  /*bcb0*/  LDGSTS.E.BYPASS.LTC128B.128 [R4+0x5400], desc[UR36][R2.64+0x80], !P4 ;  /* 0x0540008002047fae */ /* 0x0001e8000e101d64 */
[----:B--23--:R0:W-:Y:S02]  /*bcc0*/  LDGSTS.E.BYPASS.LTC128B.128 [R4+0x8400], desc[UR36][R2.64+0x100], !P5 ;  /* 0x0840010002047fae */ /* 0x00c1e4000e901d64 */
.L_x_3436:
[C---:B------:R-:W-:Y:S01]  /*bcd0*/  ISETP.LT.OR P2, PT, R5.reuse, 0x51, P2 ;  /* 0x000000510500780c */ /* 0x040fe20001741670 */
[----:B0-----:R-:W-:Y:S01]  /*bce0*/  IMAD.MOV.U32 R2, RZ, RZ, R14 ;  /* 0x000000ffff027224 */ /* 0x001fe200078e000e */
[C---:B------:R-:W-:Y:S02]  /*bcf0*/  ISETP.LT.OR P1, PT, R5.reuse, 0x51, P1 ;  /* 0x000000510500780c */ /* 0x040fe40000f21670 */
[----:B------:R-:W-:Y:S02]  /*bd00*/  ISETP.LT.OR P0, PT, R5, 0x51, P0 ;  /* 0x000000510500780c */ /* 0x000fe40000701670 */
[----:B------:R-:W-:-:S03]  /*bd10*/  MOV R3, R18 ;  /* 0x0000001200037202 */ /* 0x000fc60000000f00 */
[----:B------:R-:W-:-:S05]  /*bd20*/  IMAD.WIDE.U32 R2, R23, 0x2, R2 ;  /* 0x0000000217027825 */ /* 0x000fca00078e0002 */
[----:B------:R-:W-:Y:S01]  /*bd30*/  @!PT LDS RZ, [RZ] ;  /* 0x00000000fffff984 */ /* 0x000fe20000000800 */
[----:B------:R-:W-:Y:S01]  /*bd40*/  @!PT LDS RZ, [RZ] ;  /* 0x00000000fffff984 */ /* 0x000fe20000000800 */
[----:B------:R-:W-:Y:S01]  /*bd50*/  @!PT LDS RZ, [RZ] ;  /* 0x00000000fffff984 */ /* 0x000fe20000000800 */
[----:B------:R0:W-:Y:S04]  /*bd60*/  LDGSTS.E.BYPASS.LTC128B.128 [R4+0x2c00], desc[UR36][R2.64], !P2 ;  /* 0x02c0000002047fae */ /* 0x0001e8000d101d64 */
[----:B------:R0:W-:Y:S04]  /*bd70*/  LDGSTS.E.BYPASS.LTC128B.128 [R4+0x5c00], desc[UR36][R2.64+0x80], !P1 ;  /* 0x05c0008002047fae */ /* 0x0001e8000c901d64 */
[----:B------:R0:W-:Y:S01]  /*bd80*/  LDGSTS.E.BYPASS.LTC128B.128 [R4+0x8c00], desc[UR36][R2.64+0x100], !P0 ;  /* 0x08c0010002047fae */ /* 0x0001e2000c101d64 */
[----:B------:R-:W-:Y:S01]  /*bd90*/  PLOP3.LUT P0, PT, PT, PT, PT, 0x80, 0x0 ;  /* 0x000000000000781c */ /* 0x000fe20003f0f070 */
[----:B------:R-:W-:-:S12]  /*bda0*/  NOP ;  /* 0x0000000000007918 */ /* 0x000fd80000000000 */
.L_x_3344:
        /* <DEDUP_REMOVED lines=10> */
.L_x_3345:
[----:B------:R1:W-:Y:S02]  /*be50*/  SYNCS.ARRIVE.TRANS64.A1T0 RZ, [R0+URZ+0x30850], RZ ;  /* 0x030850ff00ff79a7 */ /* 0x0003e4000810003f */
[----:B-1----:R-:W-:-:S05]  /*be60*/  VIADD R0, R26, 0x1 ;  /* 0x000000011a007836 */ /* 0x002fca0000000000 */
[----:B------:R-:W-:-:S04]  /*be70*/  ISETP.NE.AND P0, PT, R0, 0x2, PT ;  /* 0x000000020000780c */ /* 0x000fc80003f05270 */
[----:B0-----:R-:W-:Y:S02]  /*be80*/  SEL R3, RZ, 0x1, P0 ;  /* 0x00000001ff037807 */ /* 0x001fe40000000000 */
[----:B------:R-:W-:Y:S02]  /*be90*/  SEL R0, R0, RZ, P0 ;  /* 0x000000ff00007207 */ /* 0x000fe40000000000 */
[----:B------:R-:W-:-:S07]  /*bea0*/  LOP3.LUT R28, R28, R3, RZ, 0x3c, !PT ;  /* 0x000000031c1c7212 */ /* 0x000fce00078e3cff */
.L_x_3311:
[----:B------:R-:W0:Y:S01]  /*beb0*/  S2R R3, SR_CgaCtaId ;  /* 0x0000000000037919 */ /* 0x000e220000008800 */
[----:B------:R-:W-:Y:S02]  /*bec0*/  MOV R2, 0x400 ;  /* 0x0000040000027802 */ /* 0x000fe40000000f00 */
[----:B------:R-:W-:Y:S02]  /*bed0*/  SHF.L.U32 R6, R6, 0x1f, RZ ;  /* 0x0000001f06067819 */ /* 0x000fe400000006ff */
[----:B0-----:R-:W-:-:S04]  /*bee0*/  LEA R7, R3, R2, 0x18 ;  /* 0x0000000203077211 */ /* 0x001fc800078ec0ff */
[----:B------:R-:W0:Y:S02]  /*bef0*/  SYNCS.PHASECHK.TRANS64.TRYWAIT P0, [R7+URZ+0x30820], R6 ;  /* 0x03082006070075a7 */ /* 0x000e24000800017f */
[----:B0-----:R-:W-:Y:S05]  /*bf00*/  @!P0 BRA `(.L_x_3346) ;  /* 0x0000003000408947 */ /* 0x001fea0003800000 */
.L_x_3437:
[----:B------:R-:W-:-:S03]  /*bf10*/  UMOV UR4, 0xffffffff ;  /* 0xffffffff00047882 */ /* 0x000fc60000000000 */
[----:B------:R-:W-:Y:S05]  /*bf20*/  BRA.DIV UR4, `(.L_x_3347) ;  /* 0x00000032044c7947 */ /* 0x000fea000b800000 */
[----:B------:R-:W1:Y:S02]  /*bf30*/  S2R R2, SR_TID.X ;  /* 0x0000000000027919 */ /* 0x000e640000002100 */
[----:B-1----:R-:W-:-:S04]  /*bf40*/  SHF.R.U32.HI R2, RZ, 0x5, R2 ;  /* 0x00000005ff027819 */ /* 0x002fc80000011602 */
[----:B------:R-:W-:-:S05]  /*bf50*/  LOP3.LUT R2, R2, 0x3, RZ, 0xc0, !PT ;  /* 0x0000000302027812 */ /* 0x000fca00078ec0ff */
[----:B------:R1:W2:Y:S02]  /*bf60*/  SHFL.IDX PT, R14, R2, RZ, 0x1f ;  /* 0x00001fff020e7589 */ /* 0x0002a400000e0000 */
.L_x_3440:
[----:B--2---:R-:W-:-:S13]  /*bf70*/  ISETP.NE.AND P0, PT, R14, RZ, PT ;  /* 0x000000ff0e00720c */ /* 0x004fda0003f05270 */
[----:B------:R-:W-:Y:S05]  /*bf80*/  @P0 BRA `(.L_x_3279) ;  /* 0x0000000000900947 */ /* 0x000fea0003800000 */
[----:B------:R-:W-:-:S03]  /*bf90*/  UMOV UR4, 0xffffffff ;  /* 0xffffffff00047882 */ /* 0x000fc60000000000 */
[----:B------:R-:W-:Y:S05]  /*bfa0*/  BRA.DIV UR4, `(.L_x_3348) ;  /* 0x0000003204607947 */ /* 0x000fea000b800000 */
[----:B------:R-:W-:-:S13]  /*bfb0*/  ELECT P6, URZ, PT ;  /* 0x00000000003f782f */ /* 0x000fda00038c0000 */
.L_x_3443:
        /* <DEDUP_REMOVED lines=8> */
.L_x_3349:
[C---:B------:R-:W-:Y:S01]  /*c040*/  LEA R5, R0.reuse, R7, 0x3 ;  /* 0x0000000700057211 */ /* 0x040fe200078e18ff */
[----:B------:R-:W-:Y:S01]  /*c050*/  VIADD R0, R0, 0x1 ;  /* 0x0000000100007836 */ /* 0x000fe20000000000 */
[----:B------:R-:W-:-:S04]  /*c060*/  SHF.L.U32 R2, R28, 0x1f, RZ ;  /* 0x0000001f1c027819 */ /* 0x000fc800000006ff */
[----:B------:R-:W1:Y:S01]  /*c070*/  SYNCS.PHASECHK.TRANS64.TRYWAIT P1, [R5+URZ+0x30840], R2 ;  /* 0x03084002050075a7 */ /* 0x000e62000802017f */
[----:B------:R-:W-:-:S04]  /*c080*/  ISETP.NE.AND P2, PT, R0, 0x2, PT ;  /* 0x000000020000780c */ /* 0x000fc80003f45270 */
[----:B------:R-:W-:Y:S01]  /*c090*/  SEL R3, RZ, 0x1, P2 ;  /* 0x00000001ff037807 */ /* 0x000fe20001000000 */
[----:B-1----:R-:W-:Y:S08]  /*c0a0*/  @!P1 BRA `(.L_x_3350) ;  /* 0x0000003000409947 */ /* 0x002ff00003800000 */
.L_x_3444:
[----:B------:R-:W-:Y:S02]  /*c0b0*/  SEL R0, R0, RZ, P2 ;  /* 0x000000ff00007207 */ /* 0x000fe40001000000 */
[----:B------:R-:W-:Y:S01]  /*c0c0*/  LOP3.LUT R3, R28, R3, RZ, 0x3c, !PT ;  /* 0x000000031c037212 */ /* 0x000fe200078e3cff */
[----:B------:R-:W-:Y:S06]  /*c0d0*/  @!P0 BRA `(.L_x_3351) ;  /* 0x0000000000048947 */ /* 0x000fec0003800000 */
[----:B------:R-:W-:Y:S01]  /*c0e0*/  BPT.TRAP 0x1 ;  /* 0x000000040000795c */ /* 0x000fe20000300000 */
.L_x_3351:
[----:B0-----:R-:W-:Y:S01]  /*c0f0*/  IMAD R7, R0, 0x8, R7 ;  /* 0x0000000800077824 */ /* 0x001fe200078e0207 */
[----:B------:R-:W-:-:S04]  /*c100*/  SHF.L.U32 R0, R3, 0x1f, RZ ;  /* 0x0000001f03007819 */ /* 0x000fc800000006ff */
[----:B------:R-:W0:Y:S02]  /*c110*/  SYNCS.PHASECHK.TRANS64.TRYWAIT P1, [R7+URZ+0x30840], R0 ;  /* 0x03084000070075a7 */ /* 0x000e24000802017f */
[----:B0-----:R-:W-:Y:S05]  /*c120*/  @!P1 BRA `(.L_x_3352) ;  /* 0x0000003000349947 */ /* 0x001fea0003800000 */
.L_x_3445:
[----:B------:R-:W-:Y:S05]  /*c130*/  @!P0 BRA `(.L_x_3353) ;  /* 0x0000000000048947 */ /* 0x000fea0003800000 */
[----:B------:R-:W-:Y:S01]  /*c140*/  BPT.TRAP 0x1 ;  /* 0x000000040000795c */ /* 0x000fe20000300000 */
.L_x_3353:
[----:B------:R-:W2:Y:S02]  /*c150*/  SYNCS.PHASECHK.TRANS64.TRYWAIT P1, [R5+URZ+0x30860], R2 ;  /* 0x03086002050075a7 */ /* 0x000ea4000802017f */
[----:B--2---:R-:W-:Y:S05]  /*c160*/  @!P1 BRA `(.L_x_3354) ;  /* 0x0000003000389947 */ /* 0x004fea0003800000 */
.L_x_3446:
[----:B------:R-:W-:Y:S05]  /*c170*/  @!P0 BRA `(.L_x_3355) ;  /* 0x0000000000048947 */ /* 0x000fea0003800000 */
[----:B------:R-:W-:Y:S01]  /*c180*/  BPT.TRAP 0x1 ;  /* 0x000000040000795c */ /* 0x000fe20000300000 */
.L_x_3355:
[----:B---3--:R3:W4:Y:S02]  /*c190*/  SYNCS.PHASECHK.TRANS64.TRYWAIT P0, [R7+URZ+0x30860], R0 ;  /* 0x03086000070075a7 */ /* 0x008724000800017f */
[----:B----4-:R-:W-:Y:S05]  /*c1a0*/  @!P0 NANOSLEEP.SYNCS 0x989680 ;  /* 0x009896800000895d */ /* 0x010fea0003900000 */
[----:B------:R-:W4:Y:S02]  /*c1b0*/  @!P0 SYNCS.PHASECHK.TRANS64 P0, [R7+URZ+0x30860], R0 ;  /* 0x03086000070085a7 */ /* 0x000f24000800007f */
[----:B----4-:R-:W-:Y:S05]  /*c1c0*/  @!P0 BRA `(.L_x_3355) ;  /* 0xfffffffc00f08947 */ /* 0x010fea000383ffff */
.L_x_3279:
[----:B------:R-:W-:Y:S05]  /*c1d0*/  BSYNC B6 ;  /* 0x0000000000067941 */ /* 0x000fea0003800000 */
.L_x_3276:
[----:B------:R-:W-:Y:S05]  /*c1e0*/  EXIT ;  /* 0x000000000000794d */ /* 0x000fea0003800000 */
.L_x_3283:
[----:B0-----:R-:W-:-:S04]  /*c1f0*/  MOV R3, UR38 ;  /* 0x0000002600037c02 */ /* 0x001fc80008000f00 */
[----:B------:R0:W1:Y:S03]  /*c200*/  SYNCS.PHASECHK.TRANS64.TRYWAIT P0, [R3+URZ+0x30800], R0 ;  /* 0x03080000030075a7 */ /* 0x000066000800017f */
[----:B-1----:R-:W-:Y:S05]  /*c210*/  @!P0 NANOSLEEP.SYNCS 0x989680 ;  /* 0x009896800000895d */ /* 0x002fea0003900000 */
[----:B------:R-:W1:Y:S02]  /*c220*/  @!P0 SYNCS.PHASECHK.TRANS64 P0, [R3+URZ+0x30800], R0 ;  /* 0x03080000030085a7 */ /* 0x000e64000800007f */
[----:B-1----:R-:W-:Y:S05]  /*c230*/  @!P0 BRA `(.L_x_3283) ;  /* 0xfffffffc00ec8947 */ /* 0x002fea000383ffff */
[----:B------:R-:W-:Y:S05]  /*c240*/  BRA `(.L_x_3356) ;  /* 0xffffff5000407947 */ /* 0x000fea000383ffff */
.L_x_3287:
[----:B0-----:R-:W-:-:S04]  /*c250*/  IMAD.U32 R3, RZ, RZ, UR38 ;  /* 0x00000026ff037e24 */ /* 0x001fc8000f8e00ff */
[----:B------:R0:W2:Y:S03]  /*c260*/  SYNCS.PHASECHK.TRANS64.TRYWAIT P1, [R3+URZ+0x30830], R0 ;  /* 0x03083000030075a7 */ /* 0x0000a6000802017f */
[----:B--2---:R-:W-:Y:S05]  /*c270*/  @!P1 NANOSLEEP.SYNCS 0x989680 ;  /* 0x009896800000995d */ /* 0x004fea0003900000 */
[----:B------:R-:W2:Y:S02]  /*c280*/  @!P1 SYNCS.PHASECHK.TRANS64 P1, [R3+URZ+0x30830], R0 ;  /* 0x03083000030095a7 */ /* 0x000ea4000802007f */
[----:B--2---:R-:W-:Y:S05]  /*c290*/  @!P1 BRA `(.L_x_3287) ;  /* 0xfffffffc00ec9947 */ /* 0x004fea000383ffff */
[----:B------:R-:W-:Y:S05]  /*c2a0*/  BRA `(.L_x_3286) ;  /* 0xffffff5000647947 */ /* 0x000fea000383ffff */
.L_x_3293:
[----:B-1----:R-:W-:-:S04]  /*c2b0*/  IMAD.U32 R3, RZ, RZ, UR61 ;  /* 0x0000003dff037e24 */ /* 0x002fc8000f8e00ff */
[----:B------:R1:W2:Y:S03]  /*c2c0*/  SYNCS.PHASECHK.TRANS64.TRYWAIT P1, [R3+URZ+0x30830], R0 ;  /* 0x03083000030075a7 */ /* 0x0002a6000802017f */
[----:B--2---:R-:W-:Y:S05]  /*c2d0*/  @!P1 NANOSLEEP.SYNCS 0x989680 ;  /* 0x009896800000995d */ /* 0x004fea0003900000 */
[----:B------:R-:W2:Y:S02]  /*c2e0*/  @!P1 SYNCS.PHASECHK.TRANS64 P1, [R3+URZ+0x30830], R0 ;  /* 0x03083000030095a7 */ /* 0x000ea4000802007f */
[----:B--2---:R-:W-:Y:S05]  /*c2f0*/  @!P1 BRA `(.L_x_3293) ;  /* 0xfffffffc00ec9947 */ /* 0x004fea000383ffff */
[----:B------:R-:W-:Y:S05]  /*c300*/  BRA `(.L_x_3292) ;  /* 0xffffff7400a07947 */ /* 0x000fea000383ffff */
.L_x_3297:
[----:B-1----:R-:W-:-:S04]  /*c310*/  MOV R3, UR4 ;  /* 0x0000000400037c02 */ /* 0x002fc80008000f00 */
[----:B------:R1:W2:Y:S03]  /*c320*/  SYNCS.PHASECHK.TRANS64.TRYWAIT P1, [R3+URZ+0x30850], R0 ;  /* 0x03085000030075a7 */ /* 0x0002a6000802017f */
[----:B--2---:R-:W-:Y:S05]  /*c330*/  @!P1 NANOSLEEP.SYNCS 0x989680 ;  /* 0x009896800000995d */ /* 0x004fea0003900000 */
[----:B------:R-:W2:Y:S02]  /*c340*/  @!P1 SYNCS.PHASECHK.TRANS64 P1, [R3+URZ+0x30850], R0 ;  /* 0x03085000030095a7 */ /* 0x000ea4000802007f */
[----:B--2---:R-:W-:Y:S05]  /*c350*/  @!P1 BRA `(.L_x_3297) ;  /* 0xfffffffc00ec9947 */ /* 0x004fea000383ffff */
[----:B------:R-:W-:Y:S05]  /*c360*/  BRA `(.L_x_3296) ;  /* 0xffffff8000307947 */ /* 0x000fea000383ffff */
.L_x_3304:
[----:B-1----:R-:W-:-:S04]  /*c370*/  IMAD.U32 R7, RZ, RZ, UR5 ;  /* 0x00000005ff077e24 */ /* 0x002fc8000f8e00ff */
[----:B------:R1:W2:Y:S03]  /*c380*/  SYNCS.PHASECHK.TRANS64.TRYWAIT P1, [R7+URZ+0x30850], R2 ;  /* 0x03085002070075a7 */ /* 0x0002a6000802017f */
[----:B--2---:R-:W-:Y:S05]  /*c390*/  @!P1 NANOSLEEP.SYNCS 0x989680 ;  /* 0x009896800000995d */ /* 0x004fea0003900000 */
[----:B------:R-:W2:Y:S02]  /*c3a0*/  @!P1 SYNCS.PHASECHK.TRANS64 P1, [R7+URZ+0x30850], R2 ;  /* 0x03085002070095a7 */ /* 0x000ea4000802007f */
[----:B--2---:R-:W-:Y:S05]  /*c3b0*/  @!P1 BRA `(.L_x_3304) ;  /* 0xfffffffc00ec9947 */ /* 0x004fea000383ffff */
[----:B------:R-:W-:Y:S05]  /*c3c0*/  BRA `(.L_x_3303) ;  /* 0xffffff9800487947 */ /* 0x000fea000383ffff */
.L_x_3316:
[----:B------:R-:W-:Y:S01]  /*c3d0*/  IMAD.MOV.U32 R13, RZ, RZ, R18 ;  /* 0x000000ffff0d7224 */ /* 0x000fe200078e0012 */
[----:B------:R-:W-:Y:S01]  /*c3e0*/  MOV R12, RZ ;  /* 0x000000ff000c7202 */ /* 0x000fe20000000f00 */
[----:B------:R-:W-:Y:S02]  /*c3f0*/  IMAD.MOV.U32 R11, RZ, RZ, 0x1f ;  /* 0x0000001fff0b7424 */ /* 0x000fe400078e00ff */
[----:B------:R-:W-:-:S07]  /*c400*/  IMAD.MOV.U32 R15, RZ, RZ, -0x1 ;  /* 0xffffffffff0f7424 */ /* 0x000fce00078e00ff */
[----:B-----5:R-:W-:Y:S05]  /*c410*/  WARPSYNC.COLLECTIVE R15, `(.L_x_3357) ;  /* 0x000000000f087348 */ /* 0x020fea0003c00000 */
[----:B------:R0:W1:Y:S02]  /*c420*/  SHFL.IDX P6, R14, R13, R12, R11 ;  /* 0x0000000c0d0e7389 */ /* 0x00006400000c000b */
[----:B01---5:R-:W-:Y:S01]  /*c430*/  ENDCOLLECTIVE ;  /* 0x000000000000791b */ /* 0x023fe20003800000 */
.L_x_3357:
[----:B------:R-:W-:Y:S05]  /*c440*/  BRA `(.L_x_3358) ;  /* 0xffffffcc00607947 */ /* 0x000fea000383ffff */
.L_x_3318:
[----:B0-----:R-:W-:-:S04]  /*c450*/  MOV R3, UR44 ;  /* 0x0000002c00037c02 */ /* 0x001fc80008000f00 */
[----:B------:R0:W1:Y:S03]  /*c460*/  SYNCS.PHASECHK.TRANS64.TRYWAIT P0, [R3+URZ+0x30840], R2 ;  /* 0x03084002030075a7 */ /* 0x000066000800017f */
[----:B-1----:R-:W-:Y:S05]  /*c470*/  @!P0 NANOSLEEP.SYNCS 0x989680 ;  /* 0x009896800000895d */ /* 0x002fea0003900000 */
[----:B------:R-:W1:Y:S02]  /*c480*/  @!P0 SYNCS.PHASECHK.TRANS64 P0, [R3+URZ+0x30840], R2 ;  /* 0x03084002030085a7 */ /* 0x000e64000800007f */
[----:B-1----:R-:W-:Y:S05]  /*c490*/  @!P0 BRA `(.L_x_3318) ;  /* 0xfffffffc00ec8947 */ /* 0x002fea000383ffff */
[----:B------:R-:W-:Y:S05]  /*c4a0*/  BRA `(.L_x_3359) ;  /* 0xffffffd0006c7947 */ /* 0x000fea000383ffff */
.L_x_3319:
        /* <DEDUP_REMOVED lines=8> */
.L_x_3361:
[----:B------:R-:W-:Y:S05]  /*c530*/  BSYNC B0 ;  /* 0x0000000000007941 */ /* 0x000fea0003800000 */
.L_x_3360:
[----:B------:R-:W-:Y:S01]  /*c540*/  MOV R13, R0 ;  /* 0x00000000000d7202 */ /* 0x000fe20000000f00 */
[----:B------:R-:W-:Y:S01]  /*c550*/  IMAD.MOV.U32 R12, RZ, RZ, RZ ;  /* 0x000000ffff0c7224 */ /* 0x000fe200078e00ff */
[----:B------:R-:W-:Y:S01]  /*c560*/  MOV R15, 0xffffffff ;  /* 0xffffffff000f7802 */ /* 0x000fe20000000f00 */
[----:B------:R-:W-:Y:S01]  /*c570*/  IMAD.MOV.U32 R11, RZ, RZ, 0x181f ;  /* 0x0000181fff0b7424 */ /* 0x000fe200078e00ff */
[----:B------:R-:W-:Y:S01]  /*c580*/  @P0 LEA R9, R30, UR44, 0x1 ;  /* 0x0000002c1e090c11 */ /* 0x000fe2000f8e08ff */
[----:B------:R-:W-:-:S07]  /*c590*/  IMAD.MOV.U32 R3, RZ, RZ, R14 ;  /* 0x000000ffff037224 */ /* 0x000fce00078e000e */
[----:B------:R-:W-:Y:S05]  /*c5a0*/  WARPSYNC.COLLECTIVE R15, `(.L_x_3362) ;  /* 0x000000000f087348 */ /* 0x000fea0003c00000 */
[----:B------:R0:W1:Y:S02]  /*c5b0*/  SHFL.IDX P6, R14, R13, R12, R11 ;  /* 0x0000000c0d0e7389 */ /* 0x00006400000c000b */
[----:B01----:R-:W-:Y:S01]  /*c5c0*/  ENDCOLLECTIVE ;  /* 0x000000000000791b */ /* 0x003fe20003800000 */
.L_x_3362:
[----:B------:R-:W-:Y:S01]  /*c5d0*/  IMAD.MOV.U32 R13, RZ, RZ, R7 ;  /* 0x000000ffff0d7224 */ /* 0x000fe200078e0007 */
[----:B------:R-:W-:Y:S01]  /*c5e0*/  MOV R12, 0x1 ;  /* 0x00000001000c7802 */ /* 0x000fe20000000f00 */
[----:B------:R-:W-:-:S07]  /*c5f0*/  IMAD.MOV.U32 R2, RZ, RZ, R14 ;  /* 0x000000ffff027224 */ /* 0x000fce00078e000e */
[----:B------:R-:W-:Y:S05]  /*c600*/  WARPSYNC.COLLECTIVE R15, `(.L_x_3363) ;  /* 0x000000000f087348 */ /* 0x000fea0003c00000 */
[----:B------:R0:W1:Y:S02]  /*c610*/  SHFL.IDX P6, R14, R13, R12, R11 ;  /* 0x0000000c0d0e7389 */ /* 0x00006400000c000b */
[----:B01----:R-:W-:Y:S01]  /*c620*/  ENDCOLLECTIVE ;  /* 0x000000000000791b */ /* 0x003fe20003800000 */
.L_x_3363:
[----:B------:R-:W-:-:S05]  /*c630*/  @P0 IMAD.WIDE.U32 R2, R23, 0x2, R2 ;  /* 0x0000000217020825 */ /* 0x000fca00078e0002 */
[----:B------:R-:W-:Y:S01]  /*c640*/  @!PT LDS RZ, [RZ] ;  /* 0x00000000fffff984 */ /* 0x000fe20000000800 */
[----:B------:R-:W-:Y:S01]  /*c650*/  @!PT LDS RZ, [RZ] ;  /* 0x00000000fffff984 */ /* 0x000fe20000000800 */
[----:B------:R-:W-:Y:S01]  /*c660*/  @!PT LDS RZ, [RZ] ;  /* 0x00000000fffff984 */ /* 0x000fe20000000800 */
[----:B------:R0:W-:Y:S04]  /*c670*/  @P0 LDGSTS.E.BYPASS.LTC128B.128 [R9+0x1e400], desc[UR36][R2.64], !P3 ;  /* 0x1e40000002090fae */ /* 0x0001e8000d901d64 */
[----:B------:R0:W-:Y:S01]  /*c680*/  @P0 LDGSTS.E.BYPASS.LTC128B.128 [R9+0x21400], desc[UR36][R2.64+0x80], !P2 ;  /* 0x2140008002090fae */ /* 0x0001e2000d101d64 */
[----:B------:R-:W-:-:S03]  /*c690*/  IMAD.MOV.U32 R13, RZ, RZ, R0 ;  /* 0x000000ffff0d7224 */ /* 0x000fc600078e0000 */
[----:B------:R0:W-:Y:S01]  /*c6a0*/  @P0 LDGSTS.E.BYPASS.LTC128B.128 [R9+0x24400], desc[UR36][R2.64+0x100], !P1 ;  /* 0x2440010002090fae */ /* 0x0001e2000c901d64 */
[----:B------:R-:W-:Y:S01]  /*c6b0*/  ISETP.GE.AND P0, PT, R6, 0x11, PT ;  /* 0x000000110600780c */ /* 0x000fe20003f06270 */
[----:B------:R-:W-:-:S12]  /*c6c0*/  IMAD.MOV.U32 R5, RZ, RZ, R14 ;  /* 0x000000ffff057224 */ /* 0x000fd800078e000e */
[----:B0-----:R-:W-:Y:S05]  /*c6d0*/  WARPSYNC.COLLECTIVE R15, `(.L_x_3364) ;  /* 0x000000000f087348 */ /* 0x001fea0003c00000 */
[----:B------:R1:W2:Y:S02]  /*c6e0*/  SHFL.IDX P6, R14, R13, R12, R11 ;  /* 0x0000000c0d0e7389 */ /* 0x0002a400000c000b */
[----:B012---:R-:W-:Y:S01]  /*c6f0*/  ENDCOLLECTIVE ;  /* 0x000000000000791b */ /* 0x007fe20003800000 */
.L_x_3364:
[----:B------:R-:W-:Y:S01]  /*c700*/  @P0 LEA R21, R30, UR44, 0x1 ;  /* 0x0000002c1e150c11 */ /* 0x000fe2000f8e08ff */
[----:B------:R-:W-:Y:S02]  /*c710*/  IMAD.MOV.U32 R13, RZ, RZ, R7 ;  /* 0x000000ffff0d7224 */ /* 0x000fe400078e0007 */
[----:B------:R-:W-:Y:S01]  /*c720*/  IMAD.MOV.U32 R12, RZ, RZ, 0x2 ;  /* 0x00000002ff0c7424 */ /* 0x000fe200078e00ff */
[----:B------:R-:W-:-:S07]  /*c730*/  MOV R4, R14 ;  /* 0x0000000e00047202 */ /* 0x000fce0000000f00 */
[----:B------:R-:W-:Y:S05]  /*c740*/  WARPSYNC.COLLECTIVE R15, `(.L_x_3365) ;  /* 0x000000000f087348 */ /* 0x000fea0003c00000 */
[----:B------:R0:W1:Y:S02]  /*c750*/  SHFL.IDX P6, R14, R13, R12, R11 ;  /* 0x0000000c0d0e7389 */ /* 0x00006400000c000b */
[----:B01----:R-:W-:Y:S01]  /*c760*/  ENDCOLLECTIVE ;  /* 0x000000000000791b */ /* 0x003fe20003800000 */
.L_x_3365:
        /* <DEDUP_REMOVED lines=8> */
[----:B------:R-:W-:Y:S02]  /*c7f0*/  ISETP.GE.AND P0, PT, R6, 0x21, PT ;  /* 0x000000210600780c */ /* 0x000fe40003f06270 */
[----:B------:R-:W-:-:S11]  /*c800*/  MOV R8, R14 ;  /* 0x0000000e00087202 */ /* 0x000fd60000000f00 */
[----:B0-----:R-:W-:Y:S05]  /*c810*/  WARPSYNC.COLLECTIVE R15, `(.L_x_3366) ;  /* 0x000000000f087348 */ /* 0x001fea0003c00000 */
[----:B------:R1:W2:Y:S02]  /*c820*/  SHFL.IDX P6, R14, R13, R12, R11 ;  /* 0x0000000c0d0e7389 */ /* 0x0002a400000c000b */
[----:B012---:R-:W-:Y:S01]  /*c830*/  ENDCOLLECTIVE ;  /* 0x000000000000791b */ /* 0x007fe20003800000 */
.L_x_3366:
[----:B------:R-:W-:Y:S02]  /*c840*/  MOV R3, R8 ;  /* 0x0000000800037202 */ /* 0x000fe40000000f00 */
[----:B------:R-:W-:Y:S01]  /*c850*/  @P0 LEA R25, R30, UR44, 0x1 ;  /* 0x0000002c1e190c11 */ /* 0x000fe2000f8e08ff */
[----:B------:R-:W-:Y:S02]  /*c860*/  IMAD.MOV.U32 R13, RZ, RZ, R7 ;  /* 0x000000ffff0d7224 */ /* 0x000fe400078e0007 */
[----:B------:R-:W-:Y:S02]  /*c870*/  IMAD.MOV.U32 R12, RZ, RZ, 0x3 ;  /* 0x00000003ff0c7424 */ /* 0x000fe400078e00ff */
[----:B------:R-:W-:-:S07]  /*c880*/  IMAD.MOV.U32 R2, RZ, RZ, R14 ;  /* 0x000000ffff027224 */ /* 0x000fce00078e000e */
[----:B------:R-:W-:Y:S05]  /*c890*/  WARPSYNC.COLLECTIVE R15, `(.L_x_3367) ;  /* 0x000000000f087348 */ /* 0x000fea0003c00000 */
[----:B------:R0:W1:Y:S02]  /*c8a0*/  SHFL.IDX P6, R14, R13, R12, R11 ;  /* 0x0000000c0d0e7389 */ /* 0x00006400000c000b */
[----:B01----:R-:W-:Y:S01]  /*c8b0*/  ENDCOLLECTIVE ;  /* 0x000000000000791b */ /* 0x003fe20003800000 */
.L_x_3367:
        /* <DEDUP_REMOVED lines=13> */
.L_x_3368:
[----:B------:R-:W-:Y:S01]  /*c990*/  IMAD.MOV.U32 R5, RZ, RZ, R9 ;  /* 0x000000ffff057224 */ /* 0x000fe200078e0009 */
[----:B------:R-:W-:Y:S01]  /*c9a0*/  @P0 LEA R9, R30, UR44, 0x1 ;  /* 0x0000002c1e090c11 */ /* 0x000fe2000f8e08ff */
[----:B------:R-:W-:Y:S01]  /*c9b0*/  IMAD.MOV.U32 R13, RZ, RZ, R7 ;  /* 0x000000ffff0d7224 */ /* 0x000fe200078e0007 */
[----:B------:R-:W-:Y:S01]  /*c9c0*/  MOV R12, 0x4 ;  /* 0x00000004000c7802 */ /* 0x000fe20000000f00 */
[----:B------:R-:W-:-:S07]  /*c9d0*/  IMAD.MOV.U32 R10, RZ, RZ, R14 ;  /* 0x000000ffff0a7224 */ /* 0x000fce00078e000e */
[----:B------:R-:W-:Y:S05]  /*c9e0*/  WARPSYNC.COLLECTIVE R15, `(.L_x_3369) ;  /* 0x000000000f087348 */ /* 0x000fea0003c00000 */
[----:B------:R0:W1:Y:S02]  /*c9f0*/  SHFL.IDX P6, R14, R13, R12, R11 ;  /* 0x0000000c0d0e7389 */ /* 0x00006400000c000b */
[----:B01----:R-:W-:Y:S01]  /*ca00*/  ENDCOLLECTIVE ;  /* 0x000000000000791b */ /* 0x003fe20003800000 */
.L_x_3369:
[----:B------:R-:W-:-:S05]  /*ca10*/  MOV R4, R10 ;  /* 0x0000000a00047202 */ /* 0x000fca0000000f00 */
[----:B------:R-:W-:-:S05]  /*ca20*/  @P0 IMAD.WIDE.U32 R4, R23, 0x2, R4 ;  /* 0x0000000217040825 */ /* 0x000fca00078e0004 */
[----:B------:R-:W-:Y:S01]  /*ca30*/  @!PT LDS RZ, [RZ] ;  /* 0x00000000fffff984 */ /* 0x000fe20000000800 */
[----:B------:R-:W-:Y:S01]  /*ca40*/  @!PT LDS RZ, [RZ] ;  /* 0x00000000fffff984 */ /* 0x000fe20000000800 */
[----:B------:R-:W-:Y:S01]  /*ca50*/  @!PT LDS RZ, [RZ] ;  /* 0x00000000fffff984 */ /* 0x000fe20000000800 */
[----:B------:R0:W-:Y:S01]  /*ca60*/  @P0 LDGSTS.E.BYPASS.LTC128B.128 [R9+0x1fc00], desc[UR36][R4.64], !P3 ;  /* 0x1fc0000004090fae */ /* 0x0001e2000d901d64 */
[----:B------:R-:W-:-:S03]  /*ca70*/  IMAD.MOV.U32 R13, RZ, RZ, R0 ;  /* 0x000000ffff0d7224 */ /* 0x000fc600078e0000 */
[----:B------:R0:W-:Y:S04]  /*ca80*/  @P0 LDGSTS.E.BYPASS.LTC128B.128 [R9+0x22c00], desc[UR36][R4.64+0x80], !P2 ;  /* 0x22c0008004090fae */ /* 0x0001e8000d101d64 */
[----:B------:R0:W-:Y:S01]  /*ca90*/  @P0 LDGSTS.E.BYPASS.LTC128B.128 [R9+0x25c00], desc[UR36][R4.64+0x100], !P1 ;  /* 0x25c0010004090fae */ /* 0x0001e2000c901d64 */
[----:B------:R-:W-:Y:S01]  /*caa0*/  ISETP.GE.AND P0, PT, R6, 0x41, PT ;  /* 0x000000410600780c */ /* 0x000fe20003f06270 */
[----:B------:R-:W-:-:S12]  /*cab0*/  IMAD.MOV.U32 R8, RZ, RZ, R14 ;  /* 0x000000ffff087224 */ /* 0x000fd800078e000e */
[----:B0-----:R-:W-:Y:S05]  /*cac0*/  WARPSYNC.COLLECTIVE R15, `(.L_x_3370) ;  /* 0x000000000f087348 */ /* 0x001fea0003c00000 */
[----:B------:R1:W2:Y:S02]  /*cad0*/  SHFL.IDX P6, R14, R13, R12, R11 ;  /* 0x0000000c0d0e7389 */ /* 0x0002a400000c000b */
[----:B012---:R-:W-:Y:S01]  /*cae0*/  ENDCOLLECTIVE ;  /* 0x000000000000791b */ /* 0x007fe20003800000 */
.L_x_3370:
[----:B------:R-:W-:Y:S01]  /*caf0*/  IMAD.MOV.U32 R3, RZ, RZ, R8 ;  /* 0x000000ffff037224 */ /* 0x000fe200078e0008 */
[----:B------:R-:W-:Y:S01]  /*cb00*/  @P0 LEA R21, R30, UR44, 0x1 ;  /* 0x0000002c1e150c11 */ /* 0x000fe2000f8e08ff */
[----:B------:R-:W-:Y:S01]  /*cb10*/  IMAD.MOV.U32 R13, RZ, RZ, R7 ;  /* 0x000000ffff0d7224 */ /* 0x000fe200078e0007 */
[----:B------:R-:W-:Y:S02]  /*cb20*/  MOV R12, 0x5 ;  /* 0x00000005000c7802 */ /* 0x000fe40000000f00 */
[----:B------:R-:W-:-:S07]  /*cb30*/  MOV R2, R14 ;  /* 0x0000000e00027202 */ /* 0x000fce0000000f00 */
[----:B------:R-:W-:Y:S05]  /*cb40*/  WARPSYNC.COLLECTIVE R15, `(.L_x_3371) ;  /* 0x000000000f087348 */ /* 0x000fea0003c00000 */
[----:B------:R0:W1:Y:S02]  /*cb50*/  SHFL.IDX P6, R14, R13, R12, R11 ;  /* 0x0000000c0d0e7389 */ /* 0x00006400000c000b */
[----:B01----:R-:W-:Y:S01]  /*cb60*/  ENDCOLLECTIVE ;  /* 0x000000000000791b */ /* 0x003fe20003800000 */
.L_x_3371:
        /* <DEDUP_REMOVED lines=8> */
[----:B------:R-:W-:-:S07]  /*cbf0*/  IMAD.MOV.U32 R7, RZ, RZ, R14 ;  /* 0x000000ffff077224 */ /* 0x000fce00078e000e */
[----:B0-----:R-:W-:Y:S05]  /*cc00*/  WARPSYNC.COLLECTIVE R15, `(.L_x_3372) ;  /* 0x000000000f087348 */ /* 0x001fea0003c00000 */
[----:B------:R1:W2:Y:S02]  /*cc10*/  SHFL.IDX P6, R14, R13, R12, R11 ;  /* 0x0000000c0d0e7389 */ /* 0x0002a400000c000b */
[----:B012---:R-:W-:Y:S01]  /*cc20*/  ENDCOLLECTIVE ;  /* 0x000000000000791b */ /* 0x007fe20003800000 */
.L_x_3372:
[----:B------:R-:W-:Y:S05]  /*cc30*/  BRA `(.L_x_3373) ;  /* 0xffffffcc00d07947 */ /* 0x000fea000383ffff */
.L_x_3322:
[----:B------:R-:W-:Y:S01]  /*cc40*/  MOV R13, R8 ;  /* 0x00000008000d7202 */ /* 0x000fe20000000f00 */
[----:B------:R-:W-:Y:S01]  /*cc50*/  IMAD.MOV.U32 R12, RZ, RZ, RZ ;  /* 0x000000ffff0c7224 */ /* 0x000fe200078e00ff */
[----:B------:R-:W-:Y:S01]  /*cc60*/  MOV R15, 0xffffffff ;  /* 0xffffffff000f7802 */ /* 0x000fe20000000f00 */
[----:B------:R-:W-:Y:S02]  /*cc70*/  IMAD.MOV.U32 R11, RZ, RZ, 0x181f ;  /* 0x0000181fff0b7424 */ /* 0x000fe400078e00ff */
[----:B------:R-:W-:-:S07]  /*cc80*/  IMAD R7, R22, 0x80, R27 ;  /* 0x0000008016077824 */ /* 0x000fce00078e021b */
[----:B------:R-:W-:Y:S05]  /*cc90*/  WARPSYNC.COLLECTIVE R15, `(.L_x_3374) ;  /* 0x000000000f087348 */ /* 0x000fea0003c00000 */
[----:B------:R0:W1:Y:S02]  /*cca0*/  SHFL.IDX P6, R14, R13, R12, R11 ;  /* 0x0000000c0d0e7389 */ /* 0x00006400000c000b */
[----:B01----:R-:W-:Y:S01]  /*ccb0*/  ENDCOLLECTIVE ;  /* 0x000000000000791b */ /* 0x003fe20003800000 */
.L_x_3374:
[----:B------:R-:W-:Y:S02]  /*ccc0*/  VIADD R5, R7, 0x10 ;  /* 0x0000001007057836 */ /* 0x000fe40000000000 */
[----:B------:R-:W-:Y:S02]  /*ccd0*/  IMAD.MOV.U32 R13, RZ, RZ, R0 ;  /* 0x000000ffff0d7224 */ /* 0x000fe400078e0000 */
[----:B------:R-:W-:-:S07]  /*cce0*/  IMAD.MOV.U32 R3, RZ, RZ, R14 ;  /* 0x000000ffff037224 */ /* 0x000fce00078e000e */
[----:B------:R-:W-:Y:S05]  /*ccf0*/  WARPSYNC.COLLECTIVE R15, `(.L_x_3375) ;  /* 0x000000000f087348 */ /* 0x000fea0003c00000 */
[----:B------:R0:W1:Y:S02]  /*cd00*/  SHFL.IDX P6, R14, R13, R12, R11 ;  /* 0x0000000c0d0e7389 */ /* 0x00006400000c000b */
[----:B01----:R-:W-:Y:S01]  /*cd10*/  ENDCOLLECTIVE ;  /* 0x000000000000791b */ /* 0x003fe20003800000 */
.L_x_3375:
[----:B------:R-:W-:Y:S02]  /*cd20*/  ULDC UR4, c[0x0][0x288] ;  /* 0x0000a20000047ab9 */ /* 0x000fe40000000800 */
[----:B------:R-:W-:-:S05]  /*cd30*/  IMAD R6, R6, UR4, RZ ;  /* 0x0000000406067c24 */ /* 0x000fca000f8e02ff */
[----:B------:R-:W-:Y:S02]  /*cd40*/  ISETP.GE.AND P1, PT, R7, R6, PT ;  /* 0x000000060700720c */ /* 0x000fe40003f26270 */
[----:B------:R-:W-:Y:S01]  /*cd50*/  MOV R13, R8 ;  /* 0x00000008000d7202 */ /* 0x000fe20000000f00 */
[----:B------:R-:W-:-:S10]  /*cd60*/  IMAD.MOV.U32 R12, RZ, RZ, 0x1 ;  /* 0x00000001ff0c7424 */ /* 0x000fd400078e00ff */
[----:B------:R-:W-:Y:S02]  /*cd70*/  @!P1 LEA R9, R30, UR44, 0x1 ;  /* 0x0000002c1e099c11 */ /* 0x000fe4000f8e08ff */
[----:B------:R-:W-:-:S07]  /*cd80*/  MOV R2, R14 ;  /* 0x0000000e00027202 */ /* 0x000fce0000000f00 */
[----:B------:R-:W-:Y:S05]  /*cd90*/  WARPSYNC.COLLECTIVE R15, `(.L_x_3376) ;  /* 0x000000000f087348 */ /* 0x000fea0003c00000 */
[----:B------:R0:W1:Y:S02]  /*cda0*/  SHFL.IDX P6, R14, R13, R12, R11 ;  /* 0x0000000c0d0e7389 */ /* 0x00006400000c000b */
[----:B01----:R-:W-:Y:S01]  /*cdb0*/  ENDCOLLECTIVE ;  /* 0x000000000000791b */ /* 0x003fe20003800000 */
.L_x_3376:
[----:B------:R-:W-:-:S05]  /*cdc0*/  @!P1 IMAD.WIDE.U32 R2, R23, 0x2, R2 ;  /* 0x0000000217029825 */ /* 0x000fca00078e0002 */
[----:B------:R-:W-:Y:S01]  /*cdd0*/  @!PT LDS RZ, [RZ] ;  /* 0x00000000fffff984 */ /* 0x000fe20000000800 */
[----:B------:R-:W-:Y:S01]  /*cde0*/  @!PT LDS RZ, [RZ] ;  /* 0x00000000fffff984 */ /* 0x000fe20000000800 */
[----:B------:R-:W-:Y:S01]  /*cdf0*/  @!PT LDS RZ, [RZ] ;  /* 0x00000000fffff984 */ /* 0x000fe20000000800 */
[----:B------:R0:W-:Y:S04]  /*ce00*/  @!P1 LDGSTS.E.BYPASS.LTC128B.128 [R9+0x12400], desc[UR36][R2.64], !P3 ;  /* 0x1240000002099fae */ /* 0x0001e8000d901d64 */
[----:B------:R0:W-:Y:S01]  /*ce10*/  @!P1 LDGSTS.E.BYPASS.LTC128B.128 [R9+0x16400], desc[UR36][R2.64+0x80], !P2 ;  /* 0x1640008002099fae */ /* 0x0001e2000d101d64 */
[----:B------:R-:W-:-:S03]  /*ce20*/  MOV R13, R0 ;  /* 0x00000000000d7202 */ /* 0x000fc60000000f00 */
[----:B------:R0:W-:Y:S01]  /*ce30*/  @!P1 LDGSTS.E.BYPASS.LTC128B.128 [R9+0x1a400], desc[UR36][R2.64+0x100], !P0 ;  /* 0x1a40010002099fae */ /* 0x0001e2000c101d64 */
[----:B------:R-:W-:Y:S01]  /*ce40*/  ISETP.GE.AND P1, PT, R5, R6, PT ;  /* 0x000000060500720c */ /* 0x000fe20003f26270 */
[----:B------:R-:W-:-:S12]  /*ce50*/  IMAD.MOV.U32 R5, RZ, RZ, R14 ;  /* 0x000000ffff057224 */ /* 0x000fd800078e000e */
[----:B0-----:R-:W-:Y:S05]  /*ce60*/  WARPSYNC.COLLECTIVE R15, `(.L_x_3377) ;  /* 0x000000000f087348 */ /* 0x001fea0003c00000 */
[----:B------:R1:W2:Y:S02]  /*ce70*/  SHFL.IDX P6, R14, R13, R12, R11 ;  /* 0x0000000c0d0e7389 */ /* 0x0002a400000c000b */
[----:B012---:R-:W-:Y:S01]  /*ce80*/  ENDCOLLECTIVE ;  /* 0x000000000000791b */ /* 0x007fe20003800000 */
.L_x_3377:
        /* <DEDUP_REMOVED lines=8> */
.L_x_3378:
        /* <DEDUP_REMOVED lines=13> */
.L_x_3379:
        /* <DEDUP_REMOVED lines=8> */
.L_x_3380:
        /* <DEDUP_REMOVED lines=13> */
.L_x_3381:
        /* <DEDUP_REMOVED lines=8> */
.L_x_3382:
        /* <DEDUP_REMOVED lines=13> */
.L_x_3383:
        /* <DEDUP_REMOVED lines=8> */
.L_x_3384:
        /* <DEDUP_REMOVED lines=13> */
.L_x_3385:
        /* <DEDUP_REMOVED lines=8> */
.L_x_3386:
        /* <DEDUP_REMOVED lines=13> */
.L_x_3387:
[----:B------:R-:W-:Y:S01]  /*d520*/  @!P1 LEA R9, R30, UR44, 0x1 ;  /* 0x0000002c1e099c11 */ /* 0x000fe2000f8e08ff */
[----:B------:R-:W-:Y:S01]  /*d530*/  IMAD.MOV.U32 R13, RZ, RZ, R8 ;  /* 0x000000ffff0d7224 */ /* 0x000fe200078e0008 */
[----:B------:R-:W-:Y:S01]  /*d540*/  MOV R12, 0x7 ;  /* 0x00000007000c7802 */ /* 0x000fe20000000f00 */
[----:B------:R-:W-:-:S07]  /*d550*/  IMAD.MOV.U32 R2, RZ, RZ, R14 ;  /* 0x000000ffff027224 */ /* 0x000fce00078e000e */
[----:B------:R-:W-:Y:S05]  /*d560*/  WARPSYNC.COLLECTIVE R15, `(.L_x_3388) ;  /* 0x000000000f087348 */ /* 0x000fea0003c00000 */
[----:B------:R0:W1:Y:S02]  /*d570*/  SHFL.IDX P6, R14, R13, R12, R11 ;  /* 0x0000000c0d0e7389 */ /* 0x00006400000c000b */
[----:B01----:R-:W-:Y:S01]  /*d580*/  ENDCOLLECTIVE ;  /* 0x000000000000791b */ /* 0x003fe20003800000 */
.L_x_3388:
[----:B------:R-:W-:-:S05]  /*d590*/  @!P1 IMAD.WIDE.U32 R2, R23, 0x2, R2 ;  /* 0x0000000217029825 */ /* 0x000fca00078e0002 */
[----:B------:R-:W-:Y:S01]  /*d5a0*/  @!PT LDS RZ, [RZ] ;  /* 0x00000000fffff984 */ /* 0x000fe20000000800 */
[----:B------:R-:W-:Y:S01]  /*d5b0*/  @!PT LDS RZ, [RZ] ;  /* 0x00000000fffff984 */ /* 0x000fe20000000800 */
[----:B------:R-:W-:Y:S01]  /*d5c0*/  @!PT LDS RZ, [RZ] ;  /* 0x00000000fffff984 */ /* 0x000fe20000000800 */
[----:B------:R0:W-:Y:S04]  /*d5d0*/  @!P1 LDGSTS.E.BYPASS.LTC128B.128 [R9+0x15400], desc[UR36][R2.64], !P3 ;  /* 0x1540000002099fae */ /* 0x0001e8000d901d64 */
[----:B------:R0:W-:Y:S01]  /*d5e0*/  @!P1 LDGSTS.E.BYPASS.LTC128B.128 [R9+0x19400], desc[UR36][R2.64+0x80], !P2 ;  /* 0x1940008002099fae */ /* 0x0001e2000d101d64 */
[----:B------:R-:W-:-:S03]  /*d5f0*/  IMAD.MOV.U32 R13, RZ, RZ, R0 ;  /* 0x000000ffff0d7224 */ /* 0x000fc600078e0000 */
[----:B------:R0:W-:Y:S01]  /*d600*/  @!P1 LDGSTS.E.BYPASS.LTC128B.128 [R9+0x1d400], desc[UR36][R2.64+0x100], !P0 ;  /* 0x1d40010002099fae */ /* 0x0001e2000c101d64 */
[----:B------:R-:W-:-:S07]  /*d610*/  IMAD.MOV.U32 R4, RZ, RZ, R14 ;  /* 0x000000ffff047224 */ /* 0x000fce00078e000e */
[----:B0-----:R-:W-:Y:S05]  /*d620*/  WARPSYNC.COLLECTIVE R15, `(.L_x_3389) ;  /* 0x000000000f087348 */ /* 0x001fea0003c00000 */
[----:B------:R1:W2:Y:S02]  /*d630*/  SHFL.IDX P6, R14, R13, R12, R11 ;  /* 0x0000000c0d0e7389 */ /* 0x0002a400000c000b */
[----:B012---:R-:W-:Y:S01]  /*d640*/  ENDCOLLECTIVE ;  /* 0x000000000000791b */ /* 0x007fe20003800000 */
.L_x_3389:
[----:B------:R-:W-:Y:S05]  /*d650*/  BRA `(.L_x_3390) ;  /* 0xffffffcc00b47947 */ /* 0x000fea000383ffff */
.L_x_3325:
[----:B0-----:R-:W-:-:S04]  /*d660*/  MOV R3, UR44 ;  /* 0x0000002c00037c02 */ /* 0x001fc80008000f00 */
[----:B------:R0:W1:Y:S03]  /*d670*/  SYNCS.PHASECHK.TRANS64.TRYWAIT P0, [R3+URZ+0x30820], R0 ;  /* 0x03082000030075a7 */ /* 0x000066000800017f */
[----:B-1----:R-:W-:Y:S05]  /*d680*/  @!P0 NANOSLEEP.SYNCS 0x989680 ;  /* 0x009896800000895d */ /* 0x002fea0003900000 */
[----:B------:R-:W1:Y:S02]  /*d690*/  @!P0 SYNCS.PHASECHK.TRANS64 P0, [R3+URZ+0x30820], R0 ;  /* 0x03082000030085a7 */ /* 0x000e64000800007f */
[----:B-1----:R-:W-:Y:S05]  /*d6a0*/  @!P0 BRA `(.L_x_3325) ;  /* 0xfffffffc00ec8947 */ /* 0x002fea000383ffff */
[----:B------:R-:W-:Y:S05]  /*d6b0*/  BRA `(.L_x_3391) ;  /* 0xffffffcc00fc7947 */ /* 0x000fea000383ffff */
.L_x_3329:
[----:B0-----:R0:W1:Y:S02]  /*d6c0*/  SYNCS.PHASECHK.TRANS64.TRYWAIT P0, [R19+URZ+0x30840], R2 ;  /* 0x03084002130075a7 */ /* 0x001064000800017f */
[----:B-1----:R-:W-:Y:S05]  /*d6d0*/  @!P0 NANOSLEEP.SYNCS 0x989680 ;  /* 0x009896800000895d */ /* 0x002fea0003900000 */
[----:B------:R-:W1:Y:S02]  /*d6e0*/  @!P0 SYNCS.PHASECHK.TRANS64 P0, [R19+URZ+0x30840], R2 ;  /* 0x03084002130085a7 */ /* 0x000e64000800007f */
[----:B-1----:R-:W-:Y:S05]  /*d6f0*/  @!P0 BRA `(.L_x_3329) ;  /* 0xfffffffc00f08947 */ /* 0x002fea000383ffff */
[----:B------:R-:W-:Y:S05]  /*d700*/  BRA `(.L_x_3392) ;  /* 0xffffffd000e47947 */ /* 0x000fea000383ffff */
.L_x_3330:
        /* <DEDUP_REMOVED lines=8> */
.L_x_3394:
[----:B------:R-:W-:Y:S05]  /*d790*/  BSYNC B1 ;  /* 0x0000000000017941 */ /* 0x000fea0003800000 */
.L_x_3393:
[----:B------:R-:W-:Y:S01]  /*d7a0*/  MOV R13, R21 ;  /* 0x00000015000d7202 */ /* 0x000fe20000000f00 */
[----:B------:R-:W-:Y:S01]  /*d7b0*/  IMAD.MOV.U32 R12, RZ, RZ, RZ ;  /* 0x000000ffff0c7224 */ /* 0x000fe200078e00ff */
[----:B------:R-:W-:Y:S01]  /*d7c0*/  SHF.L.U32 R8, R23, 0x1, RZ ;  /* 0x0000000117087819 */ /* 0x000fe200000006ff */
[----:B------:R-:W-:Y:S01]  /*d7d0*/  IMAD.MOV.U32 R11, RZ, RZ, 0x181f ;  /* 0x0000181fff0b7424 */ /* 0x000fe200078e00ff */
[----:B------:R-:W-:Y:S01]  /*d7e0*/  P2R R6, PR, RZ, 0x2 ;  /* 0x00000002ff067803 */ /* 0x000fe20000000000 */
[----:B------:R-:W-:Y:S01]  /*d7f0*/  IMAD.MOV.U32 R15, RZ, RZ, -0x1 ;  /* 0xffffffffff0f7424 */ /* 0x000fe200078e00ff */
[----:B------:R-:W-:Y:S01]  /*d800*/  LOP3.LUT P1, RZ, R16, 0x4, RZ, 0xc0, !PT ;  /* 0x0000000410ff7812 */ /* 0x000fe2000782c0ff */
[----:B------:R-:W-:Y:S01]  /*d810*/  IMAD.MOV.U32 R3, RZ, RZ, R14 ;  /* 0x000000ffff037224 */ /* 0x000fe200078e000e */
[----:B------:R-:W-:-:S11]  /*d820*/  LEA R22, R22, UR44, 0x1 ;  /* 0x0000002c16167c11 */ /* 0x000fd6000f8e08ff */
[----:B------:R-:W-:Y:S05]  /*d830*/  WARPSYNC.COLLECTIVE R15, `(.L_x_3395) ;  /* 0x000000000f087348 */ /* 0x000fea0003c00000 */
[----:B------:R0:W1:Y:S02]  /*d840*/  SHFL.IDX P6, R14, R13, R12, R11 ;  /* 0x0000000c0d0e7389 */ /* 0x00006400000c000b */
[----:B01----:R-:W-:Y:S01]  /*d850*/  ENDCOLLECTIVE ;  /* 0x000000000000791b */ /* 0x003fe20003800000 */
.L_x_3395:
[----:B------:R-:W-:Y:S01]  /*d860*/  MOV R13, R24 ;  /* 0x00000018000d7202 */ /* 0x000fe20000000f00 */
[----:B------:R-:W-:Y:S01]  /*d870*/  IMAD.MOV.U32 R12, RZ, RZ, 0x1 ;  /* 0x00000001ff0c7424 */ /* 0x000fe200078e00ff */
[----:B------:R-:W-:-:S13]  /*d880*/  IADD3 R2, P0, R14, R8, RZ ;  /* 0x000000080e027210 */ /* 0x000fda0007f1e0ff */
[----:B------:R-:W-:Y:S05]  /*d890*/  WARPSYNC.COLLECTIVE R15, `(.L_x_3396) ;  /* 0x000000000f087348 */ /* 0x000fea0003c00000 */
[----:B------:R0:W1:Y:S02]  /*d8a0*/  SHFL.IDX P6, R14, R13, R12, R11 ;  /* 0x0000000c0d0e7389 */ /* 0x00006400000c000b */
[----:B01----:R-:W-:Y:S01]  /*d8b0*/  ENDCOLLECTIVE ;  /* 0x000000000000791b */ /* 0x003fe20003800000 */
.L_x_3396:
[----:B------:R-:W-:-:S05]  /*d8c0*/  IMAD.X R3, RZ, RZ, R3, P0 ;  /* 0x000000ffff037224 */ /* 0x000fca00000e0603 */
[----:B------:R-:W-:Y:S01]  /*d8d0*/  @!PT LDS RZ, [RZ] ;  /* 0x00000000fffff984 */ /* 0x000fe20000000800 */
[----:B------:R-:W-:Y:S01]  /*d8e0*/  @!PT LDS RZ, [RZ] ;  /* 0x00000000fffff984 */ /* 0x000fe20000000800 */
[----:B------:R-:W-:Y:S01]  /*d8f0*/  @!PT LDS RZ, [RZ] ;  /* 0x00000000fffff984 */ /* 0x000fe20000000800 */
[----:B------:R0:W-:Y:S04]  /*d900*/  LDGSTS.E.BYPASS.LTC128B.128 [R22+0x1e400], desc[UR36][R2.64], !P1 ;  /* 0x1e40000002167fae */ /* 0x0001e8000c901d64 */
[----:B------:R0:W-:Y:S01]  /*d910*/  LDGSTS.E.BYPASS.LTC128B.128 [R22+0x21400], desc[UR36][R2.64+0x80], !P5 ;  /* 0x2140008002167fae */ /* 0x0001e2000e901d64 */
[----:B------:R-:W-:-:S03]  /*d920*/  MOV R13, R21 ;  /* 0x00000015000d7202 */ /* 0x000fc60000000f00 */
[----:B------:R0:W-:Y:S01]  /*d930*/  LDGSTS.E.BYPASS.LTC128B.128 [R22+0x24400], desc[UR36][R2.64+0x100], !P4 ;  /* 0x2440010002167fae */ /* 0x0001e2000e101d64 */
[----:B------:R-:W-:-:S07]  /*d940*/  IMAD.MOV.U32 R7, RZ, RZ, R14 ;  /* 0x000000ffff077224 */ /* 0x000fce00078e000e */
[----:B0-----:R-:W-:Y:S05]  /*d950*/  WARPSYNC.COLLECTIVE R15, `(.L_x_3397) ;  /* 0x000000000f087348 */ /* 0x001fea0003c00000 */
[----:B------:R1:W2:Y:S02]  /*d960*/  SHFL.IDX P6, R14, R13, R12, R11 ;  /* 0x0000000c0d0e7389 */ /* 0x0002a400000c000b */
[----:B012---:R-:W-:Y:S01]  /*d970*/  ENDCOLLECTIVE ;  /* 0x000000000000791b */ /* 0x007fe20003800000 */
.L_x_3397:
[----:B------:R-:W-:Y:S01]  /*d980*/  IMAD.MOV.U32 R13, RZ, RZ, R24 ;  /* 0x000000ffff0d7224 */ /* 0x000fe200078e0018 */
[----:B------:R-:W-:Y:S02]  /*d990*/  MOV R12, 0x2 ;  /* 0x00000002000c7802 */ /* 0x000fe40000000f00 */
[----:B------:R-:W-:-:S13]  /*d9a0*/  IADD3 R2, P0, R14, R8, RZ ;  /* 0x000000080e027210 */ /* 0x000fda0007f1e0ff */
[----:B------:R-:W-:Y:S05]  /*d9b0*/  WARPSYNC.COLLECTIVE R15, `(.L_x_3398) ;  /* 0x000000000f087348 */ /* 0x000fea0003c00000 */
[----:B------:R0:W1:Y:S02]  /*d9c0*/  SHFL.IDX P6, R14, R13, R12, R11 ;  /* 0x0000000c0d0e7389 */ /* 0x00006400000c000b */
[----:B01----:R-:W-:Y:S01]  /*d9d0*/  ENDCOLLECTIVE ;  /* 0x000000000000791b */ /* 0x003fe20003800000 */
.L_x_3398:
[----:B------:R-:W-:-:S05]  /*d9e0*/  IMAD.X R3, RZ, RZ, R7, P0 ;  /* 0x000000ffff037224 */ /* 0x000fca00000e0607 */
[----:B------:R-:W-:Y:S01]  /*d9f0*/  @!PT LDS RZ, [RZ] ;  /* 0x00000000fffff984 */ /* 0x000fe20000000800 */
[----:B------:R-:W-:Y:S01]  /*da00*/  @!PT LDS RZ, [RZ] ;  /* 0x00000000fffff984 */ /* 0x000fe20000000800 */
[----:B------:R-:W-:Y:S01]  /*da10*/  @!PT LDS RZ, [RZ] ;  /* 0x00000000fffff984 */ /* 0x000fe20000000800 */
[----:B------:R0:W-:Y:S04]  /*da20*/  LDGSTS.E.BYPASS.LTC128B.128 [R22+0x1ec00], desc[UR36][R2.64], !P1 ;  /* 0x1ec0000002167fae */ /* 0x0001e8000c901d64 */
[----:B------:R0:W-:Y:S01]  /*da30*/  LDGSTS.E.BYPASS.LTC128B.128 [R22+0x21c00], desc[UR36][R2.64+0x80], !P5 ;  /* 0x21c0008002167fae */ /* 0x0001e2000e901d64 */
[----:B------:R-:W-:-:S03]  /*da40*/  IMAD.MOV.U32 R13, RZ, RZ, R21 ;  /* 0x000000ffff0d7224 */ /* 0x000fc600078e0015 */
[----:B------:R0:W-:Y:S01]  /*da50*/  LDGSTS.E.BYPASS.LTC128B.128 [R22+0x24c00], desc[UR36][R2.64+0x100], !P4 ;  /* 0x24c0010002167fae */ /* 0x0001e2000e101d64 */
[----:B------:R-:W-:-:S07]  /*da60*/  IMAD.MOV.U32 R7, RZ, RZ, R14 ;  /* 0x000000ffff077224 */ /* 0x000fce00078e000e */
[----:B0-----:R-:W-:Y:S05]  /*da70*/  WARPSYNC.COLLECTIVE R15, `(.L_x_3399) ;  /* 0x000000000f087348 */ /* 0x001fea0003c00000 */
[----:B------:R1:W2:Y:S02]  /*da80*/  SHFL.IDX P6, R14, R13, R12, R11 ;  /* 0x0000000c0d0e7389 */ /* 0x0002a400000c000b */
[----:B012---:R-:W-:Y:S01]  /*da90*/  ENDCOLLECTIVE ;  /* 0x000000000000791b */ /* 0x007fe20003800000 */
.L_x_3399:
[----:B------:R-:W-:Y:S01]  /*daa0*/  IMAD.MOV.U32 R13, RZ, RZ, R24 ;  /* 0x000000ffff0d7224 */ /* 0x000fe200078e0018 */
[----:B------:R-:W-:Y:S02]  /*dab0*/  MOV R12, 0x3 ;  /* 0x00000003000c7802 */ /* 0x000fe40000000f00 */
[----:B------:R-:W-:-:S07]  /*dac0*/  MOV R10, R14 ;  /* 0x0000000e000a7202 */ /* 0x000fce0000000f00 */
[----:B------:R-:W-:Y:S05]  /*dad0*/  WARPSYNC.COLLECTIVE R15, `(.L_x_3400) ;  /* 0x000000000f087348 */ /* 0x000fea0003c00000 */
[----:B------:R0:W1:Y:S02]  /*dae0*/  SHFL.IDX P6, R14, R13, R12, R11 ;  /* 0x0000000c0d0e7389 */ /* 0x00006400000c000b */
[----:B01----:R-:W-:Y:S01]  /*daf0*/  ENDCOLLECTIVE ;  /* 0x000000000000791b */ /* 0x003fe20003800000 */
.L_x_3400:
        /* <DEDUP_REMOVED lines=8> */
[----:B------:R0:W-:Y:S02]  /*db80*/  LDGSTS.E.BYPASS.LTC128B.128 [R22+0x25400], desc[UR36][R2.64+0x100], !P4 ;  /* 0x2540010002167fae */ /* 0x0001e4000e101d64 */
[----:B0-----:R-:W-:-:S07]  /*db90*/  IMAD.MOV.U32 R3, RZ, RZ, R14 ;  /* 0x000000ffff037224 */ /* 0x001fce00078e000e */
[----:B------:R-:W-:Y:S05]  /*dba0*/  WARPSYNC.COLLECTIVE R15, `(.L_x_3401) ;  /* 0x000000000f087348 */ /* 0x000fea0003c00000 */
[----:B------:R0:W1:Y:S02]  /*dbb0*/  SHFL.IDX P6, R14, R13, R12, R11 ;  /* 0x0000000c0d0e7389 */ /* 0x00006400000c000b */
[----:B01----:R-:W-:Y:S01]  /*dbc0*/  ENDCOLLECTIVE ;  /* 0x000000000000791b */ /* 0x003fe20003800000 */
.L_x_3401:
[----:B------:R-:W-:Y:S01]  /*dbd0*/  IMAD.MOV.U32 R13, RZ, RZ, R24 ;  /* 0x000000ffff0d7224 */ /* 0x000fe200078e0018 */
[----:B------:R-:W-:Y:S02]  /*dbe0*/  MOV R12, 0x4 ;  /* 0x00000004000c7802 */ /* 0x000fe40000000f00 */
[----:B------:R-:W-:-:S07]  /*dbf0*/  MOV R2, R14 ;  /* 0x0000000e00027202 */ /* 0x000fce0000000f00 */
[----:B------:R-:W-:Y:S05]  /*dc00*/  WARPSYNC.COLLECTIVE R15, `(.L_x_3402) ;  /* 0x000000000f087348 */ /* 0x000fea0003c00000 */
[----:B------:R0:W1:Y:S02]  /*dc10*/  SHFL.IDX P6, R14, R13, R12, R11 ;  /* 0x0000000c0d0e7389 */ /* 0x00006400000c000b */
[----:B01----:R-:W-:Y:S01]  /*dc20*/  ENDCOLLECTIVE ;  /* 0x000000000000791b */ /* 0x003fe20003800000 */
.L_x_3402:
        /* <DEDUP_REMOVED lines=13> */
.L_x_3403:
[----:B------:R-:W-:Y:S01]  /*dd00*/  IMAD.MOV.U32 R13, RZ, RZ, R24 ;  /* 0x000000ffff0d7224 */ /* 0x000fe200078e0018 */
[----:B------:R-:W-:Y:S02]  /*dd10*/  MOV R12, 0x5 ;  /* 0x00000005000c7802 */ /* 0x000fe40000000f00 */
[----:B------:R-:W-:-:S07]  /*dd20*/  MOV R2, R14 ;  /* 0x0000000e00027202 */ /* 0x000fce0000000f00 */
[----:B------:R-:W-:Y:S05]  /*dd30*/  WARPSYNC.COLLECTIVE R15, `(.L_x_3404) ;  /* 0x000000000f087348 */ /* 0x000fea0003c00000 */
[----:B------:R0:W1:Y:S02]  /*dd40*/  SHFL.IDX P6, R14, R13, R12, R11 ;  /* 0x0000000c0d0e7389 */ /* 0x00006400000c000b */
[----:B01----:R-:W-:Y:S01]  /*dd50*/  ENDCOLLECTIVE ;  /* 0x000000000000791b */ /* 0x003fe20003800000 */
.L_x_3404:
[----:B------:R-:W-:-:S05]  /*dd60*/  IADD3 R2, P0, R2, R8, RZ ;  /* 0x0000000802027210 */ /* 0x000fca0007f1e0ff */
[----:B------:R-:W-:-:S05]  /*dd70*/  IMAD.X R3, RZ, RZ, R3, P0 ;  /* 0x000000ffff037224 */ /* 0x000fca00000e0603 */
[----:B------:R-:W-:Y:S01]  /*dd80*/  @!PT LDS RZ, [RZ] ;  /* 0x00000000fffff984 */ /* 0x000fe20000000800 */
[----:B------:R-:W-:Y:S01]  /*dd90*/  @!PT LDS RZ, [RZ] ;  /* 0x00000000fffff984 */ /* 0x000fe20000000800 */
[----:B------:R-:W-:Y:S01]  /*dda0*/  @!PT LDS RZ, [RZ] ;  /* 0x00000000fffff984 */ /* 0x000fe20000000800 */
[----:B------:R0:W-:Y:S01]  /*ddb0*/  LDGSTS.E.BYPASS.LTC128B.128 [R22+0x20400], desc[UR36][R2.64], !P1 ;  /* 0x2040000002167fae */ /* 0x0001e2000c901d64 */
[----:B------:R-:W-:Y:S01]  /*ddc0*/  ISETP.NE.AND P1, PT, R6, RZ, PT ;  /* 0x000000ff0600720c */ /* 0x000fe20003f25270 */
[----:B------:R-:W-:Y:S02]  /*ddd0*/  IMAD.MOV.U32 R13, RZ, RZ, R21 ;  /* 0x000000ffff0d7224 */ /* 0x000fe400078e0015 */
[----:B------:R0:W-:Y:S04]  /*dde0*/  LDGSTS.E.BYPASS.LTC128B.128 [R22+0x23400], desc[UR36][R2.64+0x80], !P5 ;  /* 0x2340008002167fae */ /* 0x0001e8000e901d64 */
[----:B------:R0:W-:Y:S01]  /*ddf0*/  LDGSTS.E.BYPASS.LTC128B.128 [R22+0x26400], desc[UR36][R2.64+0x100], !P4 ;  /* 0x2640010002167fae */ /* 0x0001e2000e101d64 */
[----:B------:R-:W-:-:S07]  /*de00*/  IMAD.MOV.U32 R24, RZ, RZ, R14 ;  /* 0x000000ffff187224 */ /* 0x000fce00078e000e */
[----:B0-----:R-:W-:Y:S05]  /*de10*/  WARPSYNC.COLLECTIVE R15, `(.L_x_3405) ;  /* 0x000000000f087348 */ /* 0x001fea0003c00000 */
[----:B------:R1:W2:Y:S02]  /*de20*/  SHFL.IDX P6, R14, R13, R12, R11 ;  /* 0x0000000c0d0e7389 */ /* 0x0002a400000c000b */
[----:B012---:R-:W-:Y:S01]  /*de30*/  ENDCOLLECTIVE ;  /* 0x000000000000791b */ /* 0x007fe20003800000 */
.L_x_3405:
[----:B------:R-:W-:Y:S05]  /*de40*/  BRA `(.L_x_3406) ;  /* 0xffffffd000307947 */ /* 0x000fea000383ffff */
.L_x_3335:
[----:B0-----:R0:W2:Y:S02]  /*de50*/  SYNCS.PHASECHK.TRANS64.TRYWAIT P0, [R6+URZ+0x30860], R3 ;  /* 0x03086003060075a7 */ /* 0x0010a4000800017f */
[----:B--2---:R-:W-:Y:S05]  /*de60*/  @!P0 NANOSLEEP.SYNCS 0x989680 ;  /* 0x009896800000895d */ /* 0x004fea0003900000 */
[----:B------:R-:W2:Y:S02]  /*de70*/  @!P0 SYNCS.PHASECHK.TRANS64 P0, [R6+URZ+0x30860], R3 ;  /* 0x03086003060085a7 */ /* 0x000ea4000800007f */
[----:B--2---:R-:W-:Y:S05]  /*de80*/  @!P0 BRA `(.L_x_3335) ;  /* 0xfffffffc00f08947 */ /* 0x004fea000383ffff */
[----:B------:R-:W-:Y:S05]  /*de90*/  BRA `(.L_x_3407) ;  /* 0xffffffd000947947 */ /* 0x000fea000383ffff */
.L_x_3336:
[----:B------:R-:W-:Y:S01]  /*dea0*/  BSSY B1, `(.L_x_3408) ;  /* 0x0000008000017945 */ /* 0x000fe20003800000 */
[----:B------:R-:W-:Y:S01]  /*deb0*/  MOV R13, R18 ;  /* 0x00000012000d7202 */ /* 0x000fe20000000f00 */
[----:B------:R-:W-:Y:S01]  /*dec0*/  IMAD.MOV.U32 R12, RZ, RZ, RZ ;  /* 0x000000ffff0c7224 */ /* 0x000fe200078e00ff */
[----:B------:R-:W-:Y:S01]  /*ded0*/  MOV R15, 0xffffffff ;  /* 0xffffffff000f7802 */ /* 0x000fe20000000f00 */
[----:B------:R-:W-:-:S07]  /*dee0*/  IMAD.MOV.U32 R11, RZ, RZ, 0x181f ;  /* 0x0000181fff0b7424 */ /* 0x000fce00078e00ff */
[----:B01----:R-:W-:Y:S05]  /*def0*/  WARPSYNC.COLLECTIVE R15, `(.L_x_3409) ;  /* 0x000000000f087348 */ /* 0x003fea0003c00000 */
[----:B------:R2:W3:Y:S02]  /*df00*/  SHFL.IDX P6, R14, R13, R12, R11 ;  /* 0x0000000c0d0e7389 */ /* 0x0004e400000c000b */
[----:B0123--:R-:W-:Y:S01]  /*df10*/  ENDCOLLECTIVE ;  /* 0x000000000000791b */ /* 0x00ffe20003800000 */
.L_x_3409:
[----:B------:R-:W-:Y:S05]  /*df20*/  BSYNC B1 ;  /* 0x0000000000017941 */ /* 0x000fea0003800000 */
.L_x_3408:
        /* <DEDUP_REMOVED lines=9> */
.L_x_3410:
[----:B------:R-:W-:Y:S02]  /*dfc0*/  IMAD.MOV.U32 R13, RZ, RZ, R18 ;  /* 0x000000ffff0d7224 */ /* 0x000fe400078e0012 */
[----:B------:R-:W-:Y:S01]  /*dfd0*/  IMAD.MOV.U32 R12, RZ, RZ, 0x1 ;  /* 0x00000001ff0c7424 */ /* 0x000fe200078e00ff */
[----:B------:R-:W-:-:S13]  /*dfe0*/  IADD3 R2, P0, R14, R9, RZ ;  /* 0x000000090e027210 */ /* 0x000fda0007f1e0ff */
[----:B------:R-:W-:Y:S05]  /*dff0*/  WARPSYNC.COLLECTIVE R15, `(.L_x_3411) ;  /* 0x000000000f087348 */ /* 0x000fea0003c00000 */
[----:B------:R0:W1:Y:S02]  /*e000*/  SHFL.IDX P6, R14, R13, R12, R11 ;  /* 0x0000000c0d0e7389 */ /* 0x00006400000c000b */
[----:B01----:R-:W-:Y:S01]  /*e010*/  ENDCOLLECTIVE ;  /* 0x000000000000791b */ /* 0x003fe20003800000 */
.L_x_3411:
[----:B------:R-:W-:Y:S02]  /*e020*/  IADD3.X R3, RZ, R3, RZ, P0, !PT ;  /* 0x00000003ff037210 */ /* 0x000fe400007fe4ff */
        /* <DEDUP_REMOVED lines=11> */
.L_x_3412:
[----:B------:R-:W-:Y:S01]  /*e0e0*/  @!PT LDS RZ, [RZ] ;  /* 0x00000000fffff984 */ /* 0x000fe20000000800 */
[----:B------:R-:W-:Y:S01]  /*e0f0*/  @!PT LDS RZ, [RZ] ;  /* 0x00000000fffff984 */ /* 0x000fe20000000800 */
[----:B------:R-:W-:Y:S01]  /*e100*/  @!PT LDS RZ, [RZ] ;  /* 0x00000000fffff984 */ /* 0x000fe20000000800 */
[----:B------:R-:W-:Y:S01]  /*e110*/  LDGSTS.E.BYPASS.LTC128B.128 [R7+0x3400], desc[UR36][R2.64+0x80], !P0 ;  /* 0x0340008002077fae */ /* 0x000fe2000c101d64 */
[----:B------:R-:W-:Y:S02]  /*e120*/  ISETP.LT.OR P0, PT, R0, 0x1, P1 ;  /* 0x000000010000780c */ /* 0x000fe40000f01670 */
[----:B------:R-:W-:Y:S01]  /*e130*/  MOV R13, R18 ;  /* 0x00000012000d7202 */ /* 0x000fe20000000f00 */
[----:B------:R-:W-:-:S10]  /*e140*/  IMAD.MOV.U32 R12, RZ, RZ, 0x2 ;  /* 0x00000002ff0c7424 */ /* 0x000fd400078e00ff */
[----:B------:R0:W-:Y:S02]  /*e150*/  LDGSTS.E.BYPASS.LTC128B.128 [R7+0x6400], desc[UR36][R2.64+0x100], !P0 ;  /* 0x0640010002077fae */ /* 0x0001e4000c101d64 */
[----:B0-----:R-:W-:-:S13]  /*e160*/  IADD3 R2, P0, R14, R9, RZ ;  /* 0x000000090e027210 */ /* 0x001fda0007f1e0ff */
[----:B------:R-:W-:Y:S05]  /*e170*/  WARPSYNC.COLLECTIVE R15, `(.L_x_3413) ;  /* 0x000000000f087348 */ /* 0x000fea0003c00000 */
[----:B------:R0:W1:Y:S02]  /*e180*/  SHFL.IDX P6, R14, R13, R12, R11 ;  /* 0x0000000c0d0e7389 */ /* 0x00006400000c000b */
[----:B01----:R-:W-:Y:S01]  /*e190*/  ENDCOLLECTIVE ;  /* 0x000000000000791b */ /* 0x003fe20003800000 */
.L_x_3413:
[----:B------:R-:W-:Y:S01]  /*e1a0*/  IMAD.X R3, RZ, RZ, R8, P0 ;  /* 0x000000ffff037224 */ /* 0x000fe200000e0608 */
[----:B------:R-:W-:Y:S02]  /*e1b0*/  ISETP.LT.OR P0, PT, R0, 0x11, P3 ;  /* 0x000000110000780c */ /* 0x000fe40001f01670 */
[----:B------:R-:W-:-:S11]  /*e1c0*/  MOV R13, R17 ;  /* 0x00000011000d7202 */ /* 0x000fd60000000f00 */
        /* <DEDUP_REMOVED lines=9> */
.L_x_3414:
[----:B------:R-:W-:Y:S01]  /*e260*/  @!PT LDS RZ, [RZ] ;  /* 0x00000000fffff984 */ /* 0x000fe20000000800 */
[----:B------:R-:W-:Y:S01]  /*e270*/  @!PT LDS RZ, [RZ] ;  /* 0x00000000fffff984 */ /* 0x000fe20000000800 */
[----:B------:R-:W-:Y:S01]  /*e280*/  @!PT LDS RZ, [RZ] ;  /* 0x00000000fffff984 */ /* 0x000fe20000000800 */
[----:B------:R-:W-:Y:S01]  /*e290*/  LDGSTS.E.BYPASS.LTC128B.128 [R7+0x3c00], desc[UR36][R2.64+0x80], !P0 ;  /* 0x03c0008002077fae */ /* 0x000fe2000c101d64 */
[----:B------:R-:W-:Y:S01]  /*e2a0*/  ISETP.LT.OR P0, PT, R0, 0x11, P1 ;  /* 0x000000110000780c */ /* 0x000fe20000f01670 */
[----:B------:R-:W-:Y:S01]  /*e2b0*/  IMAD.MOV.U32 R13, RZ, RZ, R18 ;  /* 0x000000ffff0d7224 */ /* 0x000fe200078e0012 */
[----:B------:R-:W-:-:S11]  /*e2c0*/  MOV R12, 0x3 ;  /* 0x00000003000c7802 */ /* 0x000fd60000000f00 */
[----:B------:R0:W-:Y:S02]  /*e2d0*/  LDGSTS.E.BYPASS.LTC128B.128 [R7+0x6c00], desc[UR36][R2.64+0x100], !P0 ;  /* 0x06c0010002077fae */ /* 0x0001e4000c101d64 */
[----:B0-----:R-:W-:-:S13]  /*e2e0*/  IADD3 R2, P0, R14, R9, RZ ;  /* 0x000000090e027210 */ /* 0x001fda0007f1e0ff */
[----:B------:R-:W-:Y:S05]  /*e2f0*/  WARPSYNC.COLLECTIVE R15, `(.L_x_3415) ;  /* 0x000000000f087348 */ /* 0x000fea0003c00000 */
[----:B------:R0:W1:Y:S02]  /*e300*/  SHFL.IDX P6, R14, R13, R12, R11 ;  /* 0x0000000c0d0e7389 */ /* 0x00006400000c000b */
[----:B01----:R-:W-:Y:S01]  /*e310*/  ENDCOLLECTIVE ;  /* 0x000000000000791b */ /* 0x003fe20003800000 */
.L_x_3415:
        /* <DEDUP_REMOVED lines=12> */
.L_x_3416:
[----:B------:R-:W-:Y:S01]  /*e3e0*/  @!PT LDS RZ, [RZ] ;  /* 0x00000000fffff984 */ /* 0x000fe20000000800 */
[----:B------:R-:W-:Y:S01]  /*e3f0*/  @!PT LDS RZ, [RZ] ;  /* 0x00000000fffff984 */ /* 0x000fe20000000800 */
[----:B------:R-:W-:Y:S01]  /*e400*/  @!PT LDS RZ, [RZ] ;  /* 0x00000000fffff984 */ /* 0x000fe20000000800 */
[----:B------:R-:W-:Y:S01]  /*e410*/  LDGSTS.E.BYPASS.LTC128B.128 [R7+0x4400], desc[UR36][R2.64+0x80], !P0 ;  /* 0x0440008002077fae */ /* 0x000fe2000c101d64 */
[----:B------:R-:W-:Y:S01]  /*e420*/  ISETP.LT.OR P0, PT, R0, 0x21, P1 ;  /* 0x000000210000780c */ /* 0x000fe20000f01670 */
[----:B------:R-:W-:Y:S02]  /*e430*/  IMAD.MOV.U32 R13, RZ, RZ, R18 ;  /* 0x000000ffff0d7224 */ /* 0x000fe400078e0012 */
[----:B------:R-:W-:-:S10]  /*e440*/  IMAD.MOV.U32 R12, RZ, RZ, 0x4 ;  /* 0x00000004ff0c7424 */ /* 0x000fd400078e00ff */
[----:B------:R0:W-:Y:S02]  /*e450*/  LDGSTS.E.BYPASS.LTC128B.128 [R7+0x7400], desc[UR36][R2.64+0x100], !P0 ;  /* 0x0740010002077fae */ /* 0x0001e4000c101d64 */
[----:B0-----:R-:W-:-:S13]  /*e460*/  IADD3 R2, P0, R14, R9, RZ ;  /* 0x000000090e027210 */ /* 0x001fda0007f1e0ff */
[----:B------:R-:W-:Y:S05]  /*e470*/  WARPSYNC.COLLECTIVE R15, `(.L_x_3417) ;  /* 0x000000000f087348 */ /* 0x000fea0003c00000 */
[----:B------:R0:W1:Y:S02]  /*e480*/  SHFL.IDX P6, R14, R13, R12, R11 ;  /* 0x0000000c0d0e7389 */ /* 0x00006400000c000b */
[----:B01----:R-:W-:Y:S01]  /*e490*/  ENDCOLLECTIVE ;  /* 0x000000000000791b */ /* 0x003fe20003800000 */
.L_x_3417:
        /* <DEDUP_REMOVED lines=12> */
.L_x_3418:
        /* <DEDUP_REMOVED lines=12> */
.L_x_3419:
        /* <DEDUP_REMOVED lines=12> */
.L_x_3420:
[----:B------:R-:W-:Y:S01]  /*e6e0*/  @!PT LDS RZ, [RZ] ;  /* 0x00000000fffff984 */ /* 0x000fe20000000800 */
[----:B------:R-:W-:Y:S01]  /*e6f0*/  @!PT LDS RZ, [RZ] ;  /* 0x00000000fffff984 */ /* 0x000fe20000000800 */
[----:B------:R-:W-:Y:S01]  /*e700*/  @!PT LDS RZ, [RZ] ;  /* 0x00000000fffff984 */ /* 0x000fe20000000800 */
[----:B------:R2:W-:Y:S01]  /*e710*/  LDGSTS.E.BYPASS.LTC128B.128 [R7+0x5400], desc[UR36][R2.64+0x80], !P0 ;  /* 0x0540008002077fae */ /* 0x0005e2000c101d64 */
[----:B------:R-:W-:-:S13]  /*e720*/  ISETP.LT.OR P0, PT, R0, 0x41, P1 ;  /* 0x000000410000780c */ /* 0x000fda0000f01670 */
[----:B------:R2:W-:Y:S01]  /*e730*/  LDGSTS.E.BYPASS.LTC128B.128 [R7+0x8400], desc[UR36][R2.64+0x100], !P0 ;  /* 0x0840010002077fae */ /* 0x0005e2000c101d64 */
[----:B------:R-:W-:Y:S05]  /*e740*/  BRA `(.L_x_3421) ;  /* 0xffffffcc00507947 */ /* 0x000fea000383ffff */
.L_x_3342:
[----:B0-----:R0:W1:Y:S02]  /*e750*/  SYNCS.PHASECHK.TRANS64.TRYWAIT P0, [R0+URZ+0x30860], R3 ;  /* 0x03086003000075a7 */ /* 0x001064000800017f */
[----:B-1----:R-:W-:Y:S05]  /*e760*/  @!P0 NANOSLEEP.SYNCS 0x989680 ;  /* 0x009896800000895d */ /* 0x002fea0003900000 */
[----:B------:R-:W1:Y:S02]  /*e770*/  @!P0 SYNCS.PHASECHK.TRANS64 P0, [R0+URZ+0x30860], R3 ;  /* 0x03086003000085a7 */ /* 0x000e64000800007f */
[----:B-1----:R-:W-:Y:S05]  /*e780*/  @!P0 BRA `(.L_x_3342) ;  /* 0xfffffffc00f08947 */ /* 0x002fea000383ffff */
[----:B------:R-:W-:Y:S05]  /*e790*/  BRA `(.L_x_3422) ;  /* 0xffffffd0004c7947 */ /* 0x000fea000383ffff */
.L_x_3343:
        /* <DEDUP_REMOVED lines=8> */
.L_x_3424:
[----:B------:R-:W-:Y:S05]  /*e820*/  BSYNC B0 ;  /* 0x0000000000007941 */ /* 0x000fea0003800000 */
.L_x_3423:
        /* <DEDUP_REMOVED lines=9> */
.L_x_3425:
[----:B------:R-:W-:Y:S02]  /*e8c0*/  ULDC UR4, c[0x0][0x2f4] ;  /* 0x0000bd0000047ab9 */ /* 0x000fe40000000800 */
[----:B------:R-:W-:Y:S02]  /*e8d0*/  ISETP.GE.AND P1, PT, R34, UR4, PT ;  /* 0x0000000422007c0c */ /* 0x000fe4000bf26270 */
[----:B------:R-:W-:Y:S02]  /*e8e0*/  ISETP.GE.AND P0, PT, R33, UR4, PT ;  /* 0x0000000421007c0c */ /* 0x000fe4000bf06270 */
[----:B------:R-:W-:Y:S02]  /*e8f0*/  ISETP.GE.AND P2, PT, R23, UR4, PT ;  /* 0x0000000417007c0c */ /* 0x000fe4000bf46270 */
[C---:B------:R-:W-:Y:S02]  /*e900*/  ISETP.LT.OR P4, PT, R5.reuse, 0x1, P1 ;  /* 0x000000010500780c */ /* 0x040fe40000f81670 */
[----:B------:R-:W-:-:S02]  /*e910*/  ISETP.LT.OR P3, PT, R5, 0x1, P2 ;  /* 0x000000010500780c */ /* 0x000fc40001761670 */
[----:B------:R-:W-:Y:S01]  /*e920*/  ISETP.LT.OR P5, PT, R5, 0x1, P0 ;  /* 0x000000010500780c */ /* 0x000fe200007a1670 */
[----:B------:R-:W-:Y:S01]  /*e930*/  IMAD.MOV.U32 R13, RZ, RZ, R18 ;  /* 0x000000ffff0d7224 */ /* 0x000fe200078e0012 */
[----:B------:R-:W-:Y:S01]  /*e940*/  MOV R12, 0x1 ;  /* 0x00000001000c7802 */ /* 0x000fe20000000f00 */
[----:B------:R-:W-:-:S10]  /*e950*/  IMAD.MOV.U32 R2, RZ, RZ, R14 ;  /* 0x000000ffff027224 */ /* 0x000fd400078e000e */
[----:B------:R-:W-:Y:S05]  /*e960*/  WARPSYNC.COLLECTIVE R15, `(.L_x_3426) ;  /* 0x000000000f087348 */ /* 0x000fea0003c00000 */
[----:B------:R0:W1:Y:S02]  /*e970*/  SHFL.IDX P6, R14, R13, R12, R11 ;  /* 0x0000000c0d0e7389 */ /* 0x00006400000c000b */
[----:B01----:R-:W-:Y:S01]  /*e980*/  ENDCOLLECTIVE ;  /* 0x000000000000791b */ /* 0x003fe20003800000 */
.L_x_3426:
[----:B------:R-:W-:-:S05]  /*e990*/  IMAD.WIDE.U32 R2, R23, 0x2, R2 ;  /* 0x0000000217027825 */ /* 0x000fca00078e0002 */
[----:B------:R-:W-:Y:S01]  /*e9a0*/  @!PT LDS RZ, [RZ] ;  /* 0x00000000fffff984 */ /* 0x000fe20000000800 */
[----:B------:R-:W-:Y:S01]  /*e9b0*/  @!PT LDS RZ, [RZ] ;  /* 0x00000000fffff984 */ /* 0x000fe20000000800 */
[----:B------:R-:W-:Y:S01]  /*e9c0*/  @!PT LDS RZ, [RZ] ;  /* 0x00000000fffff984 */ /* 0x000fe20000000800 */
[----:B------:R0:W-:Y:S01]  /*e9d0*/  LDGSTS.E.BYPASS.LTC128B.128 [R4+0x400], desc[UR36][R2.64], !P3 ;  /* 0x0040000002047fae */ /* 0x0001e2000d901d64 */
[----:B------:R-:W-:-:S03]  /*e9e0*/  ISETP.LT.OR P3, PT, R5, 0x11, P2 ;  /* 0x000000110500780c */ /* 0x000fc60001761670 */
[----:B------:R0:W-:Y:S01]  /*e9f0*/  LDGSTS.E.BYPASS.LTC128B.128 [R4+0x3400], desc[UR36][R2.64+0x80], !P4 ;  /* 0x0340008002047fae */ /* 0x0001e2000e101d64 */
[C---:B------:R-:W-:Y:S01]  /*ea00*/  ISETP.LT.OR P4, PT, R5.reuse, 0x11, P1 ;  /* 0x000000110500780c */ /* 0x040fe20000f81670 */
[----:B------:R-:W-:Y:S02]  /*ea10*/  IMAD.MOV.U32 R13, RZ, RZ, R17 ;  /* 0x000000ffff0d7224 */ /* 0x000fe400078e0011 */
[----:B------:R0:W-:Y:S01]  /*ea20*/  LDGSTS.E.BYPASS.LTC128B.128 [R4+0x6400], desc[UR36][R2.64+0x100], !P5 ;  /* 0x0640010002047fae */ /* 0x0001e2000e901d64 */
[----:B------:R-:W-:Y:S01]  /*ea30*/  ISETP.LT.OR P5, PT, R5, 0x11, P0 ;  /* 0x000000110500780c */ /* 0x000fe200007a1670 */
[----:B------:R-:W-:-:S12]  /*ea40*/  IMAD.MOV.U32 R6, RZ, RZ, R14 ;  /* 0x000000ffff067224 */ /* 0x000fd800078e000e */
[----:B0-----:R-:W-:Y:S05]  /*ea50*/  WARPSYNC.COLLECTIVE R15, `(.L_x_3427) ;  /* 0x000000000f087348 */ /* 0x001fea0003c00000 */
[----:B------:R1:W2:Y:S02]  /*ea60*/  SHFL.IDX P6, R14, R13, R12, R11 ;  /* 0x0000000c0d0e7389 */ /* 0x0002a400000c000b */
[----:B012---:R-:W-:Y:S01]  /*ea70*/  ENDCOLLECTIVE ;  /* 0x000000000000791b */ /* 0x007fe20003800000 */
.L_x_3427:
[----:B------:R-:W-:Y:S02]  /*ea80*/  IMAD.MOV.U32 R3, RZ, RZ, R6 ;  /* 0x000000ffff037224 */ /* 0x000fe400078e0006 */
[----:B------:R-:W-:Y:S01]  /*ea90*/  IMAD.MOV.U32 R13, RZ, RZ, R18 ;  /* 0x000000ffff0d7224 */ /* 0x000fe200078e0012 */
[----:B------:R-:W-:Y:S02]  /*eaa0*/  MOV R12, 0x2 ;  /* 0x00000002000c7802 */ /* 0x000fe40000000f00 */
[----:B------:R-:W-:-:S07]  /*eab0*/  MOV R2, R14 ;  /* 0x0000000e00027202 */ /* 0x000fce0000000f00 */
[----:B------:R-:W-:Y:S05]  /*eac0*/  WARPSYNC.COLLECTIVE R15, `(.L_x_3428) ;  /* 0x000000000f087348 */ /* 0x000fea0003c00000 */
[----:B------:R0:W1:Y:S02]  /*ead0*/  SHFL.IDX P6, R14, R13, R12, R11 ;  /* 0x0000000c0d0e7389 */ /* 0x00006400000c000b */
[----:B01----:R-:W-:Y:S01]  /*eae0*/  ENDCOLLECTIVE ;  /* 0x000000000000791b */ /* 0x003fe20003800000 */
.L_x_3428:
        /* <DEDUP_REMOVED lines=15> */
.L_x_3429:
[----:B------:R-:W-:Y:S01]  /*ebe0*/  IMAD.MOV.U32 R3, RZ, RZ, R7 ;  /* 0x000000ffff037224 */ /* 0x000fe200078e0007 */
[----:B------:R-:W-:Y:S01]  /*ebf0*/  MOV R13, R18 ;  /* 0x00000012000d7202 */ /* 0x000fe20000000f00 */
[----:B------:R-:W-:Y:S01]  /*ec00*/  IMAD.MOV.U32 R12, RZ, RZ, 0x3 ;  /* 0x00000003ff0c7424 */ /* 0x000fe200078e00ff */
[----:B------:R-:W-:-:S07]  /*ec10*/  MOV R8, R14 ;  /* 0x0000000e00087202 */ /* 0x000fce0000000f00 */
[----:B------:R-:W-:Y:S05]  /*ec20*/  WARPSYNC.COLLECTIVE R15, `(.L_x_3430) ;  /* 0x000000000f087348 */ /* 0x000fea0003c00000 */
[----:B------:R0:W1:Y:S02]  /*ec30*/  SHFL.IDX P6, R14, R13, R12, R11 ;  /* 0x0000000c0d0e7389 */ /* 0x00006400000c000b */
[----:B01----:R-:W-:Y:S01]  /*ec40*/  ENDCOLLECTIVE ;  /* 0x000000000000791b */ /* 0x003fe20003800000 */
.L_x_3430:
[----:B------:R-:W-:-:S04]  /*ec50*/  IMAD.MOV.U32 R2, RZ, RZ, R8 ;  /* 0x000000ffff027224 */ /* 0x000fc800078e0008 */
[----:B------:R-:W-:-:S05]  /*ec60*/  IMAD.WIDE.U32 R2, R23, 0x2, R2 ;  /* 0x0000000217027825 */ /* 0x000fca00078e0002 */
[----:B------:R-:W-:Y:S01]  /*ec70*/  @!PT LDS RZ, [RZ] ;  /* 0x00000000fffff984 */ /* 0x000fe20000000800 */
[----:B------:R-:W-:Y:S01]  /*ec80*/  @!PT LDS RZ, [RZ] ;  /* 0x00000000fffff984 */ /* 0x000fe20000000800 */
[----:B------:R-:W-:Y:S01]  /*ec90*/  @!PT LDS RZ, [RZ] ;  /* 0x00000000fffff984 */ /* 0x000fe20000000800 */
[----:B------:R0:W-:Y:S01]  /*eca0*/  LDGSTS.E.BYPASS.LTC128B.128 [R4+0x1400], desc[UR36][R2.64], !P3 ;  /* 0x0140000002047fae */ /* 0x0001e2000d901d64 */
[C---:B------:R-:W-:Y:S02]  /*ecb0*/  ISETP.LT.OR P3, PT, R5.reuse, 0x31, P2 ;  /* 0x000000310500780c */ /* 0x040fe40001761670 */
[----:B------:R-:W-:Y:S01]  /*ecc0*/  MOV R13, R17 ;  /* 0x00000011000d7202 */ /* 0x000fe20000000f00 */
[----:B------:R0:W-:Y:S01]  /*ecd0*/  LDGSTS.E.BYPASS.LTC128B.128 [R4+0x4400], desc[UR36][R2.64+0x80], !P4 ;  /* 0x0440008002047fae */ /* 0x0001e2000e101d64 */
[----:B------:R-:W-:-:S03]  /*ece0*/  ISETP.LT.OR P4, PT, R5, 0x31, P1 ;  /* 0x000000310500780c */ /* 0x000fc60000f81670 */
[----:B------:R0:W-:Y:S01]  /*ecf0*/  LDGSTS.E.BYPASS.LTC128B.128 [R4+0x7400], desc[UR36][R2.64+0x100], !P5 ;  /* 0x0740010002047fae */ /* 0x0001e2000e901d64 */
[----:B------:R-:W-:Y:S01]  /*ed00*/  ISETP.LT.OR P5, PT, R5, 0x31, P0 ;  /* 0x000000310500780c */ /* 0x000fe200007a1670 */
[----:B------:R-:W-:-:S12]  /*ed10*/  IMAD.MOV.U32 R6, RZ, RZ, R14 ;  /* 0x000000ffff067224 */ /* 0x000fd800078e000e */
[----:B0-----:R-:W-:Y:S05]  /*ed20*/  WARPSYNC.COLLECTIVE R15, `(.L_x_3431) ;  /* 0x000000000f087348 */ /* 0x001fea0003c00000 */
[----:B------:R1:W2:Y:S02]  /*ed30*/  SHFL.IDX P6, R14, R13, R12, R11 ;  /* 0x0000000c0d0e7389 */ /* 0x0002a400000c000b */
[----:B012---:R-:W-:Y:S01]  /*ed40*/  ENDCOLLECTIVE ;  /* 0x000000000000791b */ /* 0x007fe20003800000 */
.L_x_3431:
[----:B------:R-:W-:Y:S02]  /*ed50*/  IMAD.MOV.U32 R3, RZ, RZ, R6 ;  /* 0x000000ffff037224 */ /* 0x000fe400078e0006 */
[----:B------:R-:W-:Y:S01]  /*ed60*/  IMAD.MOV.U32 R6, RZ, RZ, RZ ;  /* 0x000000ffff067224 */ /* 0x000fe200078e00ff */
[----:B------:R-:W-:Y:S01]  /*ed70*/  MOV R13, R18 ;  /* 0x00000012000d7202 */ /* 0x000fe20000000f00 */
[----:B------:R-:W-:Y:S02]  /*ed80*/  IMAD.MOV.U32 R12, RZ, RZ, 0x4 ;  /* 0x00000004ff0c7424 */ /* 0x000fe400078e00ff */
[----:B------:R-:W-:-:S07]  /*ed90*/  IMAD.MOV.U32 R2, RZ, RZ, R14 ;  /* 0x000000ffff027224 */ /* 0x000fce00078e000e */
[----:B------:R-:W-:Y:S05]  /*eda0*/  WARPSYNC.COLLECTIVE R15, `(.L_x_3432) ;  /* 0x000000000f087348 */ /* 0x000fea0003c00000 */
[----:B------:R0:W1:Y:S02]  /*edb0*/  SHFL.IDX P6, R14, R13, R12, R11 ;  /* 0x0000000c0d0e7389 */ /* 0x00006400000c000b */
[----:B01----:R-:W-:Y:S01]  /*edc0*/  ENDCOLLECTIVE ;  /* 0x000000000000791b */ /* 0x003fe20003800000 */
.L_x_3432:
[----:B------:R-:W-:-:S05]  /*edd0*/  IMAD.WIDE.U32 R2, R23, 0x2, R2 ;  /* 0x0000000217027825 */ /* 0x000fca00078e0002 */
[----:B------:R-:W-:Y:S01]  /*ede0*/  @!PT LDS RZ, [RZ] ;  /* 0x00000000fffff984 */ /* 0x000fe20000000800 */
[----:B------:R-:W-:Y:S01]  /*edf0*/  @!PT LDS RZ, [RZ] ;  /* 0x00000000fffff984 */ /* 0x000fe20000000800 */
[----:B------:R-:W-:Y:S01]  /*ee00*/  @!PT LDS RZ, [RZ] ;  /* 0x00000000fffff984 */ /* 0x000fe20000000800 */
[----:B------:R0:W-:Y:S01]  /*ee10*/  LDGSTS.E.BYPASS.LTC128B.128 [R4+0x1c00], desc[UR36][R2.64], !P3 ;  /* 0x01c0000002047fae */ /* 0x0001e2000d901d64 */
[----:B------:R-:W-:-:S03]  /*ee20*/  ISETP.LT.OR P3, PT, R5, 0x41, P2 ;  /* 0x000000410500780c */ /* 0x000fc60001761670 */
[----:B------:R0:W-:Y:S01]  /*ee30*/  LDGSTS.E.BYPASS.LTC128B.128 [R4+0x4c00], desc[UR36][R2.64+0x80], !P4 ;  /* 0x04c0008002047fae */ /* 0x0001e2000e101d64 */
[C---:B------:R-:W-:Y:S02]  /*ee40*/  ISETP.LT.OR P4, PT, R5.reuse, 0x41, P1 ;  /* 0x000000410500780c */ /* 0x040fe40000f81670 */
[----:B------:R-:W-:Y:S01]  /*ee50*/  MOV R13, R17 ;  /* 0x00000011000d7202 */ /* 0x000fe20000000f00 */
[----:B------:R0:W-:Y:S01]  /*ee60*/  LDGSTS.E.BYPASS.LTC128B.128 [R4+0x7c00], desc[UR36][R2.64+0x100], !P5 ;  /* 0x07c0010002047fae */ /* 0x0001e2000e901d64 */
[----:B------:R-:W-:Y:S01]  /*ee70*/  ISETP.LT.OR P5, PT, R5, 0x41, P0 ;  /* 0x000000410500780c */ /* 0x000fe200007a1670 */
[----:B------:R-:W-:-:S12]  /*ee80*/  IMAD.MOV.U32 R7, RZ, RZ, R14 ;  /* 0x000000ffff077224 */ /* 0x000fd800078e000e */
[----:B0-----:R-:W-:Y:S05]  /*ee90*/  WARPSYNC.COLLECTIVE R15, `(.L_x_3433) ;  /* 0x000000000f087348 */ /* 0x001fea0003c00000 */
[----:B------:R1:W2:Y:S02]  /*eea0*/  SHFL.IDX P6, R14, R13, R12, R11 ;  /* 0x0000000c0d0e7389 */ /* 0x0002a400000c000b */
[----:B012---:R-:W-:Y:S01]  /*eeb0*/  ENDCOLLECTIVE ;  /* 0x000000000000791b */ /* 0x007fe20003800000 */
.L_x_3433:
[----:B------:R-:W-:Y:S01]  /*eec0*/  MOV R3, R7 ;  /* 0x0000000700037202 */ /* 0x000fe20000000f00 */
[----:B------:R-:W-:Y:S02]  /*eed0*/  IMAD.MOV.U32 R13, RZ, RZ, R18 ;  /* 0x000000ffff0d7224 */ /* 0x000fe400078e0012 */
[----:B------:R-:W-:Y:S02]  /*eee0*/  IMAD.MOV.U32 R12, RZ, RZ, 0x5 ;  /* 0x00000005ff0c7424 */ /* 0x000fe400078e00ff */
[----:B------:R-:W-:-:S07]  /*eef0*/  IMAD.MOV.U32 R8, RZ, RZ, R14 ;  /* 0x000000ffff087224 */ /* 0x000fce00078e000e */
[----:B------:R-:W-:Y:S05]  /*ef00*/  WARPSYNC.COLLECTIVE R15, `(.L_x_3434) ;  /* 0x000000000f087348 */ /* 0x000fea0003c00000 */
[----:B------:R0:W1:Y:S02]  /*ef10*/  SHFL.IDX P6, R14, R13, R12, R11 ;  /* 0x0000000c0d0e7389 */ /* 0x00006400000c000b */
[----:B01----:R-:W-:Y:S01]  /*ef20*/  ENDCOLLECTIVE ;  /* 0x000000000000791b */ /* 0x003fe20003800000 */
.L_x_3434:
[----:B------:R-:W-:-:S04]  /*ef30*/  IMAD.MOV.U32 R2, RZ, RZ, R8 ;  /* 0x000000ffff027224 */ /* 0x000fc800078e0008 */
[----:B------:R-:W-:-:S05]  /*ef40*/  IMAD.WIDE.U32 R2, R23, 0x2, R2 ;  /* 0x0000000217027825 */ /* 0x000fca00078e0002 */
[----:B------:R-:W-:Y:S01]  /*ef50*/  @!PT LDS RZ, [RZ] ;  /* 0x00000000fffff984 */ /* 0x000fe20000000800 */
[----:B------:R-:W-:Y:S01]  /*ef60*/  @!PT LDS RZ, [RZ] ;  /* 0x00000000fffff984 */ /* 0x000fe20000000800 */
[----:B------:R-:W-:Y:S01]  /*ef70*/  @!PT LDS RZ, [RZ] ;  /* 0x00000000fffff984 */ /* 0x000fe20000000800 */
[----:B------:R0:W-:Y:S01]  /*ef80*/  LDGSTS.E.BYPASS.LTC128B.128 [R4+0x2400], desc[UR36][R2.64], !P3 ;  /* 0x0240000002047fae */ /* 0x0001e2000d901d64 */
[----:B------:R-:W-:-:S03]  /*ef90*/  IMAD.MOV.U32 R13, RZ, RZ, R17 ;  /* 0x000000ffff0d7224 */ /* 0x000fc600078e0011 */
[----:B------:R0:W-:Y:S04]  /*efa0*/  LDGSTS.E.BYPASS.LTC128B.128 [R4+0x5400], desc[UR36][R2.64+0x80], !P4 ;  /* 0x0540008002047fae */ /* 0x0001e8000e101d64 */
[----:B------:R0:W-:Y:S01]  /*efb0*/  LDGSTS.E.BYPASS.LTC128B.128 [R4+0x8400], desc[UR36][R2.64+0x100], !P5 ;  /* 0x0840010002047fae */ /* 0x0001e2000e901d64 */
[----:B------:R-:W-:-:S07]  /*efc0*/  MOV R18, R14 ;  /* 0x0000000e00127202 */ /* 0x000fce0000000f00 */
[----:B0-----:R-:W-:Y:S05]  /*efd0*/  WARPSYNC.COLLECTIVE R15, `(.L_x_3435) ;  /* 0x000000000f087348 */ /* 0x001fea0003c00000 */
[----:B------:R1:W2:Y:S02]  /*efe0*/  SHFL.IDX P6, R14, R13, R12, R11 ;  /* 0x0000000c0d0e7389 */ /* 0x0002a400000c000b */
[----:B012---:R-:W-:Y:S01]  /*eff0*/  ENDCOLLECTIVE ;  /* 0x000000000000791b */ /* 0x007fe20003800000 */
.L_x_3435:
[----:B------:R-:W-:Y:S05]  /*f000*/  BRA `(.L_x_3436) ;  /* 0xffffffcc00307947 */ /* 0x000fea000383ffff */
.L_x_3346:
[----:B0-----:R0:W1:Y:S02]  /*f010*/  SYNCS.PHASECHK.TRANS64.TRYWAIT P0, [R7+URZ+0x30820], R6 ;  /* 0x03082006070075a7 */ /* 0x001064000800017f */
[----:B-1----:R-:W-:Y:S05]  /*f020*/  @!P0 NANOSLEEP.SYNCS 0x989680 ;  /* 0x009896800000895d */ /* 0x002fea0003900000 */
[----:B------:R-:W1:Y:S02]  /*f030*/  @!P0 SYNCS.PHASECHK.TRANS64 P0, [R7+URZ+0x30820], R6 ;  /* 0x03082006070085a7 */ /* 0x000e64000800007f */
[----:B-1----:R-:W-:Y:S05]  /*f040*/  @!P0 BRA `(.L_x_3346) ;  /* 0xfffffffc00f08947 */ /* 0x002fea000383ffff */
[----:B------:R-:W-:Y:S05]  /*f050*/  BRA `(.L_x_3437) ;  /* 0xffffffcc00ac7947 */ /* 0x000fea000383ffff */
.L_x_3347:
        /* <DEDUP_REMOVED lines=11> */
.L_x_3439:
[----:B------:R-:W-:Y:S05]  /*f110*/  BSYNC B0 ;  /* 0x0000000000007941 */ /* 0x000fea0003800000 */
.L_x_3438:
[----:B------:R-:W-:Y:S05]  /*f120*/  BRA `(.L_x_3440) ;  /* 0xffffffcc00907947 */ /* 0x000fea000383ffff */
.L_x_3348:
[----:B------:R-:W-:Y:S01]  /*f130*/  BSSY B0, `(.L_x_3441) ;  /* 0x0000006000007945 */ /* 0x000fe20003800000 */
[----:B------:R-:W-:-:S07]  /*f140*/  IMAD.MOV.U32 R15, RZ, RZ, -0x1 ;  /* 0xffffffffff0f7424 */ /* 0x000fce00078e00ff */
[----:B01---5:R-:W-:Y:S05]  /*f150*/  WARPSYNC.COLLECTIVE R15, `(.L_x_3442) ;  /* 0x000000000f0c7348 */ /* 0x023fea0003c00000 */
[----:B------:R-:W-:Y:S02]  /*f160*/  ELECT P6, UR62, PT ;  /* 0x00000000003e782f */ /* 0x000fe400038c0000 */
[----:B------:R-:W-:Y:S01]  /*f170*/  MOV R14, UR62 ;  /* 0x0000003e000e7c02 */ /* 0x000fe20008000f00 */
[----:B01---5:R-:W-:Y:S10]  /*f180*/  ENDCOLLECTIVE ;  /* 0x000000000000791b */ /* 0x023ff40003800000 */
.L_x_3442:
[----:B------:R-:W-:Y:S05]  /*f190*/  BSYNC B0 ;  /* 0x0000000000007941 */ /* 0x000fea0003800000 */
.L_x_3441:
[----:B------:R-:W-:Y:S05]  /*f1a0*/  BRA `(.L_x_3443) ;  /* 0xffffffcc00847947 */ /* 0x000fea000383ffff */
.L_x_3350:
[----:B-1----:R1:W2:Y:S02]  /*f1b0*/  SYNCS.PHASECHK.TRANS64.TRYWAIT P1, [R5+URZ+0x30840], R2 ;  /* 0x03084002050075a7 */ /* 0x0022a4000802017f */
[----:B--2---:R-:W-:Y:S05]  /*f1c0*/  @!P1 NANOSLEEP.SYNCS 0x989680 ;  /* 0x009896800000995d */ /* 0x004fea0003900000 */
[----:B------:R-:W2:Y:S02]  /*f1d0*/  @!P1 SYNCS.PHASECHK.TRANS64 P1, [R5+URZ+0x30840], R2 ;  /* 0x03084002050095a7 */ /* 0x000ea4000802007f */
[----:B--2---:R-:W-:Y:S05]  /*f1e0*/  @!P1 BRA `(.L_x_3350) ;  /* 0xfffffffc00f09947 */ /* 0x004fea000383ffff */
[----:B------:R-:W-:Y:S05]  /*f1f0*/  BRA `(.L_x_3444) ;  /* 0xffffffcc00ac7947 */ /* 0x000fea000383ffff */
.L_x_3352:
[----:B0-----:R0:W2:Y:S02]  /*f200*/  SYNCS.PHASECHK.TRANS64.TRYWAIT P1, [R7+URZ+0x30840], R0 ;  /* 0x03084000070075a7 */ /* 0x0010a4000802017f */
[----:B--2---:R-:W-:Y:S05]  /*f210*/  @!P1 NANOSLEEP.SYNCS 0x989680 ;  /* 0x009896800000995d */ /* 0x004fea0003900000 */
[----:B------:R-:W2:Y:S02]  /*f220*/  @!P1 SYNCS.PHASECHK.TRANS64 P1, [R7+URZ+0x30840], R0 ;  /* 0x03084000070095a7 */ /* 0x000ea4000802007f */
[----:B--2---:R-:W-:Y:S05]  /*f230*/  @!P1 BRA `(.L_x_3352) ;  /* 0xfffffffc00f09947 */ /* 0x004fea000383ffff */
[----:B------:R-:W-:Y:S05]  /*f240*/  BRA `(.L_x_3445) ;  /* 0xffffffcc00b87947 */ /* 0x000fea000383ffff */
.L_x_3354:
[----:B--2---:R2:W3:Y:S02]  /*f250*/  SYNCS.PHASECHK.TRANS64.TRYWAIT P1, [R5+URZ+0x30860], R2 ;  /* 0x03086002050075a7 */ /* 0x0044e4000802017f */
[----:B---3--:R-:W-:Y:S05]  /*f260*/  @!P1 NANOSLEEP.SYNCS 0x989680 ;  /* 0x009896800000995d */ /* 0x008fea0003900000 */
[----:B------:R-:W3:Y:S02]  /*f270*/  @!P1 SYNCS.PHASECHK.TRANS64 P1, [R5+URZ+0x30860], R2 ;  /* 0x03086002050095a7 */ /* 0x000ee4000802007f */
[----:B---3--:R-:W-:Y:S05]  /*f280*/  @!P1 BRA `(.L_x_3354) ;  /* 0xfffffffc00f09947 */ /* 0x008fea000383ffff */
[----:B------:R-:W-:Y:S05]  /*f290*/  BRA `(.L_x_3446) ;  /* 0xffffffcc00b47947 */ /* 0x000fea000383ffff */
.L_x_3447:
        /* <DEDUP_REMOVED lines=14> */
.L_x_15978:


//--------------------- .text._ZN7cutlass13device_kernelIN5flash11enable_sm90INS1_16FlashAttnFwdSm90INS1_25CollectiveMainloopFwdSm90ILi2EN4cute5tupleIJNS5_1CILi1EEES8_S8_EEENS6_IJNS7_ILi128EEENS7_ILi96EEENS7_ILi192EEEEEELi192ENS_6half_tEfNS_4arch4Sm90ELb0ELb0ELb0ELb1ELb1ELb0ELb0ELb1ELb1ELb1ELb1ELb0EEENS1_21CollectiveEpilogueFwdINS6_IJSA_SC_SB_EEES9_SE_SG_Li256ELb1ELb1ELb1ELb0EEENS1_36VarlenDynamicPersistentTileSchedulerILi128ELi96ELi256ELi128ELb1ELb1ELb1ELb0ELb1ELb1EEEEEEEEEvNT_6ParamsE --------------------------
	.section	.text._ZN7cutlass13device_kernelIN5flash11enable_sm90INS1_16FlashAttnFwdSm90INS1_25CollectiveMainloopFwdSm90ILi2EN4cute5tupleIJNS5_1CILi1EEES8_S8_EEENS6_IJNS7_ILi128EEENS7_ILi96EEENS7_ILi192EEEEEELi192ENS_6half_tEfNS_4arch4Sm90ELb0ELb0ELb0ELb1ELb1ELb0ELb0ELb1ELb1ELb1ELb1ELb0EEENS1_21CollectiveEpilogueFwdINS6_IJSA_SC_SB_EEES9_SE_SG_Li256ELb1ELb1ELb1ELb0EEENS1_36VarlenDynamicPersistentTileSchedulerILi128ELi96ELi256ELi128ELb1ELb1ELb1ELb0ELb1ELb1EEEEEEEEEvNT_6ParamsE,"ax",@progbits
	.align	128
.text._ZN7cutlass13device_kernelIN5flash11enable_sm90INS1_16FlashAttnFwdSm90INS1_25CollectiveMainloopFwdSm90ILi2EN4cute5tupleIJNS5_1CILi1EEES8_S8_EEENS6_IJNS7_ILi128EEENS7_ILi96EEENS7_ILi192EEEEEELi192ENS_6half_tEfNS_4arch4Sm90ELb0ELb0ELb0ELb1ELb1ELb0ELb0ELb1ELb1ELb1ELb1ELb0EEENS1_21CollectiveEpilogueFwdINS6_IJSA_SC_SB_EEES9_SE_SG_Li256ELb1ELb1ELb1ELb0EEENS1_36VarlenDynamicPersistentTileSchedulerILi128ELi96ELi256ELi128ELb1ELb1ELb1ELb0ELb1ELb1EEEEEEEEEvNT_6ParamsE:
        .type           _ZN7cutlass13device_kernelIN5flash11enable_sm90INS1_16FlashAttnFwdSm90INS1_25CollectiveMainloopFwdSm90ILi2EN4cute5tupleIJNS5_1CILi1EEES8_S8_EEENS6_IJNS7_ILi128EEENS7_ILi96EEENS7_ILi192EEEEEELi192ENS_6half_tEfNS_4arch4Sm90ELb0ELb0ELb0ELb1ELb1ELb0ELb0ELb1ELb1ELb1ELb1ELb0EEENS1_21CollectiveEpilogueFwdINS6_IJSA_SC_SB_EEES9_SE_SG_Li256ELb1ELb1ELb1ELb0EEENS1_36VarlenDynamicPersistentTileSchedulerILi128ELi96ELi256ELi128ELb1ELb1ELb1ELb0ELb1ELb1EEEEEEEEEvNT_6ParamsE,@function
        .size           _ZN7cutlass13device_kernelIN5flash11enable_sm90INS1_16FlashAttnFwdSm90INS1_25CollectiveMainloopFwdSm90ILi2EN4cute5tupleIJNS5_1CILi1EEES8_S8_EEENS6_IJNS7_ILi128EEENS7_ILi96EEENS7_ILi192EEEEEELi192ENS_6half_tEfNS_4arch4Sm90ELb0ELb0ELb0ELb1ELb1ELb0ELb0ELb1ELb1ELb1ELb1ELb0EEENS1_21CollectiveEpilogueFwdINS6_IJSA_SC_SB_EEES9_SE_SG_Li256ELb1ELb1ELb1ELb0EEENS1_36VarlenDynamicPersistentTileSchedulerILi128ELi96ELi256ELi128ELb1ELb1ELb1ELb0ELb1ELb1EEEEEEEEEvNT_6ParamsE,(.L_x_15979 - _ZN7cutlass13device_kernelIN5flash11enable_sm90INS1_16FlashAttnFwdSm90INS1_25CollectiveMainloopFwdSm90ILi2EN4cute5tupleIJNS5_1CILi1EEES8_S8_EEENS6_IJNS7_ILi128EEENS7_ILi96EEENS7_ILi192EEEEEELi192ENS_6half_tEfNS_4arch4Sm90ELb0ELb0ELb0ELb1ELb1ELb0ELb0ELb1ELb1ELb1ELb1ELb0EEENS1_21CollectiveEpilogueFwdINS6_IJSA_SC_SB_EEES9_SE_SG_Li256ELb1ELb1ELb1ELb0EEENS1_36VarlenDynamicPersistentTileSchedulerILi128ELi96ELi256ELi128ELb1ELb1ELb1ELb0ELb1ELb1EEEEEEEEEvNT_6ParamsE)
        .other          _ZN7cutlass13device_kernelIN5flash11enable_sm90INS1_16FlashAttnFwdSm90INS1_25CollectiveMainloopFwdSm90ILi2EN4cute5tupleIJNS5_1CILi1EEES8_S8_EEENS6_IJNS7_ILi128EEENS7_ILi96EEENS7_ILi192EEEEEELi192ENS_6half_tEfNS_4arch4Sm90ELb0ELb0ELb0ELb1ELb1ELb0ELb0ELb1ELb1ELb1ELb1ELb0EEENS1_21CollectiveEpilogueFwdINS6_IJSA_SC_SB_EEES9_SE_SG_Li256ELb1ELb1ELb1ELb0EEENS1_36VarlenDynamicPersistentTileSchedulerILi128ELi96ELi256ELi128ELb1ELb1ELb1ELb0ELb1ELb1EEEEEEEEEvNT_6ParamsE,@"STO_CUDA_ENTRY STV_DEFAULT"
_ZN7cutlass13device_kernelIN5flash11enable_sm90INS1_16FlashAttnFwdSm90INS1_25CollectiveMainloopFwdSm90ILi2EN4cute5tupleIJNS5_1CILi1EEES8_S8_EEENS6_IJNS7_ILi128EEENS7_ILi96EEENS7_ILi192EEEEEELi192ENS_6half_tEfNS_4arch4Sm90ELb0ELb0ELb0ELb1ELb1ELb0ELb0ELb1ELb1ELb1ELb1ELb0EEENS1_21CollectiveEpilogueFwdINS6_IJSA_SC_SB_EEES9_SE_SG_Li256ELb1ELb1ELb1ELb0EEENS1_36VarlenDynamicPersistentTileSchedulerILi128ELi96ELi256ELi128ELb1ELb1ELb1ELb0ELb1ELb1EEEEEEEEEvNT_6ParamsE:
        /* <DEDUP_REMOVED lines=45> */
.L_x_3448:
        /* <DEDUP_REMOVED lines=22> */
.L_x_3449:
        /* <DEDUP_REMOVED lines=18> */
.L_x_3450:
        /* <DEDUP_REMOVED lines=22> */
.L_x_3451:
        /* <DEDUP_REMOVED lines=23> */
.L_x_3452:
        /* <DEDUP_REMOVED lines=10> */
.L_x_3454:
        /* <DEDUP_REMOVED lines=20> */
[----:B------:R-:W-:Y:S02]  /*0a00*/  SHF.R.S32.HI R0, RZ, 0x1f, R12 ;  /* 0x0000001fff007819 */ /* 0x000fe4000001140c */
[----:B------:R-:W-:Y:S02]  /*0a10*/  R2UR UR5, R10 ;  /* 0x000000000a0572ca */ /* 0x000fe400000e0000 */
[----:B0-----:R-:W-:-:S02]  /*0a20*/  LEA.HI R3, R0, R12, RZ, 0x4 ;  /* 0x0000000c00037211 */ /* 0x001fc400078f20ff */
[CC--:B------:R-:W-:Y:S02]  /*0a30*/  LEA.HI R4, R0.reuse, R12.reuse, RZ, 0x5 ;  /* 0x0000000c00047211 */ /* 0x0c0fe400078f28ff */
[----:B------:R-:W-:Y:S02]  /*0a40*/  SHF.R.S32.HI R6, RZ, 0x4, R3 ;  /* 0x00000004ff067819 */ /* 0x000fe40000011403 */
[----:B------:R-:W-:Y:S01]  /*0a50*/  LEA.HI R11, R0, R12, RZ, 0x2 ;  /* 0x0000000c000b7211 */ /* 0x000fe200078f10ff */
[----:B------:R-:W-:Y:S01]  /*0a60*/  IMAD.SHL.U32 R5, R4, 0x20, RZ ;  /* 0x0000002004057824 */ /* 0x000fe200078e00ff */
[C---:B------:R-:W-:Y:S02]  /*0a70*/  LOP3.LUT R4, R3.reuse, 0x3fffff0, RZ, 0xc0, !PT ;  /* 0x03fffff003047812 */ /* 0x040fe400078ec0ff */
[----:B------:R-:W-:Y:S02]  /*0a80*/  LEA.HI R3, R3, R6, RZ, 0x1 ;  /* 0x0000000603037211 */ /* 0x000fe400078f08ff */
[----:B------:R-:W-:Y:S01]  /*0a90*/  LOP3.LUT R5, R5, 0xfffffc00, RZ, 0xc0, !PT ;  /* 0xfffffc0005057812 */ /* 0x000fe200078ec0ff */
[----:B------:R-:W-:Y:S01]  /*0aa0*/  IMAD.IADD R4, R12, 0x1, -R4 ;  /* 0x000000010c047824 */ /* 0x000fe200078e0a04 */
[----:B------:R-:W-:-:S02]  /*0ab0*/  LOP3.LUT R3, R3, 0x1ffffffe, RZ, 0xc0, !PT ;  /* 0x1ffffffe03037812 */ /* 0x000fc400078ec0ff */
[----:B------:R-:W-:Y:S01]  /*0ac0*/  LOP3.LUT R11, R11, 0xfffffffc, RZ, 0xc0, !PT ;  /* 0xfffffffc0b0b7812 */ /* 0x000fe200078ec0ff */
[----:B------:R-:W-:Y:S02]  /*0ad0*/  IMAD R4, R4, 0x40, R5 ;  /* 0x0000004004047824 */ /* 0x000fe400078e0205 */
[----:B------:R-:W-:Y:S02]  /*0ae0*/  IMAD.IADD R3, R6, 0x1, -R3 ;  /* 0x0000000106037824 */ /* 0x000fe400078e0a03 */
[----:B------:R-:W-:Y:S02]  /*0af0*/  IMAD.IADD R11, R12, 0x1, -R11 ;  /* 0x000000010c0b7824 */ /* 0x000fe400078e0a0b */
[----:B------:R-:W-:-:S03]  /*0b00*/  IMAD R3, R3, 0x8, R4 ;  /* 0x0000000803037824 */ /* 0x000fc600078e0204 */
[----:B------:R-:W-:Y:S02]  /*0b10*/  LEA.HI R5, R11, R11, RZ, 0x1 ;  /* 0x0000000b0b057211 */ /* 0x000fe400078f08ff */
[----:B------:R0:W-:Y:S02]  /*0b20*/  STL [R1+0x24], R3 ;  /* 0x0000240301007387 */ /* 0x0001e40000100800 */
[----:B------:R-:W-:-:S05]  /*0b30*/  LOP3.LUT R4, R5, 0x1ffffffe, RZ, 0xc0, !PT ;  /* 0x1ffffffe05047812 */ /* 0x000fca00078ec0ff */
[----:B------:R-:W-:Y:S01]  /*0b40*/  IMAD.IADD R4, R11, 0x1, -R4 ;  /* 0x000000010b047824 */ /* 0x000fe200078e0a04 */
[----:B--2---:R-:W-:Y:S02]  /*0b50*/  R2UR UR4, R2 ;  /* 0x00000000020472ca */ /* 0x004fe400000e0000 */
[CC--:B------:R-:W-:Y:S02]  /*0b60*/  LEA.HI R2, R0.reuse, R12.reuse, RZ, 0x7 ;  /* 0x0000000c00027211 */ /* 0x0c0fe400078f38ff */
[----:B------:R-:W-:Y:S02]  /*0b70*/  LEA.HI R0, R0, R12, RZ, 0x3 ;  /* 0x0000000c00007211 */ /* 0x000fe400078f18ff */
[----:B------:R-:W-:Y:S02]  /*0b80*/  LOP3.LUT R216, R2, 0xffffff80, RZ, 0xc0, !PT ;  /* 0xffffff8002d87812 */ /* 0x000fe400078ec0ff */
[----:B------:R-:W-:Y:S02]  /*0b90*/  SHF.R.S32.HI R13, RZ, 0x7, R2 ;  /* 0x00000007ff0d7819 */ /* 0x000fe40000011402 */
[----:B------:R-:W-:Y:S01]  /*0ba0*/  LOP3.LUT R16, R0, 0xfffffff8, RZ, 0xc0, !PT ;  /* 0xfffffff800107812 */ /* 0x000fe200078ec0ff */
[----:B------:R-:W-:Y:S01]  /*0bb0*/  IMAD.IADD R216, R12, 0x1, -R216 ;  /* 0x000000010cd87824 */ /* 0x000fe200078e0ad8 */
[----:B------:R-:W-:Y:S01]  /*0bc0*/  LEA.HI R2, R2, R13, RZ, 0x1 ;  /* 0x0000000d02027211 */ /* 0x000fe200078f08ff */
[----:B------:R-:W-:Y:S01]  /*0bd0*/  ULOP3.LUT UR4, UR4, 0x1, URZ, 0xfc, !UPT ;  /* 0x0000000104047892 */ /* 0x000fe2000f8efc3f */
[----:B------:R-:W-:Y:S01]  /*0be0*/  SHF.R.S32.HI R213, RZ, 0x3, R0 ;  /* 0x00000003ffd57819 */ /* 0x000fe20000011400 */
[----:B------:R-:W-:Y:S01]  /*0bf0*/  IMAD.IADD R16, R12, 0x1, -R16 ;  /* 0x000000010c107824 */ /* 0x000fe200078e0a10 */
[----:B------:R-:W-:-:S02]  /*0c00*/  SHF.R.S32.HI R7, RZ, 0x1f, R216 ;  /* 0x0000001fff077819 */ /* 0x000fc400000114d8 */
[----:B------:R-:W-:Y:S02]  /*0c10*/  LOP3.LUT R2, R2, 0x3fffffe, RZ, 0xc0, !PT ;  /* 0x03fffffe02027812 */ /* 0x000fe400078ec0ff */
[CC--:B------:R-:W-:Y:S02]  /*0c20*/  LEA.HI R8, R7.reuse, R216.reuse, RZ, 0x2 ;  /* 0x000000d807087211 */ /* 0x0c0fe400078f10ff */
[----:B------:R-:W-:Y:S01]  /*0c30*/  LEA.HI R7, R7, R216, RZ, 0x5 ;  /* 0x000000d807077211 */ /* 0x000fe200078f28ff */
[----:B------:R-:W-:Y:S01]  /*0c40*/  IMAD.IADD R2, R13, 0x1, -R2 ;  /* 0x000000010d027824 */ /* 0x000fe200078e0a02 */
[--C-:B------:R-:W-:Y:S02]  /*0c50*/  SHF.R.S32.HI R9, RZ, 0x2, R8.reuse ;  /* 0x00000002ff097819 */ /* 0x100fe40000011408 */
[----:B------:R-:W-:Y:S02]  /*0c60*/  SHF.R.S32.HI R10, RZ, 0x1f, R8 ;  /* 0x0000001fff0a7819 */ /* 0x000fe40000011408 */
[----:B0-----:R-:W-:-:S02]  /*0c70*/  LOP3.LUT R3, R8, 0x7ffffffc, RZ, 0xc0, !PT ;  /* 0x7ffffffc08037812 */ /* 0x001fc400078ec0ff */
[----:B------:R-:W-:Y:S02]  /*0c80*/  LEA.HI R10, R10, R9, RZ, 0x3 ;  /* 0x000000090a0a7211 */ /* 0x000fe400078f18ff */
[----:B------:R-:W-:Y:S01]  /*0c90*/  SHF.R.S32.HI R7, RZ, 0x5, R7 ;  /* 0x00000005ff077819 */ /* 0x000fe20000011407 */
[----:B------:R-:W-:Y:S01]  /*0ca0*/  IMAD.IADD R3, R216, 0x1, -R3 ;  /* 0x00000001d8037824 */ /* 0x000fe200078e0a03 */
[----:B------:R-:W-:-:S03]  /*0cb0*/  LOP3.LUT R10, R10, 0xfffffff8, RZ, 0xc0, !PT ;  /* 0xfffffff80a0a7812 */ /* 0x000fc600078ec0ff */
[----:B------:R-:W-:Y:S02]  /*0cc0*/  IMAD.SHL.U32 R17, R3, 0x2, RZ ;  /* 0x0000000203117824 */ /* 0x000fe400078e00ff */
[----:B------:R-:W-:Y:S02]  /*0cd0*/  IMAD.IADD R10, R9, 0x1, -R10 ;  /* 0x00000001090a7824 */ /* 0x000fe400078e0a0a */
[C---:B------:R-:W-:Y:S01]  /*0ce0*/  VIADD R208, R17.reuse, 0x38 ;  /* 0x0000003811d07836 */ /* 0x040fe20000000000 */
[----:B------:R-:W-:Y:S01]  /*0cf0*/  IADD3 R198, R17, 0x88, RZ ;  /* 0x0000008811c67810 */ /* 0x000fe20007ffe0ff */
[----:B------:R-:W-:Y:S02]  /*0d00*/  IMAD R7, R7, 0x10, R10 ;  /* 0x0000001007077824 */ /* 0x000fe400078e020a */
[C---:B------:R-:W-:Y:S01]  /*0d10*/  VIADD R205, R17.reuse, 0x50 ;  /* 0x0000005011cd7836 */ /* 0x040fe20000000000 */
[----:B------:R-:W-:Y:S01]  /*0d20*/  SHF.R.S32.HI R0, RZ, 0x1f, R208 ;  /* 0x0000001fff007819 */ /* 0x000fe200000114d0 */
[----:B------:R-:W-:Y:S01]  /*0d30*/  IMAD R5, R2, 0x40, R7 ;  /* 0x0000004002057824 */ /* 0x000fe200078e0207 */
[----:B------:R-:W-:Y:S01]  /*0d40*/  MOV R2, UR4 ;  /* 0x0000000400027c02 */ /* 0x000fe20008000f00 */
[C---:B------:R-:W-:Y:S01]  /*0d50*/  VIADD R210, R17.reuse, 0x8 ;  /* 0x0000000811d27836 */ /* 0x040fe20000000000 */
[----:B------:R-:W-:Y:S01]  /*0d60*/  SHF.R.S32.HI R0, RZ, 0x1f, R205 ;  /* 0x0000001fff007819 */ /* 0x000fe200000114cd */
[----:B------:R-:W-:Y:S01]  /*0d70*/  IMAD R0, R4, 0x8, R5 ;  /* 0x0000000804007824 */ /* 0x000fe200078e0205 */
[----:B------:R-:W-:Y:S01]  /*0d80*/  STL [R1+0x1c], R5 ;  /* 0x00001c0501007387 */ /* 0x000fe20000100800 */
[C---:B------:R-:W-:Y:S01]  /*0d90*/  VIADD R209, R17.reuse, 0x30 ;  /* 0x0000003011d17836 */ /* 0x040fe20000000000 */
[----:B------:R-:W-:Y:S01]  /*0da0*/  UMOV UR4, URZ ;  /* 0x0000003f00047c82 */ /* 0x000fe20008000000 */
        /* <DEDUP_REMOVED lines=28> */
[----:B------:R-:W-:Y:S01]  /*0f70*/  IMAD.U32 R215, RZ, RZ, UR4 ;  /* 0x00000004ffd77e24 */ /* 0x000fe2000f8e00ff */
[----:B------:R-:W-:Y:S01]  /*0f80*/  SHF.R.S32.HI R221, RZ, 0x1f, R196 ;  /* 0x0000001fffdd7819 */ /* 0x000fe200000114c4 */
[C---:B------:R-:W-:Y:S01]  /*0f90*/  VIADD R22, R17.reuse, 0x10 ;  /* 0x0000001011167836 */ /* 0x040fe20000000000 */
[----:B------:R-:W-:Y:S01]  /*0fa0*/  SHF.R.S32.HI R220, RZ, 0x1f, R195 ;  /* 0x0000001fffdc7819 */ /* 0x000fe200000114c3 */
[----:B------:R-:W-:Y:S01]  /*0fb0*/  VIADD R19, R17, 0x28 ;  /* 0x0000002811137836 */ /* 0x000fe20000000000 */
[----:B------:R-:W-:-:S02]  /*0fc0*/  SHF.R.S32.HI R219, RZ, 0x1f, R194 ;  /* 0x0000001fffdb7819 */ /* 0x000fc400000114c2 */
[----:B------:R-:W-:Y:S02]  /*0fd0*/  SHF.R.S32.HI R218, RZ, 0x1f, R193 ;  /* 0x0000001fffda7819 */ /* 0x000fe400000114c1 */
[----:B-1----:R-:W-:-:S07]  /*0fe0*/  SHF.R.S32.HI R217, RZ, 0x1f, R192 ;  /* 0x0000001fffd97819 */ /* 0x002fce00000114c0 */
.L_x_3504:
[----:B------:R-:W-:Y:S01]  /*0ff0*/  ULDC.64 UR8, c[0x0][0xc88] ;  /* 0x0003220000087ab9 */ /* 0x000fe20000000a00 */
[----:B------:R-:W-:Y:S01]  /*1000*/  ULDC.64 UR10, c[0x0][0xa20] ;  /* 0x00028800000a7ab9 */ /* 0x000fe20000000a00 */
[----:B------:R-:W-:Y:S02]  /*1010*/  UIMAD.WIDE UR8, UR7, 0x4, UR8 ;  /* 0x00000004070878a5 */ /* 0x000fe4000f8e0208 */
[----:B------:R-:W-:Y:S01]  /*1020*/  UISETP.NE.U32.AND UP1, UPT, UR10, URZ, UPT ;  /* 0x0000003f0a00728c */ /* 0x000fe2000bf25070 */
[----:B------:R-:W-:-:S03]  /*1030*/  ULDC UR7, c[0x0][0x2f0] ;  /* 0x0000bc0000077ab9 */ /* 0x000fc60000000800 */
[----:B0-23--:R-:W-:Y:S02]  /*1040*/  IMAD.U32 R2, RZ, RZ, UR8 ;  /* 0x00000008ff027e24 */ /* 0x00dfe4000f8e00ff */
        /* <DEDUP_REMOVED lines=18> */
[----:B-1----:R-:W-:Y:S01]  /*1170*/  IMAD.U32 R4, RZ, RZ, UR10 ;  /* 0x0000000aff047e24 */ /* 0x002fe2000f8e00ff */
[----:B------:R-:W-:Y:S02]  /*1180*/  ULDC UR4, c[0x0][0x424] ;  /* 0x0001090000047ab9 */ /* 0x000fe40000000800 */
[----:B------:R-:W-:Y:S01]  /*1190*/  IMAD.U32 R5, RZ, RZ, UR11 ;  /* 0x0000000bff057e24 */ /* 0x000fe2000f8e00ff */
[----:B------:R-:W2:Y:S04]  /*11a0*/  @P0 LDG.E R2, desc[UR36][R2.64] ;  /* 0x0000002402020981 */ /* 0x000ea8000c1e1900 */
[----:B------:R-:W3:Y:S01]  /*11b0*/  @P1 LDG.E R4, desc[UR36][R4.64] ;  /* 0x0000002404041981 */ /* 0x000ee2000c1e1900 */
[----:B------:R-:W-:Y:S01]  /*11c0*/  UISETP.NE.U32.AND UP0, UPT, UR8, URZ, UPT ;  /* 0x0000003f0800728c */ /* 0x000fe2000bf05070 */
[----:B------:R-:W-:Y:S01]  /*11d0*/  IMAD.U32 R212, RZ, RZ, UR6 ;  /* 0x00000006ffd47e24 */ /* 0x000fe2000f8e00ff */
[----:B------:R-:W-:Y:S01]  /*11e0*/  UMOV UR41, URZ ;  /* 0x0000003f00297c82 */ /* 0x000fe20008000000 */
[----:B------:R-:W-:-:S02]  /*11f0*/  ULOP3.LUT UR8, UR5, 0xff000000, URZ, 0xc0, !UPT ;  /* 0xff00000005087892 */ /* 0x000fc4000f8ec03f */
[----:B------:R-:W-:-:S04]  /*1200*/  UISETP.NE.AND.EX UP0, UPT, UR9, URZ, UPT, UP0 ;  /* 0x0000003f0900728c */ /* 0x000fc8000bf05300 */
[----:B------:R-:W-:-:S04]  /*1210*/  USEL UR4, UR4, 0x1, UP0 ;  /* 0x0000000104047887 */ /* 0x000fc80008000000 */
[----:B------:R-:W-:Y:S01]  /*1220*/  UIMAD UR4, UR4, UR7, URZ ;  /* 0x00000007040472a4 */ /* 0x000fe2000f8e023f */
[----:B--2---:R-:W-:-:S06]  /*1230*/  @P0 R2UR UR41, R2 ;  /* 0x00000000022902ca */ /* 0x004fcc00000e0000 */
[----:B---3--:R-:W-:Y:S01]  /*1240*/  @P1 R2UR UR4, R4 ;  /* 0x00000000040412ca */ /* 0x008fe200000e0000 */
[----:B----45:R-:W-:-:S14]  /*1250*/  @P1 BRA `(.L_x_3455) ;  /* 0x0000000000341947 */ /* 0x030fdc0003800000 */
[----:B------:R-:W-:Y:S02]  /*1260*/  ULDC.64 UR6, c[0x0][0xa08] ;  /* 0x0002820000067ab9 */ /* 0x000fe40000000a00 */
[----:B------:R-:W-:-:S04]  /*1270*/  ISETP.NE.U32.AND P0, PT, RZ, UR6, PT ;  /* 0x00000006ff007c0c */ /* 0x000fc8000bf05070 */
[----:B------:R-:W-:-:S13]  /*1280*/  ISETP.NE.AND.EX P0, PT, RZ, UR7, PT, P0 ;  /* 0x00000007ff007c0c */ /* 0x000fda000bf05300 */
[----:B------:R-:W-:Y:S05]  /*1290*/  @!P0 BRA `(.L_x_3455) ;  /* 0x0000000000248947 */ /* 0x000fea0003800000 */
[----:B------:R-:W-:Y:S02]  /*12a0*/  ULDC.64 UR6, c[0x0][0xa08] ;  /* 0x0002820000067ab9 */ /* 0x000fe40000000a00 */
[----:B------:R-:W-:-:S06]  /*12b0*/  UIMAD.WIDE UR6, UR61, 0x4, UR6 ;  /* 0x000000043d0678a5 */ /* 0x000fcc000f8e0206 */
[----:B------:R-:W-:Y:S01]  /*12c0*/  IMAD.U32 R2, RZ, RZ, UR6 ;  /* 0x00000006ff027e24 */ /* 0x000fe2000f8e00ff */
[----:B------:R-:W-:-:S05]  /*12d0*/  MOV R3, UR7 ;  /* 0x0000000700037c02 */ /* 0x000fca0008000f00 */
[----:B------:R-:W2:Y:S04]  /*12e0*/  LDG.E R4, desc[UR36][R2.64] ;  /* 0x0000002402047981 */ /* 0x000ea8000c1e1900 */
[----:B------:R-:W3:Y:S01]  /*12f0*/  LDG.E R0, desc[UR36][R2.64+0x4] ;  /* 0x0000042402007981 */ /* 0x000ee2000c1e1900 */
[----:B--2---:R-:W-:Y:S02]  /*1300*/  R2UR UR4, R4 ;  /* 0x00000000040472ca */ /* 0x004fe400000e0000 */
[----:B---3--:R-:W-:-:S13]  /*1310*/  R2UR UR6, R0 ;  /* 0x00000000000672ca */ /* 0x008fda00000e0000 */
[----:B------:R-:W-:-:S12]  /*1320*/  UIADD3 UR4, -UR4, UR6, URZ ;  /* 0x0000000604047290 */ /* 0x000fd8000fffe13f */
.L_x_3455:
        /* <DEDUP_REMOVED lines=55> */
.L_x_3456:
        /* <DEDUP_REMOVED lines=19> */
[----:B------:R-:W-:Y:S02]  /*17d0*/  VIADDMNMX R0, R3, UR60, R0, PT ;  /* 0x0000003c03007c46 */ /* 0x000fe4000b800100 */
[----:B------:R-:W-:Y:S02]  /*17e0*/  CS2R R120, SRZ ;  /* 0x0000000000787805 */ /* 0x000fe4000001ff00 */
[----:B------:R-:W-:-:S02]  /*17f0*/  CS2R R124, SRZ ;  /* 0x00000000007c7805 */ /* 0x000fc4000001ff00 */
[----:B------:R-:W-:Y:S02]  /*1800*/  CS2R R20, SRZ ;  /* 0x0000000000147805 */ /* 0x000fe4000001ff00 */
[----:B------:R-:W-:Y:S01]  /*1810*/  R2UR UR40, R0 ;  /* 0x00000000002872ca */ /* 0x000fe200000e0000 */
        /* <DEDUP_REMOVED lines=12> */
[----:B------:R-:W-:Y:S01]  /*18e0*/  UISETP.GT.AND UP0, UPT, UR40, UR60, UPT ;  /* 0x0000003c2800728c */ /* 0x000fe2000bf04270 */
[----:B------:R-:W-:Y:S02]  /*18f0*/  CS2R R64, SRZ ;  /* 0x0000000000407805 */ /* 0x000fe4000001ff00 */
[----:B------:R-:W-:Y:S02]  /*1900*/  CS2R R62, SRZ ;  /* 0x00000000003e7805 */ /* 0x000fe4000001ff00 */
[----:B------:R-:W-:Y:S02]  /*1910*/  CS2R R60, SRZ ;  /* 0x00000000003c7805 */ /* 0x000fe4000001ff00 */
[----:B------:R-:W-:Y:S02]  /*1920*/  CS2R R58, SRZ ;  /* 0x00000000003a7805 */ /* 0x000fe4000001ff00 */
[----:B------:R-:W-:-:S02]  /*1930*/  CS2R R56, SRZ ;  /* 0x0000000000387805 */ /* 0x000fc4000001ff00 */
[----:B------:R-:W-:Y:S02]  /*1940*/  PLOP3.LUT P1, PT, PT, PT, UP0, 0x80, 0x0 ;  /* 0x000000000000781c */ /* 0x000fe40003f2f008 */
        /* <DEDUP_REMOVED lines=27> */
[----:B------:R-:W-:-:S05]  /*1b00*/  SHF.R.S32.HI R5, RZ, 0x7, R5 ;  /* 0x00000007ff057819 */ /* 0x000fca0000011405 */
        /* <DEDUP_REMOVED lines=25> */
.L_x_3458:
[----:B------:R-:W2:Y:S01]  /*1ca0*/  LDL R2, [R1+0x28] ;  /* 0x0000280001027983 */ /* 0x000ea20000100800 */
[----:B------:R-:W-:Y:S01]  /*1cb0*/  R2UR UR7, R215 ;  /* 0x00000000d70772ca */ /* 0x000fe200000e0000 */
[----:B------:R-:W0:Y:S01]  /*1cc0*/  S2UR UR5, SR_CgaCtaId ;  /* 0x00000000000579c3 */ /* 0x000e220000008800 */
[----:B------:R-:W-:-:S11]  /*1cd0*/  MOV R4, 0x400 ;  /* 0x0000040000047802 */ /* 0x000fd60000000f00 */
[----:B------:R-:W-:-:S04]  /*1ce0*/  ULEA.HI UR4, UR7, UR7, URZ, 0x1 ;  /* 0x0000000707047291 */ /* 0x000fc8000f8f083f */
[----:B------:R-:W-:-:S04]  /*1cf0*/  ULOP3.LUT UR4, UR4, 0xfffffffe, URZ, 0xc0, !UPT ;  /* 0xfffffffe04047892 */ /* 0x000fc8000f8ec03f */
[----:B------:R-:W-:Y:S01]  /*1d00*/  UIADD3 UR4, UR7, -UR4, URZ ;  /* 0x8000000407047290 */ /* 0x000fe2000fffe03f */
[----:B0-----:R-:W-:-:S05]  /*1d10*/  IMAD.U32 R5, RZ, RZ, UR5 ;  /* 0x00000005ff057e24 */ /* 0x001fca000f8e00ff */
[----:B------:R-:W-:Y:S01]  /*1d20*/  IMAD.U32 R3, RZ, RZ, UR4 ;  /* 0x00000004ff037e24 */ /* 0x000fe2000f8e00ff */
[----:B------:R-:W-:-:S04]  /*1d30*/  LEA R4, R5, R4, 0x18 ;  /* 0x0000000405047211 */ /* 0x000fc800078ec0ff */
[----:B------:R-:W-:-:S04]  /*1d40*/  SHF.L.U32 R3, R3, 0x1f, RZ ;  /* 0x0000001f03037819 */ /* 0x000fc800000006ff */
[----:B------:R-:W0:Y:S01]  /*1d50*/  SYNCS.PHASECHK.TRANS64.TRYWAIT P1, [R4+URZ+0x30800], R3 ;  /* 0x03080003040075a7 */ /* 0x000e22000802017f */
[----:B--2---:R-:W-:-:S13]  /*1d60*/  R2UR UR6, R2 ;  /* 0x00000000020672ca */ /* 0x004fda00000e0000 */
[----:B------:R-:W-:-:S05]  /*1d70*/  IMAD.U32 R0, RZ, RZ, UR6 ;  /* 0x00000006ff007e24 */ /* 0x000fca000f8e00ff */
[----:B------:R-:W-:Y:S01]  /*1d80*/  ISETP.NE.AND P0, PT, R0, 0x3, PT ;  /* 0x000000030000780c */ /* 0x000fe20003f05270 */
[----:B0-----:R-:W-:-:S12]  /*1d90*/  @!P1 BRA `(.L_x_3459) ;  /* 0x000000ec00249947 */ /* 0x001fd80003800000 */
.L_x_3589:
[----:B------:R-:W-:Y:S05]  /*1da0*/  @!P0 BRA `(.L_x_3460) ;  /* 0x0000000000048947 */ /* 0x000fea0003800000 */
[----:B------:R-:W-:Y:S01]  /*1db0*/  BPT.TRAP 0x1 ;  /* 0x000000040000795c */ /* 0x000fe20000300000 */
.L_x_3460:
[----:B0-----:R-:W-:Y:S02]  /*1dc0*/  IMAD.U32 R3, RZ, RZ, UR38 ;  /* 0x00000026ff037e24 */ /* 0x001fe4000f8e00ff */
[----:B------:R-:W-:Y:S02]  /*1dd0*/  IMAD.U32 R2, RZ, RZ, UR39 ;  /* 0x00000027ff027e24 */ /* 0x000fe4000f8e00ff */
[----:B------:R-:W-:-:S03]  /*1de0*/  IMAD R0, R3, 0x8, R4 ;  /* 0x0000000803007824 */ /* 0x000fc600078e0204 */
[----:B------:R-:W-:-:S04]  /*1df0*/  SHF.L.U32 R3, R2, 0x1f, RZ ;  /* 0x0000001f02037819 */ /* 0x000fc800000006ff */
[----:B------:R0:W1:Y:S01]  /*1e00*/  SYNCS.PHASECHK.TRANS64.TRYWAIT P1, [R0+URZ+0x30830], R3 ;  /* 0x03083003000075a7 */ /* 0x000062000802017f */
[----:B------:R-:W-:Y:S05]  /*1e10*/  @!P0 BRA `(.L_x_3461) ;  /* 0x0000000000048947 */ /* 0x000fea0003800000 */
[----:B------:R-:W-:Y:S01]  /*1e20*/  BPT.TRAP 0x1 ;  /* 0x000000040000795c */ /* 0x000fe20000300000 */
.L_x_3461:
[----:B------:R-:W-:Y:S01]  /*1e30*/  IMAD.MOV.U32 R119, RZ, RZ, RZ ;  /* 0x000000ffff777224 */ /* 0x000fe200078e00ff */
[----:B-1----:R-:W-:Y:S06]  /*1e40*/  @P1 BRA `(.L_x_3462) ;  /* 0x0000000000081947 */ /* 0x002fec0003800000 */
[----:B------:R-:W1:Y:S02]  /*1e50*/  SYNCS.PHASECHK.TRANS64.TRYWAIT P1, [R0+URZ+0x30830], R3 ;  /* 0x03083003000075a7 */ /* 0x000e64000802017f */
[----:B-1----:R-:W-:Y:S05]  /*1e60*/  @!P1 BRA `(.L_x_3463) ;  /* 0x000000ec00049947 */ /* 0x002fea0003800000 */
.L_x_3462:
[----:B------:R-:W-:Y:S05]  /*1e70*/  WARPSYNC.ALL ;  /* 0x0000000000007948 */ /* 0x000fea0003800000 */
[----:B------:R-:W-:Y:S01]  /*1e80*/  R2UR UR4, R4 ;  /* 0x00000000040472ca */ /* 0x000fe200000e0000 */
[----:B------:R-:W-:Y:S01]  /*1e90*/  ULOP3.LUT UR5, UR42, 0x10000, URZ, 0xfc, !UPT ;  /* 0x000100002a057892 */ /* 0x000fe2000f8efc3f */
[----:B------:R-:W-:Y:S01]  /*1ea0*/  WARPGROUP.ARRIVE ;  /* 0x00000000000079c5 */ /* 0x000fe20000000000 */
[----:B------:R-:W-:Y:S01]  /*1eb0*/  UMOV UR9, 0x40000040 ;  /* 0x4000004000097882 */ /* 0x000fe20000000000 */
[----:B------:R-:W-:Y:S01]  /*1ec0*/  UMOV UR11, 0x40000040 ;  /* 0x40000040000b7882 */ /* 0x000fe20000000000 */
[----:B------:R-:W-:Y:S01]  /*1ed0*/  UIADD3 UR7, UR5, 0x2, URZ ;  /* 0x0000000205077890 */ /* 0x000fe2000fffe03f */
[----:B------:R-:W-:Y:S01]  /*1ee0*/  IMAD.U32 R9, RZ, RZ, UR9 ;  /* 0x00000009ff097e24 */ /* 0x000fe2000f8e00ff */
[----:B------:R-:W-:Y:S01]  /*1ef0*/  UMOV UR13, 0x40000040 ;  /* 0x40000040000d7882 */ /* 0x000fe20000000000 */
[----:B------:R-:W-:Y:S01]  /*1f00*/  UMOV UR8, UR5 ;  /* 0x0000000500087c82 */ /* 0x000fe20008000000 */
[----:B------:R-:W-:Y:S01]  /*1f10*/  UMOV UR15, 0x40000040 ;  /* 0x40000040000f7882 */ /* 0x000fe20000000000 */
[----:B------:R-:W-:Y:S01]  /*1f20*/  IMAD.U32 R8, RZ, RZ, UR8 ;  /* 0x00000008ff087e24 */ /* 0x000fe2000f8e00ff */
[----:B------:R-:W-:Y:S01]  /*1f30*/  UIADD3 UR56, UR5, 0x4, URZ ;  /* 0x0000000405387890 */ /* 0x000fe2000fffe03f */
[----:B------:R-:W-:Y:S01]  /*1f40*/  IMAD.U32 R7, RZ, RZ, UR13 ;  /* 0x0000000dff077e24 */ /* 0x000fe2000f8e00ff */
[----:B------:R-:W-:Y:S01]  /*1f50*/  UIADD3 UR4, UR4, 0x1e400, URZ ;  /* 0x0001e40004047890 */ /* 0x000fe2000fffe03f */
[----:B------:R-:W-:Y:S01]  /*1f60*/  UMOV UR12, UR7 ;  /* 0x00000007000c7c82 */ /* 0x000fe20008000000 */
[----:B------:R-:W-:-:S02]  /*1f70*/  UMOV UR57, 0x40000040 ;  /* 0x4000004000397882 */ /* 0x000fc40000000000 */
[----:B------:R-:W-:Y:S01]  /*1f80*/  USHF.R.U32.HI UR4, URZ, 0x4, UR4 ;  /* 0x000000043f047899 */ /* 0x000fe20008011604 */
[----:B------:R-:W-:Y:S01]  /*1f90*/  IMAD.U32 R6, RZ, RZ, UR12 ;  /* 0x0000000cff067e24 */ /* 0x000fe2000f8e00ff */
[----:B------:R-:W-:Y:S01]  /*1fa0*/  UMOV UR59, 0x40000040 ;  /* 0x40000040003b7882 */ /* 0x000fe20000000000 */
[----:B------:R-:W-:Y:S02]  /*1fb0*/  UIADD3 UR52, UR5, 0x6, URZ ;  /* 0x0000000605347890 */ /* 0x000fe4000fffe03f */
[----:B------:R-:W-:Y:S01]  /*1fc0*/  ULOP3.LUT UR4, UR4, 0x3fff, URZ, 0xc0, !UPT ;  /* 0x00003fff04047892 */ /* 0x000fe2000f8ec03f */
[----:B------:R-:W-:Y:S01]  /*1fd0*/  UMOV UR53, 0x40000040 ;  /* 0x4000004000357882 */ /* 0x000fe20000000000 */
[----:B------:R-:W-:Y:S02]  /*1fe0*/  UMOV UR55, 0x40000040 ;  /* 0x4000004000377882 */ /* 0x000fe40000000000 */
[----:B------:R-:W-:Y:S02]  /*1ff0*/  ULOP3.LUT UR4, UR4, 0x10000, URZ, 0xfc, !UPT ;  /* 0x0001000004047892 */ /* 0x000fe4000f8efc3f */
[----:B------:R-:W-:-:S02]  /*2000*/  UIADD3 UR48, UR5, 0x400, URZ ;  /* 0x0000040005307890 */ /* 0x000fc4000fffe03f */
[----:B------:R-:W-:Y:S01]  /*2010*/  UIMAD UR6, UR38, 0x900, UR4 ;  /* 0x00000900260678a4 */ /* 0x000fe2000f8e0204 */
[----:B------:R-:W-:Y:S01]  /*2020*/  UMOV UR49, 0x40000040 ;  /* 0x4000004000317882 */ /* 0x000fe20000000000 */
[----:B------:R-:W-:Y:S02]  /*2030*/  UMOV UR51, 0x40000040 ;  /* 0x4000004000337882 */ /* 0x000fe40000000000 */
[----:B------:R-:W-:Y:S02]  /*2040*/  UIADD3 UR58, UR6, 0x4, URZ ;  /* 0x00000004063a7890 */ /* 0x000fe4000fffe03f */
[----:B------:R-:W-:Y:S02]  /*2050*/  UIADD3 UR54, UR6, 0x6, URZ ;  /* 0x0000000606367890 */ /* 0x000fe4000fffe03f */
[----:B------:R-:W-:Y:S01]  /*2060*/  UMOV UR10, UR6 ;  /* 0x00000006000a7c82 */ /* 0x000fe20008000000 */
[----:B------:R-:W-:Y:S01]  /*2070*/  UIADD3 UR50, UR6, 0x300, URZ ;  /* 0x0000030006327890 */ /* 0x000fe2000fffe03f */
[----:B------:R-:W-:Y:S01]  /*2080*/  HGMMA.64x96x16.F32 R24, gdesc[UR8], RZ, !UPT, gsb0 ;  /* 0x01600000081879f0 */ /* 0x000fe2000c0008ff */
[----:B------:R-:W-:-:S02]  /*2090*/  UIADD3 UR8, UR6, 0x2, URZ ;  /* 0x0000000206087890 */ /* 0x000fc4000fffe03f */
[----:B------:R-:W-:Y:S02]  /*20a0*/  UIADD3 UR16, UR5, 0x404, URZ ;  /* 0x0000040405107890 */ /* 0x000fe4000fffe03f */
[----:B------:R-:W-:Y:S01]  /*20b0*/  UIADD3 UR18, UR6, 0x304, URZ ;  /* 0x0000030406127890 */ /* 0x000fe2000fffe03f */
[----:B------:R-:W-:Y:S02]  /*20c0*/  UMOV UR17, 0x40000040 ;  /* 0x4000004000117882 */ /* 0x000fe40000000000 */
[----:B------:R-:W-:Y:S01]  /*20d0*/  UMOV UR14, UR8 ;  /* 0x00000008000e7c82 */ /* 0x000fe20008000000 */
        /* <DEDUP_REMOVED lines=21> */
[----:B------:R-:W-:Y:S02]  /*2230*/  WARPGROUP.DEPBAR.LE gsb0, 0x0 ;  /* 0x00008000000079c5 */ /* 0x000fe40000010000 */
[----:B------:R-:W-:-:S06]  /*2240*/  WARPGROUP.ARRIVE ;  /* 0x00000000000079c5 */ /* 0x000fcc0000000000 */
[----:B------:R-:W-:Y:S01]  /*2250*/  HGMMA.64x96x16.F32 R24, gdesc[UR12], R24, gsb0 ;  /* 0x016000000c1879f0 */ /* 0x000fe20008000818 */
[----:B------:R-:W-:Y:S02]  /*2260*/  UIADD3 UR12, UR5, 0x402, URZ ;  /* 0x00000402050c7890 */ /* 0x000fe4000fffe03f */
[----:B------:R-:W-:Y:S01]  /*2270*/  UIADD3 UR14, UR6, 0x302, URZ ;  /* 0x00000302060e7890 */ /* 0x000fe2000fffe03f */
[----:B------:R-:W-:Y:S01]  /*2280*/  UMOV UR13, 0x40000040 ;  /* 0x40000040000d7882 */ /* 0x000fe20000000000 */
        /* <DEDUP_REMOVED lines=34> */
.L_x_3464:
[----:B------:R-:W-:Y:S01]  /*24b0*/  MOV R2, UR41 ;  /* 0x0000002900027c02 */ /* 0x000fe20008000f00 */
[----:B01----:R-:W-:Y:S01]  /*24c0*/  IMAD.U32 R3, RZ, RZ, UR40 ;  /* 0x00000028ff037e24 */ /* 0x003fe2000f8e00ff */
[----:B------:R-:W-:Y:S01]  /*24d0*/  ULDC UR10, c[0x0][0x988] ;  /* 0x00026200000a7ab9 */ /* 0x000fe20000000800 */
[----:B------:R-:W-:Y:S01]  /*24e0*/  P2R R11, PR, RZ, 0x1 ;  /* 0x00000001ff0b7803 */ /* 0x000fe20000000000 */
[----:B------:R-:W-:Y:S01]  /*24f0*/  VIADD R0, R0, 0x30840 ;  /* 0x0003084000007836 */ /* 0x000fe20000000000 */
[----:B------:R-:W-:Y:S01]  /*2500*/  IADD3 R2, R2, 0x60, -R17 ;  /* 0x0000006002027810 */ /* 0x000fe20007ffe811 */
[----:B------:R-:W-:Y:S01]  /*2510*/  UIADD3 UR5, UR40, -0x2, URZ ;  /* 0xfffffffe28057890 */ /* 0x000fe2000fffe03f */
[--C-:B------:R-:W-:Y:S01]  /*2520*/  IMAD.MOV.U32 R118, RZ, RZ, R119.reuse ;  /* 0x000000ffff767224 */ /* 0x100fe200078e0077 */
[----:B------:R-:W-:Y:S01]  /*2530*/  MOV R106, R119 ;  /* 0x00000077006a7202 */ /* 0x000fe20000000f00 */
[--C-:B------:R-:W-:Y:S01]  /*2540*/  IMAD.MOV.U32 R117, RZ, RZ, R119.reuse ;  /* 0x000000ffff757224 */ /* 0x100fe200078e0077 */
[----:B------:R-:W-:Y:S01]  /*2550*/  PRMT R0, R5, 0x654, R0 ;  /* 0x0000065405007816 */ /* 0x000fe20000000000 */
[----:B------:R-:W-:Y:S01]  /*2560*/  IMAD R2, R3, -0x60, R2 ;  /* 0xffffffa003027824 */ /* 0x000fe200078e0202 */
[----:B------:R-:W-:Y:S01]  /*2570*/  UISETP.GE.AND UP0, UPT, UR5, UR60, UPT ;  /* 0x0000003c0500728c */ /* 0x000fe2000bf06270 */
[--C-:B------:R-:W-:Y:S01]  /*2580*/  IMAD.MOV.U32 R116, RZ, RZ, R119.reuse ;  /* 0x000000ffff747224 */ /* 0x100fe200078e0077 */
[----:B------:R0:W-:Y:S01]  /*2590*/  SYNCS.ARRIVE.TRANS64.RED.A1T0 RZ, [R0+URZ], RZ ;  /* 0x000000ff00ff79a7 */ /* 0x0001e2000810043f */
        /* <DEDUP_REMOVED lines=80> */
[----:B------:R-:W-:Y:S01]  /*2aa0*/  IMAD.MOV.U32 R73, RZ, RZ, R119 ;  /* 0x000000ffff497224 */ /* 0x000fe200078e0077 */
[----:B------:R-:W-:-:S02]  /*2ab0*/  FSEL R45, R45, -INF , P1 ;  /* 0xff8000002d2d7808 */ /* 0x000fc40000800000 */
[----:B------:R-:W-:Y:S02]  /*2ac0*/  FMNMX.FTZ R10, R44, R3, !PT ;  /* 0x000000032c0a7209 */ /* 0x000fe40007810000 */
[----:B------:R-:W-:Y:S02]  /*2ad0*/  FSEL R39, R39, -INF , P5 ;  /* 0xff80000027277808 */ /* 0x000fe40002800000 */
[----:B------:R-:W-:Y:S02]  /*2ae0*/  ISETP.GT.AND P5, PT, R2, 0x31, PT ;  /* 0x000000310200780c */ /* 0x000fe40003fa4270 */
[----:B------:R-:W-:Y:S02]  /*2af0*/  FSEL R48, R48, -INF , P6 ;  /* 0xff80000030307808 */ /* 0x000fe40003000000 */
[----:B------:R-:W-:Y:S02]  /*2b00*/  FMNMX.FTZ R3, R45, R10, !PT ;  /* 0x0000000a2d037209 */ /* 0x000fe40007810000 */
[----:B------:R-:W-:-:S02]  /*2b10*/  FSEL R42, R42, -INF , P4 ;  /* 0xff8000002a2a7808 */ /* 0x000fc40002000000 */
[----:B------:R-:W-:Y:S02]  /*2b20*/  ISETP.GT.AND P4, PT, R2, 0x38, PT ;  /* 0x000000380200780c */ /* 0x000fe40003f84270 */
[----:B------:R-:W-:Y:S02]  /*2b30*/  FSEL R49, R49, -INF , P5 ;  /* 0xff80000031317808 */ /* 0x000fe40002800000 */
[----:B------:R-:W-:Y:S02]  /*2b40*/  FMNMX.FTZ R10, R48, R3, !PT ;  /* 0x00000003300a7209 */ /* 0x000fe40007810000 */
[----:B------:R-:W-:Y:S02]  /*2b50*/  FSEL R43, R43, -INF , P3 ;  /* 0xff8000002b2b7808 */ /* 0x000fe40001800000 */
[----:B------:R-:W-:Y:S02]  /*2b60*/  ISETP.GT.AND P3, PT, R2, 0x39, PT ;  /* 0x000000390200780c */ /* 0x000fe40003f64270 */
        /* <DEDUP_REMOVED lines=35> */
[----:B------:R-:W-:Y:S02]  /*2da0*/  FMNMX.FTZ R2, R68, R3, !PT ;  /* 0x0000000344027209 */ /* 0x000fe40007810000 */
[----:B------:R-:W-:-:S02]  /*2db0*/  FSEL R62, R62, -INF , P6 ;  /* 0xff8000003e3e7808 */ /* 0x000fc40003000000 */
[----:B------:R-:W-:Y:S02]  /*2dc0*/  FMNMX.FTZ R10, R69, R2, !PT ;  /* 0x00000002450a7209 */ /* 0x000fe40007810000 */
[----:B------:R-:W-:Y:S02]  /*2dd0*/  FSEL R63, R63, -INF , P5 ;  /* 0xff8000003f3f7808 */ /* 0x000fe40002800000 */
[----:B------:R-:W-:Y:S01]  /*2de0*/  FSEL R66, R66, -INF , P4 ;  /* 0xff80000042427808 */ /* 0x000fe20002000000 */
[----:B------:R-:W1:Y:S01]  /*2df0*/  SHFL.BFLY PT, R3, R10, 0x2, 0x1f ;  /* 0x0c401f000a037f89 */ /* 0x000e6200000e0000 */
[----:B------:R-:W-:Y:S02]  /*2e00*/  FSEL R67, R67, -INF , P3 ;  /* 0xff80000043437808 */ /* 0x000fe40001800000 */
[----:B------:R-:W-:Y:S02]  /*2e10*/  FSEL R70, R70, -INF , P2 ;  /* 0xff80000046467808 */ /* 0x000fe40001000000 */
[----:B------:R-:W-:-:S02]  /*2e20*/  FSEL R71, R71, -INF , P1 ;  /* 0xff80000047477808 */ /* 0x000fc40000800000 */
[-C--:B------:R-:W-:Y:S02]  /*2e30*/  MOV R89, R119.reuse ;  /* 0x0000007700597202 */ /* 0x080fe40000000f00 */
[----:B------:R-:W-:Y:S02]  /*2e40*/  MOV R72, R119 ;  /* 0x0000007700487202 */ /* 0x000fe40000000f00 */
[----:B-1----:R-:W-:-:S05]  /*2e50*/  FMNMX.FTZ R12, R10, R3, !PT ;  /* 0x000000030a0c7209 */ /* 0x002fca0007810000 */
[----:B------:R-:W1:Y:S02]  /*2e60*/  SHFL.BFLY PT, R3, R12, 0x1, 0x1f ;  /* 0x0c201f000c037f89 */ /* 0x000e6400000e0000 */
[----:B-1----:R-:W-:-:S04]  /*2e70*/  FMNMX.FTZ R3, R12, R3, !PT ;  /* 0x000000030c037209 */ /* 0x002fc80007810000 */
[C---:B------:R-:W-:Y:S01]  /*2e80*/  FSETP.NEU.FTZ.AND P0, PT, R3.reuse, -INF , PT ;  /* 0xff8000000300780b */ /* 0x040fe20003f1d000 */
[----:B------:R-:W-:-:S05]  /*2e90*/  FMUL.FTZ R2, R3, UR10 ;  /* 0x0000000a03027c20 */ /* 0x000fca0008410000 */
[----:B------:R-:W-:Y:S02]  /*2ea0*/  FSEL R14, R2, RZ, P0 ;  /* 0x000000ff020e7208 */ /* 0x000fe40000000000 */
[----:B------:R-:W-:Y:S02]  /*2eb0*/  ISETP.NE.AND P0, PT, R11, RZ, PT ;  /* 0x000000ff0b00720c */ /* 0x000fe40003f05270 */
[----:B------:R-:W-:Y:S01]  /*2ec0*/  FMNMX.FTZ R11, R26, R27, !PT ;  /* 0x0000001b1a0b7209 */ /* 0x000fe20007810000 */
[--C-:B------:R-:W-:Y:S01]  /*2ed0*/  FFMA.FTZ R188, R24, UR10, -R14.reuse ;  /* 0x0000000a18bc7c23 */ /* 0x100fe2000801080e */
[--C-:B------:R-:W-:Y:S01]  /*2ee0*/  FFMA.FTZ R190, R28, UR10, -R14.reuse ;  /* 0x0000000a1cbe7c23 */ /* 0x100fe2000801080e */
[--C-:B------:R-:W-:Y:S01]  /*2ef0*/  FFMA.FTZ R184, R32, UR10, -R14.reuse ;  /* 0x0000000a20b87c23 */ /* 0x100fe2000801080e */
[----:B------:R-:W-:Y:S01]  /*2f00*/  FMNMX.FTZ R2, R30, R11, !PT ;  /* 0x0000000b1e027209 */ /* 0x000fe20007810000 */
[--C-:B------:R-:W-:Y:S01]  /*2f10*/  FFMA.FTZ R186, R36, UR10, -R14.reuse ;  /* 0x0000000a24ba7c23 */ /* 0x100fe2000801080e */
[--C-:B------:R-:W-:Y:S01]  /*2f20*/  FFMA.FTZ R180, R40, UR10, -R14.reuse ;  /* 0x0000000a28b47c23 */ /* 0x100fe2000801080e */
[----:B------:R-:W-:Y:S01]  /*2f30*/  MUFU.EX2 R188, R188 ;  /* 0x000000bc00bc7308 */ /* 0x000fe20000000800 */
        /* <DEDUP_REMOVED lines=15> */
[----:B------:R-:W1:Y:S01]  /*3030*/  MUFU.EX2 R11, R11 ;  /* 0x0000000b000b7308 */ /* 0x000e620000000800 */
[----:B------:R-:W-:Y:S01]  /*3040*/  FMNMX.FTZ R13, R39, R2, !PT ;  /* 0x00000002270d7209 */ /* 0x000fe20007810000 */
[--C-:B------:R-:W-:Y:S01]  /*3050*/  FFMA.FTZ R65, R65, UR10, -R14.reuse ;  /* 0x0000000a41417c23 */ /* 0x100fe2000801080e */
[--C-:B------:R-:W-:Y:S01]  /*3060*/  FFMA.FTZ R68, R68, UR10, -R14.reuse ;  /* 0x0000000a44447c23 */ /* 0x100fe2000801080e */
[--C-:B------:R-:W-:Y:S01]  /*3070*/  IMAD.MOV.U32 R52, RZ, RZ, R119.reuse ;  /* 0x000000ffff347224 */ /* 0x100fe200078e0077 */
[----:B------:R-:W-:Y:S01]  /*3080*/  FMNMX.FTZ R2, R42, R13, !PT ;  /* 0x0000000d2a027209 */ /* 0x000fe20007810000 */
[----:B------:R-:W-:Y:S01]  /*3090*/  FFMA.FTZ R13, R29, UR10, -R14 ;  /* 0x0000000a1d0d7c23 */ /* 0x000fe2000801080e */
[--C-:B------:R-:W-:Y:S01]  /*30a0*/  IMAD.MOV.U32 R48, RZ, RZ, R119.reuse ;  /* 0x000000ffff307224 */ /* 0x100fe200078e0077 */
[----:B------:R-:W-:Y:S01]  /*30b0*/  MUFU.EX2 R184, R184 ;  /* 0x000000b800b87308 */ /* 0x000fe20000000800 */
[----:B------:R-:W-:Y:S01]  /*30c0*/  FMNMX.FTZ R15, R43, R2, !PT ;  /* 0x000000022b0f7209 */ /* 0x000fe20007810000 */
[----:B------:R-:W-:-:S02]  /*30d0*/  IMAD.MOV.U32 R44, RZ, RZ, R119 ;  /* 0x000000ffff2c7224 */ /* 0x000fc400078e0077 */
[--C-:B------:R-:W-:Y:S01]  /*30e0*/  IMAD.MOV.U32 R40, RZ, RZ, R119.reuse ;  /* 0x000000ffff287224 */ /* 0x100fe200078e0077 */
[----:B------:R-:W-:Y:S01]  /*30f0*/  FMNMX.FTZ R2, R46, R15, !PT ;  /* 0x0000000f2e027209 */ /* 0x000fe20007810000 */
[--C-:B------:R-:W-:Y:S02]  /*3100*/  IMAD.MOV.U32 R36, RZ, RZ, R119.reuse ;  /* 0x000000ffff247224 */ /* 0x100fe400078e0077 */
[----:B------:R-:W2:Y:S01]  /*3110*/  MUFU.EX2 R13, R13 ;  /* 0x0000000d000d7308 */ /* 0x000ea20000000800 */
[----:B------:R-:W-:Y:S01]  /*3120*/  FMNMX.FTZ R15, R47, R2, !PT ;  /* 0x000000022f0f7209 */ /* 0x000fe20007810000 */
[--C-:B------:R-:W-:Y:S02]  /*3130*/  IMAD.MOV.U32 R32, RZ, RZ, R119.reuse ;  /* 0x000000ffff207224 */ /* 0x100fe400078e0077 */
[--C-:B------:R-:W-:Y:S01]  /*3140*/  IMAD.MOV.U32 R28, RZ, RZ, R119.reuse ;  /* 0x000000ffff1c7224 */ /* 0x100fe200078e0077 */
[----:B------:R-:W-:Y:S01]  /*3150*/  FMNMX.FTZ R2, R50, R15, !PT ;  /* 0x0000000f32027209 */ /* 0x000fe20007810000 */
[--C-:B------:R-:W-:Y:S01]  /*3160*/  FFMA.FTZ R15, R33, UR10, -R14.reuse ;  /* 0x0000000a210f7c23 */ /* 0x100fe2000801080e */
[----:B------:R-:W-:Y:S01]  /*3170*/  FFMA.FTZ R33, R49, UR10, -R14 ;  /* 0x0000000a31217c23 */ /* 0x000fe2000801080e */
[----:B------:R-:W-:Y:S01]  /*3180*/  MUFU.EX2 R186, R186 ;  /* 0x000000ba00ba7308 */ /* 0x000fe20000000800 */
[----:B------:R-:W-:Y:S01]  /*3190*/  FMNMX.FTZ R21, R51, R2, !PT ;  /* 0x0000000233157209 */ /* 0x000fe20007810000 */
[----:B------:R-:W-:-:S02]  /*31a0*/  IMAD.MOV.U32 R49, RZ, RZ, R119 ;  /* 0x000000ffff317224 */ /* 0x000fc400078e0077 */
[----:B------:R-:W-:Y:S01]  /*31b0*/  IMAD.MOV.U32 R24, RZ, RZ, R119 ;  /* 0x000000ffff187224 */ /* 0x000fe200078e0077 */
[----:B------:R-:W-:-:S03]  /*31c0*/  FMNMX.FTZ R2, R54, R21, !PT ;  /* 0x0000001536027209 */ /* 0x000fc60007810000 */
[----:B------:R-:W3:Y:S01]  /*31d0*/  MUFU.EX2 R15, R15 ;  /* 0x0000000f000f7308 */ /* 0x000ee20000000800 */
[----:B------:R-:W-:-:S04]  /*31e0*/  FMNMX.FTZ R21, R55, R2, !PT ;  /* 0x0000000237157209 */ /* 0x000fc80007810000 */
[----:B------:R-:W-:Y:S01]  /*31f0*/  FMNMX.FTZ R2, R58, R21, !PT ;  /* 0x000000153a027209 */ /* 0x000fe20007810000 */
[----:B------:R-:W-:Y:S02]  /*3200*/  FFMA.FTZ R21, R37, UR10, -R14 ;  /* 0x0000000a25157c23 */ /* 0x000fe4000801080e */
[----:B------:R-:W-:Y:S01]  /*3210*/  MUFU.EX2 R180, R180 ;  /* 0x000000b400b47308 */ /* 0x000fe20000000800 */
[----:B------:R-:W-:-:S04]  /*3220*/  FMNMX.FTZ R25, R59, R2, !PT ;  /* 0x000000023b197209 */ /* 0x000fc80007810000 */
[----:B------:R-:W-:-:S03]  /*3230*/  FMNMX.FTZ R2, R62, R25, !PT ;  /* 0x000000193e027209 */ /* 0x000fc60007810000 */
[----:B------:R-:W4:Y:S01]  /*3240*/  MUFU.EX2 R21, R21 ;  /* 0x0000001500157308 */ /* 0x000f220000000800 */
[----:B------:R-:W-:-:S04]  /*3250*/  FMNMX.FTZ R25, R63, R2, !PT ;  /* 0x000000023f197209 */ /* 0x000fc80007810000 */
[----:B------:R-:W-:Y:S01]  /*3260*/  FMNMX.FTZ R2, R66, R25, !PT ;  /* 0x0000001942027209 */ /* 0x000fe20007810000 */
[----:B------:R-:W-:Y:S01]  /*3270*/  FFMA.FTZ R25, R41, UR10, -R14 ;  /* 0x0000000a29197c23 */ /* 0x000fe2000801080e */
[----:B-1----:R-:W-:Y:S01]  /*3280*/  FADD.FTZ R41, R188, R11 ;  /* 0x0000000bbc297221 */ /* 0x002fe20000010000 */
[----:B------:R-:W-:Y:S01]  /*3290*/  MUFU.EX2 R182, R182 ;  /* 0x000000b600b67308 */ /* 0x000fe20000000800 */
[----:B------:R-:W-:Y:S02]  /*32a0*/  FMNMX.FTZ R29, R67, R2, !PT ;  /* 0x00000002431d7209 */ /* 0x000fe40007810000 */
[----:B------:R-:W-:Y:S01]  /*32b0*/  FADD.FTZ R12, R190, R41 ;  /* 0x00000029be0c7221 */ /* 0x000fe20000010000 */
[----:B------:R-:W-:Y:S02]  /*32c0*/  F2FP.F16.F32.PACK_AB R188, R11, R188 ;  /* 0x000000bc0bbc723e */ /* 0x000fe400000000ff */
[----:B------:R-:W-:Y:S01]  /*32d0*/  FMNMX.FTZ R2, R70, R29, !PT ;  /* 0x0000001d46027209 */ /* 0x000fe20007810000 */
[----:B--2---:R-:W-:Y:S01]  /*32e0*/  FADD.FTZ R41, R13, R12 ;  /* 0x0000000c0d297221 */ /* 0x004fe20000010000 */
[--C-:B------:R-:W-:Y:S01]  /*32f0*/  FFMA.FTZ R29, R45, UR10, -R14.reuse ;  /* 0x0000000a2d1d7c23 */ /* 0x100fe2000801080e */
[----:B------:R-:W1:Y:S01]  /*3300*/  MUFU.EX2 R25, R25 ;  /* 0x0000001900197308 */ /* 0x000e620000000800 */
[----:B------:R-:W-:Y:S01]  /*3310*/  FMNMX.FTZ R2, R71, R2, !PT ;  /* 0x0000000247027209 */ /* 0x000fe20007810000 */
[----:B------:R-:W-:Y:S01]  /*3320*/  FADD.FTZ R12, R184, R41 ;  /* 0x00000029b80c7221 */ /* 0x000fe20000010000 */
[----:B------:R-:W-:Y:S01]  /*3330*/  FFMA.FTZ R14, R69, UR10, -R14 ;  /* 0x0000000a450e7c23 */ /* 0x000fe2000801080e */
[----:B------:R-:W-:Y:S01]  /*3340*/  F2FP.F16.F32.PACK_AB R190, R13, R190 ;  /* 0x000000be0dbe723e */ /* 0x000fe200000000ff */
[----:B------:R-:W-:Y:S01]  /*3350*/  IMAD.MOV.U32 R69, RZ, RZ, R119 ;  /* 0x000000ffff457224 */ /* 0x000fe200078e0077 */
[----:B------:R-:W2:Y:S01]  /*3360*/  SHFL.BFLY PT, R37, R2, 0x2, 0x1f ;  /* 0x0c401f0002257f89 */ /* 0x000ea200000e0000 */
[C---:B---3--:R-:W-:Y:S01]  /*3370*/  FADD.FTZ R45, R15.reuse, R12 ;  /* 0x0000000c0f2d7221 */ /* 0x048fe20000010000 */
[----:B------:R-:W3:Y:S01]  /*3380*/  MUFU.EX2 R29, R29 ;  /* 0x0000001d001d7308 */ /* 0x000ee20000000800 */
[----:B------:R-:W-:-:S07]  /*3390*/  F2FP.F16.F32.PACK_AB R184, R15, R184 ;  /* 0x000000b80fb8723e */ /* 0x000fce00000000ff */
[----:B------:R-:W-:Y:S08]  /*33a0*/  MUFU.EX2 R176, R176 ;  /* 0x000000b000b07308 */ /* 0x000ff00000000800 */
[----:B------:R-:W-:Y:S01]  /*33b0*/  MUFU.EX2 R33, R33 ;  /* 0x0000002100217308 */ /* 0x000fe20000000800 */
[----:B--2---:R-:W-:-:S07]  /*33c0*/  FMNMX.FTZ R37, R2, R37, !PT ;  /* 0x0000002502257209 */ /* 0x004fce0007810000 */
[----:B------:R-:W-:Y:S01]  /*33d0*/  MUFU.EX2 R178, R178 ;  /* 0x000000b200b27308 */ /* 0x000fe20000000800 */
[----:B------:R-:W2:Y:S07]  /*33e0*/  SHFL.BFLY PT, R2, R37, 0x1, 0x1f ;  /* 0x0c201f0025027f89 */ /* 0x000eae00000e0000 */
[----:B------:R-:W-:Y:S08]  /*33f0*/  MUFU.EX2 R53, R53 ;  /* 0x0000003500357308 */ /* 0x000ff00000000800 */
[----:B------:R-:W-:Y:S08]  /*3400*/  MUFU.EX2 R56, R56 ;  /* 0x0000003800387308 */ /* 0x000ff00000000800 */
[----:B------:R-:W-:Y:S01]  /*3410*/  MUFU.EX2 R57, R57 ;  /* 0x0000003900397308 */ /* 0x000fe20000000800 */
[----:B--2---:R-:W-:-:S04]  /*3420*/  FMNMX.FTZ R2, R37, R2, !PT ;  /* 0x0000000225027209 */ /* 0x004fc80007810000 */
[C---:B------:R-:W-:Y:S01]  /*3430*/  FSETP.NEU.FTZ.AND P1, PT, R2.reuse, -INF , PT ;  /* 0xff8000000200780b */ /* 0x040fe20003f3d000 */
[----:B------:R-:W-:Y:S02]  /*3440*/  FMUL.FTZ R10, R2, UR10 ;  /* 0x0000000a020a7c20 */ /* 0x000fe40008410000 */
[----:B------:R2:W-:Y:S03]  /*3450*/  MUFU.EX2 R37, R14 ;  /* 0x0000000e00257308 */ /* 0x0005e60000000800 */
[----:B------:R-:W-:Y:S02]  /*3460*/  FSEL R10, R10, RZ, P1 ;  /* 0x000000ff0a0a7208 */ /* 0x000fe40000800000 */
[----:B------:R-:W-:-:S03]  /*3470*/  PLOP3.LUT P1, PT, PT, PT, UP0, 0x80, 0x0 ;  /* 0x000000000000781c */ /* 0x000fc60003f2f008 */
        /* <DEDUP_REMOVED lines=11> */
[----:B--2---:R-:W-:Y:S01]  /*3530*/  FADD.FTZ R14, R186, R45 ;  /* 0x0000002dba0e7221 */ /* 0x004fe20000010000 */
[--C-:B------:R-:W-:Y:S01]  /*3540*/  FFMA.FTZ R43, R43, UR10, -R10.reuse ;  /* 0x0000000a2b2b7c23 */ /* 0x100fe2000801080a */
[--C-:B------:R-:W-:Y:S01]  /*3550*/  FFMA.FTZ R46, R46, UR10, -R10.reuse ;  /* 0x0000000a2e2e7c23 */ /* 0x100fe2000801080a */
[----:B------:R-:W-:Y:S01]  /*3560*/  FFMA.FTZ R47, R47, UR10, -R10 ;  /* 0x0000000a2f2f7c23 */ /* 0x000fe2000801080a */
[----:B----4-:R-:W-:Y:S01]  /*3570*/  FADD.FTZ R45, R21, R14 ;  /* 0x0000000e152d7221 */ /* 0x010fe20000010000 */
[----:B------:R-:W2:Y:S01]  /*3580*/  MUFU.EX2 R27, R27 ;  /* 0x0000001b001b7308 */ /* 0x000ea20000000800 */
[--C-:B------:R-:W-:Y:S01]  /*3590*/  FFMA.FTZ R50, R50, UR10, -R10.reuse ;  /* 0x0000000a32327c23 */ /* 0x100fe2000801080a */
[--C-:B------:R-:W-:Y:S01]  /*35a0*/  FFMA.FTZ R51, R51, UR10, -R10.reuse ;  /* 0x0000000a33337c23 */ /* 0x100fe2000801080a */
[----:B------:R-:W-:Y:S01]  /*35b0*/  FADD.FTZ R14, R180, R45 ;  /* 0x0000002db40e7221 */ /* 0x000fe20000010000 */
[--C-:B------:R-:W-:Y:S01]  /*35c0*/  FFMA.FTZ R54, R54, UR10, -R10.reuse ;  /* 0x0000000a36367c23 */ /* 0x100fe2000801080a */
[--C-:B------:R-:W-:Y:S01]  /*35d0*/  FFMA.FTZ R55, R55, UR10, -R10.reuse ;  /* 0x0000000a37377c23 */ /* 0x100fe2000801080a */
[----:B------:R-:W-:Y:S01]  /*35e0*/  FFMA.FTZ R58, R58, UR10, -R10 ;  /* 0x0000000a3a3a7c23 */ /* 0x000fe2000801080a */
[----:B-1----:R-:W-:Y:S01]  /*35f0*/  FADD.FTZ R45, R25, R14 ;  /* 0x0000000e192d7221 */ /* 0x002fe20000010000 */
[----:B------:R-:W1:Y:S01]  /*3600*/  MUFU.EX2 R30, R30 ;  /* 0x0000001e001e7308 */ /* 0x000e620000000800 */
[--C-:B------:R-:W-:Y:S01]  /*3610*/  FFMA.FTZ R59, R59, UR10, -R10.reuse ;  /* 0x0000000a3b3b7c23 */ /* 0x100fe2000801080a */
[--C-:B------:R-:W-:Y:S01]  /*3620*/  FFMA.FTZ R62, R62, UR10, -R10.reuse ;  /* 0x0000000a3e3e7c23 */ /* 0x100fe2000801080a */
[----:B------:R-:W-:Y:S01]  /*3630*/  FADD.FTZ R14, R182, R45 ;  /* 0x0000002db60e7221 */ /* 0x000fe20000010000 */
[--C-:B------:R-:W-:Y:S01]  /*3640*/  FFMA.FTZ R63, R63, UR10, -R10.reuse ;  /* 0x0000000a3f3f7c23 */ /* 0x100fe2000801080a */
[--C-:B------:R-:W-:Y:S01]  /*3650*/  FFMA.FTZ R66, R66, UR10, -R10.reuse ;  /* 0x0000000a42427c23 */ /* 0x100fe2000801080a */
[----:B------:R-:W-:Y:S01]  /*3660*/  FFMA.FTZ R67, R67, UR10, -R10 ;  /* 0x0000000a43437c23 */ /* 0x000fe2000801080a */
[----:B---3--:R-:W-:Y:S01]  /*3670*/  FADD.FTZ R45, R29, R14 ;  /* 0x0000000e1d2d7221 */ /* 0x008fe20000010000 */
[----:B------:R-:W3:Y:S01]  /*3680*/  MUFU.EX2 R31, R31 ;  /* 0x0000001f001f7308 */ /* 0x000ee20000000800 */
[----:B--2---:R-:W-:Y:S01]  /*3690*/  FADD.FTZ R41, R26, R27 ;  /* 0x0000001b1a297221 */ /* 0x004fe20000010000 */
[--C-:B------:R-:W-:Y:S01]  /*36a0*/  FFMA.FTZ R70, R70, UR10, -R10.reuse ;  /* 0x0000000a46467c23 */ /* 0x100fe2000801080a */
[----:B------:R-:W-:Y:S01]  /*36b0*/  FFMA.FTZ R10, R71, UR10, -R10 ;  /* 0x0000000a470a7c23 */ /* 0x000fe2000801080a */
[----:B------:R-:W-:Y:S01]  /*36c0*/  F2FP.F16.F32.PACK_AB R180, R25, R180 ;  /* 0x000000b419b4723e */ /* 0x000fe200000000ff */
[--C-:B------:R-:W-:Y:S01]  /*36d0*/  IMAD.MOV.U32 R71, RZ, RZ, R119.reuse ;  /* 0x000000ffff477224 */ /* 0x100fe200078e0077 */
[----:B------:R-:W-:Y:S01]  /*36e0*/  F2FP.F16.F32.PACK_AB R182, R29, R182 ;  /* 0x000000b61db6723e */ /* 0x000fe200000000ff */
[----:B------:R-:W-:Y:S01]  /*36f0*/  IMAD.MOV.U32 R29, RZ, RZ, R119 ;  /* 0x000000ffff1d7224 */ /* 0x000fe200078e0077 */
[----:B------:R-:W2:Y:S01]  /*3700*/  MUFU.EX2 R34, R34 ;  /* 0x0000002200227308 */ /* 0x000ea20000000800 */
[----:B-1----:R-:W-:Y:S01]  /*3710*/  FADD.FTZ R12, R30, R41 ;  /* 0x000000291e0c7221 */ /* 0x002fe20000010000 */
[----:B------:R-:W-:Y:S01]  /*3720*/  F2FP.F16.F32.PACK_AB R172, R57, R56 ;  /* 0x0000003839ac723e */ /* 0x000fe200000000ff */
[--C-:B------:R-:W-:Y:S01]  /*3730*/  IMAD.MOV.U32 R25, RZ, RZ, R119.reuse ;  /* 0x000000ffff197224 */ /* 0x100fe200078e0077 */
[----:B------:R-:W-:Y:S01]  /*3740*/  F2FP.F16.F32.PACK_AB R189, R27, R26 ;  /* 0x0000001a1bbd723e */ /* 0x000fe200000000ff */
[--C-:B------:R-:W-:Y:S01]  /*3750*/  IMAD.MOV.U32 R27, RZ, RZ, R119.reuse ;  /* 0x000000ffff1b7224 */ /* 0x100fe200078e0077 */
[----:B------:R-:W-:Y:S01]  /*3760*/  F2FP.F16.F32.PACK_AB R186, R21, R186 ;  /* 0x000000ba15ba723e */ /* 0x000fe200000000ff */
[--C-:B------:R-:W-:Y:S01]  /*3770*/  IMAD.MOV.U32 R26, RZ, RZ, R119.reuse ;  /* 0x000000ffff1a7224 */ /* 0x100fe200078e0077 */
[----:B------:R-:W1:Y:S01]  /*3780*/  MUFU.EX2 R35, R35 ;  /* 0x0000002300237308 */ /* 0x000e620000000800 */
[C---:B---3--:R-:W-:Y:S01]  /*3790*/  FADD.FTZ R41, R31.reuse, R12 ;  /* 0x0000000c1f297221 */ /* 0x048fe20000010000 */
[----:B------:R-:W-:Y:S01]  /*37a0*/  F2FP.F16.F32.PACK_AB R191, R31, R30 ;  /* 0x0000001e1fbf723e */ /* 0x000fe200000000ff */
[----:B------:R-:W-:-:S02]  /*37b0*/  IMAD.MOV.U32 R31, RZ, RZ, R119 ;  /* 0x000000ffff1f7224 */ /* 0x000fc400078e0077 */
[----:B------:R-:W-:-:S03]  /*37c0*/  IMAD.MOV.U32 R30, RZ, RZ, R119 ;  /* 0x000000ffff1e7224 */ /* 0x000fc600078e0077 */
[----:B------:R-:W3:Y:S01]  /*37d0*/  MUFU.EX2 R38, R38 ;  /* 0x0000002600267308 */ /* 0x000ee20000000800 */
[----:B--2---:R-:W-:-:S07]  /*37e0*/  FADD.FTZ R12, R34, R41 ;  /* 0x00000029220c7221 */ /* 0x004fce0000010000 */
[----:B------:R-:W2:Y:S01]  /*37f0*/  MUFU.EX2 R39, R39 ;  /* 0x0000002700277308 */ /* 0x000ea20000000800 */
[C---:B-1----:R-:W-:Y:S01]  /*3800*/  FADD.FTZ R41, R35.reuse, R12 ;  /* 0x0000000c23297221 */ /* 0x042fe20000010000 */
[----:B------:R-:W-:Y:S01]  /*3810*/  F2FP.F16.F32.PACK_AB R185, R35, R34 ;  /* 0x0000002223b9723e */ /* 0x000fe200000000ff */
[--C-:B------:R-:W-:Y:S02]  /*3820*/  IMAD.MOV.U32 R35, RZ, RZ, R119.reuse ;  /* 0x000000ffff237224 */ /* 0x100fe400078e0077 */
[----:B------:R-:W-:-:S03]  /*3830*/  IMAD.MOV.U32 R34, RZ, RZ, R119 ;  /* 0x000000ffff227224 */ /* 0x000fc600078e0077 */
[----:B------:R-:W0:Y:S01]  /*3840*/  MUFU.EX2 R42, R42 ;  /* 0x0000002a002a7308 */ /* 0x000e220000000800 */
[----:B---3--:R-:W-:-:S07]  /*3850*/  FADD.FTZ R12, R38, R41 ;  /* 0x00000029260c7221 */ /* 0x008fce0000010000 */
[----:B------:R-:W1:Y:S01]  /*3860*/  MUFU.EX2 R43, R43 ;  /* 0x0000002b002b7308 */ /* 0x000e620000000800 */
[----:B--2---:R-:W-:Y:S01]  /*3870*/  FADD.FTZ R41, R39, R12 ;  /* 0x0000000c27297221 */ /* 0x004fe20000010000 */
[----:B------:R-:W-:Y:S01]  /*3880*/  FADD.FTZ R12, R176, R45 ;  /* 0x0000002db00c7221 */ /* 0x000fe20000010000 */
[----:B------:R-:W-:Y:S02]  /*3890*/  F2FP.F16.F32.PACK_AB R176, R33, R176 ;  /* 0x000000b021b0723e */ /* 0x000fe400000000ff */
[----:B------:R-:W-:Y:S01]  /*38a0*/  F2FP.F16.F32.PACK_AB R187, R39, R38 ;  /* 0x0000002627bb723e */ /* 0x000fe200000000ff */
[----:B------:R-:W-:Y:S01]  /*38b0*/  FADD.FTZ R45, R33, R12 ;  /* 0x0000000c212d7221 */ /* 0x000fe20000010000 */
[----:B------:R-:W-:Y:S01]  /*38c0*/  IMAD.MOV.U32 R39, RZ, RZ, R119 ;  /* 0x000000ffff277224 */ /* 0x000fe200078e0077 */
[----:B------:R-:W2:Y:S01]  /*38d0*/  MUFU.EX2 R46, R46 ;  /* 0x0000002e002e7308 */ /* 0x000ea20000000800 */
[----:B0-----:R-:W-:Y:S01]  /*38e0*/  FADD.FTZ R0, R42, R41 ;  /* 0x000000292a007221 */ /* 0x001fe20000010000 */
[----:B------:R-:W-:Y:S01]  /*38f0*/  FADD.FTZ R12, R178, R45 ;  /* 0x0000002db20c7221 */ /* 0x000fe20000010000 */
[C---:B------:R-:W-:Y:S01]  /*3900*/  F2FP.F16.F32.PACK_AB R178, R53.reuse, R178 ;  /* 0x000000b235b2723e */ /* 0x040fe200000000ff */
[--C-:B------:R-:W-:Y:S01]  /*3910*/  IMAD.MOV.U32 R33, RZ, RZ, R119.reuse ;  /* 0x000000ffff217224 */ /* 0x100fe200078e0077 */
[----:B------:R-:W-:Y:S01]  /*3920*/  MOV R38, R119 ;  /* 0x0000007700267202 */ /* 0x000fe20000000f00 */
[----:B------:R-:W-:Y:S01]  /*3930*/  FADD.FTZ R45, R53, R12 ;  /* 0x0000000c352d7221 */ /* 0x000fe20000010000 */
[----:B------:R-:W-:Y:S01]  /*3940*/  IMAD.MOV.U32 R53, RZ, RZ, R119 ;  /* 0x000000ffff357224 */ /* 0x000fe200078e0077 */
[----:B------:R-:W0:Y:S01]  /*3950*/  MUFU.EX2 R47, R47 ;  /* 0x0000002f002f7308 */ /* 0x000e220000000800 */
[C---:B-1----:R-:W-:Y:S01]  /*3960*/  FADD.FTZ R41, R43.reuse, R0 ;  /* 0x000000002b297221 */ /* 0x042fe20000010000 */
[----:B------:R-:W-:Y:S01]  /*3970*/  FADD.FTZ R12, R56, R45 ;  /* 0x0000002d380c7221 */ /* 0x000fe20000010000 */
        /* <DEDUP_REMOVED lines=8> */
[--C-:B------:R-:W-:Y:S02]  /*3a00*/  IMAD.MOV.U32 R43, RZ, RZ, R119.reuse ;  /* 0x000000ffff2b7224 */ /* 0x100fe400078e0077 */
[--C-:B------:R-:W-:Y:S01]  /*3a10*/  IMAD.MOV.U32 R42, RZ, RZ, R119.reuse ;  /* 0x000000ffff2a7224 */ /* 0x100fe200078e0077 */
[----:B------:R-:W2:Y:S01]  /*3a20*/  MUFU.EX2 R51, R51 ;  /* 0x0000003300337308 */ /* 0x000ea20000000800 */
[C---:B0-----:R-:W-:Y:S01]  /*3a30*/  FADD.FTZ R41, R47.reuse, R0 ;  /* 0x000000002f297221 */ /* 0x041fe20000010000 */
[----:B------:R-:W-:Y:S01]  /*3a40*/  F2FP.F16.F32.PACK_AB R183, R47, R46 ;  /* 0x0000002e2fb7723e */ /* 0x000fe200000000ff */
[----:B------:R-:W-:-:S02]  /*3a50*/  IMAD.MOV.U32 R47, RZ, RZ, R119 ;  /* 0x000000ffff2f7224 */ /* 0x000fc400078e0077 */
[----:B------:R-:W-:-:S03]  /*3a60*/  IMAD.MOV.U32 R46, RZ, RZ, R119 ;  /* 0x000000ffff2e7224 */ /* 0x000fc600078e0077 */
        /* <DEDUP_REMOVED lines=37> */
[----:B--2---:R-:W-:Y:S01]  /*3cc0*/  FADD.FTZ R12, R68, R13 ;  /* 0x0000000d440c7221 */ /* 0x004fe20000010000 */
[C---:B------:R-:W-:Y:S01]  /*3cd0*/  F2FP.F16.F32.PACK_AB R170, R37.reuse, R68 ;  /* 0x0000004425aa723e */ /* 0x040fe200000000ff */
[--C-:B------:R-:W-:Y:S02]  /*3ce0*/  IMAD.MOV.U32 R68, RZ, RZ, R119.reuse ;  /* 0x000000ffff447224 */ /* 0x100fe400078e0077 */
[----:B------:R-:W-:Y:S01]  /*3cf0*/  FADD.FTZ R11, R37, R12 ;  /* 0x0000000c250b7221 */ /* 0x000fe20000010000 */
[----:B------:R-:W-:Y:S02]  /*3d00*/  IMAD.MOV.U32 R12, RZ, RZ, 0x3f800000 ;  /* 0x3f800000ff0c7424 */ /* 0x000fe400078e00ff */
[----:B------:R-:W2:Y:S01]  /*3d10*/  MUFU.EX2 R67, R67 ;  /* 0x0000004300437308 */ /* 0x000ea20000000800 */
[C---:B0-----:R-:W-:Y:S01]  /*3d20*/  FADD.FTZ R13, R63.reuse, R0 ;  /* 0x000000003f0d7221 */ /* 0x041fe20000010000 */
[----:B------:R-:W-:Y:S01]  /*3d30*/  F2FP.F16.F32.PACK_AB R175, R63, R62 ;  /* 0x0000003e3faf723e */ /* 0x000fe200000000ff */
[----:B------:R-:W-:-:S02]  /*3d40*/  IMAD.MOV.U32 R63, RZ, RZ, R119 ;  /* 0x000000ffff3f7224 */ /* 0x000fc400078e0077 */
[--C-:B------:R-:W-:Y:S02]  /*3d50*/  IMAD.MOV.U32 R62, RZ, RZ, R119.reuse ;  /* 0x000000ffff3e7224 */ /* 0x100fe400078e0077 */
[----:B------:R-:W-:Y:S01]  /*3d60*/  IMAD.MOV.U32 R37, RZ, RZ, R119 ;  /* 0x000000ffff257224 */ /* 0x000fe200078e0077 */
[----:B------:R-:W0:Y:S01]  /*3d70*/  MUFU.EX2 R70, R70 ;  /* 0x0000004600467308 */ /* 0x000e220000000800 */
[----:B-1----:R-:W-:-:S07]  /*3d80*/  FADD.FTZ R0, R66, R13 ;  /* 0x0000000d42007221 */ /* 0x002fce0000010000 */
[----:B------:R0:W1:Y:S01]  /*3d90*/  MUFU.EX2 R171, R10 ;  /* 0x0000000a00ab7308 */ /* 0x0000620000000800 */
[C---:B--2---:R-:W-:Y:S01]  /*3da0*/  FADD.FTZ R13, R67.reuse, R0 ;  /* 0x00000000430d7221 */ /* 0x044fe20000010000 */
[----:B------:R-:W-:Y:S01]  /*3db0*/  F2FP.F16.F32.PACK_AB R169, R67, R66 ;  /* 0x0000004243a9723e */ /* 0x000fe200000000ff */
[----:B------:R-:W-:Y:S02]  /*3dc0*/  IMAD.MOV.U32 R0, RZ, RZ, 0x3f800000 ;  /* 0x3f800000ff007424 */ /* 0x000fe400078e00ff */
[--C-:B------:R-:W-:Y:S02]  /*3dd0*/  IMAD.MOV.U32 R67, RZ, RZ, R119.reuse ;  /* 0x000000ffff437224 */ /* 0x100fe400078e0077 */
[----:B------:R-:W-:Y:S02]  /*3de0*/  IMAD.MOV.U32 R66, RZ, RZ, R119 ;  /* 0x000000ffff427224 */ /* 0x000fe400078e0077 */
[----:B0-----:R-:W-:-:S04]  /*3df0*/  FADD.FTZ R10, R70, R13 ;  /* 0x0000000d460a7221 */ /* 0x001fc80000010000 */
[C---:B-1----:R-:W-:Y:S01]  /*3e00*/  FADD.FTZ R10, R171.reuse, R10 ;  /* 0x0000000aab0a7221 */ /* 0x042fe20000010000 */
[----:B------:R-:W-:Y:S01]  /*3e10*/  F2FP.F16.F32.PACK_AB R171, R171, R70 ;  /* 0x00000046abab723e */ /* 0x000fe200000000ff */
[----:B------:R-:W-:Y:S01]  /*3e20*/  IMAD.MOV.U32 R70, RZ, RZ, R119 ;  /* 0x000000ffff467224 */ /* 0x000fe200078e0077 */
[----:B------:R-:W-:Y:S06]  /*3e30*/  @!P1 BRA `(.L_x_3465) ;  /* 0x0000002000849947 */ /* 0x000fec0003800000 */
[----:B------:R-:W-:Y:S01]  /*3e40*/  IMAD.MOV.U32 R13, RZ, RZ, R2 ;  /* 0x000000ffff0d7224 */ /* 0x000fe200078e0002 */
[----:B------:R-:W-:Y:S01]  /*3e50*/  MOV R0, 0x3f800000 ;  /* 0x3f80000000007802 */ /* 0x000fe20000000f00 */
[----:B------:R-:W-:Y:S01]  /*3e60*/  IMAD.MOV.U32 R14, RZ, RZ, R3 ;  /* 0x000000ffff0e7224 */ /* 0x000fe200078e0003 */
        /* <DEDUP_REMOVED lines=48> */
[----:B------:R-:W-:Y:S01]  /*4170*/  UMOV UR6, UR39 ;  /* 0x0000002700067c82 */ /* 0x000fe20008000000 */
[----:B------:R-:W-:Y:S01]  /*4180*/  UMOV UR7, UR38 ;  /* 0x0000002600077c82 */ /* 0x000fe20008000000 */
[----:B------:R-:W-:-:S05]  /*4190*/  ULDC UR10, c[0x0][0x988] ;  /* 0x00026200000a7ab9 */ /* 0x000fca0000000800 */
.L_x_3476:
[----:B------:R-:W-:-:S04]  /*41a0*/  UISETP.NE.AND UP0, UPT, UR7, 0x1, UPT ;  /* 0x000000010700788c */ /* 0x000fc8000bf05270 */
[----:B------:R-:W-:-:S04]  /*41b0*/  USEL UR39, URZ, 0x1, UP0 ;  /* 0x000000013f277887 */ /* 0x000fc80008000000 */
[----:B------:R-:W-:Y:S01]  /*41c0*/  ULOP3.LUT UR39, UR6, UR39, URZ, 0x3c, !UPT ;  /* 0x0000002706277292 */ /* 0x000fe2000f8e3c3f */
[----:B------:R-:W-:Y:S11]  /*41d0*/  @!P0 BRA `(.L_x_3466) ;  /* 0x0000000000048947 */ /* 0x000ff60003800000 */
[----:B------:R-:W-:Y:S01]  /*41e0*/  BPT.TRAP 0x1 ;  /* 0x000000040000795c */ /* 0x000fe20000300000 */
.L_x_3466:
[----:B------:R-:W0:Y:S01]  /*41f0*/  S2UR UR8, SR_CgaCtaId ;  /* 0x00000000000879c3 */ /* 0x000e220000008800 */
[----:B------:R-:W-:Y:S01]  /*4200*/  MOV R4, 0x400 ;  /* 0x0000040000047802 */ /* 0x000fe20000000f00 */
[----:B------:R-:W-:Y:S01]  /*4210*/  UIADD3 UR38, UR7, 0x1, URZ ;  /* 0x0000000107267890 */ /* 0x000fe2000fffe03f */
[----:B------:R-:W-:-:S03]  /*4220*/  IMAD.U32 R2, RZ, RZ, UR39 ;  /* 0x00000027ff027e24 */ /* 0x000fc6000f8e00ff */
[----:B------:R-:W-:Y:S02]  /*4230*/  UISETP.NE.AND UP0, UPT, UR38, 0x2, UPT ;  /* 0x000000022600788c */ /* 0x000fe4000bf05270 */
[----:B------:R-:W-:Y:S02]  /*4240*/  SHF.L.U32 R2, R2, 0x1f, RZ ;  /* 0x0000001f02027819 */ /* 0x000fe400000006ff */
[----:B------:R-:W-:Y:S01]  /*4250*/  USEL UR38, UR38, URZ, UP0 ;  /* 0x0000003f26267287 */ /* 0x000fe20008000000 */
[----:B0-----:R-:W-:-:S05]  /*4260*/  IMAD.U32 R5, RZ, RZ, UR8 ;  /* 0x00000008ff057e24 */ /* 0x001fca000f8e00ff */
[----:B------:R-:W-:-:S04]  /*4270*/  LEA R4, R5, R4, 0x18 ;  /* 0x0000000405047211 */ /* 0x000fc800078ec0ff */
[----:B------:R-:W-:-:S13]  /*4280*/  R2UR UR8, R4 ;  /* 0x00000000040872ca */ /* 0x000fda00000e0000 */
[----:B------:R-:W-:-:S09]  /*4290*/  ULEA UR8, UR38, UR8, 0x3 ;  /* 0x0000000826087291 */ /* 0x000fd2000f8e183f */
[----:B------:R0:W1:Y:S01]  /*42a0*/  SYNCS.PHASECHK.TRANS64.TRYWAIT P1, [UR8+0x30830], R2 ;  /* 0x03083002ff0075a7 */ /* 0x0000620008020148 */
[----:B------:R-:W-:Y:S05]  /*42b0*/  @!P0 BRA `(.L_x_3467) ;  /* 0x0000000000048947 */ /* 0x000fea0003800000 */
[----:B------:R-:W-:Y:S01]  /*42c0*/  BPT.TRAP 0x1 ;  /* 0x000000040000795c */ /* 0x000fe20000300000 */
.L_x_3467:
[----:B-1----:R-:W-:Y:S05]  /*42d0*/  @P1 BRA `(.L_x_3468) ;  /* 0x0000000000081947 */ /* 0x002fea0003800000 */
[----:B------:R-:W1:Y:S02]  /*42e0*/  SYNCS.PHASECHK.TRANS64.TRYWAIT P1, [UR8+0x30830], R2 ;  /* 0x03083002ff0075a7 */ /* 0x000e640008020148 */
[----:B-1----:R-:W-:Y:S05]  /*42f0*/  @!P1 BRA `(.L_x_3469) ;  /* 0x000000c400f49947 */ /* 0x002fea0003800000 */
.L_x_3468:
[----:B------:R-:W-:Y:S01]  /*4300*/  R2UR UR40, R8 ;  /* 0x00000000082872ca */ /* 0x000fe200000e0000 */
[----:B------:R-:W-:Y:S01]  /*4310*/  UIMAD UR9, UR38, 0x900, UR4 ;  /* 0x00000900260978a4 */ /* 0x000fe2000f8e0204 */
        /* <DEDUP_REMOVED lines=13> */
[----:B------:R-:W-:Y:S01]  /*43f0*/  HGMMA.64x96x16.F32 R120, gdesc[UR40], RZ, !UPT, gsb0 ;  /* 0x01600000287879f0 */ /* 0x000fe2000c0008ff */
        /* <DEDUP_REMOVED lines=104> */
[----:B------:R-:W-:-:S04]  /*4a80*/  FMUL.FTZ R119, R119, R0 ;  /* 0x0000000077777220 */ /* 0x000fc80000410000 */
        /* <DEDUP_REMOVED lines=50> */
.L_x_3470:
[----:B------:R-:W-:Y:S01]  /*4db0*/  R2UR UR9, R4 ;  /* 0x00000000040972ca */ /* 0x000fe200000e0000 */
[----:B------:R-:W-:-:S05]  /*4dc0*/  IMAD.U32 R0, RZ, RZ, UR6 ;  /* 0x00000006ff007e24 */ /* 0x000fca000f8e00ff */
[----:B------:R-:W-:-:S07]  /*4dd0*/  SHF.L.U32 R0, R0, 0x1f, RZ ;  /* 0x0000001f00007819 */ /* 0x000fce00000006ff */
[----:B------:R-:W-:-:S09]  /*4de0*/  ULEA UR9, UR7, UR9, 0x3 ;  /* 0x0000000907097291 */ /* 0x000fd2000f8e183f */
[----:B------:R2:W3:Y:S01]  /*4df0*/  SYNCS.PHASECHK.TRANS64.TRYWAIT P1, [UR9+0x30850], R0 ;  /* 0x03085000ff0075a7 */ /* 0x0004e20008020149 */
[----:B------:R-:W-:Y:S05]  /*4e00*/  @!P0 BRA `(.L_x_3471) ;  /* 0x0000000000048947 */ /* 0x000fea0003800000 */
[----:B------:R-:W-:Y:S01]  /*4e10*/  BPT.TRAP 0x1 ;  /* 0x000000040000795c */ /* 0x000fe20000300000 */
.L_x_3471:
[----:B---3--:R-:W-:Y:S05]  /*4e20*/  @P1 BRA `(.L_x_3472) ;  /* 0x0000000000081947 */ /* 0x008fea0003800000 */
[----:B------:R-:W3:Y:S02]  /*4e30*/  SYNCS.PHASECHK.TRANS64.TRYWAIT P1, [UR9+0x30850], R0 ;  /* 0x03085000ff0075a7 */ /* 0x000ee40008020149 */
[----:B---3--:R-:W-:Y:S05]  /*4e40*/  @!P1 BRA `(.L_x_3473) ;  /* 0x000000bc00389947 */ /* 0x008fea0003800000 */
.L_x_3472:
        /* <DEDUP_REMOVED lines=34> */
[----:B------:R-:W-:Y:S03]  /*5070*/  HGMMA.64x192x16.F32 R24, R168, gdesc[UR4].tnspB, R24, gsb0 ;  /* 0x42e00004a8187df0 */ /* 0x000fe60008000818 */
[----:B------:R-:W-:Y:S02]  /*5080*/  WARPGROUP.DEPBAR.LE gsb0, 0x0 ;  /* 0x00008000000079c5 */ /* 0x000fe40000010000 */
[----:B------:R-:W-:Y:S05]  /*5090*/  @!P0 BRA `(.L_x_3474) ;  /* 0x0000000000048947 */ /* 0x000fea0003800000 */
[----:B------:R-:W-:Y:S01]  /*50a0*/  BPT.TRAP 0x1 ;  /* 0x000000040000795c */ /* 0x000fe20000300000 */
.L_x_3474:
[----:B0-2---:R-:W-:Y:S01]  /*50b0*/  FMNMX.FTZ R0, R120, R14, !PT ;  /* 0x0000000e78007209 */ /* 0x005fe20007810000 */
[----:B------:R-:W-:Y:S01]  /*50c0*/  UIADD3 UR8, UR8, 0x30840, URZ ;  /* 0x0003084008087890 */ /* 0x000fe2000fffe03f */
[----:B-1----:R-:W-:Y:S02]  /*50d0*/  FMNMX.FTZ R2, R122, R13, !PT ;  /* 0x0000000d7a027209 */ /* 0x002fe40007810000 */
        /* <DEDUP_REMOVED lines=46> */
[----:B------:R-:W-:Y:S01]  /*53c0*/  R2UR UR6, R5 ;  /* 0x00000000050672ca */ /* 0x000fe200000e0000 */
[----:B------:R-:W0:Y:S04]  /*53d0*/  SHFL.BFLY PT, R3, R0, 0x2, 0x1f ;  /* 0x0c401f0000037f89 */ /* 0x000e2800000e0000 */
[----:B------:R-:W1:Y:S08]  /*53e0*/  SHFL.BFLY PT, R21, R12, 0x2, 0x1f ;  /* 0x0c401f000c157f89 */ /* 0x000e7000000e0000 */
[----:B------:R-:W-:-:S09]  /*53f0*/  UPRMT UR8, UR6, 0x654, UR8 ;  /* 0x0000065406087896 */ /* 0x000fd20008000008 */
[----:B------:R-:W-:Y:S01]  /*5400*/  SYNCS.ARRIVE.TRANS64.RED.A1T0 RZ, [UR8], RZ ;  /* 0x000000ffffff79a7 */ /* 0x000fe20008100408 */
[----:B0-----:R-:W-:Y:S02]  /*5410*/  FMNMX.FTZ R15, R0, R3, !PT ;  /* 0x00000003000f7209 */ /* 0x001fe40007810000 */
[----:B-1----:R-:W-:-:S03]  /*5420*/  FMNMX.FTZ R21, R12, R21, !PT ;  /* 0x000000150c157209 */ /* 0x002fc60007810000 */
[----:B------:R-:W0:Y:S04]  /*5430*/  SHFL.BFLY PT, R2, R15, 0x1, 0x1f ;  /* 0x0c201f000f027f89 */ /* 0x000e2800000e0000 */
[----:B------:R-:W1:Y:S01]  /*5440*/  SHFL.BFLY PT, R20, R21, 0x1, 0x1f ;  /* 0x0c201f0015147f89 */ /* 0x000e6200000e0000 */
[----:B0-----:R-:W-:Y:S02]  /*5450*/  FMNMX.FTZ R3, R15, R2, !PT ;  /* 0x000000020f037209 */ /* 0x001fe40007810000 */
[----:B-1----:R-:W-:-:S03]  /*5460*/  FMNMX.FTZ R2, R21, R20, !PT ;  /* 0x0000001415027209 */ /* 0x002fc60007810000 */
[C---:B------:R-:W-:Y:S02]  /*5470*/  FADD.FTZ R14, -R3.reuse, R14 ;  /* 0x0000000e030e7221 */ /* 0x040fe40000010100 */
[----:B------:R-:W-:Y:S01]  /*5480*/  FADD.FTZ R0, -R2, R13 ;  /* 0x0000000d02007221 */ /* 0x000fe20000010100 */
[----:B------:R-:W-:Y:S01]  /*5490*/  FMUL.FTZ R13, R3, UR10 ;  /* 0x0000000a030d7c20 */ /* 0x000fe20008410000 */
[----:B------:R-:W-:Y:S02]  /*54a0*/  FMUL.FTZ R14, R14, UR10 ;  /* 0x0000000a0e0e7c20 */ /* 0x000fe40008410000 */
[----:B------:R-:W-:Y:S01]  /*54b0*/  FMUL.FTZ R0, R0, UR10 ;  /* 0x0000000a00007c20 */ /* 0x000fe20008410000 */
[--C-:B------:R-:W-:Y:S01]  /*54c0*/  FFMA.FTZ R184, R128, UR10, -R13.reuse ;  /* 0x0000000a80b87c23 */ /* 0x100fe2000801080d */
[--C-:B------:R-:W-:Y:S01]  /*54d0*/  FFMA.FTZ R128, R129, UR10, -R13.reuse ;  /* 0x0000000a81807c23 */ /* 0x100fe2000801080d */
[----:B------:R-:W-:Y:S01]  /*54e0*/  FMUL.FTZ R129, R2, UR10 ;  /* 0x0000000a02817c20 */ /* 0x000fe20008410000 */
[--C-:B------:R-:W-:Y:S01]  /*54f0*/  FFMA.FTZ R188, R120, UR10, -R13.reuse ;  /* 0x0000000a78bc7c23 */ /* 0x100fe2000801080d */
[--C-:B------:R-:W-:Y:S01]  /*5500*/  FFMA.FTZ R182, R140, UR10, -R13.reuse ;  /* 0x0000000a8cb67c23 */ /* 0x100fe2000801080d */
[----:B------:R-:W-:Y:S01]  /*5510*/  FFMA.FTZ R171, R121, UR10, -R13 ;  /* 0x0000000a79ab7c23 */ /* 0x000fe2000801080d */
[--C-:B------:R-:W-:Y:S01]  /*5520*/  FFMA.FTZ R189, R122, UR10, -R129.reuse ;  /* 0x0000000a7abd7c23 */ /* 0x100fe20008010881 */
[----:B------:R-:W-:Y:S01]  /*5530*/  FFMA.FTZ R140, R123, UR10, -R129 ;  /* 0x0000000a7b8c7c23 */ /* 0x000fe20008010881 */
[----:B------:R-:W-:Y:S01]  /*5540*/  MUFU.EX2 R12, R14 ;  /* 0x0000000e000c7308 */ /* 0x000fe20000000800 */
[----:B------:R-:W-:Y:S01]  /*5550*/  FFMA.FTZ R190, R124, UR10, -R13 ;  /* 0x0000000a7cbe7c23 */ /* 0x000fe2000801080d */
[----:B------:R-:W-:Y:S01]  /*5560*/  FFMA.FTZ R191, R126, UR10, -R129 ;  /* 0x0000000a7ebf7c23 */ /* 0x000fe20008010881 */
[--C-:B------:R-:W-:Y:S01]  /*5570*/  FFMA.FTZ R124, R137, UR10, -R13.reuse ;  /* 0x0000000a897c7c23 */ /* 0x100fe2000801080d */
[----:B------:R-:W-:Y:S01]  /*5580*/  FFMA.FTZ R169, R125, UR10, -R13 ;  /* 0x0000000a7da97c23 */ /* 0x000fe2000801080d */
[--C-:B------:R-:W-:Y:S01]  /*5590*/  FFMA.FTZ R137, R127, UR10, -R129.reuse ;  /* 0x0000000a7f897c23 */ /* 0x100fe20008010881 */
[----:B------:R-:W-:Y:S01]  /*55a0*/  FFMA.FTZ R185, R130, UR10, -R129 ;  /* 0x0000000a82b97c23 */ /* 0x000fe20008010881 */
[----:B------:R-:W-:Y:S01]  /*55b0*/  FFMA.FTZ R180, R136, UR10, -R13 ;  /* 0x0000000a88b47c23 */ /* 0x000fe2000801080d */
[----:B------:R-:W0:Y:S01]  /*55c0*/  MUFU.EX2 R188, R188 ;  /* 0x000000bc00bc7308 */ /* 0x000e220000000800 */
[----:B------:R-:W-:Y:S01]  /*55d0*/  FFMA.FTZ R136, R131, UR10, -R129 ;  /* 0x0000000a83887c23 */ /* 0x000fe20008010881 */
[----:B------:R-:W-:Y:S01]  /*55e0*/  FFMA.FTZ R186, R132, UR10, -R13 ;  /* 0x0000000a84ba7c23 */ /* 0x000fe2000801080d */
[----:B------:R-:W-:Y:S01]  /*55f0*/  FFMA.FTZ R187, R134, UR10, -R129 ;  /* 0x0000000a86bb7c23 */ /* 0x000fe20008010881 */
[----:B------:R-:W-:Y:S01]  /*5600*/  FFMA.FTZ R125, R133, UR10, -R13 ;  /* 0x0000000a857d7c23 */ /* 0x000fe2000801080d */
[--C-:B------:R-:W-:Y:S01]  /*5610*/  FFMA.FTZ R135, R135, UR10, -R129.reuse ;  /* 0x0000000a87877c23 */ /* 0x100fe20008010881 */
[--C-:B------:R-:W-:Y:S01]  /*5620*/  FFMA.FTZ R181, R138, UR10, -R129.reuse ;  /* 0x0000000a8ab57c23 */ /* 0x100fe20008010881 */
[--C-:B------:R-:W-:Y:S01]  /*5630*/  FFMA.FTZ R134, R139, UR10, -R129.reuse ;  /* 0x0000000a8b867c23 */ /* 0x100fe20008010881 */
[----:B------:R-:W-:Y:S01]  /*5640*/  MUFU.EX2 R0, R0 ;  /* 0x0000000000007308 */ /* 0x000fe20000000800 */
[----:B------:R-:W-:Y:S01]  /*5650*/  FFMA.FTZ R183, R142, UR10, -R129 ;  /* 0x0000000a8eb77c23 */ /* 0x000fe20008010881 */
[----:B------:R-:W-:Y:S01]  /*5660*/  FFMA.FTZ R121, R141, UR10, -R13 ;  /* 0x0000000a8d797c23 */ /* 0x000fe2000801080d */
[----:B------:R-:W-:Y:S01]  /*5670*/  FFMA.FTZ R133, R143, UR10, -R129 ;  /* 0x0000000a8f857c23 */ /* 0x000fe20008010881 */
[----:B------:R-:W-:Y:S01]  /*5680*/  FFMA.FTZ R176, R144, UR10, -R13 ;  /* 0x0000000a90b07c23 */ /* 0x000fe2000801080d */
[----:B------:R-:W-:Y:S01]  /*5690*/  FFMA.FTZ R177, R146, UR10, -R129 ;  /* 0x0000000a92b17c23 */ /* 0x000fe20008010881 */
[----:B------:R-:W-:Y:S01]  /*56a0*/  FFMA.FTZ R120, R145, UR10, -R13 ;  /* 0x0000000a91787c23 */ /* 0x000fe2000801080d */
[----:B------:R-:W-:Y:S01]  /*56b0*/  FFMA.FTZ R132, R147, UR10, -R129 ;  /* 0x0000000a93847c23 */ /* 0x000fe20008010881 */
[----:B------:R-:W1:Y:S01]  /*56c0*/  MUFU.EX2 R189, R189 ;  /* 0x000000bd00bd7308 */ /* 0x000e620000000800 */
[----:B0-----:R-:W-:Y:S01]  /*56d0*/  FFMA.FTZ R122, R12, R11, R188 ;  /* 0x0000000b0c7a7223 */ /* 0x001fe200000100bc */
[----:B------:R-:W-:Y:S01]  /*56e0*/  FFMA.FTZ R178, R148, UR10, -R13 ;  /* 0x0000000a94b27c23 */ /* 0x000fe2000801080d */
[----:B------:R-:W-:Y:S01]  /*56f0*/  FFMA.FTZ R179, R150, UR10, -R129 ;  /* 0x0000000a96b37c23 */ /* 0x000fe20008010881 */
[----:B------:R-:W-:Y:S01]  /*5700*/  FFMA.FTZ R21, R149, UR10, -R13 ;  /* 0x0000000a95157c23 */ /* 0x000fe2000801080d */
[----:B------:R-:W-:Y:S01]  /*5710*/  FFMA.FTZ R131, R151, UR10, -R129 ;  /* 0x0000000a97837c23 */ /* 0x000fe20008010881 */
[----:B------:R-:W-:Y:S01]  /*5720*/  FFMA.FTZ R172, R152, UR10, -R13 ;  /* 0x0000000a98ac7c23 */ /* 0x000fe2000801080d */
[----:B------:R-:W-:Y:S01]  /*5730*/  FFMA.FTZ R173, R154, UR10, -R129 ;  /* 0x0000000a9aad7c23 */ /* 0x000fe20008010881 */
[----:B------:R-:W0:Y:S01]  /*5740*/  MUFU.EX2 R171, R171 ;  /* 0x000000ab00ab7308 */ /* 0x000e220000000800 */
[----:B------:R-:W-:Y:S01]  /*5750*/  FFMA.FTZ R20, R153, UR10, -R13 ;  /* 0x0000000a99147c23 */ /* 0x000fe2000801080d */
[----:B------:R-:W-:Y:S01]  /*5760*/  FFMA.FTZ R130, R155, UR10, -R129 ;  /* 0x0000000a9b827c23 */ /* 0x000fe20008010881 */
[----:B------:R-:W-:Y:S01]  /*5770*/  FFMA.FTZ R174, R156, UR10, -R13 ;  /* 0x0000000a9cae7c23 */ /* 0x000fe2000801080d */
[----:B------:R-:W-:Y:S01]  /*5780*/  FFMA.FTZ R175, R158, UR10, -R129 ;  /* 0x0000000a9eaf7c23 */ /* 0x000fe20008010881 */
[----:B------:R-:W-:Y:S01]  /*5790*/  FFMA.FTZ R15, R157, UR10, -R13 ;  /* 0x0000000a9d0f7c23 */ /* 0x000fe2000801080d */
[----:B------:R-:W-:Y:S01]  /*57a0*/  FFMA.FTZ R127, R159, UR10, -R129 ;  /* 0x0000000a9f7f7c23 */ /* 0x000fe20008010881 */
[----:B------:R-:W-:Y:S01]  /*57b0*/  FFMA.FTZ R168, R160, UR10, -R13 ;  /* 0x0000000aa0a87c23 */ /* 0x000fe2000801080d */
[----:B------:R-:W2:Y:S01]  /*57c0*/  MUFU.EX2 R140, R140 ;  /* 0x0000008c008c7308 */ /* 0x000ea20000000800 */
[----:B-1----:R-:W-:Y:S01]  /*57d0*/  FFMA.FTZ R11, R0, R10, R189 ;  /* 0x0000000a000b7223 */ /* 0x002fe200000100bd */
[----:B------:R-:W-:Y:S01]  /*57e0*/  FFMA.FTZ R14, R161, UR10, -R13 ;  /* 0x0000000aa10e7c23 */ /* 0x000fe2000801080d */
[----:B------:R-:W-:Y:S01]  /*57f0*/  FFMA.FTZ R126, R163, UR10, -R129 ;  /* 0x0000000aa37e7c23 */ /* 0x000fe20008010881 */
[--C-:B------:R-:W-:Y:S01]  /*5800*/  FFMA.FTZ R170, R164, UR10, -R13.reuse ;  /* 0x0000000aa4aa7c23 */ /* 0x100fe2000801080d */
[----:B------:R-:W-:-:S03]  /*5810*/  FFMA.FTZ R13, R165, UR10, -R13 ;  /* 0x0000000aa50d7c23 */ /* 0x000fc6000801080d */
        /* <DEDUP_REMOVED lines=41> */
[----:B-1----:R-:W-:Y:S01]  /*5ab0*/  FADD.FTZ R11, R121, R122 ;  /* 0x0000007a790b7221 */ /* 0x002fe20000010000 */
[----:B------:R-:W-:-:S06]  /*5ac0*/  FFMA.FTZ R122, R162, UR10, -R129 ;  /* 0x0000000aa27a7c23 */ /* 0x000fcc0008010881 */
        /* <DEDUP_REMOVED lines=10> */
[--C-:B------:R-:W-:Y:S01]  /*5b70*/  FFMA.FTZ R123, R166, UR10, -R129.reuse ;  /* 0x0000000aa67b7c23 */ /* 0x100fe20008010881 */
[----:B------:R-:W-:-:S05]  /*5b80*/  FFMA.FTZ R129, R167, UR10, -R129 ;  /* 0x0000000aa7817c23 */ /* 0x000fca0008010881 */
        /* <DEDUP_REMOVED lines=40> */
.L_x_3475:
[----:B------:R-:W-:Y:S01]  /*5e10*/  R2UR UR6, R5 ;  /* 0x00000000050672ca */ /* 0x000fe200000e0000 */
[----:B------:R-:W-:Y:S01]  /*5e20*/  UISETP.GT.AND UP0, UPT, UR5, UR60, UPT ;  /* 0x0000003c0500728c */ /* 0x000fe2000bf04270 */
[----:B------:R-:W-:Y:S01]  /*5e30*/  F2FP.F16.F32.PACK_AB R188, R171, R188 ;  /* 0x000000bcabbc723e */ /* 0x000fe200000000ff */
[----:B------:R-:W-:Y:S01]  /*5e40*/  UIADD3 UR9, UR9, 0x30860, URZ ;  /* 0x0003086009097890 */ /* 0x000fe2000fffe03f */
[----:B------:R-:W-:Y:S01]  /*5e50*/  F2FP.F16.F32.PACK_AB R190, R169, R190 ;  /* 0x000000bea9be723e */ /* 0x000fe200000000ff */
[----:B------:R-:W-:Y:S01]  /*5e60*/  UIADD3 UR5, UR5, -0x1, URZ ;  /* 0xffffffff05057890 */ /* 0x000fe2000fffe03f */
[----:B------:R-:W-:Y:S01]  /*5e70*/  F2FP.F16.F32.PACK_AB R168, R14, R168 ;  /* 0x000000a80ea8723e */ /* 0x000fe200000000ff */
[----:B------:R-:W-:Y:S01]  /*5e80*/  UMOV UR7, UR38 ;  /* 0x0000002600077c82 */ /* 0x000fe20008000000 */
[----:B------:R-:W-:Y:S01]  /*5e90*/  PLOP3.LUT P1, PT, PT, PT, UP0, 0x80, 0x0 ;  /* 0x000000000000781c */ /* 0x000fe20003f2f008 */
[----:B------:R-:W-:Y:S01]  /*5ea0*/  IMAD.MOV.U32 R14, RZ, RZ, R3 ;  /* 0x000000ffff0e7224 */ /* 0x000fe200078e0003 */
[----:B------:R-:W-:Y:S01]  /*5eb0*/  F2FP.F16.F32.PACK_AB R170, R13, R170 ;  /* 0x000000aa0daa723e */ /* 0x000fe200000000ff */
[----:B------:R-:W-:Y:S01]  /*5ec0*/  IMAD.MOV.U32 R13, RZ, RZ, R2 ;  /* 0x000000ffff0d7224 */ /* 0x000fe200078e0002 */
[----:B------:R-:W-:Y:S01]  /*5ed0*/  F2FP.F16.F32.PACK_AB R189, R140, R189 ;  /* 0x000000bd8cbd723e */ /* 0x000fe200000000ff */
[----:B------:R-:W-:Y:S01]  /*5ee0*/  UPRMT UR9, UR6, 0x654, UR9 ;  /* 0x0000065406097896 */ /* 0x000fe20008000009 */
[----:B------:R-:W-:-:S02]  /*5ef0*/  F2FP.F16.F32.PACK_AB R191, R137, R191 ;  /* 0x000000bf89bf723e */ /* 0x000fc400000000ff */
[----:B------:R-:W-:Y:S01]  /*5f00*/  UMOV UR6, UR39 ;  /* 0x0000002700067c82 */ /* 0x000fe20008000000 */
[----:B------:R-:W-:Y:S02]  /*5f10*/  F2FP.F16.F32.PACK_AB R184, R128, R184 ;  /* 0x000000b880b8723e */ /* 0x000fe400000000ff */
[----:B------:R-:W-:Y:S02]  /*5f20*/  F2FP.F16.F32.PACK_AB R185, R136, R185 ;  /* 0x000000b988b9723e */ /* 0x000fe400000000ff */
[----:B------:R-:W-:Y:S01]  /*5f30*/  F2FP.F16.F32.PACK_AB R186, R125, R186 ;  /* 0x000000ba7dba723e */ /* 0x000fe200000000ff */
        /* <DEDUP_REMOVED lines=15> */
[----:B------:R-:W-:Y:S01]  /*6030*/  F2FP.F16.F32.PACK_AB R171, R129, R123 ;  /* 0x0000007b81ab723e */ /* 0x000fe200000000ff */
[----:B------:R-:W-:Y:S06]  /*6040*/  @P1 BRA `(.L_x_3476) ;  /* 0xffffffe000541947 */ /* 0x000fec000383ffff */
.L_x_3465:
        /* <DEDUP_REMOVED lines=99> */
.L_x_3477:
[----:B------:R-:W-:Y:S02]  /*6680*/  IMAD.U32 R0, RZ, RZ, UR39 ;  /* 0x00000027ff007e24 */ /* 0x000fe4000f8e00ff */
[----:B------:R-:W-:-:S03]  /*6690*/  IMAD.U32 R13, RZ, RZ, UR38 ;  /* 0x00000026ff0d7e24 */ /* 0x000fc6000f8e00ff */
[----:B------:R-:W-:Y:S01]  /*66a0*/  SHF.L.U32 R0, R0, 0x1f, RZ ;  /* 0x0000001f00007819 */ /* 0x000fe200000006ff */
[----:B------:R-:W-:-:S04]  /*66b0*/  IMAD R13, R13, 0x8, R4 ;  /* 0x000000080d0d7824 */ /* 0x000fc800078e0204 */
[----:B------:R0:W1:Y:S01]  /*66c0*/  SYNCS.PHASECHK.TRANS64.TRYWAIT P1, [R13+URZ+0x30850], R0 ;  /* 0x030850000d0075a7 */ /* 0x000062000802017f */
[----:B------:R-:W-:Y:S05]  /*66d0*/  @!P0 BRA `(.L_x_3478) ;  /* 0x0000000000048947 */ /* 0x000fea0003800000 */
[----:B------:R-:W-:Y:S01]  /*66e0*/  BPT.TRAP 0x1 ;  /* 0x000000040000795c */ /* 0x000fe20000300000 */
.L_x_3478:
[----:B------:R-:W-:Y:S02]  /*66f0*/  VIADD R4, R4, 0x400 ;  /* 0x0000040004047836 */ /* 0x000fe40000000000 */
[----:B------:R-:W-:-:S03]  /*6700*/  IMAD.U32 R7, RZ, RZ, UR38 ;  /* 0x00000026ff077e24 */ /* 0x000fc6000f8e00ff */
[----:B------:R-:W-:-:S04]  /*6710*/  SHF.R.U32.HI R4, RZ, 0x4, R4 ;  /* 0x00000004ff047819 */ /* 0x000fc80000011604 */
[----:B------:R-:W-:-:S04]  /*6720*/  LOP3.LUT R4, R4, 0x3fff, RZ, 0xc0, !PT ;  /* 0x00003fff04047812 */ /* 0x000fc800078ec0ff */
[----:B------:R-:W-:Y:S01]  /*6730*/  LOP3.LUT R4, R4, 0x3000000, RZ, 0xfc, !PT ;  /* 0x0300000004047812 */ /* 0x000fe200078efcff */
[----:B-1----:R-:W-:Y:S06]  /*6740*/  @P1 BRA `(.L_x_3479) ;  /* 0x0000000000081947 */ /* 0x002fec0003800000 */
[----:B------:R-:W1:Y:S02]  /*6750*/  SYNCS.PHASECHK.TRANS64.TRYWAIT P1, [R13+URZ+0x30850], R0 ;  /* 0x030850000d0075a7 */ /* 0x000e64000802017f */
[----:B-1----:R-:W-:Y:S05]  /*6760*/  @!P1 BRA `(.L_x_3480) ;  /* 0x000000a400089947 */ /* 0x002fea0003800000 */
.L_x_3479:
[----:B------:R-:W-:Y:S01]  /*6770*/  IMAD R6, R7, 0x900, R4 ;  /* 0x0000090007067824 */ /* 0x000fe200078e0204 */
[----:B------:R-:W-:Y:S05]  /*6780*/  WARPSYNC.ALL ;  /* 0x0000000000007948 */ /* 0x000fea0003800000 */
[----:B------:R-:W-:Y:S01]  /*6790*/  IMAD.MOV.U32 R7, RZ, RZ, 0x40000040 ;  /* 0x40000040ff077424 */ /* 0x000fe200078e00ff */
[C---:B------:R-:W-:Y:S01]  /*67a0*/  R2UR UR6, R6.reuse ;  /* 0x00000000060672ca */ /* 0x040fe200000e0000 */
[----:B------:R-:W-:Y:S01]  /*67b0*/  WARPGROUP.ARRIVE ;  /* 0x00000000000079c5 */ /* 0x000fe20000000000 */
[----:B------:R-:W-:Y:S01]  /*67c0*/  VIADD R8, R6, 0x80 ;  /* 0x0000008006087836 */ /* 0x000fe20000000000 */
[----:B01----:R-:W0:Y:S01]  /*67d0*/  SHFL.BFLY PT, R0, R11, 0x2, 0x1f ;  /* 0x0c401f000b007f89 */ /* 0x003e2200000e0000 */
[----:B------:R-:W-:Y:S01]  /*67e0*/  R2UR UR7, R7 ;  /* 0x00000000070772ca */ /* 0x000fe200000e0000 */
[----:B------:R-:W-:-:S02]  /*67f0*/  IMAD.MOV.U32 R9, RZ, RZ, 0x40000040 ;  /* 0x40000040ff097424 */ /* 0x000fc400078e00ff */
[----:B------:R-:W-:-:S10]  /*6800*/  IMAD.MOV.U32 R7, RZ, RZ, 0x40000040 ;  /* 0x40000040ff077424 */ /* 0x000fd400078e00ff */
[----:B------:R-:W-:Y:S01]  /*6810*/  HGMMA.64x192x16.F32 R24, R188, gdesc[UR4].tnspB, R24, gsb0 ;  /* 0x42e00004bc187df0 */ /* 0x000fe20008000818 */
[----:B------:R-:W-:Y:S01]  /*6820*/  R2UR UR6, R8 ;  /* 0x00000000080672ca */ /* 0x000fe200000e0000 */
[----:B------:R-:W-:Y:S01]  /*6830*/  VIADD R8, R6, 0x100 ;  /* 0x0000010006087836 */ /* 0x000fe20000000000 */
[----:B------:R-:W-:Y:S01]  /*6840*/  R2UR UR7, R9 ;  /* 0x00000000090772ca */ /* 0x000fe200000e0000 */
[----:B------:R-:W-:Y:S02]  /*6850*/  IMAD.MOV.U32 R9, RZ, RZ, 0x40000040 ;  /* 0x40000040ff097424 */ /* 0x000fe400078e00ff */
[----:B0-----:R-:W-:Y:S01]  /*6860*/  FADD.FTZ R0, R0, R11 ;  /* 0x0000000b00007221 */ /* 0x001fe20000010000 */
[----:B------:R-:W-:Y:S02]  /*6870*/  WARPGROUP.DEPBAR.LE gsb0, 0x0 ;  /* 0x00008000000079c5 */ /* 0x000fe40000010000 */
[----:B------:R-:W-:-:S11]  /*6880*/  WARPGROUP.ARRIVE ;  /* 0x00000000000079c5 */ /* 0x000fd60000000000 */
[----:B------:R-:W-:Y:S01]  /*6890*/  HGMMA.64x192x16.F32 R24, R184, gdesc[UR4].tnspB, R24, gsb0 ;  /* 0x42e00004b8187df0 */ /* 0x000fe20008000818 */
[----:B------:R-:W-:Y:S01]  /*68a0*/  R2UR UR6, R8 ;  /* 0x00000000080672ca */ /* 0x000fe200000e0000 */
[----:B------:R-:W-:Y:S01]  /*68b0*/  VIADD R8, R6, 0x180 ;  /* 0x0000018006087836 */ /* 0x000fe20000000000 */
[----:B------:R-:W-:Y:S02]  /*68c0*/  R2UR UR7, R9 ;  /* 0x00000000090772ca */ /* 0x000fe400000e0000 */
[----:B------:R-:W-:Y:S01]  /*68d0*/  MOV R9, 0x40000040 ;  /* 0x4000004000097802 */ /* 0x000fe20000000f00 */
[----:B------:R-:W-:Y:S02]  /*68e0*/  WARPGROUP.DEPBAR.LE gsb0, 0x0 ;  /* 0x00008000000079c5 */ /* 0x000fe40000010000 */
[----:B------:R-:W-:-:S12]  /*68f0*/  WARPGROUP.ARRIVE ;  /* 0x00000000000079c5 */ /* 0x000fd80000000000 */
[----:B------:R-:W-:Y:S01]  /*6900*/  HGMMA.64x192x16.F32 R24, R180, gdesc[UR4].tnspB, R24, gsb0 ;  /* 0x42e00004b4187df0 */ /* 0x000fe20008000818 */
[----:B------:R-:W-:Y:S01]  /*6910*/  R2UR UR6, R8 ;  /* 0x00000000080672ca */ /* 0x000fe200000e0000 */
[C---:B------:R-:W-:Y:S01]  /*6920*/  VIADD R8, R6.reuse, 0x200 ;  /* 0x0000020006087836 */ /* 0x040fe20000000000 */
[----:B------:R-:W-:Y:S01]  /*6930*/  R2UR UR7, R9 ;  /* 0x00000000090772ca */ /* 0x000fe200000e0000 */
[----:B------:R-:W-:Y:S02]  /*6940*/  IMAD.MOV.U32 R9, RZ, RZ, 0x40000040 ;  /* 0x40000040ff097424 */ /* 0x000fe400078e00ff */
[----:B------:R-:W-:Y:S01]  /*6950*/  VIADD R6, R6, 0x280 ;  /* 0x0000028006067836 */ /* 0x000fe20000000000 */
[----:B------:R-:W-:Y:S02]  /*6960*/  WARPGROUP.DEPBAR.LE gsb0, 0x0 ;  /* 0x00008000000079c5 */ /* 0x000fe40000010000 */
[----:B------:R-:W-:-:S11]  /*6970*/  WARPGROUP.ARRIVE ;  /* 0x00000000000079c5 */ /* 0x000fd60000000000 */
[----:B------:R-:W-:Y:S01]  /*6980*/  HGMMA.64x192x16.F32 R24, R176, gdesc[UR4].tnspB, R24, gsb0 ;  /* 0x42e00004b0187df0 */ /* 0x000fe20008000818 */
[----:B------:R-:W-:Y:S01]  /*6990*/  R2UR UR6, R8 ;  /* 0x00000000080672ca */ /* 0x000fe200000e0000 */
[----:B------:R-:W-:Y:S01]  /*69a0*/  IMAD.U32 R8, RZ, RZ, UR10 ;  /* 0x0000000aff087e24 */ /* 0x000fe2000f8e00ff */
[----:B------:R-:W-:Y:S01]  /*69b0*/  R2UR UR7, R9 ;  /* 0x00000000090772ca */ /* 0x000fe200000e0000 */
[----:B------:R-:W-:Y:S02]  /*69c0*/  WARPGROUP.DEPBAR.LE gsb0, 0x0 ;  /* 0x00008000000079c5 */ /* 0x000fe40000010000 */
[----:B------:R-:W-:-:S14]  /*69d0*/  WARPGROUP.ARRIVE ;  /* 0x00000000000079c5 */ /* 0x000fdc0000000000 */
[----:B------:R-:W-:Y:S01]  /*69e0*/  HGMMA.64x192x16.F32 R24, R172, gdesc[UR4].tnspB, R24, gsb0 ;  /* 0x42e00004ac187df0 */ /* 0x000fe20008000818 */
[----:B------:R-:W-:Y:S02]  /*69f0*/  R2UR UR6, R6 ;  /* 0x00000000060672ca */ /* 0x000fe400000e0000 */
[----:B------:R-:W-:Y:S02]  /*6a00*/  R2UR UR7, R7 ;  /* 0x00000000070772ca */ /* 0x000fe400000e0000 */
[----:B------:R-:W0:Y:S02]  /*6a10*/  SHFL.BFLY PT, R7, R10, 0x2, 0x1f ;  /* 0x0c401f000a077f89 */ /* 0x000e2400000e0000 */
[----:B0-----:R-:W-:Y:S01]  /*6a20*/  FADD.FTZ R4, R7, R10 ;  /* 0x0000000a07047221 */ /* 0x001fe20000010000 */
[----:B------:R-:W-:Y:S01]  /*6a30*/  IMAD.U32 R10, RZ, RZ, UR10 ;  /* 0x0000000aff0a7e24 */ /* 0x000fe2000f8e00ff */
[----:B------:R-:W0:Y:S04]  /*6a40*/  SHFL.BFLY PT, R7, R0, 0x1, 0x1f ;  /* 0x0c201f0000077f89 */ /* 0x000e2800000e0000 */
[----:B------:R-:W1:Y:S01]  /*6a50*/  SHFL.BFLY PT, R9, R4, 0x1, 0x1f ;  /* 0x0c201f0004097f89 */ /* 0x000e6200000e0000 */
[----:B0-----:R-:W-:Y:S01]  /*6a60*/  FADD.FTZ R12, R0, R7 ;  /* 0x00000007000c7221 */ /* 0x001fe20000010000 */
[----:B------:R-:W-:Y:S01]  /*6a70*/  CS2R R6, SRZ ;  /* 0x0000000000067805 */ /* 0x000fe2000001ff00 */
[----:B------:R-:W-:-:S02]  /*6a80*/  IMAD.MOV.U32 R0, RZ, RZ, -0x800000 ;  /* 0xff800000ff007424 */ /* 0x000fc400078e00ff */
        /* <DEDUP_REMOVED lines=16> */
[----:B------:R-:W-:Y:S03]  /*6b90*/  HGMMA.64x192x16.F32 R24, R168, gdesc[UR4].tnspB, R24, gsb0 ;  /* 0x42e00004a8187df0 */ /* 0x000fe60008000818 */
[----:B------:R-:W-:Y:S02]  /*6ba0*/  WARPGROUP.DEPBAR.LE gsb0, 0x0 ;  /* 0x00008000000079c5 */ /* 0x000fe40000010000 */
[----:B--23--:R-:W-:Y:S05]  /*6bb0*/  @!P0 BRA `(.L_x_3481) ;  /* 0x0000000000048947 */ /* 0x00cfea0003800000 */
[----:B------:R-:W-:Y:S01]  /*6bc0*/  BPT.TRAP 0x1 ;  /* 0x000000040000795c */ /* 0x000fe20000300000 */
.L_x_3481:
[----:B------:R-:W-:Y:S01]  /*6bd0*/  R2UR UR4, R215 ;  /* 0x00000000d70472ca */ /* 0x000fe200000e0000 */
[----:B------:R-:W-:Y:S01]  /*6be0*/  VIADD R2, R13, 0x30860 ;  /* 0x000308600d027836 */ /* 0x000fe20000000000 */
[----:B------:R-:W-:Y:S01]  /*6bf0*/  UIADD3 UR38, UR38, 0x1, URZ ;  /* 0x0000000126267890 */ /* 0x000fe2000fffe03f */
[-C--:B------:R-:W-:Y:S01]  /*6c00*/  FMUL.FTZ R24, R24, R7.reuse ;  /* 0x0000000718187220 */ /* 0x080fe20000410000 */
[-C--:B------:R-:W-:Y:S01]  /*6c10*/  FMUL.FTZ R25, R25, R7.reuse ;  /* 0x0000000719197220 */ /* 0x080fe20000410000 */
[-C--:B------:R-:W-:Y:S01]  /*6c20*/  FMUL.FTZ R28, R28, R7.reuse ;  /* 0x000000071c1c7220 */ /* 0x080fe20000410000 */
[----:B------:R-:W-:Y:S01]  /*6c30*/  PRMT R2, R5, 0x654, R2 ;  /* 0x0000065405027816 */ /* 0x000fe20000000002 */
[----:B------:R-:W-:Y:S01]  /*6c40*/  UISETP.NE.AND UP0, UPT, UR38, 0x2, UPT ;  /* 0x000000022600788c */ /* 0x000fe2000bf05270 */
[-C--:B------:R-:W-:Y:S01]  /*6c50*/  FMUL.FTZ R29, R29, R7.reuse ;  /* 0x000000071d1d7220 */ /* 0x080fe20000410000 */
[-C--:B------:R-:W-:Y:S01]  /*6c60*/  FMUL.FTZ R32, R32, R7.reuse ;  /* 0x0000000720207220 */ /* 0x080fe20000410000 */
[----:B------:R1:W-:Y:S01]  /*6c70*/  SYNCS.ARRIVE.TRANS64.RED.A1T0 RZ, [R2+URZ], RZ ;  /* 0x000000ff02ff79a7 */ /* 0x0003e2000810043f */
[-C--:B------:R-:W-:Y:S01]  /*6c80*/  FMUL.FTZ R33, R33, R7.reuse ;  /* 0x0000000721217220 */ /* 0x080fe20000410000 */
[-C--:B------:R-:W-:Y:S01]  /*6c90*/  FMUL.FTZ R36, R36, R7.reuse ;  /* 0x0000000724247220 */ /* 0x080fe20000410000 */
[----:B------:R-:W-:Y:S01]  /*6ca0*/  UIADD3 UR4, UR4, 0x1, URZ ;  /* 0x0000000104047890 */ /* 0x000fe2000fffe03f */
[-C--:B------:R-:W-:Y:S01]  /*6cb0*/  FMUL.FTZ R37, R37, R7.reuse ;  /* 0x0000000725257220 */ /* 0x080fe20000410000 */
[-C--:B------:R-:W-:Y:S01]  /*6cc0*/  FMUL.FTZ R40, R40, R7.reuse ;  /* 0x0000000728287220 */ /* 0x080fe20000410000 */
[-C--:B------:R-:W-:Y:S01]  /*6cd0*/  FMUL.FTZ R41, R41, R7.reuse ;  /* 0x0000000729297220 */ /* 0x080fe20000410000 */
[-C--:B------:R-:W-:Y:S01]  /*6ce0*/  FMUL.FTZ R44, R44, R7.reuse ;  /* 0x000000072c2c7220 */ /* 0x080fe20000410000 */
[-C--:B------:R-:W-:Y:S01]  /*6cf0*/  FMUL.FTZ R45, R45, R7.reuse ;  /* 0x000000072d2d7220 */ /* 0x080fe20000410000 */
[----:B------:R-:W-:Y:S01]  /*6d00*/  IMAD.U32 R215, RZ, RZ, UR4 ;  /* 0x00000004ffd77e24 */ /* 0x000fe2000f8e00ff */
        /* <DEDUP_REMOVED lines=19> */
[-C--:B-1----:R-:W-:Y:S01]  /*6e40*/  FMUL.FTZ R2, R84, R7.reuse ;  /* 0x0000000754027220 */ /* 0x082fe20000410000 */
        /* <DEDUP_REMOVED lines=18> */
[-C--:B0-----:R-:W-:Y:S01]  /*6f70*/  FMUL.FTZ R26, R26, R6.reuse ;  /* 0x000000061a1a7220 */ /* 0x081fe20000410000 */
        /* <DEDUP_REMOVED lines=48> */
[----:B------:R-:W-:-:S12]  /*7280*/  ULOP3.LUT UR39, UR39, UR4, URZ, 0x3c, !UPT ;  /* 0x0000000427277292 */ /* 0x000fd8000f8e3c3f */
.L_x_3457:
        /* <DEDUP_REMOVED lines=11> */
[----:B------:R-:W2:Y:S01]  /*7340*/  LDL R5, [R1+0x24] ;  /* 0x0000240001057983 */ /* 0x000ea20000100800 */
[----:B------:R-:W0:Y:S01]  /*7350*/  S2UR UR4, SR_SWINHI ;  /* 0x00000000000479c3 */ /* 0x000e220000002f00 */
[----:B------:R-:W-:Y:S01]  /*7360*/  IMAD.MOV.U32 R8, RZ, RZ, 0x2 ;  /* 0x00000002ff087424 */ /* 0x000fe200078e00ff */
[----:B------:R-:W-:Y:S01]  /*7370*/  R2UR UR20, R18 ;  /* 0x00000000121472ca */ /* 0x000fe200000e0000 */
[----:B------:R-:W-:Y:S01]  /*7380*/  ULDC.64 UR14, c[0x0][0xc00] ;  /* 0x00030000000e7ab9 */ /* 0x000fe20000000a00 */
[----:B------:R-:W-:Y:S01]  /*7390*/  R2UR UR17, R214 ;  /* 0x00000000d61172ca */ /* 0x000fe200000e0000 */
[----:B------:R-:W3:Y:S01]  /*73a0*/  LDL R140, [R1+0x20] ;  /* 0x00002000018c7983 */ /* 0x000ee20000100800 */
[----:B------:R-:W-:Y:S02]  /*73b0*/  R2UR UR19, R212 ;  /* 0x00000000d41372ca */ /* 0x000fe400000e0000 */
[----:B------:R-:W-:Y:S02]  /*73c0*/  R2UR UR18, R23 ;  /* 0x00000000171272ca */ /* 0x000fe400000e0000 */
[----:B------:R-:W-:Y:S01]  /*73d0*/  R2UR UR22, R211 ;  /* 0x00000000d31672ca */ /* 0x000fe200000e0000 */
[----:B------:R-:W-:Y:S01]  /*73e0*/  UMOV UR10, UR8 ;  /* 0x00000008000a7c82 */ /* 0x000fe20008000000 */
[----:B0-----:R-:W-:Y:S01]  /*73f0*/  UMOV UR11, UR4 ;  /* 0x00000004000b7c82 */ /* 0x001fe20008000000 */
[----:B------:R-:W-:-:S04]  /*7400*/  USHF.L.U32 UR4, UR61, 0x2, URZ ;  /* 0x000000023d047899 */ /* 0x000fc8000800063f */
[----:B------:R-:W-:Y:S02]  /*7410*/  USHF.L.U64.HI UR16, UR61, 0x2, UR17 ;  /* 0x000000023d107899 */ /* 0x000fe40008010211 */
[----:B------:R-:W-:-:S04]  /*7420*/  UIADD3 UR9, UP0, UR4, UR14, URZ ;  /* 0x0000000e04097290 */ /* 0x000fc8000ff1e03f */
[----:B------:R-:W-:Y:S01]  /*7430*/  UIADD3.X UR12, UR16, UR15, URZ, UP0, !UPT ;  /* 0x0000000f100c7290 */ /* 0x000fe200087fe43f */
[----:B------:R-:W-:Y:S01]  /*7440*/  BAR.SYNC.DEFER_BLOCKING 0x1, 0x100 ;  /* 0x0044000000007b1d */ /* 0x000fe20000010000 */
[----:B--2---:R-:W-:-:S03]  /*7450*/  IMAD.WIDE R8, R5, R8, UR10 ;  /* 0x0000000a05087e25 */ /* 0x004fc6000f8e0208 */
[C---:B------:R-:W-:Y:S02]  /*7460*/  LOP3.LUT R5, R8.reuse, 0x380, RZ, 0xc0, !PT ;  /* 0x0000038008057812 */ /* 0x040fe400078ec0ff */
[C---:B------:R-:W-:Y:S02]  /*7470*/  IADD3 R6, P2, R8.reuse, 0x20, RZ ;  /* 0x0000002008067810 */ /* 0x040fe40007f5e0ff */
[C---:B------:R-:W-:Y:S02]  /*7480*/  IADD3 R11, P1, R8.reuse, 0x40, RZ ;  /* 0x00000040080b7810 */ /* 0x040fe40007f3e0ff */
[C---:B------:R-:W-:Y:S02]  /*7490*/  IADD3 R133, P6, R8.reuse, 0x60, RZ ;  /* 0x0000006008857810 */ /* 0x040fe40007fde0ff */
[C---:B------:R-:W-:Y:S02]  /*74a0*/  IADD3 R135, P5, R8.reuse, 0x4000, RZ ;  /* 0x0000400008877810 */ /* 0x040fe40007fbe0ff */
[----:B------:R-:W-:Y:S01]  /*74b0*/  SHF.R.U64 R5, R5, 0x3, RZ ;  /* 0x0000000305057819 */ /* 0x000fe200000012ff */
[--C-:B------:R-:W-:Y:S01]  /*74c0*/  IMAD.X R13, RZ, RZ, R9.reuse, P2 ;  /* 0x000000ffff0d7224 */ /* 0x100fe200010e0609 */
[C---:B------:R-:W-:Y:S01]  /*74d0*/  IADD3 R88, P0, R8.reuse, 0x4020, RZ ;  /* 0x0000402008587810 */ /* 0x040fe20007f1e0ff */
[--C-:B------:R-:W-:Y:S01]  /*74e0*/  IMAD.X R15, RZ, RZ, R9.reuse, P1 ;  /* 0x000000ffff0f7224 */ /* 0x100fe200008e0609 */
[C---:B------:R-:W-:Y:S01]  /*74f0*/  IADD3 R137, P4, R8.reuse, 0x4040, RZ ;  /* 0x0000404008897810 */ /* 0x040fe20007f9e0ff */
[--C-:B------:R-:W-:Y:S01]  /*7500*/  IMAD.X R85, RZ, RZ, R9.reuse, P6 ;  /* 0x000000ffff557224 */ /* 0x100fe200030e0609 */
[C---:B------:R-:W-:Y:S01]  /*7510*/  IADD3 R139, P3, R8.reuse, 0x4060, RZ ;  /* 0x00004060088b7810 */ /* 0x040fe20007f7e0ff */
[----:B------:R-:W-:Y:S01]  /*7520*/  IMAD.X R87, RZ, RZ, R9, P5 ;  /* 0x000000ffff577224 */ /* 0x000fe200028e0609 */
[----:B------:R-:W-:-:S02]  /*7530*/  IADD3 R94, P2, R8, 0x8000, RZ ;  /* 0x00008000085e7810 */ /* 0x000fc40007f5e0ff */
[C---:B------:R-:W-:Y:S02]  /*7540*/  IADD3 R128, P1, R8.reuse, 0x8020, RZ ;  /* 0x0000802008807810 */ /* 0x040fe40007f3e0ff */
[C---:B------:R-:W-:Y:S02]  /*7550*/  IADD3 R141, P6, R8.reuse, 0x8040, RZ ;  /* 0x00008040088d7810 */ /* 0x040fe40007fde0ff */
[----:B------:R-:W-:Y:S02]  /*7560*/  IADD3 R143, P5, R8, 0x8060, RZ ;  /* 0x00008060088f7810 */ /* 0x000fe40007fbe0ff */
[----:B------:R-:W-:Y:S02]  /*7570*/  LOP3.LUT R8, R5, R8, RZ, 0x3c, !PT ;  /* 0x0000000805087212 */ /* 0x000fe400078e3cff */
[----:B------:R-:W-:Y:S02]  /*7580*/  LOP3.LUT R5, R6, 0x380, RZ, 0xc0, !PT ;  /* 0x0000038006057812 */ /* 0x000fe400078ec0ff */
[----:B------:R-:W-:-:S02]  /*7590*/  LOP3.LUT R10, R11, 0x380, RZ, 0xc0, !PT ;  /* 0x000003800b0a7812 */ /* 0x000fc400078ec0ff */
[----:B------:R-:W-:Y:S02]  /*75a0*/  SHF.R.U64 R5, R5, 0x3, RZ ;  /* 0x0000000305057819 */ /* 0x000fe400000012ff */
[----:B------:R-:W-:Y:S02]  /*75b0*/  SHF.R.U64 R10, R10, 0x3, RZ ;  /* 0x000000030a0a7819 */ /* 0x000fe400000012ff */
[----:B------:R-:W-:Y:S02]  /*75c0*/  LOP3.LUT R12, R5, R6, RZ, 0x3c, !PT ;  /* 0x00000006050c7212 */ /* 0x000fe400078e3cff */
[----:B------:R-:W-:Y:S02]  /*75d0*/  LOP3.LUT R6, R137, 0x380, RZ, 0xc0, !PT ;  /* 0x0000038089067812 */ /* 0x000fe400078ec0ff */
[----:B------:R-:W-:Y:S02]  /*75e0*/  LOP3.LUT R5, R88, 0x380, RZ, 0xc0, !PT ;  /* 0x0000038058057812 */ /* 0x000fe400078ec0ff */
[----:B------:R-:W-:-:S02]  /*75f0*/  LOP3.LUT R18, R133, 0x380, RZ, 0xc0, !PT ;  /* 0x0000038085127812 */ /* 0x000fc400078ec0ff */
[----:B------:R-:W-:Y:S02]  /*7600*/  LOP3.LUT R86, R135, 0x380, RZ, 0xc0, !PT ;  /* 0x0000038087567812 */ /* 0x000fe400078ec0ff */
[----:B------:R-:W-:Y:S02]  /*7610*/  SHF.R.U64 R6, R6, 0x3, RZ ;  /* 0x0000000306067819 */ /* 0x000fe400000012ff */
[----:B------:R-:W-:Y:S02]  /*7620*/  LOP3.LUT R14, R10, R11, RZ, 0x3c, !PT ;  /* 0x0000000b0a0e7212 */ /* 0x000fe400078e3cff */
[----:B------:R-:W-:Y:S02]  /*7630*/  SHF.R.U64 R5, R5, 0x3, RZ ;  /* 0x0000000305057819 */ /* 0x000fe400000012ff */
[----:B------:R-:W-:Y:S02]  /*7640*/  LOP3.LUT R10, R139, 0x380, RZ, 0xc0, !PT ;  /* 0x000003808b0a7812 */ /* 0x000fe400078ec0ff */
[----:B------:R-:W-:-:S02]  /*7650*/  LOP3.LUT R11, R94, 0x380, RZ, 0xc0, !PT ;  /* 0x000003805e0b7812 */ /* 0x000fc400078ec0ff */
[----:B------:R-:W-:Y:S02]  /*7660*/  SHF.R.U64 R18, R18, 0x3, RZ ;  /* 0x0000000312127819 */ /* 0x000fe400000012ff */
[----:B------:R-:W-:Y:S02]  /*7670*/  SHF.R.U64 R86, R86, 0x3, RZ ;  /* 0x0000000356567819 */ /* 0x000fe400000012ff */
[----:B------:R-:W-:Y:S02]  /*7680*/  LOP3.LUT R90, R6, R137, RZ, 0x3c, !PT ;  /* 0x00000089065a7212 */ /* 0x000fe400078e3cff */
[----:B------:R-:W-:Y:S02]  /*7690*/  LOP3.LUT R88, R5, R88, RZ, 0x3c, !PT ;  /* 0x0000005805587212 */ /* 0x000fe400078e3cff */
[----:B------:R-:W-:Y:S02]  /*76a0*/  LOP3.LUT R6, R141, 0x380, RZ, 0xc0, !PT ;  /* 0x000003808d067812 */ /* 0x000fe400078ec0ff */
[----:B------:R-:W-:-:S02]  /*76b0*/  SHF.R.U64 R10, R10, 0x3, RZ ;  /* 0x000000030a0a7819 */ /* 0x000fc400000012ff */
[----:B------:R-:W-:Y:S02]  /*76c0*/  SHF.R.U64 R11, R11, 0x3, RZ ;  /* 0x000000030b0b7819 */ /* 0x000fe400000012ff */
[----:B------:R-:W-:Y:S02]  /*76d0*/  LOP3.LUT R5, R128, 0x380, RZ, 0xc0, !PT ;  /* 0x0000038080057812 */ /* 0x000fe400078ec0ff */
[----:B------:R-:W-:Y:S01]  /*76e0*/  LOP3.LUT R132, R143, 0x380, RZ, 0xc0, !PT ;  /* 0x000003808f847812 */ /* 0x000fe200078ec0ff */
[--C-:B------:R-:W-:Y:S01]  /*76f0*/  IMAD.X R89, RZ, RZ, R9.reuse, P0 ;  /* 0x000000ffff597224 */ /* 0x100fe200000e0609 */
[----:B------:R-:W-:Y:S02]  /*7700*/  LOP3.LUT R84, R18, R133, RZ, 0x3c, !PT ;  /* 0x0000008512547212 */ /* 0x000fe400078e3cff */
[----:B------:R-:W-:Y:S01]  /*7710*/  LOP3.LUT R86, R86, R135, RZ, 0x3c, !PT ;  /* 0x0000008756567212 */ /* 0x000fe200078e3cff */
[--C-:B------:R-:W-:Y:S01]  /*7720*/  IMAD.X R93, RZ, RZ, R9.reuse, P3 ;  /* 0x000000ffff5d7224 */ /* 0x100fe200018e0609 */
[----:B------:R-:W-:Y:S01]  /*7730*/  SHF.R.U64 R6, R6, 0x3, RZ ;  /* 0x0000000306067819 */ /* 0x000fe200000012ff */
[--C-:B------:R-:W-:Y:S01]  /*7740*/  IMAD.X R95, RZ, RZ, R9.reuse, P2 ;  /* 0x000000ffff5f7224 */ /* 0x100fe200010e0609 */
[----:B------:R-:W-:Y:S01]  /*7750*/  IADD3.X R91, RZ, R9, RZ, P4, !PT ;  /* 0x00000009ff5b7210 */ /* 0x000fe200027fe4ff */
[--C-:B------:R-:W-:Y:S01]  /*7760*/  IMAD.X R129, RZ, RZ, R9.reuse, P1 ;  /* 0x000000ffff817224 */ /* 0x100fe200008e0609 */
[----:B------:R-:W-:Y:S01]  /*7770*/  LOP3.LUT R92, R10, R139, RZ, 0x3c, !PT ;  /* 0x0000008b0a5c7212 */ /* 0x000fe200078e3cff */
[--C-:B------:R-:W-:Y:S01]  /*7780*/  IMAD.X R131, RZ, RZ, R9.reuse, P6 ;  /* 0x000000ffff837224 */ /* 0x100fe200030e0609 */
[----:B------:R-:W-:Y:S01]  /*7790*/  LOP3.LUT R94, R11, R94, RZ, 0x3c, !PT ;  /* 0x0000005e0b5e7212 */ /* 0x000fe200078e3cff */
[----:B------:R-:W-:Y:S01]  /*77a0*/  IMAD.X R7, RZ, RZ, R9, P5 ;  /* 0x000000ffff077224 */ /* 0x000fe200028e0609 */
[----:B------:R-:W-:-:S02]  /*77b0*/  MOV R18, R8 ;  /* 0x0000000800127202 */ /* 0x000fc40000000f00 */
[----:B------:R-:W-:Y:S02]  /*77c0*/  SHF.R.U64 R5, R5, 0x3, RZ ;  /* 0x0000000305057819 */ /* 0x000fe400000012ff */
[----:B------:R-:W-:Y:S02]  /*77d0*/  SHF.R.U64 R132, R132, 0x3, RZ ;  /* 0x0000000384847819 */ /* 0x000fe400000012ff */
[----:B------:R-:W-:Y:S02]  /*77e0*/  F2FP.F16.F32.PACK_AB R8, R25, R24 ;  /* 0x000000181908723e */ /* 0x000fe400000000ff */
[----:B------:R-:W-:Y:S02]  /*77f0*/  F2FP.F16.F32.PACK_AB R9, R27, R26 ;  /* 0x0000001a1b09723e */ /* 0x000fe400000000ff */
[----:B------:R-:W-:Y:S02]  /*7800*/  F2FP.F16.F32.PACK_AB R10, R29, R28 ;  /* 0x0000001c1d0a723e */ /* 0x000fe400000000ff */
[----:B------:R-:W-:-:S02]  /*7810*/  F2FP.F16.F32.PACK_AB R11, R31, R30 ;  /* 0x0000001e1f0b723e */ /* 0x000fc400000000ff */
[----:B------:R-:W-:Y:S02]  /*7820*/  MOV R136, R84 ;  /* 0x0000005400887202 */ /* 0x000fe40000000f00 */
[----:B------:R-:W-:Y:S02]  /*7830*/  MOV R135, R86 ;  /* 0x0000005600877202 */ /* 0x000fe40000000f00 */
[----:B------:R-:W-:Y:S02]  /*7840*/  LOP3.LUT R130, R6, R141, RZ, 0x3c, !PT ;  /* 0x0000008d06827212 */ /* 0x000fe400078e3cff */
[----:B------:R-:W-:Y:S02]  /*7850*/  MOV R138, R12 ;  /* 0x0000000c008a7202 */ /* 0x000fe40000000f00 */
[----:B------:R-:W-:Y:S02]  /*7860*/  F2FP.F16.F32.PACK_AB R84, R33, R32 ;  /* 0x000000202154723e */ /* 0x000fe400000000ff */
[----:B------:R-:W-:-:S02]  /*7870*/  F2FP.F16.F32.PACK_AB R85, R35, R34 ;  /* 0x000000222355723e */ /* 0x000fc400000000ff */
[----:B------:R-:W-:Y:S02]  /*7880*/  F2FP.F16.F32.PACK_AB R86, R37, R36 ;  /* 0x000000242556723e */ /* 0x000fe400000000ff */
[----:B------:R-:W-:Y:S02]  /*7890*/  F2FP.F16.F32.PACK_AB R87, R39, R38 ;  /* 0x000000262757723e */ /* 0x000fe400000000ff */
[----:B------:R-:W-:Y:S02]  /*78a0*/  LOP3.LUT R128, R5, R128, RZ, 0x3c, !PT ;  /* 0x0000008005807212 */ /* 0x000fe400078e3cff */
[----:B------:R-:W-:Y:S02]  /*78b0*/  LOP3.LUT R6, R132, R143, RZ, 0x3c, !PT ;  /* 0x0000008f84067212 */ /* 0x000fe400078e3cff */
[----:B------:R-:W-:Y:S02]  /*78c0*/  MOV R134, R88 ;  /* 0x0000005800867202 */ /* 0x000fe40000000f00 */
[----:B------:R-:W-:Y:S01]  /*78d0*/  MOV R133, R90 ;  /* 0x0000005a00857202 */ /* 0x000fe20000000f00 */
[----:B------:R0:W-:Y:S01]  /*78e0*/  STSM.16.M88.4 [R18], R8 ;  /* 0x0000000812007844 */ /* 0x0001e20000000200 */
[----:B------:R-:W-:-:S02]  /*78f0*/  MOV R137, R14 ;  /* 0x0000000e00897202 */ /* 0x000fc40000000f00 */
[----:B------:R-:W-:Y:S02]  /*7900*/  MOV R132, R92 ;  /* 0x0000005c00847202 */ /* 0x000fe40000000f00 */
[----:B------:R-:W-:Y:S02]  /*7910*/  MOV R5, R94 ;  /* 0x0000005e00057202 */ /* 0x000fe40000000f00 */
[----:B------:R-:W-:Y:S02]  /*7920*/  F2FP.F16.F32.PACK_AB R88, R41, R40 ;  /* 0x000000282958723e */ /* 0x000fe400000000ff */
[----:B------:R-:W-:Y:S02]  /*7930*/  F2FP.F16.F32.PACK_AB R89, R43, R42 ;  /* 0x0000002a2b59723e */ /* 0x000fe400000000ff */
[----:B------:R-:W-:Y:S02]  /*7940*/  F2FP.F16.F32.PACK_AB R90, R45, R44 ;  /* 0x0000002c2d5a723e */ /* 0x000fe400000000ff */
[----:B------:R-:W-:-:S02]  /*7950*/  F2FP.F16.F32.PACK_AB R91, R47, R46 ;  /* 0x0000002e2f5b723e */ /* 0x000fc400000000ff */
[----:B------:R-:W-:Y:S02]  /*7960*/  F2FP.F16.F32.PACK_AB R92, R49, R48 ;  /* 0x00000030315c723e */ /* 0x000fe400000000ff */
[----:B------:R-:W-:Y:S02]  /*7970*/  F2FP.F16.F32.PACK_AB R93, R51, R50 ;  /* 0x00000032335d723e */ /* 0x000fe400000000ff */
[----:B------:R-:W-:Y:S02]  /*7980*/  F2FP.F16.F32.PACK_AB R94, R53, R52 ;  /* 0x00000034355e723e */ /* 0x000fe400000000ff */
[----:B------:R-:W-:Y:S01]  /*7990*/  F2FP.F16.F32.PACK_AB R95, R55, R54 ;  /* 0x00000036375f723e */ /* 0x000fe200000000ff */
[----:B------:R1:W-:Y:S01]  /*79a0*/  STSM.16.M88.4 [R138], R84 ;  /* 0x000000548a007844 */ /* 0x0003e20000000200 */
[----:B0-----:R-:W-:Y:S02]  /*79b0*/  F2FP.F16.F32.PACK_AB R8, R57, R56 ;  /* 0x000000383908723e */ /* 0x001fe400000000ff */
[----:B------:R-:W-:-:S02]  /*79c0*/  F2FP.F16.F32.PACK_AB R9, R59, R58 ;  /* 0x0000003a3b09723e */ /* 0x000fc400000000ff */
[----:B------:R-:W-:Y:S02]  /*79d0*/  F2FP.F16.F32.PACK_AB R10, R61, R60 ;  /* 0x0000003c3d0a723e */ /* 0x000fe400000000ff */
[----:B------:R-:W-:Y:S02]  /*79e0*/  F2FP.F16.F32.PACK_AB R11, R63, R62 ;  /* 0x0000003e3f0b723e */ /* 0x000fe400000000ff */
[----:B------:R-:W-:Y:S02]  /*79f0*/  F2FP.F16.F32.PACK_AB R12, R65, R64 ;  /* 0x00000040410c723e */ /* 0x000fe400000000ff */
[----:B------:R-:W-:Y:S02]  /*7a00*/  F2FP.F16.F32.PACK_AB R13, R67, R66 ;  /* 0x00000042430d723e */ /* 0x000fe400000000ff */
[----:B------:R-:W-:Y:S02]  /*7a10*/  F2FP.F16.F32.PACK_AB R14, R69, R68 ;  /* 0x00000044450e723e */ /* 0x000fe400000000ff */
[----:B------:R-:W-:Y:S01]  /*7a20*/  F2FP.F16.F32.PACK_AB R15, R71, R70 ;  /* 0x00000046470f723e */ /* 0x000fe200000000ff */
[----:B------:R0:W-:Y:S01]  /*7a30*/  STSM.16.M88.4 [R137], R88 ;  /* 0x0000005889007844 */ /* 0x0001e20000000200 */
[----:B-1----:R-:W-:-:S02]  /*7a40*/  F2FP.F16.F32.PACK_AB R84, R73, R72 ;  /* 0x000000484954723e */ /* 0x002fc400000000ff */
[----:B------:R-:W-:Y:S02]  /*7a50*/  F2FP.F16.F32.PACK_AB R85, R75, R74 ;  /* 0x0000004a4b55723e */ /* 0x000fe400000000ff */
[----:B------:R-:W-:Y:S02]  /*7a60*/  F2FP.F16.F32.PACK_AB R86, R77, R76 ;  /* 0x0000004c4d56723e */ /* 0x000fe400000000ff */
[----:B------:R-:W-:Y:S01]  /*7a70*/  F2FP.F16.F32.PACK_AB R87, R79, R78 ;  /* 0x0000004e4f57723e */ /* 0x000fe200000000ff */
[----:B------:R1:W-:Y:S01]  /*7a80*/  STSM.16.M88.4 [R136], R92 ;  /* 0x0000005c88007844 */ /* 0x0003e20000000200 */
[----:B------:R-:W-:-:S03]  /*7a90*/  MOV R128, R128 ;  /* 0x0000008000807202 */ /* 0x000fc60000000f00 */
[----:B------:R2:W-:Y:S01]  /*7aa0*/  STSM.16.M88.4 [R135], R8 ;  /* 0x0000000887007844 */ /* 0x0005e20000000200 */
[----:B------:R-:W-:Y:S02]  /*7ab0*/  MOV R130, R130 ;  /* 0x0000008200827202 */ /* 0x000fe40000000f00 */
[----:B0-----:R-:W-:Y:S02]  /*7ac0*/  F2FP.F16.F32.PACK_AB R88, R81, R80 ;  /* 0x000000505158723e */ /* 0x001fe400000000ff */
        /* <DEDUP_REMOVED lines=9> */
[----:B--2---:R-:W-:Y:S02]  /*7b60*/  F2FP.F16.F32.PACK_AB R8, R97, R96 ;  /* 0x000000606108723e */ /* 0x004fe400000000ff */
[----:B------:R-:W-:Y:S02]  /*7b70*/  F2FP.F16.F32.PACK_AB R9, R99, R98 ;  /* 0x000000626309723e */ /* 0x000fe400000000ff */
[----:B------:R-:W-:-:S02]  /*7b80*/  F2FP.F16.F32.PACK_AB R10, R101, R100 ;  /* 0x00000064650a723e */ /* 0x000fc400000000ff */
[----:B------:R-:W-:Y:S02]  /*7b90*/  F2FP.F16.F32.PACK_AB R11, R103, R102 ;  /* 0x00000066670b723e */ /* 0x000fe400000000ff */
[----:B0-----:R-:W-:Y:S02]  /*7ba0*/  F2FP.F16.F32.PACK_AB R12, R105, R104 ;  /* 0x00000068690c723e */ /* 0x001fe400000000ff */
[----:B------:R-:W-:Y:S02]  /*7bb0*/  F2FP.F16.F32.PACK_AB R13, R107, R106 ;  /* 0x0000006a6b0d723e */ /* 0x000fe400000000ff */
[----:B------:R-:W-:Y:S02]  /*7bc0*/  F2FP.F16.F32.PACK_AB R14, R109, R108 ;  /* 0x0000006c6d0e723e */ /* 0x000fe400000000ff */
[----:B------:R-:W-:Y:S01]  /*7bd0*/  F2FP.F16.F32.PACK_AB R15, R111, R110 ;  /* 0x0000006e6f0f723e */ /* 0x000fe200000000ff */
[----:B------:R-:W-:Y:S01]  /*7be0*/  STSM.16.M88.4 [R132], R88 ;  /* 0x0000005884007844 */ /* 0x000fe20000000200 */
[----:B------:R-:W-:-:S02]  /*7bf0*/  MOV R18, R6 ;  /* 0x0000000600127202 */ /* 0x000fc40000000f00 */
[----:B-1----:R-:W-:Y:S02]  /*7c00*/  F2FP.F16.F32.PACK_AB R84, R113, R112 ;  /* 0x000000707154723e */ /* 0x002fe400000000ff */
[----:B------:R-:W-:Y:S02]  /*7c10*/  F2FP.F16.F32.PACK_AB R85, R115, R114 ;  /* 0x000000727355723e */ /* 0x000fe400000000ff */
[----:B------:R-:W-:Y:S02]  /*7c20*/  F2FP.F16.F32.PACK_AB R86, R117, R116 ;  /* 0x000000747556723e */ /* 0x000fe400000000ff */
[----:B------:R-:W-:Y:S01]  /*7c30*/  F2FP.F16.F32.PACK_AB R87, R119, R118 ;  /* 0x000000767757723e */ /* 0x000fe200000000ff */
[----:B------:R-:W-:Y:S04]  /*7c40*/  STSM.16.M88.4 [R5], R92 ;  /* 0x0000005c05007844 */ /* 0x000fe80000000200 */
[----:B------:R-:W-:Y:S04]  /*7c50*/  STSM.16.M88.4 [R128], R8 ;  /* 0x0000000880007844 */ /* 0x000fe80000000200 */
[----:B------:R-:W-:Y:S04]  /*7c60*/  STSM.16.M88.4 [R130], R12 ;  /* 0x0000000c82007844 */ /* 0x000fe80000000200 */
[----:B------:R0:W-:Y:S01]  /*7c70*/  STSM.16.M88.4 [R18], R84 ;  /* 0x0000005412007844 */ /* 0x0001e20000000200 */
[----:B------:R-:W-:Y:S01]  /*7c80*/  BAR.SYNC.DEFER_BLOCKING 0x1, 0x100 ;  /* 0x0044000000007b1d */ /* 0x000fe20000010000 */
[----:B------:R-:W-:-:S04]  /*7c90*/  ISETP.NE.U32.AND P0, PT, RZ, UR14, PT ;  /* 0x0000000eff007c0c */ /* 0x000fc8000bf05070 */
[----:B------:R-:W-:Y:S01]  /*7ca0*/  ISETP.NE.AND.EX P0, PT, RZ, UR15, PT, P0 ;  /* 0x0000000fff007c0c */ /* 0x000fe2000bf05300 */
[----:B------:R-:W-:Y:S02]  /*7cb0*/  IMAD.U32 R6, RZ, RZ, UR9 ;  /* 0x00000009ff067e24 */ /* 0x000fe4000f8e00ff */
[----:B------:R-:W-:Y:S01]  /*7cc0*/  IMAD.U32 R7, RZ, RZ, UR12 ;  /* 0x0000000cff077e24 */ /* 0x000fe2000f8e00ff */
[----:B------:R-:W-:Y:S01]  /*7cd0*/  ULDC.64 UR12, c[0x0][0xc08] ;  /* 0x00030200000c7ab9 */ /* 0x000fe20000000a00 */
[----:B0-----:R-:W0:Y:S08]  /*7ce0*/  LDC R18, c[0x0][0xbe8] ;  /* 0x0002fa00ff127b82 */ /* 0x001e300000000800 */
[----:B------:R-:W2:Y:S01]  /*7cf0*/  @P0 LDG.E R88, desc[UR36][R6.64] ;  /* 0x0000002406580981 */ /* 0x000ea2000c1e1900 */
[----:B------:R-:W-:-:S04]  /*7d00*/  UISETP.NE.U32.AND UP0, UPT, UR12, URZ, UPT ;  /* 0x0000003f0c00728c */ /* 0x000fc8000bf05070 */
[----:B------:R-:W-:Y:S01]  /*7d10*/  UISETP.NE.AND.EX UP0, UPT, UR13, URZ, UPT, UP0 ;  /* 0x0000003f0d00728c */ /* 0x000fe2000bf05300 */
[----:B0-----:R-:W-:-:S10]  /*7d20*/  ISETP.NE.AND P1, PT, R18, 0x1, PT ;  /* 0x000000011200780c */ /* 0x001fd40003f25270 */
[----:B------:R-:W-:Y:S01]  /*7d30*/  @UP0 UIADD3 UR12, UP1, UR4, UR12, URZ ;  /* 0x0000000c040c0290 */ /* 0x000fe2000ff3e03f */
[----:B------:R-:W-:Y:S02]  /*7d40*/  PLOP3.LUT P4, PT, PT, PT, UP0, 0x80, 0x0 ;  /* 0x000000000000781c */ /* 0x000fe40003f8f008 */
[----:B------:R-:W-:Y:S01]  /*7d50*/  ULDC UR4, c[0x0][0xa88] ;  /* 0x0002a20000047ab9 */ /* 0x000fe20000000800 */
[----:B------:R-:W-:Y:S01]  /*7d60*/  @UP0 UIADD3.X UR13, UR16, UR13, URZ, UP1, !UPT ;  /* 0x0000000d100d0290 */ /* 0x000fe20008ffe43f */
[----:B------:R-:W-:Y:S01]  /*7d70*/  IMAD.U32 R5, RZ, RZ, UR4 ;  /* 0x00000004ff057e24 */ /* 0x000fe2000f8e00ff */
[----:B------:R-:W-:Y:S01]  /*7d80*/  UISETP.NE.AND UP0, UPT, UR20, URZ, UPT ;  /* 0x0000003f1400728c */ /* 0x000fe2000bf05270 */
[----:B------:R-:W-:Y:S01]  /*7d90*/  ULDC UR4, c[0x0][0xad4] ;  /* 0x0002b50000047ab9 */ /* 0x000fe20000000800 */
[----:B------:R-:W0:Y:S02]  /*7da0*/  @P1 LDC R10, c[0x0][0xbec] ;  /* 0x0002fb00ff0a1b82 */ /* 0x000e240000000800 */
[----:B------:R-:W-:Y:S01]  /*7db0*/  USEL UR4, UR20, UR4, UP0 ;  /* 0x0000000414047287 */ /* 0x000fe20008000000 */
[----:B------:R-:W-:-:S03]  /*7dc0*/  UMOV UR21, 0x9b8 ;  /* 0x000009b800157882 */ /* 0x000fc60000000000 */
[----:B------:R-:W-:Y:S02]  /*7dd0*/  UISETP.GT.AND UP1, UPT, UR4, 0x1, UPT ;  /* 0x000000010400788c */ /* 0x000fe4000bf24270 */
[----:B------:R-:W1:Y:S02]  /*7de0*/  @P1 LDC R13, c[0x0][0xbf0] ;  /* 0x0002fc00ff0d1b82 */ /* 0x000e640000000800 */
[----:B------:R-:W-:Y:S02]  /*7df0*/  USEL UR21, UR21, 0x978, UP1 ;  /* 0x0000097815157887 */ /* 0x000fe40008800000 */
[----:B------:R-:W-:Y:S01]  /*7e00*/  UISETP.NE.U32.AND UP0, UPT, UR14, URZ, UPT ;  /* 0x0000003f0e00728c */ /* 0x000fe2000bf05070 */
[----:B------:R-:W-:Y:S01]  /*7e10*/  IMAD.U32 R15, RZ, RZ, UR19 ;  /* 0x00000013ff0f7e24 */ /* 0x000fe2000f8e00ff */
[----:B------:R-:W-:Y:S01]  /*7e20*/  UMOV UR4, URZ ;  /* 0x0000003f00047c82 */ /* 0x000fe20008000000 */
[----:B------:R-:W-:Y:S01]  /*7e30*/  IMAD.U32 R8, RZ, RZ, UR12 ;  /* 0x0000000cff087e24 */ /* 0x000fe2000f8e00ff */
[----:B------:R-:W-:Y:S01]  /*7e40*/  UISETP.NE.AND.EX UP0, UPT, UR15, URZ, UPT, UP0 ;  /* 0x0000003f0f00728c */ /* 0x000fe2000bf05300 */
[----:B------:R-:W-:-:S02]  /*7e50*/  IMAD.U32 R9, RZ, RZ, UR13 ;  /* 0x0000000dff097e24 */ /* 0x000fc4000f8e00ff */
[----:B---3--:R-:W-:Y:S01]  /*7e60*/  IMAD R15, R15, 0x80, R140 ;  /* 0x000000800f0f7824 */ /* 0x008fe200078e028c */
[----:B------:R-:W-:Y:S02]  /*7e70*/  USEL UR61, UR61, URZ, !UP0 ;  /* 0x0000003f3d3d7287 */ /* 0x000fe4000c000000 */
[----:B------:R-:W-:Y:S01]  /*7e80*/  USEL UR20, UR17, URZ, !UP0 ;  /* 0x0000003f11147287 */ /* 0x000fe2000c000000 */
[----:B------:R0:W5:Y:S01]  /*7e90*/  @P4 LDG.E R5, desc[UR36][R8.64] ;  /* 0x0000002408054981 */ /* 0x000162000c1e1900 */
[----:B------:R-:W-:Y:S01]  /*7ea0*/  USEL UR9, UR18, URZ, UP1 ;  /* 0x0000003f12097287 */ /* 0x000fe20008800000 */
[----:B------:R-:W-:Y:S01]  /*7eb0*/  ULDC.64 UR12, c[0x0][UR21+0x218] ;  /* 0x00008600150c7abb */ /* 0x000fe20008000a00 */
[----:B------:R-:W-:Y:S01]  /*7ec0*/  ULDC.64 UR16, c[0x0][UR21+0x220] ;  /* 0x0000880015107abb */ /* 0x000fe20008000a00 */
[----:B------:R-:W-:Y:S01]  /*7ed0*/  ULDC.64 UR18, c[0x0][UR21+0x228] ;  /* 0x00008a0015127abb */ /* 0x000fe20008000a00 */
[----:B------:R-:W-:Y:S02]  /*7ee0*/  UIMAD.WIDE.U32 UR14, UR12, UR22, URZ ;  /* 0x000000160c0e72a5 */ /* 0x000fe4000f8e003f */
[----:B------:R-:W-:Y:S01]  /*7ef0*/  UIMAD UR17, UR17, UR61, URZ ;  /* 0x0000003d111172a4 */ /* 0x000fe2000f8e023f */
[----:B0-----:R-:W-:Y:S01]  /*7f00*/  @P1 IMAD.HI.U32 R8, R15, R10, RZ ;  /* 0x0000000a0f081227 */ /* 0x001fe200078e00ff */
[----:B------:R-:W-:-:S02]  /*7f10*/  UIMAD UR22, UR13, UR22, URZ ;  /* 0x000000160d1672a4 */ /* 0x000fc4000f8e023f */
[----:B------:R-:W-:Y:S01]  /*7f20*/  UIMAD.WIDE.U32 UR12, UR16, UR61, URZ ;  /* 0x0000003d100c72a5 */ /* 0x000fe2000f8e003f */
[----:B------:R-:W-:Y:S01]  /*7f30*/  IMAD.MOV.U32 R11, RZ, RZ, R15 ;  /* 0x000000ffff0b7224 */ /* 0x000fe200078e000f */
[----:B------:R-:W-:Y:S01]  /*7f40*/  UIMAD.WIDE.U32 UR24, UR18, UR9, URZ ;  /* 0x00000009121872a5 */ /* 0x000fe2000f8e003f */
[----:B-1----:R-:W-:Y:S01]  /*7f50*/  @P1 SHF.R.U32.HI R11, RZ, R13, R8 ;  /* 0x0000000dff0b1219 */ /* 0x002fe20000011608 */
[----:B------:R-:W-:Y:S02]  /*7f60*/  UIMAD UR9, UR19, UR9, URZ ;  /* 0x00000009130972a4 */ /* 0x000fe4000f8e023f */
[----:B------:R-:W-:Y:S02]  /*7f70*/  UIMAD UR17, UR16, UR20, UR17 ;  /* 0x00000014101172a4 */ /* 0x000fe4000f8e0211 */
[----:B------:R-:W-:Y:S01]  /*7f80*/  UIADD3 UR22, UR15, UR22, URZ ;  /* 0x000000160f167290 */ /* 0x000fe2000fffe03f */
[----:B------:R-:W-:Y:S02]  /*7f90*/  IMAD.MOV R13, RZ, RZ, -R11 ;  /* 0x000000ffff0d7224 */ /* 0x000fe400078e0a0b */
[----:B------:R-:W-:-:S02]  /*7fa0*/  IMAD.U32 R8, RZ, RZ, UR24 ;  /* 0x00000018ff087e24 */ /* 0x000fc4000f8e00ff */
[----:B------:R-:W-:Y:S01]  /*7fb0*/  IMAD.U32 R9, RZ, RZ, UR25 ;  /* 0x00000019ff097e24 */ /* 0x000fe2000f8e00ff */
[----:B------:R-:W-:Y:S01]  /*7fc0*/  SHF.R.S32.HI R9, RZ, 0x1f, R11 ;  /* 0x0000001fff097819 */ /* 0x000fe2000001140b */
[----:B------:R-:W-:-:S05]  /*7fd0*/  IMAD R13, R18, R13, R15 ;  /* 0x0000000d120d7224 */ /* 0x000fca00078e020f */
[----:B------:R-:W-:Y:S02]  /*7fe0*/  SHF.R.S32.HI R10, RZ, 0x1f, R13 ;  /* 0x0000001fff0a7819 */ /* 0x000fe4000001140d */
[----:B--2---:R-:W-:-:S13]  /*7ff0*/  @P0 R2UR UR4, R88 ;  /* 0x00000000580402ca */ /* 0x004fda00000e0000 */
[----:B------:R-:W-:Y:S02]  /*8000*/  UIADD3 UR14, UP0, UP2, UR12, UR14, UR4 ;  /* 0x0000000e0c0e7290 */ /* 0x000fe4000fa1e004 */
[----:B------:R-:W-:Y:S02]  /*8010*/  UIADD3 UR12, UR25, UR9, URZ ;  /* 0x00000009190c7290 */ /* 0x000fe4000fffe03f */
[----:B------:R-:W-:Y:S02]  /*8020*/  UIADD3 UR9, UR13, UR17, URZ ;  /* 0x000000110d097290 */ /* 0x000fe4000fffe03f */
[----:B------:R-:W-:Y:S01]  /*8030*/  USHF.R.S32.HI UR15, URZ, 0x1f, UR4 ;  /* 0x0000001f3f0f7899 */ /* 0x000fe20008011404 */
[----:B------:R-:W-:Y:S01]  /*8040*/  IADD3 R8, P2, P3, R11, UR14, R8 ;  /* 0x0000000e0b087c10 */ /* 0x000fe2000fb5e008 */
[----:B------:R-:W-:Y:S01]  /*8050*/  ULDC.64 UR16, c[0x0][0xba8] ;  /* 0x0002ea0000107ab9 */ /* 0x000fe20000000a00 */
[----:B------:R-:W-:Y:S01]  /*8060*/  MOV R12, UR12 ;  /* 0x0000000c000c7c02 */ /* 0x000fe20008000f00 */
[----:B------:R-:W-:Y:S01]  /*8070*/  UIADD3.X UR9, UR9, UR22, UR15, UP0, UP2 ;  /* 0x0000001609097290 */ /* 0x000fe200087e440f */
[----:B------:R-:W-:Y:S01]  /*8080*/  ULDC.64 UR12, c[0x0][UR21+0x210] ;  /* 0x00008400150c7abb */ /* 0x000fe20008000a00 */
[----:B------:R-:W-:Y:S01]  /*8090*/  @!UP1 ULDC UR16, c[0x0][0xb50] ;  /* 0x0002d40000109ab9 */ /* 0x000fe20000000800 */
[----:B------:R-:W-:Y:S01]  /*80a0*/  IMAD R11, R13, UR13, RZ ;  /* 0x0000000d0d0b7c24 */ /* 0x000fe2000f8e02ff */
[----:B------:R-:W-:-:S02]  /*80b0*/  @!UP1 ULDC UR17, c[0x0][0xb54] ;  /* 0x0002d50000119ab9 */ /* 0x000fc40000000800 */
[----:B------:R-:W-:Y:S01]  /*80c0*/  IADD3.X R9, R9, UR9, R12, P2, P3 ;  /* 0x0000000909097c10 */ /* 0x000fe200097e640c */
[----:B------:R-:W-:Y:S02]  /*80d0*/  IMAD R11, R10, UR12, R11 ;  /* 0x0000000c0a0b7c24 */ /* 0x000fe4000f8e020b */
[----:B------:R-:W-:-:S04]  /*80e0*/  IMAD.WIDE.U32 R8, R13, UR12, R8 ;  /* 0x0000000c0d087c25 */ /* 0x000fc8000f8e0008 */
[----:B------:R-:W-:Y:S01]  /*80f0*/  IMAD.IADD R9, R9, 0x1, R11 ;  /* 0x0000000109097824 */ /* 0x000fe200078e020b */
[----:B------:R-:W-:-:S04]  /*8100*/  LEA R10, P2, R8, UR16, 0x2 ;  /* 0x00000010080a7c11 */ /* 0x000fc8000f8410ff */
[----:B------:R-:W-:Y:S01]  /*8110*/  LEA.HI.X R11, R8, UR17, R9, 0x2, P2 ;  /* 0x00000011080b7c11 */ /* 0x000fe200090f1409 */
[----:B------:R-:W-:Y:S08]  /*8120*/  @P4 BRA `(.L_x_3484) ;  /* 0x0000000000104947 */ /* 0x000ff00003800000 */
[----:B------:R-:W-:Y:S05]  /*8130*/  @!P0 BRA `(.L_x_3484) ;  /* 0x00000000000c8947 */ /* 0x000fea0003800000 */
[----:B------:R-:W2:Y:S04]  /*8140*/  LDG.E R8, desc[UR36][R6.64] ;  /* 0x0000002406087981 */ /* 0x000ea8000c1e1900 */
[----:B-----5:R-:W2:Y:S02]  /*8150*/  LDG.E R5, desc[UR36][R6.64+0x4] ;  /* 0x0000042406057981 */ /* 0x020ea4000c1e1900 */
[----:B--2---:R-:W-:-:S07]  /*8160*/  IMAD.IADD R5, R5, 0x1, -R8 ;  /* 0x0000000105057824 */ /* 0x004fce00078e0a08 */
.L_x_3484:
[----:B------:R-:W2:Y:S01]  /*8170*/  LDL R12, [R1+0x1c] ;  /* 0x00001c00010c7983 */ /* 0x000ea20000100800 */
[----:B------:R-:W-:Y:S01]  /*8180*/  R2UR UR9, R212 ;  /* 0x00000000d40972ca */ /* 0x000fe200000e0000 */
[----:B-----5:R-:W-:Y:S01]  /*8190*/  IMAD R84, R5, R18, RZ ;  /* 0x0000001205547224 */ /* 0x020fe200078e02ff */
[----:B------:R-:W-:Y:S01]  /*81a0*/  LOP3.LUT P0, RZ, R216, 0x3, RZ, 0xc0, !PT ;  /* 0x00000003d8ff7812 */ /* 0x000fe2000780c0ff */
[----:B------:R-:W-:Y:S01]  /*81b0*/  SHFL.IDX PT, R6, R10, RZ, 0x1c1f ;  /* 0x001c1fff0a067589 */ /* 0x000fe200000e0000 */
[----:B------:R-:W-:-:S03]  /*81c0*/  PLOP3.LUT P3, PT, PT, PT, UP1, 0x80, 0x0 ;  /* 0x000000000000781c */ /* 0x000fc60003f6f018 */
[----:B------:R-:W0:Y:S04]  /*81d0*/  SHFL.IDX PT, R7, R11, RZ, 0x1c1f ;  /* 0x001c1fff0b077589 */ /* 0x000e2800000e0000 */
[----:B------:R-:W-:Y:S02]  /*81e0*/  SHFL.IDX PT, R8, R10, 0x1, 0x1c1f ;  /* 0x003c1f000a087f89 */ /* 0x000fe400000e0000 */
[----:B------:R-:W-:Y:S02]  /*81f0*/  IMAD.U32 R13, RZ, RZ, UR9 ;  /* 0x00000009ff0d7e24 */ /* 0x000fe4000f8e00ff */
[----:B------:R-:W1:Y:S02]  /*8200*/  SHFL.IDX PT, R9, R11, 0x1, 0x1c1f ;  /* 0x003c1f000b097f89 */ /* 0x000e6400000e0000 */
[----:B--2---:R-:W-:-:S04]  /*8210*/  IMAD R13, R13, 0x80, R12 ;  /* 0x000000800d0d7824 */ /* 0x004fc800078e020c */
[C---:B------:R-:W-:Y:S01]  /*8220*/  VIADD R5, R13.reuse, 0x8 ;  /* 0x000000080d057836 */ /* 0x040fe20000000000 */
[----:B------:R-:W-:-:S04]  /*8230*/  ISETP.GE.OR P2, PT, R13, R84, P0 ;  /* 0x000000540d00720c */ /* 0x000fc80000746670 */
[----:B------:R-:W-:-:S09]  /*8240*/  ISETP.GE.OR P0, PT, R5, R84, P0 ;  /* 0x000000540500720c */ /* 0x000fd20000706670 */
[----:B0-----:R0:W-:Y:S01]  /*8250*/  @!P2 ST.E desc[UR36][R6.64], R0 ;  /* 0x000000000600a985 */ /* 0x0011e2000c101924 */
[----:B------:R-:W-:-:S03]  /*8260*/  ISETP.GE.AND P2, PT, R13, R84, PT ;  /* 0x000000540d00720c */ /* 0x000fc60003f46270 */
[----:B-1----:R0:W-:Y:S01]  /*8270*/  @!P0 ST.E desc[UR36][R8.64], R4 ;  /* 0x0000000408008985 */ /* 0x0021e2000c101924 */
[----:B------:R-:W-:Y:S01]  /*8280*/  ISETP.GE.AND P0, PT, R5, R84, PT ;  /* 0x000000540500720c */ /* 0x000fe20003f06270 */
[----:B------:R-:W-:-:S12]  /*8290*/  @P3 BRA `(.L_x_3485) ;  /* 0x0000000c00543947 */ /* 0x000fd80003800000 */
[----:B0-----:R-:W-:Y:S01]  /*82a0*/  IMAD.SHL.U32 R0, R16, 0x8, RZ ;  /* 0x0000000810007824 */ /* 0x001fe200078e00ff */
[----:B------:R-:W-:Y:S01]  /*82b0*/  R2UR UR16, R212 ;  /* 0x00000000d41072ca */ /* 0x000fe200000e0000 */
[----:B------:R-:W-:Y:S01]  /*82c0*/  IMAD.MOV.U32 R3, RZ, RZ, 0x2 ;  /* 0x00000002ff037424 */ /* 0x000fe200078e00ff */
[----:B------:R-:W0:Y:S01]  /*82d0*/  @P1 LDC R23, c[0x0][0xbf0] ;  /* 0x0002fc00ff171b82 */ /* 0x000e220000000800 */
[----:B------:R-:W-:Y:S01]  /*82e0*/  IMAD R2, R213, 0x40, R0 ;  /* 0x00000040d5027824 */ /* 0x000fe200078e0200 */
[----:B------:R-:W-:Y:S01]  /*82f0*/  ULDC.64 UR12, c[0x0][0xaa0] ;  /* 0x0002a800000c7ab9 */ /* 0x000fe20000000a00 */
[----:B------:R-:W-:Y:S02]  /*8300*/  R2UR UR17, R211 ;  /* 0x00000000d31172ca */ /* 0x000fe400000e0000 */
[----:B------:R-:W-:-:S03]  /*8310*/  IMAD.WIDE R2, R2, R3, UR10 ;  /* 0x0000000a02027e25 */ /* 0x000fc6000f8e0203 */
[C---:B------:R-:W-:Y:S02]  /*8320*/  IADD3 R33, P2, R2.reuse, 0x5000, RZ ;  /* 0x0000500002217810 */ /* 0x040fe40007f5e0ff */
[C---:B------:R-:W-:Y:S02]  /*8330*/  IADD3 R9, P4, R2.reuse, 0x1000, RZ ;  /* 0x0000100002097810 */ /* 0x040fe40007f9e0ff */
[C---:B------:R-:W-:Y:S02]  /*8340*/  IADD3 R13, P3, R2.reuse, 0x2000, RZ ;  /* 0x00002000020d7810 */ /* 0x040fe40007f7e0ff */
[C---:B------:R-:W-:Y:S02]  /*8350*/  IADD3 R25, P6, R2.reuse, 0x3000, RZ ;  /* 0x0000300002197810 */ /* 0x040fe40007fde0ff */
[----:B------:R-:W-:Y:S02]  /*8360*/  IADD3 R29, P5, R2, 0x4000, RZ ;  /* 0x00004000021d7810 */ /* 0x000fe40007fbe0ff */
[----:B------:R-:W-:-:S02]  /*8370*/  LOP3.LUT R32, R33, 0x380, RZ, 0xc0, !PT ;  /* 0x0000038021207812 */ /* 0x000fc400078ec0ff */
[----:B------:R-:W-:Y:S02]  /*8380*/  LOP3.LUT R8, R9, 0x380, RZ, 0xc0, !PT ;  /* 0x0000038009087812 */ /* 0x000fe400078ec0ff */
[----:B------:R-:W-:Y:S02]  /*8390*/  LOP3.LUT R12, R13, 0x380, RZ, 0xc0, !PT ;  /* 0x000003800d0c7812 */ /* 0x000fe400078ec0ff */
[----:B------:R-:W-:Y:S02]  /*83a0*/  LOP3.LUT R24, R25, 0x380, RZ, 0xc0, !PT ;  /* 0x0000038019187812 */ /* 0x000fe400078ec0ff */
[----:B------:R-:W-:Y:S02]  /*83b0*/  LOP3.LUT R28, R29, 0x380, RZ, 0xc0, !PT ;  /* 0x000003801d1c7812 */ /* 0x000fe400078ec0ff */
[----:B------:R-:W-:Y:S02]  /*83c0*/  SHF.R.U64 R32, R32, 0x3, RZ ;  /* 0x0000000320207819 */ /* 0x000fe400000012ff */
[----:B------:R-:W-:-:S02]  /*83d0*/  SHF.R.U64 R8, R8, 0x3, RZ ;  /* 0x0000000308087819 */ /* 0x000fc400000012ff */
        /* <DEDUP_REMOVED lines=13> */
[C---:B------:R-:W-:Y:S01]  /*84b0*/  IADD3 R5, P2, R2.reuse, 0xb000, RZ ;  /* 0x0000b00002057810 */ /* 0x040fe20007f5e0ff */
[----:B------:R-:W-:Y:S01]  /*84c0*/  UIMAD UR9, UR15, UR12, URZ ;  /* 0x0000000c0f0972a4 */ /* 0x000fe2000f8e023f */
[C---:B------:R-:W-:Y:S01]  /*84d0*/  IADD3 R37, P0, R2.reuse, 0x6000, RZ ;  /* 0x0000600002257810 */ /* 0x040fe20007f1e0ff */
[----:B------:R-:W-:Y:S01]  /*84e0*/  UIMAD.WIDE.U32 UR10, UR4, UR12, URZ ;  /* 0x0000000c040a72a5 */ /* 0x000fe2000f8e003f */
[C---:B------:R-:W-:Y:S01]  /*84f0*/  IADD3 R41, P4, R2.reuse, 0x7000, RZ ;  /* 0x0000700002297810 */ /* 0x040fe20007f9e0ff */
[----:B------:R-:W-:Y:S01]  /*8500*/  IMAD.X R57, RZ, RZ, R3, P2 ;  /* 0x000000ffff397224 */ /* 0x000fe200010e0603 */
[C---:B------:R-:W-:Y:S01]  /*8510*/  IADD3 R45, P3, R2.reuse, 0x8000, RZ ;  /* 0x00008000022d7810 */ /* 0x040fe20007f7e0ff */
[----:B------:R-:W-:Y:S01]  /*8520*/  IMAD.U32 R21, RZ, RZ, UR16 ;  /* 0x00000010ff157e24 */ /* 0x000fe2000f8e00ff */
[C---:B------:R-:W-:Y:S01]  /*8530*/  IADD3 R49, P6, R2.reuse, 0x9000, RZ ;  /* 0x0000900002317810 */ /* 0x040fe20007fde0ff */
[----:B------:R-:W-:Y:S01]  /*8540*/  ULDC.64 UR14, c[0x0][0xaf0] ;  /* 0x0002bc00000e7ab9 */ /* 0x000fe20000000a00 */
[C---:B------:R-:W-:Y:S01]  /*8550*/  IADD3 R53, P5, R2.reuse, 0xa000, RZ ;  /* 0x0000a00002357810 */ /* 0x040fe20007fbe0ff */
[----:B------:R-:W5:Y:S01]  /*8560*/  LD.E.128 R8, desc[UR36][R8.64] ;  /* 0x0000002408087980 */ /* 0x000f62000c101d00 */
[----:B------:R-:W-:-:S02]  /*8570*/  LOP3.LUT R7, R2, 0x380, RZ, 0xc0, !PT ;  /* 0x0000038002077812 */ /* 0x000fc400078ec0ff */
        /* <DEDUP_REMOVED lines=25> */
[----:B------:R-:W-:Y:S01]  /*8710*/  UIMAD UR9, UR4, UR13, UR9 ;  /* 0x0000000d040972a4 */ /* 0x000fe2000f8e0209 */
[----:B------:R-:W-:Y:S01]  /*8720*/  LOP3.LUT R52, R52, R53, RZ, 0x3c, !PT ;  /* 0x0000003534347212 */ /* 0x000fe200078e3cff */
[----:B------:R-:W-:Y:S01]  /*8730*/  IMAD.X R53, RZ, RZ, R3, P5 ;  /* 0x000000ffff357224 */ /* 0x000fe200028e0603 */
[----:B------:R-:W-:Y:S01]  /*8740*/  LOP3.LUT R56, R4, R5, RZ, 0x3c, !PT ;  /* 0x0000000504387212 */ /* 0x000fe200078e3cff */
[----:B------:R-:W-:Y:S01]  /*8750*/  ULDC.64 UR12, c[0x0][0xae8] ;  /* 0x0002ba00000c7ab9 */ /* 0x000fe20000000a00 */
[----:B------:R-:W-:Y:S01]  /*8760*/  IADD3.X R49, RZ, R3, RZ, P6, !PT ;  /* 0x00000003ff317210 */ /* 0x000fe200037fe4ff */
[----:B------:R1:W5:Y:S01]  /*8770*/  LD.E.128 R4, desc[UR36][R2.64] ;  /* 0x0000002402047980 */ /* 0x000362000c101d00 */
[----:B------:R-:W-:-:S02]  /*8780*/  UIADD3 UR11, UR11, UR9, URZ ;  /* 0x000000090b0b7290 */ /* 0x000fc4000fffe03f */
[----:B------:R-:W-:Y:S01]  /*8790*/  USHF.R.S32.HI UR4, URZ, 0x1f, UR61 ;  /* 0x0000001f3f047899 */ /* 0x000fe2000801143d */
[----:B------:R-:W5:Y:S04]  /*87a0*/  LD.E.128 R36, desc[UR36][R36.64] ;  /* 0x0000002424247980 */ /* 0x000f68000c101d00 */
[----:B------:R-:W5:Y:S01]  /*87b0*/  LD.E.128 R40, desc[UR36][R40.64] ;  /* 0x0000002428287980 */ /* 0x000f62000c101d00 */
[----:B-1----:R-:W1:Y:S01]  /*87c0*/  @P1 LDC R3, c[0x0][0xbec] ;  /* 0x0002fb00ff031b82 */ /* 0x002e620000000800 */
[----:B------:R-:W-:Y:S01]  /*87d0*/  IMAD R2, R16, 0x20, R213 ;  /* 0x0000002010027824 */ /* 0x000fe200078e02d5 */
[----:B------:R-:W-:Y:S01]  /*87e0*/  UIMAD.WIDE.U32 UR10, UR17, UR12, UR10 ;  /* 0x0000000c110a72a5 */ /* 0x000fe2000f8e000a */
[----:B------:R-:W5:Y:S02]  /*87f0*/  LD.E.128 R44, desc[UR36][R44.64] ;  /* 0x000000242c2c7980 */ /* 0x000f64000c101d00 */
[----:B------:R-:W-:Y:S01]  /*8800*/  IMAD R60, R21, 0x80, R2 ;  /* 0x00000080153c7824 */ /* 0x000fe200078e0202 */
[----:B------:R-:W-:Y:S01]  /*8810*/  UIMAD UR4, UR4, UR14, URZ ;  /* 0x0000000e040472a4 */ /* 0x000fe2000f8e023f */
[----:B------:R-:W5:Y:S01]  /*8820*/  LD.E.128 R48, desc[UR36][R48.64] ;  /* 0x0000002430307980 */ /* 0x000f62000c101d00 */
[----:B------:R-:W-:Y:S01]  /*8830*/  UIMAD UR11, UR17, UR13, UR11 ;  /* 0x0000000d110b72a4 */ /* 0x000fe2000f8e020b */
[----:B------:R-:W-:Y:S01]  /*8840*/  IMAD.MOV.U32 R21, RZ, RZ, R60 ;  /* 0x000000ffff157224 */ /* 0x000fe200078e003c */
[----:B------:R-:W-:Y:S01]  /*8850*/  UIMAD UR4, UR61, UR15, UR4 ;  /* 0x0000000f3d0472a4 */ /* 0x000fe2000f8e0204 */
[----:B------:R-:W5:Y:S01]  /*8860*/  LD.E.128 R52, desc[UR36][R52.64] ;  /* 0x0000002434347980 */ /* 0x000f62000c101d00 */
[----:B------:R-:W-:Y:S01]  /*8870*/  UIMAD.WIDE.U32 UR10, UR61, UR14, UR10 ;  /* 0x0000000e3d0a72a5 */ /* 0x000fe2000f8e000a */
[----:B------:R-:W-:-:S02]  /*8880*/  ULDC.64 UR12, c[0x0][0xae0] ;  /* 0x0002b800000c7ab9 */ /* 0x000fc40000000a00 */
[----:B------:R-:W5:Y:S01]  /*8890*/  LD.E.128 R56, desc[UR36][R56.64] ;  /* 0x0000002438387980 */ /* 0x000f62000c101d00 */
[----:B-1----:R-:W-:Y:S01]  /*88a0*/  @P1 IMAD.HI.U32 R2, R60, R3, RZ ;  /* 0x000000033c021227 */ /* 0x002fe200078e00ff */
[----:B------:R-:W-:Y:S01]  /*88b0*/  UIADD3 UR4, UR11, UR4, URZ ;  /* 0x000000040b047290 */ /* 0x000fe2000fffe03f */
[----:B------:R-:W-:Y:S01]  /*88c0*/  @!PT LDS RZ, [RZ] ;  /* 0x00000000fffff984 */ /* 0x000fe20000000800 */
[----:B------:R-:W-:Y:S01]  /*88d0*/  @!PT LDS RZ, [RZ] ;  /* 0x00000000fffff984 */ /* 0x000fe20000000800 */
[----:B------:R-:W-:Y:S01]  /*88e0*/  @!PT LDS RZ, [RZ] ;  /* 0x00000000fffff984 */ /* 0x000fe20000000800 */
[----:B------:R-:W-:Y:S01]  /*88f0*/  @!PT LDS RZ, [RZ] ;  /* 0x00000000fffff984 */ /* 0x000fe20000000800 */
[----:B------:R1:W-:Y:S06]  /*8900*/  MEMBAR.ALL.CTA ;  /* 0x0000000000007992 */ /* 0x0003ec0000008000 */
[----:B-1----:R-:W1:Y:S01]  /*8910*/  FENCE.VIEW.ASYNC.S ;  /* 0x00000000000073c6 */ /* 0x002e620000000000 */
[----:B0-----:R-:W-:-:S04]  /*8920*/  @P1 SHF.R.U32.HI R21, RZ, R23, R2 ;  /* 0x00000017ff151219 */ /* 0x001fc80000011602 */
[--C-:B------:R-:W-:Y:S01]  /*8930*/  SHF.R.S32.HI R20, RZ, 0x1f, R21.reuse ;  /* 0x0000001fff147819 */ /* 0x100fe20000011415 */
[----:B------:R-:W-:Y:S02]  /*8940*/  IMAD.MOV R23, RZ, RZ, -R21 ;  /* 0x000000ffff177224 */ /* 0x000fe400078e0a15 */
[----:B------:R-:W-:Y:S02]  /*8950*/  IMAD.U32 R3, RZ, RZ, UR11 ;  /* 0x0000000bff037e24 */ /* 0x000fe4000f8e00ff */
[----:B------:R-:W-:Y:S02]  /*8960*/  IMAD R23, R18, R23, R60 ;  /* 0x0000001712177224 */ /* 0x000fe400078e023c */
[----:B------:R-:W-:Y:S01]  /*8970*/  IMAD.U32 R2, RZ, RZ, UR10 ;  /* 0x0000000aff027e24 */ /* 0x000fe2000f8e00ff */
[----:B------:R-:W-:Y:S01]  /*8980*/  ULDC.64 UR10, c[0x0][0xad8] ;  /* 0x0002b600000a7ab9 */ /* 0x000fe20000000a00 */
[----:B------:R-:W-:Y:S02]  /*8990*/  IMAD.U32 R3, RZ, RZ, UR4 ;  /* 0x00000004ff037e24 */ /* 0x000fe4000f8e00ff */
[----:B------:R-:W-:Y:S01]  /*89a0*/  IMAD R20, R20, UR12, RZ ;  /* 0x0000000c14147c24 */ /* 0x000fe2000f8e02ff */
[----:B------:R-:W-:Y:S01]  /*89b0*/  SHF.R.S32.HI R18, RZ, 0x1f, R23 ;  /* 0x0000001fff127819 */ /* 0x000fe20000011417 */
[----:B------:R-:W-:-:S04]  /*89c0*/  IMAD.WIDE.U32 R2, R21, UR12, R2 ;  /* 0x0000000c15027c25 */ /* 0x000fc8000f8e0002 */
[----:B------:R-:W-:Y:S02]  /*89d0*/  IMAD R61, R21, UR13, R20 ;  /* 0x0000000d153d7c24 */ /* 0x000fe4000f8e0214 */
[----:B------:R-:W-:Y:S02]  /*89e0*/  IMAD.U32 R20, RZ, RZ, UR16 ;  /* 0x00000010ff147e24 */ /* 0x000fe4000f8e00ff */
[----:B------:R-:W-:Y:S02]  /*89f0*/  IMAD.IADD R3, R3, 0x1, R61 ;  /* 0x0000000103037824 */ /* 0x000fe400078e023d */
[----:B------:R-:W-:Y:S02]  /*8a00*/  IMAD R18, R18, UR10, RZ ;  /* 0x0000000a12127c24 */ /* 0x000fe4000f8e02ff */
[----:B------:R-:W-:Y:S01]  /*8a10*/  IMAD R63, R20, 0x80, R213 ;  /* 0x00000080143f7824 */ /* 0x000fe200078e02d5 */
[----:B------:R-:W-:Y:S01]  /*8a20*/  UIADD3 UR8, UR8, 0x30820, URZ ;  /* 0x0003082008087890 */ /* 0x000fe2000fffe03f */
[----:B------:R-:W-:-:S02]  /*8a30*/  IMAD R61, R23, UR11, R18 ;  /* 0x0000000b173d7c24 */ /* 0x000fc4000f8e0212 */
[----:B------:R-:W-:Y:S01]  /*8a40*/  IMAD.WIDE.U32 R2, R23, UR10, R2 ;  /* 0x0000000a17027c25 */ /* 0x000fe2000f8e0002 */
[CC--:B------:R-:W-:Y:S01]  /*8a50*/  ISETP.GE.AND P2, PT, R63.reuse, R84.reuse, PT ;  /* 0x000000543f00720c */ /* 0x0c0fe20003f46270 */
[----:B------:R-:W-:Y:S02]  /*8a60*/  ULDC.64 UR10, c[0x0][0xa80] ;  /* 0x0002a000000a7ab9 */ /* 0x000fe40000000a00 */
[----:B------:R-:W-:Y:S01]  /*8a70*/  VIADD R23, R63, 0x40 ;  /* 0x000000403f177836 */ /* 0x000fe20000000000 */
[----:B------:R-:W-:Y:S01]  /*8a80*/  UPRMT UR8, URZ, 0x654, UR8 ;  /* 0x000006543f087896 */ /* 0x000fe20008000008 */
[----:B------:R-:W-:Y:S01]  /*8a90*/  IMAD.IADD R3, R3, 0x1, R61 ;  /* 0x0000000103037824 */ /* 0x000fe200078e023d */
[C---:B------:R-:W-:Y:S01]  /*8aa0*/  LEA R18, P3, R2.reuse, UR10, 0x1 ;  /* 0x0000000a02127c11 */ /* 0x040fe2000f8608ff */
[----:B------:R-:W-:Y:S01]  /*8ab0*/  VIADD R21, R63, 0x20 ;  /* 0x000000203f157836 */ /* 0x000fe20000000000 */
[-C--:B------:R-:W-:Y:S02]  /*8ac0*/  ISETP.GE.AND P1, PT, R23, R84.reuse, PT ;  /* 0x000000541700720c */ /* 0x080fe40003f26270 */
[----:B------:R-:W-:Y:S01]  /*8ad0*/  LEA.HI.X R23, R2, UR11, R3, 0x1, P3 ;  /* 0x0000000b02177c11 */ /* 0x000fe200098f0c03 */
[C---:B------:R-:W-:Y:S01]  /*8ae0*/  VIADD R66, R0.reuse, 0x80 ;  /* 0x0000008000427836 */ /* 0x040fe20000000000 */
[----:B------:R-:W-:Y:S01]  /*8af0*/  ISETP.GE.AND P0, PT, R21, R84, PT ;  /* 0x000000541500720c */ /* 0x000fe20003f06270 */
[----:B-1----:R-:W-:Y:S01]  /*8b00*/  SYNCS.ARRIVE.TRANS64.RED.A1T0 RZ, [UR8], RZ ;  /* 0x000000ffffff79a7 */ /* 0x002fe20008100408 */
[----:B------:R-:W-:Y:S01]  /*8b10*/  IADD3 R64, R0, 0x40, RZ ;  /* 0x0000004000407810 */ /* 0x000fe20007ffe0ff */
[----:B------:R0:W1:Y:S01]  /*8b20*/  SHFL.IDX PT, R21, R18, RZ, 0x181f ;  /* 0x00181fff12157589 */ /* 0x00006200000e0000 */
[----:B------:R-:W-:Y:S03]  /*8b30*/  BSSY B1, `(.L_x_3486) ;  /* 0x0000013000017945 */ /* 0x000fe60003800000 */
[----:B------:R0:W2:Y:S01]  /*8b40*/  SHFL.IDX PT, R61, R23, RZ, 0x181f ;  /* 0x00181fff173d7589 */ /* 0x0000a200000e0000 */
[----:B------:R-:W-:-:S02]  /*8b50*/  SHF.R.S32.HI R62, RZ, 0x1f, R0 ;  /* 0x0000001fff3e7819 */ /* 0x000fc40000011400 */
[----:B------:R-:W-:Y:S02]  /*8b60*/  SHF.R.S32.HI R65, RZ, 0x1f, R64 ;  /* 0x0000001fff417819 */ /* 0x000fe40000011440 */
[----:B------:R-:W-:Y:S01]  /*8b70*/  SHF.R.S32.HI R67, RZ, 0x1f, R66 ;  /* 0x0000001fff437819 */ /* 0x000fe20000011442 */
[----:B------:R-:W-:Y:S06]  /*8b80*/  @P2 BRA `(.L_x_3487) ;  /* 0x0000000000342947 */ /* 0x000fec0003800000 */
[----:B------:R-:W-:Y:S02]  /*8b90*/  ULDC UR4, c[0x0][0xac8] ;  /* 0x0002b20000047ab9 */ /* 0x000fe40000000800 */
[----:B------:R-:W-:Y:S02]  /*8ba0*/  ISETP.GE.AND P4, PT, R0, UR4, PT ;  /* 0x0000000400007c0c */ /* 0x000fe4000bf86270 */
[----:B------:R-:W-:Y:S02]  /*8bb0*/  ISETP.GE.AND P3, PT, R64, UR4, PT ;  /* 0x0000000440007c0c */ /* 0x000fe4000bf66270 */
[----:B------:R-:W-:-:S09]  /*8bc0*/  ISETP.GE.AND P2, PT, R66, UR4, PT ;  /* 0x0000000442007c0c */ /* 0x000fd2000bf46270 */
[-C--:B-1----:R-:W-:Y:S02]  /*8bd0*/  @!P4 LEA R2, P6, R0, R21.reuse, 0x1 ;  /* 0x000000150002c211 */ /* 0x082fe400078c08ff */
[----:B------:R-:W-:Y:S02]  /*8be0*/  @!P3 LEA R20, P5, R64, R21, 0x1 ;  /* 0x000000154014b211 */ /* 0x000fe400078a08ff */
[----:B--2---:R-:W-:Y:S02]  /*8bf0*/  @!P4 LEA.HI.X R3, R0, R61, R62, 0x1, P6 ;  /* 0x0000003d0003c211 */ /* 0x004fe400030f0c3e */
[----:B------:R-:W-:Y:S02]  /*8c00*/  @!P2 LEA R60, P6, R66, R21, 0x1 ;  /* 0x00000015423ca211 */ /* 0x000fe400078c08ff */
[-C--:B------:R-:W-:Y:S01]  /*8c10*/  @!P3 LEA.HI.X R21, R64, R61.reuse, R65, 0x1, P5 ;  /* 0x0000003d4015b211 */ /* 0x080fe200028f0c41 */
[----:B-----5:R3:W-:Y:S01]  /*8c20*/  @!P4 ST.E.128 desc[UR36][R2.64], R4 ;  /* 0x000000040200c985 */ /* 0x0207e2000c101d24 */
[----:B------:R-:W-:-:S03]  /*8c30*/  @!P2 LEA.HI.X R61, R66, R61, R67, 0x1, P6 ;  /* 0x0000003d423da211 */ /* 0x000fc600030f0c43 */
[----:B------:R3:W-:Y:S04]  /*8c40*/  @!P3 ST.E.128 desc[UR36][R20.64], R28 ;  /* 0x0000001c1400b985 */ /* 0x0007e8000c101d24 */
[----:B------:R3:W-:Y:S02]  /*8c50*/  @!P2 ST.E.128 desc[UR36][R60.64], R44 ;  /* 0x0000002c3c00a985 */ /* 0x0007e4000c101d24 */
.L_x_3487:
[----:B------:R-:W-:Y:S05]  /*8c60*/  BSYNC B1 ;  /* 0x0000000000017941 */ /* 0x000fea0003800000 */
.L_x_3486:
[----:B---3-5:R3:W4:Y:S01]  /*8c70*/  SHFL.IDX PT, R7, R23, 0x1, 0x181f ;  /* 0x00381f0017077f89 */ /* 0x02872200000e0000 */
[----:B------:R-:W-:Y:S03]  /*8c80*/  BSSY B1, `(.L_x_3488) ;  /* 0x0000010000017945 */ /* 0x000fe60003800000 */
[----:B------:R3:W0:Y:S01]  /*8c90*/  SHFL.IDX PT, R3, R18, 0x1, 0x181f ;  /* 0x00381f0012037f89 */ /* 0x00062200000e0000 */
        /* <DEDUP_REMOVED lines=8> */
[-C--:B----4-:R-:W-:Y:S02]  /*8d20*/  @!P4 LEA.HI.X R3, R0, R7.reuse, R62, 0x1, P0 ;  /* 0x000000070003c211 */ /* 0x090fe400000f0c3e */
[-C--:B------:R-:W-:Y:S02]  /*8d30*/  @!P5 LEA.HI.X R5, R64, R7.reuse, R65, 0x1, P2 ;  /* 0x000000074005d211 */ /* 0x080fe400010f0c41 */
[----:B------:R-:W-:Y:S01]  /*8d40*/  @!P6 LEA.HI.X R7, R66, R7, R67, 0x1, P3 ;  /* 0x000000074207e211 */ /* 0x000fe200018f0c43 */
[----:B------:R0:W-:Y:S04]  /*8d50*/  @!P4 ST.E.128 desc[UR36][R2.64], R8 ;  /* 0x000000080200c985 */ /* 0x0001e8000c101d24 */
[----:B------:R0:W-:Y:S04]  /*8d60*/  @!P5 ST.E.128 desc[UR36][R4.64], R32 ;  /* 0x000000200400d985 */ /* 0x0001e8000c101d24 */
[----:B------:R0:W-:Y:S02]  /*8d70*/  @!P6 ST.E.128 desc[UR36][R6.64], R48 ;  /* 0x000000300600e985 */ /* 0x0001e4000c101d24 */
.L_x_3489:
[----:B------:R-:W-:Y:S05]  /*8d80*/  BSYNC B1 ;  /* 0x0000000000017941 */ /* 0x000fea0003800000 */
.L_x_3488:
[----:B0---4-:R0:W4:Y:S01]  /*8d90*/  SHFL.IDX PT, R7, R23, 0x2, 0x181f ;  /* 0x00581f0017077f89 */ /* 0x01112200000e0000 */
        /* <DEDUP_REMOVED lines=16> */
.L_x_3491:
[----:B------:R-:W-:Y:S05]  /*8ea0*/  BSYNC B1 ;  /* 0x0000000000017941 */ /* 0x000fea0003800000 */
.L_x_3490:
[----:B0-----:R-:W-:Y:S01]  /*8eb0*/  VIADD R3, R63, 0x60 ;  /* 0x000000603f037836 */ /* 0x001fe20000000000 */
[----:B---3--:R-:W0:Y:S04]  /*8ec0*/  SHFL.IDX PT, R23, R23, 0x3, 0x181f ;  /* 0x00781f0017177f89 */ /* 0x008e2800000e0000 */
[----:B------:R-:W-:Y:S01]  /*8ed0*/  ISETP.GE.AND P0, PT, R3, R84, PT ;  /* 0x000000540300720c */ /* 0x000fe20003f06270 */
[----:B----4-:R3:W4:-:S12]  /*8ee0*/  SHFL.IDX PT, R7, R18, 0x3, 0x181f ;  /* 0x00781f0012077f89 */ /* 0x01071800000e0000 */
[----:B---3--:R-:W-:Y:S05]  /*8ef0*/  @P0 BRA `(.L_x_3492) ;  /* 0x0000002000140947 */ /* 0x008fea0003800000 */
[----:B------:R-:W-:Y:S02]  /*8f00*/  ULDC UR4, c[0x0][0xac8] ;  /* 0x0002b20000047ab9 */ /* 0x000fe40000000800 */
[----:B------:R-:W-:Y:S02]  /*8f10*/  ISETP.GE.AND P2, PT, R0, UR4, PT ;  /* 0x0000000400007c0c */ /* 0x000fe4000bf46270 */
[----:B------:R-:W-:-:S11]  /*8f20*/  ISETP.GE.AND P3, PT, R64, UR4, PT ;  /* 0x0000000440007c0c */ /* 0x000fd6000bf66270 */
[-C--:B----4-:R-:W-:Y:S02]  /*8f30*/  @!P2 LEA R2, P0, R0, R7.reuse, 0x1 ;  /* 0x000000070002a211 */ /* 0x090fe400078008ff */
[----:B------:R-:W-:Y:S02]  /*8f40*/  @!P3 LEA R4, P1, R64, R7, 0x1 ;  /* 0x000000074004b211 */ /* 0x000fe400078208ff */
[-C--:B0-----:R-:W-:Y:S02]  /*8f50*/  @!P2 LEA.HI.X R3, R0, R23.reuse, R62, 0x1, P0 ;  /* 0x000000170003a211 */ /* 0x081fe400000f0c3e */
[----:B------:R-:W-:Y:S02]  /*8f60*/  @!P3 LEA.HI.X R5, R64, R23, R65, 0x1, P1 ;  /* 0x000000174005b211 */ /* 0x000fe400008f0c41 */
[----:B------:R-:W-:Y:S01]  /*8f70*/  ISETP.GE.AND P0, PT, R66, UR4, PT ;  /* 0x0000000442007c0c */ /* 0x000fe2000bf06270 */
[----:B------:R3:W-:Y:S04]  /*8f80*/  @!P2 ST.E.128 desc[UR36][R2.64], R24 ;  /* 0x000000180200a985 */ /* 0x0007e8000c101d24 */
[----:B------:R3:W-:Y:S08]  /*8f90*/  @!P3 ST.E.128 desc[UR36][R4.64], R40 ;  /* 0x000000280400b985 */ /* 0x0007f0000c101d24 */
[----:B------:R-:W-:Y:S05]  /*8fa0*/  @P0 BRA `(.L_x_3492) ;  /* 0x0000001c00e80947 */ /* 0x000fea0003800000 */
[----:B---3--:R-:W-:-:S04]  /*8fb0*/  LEA R2, P0, R66, R7, 0x1 ;  /* 0x0000000742027211 */ /* 0x008fc800078008ff */
[----:B------:R-:W-:-:S05]  /*8fc0*/  LEA.HI.X R3, R66, R23, R67, 0x1, P0 ;  /* 0x0000001742037211 */ /* 0x000fca00000f0c43 */
[----:B------:R0:W-:Y:S01]  /*8fd0*/  ST.E.128 desc[UR36][R2.64], R56 ;  /* 0x0000003802007985 */ /* 0x0001e2000c101d24 */
[----:B------:R-:W-:Y:S05]  /*8fe0*/  BRA `(.L_x_3492) ;  /* 0x0000001c00d87947 */ /* 0x000fea0003800000 */
.L_x_3485:
[----:B------:R-:W-:Y:S01]  /*8ff0*/  ULDC.64 UR12, c[0x0][0xb08] ;  /* 0x0002c200000c7ab9 */ /* 0x000fe20000000a00 */
[----:B------:R-:W-:Y:S01]  /*9000*/  R2UR UR16, R211 ;  /* 0x00000000d31072ca */ /* 0x000fe200000e0000 */
[----:B------:R-:W-:Y:S01]  /*9010*/  UIMAD UR9, UR15, UR12, URZ ;  /* 0x0000000c0f0972a4 */ /* 0x000fe2000f8e023f */
[----:B0-----:R-:W0:Y:S01]  /*9020*/  @P1 LDC R0, c[0x0][0xbec] ;  /* 0x0002fb00ff001b82 */ /* 0x001e220000000800 */
[----:B------:R-:W-:Y:S01]  /*9030*/  UIMAD.WIDE.U32 UR10, UR4, UR12, URZ ;  /* 0x0000000c040a72a5 */ /* 0x000fe2000f8e003f */
[----:B------:R-:W-:Y:S01]  /*9040*/  R2UR UR14, R23 ;  /* 0x00000000170e72ca */ /* 0x000fe200000e0000 */
[----:B------:R-:W-:Y:S01]  /*9050*/  UIMAD UR9, UR4, UR13, UR9 ;  /* 0x0000000d040972a4 */ /* 0x000fe2000f8e0209 */
[----:B------:R-:W-:Y:S01]  /*9060*/  IMAD.MOV.U32 R7, RZ, RZ, R15 ;  /* 0x000000ffff077224 */ /* 0x000fe200078e000f */
[----:B------:R-:W-:Y:S01]  /*9070*/  USHF.R.S32.HI UR4, URZ, 0x1f, UR61 ;  /* 0x0000001f3f047899 */ /* 0x000fe2000801143d */
[----:B------:R-:W-:Y:S01]  /*9080*/  BSSY B1, `(.L_x_3493) ;  /* 0x0000096000017945 */ /* 0x000fe20003800000 */
[----:B------:R-:W-:Y:S01]  /*9090*/  UIADD3 UR11, UR11, UR9, URZ ;  /* 0x000000090b0b7290 */ /* 0x000fe2000fffe03f */
[----:B------:R-:W1:Y:S01]  /*90a0*/  @P1 LDC R5, c[0x0][0xbf0] ;  /* 0x0002fc00ff051b82 */ /* 0x000e620000000800 */
[----:B------:R-:W-:Y:S01]  /*90b0*/  ULDC.64 UR12, c[0x0][0xb38] ;  /* 0x0002ce00000c7ab9 */ /* 0x000fe20000000a00 */
[----:B------:R-:W-:Y:S01]  /*90c0*/  UIADD3 UR8, UR8, 0x30820, URZ ;  /* 0x0003082008087890 */ /* 0x000fe2000fffe03f */
[----:B------:R-:W-:Y:S01]  /*90d0*/  SHF.R.S32.HI R84, RZ, 0x1f, R205 ;  /* 0x0000001fff547819 */ /* 0x000fe200000114cd */
[----:B------:R-:W-:Y:S01]  /*90e0*/  UIMAD.WIDE.U32 UR10, UR16, UR12, UR10 ;  /* 0x0000000c100a72a5 */ /* 0x000fe2000f8e000a */
[----:B------:R-:W-:Y:S01]  /*90f0*/  SHF.R.S32.HI R85, RZ, 0x1f, R206 ;  /* 0x0000001fff557819 */ /* 0x000fe200000114ce */
[----:B------:R-:W-:Y:S01]  /*9100*/  UPRMT UR8, URZ, 0x654, UR8 ;  /* 0x000006543f087896 */ /* 0x000fe20008000008 */
[----:B------:R-:W-:Y:S01]  /*9110*/  SHF.R.S32.HI R86, RZ, 0x1f, R207 ;  /* 0x0000001fff567819 */ /* 0x000fe200000114cf */
[----:B------:R-:W-:Y:S01]  /*9120*/  UIMAD UR11, UR16, UR13, UR11 ;  /* 0x0000000d100b72a4 */ /* 0x000fe2000f8e020b */
[----:B------:R-:W-:-:S02]  /*9130*/  SHF.R.S32.HI R87, RZ, 0x1f, R208 ;  /* 0x0000001fff577819 */ /* 0x000fc400000114d0 */
[----:B------:R-:W-:Y:S01]  /*9140*/  ULDC.64 UR12, c[0x0][0xb40] ;  /* 0x0002d000000c7ab9 */ /* 0x000fe20000000a00 */
[----:B------:R-:W-:Y:S01]  /*9150*/  SHF.R.S32.HI R88, RZ, 0x1f, R209 ;  /* 0x0000001fff587819 */ /* 0x000fe200000114d1 */
[----:B------:R-:W-:Y:S01]  /*9160*/  UIMAD UR4, UR4, UR12, URZ ;  /* 0x0000000c040472a4 */ /* 0x000fe2000f8e023f */
[----:B------:R-:W-:Y:S01]  /*9170*/  SHF.R.S32.HI R89, RZ, 0x1f, R210 ;  /* 0x0000001fff597819 */ /* 0x000fe200000114d2 */
[----:B------:R-:W-:Y:S01]  /*9180*/  UIMAD.WIDE.U32 UR10, UR61, UR12, UR10 ;  /* 0x0000000c3d0a72a5 */ /* 0x000fe2000f8e000a */
[----:B0-----:R-:W-:Y:S01]  /*9190*/  @P1 IMAD.HI.U32 R0, R15, R0, RZ ;  /* 0x000000000f001227 */ /* 0x001fe200078e00ff */
[----:B------:R-:W-:Y:S01]  /*91a0*/  UIMAD UR4, UR61, UR13, UR4 ;  /* 0x0000000d3d0472a4 */ /* 0x000fe2000f8e0204 */
[----:B------:R-:W-:Y:S02]  /*91b0*/  SYNCS.ARRIVE.TRANS64.RED.A1T0 RZ, [UR8], RZ ;  /* 0x000000ffffff79a7 */ /* 0x000fe40008100408 */
[----:B------:R-:W-:Y:S01]  /*91c0*/  ULDC.64 UR12, c[0x0][0xb48] ;  /* 0x0002d200000c7ab9 */ /* 0x000fe20000000a00 */
[----:B------:R-:W-:Y:S01]  /*91d0*/  UIADD3 UR11, UR11, UR4, URZ ;  /* 0x000000040b0b7290 */ /* 0x000fe2000fffe03f */
[----:B-1----:R-:W-:-:S03]  /*91e0*/  @P1 SHF.R.U32.HI R7, RZ, R5, R0 ;  /* 0x00000005ff071219 */ /* 0x002fc60000011600 */
[----:B------:R-:W-:Y:S01]  /*91f0*/  UIMAD.WIDE.U32 UR10, UR14, UR12, UR10 ;  /* 0x0000000c0e0a72a5 */ /* 0x000fe2000f8e000a */
[--C-:B------:R-:W-:Y:S01]  /*9200*/  SHF.R.S32.HI R0, RZ, 0x1f, R7.reuse ;  /* 0x0000001fff007819 */ /* 0x100fe20000011407 */
[----:B------:R-:W-:Y:S02]  /*9210*/  IMAD.MOV R9, RZ, RZ, -R7 ;  /* 0x000000ffff097224 */ /* 0x000fe400078e0a07 */
[----:B------:R-:W-:Y:S02]  /*9220*/  UIMAD UR4, UR14, UR13, UR11 ;  /* 0x0000000d0e0472a4 */ /* 0x000fe4000f8e020b */
[----:B------:R-:W-:Y:S01]  /*9230*/  IMAD.U32 R5, RZ, RZ, UR11 ;  /* 0x0000000bff057e24 */ /* 0x000fe2000f8e00ff */
[----:B------:R-:W-:Y:S01]  /*9240*/  ULDC.64 UR12, c[0x0][0xb30] ;  /* 0x0002cc00000c7ab9 */ /* 0x000fe20000000a00 */
[----:B------:R-:W-:Y:S02]  /*9250*/  IMAD R9, R18, R9, R15 ;  /* 0x0000000912097224 */ /* 0x000fe400078e020f */
[----:B------:R-:W-:-:S02]  /*9260*/  IMAD R0, R0, UR12, RZ ;  /* 0x0000000c00007c24 */ /* 0x000fc4000f8e02ff */
[----:B------:R-:W-:Y:S01]  /*9270*/  IMAD.U32 R4, RZ, RZ, UR10 ;  /* 0x0000000aff047e24 */ /* 0x000fe2000f8e00ff */
[----:B------:R-:W-:Y:S01]  /*9280*/  ULDC.64 UR10, c[0x0][0xb28] ;  /* 0x0002ca00000a7ab9 */ /* 0x000fe20000000a00 */
[----:B------:R-:W-:Y:S02]  /*9290*/  IMAD.U32 R5, RZ, RZ, UR4 ;  /* 0x00000004ff057e24 */ /* 0x000fe4000f8e00ff */
[C---:B------:R-:W-:Y:S01]  /*92a0*/  IMAD R11, R7.reuse, UR13, R0 ;  /* 0x0000000d070b7c24 */ /* 0x040fe2000f8e0200 */
[----:B------:R-:W-:Y:S01]  /*92b0*/  SHF.R.S32.HI R0, RZ, 0x1f, R9 ;  /* 0x0000001fff007819 */ /* 0x000fe20000011409 */
[----:B------:R-:W-:-:S04]  /*92c0*/  IMAD.WIDE.U32 R4, R7, UR12, R4 ;  /* 0x0000000c07047c25 */ /* 0x000fc8000f8e0004 */
[----:B------:R-:W-:Y:S02]  /*92d0*/  IMAD R0, R0, UR10, RZ ;  /* 0x0000000a00007c24 */ /* 0x000fe4000f8e02ff */
[----:B------:R-:W-:Y:S02]  /*92e0*/  IMAD.IADD R5, R5, 0x1, R11 ;  /* 0x0000000105057824 */ /* 0x000fe400078e020b */
[C---:B------:R-:W-:Y:S02]  /*92f0*/  IMAD R7, R9.reuse, UR11, R0 ;  /* 0x0000000b09077c24 */ /* 0x040fe4000f8e0200 */
[----:B------:R-:W-:Y:S01]  /*9300*/  IMAD.WIDE.U32 R4, R9, UR10, R4 ;  /* 0x0000000a09047c25 */ /* 0x000fe2000f8e0004 */
[----:B------:R-:W-:-:S03]  /*9310*/  ULDC.64 UR10, c[0x0][0xb00] ;  /* 0x0002c000000a7ab9 */ /* 0x000fc60000000a00 */
[----:B------:R-:W-:Y:S01]  /*9320*/  IMAD.IADD R5, R5, 0x1, R7 ;  /* 0x0000000105057824 */ /* 0x000fe200078e0207 */
[----:B------:R-:W-:-:S04]  /*9330*/  LEA R0, P1, R4, UR10, 0x2 ;  /* 0x0000000a04007c11 */ /* 0x000fc8000f8210ff */
[----:B------:R-:W-:Y:S02]  /*9340*/  LEA.HI.X R18, R4, UR11, R5, 0x2, P1 ;  /* 0x0000000b04127c11 */ /* 0x000fe400088f1405 */
[----:B------:R0:W1:Y:S04]  /*9350*/  SHFL.IDX PT, R4, R0, RZ, 0x1c1f ;  /* 0x001c1fff00047589 */ /* 0x00006800000e0000 */
[----:B------:R0:W2:Y:S01]  /*9360*/  SHFL.IDX PT, R5, R18, RZ, 0x1c1f ;  /* 0x001c1fff12057589 */ /* 0x0000a200000e0000 */
[----:B------:R-:W-:Y:S05]  /*9370*/  @P2 BRA `(.L_x_3494) ;  /* 0x0000000400982947 */ /* 0x000fea0003800000 */
[----:B------:R-:W-:Y:S01]  /*9380*/  ULDC UR4, c[0x0][0xac8] ;  /* 0x0002b20000047ab9 */ /* 0x000fe20000000800 */
[C---:B------:R-:W-:Y:S01]  /*9390*/  VIADD R13, R17.reuse, 0x18 ;  /* 0x00000018110d7836 */ /* 0x040fe20000000000 */
[----:B------:R-:W-:Y:S01]  /*93a0*/  ISETP.GE.AND P5, PT, R22, UR4, PT ;  /* 0x0000000416007c0c */ /* 0x000fe2000bfa6270 */
[C---:B------:R-:W-:Y:S01]  /*93b0*/  VIADD R15, R17.reuse, 0x20 ;  /* 0x00000020110f7836 */ /* 0x040fe20000000000 */
[----:B------:R-:W-:Y:S02]  /*93c0*/  ISETP.GE.AND P6, PT, R17, UR4, PT ;  /* 0x0000000411007c0c */ /* 0x000fe4000bfc6270 */
[----:B------:R-:W-:Y:S02]  /*93d0*/  ISETP.GE.AND P4, PT, R210, UR4, PT ;  /* 0x00000004d2007c0c */ /* 0x000fe4000bf86270 */
[----:B------:R-:W-:Y:S02]  /*93e0*/  ISETP.GE.AND P2, PT, R13, UR4, PT ;  /* 0x000000040d007c0c */ /* 0x000fe4000bf46270 */
[----:B------:R-:W-:-:S02]  /*93f0*/  SHF.R.S32.HI R9, RZ, 0x1f, R22 ;  /* 0x0000001fff097819 */ /* 0x000fc40000011416 */
[----:B------:R-:W-:Y:S02]  /*9400*/  ISETP.GE.AND P1, PT, R15, UR4, PT ;  /* 0x000000040f007c0c */ /* 0x000fe4000bf26270 */
[----:B------:R-:W-:Y:S02]  /*9410*/  SHF.R.S32.HI R14, RZ, 0x1f, R13 ;  /* 0x0000001fff0e7819 */ /* 0x000fe4000001140d */
[CC--:B-1----:R-:W-:Y:S01]  /*9420*/  @!P5 LEA R10, P3, R22.reuse, R4.reuse, 0x2 ;  /* 0x00000004160ad211 */ /* 0x0c2fe200078610ff */
[----:B--2---:R-:W-:Y:S01]  /*9430*/  @!P6 IMAD.WIDE R6, R17, 0x4, R4 ;  /* 0x000000041106e825 */ /* 0x004fe200078e0204 */
[----:B------:R-:W-:Y:S02]  /*9440*/  SHF.R.S32.HI R23, RZ, 0x1f, R15 ;  /* 0x0000001fff177819 */ /* 0x000fe4000001140f */
[----:B------:R-:W-:Y:S02]  /*9450*/  @!P5 LEA.HI.X R11, R22, R5, R9, 0x2, P3 ;  /* 0x00000005160bd211 */ /* 0x000fe400018f1409 */
[-C--:B------:R-:W-:Y:S01]  /*9460*/  @!P4 LEA R8, P3, R210, R4.reuse, 0x2 ;  /* 0x00000004d208c211 */ /* 0x080fe200078610ff */
[----:B------:R1:W-:Y:S01]  /*9470*/  @!P6 ST.E.64 desc[UR36][R6.64], R24 ;  /* 0x000000180600e985 */ /* 0x0003e2000c101b24 */
[----:B------:R-:W-:-:S02]  /*9480*/  @!P2 LEA R12, P6, R13, R4, 0x2 ;  /* 0x000000040d0ca211 */ /* 0x000fc400078c10ff */
[-C--:B------:R-:W-:Y:S02]  /*9490*/  @!P4 LEA.HI.X R9, R210, R5.reuse, R89, 0x2, P3 ;  /* 0x00000005d209c211 */ /* 0x080fe400018f1459 */
[----:B------:R-:W-:Y:S02]  /*94a0*/  ISETP.GE.AND P3, PT, R19, UR4, PT ;  /* 0x0000000413007c0c */ /* 0x000fe4000bf66270 */
[-C--:B------:R-:W-:Y:S01]  /*94b0*/  @!P2 LEA.HI.X R13, R13, R5.reuse, R14, 0x2, P6 ;  /* 0x000000050d0da211 */ /* 0x080fe200030f140e */
[----:B------:R2:W-:Y:S01]  /*94c0*/  @!P4 ST.E.64 desc[UR36][R8.64], R28 ;  /* 0x0000001c0800c985 */ /* 0x0005e2000c101b24 */
[----:B------:R-:W-:Y:S02]  /*94d0*/  @!P1 LEA R14, P6, R15, R4, 0x2 ;  /* 0x000000040f0e9211 */ /* 0x000fe400078c10ff */
[----:B------:R-:W-:Y:S01]  /*94e0*/  ISETP.GE.AND P4, PT, R209, UR4, PT ;  /* 0x00000004d1007c0c */ /* 0x000fe2000bf86270 */
[----:B------:R3:W-:Y:S01]  /*94f0*/  @!P5 ST.E.64 desc[UR36][R10.64], R32 ;  /* 0x000000200a00d985 */ /* 0x0007e2000c101b24 */
[----:B------:R-:W-:-:S02]  /*9500*/  @!P1 LEA.HI.X R15, R15, R5, R23, 0x2, P6 ;  /* 0x000000050f0f9211 */ /* 0x000fc400030f1417 */
[----:B-1----:R-:W-:Y:S01]  /*9510*/  SHF.R.S32.HI R7, RZ, 0x1f, R19 ;  /* 0x0000001fff077819 */ /* 0x002fe20000011413 */
[----:B------:R1:W-:Y:S01]  /*9520*/  @!P2 ST.E.64 desc[UR36][R12.64], R36 ;  /* 0x000000240c00a985 */ /* 0x0003e2000c101b24 */
[----:B------:R-:W-:Y:S02]  /*9530*/  ISETP.GE.AND P2, PT, R208, UR4, PT ;  /* 0x00000004d0007c0c */ /* 0x000fe4000bf46270 */
[-C--:B------:R-:W-:Y:S01]  /*9540*/  @!P3 LEA R6, P5, R19, R4.reuse, 0x2 ;  /* 0x000000041306b211 */ /* 0x080fe200078a10ff */
[----:B------:R-:W-:Y:S01]  /*9550*/  @!P1 ST.E.64 desc[UR36][R14.64], R40 ;  /* 0x000000280e009985 */ /* 0x000fe2000c101b24 */
[----:B------:R-:W-:Y:S02]  /*9560*/  ISETP.GE.AND P1, PT, R207, UR4, PT ;  /* 0x00000004cf007c0c */ /* 0x000fe4000bf26270 */
[----:B------:R-:W-:Y:S02]  /*9570*/  @!P3 LEA.HI.X R7, R19, R5, R7, 0x2, P5 ;  /* 0x000000051307b211 */ /* 0x000fe400028f1407 */
[----:B------:R-:W-:-:S03]  /*9580*/  @!P4 LEA R24, P5, R209, R4, 0x2 ;  /* 0x00000004d118c211 */ /* 0x000fc600078a10ff */
[----:B------:R4:W-:Y:S01]  /*9590*/  @!P3 ST.E.64 desc[UR36][R6.64], R44 ;  /* 0x0000002c0600b985 */ /* 0x0009e2000c101b24 */
[----:B------:R-:W-:Y:S02]  /*95a0*/  ISETP.GE.AND P3, PT, R206, UR4, PT ;  /* 0x00000004ce007c0c */ /* 0x000fe4000bf66270 */
[CC--:B--2---:R-:W-:Y:S02]  /*95b0*/  @!P2 LEA R8, P6, R208.reuse, R4.reuse, 0x2 ;  /* 0x00000004d008a211 */ /* 0x0c4fe400078c10ff */
[-C--:B------:R-:W-:Y:S02]  /*95c0*/  @!P4 LEA.HI.X R25, R209, R5.reuse, R88, 0x2, P5 ;  /* 0x00000005d119c211 */ /* 0x080fe400028f1458 */
[----:B------:R-:W-:Y:S02]  /*95d0*/  @!P2 LEA.HI.X R9, R208, R5, R87, 0x2, P6 ;  /* 0x00000005d009a211 */ /* 0x000fe400030f1457 */
[----:B---3--:R-:W-:Y:S01]  /*95e0*/  @!P1 LEA R10, P5, R207, R4, 0x2 ;  /* 0x00000004cf0a9211 */ /* 0x008fe200078a10ff */
[----:B------:R-:W-:Y:S01]  /*95f0*/  @!P4 ST.E.64 desc[UR36][R24.64], R48 ;  /* 0x000000301800c985 */ /* 0x000fe2000c101b24 */
[----:B------:R-:W-:-:S02]  /*9600*/  ISETP.GE.AND P4, PT, R205, UR4, PT ;  /* 0x00000004cd007c0c */ /* 0x000fc4000bf86270 */
[-C--:B------:R-:W-:Y:S01]  /*9610*/  @!P1 LEA.HI.X R11, R207, R5.reuse, R86, 0x2, P5 ;  /* 0x00000005cf0b9211 */ /* 0x080fe200028f1456 */
[----:B------:R2:W-:Y:S01]  /*9620*/  @!P2 ST.E.64 desc[UR36][R8.64], R52 ;  /* 0x000000340800a985 */ /* 0x0005e2000c101b24 */
[----:B------:R-:W-:Y:S02]  /*9630*/  ISETP.GE.AND P2, PT, R204, UR4, PT ;  /* 0x00000004cc007c0c */ /* 0x000fe4000bf46270 */
[C---:B-1----:R-:W-:Y:S01]  /*9640*/  @!P3 LEA R12, P6, R206.reuse, R4, 0x2 ;  /* 0x00000004ce0cb211 */ /* 0x042fe200078c10ff */
[----:B------:R1:W-:Y:S01]  /*9650*/  @!P1 ST.E.64 desc[UR36][R10.64], R56 ;  /* 0x000000380a009985 */ /* 0x0003e2000c101b24 */
[----:B------:R-:W-:Y:S02]  /*9660*/  ISETP.GE.AND P1, PT, R203, UR4, PT ;  /* 0x00000004cb007c0c */ /* 0x000fe4000bf26270 */
[----:B------:R-:W-:-:S03]  /*9670*/  @!P3 LEA.HI.X R13, R206, R5, R85, 0x2, P6 ;  /* 0x00000005ce0db211 */ /* 0x000fc600030f1455 */
[CC--:B----4-:R-:W-:Y:S02]  /*9680*/  @!P4 LEA R6, P5, R205.reuse, R4.reuse, 0x2 ;  /* 0x00000004cd06c211 */ /* 0x0d0fe400078a10ff */
[----:B------:R3:W-:Y:S01]  /*9690*/  @!P3 ST.E.64 desc[UR36][R12.64], R60 ;  /* 0x0000003c0c00b985 */ /* 0x0007e2000c101b24 */
[----:B------:R-:W-:Y:S02]  /*96a0*/  ISETP.GE.AND P3, PT, R202, UR4, PT ;  /* 0x00000004ca007c0c */ /* 0x000fe4000bf66270 */
[CC--:B------:R-:W-:Y:S02]  /*96b0*/  @!P2 LEA R14, P6, R204.reuse, R4.reuse, 0x2 ;  /* 0x00000004cc0ea211 */ /* 0x0c0fe400078c10ff */
[-C--:B------:R-:W-:Y:S02]  /*96c0*/  @!P4 LEA.HI.X R7, R205, R5.reuse, R84, 0x2, P5 ;  /* 0x00000005cd07c211 */ /* 0x080fe400028f1454 */
[----:B------:R-:W-:Y:S02]  /*96d0*/  @!P2 LEA.HI.X R15, R204, R5, R229, 0x2, P6 ;  /* 0x00000005cc0fa211 */ /* 0x000fe400030f14e5 */
[----:B------:R-:W-:Y:S01]  /*96e0*/  ISETP.GE.AND P5, PT, R201, UR4, PT ;  /* 0x00000004c9007c0c */ /* 0x000fe2000bfa6270 */
[----:B------:R4:W-:Y:S01]  /*96f0*/  @!P4 ST.E.64 desc[UR36][R6.64], R64 ;  /* 0x000000400600c985 */ /* 0x0009e2000c101b24 */
[----:B--2---:R-:W-:-:S03]  /*9700*/  @!P1 LEA R8, P4, R203, R4, 0x2 ;  /* 0x00000004cb089211 */ /* 0x004fc600078810ff */
[----:B------:R2:W-:Y:S01]  /*9710*/  @!P2 ST.E.64 desc[UR36][R14.64], R68 ;  /* 0x000000440e00a985 */ /* 0x0005e2000c101b24 */
[----:B------:R-:W-:Y:S02]  /*9720*/  ISETP.GE.AND P2, PT, R200, UR4, PT ;  /* 0x00000004c8007c0c */ /* 0x000fe4000bf46270 */
[----:B------:R-:W-:Y:S02]  /*9730*/  @!P1 LEA.HI.X R9, R203, R5, R228, 0x2, P4 ;  /* 0x00000005cb099211 */ /* 0x000fe400020f14e4 */
[----:B-1----:R-:W-:-:S03]  /*9740*/  @!P3 LEA R10, P6, R202, R4, 0x2 ;  /* 0x00000004ca0ab211 */ /* 0x002fc600078c10ff */
[----:B------:R1:W-:Y:S01]  /*9750*/  @!P1 ST.E.64 desc[UR36][R8.64], R72 ;  /* 0x0000004808009985 */ /* 0x0003e2000c101b24 */
[-C--:B------:R-:W-:Y:S02]  /*9760*/  @!P3 LEA.HI.X R11, R202, R5.reuse, R227, 0x2, P6 ;  /* 0x00000005ca0bb211 */ /* 0x080fe400030f14e3 */
[----:B------:R-:W-:Y:S02]  /*9770*/  ISETP.GE.AND P1, PT, R199, UR4, PT ;  /* 0x00000004c7007c0c */ /* 0x000fe4000bf26270 */
[CC--:B---3--:R-:W-:Y:S01]  /*9780*/  @!P5 LEA R12, P4, R201.reuse, R4.reuse, 0x2 ;  /* 0x00000004c90cd211 */ /* 0x0c8fe200078810ff */
[----:B------:R3:W-:Y:S01]  /*9790*/  @!P3 ST.E.64 desc[UR36][R10.64], R76 ;  /* 0x0000004c0a00b985 */ /* 0x0007e2000c101b24 */
[----:B----4-:R-:W-:Y:S02]  /*97a0*/  @!P2 LEA R6, P6, R200, R4, 0x2 ;  /* 0x00000004c806a211 */ /* 0x010fe400078c10ff */
[----:B------:R-:W-:Y:S02]  /*97b0*/  ISETP.GE.AND P3, PT, R198, UR4, PT ;  /* 0x00000004c6007c0c */ /* 0x000fe4000bf66270 */
[----:B------:R-:W-:-:S02]  /*97c0*/  @!P5 LEA.HI.X R13, R201, R5, R226, 0x2, P4 ;  /* 0x00000005c90dd211 */ /* 0x000fc400020f14e2 */
[----:B------:R-:W-:Y:S02]  /*97d0*/  ISETP.GE.AND P4, PT, R197, UR4, PT ;  /* 0x00000004c5007c0c */ /* 0x000fe4000bf86270 */
[----:B------:R-:W-:Y:S01]  /*97e0*/  @!P2 LEA.HI.X R7, R200, R5, R225, 0x2, P6 ;  /* 0x00000005c807a211 */ /* 0x000fe200030f14e1 */
[----:B------:R-:W-:Y:S01]  /*97f0*/  @!P5 ST.E.64 desc[UR36][R12.64], R80 ;  /* 0x000000500c00d985 */ /* 0x000fe2000c101b24 */
[----:B--2---:R-:W-:-:S03]  /*9800*/  @!P1 LEA R14, P5, R199, R4, 0x2 ;  /* 0x00000004c70e9211 */ /* 0x004fc600078a10ff */
[----:B------:R2:W-:Y:S01]  /*9810*/  @!P2 ST.E.64 desc[UR36][R6.64], R2 ;  /* 0x000000020600a985 */ /* 0x0005e2000c101b24 */
[----:B------:R-:W-:Y:S02]  /*9820*/  ISETP.GE.AND P2, PT, R196, UR4, PT ;  /* 0x00000004c4007c0c */ /* 0x000fe4000bf46270 */
[-C--:B------:R-:W-:Y:S02]  /*9830*/  @!P1 LEA.HI.X R15, R199, R5.reuse, R224, 0x2, P5 ;  /* 0x00000005c70f9211 */ /* 0x080fe400028f14e0 */
[CC--:B-1----:R-:W-:Y:S02]  /*9840*/  @!P3 LEA R8, P6, R198.reuse, R4.reuse, 0x2 ;  /* 0x00000004c608b211 */ /* 0x0c2fe400078c10ff */
[----:B---3--:R-:W-:Y:S01]  /*9850*/  @!P4 LEA R10, P5, R197, R4, 0x2 ;  /* 0x00000004c50ac211 */ /* 0x008fe200078a10ff */
[----:B------:R-:W-:Y:S01]  /*9860*/  @!P1 ST.E.64 desc[UR36][R14.64], R20 ;  /* 0x000000140e009985 */ /* 0x000fe2000c101b24 */
[----:B------:R-:W-:Y:S02]  /*9870*/  @!P3 LEA.HI.X R9, R198, R5, R223, 0x2, P6 ;  /* 0x00000005c609b211 */ /* 0x000fe400030f14df */
[----:B------:R-:W-:-:S02]  /*9880*/  ISETP.GE.AND P1, PT, R195, UR4, PT ;  /* 0x00000004c3007c0c */ /* 0x000fc4000bf26270 */
[-C--:B------:R-:W-:Y:S01]  /*9890*/  @!P4 LEA.HI.X R11, R197, R5.reuse, R222, 0x2, P5 ;  /* 0x00000005c50bc211 */ /* 0x080fe200028f14de */
[----:B------:R1:W-:Y:S01]  /*98a0*/  @!P3 ST.E.64 desc[UR36][R8.64], R120 ;  /* 0x000000780800b985 */ /* 0x0003e2000c101b24 */
[----:B------:R-:W-:Y:S02]  /*98b0*/  ISETP.GE.AND P5, PT, R194, UR4, PT ;  /* 0x00000004c2007c0c */ /* 0x000fe4000bfa6270 */
[----:B--2---:R-:W-:Y:S01]  /*98c0*/  @!P2 LEA R2, P6, R196, R4, 0x2 ;  /* 0x00000004c402a211 */ /* 0x004fe200078c10ff */
[----:B------:R3:W-:Y:S01]  /*98d0*/  @!P4 ST.E.64 desc[UR36][R10.64], R96 ;  /* 0x000000600a00c985 */ /* 0x0007e2000c101b24 */
[----:B------:R-:W-:Y:S02]  /*98e0*/  ISETP.GE.AND P3, PT, R193, UR4, PT ;  /* 0x00000004c1007c0c */ /* 0x000fe4000bf66270 */
[----:B------:R-:W-:Y:S02]  /*98f0*/  ISETP.GE.AND P4, PT, R192, UR4, PT ;  /* 0x00000004c0007c0c */ /* 0x000fe4000bf86270 */
[----:B------:R-:W-:-:S02]  /*9900*/  @!P2 LEA.HI.X R3, R196, R5, R221, 0x2, P6 ;  /* 0x00000005c403a211 */ /* 0x000fc400030f14dd */
[----:B------:R-:W-:-:S03]  /*9910*/  @!P1 LEA R6, P6, R195, R4, 0x2 ;  /* 0x00000004c3069211 */ /* 0x000fc600078c10ff */
[----:B------:R3:W-:Y:S01]  /*9920*/  @!P2 ST.E.64 desc[UR36][R2.64], R100 ;  /* 0x000000640200a985 */ /* 0x0007e2000c101b24 */
[CC--:B------:R-:W-:Y:S02]  /*9930*/  @!P5 LEA R12, P2, R194.reuse, R4.reuse, 0x2 ;  /* 0x00000004c20cd211 */ /* 0x0c0fe400078410ff */
[-C--:B------:R-:W-:Y:S02]  /*9940*/  @!P1 LEA.HI.X R7, R195, R5.reuse, R220, 0x2, P6 ;  /* 0x00000005c3079211 */ /* 0x080fe400030f14dc */
[CC--:B-1----:R-:W-:Y:S02]  /*9950*/  @!P3 LEA R8, P6, R193.reuse, R4.reuse, 0x2 ;  /* 0x00000004c108b211 */ /* 0x0c2fe400078c10ff */
[-C--:B------:R-:W-:Y:S01]  /*9960*/  @!P5 LEA.HI.X R13, R194, R5.reuse, R219, 0x2, P2 ;  /* 0x00000005c20dd211 */ /* 0x080fe200010f14db */
[----:B------:R3:W-:Y:S01]  /*9970*/  @!P1 ST.E.64 desc[UR36][R6.64], R104 ;  /* 0x0000006806009985 */ /* 0x0007e2000c101b24 */
[C---:B------:R-:W-:Y:S02]  /*9980*/  @!P4 LEA R4, P2, R192.reuse, R4, 0x2 ;  /* 0x00000004c004c211 */ /* 0x040fe400078410ff */
[-C--:B------:R-:W-:Y:S01]  /*9990*/  @!P3 LEA.HI.X R9, R193, R5.reuse, R218, 0x2, P6 ;  /* 0x00000005c109b211 */ /* 0x080fe200030f14da */
[----:B------:R3:W-:Y:S01]  /*99a0*/  @!P5 ST.E.64 desc[UR36][R12.64], R108 ;  /* 0x0000006c0c00d985 */ /* 0x0007e2000c101b24 */
[----:B------:R-:W-:-:S03]  /*99b0*/  @!P4 LEA.HI.X R5, R192, R5, R217, 0x2, P2 ;  /* 0x00000005c005c211 */ /* 0x000fc600010f14d9 */
[----:B------:R3:W-:Y:S04]  /*99c0*/  @!P3 ST.E.64 desc[UR36][R8.64], R112 ;  /* 0x000000700800b985 */ /* 0x0007e8000c101b24 */
[----:B------:R3:W-:Y:S02]  /*99d0*/  @!P4 ST.E.64 desc[UR36][R4.64], R116 ;  /* 0x000000740400c985 */ /* 0x0007e4000c101b24 */
.L_x_3494:
[----:B------:R-:W-:Y:S05]  /*99e0*/  BSYNC B1 ;  /* 0x0000000000017941 */ /* 0x000fea0003800000 */
.L_x_3493:
[----:B--23--:R2:W3:Y:S04]  /*99f0*/  SHFL.IDX PT, R5, R18, 0x1, 0x1c1f ;  /* 0x003c1f0012057f89 */ /* 0x00c4e800000e0000 */
[----:B-1----:R2:W1:Y:S01]  /*9a00*/  SHFL.IDX PT, R4, R0, 0x1, 0x1c1f ;  /* 0x003c1f0000047f89 */ /* 0x00246200000e0000 */
[----:B------:R-:W-:Y:S05]  /*9a10*/  @P0 BRA `(.L_x_3492) ;  /* 0x00000014004c0947 */ /* 0x000fea0003800000 */
[C---:B------:R-:W-:Y:S01]  /*9a20*/  VIADD R9, R17.reuse, 0x18 ;  /* 0x0000001811097836 */ /* 0x040fe20000000000 */
[----:B------:R-:W-:Y:S01]  /*9a30*/  ULDC UR4, c[0x0][0xac8] ;  /* 0x0002b20000047ab9 */ /* 0x000fe20000000800 */
[----:B------:R-:W-:Y:S01]  /*9a40*/  VIADD R13, R17, 0x20 ;  /* 0x00000020110d7836 */ /* 0x000fe20000000000 */
[----:B------:R-:W-:Y:S02]  /*9a50*/  ISETP.GE.AND P6, PT, R210, UR4, PT ;  /* 0x00000004d2007c0c */ /* 0x000fe4000bfc6270 */
[----:B------:R-:W-:Y:S02]  /*9a60*/  ISETP.GE.AND P5, PT, R9, UR4, PT ;  /* 0x0000000409007c0c */ /* 0x000fe4000bfa6270 */
[----:B------:R-:W-:Y:S02]  /*9a70*/  ISETP.GE.AND P4, PT, R22, UR4, PT ;  /* 0x0000000416007c0c */ /* 0x000fe4000bf86270 */
[----:B------:R-:W-:Y:S02]  /*9a80*/  ISETP.GE.AND P2, PT, R17, UR4, PT ;  /* 0x0000000411007c0c */ /* 0x000fe4000bf46270 */
[----:B------:R-:W-:-:S02]  /*9a90*/  ISETP.GE.AND P3, PT, R13, UR4, PT ;  /* 0x000000040d007c0c */ /* 0x000fc4000bf66270 */
[----:B0-2---:R-:W-:-:S03]  /*9aa0*/  SHF.R.S32.HI R0, RZ, 0x1f, R9 ;  /* 0x0000001fff007819 */ /* 0x005fc60000011409 */
[CC--:B-1----:R-:W-:Y:S02]  /*9ab0*/  @!P6 LEA R6, P0, R210.reuse, R4.reuse, 0x2 ;  /* 0x00000004d206e211 */ /* 0x0c2fe400078010ff */
[CC--:B------:R-:W-:Y:S02]  /*9ac0*/  @!P5 LEA R10, P1, R9.reuse, R4.reuse, 0x2 ;  /* 0x00000004090ad211 */ /* 0x0c0fe400078210ff */
[-C--:B---3--:R-:W-:Y:S02]  /*9ad0*/  @!P6 LEA.HI.X R7, R210, R5.reuse, R89, 0x2, P0 ;  /* 0x00000005d207e211 */ /* 0x088fe400000f1459 */
[----:B------:R-:W-:Y:S01]  /*9ae0*/  @!P5 LEA.HI.X R11, R9, R5, R0, 0x2, P1 ;  /* 0x00000005090bd211 */ /* 0x000fe200008f1400 */
[----:B------:R-:W-:Y:S01]  /*9af0*/  @!P2 IMAD.WIDE R2, R17, 0x4, R4 ;  /* 0x000000041102a825 */ /* 0x000fe200078e0204 */
[----:B------:R-:W-:Y:S02]  /*9b00*/  SHF.R.S32.HI R9, RZ, 0x1f, R22 ;  /* 0x0000001fff097819 */ /* 0x000fe40000011416 */
[----:B------:R-:W-:-:S02]  /*9b10*/  @!P4 LEA R8, P1, R22, R4, 0x2 ;  /* 0x000000041608c211 */ /* 0x000fc400078210ff */
[----:B------:R-:W-:Y:S01]  /*9b20*/  ISETP.GE.AND P0, PT, R19, UR4, PT ;  /* 0x0000000413007c0c */ /* 0x000fe2000bf06270 */
[----:B------:R0:W-:Y:S01]  /*9b30*/  @!P2 ST.E.64 desc[UR36][R2.64], R26 ;  /* 0x0000001a0200a985 */ /* 0x0001e2000c101b24 */
[----:B------:R-:W-:Y:S02]  /*9b40*/  @!P4 LEA.HI.X R9, R22, R5, R9, 0x2, P1 ;  /* 0x000000051609c211 */ /* 0x000fe400008f1409 */
[----:B------:R-:W-:Y:S01]  /*9b50*/  ISETP.GE.AND P1, PT, R209, UR4, PT ;  /* 0x00000004d1007c0c */ /* 0x000fe2000bf26270 */
[----:B------:R1:W-:Y:S01]  /*9b60*/  @!P6 ST.E.64 desc[UR36][R6.64], R30 ;  /* 0x0000001e0600e985 */ /* 0x0003e2000c101b24 */
[----:B------:R-:W-:Y:S02]  /*9b70*/  SHF.R.S32.HI R0, RZ, 0x1f, R13 ;  /* 0x0000001fff007819 */ /* 0x000fe4000001140d */
[----:B------:R-:W-:Y:S01]  /*9b80*/  @!P3 LEA R12, P6, R13, R4, 0x2 ;  /* 0x000000040d0cb211 */ /* 0x000fe200078c10ff */
[----:B------:R2:W-:Y:S01]  /*9b90*/  @!P4 ST.E.64 desc[UR36][R8.64], R34 ;  /* 0x000000220800c985 */ /* 0x0005e2000c101b24 */
[----:B------:R-:W-:-:S02]  /*9ba0*/  ISETP.GE.AND P2, PT, R208, UR4, PT ;  /* 0x00000004d0007c0c */ /* 0x000fc4000bf46270 */
[-C--:B------:R-:W-:Y:S01]  /*9bb0*/  @!P3 LEA.HI.X R13, R13, R5.reuse, R0, 0x2, P6 ;  /* 0x000000050d0db211 */ /* 0x080fe200030f1400 */
[----:B------:R3:W-:Y:S01]  /*9bc0*/  @!P5 ST.E.64 desc[UR36][R10.64], R38 ;  /* 0x000000260a00d985 */ /* 0x0007e2000c101b24 */
[----:B------:R-:W-:Y:S02]  /*9bd0*/  SHF.R.S32.HI R0, RZ, 0x1f, R19 ;  /* 0x0000001fff007819 */ /* 0x000fe40000011413 */
[-C--:B0-----:R-:W-:Y:S01]  /*9be0*/  @!P0 LEA R2, P4, R19, R4.reuse, 0x2 ;  /* 0x0000000413028211 */ /* 0x081fe200078810ff */
[----:B------:R0:W-:Y:S01]  /*9bf0*/  @!P3 ST.E.64 desc[UR36][R12.64], R42 ;  /* 0x0000002a0c00b985 */ /* 0x0001e2000c101b24 */
[----:B------:R-:W-:Y:S02]  /*9c00*/  ISETP.GE.AND P3, PT, R207, UR4, PT ;  /* 0x00000004cf007c0c */ /* 0x000fe4000bf66270 */
[----:B-1----:R-:W-:Y:S02]  /*9c10*/  @!P1 LEA R6, P5, R209, R4, 0x2 ;  /* 0x00000004d1069211 */ /* 0x002fe400078a10ff */
[----:B------:R-:W-:-:S02]  /*9c20*/  @!P0 LEA.HI.X R3, R19, R5, R0, 0x2, P4 ;  /* 0x0000000513038211 */ /* 0x000fc400020f1400 */
[----:B------:R-:W-:Y:S02]  /*9c30*/  ISETP.GE.AND P4, PT, R206, UR4, PT ;  /* 0x00000004ce007c0c */ /* 0x000fe4000bf86270 */
[CC--:B------:R-:W-:Y:S01]  /*9c40*/  @!P2 LEA R14, P6, R208.reuse, R4.reuse, 0x2 ;  /* 0x00000004d00ea211 */ /* 0x0c0fe200078c10ff */
[----:B------:R1:W-:Y:S01]  /*9c50*/  @!P0 ST.E.64 desc[UR36][R2.64], R46 ;  /* 0x0000002e02008985 */ /* 0x0003e2000c101b24 */
[-C--:B------:R-:W-:Y:S02]  /*9c60*/  @!P1 LEA.HI.X R7, R209, R5.reuse, R88, 0x2, P5 ;  /* 0x00000005d1079211 */ /* 0x080fe400028f1458 */
[----:B------:R-:W-:Y:S02]  /*9c70*/  ISETP.GE.AND P5, PT, R205, UR4, PT ;  /* 0x00000004cd007c0c */ /* 0x000fe4000bfa6270 */
[----:B------:R-:W-:Y:S01]  /*9c80*/  @!P2 LEA.HI.X R15, R208, R5, R87, 0x2, P6 ;  /* 0x00000005d00fa211 */ /* 0x000fe200030f1457 */
[----:B------:R4:W-:Y:S01]  /*9c90*/  @!P1 ST.E.64 desc[UR36][R6.64], R50 ;  /* 0x0000003206009985 */ /* 0x0009e2000c101b24 */
[----:B--2---:R-:W-:-:S02]  /*9ca0*/  @!P3 LEA R8, P6, R207, R4, 0x2 ;  /* 0x00000004cf08b211 */ /* 0x004fc400078c10ff */
[----:B------:R-:W-:Y:S01]  /*9cb0*/  ISETP.GE.AND P0, PT, R204, UR4, PT ;  /* 0x00000004cc007c0c */ /* 0x000fe2000bf06270 */
[----:B------:R2:W-:Y:S01]  /*9cc0*/  @!P2 ST.E.64 desc[UR36][R14.64], R54 ;  /* 0x000000360e00a985 */ /* 0x0005e2000c101b24 */
[----:B------:R-:W-:Y:S02]  /*9cd0*/  ISETP.GE.AND P1, PT, R203, UR4, PT ;  /* 0x00000004cb007c0c */ /* 0x000fe4000bf26270 */
[CC--:B---3--:R-:W-:Y:S02]  /*9ce0*/  @!P4 LEA R10, P2, R206.reuse, R4.reuse, 0x2 ;  /* 0x00000004ce0ac211 */ /* 0x0c8fe400078410ff */
[-C--:B------:R-:W-:Y:S02]  /*9cf0*/  @!P3 LEA.HI.X R9, R207, R5.reuse, R86, 0x2, P6 ;  /* 0x00000005cf09b211 */ /* 0x080fe400030f1456 */
[----:B0-----:R-:W-:Y:S02]  /*9d00*/  @!P5 LEA R12, P6, R205, R4, 0x2 ;  /* 0x00000004cd0cd211 */ /* 0x001fe400078c10ff */
[----:B------:R-:W-:Y:S01]  /*9d10*/  @!P4 LEA.HI.X R11, R206, R5, R85, 0x2, P2 ;  /* 0x00000005ce0bc211 */ /* 0x000fe200010f1455 */
[----:B------:R0:W-:Y:S01]  /*9d20*/  @!P3 ST.E.64 desc[UR36][R8.64], R58 ;  /* 0x0000003a0800b985 */ /* 0x0001e2000c101b24 */
[----:B------:R-:W-:-:S02]  /*9d30*/  ISETP.GE.AND P2, PT, R202, UR4, PT ;  /* 0x00000004ca007c0c */ /* 0x000fc4000bf46270 */
[-C--:B------:R-:W-:Y:S01]  /*9d40*/  @!P5 LEA.HI.X R13, R205, R5.reuse, R84, 0x2, P6 ;  /* 0x00000005cd0dd211 */ /* 0x080fe200030f1454 */
[----:B------:R3:W-:Y:S01]  /*9d50*/  @!P4 ST.E.64 desc[UR36][R10.64], R62 ;  /* 0x0000003e0a00c985 */ /* 0x0007e2000c101b24 */
[-C--:B-1----:R-:W-:Y:S02]  /*9d60*/  @!P0 LEA R2, P6, R204, R4.reuse, 0x2 ;  /* 0x00000004cc028211 */ /* 0x082fe400078c10ff */
[----:B----4-:R-:W-:Y:S01]  /*9d70*/  @!P1 LEA R6, P3, R203, R4, 0x2 ;  /* 0x00000004cb069211 */ /* 0x010fe200078610ff */
[----:B------:R1:W-:Y:S01]  /*9d80*/  @!P5 ST.E.64 desc[UR36][R12.64], R66 ;  /* 0x000000420c00d985 */ /* 0x0003e2000c101b24 */
[----:B------:R-:W-:Y:S02]  /*9d90*/  ISETP.GE.AND P5, PT, R201, UR4, PT ;  /* 0x00000004c9007c0c */ /* 0x000fe4000bfa6270 */
[----:B------:R-:W-:Y:S02]  /*9da0*/  ISETP.GE.AND P4, PT, R200, UR4, PT ;  /* 0x00000004c8007c0c */ /* 0x000fe4000bf86270 */
[----:B------:R-:W-:-:S02]  /*9db0*/  @!P0 LEA.HI.X R3, R204, R5, R229, 0x2, P6 ;  /* 0x00000005cc038211 */ /* 0x000fc400030f14e5 */
[-C--:B------:R-:W-:Y:S02]  /*9dc0*/  @!P1 LEA.HI.X R7, R203, R5.reuse, R228, 0x2, P3 ;  /* 0x00000005cb079211 */ /* 0x080fe400018f14e4 */
[CC--:B--2---:R-:W-:Y:S01]  /*9dd0*/  @!P2 LEA R14, P6, R202.reuse, R4.reuse, 0x2 ;  /* 0x00000004ca0ea211 */ /* 0x0c4fe200078c10ff */
[----:B------:R2:W-:Y:S01]  /*9de0*/  @!P0 ST.E.64 desc[UR36][R2.64], R70 ;  /* 0x0000004602008985 */ /* 0x0005e2000c101b24 */
[----:B------:R-:W-:Y:S02]  /*9df0*/  ISETP.GE.AND P3, PT, R199, UR4, PT ;  /* 0x00000004c7007c0c */ /* 0x000fe4000bf66270 */
[----:B------:R-:W-:Y:S01]  /*9e00*/  @!P2 LEA.HI.X R15, R202, R5, R227, 0x2, P6 ;  /* 0x00000005ca0fa211 */ /* 0x000fe200030f14e3 */
[----:B------:R4:W-:Y:S01]  /*9e10*/  @!P1 ST.E.64 desc[UR36][R6.64], R74 ;  /* 0x0000004a06009985 */ /* 0x0009e2000c101b24 */
[----:B------:R-:W-:Y:S02]  /*9e20*/  ISETP.GE.AND P0, PT, R198, UR4, PT ;  /* 0x00000004c6007c0c */ /* 0x000fe4000bf06270 */
[-C--:B0-----:R-:W-:Y:S01]  /*9e30*/  @!P5 LEA R8, P1, R201, R4.reuse, 0x2 ;  /* 0x00000004c908d211 */ /* 0x081fe200078210ff */
[----:B------:R-:W-:Y:S01]  /*9e40*/  @!P2 ST.E.64 desc[UR36][R14.64], R78 ;  /* 0x0000004e0e00a985 */ /* 0x000fe2000c101b24 */
[----:B---3--:R-:W-:-:S02]  /*9e50*/  @!P4 LEA R10, P2, R200, R4, 0x2 ;  /* 0x00000004c80ac211 */ /* 0x008fc400078410ff */
[-C--:B------:R-:W-:Y:S02]  /*9e60*/  @!P5 LEA.HI.X R9, R201, R5.reuse, R226, 0x2, P1 ;  /* 0x00000005c909d211 */ /* 0x080fe400008f14e2 */
[----:B------:R-:W-:Y:S02]  /*9e70*/  ISETP.GE.AND P1, PT, R197, UR4, PT ;  /* 0x00000004c5007c0c */ /* 0x000fe4000bf26270 */
[CC--:B-1----:R-:W-:Y:S01]  /*9e80*/  @!P3 LEA R12, P6, R199.reuse, R4.reuse, 0x2 ;  /* 0x00000004c70cb211 */ /* 0x0c2fe200078c10ff */
[----:B------:R0:W-:Y:S01]  /*9e90*/  @!P5 ST.E.64 desc[UR36][R8.64], R82 ;  /* 0x000000520800d985 */ /* 0x0001e2000c101b24 */
[-C--:B------:R-:W-:Y:S02]  /*9ea0*/  @!P4 LEA.HI.X R11, R200, R5.reuse, R225, 0x2, P2 ;  /* 0x00000005c80bc211 */ /* 0x080fe400010f14e1 */
[----:B------:R-:W-:Y:S02]  /*9eb0*/  @!P3 LEA.HI.X R13, R199, R5, R224, 0x2, P6 ;  /* 0x00000005c70db211 */ /* 0x000fe400030f14e0 */
[----:B--2---:R-:W-:Y:S01]  /*9ec0*/  @!P0 LEA R2, P5, R198, R4, 0x2 ;  /* 0x00000004c6028211 */ /* 0x004fe200078a10ff */
[----:B------:R1:W-:Y:S01]  /*9ed0*/  @!P4 ST.E.64 desc[UR36][R10.64], R122 ;  /* 0x0000007a0a00c985 */ /* 0x0003e2000c101b24 */
[----:B------:R-:W-:-:S02]  /*9ee0*/  ISETP.GE.AND P4, PT, R196, UR4, PT ;  /* 0x00000004c4007c0c */ /* 0x000fc4000bf86270 */
[----:B------:R-:W-:Y:S01]  /*9ef0*/  ISETP.GE.AND P2, PT, R194, UR4, PT ;  /* 0x00000004c2007c0c */ /* 0x000fe2000bf46270 */
[----:B------:R2:W-:Y:S01]  /*9f00*/  @!P3 ST.E.64 desc[UR36][R12.64], R124 ;  /* 0x0000007c0c00b985 */ /* 0x0005e2000c101b24 */
[----:B------:R-:W-:Y:S02]  /*9f10*/  ISETP.GE.AND P3, PT, R195, UR4, PT ;  /* 0x00000004c3007c0c */ /* 0x000fe4000bf66270 */
[----:B------:R-:W-:Y:S02]  /*9f20*/  @!P0 LEA.HI.X R3, R198, R5, R223, 0x2, P5 ;  /* 0x00000005c6038211 */ /* 0x000fe400028f14df */
[----:B------:R-:W-:Y:S02]  /*9f30*/  ISETP.GE.AND P5, PT, R193, UR4, PT ;  /* 0x00000004c1007c0c */ /* 0x000fe4000bfa6270 */
[-C--:B----4-:R-:W-:Y:S01]  /*9f40*/  @!P1 LEA R6, P6, R197, R4.reuse, 0x2 ;  /* 0x00000004c5069211 */ /* 0x090fe200078c10ff */
[----:B------:R3:W-:Y:S02]  /*9f50*/  @!P0 ST.E.64 desc[UR36][R2.64], R126 ;  /* 0x0000007e02008985 */ /* 0x0007e4000c101b24 */
[----:B0-----:R-:W-:-:S02]  /*9f60*/  @!P4 LEA R8, P0, R196, R4, 0x2 ;  /* 0x00000004c408c211 */ /* 0x001fc400078010ff */
[-C--:B------:R-:W-:Y:S02]  /*9f70*/  @!P1 LEA.HI.X R7, R197, R5.reuse, R222, 0x2, P6 ;  /* 0x00000005c5079211 */ /* 0x080fe400030f14de */
[-C--:B-1----:R-:W-:Y:S02]  /*9f80*/  @!P3 LEA R10, P6, R195, R4.reuse, 0x2 ;  /* 0x00000004c30ab211 */ /* 0x082fe400078c10ff */
[-C--:B------:R-:W-:Y:S01]  /*9f90*/  @!P4 LEA.HI.X R9, R196, R5.reuse, R221, 0x2, P0 ;  /* 0x00000005c409c211 */ /* 0x080fe200000f14dd */
[----:B------:R3:W-:Y:S01]  /*9fa0*/  @!P1 ST.E.64 desc[UR36][R6.64], R98 ;  /* 0x0000006206009985 */ /* 0x0007e2000c101b24 */
[-C--:B--2---:R-:W-:Y:S02]  /*9fb0*/  @!P2 LEA R12, P1, R194, R4.reuse, 0x2 ;  /* 0x00000004c20ca211 */ /* 0x084fe400078210ff */
[----:B------:R-:W-:Y:S01]  /*9fc0*/  @!P5 LEA R14, P0, R193, R4, 0x2 ;  /* 0x00000004c10ed211 */ /* 0x000fe200078010ff */
[----:B------:R3:W-:Y:S01]  /*9fd0*/  @!P4 ST.E.64 desc[UR36][R8.64], R102 ;  /* 0x000000660800c985 */ /* 0x0007e2000c101b24 */
[----:B------:R-:W-:-:S02]  /*9fe0*/  @!P3 LEA.HI.X R11, R195, R5, R220, 0x2, P6 ;  /* 0x00000005c30bb211 */ /* 0x000fc400030f14dc */
[-C--:B------:R-:W-:Y:S02]  /*9ff0*/  @!P2 LEA.HI.X R13, R194, R5.reuse, R219, 0x2, P1 ;  /* 0x00000005c20da211 */ /* 0x080fe400008f14db */
[----:B------:R-:W-:Y:S01]  /*a000*/  @!P5 LEA.HI.X R15, R193, R5, R218, 0x2, P0 ;  /* 0x00000005c10fd211 */ /* 0x000fe200000f14da */
[----:B------:R3:W-:Y:S01]  /*a010*/  @!P3 ST.E.64 desc[UR36][R10.64], R106 ;  /* 0x0000006a0a00b985 */ /* 0x0007e2000c101b24 */
[----:B------:R-:W-:-:S03]  /*a020*/  ISETP.GE.AND P0, PT, R192, UR4, PT ;  /* 0x00000004c0007c0c */ /* 0x000fc6000bf06270 */
[----:B------:R3:W-:Y:S04]  /*a030*/  @!P2 ST.E.64 desc[UR36][R12.64], R110 ;  /* 0x0000006e0c00a985 */ /* 0x0007e8000c101b24 */
[----:B------:R3:W-:Y:S06]  /*a040*/  @!P5 ST.E.64 desc[UR36][R14.64], R114 ;  /* 0x000000720e00d985 */ /* 0x0007ec000c101b24 */
[----:B------:R-:W-:Y:S05]  /*a050*/  @P0 BRA `(.L_x_3492) ;  /* 0x0000000c00bc0947 */ /* 0x000fea0003800000 */
[----:B---3--:R-:W-:-:S04]  /*a060*/  LEA R2, P0, R192, R4, 0x2 ;  /* 0x00000004c0027211 */ /* 0x008fc800078010ff */
[----:B------:R-:W-:-:S05]  /*a070*/  LEA.HI.X R3, R192, R5, R217, 0x2, P0 ;  /* 0x00000005c0037211 */ /* 0x000fca00000f14d9 */
[----:B------:R0:W-:Y:S01]  /*a080*/  ST.E.64 desc[UR36][R2.64], R118 ;  /* 0x0000007602007985 */ /* 0x0001e2000c101b24 */
[----:B------:R-:W-:Y:S05]  /*a090*/  BRA `(.L_x_3492) ;  /* 0x0000000c00ac7947 */ /* 0x000fea0003800000 */
.L_x_3483:
[----:B------:R-:W-:Y:S01]  /*a0a0*/  ULDC.64 UR8, c[0x0][0xc00] ;  /* 0x0003000000087ab9 */ /* 0x000fe20000000a00 */
[----:B------:R-:W-:Y:S01]  /*a0b0*/  R2UR UR4, R214 ;  /* 0x00000000d60472ca */ /* 0x000fe200000e0000 */
[----:B------:R-:W-:Y:S01]  /*a0c0*/  UISETP.NE.U32.AND UP0, UPT, UR8, URZ, UPT ;  /* 0x0000003f0800728c */ /* 0x000fe2000bf05070 */
[----:B------:R-:W-:-:S03]  /*a0d0*/  R2UR UR10, R18 ;  /* 0x00000000120a72ca */ /* 0x000fc600000e0000 */
[----:B------:R-:W-:-:S03]  /*a0e0*/  UISETP.NE.AND.EX UP0, UPT, UR9, URZ, UPT, UP0 ;  /* 0x0000003f0900728c */ /* 0x000fc6000bf05300 */
[----:B------:R-:W-:Y:S02]  /*a0f0*/  ULDC.64 UR8, c[0x0][0xc00] ;  /* 0x0003000000087ab9 */ /* 0x000fe40000000a00 */
[----:B------:R-:W-:Y:S01]  /*a100*/  UIMAD.WIDE UR8, UR61, 0x4, UR8 ;  /* 0x000000043d0878a5 */ /* 0x000fe2000f8e0208 */
[----:B------:R-:W-:-:S05]  /*a110*/  PLOP3.LUT P1, PT, PT, PT, UP0, 0x80, 0x0 ;  /* 0x000000000000781c */ /* 0x000fca0003f2f008 */
[----:B------:R-:W-:Y:S02]  /*a120*/  IMAD.U32 R2, RZ, RZ, UR8 ;  /* 0x00000008ff027e24 */ /* 0x000fe4000f8e00ff */
[----:B------:R-:W-:Y:S01]  /*a130*/  IMAD.U32 R3, RZ, RZ, UR9 ;  /* 0x00000009ff037e24 */ /* 0x000fe2000f8e00ff */
[----:B------:R-:W-:Y:S02]  /*a140*/  ULDC.64 UR8, c[0x0][0xc08] ;  /* 0x0003020000087ab9 */ /* 0x000fe40000000a00 */
[----:B------:R-:W-:-:S03]  /*a150*/  UISETP.NE.U32.AND UP1, UPT, UR8, URZ, UPT ;  /* 0x0000003f0800728c */ /* 0x000fc6000bf25070 */
[----:B------:R-:W2:Y:S01]  /*a160*/  @P1 LDG.E R6, desc[UR36][R2.64] ;  /* 0x0000002402061981 */ /* 0x000ea2000c1e1900 */
[----:B------:R-:W-:-:S06]  /*a170*/  UISETP.NE.AND.EX UP1, UPT, UR9, URZ, UPT, UP1 ;  /* 0x0000003f0900728c */ /* 0x000fcc000bf25310 */
[----:B------:R-:W-:-:S05]  /*a180*/  PLOP3.LUT P2, PT, PT, PT, UP1, 0x80, 0x0 ;  /* 0x000000000000781c */ /* 0x000fca0003f4f018 */
[----:B------:R-:W-:-:S04]  /*a190*/  @UP1 ULEA UR8, UP2, UR61, UR8, 0x2 ;  /* 0x000000083d081291 */ /* 0x000fc8000f84103f */
[----:B------:R-:W-:Y:S02]  /*a1a0*/  @UP1 ULEA.HI.X UR9, UR61, UR9, UR4, 0x2, UP2 ;  /* 0x000000093d091291 */ /* 0x000fe400090f1404 */
[----:B------:R-:W-:Y:S01]  /*a1b0*/  MOV R4, UR8 ;  /* 0x0000000800047c02 */ /* 0x000fe20008000f00 */
        /* <DEDUP_REMOVED lines=18> */
.L_x_3495:
[----:B------:R-:W-:Y:S01]  /*a2e0*/  R2UR UR8, R214 ;  /* 0x00000000d60872ca */ /* 0x000fe200000e0000 */
[----:B------:R-:W-:Y:S01]  /*a2f0*/  USEL UR61, UR61, URZ, !UP0 ;  /* 0x0000003f3d3d7287 */ /* 0x000fe2000c000000 */
[----:B------:R-:W-:Y:S11]  /*a300*/  BSSY B1, `(.L_x_3496) ;  /* 0x000003d000017945 */ /* 0x000ff60003800000 */
[----:B------:R-:W-:Y:S01]  /*a310*/  USEL UR12, UR8, URZ, !UP0 ;  /* 0x0000003f080c7287 */ /* 0x000fe2000c000000 */
[----:B------:R-:W-:Y:S11]  /*a320*/  @P0 BRA `(.L_x_3497) ;  /* 0x0000000000e80947 */ /* 0x000ff60003800000 */
[----:B------:R-:W0:Y:S01]  /*a330*/  S2R R2, SR_TID.X ;  /* 0x0000000000027919 */ /* 0x000e220000002100 */
[----:B------:R-:W1:Y:S01]  /*a340*/  LDC R9, c[0x0][0xbe8] ;  /* 0x0002fa00ff097b82 */ /* 0x000e620000000800 */
[----:B------:R-:W-:-:S13]  /*a350*/  R2UR UR8, R212 ;  /* 0x00000000d40872ca */ /* 0x000fda00000e0000 */
[----:B------:R-:W-:-:S04]  /*a360*/  IMAD.U32 R3, RZ, RZ, UR8 ;  /* 0x00000008ff037e24 */ /* 0x000fc8000f8e00ff */
[----:B0-----:R-:W-:Y:S02]  /*a370*/  IMAD R2, R3, 0x80, R2 ;  /* 0x0000008003027824 */ /* 0x001fe400078e0202 */
[----:B-1---5:R-:W-:Y:S02]  /*a380*/  IMAD R3, R0, R9, RZ ;  /* 0x0000000900037224 */ /* 0x022fe400078e02ff */
        /* <DEDUP_REMOVED lines=52> */
.L_x_3497:
[----:B------:R-:W-:Y:S05]  /*a6d0*/  BSYNC B1 ;  /* 0x0000000000017941 */ /* 0x000fea0003800000 */
.L_x_3496:
[----:B------:R-:W-:-:S13]  /*a6e0*/  R2UR UR8, R18 ;  /* 0x00000000120872ca */ /* 0x000fda00000e0000 */
[----:B------:R-:W-:-:S06]  /*a6f0*/  UISETP.GT.AND UP0, UPT, UR8, 0x1, UPT ;  /* 0x000000010800788c */ /* 0x000fcc000bf04270 */
[----:B------:R-:W-:-:S13]  /*a700*/  PLOP3.LUT P0, PT, PT, PT, UP0, 0x80, 0x0 ;  /* 0x000000000000781c */ /* 0x000fda0003f0f008 */
[----:B------:R-:W-:Y:S05]  /*a710*/  @P0 BRA `(.L_x_3492) ;  /* 0x00000008000c0947 */ /* 0x000fea0003800000 */
[----:B------:R-:W1:Y:S01]  /*a720*/  LDC R11, c[0x0][0xbe8] ;  /* 0x0002fa00ff0b7b82 */ /* 0x000e620000000800 */
[----:B------:R-:W-:Y:S01]  /*a730*/  R2UR UR13, R212 ;  /* 0x00000000d40d72ca */ /* 0x000fe200000e0000 */
[----:B------:R-:W-:Y:S01]  /*a740*/  ULDC.64 UR14, c[0x0][0xaa0] ;  /* 0x0002a800000e7ab9 */ /* 0x000fe20000000a00 */
[----:B------:R-:W-:Y:S01]  /*a750*/  R2UR UR16, R211 ;  /* 0x00000000d31072ca */ /* 0x000fe200000e0000 */
[----:B------:R-:W-:Y:S01]  /*a760*/  UIMAD UR10, UR20, UR14, URZ ;  /* 0x0000000e140a72a4 */ /* 0x000fe2000f8e023f */
[----:B------:R-:W-:Y:S01]  /*a770*/  IMAD R2, R16, 0x20, R213 ;  /* 0x0000002010027824 */ /* 0x000fe200078e02d5 */
[----:B------:R-:W-:Y:S01]  /*a780*/  UIMAD.WIDE.U32 UR8, UR4, UR14, URZ ;  /* 0x0000000e040872a5 */ /* 0x000fe2000f8e003f */
[----:B------:R-:W-:Y:S01]  /*a790*/  BSSY B1, `(.L_x_3498) ;  /* 0x0000045000017945 */ /* 0x000fe20003800000 */
[----:B------:R-:W-:-:S04]  /*a7a0*/  UIMAD UR10, UR4, UR15, UR10 ;  /* 0x0000000f040a72a4 */ /* 0x000fc8000f8e020a */
[----:B------:R-:W-:Y:S02]  /*a7b0*/  UIADD3 UR9, UR9, UR10, URZ ;  /* 0x0000000a09097290 */ /* 0x000fe4000fffe03f */
[----:B0-----:R-:W-:Y:S01]  /*a7c0*/  IMAD.U32 R5, RZ, RZ, UR13 ;  /* 0x0000000dff057e24 */ /* 0x001fe2000f8e00ff */
[----:B------:R-:W-:Y:S01]  /*a7d0*/  ULDC.64 UR10, c[0x0][0xae8] ;  /* 0x0002ba00000a7ab9 */ /* 0x000fe20000000a00 */
[----:B------:R-:W-:Y:S01]  /*a7e0*/  IMAD.U32 R8, RZ, RZ, UR13 ;  /* 0x0000000dff087e24 */ /* 0x000fe2000f8e00ff */
[----:B------:R-:W-:Y:S02]  /*a7f0*/  UIMAD.WIDE.U32 UR8, UR16, UR10, UR8 ;  /* 0x0000000a100872a5 */ /* 0x000fe4000f8e0008 */
[----:B------:R-:W-:Y:S01]  /*a800*/  LEA R6, R5, R2, 0x7 ;  /* 0x0000000205067211 */ /* 0x000fe200078e38ff */
[----:B------:R-:W-:Y:S01]  /*a810*/  IMAD R8, R8, 0x80, R213 ;  /* 0x0000008008087824 */ /* 0x000fe200078e02d5 */
[----:B------:R-:W-:Y:S01]  /*a820*/  UIMAD UR9, UR16, UR11, UR9 ;  /* 0x0000000b100972a4 */ /* 0x000fe2000f8e0209 */
[----:B-1----:R-:W-:-:S02]  /*a830*/  ISETP.NE.AND P0, PT, R11, 0x1, PT ;  /* 0x000000010b00780c */ /* 0x002fc40003f05270 */
[----:B------:R-:W-:Y:S01]  /*a840*/  ULDC.64 UR10, c[0x0][0xaf0] ;  /* 0x0002bc00000a7ab9 */ /* 0x000fe20000000a00 */
[----:B------:R-:W-:Y:S01]  /*a850*/  IMAD.MOV.U32 R5, RZ, RZ, R6 ;  /* 0x000000ffff057224 */ /* 0x000fe200078e0006 */
[----:B------:R-:W-:Y:S02]  /*a860*/  UIMAD UR12, UR12, UR10, URZ ;  /* 0x0000000a0c0c72a4 */ /* 0x000fe4000f8e023f */
[----:B------:R-:W-:Y:S02]  /*a870*/  UIMAD.WIDE.U32 UR8, UR61, UR10, UR8 ;  /* 0x0000000a3d0872a5 */ /* 0x000fe4000f8e0008 */
[----:B------:R-:W-:-:S03]  /*a880*/  UIMAD UR4, UR61, UR11, UR12 ;  /* 0x0000000b3d0472a4 */ /* 0x000fc6000f8e020c */
[----:B------:R-:W-:Y:S01]  /*a890*/  ULDC.64 UR10, c[0x0][0xae0] ;  /* 0x0002b800000a7ab9 */ /* 0x000fe20000000a00 */
[----:B------:R-:W-:Y:S01]  /*a8a0*/  UIADD3 UR4, UR9, UR4, URZ ;  /* 0x0000000409047290 */ /* 0x000fe2000fffe03f */
[----:B------:R-:W0:Y:S08]  /*a8b0*/  @P0 LDC R3, c[0x0][0xbec] ;  /* 0x0002fb00ff030b82 */ /* 0x000e300000000800 */
[----:B------:R-:W1:Y:S01]  /*a8c0*/  @P0 LDC R7, c[0x0][0xbf0] ;  /* 0x0002fc00ff070b82 */ /* 0x000e620000000800 */
[----:B0-----:R-:W-:-:S04]  /*a8d0*/  @P0 IMAD.HI.U32 R2, R6, R3, RZ ;  /* 0x0000000306020227 */ /* 0x001fc800078e00ff */
[----:B------:R-:W-:Y:S02]  /*a8e0*/  IMAD.U32 R3, RZ, RZ, UR9 ;  /* 0x00000009ff037e24 */ /* 0x000fe4000f8e00ff */
[----:B------:R-:W-:Y:S01]  /*a8f0*/  IMAD.U32 R3, RZ, RZ, UR4 ;  /* 0x00000004ff037e24 */ /* 0x000fe2000f8e00ff */
[----:B-1----:R-:W-:-:S04]  /*a900*/  @P0 SHF.R.U32.HI R5, RZ, R7, R2 ;  /* 0x00000007ff050219 */ /* 0x002fc80000011602 */
[--C-:B------:R-:W-:Y:S01]  /*a910*/  SHF.R.S32.HI R2, RZ, 0x1f, R5.reuse ;  /* 0x0000001fff027819 */ /* 0x100fe20000011405 */
[----:B------:R-:W-:-:S04]  /*a920*/  IMAD.MOV R7, RZ, RZ, -R5 ;  /* 0x000000ffff077224 */ /* 0x000fc800078e0a05 */
[----:B------:R-:W-:Y:S02]  /*a930*/  IMAD R4, R2, UR10, RZ ;  /* 0x0000000a02047c24 */ /* 0x000fe4000f8e02ff */
[----:B------:R-:W-:Y:S02]  /*a940*/  IMAD R7, R11, R7, R6 ;  /* 0x000000070b077224 */ /* 0x000fe400078e0206 */
[----:B------:R-:W-:Y:S01]  /*a950*/  IMAD.U32 R2, RZ, RZ, UR8 ;  /* 0x00000008ff027e24 */ /* 0x000fe2000f8e00ff */
[----:B------:R-:W-:Y:S01]  /*a960*/  ULDC.64 UR8, c[0x0][0xad8] ;  /* 0x0002b60000087ab9 */ /* 0x000fe20000000a00 */
[C---:B------:R-:W-:Y:S01]  /*a970*/  IMAD R9, R5.reuse, UR11, R4 ;  /* 0x0000000b05097c24 */ /* 0x040fe2000f8e0204 */
[----:B------:R-:W-:Y:S01]  /*a980*/  SHF.R.S32.HI R4, RZ, 0x1f, R7 ;  /* 0x0000001fff047819 */ /* 0x000fe20000011407 */
[----:B------:R-:W-:-:S04]  /*a990*/  IMAD.WIDE.U32 R2, R5, UR10, R2 ;  /* 0x0000000a05027c25 */ /* 0x000fc8000f8e0002 */
[----:B------:R-:W-:Y:S02]  /*a9a0*/  IMAD.IADD R3, R3, 0x1, R9 ;  /* 0x0000000103037824 */ /* 0x000fe400078e0209 */
[----:B------:R-:W-:Y:S02]  /*a9b0*/  IMAD R6, R4, UR8, RZ ;  /* 0x0000000804067c24 */ /* 0x000fe4000f8e02ff */
[----:B-----5:R-:W-:Y:S02]  /*a9c0*/  IMAD R11, R0, R11, RZ ;  /* 0x0000000b000b7224 */ /* 0x020fe400078e02ff */
[C---:B------:R-:W-:Y:S02]  /*a9d0*/  VIADD R4, R8.reuse, 0x40 ;  /* 0x0000004008047836 */ /* 0x040fe40000000000 */
[C---:B------:R-:W-:Y:S01]  /*a9e0*/  IMAD R5, R7.reuse, UR9, R6 ;  /* 0x0000000907057c24 */ /* 0x040fe2000f8e0206 */
[-C--:B------:R-:W-:Y:S01]  /*a9f0*/  ISETP.GE.AND P2, PT, R8, R11.reuse, PT ;  /* 0x0000000b0800720c */ /* 0x080fe20003f46270 */
[----:B------:R-:W-:Y:S01]  /*aa00*/  IMAD.WIDE.U32 R2, R7, UR8, R2 ;  /* 0x0000000807027c25 */ /* 0x000fe2000f8e0002 */
[----:B------:R-:W-:Y:S01]  /*aa10*/  ULDC.64 UR8, c[0x0][0xa80] ;  /* 0x0002a00000087ab9 */ /* 0x000fe20000000a00 */
[----:B------:R-:W-:-:S02]  /*aa20*/  ISETP.GE.AND P1, PT, R4, R11, PT ;  /* 0x0000000b0400720c */ /* 0x000fc40003f26270 */
[----:B------:R-:W-:Y:S01]  /*aa30*/  IMAD.IADD R3, R3, 0x1, R5 ;  /* 0x0000000103037824 */ /* 0x000fe200078e0205 */
[----:B------:R-:W-:Y:S01]  /*aa40*/  LEA R4, P3, R2, UR8, 0x1 ;  /* 0x0000000802047c11 */ /* 0x000fe2000f8608ff */
[----:B------:R-:W-:Y:S02]  /*aa50*/  VIADD R0, R8, 0x20 ;  /* 0x0000002008007836 */ /* 0x000fe40000000000 */
[----:B------:R-:W-:Y:S01]  /*aa60*/  IMAD.SHL.U32 R7, R16, 0x8, RZ ;  /* 0x0000000810077824 */ /* 0x000fe200078e00ff */
[----:B------:R-:W-:Y:S02]  /*aa70*/  LEA.HI.X R5, R2, UR9, R3, 0x1, P3 ;  /* 0x0000000902057c11 */ /* 0x000fe400098f0c03 */
[----:B------:R-:W-:Y:S01]  /*aa80*/  ISETP.GE.AND P0, PT, R0, R11, PT ;  /* 0x0000000b0000720c */ /* 0x000fe20003f06270 */
[C---:B------:R-:W-:Y:S01]  /*aa90*/  VIADD R9, R7.reuse, 0x80 ;  /* 0x0000008007097836 */ /* 0x040fe20000000000 */
[----:B------:R0:W1:Y:S01]  /*aaa0*/  SHFL.IDX PT, R2, R4, RZ, 0x181f ;  /* 0x00181fff04027589 */ /* 0x00006200000e0000 */
[----:B------:R-:W-:Y:S01]  /*aab0*/  VIADD R13, R7, 0x40 ;  /* 0x00000040070d7836 */ /* 0x000fe20000000000 */
[----:B------:R-:W-:-:S02]  /*aac0*/  SHF.R.S32.HI R10, RZ, 0x1f, R7 ;  /* 0x0000001fff0a7819 */ /* 0x000fc40000011407 */
[----:B------:R0:W2:Y:S01]  /*aad0*/  SHFL.IDX PT, R0, R5, RZ, 0x181f ;  /* 0x00181fff05007589 */ /* 0x0000a200000e0000 */
        /* <DEDUP_REMOVED lines=12> */
[----:B------:R3:W-:Y:S01]  /*aba0*/  @!P4 ST.E.128 desc[UR36][R14.64], RZ ;  /* 0x000000ff0e00c985 */ /* 0x0007e2000c101d24 */
[----:B------:R-:W-:-:S03]  /*abb0*/  @!P2 LEA.HI.X R3, R9, R0, R6, 0x1, P6 ;  /* 0x000000000903a211 */ /* 0x000fc600030f0c06 */
[----:B------:R3:W-:Y:S04]  /*abc0*/  @!P3 ST.E.128 desc[UR36][R20.64], RZ ;  /* 0x000000ff1400b985 */ /* 0x0007e8000c101d24 */
[----:B------:R3:W-:Y:S02]  /*abd0*/  @!P2 ST.E.128 desc[UR36][R2.64], RZ ;  /* 0x000000ff0200a985 */ /* 0x0007e4000c101d24 */
.L_x_3499:
[----:B------:R-:W-:Y:S05]  /*abe0*/  BSYNC B1 ;  /* 0x0000000000017941 */ /* 0x000fea0003800000 */
.L_x_3498:
[----:B--2---:R2:W4:Y:S01]  /*abf0*/  SHFL.IDX PT, R0, R5, 0x1, 0x181f ;  /* 0x00381f0005007f89 */ /* 0x00452200000e0000 */
[----:B------:R-:W-:Y:S03]  /*ac00*/  BSSY B1, `(.L_x_3500) ;  /* 0x0000010000017945 */ /* 0x000fe60003800000 */
[----:B-1-3--:R2:W1:Y:S01]  /*ac10*/  SHFL.IDX PT, R2, R4, 0x1, 0x181f ;  /* 0x00381f0004027f89 */ /* 0x00a46200000e0000 */
[----:B------:R-:W-:Y:S05]  /*ac20*/  @P0 BRA `(.L_x_3501) ;  /* 0x0000000000340947 */ /* 0x000fea0003800000 */
[----:B------:R-:W-:Y:S02]  /*ac30*/  ULDC UR4, c[0x0][0xac8] ;  /* 0x0002b20000047ab9 */ /* 0x000fe40000000800 */
[----:B------:R-:W-:Y:S02]  /*ac40*/  ISETP.GE.AND P4, PT, R7, UR4, PT ;  /* 0x0000000407007c0c */ /* 0x000fe4000bf86270 */
[----:B------:R-:W-:Y:S02]  /*ac50*/  ISETP.GE.AND P5, PT, R13, UR4, PT ;  /* 0x000000040d007c0c */ /* 0x000fe4000bfa6270 */
[----:B------:R-:W-:-:S09]  /*ac60*/  ISETP.GE.AND P6, PT, R9, UR4, PT ;  /* 0x0000000409007c0c */ /* 0x000fd2000bfc6270 */
[-C--:B-1----:R-:W-:Y:S02]  /*ac70*/  @!P4 LEA R14, P0, R7, R2.reuse, 0x1 ;  /* 0x00000002070ec211 */ /* 0x082fe400078008ff */
[-C--:B------:R-:W-:Y:S02]  /*ac80*/  @!P5 LEA R20, P2, R13, R2.reuse, 0x1 ;  /* 0x000000020d14d211 */ /* 0x080fe400078408ff */
[----:B------:R-:W-:Y:S02]  /*ac90*/  @!P6 LEA R2, P3, R9, R2, 0x1 ;  /* 0x000000020902e211 */ /* 0x000fe400078608ff */
[-C--:B----4-:R-:W-:Y:S02]  /*aca0*/  @!P4 LEA.HI.X R15, R7, R0.reuse, R10, 0x1, P0 ;  /* 0x00000000070fc211 */ /* 0x090fe400000f0c0a */
[-C--:B------:R-:W-:Y:S02]  /*acb0*/  @!P5 LEA.HI.X R21, R13, R0.reuse, R12, 0x1, P2 ;  /* 0x000000000d15d211 */ /* 0x080fe400010f0c0c */
[----:B------:R-:W-:Y:S01]  /*acc0*/  @!P6 LEA.HI.X R3, R9, R0, R6, 0x1, P3 ;  /* 0x000000000903e211 */ /* 0x000fe200018f0c06 */
[----:B------:R3:W-:Y:S04]  /*acd0*/  @!P4 ST.E.128 desc[UR36][R14.64], RZ ;  /* 0x000000ff0e00c985 */ /* 0x0007e8000c101d24 */
[----:B------:R3:W-:Y:S04]  /*ace0*/  @!P5 ST.E.128 desc[UR36][R20.64], RZ ;  /* 0x000000ff1400d985 */ /* 0x0007e8000c101d24 */
[----:B------:R3:W-:Y:S02]  /*acf0*/  @!P6 ST.E.128 desc[UR36][R2.64], RZ ;  /* 0x000000ff0200e985 */ /* 0x0007e4000c101d24 */
.L_x_3501:
[----:B------:R-:W-:Y:S05]  /*ad00*/  BSYNC B1 ;  /* 0x0000000000017941 */ /* 0x000fea0003800000 */
.L_x_3500:
[----:B----4-:R4:W0:Y:S01]  /*ad10*/  SHFL.IDX PT, R0, R5, 0x2, 0x181f ;  /* 0x00581f0005007f89 */ /* 0x01082200000e0000 */
        /* <DEDUP_REMOVED lines=10> */
[-C--:B0-----:R-:W-:Y:S02]  /*adc0*/  @!P3 LEA.HI.X R15, R7, R0.reuse, R10, 0x1, P0 ;  /* 0x00000000070fb211 */ /* 0x081fe400000f0c0a */
[-C--:B------:R-:W-:Y:S02]  /*add0*/  @!P4 LEA.HI.X R21, R13, R0.reuse, R12, 0x1, P1 ;  /* 0x000000000d15c211 */ /* 0x080fe400008f0c0c */
[----:B------:R-:W-:Y:S01]  /*ade0*/  @!P5 LEA.HI.X R3, R9, R0, R6, 0x1, P2 ;  /* 0x000000000903d211 */ /* 0x000fe200010f0c06 */
[----:B------:R3:W-:Y:S04]  /*adf0*/  @!P3 ST.E.128 desc[UR36][R14.64], RZ ;  /* 0x000000ff0e00b985 */ /* 0x0007e8000c101d24 */
[----:B------:R3:W-:Y:S04]  /*ae00*/  @!P4 ST.E.128 desc[UR36][R20.64], RZ ;  /* 0x000000ff1400c985 */ /* 0x0007e8000c101d24 */
[----:B------:R3:W-:Y:S02]  /*ae10*/  @!P5 ST.E.128 desc[UR36][R2.64], RZ ;  /* 0x000000ff0200d985 */ /* 0x0007e4000c101d24 */
.L_x_3503:
[----:B------:R-:W-:Y:S05]  /*ae20*/  BSYNC B1 ;  /* 0x0000000000017941 */ /* 0x000fea0003800000 */
.L_x_3502:
        /* <DEDUP_REMOVED lines=8> */
[----:B------:R-:W-:-:S09]  /*aeb0*/  ISETP.GE.AND P5, PT, R9, UR4, PT ;  /* 0x0000000409007c0c */ /* 0x000fd2000bfa6270 */
[-C--:B--2---:R-:W-:Y:S02]  /*aec0*/  @!P3 LEA R14, P0, R7, R2.reuse, 0x1 ;  /* 0x00000002070eb211 */ /* 0x084fe400078008ff */
        /* <DEDUP_REMOVED lines=8> */
.L_x_3492:
[----:B------:R-:W-:Y:S05]  /*af50*/  BSYNC B0 ;  /* 0x0000000000007941 */ /* 0x000fea0003800000 */
.L_x_3482:
[----:B------:R-:W-:Y:S02]  /*af60*/  ULDC UR4, c[0x0][0xc3c] ;  /* 0x00030f0000047ab9 */ /* 0x000fe40000000800 */
[----:B------:R-:W-:-:S06]  /*af70*/  UISETP.GE.AND UP0, UPT, UR7, UR4, UPT ;  /* 0x000000040700728c */ /* 0x000fcc000bf06270 */
[----:B------:R-:W-:-:S13]  /*af80*/  PLOP3.LUT P0, PT, PT, PT, UP0, 0x80, 0x0 ;  /* 0x000000000000781c */ /* 0x000fda0003f0f008 */
[----:B------:R-:W-:Y:S05]  /*af90*/  @!P0 BRA `(.L_x_3504) ;  /* 0xffffff6000148947 */ /* 0x000fea000383ffff */
[----:B------:R-:W-:Y:S05]  /*afa0*/  EXIT ;  /* 0x000000000000794d */ /* 0x000fea0003800000 */
.L_x_3453:
        /* <DEDUP_REMOVED lines=16> */
.L_x_3505:
        /* <DEDUP_REMOVED lines=43> */
.L_x_3509:
        /* <DEDUP_REMOVED lines=35> */
.L_x_3507:
        /* <DEDUP_REMOVED lines=18> */
.L_x_3510:
        /* <DEDUP_REMOVED lines=27> */
[----:B------:R-:W-:Y:S01]  /*b860*/  @P0 VIADD R2, R2, 0x1 ;  /* 0x0000000102020836 */ /* 0x000fe20000000000 */
[----:B------:R-:W-:-:S03]  /*b870*/  IADD3 R10, RZ, -R10, RZ ;  /* 0x8000000aff0a7210 */ /* 0x000fc60007ffe0ff */
        /* <DEDUP_REMOVED lines=29> */
.L_x_3508:
[----:B------:R-:W-:Y:S01]  /*ba50*/  ULDC UR4, c[0x0][0xc3c] ;  /* 0x00030f0000047ab9 */ /* 0x000fe20000000800 */
[----:B------:R-:W-:Y:S02]  /*ba60*/  IMAD.MOV.U32 R17, RZ, RZ, RZ ;  /* 0x000000ffff117224 */ /* 0x000fe400078e00ff */
[----:B------:R-:W-:Y:S02]  /*ba70*/  IMAD.U32 R16, RZ, RZ, UR6 ;  /* 0x00000006ff107e24 */ /* 0x000fe4000f8e00ff */
[----:B------:R-:W-:Y:S02]  /*ba80*/  IMAD.MOV.U32 R18, RZ, RZ, RZ ;  /* 0x000000ffff127224 */ /* 0x000fe400078e00ff */
[----:B------:R-:W-:-:S07]  /*ba90*/  IMAD.U32 R19, RZ, RZ, UR4 ;  /* 0x00000004ff137e24 */ /* 0x000fce000f8e00ff */
.L_x_3511:
[----:B------:R-:W-:-:S13]  /*baa0*/  ISETP.NE.AND P0, PT, R7, RZ, PT ;  /* 0x000000ff0700720c */ /* 0x000fda0003f05270 */
[----:B------:R-:W0:Y:S01]  /*bab0*/  @!P0 S2R R3, SR_CgaCtaId ;  /* 0x0000000000038919 */ /* 0x000e220000008800 */
[----:B------:R-:W-:-:S04]  /*bac0*/  @!P0 MOV R2, 0x400 ;  /* 0x0000040000028802 */ /* 0x000fc80000000f00 */
[----:B0-----:R-:W-:-:S05]  /*bad0*/  @!P0 LEA R2, R3, R2, 0x18 ;  /* 0x0000000203028211 */ /* 0x001fca00078ec0ff */
[----:B------:R1:W-:Y:S01]  /*bae0*/  @!P0 STS.128 [R2+0x308d0], R16 ;  /* 0x0308d01002008388 */ /* 0x0003e20000000c00 */
[----:B------:R-:W-:Y:S06]  /*baf0*/  BAR.ARV 0x5, 0x180 ;  /* 0x0146000000007b1d */ /* 0x000fec0000002000 */
.L_x_3506:
[----:B------:R2:W-:Y:S01]  /*bb00*/  STL [R1+0x20], RZ ;  /* 0x000020ff01007387 */ /* 0x0005e20000100800 */
[----:B------:R-:W-:Y:S01]  /*bb10*/  ULDC UR4, c[0x0][0xc3c] ;  /* 0x00030f0000047ab9 */ /* 0x000fe20000000800 */
[----:B------:R-:W-:Y:S01]  /*bb20*/  MOV R28, 0x1 ;  /* 0x00000001001c7802 */ /* 0x000fe20000000f00 */
[----:B------:R-:W-:Y:S01]  /*bb30*/  IMAD.MOV.U32 R27, RZ, RZ, RZ ;  /* 0x000000ffff1b7224 */ /* 0x000fe200078e00ff */
[----:B0-----:R-:W-:-:S13]  /*bb40*/  ISETP.GE.AND P0, PT, R19, UR4, PT ;  /* 0x0000000413007c0c */ /* 0x001fda000bf06270 */
        /* <DEDUP_REMOVED lines=25> */
.L_x_3575:
        /* <DEDUP_REMOVED lines=30> */
[----:B0-----:R-:W3:Y:S01]  /*bec0*/  @P0 LDG.E R0, desc[UR36][R4.64] ;  /* 0x0000002404000981 */ /* 0x001ee2000c1e1900 */
[----:B------:R-:W-:-:S03]  /*bed0*/  UISETP.NE.U32.AND UP0, UPT, UR4, URZ, UPT ;  /* 0x0000003f0400728c */ /* 0x000fc6000bf05070 */
[----:B------:R-:W-:Y:S01]  /*bee0*/  ULDC UR4, c[0x0][0x424] ;  /* 0x0001090000047ab9 */ /* 0x000fe20000000800 */
[----:B------:R-:W-:-:S03]  /*bef0*/  UISETP.NE.AND.EX UP0, UPT, UR5, URZ, UPT, UP0 ;  /* 0x0000003f0500728c */ /* 0x000fc6000bf05300 */
[----:B------:R-:W-:Y:S01]  /*bf00*/  ULDC UR5, c[0x0][0x2f0] ;  /* 0x0000bc0000057ab9 */ /* 0x000fe20000000800 */
[----:B------:R-:W-:-:S04]  /*bf10*/  USEL UR4, UR4, 0x1, UP0 ;  /* 0x0000000104047887 */ /* 0x000fc80008000000 */
[----:B------:R-:W-:-:S06]  /*bf20*/  UIMAD UR4, UR4, UR5, URZ ;  /* 0x00000005040472a4 */ /* 0x000fcc000f8e023f */
[----:B------:R-:W-:Y:S01]  /*bf30*/  IMAD.U32 R37, RZ, RZ, UR4 ;  /* 0x00000004ff257e24 */ /* 0x000fe2000f8e00ff */
        /* <DEDUP_REMOVED lines=11> */
.L_x_3513:
[----:B------:R-:W-:Y:S01]  /*bff0*/  ULDC.64 UR4, c[0x0][0xa20] ;  /* 0x0002880000047ab9 */ /* 0x000fe20000000a00 */
[----:B------:R-:W-:Y:S01]  /*c000*/  IMAD.MOV.U32 R30, RZ, RZ, R29 ;  /* 0x000000ffff1e7224 */ /* 0x000fe200078e001d */
[----:B------:R-:W-:-:S04]  /*c010*/  ISETP.NE.U32.AND P0, PT, RZ, UR4, PT ;  /* 0x00000004ff007c0c */ /* 0x000fc8000bf05070 */
[----:B------:R-:W-:-:S13]  /*c020*/  ISETP.NE.AND.EX P0, PT, RZ, UR5, PT, P0 ;  /* 0x00000005ff007c0c */ /* 0x000fda000bf05300 */
[----:B------:R-:W-:Y:S05]  /*c030*/  @!P0 BRA `(.L_x_3514) ;  /* 0x0000000000108947 */ /* 0x000fea0003800000 */
[----:B-1----:R-:W-:-:S04]  /*c040*/  IADD3 R2, P0, R24, UR4, RZ ;  /* 0x0000000418027c10 */ /* 0x002fc8000ff1e0ff */
[----:B------:R-:W-:-:S05]  /*c050*/  IADD3.X R3, R25, UR5, RZ, P0, !PT ;  /* 0x0000000519037c10 */ /* 0x000fca00087fe4ff */
[----:B------:R1:W5:Y:S01]  /*c060*/  LDG.E R37, desc[UR36][R2.64] ;  /* 0x0000002402257981 */ /* 0x000362000c1e1900 */
[----:B------:R-:W-:Y:S05]  /*c070*/  BRA `(.L_x_3515) ;  /* 0x0000000000247947 */ /* 0x000fea0003800000 */
.L_x_3514:
[----:B------:R-:W-:Y:S02]  /*c080*/  ULDC.64 UR4, c[0x0][0xa08] ;  /* 0x0002820000047ab9 */ /* 0x000fe40000000a00 */
[----:B------:R-:W-:-:S04]  /*c090*/  ISETP.NE.U32.AND P0, PT, RZ, UR4, PT ;  /* 0x00000004ff007c0c */ /* 0x000fc8000bf05070 */
[----:B------:R-:W-:-:S13]  /*c0a0*/  ISETP.NE.AND.EX P0, PT, RZ, UR5, PT, P0 ;  /* 0x00000005ff007c0c */ /* 0x000fda000bf05300 */
[----:B------:R-:W-:Y:S05]  /*c0b0*/  @!P0 BRA `(.L_x_3515) ;  /* 0x0000000000148947 */ /* 0x000fea0003800000 */
[----:B-1----:R-:W1:Y:S02]  /*c0c0*/  LDC.64 R2, c[0x0][0xa08] ;  /* 0x00028200ff027b82 */ /* 0x002e640000000a00 */
[----:B-1----:R-:W-:-:S05]  /*c0d0*/  IMAD.WIDE R2, R30, 0x4, R2 ;  /* 0x000000041e027825 */ /* 0x002fca00078e0202 */
[----:B------:R-:W3:Y:S04]  /*c0e0*/  LDG.E R37, desc[UR36][R2.64] ;  /* 0x0000002402257981 */ /* 0x000ee8000c1e1900 */
[----:B0-2---:R-:W3:Y:S02]  /*c0f0*/  LDG.E R0, desc[UR36][R2.64+0x4] ;  /* 0x0000042402007981 */ /* 0x005ee4000c1e1900 */
[----:B---3--:R-:W-:-:S07]  /*c100*/  IMAD.IADD R37, R0, 0x1, -R37 ;  /* 0x0000000100257824 */ /* 0x008fce00078e0a25 */
.L_x_3515:
[----:B-----5:R-:W-:Y:S01]  /*c110*/  IMAD.IADD R37, R37, 0x1, -R6 ;  /* 0x0000000125257824 */ /* 0x020fe200078e0a06 */
[----:B012---:R-:W-:Y:S01]  /*c120*/  LOP3.LUT R0, R18, 0xff000000, RZ, 0xc0, !PT ;  /* 0xff00000012007812 */ /* 0x007fe200078ec0ff */
[----:B------:R-:W-:Y:S03]  /*c130*/  BSSY B0, `(.L_x_3516) ;  /* 0x0000029000007945 */ /* 0x000fe60003800000 */
[C---:B------:R-:W-:Y:S02]  /*c140*/  IADD3 R2, R37.reuse, 0x5f, RZ ;  /* 0x0000005f25027810 */ /* 0x040fe40007ffe0ff */
[----:B------:R-:W-:Y:S02]  /*c150*/  ISETP.GE.AND P0, PT, R37, 0x1, PT ;  /* 0x000000012500780c */ /* 0x000fe40003f06270 */
[----:B------:R-:W-:Y:S01]  /*c160*/  SHF.R.U32.HI R3, RZ, 0x8, R0 ;  /* 0x00000008ff037819 */ /* 0x000fe20000011600 */
[----:B------:R-:W-:Y:S01]  /*c170*/  IMAD.HI R2, R2, 0x2aaaaaab, RZ ;  /* 0x2aaaaaab02027827 */ /* 0x000fe200078e02ff */
[----:B------:R-:W-:-:S04]  /*c180*/  LOP3.LUT R0, R18, 0xff0000, RZ, 0xc0, !PT ;  /* 0x00ff000012007812 */ /* 0x000fc800078ec0ff */
[----:B------:R-:W-:Y:S02]  /*c190*/  LEA.HI R5, R0, R3, RZ, 0x10 ;  /* 0x0000000300057211 */ /* 0x000fe400078f80ff */
[----:B------:R-:W-:Y:S02]  /*c1a0*/  SHF.R.U32.HI R3, RZ, 0x1f, R2 ;  /* 0x0000001fff037819 */ /* 0x000fe40000011602 */
[----:B------:R-:W-:Y:S02]  /*c1b0*/  LOP3.LUT R4, R5, 0xff, RZ, 0xc0, !PT ;  /* 0x000000ff05047812 */ /* 0x000fe400078ec0ff */
[----:B------:R-:W-:Y:S01]  /*c1c0*/  LEA.HI.SX32 R0, R2, R3, 0x1c ;  /* 0x0000000302007211 */ /* 0x000fe200078fe2ff */
[----:B------:R-:W-:Y:S01]  /*c1d0*/  IMAD.MOV.U32 R3, RZ, RZ, RZ ;  /* 0x000000ffff037224 */ /* 0x000fe200078e00ff */
        /* <DEDUP_REMOVED lines=8> */
[----:B------:R-:W-:Y:S01]  /*c260*/  ISETP.GE.AND P2, PT, R2, RZ, PT ;  /* 0x000000ff0200720c */ /* 0x000fe20003f46270 */
[----:B------:R-:W-:Y:S01]  /*c270*/  IMAD.MOV.U32 R2, RZ, RZ, RZ ;  /* 0x000000ffff027224 */ /* 0x000fe200078e00ff */
[----:B0-----:R-:W0:Y:S02]  /*c280*/  MUFU.RCP R7, R7 ;  /* 0x0000000700077308 */ /* 0x001e240000001000 */
[----:B0-----:R-:W-:Y:S01]  /*c290*/  VIADD R3, R7, 0xffffffe ;  /* 0x0ffffffe07037836 */ /* 0x001fe20000000000 */
[----:B------:R-:W-:-:S05]  /*c2a0*/  IABS R7, R5 ;  /* 0x0000000500077213 */ /* 0x000fca0000000000 */
[----:B------:R-:W0:Y:S01]  /*c2b0*/  F2I.FTZ.U32.TRUNC.NTZ R3, R3 ;  /* 0x0000000300037305 */ /* 0x000e22000021f000 */
[----:B------:R-:W-:Y:S02]  /*c2c0*/  IMAD.MOV R7, RZ, RZ, -R7 ;  /* 0x000000ffff077224 */ /* 0x000fe400078e0a07 */
[----:B0-----:R-:W-:-:S04]  /*c2d0*/  IMAD.MOV R9, RZ, RZ, -R3 ;  /* 0x000000ffff097224 */ /* 0x001fc800078e0a03 */
[----:B------:R-:W-:-:S04]  /*c2e0*/  IMAD R9, R9, R6, RZ ;  /* 0x0000000609097224 */ /* 0x000fc800078e02ff */
[----:B------:R-:W-:Y:S01]  /*c2f0*/  IMAD.HI.U32 R2, R3, R9, R2 ;  /* 0x0000000903027227 */ /* 0x000fe200078e0002 */
[----:B------:R-:W-:-:S05]  /*c300*/  IABS R3, R8 ;  /* 0x0000000800037213 */ /* 0x000fca0000000000 */
        /* <DEDUP_REMOVED lines=11> */
.L_x_3517:
[----:B------:R-:W-:Y:S05]  /*c3c0*/  BSYNC B0 ;  /* 0x0000000000007941 */ /* 0x000fea0003800000 */
.L_x_3516:
[-C--:B------:R-:W-:Y:S01]  /*c3d0*/  IMAD R2, R4, R3.reuse, RZ ;  /* 0x0000000304027224 */ /* 0x080fe200078e02ff */
[----:B------:R-:W-:Y:S04]  /*c3e0*/  BSSY B7, `(.L_x_3518) ;  /* 0x0000365000077945 */ /* 0x000fe80003800000 */
[----:B------:R-:W-:Y:S01]  /*c3f0*/  VIADDMNMX R0, R2, R3, R0, PT ;  /* 0x0000000302007246 */ /* 0x000fe20003800100 */
[----:B------:R0:W-:Y:S03]  /*c400*/  STL [R1], R2 ;  /* 0x0000000201007387 */ /* 0x0001e60000100800 */
        /* <DEDUP_REMOVED lines=10> */
[----:B------:R-:W0:Y:S08]  /*c4b0*/  FLO.U32 R0, UR4 ;  /* 0x0000000400007d00 */ /* 0x000e3000080e0000 */
[----:B------:R-:W1:Y:S01]  /*c4c0*/  POPC R5, UR4 ;  /* 0x0000000400057d09 */ /* 0x000e620008000000 */
[----:B0-----:R-:W-:-:S13]  /*c4d0*/  ISETP.EQ.U32.AND P0, PT, R0, R7, PT ;  /* 0x000000070000720c */ /* 0x001fda0003f02070 */
[----:B-1----:R-:W2:Y:S01]  /*c4e0*/  @P0 ATOMG.E.ADD.STRONG.GPU PT, R3, desc[UR36][R2.64], R5 ;  /* 0x00000005020309a8 */ /* 0x002ea200081ee1e4 */
[----:B------:R-:W0:Y:S02]  /*c4f0*/  S2R R4, SR_LTMASK ;  /* 0x0000000000047919 */ /* 0x000e240000003900 */
[----:B0-----:R-:W-:-:S04]  /*c500*/  LOP3.LUT R4, R4, UR4, RZ, 0xc0, !PT ;  /* 0x0000000404047c12 */ /* 0x001fc8000f8ec0ff */
[----:B------:R-:W0:Y:S01]  /*c510*/  POPC R7, R4 ;  /* 0x0000000400077309 */ /* 0x000e220000000000 */
[----:B--2---:R-:W0:Y:S02]  /*c520*/  SHFL.IDX PT, R0, R3, R0, 0x1f ;  /* 0x00001f0003007589 */ /* 0x004e2400000e0000 */
[----:B0-----:R-:W-:Y:S01]  /*c530*/  IADD3 R16, R0, UR39, R7 ;  /* 0x0000002700107c10 */ /* 0x001fe2000fffe007 */
[----:B------:R-:W-:Y:S06]  /*c540*/  BRA `(.L_x_3520) ;  /* 0x0000003400387947 */ /* 0x000fec0003800000 */
.L_x_3519:
        /* <DEDUP_REMOVED lines=10> */
[----:B------:R-:W0:Y:S01]  /*c5f0*/  LDC.64 R2, c[0x4][R2] ;  /* 0x0100000002027b82 */ /* 0x000e220000000a00 */
[----:B------:R-:W-:Y:S02]  /*c600*/  IMAD.U32 R5, RZ, RZ, UR7 ;  /* 0x00000007ff057e24 */ /* 0x000fe4000f8e00ff */
[----:B------:R-:W-:Y:S02]  /*c610*/  IMAD.U32 R6, RZ, RZ, UR8 ;  /* 0x00000008ff067e24 */ /* 0x000fe4000f8e00ff */
[----:B------:R-:W-:-:S02]  /*c620*/  IMAD.U32 R7, RZ, RZ, UR9 ;  /* 0x00000009ff077e24 */ /* 0x000fc4000f8e00ff */
[----:B------:R-:W-:Y:S02]  /*c630*/  IMAD.U32 R10, RZ, RZ, UR4 ;  /* 0x00000004ff0a7e24 */ /* 0x000fe4000f8e00ff */
[----:B------:R-:W-:Y:S02]  /*c640*/  IMAD.MOV.U32 R8, RZ, RZ, 0x70 ;  /* 0x00000070ff087424 */ /* 0x000fe400078e00ff */
[----:B------:R-:W-:Y:S02]  /*c650*/  IMAD.MOV.U32 R12, RZ, RZ, 0x1 ;  /* 0x00000001ff0c7424 */ /* 0x000fe400078e00ff */
[----:B------:R-:W-:-:S07]  /*c660*/  IMAD.MOV.U32 R13, RZ, RZ, RZ ;  /* 0x000000ffff0d7224 */ /* 0x000fce00078e00ff */
[----:B------:R-:W-:-:S07]  /*c670*/  LEPC R20, `(.L_x_3522) ;  /* 0x000000001014794e */ /* 0x000fce0000000000 */
[----:B0-----:R-:W-:Y:S05]  /*c680*/  CALL.ABS.NOINC R2 ;  /* 0x0000000002007343 */ /* 0x001fea0003c00000 */
.L_x_3522:
[----:B------:R-:W-:Y:S05]  /*c690*/  BSYNC B6 ;  /* 0x0000000000067941 */ /* 0x000fea0003800000 */
.L_x_3521:
        /* <DEDUP_REMOVED lines=20> */
.L_x_3525:
[----:B------:R0:W1:Y:S01]  /*c7e0*/  LDC.64 R2, c[0x4][R26] ;  /* 0x010000001a027b82 */ /* 0x0000620000000a00 */
[----:B------:R-:W-:Y:S01]  /*c7f0*/  ULDC.64 UR6, c[0x4][0x138] ;  /* 0x01004e0000067ab9 */ /* 0x000fe20000000a00 */
[----:B------:R-:W-:Y:S01]  /*c800*/  ULDC.64 UR8, c[0x4][0x140] ;  /* 0x0100500000087ab9 */ /* 0x000fe20000000a00 */
[----:B------:R-:W-:Y:S01]  /*c810*/  ULDC.64 UR4, c[0x4][0x80] ;  /* 0x0100200000047ab9 */ /* 0x000fe20000000a00 */
[----:B------:R-:W-:Y:S01]  /*c820*/  IMAD.U32 R4, RZ, RZ, UR6 ;  /* 0x00000006ff047e24 */ /* 0x000fe2000f8e00ff */
[----:B------:R-:W-:Y:S01]  /*c830*/  MOV R7, UR9 ;  /* 0x0000000900077c02 */ /* 0x000fe20008000f00 */
        /* <DEDUP_REMOVED lines=9> */
.L_x_3524:
[----:B------:R-:W-:Y:S05]  /*c8d0*/  BSYNC B6 ;  /* 0x0000000000067941 */ /* 0x000fea0003800000 */
.L_x_3523:
[----:B------:R-:W2:Y:S01]  /*c8e0*/  LDL R21, [R1+0x1c] ;  /* 0x00001c0001157983 */ /* 0x000ea20000100800 */
[----:B------:R-:W-:Y:S01]  /*c8f0*/  ULDC.64 UR4, c[0x0][0x9f8] ;  /* 0x00027e0000047ab9 */ /* 0x000fe20000000a00 */
[----:B------:R-:W0:Y:S02]  /*c900*/  LDC R6, c[0x0][0x430] ;  /* 0x00010c00ff067b82 */ /* 0x000e240000000800 */
[----:B------:R-:W3:Y:S01]  /*c910*/  LDL R2, [R1+0x4] ;  /* 0x0000040001027983 */ /* 0x000ee20000100800 */
[----:B------:R-:W-:-:S04]  /*c920*/  ISETP.NE.U32.AND P0, PT, RZ, UR4, PT ;  /* 0x00000004ff007c0c */ /* 0x000fc8000bf05070 */
[----:B------:R-:W-:-:S13]  /*c930*/  ISETP.NE.AND.EX P0, PT, RZ, UR5, PT, P0 ;  /* 0x00000005ff007c0c */ /* 0x000fda000bf05300 */
[----:B------:R-:W-:Y:S01]  /*c940*/  @P0 IADD3 R24, P1, R24, UR4, RZ ;  /* 0x0000000418180c10 */ /* 0x000fe2000ff3e0ff */
[----:B------:R-:W1:Y:S01]  /*c950*/  S2R R20, SR_TID.X ;  /* 0x0000000000147919 */ /* 0x000e620000002100 */
[----:B------:R-:W-:Y:S01]  /*c960*/  LOP3.LUT R23, R23, 0xffffffdf, RZ, 0xc0, !PT ;  /* 0xffffffdf17177812 */ /* 0x000fe200078ec0ff */
[----:B------:R-:W-:Y:S01]  /*c970*/  ULDC UR4, c[0x0][0x2f4] ;  /* 0x0000bd0000047ab9 */ /* 0x000fe20000000800 */
[----:B------:R-:W-:-:S05]  /*c980*/  @P0 IADD3.X R25, R25, UR5, RZ, P1, !PT ;  /* 0x0000000519190c10 */ /* 0x000fca0008ffe4ff */
[----:B------:R2:W4:Y:S01]  /*c990*/  @P0 LDG.E R30, desc[UR36][R24.64] ;  /* 0x00000024181e0981 */ /* 0x000522000c1e1900 */
[----:B0-----:R-:W-:-:S13]  /*c9a0*/  ISETP.NE.AND P2, PT, R6, 0x1, PT ;  /* 0x000000010600780c */ /* 0x001fda0003f45270 */
[----:B------:R-:W0:Y:S01]  /*c9b0*/  @P2 LDC R3, c[0x0][0x434] ;  /* 0x00010d00ff032b82 */ /* 0x000e220000000800 */
[----:B------:R-:W-:-:S07]  /*c9c0*/  @P2 LOP3.LUT R23, R23, 0x20, RZ, 0xfc, !PT ;  /* 0x0000002017172812 */ /* 0x000fce00078efcff */
[----:B------:R-:W0:Y:S01]  /*c9d0*/  @P2 LDC R5, c[0x0][0x438] ;  /* 0x00010e00ff052b82 */ /* 0x000e220000000800 */
[----:B-1----:R-:W-:-:S04]  /*c9e0*/  LOP3.LUT R20, R20, 0x7f, RZ, 0xc0, !PT ;  /* 0x0000007f14147812 */ /* 0x002fc800078ec0ff */
[----:B------:R-:W-:Y:S02]  /*c9f0*/  SHF.R.U32.HI R26, RZ, 0x3, R20 ;  /* 0x00000003ff1a7819 */ /* 0x000fe40000011614 */
[----:B------:R-:W1:Y:S02]  /*ca00*/  S2R R20, SR_TID.X ;  /* 0x0000000000147919 */ /* 0x000e640000002100 */
[----:B-1----:R-:W-:-:S05]  /*ca10*/  IMAD.SHL.U32 R20, R20, 0x10, RZ ;  /* 0x0000001014147824 */ /* 0x002fca00078e00ff */
[----:B------:R-:W-:Y:S02]  /*ca20*/  LOP3.LUT R20, R26, 0x70, R20, 0xf8, !PT ;  /* 0x000000701a147812 */ /* 0x000fe400078ef814 */
[----:B------:R-:W-:Y:S02]  /*ca30*/  ISETP.GE.AND P3, PT, R31, UR4, PT ;  /* 0x000000041f007c0c */ /* 0x000fe4000bf66270 */
[----:B------:R-:W-:Y:S01]  /*ca40*/  LOP3.LUT R23, R23, 0xffffffef, RZ, 0xc0, !PT ;  /* 0xffffffef17177812 */ /* 0x000fe200078ec0ff */
[----:B------:R-:W-:Y:S01]  /*ca50*/  UMOV UR5, 0xffffffff ;  /* 0xffffffff00057882 */ /* 0x000fe20000000000 */
[----:B------:R-:W-:Y:S01]  /*ca60*/  LOP3.LUT R26, R18, 0xffff, RZ, 0xc0, !PT ;  /* 0x0000ffff121a7812 */ /* 0x000fe200078ec0ff */
[----:B--2---:R-:W-:-:S04]  /*ca70*/  VIADD R25, R21, 0xffffffff ;  /* 0xffffffff15197836 */ /* 0x004fc80000000000 */
[----:B------:R-:W-:-:S05]  /*ca80*/  IMAD R0, R25, 0x60, R20 ;  /* 0x0000006019007824 */ /* 0x000fca00078e0214 */
[C---:B------:R-:W-:Y:S01]  /*ca90*/  ISETP.GE.AND P0, PT, R0.reuse, R37, PT ;  /* 0x000000250000720c */ /* 0x040fe20003f06270 */
[----:B---3--:R-:W-:-:S03]  /*caa0*/  IMAD.IADD R0, R0, 0x1, R2 ;  /* 0x0000000100007824 */ /* 0x008fc600078e0202 */
[----:B------:R-:W-:Y:S01]  /*cab0*/  ISETP.GT.U32.OR P0, PT, R20, 0x5f, P0 ;  /* 0x0000005f1400780c */ /* 0x000fe20000704470 */
[----:B0-----:R-:W-:-:S04]  /*cac0*/  @P2 IMAD.HI.U32 R2, R0, R3, RZ ;  /* 0x0000000300022227 */ /* 0x001fc800078e00ff */
[----:B------:R-:W-:Y:S01]  /*cad0*/  IMAD.MOV.U32 R4, RZ, RZ, R0 ;  /* 0x000000ffff047224 */ /* 0x000fe200078e0000 */
[----:B------:R-:W-:-:S05]  /*cae0*/  @P2 SHF.R.U32.HI R4, RZ, R5, R2 ;  /* 0x00000005ff042219 */ /* 0x000fca0000011602 */
[----:B------:R-:W-:Y:S02]  /*caf0*/  IMAD.MOV R5, RZ, RZ, -R4 ;  /* 0x000000ffff057224 */ /* 0x000fe400078e0a04 */
[----:B------:R-:W0:Y:S02]  /*cb00*/  @!P0 LDC.64 R2, c[0x0][0x428] ;  /* 0x00010a00ff028b82 */ /* 0x000e240000000a00 */
[----:B------:R-:W-:Y:S01]  /*cb10*/  IMAD R0, R6, R5, R0 ;  /* 0x0000000506007224 */ /* 0x000fe200078e0200 */
[----:B------:R-:W-:Y:S02]  /*cb20*/  @!P0 SHF.R.S32.HI R5, RZ, 0x1f, R4 ;  /* 0x0000001fff058819 */ /* 0x000fe40000011404 */
[----:B----4-:R-:W-:-:S05]  /*cb30*/  SHF.R.S32.HI R6, RZ, 0x1f, R30 ;  /* 0x0000001fff067819 */ /* 0x010fca000001141e */
[----:B------:R0:W-:Y:S02]  /*cb40*/  STL [R1+0x8], R6 ;  /* 0x0000080601007387 */ /* 0x0001e40000100800 */
[-C--:B0-----:R-:W-:Y:S02]  /*cb50*/  @!P0 IMAD R6, R6, R2.reuse, RZ ;  /* 0x0000000206068224 */ /* 0x081fe400078e02ff */
[----:B------:R-:W-:-:S04]  /*cb60*/  @!P0 IMAD.WIDE.U32 R4, R30, R2, R4 ;  /* 0x000000021e048225 */ /* 0x000fc800078e0004 */
[----:B------:R-:W-:Y:S02]  /*cb70*/  @!P0 IMAD R6, R30, R3, R6 ;  /* 0x000000031e068224 */ /* 0x000fe400078e0206 */
[----:B------:R-:W0:Y:S02]  /*cb80*/  @!P0 LDC.64 R2, c[0x0][0x418] ;  /* 0x00010600ff028b82 */ /* 0x000e240000000a00 */
[----:B------:R-:W-:Y:S02]  /*cb90*/  @!P0 IMAD.IADD R6, R5, 0x1, R6 ;  /* 0x0000000105068824 */ /* 0x000fe400078e0206 */
[----:B------:R-:W-:-:S05]  /*cba0*/  IMAD.U32 R5, RZ, RZ, UR38 ;  /* 0x00000026ff057e24 */ /* 0x000fca000f8e00ff */
[----:B------:R-:W-:-:S13]  /*cbb0*/  ISETP.NE.AND P2, PT, R5, 0x3, PT ;  /* 0x000000030500780c */ /* 0x000fda0003f45270 */
[----:B------:R-:W-:Y:S02]  /*cbc0*/  @P2 LOP3.LUT R23, R23, 0x10, RZ, 0xfc, !PT ;  /* 0x0000001017172812 */ /* 0x000fe400078efcff */
[C---:B0-----:R-:W-:Y:S02]  /*cbd0*/  @!P0 LEA R2, P1, R4.reuse, R2, 0x2 ;  /* 0x0000000204028211 */ /* 0x041fe400078210ff */
[----:B------:R-:W-:Y:S02]  /*cbe0*/  LOP3.LUT R23, R23, 0xfffffffb, RZ, 0xc0, !PT ;  /* 0xfffffffb17177812 */ /* 0x000fe400078ec0ff */
[----:B------:R-:W-:Y:S01]  /*cbf0*/  @!P0 LEA.HI.X R3, R4, R3, R6, 0x2, P1 ;  /* 0x0000000304038211 */ /* 0x000fe200008f1406 */
[----:B------:R-:W-:Y:S01]  /*cc00*/  IMAD.MOV.U32 R4, RZ, RZ, RZ ;  /* 0x000000ffff047224 */ /* 0x000fe200078e00ff */
[----:B------:R-:W-:Y:S02]  /*cc10*/  ISETP.GE.AND P1, PT, R33, UR4, PT ;  /* 0x0000000421007c0c */ /* 0x000fe4000bf26270 */
[----:B------:R-:W-:-:S03]  /*cc20*/  @P3 LOP3.LUT R23, R23, 0x4, RZ, 0xfc, !PT ;  /* 0x0000000417173812 */ /* 0x000fc600078efcff */
[----:B------:R0:W5:Y:S01]  /*cc30*/  @!P0 LDG.E R4, desc[UR36][R2.64] ;  /* 0x0000002402048981 */ /* 0x000162000c1e1900 */
[----:B------:R-:W-:Y:S02]  /*cc40*/  ISETP.GE.AND P0, PT, R32, UR4, PT ;  /* 0x0000000420007c0c */ /* 0x000fe4000bf06270 */
[----:B------:R-:W-:-:S04]  /*cc50*/  LOP3.LUT R23, R23, 0xfffffffe, RZ, 0xc0, !PT ;  /* 0xfffffffe17177812 */ /* 0x000fc800078ec0ff */
[----:B------:R-:W-:-:S04]  /*cc60*/  LOP3.LUT R23, R23, 0xfffffffd, RZ, 0xc0, !PT ;  /* 0xfffffffd17177812 */ /* 0x000fc800078ec0ff */
[----:B------:R-:W-:-:S04]  /*cc70*/  @P1 LOP3.LUT R23, R23, 0x2, RZ, 0xfc, !PT ;  /* 0x0000000217171812 */ /* 0x000fc800078efcff */
[----:B------:R-:W-:Y:S01]  /*cc80*/  @P0 LOP3.LUT R23, R23, 0x1, RZ, 0xfc, !PT ;  /* 0x0000000117170812 */ /* 0x000fe200078efcff */
[----:B0-----:R-:W-:Y:S06]  /*cc90*/  BRA.DIV UR5, `(.L_x_3526) ;  /* 0x0000003e05d07947 */ /* 0x001fec000b800000 */
.L_x_3592:
[----:B------:R-:W-:Y:S02]  /*cca0*/  ISETP.GT.U32.AND P0, PT, R20, 0x5f, PT ;  /* 0x0000005f1400780c */ /* 0x000fe40003f04070 */
[----:B------:R-:W-:-:S11]  /*ccb0*/  LOP3.LUT R23, R23, 0xfffffff7, RZ, 0xc0, !PT ;  /* 0xfffffff717177812 */ /* 0x000fd600078ec0ff */
[----:B------:R-:W-:Y:S01]  /*ccc0*/  @P0 LOP3.LUT R23, R23, 0x8, RZ, 0xfc, !PT ;  /* 0x0000000817170812 */ /* 0x000fe200078efcff */
[----:B------:R-:W-:Y:S06]  /*ccd0*/  @!P2 BRA `(.L_x_3527) ;  /* 0x000000000004a947 */ /* 0x000fec0003800000 */
[----:B------:R-:W-:Y:S01]  /*cce0*/  BPT.TRAP 0x1 ;  /* 0x000000040000795c */ /* 0x000fe20000300000 */
.L_x_3527:
[----:B------:R-:W-:Y:S01]  /*ccf0*/  SHF.R.S32.HI R5, RZ, 0x1f, R0 ;  /* 0x0000001fff057819 */ /* 0x000fe20000011400 */
[----:B------:R-:W-:Y:S01]  /*cd00*/  ULDC.64 UR4, c[0x0][0x328] ;  /* 0x0000ca0000047ab9 */ /* 0x000fe20000000a00 */
[----:B------:R-:W-:Y:S01]  /*cd10*/  ULDC.64 UR6, c[0x0][0x318] ;  /* 0x0000c60000067ab9 */ /* 0x000fe20000000a00 */
[----:B------:R-:W-:Y:S02]  /*cd20*/  BSSY B0, `(.L_x_3528) ;  /* 0x0000014000007945 */ /* 0x000fe40003800000 */
        /* <DEDUP_REMOVED lines=19> */
.L_x_3593:
[----:B------:R-:W-:Y:S05]  /*ce60*/  BSYNC B0 ;  /* 0x0000000000007941 */ /* 0x000fea0003800000 */
.L_x_3528:
[----:B------:R-:W1:Y:S01]  /*ce70*/  S2R R8, SR_TID.X ;  /* 0x0000000000087919 */ /* 0x000e620000002100 */
[----:B------:R-:W-:Y:S01]  /*ce80*/  ULDC.64 UR4, c[0x0][0x300] ;  /* 0x0000c00000047ab9 */ /* 0x000fe20000000a00 */
[----:B------:R-:W-:Y:S01]  /*ce90*/  ULDC.64 UR6, c[0x0][0x2e8] ;  /* 0x0000ba0000067ab9 */ /* 0x000fe20000000a00 */
[----:B------:R-:W-:Y:S01]  /*cea0*/  IMAD R5, R5, UR4, RZ ;  /* 0x0000000405057c24 */ /* 0x000fe2000f8e02ff */
[C---:B------:R-:W-:Y:S01]  /*ceb0*/  LOP3.LUT P4, RZ, R23.reuse, 0x4, RZ, 0xc0, !PT ;  /* 0x0000000417ff7812 */ /* 0x040fe2000788c0ff */
[C---:B0-----:R-:W-:Y:S01]  /*cec0*/  IMAD.WIDE.U32 R2, R0.reuse, UR4, RZ ;  /* 0x0000000400027c25 */ /* 0x041fe2000f8e00ff */
[C---:B------:R-:W-:Y:S02]  /*ced0*/  LOP3.LUT P3, RZ, R23.reuse, 0x2, RZ, 0xc0, !PT ;  /* 0x0000000217ff7812 */ /* 0x040fe4000786c0ff */
[----:B------:R-:W-:Y:S01]  /*cee0*/  LOP3.LUT P2, RZ, R23, 0x1, RZ, 0xc0, !PT ;  /* 0x0000000117ff7812 */ /* 0x000fe2000784c0ff */
[----:B------:R-:W-:Y:S01]  /*cef0*/  IMAD R5, R0, UR5, R5 ;  /* 0x0000000500057c24 */ /* 0x000fe2000f8e0205 */
[----:B------:R-:W-:-:S02]  /*cf00*/  ULDC.64 UR4, c[0x0][0x310] ;  /* 0x0000c40000047ab9 */ /* 0x000fc40000000a00 */
[----:B------:R-:W-:Y:S02]  /*cf10*/  IMAD R6, R6, UR4, RZ ;  /* 0x0000000406067c24 */ /* 0x000fe4000f8e02ff */
[----:B------:R-:W-:Y:S01]  /*cf20*/  IADD3 R3, R3, R5, RZ ;  /* 0x0000000503037210 */ /* 0x000fe20007ffe0ff */
[----:B------:R-:W-:Y:S02]  /*cf30*/  IMAD R5, R27, 0x4800, R34 ;  /* 0x000048001b057824 */ /* 0x000fe400078e0222 */
[C---:B------:R-:W-:Y:S02]  /*cf40*/  IMAD R6, R4.reuse, UR5, R6 ;  /* 0x0000000504067c24 */ /* 0x040fe4000f8e0206 */
[----:B------:R-:W-:Y:S01]  /*cf50*/  IMAD.WIDE.U32 R2, R4, UR4, R2 ;  /* 0x0000000404027c25 */ /* 0x000fe2000f8e0002 */
[----:B------:R-:W-:-:S03]  /*cf60*/  ULDC.64 UR4, c[0x0][0x308] ;  /* 0x0000c20000047ab9 */ /* 0x000fc60000000a00 */
[----:B------:R-:W-:Y:S02]  /*cf70*/  IMAD.IADD R3, R3, 0x1, R6 ;  /* 0x0000000103037824 */ /* 0x000fe400078e0206 */
[----:B------:R-:W-:Y:S02]  /*cf80*/  IMAD R6, R25, -0x60, R37 ;  /* 0xffffffa019067824 */ /* 0x000fe400078e0225 */
[----:B------:R-:W-:Y:S01]  /*cf90*/  IMAD.WIDE.U32 R2, R26, UR4, R2 ;  /* 0x000000041a027c25 */ /* 0x000fe2000f8e0002 */
[----:B------:R-:W-:-:S03]  /*cfa0*/  UMOV UR4, 0xffffffff ;  /* 0xffffffff00047882 */ /* 0x000fc60000000000 */
[----:B------:R-:W-:Y:S01]  /*cfb0*/  IMAD R0, R26, UR5, R3 ;  /* 0x000000051a007c24 */ /* 0x000fe2000f8e0203 */
[----:B-1----:R-:W-:Y:S02]  /*cfc0*/  LOP3.LUT R8, R8, 0x7f, RZ, 0xc0, !PT ;  /* 0x0000007f08087812 */ /* 0x002fe400078ec0ff */
[C---:B------:R-:W-:Y:S02]  /*cfd0*/  LEA R4, P0, R2.reuse, UR6, 0x1 ;  /* 0x0000000602047c11 */ /* 0x040fe4000f8008ff */
[----:B------:R-:W-:Y:S02]  /*cfe0*/  SHF.R.U32.HI R8, RZ, 0x3, R8 ;  /* 0x00000003ff087819 */ /* 0x000fe40000011608 */
[----:B------:R-:W-:-:S03]  /*cff0*/  LEA.HI.X R0, R2, UR7, R0, 0x1, P0 ;  /* 0x0000000702007c11 */ /* 0x000fc600080f0c00 */
[----:B------:R-:W-:-:S05]  /*d000*/  IMAD.IADD R6, R6, 0x1, -R8 ;  /* 0x0000000106067824 */ /* 0x000fca00078e0a08 */
[----:B------:R-:W-:Y:S01]  /*d010*/  ISETP.GE.AND P0, PT, R6, 0x1, PT ;  /* 0x000000010600780c */ /* 0x000fe20003f06270 */
[----:B------:R-:W-:-:S12]  /*d020*/  BRA.DIV UR4, `(.L_x_3530) ;  /* 0x0000003e04347947 */ /* 0x000fd8000b800000 */
[----:B------:R-:W0:Y:S01]  /*d030*/  SHFL.IDX PT, R3, R4, RZ, 0x181f ;  /* 0x00181fff04037589 */ /* 0x000e2200000e0000 */
[----:B------:R-:W-:-:S03]  /*d040*/  @P0 IMAD R8, R5, 0x2, R22 ;  /* 0x0000000205080824 */ /* 0x000fc600078e0216 */
[----:B------:R-:W1:Y:S01]  /*d050*/  SHFL.IDX PT, R2, R0, RZ, 0x181f ;  /* 0x00181fff00027589 */ /* 0x000e6200000e0000 */
[----:B0-----:R-:W-:-:S05]  /*d060*/  @P0 LEA R3, P1, R31, R3, 0x1 ;  /* 0x000000031f030211 */ /* 0x001fca00078208ff */
[----:B-1----:R-:W-:Y:S01]  /*d070*/  @P0 IMAD.X R2, RZ, RZ, R2, P1 ;  /* 0x000000ffff020224 */ /* 0x002fe200008e0602 */
[----:B------:R-:W-:-:S04]  /*d080*/  ISETP.GE.AND P1, PT, R6, 0x11, PT ;  /* 0x000000110600780c */ /* 0x000fc80003f26270 */
[----:B------:R-:W-:-:S04]  /*d090*/  @P0 LOP3.LUT R3, R3, R2, RZ, 0x3c, !PT ;  /* 0x0000000203030212 */ /* 0x000fc800078e3cff */
[----:B------:R-:W-:-:S04]  /*d0a0*/  @P0 LOP3.LUT R2, R3, R2, RZ, 0x3c, !PT ;  /* 0x0000000203020212 */ /* 0x000fc800078e3cff */
[----:B------:R-:W-:-:S05]  /*d0b0*/  @P0 LOP3.LUT R3, R3, R2, RZ, 0x3c, !PT ;  /* 0x0000000203030212 */ /* 0x000fca00078e3cff */
[----:B------:R-:W-:Y:S01]  /*d0c0*/  @!PT LDS RZ, [RZ] ;  /* 0x00000000fffff984 */ /* 0x000fe20000000800 */
[----:B------:R-:W-:Y:S04]  /*d0d0*/  @P0 LDGSTS.E.BYPASS.LTC128B.128 [R8+0x1e400], desc[UR36][R2.64], !P4 ;  /* 0x1e40000002080fae */ /* 0x000fe8000e101d64 */
[----:B------:R-:W-:Y:S04]  /*d0e0*/  @P0 LDGSTS.E.BYPASS.LTC128B.128 [R8+0x21400], desc[UR36][R2.64+0x80], !P3 ;  /* 0x2140008002080fae */ /* 0x000fe8000d901d64 */
[----:B------:R0:W-:Y:S04]  /*d0f0*/  @P0 LDGSTS.E.BYPASS.LTC128B.128 [R8+0x24400], desc[UR36][R2.64+0x100], !P2 ;  /* 0x2440010002080fae */ /* 0x0001e8000d101d64 */
[----:B0-----:R-:W0:Y:S01]  /*d100*/  SHFL.IDX PT, R3, R4, 0x1, 0x181f ;  /* 0x00381f0004037f89 */ /* 0x001e2200000e0000 */
[----:B------:R-:W-:-:S03]  /*d110*/  @P1 IMAD R8, R5, 0x2, R22 ;  /* 0x0000000205081824 */ /* 0x000fc600078e0216 */
[----:B------:R-:W1:Y:S01]  /*d120*/  SHFL.IDX PT, R2, R0, 0x1, 0x181f ;  /* 0x00381f0000027f89 */ /* 0x000e6200000e0000 */
[----:B0-----:R-:W-:-:S05]  /*d130*/  @P1 LEA R3, P0, R31, R3, 0x1 ;  /* 0x000000031f031211 */ /* 0x001fca00078008ff */
[----:B-1----:R-:W-:-:S05]  /*d140*/  @P1 IMAD.X R2, RZ, RZ, R2, P0 ;  /* 0x000000ffff021224 */ /* 0x002fca00000e0602 */
[----:B------:R-:W-:-:S04]  /*d150*/  @P1 LOP3.LUT R3, R3, R2, RZ, 0x3c, !PT ;  /* 0x0000000203031212 */ /* 0x000fc800078e3cff */
[----:B------:R-:W-:-:S04]  /*d160*/  @P1 LOP3.LUT R2, R3, R2, RZ, 0x3c, !PT ;  /* 0x0000000203021212 */ /* 0x000fc800078e3cff */
[----:B------:R-:W-:-:S05]  /*d170*/  @P1 LOP3.LUT R3, R3, R2, RZ, 0x3c, !PT ;  /* 0x0000000203031212 */ /* 0x000fca00078e3cff */
        /* <DEDUP_REMOVED lines=30> */
[----:B------:R-:W1:Y:S04]  /*d360*/  SHFL.IDX PT, R2, R0, 0x4, 0x181f ;  /* 0x00981f0000027f89 */ /* 0x000e6800000e0000 */
[----:B------:R-:W2:Y:S01]  /*d370*/  SHFL.IDX PT, R0, R0, 0x5, 0x181f ;  /* 0x00b81f0000007f89 */ /* 0x000ea200000e0000 */
[----:B0-----:R-:W-:-:S05]  /*d380*/  @P1 LEA R3, P0, R31, R3, 0x1 ;  /* 0x000000031f031211 */ /* 0x001fca00078008ff */
[----:B-1----:R-:W-:-:S05]  /*d390*/  @P1 IMAD.X R2, RZ, RZ, R2, P0 ;  /* 0x000000ffff021224 */ /* 0x002fca00000e0602 */
[----:B------:R-:W-:-:S04]  /*d3a0*/  @P1 LOP3.LUT R3, R3, R2, RZ, 0x3c, !PT ;  /* 0x0000000203031212 */ /* 0x000fc800078e3cff */
[----:B------:R-:W-:-:S04]  /*d3b0*/  @P1 LOP3.LUT R2, R3, R2, RZ, 0x3c, !PT ;  /* 0x0000000203021212 */ /* 0x000fc800078e3cff */
[----:B------:R-:W-:-:S05]  /*d3c0*/  @P1 LOP3.LUT R3, R3, R2, RZ, 0x3c, !PT ;  /* 0x0000000203031212 */ /* 0x000fca00078e3cff */
[----:B------:R-:W-:Y:S04]  /*d3d0*/  @P1 LDGSTS.E.BYPASS.LTC128B.128 [R8+0x20400], desc[UR36][R2.64], !P4 ;  /* 0x2040000002081fae */ /* 0x000fe8000e101d64 */
[----:B------:R-:W-:Y:S04]  /*d3e0*/  @P1 LDGSTS.E.BYPASS.LTC128B.128 [R8+0x23400], desc[UR36][R2.64+0x80], !P3 ;  /* 0x2340008002081fae */ /* 0x000fe8000d901d64 */
[----:B------:R0:W-:Y:S04]  /*d3f0*/  @P1 LDGSTS.E.BYPASS.LTC128B.128 [R8+0x26400], desc[UR36][R2.64+0x100], !P2 ;  /* 0x2640010002081fae */ /* 0x0001e8000d101d64 */
[----:B0-2---:R0:W1:Y:S02]  /*d400*/  SHFL.IDX PT, R2, R4, 0x5, 0x181f ;  /* 0x00b81f0004027f89 */ /* 0x00506400000e0000 */
.L_x_3607:
[----:B------:R-:W-:-:S13]  /*d410*/  ISETP.GE.AND P0, PT, R6, 0x51, PT ;  /* 0x000000510600780c */ /* 0x000fda0003f06270 */
[----:B-1----:R-:W-:Y:S01]  /*d420*/  @P0 LEA R2, P1, R31, R2, 0x1 ;  /* 0x000000021f020211 */ /* 0x002fe200078208ff */
[----:B------:R-:W-:-:S04]  /*d430*/  @P0 IMAD R5, R5, 0x2, R22 ;  /* 0x0000000205050824 */ /* 0x000fc800078e0216 */
[----:B------:R-:W-:-:S05]  /*d440*/  @P0 IMAD.X R3, RZ, RZ, R0, P1 ;  /* 0x000000ffff030224 */ /* 0x000fca00008e0600 */
[----:B------:R-:W-:Y:S01]  /*d450*/  @!PT LDS RZ, [RZ] ;  /* 0x00000000fffff984 */ /* 0x000fe20000000800 */
[----:B------:R-:W-:Y:S01]  /*d460*/  @!PT LDS RZ, [RZ] ;  /* 0x00000000fffff984 */ /* 0x000fe20000000800 */
[----:B------:R-:W-:Y:S01]  /*d470*/  @!PT LDS RZ, [RZ] ;  /* 0x00000000fffff984 */ /* 0x000fe20000000800 */
[----:B------:R1:W-:Y:S04]  /*d480*/  @P0 LDGSTS.E.BYPASS.LTC128B.128 [R5+0x20c00], desc[UR36][R2.64], !P4 ;  /* 0x20c0000002050fae */ /* 0x0003e8000e101d64 */
[----:B------:R1:W-:Y:S04]  /*d490*/  @P0 LDGSTS.E.BYPASS.LTC128B.128 [R5+0x23c00], desc[UR36][R2.64+0x80], !P3 ;  /* 0x23c0008002050fae */ /* 0x0003e8000d901d64 */
[----:B------:R1:W-:Y:S01]  /*d4a0*/  @P0 LDGSTS.E.BYPASS.LTC128B.128 [R5+0x26c00], desc[UR36][R2.64+0x100], !P2 ;  /* 0x26c0010002050fae */ /* 0x0003e2000d101d64 */
[----:B------:R-:W-:Y:S01]  /*d4b0*/  PLOP3.LUT P0, PT, PT, PT, PT, 0x80, 0x0 ;  /* 0x000000000000781c */ /* 0x000fe20003f0f070 */
[----:B------:R-:W-:-:S12]  /*d4c0*/  NOP ;  /* 0x0000000000007918 */ /* 0x000fd80000000000 */
.L_x_3531:
        /* <DEDUP_REMOVED lines=10> */
.L_x_3532:
[----:B------:R2:W5:Y:S01]  /*d570*/  LDL.LU R0, [R1+0x10] ;  /* 0x0000100001007983 */ /* 0x0005620000300800 */
[----:B------:R-:W-:Y:S01]  /*d580*/  LOP3.LUT P0, RZ, R23, 0x40, RZ, 0xc0, !PT ;  /* 0x0000004017ff7812 */ /* 0x000fe2000780c0ff */
[----:B------:R2:W-:-:S12]  /*d590*/  SYNCS.ARRIVE.TRANS64.A1T0 RZ, [R7+URZ+0x30830], RZ ;  /* 0x030830ff07ff79a7 */ /* 0x0005d8000810003f */
[----:B------:R-:W-:Y:S05]  /*d5a0*/  WARPSYNC.ALL ;  /* 0x0000000000007948 */ /* 0x000fea0003800000 */
[----:B------:R-:W-:Y:S01]  /*d5b0*/  ULDC.64 UR4, c[0x0][0x298] ;  /* 0x0000a60000047ab9 */ /* 0x000fe20000000a00 */
[----:B------:R-:W-:Y:S01]  /*d5c0*/  SEL R29, R29, RZ, !P0 ;  /* 0x000000ff1d1d7207 */ /* 0x000fe20004000000 */
[----:B01----:R-:W-:Y:S01]  /*d5d0*/  IMAD.WIDE.U32 R4, R35, UR4, RZ ;  /* 0x0000000423047c25 */ /* 0x003fe2000f8e00ff */
[----:B------:R-:W-:Y:S01]  /*d5e0*/  BSSY B6, `(.L_x_3533) ;  /* 0x000001c000067945 */ /* 0x000fe20003800000 */
[----:B------:R-:W-:Y:S01]  /*d5f0*/  BAR.SYNC.DEFER_BLOCKING 0x8, 0x180 ;  /* 0x0206000000007b1d */ /* 0x000fe20000010000 */
[----:B-----5:R-:W-:-:S02]  /*d600*/  SEL R2, R0, RZ, !P0 ;  /* 0x000000ff00027207 */ /* 0x020fc40004000000 */
        /* <DEDUP_REMOVED lines=16> */
[----:B------:R-:W-:Y:S02]  /*d710*/  IMAD.U32 R6, RZ, RZ, UR8 ;  /* 0x00000008ff067e24 */ /* 0x000fe4000f8e00ff */
[----:B--2---:R-:W-:Y:S02]  /*d720*/  IMAD.U32 R7, RZ, RZ, UR9 ;  /* 0x00000009ff077e24 */ /* 0x004fe4000f8e00ff */
[----:B------:R-:W-:-:S02]  /*d730*/  IMAD.U32 R10, RZ, RZ, UR4 ;  /* 0x00000004ff0a7e24 */ /* 0x000fc4000f8e00ff */
[----:B------:R-:W-:Y:S02]  /*d740*/  IMAD.U32 R11, RZ, RZ, UR5 ;  /* 0x00000005ff0b7e24 */ /* 0x000fe4000f8e00ff */
[----:B------:R-:W-:Y:S02]  /*d750*/  IMAD.MOV.U32 R8, RZ, RZ, 0x70 ;  /* 0x00000070ff087424 */ /* 0x000fe400078e00ff */
[----:B------:R-:W-:Y:S02]  /*d760*/  IMAD.MOV.U32 R12, RZ, RZ, 0x1 ;  /* 0x00000001ff0c7424 */ /* 0x000fe400078e00ff */
[----:B------:R-:W-:-:S07]  /*d770*/  IMAD.MOV.U32 R13, RZ, RZ, RZ ;  /* 0x000000ffff0d7224 */ /* 0x000fce00078e00ff */
[----:B------:R-:W-:-:S07]  /*d780*/  LEPC R20, `(.L_x_3534) ;  /* 0x000000001014794e */ /* 0x000fce0000000000 */
[----:B0-----:R-:W-:Y:S05]  /*d790*/  CALL.ABS.NOINC R2 ;  /* 0x0000000002007343 */ /* 0x001fea0003c00000 */
.L_x_3534:
[----:B------:R-:W-:Y:S05]  /*d7a0*/  BSYNC B6 ;  /* 0x0000000000067941 */ /* 0x000fea0003800000 */
.L_x_3533:
[----:B------:R-:W3:Y:S01]  /*d7b0*/  LDL.LU.64 R2, [R1+0x10] ;  /* 0x0000100001027983 */ /* 0x000ee20000300a00 */
[----:B------:R-:W-:Y:S01]  /*d7c0*/  ULDC.64 UR6, c[0x0][0x2e0] ;  /* 0x0000b80000067ab9 */ /* 0x000fe20000000a00 */
[----:B------:R-:W0:Y:S01]  /*d7d0*/  LDC R6, c[0x0][0x448] ;  /* 0x00011200ff067b82 */ /* 0x000e220000000800 */
[----:B------:R-:W-:Y:S01]  /*d7e0*/  ULDC.64 UR4, c[0x0][0x2d8] ;  /* 0x0000b60000047ab9 */ /* 0x000fe20000000a00 */
[----:B------:R-:W4:Y:S01]  /*d7f0*/  LDL.LU R20, [R1+0x24] ;  /* 0x0000240001147983 */ /* 0x000f220000300800 */
[----:B------:R-:W-:-:S03]  /*d800*/  IMAD.SHL.U32 R4, R17, 0x80, RZ ;  /* 0x0000008011047824 */ /* 0x000fc600078e00ff */
[----:B------:R1:W5:Y:S01]  /*d810*/  LDL R17, [R1+0x18] ;  /* 0x0000180001117983 */ /* 0x0003620000100800 */
[----:B0-----:R-:W-:-:S13]  /*d820*/  ISETP.NE.AND P0, PT, R6, 0x1, PT ;  /* 0x000000010600780c */ /* 0x001fda0003f05270 */
[----:B------:R-:W0:Y:S08]  /*d830*/  @P0 LDC R0, c[0x0][0x44c] ;  /* 0x00011300ff000b82 */ /* 0x000e300000000800 */
[----:B------:R-:W1:Y:S01]  /*d840*/  @P0 LDC R8, c[0x0][0x450] ;  /* 0x00011400ff080b82 */ /* 0x000e620000000800 */
[----:B---3--:R-:W-:Y:S02]  /*d850*/  IMAD.MOV.U32 R3, RZ, RZ, R35 ;  /* 0x000000ffff037224 */ /* 0x008fe400078e0023 */
[----:B----4-:R-:W-:-:S02]  /*d860*/  IMAD R5, R20, UR6, RZ ;  /* 0x0000000614057c24 */ /* 0x010fc4000f8e02ff */
[----:B------:R-:W3:Y:S01]  /*d870*/  S2R R20, SR_TID.X ;  /* 0x0000000000147919 */ /* 0x000ee20000002100 */
[----:B------:R-:W-:-:S04]  /*d880*/  IMAD.WIDE.U32 R2, R26, UR4, R2 ;  /* 0x000000041a027c25 */ /* 0x000fc8000f8e0002 */
[----:B------:R-:W-:Y:S01]  /*d890*/  IMAD R3, R26, UR5, R3 ;  /* 0x000000051a037c24 */ /* 0x000fe2000f8e0203 */
[----:B------:R-:W-:Y:S01]  /*d8a0*/  ULDC.64 UR4, c[0x0][0x2d0] ;  /* 0x0000b40000047ab9 */ /* 0x000fe20000000a00 */
[C---:B------:R-:W-:Y:S02]  /*d8b0*/  IMAD R5, R29.reuse, UR7, R5 ;  /* 0x000000071d057c24 */ /* 0x040fe4000f8e0205 */
[----:B------:R-:W-:Y:S01]  /*d8c0*/  IMAD.WIDE.U32 R2, R29, UR6, R2 ;  /* 0x000000061d027c25 */ /* 0x000fe2000f8e0002 */
[----:B---3--:R-:W-:-:S04]  /*d8d0*/  LOP3.LUT R20, R20, 0x7f, RZ, 0xc0, !PT ;  /* 0x0000007f14147812 */ /* 0x008fc800078ec0ff */
[----:B------:R-:W-:Y:S02]  /*d8e0*/  SHF.R.U32.HI R21, RZ, 0x3, R20 ;  /* 0x00000003ff157819 */ /* 0x000fe40000011614 */
[----:B------:R-:W3:Y:S01]  /*d8f0*/  S2R R20, SR_TID.X ;  /* 0x0000000000147919 */ /* 0x000ee20000002100 */
[----:B------:R-:W-:Y:S02]  /*d900*/  IMAD.IADD R3, R3, 0x1, R5 ;  /* 0x0000000103037824 */ /* 0x000fe400078e0205 */
[----:B---3--:R-:W-:-:S05]  /*d910*/  IMAD.SHL.U32 R20, R20, 0x10, RZ ;  /* 0x0000001014147824 */ /* 0x008fca00078e00ff */
[----:B------:R-:W-:-:S04]  /*d920*/  LOP3.LUT R20, R21, 0x70, R20, 0xf8, !PT ;  /* 0x0000007015147812 */ /* 0x000fc800078ef814 */
[----:B--2---:R-:W-:-:S05]  /*d930*/  LOP3.LUT R7, R20, R4, RZ, 0xfc, !PT ;  /* 0x0000000414077212 */ /* 0x004fca00078efcff */
[----:B0-----:R-:W-:-:S04]  /*d940*/  @P0 IMAD.HI.U32 R9, R7, R0, RZ ;  /* 0x0000000007090227 */ /* 0x001fc800078e00ff */
[----:B------:R-:W-:Y:S01]  /*d950*/  IMAD.MOV.U32 R0, RZ, RZ, R7 ;  /* 0x000000ffff007224 */ /* 0x000fe200078e0007 */
[----:B-1----:R-:W-:Y:S01]  /*d960*/  @P0 SHF.R.U32.HI R0, RZ, R8, R9 ;  /* 0x00000008ff000219 */ /* 0x002fe20000011609 */
        /* <DEDUP_REMOVED lines=23> */
[----:B------:R-:W-:Y:S01]  /*dae0*/  SHF.R.U32.HI R10, RZ, 0x3, R20 ;  /* 0x00000003ff0a7819 */ /* 0x000fe20000011614 */
[----:B------:R-:W-:Y:S10]  /*daf0*/  BRA.DIV UR5, `(.L_x_3535) ;  /* 0x0000003a05a87947 */ /* 0x000ff4000b800000 */
[----:B------:R-:W0:Y:S01]  /*db00*/  SHFL.IDX PT, R14, R0, RZ, 0x181f ;  /* 0x00181fff000e7589 */ /* 0x000e2200000e0000 */
[----:B-----5:R-:W-:Y:S01]  /*db10*/  IMAD R6, R17, R6, RZ ;  /* 0x0000000611067224 */ /* 0x020fe200078e02ff */
[----:B------:R-:W-:Y:S02]  /*db20*/  IADD3 R4, R10, R4, RZ ;  /* 0x000000040a047210 */ /* 0x000fe40007ffe0ff */
[----:B------:R-:W1:Y:S02]  /*db30*/  SHFL.IDX PT, R2, R5, RZ, 0x181f ;  /* 0x00181fff05027589 */ /* 0x000e6400000e0000 */
[C---:B------:R-:W-:Y:S01]  /*db40*/  ISETP.GE.AND P1, PT, R4.reuse, R6, PT ;  /* 0x000000060400720c */ /* 0x040fe20003f26270 */
[----:B------:R-:W-:-:S12]  /*db50*/  VIADD R7, R4, 0x10 ;  /* 0x0000001004077836 */ /* 0x000fd80000000000 */
[----:B0-----:R-:W-:-:S05]  /*db60*/  @!P1 LEA R14, P4, R31, R14, 0x1 ;  /* 0x0000000e1f0e9211 */ /* 0x001fca00078808ff */
[----:B-1----:R-:W-:Y:S02]  /*db70*/  @!P1 IMAD.X R3, RZ, RZ, R2, P4 ;  /* 0x000000ffff039224 */ /* 0x002fe400020e0602 */
[----:B------:R-:W-:Y:S02]  /*db80*/  @!P1 IMAD.MOV.U32 R2, RZ, RZ, R14 ;  /* 0x000000ffff029224 */ /* 0x000fe400078e000e */
[----:B------:R-:W0:Y:S04]  /*db90*/  SHFL.IDX PT, R14, R0, 0x1, 0x181f ;  /* 0x00381f00000e7f89 */ /* 0x000e2800000e0000 */
        /* <DEDUP_REMOVED lines=39> */
[----:B-1----:R-:W-:Y:S01]  /*de10*/  @!P1 IMAD.X R7, RZ, RZ, R2, P4 ;  /* 0x000000ffff079224 */ /* 0x002fe200020e0602 */
[----:B------:R-:W-:Y:S02]  /*de20*/  @!P1 MOV R2, R14 ;  /* 0x0000000e00029202 */ /* 0x000fe40000000f00 */
[----:B------:R-:W0:Y:S01]  /*de30*/  SHFL.IDX PT, R14, R0, 0x5, 0x181f ;  /* 0x00b81f00000e7f89 */ /* 0x000e2200000e0000 */
[----:B------:R-:W-:Y:S02]  /*de40*/  @!P1 IMAD.MOV.U32 R3, RZ, RZ, R7 ;  /* 0x000000ffff039224 */ /* 0x000fe400078e0007 */
        /* <DEDUP_REMOVED lines=17> */
[----:B0-----:R-:W-:Y:S01]  /*df60*/  @!P1 LEA R14, P4, R31, R14, 0x1 ;  /* 0x0000000e1f0e9211 */ /* 0x001fe200078808ff */
[----:B------:R-:W0:Y:S04]  /*df70*/  SHFL.IDX PT, R5, R5, 0x7, 0x181f ;  /* 0x00f81f0005057f89 */ /* 0x000e2800000e0000 */
[----:B-1----:R-:W-:-:S02]  /*df80*/  @!P1 IMAD.X R7, RZ, RZ, R2, P4 ;  /* 0x000000ffff079224 */ /* 0x002fc400020e0602 */
[----:B------:R-:W-:Y:S02]  /*df90*/  @!P1 IMAD.MOV.U32 R2, RZ, RZ, R14 ;  /* 0x000000ffff029224 */ /* 0x000fe400078e000e */
[----:B------:R-:W-:Y:S01]  /*dfa0*/  @!P1 IMAD.MOV.U32 R3, RZ, RZ, R7 ;  /* 0x000000ffff039224 */ /* 0x000fe200078e0007 */
[----:B------:R1:W2:Y:S04]  /*dfb0*/  SHFL.IDX PT, R14, R0, 0x7, 0x181f ;  /* 0x00f81f00000e7f89 */ /* 0x0002a800000e0000 */
[----:B------:R1:W-:Y:S04]  /*dfc0*/  @!P1 LDGSTS.E.BYPASS.LTC128B.128 [R36+0x15400], desc[UR36][R2.64], !P3 ;  /* 0x1540000002249fae */ /* 0x0003e8000d901d64 */
[----:B------:R1:W-:Y:S04]  /*dfd0*/  @!P1 LDGSTS.E.BYPASS.LTC128B.128 [R36+0x19400], desc[UR36][R2.64+0x80], !P2 ;  /* 0x1940008002249fae */ /* 0x0003e8000d101d64 */
[----:B0-----:R1:W-:Y:S02]  /*dfe0*/  @!P1 LDGSTS.E.BYPASS.LTC128B.128 [R36+0x1d400], desc[UR36][R2.64+0x100], !P0 ;  /* 0x1d40010002249fae */ /* 0x0013e4000c101d64 */
.L_x_3624:
[----:B-1----:R-:W-:Y:S01]  /*dff0*/  VIADD R3, R4, 0x70 ;  /* 0x0000007004037836 */ /* 0x002fe20000000000 */
[----:B------:R-:W-:Y:S04]  /*e000*/  BSSY B0, `(.L_x_3536) ;  /* 0x000000b000007945 */ /* 0x000fe80003800000 */
[----:B------:R-:W-:-:S13]  /*e010*/  ISETP.GE.AND P1, PT, R3, R6, PT ;  /* 0x000000060300720c */ /* 0x000fda0003f26270 */
[----:B------:R-:W-:Y:S05]  /*e020*/  @P1 BRA `(.L_x_3537) ;  /* 0x0000000000201947 */ /* 0x000fea0003800000 */
[----:B--2---:R-:W-:-:S05]  /*e030*/  LEA R2, P1, R31, R14, 0x1 ;  /* 0x0000000e1f027211 */ /* 0x004fca00078208ff */
[----:B------:R-:W-:-:S05]  /*e040*/  IMAD.X R3, RZ, RZ, R5, P1 ;  /* 0x000000ffff037224 */ /* 0x000fca00008e0605 */
[----:B------:R-:W-:Y:S01]  /*e050*/  @!PT LDS RZ, [RZ] ;  /* 0x00000000fffff984 */ /* 0x000fe20000000800 */
[----:B------:R-:W-:Y:S01]  /*e060*/  @!PT LDS RZ, [RZ] ;  /* 0x00000000fffff984 */ /* 0x000fe20000000800 */
[----:B------:R-:W-:Y:S01]  /*e070*/  @!PT LDS RZ, [RZ] ;  /* 0x00000000fffff984 */ /* 0x000fe20000000800 */
[----:B------:R0:W-:Y:S04]  /*e080*/  LDGSTS.E.BYPASS.LTC128B.128 [R36+0x15c00], desc[UR36][R2.64], !P3 ;  /* 0x15c0000002247fae */ /* 0x0001e8000d901d64 */
[----:B------:R0:W-:Y:S04]  /*e090*/  LDGSTS.E.BYPASS.LTC128B.128 [R36+0x19c00], desc[UR36][R2.64+0x80], !P2 ;  /* 0x19c0008002247fae */ /* 0x0001e8000d101d64 */
[----:B------:R0:W-:Y:S02]  /*e0a0*/  LDGSTS.E.BYPASS.LTC128B.128 [R36+0x1dc00], desc[UR36][R2.64+0x100], !P0 ;  /* 0x1dc0010002247fae */ /* 0x0001e4000c101d64 */
.L_x_3537:
[----:B------:R-:W-:Y:S05]  /*e0b0*/  BSYNC B0 ;  /* 0x0000000000007941 */ /* 0x000fea0003800000 */
.L_x_3536:
[----:B------:R-:W-:Y:S01]  /*e0c0*/  NOP ;  /* 0x0000000000007918 */ /* 0x000fe20000000000 */
[----:B------:R-:W-:-:S13]  /*e0d0*/  PLOP3.LUT P0, PT, PT, PT, PT, 0x80, 0x0 ;  /* 0x000000000000781c */ /* 0x000fda0003f0f070 */
.L_x_3538:
        /* <DEDUP_REMOVED lines=8> */
[----:B---3--:R-:W-:Y:S02]  /*e160*/  VIADD R3, R3, 0x1 ;  /* 0x0000000103037836 */ /* 0x008fe40000000000 */
[----:B----4-:R-:W-:-:S03]  /*e170*/  VIADD R8, R2, 0xfffffffe ;  /* 0xfffffffe02087836 */ /* 0x010fc60000000000 */
[----:B------:R-:W-:Y:S01]  /*e180*/  LEA.HI R0, R3, R3, RZ, 0x1 ;  /* 0x0000000303007211 */ /* 0x000fe200078f08ff */
[----:B------:R0:W-:Y:S03]  /*e190*/  STL [R1+0x20], R3 ;  /* 0x0000200301007387 */ /* 0x0001e60000100800 */
[----:B------:R-:W-:-:S05]  /*e1a0*/  LOP3.LUT R0, R0, 0xfffffffe, RZ, 0xc0, !PT ;  /* 0xfffffffe00007812 */ /* 0x000fca00078ec0ff */
[----:B------:R-:W-:-:S05]  /*e1b0*/  IMAD.IADD R0, R3, 0x1, -R0 ;  /* 0x0000000103007824 */ /* 0x000fca00078e0a00 */
[----:B0-----:R-:W-:Y:S01]  /*e1c0*/  SHF.L.U32 R3, R0, 0x1f, RZ ;  /* 0x0000001f00037819 */ /* 0x001fe200000006ff */
[----:B------:R-:W-:Y:S01]  /*e1d0*/  NOP ;  /* 0x0000000000007918 */ /* 0x000fe20000000000 */
[----:B------:R0:W-:Y:S01]  /*e1e0*/  SYNCS.ARRIVE.TRANS64.A1T0 RZ, [R22+URZ+0x30800], RZ ;  /* 0x030800ff16ff79a7 */ /* 0x0001e2000810003f */
[----:B------:R-:W-:Y:S01]  /*e1f0*/  BSSY B0, `(.L_x_3539) ;  /* 0x0000003000007945 */ /* 0x000fe20003800000 */
[----:B------:R-:W1:Y:S03]  /*e200*/  SYNCS.PHASECHK.TRANS64.TRYWAIT P0, [R22+URZ+0x30820], R3 ;  /* 0x03082003160075a7 */ /* 0x000e66000800017f */
[----:B01----:R-:W-:Y:S05]  /*e210*/  @!P0 BRA `(.L_x_3540) ;  /* 0x0000003c007c8947 */ /* 0x003fea0003800000 */
.L_x_3625:
[----:B------:R-:W-:Y:S05]  /*e220*/  BSYNC B0 ;  /* 0x0000000000007941 */ /* 0x000fea0003800000 */
.L_x_3539:
[----:B------:R-:W3:Y:S01]  /*e230*/  LDL R0, [R1] ;  /* 0x0000000001007983 */ /* 0x000ee20000100800 */
[----:B------:R-:W-:Y:S01]  /*e240*/  BSSY B0, `(.L_x_3541) ;  /* 0x0000104000007945 */ /* 0x000fe20003800000 */
[----:B---3--:R-:W-:-:S13]  /*e250*/  ISETP.GE.AND P0, PT, R8, R0, PT ;  /* 0x000000000800720c */ /* 0x008fda0003f06270 */
[----:B------:R-:W-:Y:S05]  /*e260*/  @!P0 BRA `(.L_x_3542) ;  /* 0x0000001000048947 */ /* 0x000fea0003800000 */
[----:B------:R-:W-:Y:S01]  /*e270*/  ULDC UR4, c[0x0][0x2f4] ;  /* 0x0000bd0000047ab9 */ /* 0x000fe20000000800 */
[----:B------:R-:W-:Y:S01]  /*e280*/  IMAD.MOV.U32 R10, RZ, RZ, R27 ;  /* 0x000000ffff0a7224 */ /* 0x000fe200078e001b */
[----:B------:R-:W-:Y:S01]  /*e290*/  MOV R29, R25 ;  /* 0x00000019001d7202 */ /* 0x000fe20000000f00 */
[----:B------:R-:W-:Y:S01]  /*e2a0*/  IMAD.MOV.U32 R17, RZ, RZ, R28 ;  /* 0x000000ffff117224 */ /* 0x000fe200078e001c */
[----:B------:R-:W-:Y:S02]  /*e2b0*/  ISETP.GE.AND P3, PT, R31, UR4, PT ;  /* 0x000000041f007c0c */ /* 0x000fe4000bf66270 */
[----:B------:R-:W-:Y:S02]  /*e2c0*/  ISETP.GE.AND P2, PT, R33, UR4, PT ;  /* 0x0000000421007c0c */ /* 0x000fe4000bf46270 */
[----:B------:R-:W-:-:S13]  /*e2d0*/  ISETP.GE.AND P1, PT, R32, UR4, PT ;  /* 0x0000000420007c0c */ /* 0x000fda000bf26270 */
.L_x_3555:
[----:B------:R-:W3:Y:S04]  /*e2e0*/  LDL R5, [R1+0x4] ;  /* 0x0000040001057983 */ /* 0x000ee80000100800 */
[----:B------:R-:W4:Y:S01]  /*e2f0*/  LDL R12, [R1+0x8] ;  /* 0x00000800010c7983 */ /* 0x000f220000100800 */
[----:B------:R-:W1:Y:S01]  /*e300*/  S2R R0, SR_TID.X ;  /* 0x0000000000007919 */ /* 0x000e620000002100 */
[----:B------:R-:W2:Y:S01]  /*e310*/  S2R R4, SR_TID.X ;  /* 0x0000000000047919 */ /* 0x000ea20000002100 */
[----:B-1----:R-:W-:-:S04]  /*e320*/  LOP3.LUT R0, R0, 0x7f, RZ, 0xc0, !PT ;  /* 0x0000007f00007812 */ /* 0x002fc800078ec0ff */
[----:B0-----:R-:W-:Y:S02]  /*e330*/  SHF.R.U32.HI R3, RZ, 0x3, R0 ;  /* 0x00000003ff037819 */ /* 0x001fe40000011600 */
[----:B------:R-:W0:Y:S01]  /*e340*/  LDC R0, c[0x0][0x430] ;  /* 0x00010c00ff007b82 */ /* 0x000e220000000800 */
[----:B--2---:R-:W-:-:S05]  /*e350*/  IMAD.SHL.U32 R4, R4, 0x10, RZ ;  /* 0x0000001004047824 */ /* 0x004fca00078e00ff */
[----:B------:R-:W-:-:S04]  /*e360*/  LOP3.LUT R4, R3, 0x70, R4, 0xf8, !PT ;  /* 0x0000007003047812 */ /* 0x000fc800078ef804 */
[----:B------:R-:W-:-:S13]  /*e370*/  ISETP.GT.U32.AND P5, PT, R4, 0x5f, PT ;  /* 0x0000005f0400780c */ /* 0x000fda0003fa4070 */
[----:B------:R-:W4:Y:S01]  /*e380*/  @!P5 LDC.64 R6, c[0x0][0x428] ;  /* 0x00010a00ff06db82 */ /* 0x000f220000000a00 */
[----:B0-----:R-:W-:-:S13]  /*e390*/  ISETP.NE.AND P0, PT, R0, 0x1, PT ;  /* 0x000000010000780c */ /* 0x001fda0003f05270 */
[----:B------:R-:W0:Y:S08]  /*e3a0*/  @P0 LDC R0, c[0x0][0x434] ;  /* 0x00010d00ff000b82 */ /* 0x000e300000000800 */
[----:B------:R-:W1:Y:S01]  /*e3b0*/  @P0 LDC R3, c[0x0][0x438] ;  /* 0x00010e00ff030b82 */ /* 0x000e620000000800 */
[----:B---3--:R-:W-:-:S04]  /*e3c0*/  IMAD R9, R8, 0x60, R5 ;  /* 0x0000006008097824 */ /* 0x008fc800078e0205 */
[----:B------:R-:W-:-:S03]  /*e3d0*/  IMAD.IADD R9, R4, 0x1, R9 ;  /* 0x0000000104097824 */ /* 0x000fc600078e0209 */
[----:B------:R-:W2:Y:S01]  /*e3e0*/  @!P5 LDC.64 R4, c[0x0][0x418] ;  /* 0x00010600ff04db82 */ /* 0x000ea20000000a00 */
[----:B0-----:R-:W-:-:S04]  /*e3f0*/  @P0 IMAD.HI.U32 R0, R9, R0, RZ ;  /* 0x0000000009000227 */ /* 0x001fc800078e00ff */
[----:B------:R-:W-:Y:S01]  /*e400*/  IMAD.MOV.U32 R11, RZ, RZ, R9 ;  /* 0x000000ffff0b7224 */ /* 0x000fe200078e0009 */
[----:B-1----:R-:W-:Y:S01]  /*e410*/  @P0 SHF.R.U32.HI R11, RZ, R3, R0 ;  /* 0x00000003ff0b0219 */ /* 0x002fe20000011600 */
[----:B----4-:R-:W-:-:S03]  /*e420*/  @!P5 IMAD R0, R12, R6, RZ ;  /* 0x000000060c00d224 */ /* 0x010fc600078e02ff */
[--C-:B------:R-:W-:Y:S01]  /*e430*/  @!P5 SHF.R.S32.HI R3, RZ, 0x1f, R11.reuse ;  /* 0x0000001fff03d819 */ /* 0x100fe2000001140b */
[----:B------:R-:W-:Y:S02]  /*e440*/  @!P5 IMAD.MOV.U32 R2, RZ, RZ, R11 ;  /* 0x000000ffff02d224 */ /* 0x000fe400078e000b */
[C---:B------:R-:W-:Y:S02]  /*e450*/  @!P5 IMAD R7, R30.reuse, R7, R0 ;  /* 0x000000071e07d224 */ /* 0x040fe400078e0200 */
[----:B------:R-:W-:-:S04]  /*e460*/  @!P5 IMAD.WIDE.U32 R2, R30, R6, R2 ;  /* 0x000000061e02d225 */ /* 0x000fc800078e0002 */
[----:B------:R-:W-:Y:S01]  /*e470*/  @!P5 IMAD.IADD R7, R7, 0x1, R3 ;  /* 0x000000010707d824 */ /* 0x000fe200078e0203 */
[----:B--2---:R-:W-:Y:S01]  /*e480*/  @!P5 LEA R4, P0, R2, R4, 0x2 ;  /* 0x000000040204d211 */ /* 0x004fe200078010ff */
[----:B------:R-:W-:-:S03]  /*e490*/  IMAD.MOV.U32 R0, RZ, RZ, RZ ;  /* 0x000000ffff007224 */ /* 0x000fc600078e00ff */
        /* <DEDUP_REMOVED lines=15> */
.L_x_3543:
[----:B------:R-:W-:Y:S01]  /*e590*/  IMAD R6, R27, 0x8, R22 ;  /* 0x000000081b067824 */ /* 0x000fe200078e0216 */
[----:B------:R-:W-:Y:S01]  /*e5a0*/  SHF.L.U32 R3, R28, 0x1f, RZ ;  /* 0x0000001f1c037819 */ /* 0x000fe200000006ff */
[----:B------:R-:W-:Y:S03]  /*e5b0*/  BSSY B1, `(.L_x_3544) ;  /* 0x0000003000017945 */ /* 0x000fe60003800000 */
[----:B------:R-:W0:Y:S02]  /*e5c0*/  SYNCS.PHASECHK.TRANS64.TRYWAIT P0, [R6+URZ+0x30840], R3 ;  /* 0x03084003060075a7 */ /* 0x000e24000800017f */
[----:B0-----:R-:W-:Y:S05]  /*e5d0*/  @!P0 BRA `(.L_x_3545) ;  /* 0x0000003800a08947 */ /* 0x001fea0003800000 */
.L_x_3626:
[----:B------:R-:W-:Y:S05]  /*e5e0*/  BSYNC B1 ;  /* 0x0000000000017941 */ /* 0x000fea0003800000 */
.L_x_3544:
[----:B------:R-:W-:Y:S01]  /*e5f0*/  SHF.R.S32.HI R20, RZ, 0x1f, R9 ;  /* 0x0000001fff147819 */ /* 0x000fe20000011409 */
[----:B------:R-:W-:Y:S01]  /*e600*/  ULDC.64 UR4, c[0x0][0x300] ;  /* 0x0000c00000047ab9 */ /* 0x000fe20000000a00 */
[----:B-----5:R-:W-:Y:S01]  /*e610*/  SHF.R.S32.HI R21, RZ, 0x1f, R0 ;  /* 0x0000001fff157819 */ /* 0x020fe20000011400 */
[----:B0-----:R-:W-:Y:S01]  /*e620*/  IMAD.WIDE.U32 R2, R9, UR4, RZ ;  /* 0x0000000409027c25 */ /* 0x001fe2000f8e00ff */
[----:B------:R-:W-:Y:S01]  /*e630*/  ULDC.64 UR6, c[0x0][0x2e8] ;  /* 0x0000ba0000067ab9 */ /* 0x000fe20000000a00 */
[C---:B------:R-:W-:Y:S02]  /*e640*/  LOP3.LUT P5, RZ, R23.reuse, 0x2, RZ, 0xc0, !PT ;  /* 0x0000000217ff7812 */ /* 0x040fe400078ac0ff */
[----:B------:R-:W-:Y:S01]  /*e650*/  IMAD R4, R20, UR4, RZ ;  /* 0x0000000414047c24 */ /* 0x000fe2000f8e02ff */
[----:B------:R-:W-:Y:S01]  /*e660*/  LOP3.LUT P4, RZ, R23, 0x1, RZ, 0xc0, !PT ;  /* 0x0000000117ff7812 */ /* 0x000fe2000788c0ff */
        /* <DEDUP_REMOVED lines=16> */
[----:B------:R-:W-:Y:S01]  /*e770*/  IMAD.SHL.U32 R4, R31, 0x2, RZ ;  /* 0x000000021f047824 */ /* 0x000fe200078e00ff */
[----:B------:R-:W-:Y:S01]  /*e780*/  LOP3.LUT P6, RZ, R23, 0x4, RZ, 0xc0, !PT ;  /* 0x0000000417ff7812 */ /* 0x000fe200078cc0ff */
[----:B------:R-:W-:Y:S01]  /*e790*/  IMAD R5, R5, 0x2, R22 ;  /* 0x0000000205057824 */ /* 0x000fe200078e0216 */
[----:B------:R-:W1:Y:S04]  /*e7a0*/  SHFL.IDX PT, R3, R8, RZ, 0x181f ;  /* 0x00181fff08037589 */ /* 0x000e6800000e0000 */
[----:B------:R-:W-:Y:S01]  /*e7b0*/  SHFL.IDX PT, R35, R8, 0x2, 0x181f ;  /* 0x00581f0008237f89 */ /* 0x000fe200000e0000 */
[----:B0-----:R-:W-:-:S05]  /*e7c0*/  IADD3 R2, P0, R2, R4, RZ ;  /* 0x0000000402027210 */ /* 0x001fca0007f1e0ff */
[----:B-1----:R-:W-:-:S05]  /*e7d0*/  IMAD.X R3, RZ, RZ, R3, P0 ;  /* 0x000000ffff037224 */ /* 0x002fca00000e0603 */
[----:B------:R-:W-:Y:S04]  /*e7e0*/  LDGSTS.E.BYPASS.LTC128B.128 [R5+0x1e400], desc[UR36][R2.64], !P6 ;  /* 0x1e40000002057fae */ /* 0x000fe8000f101d64 */
[----:B------:R-:W-:Y:S04]  /*e7f0*/  LDGSTS.E.BYPASS.LTC128B.128 [R5+0x21400], desc[UR36][R2.64+0x80], !P5 ;  /* 0x2140008002057fae */ /* 0x000fe8000e901d64 */
[----:B------:R0:W-:Y:S04]  /*e800*/  LDGSTS.E.BYPASS.LTC128B.128 [R5+0x24400], desc[UR36][R2.64+0x100], !P4 ;  /* 0x2440010002057fae */ /* 0x0001e8000e101d64 */
[----:B0-----:R-:W0:Y:S04]  /*e810*/  SHFL.IDX PT, R2, R7, 0x1, 0x181f ;  /* 0x00381f0007027f89 */ /* 0x001e2800000e0000 */
[----:B------:R-:W1:Y:S01]  /*e820*/  SHFL.IDX PT, R3, R8, 0x1, 0x181f ;  /* 0x00381f0008037f89 */ /* 0x000e6200000e0000 */
[----:B0-----:R-:W-:-:S05]  /*e830*/  IADD3 R2, P0, R2, R4, RZ ;  /* 0x0000000402027210 */ /* 0x001fca0007f1e0ff */
[----:B-1----:R-:W-:-:S05]  /*e840*/  IMAD.X R3, RZ, RZ, R3, P0 ;  /* 0x000000ffff037224 */ /* 0x002fca00000e0603 */
        /* <DEDUP_REMOVED lines=16> */
[----:B------:R0:W-:Y:S04]  /*e950*/  LDGSTS.E.BYPASS.LTC128B.128 [R5+0x25c00], desc[UR36][R2.64+0x100], !P4 ;  /* 0x25c0010002057fae */ /* 0x0001e8000e101d64 */
[----:B0-----:R-:W0:Y:S02]  /*e960*/  SHFL.IDX PT, R2, R7, 0x4, 0x181f ;  /* 0x00981f0007027f89 */ /* 0x001e2400000e0000 */
[----:B0-----:R-:W-:-:S05]  /*e970*/  IADD3 R2, P0, R2, R4, RZ ;  /* 0x0000000402027210 */ /* 0x001fca0007f1e0ff */
[----:B------:R-:W-:Y:S02]  /*e980*/  IMAD.X R3, RZ, RZ, R35, P0 ;  /* 0x000000ffff037224 */ /* 0x000fe400000e0623 */
[----:B------:R0:W1:Y:S04]  /*e990*/  SHFL.IDX PT, R35, R8, 0x5, 0x181f ;  /* 0x00b81f0008237f89 */ /* 0x00006800000e0000 */
[----:B------:R-:W-:Y:S04]  /*e9a0*/  LDGSTS.E.BYPASS.LTC128B.128 [R5+0x20400], desc[UR36][R2.64], !P6 ;  /* 0x2040000002057fae */ /* 0x000fe8000f101d64 */
[----:B------:R-:W-:Y:S04]  /*e9b0*/  LDGSTS.E.BYPASS.LTC128B.128 [R5+0x23400], desc[UR36][R2.64+0x80], !P5 ;  /* 0x2340008002057fae */ /* 0x000fe8000e901d64 */
[----:B------:R2:W-:Y:S04]  /*e9c0*/  LDGSTS.E.BYPASS.LTC128B.128 [R5+0x26400], desc[UR36][R2.64+0x100], !P4 ;  /* 0x2640010002057fae */ /* 0x0005e8000e101d64 */
[----:B-12---:R0:W2:Y:S02]  /*e9d0*/  SHFL.IDX PT, R2, R7, 0x5, 0x181f ;  /* 0x00b81f0007027f89 */ /* 0x0060a400000e0000 */
.L_x_3640:
[----:B------:R-:W-:Y:S02]  /*e9e0*/  LOP3.LUT P6, RZ, R23, 0x4, RZ, 0xc0, !PT ;  /* 0x0000000417ff7812 */ /* 0x000fe400078cc0ff */
[----:B--2---:R-:W-:-:S05]  /*e9f0*/  IADD3 R2, P0, R2, R4, RZ ;  /* 0x0000000402027210 */ /* 0x004fca0007f1e0ff */
[----:B------:R-:W-:Y:S01]  /*ea00*/  IMAD.X R3, RZ, RZ, R35, P0 ;  /* 0x000000ffff037224 */ /* 0x000fe200000e0623 */
[----:B------:R-:W-:-:S05]  /*ea10*/  PLOP3.LUT P0, PT, PT, PT, PT, 0x80, 0x0 ;  /* 0x000000000000781c */ /* 0x000fca0003f0f070 */
[----:B------:R-:W-:Y:S01]  /*ea20*/  @!PT LDS RZ, [RZ] ;  /* 0x00000000fffff984 */ /* 0x000fe20000000800 */
[----:B------:R-:W-:Y:S01]  /*ea30*/  @!PT LDS RZ, [RZ] ;  /* 0x00000000fffff984 */ /* 0x000fe20000000800 */
[----:B------:R-:W-:Y:S01]  /*ea40*/  @!PT LDS RZ, [RZ] ;  /* 0x00000000fffff984 */ /* 0x000fe20000000800 */
[----:B------:R1:W-:Y:S04]  /*ea50*/  LDGSTS.E.BYPASS.LTC128B.128 [R5+0x20c00], desc[UR36][R2.64], !P6 ;  /* 0x20c0000002057fae */ /* 0x0003e8000f101d64 */
[----:B------:R1:W-:Y:S04]  /*ea60*/  LDGSTS.E.BYPASS.LTC128B.128 [R5+0x23c00], desc[UR36][R2.64+0x80], !P5 ;  /* 0x23c0008002057fae */ /* 0x0003e8000e901d64 */
[----:B------:R1:W-:Y:S01]  /*ea70*/  LDGSTS.E.BYPASS.LTC128B.128 [R5+0x26c00], desc[UR36][R2.64+0x100], !P4 ;  /* 0x26c0010002057fae */ /* 0x0003e2000e101d64 */
[----:B------:R-:W-:Y:S01]  /*ea80*/  NOP ;  /* 0x0000000000007918 */ /* 0x000fe20000000000 */
.L_x_3547:
        /* <DEDUP_REMOVED lines=10> */
.L_x_3548:
[----:B------:R2:W-:Y:S01]  /*eb30*/  SYNCS.ARRIVE.TRANS64.A1T0 RZ, [R6+URZ+0x30830], RZ ;  /* 0x030830ff06ff79a7 */ /* 0x0005e2000810003f */
[----:B------:R-:W-:Y:S05]  /*eb40*/  @!P5 BRA `(.L_x_3549) ;  /* 0x000000000004d947 */ /* 0x000fea0003800000 */
[----:B------:R-:W-:Y:S01]  /*eb50*/  BPT.TRAP 0x1 ;  /* 0x000000040000795c */ /* 0x000fe20000300000 */
.L_x_3549:
[----:B-1----:R-:W-:Y:S01]  /*eb60*/  SHF.L.U32 R2, R17, 0x1f, RZ ;  /* 0x0000001f11027819 */ /* 0x002fe200000006ff */
[----:B--2---:R-:W-:Y:S01]  /*eb70*/  IMAD R6, R10, 0x8, R22 ;  /* 0x000000080a067824 */ /* 0x004fe200078e0216 */
[----:B------:R-:W-:Y:S01]  /*eb80*/  BSSY B1, `(.L_x_3550) ;  /* 0x0000004000017945 */ /* 0x000fe20003800000 */
[----:B0-----:R-:W-:Y:S02]  /*eb90*/  IMAD R7, R29, -0x60, R37 ;  /* 0xffffffa01d077824 */ /* 0x001fe400078e0225 */
[----:B------:R-:W0:Y:S02]  /*eba0*/  SYNCS.PHASECHK.TRANS64.TRYWAIT P0, [R6+URZ+0x30860], R2 ;  /* 0x03086002060075a7 */ /* 0x000e24000800017f */
[----:B0-----:R-:W-:Y:S05]  /*ebb0*/  @!P0 BRA `(.L_x_3551) ;  /* 0x0000003c001c8947 */ /* 0x001fea0003800000 */
.L_x_3641:
[----:B------:R-:W-:Y:S05]  /*ebc0*/  BSYNC B1 ;  /* 0x0000000000017941 */ /* 0x000fea0003800000 */
.L_x_3550:
[----:B------:R-:W1:Y:S01]  /*ebd0*/  S2R R3, SR_TID.X ;  /* 0x0000000000037919 */ /* 0x000e620000002100 */
[----:B------:R-:W-:Y:S01]  /*ebe0*/  UMOV UR4, 0xffffffff ;  /* 0xffffffff00047882 */ /* 0x000fe20000000000 */
[----:B------:R-:W-:Y:S01]  /*ebf0*/  IMAD R5, R10, 0x4800, R34 ;  /* 0x000048000a057824 */ /* 0x000fe200078e0222 */
[----:B-1----:R-:W-:-:S04]  /*ec00*/  LOP3.LUT R3, R3, 0x7f, RZ, 0xc0, !PT ;  /* 0x0000007f03037812 */ /* 0x002fc800078ec0ff */
[----:B------:R-:W-:-:S05]  /*ec10*/  SHF.R.U32.HI R3, RZ, 0x3, R3 ;  /* 0x00000003ff037819 */ /* 0x000fca0000011603 */
[----:B------:R-:W-:Y:S01]  /*ec20*/  IMAD.IADD R7, R7, 0x1, -R3 ;  /* 0x0000000107077824 */ /* 0x000fe200078e0a03 */
[----:B------:R-:W-:Y:S06]  /*ec30*/  BRA.DIV UR4, `(.L_x_3552) ;  /* 0x0000003e04107947 */ /* 0x000fec000b800000 */
[----:B0-----:R-:W0:Y:S01]  /*ec40*/  SHFL.IDX PT, R2, R18, RZ, 0x181f ;  /* 0x00181fff12027589 */ /* 0x001e2200000e0000 */
        /* <DEDUP_REMOVED lines=51> */
[----:B--2---:R1:W-:Y:S02]  /*ef80*/  LDGSTS.E.BYPASS.LTC128B.128 [R5+0x8400], desc[UR36][R2.64+0x100], !P0 ;  /* 0x0840010002057fae */ /* 0x0043e4000c101d64 */
.L_x_3655:
[----:B01----:R-:W-:Y:S01]  /*ef90*/  IADD3 R2, P0, R14, R4, RZ ;  /* 0x000000040e027210 */ /* 0x003fe20007f1e0ff */
[----:B------:R-:W-:Y:S01]  /*efa0*/  ULDC.64 UR4, c[0x0][0x328] ;  /* 0x0000ca0000047ab9 */ /* 0x000fe20000000a00 */
[----:B------:R-:W-:Y:S01]  /*efb0*/  ULDC.64 UR6, c[0x0][0x318] ;  /* 0x0000c60000067ab9 */ /* 0x000fe20000000a00 */
[----:B------:R-:W-:Y:S02]  /*efc0*/  IMAD R20, R20, UR4, RZ ;  /* 0x0000000414147c24 */ /* 0x000fe4000f8e02ff */
        /* <DEDUP_REMOVED lines=8> */
[----:B------:R-:W-:Y:S01]  /*f050*/  ISETP.LT.OR P0, PT, R7, 0x51, P1 ;  /* 0x000000510700780c */ /* 0x000fe20000f01670 */
[----:B------:R-:W-:-:S12]  /*f060*/  IMAD R7, R9, UR5, R20 ;  /* 0x0000000509077c24 */ /* 0x000fd8000f8e0214 */
[----:B------:R0:W-:Y:S02]  /*f070*/  LDGSTS.E.BYPASS.LTC128B.128 [R5+0x8c00], desc[UR36][R2.64+0x100], !P0 ;  /* 0x08c0010002057fae */ /* 0x0001e4000c101d64 */
[----:B0-----:R-:W-:Y:S01]  /*f080*/  IMAD.WIDE.U32 R2, R9, UR4, RZ ;  /* 0x0000000409027c25 */ /* 0x001fe2000f8e00ff */
        /* <DEDUP_REMOVED lines=13> */
.L_x_3553:
        /* <DEDUP_REMOVED lines=10> */
.L_x_3554:
[----:B------:R-:W2:Y:S01]  /*f200*/  LDL R0, [R1] ;  /* 0x0000000001007983 */ /* 0x000ea20000100800 */
[----:B------:R1:W-:Y:S01]  /*f210*/  SYNCS.ARRIVE.TRANS64.A1T0 RZ, [R6+URZ+0x30850], RZ ;  /* 0x030850ff06ff79a7 */ /* 0x0003e2000810003f */
[C---:B------:R-:W-:Y:S01]  /*f220*/  VIADD R8, R25.reuse, 0xffffffff ;  /* 0xffffffff19087836 */ /* 0x040fe20000000000 */
[----:B------:R-:W-:Y:S01]  /*f230*/  MOV R17, R28 ;  /* 0x0000001c00117202 */ /* 0x000fe20000000f00 */
[----:B------:R-:W-:Y:S02]  /*f240*/  IMAD.MOV.U32 R10, RZ, RZ, R27 ;  /* 0x000000ffff0a7224 */ /* 0x000fe400078e001b */
[----:B------:R-:W-:Y:S01]  /*f250*/  IMAD.MOV.U32 R29, RZ, RZ, R25 ;  /* 0x000000ffff1d7224 */ /* 0x000fe200078e0019 */
[----:B--2---:R-:W-:-:S13]  /*f260*/  ISETP.GT.AND P0, PT, R25, R0, PT ;  /* 0x000000001900720c */ /* 0x004fda0003f04270 */
[----:B-1----:R-:W-:Y:S05]  /*f270*/  @P0 BRA `(.L_x_3555) ;  /* 0xfffffff000180947 */ /* 0x002fea000383ffff */
.L_x_3542:
[----:B------:R-:W-:Y:S05]  /*f280*/  BSYNC B0 ;  /* 0x0000000000007941 */ /* 0x000fea0003800000 */
.L_x_3541:
[----:B------:R-:W1:Y:S01]  /*f290*/  S2R R0, SR_TID.X ;  /* 0x0000000000007919 */ /* 0x000e620000002100 */
[----:B------:R-:W-:Y:S01]  /*f2a0*/  BSSY B0, `(.L_x_3556) ;  /* 0x0000010000007945 */ /* 0x000fe20003800000 */
[----:B-1----:R-:W-:-:S04]  /*f2b0*/  LOP3.LUT R0, R0, 0x7f, RZ, 0xc0, !PT ;  /* 0x0000007f00007812 */ /* 0x002fc800078ec0ff */
[----:B------:R-:W-:-:S13]  /*f2c0*/  ISETP.NE.AND P0, PT, R0, RZ, PT ;  /* 0x000000ff0000720c */ /* 0x000fda0003f05270 */
[----:B------:R-:W-:Y:S05]  /*f2d0*/  @P0 BRA `(.L_x_3557) ;  /* 0x0000000000300947 */ /* 0x000fea0003800000 */
[----:B------:R-:W1:Y:S01]  /*f2e0*/  S2R R5, SR_LANEID ;  /* 0x0000000000057919 */ /* 0x000e620000000000 */
[----:B------:R-:W-:Y:S01]  /*f2f0*/  VOTEU.ANY UR4, UPT, PT ;  /* 0x0000000000047886 */ /* 0x000fe200038e0100 */
[----:B0-----:R-:W0:Y:S01]  /*f300*/  LDC.64 R2, c[0x0][0xc60] ;  /* 0x00031800ff027b82 */ /* 0x001e220000000a00 */
[----:B------:R-:W1:Y:S02]  /*f310*/  FLO.U32 R0, UR4 ;  /* 0x0000000400007d00 */ /* 0x000e6400080e0000 */
[----:B-1----:R-:W-:-:S06]  /*f320*/  ISETP.EQ.U32.AND P0, PT, R0, R5, PT ;  /* 0x000000050000720c */ /* 0x002fcc0003f02070 */
[----:B------:R-:W0:Y:S07]  /*f330*/  POPC R5, UR4 ;  /* 0x0000000400057d09 */ /* 0x000e2e0008000000 */
[----:B0-----:R-:W3:Y:S01]  /*f340*/  @P0 ATOMG.E.ADD.STRONG.GPU PT, R3, desc[UR36][R2.64], R5 ;  /* 0x00000005020309a8 */ /* 0x001ee200081ee1e4 */
[----:B------:R-:W0:Y:S02]  /*f350*/  S2R R4, SR_LTMASK ;  /* 0x0000000000047919 */ /* 0x000e240000003900 */
[----:B0-----:R-:W-:-:S04]  /*f360*/  LOP3.LUT R4, R4, UR4, RZ, 0xc0, !PT ;  /* 0x0000000404047c12 */ /* 0x001fc8000f8ec0ff */
[----:B------:R-:W0:Y:S01]  /*f370*/  POPC R7, R4 ;  /* 0x0000000400077309 */ /* 0x000e220000000000 */
[----:B---3--:R-:W0:Y:S02]  /*f380*/  SHFL.IDX PT, R0, R3, R0, 0x1f ;  /* 0x00001f0003007589 */ /* 0x008e2400000e0000 */
[----:B0-----:R-:W-:-:S07]  /*f390*/  IADD3 R16, R0, UR39, R7 ;  /* 0x0000002700107c10 */ /* 0x001fce000fffe007 */
.L_x_3557:
[----:B------:R-:W-:Y:S05]  /*f3a0*/  BSYNC B0 ;  /* 0x0000000000007941 */ /* 0x000fea0003800000 */
.L_x_3556:
[----:B------:R-:W-:-:S13]  /*f3b0*/  LOP3.LUT P0, RZ, R23, 0x10, RZ, 0xc0, !PT ;  /* 0x0000001017ff7812 */ /* 0x000fda000780c0ff */
[----:B------:R-:W-:Y:S05]  /*f3c0*/  @!P0 BRA `(.L_x_3558) ;  /* 0x0000000000048947 */ /* 0x000fea0003800000 */
[----:B------:R-:W-:Y:S01]  /*f3d0*/  BPT.TRAP 0x1 ;  /* 0x000000040000795c */ /* 0x000fe20000300000 */
.L_x_3558:
[----:B------:R-:W-:Y:S01]  /*f3e0*/  IMAD R0, R27, 0x8, R22 ;  /* 0x000000081b007824 */ /* 0x000fe200078e0216 */
[----:B0-----:R-:W-:Y:S01]  /*f3f0*/  SHF.L.U32 R3, R28, 0x1f, RZ ;  /* 0x0000001f1c037819 */ /* 0x001fe200000006ff */
[----:B------:R-:W-:Y:S01]  /*f400*/  BSSY B0, `(.L_x_3559) ;  /* 0x0000004000007945 */ /* 0x000fe20003800000 */
[----:B------:R-:W-:Y:S02]  /*f410*/  IMAD R6, R25, -0x60, R37 ;  /* 0xffffffa019067824 */ /* 0x000fe400078e0225 */
[----:B------:R-:W0:Y:S02]  /*f420*/  SYNCS.PHASECHK.TRANS64.TRYWAIT P0, [R0+URZ+0x30860], R3 ;  /* 0x03086003000075a7 */ /* 0x000e24000800017f */
[----:B0-----:R-:W-:Y:S05]  /*f430*/  @!P0 BRA `(.L_x_3560) ;  /* 0x0000003c00208947 */ /* 0x001fea0003800000 */
.L_x_3656:
[----:B------:R-:W-:Y:S05]  /*f440*/  BSYNC B0 ;  /* 0x0000000000007941 */ /* 0x000fea0003800000 */
.L_x_3559:
[----:B------:R-:W1:Y:S01]  /*f450*/  S2R R2, SR_TID.X ;  /* 0x0000000000027919 */ /* 0x000e620000002100 */
[----:B------:R-:W-:Y:S01]  /*f460*/  UMOV UR4, 0xffffffff ;  /* 0xffffffff00047882 */ /* 0x000fe20000000000 */
[----:B------:R-:W-:Y:S01]  /*f470*/  IMAD R7, R27, 0x4800, R34 ;  /* 0x000048001b077824 */ /* 0x000fe200078e0222 */
[----:B-1----:R-:W-:-:S04]  /*f480*/  LOP3.LUT R2, R2, 0x7f, RZ, 0xc0, !PT ;  /* 0x0000007f02027812 */ /* 0x002fc800078ec0ff */
[----:B------:R-:W-:-:S05]  /*f490*/  SHF.R.U32.HI R2, RZ, 0x3, R2 ;  /* 0x00000003ff027819 */ /* 0x000fca0000011602 */
[----:B------:R-:W-:Y:S01]  /*f4a0*/  IMAD.IADD R6, R6, 0x1, -R2 ;  /* 0x0000000106067824 */ /* 0x000fe200078e0a02 */
[----:B------:R-:W-:Y:S06]  /*f4b0*/  BRA.DIV UR4, `(.L_x_3561) ;  /* 0x0000003e04147947 */ /* 0x000fec000b800000 */
[----:B--2---:R-:W1:Y:S01]  /*f4c0*/  SHFL.IDX PT, R14, R18, RZ, 0x181f ;  /* 0x00181fff120e7589 */ /* 0x004e6200000e0000 */
[----:B------:R-:W-:Y:S01]  /*f4d0*/  ULDC UR4, c[0x0][0x2f4] ;  /* 0x0000bd0000047ab9 */ /* 0x000fe20000000800 */
[C---:B------:R-:W-:Y:S01]  /*f4e0*/  IMAD.SHL.U32 R5, R31.reuse, 0x2, RZ ;  /* 0x000000021f057824 */ /* 0x040fe200078e00ff */
[----:B------:R-:W-:Y:S01]  /*f4f0*/  ISETP.GE.AND P2, PT, R31, UR4, PT ;  /* 0x000000041f007c0c */ /* 0x000fe2000bf46270 */
[----:B0-----:R-:W0:Y:S01]  /*f500*/  SHFL.IDX PT, R3, R24, RZ, 0x181f ;  /* 0x00181fff18037589 */ /* 0x001e2200000e0000 */
[----:B------:R-:W-:Y:S01]  /*f510*/  IMAD R4, R7, 0x2, R22 ;  /* 0x0000000207047824 */ /* 0x000fe200078e0216 */
[----:B------:R-:W-:Y:S02]  /*f520*/  ISETP.GE.AND P1, PT, R33, UR4, PT ;  /* 0x0000000421007c0c */ /* 0x000fe4000bf26270 */
[C---:B------:R-:W-:Y:S01]  /*f530*/  ISETP.LT.OR P4, PT, R6.reuse, 0x1, P2 ;  /* 0x000000010600780c */ /* 0x040fe20001781670 */
[----:B------:R-:W-:Y:S01]  /*f540*/  SHFL.IDX PT, R7, R24, 0x1, 0x181f ;  /* 0x00381f0018077f89 */ /* 0x000fe200000e0000 */
[----:B------:R-:W-:-:S02]  /*f550*/  ISETP.LT.OR P3, PT, R6, 0x1, P1 ;  /* 0x000000010600780c */ /* 0x000fc40000f61670 */
[----:B-1----:R-:W-:Y:S02]  /*f560*/  IADD3 R2, P0, R14, R5, RZ ;  /* 0x000000050e027210 */ /* 0x002fe40007f1e0ff */
[----:B------:R-:W1:Y:S03]  /*f570*/  SHFL.IDX PT, R14, R18, 0x1, 0x181f ;  /* 0x00381f00120e7f89 */ /* 0x000e6600000e0000 */
[----:B0-----:R-:W-:Y:S01]  /*f580*/  IMAD.X R3, RZ, RZ, R3, P0 ;  /* 0x000000ffff037224 */ /* 0x001fe200000e0603 */
[----:B------:R-:W-:-:S04]  /*f590*/  ISETP.GE.AND P0, PT, R32, UR4, PT ;  /* 0x0000000420007c0c */ /* 0x000fc8000bf06270 */
[----:B------:R-:W-:Y:S01]  /*f5a0*/  LDGSTS.E.BYPASS.LTC128B.128 [R4+0x400], desc[UR36][R2.64], !P4 ;  /* 0x0040000002047fae */ /* 0x000fe2000e101d64 */
[----:B------:R-:W-:-:S03]  /*f5b0*/  ISETP.LT.OR P4, PT, R6, 0x1, P0 ;  /* 0x000000010600780c */ /* 0x000fc60000781670 */
[----:B------:R-:W-:Y:S10]  /*f5c0*/  LDGSTS.E.BYPASS.LTC128B.128 [R4+0x3400], desc[UR36][R2.64+0x80], !P3 ;  /* 0x0340008002047fae */ /* 0x000ff4000d901d64 */
[----:B------:R1:W-:Y:S01]  /*f5d0*/  LDGSTS.E.BYPASS.LTC128B.128 [R4+0x6400], desc[UR36][R2.64+0x100], !P4 ;  /* 0x0640010002047fae */ /* 0x0003e2000e101d64 */
[----:B------:R-:W-:-:S02]  /*f5e0*/  ISETP.LT.OR P4, PT, R6, 0x11, P2 ;  /* 0x000000110600780c */ /* 0x000fc40001781670 */
[----:B-1----:R-:W-:Y:S02]  /*f5f0*/  IADD3 R2, P3, R14, R5, RZ ;  /* 0x000000050e027210 */ /* 0x002fe40007f7e0ff */
[----:B------:R-:W0:Y:S03]  /*f600*/  SHFL.IDX PT, R14, R18, 0x2, 0x181f ;  /* 0x00581f00120e7f89 */ /* 0x000e2600000e0000 */
[----:B------:R-:W-:Y:S01]  /*f610*/  IMAD.X R3, RZ, RZ, R7, P3 ;  /* 0x000000ffff037224 */ /* 0x000fe200018e0607 */
[C---:B------:R-:W-:Y:S01]  /*f620*/  ISETP.LT.OR P3, PT, R6.reuse, 0x11, P1 ;  /* 0x000000110600780c */ /* 0x040fe20000f61670 */
[----:B------:R-:W1:Y:S04]  /*f630*/  SHFL.IDX PT, R7, R24, 0x2, 0x181f ;  /* 0x00581f0018077f89 */ /* 0x000e6800000e0000 */
[----:B------:R-:W-:Y:S01]  /*f640*/  LDGSTS.E.BYPASS.LTC128B.128 [R4+0xc00], desc[UR36][R2.64], !P4 ;  /* 0x00c0000002047fae */ /* 0x000fe2000e101d64 */
[----:B------:R-:W-:-:S07]  /*f650*/  ISETP.LT.OR P4, PT, R6, 0x11, P0 ;  /* 0x000000110600780c */ /* 0x000fce0000781670 */
[----:B------:R-:W-:Y:S06]  /*f660*/  LDGSTS.E.BYPASS.LTC128B.128 [R4+0x3c00], desc[UR36][R2.64+0x80], !P3 ;  /* 0x03c0008002047fae */ /* 0x000fec000d901d64 */
[----:B------:R0:W-:Y:S01]  /*f670*/  LDGSTS.E.BYPASS.LTC128B.128 [R4+0x6c00], desc[UR36][R2.64+0x100], !P4 ;  /* 0x06c0010002047fae */ /* 0x0001e2000e101d64 */
[----:B------:R-:W-:Y:S02]  /*f680*/  ISETP.LT.OR P4, PT, R6, 0x21, P2 ;  /* 0x000000210600780c */ /* 0x000fe40001781670 */
[----:B0-----:R-:W-:Y:S02]  /*f690*/  IADD3 R2, P3, R14, R5, RZ ;  /* 0x000000050e027210 */ /* 0x001fe40007f7e0ff */
[----:B------:R-:W0:Y:S03]  /*f6a0*/  SHFL.IDX PT, R14, R18, 0x3, 0x181f ;  /* 0x00781f00120e7f89 */ /* 0x000e2600000e0000 */
[----:B-1----:R-:W-:Y:S01]  /*f6b0*/  IMAD.X R3, RZ, RZ, R7, P3 ;  /* 0x000000ffff037224 */ /* 0x002fe200018e0607 */
        /* <DEDUP_REMOVED lines=13> */
[----:B------:R-:W-:-:S03]  /*f790*/  ISETP.LT.OR P4, PT, R6, 0x31, P0 ;  /* 0x000000310600780c */ /* 0x000fc60000781670 */
[----:B------:R-:W2:Y:S04]  /*f7a0*/  SHFL.IDX PT, R24, R24, 0x5, 0x181f ;  /* 0x00b81f0018187f89 */ /* 0x000ea800000e0000 */
[----:B------:R-:W-:Y:S06]  /*f7b0*/  LDGSTS.E.BYPASS.LTC128B.128 [R4+0x4c00], desc[UR36][R2.64+0x80], !P3 ;  /* 0x04c0008002047fae */ /* 0x000fec000d901d64 */
[----:B------:R0:W-:Y:S01]  /*f7c0*/  LDGSTS.E.BYPASS.LTC128B.128 [R4+0x7c00], desc[UR36][R2.64+0x100], !P4 ;  /* 0x07c0010002047fae */ /* 0x0001e2000e101d64 */
[----:B------:R-:W-:-:S02]  /*f7d0*/  ISETP.LT.OR P4, PT, R6, 0x41, P2 ;  /* 0x000000410600780c */ /* 0x000fc40001781670 */
[----:B0-----:R-:W-:Y:S02]  /*f7e0*/  IADD3 R2, P3, R14, R5, RZ ;  /* 0x000000050e027210 */ /* 0x001fe40007f7e0ff */
[----:B------:R0:W3:Y:S03]  /*f7f0*/  SHFL.IDX PT, R14, R18, 0x5, 0x181f ;  /* 0x00b81f00120e7f89 */ /* 0x0000e600000e0000 */
[----:B-1----:R-:W-:Y:S01]  /*f800*/  IMAD.X R3, RZ, RZ, R7, P3 ;  /* 0x000000ffff037224 */ /* 0x002fe200018e0607 */
[----:B------:R-:W-:-:S05]  /*f810*/  ISETP.LT.OR P3, PT, R6, 0x41, P1 ;  /* 0x000000410600780c */ /* 0x000fca0000f61670 */
[----:B------:R0:W-:Y:S01]  /*f820*/  LDGSTS.E.BYPASS.LTC128B.128 [R4+0x2400], desc[UR36][R2.64], !P4 ;  /* 0x0240000002047fae */ /* 0x0001e2000e101d64 */
[----:B------:R-:W-:-:S07]  /*f830*/  ISETP.LT.OR P4, PT, R6, 0x41, P0 ;  /* 0x000000410600780c */ /* 0x000fce0000781670 */
[----:B------:R0:W-:Y:S06]  /*f840*/  LDGSTS.E.BYPASS.LTC128B.128 [R4+0x5400], desc[UR36][R2.64+0x80], !P3 ;  /* 0x0540008002047fae */ /* 0x0001ec000d901d64 */
[----:B--2---:R0:W-:Y:S02]  /*f850*/  LDGSTS.E.BYPASS.LTC128B.128 [R4+0x8400], desc[UR36][R2.64+0x100], !P4 ;  /* 0x0840010002047fae */ /* 0x0041e4000e101d64 */
.L_x_3670:
[C---:B------:R-:W-:Y:S02]  /*f860*/  ISETP.LT.OR P2, PT, R6.reuse, 0x51, P2 ;  /* 0x000000510600780c */ /* 0x040fe40001741670 */
[C---:B------:R-:W-:Y:S02]  /*f870*/  ISETP.LT.OR P1, PT, R6.reuse, 0x51, P1 ;  /* 0x000000510600780c */ /* 0x040fe40000f21670 */
[----:B------:R-:W-:Y:S02]  /*f880*/  ISETP.LT.OR P0, PT, R6, 0x51, P0 ;  /* 0x000000510600780c */ /* 0x000fe40000701670 */
[----:B0--3--:R-:W-:-:S05]  /*f890*/  IADD3 R2, P3, R14, R5, RZ ;  /* 0x000000050e027210 */ /* 0x009fca0007f7e0ff */
[----:B------:R-:W-:-:S05]  /*f8a0*/  IMAD.X R3, RZ, RZ, R24, P3 ;  /* 0x000000ffff037224 */ /* 0x000fca00018e0618 */
        /* <DEDUP_REMOVED lines=8> */
.L_x_3562:
        /* <DEDUP_REMOVED lines=10> */
.L_x_3563:
[----:B------:R1:W-:Y:S01]  /*f9d0*/  SYNCS.ARRIVE.TRANS64.A1T0 RZ, [R0+URZ+0x30850], RZ ;  /* 0x030850ff00ff79a7 */ /* 0x0003e2000810003f */
[----:B------:R-:W-:-:S05]  /*f9e0*/  VIADD R27, R27, 0x1 ;  /* 0x000000011b1b7836 */ /* 0x000fca0000000000 */
[----:B------:R-:W-:-:S04]  /*f9f0*/  ISETP.NE.AND P0, PT, R27, 0x2, PT ;  /* 0x000000021b00780c */ /* 0x000fc80003f05270 */
[----:B0-----:R-:W-:Y:S02]  /*fa00*/  SEL R3, RZ, 0x1, P0 ;  /* 0x00000001ff037807 */ /* 0x001fe40000000000 */
[----:B------:R-:W-:Y:S02]  /*fa10*/  SEL R27, R27, RZ, P0 ;  /* 0x000000ff1b1b7207 */ /* 0x000fe40000000000 */
[----:B-1----:R-:W-:-:S07]  /*fa20*/  LOP3.LUT R28, R28, R3, RZ, 0x3c, !PT ;  /* 0x000000031c1c7212 */ /* 0x002fce00078e3cff */
.L_x_3520:
[----:B------:R-:W-:Y:S05]  /*fa30*/  BSYNC B7 ;  /* 0x0000000000077941 */ /* 0x000fea0003800000 */
.L_x_3518:
        /* <DEDUP_REMOVED lines=11> */
.L_x_3564:
        /* <DEDUP_REMOVED lines=10> */
[----:B0-----:R-:W-:-:S06]  /*fb90*/  @!P1 IMAD.WIDE R4, R7, 0x4, R4 ;  /* 0x0000000407049825 */ /* 0x001fcc00078e0204 */
[----:B------:R-:W2:Y:S01]  /*fba0*/  @!P1 LDG.E R4, desc[UR36][R4.64] ;  /* 0x0000002404049981 */ /* 0x000ea2000c1e1900 */
[----:B-1----:R-:W-:-:S06]  /*fbb0*/  @!P1 IMAD.WIDE R2, R7, 0x4, R2 ;  /* 0x0000000407029825 */ /* 0x002fcc00078e0202 */
[----:B------:R-:W3:Y:S01]  /*fbc0*/  @!P1 LDG.E R2, desc[UR36][R2.64] ;  /* 0x0000002402029981 */ /* 0x000ee2000c1e1900 */
[----:B------:R-:W-:Y:S02]  /*fbd0*/  IMAD.MOV.U32 R7, RZ, RZ, RZ ;  /* 0x000000ffff077224 */ /* 0x000fe400078e00ff */
[----:B------:R-:W-:Y:S01]  /*fbe0*/  IMAD.MOV.U32 R10, RZ, RZ, RZ ;  /* 0x000000ffff0a7224 */ /* 0x000fe200078e00ff */
[C---:B------:R-:W-:Y:S02]  /*fbf0*/  ISETP.GE.U32.AND P2, PT, R9.reuse, 0x2, PT ;  /* 0x000000020900780c */ /* 0x040fe40003f46070 */
[C---:B------:R-:W-:Y:S02]  /*fc00*/  ISETP.GE.U32.AND P3, PT, R9.reuse, 0x4, PT ;  /* 0x000000040900780c */ /* 0x040fe40003f66070 */
[C---:B------:R-:W-:Y:S02]  /*fc10*/  ISETP.GE.U32.AND P4, PT, R9.reuse, 0x8, PT ;  /* 0x000000080900780c */ /* 0x040fe40003f86070 */
[----:B------:R-:W-:Y:S01]  /*fc20*/  ISETP.GE.U32.AND P5, PT, R9, 0x10, PT ;  /* 0x000000100900780c */ /* 0x000fe20003fa6070 */
[----:B------:R-:W-:Y:S04]  /*fc30*/  SHFL.IDX PT, R0, R16, RZ, 0x1f ;  /* 0x00001fff10007589 */ /* 0x000fe800000e0000 */
[----:B------:R-:W-:Y:S01]  /*fc40*/  SHFL.IDX PT, R8, R16, 0x1, 0x1f ;  /* 0x00201f0010087f89 */ /* 0x000fe200000e0000 */
[----:B--2---:R-:W-:Y:S01]  /*fc50*/  @!P1 MOV R7, R4 ;  /* 0x0000000400079202 */ /* 0x004fe20000000f00 */
[----:B---3--:R-:W-:-:S04]  /*fc60*/  @!P1 IMAD.MOV.U32 R10, RZ, RZ, R2 ;  /* 0x000000ffff0a9224 */ /* 0x008fc800078e0002 */
[----:B------:R-:W-:-:S05]  /*fc70*/  IMAD R13, R10, R7, RZ ;  /* 0x000000070a0d7224 */ /* 0x000fca00078e02ff */
[----:B------:R-:W0:Y:S01]  /*fc80*/  SHFL.UP PT, R14, R13, 0x1, RZ ;  /* 0x042000000d0e7989 */ /* 0x000e2200000e00ff */
[----:B------:R-:W-:-:S04]  /*fc90*/  ISETP.NE.AND P1, PT, R9, RZ, PT ;  /* 0x000000ff0900720c */ /* 0x000fc80003f25270 */
        /* <DEDUP_REMOVED lines=14> */
[----:B------:R0:W1:Y:S01]  /*fd80*/  SHFL.IDX PT, R14, R2, 0x1f, 0x1f ;  /* 0x03e01f00020e7f89 */ /* 0x00006200000e0000 */
[----:B------:R-:W-:-:S07]  /*fd90*/  IMAD.MOV.U32 R6, RZ, RZ, RZ ;  /* 0x000000ffff067224 */ /* 0x000fce00078e00ff */
.L_x_3680:
[----:B------:R-:W-:Y:S02]  /*fda0*/  ULDC UR4, c[0x0][0xc38] ;  /* 0x00030e0000047ab9 */ /* 0x000fe40000000800 */
[----:B------:R-:W-:-:S04]  /*fdb0*/  IMAD.U32 R5, RZ, RZ, UR4 ;  /* 0x00000004ff057e24 */ /* 0x000fc8000f8e00ff */
[----:B-1----:R-:W-:-:S04]  /*fdc0*/  IMAD R14, R14, R5, RZ ;  /* 0x000000050e0e7224 */ /* 0x002fc800078e02ff */
[----:B------:R-:W-:-:S05]  /*fdd0*/  IMAD.IADD R9, R8, 0x1, R14 ;  /* 0x0000000108097824 */ /* 0x000fca00078e020e */
[----:B------:R-:W-:-:S13]  /*fde0*/  ISETP.GT.AND P6, PT, R9, R0, PT ;  /* 0x000000000900720c */ /* 0x000fda0003fc4270 */
[----:B------:R-:W-:Y:S05]  /*fdf0*/  @P6 BRA `(.L_x_3567) ;  /* 0x0000000000a46947 */ /* 0x000fea0003800000 */
.L_x_3570:
        /* <DEDUP_REMOVED lines=34> */
[----:B------:R0:W1:Y:S02]  /*10020*/  SHFL.IDX PT, R14, R2, 0x1f, 0x1f ;  /* 0x03e01f00020e7f89 */ /* 0x00006400000e0000 */
.L_x_3688:
[----:B------:R-:W-:Y:S02]  /*10030*/  ULDC UR4, c[0x0][0xc38] ;  /* 0x00030e0000047ab9 */ /* 0x000fe40000000800 */
[----:B------:R-:W-:-:S04]  /*10040*/  IMAD.U32 R5, RZ, RZ, UR4 ;  /* 0x00000004ff057e24 */ /* 0x000fc8000f8e00ff */
[----:B-1----:R-:W-:-:S04]  /*10050*/  IMAD R14, R14, R5, RZ ;  /* 0x000000050e0e7224 */ /* 0x002fc800078e02ff */
[----:B------:R-:W-:-:S05]  /*10060*/  IMAD.IADD R9, R14, 0x1, R9 ;  /* 0x000000010e097824 */ /* 0x000fca00078e0209 */
[----:B------:R-:W-:-:S13]  /*10070*/  ISETP.GT.AND P6, PT, R9, R0, PT ;  /* 0x000000000900720c */ /* 0x000fda0003fc4270 */
[----:B------:R-:W-:Y:S05]  /*10080*/  @!P6 BRA `(.L_x_3570) ;  /* 0xfffffffc005ce947 */ /* 0x000fea000383ffff */
.L_x_3567:
        /* <DEDUP_REMOVED lines=9> */
.L_x_3693:
[----:B------:R-:W-:-:S13]  /*10120*/  ISETP.NE.AND P0, PT, R3, RZ, PT ;  /* 0x000000ff0300720c */ /* 0x000fda0003f05270 */
[----:B------:R-:W-:Y:S05]  /*10130*/  @!P0 BRA `(.L_x_3572) ;  /* 0x0000000000108947 */ /* 0x000fea0003800000 */
[----:B------:R-:W-:Y:S01]  /*10140*/  UMOV UR4, 0xffffffff ;  /* 0xffffffff00047882 */ /* 0x000fe20000000000 */
[----:B------:R-:W-:Y:S02]  /*10150*/  VIADD R12, R4, 0xffffffff ;  /* 0xffffffff040c7836 */ /* 0x000fe40000000000 */
[----:B------:R-:W-:Y:S05]  /*10160*/  BRA.DIV UR4, `(.L_x_3573) ;  /* 0x0000004204387947 */ /* 0x000fea000b800000 */
[----:B------:R4:W0:Y:S02]  /*10170*/  SHFL.IDX PT, R6, R2, R12, 0x1f ;  /* 0x00001f0c02067589 */ /* 0x00082400000e0000 */
.L_x_3572:
        /* <DEDUP_REMOVED lines=9> */
[----:B0-----:R-:W-:-:S07]  /*10210*/  VIADD R2, R11, 0xffffffe ;  /* 0x0ffffffe0b027836 */ /* 0x001fce0000000000 */
        /* <DEDUP_REMOVED lines=26> */
[----:B------:R-:W-:Y:S02]  /*103c0*/  @!P2 IADD3 R6, -R6, RZ, RZ ;  /* 0x000000ff0606a210 */ /* 0x000fe40007ffe1ff */
        /* <DEDUP_REMOVED lines=16> */
[----:B------:R-:W-:-:S04]  /*104d0*/  IMAD.MOV R3, RZ, RZ, -R8 ;  /* 0x000000ffff037224 */ /* 0x000fc800078e0a08 */
[C---:B------:R-:W-:Y:S02]  /*104e0*/  IMAD R18, R10.reuse, R3, R6 ;  /* 0x000000030a127224 */ /* 0x040fe400078e0206 */
[----:B------:R-:W-:-:S04]  /*104f0*/  IMAD R3, R10, 0x1000000, R8 ;  /* 0x010000000a037824 */ /* 0x000fc800078e0208 */
[----:B------:R-:W-:Y:S01]  /*10500*/  IMAD R18, R18, 0x10000, R3 ;  /* 0x0001000012127824 */ /* 0x000fe200078e0203 */
[----:B------:R-:W-:Y:S06]  /*10510*/  BRA `(.L_x_3574) ;  /* 0x00000000001c7947 */ /* 0x000fec0003800000 */
.L_x_3568:
[----:B------:R-:W-:Y:S01]  /*10520*/  UMOV UR4, URZ ;  /* 0x0000003f00047c82 */ /* 0x000fe20008000000 */
[----:B------:R-:W-:Y:S01]  /*10530*/  UMOV UR5, URZ ;  /* 0x0000003f00057c82 */ /* 0x000fe20008000000 */
[----:B------:R-:W-:Y:S01]  /*10540*/  ULDC UR6, c[0x0][0xc3c] ;  /* 0x00030f0000067ab9 */ /* 0x000fe20000000800 */
[----:B------:R-:W-:Y:S02]  /*10550*/  IMAD.MOV.U32 R16, RZ, RZ, R0 ;  /* 0x000000ffff107224 */ /* 0x000fe400078e0000 */
[----:B------:R-:W-:Y:S02]  /*10560*/  IMAD.U32 R17, RZ, RZ, UR4 ;  /* 0x00000004ff117e24 */ /* 0x000fe4000f8e00ff */
[----:B------:R-:W-:Y:S02]  /*10570*/  IMAD.U32 R18, RZ, RZ, UR5 ;  /* 0x00000005ff127e24 */ /* 0x000fe4000f8e00ff */
[----:B------:R-:W-:-:S07]  /*10580*/  IMAD.U32 R19, RZ, RZ, UR6 ;  /* 0x00000006ff137e24 */ /* 0x000fce000f8e00ff */
.L_x_3574:
        /* <DEDUP_REMOVED lines=10> */
.L_x_3565:
[----:B------:R-:W-:Y:S02]  /*10630*/  ULDC UR4, c[0x0][0xc3c] ;  /* 0x00030f0000047ab9 */ /* 0x000fe40000000800 */
[----:B-1----:R-:W-:-:S13]  /*10640*/  ISETP.GE.AND P0, PT, R19, UR4, PT ;  /* 0x0000000413007c0c */ /* 0x002fda000bf06270 */
[----:B------:R-:W-:Y:S05]  /*10650*/  @!P0 BRA `(.L_x_3575) ;  /* 0xffffffb400a08947 */ /* 0x000fea000383ffff */
[----:B------:R-:W-:Y:S05]  /*10660*/  BSYNC B8 ;  /* 0x0000000000087941 */ /* 0x000fea0003800000 */
.L_x_3512:
        /* <DEDUP_REMOVED lines=12> */
.L_x_3696:
[----:B------:R-:W-:Y:S05]  /*10730*/  BSYNC B0 ;  /* 0x0000000000007941 */ /* 0x000fea0003800000 */
.L_x_3576:
[----:B------:R-:W-:-:S03]  /*10740*/  UMOV UR4, 0xffffffff ;  /* 0xffffffff00047882 */ /* 0x000fc60000000000 */
[----:B------:R-:W-:Y:S05]  /*10750*/  BRA.DIV UR4, `(.L_x_3578) ;  /* 0x0000003a04f87947 */ /* 0x000fea000b800000 */
[----:B-1----:R-:W1:Y:S02]  /*10760*/  S2R R0, SR_TID.X ;  /* 0x0000000000007919 */ /* 0x002e640000002100 */
[----:B-1----:R-:W-:-:S04]  /*10770*/  SHF.R.U32.HI R0, RZ, 0x5, R0 ;  /* 0x00000005ff007819 */ /* 0x002fc80000011600 */
[----:B------:R-:W-:-:S05]  /*10780*/  LOP3.LUT R0, R0, 0x3, RZ, 0xc0, !PT ;  /* 0x0000000300007812 */ /* 0x000fca00078ec0ff */
[----:B------:R1:W3:Y:S02]  /*10790*/  SHFL.IDX PT, R14, R0, RZ, 0x1f ;  /* 0x00001fff000e7589 */ /* 0x0002e400000e0000 */
.L_x_3699:
[----:B---3--:R-:W-:Y:S01]  /*107a0*/  ISETP.NE.AND P0, PT, R14, RZ, PT ;  /* 0x000000ff0e00720c */ /* 0x008fe20003f05270 */
[----:B------:R-:W-:-:S12]  /*107b0*/  BSSY B0, `(.L_x_3579) ;  /* 0x0000026000007945 */ /* 0x000fd80003800000 */
[----:B------:R-:W-:Y:S05]  /*107c0*/  @P0 BRA `(.L_x_3580) ;  /* 0x0000000000900947 */ /* 0x000fea0003800000 */
[----:B------:R-:W-:-:S03]  /*107d0*/  UMOV UR4, 0xffffffff ;  /* 0xffffffff00047882 */ /* 0x000fc60000000000 */
[----:B------:R-:W-:Y:S05]  /*107e0*/  BRA.DIV UR4, `(.L_x_3581) ;  /* 0x0000003e04087947 */ /* 0x000fea000b800000 */
[----:B------:R-:W-:-:S13]  /*107f0*/  ELECT P6, URZ, PT ;  /* 0x00000000003f782f */ /* 0x000fda00038c0000 */
.L_x_3702:
[----:B------:R-:W-:Y:S05]  /*10800*/  @!P6 BRA `(.L_x_3580) ;  /* 0x000000000080e947 */ /* 0x000fea0003800000 */
[----:B-1----:R-:W3:Y:S02]  /*10810*/  LDL R0, [R1+0x2c] ;  /* 0x00002c0001007983 */ /* 0x002ee40000100800 */
[----:B---3--:R-:W-:-:S13]  /*10820*/  R2UR UR4, R0 ;  /* 0x00000000000472ca */ /* 0x008fda00000e0000 */
[----:B------:R-:W-:-:S06]  /*10830*/  ULOP3.LUT UR4, UR4, 0x2, URZ, 0xfc, !UPT ;  /* 0x0000000204047892 */ /* 0x000fcc000f8efc3f */
[----:B------:R-:W-:-:S04]  /*10840*/  MOV R0, UR4 ;  /* 0x0000000400007c02 */ /* 0x000fc80008000f00 */
[----:B------:R-:W-:-:S13]  /*10850*/  ISETP.NE.AND P0, PT, R0, 0x3, PT ;  /* 0x000000030000780c */ /* 0x000fda0003f05270 */
[----:B------:R-:W-:Y:S05]  /*10860*/  @!P0 BRA `(.L_x_3582) ;  /* 0x0000000000048947 */ /* 0x000fea0003800000 */
[----:B------:R-:W-:Y:S01]  /*10870*/  BPT.TRAP 0x1 ;  /* 0x000000040000795c */ /* 0x000fe20000300000 */
.L_x_3582:
[C---:B------:R-:W-:Y:S01]  /*10880*/  IMAD R5, R27.reuse, 0x8, R4 ;  /* 0x000000081b057824 */ /* 0x040fe200078e0204 */
[----:B------:R-:W-:Y:S01]  /*10890*/  SHF.L.U32 R0, R28, 0x1f, RZ ;  /* 0x0000001f1c007819 */ /* 0x000fe200000006ff */
[----:B------:R-:W-:-:S03]  /*108a0*/  VIADD R27, R27, 0x1 ;  /* 0x000000011b1b7836 */ /* 0x000fc60000000000 */
[----:B------:R-:W1:Y:S02]  /*108b0*/  SYNCS.PHASECHK.TRANS64.TRYWAIT P1, [R5+URZ+0x30840], R0 ;  /* 0x03084000050075a7 */ /* 0x000e64000802017f */
[----:B------:R-:W-:-:S04]  /*108c0*/  ISETP.NE.AND P2, PT, R27, 0x2, PT ;  /* 0x000000021b00780c */ /* 0x000fc80003f45270 */
[----:B------:R-:W-:Y:S01]  /*108d0*/  SEL R3, RZ, 0x1, P2 ;  /* 0x00000001ff037807 */ /* 0x000fe20001000000 */
[----:B-1----:R-:W-:Y:S08]  /*108e0*/  @!P1 BRA `(.L_x_3583) ;  /* 0x0000003800e89947 */ /* 0x002ff00003800000 */
.L_x_3703:
[----:B------:R-:W-:Y:S02]  /*108f0*/  SEL R27, R27, RZ, P2 ;  /* 0x000000ff1b1b7207 */ /* 0x000fe40001000000 */
[----:B------:R-:W-:Y:S01]  /*10900*/  LOP3.LUT R2, R28, R3, RZ, 0x3c, !PT ;  /* 0x000000031c027212 */ /* 0x000fe200078e3cff */
[----:B------:R-:W-:Y:S06]  /*10910*/  @!P0 BRA `(.L_x_3584) ;  /* 0x0000000000048947 */ /* 0x000fec0003800000 */
[----:B------:R-:W-:Y:S01]  /*10920*/  BPT.TRAP 0x1 ;  /* 0x000000040000795c */ /* 0x000fe20000300000 */
.L_x_3584:
[----:B------:R-:W-:Y:S01]  /*10930*/  IMAD R27, R27, 0x8, R4 ;  /* 0x000000081b1b7824 */ /* 0x000fe200078e0204 */
[----:B------:R-:W-:-:S04]  /*10940*/  SHF.L.U32 R2, R2, 0x1f, RZ ;  /* 0x0000001f02027819 */ /* 0x000fc800000006ff */
[----:B------:R-:W3:Y:S02]  /*10950*/  SYNCS.PHASECHK.TRANS64.TRYWAIT P1, [R27+URZ+0x30840], R2 ;  /* 0x030840021b0075a7 */ /* 0x000ee4000802017f */
[----:B---3--:R-:W-:Y:S05]  /*10960*/  @!P1 BRA `(.L_x_3585) ;  /* 0x0000003800dc9947 */ /* 0x008fea0003800000 */
.L_x_3704:
[----:B------:R-:W-:Y:S05]  /*10970*/  @!P0 BRA `(.L_x_3586) ;  /* 0x0000000000048947 */ /* 0x000fea0003800000 */
[----:B------:R-:W-:Y:S01]  /*10980*/  BPT.TRAP 0x1 ;  /* 0x000000040000795c */ /* 0x000fe20000300000 */
.L_x_3586:
[----:B------:R-:W4:Y:S02]  /*10990*/  SYNCS.PHASECHK.TRANS64.TRYWAIT P1, [R5+URZ+0x30860], R0 ;  /* 0x03086000050075a7 */ /* 0x000f24000802017f */
[----:B----4-:R-:W-:Y:S05]  /*109a0*/  @!P1 BRA `(.L_x_3587) ;  /* 0x0000003800e09947 */ /* 0x010fea0003800000 */
.L_x_3705:
[----:B------:R-:W-:Y:S05]  /*109b0*/  @!P0 BRA `(.L_x_3588) ;  /* 0x0000000000048947 */ /* 0x000fea0003800000 */
[----:B------:R-:W-:Y:S01]  /*109c0*/  BPT.TRAP 0x1 ;  /* 0x000000040000795c */ /* 0x000fe20000300000 */
.L_x_3588:
[----:B------:R0:W0:Y:S02]  /*109d0*/  SYNCS.PHASECHK.TRANS64.TRYWAIT P0, [R27+URZ+0x30860], R2 ;  /* 0x030860021b0075a7 */ /* 0x000024000800017f */
[----:B0-----:R-:W-:Y:S05]  /*109e0*/  @!P0 NANOSLEEP.SYNCS 0x989680 ;  /* 0x009896800000895d */ /* 0x001fea0003900000 */
[----:B------:R-:W0:Y:S02]  /*109f0*/  @!P0 SYNCS.PHASECHK.TRANS64 P0, [R27+URZ+0x30860], R2 ;  /* 0x030860021b0085a7 */ /* 0x000e24000800007f */
[----:B0-----:R-:W-:Y:S05]  /*10a00*/  @!P0 BRA `(.L_x_3588) ;  /* 0xfffffffc00f08947 */ /* 0x001fea000383ffff */
.L_x_3580:
[----:B------:R-:W-:Y:S05]  /*10a10*/  BSYNC B0 ;  /* 0x0000000000007941 */ /* 0x000fea0003800000 */
.L_x_3579:
[----:B------:R-:W-:Y:S05]  /*10a20*/  EXIT ;  /* 0x000000000000794d */ /* 0x000fea0003800000 */
.L_x_3459:
[----:B0-----:R0:W1:Y:S02]  /*10a30*/  SYNCS.PHASECHK.TRANS64.TRYWAIT P1, [R4+URZ+0x30800], R3 ;  /* 0x03080003040075a7 */ /* 0x001064000802017f */
[----:B-1----:R-:W-:Y:S05]  /*10a40*/  @!P1 NANOSLEEP.SYNCS 0x989680 ;  /* 0x009896800000995d */ /* 0x002fea0003900000 */
[----:B------:R-:W1:Y:S02]  /*10a50*/  @!P1 SYNCS.PHASECHK.TRANS64 P1, [R4+URZ+0x30800], R3 ;  /* 0x03080003040095a7 */ /* 0x000e64000802007f */
[----:B-1----:R-:W-:Y:S05]  /*10a60*/  @!P1 BRA `(.L_x_3459) ;  /* 0xfffffffc00f09947 */ /* 0x002fea000383ffff */
[----:B------:R-:W-:Y:S05]  /*10a70*/  BRA `(.L_x_3589) ;  /* 0xffffff1000c87947 */ /* 0x000fea000383ffff */
.L_x_3463:
[----:B-1----:R1:W2:Y:S02]  /*10a80*/  SYNCS.PHASECHK.TRANS64.TRYWAIT P1, [R0+URZ+0x30830], R3 ;  /* 0x03083003000075a7 */ /* 0x0022a4000802017f */
[----:B--2---:R-:W-:Y:S05]  /*10a90*/  @!P1 NANOSLEEP.SYNCS 0x989680 ;  /* 0x009896800000995d */ /* 0x004fea0003900000 */
[----:B------:R-:W2:Y:S02]  /*10aa0*/  @!P1 SYNCS.PHASECHK.TRANS64 P1, [R0+URZ+0x30830], R3 ;  /* 0x03083003000095a7 */ /* 0x000ea4000802007f */
[----:B--2---:R-:W-:Y:S05]  /*10ab0*/  @!P1 BRA `(.L_x_3463) ;  /* 0xfffffffc00f09947 */ /* 0x004fea000383ffff */
[----:B------:R-:W-:Y:S05]  /*10ac0*/  BRA `(.L_x_3462) ;  /* 0xffffff1000e87947 */ /* 0x000fea000383ffff */
.L_x_3469:
[----:B-1----:R-:W-:-:S04]  /*10ad0*/  IMAD.U32 R3, RZ, RZ, UR8 ;  /* 0x00000008ff037e24 */ /* 0x002fc8000f8e00ff */
[----:B------:R1:W2:Y:S03]  /*10ae0*/  SYNCS.PHASECHK.TRANS64.TRYWAIT P1, [R3+URZ+0x30830], R2 ;  /* 0x03083002030075a7 */ /* 0x0002a6000802017f */
[----:B--2---:R-:W-:Y:S05]  /*10af0*/  @!P1 NANOSLEEP.SYNCS 0x989680 ;  /* 0x009896800000995d */ /* 0x004fea0003900000 */
[----:B------:R-:W2:Y:S02]  /*10b00*/  @!P1 SYNCS.PHASECHK.TRANS64 P1, [R3+URZ+0x30830], R2 ;  /* 0x03083002030095a7 */ /* 0x000ea4000802007f */
[----:B--2---:R-:W-:Y:S05]  /*10b10*/  @!P1 BRA `(.L_x_3469) ;  /* 0xfffffffc00ec9947 */ /* 0x004fea000383ffff */
[----:B------:R-:W-:Y:S05]  /*10b20*/  BRA `(.L_x_3468) ;  /* 0xffffff3400f47947 */ /* 0x000fea000383ffff */
.L_x_3473:
[----:B01----:R-:W-:-:S04]  /*10b30*/  IMAD.U32 R2, RZ, RZ, UR9 ;  /* 0x00000009ff027e24 */ /* 0x003fc8000f8e00ff */
[----:B------:R0:W1:Y:S03]  /*10b40*/  SYNCS.PHASECHK.TRANS64.TRYWAIT P1, [R2+URZ+0x30850], R0 ;  /* 0x03085000020075a7 */ /* 0x000066000802017f */
[----:B-1----:R-:W-:Y:S05]  /*10b50*/  @!P1 NANOSLEEP.SYNCS 0x989680 ;  /* 0x009896800000995d */ /* 0x002fea0003900000 */
[----:B------:R-:W1:Y:S02]  /*10b60*/  @!P1 SYNCS.PHASECHK.TRANS64 P1, [R2+URZ+0x30850], R0 ;  /* 0x03085000020095a7 */ /* 0x000e64000802007f */
[----:B-1----:R-:W-:Y:S05]  /*10b70*/  @!P1 BRA `(.L_x_3473) ;  /* 0xfffffffc00ec9947 */ /* 0x002fea000383ffff */
[----:B------:R-:W-:Y:S05]  /*10b80*/  BRA `(.L_x_3472) ;  /* 0xffffff4000b07947 */ /* 0x000fea000383ffff */
.L_x_3480:
[----:B-1----:R1:W2:Y:S02]  /*10b90*/  SYNCS.PHASECHK.TRANS64.TRYWAIT P1, [R13+URZ+0x30850], R0 ;  /* 0x030850000d0075a7 */ /* 0x0022a4000802017f */
[----:B--2---:R-:W-:Y:S05]  /*10ba0*/  @!P1 NANOSLEEP.SYNCS 0x989680 ;  /* 0x009896800000995d */ /* 0x004fea0003900000 */
[----:B------:R-:W2:Y:S02]  /*10bb0*/  @!P1 SYNCS.PHASECHK.TRANS64 P1, [R13+URZ+0x30850], R0 ;  /* 0x030850000d0095a7 */ /* 0x000ea4000802007f */
[----:B--2---:R-:W-:Y:S05]  /*10bc0*/  @!P1 BRA `(.L_x_3480) ;  /* 0xfffffffc00f09947 */ /* 0x004fea000383ffff */
[----:B------:R-:W-:Y:S05]  /*10bd0*/  BRA `(.L_x_3479) ;  /* 0xffffff5800e47947 */ /* 0x000fea000383ffff */
.L_x_3526:
        /* <DEDUP_REMOVED lines=11> */
.L_x_3591:
[----:B------:R-:W-:Y:S05]  /*10c90*/  BSYNC B0 ;  /* 0x0000000000007941 */ /* 0x000fea0003800000 */
.L_x_3590:
[----:B------:R-:W-:Y:S05]  /*10ca0*/  BRA `(.L_x_3592) ;  /* 0xffffffbc00fc7947 */ /* 0x000fea000383ffff */
.L_x_3529:
[----:B0-----:R0:W1:Y:S02]  /*10cb0*/  SYNCS.PHASECHK.TRANS64.TRYWAIT P0, [R7+URZ+0x30840], R2 ;  /* 0x03084002070075a7 */ /* 0x001064000800017f */
[----:B-1----:R-:W-:Y:S05]  /*10cc0*/  @!P0 NANOSLEEP.SYNCS 0x989680 ;  /* 0x009896800000895d */ /* 0x002fea0003900000 */
[----:B------:R-:W1:Y:S02]  /*10cd0*/  @!P0 SYNCS.PHASECHK.TRANS64 P0, [R7+URZ+0x30840], R2 ;  /* 0x03084002070085a7 */ /* 0x000e64000800007f */
[----:B-1----:R-:W-:Y:S05]  /*10ce0*/  @!P0 BRA `(.L_x_3529) ;  /* 0xfffffffc00f08947 */ /* 0x002fea000383ffff */
[----:B------:R-:W-:Y:S05]  /*10cf0*/  BRA `(.L_x_3593) ;  /* 0xffffffc000587947 */ /* 0x000fea000383ffff */
.L_x_3530:
        /* <DEDUP_REMOVED lines=8> */
.L_x_3595:
[----:B------:R-:W-:Y:S05]  /*10d80*/  BSYNC B0 ;  /* 0x0000000000007941 */ /* 0x000fea0003800000 */
.L_x_3594:
[----:B------:R-:W-:Y:S01]  /*10d90*/  IMAD.MOV.U32 R13, RZ, RZ, R4 ;  /* 0x000000ffff0d7224 */ /* 0x000fe200078e0004 */
[----:B------:R-:W-:Y:S01]  /*10da0*/  MOV R11, 0x181f ;  /* 0x0000181f000b7802 */ /* 0x000fe20000000f00 */
[----:B------:R-:W-:Y:S02]  /*10db0*/  IMAD.MOV.U32 R12, RZ, RZ, RZ ;  /* 0x000000ffff0c7224 */ /* 0x000fe400078e00ff */
[----:B------:R-:W-:Y:S02]  /*10dc0*/  IMAD.MOV.U32 R15, RZ, RZ, -0x1 ;  /* 0xffffffffff0f7424 */ /* 0x000fe400078e00ff */
[----:B------:R-:W-:Y:S02]  /*10dd0*/  IMAD.MOV.U32 R2, RZ, RZ, R14 ;  /* 0x000000ffff027224 */ /* 0x000fe400078e000e */
[----:B------:R-:W-:-:S07]  /*10de0*/  @P0 IMAD R8, R5, 0x2, R22 ;  /* 0x0000000205080824 */ /* 0x000fce00078e0216 */
[----:B------:R-:W-:Y:S05]  /*10df0*/  WARPSYNC.COLLECTIVE R15, `(.L_x_3596) ;  /* 0x000000000f087348 */ /* 0x000fea0003c00000 */
[----:B------:R0:W1:Y:S02]  /*10e00*/  SHFL.IDX P6, R14, R13, R12, R11 ;  /* 0x0000000c0d0e7389 */ /* 0x00006400000c000b */
[----:B01----:R-:W-:Y:S01]  /*10e10*/  ENDCOLLECTIVE ;  /* 0x000000000000791b */ /* 0x003fe20003800000 */
.L_x_3596:
[----:B------:R-:W-:Y:S02]  /*10e20*/  IMAD.MOV.U32 R13, RZ, RZ, R0 ;  /* 0x000000ffff0d7224 */ /* 0x000fe400078e0000 */
[----:B------:R-:W-:Y:S02]  /*10e30*/  IMAD.MOV.U32 R12, RZ, RZ, 0x1 ;  /* 0x00000001ff0c7424 */ /* 0x000fe400078e00ff */
[----:B------:R-:W-:-:S07]  /*10e40*/  IMAD.MOV.U32 R3, RZ, RZ, R14 ;  /* 0x000000ffff037224 */ /* 0x000fce00078e000e */
[----:B------:R-:W-:Y:S05]  /*10e50*/  WARPSYNC.COLLECTIVE R15, `(.L_x_3597) ;  /* 0x000000000f087348 */ /* 0x000fea0003c00000 */
[----:B------:R0:W1:Y:S02]  /*10e60*/  SHFL.IDX P6, R14, R13, R12, R11 ;  /* 0x0000000c0d0e7389 */ /* 0x00006400000c000b */
[----:B01----:R-:W-:Y:S01]  /*10e70*/  ENDCOLLECTIVE ;  /* 0x000000000000791b */ /* 0x003fe20003800000 */
.L_x_3597:
[----:B------:R-:W-:-:S05]  /*10e80*/  @P0 LEA R3, P1, R31, R3, 0x1 ;  /* 0x000000031f030211 */ /* 0x000fca00078208ff */
[----:B------:R-:W-:Y:S01]  /*10e90*/  @P0 IMAD.X R2, RZ, RZ, R2, P1 ;  /* 0x000000ffff020224 */ /* 0x000fe200008e0602 */
[----:B------:R-:W-:-:S04]  /*10ea0*/  ISETP.GE.AND P1, PT, R6, 0x11, PT ;  /* 0x000000110600780c */ /* 0x000fc80003f26270 */
[----:B------:R-:W-:Y:S01]  /*10eb0*/  @P0 LOP3.LUT R3, R3, R2, RZ, 0x3c, !PT ;  /* 0x0000000203030212 */ /* 0x000fe200078e3cff */
[----:B------:R-:W-:-:S03]  /*10ec0*/  IMAD.MOV.U32 R13, RZ, RZ, R4 ;  /* 0x000000ffff0d7224 */ /* 0x000fc600078e0004 */
[----:B------:R-:W-:-:S04]  /*10ed0*/  @P0 LOP3.LUT R2, R3, R2, RZ, 0x3c, !PT ;  /* 0x0000000203020212 */ /* 0x000fc800078e3cff */
[----:B------:R-:W-:-:S05]  /*10ee0*/  @P0 LOP3.LUT R3, R3, R2, RZ, 0x3c, !PT ;  /* 0x0000000203030212 */ /* 0x000fca00078e3cff */
[----:B------:R-:W-:Y:S01]  /*10ef0*/  @!PT LDS RZ, [RZ] ;  /* 0x00000000fffff984 */ /* 0x000fe20000000800 */
[----:B------:R-:W-:Y:S01]  /*10f00*/  @!PT LDS RZ, [RZ] ;  /* 0x00000000fffff984 */ /* 0x000fe20000000800 */
[----:B------:R-:W-:Y:S01]  /*10f10*/  @!PT LDS RZ, [RZ] ;  /* 0x00000000fffff984 */ /* 0x000fe20000000800 */
[----:B------:R-:W-:Y:S04]  /*10f20*/  @P0 LDGSTS.E.BYPASS.LTC128B.128 [R8+0x1e400], desc[UR36][R2.64], !P4 ;  /* 0x1e40000002080fae */ /* 0x000fe8000e101d64 */
[----:B------:R-:W-:Y:S04]  /*10f30*/  @P0 LDGSTS.E.BYPASS.LTC128B.128 [R8+0x21400], desc[UR36][R2.64+0x80], !P3 ;  /* 0x2140008002080fae */ /* 0x000fe8000d901d64 */
[----:B------:R0:W-:Y:S02]  /*10f40*/  @P0 LDGSTS.E.BYPASS.LTC128B.128 [R8+0x24400], desc[UR36][R2.64+0x100], !P2 ;  /* 0x2440010002080fae */ /* 0x0001e4000d101d64 */
[----:B0-----:R-:W-:-:S07]  /*10f50*/  IMAD.MOV.U32 R2, RZ, RZ, R14 ;  /* 0x000000ffff027224 */ /* 0x001fce00078e000e */
[----:B------:R-:W-:Y:S05]  /*10f60*/  WARPSYNC.COLLECTIVE R15, `(.L_x_3598) ;  /* 0x000000000f087348 */ /* 0x000fea0003c00000 */
[----:B------:R0:W1:Y:S02]  /*10f70*/  SHFL.IDX P6, R14, R13, R12, R11 ;  /* 0x0000000c0d0e7389 */ /* 0x00006400000c000b */
[----:B01----:R-:W-:Y:S01]  /*10f80*/  ENDCOLLECTIVE ;  /* 0x000000000000791b */ /* 0x003fe20003800000 */
.L_x_3598:
[----:B------:R-:W-:Y:S02]  /*10f90*/  @P1 IMAD R8, R5, 0x2, R22 ;  /* 0x0000000205081824 */ /* 0x000fe400078e0216 */
[----:B------:R-:W-:Y:S02]  /*10fa0*/  IMAD.MOV.U32 R13, RZ, RZ, R0 ;  /* 0x000000ffff0d7224 */ /* 0x000fe400078e0000 */
[----:B------:R-:W-:Y:S02]  /*10fb0*/  IMAD.MOV.U32 R12, RZ, RZ, 0x2 ;  /* 0x00000002ff0c7424 */ /* 0x000fe400078e00ff */
[----:B------:R-:W-:-:S07]  /*10fc0*/  IMAD.MOV.U32 R3, RZ, RZ, R14 ;  /* 0x000000ffff037224 */ /* 0x000fce00078e000e */
[----:B------:R-:W-:Y:S05]  /*10fd0*/  WARPSYNC.COLLECTIVE R15, `(.L_x_3599) ;  /* 0x000000000f087348 */ /* 0x000fea0003c00000 */
[----:B------:R0:W1:Y:S02]  /*10fe0*/  SHFL.IDX P6, R14, R13, R12, R11 ;  /* 0x0000000c0d0e7389 */ /* 0x00006400000c000b */
[----:B01----:R-:W-:Y:S01]  /*10ff0*/  ENDCOLLECTIVE ;  /* 0x000000000000791b */ /* 0x003fe20003800000 */
.L_x_3599:
[----:B------:R-:W-:-:S05]  /*11000*/  @P1 LEA R3, P0, R31, R3, 0x1 ;  /* 0x000000031f031211 */ /* 0x000fca00078008ff */
[----:B------:R-:W-:-:S05]  /*11010*/  @P1 IMAD.X R2, RZ, RZ, R2, P0 ;  /* 0x000000ffff021224 */ /* 0x000fca00000e0602 */
        /* <DEDUP_REMOVED lines=9> */
[----:B------:R0:W-:Y:S01]  /*110b0*/  @P1 LDGSTS.E.BYPASS.LTC128B.128 [R8+0x24c00], desc[UR36][R2.64+0x100], !P2 ;  /* 0x24c0010002081fae */ /* 0x0001e2000d101d64 */
[----:B------:R-:W-:Y:S01]  /*110c0*/  ISETP.GE.AND P1, PT, R6, 0x21, PT ;  /* 0x000000210600780c */ /* 0x000fe20003f26270 */
[----:B0-----:R-:W-:-:S12]  /*110d0*/  IMAD.MOV.U32 R2, RZ, RZ, R14 ;  /* 0x000000ffff027224 */ /* 0x001fd800078e000e */
[----:B------:R-:W-:Y:S05]  /*110e0*/  WARPSYNC.COLLECTIVE R15, `(.L_x_3600) ;  /* 0x000000000f087348 */ /* 0x000fea0003c00000 */
[----:B------:R0:W1:Y:S02]  /*110f0*/  SHFL.IDX P6, R14, R13, R12, R11 ;  /* 0x0000000c0d0e7389 */ /* 0x00006400000c000b */
[----:B01----:R-:W-:Y:S01]  /*11100*/  ENDCOLLECTIVE ;  /* 0x000000000000791b */ /* 0x003fe20003800000 */
.L_x_3600:
[----:B------:R-:W-:Y:S02]  /*11110*/  @P1 IMAD R8, R5, 0x2, R22 ;  /* 0x0000000205081824 */ /* 0x000fe400078e0216 */
[----:B------:R-:W-:Y:S02]  /*11120*/  IMAD.MOV.U32 R13, RZ, RZ, R0 ;  /* 0x000000ffff0d7224 */ /* 0x000fe400078e0000 */
[----:B------:R-:W-:Y:S02]  /*11130*/  IMAD.MOV.U32 R12, RZ, RZ, 0x3 ;  /* 0x00000003ff0c7424 */ /* 0x000fe400078e00ff */
[----:B------:R-:W-:-:S07]  /*11140*/  IMAD.MOV.U32 R3, RZ, RZ, R14 ;  /* 0x000000ffff037224 */ /* 0x000fce00078e000e */
[----:B------:R-:W-:Y:S05]  /*11150*/  WARPSYNC.COLLECTIVE R15, `(.L_x_3601) ;  /* 0x000000000f087348 */ /* 0x000fea0003c00000 */
[----:B------:R0:W1:Y:S02]  /*11160*/  SHFL.IDX P6, R14, R13, R12, R11 ;  /* 0x0000000c0d0e7389 */ /* 0x00006400000c000b */
[----:B01----:R-:W-:Y:S01]  /*11170*/  ENDCOLLECTIVE ;  /* 0x000000000000791b */ /* 0x003fe20003800000 */
.L_x_3601:
[----:B------:R-:W-:-:S04]  /*11180*/  @P1 LEA R3, P0, R31, R3, 0x1 ;  /* 0x000000031f031211 */ /* 0x000fc800078008ff */
[----:B------:R-:W-:-:S04]  /*11190*/  @P1 IADD3.X R2, RZ, R2, RZ, P0, !PT ;  /* 0x00000002ff021210 */ /* 0x000fc800007fe4ff */
        /* <DEDUP_REMOVED lines=15> */
.L_x_3602:
[----:B------:R-:W-:Y:S02]  /*11290*/  @P1 IMAD R8, R5, 0x2, R22 ;  /* 0x0000000205081824 */ /* 0x000fe400078e0216 */
[----:B------:R-:W-:Y:S02]  /*112a0*/  IMAD.MOV.U32 R13, RZ, RZ, R0 ;  /* 0x000000ffff0d7224 */ /* 0x000fe400078e0000 */
[----:B------:R-:W-:Y:S02]  /*112b0*/  IMAD.MOV.U32 R12, RZ, RZ, 0x4 ;  /* 0x00000004ff0c7424 */ /* 0x000fe400078e00ff */
[----:B------:R-:W-:-:S07]  /*112c0*/  IMAD.MOV.U32 R3, RZ, RZ, R14 ;  /* 0x000000ffff037224 */ /* 0x000fce00078e000e */
[----:B------:R-:W-:Y:S05]  /*112d0*/  WARPSYNC.COLLECTIVE R15, `(.L_x_3603) ;  /* 0x000000000f087348 */ /* 0x000fea0003c00000 */
[----:B------:R0:W1:Y:S02]  /*112e0*/  SHFL.IDX P6, R14, R13, R12, R11 ;  /* 0x0000000c0d0e7389 */ /* 0x00006400000c000b */
[----:B01----:R-:W-:Y:S01]  /*112f0*/  ENDCOLLECTIVE ;  /* 0x000000000000791b */ /* 0x003fe20003800000 */
.L_x_3603:
        /* <DEDUP_REMOVED lines=17> */
.L_x_3604:
[----:B------:R-:W-:Y:S02]  /*11410*/  @P1 IMAD R8, R5, 0x2, R22 ;  /* 0x0000000205081824 */ /* 0x000fe400078e0216 */
[----:B------:R-:W-:Y:S01]  /*11420*/  IMAD.MOV.U32 R13, RZ, RZ, R0 ;  /* 0x000000ffff0d7224 */ /* 0x000fe200078e0000 */
[----:B------:R-:W-:Y:S01]  /*11430*/  MOV R12, 0x5 ;  /* 0x00000005000c7802 */ /* 0x000fe20000000f00 */
[----:B------:R-:W-:-:S07]  /*11440*/  IMAD.MOV.U32 R3, RZ, RZ, R14 ;  /* 0x000000ffff037224 */ /* 0x000fce00078e000e */
[----:B------:R-:W-:Y:S05]  /*11450*/  WARPSYNC.COLLECTIVE R15, `(.L_x_3605) ;  /* 0x000000000f087348 */ /* 0x000fea0003c00000 */
[----:B------:R0:W1:Y:S02]  /*11460*/  SHFL.IDX P6, R14, R13, R12, R11 ;  /* 0x0000000c0d0e7389 */ /* 0x00006400000c000b */
[----:B01----:R-:W-:Y:S01]  /*11470*/  ENDCOLLECTIVE ;  /* 0x000000000000791b */ /* 0x003fe20003800000 */
.L_x_3605:
        /* <DEDUP_REMOVED lines=10> */
.L_x_3606:
[----:B------:R-:W-:Y:S01]  /*11520*/  @!PT LDS RZ, [RZ] ;  /* 0x00000000fffff984 */ /* 0x000fe20000000800 */
[----:B------:R-:W-:Y:S01]  /*11530*/  @!PT LDS RZ, [RZ] ;  /* 0x00000000fffff984 */ /* 0x000fe20000000800 */
[----:B------:R-:W-:Y:S01]  /*11540*/  @!PT LDS RZ, [RZ] ;  /* 0x00000000fffff984 */ /* 0x000fe20000000800 */
[----:B------:R-:W-:Y:S04]  /*11550*/  @P1 LDGSTS.E.BYPASS.LTC128B.128 [R8+0x20400], desc[UR36][R2.64], !P4 ;  /* 0x2040000002081fae */ /* 0x000fe8000e101d64 */
[----:B------:R-:W-:Y:S04]  /*11560*/  @P1 LDGSTS.E.BYPASS.LTC128B.128 [R8+0x23400], desc[UR36][R2.64+0x80], !P3 ;  /* 0x2340008002081fae */ /* 0x000fe8000d901d64 */
[----:B------:R0:W-:Y:S02]  /*11570*/  @P1 LDGSTS.E.BYPASS.LTC128B.128 [R8+0x26400], desc[UR36][R2.64+0x100], !P2 ;  /* 0x2640010002081fae */ /* 0x0001e4000d101d64 */
[----:B0-----:R-:W-:Y:S01]  /*11580*/  IMAD.MOV.U32 R2, RZ, RZ, R14 ;  /* 0x000000ffff027224 */ /* 0x001fe200078e000e */
[----:B------:R-:W-:Y:S06]  /*11590*/  BRA `(.L_x_3607) ;  /* 0xffffffbc009c7947 */ /* 0x000fec000383ffff */
.L_x_3535:
        /* <DEDUP_REMOVED lines=9> */
.L_x_3608:
[C---:B------:R-:W-:Y:S01]  /*11630*/  VIADD R7, R4.reuse, 0x10 ;  /* 0x0000001004077836 */ /* 0x040fe20000000000 */
[----:B------:R-:W-:Y:S01]  /*11640*/  ISETP.GE.AND P1, PT, R4, R6, PT ;  /* 0x000000060400720c */ /* 0x000fe20003f26270 */
[----:B------:R-:W-:Y:S02]  /*11650*/  IMAD.MOV.U32 R13, RZ, RZ, R0 ;  /* 0x000000ffff0d7224 */ /* 0x000fe400078e0000 */
[----:B------:R-:W-:-:S10]  /*11660*/  IMAD.MOV.U32 R2, RZ, RZ, R14 ;  /* 0x000000ffff027224 */ /* 0x000fd400078e000e */
[----:B------:R-:W-:Y:S05]  /*11670*/  WARPSYNC.COLLECTIVE R15, `(.L_x_3609) ;  /* 0x000000000f087348 */ /* 0x000fea0003c00000 */
[----:B------:R0:W1:Y:S02]  /*11680*/  SHFL.IDX P6, R14, R13, R12, R11 ;  /* 0x0000000c0d0e7389 */ /* 0x00006400000c000b */
[----:B01----:R-:W-:Y:S01]  /*11690*/  ENDCOLLECTIVE ;  /* 0x000000000000791b */ /* 0x003fe20003800000 */
.L_x_3609:
        /* <DEDUP_REMOVED lines=8> */
.L_x_3610:
[----:B------:R-:W-:Y:S01]  /*11720*/  @!PT LDS RZ, [RZ] ;  /* 0x00000000fffff984 */ /* 0x000fe20000000800 */
[----:B------:R-:W-:Y:S01]  /*11730*/  @!PT LDS RZ, [RZ] ;  /* 0x00000000fffff984 */ /* 0x000fe20000000800 */
[----:B------:R-:W-:Y:S01]  /*11740*/  @!PT LDS RZ, [RZ] ;  /* 0x00000000fffff984 */ /* 0x000fe20000000800 */
[----:B------:R-:W-:Y:S04]  /*11750*/  @!P1 LDGSTS.E.BYPASS.LTC128B.128 [R36+0x12400], desc[UR36][R2.64], !P3 ;  /* 0x1240000002249fae */ /* 0x000fe8000d901d64 */
[----:B------:R-:W-:Y:S04]  /*11760*/  @!P1 LDGSTS.E.BYPASS.LTC128B.128 [R36+0x16400], desc[UR36][R2.64+0x80], !P2 ;  /* 0x1640008002249fae */ /* 0x000fe8000d101d64 */
[----:B------:R0:W-:Y:S01]  /*11770*/  @!P1 LDGSTS.E.BYPASS.LTC128B.128 [R36+0x1a400], desc[UR36][R2.64+0x100], !P0 ;  /* 0x1a40010002249fae */ /* 0x0001e2000c101d64 */
[----:B------:R-:W-:Y:S02]  /*11780*/  ISETP.GE.AND P1, PT, R7, R6, PT ;  /* 0x000000060700720c */ /* 0x000fe40003f26270 */
[----:B------:R-:W-:Y:S01]  /*11790*/  MOV R13, R0 ;  /* 0x00000000000d7202 */ /* 0x000fe20000000f00 */
[----:B0-----:R-:W-:-:S10]  /*117a0*/  IMAD.MOV.U32 R2, RZ, RZ, R14 ;  /* 0x000000ffff027224 */ /* 0x001fd400078e000e */
[----:B------:R-:W-:Y:S05]  /*117b0*/  WARPSYNC.COLLECTIVE R15, `(.L_x_3611) ;  /* 0x000000000f087348 */ /* 0x000fea0003c00000 */
[----:B------:R0:W1:Y:S02]  /*117c0*/  SHFL.IDX P6, R14, R13, R12, R11 ;  /* 0x0000000c0d0e7389 */ /* 0x00006400000c000b */
[----:B01----:R-:W-:Y:S01]  /*117d0*/  ENDCOLLECTIVE ;  /* 0x000000000000791b */ /* 0x003fe20003800000 */
.L_x_3611:
        /* <DEDUP_REMOVED lines=8> */
.L_x_3612:
        /* <DEDUP_REMOVED lines=14> */
.L_x_3613:
        /* <DEDUP_REMOVED lines=8> */
.L_x_3614:
        /* <DEDUP_REMOVED lines=14> */
.L_x_3615:
        /* <DEDUP_REMOVED lines=8> */
.L_x_3616:
        /* <DEDUP_REMOVED lines=14> */
.L_x_3617:
        /* <DEDUP_REMOVED lines=8> */
.L_x_3618:
        /* <DEDUP_REMOVED lines=14> */
.L_x_3619:
[----:B------:R-:W-:Y:S02]  /*11d60*/  IMAD.MOV.U32 R13, RZ, RZ, R5 ;  /* 0x000000ffff0d7224 */ /* 0x000fe400078e0005 */
[----:B------:R-:W-:Y:S01]  /*11d70*/  IMAD.MOV.U32 R12, RZ, RZ, 0x6 ;  /* 0x00000006ff0c7424 */ /* 0x000fe200078e00ff */
[----:B------:R-:W-:-:S05]  /*11d80*/  @!P1 LEA R14, P4, R31, R14, 0x1 ;  /* 0x0000000e1f0e9211 */ /* 0x000fca00078808ff */
[----:B------:R-:W-:Y:S01]  /*11d90*/  @!P1 IMAD.X R7, RZ, RZ, R2, P4 ;  /* 0x000000ffff079224 */ /* 0x000fe200020e0602 */
[----:B------:R-:W-:-:S07]  /*11da0*/  @!P1 MOV R2, R14 ;  /* 0x0000000e00029202 */ /* 0x000fce0000000f00 */
[----:B------:R-:W-:Y:S05]  /*11db0*/  WARPSYNC.COLLECTIVE R15, `(.L_x_3620) ;  /* 0x000000000f087348 */ /* 0x000fea0003c00000 */
[----:B------:R0:W1:Y:S02]  /*11dc0*/  SHFL.IDX P6, R14, R13, R12, R11 ;  /* 0x0000000c0d0e7389 */ /* 0x00006400000c000b */
[----:B01----:R-:W-:Y:S01]  /*11dd0*/  ENDCOLLECTIVE ;  /* 0x000000000000791b */ /* 0x003fe20003800000 */
.L_x_3620:
        /* <DEDUP_REMOVED lines=14> */
.L_x_3621:
        /* <DEDUP_REMOVED lines=8> */
.L_x_3622:
[----:B------:R-:W-:-:S05]  /*11f40*/  @!P1 IMAD.MOV.U32 R3, RZ, RZ, R7 ;  /* 0x000000ffff039224 */ /* 0x000fca00078e0007 */
        /* <DEDUP_REMOVED lines=11> */
.L_x_3623:
[----:B------:R-:W-:Y:S05]  /*12000*/  BRA `(.L_x_3624) ;  /* 0xffffffbc00f87947 */ /* 0x000fea000383ffff */
.L_x_3540:
[----:B0-----:R0:W1:Y:S02]  /*12010*/  SYNCS.PHASECHK.TRANS64.TRYWAIT P0, [R22+URZ+0x30820], R3 ;  /* 0x03082003160075a7 */ /* 0x001064000800017f */
[----:B-1----:R-:W-:Y:S05]  /*12020*/  @!P0 NANOSLEEP.SYNCS 0x989680 ;  /* 0x009896800000895d */ /* 0x002fea0003900000 */
[----:B------:R-:W1:Y:S02]  /*12030*/  @!P0 SYNCS.PHASECHK.TRANS64 P0, [R22+URZ+0x30820], R3 ;  /* 0x03082003160085a7 */ /* 0x000e64000800007f */
[----:B-1----:R-:W-:Y:S05]  /*12040*/  @!P0 BRA `(.L_x_3540) ;  /* 0xfffffffc00f08947 */ /* 0x002fea000383ffff */
[----:B------:R-:W-:Y:S05]  /*12050*/  BRA `(.L_x_3625) ;  /* 0xffffffc000707947 */ /* 0x000fea000383ffff */
.L_x_3545:
[----:B0-----:R0:W1:Y:S02]  /*12060*/  SYNCS.PHASECHK.TRANS64.TRYWAIT P0, [R6+URZ+0x30840], R3 ;  /* 0x03084003060075a7 */ /* 0x001064000800017f */
[----:B-1----:R-:W-:Y:S05]  /*12070*/  @!P0 NANOSLEEP.SYNCS 0x989680 ;  /* 0x009896800000895d */ /* 0x002fea0003900000 */
[----:B------:R-:W1:Y:S02]  /*12080*/  @!P0 SYNCS.PHASECHK.TRANS64 P0, [R6+URZ+0x30840], R3 ;  /* 0x03084003060085a7 */ /* 0x000e64000800007f */
[----:B-1----:R-:W-:Y:S05]  /*12090*/  @!P0 BRA `(.L_x_3545) ;  /* 0xfffffffc00f08947 */ /* 0x002fea000383ffff */
[----:B------:R-:W-:Y:S05]  /*120a0*/  BRA `(.L_x_3626) ;  /* 0xffffffc4004c7947 */ /* 0x000fea000383ffff */
.L_x_3546:
        /* <DEDUP_REMOVED lines=8> */
.L_x_3628:
[----:B------:R-:W-:Y:S05]  /*12130*/  BSYNC B1 ;  /* 0x0000000000017941 */ /* 0x000fea0003800000 */
.L_x_3627:
        /* <DEDUP_REMOVED lines=12> */
.L_x_3629:
[----:B------:R-:W-:Y:S02]  /*12200*/  IMAD R5, R5, 0x2, R22 ;  /* 0x0000000205057824 */ /* 0x000fe400078e0216 */
[----:B------:R-:W-:Y:S02]  /*12210*/  IMAD.MOV.U32 R13, RZ, RZ, R8 ;  /* 0x000000ffff0d7224 */ /* 0x000fe400078e0008 */
[----:B------:R-:W-:Y:S02]  /*12220*/  IMAD.MOV.U32 R12, RZ, RZ, 0x1 ;  /* 0x00000001ff0c7424 */ /* 0x000fe400078e00ff */
[----:B------:R-:W-:-:S07]  /*12230*/  IMAD.MOV.U32 R2, RZ, RZ, R14 ;  /* 0x000000ffff027224 */ /* 0x000fce00078e000e */
[----:B------:R-:W-:Y:S05]  /*12240*/  WARPSYNC.COLLECTIVE R15, `(.L_x_3630) ;  /* 0x000000000f087348 */ /* 0x000fea0003c00000 */
[----:B------:R0:W1:Y:S02]  /*12250*/  SHFL.IDX P6, R14, R13, R12, R11 ;  /* 0x0000000c0d0e7389 */ /* 0x00006400000c000b */
[----:B01----:R-:W-:Y:S01]  /*12260*/  ENDCOLLECTIVE ;  /* 0x000000000000791b */ /* 0x003fe20003800000 */
.L_x_3630:
        /* <DEDUP_REMOVED lines=13> */
.L_x_3631:
[----:B------:R-:W-:Y:S01]  /*12340*/  IMAD.MOV.U32 R13, RZ, RZ, R8 ;  /* 0x000000ffff0d7224 */ /* 0x000fe200078e0008 */
[----:B------:R-:W-:Y:S01]  /*12350*/  MOV R12, 0x2 ;  /* 0x00000002000c7802 */ /* 0x000fe20000000f00 */
[----:B------:R-:W-:-:S07]  /*12360*/  IMAD.MOV.U32 R2, RZ, RZ, R14 ;  /* 0x000000ffff027224 */ /* 0x000fce00078e000e */
[----:B------:R-:W-:Y:S05]  /*12370*/  WARPSYNC.COLLECTIVE R15, `(.L_x_3632) ;  /* 0x000000000f087348 */ /* 0x000fea0003c00000 */
[----:B------:R0:W1:Y:S02]  /*12380*/  SHFL.IDX P6, R14, R13, R12, R11 ;  /* 0x0000000c0d0e7389 */ /* 0x00006400000c000b */
[----:B01----:R-:W-:Y:S01]  /*12390*/  ENDCOLLECTIVE ;  /* 0x000000000000791b */ /* 0x003fe20003800000 */
.L_x_3632:
        /* <DEDUP_REMOVED lines=9> */
[----:B------:R-:W-:-:S07]  /*12430*/  IMAD.MOV.U32 R35, RZ, RZ, R14 ;  /* 0x000000ffff237224 */ /* 0x000fce00078e000e */
[----:B0-----:R-:W-:Y:S05]  /*12440*/  WARPSYNC.COLLECTIVE R15, `(.L_x_3633) ;  /* 0x000000000f087348 */ /* 0x001fea0003c00000 */
[----:B------:R1:W2:Y:S02]  /*12450*/  SHFL.IDX P6, R14, R13, R12, R11 ;  /* 0x0000000c0d0e7389 */ /* 0x0002a400000c000b */
[----:B012---:R-:W-:Y:S01]  /*12460*/  ENDCOLLECTIVE ;  /* 0x000000000000791b */ /* 0x007fe20003800000 */
.L_x_3633:
[----:B------:R-:W-:Y:S02]  /*12470*/  IMAD.MOV.U32 R13, RZ, RZ, R8 ;  /* 0x000000ffff0d7224 */ /* 0x000fe400078e0008 */
[----:B------:R-:W-:Y:S02]  /*12480*/  IMAD.MOV.U32 R12, RZ, RZ, 0x3 ;  /* 0x00000003ff0c7424 */ /* 0x000fe400078e00ff */
[----:B------:R-:W-:-:S07]  /*12490*/  IMAD.MOV.U32 R2, RZ, RZ, R14 ;  /* 0x000000ffff027224 */ /* 0x000fce00078e000e */
[----:B------:R-:W-:Y:S05]  /*124a0*/  WARPSYNC.COLLECTIVE R15, `(.L_x_3634) ;  /* 0x000000000f087348 */ /* 0x000fea0003c00000 */
[----:B------:R0:W1:Y:S02]  /*124b0*/  SHFL.IDX P6, R14, R13, R12, R11 ;  /* 0x0000000c0d0e7389 */ /* 0x00006400000c000b */
[----:B01----:R-:W-:Y:S01]  /*124c0*/  ENDCOLLECTIVE ;  /* 0x000000000000791b */ /* 0x003fe20003800000 */
.L_x_3634:
        /* <DEDUP_REMOVED lines=13> */
.L_x_3635:
[----:B------:R-:W-:Y:S02]  /*125a0*/  IMAD.MOV.U32 R13, RZ, RZ, R8 ;  /* 0x000000ffff0d7224 */ /* 0x000fe400078e0008 */
[----:B------:R-:W-:Y:S02]  /*125b0*/  IMAD.MOV.U32 R12, RZ, RZ, 0x4 ;  /* 0x00000004ff0c7424 */ /* 0x000fe400078e00ff */
[----:B------:R-:W-:-:S07]  /*125c0*/  IMAD.MOV.U32 R2, RZ, RZ, R14 ;  /* 0x000000ffff027224 */ /* 0x000fce00078e000e */
[----:B------:R-:W-:Y:S05]  /*125d0*/  WARPSYNC.COLLECTIVE R15, `(.L_x_3636) ;  /* 0x000000000f087348 */ /* 0x000fea0003c00000 */
[----:B------:R0:W1:Y:S02]  /*125e0*/  SHFL.IDX P6, R14, R13, R12, R11 ;  /* 0x0000000c0d0e7389 */ /* 0x00006400000c000b */
[----:B01----:R-:W-:Y:S01]  /*125f0*/  ENDCOLLECTIVE ;  /* 0x000000000000791b */ /* 0x003fe20003800000 */
.L_x_3636:
        /* <DEDUP_REMOVED lines=13> */
.L_x_3637:
[----:B------:R-:W-:Y:S01]  /*126d0*/  MOV R13, R8 ;  /* 0x00000008000d7202 */ /* 0x000fe20000000f00 */
[----:B------:R-:W-:Y:S02]  /*126e0*/  IMAD.MOV.U32 R12, RZ, RZ, 0x5 ;  /* 0x00000005ff0c7424 */ /* 0x000fe400078e00ff */
[----:B------:R-:W-:-:S07]  /*126f0*/  IMAD.MOV.U32 R2, RZ, RZ, R14 ;  /* 0x000000ffff027224 */ /* 0x000fce00078e000e */
[----:B------:R-:W-:Y:S05]  /*12700*/  WARPSYNC.COLLECTIVE R15, `(.L_x_3638) ;  /* 0x000000000f087348 */ /* 0x000fea0003c00000 */
[----:B------:R0:W1:Y:S02]  /*12710*/  SHFL.IDX P6, R14, R13, R12, R11 ;  /* 0x0000000c0d0e7389 */ /* 0x00006400000c000b */
[----:B01----:R-:W-:Y:S01]  /*12720*/  ENDCOLLECTIVE ;  /* 0x000000000000791b */ /* 0x003fe20003800000 */
.L_x_3638:
[----:B------:R-:W-:-:S05]  /*12730*/  IADD3 R2, P0, R2, R4, RZ ;  /* 0x0000000402027210 */ /* 0x000fca0007f1e0ff */
[----:B------:R-:W-:-:S05]  /*12740*/  IMAD.X R3, RZ, RZ, R35, P0 ;  /* 0x000000ffff037224 */ /* 0x000fca00000e0623 */
[----:B------:R-:W-:Y:S01]  /*12750*/  @!PT LDS RZ, [RZ] ;  /* 0x00000000fffff984 */ /* 0x000fe20000000800 */
[----:B------:R-:W-:Y:S01]  /*12760*/  @!PT LDS RZ, [RZ] ;  /* 0x00000000fffff984 */ /* 0x000fe20000000800 */
[----:B------:R-:W-:Y:S01]  /*12770*/  @!PT LDS RZ, [RZ] ;  /* 0x00000000fffff984 */ /* 0x000fe20000000800 */
[----:B------:R0:W-:Y:S01]  /*12780*/  LDGSTS.E.BYPASS.LTC128B.128 [R5+0x20400], desc[UR36][R2.64], !P1 ;  /* 0x2040000002057fae */ /* 0x0001e2000c901d64 */
[----:B------:R-:W-:Y:S01]  /*12790*/  IMAD.MOV.U32 R13, RZ, RZ, R7 ;  /* 0x000000ffff0d7224 */ /* 0x000fe200078e0007 */
[----:B------:R-:W-:Y:S02]  /*127a0*/  LOP3.LUT P1, RZ, R23, 0x100, RZ, 0xc0, !PT ;  /* 0x0000010017ff7812 */ /* 0x000fe4000782c0ff */
[----:B------:R0:W-:Y:S04]  /*127b0*/  LDGSTS.E.BYPASS.LTC128B.128 [R5+0x23400], desc[UR36][R2.64+0x80], !P5 ;  /* 0x2340008002057fae */ /* 0x0001e8000e901d64 */
[----:B------:R0:W-:Y:S01]  /*127c0*/  LDGSTS.E.BYPASS.LTC128B.128 [R5+0x26400], desc[UR36][R2.64+0x100], !P4 ;  /* 0x2640010002057fae */ /* 0x0001e2000e101d64 */
[----:B------:R-:W-:-:S07]  /*127d0*/  IMAD.MOV.U32 R35, RZ, RZ, R14 ;  /* 0x000000ffff237224 */ /* 0x000fce00078e000e */
[----:B0-----:R-:W-:Y:S05]  /*127e0*/  WARPSYNC.COLLECTIVE R15, `(.L_x_3639) ;  /* 0x000000000f087348 */ /* 0x001fea0003c00000 */
[----:B------:R1:W2:Y:S02]  /*127f0*/  SHFL.IDX P6, R14, R13, R12, R11 ;  /* 0x0000000c0d0e7389 */ /* 0x0002a400000c000b */
[----:B012---:R-:W-:Y:S01]  /*12800*/  ENDCOLLECTIVE ;  /* 0x000000000000791b */ /* 0x007fe20003800000 */
.L_x_3639:
[----:B------:R-:W-:Y:S01]  /*12810*/  IMAD.MOV.U32 R2, RZ, RZ, R14 ;  /* 0x000000ffff027224 */ /* 0x000fe200078e000e */
[----:B------:R-:W-:Y:S06]  /*12820*/  BRA `(.L_x_3640) ;  /* 0xffffffc0006c7947 */ /* 0x000fec000383ffff */
.L_x_3551:
[----:B0-----:R0:W1:Y:S02]  /*12830*/  SYNCS.PHASECHK.TRANS64.TRYWAIT P0, [R6+URZ+0x30860], R2 ;  /* 0x03086002060075a7 */ /* 0x001064000800017f */
[----:B-1----:R-:W-:Y:S05]  /*12840*/  @!P0 NANOSLEEP.SYNCS 0x989680 ;  /* 0x009896800000895d */ /* 0x002fea0003900000 */
[----:B------:R-:W1:Y:S02]  /*12850*/  @!P0 SYNCS.PHASECHK.TRANS64 P0, [R6+URZ+0x30860], R2 ;  /* 0x03086002060085a7 */ /* 0x000e64000800007f */
[----:B-1----:R-:W-:Y:S05]  /*12860*/  @!P0 BRA `(.L_x_3551) ;  /* 0xfffffffc00f08947 */ /* 0x002fea000383ffff */
[----:B------:R-:W-:Y:S05]  /*12870*/  BRA `(.L_x_3641) ;  /* 0xffffffc000d07947 */ /* 0x000fea000383ffff */
.L_x_3552:
        /* <DEDUP_REMOVED lines=8> */
.L_x_3643:
[----:B------:R-:W-:Y:S05]  /*12900*/  BSYNC B1 ;  /* 0x0000000000017941 */ /* 0x000fea0003800000 */
.L_x_3642:
        /* <DEDUP_REMOVED lines=9> */
.L_x_3644:
[----:B------:R-:W-:Y:S01]  /*129a0*/  MOV R13, R24 ;  /* 0x00000018000d7202 */ /* 0x000fe20000000f00 */
[----:B------:R-:W-:Y:S02]  /*129b0*/  IMAD.MOV.U32 R12, RZ, RZ, 0x1 ;  /* 0x00000001ff0c7424 */ /* 0x000fe400078e00ff */
[----:B------:R-:W-:-:S07]  /*129c0*/  IMAD.MOV.U32 R2, RZ, RZ, R14 ;  /* 0x000000ffff027224 */ /* 0x000fce00078e000e */
[----:B------:R-:W-:Y:S05]  /*129d0*/  WARPSYNC.COLLECTIVE R15, `(.L_x_3645) ;  /* 0x000000000f087348 */ /* 0x000fea0003c00000 */
[----:B------:R0:W1:Y:S02]  /*129e0*/  SHFL.IDX P6, R14, R13, R12, R11 ;  /* 0x0000000c0d0e7389 */ /* 0x00006400000c000b */
[----:B01----:R-:W-:Y:S01]  /*129f0*/  ENDCOLLECTIVE ;  /* 0x000000000000791b */ /* 0x003fe20003800000 */
.L_x_3645:
        /* <DEDUP_REMOVED lines=16> */
.L_x_3646:
[----:B------:R-:W-:Y:S02]  /*12b00*/  IMAD.MOV.U32 R13, RZ, RZ, R24 ;  /* 0x000000ffff0d7224 */ /* 0x000fe400078e0018 */
[----:B------:R-:W-:Y:S02]  /*12b10*/  IMAD.MOV.U32 R12, RZ, RZ, 0x2 ;  /* 0x00000002ff0c7424 */ /* 0x000fe400078e00ff */
[----:B------:R-:W-:-:S07]  /*12b20*/  IMAD.MOV.U32 R2, RZ, RZ, R14 ;  /* 0x000000ffff027224 */ /* 0x000fce00078e000e */
[----:B------:R-:W-:Y:S05]  /*12b30*/  WARPSYNC.COLLECTIVE R15, `(.L_x_3647) ;  /* 0x000000000f087348 */ /* 0x000fea0003c00000 */
[----:B------:R0:W1:Y:S02]  /*12b40*/  SHFL.IDX P6, R14, R13, R12, R11 ;  /* 0x0000000c0d0e7389 */ /* 0x00006400000c000b */
[----:B01----:R-:W-:Y:S01]  /*12b50*/  ENDCOLLECTIVE ;  /* 0x000000000000791b */ /* 0x003fe20003800000 */
.L_x_3647:
        /* <DEDUP_REMOVED lines=16> */
.L_x_3648:
[----:B------:R-:W-:Y:S02]  /*12c60*/  IMAD.MOV.U32 R13, RZ, RZ, R24 ;  /* 0x000000ffff0d7224 */ /* 0x000fe400078e0018 */
[----:B------:R-:W-:Y:S02]  /*12c70*/  IMAD.MOV.U32 R12, RZ, RZ, 0x3 ;  /* 0x00000003ff0c7424 */ /* 0x000fe400078e00ff */
[----:B------:R-:W-:-:S07]  /*12c80*/  IMAD.MOV.U32 R2, RZ, RZ, R14 ;  /* 0x000000ffff027224 */ /* 0x000fce00078e000e */
[----:B------:R-:W-:Y:S05]  /*12c90*/  WARPSYNC.COLLECTIVE R15, `(.L_x_3649) ;  /* 0x000000000f087348 */ /* 0x000fea0003c00000 */
[----:B------:R0:W1:Y:S02]  /*12ca0*/  SHFL.IDX P6, R14, R13, R12, R11 ;  /* 0x0000000c0d0e7389 */ /* 0x00006400000c000b */
[----:B01----:R-:W-:Y:S01]  /*12cb0*/  ENDCOLLECTIVE ;  /* 0x000000000000791b */ /* 0x003fe20003800000 */
.L_x_3649:
        /* <DEDUP_REMOVED lines=16> */
.L_x_3650:
[----:B------:R-:W-:Y:S02]  /*12dc0*/  IMAD.MOV.U32 R13, RZ, RZ, R24 ;  /* 0x000000ffff0d7224 */ /* 0x000fe400078e0018 */
[----:B------:R-:W-:Y:S02]  /*12dd0*/  IMAD.MOV.U32 R12, RZ, RZ, 0x4 ;  /* 0x00000004ff0c7424 */ /* 0x000fe400078e00ff */
[----:B------:R-:W-:-:S07]  /*12de0*/  IMAD.MOV.U32 R2, RZ, RZ, R14 ;  /* 0x000000ffff027224 */ /* 0x000fce00078e000e */
[----:B------:R-:W-:Y:S05]  /*12df0*/  WARPSYNC.COLLECTIVE R15, `(.L_x_3651) ;  /* 0x000000000f087348 */ /* 0x000fea0003c00000 */
[----:B------:R0:W1:Y:S02]  /*12e00*/  SHFL.IDX P6, R14, R13, R12, R11 ;  /* 0x0000000c0d0e7389 */ /* 0x00006400000c000b */
[----:B01----:R-:W-:Y:S01]  /*12e10*/  ENDCOLLECTIVE ;  /* 0x000000000000791b */ /* 0x003fe20003800000 */
.L_x_3651:
        /* <DEDUP_REMOVED lines=16> */
.L_x_3652:
[----:B------:R-:W-:Y:S02]  /*12f20*/  IMAD.MOV.U32 R13, RZ, RZ, R24 ;  /* 0x000000ffff0d7224 */ /* 0x000fe400078e0018 */
[----:B------:R-:W-:Y:S02]  /*12f30*/  IMAD.MOV.U32 R12, RZ, RZ, 0x5 ;  /* 0x00000005ff0c7424 */ /* 0x000fe400078e00ff */
[----:B------:R-:W-:-:S07]  /*12f40*/  IMAD.MOV.U32 R2, RZ, RZ, R14 ;  /* 0x000000ffff027224 */ /* 0x000fce00078e000e */
[----:B------:R-:W-:Y:S05]  /*12f50*/  WARPSYNC.COLLECTIVE R15, `(.L_x_3653) ;  /* 0x000000000f087348 */ /* 0x000fea0003c00000 */
[----:B------:R0:W1:Y:S02]  /*12f60*/  SHFL.IDX P6, R14, R13, R12, R11 ;  /* 0x0000000c0d0e7389 */ /* 0x00006400000c000b */
[----:B01----:R-:W-:Y:S01]  /*12f70*/  ENDCOLLECTIVE ;  /* 0x000000000000791b */ /* 0x003fe20003800000 */
.L_x_3653:
        /* <DEDUP_REMOVED lines=13> */
.L_x_3654:
[----:B------:R-:W-:Y:S01]  /*13050*/  @!PT LDS RZ, [RZ] ;  /* 0x00000000fffff984 */ /* 0x000fe20000000800 */
[----:B------:R-:W-:Y:S01]  /*13060*/  @!PT LDS RZ, [RZ] ;  /* 0x00000000fffff984 */ /* 0x000fe20000000800 */
[----:B------:R-:W-:Y:S01]  /*13070*/  @!PT LDS RZ, [RZ] ;  /* 0x00000000fffff984 */ /* 0x000fe20000000800 */
[----:B------:R0:W-:Y:S01]  /*13080*/  LDGSTS.E.BYPASS.LTC128B.128 [R5+0x5400], desc[UR36][R2.64+0x80], !P0 ;  /* 0x0540008002057fae */ /* 0x0001e2000c101d64 */
[----:B------:R-:W-:-:S13]  /*13090*/  ISETP.LT.OR P0, PT, R7, 0x41, P1 ;  /* 0x000000410700780c */ /* 0x000fda0000f01670 */
[----:B------:R0:W-:Y:S01]  /*130a0*/  LDGSTS.E.BYPASS.LTC128B.128 [R5+0x8400], desc[UR36][R2.64+0x100], !P0 ;  /* 0x0840010002057fae */ /* 0x0001e2000c101d64 */
[----:B------:R-:W-:Y:S05]  /*130b0*/  BRA `(.L_x_3655) ;  /* 0xffffffbc00b47947 */ /* 0x000fea000383ffff */
.L_x_3560:
[----:B0-----:R0:W1:Y:S02]  /*130c0*/  SYNCS.PHASECHK.TRANS64.TRYWAIT P0, [R0+URZ+0x30860], R3 ;  /* 0x03086003000075a7 */ /* 0x001064000800017f */
[----:B-1----:R-:W-:Y:S05]  /*130d0*/  @!P0 NANOSLEEP.SYNCS 0x989680 ;  /* 0x009896800000895d */ /* 0x002fea0003900000 */
[----:B------:R-:W1:Y:S02]  /*130e0*/  @!P0 SYNCS.PHASECHK.TRANS64 P0, [R0+URZ+0x30860], R3 ;  /* 0x03086003000085a7 */ /* 0x000e64000800007f */
[----:B-1----:R-:W-:Y:S05]  /*130f0*/  @!P0 BRA `(.L_x_3560) ;  /* 0xfffffffc00f08947 */ /* 0x002fea000383ffff */
[----:B------:R-:W-:Y:S05]  /*13100*/  BRA `(.L_x_3656) ;  /* 0xffffffc000cc7947 */ /* 0x000fea000383ffff */
.L_x_3561:
[----:B------:R-:W-:Y:S01]  /*13110*/  BSSY B0, `(.L_x_3657) ;  /* 0x0000008000007945 */ /* 0x000fe20003800000 */
[----:B------:R-:W-:Y:S02]  /*13120*/  IMAD.MOV.U32 R13, RZ, RZ, R24 ;  /* 0x000000ffff0d7224 */ /* 0x000fe400078e0018 */
[----:B------:R-:W-:Y:S02]  /*13130*/  IMAD.MOV.U32 R12, RZ, RZ, RZ ;  /* 0x000000ffff0c7224 */ /* 0x000fe400078e00ff */
[----:B------:R-:W-:Y:S02]  /*13140*/  IMAD.MOV.U32 R11, RZ, RZ, 0x181f ;  /* 0x0000181fff0b7424 */ /* 0x000fe400078e00ff */
[----:B------:R-:W-:-:S07]  /*13150*/  IMAD.MOV.U32 R15, RZ, RZ, -0x1 ;  /* 0xffffffffff0f7424 */ /* 0x000fce00078e00ff */
[----:B0-2---:R-:W-:Y:S05]  /*13160*/  WARPSYNC.COLLECTIVE R15, `(.L_x_3658) ;  /* 0x000000000f087348 */ /* 0x005fea0003c00000 */
[----:B--2---:R1:W2:Y:S02]  /*13170*/  SHFL.IDX P6, R14, R13, R12, R11 ;  /* 0x0000000c0d0e7389 */ /* 0x0042a400000c000b */
[----:B012---:R-:W-:Y:S01]  /*13180*/  ENDCOLLECTIVE ;  /* 0x000000000000791b */ /* 0x007fe20003800000 */
.L_x_3658:
[----:B------:R-:W-:Y:S05]  /*13190*/  BSYNC B0 ;  /* 0x0000000000007941 */ /* 0x000fea0003800000 */
.L_x_3657:
[----:B------:R-:W-:Y:S01]  /*131a0*/  IMAD.MOV.U32 R13, RZ, RZ, R18 ;  /* 0x000000ffff0d7224 */ /* 0x000fe200078e0012 */
[----:B------:R-:W-:Y:S01]  /*131b0*/  MOV R12, RZ ;  /* 0x000000ff000c7202 */ /* 0x000fe20000000f00 */
[----:B------:R-:W-:Y:S02]  /*131c0*/  IMAD.MOV.U32 R11, RZ, RZ, 0x181f ;  /* 0x0000181fff0b7424 */ /* 0x000fe400078e00ff */
[----:B------:R-:W-:Y:S02]  /*131d0*/  IMAD.MOV.U32 R15, RZ, RZ, -0x1 ;  /* 0xffffffffff0f7424 */ /* 0x000fe400078e00ff */
[----:B------:R-:W-:Y:S02]  /*131e0*/  IMAD.MOV.U32 R3, RZ, RZ, R14 ;  /* 0x000000ffff037224 */ /* 0x000fe400078e000e */
[----:B------:R-:W-:-:S07]  /*131f0*/  IMAD.SHL.U32 R5, R31, 0x2, RZ ;  /* 0x000000021f057824 */ /* 0x000fce00078e00ff */
[----:B------:R-:W-:Y:S05]  /*13200*/  WARPSYNC.COLLECTIVE R15, `(.L_x_3659) ;  /* 0x000000000f087348 */ /* 0x000fea0003c00000 */
[----:B------:R0:W1:Y:S02]  /*13210*/  SHFL.IDX P6, R14, R13, R12, R11 ;  /* 0x0000000c0d0e7389 */ /* 0x00006400000c000b */
[----:B01----:R-:W-:Y:S01]  /*13220*/  ENDCOLLECTIVE ;  /* 0x000000000000791b */ /* 0x003fe20003800000 */
.L_x_3659:
[----:B------:R-:W-:Y:S01]  /*13230*/  ULDC UR4, c[0x0][0x2f4] ;  /* 0x0000bd0000047ab9 */ /* 0x000fe20000000800 */
[----:B------:R-:W-:Y:S01]  /*13240*/  IMAD R4, R7, 0x2, R22 ;  /* 0x0000000207047824 */ /* 0x000fe200078e0216 */
[----:B------:R-:W-:Y:S02]  /*13250*/  ISETP.GE.AND P2, PT, R31, UR4, PT ;  /* 0x000000041f007c0c */ /* 0x000fe4000bf46270 */
[----:B------:R-:W-:Y:S02]  /*13260*/  ISETP.GE.AND P1, PT, R33, UR4, PT ;  /* 0x0000000421007c0c */ /* 0x000fe4000bf26270 */
[C---:B------:R-:W-:Y:S02]  /*13270*/  ISETP.LT.OR P3, PT, R6.reuse, 0x1, P2 ;  /* 0x000000010600780c */ /* 0x040fe40001761670 */
[----:B------:R-:W-:Y:S01]  /*13280*/  ISETP.LT.OR P4, PT, R6, 0x1, P1 ;  /* 0x000000010600780c */ /* 0x000fe20000f81670 */
[----:B------:R-:W-:Y:S02]  /*13290*/  IMAD.MOV.U32 R13, RZ, RZ, R24 ;  /* 0x000000ffff0d7224 */ /* 0x000fe400078e0018 */
[----:B------:R-:W-:Y:S01]  /*132a0*/  IMAD.MOV.U32 R12, RZ, RZ, 0x1 ;  /* 0x00000001ff0c7424 */ /* 0x000fe200078e00ff */
[----:B------:R-:W-:-:S05]  /*132b0*/  IADD3 R2, P0, R14, R5, RZ ;  /* 0x000000050e027210 */ /* 0x000fca0007f1e0ff */
[----:B------:R-:W-:Y:S01]  /*132c0*/  IMAD.X R3, RZ, RZ, R3, P0 ;  /* 0x000000ffff037224 */ /* 0x000fe200000e0603 */
[----:B------:R-:W-:-:S13]  /*132d0*/  ISETP.GE.AND P0, PT, R32, UR4, PT ;  /* 0x0000000420007c0c */ /* 0x000fda000bf06270 */
[----:B------:R-:W-:Y:S05]  /*132e0*/  WARPSYNC.COLLECTIVE R15, `(.L_x_3660) ;  /* 0x000000000f087348 */ /* 0x000fea0003c00000 */
[----:B------:R0:W1:Y:S02]  /*132f0*/  SHFL.IDX P6, R14, R13, R12, R11 ;  /* 0x0000000c0d0e7389 */ /* 0x00006400000c000b */
[----:B01----:R-:W-:Y:S01]  /*13300*/  ENDCOLLECTIVE ;  /* 0x000000000000791b */ /* 0x003fe20003800000 */
.L_x_3660:
[----:B------:R-:W-:Y:S01]  /*13310*/  @!PT LDS RZ, [RZ] ;  /* 0x00000000fffff984 */ /* 0x000fe20000000800 */
[----:B------:R-:W-:Y:S01]  /*13320*/  @!PT LDS RZ, [RZ] ;  /* 0x00000000fffff984 */ /* 0x000fe20000000800 */
[----:B------:R-:W-:Y:S01]  /*13330*/  @!PT LDS RZ, [RZ] ;  /* 0x00000000fffff984 */ /* 0x000fe20000000800 */
[----:B------:R0:W-:Y:S01]  /*13340*/  LDGSTS.E.BYPASS.LTC128B.128 [R4+0x400], desc[UR36][R2.64], !P3 ;  /* 0x0040000002047fae */ /* 0x0001e2000d901d64 */
[----:B------:R-:W-:-:S03]  /*13350*/  ISETP.LT.OR P3, PT, R6, 0x1, P0 ;  /* 0x000000010600780c */ /* 0x000fc60000761670 */
[----:B------:R0:W-:Y:S01]  /*13360*/  LDGSTS.E.BYPASS.LTC128B.128 [R4+0x3400], desc[UR36][R2.64+0x80], !P4 ;  /* 0x0340008002047fae */ /* 0x0001e2000e101d64 */
[----:B------:R-:W-:-:S09]  /*13370*/  IMAD.MOV.U32 R13, RZ, RZ, R18 ;  /* 0x000000ffff0d7224 */ /* 0x000fd200078e0012 */
[----:B------:R0:W-:Y:S01]  /*13380*/  LDGSTS.E.BYPASS.LTC128B.128 [R4+0x6400], desc[UR36][R2.64+0x100], !P3 ;  /* 0x0640010002047fae */ /* 0x0001e2000d901d64 */
[----:B------:R-:W-:Y:S01]  /*13390*/  ISETP.LT.OR P3, PT, R6, 0x11, P2 ;  /* 0x000000110600780c */ /* 0x000fe20001761670 */
[----:B------:R-:W-:-:S12]  /*133a0*/  IMAD.MOV.U32 R7, RZ, RZ, R14 ;  /* 0x000000ffff077224 */ /* 0x000fd800078e000e */
[----:B0-----:R-:W-:Y:S05]  /*133b0*/  WARPSYNC.COLLECTIVE R15, `(.L_x_3661) ;  /* 0x000000000f087348 */ /* 0x001fea0003c00000 */
[----:B------:R1:W2:Y:S02]  /*133c0*/  SHFL.IDX P6, R14, R13, R12, R11 ;  /* 0x0000000c0d0e7389 */ /* 0x0002a400000c000b */
[----:B012---:R-:W-:Y:S01]  /*133d0*/  ENDCOLLECTIVE ;  /* 0x000000000000791b */ /* 0x007fe20003800000 */
.L_x_3661:
[----:B------:R-:W-:Y:S02]  /*133e0*/  IMAD.MOV.U32 R13, RZ, RZ, R24 ;  /* 0x000000ffff0d7224 */ /* 0x000fe400078e0018 */
[----:B------:R-:W-:Y:S01]  /*133f0*/  IMAD.MOV.U32 R12, RZ, RZ, 0x2 ;  /* 0x00000002ff0c7424 */ /* 0x000fe200078e00ff */
[----:B------:R-:W-:-:S13]  /*13400*/  IADD3 R2, P4, R14, R5, RZ ;  /* 0x000000050e027210 */ /* 0x000fda0007f9e0ff */
[----:B------:R-:W-:Y:S05]  /*13410*/  WARPSYNC.COLLECTIVE R15, `(.L_x_3662) ;  /* 0x000000000f087348 */ /* 0x000fea0003c00000 */
[----:B------:R0:W1:Y:S02]  /*13420*/  SHFL.IDX P6, R14, R13, R12, R11 ;  /* 0x0000000c0d0e7389 */ /* 0x00006400000c000b */
[----:B01----:R-:W-:Y:S01]  /*13430*/  ENDCOLLECTIVE ;  /* 0x000000000000791b */ /* 0x003fe20003800000 */
.L_x_3662:
[----:B------:R-:W-:Y:S01]  /*13440*/  IMAD.X R3, RZ, RZ, R7, P4 ;  /* 0x000000ffff037224 */ /* 0x000fe200020e0607 */
[----:B------:R-:W-:-:S04]  /*13450*/  ISETP.LT.OR P4, PT, R6, 0x11, P1 ;  /* 0x000000110600780c */ /* 0x000fc80000f81670 */
[----:B------:R-:W-:Y:S01]  /*13460*/  @!PT LDS RZ, [RZ] ;  /* 0x00000000fffff984 */ /* 0x000fe20000000800 */
[----:B------:R-:W-:Y:S01]  /*13470*/  @!PT LDS RZ, [RZ] ;  /* 0x00000000fffff984 */ /* 0x000fe20000000800 */
[----:B------:R-:W-:Y:S01]  /*13480*/  @!PT LDS RZ, [RZ] ;  /* 0x00000000fffff984 */ /* 0x000fe20000000800 */
[----:B------:R0:W-:Y:S01]  /*13490*/  LDGSTS.E.BYPASS.LTC128B.128 [R4+0xc00], desc[UR36][R2.64], !P3 ;  /* 0x00c0000002047fae */ /* 0x0001e2000d901d64 */
[----:B------:R-:W-:Y:S01]  /*134a0*/  ISETP.LT.OR P3, PT, R6, 0x11, P0 ;  /* 0x000000110600780c */ /* 0x000fe20000761670 */
[----:B------:R-:W-:-:S07]  /*134b0*/  IMAD.MOV.U32 R13, RZ, RZ, R18 ;  /* 0x000000ffff0d7224 */ /* 0x000fce00078e0012 */
[----:B------:R0:W-:Y:S05]  /*134c0*/  LDGSTS.E.BYPASS.LTC128B.128 [R4+0x3c00], desc[UR36][R2.64+0x80], !P4 ;  /* 0x03c0008002047fae */ /* 0x0001ea000e101d64 */
[----:B------:R0:W-:Y:S01]  /*134d0*/  LDGSTS.E.BYPASS.LTC128B.128 [R4+0x6c00], desc[UR36][R2.64+0x100], !P3 ;  /* 0x06c0010002047fae */ /* 0x0001e2000d901d64 */
[----:B------:R-:W-:Y:S01]  /*134e0*/  ISETP.LT.OR P3, PT, R6, 0x21, P2 ;  /* 0x000000210600780c */ /* 0x000fe20001761670 */
[----:B------:R-:W-:-:S12]  /*134f0*/  IMAD.MOV.U32 R7, RZ, RZ, R14 ;  /* 0x000000ffff077224 */ /* 0x000fd800078e000e */
[----:B0-----:R-:W-:Y:S05]  /*13500*/  WARPSYNC.COLLECTIVE R15, `(.L_x_3663) ;  /* 0x000000000f087348 */ /* 0x001fea0003c00000 */
[----:B------:R1:W2:Y:S02]  /*13510*/  SHFL.IDX P6, R14, R13, R12, R11 ;  /* 0x0000000c0d0e7389 */ /* 0x0002a400000c000b */
[----:B012---:R-:W-:Y:S01]  /*13520*/  ENDCOLLECTIVE ;  /* 0x000000000000791b */ /* 0x007fe20003800000 */
.L_x_3663:
[----:B------:R-:W-:Y:S01]  /*13530*/  IMAD.MOV.U32 R13, RZ, RZ, R24 ;  /* 0x000000ffff0d7224 */ /* 0x000fe200078e0018 */
[----:B------:R-:W-:Y:S02]  /*13540*/  MOV R12, 0x3 ;  /* 0x00000003000c7802 */ /* 0x000fe40000000f00 */
[----:B------:R-:W-:-:S13]  /*13550*/  IADD3 R2, P4, R14, R5, RZ ;  /* 0x000000050e027210 */ /* 0x000fda0007f9e0ff */
[----:B------:R-:W-:Y:S05]  /*13560*/  WARPSYNC.COLLECTIVE R15, `(.L_x_3664) ;  /* 0x000000000f087348 */ /* 0x000fea0003c00000 */
[----:B------:R0:W1:Y:S02]  /*13570*/  SHFL.IDX P6, R14, R13, R12, R11 ;  /* 0x0000000c0d0e7389 */ /* 0x00006400000c000b */
[----:B01----:R-:W-:Y:S01]  /*13580*/  ENDCOLLECTIVE ;  /* 0x000000000000791b */ /* 0x003fe20003800000 */
.L_x_3664:
        /* <DEDUP_REMOVED lines=15> */
.L_x_3665:
[----:B------:R-:W-:Y:S02]  /*13680*/  IMAD.MOV.U32 R13, RZ, RZ, R24 ;  /* 0x000000ffff0d7224 */ /* 0x000fe400078e0018 */
[----:B------:R-:W-:Y:S01]  /*13690*/  IMAD.MOV.U32 R12, RZ, RZ, 0x4 ;  /* 0x00000004ff0c7424 */ /* 0x000fe200078e00ff */
[----:B------:R-:W-:-:S13]  /*136a0*/  IADD3 R2, P4, R14, R5, RZ ;  /* 0x000000050e027210 */ /* 0x000fda0007f9e0ff */
[----:B------:R-:W-:Y:S05]  /*136b0*/  WARPSYNC.COLLECTIVE R15, `(.L_x_3666) ;  /* 0x000000000f087348 */ /* 0x000fea0003c00000 */
[----:B------:R0:W1:Y:S02]  /*136c0*/  SHFL.IDX P6, R14, R13, R12, R11 ;  /* 0x0000000c0d0e7389 */ /* 0x00006400000c000b */
[----:B01----:R-:W-:Y:S01]  /*136d0*/  ENDCOLLECTIVE ;  /* 0x000000000000791b */ /* 0x003fe20003800000 */
.L_x_3666:
        /* <DEDUP_REMOVED lines=15> */
.L_x_3667:
[----:B------:R-:W-:Y:S02]  /*137d0*/  IMAD.MOV.U32 R13, RZ, RZ, R24 ;  /* 0x000000ffff0d7224 */ /* 0x000fe400078e0018 */
[----:B------:R-:W-:Y:S01]  /*137e0*/  IMAD.MOV.U32 R12, RZ, RZ, 0x5 ;  /* 0x00000005ff0c7424 */ /* 0x000fe200078e00ff */
[----:B------:R-:W-:-:S13]  /*137f0*/  IADD3 R2, P4, R14, R5, RZ ;  /* 0x000000050e027210 */ /* 0x000fda0007f9e0ff */
[----:B------:R-:W-:Y:S05]  /*13800*/  WARPSYNC.COLLECTIVE R15, `(.L_x_3668) ;  /* 0x000000000f087348 */ /* 0x000fea0003c00000 */
[----:B------:R0:W1:Y:S02]  /*13810*/  SHFL.IDX P6, R14, R13, R12, R11 ;  /* 0x0000000c0d0e7389 */ /* 0x00006400000c000b */
[----:B01----:R-:W-:Y:S01]  /*13820*/  ENDCOLLECTIVE ;  /* 0x000000000000791b */ /* 0x003fe20003800000 */
.L_x_3668:
        /* <DEDUP_REMOVED lines=10> */
[----:B------:R-:W-:-:S07]  /*138d0*/  IMAD.MOV.U32 R24, RZ, RZ, R14 ;  /* 0x000000ffff187224 */ /* 0x000fce00078e000e */
[----:B0-----:R-:W-:Y:S05]  /*138e0*/  WARPSYNC.COLLECTIVE R15, `(.L_x_3669) ;  /* 0x000000000f087348 */ /* 0x001fea0003c00000 */
[----:B------:R1:W2:Y:S02]  /*138f0*/  SHFL.IDX P6, R14, R13, R12, R11 ;  /* 0x0000000c0d0e7389 */ /* 0x0002a400000c000b */
[----:B012---:R-:W-:Y:S01]  /*13900*/  ENDCOLLECTIVE ;  /* 0x000000000000791b */ /* 0x007fe20003800000 */
.L_x_3669:
[----:B------:R-:W-:Y:S05]  /*13910*/  BRA `(.L_x_3670) ;  /* 0xffffffbc00d07947 */ /* 0x000fea000383ffff */
.L_x_3566:
        /* <DEDUP_REMOVED lines=8> */
.L_x_3672:
[----:B------:R-:W-:Y:S05]  /*139a0*/  BSYNC B0 ;  /* 0x0000000000007941 */ /* 0x000fea0003800000 */
.L_x_3671:
[----:B------:R-:W-:Y:S01]  /*139b0*/  IMAD.MOV.U32 R13, RZ, RZ, R16 ;  /* 0x000000ffff0d7224 */ /* 0x000fe200078e0010 */
[----:B------:R-:W-:Y:S01]  /*139c0*/  MOV R0, R14 ;  /* 0x0000000e00007202 */ /* 0x000fe20000000f00 */
[----:B------:R-:W-:Y:S02]  /*139d0*/  IMAD.MOV.U32 R12, RZ, RZ, 0x1 ;  /* 0x00000001ff0c7424 */ /* 0x000fe400078e00ff */
[----:B------:R-:W-:Y:S02]  /*139e0*/  IMAD.MOV.U32 R11, RZ, RZ, 0x1f ;  /* 0x0000001fff0b7424 */ /* 0x000fe400078e00ff */
[----:B------:R-:W-:Y:S02]  /*139f0*/  IMAD.MOV.U32 R15, RZ, RZ, -0x1 ;  /* 0xffffffffff0f7424 */ /* 0x000fe400078e00ff */
[----:B------:R-:W-:-:S07]  /*13a00*/  IMAD.IADD R7, R19, 0x1, R9 ;  /* 0x0000000113077824 */ /* 0x000fce00078e0209 */
[----:B------:R-:W-:Y:S05]  /*13a10*/  WARPSYNC.COLLECTIVE R15, `(.L_x_3673) ;  /* 0x000000000f087348 */ /* 0x000fea0003c00000 */
[----:B------:R0:W1:Y:S02]  /*13a20*/  SHFL.IDX P6, R14, R13, R12, R11 ;  /* 0x0000000c0d0e7389 */ /* 0x00006400000c000b */
[----:B01----:R-:W-:Y:S01]  /*13a30*/  ENDCOLLECTIVE ;  /* 0x000000000000791b */ /* 0x003fe20003800000 */
.L_x_3673:
[----:B------:R-:W-:Y:S02]  /*13a40*/  ULDC UR4, c[0x0][0xc3c] ;  /* 0x00030f0000047ab9 */ /* 0x000fe40000000800 */
[----:B------:R-:W-:-:S13]  /*13a50*/  ISETP.GE.OR P1, PT, R7, UR4, !P0 ;  /* 0x0000000407007c0c */ /* 0x000fda000c726670 */
[----:B------:R-:W0:Y:S08]  /*13a60*/  @!P1 LDC.64 R4, c[0x0][0xc80] ;  /* 0x00032000ff049b82 */ /* 0x000e300000000a00 */
[----:B------:R-:W1:Y:S01]  /*13a70*/  @!P1 LDC.64 R2, c[0x0][0xc78] ;  /* 0x00031e00ff029b82 */ /* 0x000e620000000a00 */
[----:B------:R-:W-:Y:S01]  /*13a80*/  CS2R R10, SRZ ;  /* 0x00000000000a7805 */ /* 0x000fe2000001ff00 */
[----:B------:R-:W-:-:S02]  /*13a90*/  IMAD.MOV.U32 R8, RZ, RZ, R14 ;  /* 0x000000ffff087224 */ /* 0x000fc400078e000e */
[----:B0-----:R-:W-:-:S06]  /*13aa0*/  @!P1 IMAD.WIDE R4, R7, 0x4, R4 ;  /* 0x0000000407049825 */ /* 0x001fcc00078e0204 */
[----:B------:R-:W2:Y:S01]  /*13ab0*/  @!P1 LDG.E R4, desc[UR36][R4.64] ;  /* 0x0000002404049981 */ /* 0x000ea2000c1e1900 */
[----:B-1----:R-:W-:-:S06]  /*13ac0*/  @!P1 IMAD.WIDE R2, R7, 0x4, R2 ;  /* 0x0000000407029825 */ /* 0x002fcc00078e0202 */
[----:B------:R-:W3:Y:S01]  /*13ad0*/  @!P1 LDG.E R2, desc[UR36][R2.64] ;  /* 0x0000002402029981 */ /* 0x000ee2000c1e1900 */
[----:B------:R-:W-:Y:S01]  /*13ae0*/  IMAD.MOV.U32 R7, RZ, RZ, RZ ;  /* 0x000000ffff077224 */ /* 0x000fe200078e00ff */
        /* <DEDUP_REMOVED lines=11> */
.L_x_3674:
[----:B------:R-:W-:Y:S01]  /*13ba0*/  IMAD.MOV.U32 R12, RZ, RZ, 0x2 ;  /* 0x00000002ff0c7424 */ /* 0x000fe200078e00ff */
[----:B------:R-:W-:-:S05]  /*13bb0*/  SEL R6, R14, RZ, P1 ;  /* 0x000000ff0e067207 */ /* 0x000fca0000800000 */
[----:B------:R-:W-:-:S04]  /*13bc0*/  IMAD.IADD R6, R13, 0x1, R6 ;  /* 0x000000010d067824 */ /* 0x000fc800078e0206 */
[----:B------:R-:W-:-:S07]  /*13bd0*/  IMAD.MOV.U32 R13, RZ, RZ, R6 ;  /* 0x000000ffff0d7224 */ /* 0x000fce00078e0006 */
[----:B------:R-:W-:Y:S05]  /*13be0*/  WARPSYNC.COLLECTIVE R15, `(.L_x_3675) ;  /* 0x000000000f087348 */ /* 0x000fea0003c00000 */
[----:B------:R0:W1:Y:S02]  /*13bf0*/  SHFL.UP P6, R14, R13, R12, R11 ;  /* 0x0400000c0d0e7389 */ /* 0x00006400000c000b */
[----:B01----:R-:W-:Y:S01]  /*13c00*/  ENDCOLLECTIVE ;  /* 0x000000000000791b */ /* 0x003fe20003800000 */
.L_x_3675:
[----:B------:R-:W-:Y:S01]  /*13c10*/  IMAD.MOV.U32 R12, RZ, RZ, 0x4 ;  /* 0x00000004ff0c7424 */ /* 0x000fe200078e00ff */
[----:B------:R-:W-:-:S05]  /*13c20*/  SEL R3, R14, RZ, P2 ;  /* 0x000000ff0e037207 */ /* 0x000fca0001000000 */
[----:B------:R-:W-:Y:S02]  /*13c30*/  IMAD.IADD R2, R6, 0x1, R3 ;  /* 0x0000000106027824 */ /* 0x000fe400078e0203 */
[----:B------:R-:W-:Y:S02]  /*13c40*/  IMAD.MOV.U32 R6, RZ, RZ, RZ ;  /* 0x000000ffff067224 */ /* 0x000fe400078e00ff */
[----:B------:R-:W-:-:S07]  /*13c50*/  IMAD.MOV.U32 R13, RZ, RZ, R2 ;  /* 0x000000ffff0d7224 */ /* 0x000fce00078e0002 */
[----:B------:R-:W-:Y:S05]  /*13c60*/  WARPSYNC.COLLECTIVE R15, `(.L_x_3676) ;  /* 0x000000000f087348 */ /* 0x000fea0003c00000 */
[----:B------:R0:W1:Y:S02]  /*13c70*/  SHFL.UP P6, R14, R13, R12, R11 ;  /* 0x0400000c0d0e7389 */ /* 0x00006400000c000b */
[----:B01----:R-:W-:Y:S01]  /*13c80*/  ENDCOLLECTIVE ;  /* 0x000000000000791b */ /* 0x003fe20003800000 */
.L_x_3676:
[----:B------:R-:W-:Y:S01]  /*13c90*/  IMAD.MOV.U32 R12, RZ, RZ, 0x8 ;  /* 0x00000008ff0c7424 */ /* 0x000fe200078e00ff */
[----:B------:R-:W-:-:S05]  /*13ca0*/  SEL R3, R14, RZ, P3 ;  /* 0x000000ff0e037207 */ /* 0x000fca0001800000 */
[----:B------:R-:W-:-:S05]  /*13cb0*/  IMAD.IADD R3, R2, 0x1, R3 ;  /* 0x0000000102037824 */ /* 0x000fca00078e0203 */
[----:B------:R-:W-:-:S07]  /*13cc0*/  MOV R13, R3 ;  /* 0x00000003000d7202 */ /* 0x000fce0000000f00 */
[----:B------:R-:W-:Y:S05]  /*13cd0*/  WARPSYNC.COLLECTIVE R15, `(.L_x_3677) ;  /* 0x000000000f087348 */ /* 0x000fea0003c00000 */
[----:B------:R0:W1:Y:S02]  /*13ce0*/  SHFL.UP P6, R14, R13, R12, R11 ;  /* 0x0400000c0d0e7389 */ /* 0x00006400000c000b */
[----:B01----:R-:W-:Y:S01]  /*13cf0*/  ENDCOLLECTIVE ;  /* 0x000000000000791b */ /* 0x003fe20003800000 */
.L_x_3677:
[----:B------:R-:W-:Y:S01]  /*13d00*/  IMAD.MOV.U32 R12, RZ, RZ, 0x10 ;  /* 0x00000010ff0c7424 */ /* 0x000fe200078e00ff */
[----:B------:R-:W-:-:S05]  /*13d10*/  SEL R4, R14, RZ, P4 ;  /* 0x000000ff0e047207 */ /* 0x000fca0002000000 */
[----:B------:R-:W-:-:S04]  /*13d20*/  IMAD.IADD R4, R3, 0x1, R4 ;  /* 0x0000000103047824 */ /* 0x000fc800078e0204 */
[----:B------:R-:W-:-:S07]  /*13d30*/  IMAD.MOV.U32 R13, RZ, RZ, R4 ;  /* 0x000000ffff0d7224 */ /* 0x000fce00078e0004 */
[----:B------:R-:W-:Y:S05]  /*13d40*/  WARPSYNC.COLLECTIVE R15, `(.L_x_3678) ;  /* 0x000000000f087348 */ /* 0x000fea0003c00000 */
[----:B------:R0:W1:Y:S02]  /*13d50*/  SHFL.UP P6, R14, R13, R12, R11 ;  /* 0x0400000c0d0e7389 */ /* 0x00006400000c000b */
[----:B01----:R-:W-:Y:S01]  /*13d60*/  ENDCOLLECTIVE ;  /* 0x000000000000791b */ /* 0x003fe20003800000 */
.L_x_3678:
        /* <DEDUP_REMOVED lines=8> */
.L_x_3679:
[----:B------:R-:W-:Y:S05]  /*13df0*/  BRA `(.L_x_3680) ;  /* 0xffffffbc00e87947 */ /* 0x000fea000383ffff */
.L_x_3569:
[----:B------:R-:W-:Y:S01]  /*13e00*/  BSSY B0, `(.L_x_3681) ;  /* 0x0000007000007945 */ /* 0x000fe20003800000 */
[----:B------:R-:W-:Y:S02]  /*13e10*/  IMAD.MOV.U32 R12, RZ, RZ, 0x1 ;  /* 0x00000001ff0c7424 */ /* 0x000fe400078e00ff */
[----:B------:R-:W-:Y:S02]  /*13e20*/  IMAD.MOV.U32 R11, RZ, RZ, RZ ;  /* 0x000000ffff0b7224 */ /* 0x000fe400078e00ff */
[----:B------:R-:W-:-:S07]  /*13e30*/  IMAD.MOV.U32 R15, RZ, RZ, -0x1 ;  /* 0xffffffffff0f7424 */ /* 0x000fce00078e00ff */
[----:B------:R-:W-:Y:S05]  /*13e40*/  WARPSYNC.COLLECTIVE R15, `(.L_x_3682) ;  /* 0x000000000f087348 */ /* 0x000fea0003c00000 */
[----:B------:R0:W1:Y:S02]  /*13e50*/  SHFL.UP P6, R14, R13, R12, R11 ;  /* 0x0400000c0d0e7389 */ /* 0x00006400000c000b */
[----:B01----:R-:W-:Y:S01]  /*13e60*/  ENDCOLLECTIVE ;  /* 0x000000000000791b */ /* 0x003fe20003800000 */
.L_x_3682:
[----:B------:R-:W-:Y:S05]  /*13e70*/  BSYNC B0 ;  /* 0x0000000000007941 */ /* 0x000fea0003800000 */
.L_x_3681:
        /* <DEDUP_REMOVED lines=8> */
.L_x_3683:
[----:B------:R-:W-:Y:S01]  /*13f00*/  IMAD.MOV.U32 R12, RZ, RZ, 0x4 ;  /* 0x00000004ff0c7424 */ /* 0x000fe200078e00ff */
[----:B------:R-:W-:-:S04]  /*13f10*/  SEL R2, R14, RZ, P2 ;  /* 0x000000ff0e027207 */ /* 0x000fc80001000000 */
[----:B------:R-:W-:-:S05]  /*13f20*/  IADD3 R2, R13, R2, RZ ;  /* 0x000000020d027210 */ /* 0x000fca0007ffe0ff */
[----:B------:R-:W-:-:S07]  /*13f30*/  IMAD.MOV.U32 R13, RZ, RZ, R2 ;  /* 0x000000ffff0d7224 */ /* 0x000fce00078e0002 */
[----:B------:R-:W-:Y:S05]  /*13f40*/  WARPSYNC.COLLECTIVE R15, `(.L_x_3684) ;  /* 0x000000000f087348 */ /* 0x000fea0003c00000 */
[----:B------:R0:W1:Y:S02]  /*13f50*/  SHFL.UP P6, R14, R13, R12, R11 ;  /* 0x0400000c0d0e7389 */ /* 0x00006400000c000b */
[----:B01----:R-:W-:Y:S01]  /*13f60*/  ENDCOLLECTIVE ;  /* 0x000000000000791b */ /* 0x003fe20003800000 */
.L_x_3684:
[----:B------:R-:W-:Y:S01]  /*13f70*/  IMAD.MOV.U32 R12, RZ, RZ, 0x8 ;  /* 0x00000008ff0c7424 */ /* 0x000fe200078e00ff */
[----:B------:R-:W-:-:S05]  /*13f80*/  SEL R3, R14, RZ, P3 ;  /* 0x000000ff0e037207 */ /* 0x000fca0001800000 */
[----:B------:R-:W-:-:S04]  /*13f90*/  IMAD.IADD R3, R2, 0x1, R3 ;  /* 0x0000000102037824 */ /* 0x000fc800078e0203 */
[----:B------:R-:W-:-:S07]  /*13fa0*/  IMAD.MOV.U32 R13, RZ, RZ, R3 ;  /* 0x000000ffff0d7224 */ /* 0x000fce00078e0003 */
[----:B------:R-:W-:Y:S05]  /*13fb0*/  WARPSYNC.COLLECTIVE R15, `(.L_x_3685) ;  /* 0x000000000f087348 */ /* 0x000fea0003c00000 */
[----:B------:R0:W1:Y:S02]  /*13fc0*/  SHFL.UP P6, R14, R13, R12, R11 ;  /* 0x0400000c0d0e7389 */ /* 0x00006400000c000b */
[----:B01----:R-:W-:Y:S01]  /*13fd0*/  ENDCOLLECTIVE ;  /* 0x000000000000791b */ /* 0x003fe20003800000 */
.L_x_3685:
[----:B------:R-:W-:Y:S01]  /*13fe0*/  IMAD.MOV.U32 R12, RZ, RZ, 0x10 ;  /* 0x00000010ff0c7424 */ /* 0x000fe200078e00ff */
[----:B------:R-:W-:-:S05]  /*13ff0*/  SEL R4, R14, RZ, P4 ;  /* 0x000000ff0e047207 */ /* 0x000fca0002000000 */
[----:B------:R-:W-:-:S04]  /*14000*/  IMAD.IADD R4, R3, 0x1, R4 ;  /* 0x0000000103047824 */ /* 0x000fc800078e0204 */
[----:B------:R-:W-:-:S07]  /*14010*/  IMAD.MOV.U32 R13, RZ, RZ, R4 ;  /* 0x000000ffff0d7224 */ /* 0x000fce00078e0004 */
[----:B------:R-:W-:Y:S05]  /*14020*/  WARPSYNC.COLLECTIVE R15, `(.L_x_3686) ;  /* 0x000000000f087348 */ /* 0x000fea0003c00000 */
[----:B------:R0:W1:Y:S02]  /*14030*/  SHFL.UP P6, R14, R13, R12, R11 ;  /* 0x0400000c0d0e7389 */ /* 0x00006400000c000b */
[----:B01----:R-:W-:Y:S01]  /*14040*/  ENDCOLLECTIVE ;  /* 0x000000000000791b */ /* 0x003fe20003800000 */
.L_x_3686:
        /* <DEDUP_REMOVED lines=8> */
.L_x_3687:
[----:B------:R-:W-:Y:S05]  /*140d0*/  BRA `(.L_x_3688) ;  /* 0xffffffbc00d47947 */ /* 0x000fea000383ffff */
.L_x_3571:
[----:B------:R-:W-:Y:S01]  /*140e0*/  BSSY B0, `(.L_x_3689) ;  /* 0x0000006000007945 */ /* 0x000fe20003800000 */
[----:B------:R-:W-:Y:S01]  /*140f0*/  PLOP3.LUT P6, PT, P6, PT, PT, 0x8, 0x0 ;  /* 0x000000000000781c */ /* 0x000fe200037ce170 */
[----:B------:R-:W-:-:S12]  /*14100*/  IMAD.MOV.U32 R15, RZ, RZ, -0x1 ;  /* 0xffffffffff0f7424 */ /* 0x000fd800078e00ff */
[----:B0-----:R-:W-:Y:S05]  /*14110*/  WARPSYNC.COLLECTIVE R15, `(.L_x_3690) ;  /* 0x000000000f087348 */ /* 0x001fea0003c00000 */
[----:B------:R-:W-:Y:S01]  /*14120*/  VOTE.ANY R14, PT, P6 ;  /* 0x00000000000e7806 */ /* 0x000fe200030e0100 */
[----:B0-----:R-:W-:Y:S06]  /*14130*/  ENDCOLLECTIVE ;  /* 0x000000000000791b */ /* 0x001fec0003800000 */
.L_x_3690:
[----:B------:R-:W-:Y:S05]  /*14140*/  BSYNC B0 ;  /* 0x0000000000007941 */ /* 0x000fea0003800000 */
.L_x_3689:
[----:B------:R-:W-:Y:S02]  /*14150*/  IMAD.MOV.U32 R3, RZ, RZ, R14 ;  /* 0x000000ffff037224 */ /* 0x000fe400078e000e */
[----:B------:R-:W-:Y:S02]  /*14160*/  IMAD.MOV.U32 R13, RZ, RZ, R7 ;  /* 0x000000ffff0d7224 */ /* 0x000fe400078e0007 */
[----:B------:R-:W0:Y:S01]  /*14170*/  POPC R4, R3 ;  /* 0x0000000300047309 */ /* 0x000e220000000000 */
[----:B------:R-:W-:Y:S02]  /*14180*/  IMAD.MOV.U32 R11, RZ, RZ, 0x1f ;  /* 0x0000001fff0b7424 */ /* 0x000fe400078e00ff */
[----:B------:R-:W-:Y:S01]  /*14190*/  IMAD.MOV.U32 R15, RZ, RZ, -0x1 ;  /* 0xffffffffff0f7424 */ /* 0x000fe200078e00ff */
[----:B0-----:R-:W-:-:S07]  /*141a0*/  MOV R12, R4 ;  /* 0x00000004000c7202 */ /* 0x001fce0000000f00 */
[----:B------:R-:W-:Y:S05]  /*141b0*/  WARPSYNC.COLLECTIVE R15, `(.L_x_3691) ;  /* 0x000000000f087348 */ /* 0x000fea0003c00000 */
[----:B------:R0:W1:Y:S02]  /*141c0*/  SHFL.IDX P6, R14, R13, R12, R11 ;  /* 0x0000000c0d0e7389 */ /* 0x00006400000c000b */
[----:B01----:R-:W-:Y:S01]  /*141d0*/  ENDCOLLECTIVE ;  /* 0x000000000000791b */ /* 0x003fe20003800000 */
.L_x_3691:
[----:B------:R-:W-:Y:S02]  /*141e0*/  IMAD.MOV.U32 R13, RZ, RZ, R10 ;  /* 0x000000ffff0d7224 */ /* 0x000fe400078e000a */
[----:B------:R-:W-:-:S07]  /*141f0*/  IMAD.MOV.U32 R7, RZ, RZ, R14 ;  /* 0x000000ffff077224 */ /* 0x000fce00078e000e */
[----:B------:R-:W-:Y:S05]  /*14200*/  WARPSYNC.COLLECTIVE R15, `(.L_x_3692) ;  /* 0x000000000f087348 */ /* 0x000fea0003c00000 */
[----:B------:R0:W1:Y:S02]  /*14210*/  SHFL.IDX P6, R14, R13, R12, R11 ;  /* 0x0000000c0d0e7389 */ /* 0x00006400000c000b */
[----:B01----:R-:W-:Y:S01]  /*14220*/  ENDCOLLECTIVE ;  /* 0x000000000000791b */ /* 0x003fe20003800000 */
.L_x_3692:
[----:B------:R-:W-:Y:S01]  /*14230*/  IMAD.MOV.U32 R10, RZ, RZ, R14 ;  /* 0x000000ffff0a7224 */ /* 0x000fe200078e000e */
[----:B------:R-:W-:Y:S06]  /*14240*/  BRA `(.L_x_3693) ;  /* 0xffffffbc00b47947 */ /* 0x000fec000383ffff */
.L_x_3573:
[----:B------:R-:W-:Y:S01]  /*14250*/  BSSY B0, `(.L_x_3694) ;  /* 0x0000007000007945 */ /* 0x000fe20003800000 */
[----:B------:R-:W-:Y:S02]  /*14260*/  IMAD.MOV.U32 R13, RZ, RZ, R2 ;  /* 0x000000ffff0d7224 */ /* 0x000fe400078e0002 */
[----:B------:R-:W-:Y:S02]  /*14270*/  IMAD.MOV.U32 R11, RZ, RZ, 0x1f ;  /* 0x0000001fff0b7424 */ /* 0x000fe400078e00ff */
[----:B------:R-:W-:-:S07]  /*14280*/  IMAD.MOV.U32 R15, RZ, RZ, -0x1 ;  /* 0xffffffffff0f7424 */ /* 0x000fce00078e00ff */
[----:B0123--:R-:W-:Y:S05]  /*14290*/  WARPSYNC.COLLECTIVE R15, `(.L_x_3695) ;  /* 0x000000000f087348 */ /* 0x00ffea0003c00000 */
[----:B------:R4:W0:Y:S02]  /*142a0*/  SHFL.IDX P6, R14, R13, R12, R11 ;  /* 0x0000000c0d0e7389 */ /* 0x00082400000c000b */
[----:B01234-:R-:W-:Y:S01]  /*142b0*/  ENDCOLLECTIVE ;  /* 0x000000000000791b */ /* 0x01ffe20003800000 */
.L_x_3695:
[----:B------:R-:W-:Y:S05]  /*142c0*/  BSYNC B0 ;  /* 0x0000000000007941 */ /* 0x000fea0003800000 */
.L_x_3694:
[----:B------:R-:W-:Y:S01]  /*142d0*/  IMAD.MOV.U32 R6, RZ, RZ, R14 ;  /* 0x000000ffff067224 */ /* 0x000fe200078e000e */
[----:B------:R-:W-:Y:S06]  /*142e0*/  BRA `(.L_x_3572) ;  /* 0xffffffbc00a47947 */ /* 0x000fec000383ffff */
.L_x_3577:
[----:B-1----:R1:W3:Y:S02]  /*142f0*/  SYNCS.PHASECHK.TRANS64.TRYWAIT P0, [R4+URZ+0x30820], R0 ;  /* 0x03082000040075a7 */ /* 0x0022e4000800017f */
[----:B---3--:R-:W-:Y:S05]  /*14300*/  @!P0 NANOSLEEP.SYNCS 0x989680 ;  /* 0x009896800000895d */ /* 0x008fea0003900000 */
[----:B------:R-:W3:Y:S02]  /*14310*/  @!P0 SYNCS.PHASECHK.TRANS64 P0, [R4+URZ+0x30820], R0 ;  /* 0x03082000040085a7 */ /* 0x000ee4000800007f */
[----:B---3--:R-:W-:Y:S05]  /*14320*/  @!P0 BRA `(.L_x_3577) ;  /* 0xfffffffc00f08947 */ /* 0x008fea000383ffff */
[----:B------:R-:W-:Y:S05]  /*14330*/  BRA `(.L_x_3696) ;  /* 0xffffffc000fc7947 */ /* 0x000fea000383ffff */
.L_x_3578:
        /* <DEDUP_REMOVED lines=11> */
.L_x_3698:
[----:B------:R-:W-:Y:S05]  /*143f0*/  BSYNC B0 ;  /* 0x0000000000007941 */ /* 0x000fea0003800000 */
.L_x_3697:
[----:B------:R-:W-:Y:S05]  /*14400*/  BRA `(.L_x_3699) ;  /* 0xffffffc000e47947 */ /* 0x000fea000383ffff */
.L_x_3581:
[----:B------:R-:W-:Y:S01]  /*14410*/  BSSY B1, `(.L_x_3700) ;  /* 0x0000006000017945 */ /* 0x000fe20003800000 */
[----:B------:R-:W-:-:S07]  /*14420*/  IMAD.MOV.U32 R15, RZ, RZ, -0x1 ;  /* 0xffffffffff0f7424 */ /* 0x000fce00078e00ff */
[----:B012---:R-:W-:Y:S05]  /*14430*/  WARPSYNC.COLLECTIVE R15, `(.L_x_3701) ;  /* 0x000000000f0c7348 */ /* 0x007fea0003c00000 */
[----:B------:R-:W-:Y:S02]  /*14440*/  ELECT P6, UR62, PT ;  /* 0x00000000003e782f */ /* 0x000fe400038c0000 */
[----:B------:R-:W-:Y:S01]  /*14450*/  MOV R14, UR62 ;  /* 0x0000003e000e7c02 */ /* 0x000fe20008000f00 */
[----:B012---:R-:W-:Y:S10]  /*14460*/  ENDCOLLECTIVE ;  /* 0x000000000000791b */ /* 0x007ff40003800000 */
.L_x_3701:
[----:B------:R-:W-:Y:S05]  /*14470*/  BSYNC B1 ;  /* 0x0000000000017941 */ /* 0x000fea0003800000 */
.L_x_3700:
[----:B------:R-:W-:Y:S05]  /*14480*/  BRA `(.L_x_3702) ;  /* 0xffffffc000dc7947 */ /* 0x000fea000383ffff */
.L_x_3583:
[----:B-1----:R1:W3:Y:S02]  /*14490*/  SYNCS.PHASECHK.TRANS64.TRYWAIT P1, [R5+URZ+0x30840], R0 ;  /* 0x03084000050075a7 */ /* 0x0022e4000802017f */
[----:B---3--:R-:W-:Y:S05]  /*144a0*/  @!P1 NANOSLEEP.SYNCS 0x989680 ;  /* 0x009896800000995d */ /* 0x008fea0003900000 */
[----:B------:R-:W3:Y:S02]  /*144b0*/  @!P1 SYNCS.PHASECHK.TRANS64 P1, [R5+URZ+0x30840], R0 ;  /* 0x03084000050095a7 */ /* 0x000ee4000802007f */
[----:B---3--:R-:W-:Y:S05]  /*144c0*/  @!P1 BRA `(.L_x_3583) ;  /* 0xfffffffc00f09947 */ /* 0x008fea000383ffff */
[----:B------:R-:W-:Y:S05]  /*144d0*/  BRA `(.L_x_3703) ;  /* 0xffffffc400047947 */ /* 0x000fea000383ffff */
.L_x_3585:
[----:B---3--:R3:W4:Y:S02]  /*144e0*/  SYNCS.PHASECHK.TRANS64.TRYWAIT P1, [R27+URZ+0x30840], R2 ;  /* 0x030840021b0075a7 */ /* 0x008724000802017f */
[----:B----4-:R-:W-:Y:S05]  /*144f0*/  @!P1 NANOSLEEP.SYNCS 0x989680 ;  /* 0x009896800000995d */ /* 0x010fea0003900000 */
[----:B------:R-:W4:Y:S02]  /*14500*/  @!P1 SYNCS.PHASECHK.TRANS64 P1, [R27+URZ+0x30840], R2 ;  /* 0x030840021b0095a7 */ /* 0x000f24000802007f */
[----:B----4-:R-:W-:Y:S05]  /*14510*/  @!P1 BRA `(.L_x_3585) ;  /* 0xfffffffc00f09947 */ /* 0x010fea000383ffff */
[----:B------:R-:W-:Y:S05]  /*14520*/  BRA `(.L_x_3704) ;  /* 0xffffffc400107947 */ /* 0x000fea000383ffff */
.L_x_3587:
[----:B----4-:R4:W0:Y:S02]  /*14530*/  SYNCS.PHASECHK.TRANS64.TRYWAIT P1, [R5+URZ+0x30860], R0 ;  /* 0x03086000050075a7 */ /* 0x010824000802017f */
[----:B0-----:R-:W-:Y:S05]  /*14540*/  @!P1 NANOSLEEP.SYNCS 0x989680 ;  /* 0x009896800000995d */ /* 0x001fea0003900000 */
[----:B------:R-:W0:Y:S02]  /*14550*/  @!P1 SYNCS.PHASECHK.TRANS64 P1, [R5+URZ+0x30860], R0 ;  /* 0x03086000050095a7 */ /* 0x000e24000802007f */
[----:B0-----:R-:W-:Y:S05]  /*14560*/  @!P1 BRA `(.L_x_3587) ;  /* 0xfffffffc00f09947 */ /* 0x001fea000383ffff */
[----:B------:R-:W-:Y:S05]  /*14570*/  BRA `(.L_x_3705) ;  /* 0xffffffc4000c7947 */ /* 0x000fea000383ffff */
.L_x_3706:
        /* <DEDUP_REMOVED lines=16> */
.L_x_15979:


//--------------------- .text._ZN7cutlass13device_kernelIN5flash11enable_sm90INS1_16FlashAttnFwdSm90INS1_25CollectiveMainloopFwdSm90ILi2EN4cute5tupleIJNS5_1CILi1EEES8_S8_EEENS6_IJNS7_ILi128EEENS7_ILi96EEENS7_ILi192EEEEEELi192ENS_6half_tEfNS_4arch4Sm90ELb0ELb0ELb0ELb1ELb1ELb1ELb0ELb1ELb1ELb1ELb1ELb0EEENS1_21CollectiveEpilogueFwdINS6_IJSA_SC_SB_EEES9_SE_SG_Li256ELb1ELb1ELb1ELb0EEENS1_36VarlenDynamicPersistentTileSchedulerILi128ELi96ELi256ELi128ELb1ELb1ELb1ELb0ELb1ELb1EEEEEEEEEvNT_6ParamsE --------------------------
	.section	.text._ZN7cutlass13device_kernelIN5flash11enable_sm90INS1_16FlashAttnFwdSm90INS1_25CollectiveMainloopFwdSm90ILi2EN4cute5tupleIJNS5_1CILi1EEES8_S8_EEENS6_IJNS7_ILi128EEENS7_ILi96EEENS7_ILi192EEEEEELi192ENS_6half_tEfNS_4arch4Sm90ELb0ELb0ELb0ELb1ELb1ELb1ELb0ELb1ELb1ELb1ELb1ELb0EEENS1_21CollectiveEpilogueFwdINS6_IJSA_SC_SB_EEES9_SE_SG_Li256ELb1ELb1ELb1ELb0EEENS1_36VarlenDynamicPersistentTileSchedulerILi128ELi96ELi256ELi128ELb1ELb1ELb1ELb0ELb1ELb1EEEEEEEEEvNT_6ParamsE,"ax",@progbits
	.align	128
.text._ZN7cutlass13device_kernelIN5flash11enable_sm90INS1_16FlashAttnFwdSm90INS1_25CollectiveMainloopFwdSm90ILi2EN4cute5tupleIJNS5_1CILi1EEES8_S8_EEENS6_IJNS7_ILi128EEENS7_ILi96EEENS7_ILi192EEEEEELi192ENS_6half_tEfNS_4arch4Sm90ELb0ELb0ELb0ELb1ELb1ELb1ELb0ELb1ELb1ELb1ELb1ELb0EEENS1_21CollectiveEpilogueFwdINS6_IJSA_SC_SB_EEES9_SE_SG_Li256ELb1ELb1ELb1ELb0EEENS1_36VarlenDynamicPersistentTileSchedulerILi128ELi96ELi256ELi128ELb1ELb1ELb1ELb0ELb1ELb1EEEEEEEEEvNT_6ParamsE:
        .type           _ZN7cutlass13device_kernelIN5flash11enable_sm90INS1_16FlashAttnFwdSm90INS1_25CollectiveMainloopFwdSm90ILi2EN4cute5tupleIJNS5_1CILi1EEES8_S8_EEENS6_IJNS7_ILi128EEENS7_ILi96EEENS7_ILi192EEEEEELi192ENS_6half_tEfNS_4arch4Sm90ELb0ELb0ELb0ELb1ELb1ELb1ELb0ELb1ELb1ELb1ELb1ELb0EEENS1_21CollectiveEpilogueFwdINS6_IJSA_SC_SB_EEES9_SE_SG_Li256ELb1ELb1ELb1ELb0EEENS1_36VarlenDynamicPersistentTileSchedulerILi128ELi96ELi256ELi128ELb1ELb1ELb1ELb0ELb1ELb1EEEEEEEEEvNT_6ParamsE,@function
        .size           _ZN7cutlass13device_kernelIN5flash11enable_sm90INS1_16FlashAttnFwdSm90INS1_25CollectiveMainloopFwdSm90ILi2EN4cute5tupleIJNS5_1CILi1EEES8_S8_EEENS6_IJNS7_ILi128EEENS7_ILi96EEENS7_ILi192EEEEEELi192ENS_6half_tEfNS_4arch4Sm90ELb0ELb0ELb0ELb1ELb1ELb1ELb0ELb1ELb1ELb1ELb1ELb0EEENS1_21CollectiveEpilogueFwdINS6_IJSA_SC_SB_EEES9_SE_SG_Li256ELb1ELb1ELb1ELb0EEENS1_36VarlenDynamicPersistentTileSchedulerILi128ELi96ELi256ELi128ELb1ELb1ELb1ELb0ELb1ELb1EEEEEEEEEvNT_6ParamsE,(.L_x_15980 - _ZN7cutlass13device_kernelIN5flash11enable_sm90INS1_16FlashAttnFwdSm90INS1_25CollectiveMainloopFwdSm90ILi2EN4cute5tupleIJNS5_1CILi1EEES8_S8_EEENS6_IJNS7_ILi128EEENS7_ILi96EEENS7_ILi192EEEEEELi192ENS_6half_tEfNS_4arch4Sm90ELb0ELb0ELb0ELb1ELb1ELb1ELb0ELb1ELb1ELb1ELb1ELb0EEENS1_21CollectiveEpilogueFwdINS6_IJSA_SC_SB_EEES9_SE_SG_Li256ELb1ELb1ELb1ELb0EEENS1_36VarlenDynamicPersistentTileSchedulerILi128ELi96ELi256ELi128ELb1ELb1ELb1ELb0ELb1ELb1EEEEEEEEEvNT_6ParamsE)
        .other          _ZN7cutlass13device_kernelIN5flash11enable_sm90INS1_16FlashAttnFwdSm90INS1_25CollectiveMainloopFwdSm90ILi2EN4cute5tupleIJNS5_1CILi1EEES8_S8_EEENS6_IJNS7_ILi128EEENS7_ILi96EEENS7_ILi192EEEEEELi192ENS_6half_tEfNS_4arch4Sm90ELb0ELb0ELb0ELb1ELb1ELb1ELb0ELb1ELb1ELb1ELb1ELb0EEENS1_21CollectiveEpilogueFwdINS6_IJSA_SC_SB_EEES9_SE_SG_Li256ELb1ELb1ELb1ELb0EEENS1_36VarlenDynamicPersistentTileSchedulerILi128ELi96ELi256ELi128ELb1ELb1ELb1ELb0ELb1ELb1EEEEEEEEEvNT_6ParamsE,@"STO_CUDA_ENTRY STV_DEFAULT"
_ZN7cutlass13device_kernelIN5flash11enable_sm90INS1_16FlashAttnFwdSm90INS1_25CollectiveMainloopFwdSm90ILi2EN4cute5tupleIJNS5_1CILi1EEES8_S8_EEENS6_IJNS7_ILi128EEENS7_ILi96EEENS7_ILi192EEEEEELi192ENS_6half_tEfNS_4arch4Sm90ELb0ELb0ELb0ELb1ELb1ELb1ELb0ELb1ELb1ELb1ELb1ELb0EEENS1_21CollectiveEpilogueFwdINS6_IJSA_SC_SB_EEES9_SE_SG_Li256ELb1ELb1ELb1ELb0EEENS1_36VarlenDynamicPersistentTileSchedulerILi128ELi96ELi256ELi128ELb1ELb1ELb1ELb0ELb1ELb1EEEEEEEEEvNT_6ParamsE:
        /* <DEDUP_REMOVED lines=18> */
.L_x_3708:
[----:B------:R-:W-:Y:S05]  /*0120*/  BSYNC B0 ;  /* 0x0000000000007941 */ /* 0x000fea0003800000 */
.L_x_3707:
        /* <DEDUP_REMOVED lines=41> */
.L_x_3709:
        /* <DEDUP_REMOVED lines=22> */
.L_x_3710:
        /* <DEDUP_REMOVED lines=18> */
.L_x_3711:
        /* <DEDUP_REMOVED lines=22> */
.L_x_3712:
        /* <DEDUP_REMOVED lines=22> */
.L_x_3713:
[----:B------:R-:W-:Y:S01]  /*0900*/  PLOP3.LUT P0, PT, PT, PT, UP0, 0x80, 0x0 ;  /* 0x000000000000781c */ /* 0x000fe20003f0f008 */
[----:B------:R-:W-:Y:S01]  /*0910*/  UMOV UR61, 0x1 ;  /* 0x00000001003d7882 */ /* 0x000fe20000000000 */
[----:B------:R-:W-:Y:S01]  /*0920*/  NOP ;  /* 0x0000000000007918 */ /* 0x000fe20000000000 */
[----:B------:R-:W-:Y:S01]  /*0930*/  USEL UR61, UR61, 0x2, !UP0 ;  /* 0x000000023d3d7887 */ /* 0x000fe2000c000000 */
[----:B------:R-:W-:Y:S01]  /*0940*/  BSSY B9, `(.L_x_3714) ;  /* 0x0002176000097945 */ /* 0x000fe20003800000 */
[----:B------:R-:W-:Y:S01]  /*0950*/  ULDC.64 UR48, c[0x0][0x208] ;  /* 0x0000820000307ab9 */ /* 0x000fe20000000a00 */
[----:B012-4-:R-:W-:Y:S07]  /*0960*/  BAR.SYNC.DEFER_BLOCKING 0x0 ;  /* 0x0000000000007b1d */ /* 0x017fee0000010000 */
[----:B------:R-:W-:Y:S05]  /*0970*/  @!P0 BRA `(.L_x_3715) ;  /* 0x000001a000e88947 */ /* 0x000fea0003800000 */
.L_x_3716:
        /* <DEDUP_REMOVED lines=17> */
[----:B------:R-:W-:Y:S01]  /*0a90*/  IMAD.MOV.U32 R19, RZ, RZ, RZ ;  /* 0x000000ffff137224 */ /* 0x000fe200078e00ff */
[----:B------:R-:W-:Y:S01]  /*0aa0*/  MOV R229, RZ ;  /* 0x000000ff00e57202 */ /* 0x000fe20000000f00 */
[----:B------:R-:W-:Y:S01]  /*0ab0*/  IMAD.MOV.U32 R204, RZ, RZ, RZ ;  /* 0x000000ffffcc7224 */ /* 0x000fe200078e00ff */
[----:B------:R-:W-:Y:S01]  /*0ac0*/  SHF.R.S32.HI R3, RZ, 0x1f, R0 ;  /* 0x0000001fff037819 */ /* 0x000fe20000011400 */
[----:B------:R-:W-:Y:S01]  /*0ad0*/  IMAD.MOV.U32 R220, RZ, RZ, RZ ;  /* 0x000000ffffdc7224 */ /* 0x000fe200078e00ff */
[----:B------:R-:W-:Y:S01]  /*0ae0*/  ULOP3.LUT UR51, UR61, 0x1, URZ, 0xfc, !UPT ;  /* 0x000000013d337892 */ /* 0x000fe2000f8efc3f */
[----:B------:R-:W-:Y:S01]  /*0af0*/  IMAD.MOV.U32 R211, RZ, RZ, RZ ;  /* 0x000000ffffd37224 */ /* 0x000fe200078e00ff */
[CC--:B------:R-:W-:Y:S02]  /*0b00*/  LEA.HI R2, R3.reuse, R0.reuse, RZ, 0x7 ;  /* 0x0000000003027211 */ /* 0x0c0fe400078f38ff */
[----:B------:R-:W-:-:S02]  /*0b10*/  LEA.HI R8, R3, R0, RZ, 0x2 ;  /* 0x0000000003087211 */ /* 0x000fc400078f10ff */
[----:B------:R-:W-:Y:S01]  /*0b20*/  LOP3.LUT R9, R2, 0xffffff80, RZ, 0xc0, !PT ;  /* 0xffffff8002097812 */ /* 0x000fe200078ec0ff */
[----:B------:R-:W-:Y:S01]  /*0b30*/  UIADD3 UR60, UR60, 0x12400, URZ ;  /* 0x000124003c3c7890 */ /* 0x000fe2000fffe03f */
[CC--:B------:R-:W-:Y:S02]  /*0b40*/  LEA.HI R4, R3.reuse, R0.reuse, RZ, 0x4 ;  /* 0x0000000003047211 */ /* 0x0c0fe400078f20ff */
[----:B------:R-:W-:Y:S02]  /*0b50*/  IADD3 R14, R0, -R9, RZ ;  /* 0x80000009000e7210 */ /* 0x000fe40007ffe0ff */
[----:B------:R-:W-:Y:S02]  /*0b60*/  LOP3.LUT R9, R8, 0xfffffffc, RZ, 0xc0, !PT ;  /* 0xfffffffc08097812 */ /* 0x000fe400078ec0ff */
[----:B------:R-:W-:Y:S01]  /*0b70*/  LEA.HI R5, R3, R0, RZ, 0x5 ;  /* 0x0000000003057211 */ /* 0x000fe200078f28ff */
[----:B------:R-:W-:Y:S01]  /*0b80*/  STL [R1+0xac], R14 ;  /* 0x0000ac0e01007387 */ /* 0x000fe20000100800 */
[----:B------:R-:W-:Y:S01]  /*0b90*/  SHF.R.S32.HI R7, RZ, 0x4, R4 ;  /* 0x00000004ff077819 */ /* 0x000fe20000011404 */
[----:B------:R-:W-:Y:S01]  /*0ba0*/  IMAD.IADD R15, R0, 0x1, -R9 ;  /* 0x00000001000f7824 */ /* 0x000fe200078e0a09 */
[----:B------:R-:W-:-:S02]  /*0bb0*/  LOP3.LUT R3, R4, 0x3fffff0, RZ, 0xc0, !PT ;  /* 0x03fffff004037812 */ /* 0x000fc400078ec0ff */
[----:B------:R-:W-:Y:S01]  /*0bc0*/  LEA.HI R6, R4, R7, RZ, 0x1 ;  /* 0x0000000704067211 */ /* 0x000fe200078f08ff */
[C---:B------:R-:W-:Y:S01]  /*0bd0*/  IMAD.SHL.U32 R196, R15.reuse, 0x4, RZ ;  /* 0x000000040fc47824 */ /* 0x040fe200078e00ff */
[--C-:B------:R-:W-:Y:S01]  /*0be0*/  SHF.R.S32.HI R203, RZ, 0x2, R8.reuse ;  /* 0x00000002ffcb7819 */ /* 0x100fe20000011408 */
[----:B------:R-:W-:Y:S01]  /*0bf0*/  IMAD.IADD R4, R0, 0x1, -R3 ;  /* 0x0000000100047824 */ /* 0x000fe200078e0a03 */
[----:B------:R-:W-:Y:S01]  /*0c00*/  SHF.R.S32.HI R8, RZ, 0x1f, R8 ;  /* 0x0000001fff087819 */ /* 0x000fe20000011408 */
[C---:B------:R-:W-:Y:S01]  /*0c10*/  VIADD R207, R196.reuse, 0x20 ;  /* 0x00000020c4cf7836 */ /* 0x040fe20000000000 */
[----:B------:R-:W-:Y:S01]  /*0c20*/  SHF.R.S32.HI R3, RZ, 0x7, R2 ;  /* 0x00000007ff037819 */ /* 0x000fe20000011402 */
[----:B------:R-:W-:Y:S01]  /*0c30*/  VIADD R206, R196, 0x40 ;  /* 0x00000040c4ce7836 */ /* 0x000fe20000000000 */
[----:B------:R-:W-:Y:S01]  /*0c40*/  LEA.HI R8, R8, R203, RZ, 0x3 ;  /* 0x000000cb08087211 */ /* 0x000fe200078f18ff */
[----:B------:R-:W-:Y:S01]  /*0c50*/  IMAD.SHL.U32 R16, R15, 0x8, RZ ;  /* 0x000000080f107824 */ /* 0x000fe200078e00ff */
[----:B------:R-:W-:Y:S01]  /*0c60*/  LEA.HI R2, R2, R3, RZ, 0x1 ;  /* 0x0000000302027211 */ /* 0x000fe200078f08ff */
[----:B------:R-:W-:Y:S01]  /*0c70*/  IMAD.IADD R193, R196, 0x1, R206 ;  /* 0x00000001c4c17824 */ /* 0x000fe200078e02ce */
[----:B------:R-:W-:Y:S01]  /*0c80*/  LOP3.LUT R8, R8, 0xfffffff8, RZ, 0xc0, !PT ;  /* 0xfffffff808087812 */ /* 0x000fe200078ec0ff */
[----:B------:R-:W-:Y:S01]  /*0c90*/  STL [R1+0xa4], R15 ;  /* 0x0000a40f01007387 */ /* 0x000fe20000100800 */
[----:B------:R-:W-:Y:S01]  /*0ca0*/  LOP3.LUT R2, R2, 0x3fffffe, RZ, 0xc0, !PT ;  /* 0x03fffffe02027812 */ /* 0x000fe200078ec0ff */
[----:B------:R-:W-:Y:S01]  /*0cb0*/  VIADD R22, R16, 0x80 ;  /* 0x0000008010167836 */ /* 0x000fe20000000000 */
[----:B------:R-:W-:Y:S01]  /*0cc0*/  IADD3 R194, R196, R207, RZ ;  /* 0x000000cfc4c27210 */ /* 0x000fe20007ffe0ff */
[----:B------:R-:W-:Y:S01]  /*0cd0*/  IMAD.IADD R224, R203, 0x1, -R8 ;  /* 0x00000001cbe07824 */ /* 0x000fe200078e0a08 */
[----:B------:R-:W-:Y:S01]  /*0ce0*/  SHF.R.S32.HI R5, RZ, 0x5, R5 ;  /* 0x00000005ff057819 */ /* 0x000fe20000011405 */
[----:B------:R-:W-:Y:S01]  /*0cf0*/  IMAD.IADD R2, R3, 0x1, -R2 ;  /* 0x0000000103027824 */ /* 0x000fe200078e0a02 */
[----:B------:R-:W-:Y:S01]  /*0d00*/  LOP3.LUT R6, R6, 0x1ffffffe, RZ, 0xc0, !PT ;  /* 0x1ffffffe06067812 */ /* 0x000fe200078ec0ff */
[----:B------:R-:W-:Y:S01]  /*0d10*/  IMAD.SHL.U32 R216, R224, 0x40, RZ ;  /* 0x00000040e0d87824 */ /* 0x000fe200078e00ff */
[----:B------:R-:W-:Y:S01]  /*0d20*/  SHF.R.S32.HI R3, RZ, 0x1f, R194 ;  /* 0x0000001fff037819 */ /* 0x000fe200000114c2 */
[----:B------:R-:W-:Y:S01]  /*0d30*/  VIADD R192, R16, 0xa0 ;  /* 0x000000a010c07836 */ /* 0x000fe20000000000 */
[----:B------:R-:W-:Y:S01]  /*0d40*/  LEA R9, R5, R4, 0x4 ;  /* 0x0000000405097211 */ /* 0x000fe200078e20ff */
[----:B------:R-:W-:Y:S01]  /*0d50*/  IMAD.IADD R6, R7, 0x1, -R6 ;  /* 0x0000000107067824 */ /* 0x000fe200078e0a06 */
[----:B------:R-:W-:Y:S01]  /*0d60*/  SHF.L.U32 R218, R5, 0x9, RZ ;  /* 0x0000000905da7819 */ /* 0x000fe200000006ff */
[C---:B------:R-:W-:Y:S01]  /*0d70*/  VIADD R209, R196.reuse, 0x10 ;  /* 0x00000010c4d17836 */ /* 0x040fe20000000000 */
[----:B------:R-:W-:Y:S01]  /*0d80*/  SHF.R.S32.HI R10, RZ, 0x1f, R14 ;  /* 0x0000001fff0a7819 */ /* 0x000fe2000001140e */
[----:B------:R-:W-:Y:S01]  /*0d90*/  IMAD R11, R9, 0x8, R6 ;  /* 0x00000008090b7824 */ /* 0x000fe200078e0206 */
[CC--:B------:R-:W-:Y:S01]  /*0da0*/  LEA.HI R5, R3.reuse, R194.reuse, RZ, 0x3 ;  /* 0x000000c203057211 */ /* 0x0c0fe200078f18ff */
[----:B------:R-:W-:Y:S01]  /*0db0*/  VIADD R210, R196, 0x50 ;  /* 0x00000050c4d27836 */ /* 0x000fe20000000000 */
[----:B------:R-:W-:-:S02]  /*0dc0*/  LEA.HI R3, R3, R194, RZ, 0x6 ;  /* 0x000000c203037211 */ /* 0x000fc400078f30ff */
[----:B------:R-:W-:Y:S02]  /*0dd0*/  SHF.R.S32.HI R4, RZ, 0x1f, R193 ;  /* 0x0000001fff047819 */ /* 0x000fe400000114c1 */
[----:B------:R-:W-:Y:S01]  /*0de0*/  LOP3.LUT R216, R216, 0x1c0, RZ, 0xc0, !PT ;  /* 0x000001c0d8d87812 */ /* 0x000fe200078ec0ff */
[----:B------:R-:W-:Y:S01]  /*0df0*/  IMAD.SHL.U32 R3, R3, 0x80, RZ ;  /* 0x0000008003037824 */ /* 0x000fe200078e00ff */
[----:B------:R-:W-:Y:S02]  /*0e00*/  LEA.HI R0, R10, R14, RZ, 0x2 ;  /* 0x0000000e0a007211 */ /* 0x000fe400078f10ff */
[CC--:B------:R-:W-:Y:S02]  /*0e10*/  LEA.HI R199, R4.reuse, R193.reuse, RZ, 0x3 ;  /* 0x000000c104c77211 */ /* 0x0c0fe400078f18ff */
[----:B------:R-:W-:Y:S02]  /*0e20*/  LEA.HI R6, R4, R193, RZ, 0x6 ;  /* 0x000000c104067211 */ /* 0x000fe400078f30ff */
[----:B------:R-:W-:-:S02]  /*0e30*/  SHF.R.U32.HI R217, RZ, 0x3, R216 ;  /* 0x00000003ffd97819 */ /* 0x000fc400000116d8 */
[----:B------:R-:W-:Y:S01]  /*0e40*/  LOP3.LUT R4, R216, 0x38, R5, 0xf8, !PT ;  /* 0x00000038d8047812 */ /* 0x000fe200078ef805 */
[----:B------:R-:W-:Y:S01]  /*0e50*/  IMAD.SHL.U32 R8, R6, 0x80, RZ ;  /* 0x0000008006087824 */ /* 0x000fe200078e00ff */
[--C-:B------:R-:W-:Y:S02]  /*0e60*/  SHF.R.S32.HI R7, RZ, 0x2, R0.reuse ;  /* 0x00000002ff077819 */ /* 0x100fe40000011400 */
[----:B------:R-:W-:Y:S02]  /*0e70*/  SHF.R.S32.HI R12, RZ, 0x1f, R0 ;  /* 0x0000001fff0c7819 */ /* 0x000fe40000011400 */
[----:B------:R-:W-:Y:S02]  /*0e80*/  LOP3.LUT R3, R3, 0xffffe000, RZ, 0xc0, !PT ;  /* 0xffffe00003037812 */ /* 0x000fe400078ec0ff */
[----:B------:R-:W-:Y:S02]  /*0e90*/  LOP3.LUT R4, R4, R217, RZ, 0x3c, !PT ;  /* 0x000000d904047212 */ /* 0x000fe400078e3cff */
[----:B------:R-:W-:-:S02]  /*0ea0*/  LEA.HI R12, R12, R7, RZ, 0x3 ;  /* 0x000000070c0c7211 */ /* 0x000fc400078f18ff */
[----:B------:R-:W-:Y:S02]  /*0eb0*/  IADD3 R20, R203, 0x40, RZ ;  /* 0x00000040cb147810 */ /* 0x000fe40007ffe0ff */
[----:B------:R-:W-:Y:S02]  /*0ec0*/  IADD3 R4, R4, R3, R218 ;  /* 0x0000000304047210 */ /* 0x000fe40007ffe0da */
[----:B------:R-:W-:Y:S01]  /*0ed0*/  LOP3.LUT R12, R12, 0xfffffff8, RZ, 0xc0, !PT ;  /* 0xfffffff80c0c7812 */ /* 0x000fe200078ec0ff */
[----:B------:R-:W-:Y:S01]  /*0ee0*/  IMAD.SHL.U32 R205, R20, 0x40, RZ ;  /* 0x0000004014cd7824 */ /* 0x000fe200078e00ff */
[----:B------:R-:W-:Y:S02]  /*0ef0*/  LEA.HI R10, R10, R14, RZ, 0x5 ;  /* 0x0000000e0a0a7211 */ /* 0x000fe400078f28ff */
[----:B------:R-:W-:Y:S02]  /*0f00*/  SHF.R.S32.HI R3, RZ, 0x1f, R20 ;  /* 0x0000001fff037819 */ /* 0x000fe40000011414 */
[----:B------:R-:W-:-:S02]  /*0f10*/  IADD3 R7, R7, -R12, RZ ;  /* 0x8000000c07077210 */ /* 0x000fc40007ffe0ff */
[----:B------:R-:W-:Y:S02]  /*0f20*/  SHF.R.S32.HI R10, RZ, 0x5, R10 ;  /* 0x00000005ff0a7819 */ /* 0x000fe4000001140a */
[----:B------:R-:W-:Y:S02]  /*0f30*/  LEA.HI R3, R3, R20, RZ, 0x3 ;  /* 0x0000001403037211 */ /* 0x000fe400078f18ff */
[----:B------:R-:W-:Y:S01]  /*0f40*/  LOP3.LUT R6, R216, 0x38, R199, 0xf8, !PT ;  /* 0x00000038d8067812 */ /* 0x000fe200078ef8c7 */
[----:B------:R-:W-:Y:S01]  /*0f50*/  IMAD R7, R10, 0x10, R7 ;  /* 0x000000100a077824 */ /* 0x000fe200078e0207 */
[----:B------:R-:W-:Y:S01]  /*0f60*/  LOP3.LUT R9, R8, 0xffffe000, RZ, 0xc0, !PT ;  /* 0xffffe00008097812 */ /* 0x000fe200078ec0ff */
[----:B------:R-:W-:Y:S01]  /*0f70*/  IMAD.SHL.U32 R3, R3, 0x40, RZ ;  /* 0x0000004003037824 */ /* 0x000fe200078e00ff */
[----:B------:R-:W-:Y:S01]  /*0f80*/  LOP3.LUT R6, R6, R217, RZ, 0x3c, !PT ;  /* 0x000000d906067212 */ /* 0x000fe200078e3cff */
[----:B------:R-:W-:Y:S01]  /*0f90*/  IMAD R13, R2, 0x40, R7 ;  /* 0x00000040020d7824 */ /* 0x000fe200078e0207 */
[----:B------:R-:W-:-:S02]  /*0fa0*/  LOP3.LUT R205, R205, 0x1c0, RZ, 0xc0, !PT ;  /* 0x000001c0cdcd7812 */ /* 0x000fc400078ec0ff */
[----:B------:R-:W-:Y:S02]  /*0fb0*/  LOP3.LUT R0, R0, 0x7ffffffc, RZ, 0xc0, !PT ;  /* 0x7ffffffc00007812 */ /* 0x000fe400078ec0ff */
[----:B------:R-:W-:Y:S01]  /*0fc0*/  IADD3 R9, R6, R9, R218 ;  /* 0x0000000906097210 */ /* 0x000fe20007ffe0da */
[----:B------:R-:W-:Y:S01]  /*0fd0*/  STL [R1+0x118], R13 ;  /* 0x0001180d01007387 */ /* 0x000fe20000100800 */
[----:B------:R-:W-:Y:S02]  /*0fe0*/  SHF.R.U32.HI R7, RZ, 0x3, R205 ;  /* 0x00000003ff077819 */ /* 0x000fe400000116cd */
[----:B------:R-:W-:Y:S02]  /*0ff0*/  LOP3.LUT R6, R205, 0x38, R16, 0xf8, !PT ;  /* 0x00000038cd067812 */ /* 0x000fe400078ef810 */
[----:B------:R-:W-:Y:S01]  /*1000*/  LOP3.LUT R219, R3, 0xfffffe00, RZ, 0xc0, !PT ;  /* 0xfffffe0003db7812 */ /* 0x000fe200078ec0ff */
[----:B------:R-:W-:Y:S01]  /*1010*/  IMAD.SHL.U32 R3, R11, 0x8, RZ ;  /* 0x000000080b037824 */ /* 0x000fe200078e00ff */
[----:B------:R-:W-:-:S02]  /*1020*/  IADD3 R0, R14, -R0, RZ ;  /* 0x800000000e007210 */ /* 0x000fc40007ffe0ff */
[----:B------:R-:W-:Y:S02]  /*1030*/  LOP3.LUT R6, R219, R6, R7, 0xf6, !PT ;  /* 0x00000006db067212 */ /* 0x000fe400078ef607 */
[----:B------:R0:W-:Y:S01]  /*1040*/  STL [R1+0x120], R3 ;  /* 0x0001200301007387 */ /* 0x0001e20000100800 */
[----:B------:R-:W-:Y:S01]  /*1050*/  IMAD.SHL.U32 R0, R0, 0x2, RZ ;  /* 0x0000000200007824 */ /* 0x000fe200078e00ff */
[C---:B------:R-:W-:Y:S02]  /*1060*/  LEA.HI R2, R15.reuse, R15, RZ, 0x1 ;  /* 0x0000000f0f027211 */ /* 0x040fe400078f08ff */
[----:B------:R-:W-:Y:S01]  /*1070*/  SHF.R.S32.HI R198, RZ, 0x3, R5 ;  /* 0x00000003ffc67819 */ /* 0x000fe20000011405 */
[C---:B------:R-:W-:Y:S01]  /*1080*/  VIADD R34, R0.reuse, 0x8 ;  /* 0x0000000800227836 */ /* 0x040fe20000000000 */
[C---:B------:R-:W-:Y:S01]  /*1090*/  IADD3 R33, R0.reuse, 0x10, RZ ;  /* 0x0000001000217810 */ /* 0x040fe20007ffe0ff */
[C---:B------:R-:W-:Y:S01]  /*10a0*/  VIADD R32, R0.reuse, 0x18 ;  /* 0x0000001800207836 */ /* 0x040fe20000000000 */
[----:B------:R-:W-:Y:S01]  /*10b0*/  STL [R1+0x44], R0 ;  /* 0x0000440001007387 */ /* 0x000fe20000100800 */
[----:B------:R-:W-:Y:S01]  /*10c0*/  VIADD R31, R0, 0x20 ;  /* 0x00000020001f7836 */ /* 0x000fe20000000000 */
[----:B0-----:R-:W-:Y:S01]  /*10d0*/  LEA R3, R6, UR60, 0x1 ;  /* 0x0000003c06037c11 */ /* 0x001fe2000f8e08ff */
[C---:B------:R-:W-:Y:S01]  /*10e0*/  VIADD R30, R0.reuse, 0x28 ;  /* 0x00000028001e7836 */ /* 0x040fe20000000000 */
[C---:B------:R-:W-:Y:S01]  /*10f0*/  IADD3 R29, R0.reuse, 0x30, RZ ;  /* 0x00000030001d7810 */ /* 0x040fe20007ffe0ff */
[----:B------:R-:W-:Y:S01]  /*1100*/  VIADD R28, R0, 0x38 ;  /* 0x00000038001c7836 */ /* 0x000fe20000000000 */
[----:B------:R-:W-:Y:S01]  /*1110*/  LOP3.LUT R2, R2, 0x1ffffffe, RZ, 0xc0, !PT ;  /* 0x1ffffffe02027812 */ /* 0x000fe200078ec0ff */
        /* <DEDUP_REMOVED lines=9> */
[----:B------:R-:W-:Y:S01]  /*11b0*/  IMAD.IADD R2, R15, 0x1, -R2 ;  /* 0x000000010f027824 */ /* 0x000fe200078e0a02 */
[C---:B------:R-:W-:Y:S01]  /*11c0*/  IADD3 R15, R0.reuse, 0x70, RZ ;  /* 0x00000070000f7810 */ /* 0x040fe20007ffe0ff */
[C---:B------:R-:W-:Y:S01]  /*11d0*/  VIADD R20, R0.reuse, 0x68 ;  /* 0x0000006800147836 */ /* 0x040fe20000000000 */
[----:B------:R-:W-:Y:S01]  /*11e0*/  STL [R1+0x98], R32 ;  /* 0x0000982001007387 */ /* 0x000fe20000100800 */
[C---:B------:R-:W-:Y:S01]  /*11f0*/  VIADD R14, R0.reuse, 0x78 ;  /* 0x00000078000e7836 */ /* 0x040fe20000000000 */
[----:B------:R-:W-:Y:S01]  /*1200*/  SHF.R.S32.HI R6, RZ, 0x1f, R34 ;  /* 0x0000001fff067819 */ /* 0x000fe20000011422 */
[C---:B------:R-:W-:Y:S01]  /*1210*/  VIADD R12, R0.reuse, 0x80 ;  /* 0x00000080000c7836 */ /* 0x040fe20000000000 */
[----:B------:R2:W-:Y:S01]  /*1220*/  STL [R1+0x94], R31 ;  /* 0x0000941f01007387 */ /* 0x0005e20000100800 */
[C---:B------:R-:W-:Y:S01]  /*1230*/  VIADD R11, R0.reuse, 0x88 ;  /* 0x00000088000b7836 */ /* 0x040fe20000000000 */
[C---:B0-----:R-:W-:Y:S01]  /*1240*/  IADD3 R3, R0.reuse, 0xb0, RZ ;  /* 0x000000b000037810 */ /* 0x041fe20007ffe0ff */
[C---:B------:R-:W-:Y:S01]  /*1250*/  VIADD R8, R0.reuse, 0x98 ;  /* 0x0000009800087836 */ /* 0x040fe20000000000 */
[----:B------:R-:W-:Y:S01]  /*1260*/  STL [R1+0x90], R30 ;  /* 0x0000901e01007387 */ /* 0x000fe20000100800 */
[C---:B------:R-:W-:Y:S01]  /*1270*/  VIADD R7, R0.reuse, 0xa0 ;  /* 0x000000a000077836 */ /* 0x040fe20000000000 */
[----:B-1----:R-:W-:Y:S01]  /*1280*/  SHF.R.S32.HI R33, RZ, 0x1f, R33 ;  /* 0x0000001fff217819 */ /* 0x002fe20000011421 */
[C---:B------:R-:W-:Y:S01]  /*1290*/  VIADD R5, R0.reuse, 0xa8 ;  /* 0x000000a800057836 */ /* 0x040fe20000000000 */
[----:B------:R0:W-:Y:S01]  /*12a0*/  STL [R1+0x8c], R29 ;  /* 0x00008c1d01007387 */ /* 0x0001e20000100800 */
[----:B------:R-:W-:Y:S01]  /*12b0*/  VIADD R0, R0, 0xb8 ;  /* 0x000000b800007836 */ /* 0x000fe20000000000 */
[----:B--2---:R-:W-:-:S02]  /*12c0*/  SHF.R.S32.HI R31, RZ, 0x1f, R31 ;  /* 0x0000001fff1f7819 */ /* 0x004fc4000001141f */
[----:B------:R1:W-:Y:S01]  /*12d0*/  STL [R1+0x88], R28 ;  /* 0x0000881c01007387 */ /* 0x0003e20000100800 */
[----:B------:R-:W-:Y:S02]  /*12e0*/  LEA R4, R4, UR60, 0x1 ;  /* 0x0000003c04047c11 */ /* 0x000fe4000f8e08ff */
[----:B------:R-:W-:Y:S01]  /*12f0*/  IADD3 R23, R16, 0x60, RZ ;  /* 0x0000006010177810 */ /* 0x000fe20007ffe0ff */
[----:B------:R-:W-:Y:S01]  /*1300*/  STL [R1+0x84], R27 ;  /* 0x0000841b01007387 */ /* 0x000fe20000100800 */
[----:B------:R-:W-:Y:S02]  /*1310*/  SHF.R.S32.HI R17, RZ, 0x1f, R16 ;  /* 0x0000001fff117819 */ /* 0x000fe40000011410 */
[----:B0-----:R-:W-:Y:S01]  /*1320*/  SHF.R.S32.HI R29, RZ, 0x1f, R29 ;  /* 0x0000001fff1d7819 */ /* 0x001fe2000001141d */
[----:B------:R0:W-:Y:S01]  /*1330*/  STL [R1+0x80], R26 ;  /* 0x0000801a01007387 */ /* 0x0001e20000100800 */
[----:B------:R-:W-:Y:S02]  /*1340*/  IADD3 R208, R196, 0x30, RZ ;  /* 0x00000030c4d07810 */ /* 0x000fe40007ffe0ff */
[----:B-1----:R-:W-:Y:S01]  /*1350*/  SHF.R.S32.HI R28, RZ, 0x1f, R28 ;  /* 0x0000001fff1c7819 */ /* 0x002fe2000001141c */
[----:B------:R1:W-:Y:S01]  /*1360*/  STL [R1+0x7c], R25 ;  /* 0x00007c1901007387 */ /* 0x0003e20000100800 */
[----:B------:R-:W-:-:S02]  /*1370*/  SHF.R.S32.HI R202, RZ, 0x1f, R23 ;  /* 0x0000001fffca7819 */ /* 0x000fc40000011417 */
[----:B------:R-:W-:Y:S01]  /*1380*/  SHF.R.S32.HI R201, RZ, 0x1f, R22 ;  /* 0x0000001fffc97819 */ /* 0x000fe20000011416 */
[----:B------:R-:W-:Y:S01]  /*1390*/  STL [R1+0x78], R24 ;  /* 0x0000781801007387 */ /* 0x000fe20000100800 */
[----:B------:R-:W-:Y:S02]  /*13a0*/  SHF.R.S32.HI R200, RZ, 0x1f, R192 ;  /* 0x0000001fffc87819 */ /* 0x000fe400000114c0 */
[----:B0-----:R-:W-:Y:S01]  /*13b0*/  SHF.R.S32.HI R26, RZ, 0x1f, R26 ;  /* 0x0000001fff1a7819 */ /* 0x001fe2000001141a */
[----:B------:R0:W-:Y:S01]  /*13c0*/  STL [R1+0x74], R21 ;  /* 0x0000741501007387 */ /* 0x0001e20000100800 */
[----:B------:R-:W-:Y:S02]  /*13d0*/  SHF.R.S32.HI R199, RZ, 0x3, R199 ;  /* 0x00000003ffc77819 */ /* 0x000fe400000114c7 */
[----:B-1----:R-:W-:Y:S01]  /*13e0*/  SHF.R.S32.HI R25, RZ, 0x1f, R25 ;  /* 0x0000001fff197819 */ /* 0x002fe20000011419 */
        /* <DEDUP_REMOVED lines=16> */
[----:B------:R2:W-:Y:S01]  /*14f0*/  STL [R1+0x4c], R3 ;  /* 0x00004c0301007387 */ /* 0x0005e20000100800 */
[----:B0-----:R-:W-:-:S03]  /*1500*/  SHF.R.S32.HI R5, RZ, 0x1f, R5 ;  /* 0x0000001fff057819 */ /* 0x001fc60000011405 */
[----:B------:R-:W-:Y:S01]  /*1510*/  STL [R1+0x104], R33 ;  /* 0x0001042101007387 */ /* 0x000fe20000100800 */
[----:B-1----:R-:W-:-:S03]  /*1520*/  SHF.R.S32.HI R6, RZ, 0x1f, R32 ;  /* 0x0000001fff067819 */ /* 0x002fc60000011420 */
[----:B------:R0:W-:Y:S01]  /*1530*/  STL [R1+0x48], R0 ;  /* 0x0000480001007387 */ /* 0x0001e20000100800 */
[----:B--2---:R-:W-:-:S03]  /*1540*/  SHF.R.S32.HI R3, RZ, 0x1f, R3 ;  /* 0x0000001fff037819 */ /* 0x004fc60000011403 */
[----:B------:R1:W-:Y:S04]  /*1550*/  STL [R1+0x100], R6 ;  /* 0x0001000601007387 */ /* 0x0003e80000100800 */
[----:B------:R-:W-:Y:S01]  /*1560*/  STL [R1+0xfc], R31 ;  /* 0x0000fc1f01007387 */ /* 0x000fe20000100800 */
[----:B0-----:R-:W-:Y:S02]  /*1570*/  SHF.R.S32.HI R0, RZ, 0x1f, R0 ;  /* 0x0000001fff007819 */ /* 0x001fe40000011400 */
[----:B-1----:R-:W-:-:S05]  /*1580*/  SHF.R.S32.HI R6, RZ, 0x1f, R30 ;  /* 0x0000001fff067819 */ /* 0x002fca000001141e */
        /* <DEDUP_REMOVED lines=21> */
[----:B------:R-:W-:Y:S04]  /*16e0*/  STL [R1+0xb8], R5 ;  /* 0x0000b80501007387 */ /* 0x000fe80000100800 */
[----:B------:R0:W-:Y:S04]  /*16f0*/  STL [R1+0xb4], R3 ;  /* 0x0000b40301007387 */ /* 0x0001e80000100800 */
[----:B------:R1:W-:Y:S04]  /*1700*/  STL [R1+0xb0], R0 ;  /* 0x0000b00001007387 */ /* 0x0003e80000100800 */
[----:B------:R2:W-:Y:S01]  /*1710*/  STL [R1+0x114], R4 ;  /* 0x0001140401007387 */ /* 0x0005e20000100800 */
[----:B0-----:R-:W-:Y:S01]  /*1720*/  LEA R3, R9, UR60, 0x1 ;  /* 0x0000003c09037c11 */ /* 0x001fe2000f8e08ff */
[----:B-1----:R-:W-:-:S05]  /*1730*/  IMAD R0, R2, 0x8, R13 ;  /* 0x0000000802007824 */ /* 0x002fca00078e020d */
[----:B------:R2:W-:Y:S04]  /*1740*/  STL [R1+0x11c], R0 ;  /* 0x00011c0001007387 */ /* 0x0005e80000100800 */
[----:B------:R2:W-:Y:S02]  /*1750*/  STL [R1+0x10c], R3 ;  /* 0x00010c0301007387 */ /* 0x0005e40000100800 */
.L_x_3939:
[----:B0-----:R-:W0:Y:S01]  /*1760*/  LDC.64 R226, c[0x0][0xc88] ;  /* 0x00032200ffe27b82 */ /* 0x001e220000000a00 */
[----:B------:R-:W-:Y:S01]  /*1770*/  ULDC.64 UR4, c[0x0][0xa28] ;  /* 0x00028a0000047ab9 */ /* 0x000fe20000000a00 */
[----:B------:R-:W-:Y:S01]  /*1780*/  ULDC.64 UR8, c[0x0][0xa18] ;  /* 0x0002860000087ab9 */ /* 0x000fe20000000a00 */
[----:B------:R-:W-:Y:S01]  /*1790*/  ULDC.64 UR6, c[0x0][0xa08] ;  /* 0x0002820000067ab9 */ /* 0x000fe20000000a00 */
[----:B0-----:R-:W-:-:S06]  /*17a0*/  IMAD.WIDE R226, R135, 0x4, R226 ;  /* 0x0000000487e27825 */ /* 0x001fcc00078e02e2 */
[----:B--2---:R-:W2:Y:S01]  /*17b0*/  LDG.E R226, desc[UR48][R226.64] ;  /* 0x00000030e2e27981 */ /* 0x004ea2000c1e1900 */
[----:B------:R-:W-:Y:S01]  /*17c0*/  ISETP.NE.U32.AND P2, PT, RZ, UR4, PT ;  /* 0x00000004ff007c0c */ /* 0x000fe2000bf45070 */
[----:B-----5:R-:W-:Y:S01]  /*17d0*/  IMAD.MOV.U32 R121, RZ, RZ, RZ ;  /* 0x000000ffff797224 */ /* 0x020fe200078e00ff */
[----:B------:R-:W-:Y:S02]  /*17e0*/  ISETP.NE.U32.AND P1, PT, RZ, UR8, PT ;  /* 0x00000008ff007c0c */ /* 0x000fe4000bf25070 */
[----:B------:R-:W-:Y:S02]  /*17f0*/  ISETP.NE.AND.EX P2, PT, RZ, UR5, PT, P2 ;  /* 0x00000005ff007c0c */ /* 0x000fe4000bf45320 */
[----:B------:R-:W-:Y:S02]  /*1800*/  ISETP.NE.AND.EX P1, PT, RZ, UR9, PT, P1 ;  /* 0x00000009ff007c0c */ /* 0x000fe4000bf25310 */
[----:B------:R-:W-:Y:S02]  /*1810*/  ISETP.NE.U32.AND P0, PT, RZ, UR6, PT ;  /* 0x00000006ff007c0c */ /* 0x000fe4000bf05070 */
[----:B---3--:R-:W-:-:S02]  /*1820*/  MOV R9, RZ ;  /* 0x000000ff00097202 */ /* 0x008fc40000000f00 */
[----:B------:R-:W-:Y:S02]  /*1830*/  ISETP.NE.AND.EX P0, PT, RZ, UR7, PT, P0 ;  /* 0x00000007ff007c0c */ /* 0x000fe4000bf05300 */
[----:B--2---:R-:W-:Y:S01]  /*1840*/  SHF.R.S32.HI R0, RZ, 0x1f, R226 ;  /* 0x0000001fff007819 */ /* 0x004fe200000114e2 */
[C---:B------:R-:W-:Y:S02]  /*1850*/  IMAD.SHL.U32 R227, R226.reuse, 0x4, RZ ;  /* 0x00000004e2e37824 */ /* 0x040fe400078e00ff */
[C---:B------:R-:W-:Y:S02]  /*1860*/  @P2 LEA R4, P3, R226.reuse, UR4, 0x2 ;  /* 0x00000004e2042c11 */ /* 0x040fe4000f8610ff */
[C-C-:B------:R-:W-:Y:S01]  /*1870*/  SHF.L.U64.HI R228, R226.reuse, 0x2, R0.reuse ;  /* 0x00000002e2e47819 */ /* 0x140fe20000010200 */
[----:B------:R0:W-:Y:S01]  /*1880*/  STL [R1+0xa8], R0 ;  /* 0x0000a80001007387 */ /* 0x0001e20000100800 */
[----:B----4-:R-:W-:Y:S01]  /*1890*/  @P2 LEA.HI.X R5, R226, UR5, R0, 0x2, P3 ;  /* 0x00000005e2052c11 */ /* 0x010fe200098f1400 */
[----:B------:R-:W-:Y:S01]  /*18a0*/  ULDC UR4, c[0x0][0x288] ;  /* 0x0000a20000047ab9 */ /* 0x000fe20000000800 */
[----:B------:R-:W-:-:S03]  /*18b0*/  IADD3 R2, P4, R227, UR6, RZ ;  /* 0x00000006e3027c10 */ /* 0x000fc6000ff9e0ff */
[----:B------:R1:W5:Y:S01]  /*18c0*/  @P2 LDG.E R9, desc[UR48][R4.64] ;  /* 0x0000003004092981 */ /* 0x000362000c1e1900 */
[----:B------:R-:W-:Y:S01]  /*18d0*/  @P1 IADD3 R6, P2, R227, UR8, RZ ;  /* 0x00000008e3061c10 */ /* 0x000fe2000ff5e0ff */
[----:B------:R-:W-:Y:S01]  /*18e0*/  IMAD.U32 R136, RZ, RZ, UR4 ;  /* 0x00000004ff887e24 */ /* 0x000fe2000f8e00ff */
[C---:B------:R-:W-:Y:S01]  /*18f0*/  IADD3.X R3, R228.reuse, UR7, RZ, P4, !PT ;  /* 0x00000007e4037c10 */ /* 0x040fe2000a7fe4ff */
[----:B------:R2:W-:Y:S01]  /*1900*/  STL [R1+0x4], R133 ;  /* 0x0000048501007387 */ /* 0x0005e20000100800 */
[----:B------:R-:W-:Y:S01]  /*1910*/  @P1 IADD3.X R7, R228, UR9, RZ, P2, !PT ;  /* 0x00000009e4071c10 */ /* 0x000fe200097fe4ff */
[----:B------:R-:W-:Y:S01]  /*1920*/  ULDC.64 UR4, c[0x0][0x418] ;  /* 0x0001060000047ab9 */ /* 0x000fe20000000a00 */
[----:B------:R-:W-:Y:S01]  /*1930*/  ULDC.64 UR8, c[0x0][0xa20] ;  /* 0x0002880000087ab9 */ /* 0x000fe20000000a00 */
[----:B------:R2:W5:Y:S04]  /*1940*/  @P0 LDG.E R121, desc[UR48][R2.64] ;  /* 0x0000003002790981 */ /* 0x000568000c1e1900 */
[----:B------:R2:W5:Y:S01]  /*1950*/  @P1 LDG.E R136, desc[UR48][R6.64] ;  /* 0x0000003006881981 */ /* 0x000562000c1e1900 */
[----:B------:R-:W-:Y:S01]  /*1960*/  UISETP.NE.U32.AND UP0, UPT, UR4, URZ, UPT ;  /* 0x0000003f0400728c */ /* 0x000fe2000bf05070 */
[----:B-1----:R-:W-:-:S02]  /*1970*/  LOP3.LUT R4, R134, 0xff000000, RZ, 0xc0, !PT ;  /* 0xff00000086047812 */ /* 0x002fc400078ec0ff */
[----:B------:R-:W-:Y:S01]  /*1980*/  ULDC UR4, c[0x0][0x424] ;  /* 0x0001090000047ab9 */ /* 0x000fe20000000800 */
[----:B------:R-:W-:Y:S01]  /*1990*/  UISETP.NE.AND.EX UP0, UPT, UR5, URZ, UPT, UP0 ;  /* 0x0000003f0500728c */ /* 0x000fe2000bf05300 */
[----:B------:R-:W-:Y:S02]  /*19a0*/  ISETP.NE.U32.AND P2, PT, RZ, UR8, PT ;  /* 0x00000008ff007c0c */ /* 0x000fe4000bf45070 */
[----:B------:R-:W-:Y:S01]  /*19b0*/  ULDC UR5, c[0x0][0x2f0] ;  /* 0x0000bc0000057ab9 */ /* 0x000fe20000000800 */
[----:B------:R-:W-:Y:S01]  /*19c0*/  USEL UR4, UR4, 0x1, UP0 ;  /* 0x0000000104047887 */ /* 0x000fe20008000000 */
[----:B0-----:R-:W-:Y:S02]  /*19d0*/  LOP3.LUT R0, R134, 0xff0000, RZ, 0xc0, !PT ;  /* 0x00ff000086007812 */ /* 0x001fe400078ec0ff */
[----:B------:R-:W-:Y:S01]  /*19e0*/  SHF.R.U32.HI R5, RZ, 0x8, R4 ;  /* 0x00000008ff057819 */ /* 0x000fe20000011604 */
[----:B------:R-:W-:Y:S01]  /*19f0*/  UIMAD UR4, UR4, UR5, URZ ;  /* 0x00000005040472a4 */ /* 0x000fe2000f8e023f */
[----:B------:R-:W-:-:S02]  /*1a00*/  ISETP.NE.AND.EX P2, PT, RZ, UR9, PT, P2 ;  /* 0x00000009ff007c0c */ /* 0x000fc4000bf45320 */
[----:B------:R-:W-:Y:S01]  /*1a10*/  ULDC UR5, c[0x0][0x348] ;  /* 0x0000d20000057ab9 */ /* 0x000fe20000000800 */
[----:B------:R-:W-:Y:S02]  /*1a20*/  LEA.HI R225, R0, R5, RZ, 0x10 ;  /* 0x0000000500e17211 */ /* 0x000fe400078f80ff */
[----:B------:R-:W-:Y:S01]  /*1a30*/  LOP3.LUT R195, R134, 0xffff, RZ, 0xc0, !PT ;  /* 0x0000ffff86c37812 */ /* 0x000fe200078ec0ff */
[----:B--2---:R-:W-:Y:S07]  /*1a40*/  @P1 BRA `(.L_x_3718) ;  /* 0x0000000000241947 */ /* 0x004fee0003800000 */
        /* <DEDUP_REMOVED lines=9> */
.L_x_3718:
[----:B------:R-:W-:Y:S01]  /*1ae0*/  MOV R24, UR5 ;  /* 0x0000000500187c02 */ /* 0x000fe20008000f00 */
[----:B------:R-:W-:Y:S01]  /*1af0*/  IMAD.U32 R26, RZ, RZ, UR4 ;  /* 0x00000004ff1a7e24 */ /* 0x000fe2000f8e00ff */
[----:B------:R-:W-:Y:S06]  /*1b00*/  @!P2 BRA `(.L_x_3719) ;  /* 0x000000000010a947 */ /* 0x000fec0003800000 */
[----:B------:R-:W-:-:S04]  /*1b10*/  IADD3 R26, P0, R227, UR8, RZ ;  /* 0x00000008e31a7c10 */ /* 0x000fc8000ff1e0ff */
[----:B------:R-:W-:-:S05]  /*1b20*/  IADD3.X R27, R228, UR9, RZ, P0, !PT ;  /* 0x00000009e41b7c10 */ /* 0x000fca00087fe4ff */
[----:B------:R0:W5:Y:S01]  /*1b30*/  LDG.E R26, desc[UR48][R26.64] ;  /* 0x000000301a1a7981 */ /* 0x000162000c1e1900 */
[----:B------:R-:W-:Y:S05]  /*1b40*/  BRA `(.L_x_3720) ;  /* 0x0000000000107947 */ /* 0x000fea0003800000 */
.L_x_3719:
[----:B------:R-:W-:Y:S05]  /*1b50*/  @!P0 BRA `(.L_x_3720) ;  /* 0x00000000000c8947 */ /* 0x000fea0003800000 */
[----:B------:R-:W2:Y:S04]  /*1b60*/  LDG.E R5, desc[UR48][R2.64] ;  /* 0x0000003002057981 */ /* 0x000ea8000c1e1900 */
[----:B------:R-:W2:Y:S02]  /*1b70*/  LDG.E R26, desc[UR48][R2.64+0x4] ;  /* 0x00000430021a7981 */ /* 0x000ea4000c1e1900 */
[----:B--2---:R-:W-:-:S07]  /*1b80*/  IMAD.IADD R26, R26, 0x1, -R5 ;  /* 0x000000011a1a7824 */ /* 0x004fce00078e0a05 */
.L_x_3720:
[----:B------:R-:W-:Y:S01]  /*1b90*/  ULDC.64 UR4, c[0x0][0xa10] ;  /* 0x0002840000047ab9 */ /* 0x000fe20000000a00 */
[----:B------:R-:W2:Y:S01]  /*1ba0*/  LDL.LU R25, [R1] ;  /* 0x0000000001197983 */ /* 0x000ea20000300800 */
[----:B------:R-:W-:-:S04]  /*1bb0*/  ISETP.NE.U32.AND P0, PT, RZ, UR4, PT ;  /* 0x00000004ff007c0c */ /* 0x000fc8000bf05070 */
[----:B------:R-:W-:Y:S01]  /*1bc0*/  ISETP.NE.AND.EX P0, PT, RZ, UR5, PT, P0 ;  /* 0x00000005ff007c0c */ /* 0x000fe2000bf05300 */
[----:B------:R-:W-:-:S12]  /*1bd0*/  ULDC.64 UR4, c[0x0][0xa30] ;  /* 0x00028c0000047ab9 */ /* 0x000fd80000000a00 */
[----:B------:R-:W1:Y:S02]  /*1be0*/  @P0 LDC.64 R2, c[0x0][0xa10] ;  /* 0x00028400ff020b82 */ /* 0x000e640000000a00 */
[----:B-1----:R-:W-:-:S05]  /*1bf0*/  @P0 IMAD.WIDE R2, R226, 0x4, R2 ;  /* 0x00000004e2020825 */ /* 0x002fca00078e0202 */
[----:B------:R-:W3:Y:S04]  /*1c00*/  @P0 LDG.E R0, desc[UR48][R2.64] ;  /* 0x0000003002000981 */ /* 0x000ee8000c1e1900 */
[----:B------:R-:W3:Y:S01]  /*1c10*/  @P0 LDG.E R7, desc[UR48][R2.64+0x4] ;  /* 0x0000043002070981 */ /* 0x000ee2000c1e1900 */
[----:B------:R-:W-:Y:S01]  /*1c20*/  ISETP.NE.U32.AND P1, PT, RZ, UR4, PT ;  /* 0x00000004ff007c0c */ /* 0x000fe2000bf25070 */
[----:B-----5:R-:W-:-:S03]  /*1c30*/  IMAD.MOV.U32 R131, RZ, RZ, R26 ;  /* 0x000000ffff837224 */ /* 0x020fc600078e001a */
[----:B------:R-:W-:-:S13]  /*1c40*/  ISETP.NE.AND.EX P1, PT, RZ, UR5, PT, P1 ;  /* 0x00000005ff007c0c */ /* 0x000fda000bf25310 */
[----:B------:R-:W-:-:S04]  /*1c50*/  @P1 IADD3 R4, P2, R227, UR4, RZ ;  /* 0x00000004e3041c10 */ /* 0x000fc8000ff5e0ff */
[----:B------:R-:W-:-:S05]  /*1c60*/  @P1 IADD3.X R5, R228, UR5, RZ, P2, !PT ;  /* 0x00000005e4051c10 */ /* 0x000fca00097fe4ff */
[----:B------:R1:W5:Y:S01]  /*1c70*/  @P1 LDG.E R131, desc[UR48][R4.64] ;  /* 0x0000003004831981 */ /* 0x000362000c1e1900 */
[----:B------:R-:W-:Y:S01]  /*1c80*/  IADD3 R9, R26, -R9, RZ ;  /* 0x800000091a097210 */ /* 0x000fe20007ffe0ff */
[----:B------:R-:W-:Y:S01]  /*1c90*/  BSSY B0, `(.L_x_3721) ;  /* 0x000002e000007945 */ /* 0x000fe20003800000 */
[----:B------:R-:W-:Y:S02]  /*1ca0*/  LOP3.LUT R11, R225, 0xff, RZ, 0xc0, !PT ;  /* 0x000000ffe10b7812 */ /* 0x000fe400078ec0ff */
[----:B------:R-:W-:-:S03]  /*1cb0*/  SHF.R.U32.HI R225, RZ, 0x10, R225 ;  /* 0x00000010ffe17819 */ /* 0x000fc600000116e1 */
[----:B------:R1:W-:Y:S01]  /*1cc0*/  STL [R1+0x40], R11 ;  /* 0x0000400b01007387 */ /* 0x0003e20000100800 */
[----:B--2---:R-:W-:Y:S01]  /*1cd0*/  LOP3.LUT R25, R25, 0xfffffff7, RZ, 0xc0, !PT ;  /* 0xfffffff719197812 */ /* 0x004fe200078ec0ff */
[----:B---3--:R-:W-:-:S04]  /*1ce0*/  @P0 IMAD.IADD R24, R7, 0x1, -R0 ;  /* 0x0000000107180824 */ /* 0x008fc800078e0a00 */
[----:B------:R-:W-:-:S04]  /*1cf0*/  IMAD.IADD R137, R9, 0x1, R24 ;  /* 0x0000000109897824 */ /* 0x000fc800078e0218 */
[C---:B------:R-:W-:Y:S01]  /*1d00*/  VIADD R0, R137.reuse, 0x5f ;  /* 0x0000005f89007836 */ /* 0x040fe20000000000 */
[----:B------:R-:W-:-:S03]  /*1d10*/  ISETP.GE.AND P3, PT, R137, 0x1, PT ;  /* 0x000000018900780c */ /* 0x000fc60003f66270 */
[----:B------:R-:W-:-:S05]  /*1d20*/  IMAD.HI R0, R0, 0x2aaaaaab, RZ ;  /* 0x2aaaaaab00007827 */ /* 0x000fca00078e02ff */
[----:B------:R-:W-:-:S04]  /*1d30*/  SHF.R.U32.HI R135, RZ, 0x1f, R0 ;  /* 0x0000001fff877819 */ /* 0x000fc80000011600 */
[----:B------:R-:W-:Y:S02]  /*1d40*/  LEA.HI.SX32 R135, R0, R135, 0x1c ;  /* 0x0000008700877211 */ /* 0x000fe400078fe2ff */
[----:B------:R-:W-:Y:S02]  /*1d50*/  @P3 LOP3.LUT R25, R25, 0x8, RZ, 0xfc, !PT ;  /* 0x0000000819193812 */ /* 0x000fe400078efcff */
[----:B------:R-:W-:-:S03]  /*1d60*/  MOV R0, RZ ;  /* 0x000000ff00007202 */ /* 0x000fc60000000f00 */
[----:B------:R1:W-:Y:S01]  /*1d70*/  STL [R1], R25 ;  /* 0x0000001901007387 */ /* 0x0003e20000100800 */
[----:B------:R-:W-:Y:S05]  /*1d80*/  @!P3 BRA `(.L_x_3722) ;  /* 0x000000000078b947 */ /* 0x000fea0003800000 */
[----:B------:R-:W-:Y:S01]  /*1d90*/  ISETP.NE.AND P0, PT, R225, RZ, PT ;  /* 0x000000ffe100720c */ /* 0x000fe20003f05270 */
[----:B------:R-:W-:-:S03]  /*1da0*/  ULDC UR4, c[0x0][0x9f0] ;  /* 0x00027c0000047ab9 */ /* 0x000fc60000000800 */
[----:B------:R-:W-:-:S04]  /*1db0*/  SEL R6, R225, UR4, P0 ;  /* 0x00000004e1067c07 */ /* 0x000fc80008000000 */
[-C--:B-1----:R-:W-:Y:S02]  /*1dc0*/  IABS R5, R6.reuse ;  /* 0x0000000600057213 */ /* 0x082fe40000000000 */
[----:B------:R-:W-:Y:S02]  /*1dd0*/  IADD3 R0, R135, -0x1, R6 ;  /* 0xffffffff87007810 */ /* 0x000fe40007ffe006 */
[----:B------:R-:W1:Y:S01]  /*1de0*/  I2F.RP R4, R5 ;  /* 0x0000000500047306 */ /* 0x000e620000209400 */
[----:B------:R-:W-:-:S05]  /*1df0*/  IABS R10, R6 ;  /* 0x00000006000a7213 */ /* 0x000fca0000000000 */
[----:B------:R-:W-:Y:S02]  /*1e00*/  IMAD.MOV R10, RZ, RZ, -R10 ;  /* 0x000000ffff0a7224 */ /* 0x000fe400078e0a0a */
[----:B-1----:R-:W1:Y:S02]  /*1e10*/  MUFU.RCP R4, R4 ;  /* 0x0000000400047308 */ /* 0x002e640000001000 */
[----:B-1----:R-:W-:Y:S01]  /*1e20*/  VIADD R2, R4, 0xffffffe ;  /* 0x0ffffffe04027836 */ /* 0x002fe20000000000 */
[----:B------:R-:W-:Y:S02]  /*1e30*/  IABS R4, R0 ;  /* 0x0000000000047213 */ /* 0x000fe40000000000 */
[----:B------:R-:W-:-:S03]  /*1e40*/  LOP3.LUT R0, R0, R6, RZ, 0x3c, !PT ;  /* 0x0000000600007212 */ /* 0x000fc600078e3cff */
[----:B------:R1:W2:Y:S01]  /*1e50*/  F2I.FTZ.U32.TRUNC.NTZ R3, R2 ;  /* 0x0000000200037305 */ /* 0x0002a2000021f000 */
[----:B------:R-:W-:Y:S02]  /*1e60*/  ISETP.GE.AND P2, PT, R0, RZ, PT ;  /* 0x000000ff0000720c */ /* 0x000fe40003f46270 */
[----:B-1----:R-:W-:Y:S01]  /*1e70*/  MOV R2, RZ ;  /* 0x000000ff00027202 */ /* 0x002fe20000000f00 */
[----:B--2---:R-:W-:-:S04]  /*1e80*/  IMAD.MOV R8, RZ, RZ, -R3 ;  /* 0x000000ffff087224 */ /* 0x004fc800078e0a03 */
        /* <DEDUP_REMOVED lines=14> */
.L_x_3722:
[----:B------:R-:W-:Y:S05]  /*1f70*/  BSYNC B0 ;  /* 0x0000000000007941 */ /* 0x000fea0003800000 */
.L_x_3721:
[----:B------:R-:W-:Y:S01]  /*1f80*/  IMAD R2, R11, R0, RZ ;  /* 0x000000000b027224 */ /* 0x000fe200078e02ff */
[----:B------:R-:W-:-:S04]  /*1f90*/  PLOP3.LUT P2, PT, PT, PT, PT, 0x80, 0x0 ;  /* 0x000000000000781c */ /* 0x000fc80003f4f070 */
[C---:B------:R-:W-:Y:S01]  /*1fa0*/  VIADDMNMX R0, R2.reuse, R0, R135, PT ;  /* 0x0000000002007246 */ /* 0x040fe20003800187 */
[----:B------:R-:W-:-:S04]  /*1fb0*/  IMAD R2, R2, 0x60, -R9 ;  /* 0x0000006002027824 */ /* 0x000fc800078e0a09 */
[----:B------:R-:W-:Y:S01]  /*1fc0*/  IMAD R3, R0, 0x60, -R9 ;  /* 0x0000006000037824 */ /* 0x000fe200078e0a09 */
[----:B------:R-:W-:-:S04]  /*1fd0*/  VIMNMX R2, RZ, R2, !PT ;  /* 0x00000002ff027248 */ /* 0x000fc80007fe0100 */
[----:B-1----:R-:W-:-:S04]  /*1fe0*/  VIMNMX R5, R3, R24, PT ;  /* 0x0000001803057248 */ /* 0x002fc80003fe0100 */
[----:B------:R-:W-:Y:S01]  /*1ff0*/  ISETP.GT.AND P0, PT, R5, R2, PT ;  /* 0x000000020500720c */ /* 0x000fe20003f04270 */
[----:B------:R-:W-:-:S05]  /*2000*/  IMAD.WIDE.U32 R2, R2, -0x55555555, RZ ;  /* 0xaaaaaaab02027825 */ /* 0x000fca00078e00ff */
[----:B------:R-:W-:-:S04]  /*2010*/  SHF.R.U32.HI R119, RZ, 0x6, R3 ;  /* 0x00000006ff777819 */ /* 0x000fc80000011603 */
[----:B------:R-:W-:-:S03]  /*2020*/  MOV R2, R119 ;  /* 0x0000007700027202 */ /* 0x000fc60000000f00 */
[----:B------:R-:W-:-:S04]  /*2030*/  @P0 VIADD R0, R5, 0x5f ;  /* 0x0000005f05000836 */ /* 0x000fc80000000000 */
[----:B------:R-:W-:-:S05]  /*2040*/  @P0 IMAD.HI R0, R0, 0x2aaaaaab, RZ ;  /* 0x2aaaaaab00000827 */ /* 0x000fca00078e02ff */
[----:B------:R-:W-:-:S04]  /*2050*/  @P0 SHF.R.U32.HI R3, RZ, 0x1f, R0 ;  /* 0x0000001fff030819 */ /* 0x000fc80000011600 */
[----:B------:R-:W-:-:S04]  /*2060*/  @P0 LEA.HI.SX32 R2, R0, R3, 0x1c ;  /* 0x0000000300020211 */ /* 0x000fc800078fe2ff */
        /* <DEDUP_REMOVED lines=12> */
[----:B------:R-:W1:Y:S01]  /*2130*/  LDC.64 R14, c[0x4][R14] ;  /* 0x010000000e0e7b82 */ /* 0x000e620000000a00 */
        /* <DEDUP_REMOVED lines=8> */
[----:B01---5:R-:W-:Y:S05]  /*21c0*/  CALL.ABS.NOINC R14 ;  /* 0x000000000e007343 */ /* 0x023fea0003c00000 */
.L_x_3725:
[----:B------:R-:W-:Y:S05]  /*21d0*/  BSYNC B6 ;  /* 0x0000000000067941 */ /* 0x000fea0003800000 */
.L_x_3724:
        /* <DEDUP_REMOVED lines=19> */
[----:B01---5:R-:W-:Y:S05]  /*2310*/  CALL.ABS.NOINC R14 ;  /* 0x000000000e007343 */ /* 0x023fea0003c00000 */
.L_x_3727:
[----:B------:R-:W-:Y:S05]  /*2320*/  BSYNC B6 ;  /* 0x0000000000067941 */ /* 0x000fea0003800000 */
.L_x_3726:
[----:B------:R-:W-:Y:S01]  /*2330*/  ULDC.64 UR4, c[0x0][0x9f8] ;  /* 0x00027e0000047ab9 */ /* 0x000fe20000000a00 */
[----:B------:R-:W-:Y:S01]  /*2340*/  IMAD.MOV.U32 R0, RZ, RZ, R226 ;  /* 0x000000ffff007224 */ /* 0x000fe200078e00e2 */
[----:B------:R-:W-:Y:S01]  /*2350*/  ISETP.NE.U32.AND P0, PT, RZ, UR4, PT ;  /* 0x00000004ff007c0c */ /* 0x000fe2000bf05070 */
[----:B------:R-:W2:Y:S01]  /*2360*/  LDL R14, [R1+0xa4] ;  /* 0x0000a400010e7983 */ /* 0x000ea20000100800 */
[----:B------:R-:W1:Y:S01]  /*2370*/  LDC.64 R92, c[0x0][0x3f8] ;  /* 0x0000fe00ff5c7b82 */ /* 0x000e620000000a00 */
[----:B------:R-:W-:Y:S01]  /*2380*/  IMAD.MOV.U32 R20, RZ, RZ, R25 ;  /* 0x000000ffff147224 */ /* 0x000fe200078e0019 */
[----:B------:R-:W-:-:S06]  /*2390*/  ISETP.NE.AND.EX P0, PT, RZ, UR5, PT, P0 ;  /* 0x00000005ff007c0c */ /* 0x000fcc000bf05300 */
[----:B------:R-:W3:Y:S07]  /*23a0*/  LDC R21, c[0x0][0x3f4] ;  /* 0x0000fd00ff157b82 */ /* 0x000eee0000000800 */
[----:B------:R-:W-:Y:S01]  /*23b0*/  @P0 IADD3 R4, P1, R227, UR4, RZ ;  /* 0x00000004e3040c10 */ /* 0x000fe2000ff3e0ff */
[----:B------:R-:W-:Y:S01]  /*23c0*/  ULDC UR4, c[0x0][0x2f4] ;  /* 0x0000bd0000047ab9 */ /* 0x000fe20000000800 */
[----:B------:R-:W4:Y:S02]  /*23d0*/  LDC.64 R86, c[0x0][0x408] ;  /* 0x00010200ff567b82 */ /* 0x000f240000000a00 */
[----:B------:R-:W-:-:S05]  /*23e0*/  @P0 IADD3.X R5, R228, UR5, RZ, P1, !PT ;  /* 0x00000005e4050c10 */ /* 0x000fca0008ffe4ff */
[----:B------:R0:W2:Y:S01]  /*23f0*/  @P0 LDG.E R0, desc[UR48][R4.64] ;  /* 0x0000003004000981 */ /* 0x0000a2000c1e1900 */
[----:B------:R-:W-:Y:S02]  /*2400*/  ISETP.GE.AND P1, PT, R194, UR4, PT ;  /* 0x00000004c2007c0c */ /* 0x000fe4000bf26270 */
[----:B------:R-:W-:Y:S02]  /*2410*/  ISETP.GE.AND P0, PT, R16, UR4, PT ;  /* 0x0000000410007c0c */ /* 0x000fe4000bf06270 */
[----:B------:R-:W-:Y:S02]  /*2420*/  SEL R6, RZ, 0xffffffff, P1 ;  /* 0xffffffffff067807 */ /* 0x000fe40000800000 */
[----:B------:R-:W-:Y:S02]  /*2430*/  SEL R3, RZ, 0x1, P0 ;  /* 0x00000001ff037807 */ /* 0x000fe40000000000 */
[----:B------:R-:W-:Y:S01]  /*2440*/  SHF.R.S32.HI R7, RZ, 0x1f, R203 ;  /* 0x0000001fff077819 */ /* 0x000fe200000114cb */
[----:B------:R-:W-:Y:S01]  /*2450*/  IMAD.SHL.U32 R6, R6, 0x2, RZ ;  /* 0x0000000206067824 */ /* 0x000fe200078e00ff */
[----:B------:R-:W-:-:S02]  /*2460*/  ISETP.GE.AND P0, PT, R193, UR4, PT ;  /* 0x00000004c1007c0c */ /* 0x000fc4000bf06270 */
[----:B------:R-:W-:Y:S02]  /*2470*/  ISETP.GE.AND P1, PT, R23, UR4, PT ;  /* 0x0000000417007c0c */ /* 0x000fe4000bf26270 */
[----:B------:R-:W-:Y:S01]  /*2480*/  LOP3.LUT R3, R6, 0x2, R3, 0xe2, !PT ;  /* 0x0000000206037812 */ /* 0x000fe200078ee203 */
[----:B-1----:R-:W-:Y:S01]  /*2490*/  IMAD R6, R7, R92, RZ ;  /* 0x0000005c07067224 */ /* 0x002fe200078e02ff */
[----:B------:R-:W-:Y:S02]  /*24a0*/  ISETP.GE.AND P2, PT, R22, UR4, PT ;  /* 0x0000000416007c0c */ /* 0x000fe4000bf46270 */
[----:B0-----:R-:W-:Y:S02]  /*24b0*/  SEL R4, RZ, 0x4, P0 ;  /* 0x00000004ff047807 */ /* 0x001fe40000000000 */
[----:B------:R-:W-:Y:S01]  /*24c0*/  SEL R5, RZ, 0x8, P1 ;  /* 0x00000008ff057807 */ /* 0x000fe20000800000 */
[----:B------:R-:W-:Y:S01]  /*24d0*/  IMAD R9, R203, R93, R6 ;  /* 0x0000005dcb097224 */ /* 0x000fe200078e0206 */
[----:B------:R-:W-:-:S02]  /*24e0*/  SEL R6, RZ, 0x10, P2 ;  /* 0x00000010ff067807 */ /* 0x000fc40001000000 */
[----:B------:R-:W-:Y:S01]  /*24f0*/  LOP3.LUT R3, R5, R3, R4, 0xfe, !PT ;  /* 0x0000000305037212 */ /* 0x000fe200078efe04 */
[----:B----4-:R-:W-:Y:S01]  /*2500*/  IMAD R4, R7, R86, RZ ;  /* 0x0000005607047224 */ /* 0x010fe200078e02ff */
[-C--:B---3--:R-:W-:Y:S02]  /*2510*/  ISETP.GE.AND P0, PT, R16, R21.reuse, PT ;  /* 0x000000151000720c */ /* 0x088fe40003f06270 */
[----:B------:R-:W-:Y:S02]  /*2520*/  SHF.R.S32.HI R197, RZ, 0x1f, R196 ;  /* 0x0000001fffc57819 */ /* 0x000fe400000114c4 */
[----:B------:R-:W-:Y:S02]  /*2530*/  ISETP.GE.AND P1, PT, R194, R21, PT ;  /* 0x00000015c200720c */ /* 0x000fe40003f26270 */
[----:B------:R-:W-:Y:S01]  /*2540*/  LOP3.LUT R6, R3, R6, RZ, 0xfc, !PT ;  /* 0x0000000603067212 */ /* 0x000fe200078efcff */
[----:B------:R-:W-:Y:S01]  /*2550*/  IMAD R7, R203, R87, R4 ;  /* 0x00000057cb077224 */ /* 0x000fe200078e0204 */
[----:B------:R-:W-:Y:S01]  /*2560*/  ISETP.GE.AND P3, PT, R193, R21, PT ;  /* 0x00000015c100720c */ /* 0x000fe20003f66270 */
[----:B------:R-:W-:Y:S01]  /*2570*/  IMAD.WIDE.U32 R88, R203, R86, R16 ;  /* 0x00000056cb587225 */ /* 0x000fe200078e0010 */
[----:B------:R-:W-:-:S02]  /*2580*/  SEL R3, R21, RZ, P0 ;  /* 0x000000ff15037207 */ /* 0x000fc40000000000 */
[----:B------:R-:W-:Y:S01]  /*2590*/  SEL R5, R21, RZ, P1 ;  /* 0x000000ff15057207 */ /* 0x000fe20000800000 */
[----:B------:R-:W-:Y:S01]  /*25a0*/  IMAD.WIDE.U32 R90, R203, R86, R196 ;  /* 0x00000056cb5a7225 */ /* 0x000fe200078e00c4 */
[----:B------:R-:W-:Y:S02]  /*25b0*/  SEL R4, R21, RZ, P3 ;  /* 0x000000ff15047207 */ /* 0x000fe40001800000 */
[----:B------:R-:W-:Y:S01]  /*25c0*/  IADD3 R89, R7, R89, RZ ;  /* 0x0000005907597210 */ /* 0x000fe20007ffe0ff */
[----:B------:R-:W-:Y:S02]  /*25d0*/  IMAD.IADD R3, R16, 0x1, R3 ;  /* 0x0000000110037824 */ /* 0x000fe400078e0203 */
[----:B------:R-:W-:Y:S02]  /*25e0*/  IMAD.IADD R91, R91, 0x1, R7 ;  /* 0x000000015b5b7824 */ /* 0x000fe400078e0207 */
[----:B------:R-:W-:Y:S02]  /*25f0*/  IMAD.IADD R7, R194, 0x1, R5 ;  /* 0x00000001c2077824 */ /* 0x000fe400078e0205 */
[----:B------:R-:W-:Y:S01]  /*2600*/  IMAD.IADD R11, R193, 0x1, R4 ;  /* 0x00000001c10b7824 */ /* 0x000fe200078e0204 */
[----:B------:R-:W-:-:S02]  /*2610*/  SHF.R.S32.HI R4, RZ, 0x1f, R3 ;  /* 0x0000001fff047819 */ /* 0x000fc40000011403 */
[----:B------:R-:W-:Y:S01]  /*2620*/  SHF.R.S32.HI R8, RZ, 0x1f, R7 ;  /* 0x0000001fff087819 */ /* 0x000fe20000011407 */
[CC--:B------:R-:W-:Y:S01]  /*2630*/  IMAD.WIDE.U32 R96, R203.reuse, R92.reuse, R196 ;  /* 0x0000005ccb607225 */ /* 0x0c0fe200078e00c4 */
[CC--:B------:R-:W-:Y:S02]  /*2640*/  LEA.HI R5, R4.reuse, R3.reuse, RZ, 0x3 ;  /* 0x0000000304057211 */ /* 0x0c0fe400078f18ff */
[----:B------:R-:W-:Y:S01]  /*2650*/  LEA.HI R3, R4, R3, RZ, 0x6 ;  /* 0x0000000304037211 */ /* 0x000fe200078f30ff */
[----:B------:R-:W-:Y:S01]  /*2660*/  IMAD.WIDE.U32 R94, R203, R92, R16 ;  /* 0x0000005ccb5e7225 */ /* 0x000fe200078e0010 */
[----:B------:R-:W-:Y:S02]  /*2670*/  SHF.R.S32.HI R12, RZ, 0x1f, R11 ;  /* 0x0000001fff0c7819 */ /* 0x000fe4000001140b */
[CC--:B------:R-:W-:Y:S01]  /*2680*/  LEA.HI R4, R8.reuse, R7.reuse, RZ, 0x6 ;  /* 0x0000000708047211 */ /* 0x0c0fe200078f30ff */
[----:B------:R-:W0:Y:S01]  /*2690*/  S2R R160, SR_TID.X ;  /* 0x0000000000a07919 */ /* 0x000e220000002100 */
[----:B------:R-:W-:Y:S01]  /*26a0*/  LEA.HI R8, R8, R7, RZ, 0x3 ;  /* 0x0000000708087211 */ /* 0x000fe200078f18ff */
[----:B------:R-:W-:Y:S01]  /*26b0*/  IMAD.IADD R95, R9, 0x1, R95 ;  /* 0x00000001095f7824 */ /* 0x000fe200078e025f */
[----:B------:R-:W-:-:S02]  /*26c0*/  SHF.R.S32.HI R3, RZ, 0x6, R3 ;  /* 0x00000006ff037819 */ /* 0x000fc40000011403 */
[----:B------:R-:W-:Y:S02]  /*26d0*/  IADD3 R97, R97, R9, RZ ;  /* 0x0000000961617210 */ /* 0x000fe40007ffe0ff */
[----:B------:R-:W-:Y:S02]  /*26e0*/  LEA.HI R13, R12, R11, RZ, 0x3 ;  /* 0x0000000b0c0d7211 */ /* 0x000fe400078f18ff */
[----:B------:R-:W-:Y:S02]  /*26f0*/  SHF.R.S32.HI R7, RZ, 0x6, R4 ;  /* 0x00000006ff077819 */ /* 0x000fe40000011404 */
[--C-:B------:R-:W-:Y:S02]  /*2700*/  LOP3.LUT R4, R216, 0x38, R5.reuse, 0xf8, !PT ;  /* 0x00000038d8047812 */ /* 0x100fe400078ef805 */
[----:B------:R-:W-:Y:S02]  /*2710*/  LOP3.LUT R9, R205, 0x38, R5, 0xf8, !PT ;  /* 0x00000038cd097812 */ /* 0x000fe400078ef805 */
[----:B------:R-:W-:-:S02]  /*2720*/  SHF.R.U32.HI R25, RZ, 0x3, R205 ;  /* 0x00000003ff197819 */ /* 0x000fc400000116cd */
[----:B------:R-:W-:Y:S01]  /*2730*/  LEA.HI R11, R12, R11, RZ, 0x6 ;  /* 0x0000000b0c0b7211 */ /* 0x000fe200078f30ff */
[C---:B------:R-:W-:Y:S01]  /*2740*/  IMAD R130, R3.reuse, 0x1800, R218 ;  /* 0x0000180003827824 */ /* 0x040fe200078e02da */
[----:B------:R-:W-:Y:S01]  /*2750*/  LOP3.LUT P2, RZ, R224, 0x4, RZ, 0xc0, !PT ;  /* 0x00000004e0ff7812 */ /* 0x000fe2000784c0ff */
[----:B------:R-:W-:Y:S01]  /*2760*/  IMAD R128, R3, 0x1800, R219 ;  /* 0x0000180003807824 */ /* 0x000fe200078e02db */
[----:B------:R-:W-:Y:S02]  /*2770*/  LOP3.LUT R20, R20, 0xfffffffe, RZ, 0xc0, !PT ;  /* 0xfffffffe14147812 */ /* 0x000fe400078ec0ff */
[----:B------:R-:W-:Y:S02]  /*2780*/  LOP3.LUT R10, R216, 0x38, R8, 0xf8, !PT ;  /* 0x00000038d80a7812 */ /* 0x000fe400078ef808 */
[----:B------:R-:W-:Y:S02]  /*2790*/  LOP3.LUT R3, R4, R217, RZ, 0x3c, !PT ;  /* 0x000000d904037212 */ /* 0x000fe400078e3cff */
[----:B------:R-:W-:-:S02]  /*27a0*/  LOP3.LUT R9, R9, R25, RZ, 0x3c, !PT ;  /* 0x0000001909097212 */ /* 0x000fc400078e3cff */
[----:B------:R-:W-:Y:S02]  /*27b0*/  SHF.R.S32.HI R11, RZ, 0x6, R11 ;  /* 0x00000006ff0b7819 */ /* 0x000fe4000001140b */
[----:B------:R-:W-:Y:S01]  /*27c0*/  LOP3.LUT R4, R216, 0x38, R13, 0xf8, !PT ;  /* 0x00000038d8047812 */ /* 0x000fe200078ef80d */
[--C-:B------:R-:W-:Y:S01]  /*27d0*/  IMAD R129, R7, 0x1800, R218.reuse ;  /* 0x0000180007817824 */ /* 0x100fe200078e02da */
[----:B------:R-:W-:Y:S01]  /*27e0*/  @P3 LOP3.LUT R20, R20, 0x1, RZ, 0xfc, !PT ;  /* 0x0000000114143812 */ /* 0x000fe200078efcff */
[----:B------:R-:W-:Y:S01]  /*27f0*/  IMAD.IADD R128, R128, 0x1, R9 ;  /* 0x0000000180807824 */ /* 0x000fe200078e0209 */
[----:B------:R-:W-:Y:S01]  /*2800*/  LOP3.LUT R10, R10, R217, RZ, 0x3c, !PT ;  /* 0x000000d90a0a7212 */ /* 0x000fe200078e3cff */
[----:B------:R-:W-:Y:S01]  /*2810*/  IMAD R127, R11, 0x1800, R218 ;  /* 0x000018000b7f7824 */ /* 0x000fe200078e02da */
[----:B------:R-:W-:Y:S02]  /*2820*/  IADD3 R130, R130, R3, RZ ;  /* 0x0000000382827210 */ /* 0x000fe40007ffe0ff */
[----:B------:R-:W-:-:S02]  /*2830*/  LOP3.LUT R3, R205, 0x38, R8, 0xf8, !PT ;  /* 0x00000038cd037812 */ /* 0x000fc400078ef808 */
[----:B------:R-:W-:Y:S02]  /*2840*/  LOP3.LUT R9, R205, 0x38, R13, 0xf8, !PT ;  /* 0x00000038cd097812 */ /* 0x000fe400078ef80d */
[----:B------:R-:W-:Y:S01]  /*2850*/  LOP3.LUT R4, R4, R217, RZ, 0x3c, !PT ;  /* 0x000000d904047212 */ /* 0x000fe200078e3cff */
[----:B------:R-:W-:Y:S01]  /*2860*/  IMAD.IADD R129, R129, 0x1, R10 ;  /* 0x0000000181817824 */ /* 0x000fe200078e020a */
[----:B------:R-:W-:Y:S01]  /*2870*/  LOP3.LUT R20, R20, 0xfffffffb, RZ, 0xc0, !PT ;  /* 0xfffffffb14147812 */ /* 0x000fe200078ec0ff */
[--C-:B------:R-:W-:Y:S01]  /*2880*/  IMAD R126, R7, 0x1800, R219.reuse ;  /* 0x00001800077e7824 */ /* 0x100fe200078e02db */
[-C--:B------:R-:W-:Y:S01]  /*2890*/  LOP3.LUT R3, R3, R25.reuse, RZ, 0x3c, !PT ;  /* 0x0000001903037212 */ /* 0x080fe200078e3cff */
[----:B------:R-:W-:Y:S01]  /*28a0*/  IMAD R125, R11, 0x1800, R219 ;  /* 0x000018000b7d7824 */ /* 0x000fe200078e02db */
[----:B-----5:R-:W-:Y:S02]  /*28b0*/  SHF.R.S32.HI R15, RZ, 0x1f, R131 ;  /* 0x0000001fff0f7819 */ /* 0x020fe40000011483 */
[----:B------:R-:W-:-:S02]  /*28c0*/  LOP3.LUT R10, R9, R25, RZ, 0x3c, !PT ;  /* 0x00000019090a7212 */ /* 0x000fc400078e3cff */
[----:B------:R-:W-:Y:S02]  /*28d0*/  IADD3 R127, R127, R4, RZ ;  /* 0x000000047f7f7210 */ /* 0x000fe40007ffe0ff */
[----:B------:R-:W-:Y:S02]  /*28e0*/  LOP3.LUT R4, R216, 0x18, R16, 0xf8, !PT ;  /* 0x00000018d8047812 */ /* 0x000fe400078ef810 */
[----:B------:R-:W-:Y:S01]  /*28f0*/  @P2 LOP3.LUT R20, R20, 0x4, RZ, 0xfc, !PT ;  /* 0x0000000414142812 */ /* 0x000fe200078efcff */
[----:B------:R-:W-:Y:S01]  /*2900*/  IMAD.IADD R126, R126, 0x1, R3 ;  /* 0x000000017e7e7824 */ /* 0x000fe200078e0203 */
[----:B------:R-:W-:Y:S01]  /*2910*/  ISETP.GE.AND P2, PT, R192, UR4, PT ;  /* 0x00000004c0007c0c */ /* 0x000fe2000bf46270 */
[----:B------:R-:W-:Y:S01]  /*2920*/  IMAD R12, R15, R92, RZ ;  /* 0x0000005c0f0c7224 */ /* 0x000fe200078e02ff */
[----:B------:R-:W-:Y:S01]  /*2930*/  LOP3.LUT R3, R4, R217, RZ, 0x3c, !PT ;  /* 0x000000d904037212 */ /* 0x000fe200078e3cff */
[----:B------:R-:W-:Y:S01]  /*2940*/  IMAD.IADD R125, R125, 0x1, R10 ;  /* 0x000000017d7d7824 */ /* 0x000fe200078e020a */
[----:B------:R-:W-:Y:S01]  /*2950*/  SEL R7, RZ, 0x20, P2 ;  /* 0x00000020ff077807 */ /* 0x000fe20001000000 */
[----:B------:R-:W-:Y:S01]  /*2960*/  IMAD R10, R15, R86, RZ ;  /* 0x000000560f0a7224 */ /* 0x000fe200078e02ff */
[----:B------:R-:W-:Y:S01]  /*2970*/  SHF.L.U64.HI R101, R92, 0x6, R93 ;  /* 0x000000065c657819 */ /* 0x000fe2000001025d */
[----:B------:R-:W-:Y:S01]  /*2980*/  IMAD R9, R93, 0x60, RZ ;  /* 0x000000605d097824 */ /* 0x000fe200078e02ff */
[----:B------:R-:W-:Y:S01]  /*2990*/  SHF.L.U64.HI R103, R86, 0x6, R87 ;  /* 0x0000000656677819 */ /* 0x000fe20000010257 */
[----:B------:R-:W-:Y:S01]  /*29a0*/  IMAD R11, R131, R93, R12 ;  /* 0x0000005d830b7224 */ /* 0x000fe200078e020c */
[----:B------:R1:W-:Y:S01]  /*29b0*/  STL [R1], R20 ;  /* 0x0000001401007387 */ /* 0x0003e20000100800 */
[----:B------:R-:W-:-:S02]  /*29c0*/  IMAD.SHL.U32 R102, R92, 0x40, RZ ;  /* 0x000000405c667824 */ /* 0x000fc400078e00ff */
[----:B------:R-:W-:Y:S01]  /*29d0*/  IMAD.WIDE.U32 R96, R131, R92, R96 ;  /* 0x0000005c83607225 */ /* 0x000fe200078e0060 */
[----:B------:R-:W-:-:S03]  /*29e0*/  SHF.R.S32.HI R111, RZ, 0x3, R5 ;  /* 0x00000003ff6f7819 */ /* 0x000fc60000011405 */
[----:B------:R-:W-:Y:S01]  /*29f0*/  IMAD.WIDE.U32 R94, R131, R92, R94 ;  /* 0x0000005c835e7225 */ /* 0x000fe200078e005e */
[----:B------:R-:W-:Y:S02]  /*2a00*/  LOP3.LUT R4, R8, 0xfffffff8, RZ, 0xc0, !PT ;  /* 0xfffffff808047812 */ /* 0x000fe400078ec0ff */
[----:B-1----:R-:W-:Y:S01]  /*2a10*/  LOP3.LUT R20, R6, R7, RZ, 0xfc, !PT ;  /* 0x0000000706147212 */ /* 0x002fe200078efcff */
[----:B------:R-:W-:-:S04]  /*2a20*/  IMAD.WIDE.U32 R92, R92, 0x60, RZ ;  /* 0x000000605c5c7825 */ /* 0x000fc800078e00ff */
[----:B------:R-:W-:Y:S02]  /*2a30*/  IMAD R123, R87, 0x60, RZ ;  /* 0x00000060577b7824 */ /* 0x000fe400078e02ff */
[C---:B------:R-:W-:Y:S02]  /*2a40*/  IMAD R85, R131.reuse, R87, R10 ;  /* 0x0000005783557224 */ /* 0x040fe400078e020a */
[----:B------:R-:W-:Y:S02]  /*2a50*/  IMAD.SHL.U32 R104, R86, 0x40, RZ ;  /* 0x0000004056687824 */ /* 0x000fe400078e00ff */
[----:B------:R-:W-:-:S04]  /*2a60*/  IMAD.WIDE.U32 R90, R131, R86, R90 ;  /* 0x00000056835a7225 */ /* 0x000fc800078e005a */
[----:B------:R-:W-:-:S04]  /*2a70*/  IMAD.WIDE.U32 R88, R131, R86, R88 ;  /* 0x0000005683587225 */ /* 0x000fc800078e0058 */
[----:B------:R-:W-:Y:S01]  /*2a80*/  IMAD.IADD R124, R218, 0x1, R3 ;  /* 0x00000001da7c7824 */ /* 0x000fe200078e0203 */
[----:B------:R-:W-:Y:S01]  /*2a90*/  LOP3.LUT R3, R5, 0xfffffff8, RZ, 0xc0, !PT ;  /* 0xfffffff805037812 */ /* 0x000fe200078ec0ff */
[----:B------:R-:W-:Y:S01]  /*2aa0*/  IMAD.WIDE.U32 R86, R86, 0x60, RZ ;  /* 0x0000006056567825 */ /* 0x000fe200078e00ff */
[----:B------:R-:W-:Y:S02]  /*2ab0*/  LOP3.LUT R5, R13, 0xfffffff8, RZ, 0xc0, !PT ;  /* 0xfffffff80d057812 */ /* 0x000fe400078ec0ff */
[----:B------:R-:W-:Y:S01]  /*2ac0*/  SHF.R.S32.HI R110, RZ, 0x3, R8 ;  /* 0x00000003ff6e7819 */ /* 0x000fe20000011408 */
[----:B------:R-:W-:Y:S01]  /*2ad0*/  IMAD.IADD R122, R93, 0x1, R9 ;  /* 0x000000015d7a7824 */ /* 0x000fe200078e0209 */
[C---:B------:R-:W-:Y:S01]  /*2ae0*/  LOP3.LUT R7, R20.reuse, 0x2, RZ, 0xc0, !PT ;  /* 0x0000000214077812 */ /* 0x040fe200078ec0ff */
[----:B------:R-:W-:Y:S01]  /*2af0*/  IMAD.IADD R99, R91, 0x1, R85 ;  /* 0x000000015b637824 */ /* 0x000fe200078e0255 */
[C---:B------:R-:W-:Y:S01]  /*2b00*/  LOP3.LUT R8, R20.reuse, 0x4, RZ, 0xc0, !PT ;  /* 0x0000000414087812 */ /* 0x040fe200078ec0ff */
[----:B------:R-:W-:Y:S01]  /*2b10*/  IMAD.IADD R121, R121, 0x1, R26 ;  /* 0x0000000179797824 */ /* 0x000fe200078e021a */
[C---:B------:R-:W-:Y:S01]  /*2b20*/  LOP3.LUT R9, R20.reuse, 0x8, RZ, 0xc0, !PT ;  /* 0x0000000814097812 */ /* 0x040fe200078ec0ff */
[----:B------:R-:W-:Y:S01]  /*2b30*/  IMAD.SHL.U32 R118, R21, 0x2, RZ ;  /* 0x0000000215767824 */ /* 0x000fe200078e00ff */
[----:B------:R-:W-:Y:S01]  /*2b40*/  LOP3.LUT R10, R20, 0x10, RZ, 0xc0, !PT ;  /* 0x00000010140a7812 */ /* 0x000fe200078ec0ff */
[----:B------:R-:W-:Y:S01]  /*2b50*/  IMAD.IADD R100, R97, 0x1, R11 ;  /* 0x0000000161647824 */ /* 0x000fe200078e020b */
[----:B0-----:R-:W-:Y:S01]  /*2b60*/  LEA.HI R160, R160, 0x8, RZ, 0x19 ;  /* 0x00000008a0a07811 */ /* 0x001fe200078fc8ff */
[----:B------:R-:W-:Y:S01]  /*2b70*/  IMAD.IADD R98, R11, 0x1, R95 ;  /* 0x000000010b627824 */ /* 0x000fe200078e025f */
[----:B------:R-:W-:-:S02]  /*2b80*/  IADD3 R123, R87, R123, RZ ;  /* 0x0000007b577b7210 */ /* 0x000fc40007ffe0ff */
[----:B------:R-:W-:Y:S02]  /*2b90*/  IADD3 R85, R85, R89, RZ ;  /* 0x0000005955557210 */ /* 0x000fe40007ffe0ff */
[----:B------:R-:W-:Y:S02]  /*2ba0*/  SHF.R.S32.HI R109, RZ, 0x3, R13 ;  /* 0x00000003ff6d7819 */ /* 0x000fe4000001140d */
[----:B------:R-:W-:Y:S02]  /*2bb0*/  LOP3.LUT R6, R6, 0x1, RZ, 0xc0, !PT ;  /* 0x0000000106067812 */ /* 0x000fe400078ec0ff */
[----:B------:R-:W-:Y:S02]  /*2bc0*/  SHF.R.S32.HI R107, RZ, 0x1f, R3 ;  /* 0x0000001fff6b7819 */ /* 0x000fe40000011403 */
[----:B------:R-:W-:Y:S02]  /*2bd0*/  SHF.R.S32.HI R106, RZ, 0x1f, R4 ;  /* 0x0000001fff6a7819 */ /* 0x000fe40000011404 */
[----:B------:R-:W-:-:S02]  /*2be0*/  SHF.R.S32.HI R105, RZ, 0x1f, R5 ;  /* 0x0000001fff697819 */ /* 0x000fc40000011405 */
[----:B------:R-:W-:Y:S02]  /*2bf0*/  LOP3.LUT R20, R20, 0x20, RZ, 0xc0, !PT ;  /* 0x0000002014147812 */ /* 0x000fe400078ec0ff */
[----:B--2---:R-:W-:Y:S02]  /*2c00*/  LEA R108, R14, R203, 0x6 ;  /* 0x000000cb0e6c7211 */ /* 0x004fe400078e30ff */
[----:B------:R-:W-:-:S07]  /*2c10*/  SHF.R.S32.HI R120, RZ, 0x1f, R0 ;  /* 0x0000001fff787819 */ /* 0x000fce0000011400 */
.L_x_3833:
[----:B--2---:R-:W2:Y:S01]  /*2c20*/  LDL.LU R29, [R1] ;  /* 0x00000000011d7983 */ /* 0x004ea20000300800 */
[----:B0-----:R-:W0:Y:S01]  /*2c30*/  LDC R25, c[0x0][0x430] ;  /* 0x00010c00ff197b82 */ /* 0x001e220000000800 */
[----:B------:R-:W-:Y:S02]  /*2c40*/  VIADD R2, R2, 0xffffffff ;  /* 0xffffffff02027836 */ /* 0x000fe40000000000 */
[----:B------:R-:W-:Y:S02]  /*2c50*/  IMAD.MOV.U32 R21, RZ, RZ, RZ ;  /* 0x000000ffff157224 */ /* 0x000fe400078e00ff */
[----:B------:R-:W-:-:S03]  /*2c60*/  IMAD R12, R2, 0x60, R108 ;  /* 0x00000060020c7824 */ /* 0x000fc600078e026c */
[----:B-1----:R-:W1:Y:S01]  /*2c70*/  LDC R117, c[0x0][0x3f4] ;  /* 0x0000fd00ff757b82 */ /* 0x002e620000000800 */
        /* <DEDUP_REMOVED lines=17> */
[----:B------:R-:W-:-:S05]  /*2d90*/  @!P2 LEA.HI.X R13, R14, R13, R11, 0x2, P3 ;  /* 0x0000000d0e0da211 */ /* 0x000fca00018f140b */
[----:B------:R0:W5:Y:S01]  /*2da0*/  @!P2 LDG.E R21, desc[UR48][R12.64] ;  /* 0x000000300c15a981 */ /* 0x000162000c1e1900 */
[----:B------:R-:W-:Y:S01]  /*2db0*/  ISETP.GT.AND P2, PT, R2, R119, PT ;  /* 0x000000770200720c */ /* 0x000fe20003f44270 */
[----:B------:R-:W-:Y:S01]  /*2dc0*/  IMAD R11, R19, 0x4800, R124 ;  /* 0x00004800130b7824 */ /* 0x000fe200078e027c */
[----:B------:R-:W-:Y:S01]  /*2dd0*/  LOP3.LUT P4, RZ, R224, 0x4, RZ, 0xc0, !PT ;  /* 0x00000004e0ff7812 */ /* 0x000fe2000788c0ff */
[----:B------:R-:W-:Y:S01]  /*2de0*/  IMAD.MOV R14, RZ, RZ, -R26 ;  /* 0x000000ffff0e7224 */ /* 0x000fe200078e0a1a */
[----:B------:R-:W-:Y:S05]  /*2df0*/  YIELD ;  /* 0x0000000000007946 */ /* 0x000fea0003800000 */
[----:B------:R-:W-:Y:S01]  /*2e00*/  VIADD R27, R11, 0x20 ;  /* 0x000000200b1b7836 */ /* 0x000fe20000000000 */
[----:B------:R-:W-:Y:S01]  /*2e10*/  BSSY B0, `(.L_x_3728) ;  /* 0x00007a1000007945 */ /* 0x000fe20003800000 */
[----:B------:R-:W-:-:S02]  /*2e20*/  IMAD R25, R25, R14, R30 ;  /* 0x0000000e19197224 */ /* 0x000fc400078e021e */
[C---:B------:R-:W-:Y:S02]  /*2e30*/  IMAD R26, R11.reuse, 0x2, R112 ;  /* 0x000000020b1a7824 */ /* 0x040fe400078e0270 */
[----:B------:R-:W-:-:S05]  /*2e40*/  @P4 IADD3 R27, R11, -0x20, RZ ;  /* 0xffffffe00b1b4810 */ /* 0x000fca0007ffe0ff */
[----:B------:R-:W-:Y:S01]  /*2e50*/  IMAD R27, R27, 0x2, R112 ;  /* 0x000000021b1b7824 */ /* 0x000fe200078e0270 */
[----:B--2---:R-:W-:-:S04]  /*2e60*/  LOP3.LUT R29, R29, 0xfffffffd, RZ, 0xc0, !PT ;  /* 0xfffffffd1d1d7812 */ /* 0x004fc800078ec0ff */
[----:B------:R-:W-:Y:S02]  /*2e70*/  @P2 LOP3.LUT R29, R29, 0x2, RZ, 0xfc, !PT ;  /* 0x000000021d1d2812 */ /* 0x000fe400078efcff */
[----:B------:R-:W-:-:S03]  /*2e80*/  ISETP.GE.AND P2, PT, R117, 0x1, PT ;  /* 0x000000017500780c */ /* 0x000fc60003f46270 */
[----:B------:R0:W-:Y:S10]  /*2e90*/  STL [R1], R29 ;  /* 0x0000001d01007387 */ /* 0x0001f40000100800 */
[----:B0-----:R-:W-:Y:S05]  /*2ea0*/  @!P2 BRA `(.L_x_3729) ;  /* 0x000000700090a947 */ /* 0x001fea0003800000 */
[----:B------:R-:W-:Y:S01]  /*2eb0*/  SHF.R.S32.HI R80, RZ, 0x1f, R25 ;  /* 0x0000001fff507819 */ /* 0x000fe20000011419 */
[----:B------:R-:W-:Y:S01]  /*2ec0*/  ULDC.64 UR4, c[0x0][0x300] ;  /* 0x0000c00000047ab9 */ /* 0x000fe20000000a00 */
[----:B-----5:R-:W-:Y:S01]  /*2ed0*/  SHF.R.S32.HI R81, RZ, 0x1f, R21 ;  /* 0x0000001fff517819 */ /* 0x020fe20000011415 */
[----:B------:R-:W-:-:S04]  /*2ee0*/  IMAD.WIDE.U32 R12, R25, UR4, RZ ;  /* 0x00000004190c7c25 */ /* 0x000fc8000f8e00ff */
[----:B------:R-:W-:Y:S02]  /*2ef0*/  IMAD R14, R80, UR4, RZ ;  /* 0x00000004500e7c24 */ /* 0x000fe4000f8e02ff */
[----:B------:R-:W-:Y:S02]  /*2f00*/  IMAD R82, R2, -0x60, R24 ;  /* 0xffffffa002527824 */ /* 0x000fe400078e0218 */
[----:B------:R-:W-:Y:S01]  /*2f10*/  IMAD R11, R25, UR5, R14 ;  /* 0x00000005190b7c24 */ /* 0x000fe2000f8e020e */
[----:B------:R-:W-:Y:S02]  /*2f20*/  ULDC.64 UR4, c[0x0][0x310] ;  /* 0x0000c40000047ab9 */ /* 0x000fe40000000a00 */
[----:B------:R-:W-:Y:S01]  /*2f30*/  IMAD R14, R81, UR4, RZ ;  /* 0x00000004510e7c24 */ /* 0x000fe2000f8e02ff */
[----:B------:R-:W-:Y:S01]  /*2f40*/  VIMNMX R82, R82, 0x60, PT ;  /* 0x0000006052527848 */ /* 0x000fe20003fe0100 */
[----:B------:R-:W-:Y:S02]  /*2f50*/  IMAD.IADD R13, R13, 0x1, R11 ;  /* 0x000000010d0d7824 */ /* 0x000fe400078e020b */
[----:B------:R-:W-:-:S02]  /*2f60*/  IMAD R11, R21, UR5, R14 ;  /* 0x00000005150b7c24 */ /* 0x000fc4000f8e020e */
[----:B------:R-:W-:Y:S01]  /*2f70*/  IMAD.WIDE.U32 R12, R21, UR4, R12 ;  /* 0x00000004150c7c25 */ /* 0x000fe2000f8e000c */
[----:B------:R-:W-:-:S03]  /*2f80*/  ULDC.64 UR4, c[0x0][0x308] ;  /* 0x0000c20000047ab9 */ /* 0x000fc60000000a00 */
[----:B------:R-:W-:Y:S01]  /*2f90*/  IMAD R14, R122, R2, RZ ;  /* 0x000000027a0e7224 */ /* 0x000fe200078e02ff */
[----:B------:R-:W-:Y:S02]  /*2fa0*/  IADD3 R13, R13, R11, RZ ;  /* 0x0000000b0d0d7210 */ /* 0x000fe40007ffe0ff */
[----:B------:R-:W-:Y:S01]  /*2fb0*/  SHF.R.S32.HI R11, RZ, 0x1f, R2 ;  /* 0x0000001fff0b7819 */ /* 0x000fe20000011402 */
[----:B------:R-:W-:-:S04]  /*2fc0*/  IMAD.WIDE.U32 R12, R195, UR4, R12 ;  /* 0x00000004c30c7c25 */ /* 0x000fc8000f8e000c */
[----:B------:R-:W-:Y:S01]  /*2fd0*/  IMAD R113, R195, UR5, R13 ;  /* 0x00000005c3717c24 */ /* 0x000fe2000f8e020d */
[----:B------:R-:W-:Y:S01]  /*2fe0*/  ULDC.64 UR4, c[0x0][0x2e8] ;  /* 0x0000ba0000047ab9 */ /* 0x000fe20000000a00 */
[----:B------:R-:W-:Y:S01]  /*2ff0*/  IMAD R13, R123, R2, RZ ;  /* 0x000000027b0d7224 */ /* 0x000fe200078e02ff */
[C---:B------:R-:W-:Y:S01]  /*3000*/  LEA R116, P2, R12.reuse, UR4, 0x1 ;  /* 0x000000040c747c11 */ /* 0x040fe2000f8408ff */
[----:B------:R-:W-:Y:S01]  /*3010*/  ULDC.U8 UR4, c[0x0][0x410] ;  /* 0x0001040000047ab9 */ /* 0x000fe20000000000 */
[C---:B------:R-:W-:Y:S02]  /*3020*/  IMAD R29, R11.reuse, R92, R14 ;  /* 0x0000005c0b1d7224 */ /* 0x040fe400078e020e */
[----:B------:R-:W-:Y:S01]  /*3030*/  LEA.HI.X R113, R12, UR5, R113, 0x1, P2 ;  /* 0x000000050c717c11 */ /* 0x000fe200090f0c71 */
[----:B------:R-:W-:Y:S01]  /*3040*/  IMAD R31, R11, R86, R13 ;  /* 0x000000560b1f7224 */ /* 0x000fe200078e020d */
[----:B------:R-:W-:Y:S01]  /*3050*/  ISETP.NE.AND P2, PT, RZ, UR4, PT ;  /* 0x00000004ff007c0c */ /* 0x000fe2000bf45270 */
[----:B------:R-:W-:-:S04]  /*3060*/  IMAD.WIDE.U32 R14, R92, R2, RZ ;  /* 0x000000025c0e7225 */ /* 0x000fc800078e00ff */
[----:B------:R-:W-:-:S04]  /*3070*/  IMAD.WIDE.U32 R12, R86, R2, RZ ;  /* 0x00000002560c7225 */ /* 0x000fc800078e00ff */
[----:B------:R-:W-:Y:S02]  /*3080*/  IMAD.IADD R11, R15, 0x1, R29 ;  /* 0x000000010f0b7824 */ /* 0x000fe400078e021d */
[----:B------:R-:W-:Y:S02]  /*3090*/  IMAD.IADD R78, R13, 0x1, R31 ;  /* 0x000000010d4e7824 */ /* 0x000fe400078e021f */
[----:B------:R-:W-:Y:S05]  /*30a0*/  @!P2 BRA `(.L_x_3730) ;  /* 0x0000003400a8a947 */ /* 0x000fea0003800000 */
        /* <DEDUP_REMOVED lines=26> */
[----:B------:R-:W-:Y:S06]  /*3250*/  @P3 BRA `(.L_x_3732) ;  /* 0x0000000000a03947 */ /* 0x000fec0003800000 */
[----:B------:R-:W-:Y:S01]  /*3260*/  IADD3 R55, P2, R96, R14, RZ ;  /* 0x0000000e60377210 */ /* 0x000fe20007f5e0ff */
[----:B------:R-:W-:Y:S01]  /*3270*/  ULDC.64 UR4, c[0x0][0x3e8] ;  /* 0x0000fa0000047ab9 */ /* 0x000fe20000000a00 */
[----:B------:R-:W-:Y:S02]  /*3280*/  CS2R R72, SRZ ;  /* 0x0000000000487805 */ /* 0x000fe4000001ff00 */
[----:B------:R-:W-:Y:S01]  /*3290*/  CS2R R74, SRZ ;  /* 0x00000000004a7805 */ /* 0x000fe2000001ff00 */
[----:B------:R-:W-:Y:S01]  /*32a0*/  IMAD.X R56, R11, 0x1, R100, P2 ;  /* 0x000000010b387824 */ /* 0x000fe200010e0664 */
[----:B------:R-:W-:-:S04]  /*32b0*/  IADD3 R52, P2, R90, R12, RZ ;  /* 0x0000000c5a347210 */ /* 0x000fc80007f5e0ff */
[----:B------:R-:W-:Y:S02]  /*32c0*/  IADD3.X R53, R78, R99, RZ, P2, !PT ;  /* 0x000000634e357210 */ /* 0x000fe400017fe4ff */
        /* <DEDUP_REMOVED lines=8> */
[----:B------:R-:W5:Y:S04]  /*3350*/  @!P2 LDG.E.64 R72, desc[UR48][R54.64] ;  /* 0x000000303648a981 */ /* 0x000f68000c1e1b00 */
[----:B------:R-:W5:Y:S01]  /*3360*/  @!P2 LDG.E.64 R74, desc[UR48][R76.64] ;  /* 0x000000304c4aa981 */ /* 0x000f62000c1e1b00 */
        /* <DEDUP_REMOVED lines=16> */
[----:B------:R-:W-:-:S11]  /*3470*/  CS2R R52, SRZ ;  /* 0x0000000000347805 */ /* 0x000fd6000001ff00 */
[----:B------:R-:W5:Y:S04]  /*3480*/  @!P2 LDG.E.64 R56, desc[UR48][R54.64+0x80] ;  /* 0x000080303638a981 */ /* 0x000f68000c1e1b00 */
[----:B------:R-:W5:Y:S01]  /*3490*/  @!P2 LDG.E.64 R58, desc[UR48][R76.64+0x80] ;  /* 0x000080304c3aa981 */ /* 0x000f62000c1e1b00 */
[----:B------:R-:W-:-:S13]  /*34a0*/  ISETP.GE.AND P2, PT, R210, R117, PT ;  /* 0x00000075d200720c */ /* 0x000fda0003f46270 */
[----:B------:R0:W5:Y:S02]  /*34b0*/  @!P2 LDG.E.64 R52, desc[UR48][R54.64+0xa0] ;  /* 0x0000a0303634a981 */ /* 0x000164000c1e1b00 */
[----:B0-----:R-:W-:-:S06]  /*34c0*/  CS2R R54, SRZ ;  /* 0x0000000000367805 */ /* 0x001fcc000001ff00 */
[----:B------:R0:W5:Y:S02]  /*34d0*/  @!P2 LDG.E.64 R54, desc[UR48][R76.64+0xa0] ;  /* 0x0000a0304c36a981 */ /* 0x000164000c1e1b00 */
.L_x_3732:
[----:B------:R-:W-:Y:S05]  /*34e0*/  BSYNC B1 ;  /* 0x0000000000017941 */ /* 0x000fea0003800000 */
.L_x_3731:
[----:B0-----:R-:W-:Y:S01]  /*34f0*/  VIADD R76, R203, 0x40 ;  /* 0x00000040cb4c7836 */ /* 0x001fe20000000000 */
[----:B------:R-:W-:Y:S04]  /*3500*/  BSSY B1, `(.L_x_3733) ;  /* 0x000002b000017945 */ /* 0x000fe80003800000 */
[----:B------:R-:W-:-:S13]  /*3510*/  ISETP.GE.AND P4, PT, R76, R82, PT ;  /* 0x000000524c00720c */ /* 0x000fda0003f86270 */
[----:B------:R-:W-:Y:S05]  /*3520*/  @P4 BRA `(.L_x_3734) ;  /* 0x0000000000a04947 */ /* 0x000fea0003800000 */
[----:B------:R-:W-:Y:S01]  /*3530*/  IADD3 R15, P2, P5, R96, R14, R102 ;  /* 0x0000000e600f7210 */ /* 0x000fe20007d5e066 */
[----:B------:R-:W-:Y:S01]  /*3540*/  ULDC.64 UR4, c[0x0][0x3e8] ;  /* 0x0000fa0000047ab9 */ /* 0x000fe20000000a00 */
[----:B------:R-:W-:Y:S02]  /*3550*/  CS2R R48, SRZ ;  /* 0x0000000000307805 */ /* 0x000fe4000001ff00 */
[----:B------:R-:W-:Y:S02]  /*3560*/  CS2R R50, SRZ ;  /* 0x0000000000327805 */ /* 0x000fe4000001ff00 */
        /* <DEDUP_REMOVED lines=36> */
.L_x_3734:
[----:B------:R-:W-:Y:S05]  /*37b0*/  BSYNC B1 ;  /* 0x0000000000017941 */ /* 0x000fea0003800000 */
.L_x_3733:
[----:B0----5:R-:W-:Y:S01]  /*37c0*/  IMAD.MOV.U32 R12, RZ, RZ, R52 ;  /* 0x000000ffff0c7224 */ /* 0x021fe200078e0034 */
[----:B------:R-:W-:Y:S01]  /*37d0*/  UISETP.NE.AND UP0, UPT, UR51, 0x3, UPT ;  /* 0x000000033300788c */ /* 0x000fe2000bf05270 */
[----:B------:R-:W-:Y:S01]  /*37e0*/  IMAD.MOV.U32 R11, RZ, RZ, R53 ;  /* 0x000000ffff0b7224 */ /* 0x000fe200078e0035 */
[----:B------:R-:W-:Y:S01]  /*37f0*/  MOV R14, R56 ;  /* 0x00000038000e7202 */ /* 0x000fe20000000f00 */
[----:B------:R-:W-:-:S03]  /*3800*/  IMAD.MOV.U32 R13, RZ, RZ, R57 ;  /* 0x000000ffff0d7224 */ /* 0x000fc600078e0039 */
[----:B------:R-:W-:Y:S01]  /*3810*/  PRMT R146, R12, 0x5410, R11 ;  /* 0x000054100c927816 */ /* 0x000fe2000000000b */
[----:B------:R-:W-:Y:S01]  /*3820*/  IMAD.MOV.U32 R12, RZ, RZ, R60 ;  /* 0x000000ffff0c7224 */ /* 0x000fe200078e003c */
[----:B------:R-:W-:Y:S01]  /*3830*/  PLOP3.LUT P2, PT, PT, PT, UP0, 0x80, 0x0 ;  /* 0x000000000000781c */ /* 0x000fe20003f4f008 */
[----:B------:R-:W-:Y:S01]  /*3840*/  IMAD.MOV.U32 R11, RZ, RZ, R61 ;  /* 0x000000ffff0b7224 */ /* 0x000fe200078e003d */
        /* <DEDUP_REMOVED lines=9> */
[----:B------:R-:W-:Y:S02]  /*38e0*/  MOV R11, R72 ;  /* 0x00000048000b7202 */ /* 0x000fe40000000f00 */
[----:B------:R-:W-:Y:S02]  /*38f0*/  PRMT R153, R13, 0x5410, R14 ;  /* 0x000054100d997816 */ /* 0x000fe4000000000e */
        /* <DEDUP_REMOVED lines=8> */
[----:B------:R-:W-:-:S03]  /*3980*/  IMAD.MOV.U32 R11, RZ, RZ, R63 ;  /* 0x000000ffff0b7224 */ /* 0x000fc600078e003f */
[----:B------:R-:W-:Y:S01]  /*3990*/  PRMT R151, R151, 0x5410, R12 ;  /* 0x0000541097977816 */ /* 0x000fe2000000000c */
[----:B------:R-:W-:Y:S01]  /*39a0*/  IMAD.MOV.U32 R12, RZ, RZ, R67 ;  /* 0x000000ffff0c7224 */ /* 0x000fe200078e0043 */
[----:B------:R-:W-:Y:S02]  /*39b0*/  PRMT R150, R150, 0x5410, R11 ;  /* 0x0000541096967816 */ /* 0x000fe4000000000b */
        /* <DEDUP_REMOVED lines=47> */
[----:B------:R-:W-:Y:S06]  /*3cb0*/  @!P2 BRA `(.L_x_3735) ;  /* 0x000000000004a947 */ /* 0x000fec0003800000 */
[----:B------:R-:W-:Y:S01]  /*3cc0*/  BPT.TRAP 0x1 ;  /* 0x000000040000795c */ /* 0x000fe20000300000 */
.L_x_3735:
[----:B------:R-:W-:Y:S01]  /*3cd0*/  IMAD R83, R19, 0x8, R18 ;  /* 0x0000000813537824 */ /* 0x000fe200078e0212 */
[----:B------:R-:W-:Y:S01]  /*3ce0*/  SHF.L.U32 R84, R204, 0x1f, RZ ;  /* 0x0000001fcc547819 */ /* 0x000fe200000006ff */
[----:B------:R-:W-:Y:S03]  /*3cf0*/  BSSY B1, `(.L_x_3736) ;  /* 0x0000003000017945 */ /* 0x000fe60003800000 */
[----:B------:R-:W0:Y:S02]  /*3d00*/  SYNCS.PHASECHK.TRANS64.TRYWAIT P5, [R83+URZ+0x30890], R84 ;  /* 0x03089054530075a7 */ /* 0x000e2400080a017f */
[----:B0-----:R-:W-:Y:S05]  /*3d10*/  @!P5 BRA `(.L_x_3737) ;  /* 0x000001e000e8d947 */ /* 0x001fea0003800000 */
.L_x_4064:
[----:B------:R-:W-:Y:S05]  /*3d20*/  BSYNC B1 ;  /* 0x0000000000017941 */ /* 0x000fea0003800000 */
.L_x_3736:
[----:B------:R-:W-:-:S03]  /*3d30*/  UMOV UR4, 0xffffffff ;  /* 0xffffffff00047882 */ /* 0x000fc60000000000 */
[----:B------:R-:W-:Y:S05]  /*3d40*/  BRA.DIV UR4, `(.L_x_3738) ;  /* 0x000001e204f07947 */ /* 0x000fea000b800000 */
[----:B------:R1:W2:Y:S04]  /*3d50*/  SHFL.IDX PT, R76, R113, RZ, 0x1c1f ;  /* 0x001c1fff714c7589 */ /* 0x0002a800000e0000 */
[----:B------:R1:W3:Y:S02]  /*3d60*/  SHFL.IDX PT, R11, R116, RZ, 0x1c1f ;  /* 0x001c1fff740b7589 */ /* 0x0002e400000e0000 */
.L_x_4068:
        /* <DEDUP_REMOVED lines=9> */
[--C-:B------:R-:W-:Y:S02]  /*3e00*/  SHF.R.U64 R134, R72, 0x10, R73.reuse ;  /* 0x0000001048867819 */ /* 0x100fe40000001249 */
[----:B------:R-:W-:Y:S01]  /*3e10*/  SHF.R.U32.HI R72, RZ, 0x10, R73 ;  /* 0x00000010ff487819 */ /* 0x000fe20000011649 */
[----:B0-----:R-:W-:Y:S01]  /*3e20*/  IMAD.MOV.U32 R73, RZ, RZ, R13 ;  /* 0x000000ffff497224 */ /* 0x001fe200078e000d */
        /* <DEDUP_REMOVED lines=23> */
[----:B------:R-:W-:Y:S02]  /*3fa0*/  HADD2.F32 R134, -RZ, R156.H0_H0 ;  /* 0x2000009cff867230 */ /* 0x000fe40000004100 */
[----:B------:R-:W-:Y:S02]  /*3fb0*/  HADD2.F32 R74, -RZ, R141.H0_H0 ;  /* 0x2000008dff4a7230 */ /* 0x000fe40000004100 */
[----:B------:R-:W-:Y:S01]  /*3fc0*/  F2FP.F16.F32.PACK_AB R15, R15, R72 ;  /* 0x000000480f0f723e */ /* 0x000fe200000000ff */
[-C--:B------:R-:W-:Y:S01]  /*3fd0*/  FMUL.FTZ R75, R12, R134.reuse ;  /* 0x000000860c4b7220 */ /* 0x080fe20000410000 */
[----:B------:R-:W-:-:S03]  /*3fe0*/  FMUL.FTZ R134, R140, R134 ;  /* 0x000000868c867220 */ /* 0x000fc60000410000 */
[-C--:B------:R-:W-:Y:S01]  /*3ff0*/  FFMA.FTZ R75, R140, R74.reuse, -R75 ;  /* 0x0000004a8c4b7223 */ /* 0x080fe2000001084b */
[----:B------:R-:W-:Y:S01]  /*4000*/  FFMA.FTZ R12, R12, R74, R134 ;  /* 0x0000004a0c0c7223 */ /* 0x000fe20000010086 */
[----:B------:R-:W-:Y:S02]  /*4010*/  HADD2.F32 R74, -RZ, R156.H1_H1 ;  /* 0x3000009cff4a7230 */ /* 0x000fe40000004100 */
[--C-:B------:R-:W-:Y:S02]  /*4020*/  HADD2.F32 R134, -RZ, R14.reuse.H1_H1 ;  /* 0x3000000eff867230 */ /* 0x100fe40000004100 */
[----:B------:R-:W-:Y:S01]  /*4030*/  HADD2.F32 R140, -RZ, R141.H1_H1 ;  /* 0x3000008dff8c7230 */ /* 0x000fe20000004100 */
[----:B------:R-:W-:Y:S01]  /*4040*/  F2FP.F16.F32.PACK_AB R12, R12, R75 ;  /* 0x0000004b0c0c723e */ /* 0x000fe200000000ff */
[----:B------:R-:W-:Y:S02]  /*4050*/  HADD2.F32 R14, -RZ, R14.H0_H0 ;  /* 0x2000000eff0e7230 */ /* 0x000fe40000004100 */
[----:B------:R-:W-:-:S04]  /*4060*/  FMUL.FTZ R141, R134, R74 ;  /* 0x0000004a868d7220 */ /* 0x000fc80000410000 */
[C---:B------:R-:W-:Y:S01]  /*4070*/  FFMA.FTZ R141, R14.reuse, R140, -R141 ;  /* 0x0000008c0e8d7223 */ /* 0x040fe2000001088d */
[----:B------:R-:W-:-:S04]  /*4080*/  FMUL.FTZ R14, R14, R74 ;  /* 0x0000004a0e0e7220 */ /* 0x000fc80000410000 */
[----:B------:R-:W-:-:S05]  /*4090*/  FFMA.FTZ R14, R134, R140, R14 ;  /* 0x0000008c860e7223 */ /* 0x000fca000001000e */
[----:B------:R-:W-:-:S07]  /*40a0*/  F2FP.F16.F32.PACK_AB R14, R14, R141 ;  /* 0x0000008d0e0e723e */ /* 0x000fce00000000ff */
.L_x_3744:
[----:B------:R-:W-:Y:S05]  /*40b0*/  BSYNC B3 ;  /* 0x0000000000037941 */ /* 0x000fea0003800000 */
.L_x_3743:
[----:B---3--:R-:W-:-:S04]  /*40c0*/  LEA R72, P3, R16, R11, 0x1 ;  /* 0x0000000b10487211 */ /* 0x008fc800078608ff */
[----:B--2---:R-:W-:-:S05]  /*40d0*/  LEA.HI.X R73, R16, R76, R17, 0x1, P3 ;  /* 0x0000004c10497211 */ /* 0x004fca00018f0c11 */
[----:B0-----:R4:W-:Y:S04]  /*40e0*/  ST.E.128 desc[UR48][R72.64], R12 ;  /* 0x0000000c48007985 */ /* 0x0019e8000c101d30 */
.L_x_3742:
[----:B------:R-:W-:Y:S05]  /*40f0*/  BSYNC B2 ;  /* 0x0000000000027941 */ /* 0x000fea0003800000 */
.L_x_3741:
[----:B------:R-:W-:Y:S01]  /*4100*/  ISETP.NE.AND P3, PT, R7, RZ, PT ;  /* 0x000000ff0700720c */ /* 0x000fe20003f65270 */
[----:B------:R-:W-:-:S12]  /*4110*/  BSSY B2, `(.L_x_3745) ;  /* 0x0000037000027945 */ /* 0x000fd80003800000 */
[----:B------:R-:W-:Y:S05]  /*4120*/  @!P3 BRA `(.L_x_3746) ;  /* 0x0000000000d4b947 */ /* 0x000fea0003800000 */
[----:B----4-:R4:W0:Y:S01]  /*4130*/  LDS.128 R12, [R27+0x1e000] ;  /* 0x01e000001b0c7984 */ /* 0x0108220000000c00 */
        /* <DEDUP_REMOVED lines=46> */
.L_x_3748:
[----:B------:R-:W-:Y:S05]  /*4420*/  BSYNC B3 ;  /* 0x0000000000037941 */ /* 0x000fea0003800000 */
.L_x_3747:
[----:B------:R-:W-:Y:S02]  /*4430*/  IMAD.SHL.U32 R70, R198, 0x8, RZ ;  /* 0x00000008c6467824 */ /* 0x000fe400078e00ff */
[----:B---3--:R-:W-:Y:S02]  /*4440*/  IMAD.MOV.U32 R68, RZ, RZ, R11 ;  /* 0x000000ffff447224 */ /* 0x008fe400078e000b */
[----:B--2---:R-:W-:Y:S02]  /*4450*/  IMAD.MOV.U32 R69, RZ, RZ, R76 ;  /* 0x000000ffff457224 */ /* 0x004fe400078e004c */
[----:B------:R-:W-:-:S05]  /*4460*/  IMAD.WIDE R68, R70, 0x2, R68 ;  /* 0x0000000246447825 */ /* 0x000fca00078e0244 */
[----:B0-----:R0:W-:Y:S02]  /*4470*/  ST.E.128 desc[UR48][R68.64], R12 ;  /* 0x0000000c44007985 */ /* 0x0011e4000c101d30 */
.L_x_3746:
[----:B------:R-:W-:Y:S05]  /*4480*/  BSYNC B2 ;  /* 0x0000000000027941 */ /* 0x000fea0003800000 */
.L_x_3745:
        /* <DEDUP_REMOVED lines=33> */
[----:B------:R-:W-:Y:S02]  /*46a0*/  HADD2.F32 R68, -RZ, R154.H0_H0 ;  /* 0x2000009aff447230 */ /* 0x000fe40000004100 */
[----:B------:R-:W-:Y:S02]  /*46b0*/  HADD2.F32 R66, -RZ, R152.H1_H1 ;  /* 0x30000098ff427230 */ /* 0x000fe40000004100 */
        /* <DEDUP_REMOVED lines=15> */
.L_x_3752:
[----:B------:R-:W-:Y:S05]  /*47b0*/  BSYNC B3 ;  /* 0x0000000000037941 */ /* 0x000fea0003800000 */
.L_x_3751:
[----:B---3--:R-:W-:Y:S01]  /*47c0*/  MOV R64, R11 ;  /* 0x0000000b00407202 */ /* 0x008fe20000000f00 */
[----:B------:R-:W-:Y:S02]  /*47d0*/  IMAD.SHL.U32 R66, R199, 0x8, RZ ;  /* 0x00000008c7427824 */ /* 0x000fe400078e00ff */
[----:B--2---:R-:W-:Y:S02]  /*47e0*/  IMAD.MOV.U32 R65, RZ, RZ, R76 ;  /* 0x000000ffff417224 */ /* 0x004fe400078e004c */
[----:B------:R-:W-:-:S05]  /*47f0*/  IMAD.WIDE R64, R66, 0x2, R64 ;  /* 0x0000000242407825 */ /* 0x000fca00078e0240 */
[----:B----4-:R0:W-:Y:S02]  /*4800*/  ST.E.128 desc[UR48][R64.64], R12 ;  /* 0x0000000c40007985 */ /* 0x0101e4000c101d30 */
.L_x_3750:
[----:B------:R-:W-:Y:S05]  /*4810*/  BSYNC B2 ;  /* 0x0000000000027941 */ /* 0x000fea0003800000 */
.L_x_3749:
        /* <DEDUP_REMOVED lines=50> */
.L_x_3756:
[----:B------:R-:W-:Y:S05]  /*4b40*/  BSYNC B3 ;  /* 0x0000000000037941 */ /* 0x000fea0003800000 */
.L_x_3755:
[----:B---3--:R-:W-:-:S04]  /*4b50*/  LEA R60, P3, R23, R11, 0x1 ;  /* 0x0000000b173c7211 */ /* 0x008fc800078608ff */
[----:B--2---:R-:W-:-:S05]  /*4b60*/  LEA.HI.X R61, R23, R76, R202, 0x1, P3 ;  /* 0x0000004c173d7211 */ /* 0x004fca00018f0cca */
[----:B----4-:R0:W-:Y:S04]  /*4b70*/  ST.E.128 desc[UR48][R60.64], R12 ;  /* 0x0000000c3c007985 */ /* 0x0101e8000c101d30 */
.L_x_3754:
[----:B------:R-:W-:Y:S05]  /*4b80*/  BSYNC B2 ;  /* 0x0000000000027941 */ /* 0x000fea0003800000 */
.L_x_3753:
        /* <DEDUP_REMOVED lines=28> */
[----:B------:R-:W-:-:S02]  /*4d50*/  HADD2.F32 R15, -RZ, R149.H1_H1 ;  /* 0x30000095ff0f7230 */ /* 0x000fc40000004100 */
[----:B------:R-:W-:Y:S01]  /*4d60*/  FFMA.FTZ R58, R13, R57, R58 ;  /* 0x000000390d3a7223 */ /* 0x000fe2000001003a */
[--C-:B------:R-:W-:Y:S02]  /*4d70*/  HADD2.F32 R13, -RZ, R12.reuse.H0_H0 ;  /* 0x2000000cff0d7230 */ /* 0x100fe40000004100 */
[----:B------:R-:W-:Y:S02]  /*4d80*/  HADD2.F32 R12, -RZ, R12.H1_H1 ;  /* 0x3000000cff0c7230 */ /* 0x000fe40000004100 */
[--C-:B------:R-:W-:Y:S01]  /*4d90*/  HADD2.F32 R57, -RZ, R148.reuse.H1_H1 ;  /* 0x30000094ff397230 */ /* 0x100fe20000004100 */
[----:B------:R-:W-:Y:S01]  /*4da0*/  F2FP.F16.F32.PACK_AB R56, R58, R56 ;  /* 0x000000383a38723e */ /* 0x000fe200000000ff */
[----:B------:R-:W-:Y:S02]  /*4db0*/  HADD2.F32 R149, -RZ, R149.H0_H0 ;  /* 0x20000095ff957230 */ /* 0x000fe40000004100 */
[-C--:B------:R-:W-:Y:S01]  /*4dc0*/  FMUL.FTZ R59, R12, R15.reuse ;  /* 0x0000000f0c3b7220 */ /* 0x080fe20000410000 */
[----:B------:R-:W-:Y:S01]  /*4dd0*/  FMUL.FTZ R15, R13, R15 ;  /* 0x0000000f0d0f7220 */ /* 0x000fe20000410000 */
[----:B------:R-:W-:-:S02]  /*4de0*/  HADD2.F32 R148, -RZ, R148.H0_H0 ;  /* 0x20000094ff947230 */ /* 0x000fc40000004100 */
        /* <DEDUP_REMOVED lines=11> */
[----:B------:R-:W-:Y:S01]  /*4ea0*/  F2FP.F16.F32.PACK_AB R149, R149, R13 ;  /* 0x0000000d9595723e */ /* 0x000fe200000000ff */
[----:B------:R-:W-:-:S03]  /*4eb0*/  IMAD.MOV.U32 R13, RZ, RZ, R60 ;  /* 0x000000ffff0d7224 */ /* 0x000fc600078e003c */
[----:B------:R-:W-:-:S07]  /*4ec0*/  MOV R14, R149 ;  /* 0x00000095000e7202 */ /* 0x000fce0000000f00 */
.L_x_3760:
[----:B------:R-:W-:Y:S05]  /*4ed0*/  BSYNC B3 ;  /* 0x0000000000037941 */ /* 0x000fea0003800000 */
.L_x_3759:
[----:B---3--:R-:W-:-:S04]  /*4ee0*/  LEA R56, P3, R22, R11, 0x1 ;  /* 0x0000000b16387211 */ /* 0x008fc800078608ff */
[----:B--2---:R-:W-:-:S05]  /*4ef0*/  LEA.HI.X R57, R22, R76, R201, 0x1, P3 ;  /* 0x0000004c16397211 */ /* 0x004fca00018f0cc9 */
[----:B----4-:R0:W-:Y:S04]  /*4f00*/  ST.E.128 desc[UR48][R56.64], R12 ;  /* 0x0000000c38007985 */ /* 0x0101e8000c101d30 */
.L_x_3758:
[----:B------:R-:W-:Y:S05]  /*4f10*/  BSYNC B2 ;  /* 0x0000000000027941 */ /* 0x000fea0003800000 */
.L_x_3757:
[----:B------:R-:W-:-:S13]  /*4f20*/  ISETP.NE.AND P3, PT, R20, RZ, PT ;  /* 0x000000ff1400720c */ /* 0x000fda0003f65270 */
[----:B------:R-:W-:Y:S05]  /*4f30*/  @!P3 BRA `(.L_x_3740) ;  /* 0x0000000000d4b947 */ /* 0x000fea0003800000 */
[----:B0---4-:R0:W4:Y:S01]  /*4f40*/  LDS.128 R12, [R27+0x24000] ;  /* 0x024000001b0c7984 */ /* 0x0111220000000c00 */
[C---:B---3--:R-:W-:Y:S01]  /*4f50*/  LEA R56, P3, R192.reuse, R11, 0x1 ;  /* 0x0000000bc0387211 */ /* 0x048fe200078608ff */
[----:B------:R-:W-:Y:S03]  /*4f60*/  BSSY B2, `(.L_x_3761) ;  /* 0x0000031000027945 */ /* 0x000fe60003800000 */
[----:B--2---:R-:W-:Y:S02]  /*4f70*/  LEA.HI.X R57, R192, R76, R200, 0x1, P3 ;  /* 0x0000004cc0397211 */ /* 0x004fe400018f0cc8 */
[----:B------:R-:W-:-:S13]  /*4f80*/  ISETP.GE.AND P3, PT, R210, R117, PT ;  /* 0x00000075d200720c */ /* 0x000fda0003f66270 */
[----:B0-----:R-:W-:Y:S05]  /*4f90*/  @P3 BRA `(.L_x_3762) ;  /* 0x0000000000b43947 */ /* 0x001fea0003800000 */
        /* <DEDUP_REMOVED lines=26> */
[--C-:B------:R-:W-:Y:S01]  /*5140*/  HADD2.F32 R52, -RZ, R146.reuse.H0_H0 ;  /* 0x20000092ff347230 */ /* 0x100fe20000004100 */
[----:B------:R-:W-:Y:S01]  /*5150*/  F2FP.F16.F32.PACK_AB R15, R15, R53 ;  /* 0x000000350f0f723e */ /* 0x000fe200000000ff */
[----:B------:R-:W-:Y:S02]  /*5160*/  HADD2.F32 R147, -RZ, R147.H1_H1 ;  /* 0x30000093ff937230 */ /* 0x000fe40000004100 */
[CC--:B------:R-:W-:Y:S01]  /*5170*/  FMUL.FTZ R55, R12.reuse, R13.reuse ;  /* 0x0000000d0c377220 */ /* 0x0c0fe20000410000 */
[C---:B------:R-:W-:Y:S01]  /*5180*/  FMUL.FTZ R13, R11.reuse, R13 ;  /* 0x0000000d0b0d7220 */ /* 0x040fe20000410000 */
[----:B------:R-:W-:Y:S02]  /*5190*/  HADD2.F32 R146, -RZ, R146.H1_H1 ;  /* 0x30000092ff927230 */ /* 0x000fe40000004100 */
[-C--:B------:R-:W-:Y:S01]  /*51a0*/  FFMA.FTZ R55, R11, R52.reuse, -R55 ;  /* 0x000000340b377223 */ /* 0x080fe20000010837 */
[--C-:B------:R-:W-:Y:S02]  /*51b0*/  HADD2.F32 R11, -RZ, R14.reuse.H0_H0 ;  /* 0x2000000eff0b7230 */ /* 0x100fe40000004100 */
[----:B------:R-:W-:Y:S01]  /*51c0*/  FFMA.FTZ R13, R12, R52, R13 ;  /* 0x000000340c0d7223 */ /* 0x000fe2000001000d */
[----:B------:R-:W-:-:S04]  /*51d0*/  HADD2.F32 R14, -RZ, R14.H1_H1 ;  /* 0x3000000eff0e7230 */ /* 0x000fc80000004100 */
[----:B------:R-:W-:Y:S01]  /*51e0*/  F2FP.F16.F32.PACK_AB R13, R13, R55 ;  /* 0x000000370d0d723e */ /* 0x000fe200000000ff */
[-C--:B------:R-:W-:Y:S01]  /*51f0*/  FMUL.FTZ R12, R14, R147.reuse ;  /* 0x000000930e0c7220 */ /* 0x080fe20000410000 */
[----:B------:R-:W-:-:S03]  /*5200*/  FMUL.FTZ R147, R11, R147 ;  /* 0x000000930b937220 */ /* 0x000fc60000410000 */
[-C--:B------:R-:W-:Y:S01]  /*5210*/  FFMA.FTZ R12, R11, R146.reuse, -R12 ;  /* 0x000000920b0c7223 */ /* 0x080fe2000001080c */
[----:B------:R-:W-:-:S05]  /*5220*/  FFMA.FTZ R147, R14, R146, R147 ;  /* 0x000000920e937223 */ /* 0x000fca0000010093 */
[----:B------:R-:W-:Y:S02]  /*5230*/  F2FP.F16.F32.PACK_AB R147, R147, R12 ;  /* 0x0000000c9393723e */ /* 0x000fe400000000ff */
[----:B------:R-:W-:Y:S01]  /*5240*/  MOV R12, R13 ;  /* 0x0000000d000c7202 */ /* 0x000fe20000000f00 */
[----:B------:R-:W-:Y:S02]  /*5250*/  IMAD.MOV.U32 R13, RZ, RZ, R54 ;  /* 0x000000ffff0d7224 */ /* 0x000fe400078e0036 */
[----:B------:R-:W-:-:S07]  /*5260*/  IMAD.MOV.U32 R14, RZ, RZ, R147 ;  /* 0x000000ffff0e7224 */ /* 0x000fce00078e0093 */
.L_x_3762:
[----:B------:R-:W-:Y:S05]  /*5270*/  BSYNC B2 ;  /* 0x0000000000027941 */ /* 0x000fea0003800000 */
.L_x_3761:
[----:B----4-:R0:W-:Y:S02]  /*5280*/  ST.E.128 desc[UR48][R56.64], R12 ;  /* 0x0000000c38007985 */ /* 0x0101e4000c101d30 */
.L_x_3740:
[----:B------:R-:W-:Y:S05]  /*5290*/  BSYNC B1 ;  /* 0x0000000000017941 */ /* 0x000fea0003800000 */
.L_x_3739:
[----:B------:R-:W-:-:S03]  /*52a0*/  UMOV UR4, 0xffffffff ;  /* 0xffffffff00047882 */ /* 0x000fc60000000000 */
[----:B------:R-:W-:Y:S05]  /*52b0*/  BRA.DIV UR4, `(.L_x_3763) ;  /* 0x000001ce04e07947 */ /* 0x000fea000b800000 */
[----:B-1----:R-:W1:Y:S04]  /*52c0*/  SHFL.IDX PT, R113, R113, 0x1, 0x1c1f ;  /* 0x003c1f0071717f89 */ /* 0x002e6800000e0000 */
[----:B------:R-:W0:Y:S02]  /*52d0*/  SHFL.IDX PT, R116, R116, 0x1, 0x1c1f ;  /* 0x003c1f0074747f89 */ /* 0x000e2400000e0000 */
.L_x_4072:
[----:B------:R-:W-:Y:S05]  /*52e0*/  @P4 BRA `(.L_x_3764) ;  /* 0x00000054004c4947 */ /* 0x000fea0003800000 */
[----:B------:R-:W-:Y:S01]  /*52f0*/  ISETP.NE.AND P3, PT, R6, RZ, PT ;  /* 0x000000ff0600720c */ /* 0x000fe20003f65270 */
[----:B------:R-:W-:-:S12]  /*5300*/  BSSY B1, `(.L_x_3765) ;  /* 0x0000039000017945 */ /* 0x000fd80003800000 */
[----:B------:R-:W-:Y:S05]  /*5310*/  @!P3 BRA `(.L_x_3766) ;  /* 0x0000000000dcb947 */ /* 0x000fea0003800000 */
[----:B0---4-:R0:W4:Y:S01]  /*5320*/  LDS.128 R12, [R26+0x20000] ;  /* 0x020000001a0c7984 */ /* 0x0111220000000c00 */
[C---:B------:R-:W-:Y:S01]  /*5330*/  LEA R52, P3, R16.reuse, R116, 0x1 ;  /* 0x0000007410347211 */ /* 0x040fe200078608ff */
[----:B------:R-:W-:Y:S03]  /*5340*/  BSSY B2, `(.L_x_3767) ;  /* 0x0000033000027945 */ /* 0x000fe60003800000 */
[----:B-1----:R-:W-:Y:S02]  /*5350*/  LEA.HI.X R53, R16, R113, R17, 0x1, P3 ;  /* 0x0000007110357211 */ /* 0x002fe400018f0c11 */
[----:B------:R-:W-:-:S13]  /*5360*/  ISETP.GE.AND P3, PT, R196, R117, PT ;  /* 0x00000075c400720c */ /* 0x000fda0003f66270 */
[----:B0-----:R-:W-:Y:S05]  /*5370*/  @P3 BRA `(.L_x_3768) ;  /* 0x0000000000bc3947 */ /* 0x001fea0003800000 */
[----:B------:R-:W-:Y:S01]  /*5380*/  SHF.R.U64 R54, R50, 0x10, R51 ;  /* 0x0000001032367819 */ /* 0x000fe20000001233 */
[----:B----4-:R-:W-:Y:S01]  /*5390*/  IMAD.MOV.U32 R50, RZ, RZ, R13 ;  /* 0x000000ffff327224 */ /* 0x010fe200078e000d */
[----:B------:R-:W-:Y:S02]  /*53a0*/  SHF.R.U64 R13, R48, 0x10, R49 ;  /* 0x00000010300d7819 */ /* 0x000fe40000001231 */
[----:B------:R-:W-:Y:S01]  /*53b0*/  SHF.R.U32.HI R51, RZ, 0x10, R51 ;  /* 0x00000010ff337819 */ /* 0x000fe20000011633 */
[----:B------:R-:W-:Y:S02]  /*53c0*/  HADD2.F32 R54, -RZ, R54.H0_H0 ;  /* 0x20000036ff367230 */ /* 0x000fe40000004100 */
[--C-:B---3--:R-:W-:Y:S02]  /*53d0*/  HADD2.F32 R11, -RZ, R50.reuse.H1_H1 ;  /* 0x30000032ff0b7230 */ /* 0x108fe40000004100 */
[----:B------:R-:W-:Y:S02]  /*53e0*/  HADD2.F32 R48, -RZ, R50.H0_H0 ;  /* 0x20000032ff307230 */ /* 0x000fe40000004100 */
[----:B------:R-:W-:-:S02]  /*53f0*/  HADD2.F32 R13, -RZ, R13.H0_H0 ;  /* 0x2000000dff0d7230 */ /* 0x000fc40000004100 */
[-C--:B------:R-:W-:Y:S01]  /*5400*/  FMUL.FTZ R50, R11, R54.reuse ;  /* 0x000000360b327220 */ /* 0x080fe20000410000 */
[----:B------:R-:W-:-:S03]  /*5410*/  FMUL.FTZ R54, R48, R54 ;  /* 0x0000003630367220 */ /* 0x000fc60000410000 */
[-C--:B------:R-:W-:Y:S01]  /*5420*/  FFMA.FTZ R50, R48, R13.reuse, -R50 ;  /* 0x0000000d30327223 */ /* 0x080fe20000010832 */
[----:B------:R-:W-:Y:S01]  /*5430*/  SHF.R.U32.HI R48, RZ, 0x10, R49 ;  /* 0x00000010ff307819 */ /* 0x000fe20000011631 */
[----:B------:R-:W-:Y:S01]  /*5440*/  FFMA.FTZ R54, R11, R13, R54 ;  /* 0x0000000d0b367223 */ /* 0x000fe20000010036 */
[----:B------:R-:W-:Y:S01]  /*5450*/  MOV R11, R15 ;  /* 0x0000000f000b7202 */ /* 0x000fe20000000f00 */
        /* <DEDUP_REMOVED lines=33> */
.L_x_3768:
[----:B------:R-:W-:Y:S05]  /*5670*/  BSYNC B2 ;  /* 0x0000000000027941 */ /* 0x000fea0003800000 */
.L_x_3767:
[----:B----4-:R0:W-:Y:S02]  /*5680*/  ST.E.128 desc[UR48][R52.64], R12 ;  /* 0x0000000c34007985 */ /* 0x0101e4000c101d30 */
.L_x_3766:
[----:B------:R-:W-:Y:S05]  /*5690*/  BSYNC B1 ;  /* 0x0000000000017941 */ /* 0x000fea0003800000 */
.L_x_3765:
[----:B------:R-:W-:Y:S01]  /*56a0*/  ISETP.NE.AND P3, PT, R7, RZ, PT ;  /* 0x000000ff0700720c */ /* 0x000fe20003f65270 */
[----:B------:R-:W-:-:S12]  /*56b0*/  BSSY B1, `(.L_x_3769) ;  /* 0x0000035000017945 */ /* 0x000fd80003800000 */
[----:B------:R-:W-:Y:S05]  /*56c0*/  @!P3 BRA `(.L_x_3770) ;  /* 0x0000000000ccb947 */ /* 0x000fea0003800000 */
[----:B0---4-:R0:W4:Y:S01]  /*56d0*/  LDS.128 R12, [R27+0x20000] ;  /* 0x020000001b0c7984 */ /* 0x0111220000000c00 */
[----:B------:R-:W-:Y:S01]  /*56e0*/  ISETP.GE.AND P3, PT, R209, R117, PT ;  /* 0x00000075d100720c */ /* 0x000fe20003f66270 */
[----:B------:R-:W-:Y:S01]  /*56f0*/  IMAD.MOV.U32 R48, RZ, RZ, R116 ;  /* 0x000000ffff307224 */ /* 0x000fe200078e0074 */
[----:B---3--:R-:W-:Y:S01]  /*5700*/  SHF.L.U32 R11, R198, 0x3, RZ ;  /* 0x00000003c60b7819 */ /* 0x008fe200000006ff */
[----:B-1----:R-:W-:Y:S01]  /*5710*/  IMAD.MOV.U32 R49, RZ, RZ, R113 ;  /* 0x000000ffff317224 */ /* 0x002fe200078e0071 */
[----:B------:R-:W-:Y:S03]  /*5720*/  BSSY B2, `(.L_x_3771) ;  /* 0x000002c000027945 */ /* 0x000fe60003800000 */
[----:B------:R-:W-:-:S06]  /*5730*/  IMAD.WIDE R48, R11, 0x2, R48 ;  /* 0x000000020b307825 */ /* 0x000fcc00078e0230 */
[----:B0-----:R-:W-:Y:S05]  /*5740*/  @P3 BRA `(.L_x_3772) ;  /* 0x0000000000a43947 */ /* 0x001fea0003800000 */
[--C-:B------:R-:W-:Y:S01]  /*5750*/  SHF.R.U64 R11, R44, 0x10, R45.reuse ;  /* 0x000000102c0b7819 */ /* 0x100fe2000000122d */
[--C-:B----4-:R-:W-:Y:S01]  /*5760*/  HADD2.F32 R50, -RZ, R15.reuse.H1_H1 ;  /* 0x3000000fff327230 */ /* 0x110fe20000004100 */
        /* <DEDUP_REMOVED lines=39> */
.L_x_3772:
[----:B------:R-:W-:Y:S05]  /*59e0*/  BSYNC B2 ;  /* 0x0000000000027941 */ /* 0x000fea0003800000 */
.L_x_3771:
[----:B----4-:R0:W-:Y:S02]  /*59f0*/  ST.E.128 desc[UR48][R48.64], R12 ;  /* 0x0000000c30007985 */ /* 0x0101e4000c101d30 */
.L_x_3770:
[----:B------:R-:W-:Y:S05]  /*5a00*/  BSYNC B1 ;  /* 0x0000000000017941 */ /* 0x000fea0003800000 */
.L_x_3769:
[----:B------:R-:W-:Y:S01]  /*5a10*/  ISETP.NE.AND P3, PT, R8, RZ, PT ;  /* 0x000000ff0800720c */ /* 0x000fe20003f65270 */
[----:B------:R-:W-:-:S12]  /*5a20*/  BSSY B1, `(.L_x_3773) ;  /* 0x0000036000017945 */ /* 0x000fd80003800000 */
[----:B------:R-:W-:Y:S05]  /*5a30*/  @!P3 BRA `(.L_x_3774) ;  /* 0x0000000000d0b947 */ /* 0x000fea0003800000 */
[----:B0---4-:R0:W4:Y:S01]  /*5a40*/  LDS.128 R12, [R26+0x23000] ;  /* 0x023000001a0c7984 */ /* 0x0111220000000c00 */
[----:B------:R-:W-:Y:S01]  /*5a50*/  ISETP.GE.AND P3, PT, R207, R117, PT ;  /* 0x00000075cf00720c */ /* 0x000fe20003f66270 */
[----:B---3--:R-:W-:Y:S01]  /*5a60*/  IMAD.SHL.U32 R11, R199, 0x8, RZ ;  /* 0x00000008c70b7824 */ /* 0x008fe200078e00ff */
[----:B-1----:R-:W-:Y:S01]  /*5a70*/  MOV R45, R113 ;  /* 0x00000071002d7202 */ /* 0x002fe20000000f00 */
[----:B------:R-:W-:Y:S01]  /*5a80*/  IMAD.MOV.U32 R44, RZ, RZ, R116 ;  /* 0x000000ffff2c7224 */ /* 0x000fe200078e0074 */
[----:B------:R-:W-:Y:S03]  /*5a90*/  BSSY B2, `(.L_x_3775) ;  /* 0x000002d000027945 */ /* 0x000fe60003800000 */
[----:B------:R-:W-:-:S06]  /*5aa0*/  IMAD.WIDE R44, R11, 0x2, R44 ;  /* 0x000000020b2c7825 */ /* 0x000fcc00078e022c */
[----:B0-----:R-:W-:Y:S05]  /*5ab0*/  @P3 BRA `(.L_x_3776) ;  /* 0x0000000000a83947 */ /* 0x001fea0003800000 */
[----:B------:R-:W-:Y:S02]  /*5ac0*/  SHF.R.U64 R11, R40, 0x10, R41 ;  /* 0x00000010280b7819 */ /* 0x000fe40000001229 */
[----:B------:R-:W-:Y:S02]  /*5ad0*/  SHF.R.U64 R46, R42, 0x10, R43 ;  /* 0x000000102a2e7819 */ /* 0x000fe4000000122b */
[----:B------:R-:W-:Y:S01]  /*5ae0*/  SHF.R.U32.HI R40, RZ, 0x10, R41 ;  /* 0x00000010ff287819 */ /* 0x000fe20000011629 */
[----:B----4-:R-:W-:Y:S01]  /*5af0*/  IMAD.MOV.U32 R41, RZ, RZ, R13 ;  /* 0x000000ffff297224 */ /* 0x010fe200078e000d */
[----:B------:R-:W-:Y:S01]  /*5b00*/  SHF.R.U32.HI R43, RZ, 0x10, R43 ;  /* 0x00000010ff2b7819 */ /* 0x000fe2000001162b */
[----:B------:R-:W-:Y:S02]  /*5b10*/  HADD2.F32 R48, -RZ, R46.H0_H0 ;  /* 0x2000002eff307230 */ /* 0x000fe40000004100 */
[----:B------:R-:W-:Y:S02]  /*5b20*/  HADD2.F32 R42, -RZ, R11.H0_H0 ;  /* 0x2000000bff2a7230 */ /* 0x000fe40000004100 */
[----:B------:R-:W-:-:S02]  /*5b30*/  HADD2.F32 R46, -RZ, R43.H0_H0 ;  /* 0x2000002bff2e7230 */ /* 0x000fc40000004100 */
[--C-:B------:R-:W-:Y:S02]  /*5b40*/  HADD2.F32 R13, -RZ, R41.reuse.H1_H1 ;  /* 0x30000029ff0d7230 */ /* 0x100fe40000004100 */
[----:B------:R-:W-:Y:S02]  /*5b50*/  HADD2.F32 R43, -RZ, R41.H0_H0 ;  /* 0x20000029ff2b7230 */ /* 0x000fe40000004100 */
[--C-:B------:R-:W-:Y:S02]  /*5b60*/  HADD2.F32 R11, -RZ, R15.reuse.H1_H1 ;  /* 0x3000000fff0b7230 */ /* 0x100fe40000004100 */
[-C--:B------:R-:W-:Y:S01]  /*5b70*/  FMUL.FTZ R50, R13, R48.reuse ;  /* 0x000000300d327220 */ /* 0x080fe20000410000 */
[----:B------:R-:W-:Y:S02]  /*5b80*/  HADD2.F32 R41, -RZ, R15.H0_H0 ;  /* 0x2000000fff297230 */ /* 0x000fe40000004100 */
[----:B------:R-:W-:Y:S01]  /*5b90*/  FMUL.FTZ R52, R43, R48 ;  /* 0x000000302b347220 */ /* 0x000fe20000410000 */
[----:B------:R-:W-:-:S02]  /*5ba0*/  HADD2.F32 R40, -RZ, R40.H0_H0 ;  /* 0x20000028ff287230 */ /* 0x000fc40000004100 */
[----:B------:R-:W-:Y:S01]  /*5bb0*/  FMUL.FTZ R48, R11, R46 ;  /* 0x0000002e0b307220 */ /* 0x000fe20000410000 */
[----:B------:R-:W-:Y:S01]  /*5bc0*/  FFMA.FTZ R15, R43, R42, -R50 ;  /* 0x0000002a2b0f7223 */ /* 0x000fe20000010832 */
[C---:B------:R-:W-:Y:S01]  /*5bd0*/  FMUL.FTZ R46, R41.reuse, R46 ;  /* 0x0000002e292e7220 */ /* 0x040fe20000410000 */
[--C-:B------:R-:W-:Y:S02]  /*5be0*/  HADD2.F32 R43, -RZ, R139.reuse.H0_H0 ;  /* 0x2000008bff2b7230 */ /* 0x100fe40000004100 */
[-C--:B------:R-:W-:Y:S01]  /*5bf0*/  FFMA.FTZ R41, R41, R40.reuse, -R48 ;  /* 0x0000002829297223 */ /* 0x080fe20000010830 */
[--C-:B------:R-:W-:Y:S02]  /*5c00*/  HADD2.F32 R48, -RZ, R12.reuse.H0_H0 ;  /* 0x2000000cff307230 */ /* 0x100fe40000004100 */
[----:B------:R-:W-:Y:S01]  /*5c10*/  FFMA.FTZ R40, R11, R40, R46 ;  /* 0x000000280b287223 */ /* 0x000fe2000001002e */
[----:B------:R-:W-:Y:S02]  /*5c20*/  HADD2.F32 R46, -RZ, R12.H1_H1 ;  /* 0x3000000cff2e7230 */ /* 0x000fe40000004100 */
[----:B------:R-:W-:Y:S01]  /*5c30*/  FFMA.FTZ R42, R13, R42, R52 ;  /* 0x0000002a0d2a7223 */ /* 0x000fe20000010034 */
[----:B------:R-:W-:-:S02]  /*5c40*/  HADD2.F32 R139, -RZ, R139.H1_H1 ;  /* 0x3000008bff8b7230 */ /* 0x000fc40000004100 */
[----:B------:R-:W-:Y:S02]  /*5c50*/  HADD2.F32 R12, -RZ, R14.H1_H1 ;  /* 0x3000000eff0c7230 */ /* 0x000fe40000004100 */
[-C--:B------:R-:W-:Y:S01]  /*5c60*/  FMUL.FTZ R47, R46, R43.reuse ;  /* 0x0000002b2e2f7220 */ /* 0x080fe20000410000 */
[----:B------:R-:W-:Y:S02]  /*5c70*/  HADD2.F32 R11, -RZ, R138.H0_H0 ;  /* 0x2000008aff0b7230 */ /* 0x000fe40000004100 */
[----:B------:R-:W-:Y:S01]  /*5c80*/  FMUL.FTZ R43, R48, R43 ;  /* 0x0000002b302b7220 */ /* 0x000fe20000410000 */
[----:B------:R-:W-:Y:S02]  /*5c90*/  HADD2.F32 R14, -RZ, R14.H0_H0 ;  /* 0x2000000eff0e7230 */ /* 0x000fe40000004100 */
[----:B------:R-:W-:Y:S01]  /*5ca0*/  FMUL.FTZ R49, R12, R139 ;  /* 0x0000008b0c317220 */ /* 0x000fe20000410000 */
[----:B------:R-:W-:Y:S02]  /*5cb0*/  HADD2.F32 R13, -RZ, R138.H1_H1 ;  /* 0x3000008aff0d7230 */ /* 0x000fe40000004100 */
[-C--:B------:R-:W-:Y:S01]  /*5cc0*/  FFMA.FTZ R47, R48, R11.reuse, -R47 ;  /* 0x0000000b302f7223 */ /* 0x080fe2000001082f */
[----:B------:R-:W-:Y:S01]  /*5cd0*/  FFMA.FTZ R46, R46, R11, R43 ;  /* 0x0000000b2e2e7223 */ /* 0x000fe2000001002b */
[C---:B------:R-:W-:Y:S01]  /*5ce0*/  FMUL.FTZ R139, R14.reuse, R139 ;  /* 0x0000008b0e8b7220 */ /* 0x040fe20000410000 */
[----:B------:R-:W-:-:S03]  /*5cf0*/  FFMA.FTZ R49, R14, R13, -R49 ;  /* 0x0000000d0e317223 */ /* 0x000fc60000010831 */
[----:B------:R-:W-:Y:S01]  /*5d00*/  FFMA.FTZ R12, R12, R13, R139 ;  /* 0x0000000d0c0c7223 */ /* 0x000fe2000001008b */
[----:B------:R-:W-:Y:S02]  /*5d10*/  F2FP.F16.F32.PACK_AB R46, R46, R47 ;  /* 0x0000002f2e2e723e */ /* 0x000fe400000000ff */
[----:B------:R-:W-:Y:S02]  /*5d20*/  F2FP.F16.F32.PACK_AB R13, R42, R15 ;  /* 0x0000000f2a0d723e */ /* 0x000fe400000000ff */
[----:B------:R-:W-:Y:S01]  /*5d30*/  F2FP.F16.F32.PACK_AB R14, R12, R49 ;  /* 0x000000310c0e723e */ /* 0x000fe200000000ff */
[----:B------:R-:W-:Y:S01]  /*5d40*/  IMAD.MOV.U32 R12, RZ, RZ, R46 ;  /* 0x000000ffff0c7224 */ /* 0x000fe200078e002e */
[----:B------:R-:W-:-:S07]  /*5d50*/  F2FP.F16.F32.PACK_AB R15, R40, R41 ;  /* 0x00000029280f723e */ /* 0x000fce00000000ff */
.L_x_3776:
[----:B------:R-:W-:Y:S05]  /*5d60*/  BSYNC B2 ;  /* 0x0000000000027941 */ /* 0x000fea0003800000 */
.L_x_3775:
[----:B----4-:R0:W-:Y:S02]  /*5d70*/  ST.E.128 desc[UR48][R44.64], R12 ;  /* 0x0000000c2c007985 */ /* 0x0101e4000c101d30 */
.L_x_3774:
[----:B------:R-:W-:Y:S05]  /*5d80*/  BSYNC B1 ;  /* 0x0000000000017941 */ /* 0x000fea0003800000 */
.L_x_3773:
        /* <DEDUP_REMOVED lines=9> */
[----:B------:R-:W-:Y:S02]  /*5e20*/  SHF.R.U64 R36, R36, 0x10, R37 ;  /* 0x0000001024247819 */ /* 0x000fe40000001225 */
[--C-:B---3--:R-:W-:Y:S01]  /*5e30*/  SHF.R.U64 R11, R38, 0x10, R39.reuse ;  /* 0x00000010260b7819 */ /* 0x108fe20000001227 */
[----:B----4-:R-:W-:Y:S01]  /*5e40*/  HADD2.F32 R38, -RZ, R15.H1_H1 ;  /* 0x3000000fff267230 */ /* 0x010fe20000004100 */
[----:B------:R-:W-:Y:S02]  /*5e50*/  SHF.R.U32.HI R42, RZ, 0x10, R39 ;  /* 0x00000010ff2a7819 */ /* 0x000fe40000011627 */
[----:B------:R-:W-:Y:S01]  /*5e60*/  SHF.R.U32.HI R43, RZ, 0x10, R37 ;  /* 0x00000010ff2b7819 */ /* 0x000fe20000011625 */
[----:B------:R-:W-:Y:S02]  /*5e70*/  HADD2.F32 R37, -RZ, R36.H0_H0 ;  /* 0x20000024ff257230 */ /* 0x000fe40000004100 */
[----:B------:R-:W-:Y:S02]  /*5e80*/  HADD2.F32 R39, -RZ, R11.H0_H0 ;  /* 0x2000000bff277230 */ /* 0x000fe40000004100 */
[----:B------:R-:W-:-:S02]  /*5e90*/  HADD2.F32 R36, -RZ, R13.H1_H1 ;  /* 0x3000000dff247230 */ /* 0x000fc40000004100 */
[----:B------:R-:W-:Y:S02]  /*5ea0*/  HADD2.F32 R11, -RZ, R13.H0_H0 ;  /* 0x2000000dff0b7230 */ /* 0x000fe40000004100 */
[----:B------:R-:W-:Y:S02]  /*5eb0*/  HADD2.F32 R42, -RZ, R42.H0_H0 ;  /* 0x2000002aff2a7230 */ /* 0x000fe40000004100 */
[-C--:B------:R-:W-:Y:S01]  /*5ec0*/  FMUL.FTZ R44, R36, R39.reuse ;  /* 0x00000027242c7220 */ /* 0x080fe20000410000 */
[----:B------:R-:W-:Y:S02]  /*5ed0*/  HADD2.F32 R13, -RZ, R15.H0_H0 ;  /* 0x2000000fff0d7230 */ /* 0x000fe40000004100 */
[C---:B------:R-:W-:Y:S01]  /*5ee0*/  FMUL.FTZ R39, R11.reuse, R39 ;  /* 0x000000270b277220 */ /* 0x040fe20000410000 */
[----:B------:R-:W-:Y:S02]  /*5ef0*/  HADD2.F32 R15, -RZ, R43.H0_H0 ;  /* 0x2000002bff0f7230 */ /* 0x000fe40000004100 */
[-C--:B------:R-:W-:Y:S01]  /*5f00*/  FMUL.FTZ R46, R38, R42.reuse ;  /* 0x0000002a262e7220 */ /* 0x080fe20000410000 */
[-C--:B------:R-:W-:Y:S01]  /*5f10*/  FFMA.FTZ R11, R11, R37.reuse, -R44 ;  /* 0x000000250b0b7223 */ /* 0x080fe2000001082c */
[C---:B------:R-:W-:Y:S01]  /*5f20*/  FMUL.FTZ R43, R13.reuse, R42 ;  /* 0x0000002a0d2b7220 */ /* 0x040fe20000410000 */
[----:B------:R-:W-:Y:S01]  /*5f30*/  FFMA.FTZ R36, R36, R37, R39 ;  /* 0x0000002524247223 */ /* 0x000fe20000010027 */
[----:B------:R-:W-:Y:S01]  /*5f40*/  FFMA.FTZ R13, R13, R15, -R46 ;  /* 0x0000000f0d0d7223 */ /* 0x000fe2000001082e */
[----:B------:R-:W-:-:S02]  /*5f50*/  HADD2.F32 R42, -RZ, R132.H0_H0 ;  /* 0x20000084ff2a7230 */ /* 0x000fc40000004100 */
[----:B------:R-:W-:Y:S01]  /*5f60*/  FFMA.FTZ R38, R38, R15, R43 ;  /* 0x0000000f26267223 */ /* 0x000fe2000001002b */
[----:B------:R-:W-:Y:S01]  /*5f70*/  HADD2.F32 R132, -RZ, R132.H1_H1 ;  /* 0x30000084ff847230 */ /* 0x000fe20000004100 */
[----:B------:R-:W-:Y:S01]  /*5f80*/  F2FP.F16.F32.PACK_AB R11, R36, R11 ;  /* 0x0000000b240b723e */ /* 0x000fe200000000ff */
        /* <DEDUP_REMOVED lines=18> */
.L_x_3780:
[----:B------:R-:W-:Y:S05]  /*60b0*/  BSYNC B2 ;  /* 0x0000000000027941 */ /* 0x000fea0003800000 */
.L_x_3779:
[----:B----4-:R0:W-:Y:S02]  /*60c0*/  ST.E.128 desc[UR48][R40.64], R12 ;  /* 0x0000000c28007985 */ /* 0x0101e4000c101d30 */
.L_x_3778:
[----:B------:R-:W-:Y:S05]  /*60d0*/  BSYNC B1 ;  /* 0x0000000000017941 */ /* 0x000fea0003800000 */
.L_x_3777:
        /* <DEDUP_REMOVED lines=9> */
[----:B---3--:R-:W-:Y:S01]  /*6170*/  SHF.R.U64 R11, R32, 0x10, R33 ;  /* 0x00000010200b7819 */ /* 0x008fe20000001221 */
[--C-:B----4-:R-:W-:Y:S01]  /*6180*/  HADD2.F32 R32, -RZ, R15.reuse.H1_H1 ;  /* 0x3000000fff207230 */ /* 0x110fe20000004100 */
        /* <DEDUP_REMOVED lines=26> */
[--C-:B------:R-:W-:Y:S02]  /*6330*/  HADD2.F32 R15, -RZ, R79.reuse.H1_H1 ;  /* 0x3000004fff0f7230 */ /* 0x100fe40000004100 */
[----:B------:R-:W-:Y:S01]  /*6340*/  FMUL.FTZ R32, R12, R32 ;  /* 0x000000200c207220 */ /* 0x000fe20000410000 */
        /* <DEDUP_REMOVED lines=10> */
.L_x_3784:
[----:B------:R-:W-:Y:S05]  /*63f0*/  BSYNC B2 ;  /* 0x0000000000027941 */ /* 0x000fea0003800000 */
.L_x_3783:
[----:B----4-:R0:W-:Y:S02]  /*6400*/  ST.E.128 desc[UR48][R36.64], R12 ;  /* 0x0000000c24007985 */ /* 0x0101e4000c101d30 */
.L_x_3782:
[----:B------:R-:W-:Y:S05]  /*6410*/  BSYNC B1 ;  /* 0x0000000000017941 */ /* 0x000fea0003800000 */
.L_x_3781:
[----:B------:R-:W-:-:S13]  /*6420*/  ISETP.NE.AND P3, PT, R20, RZ, PT ;  /* 0x000000ff1400720c */ /* 0x000fda0003f65270 */
        /* <DEDUP_REMOVED lines=15> */
[----:B------:R-:W-:Y:S02]  /*6520*/  HADD2.F32 R11, -RZ, R13.H1_H1 ;  /* 0x3000000dff0b7230 */ /* 0x000fe40000004100 */
[----:B------:R-:W-:-:S02]  /*6530*/  HADD2.F32 R31, -RZ, R31.H0_H0 ;  /* 0x2000001fff1f7230 */ /* 0x000fc40000004100 */
[----:B------:R-:W-:Y:S02]  /*6540*/  HADD2.F32 R13, -RZ, R13.H0_H0 ;  /* 0x2000000dff0d7230 */ /* 0x000fe40000004100 */
[-C--:B------:R-:W-:Y:S01]  /*6550*/  FMUL.FTZ R36, R11, R34.reuse ;  /* 0x000000220b247220 */ /* 0x080fe20000410000 */
[----:B------:R-:W-:Y:S02]  /*6560*/  HADD2.F32 R29, -RZ, R29.H0_H0 ;  /* 0x2000001dff1d7230 */ /* 0x000fe40000004100 */
[-C--:B------:R-:W-:Y:S01]  /*6570*/  FMUL.FTZ R35, R15, R31.reuse ;  /* 0x0000001f0f237220 */ /* 0x080fe20000410000 */
[C---:B------:R-:W-:Y:S01]  /*6580*/  FMUL.FTZ R38, R28.reuse, R31 ;  /* 0x0000001f1c267220 */ /* 0x040fe20000410000 */
[C---:B------:R-:W-:Y:S01]  /*6590*/  FMUL.FTZ R34, R13.reuse, R34 ;  /* 0x000000220d227220 */ /* 0x040fe20000410000 */
[----:B------:R-:W-:Y:S01]  /*65a0*/  FFMA.FTZ R36, R13, R30, -R36 ;  /* 0x0000001e0d247223 */ /* 0x000fe20000010824 */
[----:B------:R-:W-:Y:S01]  /*65b0*/  FFMA.FTZ R37, R28, R29, R35 ;  /* 0x0000001d1c257223 */ /* 0x000fe20000010023 */
[----:B------:R-:W-:-:S02]  /*65c0*/  HADD2.F32 R28, -RZ, R77.H1_H1 ;  /* 0x3000004dff1c7230 */ /* 0x000fc40000004100 */
[----:B------:R-:W-:Y:S01]  /*65d0*/  FFMA.FTZ R31, R11, R30, R34 ;  /* 0x0000001e0b1f7223 */ /* 0x000fe20000010022 */
[----:B------:R-:W-:Y:S02]  /*65e0*/  HADD2.F32 R11, -RZ, R12.H1_H1 ;  /* 0x3000000cff0b7230 */ /* 0x000fe40000004100 */
[----:B------:R-:W-:Y:S01]  /*65f0*/  FFMA.FTZ R38, R15, R29, -R38 ;  /* 0x0000001d0f267223 */ /* 0x000fe20000010826 */
[----:B------:R-:W-:Y:S02]  /*6600*/  HADD2.F32 R13, -RZ, R14.H1_H1 ;  /* 0x3000000eff0d7230 */ /* 0x000fe40000004100 */
[----:B------:R-:W-:Y:S02]  /*6610*/  HADD2.F32 R77, -RZ, R77.H0_H0 ;  /* 0x2000004dff4d7230 */ /* 0x000fe40000004100 */
[----:B------:R-:W-:Y:S01]  /*6620*/  FMUL.FTZ R29, R11, R28 ;  /* 0x0000001c0b1d7220 */ /* 0x000fe20000410000 */
[----:B------:R-:W-:Y:S02]  /*6630*/  HADD2.F32 R12, -RZ, R12.H0_H0 ;  /* 0x2000000cff0c7230 */ /* 0x000fe40000004100 */
[----:B------:R-:W-:-:S02]  /*6640*/  HADD2.F32 R14, -RZ, R14.H0_H0 ;  /* 0x2000000eff0e7230 */ /* 0x000fc40000004100 */
[-C--:B------:R-:W-:Y:S01]  /*6650*/  FMUL.FTZ R35, R13, R77.reuse ;  /* 0x0000004d0d237220 */ /* 0x080fe20000410000 */
        /* <DEDUP_REMOVED lines=12> */
.L_x_3786:
[----:B------:R-:W-:Y:S05]  /*6720*/  BSYNC B1 ;  /* 0x0000000000017941 */ /* 0x000fea0003800000 */
.L_x_3785:
[----:B----4-:R0:W-:Y:S01]  /*6730*/  ST.E.128 desc[UR48][R32.64], R12 ;  /* 0x0000000c20007985 */ /* 0x0101e2000c101d30 */
[----:B------:R-:W-:Y:S05]  /*6740*/  BRA `(.L_x_3764) ;  /* 0x0000004000347947 */ /* 0x000fea0003800000 */
.L_x_3730:
        /* <DEDUP_REMOVED lines=21> */
[----:B------:R-:W-:Y:S06]  /*68a0*/  @P3 BRA `(.L_x_3788) ;  /* 0x00000000007c3947 */ /* 0x000fec0003800000 */
[----:B------:R-:W-:Y:S01]  /*68b0*/  IADD3 R30, P2, R94, R14, RZ ;  /* 0x0000000e5e1e7210 */ /* 0x000fe20007f5e0ff */
[----:B------:R-:W-:Y:S01]  /*68c0*/  ULDC.64 UR4, c[0x0][0x3e8] ;  /* 0x0000fa0000047ab9 */ /* 0x000fe20000000a00 */
[----:B------:R-:W-:Y:S02]  /*68d0*/  CS2R R38, SRZ ;  /* 0x0000000000267805 */ /* 0x000fe4000001ff00 */
[----:B------:R-:W-:Y:S02]  /*68e0*/  CS2R R36, SRZ ;  /* 0x0000000000247805 */ /* 0x000fe4000001ff00 */
[----:B------:R-:W-:Y:S01]  /*68f0*/  CS2R R62, SRZ ;  /* 0x00000000003e7805 */ /* 0x000fe2000001ff00 */
[----:B------:R-:W-:Y:S01]  /*6900*/  IMAD.X R31, R11, 0x1, R98, P2 ;  /* 0x000000010b1f7824 */ /* 0x000fe200010e0662 */
[----:B------:R-:W-:Y:S02]  /*6910*/  IADD3 R28, P2, R88, R12, RZ ;  /* 0x0000000c581c7210 */ /* 0x000fe40007f5e0ff */
[----:B------:R-:W-:-:S03]  /*6920*/  CS2R R60, SRZ ;  /* 0x00000000003c7805 */ /* 0x000fc6000001ff00 */
[----:B------:R-:W-:Y:S01]  /*6930*/  IMAD.X R29, R78, 0x1, R85, P2 ;  /* 0x000000014e1d7824 */ /* 0x000fe200010e0655 */
        /* <DEDUP_REMOVED lines=10> */
[----:B------:R-:W5:Y:S04]  /*69e0*/  @!P2 LDG.E.128 R36, desc[UR48][R40.64] ;  /* 0x000000302824a981 */ /* 0x000f68000c1e1d00 */
[----:B------:R-:W5:Y:S01]  /*69f0*/  @!P2 LDG.E.128 R60, desc[UR48][R64.64] ;  /* 0x00000030403ca981 */ /* 0x000f62000c1e1d00 */
        /* <DEDUP_REMOVED lines=10> */
.L_x_3788:
[----:B------:R-:W-:Y:S05]  /*6aa0*/  BSYNC B1 ;  /* 0x0000000000017941 */ /* 0x000fea0003800000 */
.L_x_3787:
[----:B------:R-:W-:Y:S01]  /*6ab0*/  IADD3 R76, R203, 0x40, RZ ;  /* 0x00000040cb4c7810 */ /* 0x000fe20007ffe0ff */
[----:B------:R-:W-:Y:S01]  /*6ac0*/  BSSY B1, `(.L_x_3789) ;  /* 0x0000027000017945 */ /* 0x000fe20003800000 */
[----:B0-----:R-:W-:Y:S02]  /*6ad0*/  CS2R R64, SRZ ;  /* 0x0000000000407805 */ /* 0x001fe4000001ff00 */
[----:B------:R-:W-:Y:S02]  /*6ae0*/  CS2R R70, SRZ ;  /* 0x0000000000467805 */ /* 0x000fe4000001ff00 */
[----:B------:R-:W-:Y:S02]  /*6af0*/  ISETP.GE.AND P4, PT, R76, R82, PT ;  /* 0x000000524c00720c */ /* 0x000fe40003f86270 */
[----:B------:R-:W-:Y:S02]  /*6b00*/  CS2R R68, SRZ ;  /* 0x0000000000447805 */ /* 0x000fe4000001ff00 */
[----:B------:R-:W-:-:S02]  /*6b10*/  CS2R R74, SRZ ;  /* 0x00000000004a7805 */ /* 0x000fc4000001ff00 */
[----:B------:R-:W-:-:S07]  /*6b20*/  CS2R R72, SRZ ;  /* 0x0000000000487805 */ /* 0x000fce000001ff00 */
[----:B------:R-:W-:Y:S05]  /*6b30*/  @P4 BRA `(.L_x_3790) ;  /* 0x00000000007c4947 */ /* 0x000fea0003800000 */
[----:B------:R-:W-:Y:S01]  /*6b40*/  IADD3 R15, P2, P5, R94, R14, R102 ;  /* 0x0000000e5e0f7210 */ /* 0x000fe20007d5e066 */
[----:B------:R-:W-:Y:S01]  /*6b50*/  ULDC.64 UR4, c[0x0][0x3e8] ;  /* 0x0000fa0000047ab9 */ /* 0x000fe20000000a00 */
[----:B------:R-:W-:Y:S02]  /*6b60*/  CS2R R58, SRZ ;  /* 0x00000000003a7805 */ /* 0x000fe4000001ff00 */
[----:B------:R-:W-:Y:S02]  /*6b70*/  CS2R R56, SRZ ;  /* 0x0000000000387805 */ /* 0x000fe4000001ff00 */
[----:B------:R-:W-:Y:S02]  /*6b80*/  IADD3.X R48, R98, R11, R101, P2, P5 ;  /* 0x0000000b62307210 */ /* 0x000fe400017ea465 */
[----:B------:R-:W-:Y:S02]  /*6b90*/  CS2R R74, SRZ ;  /* 0x00000000004a7805 */ /* 0x000fe4000001ff00 */
[----:B------:R-:W-:-:S02]  /*6ba0*/  IADD3 R13, P2, P5, R88, R12, R104 ;  /* 0x0000000c580d7210 */ /* 0x000fc40007d5e068 */
[----:B------:R-:W-:Y:S02]  /*6bb0*/  CS2R R72, SRZ ;  /* 0x0000000000487805 */ /* 0x000fe4000001ff00 */
        /* <DEDUP_REMOVED lines=13> */
[----:B------:R-:W-:Y:S02]  /*6c90*/  ISETP.GE.AND P2, PT, R194, R117, PT ;  /* 0x00000075c200720c */ /* 0x000fe40003f46270 */
[----:B------:R-:W-:Y:S02]  /*6ca0*/  CS2R R50, SRZ ;  /* 0x0000000000327805 */ /* 0x000fe4000001ff00 */
[----:B------:R-:W-:Y:S02]  /*6cb0*/  CS2R R48, SRZ ;  /* 0x0000000000307805 */ /* 0x000fe4000001ff00 */
[----:B------:R-:W-:-:S02]  /*6cc0*/  CS2R R66, SRZ ;  /* 0x0000000000427805 */ /* 0x000fc4000001ff00 */
[----:B------:R-:W-:-:S05]  /*6cd0*/  CS2R R64, SRZ ;  /* 0x0000000000407805 */ /* 0x000fca000001ff00 */
[----:B------:R0:W5:Y:S04]  /*6ce0*/  @!P2 LDG.E.128 R52, desc[UR48][R14.64+0x40] ;  /* 0x000040300e34a981 */ /* 0x000168000c1e1d00 */
[----:B------:R0:W5:Y:S01]  /*6cf0*/  @!P2 LDG.E.128 R68, desc[UR48][R12.64+0x40] ;  /* 0x000040300c44a981 */ /* 0x000162000c1e1d00 */
[----:B------:R-:W-:-:S13]  /*6d00*/  ISETP.GE.AND P2, PT, R193, R117, PT ;  /* 0x00000075c100720c */ /* 0x000fda0003f46270 */
[----:B------:R0:W5:Y:S04]  /*6d10*/  @!P2 LDG.E.128 R48, desc[UR48][R14.64+0x80] ;  /* 0x000080300e30a981 */ /* 0x000168000c1e1d00 */
[----:B------:R0:W5:Y:S02]  /*6d20*/  @!P2 LDG.E.128 R64, desc[UR48][R12.64+0x80] ;  /* 0x000080300c40a981 */ /* 0x000164000c1e1d00 */
.L_x_3790:
[----:B------:R-:W-:Y:S05]  /*6d30*/  BSYNC B1 ;  /* 0x0000000000017941 */ /* 0x000fea0003800000 */
.L_x_3789:
[----:B0----5:R-:W-:Y:S01]  /*6d40*/  IMAD.MOV.U32 R12, RZ, RZ, R30 ;  /* 0x000000ffff0c7224 */ /* 0x021fe200078e001e */
[----:B------:R-:W-:Y:S01]  /*6d50*/  MOV R14, R28 ;  /* 0x0000001c000e7202 */ /* 0x000fe20000000f00 */
[----:B------:R-:W-:Y:S01]  /*6d60*/  IMAD.MOV.U32 R11, RZ, RZ, R31 ;  /* 0x000000ffff0b7224 */ /* 0x000fe200078e001f */
[----:B------:R-:W-:Y:S01]  /*6d70*/  UISETP.NE.AND UP0, UPT, UR51, 0x3, UPT ;  /* 0x000000033300788c */ /* 0x000fe2000bf05270 */
[----:B------:R-:W-:-:S03]  /*6d80*/  IMAD.MOV.U32 R13, RZ, RZ, R29 ;  /* 0x000000ffff0d7224 */ /* 0x000fc600078e001d */
        /* <DEDUP_REMOVED lines=12> */
[----:B------:R-:W-:Y:S02]  /*6e50*/  PRMT R165, R12, 0x5410, R13 ;  /* 0x000054100ca57816 */ /* 0x000fe4000000000d */
[----:B------:R-:W-:Y:S02]  /*6e60*/  MOV R12, R37 ;  /* 0x00000025000c7202 */ /* 0x000fe40000000f00 */
[----:B------:R-:W-:Y:S01]  /*6e70*/  PRMT R166, R11, 0x7610, R166 ;  /* 0x000076100ba67816 */ /* 0x000fe200000000a6 */
[----:B------:R-:W-:Y:S01]  /*6e80*/  IMAD.MOV.U32 R11, RZ, RZ, R43 ;  /* 0x000000ffff0b7224 */ /* 0x000fe200078e002b */
[----:B------:R-:W-:Y:S01]  /*6e90*/  PRMT R146, R12, 0x7610, R146 ;  /* 0x000076100c927816 */ /* 0x000fe20000000092 */
[----:B------:R-:W-:Y:S01]  /*6ea0*/  IMAD.MOV.U32 R12, RZ, RZ, R42 ;  /* 0x000000ffff0c7224 */ /* 0x000fe200078e002a */
[----:B------:R-:W-:-:S02]  /*6eb0*/  PRMT R162, R14, 0x7610, R162 ;  /* 0x000076100ea27816 */ /* 0x000fc400000000a2 */
[----:B------:R-:W-:Y:S02]  /*6ec0*/  PLOP3.LUT P2, PT, PT, PT, UP0, 0x80, 0x0 ;  /* 0x000000000000781c */ /* 0x000fe40003f4f008 */
[----:B------:R-:W-:Y:S01]  /*6ed0*/  PRMT R158, R12, 0x5410, R11 ;  /* 0x000054100c9e7816 */ /* 0x000fe2000000000b */
[----:B------:R-:W-:Y:S01]  /*6ee0*/  IMAD.MOV.U32 R11, RZ, RZ, R41 ;  /* 0x000000ffff0b7224 */ /* 0x000fe200078e0029 */
[----:B------:R-:W-:-:S04]  /*6ef0*/  MOV R12, R40 ;  /* 0x00000028000c7202 */ /* 0x000fc80000000f00 */
[----:B------:R-:W-:Y:S01]  /*6f00*/  PRMT R159, R12, 0x5410, R11 ;  /* 0x000054100c9f7816 */ /* 0x000fe2000000000b */
[----:B------:R-:W-:Y:S01]  /*6f10*/  IMAD.MOV.U32 R12, RZ, RZ, R46 ;  /* 0x000000ffff0c7224 */ /* 0x000fe200078e002e */
[----:B------:R-:W-:-:S04]  /*6f20*/  MOV R11, R47 ;  /* 0x0000002f000b7202 */ /* 0x000fc80000000f00 */
[----:B------:R-:W-:Y:S01]  /*6f30*/  PRMT R161, R161, 0x5410, R12 ;  /* 0x00005410a1a17816 */ /* 0x000fe2000000000c */
[----:B------:R-:W-:Y:S01]  /*6f40*/  IMAD.MOV.U32 R12, RZ, RZ, R44 ;  /* 0x000000ffff0c7224 */ /* 0x000fe200078e002c */
[----:B------:R-:W-:Y:S01]  /*6f50*/  PRMT R163, R163, 0x5410, R11 ;  /* 0x00005410a3a37816 */ /* 0x000fe2000000000b */
[----:B------:R-:W-:-:S03]  /*6f60*/  IMAD.MOV.U32 R11, RZ, RZ, R45 ;  /* 0x000000ffff0b7224 */ /* 0x000fc600078e002d */
[----:B------:R-:W-:Y:S01]  /*6f70*/  PRMT R162, R162, 0x5410, R12 ;  /* 0x00005410a2a27816 */ /* 0x000fe2000000000c */
[----:B------:R-:W-:Y:S01]  /*6f80*/  IMAD.MOV.U32 R12, RZ, RZ, R63 ;  /* 0x000000ffff0c7224 */ /* 0x000fe200078e003f */
[----:B------:R-:W-:Y:S02]  /*6f90*/  PRMT R164, R164, 0x5410, R11 ;  /* 0x00005410a4a47816 */ /* 0x000fe4000000000b */
[----:B------:R-:W-:Y:S02]  /*6fa0*/  MOV R11, R62 ;  /* 0x0000003e000b7202 */ /* 0x000fe40000000f00 */
[----:B------:R-:W-:Y:S02]  /*6fb0*/  PRMT R167, R12, 0x7610, R167 ;  /* 0x000076100ca77816 */ /* 0x000fe400000000a7 */
[----:B------:R-:W-:Y:S01]  /*6fc0*/  PRMT R166, R166, 0x5410, R11 ;  /* 0x00005410a6a67816 */ /* 0x000fe2000000000b */
[----:B------:R-:W-:Y:S01]  /*6fd0*/  IMAD.MOV.U32 R11, RZ, RZ, R60 ;  /* 0x000000ffff0b7224 */ /* 0x000fe200078e003c */
[----:B------:R-:W-:-:S04]  /*6fe0*/  MOV R12, R61 ;  /* 0x0000003d000c7202 */ /* 0x000fc80000000f00 */
[----:B------:R-:W-:Y:S01]  /*6ff0*/  PRMT R167, R167, 0x5410, R11 ;  /* 0x00005410a7a77816 */ /* 0x000fe2000000000b */
[----:B------:R-:W-:Y:S01]  /*7000*/  IMAD.MOV.U32 R11, RZ, RZ, R51 ;  /* 0x000000ffff0b7224 */ /* 0x000fe200078e0033 */
[----:B------:R-:W-:Y:S01]  /*7010*/  PRMT R145, R12, 0x7610, R145 ;  /* 0x000076100c917816 */ /* 0x000fe20000000091 */
[----:B------:R-:W-:-:S05]  /*7020*/  IMAD.MOV.U32 R12, RZ, RZ, R50 ;  /* 0x000000ffff0c7224 */ /* 0x000fca00078e0032 */
[----:B------:R-:W-:Y:S01]  /*7030*/  PRMT R139, R12, 0x5410, R11 ;  /* 0x000054100c8b7816 */ /* 0x000fe2000000000b */
[----:B------:R-:W-:Y:S01]  /*7040*/  IMAD.MOV.U32 R11, RZ, RZ, R49 ;  /* 0x000000ffff0b7224 */ /* 0x000fe200078e0031 */
[----:B------:R-:W-:-:S04]  /*7050*/  MOV R12, R48 ;  /* 0x00000030000c7202 */ /* 0x000fc80000000f00 */
        /* <DEDUP_REMOVED lines=36> */
.L_x_3791:
[----:B------:R-:W-:Y:S01]  /*72a0*/  IMAD R83, R19, 0x8, R18 ;  /* 0x0000000813537824 */ /* 0x000fe200078e0212 */
[----:B------:R-:W-:Y:S01]  /*72b0*/  SHF.L.U32 R84, R204, 0x1f, RZ ;  /* 0x0000001fcc547819 */ /* 0x000fe200000006ff */
[----:B------:R-:W-:Y:S03]  /*72c0*/  BSSY B1, `(.L_x_3792) ;  /* 0x0000003000017945 */ /* 0x000fe60003800000 */
[----:B------:R-:W0:Y:S02]  /*72d0*/  SYNCS.PHASECHK.TRANS64.TRYWAIT P5, [R83+URZ+0x30890], R84 ;  /* 0x03089054530075a7 */ /* 0x000e2400080a017f */
[----:B0-----:R-:W-:Y:S05]  /*72e0*/  @!P5 BRA `(.L_x_3793) ;  /* 0x000001b00020d947 */ /* 0x001fea0003800000 */
.L_x_4073:
[----:B------:R-:W-:Y:S05]  /*72f0*/  BSYNC B1 ;  /* 0x0000000000017941 */ /* 0x000fea0003800000 */
.L_x_3792:
[----:B------:R-:W1:Y:S01]  /*7300*/  LDC R132, c[0x0][0x2f4] ;  /* 0x0000bd00ff847b82 */ /* 0x000e620000000800 */
[----:B------:R-:W-:Y:S01]  /*7310*/  UMOV UR4, 0xffffffff ;  /* 0xffffffff00047882 */ /* 0x000fe20000000000 */
[----:B-1----:R-:W-:Y:S02]  /*7320*/  IMAD.IADD R134, R132, 0x1, -R118 ;  /* 0x0000000184867824 */ /* 0x002fe400078e0a76 */
[----:B------:R-:W-:Y:S05]  /*7330*/  BRA.DIV UR4, `(.L_x_3794) ;  /* 0x000001b204207947 */ /* 0x000fea000b800000 */
[----:B------:R1:W2:Y:S04]  /*7340*/  SHFL.IDX PT, R115, R113, RZ, 0x1c1f ;  /* 0x001c1fff71737589 */ /* 0x0002a800000e0000 */
[----:B------:R1:W3:Y:S02]  /*7350*/  SHFL.IDX PT, R11, R116, RZ, 0x1c1f ;  /* 0x001c1fff740b7589 */ /* 0x0002e400000e0000 */
.L_x_4077:
[----:B------:R-:W-:Y:S04]  /*7360*/  BSSY B1, `(.L_x_3795) ;  /* 0x000016d000017945 */ /* 0x000fe80003800000 */
[----:B------:R-:W-:Y:S05]  /*7370*/  @P3 BRA `(.L_x_3796) ;  /* 0x0000001400ac3947 */ /* 0x000fea0003800000 */
[----:B------:R-:W-:Y:S01]  /*7380*/  ISETP.NE.AND P3, PT, R6, RZ, PT ;  /* 0x000000ff0600720c */ /* 0x000fe20003f65270 */
[----:B------:R-:W-:Y:S01]  /*7390*/  BSSY B2, `(.L_x_3797) ;  /* 0x0000079000027945 */ /* 0x000fe20003800000 */
[----:B---3--:R-:W-:-:S11]  /*73a0*/  MOV R114, R11 ;  /* 0x0000000b00727202 */ /* 0x008fd60000000f00 */
[----:B------:R-:W-:Y:S05]  /*73b0*/  @!P3 BRA `(.L_x_3798) ;  /* 0x0000000400d8b947 */ /* 0x000fea0003800000 */
[----:B------:R-:W-:Y:S01]  /*73c0*/  SEL R12, R118, R134, !P0 ;  /* 0x00000086760c7207 */ /* 0x000fe20004000000 */
[----:B------:R-:W-:Y:S01]  /*73d0*/  BSSY B3, `(.L_x_3799) ;  /* 0x000006e000037945 */ /* 0x000fe20003800000 */
[----:B------:R-:W-:Y:S02]  /*73e0*/  ISETP.GE.AND P3, PT, R16, R117, PT ;  /* 0x000000751000720c */ /* 0x000fe40003f66270 */
[----:B------:R-:W-:-:S04]  /*73f0*/  SHF.R.S32.HI R13, RZ, 0x1f, R12 ;  /* 0x0000001fff0d7819 */ /* 0x000fc8000001140c */
[----:B------:R-:W-:-:S04]  /*7400*/  LEA.HI R13, R13, R12, RZ, 0x4 ;  /* 0x0000000c0d0d7211 */ /* 0x000fc800078f20ff */
[----:B------:R-:W-:-:S04]  /*7410*/  LEA.HI.SX32 R138, R13, R111, 0x1c ;  /* 0x0000006f0d8a7211 */ /* 0x000fc800078fe2ff */
[----:B------:R-:W-:-:S04]  /*7420*/  SHF.R.S32.HI R13, RZ, 0x1f, R138 ;  /* 0x0000001fff0d7819 */ /* 0x000fc8000001148a */
[----:B------:R-:W-:Y:S01]  /*7430*/  LEA.HI R13, R13, R138, RZ, 0x3 ;  /* 0x0000008a0d0d7211 */ /* 0x000fe200078f18ff */
[----:B------:R-:W-:-:S03]  /*7440*/  IMAD.SHL.U32 R138, R138, 0x8, RZ ;  /* 0x000000088a8a7824 */ /* 0x000fc600078e00ff */
[----:B------:R-:W-:Y:S02]  /*7450*/  SHF.R.S32.HI R13, RZ, 0x3, R13 ;  /* 0x00000003ff0d7819 */ /* 0x000fe4000001140d */
[----:B------:R-:W-:-:S03]  /*7460*/  LOP3.LUT R12, R216, 0x38, R138, 0xf8, !PT ;  /* 0x00000038d80c7812 */ /* 0x000fc600078ef88a */
[----:B------:R-:W-:Y:S01]  /*7470*/  IMAD R13, R13, 0x1800, R218 ;  /* 0x000018000d0d7824 */ /* 0x000fe200078e02da */
[----:B------:R-:W-:-:S05]  /*7480*/  LOP3.LUT R12, R12, R217, RZ, 0x3c, !PT ;  /* 0x000000d90c0c7212 */ /* 0x000fca00078e3cff */
[----:B------:R-:W-:-:S04]  /*7490*/  IMAD.IADD R12, R13, 0x1, R12 ;  /* 0x000000010d0c7824 */ /* 0x000fc800078e020c */
        /* <DEDUP_REMOVED lines=8> */
[----:B----4-:R-:W-:Y:S01]  /*7520*/  MOV R143, R13 ;  /* 0x0000000d008f7202 */ /* 0x010fe20000000f00 */
[----:B------:R-:W-:Y:S01]  /*7530*/  HADD2.F32 R145, -RZ, R145.H0_H0 ;  /* 0x20000091ff917230 */ /* 0x000fe20000004100 */
        /* <DEDUP_REMOVED lines=19> */
[----:B------:R-:W-:Y:S02]  /*7670*/  HADD2.F32 R15, -RZ, R15.H1_H1 ;  /* 0x3000000fff0f7230 */ /* 0x000fe40000004100 */
[----:B------:R-:W-:Y:S02]  /*7680*/  HADD2.F32 R61, -RZ, R61.H0_H0 ;  /* 0x2000003dff3d7230 */ /* 0x000fe40000004100 */
[-C--:B------:R-:W-:Y:S01]  /*7690*/  FMUL.FTZ R143, R144, R145.reuse ;  /* 0x00000091908f7220 */ /* 0x080fe20000410000 */
[C---:B------:R-:W-:Y:S01]  /*76a0*/  FMUL.FTZ R145, R60.reuse, R145 ;  /* 0x000000913c917220 */ /* 0x040fe20000410000 */
[----:B------:R-:W-:Y:S02]  /*76b0*/  HADD2.F32 R38, -RZ, R38.H0_H0 ;  /* 0x20000026ff267230 */ /* 0x000fe40000004100 */
[----:B------:R-:W-:Y:S01]  /*76c0*/  FFMA.FTZ R60, R60, R37, -R143 ;  /* 0x000000253c3c7223 */ /* 0x000fe2000001088f */
[----:B------:R-:W-:-:S02]  /*76d0*/  IMAD.MOV.U32 R143, RZ, RZ, R79 ;  /* 0x000000ffff8f7224 */ /* 0x000fc400078e004f */
[----:B------:R-:W-:Y:S01]  /*76e0*/  FFMA.FTZ R37, R144, R37, R145 ;  /* 0x0000002590257223 */ /* 0x000fe20000010091 */
[----:B------:R-:W-:Y:S01]  /*76f0*/  HADD2.F32 R145, -RZ, R165.H1_H1 ;  /* 0x300000a5ff917230 */ /* 0x000fe20000004100 */
[----:B------:R-:W-:Y:S01]  /*7700*/  F2FP.F16.F32.PACK_AB R60, R60, R77 ;  /* 0x0000004d3c3c723e */ /* 0x000fe200000000ff */
[----:B------:R-:W-:Y:S02]  /*7710*/  HADD2.F32 R144, -RZ, R143.H0_H0 ;  /* 0x2000008fff907230 */ /* 0x000fe40000004100 */
[----:B------:R-:W-:Y:S02]  /*7720*/  F2FP.F16.F32.PACK_AB R37, R37, R13 ;  /* 0x0000000d2525723e */ /* 0x000fe400000000ff */
[----:B------:R-:W-:Y:S02]  /*7730*/  IMAD.MOV.U32 R13, RZ, RZ, R60 ;  /* 0x000000ffff0d7224 */ /* 0x000fe400078e003c */
[-C--:B------:R-:W-:Y:S01]  /*7740*/  FMUL.FTZ R79, R144, R146.reuse ;  /* 0x00000092904f7220 */ /* 0x080fe20000410000 */
[----:B------:R-:W-:Y:S01]  /*7750*/  FMUL.FTZ R146, R147, R146 ;  /* 0x0000009293927220 */ /* 0x000fe20000410000 */
[----:B------:R-:W-:-:S02]  /*7760*/  IMAD.MOV.U32 R77, RZ, RZ, R37 ;  /* 0x000000ffff4d7224 */ /* 0x000fc400078e0025 */
[-C--:B------:R-:W-:Y:S01]  /*7770*/  FFMA.FTZ R79, R147, R145.reuse, -R79 ;  /* 0x00000091934f7223 */ /* 0x080fe2000001084f */
[----:B------:R-:W-:Y:S01]  /*7780*/  FFMA.FTZ R144, R144, R145, R146 ;  /* 0x0000009190907223 */ /* 0x000fe20000010092 */
[----:B------:R-:W-:Y:S01]  /*7790*/  SHF.R.U32.HI R145, RZ, 0x10, R39 ;  /* 0x00000010ff917819 */ /* 0x000fe20000011627 */
[----:B------:R-:W-:Y:S01]  /*77a0*/  HADD2.F32 R147, -RZ, R167.H1_H1 ;  /* 0x300000a7ff937230 */ /* 0x000fe20000004100 */
[--C-:B------:R-:W-:Y:S01]  /*77b0*/  SHF.R.U64 R39, R62, 0x10, R63.reuse ;  /* 0x000000103e277819 */ /* 0x100fe2000000123f */
[----:B------:R-:W-:Y:S01]  /*77c0*/  HADD2.F32 R62, -RZ, R143.H1_H1 ;  /* 0x3000008fff3e7230 */ /* 0x000fe20000004100 */
[----:B------:R-:W-:Y:S01]  /*77d0*/  SHF.R.U32.HI R63, RZ, 0x10, R63 ;  /* 0x00000010ff3f7819 */ /* 0x000fe2000001163f */
[----:B------:R-:W-:Y:S02]  /*77e0*/  HADD2.F32 R145, -RZ, R145.H0_H0 ;  /* 0x20000091ff917230 */ /* 0x000fe40000004100 */
        /* <DEDUP_REMOVED lines=20> */
[----:B------:R-:W-:Y:S01]  /*7930*/  HADD2.F32 R63, -RZ, R14.H0_H0 ;  /* 0x2000000eff3f7230 */ /* 0x000fe20000004100 */
[----:B------:R-:W-:Y:S01]  /*7940*/  MOV R15, R79 ;  /* 0x0000004f000f7202 */ /* 0x000fe20000000f00 */
[-C--:B------:R-:W-:Y:S01]  /*7950*/  FFMA.FTZ R12, R12, R36.reuse, -R62 ;  /* 0x000000240c0c7223 */ /* 0x080fe2000001083e */
[----:B------:R-:W-:Y:S01]  /*7960*/  FFMA.FTZ R36, R76, R36, R61 ;  /* 0x000000244c247223 */ /* 0x000fe2000001003d */
[--C-:B------:R-:W-:Y:S02]  /*7970*/  HADD2.F32 R61, -RZ, R78.reuse.H0_H0 ;  /* 0x2000004eff3d7230 */ /* 0x100fe40000004100 */
[----:B------:R-:W-:Y:S01]  /*7980*/  HADD2.F32 R62, -RZ, R165.H0_H0 ;  /* 0x200000a5ff3e7230 */ /* 0x000fe20000004100 */
[----:B------:R-:W-:Y:S01]  /*7990*/  F2FP.F16.F32.PACK_AB R12, R12, R146 ;  /* 0x000000920c0c723e */ /* 0x000fe200000000ff */
[----:B------:R-:W-:-:S02]  /*79a0*/  HADD2.F32 R78, -RZ, R78.H1_H1 ;  /* 0x3000004eff4e7230 */ /* 0x000fc40000004100 */
[-C--:B------:R-:W-:Y:S01]  /*79b0*/  FMUL.FTZ R76, R61, R145.reuse ;  /* 0x000000913d4c7220 */ /* 0x080fe20000410000 */
[C---:B------:R-:W-:Y:S01]  /*79c0*/  FMUL.FTZ R145, R63.reuse, R145 ;  /* 0x000000913f917220 */ /* 0x040fe20000410000 */
[----:B------:R-:W-:Y:S01]  /*79d0*/  HADD2.F32 R14, -RZ, R14.H1_H1 ;  /* 0x3000000eff0e7230 */ /* 0x000fe20000004100 */
[----:B------:R-:W-:Y:S01]  /*79e0*/  F2FP.F16.F32.PACK_AB R36, R36, R147 ;  /* 0x000000932424723e */ /* 0x000fe200000000ff */
[-C--:B------:R-:W-:Y:S01]  /*79f0*/  FFMA.FTZ R76, R63, R62.reuse, -R76 ;  /* 0x0000003e3f4c7223 */ /* 0x080fe2000001084c */
[----:B------:R-:W-:Y:S01]  /*7a00*/  FFMA.FTZ R145, R61, R62, R145 ;  /* 0x0000003e3d917223 */ /* 0x000fe20000010091 */
[-C--:B------:R-:W-:Y:S01]  /*7a10*/  FMUL.FTZ R61, R78, R39.reuse ;  /* 0x000000274e3d7220 */ /* 0x080fe20000410000 */
[C---:B------:R-:W-:Y:S01]  /*7a20*/  FMUL.FTZ R39, R14.reuse, R39 ;  /* 0x000000270e277220 */ /* 0x040fe20000410000 */
[----:B------:R-:W-:Y:S02]  /*7a30*/  IMAD.MOV.U32 R79, RZ, RZ, R144 ;  /* 0x000000ffff4f7224 */ /* 0x000fe400078e0090 */
[-C--:B------:R-:W-:Y:S01]  /*7a40*/  FFMA.FTZ R61, R14, R38.reuse, -R61 ;  /* 0x000000260e3d7223 */ /* 0x080fe2000001083d */
[----:B------:R-:W-:-:S04]  /*7a50*/  FFMA.FTZ R39, R78, R38, R39 ;  /* 0x000000264e277223 */ /* 0x000fc80000010027 */
[----:B------:R-:W-:Y:S02]  /*7a60*/  F2FP.F16.F32.PACK_AB R61, R61, R76 ;  /* 0x0000004c3d3d723e */ /* 0x000fe400000000ff */
[----:B------:R-:W-:Y:S02]  /*7a70*/  F2FP.F16.F32.PACK_AB R39, R39, R145 ;  /* 0x000000912727723e */ /* 0x000fe400000000ff */
[----:B------:R-:W-:Y:S01]  /*7a80*/  MOV R76, R36 ;  /* 0x00000024004c7202 */ /* 0x000fe20000000f00 */
[----:B------:R-:W-:Y:S02]  /*7a90*/  IMAD.MOV.U32 R14, RZ, RZ, R61 ;  /* 0x000000ffff0e7224 */ /* 0x000fe400078e003d */
[----:B------:R-:W-:-:S07]  /*7aa0*/  IMAD.MOV.U32 R78, RZ, RZ, R39 ;  /* 0x000000ffff4e7224 */ /* 0x000fce00078e0027 */
.L_x_3800:
[----:B------:R-:W-:Y:S05]  /*7ab0*/  BSYNC B3 ;  /* 0x0000000000037941 */ /* 0x000fea0003800000 */
.L_x_3799:
[----:B------:R-:W-:-:S04]  /*7ac0*/  LEA R36, P3, R3, R11, 0x1 ;  /* 0x0000000b03247211 */ /* 0x000fc800078608ff */
[----:B--2---:R-:W-:Y:S02]  /*7ad0*/  LEA.HI.X R37, R3, R115, R107, 0x1, P3 ;  /* 0x0000007303257211 */ /* 0x004fe400018f0c6b */
[----:B------:R-:W-:-:S03]  /*7ae0*/  ISETP.GE.AND P3, PT, R138, R132, PT ;  /* 0x000000848a00720c */ /* 0x000fc60003f66270 */
[----:B----4-:R2:W-:Y:S10]  /*7af0*/  ST.E.128 desc[UR48][R36.64], R12 ;  /* 0x0000000c24007985 */ /* 0x0105f4000c101d30 */
[----:B--2---:R-:W-:-:S05]  /*7b00*/  @!P3 IMAD.WIDE R12, R138, 0x2, R114 ;  /* 0x000000028a0cb825 */ /* 0x004fca00078e0272 */
[----:B---3--:R3:W-:Y:S02]  /*7b10*/  @!P3 ST.E.128 desc[UR48][R12.64], R76 ;  /* 0x0000004c0c00b985 */ /* 0x0087e4000c101d30 */
.L_x_3798:
[----:B------:R-:W-:Y:S05]  /*7b20*/  BSYNC B2 ;  /* 0x0000000000027941 */ /* 0x000fea0003800000 */
.L_x_3797:
[----:B------:R-:W-:Y:S01]  /*7b30*/  ISETP.NE.AND P3, PT, R7, RZ, PT ;  /* 0x000000ff0700720c */ /* 0x000fe20003f65270 */
[----:B------:R-:W-:-:S12]  /*7b40*/  BSSY B2, `(.L_x_3801) ;  /* 0x0000077000027945 */ /* 0x000fd80003800000 */
[----:B------:R-:W-:Y:S05]  /*7b50*/  @!P3 BRA `(.L_x_3802) ;  /* 0x0000000400d4b947 */ /* 0x000fea0003800000 */
[----:B---3--:R-:W-:Y:S01]  /*7b60*/  SEL R12, R118, R134, !P1 ;  /* 0x00000086760c7207 */ /* 0x008fe20004800000 */
[----:B------:R-:W-:Y:S01]  /*7b70*/  BSSY B3, `(.L_x_3803) ;  /* 0x000006d000037945 */ /* 0x000fe20003800000 */
[----:B------:R-:W-:Y:S02]  /*7b80*/  ISETP.GE.AND P3, PT, R194, R117, PT ;  /* 0x00000075c200720c */ /* 0x000fe40003f66270 */
[----:B------:R-:W-:-:S04]  /*7b90*/  SHF.R.S32.HI R13, RZ, 0x1f, R12 ;  /* 0x0000001fff0d7819 */ /* 0x000fc8000001140c */
[----:B------:R-:W-:-:S04]  /*7ba0*/  LEA.HI R13, R13, R12, RZ, 0x4 ;  /* 0x0000000c0d0d7211 */ /* 0x000fc800078f20ff */
[----:B------:R-:W-:-:S04]  /*7bb0*/  LEA.HI.SX32 R60, R13, R110, 0x1c ;  /* 0x0000006e0d3c7211 */ /* 0x000fc800078fe2ff */
[----:B------:R-:W-:-:S04]  /*7bc0*/  SHF.R.S32.HI R13, RZ, 0x1f, R60 ;  /* 0x0000001fff0d7819 */ /* 0x000fc8000001143c */
[----:B------:R-:W-:Y:S02]  /*7bd0*/  LEA.HI R13, R13, R60, RZ, 0x3 ;  /* 0x0000003c0d0d7211 */ /* 0x000fe400078f18ff */
[----:B------:R-:W-:Y:S02]  /*7be0*/  SHF.L.U32 R60, R60, 0x3, RZ ;  /* 0x000000033c3c7819 */ /* 0x000fe400000006ff */
[----:B------:R-:W-:Y:S02]  /*7bf0*/  SHF.R.S32.HI R13, RZ, 0x3, R13 ;  /* 0x00000003ff0d7819 */ /* 0x000fe4000001140d */
[----:B------:R-:W-:-:S03]  /*7c00*/  LOP3.LUT R12, R216, 0x38, R60, 0xf8, !PT ;  /* 0x00000038d80c7812 */ /* 0x000fc600078ef83c */
[----:B------:R-:W-:Y:S01]  /*7c10*/  IMAD R13, R13, 0x1800, R218 ;  /* 0x000018000d0d7824 */ /* 0x000fe200078e02da */
[----:B------:R-:W-:-:S05]  /*7c20*/  LOP3.LUT R12, R12, R217, RZ, 0x3c, !PT ;  /* 0x000000d90c0c7212 */ /* 0x000fca00078e3cff */
[----:B------:R-:W-:-:S04]  /*7c30*/  IMAD.IADD R12, R13, 0x1, R12 ;  /* 0x000000010d0c7824 */ /* 0x000fc800078e020c */
[C---:B------:R-:W-:Y:S02]  /*7c40*/  IMAD R36, R19.reuse, 0x4800, R12 ;  /* 0x0000480013247824 */ /* 0x040fe400078e020c */
[----:B------:R-:W-:-:S03]  /*7c50*/  IMAD R12, R19, 0x4800, R129 ;  /* 0x00004800130c7824 */ /* 0x000fc600078e0281 */
[----:B------:R-:W-:Y:S01]  /*7c60*/  LEA R36, R36, R18, 0x1 ;  /* 0x0000001224247211 */ /* 0x000fe200078e08ff */
[----:B------:R-:W-:-:S05]  /*7c70*/  IMAD R12, R12, 0x2, R18 ;  /* 0x000000020c0c7824 */ /* 0x000fca00078e0212 */
[----:B------:R-:W3:Y:S04]  /*7c80*/  LDS.128 R36, [R36+0x1e400] ;  /* 0x01e4000024247984 */ /* 0x000ee80000000c00 */
[----:B------:R-:W4:Y:S01]  /*7c90*/  LDS.128 R12, [R12+0x1e400] ;  /* 0x01e400000c0c7984 */ /* 0x000f220000000c00 */
[----:B------:R-:W-:Y:S05]  /*7ca0*/  @P3 BRA `(.L_x_3804) ;  /* 0x0000000400643947 */ /* 0x000fea0003800000 */
[----:B---3--:R-:W-:Y:S01]  /*7cb0*/  IMAD.MOV.U32 R62, RZ, RZ, R37 ;  /* 0x000000ffff3e7224 */ /* 0x008fe200078e0025 */
[----:B------:R-:W-:Y:S01]  /*7cc0*/  SHF.R.U64 R32, R32, 0x10, R33 ;  /* 0x0000001020207819 */ /* 0x000fe20000001221 */
[----:B----4-:R-:W-:Y:S01]  /*7cd0*/  IMAD.MOV.U32 R61, RZ, RZ, R13 ;  /* 0x000000ffff3d7224 */ /* 0x010fe200078e000d */
[----:B------:R-:W-:Y:S01]  /*7ce0*/  SHF.R.U32.HI R33, RZ, 0x10, R33 ;  /* 0x00000010ff217819 */ /* 0x000fe20000011621 */
[----:B------:R-:W-:Y:S01]  /*7cf0*/  HADD2.F32 R63, -RZ, R164.H1_H1 ;  /* 0x300000a4ff3f7230 */ /* 0x000fe20000004100 */
        /* <DEDUP_REMOVED lines=32> */
[----:B------:R-:W-:Y:S02]  /*7f00*/  F2FP.F16.F32.PACK_AB R33, R33, R13 ;  /* 0x0000000d2121723e */ /* 0x000fe400000000ff */
[----:B------:R-:W-:Y:S01]  /*7f10*/  FFMA.FTZ R63, R61, R62, R63 ;  /* 0x0000003e3d3f7223 */ /* 0x000fe2000001003f */
[----:B------:R-:W-:Y:S02]  /*7f20*/  SHF.R.U32.HI R61, RZ, 0x10, R35 ;  /* 0x00000010ff3d7819 */ /* 0x000fe40000011623 */
[--C-:B------:R-:W-:Y:S02]  /*7f30*/  SHF.R.U64 R35, R46, 0x10, R47.reuse ;  /* 0x000000102e237819 */ /* 0x100fe4000000122f */
[----:B------:R-:W-:Y:S01]  /*7f40*/  SHF.R.U32.HI R46, RZ, 0x10, R47 ;  /* 0x00000010ff2e7819 */ /* 0x000fe2000001162f */
[----:B------:R-:W-:Y:S01]  /*7f50*/  HADD2.F32 R61, -RZ, R61.H0_H0 ;  /* 0x2000003dff3d7230 */ /* 0x000fe20000004100 */
[----:B------:R-:W-:Y:S01]  /*7f60*/  MOV R13, R37 ;  /* 0x00000025000d7202 */ /* 0x000fe20000000f00 */
[----:B------:R-:W-:-:S02]  /*7f70*/  HADD2.F32 R35, -RZ, R35.H0_H0 ;  /* 0x20000023ff237230 */ /* 0x000fc40000004100 */
[----:B------:R-:W-:Y:S02]  /*7f80*/  HADD2.F32 R46, -RZ, R46.H0_H0 ;  /* 0x2000002eff2e7230 */ /* 0x000fe40000004100 */
[----:B------:R-:W-:-:S03]  /*7f90*/  IMAD.MOV.U32 R37, RZ, RZ, R33 ;  /* 0x000000ffff257224 */ /* 0x000fc600078e0021 */
        /* <DEDUP_REMOVED lines=34> */
[----:B------:R-:W-:-:S02]  /*81c0*/  MOV R39, R63 ;  /* 0x0000003f00277202 */ /* 0x000fc40000000f00 */
[-C--:B------:R-:W-:Y:S01]  /*81d0*/  FFMA.FTZ R36, R14, R34.reuse, -R36 ;  /* 0x000000220e247223 */ /* 0x080fe20000010824 */
[----:B------:R-:W-:-:S04]  /*81e0*/  FFMA.FTZ R35, R38, R34, R35 ;  /* 0x0000002226237223 */ /* 0x000fc80000010023 */
[----:B------:R-:W-:Y:S01]  /*81f0*/  F2FP.F16.F32.PACK_AB R46, R36, R46 ;  /* 0x0000002e242e723e */ /* 0x000fe200000000ff */
[----:B------:R-:W-:Y:S01]  /*8200*/  IMAD.MOV.U32 R36, RZ, RZ, R32 ;  /* 0x000000ffff247224 */ /* 0x000fe200078e0020 */
[----:B------:R-:W-:Y:S02]  /*8210*/  F2FP.F16.F32.PACK_AB R35, R35, R61 ;  /* 0x0000003d2323723e */ /* 0x000fe400000000ff */
[----:B------:R-:W-:-:S03]  /*8220*/  MOV R14, R46 ;  /* 0x0000002e000e7202 */ /* 0x000fc60000000f00 */
[----:B------:R-:W-:-:S07]  /*8230*/  IMAD.MOV.U32 R38, RZ, RZ, R35 ;  /* 0x000000ffff267224 */ /* 0x000fce00078e0023 */
.L_x_3804:
[----:B------:R-:W-:Y:S05]  /*8240*/  BSYNC B3 ;  /* 0x0000000000037941 */ /* 0x000fea0003800000 */
.L_x_3803:
[----:B------:R-:W-:-:S04]  /*8250*/  LEA R32, P3, R4, R11, 0x1 ;  /* 0x0000000b04207211 */ /* 0x000fc800078608ff */
[----:B--2---:R-:W-:Y:S02]  /*8260*/  LEA.HI.X R33, R4, R115, R106, 0x1, P3 ;  /* 0x0000007304217211 */ /* 0x004fe400018f0c6a */
[----:B------:R-:W-:-:S03]  /*8270*/  ISETP.GE.AND P3, PT, R60, R132, PT ;  /* 0x000000843c00720c */ /* 0x000fc60003f66270 */
[----:B----4-:R2:W-:Y:S10]  /*8280*/  ST.E.128 desc[UR48][R32.64], R12 ;  /* 0x0000000c20007985 */ /* 0x0105f4000c101d30 */
[----:B--2---:R-:W-:-:S05]  /*8290*/  @!P3 IMAD.WIDE R12, R60, 0x2, R114 ;  /* 0x000000023c0cb825 */ /* 0x004fca00078e0272 */
[----:B---3--:R4:W-:Y:S02]  /*82a0*/  @!P3 ST.E.128 desc[UR48][R12.64], R36 ;  /* 0x000000240c00b985 */ /* 0x0089e4000c101d30 */
.L_x_3802:
[----:B------:R-:W-:Y:S05]  /*82b0*/  BSYNC B2 ;  /* 0x0000000000027941 */ /* 0x000fea0003800000 */
.L_x_3801:
[----:B------:R-:W-:-:S13]  /*82c0*/  ISETP.NE.AND P3, PT, R8, RZ, PT ;  /* 0x000000ff0800720c */ /* 0x000fda0003f65270 */
[----:B------:R-:W-:Y:S05]  /*82d0*/  @!P3 BRA `(.L_x_3796) ;  /* 0x0000000400d4b947 */ /* 0x000fea0003800000 */
[----:B---34-:R-:W3:Y:S01]  /*82e0*/  LDL R12, [R1] ;  /* 0x00000000010c7983 */ /* 0x018ee20000100800 */
[----:B------:R-:W-:Y:S01]  /*82f0*/  ISETP.GE.AND P3, PT, R193, R117, PT ;  /* 0x00000075c100720c */ /* 0x000fe20003f66270 */
[----:B------:R-:W-:Y:S01]  /*8300*/  BSSY B2, `(.L_x_3805) ;  /* 0x000006c000027945 */ /* 0x000fe20003800000 */
[----:B---3--:R-:W-:-:S04]  /*8310*/  LOP3.LUT P5, RZ, R12, 0x1, RZ, 0xc0, !PT ;  /* 0x000000010cff7812 */ /* 0x008fc800078ac0ff */
[----:B------:R-:W-:-:S04]  /*8320*/  SEL R12, R118, R134, !P5 ;  /* 0x00000086760c7207 */ /* 0x000fc80006800000 */
        /* <DEDUP_REMOVED lines=18> */
[----:B------:R-:W-:Y:S01]  /*8450*/  HADD2.F32 R38, -RZ, R159.H1_H1 ;  /* 0x3000009fff267230 */ /* 0x000fe20000004100 */
[--C-:B------:R-:W-:Y:S01]  /*8460*/  SHF.R.U64 R28, R28, 0x10, R29.reuse ;  /* 0x000000101c1c7819 */ /* 0x100fe2000000121d */
[----:B---3--:R-:W-:Y:S01]  /*8470*/  HADD2.F32 R37, -RZ, R33.H0_H0 ;  /* 0x20000021ff257230 */ /* 0x008fe20000004100 */
[----:B------:R-:W-:Y:S01]  /*8480*/  SHF.R.U32.HI R29, RZ, 0x10, R29 ;  /* 0x00000010ff1d7819 */ /* 0x000fe2000001161d */
[----:B----4-:R-:W-:Y:S01]  /*8490*/  HADD2.F32 R44, -RZ, R13.H0_H0 ;  /* 0x2000000dff2c7230 */ /* 0x010fe20000004100 */
[----:B------:R-:W-:Y:S01]  /*84a0*/  SHF.R.U64 R40, R40, 0x10, R41 ;  /* 0x0000001028287819 */ /* 0x000fe20000001229 */
[----:B------:R-:W-:Y:S02]  /*84b0*/  HADD2.F32 R39, -RZ, R157.H1_H1 ;  /* 0x3000009dff277230 */ /* 0x000fe40000004100 */
[-C--:B------:R-:W-:Y:S01]  /*84c0*/  FMUL.FTZ R45, R37, R38.reuse ;  /* 0x00000026252d7220 */ /* 0x080fe20000410000 */
[----:B------:R-:W-:Y:S02]  /*84d0*/  HADD2.F32 R33, -RZ, R33.H1_H1 ;  /* 0x30000021ff217230 */ /* 0x000fe40000004100 */
[----:B------:R-:W-:Y:S01]  /*84e0*/  FMUL.FTZ R38, R44, R38 ;  /* 0x000000262c267220 */ /* 0x000fe20000410000 */
[----:B------:R-:W-:Y:S01]  /*84f0*/  SHF.R.U64 R30, R30, 0x10, R31 ;  /* 0x000000101e1e7819 */ /* 0x000fe2000000121f */
[----:B------:R-:W-:Y:S01]  /*8500*/  FFMA.FTZ R45, R44, R39, -R45 ;  /* 0x000000272c2d7223 */ /* 0x000fe2000001082d */
[----:B------:R-:W-:-:S02]  /*8510*/  HADD2.F32 R159, -RZ, R159.H0_H0 ;  /* 0x2000009fff9f7230 */ /* 0x000fc40000004100 */
[----:B------:R-:W-:Y:S01]  /*8520*/  FFMA.FTZ R37, R37, R39, R38 ;  /* 0x0000002725257223 */ /* 0x000fe20000010026 */
[----:B------:R-:W-:Y:S01]  /*8530*/  SHF.R.U32.HI R38, RZ, 0x10, R41 ;  /* 0x00000010ff267819 */ /* 0x000fe20000011629 */
[----:B------:R-:W-:Y:S02]  /*8540*/  HADD2.F32 R39, -RZ, R13.H1_H1 ;  /* 0x3000000dff277230 */ /* 0x000fe40000004100 */
[----:B------:R-:W-:Y:S02]  /*8550*/  HADD2.F32 R13, -RZ, R29.H0_H0 ;  /* 0x2000001dff0d7230 */ /* 0x000fe40000004100 */
[----:B------:R-:W-:Y:S02]  /*8560*/  HADD2.F32 R38, -RZ, R38.H0_H0 ;  /* 0x20000026ff267230 */ /* 0x000fe40000004100 */
[--C-:B------:R-:W-:Y:S02]  /*8570*/  HADD2.F32 R41, -RZ, R15.reuse.H0_H0 ;  /* 0x2000000fff297230 */ /* 0x100fe40000004100 */
[----:B------:R-:W-:-:S02]  /*8580*/  HADD2.F32 R15, -RZ, R15.H1_H1 ;  /* 0x3000000fff0f7230 */ /* 0x000fc40000004100 */
[-C--:B------:R-:W-:Y:S01]  /*8590*/  FMUL.FTZ R29, R33, R38.reuse ;  /* 0x00000026211d7220 */ /* 0x080fe20000410000 */
[C---:B------:R-:W-:Y:S01]  /*85a0*/  FMUL.FTZ R38, R39.reuse, R38 ;  /* 0x0000002627267220 */ /* 0x040fe20000410000 */
[----:B------:R-:W-:Y:S02]  /*85b0*/  HADD2.F32 R157, -RZ, R157.H0_H0 ;  /* 0x2000009dff9d7230 */ /* 0x000fe40000004100 */
[-C--:B------:R-:W-:Y:S01]  /*85c0*/  FFMA.FTZ R29, R39, R13.reuse, -R29 ;  /* 0x0000000d271d7223 */ /* 0x080fe2000001081d */
[----:B------:R-:W-:Y:S01]  /*85d0*/  FFMA.FTZ R13, R33, R13, R38 ;  /* 0x0000000d210d7223 */ /* 0x000fe20000010026 */
[----:B------:R-:W-:Y:S02]  /*85e0*/  IMAD.MOV.U32 R33, RZ, RZ, R35 ;  /* 0x000000ffff217224 */ /* 0x000fe400078e0023 */
[----:B------:R-:W-:Y:S01]  /*85f0*/  HADD2.F32 R35, -RZ, R158.H1_H1 ;  /* 0x3000009eff237230 */ /* 0x000fe20000004100 */
[----:B------:R-:W-:Y:S01]  /*8600*/  F2FP.F16.F32.PACK_AB R29, R29, R45 ;  /* 0x0000002d1d1d723e */ /* 0x000fe200000000ff */
[----:B------:R-:W-:Y:S01]  /*8610*/  HADD2.F32 R39, -RZ, R156.H1_H1 ;  /* 0x3000009cff277230 */ /* 0x000fe20000004100 */
[----:B------:R-:W-:Y:S01]  /*8620*/  F2FP.F16.F32.PACK_AB R37, R13, R37 ;  /* 0x000000250d25723e */ /* 0x000fe200000000ff */
[----:B------:R-:W-:-:S02]  /*8630*/  HADD2.F32 R38, -RZ, R33.H0_H0 ;  /* 0x20000021ff267230 */ /* 0x000fc40000004100 */
[----:B------:R-:W-:Y:S02]  /*8640*/  HADD2.F32 R33, -RZ, R33.H1_H1 ;  /* 0x30000021ff217230 */ /* 0x000fe40000004100 */
[----:B------:R-:W-:Y:S02]  /*8650*/  HADD2.F32 R40, -RZ, R40.H0_H0 ;  /* 0x20000028ff287230 */ /* 0x000fe40000004100 */
[CC--:B------:R-:W-:Y:S01]  /*8660*/  FMUL.FTZ R44, R38.reuse, R35.reuse ;  /* 0x00000023262c7220 */ /* 0x0c0fe20000410000 */
[C---:B------:R-:W-:Y:S01]  /*8670*/  FMUL.FTZ R35, R41.reuse, R35 ;  /* 0x0000002329237220 */ /* 0x040fe20000410000 */
[----:B------:R-:W-:Y:S02]  /*8680*/  HADD2.F32 R28, -RZ, R28.H0_H0 ;  /* 0x2000001cff1c7230 */ /* 0x000fe40000004100 */
[-C--:B------:R-:W-:Y:S01]  /*8690*/  FFMA.FTZ R44, R41, R39.reuse, -R44 ;  /* 0x00000027292c7223 */ /* 0x080fe2000001082c */
[----:B------:R-:W-:Y:S01]  /*86a0*/  FFMA.FTZ R35, R38, R39, R35 ;  /* 0x0000002726237223 */ /* 0x000fe20000010023 */
        /* <DEDUP_REMOVED lines=8> */
[----:B------:R-:W-:Y:S02]  /*8730*/  HADD2.F32 R30, -RZ, R30.H0_H0 ;  /* 0x2000001eff1e7230 */ /* 0x000fe40000004100 */
[----:B------:R-:W-:Y:S02]  /*8740*/  IMAD.MOV.U32 R13, RZ, RZ, R29 ;  /* 0x000000ffff0d7224 */ /* 0x000fe400078e001d */
[----:B------:R-:W-:-:S04]  /*8750*/  FMUL.FTZ R39, R33, R42 ;  /* 0x0000002a21277220 */ /* 0x000fc80000410000 */
[C---:B------:R-:W-:Y:S01]  /*8760*/  FFMA.FTZ R39, R15.reuse, R38, -R39 ;  /* 0x000000260f277223 */ /* 0x040fe20000010827 */
[----:B------:R-:W-:-:S04]  /*8770*/  FMUL.FTZ R15, R15, R42 ;  /* 0x0000002a0f0f7220 */ /* 0x000fc80000410000 */
[----:B------:R-:W-:Y:S01]  /*8780*/  FFMA.FTZ R15, R33, R38, R15 ;  /* 0x00000026210f7223 */ /* 0x000fe2000001000f */
[----:B------:R-:W-:Y:S01]  /*8790*/  HADD2.F32 R33, -RZ, R32.H0_H0 ;  /* 0x20000020ff217230 */ /* 0x000fe20000004100 */
[----:B------:R-:W-:Y:S01]  /*87a0*/  F2FP.F16.F32.PACK_AB R39, R39, R44 ;  /* 0x0000002c2727723e */ /* 0x000fe200000000ff */
[----:B------:R-:W-:Y:S02]  /*87b0*/  HADD2.F32 R38, -RZ, R12.H0_H0 ;  /* 0x2000000cff267230 */ /* 0x000fe40000004100 */
[----:B------:R-:W-:Y:S02]  /*87c0*/  HADD2.F32 R32, -RZ, R32.H1_H1 ;  /* 0x30000020ff207230 */ /* 0x000fe40000004100 */
[-C--:B------:R-:W-:Y:S01]  /*87d0*/  FMUL.FTZ R41, R33, R159.reuse ;  /* 0x0000009f21297220 */ /* 0x080fe20000410000 */
[----:B------:R-:W-:Y:S02]  /*87e0*/  HADD2.F32 R12, -RZ, R12.H1_H1 ;  /* 0x3000000cff0c7230 */ /* 0x000fe40000004100 */
[C---:B------:R-:W-:Y:S01]  /*87f0*/  FMUL.FTZ R159, R38.reuse, R159 ;  /* 0x0000009f269f7220 */ /* 0x040fe20000410000 */
[----:B------:R-:W-:Y:S01]  /*8800*/  F2FP.F16.F32.PACK_AB R35, R15, R35 ;  /* 0x000000230f23723e */ /* 0x000fe200000000ff */
[----:B------:R-:W-:Y:S01]  /*8810*/  FFMA.FTZ R41, R38, R157, -R41 ;  /* 0x0000009d26297223 */ /* 0x000fe20000010829 */
[----:B------:R-:W-:-:S02]  /*8820*/  IMAD.MOV.U32 R15, RZ, RZ, R39 ;  /* 0x000000ffff0f7224 */ /* 0x000fc400078e0027 */
        /* <DEDUP_REMOVED lines=16> */
[----:B------:R-:W-:-:S03]  /*8930*/  FMUL.FTZ R31, R14, R31 ;  /* 0x0000001f0e1f7220 */ /* 0x000fc60000410000 */
[-C--:B------:R-:W-:Y:S01]  /*8940*/  FFMA.FTZ R12, R14, R30.reuse, -R12 ;  /* 0x0000001e0e0c7223 */ /* 0x080fe2000001080c */
[----:B------:R-:W-:-:S04]  /*8950*/  FFMA.FTZ R31, R34, R30, R31 ;  /* 0x0000001e221f7223 */ /* 0x000fc8000001001f */
[----:B------:R-:W-:Y:S01]  /*8960*/  F2FP.F16.F32.PACK_AB R14, R12, R32 ;  /* 0x000000200c0e723e */ /* 0x000fe200000000ff */
[----:B------:R-:W-:Y:S01]  /*8970*/  IMAD.MOV.U32 R32, RZ, RZ, R40 ;  /* 0x000000ffff207224 */ /* 0x000fe200078e0028 */
[----:B------:R-:W-:Y:S02]  /*8980*/  F2FP.F16.F32.PACK_AB R31, R31, R158 ;  /* 0x0000009e1f1f723e */ /* 0x000fe400000000ff */
[----:B------:R-:W-:Y:S02]  /*8990*/  MOV R12, R33 ;  /* 0x00000021000c7202 */ /* 0x000fe40000000f00 */
[----:B------:R-:W-:Y:S01]  /*89a0*/  MOV R33, R37 ;  /* 0x0000002500217202 */ /* 0x000fe20000000f00 */
[----:B------:R-:W-:-:S07]  /*89b0*/  IMAD.MOV.U32 R34, RZ, RZ, R31 ;  /* 0x000000ffff227224 */ /* 0x000fce00078e001f */
.L_x_3806:
[----:B------:R-:W-:Y:S05]  /*89c0*/  BSYNC B2 ;  /* 0x0000000000027941 */ /* 0x000fea0003800000 */
.L_x_3805:
[----:B------:R-:W-:-:S04]  /*89d0*/  LEA R28, P3, R5, R11, 0x1 ;  /* 0x0000000b051c7211 */ /* 0x000fc800078608ff */
[----:B--2---:R-:W-:Y:S02]  /*89e0*/  LEA.HI.X R29, R5, R115, R105, 0x1, P3 ;  /* 0x00000073051d7211 */ /* 0x004fe400018f0c69 */
[----:B------:R-:W-:-:S03]  /*89f0*/  ISETP.GE.AND P3, PT, R36, R132, PT ;  /* 0x000000842400720c */ /* 0x000fc60003f66270 */
[----:B----4-:R2:W-:Y:S10]  /*8a00*/  ST.E.128 desc[UR48][R28.64], R12 ;  /* 0x0000000c1c007985 */ /* 0x0105f4000c101d30 */
[----:B------:R-:W-:-:S05]  /*8a10*/  @!P3 IMAD.WIDE R114, R36, 0x2, R114 ;  /* 0x000000022472b825 */ /* 0x000fca00078e0272 */
[----:B---3--:R2:W-:Y:S02]  /*8a20*/  @!P3 ST.E.128 desc[UR48][R114.64], R32 ;  /* 0x000000207200b985 */ /* 0x0085e4000c101d30 */
.L_x_3796:
[----:B------:R-:W-:Y:S05]  /*8a30*/  BSYNC B1 ;  /* 0x0000000000017941 */ /* 0x000fea0003800000 */
.L_x_3795:
[----:B------:R-:W-:-:S03]  /*8a40*/  UMOV UR4, 0xffffffff ;  /* 0xffffffff00047882 */ /* 0x000fc60000000000 */
[----:B------:R-:W-:Y:S05]  /*8a50*/  BRA.DIV UR4, `(.L_x_3807) ;  /* 0x0000019a04a47947 */ /* 0x000fea000b800000 */
[----:B-1----:R-:W1:Y:S04]  /*8a60*/  SHFL.IDX PT, R113, R113, 0x1, 0x1c1f ;  /* 0x003c1f0071717f89 */ /* 0x002e6800000e0000 */
[----:B------:R-:W0:Y:S02]  /*8a70*/  SHFL.IDX PT, R116, R116, 0x1, 0x1c1f ;  /* 0x003c1f0074747f89 */ /* 0x000e2400000e0000 */
.L_x_4081:
[----:B------:R-:W-:Y:S05]  /*8a80*/  @P4 BRA `(.L_x_3764) ;  /* 0x0000001c00644947 */ /* 0x000fea0003800000 */
[----:B------:R-:W-:Y:S01]  /*8a90*/  ISETP.NE.AND P3, PT, R6, RZ, PT ;  /* 0x000000ff0600720c */ /* 0x000fe20003f65270 */
[----:B------:R-:W-:Y:S01]  /*8aa0*/  BSSY B1, `(.L_x_3808) ;  /* 0x0000079000017945 */ /* 0x000fe20003800000 */
[----:B0-2---:R-:W-:Y:S01]  /*8ab0*/  MOV R32, R116 ;  /* 0x0000007400207202 */ /* 0x005fe20000000f00 */
[----:B-1----:R-:W-:-:S10]  /*8ac0*/  IMAD.MOV.U32 R33, RZ, RZ, R113 ;  /* 0x000000ffff217224 */ /* 0x002fd400078e0071 */
[----:B------:R-:W-:Y:S05]  /*8ad0*/  @!P3 BRA `(.L_x_3809) ;  /* 0x0000000400d4b947 */ /* 0x000fea0003800000 */
[----:B---3--:R-:W-:Y:S01]  /*8ae0*/  SEL R11, R118, R134, !P0 ;  /* 0x00000086760b7207 */ /* 0x008fe20004000000 */
[----:B------:R-:W-:Y:S01]  /*8af0*/  BSSY B2, `(.L_x_3810) ;  /* 0x000006d000027945 */ /* 0x000fe20003800000 */
[----:B----4-:R-:W-:Y:S02]  /*8b00*/  SHF.R.U32.HI R13, RZ, 0x3, R205 ;  /* 0x00000003ff0d7819 */ /* 0x010fe400000116cd */
        /* <DEDUP_REMOVED lines=10> */
[----:B------:R-:W-:-:S04]  /*8bb0*/  LOP3.LUT R11, R11, R13, RZ, 0x3c, !PT ;  /* 0x0000000d0b0b7212 */ /* 0x000fc800078e3cff */
        /* <DEDUP_REMOVED lines=8> */
[----:B-1----:R-:W-:Y:S01]  /*8c40*/  MOV R35, R29 ;  /* 0x0000001d00237202 */ /* 0x002fe20000000f00 */
[----:B0-----:R-:W-:Y:S01]  /*8c50*/  IMAD.MOV.U32 R11, RZ, RZ, R13 ;  /* 0x000000ffff0b7224 */ /* 0x001fe200078e000d */
[----:B------:R-:W-:Y:S01]  /*8c60*/  SHF.R.U64 R72, R72, 0x10, R73 ;  /* 0x0000001048487819 */ /* 0x000fe20000001249 */
[----:B------:R-:W-:Y:S01]  /*8c70*/  HADD2.F32 R37, -RZ, R155.H1_H1 ;  /* 0x3000009bff257230 */ /* 0x000fe20000004100 */
[----:B------:R-:W-:Y:S01]  /*8c80*/  SHF.R.U64 R56, R56, 0x10, R57 ;  /* 0x0000001038387819 */ /* 0x000fe20000001239 */
[----:B------:R-:W-:Y:S01]  /*8c90*/  HADD2.F32 R29, -RZ, R35.H0_H0 ;  /* 0x20000023ff1d7230 */ /* 0x000fe20000004100 */
[----:B------:R-:W-:Y:S01]  /*8ca0*/  SHF.R.U64 R74, R74, 0x10, R75 ;  /* 0x000000104a4a7819 */ /* 0x000fe2000000124b */
[----:B------:R-:W-:Y:S01]  /*8cb0*/  HADD2.F32 R34, -RZ, R11.H0_H0 ;  /* 0x2000000bff227230 */ /* 0x000fe20000004100 */
[----:B------:R-:W-:Y:S01]  /*8cc0*/  SHF.R.U64 R58, R58, 0x10, R59 ;  /* 0x000000103a3a7819 */ /* 0x000fe2000000123b */
[----:B------:R-:W-:Y:S02]  /*8cd0*/  HADD2.F32 R13, -RZ, R153.H1_H1 ;  /* 0x30000099ff0d7230 */ /* 0x000fe40000004100 */
[----:B------:R-:W-:Y:S01]  /*8ce0*/  FMUL.FTZ R38, R29, R37 ;  /* 0x000000251d267220 */ /* 0x000fe20000410000 */
[----:B------:R-:W-:-:S02]  /*8cf0*/  HADD2.F32 R35, -RZ, R35.H1_H1 ;  /* 0x30000023ff237230 */ /* 0x000fc40000004100 */
        /* <DEDUP_REMOVED lines=26> */
[-C--:B------:R-:W-:Y:S01]  /*8ea0*/  FFMA.FTZ R40, R37, R39.reuse, -R40 ;  /* 0x0000002725287223 */ /* 0x080fe20000010828 */
[----:B------:R-:W-:Y:S02]  /*8eb0*/  HADD2.F32 R37, -RZ, R15.H1_H1 ;  /* 0x3000000fff257230 */ /* 0x000fe40000004100 */
[----:B------:R-:W-:Y:S01]  /*8ec0*/  FFMA.FTZ R38, R35, R39, R38 ;  /* 0x0000002723267223 */ /* 0x000fe20000010026 */
[----:B------:R-:W-:Y:S01]  /*8ed0*/  SHF.R.U32.HI R35, RZ, 0x10, R75 ;  /* 0x00000010ff237819 */ /* 0x000fe2000001164b */
[----:B------:R-:W-:Y:S01]  /*8ee0*/  HADD2.F32 R152, -RZ, R152.H0_H0 ;  /* 0x20000098ff987230 */ /* 0x000fe20000004100 */
[----:B------:R-:W-:Y:S01]  /*8ef0*/  SHF.R.U32.HI R39, RZ, 0x10, R59 ;  /* 0x00000010ff277819 */ /* 0x000fe2000001163b */
[----:B------:R-:W-:Y:S02]  /*8f00*/  HADD2.F32 R74, -RZ, R74.H0_H0 ;  /* 0x2000004aff4a7230 */ /* 0x000fe40000004100 */
[----:B------:R-:W-:Y:S02]  /*8f10*/  HADD2.F32 R35, -RZ, R35.H0_H0 ;  /* 0x20000023ff237230 */ /* 0x000fe40000004100 */
[----:B------:R-:W-:-:S02]  /*8f20*/  HADD2.F32 R15, -RZ, R39.H0_H0 ;  /* 0x20000027ff0f7230 */ /* 0x000fc40000004100 */
[----:B------:R-:W-:Y:S02]  /*8f30*/  HADD2.F32 R58, -RZ, R58.H0_H0 ;  /* 0x2000003aff3a7230 */ /* 0x000fe40000004100 */
        /* <DEDUP_REMOVED lines=35> */
[----:B------:R-:W-:Y:S01]  /*9170*/  F2FP.F16.F32.PACK_AB R74, R74, R154 ;  /* 0x0000009a4a4a723e */ /* 0x000fe200000000ff */
[----:B------:R-:W-:Y:S02]  /*9180*/  IMAD.MOV.U32 R15, RZ, RZ, R39 ;  /* 0x000000ffff0f7224 */ /* 0x000fe400078e0027 */
[----:B------:R-:W-:Y:S01]  /*9190*/  IMAD.MOV.U32 R14, RZ, RZ, R31 ;  /* 0x000000ffff0e7224 */ /* 0x000fe200078e001f */
[----:B------:R-:W-:Y:S01]  /*91a0*/  MOV R30, R74 ;  /* 0x0000004a001e7202 */ /* 0x000fe20000000f00 */
[----:B------:R-:W-:-:S07]  /*91b0*/  IMAD.MOV.U32 R31, RZ, RZ, R35 ;  /* 0x000000ffff1f7224 */ /* 0x000fce00078e0023 */
.L_x_3811:
[----:B------:R-:W-:Y:S05]  /*91c0*/  BSYNC B2 ;  /* 0x0000000000027941 */ /* 0x000fea0003800000 */
.L_x_3810:
[----:B------:R-:W-:-:S04]  /*91d0*/  LEA R34, P3, R3, R116, 0x1 ;  /* 0x0000007403227211 */ /* 0x000fc800078608ff */
[----:B------:R-:W-:Y:S02]  /*91e0*/  LEA.HI.X R35, R3, R113, R107, 0x1, P3 ;  /* 0x0000007103237211 */ /* 0x000fe400018f0c6b */
[----:B------:R-:W-:-:S03]  /*91f0*/  ISETP.GE.AND P3, PT, R36, R132, PT ;  /* 0x000000842400720c */ /* 0x000fc60003f66270 */
[----:B0-----:R0:W-:Y:S10]  /*9200*/  ST.E.128 desc[UR48][R34.64], R12 ;  /* 0x0000000c22007985 */ /* 0x0011f4000c101d30 */
[----:B------:R-:W-:-:S05]  /*9210*/  @!P3 IMAD.WIDE R36, R36, 0x2, R32 ;  /* 0x000000022424b825 */ /* 0x000fca00078e0220 */
[----:B-1----:R0:W-:Y:S02]  /*9220*/  @!P3 ST.E.128 desc[UR48][R36.64], R28 ;  /* 0x0000001c2400b985 */ /* 0x0021e4000c101d30 */
.L_x_3809:
[----:B------:R-:W-:Y:S05]  /*9230*/  BSYNC B1 ;  /* 0x0000000000017941 */ /* 0x000fea0003800000 */
.L_x_3808:
[----:B------:R-:W-:Y:S01]  /*9240*/  ISETP.NE.AND P3, PT, R7, RZ, PT ;  /* 0x000000ff0700720c */ /* 0x000fe20003f65270 */
[----:B------:R-:W-:-:S12]  /*9250*/  BSSY B1, `(.L_x_3812) ;  /* 0x0000073000017945 */ /* 0x000fd80003800000 */
[----:B------:R-:W-:Y:S05]  /*9260*/  @!P3 BRA `(.L_x_3813) ;  /* 0x0000000400c4b947 */ /* 0x000fea0003800000 */
[----:B---3--:R-:W-:Y:S01]  /*9270*/  SEL R11, R118, R134, !P1 ;  /* 0x00000086760b7207 */ /* 0x008fe20004800000 */
[----:B------:R-:W-:Y:S01]  /*9280*/  BSSY B2, `(.L_x_3814) ;  /* 0x000006b000027945 */ /* 0x000fe20003800000 */
[----:B0---4-:R-:W-:Y:S02]  /*9290*/  SHF.R.U32.HI R13, RZ, 0x3, R205 ;  /* 0x00000003ff0d7819 */ /* 0x011fe400000116cd */
[----:B------:R-:W-:Y:S02]  /*92a0*/  SHF.R.S32.HI R12, RZ, 0x1f, R11 ;  /* 0x0000001fff0c7819 */ /* 0x000fe4000001140b */
[----:B------:R-:W-:Y:S02]  /*92b0*/  LEA R34, P3, R4, R116, 0x1 ;  /* 0x0000007404227211 */ /* 0x000fe400078608ff */
[----:B------:R-:W-:Y:S02]  /*92c0*/  LEA.HI R11, R12, R11, RZ, 0x4 ;  /* 0x0000000b0c0b7211 */ /* 0x000fe400078f20ff */
[----:B------:R-:W-:-:S02]  /*92d0*/  LEA.HI.X R35, R4, R113, R106, 0x1, P3 ;  /* 0x0000007104237211 */ /* 0x000fc400018f0c6a */
[----:B------:R-:W-:Y:S02]  /*92e0*/  LEA.HI.SX32 R11, R11, R110, 0x1c ;  /* 0x0000006e0b0b7211 */ /* 0x000fe400078fe2ff */
[----:B------:R-:W-:Y:S02]  /*92f0*/  ISETP.GE.AND P3, PT, R194, R117, PT ;  /* 0x00000075c200720c */ /* 0x000fe40003f66270 */
[----:B------:R-:W-:Y:S01]  /*9300*/  SHF.R.S32.HI R12, RZ, 0x1f, R11 ;  /* 0x0000001fff0c7819 */ /* 0x000fe2000001140b */
[----:B------:R-:W-:-:S03]  /*9310*/  IMAD.SHL.U32 R36, R11, 0x8, RZ ;  /* 0x000000080b247824 */ /* 0x000fc600078e00ff */
[----:B------:R-:W-:Y:S02]  /*9320*/  LEA.HI R12, R12, R11, RZ, 0x3 ;  /* 0x0000000b0c0c7211 */ /* 0x000fe400078f18ff */
[----:B------:R-:W-:Y:S02]  /*9330*/  LOP3.LUT R11, R205, 0x38, R36, 0xf8, !PT ;  /* 0x00000038cd0b7812 */ /* 0x000fe400078ef824 */
[----:B------:R-:W-:Y:S02]  /*9340*/  SHF.R.S32.HI R12, RZ, 0x3, R12 ;  /* 0x00000003ff0c7819 */ /* 0x000fe4000001140c */
[----:B------:R-:W-:-:S03]  /*9350*/  LOP3.LUT R11, R11, R13, RZ, 0x3c, !PT ;  /* 0x0000000d0b0b7212 */ /* 0x000fc600078e3cff */
[----:B------:R-:W-:-:S05]  /*9360*/  IMAD R12, R12, 0x1800, R219 ;  /* 0x000018000c0c7824 */ /* 0x000fca00078e02db */
[----:B------:R-:W-:Y:S01]  /*9370*/  IADD3 R12, R12, R11, RZ ;  /* 0x0000000b0c0c7210 */ /* 0x000fe20007ffe0ff */
[----:B------:R-:W-:-:S04]  /*9380*/  IMAD R11, R19, 0x4800, R126 ;  /* 0x00004800130b7824 */ /* 0x000fc800078e027e */
[----:B------:R-:W-:Y:S02]  /*9390*/  IMAD R13, R19, 0x4800, R12 ;  /* 0x00004800130d7824 */ /* 0x000fe400078e020c */
[--C-:B------:R-:W-:Y:S02]  /*93a0*/  IMAD R11, R11, 0x2, R18.reuse ;  /* 0x000000020b0b7824 */ /* 0x100fe400078e0212 */
[----:B------:R-:W-:-:S03]  /*93b0*/  IMAD R28, R13, 0x2, R18 ;  /* 0x000000020d1c7824 */ /* 0x000fc600078e0212 */
[----:B------:R0:W1:Y:S04]  /*93c0*/  LDS.128 R12, [R11+0x1e400] ;  /* 0x01e400000b0c7984 */ /* 0x0000680000000c00 */
[----:B------:R-:W2:Y:S01]  /*93d0*/  LDS.128 R28, [R28+0x1e400] ;  /* 0x01e400001c1c7984 */ /* 0x000ea20000000c00 */
[----:B------:R-:W-:Y:S05]  /*93e0*/  @P3 BRA `(.L_x_3815) ;  /* 0x0000000400503947 */ /* 0x000fea0003800000 */
[--C-:B------:R-:W-:Y:S01]  /*93f0*/  SHF.R.U64 R37, R68, 0x10, R69.reuse ;  /* 0x0000001044257819 */ /* 0x100fe20000001245 */
[----:B------:R-:W-:Y:S01]  /*9400*/  HADD2.F32 R40, -RZ, R151.H1_H1 ;  /* 0x30000097ff287230 */ /* 0x000fe20000004100 */
[----:B------:R-:W-:Y:S01]  /*9410*/  SHF.R.U32.HI R68, RZ, 0x10, R69 ;  /* 0x00000010ff447819 */ /* 0x000fe20000011645 */
[----:B--2---:R-:W-:Y:S01]  /*9420*/  HADD2.F32 R41, -RZ, R29.H0_H0 ;  /* 0x2000001dff297230 */ /* 0x004fe20000004100 */
[--C-:B0-----:R-:W-:Y:S01]  /*9430*/  SHF.R.U64 R11, R52, 0x10, R53.reuse ;  /* 0x00000010340b7819 */ /* 0x101fe20000001235 */
[----:B-1----:R-:W-:Y:S01]  /*9440*/  HADD2.F32 R42, -RZ, R13.H0_H0 ;  /* 0x2000000dff2a7230 */ /* 0x002fe20000004100 */
[----:B------:R-:W-:Y:S01]  /*9450*/  SHF.R.U32.HI R52, RZ, 0x10, R53 ;  /* 0x00000010ff347819 */ /* 0x000fe20000011635 */
[----:B------:R-:W-:Y:S02]  /*9460*/  HADD2.F32 R43, -RZ, R149.H1_H1 ;  /* 0x30000095ff2b7230 */ /* 0x000fe40000004100 */
[----:B------:R-:W-:Y:S01]  /*9470*/  FMUL.FTZ R44, R41, R40 ;  /* 0x00000028292c7220 */ /* 0x000fe20000410000 */
[----:B------:R-:W-:-:S02]  /*9480*/  HADD2.F32 R29, -RZ, R29.H1_H1 ;  /* 0x3000001dff1d7230 */ /* 0x000fc40000004100 */
[----:B------:R-:W-:Y:S01]  /*9490*/  FMUL.FTZ R40, R42, R40 ;  /* 0x000000282a287220 */ /* 0x000fe20000410000 */
[----:B------:R-:W-:Y:S01]  /*94a0*/  HADD2.F32 R68, -RZ, R68.H0_H0 ;  /* 0x20000044ff447230 */ /* 0x000fe20000004100 */
[--C-:B------:R-:W-:Y:S01]  /*94b0*/  SHF.R.U64 R39, R70, 0x10, R71.reuse ;  /* 0x0000001046277819 */ /* 0x100fe20000001247 */
[----:B------:R-:W-:Y:S02]  /*94c0*/  HADD2.F32 R13, -RZ, R13.H1_H1 ;  /* 0x3000000dff0d7230 */ /* 0x000fe40000004100 */
[-C--:B------:R-:W-:Y:S01]  /*94d0*/  FFMA.FTZ R40, R41, R43.reuse, R40 ;  /* 0x0000002b29287223 */ /* 0x080fe20000010028 */
[----:B------:R-:W-:Y:S02]  /*94e0*/  HADD2.F32 R52, -RZ, R52.H0_H0 ;  /* 0x20000034ff347230 */ /* 0x000fe40000004100 */
[-C--:B------:R-:W-:Y:S01]  /*94f0*/  FMUL.FTZ R41, R29, R68.reuse ;  /* 0x000000441d297220 */ /* 0x080fe20000410000 */
[----:B------:R-:W-:Y:S01]  /*9500*/  FFMA.FTZ R44, R42, R43, -R44 ;  /* 0x0000002b2a2c7223 */ /* 0x000fe2000001082c */
[C---:B------:R-:W-:Y:S01]  /*9510*/  FMUL.FTZ R68, R13.reuse, R68 ;  /* 0x000000440d447220 */ /* 0x040fe20000410000 */
[----:B------:R-:W-:Y:S01]  /*9520*/  SHF.R.U32.HI R70, RZ, 0x10, R71 ;  /* 0x00000010ff467819 */ /* 0x000fe20000011647 */
[----:B------:R-:W-:Y:S01]  /*9530*/  FFMA.FTZ R41, R13, R52, -R41 ;  /* 0x000000340d297223 */ /* 0x000fe20000010829 */
[----:B------:R-:W-:Y:S01]  /*9540*/  HADD2.F32 R42, -RZ, R150.H1_H1 ;  /* 0x30000096ff2a7230 */ /* 0x000fe20000004100 */
[----:B------:R-:W-:Y:S01]  /*9550*/  SHF.R.U64 R38, R54, 0x10, R55 ;  /* 0x0000001036267819 */ /* 0x000fe20000001237 */
[----:B------:R-:W-:-:S02]  /*9560*/  HADD2.F32 R13, -RZ, R31.H0_H0 ;  /* 0x2000001fff0d7230 */ /* 0x000fc40000004100 */
[----:B------:R-:W-:Y:S01]  /*9570*/  FFMA.FTZ R68, R29, R52, R68 ;  /* 0x000000341d447223 */ /* 0x000fe20000010044 */
[----:B------:R-:W-:Y:S01]  /*9580*/  SHF.R.U32.HI R54, RZ, 0x10, R55 ;  /* 0x00000010ff367819 */ /* 0x000fe20000011637 */
[----:B------:R-:W-:Y:S02]  /*9590*/  HADD2.F32 R29, -RZ, R148.H1_H1 ;  /* 0x30000094ff1d7230 */ /* 0x000fe40000004100 */
[----:B------:R-:W-:Y:S02]  /*95a0*/  HADD2.F32 R43, -RZ, R15.H0_H0 ;  /* 0x2000000fff2b7230 */ /* 0x000fe40000004100 */
[----:B------:R-:W-:Y:S02]  /*95b0*/  HADD2.F32 R45, -RZ, R31.H1_H1 ;  /* 0x3000001fff2d7230 */ /* 0x000fe40000004100 */
[-C--:B------:R-:W-:Y:S01]  /*95c0*/  FMUL.FTZ R31, R13, R42.reuse ;  /* 0x0000002a0d1f7220 */ /* 0x080fe20000410000 */
[----:B------:R-:W-:Y:S02]  /*95d0*/  HADD2.F32 R70, -RZ, R70.H0_H0 ;  /* 0x20000046ff467230 */ /* 0x000fe40000004100 */
[----:B------:R-:W-:Y:S01]  /*95e0*/  FMUL.FTZ R42, R43, R42 ;  /* 0x0000002a2b2a7220 */ /* 0x000fe20000410000 */
[----:B------:R-:W-:-:S02]  /*95f0*/  HADD2.F32 R15, -RZ, R15.H1_H1 ;  /* 0x3000000fff0f7230 */ /* 0x000fc40000004100 */
[----:B------:R-:W-:Y:S01]  /*9600*/  FFMA.FTZ R31, R43, R29, -R31 ;  /* 0x0000001d2b1f7223 */ /* 0x000fe2000001081f */
[----:B------:R-:W-:Y:S02]  /*9610*/  HADD2.F32 R54, -RZ, R54.H0_H0 ;  /* 0x20000036ff367230 */ /* 0x000fe40000004100 */
[-C--:B------:R-:W-:Y:S01]  /*9620*/  FMUL.FTZ R43, R45, R70.reuse ;  /* 0x000000462d2b7220 */ /* 0x080fe20000410000 */
[----:B------:R-:W-:Y:S02]  /*9630*/  HADD2.F32 R151, -RZ, R151.H0_H0 ;  /* 0x20000097ff977230 */ /* 0x000fe40000004100 */
[C---:B------:R-:W-:Y:S01]  /*9640*/  FMUL.FTZ R70, R15.reuse, R70 ;  /* 0x000000460f467220 */ /* 0x040fe20000410000 */
[----:B------:R-:W-:Y:S02]  /*9650*/  HADD2.F32 R37, -RZ, R37.H0_H0 ;  /* 0x20000025ff257230 */ /* 0x000fe40000004100 */
[----:B------:R-:W-:Y:S01]  /*9660*/  FFMA.FTZ R43, R15, R54, -R43 ;  /* 0x000000360f2b7223 */ /* 0x000fe2000001082b */
[----:B------:R-:W-:-:S02]  /*9670*/  HADD2.F32 R15, -RZ, R28.H0_H0 ;  /* 0x2000001cff0f7230 */ /* 0x000fc40000004100 */
[----:B------:R-:W-:Y:S01]  /*9680*/  FFMA.FTZ R42, R13, R29, R42 ;  /* 0x0000001d0d2a7223 */ /* 0x000fe2000001002a */
[----:B------:R-:W-:Y:S02]  /*9690*/  HADD2.F32 R28, -RZ, R28.H1_H1 ;  /* 0x3000001cff1c7230 */ /* 0x000fe40000004100 */
[----:B------:R-:W-:Y:S01]  /*96a0*/  FFMA.FTZ R70, R45, R54, R70 ;  /* 0x000000362d467223 */ /* 0x000fe20000010046 */
[----:B------:R-:W-:Y:S01]  /*96b0*/  HADD2.F32 R149, -RZ, R149.H0_H0 ;  /* 0x20000095ff957230 */ /* 0x000fe20000004100 */
[----:B------:R-:W-:Y:S01]  /*96c0*/  F2FP.F16.F32.PACK_AB R31, R43, R31 ;  /* 0x0000001f2b1f723e */ /* 0x000fe200000000ff */
[--C-:B------:R-:W-:Y:S02]  /*96d0*/  HADD2.F32 R13, -RZ, R12.reuse.H0_H0 ;  /* 0x2000000cff0d7230 */ /* 0x100fe40000004100 */
[----:B------:R-:W-:Y:S01]  /*96e0*/  FMUL.FTZ R45, R28, R37 ;  /* 0x000000251c2d7220 */ /* 0x000fe20000410000 */
[----:B------:R-:W-:Y:S02]  /*96f0*/  HADD2.F32 R29, -RZ, R11.H0_H0 ;  /* 0x2000000bff1d7230 */ /* 0x000fe40000004100 */
[----:B------:R-:W-:Y:S01]  /*9700*/  FMUL.FTZ R11, R15, R151 ;  /* 0x000000970f0b7220 */ /* 0x000fe20000410000 */
[----:B------:R-:W-:-:S02]  /*9710*/  HADD2.F32 R12, -RZ, R12.H1_H1 ;  /* 0x3000000cff0c7230 */ /* 0x000fc40000004100 */
[C---:B------:R-:W-:Y:S01]  /*9720*/  FMUL.FTZ R151, R13.reuse, R151 ;  /* 0x000000970d977220 */ /* 0x040fe20000410000 */
[----:B------:R-:W-:Y:S02]  /*9730*/  HADD2.F32 R150, -RZ, R150.H0_H0 ;  /* 0x20000096ff967230 */ /* 0x000fe40000004100 */
[----:B------:R-:W-:Y:S01]  /*9740*/  FFMA.FTZ R11, R13, R149, -R11 ;  /* 0x000000950d0b7223 */ /* 0x000fe2000001080b */
[----:B------:R-:W-:Y:S02]  /*9750*/  HADD2.F32 R13, -RZ, R30.H0_H0 ;  /* 0x2000001eff0d7230 */ /* 0x000fe40000004100 */
[C---:B------:R-:W-:Y:S01]  /*9760*/  FMUL.FTZ R37, R12.reuse, R37 ;  /* 0x000000250c257220 */ /* 0x040fe20000410000 */
[----:B------:R-:W-:Y:S01]  /*9770*/  FFMA.FTZ R45, R12, R29, -R45 ;  /* 0x0000001d0c2d7223 */ /* 0x000fe2000001082d */
[----:B------:R-:W-:Y:S02]  /*9780*/  HADD2.F32 R39, -RZ, R39.H0_H0 ;  /* 0x20000027ff277230 */ /* 0x000fe40000004100 */
[----:B------:R-:W-:Y:S01]  /*9790*/  FFMA.FTZ R151, R15, R149, R151 ;  /* 0x000000950f977223 */ /* 0x000fe20000010097 */
[----:B------:R-:W-:-:S02]  /*97a0*/  HADD2.F32 R12, -RZ, R14.H0_H0 ;  /* 0x2000000eff0c7230 */ /* 0x000fc40000004100 */
[----:B------:R-:W-:Y:S01]  /*97b0*/  FFMA.FTZ R37, R28, R29, R37 ;  /* 0x0000001d1c257223 */ /* 0x000fe20000010025 */
[----:B------:R-:W-:Y:S02]  /*97c0*/  HADD2.F32 R30, -RZ, R30.H1_H1 ;  /* 0x3000001eff1e7230 */ /* 0x000fe40000004100 */
[-C--:B------:R-:W-:Y:S01]  /*97d0*/  FMUL.FTZ R15, R13, R150.reuse ;  /* 0x000000960d0f7220 */ /* 0x080fe20000410000 */
[----:B------:R-:W-:Y:S02]  /*97e0*/  HADD2.F32 R14, -RZ, R14.H1_H1 ;  /* 0x3000000eff0e7230 */ /* 0x000fe40000004100 */
[----:B------:R-:W-:Y:S01]  /*97f0*/  FMUL.FTZ R150, R12, R150 ;  /* 0x000000960c967220 */ /* 0x000fe20000410000 */
[----:B------:R-:W-:Y:S02]  /*9800*/  HADD2.F32 R148, -RZ, R148.H0_H0 ;  /* 0x20000094ff947230 */ /* 0x000fe40000004100 */
[----:B------:R-:W-:Y:S01]  /*9810*/  FMUL.FTZ R28, R30, R39 ;  /* 0x000000271e1c7220 */ /* 0x000fe20000410000 */
[----:B------:R-:W-:-:S02]  /*9820*/  HADD2.F32 R38, -RZ, R38.H0_H0 ;  /* 0x20000026ff267230 */ /* 0x000fc40000004100 */
[----:B------:R-:W-:Y:S01]  /*9830*/  FMUL.FTZ R39, R14, R39 ;  /* 0x000000270e277220 */ /* 0x000fe20000410000 */
[----:B------:R-:W-:Y:S01]  /*9840*/  F2FP.F16.F32.PACK_AB R42, R70, R42 ;  /* 0x0000002a462a723e */ /* 0x000fe200000000ff */
[-C--:B------:R-:W-:Y:S01]  /*9850*/  FFMA.FTZ R150, R13, R148.reuse, R150 ;  /* 0x000000940d967223 */ /* 0x080fe20000010096 */
[----:B------:R-:W-:Y:S01]  /*9860*/  FFMA.FTZ R15, R12, R148, -R15 ;  /* 0x000000940c0f7223 */ /* 0x000fe2000001080f */
[-C--:B------:R-:W-:Y:S01]  /*9870*/  FFMA.FTZ R39, R30, R38.reuse, R39 ;  /* 0x000000261e277223 */ /* 0x080fe20000010027 */
[----:B------:R-:W-:Y:S01]  /*9880*/  FFMA.FTZ R28, R14, R38, -R28 ;  /* 0x000000260e1c7223 */ /* 0x000fe2000001081c */
[----:B------:R-:W-:Y:S02]  /*9890*/  F2FP.F16.F32.PACK_AB R30, R37, R151 ;  /* 0x00000097251e723e */ /* 0x000fe400000000ff */
[----:B------:R-:W-:Y:S02]  /*98a0*/  F2FP.F16.F32.PACK_AB R13, R41, R44 ;  /* 0x0000002c290d723e */ /* 0x000fe400000000ff */
[----:B------:R-:W-:-:S02]  /*98b0*/  F2FP.F16.F32.PACK_AB R39, R39, R150 ;  /* 0x000000962727723e */ /* 0x000fc400000000ff */
[----:B------:R-:W-:Y:S01]  /*98c0*/  F2FP.F16.F32.PACK_AB R14, R28, R15 ;  /* 0x0000000f1c0e723e */ /* 0x000fe200000000ff */
[----:B------:R-:W-:Y:S01]  /*98d0*/  IMAD.MOV.U32 R15, RZ, RZ, R31 ;  /* 0x000000ffff0f7224 */ /* 0x000fe200078e001f */
[----:B------:R-:W-:Y:S01]  /*98e0*/  MOV R28, R30 ;  /* 0x0000001e001c7202 */ /* 0x000fe20000000f00 */
[----:B------:R-:W-:Y:S01]  /*98f0*/  IMAD.MOV.U32 R30, RZ, RZ, R39 ;  /* 0x000000ffff1e7224 */ /* 0x000fe200078e0027 */
[----:B------:R-:W-:Y:S02]  /*9900*/  F2FP.F16.F32.PACK_AB R29, R68, R40 ;  /* 0x00000028441d723e */ /* 0x000fe400000000ff */
[----:B------:R-:W-:Y:S02]  /*9910*/  F2FP.F16.F32.PACK_AB R12, R45, R11 ;  /* 0x0000000b2d0c723e */ /* 0x000fe400000000ff */
[----:B------:R-:W-:-:S07]  /*9920*/  MOV R31, R42 ;  /* 0x0000002a001f7202 */ /* 0x000fce0000000f00 */
.L_x_3815:
[----:B------:R-:W-:Y:S05]  /*9930*/  BSYNC B2 ;  /* 0x0000000000027941 */ /* 0x000fea0003800000 */
.L_x_3814:
[----:B------:R-:W-:Y:S01]  /*9940*/  ISETP.GE.AND P3, PT, R36, R132, PT ;  /* 0x000000842400720c */ /* 0x000fe20003f66270 */
[----:B-1----:R1:W-:-:S12]  /*9950*/  ST.E.128 desc[UR48][R34.64], R12 ;  /* 0x0000000c22007985 */ /* 0x0023d8000c101d30 */
[----:B------:R-:W-:-:S05]  /*9960*/  @!P3 IMAD.WIDE R36, R36, 0x2, R32 ;  /* 0x000000022424b825 */ /* 0x000fca00078e0220 */
[----:B--2---:R1:W-:Y:S02]  /*9970*/  @!P3 ST.E.128 desc[UR48][R36.64], R28 ;  /* 0x0000001c2400b985 */ /* 0x0043e4000c101d30 */
.L_x_3813:
[----:B------:R-:W-:Y:S05]  /*9980*/  BSYNC B1 ;  /* 0x0000000000017941 */ /* 0x000fea0003800000 */
.L_x_3812:
[----:B------:R-:W-:-:S13]  /*9990*/  ISETP.NE.AND P3, PT, R8, RZ, PT ;  /* 0x000000ff0800720c */ /* 0x000fda0003f65270 */
[----:B------:R-:W-:Y:S05]  /*99a0*/  @!P3 BRA `(.L_x_3764) ;  /* 0x0000000c009cb947 */ /* 0x000fea0003800000 */
[----:B0--3--:R-:W2:Y:S01]  /*99b0*/  LDL R11, [R1] ;  /* 0x00000000010b7983 */ /* 0x009ea20000100800 */
[----:B-1----:R-:W-:Y:S01]  /*99c0*/  SHF.R.U32.HI R15, RZ, 0x3, R205 ;  /* 0x00000003ff0f7819 */ /* 0x002fe200000116cd */
[----:B------:R-:W-:Y:S01]  /*99d0*/  BSSY B1, `(.L_x_3816) ;  /* 0x000006b000017945 */ /* 0x000fe20003800000 */
[----:B------:R-:W-:-:S04]  /*99e0*/  LEA R34, P3, R5, R116, 0x1 ;  /* 0x0000007405227211 */ /* 0x000fc800078608ff */
[----:B------:R-:W-:Y:S02]  /*99f0*/  LEA.HI.X R35, R5, R113, R105, 0x1, P3 ;  /* 0x0000007105237211 */ /* 0x000fe400018f0c69 */
[----:B------:R-:W-:Y:S02]  /*9a00*/  ISETP.GE.AND P3, PT, R193, R117, PT ;  /* 0x00000075c100720c */ /* 0x000fe40003f66270 */
[----:B--2---:R-:W-:-:S04]  /*9a10*/  LOP3.LUT P4, RZ, R11, 0x1, RZ, 0xc0, !PT ;  /* 0x000000010bff7812 */ /* 0x004fc8000788c0ff */
[----:B------:R-:W-:-:S04]  /*9a20*/  SEL R134, R118, R134, !P4 ;  /* 0x0000008676867207 */ /* 0x000fc80006000000 */
[----:B------:R-:W-:-:S04]  /*9a30*/  SHF.R.S32.HI R11, RZ, 0x1f, R134 ;  /* 0x0000001fff0b7819 */ /* 0x000fc80000011486 */
[----:B------:R-:W-:-:S04]  /*9a40*/  LEA.HI R134, R11, R134, RZ, 0x4 ;  /* 0x000000860b867211 */ /* 0x000fc800078f20ff */
[----:B------:R-:W-:-:S04]  /*9a50*/  LEA.HI.SX32 R134, R134, R109, 0x1c ;  /* 0x0000006d86867211 */ /* 0x000fc800078fe2ff */
[----:B------:R-:W-:-:S04]  /*9a60*/  SHF.R.S32.HI R11, RZ, 0x1f, R134 ;  /* 0x0000001fff0b7819 */ /* 0x000fc80000011486 */
[----:B----4-:R-:W-:Y:S01]  /*9a70*/  LEA.HI R12, R11, R134, RZ, 0x3 ;  /* 0x000000860b0c7211 */ /* 0x010fe200078f18ff */
[----:B------:R-:W-:-:S03]  /*9a80*/  IMAD.SHL.U32 R11, R134, 0x8, RZ ;  /* 0x00000008860b7824 */ /* 0x000fc600078e00ff */
[----:B------:R-:W-:Y:S02]  /*9a90*/  SHF.R.S32.HI R14, RZ, 0x3, R12 ;  /* 0x00000003ff0e7819 */ /* 0x000fe4000001140c */
[----:B------:R-:W-:-:S03]  /*9aa0*/  LOP3.LUT R12, R205, 0x38, R11, 0xf8, !PT ;  /* 0x00000038cd0c7812 */ /* 0x000fc600078ef80b */
[----:B------:R-:W-:Y:S01]  /*9ab0*/  IMAD R13, R14, 0x1800, R219 ;  /* 0x000018000e0d7824 */ /* 0x000fe200078e02db */
[----:B------:R-:W-:-:S05]  /*9ac0*/  LOP3.LUT R12, R12, R15, RZ, 0x3c, !PT ;  /* 0x0000000f0c0c7212 */ /* 0x000fca00078e3cff */
[----:B------:R-:W-:Y:S02]  /*9ad0*/  IMAD.IADD R12, R13, 0x1, R12 ;  /* 0x000000010d0c7824 */ /* 0x000fe400078e020c */
[C---:B------:R-:W-:Y:S02]  /*9ae0*/  IMAD R13, R19.reuse, 0x4800, R125 ;  /* 0x00004800130d7824 */ /* 0x040fe400078e027d */
[----:B------:R-:W-:-:S03]  /*9af0*/  IMAD R15, R19, 0x4800, R12 ;  /* 0x00004800130f7824 */ /* 0x000fc600078e020c */
[----:B------:R-:W-:Y:S01]  /*9b00*/  LEA R13, R13, R18, 0x1 ;  /* 0x000000120d0d7211 */ /* 0x000fe200078e08ff */
[----:B------:R-:W-:-:S05]  /*9b10*/  IMAD R28, R15, 0x2, R18 ;  /* 0x000000020f1c7824 */ /* 0x000fca00078e0212 */
[----:B------:R-:W0:Y:S04]  /*9b20*/  LDS.128 R12, [R13+0x1e400] ;  /* 0x01e400000d0c7984 */ /* 0x000e280000000c00 */
[----:B------:R-:W1:Y:S01]  /*9b30*/  LDS.128 R28, [R28+0x1e400] ;  /* 0x01e400001c1c7984 */ /* 0x000e620000000c00 */
[----:B------:R-:W-:Y:S05]  /*9b40*/  @P3 BRA `(.L_x_3817) ;  /* 0x00000004004c3947 */ /* 0x000fea0003800000 */
[----:B-1----:R-:W-:Y:S01]  /*9b50*/  IMAD.MOV.U32 R40, RZ, RZ, R29 ;  /* 0x000000ffff287224 */ /* 0x002fe200078e001d */
[----:B------:R-:W-:Y:S01]  /*9b60*/  SHF.R.U32.HI R45, RZ, 0x10, R65 ;  /* 0x00000010ff2d7819 */ /* 0x000fe20000011641 */
[----:B------:R-:W-:Y:S01]  /*9b70*/  HADD2.F32 R46, -RZ, R142.H1_H1 ;  /* 0x3000008eff2e7230 */ /* 0x000fe20000004100 */
[--C-:B------:R-:W-:Y:S01]  /*9b80*/  SHF.R.U64 R36, R48, 0x10, R49.reuse ;  /* 0x0000001030247819 */ /* 0x100fe20000001231 */
[----:B------:R-:W-:Y:S01]  /*9b90*/  HADD2.F32 R44, -RZ, R140.H1_H1 ;  /* 0x3000008cff2c7230 */ /* 0x000fe20000004100 */
[----:B------:R-:W-:Y:S01]  /*9ba0*/  SHF.R.U32.HI R48, RZ, 0x10, R49 ;  /* 0x00000010ff307819 */ /* 0x000fe20000011631 */
[--C-:B------:R-:W-:Y:S01]  /*9bb0*/  HADD2.F32 R41, -RZ, R40.reuse.H0_H0 ;  /* 0x20000028ff297230 */ /* 0x100fe20000004100 */
[----:B0-----:R-:W-:Y:S01]  /*9bc0*/  MOV R29, R15 ;  /* 0x0000000f001d7202 */ /* 0x001fe20000000f00 */
[----:B------:R-:W-:Y:S01]  /*9bd0*/  HADD2.F32 R42, -RZ, R40.H1_H1 ;  /* 0x30000028ff2a7230 */ /* 0x000fe20000004100 */
[--C-:B------:R-:W-:Y:S01]  /*9be0*/  SHF.R.U64 R39, R66, 0x10, R67.reuse ;  /* 0x0000001042277819 */ /* 0x100fe20000001243 */
[----:B------:R-:W-:Y:S01]  /*9bf0*/  HADD2.F32 R15, -RZ, R13.H0_H0 ;  /* 0x2000000dff0f7230 */ /* 0x000fe20000004100 */
[----:B------:R-:W-:Y:S01]  /*9c00*/  SHF.R.U32.HI R66, RZ, 0x10, R67 ;  /* 0x00000010ff427819 */ /* 0x000fe20000011643 */
[----:B------:R-:W-:Y:S01]  /*9c10*/  HADD2.F32 R45, -RZ, R45.H0_H0 ;  /* 0x2000002dff2d7230 */ /* 0x000fe20000004100 */
[--C-:B------:R-:W-:Y:S01]  /*9c20*/  SHF.R.U64 R38, R50, 0x10, R51.reuse ;  /* 0x0000001032267819 */ /* 0x100fe20000001233 */
[----:B------:R-:W-:Y:S01]  /*9c30*/  HADD2.F32 R40, -RZ, R13.H1_H1 ;  /* 0x3000000dff287230 */ /* 0x000fe20000004100 */
[----:B------:R-:W-:Y:S01]  /*9c40*/  SHF.R.U32.HI R50, RZ, 0x10, R51 ;  /* 0x00000010ff327819 */ /* 0x000fe20000011633 */
[----:B------:R-:W-:-:S02]  /*9c50*/  HADD2.F32 R43, -RZ, R48.H0_H0 ;  /* 0x20000030ff2b7230 */ /* 0x000fc40000004100 */
[-C--:B------:R-:W-:Y:S01]  /*9c60*/  FMUL.FTZ R48, R41, R46.reuse ;  /* 0x0000002e29307220 */ /* 0x080fe20000410000 */
[C---:B------:R-:W-:Y:S01]  /*9c70*/  FMUL.FTZ R46, R15.reuse, R46 ;  /* 0x0000002e0f2e7220 */ /* 0x040fe20000410000 */
[-C--:B------:R-:W-:Y:S01]  /*9c80*/  FMUL.FTZ R47, R42, R45.reuse ;  /* 0x0000002d2a2f7220 */ /* 0x080fe20000410000 */
[----:B------:R-:W-:Y:S01]  /*9c90*/  FMUL.FTZ R45, R40, R45 ;  /* 0x0000002d282d7220 */ /* 0x000fe20000410000 */
[-C--:B------:R-:W-:Y:S01]  /*9ca0*/  FFMA.FTZ R13, R15, R44.reuse, -R48 ;  /* 0x0000002c0f0d7223 */ /* 0x080fe20000010830 */
[----:B------:R-:W-:Y:S01]  /*9cb0*/  FFMA.FTZ R15, R41, R44, R46 ;  /* 0x0000002c290f7223 */ /* 0x000fe2000001002e */
[----:B------:R-:W-:Y:S02]  /*9cc0*/  HADD2.F32 R52, -RZ, R141.H1_H1 ;  /* 0x3000008dff347230 */ /* 0x000fe40000004100 */
[-C--:B------:R-:W-:Y:S01]  /*9cd0*/  FFMA.FTZ R42, R42, R43.reuse, R45 ;  /* 0x0000002b2a2a7223 */ /* 0x080fe2000001002d */
[--C-:B------:R-:W-:Y:S02]  /*9ce0*/  HADD2.F32 R41, -RZ, R31.reuse.H0_H0 ;  /* 0x2000001fff297230 */ /* 0x100fe40000004100 */
[----:B------:R-:W-:Y:S01]  /*9cf0*/  FFMA.FTZ R40, R40, R43, -R47 ;  /* 0x0000002b28287223 */ /* 0x000fe2000001082f */
[----:B------:R-:W-:Y:S01]  /*9d00*/  HADD2.F32 R46, -RZ, R31.H1_H1 ;  /* 0x3000001fff2e7230 */ /* 0x000fe20000004100 */
[----:B------:R-:W-:Y:S01]  /*9d10*/  SHF.R.U64 R37, R64, 0x10, R65 ;  /* 0x0000001040257819 */ /* 0x000fe20000001241 */
[----:B------:R-:W-:-:S02]  /*9d20*/  HADD2.F32 R31, -RZ, R29.H0_H0 ;  /* 0x2000001dff1f7230 */ /* 0x000fc40000004100 */
[----:B------:R-:W-:Y:S01]  /*9d30*/  HADD2.F32 R45, -RZ, R66.H0_H0 ;  /* 0x20000042ff2d7230 */ /* 0x000fe20000004100 */
[----:B------:R-:W-:Y:S01]  /*9d40*/  F2FP.F16.F32.PACK_AB R13, R40, R13 ;  /* 0x0000000d280d723e */ /* 0x000fe200000000ff */
[----:B------:R-:W-:Y:S02]  /*9d50*/  HADD2.F32 R44, -RZ, R29.H1_H1 ;  /* 0x3000001dff2c7230 */ /* 0x000fe40000004100 */
[----:B------:R-:W-:Y:S02]  /*9d60*/  HADD2.F32 R48, -RZ, R139.H1_H1 ;  /* 0x3000008bff307230 */ /* 0x000fe40000004100 */
[-C--:B------:R-:W-:Y:S01]  /*9d70*/  FMUL.FTZ R47, R46, R45.reuse ;  /* 0x0000002d2e2f7220 */ /* 0x080fe20000410000 */
[----:B------:R-:W-:Y:S02]  /*9d80*/  HADD2.F32 R43, -RZ, R50.H0_H0 ;  /* 0x20000032ff2b7230 */ /* 0x000fe40000004100 */
[-C--:B------:R-:W-:Y:S01]  /*9d90*/  FMUL.FTZ R50, R41, R52.reuse ;  /* 0x0000003429327220 */ /* 0x080fe20000410000 */
[----:B------:R-:W-:Y:S01]  /*9da0*/  FMUL.FTZ R52, R31, R52 ;  /* 0x000000341f347220 */ /* 0x000fe20000410000 */
[----:B------:R-:W-:Y:S01]  /*9db0*/  FMUL.FTZ R45, R44, R45 ;  /* 0x0000002d2c2d7220 */ /* 0x000fe20000410000 */
[----:B------:R-:W-:-:S02]  /*9dc0*/  HADD2.F32 R142, -RZ, R142.H0_H0 ;  /* 0x2000008eff8e7230 */ /* 0x000fc40000004100 */
[-C--:B------:R-:W-:Y:S01]  /*9dd0*/  FFMA.FTZ R29, R31, R48.reuse, -R50 ;  /* 0x000000301f1d7223 */ /* 0x080fe20000010832 */
[----:B------:R-:W-:Y:S01]  /*9de0*/  FFMA.FTZ R31, R41, R48, R52 ;  /* 0x00000030291f7223 */ /* 0x000fe20000010034 */
[-C--:B------:R-:W-:Y:S01]  /*9df0*/  FFMA.FTZ R44, R44, R43.reuse, -R47 ;  /* 0x0000002b2c2c7223 */ /* 0x080fe2000001082f */
[----:B------:R-:W-:Y:S01]  /*9e00*/  FFMA.FTZ R46, R46, R43, R45 ;  /* 0x0000002b2e2e7223 */ /* 0x000fe2000001002d */
[----:B------:R-:W-:Y:S02]  /*9e10*/  HADD2.F32 R48, -RZ, R37.H0_H0 ;  /* 0x20000025ff307230 */ /* 0x000fe40000004100 */
[----:B------:R-:W-:Y:S01]  /*9e20*/  HADD2.F32 R43, -RZ, R28.H0_H0 ;  /* 0x2000001cff2b7230 */ /* 0x000fe20000004100 */
[----:B------:R-:W-:Y:S01]  /*9e30*/  F2FP.F16.F32.PACK_AB R44, R44, R29 ;  /* 0x0000001d2c2c723e */ /* 0x000fe200000000ff */
[----:B------:R-:W-:Y:S01]  /*9e40*/  HADD2.F32 R37, -RZ, R12.H0_H0 ;  /* 0x2000000cff257230 */ /* 0x000fe20000004100 */
[----:B------:R-:W-:Y:S01]  /*9e50*/  F2FP.F16.F32.PACK_AB R29, R42, R15 ;  /* 0x0000000f2a1d723e */ /* 0x000fe200000000ff */
[----:B------:R-:W-:Y:S01]  /*9e60*/  HADD2.F32 R45, -RZ, R28.H1_H1 ;  /* 0x3000001cff2d7230 */ /* 0x000fe20000004100 */
[----:B------:R-:W-:Y:S01]  /*9e70*/  F2FP.F16.F32.PACK_AB R31, R46, R31 ;  /* 0x0000001f2e1f723e */ /* 0x000fe200000000ff */
[----:B------:R-:W-:-:S02]  /*9e80*/  HADD2.F32 R41, -RZ, R12.H1_H1 ;  /* 0x3000000cff297230 */ /* 0x000fc40000004100 */
[-C--:B------:R-:W-:Y:S01]  /*9e90*/  FMUL.FTZ R12, R43, R142.reuse ;  /* 0x0000008e2b0c7220 */ /* 0x080fe20000410000 */
[----:B------:R-:W-:Y:S02]  /*9ea0*/  HADD2.F32 R140, -RZ, R140.H0_H0 ;  /* 0x2000008cff8c7230 */ /* 0x000fe40000004100 */
[----:B------:R-:W-:Y:S01]  /*9eb0*/  FMUL.FTZ R28, R37, R142 ;  /* 0x0000008e251c7220 */ /* 0x000fe20000410000 */
[----:B------:R-:W-:Y:S02]  /*9ec0*/  HADD2.F32 R36, -RZ, R36.H0_H0 ;  /* 0x20000024ff247230 */ /* 0x000fe40000004100 */
[-C--:B------:R-:W-:Y:S01]  /*9ed0*/  FMUL.FTZ R50, R45, R48.reuse ;  /* 0x000000302d327220 */ /* 0x080fe20000410000 */
[----:B------:R-:W-:Y:S01]  /*9ee0*/  FMUL.FTZ R48, R41, R48 ;  /* 0x0000003029307220 */ /* 0x000fe20000410000 */
[-C--:B------:R-:W-:Y:S01]  /*9ef0*/  FFMA.FTZ R12, R37, R140.reuse, -R12 ;  /* 0x0000008c250c7223 */ /* 0x080fe2000001080c */
[----:B------:R-:W-:Y:S01]  /*9f00*/  FFMA.FTZ R28, R43, R140, R28 ;  /* 0x0000008c2b1c7223 */ /* 0x000fe2000001001c */
[-C--:B------:R-:W-:Y:S01]  /*9f10*/  FFMA.FTZ R43, R41, R36.reuse, -R50 ;  /* 0x00000024292b7223 */ /* 0x080fe20000010832 */
[----:B------:R-:W-:Y:S01]  /*9f20*/  FFMA.FTZ R45, R45, R36, R48 ;  /* 0x000000242d2d7223 */ /* 0x000fe20000010030 */
[----:B------:R-:W-:-:S02]  /*9f30*/  HADD2.F32 R37, -RZ, R30.H0_H0 ;  /* 0x2000001eff257230 */ /* 0x000fc40000004100 */
[----:B------:R-:W-:Y:S01]  /*9f40*/  HADD2.F32 R41, -RZ, R39.H0_H0 ;  /* 0x20000027ff297230 */ /* 0x000fe20000004100 */
[----:B------:R-:W-:Y:S01]  /*9f50*/  F2FP.F16.F32.PACK_AB R12, R43, R12 ;  /* 0x0000000c2b0c723e */ /* 0x000fe200000000ff */
[----:B------:R-:W-:Y:S01]  /*9f60*/  HADD2.F32 R36, -RZ, R14.H0_H0 ;  /* 0x2000000eff247230 */ /* 0x000fe20000004100 */
[----:B------:R-:W-:Y:S01]  /*9f70*/  F2FP.F16.F32.PACK_AB R28, R45, R28 ;  /* 0x0000001c2d1c723e */ /* 0x000fe200000000ff */
[----:B------:R-:W-:Y:S02]  /*9f80*/  HADD2.F32 R30, -RZ, R30.H1_H1 ;  /* 0x3000001eff1e7230 */ /* 0x000fe40000004100 */
[----:B------:R-:W-:Y:S02]  /*9f90*/  HADD2.F32 R141, -RZ, R141.H0_H0 ;  /* 0x2000008dff8d7230 */ /* 0x000fe40000004100 */
[----:B------:R-:W-:Y:S02]  /*9fa0*/  HADD2.F32 R14, -RZ, R14.H1_H1 ;  /* 0x3000000eff0e7230 */ /* 0x000fe40000004100 */
[----:B------:R-:W-:Y:S01]  /*9fb0*/  FMUL.FTZ R49, R30, R41 ;  /* 0x000000291e317220 */ /* 0x000fe20000410000 */
[----:B------:R-:W-:-:S02]  /*9fc0*/  HADD2.F32 R139, -RZ, R139.H0_H0 ;  /* 0x2000008bff8b7230 */ /* 0x000fc40000004100 */
[CC--:B------:R-:W-:Y:S01]  /*9fd0*/  FMUL.FTZ R47, R37.reuse, R141.reuse ;  /* 0x0000008d252f7220 */ /* 0x0c0fe20000410000 */
[----:B------:R-:W-:Y:S02]  /*9fe0*/  HADD2.F32 R39, -RZ, R38.H0_H0 ;  /* 0x20000026ff277230 */ /* 0x000fe40000004100 */
[----:B------:R-:W-:Y:S01]  /*9ff0*/  FMUL.FTZ R38, R36, R141 ;  /* 0x0000008d24267220 */ /* 0x000fe20000410000 */
[----:B------:R-:W-:Y:S01]  /*a000*/  FMUL.FTZ R41, R14, R41 ;  /* 0x000000290e297220 */ /* 0x000fe20000410000 */
[-C--:B------:R-:W-:Y:S01]  /*a010*/  FFMA.FTZ R47, R36, R139.reuse, -R47 ;  /* 0x0000008b242f7223 */ /* 0x080fe2000001082f */
[----:B------:R-:W-:Y:S02]  /*a020*/  IMAD.MOV.U32 R15, RZ, RZ, R44 ;  /* 0x000000ffff0f7224 */ /* 0x000fe400078e002c */
[----:B------:R-:W-:Y:S01]  /*a030*/  FFMA.FTZ R38, R37, R139, R38 ;  /* 0x0000008b25267223 */ /* 0x000fe20000010026 */
[-C--:B------:R-:W-:Y:S01]  /*a040*/  FFMA.FTZ R14, R14, R39.reuse, -R49 ;  /* 0x000000270e0e7223 */ /* 0x080fe20000010831 */
[----:B------:R-:W-:-:S04]  /*a050*/  FFMA.FTZ R41, R30, R39, R41 ;  /* 0x000000271e297223 */ /* 0x000fc80000010029 */
[----:B------:R-:W-:Y:S02]  /*a060*/  F2FP.F16.F32.PACK_AB R14, R14, R47 ;  /* 0x0000002f0e0e723e */ /* 0x000fe400000000ff */
[----:B------:R-:W-:-:S07]  /*a070*/  F2FP.F16.F32.PACK_AB R30, R41, R38 ;  /* 0x00000026291e723e */ /* 0x000fce00000000ff */
.L_x_3817:
[----:B------:R-:W-:Y:S05]  /*a080*/  BSYNC B1 ;  /* 0x0000000000017941 */ /* 0x000fea0003800000 */
.L_x_3816:
[----:B0-----:R0:W-:Y:S01]  /*a090*/  ST.E.128 desc[UR48][R34.64], R12 ;  /* 0x0000000c22007985 */ /* 0x0011e2000c101d30 */
[----:B------:R-:W-:-:S13]  /*a0a0*/  ISETP.GE.AND P3, PT, R11, R132, PT ;  /* 0x000000840b00720c */ /* 0x000fda0003f66270 */
[----:B------:R-:W-:Y:S05]  /*a0b0*/  @P3 BRA `(.L_x_3764) ;  /* 0x0000000400d83947 */ /* 0x000fea0003800000 */
[----:B------:R-:W-:-:S05]  /*a0c0*/  IMAD.WIDE R32, R11, 0x2, R32 ;  /* 0x000000020b207825 */ /* 0x000fca00078e0220 */
[----:B-1----:R1:W-:Y:S01]  /*a0d0*/  ST.E.128 desc[UR48][R32.64], R28 ;  /* 0x0000001c20007985 */ /* 0x0023e2000c101d30 */
[----:B------:R-:W-:Y:S05]  /*a0e0*/  BRA `(.L_x_3764) ;  /* 0x0000000400cc7947 */ /* 0x000fea0003800000 */
.L_x_3729:
[----:B------:R-:W-:-:S06]  /*a0f0*/  UISETP.NE.AND UP0, UPT, UR51, 0x3, UPT ;  /* 0x000000033300788c */ /* 0x000fcc000bf05270 */
[----:B------:R-:W-:-:S13]  /*a100*/  PLOP3.LUT P2, PT, PT, PT, UP0, 0x80, 0x0 ;  /* 0x000000000000781c */ /* 0x000fda0003f4f008 */
[----:B------:R-:W-:Y:S05]  /*a110*/  @!P2 BRA `(.L_x_3818) ;  /* 0x000000000004a947 */ /* 0x000fea0003800000 */
[----:B------:R-:W-:Y:S01]  /*a120*/  BPT.TRAP 0x1 ;  /* 0x000000040000795c */ /* 0x000fe20000300000 */
.L_x_3818:
[----:B------:R-:W-:Y:S01]  /*a130*/  IMAD R83, R19, 0x8, R18 ;  /* 0x0000000813537824 */ /* 0x000fe200078e0212 */
[----:B------:R-:W-:Y:S01]  /*a140*/  SHF.L.U32 R84, R204, 0x1f, RZ ;  /* 0x0000001fcc547819 */ /* 0x000fe200000006ff */
[----:B------:R-:W-:Y:S01]  /*a150*/  BSSY B1, `(.L_x_3819) ;  /* 0x0000004000017945 */ /* 0x000fe20003800000 */
[----:B------:R-:W-:Y:S02]  /*a160*/  SHF.R.S32.HI R80, RZ, 0x1f, R25 ;  /* 0x0000001fff507819 */ /* 0x000fe40000011419 */
[----:B------:R-:W0:Y:S02]  /*a170*/  SYNCS.PHASECHK.TRANS64.TRYWAIT P3, [R83+URZ+0x30890], R84 ;  /* 0x03089054530075a7 */ /* 0x000e24000806017f */
[----:B0-----:R-:W-:Y:S05]  /*a180*/  @!P3 BRA `(.L_x_3820) ;  /* 0x000001840024b947 */ /* 0x001fea0003800000 */
.L_x_4082:
[----:B------:R-:W-:Y:S05]  /*a190*/  BSYNC B1 ;  /* 0x0000000000017941 */ /* 0x000fea0003800000 */
.L_x_3819:
        /* <DEDUP_REMOVED lines=8> */
[----:B------:R-:W-:Y:S01]  /*a220*/  IMAD R14, R81, UR4, RZ ;  /* 0x00000004510e7c24 */ /* 0x000fe2000f8e02ff */
[----:B------:R-:W-:Y:S02]  /*a230*/  IADD3 R13, R13, R11, RZ ;  /* 0x0000000b0d0d7210 */ /* 0x000fe40007ffe0ff */
        /* <DEDUP_REMOVED lines=15> */
.L_x_4086:
[----:B------:R-:W-:Y:S04]  /*a330*/  BSSY B1, `(.L_x_3822) ;  /* 0x0000025000017945 */ /* 0x000fe80003800000 */
[----:B------:R-:W-:Y:S05]  /*a340*/  @!P3 BRA `(.L_x_3823) ;  /* 0x00000000008cb947 */ /* 0x000fea0003800000 */
[----:B------:R-:W-:Y:S02]  /*a350*/  ULDC UR4, c[0x0][0x2f4] ;  /* 0x0000bd0000047ab9 */ /* 0x000fe40000000800 */
[----:B------:R-:W-:Y:S02]  /*a360*/  ISETP.GE.AND P5, PT, R16, UR4, PT ;  /* 0x0000000410007c0c */ /* 0x000fe4000bfa6270 */
[----:B------:R-:W-:-:S11]  /*a370*/  ISETP.GE.AND P4, PT, R23, UR4, PT ;  /* 0x0000000417007c0c */ /* 0x000fd6000bf86270 */
[----:B------:R-:W4:Y:S01]  /*a380*/  @!P5 LDS.128 R12, [R26+0x1e000] ;  /* 0x01e000001a0cd984 */ /* 0x000f220000000c00 */
[----:B---3--:R-:W-:-:S04]  /*a390*/  @!P5 LEA R32, P3, R16, R38, 0x1 ;  /* 0x000000261020d211 */ /* 0x008fc800078608ff */
[----:B--2---:R-:W-:Y:S02]  /*a3a0*/  @!P5 LEA.HI.X R33, R16, R37, R17, 0x1, P3 ;  /* 0x000000251021d211 */ /* 0x004fe400018f0c11 */
[----:B------:R-:W-:-:S04]  /*a3b0*/  @!P4 LEA R30, P3, R23, R38, 0x1 ;  /* 0x00000026171ec211 */ /* 0x000fc800078608ff */
[----:B------:R-:W-:Y:S02]  /*a3c0*/  @!P4 LEA.HI.X R31, R23, R37, R202, 0x1, P3 ;  /* 0x00000025171fc211 */ /* 0x000fe400018f0cca */
[----:B------:R-:W-:-:S13]  /*a3d0*/  ISETP.GE.AND P3, PT, R22, UR4, PT ;  /* 0x0000000416007c0c */ /* 0x000fda000bf66270 */
[----:B------:R-:W-:-:S04]  /*a3e0*/  @!P3 LEA R28, P6, R22, R38, 0x1 ;  /* 0x00000026161cb211 */ /* 0x000fc800078c08ff */
[----:B------:R-:W-:Y:S01]  /*a3f0*/  @!P3 LEA.HI.X R29, R22, R37, R201, 0x1, P6 ;  /* 0x00000025161db211 */ /* 0x000fe200030f0cc9 */
[----:B----4-:R2:W-:Y:S01]  /*a400*/  @!P5 ST.E.128 desc[UR48][R32.64], R12 ;  /* 0x0000000c2000d985 */ /* 0x0105e2000c101d30 */
[----:B------:R-:W-:-:S13]  /*a410*/  ISETP.GE.AND P5, PT, R194, UR4, PT ;  /* 0x00000004c2007c0c */ /* 0x000fda000bfa6270 */
[----:B------:R-:W3:Y:S01]  /*a420*/  @!P5 LDS.128 R12, [R27+0x1e000] ;  /* 0x01e000001b0cd984 */ /* 0x000ee20000000c00 */
[----:B------:R-:W-:Y:S01]  /*a430*/  @!P5 SHF.L.U32 R11, R198, 0x3, RZ ;  /* 0x00000003c60bd819 */ /* 0x000fe200000006ff */
[----:B--2---:R-:W-:Y:S02]  /*a440*/  @!P5 IMAD.MOV.U32 R32, RZ, RZ, R38 ;  /* 0x000000ffff20d224 */ /* 0x004fe400078e0026 */
[----:B------:R-:W-:Y:S02]  /*a450*/  @!P5 IMAD.MOV.U32 R33, RZ, RZ, R37 ;  /* 0x000000ffff21d224 */ /* 0x000fe400078e0025 */
[----:B------:R-:W-:-:S05]  /*a460*/  @!P5 IMAD.WIDE R32, R11, 0x2, R32 ;  /* 0x000000020b20d825 */ /* 0x000fca00078e0220 */
[----:B---3--:R2:W-:Y:S01]  /*a470*/  @!P5 ST.E.128 desc[UR48][R32.64], R12 ;  /* 0x0000000c2000d985 */ /* 0x0085e2000c101d30 */
[----:B------:R-:W-:-:S13]  /*a480*/  ISETP.GE.AND P5, PT, R193, UR4, PT ;  /* 0x00000004c1007c0c */ /* 0x000fda000bfa6270 */
[----:B------:R-:W3:Y:S01]  /*a490*/  @!P5 LDS.128 R12, [R26+0x21000] ;  /* 0x021000001a0cd984 */ /* 0x000ee20000000c00 */
[----:B------:R-:W-:Y:S01]  /*a4a0*/  @!P5 SHF.L.U32 R11, R199, 0x3, RZ ;  /* 0x00000003c70bd819 */ /* 0x000fe200000006ff */
[----:B--2---:R-:W-:Y:S02]  /*a4b0*/  @!P5 IMAD.MOV.U32 R32, RZ, RZ, R38 ;  /* 0x000000ffff20d224 */ /* 0x004fe400078e0026 */
[----:B------:R-:W-:Y:S02]  /*a4c0*/  @!P5 IMAD.MOV.U32 R33, RZ, RZ, R37 ;  /* 0x000000ffff21d224 */ /* 0x000fe400078e0025 */
[----:B------:R-:W-:-:S05]  /*a4d0*/  @!P5 IMAD.WIDE R32, R11, 0x2, R32 ;  /* 0x000000020b20d825 */ /* 0x000fca00078e0220 */
[----:B---3--:R2:W-:Y:S01]  /*a4e0*/  @!P5 ST.E.128 desc[UR48][R32.64], R12 ;  /* 0x0000000c2000d985 */ /* 0x0085e2000c101d30 */
[----:B------:R-:W-:-:S03]  /*a4f0*/  ISETP.GE.AND P5, PT, R192, UR4, PT ;  /* 0x00000004c0007c0c */ /* 0x000fc6000bfa6270 */
[----:B------:R-:W3:Y:S10]  /*a500*/  @!P4 LDS.128 R12, [R27+0x21000] ;  /* 0x021000001b0cc984 */ /* 0x000ef40000000c00 */
[----:B--2---:R-:W-:-:S04]  /*a510*/  @!P5 LEA R32, P6, R192, R38, 0x1 ;  /* 0x00000026c020d211 */ /* 0x004fc800078c08ff */
[----:B------:R-:W-:Y:S01]  /*a520*/  @!P5 LEA.HI.X R33, R192, R37, R200, 0x1, P6 ;  /* 0x00000025c021d211 */ /* 0x000fe200030f0cc8 */
[----:B---3--:R-:W-:Y:S04]  /*a530*/  @!P4 ST.E.128 desc[UR48][R30.64], R12 ;  /* 0x0000000c1e00c985 */ /* 0x008fe8000c101d30 */
[----:B------:R-:W2:Y:S04]  /*a540*/  @!P3 LDS.128 R12, [R26+0x24000] ;  /* 0x024000001a0cb984 */ /* 0x000ea80000000c00 */
[----:B--2---:R-:W-:Y:S04]  /*a550*/  @!P3 ST.E.128 desc[UR48][R28.64], R12 ;  /* 0x0000000c1c00b985 */ /* 0x004fe8000c101d30 */
[----:B------:R-:W2:Y:S04]  /*a560*/  @!P5 LDS.128 R12, [R27+0x24000] ;  /* 0x024000001b0cd984 */ /* 0x000ea80000000c00 */
[----:B--2---:R4:W-:Y:S02]  /*a570*/  @!P5 ST.E.128 desc[UR48][R32.64], R12 ;  /* 0x0000000c2000d985 */ /* 0x0049e4000c101d30 */
.L_x_3823:
[----:B------:R-:W-:Y:S05]  /*a580*/  BSYNC B1 ;  /* 0x0000000000017941 */ /* 0x000fea0003800000 */
.L_x_3822:
[----:B------:R-:W-:-:S03]  /*a590*/  UMOV UR4, 0xffffffff ;  /* 0xffffffff00047882 */ /* 0x000fc60000000000 */
[----:B------:R-:W-:Y:S05]  /*a5a0*/  BRA.DIV UR4, `(.L_x_3824) ;  /* 0x00000182047c7947 */ /* 0x000fea000b800000 */
[----:B-1----:R-:W1:Y:S04]  /*a5b0*/  SHFL.IDX PT, R35, R35, 0x1, 0x1c1f ;  /* 0x003c1f0023237f89 */ /* 0x002e6800000e0000 */
[----:B------:R-:W0:Y:S02]  /*a5c0*/  SHFL.IDX PT, R34, R34, 0x1, 0x1c1f ;  /* 0x003c1f0022227f89 */ /* 0x000e2400000e0000 */
.L_x_4090:
[----:B------:R-:W-:-:S13]  /*a5d0*/  ISETP.GE.AND P3, PT, R36, 0x41, PT ;  /* 0x000000412400780c */ /* 0x000fda0003f66270 */
[----:B------:R-:W-:Y:S05]  /*a5e0*/  @!P3 BRA `(.L_x_3764) ;  /* 0x00000000008cb947 */ /* 0x000fea0003800000 */
[----:B------:R-:W-:Y:S02]  /*a5f0*/  ULDC UR4, c[0x0][0x2f4] ;  /* 0x0000bd0000047ab9 */ /* 0x000fe40000000800 */
[----:B------:R-:W-:Y:S02]  /*a600*/  ISETP.GE.AND P5, PT, R16, UR4, PT ;  /* 0x0000000410007c0c */ /* 0x000fe4000bfa6270 */
[----:B------:R-:W-:-:S11]  /*a610*/  ISETP.GE.AND P4, PT, R23, UR4, PT ;  /* 0x0000000417007c0c */ /* 0x000fd6000bf86270 */
[----:B----4-:R-:W4:Y:S01]  /*a620*/  @!P5 LDS.128 R12, [R26+0x20000] ;  /* 0x020000001a0cd984 */ /* 0x010f220000000c00 */
[----:B0-----:R-:W-:-:S04]  /*a630*/  @!P5 LEA R32, P3, R16, R34, 0x1 ;  /* 0x000000221020d211 */ /* 0x001fc800078608ff */
[----:B-1----:R-:W-:Y:S02]  /*a640*/  @!P5 LEA.HI.X R33, R16, R35, R17, 0x1, P3 ;  /* 0x000000231021d211 */ /* 0x002fe400018f0c11 */
[----:B------:R-:W-:-:S04]  /*a650*/  @!P4 LEA R30, P3, R23, R34, 0x1 ;  /* 0x00000022171ec211 */ /* 0x000fc800078608ff */
[----:B------:R-:W-:Y:S02]  /*a660*/  @!P4 LEA.HI.X R31, R23, R35, R202, 0x1, P3 ;  /* 0x00000023171fc211 */ /* 0x000fe400018f0cca */
[----:B------:R-:W-:-:S13]  /*a670*/  ISETP.GE.AND P3, PT, R22, UR4, PT ;  /* 0x0000000416007c0c */ /* 0x000fda000bf66270 */
[----:B------:R-:W-:-:S04]  /*a680*/  @!P3 LEA R28, P6, R22, R34, 0x1 ;  /* 0x00000022161cb211 */ /* 0x000fc800078c08ff */
[----:B------:R-:W-:Y:S01]  /*a690*/  @!P3 LEA.HI.X R29, R22, R35, R201, 0x1, P6 ;  /* 0x00000023161db211 */ /* 0x000fe200030f0cc9 */
[----:B----4-:R0:W-:Y:S01]  /*a6a0*/  @!P5 ST.E.128 desc[UR48][R32.64], R12 ;  /* 0x0000000c2000d985 */ /* 0x0101e2000c101d30 */
[----:B------:R-:W-:-:S13]  /*a6b0*/  ISETP.GE.AND P5, PT, R194, UR4, PT ;  /* 0x00000004c2007c0c */ /* 0x000fda000bfa6270 */
[----:B------:R-:W1:Y:S01]  /*a6c0*/  @!P5 LDS.128 R12, [R27+0x20000] ;  /* 0x020000001b0cd984 */ /* 0x000e620000000c00 */
[----:B------:R-:W-:Y:S01]  /*a6d0*/  @!P5 SHF.L.U32 R11, R198, 0x3, RZ ;  /* 0x00000003c60bd819 */ /* 0x000fe200000006ff */
[----:B0-----:R-:W-:Y:S02]  /*a6e0*/  @!P5 IMAD.MOV.U32 R32, RZ, RZ, R34 ;  /* 0x000000ffff20d224 */ /* 0x001fe400078e0022 */
[----:B------:R-:W-:Y:S02]  /*a6f0*/  @!P5 IMAD.MOV.U32 R33, RZ, RZ, R35 ;  /* 0x000000ffff21d224 */ /* 0x000fe400078e0023 */
[----:B------:R-:W-:-:S05]  /*a700*/  @!P5 IMAD.WIDE R32, R11, 0x2, R32 ;  /* 0x000000020b20d825 */ /* 0x000fca00078e0220 */
[----:B-1----:R0:W-:Y:S01]  /*a710*/  @!P5 ST.E.128 desc[UR48][R32.64], R12 ;  /* 0x0000000c2000d985 */ /* 0x0021e2000c101d30 */
[----:B------:R-:W-:-:S13]  /*a720*/  ISETP.GE.AND P5, PT, R193, UR4, PT ;  /* 0x00000004c1007c0c */ /* 0x000fda000bfa6270 */
[----:B------:R-:W1:Y:S01]  /*a730*/  @!P5 LDS.128 R12, [R26+0x23000] ;  /* 0x023000001a0cd984 */ /* 0x000e620000000c00 */
[----:B------:R-:W-:Y:S01]  /*a740*/  @!P5 SHF.L.U32 R11, R199, 0x3, RZ ;  /* 0x00000003c70bd819 */ /* 0x000fe200000006ff */
[----:B0-----:R-:W-:Y:S02]  /*a750*/  @!P5 IMAD.MOV.U32 R32, RZ, RZ, R34 ;  /* 0x000000ffff20d224 */ /* 0x001fe400078e0022 */
[----:B------:R-:W-:Y:S02]  /*a760*/  @!P5 IMAD.MOV.U32 R33, RZ, RZ, R35 ;  /* 0x000000ffff21d224 */ /* 0x000fe400078e0023 */
[----:B------:R-:W-:-:S05]  /*a770*/  @!P5 IMAD.WIDE R32, R11, 0x2, R32 ;  /* 0x000000020b20d825 */ /* 0x000fca00078e0220 */
[----:B-1----:R0:W-:Y:S01]  /*a780*/  @!P5 ST.E.128 desc[UR48][R32.64], R12 ;  /* 0x0000000c2000d985 */ /* 0x0021e2000c101d30 */
[----:B------:R-:W-:-:S03]  /*a790*/  ISETP.GE.AND P5, PT, R192, UR4, PT ;  /* 0x00000004c0007c0c */ /* 0x000fc6000bfa6270 */
[----:B------:R-:W1:Y:S10]  /*a7a0*/  @!P4 LDS.128 R12, [R27+0x23000] ;  /* 0x023000001b0cc984 */ /* 0x000e740000000c00 */
[----:B0-----:R-:W-:-:S04]  /*a7b0*/  @!P5 LEA R32, P6, R192, R34, 0x1 ;  /* 0x00000022c020d211 */ /* 0x001fc800078c08ff */
[----:B------:R-:W-:Y:S01]  /*a7c0*/  @!P5 LEA.HI.X R33, R192, R35, R200, 0x1, P6 ;  /* 0x00000023c021d211 */ /* 0x000fe200030f0cc8 */
[----:B-1----:R-:W-:Y:S04]  /*a7d0*/  @!P4 ST.E.128 desc[UR48][R30.64], R12 ;  /* 0x0000000c1e00c985 */ /* 0x002fe8000c101d30 */
[----:B------:R-:W0:Y:S04]  /*a7e0*/  @!P3 LDS.128 R12, [R26+0x26000] ;  /* 0x026000001a0cb984 */ /* 0x000e280000000c00 */
[----:B0-----:R-:W-:Y:S04]  /*a7f0*/  @!P3 ST.E.128 desc[UR48][R28.64], R12 ;  /* 0x0000000c1c00b985 */ /* 0x001fe8000c101d30 */
[----:B------:R-:W0:Y:S04]  /*a800*/  @!P5 LDS.128 R12, [R27+0x26000] ;  /* 0x026000001b0cd984 */ /* 0x000e280000000c00 */
[----:B0-----:R0:W-:Y:S02]  /*a810*/  @!P5 ST.E.128 desc[UR48][R32.64], R12 ;  /* 0x0000000c2000d985 */ /* 0x0011e4000c101d30 */
.L_x_3764:
[----:B------:R-:W-:Y:S05]  /*a820*/  BSYNC B0 ;  /* 0x0000000000007941 */ /* 0x000fea0003800000 */
.L_x_3728:
[----:B0--3--:R-:W0:Y:S01]  /*a830*/  S2R R11, SR_TID.X ;  /* 0x00000000000b7919 */ /* 0x009e220000002100 */
[----:B------:R-:W-:Y:S01]  /*a840*/  @!PT LDS RZ, [RZ] ;  /* 0x00000000fffff984 */ /* 0x000fe20000000800 */
[----:B------:R-:W-:Y:S01]  /*a850*/  @!PT LDS RZ, [RZ] ;  /* 0x00000000fffff984 */ /* 0x000fe20000000800 */
[----:B------:R-:W-:Y:S01]  /*a860*/  @!PT LDS RZ, [RZ] ;  /* 0x00000000fffff984 */ /* 0x000fe20000000800 */
[----:B------:R-:W-:Y:S01]  /*a870*/  @!PT LDS RZ, [RZ] ;  /* 0x00000000fffff984 */ /* 0x000fe20000000800 */
[----:B------:R3:W-:Y:S06]  /*a880*/  MEMBAR.ALL.CTA ;  /* 0x0000000000007992 */ /* 0x0007ec0000008000 */
[----:B---3--:R-:W3:Y:S01]  /*a890*/  FENCE.VIEW.ASYNC.S ;  /* 0x00000000000073c6 */ /* 0x008ee20000000000 */
[----:B------:R-:W-:Y:S05]  /*a8a0*/  WARPSYNC.ALL ;  /* 0x0000000000007948 */ /* 0x000fea0003800000 */
[----:B------:R-:W-:Y:S01]  /*a8b0*/  BSSY B0, `(.L_x_3825) ;  /* 0x0000009000007945 */ /* 0x000fe20003800000 */
[----:B0-----:R-:W-:Y:S01]  /*a8c0*/  LOP3.LUT R11, R11, 0x7f, RZ, 0xc0, !PT ;  /* 0x0000007f0b0b7812 */ /* 0x001fe200078ec0ff */
[----:B---3--:R0:W-:Y:S03]  /*a8d0*/  BAR.SYNC.DEFER_BLOCKING R160, 0x80 ;  /* 0x000200a00000751d */ /* 0x0081e60000010000 */
[----:B------:R-:W-:-:S13]  /*a8e0*/  ISETP.NE.AND P3, PT, R11, RZ, PT ;  /* 0x000000ff0b00720c */ /* 0x000fda0003f65270 */
[----:B------:R-:W-:-:S04]  /*a8f0*/  @!P3 IADD3 R11, R83, 0x308a0, RZ ;  /* 0x000308a0530bb810 */ /* 0x000fc80007ffe0ff */
[----:B------:R-:W-:-:S04]  /*a900*/  @!P3 PRMT R11, RZ, 0x654, R11 ;  /* 0x00000654ff0bb816 */ /* 0x000fc8000000000b */
[----:B------:R0:W-:Y:S01]  /*a910*/  @!P3 SYNCS.ARRIVE.TRANS64.RED.A1T0 RZ, [R11+URZ], RZ ;  /* 0x000000ff0bffb9a7 */ /* 0x0001e2000810043f */
[----:B------:R-:W-:Y:S05]  /*a920*/  @!P2 BRA `(.L_x_3826) ;  /* 0x000000000004a947 */ /* 0x000fea0003800000 */
[----:B------:R-:W-:Y:S01]  /*a930*/  BPT.TRAP 0x1 ;  /* 0x000000040000795c */ /* 0x000fe20000300000 */
.L_x_3826:
[----:B------:R-:W-:Y:S05]  /*a940*/  BSYNC B0 ;  /* 0x0000000000007941 */ /* 0x000fea0003800000 */
.L_x_3825:
[----:B------:R-:W3:Y:S01]  /*a950*/  SYNCS.PHASECHK.TRANS64.TRYWAIT P2, [R83+URZ+0x308b0], R84 ;  /* 0x0308b054530075a7 */ /* 0x000ee2000804017f */
[----:B------:R-:W-:Y:S01]  /*a960*/  ULDC UR50, c[0x0][0x2f4] ;  /* 0x0000bd0000327ab9 */ /* 0x000fe20000000800 */
[----:B------:R-:W-:Y:S04]  /*a970*/  BSSY B0, `(.L_x_3827) ;  /* 0x0000002000007945 */ /* 0x000fe80003800000 */
[----:B---3--:R-:W-:Y:S05]  /*a980*/  @!P2 BRA `(.L_x_3828) ;  /* 0x0000017c00d0a947 */ /* 0x008fea0003800000 */
.L_x_4091:
[----:B------:R-:W-:Y:S05]  /*a990*/  BSYNC B0 ;  /* 0x0000000000007941 */ /* 0x000fea0003800000 */
.L_x_3827:
[----:B------:R-:W-:Y:S01]  /*a9a0*/  ULDC.64 UR4, c[0x0][0x328] ;  /* 0x0000ca0000047ab9 */ /* 0x000fe20000000a00 */
[----:B------:R-:W-:Y:S01]  /*a9b0*/  ULDC.64 UR6, c[0x0][0x318] ;  /* 0x0000c60000067ab9 */ /* 0x000fe20000000a00 */
[----:B------:R-:W-:Y:S01]  /*a9c0*/  IMAD R80, R80, UR4, RZ ;  /* 0x0000000450507c24 */ /* 0x000fe2000f8e02ff */
[----:B------:R-:W-:Y:S01]  /*a9d0*/  IADD3 R82, -R203, R82, RZ ;  /* 0x00000052cb527210 */ /* 0x000fe20007ffe1ff */
[C---:B-12-4-:R-:W-:Y:S01]  /*a9e0*/  IMAD.WIDE.U32 R12, R25.reuse, UR4, RZ ;  /* 0x00000004190c7c25 */ /* 0x056fe2000f8e00ff */
[----:B------:R-:W-:Y:S03]  /*a9f0*/  BSSY B0, `(.L_x_3829) ;  /* 0x0000031000007945 */ /* 0x000fe60003800000 */
[----:B------:R-:W-:Y:S01]  /*aa00*/  IMAD R25, R25, UR5, R80 ;  /* 0x0000000519197c24 */ /* 0x000fe2000f8e0250 */
[----:B------:R-:W-:Y:S02]  /*aa10*/  ULDC.64 UR4, c[0x0][0x338] ;  /* 0x0000ce0000047ab9 */ /* 0x000fe40000000a00 */
[----:B------:R-:W-:-:S02]  /*aa20*/  IMAD R14, R81, UR4, RZ ;  /* 0x00000004510e7c24 */ /* 0x000fc4000f8e02ff */
[----:B------:R-:W-:Y:S02]  /*aa30*/  IMAD.IADD R13, R13, 0x1, R25 ;  /* 0x000000010d0d7824 */ /* 0x000fe400078e0219 */
[C---:B0-----:R-:W-:Y:S02]  /*aa40*/  IMAD R11, R21.reuse, UR5, R14 ;  /* 0x00000005150b7c24 */ /* 0x041fe4000f8e020e */
[----:B------:R-:W-:Y:S01]  /*aa50*/  IMAD.WIDE.U32 R12, R21, UR4, R12 ;  /* 0x00000004150c7c25 */ /* 0x000fe2000f8e000c */
[----:B------:R-:W-:-:S03]  /*aa60*/  ULDC.64 UR4, c[0x0][0x330] ;  /* 0x0000cc0000047ab9 */ /* 0x000fc60000000a00 */
[----:B------:R-:W-:Y:S02]  /*aa70*/  IMAD.IADD R13, R13, 0x1, R11 ;  /* 0x000000010d0d7824 */ /* 0x000fe400078e020b */
[----:B------:R-:W-:-:S04]  /*aa80*/  IMAD.WIDE.U32 R12, R195, UR4, R12 ;  /* 0x00000004c30c7c25 */ /* 0x000fc8000f8e000c */
[----:B------:R-:W-:Y:S01]  /*aa90*/  IMAD R11, R195, UR5, R13 ;  /* 0x00000005c30b7c24 */ /* 0x000fe2000f8e020d */
[----:B------:R-:W-:-:S04]  /*aaa0*/  LEA R21, P2, R12, UR6, 0x1 ;  /* 0x000000060c157c11 */ /* 0x000fc8000f8408ff */
[----:B------:R-:W-:Y:S01]  /*aab0*/  LEA.HI.X R11, R12, UR7, R11, 0x1, P2 ;  /* 0x000000070c0b7c11 */ /* 0x000fe200090f0c0b */
[----:B------:R0:W1:Y:S01]  /*aac0*/  SHFL.IDX PT, R32, R21, RZ, 0x1c1f ;  /* 0x001c1fff15207589 */ /* 0x00006200000e0000 */
[----:B------:R-:W-:-:S03]  /*aad0*/  ISETP.GE.AND P2, PT, R82, 0x1, PT ;  /* 0x000000015200780c */ /* 0x000fc60003f46270 */
[----:B------:R0:W2:Y:S10]  /*aae0*/  SHFL.IDX PT, R33, R11, RZ, 0x1c1f ;  /* 0x001c1fff0b217589 */ /* 0x0000b400000e0000 */
[----:B0-----:R-:W-:Y:S05]  /*aaf0*/  @!P2 BRA `(.L_x_3830) ;  /* 0x000000000080a947 */ /* 0x001fea0003800000 */
[----:B------:R-:W-:Y:S02]  /*ab00*/  ISETP.GE.AND P5, PT, R16, UR50, PT ;  /* 0x0000003210007c0c */ /* 0x000fe4000bfa6270 */
[----:B------:R-:W-:-:S11]  /*ab10*/  ISETP.GE.AND P4, PT, R23, UR50, PT ;  /* 0x0000003217007c0c */ /* 0x000fd6000bf86270 */
[----:B------:R-:W0:Y:S01]  /*ab20*/  @!P5 LDS.128 R12, [R26] ;  /* 0x000000001a0cd984 */ /* 0x000e220000000c00 */
[----:B-1----:R-:W-:-:S04]  /*ab30*/  @!P5 LEA R34, P2, R16, R32, 0x1 ;  /* 0x000000201022d211 */ /* 0x002fc800078408ff */
[----:B--2---:R-:W-:Y:S02]  /*ab40*/  @!P5 LEA.HI.X R35, R16, R33, R17, 0x1, P2 ;  /* 0x000000211023d211 */ /* 0x004fe400010f0c11 */
[----:B------:R-:W-:-:S04]  /*ab50*/  @!P4 LEA R30, P2, R23, R32, 0x1 ;  /* 0x00000020171ec211 */ /* 0x000fc800078408ff */
[----:B------:R-:W-:Y:S02]  /*ab60*/  @!P4 LEA.HI.X R31, R23, R33, R202, 0x1, P2 ;  /* 0x00000021171fc211 */ /* 0x000fe400010f0cca */
[----:B------:R-:W-:-:S13]  /*ab70*/  ISETP.GE.AND P2, PT, R22, UR50, PT ;  /* 0x0000003216007c0c */ /* 0x000fda000bf46270 */
[----:B------:R-:W-:-:S04]  /*ab80*/  @!P2 LEA R28, P6, R22, R32, 0x1 ;  /* 0x00000020161ca211 */ /* 0x000fc800078c08ff */
[----:B------:R-:W-:Y:S01]  /*ab90*/  @!P2 LEA.HI.X R29, R22, R33, R201, 0x1, P6 ;  /* 0x00000021161da211 */ /* 0x000fe200030f0cc9 */
[----:B0-----:R0:W-:Y:S01]  /*aba0*/  @!P5 ST.E.128 desc[UR48][R34.64], R12 ;  /* 0x0000000c2200d985 */ /* 0x0011e2000c101d30 */
[----:B------:R-:W-:-:S13]  /*abb0*/  ISETP.GE.AND P5, PT, R194, UR50, PT ;  /* 0x00000032c2007c0c */ /* 0x000fda000bfa6270 */
[----:B------:R-:W1:Y:S01]  /*abc0*/  @!P5 LDS.128 R12, [R27] ;  /* 0x000000001b0cd984 */ /* 0x000e620000000c00 */
[----:B------:R-:W-:-:S04]  /*abd0*/  @!P5 IMAD.SHL.U32 R25, R198, 0x8, RZ ;  /* 0x00000008c619d824 */ /* 0x000fc800078e00ff */
[----:B0-----:R-:W-:-:S05]  /*abe0*/  @!P5 IMAD.WIDE R34, R25, 0x2, R32 ;  /* 0x000000021922d825 */ /* 0x001fca00078e0220 */
[----:B-1----:R0:W-:Y:S01]  /*abf0*/  @!P5 ST.E.128 desc[UR48][R34.64], R12 ;  /* 0x0000000c2200d985 */ /* 0x0021e2000c101d30 */
[----:B------:R-:W-:-:S13]  /*ac00*/  ISETP.GE.AND P5, PT, R193, UR50, PT ;  /* 0x00000032c1007c0c */ /* 0x000fda000bfa6270 */
[----:B------:R-:W1:Y:S01]  /*ac10*/  @!P5 LDS.128 R12, [R26+0x3000] ;  /* 0x003000001a0cd984 */ /* 0x000e620000000c00 */
[----:B------:R-:W-:Y:S01]  /*ac20*/  @!P5 IMAD.SHL.U32 R25, R199, 0x8, RZ ;  /* 0x00000008c719d824 */ /* 0x000fe200078e00ff */
[----:B0-----:R-:W-:Y:S01]  /*ac30*/  @!P5 MOV R34, R32 ;  /* 0x000000200022d202 */ /* 0x001fe20000000f00 */
[----:B------:R-:W-:-:S04]  /*ac40*/  @!P5 IMAD.MOV.U32 R35, RZ, RZ, R33 ;  /* 0x000000ffff23d224 */ /* 0x000fc800078e0021 */
[----:B------:R-:W-:-:S05]  /*ac50*/  @!P5 IMAD.WIDE R34, R25, 0x2, R34 ;  /* 0x000000021922d825 */ /* 0x000fca00078e0222 */
[----:B-1----:R-:W-:Y:S01]  /*ac60*/  @!P5 ST.E.128 desc[UR48][R34.64], R12 ;  /* 0x0000000c2200d985 */ /* 0x002fe2000c101d30 */
[----:B------:R-:W-:-:S03]  /*ac70*/  ISETP.GE.AND P5, PT, R192, UR50, PT ;  /* 0x00000032c0007c0c */ /* 0x000fc6000bfa6270 */
[----:B------:R-:W0:Y:S10]  /*ac80*/  @!P4 LDS.128 R12, [R27+0x3000] ;  /* 0x003000001b0cc984 */ /* 0x000e340000000c00 */
[----:B------:R-:W-:-:S04]  /*ac90*/  @!P5 LEA R32, P6, R192, R32, 0x1 ;  /* 0x00000020c020d211 */ /* 0x000fc800078c08ff */
[----:B------:R-:W-:Y:S01]  /*aca0*/  @!P5 LEA.HI.X R33, R192, R33, R200, 0x1, P6 ;  /* 0x00000021c021d211 */ /* 0x000fe200030f0cc8 */
[----:B0-----:R-:W-:Y:S04]  /*acb0*/  @!P4 ST.E.128 desc[UR48][R30.64], R12 ;  /* 0x0000000c1e00c985 */ /* 0x001fe8000c101d30 */
[----:B------:R-:W0:Y:S04]  /*acc0*/  @!P2 LDS.128 R12, [R26+0x6000] ;  /* 0x006000001a0ca984 */ /* 0x000e280000000c00 */
[----:B0-----:R-:W-:Y:S04]  /*acd0*/  @!P2 ST.E.128 desc[UR48][R28.64], R12 ;  /* 0x0000000c1c00a985 */ /* 0x001fe8000c101d30 */
[----:B------:R-:W0:Y:S04]  /*ace0*/  @!P5 LDS.128 R12, [R27+0x6000] ;  /* 0x006000001b0cd984 */ /* 0x000e280000000c00 */
[----:B0-----:R0:W-:Y:S02]  /*acf0*/  @!P5 ST.E.128 desc[UR48][R32.64], R12 ;  /* 0x0000000c2000d985 */ /* 0x0011e4000c101d30 */
.L_x_3830:
[----:B------:R-:W-:Y:S05]  /*ad00*/  BSYNC B0 ;  /* 0x0000000000007941 */ /* 0x000fea0003800000 */
.L_x_3829:
[----:B------:R-:W-:Y:S01]  /*ad10*/  ISETP.GE.AND P2, PT, R82, 0x41, PT ;  /* 0x000000415200780c */ /* 0x000fe20003f46270 */
[----:B0-2---:R0:W2:Y:S01]  /*ad20*/  SHFL.IDX PT, R33, R11, 0x1, 0x1c1f ;  /* 0x003c1f000b217f89 */ /* 0x0050a200000e0000 */
[----:B------:R-:W-:Y:S03]  /*ad30*/  BSSY B0, `(.L_x_3831) ;  /* 0x0000023000007945 */ /* 0x000fe60003800000 */
[----:B-1----:R0:W1:Y:S08]  /*ad40*/  SHFL.IDX PT, R32, R21, 0x1, 0x1c1f ;  /* 0x003c1f0015207f89 */ /* 0x00207000000e0000 */
[----:B0-----:R-:W-:Y:S05]  /*ad50*/  @!P2 BRA `(.L_x_3832) ;  /* 0x000000000080a947 */ /* 0x001fea0003800000 */
[----:B------:R-:W-:Y:S02]  /*ad60*/  ISETP.GE.AND P5, PT, R16, UR50, PT ;  /* 0x0000003210007c0c */ /* 0x000fe4000bfa6270 */
[----:B------:R-:W-:-:S11]  /*ad70*/  ISETP.GE.AND P4, PT, R23, UR50, PT ;  /* 0x0000003217007c0c */ /* 0x000fd6000bf86270 */
[----:B------:R-:W0:Y:S01]  /*ad80*/  @!P5 LDS.128 R12, [R26+0x2000] ;  /* 0x002000001a0cd984 */ /* 0x000e220000000c00 */
        /* <DEDUP_REMOVED lines=9> */
[----:B------:R-:W1:Y:S01]  /*ae20*/  @!P5 LDS.128 R12, [R27+0x2000] ;  /* 0x002000001b0cd984 */ /* 0x000e620000000c00 */
[----:B------:R-:W-:-:S04]  /*ae30*/  @!P5 IMAD.SHL.U32 R11, R198, 0x8, RZ ;  /* 0x00000008c60bd824 */ /* 0x000fc800078e00ff */
[----:B0-----:R-:W-:-:S05]  /*ae40*/  @!P5 IMAD.WIDE R34, R11, 0x2, R32 ;  /* 0x000000020b22d825 */ /* 0x001fca00078e0220 */
[----:B-1----:R0:W-:Y:S01]  /*ae50*/  @!P5 ST.E.128 desc[UR48][R34.64], R12 ;  /* 0x0000000c2200d985 */ /* 0x0021e2000c101d30 */
[----:B------:R-:W-:-:S13]  /*ae60*/  ISETP.GE.AND P5, PT, R193, UR50, PT ;  /* 0x00000032c1007c0c */ /* 0x000fda000bfa6270 */
[----:B------:R-:W1:Y:S01]  /*ae70*/  @!P5 LDS.128 R12, [R26+0x5000] ;  /* 0x005000001a0cd984 */ /* 0x000e620000000c00 */
[----:B------:R-:W-:Y:S01]  /*ae80*/  @!P5 SHF.L.U32 R11, R199, 0x3, RZ ;  /* 0x00000003c70bd819 */ /* 0x000fe200000006ff */
[----:B0-----:R-:W-:Y:S02]  /*ae90*/  @!P5 IMAD.MOV.U32 R34, RZ, RZ, R32 ;  /* 0x000000ffff22d224 */ /* 0x001fe400078e0020 */
[----:B------:R-:W-:Y:S02]  /*aea0*/  @!P5 IMAD.MOV.U32 R35, RZ, RZ, R33 ;  /* 0x000000ffff23d224 */ /* 0x000fe400078e0021 */
        /* <DEDUP_REMOVED lines=11> */
.L_x_3832:
[----:B------:R-:W-:Y:S05]  /*af60*/  BSYNC B0 ;  /* 0x0000000000007941 */ /* 0x000fea0003800000 */
.L_x_3831:
[----:B------:R-:W4:Y:S01]  /*af70*/  LDL R11, [R1] ;  /* 0x00000000010b7983 */ /* 0x000f220000100800 */
[----:B------:R-:W-:Y:S01]  /*af80*/  VIADD R19, R19, 0x1 ;  /* 0x0000000113137836 */ /* 0x000fe20000000000 */
[----:B---3--:R-:W-:Y:S01]  /*af90*/  @!P3 IADD3 R83, R83, 0x308c0, RZ ;  /* 0x000308c05353b810 */ /* 0x008fe20007ffe0ff */
[----:B------:R-:W-:Y:S01]  /*afa0*/  @!PT LDS RZ, [RZ] ;  /* 0x00000000fffff984 */ /* 0x000fe20000000800 */
[----:B------:R-:W-:Y:S01]  /*afb0*/  @!PT LDS RZ, [RZ] ;  /* 0x00000000fffff984 */ /* 0x000fe20000000800 */
[----:B------:R-:W-:Y:S01]  /*afc0*/  @!PT LDS RZ, [RZ] ;  /* 0x00000000fffff984 */ /* 0x000fe20000000800 */
[----:B------:R-:W-:Y:S01]  /*afd0*/  @!PT LDS RZ, [RZ] ;  /* 0x00000000fffff984 */ /* 0x000fe20000000800 */
[----:B------:R3:W-:Y:S06]  /*afe0*/  MEMBAR.ALL.CTA ;  /* 0x0000000000007992 */ /* 0x0007ec0000008000 */
[----:B---3--:R-:W3:Y:S02]  /*aff0*/  FENCE.VIEW.ASYNC.S ;  /* 0x00000000000073c6 */ /* 0x008ee40000000000 */
[----:B---3--:R3:W-:Y:S01]  /*b000*/  BAR.SYNC.DEFER_BLOCKING R160, 0x80 ;  /* 0x000200a00000751d */ /* 0x0087e20000010000 */
[----:B------:R-:W-:-:S02]  /*b010*/  ISETP.NE.AND P2, PT, R19, 0x2, PT ;  /* 0x000000021300780c */ /* 0x000fc40003f45270 */
[----:B------:R-:W-:Y:S02]  /*b020*/  @!P3 PRMT R83, RZ, 0x654, R83 ;  /* 0x00000654ff53b816 */ /* 0x000fe40000000053 */
[----:B------:R-:W-:Y:S02]  /*b030*/  SEL R19, R19, RZ, P2 ;  /* 0x000000ff13137207 */ /* 0x000fe40001000000 */
[----:B------:R3:W-:Y:S01]  /*b040*/  @!P3 SYNCS.ARRIVE.TRANS64.RED.A1T0 RZ, [R83+URZ], RZ ;  /* 0x000000ff53ffb9a7 */ /* 0x0007e2000810043f */
[----:B----4-:R-:W-:Y:S02]  /*b050*/  LOP3.LUT P4, RZ, R11, 0x2, RZ, 0xc0, !PT ;  /* 0x000000020bff7812 */ /* 0x010fe4000788c0ff */
[----:B------:R-:W-:Y:S02]  /*b060*/  SEL R11, RZ, 0x1, P2 ;  /* 0x00000001ff0b7807 */ /* 0x000fe40001000000 */
[----:B------:R-:W-:Y:S02]  /*b070*/  PLOP3.LUT P2, PT, PT, PT, PT, 0x8, 0x0 ;  /* 0x000000000000781c */ /* 0x000fe40003f4e170 */
[----:B------:R-:W-:-:S07]  /*b080*/  LOP3.LUT R204, R204, R11, RZ, 0x3c, !PT ;  /* 0x0000000bcccc7212 */ /* 0x000fce00078e3cff */
[----:B---3--:R-:W-:Y:S05]  /*b090*/  @P4 BRA `(.L_x_3833) ;  /* 0xffffff7800e04947 */ /* 0x008fea000383ffff */
.L_x_3723:
[----:B------:R-:W-:Y:S01]  /*b0a0*/  BSSY B0, `(.L_x_3834) ;  /* 0x0000005000007945 */ /* 0x000fe20003800000 */
[----:B------:R-:W-:-:S03]  /*b0b0*/  IMAD.MOV.U32 R2, RZ, RZ, RZ ;  /* 0x000000ffff027224 */ /* 0x000fc600078e00ff */
[----:B------:R-:W-:Y:S05]  /*b0c0*/  @P2 BRA `(.L_x_3835) ;  /* 0x0000000000082947 */ /* 0x000fea0003800000 */
[----:B------:R-:W3:Y:S02]  /*b0d0*/  FENCE.VIEW.ASYNC.G ;  /* 0x00000000000073c6 */ /* 0x000ee40000000100 */
[----:B---3--:R-:W-:Y:S06]  /*b0e0*/  BAR.ARV 0xc, 0x180 ;  /* 0x0306000000007b1d */ /* 0x008fec0000002000 */
.L_x_3835:
[----:B------:R-:W-:Y:S05]  /*b0f0*/  BSYNC B0 ;  /* 0x0000000000007941 */ /* 0x000fea0003800000 */
.L_x_3834:
[----:B------:R-:W3:Y:S01]  /*b100*/  LDL R0, [R1] ;  /* 0x0000000001007983 */ /* 0x000ee20000100800 */
[----:B------:R-:W-:Y:S01]  /*b110*/  BSSY B0, `(.L_x_3836) ;  /* 0x0000021000007945 */ /* 0x000fe20003800000 */
[----:B---3--:R-:W-:-:S13]  /*b120*/  LOP3.LUT P0, RZ, R0, 0x8, RZ, 0xc0, !PT ;  /* 0x0000000800ff7812 */ /* 0x008fda000780c0ff */
[----:B------:R-:W-:Y:S05]  /*b130*/  @!P0 BRA `(.L_x_3837) ;  /* 0x0000000000788947 */ /* 0x000fea0003800000 */
[----:B------:R-:W-:Y:S01]  /*b140*/  ISETP.NE.AND P0, PT, R225, RZ, PT ;  /* 0x000000ffe100720c */ /* 0x000fe20003f05270 */
[----:B------:R-:W-:-:S03]  /*b150*/  ULDC UR4, c[0x0][0x9f0] ;  /* 0x00027c0000047ab9 */ /* 0x000fc60000000800 */
[----:B------:R-:W-:-:S04]  /*b160*/  SEL R6, R225, UR4, P0 ;  /* 0x00000004e1067c07 */ /* 0x000fc80008000000 */
[-C--:B------:R-:W-:Y:S02]  /*b170*/  IABS R5, R6.reuse ;  /* 0x0000000600057213 */ /* 0x080fe40000000000 */
[----:B------:R-:W-:Y:S02]  /*b180*/  IADD3 R0, R135, -0x1, R6 ;  /* 0xffffffff87007810 */ /* 0x000fe40007ffe006 */
[----:B------:R-:W3:Y:S01]  /*b190*/  I2F.RP R4, R5 ;  /* 0x0000000500047306 */ /* 0x000ee20000209400 */
[----:B------:R-:W-:-:S05]  /*b1a0*/  IABS R9, R6 ;  /* 0x0000000600097213 */ /* 0x000fca0000000000 */
[----:B------:R-:W-:Y:S02]  /*b1b0*/  IMAD.MOV R9, RZ, RZ, -R9 ;  /* 0x000000ffff097224 */ /* 0x000fe400078e0a09 */
[----:B---3--:R-:W3:Y:S02]  /*b1c0*/  MUFU.RCP R4, R4 ;  /* 0x0000000400047308 */ /* 0x008ee40000001000 */
[----:B---3--:R-:W-:Y:S02]  /*b1d0*/  IADD3 R2, R4, 0xffffffe, RZ ;  /* 0x0ffffffe04027810 */ /* 0x008fe40007ffe0ff */
[----:B------:R-:W-:-:S04]  /*b1e0*/  IABS R4, R0 ;  /* 0x0000000000047213 */ /* 0x000fc80000000000 */
[----:B------:R3:W4:Y:S01]  /*b1f0*/  F2I.FTZ.U32.TRUNC.NTZ R3, R2 ;  /* 0x0000000200037305 */ /* 0x000722000021f000 */
[----:B------:R-:W-:-:S04]  /*b200*/  LOP3.LUT R0, R0, R6, RZ, 0x3c, !PT ;  /* 0x0000000600007212 */ /* 0x000fc800078e3cff */
[----:B------:R-:W-:Y:S02]  /*b210*/  ISETP.GE.AND P2, PT, R0, RZ, PT ;  /* 0x000000ff0000720c */ /* 0x000fe40003f46270 */
[----:B---3--:R-:W-:Y:S01]  /*b220*/  MOV R2, RZ ;  /* 0x000000ff00027202 */ /* 0x008fe20000000f00 */
[----:B----4-:R-:W-:-:S04]  /*b230*/  IMAD.MOV R8, RZ, RZ, -R3 ;  /* 0x000000ffff087224 */ /* 0x010fc800078e0a03 */
[----:B------:R-:W-:-:S04]  /*b240*/  IMAD R7, R8, R5, RZ ;  /* 0x0000000508077224 */ /* 0x000fc800078e02ff */
[----:B------:R-:W-:-:S04]  /*b250*/  IMAD.HI.U32 R3, R3, R7, R2 ;  /* 0x0000000703037227 */ /* 0x000fc800078e0002 */
[----:B------:R-:W-:Y:S02]  /*b260*/  IMAD.MOV.U32 R2, RZ, RZ, R9 ;  /* 0x000000ffff027224 */ /* 0x000fe400078e0009 */
[----:B------:R-:W-:-:S04]  /*b270*/  IMAD.HI.U32 R3, R3, R4, RZ ;  /* 0x0000000403037227 */ /* 0x000fc800078e00ff */
[----:B------:R-:W-:-:S05]  /*b280*/  IMAD R2, R3, R2, R4 ;  /* 0x0000000203027224 */ /* 0x000fca00078e0204 */
[----:B------:R-:W-:-:S13]  /*b290*/  ISETP.GT.U32.AND P1, PT, R5, R2, PT ;  /* 0x000000020500720c */ /* 0x000fda0003f24070 */
[----:B------:R-:W-:Y:S01]  /*b2a0*/  @!P1 IMAD.IADD R2, R2, 0x1, -R5 ;  /* 0x0000000102029824 */ /* 0x000fe200078e0a05 */
[----:B------:R-:W-:Y:S02]  /*b2b0*/  @!P1 IADD3 R3, R3, 0x1, RZ ;  /* 0x0000000103039810 */ /* 0x000fe40007ffe0ff */
[----:B------:R-:W-:Y:S02]  /*b2c0*/  ISETP.NE.AND P1, PT, R6, RZ, PT ;  /* 0x000000ff0600720c */ /* 0x000fe40003f25270 */
[----:B------:R-:W-:-:S13]  /*b2d0*/  ISETP.GE.U32.AND P0, PT, R2, R5, PT ;  /* 0x000000050200720c */ /* 0x000fda0003f06070 */
[----:B------:R-:W-:-:S04]  /*b2e0*/  @P0 VIADD R3, R3, 0x1 ;  /* 0x0000000103030836 */ /* 0x000fc80000000000 */
[----:B------:R-:W-:-:S05]  /*b2f0*/  IMAD.MOV.U32 R2, RZ, RZ, R3 ;  /* 0x000000ffff027224 */ /* 0x000fca00078e0003 */
[----:B------:R-:W-:Y:S02]  /*b300*/  @!P2 IADD3 R2, -R2, RZ, RZ ;  /* 0x000000ff0202a210 */ /* 0x000fe40007ffe1ff */
[----:B------:R-:W-:-:S07]  /*b310*/  @!P1 LOP3.LUT R2, RZ, R6, RZ, 0x33, !PT ;  /* 0x00000006ff029212 */ /* 0x000fce00078e33ff */
.L_x_3837:
[----:B------:R-:W-:Y:S05]  /*b320*/  BSYNC B0 ;  /* 0x0000000000007941 */ /* 0x000fea0003800000 */
.L_x_3836:
        /* <DEDUP_REMOVED lines=32> */
[----:B012---:R-:W-:Y:S02]  /*b530*/  CS2R R32, SRZ ;  /* 0x0000000000207805 */ /* 0x007fe4000001ff00 */
        /* <DEDUP_REMOVED lines=18> */
[----:B---3--:R-:W-:-:S05]  /*b660*/  IMAD R221, R0, R2, RZ ;  /* 0x0000000200dd7224 */ /* 0x008fca00078e02ff */
[----:B------:R-:W-:-:S04]  /*b670*/  VIADDMNMX R2, R221, R2, R135, PT ;  /* 0x00000002dd027246 */ /* 0x000fc80003800187 */
[----:B------:R-:W-:-:S13]  /*b680*/  ISETP.GT.AND P1, PT, R2, R221, PT ;  /* 0x000000dd0200720c */ /* 0x000fda0003f24270 */
[----:B------:R-:W-:Y:S05]  /*b690*/  @!P1 BRA `(.L_x_3838) ;  /* 0x000000b8007c9947 */ /* 0x000fea0003800000 */
[----:B------:R-:W0:Y:S01]  /*b6a0*/  S2R R0, SR_TID.X ;  /* 0x0000000000007919 */ /* 0x000e220000002100 */
[----:B------:R-:W-:-:S06]  /*b6b0*/  ULOP3.LUT UP0, URZ, UR60, 0x1bf, URZ, 0xc0, !UPT ;  /* 0x000001bf3c3f7892 */ /* 0x000fcc000f80c03f */
[----:B------:R-:W-:Y:S01]  /*b6c0*/  PLOP3.LUT P0, PT, PT, PT, UP0, 0x80, 0x0 ;  /* 0x000000000000781c */ /* 0x000fe20003f0f008 */
[----:B0-----:R-:W-:-:S05]  /*b6d0*/  VIADD R0, R0, 0xffffff80 ;  /* 0xffffff8000007836 */ /* 0x001fca0000000000 */
        /* <DEDUP_REMOVED lines=21> */
[----:B------:R-:W-:Y:S01]  /*b830*/  MOV R8, 0x70 ;  /* 0x0000007000087802 */ /* 0x000fe20000000f00 */
[----:B------:R-:W-:-:S02]  /*b840*/  IMAD.U32 R11, RZ, RZ, UR5 ;  /* 0x00000005ff0b7e24 */ /* 0x000fc4000f8e00ff */
[----:B------:R-:W-:Y:S02]  /*b850*/  IMAD.MOV.U32 R12, RZ, RZ, 0x1 ;  /* 0x00000001ff0c7424 */ /* 0x000fe400078e00ff */
[----:B------:R-:W-:-:S07]  /*b860*/  IMAD.MOV.U32 R13, RZ, RZ, RZ ;  /* 0x000000ffff0d7224 */ /* 0x000fce00078e00ff */
[----:B------:R-:W-:-:S07]  /*b870*/  LEPC R20, `(.L_x_3839) ;  /* 0x000000001014794e */ /* 0x000fce0000000000 */
[----:B0----5:R-:W-:Y:S05]  /*b880*/  CALL.ABS.NOINC R14 ;  /* 0x000000000e007343 */ /* 0x021fea0003c00000 */
.L_x_3839:
[----:B------:R-:W-:Y:S02]  /*b890*/  ULDC UR4, c[0x0][0x3f4] ;  /* 0x0000fd0000047ab9 */ /* 0x000fe40000000800 */
[----:B------:R-:W-:-:S13]  /*b8a0*/  ISETP.LT.AND P0, PT, RZ, UR4, PT ;  /* 0x00000004ff007c0c */ /* 0x000fda000bf01270 */
[----:B------:R-:W-:Y:S05]  /*b8b0*/  @P0 BRA `(.L_x_3840) ;  /* 0x00000000003c0947 */ /* 0x000fea0003800000 */
[----:B------:R-:W-:-:S04]  /*b8c0*/  LEA.HI R0, R229, R229, RZ, 0x1 ;  /* 0x000000e5e5007211 */ /* 0x000fc800078f08ff */
[----:B------:R-:W-:-:S04]  /*b8d0*/  LOP3.LUT R0, R0, 0xfffffffe, RZ, 0xc0, !PT ;  /* 0xfffffffe00007812 */ /* 0x000fc800078ec0ff */
[----:B------:R-:W-:-:S04]  /*b8e0*/  IADD3 R0, R229, -R0, RZ ;  /* 0x80000000e5007210 */ /* 0x000fc80007ffe0ff */
[----:B------:R-:W-:-:S04]  /*b8f0*/  SHF.L.U32 R3, R0, 0x1f, RZ ;  /* 0x0000001f00037819 */ /* 0x000fc800000006ff */
[----:B------:R0:W1:Y:S03]  /*b900*/  SYNCS.PHASECHK.TRANS64.TRYWAIT P0, [R18+URZ+0x30800], R3 ;  /* 0x03080003120075a7 */ /* 0x000066000800017f */
[----:B-1----:R-:W-:Y:S05]  /*b910*/  @!P0 NANOSLEEP.SYNCS 0x989680 ;  /* 0x009896800000895d */ /* 0x002fea0003900000 */
[----:B------:R-:W1:Y:S01]  /*b920*/  @!P0 SYNCS.PHASECHK.TRANS64 P0, [R18+URZ+0x30800], R3 ;  /* 0x03080003120085a7 */ /* 0x000e62000800007f */
[----:B------:R-:W-:Y:S04]  /*b930*/  BSSY B0, `(.L_x_3841) ;  /* 0x0000006000007945 */ /* 0x000fe80003800000 */
[----:B-1----:R-:W-:Y:S05]  /*b940*/  @P0 BRA `(.L_x_3842) ;  /* 0x0000000000100947 */ /* 0x002fea0003800000 */
.L_x_3843:
[----:B-1----:R1:W2:Y:S02]  /*b950*/  SYNCS.PHASECHK.TRANS64.TRYWAIT P0, [R18+URZ+0x30800], R3 ;  /* 0x03080003120075a7 */ /* 0x0022a4000800017f */
[----:B--2---:R-:W-:Y:S05]  /*b960*/  @!P0 NANOSLEEP.SYNCS 0x989680 ;  /* 0x009896800000895d */ /* 0x004fea0003900000 */
[----:B------:R-:W2:Y:S02]  /*b970*/  @!P0 SYNCS.PHASECHK.TRANS64 P0, [R18+URZ+0x30800], R3 ;  /* 0x03080003120085a7 */ /* 0x000ea4000800007f */
[----:B--2---:R-:W-:Y:S05]  /*b980*/  @!P0 BRA `(.L_x_3843) ;  /* 0xfffffffc00f08947 */ /* 0x004fea000383ffff */
.L_x_3842:
[----:B------:R-:W-:Y:S05]  /*b990*/  BSYNC B0 ;  /* 0x0000000000007941 */ /* 0x000fea0003800000 */
.L_x_3841:
[----:B------:R-:W-:Y:S05]  /*b9a0*/  BRA `(.L_x_3844) ;  /* 0x0000005800dc7947 */ /* 0x000fea0003800000 */
.L_x_3840:
[----:B-----5:R-:W-:Y:S01]  /*b9b0*/  SHF.R.S32.HI R0, RZ, 0x1f, R131 ;  /* 0x0000001fff007819 */ /* 0x020fe20000011483 */
[----:B------:R-:W-:Y:S01]  /*b9c0*/  ULOP3.LUT UP0, URZ, UR60, 0x3ff, URZ, 0xc0, !UPT ;  /* 0x000003ff3c3f7892 */ /* 0x000fe2000f80c03f */
[----:B------:R-:W-:Y:S01]  /*b9d0*/  ULDC.64 UR4, c[0x0][0x3f8] ;  /* 0x0000fe0000047ab9 */ /* 0x000fe20000000a00 */
[----:B------:R-:W-:Y:S02]  /*b9e0*/  ULDC.64 UR6, c[0x0][0x408] ;  /* 0x0001020000067ab9 */ /* 0x000fe40000000a00 */
[C---:B------:R-:W-:Y:S02]  /*b9f0*/  IMAD R6, R0.reuse, UR4, RZ ;  /* 0x0000000400067c24 */ /* 0x040fe4000f8e02ff */
[----:B------:R-:W-:Y:S01]  /*ba00*/  IMAD R0, R0, UR6, RZ ;  /* 0x0000000600007c24 */ /* 0x000fe2000f8e02ff */
[----:B------:R-:W-:Y:S01]  /*ba10*/  PLOP3.LUT P2, PT, PT, PT, UP0, 0x80, 0x0 ;  /* 0x000000000000781c */ /* 0x000fe20003f4f008 */
[C---:B------:R-:W-:Y:S02]  /*ba20*/  IMAD R3, R131.reuse, UR5, R6 ;  /* 0x0000000583037c24 */ /* 0x040fe4000f8e0206 */
[----:B------:R-:W-:Y:S01]  /*ba30*/  IMAD.WIDE.U32 R4, R131, UR4, RZ ;  /* 0x0000000483047c25 */ /* 0x000fe2000f8e00ff */
[----:B------:R-:W-:-:S03]  /*ba40*/  ULDC.64 UR4, c[0x0][0x3e8] ;  /* 0x0000fa0000047ab9 */ /* 0x000fc60000000a00 */
[C---:B------:R-:W-:Y:S01]  /*ba50*/  IMAD R41, R131.reuse, UR7, R0 ;  /* 0x0000000783297c24 */ /* 0x040fe2000f8e0200 */
[----:B------:R-:W-:Y:S01]  /*ba60*/  LEA R38, P0, R4, UR4, 0x1 ;  /* 0x0000000404267c11 */ /* 0x000fe2000f8008ff */
[----:B------:R-:W-:Y:S01]  /*ba70*/  IMAD.WIDE.U32 R6, R131, UR6, RZ ;  /* 0x0000000683067c25 */ /* 0x000fe2000f8e00ff */
[----:B------:R-:W-:-:S03]  /*ba80*/  ULDC.64 UR6, c[0x0][0x400] ;  /* 0x0001000000067ab9 */ /* 0x000fc60000000a00 */
[----:B------:R-:W-:Y:S01]  /*ba90*/  IMAD.IADD R3, R3, 0x1, R5 ;  /* 0x0000000103037824 */ /* 0x000fe200078e0205 */
[----:B------:R-:W-:Y:S01]  /*baa0*/  LEA R40, P1, R6, UR6, 0x1 ;  /* 0x0000000606287c11 */ /* 0x000fe2000f8208ff */
[----:B------:R-:W-:-:S03]  /*bab0*/  IMAD.IADD R41, R41, 0x1, R7 ;  /* 0x0000000129297824 */ /* 0x000fc600078e0207 */
[----:B------:R-:W-:Y:S02]  /*bac0*/  LEA.HI.X R24, R4, UR5, R3, 0x1, P0 ;  /* 0x0000000504187c11 */ /* 0x000fe400080f0c03 */
[----:B------:R-:W-:Y:S01]  /*bad0*/  LEA.HI.X R41, R6, UR7, R41, 0x1, P1 ;  /* 0x0000000706297c11 */ /* 0x000fe200088f0c29 */
        /* <DEDUP_REMOVED lines=16> */
[----:B0-----:R-:W-:Y:S05]  /*bbe0*/  CALL.ABS.NOINC R14 ;  /* 0x000000000e007343 */ /* 0x001fea0003c00000 */
.L_x_3845:
[----:B------:R-:W-:Y:S01]  /*bbf0*/  ULDC.U8 UR4, c[0x0][0x410] ;  /* 0x0001040000047ab9 */ /* 0x000fe20000000000 */
[----:B------:R-:W-:Y:S01]  /*bc00*/  BSSY B0, `(.L_x_3846) ;  /* 0x0000589000007945 */ /* 0x000fe20003800000 */
[----:B------:R-:W-:Y:S02]  /*bc10*/  ISETP.NE.AND P0, PT, RZ, UR4, PT ;  /* 0x00000004ff007c0c */ /* 0x000fe4000bf05270 */
[----:B------:R-:W-:-:S11]  /*bc20*/  LEA R6, R133, R203, 0x7 ;  /* 0x000000cb85067211 */ /* 0x000fd600078e38ff */
[----:B------:R-:W-:Y:S05]  /*bc30*/  @!P0 BRA `(.L_x_3847) ;  /* 0x0000002800e08947 */ /* 0x000fea0003800000 */
[----:B------:R-:W-:-:S03]  /*bc40*/  UMOV UR4, 0xffffffff ;  /* 0xffffffff00047882 */ /* 0x000fc60000000000 */
[----:B------:R-:W-:Y:S05]  /*bc50*/  BRA.DIV UR4, `(.L_x_3848) ;  /* 0x0000016e04307947 */ /* 0x000fea000b800000 */
[----:B------:R0:W1:Y:S04]  /*bc60*/  SHFL.IDX PT, R37, R24, RZ, 0x1c1f ;  /* 0x001c1fff18257589 */ /* 0x00006800000e0000 */
[----:B------:R-:W2:Y:S04]  /*bc70*/  SHFL.IDX PT, R38, R38, RZ, 0x1c1f ;  /* 0x001c1fff26267589 */ /* 0x000ea800000e0000 */
[----:B------:R-:W3:Y:S04]  /*bc80*/  SHFL.IDX PT, R41, R41, RZ, 0x1c1f ;  /* 0x001c1fff29297589 */ /* 0x000ee800000e0000 */
[----:B0-----:R-:W4:Y:S02]  /*bc90*/  SHFL.IDX PT, R40, R40, RZ, 0x1c1f ;  /* 0x001c1fff28287589 */ /* 0x001f2400000e0000 */
.L_x_4097:
[----:B------:R-:W-:Y:S01]  /*bca0*/  ULDC UR4, c[0x0][0x448] ;  /* 0x0001120000047ab9 */ /* 0x000fe20000000800 */
[----:B------:R-:W-:Y:S01]  /*bcb0*/  LOP3.LUT R0, R216, 0x18, R16, 0xf8, !PT ;  /* 0x00000018d8007812 */ /* 0x000fe200078ef810 */
[----:B------:R-:W-:Y:S01]  /*bcc0*/  IMAD R42, R136, UR4, RZ ;  /* 0x00000004882a7c24 */ /* 0x000fe2000f8e02ff */
[----:B------:R-:W-:Y:S01]  /*bcd0*/  BSSY B1, `(.L_x_3849) ;  /* 0x000005e000017945 */ /* 0x000fe20003800000 */
[----:B------:R-:W-:Y:S02]  /*bce0*/  LOP3.LUT P0, RZ, R224, 0x4, RZ, 0xc0, !PT ;  /* 0x00000004e0ff7812 */ /* 0x000fe4000780c0ff */
[----:B------:R-:W-:Y:S02]  /*bcf0*/  CS2R R24, SRZ ;  /* 0x0000000000187805 */ /* 0x000fe4000001ff00 */
[----:B------:R-:W-:Y:S02]  /*bd00*/  LOP3.LUT R3, R0, R217, RZ, 0x3c, !PT ;  /* 0x000000d900037212 */ /* 0x000fe400078e3cff */
[----:B------:R-:W-:-:S02]  /*bd10*/  CS2R R20, SRZ ;  /* 0x0000000000147805 */ /* 0x000fc4000001ff00 */
[----:B------:R-:W-:Y:S01]  /*bd20*/  ISETP.GE.AND P1, PT, R6, R42, PT ;  /* 0x0000002a0600720c */ /* 0x000fe20003f26270 */
[----:B------:R-:W-:Y:S01]  /*bd30*/  IMAD R42, R133, -0x80, R42 ;  /* 0xffffff80852a7824 */ /* 0x000fe200078e022a */
[----:B------:R-:W-:Y:S01]  /*bd40*/  CS2R R14, SRZ ;  /* 0x00000000000e7805 */ /* 0x000fe2000001ff00 */
[----:B------:R-:W-:Y:S01]  /*bd50*/  IMAD.IADD R3, R218, 0x1, R3 ;  /* 0x00000001da037824 */ /* 0x000fe200078e0203 */
[----:B------:R-:W-:Y:S02]  /*bd60*/  CS2R R12, SRZ ;  /* 0x00000000000c7805 */ /* 0x000fe4000001ff00 */
[----:B------:R-:W-:Y:S02]  /*bd70*/  CS2R R10, SRZ ;  /* 0x00000000000a7805 */ /* 0x000fe4000001ff00 */
[----:B------:R-:W-:Y:S01]  /*bd80*/  CS2R R8, SRZ ;  /* 0x0000000000087805 */ /* 0x000fe2000001ff00 */
[----:B------:R-:W-:Y:S01]  /*bd90*/  IMAD R3, R3, 0x2, R18 ;  /* 0x0000000203037824 */ /* 0x000fe200078e0212 */
[----:B------:R-:W-:-:S02]  /*bda0*/  CS2R R6, SRZ ;  /* 0x0000000000067805 */ /* 0x000fc4000001ff00 */
[----:B------:R-:W-:Y:S02]  /*bdb0*/  CS2R R4, SRZ ;  /* 0x0000000000047805 */ /* 0x000fe4000001ff00 */
[----:B------:R-:W-:Y:S02]  /*bdc0*/  CS2R R26, SRZ ;  /* 0x00000000001a7805 */ /* 0x000fe4000001ff00 */
[----:B------:R-:W-:Y:S02]  /*bdd0*/  CS2R R28, SRZ ;  /* 0x00000000001c7805 */ /* 0x000fe4000001ff00 */
[----:B------:R-:W-:Y:S02]  /*bde0*/  CS2R R30, SRZ ;  /* 0x00000000001e7805 */ /* 0x000fe4000001ff00 */
[C---:B------:R-:W-:Y:S01]  /*bdf0*/  IADD3 R43, R3.reuse, 0x12400, RZ ;  /* 0x00012400032b7810 */ /* 0x040fe20007ffe0ff */
[----:B------:R-:W-:Y:S01]  /*be00*/  VIADD R0, R3, 0x12440 ;  /* 0x0001244003007836 */ /* 0x000fe20000000000 */
[----:B------:R-:W-:Y:S01]  /*be10*/  CS2R R32, SRZ ;  /* 0x0000000000207805 */ /* 0x000fe2000001ff00 */
[----:B------:R-:W-:Y:S06]  /*be20*/  @P1 BRA `(.L_x_3850) ;  /* 0x0000000400201947 */ /* 0x000fec0003800000 */
[----:B------:R-:W-:Y:S01]  /*be30*/  ULDC UR4, c[0x0][0x3f4] ;  /* 0x0000fd0000047ab9 */ /* 0x000fe20000000800 */
[C---:B------:R-:W-:Y:S01]  /*be40*/  IMAD.SHL.U32 R27, R209.reuse, 0x2, RZ ;  /* 0x00000002d11b7824 */ /* 0x040fe200078e00ff */
[----:B------:R-:W-:Y:S01]  /*be50*/  ISETP.GE.AND P4, PT, R209, UR4, PT ;  /* 0x00000004d1007c0c */ /* 0x000fe2000bf86270 */
[----:B------:R-:W-:Y:S01]  /*be60*/  IMAD.SHL.U32 R5, R208, 0x2, RZ ;  /* 0x00000002d0057824 */ /* 0x000fe200078e00ff */
[----:B------:R-:W-:Y:S01]  /*be70*/  ISETP.GE.AND P3, PT, R207, UR4, PT ;  /* 0x00000004cf007c0c */ /* 0x000fe2000bf66270 */
[----:B------:R-:W-:Y:S01]  /*be80*/  IMAD.SHL.U32 R35, R206, 0x2, RZ ;  /* 0x00000002ce237824 */ /* 0x000fe200078e00ff */
[----:B------:R-:W-:Y:S02]  /*be90*/  SHF.R.S32.HI R4, RZ, 0x1f, R209 ;  /* 0x0000001fff047819 */ /* 0x000fe400000114d1 */
[----:B------:R-:W-:Y:S02]  /*bea0*/  CS2R R32, SRZ ;  /* 0x0000000000207805 */ /* 0x000fe4000001ff00 */
[----:B------:R-:W-:-:S02]  /*beb0*/  ISETP.GE.AND P2, PT, R208, UR4, PT ;  /* 0x00000004d0007c0c */ /* 0x000fc4000bf46270 */
[----:B------:R-:W-:Y:S02]  /*bec0*/  SHF.L.U64.HI R4, R209, 0x1, R4 ;  /* 0x00000001d1047819 */ /* 0x000fe40000010204 */
[----:B------:R-:W-:Y:S02]  /*bed0*/  SHF.R.S32.HI R6, RZ, 0x1f, R207 ;  /* 0x0000001fff067819 */ /* 0x000fe400000114cf */
[----:B------:R-:W-:Y:S02]  /*bee0*/  SHF.L.U32 R25, R207, 0x1, RZ ;  /* 0x00000001cf197819 */ /* 0x000fe400000006ff */
[-C--:B--2---:R-:W-:Y:S02]  /*bef0*/  @!P4 IADD3 R12, P5, R38, R27.reuse, RZ ;  /* 0x0000001b260cc210 */ /* 0x084fe40007fbe0ff */
[----:B----4-:R-:W-:Y:S02]  /*bf00*/  @!P4 IADD3 R26, P6, R40, R27, RZ ;  /* 0x0000001b281ac210 */ /* 0x010fe40007fde0ff */
[----:B-1----:R-:W-:-:S02]  /*bf10*/  @!P4 IADD3.X R13, R37, R4, RZ, P5, !PT ;  /* 0x00000004250dc210 */ /* 0x002fc40002ffe4ff */
[----:B------:R-:W-:Y:S01]  /*bf20*/  SHF.L.U64.HI R8, R207, 0x1, R6 ;  /* 0x00000001cf087819 */ /* 0x000fe20000010206 */
[----:B---3--:R-:W-:Y:S01]  /*bf30*/  @!P4 IMAD.X R27, R41, 0x1, R4, P6 ;  /* 0x00000001291bc824 */ /* 0x008fe200030e0604 */
[----:B------:R-:W-:Y:S02]  /*bf40*/  ISETP.GE.AND P1, PT, R206, UR4, PT ;  /* 0x00000004ce007c0c */ /* 0x000fe4000bf26270 */
[-C--:B------:R-:W-:Y:S02]  /*bf50*/  @!P3 IADD3 R14, P5, R38, R25.reuse, RZ ;  /* 0x00000019260eb210 */ /* 0x080fe40007fbe0ff */
[----:B------:R-:W-:Y:S02]  /*bf60*/  SHF.R.S32.HI R7, RZ, 0x1f, R208 ;  /* 0x0000001fff077819 */ /* 0x000fe400000114d0 */
[----:B------:R-:W-:Y:S01]  /*bf70*/  @!P3 IADD3 R24, P6, R40, R25, RZ ;  /* 0x000000192818b210 */ /* 0x000fe20007fde0ff */
[----:B------:R-:W-:Y:S01]  /*bf80*/  @!P3 IMAD.X R15, R37, 0x1, R8, P5 ;  /* 0x00000001250fb824 */ /* 0x000fe200028e0608 */
[----:B------:R-:W-:-:S02]  /*bf90*/  SHF.L.U64.HI R6, R208, 0x1, R7 ;  /* 0x00000001d0067819 */ /* 0x000fc40000010207 */
[-C--:B------:R-:W-:Y:S02]  /*bfa0*/  @!P2 IADD3 R20, P5, R38, R5.reuse, RZ ;  /* 0x000000052614a210 */ /* 0x080fe40007fbe0ff */
[----:B------:R-:W-:Y:S02]  /*bfb0*/  @!P3 IADD3.X R25, R41, R8, RZ, P6, !PT ;  /* 0x000000082919b210 */ /* 0x000fe400037fe4ff */
[----:B------:R-:W-:Y:S01]  /*bfc0*/  @!P2 IADD3 R4, P6, R40, R5, RZ ;  /* 0x000000052804a210 */ /* 0x000fe20007fde0ff */
[----:B------:R-:W-:Y:S01]  /*bfd0*/  @!P2 IMAD.X R21, R37, 0x1, R6, P5 ;  /* 0x000000012515a824 */ /* 0x000fe200028e0606 */
[----:B------:R-:W-:Y:S02]  /*bfe0*/  SHF.R.S32.HI R9, RZ, 0x1f, R206 ;  /* 0x0000001fff097819 */ /* 0x000fe400000114ce */
[----:B------:R-:W-:Y:S01]  /*bff0*/  ISETP.GE.AND P5, PT, R196, UR4, PT ;  /* 0x00000004c4007c0c */ /* 0x000fe2000bfa6270 */
[----:B------:R-:W-:Y:S01]  /*c000*/  @!P2 IMAD.X R5, R41, 0x1, R6, P6 ;  /* 0x000000012905a824 */ /* 0x000fe200030e0606 */
[----:B------:R-:W-:-:S02]  /*c010*/  SHF.L.U64.HI R8, R206, 0x1, R9 ;  /* 0x00000001ce087819 */ /* 0x000fc40000010209 */
[-C--:B------:R-:W-:Y:S02]  /*c020*/  @!P1 IADD3 R6, P6, R38, R35.reuse, RZ ;  /* 0x0000002326069210 */ /* 0x080fe40007fde0ff */
[----:B------:R-:W-:Y:S02]  /*c030*/  SHF.R.S32.HI R39, RZ, 0x1f, R210 ;  /* 0x0000001fff277819 */ /* 0x000fe400000114d2 */
[----:B------:R-:W-:Y:S02]  /*c040*/  @!P1 IADD3.X R7, R37, R8, RZ, P6, !PT ;  /* 0x0000000825079210 */ /* 0x000fe400037fe4ff */
[----:B------:R-:W-:Y:S02]  /*c050*/  @!P1 IADD3 R34, P6, R40, R35, RZ ;  /* 0x0000002328229210 */ /* 0x000fe40007fde0ff */
[C---:B------:R-:W-:Y:S01]  /*c060*/  SHF.L.U32 R31, R210.reuse, 0x1, RZ ;  /* 0x00000001d21f7819 */ /* 0x040fe200000006ff */
[----:B------:R-:W-:Y:S01]  /*c070*/  @!P5 IMAD.MOV.U32 R10, RZ, RZ, R40 ;  /* 0x000000ffff0ad224 */ /* 0x000fe200078e0028 */
[----:B------:R-:W-:Y:S01]  /*c080*/  @!P5 MOV R29, R37 ;  /* 0x00000025001dd202 */ /* 0x000fe20000000f00 */
[----:B------:R-:W-:Y:S01]  /*c090*/  @!P1 IMAD.X R35, R41, 0x1, R8, P6 ;  /* 0x0000000129239824 */ /* 0x000fe200030e0608 */
[----:B------:R-:W-:Y:S01]  /*c0a0*/  ISETP.GE.AND P6, PT, R210, UR4, PT ;  /* 0x00000004d2007c0c */ /* 0x000fe2000bfc6270 */
[----:B------:R-:W-:Y:S01]  /*c0b0*/  @!P5 IMAD.MOV.U32 R11, RZ, RZ, R41 ;  /* 0x000000ffff0bd224 */ /* 0x000fe200078e0029 */
[----:B------:R-:W-:Y:S01]  /*c0c0*/  CS2R R8, SRZ ;  /* 0x0000000000087805 */ /* 0x000fe2000001ff00 */
[----:B------:R-:W-:-:S02]  /*c0d0*/  @!P5 IMAD.MOV.U32 R28, RZ, RZ, R38 ;  /* 0x000000ffff1cd224 */ /* 0x000fc400078e0026 */
[----:B------:R-:W-:-:S04]  /*c0e0*/  @!P5 IMAD.WIDE R10, R196, 0x2, R10 ;  /* 0x00000002c40ad825 */ /* 0x000fc800078e020a */
[----:B------:R-:W-:Y:S01]  /*c0f0*/  @!P5 IMAD.WIDE R28, R196, 0x2, R28 ;  /* 0x00000002c41cd825 */ /* 0x000fe200078e021c */
[----:B------:R0:W5:Y:S01]  /*c100*/  @!P5 LD.E.64 R32, desc[UR48][R10.64] ;  /* 0x000000300a20d980 */ /* 0x000162000c101b00 */
[----:B------:R-:W-:-:S03]  /*c110*/  SHF.L.U64.HI R30, R210, 0x1, R39 ;  /* 0x00000001d21e7819 */ /* 0x000fc60000010227 */
[----:B------:R1:W5:Y:S01]  /*c120*/  @!P5 LD.E.64 R8, desc[UR48][R28.64] ;  /* 0x000000301c08d980 */ /* 0x000362000c101b00 */
[----:B------:R-:W-:Y:S02]  /*c130*/  @!P6 IADD3 R38, P5, R38, R31, RZ ;  /* 0x0000001f2626e210 */ /* 0x000fe40007fbe0ff */
[----:B0-----:R-:W-:-:S03]  /*c140*/  CS2R R10, SRZ ;  /* 0x00000000000a7805 */ /* 0x001fc6000001ff00 */
[--C-:B------:R-:W-:Y:S01]  /*c150*/  @!P6 IMAD.X R39, R37, 0x1, R30.reuse, P5 ;  /* 0x000000012527e824 */ /* 0x100fe200028e061e */
[----:B------:R-:W-:Y:S02]  /*c160*/  @!P6 IADD3 R40, P5, R40, R31, RZ ;  /* 0x0000001f2828e210 */ /* 0x000fe40007fbe0ff */
[----:B------:R0:W5:Y:S03]  /*c170*/  @!P4 LD.E.64 R10, desc[UR48][R12.64] ;  /* 0x000000300c0ac980 */ /* 0x000166000c101b00 */
[----:B------:R-:W-:Y:S01]  /*c180*/  @!P6 IMAD.X R41, R41, 0x1, R30, P5 ;  /* 0x000000012929e824 */ /* 0x000fe200028e061e */
[----:B------:R-:W-:Y:S02]  /*c190*/  CS2R R30, SRZ ;  /* 0x00000000001e7805 */ /* 0x000fe4000001ff00 */
[----:B-1----:R-:W-:-:S04]  /*c1a0*/  CS2R R28, SRZ ;  /* 0x00000000001c7805 */ /* 0x002fc8000001ff00 */
[----:B------:R1:W5:Y:S01]  /*c1b0*/  @!P4 LD.E.64 R30, desc[UR48][R26.64] ;  /* 0x000000301a1ec980 */ /* 0x000362000c101b00 */
[----:B0-----:R-:W-:-:S03]  /*c1c0*/  CS2R R12, SRZ ;  /* 0x00000000000c7805 */ /* 0x001fc6000001ff00 */
[----:B------:R0:W5:Y:S04]  /*c1d0*/  @!P3 LD.E.64 R28, desc[UR48][R24.64] ;  /* 0x00000030181cb980 */ /* 0x000168000c101b00 */
[----:B------:R2:W5:Y:S01]  /*c1e0*/  @!P3 LD.E.64 R12, desc[UR48][R14.64] ;  /* 0x000000300e0cb980 */ /* 0x000562000c101b00 */
[----:B-1----:R-:W-:Y:S02]  /*c1f0*/  CS2R R26, SRZ ;  /* 0x00000000001a7805 */ /* 0x002fe4000001ff00 */
[----:B0-----:R-:W-:-:S04]  /*c200*/  CS2R R24, SRZ ;  /* 0x0000000000187805 */ /* 0x001fc8000001ff00 */
[----:B------:R0:W5:Y:S01]  /*c210*/  @!P2 LD.E.64 R26, desc[UR48][R4.64] ;  /* 0x00000030041aa980 */ /* 0x000162000c101b00 */
[----:B--2---:R-:W-:-:S03]  /*c220*/  CS2R R14, SRZ ;  /* 0x00000000000e7805 */ /* 0x004fc6000001ff00 */
[----:B------:R-:W5:Y:S04]  /*c230*/  @!P6 LD.E.64 R24, desc[UR48][R38.64] ;  /* 0x000000302618e980 */ /* 0x000f68000c101b00 */
[----:B------:R1:W5:Y:S01]  /*c240*/  @!P2 LD.E.64 R14, desc[UR48][R20.64] ;  /* 0x00000030140ea980 */ /* 0x000362000c101b00 */
[----:B0-----:R-:W-:-:S06]  /*c250*/  CS2R R4, SRZ ;  /* 0x0000000000047805 */ /* 0x001fcc000001ff00 */
[----:B------:R-:W5:Y:S01]  /*c260*/  @!P1 LD.E.64 R4, desc[UR48][R34.64] ;  /* 0x0000003022049980 */ /* 0x000f62000c101b00 */
[----:B-1----:R-:W-:-:S06]  /*c270*/  CS2R R20, SRZ ;  /* 0x0000000000147805 */ /* 0x002fcc000001ff00 */
[----:B------:R0:W5:Y:S02]  /*c280*/  @!P1 LD.E.64 R20, desc[UR48][R6.64] ;  /* 0x0000003006149980 */ /* 0x000164000c101b00 */
[----:B0-----:R-:W-:-:S06]  /*c290*/  CS2R R6, SRZ ;  /* 0x0000000000067805 */ /* 0x001fcc000001ff00 */
[----:B------:R0:W5:Y:S02]  /*c2a0*/  @!P6 LD.E.64 R6, desc[UR48][R40.64] ;  /* 0x000000302806e980 */ /* 0x000164000c101b00 */
.L_x_3850:
[----:B------:R-:W-:Y:S05]  /*c2b0*/  BSYNC B1 ;  /* 0x0000000000017941 */ /* 0x000fea0003800000 */
.L_x_3849:
[--C-:B0---45:R-:W-:Y:S01]  /*c2c0*/  IMAD.MOV.U32 R40, RZ, RZ, R11.reuse ;  /* 0x000000ffff287224 */ /* 0x131fe200078e000b */
[--C-:B------:R-:W-:Y:S01]  /*c2d0*/  SHF.R.U64 R51, R10, 0x10, R11.reuse ;  /* 0x000000100a337819 */ /* 0x100fe2000000120b */
[----:B------:R-:W-:Y:S01]  /*c2e0*/  IMAD.MOV.U32 R34, RZ, RZ, R12 ;  /* 0x000000ffff227224 */ /* 0x000fe200078e000c */
[----:B------:R-:W-:Y:S01]  /*c2f0*/  SHF.R.U32.HI R52, RZ, 0x10, R11 ;  /* 0x00000010ff347819 */ /* 0x000fe2000001160b */
[----:B------:R-:W-:Y:S01]  /*c300*/  IMAD.MOV.U32 R11, RZ, RZ, R14 ;  /* 0x000000ffff0b7224 */ /* 0x000fe200078e000e */
[----:B------:R-:W-:Y:S01]  /*c310*/  SHF.R.U64 R53, R12, 0x10, R13 ;  /* 0x000000100c357819 */ /* 0x000fe2000000120d */
[--C-:B------:R-:W-:Y:S01]  /*c320*/  IMAD.MOV.U32 R12, RZ, RZ, R15.reuse ;  /* 0x000000ffff0c7224 */ /* 0x100fe200078e000f */
[----:B------:R-:W-:Y:S01]  /*c330*/  SHF.R.U64 R14, R14, 0x10, R15 ;  /* 0x000000100e0e7819 */ /* 0x000fe2000000120f */
[----:B-1----:R-:W-:Y:S01]  /*c340*/  IMAD.MOV.U32 R37, RZ, RZ, R9 ;  /* 0x000000ffff257224 */ /* 0x002fe200078e0009 */
[----:B------:R-:W-:Y:S01]  /*c350*/  SHF.R.U32.HI R55, RZ, 0x10, R15 ;  /* 0x00000010ff377819 */ /* 0x000fe2000001160f */
[----:B------:R-:W-:Y:S01]  /*c360*/  IMAD.MOV.U32 R35, RZ, RZ, R8 ;  /* 0x000000ffff237224 */ /* 0x000fe200078e0008 */
[----:B------:R-:W-:Y:S01]  /*c370*/  MOV R15, R4 ;  /* 0x00000004000f7202 */ /* 0x000fe20000000f00 */
[----:B------:R-:W-:Y:S01]  /*c380*/  IMAD.MOV.U32 R48, RZ, RZ, R33 ;  /* 0x000000ffff307224 */ /* 0x000fe200078e0021 */
[----:B------:R-:W-:Y:S01]  /*c390*/  SHF.R.U64 R67, R4, 0x10, R5 ;  /* 0x0000001004437819 */ /* 0x000fe20000001205 */
[----:B------:R-:W-:Y:S01]  /*c3a0*/  IMAD.MOV.U32 R47, RZ, RZ, R32 ;  /* 0x000000ffff2f7224 */ /* 0x000fe200078e0020 */
[C---:B------:R-:W-:Y:S01]  /*c3b0*/  LEA.HI R4, R229.reuse, R229, RZ, 0x1 ;  /* 0x000000e5e5047211 */ /* 0x040fe200078f08ff */
[----:B------:R-:W-:Y:S01]  /*c3c0*/  IMAD.MOV.U32 R46, RZ, RZ, R31 ;  /* 0x000000ffff2e7224 */ /* 0x000fe200078e001f */
[----:B--2---:R-:W-:Y:S01]  /*c3d0*/  MOV R38, R13 ;  /* 0x0000000d00267202 */ /* 0x004fe20000000f00 */
[----:B------:R-:W-:Y:S01]  /*c3e0*/  IMAD.MOV.U32 R44, RZ, RZ, R27 ;  /* 0x000000ffff2c7224 */ /* 0x000fe200078e001b */
[----:B------:R-:W-:Y:S01]  /*c3f0*/  LOP3.LUT R4, R4, 0xfffffffe, RZ, 0xc0, !PT ;  /* 0xfffffffe04047812 */ /* 0x000fe200078ec0ff */
[----:B---3--:R-:W-:Y:S01]  /*c400*/  IMAD.MOV.U32 R41, RZ, RZ, R6 ;  /* 0x000000ffff297224 */ /* 0x008fe200078e0006 */
[----:B------:R-:W-:Y:S01]  /*c410*/  SHF.R.U32.HI R54, RZ, 0x10, R13 ;  /* 0x00000010ff367819 */ /* 0x000fe2000001160d */
[----:B------:R-:W-:Y:S01]  /*c420*/  BSSY B1, `(.L_x_3851) ;  /* 0x000003b000017945 */ /* 0x000fe20003800000 */
[----:B------:R-:W-:Y:S01]  /*c430*/  MOV R13, R20 ;  /* 0x00000014000d7202 */ /* 0x000fe20000000f00 */
[----:B------:R-:W-:Y:S01]  /*c440*/  IMAD.IADD R4, R229, 0x1, -R4 ;  /* 0x00000001e5047824 */ /* 0x000fe200078e0a04 */
[----:B------:R-:W-:Y:S01]  /*c450*/  SHF.R.U64 R56, R20, 0x10, R21 ;  /* 0x0000001014387819 */ /* 0x000fe20000001215 */
[--C-:B------:R-:W-:Y:S01]  /*c460*/  IMAD.MOV.U32 R20, RZ, RZ, R5.reuse ;  /* 0x000000ffff147224 */ /* 0x100fe200078e0005 */
[----:B------:R-:W-:-:S02]  /*c470*/  SHF.R.U32.HI R68, RZ, 0x10, R5 ;  /* 0x00000010ff447819 */ /* 0x000fc40000011605 */
[----:B------:R-:W-:Y:S02]  /*c480*/  SHF.L.U32 R5, R4, 0x1f, RZ ;  /* 0x0000001f04057819 */ /* 0x000fe400000006ff */
[----:B------:R-:W-:Y:S02]  /*c490*/  @P0 IADD3 R0, R43, -0x40, RZ ;  /* 0xffffffc02b000810 */ /* 0x000fe40007ffe0ff */
[----:B------:R-:W0:Y:S01]  /*c4a0*/  SYNCS.PHASECHK.TRANS64.TRYWAIT P0, [R18+URZ+0x30800], R5 ;  /* 0x03080005120075a7 */ /* 0x000e22000800017f */
[--C-:B------:R-:W-:Y:S02]  /*c4b0*/  SHF.R.U64 R49, R8, 0x10, R9.reuse ;  /* 0x0000001008317819 */ /* 0x100fe40000001209 */
[----:B------:R-:W-:Y:S01]  /*c4c0*/  SHF.R.U32.HI R50, RZ, 0x10, R9 ;  /* 0x00000010ff327819 */ /* 0x000fe20000011609 */
[----:B------:R-:W-:Y:S01]  /*c4d0*/  IMAD.MOV.U32 R9, RZ, RZ, R24 ;  /* 0x000000ffff097224 */ /* 0x000fe200078e0018 */
[----:B------:R-:W-:Y:S02]  /*c4e0*/  MOV R8, R25 ;  /* 0x0000001900087202 */ /* 0x000fe40000000f00 */
[----:B------:R-:W-:-:S02]  /*c4f0*/  SHF.R.U64 R60, R32, 0x10, R33 ;  /* 0x00000010203c7819 */ /* 0x000fc40000001221 */
[----:B------:R-:W-:Y:S02]  /*c500*/  SHF.R.U32.HI R61, RZ, 0x10, R33 ;  /* 0x00000010ff3d7819 */ /* 0x000fe40000011621 */
[----:B------:R-:W-:Y:S01]  /*c510*/  MOV R39, R10 ;  /* 0x0000000a00277202 */ /* 0x000fe20000000f00 */
[----:B------:R-:W-:Y:S01]  /*c520*/  IMAD.MOV.U32 R10, RZ, RZ, R21 ;  /* 0x000000ffff0a7224 */ /* 0x000fe200078e0015 */
[----:B------:R-:W-:Y:S02]  /*c530*/  MOV R33, R30 ;  /* 0x0000001e00217202 */ /* 0x000fe40000000f00 */
[----:B------:R-:W-:Y:S01]  /*c540*/  SHF.R.U64 R62, R30, 0x10, R31 ;  /* 0x000000101e3e7819 */ /* 0x000fe2000000121f */
[----:B------:R-:W-:Y:S01]  /*c550*/  IMAD.MOV.U32 R30, RZ, RZ, R28 ;  /* 0x000000ffff1e7224 */ /* 0x000fe200078e001c */
[--C-:B------:R-:W-:Y:S02]  /*c560*/  SHF.R.U64 R58, R24, 0x10, R25.reuse ;  /* 0x00000010183a7819 */ /* 0x100fe40000001219 */
[----:B------:R-:W-:Y:S01]  /*c570*/  SHF.R.U32.HI R59, RZ, 0x10, R25 ;  /* 0x00000010ff3b7819 */ /* 0x000fe20000011619 */
[----:B------:R-:W-:Y:S01]  /*c580*/  IMAD.MOV.U32 R25, RZ, RZ, R26 ;  /* 0x000000ffff197224 */ /* 0x000fe200078e001a */
[----:B------:R-:W-:-:S02]  /*c590*/  MOV R45, R29 ;  /* 0x0000001d002d7202 */ /* 0x000fc40000000f00 */
[----:B------:R-:W-:Y:S02]  /*c5a0*/  PRMT R9, R9, 0x5410, R8 ;  /* 0x0000541009097816 */ /* 0x000fe40000000008 */
[----:B------:R-:W-:Y:S02]  /*c5b0*/  SHF.R.U32.HI R57, RZ, 0x10, R21 ;  /* 0x00000010ff397819 */ /* 0x000fe40000011615 */
[----:B------:R-:W-:Y:S02]  /*c5c0*/  SHF.R.U32.HI R63, RZ, 0x10, R31 ;  /* 0x00000010ff3f7819 */ /* 0x000fe4000001161f */
[--C-:B------:R-:W-:Y:S02]  /*c5d0*/  SHF.R.U64 R64, R28, 0x10, R29.reuse ;  /* 0x000000101c407819 */ /* 0x100fe4000000121d */
[----:B------:R-:W-:Y:S02]  /*c5e0*/  SHF.R.U32.HI R65, RZ, 0x10, R29 ;  /* 0x00000010ff417819 */ /* 0x000fe4000001161d */
[----:B------:R-:W-:-:S02]  /*c5f0*/  SHF.R.U64 R26, R26, 0x10, R27 ;  /* 0x000000101a1a7819 */ /* 0x000fc4000000121b */
[----:B------:R-:W-:Y:S02]  /*c600*/  SHF.R.U32.HI R66, RZ, 0x10, R27 ;  /* 0x00000010ff427819 */ /* 0x000fe4000001161b */
[----:B------:R-:W-:Y:S02]  /*c610*/  MOV R43, R7 ;  /* 0x00000007002b7202 */ /* 0x000fe40000000f00 */
[----:B------:R-:W-:Y:S02]  /*c620*/  VIMNMX R8, R42, 0x80, PT ;  /* 0x000000802a087848 */ /* 0x000fe40003fe0100 */
[----:B------:R-:W-:Y:S02]  /*c630*/  SHF.R.U64 R6, R6, 0x10, R7 ;  /* 0x0000001006067819 */ /* 0x000fe40000001207 */
        /* <DEDUP_REMOVED lines=8> */
[----:B------:R-:W-:Y:S02]  /*c6c0*/  SHF.R.U32.HI R7, RZ, 0x10, R7 ;  /* 0x00000010ff077819 */ /* 0x000fe40000011607 */
[----:B------:R-:W-:Y:S02]  /*c6d0*/  PRMT R37, R49, 0x5410, R50 ;  /* 0x0000541031257816 */ /* 0x000fe40000000032 */
[----:B------:R-:W-:Y:S02]  /*c6e0*/  PRMT R32, R51, 0x5410, R52 ;  /* 0x0000541033207816 */ /* 0x000fe40000000034 */
        /* <DEDUP_REMOVED lines=10> */
[----:B------:R-:W-:Y:S02]  /*c790*/  ISETP.GE.AND P1, PT, R203, R8, PT ;  /* 0x00000008cb00720c */ /* 0x000fe40003f26270 */
[----:B------:R-:W-:Y:S02]  /*c7a0*/  PRMT R20, R67, 0x5410, R68 ;  /* 0x0000541043147816 */ /* 0x000fe40000000044 */
[----:B------:R-:W-:Y:S01]  /*c7b0*/  PRMT R11, R41, 0x5410, R43 ;  /* 0x00005410290b7816 */ /* 0x000fe2000000002b */
[----:B0-----:R-:W-:Y:S08]  /*c7c0*/  @!P0 BRA `(.L_x_3852) ;  /* 0x0000016000c88947 */ /* 0x001ff00003800000 */
.L_x_4098:
[----:B------:R-:W-:Y:S05]  /*c7d0*/  BSYNC B1 ;  /* 0x0000000000017941 */ /* 0x000fea0003800000 */
.L_x_3851:
[----:B------:R-:W-:Y:S01]  /*c7e0*/  BSSY B1, `(.L_x_3853) ;  /* 0x00000fe000017945 */ /* 0x000fe20003800000 */
[----:B------:R-:W-:-:S03]  /*c7f0*/  PRMT R12, R6, 0x5410, R7 ;  /* 0x00005410060c7816 */ /* 0x000fc60000000007 */
[----:B------:R-:W-:Y:S05]  /*c800*/  @P1 BRA `(.L_x_3854) ;  /* 0x0000000c00ec1947 */ /* 0x000fea0003800000 */
[----:B0-----:R-:W0:Y:S01]  /*c810*/  LDC R5, c[0x0][0x3f4] ;  /* 0x0000fd00ff057b82 */ /* 0x001e220000000800 */
[----:B------:R-:W-:Y:S01]  /*c820*/  BSSY B2, `(.L_x_3855) ;  /* 0x000002e000027945 */ /* 0x000fe20003800000 */
[-C--:B0-----:R-:W-:Y:S02]  /*c830*/  ISETP.GE.AND P0, PT, R196, R5.reuse, PT ;  /* 0x00000005c400720c */ /* 0x081fe40003f06270 */
[-C--:B------:R-:W-:Y:S02]  /*c840*/  ISETP.GE.AND P1, PT, R209, R5.reuse, PT ;  /* 0x00000005d100720c */ /* 0x080fe40003f26270 */
[-C--:B------:R-:W-:Y:S02]  /*c850*/  ISETP.GE.AND P2, PT, R207, R5.reuse, PT ;  /* 0x00000005cf00720c */ /* 0x080fe40003f46270 */
[-C--:B------:R-:W-:Y:S02]  /*c860*/  ISETP.GE.AND P3, PT, R208, R5.reuse, PT ;  /* 0x00000005d000720c */ /* 0x080fe40003f66270 */
[----:B------:R-:W-:-:S02]  /*c870*/  ISETP.GE.AND P4, PT, R206, R5, PT ;  /* 0x00000005ce00720c */ /* 0x000fc40003f86270 */
[----:B------:R-:W-:-:S03]  /*c880*/  ISETP.GE.AND P5, PT, R210, R5, PT ;  /* 0x00000005d200720c */ /* 0x000fc60003fa6270 */
[----:B------:R-:W-:Y:S10]  /*c890*/  @P0 BRA `(.L_x_3856) ;  /* 0x0000000000980947 */ /* 0x000ff40003800000 */
[----:B------:R-:W0:Y:S01]  /*c8a0*/  LDS.128 R4, [R3+0x12400] ;  /* 0x0124000003047984 */ /* 0x000e220000000c00 */
        /* <DEDUP_REMOVED lines=26> */
[C---:B------:R-:W-:Y:S01]  /*ca50*/  FMUL.FTZ R46, R7.reuse, R40 ;  /* 0x00000028072e7220 */ /* 0x040fe20000410000 */
[C---:B------:R-:W-:Y:S01]  /*ca60*/  FFMA.FTZ R6, R42.reuse, R5, -R47 ;  /* 0x000000052a067223 */ /* 0x040fe2000001082f */
[-C--:B------:R-:W-:Y:S01]  /*ca70*/  FMUL.FTZ R51, R7, R4.reuse ;  /* 0x0000000407337220 */ /* 0x080fe20000410000 */
        /* <DEDUP_REMOVED lines=8> */
.L_x_3856:
[----:B------:R-:W-:Y:S05]  /*cb00*/  BSYNC B2 ;  /* 0x0000000000027941 */ /* 0x000fea0003800000 */
.L_x_3855:
[----:B------:R-:W-:Y:S04]  /*cb10*/  BSSY B2, `(.L_x_3857) ;  /* 0x0000028000027945 */ /* 0x000fe80003800000 */
[----:B------:R-:W-:Y:S05]  /*cb20*/  @P1 BRA `(.L_x_3858) ;  /* 0x0000000000981947 */ /* 0x000fea0003800000 */
[----:B0-----:R-:W0:Y:S01]  /*cb30*/  LDS.128 R4, [R0] ;  /* 0x0000000000047984 */ /* 0x001e220000000c00 */
        /* <DEDUP_REMOVED lines=37> */
.L_x_3858:
[----:B------:R-:W-:Y:S05]  /*cd90*/  BSYNC B2 ;  /* 0x0000000000027941 */ /* 0x000fea0003800000 */
.L_x_3857:
[----:B------:R-:W-:Y:S04]  /*cda0*/  BSSY B2, `(.L_x_3859) ;  /* 0x0000028000027945 */ /* 0x000fe80003800000 */
[----:B------:R-:W-:Y:S05]  /*cdb0*/  @P2 BRA `(.L_x_3860) ;  /* 0x0000000000982947 */ /* 0x000fea0003800000 */
[----:B01----:R-:W0:Y:S01]  /*cdc0*/  LDS.128 R4, [R3+0x16400] ;  /* 0x0164000003047984 */ /* 0x003e220000000c00 */
        /* <DEDUP_REMOVED lines=37> */
.L_x_3860:
[----:B------:R-:W-:Y:S05]  /*d020*/  BSYNC B2 ;  /* 0x0000000000027941 */ /* 0x000fea0003800000 */
.L_x_3859:
[----:B------:R-:W-:Y:S04]  /*d030*/  BSSY B2, `(.L_x_3861) ;  /* 0x0000028000027945 */ /* 0x000fe80003800000 */
[----:B------:R-:W-:Y:S05]  /*d040*/  @P3 BRA `(.L_x_3862) ;  /* 0x0000000000983947 */ /* 0x000fea0003800000 */
[----:B012---:R-:W0:Y:S01]  /*d050*/  LDS.128 R4, [R0+0x4000] ;  /* 0x0040000000047984 */ /* 0x007e220000000c00 */
        /* <DEDUP_REMOVED lines=37> */
.L_x_3862:
[----:B------:R-:W-:Y:S05]  /*d2b0*/  BSYNC B2 ;  /* 0x0000000000027941 */ /* 0x000fea0003800000 */
.L_x_3861:
[----:B------:R-:W-:Y:S04]  /*d2c0*/  BSSY B2, `(.L_x_3863) ;  /* 0x0000028000027945 */ /* 0x000fe80003800000 */
[----:B------:R-:W-:Y:S05]  /*d2d0*/  @P4 BRA `(.L_x_3864) ;  /* 0x0000000000984947 */ /* 0x000fea0003800000 */
[----:B0123--:R-:W0:Y:S01]  /*d2e0*/  LDS.128 R4, [R3+0x1a400] ;  /* 0x01a4000003047984 */ /* 0x00fe220000000c00 */
        /* <DEDUP_REMOVED lines=37> */
.L_x_3864:
[----:B------:R-:W-:Y:S05]  /*d540*/  BSYNC B2 ;  /* 0x0000000000027941 */ /* 0x000fea0003800000 */
.L_x_3863:
[----:B------:R-:W-:Y:S05]  /*d550*/  @P5 BRA `(.L_x_3854) ;  /* 0x0000000000985947 */ /* 0x000fea0003800000 */
[----:B01234-:R-:W0:Y:S01]  /*d560*/  LDS.128 R4, [R0+0x8000] ;  /* 0x0080000000047984 */ /* 0x01fe220000000c00 */
        /* <DEDUP_REMOVED lines=37> */
.L_x_3854:
[----:B------:R-:W-:Y:S05]  /*d7c0*/  BSYNC B1 ;  /* 0x0000000000017941 */ /* 0x000fea0003800000 */
.L_x_3853:
[----:B01234-:R-:W-:-:S05]  /*d7d0*/  VIADD R4, R203, 0x40 ;  /* 0x00000040cb047836 */ /* 0x01ffca0000000000 */
[----:B------:R-:W-:-:S13]  /*d7e0*/  ISETP.GE.AND P0, PT, R4, R8, PT ;  /* 0x000000080400720c */ /* 0x000fda0003f06270 */
[----:B------:R-:W-:Y:S05]  /*d7f0*/  @P0 BRA `(.L_x_3865) ;  /* 0x0000003c00240947 */ /* 0x000fea0003800000 */
[----:B------:R-:W0:Y:S01]  /*d800*/  LDC R5, c[0x0][0x3f4] ;  /* 0x0000fd00ff057b82 */ /* 0x000e220000000800 */
        /* <DEDUP_REMOVED lines=9> */
[--C-:B------:R-:W-:Y:S02]  /*d8a0*/  HADD2.F32 R48, -RZ, R38.reuse.H0_H0 ;  /* 0x20000026ff307230 */ /* 0x100fe40000004100 */
[----:B------:R-:W-:Y:S02]  /*d8b0*/  HADD2.F32 R50, -RZ, R39.H0_H0 ;  /* 0x20000027ff327230 */ /* 0x000fe40000004100 */
[----:B------:R-:W-:Y:S02]  /*d8c0*/  HADD2.F32 R44, -RZ, R35.H0_H0 ;  /* 0x20000023ff2c7230 */ /* 0x000fe40000004100 */
[----:B------:R-:W-:Y:S02]  /*d8d0*/  HADD2.F32 R46, -RZ, R37.H0_H0 ;  /* 0x20000025ff2e7230 */ /* 0x000fe40000004100 */
[----:B------:R-:W-:Y:S02]  /*d8e0*/  HADD2.F32 R49, -RZ, R38.H1_H1 ;  /* 0x30000026ff317230 */ /* 0x000fe40000004100 */
[----:B0-----:R-:W-:-:S02]  /*d8f0*/  HADD2.F32 R8, -RZ, R4.H0_H0 ;  /* 0x20000004ff087230 */ /* 0x001fc40000004100 */
[----:B------:R-:W-:Y:S02]  /*d900*/  HADD2.F32 R4, -RZ, R4.H1_H1 ;  /* 0x30000004ff047230 */ /* 0x000fe40000004100 */
[--C-:B------:R-:W-:Y:S02]  /*d910*/  HADD2.F32 R40, -RZ, R5.reuse.H0_H0 ;  /* 0x20000005ff287230 */ /* 0x100fe40000004100 */
[----:B------:R-:W-:Y:S02]  /*d920*/  HADD2.F32 R5, -RZ, R5.H1_H1 ;  /* 0x30000005ff057230 */ /* 0x000fe40000004100 */
[-C--:B------:R-:W-:Y:S01]  /*d930*/  FMUL.FTZ R43, R48, R4.reuse ;  /* 0x00000004302b7220 */ /* 0x080fe20000410000 */
[----:B------:R-:W-:Y:S01]  /*d940*/  FMUL.FTZ R45, R44, R4 ;  /* 0x000000042c2d7220 */ /* 0x000fe20000410000 */
[----:B------:R-:W-:Y:S02]  /*d950*/  HADD2.F32 R41, -RZ, R6.H0_H0 ;  /* 0x20000006ff297230 */ /* 0x000fe40000004100 */
[-C--:B------:R-:W-:Y:S01]  /*d960*/  FMUL.FTZ R47, R50, R5.reuse ;  /* 0x00000005322f7220 */ /* 0x080fe20000410000 */
[----:B------:R-:W-:Y:S01]  /*d970*/  FFMA.FTZ R4, R44, R8, -R43 ;  /* 0x000000082c047223 */ /* 0x000fe2000001082b */
[----:B------:R-:W-:Y:S01]  /*d980*/  FMUL.FTZ R43, R46, R5 ;  /* 0x000000052e2b7220 */ /* 0x000fe20000410000 */
[----:B------:R-:W-:-:S02]  /*d990*/  HADD2.F32 R42, -RZ, R7.H0_H0 ;  /* 0x20000007ff2a7230 */ /* 0x000fc40000004100 */
[----:B------:R-:W-:Y:S01]  /*d9a0*/  FFMA.FTZ R5, R46, R40, -R47 ;  /* 0x000000282e057223 */ /* 0x000fe2000001082f */
[----:B------:R-:W-:Y:S02]  /*d9b0*/  HADD2.F32 R6, -RZ, R6.H1_H1 ;  /* 0x30000006ff067230 */ /* 0x000fe40000004100 */
[----:B------:R-:W-:Y:S01]  /*d9c0*/  FFMA.FTZ R45, R48, R8, R45 ;  /* 0x00000008302d7223 */ /* 0x000fe2000001002d */
[----:B------:R-:W-:Y:S02]  /*d9d0*/  HADD2.F32 R7, -RZ, R7.H1_H1 ;  /* 0x30000007ff077230 */ /* 0x000fe40000004100 */
[----:B------:R-:W-:Y:S01]  /*d9e0*/  FFMA.FTZ R40, R50, R40, R43 ;  /* 0x0000002832287223 */ /* 0x000fe2000001002b */
[----:B------:R-:W-:Y:S02]  /*d9f0*/  HADD2.F32 R46, -RZ, R39.H1_H1 ;  /* 0x30000027ff2e7230 */ /* 0x000fe40000004100 */
[----:B------:R-:W-:Y:S01]  /*da00*/  FMUL.FTZ R8, R49, R6 ;  /* 0x0000000631087220 */ /* 0x000fe20000410000 */
[----:B------:R-:W-:Y:S01]  /*da10*/  HADD2.F32 R47, -RZ, R35.H1_H1 ;  /* 0x30000023ff2f7230 */ /* 0x000fe20000004100 */
[----:B------:R-:W-:Y:S01]  /*da20*/  F2FP.F16.F32.PACK_AB R4, R45, R4 ;  /* 0x000000042d04723e */ /* 0x000fe200000000ff */
[----:B------:R-:W-:-:S02]  /*da30*/  HADD2.F32 R44, -RZ, R37.H1_H1 ;  /* 0x30000025ff2c7230 */ /* 0x000fc40000004100 */
[----:B------:R-:W-:Y:S01]  /*da40*/  FMUL.FTZ R35, R46, R7 ;  /* 0x000000072e237220 */ /* 0x000fe20000410000 */
[----:B------:R-:W-:Y:S01]  /*da50*/  F2FP.F16.F32.PACK_AB R5, R40, R5 ;  /* 0x000000052805723e */ /* 0x000fe200000000ff */
[C---:B------:R-:W-:Y:S01]  /*da60*/  FMUL.FTZ R38, R47.reuse, R6 ;  /* 0x000000062f267220 */ /* 0x040fe20000410000 */
[----:B------:R-:W-:Y:S01]  /*da70*/  FFMA.FTZ R6, R47, R41, -R8 ;  /* 0x000000292f067223 */ /* 0x000fe20000010808 */
[C---:B------:R-:W-:Y:S01]  /*da80*/  FMUL.FTZ R37, R44.reuse, R7 ;  /* 0x000000072c257220 */ /* 0x040fe20000410000 */
[-C--:B------:R-:W-:Y:S01]  /*da90*/  FFMA.FTZ R7, R44, R42.reuse, -R35 ;  /* 0x0000002a2c077223 */ /* 0x080fe20000010823 */
[----:B------:R-:W-:Y:S02]  /*daa0*/  FFMA.FTZ R41, R49, R41, R38 ;  /* 0x0000002931297223 */ /* 0x000fe40000010026 */
[----:B------:R-:W-:-:S03]  /*dab0*/  FFMA.FTZ R42, R46, R42, R37 ;  /* 0x0000002a2e2a7223 */ /* 0x000fc60000010025 */
[----:B------:R-:W-:Y:S02]  /*dac0*/  F2FP.F16.F32.PACK_AB R6, R41, R6 ;  /* 0x000000062906723e */ /* 0x000fe400000000ff */
[----:B------:R-:W-:-:S05]  /*dad0*/  F2FP.F16.F32.PACK_AB R7, R42, R7 ;  /* 0x000000072a07723e */ /* 0x000fca00000000ff */
[----:B------:R0:W-:Y:S02]  /*dae0*/  STS.128 [R3+0x14400], R4 ;  /* 0x0144000403007388 */ /* 0x0001e40000000c00 */
.L_x_3867:
[----:B------:R-:W-:Y:S05]  /*daf0*/  BSYNC B1 ;  /* 0x0000000000017941 */ /* 0x000fea0003800000 */
.L_x_3866:
[----:B------:R-:W-:Y:S04]  /*db00*/  BSSY B1, `(.L_x_3868) ;  /* 0x0000028000017945 */ /* 0x000fe80003800000 */
[----:B------:R-:W-:Y:S05]  /*db10*/  @P1 BRA `(.L_x_3869) ;  /* 0x0000000000981947 */ /* 0x000fea0003800000 */
[----:B0-----:R-:W0:Y:S01]  /*db20*/  LDS.128 R4, [R0+0x2000] ;  /* 0x0020000000047984 */ /* 0x001e220000000c00 */
        /* <DEDUP_REMOVED lines=25> */
[----:B------:R-:W-:Y:S02]  /*dcc0*/  HADD2.F32 R40, -RZ, R32.H1_H1 ;  /* 0x30000020ff287230 */ /* 0x000fe40000004100 */
[-C--:B------:R-:W-:Y:S01]  /*dcd0*/  FMUL.FTZ R32, R43, R6.reuse ;  /* 0x000000062b207220 */ /* 0x080fe20000410000 */
[-C--:B------:R-:W-:Y:S01]  /*dce0*/  FMUL.FTZ R31, R42, R7.reuse ;  /* 0x000000072a1f7220 */ /* 0x080fe20000410000 */
[C---:B------:R-:W-:Y:S01]  /*dcf0*/  FMUL.FTZ R34, R39.reuse, R6 ;  /* 0x0000000627227220 */ /* 0x040fe20000410000 */
[C---:B------:R-:W-:Y:S01]  /*dd00*/  FMUL.FTZ R33, R40.reuse, R7 ;  /* 0x0000000728217220 */ /* 0x040fe20000410000 */
[-C--:B------:R-:W-:Y:S01]  /*dd10*/  FFMA.FTZ R6, R39, R37.reuse, -R32 ;  /* 0x0000002527067223 */ /* 0x080fe20000010820 */
[-C--:B------:R-:W-:Y:S01]  /*dd20*/  FFMA.FTZ R7, R40, R38.reuse, -R31 ;  /* 0x0000002628077223 */ /* 0x080fe2000001081f */
[----:B------:R-:W-:Y:S01]  /*dd30*/  FFMA.FTZ R37, R43, R37, R34 ;  /* 0x000000252b257223 */ /* 0x000fe20000010022 */
[----:B------:R-:W-:-:S04]  /*dd40*/  FFMA.FTZ R38, R42, R38, R33 ;  /* 0x000000262a267223 */ /* 0x000fc80000010021 */
[----:B------:R-:W-:Y:S02]  /*dd50*/  F2FP.F16.F32.PACK_AB R6, R37, R6 ;  /* 0x000000062506723e */ /* 0x000fe400000000ff */
[----:B------:R-:W-:-:S05]  /*dd60*/  F2FP.F16.F32.PACK_AB R7, R38, R7 ;  /* 0x000000072607723e */ /* 0x000fca00000000ff */
[----:B------:R1:W-:Y:S02]  /*dd70*/  STS.128 [R0+0x2000], R4 ;  /* 0x0020000400007388 */ /* 0x0003e40000000c00 */
.L_x_3869:
[----:B------:R-:W-:Y:S05]  /*dd80*/  BSYNC B1 ;  /* 0x0000000000017941 */ /* 0x000fea0003800000 */
.L_x_3868:
        /* <DEDUP_REMOVED lines=40> */
.L_x_3871:
[----:B------:R-:W-:Y:S05]  /*e010*/  BSYNC B1 ;  /* 0x0000000000017941 */ /* 0x000fea0003800000 */
.L_x_3870:
        /* <DEDUP_REMOVED lines=40> */
.L_x_3873:
[----:B------:R-:W-:Y:S05]  /*e2a0*/  BSYNC B1 ;  /* 0x0000000000017941 */ /* 0x000fea0003800000 */
.L_x_3872:
        /* <DEDUP_REMOVED lines=40> */
.L_x_3875:
[----:B------:R-:W-:Y:S05]  /*e530*/  BSYNC B1 ;  /* 0x0000000000017941 */ /* 0x000fea0003800000 */
.L_x_3874:
        /* <DEDUP_REMOVED lines=13> */
[----:B------:R-:W-:Y:S01]  /*e610*/  FMUL.FTZ R15, R28, R5 ;  /* 0x000000051c0f7220 */ /* 0x000fe20000410000 */
[----:B------:R-:W-:Y:S01]  /*e620*/  FFMA.FTZ R4, R21, R3, -R20 ;  /* 0x0000000315047223 */ /* 0x000fe20000010814 */
[----:B------:R-:W-:-:S02]  /*e630*/  HADD2.F32 R14, -RZ, R7.H0_H0 ;  /* 0x20000007ff0e7230 */ /* 0x000fc40000004100 */
[----:B------:R-:W-:Y:S01]  /*e640*/  FFMA.FTZ R3, R25, R3, R24 ;  /* 0x0000000319037223 */ /* 0x000fe20000010018 */
[C---:B------:R-:W-:Y:S01]  /*e650*/  FMUL.FTZ R21, R26.reuse, R5 ;  /* 0x000000051a157220 */ /* 0x040fe20000410000 */
[----:B------:R-:W-:Y:S02]  /*e660*/  HADD2.F32 R6, -RZ, R6.H1_H1 ;  /* 0x30000006ff067230 */ /* 0x000fe40000004100 */
[-C--:B------:R-:W-:Y:S01]  /*e670*/  FFMA.FTZ R5, R26, R8.reuse, -R15 ;  /* 0x000000081a057223 */ /* 0x080fe2000001080f */
[----:B------:R-:W-:Y:S02]  /*e680*/  HADD2.F32 R7, -RZ, R7.H1_H1 ;  /* 0x30000007ff077230 */ /* 0x000fe40000004100 */
[----:B------:R-:W-:Y:S01]  /*e690*/  FFMA.FTZ R8, R28, R8, R21 ;  /* 0x000000081c087223 */ /* 0x000fe20000010015 */
[----:B------:R-:W-:Y:S01]  /*e6a0*/  HADD2.F32 R25, -RZ, R11.H1_H1 ;  /* 0x3000000bff197230 */ /* 0x000fe20000004100 */
[----:B------:R-:W-:Y:S01]  /*e6b0*/  F2FP.F16.F32.PACK_AB R4, R3, R4 ;  /* 0x000000040304723e */ /* 0x000fe200000000ff */
[----:B------:R-:W-:-:S02]  /*e6c0*/  HADD2.F32 R24, -RZ, R12.H1_H1 ;  /* 0x3000000cff187230 */ /* 0x000fc40000004100 */
[----:B------:R-:W-:Y:S01]  /*e6d0*/  HADD2.F32 R15, -RZ, R9.H1_H1 ;  /* 0x30000009ff0f7230 */ /* 0x000fe20000004100 */
[----:B------:R-:W-:Y:S01]  /*e6e0*/  F2FP.F16.F32.PACK_AB R5, R8, R5 ;  /* 0x000000050805723e */ /* 0x000fe200000000ff */
        /* <DEDUP_REMOVED lines=11> */
[----:B------:R0:W-:Y:S01]  /*e7a0*/  STS.128 [R0+0xa000], R4 ;  /* 0x00a0000400007388 */ /* 0x0001e20000000c00 */
[----:B------:R-:W-:Y:S05]  /*e7b0*/  BRA `(.L_x_3865) ;  /* 0x0000002c00347947 */ /* 0x000fea0003800000 */
.L_x_3847:
[----:B------:R-:W-:-:S03]  /*e7c0*/  UMOV UR4, 0xffffffff ;  /* 0xffffffff00047882 */ /* 0x000fc60000000000 */
[----:B------:R-:W-:Y:S05]  /*e7d0*/  BRA.DIV UR4, `(.L_x_3876) ;  /* 0x0000014204d87947 */ /* 0x000fea000b800000 */
[----:B------:R0:W1:Y:S04]  /*e7e0*/  SHFL.IDX PT, R0, R24, RZ, 0x1c1f ;  /* 0x001c1fff18007589 */ /* 0x00006800000e0000 */
[----:B------:R0:W2:Y:S04]  /*e7f0*/  SHFL.IDX PT, R3, R38, RZ, 0x1c1f ;  /* 0x001c1fff26037589 */ /* 0x0000a800000e0000 */
[----:B------:R0:W3:Y:S04]  /*e800*/  SHFL.IDX PT, R37, R41, RZ, 0x1c1f ;  /* 0x001c1fff29257589 */ /* 0x0000e800000e0000 */
[----:B------:R-:W4:Y:S02]  /*e810*/  SHFL.IDX PT, R40, R40, RZ, 0x1c1f ;  /* 0x001c1fff28287589 */ /* 0x000f2400000e0000 */
.L_x_4104:
        /* <DEDUP_REMOVED lines=11> */
[----:B0-----:R-:W-:Y:S02]  /*e8d0*/  CS2R R24, SRZ ;  /* 0x0000000000187805 */ /* 0x001fe4000001ff00 */
[----:B------:R-:W-:Y:S02]  /*e8e0*/  CS2R R26, SRZ ;  /* 0x00000000001a7805 */ /* 0x000fe4000001ff00 */
[----:B------:R-:W-:Y:S02]  /*e8f0*/  CS2R R28, SRZ ;  /* 0x00000000001c7805 */ /* 0x000fe4000001ff00 */
[----:B------:R-:W-:Y:S02]  /*e900*/  CS2R R30, SRZ ;  /* 0x00000000001e7805 */ /* 0x000fe4000001ff00 */
[----:B------:R-:W-:-:S02]  /*e910*/  CS2R R32, SRZ ;  /* 0x0000000000207805 */ /* 0x000fc4000001ff00 */
[----:B------:R-:W-:Y:S01]  /*e920*/  CS2R R34, SRZ ;  /* 0x0000000000227805 */ /* 0x000fe2000001ff00 */
[----:B------:R-:W-:Y:S06]  /*e930*/  @P0 BRA `(.L_x_3878) ;  /* 0x0000000000980947 */ /* 0x000fec0003800000 */
[----:B------:R-:W-:Y:S01]  /*e940*/  ULDC UR4, c[0x0][0x3f4] ;  /* 0x0000fd0000047ab9 */ /* 0x000fe20000000800 */
[----:B--2---:R-:W-:Y:S01]  /*e950*/  IMAD.MOV.U32 R6, RZ, RZ, R3 ;  /* 0x000000ffff067224 */ /* 0x004fe200078e0003 */
[----:B------:R-:W-:Y:S01]  /*e960*/  ISETP.GE.AND P3, PT, R194, UR4, PT ;  /* 0x00000004c2007c0c */ /* 0x000fe2000bf66270 */
[----:B-1----:R-:W-:Y:S01]  /*e970*/  IMAD.MOV.U32 R7, RZ, RZ, R0 ;  /* 0x000000ffff077224 */ /* 0x002fe200078e0000 */
[----:B------:R-:W-:Y:S01]  /*e980*/  ISETP.GE.AND P2, PT, R16, UR4, PT ;  /* 0x0000000410007c0c */ /* 0x000fe2000bf46270 */
[----:B----4-:R-:W-:Y:S01]  /*e990*/  IMAD.MOV.U32 R8, RZ, RZ, R40 ;  /* 0x000000ffff087224 */ /* 0x010fe200078e0028 */
[----:B------:R-:W-:Y:S02]  /*e9a0*/  ISETP.GE.AND P4, PT, R193, UR4, PT ;  /* 0x00000004c1007c0c */ /* 0x000fe4000bf86270 */
[----:B------:R-:W-:Y:S02]  /*e9b0*/  CS2R R28, SRZ ;  /* 0x00000000001c7805 */ /* 0x000fe4000001ff00 */
[----:B---3--:R-:W-:-:S02]  /*e9c0*/  MOV R9, R37 ;  /* 0x0000002500097202 */ /* 0x008fc40000000f00 */
[----:B------:R-:W-:Y:S02]  /*e9d0*/  CS2R R30, SRZ ;  /* 0x00000000001e7805 */ /* 0x000fe4000001ff00 */
[----:B------:R-:W-:Y:S02]  /*e9e0*/  CS2R R10, SRZ ;  /* 0x00000000000a7805 */ /* 0x000fe4000001ff00 */
[----:B------:R-:W-:Y:S02]  /*e9f0*/  CS2R R32, SRZ ;  /* 0x0000000000207805 */ /* 0x000fe4000001ff00 */
[----:B------:R-:W-:Y:S02]  /*ea00*/  CS2R R34, SRZ ;  /* 0x0000000000227805 */ /* 0x000fe4000001ff00 */
[----:B------:R-:W-:Y:S02]  /*ea10*/  @!P3 SHF.L.U32 R13, R198, 0x3, RZ ;  /* 0x00000003c60db819 */ /* 0x000fe400000006ff */
[----:B------:R-:W-:Y:S01]  /*ea20*/  @!P2 SHF.L.U32 R38, R16, 0x1, RZ ;  /* 0x000000011026a819 */ /* 0x000fe200000006ff */
[----:B------:R-:W-:-:S03]  /*ea30*/  @!P4 IMAD.SHL.U32 R41, R199, 0x8, RZ ;  /* 0x00000008c729c824 */ /* 0x000fc600078e00ff */
[-C--:B------:R-:W-:Y:S01]  /*ea40*/  @!P2 IADD3 R20, P0, R3, R38.reuse, RZ ;  /* 0x000000260314a210 */ /* 0x080fe20007f1e0ff */
[----:B------:R-:W-:Y:S01]  /*ea50*/  @!P3 IMAD.WIDE R4, R13, 0x2, R6 ;  /* 0x000000020d04b825 */ /* 0x000fe200078e0206 */
[----:B------:R-:W-:Y:S02]  /*ea60*/  @!P2 IADD3 R38, P1, R40, R38, RZ ;  /* 0x000000262826a210 */ /* 0x000fe40007f3e0ff */
[----:B------:R-:W-:Y:S01]  /*ea70*/  @!P2 SHF.L.U64.HI R3, R16, 0x1, R17 ;  /* 0x000000011003a819 */ /* 0x000fe20000010211 */
[----:B------:R-:W-:Y:S01]  /*ea80*/  @!P4 IMAD.WIDE R6, R41, 0x2, R6 ;  /* 0x000000022906c825 */ /* 0x000fe200078e0206 */
[----:B------:R0:W5:Y:S03]  /*ea90*/  @!P3 LD.E.128 R28, desc[UR48][R4.64] ;  /* 0x00000030041cb980 */ /* 0x000166000c101d00 */
[--C-:B------:R-:W-:Y:S01]  /*eaa0*/  @!P3 IMAD.WIDE R12, R13, 0x2, R8.reuse ;  /* 0x000000020d0cb825 */ /* 0x100fe200078e0208 */
[----:B------:R1:W5:Y:S03]  /*eab0*/  @!P4 LD.E.128 R32, desc[UR48][R6.64] ;  /* 0x000000300620c980 */ /* 0x000366000c101d00 */
[----:B------:R-:W-:Y:S01]  /*eac0*/  @!P4 IMAD.WIDE R40, R41, 0x2, R8 ;  /* 0x000000022928c825 */ /* 0x000fe200078e0208 */
[----:B------:R-:W-:-:S02]  /*ead0*/  CS2R R8, SRZ ;  /* 0x0000000000087805 */ /* 0x000fc4000001ff00 */
[----:B------:R-:W-:Y:S02]  /*eae0*/  CS2R R14, SRZ ;  /* 0x00000000000e7805 */ /* 0x000fe4000001ff00 */
[----:B------:R-:W-:Y:S02]  /*eaf0*/  CS2R R24, SRZ ;  /* 0x0000000000187805 */ /* 0x000fe4000001ff00 */
[----:B------:R-:W-:Y:S02]  /*eb00*/  CS2R R26, SRZ ;  /* 0x00000000001a7805 */ /* 0x000fe4000001ff00 */
[----:B0-----:R-:W-:Y:S01]  /*eb10*/  CS2R R4, SRZ ;  /* 0x0000000000047805 */ /* 0x001fe2000001ff00 */
[--C-:B------:R-:W-:Y:S01]  /*eb20*/  @!P2 IMAD.X R21, R0, 0x1, R3.reuse, P0 ;  /* 0x000000010015a824 */ /* 0x100fe200000e0603 */
[----:B------:R0:W5:Y:S01]  /*eb30*/  @!P3 LD.E.128 R8, desc[UR48][R12.64] ;  /* 0x000000300c08b980 */ /* 0x000162000c101d00 */
[----:B-1----:R-:W-:Y:S01]  /*eb40*/  CS2R R6, SRZ ;  /* 0x0000000000067805 */ /* 0x002fe2000001ff00 */
[----:B------:R-:W-:-:S02]  /*eb50*/  @!P2 IMAD.X R39, R37, 0x1, R3, P1 ;  /* 0x000000012527a824 */ /* 0x000fc400008e0603 */
[----:B------:R1:W5:Y:S04]  /*eb60*/  @!P2 LD.E.128 R24, desc[UR48][R20.64] ;  /* 0x000000301418a980 */ /* 0x000368000c101d00 */
[----:B------:R1:W5:Y:S01]  /*eb70*/  @!P2 LD.E.128 R4, desc[UR48][R38.64] ;  /* 0x000000302604a980 */ /* 0x000362000c101d00 */
[----:B0-----:R-:W-:-:S06]  /*eb80*/  CS2R R12, SRZ ;  /* 0x00000000000c7805 */ /* 0x001fcc000001ff00 */
[----:B------:R1:W5:Y:S02]  /*eb90*/  @!P4 LD.E.128 R12, desc[UR48][R40.64] ;  /* 0x00000030280cc980 */ /* 0x000364000c101d00 */
.L_x_3878:
[----:B------:R-:W-:Y:S05]  /*eba0*/  BSYNC B1 ;  /* 0x0000000000017941 */ /* 0x000fea0003800000 */
.L_x_3877:
[----:B-1---5:R-:W-:Y:S01]  /*ebb0*/  IMAD.MOV.U32 R0, RZ, RZ, R25 ;  /* 0x000000ffff007224 */ /* 0x022fe200078e0019 */
[----:B---3--:R-:W-:Y:S01]  /*ebc0*/  MOV R37, R24 ;  /* 0x0000001800257202 */ /* 0x008fe20000000f00 */
[----:B------:R-:W-:Y:S01]  /*ebd0*/  IMAD.MOV.U32 R39, RZ, RZ, R26 ;  /* 0x000000ffff277224 */ /* 0x000fe200078e001a */
[----:B--2---:R-:W-:Y:S01]  /*ebe0*/  MOV R3, R27 ;  /* 0x0000001b00037202 */ /* 0x004fe20000000f00 */
[----:B------:R-:W-:Y:S01]  /*ebf0*/  IMAD.MOV.U32 R20, RZ, RZ, R5 ;  /* 0x000000ffff147224 */ /* 0x000fe200078e0005 */
[----:B------:R-:W-:Y:S01]  /*ec00*/  PRMT R37, R37, 0x5410, R0 ;  /* 0x0000541025257816 */ /* 0x000fe20000000000 */
[----:B------:R-:W-:Y:S01]  /*ec10*/  IMAD.MOV.U32 R21, RZ, RZ, R29 ;  /* 0x000000ffff157224 */ /* 0x000fe200078e001d */
[----:B------:R-:W-:Y:S01]  /*ec20*/  LEA.HI R0, R229, R229, RZ, 0x1 ;  /* 0x000000e5e5007211 */ /* 0x000fe200078f08ff */
[----:B------:R-:W-:Y:S01]  /*ec30*/  IMAD.MOV.U32 R44, RZ, RZ, R35 ;  /* 0x000000ffff2c7224 */ /* 0x000fe200078e0023 */
[----:B------:R-:W-:Y:S01]  /*ec40*/  PRMT R39, R39, 0x5410, R3 ;  /* 0x0000541027277816 */ /* 0x000fe20000000003 */
[----:B------:R-:W-:Y:S01]  /*ec50*/  IMAD.MOV.U32 R43, RZ, RZ, R6 ;  /* 0x000000ffff2b7224 */ /* 0x000fe200078e0006 */
[----:B------:R-:W-:Y:S01]  /*ec60*/  LOP3.LUT R0, R0, 0xfffffffe, RZ, 0xc0, !PT ;  /* 0xfffffffe00007812 */ /* 0x000fe200078ec0ff */
[----:B------:R-:W-:Y:S01]  /*ec70*/  BSSY B1, `(.L_x_3879) ;  /* 0x0000044000017945 */ /* 0x000fe20003800000 */
[----:B------:R-:W-:Y:S01]  /*ec80*/  SHF.R.U64 R38, R24, 0x10, R25 ;  /* 0x0000001018267819 */ /* 0x000fe20000001219 */
[----:B------:R-:W-:Y:S01]  /*ec90*/  IMAD.MOV.U32 R24, RZ, RZ, R14 ;  /* 0x000000ffff187224 */ /* 0x000fe200078e000e */
[----:B------:R-:W-:-:S02]  /*eca0*/  IADD3 R0, R229, -R0, RZ ;  /* 0x80000000e5007210 */ /* 0x000fc40007ffe0ff */
[----:B----4-:R-:W-:Y:S01]  /*ecb0*/  SHF.R.U32.HI R40, RZ, 0x10, R25 ;  /* 0x00000010ff287819 */ /* 0x010fe20000011619 */
[----:B------:R-:W-:Y:S01]  /*ecc0*/  IMAD.MOV.U32 R25, RZ, RZ, R31 ;  /* 0x000000ffff197224 */ /* 0x000fe200078e001f */
[----:B------:R-:W-:Y:S02]  /*ecd0*/  SHF.L.U32 R3, R0, 0x1f, RZ ;  /* 0x0000001f00037819 */ /* 0x000fe400000006ff */
[----:B------:R-:W-:Y:S01]  /*ece0*/  SHF.R.U64 R46, R26, 0x10, R27 ;  /* 0x000000101a2e7819 */ /* 0x000fe2000000121b */
[----:B------:R-:W-:Y:S01]  /*ecf0*/  IMAD.MOV.U32 R26, RZ, RZ, R28 ;  /* 0x000000ffff1a7224 */ /* 0x000fe200078e001c */
[----:B------:R-:W0:Y:S01]  /*ed00*/  SYNCS.PHASECHK.TRANS64.TRYWAIT P0, [R18+URZ+0x30800], R3 ;  /* 0x03080003120075a7 */ /* 0x000e22000800017f */
[--C-:B------:R-:W-:Y:S02]  /*ed10*/  SHF.R.U64 R48, R30, 0x10, R31.reuse ;  /* 0x000000101e307819 */ /* 0x100fe4000000121f */
[----:B------:R-:W-:Y:S01]  /*ed20*/  SHF.R.U32.HI R49, RZ, 0x10, R31 ;  /* 0x00000010ff317819 */ /* 0x000fe2000001161f */
[----:B------:R-:W-:Y:S01]  /*ed30*/  IMAD.MOV.U32 R31, RZ, RZ, R32 ;  /* 0x000000ffff1f7224 */ /* 0x000fe200078e0020 */
[----:B------:R-:W-:-:S02]  /*ed40*/  SHF.R.U64 R47, R28, 0x10, R29 ;  /* 0x000000101c2f7819 */ /* 0x000fc4000000121d */
[----:B------:R-:W-:Y:S02]  /*ed50*/  MOV R42, R33 ;  /* 0x00000021002a7202 */ /* 0x000fe40000000f00 */
[--C-:B------:R-:W-:Y:S02]  /*ed60*/  SHF.R.U64 R50, R32, 0x10, R33.reuse ;  /* 0x0000001020327819 */ /* 0x100fe40000001221 */
[----:B------:R-:W-:Y:S01]  /*ed70*/  SHF.R.U32.HI R51, RZ, 0x10, R33 ;  /* 0x00000010ff337819 */ /* 0x000fe20000011621 */
[----:B------:R-:W-:Y:S01]  /*ed80*/  IMAD.MOV.U32 R33, RZ, RZ, R34 ;  /* 0x000000ffff217224 */ /* 0x000fe200078e0022 */
[----:B------:R-:W-:Y:S02]  /*ed90*/  MOV R41, R4 ;  /* 0x0000000400297202 */ /* 0x000fe40000000f00 */
[--C-:B------:R-:W-:Y:S02]  /*eda0*/  SHF.R.U64 R52, R4, 0x10, R5.reuse ;  /* 0x0000001004347819 */ /* 0x100fe40000001205 */
[----:B------:R-:W-:Y:S01]  /*edb0*/  SHF.R.U32.HI R53, RZ, 0x10, R5 ;  /* 0x00000010ff357819 */ /* 0x000fe20000011605 */
[----:B------:R-:W-:Y:S01]  /*edc0*/  IMAD.MOV.U32 R5, RZ, RZ, R9 ;  /* 0x000000ffff057224 */ /* 0x000fe200078e0009 */
[----:B------:R-:W-:-:S02]  /*edd0*/  SHF.R.U32.HI R27, RZ, 0x10, R27 ;  /* 0x00000010ff1b7819 */ /* 0x000fc4000001161b */
[----:B------:R-:W-:Y:S01]  /*ede0*/  MOV R28, R30 ;  /* 0x0000001e001c7202 */ /* 0x000fe20000000f00 */
[----:B------:R-:W-:Y:S01]  /*edf0*/  IMAD.MOV.U32 R30, RZ, RZ, R8 ;  /* 0x000000ffff1e7224 */ /* 0x000fe200078e0008 */
[----:B------:R-:W-:Y:S02]  /*ee00*/  MOV R4, R7 ;  /* 0x0000000700047202 */ /* 0x000fe40000000f00 */
[----:B------:R-:W-:Y:S01]  /*ee10*/  SHF.R.U64 R54, R6, 0x10, R7 ;  /* 0x0000001006367819 */ /* 0x000fe20000001207 */
[----:B------:R-:W-:Y:S01]  /*ee20*/  IMAD.MOV.U32 R6, RZ, RZ, R11 ;  /* 0x000000ffff067224 */ /* 0x000fe200078e000b */
[----:B------:R-:W-:Y:S01]  /*ee30*/  SHF.R.U32.HI R55, RZ, 0x10, R7 ;  /* 0x00000010ff377819 */ /* 0x000fe20000011607 */
[----:B------:R-:W-:Y:S01]  /*ee40*/  IMAD.MOV.U32 R7, RZ, RZ, R12 ;  /* 0x000000ffff077224 */ /* 0x000fe200078e000c */
[--C-:B------:R-:W-:Y:S02]  /*ee50*/  SHF.R.U64 R56, R8, 0x10, R9.reuse ;  /* 0x0000001008387819 */ /* 0x100fe40000001209 */
[----:B------:R-:W-:Y:S01]  /*ee60*/  SHF.R.U32.HI R57, RZ, 0x10, R9 ;  /* 0x00000010ff397819 */ /* 0x000fe20000011609 */
[----:B------:R-:W-:Y:S01]  /*ee70*/  IMAD.MOV.U32 R9, RZ, RZ, R15 ;  /* 0x000000ffff097224 */ /* 0x000fe200078e000f */
[----:B------:R-:W-:-:S02]  /*ee80*/  MOV R32, R10 ;  /* 0x0000000a00207202 */ /* 0x000fc40000000f00 */
[----:B------:R-:W-:Y:S02]  /*ee90*/  SHF.R.U32.HI R29, RZ, 0x10, R29 ;  /* 0x00000010ff1d7819 */ /* 0x000fe4000001161d */
[----:B------:R-:W-:Y:S02]  /*eea0*/  SHF.R.U64 R34, R34, 0x10, R35 ;  /* 0x0000001022227819 */ /* 0x000fe40000001223 */
[----:B------:R-:W-:Y:S02]  /*eeb0*/  SHF.R.U64 R10, R10, 0x10, R11 ;  /* 0x000000100a0a7819 */ /* 0x000fe4000000120b */
[----:B------:R-:W-:Y:S02]  /*eec0*/  SHF.R.U32.HI R35, RZ, 0x10, R35 ;  /* 0x00000010ff237819 */ /* 0x000fe40000011623 */
[----:B------:R-:W-:Y:S02]  /*eed0*/  SHF.R.U32.HI R11, RZ, 0x10, R11 ;  /* 0x00000010ff0b7819 */ /* 0x000fe4000001160b */
[----:B------:R-:W-:-:S02]  /*eee0*/  MOV R8, R13 ;  /* 0x0000000d00087202 */ /* 0x000fc40000000f00 */
[--C-:B------:R-:W-:Y:S02]  /*eef0*/  SHF.R.U64 R58, R12, 0x10, R13.reuse ;  /* 0x000000100c3a7819 */ /* 0x100fe4000000120d */
[----:B------:R-:W-:Y:S02]  /*ef00*/  SHF.R.U32.HI R59, RZ, 0x10, R13 ;  /* 0x00000010ff3b7819 */ /* 0x000fe4000001160d */
[----:B------:R-:W-:Y:S02]  /*ef10*/  VIMNMX R0, R45, 0x80, PT ;  /* 0x000000802d007848 */ /* 0x000fe40003fe0100 */
[----:B------:R-:W-:Y:S02]  /*ef20*/  PRMT R38, R38, 0x5410, R40 ;  /* 0x0000541026267816 */ /* 0x000fe40000000028 */
[----:B------:R-:W-:Y:S02]  /*ef30*/  SHF.R.U64 R60, R14, 0x10, R15 ;  /* 0x000000100e3c7819 */ /* 0x000fe4000000120f */
        /* <DEDUP_REMOVED lines=18> */
[----:B------:R-:W-:-:S02]  /*f060*/  ISETP.GE.AND P1, PT, R203, R0, PT ;  /* 0x00000000cb00720c */ /* 0x000fc40003f26270 */
[----:B------:R-:W-:Y:S02]  /*f070*/  PRMT R20, R7, 0x5410, R8 ;  /* 0x0000541007147816 */ /* 0x000fe40000000008 */
[----:B------:R-:W-:Y:S02]  /*f080*/  PRMT R21, R58, 0x5410, R59 ;  /* 0x000054103a157816 */ /* 0x000fe4000000003b */
[----:B------:R-:W-:Y:S01]  /*f090*/  PRMT R24, R24, 0x5410, R9 ;  /* 0x0000541018187816 */ /* 0x000fe20000000009 */
[----:B0-----:R-:W-:Y:S06]  /*f0a0*/  @!P0 BRA `(.L_x_3880) ;  /* 0x0000013c00188947 */ /* 0x001fec0003800000 */
.L_x_4105:
[----:B------:R-:W-:Y:S05]  /*f0b0*/  BSYNC B1 ;  /* 0x0000000000017941 */ /* 0x000fea0003800000 */
.L_x_3879:
[----:B------:R-:W-:Y:S01]  /*f0c0*/  BSSY B1, `(.L_x_3881) ;  /* 0x0000117000017945 */ /* 0x000fe20003800000 */
[----:B------:R-:W-:-:S03]  /*f0d0*/  PRMT R25, R60, 0x5410, R61 ;  /* 0x000054103c197816 */ /* 0x000fc6000000003d */
[----:B------:R-:W-:Y:S05]  /*f0e0*/  @P1 BRA `(.L_x_3882) ;  /* 0x0000001000501947 */ /* 0x000fea0003800000 */
[----:B0-----:R-:W0:Y:S01]  /*f0f0*/  LDC R3, c[0x0][0x3f4] ;  /* 0x0000fd00ff037b82 */ /* 0x001e220000000800 */
[----:B------:R-:W-:Y:S01]  /*f100*/  BSSY B2, `(.L_x_3883) ;  /* 0x0000060000027945 */ /* 0x000fe20003800000 */
[-C--:B0-----:R-:W-:Y:S02]  /*f110*/  ISETP.GE.AND P0, PT, R16, R3.reuse, PT ;  /* 0x000000031000720c */ /* 0x081fe40003f06270 */
[-C--:B------:R-:W-:Y:S02]  /*f120*/  ISETP.GE.AND P1, PT, R194, R3.reuse, PT ;  /* 0x00000003c200720c */ /* 0x080fe40003f26270 */
[----:B------:R-:W-:-:S09]  /*f130*/  ISETP.GE.AND P2, PT, R193, R3, PT ;  /* 0x00000003c100720c */ /* 0x000fd20003f46270 */
[----:B------:R-:W-:Y:S05]  /*f140*/  @P0 BRA `(.L_x_3884) ;  /* 0x00000004006c0947 */ /* 0x000fea0003800000 */
[----:B------:R-:W2:Y:S01]  /*f150*/  LDL R4, [R1+0xa4] ;  /* 0x0000a40001047983 */ /* 0x000ea20000100800 */
[----:B------:R-:W-:Y:S02]  /*f160*/  HADD2.F32 R56, -RZ, R41.H0_H0 ;  /* 0x20000029ff387230 */ /* 0x000fe40000004100 */
[----:B------:R-:W-:Y:S02]  /*f170*/  HADD2.F32 R54, -RZ, R37.H0_H0 ;  /* 0x20000025ff367230 */ /* 0x000fe40000004100 */
[----:B------:R-:W-:Y:S02]  /*f180*/  HADD2.F32 R55, -RZ, R42.H0_H0 ;  /* 0x2000002aff377230 */ /* 0x000fe40000004100 */
[----:B------:R-:W-:Y:S01]  /*f190*/  HADD2.F32 R53, -RZ, R38.H0_H0 ;  /* 0x20000026ff357230 */ /* 0x000fe20000004100 */
[----:B--2---:R-:W-:Y:S02]  /*f1a0*/  LEA.HI R6, R3, R4, RZ, 0x1d ;  /* 0x0000000403067211 */ /* 0x004fe400078fe8ff */
[----:B------:R-:W-:-:S02]  /*f1b0*/  LOP3.LUT R4, R216, 0x38, R16, 0xf8, !PT ;  /* 0x00000038d8047812 */ /* 0x000fc400078ef810 */
[----:B------:R-:W-:Y:S01]  /*f1c0*/  SHF.R.S32.HI R9, RZ, 0x1f, R6 ;  /* 0x0000001fff097819 */ /* 0x000fe20000011406 */
[----:B------:R-:W-:Y:S01]  /*f1d0*/  IMAD.SHL.U32 R7, R6, 0x8, RZ ;  /* 0x0000000806077824 */ /* 0x000fe200078e00ff */
[-C--:B------:R-:W-:Y:S02]  /*f1e0*/  LOP3.LUT R5, R4, R217.reuse, RZ, 0x3c, !PT ;  /* 0x000000d904057212 */ /* 0x080fe400078e3cff */
[----:B------:R-:W-:Y:S02]  /*f1f0*/  LEA.HI R9, R9, R6, RZ, 0x3 ;  /* 0x0000000609097211 */ /* 0x000fe400078f18ff */
[----:B------:R-:W-:Y:S01]  /*f200*/  LOP3.LUT R4, R216, 0x38, R7, 0xf8, !PT ;  /* 0x00000038d8047812 */ /* 0x000fe200078ef807 */
[----:B------:R-:W-:Y:S01]  /*f210*/  IMAD.IADD R5, R218, 0x1, R5 ;  /* 0x00000001da057824 */ /* 0x000fe200078e0205 */
[----:B------:R-:W-:Y:S02]  /*f220*/  SHF.L.U32 R9, R9, 0xa, RZ ;  /* 0x0000000a09097819 */ /* 0x000fe400000006ff */
[----:B------:R-:W-:Y:S01]  /*f230*/  LOP3.LUT R8, R4, R217, RZ, 0x3c, !PT ;  /* 0x000000d904087212 */ /* 0x000fe200078e3cff */
[----:B------:R-:W-:Y:S01]  /*f240*/  IMAD R34, R5, 0x2, R18 ;  /* 0x0000000205227824 */ /* 0x000fe200078e0212 */
[----:B------:R-:W-:-:S04]  /*f250*/  LOP3.LUT R9, R9, 0x7fffe000, RZ, 0xc0, !PT ;  /* 0x7fffe00009097812 */ /* 0x000fc800078ec0ff */
[----:B------:R-:W-:Y:S01]  /*f260*/  IADD3 R9, R8, R9, R218 ;  /* 0x0000000908097210 */ /* 0x000fe20007ffe0da */
[----:B------:R-:W0:Y:S04]  /*f270*/  LDS.128 R4, [R34+0x12400] ;  /* 0x0124000022047984 */ /* 0x000e280000000c00 */
[----:B------:R-:W-:-:S05]  /*f280*/  IMAD R35, R9, 0x2, R18 ;  /* 0x0000000209237824 */ /* 0x000fca00078e0212 */
[----:B------:R-:W1:Y:S01]  /*f290*/  LDS.128 R8, [R35+0x12400] ;  /* 0x0124000023087984 */ /* 0x000e620000000c00 */
[--C-:B0-----:R-:W-:Y:S02]  /*f2a0*/  HADD2.F32 R47, -RZ, R5.reuse.H0_H0 ;  /* 0x20000005ff2f7230 */ /* 0x101fe40000004100 */
[----:B------:R-:W-:Y:S02]  /*f2b0*/  HADD2.F32 R48, -RZ, R5.H1_H1 ;  /* 0x30000005ff307230 */ /* 0x000fe40000004100 */
[--C-:B------:R-:W-:Y:S02]  /*f2c0*/  HADD2.F32 R45, -RZ, R4.reuse.H0_H0 ;  /* 0x20000004ff2d7230 */ /* 0x100fe40000004100 */
[----:B------:R-:W-:Y:S02]  /*f2d0*/  HADD2.F32 R46, -RZ, R4.H1_H1 ;  /* 0x30000004ff2e7230 */ /* 0x000fe40000004100 */
[----:B------:R-:W-:Y:S02]  /*f2e0*/  HADD2.F32 R49, -RZ, R6.H0_H0 ;  /* 0x20000006ff317230 */ /* 0x000fe40000004100 */
[----:B-1----:R-:W-:-:S02]  /*f2f0*/  HADD2.F32 R5, -RZ, R8.H0_H0 ;  /* 0x20000008ff057230 */ /* 0x002fc40000004100 */
[----:B------:R-:W-:Y:S02]  /*f300*/  HADD2.F32 R8, -RZ, R8.H1_H1 ;  /* 0x30000008ff087230 */ /* 0x000fe40000004100 */
[----:B------:R-:W-:Y:S02]  /*f310*/  HADD2.F32 R50, -RZ, R9.H0_H0 ;  /* 0x20000009ff327230 */ /* 0x000fe40000004100 */
[C---:B------:R-:W-:Y:S01]  /*f320*/  FMUL.FTZ R58, R5.reuse, R56 ;  /* 0x00000038053a7220 */ /* 0x040fe20000410000 */
[-C--:B------:R-:W-:Y:S01]  /*f330*/  FMUL.FTZ R60, R5, R54.reuse ;  /* 0x00000036053c7220 */ /* 0x080fe20000410000 */
[C---:B------:R-:W-:Y:S01]  /*f340*/  FMUL.FTZ R57, R8.reuse, R55 ;  /* 0x0000003708397220 */ /* 0x040fe20000410000 */
[----:B------:R-:W-:Y:S01]  /*f350*/  FMUL.FTZ R59, R8, R53 ;  /* 0x00000035083b7220 */ /* 0x000fe20000410000 */
[C---:B------:R-:W-:Y:S01]  /*f360*/  FFMA.FTZ R5, R45.reuse, R54, -R58 ;  /* 0x000000362d057223 */ /* 0x040fe2000001083a */
[----:B------:R-:W-:Y:S02]  /*f370*/  HADD2.F32 R54, -RZ, R41.H1_H1 ;  /* 0x30000029ff367230 */ /* 0x000fe40000004100 */
[----:B------:R-:W-:Y:S01]  /*f380*/  FFMA.FTZ R60, R45, R56, R60 ;  /* 0x000000382d3c7223 */ /* 0x000fe2000001003c */
[----:B------:R-:W-:-:S02]  /*f390*/  HADD2.F32 R45, -RZ, R37.H1_H1 ;  /* 0x30000025ff2d7230 */ /* 0x000fc40000004100 */
[----:B------:R-:W-:Y:S01]  /*f3a0*/  FFMA.FTZ R56, R46, R53, -R57 ;  /* 0x000000352e387223 */ /* 0x000fe20000010839 */
[----:B------:R-:W-:Y:S02]  /*f3b0*/  HADD2.F32 R9, -RZ, R9.H1_H1 ;  /* 0x30000009ff097230 */ /* 0x000fe40000004100 */
[----:B------:R-:W-:Y:S01]  /*f3c0*/  FMUL.FTZ R8, R50, R54 ;  /* 0x0000003632087220 */ /* 0x000fe20000410000 */
[----:B------:R-:W-:Y:S02]  /*f3d0*/  HADD2.F32 R53, -RZ, R42.H1_H1 ;  /* 0x3000002aff357230 */ /* 0x000fe40000004100 */
[----:B------:R-:W-:Y:S01]  /*f3e0*/  FFMA.FTZ R59, R46, R55, R59 ;  /* 0x000000372e3b7223 */ /* 0x000fe2000001003b */
[-C--:B------:R-:W-:Y:S01]  /*f3f0*/  FMUL.FTZ R57, R50, R45.reuse ;  /* 0x0000002d32397220 */ /* 0x080fe20000410000 */
[----:B------:R-:W-:Y:S01]  /*f400*/  FFMA.FTZ R55, R47, R45, -R8 ;  /* 0x0000002d2f377223 */ /* 0x000fe20000010808 */
[----:B------:R-:W-:Y:S02]  /*f410*/  HADD2.F32 R8, -RZ, R38.H1_H1 ;  /* 0x30000026ff087230 */ /* 0x000fe40000004100 */
[----:B------:R-:W-:Y:S01]  /*f420*/  FMUL.FTZ R45, R9, R53 ;  /* 0x00000035092d7220 */ /* 0x000fe20000410000 */
[----:B------:R-:W-:-:S02]  /*f430*/  HADD2.F32 R51, -RZ, R10.H0_H0 ;  /* 0x2000000aff337230 */ /* 0x000fc40000004100 */
[----:B------:R-:W-:Y:S01]  /*f440*/  FFMA.FTZ R57, R47, R54, R57 ;  /* 0x000000362f397223 */ /* 0x000fe20000010039 */
[----:B------:R-:W-:Y:S02]  /*f450*/  HADD2.F32 R50, -RZ, R43.H0_H0 ;  /* 0x2000002bff327230 */ /* 0x000fe40000004100 */
[-C--:B------:R-:W-:Y:S01]  /*f460*/  FFMA.FTZ R54, R48, R8.reuse, -R45 ;  /* 0x0000000830367223 */ /* 0x080fe2000001082d */
[----:B------:R-:W-:Y:S02]  /*f470*/  HADD2.F32 R46, -RZ, R39.H0_H0 ;  /* 0x20000027ff2e7230 */ /* 0x000fe40000004100 */
[----:B------:R-:W-:Y:S01]  /*f480*/  FMUL.FTZ R47, R9, R8 ;  /* 0x00000008092f7220 */ /* 0x000fe20000410000 */
[----:B------:R-:W-:Y:S02]  /*f490*/  HADD2.F32 R10, -RZ, R10.H1_H1 ;  /* 0x3000000aff0a7230 */ /* 0x000fe40000004100 */
[----:B------:R-:W-:Y:S01]  /*f4a0*/  FMUL.FTZ R8, R51, R50 ;  /* 0x0000003233087220 */ /* 0x000fe20000410000 */
[----:B------:R-:W-:-:S02]  /*f4b0*/  HADD2.F32 R45, -RZ, R44.H0_H0 ;  /* 0x2000002cff2d7230 */ /* 0x000fc40000004100 */
[-C--:B------:R-:W-:Y:S01]  /*f4c0*/  FMUL.FTZ R51, R51, R46.reuse ;  /* 0x0000002e33337220 */ /* 0x080fe20000410000 */
[----:B------:R-:W-:Y:S02]  /*f4d0*/  HADD2.F32 R6, -RZ, R6.H1_H1 ;  /* 0x30000006ff067230 */ /* 0x000fe40000004100 */
[----:B------:R-:W-:Y:S01]  /*f4e0*/  FFMA.FTZ R48, R48, R53, R47 ;  /* 0x0000003530307223 */ /* 0x000fe2000001002f */
[----:B------:R-:W-:Y:S02]  /*f4f0*/  HADD2.F32 R9, -RZ, R40.H0_H0 ;  /* 0x20000028ff097230 */ /* 0x000fe40000004100 */
[----:B------:R-:W-:Y:S01]  /*f500*/  FMUL.FTZ R47, R10, R45 ;  /* 0x0000002d0a2f7220 */ /* 0x000fe20000410000 */
[C---:B------:R-:W-:Y:S01]  /*f510*/  FFMA.FTZ R46, R49.reuse, R46, -R8 ;  /* 0x0000002e312e7223 */ /* 0x040fe20000010808 */
[----:B------:R-:W-:Y:S01]  /*f520*/  FFMA.FTZ R51, R49, R50, R51 ;  /* 0x0000003231337223 */ /* 0x000fe20000010033 */
[----:B------:R-:W-:Y:S02]  /*f530*/  HADD2.F32 R52, -RZ, R11.H0_H0 ;  /* 0x2000000bff347230 */ /* 0x000fe40000004100 */
[-C--:B------:R-:W-:Y:S01]  /*f540*/  FFMA.FTZ R49, R6, R9.reuse, -R47 ;  /* 0x0000000906317223 */ /* 0x080fe2000001082f */
[----:B------:R-:W-:Y:S01]  /*f550*/  FMUL.FTZ R53, R10, R9 ;  /* 0x000000090a357220 */ /* 0x000fe20000410000 */
[----:B------:R-:W-:-:S02]  /*f560*/  HADD2.F32 R47, -RZ, R43.H1_H1 ;  /* 0x3000002bff2f7230 */ /* 0x000fc40000004100 */
[----:B------:R-:W-:Y:S02]  /*f570*/  HADD2.F32 R9, -RZ, R39.H1_H1 ;  /* 0x30000027ff097230 */ /* 0x000fe40000004100 */
[----:B------:R-:W-:Y:S01]  /*f580*/  FFMA.FTZ R50, R6, R45, R53 ;  /* 0x0000002d06327223 */ /* 0x000fe20000010035 */
[----:B------:R-:W-:Y:S02]  /*f590*/  HADD2.F32 R11, -RZ, R11.H1_H1 ;  /* 0x3000000bff0b7230 */ /* 0x000fe40000004100 */
[C---:B------:R-:W-:Y:S01]  /*f5a0*/  FMUL.FTZ R45, R52.reuse, R47 ;  /* 0x0000002f342d7220 */ /* 0x040fe20000410000 */
[----:B------:R-:W-:Y:S02]  /*f5b0*/  HADD2.F32 R10, -RZ, R44.H1_H1 ;  /* 0x3000002cff0a7230 */ /* 0x000fe40000004100 */
[----:B------:R-:W-:Y:S01]  /*f5c0*/  FMUL.FTZ R52, R52, R9 ;  /* 0x0000000934347220 */ /* 0x000fe20000410000 */
[----:B------:R-:W-:Y:S02]  /*f5d0*/  HADD2.F32 R8, -RZ, R40.H1_H1 ;  /* 0x30000028ff087230 */ /* 0x000fe40000004100 */
[----:B------:R-:W-:-:S02]  /*f5e0*/  HADD2.F32 R4, -RZ, R7.H0_H0 ;  /* 0x20000007ff047230 */ /* 0x000fc40000004100 */
[C---:B------:R-:W-:Y:S01]  /*f5f0*/  FMUL.FTZ R6, R11.reuse, R10 ;  /* 0x0000000a0b067220 */ /* 0x040fe20000410000 */
[----:B------:R-:W-:Y:S02]  /*f600*/  HADD2.F32 R7, -RZ, R7.H1_H1 ;  /* 0x30000007ff077230 */ /* 0x000fe40000004100 */
[-C--:B------:R-:W-:Y:S01]  /*f610*/  FMUL.FTZ R53, R11, R8.reuse ;  /* 0x000000080b357220 */ /* 0x080fe20000410000 */
[C---:B------:R-:W-:Y:S01]  /*f620*/  FFMA.FTZ R11, R4.reuse, R47, R52 ;  /* 0x0000002f040b7223 */ /* 0x040fe20000010034 */
[----:B------:R-:W-:Y:S01]  /*f630*/  FFMA.FTZ R45, R4, R9, -R45 ;  /* 0x00000009042d7223 */ /* 0x000fe2000001082d */
        /* <DEDUP_REMOVED lines=8> */
[----:B------:R0:W-:Y:S01]  /*f6c0*/  STS.128 [R34+0x12400], R4 ;  /* 0x0124000422007388 */ /* 0x0001e20000000c00 */
[----:B------:R-:W-:Y:S02]  /*f6d0*/  F2FP.F16.F32.PACK_AB R10, R50, R51 ;  /* 0x00000033320a723e */ /* 0x000fe400000000ff */
[----:B------:R-:W-:-:S05]  /*f6e0*/  F2FP.F16.F32.PACK_AB R11, R58, R11 ;  /* 0x0000000b3a0b723e */ /* 0x000fca00000000ff */
[----:B------:R0:W-:Y:S02]  /*f6f0*/  STS.128 [R35+0x12400], R8 ;  /* 0x0124000823007388 */ /* 0x0001e40000000c00 */
.L_x_3884:
[----:B------:R-:W-:Y:S05]  /*f700*/  BSYNC B2 ;  /* 0x0000000000027941 */ /* 0x000fea0003800000 */
.L_x_3883:
[----:B------:R-:W-:Y:S04]  /*f710*/  BSSY B2, `(.L_x_3885) ;  /* 0x0000059000027945 */ /* 0x000fe80003800000 */
[----:B------:R-:W-:Y:S05]  /*f720*/  @P1 BRA `(.L_x_3886) ;  /* 0x00000004005c1947 */ /* 0x000fea0003800000 */
[----:B------:R-:W2:Y:S01]  /*f730*/  LDL R61, [R1+0x114] ;  /* 0x00011400013d7983 */ /* 0x000ea20000100800 */
[----:B0-----:R-:W-:Y:S01]  /*f740*/  LEA.HI R4, R3, R198, RZ, 0x1d ;  /* 0x000000c603047211 */ /* 0x001fe200078fe8ff */
[----:B------:R-:W-:Y:S02]  /*f750*/  HADD2.F32 R54, -RZ, R30.H0_H0 ;  /* 0x2000001eff367230 */ /* 0x000fe40000004100 */
[----:B------:R-:W-:Y:S01]  /*f760*/  HADD2.F32 R52, -RZ, R26.H0_H0 ;  /* 0x2000001aff347230 */ /* 0x000fe20000004100 */
[----:B------:R-:W-:Y:S01]  /*f770*/  SHF.R.S32.HI R7, RZ, 0x1f, R4 ;  /* 0x0000001fff077819 */ /* 0x000fe20000011404 */
[----:B------:R-:W-:Y:S01]  /*f780*/  HADD2.F32 R53, -RZ, R31.H0_H0 ;  /* 0x2000001fff357230 */ /* 0x000fe20000004100 */
[----:B------:R-:W-:Y:S01]  /*f790*/  SHF.L.U32 R5, R4, 0x3, RZ ;  /* 0x0000000304057819 */ /* 0x000fe200000006ff */
[----:B------:R-:W-:Y:S01]  /*f7a0*/  HADD2.F32 R55, -RZ, R30.H1_H1 ;  /* 0x3000001eff377230 */ /* 0x000fe20000004100 */
[----:B------:R-:W-:Y:S02]  /*f7b0*/  LEA.HI R7, R7, R4, RZ, 0x3 ;  /* 0x0000000407077211 */ /* 0x000fe400078f18ff */
[----:B------:R-:W-:-:S03]  /*f7c0*/  LOP3.LUT R4, R216, 0x38, R5, 0xf8, !PT ;  /* 0x00000038d8047812 */ /* 0x000fc600078ef805 */
[----:B------:R-:W-:Y:S01]  /*f7d0*/  IMAD.SHL.U32 R7, R7, 0x400, RZ ;  /* 0x0000040007077824 */ /* 0x000fe200078e00ff */
[----:B------:R-:W-:-:S04]  /*f7e0*/  LOP3.LUT R8, R4, R217, RZ, 0x3c, !PT ;  /* 0x000000d904087212 */ /* 0x000fc800078e3cff */
[----:B------:R-:W-:-:S04]  /*f7f0*/  LOP3.LUT R9, R7, 0x7fffe000, RZ, 0xc0, !PT ;  /* 0x7fffe00007097812 */ /* 0x000fc800078ec0ff */
[----:B------:R-:W-:-:S05]  /*f800*/  IADD3 R9, R8, R9, R218 ;  /* 0x0000000908097210 */ /* 0x000fca0007ffe0da */
[----:B------:R-:W-:-:S05]  /*f810*/  IMAD R34, R9, 0x2, R18 ;  /* 0x0000000209227824 */ /* 0x000fca00078e0212 */
[----:B------:R-:W0:Y:S02]  /*f820*/  LDS.128 R8, [R34+0x12400] ;  /* 0x0124000022087984 */ /* 0x000e240000000c00 */
[--C-:B0-----:R-:W-:Y:S02]  /*f830*/  HADD2.F32 R49, -RZ, R9.reuse.H0_H0 ;  /* 0x20000009ff317230 */ /* 0x101fe40000004100 */
[----:B------:R-:W-:Y:S02]  /*f840*/  HADD2.F32 R9, -RZ, R9.H1_H1 ;  /* 0x30000009ff097230 */ /* 0x000fe40000004100 */
[--C-:B------:R-:W-:Y:S02]  /*f850*/  HADD2.F32 R50, -RZ, R10.reuse.H0_H0 ;  /* 0x2000000aff327230 */ /* 0x100fe40000004100 */
[----:B------:R-:W-:Y:S01]  /*f860*/  FMUL.FTZ R57, R49, R55 ;  /* 0x0000003731397220 */ /* 0x000fe20000410000 */
[----:B------:R-:W-:Y:S02]  /*f870*/  HADD2.F32 R10, -RZ, R10.H1_H1 ;  /* 0x3000000aff0a7230 */ /* 0x000fe40000004100 */
[----:B------:R-:W-:-:S02]  /*f880*/  HADD2.F32 R51, -RZ, R11.H0_H0 ;  /* 0x2000000bff337230 */ /* 0x000fc40000004100 */
[----:B------:R-:W-:Y:S01]  /*f890*/  HADD2.F32 R11, -RZ, R11.H1_H1 ;  /* 0x3000000bff0b7230 */ /* 0x000fe20000004100 */
[----:B--2---:R-:W0:Y:S02]  /*f8a0*/  LDS.128 R4, [R61] ;  /* 0x000000003d047984 */ /* 0x004e240000000c00 */
[--C-:B0-----:R-:W-:Y:S02]  /*f8b0*/  HADD2.F32 R46, -RZ, R5.reuse.H0_H0 ;  /* 0x20000005ff2e7230 */ /* 0x101fe40000004100 */
[----:B------:R-:W-:Y:S02]  /*f8c0*/  HADD2.F32 R47, -RZ, R5.H1_H1 ;  /* 0x30000005ff2f7230 */ /* 0x000fe40000004100 */
[----:B------:R-:W-:Y:S02]  /*f8d0*/  HADD2.F32 R5, -RZ, R8.H0_H0 ;  /* 0x20000008ff057230 */ /* 0x000fe40000004100 */
[----:B------:R-:W-:Y:S02]  /*f8e0*/  HADD2.F32 R35, -RZ, R4.H0_H0 ;  /* 0x20000004ff237230 */ /* 0x000fe40000004100 */
[----:B------:R-:W-:-:S02]  /*f8f0*/  HADD2.F32 R8, -RZ, R8.H1_H1 ;  /* 0x30000008ff087230 */ /* 0x000fc40000004100 */
[C---:B------:R-:W-:Y:S01]  /*f900*/  FMUL.FTZ R56, R5.reuse, R54 ;  /* 0x0000003605387220 */ /* 0x040fe20000410000 */
[-C--:B------:R-:W-:Y:S01]  /*f910*/  FMUL.FTZ R58, R5, R52.reuse ;  /* 0x00000034053a7220 */ /* 0x080fe20000410000 */
[----:B------:R-:W-:Y:S02]  /*f920*/  HADD2.F32 R45, -RZ, R4.H1_H1 ;  /* 0x30000004ff2d7230 */ /* 0x000fe40000004100 */
[C---:B------:R-:W-:Y:S01]  /*f930*/  FFMA.FTZ R5, R35.reuse, R52, -R56 ;  /* 0x0000003423057223 */ /* 0x040fe20000010838 */
[----:B------:R-:W-:Y:S02]  /*f940*/  HADD2.F32 R52, -RZ, R27.H0_H0 ;  /* 0x2000001bff347230 */ /* 0x000fe40000004100 */
[C---:B------:R-:W-:Y:S01]  /*f950*/  FMUL.FTZ R56, R8.reuse, R53 ;  /* 0x0000003508387220 */ /* 0x040fe20000410000 */
[----:B------:R-:W-:Y:S01]  /*f960*/  FFMA.FTZ R58, R35, R54, R58 ;  /* 0x00000036233a7223 */ /* 0x000fe2000001003a */
[----:B------:R-:W-:Y:S02]  /*f970*/  HADD2.F32 R35, -RZ, R26.H1_H1 ;  /* 0x3000001aff237230 */ /* 0x000fe40000004100 */
[-C--:B------:R-:W-:Y:S01]  /*f980*/  FMUL.FTZ R8, R8, R52.reuse ;  /* 0x0000003408087220 */ /* 0x080fe20000410000 */
[----:B------:R-:W-:Y:S01]  /*f990*/  FFMA.FTZ R56, R45, R52, -R56 ;  /* 0x000000342d387223 */ /* 0x000fe20000010838 */
[----:B------:R-:W-:-:S02]  /*f9a0*/  HADD2.F32 R52, -RZ, R31.H1_H1 ;  /* 0x3000001fff347230 */ /* 0x000fc40000004100 */
[----:B------:R-:W-:Y:S01]  /*f9b0*/  FMUL.FTZ R54, R49, R35 ;  /* 0x0000002331367220 */ /* 0x000fe20000410000 */
[----:B------:R-:W-:Y:S01]  /*f9c0*/  FFMA.FTZ R53, R45, R53, R8 ;  /* 0x000000352d357223 */ /* 0x000fe20000010008 */
[C---:B------:R-:W-:Y:S01]  /*f9d0*/  FFMA.FTZ R57, R46.reuse, R35, -R57 ;  /* 0x000000232e397223 */ /* 0x040fe20000010839 */
[----:B------:R-:W-:Y:S02]  /*f9e0*/  HADD2.F32 R8, -RZ, R27.H1_H1 ;  /* 0x3000001bff087230 */ /* 0x000fe40000004100 */
[----:B------:R-:W-:Y:S01]  /*f9f0*/  FFMA.FTZ R54, R46, R55, R54 ;  /* 0x000000372e367223 */ /* 0x000fe20000010036 */
[----:B------:R-:W-:Y:S02]  /*fa00*/  HADD2.F32 R45, -RZ, R32.H0_H0 ;  /* 0x20000020ff2d7230 */ /* 0x000fe40000004100 */
[C---:B------:R-:W-:Y:S01]  /*fa10*/  FMUL.FTZ R46, R9.reuse, R52 ;  /* 0x00000034092e7220 */ /* 0x040fe20000410000 */
[----:B------:R-:W-:Y:S02]  /*fa20*/  HADD2.F32 R35, -RZ, R28.H0_H0 ;  /* 0x2000001cff237230 */ /* 0x000fe40000004100 */
[----:B------:R-:W-:Y:S01]  /*fa30*/  FMUL.FTZ R62, R9, R8 ;  /* 0x00000008093e7220 */ /* 0x000fe20000410000 */
[----:B------:R-:W-:-:S02]  /*fa40*/  HADD2.F32 R49, -RZ, R33.H0_H0 ;  /* 0x20000021ff317230 */ /* 0x000fc40000004100 */
[C---:B------:R-:W-:Y:S01]  /*fa50*/  FMUL.FTZ R55, R50.reuse, R45 ;  /* 0x0000002d32377220 */ /* 0x040fe20000410000 */
[--C-:B------:R-:W-:Y:S02]  /*fa60*/  HADD2.F32 R48, -RZ, R6.reuse.H0_H0 ;  /* 0x20000006ff307230 */ /* 0x100fe40000004100 */
[----:B------:R-:W-:Y:S01]  /*fa70*/  FMUL.FTZ R50, R50, R35 ;  /* 0x0000002332327220 */ /* 0x000fe20000410000 */
[----:B------:R-:W-:Y:S02]  /*fa80*/  HADD2.F32 R6, -RZ, R6.H1_H1 ;  /* 0x30000006ff067230 */ /* 0x000fe40000004100 */
[----:B------:R-:W-:Y:S01]  /*fa90*/  FMUL.FTZ R59, R10, R49 ;  /* 0x000000310a3b7220 */ /* 0x000fe20000410000 */
[----:B------:R-:W-:Y:S02]  /*faa0*/  HADD2.F32 R9, -RZ, R29.H0_H0 ;  /* 0x2000001dff097230 */ /* 0x000fe40000004100 */
[C---:B------:R-:W-:Y:S01]  /*fab0*/  FFMA.FTZ R55, R48.reuse, R35, -R55 ;  /* 0x0000002330377223 */ /* 0x040fe20000010837 */
[----:B------:R-:W-:Y:S01]  /*fac0*/  FFMA.FTZ R50, R48, R45, R50 ;  /* 0x0000002d30327223 */ /* 0x000fe20000010032 */
[----:B------:R-:W-:Y:S01]  /*fad0*/  FFMA.FTZ R60, R47, R8, -R46 ;  /* 0x000000082f3c7223 */ /* 0x000fe2000001082e */
[----:B------:R-:W-:-:S02]  /*fae0*/  HADD2.F32 R46, -RZ, R33.H1_H1 ;  /* 0x30000021ff2e7230 */ /* 0x000fc40000004100 */
[-C--:B------:R-:W-:Y:S01]  /*faf0*/  FMUL.FTZ R35, R10, R9.reuse ;  /* 0x000000090a237220 */ /* 0x080fe20000410000 */
[C---:B------:R-:W-:Y:S01]  /*fb00*/  FFMA.FTZ R48, R6.reuse, R9, -R59 ;  /* 0x0000000906307223 */ /* 0x040fe2000001083b */
[----:B------:R-:W-:Y:S02]  /*fb10*/  HADD2.F32 R9, -RZ, R32.H1_H1 ;  /* 0x30000020ff097230 */ /* 0x000fe40000004100 */
[----:B------:R-:W-:Y:S01]  /*fb20*/  FFMA.FTZ R47, R47, R52, R62 ;  /* 0x000000342f2f7223 */ /* 0x000fe2000001003e */
[----:B------:R-:W-:Y:S02]  /*fb30*/  HADD2.F32 R8, -RZ, R28.H1_H1 ;  /* 0x3000001cff087230 */ /* 0x000fe40000004100 */
[----:B------:R-:W-:Y:S01]  /*fb40*/  FFMA.FTZ R35, R6, R49, R35 ;  /* 0x0000003106237223 */ /* 0x000fe20000010023 */
[----:B------:R-:W-:Y:S02]  /*fb50*/  HADD2.F32 R10, -RZ, R29.H1_H1 ;  /* 0x3000001dff0a7230 */ /* 0x000fe40000004100 */
[----:B------:R-:W-:Y:S01]  /*fb60*/  FMUL.FTZ R45, R51, R9 ;  /* 0x00000009332d7220 */ /* 0x000fe20000410000 */
[----:B------:R-:W-:-:S02]  /*fb70*/  HADD2.F32 R4, -RZ, R7.H0_H0 ;  /* 0x20000007ff047230 */ /* 0x000fc40000004100 */
[----:B------:R-:W-:Y:S01]  /*fb80*/  FMUL.FTZ R52, R11, R46 ;  /* 0x0000002e0b347220 */ /* 0x000fe20000410000 */
[----:B------:R-:W-:Y:S02]  /*fb90*/  HADD2.F32 R7, -RZ, R7.H1_H1 ;  /* 0x30000007ff077230 */ /* 0x000fe40000004100 */
[----:B------:R-:W-:Y:S01]  /*fba0*/  FMUL.FTZ R6, R51, R8 ;  /* 0x0000000833067220 */ /* 0x000fe20000410000 */
[----:B------:R-:W-:Y:S01]  /*fbb0*/  FMUL.FTZ R49, R11, R10 ;  /* 0x0000000a0b317220 */ /* 0x000fe20000410000 */
[C---:B------:R-:W-:Y:S01]  /*fbc0*/  FFMA.FTZ R45, R4.reuse, R8, -R45 ;  /* 0x00000008042d7223 */ /* 0x040fe2000001082d */
[----:B------:R-:W-:Y:S01]  /*fbd0*/  F2FP.F16.F32.PACK_AB R8, R53, R58 ;  /* 0x0000003a3508723e */ /* 0x000fe200000000ff */
        /* <DEDUP_REMOVED lines=12> */
.L_x_3886:
[----:B------:R-:W-:Y:S05]  /*fca0*/  BSYNC B2 ;  /* 0x0000000000027941 */ /* 0x000fea0003800000 */
.L_x_3885:
[----:B------:R-:W-:Y:S05]  /*fcb0*/  @P2 BRA `(.L_x_3882) ;  /* 0x00000004005c2947 */ /* 0x000fea0003800000 */
[----:B------:R-:W2:Y:S01]  /*fcc0*/  LDL R59, [R1+0x10c] ;  /* 0x00010c00013b7983 */ /* 0x000ea20000100800 */
[----:B------:R-:W-:Y:S01]  /*fcd0*/  LEA.HI R3, R3, R199, RZ, 0x1d ;  /* 0x000000c703037211 */ /* 0x000fe200078fe8ff */
[----:B------:R-:W-:Y:S02]  /*fce0*/  HADD2.F32 R51, -RZ, R12.H0_H0 ;  /* 0x2000000cff337230 */ /* 0x000fe40000004100 */
[----:B------:R-:W-:Y:S01]  /*fcf0*/  HADD2.F32 R52, -RZ, R20.H0_H0 ;  /* 0x20000014ff347230 */ /* 0x000fe20000004100 */
[----:B01----:R-:W-:Y:S01]  /*fd00*/  SHF.R.S32.HI R4, RZ, 0x1f, R3 ;  /* 0x0000001fff047819 */ /* 0x003fe20000011403 */
[----:B------:R-:W-:Y:S01]  /*fd10*/  HADD2.F32 R53, -RZ, R21.H0_H0 ;  /* 0x20000015ff357230 */ /* 0x000fe20000004100 */
[----:B------:R-:W-:Y:S02]  /*fd20*/  SHF.L.U32 R5, R3, 0x3, RZ ;  /* 0x0000000303057819 */ /* 0x000fe400000006ff */
        /* <DEDUP_REMOVED lines=10> */
[----:B------:R-:W-:Y:S02]  /*fdd0*/  HADD2.F32 R48, -RZ, R9.H0_H0 ;  /* 0x20000009ff307230 */ /* 0x000fe40000004100 */
[C---:B------:R-:W-:Y:S01]  /*fde0*/  FMUL.FTZ R55, R47.reuse, R52 ;  /* 0x000000342f377220 */ /* 0x040fe20000410000 */
[----:B------:R-:W-:Y:S01]  /*fdf0*/  FMUL.FTZ R57, R47, R51 ;  /* 0x000000332f397220 */ /* 0x000fe20000410000 */
[----:B------:R-:W-:-:S02]  /*fe00*/  HADD2.F32 R47, -RZ, R13.H0_H0 ;  /* 0x2000000dff2f7230 */ /* 0x000fc40000004100 */
[C---:B------:R-:W-:Y:S01]  /*fe10*/  FMUL.FTZ R54, R8.reuse, R53 ;  /* 0x0000003508367220 */ /* 0x040fe20000410000 */
[----:B------:R-:W-:Y:S02]  /*fe20*/  HADD2.F32 R9, -RZ, R9.H1_H1 ;  /* 0x30000009ff097230 */ /* 0x000fe40000004100 */
[--C-:B------:R-:W-:Y:S02]  /*fe30*/  HADD2.F32 R49, -RZ, R10.reuse.H0_H0 ;  /* 0x2000000aff317230 */ /* 0x100fe40000004100 */
[----:B------:R-:W-:Y:S01]  /*fe40*/  FMUL.FTZ R8, R8, R47 ;  /* 0x0000002f08087220 */ /* 0x000fe20000410000 */
[----:B------:R-:W-:Y:S02]  /*fe50*/  HADD2.F32 R10, -RZ, R10.H1_H1 ;  /* 0x3000000aff0a7230 */ /* 0x000fe40000004100 */
[--C-:B------:R-:W-:Y:S02]  /*fe60*/  HADD2.F32 R50, -RZ, R11.reuse.H0_H0 ;  /* 0x2000000bff327230 */ /* 0x100fe40000004100 */
[----:B------:R-:W-:Y:S01]  /*fe70*/  HADD2.F32 R11, -RZ, R11.H1_H1 ;  /* 0x3000000bff0b7230 */ /* 0x000fe20000004100 */
[----:B--2---:R-:W0:Y:S02]  /*fe80*/  LDS.128 R4, [R59] ;  /* 0x000000003b047984 */ /* 0x004e240000000c00 */
[----:B0-----:R-:W-:-:S02]  /*fe90*/  HADD2.F32 R34, -RZ, R4.H0_H0 ;  /* 0x20000004ff227230 */ /* 0x001fc40000004100 */
[----:B------:R-:W-:Y:S02]  /*fea0*/  HADD2.F32 R35, -RZ, R4.H1_H1 ;  /* 0x30000004ff237230 */ /* 0x000fe40000004100 */
[----:B------:R-:W-:Y:S02]  /*feb0*/  HADD2.F32 R45, -RZ, R5.H0_H0 ;  /* 0x20000005ff2d7230 */ /* 0x000fe40000004100 */
[C---:B------:R-:W-:Y:S01]  /*fec0*/  FFMA.FTZ R55, R34.reuse, R51, -R55 ;  /* 0x0000003322377223 */ /* 0x040fe20000010837 */
[----:B------:R-:W-:Y:S01]  /*fed0*/  FFMA.FTZ R57, R34, R52, R57 ;  /* 0x0000003422397223 */ /* 0x000fe20000010039 */
[----:B------:R-:W-:Y:S02]  /*fee0*/  HADD2.F32 R51, -RZ, R20.H1_H1 ;  /* 0x30000014ff337230 */ /* 0x000fe40000004100 */
[----:B------:R-:W-:Y:S01]  /*fef0*/  FFMA.FTZ R54, R35, R47, -R54 ;  /* 0x0000002f23367223 */ /* 0x000fe20000010836 */
[----:B------:R-:W-:Y:S02]  /*ff00*/  HADD2.F32 R34, -RZ, R12.H1_H1 ;  /* 0x3000000cff227230 */ /* 0x000fe40000004100 */
[----:B------:R-:W-:-:S02]  /*ff10*/  HADD2.F32 R52, -RZ, R21.H1_H1 ;  /* 0x30000015ff347230 */ /* 0x000fc40000004100 */
[C---:B------:R-:W-:Y:S01]  /*ff20*/  FMUL.FTZ R56, R48.reuse, R51 ;  /* 0x0000003330387220 */ /* 0x040fe20000410000 */
[----:B------:R-:W-:Y:S02]  /*ff30*/  HADD2.F32 R5, -RZ, R5.H1_H1 ;  /* 0x30000005ff057230 */ /* 0x000fe40000004100 */
[-C--:B------:R-:W-:Y:S01]  /*ff40*/  FMUL.FTZ R58, R48, R34.reuse ;  /* 0x00000022303a7220 */ /* 0x080fe20000410000 */
[----:B------:R-:W-:Y:S01]  /*ff50*/  FFMA.FTZ R48, R35, R53, R8 ;  /* 0x0000003523307223 */ /* 0x000fe20000010008 */
[----:B------:R-:W-:Y:S02]  /*ff60*/  HADD2.F32 R8, -RZ, R13.H1_H1 ;  /* 0x3000000dff087230 */ /* 0x000fe40000004100 */
[----:B------:R-:W-:Y:S01]  /*ff70*/  FFMA.FTZ R56, R45, R34, -R56 ;  /* 0x000000222d387223 */ /* 0x000fe20000010838 */
[----:B------:R-:W-:Y:S01]  /*ff80*/  FMUL.FTZ R60, R9, R52 ;  /* 0x00000034093c7220 */ /* 0x000fe20000410000 */
[----:B------:R-:W-:Y:S02]  /*ff90*/  HADD2.F32 R34, -RZ, R14.H0_H0 ;  /* 0x2000000eff227230 */ /* 0x000fe40000004100 */
[----:B------:R-:W-:Y:S01]  /*ffa0*/  FFMA.FTZ R58, R45, R51, R58 ;  /* 0x000000332d3a7223 */ /* 0x000fe2000001003a */
[----:B------:R-:W-:-:S02]  /*ffb0*/  HADD2.F32 R35, -RZ, R24.H0_H0 ;  /* 0x20000018ff237230 */ /* 0x000fc40000004100 */
[-C--:B------:R-:W-:Y:S01]  /*ffc0*/  FMUL.FTZ R62, R9, R8.reuse ;  /* 0x00000008093e7220 */ /* 0x080fe20000410000 */
[----:B------:R-:W-:Y:S02]  /*ffd0*/  HADD2.F32 R45, -RZ, R25.H0_H0 ;  /* 0x20000019ff2d7230 */ /* 0x000fe40000004100 */
[----:B------:R-:W-:Y:S01]  /*ffe0*/  FFMA.FTZ R47, R5, R8, -R60 ;  /* 0x00000008052f7223 */ /* 0x000fe2000001083c */
[--C-:B------:R-:W-:Y:S02]  /*fff0*/  HADD2.F32 R46, -RZ, R6.reuse.H0_H0 ;  /* 0x20000006ff2e7230 */ /* 0x100fe40000004100 */
[C---:B------:R-:W-:Y:S01]  /*10000*/  FMUL.FTZ R51, R49.reuse, R35 ;  /* 0x0000002331337220 */ /* 0x040fe20000410000 */
[----:B------:R-:W-:Y:S01]  /*10010*/  FMUL.FTZ R8, R49, R34 ;  /* 0x0000002231087220 */ /* 0x000fe20000410000 */
[----:B------:R-:W-:Y:S02]  /*10020*/  HADD2.F32 R6, -RZ, R6.H1_H1 ;  /* 0x30000006ff067230 */ /* 0x000fe40000004100 */
[----:B------:R-:W-:Y:S01]  /*10030*/  FFMA.FTZ R49, R5, R52, R62 ;  /* 0x0000003405317223 */ /* 0x000fe2000001003e */
[----:B------:R-:W-:-:S02]  /*10040*/  HADD2.F32 R9, -RZ, R15.H0_H0 ;  /* 0x2000000fff097230 */ /* 0x000fc40000004100 */
[----:B------:R-:W-:Y:S01]  /*10050*/  FMUL.FTZ R5, R10, R45 ;  /* 0x0000002d0a057220 */ /* 0x000fe20000410000 */
[C---:B------:R-:W-:Y:S01]  /*10060*/  FFMA.FTZ R51, R46.reuse, R34, -R51 ;  /* 0x000000222e337223 */ /* 0x040fe20000010833 */
[----:B------:R-:W-:Y:S01]  /*10070*/  FFMA.FTZ R35, R46, R35, R8 ;  /* 0x000000232e237223 */ /* 0x000fe20000010008 */
[----:B------:R-:W-:Y:S02]  /*10080*/  HADD2.F32 R8, -RZ, R15.H1_H1 ;  /* 0x3000000fff087230 */ /* 0x000fe40000004100 */
[-C--:B------:R-:W-:Y:S01]  /*10090*/  FMUL.FTZ R53, R10, R9.reuse ;  /* 0x000000090a357220 */ /* 0x080fe20000410000 */
[C---:B------:R-:W-:Y:S01]  /*100a0*/  FFMA.FTZ R34, R6.reuse, R9, -R5 ;  /* 0x0000000906227223 */ /* 0x040fe20000010805 */
[----:B------:R-:W-:Y:S02]  /*100b0*/  HADD2.F32 R9, -RZ, R24.H1_H1 ;  /* 0x30000018ff097230 */ /* 0x000fe40000004100 */
[----:B------:R-:W-:Y:S02]  /*100c0*/  HADD2.F32 R5, -RZ, R14.H1_H1 ;  /* 0x3000000eff057230 */ /* 0x000fe40000004100 */
[----:B------:R-:W-:Y:S01]  /*100d0*/  FFMA.FTZ R46, R6, R45, R53 ;  /* 0x0000002d062e7223 */ /* 0x000fe20000010035 */
[----:B------:R-:W-:-:S02]  /*100e0*/  HADD2.F32 R10, -RZ, R25.H1_H1 ;  /* 0x30000019ff0a7230 */ /* 0x000fc40000004100 */
[C---:B------:R-:W-:Y:S01]  /*100f0*/  FMUL.FTZ R45, R50.reuse, R9 ;  /* 0x00000009322d7220 */ /* 0x040fe20000410000 */
[--C-:B------:R-:W-:Y:S02]  /*10100*/  HADD2.F32 R4, -RZ, R7.reuse.H0_H0 ;  /* 0x20000007ff047230 */ /* 0x100fe40000004100 */
[----:B------:R-:W-:Y:S01]  /*10110*/  FMUL.FTZ R50, R50, R5 ;  /* 0x0000000532327220 */ /* 0x000fe20000410000 */
[----:B------:R-:W-:Y:S02]  /*10120*/  HADD2.F32 R7, -RZ, R7.H1_H1 ;  /* 0x30000007ff077230 */ /* 0x000fe40000004100 */
[C---:B------:R-:W-:Y:S01]  /*10130*/  FMUL.FTZ R6, R11.reuse, R10 ;  /* 0x0000000a0b067220 */ /* 0x040fe20000410000 */
[-C--:B------:R-:W-:Y:S01]  /*10140*/  FMUL.FTZ R53, R11, R8.reuse ;  /* 0x000000080b357220 */ /* 0x080fe20000410000 */
[C---:B------:R-:W-:Y:S01]  /*10150*/  FFMA.FTZ R11, R4.reuse, R9, R50 ;  /* 0x00000009040b7223 */ /* 0x040fe20000010032 */
[----:B------:R-:W-:Y:S01]  /*10160*/  FFMA.FTZ R45, R4, R5, -R45 ;  /* 0x00000005042d7223 */ /* 0x000fe2000001082d */
        /* <DEDUP_REMOVED lines=12> */
.L_x_3882:
[----:B------:R-:W-:Y:S05]  /*10230*/  BSYNC B1 ;  /* 0x0000000000017941 */ /* 0x000fea0003800000 */
.L_x_3881:
[----:B0-2---:R-:W-:-:S04]  /*10240*/  IADD3 R3, R203, 0x40, RZ ;  /* 0x00000040cb037810 */ /* 0x005fc80007ffe0ff */
[----:B------:R-:W-:-:S13]  /*10250*/  ISETP.GE.AND P0, PT, R3, R0, PT ;  /* 0x000000000300720c */ /* 0x000fda0003f06270 */
[----:B------:R-:W-:Y:S05]  /*10260*/  @P0 BRA `(.L_x_3865) ;  /* 0x0000001000880947 */ /* 0x000fea0003800000 */
[----:B------:R-:W0:Y:S01]  /*10270*/  LDC R3, c[0x0][0x3f4] ;  /* 0x0000fd00ff037b82 */ /* 0x000e220000000800 */
[----:B------:R-:W-:Y:S01]  /*10280*/  BSSY B1, `(.L_x_3887) ;  /* 0x000005e000017945 */ /* 0x000fe20003800000 */
[----:B------:R-:W-:Y:S02]  /*10290*/  SHF.R.U32.HI R57, RZ, 0x3, R205 ;  /* 0x00000003ff397819 */ /* 0x000fe400000116cd */
[-C--:B0-----:R-:W-:Y:S02]  /*102a0*/  ISETP.GE.AND P0, PT, R16, R3.reuse, PT ;  /* 0x000000031000720c */ /* 0x081fe40003f06270 */
[-C--:B------:R-:W-:Y:S02]  /*102b0*/  ISETP.GE.AND P1, PT, R194, R3.reuse, PT ;  /* 0x00000003c200720c */ /* 0x080fe40003f26270 */
[----:B------:R-:W-:-:S09]  /*102c0*/  ISETP.GE.AND P2, PT, R193, R3, PT ;  /* 0x00000003c100720c */ /* 0x000fd20003f46270 */
[----:B------:R-:W-:Y:S05]  /*102d0*/  @P0 BRA `(.L_x_3888) ;  /* 0x0000000400600947 */ /* 0x000fea0003800000 */
[----:B-1----:R-:W2:Y:S04]  /*102e0*/  LDL R4, [R1+0xa4] ;  /* 0x0000a40001047983 */ /* 0x002ea80000100800 */
[----:B------:R-:W3:Y:S01]  /*102f0*/  LDL R59, [R1+0x110] ;  /* 0x00011000013b7983 */ /* 0x000ee20000100800 */
[----:B------:R-:W-:Y:S02]  /*10300*/  HADD2.F32 R54, -RZ, R41.H0_H0 ;  /* 0x20000029ff367230 */ /* 0x000fe40000004100 */
[----:B------:R-:W-:Y:S02]  /*10310*/  HADD2.F32 R52, -RZ, R37.H0_H0 ;  /* 0x20000025ff347230 */ /* 0x000fe40000004100 */
[----:B------:R-:W-:Y:S02]  /*10320*/  HADD2.F32 R55, -RZ, R42.H0_H0 ;  /* 0x2000002aff377230 */ /* 0x000fe40000004100 */
[----:B------:R-:W-:-:S02]  /*10330*/  HADD2.F32 R53, -RZ, R38.H0_H0 ;  /* 0x20000026ff357230 */ /* 0x000fc40000004100 */
[----:B------:R-:W-:Y:S02]  /*10340*/  HADD2.F32 R41, -RZ, R41.H1_H1 ;  /* 0x30000029ff297230 */ /* 0x000fe40000004100 */
[----:B------:R-:W-:Y:S02]  /*10350*/  HADD2.F32 R37, -RZ, R37.H1_H1 ;  /* 0x30000025ff257230 */ /* 0x000fe40000004100 */
        /* <DEDUP_REMOVED lines=11> */
[----:B------:R-:W-:-:S04]  /*10410*/  IADD3 R9, R0, R9, R219 ;  /* 0x0000000900097210 */ /* 0x000fc80007ffe0db */
        /* <DEDUP_REMOVED lines=12> */
[C---:B------:R-:W-:Y:S01]  /*104e0*/  FMUL.FTZ R47, R52.reuse, R47 ;  /* 0x0000002f342f7220 */ /* 0x040fe20000410000 */
[----:B------:R-:W-:Y:S02]  /*104f0*/  HADD2.F32 R9, -RZ, R9.H1_H1 ;  /* 0x30000009ff097230 */ /* 0x000fe40000004100 */
[----:B------:R-:W-:Y:S01]  /*10500*/  FFMA.FTZ R51, R52, R34, -R51 ;  /* 0x0000002234337223 */ /* 0x000fe20000010833 */
[-C--:B------:R-:W-:Y:S01]  /*10510*/  FMUL.FTZ R52, R55, R8.reuse ;  /* 0x0000000837347220 */ /* 0x080fe20000410000 */
[----:B------:R-:W-:Y:S01]  /*10520*/  FMUL.FTZ R8, R53, R8 ;  /* 0x0000000835087220 */ /* 0x000fe20000410000 */
[----:B------:R-:W-:Y:S01]  /*10530*/  FFMA.FTZ R47, R54, R34, R47 ;  /* 0x00000022362f7223 */ /* 0x000fe2000001002f */
[----:B------:R-:W-:-:S02]  /*10540*/  HADD2.F32 R49, -RZ, R10.H0_H0 ;  /* 0x2000000aff317230 */ /* 0x000fc40000004100 */
[-C--:B------:R-:W-:Y:S01]  /*10550*/  FFMA.FTZ R52, R53, R35.reuse, -R52 ;  /* 0x0000002335347223 */ /* 0x080fe20000010834 */
[----:B------:R-:W-:Y:S02]  /*10560*/  HADD2.F32 R53, -RZ, R42.H1_H1 ;  /* 0x3000002aff357230 */ /* 0x000fe40000004100 */
[----:B------:R-:W-:Y:S01]  /*10570*/  FFMA.FTZ R8, R55, R35, R8 ;  /* 0x0000002337087223 */ /* 0x000fe20000010008 */
[----:B------:R-:W-:Y:S02]  /*10580*/  HADD2.F32 R35, -RZ, R38.H1_H1 ;  /* 0x30000026ff237230 */ /* 0x000fe40000004100 */
[----:B------:R-:W-:Y:S01]  /*10590*/  FMUL.FTZ R34, R41, R48 ;  /* 0x0000003029227220 */ /* 0x000fe20000410000 */
[----:B------:R-:W-:Y:S02]  /*105a0*/  HADD2.F32 R54, -RZ, R39.H0_H0 ;  /* 0x20000027ff367230 */ /* 0x000fe40000004100 */
[----:B------:R-:W-:Y:S01]  /*105b0*/  FMUL.FTZ R38, R53, R9 ;  /* 0x0000000935267220 */ /* 0x000fe20000410000 */
[----:B------:R-:W-:-:S02]  /*105c0*/  HADD2.F32 R10, -RZ, R10.H1_H1 ;  /* 0x3000000aff0a7230 */ /* 0x000fc40000004100 */
[----:B------:R-:W-:Y:S01]  /*105d0*/  FMUL.FTZ R42, R35, R9 ;  /* 0x00000009232a7220 */ /* 0x000fe20000410000 */
[C---:B------:R-:W-:Y:S01]  /*105e0*/  FMUL.FTZ R48, R37.reuse, R48 ;  /* 0x0000003025307220 */ /* 0x040fe20000410000 */
[----:B------:R-:W-:Y:S01]  /*105f0*/  FFMA.FTZ R34, R37, R45, -R34 ;  /* 0x0000002d25227223 */ /* 0x000fe20000010822 */
[----:B------:R-:W-:Y:S01]  /*10600*/  FFMA.FTZ R9, R35, R5, -R38 ;  /* 0x0000000523097223 */ /* 0x000fe20000010826 */
[----:B------:R-:W-:Y:S02]  /*10610*/  HADD2.F32 R38, -RZ, R40.H0_H0 ;  /* 0x20000028ff267230 */ /* 0x000fe40000004100 */
[-C--:B------:R-:W-:Y:S01]  /*10620*/  FMUL.FTZ R37, R56, R49.reuse ;  /* 0x0000003138257220 */ /* 0x080fe20000410000 */
[----:B------:R-:W-:Y:S01]  /*10630*/  FMUL.FTZ R49, R54, R49 ;  /* 0x0000003136317220 */ /* 0x000fe20000410000 */
[----:B------:R-:W-:Y:S01]  /*10640*/  FFMA.FTZ R35, R53, R5, R42 ;  /* 0x0000000535237223 */ /* 0x000fe2000001002a */
[--C-:B------:R-:W-:Y:S02]  /*10650*/  HADD2.F32 R50, -RZ, R11.reuse.H0_H0 ;  /* 0x2000000bff327230 */ /* 0x100fe40000004100 */
[----:B------:R-:W-:Y:S01]  /*10660*/  FFMA.FTZ R48, R41, R45, R48 ;  /* 0x0000002d29307223 */ /* 0x000fe20000010030 */
[----:B------:R-:W-:Y:S01]  /*10670*/  FMUL.FTZ R5, R58, R10 ;  /* 0x0000000a3a057220 */ /* 0x000fe20000410000 */
[----:B------:R-:W-:Y:S01]  /*10680*/  FFMA.FTZ R37, R54, R46, -R37 ;  /* 0x0000002e36257223 */ /* 0x000fe20000010825 */
[----:B------:R-:W-:-:S02]  /*10690*/  HADD2.F32 R11, -RZ, R11.H1_H1 ;  /* 0x3000000bff0b7230 */ /* 0x000fc40000004100 */
[----:B------:R-:W-:Y:S01]  /*106a0*/  FFMA.FTZ R49, R56, R46, R49 ;  /* 0x0000002e38317223 */ /* 0x000fe20000010031 */
[C---:B------:R-:W-:Y:S01]  /*106b0*/  FMUL.FTZ R41, R38.reuse, R10 ;  /* 0x0000000a26297220 */ /* 0x040fe20000410000 */
[----:B------:R-:W-:Y:S02]  /*106c0*/  HADD2.F32 R54, -RZ, R43.H1_H1 ;  /* 0x3000002bff367230 */ /* 0x000fe40000004100 */
[-C--:B------:R-:W-:Y:S01]  /*106d0*/  FFMA.FTZ R10, R38, R6.reuse, -R5 ;  /* 0x00000006260a7223 */ /* 0x080fe20000010805 */
[----:B------:R-:W-:Y:S02]  /*106e0*/  HADD2.F32 R45, -RZ, R44.H1_H1 ;  /* 0x3000002cff2d7230 */ /* 0x000fe40000004100 */
[----:B------:R-:W-:Y:S01]  /*106f0*/  FFMA.FTZ R38, R58, R6, R41 ;  /* 0x000000063a267223 */ /* 0x000fe20000010029 */
[----:B------:R-:W-:Y:S02]  /*10700*/  HADD2.F32 R46, -RZ, R39.H1_H1 ;  /* 0x30000027ff2e7230 */ /* 0x000fe40000004100 */
[----:B------:R-:W-:Y:S01]  /*10710*/  FMUL.FTZ R5, R54, R50 ;  /* 0x0000003236057220 */ /* 0x000fe20000410000 */
[----:B------:R-:W-:-:S02]  /*10720*/  HADD2.F32 R43, -RZ, R40.H1_H1 ;  /* 0x30000028ff2b7230 */ /* 0x000fc40000004100 */
[-C--:B------:R-:W-:Y:S01]  /*10730*/  FMUL.FTZ R6, R45, R11.reuse ;  /* 0x0000000b2d067220 */ /* 0x080fe20000410000 */
[--C-:B------:R-:W-:Y:S02]  /*10740*/  HADD2.F32 R4, -RZ, R7.reuse.H0_H0 ;  /* 0x20000007ff047230 */ /* 0x100fe40000004100 */
[----:B------:R-:W-:Y:S01]  /*10750*/  FMUL.FTZ R39, R46, R50 ;  /* 0x000000322e277220 */ /* 0x000fe20000410000 */
[----:B------:R-:W-:Y:S02]  /*10760*/  HADD2.F32 R7, -RZ, R7.H1_H1 ;  /* 0x30000007ff077230 */ /* 0x000fe40000004100 */
[C---:B------:R-:W-:Y:S01]  /*10770*/  FMUL.FTZ R42, R43.reuse, R11 ;  /* 0x0000000b2b2a7220 */ /* 0x040fe20000410000 */
[----:B------:R-:W-:Y:S01]  /*10780*/  F2FP.F16.F32.PACK_AB R8, R8, R47 ;  /* 0x0000002f0808723e */ /* 0x000fe200000000ff */
        /* <DEDUP_REMOVED lines=13> */
.L_x_3888:
[----:B------:R-:W-:Y:S05]  /*10860*/  BSYNC B1 ;  /* 0x0000000000017941 */ /* 0x000fea0003800000 */
.L_x_3887:
[----:B------:R-:W-:Y:S04]  /*10870*/  BSSY B1, `(.L_x_3889) ;  /* 0x0000061000017945 */ /* 0x000fe80003800000 */
[----:B------:R-:W-:Y:S05]  /*10880*/  @P1 BRA `(.L_x_3890) ;  /* 0x00000004007c1947 */ /* 0x000fea0003800000 */
[----:B01----:R-:W-:Y:S01]  /*10890*/  SHF.R.S32.HI R5, RZ, 0x1f, R194 ;  /* 0x0000001fff057819 */ /* 0x003fe200000114c2 */
[----:B------:R-:W-:Y:S01]  /*108a0*/  HADD2.F32 R47, -RZ, R30.H0_H0 ;  /* 0x2000001eff2f7230 */ /* 0x000fe20000004100 */
[----:B------:R-:W-:Y:S01]  /*108b0*/  LEA.HI R0, R3, R198, RZ, 0x1d ;  /* 0x000000c603007211 */ /* 0x000fe200078fe8ff */
[----:B------:R-:W-:Y:S01]  /*108c0*/  HADD2.F32 R45, -RZ, R26.H0_H0 ;  /* 0x2000001aff2d7230 */ /* 0x000fe20000004100 */
[CC--:B------:R-:W-:Y:S01]  /*108d0*/  LEA.HI R4, R5.reuse, R194.reuse, RZ, 0x3 ;  /* 0x000000c205047211 */ /* 0x0c0fe200078f18ff */
[----:B------:R-:W-:Y:S01]  /*108e0*/  HADD2.F32 R48, -RZ, R31.H0_H0 ;  /* 0x2000001fff307230 */ /* 0x000fe20000004100 */
[----:B------:R-:W-:Y:S01]  /*108f0*/  LEA.HI R6, R5, R194, RZ, 0x6 ;  /* 0x000000c205067211 */ /* 0x000fe200078f30ff */
[----:B------:R-:W-:Y:S01]  /*10900*/  HADD2.F32 R46, -RZ, R27.H0_H0 ;  /* 0x2000001bff2e7230 */ /* 0x000fe20000004100 */
[----:B------:R-:W-:Y:S01]  /*10910*/  LOP3.LUT R4, R205, 0x38, R4, 0xf8, !PT ;  /* 0x00000038cd047812 */ /* 0x000fe200078ef804 */
[----:B------:R-:W-:Y:S01]  /*10920*/  HADD2.F32 R49, -RZ, R30.H1_H1 ;  /* 0x3000001eff317230 */ /* 0x000fe20000004100 */
[----:B------:R-:W-:Y:S01]  /*10930*/  SHF.R.S32.HI R5, RZ, 0x1f, R0 ;  /* 0x0000001fff057819 */ /* 0x000fe20000011400 */
[----:B------:R-:W-:Y:S01]  /*10940*/  IMAD.SHL.U32 R6, R6, 0x80, RZ ;  /* 0x0000008006067824 */ /* 0x000fe200078e00ff */
[-C--:B------:R-:W-:Y:S01]  /*10950*/  LOP3.LUT R7, R4, R57.reuse, RZ, 0x3c, !PT ;  /* 0x0000003904077212 */ /* 0x080fe200078e3cff */
[----:B------:R-:W-:Y:S01]  /*10960*/  IMAD.SHL.U32 R4, R0, 0x8, RZ ;  /* 0x0000000800047824 */ /* 0x000fe200078e00ff */
[----:B------:R-:W-:Y:S01]  /*10970*/  LEA.HI R5, R5, R0, RZ, 0x3 ;  /* 0x0000000005057211 */ /* 0x000fe200078f18ff */
[----:B------:R-:W-:Y:S01]  /*10980*/  HADD2.F32 R51, -RZ, R31.H1_H1 ;  /* 0x3000001fff337230 */ /* 0x000fe20000004100 */
[----:B------:R-:W-:Y:S01]  /*10990*/  LOP3.LUT R6, R6, 0xffffe000, RZ, 0xc0, !PT ;  /* 0xffffe00006067812 */ /* 0x000fe200078ec0ff */
[----:B------:R-:W-:Y:S01]  /*109a0*/  HADD2.F32 R27, -RZ, R27.H1_H1 ;  /* 0x3000001bff1b7230 */ /* 0x000fe20000004100 */
[----:B------:R-:W-:Y:S01]  /*109b0*/  LOP3.LUT R4, R205, 0x38, R4, 0xf8, !PT ;  /* 0x00000038cd047812 */ /* 0x000fe200078ef804 */
[--C-:B------:R-:W-:Y:S01]  /*109c0*/  HADD2.F32 R50, -RZ, R33.reuse.H0_H0 ;  /* 0x20000021ff327230 */ /* 0x100fe20000004100 */
[----:B------:R-:W-:Y:S01]  /*109d0*/  SHF.L.U32 R5, R5, 0xa, RZ ;  /* 0x0000000a05057819 */ /* 0x000fe200000006ff */
[----:B------:R-:W-:Y:S01]  /*109e0*/  HADD2.F32 R33, -RZ, R33.H1_H1 ;  /* 0x30000021ff217230 */ /* 0x000fe20000004100 */
[----:B------:R-:W-:-:S02]  /*109f0*/  LOP3.LUT R8, R4, R57, RZ, 0x3c, !PT ;  /* 0x0000003904087212 */ /* 0x000fc400078e3cff */
[----:B------:R-:W-:Y:S02]  /*10a00*/  LOP3.LUT R9, R5, 0x7fffe000, RZ, 0xc0, !PT ;  /* 0x7fffe00005097812 */ /* 0x000fe400078ec0ff */
[--C-:B------:R-:W-:Y:S02]  /*10a10*/  IADD3 R0, R7, R6, R219.reuse ;  /* 0x0000000607007210 */ /* 0x100fe40007ffe0db */
[----:B------:R-:W-:Y:S02]  /*10a20*/  IADD3 R9, R8, R9, R219 ;  /* 0x0000000908097210 */ /* 0x000fe40007ffe0db */
[----:B------:R-:W-:-:S03]  /*10a30*/  LEA R0, R0, UR60, 0x1 ;  /* 0x0000003c00007c11 */ /* 0x000fc6000f8e08ff */
[----:B------:R-:W-:Y:S02]  /*10a40*/  IMAD R34, R9, 0x2, R18 ;  /* 0x0000000209227824 */ /* 0x000fe400078e0212 */
[----:B------:R-:W0:Y:S04]  /*10a50*/  LDS.128 R4, [R0] ;  /* 0x0000000000047984 */ /* 0x000e280000000c00 */
[----:B------:R-:W1:Y:S01]  /*10a60*/  LDS.128 R8, [R34+0x12400] ;  /* 0x0124000022087984 */ /* 0x000e620000000c00 */
[--C-:B0-----:R-:W-:Y:S02]  /*10a70*/  HADD2.F32 R35, -RZ, R4.reuse.H0_H0 ;  /* 0x20000004ff237230 */ /* 0x101fe40000004100 */
[----:B------:R-:W-:Y:S02]  /*10a80*/  HADD2.F32 R4, -RZ, R4.H1_H1 ;  /* 0x30000004ff047230 */ /* 0x000fe40000004100 */
[----:B-1----:R-:W-:-:S02]  /*10a90*/  HADD2.F32 R40, -RZ, R8.H0_H0 ;  /* 0x20000008ff287230 */ /* 0x002fc40000004100 */
[----:B------:R-:W-:Y:S02]  /*10aa0*/  HADD2.F32 R8, -RZ, R8.H1_H1 ;  /* 0x30000008ff087230 */ /* 0x000fe40000004100 */
[--C-:B------:R-:W-:Y:S02]  /*10ab0*/  HADD2.F32 R41, -RZ, R9.reuse.H0_H0 ;  /* 0x20000009ff297230 */ /* 0x100fe40000004100 */
[-C--:B------:R-:W-:Y:S01]  /*10ac0*/  FMUL.FTZ R44, R47, R40.reuse ;  /* 0x000000282f2c7220 */ /* 0x080fe20000410000 */
[C---:B------:R-:W-:Y:S01]  /*10ad0*/  FMUL.FTZ R40, R45.reuse, R40 ;  /* 0x000000282d287220 */ /* 0x040fe20000410000 */
[----:B------:R-:W-:Y:S02]  /*10ae0*/  HADD2.F32 R9, -RZ, R9.H1_H1 ;  /* 0x30000009ff097230 */ /* 0x000fe40000004100 */
[-C--:B------:R-:W-:Y:S01]  /*10af0*/  FFMA.FTZ R44, R45, R35.reuse, -R44 ;  /* 0x000000232d2c7223 */ /* 0x080fe2000001082c */
[----:B------:R-:W-:Y:S01]  /*10b00*/  FFMA.FTZ R40, R47, R35, R40 ;  /* 0x000000232f287223 */ /* 0x000fe20000010028 */
[-C--:B------:R-:W-:Y:S01]  /*10b10*/  FMUL.FTZ R45, R48, R8.reuse ;  /* 0x00000008302d7220 */ /* 0x080fe20000410000 */
[----:B------:R-:W-:Y:S01]  /*10b20*/  FMUL.FTZ R35, R46, R8 ;  /* 0x000000082e237220 */ /* 0x000fe20000410000 */
[----:B------:R-:W-:-:S02]  /*10b30*/  HADD2.F32 R37, -RZ, R5.H0_H0 ;  /* 0x20000005ff257230 */ /* 0x000fc40000004100 */
[----:B------:R-:W-:Y:S01]  /*10b40*/  FMUL.FTZ R8, R49, R41 ;  /* 0x0000002931087220 */ /* 0x000fe20000410000 */
[----:B------:R-:W-:Y:S02]  /*10b50*/  HADD2.F32 R47, -RZ, R26.H1_H1 ;  /* 0x3000001aff2f7230 */ /* 0x000fe40000004100 */
[-C--:B------:R-:W-:Y:S01]  /*10b60*/  FFMA.FTZ R45, R46, R4.reuse, -R45 ;  /* 0x000000042e2d7223 */ /* 0x080fe2000001082d */
[----:B------:R-:W-:Y:S02]  /*10b70*/  HADD2.F32 R5, -RZ, R5.H1_H1 ;  /* 0x30000005ff057230 */ /* 0x000fe40000004100 */
[----:B------:R-:W-:Y:S01]  /*10b80*/  FFMA.FTZ R35, R48, R4, R35 ;  /* 0x0000000430237223 */ /* 0x000fe20000010023 */
[----:B------:R-:W-:Y:S01]  /*10b90*/  FMUL.FTZ R4, R51, R9 ;  /* 0x0000000933047220 */ /* 0x000fe20000410000 */
[--C-:B------:R-:W-:Y:S02]  /*10ba0*/  HADD2.F32 R42, -RZ, R10.reuse.H0_H0 ;  /* 0x2000000aff2a7230 */ /* 0x100fe40000004100 */
[----:B------:R-:W-:Y:S01]  /*10bb0*/  FFMA.FTZ R26, R47, R37, -R8 ;  /* 0x000000252f1a7223 */ /* 0x000fe20000010808 */
[----:B------:R-:W-:-:S02]  /*10bc0*/  HADD2.F32 R10, -RZ, R10.H1_H1 ;  /* 0x3000000aff0a7230 */ /* 0x000fc40000004100 */
[C---:B------:R-:W-:Y:S01]  /*10bd0*/  FMUL.FTZ R8, R27.reuse, R9 ;  /* 0x000000091b087220 */ /* 0x040fe20000410000 */
[----:B------:R-:W-:Y:S01]  /*10be0*/  FFMA.FTZ R9, R27, R5, -R4 ;  /* 0x000000051b097223 */ /* 0x000fe20000010804 */
[--C-:B------:R-:W-:Y:S02]  /*10bf0*/  HADD2.F32 R38, -RZ, R6.reuse.H0_H0 ;  /* 0x20000006ff267230 */ /* 0x100fe40000004100 */
[----:B------:R-:W-:Y:S01]  /*10c00*/  FMUL.FTZ R30, R47, R41 ;  /* 0x000000292f1e7220 */ /* 0x000fe20000410000 */
[----:B------:R-:W-:Y:S02]  /*10c10*/  HADD2.F32 R4, -RZ, R29.H0_H0 ;  /* 0x2000001dff047230 */ /* 0x000fe40000004100 */
[----:B------:R-:W-:Y:S01]  /*10c20*/  FFMA.FTZ R27, R51, R5, R8 ;  /* 0x00000005331b7223 */ /* 0x000fe20000010008 */
[----:B------:R-:W-:Y:S02]  /*10c30*/  HADD2.F32 R6, -RZ, R6.H1_H1 ;  /* 0x30000006ff067230 */ /* 0x000fe40000004100 */
[----:B------:R-:W-:Y:S01]  /*10c40*/  FMUL.FTZ R5, R50, R10 ;  /* 0x0000000a32057220 */ /* 0x000fe20000410000 */
[----:B------:R-:W-:-:S02]  /*10c50*/  HADD2.F32 R46, -RZ, R28.H0_H0 ;  /* 0x2000001cff2e7230 */ /* 0x000fc40000004100 */
[C---:B------:R-:W-:Y:S01]  /*10c60*/  FMUL.FTZ R41, R4.reuse, R10 ;  /* 0x0000000a04297220 */ /* 0x040fe20000410000 */
[--C-:B------:R-:W-:Y:S02]  /*10c70*/  HADD2.F32 R48, -RZ, R32.reuse.H0_H0 ;  /* 0x20000020ff307230 */ /* 0x100fe40000004100 */
[----:B------:R-:W-:Y:S01]  /*10c80*/  FFMA.FTZ R30, R49, R37, R30 ;  /* 0x00000025311e7223 */ /* 0x000fe2000001001e */
[--C-:B------:R-:W-:Y:S02]  /*10c90*/  HADD2.F32 R43, -RZ, R11.reuse.H0_H0 ;  /* 0x2000000bff2b7230 */ /* 0x100fe40000004100 */
[----:B------:R-:W-:Y:S01]  /*10ca0*/  FFMA.FTZ R10, R4, R6, -R5 ;  /* 0x00000006040a7223 */ /* 0x000fe20000010805 */
[----:B------:R-:W-:Y:S02]  /*10cb0*/  HADD2.F32 R11, -RZ, R11.H1_H1 ;  /* 0x3000000bff0b7230 */ /* 0x000fe40000004100 */
[----:B------:R-:W-:Y:S01]  /*10cc0*/  FMUL.FTZ R31, R48, R42 ;  /* 0x0000002a301f7220 */ /* 0x000fe20000410000 */
[----:B------:R-:W-:-:S02]  /*10cd0*/  HADD2.F32 R47, -RZ, R32.H1_H1 ;  /* 0x30000020ff2f7230 */ /* 0x000fc40000004100 */
[C---:B------:R-:W-:Y:S01]  /*10ce0*/  FMUL.FTZ R37, R46.reuse, R42 ;  /* 0x0000002a2e257220 */ /* 0x040fe20000410000 */
[----:B------:R-:W-:Y:S02]  /*10cf0*/  HADD2.F32 R5, -RZ, R28.H1_H1 ;  /* 0x3000001cff057230 */ /* 0x000fe40000004100 */
[-C--:B------:R-:W-:Y:S01]  /*10d00*/  FFMA.FTZ R31, R46, R38.reuse, -R31 ;  /* 0x000000262e1f7223 */ /* 0x080fe2000001081f */
[----:B------:R-:W-:Y:S02]  /*10d10*/  HADD2.F32 R29, -RZ, R29.H1_H1 ;  /* 0x3000001dff1d7230 */ /* 0x000fe40000004100 */
[----:B------:R-:W-:Y:S01]  /*10d20*/  FFMA.FTZ R37, R48, R38, R37 ;  /* 0x0000002630257223 */ /* 0x000fe20000010025 */
[--C-:B------:R-:W-:Y:S02]  /*10d30*/  HADD2.F32 R39, -RZ, R7.reuse.H0_H0 ;  /* 0x20000007ff277230 */ /* 0x100fe40000004100 */
[----:B------:R-:W-:Y:S01]  /*10d40*/  FFMA.FTZ R28, R50, R6, R41 ;  /* 0x00000006321c7223 */ /* 0x000fe20000010029 */
[----:B------:R-:W-:-:S02]  /*10d50*/  HADD2.F32 R7, -RZ, R7.H1_H1 ;  /* 0x30000007ff077230 */ /* 0x000fc40000004100 */
        /* <DEDUP_REMOVED lines=18> */
.L_x_3890:
[----:B------:R-:W-:Y:S05]  /*10e80*/  BSYNC B1 ;  /* 0x0000000000017941 */ /* 0x000fea0003800000 */
.L_x_3889:
[----:B------:R-:W-:Y:S05]  /*10e90*/  @P2 BRA `(.L_x_3865) ;  /* 0x00000004007c2947 */ /* 0x000fea0003800000 */
[----:B0-2---:R-:W-:Y:S01]  /*10ea0*/  SHF.R.S32.HI R0, RZ, 0x1f, R193 ;  /* 0x0000001fff007819 */ /* 0x005fe200000114c1 */
[----:B------:R-:W-:Y:S01]  /*10eb0*/  HADD2.F32 R38, -RZ, R20.H0_H0 ;  /* 0x20000014ff267230 */ /* 0x000fe20000004100 */
[----:B------:R-:W-:Y:S01]  /*10ec0*/  LEA.HI R3, R3, R199, RZ, 0x1d ;  /* 0x000000c703037211 */ /* 0x000fe200078fe8ff */
[----:B-1----:R-:W-:Y:S01]  /*10ed0*/  HADD2.F32 R34, -RZ, R12.H0_H0 ;  /* 0x2000000cff227230 */ /* 0x002fe20000004100 */
[CC--:B------:R-:W-:Y:S01]  /*10ee0*/  LEA.HI R4, R0.reuse, R193.reuse, RZ, 0x6 ;  /* 0x000000c100047211 */ /* 0x0c0fe200078f30ff */
[--C-:B------:R-:W-:Y:S01]  /*10ef0*/  HADD2.F32 R40, -RZ, R21.reuse.H0_H0 ;  /* 0x20000015ff287230 */ /* 0x100fe20000004100 */
[----:B------:R-:W-:Y:S01]  /*10f00*/  LEA.HI R0, R0, R193, RZ, 0x3 ;  /* 0x000000c100007211 */ /* 0x000fe200078f18ff */
[----:B------:R-:W-:Y:S02]  /*10f10*/  HADD2.F32 R20, -RZ, R20.H1_H1 ;  /* 0x30000014ff147230 */ /* 0x000fe40000004100 */
[----:B------:R-:W-:Y:S01]  /*10f20*/  IMAD.SHL.U32 R5, R4, 0x80, RZ ;  /* 0x0000008004057824 */ /* 0x000fe200078e00ff */
[----:B------:R-:W-:Y:S01]  /*10f30*/  SHF.R.S32.HI R4, RZ, 0x1f, R3 ;  /* 0x0000001fff047819 */ /* 0x000fe20000011403 */
[----:B------:R-:W-:Y:S01]  /*10f40*/  HADD2.F32 R12, -RZ, R12.H1_H1 ;  /* 0x3000000cff0c7230 */ /* 0x000fe20000004100 */
[----:B------:R-:W-:Y:S01]  /*10f50*/  LOP3.LUT R0, R205, 0x38, R0, 0xf8, !PT ;  /* 0x00000038cd007812 */ /* 0x000fe200078ef800 */
[----:B------:R-:W-:Y:S01]  /*10f60*/  HADD2.F32 R39, -RZ, R21.H1_H1 ;  /* 0x30000015ff277230 */ /* 0x000fe20000004100 */
[----:B------:R-:W-:Y:S01]  /*10f70*/  LOP3.LUT R6, R5, 0xffffe000, RZ, 0xc0, !PT ;  /* 0xffffe00005067812 */ /* 0x000fe200078ec0ff */
[--C-:B------:R-:W-:Y:S01]  /*10f80*/  HADD2.F32 R41, -RZ, R24.reuse.H0_H0 ;  /* 0x20000018ff297230 */ /* 0x100fe20000004100 */
[----:B------:R-:W-:Y:S01]  /*10f90*/  LEA.HI R4, R4, R3, RZ, 0x3 ;  /* 0x0000000304047211 */ /* 0x000fe200078f18ff */
[----:B------:R-:W-:Y:S01]  /*10fa0*/  HADD2.F32 R24, -RZ, R24.H1_H1 ;  /* 0x30000018ff187230 */ /* 0x000fe20000004100 */
[----:B------:R-:W-:-:S02]  /*10fb0*/  LOP3.LUT R5, R0, R57, RZ, 0x3c, !PT ;  /* 0x0000003900057212 */ /* 0x000fc400078e3cff */
[----:B------:R-:W-:Y:S01]  /*10fc0*/  SHF.L.U32 R0, R3, 0x3, RZ ;  /* 0x0000000303007819 */ /* 0x000fe200000006ff */
[----:B------:R-:W-:Y:S01]  /*10fd0*/  IMAD.SHL.U32 R4, R4, 0x400, RZ ;  /* 0x0000040004047824 */ /* 0x000fe200078e00ff */
[----:B------:R-:W-:Y:S02]  /*10fe0*/  IADD3 R5, R5, R6, R219 ;  /* 0x0000000605057210 */ /* 0x000fe40007ffe0db */
[----:B------:R-:W-:Y:S02]  /*10ff0*/  LOP3.LUT R0, R205, 0x38, R0, 0xf8, !PT ;  /* 0x00000038cd007812 */ /* 0x000fe400078ef800 */
[----:B------:R-:W-:Y:S02]  /*11000*/  LOP3.LUT R3, R4, 0x7fffe000, RZ, 0xc0, !PT ;  /* 0x7fffe00004037812 */ /* 0x000fe400078ec0ff */
[----:B------:R-:W-:Y:S02]  /*11010*/  LOP3.LUT R0, R0, R57, RZ, 0x3c, !PT ;  /* 0x0000003900007212 */ /* 0x000fe400078e3cff */
[----:B------:R-:W-:-:S02]  /*11020*/  LEA R42, R5, UR60, 0x1 ;  /* 0x0000003c052a7c11 */ /* 0x000fc4000f8e08ff */
[----:B------:R-:W-:-:S03]  /*11030*/  IADD3 R3, R0, R3, R219 ;  /* 0x0000000300037210 */ /* 0x000fc60007ffe0db */
[----:B------:R-:W0:Y:S02]  /*11040*/  LDS.128 R4, [R42] ;  /* 0x000000002a047984 */ /* 0x000e240000000c00 */
[----:B------:R-:W-:-:S05]  /*11050*/  IMAD R3, R3, 0x2, R18 ;  /* 0x0000000203037824 */ /* 0x000fca00078e0212 */
[----:B------:R-:W1:Y:S01]  /*11060*/  LDS.128 R8, [R3+0x12400] ;  /* 0x0124000003087984 */ /* 0x000e620000000c00 */
[--C-:B0-----:R-:W-:Y:S02]  /*11070*/  HADD2.F32 R0, -RZ, R4.reuse.H0_H0 ;  /* 0x20000004ff007230 */ /* 0x101fe40000004100 */
[----:B------:R-:W-:Y:S02]  /*11080*/  HADD2.F32 R4, -RZ, R4.H1_H1 ;  /* 0x30000004ff047230 */ /* 0x000fe40000004100 */
[--C-:B------:R-:W-:Y:S02]  /*11090*/  HADD2.F32 R26, -RZ, R5.reuse.H0_H0 ;  /* 0x20000005ff1a7230 */ /* 0x100fe40000004100 */
[----:B------:R-:W-:Y:S02]  /*110a0*/  HADD2.F32 R5, -RZ, R5.H1_H1 ;  /* 0x30000005ff057230 */ /* 0x000fe40000004100 */
[--C-:B-1----:R-:W-:Y:S02]  /*110b0*/  HADD2.F32 R29, -RZ, R8.reuse.H0_H0 ;  /* 0x20000008ff1d7230 */ /* 0x102fe40000004100 */
[----:B------:R-:W-:-:S02]  /*110c0*/  HADD2.F32 R8, -RZ, R8.H1_H1 ;  /* 0x30000008ff087230 */ /* 0x000fc40000004100 */
[--C-:B------:R-:W-:Y:S02]  /*110d0*/  HADD2.F32 R30, -RZ, R9.reuse.H0_H0 ;  /* 0x20000009ff1e7230 */ /* 0x100fe40000004100 */
[-C--:B------:R-:W-:Y:S01]  /*110e0*/  FMUL.FTZ R33, R38, R29.reuse ;  /* 0x0000001d26217220 */ /* 0x080fe20000410000 */
[----:B------:R-:W-:Y:S01]  /*110f0*/  FMUL.FTZ R29, R34, R29 ;  /* 0x0000001d221d7220 */ /* 0x000fe20000410000 */
[----:B------:R-:W-:Y:S01]  /*11100*/  FMUL.FTZ R35, R40, R8 ;  /* 0x0000000828237220 */ /* 0x000fe20000410000 */
[----:B------:R-:W-:Y:S02]  /*11110*/  HADD2.F32 R9, -RZ, R9.H1_H1 ;  /* 0x30000009ff097230 */ /* 0x000fe40000004100 */
[-C--:B------:R-:W-:Y:S01]  /*11120*/  FFMA.FTZ R33, R34, R0.reuse, -R33 ;  /* 0x0000000022217223 */ /* 0x080fe20000010821 */
[--C-:B------:R-:W-:Y:S02]  /*11130*/  HADD2.F32 R34, -RZ, R13.reuse.H0_H0 ;  /* 0x2000000dff227230 */ /* 0x100fe40000004100 */
[----:B------:R-:W-:Y:S01]  /*11140*/  FFMA.FTZ R29, R38, R0, R29 ;  /* 0x00000000261d7223 */ /* 0x000fe2000001001d */
[----:B------:R-:W-:Y:S01]  /*11150*/  FMUL.FTZ R21, R12, R30 ;  /* 0x0000001e0c157220 */ /* 0x000fe20000410000 */
[----:B------:R-:W-:-:S02]  /*11160*/  HADD2.F32 R13, -RZ, R13.H1_H1 ;  /* 0x3000000dff0d7230 */ /* 0x000fc40000004100 */
[C---:B------:R-:W-:Y:S01]  /*11170*/  FMUL.FTZ R37, R34.reuse, R8 ;  /* 0x0000000822257220 */ /* 0x040fe20000410000 */
[----:B------:R-:W-:Y:S01]  /*11180*/  FFMA.FTZ R0, R34, R4, -R35 ;  /* 0x0000000422007223 */ /* 0x000fe20000010823 */
[----:B------:R-:W-:Y:S01]  /*11190*/  FMUL.FTZ R35, R20, R30 ;  /* 0x0000001e14237220 */ /* 0x000fe20000410000 */
[----:B------:R-:W-:Y:S02]  /*111a0*/  HADD2.F32 R31, -RZ, R10.H0_H0 ;  /* 0x2000000aff1f7230 */ /* 0x000fe40000004100 */
[----:B------:R-:W-:Y:S01]  /*111b0*/  FFMA.FTZ R8, R40, R4, R37 ;  /* 0x0000000428087223 */ /* 0x000fe20000010025 */
[----:B------:R-:W-:Y:S01]  /*111c0*/  FMUL.FTZ R4, R39, R9 ;  /* 0x0000000927047220 */ /* 0x000fe20000410000 */
[----:B------:R-:W-:Y:S02]  /*111d0*/  HADD2.F32 R37, -RZ, R14.H0_H0 ;  /* 0x2000000eff257230 */ /* 0x000fe40000004100 */
[-C--:B------:R-:W-:Y:S01]  /*111e0*/  FFMA.FTZ R35, R12, R26.reuse, -R35 ;  /* 0x0000001a0c237223 */ /* 0x080fe20000010823 */
[----:B------:R-:W-:Y:S01]  /*111f0*/  FFMA.FTZ R21, R20, R26, R21 ;  /* 0x0000001a14157223 */ /* 0x000fe20000010015 */
[----:B------:R-:W-:-:S02]  /*11200*/  HADD2.F32 R27, -RZ, R6.H0_H0 ;  /* 0x20000006ff1b7230 */ /* 0x000fc40000004100 */
[C---:B------:R-:W-:Y:S01]  /*11210*/  FMUL.FTZ R20, R13.reuse, R9 ;  /* 0x000000090d147220 */ /* 0x040fe20000410000 */
[----:B------:R-:W-:Y:S02]  /*11220*/  HADD2.F32 R10, -RZ, R10.H1_H1 ;  /* 0x3000000aff0a7230 */ /* 0x000fe40000004100 */
[----:B------:R-:W-:Y:S01]  /*11230*/  FFMA.FTZ R12, R13, R5, -R4 ;  /* 0x000000050d0c7223 */ /* 0x000fe20000010804 */
[----:B------:R-:W-:Y:S02]  /*11240*/  HADD2.F32 R34, -RZ, R25.H0_H0 ;  /* 0x20000019ff227230 */ /* 0x000fe40000004100 */
[-C--:B------:R-:W-:Y:S01]  /*11250*/  FMUL.FTZ R4, R41, R31.reuse ;  /* 0x0000001f29047220 */ /* 0x080fe20000410000 */
[----:B------:R-:W-:Y:S01]  /*11260*/  FMUL.FTZ R26, R37, R31 ;  /* 0x0000001f251a7220 */ /* 0x000fe20000410000 */
[----:B------:R-:W-:Y:S02]  /*11270*/  HADD2.F32 R30, -RZ, R15.H0_H0 ;  /* 0x2000000fff1e7230 */ /* 0x000fe40000004100 */
[----:B------:R-:W-:Y:S01]  /*11280*/  FFMA.FTZ R20, R39, R5, R20 ;  /* 0x0000000527147223 */ /* 0x000fe20000010014 */
[----:B------:R-:W-:-:S02]  /*11290*/  HADD2.F32 R6, -RZ, R6.H1_H1 ;  /* 0x30000006ff067230 */ /* 0x000fc40000004100 */
[-C--:B------:R-:W-:Y:S01]  /*112a0*/  FMUL.FTZ R5, R34, R10.reuse ;  /* 0x0000000a22057220 */ /* 0x080fe20000410000 */
[--C-:B------:R-:W-:Y:S02]  /*112b0*/  HADD2.F32 R32, -RZ, R11.reuse.H0_H0 ;  /* 0x2000000bff207230 */ /* 0x100fe40000004100 */
[-C--:B------:R-:W-:Y:S01]  /*112c0*/  FFMA.FTZ R13, R37, R27.reuse, -R4 ;  /* 0x0000001b250d7223 */ /* 0x080fe20000010804 */
[----:B------:R-:W-:Y:S01]  /*112d0*/  FFMA.FTZ R26, R41, R27, R26 ;  /* 0x0000001b291a7223 */ /* 0x000fe2000001001a */
[----:B------:R-:W-:Y:S02]  /*112e0*/  HADD2.F32 R11, -RZ, R11.H1_H1 ;  /* 0x3000000bff0b7230 */ /* 0x000fe40000004100 */
[C---:B------:R-:W-:Y:S01]  /*112f0*/  FMUL.FTZ R9, R30.reuse, R10 ;  /* 0x0000000a1e097220 */ /* 0x040fe20000410000 */
[----:B------:R-:W-:Y:S02]  /*11300*/  HADD2.F32 R27, -RZ, R25.H1_H1 ;  /* 0x30000019ff1b7230 */ /* 0x000fe40000004100 */
[----:B------:R-:W-:Y:S01]  /*11310*/  FFMA.FTZ R10, R30, R6, -R5 ;  /* 0x000000061e0a7223 */ /* 0x000fe20000010805 */
[----:B------:R-:W-:-:S02]  /*11320*/  HADD2.F32 R14, -RZ, R14.H1_H1 ;  /* 0x3000000eff0e7230 */ /* 0x000fc40000004100 */
[----:B------:R-:W-:Y:S01]  /*11330*/  FMUL.FTZ R5, R24, R32 ;  /* 0x0000002018057220 */ /* 0x000fe20000410000 */
[----:B------:R-:W-:Y:S02]  /*11340*/  HADD2.F32 R25, -RZ, R15.H1_H1 ;  /* 0x3000000fff197230 */ /* 0x000fe40000004100 */
[----:B------:R-:W-:Y:S01]  /*11350*/  FFMA.FTZ R15, R34, R6, R9 ;  /* 0x00000006220f7223 */ /* 0x000fe20000010009 */
[--C-:B------:R-:W-:Y:S02]  /*11360*/  HADD2.F32 R28, -RZ, R7.reuse.H0_H0 ;  /* 0x20000007ff1c7230 */ /* 0x100fe40000004100 */
[-C--:B------:R-:W-:Y:S01]  /*11370*/  FMUL.FTZ R4, R27, R11.reuse ;  /* 0x0000000b1b047220 */ /* 0x080fe20000410000 */
[----:B------:R-:W-:Y:S02]  /*11380*/  HADD2.F32 R7, -RZ, R7.H1_H1 ;  /* 0x30000007ff077230 */ /* 0x000fe40000004100 */
[C---:B------:R-:W-:Y:S01]  /*11390*/  FMUL.FTZ R9, R14.reuse, R32 ;  /* 0x000000200e097220 */ /* 0x040fe20000410000 */
[C---:B------:R-:W-:Y:S01]  /*113a0*/  FMUL.FTZ R6, R25.reuse, R11 ;  /* 0x0000000b19067220 */ /* 0x040fe20000410000 */
[-C--:B------:R-:W-:Y:S01]  /*113b0*/  FFMA.FTZ R11, R14, R28.reuse, -R5 ;  /* 0x0000001c0e0b7223 */ /* 0x080fe20000010805 */
        /* <DEDUP_REMOVED lines=13> */
.L_x_3865:
[----:B------:R-:W-:Y:S05]  /*11490*/  BSYNC B0 ;  /* 0x0000000000007941 */ /* 0x000fea0003800000 */
.L_x_3846:
[----:B------:R-:W-:Y:S01]  /*114a0*/  @!PT LDS RZ, [RZ] ;  /* 0x00000000fffff984 */ /* 0x000fe20000000800 */
[----:B------:R-:W-:Y:S01]  /*114b0*/  @!PT LDS RZ, [RZ] ;  /* 0x00000000fffff984 */ /* 0x000fe20000000800 */
[----:B------:R-:W-:Y:S01]  /*114c0*/  @!PT LDS RZ, [RZ] ;  /* 0x00000000fffff984 */ /* 0x000fe20000000800 */
[----:B------:R-:W-:Y:S01]  /*114d0*/  @!PT LDS RZ, [RZ] ;  /* 0x00000000fffff984 */ /* 0x000fe20000000800 */
[----:B------:R5:W-:Y:S06]  /*114e0*/  MEMBAR.ALL.CTA ;  /* 0x0000000000007992 */ /* 0x000bec0000008000 */
[----:B-----5:R-:W5:Y:S01]  /*114f0*/  FENCE.VIEW.ASYNC.S ;  /* 0x00000000000073c6 */ /* 0x020f620000000000 */
[----:B------:R-:W-:Y:S05]  /*11500*/  WARPSYNC.ALL ;  /* 0x0000000000007948 */ /* 0x000fea0003800000 */
[----:B-----5:R-:W-:Y:S06]  /*11510*/  BAR.SYNC.DEFER_BLOCKING 0xd, 0x100 ;  /* 0x0344000000007b1d */ /* 0x020fec0000010000 */
.L_x_3844:
[----:B0123--:R-:W-:-:S04]  /*11520*/  MOV R0, UR51 ;  /* 0x0000003300007c02 */ /* 0x00ffc80008000f00 */
[----:B------:R-:W-:-:S13]  /*11530*/  ISETP.NE.AND P0, PT, R0, 0x3, PT ;  /* 0x000000030000780c */ /* 0x000fda0003f05270 */
[----:B------:R-:W-:Y:S05]  /*11540*/  @!P0 BRA `(.L_x_3891) ;  /* 0x0000000000048947 */ /* 0x000fea0003800000 */
[----:B------:R-:W-:Y:S01]  /*11550*/  BPT.TRAP 0x1 ;  /* 0x000000040000795c */ /* 0x000fe20000300000 */
.L_x_3891:
[----:B----4-:R-:W-:Y:S01]  /*11560*/  IMAD R3, R211, 0x8, R18 ;  /* 0x00000008d3037824 */ /* 0x010fe200078e0212 */
[----:B------:R-:W-:-:S04]  /*11570*/  SHF.L.U32 R0, R220, 0x1f, RZ ;  /* 0x0000001fdc007819 */ /* 0x000fc800000006ff */
[----:B------:R0:W1:Y:S01]  /*11580*/  SYNCS.PHASECHK.TRANS64.TRYWAIT P1, [R3+URZ+0x30830], R0 ;  /* 0x03083000030075a7 */ /* 0x000062000802017f */
[----:B------:R-:W-:Y:S05]  /*11590*/  @!P0 BRA `(.L_x_3892) ;  /* 0x0000000000048947 */ /* 0x000fea0003800000 */
[----:B------:R-:W-:Y:S01]  /*115a0*/  BPT.TRAP 0x1 ;  /* 0x000000040000795c */ /* 0x000fe20000300000 */
.L_x_3892:
[----:B------:R-:W-:Y:S01]  /*115b0*/  IMAD.MOV.U32 R119, RZ, RZ, RZ ;  /* 0x000000ffff777224 */ /* 0x000fe200078e00ff */
[----:B-1----:R-:W-:Y:S06]  /*115c0*/  @P1 BRA `(.L_x_3893) ;  /* 0x0000000000081947 */ /* 0x002fec0003800000 */
[----:B------:R-:W1:Y:S02]  /*115d0*/  SYNCS.PHASECHK.TRANS64.TRYWAIT P1, [R3+URZ+0x30830], R0 ;  /* 0x03083000030075a7 */ /* 0x000e64000802017f */
[----:B-1----:R-:W-:Y:S05]  /*115e0*/  @!P1 BRA `(.L_x_3894) ;  /* 0x0000011400dc9947 */ /* 0x002fea0003800000 */
.L_x_3893:
[----:B------:R-:W-:Y:S05]  /*115f0*/  WARPSYNC.ALL ;  /* 0x0000000000007948 */ /* 0x000fea0003800000 */
[----:B01----:R-:W-:Y:S01]  /*11600*/  IADD3 R0, R18, 0x1e400, RZ ;  /* 0x0001e40012007810 */ /* 0x003fe20007ffe0ff */
[----:B------:R-:W-:Y:S01]  /*11610*/  IMAD.MOV.U32 R5, RZ, RZ, 0x40000040 ;  /* 0x40000040ff057424 */ /* 0x000fe200078e00ff */
[----:B------:R-:W-:Y:S01]  /*11620*/  R2UR UR4, R36 ;  /* 0x00000000240472ca */ /* 0x000fe200000e0000 */
[----:B------:R-:W-:Y:S01]  /*11630*/  UMOV UR9, 0x40000040 ;  /* 0x4000004000097882 */ /* 0x000fe20000000000 */
[----:B------:R-:W-:Y:S01]  /*11640*/  SHF.R.U32.HI R0, RZ, 0x4, R0 ;  /* 0x00000004ff007819 */ /* 0x000fe20000011600 */
[----:B------:R-:W-:Y:S01]  /*11650*/  WARPGROUP.ARRIVE ;  /* 0x00000000000079c5 */ /* 0x000fe20000000000 */
[----:B------:R-:W-:Y:S01]  /*11660*/  R2UR UR11, R5 ;  /* 0x00000000050b72ca */ /* 0x000fe200000e0000 */
[----:B------:R-:W-:Y:S01]  /*11670*/  IMAD.MOV.U32 R7, RZ, RZ, 0x40000040 ;  /* 0x40000040ff077424 */ /* 0x000fe200078e00ff */
[----:B------:R-:W-:Y:S01]  /*11680*/  LOP3.LUT R0, R0, 0x3fff, RZ, 0xc0, !PT ;  /* 0x00003fff00007812 */ /* 0x000fe200078ec0ff */
[----:B------:R-:W-:Y:S01]  /*11690*/  UMOV UR57, 0x40000040 ;  /* 0x4000004000397882 */ /* 0x000fe20000000000 */
[----:B------:R-:W-:Y:S01]  /*116a0*/  MOV R9, UR9 ;  /* 0x0000000900097c02 */ /* 0x000fe20008000f00 */
[----:B------:R-:W-:Y:S01]  /*116b0*/  UMOV UR53, 0x40000040 ;  /* 0x4000004000357882 */ /* 0x000fe20000000000 */
[----:B------:R-:W-:Y:S01]  /*116c0*/  LOP3.LUT R222, R0, 0x10000, RZ, 0xfc, !PT ;  /* 0x0001000000de7812 */ /* 0x000fe200078efcff */
[----:B------:R-:W-:Y:S01]  /*116d0*/  UMOV UR45, 0x40000040 ;  /* 0x40000040002d7882 */ /* 0x000fe20000000000 */
[----:B------:R-:W-:Y:S01]  /*116e0*/  UMOV UR41, 0x40000040 ;  /* 0x4000004000297882 */ /* 0x000fe20000000000 */
[----:B------:R-:W-:Y:S01]  /*116f0*/  ULOP3.LUT UR4, UR4, 0x10000, URZ, 0xfc, !UPT ;  /* 0x0001000004047892 */ /* 0x000fe2000f8efc3f */
[----:B------:R-:W-:Y:S01]  /*11700*/  IMAD.MOV.U32 R5, RZ, RZ, 0x40000040 ;  /* 0x40000040ff057424 */ /* 0x000fe200078e00ff */
[----:B------:R-:W-:Y:S01]  /*11710*/  UMOV UR37, 0x40000040 ;  /* 0x4000004000257882 */ /* 0x000fe20000000000 */
[----:B------:R-:W-:Y:S01]  /*11720*/  IMAD R4, R211, 0x900, R222 ;  /* 0x00000900d3047824 */ /* 0x000fe200078e02de */
[----:B------:R-:W-:-:S02]  /*11730*/  UIADD3 UR5, UR4, 0x2, URZ ;  /* 0x0000000204057890 */ /* 0x000fc4000fffe03f */
[----:B------:R-:W-:Y:S01]  /*11740*/  UIADD3 UR56, UR4, 0x406, URZ ;  /* 0x0000040604387890 */ /* 0x000fe2000fffe03f */
[C---:B------:R-:W-:Y:S01]  /*11750*/  VIADD R6, R4.reuse, 0x2 ;  /* 0x0000000204067836 */ /* 0x040fe20000000000 */
[----:B------:R-:W-:Y:S01]  /*11760*/  R2UR UR10, R4 ;  /* 0x00000000040a72ca */ /* 0x000fe200000e0000 */
[----:B------:R-:W-:Y:S01]  /*11770*/  UMOV UR8, UR4 ;  /* 0x0000000400087c82 */ /* 0x000fe20008000000 */
[----:B------:R-:W-:Y:S01]  /*11780*/  UIADD3 UR52, UR4, 0x800, URZ ;  /* 0x0000080004347890 */ /* 0x000fe2000fffe03f */
[----:B------:R-:W-:Y:S01]  /*11790*/  IMAD.U32 R8, RZ, RZ, UR8 ;  /* 0x00000008ff087e24 */ /* 0x000fe2000f8e00ff */
[----:B------:R-:W-:Y:S01]  /*117a0*/  UIADD3 UR44, UR4, 0x802, URZ ;  /* 0x00000802042c7890 */ /* 0x000fe2000fffe03f */
[----:B------:R-:W-:Y:S01]  /*117b0*/  R2UR UR39, R5 ;  /* 0x00000000052772ca */ /* 0x000fe200000e0000 */
[----:B------:R-:W-:Y:S02]  /*117c0*/  UIADD3 UR40, UR4, 0x804, URZ ;  /* 0x0000080404287890 */ /* 0x000fe4000fffe03f */
[----:B------:R0:W-:Y:S01]  /*117d0*/  STL.64 [R1+0x38], R8 ;  /* 0x0000380801007387 */ /* 0x0001e20000100a00 */
[----:B------:R-:W-:-:S04]  /*117e0*/  UIADD3 UR36, UR4, 0x806, URZ ;  /* 0x0000080604247890 */ /* 0x000fc8000fffe03f */
[----:B------:R-:W-:Y:S01]  /*117f0*/  HGMMA.64x96x16.F32 R24, gdesc[UR8], RZ, !UPT, gsb0 ;  /* 0x01600000081879f0 */ /* 0x000fe2000c0008ff */
[----:B------:R-:W-:Y:S01]  /*11800*/  R2UR UR10, R6 ;  /* 0x00000000060a72ca */ /* 0x000fe200000e0000 */
[----:B------:R-:W-:Y:S01]  /*11810*/  UMOV UR8, UR5 ;  /* 0x0000000500087c82 */ /* 0x000fe20008000000 */
[----:B------:R-:W-:Y:S01]  /*11820*/  R2UR UR11, R7 ;  /* 0x00000000070b72ca */ /* 0x000fe200000e0000 */
[----:B------:R-:W-:Y:S01]  /*11830*/  UMOV UR9, 0x40000040 ;  /* 0x4000004000097882 */ /* 0x000fe20000000000 */
[----:B------:R-:W-:Y:S01]  /*11840*/  VIADD R6, R4, 0x4 ;  /* 0x0000000404067836 */ /* 0x000fe20000000000 */
[----:B------:R-:W-:Y:S01]  /*11850*/  MOV R7, 0x40000040 ;  /* 0x4000004000077802 */ /* 0x000fe20000000f00 */
[----:B------:R-:W-:Y:S01]  /*11860*/  UIADD3 UR5, UR4, 0x4, URZ ;  /* 0x0000000404057890 */ /* 0x000fe2000fffe03f */
[----:B0-----:R-:W-:Y:S01]  /*11870*/  MOV R8, UR8 ;  /* 0x0000000800087c02 */ /* 0x001fe20008000f00 */
[----:B------:R-:W-:-:S05]  /*11880*/  IMAD.U32 R9, RZ, RZ, UR9 ;  /* 0x00000009ff097e24 */ /* 0x000fca000f8e00ff */
[----:B------:R0:W-:Y:S01]  /*11890*/  STL.64 [R1+0x30], R8 ;  /* 0x0000300801007387 */ /* 0x0001e20000100a00 */
[----:B------:R-:W-:Y:S02]  /*118a0*/  WARPGROUP.DEPBAR.LE gsb0, 0x0 ;  /* 0x00008000000079c5 */ /* 0x000fe40000010000 */
[----:B------:R-:W-:-:S06]  /*118b0*/  WARPGROUP.ARRIVE ;  /* 0x00000000000079c5 */ /* 0x000fcc0000000000 */
[----:B------:R-:W-:Y:S01]  /*118c0*/  HGMMA.64x96x16.F32 R24, gdesc[UR8], R24, gsb0 ;  /* 0x01600000081879f0 */ /* 0x000fe20008000818 */
[----:B------:R-:W-:Y:S01]  /*118d0*/  R2UR UR10, R6 ;  /* 0x00000000060a72ca */ /* 0x000fe200000e0000 */
[----:B------:R-:W-:Y:S01]  /*118e0*/  UMOV UR8, UR5 ;  /* 0x0000000500087c82 */ /* 0x000fe20008000000 */
[----:B------:R-:W-:Y:S01]  /*118f0*/  R2UR UR11, R7 ;  /* 0x00000000070b72ca */ /* 0x000fe200000e0000 */
[----:B------:R-:W-:Y:S01]  /*11900*/  UMOV UR9, 0x40000040 ;  /* 0x4000004000097882 */ /* 0x000fe20000000000 */
[----:B------:R-:W-:Y:S01]  /*11910*/  IMAD.MOV.U32 R7, RZ, RZ, 0x40000040 ;  /* 0x40000040ff077424 */ /* 0x000fe200078e00ff */
[----:B------:R-:W-:Y:S01]  /*11920*/  IADD3 R6, R4, 0x6, RZ ;  /* 0x0000000604067810 */ /* 0x000fe20007ffe0ff */
[----:B------:R-:W-:Y:S01]  /*11930*/  UIADD3 UR5, UR4, 0x6, URZ ;  /* 0x0000000604057890 */ /* 0x000fe2000fffe03f */
[----:B0-----:R-:W-:Y:S02]  /*11940*/  IMAD.U32 R8, RZ, RZ, UR8 ;  /* 0x00000008ff087e24 */ /* 0x001fe4000f8e00ff */
        /* <DEDUP_REMOVED lines=9> */
[----:B------:R-:W-:Y:S01]  /*119e0*/  VIADD R6, R4, 0x300 ;  /* 0x0000030004067836 */ /* 0x000fe20000000000 */
[----:B------:R-:W-:Y:S01]  /*119f0*/  UIADD3 UR5, UR4, 0x400, URZ ;  /* 0x0000040004057890 */ /* 0x000fe2000fffe03f */
[----:B------:R-:W-:Y:S01]  /*11a00*/  IMAD.MOV.U32 R7, RZ, RZ, 0x40000040 ;  /* 0x40000040ff077424 */ /* 0x000fe200078e00ff */
        /* <DEDUP_REMOVED lines=37> */
[----:B0-----:R-:W-:Y:S01]  /*11c60*/  MOV R9, UR9 ;  /* 0x0000000900097c02 */ /* 0x001fe20008000f00 */
[----:B------:R-:W-:Y:S02]  /*11c70*/  IMAD.MOV.U32 R7, RZ, RZ, 0x40000040 ;  /* 0x40000040ff077424 */ /* 0x000fe400078e00ff */
[----:B------:R-:W-:Y:S01]  /*11c80*/  IMAD.U32 R8, RZ, RZ, UR8 ;  /* 0x00000008ff087e24 */ /* 0x000fe2000f8e00ff */
[----:B------:R-:W-:-:S02]  /*11c90*/  R2UR UR58, R6 ;  /* 0x00000000063a72ca */ /* 0x000fc400000e0000 */
[----:B------:R-:W-:Y:S01]  /*11ca0*/  R2UR UR59, R7 ;  /* 0x00000000073b72ca */ /* 0x000fe200000e0000 */
[----:B------:R-:W-:Y:S01]  /*11cb0*/  IMAD.MOV.U32 R7, RZ, RZ, 0x40000040 ;  /* 0x40000040ff077424 */ /* 0x000fe200078e00ff */
[----:B------:R-:W-:Y:S01]  /*11cc0*/  IADD3 R6, R4, 0x600, RZ ;  /* 0x0000060004067810 */ /* 0x000fe20007ffe0ff */
[----:B------:R0:W-:Y:S03]  /*11cd0*/  STL.64 [R1+0x8], R8 ;  /* 0x0000080801007387 */ /* 0x0001e60000100a00 */
[----:B------:R-:W-:Y:S01]  /*11ce0*/  R2UR UR54, R6 ;  /* 0x00000000063672ca */ /* 0x000fe200000e0000 */
[----:B------:R-:W-:Y:S01]  /*11cf0*/  VIADD R6, R4, 0x602 ;  /* 0x0000060204067836 */ /* 0x000fe20000000000 */
[----:B------:R-:W-:Y:S02]  /*11d00*/  R2UR UR55, R7 ;  /* 0x00000000073772ca */ /* 0x000fe400000e0000 */
[----:B------:R-:W-:-:S02]  /*11d10*/  MOV R7, 0x40000040 ;  /* 0x4000004000077802 */ /* 0x000fc40000000f00 */
[----:B------:R-:W-:Y:S01]  /*11d20*/  R2UR UR46, R6 ;  /* 0x00000000062e72ca */ /* 0x000fe200000e0000 */
[C---:B------:R-:W-:Y:S01]  /*11d30*/  VIADD R6, R4.reuse, 0x604 ;  /* 0x0000060404067836 */ /* 0x040fe20000000000 */
[----:B------:R-:W-:Y:S01]  /*11d40*/  R2UR UR47, R7 ;  /* 0x00000000072f72ca */ /* 0x000fe200000e0000 */
[----:B------:R-:W-:Y:S01]  /*11d50*/  IMAD.MOV.U32 R7, RZ, RZ, 0x40000040 ;  /* 0x40000040ff077424 */ /* 0x000fe200078e00ff */
[----:B------:R-:W-:Y:S02]  /*11d60*/  IADD3 R4, R4, 0x606, RZ ;  /* 0x0000060604047810 */ /* 0x000fe40007ffe0ff */
[----:B------:R-:W-:Y:S02]  /*11d70*/  R2UR UR42, R6 ;  /* 0x00000000062a72ca */ /* 0x000fe400000e0000 */
[----:B------:R-:W-:Y:S02]  /*11d80*/  R2UR UR43, R7 ;  /* 0x00000000072b72ca */ /* 0x000fe400000e0000 */
[----:B------:R-:W-:Y:S01]  /*11d90*/  R2UR UR38, R4 ;  /* 0x00000000042672ca */ /* 0x000fe200000e0000 */
[----:B------:R-:W-:-:S02]  /*11da0*/  WARPGROUP.DEPBAR.LE gsb0, 0x0 ;  /* 0x00008000000079c5 */ /* 0x000fc40000010000 */
        /* <DEDUP_REMOVED lines=18> */
[----:B0-----:R-:W-:Y:S05]  /*11ed0*/  @!P0 BRA `(.L_x_3895) ;  /* 0x0000000000048947 */ /* 0x001fea0003800000 */
[----:B------:R-:W-:Y:S01]  /*11ee0*/  BPT.TRAP 0x1 ;  /* 0x000000040000795c */ /* 0x000fe20000300000 */
.L_x_3895:
[----:B------:R-:W2:Y:S01]  /*11ef0*/  LDL R0, [R1+0x44] ;  /* 0x0000440001007983 */ /* 0x000ea20000100800 */
[----:B------:R-:W-:Y:S01]  /*11f00*/  ULDC UR4, c[0x0][0x988] ;  /* 0x0002620000047ab9 */ /* 0x000fe20000000800 */
[----:B------:R-:W-:Y:S01]  /*11f10*/  P2R R4, PR, RZ, 0x1 ;  /* 0x00000001ff047803 */ /* 0x000fe20000000000 */
[----:B------:R-:W-:Y:S01]  /*11f20*/  ULDC UR38, c[0x0][0x988] ;  /* 0x0002620000267ab9 */ /* 0x000fe20000000800 */
[----:B------:R-:W-:Y:S01]  /*11f30*/  BSSY B0, `(.L_x_3896) ;  /* 0x00003f6000007945 */ /* 0x000fe20003800000 */
        /* <DEDUP_REMOVED lines=30> */
[----:B------:R-:W-:Y:S01]  /*12120*/  IMAD.MOV.U32 R72, RZ, RZ, R119 ;  /* 0x000000ffff487224 */ /* 0x000fe200078e0077 */
        /* <DEDUP_REMOVED lines=98> */
[----:B------:R-:W-:Y:S02]  /*12750*/  FMNMX.FTZ R0, R103, R0, !PT ;  /* 0x0000000067007209 */ /* 0x000fe40007810000 */
[----:B------:R-:W-:Y:S02]  /*12760*/  FSEL R67, R67, -INF , P3 ;  /* 0xff80000043437808 */ /* 0x000fe40001800000 */
[----:B------:R-:W-:Y:S01]  /*12770*/  FMNMX.FTZ R8, R69, R0, !PT ;  /* 0x0000000045087209 */ /* 0x000fe20007810000 */
[----:B------:R-:W-:Y:S01]  /*12780*/  IMAD.U32 R0, RZ, RZ, UR4 ;  /* 0x00000004ff007e24 */ /* 0x000fe2000f8e00ff */
[----:B------:R-:W-:-:S02]  /*12790*/  FSEL R71, R71, -INF , P1 ;  /* 0xff80000047477808 */ /* 0x000fc40000800000 */
[-C--:B------:R-:W-:Y:S01]  /*127a0*/  MOV R68, R119.reuse ;  /* 0x0000007700447202 */ /* 0x080fe20000000f00 */
[----:B------:R-:W0:Y:S01]  /*127b0*/  SHFL.BFLY PT, R5, R8, 0x2, 0x1f ;  /* 0x0c401f0008057f89 */ /* 0x000e2200000e0000 */
[-C--:B------:R-:W-:Y:S02]  /*127c0*/  MOV R56, R119.reuse ;  /* 0x0000007700387202 */ /* 0x080fe40000000f00 */
[-C--:B------:R-:W-:Y:S02]  /*127d0*/  MOV R50, R119.reuse ;  /* 0x0000007700327202 */ /* 0x080fe40000000f00 */
[----:B------:R-:W-:Y:S02]  /*127e0*/  MOV R44, R119 ;  /* 0x00000077002c7202 */ /* 0x000fe40000000f00 */
[----:B0-----:R-:W-:-:S05]  /*127f0*/  FMNMX.FTZ R10, R8, R5, !PT ;  /* 0x00000005080a7209 */ /* 0x001fca0007810000 */
[----:B------:R-:W0:Y:S02]  /*12800*/  SHFL.BFLY PT, R5, R10, 0x1, 0x1f ;  /* 0x0c201f000a057f89 */ /* 0x000e2400000e0000 */
[----:B0-----:R-:W-:-:S04]  /*12810*/  FMNMX.FTZ R5, R10, R5, !PT ;  /* 0x000000050a057209 */ /* 0x001fc80007810000 */
[C---:B------:R-:W-:Y:S01]  /*12820*/  FSETP.NEU.FTZ.AND P0, PT, R5.reuse, -INF , PT ;  /* 0xff8000000500780b */ /* 0x040fe20003f1d000 */
[----:B------:R-:W-:-:S05]  /*12830*/  FMUL.FTZ R6, R5, R0 ;  /* 0x0000000005067220 */ /* 0x000fca0000410000 */
[----:B------:R-:W-:Y:S02]  /*12840*/  FSEL R6, R6, RZ, P0 ;  /* 0x000000ff06067208 */ /* 0x000fe40000000000 */
[----:B------:R-:W-:Y:S02]  /*12850*/  ISETP.NE.AND P0, PT, R4, RZ, PT ;  /* 0x000000ff0400720c */ /* 0x000fe40003f05270 */
[----:B------:R-:W-:Y:S01]  /*12860*/  FMNMX.FTZ R4, R7, R27, !PT ;  /* 0x0000001b07047209 */ /* 0x000fe20007810000 */
[-CC-:B------:R-:W-:Y:S01]  /*12870*/  FFMA.FTZ R184, R75, R0.reuse, -R6.reuse ;  /* 0x000000004bb87223 */ /* 0x180fe20000010806 */
[----:B------:R-:W-:Y:S01]  /*12880*/  FSEL R75, R62, -INF , P6 ;  /* 0xff8000003e4b7808 */ /* 0x000fe20003000000 */
[--C-:B------:R-:W-:Y:S01]  /*12890*/  FFMA.FTZ R61, R73, R0, -R6.reuse ;  /* 0x00000000493d7223 */ /* 0x100fe20000010806 */
        /* <DEDUP_REMOVED lines=9> */
[--C-:B------:R-:W-:Y:S01]  /*12930*/  FFMA.FTZ R182, R85, R0, -R6.reuse ;  /* 0x0000000055b67223 */ /* 0x100fe20000010806 */
[----:B------:R-:W-:Y:S01]  /*12940*/  FSEL R37, R70, -INF , P2 ;  /* 0xff80000046257808 */ /* 0x000fe20001000000 */
        /* <DEDUP_REMOVED lines=8> */
[----:B------:R-:W-:Y:S01]  /*129d0*/  MUFU.EX2 R188, R188 ;  /* 0x000000bc00bc7308 */ /* 0x000fe20000000800 */
[----:B------:R-:W-:Y:S01]  /*129e0*/  FMNMX.FTZ R4, R39, R4, !PT ;  /* 0x0000000427047209 */ /* 0x000fe20007810000 */
[-CC-:B------:R-:W-:Y:S01]  /*129f0*/  FFMA.FTZ R176, R89, R0.reuse, -R6.reuse ;  /* 0x0000000059b07223 */ /* 0x180fe20000010806 */
[-CC-:B------:R-:W-:Y:S01]  /*12a00*/  FFMA.FTZ R81, R91, R0.reuse, -R6.reuse ;  /* 0x000000005b517223 */ /* 0x180fe20000010806 */
[--C-:B------:R-:W-:Y:S01]  /*12a10*/  FFMA.FTZ R178, R93, R0, -R6.reuse ;  /* 0x000000005db27223 */ /* 0x100fe20000010806 */
[----:B------:R-:W-:Y:S01]  /*12a20*/  FMNMX.FTZ R4, R15, R4, !PT ;  /* 0x000000040f047209 */ /* 0x000fe20007810000 */
[-CC-:B------:R-:W-:Y:S01]  /*12a30*/  FFMA.FTZ R53, R53, R0.reuse, -R6.reuse ;  /* 0x0000000035357223 */ /* 0x180fe20000010806 */
[--C-:B------:R-:W-:Y:S01]  /*12a40*/  FFMA.FTZ R172, R95, R0, -R6.reuse ;  /* 0x000000005fac7223 */ /* 0x100fe20000010806 */
[----:B------:R-:W1:Y:S01]  /*12a50*/  MUFU.EX2 R49, R49 ;  /* 0x0000003100317308 */ /* 0x000e620000000800 */
[----:B------:R-:W-:Y:S01]  /*12a60*/  FMNMX.FTZ R4, R43, R4, !PT ;  /* 0x000000042b047209 */ /* 0x000fe20007810000 */
[-CC-:B------:R-:W-:Y:S01]  /*12a70*/  FFMA.FTZ R57, R57, R0.reuse, -R6.reuse ;  /* 0x0000000039397223 */ /* 0x180fe20000010806 */
[-CC-:B------:R-:W-:Y:S01]  /*12a80*/  FFMA.FTZ R174, R97, R0.reuse, -R6.reuse ;  /* 0x0000000061ae7223 */ /* 0x180fe20000010806 */
[--C-:B------:R-:W-:Y:S01]  /*12a90*/  FFMA.FTZ R168, R101, R0, -R6.reuse ;  /* 0x0000000065a87223 */ /* 0x100fe20000010806 */
[----:B------:R-:W-:Y:S01]  /*12aa0*/  FMNMX.FTZ R4, R21, R4, !PT ;  /* 0x0000000415047209 */ /* 0x000fe20007810000 */
[-CC-:B------:R-:W-:Y:S01]  /*12ab0*/  FFMA.FTZ R65, R65, R0.reuse, -R6.reuse ;  /* 0x0000000041417223 */ /* 0x180fe20000010806 */
[--C-:B------:R-:W-:Y:S01]  /*12ac0*/  FFMA.FTZ R170, R103, R0, -R6.reuse ;  /* 0x0000000067aa7223 */ /* 0x100fe20000010806 */
[----:B------:R-:W2:Y:S01]  /*12ad0*/  MUFU.EX2 R190, R190 ;  /* 0x000000be00be7308 */ /* 0x000ea20000000800 */
[----:B------:R-:W-:Y:S01]  /*12ae0*/  FMNMX.FTZ R4, R47, R4, !PT ;  /* 0x000000042f047209 */ /* 0x000fe20007810000 */
[----:B------:R-:W-:Y:S01]  /*12af0*/  FFMA.FTZ R69, R69, R0, -R6 ;  /* 0x0000000045457223 */ /* 0x000fe20000010806 */
[--C-:B------:R-:W-:Y:S01]  /*12b00*/  IMAD.MOV.U32 R103, RZ, RZ, R119.reuse ;  /* 0x000000ffff677224 */ /* 0x100fe200078e0077 */
[-C--:B------:R-:W-:Y:S01]  /*12b10*/  MOV R101, R119.reuse ;  /* 0x0000007700657202 */ /* 0x080fe20000000f00 */
[--C-:B------:R-:W-:Y:S01]  /*12b20*/  IMAD.MOV.U32 R97, RZ, RZ, R119.reuse ;  /* 0x000000ffff617224 */ /* 0x100fe200078e0077 */
[----:B------:R-:W-:Y:S01]  /*12b30*/  FMNMX.FTZ R4, R25, R4, !PT ;  /* 0x0000000419047209 */ /* 0x000fe20007810000 */
[--C-:B------:R-:W-:Y:S01]  /*12b40*/  IMAD.MOV.U32 R93, RZ, RZ, R119.reuse ;  /* 0x000000ffff5d7224 */ /* 0x100fe200078e0077 */
[----:B------:R-:W3:Y:S01]  /*12b50*/  MUFU.EX2 R61, R61 ;  /* 0x0000003d003d7308 */ /* 0x000ee20000000800 */
[-C--:B------:R-:W-:Y:S01]  /*12b60*/  MOV R95, R119.reuse ;  /* 0x00000077005f7202 */ /* 0x080fe20000000f00 */
[--C-:B------:R-:W-:Y:S01]  /*12b70*/  IMAD.MOV.U32 R91, RZ, RZ, R119.reuse ;  /* 0x000000ffff5b7224 */ /* 0x100fe200078e0077 */
[----:B------:R-:W-:Y:S01]  /*12b80*/  FMNMX.FTZ R4, R51, R4, !PT ;  /* 0x0000000433047209 */ /* 0x000fe20007810000 */
[--C-:B------:R-:W-:Y:S01]  /*12b90*/  IMAD.MOV.U32 R87, RZ, RZ, R119.reuse ;  /* 0x000000ffff577224 */ /* 0x100fe200078e0077 */
[-C--:B------:R-:W-:Y:S01]  /*12ba0*/  MOV R89, R119.reuse ;  /* 0x0000007700597202 */ /* 0x080fe20000000f00 */
[--C-:B------:R-:W-:Y:S01]  /*12bb0*/  IMAD.MOV.U32 R70, RZ, RZ, R119.reuse ;  /* 0x000000ffff467224 */ /* 0x100fe200078e0077 */
[----:B------:R-:W-:Y:S01]  /*12bc0*/  FMNMX.FTZ R4, R29, R4, !PT ;  /* 0x000000041d047209 */ /* 0x000fe20007810000 */
[----:B------:R-:W4:Y:S01]  /*12bd0*/  MUFU.EX2 R184, R184 ;  /* 0x000000b800b87308 */ /* 0x000f220000000800 */
[----:B------:R-:W-:Y:S01]  /*12be0*/  IMAD.MOV.U32 R66, RZ, RZ, R119 ;  /* 0x000000ffff427224 */ /* 0x000fe200078e0077 */
[----:B------:R-:W-:-:S02]  /*12bf0*/  MOV R62, R119 ;  /* 0x00000077003e7202 */ /* 0x000fc40000000f00 */
[----:B------:R-:W-:-:S04]  /*12c00*/  FMNMX.FTZ R4, R55, R4, !PT ;  /* 0x0000000437047209 */ /* 0x000fc80007810000 */
[----:B------:R-:W-:Y:S01]  /*12c10*/  FMNMX.FTZ R4, R33, R4, !PT ;  /* 0x0000000421047209 */ /* 0x000fe20007810000 */
[----:B------:R-:W4:Y:S03]  /*12c20*/  MUFU.EX2 R73, R73 ;  /* 0x0000004900497308 */ /* 0x000f260000000800 */
[----:B------:R-:W-:-:S04]  /*12c30*/  FMNMX.FTZ R4, R59, R4, !PT ;  /* 0x000000043b047209 */ /* 0x000fc80007810000 */
[----:B------:R-:W-:Y:S01]  /*12c40*/  FMNMX.FTZ R4, R75, R4, !PT ;  /* 0x000000044b047209 */ /* 0x000fe20007810000 */
[----:B------:R-:W4:Y:S03]  /*12c50*/  MUFU.EX2 R186, R186 ;  /* 0x000000ba00ba7308 */ /* 0x000f260000000800 */
[----:B------:R-:W-:-:S04]  /*12c60*/  FMNMX.FTZ R4, R77, R4, !PT ;  /* 0x000000044d047209 */ /* 0x000fc80007810000 */
[----:B------:R-:W-:Y:S01]  /*12c70*/  FMNMX.FTZ R4, R79, R4, !PT ;  /* 0x000000044f047209 */ /* 0x000fe20007810000 */
[----:B------:R-:W-:Y:S03]  /*12c80*/  MUFU.EX2 R180, R180 ;  /* 0x000000b400b47308 */ /* 0x000fe60000000800 */
[----:B------:R-:W-:-:S04]  /*12c90*/  FMNMX.FTZ R4, R67, R4, !PT ;  /* 0x0000000443047209 */ /* 0x000fc80007810000 */
[----:B------:R-:W-:Y:S01]  /*12ca0*/  FMNMX.FTZ R4, R37, R4, !PT ;  /* 0x0000000425047209 */ /* 0x000fe20007810000 */
[----:B------:R-:W-:Y:S03]  /*12cb0*/  MUFU.EX2 R41, R41 ;  /* 0x0000002900297308 */ /* 0x000fe60000000800 */
[----:B------:R-:W-:-:S05]  /*12cc0*/  FMNMX.FTZ R4, R71, R4, !PT ;  /* 0x0000000447047209 */ /* 0x000fca0007810000 */
[----:B0-----:R-:W0:Y:S01]  /*12cd0*/  SHFL.BFLY PT, R83, R4, 0x2, 0x1f ;  /* 0x0c401f0004537f89 */ /* 0x001e2200000e0000 */
[----:B------:R-:W-:Y:S08]  /*12ce0*/  MUFU.EX2 R182, R182 ;  /* 0x000000b600b67308 */ /* 0x000ff00000000800 */
[----:B------:R-:W-:Y:S08]  /*12cf0*/  MUFU.EX2 R45, R45 ;  /* 0x0000002d002d7308 */ /* 0x000ff00000000800 */
[----:B------:R-:W-:Y:S01]  /*12d00*/  MUFU.EX2 R176, R176 ;  /* 0x000000b000b07308 */ /* 0x000fe20000000800 */
[----:B0-----:R-:W-:Y:S01]  /*12d10*/  FMNMX.FTZ R8, R4, R83, !PT ;  /* 0x0000005304087209 */ /* 0x001fe20007810000 */
[----:B------:R-:W-:-:S06]  /*12d20*/  FFMA.FTZ R83, R99, R0, -R6 ;  /* 0x0000000063537223 */ /* 0x000fcc0000010806 */
[----:B------:R-:W-:Y:S01]  /*12d30*/  MUFU.EX2 R81, R81 ;  /* 0x0000005100517308 */ /* 0x000fe20000000800 */
[--C-:B------:R-:W-:Y:S01]  /*12d40*/  IMAD.MOV.U32 R99, RZ, RZ, R119.reuse ;  /* 0x000000ffff637224 */ /* 0x100fe200078e0077 */
[----:B------:R-:W0:Y:S06]  /*12d50*/  SHFL.BFLY PT, R85, R8, 0x1, 0x1f ;  /* 0x0c201f0008557f89 */ /* 0x000e2c00000e0000 */
[----:B------:R-:W-:Y:S08]  /*12d60*/  MUFU.EX2 R178, R178 ;  /* 0x000000b200b27308 */ /* 0x000ff00000000800 */
[----:B------:R-:W-:Y:S08]  /*12d70*/  MUFU.EX2 R53, R53 ;  /* 0x0000003500357308 */ /* 0x000ff00000000800 */
[----:B------:R-:W-:Y:S01]  /*12d80*/  MUFU.EX2 R172, R172 ;  /* 0x000000ac00ac7308 */ /* 0x000fe20000000800 */
[----:B0-----:R-:W-:Y:S01]  /*12d90*/  FMNMX.FTZ R4, R8, R85, !PT ;  /* 0x0000005508047209 */ /* 0x001fe20007810000 */
[----:B------:R-:W-:-:S03]  /*12da0*/  IMAD.MOV.U32 R85, RZ, RZ, R119 ;  /* 0x000000ffff557224 */ /* 0x000fc600078e0077 */
        /* <DEDUP_REMOVED lines=9> */
[----:B-1----:R-:W-:Y:S01]  /*12e40*/  FADD.FTZ R7, R188, R49 ;  /* 0x00000031bc077221 */ /* 0x002fe20000010000 */
[-CC-:B------:R-:W-:Y:S01]  /*12e50*/  FFMA.FTZ R185, R11, R0.reuse, -R20.reuse ;  /* 0x000000000bb97223 */ /* 0x180fe20000010814 */
[-CC-:B------:R-:W-:Y:S01]  /*12e60*/  FFMA.FTZ R10, R35, R0.reuse, -R20.reuse ;  /* 0x00000000230a7223 */ /* 0x180fe20000010814 */
[----:B------:R-:W-:Y:S01]  /*12e70*/  MUFU.EX2 R189, R189 ;  /* 0x000000bd00bd7308 */ /* 0x000fe20000000800 */
[----:B--2---:R-:W-:Y:S01]  /*12e80*/  FADD.FTZ R28, R190, R7 ;  /* 0x00000007be1c7221 */ /* 0x004fe20000010000 */
[-CC-:B------:R-:W-:Y:S01]  /*12e90*/  FFMA.FTZ R187, R13, R0.reuse, -R20.reuse ;  /* 0x000000000dbb7223 */ /* 0x180fe20000010814 */
[-CC-:B------:R-:W-:Y:S01]  /*12ea0*/  FFMA.FTZ R12, R39, R0.reuse, -R20.reuse ;  /* 0x00000000270c7223 */ /* 0x180fe20000010814 */
[-C--:B------:R-:W-:Y:S01]  /*12eb0*/  FFMA.FTZ R181, R15, R0.reuse, -R20 ;  /* 0x000000000fb57223 */ /* 0x080fe20000010814 */
[----:B---3--:R-:W-:Y:S01]  /*12ec0*/  FADD.FTZ R7, R61, R28 ;  /* 0x0000001c3d077221 */ /* 0x008fe20000010000 */
[-CC-:B------:R-:W-:Y:S01]  /*12ed0*/  FFMA.FTZ R14, R43, R0.reuse, -R20.reuse ;  /* 0x000000002b0e7223 */ /* 0x180fe20000010814 */
[-CC-:B------:R-:W-:Y:S01]  /*12ee0*/  FFMA.FTZ R183, R21, R0.reuse, -R20.reuse ;  /* 0x0000000015b77223 */ /* 0x180fe20000010814 */
[----:B------:R-:W0:Y:S01]  /*12ef0*/  MUFU.EX2 R6, R6 ;  /* 0x0000000600067308 */ /* 0x000e220000000800 */
[----:B----4-:R-:W-:Y:S01]  /*12f00*/  FADD.FTZ R28, R184, R7 ;  /* 0x00000007b81c7221 */ /* 0x010fe20000010000 */
[-CC-:B------:R-:W-:Y:S01]  /*12f10*/  FFMA.FTZ R24, R47, R0.reuse, -R20.reuse ;  /* 0x000000002f187223 */ /* 0x180fe20000010814 */
[-CC-:B------:R-:W-:Y:S01]  /*12f20*/  FFMA.FTZ R177, R25, R0.reuse, -R20.reuse ;  /* 0x0000000019b17223 */ /* 0x180fe20000010814 */
[-C--:B------:R-:W-:Y:S01]  /*12f30*/  FFMA.FTZ R26, R51, R0.reuse, -R20 ;  /* 0x00000000331a7223 */ /* 0x080fe20000010814 */
[----:B------:R-:W-:Y:S01]  /*12f40*/  FADD.FTZ R9, R73, R28 ;  /* 0x0000001c49097221 */ /* 0x000fe20000010000 */
[-CC-:B------:R-:W-:Y:S01]  /*12f50*/  FFMA.FTZ R179, R29, R0.reuse, -R20.reuse ;  /* 0x000000001db37223 */ /* 0x180fe20000010814 */
[-CC-:B------:R-:W-:Y:S01]  /*12f60*/  FFMA.FTZ R28, R55, R0.reuse, -R20.reuse ;  /* 0x00000000371c7223 */ /* 0x180fe20000010814 */
[----:B------:R-:W1:Y:S01]  /*12f70*/  MUFU.EX2 R191, R191 ;  /* 0x000000bf00bf7308 */ /* 0x000e620000000800 */
[----:B------:R-:W-:Y:S01]  /*12f80*/  FADD.FTZ R32, R186, R9 ;  /* 0x00000009ba207221 */ /* 0x000fe20000010000 */
[-CC-:B------:R-:W-:Y:S01]  /*12f90*/  FFMA.FTZ R173, R33, R0.reuse, -R20.reuse ;  /* 0x0000000021ad7223 */ /* 0x180fe20000010814 */
[-CC-:B------:R-:W-:Y:S01]  /*12fa0*/  FFMA.FTZ R59, R59, R0.reuse, -R20.reuse ;  /* 0x000000003b3b7223 */ /* 0x180fe20000010814 */
[-C--:B------:R-:W-:Y:S01]  /*12fb0*/  FFMA.FTZ R75, R75, R0.reuse, -R20 ;  /* 0x000000004b4b7223 */ /* 0x080fe20000010814 */
[----:B------:R-:W-:Y:S01]  /*12fc0*/  FADD.FTZ R9, R63, R32 ;  /* 0x000000203f097221 */ /* 0x000fe20000010000 */
[-CC-:B------:R-:W-:Y:S01]  /*12fd0*/  FFMA.FTZ R77, R77, R0.reuse, -R20.reuse ;  /* 0x000000004d4d7223 */ /* 0x180fe20000010814 */
[-C--:B------:R-:W-:Y:S01]  /*12fe0*/  FFMA.FTZ R79, R79, R0.reuse, -R20 ;  /* 0x000000004f4f7223 */ /* 0x080fe20000010814 */
[----:B------:R-:W2:Y:S01]  /*12ff0*/  MUFU.EX2 R8, R8 ;  /* 0x0000000800087308 */ /* 0x000ea20000000800 */
[----:B0-----:R-:W-:Y:S01]  /*13000*/  FADD.FTZ R30, R189, R6 ;  /* 0x00000006bd1e7221 */ /* 0x001fe20000010000 */
[-CC-:B------:R-:W-:Y:S01]  /*13010*/  FFMA.FTZ R67, R67, R0.reuse, -R20.reuse ;  /* 0x0000000043437223 */ /* 0x180fe20000010814 */
[-CC-:B------:R-:W-:Y:S01]  /*13020*/  FFMA.FTZ R37, R37, R0.reuse, -R20.reuse ;  /* 0x0000000025257223 */ /* 0x180fe20000010814 */
[----:B------:R-:W-:Y:S01]  /*13030*/  FFMA.FTZ R71, R71, R0, -R20 ;  /* 0x0000000047477223 */ /* 0x000fe20000010814 */
[----:B------:R-:W-:Y:S01]  /*13040*/  F2FP.F16.F32.PACK_AB R189, R6, R189 ;  /* 0x000000bd06bd723e */ /* 0x000fe200000000ff */
[--C-:B------:R-:W-:Y:S01]  /*13050*/  IMAD.MOV.U32 R55, RZ, RZ, R119.reuse ;  /* 0x000000ffff377224 */ /* 0x100fe200078e0077 */
[----:B------:R-:W-:Y:S01]  /*13060*/  F2FP.F16.F32.PACK_AB R188, R49, R188 ;  /* 0x000000bc31bc723e */ /* 0x000fe200000000ff */
[----:B------:R-:W0:Y:S01]  /*13070*/  MUFU.EX2 R185, R185 ;  /* 0x000000b900b97308 */ /* 0x000e220000000800 */
[----:B-1----:R-:W-:Y:S01]  /*13080*/  FADD.FTZ R7, R191, R30 ;  /* 0x0000001ebf077221 */ /* 0x002fe20000010000 */
[----:B------:R-:W-:Y:S01]  /*13090*/  F2FP.F16.F32.PACK_AB R190, R61, R190 ;  /* 0x000000be3dbe723e */ /* 0x000fe200000000ff */
[--C-:B------:R-:W-:Y:S01]  /*130a0*/  IMAD.MOV.U32 R61, RZ, RZ, R119.reuse ;  /* 0x000000ffff3d7224 */ /* 0x100fe200078e0077 */
[----:B------:R-:W-:Y:S01]  /*130b0*/  F2FP.F16.F32.PACK_AB R184, R73, R184 ;  /* 0x000000b849b8723e */ /* 0x000fe200000000ff */
[--C-:B------:R-:W-:Y:S01]  /*130c0*/  IMAD.MOV.U32 R73, RZ, RZ, R119.reuse ;  /* 0x000000ffff497224 */ /* 0x100fe200078e0077 */
[----:B------:R-:W-:Y:S01]  /*130d0*/  F2FP.F16.F32.PACK_AB R186, R63, R186 ;  /* 0x000000ba3fba723e */ /* 0x000fe200000000ff */
[----:B------:R-:W-:Y:S01]  /*130e0*/  IMAD.MOV.U32 R63, RZ, RZ, R119 ;  /* 0x000000ffff3f7224 */ /* 0x000fe200078e0077 */
[----:B------:R-:W1:Y:S01]  /*130f0*/  MUFU.EX2 R10, R10 ;  /* 0x0000000a000a7308 */ /* 0x000e620000000800 */
[C---:B--2---:R-:W-:Y:S01]  /*13100*/  FADD.FTZ R30, R8.reuse, R7 ;  /* 0x00000007081e7221 */ /* 0x044fe20000010000 */
[----:B------:R-:W-:Y:S01]  /*13110*/  F2FP.F16.F32.PACK_AB R191, R8, R191 ;  /* 0x000000bf08bf723e */ /* 0x000fe200000000ff */
[----:B------:R-:W-:Y:S01]  /*13120*/  VIADD R8, R2, 0xfffffffe ;  /* 0xfffffffe02087836 */ /* 0x000fe20000000000 */
[-C--:B------:R-:W-:Y:S01]  /*13130*/  MOV R47, R119.reuse ;  /* 0x00000077002f7202 */ /* 0x080fe20000000f00 */
[----:B------:R-:W-:Y:S01]  /*13140*/  IMAD.MOV.U32 R2, RZ, RZ, 0x3f800000 ;  /* 0x3f800000ff027424 */ /* 0x000fe200078e00ff */
[----:B------:R-:W-:Y:S01]  /*13150*/  MOV R35, R119 ;  /* 0x0000007700237202 */ /* 0x000fe20000000f00 */
[----:B------:R-:W-:Y:S01]  /*13160*/  IMAD.MOV.U32 R51, RZ, RZ, R119 ;  /* 0x000000ffff337224 */ /* 0x000fe200078e0077 */
[----:B------:R-:W2:Y:S01]  /*13170*/  MUFU.EX2 R187, R187 ;  /* 0x000000bb00bb7308 */ /* 0x000ea20000000800 */
[----:B0-----:R-:W-:Y:S01]  /*13180*/  FADD.FTZ R7, R185, R30 ;  /* 0x0000001eb9077221 */ /* 0x001fe20000010000 */
[----:B------:R-:W-:Y:S01]  /*13190*/  FADD.FTZ R30, R180, R9 ;  /* 0x00000009b41e7221 */ /* 0x000fe20000010000 */
[----:B------:R-:W-:Y:S01]  /*131a0*/  ISETP.GE.AND P1, PT, R8, R221, PT ;  /* 0x000000dd0800720c */ /* 0x000fe20003f26270 */
[----:B------:R-:W-:Y:S01]  /*131b0*/  IMAD.MOV.U32 R49, RZ, RZ, R119 ;  /* 0x000000ffff317224 */ /* 0x000fe200078e0077 */
[C---:B------:R-:W-:Y:S01]  /*131c0*/  F2FP.F16.F32.PACK_AB R180, R41.reuse, R180 ;  /* 0x000000b429b4723e */ /* 0x040fe200000000ff */
[----:B------:R-:W-:Y:S01]  /*131d0*/  FADD.FTZ R9, R41, R30 ;  /* 0x0000001e29097221 */ /* 0x000fe20000010000 */
[----:B------:R-:W-:Y:S01]  /*131e0*/  IADD3 R30, R3, 0x30840, RZ ;  /* 0x00030840031e7810 */ /* 0x000fe20007ffe0ff */
[----:B------:R-:W0:Y:S01]  /*131f0*/  MUFU.EX2 R12, R12 ;  /* 0x0000000c000c7308 */ /* 0x000e220000000800 */
[----:B-1----:R-:W-:Y:S01]  /*13200*/  FADD.FTZ R32, R10, R7 ;  /* 0x000000070a207221 */ /* 0x002fe20000010000 */
[----:B------:R-:W-:Y:S01]  /*13210*/  FADD.FTZ R34, R182, R9 ;  /* 0x00000009b6227221 */ /* 0x000fe20000010000 */
[----:B------:R-:W-:Y:S01]  /*13220*/  PRMT R3, R223, 0x654, R30 ;  /* 0x00000654df037816 */ /* 0x000fe2000000001e */
[--C-:B------:R-:W-:Y:S01]  /*13230*/  IMAD.MOV.U32 R43, RZ, RZ, R119.reuse ;  /* 0x000000ffff2b7224 */ /* 0x100fe200078e0077 */
[----:B------:R-:W-:Y:S01]  /*13240*/  F2FP.F16.F32.PACK_AB R182, R45, R182 ;  /* 0x000000b62db6723e */ /* 0x000fe200000000ff */
[--C-:B------:R-:W-:Y:S01]  /*13250*/  IMAD.MOV.U32 R39, RZ, RZ, R119.reuse ;  /* 0x000000ffff277224 */ /* 0x100fe200078e0077 */
[----:B------:R1:W-:Y:S01]  /*13260*/  SYNCS.ARRIVE.TRANS64.RED.A1T0 RZ, [R3+URZ], RZ ;  /* 0x000000ff03ff79a7 */ /* 0x0003e2000810043f */
[----:B------:R-:W1:Y:S01]  /*13270*/  MUFU.EX2 R181, R181 ;  /* 0x000000b500b57308 */ /* 0x000e620000000800 */
[----:B--2---:R-:W-:Y:S01]  /*13280*/  FADD.FTZ R7, R187, R32 ;  /* 0x00000020bb077221 */ /* 0x004fe20000010000 */
[----:B------:R-:W-:Y:S01]  /*13290*/  F2FP.F16.F32.PACK_AB R185, R10, R185 ;  /* 0x000000b90ab9723e */ /* 0x000fe200000000ff */
[--C-:B------:R-:W-:Y:S01]  /*132a0*/  IMAD.MOV.U32 R33, RZ, RZ, R119.reuse ;  /* 0x000000ffff217224 */ /* 0x100fe200078e0077 */
[-C--:B------:R-:W-:Y:S01]  /*132b0*/  MOV R41, R119.reuse ;  /* 0x0000007700297202 */ /* 0x080fe20000000f00 */
[--C-:B------:R-:W-:Y:S01]  /*132c0*/  IMAD.MOV.U32 R31, RZ, RZ, R119.reuse ;  /* 0x000000ffff1f7224 */ /* 0x100fe200078e0077 */
[----:B------:R-:W-:Y:S01]  /*132d0*/  MOV R29, R119 ;  /* 0x00000077001d7202 */ /* 0x000fe20000000f00 */
[----:B------:R-:W-:Y:S01]  /*132e0*/  IMAD.MOV.U32 R27, RZ, RZ, R119 ;  /* 0x000000ffff1b7224 */ /* 0x000fe200078e0077 */
[----:B------:R-:W2:Y:S01]  /*132f0*/  MUFU.EX2 R14, R14 ;  /* 0x0000000e000e7308 */ /* 0x000ea20000000800 */
[C---:B0-----:R-:W-:Y:S01]  /*13300*/  FADD.FTZ R32, R12.reuse, R7 ;  /* 0x000000070c207221 */ /* 0x041fe20000010000 */
[----:B------:R-:W-:Y:S01]  /*13310*/  FADD.FTZ R7, R45, R34 ;  /* 0x000000222d077221 */ /* 0x000fe20000010000 */
[----:B------:R-:W-:Y:S01]  /*13320*/  F2FP.F16.F32.PACK_AB R187, R12, R187 ;  /* 0x000000bb0cbb723e */ /* 0x000fe200000000ff */
[----:B------:R-:W-:-:S02]  /*13330*/  IMAD.MOV.U32 R45, RZ, RZ, R119 ;  /* 0x000000ffff2d7224 */ /* 0x000fc400078e0077 */
[----:B------:R-:W-:Y:S01]  /*13340*/  FADD.FTZ R34, R176, R7 ;  /* 0x00000007b0227221 */ /* 0x000fe20000010000 */
[----:B------:R-:W-:Y:S01]  /*13350*/  F2FP.F16.F32.PACK_AB R176, R81, R176 ;  /* 0x000000b051b0723e */ /* 0x000fe200000000ff */
[----:B------:R-:W0:Y:S01]  /*13360*/  MUFU.EX2 R183, R183 ;  /* 0x000000b700b77308 */ /* 0x000e220000000800 */
[----:B-1----:R-:W-:Y:S01]  /*13370*/  FADD.FTZ R3, R181, R32 ;  /* 0x00000020b5037221 */ /* 0x002fe20000010000 */
[----:B------:R-:W-:Y:S01]  /*13380*/  FADD.FTZ R7, R81, R34 ;  /* 0x0000002251077221 */ /* 0x000fe20000010000 */
[--C-:B------:R-:W-:Y:S02]  /*13390*/  IMAD.MOV.U32 R81, RZ, RZ, R119.reuse ;  /* 0x000000ffff517224 */ /* 0x100fe400078e0077 */
[----:B------:R-:W-:Y:S02]  /*133a0*/  IMAD.MOV.U32 R25, RZ, RZ, R119 ;  /* 0x000000ffff197224 */ /* 0x000fe400078e0077 */
[----:B------:R-:W-:Y:S01]  /*133b0*/  FADD.FTZ R36, R178, R7 ;  /* 0x00000007b2247221 */ /* 0x000fe20000010000 */
[C---:B------:R-:W-:Y:S01]  /*133c0*/  F2FP.F16.F32.PACK_AB R178, R53.reuse, R178 ;  /* 0x000000b235b2723e */ /* 0x040fe200000000ff */
[----:B------:R-:W1:Y:S01]  /*133d0*/  MUFU.EX2 R24, R24 ;  /* 0x0000001800187308 */ /* 0x000e620000000800 */
[C---:B--2---:R-:W-:Y:S01]  /*133e0*/  FADD.FTZ R32, R14.reuse, R3 ;  /* 0x000000030e207221 */ /* 0x044fe20000010000 */
[----:B------:R-:W-:Y:S01]  /*133f0*/  FADD.FTZ R7, R53, R36 ;  /* 0x0000002435077221 */ /* 0x000fe20000010000 */
[----:B------:R-:W-:-:S02]  /*13400*/  F2FP.F16.F32.PACK_AB R181, R14, R181 ;  /* 0x000000b50eb5723e */ /* 0x000fc400000000ff */
[----:B------:R-:W-:-:S03]  /*13410*/  MOV R53, R119 ;  /* 0x0000007700357202 */ /* 0x000fc60000000f00 */
[----:B------:R-:W2:Y:S01]  /*13420*/  MUFU.EX2 R177, R177 ;  /* 0x000000b100b17308 */ /* 0x000ea20000000800 */
[----:B0-----:R-:W-:-:S07]  /*13430*/  FADD.FTZ R3, R183, R32 ;  /* 0x00000020b7037221 */ /* 0x001fce0000010000 */
[----:B------:R-:W0:Y:S01]  /*13440*/  MUFU.EX2 R26, R26 ;  /* 0x0000001a001a7308 */ /* 0x000e220000000800 */
[C---:B-1----:R-:W-:Y:S01]  /*13450*/  FADD.FTZ R34, R24.reuse, R3 ;  /* 0x0000000318227221 */ /* 0x042fe20000010000 */
[----:B------:R-:W-:Y:S01]  /*13460*/  F2FP.F16.F32.PACK_AB R183, R24, R183 ;  /* 0x000000b718b7723e */ /* 0x000fe200000000ff */
[----:B------:R-:W-:-:S05]  /*13470*/  IMAD.MOV.U32 R24, RZ, RZ, R119 ;  /* 0x000000ffff187224 */ /* 0x000fca00078e0077 */
[----:B------:R-:W1:Y:S01]  /*13480*/  MUFU.EX2 R179, R179 ;  /* 0x000000b300b37308 */ /* 0x000e620000000800 */
[----:B--2---:R-:W-:Y:S01]  /*13490*/  FADD.FTZ R3, R177, R34 ;  /* 0x00000022b1037221 */ /* 0x004fe20000010000 */
[----:B------:R-:W-:Y:S01]  /*134a0*/  FADD.FTZ R34, R172, R7 ;  /* 0x00000007ac227221 */ /* 0x000fe20000010000 */
[----:B------:R-:W-:-:S03]  /*134b0*/  F2FP.F16.F32.PACK_AB R172, R57, R172 ;  /* 0x000000ac39ac723e */ /* 0x000fc600000000ff */
[----:B------:R-:W-:Y:S01]  /*134c0*/  FADD.FTZ R7, R57, R34 ;  /* 0x0000002239077221 */ /* 0x000fe20000010000 */
[----:B------:R-:W-:Y:S01]  /*134d0*/  IMAD.MOV.U32 R57, RZ, RZ, R119 ;  /* 0x000000ffff397224 */ /* 0x000fe200078e0077 */
[----:B------:R-:W2:Y:S01]  /*134e0*/  MUFU.EX2 R28, R28 ;  /* 0x0000001c001c7308 */ /* 0x000ea20000000800 */
[----:B0-----:R-:W-:Y:S01]  /*134f0*/  FADD.FTZ R20, R26, R3 ;  /* 0x000000031a147221 */ /* 0x001fe20000010000 */
[----:B------:R-:W-:Y:S01]  /*13500*/  FADD.FTZ R36, R174, R7 ;  /* 0x00000007ae247221 */ /* 0x000fe20000010000 */
[----:B------:R-:W-:Y:S02]  /*13510*/  F2FP.F16.F32.PACK_AB R177, R26, R177 ;  /* 0x000000b11ab1723e */ /* 0x000fe400000000ff */
[----:B------:R-:W-:-:S03]  /*13520*/  MOV R26, R119 ;  /* 0x00000077001a7202 */ /* 0x000fc60000000f00 */
[----:B------:R-:W0:Y:S01]  /*13530*/  MUFU.EX2 R173, R173 ;  /* 0x000000ad00ad7308 */ /* 0x000e220000000800 */
[----:B-1----:R-:W-:-:S07]  /*13540*/  FADD.FTZ R3, R179, R20 ;  /* 0x00000014b3037221 */ /* 0x002fce0000010000 */
[----:B------:R-:W1:Y:S01]  /*13550*/  MUFU.EX2 R83, R83 ;  /* 0x0000005300537308 */ /* 0x000e620000000800 */
[C---:B--2---:R-:W-:Y:S01]  /*13560*/  FADD.FTZ R34, R28.reuse, R3 ;  /* 0x000000031c227221 */ /* 0x044fe20000010000 */
[----:B------:R-:W-:Y:S01]  /*13570*/  F2FP.F16.F32.PACK_AB R179, R28, R179 ;  /* 0x000000b31cb3723e */ /* 0x000fe200000000ff */
[----:B------:R-:W-:-:S05]  /*13580*/  IMAD.MOV.U32 R28, RZ, RZ, R119 ;  /* 0x000000ffff1c7224 */ /* 0x000fca00078e0077 */
[----:B------:R2:W3:Y:S01]  /*13590*/  MUFU.EX2 R30, R59 ;  /* 0x0000003b001e7308 */ /* 0x0004e20000000800 */
[----:B0-----:R-:W-:-:S07]  /*135a0*/  FADD.FTZ R3, R173, R34 ;  /* 0x00000022ad037221 */ /* 0x001fce0000010000 */
[----:B------:R-:W0:Y:S01]  /*135b0*/  MUFU.EX2 R168, R168 ;  /* 0x000000a800a87308 */ /* 0x000e220000000800 */
[C---:B-1----:R-:W-:Y:S01]  /*135c0*/  FADD.FTZ R7, R83.reuse, R36 ;  /* 0x0000002453077221 */ /* 0x042fe20000010000 */
[----:B------:R-:W-:Y:S02]  /*135d0*/  F2FP.F16.F32.PACK_AB R174, R83, R174 ;  /* 0x000000ae53ae723e */ /* 0x000fe400000000ff */
[-C--:B------:R-:W-:Y:S02]  /*135e0*/  MOV R83, R119.reuse ;  /* 0x0000007700537202 */ /* 0x080fe40000000f00 */
[----:B--2---:R-:W-:Y:S02]  /*135f0*/  MOV R59, R119 ;  /* 0x00000077003b7202 */ /* 0x004fe40000000f00 */
[----:B------:R-:W1:Y:S01]  /*13600*/  MUFU.EX2 R75, R75 ;  /* 0x0000004b004b7308 */ /* 0x000e620000000800 */
[C---:B---3--:R-:W-:Y:S01]  /*13610*/  FADD.FTZ R34, R30.reuse, R3 ;  /* 0x000000031e227221 */ /* 0x048fe20000010000 */
[----:B------:R-:W-:Y:S01]  /*13620*/  F2FP.F16.F32.PACK_AB R173, R30, R173 ;  /* 0x000000ad1ead723e */ /* 0x000fe200000000ff */
[----:B------:R-:W-:-:S05]  /*13630*/  IMAD.MOV.U32 R30, RZ, RZ, R119 ;  /* 0x000000ffff1e7224 */ /* 0x000fca00078e0077 */
[----:B------:R-:W2:Y:S01]  /*13640*/  MUFU.EX2 R65, R65 ;  /* 0x0000004100417308 */ /* 0x000ea20000000800 */
[----:B0-----:R-:W-:-:S07]  /*13650*/  FADD.FTZ R36, R168, R7 ;  /* 0x00000007a8247221 */ /* 0x001fce0000010000 */
[----:B------:R0:W3:Y:S01]  /*13660*/  MUFU.EX2 R32, R77 ;  /* 0x0000004d00207308 */ /* 0x0000e20000000800 */
[----:B-1----:R-:W-:-:S07]  /*13670*/  FADD.FTZ R3, R75, R34 ;  /* 0x000000224b037221 */ /* 0x002fce0000010000 */
[----:B------:R-:W1:Y:S01]  /*13680*/  MUFU.EX2 R79, R79 ;  /* 0x0000004f004f7308 */ /* 0x000e620000000800 */
[C---:B--2---:R-:W-:Y:S01]  /*13690*/  FADD.FTZ R7, R65.reuse, R36 ;  /* 0x0000002441077221 */ /* 0x044fe20000010000 */
[----:B------:R-:W-:Y:S02]  /*136a0*/  F2FP.F16.F32.PACK_AB R168, R65, R168 ;  /* 0x000000a841a8723e */ /* 0x000fe400000000ff */
[-C--:B0-----:R-:W-:Y:S02]  /*136b0*/  MOV R77, R119.reuse ;  /* 0x00000077004d7202 */ /* 0x081fe40000000f00 */
[----:B------:R-:W-:Y:S02]  /*136c0*/  MOV R65, R119 ;  /* 0x0000007700417202 */ /* 0x000fe40000000f00 */
[----:B------:R0:W2:Y:S01]  /*136d0*/  MUFU.EX2 R20, R67 ;  /* 0x0000004300147308 */ /* 0x0000a20000000800 */
[C---:B---3--:R-:W-:Y:S01]  /*136e0*/  FADD.FTZ R36, R32.reuse, R3 ;  /* 0x0000000320247221 */ /* 0x048fe20000010000 */
[----:B------:R-:W-:Y:S01]  /*136f0*/  F2FP.F16.F32.PACK_AB R175, R32, R75 ;  /* 0x0000004b20af723e */ /* 0x000fe200000000ff */
[----:B------:R-:W-:Y:S01]  /*13700*/  IMAD.MOV.U32 R75, RZ, RZ, R119 ;  /* 0x000000ffff4b7224 */ /* 0x000fe200078e0077 */
[----:B------:R-:W-:-:S04]  /*13710*/  MOV R32, R119 ;  /* 0x0000007700207202 */ /* 0x000fc80000000f00 */
[----:B------:R-:W3:Y:S01]  /*13720*/  MUFU.EX2 R170, R170 ;  /* 0x000000aa00aa7308 */ /* 0x000ee20000000800 */
[----:B-1----:R-:W-:Y:S01]  /*13730*/  FADD.FTZ R3, R79, R36 ;  /* 0x000000244f037221 */ /* 0x002fe20000010000 */
[--C-:B0-----:R-:W-:Y:S02]  /*13740*/  IMAD.MOV.U32 R67, RZ, RZ, R119.reuse ;  /* 0x000000ffff437224 */ /* 0x101fe400078e0077 */
[----:B------:R-:W-:-:S04]  /*13750*/  IMAD.MOV.U32 R36, RZ, RZ, R119 ;  /* 0x000000ffff247224 */ /* 0x000fc800078e0077 */
[----:B------:R-:W0:Y:S01]  /*13760*/  MUFU.EX2 R37, R37 ;  /* 0x0000002500257308 */ /* 0x000e220000000800 */
[C---:B--2---:R-:W-:Y:S01]  /*13770*/  FADD.FTZ R6, R20.reuse, R3 ;  /* 0x0000000314067221 */ /* 0x044fe20000010000 */
[----:B------:R-:W-:Y:S01]  /*13780*/  F2FP.F16.F32.PACK_AB R169, R20, R79 ;  /* 0x0000004f14a9723e */ /* 0x000fe200000000ff */
[----:B------:R-:W-:-:S05]  /*13790*/  IMAD.MOV.U32 R79, RZ, RZ, R119 ;  /* 0x000000ffff4f7224 */ /* 0x000fca00078e0077 */
[----:B------:R-:W1:Y:S01]  /*137a0*/  MUFU.EX2 R69, R69 ;  /* 0x0000004500457308 */ /* 0x000e620000000800 */
[----:B---3--:R-:W-:-:S07]  /*137b0*/  FADD.FTZ R38, R170, R7 ;  /* 0x00000007aa267221 */ /* 0x008fce0000010000 */
[----:B------:R2:W3:Y:S01]  /*137c0*/  MUFU.EX2 R34, R71 ;  /* 0x0000004700227308 */ /* 0x0004e20000000800 */
[----:B0-----:R-:W-:Y:S01]  /*137d0*/  FADD.FTZ R3, R37, R6 ;  /* 0x0000000625037221 */ /* 0x001fe20000010000 */
[C---:B-1----:R-:W-:Y:S01]  /*137e0*/  FADD.FTZ R215, R69.reuse, R38 ;  /* 0x0000002645d77221 */ /* 0x042fe20000010000 */
[----:B------:R-:W-:Y:S01]  /*137f0*/  F2FP.F16.F32.PACK_AB R170, R69, R170 ;  /* 0x000000aa45aa723e */ /* 0x000fe200000000ff */
[----:B------:R-:W-:Y:S01]  /*13800*/  IMAD.MOV.U32 R69, RZ, RZ, R119 ;  /* 0x000000ffff457224 */ /* 0x000fe200078e0077 */
[-C--:B--2---:R-:W-:Y:S02]  /*13810*/  MOV R71, R119.reuse ;  /* 0x0000007700477202 */ /* 0x084fe40000000f00 */
[----:B------:R-:W-:Y:S01]  /*13820*/  MOV R38, R119 ;  /* 0x0000007700267202 */ /* 0x000fe20000000f00 */
[C---:B---3--:R-:W-:Y:S01]  /*13830*/  FADD.FTZ R214, R34.reuse, R3 ;  /* 0x0000000322d67221 */ /* 0x048fe20000010000 */
[----:B------:R-:W-:Y:S01]  /*13840*/  F2FP.F16.F32.PACK_AB R171, R34, R37 ;  /* 0x0000002522ab723e */ /* 0x000fe200000000ff */
[--C-:B------:R-:W-:Y:S01]  /*13850*/  IMAD.MOV.U32 R37, RZ, RZ, R119.reuse ;  /* 0x000000ffff257224 */ /* 0x100fe200078e0077 */
[----:B------:R-:W-:Y:S01]  /*13860*/  MOV R3, 0x3f800000 ;  /* 0x3f80000000037802 */ /* 0x000fe20000000f00 */
        /* <DEDUP_REMOVED lines=54> */
[----:B------:R-:W-:-:S07]  /*13bd0*/  CS2R R24, SRZ ;  /* 0x0000000000187805 */ /* 0x000fce000001ff00 */
.L_x_3910:
[----:B------:R-:W-:-:S04]  /*13be0*/  ISETP.NE.AND P1, PT, R10, 0x1, PT ;  /* 0x000000010a00780c */ /* 0x000fc80003f25270 */
[----:B------:R-:W-:-:S04]  /*13bf0*/  SEL R220, RZ, 0x1, P1 ;  /* 0x00000001ffdc7807 */ /* 0x000fc80000800000 */
[----:B------:R-:W-:Y:S01]  /*13c00*/  LOP3.LUT R220, R9, R220, RZ, 0x3c, !PT ;  /* 0x000000dc09dc7212 */ /* 0x000fe200078e3cff */
[----:B------:R-:W-:Y:S06]  /*13c10*/  @!P0 BRA `(.L_x_3898) ;  /* 0x0000000000048947 */ /* 0x000fec0003800000 */
[----:B------:R-:W-:Y:S01]  /*13c20*/  BPT.TRAP 0x1 ;  /* 0x000000040000795c */ /* 0x000fe20000300000 */
.L_x_3898:
        /* <DEDUP_REMOVED lines=8> */
.L_x_3899:
[----:B------:R-:W-:Y:S01]  /*13cb0*/  IMAD R126, R211, 0x900, R222 ;  /* 0x00000900d37e7824 */ /* 0x000fe200078e02de */
[----:B------:R-:W-:Y:S03]  /*13cc0*/  BSSY B1, `(.L_x_3900) ;  /* 0x0000006000017945 */ /* 0x000fe60003800000 */
[C---:B------:R-:W-:Y:S02]  /*13cd0*/  VIADD R124, R126.reuse, 0x2 ;  /* 0x000000027e7c7836 */ /* 0x040fe40000000000 */
[----:B------:R-:W-:Y:S01]  /*13ce0*/  VIADD R123, R126, 0x4 ;  /* 0x000000047e7b7836 */ /* 0x000fe20000000000 */
[----:B-1----:R-:W-:Y:S06]  /*13cf0*/  @P1 BRA `(.L_x_3901) ;  /* 0x0000000000081947 */ /* 0x002fec0003800000 */
[----:B------:R-:W1:Y:S02]  /*13d00*/  SYNCS.PHASECHK.TRANS64.TRYWAIT P1, [R0+URZ+0x30830], R4 ;  /* 0x03083004000075a7 */ /* 0x000e64000802017f */
[----:B-1----:R-:W-:Y:S05]  /*13d10*/  @!P1 BRA `(.L_x_3902) ;  /* 0x000000f000249947 */ /* 0x002fea0003800000 */
.L_x_3901:
[----:B------:R-:W-:Y:S05]  /*13d20*/  BSYNC B1 ;  /* 0x0000000000017941 */ /* 0x000fea0003800000 */
.L_x_3900:
[----:B------:R-:W2:Y:S04]  /*13d30*/  LDL.64 R128, [R1+0x38] ;  /* 0x0000380001807983 */ /* 0x000ea80000100a00 */
[----:B------:R3:W-:Y:S04]  /*13d40*/  STL.64 [R1+0x128], R6 ;  /* 0x0001280601007387 */ /* 0x0007e80000100a00 */
[----:B---3--:R-:W3:Y:S01]  /*13d50*/  LDL.64 R6, [R1+0x30] ;  /* 0x0000300001067983 */ /* 0x008ee20000100a00 */
        /* <DEDUP_REMOVED lines=96> */
[----:B------:R-:W-:Y:S01]  /*14360*/  MOV R120, R126 ;  /* 0x0000007e00787202 */ /* 0x000fe20000000f00 */
[----:B------:R-:W4:Y:S01]  /*14370*/  LDL.64 R2, [R1+0x28] ;  /* 0x0000280001027983 */ /* 0x000f220000100a00 */
[----:B------:R-:W-:Y:S01]  /*14380*/  VIADD R122, R126, 0x6 ;  /* 0x000000067e7a7836 */ /* 0x000fe20000000000 */
[----:B------:R-:W-:Y:S01]  /*14390*/  MOV R11, UR50 ;  /* 0x00000032000b7c02 */ /* 0x000fe20008000f00 */
[----:B------:R-:W-:Y:S01]  /*143a0*/  IMAD.MOV.U32 R121, RZ, RZ, 0x40000040 ;  /* 0x40000040ff797424 */ /* 0x000fe200078e00ff */
[----:B------:R-:W-:Y:S01]  /*143b0*/  R2UR UR46, R120 ;  /* 0x00000000782e72ca */ /* 0x000fe200000e0000 */
[----:B------:R-:W-:Y:S01]  /*143c0*/  IMAD.MOV.U32 R125, RZ, RZ, 0x40000040 ;  /* 0x40000040ff7d7424 */ /* 0x000fe200078e00ff */
[----:B------:R-:W-:Y:S01]  /*143d0*/  MOV R120, R124 ;  /* 0x0000007c00787202 */ /* 0x000fe20000000f00 */
[----:B------:R-:W-:Y:S01]  /*143e0*/  VIADD R124, R126, 0x304 ;  /* 0x000003047e7c7836 */ /* 0x000fe20000000000 */
[----:B------:R-:W-:-:S02]  /*143f0*/  MOV R14, UR38 ;  /* 0x00000026000e7c02 */ /* 0x000fc40008000f00 */
[----:B------:R-:W-:Y:S01]  /*14400*/  R2UR UR42, R120 ;  /* 0x00000000782a72ca */ /* 0x000fe200000e0000 */
[----:B------:R-:W-:Y:S01]  /*14410*/  IMAD.MOV.U32 R120, RZ, RZ, R123 ;  /* 0x000000ffff787224 */ /* 0x000fe200078e007b */
[----:B------:R-:W-:Y:S01]  /*14420*/  R2UR UR50, R122 ;  /* 0x000000007a3272ca */ /* 0x000fe200000e0000 */
[----:B------:R-:W-:Y:S01]  /*14430*/  VIADD R122, R126, 0x302 ;  /* 0x000003027e7a7836 */ /* 0x000fe20000000000 */
[----:B------:R-:W-:Y:S02]  /*14440*/  MOV R213, UR45 ;  /* 0x0000002d00d57c02 */ /* 0x000fe40008000f00 */
[----:B------:R-:W-:Y:S01]  /*14450*/  R2UR UR38, R120 ;  /* 0x00000000782672ca */ /* 0x000fe200000e0000 */
[----:B------:R-:W-:Y:S01]  /*14460*/  VIADD R120, R126, 0x300 ;  /* 0x000003007e787836 */ /* 0x000fe20000000000 */
[----:B------:R-:W-:Y:S01]  /*14470*/  R2UR UR30, R122 ;  /* 0x000000007a1e72ca */ /* 0x000fe200000e0000 */
[----:B------:R-:W-:Y:S01]  /*14480*/  VIADD R122, R126, 0x600 ;  /* 0x000006007e7a7836 */ /* 0x000fe20000000000 */
[----:B01----:R-:W-:-:S02]  /*14490*/  MOV R4, UR44 ;  /* 0x0000002c00047c02 */ /* 0x003fc40008000f00 */
[----:B------:R-:W-:Y:S02]  /*144a0*/  R2UR UR34, R120 ;  /* 0x00000000782272ca */ /* 0x000fe400000e0000 */
[----:B------:R-:W-:Y:S02]  /*144b0*/  IADD3 R120, R126, 0x306, RZ ;  /* 0x000003067e787810 */ /* 0x000fe40007ffe0ff */
[----:B------:R-:W-:Y:S02]  /*144c0*/  R2UR UR47, R121 ;  /* 0x00000000792f72ca */ /* 0x000fe400000e0000 */
[----:B------:R-:W-:Y:S02]  /*144d0*/  R2UR UR26, R124 ;  /* 0x000000007c1a72ca */ /* 0x000fe400000e0000 */
[----:B------:R-:W-:Y:S01]  /*144e0*/  R2UR UR22, R120 ;  /* 0x00000000781672ca */ /* 0x000fe200000e0000 */
[----:B------:R-:W-:Y:S01]  /*144f0*/  VIADD R120, R126, 0x604 ;  /* 0x000006047e787836 */ /* 0x000fe20000000000 */
[----:B------:R-:W-:Y:S01]  /*14500*/  R2UR UR18, R122 ;  /* 0x000000007a1272ca */ /* 0x000fe200000e0000 */
[----:B------:R-:W-:Y:S01]  /*14510*/  VIADD R122, R126, 0x606 ;  /* 0x000006067e7a7836 */ /* 0x000fe20000000000 */
[----:B------:R-:W-:-:S02]  /*14520*/  MOV R123, 0x40000040 ;  /* 0x40000040007b7802 */ /* 0x000fc40000000f00 */
[----:B------:R-:W-:Y:S02]  /*14530*/  IADD3 R124, R126, 0x602, RZ ;  /* 0x000006027e7c7810 */ /* 0x000fe40007ffe0ff */
[----:B------:R-:W-:Y:S02]  /*14540*/  MOV R5, UR51 ;  /* 0x0000003300057c02 */ /* 0x000fe40008000f00 */
[C---:B------:R-:W-:Y:S02]  /*14550*/  R2UR UR43, R121.reuse ;  /* 0x00000000792b72ca */ /* 0x040fe400000e0000 */
[----:B------:R-:W-:Y:S02]  /*14560*/  R2UR UR39, R121 ;  /* 0x00000000792772ca */ /* 0x000fe400000e0000 */
[----:B------:R-:W-:Y:S02]  /*14570*/  R2UR UR51, R123 ;  /* 0x000000007b3372ca */ /* 0x000fe400000e0000 */
[----:B------:R-:W-:-:S02]  /*14580*/  R2UR UR35, R121 ;  /* 0x00000000792372ca */ /* 0x000fc400000e0000 */
[----:B------:R-:W-:Y:S02]  /*14590*/  R2UR UR31, R123 ;  /* 0x000000007b1f72ca */ /* 0x000fe400000e0000 */
[----:B------:R-:W-:Y:S02]  /*145a0*/  R2UR UR27, R125 ;  /* 0x000000007d1b72ca */ /* 0x000fe400000e0000 */
[----:B------:R-:W-:Y:S02]  /*145b0*/  R2UR UR23, R121 ;  /* 0x00000000791772ca */ /* 0x000fe400000e0000 */
[----:B------:R-:W-:Y:S02]  /*145c0*/  R2UR UR19, R123 ;  /* 0x000000007b1372ca */ /* 0x000fe400000e0000 */
[----:B------:R-:W-:Y:S02]  /*145d0*/  R2UR UR14, R124 ;  /* 0x000000007c0e72ca */ /* 0x000fe400000e0000 */
[----:B------:R-:W-:-:S02]  /*145e0*/  R2UR UR15, R125 ;  /* 0x000000007d0f72ca */ /* 0x000fc400000e0000 */
[----:B------:R-:W-:Y:S02]  /*145f0*/  R2UR UR6, R120 ;  /* 0x00000000780672ca */ /* 0x000fe400000e0000 */
[----:B------:R-:W-:Y:S02]  /*14600*/  R2UR UR7, R121 ;  /* 0x00000000790772ca */ /* 0x000fe400000e0000 */
[----:B------:R-:W-:Y:S02]  /*14610*/  R2UR UR10, R122 ;  /* 0x000000007a0a72ca */ /* 0x000fe400000e0000 */
[----:B------:R-:W-:Y:S02]  /*14620*/  R2UR UR11, R123 ;  /* 0x000000007b0b72ca */ /* 0x000fe400000e0000 */
[----:B------:R-:W-:Y:S02]  /*14630*/  MOV R21, UR41 ;  /* 0x0000002900157c02 */ /* 0x000fe40008000f00 */
[----:B------:R-:W-:-:S02]  /*14640*/  MOV R212, UR40 ;  /* 0x0000002800d47c02 */ /* 0x000fc40008000f00 */
[----:B------:R-:W-:Y:S02]  /*14650*/  MOV R15, UR37 ;  /* 0x00000025000f7c02 */ /* 0x000fe40008000f00 */
[----:B------:R-:W-:Y:S02]  /*14660*/  MOV R20, UR36 ;  /* 0x0000002400147c02 */ /* 0x000fe40008000f00 */
[----:B------:R-:W-:Y:S02]  /*14670*/  MOV R12, UR49 ;  /* 0x00000031000c7c02 */ /* 0x000fe40008000f00 */
[----:B------:R-:W-:Y:S02]  /*14680*/  MOV R13, UR48 ;  /* 0x00000030000d7c02 */ /* 0x000fe40008000f00 */
[----:B--2---:R-:W-:Y:S02]  /*14690*/  R2UR UR44, R128 ;  /* 0x00000000802c72ca */ /* 0x004fe400000e0000 */
[----:B------:R-:W-:-:S02]  /*146a0*/  R2UR UR45, R129 ;  /* 0x00000000812d72ca */ /* 0x000fc400000e0000 */
[----:B-----5:R-:W-:-:S11]  /*146b0*/  WARPGROUP.ARRIVE ;  /* 0x00000000000079c5 */ /* 0x020fd60000000000 */
[----:B------:R-:W-:Y:S01]  /*146c0*/  HGMMA.64x96x16.F32 R120, gdesc[UR44], RZ, !UPT, gsb0 ;  /* 0x016000002c7879f0 */ /* 0x000fe2000c0008ff */
[----:B---3--:R-:W-:Y:S02]  /*146d0*/  R2UR UR40, R6 ;  /* 0x00000000062872ca */ /* 0x008fe400000e0000 */
[----:B------:R-:W-:Y:S02]  /*146e0*/  R2UR UR41, R7 ;  /* 0x00000000072972ca */ /* 0x000fe400000e0000 */
[----:B------:R0:W5:Y:S01]  /*146f0*/  LDL.LU.64 R6, [R1+0x128] ;  /* 0x0001280001067983 */ /* 0x0001620000300a00 */
[----:B------:R-:W-:Y:S02]  /*14700*/  WARPGROUP.DEPBAR.LE gsb0, 0x0 ;  /* 0x00008000000079c5 */ /* 0x000fe40000010000 */
[----:B------:R-:W-:-:S08]  /*14710*/  WARPGROUP.ARRIVE ;  /* 0x00000000000079c5 */ /* 0x000fd00000000000 */
[----:B------:R-:W-:Y:S01]  /*14720*/  HGMMA.64x96x16.F32 R120, gdesc[UR40], R120, gsb0 ;  /* 0x01600000287879f0 */ /* 0x000fe20008000878 */
[----:B----4-:R-:W-:Y:S02]  /*14730*/  R2UR UR36, R2 ;  /* 0x00000000022472ca */ /* 0x010fe400000e0000 */
[----:B------:R-:W-:Y:S02]  /*14740*/  R2UR UR37, R3 ;  /* 0x00000000032572ca */ /* 0x000fe400000e0000 */
[----:B------:R-:W-:Y:S01]  /*14750*/  R2UR UR41, R21 ;  /* 0x00000000152972ca */ /* 0x000fe200000e0000 */
[----:B------:R-:W2:Y:S01]  /*14760*/  LDL.64 R2, [R1+0x8] ;  /* 0x0000080001027983 */ /* 0x000ea20000100a00 */
[----:B------:R-:W-:Y:S02]  /*14770*/  WARPGROUP.DEPBAR.LE gsb0, 0x0 ;  /* 0x00008000000079c5 */ /* 0x000fe40000010000 */
[----:B------:R-:W-:-:S07]  /*14780*/  WARPGROUP.ARRIVE ;  /* 0x00000000000079c5 */ /* 0x000fce0000000000 */
[----:B------:R-:W-:Y:S01]  /*14790*/  HGMMA.64x96x16.F32 R120, gdesc[UR36], R120, gsb0 ;  /* 0x01600000247879f0 */ /* 0x000fe20008000878 */
[----:B------:R-:W-:Y:S02]  /*147a0*/  R2UR UR36, R20 ;  /* 0x00000000142472ca */ /* 0x000fe400000e0000 */
[----:B------:R-:W3:Y:S01]  /*147b0*/  LDL.64 R20, [R1+0x20] ;  /* 0x0000200001147983 */ /* 0x000ee20000100a00 */
[----:B------:R-:W-:Y:S02]  /*147c0*/  R2UR UR38, R14 ;  /* 0x000000000e2672ca */ /* 0x000fe400000e0000 */
[----:B------:R-:W-:Y:S02]  /*147d0*/  R2UR UR37, R15 ;  /* 0x000000000f2572ca */ /* 0x000fe400000e0000 */
[----:B------:R-:W4:Y:S01]  /*147e0*/  LDL.64 R14, [R1+0x18] ;  /* 0x00001800010e7983 */ /* 0x000f220000100a00 */
[----:B------:R-:W-:Y:S02]  /*147f0*/  R2UR UR45, R213 ;  /* 0x00000000d52d72ca */ /* 0x000fe400000e0000 */
[----:B------:R-:W-:-:S02]  /*14800*/  R2UR UR40, R212 ;  /* 0x00000000d42872ca */ /* 0x000fc400000e0000 */
[----:B------:R-:W2:Y:S01]  /*14810*/  LDL.64 R212, [R1+0x10] ;  /* 0x0000100001d47983 */ /* 0x000ea20000100a00 */
[----:B------:R-:W-:Y:S02]  /*14820*/  WARPGROUP.DEPBAR.LE gsb0, 0x0 ;  /* 0x00008000000079c5 */ /* 0x000fe40000010000 */
[----:B------:R-:W-:Y:S01]  /*14830*/  WARPGROUP.ARRIVE ;  /* 0x00000000000079c5 */ /* 0x000fe20000000000 */
[----:B---3--:R-:W-:Y:S02]  /*14840*/  R2UR UR48, R20 ;  /* 0x00000000143072ca */ /* 0x008fe400000e0000 */
[----:B------:R-:W-:-:S13]  /*14850*/  R2UR UR49, R21 ;  /* 0x00000000153172ca */ /* 0x000fda00000e0000 */
[----:B------:R-:W-:Y:S01]  /*14860*/  HGMMA.64x96x16.F32 R120, gdesc[UR48], R120, gsb0 ;  /* 0x01600000307879f0 */ /* 0x000fe20008000878 */
[----:B----4-:R-:W-:Y:S02]  /*14870*/  R2UR UR32, R14 ;  /* 0x000000000e2072ca */ /* 0x010fe400000e0000 */
[----:B------:R-:W-:Y:S02]  /*14880*/  R2UR UR33, R15 ;  /* 0x000000000f2172ca */ /* 0x000fe400000e0000 */
[----:B--2---:R-:W-:Y:S02]  /*14890*/  R2UR UR28, R212 ;  /* 0x00000000d41c72ca */ /* 0x004fe400000e0000 */
[----:B------:R-:W-:Y:S01]  /*148a0*/  R2UR UR29, R213 ;  /* 0x00000000d51d72ca */ /* 0x000fe200000e0000 */
[----:B------:R-:W-:Y:S02]  /*148b0*/  WARPGROUP.DEPBAR.LE gsb0, 0x0 ;  /* 0x00008000000079c5 */ /* 0x000fe40000010000 */
[----:B------:R-:W-:-:S06]  /*148c0*/  WARPGROUP.ARRIVE ;  /* 0x00000000000079c5 */ /* 0x000fcc0000000000 */
[----:B------:R-:W-:Y:S01]  /*148d0*/  HGMMA.64x96x16.F32 R120, gdesc[UR32], R120, gsb0 ;  /* 0x01600000207879f0 */ /* 0x000fe20008000878 */
[----:B------:R-:W-:Y:S02]  /*148e0*/  R2UR UR24, R2 ;  /* 0x00000000021872ca */ /* 0x000fe400000e0000 */
[----:B------:R-:W-:Y:S01]  /*148f0*/  R2UR UR25, R3 ;  /* 0x00000000031972ca */ /* 0x000fe200000e0000 */
[----:B------:R-:W-:Y:S02]  /*14900*/  WARPGROUP.DEPBAR.LE gsb0, 0x0 ;  /* 0x00008000000079c5 */ /* 0x000fe40000010000 */
[----:B------:R-:W-:-:S06]  /*14910*/  WARPGROUP.ARRIVE ;  /* 0x00000000000079c5 */ /* 0x000fcc0000000000 */
[----:B------:R-:W-:Y:S03]  /*14920*/  HGMMA.64x96x16.F32 R120, gdesc[UR28], R120, gsb0 ;  /* 0x016000001c7879f0 */ /* 0x000fe60008000878 */
[----:B------:R-:W-:Y:S02]  /*14930*/  WARPGROUP.DEPBAR.LE gsb0, 0x0 ;  /* 0x00008000000079c5 */ /* 0x000fe40000010000 */
[----:B------:R-:W-:-:S06]  /*14940*/  WARPGROUP.ARRIVE ;  /* 0x00000000000079c5 */ /* 0x000fcc0000000000 */
[----:B------:R-:W-:Y:S01]  /*14950*/  HGMMA.64x96x16.F32 R120, gdesc[UR24], R120, gsb0 ;  /* 0x01600000187879f0 */ /* 0x000fe20008000878 */
[----:B------:R-:W-:Y:S01]  /*14960*/  UMOV UR20, UR56 ;  /* 0x0000003800147c82 */ /* 0x000fe20008000000 */
[----:B------:R-:W-:Y:S01]  /*14970*/  UMOV UR21, UR57 ;  /* 0x0000003900157c82 */ /* 0x000fe20008000000 */
[----:B------:R-:W-:Y:S02]  /*14980*/  WARPGROUP.DEPBAR.LE gsb0, 0x0 ;  /* 0x00008000000079c5 */ /* 0x000fe40000010000 */
[----:B------:R-:W-:-:S06]  /*14990*/  WARPGROUP.ARRIVE ;  /* 0x00000000000079c5 */ /* 0x000fcc0000000000 */
[----:B------:R-:W-:Y:S01]  /*149a0*/  HGMMA.64x96x16.F32 R120, gdesc[UR20], R120, gsb0 ;  /* 0x01600000147879f0 */ /* 0x000fe20008000878 */
[----:B------:R-:W-:Y:S01]  /*149b0*/  UMOV UR16, UR52 ;  /* 0x0000003400107c82 */ /* 0x000fe20008000000 */
[----:B------:R-:W-:Y:S01]  /*149c0*/  UMOV UR17, UR53 ;  /* 0x0000003500117c82 */ /* 0x000fe20008000000 */
[----:B------:R-:W-:Y:S01]  /*149d0*/  R2UR UR44, R4 ;  /* 0x00000000042c72ca */ /* 0x000fe200000e0000 */
[----:B------:R-:W-:Y:S02]  /*149e0*/  WARPGROUP.DEPBAR.LE gsb0, 0x0 ;  /* 0x00008000000079c5 */ /* 0x000fe40000010000 */
[----:B------:R-:W-:-:S06]  /*149f0*/  WARPGROUP.ARRIVE ;  /* 0x00000000000079c5 */ /* 0x000fcc0000000000 */
[----:B------:R-:W-:Y:S04]  /*14a00*/  HGMMA.64x96x16.F32 R120, gdesc[UR16], R120, gsb0 ;  /* 0x01600000107879f0 */ /* 0x000fe80008000878 */
[----:B------:R-:W-:Y:S01]  /*14a10*/  UMOV UR12, UR44 ;  /* 0x0000002c000c7c82 */ /* 0x000fe20008000000 */
[----:B------:R-:W-:Y:S01]  /*14a20*/  UMOV UR13, UR45 ;  /* 0x0000002d000d7c82 */ /* 0x000fe20008000000 */
        /* <DEDUP_REMOVED lines=13> */
[----:B------:R-:W-:Y:S01]  /*14b00*/  HGMMA.64x96x16.F32 R120, gdesc[UR8], R120, gsb0 ;  /* 0x01600000087879f0 */ /* 0x000fe20008000878 */
[----:B------:R-:W-:Y:S02]  /*14b10*/  R2UR UR50, R11 ;  /* 0x000000000b3272ca */ /* 0x000fe400000e0000 */
[----:B------:R-:W-:Y:S02]  /*14b20*/  R2UR UR49, R12 ;  /* 0x000000000c3172ca */ /* 0x000fe400000e0000 */
[----:B------:R-:W-:Y:S01]  /*14b30*/  R2UR UR48, R13 ;  /* 0x000000000d3072ca */ /* 0x000fe200000e0000 */
[----:B------:R-:W-:Y:S02]  /*14b40*/  WARPGROUP.DEPBAR.LE gsb0, 0x0 ;  /* 0x00008000000079c5 */ /* 0x000fe40000010000 */
[----:B0-----:R-:W-:-:S12]  /*14b50*/  @!P0 BRA `(.L_x_3903) ;  /* 0x0000000000048947 */ /* 0x001fd80003800000 */
[----:B------:R-:W-:Y:S01]  /*14b60*/  BPT.TRAP 0x1 ;  /* 0x000000040000795c */ /* 0x000fe20000300000 */
.L_x_3903:
[----:B------:R-:W-:Y:S02]  /*14b70*/  SHF.L.U32 R2, R9, 0x1f, RZ ;  /* 0x0000001f09027819 */ /* 0x000fe400000006ff */
[----:B------:R-:W-:-:S04]  /*14b80*/  LEA R9, R10, R18, 0x3 ;  /* 0x000000120a097211 */ /* 0x000fc800078e18ff */
[----:B------:R0:W1:Y:S01]  /*14b90*/  SYNCS.PHASECHK.TRANS64.TRYWAIT P1, [R9+URZ+0x30850], R2 ;  /* 0x03085002090075a7 */ /* 0x000062000802017f */
[----:B------:R-:W-:Y:S05]  /*14ba0*/  @!P0 BRA `(.L_x_3904) ;  /* 0x0000000000048947 */ /* 0x000fea0003800000 */
[----:B------:R-:W-:Y:S01]  /*14bb0*/  BPT.TRAP 0x1 ;  /* 0x000000040000795c */ /* 0x000fe20000300000 */
.L_x_3904:
[----:B------:R-:W-:Y:S04]  /*14bc0*/  BSSY B1, `(.L_x_3905) ;  /* 0x0000004000017945 */ /* 0x000fe80003800000 */
[----:B-1----:R-:W-:Y:S05]  /*14bd0*/  @P1 BRA `(.L_x_3906) ;  /* 0x0000000000081947 */ /* 0x002fea0003800000 */
[----:B------:R-:W1:Y:S02]  /*14be0*/  SYNCS.PHASECHK.TRANS64.TRYWAIT P1, [R9+URZ+0x30850], R2 ;  /* 0x03085002090075a7 */ /* 0x000e64000802017f */
[----:B-1----:R-:W-:Y:S05]  /*14bf0*/  @!P1 BRA `(.L_x_3907) ;  /* 0x000000e000809947 */ /* 0x002fea0003800000 */
.L_x_3906:
[----:B------:R-:W-:Y:S05]  /*14c00*/  BSYNC B1 ;  /* 0x0000000000017941 */ /* 0x000fea0003800000 */
.L_x_3905:
        /* <DEDUP_REMOVED lines=9> */
[----:B------:R-:W-:-:S05]  /*14ca0*/  IMAD R2, R10, 0x900, R2 ;  /* 0x000009000a027824 */ /* 0x000fca00078e0202 */
[C---:B------:R-:W-:Y:S02]  /*14cb0*/  R2UR UR6, R2.reuse ;  /* 0x00000000020672ca */ /* 0x040fe400000e0000 */
[----:B------:R-:W-:-:S11]  /*14cc0*/  IADD3 R4, R2, 0x80, RZ ;  /* 0x0000008002047810 */ /* 0x000fd60007ffe0ff */
        /* <DEDUP_REMOVED lines=9> */
[----:B------:R-:W-:Y:S01]  /*14d60*/  VIADD R4, R2, 0x180 ;  /* 0x0000018002047836 */ /* 0x000fe20000000000 */
[----:B------:R-:W-:Y:S01]  /*14d70*/  R2UR UR7, R5 ;  /* 0x00000000050772ca */ /* 0x000fe200000e0000 */
[----:B------:R-:W-:Y:S01]  /*14d80*/  IMAD.MOV.U32 R5, RZ, RZ, 0x40000040 ;  /* 0x40000040ff057424 */ /* 0x000fe200078e00ff */
[----:B------:R-:W-:Y:S02]  /*14d90*/  WARPGROUP.DEPBAR.LE gsb0, 0x0 ;  /* 0x00008000000079c5 */ /* 0x000fe40000010000 */
[----:B------:R-:W-:-:S13]  /*14da0*/  WARPGROUP.ARRIVE ;  /* 0x00000000000079c5 */ /* 0x000fda0000000000 */
[----:B------:R-:W-:Y:S01]  /*14db0*/  HGMMA.64x192x16.F32 R24, R180, gdesc[UR4].tnspB, R24, gsb0 ;  /* 0x42e00004b4187df0 */ /* 0x000fe20008000818 */
[----:B------:R-:W-:Y:S02]  /*14dc0*/  R2UR UR6, R4 ;  /* 0x00000000040672ca */ /* 0x000fe400000e0000 */
[----:B------:R-:W-:Y:S01]  /*14dd0*/  R2UR UR7, R5 ;  /* 0x00000000050772ca */ /* 0x000fe200000e0000 */
[----:B------:R-:W-:Y:S01]  /*14de0*/  IMAD.MOV.U32 R5, RZ, RZ, 0x40000040 ;  /* 0x40000040ff057424 */ /* 0x000fe200078e00ff */
[C---:B------:R-:W-:Y:S01]  /*14df0*/  IADD3 R4, R2.reuse, 0x200, RZ ;  /* 0x0000020002047810 */ /* 0x040fe20007ffe0ff */
[----:B------:R-:W-:Y:S01]  /*14e00*/  VIADD R2, R2, 0x280 ;  /* 0x0000028002027836 */ /* 0x000fe20000000000 */
[----:B------:R-:W-:Y:S02]  /*14e10*/  WARPGROUP.DEPBAR.LE gsb0, 0x0 ;  /* 0x00008000000079c5 */ /* 0x000fe40000010000 */
[----:B------:R-:W-:-:S11]  /*14e20*/  WARPGROUP.ARRIVE ;  /* 0x00000000000079c5 */ /* 0x000fd60000000000 */
[----:B------:R-:W-:Y:S01]  /*14e30*/  HGMMA.64x192x16.F32 R24, R176, gdesc[UR4].tnspB, R24, gsb0 ;  /* 0x42e00004b0187df0 */ /* 0x000fe20008000818 */
[----:B------:R-:W-:Y:S02]  /*14e40*/  R2UR UR6, R4 ;  /* 0x00000000040672ca */ /* 0x000fe400000e0000 */
[----:B------:R-:W-:Y:S01]  /*14e50*/  R2UR UR7, R5 ;  /* 0x00000000050772ca */ /* 0x000fe200000e0000 */
[----:B------:R-:W-:Y:S02]  /*14e60*/  WARPGROUP.DEPBAR.LE gsb0, 0x0 ;  /* 0x00008000000079c5 */ /* 0x000fe40000010000 */
[----:B------:R-:W-:-:S14]  /*14e70*/  WARPGROUP.ARRIVE ;  /* 0x00000000000079c5 */ /* 0x000fdc0000000000 */
[----:B------:R-:W-:Y:S01]  /*14e80*/  HGMMA.64x192x16.F32 R24, R172, gdesc[UR4].tnspB, R24, gsb0 ;  /* 0x42e00004ac187df0 */ /* 0x000fe20008000818 */
[----:B------:R-:W-:Y:S02]  /*14e90*/  R2UR UR6, R2 ;  /* 0x00000000020672ca */ /* 0x000fe400000e0000 */
[----:B------:R-:W-:Y:S01]  /*14ea0*/  R2UR UR7, R3 ;  /* 0x00000000030772ca */ /* 0x000fe200000e0000 */
[----:B------:R-:W-:Y:S02]  /*14eb0*/  WARPGROUP.DEPBAR.LE gsb0, 0x0 ;  /* 0x00008000000079c5 */ /* 0x000fe40000010000 */
[----:B------:R-:W-:-:S14]  /*14ec0*/  WARPGROUP.ARRIVE ;  /* 0x00000000000079c5 */ /* 0x000fdc0000000000 */
[----:B------:R-:W-:Y:S03]  /*14ed0*/  HGMMA.64x192x16.F32 R24, R168, gdesc[UR4].tnspB, R24, gsb0 ;  /* 0x42e00004a8187df0 */ /* 0x000fe60008000818 */
[----:B------:R-:W-:Y:S02]  /*14ee0*/  WARPGROUP.DEPBAR.LE gsb0, 0x0 ;  /* 0x00008000000079c5 */ /* 0x000fe40000010000 */
[----:B------:R-:W-:Y:S05]  /*14ef0*/  @!P0 BRA `(.L_x_3908) ;  /* 0x0000000000048947 */ /* 0x000fea0003800000 */
[----:B------:R-:W-:Y:S01]  /*14f00*/  BPT.TRAP 0x1 ;  /* 0x000000040000795c */ /* 0x000fe20000300000 */
.L_x_3908:
[----:B------:R-:W-:-:S05]  /*14f10*/  VIADD R0, R0, 0x30840 ;  /* 0x0003084000007836 */ /* 0x000fca0000000000 */
[----:B------:R-:W-:-:S04]  /*14f20*/  PRMT R0, R223, 0x654, R0 ;  /* 0x00000654df007816 */ /* 0x000fc80000000000 */
[----:B------:R0:W-:Y:S02]  /*14f30*/  SYNCS.ARRIVE.TRANS64.RED.A1T0 RZ, [R0+URZ], RZ ;  /* 0x000000ff00ff79a7 */ /* 0x0001e4000810043f */
[----:B0----5:R-:W-:-:S04]  /*14f40*/  FMNMX.FTZ R0, R120, R6, !PT ;  /* 0x0000000678007209 */ /* 0x021fc80007810000 */
        /* <DEDUP_REMOVED lines=53> */
[----:B0-----:R-:W-:Y:S01]  /*152a0*/  FMNMX.FTZ R2, R0, R2, !PT ;  /* 0x0000000200027209 */ /* 0x001fe20007810000 */
[----:B------:R-:W-:-:S04]  /*152b0*/  IMAD.U32 R0, RZ, RZ, UR38 ;  /* 0x00000026ff007e24 */ /* 0x000fc8000f8e00ff */
[----:B------:R-:W0:Y:S01]  /*152c0*/  SHFL.BFLY PT, R4, R2, 0x1, 0x1f ;  /* 0x0c201f0002047f89 */ /* 0x000e2200000e0000 */
[-C--:B------:R-:W-:Y:S01]  /*152d0*/  FMUL.FTZ R11, R5, R0.reuse ;  /* 0x00000000050b7220 */ /* 0x080fe20000410000 */
[----:B------:R-:W-:-:S03]  /*152e0*/  FMUL.FTZ R3, R3, R0 ;  /* 0x0000000003037220 */ /* 0x000fc60000410000 */
        /* <DEDUP_REMOVED lines=11> */
[----:B------:R-:W1:Y:S01]  /*153a0*/  MUFU.EX2 R120, R120 ;  /* 0x0000007800787308 */ /* 0x000e620000000800 */
[-CC-:B------:R-:W-:Y:S01]  /*153b0*/  FFMA.FTZ R140, R140, R0.reuse, -R11.reuse ;  /* 0x000000008c8c7223 */ /* 0x180fe2000001080b */
[-CC-:B------:R-:W-:Y:S01]  /*153c0*/  FFMA.FTZ R141, R141, R0.reuse, -R11.reuse ;  /* 0x000000008d8d7223 */ /* 0x180fe2000001080b */
[-CC-:B------:R-:W-:Y:S01]  /*153d0*/  FFMA.FTZ R144, R144, R0.reuse, -R11.reuse ;  /* 0x0000000090907223 */ /* 0x180fe2000001080b */
[-CC-:B------:R-:W-:Y:S01]  /*153e0*/  FFMA.FTZ R145, R145, R0.reuse, -R11.reuse ;  /* 0x0000000091917223 */ /* 0x180fe2000001080b */
[-CC-:B------:R-:W-:Y:S01]  /*153f0*/  FFMA.FTZ R148, R148, R0.reuse, -R11.reuse ;  /* 0x0000000094947223 */ /* 0x180fe2000001080b */
[-CC-:B------:R-:W-:Y:S01]  /*15400*/  FFMA.FTZ R149, R149, R0.reuse, -R11.reuse ;  /* 0x0000000095957223 */ /* 0x180fe2000001080b */
[--C-:B------:R-:W-:Y:S01]  /*15410*/  FFMA.FTZ R152, R152, R0, -R11.reuse ;  /* 0x0000000098987223 */ /* 0x100fe2000001080b */
[----:B0-----:R-:W-:Y:S01]  /*15420*/  FMNMX.FTZ R4, R2, R4, !PT ;  /* 0x0000000402047209 */ /* 0x001fe20007810000 */
[----:B------:R-:W0:Y:S01]  /*15430*/  MUFU.EX2 R121, R121 ;  /* 0x0000007900797308 */ /* 0x000e220000000800 */
[-CC-:B------:R-:W-:Y:S01]  /*15440*/  FFMA.FTZ R153, R153, R0.reuse, -R11.reuse ;  /* 0x0000000099997223 */ /* 0x180fe2000001080b */
[-CC-:B------:R-:W-:Y:S01]  /*15450*/  FFMA.FTZ R156, R156, R0.reuse, -R11.reuse ;  /* 0x000000009c9c7223 */ /* 0x180fe2000001080b */
[-C--:B------:R-:W-:Y:S01]  /*15460*/  FFMA.FTZ R157, R157, R0.reuse, -R11 ;  /* 0x000000009d9d7223 */ /* 0x080fe2000001080b */
[C---:B------:R-:W-:Y:S01]  /*15470*/  FADD.FTZ R2, -R4.reuse, R7 ;  /* 0x0000000704027221 */ /* 0x040fe20000010100 */
[-C--:B------:R-:W-:Y:S01]  /*15480*/  FMUL.FTZ R7, R4, R0.reuse ;  /* 0x0000000004077220 */ /* 0x080fe20000410000 */
[-CC-:B------:R-:W-:Y:S01]  /*15490*/  FFMA.FTZ R160, R160, R0.reuse, -R11.reuse ;  /* 0x00000000a0a07223 */ /* 0x180fe2000001080b */
[-C--:B------:R-:W-:Y:S01]  /*154a0*/  FFMA.FTZ R161, R161, R0.reuse, -R11 ;  /* 0x00000000a1a17223 */ /* 0x080fe2000001080b */
[-C--:B------:R-:W-:Y:S01]  /*154b0*/  FMUL.FTZ R2, R2, R0.reuse ;  /* 0x0000000002027220 */ /* 0x080fe20000410000 */
[-CC-:B------:R-:W-:Y:S01]  /*154c0*/  FFMA.FTZ R122, R122, R0.reuse, -R7.reuse ;  /* 0x000000007a7a7223 */ /* 0x180fe20000010807 */
[-CC-:B------:R-:W-:Y:S01]  /*154d0*/  FFMA.FTZ R123, R123, R0.reuse, -R7.reuse ;  /* 0x000000007b7b7223 */ /* 0x180fe20000010807 */
[-CC-:B------:R-:W-:Y:S01]  /*154e0*/  FFMA.FTZ R126, R126, R0.reuse, -R7.reuse ;  /* 0x000000007e7e7223 */ /* 0x180fe20000010807 */
[-CC-:B------:R-:W-:Y:S01]  /*154f0*/  FFMA.FTZ R127, R127, R0.reuse, -R7.reuse ;  /* 0x000000007f7f7223 */ /* 0x180fe20000010807 */
[----:B------:R-:W2:Y:S01]  /*15500*/  MUFU.EX2 R124, R124 ;  /* 0x0000007c007c7308 */ /* 0x000ea20000000800 */
[-CC-:B------:R-:W-:Y:S01]  /*15510*/  FFMA.FTZ R130, R130, R0.reuse, -R7.reuse ;  /* 0x0000000082827223 */ /* 0x180fe20000010807 */
[-CC-:B------:R-:W-:Y:S01]  /*15520*/  FFMA.FTZ R131, R131, R0.reuse, -R7.reuse ;  /* 0x0000000083837223 */ /* 0x180fe20000010807 */
[----:B-1----:R-:W-:Y:S01]  /*15530*/  FFMA.FTZ R215, R3, R215, R120 ;  /* 0x000000d703d77223 */ /* 0x002fe20000010078 */
        /* <DEDUP_REMOVED lines=22> */
[-CC-:B------:R-:W-:Y:S01]  /*156a0*/  FFMA.FTZ R164, R164, R0.reuse, -R11.reuse ;  /* 0x00000000a4a47223 */ /* 0x180fe2000001080b */
[----:B------:R-:W-:-:S02]  /*156b0*/  FFMA.FTZ R11, R165, R0, -R11 ;  /* 0x00000000a50b7223 */ /* 0x000fc4000001080b */
[----:B--2---:R-:W-:-:S03]  /*156c0*/  FADD.FTZ R6, R124, R6 ;  /* 0x000000067c067221 */ /* 0x004fc60000010000 */
[----:B------:R-:W0:Y:S01]  /*156d0*/  MUFU.EX2 R126, R126 ;  /* 0x0000007e007e7308 */ /* 0x000e220000000800 */
[----:B-1----:R-:W-:-:S07]  /*156e0*/  FFMA.FTZ R214, R2, R214, R122 ;  /* 0x000000d602d67223 */ /* 0x002fce000001007a */
[----:B------:R-:W1:Y:S01]  /*156f0*/  MUFU.EX2 R125, R125 ;  /* 0x0000007d007d7308 */ /* 0x000e620000000800 */
[----:B---3--:R-:W-:-:S07]  /*15700*/  FADD.FTZ R7, R123, R214 ;  /* 0x000000d67b077221 */ /* 0x008fce0000010000 */
        /* <DEDUP_REMOVED lines=86> */
.L_x_3909:
[C---:B------:R-:W-:Y:S01]  /*15c70*/  ISETP.GT.AND P1, PT, R8.reuse, R221, PT ;  /* 0x000000dd0800720c */ /* 0x040fe20003f24270 */
[----:B------:R-:W-:Y:S01]  /*15c80*/  VIADD R8, R8, 0xffffffff ;  /* 0xffffffff08087836 */ /* 0x000fe20000000000 */
[----:B------:R-:W-:Y:S01]  /*15c90*/  IADD3 R9, R9, 0x30860, RZ ;  /* 0x0003086009097810 */ /* 0x000fe20007ffe0ff */
        /* <DEDUP_REMOVED lines=29> */
[----:B------:R-:W-:Y:S01]  /*15e70*/  MOV R6, R5 ;  /* 0x0000000500067202 */ /* 0x000fe20000000f00 */
[----:B------:R-:W-:Y:S06]  /*15e80*/  @P1 BRA `(.L_x_3910) ;  /* 0xffffffdc00541947 */ /* 0x000fec000383ffff */
.L_x_3897:
[----:B------:R-:W-:Y:S05]  /*15e90*/  BSYNC B0 ;  /* 0x0000000000007941 */ /* 0x000fea0003800000 */
.L_x_3896:
        /* <DEDUP_REMOVED lines=99> */
.L_x_3911:
[----:B------:R-:W-:Y:S02]  /*164d0*/  LEA R6, R211, R18, 0x3 ;  /* 0x00000012d3067211 */ /* 0x000fe400078e18ff */
[----:B------:R-:W-:-:S04]  /*164e0*/  SHF.L.U32 R2, R220, 0x1f, RZ ;  /* 0x0000001fdc027819 */ /* 0x000fc800000006ff */
[----:B------:R0:W1:Y:S01]  /*164f0*/  SYNCS.PHASECHK.TRANS64.TRYWAIT P1, [R6+URZ+0x30850], R2 ;  /* 0x03085002060075a7 */ /* 0x000062000802017f */
[----:B------:R-:W-:Y:S05]  /*16500*/  @!P0 BRA `(.L_x_3912) ;  /* 0x0000000000048947 */ /* 0x000fea0003800000 */
[----:B------:R-:W-:Y:S01]  /*16510*/  BPT.TRAP 0x1 ;  /* 0x000000040000795c */ /* 0x000fe20000300000 */
.L_x_3912:
[----:B------:R-:W-:Y:S01]  /*16520*/  VIADD R18, R18, 0x400 ;  /* 0x0000040012127836 */ /* 0x000fe20000000000 */
[----:B------:R-:W-:Y:S04]  /*16530*/  BSSY B0, `(.L_x_3913) ;  /* 0x0000008000007945 */ /* 0x000fe80003800000 */
[----:B------:R-:W-:-:S04]  /*16540*/  SHF.R.U32.HI R18, RZ, 0x4, R18 ;  /* 0x00000004ff127819 */ /* 0x000fc80000011612 */
[----:B------:R-:W-:-:S04]  /*16550*/  LOP3.LUT R18, R18, 0x3fff, RZ, 0xc0, !PT ;  /* 0x00003fff12127812 */ /* 0x000fc800078ec0ff */
[----:B------:R-:W-:-:S05]  /*16560*/  LOP3.LUT R7, R18, 0x3000000, RZ, 0xfc, !PT ;  /* 0x0300000012077812 */ /* 0x000fca00078efcff */
[----:B------:R-:W-:Y:S01]  /*16570*/  IMAD R7, R211, 0x900, R7 ;  /* 0x00000900d3077824 */ /* 0x000fe200078e0207 */
[----:B-1----:R-:W-:Y:S06]  /*16580*/  @P1 BRA `(.L_x_3914) ;  /* 0x0000000000081947 */ /* 0x002fec0003800000 */
[----:B------:R-:W1:Y:S02]  /*16590*/  SYNCS.PHASECHK.TRANS64.TRYWAIT P1, [R6+URZ+0x30850], R2 ;  /* 0x03085002060075a7 */ /* 0x000e64000802017f */
[----:B-1----:R-:W-:Y:S05]  /*165a0*/  @!P1 BRA `(.L_x_3915) ;  /* 0x000000c800289947 */ /* 0x002fea0003800000 */
.L_x_3914:
[----:B------:R-:W-:Y:S05]  /*165b0*/  BSYNC B0 ;  /* 0x0000000000007941 */ /* 0x000fea0003800000 */
.L_x_3913:
[----:B01----:R-:W-:Y:S01]  /*165c0*/  IMAD.MOV.U32 R2, RZ, RZ, R7 ;  /* 0x000000ffff027224 */ /* 0x003fe200078e0007 */
[----:B------:R-:W-:Y:S01]  /*165d0*/  MOV R3, 0x40000040 ;  /* 0x4000004000037802 */ /* 0x000fe20000000f00 */
[----:B------:R-:W-:Y:S01]  /*165e0*/  WARPGROUP.ARRIVE ;  /* 0x00000000000079c5 */ /* 0x000fe20000000000 */
[----:B------:R-:W-:Y:S01]  /*165f0*/  IMAD.MOV.U32 R120, RZ, RZ, -0x800000 ;  /* 0xff800000ff787424 */ /* 0x000fe200078e00ff */
[----:B------:R-:W-:Y:S02]  /*16600*/  MOV R121, 0xff800000 ;  /* 0xff80000000797802 */ /* 0x000fe40000000f00 */
[----:B------:R-:W-:Y:S01]  /*16610*/  R2UR UR6, R2 ;  /* 0x00000000020672ca */ /* 0x000fe200000e0000 */
[----:B------:R-:W-:Y:S01]  /*16620*/  VIADD R2, R7, 0x80 ;  /* 0x0000008007027836 */ /* 0x000fe20000000000 */
[----:B------:R-:W-:Y:S01]  /*16630*/  R2UR UR7, R3 ;  /* 0x00000000030772ca */ /* 0x000fe200000e0000 */
[----:B------:R-:W-:-:S12]  /*16640*/  IMAD.MOV.U32 R3, RZ, RZ, 0x40000040 ;  /* 0x40000040ff037424 */ /* 0x000fd800078e00ff */
[----:B------:R-:W-:Y:S01]  /*16650*/  HGMMA.64x192x16.F32 R24, R188, gdesc[UR4].tnspB, R24, gsb0 ;  /* 0x42e00004bc187df0 */ /* 0x000fe20008000818 */
[----:B------:R-:W-:Y:S02]  /*16660*/  R2UR UR6, R2 ;  /* 0x00000000020672ca */ /* 0x000fe400000e0000 */
[----:B------:R-:W-:Y:S01]  /*16670*/  R2UR UR7, R3 ;  /* 0x00000000030772ca */ /* 0x000fe200000e0000 */
[----:B------:R-:W-:Y:S01]  /*16680*/  IMAD.MOV.U32 R3, RZ, RZ, 0x40000040 ;  /* 0x40000040ff037424 */ /* 0x000fe200078e00ff */
[----:B------:R-:W-:Y:S01]  /*16690*/  IADD3 R2, R7, 0x100, RZ ;  /* 0x0000010007027810 */ /* 0x000fe20007ffe0ff */
[----:B------:R-:W-:Y:S02]  /*166a0*/  WARPGROUP.DEPBAR.LE gsb0, 0x0 ;  /* 0x00008000000079c5 */ /* 0x000fe40000010000 */
[----:B------:R-:W-:-:S12]  /*166b0*/  WARPGROUP.ARRIVE ;  /* 0x00000000000079c5 */ /* 0x000fd80000000000 */
        /* <DEDUP_REMOVED lines=22> */
[----:B------:R-:W-:Y:S02]  /*16820*/  R2UR UR6, R2 ;  /* 0x00000000020672ca */ /* 0x000fe400000e0000 */
[----:B------:R-:W-:Y:S01]  /*16830*/  R2UR UR7, R3 ;  /* 0x00000000030772ca */ /* 0x000fe200000e0000 */
[----:B------:R-:W0:Y:S04]  /*16840*/  SHFL.BFLY PT, R2, R215, 0x2, 0x1f ;  /* 0x0c401f00d7027f89 */ /* 0x000e2800000e0000 */
[----:B------:R-:W1:Y:S01]  /*16850*/  SHFL.BFLY PT, R3, R214, 0x2, 0x1f ;  /* 0x0c401f00d6037f89 */ /* 0x000e6200000e0000 */
[----:B0-----:R-:W-:Y:S01]  /*16860*/  FADD.FTZ R7, R2, R215 ;  /* 0x000000d702077221 */ /* 0x001fe20000010000 */
[----:B-1----:R-:W-:-:S04]  /*16870*/  FADD.FTZ R8, R3, R214 ;  /* 0x000000d603087221 */ /* 0x002fc80000010000 */
[----:B------:R-:W0:Y:S04]  /*16880*/  SHFL.BFLY PT, R2, R7, 0x1, 0x1f ;  /* 0x0c201f0007027f89 */ /* 0x000e2800000e0000 */
[----:B------:R-:W1:Y:S01]  /*16890*/  SHFL.BFLY PT, R3, R8, 0x1, 0x1f ;  /* 0x0c201f0008037f89 */ /* 0x000e6200000e0000 */
[----:B0-----:R-:W-:Y:S01]  /*168a0*/  FADD.FTZ R11, R7, R2 ;  /* 0x00000002070b7221 */ /* 0x001fe20000010000 */
[----:B-1----:R-:W-:-:S04]  /*168b0*/  FADD.FTZ R12, R8, R3 ;  /* 0x00000003080c7221 */ /* 0x002fc80000010000 */
[----:B------:R-:W-:Y:S02]  /*168c0*/  FSETP.NE.FTZ.AND P1, PT, R11, RZ, PT ;  /* 0x000000ff0b00720b */ /* 0x000fe40003f35000 */
[----:B------:R-:W-:Y:S02]  /*168d0*/  CS2R R2, SRZ ;  /* 0x0000000000027805 */ /* 0x000fe4000001ff00 */
        /* <DEDUP_REMOVED lines=17> */
.L_x_3916:
[----:B------:R-:W-:Y:S02]  /*169f0*/  VIADD R6, R6, 0x30860 ;  /* 0x0003086006067836 */ /* 0x000fe40000000000 */
[-C--:B------:R-:W-:Y:S01]  /*16a00*/  FMUL.FTZ R4, R24, R3.reuse ;  /* 0x0000000318047220 */ /* 0x080fe20000410000 */
[----:B------:R-:W-:Y:S02]  /*16a10*/  VIADD R211, R211, 0x1 ;  /* 0x00000001d3d37836 */ /* 0x000fe40000000000 */
[-C--:B------:R-:W-:Y:S01]  /*16a20*/  FMUL.FTZ R5, R25, R3.reuse ;  /* 0x0000000319057220 */ /* 0x080fe20000410000 */
[-C--:B------:R-:W-:Y:S01]  /*16a30*/  FMUL.FTZ R7, R29, R3.reuse ;  /* 0x000000031d077220 */ /* 0x080fe20000410000 */
[----:B------:R-:W-:Y:S01]  /*16a40*/  PRMT R6, R223, 0x654, R6 ;  /* 0x00000654df067816 */ /* 0x000fe20000000006 */
[-C--:B------:R-:W-:Y:S01]  /*16a50*/  FMUL.FTZ R12, R40, R3.reuse ;  /* 0x00000003280c7220 */ /* 0x080fe20000410000 */
[-C--:B------:R-:W-:Y:S01]  /*16a60*/  FMUL.FTZ R13, R41, R3.reuse ;  /* 0x00000003290d7220 */ /* 0x080fe20000410000 */
[-C--:B------:R-:W-:Y:S01]  /*16a70*/  FMUL.FTZ R20, R48, R3.reuse ;  /* 0x0000000330147220 */ /* 0x080fe20000410000 */
[----:B------:R1:W-:Y:S01]  /*16a80*/  SYNCS.ARRIVE.TRANS64.RED.A1T0 RZ, [R6+URZ], RZ ;  /* 0x000000ff06ff79a7 */ /* 0x0003e2000810043f */
[-C--:B------:R-:W-:Y:S01]  /*16a90*/  FMUL.FTZ R21, R49, R3.reuse ;  /* 0x0000000331157220 */ /* 0x080fe20000410000 */
[-C--:B------:R-:W-:Y:S01]  /*16aa0*/  FMUL.FTZ R24, R52, R3.reuse ;  /* 0x0000000334187220 */ /* 0x080fe20000410000 */
[-C--:B------:R-:W-:Y:S01]  /*16ab0*/  FMUL.FTZ R25, R53, R3.reuse ;  /* 0x0000000335197220 */ /* 0x080fe20000410000 */
[-C--:B------:R-:W-:Y:S01]  /*16ac0*/  FMUL.FTZ R29, R57, R3.reuse ;  /* 0x00000003391d7220 */ /* 0x080fe20000410000 */
[----:B------:R-:W-:Y:S01]  /*16ad0*/  ISETP.NE.AND P1, PT, R211, 0x2, PT ;  /* 0x00000002d300780c */ /* 0x000fe20003f25270 */
        /* <DEDUP_REMOVED lines=39> */
[-C--:B0-----:R-:W-:Y:S01]  /*16d50*/  FMUL.FTZ R26, R26, R2.reuse ;  /* 0x000000021a1a7220 */ /* 0x081fe20000410000 */
        /* <DEDUP_REMOVED lines=48> */
[----:B------:R-:W-:-:S02]  /*17060*/  LOP3.LUT R220, R220, R3, RZ, 0x3c, !PT ;  /* 0x00000003dcdc7212 */ /* 0x000fc400078e3cff */
[----:B------:R-:W-:Y:S02]  /*17070*/  IADD3 R229, R229, 0x1, RZ ;  /* 0x00000001e5e57810 */ /* 0x000fe40007ffe0ff */
[----:B------:R-:W-:-:S07]  /*17080*/  SEL R211, R211, RZ, P1 ;  /* 0x000000ffd3d37207 */ /* 0x000fce0000800000 */
.L_x_3838:
[----:B------:R-:W0:Y:S08]  /*17090*/  S2UR UR4, SR_CgaCtaId ;  /* 0x00000000000479c3 */ /* 0x000e300000008800 */
[----:B------:R-:W-:Y:S01]  /*170a0*/  BAR.SYNC.DEFER_BLOCKING 0x5, 0x180 ;  /* 0x0146000000007b1d */ /* 0x000fe20000010000 */
[----:B------:R-:W-:-:S05]  /*170b0*/  MOV R18, 0x400 ;  /* 0x0000040000127802 */ /* 0x000fca0000000f00 */
[----:B------:R-:W-:Y:S01]  /*170c0*/  BSSY B0, `(.L_x_3917) ;  /* 0x00003c1000007945 */ /* 0x000fe20003800000 */
[----:B0-----:R-:W-:-:S05]  /*170d0*/  IMAD.U32 R223, RZ, RZ, UR4 ;  /* 0x00000004ffdf7e24 */ /* 0x001fca000f8e00ff */
[----:B------:R-:W-:-:S05]  /*170e0*/  LEA R18, R223, R18, 0x18 ;  /* 0x00000012df127211 */ /* 0x000fca00078ec0ff */
[----:B------:R0:W1:Y:S01]  /*170f0*/  LDS.128 R132, [R18+0x308d0] ;  /* 0x0308d00012847984 */ /* 0x0000620000000c00 */
[----:B------:R-:W-:Y:S06]  /*17100*/  BAR.ARV 0x4, 0x180 ;  /* 0x0106000000007b1d */ /* 0x000fec0000002000 */
[----:B------:R-:W-:Y:S05]  /*17110*/  @P0 BRA `(.L_x_3918) ;  /* 0x0000002c00880947 */ /* 0x000fea0003800000 */
[----:B------:R-:W2:Y:S01]  /*17120*/  LDL R0, [R1+0x120] ;  /* 0x0001200001007983 */ /* 0x000ea20000100800 */
[----:B------:R-:W3:Y:S01]  /*17130*/  S2R R61, SR_SWINHI ;  /* 0x00000000003d7919 */ /* 0x000ee20000002f00 */
[----:B------:R-:W-:Y:S01]  /*17140*/  F2FP.F16.F32.PACK_AB R60, R5, R4 ;  /* 0x00000004053c723e */ /* 0x000fe200000000ff */
[----:B------:R-:W-:Y:S01]  /*17150*/  ULDC.64 UR6, c[0x0][0xc00] ;  /* 0x0003000000067ab9 */ /* 0x000fe20000000a00 */
[----:B------:R-:W-:Y:S01]  /*17160*/  F2FP.F16.F32.PACK_AB R64, R9, R8 ;  /* 0x000000080940723e */ /* 0x000fe200000000ff */
[----:B------:R-:W4:Y:S01]  /*17170*/  LDL.LU R128, [R1+0xa8] ;  /* 0x0000a80001807983 */ /* 0x000f220000300800 */
[----:B------:R-:W-:Y:S01]  /*17180*/  F2FP.F16.F32.PACK_AB R65, R35, R34 ;  /* 0x000000222341723e */ /* 0x000fe200000000ff */
[----:B------:R-:W-:Y:S02]  /*17190*/  ULDC.64 UR4, c[0x0][0xc08] ;  /* 0x0003020000047ab9 */ /* 0x000fe40000000a00 */
[----:B------:R-:W4:Y:S04]  /*171a0*/  LDL R127, [R1+0x11c] ;  /* 0x00011c00017f7983 */ /* 0x000f280000100800 */
[----:B------:R-:W4:Y:S04]  /*171b0*/  LDL R126, [R1+0x4] ;  /* 0x00000400017e7983 */ /* 0x000f280000100800 */
[----:B------:R-:W4:Y:S01]  /*171c0*/  LDL R125, [R1+0x40] ;  /* 0x00004000017d7983 */ /* 0x000f220000100800 */
[----:B------:R-:W-:-:S02]  /*171d0*/  MOV R2, R18 ;  /* 0x0000001200027202 */ /* 0x000fc40000000f00 */
[----:B---3--:R-:W-:Y:S02]  /*171e0*/  MOV R3, R61 ;  /* 0x0000003d00037202 */ /* 0x008fe40000000f00 */
[----:B------:R-:W-:Y:S01]  /*171f0*/  F2FP.F16.F32.PACK_AB R61, R27, R26 ;  /* 0x0000001a1b3d723e */ /* 0x000fe200000000ff */
[----:B------:R-:W-:Y:S01]  /*17200*/  BAR.SYNC.DEFER_BLOCKING 0x1, 0x100 ;  /* 0x0044000000007b1d */ /* 0x000fe20000010000 */
[----:B--2---:R-:W-:-:S03]  /*17210*/  IMAD.WIDE R116, R0, 0x2, R2 ;  /* 0x0000000200747825 */ /* 0x004fc600078e0202 */
[C---:B------:R-:W-:Y:S02]  /*17220*/  LOP3.LUT R63, R116.reuse, 0x380, RZ, 0xc0, !PT ;  /* 0x00000380743f7812 */ /* 0x040fe400078ec0ff */
[----:B------:R-:W-:Y:S02]  /*17230*/  IADD3 R67, P0, R116, 0x20, RZ ;  /* 0x0000002074437810 */ /* 0x000fe40007f1e0ff */
[----:B------:R-:W-:Y:S02]  /*17240*/  SHF.R.U64 R63, R63, 0x3, RZ ;  /* 0x000000033f3f7819 */ /* 0x000fe400000012ff */
[----:B------:R-:W-:Y:S02]  /*17250*/  LOP3.LUT R66, R67, 0x380, RZ, 0xc0, !PT ;  /* 0x0000038043427812 */ /* 0x000fe400078ec0ff */
[----:B------:R-:W-:Y:S01]  /*17260*/  LOP3.LUT R62, R63, R116, RZ, 0x3c, !PT ;  /* 0x000000743f3e7212 */ /* 0x000fe200078e3cff */
[----:B------:R-:W-:Y:S01]  /*17270*/  IMAD.MOV.U32 R63, RZ, RZ, R117 ;  /* 0x000000ffff3f7224 */ /* 0x000fe200078e0075 */
[----:B------:R-:W-:-:S02]  /*17280*/  SHF.R.U64 R66, R66, 0x3, RZ ;  /* 0x0000000342427819 */ /* 0x000fc400000012ff */
[----:B------:R-:W-:Y:S02]  /*17290*/  IADD3 R73, P3, R116, 0x40, RZ ;  /* 0x0000004074497810 */ /* 0x000fe40007f7e0ff */
[----:B------:R-:W-:Y:S02]  /*172a0*/  MOV R75, R62 ;  /* 0x0000003e004b7202 */ /* 0x000fe40000000f00 */
[----:B------:R-:W-:Y:S02]  /*172b0*/  F2FP.F16.F32.PACK_AB R62, R7, R6 ;  /* 0x00000006073e723e */ /* 0x000fe400000000ff */
[----:B------:R-:W-:Y:S02]  /*172c0*/  F2FP.F16.F32.PACK_AB R63, R31, R30 ;  /* 0x0000001e1f3f723e */ /* 0x000fe400000000ff */
[----:B------:R-:W-:Y:S02]  /*172d0*/  LOP3.LUT R66, R66, R67, RZ, 0x3c, !PT ;  /* 0x0000004342427212 */ /* 0x000fe400078e3cff */
[----:B------:R-:W-:-:S02]  /*172e0*/  LOP3.LUT R124, R73, 0x380, RZ, 0xc0, !PT ;  /* 0x00000380497c7812 */ /* 0x000fc400078ec0ff */
[----:B------:R-:W-:Y:S02]  /*172f0*/  IADD3 R0, P2, R116, 0x60, RZ ;  /* 0x0000006074007810 */ /* 0x000fe40007f5e0ff */
[----:B------:R-:W-:Y:S01]  /*17300*/  IADD3.X R67, RZ, R117, RZ, P0, !PT ;  /* 0x00000075ff437210 */ /* 0x000fe200007fe4ff */
[----:B------:R2:W-:Y:S01]  /*17310*/  STSM.16.M88.4 [R75], R60 ;  /* 0x0000003c4b007844 */ /* 0x0005e20000000200 */
[----:B------:R-:W-:Y:S02]  /*17320*/  SHF.R.U64 R124, R124, 0x3, RZ ;  /* 0x000000037c7c7819 */ /* 0x000fe400000012ff */
[----:B------:R-:W-:Y:S02]  /*17330*/  MOV R74, R66 ;  /* 0x00000042004a7202 */ /* 0x000fe40000000f00 */
[----:B------:R-:W-:Y:S02]  /*17340*/  IADD3 R72, P0, R116, 0x4000, RZ ;  /* 0x0000400074487810 */ /* 0x000fe40007f1e0ff */
[----:B------:R-:W-:-:S02]  /*17350*/  F2FP.F16.F32.PACK_AB R66, R11, R10 ;  /* 0x0000000a0b42723e */ /* 0x000fc400000000ff */
[----:B------:R-:W-:Y:S02]  /*17360*/  F2FP.F16.F32.PACK_AB R67, R39, R38 ;  /* 0x000000262743723e */ /* 0x000fe400000000ff */
[----:B--2---:R-:W-:Y:S01]  /*17370*/  LOP3.LUT R63, R0, 0x380, RZ, 0xc0, !PT ;  /* 0x00000380003f7812 */ /* 0x004fe200078ec0ff */
[----:B------:R-:W-:Y:S01]  /*17380*/  IMAD.X R61, RZ, RZ, R117, P3 ;  /* 0x000000ffff3d7224 */ /* 0x000fe200018e0675 */
[----:B------:R-:W-:Y:S02]  /*17390*/  LOP3.LUT R60, R124, R73, RZ, 0x3c, !PT ;  /* 0x000000497c3c7212 */ /* 0x000fe400078e3cff */
[----:B------:R-:W-:Y:S02]  /*173a0*/  SHF.R.U64 R63, R63, 0x3, RZ ;  /* 0x000000033f3f7819 */ /* 0x000fe400000012ff */
[----:B------:R-:W-:Y:S01]  /*173b0*/  LOP3.LUT R73, R72, 0x380, RZ, 0xc0, !PT ;  /* 0x0000038048497812 */ /* 0x000fe200078ec0ff */
[----:B------:R2:W-:Y:S01]  /*173c0*/  STSM.16.M88.4 [R74], R64 ;  /* 0x000000404a007844 */ /* 0x0005e20000000200 */
[----:B------:R-:W-:-:S02]  /*173d0*/  F2FP.F16.F32.PACK_AB R62, R15, R14 ;  /* 0x0000000e0f3e723e */ /* 0x000fc400000000ff */
[----:B------:R-:W-:Y:S02]  /*173e0*/  SHF.R.U64 R73, R73, 0x3, RZ ;  /* 0x0000000349497819 */ /* 0x000fe400000012ff */
[----:B------:R-:W-:Y:S02]  /*173f0*/  IADD3 R122, P1, R116, 0x4020, RZ ;  /* 0x00004020747a7810 */ /* 0x000fe40007f3e0ff */
[----:B------:R-:W-:Y:S02]  /*17400*/  LOP3.LUT R72, R73, R72, RZ, 0x3c, !PT ;  /* 0x0000004849487212 */ /* 0x000fe400078e3cff */
[----:B------:R-:W-:Y:S02]  /*17410*/  IADD3.X R73, RZ, R117, RZ, P0, !PT ;  /* 0x00000075ff497210 */ /* 0x000fe400007fe4ff */
[----:B--2---:R-:W-:Y:S02]  /*17420*/  LOP3.LUT R64, R63, R0, RZ, 0x3c, !PT ;  /* 0x000000003f407212 */ /* 0x004fe400078e3cff */
[----:B------:R-:W-:-:S02]  /*17430*/  MOV R66, R60 ;  /* 0x0000003c00427202 */ /* 0x000fc40000000f00 */
[----:B------:R-:W-:Y:S02]  /*17440*/  F2FP.F16.F32.PACK_AB R60, R13, R12 ;  /* 0x0000000c0d3c723e */ /* 0x000fe400000000ff */
[----:B------:R-:W-:Y:S02]  /*17450*/  F2FP.F16.F32.PACK_AB R61, R43, R42 ;  /* 0x0000002a2b3d723e */ /* 0x000fe400000000ff */
[----:B------:R-:W-:Y:S01]  /*17460*/  F2FP.F16.F32.PACK_AB R63, R47, R46 ;  /* 0x0000002e2f3f723e */ /* 0x000fe200000000ff */
[----:B------:R-:W-:Y:S01]  /*17470*/  IMAD.X R65, RZ, RZ, R117, P2 ;  /* 0x000000ffff417224 */ /* 0x000fe200010e0675 */
[----:B------:R-:W-:-:S03]  /*17480*/  LOP3.LUT R123, R122, 0x380, RZ, 0xc0, !PT ;  /* 0x000003807a7b7812 */ /* 0x000fc600078ec0ff */
[----:B------:R2:W-:Y:S01]  /*17490*/  STSM.16.M88.4 [R66], R60 ;  /* 0x0000003c42007844 */ /* 0x0005e20000000200 */
[----:B------:R-:W-:Y:S02]  /*174a0*/  SHF.R.U64 R123, R123, 0x3, RZ ;  /* 0x000000037b7b7819 */ /* 0x000fe400000012ff */
[----:B------:R-:W-:Y:S02]  /*174b0*/  MOV R0, R64 ;  /* 0x0000004000007202 */ /* 0x000fe40000000f00 */
[----:B------:R-:W-:Y:S02]  /*174c0*/  F2FP.F16.F32.PACK_AB R64, R21, R20 ;  /* 0x000000141540723e */ /* 0x000fe400000000ff */
[----:B------:R-:W-:Y:S02]  /*174d0*/  F2FP.F16.F32.PACK_AB R65, R51, R50 ;  /* 0x000000323341723e */ /* 0x000fe400000000ff */
[----:B--2---:R-:W-:-:S04]  /*174e0*/  IADD3 R60, P0, R116, 0x4040, RZ ;  /* 0x00004040743c7810 */ /* 0x004fc80007f1e0ff */
[----:B------:R-:W-:Y:S02]  /*174f0*/  LOP3.LUT R74, R60, 0x380, RZ, 0xc0, !PT ;  /* 0x000003803c4a7812 */ /* 0x000fe400078ec0ff */
[----:B------:R-:W-:Y:S02]  /*17500*/  F2FP.F16.F32.PACK_AB R66, R25, R24 ;  /* 0x000000181942723e */ /* 0x000fe400000000ff */
[----:B------:R-:W-:Y:S02]  /*17510*/  F2FP.F16.F32.PACK_AB R67, R55, R54 ;  /* 0x000000363743723e */ /* 0x000fe400000000ff */
[----:B------:R-:W-:Y:S02]  /*17520*/  MOV R61, R72 ;  /* 0x00000048003d7202 */ /* 0x000fe40000000f00 */
[----:B------:R-:W-:Y:S02]  /*17530*/  SHF.R.U64 R63, R74, 0x3, RZ ;  /* 0x000000034a3f7819 */ /* 0x000fe400000012ff */
[----:B------:R-:W-:Y:S01]  /*17540*/  LOP3.LUT R122, R123, R122, RZ, 0x3c, !PT ;  /* 0x0000007a7b7a7212 */ /* 0x000fe200078e3cff */
[----:B------:R-:W-:Y:S01]  /*17550*/  IMAD.X R123, RZ, RZ, R117, P1 ;  /* 0x000000ffff7b7224 */ /* 0x000fe200008e0675 */
[----:B------:R-:W-:-:S02]  /*17560*/  F2FP.F16.F32.PACK_AB R72, R29, R28 ;  /* 0x0000001c1d48723e */ /* 0x000fc400000000ff */
[----:B------:R-:W-:Y:S02]  /*17570*/  F2FP.F16.F32.PACK_AB R73, R59, R58 ;  /* 0x0000003a3b49723e */ /* 0x000fe400000000ff */
[----:B------:R-:W-:Y:S02]  /*17580*/  F2FP.F16.F32.PACK_AB R74, R33, R32 ;  /* 0x00000020214a723e */ /* 0x000fe400000000ff */
[----:B------:R-:W-:Y:S01]  /*17590*/  F2FP.F16.F32.PACK_AB R75, R105, R104 ;  /* 0x00000068694b723e */ /* 0x000fe200000000ff */
[----:B------:R2:W-:Y:S01]  /*175a0*/  STSM.16.M88.4 [R0], R64 ;  /* 0x0000004000007844 */ /* 0x0005e20000000200 */
[----:B------:R-:W-:Y:S02]  /*175b0*/  IADD3 R124, P3, R116, 0x4060, RZ ;  /* 0x00004060747c7810 */ /* 0x000fe40007f7e0ff */
[----:B------:R-:W-:Y:S01]  /*175c0*/  MOV R122, R122 ;  /* 0x0000007a007a7202 */ /* 0x000fe20000000f00 */
[----:B------:R3:W-:Y:S01]  /*175d0*/  STSM.16.M88.4 [R61], R72 ;  /* 0x000000483d007844 */ /* 0x0007e20000000200 */
[----:B------:R-:W-:-:S02]  /*175e0*/  F2FP.F16.F32.PACK_AB R62, R41, R40 ;  /* 0x00000028293e723e */ /* 0x000fc400000000ff */
[----:B--2---:R-:W-:Y:S02]  /*175f0*/  LOP3.LUT R64, R63, R60, RZ, 0x3c, !PT ;  /* 0x0000003c3f407212 */ /* 0x004fe400078e3cff */
[----:B------:R-:W-:Y:S02]  /*17600*/  F2FP.F16.F32.PACK_AB R60, R37, R36 ;  /* 0x00000024253c723e */ /* 0x000fe400000000ff */
[----:B---3--:R-:W-:Y:S02]  /*17610*/  F2FP.F16.F32.PACK_AB R61, R109, R108 ;  /* 0x0000006c6d3d723e */ /* 0x008fe400000000ff */
[----:B------:R-:W-:Y:S01]  /*17620*/  F2FP.F16.F32.PACK_AB R63, R71, R70 ;  /* 0x00000046473f723e */ /* 0x000fe200000000ff */
[----:B------:R-:W-:Y:S01]  /*17630*/  IMAD.X R65, RZ, RZ, R117, P0 ;  /* 0x000000ffff417224 */ /* 0x000fe200000e0675 */
[----:B------:R-:W-:Y:S02]  /*17640*/  IADD3 R72, P2, R116, 0x8000, RZ ;  /* 0x0000800074487810 */ /* 0x000fe40007f5e0ff */
[----:B------:R-:W-:-:S02]  /*17650*/  LOP3.LUT R75, R124, 0x380, RZ, 0xc0, !PT ;  /* 0x000003807c4b7812 */ /* 0x000fc400078ec0ff */
[----:B------:R-:W-:Y:S01]  /*17660*/  IADD3 R73, P0, R116, 0x8020, RZ ;  /* 0x0000802074497810 */ /* 0x000fe20007f1e0ff */
[----:B------:R2:W-:Y:S01]  /*17670*/  STSM.16.M88.4 [R122], R60 ;  /* 0x0000003c7a007844 */ /* 0x0005e20000000200 */
[----:B------:R-:W-:Y:S02]  /*17680*/  MOV R0, R64 ;  /* 0x0000004000007202 */ /* 0x000fe40000000f00 */
[----:B------:R-:W-:Y:S02]  /*17690*/  SHF.R.U64 R75, R75, 0x3, RZ ;  /* 0x000000034b4b7819 */ /* 0x000fe400000012ff */
[----:B------:R-:W-:Y:S02]  /*176a0*/  F2FP.F16.F32.PACK_AB R64, R45, R44 ;  /* 0x0000002c2d40723e */ /* 0x000fe400000000ff */
[----:B------:R-:W-:Y:S02]  /*176b0*/  F2FP.F16.F32.PACK_AB R65, R113, R112 ;  /* 0x000000707141723e */ /* 0x000fe400000000ff */
[----:B------:R-:W-:-:S02]  /*176c0*/  F2FP.F16.F32.PACK_AB R66, R49, R48 ;  /* 0x000000303142723e */ /* 0x000fc400000000ff */
[----:B------:R-:W-:Y:S02]  /*176d0*/  F2FP.F16.F32.PACK_AB R67, R79, R78 ;  /* 0x0000004e4f43723e */ /* 0x000fe400000000ff */
[----:B--2---:R-:W-:Y:S02]  /*176e0*/  LOP3.LUT R63, R72, 0x380, RZ, 0xc0, !PT ;  /* 0x00000380483f7812 */ /* 0x004fe400078ec0ff */
[----:B------:R-:W-:Y:S02]  /*176f0*/  LOP3.LUT R62, R73, 0x380, RZ, 0xc0, !PT ;  /* 0x00000380493e7812 */ /* 0x000fe400078ec0ff */
[----:B------:R-:W-:Y:S02]  /*17700*/  SHF.R.U64 R63, R63, 0x3, RZ ;  /* 0x000000033f3f7819 */ /* 0x000fe400000012ff */
[----:B------:R-:W-:Y:S02]  /*17710*/  LOP3.LUT R60, R75, R124, RZ, 0x3c, !PT ;  /* 0x0000007c4b3c7212 */ /* 0x000fe400078e3cff */
[----:B------:R-:W-:Y:S01]  /*17720*/  IADD3.X R61, RZ, R117, RZ, P3, !PT ;  /* 0x00000075ff3d7210 */ /* 0x000fe20001ffe4ff */
[----:B------:R2:W-:Y:S01]  /*17730*/  STSM.16.M88.4 [R0], R64 ;  /* 0x0000004000007844 */ /* 0x0005e20000000200 */
[----:B------:R-:W-:Y:S01]  /*17740*/  SHF.R.U64 R62, R62, 0x3, RZ ;  /* 0x000000033e3e7819 */ /* 0x000fe200000012ff */
[----:B------:R-:W3:Y:S01]  /*17750*/  LDC R124, c[0x0][0xbe8] ;  /* 0x0002fa00ff7c7b82 */ /* 0x000ee20000000800 */
[----:B------:R-:W-:-:S04]  /*17760*/  IADD3 R123, P1, R116, 0x8040, RZ ;  /* 0x00008040747b7810 */ /* 0x000fc80007f3e0ff */
[----:B------:R-:W-:Y:S02]  /*17770*/  LOP3.LUT R122, R123, 0x380, RZ, 0xc0, !PT ;  /* 0x000003807b7a7812 */ /* 0x000fe400078ec0ff */
[----:B--2---:R-:W-:Y:S02]  /*17780*/  LOP3.LUT R64, R63, R72, RZ, 0x3c, !PT ;  /* 0x000000483f407212 */ /* 0x004fe400078e3cff */
[----:B------:R-:W-:Y:S02]  /*17790*/  LOP3.LUT R72, R62, R73, RZ, 0x3c, !PT ;  /* 0x000000493e487212 */ /* 0x000fe400078e3cff */
[----:B------:R-:W-:Y:S02]  /*177a0*/  MOV R0, R60 ;  /* 0x0000003c00007202 */ /* 0x000fe40000000f00 */
[----:B------:R-:W-:Y:S02]  /*177b0*/  F2FP.F16.F32.PACK_AB R60, R53, R52 ;  /* 0x00000034353c723e */ /* 0x000fe400000000ff */
[----:B------:R-:W-:-:S02]  /*177c0*/  F2FP.F16.F32.PACK_AB R61, R83, R82 ;  /* 0x00000052533d723e */ /* 0x000fc400000000ff */
[----:B------:R-:W-:Y:S02]  /*177d0*/  F2FP.F16.F32.PACK_AB R62, R57, R56 ;  /* 0x00000038393e723e */ /* 0x000fe400000000ff */
[----:B------:R-:W-:Y:S01]  /*177e0*/  F2FP.F16.F32.PACK_AB R63, R87, R86 ;  /* 0x00000056573f723e */ /* 0x000fe200000000ff */
[--C-:B------:R-:W-:Y:S02]  /*177f0*/  IMAD.X R65, RZ, RZ, R117.reuse, P2 ;  /* 0x000000ffff417224 */ /* 0x100fe400010e0675 */
[----:B------:R-:W-:Y:S02]  /*17800*/  IMAD.X R73, RZ, RZ, R117, P0 ;  /* 0x000000ffff497224 */ /* 0x000fe400000e0675 */
[----:B------:R2:W-:Y:S01]  /*17810*/  STSM.16.M88.4 [R0], R60 ;  /* 0x0000003c00007844 */ /* 0x0005e20000000200 */
[----:B------:R-:W-:Y:S02]  /*17820*/  MOV R74, R64 ;  /* 0x00000040004a7202 */ /* 0x000fe40000000f00 */
[----:B------:R-:W-:-:S02]  /*17830*/  F2FP.F16.F32.PACK_AB R64, R69, R68 ;  /* 0x000000444540723e */ /* 0x000fc400000000ff */
[----:B------:R-:W-:Y:S02]  /*17840*/  F2FP.F16.F32.PACK_AB R65, R91, R90 ;  /* 0x0000005a5b41723e */ /* 0x000fe400000000ff */
[----:B------:R-:W-:Y:S02]  /*17850*/  F2FP.F16.F32.PACK_AB R66, R77, R76 ;  /* 0x0000004c4d42723e */ /* 0x000fe400000000ff */
[----:B------:R-:W-:Y:S02]  /*17860*/  F2FP.F16.F32.PACK_AB R67, R95, R94 ;  /* 0x0000005e5f43723e */ /* 0x000fe400000000ff */
[----:B------:R-:W-:Y:S02]  /*17870*/  SHF.R.U64 R122, R122, 0x3, RZ ;  /* 0x000000037a7a7819 */ /* 0x000fe400000012ff */
[----:B--2---:R-:W-:-:S04]  /*17880*/  IADD3 R0, P0, R116, 0x8060, RZ ;  /* 0x0000806074007810 */ /* 0x004fc80007f1e0ff */
[----:B------:R-:W-:Y:S01]  /*17890*/  LOP3.LUT R75, R0, 0x380, RZ, 0xc0, !PT ;  /* 0x00000380004b7812 */ /* 0x000fe200078ec0ff */
[----:B------:R2:W-:Y:S01]  /*178a0*/  STSM.16.M88.4 [R74], R64 ;  /* 0x000000404a007844 */ /* 0x0005e20000000200 */
[----:B------:R-:W-:Y:S02]  /*178b0*/  MOV R60, R72 ;  /* 0x00000048003c7202 */ /* 0x000fe40000000f00 */
[----:B------:R-:W-:Y:S02]  /*178c0*/  SHF.R.U64 R61, R75, 0x3, RZ ;  /* 0x000000034b3d7819 */ /* 0x000fe400000012ff */
[----:B------:R-:W-:Y:S02]  /*178d0*/  LOP3.LUT R122, R122, R123, RZ, 0x3c, !PT ;  /* 0x0000007b7a7a7212 */ /* 0x000fe400078e3cff */
[----:B------:R-:W-:Y:S02]  /*178e0*/  F2FP.F16.F32.PACK_AB R72, R81, R80 ;  /* 0x000000505148723e */ /* 0x000fe400000000ff */
[----:B------:R-:W-:-:S02]  /*178f0*/  F2FP.F16.F32.PACK_AB R73, R99, R98 ;  /* 0x000000626349723e */ /* 0x000fc400000000ff */
[----:B------:R-:W-:Y:S02]  /*17900*/  F2FP.F16.F32.PACK_AB R75, R103, R102 ;  /* 0x00000066674b723e */ /* 0x000fe400000000ff */
[----:B------:R-:W-:Y:S01]  /*17910*/  IADD3.X R123, RZ, R117, RZ, P1, !PT ;  /* 0x00000075ff7b7210 */ /* 0x000fe20000ffe4ff */
[----:B------:R-:W-:Y:S01]  /*17920*/  IMAD.X R117, RZ, RZ, R117, P0 ;  /* 0x000000ffff757224 */ /* 0x000fe200000e0675 */
[----:B--2---:R-:W-:Y:S02]  /*17930*/  F2FP.F16.F32.PACK_AB R74, R85, R84 ;  /* 0x00000054554a723e */ /* 0x004fe400000000ff */
[----:B------:R-:W-:Y:S02]  /*17940*/  LOP3.LUT R116, R61, R0, RZ, 0x3c, !PT ;  /* 0x000000003d747212 */ /* 0x000fe400078e3cff */
[----:B------:R-:W-:Y:S01]  /*17950*/  MOV R122, R122 ;  /* 0x0000007a007a7202 */ /* 0x000fe20000000f00 */
[----:B------:R2:W-:Y:S01]  /*17960*/  STSM.16.M88.4 [R60], R72 ;  /* 0x000000483c007844 */ /* 0x0005e20000000200 */
[----:B------:R-:W-:-:S02]  /*17970*/  F2FP.F16.F32.PACK_AB R61, R107, R106 ;  /* 0x0000006a6b3d723e */ /* 0x000fc400000000ff */
[----:B------:R-:W-:Y:S02]  /*17980*/  F2FP.F16.F32.PACK_AB R62, R93, R92 ;  /* 0x0000005c5d3e723e */ /* 0x000fe400000000ff */
[----:B------:R-:W-:Y:S02]  /*17990*/  F2FP.F16.F32.PACK_AB R63, R111, R110 ;  /* 0x0000006e6f3f723e */ /* 0x000fe400000000ff */
[----:B------:R-:W-:Y:S02]  /*179a0*/  MOV R116, R116 ;  /* 0x0000007400747202 */ /* 0x000fe40000000f00 */
[----:B------:R-:W-:Y:S02]  /*179b0*/  F2FP.F16.F32.PACK_AB R64, R97, R96 ;  /* 0x000000606140723e */ /* 0x000fe400000000ff */
[----:B------:R-:W-:Y:S02]  /*179c0*/  F2FP.F16.F32.PACK_AB R65, R115, R114 ;  /* 0x000000727341723e */ /* 0x000fe400000000ff */
[----:B------:R-:W-:-:S02]  /*179d0*/  F2FP.F16.F32.PACK_AB R66, R101, R100 ;  /* 0x000000646542723e */ /* 0x000fc400000000ff */
[----:B------:R-:W-:Y:S02]  /*179e0*/  F2FP.F16.F32.PACK_AB R67, R119, R118 ;  /* 0x000000767743723e */ /* 0x000fe400000000ff */
[----:B--2---:R-:W-:-:S05]  /*179f0*/  F2FP.F16.F32.PACK_AB R60, R89, R88 ;  /* 0x00000058593c723e */ /* 0x004fca00000000ff */
[----:B------:R2:W-:Y:S04]  /*17a00*/  STSM.16.M88.4 [R122], R60 ;  /* 0x0000003c7a007844 */ /* 0x0005e80000000200 */
[----:B------:R0:W-:Y:S01]  /*17a10*/  STSM.16.M88.4 [R116], R64 ;  /* 0x0000004074007844 */ /* 0x0001e20000000200 */
[----:B------:R-:W-:Y:S01]  /*17a20*/  BAR.SYNC.DEFER_BLOCKING 0x1, 0x100 ;  /* 0x0044000000007b1d */ /* 0x000fe20000010000 */
[----:B------:R-:W-:-:S04]  /*17a30*/  ISETP.NE.U32.AND P0, PT, RZ, UR6, PT ;  /* 0x00000006ff007c0c */ /* 0x000fc8000bf05070 */
[----:B------:R-:W-:Y:S02]  /*17a40*/  ISETP.NE.AND.EX P0, PT, RZ, UR7, PT, P0 ;  /* 0x00000007ff007c0c */ /* 0x000fe4000bf05300 */
[----:B--2---:R-:W-:Y:S01]  /*17a50*/  IADD3 R60, P1, R227, UR6, RZ ;  /* 0x00000006e33c7c10 */ /* 0x004fe2000ff3e0ff */
[----:B------:R-:W-:-:S03]  /*17a60*/  IMAD.MOV.U32 R0, RZ, RZ, RZ ;  /* 0x000000ffff007224 */ /* 0x000fc600078e00ff */
[----:B------:R-:W-:-:S07]  /*17a70*/  IADD3.X R61, R228, UR7, RZ, P1, !PT ;  /* 0x00000007e43d7c10 */ /* 0x000fce0008ffe4ff */
[----:B------:R-:W2:Y:S01]  /*17a80*/  @P0 LDG.E R0, desc[UR48][R60.64] ;  /* 0x000000303c000981 */ /* 0x000ea2000c1e1900 */
[----:B------:R-:W-:-:S04]  /*17a90*/  ISETP.NE.U32.AND P1, PT, RZ, UR4, PT ;  /* 0x00000004ff007c0c */ /* 0x000fc8000bf25070 */
[----:B------:R-:W-:Y:S01]  /*17aa0*/  ISETP.NE.AND.EX P1, PT, RZ, UR5, PT, P1 ;  /* 0x00000005ff007c0c */ /* 0x000fe2000bf25310 */
[----:B------:R-:W-:-:S12]  /*17ab0*/  IMAD.MOV.U32 R72, RZ, RZ, 0x9b8 ;  /* 0x000009b8ff487424 */ /* 0x000fd800078e00ff */
[----:B------:R-:W-:Y:S01]  /*17ac0*/  @P1 IADD3 R62, P2, R227, UR4, RZ ;  /* 0x00000004e33e1c10 */ /* 0x000fe2000ff5e0ff */
[----:B------:R-:W-:-:S03]  /*17ad0*/  ULDC UR4, c[0x0][0xa88] ;  /* 0x0002a20000047ab9 */ /* 0x000fc60000000800 */
[----:B------:R-:W-:Y:S02]  /*17ae0*/  @P1 IADD3.X R63, R228, UR5, RZ, P2, !PT ;  /* 0x00000005e43f1c10 */ /* 0x000fe400097fe4ff */
[C---:B------:R-:W-:Y:S02]  /*17af0*/  ISETP.NE.AND P2, PT, R225.reuse, RZ, PT ;  /* 0x000000ffe100720c */ /* 0x040fe40003f45270 */
[----:B------:R-:W-:Y:S01]  /*17b00*/  MOV R74, UR4 ;  /* 0x00000004004a7c02 */ /* 0x000fe20008000f00 */
[----:B------:R-:W-:Y:S02]  /*17b10*/  ULDC UR4, c[0x0][0xad4] ;  /* 0x0002b50000047ab9 */ /* 0x000fe40000000800 */
[----:B------:R-:W-:Y:S02]  /*17b20*/  SEL R225, R225, UR4, P2 ;  /* 0x00000004e1e17c07 */ /* 0x000fe40009000000 */
[----:B---3--:R-:W-:Y:S01]  /*17b30*/  ISETP.NE.AND P4, PT, R124, 0x1, PT ;  /* 0x000000017c00780c */ /* 0x008fe20003f85270 */
[----:B------:R3:W5:Y:S01]  /*17b40*/  @P1 LDG.E R74, desc[UR48][R62.64] ;  /* 0x000000303e4a1981 */ /* 0x000762000c1e1900 */
[----:B------:R-:W-:-:S04]  /*17b50*/  ISETP.GT.AND P3, PT, R225, 0x1, PT ;  /* 0x00000001e100780c */ /* 0x000fc80003f64270 */
[----:B------:R-:W-:-:S04]  /*17b60*/  SEL R72, R72, 0x978, P3 ;  /* 0x0000097848487807 */ /* 0x000fc80001800000 */
[----:B0-----:R0:W1:Y:S08]  /*17b70*/  LDC.64 R66, c[0x0][R72+0x220] ;  /* 0x0000880048427b82 */ /* 0x0010700000000a00 */
[----:B------:R0:W1:Y:S01]  /*17b80*/  LDC.64 R64, c[0x0][R72+0x218] ;  /* 0x0000860048407b82 */ /* 0x0000620000000a00 */
[----:B------:R-:W-:-:S07]  /*17b90*/  ISETP.NE.U32.AND P2, PT, RZ, UR6, PT ;  /* 0x00000006ff007c0c */ /* 0x000fce000bf45070 */
[----:B---3--:R0:W3:Y:S01]  /*17ba0*/  LDC.64 R62, c[0x0][R72+0x228] ;  /* 0x00008a00483e7b82 */ /* 0x0080e20000000a00 */
[----:B------:R-:W-:-:S04]  /*17bb0*/  ISETP.NE.AND.EX P2, PT, RZ, UR7, PT, P2 ;  /* 0x00000007ff007c0c */ /* 0x000fc8000bf45320 */
[----:B------:R-:W-:Y:S02]  /*17bc0*/  SEL R226, R226, RZ, !P2 ;  /* 0x000000ffe2e27207 */ /* 0x000fe40005000000 */
[----:B----4-:R-:W-:Y:S01]  /*17bd0*/  SEL R117, R128, RZ, !P2 ;  /* 0x000000ff80757207 */ /* 0x010fe20005000000 */
[----:B------:R-:W4:Y:S08]  /*17be0*/  @P4 LDC R75, c[0x0][0xbec] ;  /* 0x0002fb00ff4b4b82 */ /* 0x000f300000000800 */
[----:B0-----:R-:W0:Y:S08]  /*17bf0*/  LDC.64 R72, c[0x0][R72+0x210] ;  /* 0x0000840048487b82 */ /* 0x001e300000000a00 */
[----:B------:R-:W3:Y:S01]  /*17c00*/  @P4 LDC R116, c[0x0][0xbf0] ;  /* 0x0002fc00ff744b82 */ /* 0x000ee20000000800 */
[----:B-1----:R-:W-:-:S04]  /*17c10*/  IMAD R67, R67, R226, RZ ;  /* 0x000000e243437224 */ /* 0x002fc800078e02ff */
[C---:B------:R-:W-:Y:S02]  /*17c20*/  IMAD R117, R66.reuse, R117, R67 ;  /* 0x0000007542757224 */ /* 0x040fe400078e0243 */
[----:B------:R-:W-:-:S04]  /*17c30*/  IMAD.WIDE.U32 R66, R66, R226, RZ ;  /* 0x000000e242427225 */ /* 0x000fc800078e00ff */
[-C--:B------:R-:W-:Y:S02]  /*17c40*/  IMAD R123, R65, R195.reuse, RZ ;  /* 0x000000c3417b7224 */ /* 0x080fe400078e02ff */
[----:B------:R-:W-:-:S05]  /*17c50*/  IMAD.WIDE.U32 R64, R64, R195, RZ ;  /* 0x000000c340407225 */ /* 0x000fca00078e00ff */
[----:B------:R-:W-:Y:S01]  /*17c60*/  IADD3 R123, R65, R123, RZ ;  /* 0x0000007b417b7210 */ /* 0x000fe20007ffe0ff */
[----:B------:R-:W-:Y:S02]  /*17c70*/  IMAD.IADD R117, R67, 0x1, R117 ;  /* 0x0000000143757824 */ /* 0x000fe400078e0275 */
[----:B------:R-:W-:Y:S01]  /*17c80*/  IMAD R67, R126, 0x80, R127 ;  /* 0x000000807e437824 */ /* 0x000fe200078e027f */
[----:B--2---:R-:W-:Y:S02]  /*17c90*/  IADD3 R122, P2, P5, R66, R64, R0 ;  /* 0x00000040427a7210 */ /* 0x004fe40007d5e000 */
[----:B------:R-:W1:Y:S01]  /*17ca0*/  LDC.64 R64, c[0x0][0xba8] ;  /* 0x0002ea00ff407b82 */ /* 0x000e620000000a00 */
[----:B----4-:R-:W-:-:S04]  /*17cb0*/  @P4 IMAD.HI.U32 R66, R67, R75, RZ ;  /* 0x0000004b43424227 */ /* 0x010fc800078e00ff */
[----:B------:R-:W-:Y:S01]  /*17cc0*/  IMAD.MOV.U32 R75, RZ, RZ, R67 ;  /* 0x000000ffff4b7224 */ /* 0x000fe200078e0043 */
[----:B---3--:R-:W-:Y:S02]  /*17cd0*/  @P4 SHF.R.U32.HI R75, RZ, R116, R66 ;  /* 0x00000074ff4b4219 */ /* 0x008fe40000011642 */
[----:B------:R-:W-:-:S05]  /*17ce0*/  SEL R66, R125, RZ, P3 ;  /* 0x000000ff7d427207 */ /* 0x000fca0001800000 */
[-C--:B------:R-:W-:Y:S02]  /*17cf0*/  IMAD R116, R63, R66.reuse, RZ ;  /* 0x000000423f747224 */ /* 0x080fe400078e02ff */
[----:B------:R-:W-:Y:S01]  /*17d00*/  IMAD.WIDE.U32 R62, R62, R66, RZ ;  /* 0x000000423e3e7225 */ /* 0x000fe200078e00ff */
[----:B------:R-:W-:-:S04]  /*17d10*/  SHF.R.S32.HI R66, RZ, 0x1f, R0 ;  /* 0x0000001fff427819 */ /* 0x000fc80000011400 */
[----:B------:R-:W-:Y:S01]  /*17d20*/  IADD3 R116, R63, R116, RZ ;  /* 0x000000743f747210 */ /* 0x000fe20007ffe0ff */
[----:B-1----:R-:W1:Y:S01]  /*17d30*/  @!P3 LDC R64, c[0x0][0xb50] ;  /* 0x0002d400ff40bb82 */ /* 0x002e620000000800 */
[----:B------:R-:W-:Y:S01]  /*17d40*/  IMAD.MOV R63, RZ, RZ, -R75 ;  /* 0x000000ffff3f7224 */ /* 0x000fe200078e0a4b */
[----:B------:R-:W-:Y:S02]  /*17d50*/  IADD3.X R117, R117, R123, R66, P2, P5 ;  /* 0x0000007b75757210 */ /* 0x000fe400017ea442 */
[----:B------:R-:W-:-:S04]  /*17d60*/  IADD3 R62, P2, P5, R75, R122, R62 ;  /* 0x0000007a4b3e7210 */ /* 0x000fc80007d5e03e */
[----:B------:R-:W2:Y:S01]  /*17d70*/  @!P3 LDC R65, c[0x0][0xb54] ;  /* 0x0002d500ff41bb82 */ /* 0x000ea20000000800 */
[----:B------:R-:W-:Y:S01]  /*17d80*/  SHF.R.S32.HI R75, RZ, 0x1f, R75 ;  /* 0x0000001fff4b7819 */ /* 0x000fe2000001144b */
[----:B------:R-:W-:-:S03]  /*17d90*/  IMAD R122, R124, R63, R67 ;  /* 0x0000003f7c7a7224 */ /* 0x000fc600078e0243 */
[----:B------:R-:W-:Y:S01]  /*17da0*/  IADD3.X R63, R75, R117, R116, P2, P5 ;  /* 0x000000754b3f7210 */ /* 0x000fe200017ea474 */
[-C--:B0-----:R-:W-:Y:S01]  /*17db0*/  IMAD R73, R73, R122.reuse, RZ ;  /* 0x0000007a49497224 */ /* 0x081fe200078e02ff */
[----:B------:R-:W-:Y:S01]  /*17dc0*/  SHF.R.S32.HI R75, RZ, 0x1f, R122 ;  /* 0x0000001fff4b7819 */ /* 0x000fe2000001147a */
[----:B------:R-:W-:-:S04]  /*17dd0*/  IMAD.WIDE.U32 R62, R72, R122, R62 ;  /* 0x0000007a483e7225 */ /* 0x000fc800078e003e */
[----:B------:R-:W-:-:S04]  /*17de0*/  IMAD R73, R72, R75, R73 ;  /* 0x0000004b48497224 */ /* 0x000fc800078e0249 */
[----:B------:R-:W-:Y:S01]  /*17df0*/  IMAD.IADD R63, R63, 0x1, R73 ;  /* 0x000000013f3f7824 */ /* 0x000fe200078e0249 */
[----:B-1----:R-:W-:-:S04]  /*17e00*/  LEA R73, P2, R62, R64, 0x2 ;  /* 0x000000403e497211 */ /* 0x002fc800078410ff */
[----:B--2---:R-:W-:Y:S01]  /*17e10*/  LEA.HI.X R75, R62, R65, R63, 0x2, P2 ;  /* 0x000000413e4b7211 */ /* 0x004fe200010f143f */
[----:B------:R-:W-:Y:S08]  /*17e20*/  @P1 BRA `(.L_x_3919) ;  /* 0x0000000000101947 */ /* 0x000ff00003800000 */
[----:B------:R-:W-:Y:S05]  /*17e30*/  @!P0 BRA `(.L_x_3919) ;  /* 0x00000000000c8947 */ /* 0x000fea0003800000 */
[----:B------:R-:W2:Y:S04]  /*17e40*/  LDG.E R63, desc[UR48][R60.64] ;  /* 0x000000303c3f7981 */ /* 0x000ea8000c1e1900 */
[----:B-----5:R-:W2:Y:S02]  /*17e50*/  LDG.E R74, desc[UR48][R60.64+0x4] ;  /* 0x000004303c4a7981 */ /* 0x020ea4000c1e1900 */
[----:B--2---:R-:W-:-:S07]  /*17e60*/  IADD3 R74, -R63, R74, RZ ;  /* 0x0000004a3f4a7210 */ /* 0x004fce0007ffe1ff */
.L_x_3919:
[----:B------:R-:W2:Y:S04]  /*17e70*/  LDL R64, [R1+0x118] ;  /* 0x0001180001407983 */ /* 0x000ea80000100800 */
[----:B------:R-:W3:Y:S04]  /*17e80*/  LDL R65, [R1+0xac] ;  /* 0x0000ac0001417983 */ /* 0x000ee80000100800 */
[----:B------:R-:W-:Y:S04]  /*17e90*/  SHFL.IDX PT, R60, R73, RZ, 0x1c1f ;  /* 0x001c1fff493c7589 */ /* 0x000fe800000e0000 */
[----:B------:R-:W0:Y:S04]  /*17ea0*/  SHFL.IDX PT, R61, R75, RZ, 0x1c1f ;  /* 0x001c1fff4b3d7589 */ /* 0x000e2800000e0000 */
[----:B------:R-:W-:Y:S04]  /*17eb0*/  SHFL.IDX PT, R62, R73, 0x1, 0x1c1f ;  /* 0x003c1f00493e7f89 */ /* 0x000fe800000e0000 */
[----:B------:R-:W1:Y:S01]  /*17ec0*/  SHFL.IDX PT, R63, R75, 0x1, 0x1c1f ;  /* 0x003c1f004b3f7f89 */ /* 0x000e6200000e0000 */
[----:B--2---:R-:W-:-:S02]  /*17ed0*/  IMAD R72, R126, 0x80, R64 ;  /* 0x000000807e487824 */ /* 0x004fc400078e0240 */
[----:B-----5:R-:W-:Y:S01]  /*17ee0*/  IMAD R64, R74, R124, RZ ;  /* 0x0000007c4a407224 */ /* 0x020fe200078e02ff */
[----:B---3--:R-:W-:Y:S01]  /*17ef0*/  LOP3.LUT P0, RZ, R65, 0x3, RZ, 0xc0, !PT ;  /* 0x0000000341ff7812 */ /* 0x008fe2000780c0ff */
[----:B------:R-:W-:-:S03]  /*17f00*/  VIADD R65, R72, 0x8 ;  /* 0x0000000848417836 */ /* 0x000fc60000000000 */
[-C--:B------:R-:W-:Y:S02]  /*17f10*/  ISETP.GE.OR P1, PT, R72, R64.reuse, P0 ;  /* 0x000000404800720c */ /* 0x080fe40000726670 */
[----:B------:R-:W-:-:S11]  /*17f20*/  ISETP.GE.OR P0, PT, R65, R64, P0 ;  /* 0x000000404100720c */ /* 0x000fd60000706670 */
[----:B0-----:R0:W-:Y:S04]  /*17f30*/  @!P1 ST.E desc[UR48][R60.64], R120 ;  /* 0x000000783c009985 */ /* 0x0011e8000c101930 */
[----:B-1----:R0:W-:Y:S01]  /*17f40*/  @!P0 ST.E desc[UR48][R62.64], R121 ;  /* 0x000000793e008985 */ /* 0x0021e2000c101930 */
[----:B------:R-:W-:Y:S05]  /*17f50*/  @P3 BRA `(.L_x_3920) ;  /* 0x0000000c00643947 */ /* 0x000fea0003800000 */
[----:B------:R-:W1:Y:S01]  /*17f60*/  S2R R4, SR_TID.X ;  /* 0x0000000000047919 */ /* 0x000e620000002100 */
[----:B------:R-:W2:Y:S01]  /*17f70*/  @P4 LDC R65, c[0x0][0xbec] ;  /* 0x0002fb00ff414b82 */ /* 0x000ea20000000800 */
[----:B------:R-:W-:-:S07]  /*17f80*/  ULDC.64 UR4, c[0x0][0xaa0] ;  /* 0x0002a80000047ab9 */ /* 0x000fce0000000a00 */
[----:B------:R-:W3:Y:S01]  /*17f90*/  @P4 LDC R67, c[0x0][0xbf0] ;  /* 0x0002fc00ff434b82 */ /* 0x000ee20000000800 */
[----:B-1----:R-:W-:-:S04]  /*17fa0*/  IADD3 R4, R4, -0x80, RZ ;  /* 0xffffff8004047810 */ /* 0x002fc80007ffe0ff */
[----:B------:R-:W-:-:S04]  /*17fb0*/  SHF.R.S32.HI R5, RZ, 0x1f, R4 ;  /* 0x0000001fff057819 */ /* 0x000fc80000011404 */
[----:B------:R-:W-:-:S04]  /*17fc0*/  LEA.HI R5, R5, R4, RZ, 0x3 ;  /* 0x0000000405057211 */ /* 0x000fc800078f18ff */
[----:B------:R-:W-:Y:S02]  /*17fd0*/  LOP3.LUT R7, R5, 0xfffffff8, RZ, 0xc0, !PT ;  /* 0xfffffff805077812 */ /* 0x000fe400078ec0ff */
[----:B------:R-:W-:-:S03]  /*17fe0*/  SHF.R.S32.HI R21, RZ, 0x3, R5 ;  /* 0x00000003ff157819 */ /* 0x000fc60000011405 */
[----:B------:R-:W-:-:S04]  /*17ff0*/  IMAD.IADD R20, R4, 0x1, -R7 ;  /* 0x0000000104147824 */ /* 0x000fc800078e0a07 */
[----:B0-----:R-:W-:-:S05]  /*18000*/  IMAD.SHL.U32 R62, R20, 0x8, RZ ;  /* 0x00000008143e7824 */ /* 0x001fca00078e00ff */
[----:B------:R-:W-:-:S05]  /*18010*/  LEA R5, R21, R62, 0x6 ;  /* 0x0000003e15057211 */ /* 0x000fca00078e30ff */
[----:B------:R-:W-:-:S03]  /*18020*/  IMAD.WIDE R2, R5, 0x2, R2 ;  /* 0x0000000205027825 */ /* 0x000fc600078e0202 */
[C---:B------:R-:W-:Y:S02]  /*18030*/  IADD3 R9, P3, R2.reuse, 0x1000, RZ ;  /* 0x0000100002097810 */ /* 0x040fe40007f7e0ff */
[C---:B------:R-:W-:Y:S02]  /*18040*/  IADD3 R13, P2, R2.reuse, 0x2000, RZ ;  /* 0x00002000020d7810 */ /* 0x040fe40007f5e0ff */
[C---:B------:R-:W-:Y:S02]  /*18050*/  IADD3 R25, P6, R2.reuse, 0x3000, RZ ;  /* 0x0000300002197810 */ /* 0x040fe40007fde0ff */
[----:B------:R-:W-:Y:S02]  /*18060*/  IADD3 R29, P5, R2, 0x4000, RZ ;  /* 0x00004000021d7810 */ /* 0x000fe40007fbe0ff */
[----:B------:R-:W-:Y:S02]  /*18070*/  LOP3.LUT R8, R9, 0x380, RZ, 0xc0, !PT ;  /* 0x0000038009087812 */ /* 0x000fe400078ec0ff */
[----:B------:R-:W-:-:S02]  /*18080*/  LOP3.LUT R12, R13, 0x380, RZ, 0xc0, !PT ;  /* 0x000003800d0c7812 */ /* 0x000fc400078ec0ff */
[----:B------:R-:W-:Y:S02]  /*18090*/  IADD3 R33, P1, R2, 0x5000, RZ ;  /* 0x0000500002217810 */ /* 0x000fe40007f3e0ff */
[----:B------:R-:W-:Y:S02]  /*180a0*/  LOP3.LUT R24, R25, 0x380, RZ, 0xc0, !PT ;  /* 0x0000038019187812 */ /* 0x000fe400078ec0ff */
[----:B------:R-:W-:Y:S02]  /*180b0*/  LOP3.LUT R28, R29, 0x380, RZ, 0xc0, !PT ;  /* 0x000003801d1c7812 */ /* 0x000fe400078ec0ff */
[----:B------:R-:W-:Y:S02]  /*180c0*/  SHF.R.U64 R8, R8, 0x3, RZ ;  /* 0x0000000308087819 */ /* 0x000fe400000012ff */
[----:B------:R-:W-:Y:S02]  /*180d0*/  SHF.R.U64 R12, R12, 0x3, RZ ;  /* 0x000000030c0c7819 */ /* 0x000fe400000012ff */
[----:B------:R-:W-:-:S02]  /*180e0*/  LOP3.LUT R32, R33, 0x380, RZ, 0xc0, !PT ;  /* 0x0000038021207812 */ /* 0x000fc400078ec0ff */
[----:B------:R-:W-:Y:S02]  /*180f0*/  SHF.R.U64 R24, R24, 0x3, RZ ;  /* 0x0000000318187819 */ /* 0x000fe400000012ff */
[----:B------:R-:W-:Y:S02]  /*18100*/  SHF.R.U64 R28, R28, 0x3, RZ ;  /* 0x000000031c1c7819 */ /* 0x000fe400000012ff */
[----:B------:R-:W-:Y:S01]  /*18110*/  LOP3.LUT R8, R8, R9, RZ, 0x3c, !PT ;  /* 0x0000000908087212 */ /* 0x000fe200078e3cff */
[--C-:B------:R-:W-:Y:S01]  /*18120*/  IMAD.X R9, RZ, RZ, R3.reuse, P3 ;  /* 0x000000ffff097224 */ /* 0x100fe200018e0603 */
[----:B------:R-:W-:Y:S01]  /*18130*/  LOP3.LUT R12, R12, R13, RZ, 0x3c, !PT ;  /* 0x0000000d0c0c7212 */ /* 0x000fe200078e3cff */
[----:B------:R-:W-:Y:S01]  /*18140*/  IMAD.X R13, RZ, RZ, R3, P2 ;  /* 0x000000ffff0d7224 */ /* 0x000fe200010e0603 */
[----:B------:R-:W-:Y:S02]  /*18150*/  SHF.R.U64 R32, R32, 0x3, RZ ;  /* 0x0000000320207819 */ /* 0x000fe400000012ff */
[----:B------:R-:W-:-:S02]  /*18160*/  LOP3.LUT R24, R24, R25, RZ, 0x3c, !PT ;  /* 0x0000001918187212 */ /* 0x000fc400078e3cff */
[----:B------:R-:W-:Y:S01]  /*18170*/  LOP3.LUT R28, R28, R29, RZ, 0x3c, !PT ;  /* 0x0000001d1c1c7212 */ /* 0x000fe200078e3cff */
[----:B------:R-:W-:Y:S01]  /*18180*/  IMAD.X R29, RZ, RZ, R3, P5 ;  /* 0x000000ffff1d7224 */ /* 0x000fe200028e0603 */
[----:B------:R-:W-:Y:S01]  /*18190*/  IADD3.X R25, RZ, R3, RZ, P6, !PT ;  /* 0x00000003ff197210 */ /* 0x000fe200037fe4ff */
[----:B------:R-:W-:Y:S01]  /*181a0*/  IMAD R20, R20, 0x20, R21 ;  /* 0x0000002014147824 */ /* 0x000fe200078e0215 */
[C---:B------:R-:W-:Y:S01]  /*181b0*/  IADD3 R37, P0, R2.reuse, 0x6000, RZ ;  /* 0x0000600002257810 */ /* 0x040fe20007f1e0ff */
[----:B------:R-:W5:Y:S01]  /*181c0*/  LD.E.128 R12, desc[UR48][R12.64] ;  /* 0x000000300c0c7980 */ /* 0x000f62000c101d00 */
[C---:B------:R-:W-:Y:S02]  /*181d0*/  IADD3 R41, P3, R2.reuse, 0x7000, RZ ;  /* 0x0000700002297810 */ /* 0x040fe40007f7e0ff */
[C---:B------:R-:W-:Y:S01]  /*181e0*/  IADD3 R45, P2, R2.reuse, 0x8000, RZ ;  /* 0x00008000022d7810 */ /* 0x040fe20007f5e0ff */
[----:B------:R-:W5:Y:S01]  /*181f0*/  LD.E.128 R24, desc[UR48][R24.64] ;  /* 0x0000003018187980 */ /* 0x000f62000c101d00 */
[----:B------:R-:W-:-:S02]  /*18200*/  IADD3 R49, P6, R2, 0x9000, RZ ;  /* 0x0000900002317810 */ /* 0x000fc40007fde0ff */
[----:B------:R-:W-:Y:S01]  /*18210*/  IADD3 R53, P5, R2, 0xa000, RZ ;  /* 0x0000a00002357810 */ /* 0x000fe20007fbe0ff */
[----:B------:R-:W5:Y:S01]  /*18220*/  LD.E.128 R28, desc[UR48][R28.64] ;  /* 0x000000301c1c7980 */ /* 0x000f62000c101d00 */
[----:B------:R-:W-:Y:S01]  /*18230*/  LOP3.LUT R32, R32, R33, RZ, 0x3c, !PT ;  /* 0x0000002120207212 */ /* 0x000fe200078e3cff */
[----:B------:R-:W-:Y:S01]  /*18240*/  IMAD.X R33, RZ, RZ, R3, P1 ;  /* 0x000000ffff217224 */ /* 0x000fe200008e0603 */
[----:B------:R-:W-:Y:S02]  /*18250*/  LOP3.LUT R11, R2, 0x380, RZ, 0xc0, !PT ;  /* 0x00000380020b7812 */ /* 0x000fe400078ec0ff */
[----:B------:R-:W-:Y:S02]  /*18260*/  LOP3.LUT R36, R37, 0x380, RZ, 0xc0, !PT ;  /* 0x0000038025247812 */ /* 0x000fe400078ec0ff */
[----:B------:R-:W-:Y:S01]  /*18270*/  LOP3.LUT R40, R41, 0x380, RZ, 0xc0, !PT ;  /* 0x0000038029287812 */ /* 0x000fe200078ec0ff */
[----:B------:R-:W5:Y:S01]  /*18280*/  LD.E.128 R32, desc[UR48][R32.64] ;  /* 0x0000003020207980 */ /* 0x000f62000c101d00 */
[----:B------:R-:W-:-:S02]  /*18290*/  LOP3.LUT R44, R45, 0x380, RZ, 0xc0, !PT ;  /* 0x000003802d2c7812 */ /* 0x000fc400078ec0ff */
[----:B------:R-:W-:Y:S02]  /*182a0*/  LOP3.LUT R48, R49, 0x380, RZ, 0xc0, !PT ;  /* 0x0000038031307812 */ /* 0x000fe400078ec0ff */
[----:B------:R-:W-:Y:S02]  /*182b0*/  LOP3.LUT R52, R53, 0x380, RZ, 0xc0, !PT ;  /* 0x0000038035347812 */ /* 0x000fe400078ec0ff */
[----:B------:R-:W-:Y:S02]  /*182c0*/  IADD3 R7, P1, R2, 0xb000, RZ ;  /* 0x0000b00002077810 */ /* 0x000fe40007f3e0ff */
[----:B------:R-:W-:Y:S02]  /*182d0*/  SHF.R.U64 R11, R11, 0x3, RZ ;  /* 0x000000030b0b7819 */ /* 0x000fe400000012ff */
[----:B------:R-:W-:Y:S01]  /*182e0*/  SHF.R.U64 R36, R36, 0x3, RZ ;  /* 0x0000000324247819 */ /* 0x000fe200000012ff */
[----:B------:R-:W-:Y:S01]  /*182f0*/  IMAD.X R57, RZ, RZ, R3, P1 ;  /* 0x000000ffff397224 */ /* 0x000fe200008e0603 */
[----:B------:R-:W-:-:S02]  /*18300*/  SHF.R.U64 R40, R40, 0x3, RZ ;  /* 0x0000000328287819 */ /* 0x000fc400000012ff */
[----:B------:R-:W-:Y:S02]  /*18310*/  SHF.R.U64 R44, R44, 0x3, RZ ;  /* 0x000000032c2c7819 */ /* 0x000fe400000012ff */
[----:B------:R-:W-:Y:S02]  /*18320*/  SHF.R.U64 R48, R48, 0x3, RZ ;  /* 0x0000000330307819 */ /* 0x000fe400000012ff */
[----:B------:R-:W-:Y:S02]  /*18330*/  SHF.R.U64 R52, R52, 0x3, RZ ;  /* 0x0000000334347819 */ /* 0x000fe400000012ff */
[----:B------:R-:W-:Y:S02]  /*18340*/  LOP3.LUT R5, R7, 0x380, RZ, 0xc0, !PT ;  /* 0x0000038007057812 */ /* 0x000fe400078ec0ff */
[----:B------:R-:W-:Y:S02]  /*18350*/  LOP3.LUT R4, R11, R2, RZ, 0x3c, !PT ;  /* 0x000000020b047212 */ /* 0x000fe400078e3cff */
[----:B------:R-:W-:Y:S01]  /*18360*/  LOP3.LUT R36, R36, R37, RZ, 0x3c, !PT ;  /* 0x0000002524247212 */ /* 0x000fe200078e3cff */
[----:B------:R-:W5:Y:S01]  /*18370*/  LD.E.128 R8, desc[UR48][R8.64] ;  /* 0x0000003008087980 */ /* 0x000f62000c101d00 */
[----:B------:R-:W-:Y:S01]  /*18380*/  LOP3.LUT R40, R40, R41, RZ, 0x3c, !PT ;  /* 0x0000002928287212 */ /* 0x000fe200078e3cff */
[--C-:B------:R-:W-:Y:S01]  /*18390*/  IMAD.X R41, RZ, RZ, R3.reuse, P3 ;  /* 0x000000ffff297224 */ /* 0x100fe200018e0603 */
[----:B------:R-:W-:Y:S01]  /*183a0*/  LOP3.LUT R44, R44, R45, RZ, 0x3c, !PT ;  /* 0x0000002d2c2c7212 */ /* 0x000fe200078e3cff */
[----:B------:R-:W-:Y:S01]  /*183b0*/  IMAD.X R45, RZ, RZ, R3, P2 ;  /* 0x000000ffff2d7224 */ /* 0x000fe200010e0603 */
[----:B------:R-:W-:-:S02]  /*183c0*/  LOP3.LUT R48, R48, R49, RZ, 0x3c, !PT ;  /* 0x0000003130307212 */ /* 0x000fc400078e3cff */
[----:B------:R-:W-:Y:S01]  /*183d0*/  LOP3.LUT R52, R52, R53, RZ, 0x3c, !PT ;  /* 0x0000003534347212 */ /* 0x000fe200078e3cff */
[----:B------:R-:W-:Y:S01]  /*183e0*/  IMAD.X R53, RZ, RZ, R3, P5 ;  /* 0x000000ffff357224 */ /* 0x000fe200028e0603 */
[----:B------:R-:W-:Y:S01]  /*183f0*/  SHF.R.U64 R2, R5, 0x3, RZ ;  /* 0x0000000305027819 */ /* 0x000fe200000012ff */
[----:B------:R-:W5:Y:S01]  /*18400*/  LD.E.128 R40, desc[UR48][R40.64] ;  /* 0x0000003028287980 */ /* 0x000f62000c101d00 */
[-C--:B------:R-:W-:Y:S02]  /*18410*/  IADD3.X R37, RZ, R3.reuse, RZ, P0, !PT ;  /* 0x00000003ff257210 */ /* 0x080fe400007fe4ff */
[-C--:B------:R-:W-:Y:S01]  /*18420*/  IADD3.X R49, RZ, R3.reuse, RZ, P6, !PT ;  /* 0x00000003ff317210 */ /* 0x080fe200037fe4ff */
[----:B------:R-:W5:Y:S01]  /*18430*/  LD.E.128 R44, desc[UR48][R44.64] ;  /* 0x000000302c2c7980 */ /* 0x000f62000c101d00 */
[----:B------:R-:W-:Y:S01]  /*18440*/  MOV R5, R3 ;  /* 0x0000000300057202 */ /* 0x000fe20000000f00 */
[----:B------:R-:W-:Y:S01]  /*18450*/  IMAD R3, R66, UR4, RZ ;  /* 0x0000000442037c24 */ /* 0x000fe2000f8e02ff */
[----:B------:R-:W-:Y:S01]  /*18460*/  LOP3.LUT R56, R2, R7, RZ, 0x3c, !PT ;  /* 0x0000000702387212 */ /* 0x000fe200078e3cff */
[----:B------:R-:W5:Y:S02]  /*18470*/  LD.E.128 R36, desc[UR48][R36.64] ;  /* 0x0000003024247980 */ /* 0x000f64000c101d00 */
[----:B------:R-:W-:-:S02]  /*18480*/  IMAD R61, R0, UR5, R3 ;  /* 0x00000005003d7c24 */ /* 0x000fc4000f8e0203 */
[----:B------:R-:W-:Y:S01]  /*18490*/  IMAD.WIDE.U32 R2, R0, UR4, RZ ;  /* 0x0000000400027c25 */ /* 0x000fe2000f8e00ff */
[----:B------:R-:W-:Y:S01]  /*184a0*/  ULDC.64 UR4, c[0x0][0xae8] ;  /* 0x0002ba0000047ab9 */ /* 0x000fe20000000a00 */
[----:B------:R-:W-:Y:S01]  /*184b0*/  LEA R20, R126, R20, 0x7 ;  /* 0x000000147e147211 */ /* 0x000fe200078e38ff */
[----:B------:R-:W5:Y:S01]  /*184c0*/  LD.E.128 R4, desc[UR48][R4.64] ;  /* 0x0000003004047980 */ /* 0x000f62000c101d00 */
[----:B------:R-:W-:Y:S01]  /*184d0*/  IMAD.IADD R3, R3, 0x1, R61 ;  /* 0x0000000103037824 */ /* 0x000fe200078e023d */
[----:B------:R-:W-:Y:S02]  /*184e0*/  SHF.R.S32.HI R63, RZ, 0x1f, R226 ;  /* 0x0000001fff3f7819 */ /* 0x000fe400000114e2 */
[----:B------:R-:W5:Y:S01]  /*184f0*/  LD.E.128 R48, desc[UR48][R48.64] ;  /* 0x0000003030307980 */ /* 0x000f62000c101d00 */
[----:B------:R-:W-:-:S03]  /*18500*/  IMAD.WIDE.U32 R2, R195, UR4, R2 ;  /* 0x00000004c3027c25 */ /* 0x000fc6000f8e0002 */
[----:B------:R-:W5:Y:S01]  /*18510*/  LD.E.128 R52, desc[UR48][R52.64] ;  /* 0x0000003034347980 */ /* 0x000f62000c101d00 */
[----:B------:R-:W-:Y:S01]  /*18520*/  IMAD R3, R195, UR5, R3 ;  /* 0x00000005c3037c24 */ /* 0x000fe2000f8e0203 */
[----:B------:R-:W-:Y:S01]  /*18530*/  ULDC.64 UR4, c[0x0][0xaf0] ;  /* 0x0002bc0000047ab9 */ /* 0x000fe20000000a00 */
[----:B--2---:R-:W-:Y:S01]  /*18540*/  @P4 IMAD.HI.U32 R0, R20, R65, RZ ;  /* 0x0000004114004227 */ /* 0x004fe200078e00ff */
[----:B------:R-:W5:Y:S03]  /*18550*/  LD.E.128 R56, desc[UR48][R56.64] ;  /* 0x0000003038387980 */ /* 0x000f66000c101d00 */
[----:B------:R-:W-:Y:S01]  /*18560*/  IMAD R63, R63, UR4, RZ ;  /* 0x000000043f3f7c24 */ /* 0x000fe2000f8e02ff */
[----:B------:R-:W-:Y:S01]  /*18570*/  @!PT LDS RZ, [RZ] ;  /* 0x00000000fffff984 */ /* 0x000fe20000000800 */
[----:B------:R-:W-:Y:S01]  /*18580*/  @!PT LDS RZ, [RZ] ;  /* 0x00000000fffff984 */ /* 0x000fe20000000800 */
[----:B------:R-:W-:Y:S01]  /*18590*/  @!PT LDS RZ, [RZ] ;  /* 0x00000000fffff984 */ /* 0x000fe20000000800 */
[----:B------:R-:W-:Y:S01]  /*185a0*/  @!PT LDS RZ, [RZ] ;  /* 0x00000000fffff984 */ /* 0x000fe20000000800 */
[----:B------:R0:W-:Y:S06]  /*185b0*/  MEMBAR.ALL.CTA ;  /* 0x0000000000007992 */ /* 0x0001ec0000008000 */
[----:B0-----:R-:W0:Y:S01]  /*185c0*/  FENCE.VIEW.ASYNC.S ;  /* 0x00000000000073c6 */ /* 0x001e220000000000 */
[----:B------:R-:W-:Y:S01]  /*185d0*/  IMAD.MOV.U32 R61, RZ, RZ, R20 ;  /* 0x000000ffff3d7224 */ /* 0x000fe200078e0014 */
[----:B---3--:R-:W-:Y:S01]  /*185e0*/  @P4 SHF.R.U32.HI R61, RZ, R67, R0 ;  /* 0x00000043ff3d4219 */ /* 0x008fe20000011600 */
[----:B------:R-:W-:-:S02]  /*185f0*/  IMAD R63, R226, UR5, R63 ;  /* 0x00000005e23f7c24 */ /* 0x000fc4000f8e023f */
[----:B------:R-:W-:Y:S01]  /*18600*/  IMAD.WIDE.U32 R2, R226, UR4, R2 ;  /* 0x00000004e2027c25 */ /* 0x000fe2000f8e0002 */
[--C-:B------:R-:W-:Y:S01]  /*18610*/  SHF.R.S32.HI R0, RZ, 0x1f, R61.reuse ;  /* 0x0000001fff007819 */ /* 0x100fe2000001143d */
[----:B------:R-:W-:Y:S02]  /*18620*/  ULDC.64 UR4, c[0x0][0xae0] ;  /* 0x0002b80000047ab9 */ /* 0x000fe40000000a00 */
[----:B------:R-:W-:Y:S01]  /*18630*/  IMAD.MOV R65, RZ, RZ, -R61 ;  /* 0x000000ffff417224 */ /* 0x000fe200078e0a3d */
[----:B------:R-:W-:Y:S01]  /*18640*/  IADD3 R3, R3, R63, RZ ;  /* 0x0000003f03037210 */ /* 0x000fe20007ffe0ff */
[----:B------:R-:W-:Y:S02]  /*18650*/  IMAD R0, R0, UR4, RZ ;  /* 0x0000000400007c24 */ /* 0x000fe4000f8e02ff */
[----:B------:R-:W-:Y:S02]  /*18660*/  IMAD R63, R124, R65, R20 ;  /* 0x000000417c3f7224 */ /* 0x000fe400078e0214 */
[----:B------:R-:W-:-:S04]  /*18670*/  IMAD.WIDE.U32 R2, R61, UR4, R2 ;  /* 0x000000043d027c25 */ /* 0x000fc8000f8e0002 */
[----:B------:R-:W-:Y:S01]  /*18680*/  IMAD R61, R61, UR5, R0 ;  /* 0x000000053d3d7c24 */ /* 0x000fe2000f8e0200 */
[----:B------:R-:W-:Y:S01]  /*18690*/  SHF.R.S32.HI R0, RZ, 0x1f, R63 ;  /* 0x0000001fff007819 */ /* 0x000fe2000001143f */
[----:B------:R-:W-:Y:S01]  /*186a0*/  ULDC.64 UR4, c[0x0][0xad8] ;  /* 0x0002b60000047ab9 */ /* 0x000fe20000000a00 */
[----:B------:R-:W-:Y:S02]  /*186b0*/  IMAD R67, R126, 0x80, R21 ;  /* 0x000000807e437824 */ /* 0x000fe400078e0215 */
[----:B------:R-:W-:Y:S02]  /*186c0*/  IMAD.IADD R3, R3, 0x1, R61 ;  /* 0x0000000103037824 */ /* 0x000fe400078e023d */
[----:B------:R-:W-:Y:S02]  /*186d0*/  IMAD R0, R0, UR4, RZ ;  /* 0x0000000400007c24 */ /* 0x000fe4000f8e02ff */
[----:B------:R-:W-:Y:S01]  /*186e0*/  IMAD.WIDE.U32 R2, R63, UR4, R2 ;  /* 0x000000043f027c25 */ /* 0x000fe2000f8e0002 */
[----:B------:R-:W-:-:S03]  /*186f0*/  ISETP.GE.AND P2, PT, R67, R64, PT ;  /* 0x000000404300720c */ /* 0x000fc60003f46270 */
[----:B------:R-:W-:Y:S01]  /*18700*/  IMAD R61, R63, UR5, R0 ;  /* 0x000000053f3d7c24 */ /* 0x000fe2000f8e0200 */
[----:B------:R-:W-:Y:S01]  /*18710*/  IADD3 R21, R67, 0x20, RZ ;  /* 0x0000002043157810 */ /* 0x000fe20007ffe0ff */
[----:B------:R-:W-:Y:S01]  /*18720*/  ULDC.64 UR4, c[0x0][0xa80] ;  /* 0x0002a00000047ab9 */ /* 0x000fe20000000a00 */
[----:B------:R-:W-:Y:S01]  /*18730*/  VIADD R0, R18, 0x30820 ;  /* 0x0003082012007836 */ /* 0x000fe20000000000 */
[C---:B------:R-:W-:Y:S02]  /*18740*/  LEA R63, P3, R2.reuse, UR4, 0x1 ;  /* 0x00000004023f7c11 */ /* 0x040fe4000f8608ff */
[----:B------:R-:W-:Y:S02]  /*18750*/  IADD3 R3, R3, R61, RZ ;  /* 0x0000003d03037210 */ /* 0x000fe40007ffe0ff */
[----:B------:R-:W-:Y:S01]  /*18760*/  ISETP.GE.AND P1, PT, R21, R64, PT ;  /* 0x000000401500720c */ /* 0x000fe20003f26270 */
[----:B------:R-:W-:Y:S01]  /*18770*/  VIADD R21, R67, 0x40 ;  /* 0x0000004043157836 */ /* 0x000fe20000000000 */
[----:B------:R-:W-:-:S02]  /*18780*/  LEA.HI.X R65, R2, UR5, R3, 0x1, P3 ;  /* 0x0000000502417c11 */ /* 0x000fc400098f0c03 */
[----:B------:R-:W-:Y:S01]  /*18790*/  PRMT R0, RZ, 0x654, R0 ;  /* 0x00000654ff007816 */ /* 0x000fe20000000000 */
[----:B------:R-:W-:Y:S01]  /*187a0*/  BSSY B1, `(.L_x_3921) ;  /* 0x0000019000017945 */ /* 0x000fe20003800000 */
[----:B------:R-:W-:Y:S01]  /*187b0*/  ISETP.GE.AND P0, PT, R21, R64, PT ;  /* 0x000000401500720c */ /* 0x000fe20003f06270 */
[----:B0-----:R0:W1:Y:S01]  /*187c0*/  SHFL.IDX PT, R61, R65, RZ, 0x181f ;  /* 0x00181fff413d7589 */ /* 0x00106200000e0000 */
[----:B------:R2:W-:Y:S03]  /*187d0*/  SYNCS.ARRIVE.TRANS64.RED.A1T0 RZ, [R0+URZ], RZ ;  /* 0x000000ff00ff79a7 */ /* 0x0005e6000810043f */
[----:B------:R0:W3:Y:S01]  /*187e0*/  SHFL.IDX PT, R21, R63, RZ, 0x181f ;  /* 0x00181fff3f157589 */ /* 0x0000e200000e0000 */
[C---:B------:R-:W-:Y:S02]  /*187f0*/  VIADD R70, R62.reuse, 0x40 ;  /* 0x000000403e467836 */ /* 0x040fe40000000000 */
[----:B--2---:R-:W-:Y:S01]  /*18800*/  VIADD R0, R62, 0x80 ;  /* 0x000000803e007836 */ /* 0x004fe20000000000 */
[----:B------:R-:W-:Y:S06]  /*18810*/  @P2 BRA `(.L_x_3922) ;  /* 0x0000000000442947 */ /* 0x000fec0003800000 */
[----:B------:R-:W-:Y:S01]  /*18820*/  ULDC UR4, c[0x0][0xac8] ;  /* 0x0002b20000047ab9 */ /* 0x000fe20000000800 */
[C---:B------:R-:W-:Y:S02]  /*18830*/  IADD3 R66, R62.reuse, 0x40, RZ ;  /* 0x000000403e427810 */ /* 0x040fe40007ffe0ff */
[----:B------:R-:W-:Y:S02]  /*18840*/  ISETP.GE.AND P4, PT, R62, UR4, PT ;  /* 0x000000043e007c0c */ /* 0x000fe4000bf86270 */
[----:B------:R-:W-:Y:S02]  /*18850*/  ISETP.GE.AND P3, PT, R66, UR4, PT ;  /* 0x0000000442007c0c */ /* 0x000fe4000bf66270 */
[----:B------:R-:W-:Y:S02]  /*18860*/  ISETP.GE.AND P2, PT, R0, UR4, PT ;  /* 0x0000000400007c0c */ /* 0x000fe4000bf46270 */
[----:B------:R-:W-:Y:S02]  /*18870*/  SHF.R.S32.HI R3, RZ, 0x1f, R62 ;  /* 0x0000001fff037819 */ /* 0x000fe4000001143e */
[----:B------:R-:W-:-:S02]  /*18880*/  SHF.R.S32.HI R69, RZ, 0x1f, R66 ;  /* 0x0000001fff457819 */ /* 0x000fc40000011442 */
[----:B------:R-:W-:-:S03]  /*18890*/  SHF.R.S32.HI R68, RZ, 0x1f, R0 ;  /* 0x0000001fff447819 */ /* 0x000fc60000011400 */
[-C--:B---3--:R-:W-:Y:S02]  /*188a0*/  @!P4 LEA R2, P6, R62, R21.reuse, 0x1 ;  /* 0x000000153e02c211 */ /* 0x088fe400078c08ff */
[----:B------:R-:W-:Y:S02]  /*188b0*/  @!P3 LEA R20, P5, R66, R21, 0x1 ;  /* 0x000000154214b211 */ /* 0x000fe400078a08ff */
[----:B-1----:R-:W-:Y:S02]  /*188c0*/  @!P4 LEA.HI.X R3, R62, R61, R3, 0x1, P6 ;  /* 0x0000003d3e03c211 */ /* 0x002fe400030f0c03 */
[----:B------:R-:W-:Y:S02]  /*188d0*/  @!P2 LEA R60, P6, R0, R21, 0x1 ;  /* 0x00000015003ca211 */ /* 0x000fe400078c08ff */
[-C--:B------:R-:W-:Y:S01]  /*188e0*/  @!P3 LEA.HI.X R21, R66, R61.reuse, R69, 0x1, P5 ;  /* 0x0000003d4215b211 */ /* 0x080fe200028f0c45 */
[----:B-----5:R2:W-:Y:S01]  /*188f0*/  @!P4 ST.E.128 desc[UR48][R2.64], R4 ;  /* 0x000000040200c985 */ /* 0x0205e2000c101d30 */
[----:B------:R-:W-:-:S03]  /*18900*/  @!P2 LEA.HI.X R61, R0, R61, R68, 0x1, P6 ;  /* 0x0000003d003da211 */ /* 0x000fc600030f0c44 */
[----:B------:R2:W-:Y:S04]  /*18910*/  @!P3 ST.E.128 desc[UR48][R20.64], R28 ;  /* 0x0000001c1400b985 */ /* 0x0005e8000c101d30 */
[----:B------:R2:W-:Y:S02]  /*18920*/  @!P2 ST.E.128 desc[UR48][R60.64], R44 ;  /* 0x0000002c3c00a985 */ /* 0x0005e4000c101d30 */
.L_x_3922:
[----:B------:R-:W-:Y:S05]  /*18930*/  BSYNC B1 ;  /* 0x0000000000017941 */ /* 0x000fea0003800000 */
.L_x_3921:
[----:B--2--5:R2:W4:Y:S01]  /*18940*/  SHFL.IDX PT, R7, R65, 0x1, 0x181f ;  /* 0x00381f0041077f89 */ /* 0x02452200000e0000 */
[----:B------:R-:W-:Y:S01]  /*18950*/  BSSY B1, `(.L_x_3923) ;  /* 0x0000013000017945 */ /* 0x000fe20003800000 */
[----:B---3--:R-:W-:Y:S02]  /*18960*/  SHF.R.S32.HI R21, RZ, 0x1f, R62 ;  /* 0x0000001fff157819 */ /* 0x008fe4000001143e */
[----:B------:R2:W3:Y:S01]  /*18970*/  SHFL.IDX PT, R3, R63, 0x1, 0x181f ;  /* 0x00381f003f037f89 */ /* 0x0004e200000e0000 */
[----:B------:R-:W-:Y:S02]  /*18980*/  SHF.R.S32.HI R20, RZ, 0x1f, R70 ;  /* 0x0000001fff147819 */ /* 0x000fe40000011446 */
[----:B------:R-:W-:Y:S01]  /*18990*/  SHF.R.S32.HI R28, RZ, 0x1f, R0 ;  /* 0x0000001fff1c7819 */ /* 0x000fe20000011400 */
[----:B------:R-:W-:Y:S06]  /*189a0*/  @P1 BRA `(.L_x_3924) ;  /* 0x0000000000341947 */ /* 0x000fec0003800000 */
[----:B------:R-:W-:Y:S02]  /*189b0*/  ULDC UR4, c[0x0][0xac8] ;  /* 0x0002b20000047ab9 */ /* 0x000fe40000000800 */
[----:B------:R-:W-:Y:S02]  /*189c0*/  ISETP.GE.AND P4, PT, R62, UR4, PT ;  /* 0x000000043e007c0c */ /* 0x000fe4000bf86270 */
[----:B------:R-:W-:Y:S02]  /*189d0*/  ISETP.GE.AND P5, PT, R70, UR4, PT ;  /* 0x0000000446007c0c */ /* 0x000fe4000bfa6270 */
[----:B------:R-:W-:-:S09]  /*189e0*/  ISETP.GE.AND P6, PT, R0, UR4, PT ;  /* 0x0000000400007c0c */ /* 0x000fd2000bfc6270 */
[-C--:B---3--:R-:W-:Y:S02]  /*189f0*/  @!P4 LEA R2, P1, R62, R3.reuse, 0x1 ;  /* 0x000000033e02c211 */ /* 0x088fe400078208ff */
        /* <DEDUP_REMOVED lines=8> */
.L_x_3924:
[----:B------:R-:W-:Y:S05]  /*18a80*/  BSYNC B1 ;  /* 0x0000000000017941 */ /* 0x000fea0003800000 */
.L_x_3923:
[----:B---34-:R3:W4:Y:S01]  /*18a90*/  SHFL.IDX PT, R7, R65, 0x2, 0x181f ;  /* 0x00581f0041077f89 */ /* 0x01872200000e0000 */
        /* <DEDUP_REMOVED lines=16> */
.L_x_3926:
[----:B------:R-:W-:Y:S05]  /*18ba0*/  BSYNC B1 ;  /* 0x0000000000017941 */ /* 0x000fea0003800000 */
.L_x_3925:
[----:B0-----:R-:W-:Y:S01]  /*18bb0*/  VIADD R3, R67, 0x60 ;  /* 0x0000006043037836 */ /* 0x001fe20000000000 */
[----:B--23--:R-:W0:Y:S04]  /*18bc0*/  SHFL.IDX PT, R65, R65, 0x3, 0x181f ;  /* 0x00781f0041417f89 */ /* 0x00ce2800000e0000 */
[----:B------:R-:W-:Y:S01]  /*18bd0*/  ISETP.GE.AND P0, PT, R3, R64, PT ;  /* 0x000000400300720c */ /* 0x000fe20003f06270 */
[----:B------:R-:W2:-:S12]  /*18be0*/  SHFL.IDX PT, R63, R63, 0x3, 0x181f ;  /* 0x00781f003f3f7f89 */ /* 0x000e9800000e0000 */
[----:B------:R-:W-:Y:S05]  /*18bf0*/  @P0 BRA `(.L_x_3927) ;  /* 0x0000002000340947 */ /* 0x000fea0003800000 */
[----:B------:R-:W-:Y:S02]  /*18c00*/  ULDC UR4, c[0x0][0xac8] ;  /* 0x0002b20000047ab9 */ /* 0x000fe40000000800 */
[----:B------:R-:W-:Y:S02]  /*18c10*/  ISETP.GE.AND P2, PT, R62, UR4, PT ;  /* 0x000000043e007c0c */ /* 0x000fe4000bf46270 */
[----:B------:R-:W-:-:S11]  /*18c20*/  ISETP.GE.AND P3, PT, R70, UR4, PT ;  /* 0x0000000446007c0c */ /* 0x000fd6000bf66270 */
[-C--:B--2---:R-:W-:Y:S02]  /*18c30*/  @!P2 LEA R2, P0, R62, R63.reuse, 0x1 ;  /* 0x0000003f3e02a211 */ /* 0x084fe400078008ff */
[----:B------:R-:W-:Y:S02]  /*18c40*/  @!P3 LEA R4, P1, R70, R63, 0x1 ;  /* 0x0000003f4604b211 */ /* 0x000fe400078208ff */
[-C--:B0-----:R-:W-:Y:S02]  /*18c50*/  @!P2 LEA.HI.X R3, R62, R65.reuse, R21, 0x1, P0 ;  /* 0x000000413e03a211 */ /* 0x081fe400000f0c15 */
[----:B------:R-:W-:Y:S02]  /*18c60*/  @!P3 LEA.HI.X R5, R70, R65, R20, 0x1, P1 ;  /* 0x000000414605b211 */ /* 0x000fe400008f0c14 */
[----:B------:R-:W-:Y:S01]  /*18c70*/  ISETP.GE.AND P0, PT, R0, UR4, PT ;  /* 0x0000000400007c0c */ /* 0x000fe2000bf06270 */
[----:B------:R0:W-:Y:S04]  /*18c80*/  @!P2 ST.E.128 desc[UR48][R2.64], R24 ;  /* 0x000000180200a985 */ /* 0x0001e8000c101d30 */
[----:B------:R0:W-:Y:S08]  /*18c90*/  @!P3 ST.E.128 desc[UR48][R4.64], R40 ;  /* 0x000000280400b985 */ /* 0x0001f0000c101d30 */
[----:B------:R-:W-:Y:S05]  /*18ca0*/  @P0 BRA `(.L_x_3927) ;  /* 0x0000002000080947 */ /* 0x000fea0003800000 */
[----:B0-----:R-:W-:-:S04]  /*18cb0*/  LEA R2, P0, R0, R63, 0x1 ;  /* 0x0000003f00027211 */ /* 0x001fc800078008ff */
[----:B------:R-:W-:-:S05]  /*18cc0*/  LEA.HI.X R3, R0, R65, R28, 0x1, P0 ;  /* 0x0000004100037211 */ /* 0x000fca00000f0c1c */
[----:B------:R0:W-:Y:S01]  /*18cd0*/  ST.E.128 desc[UR48][R2.64], R56 ;  /* 0x0000003802007985 */ /* 0x0001e2000c101d30 */
[----:B------:R-:W-:Y:S05]  /*18ce0*/  BRA `(.L_x_3927) ;  /* 0x0000001c00f87947 */ /* 0x000fea0003800000 */
.L_x_3920:
[----:B------:R-:W-:Y:S01]  /*18cf0*/  ULDC.64 UR4, c[0x0][0xb08] ;  /* 0x0002c20000047ab9 */ /* 0x000fe20000000a00 */
[----:B0-----:R-:W0:Y:S01]  /*18d00*/  @P4 LDC R60, c[0x0][0xbec] ;  /* 0x0002fb00ff3c4b82 */ /* 0x001e220000000800 */
[----:B------:R-:W-:Y:S01]  /*18d10*/  IMAD R61, R66, UR4, RZ ;  /* 0x00000004423d7c24 */ /* 0x000fe2000f8e02ff */
[----:B------:R1:W5:Y:S01]  /*18d20*/  LDL R165, [R1+0x44] ;  /* 0x0000440001a57983 */ /* 0x0003620000100800 */
[C---:B------:R-:W-:Y:S01]  /*18d30*/  IMAD.WIDE.U32 R2, R0.reuse, UR4, RZ ;  /* 0x0000000400027c25 */ /* 0x040fe2000f8e00ff */
[----:B------:R-:W-:Y:S02]  /*18d40*/  ULDC.64 UR6, c[0x0][0xb30] ;  /* 0x0002cc0000067ab9 */ /* 0x000fe40000000a00 */
[----:B------:R1:W5:Y:S01]  /*18d50*/  LDL R164, [R1+0x108] ;  /* 0x0001080001a47983 */ /* 0x0003620000100800 */
[----:B------:R-:W-:Y:S01]  /*18d60*/  IMAD R61, R0, UR5, R61 ;  /* 0x00000005003d7c24 */ /* 0x000fe2000f8e023d */
[----:B------:R-:W-:Y:S01]  /*18d70*/  ULDC.64 UR4, c[0x0][0xb38] ;  /* 0x0002ce0000047ab9 */ /* 0x000fe20000000a00 */
[----:B------:R-:W2:Y:S01]  /*18d80*/  @P4 LDC R0, c[0x0][0xbf0] ;  /* 0x0002fc00ff004b82 */ /* 0x000ea20000000800 */
[----:B------:R1:W5:Y:S01]  /*18d90*/  LDL R163, [R1+0xa0] ;  /* 0x0000a00001a37983 */ /* 0x0003620000100800 */
[----:B------:R-:W-:Y:S01]  /*18da0*/  IMAD.IADD R3, R3, 0x1, R61 ;  /* 0x0000000103037824 */ /* 0x000fe200078e023d */
[----:B------:R-:W-:-:S02]  /*18db0*/  SHF.R.S32.HI R61, RZ, 0x1f, R226 ;  /* 0x0000001fff3d7819 */ /* 0x000fc400000114e2 */
[----:B------:R1:W5:Y:S01]  /*18dc0*/  LDL R162, [R1+0x104] ;  /* 0x0001040001a27983 */ /* 0x0003620000100800 */
[----:B------:R-:W-:-:S03]  /*18dd0*/  IMAD.WIDE.U32 R2, R195, UR4, R2 ;  /* 0x00000004c3027c25 */ /* 0x000fc6000f8e0002 */
[----:B------:R1:W5:Y:S01]  /*18de0*/  LDL R161, [R1+0x9c] ;  /* 0x00009c0001a17983 */ /* 0x0003620000100800 */
[----:B------:R-:W-:Y:S01]  /*18df0*/  IMAD R3, R195, UR5, R3 ;  /* 0x00000005c3037c24 */ /* 0x000fe2000f8e0203 */
[----:B------:R-:W-:Y:S02]  /*18e00*/  ULDC.64 UR4, c[0x0][0xb40] ;  /* 0x0002d00000047ab9 */ /* 0x000fe40000000a00 */
[----:B------:R-:W-:Y:S01]  /*18e10*/  IMAD R61, R61, UR4, RZ ;  /* 0x000000043d3d7c24 */ /* 0x000fe2000f8e02ff */
[----:B------:R1:W5:Y:S01]  /*18e20*/  LDL R160, [R1+0x100] ;  /* 0x0001000001a07983 */ /* 0x0003620000100800 */
[----:B0-----:R-:W-:-:S03]  /*18e30*/  @P4 IMAD.HI.U32 R73, R67, R60, RZ ;  /* 0x0000003c43494227 */ /* 0x001fc600078e00ff */
[----:B------:R1:W5:Y:S01]  /*18e40*/  LDL R159, [R1+0x98] ;  /* 0x00009800019f7983 */ /* 0x0003620000100800 */
[C---:B------:R-:W-:Y:S01]  /*18e50*/  IMAD R63, R226.reuse, UR5, R61 ;  /* 0x00000005e23f7c24 */ /* 0x040fe2000f8e023d */
[----:B------:R-:W-:Y:S01]  /*18e60*/  MOV R61, R67 ;  /* 0x00000043003d7202 */ /* 0x000fe20000000f00 */
[----:B------:R-:W-:Y:S01]  /*18e70*/  IMAD.WIDE.U32 R2, R226, UR4, R2 ;  /* 0x00000004e2027c25 */ /* 0x000fe2000f8e0002 */
[----:B------:R-:W-:Y:S01]  /*18e80*/  ULDC.64 UR4, c[0x0][0xb48] ;  /* 0x0002d20000047ab9 */ /* 0x000fe20000000a00 */
[----:B------:R1:W5:Y:S01]  /*18e90*/  LDL R158, [R1+0xfc] ;  /* 0x0000fc00019e7983 */ /* 0x0003620000100800 */
[----:B--2---:R-:W-:Y:S01]  /*18ea0*/  @P4 SHF.R.U32.HI R61, RZ, R0, R73 ;  /* 0x00000000ff3d4219 */ /* 0x004fe20000011649 */
[----:B------:R-:W-:Y:S02]  /*18eb0*/  IMAD.IADD R3, R3, 0x1, R63 ;  /* 0x0000000103037824 */ /* 0x000fe400078e023f */
[----:B------:R1:W5:Y:S01]  /*18ec0*/  LDL R157, [R1+0x94] ;  /* 0x00009400019d7983 */ /* 0x0003620000100800 */
[--C-:B------:R-:W-:Y:S01]  /*18ed0*/  SHF.R.S32.HI R0, RZ, 0x1f, R61.reuse ;  /* 0x0000001fff007819 */ /* 0x100fe2000001143d */
[----:B------:R-:W-:-:S02]  /*18ee0*/  IMAD.MOV R63, RZ, RZ, -R61 ;  /* 0x000000ffff3f7224 */ /* 0x000fc400078e0a3d */
[C---:B------:R-:W-:Y:S01]  /*18ef0*/  IMAD.WIDE.U32 R2, R125.reuse, UR4, R2 ;  /* 0x000000047d027c25 */ /* 0x040fe2000f8e0002 */
[----:B------:R1:W5:Y:S03]  /*18f00*/  LDL R156, [R1+0xf8] ;  /* 0x0000f800019c7983 */ /* 0x0003660000100800 */
[----:B------:R-:W-:Y:S01]  /*18f10*/  IMAD R63, R124, R63, R67 ;  /* 0x0000003f7c3f7224 */ /* 0x000fe200078e0243 */
[----:B------:R1:W5:Y:S01]  /*18f20*/  LDL R155, [R1+0x90] ;  /* 0x00009000019b7983 */ /* 0x0003620000100800 */
[----:B------:R-:W-:Y:S01]  /*18f30*/  IMAD R3, R125, UR5, R3 ;  /* 0x000000057d037c24 */ /* 0x000fe2000f8e0203 */
[----:B------:R-:W-:Y:S01]  /*18f40*/  ULDC.64 UR4, c[0x0][0xb28] ;  /* 0x0002ca0000047ab9 */ /* 0x000fe20000000a00 */
[----:B------:R-:W-:Y:S01]  /*18f50*/  IMAD R0, R0, UR6, RZ ;  /* 0x0000000600007c24 */ /* 0x000fe2000f8e02ff */
        /* <DEDUP_REMOVED lines=36> */
[C---:B------:R-:W-:Y:S01]  /*191a0*/  IMAD R67, R61.reuse, UR7, R0 ;  /* 0x000000073d437c24 */ /* 0x040fe2000f8e0200 */
[----:B------:R-:W-:Y:S01]  /*191b0*/  SHF.R.S32.HI R0, RZ, 0x1f, R63 ;  /* 0x0000001fff007819 */ /* 0x000fe2000001143f */
[----:B------:R-:W-:-:S04]  /*191c0*/  IMAD.WIDE.U32 R2, R61, UR6, R2 ;  /* 0x000000063d027c25 */ /* 0x000fc8000f8e0002 */
[----:B------:R-:W-:Y:S01]  /*191d0*/  IMAD R0, R0, UR4, RZ ;  /* 0x0000000400007c24 */ /* 0x000fe2000f8e02ff */
[----:B------:R-:W-:-:S03]  /*191e0*/  IADD3 R3, R3, R67, RZ ;  /* 0x0000004303037210 */ /* 0x000fc60007ffe0ff */
[C---:B------:R-:W-:Y:S02]  /*191f0*/  IMAD R61, R63.reuse, UR5, R0 ;  /* 0x000000053f3d7c24 */ /* 0x040fe4000f8e0200 */
[----:B------:R-:W-:Y:S01]  /*19200*/  IMAD.WIDE.U32 R2, R63, UR4, R2 ;  /* 0x000000043f027c25 */ /* 0x000fe2000f8e0002 */
[----:B------:R-:W-:Y:S01]  /*19210*/  ISETP.GE.AND P0, PT, R72, R64, PT ;  /* 0x000000404800720c */ /* 0x000fe20003f06270 */
[----:B------:R-:W-:Y:S02]  /*19220*/  ULDC.64 UR4, c[0x0][0xb00] ;  /* 0x0002c00000047ab9 */ /* 0x000fe40000000a00 */
[----:B------:R-:W-:Y:S01]  /*19230*/  IMAD.IADD R3, R3, 0x1, R61 ;  /* 0x0000000103037824 */ /* 0x000fe200078e023d */
[----:B------:R-:W-:Y:S01]  /*19240*/  LEA R0, P1, R2, UR4, 0x2 ;  /* 0x0000000402007c11 */ /* 0x000fe2000f8210ff */
[----:B------:R-:W-:-:S03]  /*19250*/  VIADD R60, R18, 0x30820 ;  /* 0x00030820123c7836 */ /* 0x000fc60000000000 */
[----:B------:R-:W-:Y:S02]  /*19260*/  LEA.HI.X R72, R2, UR5, R3, 0x2, P1 ;  /* 0x0000000502487c11 */ /* 0x000fe400088f1403 */
[----:B------:R-:W-:Y:S01]  /*19270*/  PRMT R60, RZ, 0x654, R60 ;  /* 0x00000654ff3c7816 */ /* 0x000fe2000000003c */
[----:B------:R1:W0:Y:S01]  /*19280*/  SHFL.IDX PT, R2, R0, RZ, 0x1c1f ;  /* 0x001c1fff00027589 */ /* 0x00022200000e0000 */
[----:B------:R-:W-:Y:S02]  /*19290*/  BSSY B1, `(.L_x_3928) ;  /* 0x0000064000017945 */ /* 0x000fe40003800000 */
[----:B------:R1:W-:Y:S01]  /*192a0*/  SYNCS.ARRIVE.TRANS64.RED.A1T0 RZ, [R60+URZ], RZ ;  /* 0x000000ff3cff79a7 */ /* 0x0003e2000810043f */
[----:B------:R1:W2:Y:S01]  /*192b0*/  SHFL.IDX PT, R3, R72, RZ, 0x1c1f ;  /* 0x001c1fff48037589 */ /* 0x0002a200000e0000 */
[----:B------:R-:W-:Y:S05]  /*192c0*/  @P0 BRA `(.L_x_3929) ;  /* 0x0000000400800947 */ /* 0x000fea0003800000 */
[----:B------:R-:W-:Y:S02]  /*192d0*/  ULDC UR4, c[0x0][0xac8] ;  /* 0x0002b20000047ab9 */ /* 0x000fe40000000800 */
[----:B-----5:R-:W-:Y:S02]  /*192e0*/  ISETP.GE.AND P1, PT, R163, UR4, PT ;  /* 0x00000004a3007c0c */ /* 0x020fe4000bf26270 */
[----:B------:R-:W-:Y:S02]  /*192f0*/  ISETP.GE.AND P0, PT, R161, UR4, PT ;  /* 0x00000004a1007c0c */ /* 0x000fe4000bf06270 */
[----:B------:R-:W-:Y:S02]  /*19300*/  ISETP.GE.AND P2, PT, R165, UR4, PT ;  /* 0x00000004a5007c0c */ /* 0x000fe4000bf46270 */
[----:B------:R-:W-:Y:S02]  /*19310*/  ISETP.GE.AND P3, PT, R159, UR4, PT ;  /* 0x000000049f007c0c */ /* 0x000fe4000bf66270 */
[----:B------:R-:W-:-:S05]  /*19320*/  ISETP.GE.AND P4, PT, R157, UR4, PT ;  /* 0x000000049d007c0c */ /* 0x000fca000bf86270 */
[-C--:B01----:R-:W-:Y:S02]  /*19330*/  @!P1 LEA R60, P5, R163, R2.reuse, 0x2 ;  /* 0x00000002a33c9211 */ /* 0x083fe400078a10ff */
[----:B------:R-:W-:Y:S02]  /*19340*/  @!P0 LEA R62, P6, R161, R2, 0x2 ;  /* 0x00000002a13e8211 */ /* 0x000fe400078c10ff */
[----:B--2---:R-:W-:Y:S01]  /*19350*/  @!P2 IMAD.WIDE R66, R165, 0x4, R2 ;  /* 0x00000004a542a825 */ /* 0x004fe200078e0202 */
[-C--:B------:R-:W-:Y:S02]  /*19360*/  @!P1 LEA.HI.X R61, R163, R3.reuse, R164, 0x2, P5 ;  /* 0x00000003a33d9211 */ /* 0x080fe400028f14a4 */
[----:B------:R-:W-:Y:S02]  /*19370*/  @!P0 LEA.HI.X R63, R161, R3, R162, 0x2, P6 ;  /* 0x00000003a13f8211 */ /* 0x000fe400030f14a2 */
[----:B------:R-:W-:Y:S01]  /*19380*/  ISETP.GE.AND P5, PT, R155, UR4, PT ;  /* 0x000000049b007c0c */ /* 0x000fe2000bfa6270 */
[----:B------:R0:W-:Y:S04]  /*19390*/  @!P2 ST.E.64 desc[UR48][R66.64], R4 ;  /* 0x000000044200a985 */ /* 0x0001e8000c101b30 */
[----:B------:R1:W-:Y:S01]  /*193a0*/  @!P1 ST.E.64 desc[UR48][R60.64], R6 ;  /* 0x000000063c009985 */ /* 0x0003e2000c101b30 */
[----:B------:R-:W-:-:S03]  /*193b0*/  ISETP.GE.AND P1, PT, R151, UR4, PT ;  /* 0x0000000497007c0c */ /* 0x000fc6000bf26270 */
[----:B------:R2:W-:Y:S01]  /*193c0*/  @!P0 ST.E.64 desc[UR48][R62.64], R8 ;  /* 0x000000083e008985 */ /* 0x0005e2000c101b30 */
[----:B------:R-:W-:Y:S02]  /*193d0*/  ISETP.GE.AND P0, PT, R153, UR4, PT ;  /* 0x0000000499007c0c */ /* 0x000fe4000bf06270 */
        /* <DEDUP_REMOVED lines=9> */
[----:B------:R-:W-:-:S05]  /*19470*/  @!P5 LEA.HI.X R9, R155, R3, R156, 0x2, P6 ;  /* 0x000000039b09d211 */ /* 0x000fca00030f149c */
[----:B------:R2:W-:Y:S01]  /*19480*/  @!P5 ST.E.64 desc[UR48][R8.64], R14 ;  /* 0x0000000e0800d985 */ /* 0x0005e2000c101b30 */
        /* <DEDUP_REMOVED lines=17> */
[-C--:B------:R-:W-:Y:S02]  /*195a0*/  @!P4 LEA.HI.X R7, R145, R3.reuse, R146, 0x2, P0 ;  /* 0x000000039107c211 */ /* 0x080fe400000f1492 */
[----:B------:R-:W-:Y:S02]  /*195b0*/  ISETP.GE.AND P0, PT, R137, UR4, PT ;  /* 0x0000000489007c0c */ /* 0x000fe4000bf06270 */
[CC--:B--2---:R-:W-:Y:S01]  /*195c0*/  @!P5 LEA R8, P6, R143.reuse, R2.reuse, 0x2 ;  /* 0x000000028f08d211 */ /* 0x0c4fe200078c10ff */
[----:B------:R1:W-:Y:S01]  /*195d0*/  @!P4 ST.E.64 desc[UR48][R6.64], R36 ;  /* 0x000000240600c985 */ /* 0x0003e2000c101b30 */
[----:B------:R-:W-:Y:S02]  /*195e0*/  ISETP.GE.AND P4, PT, R130, UR4, PT ;  /* 0x0000000482007c0c */ /* 0x000fe4000bf86270 */
[----:B------:R-:W-:Y:S02]  /*195f0*/  @!P5 LEA.HI.X R9, R143, R3, R144, 0x2, P6 ;  /* 0x000000038f09d211 */ /* 0x000fe400030f1490 */
[----:B0-----:R-:W-:-:S03]  /*19600*/  @!P2 LEA R4, P6, R141, R2, 0x2 ;  /* 0x000000028d04a211 */ /* 0x001fc600078c10ff */
[----:B------:R0:W-:Y:S01]  /*19610*/  @!P5 ST.E.64 desc[UR48][R8.64], R40 ;  /* 0x000000280800d985 */ /* 0x0001e2000c101b30 */
[----:B------:R-:W-:Y:S02]  /*19620*/  ISETP.GE.AND P5, PT, R132, UR4, PT ;  /* 0x0000000484007c0c */ /* 0x000fe4000bfa6270 */
        /* <DEDUP_REMOVED lines=26> */
[C---:B-1----:R-:W-:Y:S01]  /*197d0*/  @!P1 LEA R6, P6, R124.reuse, R2, 0x2 ;  /* 0x000000027c069211 */ /* 0x042fe200078c10ff */
[----:B------:R1:W-:Y:S03]  /*197e0*/  @!P0 ST.E.64 desc[UR48][R4.64], R80 ;  /* 0x0000005004008985 */ /* 0x0003e6000c101b30 */
[----:B------:R-:W-:-:S03]  /*197f0*/  @!P1 LEA.HI.X R7, R124, R3, R125, 0x2, P6 ;  /* 0x000000037c079211 */ /* 0x000fc600030f147d */
[CC--:B0-----:R-:W-:Y:S02]  /*19800*/  @!P3 LEA R8, P6, R120.reuse, R2.reuse, 0x2 ;  /* 0x000000027808b211 */ /* 0x0c1fe400078c10ff */
[----:B------:R0:W-:Y:S02]  /*19810*/  @!P1 ST.E.64 desc[UR48][R6.64], R84 ;  /* 0x0000005406009985 */ /* 0x0001e4000c101b30 */
[----:B------:R-:W-:Y:S02]  /*19820*/  @!P3 LEA.HI.X R9, R120, R3, R121, 0x2, P6 ;  /* 0x000000037809b211 */ /* 0x000fe400030f1479 */
[----:B-1----:R-:W-:-:S04]  /*19830*/  @!P4 LEA R4, P0, R122, R2, 0x2 ;  /* 0x000000027a04c211 */ /* 0x002fc800078010ff */
        /* <DEDUP_REMOVED lines=9> */
.L_x_3929:
[----:B------:R-:W-:Y:S05]  /*198d0*/  BSYNC B1 ;  /* 0x0000000000017941 */ /* 0x000fea0003800000 */
.L_x_3928:
[----:B------:R-:W-:Y:S01]  /*198e0*/  ISETP.GE.AND P0, PT, R65, R64, PT ;  /* 0x000000404100720c */ /* 0x000fe20003f06270 */
[----:B------:R4:W0:Y:S04]  /*198f0*/  SHFL.IDX PT, R73, R72, 0x1, 0x1c1f ;  /* 0x003c1f0048497f89 */ /* 0x00082800000e0000 */
[----:B-1----:R4:W1:Y:S08]  /*19900*/  SHFL.IDX PT, R72, R0, 0x1, 0x1c1f ;  /* 0x003c1f0000487f89 */ /* 0x00287000000e0000 */
[----:B----4-:R-:W-:Y:S05]  /*19910*/  @P0 BRA `(.L_x_3927) ;  /* 0x0000001000ec0947 */ /* 0x010fea0003800000 */
[----:B------:R-:W-:Y:S02]  /*19920*/  ULDC UR4, c[0x0][0xac8] ;  /* 0x0002b20000047ab9 */ /* 0x000fe40000000800 */
[----:B-----5:R-:W-:Y:S02]  /*19930*/  ISETP.GE.AND P2, PT, R163, UR4, PT ;  /* 0x00000004a3007c0c */ /* 0x020fe4000bf46270 */
[----:B------:R-:W-:Y:S02]  /*19940*/  ISETP.GE.AND P1, PT, R165, UR4, PT ;  /* 0x00000004a5007c0c */ /* 0x000fe4000bf26270 */
[----:B------:R-:W-:Y:S02]  /*19950*/  ISETP.GE.AND P5, PT, R161, UR4, PT ;  /* 0x00000004a1007c0c */ /* 0x000fe4000bfa6270 */
[----:B------:R-:W-:Y:S02]  /*19960*/  ISETP.GE.AND P4, PT, R159, UR4, PT ;  /* 0x000000049f007c0c */ /* 0x000fe4000bf86270 */
[----:B------:R-:W-:-:S05]  /*19970*/  ISETP.GE.AND P3, PT, R157, UR4, PT ;  /* 0x000000049d007c0c */ /* 0x000fca000bf66270 */
[----:B01-3--:R-:W-:Y:S02]  /*19980*/  @!P2 LEA R2, P0, R163, R72, 0x2 ;  /* 0x00000048a302a211 */ /* 0x00bfe400078010ff */
[----:B------:R-:W-:Y:S02]  /*19990*/  @!P1 IMAD.WIDE R4, R165, 0x4, R72 ;  /* 0x00000004a5049825 */ /* 0x000fe400078e0248 */
[----:B--2---:R-:W-:Y:S02]  /*199a0*/  @!P2 LEA.HI.X R3, R163, R73, R164, 0x2, P0 ;  /* 0x00000049a303a211 */ /* 0x004fe400000f14a4 */
[----:B------:R-:W-:Y:S01]  /*199b0*/  ISETP.GE.AND P0, PT, R155, UR4, PT ;  /* 0x000000049b007c0c */ /* 0x000fe2000bf06270 */
[----:B------:R0:W-:Y:S01]  /*199c0*/  @!P1 ST.E.64 desc[UR48][R4.64], R26 ;  /* 0x0000001a04009985 */ /* 0x0001e2000c101b30 */
[----:B------:R-:W-:-:S03]  /*199d0*/  ISETP.GE.AND P1, PT, R153, UR4, PT ;  /* 0x0000000499007c0c */ /* 0x000fc6000bf26270 */
[----:B------:R1:W-:Y:S01]  /*199e0*/  @!P2 ST.E.64 desc[UR48][R2.64], R30 ;  /* 0x0000001e0200a985 */ /* 0x0003e2000c101b30 */
[-C--:B0-----:R-:W-:Y:S02]  /*199f0*/  @!P4 LEA R4, P2, R159, R72.reuse, 0x2 ;  /* 0x000000489f04c211 */ /* 0x081fe400078410ff */
[-C--:B-1----:R-:W-:Y:S02]  /*19a00*/  @!P5 LEA R2, P6, R161, R72.reuse, 0x2 ;  /* 0x00000048a102d211 */ /* 0x082fe400078c10ff */
[-C--:B------:R-:W-:Y:S02]  /*19a10*/  @!P4 LEA.HI.X R5, R159, R73.reuse, R160, 0x2, P2 ;  /* 0x000000499f05c211 */ /* 0x080fe400010f14a0 */
[-C--:B------:R-:W-:Y:S02]  /*19a20*/  @!P5 LEA.HI.X R3, R161, R73.reuse, R162, 0x2, P6 ;  /* 0x00000049a103d211 */ /* 0x080fe400030f14a2 */
[----:B------:R-:W-:Y:S02]  /*19a30*/  ISETP.GE.AND P2, PT, R151, UR4, PT ;  /* 0x0000000497007c0c */ /* 0x000fe4000bf46270 */
[C---:B------:R-:W-:Y:S01]  /*19a40*/  @!P3 LEA R6, P6, R157.reuse, R72, 0x2 ;  /* 0x000000489d06b211 */ /* 0x040fe200078c10ff */
[----:B------:R0:W-:Y:S03]  /*19a50*/  @!P5 ST.E.64 desc[UR48][R2.64], R34 ;  /* 0x000000220200d985 */ /* 0x0001e6000c101b30 */
[----:B------:R-:W-:Y:S01]  /*19a60*/  @!P3 LEA.HI.X R7, R157, R73, R158, 0x2, P6 ;  /* 0x000000499d07b211 */ /* 0x000fe200030f149e */
[----:B------:R1:W-:Y:S04]  /*19a70*/  @!P4 ST.E.64 desc[UR48][R4.64], R38 ;  /* 0x000000260400c985 */ /* 0x0003e8000c101b30 */
[----:B------:R2:W-:Y:S01]  /*19a80*/  @!P3 ST.E.64 desc[UR48][R6.64], R42 ;  /* 0x0000002a0600b985 */ /* 0x0005e2000c101b30 */
[----:B------:R-:W-:-:S02]  /*19a90*/  ISETP.GE.AND P3, PT, R149, UR4, PT ;  /* 0x0000000495007c0c */ /* 0x000fc4000bf66270 */
        /* <DEDUP_REMOVED lines=28> */
[----:B------:R-:W-:Y:S01]  /*19c60*/  @!P2 ST.E.64 desc[UR48][R2.64], R70 ;  /* 0x000000460200a985 */ /* 0x000fe2000c101b30 */
[-C--:B------:R-:W-:Y:S02]  /*19c70*/  @!P4 LEA R10, P2, R132, R72.reuse, 0x2 ;  /* 0x00000048840ac211 */ /* 0x080fe400078410ff */
[-C--:B------:R-:W-:Y:S02]  /*19c80*/  @!P1 LEA.HI.X R5, R141, R73.reuse, R142, 0x2, P3 ;  /* 0x000000498d059211 */ /* 0x080fe400018f148e */
[----:B------:R-:W-:Y:S02]  /*19c90*/  ISETP.GE.AND P3, PT, R130, UR4, PT ;  /* 0x0000000482007c0c */ /* 0x000fe4000bf66270 */
[-C--:B0-----:R-:W-:Y:S01]  /*19ca0*/  @!P0 LEA R6, P6, R139, R72.reuse, 0x2 ;  /* 0x000000488b068211 */ /* 0x081fe200078c10ff */
[----:B------:R0:W-:Y:S01]  /*19cb0*/  @!P1 ST.E.64 desc[UR48][R4.64], R112 ;  /* 0x0000007004009985 */ /* 0x0001e2000c101b30 */
[----:B------:R-:W-:Y:S02]  /*19cc0*/  @!P5 LEA R8, P1, R137, R72, 0x2 ;  /* 0x000000488908d211 */ /* 0x000fe400078210ff */
[----:B------:R-:W-:-:S02]  /*19cd0*/  @!P0 LEA.HI.X R7, R139, R73, R140, 0x2, P6 ;  /* 0x000000498b078211 */ /* 0x000fc400030f148c */
[-C--:B------:R-:W-:Y:S02]  /*19ce0*/  @!P5 LEA.HI.X R9, R137, R73.reuse, R138, 0x2, P1 ;  /* 0x000000498909d211 */ /* 0x080fe400008f148a */
[----:B------:R-:W-:Y:S01]  /*19cf0*/  ISETP.GE.AND P1, PT, R126, UR4, PT ;  /* 0x000000047e007c0c */ /* 0x000fe2000bf26270 */
[----:B------:R1:W-:Y:S01]  /*19d00*/  @!P0 ST.E.64 desc[UR48][R6.64], R78 ;  /* 0x0000004e06008985 */ /* 0x0003e2000c101b30 */
[----:B------:R-:W-:Y:S02]  /*19d10*/  ISETP.GE.AND P0, PT, R128, UR4, PT ;  /* 0x0000000480007c0c */ /* 0x000fe4000bf06270 */
[----:B------:R-:W-:Y:S01]  /*19d20*/  @!P3 LEA R12, P6, R130, R72, 0x2 ;  /* 0x00000048820cb211 */ /* 0x000fe200078c10ff */
[----:B------:R-:W-:Y:S01]  /*19d30*/  @!P5 ST.E.64 desc[UR48][R8.64], R82 ;  /* 0x000000520800d985 */ /* 0x000fe2000c101b30 */
[-C--:B------:R-:W-:Y:S02]  /*19d40*/  @!P4 LEA.HI.X R11, R132, R73.reuse, R136, 0x2, P2 ;  /* 0x00000049840bc211 */ /* 0x080fe400010f1488 */
[----:B------:R-:W-:-:S02]  /*19d50*/  @!P3 LEA.HI.X R13, R130, R73, R131, 0x2, P6 ;  /* 0x00000049820db211 */ /* 0x000fc400030f1483 */
[----:B------:R-:W-:Y:S01]  /*19d60*/  ISETP.GE.AND P2, PT, R120, UR4, PT ;  /* 0x0000000478007c0c */ /* 0x000fe2000bf46270 */
[----:B------:R2:W-:Y:S01]  /*19d70*/  @!P4 ST.E.64 desc[UR48][R10.64], R86 ;  /* 0x000000560a00c985 */ /* 0x0005e2000c101b30 */
[----:B------:R-:W-:Y:S02]  /*19d80*/  ISETP.GE.AND P4, PT, R124, UR4, PT ;  /* 0x000000047c007c0c */ /* 0x000fe4000bf86270 */
[-C--:B0-----:R-:W-:Y:S01]  /*19d90*/  @!P1 LEA R4, P6, R126, R72.reuse, 0x2 ;  /* 0x000000487e049211 */ /* 0x081fe200078c10ff */
[----:B------:R0:W-:Y:S01]  /*19da0*/  @!P3 ST.E.64 desc[UR48][R12.64], R90 ;  /* 0x0000005a0c00b985 */ /* 0x0001e2000c101b30 */
[----:B------:R-:W-:Y:S02]  /*19db0*/  @!P0 LEA R2, P5, R128, R72, 0x2 ;  /* 0x0000004880028211 */ /* 0x000fe400078a10ff */
[----:B------:R-:W-:Y:S02]  /*19dc0*/  ISETP.GE.AND P3, PT, R122, UR4, PT ;  /* 0x000000047a007c0c */ /* 0x000fe4000bf66270 */
[----:B------:R-:W-:-:S02]  /*19dd0*/  @!P0 LEA.HI.X R3, R128, R73, R129, 0x2, P5 ;  /* 0x0000004980038211 */ /* 0x000fc400028f1481 */
[----:B------:R-:W-:Y:S02]  /*19de0*/  ISETP.GE.AND P5, PT, R116, UR4, PT ;  /* 0x0000000474007c0c */ /* 0x000fe4000bfa6270 */
[----:B------:R-:W-:Y:S01]  /*19df0*/  @!P1 LEA.HI.X R5, R126, R73, R127, 0x2, P6 ;  /* 0x000000497e059211 */ /* 0x000fe200030f147f */
[----:B------:R3:W-:Y:S01]  /*19e00*/  @!P0 ST.E.64 desc[UR48][R2.64], R94 ;  /* 0x0000005e02008985 */ /* 0x0007e2000c101b30 */
[----:B-1----:R-:W-:-:S03]  /*19e10*/  @!P4 LEA R6, P0, R124, R72, 0x2 ;  /* 0x000000487c06c211 */ /* 0x002fc600078010ff */
[----:B------:R3:W-:Y:S01]  /*19e20*/  @!P1 ST.E.64 desc[UR48][R4.64], R98 ;  /* 0x0000006204009985 */ /* 0x0007e2000c101b30 */
[-C--:B--2---:R-:W-:Y:S02]  /*19e30*/  @!P2 LEA R10, P1, R120, R72.reuse, 0x2 ;  /* 0x00000048780aa211 */ /* 0x084fe400078210ff */
[-C--:B------:R-:W-:Y:S02]  /*19e40*/  @!P3 LEA R8, P6, R122, R72.reuse, 0x2 ;  /* 0x000000487a08b211 */ /* 0x080fe400078c10ff */
[-C--:B------:R-:W-:Y:S02]  /*19e50*/  @!P4 LEA.HI.X R7, R124, R73.reuse, R125, 0x2, P0 ;  /* 0x000000497c07c211 */ /* 0x080fe400000f147d */
[----:B0-----:R-:W-:Y:S02]  /*19e60*/  @!P5 LEA R12, P0, R116, R72, 0x2 ;  /* 0x00000048740cd211 */ /* 0x001fe400078010ff */
[-C--:B------:R-:W-:Y:S01]  /*19e70*/  @!P3 LEA.HI.X R9, R122, R73.reuse, R123, 0x2, P6 ;  /* 0x000000497a09b211 */ /* 0x080fe200030f147b */
[----:B------:R3:W-:Y:S01]  /*19e80*/  @!P4 ST.E.64 desc[UR48][R6.64], R102 ;  /* 0x000000660600c985 */ /* 0x0007e2000c101b30 */
[----:B------:R-:W-:-:S02]  /*19e90*/  @!P2 LEA.HI.X R11, R120, R73, R121, 0x2, P1 ;  /* 0x00000049780ba211 */ /* 0x000fc400008f1479 */
        /* <DEDUP_REMOVED lines=10> */
.L_x_3918:
[----:B------:R-:W-:Y:S01]  /*19f40*/  ULDC.64 UR6, c[0x0][0xc08] ;  /* 0x0003020000067ab9 */ /* 0x000fe20000000a00 */
[----:B------:R-:W-:Y:S01]  /*19f50*/  ULDC.64 UR4, c[0x0][0xc00] ;  /* 0x0003000000047ab9 */ /* 0x000fe20000000a00 */
[----:B------:R-:W-:Y:S02]  /*19f60*/  ISETP.NE.U32.AND P1, PT, RZ, UR6, PT ;  /* 0x00000006ff007c0c */ /* 0x000fe4000bf25070 */
[----:B------:R-:W-:Y:S02]  /*19f70*/  ISETP.NE.U32.AND P0, PT, RZ, UR4, PT ;  /* 0x00000004ff007c0c */ /* 0x000fe4000bf05070 */
[----:B------:R-:W-:Y:S02]  /*19f80*/  ISETP.NE.AND.EX P1, PT, RZ, UR7, PT, P1 ;  /* 0x00000007ff007c0c */ /* 0x000fe4000bf25310 */
[----:B------:R-:W-:Y:S02]  /*19f90*/  IADD3 R2, P2, R227, UR4, RZ ;  /* 0x00000004e3027c10 */ /* 0x000fe4000ff5e0ff */
[----:B------:R-:W-:-:S02]  /*19fa0*/  ISETP.NE.AND.EX P0, PT, RZ, UR5, PT, P0 ;  /* 0x00000005ff007c0c */ /* 0x000fc4000bf05300 */
[----:B------:R-:W-:Y:S01]  /*19fb0*/  IADD3.X R3, R228, UR5, RZ, P2, !PT ;  /* 0x00000005e4037c10 */ /* 0x000fe200097fe4ff */
[----:B------:R-:W-:Y:S01]  /*19fc0*/  ULDC UR4, c[0x0][0xa88] ;  /* 0x0002a20000047ab9 */ /* 0x000fe20000000800 */
[----:B------:R-:W-:Y:S01]  /*19fd0*/  MOV R15, RZ ;  /* 0x000000ff000f7202 */ /* 0x000fe20000000f00 */
[----:B------:R-:W-:-:S04]  /*19fe0*/  IMAD.U32 R0, RZ, RZ, UR4 ;  /* 0x00000004ff007e24 */ /* 0x000fc8000f8e00ff */
[----:B------:R-:W-:-:S04]  /*19ff0*/  @P1 IADD3 R4, P2, R227, UR6, RZ ;  /* 0x00000006e3041c10 */ /* 0x000fc8000ff5e0ff */
[----:B------:R-:W-:Y:S01]  /*1a000*/  @P1 IADD3.X R5, R228, UR7, RZ, P2, !PT ;  /* 0x00000007e4051c10 */ /* 0x000fe200097fe4ff */
[----:B------:R2:W5:Y:S04]  /*1a010*/  @P0 LDG.E R15, desc[UR48][R2.64] ;  /* 0x00000030020f0981 */ /* 0x000568000c1e1900 */
[----:B------:R2:W5:Y:S01]  /*1a020*/  @P1 LDG.E R0, desc[UR48][R4.64] ;  /* 0x0000003004001981 */ /* 0x000562000c1e1900 */
[----:B------:R-:W-:Y:S01]  /*1a030*/  ISETP.NE.AND P2, PT, R225, RZ, PT ;  /* 0x000000ffe100720c */ /* 0x000fe20003f45270 */
[----:B------:R-:W3:-:S12]  /*1a040*/  S2R R6, SR_TID.X ;  /* 0x0000000000067919 */ /* 0x000ed80000002100 */
[----:B------:R-:W4:Y:S01]  /*1a050*/  @!P2 LDC R225, c[0x0][0xad4] ;  /* 0x0002b500ffe1ab82 */ /* 0x000f220000000800 */
[----:B---3--:R-:W-:Y:S01]  /*1a060*/  VIADD R7, R6, 0xffffff80 ;  /* 0xffffff8006077836 */ /* 0x008fe20000000000 */
[----:B----4-:R-:W-:-:S04]  /*1a070*/  ISETP.GT.AND P2, PT, R225, 0x1, PT ;  /* 0x00000001e100780c */ /* 0x010fc80003f44270 */
[----:B------:R-:W-:Y:S01]  /*1a080*/  ISETP.GT.AND P3, PT, R7, 0x7f, PT ;  /* 0x0000007f0700780c */ /* 0x000fe20003f64270 */
[----:B--2---:R-:W-:-:S12]  /*1a090*/  @P1 BRA `(.L_x_3930) ;  /* 0x0000000000101947 */ /* 0x004fd80003800000 */
[----:B------:R-:W-:Y:S05]  /*1a0a0*/  @!P0 BRA `(.L_x_3930) ;  /* 0x00000000000c8947 */ /* 0x000fea0003800000 */
[----:B------:R-:W2:Y:S04]  /*1a0b0*/  LDG.E R5, desc[UR48][R2.64] ;  /* 0x0000003002057981 */ /* 0x000ea8000c1e1900 */
[----:B-----5:R-:W2:Y:S02]  /*1a0c0*/  LDG.E R0, desc[UR48][R2.64+0x4] ;  /* 0x0000043002007981 */ /* 0x020ea4000c1e1900 */
[----:B--2---:R-:W-:-:S07]  /*1a0d0*/  IADD3 R0, -R5, R0, RZ ;  /* 0x0000000005007210 */ /* 0x004fce0007ffe1ff */
.L_x_3930:
[----:B------:R-:W2:Y:S01]  /*1a0e0*/  LDL.LU R2, [R1+0xa8] ;  /* 0x0000a80001027983 */ /* 0x000ea20000300800 */
[----:B------:R-:W-:Y:S01]  /*1a0f0*/  BSSY B1, `(.L_x_3931) ;  /* 0x0000038000017945 */ /* 0x000fe20003800000 */
[----:B------:R-:W-:Y:S02]  /*1a100*/  SEL R29, R226, RZ, !P0 ;  /* 0x000000ffe21d7207 */ /* 0x000fe40004000000 */
[----:B-----5:R-:W-:Y:S02]  /*1a110*/  SHF.R.S32.HI R24, RZ, 0x1f, R15 ;  /* 0x0000001fff187819 */ /* 0x020fe4000001140f */
[----:B--2---:R-:W-:Y:S01]  /*1a120*/  SEL R26, R2, RZ, !P0 ;  /* 0x000000ff021a7207 */ /* 0x004fe20004000000 */
[----:B------:R-:W-:Y:S06]  /*1a130*/  @P3 BRA `(.L_x_3932) ;  /* 0x0000000000cc3947 */ /* 0x000fec0003800000 */
[----:B------:R-:W2:Y:S01]  /*1a140*/  LDL R2, [R1+0x4] ;  /* 0x0000040001027983 */ /* 0x000ea20000100800 */
[----:B------:R-:W3:Y:S02]  /*1a150*/  LDC R31, c[0x0][0xbe8] ;  /* 0x0002fa00ff1f7b82 */ /* 0x000ee40000000800 */
[----:B---3--:R-:W-:Y:S02]  /*1a160*/  IMAD R3, R0, R31, RZ ;  /* 0x0000001f00037224 */ /* 0x008fe400078e02ff */
[----:B--2---:R-:W-:-:S04]  /*1a170*/  IMAD R2, R2, 0x80, R6 ;  /* 0x0000008002027824 */ /* 0x004fc800078e0206 */
[----:B------:R-:W-:-:S05]  /*1a180*/  VIADD R28, R2, 0xffffff80 ;  /* 0xffffff80021c7836 */ /* 0x000fca0000000000 */
[----:B------:R-:W-:-:S13]  /*1a190*/  ISETP.GE.AND P0, PT, R28, R3, PT ;  /* 0x000000031c00720c */ /* 0x000fda0003f06270 */
[----:B------:R-:W-:Y:S05]  /*1a1a0*/  @P0 BRA `(.L_x_3932) ;  /* 0x0000000000b00947 */ /* 0x000fea0003800000 */
[----:B------:R-:W2:Y:S01]  /*1a1b0*/  LDL.LU R30, [R1+0x40] ;  /* 0x00004000011e7983 */ /* 0x000ea20000300800 */
[----:B------:R-:W-:Y:S01]  /*1a1c0*/  ISETP.GT.AND P0, PT, R225, 0x1, PT ;  /* 0x00000001e100780c */ /* 0x000fe20003f04270 */
[----:B------:R-:W3:Y:S01]  /*1a1d0*/  LDC.64 R2, c[0x0][0xba8] ;  /* 0x0002ea00ff027b82 */ /* 0x000ee20000000a00 */
[----:B------:R-:W-:Y:S01]  /*1a1e0*/  MOV R20, 0x9b8 ;  /* 0x000009b800147802 */ /* 0x000fe20000000f00 */
[----:B------:R-:W-:Y:S01]  /*1a1f0*/  IMAD.MOV.U32 R21, RZ, RZ, R28 ;  /* 0x000000ffff157224 */ /* 0x000fe200078e001c */
[----:B------:R-:W-:Y:S02]  /*1a200*/  ISETP.NE.AND P1, PT, R31, 0x1, PT ;  /* 0x000000011f00780c */ /* 0x000fe40003f25270 */
[----:B------:R-:W-:-:S04]  /*1a210*/  SEL R20, R20, 0x978, P0 ;  /* 0x0000097814147807 */ /* 0x000fc80000000000 */
[----:B------:R-:W4:Y:S08]  /*1a220*/  LDC.64 R8, c[0x0][R20+0x220] ;  /* 0x0000880014087b82 */ /* 0x000f300000000a00 */
[----:B------:R-:W5:Y:S08]  /*1a230*/  LDC.64 R12, c[0x0][R20+0x218] ;  /* 0x00008600140c7b82 */ /* 0x000f700000000a00 */
[----:B------:R-:W0:Y:S08]  /*1a240*/  LDC.64 R6, c[0x0][R20+0x228] ;  /* 0x00008a0014067b82 */ /* 0x000e300000000a00 */
[----:B------:R-:W1:Y:S08]  /*1a250*/  @P1 LDC R11, c[0x0][0xbec] ;  /* 0x0002fb00ff0b1b82 */ /* 0x000e700000000800 */
[----:B------:R-:W0:Y:S08]  /*1a260*/  LDC.64 R4, c[0x0][R20+0x210] ;  /* 0x0000840014047b82 */ /* 0x000e300000000a00 */
[----:B------:R-:W0:Y:S01]  /*1a270*/  @P1 LDC R27, c[0x0][0xbf0] ;  /* 0x0002fc00ff1b1b82 */ /* 0x000e220000000800 */
[----:B-1----:R-:W-:-:S07]  /*1a280*/  @P1 IMAD.HI.U32 R14, R28, R11, RZ ;  /* 0x0000000b1c0e1227 */ /* 0x002fce00078e00ff */
[----:B---3--:R-:W1:Y:S01]  /*1a290*/  @!P0 LDC R2, c[0x0][0xb50] ;  /* 0x0002d400ff028b82 */ /* 0x008e620000000800 */
[-C--:B----4-:R-:W-:Y:S02]  /*1a2a0*/  IMAD R9, R9, R29.reuse, RZ ;  /* 0x0000001d09097224 */ /* 0x090fe400078e02ff */
[----:B------:R-:W-:-:S05]  /*1a2b0*/  IMAD.WIDE.U32 R10, R8, R29, RZ ;  /* 0x0000001d080a7225 */ /* 0x000fca00078e00ff */
[----:B------:R-:W3:Y:S01]  /*1a2c0*/  @!P0 LDC R3, c[0x0][0xb54] ;  /* 0x0002d500ff038b82 */ /* 0x000ee20000000800 */
[-C--:B-----5:R-:W-:Y:S02]  /*1a2d0*/  IMAD R25, R13, R195.reuse, RZ ;  /* 0x000000c30d197224 */ /* 0x0a0fe400078e02ff */
[----:B------:R-:W-:Y:S01]  /*1a2e0*/  IMAD.WIDE.U32 R12, R12, R195, RZ ;  /* 0x000000c30c0c7225 */ /* 0x000fe200078e00ff */
[----:B0-----:R-:W-:-:S03]  /*1a2f0*/  @P1 SHF.R.U32.HI R21, RZ, R27, R14 ;  /* 0x0000001bff151219 */ /* 0x001fc6000001160e */
        /* <DEDUP_REMOVED lines=11> */
[----:B------:R-:W-:Y:S01]  /*1a3b0*/  IADD3 R6, P0, P1, R21, R12, R6 ;  /* 0x0000000c15067210 */ /* 0x000fe2000791e006 */
[----:B------:R-:W-:Y:S01]  /*1a3c0*/  IMAD R5, R5, R9, RZ ;  /* 0x0000000905057224 */ /* 0x000fe200078e02ff */
[----:B------:R-:W-:-:S04]  /*1a3d0*/  SHF.R.S32.HI R21, RZ, 0x1f, R21 ;  /* 0x0000001fff157819 */ /* 0x000fc80000011415 */
[----:B------:R-:W-:Y:S02]  /*1a3e0*/  IADD3.X R7, R21, R8, R11, P0, P1 ;  /* 0x0000000815077210 */ /* 0x000fe400007e240b */
[----:B------:R-:W-:Y:S01]  /*1a3f0*/  SHF.R.S32.HI R11, RZ, 0x1f, R9 ;  /* 0x0000001fff0b7819 */ /* 0x000fe20000011409 */
[----:B------:R-:W-:-:S04]  /*1a400*/  IMAD.WIDE.U32 R6, R4, R9, R6 ;  /* 0x0000000904067225 */ /* 0x000fc800078e0006 */
[----:B------:R-:W-:Y:S01]  /*1a410*/  IMAD R5, R4, R11, R5 ;  /* 0x0000000b04057224 */ /* 0x000fe200078e0205 */
[----:B-1----:R-:W-:-:S04]  /*1a420*/  LEA R2, P0, R6, R2, 0x2 ;  /* 0x0000000206027211 */ /* 0x002fc800078010ff */
[----:B------:R-:W-:Y:S01]  /*1a430*/  IADD3 R4, R7, R5, RZ ;  /* 0x0000000507047210 */ /* 0x000fe20007ffe0ff */
[----:B------:R-:W-:-:S03]  /*1a440*/  IMAD.MOV.U32 R5, RZ, RZ, -0x800000 ;  /* 0xff800000ff057424 */ /* 0x000fc600078e00ff */
[----:B---3--:R-:W-:-:S05]  /*1a450*/  LEA.HI.X R3, R6, R3, R4, 0x2, P0 ;  /* 0x0000000306037211 */ /* 0x008fca00000f1404 */
[----:B------:R2:W-:Y:S02]  /*1a460*/  STG.E desc[UR48][R2.64], R5 ;  /* 0x0000000502007986 */ /* 0x0005e4000c101930 */
.L_x_3932:
[----:B------:R-:W-:Y:S05]  /*1a470*/  BSYNC B1 ;  /* 0x0000000000017941 */ /* 0x000fea0003800000 */
.L_x_3931:
[----:B------:R-:W-:Y:S05]  /*1a480*/  @P2 BRA `(.L_x_3927) ;  /* 0x0000000800102947 */ /* 0x000fea0003800000 */
[----:B------:R-:W3:Y:S01]  /*1a490*/  LDL.LU R12, [R1+0x4] ;  /* 0x00000400010c7983 */ /* 0x000ee20000300800 */
[----:B------:R-:W4:Y:S01]  /*1a4a0*/  LDC R9, c[0x0][0xbe8] ;  /* 0x0002fa00ff097b82 */ /* 0x000f220000000800 */
[----:B------:R-:W-:Y:S01]  /*1a4b0*/  ULDC.64 UR4, c[0x0][0xaa0] ;  /* 0x0002a80000047ab9 */ /* 0x000fe20000000a00 */
[----:B------:R-:W-:Y:S01]  /*1a4c0*/  BSSY B1, `(.L_x_3933) ;  /* 0x000004a000017945 */ /* 0x000fe20003800000 */
[----:B--2---:R-:W2:Y:S01]  /*1a4d0*/  S2R R2, SR_TID.X ;  /* 0x0000000000027919 */ /* 0x004ea20000002100 */
[----:B----4-:R-:W-:Y:S01]  /*1a4e0*/  ISETP.NE.AND P0, PT, R9, 0x1, PT ;  /* 0x000000010900780c */ /* 0x010fe20003f05270 */
[----:B--2---:R-:W-:-:S12]  /*1a4f0*/  VIADD R4, R2, 0xffffff80 ;  /* 0xffffff8002047836 */ /* 0x004fd80000000000 */
[----:B------:R-:W2:Y:S01]  /*1a500*/  @P0 LDC R7, c[0x0][0xbec] ;  /* 0x0002fb00ff070b82 */ /* 0x000ea20000000800 */
[----:B------:R-:W-:Y:S01]  /*1a510*/  IMAD R2, R24, UR4, RZ ;  /* 0x0000000418027c24 */ /* 0x000fe2000f8e02ff */
[----:B------:R-:W-:-:S03]  /*1a520*/  SHF.R.S32.HI R3, RZ, 0x1f, R4 ;  /* 0x0000001fff037819 */ /* 0x000fc60000011404 */
[----:B------:R-:W-:Y:S01]  /*1a530*/  IMAD R5, R15, UR5, R2 ;  /* 0x000000050f057c24 */ /* 0x000fe2000f8e0202 */
[----:B------:R-:W-:Y:S02]  /*1a540*/  LEA.HI R6, R3, R4, RZ, 0x3 ;  /* 0x0000000403067211 */ /* 0x000fe400078f18ff */
[----:B------:R-:W4:Y:S01]  /*1a550*/  @P0 LDC R11, c[0x0][0xbf0] ;  /* 0x0002fc00ff0b0b82 */ /* 0x000f220000000800 */
[----:B------:R-:W-:Y:S01]  /*1a560*/  IMAD.WIDE.U32 R2, R15, UR4, RZ ;  /* 0x000000040f027c25 */ /* 0x000fe2000f8e00ff */
[----:B------:R-:W-:Y:S01]  /*1a570*/  ULDC.64 UR4, c[0x0][0xae8] ;  /* 0x0002ba0000047ab9 */ /* 0x000fe20000000a00 */
[----:B------:R-:W-:Y:S02]  /*1a580*/  LOP3.LUT R13, R6, 0xfffffff8, RZ, 0xc0, !PT ;  /* 0xfffffff8060d7812 */ /* 0x000fe400078ec0ff */
[----:B------:R-:W-:Y:S02]  /*1a590*/  SHF.R.S32.HI R10, RZ, 0x3, R6 ;  /* 0x00000003ff0a7819 */ /* 0x000fe40000011406 */
[----:B------:R-:W-:Y:S01]  /*1a5a0*/  IADD3 R3, R3, R5, RZ ;  /* 0x0000000503037210 */ /* 0x000fe20007ffe0ff */
[----:B------:R-:W-:-:S04]  /*1a5b0*/  IMAD.IADD R13, R4, 0x1, -R13 ;  /* 0x00000001040d7824 */ /* 0x000fc800078e0a0d */
[----:B------:R-:W-:Y:S02]  /*1a5c0*/  IMAD R4, R13, 0x20, R10 ;  /* 0x000000200d047824 */ /* 0x000fe400078e020a */
[----:B------:R-:W-:-:S04]  /*1a5d0*/  IMAD.WIDE.U32 R2, R195, UR4, R2 ;  /* 0x00000004c3027c25 */ /* 0x000fc8000f8e0002 */
[----:B------:R-:W-:Y:S01]  /*1a5e0*/  IMAD R3, R195, UR5, R3 ;  /* 0x00000005c3037c24 */ /* 0x000fe2000f8e0203 */
[----:B------:R-:W-:Y:S01]  /*1a5f0*/  ULDC.64 UR4, c[0x0][0xaf0] ;  /* 0x0002bc0000047ab9 */ /* 0x000fe20000000a00 */
[----:B------:R-:W-:Y:S02]  /*1a600*/  IMAD.SHL.U32 R13, R13, 0x8, RZ ;  /* 0x000000080d0d7824 */ /* 0x000fe400078e00ff */
[----:B------:R-:W-:Y:S02]  /*1a610*/  IMAD R6, R26, UR4, RZ ;  /* 0x000000041a067c24 */ /* 0x000fe4000f8e02ff */
[----:B------:R-:W-:Y:S01]  /*1a620*/  IMAD.WIDE.U32 R2, R29, UR4, R2 ;  /* 0x000000041d027c25 */ /* 0x000fe2000f8e0002 */
[----:B---3--:R-:W-:-:S05]  /*1a630*/  LEA R8, R12, R4, 0x7 ;  /* 0x000000040c087211 */ /* 0x008fca00078e38ff */
[----:B--2---:R-:W-:-:S04]  /*1a640*/  @P0 IMAD.HI.U32 R4, R8, R7, RZ ;  /* 0x0000000708040227 */ /* 0x004fc800078e00ff */
[----:B------:R-:W-:Y:S01]  /*1a650*/  IMAD.MOV.U32 R5, RZ, RZ, R8 ;  /* 0x000000ffff057224 */ /* 0x000fe200078e0008 */
[----:B----4-:R-:W-:Y:S01]  /*1a660*/  @P0 SHF.R.U32.HI R5, RZ, R11, R4 ;  /* 0x0000000bff050219 */ /* 0x010fe20000011604 */
[----:B------:R-:W-:Y:S01]  /*1a670*/  IMAD R7, R29, UR5, R6 ;  /* 0x000000051d077c24 */ /* 0x000fe2000f8e0206 */
[----:B------:R-:W-:Y:S01]  /*1a680*/  ULDC.64 UR4, c[0x0][0xae0] ;  /* 0x0002b80000047ab9 */ /* 0x000fe20000000a00 */
[----:B------:R-:W-:Y:S01]  /*1a690*/  VIADD R11, R13, 0x40 ;  /* 0x000000400d0b7836 */ /* 0x000fe20000000000 */
[----:B------:R-:W-:Y:S01]  /*1a6a0*/  SHF.R.S32.HI R4, RZ, 0x1f, R5 ;  /* 0x0000001fff047819 */ /* 0x000fe20000011405 */
[----:B------:R-:W-:Y:S01]  /*1a6b0*/  IMAD.IADD R3, R3, 0x1, R7 ;  /* 0x0000000103037824 */ /* 0x000fe200078e0207 */
[----:B------:R-:W-:-:S03]  /*1a6c0*/  IADD3 R7, -R5, RZ, RZ ;  /* 0x000000ff05077210 */ /* 0x000fc60007ffe1ff */
[----:B------:R-:W-:Y:S02]  /*1a6d0*/  IMAD R4, R4, UR4, RZ ;  /* 0x0000000404047c24 */ /* 0x000fe4000f8e02ff */
[----:B------:R-:W-:Y:S02]  /*1a6e0*/  IMAD R7, R9, R7, R8 ;  /* 0x0000000709077224 */ /* 0x000fe400078e0208 */
[----:B------:R-:W-:-:S04]  /*1a6f0*/  IMAD.WIDE.U32 R2, R5, UR4, R2 ;  /* 0x0000000405027c25 */ /* 0x000fc8000f8e0002 */
[----:B------:R-:W-:Y:S01]  /*1a700*/  IMAD R5, R5, UR5, R4 ;  /* 0x0000000505057c24 */ /* 0x000fe2000f8e0204 */
[----:B------:R-:W-:Y:S01]  /*1a710*/  SHF.R.S32.HI R4, RZ, 0x1f, R7 ;  /* 0x0000001fff047819 */ /* 0x000fe20000011407 */
[----:B------:R-:W-:Y:S01]  /*1a720*/  ULDC.64 UR4, c[0x0][0xad8] ;  /* 0x0002b60000047ab9 */ /* 0x000fe20000000a00 */
[----:B------:R-:W-:Y:S01]  /*1a730*/  IMAD R8, R12, 0x80, R10 ;  /* 0x000000800c087824 */ /* 0x000fe200078e020a */
[----:B------:R-:W-:Y:S01]  /*1a740*/  SHF.R.S32.HI R12, RZ, 0x1f, R11 ;  /* 0x0000001fff0c7819 */ /* 0x000fe2000001140b */
[----:B------:R-:W-:Y:S02]  /*1a750*/  IMAD.IADD R3, R3, 0x1, R5 ;  /* 0x0000000103037824 */ /* 0x000fe400078e0205 */
[----:B------:R-:W-:Y:S02]  /*1a760*/  IMAD R6, R4, UR4, RZ ;  /* 0x0000000404067c24 */ /* 0x000fe4000f8e02ff */
[----:B------:R-:W-:Y:S01]  /*1a770*/  IMAD R9, R0, R9, RZ ;  /* 0x0000000900097224 */ /* 0x000fe200078e02ff */
[C---:B------:R-:W-:Y:S01]  /*1a780*/  IADD3 R0, R8.reuse, 0x20, RZ ;  /* 0x0000002008007810 */ /* 0x040fe20007ffe0ff */
[----:B------:R-:W-:-:S02]  /*1a790*/  VIADD R4, R8, 0x40 ;  /* 0x0000004008047836 */ /* 0x000fc40000000000 */
[C---:B------:R-:W-:Y:S01]  /*1a7a0*/  IMAD R5, R7.reuse, UR5, R6 ;  /* 0x0000000507057c24 */ /* 0x040fe2000f8e0206 */
[-C--:B------:R-:W-:Y:S01]  /*1a7b0*/  ISETP.GE.AND P2, PT, R8, R9.reuse, PT ;  /* 0x000000090800720c */ /* 0x080fe20003f46270 */
[----:B------:R-:W-:Y:S01]  /*1a7c0*/  IMAD.WIDE.U32 R2, R7, UR4, R2 ;  /* 0x0000000407027c25 */ /* 0x000fe2000f8e0002 */
[----:B------:R-:W-:Y:S01]  /*1a7d0*/  ULDC.64 UR4, c[0x0][0xa80] ;  /* 0x0002a00000047ab9 */ /* 0x000fe20000000a00 */
[----:B------:R-:W-:Y:S02]  /*1a7e0*/  ISETP.GE.AND P1, PT, R4, R9, PT ;  /* 0x000000090400720c */ /* 0x000fe40003f26270 */
[----:B------:R-:W-:Y:S01]  /*1a7f0*/  VIADD R7, R13, 0x80 ;  /* 0x000000800d077836 */ /* 0x000fe20000000000 */
[----:B------:R-:W-:Y:S02]  /*1a800*/  IADD3 R3, R3, R5, RZ ;  /* 0x0000000503037210 */ /* 0x000fe40007ffe0ff */
[----:B------:R-:W-:Y:S02]  /*1a810*/  LEA R4, P3, R2, UR4, 0x1 ;  /* 0x0000000402047c11 */ /* 0x000fe4000f8608ff */
[----:B------:R-:W-:-:S02]  /*1a820*/  ISETP.GE.AND P0, PT, R0, R9, PT ;  /* 0x000000090000720c */ /* 0x000fc40003f06270 */
[----:B------:R-:W-:Y:S02]  /*1a830*/  LEA.HI.X R5, R2, UR5, R3, 0x1, P3 ;  /* 0x0000000502057c11 */ /* 0x000fe400098f0c03 */
[----:B------:R2:W3:Y:S01]  /*1a840*/  SHFL.IDX PT, R2, R4, RZ, 0x181f ;  /* 0x00181fff04027589 */ /* 0x0004e200000e0000 */
[----:B------:R-:W-:Y:S02]  /*1a850*/  SHF.R.S32.HI R6, RZ, 0x1f, R13 ;  /* 0x0000001fff067819 */ /* 0x000fe4000001140d */
[----:B------:R-:W-:Y:S01]  /*1a860*/  SHF.R.S32.HI R10, RZ, 0x1f, R7 ;  /* 0x0000001fff0a7819 */ /* 0x000fe20000011407 */
[----:B------:R2:W4:Y:S01]  /*1a870*/  SHFL.IDX PT, R0, R5, RZ, 0x181f ;  /* 0x00181fff05007589 */ /* 0x00052200000e0000 */
[----:B------:R-:W-:Y:S05]  /*1a880*/  @P2 BRA `(.L_x_3934) ;  /* 0x0000000000342947 */ /* 0x000fea0003800000 */
[----:B------:R-:W-:Y:S02]  /*1a890*/  ULDC UR4, c[0x0][0xac8] ;  /* 0x0002b20000047ab9 */ /* 0x000fe40000000800 */
[----:B------:R-:W-:Y:S02]  /*1a8a0*/  ISETP.GE.AND P4, PT, R13, UR4, PT ;  /* 0x000000040d007c0c */ /* 0x000fe4000bf86270 */
[----:B------:R-:W-:Y:S02]  /*1a8b0*/  ISETP.GE.AND P3, PT, R11, UR4, PT ;  /* 0x000000040b007c0c */ /* 0x000fe4000bf66270 */
[----:B------:R-:W-:-:S09]  /*1a8c0*/  ISETP.GE.AND P2, PT, R7, UR4, PT ;  /* 0x0000000407007c0c */ /* 0x000fd2000bf46270 */
[-C--:B---3--:R-:W-:Y:S02]  /*1a8d0*/  @!P4 LEA R14, P6, R13, R2.reuse, 0x1 ;  /* 0x000000020d0ec211 */ /* 0x088fe400078c08ff */
[----:B------:R-:W-:Y:S02]  /*1a8e0*/  @!P3 LEA R20, P5, R11, R2, 0x1 ;  /* 0x000000020b14b211 */ /* 0x000fe400078a08ff */
[----:B----4-:R-:W-:Y:S02]  /*1a8f0*/  @!P4 LEA.HI.X R15, R13, R0, R6, 0x1, P6 ;  /* 0x000000000d0fc211 */ /* 0x010fe400030f0c06 */
[----:B------:R-:W-:Y:S02]  /*1a900*/  @!P2 LEA R2, P6, R7, R2, 0x1 ;  /* 0x000000020702a211 */ /* 0x000fe400078c08ff */
[-C--:B------:R-:W-:Y:S01]  /*1a910*/  @!P3 LEA.HI.X R21, R11, R0.reuse, R12, 0x1, P5 ;  /* 0x000000000b15b211 */ /* 0x080fe200028f0c0c */
[----:B------:R3:W-:Y:S01]  /*1a920*/  @!P4 ST.E.128 desc[UR48][R14.64], RZ ;  /* 0x000000ff0e00c985 */ /* 0x0007e2000c101d30 */
[----:B------:R-:W-:-:S03]  /*1a930*/  @!P2 LEA.HI.X R3, R7, R0, R10, 0x1, P6 ;  /* 0x000000000703a211 */ /* 0x000fc600030f0c0a */
[----:B------:R3:W-:Y:S04]  /*1a940*/  @!P3 ST.E.128 desc[UR48][R20.64], RZ ;  /* 0x000000ff1400b985 */ /* 0x0007e8000c101d30 */
[----:B------:R3:W-:Y:S02]  /*1a950*/  @!P2 ST.E.128 desc[UR48][R2.64], RZ ;  /* 0x000000ff0200a985 */ /* 0x0007e4000c101d30 */
.L_x_3934:
[----:B------:R-:W-:Y:S05]  /*1a960*/  BSYNC B1 ;  /* 0x0000000000017941 */ /* 0x000fea0003800000 */
.L_x_3933:
[----:B----4-:R4:W0:Y:S01]  /*1a970*/  SHFL.IDX PT, R0, R5, 0x1, 0x181f ;  /* 0x00381f0005007f89 */ /* 0x01082200000e0000 */
[----:B------:R-:W-:Y:S03]  /*1a980*/  BSSY B1, `(.L_x_3935) ;  /* 0x0000010000017945 */ /* 0x000fe60003800000 */
[----:B---3--:R4:W3:Y:S01]  /*1a990*/  SHFL.IDX PT, R2, R4, 0x1, 0x181f ;  /* 0x00381f0004027f89 */ /* 0x0088e200000e0000 */
        /* <DEDUP_REMOVED lines=14> */
.L_x_3936:
[----:B------:R-:W-:Y:S05]  /*1aa80*/  BSYNC B1 ;  /* 0x0000000000017941 */ /* 0x000fea0003800000 */
.L_x_3935:
[----:B0-----:R0:W0:Y:S01]  /*1aa90*/  SHFL.IDX PT, R0, R5, 0x2, 0x181f ;  /* 0x00581f0005007f89 */ /* 0x00102200000e0000 */
[----:B------:R-:W-:Y:S03]  /*1aaa0*/  BSSY B1, `(.L_x_3937) ;  /* 0x0000010000017945 */ /* 0x000fe60003800000 */
[----:B---3--:R3:W0:Y:S01]  /*1aab0*/  SHFL.IDX PT, R2, R4, 0x2, 0x181f ;  /* 0x00581f0004027f89 */ /* 0x00862200000e0000 */
        /* <DEDUP_REMOVED lines=11> */
[----:B------:R0:W-:Y:S04]  /*1ab70*/  @!P3 ST.E.128 desc[UR48][R14.64], RZ ;  /* 0x000000ff0e00b985 */ /* 0x0001e8000c101d30 */
[----:B------:R0:W-:Y:S04]  /*1ab80*/  @!P4 ST.E.128 desc[UR48][R20.64], RZ ;  /* 0x000000ff1400c985 */ /* 0x0001e8000c101d30 */
[----:B------:R0:W-:Y:S02]  /*1ab90*/  @!P5 ST.E.128 desc[UR48][R2.64], RZ ;  /* 0x000000ff0200d985 */ /* 0x0001e4000c101d30 */
.L_x_3938:
[----:B------:R-:W-:Y:S05]  /*1aba0*/  BSYNC B1 ;  /* 0x0000000000017941 */ /* 0x000fea0003800000 */
.L_x_3937:
[----:B0-----:R-:W-:Y:S01]  /*1abb0*/  IADD3 R0, R8, 0x60, RZ ;  /* 0x0000006008007810 */ /* 0x001fe20007ffe0ff */
[----:B--2-4-:R-:W4:Y:S03]  /*1abc0*/  SHFL.IDX PT, R5, R5, 0x3, 0x181f ;  /* 0x00781f0005057f89 */ /* 0x014f2600000e0000 */
[----:B------:R-:W-:Y:S01]  /*1abd0*/  ISETP.GE.AND P0, PT, R0, R9, PT ;  /* 0x000000090000720c */ /* 0x000fe20003f06270 */
[----:B------:R0:W2:-:S12]  /*1abe0*/  SHFL.IDX PT, R2, R4, 0x3, 0x181f ;  /* 0x00781f0004027f89 */ /* 0x00009800000e0000 */
[----:B0-----:R-:W-:Y:S05]  /*1abf0*/  @P0 BRA `(.L_x_3927) ;  /* 0x0000000000340947 */ /* 0x001fea0003800000 */
[----:B------:R-:W-:Y:S02]  /*1ac00*/  ULDC UR4, c[0x0][0xac8] ;  /* 0x0002b20000047ab9 */ /* 0x000fe40000000800 */
[----:B------:R-:W-:Y:S02]  /*1ac10*/  ISETP.GE.AND P3, PT, R13, UR4, PT ;  /* 0x000000040d007c0c */ /* 0x000fe4000bf66270 */
[----:B------:R-:W-:Y:S02]  /*1ac20*/  ISETP.GE.AND P4, PT, R11, UR4, PT ;  /* 0x000000040b007c0c */ /* 0x000fe4000bf86270 */
[----:B------:R-:W-:-:S09]  /*1ac30*/  ISETP.GE.AND P5, PT, R7, UR4, PT ;  /* 0x0000000407007c0c */ /* 0x000fd2000bfa6270 */
[-C--:B--2---:R-:W-:Y:S02]  /*1ac40*/  @!P3 LEA R8, P0, R13, R2.reuse, 0x1 ;  /* 0x000000020d08b211 */ /* 0x084fe400078008ff */
        /* <DEDUP_REMOVED lines=8> */
.L_x_3927:
[----:B------:R-:W-:Y:S05]  /*1acd0*/  BSYNC B0 ;  /* 0x0000000000007941 */ /* 0x000fea0003800000 */
.L_x_3917:
[----:B------:R-:W-:Y:S02]  /*1ace0*/  ULDC UR4, c[0x0][0xc3c] ;  /* 0x00030f0000047ab9 */ /* 0x000fe40000000800 */
[----:B-1----:R-:W-:-:S13]  /*1acf0*/  ISETP.GE.AND P0, PT, R135, UR4, PT ;  /* 0x0000000487007c0c */ /* 0x002fda000bf06270 */
[----:B------:R-:W-:Y:S05]  /*1ad00*/  @!P0 BRA `(.L_x_3939) ;  /* 0xfffffe6800948947 */ /* 0x000fea000383ffff */
[----:B------:R-:W-:Y:S05]  /*1ad10*/  BRA `(.L_x_3717) ;  /* 0x0000007000e07947 */ /* 0x000fea0003800000 */
.L_x_3715:
[----:B------:R-:W-:-:S08]  /*1ad20*/  NOP ;  /* 0x0000000000007918 */ /* 0x000fd00000000000 */
[----:B------:R-:W0:-:S00]  /*1ad30*/  USETMAXREG.DEALLOC.CTAPOOL 0x28 ;  /* 0x00000028000079c8 */ /* 0x000e0000080e0500 */
[----:B0-----:R-:W2:Y:S01]  /*1ad40*/  LDL.LU R3, [R1] ;  /* 0x0000000001037983 */ /* 0x001ea20000300800 */
[----:B------:R-:W-:Y:S01]  /*1ad50*/  LOP3.LUT R2, R2, 0x3, RZ, 0xc0, !PT ;  /* 0x0000000302027812 */ /* 0x000fe200078ec0ff */
[----:B------:R-:W-:-:S05]  /*1ad60*/  IMAD.MOV.U32 R6, RZ, RZ, RZ ;  /* 0x000000ffff067224 */ /* 0x000fca00078e00ff */
[----:B------:R-:W0:Y:S02]  /*1ad70*/  SHFL.IDX PT, R2, R2, RZ, 0x1f ;  /* 0x00001fff02027589 */ /* 0x000e2400000e0000 */
[----:B0-----:R-:W-:Y:S02]  /*1ad80*/  ISETP.NE.AND P0, PT, R2, RZ, PT ;  /* 0x000000ff0200720c */ /* 0x001fe40003f05270 */
[----:B--2---:R-:W-:-:S11]  /*1ad90*/  LOP3.LUT R3, R3, 0xffffffdf, RZ, 0xc0, !PT ;  /* 0xffffffdf03037812 */ /* 0x004fd600078ec0ff */
[----:B------:R-:W-:-:S05]  /*1ada0*/  @P0 LOP3.LUT R3, R3, 0x20, RZ, 0xfc, !PT ;  /* 0x0000002003030812 */ /* 0x000fca00078efcff */
[----:B------:R0:W-:Y:S01]  /*1adb0*/  STL [R1], R3 ;  /* 0x0000000301007387 */ /* 0x0001e20000100800 */
[----:B------:R-:W-:Y:S05]  /*1adc0*/  @!P0 BRA `(.L_x_3940) ;  /* 0x00000000001c8947 */ /* 0x000fea0003800000 */
[----:B------:R-:W1:Y:S08]  /*1add0*/  S2UR UR5, SR_CgaCtaId ;  /* 0x00000000000579c3 */ /* 0x000e700000008800 */
[----:B------:R-:W-:Y:S06]  /*1ade0*/  BAR.SYNC.DEFER_BLOCKING 0x5, 0x180 ;  /* 0x0146000000007b1d */ /* 0x000fec0000010000 */
[----:B------:R-:W-:-:S02]  /*1adf0*/  UMOV UR4, 0x400 ;  /* 0x0000040000047882 */ /* 0x000fc40000000000 */
[----:B-1----:R-:W-:-:S09]  /*1ae00*/  ULEA UR4, UR5, UR4, 0x18 ;  /* 0x0000000405047291 */ /* 0x002fd2000f8ec03f */
[----:B------:R-:W1:Y:S01]  /*1ae10*/  LDS.128 R16, [UR4+0x308d0] ;  /* 0x0308d004ff107984 */ /* 0x000e620008000c00 */
[----:B------:R-:W-:Y:S06]  /*1ae20*/  BAR.ARV 0x4, 0x180 ;  /* 0x0106000000007b1d */ /* 0x000fec0000002000 */
[----:B------:R-:W-:Y:S05]  /*1ae30*/  BRA `(.L_x_3941) ;  /* 0x0000000800947947 */ /* 0x000fea0003800000 */
.L_x_3940:
[----:B------:R-:W-:Y:S01]  /*1ae40*/  LOP3.LUT R7, R0, 0x1f, RZ, 0xc0, !PT ;  /* 0x0000001f00077812 */ /* 0x000fe200078ec0ff */
[----:B------:R-:W-:Y:S01]  /*1ae50*/  ULDC UR4, c[0x0][0xc3c] ;  /* 0x00030f0000047ab9 */ /* 0x000fe20000000800 */
[----:B------:R-:W-:Y:S01]  /*1ae60*/  IMAD.MOV.U32 R9, RZ, RZ, RZ ;  /* 0x000000ffff097224 */ /* 0x000fe200078e00ff */
[----:B------:R-:W1:Y:S01]  /*1ae70*/  S2UR UR6, SR_CTAID.X ;  /* 0x00000000000679c3 */ /* 0x000e620000002500 */
[----:B------:R-:W-:Y:S01]  /*1ae80*/  ISETP.NE.AND P0, PT, R7, 0x1f, PT ;  /* 0x0000001f0700780c */ /* 0x000fe20003f05270 */
[----:B------:R-:W-:-:S03]  /*1ae90*/  ULDC UR5, c[0x0][0xc38] ;  /* 0x00030e0000057ab9 */ /* 0x000fc60000000800 */
[----:B------:R-:W-:-:S13]  /*1aea0*/  ISETP.GE.OR P1, PT, R7, UR4, !P0 ;  /* 0x0000000407007c0c */ /* 0x000fda000c726670 */
[----:B------:R-:W2:Y:S08]  /*1aeb0*/  @!P1 LDC.64 R4, c[0x0][0xc80] ;  /* 0x00032000ff049b82 */ /* 0x000eb00000000a00 */
[----:B0-----:R-:W0:Y:S01]  /*1aec0*/  @!P1 LDC.64 R2, c[0x0][0xc78] ;  /* 0x00031e00ff029b82 */ /* 0x001e220000000a00 */
[----:B--2---:R-:W-:-:S05]  /*1aed0*/  @!P1 IMAD.WIDE.U32 R4, R7, 0x4, R4 ;  /* 0x0000000407049825 */ /* 0x004fca00078e0004 */
[----:B------:R-:W2:Y:S01]  /*1aee0*/  @!P1 LDG.E R6, desc[UR48][R4.64] ;  /* 0x0000003004069981 */ /* 0x000ea2000c1e1900 */
[----:B0-----:R-:W-:-:S05]  /*1aef0*/  @!P1 IMAD.WIDE.U32 R2, R7, 0x4, R2 ;  /* 0x0000000407029825 */ /* 0x001fca00078e0002 */
[----:B------:R-:W2:Y:S01]  /*1af00*/  @!P1 LDG.E R9, desc[UR48][R2.64] ;  /* 0x0000003002099981 */ /* 0x000ea2000c1e1900 */
[C---:B------:R-:W-:Y:S02]  /*1af10*/  ISETP.NE.AND P1, PT, R7.reuse, RZ, PT ;  /* 0x000000ff0700720c */ /* 0x040fe40003f25270 */
[C---:B------:R-:W-:Y:S02]  /*1af20*/  ISETP.GE.U32.AND P2, PT, R7.reuse, 0x2, PT ;  /* 0x000000020700780c */ /* 0x040fe40003f46070 */
[C---:B------:R-:W-:Y:S02]  /*1af30*/  ISETP.GE.U32.AND P3, PT, R7.reuse, 0x4, PT ;  /* 0x000000040700780c */ /* 0x040fe40003f66070 */
[C---:B------:R-:W-:Y:S02]  /*1af40*/  ISETP.GE.U32.AND P4, PT, R7.reuse, 0x8, PT ;  /* 0x000000080700780c */ /* 0x040fe40003f86070 */
[----:B------:R-:W-:Y:S01]  /*1af50*/  ISETP.GE.U32.AND P5, PT, R7, 0x10, PT ;  /* 0x000000100700780c */ /* 0x000fe20003fa6070 */
[----:B------:R-:W-:Y:S01]  /*1af60*/  UMOV UR4, URZ ;  /* 0x0000003f00047c82 */ /* 0x000fe20008000000 */
        /* <DEDUP_REMOVED lines=16> */
[----:B------:R-:W0:Y:S02]  /*1b070*/  SHFL.IDX PT, R8, R5, 0x1f, 0x1f ;  /* 0x03e01f0005087f89 */ /* 0x000e2400000e0000 */
[----:B0-----:R-:W-:-:S05]  /*1b080*/  IMAD R8, R8, UR5, RZ ;  /* 0x0000000508087c24 */ /* 0x001fca000f8e02ff */
[----:B-1----:R-:W-:Y:S01]  /*1b090*/  ISETP.GT.AND P6, PT, R8, UR6, PT ;  /* 0x0000000608007c0c */ /* 0x002fe2000bfc4270 */
[----:B------:R-:W-:-:S12]  /*1b0a0*/  IMAD.MOV.U32 R3, RZ, RZ, R8 ;  /* 0x000000ffff037224 */ /* 0x000fd800078e0008 */
[----:B------:R-:W-:Y:S05]  /*1b0b0*/  @P6 BRA `(.L_x_3942) ;  /* 0x0000000000a06947 */ /* 0x000fea0003800000 */
[----:B------:R-:W-:Y:S01]  /*1b0c0*/  MOV R8, R3 ;  /* 0x0000000300087202 */ /* 0x000fe20000000f00 */
[----:B------:R-:W-:Y:S01]  /*1b0d0*/  UMOV UR4, URZ ;  /* 0x0000003f00047c82 */ /* 0x000fe20008000000 */
[----:B------:R-:W-:-:S05]  /*1b0e0*/  ULDC UR5, c[0x0][0xc38] ;  /* 0x00030e0000057ab9 */ /* 0x000fca0000000800 */
.L_x_3944:
[----:B------:R-:W0:Y:S01]  /*1b0f0*/  LDC R2, c[0x0][0xc3c] ;  /* 0x00030f00ff027b82 */ /* 0x000e220000000800 */
[----:B------:R-:W-:Y:S01]  /*1b100*/  UIADD3 UR4, UR4, 0x1f, URZ ;  /* 0x0000001f04047890 */ /* 0x000fe2000fffe03f */
[----:B------:R-:W-:Y:S02]  /*1b110*/  ULDC UR7, c[0x0][0xc3c] ;  /* 0x00030f0000077ab9 */ /* 0x000fe40000000800 */
[----:B------:R-:W-:-:S03]  /*1b120*/  IMAD.U32 R19, RZ, RZ, UR7 ;  /* 0x00000007ff137e24 */ /* 0x000fc6000f8e00ff */
[----:B0-----:R-:W-:-:S13]  /*1b130*/  ISETP.LE.AND P6, PT, R2, UR4, PT ;  /* 0x0000000402007c0c */ /* 0x001fda000bfc3270 */
[----:B------:R-:W-:Y:S05]  /*1b140*/  @P6 BRA `(.L_x_3943) ;  /* 0x0000000400ac6947 */ /* 0x000fea0003800000 */
[----:B------:R-:W-:Y:S01]  /*1b150*/  VIADD R9, R7, UR4 ;  /* 0x0000000407097c36 */ /* 0x000fe20008000000 */
[----:B------:R-:W-:-:S04]  /*1b160*/  MOV R6, RZ ;  /* 0x000000ff00067202 */ /* 0x000fc80000000f00 */
        /* <DEDUP_REMOVED lines=24> */
[----:B------:R-:W0:Y:S02]  /*1b2f0*/  SHFL.IDX PT, R2, R5, 0x1f, 0x1f ;  /* 0x03e01f0005027f89 */ /* 0x000e2400000e0000 */
[----:B0-----:R-:W-:-:S04]  /*1b300*/  IMAD R3, R2, UR5, RZ ;  /* 0x0000000502037c24 */ /* 0x001fc8000f8e02ff */
[----:B------:R-:W-:-:S05]  /*1b310*/  IMAD.IADD R8, R3, 0x1, R8 ;  /* 0x0000000103087824 */ /* 0x000fca00078e0208 */
[----:B------:R-:W-:-:S13]  /*1b320*/  ISETP.GT.AND P6, PT, R8, UR6, PT ;  /* 0x0000000608007c0c */ /* 0x000fda000bfc4270 */
[----:B------:R-:W-:Y:S05]  /*1b330*/  @!P6 BRA `(.L_x_3944) ;  /* 0xfffffffc006ce947 */ /* 0x000fea000383ffff */
.L_x_3942:
        /* <DEDUP_REMOVED lines=12> */
[----:B0-----:R-:W-:-:S06]  /*1b400*/  IADD3 R2, R10, 0xffffffe, RZ ;  /* 0x0ffffffe0a027810 */ /* 0x001fcc0007ffe0ff */
[----:B------:R-:W0:Y:S02]  /*1b410*/  F2I.FTZ.U32.TRUNC.NTZ R3, R2 ;  /* 0x0000000200037305 */ /* 0x000e24000021f000 */
[----:B0-----:R-:W-:Y:S01]  /*1b420*/  IMAD.MOV R12, RZ, RZ, -R3 ;  /* 0x000000ffff0c7224 */ /* 0x001fe200078e0a03 */
[----:B-12---:R-:W-:Y:S06]  /*1b430*/  @!P0 BRA `(.L_x_3945) ;  /* 0x0000000000088947 */ /* 0x006fec0003800000 */
[----:B------:R-:W-:-:S06]  /*1b440*/  IADD3 R16, R19, -0x1, RZ ;  /* 0xffffffff13107810 */ /* 0x000fcc0007ffe0ff */
[----:B------:R0:W1:Y:S02]  /*1b450*/  SHFL.IDX PT, R16, R5, R16, 0x1f ;  /* 0x00001f1005107589 */ /* 0x00006400000e0000 */
.L_x_3945:
[----:B-1----:R-:W-:Y:S01]  /*1b460*/  IMAD R16, R16, UR5, R11 ;  /* 0x0000000510107c24 */ /* 0x002fe2000f8e020b */
[----:B0-----:R-:W-:Y:S01]  /*1b470*/  IABS R5, R9 ;  /* 0x0000000900057213 */ /* 0x001fe20000000000 */
[----:B------:R-:W-:Y:S01]  /*1b480*/  IMAD.MOV.U32 R11, RZ, RZ, R12 ;  /* 0x000000ffff0b7224 */ /* 0x000fe200078e000c */
[----:B------:R-:W-:Y:S01]  /*1b490*/  IABS R12, R6 ;  /* 0x00000006000c7213 */ /* 0x000fe20000000000 */
[----:B------:R-:W-:Y:S01]  /*1b4a0*/  IMAD.MOV.U32 R2, RZ, RZ, RZ ;  /* 0x000000ffff027224 */ /* 0x000fe200078e00ff */
[----:B------:R-:W-:Y:S01]  /*1b4b0*/  IADD3 R17, -R16, UR6, RZ ;  /* 0x0000000610117c10 */ /* 0x000fe2000fffe1ff */
[----:B------:R-:W-:Y:S01]  /*1b4c0*/  IMAD R11, R11, R4, RZ ;  /* 0x000000040b0b7224 */ /* 0x000fe200078e02ff */
[----:B------:R-:W-:Y:S01]  /*1b4d0*/  IADD3 R12, RZ, -R12, RZ ;  /* 0x8000000cff0c7210 */ /* 0x000fe20007ffe0ff */
[----:B------:R-:W0:Y:S01]  /*1b4e0*/  I2F.RP R8, R5 ;  /* 0x0000000500087306 */ /* 0x000e220000209400 */
[----:B------:R-:W-:Y:S01]  /*1b4f0*/  IABS R10, R17 ;  /* 0x00000011000a7213 */ /* 0x000fe20000000000 */
[----:B------:R-:W-:Y:S01]  /*1b500*/  IMAD.HI.U32 R2, R3, R11, R2 ;  /* 0x0000000b03027227 */ /* 0x000fe200078e0002 */
[----:B------:R-:W-:-:S03]  /*1b510*/  IADD3 R19, R19, UR4, RZ ;  /* 0x0000000413137c10 */ /* 0x000fc6000fffe0ff */
[----:B------:R-:W-:Y:S02]  /*1b520*/  IMAD.MOV.U32 R3, RZ, RZ, R10 ;  /* 0x000000ffff037224 */ /* 0x000fe400078e000a */
[----:B------:R-:W-:Y:S02]  /*1b530*/  IMAD.MOV.U32 R10, RZ, RZ, R12 ;  /* 0x000000ffff0a7224 */ /* 0x000fe400078e000c */
[----:B------:R-:W-:-:S04]  /*1b540*/  IMAD.HI.U32 R2, R2, R3, RZ ;  /* 0x0000000302027227 */ /* 0x000fc800078e00ff */
[----:B------:R-:W-:Y:S01]  /*1b550*/  IMAD R3, R2, R10, R3 ;  /* 0x0000000a02037224 */ /* 0x000fe200078e0203 */
[----:B0-----:R-:W0:Y:S04]  /*1b560*/  MUFU.RCP R8, R8 ;  /* 0x0000000800087308 */ /* 0x001e280000001000 */
[----:B------:R-:W-:-:S13]  /*1b570*/  ISETP.GT.U32.AND P1, PT, R4, R3, PT ;  /* 0x000000030400720c */ /* 0x000fda0003f24070 */
[-C--:B------:R-:W-:Y:S01]  /*1b580*/  @!P1 IADD3 R3, R3, -R4.reuse, RZ ;  /* 0x8000000403039210 */ /* 0x080fe20007ffe0ff */
        /* <DEDUP_REMOVED lines=11> */
[----:B-1----:R-:W-:-:S03]  /*1b640*/  IMAD.MOV R2, RZ, RZ, -R3 ;  /* 0x000000ffff027224 */ /* 0x002fc600078e0a03 */
[----:B------:R-:W-:Y:S01]  /*1b650*/  @!P2 IADD3 R8, -R8, RZ, RZ ;  /* 0x000000ff0808a210 */ /* 0x000fe20007ffe1ff */
[----:B------:R-:W-:Y:S01]  /*1b660*/  IMAD R11, R2, R5, RZ ;  /* 0x00000005020b7224 */ /* 0x000fe200078e02ff */
[----:B------:R-:W-:Y:S01]  /*1b670*/  @!P1 LOP3.LUT R8, RZ, R6, RZ, 0x33, !PT ;  /* 0x00000006ff089212 */ /* 0x000fe200078e33ff */
[----:B------:R-:W-:-:S03]  /*1b680*/  IMAD.MOV.U32 R2, RZ, RZ, RZ ;  /* 0x000000ffff027224 */ /* 0x000fc600078e00ff */
[----:B------:R-:W-:Y:S01]  /*1b690*/  IABS R4, R8 ;  /* 0x0000000800047213 */ /* 0x000fe20000000000 */
[----:B------:R-:W-:-:S03]  /*1b6a0*/  IMAD.HI.U32 R2, R3, R11, R2 ;  /* 0x0000000b03027227 */ /* 0x000fc600078e0002 */
[----:B------:R-:W-:Y:S01]  /*1b6b0*/  MOV R3, R4 ;  /* 0x0000000400037202 */ /* 0x000fe20000000f00 */
[----:B------:R-:W-:Y:S02]  /*1b6c0*/  IMAD.MOV.U32 R4, RZ, RZ, R10 ;  /* 0x000000ffff047224 */ /* 0x000fe400078e000a */
[----:B------:R-:W-:Y:S02]  /*1b6d0*/  IMAD R6, R6, R8, RZ ;  /* 0x0000000806067224 */ /* 0x000fe400078e02ff */
[----:B------:R-:W-:-:S04]  /*1b6e0*/  IMAD.HI.U32 R2, R2, R3, RZ ;  /* 0x0000000302027227 */ /* 0x000fc800078e00ff */
[----:B------:R-:W-:Y:S01]  /*1b6f0*/  IMAD R4, R2, R4, R3 ;  /* 0x0000000402047224 */ /* 0x000fe200078e0203 */
[----:B------:R-:W-:Y:S01]  /*1b700*/  LOP3.LUT R3, R8, R9, RZ, 0x3c, !PT ;  /* 0x0000000908037212 */ /* 0x000fe200078e3cff */
[----:B------:R-:W-:-:S03]  /*1b710*/  IMAD.IADD R17, R17, 0x1, -R6 ;  /* 0x0000000111117824 */ /* 0x000fc600078e0a06 */
[----:B------:R-:W-:Y:S02]  /*1b720*/  ISETP.GT.U32.AND P1, PT, R5, R4, PT ;  /* 0x000000040500720c */ /* 0x000fe40003f24070 */
[----:B------:R-:W-:-:S11]  /*1b730*/  ISETP.GE.AND P2, PT, R3, RZ, PT ;  /* 0x000000ff0300720c */ /* 0x000fd60003f46270 */
[----:B------:R-:W-:Y:S01]  /*1b740*/  @!P1 IMAD.IADD R4, R4, 0x1, -R5 ;  /* 0x0000000104049824 */ /* 0x000fe200078e0a05 */
[----:B------:R-:W-:Y:S02]  /*1b750*/  @!P1 IADD3 R2, R2, 0x1, RZ ;  /* 0x0000000102029810 */ /* 0x000fe40007ffe0ff */
[----:B------:R-:W-:Y:S02]  /*1b760*/  ISETP.NE.AND P1, PT, R9, RZ, PT ;  /* 0x000000ff0900720c */ /* 0x000fe40003f25270 */
[----:B------:R-:W-:-:S13]  /*1b770*/  ISETP.GE.U32.AND P0, PT, R4, R5, PT ;  /* 0x000000050400720c */ /* 0x000fda0003f06070 */
[----:B------:R-:W-:-:S04]  /*1b780*/  @P0 VIADD R2, R2, 0x1 ;  /* 0x0000000102020836 */ /* 0x000fc80000000000 */
[----:B------:R-:W-:Y:S01]  /*1b790*/  @!P2 IMAD.MOV R2, RZ, RZ, -R2 ;  /* 0x000000ffff02a224 */ /* 0x000fe200078e0a02 */
[----:B------:R-:W-:-:S04]  /*1b7a0*/  @!P1 LOP3.LUT R2, RZ, R9, RZ, 0x33, !PT ;  /* 0x00000009ff029212 */ /* 0x000fc800078e33ff */
[----:B------:R-:W-:-:S05]  /*1b7b0*/  IADD3 R18, -R2, RZ, RZ ;  /* 0x000000ff02127210 */ /* 0x000fca0007ffe1ff */
[C---:B------:R-:W-:Y:S02]  /*1b7c0*/  IMAD R18, R9.reuse, R18, R8 ;  /* 0x0000001209127224 */ /* 0x040fe400078e0208 */
[----:B------:R-:W-:-:S04]  /*1b7d0*/  IMAD R9, R9, 0x1000000, R2 ;  /* 0x0100000009097824 */ /* 0x000fc800078e0202 */
[----:B------:R-:W-:Y:S01]  /*1b7e0*/  IMAD R18, R18, 0x10000, R9 ;  /* 0x0001000012127824 */ /* 0x000fe200078e0209 */
[----:B------:R-:W-:Y:S06]  /*1b7f0*/  BRA `(.L_x_3946) ;  /* 0x00000000000c7947 */ /* 0x000fec0003800000 */
.L_x_3943:
[----:B------:R-:W-:Y:S01]  /*1b800*/  IMAD.MOV.U32 R17, RZ, RZ, RZ ;  /* 0x000000ffff117224 */ /* 0x000fe200078e00ff */
[----:B------:R-:W-:Y:S01]  /*1b810*/  MOV R16, UR6 ;  /* 0x0000000600107c02 */ /* 0x000fe20008000f00 */
[----:B------:R-:W-:-:S07]  /*1b820*/  IMAD.MOV.U32 R18, RZ, RZ, RZ ;  /* 0x000000ffff127224 */ /* 0x000fce00078e00ff */
.L_x_3946:
[----:B------:R-:W-:-:S13]  /*1b830*/  ISETP.NE.AND P0, PT, R7, RZ, PT ;  /* 0x000000ff0700720c */ /* 0x000fda0003f05270 */
[----:B------:R-:W0:Y:S01]  /*1b840*/  @!P0 S2R R3, SR_CgaCtaId ;  /* 0x0000000000038919 */ /* 0x000e220000008800 */
[----:B------:R-:W-:-:S04]  /*1b850*/  @!P0 MOV R2, 0x400 ;  /* 0x0000040000028802 */ /* 0x000fc80000000f00 */
[----:B0-----:R-:W-:-:S05]  /*1b860*/  @!P0 LEA R2, R3, R2, 0x18 ;  /* 0x0000000203028211 */ /* 0x001fca00078ec0ff */
[----:B------:R0:W-:Y:S01]  /*1b870*/  @!P0 STS.128 [R2+0x308d0], R16 ;  /* 0x0308d01002008388 */ /* 0x0001e20000000c00 */
[----:B------:R-:W-:Y:S06]  /*1b880*/  BAR.ARV 0x5, 0x180 ;  /* 0x0146000000007b1d */ /* 0x000fec0000002000 */
.L_x_3941:
[----:B------:R2:W-:Y:S01]  /*1b890*/  STL [R1+0x28], RZ ;  /* 0x000028ff01007387 */ /* 0x0005e20000100800 */
[----:B------:R-:W-:Y:S01]  /*1b8a0*/  ULDC UR4, c[0x0][0xc3c] ;  /* 0x00030f0000047ab9 */ /* 0x000fe20000000800 */
[----:B------:R-:W-:Y:S01]  /*1b8b0*/  IMAD.MOV.U32 R28, RZ, RZ, 0x1 ;  /* 0x00000001ff1c7424 */ /* 0x000fe200078e00ff */
[----:B-1----:R-:W-:Y:S02]  /*1b8c0*/  ISETP.GE.AND P0, PT, R19, UR4, PT ;  /* 0x0000000413007c0c */ /* 0x002fe4000bf06270 */
[----:B------:R-:W-:-:S11]  /*1b8d0*/  MOV R26, RZ ;  /* 0x000000ff001a7202 */ /* 0x000fd60000000f00 */
[----:B--2---:R-:W-:Y:S05]  /*1b8e0*/  @P0 BRA `(.L_x_3947) ;  /* 0x0000006400100947 */ /* 0x004fea0003800000 */
[----:B------:R-:W1:Y:S01]  /*1b8f0*/  S2UR UR5, SR_CgaCtaId ;  /* 0x00000000000579c3 */ /* 0x000e620000008800 */
[----:B------:R2:W-:Y:S01]  /*1b900*/  STL [R1+0x28], RZ ;  /* 0x000028ff01007387 */ /* 0x0005e20000100800 */
[C---:B------:R-:W-:Y:S01]  /*1b910*/  IMAD.SHL.U32 R32, R0.reuse, 0x8, RZ ;  /* 0x0000000800207824 */ /* 0x040fe200078e00ff */
[----:B0-----:R-:W-:Y:S01]  /*1b920*/  LOP3.LUT R2, R0, 0x7f, RZ, 0xc0, !PT ;  /* 0x0000007f00027812 */ /* 0x001fe200078ec0ff */
[----:B------:R-:W-:Y:S01]  /*1b930*/  UMOV UR4, 0x400 ;  /* 0x0000040000047882 */ /* 0x000fe20000000000 */
[----:B------:R-:W-:Y:S01]  /*1b940*/  BSSY B8, `(.L_x_3947) ;  /* 0x000063e000087945 */ /* 0x000fe20003800000 */
[----:B------:R-:W-:Y:S01]  /*1b950*/  IMAD.MOV.U32 R29, RZ, RZ, 0x1 ;  /* 0x00000001ff1d7424 */ /* 0x000fe200078e00ff */
[----:B------:R-:W-:Y:S01]  /*1b960*/  LOP3.LUT R3, R32, 0x1f8, RZ, 0xc0, !PT ;  /* 0x000001f820037812 */ /* 0x000fe200078ec0ff */
[----:B------:R-:W-:Y:S01]  /*1b970*/  IMAD.SHL.U32 R36, R2, 0x8, RZ ;  /* 0x0000000802247824 */ /* 0x000fe200078e00ff */
[----:B------:R-:W-:Y:S02]  /*1b980*/  SHF.R.U32.HI R2, RZ, 0x3, R2 ;  /* 0x00000003ff027819 */ /* 0x000fe40000011602 */
[----:B------:R-:W-:-:S02]  /*1b990*/  CS2R R26, SRZ ;  /* 0x00000000001a7805 */ /* 0x000fc4000001ff00 */
[----:B------:R-:W-:Y:S01]  /*1b9a0*/  LOP3.LUT R3, R3, 0x38, R0, 0x78, !PT ;  /* 0x0000003803037812 */ /* 0x000fe200078e7800 */
[----:B------:R-:W-:Y:S01]  /*1b9b0*/  IMAD.MOV.U32 R28, RZ, RZ, 0x1 ;  /* 0x00000001ff1c7424 */ /* 0x000fe200078e00ff */
[----:B------:R-:W-:Y:S01]  /*1b9c0*/  SHF.L.U32 R0, R0, 0x4, RZ ;  /* 0x0000000400007819 */ /* 0x000fe200000006ff */
[----:B------:R-:W-:Y:S01]  /*1b9d0*/  ULOP3.LUT UR39, UR61, 0x2, URZ, 0xfc, !UPT ;  /* 0x000000023d277892 */ /* 0x000fe2000f8efc3f */
[----:B------:R-:W-:Y:S01]  /*1b9e0*/  LOP3.LUT R36, R3, 0x200, R36, 0xf8, !PT ;  /* 0x0000020003247812 */ /* 0x000fe200078ef824 */
[----:B------:R-:W-:Y:S01]  /*1b9f0*/  ULDC.64 UR36, c[0x0][0x198] ;  /* 0x0000660000247ab9 */ /* 0x000fe20000000a00 */
[----:B------:R-:W-:Y:S01]  /*1ba00*/  LOP3.LUT R32, R32, 0x38, RZ, 0xc0, !PT ;  /* 0x0000003820207812 */ /* 0x000fe200078ec0ff */
[----:B------:R-:W-:Y:S01]  /*1ba10*/  ULDC UR38, c[0x0][0xc] ;  /* 0x0000030000267ab9 */ /* 0x000fe20000000800 */
[----:B------:R-:W-:Y:S02]  /*1ba20*/  LOP3.LUT R0, R2, 0x70, R0, 0xf8, !PT ;  /* 0x0000007002007812 */ /* 0x000fe400078ef800 */
[----:B------:R-:W-:-:S02]  /*1ba30*/  LOP3.LUT R35, R32, 0x40, RZ, 0xfc, !PT ;  /* 0x0000004020237812 */ /* 0x000fc400078efcff */
[----:B------:R-:W-:Y:S01]  /*1ba40*/  LOP3.LUT R33, R32, 0x80, RZ, 0xfc, !PT ;  /* 0x0000008020217812 */ /* 0x000fe200078efcff */
[----:B-1----:R-:W-:-:S06]  /*1ba50*/  ULEA UR4, UR5, UR4, 0x18 ;  /* 0x0000000405047291 */ /* 0x002fcc000f8ec03f */
[----:B------:R-:W-:-:S05]  /*1ba60*/  MOV R22, UR4 ;  /* 0x0000000400167c02 */ /* 0x000fca0008000f00 */
[----:B--2---:R-:W-:-:S07]  /*1ba70*/  IMAD R37, R36, 0x2, R22 ;  /* 0x0000000224257824 */ /* 0x004fce00078e0216 */
.L_x_4052:
[----:B0-----:R-:W0:Y:S02]  /*1ba80*/  LDC.64 R30, c[0x0][0xc88] ;  /* 0x00032200ff1e7b82 */ /* 0x001e240000000a00 */
[----:B0-----:R-:W-:-:S06]  /*1ba90*/  IMAD.WIDE R30, R19, 0x4, R30 ;  /* 0x00000004131e7825 */ /* 0x001fcc00078e021e */
[----:B--2---:R-:W2:Y:S01]  /*1baa0*/  LDG.E R30, desc[UR48][R30.64] ;  /* 0x000000301e1e7981 */ /* 0x004ea2000c1e1900 */
[----:B------:R-:W-:Y:S05]  /*1bab0*/  YIELD ;  /* 0x0000000000007946 */ /* 0x000fea0003800000 */
[----:B------:R-:W-:Y:S01]  /*1bac0*/  ULDC.64 UR4, c[0x0][0xa28] ;  /* 0x00028a0000047ab9 */ /* 0x000fe20000000a00 */
[----:B------:R-:W-:Y:S01]  /*1bad0*/  ULDC.64 UR8, c[0x0][0xa18] ;  /* 0x0002860000087ab9 */ /* 0x000fe20000000a00 */
[----:B------:R-:W-:Y:S01]  /*1bae0*/  ISETP.NE.U32.AND P0, PT, RZ, UR4, PT ;  /* 0x00000004ff007c0c */ /* 0x000fe2000bf05070 */
[----:B------:R-:W-:Y:S01]  /*1baf0*/  IMAD.MOV.U32 R11, RZ, RZ, RZ ;  /* 0x000000ffff0b7224 */ /* 0x000fe200078e00ff */
[----:B------:R-:W-:-:S02]  /*1bb00*/  ULDC.64 UR6, c[0x0][0xa10] ;  /* 0x0002840000067ab9 */ /* 0x000fc40000000a00 */
[----:B------:R-:W-:Y:S02]  /*1bb10*/  ISETP.NE.AND.EX P0, PT, RZ, UR5, PT, P0 ;  /* 0x00000005ff007c0c */ /* 0x000fe4000bf05300 */
[----:B------:R-:W-:-:S04]  /*1bb20*/  ISETP.NE.U32.AND P2, PT, RZ, UR6, PT ;  /* 0x00000006ff007c0c */ /* 0x000fc8000bf45070 */
[----:B------:R-:W-:Y:S01]  /*1bb30*/  ISETP.NE.AND.EX P2, PT, RZ, UR7, PT, P2 ;  /* 0x00000007ff007c0c */ /* 0x000fe2000bf45320 */
[----:B------:R-:W-:Y:S01]  /*1bb40*/  IMAD.MOV.U32 R34, RZ, RZ, RZ ;  /* 0x000000ffff227224 */ /* 0x000fe200078e00ff */
[----:B--2---:R-:W-:-:S05]  /*1bb50*/  SHF.R.S32.HI R0, RZ, 0x1f, R30 ;  /* 0x0000001fff007819 */ /* 0x004fca000001141e */
[C---:B------:R-:W-:Y:S02]  /*1bb60*/  @P0 LEA R2, P1, R30.reuse, UR4, 0x2 ;  /* 0x000000041e020c11 */ /* 0x040fe4000f8210ff */
[C---:B------:R-:W-:Y:S01]  /*1bb70*/  SHF.L.U32 R23, R30.reuse, 0x2, RZ ;  /* 0x000000021e177819 */ /* 0x040fe200000006ff */
[----:B------:R0:W-:Y:S01]  /*1bb80*/  STL [R1+0x18], R0 ;  /* 0x0000180001007387 */ /* 0x0001e20000100800 */
[C-C-:B------:R-:W-:Y:S01]  /*1bb90*/  @P0 LEA.HI.X R3, R30.reuse, UR5, R0.reuse, 0x2, P1 ;  /* 0x000000051e030c11 */ /* 0x140fe200088f1400 */
[----:B------:R-:W-:Y:S01]  /*1bba0*/  ULDC.64 UR4, c[0x0][0xa00] ;  /* 0x0002800000047ab9 */ /* 0x000fe20000000a00 */
[----:B------:R-:W-:Y:S02]  /*1bbb0*/  ISETP.NE.U32.AND P1, PT, RZ, UR8, PT ;  /* 0x00000008ff007c0c */ /* 0x000fe4000bf25070 */
[----:B------:R-:W-:Y:S01]  /*1bbc0*/  SHF.L.U64.HI R24, R30, 0x2, R0 ;  /* 0x000000021e187819 */ /* 0x000fe20000010200 */
[----:B------:R1:W2:Y:S01]  /*1bbd0*/  @P0 LDG.E R11, desc[UR48][R2.64] ;  /* 0x00000030020b0981 */ /* 0x0002a2000c1e1900 */
[----:B------:R-:W-:-:S02]  /*1bbe0*/  ISETP.NE.AND.EX P1, PT, RZ, UR9, PT, P1 ;  /* 0x00000009ff007c0c */ /* 0x000fc4000bf25310 */
[----:B------:R-:W-:Y:S01]  /*1bbf0*/  ISETP.NE.U32.AND P0, PT, RZ, UR4, PT ;  /* 0x00000004ff007c0c */ /* 0x000fe2000bf05070 */
[----:B0-----:R-:W-:Y:S01]  /*1bc00*/  IMAD.MOV.U32 R0, RZ, RZ, RZ ;  /* 0x000000ffff007224 */ /* 0x001fe200078e00ff */
[C---:B------:R-:W-:Y:S02]  /*1bc10*/  IADD3 R4, P4, R23.reuse, UR6, RZ ;  /* 0x0000000617047c10 */ /* 0x040fe4000ff9e0ff */
[----:B------:R-:W-:Y:S02]  /*1bc20*/  ISETP.NE.AND.EX P0, PT, RZ, UR5, PT, P0 ;  /* 0x00000005ff007c0c */ /* 0x000fe4000bf05300 */
[C---:B------:R-:W-:Y:S02]  /*1bc30*/  IADD3.X R5, R24.reuse, UR7, RZ, P4, !PT ;  /* 0x0000000718057c10 */ /* 0x040fe4000a7fe4ff */
[----:B-1----:R-:W-:Y:S01]  /*1bc40*/  IADD3 R2, P3, R23, UR4, RZ ;  /* 0x0000000417027c10 */ /* 0x002fe2000ff7e0ff */
[----:B------:R-:W-:Y:S02]  /*1bc50*/  ULDC UR4, c[0x0][0x288] ;  /* 0x0000a20000047ab9 */ /* 0x000fe40000000800 */
[----:B------:R-:W5:Y:S01]  /*1bc60*/  @P2 LDG.E R0, desc[UR48][R4.64] ;  /* 0x0000003004002981 */ /* 0x000f62000c1e1900 */
[----:B------:R-:W-:-:S02]  /*1bc70*/  IADD3.X R3, R24, UR5, RZ, P3, !PT ;  /* 0x0000000518037c10 */ /* 0x000fc40009ffe4ff */
[----:B------:R-:W-:Y:S02]  /*1bc80*/  @P1 IADD3 R6, P3, R23, UR8, RZ ;  /* 0x0000000817061c10 */ /* 0x000fe4000ff7e0ff */
[----:B------:R-:W-:Y:S01]  /*1bc90*/  MOV R8, UR4 ;  /* 0x0000000400087c02 */ /* 0x000fe20008000f00 */
[----:B------:R-:W5:Y:S01]  /*1bca0*/  @P0 LDG.E R34, desc[UR48][R2.64] ;  /* 0x0000003002220981 */ /* 0x000f62000c1e1900 */
[----:B------:R-:W-:Y:S01]  /*1bcb0*/  @P1 IADD3.X R7, R24, UR9, RZ, P3, !PT ;  /* 0x0000000918071c10 */ /* 0x000fe20009ffe4ff */
[----:B------:R-:W-:-:S04]  /*1bcc0*/  ULDC.64 UR4, c[0x0][0x418] ;  /* 0x0001060000047ab9 */ /* 0x000fc80000000a00 */
[----:B------:R0:W3:Y:S01]  /*1bcd0*/  @P1 LDG.E R8, desc[UR48][R6.64] ;  /* 0x0000003006081981 */ /* 0x0000e2000c1e1900 */
[----:B------:R-:W-:-:S03]  /*1bce0*/  UISETP.NE.U32.AND UP0, UPT, UR4, URZ, UPT ;  /* 0x0000003f0400728c */ /* 0x000fc6000bf05070 */
[----:B------:R-:W-:Y:S01]  /*1bcf0*/  ULDC UR4, c[0x0][0x424] ;  /* 0x0001090000047ab9 */ /* 0x000fe20000000800 */
[----:B------:R-:W-:-:S03]  /*1bd00*/  UISETP.NE.AND.EX UP0, UPT, UR5, URZ, UPT, UP0 ;  /* 0x0000003f0500728c */ /* 0x000fc6000bf05300 */
[----:B------:R-:W-:Y:S01]  /*1bd10*/  ULDC UR5, c[0x0][0x2f0] ;  /* 0x0000bc0000057ab9 */ /* 0x000fe20000000800 */
[----:B------:R-:W-:-:S04]  /*1bd20*/  USEL UR4, UR4, 0x1, UP0 ;  /* 0x0000000104047887 */ /* 0x000fc80008000000 */
[----:B------:R-:W-:-:S03]  /*1bd30*/  UIMAD UR4, UR4, UR5, URZ ;  /* 0x00000005040472a4 */ /* 0x000fc6000f8e023f */
[----:B------:R-:W-:Y:S02]  /*1bd40*/  ULDC UR5, c[0x0][0x348] ;  /* 0x0000d20000057ab9 */ /* 0x000fe40000000800 */
[----:B0-----:R-:W-:Y:S01]  /*1bd50*/  IMAD.U32 R6, RZ, RZ, UR5 ;  /* 0x00000005ff067e24 */ /* 0x001fe2000f8e00ff */
[----:B--2---:R-:W-:Y:S04]  /*1bd60*/  STL [R1+0xc], R11 ;  /* 0x00000c0b01007387 */ /* 0x004fe80000100800 */
[----:B---3--:R0:W-:Y:S02]  /*1bd70*/  STL [R1+0x24], R8 ;  /* 0x0000240801007387 */ /* 0x0081e40000100800 */
[----:B0-----:R-:W-:Y:S01]  /*1bd80*/  IMAD.U32 R8, RZ, RZ, UR4 ;  /* 0x00000004ff087e24 */ /* 0x001fe2000f8e00ff */
[----:B------:R-:W-:Y:S06]  /*1bd90*/  @P1 BRA `(.L_x_3948) ;  /* 0x0000000000141947 */ /* 0x000fec0003800000 */
[----:B------:R-:W-:Y:S05]  /*1bda0*/  @!P0 BRA `(.L_x_3948) ;  /* 0x0000000000108947 */ /* 0x000fea0003800000 */
[----:B------:R-:W2:Y:S04]  /*1bdb0*/  LDG.E R10, desc[UR48][R2.64] ;  /* 0x00000030020a7981 */ /* 0x000ea8000c1e1900 */
[----:B------:R-:W2:Y:S02]  /*1bdc0*/  LDG.E R7, desc[UR48][R2.64+0x4] ;  /* 0x0000043002077981 */ /* 0x000ea4000c1e1900 */
[----:B--2---:R-:W-:-:S05]  /*1bdd0*/  IADD3 R2, -R10, R7, RZ ;  /* 0x000000070a027210 */ /* 0x004fca0007ffe1ff */
[----:B------:R0:W-:Y:S02]  /*1bde0*/  STL [R1+0x24], R2 ;  /* 0x0000240201007387 */ /* 0x0001e40000100800 */
.L_x_3948:
[----:B------:R-:W-:Y:S01]  /*1bdf0*/  ULDC.64 UR4, c[0x0][0xa20] ;  /* 0x0002880000047ab9 */ /* 0x000fe20000000a00 */
[C---:B0-----:R-:W-:Y:S01]  /*1be00*/  LOP3.LUT R2, R18.reuse, 0xff000000, RZ, 0xc0, !PT ;  /* 0xff00000012027812 */ /* 0x041fe200078ec0ff */
        /* <DEDUP_REMOVED lines=8> */
[----:B------:R-:W-:-:S04]  /*1be90*/  IADD3 R2, P0, R23, UR4, RZ ;  /* 0x0000000417027c10 */ /* 0x000fc8000ff1e0ff */
[----:B------:R-:W-:-:S05]  /*1bea0*/  IADD3.X R3, R24, UR5, RZ, P0, !PT ;  /* 0x0000000518037c10 */ /* 0x000fca00087fe4ff */
[----:B------:R0:W5:Y:S01]  /*1beb0*/  LDG.E R8, desc[UR48][R2.64] ;  /* 0x0000003002087981 */ /* 0x000162000c1e1900 */
[----:B------:R-:W-:Y:S05]  /*1bec0*/  BRA `(.L_x_3950) ;  /* 0x0000000000247947 */ /* 0x000fea0003800000 */
.L_x_3949:
[----:B------:R-:W-:Y:S02]  /*1bed0*/  ULDC.64 UR4, c[0x0][0xa08] ;  /* 0x0002820000047ab9 */ /* 0x000fe40000000a00 */
[----:B------:R-:W-:-:S04]  /*1bee0*/  ISETP.NE.U32.AND P0, PT, RZ, UR4, PT ;  /* 0x00000004ff007c0c */ /* 0x000fc8000bf05070 */
[----:B------:R-:W-:-:S13]  /*1bef0*/  ISETP.NE.AND.EX P0, PT, RZ, UR5, PT, P0 ;  /* 0x00000005ff007c0c */ /* 0x000fda000bf05300 */
[----:B------:R-:W-:Y:S05]  /*1bf00*/  @!P0 BRA `(.L_x_3950) ;  /* 0x0000000000148947 */ /* 0x000fea0003800000 */
[----:B------:R-:W0:Y:S02]  /*1bf10*/  LDC.64 R2, c[0x0][0xa08] ;  /* 0x00028200ff027b82 */ /* 0x000e240000000a00 */
[----:B0-----:R-:W-:-:S05]  /*1bf20*/  IMAD.WIDE R2, R31, 0x4, R2 ;  /* 0x000000041f027825 */ /* 0x001fca00078e0202 */
[----:B------:R-:W2:Y:S04]  /*1bf30*/  LDG.E R8, desc[UR48][R2.64] ;  /* 0x0000003002087981 */ /* 0x000ea8000c1e1900 */
[----:B------:R-:W2:Y:S02]  /*1bf40*/  LDG.E R9, desc[UR48][R2.64+0x4] ;  /* 0x0000043002097981 */ /* 0x000ea4000c1e1900 */
[----:B--2---:R-:W-:-:S07]  /*1bf50*/  IMAD.IADD R8, R9, 0x1, -R8 ;  /* 0x0000000109087824 */ /* 0x004fce00078e0a08 */
.L_x_3950:
[----:B0-----:R-:W2:Y:S04]  /*1bf60*/  @P2 LDG.E R3, desc[UR48][R4.64] ;  /* 0x0000003004032981 */ /* 0x001ea8000c1e1900 */
[----:B------:R0:W2:Y:S01]  /*1bf70*/  @P2 LDG.E R2, desc[UR48][R4.64+0x4] ;  /* 0x0000043004022981 */ /* 0x0000a2000c1e1900 */
[----:B-----5:R-:W-:Y:S01]  /*1bf80*/  IMAD.IADD R8, R8, 0x1, -R11 ;  /* 0x0000000108087824 */ /* 0x020fe200078e0a0b */
[----:B------:R-:W-:Y:S01]  /*1bf90*/  BSSY B0, `(.L_x_3951) ;  /* 0x000002a000007945 */ /* 0x000fe20003800000 */
[----:B0-----:R-:W-:Y:S02]  /*1bfa0*/  LOP3.LUT R5, R7, 0xff, RZ, 0xc0, !PT ;  /* 0x000000ff07057812 */ /* 0x001fe400078ec0ff */
[----:B------:R-:W-:Y:S02]  /*1bfb0*/  SHF.R.U32.HI R7, RZ, 0x10, R7 ;  /* 0x00000010ff077819 */ /* 0x000fe40000011607 */
[----:B--2---:R-:W-:-:S05]  /*1bfc0*/  @P2 IADD3 R6, -R3, R2, RZ ;  /* 0x0000000203062210 */ /* 0x004fca0007ffe1ff */
[----:B------:R-:W-:-:S05]  /*1bfd0*/  IMAD.IADD R3, R8, 0x1, R6 ;  /* 0x0000000108037824 */ /* 0x000fca00078e0206 */
[C---:B------:R-:W-:Y:S01]  /*1bfe0*/  IADD3 R2, R3.reuse, 0x5f, RZ ;  /* 0x0000005f03027810 */ /* 0x040fe20007ffe0ff */
[----:B------:R0:W-:Y:S01]  /*1bff0*/  STL [R1+0x4], R3 ;  /* 0x0000040301007387 */ /* 0x0001e20000100800 */
[----:B------:R-:W-:-:S03]  /*1c000*/  ISETP.GE.AND P1, PT, R3, 0x1, PT ;  /* 0x000000010300780c */ /* 0x000fc60003f26270 */
        /* <DEDUP_REMOVED lines=34> */
.L_x_3952:
[----:B------:R-:W-:Y:S05]  /*1c230*/  BSYNC B0 ;  /* 0x0000000000007941 */ /* 0x000fea0003800000 */
.L_x_3951:
        /* <DEDUP_REMOVED lines=8> */
[----:B------:R-:W-:Y:S02]  /*1c2c0*/  @P0 VIADD R8, R3, 0x5f ;  /* 0x0000005f03080836 */ /* 0x000fe40000000000 */
[----:B------:R-:W-:-:S04]  /*1c2d0*/  IMAD.WIDE.U32 R2, R2, -0x55555555, RZ ;  /* 0xaaaaaaab02027825 */ /* 0x000fc800078e00ff */
[----:B------:R-:W-:Y:S01]  /*1c2e0*/  @P0 IMAD.HI R8, R8, 0x2aaaaaab, RZ ;  /* 0x2aaaaaab08080827 */ /* 0x000fe200078e02ff */
[----:B------:R-:W-:-:S04]  /*1c2f0*/  SHF.R.U32.HI R6, RZ, 0x6, R3 ;  /* 0x00000006ff067819 */ /* 0x000fc80000011603 */
[----:B------:R-:W-:Y:S02]  /*1c300*/  @P0 SHF.R.U32.HI R2, RZ, 0x1f, R8 ;  /* 0x0000001fff020819 */ /* 0x000fe40000011608 */
[----:B------:R-:W-:Y:S02]  /*1c310*/  MOV R3, R6 ;  /* 0x0000000600037202 */ /* 0x000fe40000000f00 */
        /* <DEDUP_REMOVED lines=11> */
.L_x_4108:
[----:B-1----:R-:W-:Y:S02]  /*1c3d0*/  ISETP.NE.AND P0, PT, R14, RZ, PT ;  /* 0x000000ff0e00720c */ /* 0x002fe40003f05270 */
[----:B------:R-:W-:-:S11]  /*1c3e0*/  PLOP3.LUT P6, PT, PT, PT, PT, 0x8, 0x0 ;  /* 0x000000000000781c */ /* 0x000fd60003fce170 */
[----:B------:R-:W-:Y:S05]  /*1c3f0*/  @P0 BRA `(.L_x_3956) ;  /* 0x00000000000c0947 */ /* 0x000fea0003800000 */
[----:B------:R-:W-:-:S03]  /*1c400*/  UMOV UR4, 0xffffffff ;  /* 0xffffffff00047882 */ /* 0x000fc60000000000 */
[----:B------:R-:W-:Y:S05]  /*1c410*/  BRA.DIV UR4, `(.L_x_3957) ;  /* 0x0000006a04d47947 */ /* 0x000fea000b800000 */
[----:B------:R-:W-:-:S13]  /*1c420*/  ELECT P6, URZ, PT ;  /* 0x00000000003f782f */ /* 0x000fda00038c0000 */
.L_x_3956:
        /* <DEDUP_REMOVED lines=9> */
.L_x_4111:
[----:B------:R-:W-:Y:S05]  /*1c4c0*/  BSYNC B1 ;  /* 0x0000000000017941 */ /* 0x000fea0003800000 */
.L_x_3958:
        /* <DEDUP_REMOVED lines=10> */
.L_x_4112:
[----:B------:R-:W-:Y:S05]  /*1c570*/  BSYNC B2 ;  /* 0x0000000000027941 */ /* 0x000fea0003800000 */
.L_x_3962:
        /* <DEDUP_REMOVED lines=9> */
.L_x_3965:
[----:B------:R-:W-:Y:S05]  /*1c610*/  BSYNC B2 ;  /* 0x0000000000027941 */ /* 0x000fea0003800000 */
.L_x_3964:
[----:B------:R-:W-:Y:S01]  /*1c620*/  IMAD.MOV.U32 R25, RZ, RZ, RZ ;  /* 0x000000ffff197224 */ /* 0x000fe200078e00ff */
[----:B------:R-:W-:Y:S01]  /*1c630*/  UIADD3 UR4, UP0, UR36, 0x570, URZ ;  /* 0x0000057024047890 */ /* 0x000fe2000ff1e03f */
[----:B------:R-:W-:Y:S01]  /*1c640*/  IMAD R9, R3, 0x60, R0 ;  /* 0x0000006003097824 */ /* 0x000fe200078e0200 */
[----:B------:R-:W-:Y:S01]  /*1c650*/  PLOP3.LUT P0, PT, PT, PT, PT, 0x80, 0x0 ;  /* 0x000000000000781c */ /* 0x000fe20003f0f070 */
[----:B------:R-:W-:Y:S01]  /*1c660*/  IMAD R10, R27, 0x9000, R22 ;  /* 0x000090001b0a7824 */ /* 0x000fe200078e0216 */
[----:B------:R-:W-:Y:S01]  /*1c670*/  R2UR UR10, R25 ;  /* 0x00000000190a72ca */ /* 0x000fe200000e0000 */
[----:B0-----:R-:W-:Y:S01]  /*1c680*/  VIADD R8, R12, 0x30890 ;  /* 0x000308900c087836 */ /* 0x001fe20000000000 */
[----:B------:R-:W-:Y:S01]  /*1c690*/  IADD3 R9, R9, -0x60, RZ ;  /* 0xffffffa009097810 */ /* 0x000fe20007ffe0ff */
[----:B------:R-:W-:Y:S01]  /*1c6a0*/  VIADD R13, R10, 0x1e400 ;  /* 0x0001e4000a0d7836 */ /* 0x000fe20000000000 */
[----:B------:R-:W-:Y:S01]  /*1c6b0*/  UIADD3.X UR5, URZ, UR37, URZ, UP0, !UPT ;  /* 0x000000253f057290 */ /* 0x000fe200087fe43f */
[----:B------:R-:W-:Y:S01]  /*1c6c0*/  UMOV UR6, 0x0 ;  /* 0x0000000000067882 */ /* 0x000fe20000000000 */
[----:B------:R-:W-:-:S10]  /*1c6d0*/  UMOV UR7, 0x12f00000 ;  /* 0x12f0000000077882 */ /* 0x000fd40000000000 */
.L_x_3966:
        /* <DEDUP_REMOVED lines=16> */
.L_x_3967:
        /* <DEDUP_REMOVED lines=16> */
.L_x_3968:
        /* <DEDUP_REMOVED lines=13> */
.L_x_4113:
[----:B------:R-:W-:Y:S05]  /*1c9b0*/  BSYNC B2 ;  /* 0x0000000000027941 */ /* 0x000fea0003800000 */
.L_x_3969:
[----:B------:R-:W-:Y:S01]  /*1c9c0*/  BSSY B2, `(.L_x_3971) ;  /* 0x000000b000027945 */ /* 0x000fe20003800000 */
[----:B------:R-:W-:Y:S02]  /*1c9d0*/  IMAD.MOV.U32 R14, RZ, RZ, 0x0 ;  /* 0x00000000ff0e7424 */ /* 0x000fe400078e00ff */
[----:B------:R-:W-:Y:S01]  /*1c9e0*/  IMAD.MOV.U32 R15, RZ, RZ, 0x12f00000 ;  /* 0x12f00000ff0f7424 */ /* 0x000fe200078e00ff */
[----:B------:R-:W-:Y:S06]  /*1c9f0*/  @P2 BRA `(.L_x_3972) ;  /* 0x00000000001c2947 */ /* 0x000fec0003800000 */
[----:B------:R-:W2:Y:S01]  /*1ca00*/  S2R R8, SR_TID.X ;  /* 0x0000000000087919 */ /* 0x000ea20000002100 */
[----:B01----:R-:W-:-:S04]  /*1ca10*/  MOV R11, 0x9000 ;  /* 0x00009000000b7802 */ /* 0x003fc80000000f00 */
[----:B------:R3:W-:Y:S01]  /*1ca20*/  SYNCS.ARRIVE.TRANS64 RZ, [R12+URZ+0x308b0], R11 ;  /* 0x0308b00b0cff79a7 */ /* 0x0007e2000800003f */
[----:B--2---:R-:W-:-:S04]  /*1ca30*/  LOP3.LUT R8, R8, 0x1f, RZ, 0xc0, !PT ;  /* 0x0000001f08087812 */ /* 0x004fc800078ec0ff */
[----:B------:R-:W-:-:S13]  /*1ca40*/  ISETP.NE.AND P0, PT, R8, RZ, PT ;  /* 0x000000ff0800720c */ /* 0x000fda0003f05270 */
[----:B---3--:R-:W-:Y:S05]  /*1ca50*/  @!P0 BRA `(.L_x_3972) ;  /* 0x0000000000048947 */ /* 0x008fea0003800000 */
[----:B------:R-:W-:Y:S01]  /*1ca60*/  BPT.TRAP 0x1 ;  /* 0x000000040000795c */ /* 0x000fe20000300000 */
.L_x_3972:
[----:B------:R-:W-:Y:S05]  /*1ca70*/  BSYNC B2 ;  /* 0x0000000000027941 */ /* 0x000fea0003800000 */
.L_x_3971:
        /* <DEDUP_REMOVED lines=8> */
.L_x_3973:
        /* <DEDUP_REMOVED lines=15> */
.L_x_3974:
        /* <DEDUP_REMOVED lines=15> */
.L_x_3975:
        /* <DEDUP_REMOVED lines=10> */
.L_x_3961:
[----:B------:R-:W-:Y:S05]  /*1cd80*/  BSYNC B1 ;  /* 0x0000000000017941 */ /* 0x000fea0003800000 */
.L_x_3960:
[----:B------:R-:W-:Y:S01]  /*1cd90*/  IADD3 R12, R3, -0x2, RZ ;  /* 0xfffffffe030c7810 */ /* 0x000fe20007ffe0ff */
        /* <DEDUP_REMOVED lines=8> */
.L_x_3992:
[----:B------:R-:W-:Y:S05]  /*1ce20*/  YIELD ;  /* 0x0000000000007946 */ /* 0x000fea0003800000 */
        /* <DEDUP_REMOVED lines=10> */
.L_x_4114:
[----:B------:R-:W-:Y:S05]  /*1ced0*/  BSYNC B2 ;  /* 0x0000000000027941 */ /* 0x000fea0003800000 */
.L_x_3978:
        /* <DEDUP_REMOVED lines=9> */
.L_x_3981:
[----:B------:R-:W-:Y:S05]  /*1cf70*/  BSYNC B2 ;  /* 0x0000000000027941 */ /* 0x000fea0003800000 */
.L_x_3980:
[----:B------:R-:W-:Y:S01]  /*1cf80*/  MOV R20, RZ ;  /* 0x000000ff00147202 */ /* 0x000fe20000000f00 */
[----:B------:R-:W-:Y:S01]  /*1cf90*/  IMAD R9, R27, 0x9000, R22 ;  /* 0x000090001b097824 */ /* 0x000fe200078e0216 */
[----:B------:R-:W-:Y:S01]  /*1cfa0*/  UIADD3 UR4, UP0, UR36, 0x570, URZ ;  /* 0x0000057024047890 */ /* 0x000fe2000ff1e03f */
[----:B------:R-:W-:Y:S01]  /*1cfb0*/  PLOP3.LUT P2, PT, PT, PT, PT, 0x80, 0x0 ;  /* 0x000000000000781c */ /* 0x000fe20003f4f070 */
[----:B0-----:R-:W-:Y:S01]  /*1cfc0*/  IMAD R8, R12, 0x60, R0 ;  /* 0x000000600c087824 */ /* 0x001fe200078e0200 */
[----:B------:R-:W-:Y:S01]  /*1cfd0*/  R2UR UR10, R20 ;  /* 0x00000000140a72ca */ /* 0x000fe200000e0000 */
[----:B------:R-:W-:Y:S01]  /*1cfe0*/  VIADD R3, R11, 0x30890 ;  /* 0x000308900b037836 */ /* 0x000fe20000000000 */
[----:B------:R-:W-:Y:S01]  /*1cff0*/  UIADD3.X UR5, URZ, UR37, URZ, UP0, !UPT ;  /* 0x000000253f057290 */ /* 0x000fe200087fe43f */
[----:B------:R-:W-:Y:S01]  /*1d000*/  VIADD R13, R9, 0x1e400 ;  /* 0x0001e400090d7836 */ /* 0x000fe20000000000 */
[----:B------:R-:W-:Y:S01]  /*1d010*/  UMOV UR6, 0x0 ;  /* 0x0000000000067882 */ /* 0x000fe20000000000 */
[----:B------:R-:W-:-:S10]  /*1d020*/  UMOV UR7, 0x12f00000 ;  /* 0x12f0000000077882 */ /* 0x000fd40000000000 */
.L_x_3982:
        /* <DEDUP_REMOVED lines=16> */
.L_x_3983:
        /* <DEDUP_REMOVED lines=16> */
.L_x_3984:
        /* <DEDUP_REMOVED lines=13> */
.L_x_4115:
[----:B------:R-:W-:Y:S05]  /*1d300*/  BSYNC B2 ;  /* 0x0000000000027941 */ /* 0x000fea0003800000 */
.L_x_3985:
        /* <DEDUP_REMOVED lines=11> */
.L_x_3988:
[----:B------:R-:W-:Y:S05]  /*1d3c0*/  BSYNC B2 ;  /* 0x0000000000027941 */ /* 0x000fea0003800000 */
.L_x_3987:
        /* <DEDUP_REMOVED lines=8> */
.L_x_3989:
        /* <DEDUP_REMOVED lines=15> */
.L_x_3990:
        /* <DEDUP_REMOVED lines=15> */
.L_x_3991:
        /* <DEDUP_REMOVED lines=10> */
.L_x_3977:
[----:B------:R-:W-:Y:S05]  /*1d6d0*/  BSYNC B1 ;  /* 0x0000000000017941 */ /* 0x000fea0003800000 */
.L_x_3976:
        /* <DEDUP_REMOVED lines=8> */
.L_x_3954:
[----:B------:R-:W-:Y:S05]  /*1d760*/  BSYNC B0 ;  /* 0x0000000000007941 */ /* 0x000fea0003800000 */
.L_x_3953:
[----:B------:R-:W-:Y:S05]  /*1d770*/  @!P0 WARPSYNC.ALL ;  /* 0x0000000000008948 */ /* 0x000fea0003800000 */
[----:B------:R-:W-:Y:S01]  /*1d780*/  @!P0 BAR.SYNC.DEFER_BLOCKING 0xc, 0x180 ;  /* 0x0306000000008b1d */ /* 0x000fe20000010000 */
[----:B------:R-:W-:-:S05]  /*1d790*/  IMAD.MOV.U32 R0, RZ, RZ, RZ ;  /* 0x000000ffff007224 */ /* 0x000fca00078e00ff */
[----:B------:R-:W-:Y:S04]  /*1d7a0*/  BSSY B0, `(.L_x_3993) ;  /* 0x000001e000007945 */ /* 0x000fe80003800000 */
[----:B------:R-:W-:Y:S05]  /*1d7b0*/  @!P1 BRA `(.L_x_3994) ;  /* 0x0000000000709947 */ /* 0x000fea0003800000 */
[----:B------:R-:W-:Y:S01]  /*1d7c0*/  ISETP.NE.AND P0, PT, R7, RZ, PT ;  /* 0x000000ff0700720c */ /* 0x000fe20003f05270 */
[----:B------:R-:W-:-:S12]  /*1d7d0*/  IMAD.MOV.U32 R2, RZ, RZ, RZ ;  /* 0x000000ffff027224 */ /* 0x000fd800078e00ff */
        /* <DEDUP_REMOVED lines=9> */
[----:B------:R-:W-:-:S04]  /*1d870*/  IMAD R11, R11, R0, RZ ;  /* 0x000000000b0b7224 */ /* 0x000fc800078e02ff */
        /* <DEDUP_REMOVED lines=16> */
.L_x_3994:
[----:B------:R-:W-:Y:S05]  /*1d980*/  BSYNC B0 ;  /* 0x0000000000007941 */ /* 0x000fea0003800000 */
.L_x_3993:
        /* <DEDUP_REMOVED lines=24> */
.L_x_3996:
        /* <DEDUP_REMOVED lines=20> */
.L_x_3999:
[----:B------:R-:W-:Y:S05]  /*1dc50*/  BSYNC B6 ;  /* 0x0000000000067941 */ /* 0x000fea0003800000 */
.L_x_3998:
        /* <DEDUP_REMOVED lines=20> */
.L_x_4002:
        /* <DEDUP_REMOVED lines=15> */
.L_x_4001:
[----:B------:R-:W-:Y:S05]  /*1de90*/  BSYNC B6 ;  /* 0x0000000000067941 */ /* 0x000fea0003800000 */
.L_x_4000:
[----:B------:R-:W2:Y:S01]  /*1dea0*/  LDL R25, [R1+0x20] ;  /* 0x0000200001197983 */ /* 0x000ea20000100800 */
[----:B------:R-:W-:Y:S01]  /*1deb0*/  ULDC.64 UR4, c[0x0][0x9f8] ;  /* 0x00027e0000047ab9 */ /* 0x000fe20000000a00 */
[----:B------:R-:W1:Y:S02]  /*1dec0*/  LDC R0, c[0x0][0x430] ;  /* 0x00010c00ff007b82 */ /* 0x000e640000000800 */
[----:B0-----:R-:W3:Y:S01]  /*1ded0*/  LDL R8, [R1+0x4] ;  /* 0x0000040001087983 */ /* 0x001ee20000100800 */
[----:B------:R-:W-:-:S03]  /*1dee0*/  ISETP.NE.U32.AND P0, PT, RZ, UR4, PT ;  /* 0x00000004ff007c0c */ /* 0x000fc6000bf05070 */
[----:B------:R-:W4:Y:S01]  /*1def0*/  LDL R7, [R1+0xc] ;  /* 0x00000c0001077983 */ /* 0x000f220000100800 */
[----:B------:R-:W-:-:S03]  /*1df00*/  ISETP.NE.AND.EX P0, PT, RZ, UR5, PT, P0 ;  /* 0x00000005ff007c0c */ /* 0x000fc6000bf05300 */
[----:B------:R-:W4:Y:S01]  /*1df10*/  LDL.LU R20, [R1] ;  /* 0x0000000001147983 */ /* 0x000f220000300800 */
[----:B------:R-:W0:Y:S09]  /*1df20*/  S2R R21, SR_TID.X ;  /* 0x0000000000157919 */ /* 0x000e320000002100 */
        /* <DEDUP_REMOVED lines=38> */
[----:B------:R-:W-:Y:S02]  /*1e190*/  ISETP.NE.AND P2, PT, R7, 0x3, PT ;  /* 0x000000030700780c */ /* 0x000fe40003f45270 */
[----:B------:R-:W-:-:S09]  /*1e1a0*/  LOP3.LUT R20, R20, 0xfffffff7, RZ, 0xc0, !PT ;  /* 0xfffffff714147812 */ /* 0x000fd200078ec0ff */
[----:B------:R-:W-:-:S04]  /*1e1b0*/  @P0 LOP3.LUT R20, R20, 0x8, RZ, 0xfc, !PT ;  /* 0x0000000814140812 */ /* 0x000fc800078efcff */
[----:B------:R-:W-:-:S04]  /*1e1c0*/  LOP3.LUT R20, R20, 0xffffffef, RZ, 0xc0, !PT ;  /* 0xffffffef14147812 */ /* 0x000fc800078ec0ff */
[----:B------:R-:W-:-:S04]  /*1e1d0*/  @P2 LOP3.LUT R20, R20, 0x10, RZ, 0xfc, !PT ;  /* 0x0000001014142812 */ /* 0x000fc800078efcff */
[----:B------:R-:W-:Y:S02]  /*1e1e0*/  LOP3.LUT R20, R20, 0xfffffffb, RZ, 0xc0, !PT ;  /* 0xfffffffb14147812 */ /* 0x000fe400078ec0ff */
[----:B------:R-:W-:Y:S02]  /*1e1f0*/  ISETP.GE.AND P1, PT, R35, UR4, PT ;  /* 0x0000000423007c0c */ /* 0x000fe4000bf26270 */
[----:B------:R-:W-:Y:S02]  /*1e200*/  @P3 LOP3.LUT R20, R20, 0x4, RZ, 0xfc, !PT ;  /* 0x0000000414143812 */ /* 0x000fe400078efcff */
[----:B------:R-:W-:Y:S02]  /*1e210*/  ISETP.GE.AND P0, PT, R33, UR4, PT ;  /* 0x0000000421007c0c */ /* 0x000fe4000bf06270 */
[----:B------:R-:W-:-:S04]  /*1e220*/  LOP3.LUT R20, R20, 0xfffffffe, RZ, 0xc0, !PT ;  /* 0xfffffffe14147812 */ /* 0x000fc800078ec0ff */
[----:B------:R-:W-:-:S04]  /*1e230*/  LOP3.LUT R20, R20, 0xfffffffd, RZ, 0xc0, !PT ;  /* 0xfffffffd14147812 */ /* 0x000fc800078ec0ff */
[----:B------:R-:W-:Y:S01]  /*1e240*/  @P1 LOP3.LUT R20, R20, 0x2, RZ, 0xfc, !PT ;  /* 0x0000000214141812 */ /* 0x000fe200078efcff */
[----:B------:R0:W-:Y:S03]  /*1e250*/  STL [R1+0x10], R8 ;  /* 0x0000100801007387 */ /* 0x0001e60000100800 */
[----:B------:R-:W-:Y:S01]  /*1e260*/  @P0 LOP3.LUT R20, R20, 0x1, RZ, 0xfc, !PT ;  /* 0x0000000114140812 */ /* 0x000fe200078efcff */
[----:B------:R0:W-:Y:S04]  /*1e270*/  STL [R1+0x38], R7 ;  /* 0x0000380701007387 */ /* 0x0001e80000100800 */
[----:B------:R0:W-:Y:S01]  /*1e280*/  STL [R1], R20 ;  /* 0x0000001401007387 */ /* 0x0001e20000100800 */
[----:B------:R-:W-:Y:S05]  /*1e290*/  BRA.DIV UR5, `(.L_x_4003) ;  /* 0x0000004e05b87947 */ /* 0x000fea000b800000 */
.L_x_4118:
[----:B------:R-:W-:Y:S05]  /*1e2a0*/  @!P2 BRA `(.L_x_4004) ;  /* 0x000000000004a947 */ /* 0x000fea0003800000 */
[----:B------:R-:W-:Y:S01]  /*1e2b0*/  BPT.TRAP 0x1 ;  /* 0x000000040000795c */ /* 0x000fe20000300000 */
.L_x_4004:
[----:B------:R-:W-:Y:S01]  /*1e2c0*/  SHF.R.S32.HI R5, RZ, 0x1f, R0 ;  /* 0x0000001fff057819 */ /* 0x000fe20000011400 */
[----:B------:R-:W-:Y:S01]  /*1e2d0*/  ULDC.64 UR4, c[0x0][0x328] ;  /* 0x0000ca0000047ab9 */ /* 0x000fe20000000a00 */
[----:B------:R-:W-:Y:S01]  /*1e2e0*/  ULDC.64 UR6, c[0x0][0x318] ;  /* 0x0000c60000067ab9 */ /* 0x000fe20000000a00 */
[----:B------:R-:W-:Y:S02]  /*1e2f0*/  BSSY B0, `(.L_x_4005) ;  /* 0x0000014000007945 */ /* 0x000fe40003800000 */
[----:B0-----:R-:W-:-:S04]  /*1e300*/  IMAD R3, R5, UR4, RZ ;  /* 0x0000000405037c24 */ /* 0x001fc8000f8e02ff */
[C---:B------:R-:W-:Y:S02]  /*1e310*/  IMAD R6, R0.reuse, UR5, R3 ;  /* 0x0000000500067c24 */ /* 0x040fe4000f8e0203 */
[----:B------:R-:W-:Y:S01]  /*1e320*/  IMAD.WIDE.U32 R2, R0, UR4, RZ ;  /* 0x0000000400027c25 */ /* 0x000fe2000f8e00ff */
[----:B------:R-:W-:-:S04]  /*1e330*/  ULDC.64 UR4, c[0x0][0x338] ;  /* 0x0000ce0000047ab9 */ /* 0x000fc80000000a00 */
[----:B------:R-:W-:Y:S02]  /*1e340*/  IADD3 R3, R3, R6, RZ ;  /* 0x0000000603037210 */ /* 0x000fe40007ffe0ff */
        /* <DEDUP_REMOVED lines=14> */
.L_x_4119:
[----:B------:R-:W-:Y:S05]  /*1e430*/  BSYNC B0 ;  /* 0x0000000000007941 */ /* 0x000fea0003800000 */
.L_x_4005:
[----:B------:R-:W2:Y:S01]  /*1e440*/  LDL R3, [R1] ;  /* 0x0000000001037983 */ /* 0x000ea20000100800 */
[----:B------:R-:W-:Y:S01]  /*1e450*/  ULDC.64 UR4, c[0x0][0x300] ;  /* 0x0000c00000047ab9 */ /* 0x000fe20000000a00 */
[----:B------:R-:W-:Y:S02]  /*1e460*/  ULDC.64 UR6, c[0x0][0x2e8] ;  /* 0x0000ba0000067ab9 */ /* 0x000fe40000000a00 */
[----:B------:R-:W3:Y:S01]  /*1e470*/  LDL R9, [R1+0x4] ;  /* 0x0000040001097983 */ /* 0x000ee20000100800 */
[----:B------:R-:W-:Y:S01]  /*1e480*/  IMAD R5, R5, UR4, RZ ;  /* 0x0000000405057c24 */ /* 0x000fe2000f8e02ff */
[----:B------:R-:W1:Y:S03]  /*1e490*/  S2R R8, SR_TID.X ;  /* 0x0000000000087919 */ /* 0x000e660000002100 */
[----:B------:R-:W-:Y:S01]  /*1e4a0*/  IMAD R5, R0, UR5, R5 ;  /* 0x0000000500057c24 */ /* 0x000fe2000f8e0205 */
[----:B-1----:R-:W-:-:S04]  /*1e4b0*/  LOP3.LUT R8, R8, 0x7f, RZ, 0xc0, !PT ;  /* 0x0000007f08087812 */ /* 0x002fc800078ec0ff */
[----:B------:R-:W-:Y:S02]  /*1e4c0*/  SHF.R.U32.HI R8, RZ, 0x3, R8 ;  /* 0x00000003ff087819 */ /* 0x000fe40000011608 */
[C---:B--2---:R-:W-:Y:S02]  /*1e4d0*/  LOP3.LUT P4, RZ, R3.reuse, 0x4, RZ, 0xc0, !PT ;  /* 0x0000000403ff7812 */ /* 0x044fe4000788c0ff */
[C---:B------:R-:W-:Y:S02]  /*1e4e0*/  LOP3.LUT P3, RZ, R3.reuse, 0x2, RZ, 0xc0, !PT ;  /* 0x0000000203ff7812 */ /* 0x040fe4000786c0ff */
[----:B------:R-:W-:Y:S01]  /*1e4f0*/  LOP3.LUT P2, RZ, R3, 0x1, RZ, 0xc0, !PT ;  /* 0x0000000103ff7812 */ /* 0x000fe2000784c0ff */
[----:B0-----:R-:W-:Y:S01]  /*1e500*/  IMAD.WIDE.U32 R2, R0, UR4, RZ ;  /* 0x0000000400027c25 */ /* 0x001fe2000f8e00ff */
[----:B------:R-:W-:-:S03]  /*1e510*/  ULDC.64 UR4, c[0x0][0x310] ;  /* 0x0000c40000047ab9 */ /* 0x000fc60000000a00 */
[----:B------:R-:W-:Y:S01]  /*1e520*/  IMAD R6, R6, UR4, RZ ;  /* 0x0000000406067c24 */ /* 0x000fe2000f8e02ff */
[----:B------:R-:W-:Y:S01]  /*1e530*/  IADD3 R3, R3, R5, RZ ;  /* 0x0000000503037210 */ /* 0x000fe20007ffe0ff */
[----:B------:R-:W-:Y:S02]  /*1e540*/  IMAD R5, R26, 0x4800, R36 ;  /* 0x000048001a057824 */ /* 0x000fe400078e0224 */
[C---:B------:R-:W-:Y:S02]  /*1e550*/  IMAD R6, R4.reuse, UR5, R6 ;  /* 0x0000000504067c24 */ /* 0x040fe4000f8e0206 */
[----:B------:R-:W-:Y:S01]  /*1e560*/  IMAD.WIDE.U32 R2, R4, UR4, R2 ;  /* 0x0000000404027c25 */ /* 0x000fe2000f8e0002 */
[----:B------:R-:W-:-:S03]  /*1e570*/  ULDC.64 UR4, c[0x0][0x308] ;  /* 0x0000c20000047ab9 */ /* 0x000fc60000000a00 */
[----:B------:R-:W-:Y:S02]  /*1e580*/  IMAD.IADD R3, R3, 0x1, R6 ;  /* 0x0000000103037824 */ /* 0x000fe400078e0206 */
[----:B---3--:R-:W-:Y:S02]  /*1e590*/  IMAD R6, R25, -0x60, R9 ;  /* 0xffffffa019067824 */ /* 0x008fe400078e0209 */
[----:B------:R-:W-:Y:S01]  /*1e5a0*/  IMAD.WIDE.U32 R2, R18, UR4, R2 ;  /* 0x0000000412027c25 */ /* 0x000fe2000f8e0002 */
[----:B------:R-:W-:-:S03]  /*1e5b0*/  UMOV UR4, 0xffffffff ;  /* 0xffffffff00047882 */ /* 0x000fc60000000000 */
[----:B------:R-:W-:Y:S01]  /*1e5c0*/  IMAD R0, R18, UR5, R3 ;  /* 0x0000000512007c24 */ /* 0x000fe2000f8e0203 */
[----:B------:R-:W-:Y:S01]  /*1e5d0*/  LEA R4, P0, R2, UR6, 0x1 ;  /* 0x0000000602047c11 */ /* 0x000fe2000f8008ff */
[----:B------:R-:W-:-:S03]  /*1e5e0*/  IMAD.IADD R6, R6, 0x1, -R8 ;  /* 0x0000000106067824 */ /* 0x000fc600078e0a08 */
[----:B------:R-:W-:Y:S02]  /*1e5f0*/  LEA.HI.X R0, R2, UR7, R0, 0x1, P0 ;  /* 0x0000000702007c11 */ /* 0x000fe400080f0c00 */
[----:B------:R-:W-:Y:S01]  /*1e600*/  ISETP.GE.AND P0, PT, R6, 0x1, PT ;  /* 0x000000010600780c */ /* 0x000fe20003f06270 */
[----:B------:R-:W-:-:S12]  /*1e610*/  BRA.DIV UR4, `(.L_x_4007) ;  /* 0x0000004e04207947 */ /* 0x000fd8000b800000 */
[----:B------:R-:W0:Y:S01]  /*1e620*/  SHFL.IDX PT, R3, R4, RZ, 0x181f ;  /* 0x00181fff04037589 */ /* 0x000e2200000e0000 */
[----:B------:R-:W-:-:S03]  /*1e630*/  @P0 IMAD R8, R5, 0x2, R22 ;  /* 0x0000000205080824 */ /* 0x000fc600078e0216 */
[----:B------:R-:W1:Y:S01]  /*1e640*/  SHFL.IDX PT, R2, R0, RZ, 0x181f ;  /* 0x00181fff00027589 */ /* 0x000e6200000e0000 */
[----:B0-----:R-:W-:-:S04]  /*1e650*/  @P0 LEA R3, P1, R32, R3, 0x1 ;  /* 0x0000000320030211 */ /* 0x001fc800078208ff */
[----:B-1----:R-:W-:Y:S02]  /*1e660*/  @P0 IADD3.X R2, RZ, R2, RZ, P1, !PT ;  /* 0x00000002ff020210 */ /* 0x002fe40000ffe4ff */
[----:B------:R-:W-:Y:S02]  /*1e670*/  ISETP.GE.AND P1, PT, R6, 0x11, PT ;  /* 0x000000110600780c */ /* 0x000fe40003f26270 */
        /* <DEDUP_REMOVED lines=8> */
[----:B------:R-:W-:-:S03]  /*1e700*/  @P1 LEA R8, R5, R22, 0x1 ;  /* 0x0000001605081211 */ /* 0x000fc600078e08ff */
        /* <DEDUP_REMOVED lines=26> */
[----:B-1----:R-:W-:-:S04]  /*1e8b0*/  @P1 IADD3.X R2, RZ, R2, RZ, P0, !PT ;  /* 0x00000002ff021210 */ /* 0x002fc800007fe4ff */
        /* <DEDUP_REMOVED lines=8> */
[----:B------:R-:W-:Y:S01]  /*1e940*/  @P1 LEA R8, R5, R22, 0x1 ;  /* 0x0000001605081211 */ /* 0x000fe200078e08ff */
        /* <DEDUP_REMOVED lines=11> */
.L_x_4133:
        /* <DEDUP_REMOVED lines=12> */
.L_x_4008:
[----:B------:R-:W-:Y:S02]  /*1eac0*/  PLOP3.LUT P1, PT, P1, P0, PT, 0xa2, 0x0 ;  /* 0x000000000000781c */ /* 0x000fe40000f21472 */
[----:B------:R-:W-:-:S08]  /*1ead0*/  @P0 R2UR P1, UR4, R7 ;  /* 0x00000000070402ca */ /* 0x000fd00000020000 */
[----:B------:R-:W-:-:S05]  /*1eae0*/  @P0 PLOP3.LUT P0, PT, P1, PT, PT, 0x80, 0x0 ;  /* 0x000000000000081c */ /* 0x000fca0000f0f070 */
[----:B------:R-:W-:Y:S01]  /*1eaf0*/  @!P1 SYNCS.ARRIVE.TRANS64.RED.A0T1 RZ, [UR4+0x30830], RZ ;  /* 0x030830ffffff99a7 */ /* 0x000fe20008200404 */
[----:B------:R-:W-:Y:S07]  /*1eb00*/  @!P1 ARRIVES.LDGSTSBAR.64.TRANSCNT [UR4+0x30830] ;  /* 0x03083000ff0099b0 */ /* 0x000fee0008000a84 */
[----:B------:R-:W-:Y:S05]  /*1eb10*/  @P0 BRA.U.ANY `(.L_x_4008) ;  /* 0xfffffffd00e80947 */ /* 0x000fea000393ffff */
[----:B------:R-:W-:Y:S01]  /*1eb20*/  NOP ;  /* 0x0000000000007918 */ /* 0x000fe20000000000 */
[----:B------:R-:W2:Y:S02]  /*1eb30*/  LDL R0, [R1+0x38] ;  /* 0x0000380001007983 */ /* 0x000ea40000100800 */
[----:B--2---:R-:W-:-:S13]  /*1eb40*/  ISETP.NE.AND P2, PT, R0, 0x3, PT ;  /* 0x000000030000780c */ /* 0x004fda0003f45270 */
[----:B------:R-:W-:Y:S05]  /*1eb50*/  @!P2 BRA `(.L_x_4009) ;  /* 0x000000000004a947 */ /* 0x000fea0003800000 */
[----:B------:R-:W-:Y:S01]  /*1eb60*/  BPT.TRAP 0x1 ;  /* 0x000000040000795c */ /* 0x000fe20000300000 */
.L_x_4009:
[----:B-1----:R1:W5:Y:S01]  /*1eb70*/  LDL.LU R3, [R1+0x18] ;  /* 0x0000180001037983 */ /* 0x0023620000300800 */
[----:B------:R1:W-:Y:S02]  /*1eb80*/  SYNCS.ARRIVE.TRANS64.A1T0 RZ, [R7+URZ+0x30830], RZ ;  /* 0x030830ff07ff79a7 */ /* 0x0003e4000810003f */
[----:B------:R-:W-:Y:S05]  /*1eb90*/  WARPSYNC.ALL ;  /* 0x0000000000007948 */ /* 0x000fea0003800000 */
[----:B------:R-:W-:Y:S01]  /*1eba0*/  ULDC.64 UR6, c[0x0][0xa00] ;  /* 0x0002800000067ab9 */ /* 0x000fe20000000a00 */
[----:B------:R-:W-:Y:S01]  /*1ebb0*/  ULDC.64 UR4, c[0x0][0x298] ;  /* 0x0000a60000047ab9 */ /* 0x000fe20000000a00 */
[----:B------:R-:W-:Y:S01]  /*1ebc0*/  BAR.SYNC.DEFER_BLOCKING 0x8, 0x180 ;  /* 0x0206000000007b1d */ /* 0x000fe20000010000 */
[----:B------:R-:W-:Y:S01]  /*1ebd0*/  ISETP.NE.U32.AND P0, PT, RZ, UR6, PT ;  /* 0x00000006ff007c0c */ /* 0x000fe2000bf05070 */
[----:B0-----:R-:W-:Y:S01]  /*1ebe0*/  IMAD.WIDE.U32 R4, R34, UR4, RZ ;  /* 0x0000000422047c25 */ /* 0x001fe2000f8e00ff */
[----:B------:R-:W-:-:S02]  /*1ebf0*/  IADD3 R2, R22, 0x12400, RZ ;  /* 0x0001240016027810 */ /* 0x000fc40007ffe0ff */
[----:B------:R-:W-:Y:S01]  /*1ec00*/  ISETP.NE.AND.EX P0, PT, RZ, UR7, PT, P0 ;  /* 0x00000007ff007c0c */ /* 0x000fe2000bf05300 */
[----:B------:R-:W-:Y:S01]  /*1ec10*/  BSSY B6, `(.L_x_4010) ;  /* 0x000001b000067945 */ /* 0x000fe20003800000 */
[----:B------:R-:W-:Y:S02]  /*1ec20*/  SHF.R.S32.HI R0, RZ, 0x1f, R34 ;  /* 0x0000001fff007819 */ /* 0x000fe40000011422 */
[----:B------:R-:W-:-:S03]  /*1ec30*/  SEL R30, R30, RZ, !P0 ;  /* 0x000000ff1e1e7207 */ /* 0x000fc60004000000 */
[----:B------:R-:W-:-:S04]  /*1ec40*/  IMAD R0, R0, UR4, RZ ;  /* 0x0000000400007c24 */ /* 0x000fc8000f8e02ff */
[----:B------:R-:W-:-:S04]  /*1ec50*/  IMAD R0, R34, UR5, R0 ;  /* 0x0000000522007c24 */ /* 0x000fc8000f8e0200 */
[----:B------:R-:W-:Y:S01]  /*1ec60*/  IMAD.IADD R34, R5, 0x1, R0 ;  /* 0x0000000105227824 */ /* 0x000fe200078e0200 */
[----:B-----5:R-:W-:Y:S02]  /*1ec70*/  SEL R3, R3, RZ, !P0 ;  /* 0x000000ff03037207 */ /* 0x020fe40004000000 */
[----:B------:R-:W-:-:S03]  /*1ec80*/  LOP3.LUT P0, RZ, R2, 0x3ff, RZ, 0xc0, !PT ;  /* 0x000003ff02ff7812 */ /* 0x000fc6000780c0ff */
[----:B------:R0:W-:Y:S04]  /*1ec90*/  STL [R1+0x2c], R3 ;  /* 0x00002c0301007387 */ /* 0x0001e80000100800 */
[----:B------:R0:W-:Y:S06]  /*1eca0*/  STL.64 [R1+0x18], R4 ;  /* 0x0000180401007387 */ /* 0x0001ec0000100a00 */
[----:B------:R-:W-:Y:S05]  /*1ecb0*/  @!P0 BRA `(.L_x_4011) ;  /* 0x0000000000408947 */ /* 0x000fea0003800000 */
[----:B------:R-:W-:Y:S01]  /*1ecc0*/  MOV R2, 0x0 ;  /* 0x0000000000027802 */ /* 0x000fe20000000f00 */
[----:B------:R-:W-:Y:S01]  /*1ecd0*/  ULDC.64 UR4, c[0x4][0x138] ;  /* 0x01004e0000047ab9 */ /* 0x000fe20000000a00 */
[----:B------:R-:W-:Y:S01]  /*1ece0*/  ULDC.64 UR6, c[0x4][0x140] ;  /* 0x0100500000067ab9 */ /* 0x000fe20000000a00 */
[----:B------:R-:W-:Y:S01]  /*1ecf0*/  ULDC.64 UR8, c[0x4][0x88] ;  /* 0x0100220000087ab9 */ /* 0x000fe20000000a00 */
[----:B0-----:R-:W-:Y:S01]  /*1ed00*/  IMAD.U32 R4, RZ, RZ, UR4 ;  /* 0x00000004ff047e24 */ /* 0x001fe2000f8e00ff */
[----:B------:R-:W-:Y:S01]  /*1ed10*/  MOV R5, UR5 ;  /* 0x0000000500057c02 */ /* 0x000fe20008000f00 */
[----:B------:R-:W0:Y:S01]  /*1ed20*/  LDC.64 R2, c[0x4][R2] ;  /* 0x0100000002027b82 */ /* 0x000e220000000a00 */
[----:B------:R-:W-:Y:S01]  /*1ed30*/  IMAD.U32 R6, RZ, RZ, UR6 ;  /* 0x00000006ff067e24 */ /* 0x000fe2000f8e00ff */
[----:B------:R-:W-:Y:S01]  /*1ed40*/  MOV R10, UR8 ;  /* 0x00000008000a7c02 */ /* 0x000fe20008000f00 */
[----:B-1----:R-:W-:Y:S01]  /*1ed50*/  IMAD.U32 R7, RZ, RZ, UR7 ;  /* 0x00000007ff077e24 */ /* 0x002fe2000f8e00ff */
[----:B------:R-:W-:Y:S01]  /*1ed60*/  MOV R12, 0x1 ;  /* 0x00000001000c7802 */ /* 0x000fe20000000f00 */
[----:B------:R-:W-:-:S02]  /*1ed70*/  IMAD.U32 R11, RZ, RZ, UR9 ;  /* 0x00000009ff0b7e24 */ /* 0x000fc4000f8e00ff */
[----:B------:R-:W-:Y:S02]  /*1ed80*/  IMAD.MOV.U32 R8, RZ, RZ, 0x70 ;  /* 0x00000070ff087424 */ /* 0x000fe400078e00ff */
[----:B------:R-:W-:-:S07]  /*1ed90*/  IMAD.MOV.U32 R13, RZ, RZ, RZ ;  /* 0x000000ffff0d7224 */ /* 0x000fce00078e00ff */
[----:B------:R-:W-:-:S07]  /*1eda0*/  LEPC R20, `(.L_x_4011) ;  /* 0x000000001014794e */ /* 0x000fce0000000000 */
[----:B0-----:R-:W-:Y:S05]  /*1edb0*/  CALL.ABS.NOINC R2 ;  /* 0x0000000002007343 */ /* 0x001fea0003c00000 */
.L_x_4011:
[----:B------:R-:W-:Y:S05]  /*1edc0*/  BSYNC B6 ;  /* 0x0000000000067941 */ /* 0x000fea0003800000 */
.L_x_4010:
[----:B------:R-:W2:Y:S01]  /*1edd0*/  LDL.LU R20, [R1+0x2c] ;  /* 0x00002c0001147983 */ /* 0x000ea20000300800 */
[----:B------:R-:W-:Y:S01]  /*1ede0*/  ULDC.64 UR4, c[0x0][0x2d8] ;  /* 0x0000b60000047ab9 */ /* 0x000fe20000000a00 */
[----:B------:R-:W3:Y:S02]  /*1edf0*/  LDC R8, c[0x0][0x448] ;  /* 0x00011200ff087b82 */ /* 0x000ee40000000800 */
[----:B0-----:R-:W4:Y:S04]  /*1ee00*/  LDL.LU.64 R2, [R1+0x18] ;  /* 0x0000180001027983 */ /* 0x001f280000300a00 */
[----:B------:R0:W5:Y:S01]  /*1ee10*/  LDL R10, [R1+0x24] ;  /* 0x00002400010a7983 */ /* 0x0001620000100800 */
[----:B---3--:R-:W-:Y:S01]  /*1ee20*/  ISETP.NE.AND P0, PT, R8, 0x1, PT ;  /* 0x000000010800780c */ /* 0x008fe20003f05270 */
[----:B------:R-:W-:-:S02]  /*1ee30*/  IMAD.SHL.U32 R4, R17, 0x80, RZ ;  /* 0x0000008011047824 */ /* 0x000fc400078e00ff */
[----:B----4-:R-:W-:Y:S02]  /*1ee40*/  IMAD.MOV.U32 R3, RZ, RZ, R34 ;  /* 0x000000ffff037224 */ /* 0x010fe400078e0022 */
[----:B------:R-:W-:-:S04]  /*1ee50*/  IMAD.WIDE.U32 R2, R18, UR4, R2 ;  /* 0x0000000412027c25 */ /* 0x000fc8000f8e0002 */
[----:B------:R-:W-:Y:S01]  /*1ee60*/  IMAD R3, R18, UR5, R3 ;  /* 0x0000000512037c24 */ /* 0x000fe2000f8e0203 */
[----:B------:R-:W-:Y:S02]  /*1ee70*/  ULDC.64 UR4, c[0x0][0x2e0] ;  /* 0x0000b80000047ab9 */ /* 0x000fe40000000a00 */
[----:B--2---:R-:W-:Y:S02]  /*1ee80*/  IMAD R5, R20, UR4, RZ ;  /* 0x0000000414057c24 */ /* 0x004fe4000f8e02ff */
[----:B------:R-:W2:Y:S01]  /*1ee90*/  S2R R20, SR_TID.X ;  /* 0x0000000000147919 */ /* 0x000ea20000002100 */
[----:B------:R-:W-:-:S04]  /*1eea0*/  IMAD.WIDE.U32 R2, R30, UR4, R2 ;  /* 0x000000041e027c25 */ /* 0x000fc8000f8e0002 */
[----:B------:R-:W-:Y:S01]  /*1eeb0*/  IMAD R0, R30, UR5, R5 ;  /* 0x000000051e007c24 */ /* 0x000fe2000f8e0205 */
[----:B------:R-:W-:Y:S01]  /*1eec0*/  ULDC.64 UR4, c[0x0][0x2d0] ;  /* 0x0000b40000047ab9 */ /* 0x000fe20000000a00 */
[----:B------:R-:W1:Y:S01]  /*1eed0*/  @P0 LDC R5, c[0x0][0x44c] ;  /* 0x00011300ff050b82 */ /* 0x000e620000000800 */
[----:B--2---:R-:W-:-:S04]  /*1eee0*/  LOP3.LUT R20, R20, 0x7f, RZ, 0xc0, !PT ;  /* 0x0000007f14147812 */ /* 0x004fc800078ec0ff */
[----:B------:R-:W-:Y:S02]  /*1eef0*/  SHF.R.U32.HI R21, RZ, 0x3, R20 ;  /* 0x00000003ff157819 */ /* 0x000fe40000011614 */
[----:B------:R-:W2:Y:S01]  /*1ef00*/  S2R R20, SR_TID.X ;  /* 0x0000000000147919 */ /* 0x000ea20000002100 */
[----:B------:R-:W-:Y:S02]  /*1ef10*/  IADD3 R3, R3, R0, RZ ;  /* 0x0000000003037210 */ /* 0x000fe40007ffe0ff */
[----:B------:R-:W3:Y:S01]  /*1ef20*/  @P0 LDC R0, c[0x0][0x450] ;  /* 0x00011400ff000b82 */ /* 0x000ee20000000800 */
[----:B--2---:R-:W-:-:S05]  /*1ef30*/  IMAD.SHL.U32 R20, R20, 0x10, RZ ;  /* 0x0000001014147824 */ /* 0x004fca00078e00ff */
[----:B------:R-:W-:-:S04]  /*1ef40*/  LOP3.LUT R20, R21, 0x70, R20, 0xf8, !PT ;  /* 0x0000007015147812 */ /* 0x000fc800078ef814 */
[----:B------:R-:W-:-:S05]  /*1ef50*/  LOP3.LUT R6, R20, R4, RZ, 0xfc, !PT ;  /* 0x0000000414067212 */ /* 0x000fca00078efcff */
[----:B-1----:R-:W-:Y:S01]  /*1ef60*/  @P0 IMAD.HI.U32 R7, R6, R5, RZ ;  /* 0x0000000506070227 */ /* 0x002fe200078e00ff */
[----:B------:R-:W-:-:S04]  /*1ef70*/  MOV R5, R6 ;  /* 0x0000000600057202 */ /* 0x000fc80000000f00 */
[----:B---3--:R-:W-:-:S05]  /*1ef80*/  @P0 SHF.R.U32.HI R5, RZ, R0, R7 ;  /* 0x00000000ff050219 */ /* 0x008fca0000011607 */
[--C-:B------:R-:W-:Y:S01]  /*1ef90*/  IMAD.MOV R0, RZ, RZ, -R5.reuse ;  /* 0x000000ffff007224 */ /* 0x100fe200078e0a05 */
[----:B------:R-:W1:Y:S03]  /*1efa0*/  S2R R20, SR_TID.X ;  /* 0x0000000000147919 */ /* 0x000e660000002100 */
[----:B------:R-:W-:Y:S01]  /*1efb0*/  IMAD R0, R8, R0, R6 ;  /* 0x0000000008007224 */ /* 0x000fe200078e0206 */
[----:B------:R-:W-:Y:S01]  /*1efc0*/  SHF.R.S32.HI R6, RZ, 0x1f, R5 ;  /* 0x0000001fff067819 */ /* 0x000fe20000011405 */
[----:B------:R-:W-:-:S04]  /*1efd0*/  IMAD.WIDE.U32 R2, R5, UR4, R2 ;  /* 0x0000000405027c25 */ /* 0x000fc8000f8e0002 */
[----:B------:R-:W-:-:S04]  /*1efe0*/  IMAD R6, R6, UR4, RZ ;  /* 0x0000000406067c24 */ /* 0x000fc8000f8e02ff */
[----:B------:R-:W-:Y:S01]  /*1eff0*/  IMAD R5, R5, UR5, R6 ;  /* 0x0000000505057c24 */ /* 0x000fe2000f8e0206 */
[----:B------:R-:W-:-:S03]  /*1f000*/  ULDC.64 UR4, c[0x0][0x2c8] ;  /* 0x0000b20000047ab9 */ /* 0x000fc60000000a00 */
[----:B------:R-:W-:Y:S01]  /*1f010*/  IMAD.IADD R3, R3, 0x1, R5 ;  /* 0x0000000103037824 */ /* 0x000fe200078e0205 */
[----:B------:R-:W-:-:S05]  /*1f020*/  SHF.R.S32.HI R5, RZ, 0x1f, R0 ;  /* 0x0000001fff057819 */ /* 0x000fca0000011400 */
[----:B------:R-:W-:Y:S02]  /*1f030*/  IMAD R5, R5, UR4, RZ ;  /* 0x0000000405057c24 */ /* 0x000fe4000f8e02ff */
[----:B------:R-:W-:-:S04]  /*1f040*/  IMAD.WIDE.U32 R2, R0, UR4, R2 ;  /* 0x0000000400027c25 */ /* 0x000fc8000f8e0002 */
[----:B------:R-:W-:Y:S01]  /*1f050*/  IMAD R5, R0, UR5, R5 ;  /* 0x0000000500057c24 */ /* 0x000fe2000f8e0205 */
[----:B------:R-:W-:Y:S02]  /*1f060*/  ULDC.64 UR4, c[0x0][0x280] ;  /* 0x0000a00000047ab9 */ /* 0x000fe40000000a00 */
[----:B------:R-:W-:Y:S01]  /*1f070*/  LEA R0, P0, R2, UR4, 0x1 ;  /* 0x0000000402007c11 */ /* 0x000fe2000f8008ff */
[----:B------:R-:W-:Y:S01]  /*1f080*/  ULDC UR4, c[0x0][0x2b8] ;  /* 0x0000ae0000047ab9 */ /* 0x000fe20000000800 */
[----:B------:R-:W-:Y:S02]  /*1f090*/  IADD3 R5, R3, R5, RZ ;  /* 0x0000000503057210 */ /* 0x000fe40007ffe0ff */
[----:B-1----:R-:W-:Y:S02]  /*1f0a0*/  LOP3.LUT R20, R20, 0x7f, RZ, 0xc0, !PT ;  /* 0x0000007f14147812 */ /* 0x002fe400078ec0ff */
[----:B------:R-:W-:Y:S01]  /*1f0b0*/  LEA.HI.X R5, R2, UR5, R5, 0x1, P0 ;  /* 0x0000000502057c11 */ /* 0x000fe200080f0c05 */
[----:B------:R-:W-:Y:S01]  /*1f0c0*/  UMOV UR5, 0xffffffff ;  /* 0xffffffff00057882 */ /* 0x000fe20000000000 */
[----:B------:R-:W-:-:S02]  /*1f0d0*/  ISETP.GE.AND P3, PT, R32, UR4, PT ;  /* 0x0000000420007c0c */ /* 0x000fc4000bf66270 */
[----:B------:R-:W-:Y:S02]  /*1f0e0*/  ISETP.GE.AND P2, PT, R35, UR4, PT ;  /* 0x0000000423007c0c */ /* 0x000fe4000bf46270 */
[----:B------:R-:W-:Y:S02]  /*1f0f0*/  ISETP.GE.AND P0, PT, R33, UR4, PT ;  /* 0x0000000421007c0c */ /* 0x000fe4000bf06270 */
[----:B------:R-:W-:Y:S01]  /*1f100*/  SHF.R.U32.HI R9, RZ, 0x3, R20 ;  /* 0x00000003ff097819 */ /* 0x000fe20000011614 */
[----:B0-----:R-:W-:Y:S10]  /*1f110*/  BRA.DIV UR5, `(.L_x_4012) ;  /* 0x0000004a05947947 */ /* 0x001ff4000b800000 */
[----:B------:R-:W0:Y:S01]  /*1f120*/  SHFL.IDX PT, R14, R0, RZ, 0x181f ;  /* 0x00181fff000e7589 */ /* 0x000e2200000e0000 */
[----:B-----5:R-:W-:Y:S02]  /*1f130*/  IMAD R6, R10, R8, RZ ;  /* 0x000000080a067224 */ /* 0x020fe400078e02ff */
[----:B------:R-:W-:Y:S01]  /*1f140*/  IMAD.IADD R4, R9, 0x1, R4 ;  /* 0x0000000109047824 */ /* 0x000fe200078e0204 */
[----:B------:R-:W1:Y:S03]  /*1f150*/  SHFL.IDX PT, R2, R5, RZ, 0x181f ;  /* 0x00181fff05027589 */ /* 0x000e6600000e0000 */
[C---:B------:R-:W-:Y:S01]  /*1f160*/  VIADD R7, R4.reuse, 0x10 ;  /* 0x0000001004077836 */ /* 0x040fe20000000000 */
[----:B------:R-:W-:-:S13]  /*1f170*/  ISETP.GE.AND P1, PT, R4, R6, PT ;  /* 0x000000060400720c */ /* 0x000fda0003f26270 */
[----:B0-----:R-:W-:-:S05]  /*1f180*/  @!P1 LEA R14, P4, R32, R14, 0x1 ;  /* 0x0000000e200e9211 */ /* 0x001fca00078808ff */
[----:B-1----:R-:W-:Y:S01]  /*1f190*/  @!P1 IMAD.X R3, RZ, RZ, R2, P4 ;  /* 0x000000ffff039224 */ /* 0x002fe200020e0602 */
[----:B------:R-:W-:Y:S02]  /*1f1a0*/  @!P1 MOV R2, R14 ;  /* 0x0000000e00029202 */ /* 0x000fe40000000f00 */
[----:B------:R-:W0:Y:S04]  /*1f1b0*/  SHFL.IDX PT, R14, R0, 0x1, 0x181f ;  /* 0x00381f00000e7f89 */ /* 0x000e2800000e0000 */
        /* <DEDUP_REMOVED lines=16> */
[----:B0-----:R-:W-:-:S04]  /*1f2c0*/  @!P1 LEA R14, P4, R32, R14, 0x1 ;  /* 0x0000000e200e9211 */ /* 0x001fc800078808ff */
[----:B-1----:R-:W-:Y:S01]  /*1f2d0*/  @!P1 IADD3.X R7, RZ, R2, RZ, P4, !PT ;  /* 0x00000002ff079210 */ /* 0x002fe200027fe4ff */
[----:B------:R-:W-:Y:S02]  /*1f2e0*/  @!P1 IMAD.MOV.U32 R2, RZ, RZ, R14 ;  /* 0x000000ffff029224 */ /* 0x000fe400078e000e */
[----:B------:R-:W0:Y:S02]  /*1f2f0*/  SHFL.IDX PT, R14, R0, 0x3, 0x181f ;  /* 0x00781f00000e7f89 */ /* 0x000e2400000e0000 */
[----:B------:R-:W-:Y:S01]  /*1f300*/  @!P1 IMAD.MOV.U32 R3, RZ, RZ, R7 ;  /* 0x000000ffff039224 */ /* 0x000fe200078e0007 */
[----:B------:R-:W-:-:S04]  /*1f310*/  IADD3 R7, R4, 0x30, RZ ;  /* 0x0000003004077810 */ /* 0x000fc80007ffe0ff */
        /* <DEDUP_REMOVED lines=8> */
[----:B------:R-:W0:Y:S01]  /*1f3a0*/  SHFL.IDX PT, R14, R0, 0x4, 0x181f ;  /* 0x00981f00000e7f89 */ /* 0x000e2200000e0000 */
[----:B------:R-:W-:Y:S01]  /*1f3b0*/  @!P1 MOV R3, R7 ;  /* 0x0000000700039202 */ /* 0x000fe20000000f00 */
[----:B------:R-:W-:-:S04]  /*1f3c0*/  VIADD R7, R4, 0x40 ;  /* 0x0000004004077836 */ /* 0x000fc80000000000 */
        /* <DEDUP_REMOVED lines=31> */
[----:B------:R1:W2:Y:S01]  /*1f5c0*/  SHFL.IDX PT, R14, R0, 0x7, 0x181f ;  /* 0x00f81f00000e7f89 */ /* 0x0002a200000e0000 */
[----:B------:R-:W-:-:S05]  /*1f5d0*/  @!P1 MOV R3, R7 ;  /* 0x0000000700039202 */ /* 0x000fca0000000f00 */
[----:B------:R1:W-:Y:S04]  /*1f5e0*/  @!P1 LDGSTS.E.BYPASS.LTC128B.128 [R37+0x15400], desc[UR48][R2.64], !P3 ;  /* 0x1540000002259fae */ /* 0x0003e8000d901d70 */
[----:B------:R1:W-:Y:S04]  /*1f5f0*/  @!P1 LDGSTS.E.BYPASS.LTC128B.128 [R37+0x19400], desc[UR48][R2.64+0x80], !P2 ;  /* 0x1940008002259fae */ /* 0x0003e8000d101d70 */
[----:B0-----:R1:W-:Y:S02]  /*1f600*/  @!P1 LDGSTS.E.BYPASS.LTC128B.128 [R37+0x1d400], desc[UR48][R2.64+0x100], !P0 ;  /* 0x1d40010002259fae */ /* 0x0013e4000c101d70 */
.L_x_4150:
        /* <DEDUP_REMOVED lines=12> */
.L_x_4014:
[----:B------:R-:W-:Y:S05]  /*1f6d0*/  BSYNC B0 ;  /* 0x0000000000007941 */ /* 0x000fea0003800000 */
.L_x_4013:
[----:B------:R-:W-:Y:S01]  /*1f6e0*/  NOP ;  /* 0x0000000000007918 */ /* 0x000fe20000000000 */
[----:B------:R-:W-:-:S13]  /*1f6f0*/  PLOP3.LUT P0, PT, PT, PT, PT, 0x80, 0x0 ;  /* 0x000000000000781c */ /* 0x000fda0003f0f070 */
.L_x_4015:
[----:B------:R-:W-:Y:S02]  /*1f700*/  PLOP3.LUT P1, PT, P1, P0, PT, 0xa2, 0x0 ;  /* 0x000000000000781c */ /* 0x000fe40000f21472 */
[----:B------:R-:W-:-:S08]  /*1f710*/  @P0 R2UR P1, UR4, R22 ;  /* 0x00000000160402ca */ /* 0x000fd00000020000 */
[----:B------:R-:W-:-:S05]  /*1f720*/  @P0 PLOP3.LUT P0, PT, P1, PT, PT, 0x80, 0x0 ;  /* 0x000000000000081c */ /* 0x000fca0000f0f070 */
[----:B------:R-:W-:Y:S01]  /*1f730*/  @!P1 SYNCS.ARRIVE.TRANS64.RED.A0T1 RZ, [UR4+0x30800], RZ ;  /* 0x030800ffffff99a7 */ /* 0x000fe20008200404 */
[----:B------:R-:W-:Y:S07]  /*1f740*/  @!P1 ARRIVES.LDGSTSBAR.64.TRANSCNT [UR4+0x30800] ;  /* 0x03080000ff0099b0 */ /* 0x000fee0008000a84 */
[----:B------:R-:W-:Y:S05]  /*1f750*/  @P0 BRA.U.ANY `(.L_x_4015) ;  /* 0xfffffffd00e80947 */ /* 0x000fea000393ffff */
[----:B0-----:R-:W3:Y:S02]  /*1f760*/  LDL.LU R2, [R1+0x28] ;  /* 0x0000280001027983 */ /* 0x001ee40000300800 */
[----:B---3--:R-:W-:-:S04]  /*1f770*/  IADD3 R2, R2, 0x1, RZ ;  /* 0x0000000102027810 */ /* 0x008fc80007ffe0ff */
[----:B------:R-:W-:Y:S01]  /*1f780*/  LEA.HI R0, R2, R2, RZ, 0x1 ;  /* 0x0000000202007211 */ /* 0x000fe200078f08ff */
[----:B------:R0:W-:Y:S03]  /*1f790*/  STL [R1+0x28], R2 ;  /* 0x0000280201007387 */ /* 0x0001e60000100800 */
[----:B------:R-:W-:-:S05]  /*1f7a0*/  LOP3.LUT R0, R0, 0xfffffffe, RZ, 0xc0, !PT ;  /* 0xfffffffe00007812 */ /* 0x000fca00078ec0ff */
[----:B------:R-:W-:-:S05]  /*1f7b0*/  IMAD.IADD R0, R2, 0x1, -R0 ;  /* 0x0000000102007824 */ /* 0x000fca00078e0a00 */
[----:B------:R-:W-:Y:S01]  /*1f7c0*/  SHF.L.U32 R3, R0, 0x1f, RZ ;  /* 0x0000001f00037819 */ /* 0x000fe200000006ff */
[----:B------:R-:W-:Y:S01]  /*1f7d0*/  NOP ;  /* 0x0000000000007918 */ /* 0x000fe20000000000 */
[----:B0-----:R-:W3:Y:S01]  /*1f7e0*/  LDL.LU R2, [R1+0x20] ;  /* 0x0000200001027983 */ /* 0x001ee20000300800 */
[----:B------:R0:W-:Y:S01]  /*1f7f0*/  SYNCS.ARRIVE.TRANS64.A1T0 RZ, [R22+URZ+0x30800], RZ ;  /* 0x030800ff16ff79a7 */ /* 0x0001e2000810003f */
[----:B------:R-:W-:Y:S01]  /*1f800*/  BSSY B0, `(.L_x_4016) ;  /* 0x0000004000007945 */ /* 0x000fe20003800000 */
[----:B------:R-:W1:Y:S01]  /*1f810*/  SYNCS.PHASECHK.TRANS64.TRYWAIT P0, [R22+URZ+0x30820], R3 ;  /* 0x03082003160075a7 */ /* 0x000e62000800017f */
[----:B---3--:R-:W-:Y:S02]  /*1f820*/  VIADD R6, R2, 0xfffffffe ;  /* 0xfffffffe02067836 */ /* 0x008fe40000000000 */
[----:B01----:R-:W-:Y:S05]  /*1f830*/  @!P0 BRA `(.L_x_4017) ;  /* 0x0000004c00688947 */ /* 0x003fea0003800000 */
.L_x_4151:
[----:B------:R-:W-:Y:S05]  /*1f840*/  BSYNC B0 ;  /* 0x0000000000007941 */ /* 0x000fea0003800000 */
.L_x_4016:
[----:B------:R-:W3:Y:S01]  /*1f850*/  LDL R0, [R1+0x8] ;  /* 0x0000080001007983 */ /* 0x000ee20000100800 */
[----:B------:R-:W-:Y:S01]  /*1f860*/  BSSY B0, `(.L_x_4018) ;  /* 0x000010a000007945 */ /* 0x000fe20003800000 */
[----:B---3--:R-:W-:-:S13]  /*1f870*/  ISETP.GE.AND P0, PT, R6, R0, PT ;  /* 0x000000000600720c */ /* 0x008fda0003f06270 */
[----:B------:R-:W-:Y:S05]  /*1f880*/  @!P0 BRA `(.L_x_4019) ;  /* 0x00000010001c8947 */ /* 0x000fea0003800000 */
[----:B------:R-:W-:Y:S01]  /*1f890*/  ULDC UR4, c[0x0][0x2f4] ;  /* 0x0000bd0000047ab9 */ /* 0x000fe20000000800 */
[----:B------:R-:W-:Y:S01]  /*1f8a0*/  MOV R10, R26 ;  /* 0x0000001a000a7202 */ /* 0x000fe20000000f00 */
[----:B------:R-:W-:Y:S01]  /*1f8b0*/  IMAD.MOV.U32 R17, RZ, RZ, R28 ;  /* 0x000000ffff117224 */ /* 0x000fe200078e001c */
[----:B------:R-:W-:Y:S01]  /*1f8c0*/  ISETP.GE.AND P3, PT, R32, UR4, PT ;  /* 0x0000000420007c0c */ /* 0x000fe2000bf66270 */
[----:B------:R-:W-:Y:S01]  /*1f8d0*/  IMAD.MOV.U32 R30, RZ, RZ, R25 ;  /* 0x000000ffff1e7224 */ /* 0x000fe200078e0019 */
[----:B------:R-:W-:Y:S02]  /*1f8e0*/  ISETP.GE.AND P2, PT, R35, UR4, PT ;  /* 0x0000000423007c0c */ /* 0x000fe4000bf46270 */
[----:B------:R-:W-:-:S13]  /*1f8f0*/  ISETP.GE.AND P1, PT, R33, UR4, PT ;  /* 0x0000000421007c0c */ /* 0x000fda000bf26270 */
.L_x_4032:
[----:B------:R-:W3:Y:S01]  /*1f900*/  LDL R4, [R1+0xc] ;  /* 0x00000c0001047983 */ /* 0x000ee20000100800 */
[----:B------:R-:W1:Y:S03]  /*1f910*/  LDC R7, c[0x0][0x430] ;  /* 0x00010c00ff077b82 */ /* 0x000e660000000800 */
[----:B------:R-:W4:Y:S04]  /*1f920*/  LDL R8, [R1+0x10] ;  /* 0x0000100001087983 */ /* 0x000f280000100800 */
[----:B------:R-:W2:Y:S01]  /*1f930*/  LDL R11, [R1+0x38] ;  /* 0x00003800010b7983 */ /* 0x000ea20000100800 */
[----:B------:R-:W0:Y:S02]  /*1f940*/  S2R R0, SR_TID.X ;  /* 0x0000000000007919 */ /* 0x000e240000002100 */
[----:B0-----:R-:W-:-:S04]  /*1f950*/  LOP3.LUT R0, R0, 0x7f, RZ, 0xc0, !PT ;  /* 0x0000007f00007812 */ /* 0x001fc800078ec0ff */
[----:B------:R-:W-:Y:S02]  /*1f960*/  SHF.R.U32.HI R2, RZ, 0x3, R0 ;  /* 0x00000003ff027819 */ /* 0x000fe40000011600 */
[----:B------:R-:W0:Y:S01]  /*1f970*/  S2R R0, SR_TID.X ;  /* 0x0000000000007919 */ /* 0x000e220000002100 */
[----:B-1----:R-:W-:-:S13]  /*1f980*/  ISETP.NE.AND P0, PT, R7, 0x1, PT ;  /* 0x000000010700780c */ /* 0x002fda0003f05270 */
[----:B------:R-:W1:Y:S01]  /*1f990*/  @P0 LDC R3, c[0x0][0x438] ;  /* 0x00010e00ff030b82 */ /* 0x000e620000000800 */
[----:B0-----:R-:W-:-:S04]  /*1f9a0*/  SHF.L.U32 R0, R0, 0x4, RZ ;  /* 0x0000000400007819 */ /* 0x001fc800000006ff */
[----:B------:R-:W-:-:S03]  /*1f9b0*/  LOP3.LUT R0, R2, 0x70, R0, 0xf8, !PT ;  /* 0x0000007002007812 */ /* 0x000fc600078ef800 */
[----:B------:R-:W0:Y:S01]  /*1f9c0*/  @P0 LDC R2, c[0x0][0x434] ;  /* 0x00010d00ff020b82 */ /* 0x000e220000000800 */
[----:B------:R-:W-:Y:S02]  /*1f9d0*/  ISETP.GT.U32.AND P4, PT, R0, 0x5f, PT ;  /* 0x0000005f0000780c */ /* 0x000fe40003f84070 */
[----:B------:R-:W-:Y:S01]  /*1f9e0*/  IADD3 R26, R10, 0x1, RZ ;  /* 0x000000010a1a7810 */ /* 0x000fe20007ffe0ff */
[----:B------:R-:W-:Y:S05]  /*1f9f0*/  YIELD ;  /* 0x0000000000007946 */ /* 0x000fea0003800000 */
[----:B------:R-:W-:Y:S02]  /*1fa00*/  IMAD.MOV.U32 R25, RZ, RZ, R6 ;  /* 0x000000ffff197224 */ /* 0x000fe400078e0006 */
[----:B---3--:R-:W-:-:S03]  /*1fa10*/  IMAD R9, R6, 0x60, R4 ;  /* 0x0000006006097824 */ /* 0x008fc600078e0204 */
[----:B------:R-:W4:Y:S01]  /*1fa20*/  @!P4 LDC.64 R4, c[0x0][0x428] ;  /* 0x00010a00ff04cb82 */ /* 0x000f220000000a00 */
[----:B------:R-:W-:-:S04]  /*1fa30*/  IMAD.IADD R9, R0, 0x1, R9 ;  /* 0x0000000100097824 */ /* 0x000fc800078e0209 */
[----:B0-----:R-:W-:-:S04]  /*1fa40*/  @P0 IMAD.HI.U32 R2, R9, R2, RZ ;  /* 0x0000000209020227 */ /* 0x001fc800078e00ff */
[----:B------:R-:W-:Y:S01]  /*1fa50*/  IMAD.MOV.U32 R0, RZ, RZ, R9 ;  /* 0x000000ffff007224 */ /* 0x000fe200078e0009 */
[----:B-1----:R-:W-:-:S04]  /*1fa60*/  @P0 SHF.R.U32.HI R0, RZ, R3, R2 ;  /* 0x00000003ff000219 */ /* 0x002fc80000011602 */
[----:B------:R-:W-:Y:S02]  /*1fa70*/  @!P4 SHF.R.S32.HI R3, RZ, 0x1f, R0 ;  /* 0x0000001fff03c819 */ /* 0x000fe40000011400 */
[----:B------:R-:W-:Y:S01]  /*1fa80*/  @!P4 MOV R2, R0 ;  /* 0x000000000002c202 */ /* 0x000fe20000000f00 */
[----:B----4-:R-:W-:-:S04]  /*1fa90*/  @!P4 IMAD R8, R8, R4, RZ ;  /* 0x000000040808c224 */ /* 0x010fc800078e02ff */
[----:B------:R-:W-:-:S04]  /*1faa0*/  @!P4 IMAD.WIDE.U32 R2, R31, R4, R2 ;  /* 0x000000041f02c225 */ /* 0x000fc800078e0002 */
[----:B------:R-:W-:Y:S02]  /*1fab0*/  @!P4 IMAD R8, R31, R5, R8 ;  /* 0x000000051f08c224 */ /* 0x000fe400078e0208 */
[----:B------:R-:W0:Y:S01]  /*1fac0*/  @!P4 LDC.64 R4, c[0x0][0x418] ;  /* 0x00010600ff04cb82 */ /* 0x000e220000000a00 */
[----:B------:R-:W-:Y:S02]  /*1fad0*/  IMAD.MOV R0, RZ, RZ, -R0 ;  /* 0x000000ffff007224 */ /* 0x000fe400078e0a00 */
[----:B------:R-:W-:Y:S02]  /*1fae0*/  @!P4 IMAD.IADD R3, R8, 0x1, R3 ;  /* 0x000000010803c824 */ /* 0x000fe400078e0203 */
[----:B------:R-:W-:Y:S02]  /*1faf0*/  IMAD R9, R7, R0, R9 ;  /* 0x0000000007097224 */ /* 0x000fe400078e0209 */
[----:B------:R-:W-:Y:S01]  /*1fb00*/  IMAD.MOV.U32 R0, RZ, RZ, RZ ;  /* 0x000000ffff007224 */ /* 0x000fe200078e00ff */
[----:B0-----:R-:W-:-:S04]  /*1fb10*/  @!P4 LEA R4, P0, R2, R4, 0x2 ;  /* 0x000000040204c211 */ /* 0x001fc800078010ff */
[----:B------:R-:W-:-:S05]  /*1fb20*/  @!P4 LEA.HI.X R5, R2, R5, R3, 0x2, P0 ;  /* 0x000000050205c211 */ /* 0x000fca00000f1403 */
[----:B------:R0:W5:Y:S01]  /*1fb30*/  @!P4 LDG.E R0, desc[UR48][R4.64] ;  /* 0x000000300400c981 */ /* 0x000162000c1e1900 */
[----:B--2---:R-:W-:Y:S02]  /*1fb40*/  ISETP.NE.AND P4, PT, R11, 0x3, PT ;  /* 0x000000030b00780c */ /* 0x004fe40003f85270 */
[----:B------:R-:W-:-:S04]  /*1fb50*/  ISETP.NE.AND P0, PT, R26, 0x2, PT ;  /* 0x000000021a00780c */ /* 0x000fc80003f05270 */
[----:B------:R-:W-:Y:S02]  /*1fb60*/  SEL R28, RZ, 0x1, P0 ;  /* 0x00000001ff1c7807 */ /* 0x000fe40000000000 */
[----:B------:R-:W-:Y:S02]  /*1fb70*/  SEL R26, R26, RZ, P0 ;  /* 0x000000ff1a1a7207 */ /* 0x000fe40000000000 */
[----:B------:R-:W-:-:S03]  /*1fb80*/  LOP3.LUT R28, R17, R28, RZ, 0x3c, !PT ;  /* 0x0000001c111c7212 */ /* 0x000fc600078e3cff */
[----:B0-----:R-:W-:Y:S05]  /*1fb90*/  @!P4 BRA `(.L_x_4020) ;  /* 0x000000000004c947 */ /* 0x001fea0003800000 */
[----:B------:R-:W-:Y:S01]  /*1fba0*/  BPT.TRAP 0x1 ;  /* 0x000000040000795c */ /* 0x000fe20000300000 */
.L_x_4020:
[----:B------:R-:W-:Y:S01]  /*1fbb0*/  LEA R7, R26, R22, 0x3 ;  /* 0x000000161a077211 */ /* 0x000fe200078e18ff */
[----:B------:R-:W-:Y:S01]  /*1fbc0*/  BSSY B1, `(.L_x_4021) ;  /* 0x0000004000017945 */ /* 0x000fe20003800000 */
[----:B------:R-:W-:-:S04]  /*1fbd0*/  SHF.L.U32 R2, R28, 0x1f, RZ ;  /* 0x0000001f1c027819 */ /* 0x000fc800000006ff */
[----:B------:R-:W0:Y:S02]  /*1fbe0*/  SYNCS.PHASECHK.TRANS64.TRYWAIT P0, [R7+URZ+0x30840], R2 ;  /* 0x03084002070075a7 */ /* 0x000e24000800017f */
[----:B0-----:R-:W-:Y:S05]  /*1fbf0*/  @!P0 BRA `(.L_x_4022) ;  /* 0x00000048008c8947 */ /* 0x001fea0003800000 */
.L_x_4152:
[----:B------:R-:W-:Y:S05]  /*1fc00*/  BSYNC B1 ;  /* 0x0000000000017941 */ /* 0x000fea0003800000 */
.L_x_4021:
[----:B------:R-:W2:Y:S01]  /*1fc10*/  LDL R3, [R1] ;  /* 0x0000000001037983 */ /* 0x000ea20000100800 */
[----:B------:R-:W-:Y:S01]  /*1fc20*/  SHF.R.S32.HI R20, RZ, 0x1f, R9 ;  /* 0x0000001fff147819 */ /* 0x000fe20000011409 */
[----:B------:R-:W-:Y:S01]  /*1fc30*/  ULDC.64 UR4, c[0x0][0x300] ;  /* 0x0000c00000047ab9 */ /* 0x000fe20000000a00 */
[----:B-----5:R-:W-:Y:S01]  /*1fc40*/  SHF.R.S32.HI R21, RZ, 0x1f, R0 ;  /* 0x0000001fff157819 */ /* 0x020fe20000011400 */
[----:B------:R-:W-:Y:S01]  /*1fc50*/  ULDC.64 UR6, c[0x0][0x2e8] ;  /* 0x0000ba0000067ab9 */ /* 0x000fe20000000a00 */
[----:B------:R-:W-:Y:S02]  /*1fc60*/  IMAD R5, R26, 0x4800, R36 ;  /* 0x000048001a057824 */ /* 0x000fe400078e0224 */
[----:B------:R-:W-:-:S04]  /*1fc70*/  IMAD R4, R20, UR4, RZ ;  /* 0x0000000414047c24 */ /* 0x000fc8000f8e02ff */
[----:B------:R-:W-:Y:S01]  /*1fc80*/  IMAD R4, R9, UR5, R4 ;  /* 0x0000000509047c24 */ /* 0x000fe2000f8e0204 */
[C---:B--2---:R-:W-:Y:S02]  /*1fc90*/  LOP3.LUT P5, RZ, R3.reuse, 0x2, RZ, 0xc0, !PT ;  /* 0x0000000203ff7812 */ /* 0x044fe400078ac0ff */
[----:B------:R-:W-:Y:S01]  /*1fca0*/  LOP3.LUT P4, RZ, R3, 0x1, RZ, 0xc0, !PT ;  /* 0x0000000103ff7812 */ /* 0x000fe2000788c0ff */
        /* <DEDUP_REMOVED lines=14> */
[----:B------:R-:W2:Y:S01]  /*1fd90*/  LDL R3, [R1] ;  /* 0x0000000001037983 */ /* 0x000ea20000100800 */
[----:B------:R-:W-:Y:S01]  /*1fda0*/  SHF.L.U32 R4, R32, 0x1, RZ ;  /* 0x0000000120047819 */ /* 0x000fe200000006ff */
[----:B------:R-:W-:Y:S02]  /*1fdb0*/  IMAD R5, R5, 0x2, R22 ;  /* 0x0000000205057824 */ /* 0x000fe400078e0216 */
[----:B------:R-:W0:Y:S04]  /*1fdc0*/  SHFL.IDX PT, R2, R8, RZ, 0x181f ;  /* 0x00181fff08027589 */ /* 0x000e2800000e0000 */
[----:B------:R-:W-:Y:S01]  /*1fdd0*/  SHFL.IDX PT, R34, R6, 0x2, 0x181f ;  /* 0x00581f0006227f89 */ /* 0x000fe200000e0000 */
[----:B0-----:R-:W-:Y:S02]  /*1fde0*/  IADD3 R2, P0, R2, R4, RZ ;  /* 0x0000000402027210 */ /* 0x001fe40007f1e0ff */
[----:B--2---:R-:W-:-:S02]  /*1fdf0*/  LOP3.LUT P6, RZ, R3, 0x4, RZ, 0xc0, !PT ;  /* 0x0000000403ff7812 */ /* 0x004fc400078cc0ff */
[----:B------:R-:W0:Y:S02]  /*1fe00*/  SHFL.IDX PT, R3, R6, RZ, 0x181f ;  /* 0x00181fff06037589 */ /* 0x000e2400000e0000 */
[----:B0-----:R-:W-:-:S09]  /*1fe10*/  IMAD.X R3, RZ, RZ, R3, P0 ;  /* 0x000000ffff037224 */ /* 0x001fd200000e0603 */
[----:B------:R-:W-:Y:S04]  /*1fe20*/  LDGSTS.E.BYPASS.LTC128B.128 [R5+0x1e400], desc[UR48][R2.64], !P6 ;  /* 0x1e40000002057fae */ /* 0x000fe8000f101d70 */
[----:B------:R-:W-:Y:S04]  /*1fe30*/  LDGSTS.E.BYPASS.LTC128B.128 [R5+0x21400], desc[UR48][R2.64+0x80], !P5 ;  /* 0x2140008002057fae */ /* 0x000fe8000e901d70 */
[----:B------:R0:W-:Y:S04]  /*1fe40*/  LDGSTS.E.BYPASS.LTC128B.128 [R5+0x24400], desc[UR48][R2.64+0x100], !P4 ;  /* 0x2440010002057fae */ /* 0x0001e8000e101d70 */
[----:B0-----:R-:W0:Y:S04]  /*1fe50*/  SHFL.IDX PT, R2, R8, 0x1, 0x181f ;  /* 0x00381f0008027f89 */ /* 0x001e2800000e0000 */
[----:B------:R-:W1:Y:S01]  /*1fe60*/  SHFL.IDX PT, R3, R6, 0x1, 0x181f ;  /* 0x00381f0006037f89 */ /* 0x000e6200000e0000 */
[----:B0-----:R-:W-:-:S04]  /*1fe70*/  IADD3 R2, P0, R2, R4, RZ ;  /* 0x0000000402027210 */ /* 0x001fc80007f1e0ff */
[----:B-1----:R-:W-:-:S05]  /*1fe80*/  IADD3.X R3, RZ, R3, RZ, P0, !PT ;  /* 0x00000003ff037210 */ /* 0x002fca00007fe4ff */
        /* <DEDUP_REMOVED lines=18> */
[----:B0-----:R-:W-:-:S04]  /*1ffb0*/  IADD3 R2, P0, R2, R4, RZ ;  /* 0x0000000402027210 */ /* 0x001fc80007f1e0ff */
[----:B------:R-:W-:Y:S02]  /*1ffc0*/  IADD3.X R3, RZ, R34, RZ, P0, !PT ;  /* 0x00000022ff037210 */ /* 0x000fe400007fe4ff */
[----:B------:R0:W1:Y:S04]  /*1ffd0*/  SHFL.IDX PT, R34, R6, 0x5, 0x181f ;  /* 0x00b81f0006227f89 */ /* 0x00006800000e0000 */
[----:B------:R-:W-:Y:S04]  /*1ffe0*/  LDGSTS.E.BYPASS.LTC128B.128 [R5+0x20400], desc[UR48][R2.64], !P6 ;  /* 0x2040000002057fae */ /* 0x000fe8000f101d70 */
[----:B------:R-:W-:Y:S04]  /*1fff0*/  LDGSTS.E.BYPASS.LTC128B.128 [R5+0x23400], desc[UR48][R2.64+0x80], !P5 ;  /* 0x2340008002057fae */ /* 0x000fe8000e901d70 */
[----:B------:R2:W-:Y:S04]  /*20000*/  LDGSTS.E.BYPASS.LTC128B.128 [R5+0x26400], desc[UR48][R2.64+0x100], !P4 ;  /* 0x2640010002057fae */ /* 0x0005e8000e101d70 */
[----:B-12---:R0:W2:Y:S02]  /*20010*/  SHFL.IDX PT, R2, R8, 0x5, 0x181f ;  /* 0x00b81f0008027f89 */ /* 0x0060a400000e0000 */
.L_x_4166:
[----:B------:R-:W3:Y:S01]  /*20020*/  LDL R3, [R1] ;  /* 0x0000000001037983 */ /* 0x000ee20000100800 */
[----:B--2---:R-:W-:Y:S02]  /*20030*/  IADD3 R2, P0, R2, R4, RZ ;  /* 0x0000000402027210 */ /* 0x004fe40007f1e0ff */
[----:B---3--:R-:W-:-:S03]  /*20040*/  LOP3.LUT P6, RZ, R3, 0x4, RZ, 0xc0, !PT ;  /* 0x0000000403ff7812 */ /* 0x008fc600078cc0ff */
[----:B------:R-:W-:Y:S01]  /*20050*/  IMAD.X R3, RZ, RZ, R34, P0 ;  /* 0x000000ffff037224 */ /* 0x000fe200000e0622 */
[----:B------:R-:W-:-:S09]  /*20060*/  PLOP3.LUT P0, PT, PT, PT, PT, 0x80, 0x0 ;  /* 0x000000000000781c */ /* 0x000fd20003f0f070 */
[----:B------:R-:W-:Y:S01]  /*20070*/  @!PT LDS RZ, [RZ] ;  /* 0x00000000fffff984 */ /* 0x000fe20000000800 */
[----:B------:R-:W-:Y:S01]  /*20080*/  @!PT LDS RZ, [RZ] ;  /* 0x00000000fffff984 */ /* 0x000fe20000000800 */
[----:B------:R-:W-:Y:S01]  /*20090*/  @!PT LDS RZ, [RZ] ;  /* 0x00000000fffff984 */ /* 0x000fe20000000800 */
[----:B------:R1:W-:Y:S04]  /*200a0*/  LDGSTS.E.BYPASS.LTC128B.128 [R5+0x20c00], desc[UR48][R2.64], !P6 ;  /* 0x20c0000002057fae */ /* 0x0003e8000f101d70 */
[----:B------:R1:W-:Y:S04]  /*200b0*/  LDGSTS.E.BYPASS.LTC128B.128 [R5+0x23c00], desc[UR48][R2.64+0x80], !P5 ;  /* 0x23c0008002057fae */ /* 0x0003e8000e901d70 */
[----:B------:R1:W-:Y:S01]  /*200c0*/  LDGSTS.E.BYPASS.LTC128B.128 [R5+0x26c00], desc[UR48][R2.64+0x100], !P4 ;  /* 0x26c0010002057fae */ /* 0x0003e2000e101d70 */
[----:B------:R-:W-:Y:S01]  /*200d0*/  NOP ;  /* 0x0000000000007918 */ /* 0x000fe20000000000 */
.L_x_4024:
[----:B------:R-:W-:Y:S02]  /*200e0*/  PLOP3.LUT P4, PT, P4, P0, PT, 0xa2, 0x0 ;  /* 0x000000000000781c */ /* 0x000fe40002781472 */
[----:B------:R-:W-:-:S08]  /*200f0*/  @P0 R2UR P4, UR4, R7 ;  /* 0x00000000070402ca */ /* 0x000fd00000080000 */
[----:B------:R-:W-:-:S05]  /*20100*/  @P0 PLOP3.LUT P0, PT, P4, PT, PT, 0x80, 0x0 ;  /* 0x000000000000081c */ /* 0x000fca000270f070 */
[----:B------:R-:W-:Y:S01]  /*20110*/  @!P4 SYNCS.ARRIVE.TRANS64.RED.A0T1 RZ, [UR4+0x30830], RZ ;  /* 0x030830ffffffc9a7 */ /* 0x000fe20008200404 */
[----:B------:R-:W-:Y:S07]  /*20120*/  @!P4 ARRIVES.LDGSTSBAR.64.TRANSCNT [UR4+0x30830] ;  /* 0x03083000ff00c9b0 */ /* 0x000fee0008000a84 */
[----:B------:R-:W-:Y:S05]  /*20130*/  @P0 BRA.U.ANY `(.L_x_4024) ;  /* 0xfffffffd00e80947 */ /* 0x000fea000393ffff */
[----:B------:R-:W-:Y:S01]  /*20140*/  NOP ;  /* 0x0000000000007918 */ /* 0x000fe20000000000 */
[----:B-1----:R-:W2:Y:S02]  /*20150*/  LDL R2, [R1+0x38] ;  /* 0x0000380001027983 */ /* 0x002ea40000100800 */
[----:B--2---:R-:W-:-:S13]  /*20160*/  ISETP.NE.AND P5, PT, R2, 0x3, PT ;  /* 0x000000030200780c */ /* 0x004fda0003fa5270 */
[----:B------:R-:W-:Y:S05]  /*20170*/  @!P5 BRA `(.L_x_4025) ;  /* 0x000000000004d947 */ /* 0x000fea0003800000 */
[----:B------:R-:W-:Y:S01]  /*20180*/  BPT.TRAP 0x1 ;  /* 0x000000040000795c */ /* 0x000fe20000300000 */
.L_x_4025:
[----:B------:R1:W-:Y:S01]  /*20190*/  SYNCS.ARRIVE.TRANS64.A1T0 RZ, [R7+URZ+0x30830], RZ ;  /* 0x030830ff07ff79a7 */ /* 0x0003e2000810003f */
[----:B------:R-:W-:Y:S05]  /*201a0*/  @!P5 BRA `(.L_x_4026) ;  /* 0x000000000004d947 */ /* 0x000fea0003800000 */
[----:B------:R-:W-:Y:S01]  /*201b0*/  BPT.TRAP 0x1 ;  /* 0x000000040000795c */ /* 0x000fe20000300000 */
.L_x_4026:
[----:B------:R-:W-:Y:S01]  /*201c0*/  SHF.L.U32 R2, R17, 0x1f, RZ ;  /* 0x0000001f11027819 */ /* 0x000fe200000006ff */
[----:B0-----:R-:W-:Y:S01]  /*201d0*/  IMAD R6, R10, 0x8, R22 ;  /* 0x000000080a067824 */ /* 0x001fe200078e0216 */
[----:B------:R-:W-:Y:S03]  /*201e0*/  BSSY B1, `(.L_x_4027) ;  /* 0x0000003000017945 */ /* 0x000fe60003800000 */
[----:B------:R-:W0:Y:S02]  /*201f0*/  SYNCS.PHASECHK.TRANS64.TRYWAIT P0, [R6+URZ+0x30860], R2 ;  /* 0x03086002060075a7 */ /* 0x000e24000800017f */
[----:B0-----:R-:W-:Y:S05]  /*20200*/  @!P0 BRA `(.L_x_4028) ;  /* 0x0000004c00188947 */ /* 0x001fea0003800000 */
.L_x_4167:
[----:B------:R-:W-:Y:S05]  /*20210*/  BSYNC B1 ;  /* 0x0000000000017941 */ /* 0x000fea0003800000 */
.L_x_4027:
[----:B------:R-:W1:Y:S01]  /*20220*/  LDL R5, [R1+0x4] ;  /* 0x0000040001057983 */ /* 0x000e620000100800 */
[----:B------:R-:W2:Y:S01]  /*20230*/  S2R R3, SR_TID.X ;  /* 0x0000000000037919 */ /* 0x000ea20000002100 */
[----:B------:R-:W-:Y:S01]  /*20240*/  UMOV UR4, 0xffffffff ;  /* 0xffffffff00047882 */ /* 0x000fe20000000000 */
[----:B--2---:R-:W-:-:S04]  /*20250*/  LOP3.LUT R3, R3, 0x7f, RZ, 0xc0, !PT ;  /* 0x0000007f03037812 */ /* 0x004fc800078ec0ff */
[----:B------:R-:W-:Y:S01]  /*20260*/  SHF.R.U32.HI R3, RZ, 0x3, R3 ;  /* 0x00000003ff037819 */ /* 0x000fe20000011603 */
[----:B-1----:R-:W-:Y:S02]  /*20270*/  IMAD R7, R30, -0x60, R5 ;  /* 0xffffffa01e077824 */ /* 0x002fe400078e0205 */
[----:B------:R-:W-:-:S03]  /*20280*/  IMAD R5, R10, 0x4800, R36 ;  /* 0x000048000a057824 */ /* 0x000fc600078e0224 */
[----:B------:R-:W-:Y:S01]  /*20290*/  IADD3 R7, -R3, R7, RZ ;  /* 0x0000000703077210 */ /* 0x000fe20007ffe1ff */
        /* <DEDUP_REMOVED lines=53> */
[----:B--2---:R1:W-:Y:S02]  /*205f0*/  LDGSTS.E.BYPASS.LTC128B.128 [R5+0x8400], desc[UR48][R2.64+0x100], !P0 ;  /* 0x0840010002057fae */ /* 0x0043e4000c101d70 */
.L_x_4181:
        /* <DEDUP_REMOVED lines=22> */
[----:B------:R-:W-:-:S03]  /*20760*/  NOP ;  /* 0x0000000000007918 */ /* 0x000fc60000000000 */
[----:B------:R-:W-:-:S03]  /*20770*/  IADD3 R3, R3, R21, RZ ;  /* 0x0000001503037210 */ /* 0x000fc60007ffe0ff */
[----:B------:R-:W-:-:S04]  /*20780*/  IMAD.WIDE.U32 R2, R18, UR4, R2 ;  /* 0x0000000412027c25 */ /* 0x000fc8000f8e0002 */
[----:B------:R-:W-:Y:S01]  /*20790*/  IMAD R3, R18, UR5, R3 ;  /* 0x0000000512037c24 */ /* 0x000fe2000f8e0203 */
[----:B------:R-:W-:-:S04]  /*207a0*/  LEA R23, P0, R2, UR6, 0x1 ;  /* 0x0000000602177c11 */ /* 0x000fc8000f8008ff */
[----:B------:R-:W-:Y:S02]  /*207b0*/  LEA.HI.X R24, R2, UR7, R3, 0x1, P0 ;  /* 0x0000000702187c11 */ /* 0x000fe400080f0c03 */
[----:B------:R-:W-:-:S13]  /*207c0*/  PLOP3.LUT P0, PT, PT, PT, PT, 0x80, 0x0 ;  /* 0x000000000000781c */ /* 0x000fda0003f0f070 */
.L_x_4030:
        /* <DEDUP_REMOVED lines=11> */
.L_x_4031:
        /* <DEDUP_REMOVED lines=8> */
.L_x_4019:
[----:B------:R-:W-:Y:S05]  /*20900*/  BSYNC B0 ;  /* 0x0000000000007941 */ /* 0x000fea0003800000 */
.L_x_4018:
        /* <DEDUP_REMOVED lines=17> */
.L_x_4034:
[----:B------:R-:W-:Y:S05]  /*20a20*/  BSYNC B0 ;  /* 0x0000000000007941 */ /* 0x000fea0003800000 */
.L_x_4033:
[----:B------:R-:W3:Y:S02]  /*20a30*/  LDL R0, [R1+0x38] ;  /* 0x0000380001007983 */ /* 0x000ee40000100800 */
[----:B---3--:R-:W-:-:S13]  /*20a40*/  ISETP.NE.AND P0, PT, R0, 0x3, PT ;  /* 0x000000030000780c */ /* 0x008fda0003f05270 */
[----:B------:R-:W-:Y:S05]  /*20a50*/  @!P0 BRA `(.L_x_4035) ;  /* 0x0000000000048947 */ /* 0x000fea0003800000 */
[----:B------:R-:W-:Y:S01]  /*20a60*/  BPT.TRAP 0x1 ;  /* 0x000000040000795c */ /* 0x000fe20000300000 */
.L_x_4035:
[----:B------:R-:W3:Y:S01]  /*20a70*/  LDL.LU R2, [R1+0x4] ;  /* 0x0000040001027983 */ /* 0x000ee20000300800 */
[----:B------:R-:W-:Y:S01]  /*20a80*/  IMAD R0, R26, 0x8, R22 ;  /* 0x000000081a007824 */ /* 0x000fe200078e0216 */
[----:B0-----:R-:W-:Y:S01]  /*20a90*/  SHF.L.U32 R3, R28, 0x1f, RZ ;  /* 0x0000001f1c037819 */ /* 0x001fe200000006ff */
[----:B------:R-:W-:Y:S03]  /*20aa0*/  BSSY B0, `(.L_x_4036) ;  /* 0x0000004000007945 */ /* 0x000fe60003800000 */
[----:B------:R-:W0:Y:S01]  /*20ab0*/  SYNCS.PHASECHK.TRANS64.TRYWAIT P0, [R0+URZ+0x30860], R3 ;  /* 0x03086003000075a7 */ /* 0x000e22000800017f */
[----:B---3--:R-:W-:Y:S01]  /*20ac0*/  IMAD R6, R25, -0x60, R2 ;  /* 0xffffffa019067824 */ /* 0x008fe200078e0202 */
[----:B0-----:R-:W-:Y:S06]  /*20ad0*/  @!P0 BRA `(.L_x_4037) ;  /* 0x0000004c00088947 */ /* 0x001fec0003800000 */
.L_x_4182:
[----:B------:R-:W-:Y:S05]  /*20ae0*/  BSYNC B0 ;  /* 0x0000000000007941 */ /* 0x000fea0003800000 */
.L_x_4036:
[----:B------:R-:W1:Y:S01]  /*20af0*/  S2R R2, SR_TID.X ;  /* 0x0000000000027919 */ /* 0x000e620000002100 */
[----:B------:R-:W-:Y:S01]  /*20b00*/  UMOV UR4, 0xffffffff ;  /* 0xffffffff00047882 */ /* 0x000fe20000000000 */
[----:B------:R-:W-:Y:S01]  /*20b10*/  IMAD R7, R26, 0x4800, R36 ;  /* 0x000048001a077824 */ /* 0x000fe200078e0224 */
[----:B-1----:R-:W-:-:S04]  /*20b20*/  LOP3.LUT R2, R2, 0x7f, RZ, 0xc0, !PT ;  /* 0x0000007f02027812 */ /* 0x002fc800078ec0ff */
[----:B------:R-:W-:-:S04]  /*20b30*/  SHF.R.U32.HI R2, RZ, 0x3, R2 ;  /* 0x00000003ff027819 */ /* 0x000fc80000011602 */
[----:B------:R-:W-:Y:S01]  /*20b40*/  IADD3 R6, -R2, R6, RZ ;  /* 0x0000000602067210 */ /* 0x000fe20007ffe1ff */
        /* <DEDUP_REMOVED lines=12> */
[----:B------:R-:W1:Y:S02]  /*20c10*/  SHFL.IDX PT, R14, R23, 0x1, 0x181f ;  /* 0x00381f00170e7f89 */ /* 0x000e6400000e0000 */
[----:B0-----:R-:W-:Y:S02]  /*20c20*/  IADD3.X R3, RZ, R3, RZ, P0, !PT ;  /* 0x00000003ff037210 */ /* 0x001fe400007fe4ff */
[----:B------:R-:W-:-:S03]  /*20c30*/  ISETP.GE.AND P0, PT, R33, UR4, PT ;  /* 0x0000000421007c0c */ /* 0x000fc6000bf06270 */
        /* <DEDUP_REMOVED lines=26> */
[----:B------:R-:W0:Y:S02]  /*20de0*/  SHFL.IDX PT, R14, R23, 0x4, 0x181f ;  /* 0x00981f00170e7f89 */ /* 0x000e2400000e0000 */
[----:B-1----:R-:W-:-:S02]  /*20df0*/  IADD3.X R3, RZ, R7, RZ, P3, !PT ;  /* 0x00000007ff037210 */ /* 0x002fc40001ffe4ff */
[----:B------:R-:W1:Y:S01]  /*20e00*/  SHFL.IDX PT, R7, R24, 0x4, 0x181f ;  /* 0x00981f0018077f89 */ /* 0x000e6200000e0000 */
[----:B------:R-:W-:-:S04]  /*20e10*/  ISETP.LT.OR P3, PT, R6, 0x31, P1 ;  /* 0x000000310600780c */ /* 0x000fc80000f61670 */
[----:B------:R-:W-:Y:S01]  /*20e20*/  LDGSTS.E.BYPASS.LTC128B.128 [R4+0x1c00], desc[UR48][R2.64], !P4 ;  /* 0x01c0000002047fae */ /* 0x000fe2000e101d70 */
[----:B------:R-:W-:-:S03]  /*20e30*/  ISETP.LT.OR P4, PT, R6, 0x31, P0 ;  /* 0x000000310600780c */ /* 0x000fc60000781670 */
[----:B------:R-:W2:Y:S05]  /*20e40*/  SHFL.IDX PT, R24, R24, 0x5, 0x181f ;  /* 0x00b81f0018187f89 */ /* 0x000eaa00000e0000 */
[----:B------:R-:W-:Y:S05]  /*20e50*/  LDGSTS.E.BYPASS.LTC128B.128 [R4+0x4c00], desc[UR48][R2.64+0x80], !P3 ;  /* 0x04c0008002047fae */ /* 0x000fea000d901d70 */
        /* <DEDUP_REMOVED lines=10> */
.L_x_4196:
        /* <DEDUP_REMOVED lines=13> */
.L_x_4039:
[----:B------:R-:W-:Y:S02]  /*20fd0*/  PLOP3.LUT P1, PT, P1, P0, PT, 0xa2, 0x0 ;  /* 0x000000000000781c */ /* 0x000fe40000f21472 */
[----:B------:R-:W-:-:S08]  /*20fe0*/  @P0 R2UR P1, UR4, R0 ;  /* 0x00000000000402ca */ /* 0x000fd00000020000 */
[----:B------:R-:W-:-:S05]  /*20ff0*/  @P0 PLOP3.LUT P0, PT, P1, PT, PT, 0x80, 0x0 ;  /* 0x000000000000081c */ /* 0x000fca0000f0f070 */
[----:B------:R-:W-:Y:S01]  /*21000*/  @!P1 SYNCS.ARRIVE.TRANS64.RED.A0T1 RZ, [UR4+0x30850], RZ ;  /* 0x030850ffffff99a7 */ /* 0x000fe20008200404 */
[----:B------:R-:W-:Y:S07]  /*21010*/  @!P1 ARRIVES.LDGSTSBAR.64.TRANSCNT [UR4+0x30850] ;  /* 0x03085000ff0099b0 */ /* 0x000fee0008000a84 */
[----:B------:R-:W-:Y:S05]  /*21020*/  @P0 BRA.U.ANY `(.L_x_4039) ;  /* 0xfffffffd00e80947 */ /* 0x000fea000393ffff */
[----:B------:R-:W-:Y:S01]  /*21030*/  NOP ;  /* 0x0000000000007918 */ /* 0x000fe20000000000 */
[----:B0-----:R-:W2:Y:S02]  /*21040*/  LDL.LU R2, [R1+0x38] ;  /* 0x0000380001027983 */ /* 0x001ea40000300800 */
[----:B--2---:R-:W-:-:S13]  /*21050*/  ISETP.NE.AND P2, PT, R2, 0x3, PT ;  /* 0x000000030200780c */ /* 0x004fda0003f45270 */
[----:B------:R-:W-:Y:S05]  /*21060*/  @!P2 BRA `(.L_x_4040) ;  /* 0x000000000004a947 */ /* 0x000fea0003800000 */
[----:B------:R-:W-:Y:S01]  /*21070*/  BPT.TRAP 0x1 ;  /* 0x000000040000795c */ /* 0x000fe20000300000 */
.L_x_4040:
[----:B------:R1:W-:Y:S01]  /*21080*/  SYNCS.ARRIVE.TRANS64.A1T0 RZ, [R0+URZ+0x30850], RZ ;  /* 0x030850ff00ff79a7 */ /* 0x0003e2000810003f */
[----:B------:R-:W-:-:S04]  /*21090*/  IADD3 R26, R26, 0x1, RZ ;  /* 0x000000011a1a7810 */ /* 0x000fc80007ffe0ff */
[----:B------:R-:W-:-:S04]  /*210a0*/  ISETP.NE.AND P0, PT, R26, 0x2, PT ;  /* 0x000000021a00780c */ /* 0x000fc80003f05270 */
[----:B------:R-:W-:Y:S02]  /*210b0*/  SEL R3, RZ, 0x1, P0 ;  /* 0x00000001ff037807 */ /* 0x000fe40000000000 */
[----:B------:R-:W-:Y:S02]  /*210c0*/  SEL R26, R26, RZ, P0 ;  /* 0x000000ff1a1a7207 */ /* 0x000fe40000000000 */
[----:B-1----:R-:W-:-:S07]  /*210d0*/  LOP3.LUT R28, R28, R3, RZ, 0x3c, !PT ;  /* 0x000000031c1c7212 */ /* 0x002fce00078e3cff */
.L_x_3997:
[----:B------:R-:W-:Y:S05]  /*210e0*/  BSYNC B7 ;  /* 0x0000000000077941 */ /* 0x000fea0003800000 */
.L_x_3995:
[----:B------:R-:W2:Y:S02]  /*210f0*/  LDL R0, [R1] ;  /* 0x0000000001007983 */ /* 0x000ea40000100800 */
[----:B--2---:R-:W-:-:S13]  /*21100*/  LOP3.LUT P0, RZ, R0, 0x20, RZ, 0xc0, !PT ;  /* 0x0000002000ff7812 */ /* 0x004fda000780c0ff */
        /* <DEDUP_REMOVED lines=10> */
.L_x_4041:
[----:B------:R-:W1:Y:S01]  /*211b0*/  S2R R9, SR_TID.X ;  /* 0x0000000000097919 */ /* 0x000e620000002100 */
[----:B------:R-:W-:Y:S01]  /*211c0*/  UMOV UR4, 0xffffffff ;  /* 0xffffffff00047882 */ /* 0x000fe20000000000 */
[----:B-1----:R-:W-:-:S04]  /*211d0*/  LOP3.LUT R9, R9, 0x1f, RZ, 0xc0, !PT ;  /* 0x0000001f09097812 */ /* 0x002fc800078ec0ff */
[----:B------:R-:W-:Y:S01]  /*211e0*/  ISETP.NE.AND P0, PT, R9, 0x1f, PT ;  /* 0x0000001f0900780c */ /* 0x000fe20003f05270 */
[----:B------:R-:W-:-:S12]  /*211f0*/  BRA.DIV UR4, `(.L_x_4043) ;  /* 0x0000004e04587947 */ /* 0x000fd8000b800000 */
[----:B------:R-:W-:Y:S01]  /*21200*/  IMAD.IADD R7, R19, 0x1, R9 ;  /* 0x0000000113077824 */ /* 0x000fe200078e0209 */
[----:B------:R-:W-:-:S04]  /*21210*/  ULDC UR4, c[0x0][0xc3c] ;  /* 0x00030f0000047ab9 */ /* 0x000fc80000000800 */
        /* <DEDUP_REMOVED lines=15> */
[----:B---3--:R-:W-:Y:S01]  /*21310*/  @!P1 IMAD.MOV.U32 R7, RZ, RZ, R6 ;  /* 0x000000ffff079224 */ /* 0x008fe200078e0006 */
[----:B------:R-:W-:-:S02]  /*21320*/  MOV R6, RZ ;  /* 0x000000ff00067202 */ /* 0x000fc40000000f00 */
[----:B--2---:R-:W-:Y:S02]  /*21330*/  @!P1 MOV R4, R5 ;  /* 0x0000000500049202 */ /* 0x004fe40000000f00 */
        /* <DEDUP_REMOVED lines=17> */
[----:B------:R0:W1:Y:S02]  /*21450*/  SHFL.IDX PT, R14, R2, 0x1f, 0x1f ;  /* 0x03e01f00020e7f89 */ /* 0x00006400000e0000 */
.L_x_4206:
[----:B------:R-:W-:Y:S02]  /*21460*/  ULDC UR4, c[0x0][0xc38] ;  /* 0x00030e0000047ab9 */ /* 0x000fe40000000800 */
[----:B------:R-:W-:-:S04]  /*21470*/  IMAD.U32 R5, RZ, RZ, UR4 ;  /* 0x00000004ff057e24 */ /* 0x000fc8000f8e00ff */
[----:B-1----:R-:W-:-:S04]  /*21480*/  IMAD R14, R14, R5, RZ ;  /* 0x000000050e0e7224 */ /* 0x002fc800078e02ff */
[----:B------:R-:W-:-:S05]  /*21490*/  IMAD.IADD R9, R8, 0x1, R14 ;  /* 0x0000000108097824 */ /* 0x000fca00078e020e */
[----:B------:R-:W-:-:S13]  /*214a0*/  ISETP.GT.AND P6, PT, R9, R0, PT ;  /* 0x000000000900720c */ /* 0x000fda0003fc4270 */
[----:B------:R-:W-:Y:S05]  /*214b0*/  @P6 BRA `(.L_x_4044) ;  /* 0x0000000000a46947 */ /* 0x000fea0003800000 */
.L_x_4047:
[----:B0-----:R-:W0:Y:S01]  /*214c0*/  LDC R2, c[0x0][0xc3c] ;  /* 0x00030f00ff027b82 */ /* 0x001e220000000800 */
[----:B------:R-:W-:-:S04]  /*214d0*/  IADD3 R19, R19, 0x1f, RZ ;  /* 0x0000001f13137810 */ /* 0x000fc80007ffe0ff */
        /* <DEDUP_REMOVED lines=11> */
[----:B-1----:R-:W-:Y:S01]  /*21590*/  @!P6 IMAD.WIDE R2, R11, 0x4, R4 ;  /* 0x000000040b02e825 */ /* 0x002fe200078e0204 */
[----:B------:R-:W-:-:S06]  /*215a0*/  MOV R4, RZ ;  /* 0x000000ff00047202 */ /* 0x000fcc0000000f00 */
        /* <DEDUP_REMOVED lines=20> */
.L_x_4214:
[----:B------:R-:W-:Y:S02]  /*216f0*/  ULDC UR4, c[0x0][0xc38] ;  /* 0x00030e0000047ab9 */ /* 0x000fe40000000800 */
[----:B------:R-:W-:-:S05]  /*21700*/  MOV R5, UR4 ;  /* 0x0000000400057c02 */ /* 0x000fca0008000f00 */
[----:B-1----:R-:W-:-:S04]  /*21710*/  IMAD R14, R14, R5, RZ ;  /* 0x000000050e0e7224 */ /* 0x002fc800078e02ff */
[----:B------:R-:W-:-:S05]  /*21720*/  IMAD.IADD R9, R14, 0x1, R9 ;  /* 0x000000010e097824 */ /* 0x000fca00078e0209 */
[----:B------:R-:W-:-:S13]  /*21730*/  ISETP.GT.AND P6, PT, R9, R0, PT ;  /* 0x000000000900720c */ /* 0x000fda0003fc4270 */
[----:B------:R-:W-:Y:S05]  /*21740*/  @!P6 BRA `(.L_x_4047) ;  /* 0xfffffffc005ce947 */ /* 0x000fea000383ffff */
.L_x_4044:
        /* <DEDUP_REMOVED lines=9> */
.L_x_4219:
[----:B------:R-:W-:-:S13]  /*217e0*/  ISETP.NE.AND P0, PT, R3, RZ, PT ;  /* 0x000000ff0300720c */ /* 0x000fda0003f05270 */
[----:B------:R-:W-:Y:S05]  /*217f0*/  @!P0 BRA `(.L_x_4049) ;  /* 0x0000000000108947 */ /* 0x000fea0003800000 */
[----:B------:R-:W-:Y:S01]  /*21800*/  UMOV UR4, 0xffffffff ;  /* 0xffffffff00047882 */ /* 0x000fe20000000000 */
[----:B------:R-:W-:Y:S02]  /*21810*/  IADD3 R12, R8, -0x1, RZ ;  /* 0xffffffff080c7810 */ /* 0x000fe40007ffe0ff */
[----:B------:R-:W-:Y:S05]  /*21820*/  BRA.DIV UR4, `(.L_x_4050) ;  /* 0x00000052041c7947 */ /* 0x000fea000b800000 */
[----:B------:R4:W0:Y:S02]  /*21830*/  SHFL.IDX PT, R6, R2, R12, 0x1f ;  /* 0x00001f0c02067589 */ /* 0x00082400000e0000 */
.L_x_4049:
        /* <DEDUP_REMOVED lines=11> */
[----:B0-----:R-:W-:Y:S01]  /*218f0*/  MOV R2, RZ ;  /* 0x000000ff00027202 */ /* 0x001fe20000000f00 */
[----:B--2---:R-:W-:-:S04]  /*21900*/  IMAD.MOV R9, RZ, RZ, -R3 ;  /* 0x000000ffff097224 */ /* 0x004fc800078e0a03 */
[----:B------:R-:W-:-:S04]  /*21910*/  IMAD R9, R9, R10, RZ ;  /* 0x0000000a09097224 */ /* 0x000fc800078e02ff */
[----:B------:R-:W-:Y:S01]  /*21920*/  IMAD.HI.U32 R3, R3, R9, R2 ;  /* 0x0000000903037227 */ /* 0x000fe200078e0002 */
[----:B------:R-:W-:Y:S02]  /*21930*/  IABS R2, R7 ;  /* 0x0000000700027213 */ /* 0x000fe40000000000 */
[----:B------:R-:W-:-:S03]  /*21940*/  IABS R9, R0 ;  /* 0x0000000000097213 */ /* 0x000fc60000000000 */
[----:B------:R-:W-:Y:S02]  /*21950*/  IMAD.MOV R2, RZ, RZ, -R2 ;  /* 0x000000ffff027224 */ /* 0x000fe400078e0a02 */
[----:B------:R-:W-:Y:S01]  /*21960*/  IMAD.HI.U32 R6, R3, R9, RZ ;  /* 0x0000000903067227 */ /* 0x000fe200078e00ff */
[----:B------:R-:W-:-:S03]  /*21970*/  IADD3 R3, R12, 0xffffffe, RZ ;  /* 0x0ffffffe0c037810 */ /* 0x000fc60007ffe0ff */
[----:B------:R-:W-:-:S03]  /*21980*/  IMAD R9, R6, R2, R9 ;  /* 0x0000000206097224 */ /* 0x000fc600078e0209 */
[----:B------:R-:W0:Y:S02]  /*21990*/  F2I.FTZ.U32.TRUNC.NTZ R3, R3 ;  /* 0x0000000300037305 */ /* 0x000e24000021f000 */
[----:B------:R-:W-:-:S13]  /*219a0*/  ISETP.GT.U32.AND P1, PT, R10, R9, PT ;  /* 0x000000090a00720c */ /* 0x000fda0003f24070 */
[----:B------:R-:W-:Y:S02]  /*219b0*/  @!P1 IMAD.IADD R9, R9, 0x1, -R10 ;  /* 0x0000000109099824 */ /* 0x000fe400078e0a0a */
[----:B0-----:R-:W-:Y:S02]  /*219c0*/  IMAD.MOV R2, RZ, RZ, -R3 ;  /* 0x000000ffff027224 */ /* 0x001fe400078e0a03 */
[----:B------:R-:W-:Y:S01]  /*219d0*/  @!P1 VIADD R6, R6, 0x1 ;  /* 0x0000000106069836 */ /* 0x000fe20000000000 */
[----:B------:R-:W-:Y:S01]  /*219e0*/  ISETP.GE.U32.AND P0, PT, R9, R10, PT ;  /* 0x0000000a0900720c */ /* 0x000fe20003f06070 */
[----:B------:R-:W-:Y:S01]  /*219f0*/  IMAD R9, R2, R5, RZ ;  /* 0x0000000502097224 */ /* 0x000fe200078e02ff */
[----:B------:R-:W-:Y:S02]  /*21a00*/  MOV R2, RZ ;  /* 0x000000ff00027202 */ /* 0x000fe40000000f00 */
[----:B------:R-:W-:-:S03]  /*21a10*/  ISETP.NE.AND P1, PT, R7, RZ, PT ;  /* 0x000000ff0700720c */ /* 0x000fc60003f25270 */
[----:B------:R-:W-:Y:S01]  /*21a20*/  IMAD.HI.U32 R9, R3, R9, R2 ;  /* 0x0000000903097227 */ /* 0x000fe200078e0002 */
[----:B------:R-:W-:Y:S02]  /*21a30*/  LOP3.LUT R2, R0, R7, RZ, 0x3c, !PT ;  /* 0x0000000700027212 */ /* 0x000fe400078e3cff */
[----:B------:R-:W-:Y:S02]  /*21a40*/  IABS R3, R4 ;  /* 0x0000000400037213 */ /* 0x000fe40000000000 */
[----:B------:R-:W-:Y:S01]  /*21a50*/  ISETP.GE.AND P2, PT, R2, RZ, PT ;  /* 0x000000ff0200720c */ /* 0x000fe20003f46270 */
[----:B------:R-:W-:Y:S02]  /*21a60*/  @P0 VIADD R6, R6, 0x1 ;  /* 0x0000000106060836 */ /* 0x000fe40000000000 */
[----:B------:R-:W-:-:S10]  /*21a70*/  IMAD.MOV R3, RZ, RZ, -R3 ;  /* 0x000000ffff037224 */ /* 0x000fd400078e0a03 */
[----:B------:R-:W-:Y:S02]  /*21a80*/  @!P2 IADD3 R6, -R6, RZ, RZ ;  /* 0x000000ff0606a210 */ /* 0x000fe40007ffe1ff */
[----:B------:R-:W-:-:S04]  /*21a90*/  @!P1 LOP3.LUT R6, RZ, R7, RZ, 0x33, !PT ;  /* 0x00000007ff069212 */ /* 0x000fc800078e33ff */
[-C--:B------:R-:W-:Y:S01]  /*21aa0*/  IABS R2, R6.reuse ;  /* 0x0000000600027213 */ /* 0x080fe20000000000 */
[----:B------:R-:W-:-:S04]  /*21ab0*/  IMAD R7, R7, R6, RZ ;  /* 0x0000000607077224 */ /* 0x000fc800078e02ff */
[----:B------:R-:W-:Y:S01]  /*21ac0*/  IMAD.HI.U32 R9, R9, R2, RZ ;  /* 0x0000000209097227 */ /* 0x000fe200078e00ff */
[----:B------:R-:W-:-:S03]  /*21ad0*/  IADD3 R17, R0, -R7, RZ ;  /* 0x8000000700117210 */ /* 0x000fc60007ffe0ff */
[----:B------:R-:W-:-:S05]  /*21ae0*/  IMAD R2, R9, R3, R2 ;  /* 0x0000000309027224 */ /* 0x000fca00078e0202 */
[----:B------:R-:W-:-:S13]  /*21af0*/  ISETP.GT.U32.AND P1, PT, R5, R2, PT ;  /* 0x000000020500720c */ /* 0x000fda0003f24070 */
[----:B------:R-:W-:Y:S01]  /*21b00*/  @!P1 IMAD.IADD R2, R2, 0x1, -R5 ;  /* 0x0000000102029824 */ /* 0x000fe200078e0a05 */
[----:B------:R-:W-:Y:S02]  /*21b10*/  @!P1 IADD3 R9, R9, 0x1, RZ ;  /* 0x0000000109099810 */ /* 0x000fe40007ffe0ff */
[----:B------:R-:W-:Y:S02]  /*21b20*/  ISETP.NE.AND P1, PT, R4, RZ, PT ;  /* 0x000000ff0400720c */ /* 0x000fe40003f25270 */
[----:B------:R-:W-:Y:S02]  /*21b30*/  ISETP.GE.U32.AND P0, PT, R2, R5, PT ;  /* 0x000000050200720c */ /* 0x000fe40003f06070 */
[----:B------:R-:W-:-:S04]  /*21b40*/  LOP3.LUT R2, R6, R4, RZ, 0x3c, !PT ;  /* 0x0000000406027212 */ /* 0x000fc800078e3cff */
[----:B------:R-:W-:-:S07]  /*21b50*/  ISETP.GE.AND P2, PT, R2, RZ, PT ;  /* 0x000000ff0200720c */ /* 0x000fce0003f46270 */
[----:B------:R-:W-:-:S06]  /*21b60*/  @P0 VIADD R9, R9, 0x1 ;  /* 0x0000000109090836 */ /* 0x000fcc0000000000 */
[----:B------:R-:W-:Y:S01]  /*21b70*/  @!P2 IMAD.MOV R9, RZ, RZ, -R9 ;  /* 0x000000ffff09a224 */ /* 0x000fe200078e0a09 */
[----:B------:R-:W-:-:S04]  /*21b80*/  @!P1 LOP3.LUT R9, RZ, R4, RZ, 0x33, !PT ;  /* 0x00000004ff099212 */ /* 0x000fc800078e33ff */
[----:B------:R-:W-:Y:S01]  /*21b90*/  IADD3 R3, -R9, RZ, RZ ;  /* 0x000000ff09037210 */ /* 0x000fe20007ffe1ff */
[----:B------:R-:W-:-:S04]  /*21ba0*/  IMAD R9, R4, 0x1000000, R9 ;  /* 0x0100000004097824 */ /* 0x000fc800078e0209 */
[----:B------:R-:W-:-:S04]  /*21bb0*/  IMAD R18, R4, R3, R6 ;  /* 0x0000000304127224 */ /* 0x000fc800078e0206 */
[----:B------:R-:W-:Y:S01]  /*21bc0*/  IMAD R18, R18, 0x10000, R9 ;  /* 0x0001000012127824 */ /* 0x000fe200078e0209 */
[----:B------:R-:W-:Y:S06]  /*21bd0*/  BRA `(.L_x_4051) ;  /* 0x00000000001c7947 */ /* 0x000fec0003800000 */
.L_x_4045:
[----:B------:R-:W-:Y:S01]  /*21be0*/  UMOV UR4, URZ ;  /* 0x0000003f00047c82 */ /* 0x000fe20008000000 */
[----:B------:R-:W-:Y:S01]  /*21bf0*/  UMOV UR5, URZ ;  /* 0x0000003f00057c82 */ /* 0x000fe20008000000 */
[----:B------:R-:W-:Y:S01]  /*21c00*/  ULDC UR6, c[0x0][0xc3c] ;  /* 0x00030f0000067ab9 */ /* 0x000fe20000000800 */
[----:B------:R-:W-:Y:S01]  /*21c10*/  IMAD.MOV.U32 R16, RZ, RZ, R0 ;  /* 0x000000ffff107224 */ /* 0x000fe200078e0000 */
[----:B------:R-:W-:Y:S01]  /*21c20*/  MOV R17, UR4 ;  /* 0x0000000400117c02 */ /* 0x000fe20008000f00 */
[----:B------:R-:W-:Y:S02]  /*21c30*/  IMAD.U32 R18, RZ, RZ, UR5 ;  /* 0x00000005ff127e24 */ /* 0x000fe4000f8e00ff */
[----:B------:R-:W-:-:S07]  /*21c40*/  IMAD.U32 R19, RZ, RZ, UR6 ;  /* 0x00000006ff137e24 */ /* 0x000fce000f8e00ff */
.L_x_4051:
        /* <DEDUP_REMOVED lines=10> */
.L_x_4042:
[----:B------:R-:W-:Y:S02]  /*21cf0*/  ULDC UR4, c[0x0][0xc3c] ;  /* 0x00030f0000047ab9 */ /* 0x000fe40000000800 */
[----:B-1----:R-:W-:-:S13]  /*21d00*/  ISETP.GE.AND P0, PT, R19, UR4, PT ;  /* 0x0000000413007c0c */ /* 0x002fda000bf06270 */
[----:B------:R-:W-:Y:S05]  /*21d10*/  @!P0 BRA `(.L_x_4052) ;  /* 0xffffff9c00588947 */ /* 0x000fea000383ffff */
[----:B------:R-:W-:Y:S05]  /*21d20*/  BSYNC B8 ;  /* 0x0000000000087941 */ /* 0x000fea0003800000 */
.L_x_3947:
[----:B------:R-:W3:Y:S01]  /*21d30*/  LDL.LU R0, [R1+0x28] ;  /* 0x0000280001007983 */ /* 0x000ee20000300800 */
[----:B------:R-:W-:Y:S01]  /*21d40*/  BSSY B0, `(.L_x_4053) ;  /* 0x000000b000007945 */ /* 0x000fe20003800000 */
[----:B------:R-:W1:Y:S01]  /*21d50*/  S2R R5, SR_CgaCtaId ;  /* 0x0000000000057919 */ /* 0x000e620000008800 */
[----:B---3--:R-:W-:-:S04]  /*21d60*/  IADD3 R0, R0, 0x1, RZ ;  /* 0x0000000100007810 */ /* 0x008fc80007ffe0ff */
        /* <DEDUP_REMOVED lines=8> */
.L_x_4222:
[----:B------:R-:W-:Y:S05]  /*21df0*/  BSYNC B0 ;  /* 0x0000000000007941 */ /* 0x000fea0003800000 */
.L_x_4053:
[----:B------:R-:W-:-:S03]  /*21e00*/  UMOV UR4, 0xffffffff ;  /* 0xffffffff00047882 */ /* 0x000fc60000000000 */
[----:B------:R-:W-:Y:S05]  /*21e10*/  BRA.DIV UR4, `(.L_x_4055) ;  /* 0x0000004a04dc7947 */ /* 0x000fea000b800000 */
[----:B0-----:R-:W0:Y:S02]  /*21e20*/  S2R R0, SR_TID.X ;  /* 0x0000000000007919 */ /* 0x001e240000002100 */
[----:B0-----:R-:W-:-:S04]  /*21e30*/  SHF.R.U32.HI R0, RZ, 0x5, R0 ;  /* 0x00000005ff007819 */ /* 0x001fc80000011600 */
[----:B------:R-:W-:-:S05]  /*21e40*/  LOP3.LUT R0, R0, 0x3, RZ, 0xc0, !PT ;  /* 0x0000000300007812 */ /* 0x000fca00078ec0ff */
[----:B------:R0:W1:Y:S02]  /*21e50*/  SHFL.IDX PT, R14, R0, RZ, 0x1f ;  /* 0x00001fff000e7589 */ /* 0x00006400000e0000 */
.L_x_4225:
[----:B-1----:R-:W-:-:S13]  /*21e60*/  ISETP.NE.AND P0, PT, R14, RZ, PT ;  /* 0x000000ff0e00720c */ /* 0x002fda0003f05270 */
[----:B------:R-:W-:Y:S05]  /*21e70*/  @P0 BRA `(.L_x_3717) ;  /* 0x0000000000880947 */ /* 0x000fea0003800000 */
[----:B------:R-:W-:-:S03]  /*21e80*/  UMOV UR4, 0xffffffff ;  /* 0xffffffff00047882 */ /* 0x000fc60000000000 */
[----:B------:R-:W-:Y:S05]  /*21e90*/  BRA.DIV UR4, `(.L_x_4056) ;  /* 0x0000004a04f07947 */ /* 0x000fea000b800000 */
[----:B------:R-:W-:-:S13]  /*21ea0*/  ELECT P6, URZ, PT ;  /* 0x00000000003f782f */ /* 0x000fda00038c0000 */
.L_x_4228:
[----:B------:R-:W-:Y:S05]  /*21eb0*/  @!P6 BRA `(.L_x_3717) ;  /* 0x000000000078e947 */ /* 0x000fea0003800000 */
[----:B------:R-:W-:-:S06]  /*21ec0*/  ULOP3.LUT UR4, UR61, 0x2, URZ, 0xfc, !UPT ;  /* 0x000000023d047892 */ /* 0x000fcc000f8efc3f */
[----:B0-----:R-:W-:-:S05]  /*21ed0*/  IMAD.U32 R0, RZ, RZ, UR4 ;  /* 0x00000004ff007e24 */ /* 0x001fca000f8e00ff */
[----:B------:R-:W-:-:S13]  /*21ee0*/  ISETP.NE.AND P0, PT, R0, 0x3, PT ;  /* 0x000000030000780c */ /* 0x000fda0003f05270 */
[----:B------:R-:W-:Y:S05]  /*21ef0*/  @!P0 BRA `(.L_x_4057) ;  /* 0x0000000000048947 */ /* 0x000fea0003800000 */
[----:B------:R-:W-:Y:S01]  /*21f00*/  BPT.TRAP 0x1 ;  /* 0x000000040000795c */ /* 0x000fe20000300000 */
.L_x_4057:
[C---:B------:R-:W-:Y:S01]  /*21f10*/  LEA R5, R26.reuse, R7, 0x3 ;  /* 0x000000071a057211 */ /* 0x040fe200078e18ff */
[----:B------:R-:W-:Y:S01]  /*21f20*/  VIADD R26, R26, 0x1 ;  /* 0x000000011a1a7836 */ /* 0x000fe20000000000 */
[----:B------:R-:W-:-:S04]  /*21f30*/  SHF.L.U32 R0, R28, 0x1f, RZ ;  /* 0x0000001f1c007819 */ /* 0x000fc800000006ff */
[----:B------:R-:W0:Y:S01]  /*21f40*/  SYNCS.PHASECHK.TRANS64.TRYWAIT P1, [R5+URZ+0x30840], R0 ;  /* 0x03084000050075a7 */ /* 0x000e22000802017f */
[----:B------:R-:W-:-:S04]  /*21f50*/  ISETP.NE.AND P2, PT, R26, 0x2, PT ;  /* 0x000000021a00780c */ /* 0x000fc80003f45270 */
[----:B------:R-:W-:Y:S01]  /*21f60*/  SEL R3, RZ, 0x1, P2 ;  /* 0x00000001ff037807 */ /* 0x000fe20001000000 */
[----:B0-----:R-:W-:Y:S08]  /*21f70*/  @!P1 BRA `(.L_x_4058) ;  /* 0x0000004800d89947 */ /* 0x001ff00003800000 */
.L_x_4229:
[----:B------:R-:W-:Y:S02]  /*21f80*/  SEL R26, R26, RZ, P2 ;  /* 0x000000ff1a1a7207 */ /* 0x000fe40001000000 */
[----:B------:R-:W-:Y:S01]  /*21f90*/  LOP3.LUT R2, R28, R3, RZ, 0x3c, !PT ;  /* 0x000000031c027212 */ /* 0x000fe200078e3cff */
[----:B------:R-:W-:Y:S06]  /*21fa0*/  @!P0 BRA `(.L_x_4059) ;  /* 0x0000000000048947 */ /* 0x000fec0003800000 */
[----:B------:R-:W-:Y:S01]  /*21fb0*/  BPT.TRAP 0x1 ;  /* 0x000000040000795c */ /* 0x000fe20000300000 */
.L_x_4059:
[----:B------:R-:W-:Y:S01]  /*21fc0*/  IMAD R3, R26, 0x8, R7 ;  /* 0x000000081a037824 */ /* 0x000fe200078e0207 */
[----:B------:R-:W-:-:S04]  /*21fd0*/  SHF.L.U32 R2, R2, 0x1f, RZ ;  /* 0x0000001f02027819 */ /* 0x000fc800000006ff */
[----:B------:R-:W1:Y:S02]  /*21fe0*/  SYNCS.PHASECHK.TRANS64.TRYWAIT P1, [R3+URZ+0x30840], R2 ;  /* 0x03084002030075a7 */ /* 0x000e64000802017f */
[----:B-1----:R-:W-:Y:S05]  /*21ff0*/  @!P1 BRA `(.L_x_4060) ;  /* 0x0000004800cc9947 */ /* 0x002fea0003800000 */
.L_x_4230:
[----:B------:R-:W-:Y:S05]  /*22000*/  @!P0 BRA `(.L_x_4061) ;  /* 0x0000000000048947 */ /* 0x000fea0003800000 */
[----:B------:R-:W-:Y:S01]  /*22010*/  BPT.TRAP 0x1 ;  /* 0x000000040000795c */ /* 0x000fe20000300000 */
.L_x_4061:
[----:B------:R-:W3:Y:S02]  /*22020*/  SYNCS.PHASECHK.TRANS64.TRYWAIT P1, [R5+URZ+0x30860], R0 ;  /* 0x03086000050075a7 */ /* 0x000ee4000802017f */
[----:B---3--:R-:W-:Y:S05]  /*22030*/  @!P1 BRA `(.L_x_4062) ;  /* 0x0000004800d09947 */ /* 0x008fea0003800000 */
.L_x_4231:
[----:B------:R-:W-:Y:S05]  /*22040*/  @!P0 BRA `(.L_x_4063) ;  /* 0x0000000000048947 */ /* 0x000fea0003800000 */
[----:B------:R-:W-:Y:S01]  /*22050*/  BPT.TRAP 0x1 ;  /* 0x000000040000795c */ /* 0x000fe20000300000 */
.L_x_4063:
[----:B----4-:R4:W0:Y:S02]  /*22060*/  SYNCS.PHASECHK.TRANS64.TRYWAIT P0, [R3+URZ+0x30860], R2 ;  /* 0x03086002030075a7 */ /* 0x010824000800017f */
[----:B0-----:R-:W-:Y:S05]  /*22070*/  @!P0 NANOSLEEP.SYNCS 0x989680 ;  /* 0x009896800000895d */ /* 0x001fea0003900000 */
[----:B------:R-:W0:Y:S02]  /*22080*/  @!P0 SYNCS.PHASECHK.TRANS64 P0, [R3+URZ+0x30860], R2 ;  /* 0x03086002030085a7 */ /* 0x000e24000800007f */
[----:B0-----:R-:W-:Y:S05]  /*22090*/  @!P0 BRA `(.L_x_4063) ;  /* 0xfffffffc00f08947 */ /* 0x001fea000383ffff */
.L_x_3717:
[----:B------:R-:W-:Y:S05]  /*220a0*/  BSYNC B9 ;  /* 0x0000000000097941 */ /* 0x000fea0003800000 */
.L_x_3714:
[----:B------:R-:W-:Y:S05]  /*220b0*/  EXIT ;  /* 0x000000000000794d */ /* 0x000fea0003800000 */
.L_x_3737:
[----:B0-----:R0:W1:Y:S02]  /*220c0*/  SYNCS.PHASECHK.TRANS64.TRYWAIT P5, [R83+URZ+0x30890], R84 ;  /* 0x03089054530075a7 */ /* 0x00106400080a017f */
[----:B-1----:R-:W-:Y:S05]  /*220d0*/  @!P5 NANOSLEEP.SYNCS 0x989680 ;  /* 0x009896800000d95d */ /* 0x002fea0003900000 */
[----:B------:R-:W1:Y:S02]  /*220e0*/  @!P5 SYNCS.PHASECHK.TRANS64 P5, [R83+URZ+0x30890], R84 ;  /* 0x030890545300d5a7 */ /* 0x000e6400080a007f */
[----:B-1----:R-:W-:Y:S05]  /*220f0*/  @!P5 BRA `(.L_x_3737) ;  /* 0xfffffffc00f0d947 */ /* 0x002fea000383ffff */
[----:B------:R-:W-:Y:S05]  /*22100*/  BRA `(.L_x_4064) ;  /* 0xfffffe1c00047947 */ /* 0x000fea000383ffff */
.L_x_3738:
        /* <DEDUP_REMOVED lines=8> */
.L_x_4066:
[----:B------:R-:W-:Y:S05]  /*22190*/  BSYNC B1 ;  /* 0x0000000000017941 */ /* 0x000fea0003800000 */
.L_x_4065:
        /* <DEDUP_REMOVED lines=8> */
.L_x_4067:
[----:B------:R-:W-:Y:S01]  /*22220*/  MOV R11, R14 ;  /* 0x0000000e000b7202 */ /* 0x000fe20000000f00 */
[----:B------:R-:W-:Y:S06]  /*22230*/  BRA `(.L_x_4068) ;  /* 0xfffffe1800cc7947 */ /* 0x000fec000383ffff */
.L_x_3763:
        /* <DEDUP_REMOVED lines=8> */
.L_x_4070:
[----:B------:R-:W-:Y:S05]  /*222c0*/  BSYNC B1 ;  /* 0x0000000000017941 */ /* 0x000fea0003800000 */
.L_x_4069:
[----:B------:R-:W-:Y:S01]  /*222d0*/  MOV R13, R116 ;  /* 0x00000074000d7202 */ /* 0x000fe20000000f00 */
[----:B------:R-:W-:Y:S01]  /*222e0*/  IMAD.MOV.U32 R12, RZ, RZ, 0x1 ;  /* 0x00000001ff0c7424 */ /* 0x000fe200078e00ff */
[----:B------:R-:W-:Y:S01]  /*222f0*/  MOV R15, 0xffffffff ;  /* 0xffffffff000f7802 */ /* 0x000fe20000000f00 */
[----:B------:R-:W-:Y:S02]  /*22300*/  IMAD.MOV.U32 R11, RZ, RZ, 0x1c1f ;  /* 0x00001c1fff0b7424 */ /* 0x000fe400078e00ff */
[----:B------:R-:W-:-:S07]  /*22310*/  IMAD.MOV.U32 R113, RZ, RZ, R14 ;  /* 0x000000ffff717224 */ /* 0x000fce00078e000e */
[----:B------:R-:W-:Y:S05]  /*22320*/  WARPSYNC.COLLECTIVE R15, `(.L_x_4071) ;  /* 0x000000000f087348 */ /* 0x000fea0003c00000 */
[----:B------:R0:W1:Y:S02]  /*22330*/  SHFL.IDX P6, R14, R13, R12, R11 ;  /* 0x0000000c0d0e7389 */ /* 0x00006400000c000b */
[----:B01----:R-:W-:Y:S01]  /*22340*/  ENDCOLLECTIVE ;  /* 0x000000000000791b */ /* 0x003fe20003800000 */
.L_x_4071:
[----:B------:R-:W-:Y:S01]  /*22350*/  IMAD.MOV.U32 R116, RZ, RZ, R14 ;  /* 0x000000ffff747224 */ /* 0x000fe200078e000e */
[----:B------:R-:W-:Y:S06]  /*22360*/  BRA `(.L_x_4072) ;  /* 0xfffffe2c00dc7947 */ /* 0x000fec000383ffff */
.L_x_3793:
[----:B0-----:R0:W1:Y:S02]  /*22370*/  SYNCS.PHASECHK.TRANS64.TRYWAIT P5, [R83+URZ+0x30890], R84 ;  /* 0x03089054530075a7 */ /* 0x00106400080a017f */
[----:B-1----:R-:W-:Y:S05]  /*22380*/  @!P5 NANOSLEEP.SYNCS 0x989680 ;  /* 0x009896800000d95d */ /* 0x002fea0003900000 */
[----:B------:R-:W1:Y:S02]  /*22390*/  @!P5 SYNCS.PHASECHK.TRANS64 P5, [R83+URZ+0x30890], R84 ;  /* 0x030890545300d5a7 */ /* 0x000e6400080a007f */
[----:B-1----:R-:W-:Y:S05]  /*223a0*/  @!P5 BRA `(.L_x_3793) ;  /* 0xfffffffc00f0d947 */ /* 0x002fea000383ffff */
[----:B------:R-:W-:Y:S05]  /*223b0*/  BRA `(.L_x_4073) ;  /* 0xfffffe4c00cc7947 */ /* 0x000fea000383ffff */
.L_x_3794:
        /* <DEDUP_REMOVED lines=8> */
.L_x_4075:
[----:B------:R-:W-:Y:S05]  /*22440*/  BSYNC B1 ;  /* 0x0000000000017941 */ /* 0x000fea0003800000 */
.L_x_4074:
[----:B------:R-:W-:Y:S01]  /*22450*/  IMAD.MOV.U32 R13, RZ, RZ, R116 ;  /* 0x000000ffff0d7224 */ /* 0x000fe200078e0074 */
[----:B------:R-:W-:Y:S01]  /*22460*/  MOV R11, 0x1c1f ;  /* 0x00001c1f000b7802 */ /* 0x000fe20000000f00 */
[----:B------:R-:W-:Y:S01]  /*22470*/  IMAD.MOV.U32 R12, RZ, RZ, RZ ;  /* 0x000000ffff0c7224 */ /* 0x000fe200078e00ff */
[----:B------:R-:W-:Y:S01]  /*22480*/  MOV R115, R14 ;  /* 0x0000000e00737202 */ /* 0x000fe20000000f00 */
[----:B------:R-:W-:-:S07]  /*22490*/  IMAD.MOV.U32 R15, RZ, RZ, -0x1 ;  /* 0xffffffffff0f7424 */ /* 0x000fce00078e00ff */
[----:B------:R-:W-:Y:S05]  /*224a0*/  WARPSYNC.COLLECTIVE R15, `(.L_x_4076) ;  /* 0x000000000f087348 */ /* 0x000fea0003c00000 */
[----:B------:R0:W1:Y:S02]  /*224b0*/  SHFL.IDX P6, R14, R13, R12, R11 ;  /* 0x0000000c0d0e7389 */ /* 0x00006400000c000b */
[----:B01----:R-:W-:Y:S01]  /*224c0*/  ENDCOLLECTIVE ;  /* 0x000000000000791b */ /* 0x003fe20003800000 */
.L_x_4076:
[----:B------:R-:W-:Y:S01]  /*224d0*/  IMAD.MOV.U32 R11, RZ, RZ, R14 ;  /* 0x000000ffff0b7224 */ /* 0x000fe200078e000e */
[----:B------:R-:W-:Y:S06]  /*224e0*/  BRA `(.L_x_4077) ;  /* 0xfffffe4c009c7947 */ /* 0x000fec000383ffff */
.L_x_3807:
[----:B------:R-:W-:Y:S01]  /*224f0*/  BSSY B1, `(.L_x_4078) ;  /* 0x0000008000017945 */ /* 0x000fe20003800000 */
[----:B--234-:R-:W-:Y:S01]  /*22500*/  MOV R13, R113 ;  /* 0x00000071000d7202 */ /* 0x01cfe20000000f00 */
[----:B------:R-:W-:Y:S01]  /*22510*/  IMAD.MOV.U32 R12, RZ, RZ, 0x1 ;  /* 0x00000001ff0c7424 */ /* 0x000fe200078e00ff */
[----:B------:R-:W-:Y:S01]  /*22520*/  MOV R15, 0xffffffff ;  /* 0xffffffff000f7802 */ /* 0x000fe20000000f00 */
[----:B------:R-:W-:-:S07]  /*22530*/  IMAD.MOV.U32 R11, RZ, RZ, 0x1c1f ;  /* 0x00001c1fff0b7424 */ /* 0x000fce00078e00ff */
[----:B01----:R-:W-:Y:S05]  /*22540*/  WARPSYNC.COLLECTIVE R15, `(.L_x_4079) ;  /* 0x000000000f087348 */ /* 0x003fea0003c00000 */
[----:B------:R2:W3:Y:S02]  /*22550*/  SHFL.IDX P6, R14, R13, R12, R11 ;  /* 0x0000000c0d0e7389 */ /* 0x0004e400000c000b */
[----:B0123--:R-:W-:Y:S01]  /*22560*/  ENDCOLLECTIVE ;  /* 0x000000000000791b */ /* 0x00ffe20003800000 */
.L_x_4079:
[----:B------:R-:W-:Y:S05]  /*22570*/  BSYNC B1 ;  /* 0x0000000000017941 */ /* 0x000fea0003800000 */
.L_x_4078:
        /* <DEDUP_REMOVED lines=8> */
.L_x_4080:
[----:B------:R-:W-:Y:S01]  /*22600*/  MOV R116, R14 ;  /* 0x0000000e00747202 */ /* 0x000fe20000000f00 */
[----:B------:R-:W-:Y:S06]  /*22610*/  BRA `(.L_x_4081) ;  /* 0xfffffe6400187947 */ /* 0x000fec000383ffff */
.L_x_3820:
[----:B0-----:R0:W1:Y:S02]  /*22620*/  SYNCS.PHASECHK.TRANS64.TRYWAIT P3, [R83+URZ+0x30890], R84 ;  /* 0x03089054530075a7 */ /* 0x001064000806017f */
[----:B-1----:R-:W-:Y:S05]  /*22630*/  @!P3 NANOSLEEP.SYNCS 0x989680 ;  /* 0x009896800000b95d */ /* 0x002fea0003900000 */
[----:B------:R-:W1:Y:S02]  /*22640*/  @!P3 SYNCS.PHASECHK.TRANS64 P3, [R83+URZ+0x30890], R84 ;  /* 0x030890545300b5a7 */ /* 0x000e64000806007f */
[----:B-1----:R-:W-:Y:S05]  /*22650*/  @!P3 BRA `(.L_x_3820) ;  /* 0xfffffffc00f0b947 */ /* 0x002fea000383ffff */
[----:B------:R-:W-:Y:S05]  /*22660*/  BRA `(.L_x_4082) ;  /* 0xfffffe7800c87947 */ /* 0x000fea000383ffff */
.L_x_3821:
        /* <DEDUP_REMOVED lines=8> */
.L_x_4084:
[----:B------:R-:W-:Y:S05]  /*226f0*/  BSYNC B1 ;  /* 0x0000000000017941 */ /* 0x000fea0003800000 */
.L_x_4083:
        /* <DEDUP_REMOVED lines=8> */
.L_x_4085:
[----:B------:R-:W-:Y:S01]  /*22780*/  IMAD.MOV.U32 R38, RZ, RZ, R14 ;  /* 0x000000ffff267224 */ /* 0x000fe200078e000e */
[----:B------:R-:W-:Y:S06]  /*22790*/  BRA `(.L_x_4086) ;  /* 0xfffffe7800e47947 */ /* 0x000fec000383ffff */
.L_x_3824:
[----:B------:R-:W-:Y:S01]  /*227a0*/  BSSY B1, `(.L_x_4087) ;  /* 0x0000008000017945 */ /* 0x000fe20003800000 */
[----:B----4-:R-:W-:Y:S01]  /*227b0*/  IMAD.MOV.U32 R13, RZ, RZ, R35 ;  /* 0x000000ffff0d7224 */ /* 0x010fe200078e0023 */
[----:B------:R-:W-:Y:S01]  /*227c0*/  MOV R12, 0x1 ;  /* 0x00000001000c7802 */ /* 0x000fe20000000f00 */
[----:B------:R-:W-:Y:S02]  /*227d0*/  IMAD.MOV.U32 R11, RZ, RZ, 0x1c1f ;  /* 0x00001c1fff0b7424 */ /* 0x000fe400078e00ff */
[----:B------:R-:W-:-:S07]  /*227e0*/  IMAD.MOV.U32 R15, RZ, RZ, -0x1 ;  /* 0xffffffffff0f7424 */ /* 0x000fce00078e00ff */
[----:B0123--:R-:W-:Y:S05]  /*227f0*/  WARPSYNC.COLLECTIVE R15, `(.L_x_4088) ;  /* 0x000000000f087348 */ /* 0x00ffea0003c00000 */
[----:B------:R4:W0:Y:S02]  /*22800*/  SHFL.IDX P6, R14, R13, R12, R11 ;  /* 0x0000000c0d0e7389 */ /* 0x00082400000c000b */
[----:B01234-:R-:W-:Y:S01]  /*22810*/  ENDCOLLECTIVE ;  /* 0x000000000000791b */ /* 0x01ffe20003800000 */
.L_x_4088:
[----:B------:R-:W-:Y:S05]  /*22820*/  BSYNC B1 ;  /* 0x0000000000017941 */ /* 0x000fea0003800000 */
.L_x_4087:
        /* <DEDUP_REMOVED lines=8> */
.L_x_4089:
[----:B------:R-:W-:Y:S01]  /*228b0*/  IMAD.MOV.U32 R34, RZ, RZ, R14 ;  /* 0x000000ffff227224 */ /* 0x000fe200078e000e */
[----:B------:R-:W-:Y:S06]  /*228c0*/  BRA `(.L_x_4090) ;  /* 0xfffffe7c00407947 */ /* 0x000fec000383ffff */
.L_x_3828:
[----:B---3--:R3:W0:Y:S02]  /*228d0*/  SYNCS.PHASECHK.TRANS64.TRYWAIT P2, [R83+URZ+0x308b0], R84 ;  /* 0x0308b054530075a7 */ /* 0x008624000804017f */
[----:B0-----:R-:W-:Y:S05]  /*228e0*/  @!P2 NANOSLEEP.SYNCS 0x989680 ;  /* 0x009896800000a95d */ /* 0x001fea0003900000 */
[----:B------:R-:W0:Y:S02]  /*228f0*/  @!P2 SYNCS.PHASECHK.TRANS64 P2, [R83+URZ+0x308b0], R84 ;  /* 0x0308b0545300a5a7 */ /* 0x000e24000804007f */
[----:B0-----:R-:W-:Y:S05]  /*22900*/  @!P2 BRA `(.L_x_3828) ;  /* 0xfffffffc00f0a947 */ /* 0x001fea000383ffff */
[----:B------:R-:W-:Y:S05]  /*22910*/  BRA `(.L_x_4091) ;  /* 0xfffffe80001c7947 */ /* 0x000fea000383ffff */
.L_x_3848:
        /* <DEDUP_REMOVED lines=8> */
.L_x_4093:
[----:B------:R-:W-:Y:S05]  /*229a0*/  BSYNC B1 ;  /* 0x0000000000017941 */ /* 0x000fea0003800000 */
.L_x_4092:
        /* <DEDUP_REMOVED lines=8> */
.L_x_4094:
[----:B------:R-:W-:Y:S01]  /*22a30*/  IMAD.MOV.U32 R13, RZ, RZ, R41 ;  /* 0x000000ffff0d7224 */ /* 0x000fe200078e0029 */
[----:B------:R-:W-:-:S07]  /*22a40*/  MOV R38, R14 ;  /* 0x0000000e00267202 */ /* 0x000fce0000000f00 */
[----:B------:R-:W-:Y:S05]  /*22a50*/  WARPSYNC.COLLECTIVE R15, `(.L_x_4095) ;  /* 0x000000000f087348 */ /* 0x000fea0003c00000 */
[----:B------:R0:W1:Y:S02]  /*22a60*/  SHFL.IDX P6, R14, R13, R12, R11 ;  /* 0x0000000c0d0e7389 */ /* 0x00006400000c000b */
[----:B01----:R-:W-:Y:S01]  /*22a70*/  ENDCOLLECTIVE ;  /* 0x000000000000791b */ /* 0x003fe20003800000 */
.L_x_4095:
[----:B------:R-:W-:Y:S01]  /*22a80*/  MOV R13, R40 ;  /* 0x00000028000d7202 */ /* 0x000fe20000000f00 */
[----:B------:R-:W-:-:S07]  /*22a90*/  IMAD.MOV.U32 R41, RZ, RZ, R14 ;  /* 0x000000ffff297224 */ /* 0x000fce00078e000e */
[----:B------:R-:W-:Y:S05]  /*22aa0*/  WARPSYNC.COLLECTIVE R15, `(.L_x_4096) ;  /* 0x000000000f087348 */ /* 0x000fea0003c00000 */
[----:B------:R0:W1:Y:S02]  /*22ab0*/  SHFL.IDX P6, R14, R13, R12, R11 ;  /* 0x0000000c0d0e7389 */ /* 0x00006400000c000b */
[----:B01----:R-:W-:Y:S01]  /*22ac0*/  ENDCOLLECTIVE ;  /* 0x000000000000791b */ /* 0x003fe20003800000 */
.L_x_4096:
[----:B------:R-:W-:Y:S01]  /*22ad0*/  IMAD.MOV.U32 R40, RZ, RZ, R14 ;  /* 0x000000ffff287224 */ /* 0x000fe200078e000e */
[----:B------:R-:W-:Y:S06]  /*22ae0*/  BRA `(.L_x_4097) ;  /* 0xfffffe90006c7947 */ /* 0x000fec000383ffff */
.L_x_3852:
[----:B0-----:R0:W1:Y:S02]  /*22af0*/  SYNCS.PHASECHK.TRANS64.TRYWAIT P0, [R18+URZ+0x30800], R5 ;  /* 0x03080005120075a7 */ /* 0x001064000800017f */
[----:B-1----:R-:W-:Y:S05]  /*22b00*/  @!P0 NANOSLEEP.SYNCS 0x989680 ;  /* 0x009896800000895d */ /* 0x002fea0003900000 */
[----:B------:R-:W1:Y:S02]  /*22b10*/  @!P0 SYNCS.PHASECHK.TRANS64 P0, [R18+URZ+0x30800], R5 ;  /* 0x03080005120085a7 */ /* 0x000e64000800007f */
[----:B-1----:R-:W-:Y:S05]  /*22b20*/  @!P0 BRA `(.L_x_3852) ;  /* 0xfffffffc00f08947 */ /* 0x002fea000383ffff */
[----:B------:R-:W-:Y:S05]  /*22b30*/  BRA `(.L_x_4098) ;  /* 0xfffffe9c00247947 */ /* 0x000fea000383ffff */
.L_x_3876:
        /* <DEDUP_REMOVED lines=8> */
.L_x_4100:
[----:B------:R-:W-:Y:S05]  /*22bc0*/  BSYNC B1 ;  /* 0x0000000000017941 */ /* 0x000fea0003800000 */
.L_x_4099:
        /* <DEDUP_REMOVED lines=8> */
.L_x_4101:
[----:B------:R-:W-:Y:S01]  /*22c50*/  MOV R13, R41 ;  /* 0x00000029000d7202 */ /* 0x000fe20000000f00 */
[----:B------:R-:W-:-:S07]  /*22c60*/  IMAD.MOV.U32 R3, RZ, RZ, R14 ;  /* 0x000000ffff037224 */ /* 0x000fce00078e000e */
[----:B------:R-:W-:Y:S05]  /*22c70*/  WARPSYNC.COLLECTIVE R15, `(.L_x_4102) ;  /* 0x000000000f087348 */ /* 0x000fea0003c00000 */
[----:B------:R0:W1:Y:S02]  /*22c80*/  SHFL.IDX P6, R14, R13, R12, R11 ;  /* 0x0000000c0d0e7389 */ /* 0x00006400000c000b */
[----:B01----:R-:W-:Y:S01]  /*22c90*/  ENDCOLLECTIVE ;  /* 0x000000000000791b */ /* 0x003fe20003800000 */
.L_x_4102:
[----:B------:R-:W-:Y:S02]  /*22ca0*/  IMAD.MOV.U32 R13, RZ, RZ, R40 ;  /* 0x000000ffff0d7224 */ /* 0x000fe400078e0028 */
[----:B------:R-:W-:-:S07]  /*22cb0*/  IMAD.MOV.U32 R37, RZ, RZ, R14 ;  /* 0x000000ffff257224 */ /* 0x000fce00078e000e */
[----:B------:R-:W-:Y:S05]  /*22cc0*/  WARPSYNC.COLLECTIVE R15, `(.L_x_4103) ;  /* 0x000000000f087348 */ /* 0x000fea0003c00000 */
[----:B------:R0:W1:Y:S02]  /*22cd0*/  SHFL.IDX P6, R14, R13, R12, R11 ;  /* 0x0000000c0d0e7389 */ /* 0x00006400000c000b */
[----:B01----:R-:W-:Y:S01]  /*22ce0*/  ENDCOLLECTIVE ;  /* 0x000000000000791b */ /* 0x003fe20003800000 */
.L_x_4103:
[----:B------:R-:W-:Y:S01]  /*22cf0*/  MOV R40, R14 ;  /* 0x0000000e00287202 */ /* 0x000fe20000000f00 */
[----:B------:R-:W-:Y:S06]  /*22d00*/  BRA `(.L_x_4104) ;  /* 0xfffffeb800c47947 */ /* 0x000fec000383ffff */
.L_x_3880:
[----:B0-----:R0:W1:Y:S02]  /*22d10*/  SYNCS.PHASECHK.TRANS64.TRYWAIT P0, [R18+URZ+0x30800], R3 ;  /* 0x03080003120075a7 */ /* 0x001064000800017f */
[----:B-1----:R-:W-:Y:S05]  /*22d20*/  @!P0 NANOSLEEP.SYNCS 0x989680 ;  /* 0x009896800000895d */ /* 0x002fea0003900000 */
[----:B------:R-:W1:Y:S02]  /*22d30*/  @!P0 SYNCS.PHASECHK.TRANS64 P0, [R18+URZ+0x30800], R3 ;  /* 0x03080003120085a7 */ /* 0x000e64000800007f */
[----:B-1----:R-:W-:Y:S05]  /*22d40*/  @!P0 BRA `(.L_x_3880) ;  /* 0xfffffffc00f08947 */ /* 0x002fea000383ffff */
[----:B------:R-:W-:Y:S05]  /*22d50*/  BRA `(.L_x_4105) ;  /* 0xfffffec000d47947 */ /* 0x000fea000383ffff */
.L_x_3894:
[----:B-1----:R1:W2:Y:S02]  /*22d60*/  SYNCS.PHASECHK.TRANS64.TRYWAIT P1, [R3+URZ+0x30830], R0 ;  /* 0x03083000030075a7 */ /* 0x0022a4000802017f */
[----:B--2---:R-:W-:Y:S05]  /*22d70*/  @!P1 NANOSLEEP.SYNCS 0x989680 ;  /* 0x009896800000995d */ /* 0x004fea0003900000 */
[----:B------:R-:W2:Y:S02]  /*22d80*/  @!P1 SYNCS.PHASECHK.TRANS64 P1, [R3+URZ+0x30830], R0 ;  /* 0x03083000030095a7 */ /* 0x000ea4000802007f */
[----:B--2---:R-:W-:Y:S05]  /*22d90*/  @!P1 BRA `(.L_x_3894) ;  /* 0xfffffffc00f09947 */ /* 0x004fea000383ffff */
[----:B------:R-:W-:Y:S05]  /*22da0*/  BRA `(.L_x_3893) ;  /* 0xfffffee800107947 */ /* 0x000fea000383ffff */
.L_x_3902:
[----:B-1----:R1:W2:Y:S02]  /*22db0*/  SYNCS.PHASECHK.TRANS64.TRYWAIT P1, [R0+URZ+0x30830], R4 ;  /* 0x03083004000075a7 */ /* 0x0022a4000802017f */
[----:B--2---:R-:W-:Y:S05]  /*22dc0*/  @!P1 NANOSLEEP.SYNCS 0x989680 ;  /* 0x009896800000995d */ /* 0x004fea0003900000 */
[----:B------:R-:W2:Y:S02]  /*22dd0*/  @!P1 SYNCS.PHASECHK.TRANS64 P1, [R0+URZ+0x30830], R4 ;  /* 0x03083004000095a7 */ /* 0x000ea4000802007f */
[----:B--2---:R-:W-:Y:S05]  /*22de0*/  @!P1 BRA `(.L_x_3902) ;  /* 0xfffffffc00f09947 */ /* 0x004fea000383ffff */
[----:B------:R-:W-:Y:S05]  /*22df0*/  BRA `(.L_x_3901) ;  /* 0xffffff0c00c87947 */ /* 0x000fea000383ffff */
.L_x_3907:
[----:B-1----:R1:W2:Y:S02]  /*22e00*/  SYNCS.PHASECHK.TRANS64.TRYWAIT P1, [R9+URZ+0x30850], R2 ;  /* 0x03085002090075a7 */ /* 0x0022a4000802017f */
[----:B--2---:R-:W-:Y:S05]  /*22e10*/  @!P1 NANOSLEEP.SYNCS 0x989680 ;  /* 0x009896800000995d */ /* 0x004fea0003900000 */
[----:B------:R-:W2:Y:S02]  /*22e20*/  @!P1 SYNCS.PHASECHK.TRANS64 P1, [R9+URZ+0x30850], R2 ;  /* 0x03085002090095a7 */ /* 0x000ea4000802007f */
[----:B--2---:R-:W-:Y:S05]  /*22e30*/  @!P1 BRA `(.L_x_3907) ;  /* 0xfffffffc00f09947 */ /* 0x004fea000383ffff */
[----:B------:R-:W-:Y:S05]  /*22e40*/  BRA `(.L_x_3906) ;  /* 0xffffff1c006c7947 */ /* 0x000fea000383ffff */
.L_x_3915:
[----:B-1----:R1:W2:Y:S02]  /*22e50*/  SYNCS.PHASECHK.TRANS64.TRYWAIT P1, [R6+URZ+0x30850], R2 ;  /* 0x03085002060075a7 */ /* 0x0022a4000802017f */
[----:B--2---:R-:W-:Y:S05]  /*22e60*/  @!P1 NANOSLEEP.SYNCS 0x989680 ;  /* 0x009896800000995d */ /* 0x004fea0003900000 */
[----:B------:R-:W2:Y:S02]  /*22e70*/  @!P1 SYNCS.PHASECHK.TRANS64 P1, [R6+URZ+0x30850], R2 ;  /* 0x03085002060095a7 */ /* 0x000ea4000802007f */
[----:B--2---:R-:W-:Y:S05]  /*22e80*/  @!P1 BRA `(.L_x_3915) ;  /* 0xfffffffc00f09947 */ /* 0x004fea000383ffff */
[----:B------:R-:W-:Y:S05]  /*22e90*/  BRA `(.L_x_3914) ;  /* 0xffffff3400c47947 */ /* 0x000fea000383ffff */
.L_x_3955:
        /* <DEDUP_REMOVED lines=8> */
[----:B------:R-:W-:Y:S05]  /*22f20*/  WARPSYNC.COLLECTIVE R15, `(.L_x_4107) ;  /* 0x000000000f087348 */ /* 0x000fea0003c00000 */
[----:B------:R0:W1:Y:S02]  /*22f30*/  SHFL.IDX P6, R14, R13, R12, R11 ;  /* 0x0000000c0d0e7389 */ /* 0x00006400000c000b */
[----:B01----:R-:W-:Y:S01]  /*22f40*/  ENDCOLLECTIVE ;  /* 0x000000000000791b */ /* 0x003fe20003800000 */
.L_x_4107:
[----:B------:R-:W-:Y:S05]  /*22f50*/  BSYNC B1 ;  /* 0x0000000000017941 */ /* 0x000fea0003800000 */
.L_x_4106:
[----:B------:R-:W-:Y:S05]  /*22f60*/  BRA `(.L_x_4108) ;  /* 0xffffff9400187947 */ /* 0x000fea000383ffff */
.L_x_3957:
[----:B------:R-:W-:Y:S01]  /*22f70*/  BSSY B1, `(.L_x_4109) ;  /* 0x0000006000017945 */ /* 0x000fe20003800000 */
[----:B------:R-:W-:-:S07]  /*22f80*/  IMAD.MOV.U32 R15, RZ, RZ, -0x1 ;  /* 0xffffffffff0f7424 */ /* 0x000fce00078e00ff */
[----:B0-----:R-:W-:Y:S05]  /*22f90*/  WARPSYNC.COLLECTIVE R15, `(.L_x_4110) ;  /* 0x000000000f0c7348 */ /* 0x001fea0003c00000 */
[----:B------:R-:W-:Y:S02]  /*22fa0*/  ELECT P6, UR62, PT ;  /* 0x00000000003e782f */ /* 0x000fe400038c0000 */
[----:B------:R-:W-:Y:S01]  /*22fb0*/  MOV R14, UR62 ;  /* 0x0000003e000e7c02 */ /* 0x000fe20008000f00 */
[----:B0-----:R-:W-:Y:S10]  /*22fc0*/  ENDCOLLECTIVE ;  /* 0x000000000000791b */ /* 0x001ff40003800000 */
.L_x_4110:
[----:B------:R-:W-:Y:S05]  /*22fd0*/  BSYNC B1 ;  /* 0x0000000000017941 */ /* 0x000fea0003800000 */
.L_x_4109:
[----:B------:R-:W-:Y:S05]  /*22fe0*/  BRA `(.L_x_3956) ;  /* 0xffffff9400107947 */ /* 0x000fea000383ffff */
.L_x_3959:
[----:B0-----:R0:W1:Y:S02]  /*22ff0*/  SYNCS.PHASECHK.TRANS64.TRYWAIT P0, [R22+URZ+0x30820], R8 ;  /* 0x03082008160075a7 */ /* 0x001064000800017f */
[----:B-1----:R-:W-:Y:S05]  /*23000*/  @!P0 NANOSLEEP.SYNCS 0x989680 ;  /* 0x009896800000895d */ /* 0x002fea0003900000 */
[----:B------:R-:W1:Y:S02]  /*23010*/  @!P0 SYNCS.PHASECHK.TRANS64 P0, [R22+URZ+0x30820], R8 ;  /* 0x03082008160085a7 */ /* 0x000e64000800007f */
[----:B-1----:R-:W-:Y:S05]  /*23020*/  @!P0 BRA `(.L_x_3959) ;  /* 0xfffffffc00f08947 */ /* 0x002fea000383ffff */
[----:B------:R-:W-:Y:S05]  /*23030*/  BRA `(.L_x_4111) ;  /* 0xffffff9400207947 */ /* 0x000fea000383ffff */
.L_x_3963:
[----:B-1----:R1:W2:Y:S02]  /*23040*/  SYNCS.PHASECHK.TRANS64.TRYWAIT P0, [R12+URZ+0x308a0], R11 ;  /* 0x0308a00b0c0075a7 */ /* 0x0022a4000800017f */
[----:B--2---:R-:W-:Y:S05]  /*23050*/  @!P0 NANOSLEEP.SYNCS 0x989680 ;  /* 0x009896800000895d */ /* 0x004fea0003900000 */
[----:B------:R-:W2:Y:S02]  /*23060*/  @!P0 SYNCS.PHASECHK.TRANS64 P0, [R12+URZ+0x308a0], R11 ;  /* 0x0308a00b0c0085a7 */ /* 0x000ea4000800007f */
[----:B--2---:R-:W-:Y:S05]  /*23070*/  @!P0 BRA `(.L_x_3963) ;  /* 0xfffffffc00f08947 */ /* 0x004fea000383ffff */
[----:B------:R-:W-:Y:S05]  /*23080*/  BRA `(.L_x_4112) ;  /* 0xffffff9400387947 */ /* 0x000fea000383ffff */
.L_x_3970:
[----:B0-----:R0:W2:Y:S02]  /*23090*/  SYNCS.PHASECHK.TRANS64.TRYWAIT P0, [R12+URZ+0x308c0], R11 ;  /* 0x0308c00b0c0075a7 */ /* 0x0010a4000800017f */
[----:B--2---:R-:W-:Y:S05]  /*230a0*/  @!P0 NANOSLEEP.SYNCS 0x989680 ;  /* 0x009896800000895d */ /* 0x004fea0003900000 */
[----:B------:R-:W2:Y:S02]  /*230b0*/  @!P0 SYNCS.PHASECHK.TRANS64 P0, [R12+URZ+0x308c0], R11 ;  /* 0x0308c00b0c0085a7 */ /* 0x000ea4000800007f */
[----:B--2---:R-:W-:Y:S05]  /*230c0*/  @!P0 BRA `(.L_x_3970) ;  /* 0xfffffffc00f08947 */ /* 0x004fea000383ffff */
[----:B------:R-:W-:Y:S05]  /*230d0*/  BRA `(.L_x_4113) ;  /* 0xffffff9800347947 */ /* 0x000fea000383ffff */
.L_x_3979:
[----:B-1----:R1:W2:Y:S02]  /*230e0*/  SYNCS.PHASECHK.TRANS64.TRYWAIT P2, [R11+URZ+0x308a0], R10 ;  /* 0x0308a00a0b0075a7 */ /* 0x0022a4000804017f */
[----:B--2---:R-:W-:Y:S05]  /*230f0*/  @!P2 NANOSLEEP.SYNCS 0x989680 ;  /* 0x009896800000a95d */ /* 0x004fea0003900000 */
[----:B------:R-:W2:Y:S02]  /*23100*/  @!P2 SYNCS.PHASECHK.TRANS64 P2, [R11+URZ+0x308a0], R10 ;  /* 0x0308a00a0b00a5a7 */ /* 0x000ea4000804007f */
[----:B--2---:R-:W-:Y:S05]  /*23110*/  @!P2 BRA `(.L_x_3979) ;  /* 0xfffffffc00f0a947 */ /* 0x004fea000383ffff */
[----:B------:R-:W-:Y:S05]  /*23120*/  BRA `(.L_x_4114) ;  /* 0xffffff9c00687947 */ /* 0x000fea000383ffff */
.L_x_3986:
[----:B0-----:R0:W2:Y:S02]  /*23130*/  SYNCS.PHASECHK.TRANS64.TRYWAIT P2, [R11+URZ+0x308c0], R10 ;  /* 0x0308c00a0b0075a7 */ /* 0x0010a4000804017f */
[----:B--2---:R-:W-:Y:S05]  /*23140*/  @!P2 NANOSLEEP.SYNCS 0x989680 ;  /* 0x009896800000a95d */ /* 0x004fea0003900000 */
[----:B------:R-:W2:Y:S02]  /*23150*/  @!P2 SYNCS.PHASECHK.TRANS64 P2, [R11+URZ+0x308c0], R10 ;  /* 0x0308c00a0b00a5a7 */ /* 0x000ea4000804007f */
[----:B--2---:R-:W-:Y:S05]  /*23160*/  @!P2 BRA `(.L_x_3986) ;  /* 0xfffffffc00f0a947 */ /* 0x004fea000383ffff */
[----:B------:R-:W-:Y:S05]  /*23170*/  BRA `(.L_x_4115) ;  /* 0xffffffa000607947 */ /* 0x000fea000383ffff */
.L_x_4003:
[----:B0-----:R-:W0:Y:S01]  /*23180*/  S2R R8, SR_TID.X ;  /* 0x0000000000087919 */ /* 0x001e220000002100 */
[----:B------:R-:W-:Y:S01]  /*23190*/  BSSY B0, `(.L_x_4116) ;  /* 0x000000a000007945 */ /* 0x000fe20003800000 */
[----:B------:R-:W-:Y:S01]  /*231a0*/  IMAD.MOV.U32 R12, RZ, RZ, RZ ;  /* 0x000000ffff0c7224 */ /* 0x000fe200078e00ff */
[----:B------:R-:W-:Y:S01]  /*231b0*/  MOV R15, 0xffffffff ;  /* 0xffffffff000f7802 */ /* 0x000fe20000000f00 */
[----:B------:R-:W-:Y:S01]  /*231c0*/  IMAD.MOV.U32 R11, RZ, RZ, 0x1f ;  /* 0x0000001fff0b7424 */ /* 0x000fe200078e00ff */
[----:B0-----:R-:W-:-:S04]  /*231d0*/  SHF.R.U32.HI R8, RZ, 0x5, R8 ;  /* 0x00000005ff087819 */ /* 0x001fc80000011608 */
[----:B------:R-:W-:-:S04]  /*231e0*/  LOP3.LUT R8, R8, 0x3, RZ, 0xc0, !PT ;  /* 0x0000000308087812 */ /* 0x000fc800078ec0ff */
[----:B------:R-:W-:-:S07]  /*231f0*/  MOV R13, R8 ;  /* 0x00000008000d7202 */ /* 0x000fce0000000f00 */
[----:B-----5:R-:W-:Y:S05]  /*23200*/  WARPSYNC.COLLECTIVE R15, `(.L_x_4117) ;  /* 0x000000000f087348 */ /* 0x020fea0003c00000 */
[----:B------:R0:W1:Y:S02]  /*23210*/  SHFL.IDX P6, R14, R13, R12, R11 ;  /* 0x0000000c0d0e7389 */ /* 0x00006400000c000b */
[----:B01---5:R-:W-:Y:S01]  /*23220*/  ENDCOLLECTIVE ;  /* 0x000000000000791b */ /* 0x023fe20003800000 */
.L_x_4117:
[----:B------:R-:W-:Y:S05]  /*23230*/  BSYNC B0 ;  /* 0x0000000000007941 */ /* 0x000fea0003800000 */
.L_x_4116:
[----:B------:R-:W-:Y:S05]  /*23240*/  BRA `(.L_x_4118) ;  /* 0xffffffb000147947 */ /* 0x000fea000383ffff */
.L_x_4006:
[----:B0-----:R0:W1:Y:S02]  /*23250*/  SYNCS.PHASECHK.TRANS64.TRYWAIT P0, [R7+URZ+0x30840], R2 ;  /* 0x03084002070075a7 */ /* 0x001064000800017f */
[----:B-1----:R-:W-:Y:S05]  /*23260*/  @!P0 NANOSLEEP.SYNCS 0x989680 ;  /* 0x009896800000895d */ /* 0x002fea0003900000 */
[----:B------:R-:W1:Y:S02]  /*23270*/  @!P0 SYNCS.PHASECHK.TRANS64 P0, [R7+URZ+0x30840], R2 ;  /* 0x03084002070085a7 */ /* 0x000e64000800007f */
[----:B-1----:R-:W-:Y:S05]  /*23280*/  @!P0 BRA `(.L_x_4006) ;  /* 0xfffffffc00f08947 */ /* 0x002fea000383ffff */
[----:B------:R-:W-:Y:S05]  /*23290*/  BRA `(.L_x_4119) ;  /* 0xffffffb000647947 */ /* 0x000fea000383ffff */
.L_x_4007:
        /* <DEDUP_REMOVED lines=8> */
.L_x_4121:
[----:B------:R-:W-:Y:S05]  /*23320*/  BSYNC B0 ;  /* 0x0000000000007941 */ /* 0x000fea0003800000 */
.L_x_4120:
[----:B------:R-:W-:Y:S01]  /*23330*/  MOV R13, R4 ;  /* 0x00000004000d7202 */ /* 0x000fe20000000f00 */
[----:B------:R-:W-:Y:S01]  /*23340*/  IMAD.MOV.U32 R12, RZ, RZ, RZ ;  /* 0x000000ffff0c7224 */ /* 0x000fe200078e00ff */
[----:B------:R-:W-:Y:S01]  /*23350*/  MOV R15, 0xffffffff ;  /* 0xffffffff000f7802 */ /* 0x000fe20000000f00 */
[----:B------:R-:W-:Y:S01]  /*23360*/  IMAD.MOV.U32 R11, RZ, RZ, 0x181f ;  /* 0x0000181fff0b7424 */ /* 0x000fe200078e00ff */
[----:B------:R-:W-:Y:S01]  /*23370*/  @P0 LEA R8, R5, R22, 0x1 ;  /* 0x0000001605080211 */ /* 0x000fe200078e08ff */
[----:B------:R-:W-:-:S07]  /*23380*/  IMAD.MOV.U32 R2, RZ, RZ, R14 ;  /* 0x000000ffff027224 */ /* 0x000fce00078e000e */
[----:B------:R-:W-:Y:S05]  /*23390*/  WARPSYNC.COLLECTIVE R15, `(.L_x_4122) ;  /* 0x000000000f087348 */ /* 0x000fea0003c00000 */
[----:B------:R0:W1:Y:S02]  /*233a0*/  SHFL.IDX P6, R14, R13, R12, R11 ;  /* 0x0000000c0d0e7389 */ /* 0x00006400000c000b */
[----:B01----:R-:W-:Y:S01]  /*233b0*/  ENDCOLLECTIVE ;  /* 0x000000000000791b */ /* 0x003fe20003800000 */
.L_x_4122:
[----:B------:R-:W-:Y:S02]  /*233c0*/  IMAD.MOV.U32 R13, RZ, RZ, R0 ;  /* 0x000000ffff0d7224 */ /* 0x000fe400078e0000 */
[----:B------:R-:W-:Y:S02]  /*233d0*/  IMAD.MOV.U32 R12, RZ, RZ, 0x1 ;  /* 0x00000001ff0c7424 */ /* 0x000fe400078e00ff */
[----:B------:R-:W-:-:S07]  /*233e0*/  IMAD.MOV.U32 R3, RZ, RZ, R14 ;  /* 0x000000ffff037224 */ /* 0x000fce00078e000e */
[----:B------:R-:W-:Y:S05]  /*233f0*/  WARPSYNC.COLLECTIVE R15, `(.L_x_4123) ;  /* 0x000000000f087348 */ /* 0x000fea0003c00000 */
[----:B------:R0:W1:Y:S02]  /*23400*/  SHFL.IDX P6, R14, R13, R12, R11 ;  /* 0x0000000c0d0e7389 */ /* 0x00006400000c000b */
[----:B01----:R-:W-:Y:S01]  /*23410*/  ENDCOLLECTIVE ;  /* 0x000000000000791b */ /* 0x003fe20003800000 */
.L_x_4123:
        /* <DEDUP_REMOVED lines=13> */
[----:B0-----:R-:W-:Y:S01]  /*234f0*/  MOV R2, R14 ;  /* 0x0000000e00027202 */ /* 0x001fe20000000f00 */
[----:B------:R-:W-:-:S07]  /*23500*/  @P1 IMAD R8, R5, 0x2, R22 ;  /* 0x0000000205081824 */ /* 0x000fce00078e0216 */
[----:B------:R-:W-:Y:S05]  /*23510*/  WARPSYNC.COLLECTIVE R15, `(.L_x_4124) ;  /* 0x000000000f087348 */ /* 0x000fea0003c00000 */
[----:B------:R0:W1:Y:S02]  /*23520*/  SHFL.IDX P6, R14, R13, R12, R11 ;  /* 0x0000000c0d0e7389 */ /* 0x00006400000c000b */
[----:B01----:R-:W-:Y:S01]  /*23530*/  ENDCOLLECTIVE ;  /* 0x000000000000791b */ /* 0x003fe20003800000 */
.L_x_4124:
[----:B------:R-:W-:Y:S01]  /*23540*/  IMAD.MOV.U32 R13, RZ, RZ, R0 ;  /* 0x000000ffff0d7224 */ /* 0x000fe200078e0000 */
[----:B------:R-:W-:Y:S01]  /*23550*/  MOV R12, 0x2 ;  /* 0x00000002000c7802 */ /* 0x000fe20000000f00 */
[----:B------:R-:W-:-:S07]  /*23560*/  IMAD.MOV.U32 R3, RZ, RZ, R14 ;  /* 0x000000ffff037224 */ /* 0x000fce00078e000e */
[----:B------:R-:W-:Y:S05]  /*23570*/  WARPSYNC.COLLECTIVE R15, `(.L_x_4125) ;  /* 0x000000000f087348 */ /* 0x000fea0003c00000 */
[----:B------:R0:W1:Y:S02]  /*23580*/  SHFL.IDX P6, R14, R13, R12, R11 ;  /* 0x0000000c0d0e7389 */ /* 0x00006400000c000b */
[----:B01----:R-:W-:Y:S01]  /*23590*/  ENDCOLLECTIVE ;  /* 0x000000000000791b */ /* 0x003fe20003800000 */
.L_x_4125:
        /* <DEDUP_REMOVED lines=17> */
.L_x_4126:
[----:B------:R-:W-:Y:S01]  /*236b0*/  @P1 IMAD R8, R5, 0x2, R22 ;  /* 0x0000000205081824 */ /* 0x000fe200078e0216 */
[----:B------:R-:W-:Y:S01]  /*236c0*/  MOV R13, R0 ;  /* 0x00000000000d7202 */ /* 0x000fe20000000f00 */
[----:B------:R-:W-:Y:S01]  /*236d0*/  IMAD.MOV.U32 R12, RZ, RZ, 0x3 ;  /* 0x00000003ff0c7424 */ /* 0x000fe200078e00ff */
[----:B------:R-:W-:-:S07]  /*236e0*/  MOV R3, R14 ;  /* 0x0000000e00037202 */ /* 0x000fce0000000f00 */
[----:B------:R-:W-:Y:S05]  /*236f0*/  WARPSYNC.COLLECTIVE R15, `(.L_x_4127) ;  /* 0x000000000f087348 */ /* 0x000fea0003c00000 */
[----:B------:R0:W1:Y:S02]  /*23700*/  SHFL.IDX P6, R14, R13, R12, R11 ;  /* 0x0000000c0d0e7389 */ /* 0x00006400000c000b */
[----:B01----:R-:W-:Y:S01]  /*23710*/  ENDCOLLECTIVE ;  /* 0x000000000000791b */ /* 0x003fe20003800000 */
.L_x_4127:
[----:B------:R-:W-:-:S05]  /*23720*/  @P1 LEA R3, P0, R32, R3, 0x1 ;  /* 0x0000000320031211 */ /* 0x000fca00078008ff */
[----:B------:R-:W-:-:S05]  /*23730*/  @P1 IMAD.X R2, RZ, RZ, R2, P0 ;  /* 0x000000ffff021224 */ /* 0x000fca00000e0602 */
[----:B------:R-:W-:Y:S02]  /*23740*/  @P1 LOP3.LUT R3, R3, R2, RZ, 0x3c, !PT ;  /* 0x0000000203031212 */ /* 0x000fe400078e3cff */
[----:B------:R-:W-:Y:S02]  /*23750*/  MOV R13, R4 ;  /* 0x00000004000d7202 */ /* 0x000fe40000000f00 */
        /* <DEDUP_REMOVED lines=13> */
.L_x_4128:
[----:B------:R-:W-:Y:S01]  /*23830*/  @P1 LEA R8, R5, R22, 0x1 ;  /* 0x0000001605081211 */ /* 0x000fe200078e08ff */
[----:B------:R-:W-:Y:S02]  /*23840*/  IMAD.MOV.U32 R13, RZ, RZ, R0 ;  /* 0x000000ffff0d7224 */ /* 0x000fe400078e0000 */
[----:B------:R-:W-:Y:S02]  /*23850*/  IMAD.MOV.U32 R12, RZ, RZ, 0x4 ;  /* 0x00000004ff0c7424 */ /* 0x000fe400078e00ff */
[----:B------:R-:W-:-:S07]  /*23860*/  IMAD.MOV.U32 R3, RZ, RZ, R14 ;  /* 0x000000ffff037224 */ /* 0x000fce00078e000e */
[----:B------:R-:W-:Y:S05]  /*23870*/  WARPSYNC.COLLECTIVE R15, `(.L_x_4129) ;  /* 0x000000000f087348 */ /* 0x000fea0003c00000 */
[----:B------:R0:W1:Y:S02]  /*23880*/  SHFL.IDX P6, R14, R13, R12, R11 ;  /* 0x0000000c0d0e7389 */ /* 0x00006400000c000b */
[----:B01----:R-:W-:Y:S01]  /*23890*/  ENDCOLLECTIVE ;  /* 0x000000000000791b */ /* 0x003fe20003800000 */
.L_x_4129:
        /* <DEDUP_REMOVED lines=12> */
[----:B------:R-:W-:Y:S02]  /*23960*/  ISETP.GE.AND P1, PT, R6, 0x41, PT ;  /* 0x000000410600780c */ /* 0x000fe40003f26270 */
[----:B0-----:R-:W-:-:S11]  /*23970*/  MOV R2, R14 ;  /* 0x0000000e00027202 */ /* 0x001fd60000000f00 */
[----:B------:R-:W-:Y:S05]  /*23980*/  WARPSYNC.COLLECTIVE R15, `(.L_x_4130) ;  /* 0x000000000f087348 */ /* 0x000fea0003c00000 */
[----:B------:R0:W1:Y:S02]  /*23990*/  SHFL.IDX P6, R14, R13, R12, R11 ;  /* 0x0000000c0d0e7389 */ /* 0x00006400000c000b */
[----:B01----:R-:W-:Y:S01]  /*239a0*/  ENDCOLLECTIVE ;  /* 0x000000000000791b */ /* 0x003fe20003800000 */
.L_x_4130:
[----:B------:R-:W-:Y:S02]  /*239b0*/  @P1 IMAD R8, R5, 0x2, R22 ;  /* 0x0000000205081824 */ /* 0x000fe400078e0216 */
[----:B------:R-:W-:Y:S01]  /*239c0*/  IMAD.MOV.U32 R13, RZ, RZ, R0 ;  /* 0x000000ffff0d7224 */ /* 0x000fe200078e0000 */
[----:B------:R-:W-:Y:S01]  /*239d0*/  MOV R12, 0x5 ;  /* 0x00000005000c7802 */ /* 0x000fe20000000f00 */
[----:B------:R-:W-:-:S07]  /*239e0*/  IMAD.MOV.U32 R3, RZ, RZ, R14 ;  /* 0x000000ffff037224 */ /* 0x000fce00078e000e */
[----:B------:R-:W-:Y:S05]  /*239f0*/  WARPSYNC.COLLECTIVE R15, `(.L_x_4131) ;  /* 0x000000000f087348 */ /* 0x000fea0003c00000 */
[----:B------:R0:W1:Y:S02]  /*23a00*/  SHFL.IDX P6, R14, R13, R12, R11 ;  /* 0x0000000c0d0e7389 */ /* 0x00006400000c000b */
[----:B01----:R-:W-:Y:S01]  /*23a10*/  ENDCOLLECTIVE ;  /* 0x000000000000791b */ /* 0x003fe20003800000 */
.L_x_4131:
[----:B------:R-:W-:-:S04]  /*23a20*/  @P1 LEA R3, P0, R32, R3, 0x1 ;  /* 0x0000000320031211 */ /* 0x000fc800078008ff */
[----:B------:R-:W-:-:S04]  /*23a30*/  @P1 IADD3.X R2, RZ, R2, RZ, P0, !PT ;  /* 0x00000002ff021210 */ /* 0x000fc800007fe4ff */
[----:B------:R-:W-:Y:S01]  /*23a40*/  @P1 LOP3.LUT R3, R3, R2, RZ, 0x3c, !PT ;  /* 0x0000000203031212 */ /* 0x000fe200078e3cff */
[----:B------:R-:W-:-:S03]  /*23a50*/  IMAD.MOV.U32 R13, RZ, RZ, R4 ;  /* 0x000000ffff0d7224 */ /* 0x000fc600078e0004 */
[----:B------:R-:W-:-:S04]  /*23a60*/  @P1 LOP3.LUT R2, R3, R2, RZ, 0x3c, !PT ;  /* 0x0000000203021212 */ /* 0x000fc800078e3cff */
[----:B------:R-:W-:Y:S01]  /*23a70*/  @P1 LOP3.LUT R3, R3, R2, RZ, 0x3c, !PT ;  /* 0x0000000203031212 */ /* 0x000fe200078e3cff */
[----:B------:R-:W-:-:S04]  /*23a80*/  IMAD.MOV.U32 R0, RZ, RZ, R14 ;  /* 0x000000ffff007224 */ /* 0x000fc800078e000e */
[----:B------:R-:W-:Y:S01]  /*23a90*/  @!PT LDS RZ, [RZ] ;  /* 0x00000000fffff984 */ /* 0x000fe20000000800 */
[----:B------:R-:W-:Y:S01]  /*23aa0*/  @!PT LDS RZ, [RZ] ;  /* 0x00000000fffff984 */ /* 0x000fe20000000800 */
[----:B------:R-:W-:Y:S01]  /*23ab0*/  @!PT LDS RZ, [RZ] ;  /* 0x00000000fffff984 */ /* 0x000fe20000000800 */
[----:B------:R0:W-:Y:S03]  /*23ac0*/  @P1 LDGSTS.E.BYPASS.LTC128B.128 [R8+0x20400], desc[UR48][R2.64], !P4 ;  /* 0x2040000002081fae */ /* 0x0001e6000e101d70 */
[----:B0-----:R-:W-:Y:S05]  /*23ad0*/  WARPSYNC.COLLECTIVE R15, `(.L_x_4132) ;  /* 0x000000000f087348 */ /* 0x001fea0003c00000 */
[----:B------:R1:W2:Y:S02]  /*23ae0*/  SHFL.IDX P6, R14, R13, R12, R11 ;  /* 0x0000000c0d0e7389 */ /* 0x0002a400000c000b */
[----:B012---:R-:W-:Y:S01]  /*23af0*/  ENDCOLLECTIVE ;  /* 0x000000000000791b */ /* 0x007fe20003800000 */
.L_x_4132:
[----:B------:R-:W-:Y:S01]  /*23b00*/  @!PT LDS RZ, [RZ] ;  /* 0x00000000fffff984 */ /* 0x000fe20000000800 */
[----:B------:R-:W-:Y:S01]  /*23b10*/  @!PT LDS RZ, [RZ] ;  /* 0x00000000fffff984 */ /* 0x000fe20000000800 */
[----:B------:R-:W-:Y:S01]  /*23b20*/  @!PT LDS RZ, [RZ] ;  /* 0x00000000fffff984 */ /* 0x000fe20000000800 */
[----:B------:R-:W-:Y:S04]  /*23b30*/  @P1 LDGSTS.E.BYPASS.LTC128B.128 [R8+0x23400], desc[UR48][R2.64+0x80], !P3 ;  /* 0x2340008002081fae */ /* 0x000fe8000d901d70 */
[----:B------:R0:W-:Y:S02]  /*23b40*/  @P1 LDGSTS.E.BYPASS.LTC128B.128 [R8+0x26400], desc[UR48][R2.64+0x100], !P2 ;  /* 0x2640010002081fae */ /* 0x0001e4000d101d70 */
[----:B0-----:R-:W-:Y:S01]  /*23b50*/  MOV R2, R14 ;  /* 0x0000000e00027202 */ /* 0x001fe20000000f00 */
[----:B------:R-:W-:Y:S06]  /*23b60*/  BRA `(.L_x_4133) ;  /* 0xffffffac00a47947 */ /* 0x000fec000383ffff */
.L_x_4012:
        /* <DEDUP_REMOVED lines=9> */
.L_x_4134:
[C---:B------:R-:W-:Y:S01]  /*23c00*/  VIADD R7, R4.reuse, 0x10 ;  /* 0x0000001004077836 */ /* 0x040fe20000000000 */
[----:B------:R-:W-:Y:S02]  /*23c10*/  ISETP.GE.AND P1, PT, R4, R6, PT ;  /* 0x000000060400720c */ /* 0x000fe40003f26270 */
[----:B------:R-:W-:Y:S01]  /*23c20*/  MOV R13, R0 ;  /* 0x00000000000d7202 */ /* 0x000fe20000000f00 */
[----:B------:R-:W-:-:S10]  /*23c30*/  IMAD.MOV.U32 R2, RZ, RZ, R14 ;  /* 0x000000ffff027224 */ /* 0x000fd400078e000e */
[----:B------:R-:W-:Y:S05]  /*23c40*/  WARPSYNC.COLLECTIVE R15, `(.L_x_4135) ;  /* 0x000000000f087348 */ /* 0x000fea0003c00000 */
[----:B------:R0:W1:Y:S02]  /*23c50*/  SHFL.IDX P6, R14, R13, R12, R11 ;  /* 0x0000000c0d0e7389 */ /* 0x00006400000c000b */
[----:B01----:R-:W-:Y:S01]  /*23c60*/  ENDCOLLECTIVE ;  /* 0x000000000000791b */ /* 0x003fe20003800000 */
.L_x_4135:
[----:B------:R-:W-:Y:S01]  /*23c70*/  IMAD.MOV.U32 R13, RZ, RZ, R5 ;  /* 0x000000ffff0d7224 */ /* 0x000fe200078e0005 */
[----:B------:R-:W-:Y:S02]  /*23c80*/  MOV R12, 0x1 ;  /* 0x00000001000c7802 */ /* 0x000fe40000000f00 */
[----:B------:R-:W-:-:S05]  /*23c90*/  @!P1 LEA R14, P4, R32, R14, 0x1 ;  /* 0x0000000e200e9211 */ /* 0x000fca00078808ff */
[----:B------:R-:W-:Y:S01]  /*23ca0*/  @!P1 IMAD.X R3, RZ, RZ, R2, P4 ;  /* 0x000000ffff039224 */ /* 0x000fe200020e0602 */
[----:B------:R-:W-:-:S07]  /*23cb0*/  @!P1 MOV R2, R14 ;  /* 0x0000000e00029202 */ /* 0x000fce0000000f00 */
[----:B------:R-:W-:Y:S05]  /*23cc0*/  WARPSYNC.COLLECTIVE R15, `(.L_x_4136) ;  /* 0x000000000f087348 */ /* 0x000fea0003c00000 */
[----:B------:R0:W1:Y:S02]  /*23cd0*/  SHFL.IDX P6, R14, R13, R12, R11 ;  /* 0x0000000c0d0e7389 */ /* 0x00006400000c000b */
[----:B01----:R-:W-:Y:S01]  /*23ce0*/  ENDCOLLECTIVE ;  /* 0x000000000000791b */ /* 0x003fe20003800000 */
.L_x_4136:
[----:B------:R-:W-:Y:S01]  /*23cf0*/  @!PT LDS RZ, [RZ] ;  /* 0x00000000fffff984 */ /* 0x000fe20000000800 */
[----:B------:R-:W-:Y:S01]  /*23d00*/  @!PT LDS RZ, [RZ] ;  /* 0x00000000fffff984 */ /* 0x000fe20000000800 */
[----:B------:R-:W-:Y:S01]  /*23d10*/  @!PT LDS RZ, [RZ] ;  /* 0x00000000fffff984 */ /* 0x000fe20000000800 */
[----:B------:R-:W-:Y:S04]  /*23d20*/  @!P1 LDGSTS.E.BYPASS.LTC128B.128 [R37+0x12400], desc[UR48][R2.64], !P3 ;  /* 0x1240000002259fae */ /* 0x000fe8000d901d70 */
[----:B------:R-:W-:Y:S04]  /*23d30*/  @!P1 LDGSTS.E.BYPASS.LTC128B.128 [R37+0x16400], desc[UR48][R2.64+0x80], !P2 ;  /* 0x1640008002259fae */ /* 0x000fe8000d101d70 */
[----:B------:R0:W-:Y:S01]  /*23d40*/  @!P1 LDGSTS.E.BYPASS.LTC128B.128 [R37+0x1a400], desc[UR48][R2.64+0x100], !P0 ;  /* 0x1a40010002259fae */ /* 0x0001e2000c101d70 */
[----:B------:R-:W-:Y:S01]  /*23d50*/  ISETP.GE.AND P1, PT, R7, R6, PT ;  /* 0x000000060700720c */ /* 0x000fe20003f26270 */
[----:B------:R-:W-:-:S02]  /*23d60*/  IMAD.MOV.U32 R13, RZ, RZ, R0 ;  /* 0x000000ffff0d7224 */ /* 0x000fc400078e0000 */
[----:B0-----:R-:W-:-:S10]  /*23d70*/  IMAD.MOV.U32 R2, RZ, RZ, R14 ;  /* 0x000000ffff027224 */ /* 0x001fd400078e000e */
[----:B------:R-:W-:Y:S05]  /*23d80*/  WARPSYNC.COLLECTIVE R15, `(.L_x_4137) ;  /* 0x000000000f087348 */ /* 0x000fea0003c00000 */
[----:B------:R0:W1:Y:S02]  /*23d90*/  SHFL.IDX P6, R14, R13, R12, R11 ;  /* 0x0000000c0d0e7389 */ /* 0x00006400000c000b */
[----:B01----:R-:W-:Y:S01]  /*23da0*/  ENDCOLLECTIVE ;  /* 0x000000000000791b */ /* 0x003fe20003800000 */
.L_x_4137:
        /* <DEDUP_REMOVED lines=8> */
.L_x_4138:
[----:B------:R-:W-:Y:S01]  /*23e30*/  @!P1 IMAD.MOV.U32 R3, RZ, RZ, R7 ;  /* 0x000000ffff039224 */ /* 0x000fe200078e0007 */
[----:B------:R-:W-:-:S04]  /*23e40*/  IADD3 R7, R4, 0x20, RZ ;  /* 0x0000002004077810 */ /* 0x000fc80007ffe0ff */
[----:B------:R-:W-:Y:S01]  /*23e50*/  @!PT LDS RZ, [RZ] ;  /* 0x00000000fffff984 */ /* 0x000fe20000000800 */
[----:B------:R-:W-:Y:S01]  /*23e60*/  @!PT LDS RZ, [RZ] ;  /* 0x00000000fffff984 */ /* 0x000fe20000000800 */
[----:B------:R-:W-:Y:S01]  /*23e70*/  @!PT LDS RZ, [RZ] ;  /* 0x00000000fffff984 */ /* 0x000fe20000000800 */
[----:B------:R-:W-:Y:S04]  /*23e80*/  @!P1 LDGSTS.E.BYPASS.LTC128B.128 [R37+0x12c00], desc[UR48][R2.64], !P3 ;  /* 0x12c0000002259fae */ /* 0x000fe8000d901d70 */
[----:B------:R-:W-:Y:S01]  /*23e90*/  @!P1 LDGSTS.E.BYPASS.LTC128B.128 [R37+0x16c00], desc[UR48][R2.64+0x80], !P2 ;  /* 0x16c0008002259fae */ /* 0x000fe2000d101d70 */
[----:B------:R-:W-:-:S03]  /*23ea0*/  IMAD.MOV.U32 R13, RZ, RZ, R0 ;  /* 0x000000ffff0d7224 */ /* 0x000fc600078e0000 */
[----:B------:R0:W-:Y:S01]  /*23eb0*/  @!P1 LDGSTS.E.BYPASS.LTC128B.128 [R37+0x1ac00], desc[UR48][R2.64+0x100], !P0 ;  /* 0x1ac0010002259fae */ /* 0x0001e2000c101d70 */
[----:B------:R-:W-:Y:S02]  /*23ec0*/  ISETP.GE.AND P1, PT, R7, R6, PT ;  /* 0x000000060700720c */ /* 0x000fe40003f26270 */
[----:B0-----:R-:W-:-:S11]  /*23ed0*/  MOV R2, R14 ;  /* 0x0000000e00027202 */ /* 0x001fd60000000f00 */
[----:B------:R-:W-:Y:S05]  /*23ee0*/  WARPSYNC.COLLECTIVE R15, `(.L_x_4139) ;  /* 0x000000000f087348 */ /* 0x000fea0003c00000 */
[----:B------:R0:W1:Y:S02]  /*23ef0*/  SHFL.IDX P6, R14, R13, R12, R11 ;  /* 0x0000000c0d0e7389 */ /* 0x00006400000c000b */
[----:B01----:R-:W-:Y:S01]  /*23f00*/  ENDCOLLECTIVE ;  /* 0x000000000000791b */ /* 0x003fe20003800000 */
.L_x_4139:
[----:B------:R-:W-:Y:S01]  /*23f10*/  MOV R13, R5 ;  /* 0x00000005000d7202 */ /* 0x000fe20000000f00 */
[----:B------:R-:W-:Y:S01]  /*23f20*/  IMAD.MOV.U32 R12, RZ, RZ, 0x3 ;  /* 0x00000003ff0c7424 */ /* 0x000fe200078e00ff */
[----:B------:R-:W-:-:S05]  /*23f30*/  @!P1 LEA R14, P4, R32, R14, 0x1 ;  /* 0x0000000e200e9211 */ /* 0x000fca00078808ff */
[----:B------:R-:W-:Y:S01]  /*23f40*/  @!P1 IMAD.X R7, RZ, RZ, R2, P4 ;  /* 0x000000ffff079224 */ /* 0x000fe200020e0602 */
[----:B------:R-:W-:-:S07]  /*23f50*/  @!P1 MOV R2, R14 ;  /* 0x0000000e00029202 */ /* 0x000fce0000000f00 */
[----:B------:R-:W-:Y:S05]  /*23f60*/  WARPSYNC.COLLECTIVE R15, `(.L_x_4140) ;  /* 0x000000000f087348 */ /* 0x000fea0003c00000 */
[----:B------:R0:W1:Y:S02]  /*23f70*/  SHFL.IDX P6, R14, R13, R12, R11 ;  /* 0x0000000c0d0e7389 */ /* 0x00006400000c000b */
[----:B01----:R-:W-:Y:S01]  /*23f80*/  ENDCOLLECTIVE ;  /* 0x000000000000791b */ /* 0x003fe20003800000 */
.L_x_4140:
[----:B------:R-:W-:Y:S02]  /*23f90*/  @!P1 IMAD.MOV.U32 R3, RZ, RZ, R7 ;  /* 0x000000ffff039224 */ /* 0x000fe400078e0007 */
[----:B------:R-:W-:-:S03]  /*23fa0*/  VIADD R7, R4, 0x30 ;  /* 0x0000003004077836 */ /* 0x000fc60000000000 */
[----:B------:R-:W-:Y:S01]  /*23fb0*/  @!PT LDS RZ, [RZ] ;  /* 0x00000000fffff984 */ /* 0x000fe20000000800 */
[----:B------:R-:W-:Y:S01]  /*23fc0*/  @!PT LDS RZ, [RZ] ;  /* 0x00000000fffff984 */ /* 0x000fe20000000800 */
[----:B------:R-:W-:Y:S01]  /*23fd0*/  @!PT LDS RZ, [RZ] ;  /* 0x00000000fffff984 */ /* 0x000fe20000000800 */
[----:B------:R-:W-:Y:S04]  /*23fe0*/  @!P1 LDGSTS.E.BYPASS.LTC128B.128 [R37+0x13400], desc[UR48][R2.64], !P3 ;  /* 0x1340000002259fae */ /* 0x000fe8000d901d70 */
[----:B------:R-:W-:Y:S01]  /*23ff0*/  @!P1 LDGSTS.E.BYPASS.LTC128B.128 [R37+0x17400], desc[UR48][R2.64+0x80], !P2 ;  /* 0x1740008002259fae */ /* 0x000fe2000d101d70 */
[----:B------:R-:W-:-:S03]  /*24000*/  MOV R13, R0 ;  /* 0x00000000000d7202 */ /* 0x000fc60000000f00 */
[----:B------:R0:W-:Y:S01]  /*24010*/  @!P1 LDGSTS.E.BYPASS.LTC128B.128 [R37+0x1b400], desc[UR48][R2.64+0x100], !P0 ;  /* 0x1b40010002259fae */ /* 0x0001e2000c101d70 */
[----:B------:R-:W-:Y:S01]  /*24020*/  ISETP.GE.AND P1, PT, R7, R6, PT ;  /* 0x000000060700720c */ /* 0x000fe20003f26270 */
[----:B0-----:R-:W-:-:S12]  /*24030*/  IMAD.MOV.U32 R2, RZ, RZ, R14 ;  /* 0x000000ffff027224 */ /* 0x001fd800078e000e */
[----:B------:R-:W-:Y:S05]  /*24040*/  WARPSYNC.COLLECTIVE R15, `(.L_x_4141) ;  /* 0x000000000f087348 */ /* 0x000fea0003c00000 */
[----:B------:R0:W1:Y:S02]  /*24050*/  SHFL.IDX P6, R14, R13, R12, R11 ;  /* 0x0000000c0d0e7389 */ /* 0x00006400000c000b */
[----:B01----:R-:W-:Y:S01]  /*24060*/  ENDCOLLECTIVE ;  /* 0x000000000000791b */ /* 0x003fe20003800000 */
.L_x_4141:
        /* <DEDUP_REMOVED lines=8> */
.L_x_4142:
[----:B------:R-:W-:Y:S01]  /*240f0*/  @!P1 MOV R3, R7 ;  /* 0x0000000700039202 */ /* 0x000fe20000000f00 */
[----:B------:R-:W-:-:S04]  /*24100*/  VIADD R7, R4, 0x40 ;  /* 0x0000004004077836 */ /* 0x000fc80000000000 */
        /* <DEDUP_REMOVED lines=12> */
.L_x_4143:
        /* <DEDUP_REMOVED lines=8> */
.L_x_4144:
        /* <DEDUP_REMOVED lines=14> */
.L_x_4145:
        /* <DEDUP_REMOVED lines=8> */
.L_x_4146:
        /* <DEDUP_REMOVED lines=14> */
.L_x_4147:
        /* <DEDUP_REMOVED lines=8> */
.L_x_4148:
[----:B------:R-:W-:-:S05]  /*24510*/  @!P1 MOV R3, R7 ;  /* 0x0000000700039202 */ /* 0x000fca0000000f00 */
[----:B------:R-:W-:Y:S01]  /*24520*/  @!PT LDS RZ, [RZ] ;  /* 0x00000000fffff984 */ /* 0x000fe20000000800 */
[----:B------:R-:W-:Y:S01]  /*24530*/  @!PT LDS RZ, [RZ] ;  /* 0x00000000fffff984 */ /* 0x000fe20000000800 */
[----:B------:R-:W-:Y:S01]  /*24540*/  @!PT LDS RZ, [RZ] ;  /* 0x00000000fffff984 */ /* 0x000fe20000000800 */
[----:B------:R0:W-:Y:S04]  /*24550*/  @!P1 LDGSTS.E.BYPASS.LTC128B.128 [R37+0x15400], desc[UR48][R2.64], !P3 ;  /* 0x1540000002259fae */ /* 0x0001e8000d901d70 */
[----:B------:R0:W-:Y:S01]  /*24560*/  @!P1 LDGSTS.E.BYPASS.LTC128B.128 [R37+0x19400], desc[UR48][R2.64+0x80], !P2 ;  /* 0x1940008002259fae */ /* 0x0001e2000d101d70 */
[----:B------:R-:W-:-:S03]  /*24570*/  IMAD.MOV.U32 R13, RZ, RZ, R0 ;  /* 0x000000ffff0d7224 */ /* 0x000fc600078e0000 */
[----:B------:R0:W-:Y:S01]  /*24580*/  @!P1 LDGSTS.E.BYPASS.LTC128B.128 [R37+0x1d400], desc[UR48][R2.64+0x100], !P0 ;  /* 0x1d40010002259fae */ /* 0x0001e2000c101d70 */
[----:B------:R-:W-:-:S07]  /*24590*/  MOV R5, R14 ;  /* 0x0000000e00057202 */ /* 0x000fce0000000f00 */
[----:B0-----:R-:W-:Y:S05]  /*245a0*/  WARPSYNC.COLLECTIVE R15, `(.L_x_4149) ;  /* 0x000000000f087348 */ /* 0x001fea0003c00000 */
[----:B------:R1:W2:Y:S02]  /*245b0*/  SHFL.IDX P6, R14, R13, R12, R11 ;  /* 0x0000000c0d0e7389 */ /* 0x0002a400000c000b */
[----:B012---:R-:W-:Y:S01]  /*245c0*/  ENDCOLLECTIVE ;  /* 0x000000000000791b */ /* 0x007fe20003800000 */
.L_x_4149:
[----:B------:R-:W-:Y:S05]  /*245d0*/  BRA `(.L_x_4150) ;  /* 0xffffffb0000c7947 */ /* 0x000fea000383ffff */
.L_x_4017:
[----:B0-----:R0:W1:Y:S02]  /*245e0*/  SYNCS.PHASECHK.TRANS64.TRYWAIT P0, [R22+URZ+0x30820], R3 ;  /* 0x03082003160075a7 */ /* 0x001064000800017f */
[----:B-1----:R-:W-:Y:S05]  /*245f0*/  @!P0 NANOSLEEP.SYNCS 0x989680 ;  /* 0x009896800000895d */ /* 0x002fea0003900000 */
[----:B------:R-:W1:Y:S02]  /*24600*/  @!P0 SYNCS.PHASECHK.TRANS64 P0, [R22+URZ+0x30820], R3 ;  /* 0x03082003160085a7 */ /* 0x000e64000800007f */
[----:B-1----:R-:W-:Y:S05]  /*24610*/  @!P0 BRA `(.L_x_4017) ;  /* 0xfffffffc00f08947 */ /* 0x002fea000383ffff */
[----:B------:R-:W-:Y:S05]  /*24620*/  BRA `(.L_x_4151) ;  /* 0xffffffb000847947 */ /* 0x000fea000383ffff */
.L_x_4022:
[----:B0-----:R0:W1:Y:S02]  /*24630*/  SYNCS.PHASECHK.TRANS64.TRYWAIT P0, [R7+URZ+0x30840], R2 ;  /* 0x03084002070075a7 */ /* 0x001064000800017f */
[----:B-1----:R-:W-:Y:S05]  /*24640*/  @!P0 NANOSLEEP.SYNCS 0x989680 ;  /* 0x009896800000895d */ /* 0x002fea0003900000 */
[----:B------:R-:W1:Y:S02]  /*24650*/  @!P0 SYNCS.PHASECHK.TRANS64 P0, [R7+URZ+0x30840], R2 ;  /* 0x03084002070085a7 */ /* 0x000e64000800007f */
[----:B-1----:R-:W-:Y:S05]  /*24660*/  @!P0 BRA `(.L_x_4022) ;  /* 0xfffffffc00f08947 */ /* 0x002fea000383ffff */
[----:B------:R-:W-:Y:S05]  /*24670*/  BRA `(.L_x_4152) ;  /* 0xffffffb400607947 */ /* 0x000fea000383ffff */
.L_x_4023:
        /* <DEDUP_REMOVED lines=8> */
.L_x_4154:
[----:B------:R-:W-:Y:S05]  /*24700*/  BSYNC B1 ;  /* 0x0000000000017941 */ /* 0x000fea0003800000 */
.L_x_4153:
[----:B------:R0:W-:Y:S04]  /*24710*/  STL [R1+0x128], R0 ;  /* 0x0001280001007387 */ /* 0x0001e80000100800 */
[----:B0-----:R0:W5:Y:S01]  /*24720*/  LDL.LU R0, [R1] ;  /* 0x0000000001007983 */ /* 0x0011620000300800 */
[----:B------:R-:W-:Y:S01]  /*24730*/  IMAD.MOV.U32 R13, RZ, RZ, R8 ;  /* 0x000000ffff0d7224 */ /* 0x000fe200078e0008 */
[----:B------:R-:W-:Y:S01]  /*24740*/  MOV R11, 0x181f ;  /* 0x0000181f000b7802 */ /* 0x000fe20000000f00 */
[----:B------:R-:W-:Y:S01]  /*24750*/  IMAD.MOV.U32 R12, RZ, RZ, RZ ;  /* 0x000000ffff0c7224 */ /* 0x000fe200078e00ff */
[----:B------:R-:W-:Y:S01]  /*24760*/  MOV R3, R14 ;  /* 0x0000000e00037202 */ /* 0x000fe20000000f00 */
[----:B------:R-:W-:Y:S01]  /*24770*/  IMAD.MOV.U32 R15, RZ, RZ, -0x1 ;  /* 0xffffffffff0f7424 */ /* 0x000fe200078e00ff */
[----:B------:R-:W-:Y:S01]  /*24780*/  SHF.L.U32 R4, R32, 0x1, RZ ;  /* 0x0000000120047819 */ /* 0x000fe200000006ff */
[----:B------:R-:W-:-:S07]  /*24790*/  IMAD R5, R5, 0x2, R22 ;  /* 0x0000000205057824 */ /* 0x000fce00078e0216 */
[----:B0----5:R-:W-:Y:S05]  /*247a0*/  WARPSYNC.COLLECTIVE R15, `(.L_x_4155) ;  /* 0x000000000f087348 */ /* 0x021fea0003c00000 */
[----:B------:R1:W2:Y:S02]  /*247b0*/  SHFL.IDX P6, R14, R13, R12, R11 ;  /* 0x0000000c0d0e7389 */ /* 0x0002a400000c000b */
[----:B012--5:R-:W-:Y:S01]  /*247c0*/  ENDCOLLECTIVE ;  /* 0x000000000000791b */ /* 0x027fe20003800000 */
.L_x_4155:
[----:B------:R-:W-:Y:S01]  /*247d0*/  MOV R13, R6 ;  /* 0x00000006000d7202 */ /* 0x000fe20000000f00 */
[----:B------:R-:W-:Y:S02]  /*247e0*/  IMAD.MOV.U32 R12, RZ, RZ, 0x1 ;  /* 0x00000001ff0c7424 */ /* 0x000fe400078e00ff */
[----:B------:R-:W-:-:S07]  /*247f0*/  IMAD.MOV.U32 R2, RZ, RZ, R14 ;  /* 0x000000ffff027224 */ /* 0x000fce00078e000e */
[----:B------:R-:W-:Y:S05]  /*24800*/  WARPSYNC.COLLECTIVE R15, `(.L_x_4156) ;  /* 0x000000000f087348 */ /* 0x000fea0003c00000 */
[----:B------:R0:W1:Y:S02]  /*24810*/  SHFL.IDX P6, R14, R13, R12, R11 ;  /* 0x0000000c0d0e7389 */ /* 0x00006400000c000b */
[----:B01----:R-:W-:Y:S01]  /*24820*/  ENDCOLLECTIVE ;  /* 0x000000000000791b */ /* 0x003fe20003800000 */
.L_x_4156:
[----:B------:R-:W-:-:S05]  /*24830*/  IADD3 R2, P0, R2, R4, RZ ;  /* 0x0000000402027210 */ /* 0x000fca0007f1e0ff */
[----:B------:R-:W-:Y:S01]  /*24840*/  IMAD.X R3, RZ, RZ, R3, P0 ;  /* 0x000000ffff037224 */ /* 0x000fe200000e0603 */
[----:B------:R-:W-:Y:S02]  /*24850*/  MOV R13, R8 ;  /* 0x00000008000d7202 */ /* 0x000fe40000000f00 */
[----:B------:R-:W-:-:S04]  /*24860*/  LOP3.LUT R0, R0, 0xffffffbf, RZ, 0xc0, !PT ;  /* 0xffffffbf00007812 */ /* 0x000fc800078ec0ff */
[----:B------:R-:W-:-:S04]  /*24870*/  @P1 LOP3.LUT R0, R0, 0x40, RZ, 0xfc, !PT ;  /* 0x0000004000001812 */ /* 0x000fc800078efcff */
[----:B------:R-:W-:Y:S01]  /*24880*/  LOP3.LUT P1, RZ, R0, 0x4, RZ, 0xc0, !PT ;  /* 0x0000000400ff7812 */ /* 0x000fe2000782c0ff */
[----:B------:R0:W-:-:S12]  /*24890*/  STL [R1], R0 ;  /* 0x0000000001007387 */ /* 0x0001d80000100800 */
[----:B------:R-:W-:Y:S01]  /*248a0*/  @!PT LDS RZ, [RZ] ;  /* 0x00000000fffff984 */ /* 0x000fe20000000800 */
[----:B------:R-:W-:Y:S01]  /*248b0*/  @!PT LDS RZ, [RZ] ;  /* 0x00000000fffff984 */ /* 0x000fe20000000800 */
[----:B------:R-:W-:Y:S01]  /*248c0*/  @!PT LDS RZ, [RZ] ;  /* 0x00000000fffff984 */ /* 0x000fe20000000800 */
[----:B------:R-:W-:Y:S04]  /*248d0*/  LDGSTS.E.BYPASS.LTC128B.128 [R5+0x1e400], desc[UR48][R2.64], !P1 ;  /* 0x1e40000002057fae */ /* 0x000fe8000c901d70 */
[----:B------:R-:W-:Y:S04]  /*248e0*/  LDGSTS.E.BYPASS.LTC128B.128 [R5+0x21400], desc[UR48][R2.64+0x80], !P5 ;  /* 0x2140008002057fae */ /* 0x000fe8000e901d70 */
[----:B------:R1:W-:Y:S02]  /*248f0*/  LDGSTS.E.BYPASS.LTC128B.128 [R5+0x24400], desc[UR48][R2.64+0x100], !P4 ;  /* 0x2440010002057fae */ /* 0x0003e4000e101d70 */
[----:B01----:R-:W-:-:S07]  /*24900*/  IMAD.MOV.U32 R3, RZ, RZ, R14 ;  /* 0x000000ffff037224 */ /* 0x003fce00078e000e */
[----:B------:R-:W-:Y:S05]  /*24910*/  WARPSYNC.COLLECTIVE R15, `(.L_x_4157) ;  /* 0x000000000f087348 */ /* 0x000fea0003c00000 */
[----:B------:R0:W1:Y:S02]  /*24920*/  SHFL.IDX P6, R14, R13, R12, R11 ;  /* 0x0000000c0d0e7389 */ /* 0x00006400000c000b */
[----:B01----:R-:W-:Y:S01]  /*24930*/  ENDCOLLECTIVE ;  /* 0x000000000000791b */ /* 0x003fe20003800000 */
.L_x_4157:
[----:B------:R-:W-:Y:S01]  /*24940*/  MOV R13, R6 ;  /* 0x00000006000d7202 */ /* 0x000fe20000000f00 */
[----:B------:R-:W-:Y:S02]  /*24950*/  IMAD.MOV.U32 R12, RZ, RZ, 0x2 ;  /* 0x00000002ff0c7424 */ /* 0x000fe400078e00ff */
[----:B------:R-:W-:-:S07]  /*24960*/  IMAD.MOV.U32 R2, RZ, RZ, R14 ;  /* 0x000000ffff027224 */ /* 0x000fce00078e000e */
[----:B------:R-:W-:Y:S05]  /*24970*/  WARPSYNC.COLLECTIVE R15, `(.L_x_4158) ;  /* 0x000000000f087348 */ /* 0x000fea0003c00000 */
[----:B------:R0:W1:Y:S02]  /*24980*/  SHFL.IDX P6, R14, R13, R12, R11 ;  /* 0x0000000c0d0e7389 */ /* 0x00006400000c000b */
[----:B01----:R-:W-:Y:S01]  /*24990*/  ENDCOLLECTIVE ;  /* 0x000000000000791b */ /* 0x003fe20003800000 */
.L_x_4158:
[----:B------:R-:W-:-:S05]  /*249a0*/  IADD3 R2, P0, R2, R4, RZ ;  /* 0x0000000402027210 */ /* 0x000fca0007f1e0ff */
[----:B------:R-:W-:-:S05]  /*249b0*/  IMAD.X R3, RZ, RZ, R3, P0 ;  /* 0x000000ffff037224 */ /* 0x000fca00000e0603 */
[----:B------:R-:W-:Y:S01]  /*249c0*/  @!PT LDS RZ, [RZ] ;  /* 0x00000000fffff984 */ /* 0x000fe20000000800 */
[----:B------:R-:W-:Y:S01]  /*249d0*/  @!PT LDS RZ, [RZ] ;  /* 0x00000000fffff984 */ /* 0x000fe20000000800 */
[----:B------:R-:W-:Y:S01]  /*249e0*/  @!PT LDS RZ, [RZ] ;  /* 0x00000000fffff984 */ /* 0x000fe20000000800 */
[----:B------:R0:W-:Y:S01]  /*249f0*/  LDGSTS.E.BYPASS.LTC128B.128 [R5+0x1ec00], desc[UR48][R2.64], !P1 ;  /* 0x1ec0000002057fae */ /* 0x0001e2000c901d70 */
[----:B------:R-:W-:-:S03]  /*24a00*/  MOV R13, R8 ;  /* 0x00000008000d7202 */ /* 0x000fc60000000f00 */
[----:B------:R0:W-:Y:S04]  /*24a10*/  LDGSTS.E.BYPASS.LTC128B.128 [R5+0x21c00], desc[UR48][R2.64+0x80], !P5 ;  /* 0x21c0008002057fae */ /* 0x0001e8000e901d70 */
[----:B------:R0:W-:Y:S01]  /*24a20*/  LDGSTS.E.BYPASS.LTC128B.128 [R5+0x24c00], desc[UR48][R2.64+0x100], !P4 ;  /* 0x24c0010002057fae */ /* 0x0001e2000e101d70 */
[----:B------:R-:W-:-:S07]  /*24a30*/  IMAD.MOV.U32 R34, RZ, RZ, R14 ;  /* 0x000000ffff227224 */ /* 0x000fce00078e000e */
[----:B0-----:R-:W-:Y:S05]  /*24a40*/  WARPSYNC.COLLECTIVE R15, `(.L_x_4159) ;  /* 0x000000000f087348 */ /* 0x001fea0003c00000 */
[----:B------:R1:W2:Y:S02]  /*24a50*/  SHFL.IDX P6, R14, R13, R12, R11 ;  /* 0x0000000c0d0e7389 */ /* 0x0002a400000c000b */
[----:B012---:R-:W-:Y:S01]  /*24a60*/  ENDCOLLECTIVE ;  /* 0x000000000000791b */ /* 0x007fe20003800000 */
.L_x_4159:
[----:B------:R-:W-:Y:S01]  /*24a70*/  MOV R13, R6 ;  /* 0x00000006000d7202 */ /* 0x000fe20000000f00 */
[----:B------:R-:W-:Y:S02]  /*24a80*/  IMAD.MOV.U32 R12, RZ, RZ, 0x3 ;  /* 0x00000003ff0c7424 */ /* 0x000fe400078e00ff */
[----:B------:R-:W-:-:S07]  /*24a90*/  IMAD.MOV.U32 R2, RZ, RZ, R14 ;  /* 0x000000ffff027224 */ /* 0x000fce00078e000e */
[----:B------:R-:W-:Y:S05]  /*24aa0*/  WARPSYNC.COLLECTIVE R15, `(.L_x_4160) ;  /* 0x000000000f087348 */ /* 0x000fea0003c00000 */
[----:B------:R0:W1:Y:S02]  /*24ab0*/  SHFL.IDX P6, R14, R13, R12, R11 ;  /* 0x0000000c0d0e7389 */ /* 0x00006400000c000b */
[----:B01----:R-:W-:Y:S01]  /*24ac0*/  ENDCOLLECTIVE ;  /* 0x000000000000791b */ /* 0x003fe20003800000 */
.L_x_4160:
        /* <DEDUP_REMOVED lines=13> */
.L_x_4161:
[----:B------:R-:W-:Y:S01]  /*24ba0*/  MOV R13, R6 ;  /* 0x00000006000d7202 */ /* 0x000fe20000000f00 */
[----:B------:R-:W-:Y:S02]  /*24bb0*/  IMAD.MOV.U32 R12, RZ, RZ, 0x4 ;  /* 0x00000004ff0c7424 */ /* 0x000fe400078e00ff */
[----:B------:R-:W-:-:S07]  /*24bc0*/  IMAD.MOV.U32 R2, RZ, RZ, R14 ;  /* 0x000000ffff027224 */ /* 0x000fce00078e000e */
[----:B------:R-:W-:Y:S05]  /*24bd0*/  WARPSYNC.COLLECTIVE R15, `(.L_x_4162) ;  /* 0x000000000f087348 */ /* 0x000fea0003c00000 */
[----:B------:R0:W1:Y:S02]  /*24be0*/  SHFL.IDX P6, R14, R13, R12, R11 ;  /* 0x0000000c0d0e7389 */ /* 0x00006400000c000b */
[----:B01----:R-:W-:Y:S01]  /*24bf0*/  ENDCOLLECTIVE ;  /* 0x000000000000791b */ /* 0x003fe20003800000 */
.L_x_4162:
        /* <DEDUP_REMOVED lines=13> */
.L_x_4163:
[----:B------:R-:W-:-:S05]  /*24cd0*/  IMAD.MOV.U32 R2, RZ, RZ, R14 ;  /* 0x000000ffff027224 */ /* 0x000fca00078e000e */
[----:B------:R-:W-:-:S05]  /*24ce0*/  IADD3 R2, P0, R2, R4, RZ ;  /* 0x0000000402027210 */ /* 0x000fca0007f1e0ff */
[----:B------:R-:W-:-:S05]  /*24cf0*/  IMAD.X R3, RZ, RZ, R34, P0 ;  /* 0x000000ffff037224 */ /* 0x000fca00000e0622 */
[----:B------:R-:W-:Y:S01]  /*24d00*/  @!PT LDS RZ, [RZ] ;  /* 0x00000000fffff984 */ /* 0x000fe20000000800 */
[----:B------:R-:W-:Y:S01]  /*24d10*/  @!PT LDS RZ, [RZ] ;  /* 0x00000000fffff984 */ /* 0x000fe20000000800 */
[----:B------:R-:W-:Y:S01]  /*24d20*/  @!PT LDS RZ, [RZ] ;  /* 0x00000000fffff984 */ /* 0x000fe20000000800 */
[----:B------:R0:W-:Y:S01]  /*24d30*/  LDGSTS.E.BYPASS.LTC128B.128 [R5+0x20400], desc[UR48][R2.64], !P1 ;  /* 0x2040000002057fae */ /* 0x0001e2000c901d70 */
[----:B------:R-:W-:-:S03]  /*24d40*/  LOP3.LUT P1, RZ, R0, 0x40, RZ, 0xc0, !PT ;  /* 0x0000004000ff7812 */ /* 0x000fc6000782c0ff */
[----:B------:R0:W5:Y:S01]  /*24d50*/  LDL.LU R0, [R1+0x128] ;  /* 0x0001280001007983 */ /* 0x0001620000300800 */
[----:B------:R-:W-:Y:S01]  /*24d60*/  MOV R13, R6 ;  /* 0x00000006000d7202 */ /* 0x000fe20000000f00 */
[----:B------:R-:W-:Y:S02]  /*24d70*/  IMAD.MOV.U32 R12, RZ, RZ, 0x5 ;  /* 0x00000005ff0c7424 */ /* 0x000fe400078e00ff */
[----:B------:R0:W-:Y:S06]  /*24d80*/  LDGSTS.E.BYPASS.LTC128B.128 [R5+0x23400], desc[UR48][R2.64+0x80], !P5 ;  /* 0x2340008002057fae */ /* 0x0001ec000e901d70 */
[----:B0----5:R-:W-:Y:S05]  /*24d90*/  WARPSYNC.COLLECTIVE R15, `(.L_x_4164) ;  /* 0x000000000f087348 */ /* 0x021fea0003c00000 */
[----:B------:R1:W2:Y:S02]  /*24da0*/  SHFL.IDX P6, R14, R13, R12, R11 ;  /* 0x0000000c0d0e7389 */ /* 0x0002a400000c000b */
[----:B012--5:R-:W-:Y:S01]  /*24db0*/  ENDCOLLECTIVE ;  /* 0x000000000000791b */ /* 0x027fe20003800000 */
.L_x_4164:
[----:B------:R-:W-:Y:S01]  /*24dc0*/  @!PT LDS RZ, [RZ] ;  /* 0x00000000fffff984 */ /* 0x000fe20000000800 */
[----:B------:R-:W-:Y:S01]  /*24dd0*/  @!PT LDS RZ, [RZ] ;  /* 0x00000000fffff984 */ /* 0x000fe20000000800 */
[----:B------:R-:W-:Y:S01]  /*24de0*/  @!PT LDS RZ, [RZ] ;  /* 0x00000000fffff984 */ /* 0x000fe20000000800 */
[----:B------:R0:W-:Y:S01]  /*24df0*/  LDGSTS.E.BYPASS.LTC128B.128 [R5+0x26400], desc[UR48][R2.64+0x100], !P4 ;  /* 0x2640010002057fae */ /* 0x0001e2000e101d70 */
[----:B------:R-:W-:Y:S01]  /*24e00*/  MOV R13, R8 ;  /* 0x00000008000d7202 */ /* 0x000fe20000000f00 */
[----:B------:R-:W-:-:S07]  /*24e10*/  IMAD.MOV.U32 R34, RZ, RZ, R14 ;  /* 0x000000ffff227224 */ /* 0x000fce00078e000e */
[----:B0-----:R-:W-:Y:S05]  /*24e20*/  WARPSYNC.COLLECTIVE R15, `(.L_x_4165) ;  /* 0x000000000f087348 */ /* 0x001fea0003c00000 */
[----:B------:R1:W2:Y:S02]  /*24e30*/  SHFL.IDX P6, R14, R13, R12, R11 ;  /* 0x0000000c0d0e7389 */ /* 0x0002a400000c000b */
[----:B012---:R-:W-:Y:S01]  /*24e40*/  ENDCOLLECTIVE ;  /* 0x000000000000791b */ /* 0x007fe20003800000 */
.L_x_4165:
[----:B------:R-:W-:Y:S01]  /*24e50*/  IMAD.MOV.U32 R2, RZ, RZ, R14 ;  /* 0x000000ffff027224 */ /* 0x000fe200078e000e */
[----:B------:R-:W-:Y:S06]  /*24e60*/  BRA `(.L_x_4166) ;  /* 0xffffffb0006c7947 */ /* 0x000fec000383ffff */
.L_x_4028:
[----:B0-----:R0:W2:Y:S02]  /*24e70*/  SYNCS.PHASECHK.TRANS64.TRYWAIT P0, [R6+URZ+0x30860], R2 ;  /* 0x03086002060075a7 */ /* 0x0010a4000800017f */
[----:B--2---:R-:W-:Y:S05]  /*24e80*/  @!P0 NANOSLEEP.SYNCS 0x989680 ;  /* 0x009896800000895d */ /* 0x004fea0003900000 */
[----:B------:R-:W2:Y:S02]  /*24e90*/  @!P0 SYNCS.PHASECHK.TRANS64 P0, [R6+URZ+0x30860], R2 ;  /* 0x03086002060085a7 */ /* 0x000ea4000800007f */
[----:B--2---:R-:W-:Y:S05]  /*24ea0*/  @!P0 BRA `(.L_x_4028) ;  /* 0xfffffffc00f08947 */ /* 0x004fea000383ffff */
[----:B------:R-:W-:Y:S05]  /*24eb0*/  BRA `(.L_x_4167) ;  /* 0xffffffb000d47947 */ /* 0x000fea000383ffff */
.L_x_4029:
        /* <DEDUP_REMOVED lines=8> */
.L_x_4169:
[----:B------:R-:W-:Y:S05]  /*24f40*/  BSYNC B1 ;  /* 0x0000000000017941 */ /* 0x000fea0003800000 */
.L_x_4168:
[----:B------:R-:W-:Y:S01]  /*24f50*/  IMAD.MOV.U32 R13, RZ, RZ, R23 ;  /* 0x000000ffff0d7224 */ /* 0x000fe200078e0017 */
[----:B------:R-:W-:Y:S01]  /*24f60*/  MOV R11, 0x181f ;  /* 0x0000181f000b7802 */ /* 0x000fe20000000f00 */
[----:B------:R-:W-:Y:S01]  /*24f70*/  IMAD.MOV.U32 R12, RZ, RZ, RZ ;  /* 0x000000ffff0c7224 */ /* 0x000fe200078e00ff */
[----:B------:R-:W-:Y:S01]  /*24f80*/  MOV R3, R14 ;  /* 0x0000000e00037202 */ /* 0x000fe20000000f00 */
[----:B------:R-:W-:Y:S02]  /*24f90*/  IMAD.MOV.U32 R15, RZ, RZ, -0x1 ;  /* 0xffffffffff0f7424 */ /* 0x000fe400078e00ff */
[----:B------:R-:W-:-:S07]  /*24fa0*/  IMAD R5, R5, 0x2, R22 ;  /* 0x0000000205057824 */ /* 0x000fce00078e0216 */
[----:B------:R-:W-:Y:S05]  /*24fb0*/  WARPSYNC.COLLECTIVE R15, `(.L_x_4170) ;  /* 0x000000000f087348 */ /* 0x000fea0003c00000 */
[----:B------:R0:W1:Y:S02]  /*24fc0*/  SHFL.IDX P6, R14, R13, R12, R11 ;  /* 0x0000000c0d0e7389 */ /* 0x00006400000c000b */
[----:B01----:R-:W-:Y:S01]  /*24fd0*/  ENDCOLLECTIVE ;  /* 0x000000000000791b */ /* 0x003fe20003800000 */
.L_x_4170:
[----:B------:R-:W-:Y:S01]  /*24fe0*/  IMAD.MOV.U32 R13, RZ, RZ, R24 ;  /* 0x000000ffff0d7224 */ /* 0x000fe200078e0018 */
[----:B------:R-:W-:Y:S01]  /*24ff0*/  MOV R12, 0x1 ;  /* 0x00000001000c7802 */ /* 0x000fe20000000f00 */
[----:B------:R-:W-:-:S07]  /*25000*/  IMAD.MOV.U32 R2, RZ, RZ, R14 ;  /* 0x000000ffff027224 */ /* 0x000fce00078e000e */
[----:B------:R-:W-:Y:S05]  /*25010*/  WARPSYNC.COLLECTIVE R15, `(.L_x_4171) ;  /* 0x000000000f087348 */ /* 0x000fea0003c00000 */
[----:B------:R0:W1:Y:S02]  /*25020*/  SHFL.IDX P6, R14, R13, R12, R11 ;  /* 0x0000000c0d0e7389 */ /* 0x00006400000c000b */
[----:B01----:R-:W-:Y:S01]  /*25030*/  ENDCOLLECTIVE ;  /* 0x000000000000791b */ /* 0x003fe20003800000 */
.L_x_4171:
        /* <DEDUP_REMOVED lines=16> */
.L_x_4172:
[----:B------:R-:W-:Y:S01]  /*25140*/  IMAD.MOV.U32 R13, RZ, RZ, R24 ;  /* 0x000000ffff0d7224 */ /* 0x000fe200078e0018 */
[----:B------:R-:W-:Y:S02]  /*25150*/  MOV R12, 0x2 ;  /* 0x00000002000c7802 */ /* 0x000fe40000000f00 */
[----:B------:R-:W-:-:S07]  /*25160*/  MOV R2, R14 ;  /* 0x0000000e00027202 */ /* 0x000fce0000000f00 */
[----:B------:R-:W-:Y:S05]  /*25170*/  WARPSYNC.COLLECTIVE R15, `(.L_x_4173) ;  /* 0x000000000f087348 */ /* 0x000fea0003c00000 */
[----:B------:R0:W1:Y:S02]  /*25180*/  SHFL.IDX P6, R14, R13, R12, R11 ;  /* 0x0000000c0d0e7389 */ /* 0x00006400000c000b */
[----:B01----:R-:W-:Y:S01]  /*25190*/  ENDCOLLECTIVE ;  /* 0x000000000000791b */ /* 0x003fe20003800000 */
.L_x_4173:
        /* <DEDUP_REMOVED lines=16> */
.L_x_4174:
[----:B------:R-:W-:Y:S01]  /*252a0*/  IMAD.MOV.U32 R13, RZ, RZ, R24 ;  /* 0x000000ffff0d7224 */ /* 0x000fe200078e0018 */
[----:B------:R-:W-:Y:S02]  /*252b0*/  MOV R12, 0x3 ;  /* 0x00000003000c7802 */ /* 0x000fe40000000f00 */
[----:B------:R-:W-:-:S07]  /*252c0*/  MOV R2, R14 ;  /* 0x0000000e00027202 */ /* 0x000fce0000000f00 */
[----:B------:R-:W-:Y:S05]  /*252d0*/  WARPSYNC.COLLECTIVE R15, `(.L_x_4175) ;  /* 0x000000000f087348 */ /* 0x000fea0003c00000 */
[----:B------:R0:W1:Y:S02]  /*252e0*/  SHFL.IDX P6, R14, R13, R12, R11 ;  /* 0x0000000c0d0e7389 */ /* 0x00006400000c000b */
[----:B01----:R-:W-:Y:S01]  /*252f0*/  ENDCOLLECTIVE ;  /* 0x000000000000791b */ /* 0x003fe20003800000 */
.L_x_4175:
        /* <DEDUP_REMOVED lines=16> */
.L_x_4176:
[----:B------:R-:W-:Y:S01]  /*25400*/  IMAD.MOV.U32 R13, RZ, RZ, R24 ;  /* 0x000000ffff0d7224 */ /* 0x000fe200078e0018 */
[----:B------:R-:W-:Y:S02]  /*25410*/  MOV R12, 0x4 ;  /* 0x00000004000c7802 */ /* 0x000fe40000000f00 */
[----:B------:R-:W-:-:S07]  /*25420*/  MOV R2, R14 ;  /* 0x0000000e00027202 */ /* 0x000fce0000000f00 */
[----:B------:R-:W-:Y:S05]  /*25430*/  WARPSYNC.COLLECTIVE R15, `(.L_x_4177) ;  /* 0x000000000f087348 */ /* 0x000fea0003c00000 */
[----:B------:R0:W1:Y:S02]  /*25440*/  SHFL.IDX P6, R14, R13, R12, R11 ;  /* 0x0000000c0d0e7389 */ /* 0x00006400000c000b */
[----:B01----:R-:W-:Y:S01]  /*25450*/  ENDCOLLECTIVE ;  /* 0x000000000000791b */ /* 0x003fe20003800000 */
.L_x_4177:
        /* <DEDUP_REMOVED lines=16> */
.L_x_4178:
[----:B------:R-:W-:Y:S01]  /*25560*/  IMAD.MOV.U32 R13, RZ, RZ, R24 ;  /* 0x000000ffff0d7224 */ /* 0x000fe200078e0018 */
[----:B------:R-:W-:Y:S02]  /*25570*/  MOV R12, 0x5 ;  /* 0x00000005000c7802 */ /* 0x000fe40000000f00 */
[----:B------:R-:W-:-:S07]  /*25580*/  MOV R2, R14 ;  /* 0x0000000e00027202 */ /* 0x000fce0000000f00 */
[----:B------:R-:W-:Y:S05]  /*25590*/  WARPSYNC.COLLECTIVE R15, `(.L_x_4179) ;  /* 0x000000000f087348 */ /* 0x000fea0003c00000 */
[----:B------:R0:W1:Y:S02]  /*255a0*/  SHFL.IDX P6, R14, R13, R12, R11 ;  /* 0x0000000c0d0e7389 */ /* 0x00006400000c000b */
[----:B01----:R-:W-:Y:S01]  /*255b0*/  ENDCOLLECTIVE ;  /* 0x000000000000791b */ /* 0x003fe20003800000 */
.L_x_4179:
        /* <DEDUP_REMOVED lines=13> */
.L_x_4180:
[----:B------:R-:W-:Y:S01]  /*25690*/  @!PT LDS RZ, [RZ] ;  /* 0x00000000fffff984 */ /* 0x000fe20000000800 */
[----:B------:R-:W-:Y:S01]  /*256a0*/  @!PT LDS RZ, [RZ] ;  /* 0x00000000fffff984 */ /* 0x000fe20000000800 */
[----:B------:R-:W-:Y:S01]  /*256b0*/  @!PT LDS RZ, [RZ] ;  /* 0x00000000fffff984 */ /* 0x000fe20000000800 */
[----:B------:R0:W-:Y:S01]  /*256c0*/  LDGSTS.E.BYPASS.LTC128B.128 [R5+0x5400], desc[UR48][R2.64+0x80], !P0 ;  /* 0x0540008002057fae */ /* 0x0001e2000c101d70 */
[----:B------:R-:W-:-:S13]  /*256d0*/  ISETP.LT.OR P0, PT, R7, 0x41, P1 ;  /* 0x000000410700780c */ /* 0x000fda0000f01670 */
[----:B------:R0:W-:Y:S01]  /*256e0*/  LDGSTS.E.BYPASS.LTC128B.128 [R5+0x8400], desc[UR48][R2.64+0x100], !P0 ;  /* 0x0840010002057fae */ /* 0x0001e2000c101d70 */
[----:B------:R-:W-:Y:S05]  /*256f0*/  BRA `(.L_x_4181) ;  /* 0xffffffac00c07947 */ /* 0x000fea000383ffff */
.L_x_4037:
[----:B0-----:R0:W1:Y:S02]  /*25700*/  SYNCS.PHASECHK.TRANS64.TRYWAIT P0, [R0+URZ+0x30860], R3 ;  /* 0x03086003000075a7 */ /* 0x001064000800017f */
[----:B-1----:R-:W-:Y:S05]  /*25710*/  @!P0 NANOSLEEP.SYNCS 0x989680 ;  /* 0x009896800000895d */ /* 0x002fea0003900000 */
[----:B------:R-:W1:Y:S02]  /*25720*/  @!P0 SYNCS.PHASECHK.TRANS64 P0, [R0+URZ+0x30860], R3 ;  /* 0x03086003000085a7 */ /* 0x000e64000800007f */
[----:B-1----:R-:W-:Y:S05]  /*25730*/  @!P0 BRA `(.L_x_4037) ;  /* 0xfffffffc00f08947 */ /* 0x002fea000383ffff */
[----:B------:R-:W-:Y:S05]  /*25740*/  BRA `(.L_x_4182) ;  /* 0xffffffb000e47947 */ /* 0x000fea000383ffff */
.L_x_4038:
[----:B------:R-:W-:Y:S01]  /*25750*/  BSSY B0, `(.L_x_4183) ;  /* 0x0000008000007945 */ /* 0x000fe20003800000 */
[----:B------:R-:W-:Y:S01]  /*25760*/  MOV R13, R24 ;  /* 0x00000018000d7202 */ /* 0x000fe20000000f00 */
[----:B------:R-:W-:Y:S01]  /*25770*/  IMAD.MOV.U32 R12, RZ, RZ, RZ ;  /* 0x000000ffff0c7224 */ /* 0x000fe200078e00ff */
[----:B------:R-:W-:Y:S01]  /*25780*/  MOV R15, 0xffffffff ;  /* 0xffffffff000f7802 */ /* 0x000fe20000000f00 */
[----:B------:R-:W-:-:S07]  /*25790*/  IMAD.MOV.U32 R11, RZ, RZ, 0x181f ;  /* 0x0000181fff0b7424 */ /* 0x000fce00078e00ff */
[----:B0-2---:R-:W-:Y:S05]  /*257a0*/  WARPSYNC.COLLECTIVE R15, `(.L_x_4184) ;  /* 0x000000000f087348 */ /* 0x005fea0003c00000 */
[----:B--2---:R1:W2:Y:S02]  /*257b0*/  SHFL.IDX P6, R14, R13, R12, R11 ;  /* 0x0000000c0d0e7389 */ /* 0x0042a400000c000b */
[----:B012---:R-:W-:Y:S01]  /*257c0*/  ENDCOLLECTIVE ;  /* 0x000000000000791b */ /* 0x007fe20003800000 */
.L_x_4184:
[----:B------:R-:W-:Y:S05]  /*257d0*/  BSYNC B0 ;  /* 0x0000000000007941 */ /* 0x000fea0003800000 */
.L_x_4183:
[----:B------:R-:W-:Y:S01]  /*257e0*/  IMAD.MOV.U32 R13, RZ, RZ, R23 ;  /* 0x000000ffff0d7224 */ /* 0x000fe200078e0017 */
[----:B------:R-:W-:Y:S01]  /*257f0*/  MOV R12, RZ ;  /* 0x000000ff000c7202 */ /* 0x000fe20000000f00 */
[----:B------:R-:W-:Y:S01]  /*25800*/  IMAD.MOV.U32 R11, RZ, RZ, 0x181f ;  /* 0x0000181fff0b7424 */ /* 0x000fe200078e00ff */
[----:B------:R-:W-:Y:S01]  /*25810*/  SHF.L.U32 R5, R32, 0x1, RZ ;  /* 0x0000000120057819 */ /* 0x000fe200000006ff */
[----:B------:R-:W-:Y:S02]  /*25820*/  IMAD.MOV.U32 R15, RZ, RZ, -0x1 ;  /* 0xffffffffff0f7424 */ /* 0x000fe400078e00ff */
[----:B------:R-:W-:Y:S02]  /*25830*/  IMAD.MOV.U32 R3, RZ, RZ, R14 ;  /* 0x000000ffff037224 */ /* 0x000fe400078e000e */
[----:B------:R-:W-:-:S07]  /*25840*/  IMAD R4, R7, 0x2, R22 ;  /* 0x0000000207047824 */ /* 0x000fce00078e0216 */
[----:B------:R-:W-:Y:S05]  /*25850*/  WARPSYNC.COLLECTIVE R15, `(.L_x_4185) ;  /* 0x000000000f087348 */ /* 0x000fea0003c00000 */
[----:B------:R0:W1:Y:S02]  /*25860*/  SHFL.IDX P6, R14, R13, R12, R11 ;  /* 0x0000000c0d0e7389 */ /* 0x00006400000c000b */
[----:B01----:R-:W-:Y:S01]  /*25870*/  ENDCOLLECTIVE ;  /* 0x000000000000791b */ /* 0x003fe20003800000 */
.L_x_4185:
[----:B------:R-:W-:Y:S02]  /*25880*/  ULDC UR4, c[0x0][0x2f4] ;  /* 0x0000bd0000047ab9 */ /* 0x000fe40000000800 */
[----:B------:R-:W-:Y:S02]  /*25890*/  ISETP.GE.AND P2, PT, R32, UR4, PT ;  /* 0x0000000420007c0c */ /* 0x000fe4000bf46270 */
[----:B------:R-:W-:Y:S02]  /*258a0*/  ISETP.GE.AND P1, PT, R35, UR4, PT ;  /* 0x0000000423007c0c */ /* 0x000fe4000bf26270 */
[C---:B------:R-:W-:Y:S02]  /*258b0*/  ISETP.LT.OR P3, PT, R6.reuse, 0x1, P2 ;  /* 0x000000010600780c */ /* 0x040fe40001761670 */
[----:B------:R-:W-:Y:S02]  /*258c0*/  ISETP.LT.OR P4, PT, R6, 0x1, P1 ;  /* 0x000000010600780c */ /* 0x000fe40000f81670 */
[----:B------:R-:W-:Y:S01]  /*258d0*/  MOV R13, R24 ;  /* 0x00000018000d7202 */ /* 0x000fe20000000f00 */
[----:B------:R-:W-:Y:S01]  /*258e0*/  IMAD.MOV.U32 R12, RZ, RZ, 0x1 ;  /* 0x00000001ff0c7424 */ /* 0x000fe200078e00ff */
[----:B------:R-:W-:-:S05]  /*258f0*/  IADD3 R2, P0, R14, R5, RZ ;  /* 0x000000050e027210 */ /* 0x000fca0007f1e0ff */
[----:B------:R-:W-:Y:S01]  /*25900*/  IMAD.X R3, RZ, RZ, R3, P0 ;  /* 0x000000ffff037224 */ /* 0x000fe200000e0603 */
[----:B------:R-:W-:-:S13]  /*25910*/  ISETP.GE.AND P0, PT, R33, UR4, PT ;  /* 0x0000000421007c0c */ /* 0x000fda000bf06270 */
[----:B------:R-:W-:Y:S05]  /*25920*/  WARPSYNC.COLLECTIVE R15, `(.L_x_4186) ;  /* 0x000000000f087348 */ /* 0x000fea0003c00000 */
[----:B------:R0:W1:Y:S02]  /*25930*/  SHFL.IDX P6, R14, R13, R12, R11 ;  /* 0x0000000c0d0e7389 */ /* 0x00006400000c000b */
[----:B01----:R-:W-:Y:S01]  /*25940*/  ENDCOLLECTIVE ;  /* 0x000000000000791b */ /* 0x003fe20003800000 */
.L_x_4186:
[----:B------:R-:W-:Y:S01]  /*25950*/  @!PT LDS RZ, [RZ] ;  /* 0x00000000fffff984 */ /* 0x000fe20000000800 */
[----:B------:R-:W-:Y:S01]  /*25960*/  @!PT LDS RZ, [RZ] ;  /* 0x00000000fffff984 */ /* 0x000fe20000000800 */
[----:B------:R-:W-:Y:S01]  /*25970*/  @!PT LDS RZ, [RZ] ;  /* 0x00000000fffff984 */ /* 0x000fe20000000800 */
[----:B------:R0:W-:Y:S01]  /*25980*/  LDGSTS.E.BYPASS.LTC128B.128 [R4+0x400], desc[UR48][R2.64], !P3 ;  /* 0x0040000002047fae */ /* 0x0001e2000d901d70 */
[----:B------:R-:W-:-:S03]  /*25990*/  ISETP.LT.OR P3, PT, R6, 0x1, P0 ;  /* 0x000000010600780c */ /* 0x000fc60000761670 */
[----:B------:R0:W-:Y:S01]  /*259a0*/  LDGSTS.E.BYPASS.LTC128B.128 [R4+0x3400], desc[UR48][R2.64+0x80], !P4 ;  /* 0x0340008002047fae */ /* 0x0001e2000e101d70 */
[----:B------:R-:W-:-:S09]  /*259b0*/  MOV R13, R23 ;  /* 0x00000017000d7202 */ /* 0x000fd20000000f00 */
[----:B------:R0:W-:Y:S01]  /*259c0*/  LDGSTS.E.BYPASS.LTC128B.128 [R4+0x6400], desc[UR48][R2.64+0x100], !P3 ;  /* 0x0640010002047fae */ /* 0x0001e2000d901d70 */
[----:B------:R-:W-:Y:S01]  /*259d0*/  ISETP.LT.OR P3, PT, R6, 0x11, P2 ;  /* 0x000000110600780c */ /* 0x000fe20001761670 */
[----:B------:R-:W-:-:S12]  /*259e0*/  IMAD.MOV.U32 R7, RZ, RZ, R14 ;  /* 0x000000ffff077224 */ /* 0x000fd800078e000e */
[----:B0-----:R-:W-:Y:S05]  /*259f0*/  WARPSYNC.COLLECTIVE R15, `(.L_x_4187) ;  /* 0x000000000f087348 */ /* 0x001fea0003c00000 */
[----:B------:R1:W2:Y:S02]  /*25a00*/  SHFL.IDX P6, R14, R13, R12, R11 ;  /* 0x0000000c0d0e7389 */ /* 0x0002a400000c000b */
[----:B012---:R-:W-:Y:S01]  /*25a10*/  ENDCOLLECTIVE ;  /* 0x000000000000791b */ /* 0x007fe20003800000 */
.L_x_4187:
[----:B------:R-:W-:Y:S01]  /*25a20*/  IMAD.MOV.U32 R13, RZ, RZ, R24 ;  /* 0x000000ffff0d7224 */ /* 0x000fe200078e0018 */
[----:B------:R-:W-:Y:S02]  /*25a30*/  MOV R12, 0x2 ;  /* 0x00000002000c7802 */ /* 0x000fe40000000f00 */
[----:B------:R-:W-:-:S13]  /*25a40*/  IADD3 R2, P4, R14, R5, RZ ;  /* 0x000000050e027210 */ /* 0x000fda0007f9e0ff */
[----:B------:R-:W-:Y:S05]  /*25a50*/  WARPSYNC.COLLECTIVE R15, `(.L_x_4188) ;  /* 0x000000000f087348 */ /* 0x000fea0003c00000 */
[----:B------:R0:W1:Y:S02]  /*25a60*/  SHFL.IDX P6, R14, R13, R12, R11 ;  /* 0x0000000c0d0e7389 */ /* 0x00006400000c000b */
[----:B01----:R-:W-:Y:S01]  /*25a70*/  ENDCOLLECTIVE ;  /* 0x000000000000791b */ /* 0x003fe20003800000 */
.L_x_4188:
        /* <DEDUP_REMOVED lines=15> */
.L_x_4189:
[----:B------:R-:W-:Y:S02]  /*25b70*/  IMAD.MOV.U32 R13, RZ, RZ, R24 ;  /* 0x000000ffff0d7224 */ /* 0x000fe400078e0018 */
[----:B------:R-:W-:Y:S01]  /*25b80*/  IMAD.MOV.U32 R12, RZ, RZ, 0x3 ;  /* 0x00000003ff0c7424 */ /* 0x000fe200078e00ff */
[----:B------:R-:W-:-:S13]  /*25b90*/  IADD3 R2, P4, R14, R5, RZ ;  /* 0x000000050e027210 */ /* 0x000fda0007f9e0ff */
[----:B------:R-:W-:Y:S05]  /*25ba0*/  WARPSYNC.COLLECTIVE R15, `(.L_x_4190) ;  /* 0x000000000f087348 */ /* 0x000fea0003c00000 */
[----:B------:R0:W1:Y:S02]  /*25bb0*/  SHFL.IDX P6, R14, R13, R12, R11 ;  /* 0x0000000c0d0e7389 */ /* 0x00006400000c000b */
[----:B01----:R-:W-:Y:S01]  /*25bc0*/  ENDCOLLECTIVE ;  /* 0x000000000000791b */ /* 0x003fe20003800000 */
.L_x_4190:
[----:B------:R-:W-:Y:S02]  /*25bd0*/  IADD3.X R3, RZ, R7, RZ, P4, !PT ;  /* 0x00000007ff037210 */ /* 0x000fe400027fe4ff */
[----:B------:R-:W-:-:S03]  /*25be0*/  ISETP.LT.OR P4, PT, R6, 0x21, P1 ;  /* 0x000000210600780c */ /* 0x000fc60000f81670 */
[----:B------:R-:W-:Y:S01]  /*25bf0*/  @!PT LDS RZ, [RZ] ;  /* 0x00000000fffff984 */ /* 0x000fe20000000800 */
[----:B------:R-:W-:Y:S01]  /*25c00*/  @!PT LDS RZ, [RZ] ;  /* 0x00000000fffff984 */ /* 0x000fe20000000800 */
[----:B------:R-:W-:Y:S01]  /*25c10*/  @!PT LDS RZ, [RZ] ;  /* 0x00000000fffff984 */ /* 0x000fe20000000800 */
[----:B------:R0:W-:Y:S01]  /*25c20*/  LDGSTS.E.BYPASS.LTC128B.128 [R4+0x1400], desc[UR48][R2.64], !P3 ;  /* 0x0140000002047fae */ /* 0x0001e2000d901d70 */
[----:B------:R-:W-:Y:S01]  /*25c30*/  ISETP.LT.OR P3, PT, R6, 0x21, P0 ;  /* 0x000000210600780c */ /* 0x000fe20000761670 */
[----:B------:R-:W-:-:S08]  /*25c40*/  IMAD.MOV.U32 R13, RZ, RZ, R23 ;  /* 0x000000ffff0d7224 */ /* 0x000fd000078e0017 */
[----:B------:R0:W-:Y:S04]  /*25c50*/  LDGSTS.E.BYPASS.LTC128B.128 [R4+0x4400], desc[UR48][R2.64+0x80], !P4 ;  /* 0x0440008002047fae */ /* 0x0001e8000e101d70 */
[----:B------:R0:W-:Y:S01]  /*25c60*/  LDGSTS.E.BYPASS.LTC128B.128 [R4+0x7400], desc[UR48][R2.64+0x100], !P3 ;  /* 0x0740010002047fae */ /* 0x0001e2000d901d70 */
[----:B------:R-:W-:Y:S02]  /*25c70*/  ISETP.LT.OR P3, PT, R6, 0x31, P2 ;  /* 0x000000310600780c */ /* 0x000fe40001761670 */
[----:B------:R-:W-:-:S11]  /*25c80*/  MOV R7, R14 ;  /* 0x0000000e00077202 */ /* 0x000fd60000000f00 */
[----:B0-----:R-:W-:Y:S05]  /*25c90*/  WARPSYNC.COLLECTIVE R15, `(.L_x_4191) ;  /* 0x000000000f087348 */ /* 0x001fea0003c00000 */
[----:B------:R1:W2:Y:S02]  /*25ca0*/  SHFL.IDX P6, R14, R13, R12, R11 ;  /* 0x0000000c0d0e7389 */ /* 0x0002a400000c000b */
[----:B012---:R-:W-:Y:S01]  /*25cb0*/  ENDCOLLECTIVE ;  /* 0x000000000000791b */ /* 0x007fe20003800000 */
.L_x_4191:
[----:B------:R-:W-:Y:S01]  /*25cc0*/  MOV R13, R24 ;  /* 0x00000018000d7202 */ /* 0x000fe20000000f00 */
[----:B------:R-:W-:Y:S01]  /*25cd0*/  IMAD.MOV.U32 R12, RZ, RZ, 0x4 ;  /* 0x00000004ff0c7424 */ /* 0x000fe200078e00ff */
[----:B------:R-:W-:-:S13]  /*25ce0*/  IADD3 R2, P4, R14, R5, RZ ;  /* 0x000000050e027210 */ /* 0x000fda0007f9e0ff */
[----:B------:R-:W-:Y:S05]  /*25cf0*/  WARPSYNC.COLLECTIVE R15, `(.L_x_4192) ;  /* 0x000000000f087348 */ /* 0x000fea0003c00000 */
[----:B------:R0:W1:Y:S02]  /*25d00*/  SHFL.IDX P6, R14, R13, R12, R11 ;  /* 0x0000000c0d0e7389 */ /* 0x00006400000c000b */
[----:B01----:R-:W-:Y:S01]  /*25d10*/  ENDCOLLECTIVE ;  /* 0x000000000000791b */ /* 0x003fe20003800000 */
.L_x_4192:
[----:B------:R-:W-:Y:S01]  /*25d20*/  IMAD.X R3, RZ, RZ, R7, P4 ;  /* 0x000000ffff037224 */ /* 0x000fe200020e0607 */
[----:B------:R-:W-:-:S04]  /*25d30*/  ISETP.LT.OR P4, PT, R6, 0x31, P1 ;  /* 0x000000310600780c */ /* 0x000fc80000f81670 */
[----:B------:R-:W-:Y:S01]  /*25d40*/  @!PT LDS RZ, [RZ] ;  /* 0x00000000fffff984 */ /* 0x000fe20000000800 */
[----:B------:R-:W-:Y:S01]  /*25d50*/  @!PT LDS RZ, [RZ] ;  /* 0x00000000fffff984 */ /* 0x000fe20000000800 */
[----:B------:R-:W-:Y:S01]  /*25d60*/  @!PT LDS RZ, [RZ] ;  /* 0x00000000fffff984 */ /* 0x000fe20000000800 */
[----:B------:R0:W-:Y:S01]  /*25d70*/  LDGSTS.E.BYPASS.LTC128B.128 [R4+0x1c00], desc[UR48][R2.64], !P3 ;  /* 0x01c0000002047fae */ /* 0x0001e2000d901d70 */
[----:B------:R-:W-:Y:S02]  /*25d80*/  ISETP.LT.OR P3, PT, R6, 0x31, P0 ;  /* 0x000000310600780c */ /* 0x000fe40000761670 */
[----:B------:R-:W-:-:S06]  /*25d90*/  MOV R13, R23 ;  /* 0x00000017000d7202 */ /* 0x000fcc0000000f00 */
[----:B------:R0:W-:Y:S05]  /*25da0*/  LDGSTS.E.BYPASS.LTC128B.128 [R4+0x4c00], desc[UR48][R2.64+0x80], !P4 ;  /* 0x04c0008002047fae */ /* 0x0001ea000e101d70 */
[----:B------:R0:W-:Y:S01]  /*25db0*/  LDGSTS.E.BYPASS.LTC128B.128 [R4+0x7c00], desc[UR48][R2.64+0x100], !P3 ;  /* 0x07c0010002047fae */ /* 0x0001e2000d901d70 */
[----:B------:R-:W-:Y:S01]  /*25dc0*/  ISETP.LT.OR P3, PT, R6, 0x41, P2 ;  /* 0x000000410600780c */ /* 0x000fe20001761670 */
[----:B------:R-:W-:-:S12]  /*25dd0*/  IMAD.MOV.U32 R7, RZ, RZ, R14 ;  /* 0x000000ffff077224 */ /* 0x000fd800078e000e */
[----:B0-----:R-:W-:Y:S05]  /*25de0*/  WARPSYNC.COLLECTIVE R15, `(.L_x_4193) ;  /* 0x000000000f087348 */ /* 0x001fea0003c00000 */
[----:B------:R1:W2:Y:S02]  /*25df0*/  SHFL.IDX P6, R14, R13, R12, R11 ;  /* 0x0000000c0d0e7389 */ /* 0x0002a400000c000b */
[----:B012---:R-:W-:Y:S01]  /*25e00*/  ENDCOLLECTIVE ;  /* 0x000000000000791b */ /* 0x007fe20003800000 */
.L_x_4193:
[----:B------:R-:W-:Y:S01]  /*25e10*/  IMAD.MOV.U32 R13, RZ, RZ, R24 ;  /* 0x000000ffff0d7224 */ /* 0x000fe200078e0018 */
[----:B------:R-:W-:Y:S02]  /*25e20*/  MOV R12, 0x5 ;  /* 0x00000005000c7802 */ /* 0x000fe40000000f00 */
[----:B------:R-:W-:-:S13]  /*25e30*/  IADD3 R2, P4, R14, R5, RZ ;  /* 0x000000050e027210 */ /* 0x000fda0007f9e0ff */
[----:B------:R-:W-:Y:S05]  /*25e40*/  WARPSYNC.COLLECTIVE R15, `(.L_x_4194) ;  /* 0x000000000f087348 */ /* 0x000fea0003c00000 */
[----:B------:R0:W1:Y:S02]  /*25e50*/  SHFL.IDX P6, R14, R13, R12, R11 ;  /* 0x0000000c0d0e7389 */ /* 0x00006400000c000b */
[----:B01----:R-:W-:Y:S01]  /*25e60*/  ENDCOLLECTIVE ;  /* 0x000000000000791b */ /* 0x003fe20003800000 */
.L_x_4194:
        /* <DEDUP_REMOVED lines=14> */
.L_x_4195:
[----:B------:R-:W-:Y:S05]  /*25f50*/  BRA `(.L_x_4196) ;  /* 0xffffffac00e87947 */ /* 0x000fea000383ffff */
.L_x_4043:
        /* <DEDUP_REMOVED lines=8> */
.L_x_4198:
[----:B------:R-:W-:Y:S05]  /*25fe0*/  BSYNC B0 ;  /* 0x0000000000007941 */ /* 0x000fea0003800000 */
.L_x_4197:
        /* <DEDUP_REMOVED lines=9> */
.L_x_4199:
[----:B------:R-:W-:Y:S02]  /*26080*/  ULDC UR4, c[0x0][0xc3c] ;  /* 0x00030f0000047ab9 */ /* 0x000fe40000000800 */
        /* <DEDUP_REMOVED lines=23> */
.L_x_4200:
[----:B------:R-:W-:Y:S02]  /*26200*/  MOV R12, 0x2 ;  /* 0x00000002000c7802 */ /* 0x000fe40000000f00 */
[----:B------:R-:W-:-:S05]  /*26210*/  SEL R14, R14, RZ, P1 ;  /* 0x000000ff0e0e7207 */ /* 0x000fca0000800000 */
[----:B------:R-:W-:-:S04]  /*26220*/  IMAD.IADD R5, R13, 0x1, R14 ;  /* 0x000000010d057824 */ /* 0x000fc800078e020e */
[----:B------:R-:W-:-:S07]  /*26230*/  IMAD.MOV.U32 R13, RZ, RZ, R5 ;  /* 0x000000ffff0d7224 */ /* 0x000fce00078e0005 */
[----:B------:R-:W-:Y:S05]  /*26240*/  WARPSYNC.COLLECTIVE R15, `(.L_x_4201) ;  /* 0x000000000f087348 */ /* 0x000fea0003c00000 */
[----:B------:R0:W1:Y:S02]  /*26250*/  SHFL.UP P6, R14, R13, R12, R11 ;  /* 0x0400000c0d0e7389 */ /* 0x00006400000c000b */
[----:B01----:R-:W-:Y:S01]  /*26260*/  ENDCOLLECTIVE ;  /* 0x000000000000791b */ /* 0x003fe20003800000 */
.L_x_4201:
[----:B------:R-:W-:Y:S02]  /*26270*/  MOV R12, 0x4 ;  /* 0x00000004000c7802 */ /* 0x000fe40000000f00 */
[----:B------:R-:W-:-:S05]  /*26280*/  SEL R2, R14, RZ, P2 ;  /* 0x000000ff0e027207 */ /* 0x000fca0001000000 */
[----:B------:R-:W-:-:S04]  /*26290*/  IMAD.IADD R2, R5, 0x1, R2 ;  /* 0x0000000105027824 */ /* 0x000fc800078e0202 */
[----:B------:R-:W-:-:S07]  /*262a0*/  IMAD.MOV.U32 R13, RZ, RZ, R2 ;  /* 0x000000ffff0d7224 */ /* 0x000fce00078e0002 */
[----:B------:R-:W-:Y:S05]  /*262b0*/  WARPSYNC.COLLECTIVE R15, `(.L_x_4202) ;  /* 0x000000000f087348 */ /* 0x000fea0003c00000 */
[----:B------:R0:W1:Y:S02]  /*262c0*/  SHFL.UP P6, R14, R13, R12, R11 ;  /* 0x0400000c0d0e7389 */ /* 0x00006400000c000b */
[----:B01----:R-:W-:Y:S01]  /*262d0*/  ENDCOLLECTIVE ;  /* 0x000000000000791b */ /* 0x003fe20003800000 */
.L_x_4202:
[----:B------:R-:W-:Y:S02]  /*262e0*/  MOV R12, 0x8 ;  /* 0x00000008000c7802 */ /* 0x000fe40000000f00 */
[----:B------:R-:W-:-:S05]  /*262f0*/  SEL R3, R14, RZ, P3 ;  /* 0x000000ff0e037207 */ /* 0x000fca0001800000 */
[----:B------:R-:W-:-:S04]  /*26300*/  IMAD.IADD R3, R2, 0x1, R3 ;  /* 0x0000000102037824 */ /* 0x000fc800078e0203 */
[----:B------:R-:W-:-:S07]  /*26310*/  IMAD.MOV.U32 R13, RZ, RZ, R3 ;  /* 0x000000ffff0d7224 */ /* 0x000fce00078e0003 */
[----:B------:R-:W-:Y:S05]  /*26320*/  WARPSYNC.COLLECTIVE R15, `(.L_x_4203) ;  /* 0x000000000f087348 */ /* 0x000fea0003c00000 */
[----:B------:R0:W1:Y:S02]  /*26330*/  SHFL.UP P6, R14, R13, R12, R11 ;  /* 0x0400000c0d0e7389 */ /* 0x00006400000c000b */
[----:B01----:R-:W-:Y:S01]  /*26340*/  ENDCOLLECTIVE ;  /* 0x000000000000791b */ /* 0x003fe20003800000 */
.L_x_4203:
[----:B------:R-:W-:Y:S02]  /*26350*/  MOV R12, 0x10 ;  /* 0x00000010000c7802 */ /* 0x000fe40000000f00 */
[----:B------:R-:W-:-:S05]  /*26360*/  SEL R14, R14, RZ, P4 ;  /* 0x000000ff0e0e7207 */ /* 0x000fca0002000000 */
[----:B------:R-:W-:-:S04]  /*26370*/  IMAD.IADD R5, R3, 0x1, R14 ;  /* 0x0000000103057824 */ /* 0x000fc800078e020e */
[----:B------:R-:W-:-:S07]  /*26380*/  IMAD.MOV.U32 R13, RZ, RZ, R5 ;  /* 0x000000ffff0d7224 */ /* 0x000fce00078e0005 */
[----:B------:R-:W-:Y:S05]  /*26390*/  WARPSYNC.COLLECTIVE R15, `(.L_x_4204) ;  /* 0x000000000f087348 */ /* 0x000fea0003c00000 */
[----:B------:R0:W1:Y:S02]  /*263a0*/  SHFL.UP P6, R14, R13, R12, R11 ;  /* 0x0400000c0d0e7389 */ /* 0x00006400000c000b */
[----:B01----:R-:W-:Y:S01]  /*263b0*/  ENDCOLLECTIVE ;  /* 0x000000000000791b */ /* 0x003fe20003800000 */
.L_x_4204:
        /* <DEDUP_REMOVED lines=8> */
.L_x_4205:
[----:B------:R-:W-:Y:S05]  /*26440*/  BRA `(.L_x_4206) ;  /* 0xffffffb000047947 */ /* 0x000fea000383ffff */
.L_x_4046:
[----:B------:R-:W-:Y:S01]  /*26450*/  BSSY B0, `(.L_x_4207) ;  /* 0x0000007000007945 */ /* 0x000fe20003800000 */
[----:B------:R-:W-:Y:S01]  /*26460*/  MOV R12, 0x1 ;  /* 0x00000001000c7802 */ /* 0x000fe20000000f00 */
[----:B------:R-:W-:Y:S02]  /*26470*/  IMAD.MOV.U32 R11, RZ, RZ, RZ ;  /* 0x000000ffff0b7224 */ /* 0x000fe400078e00ff */
[----:B------:R-:W-:-:S07]  /*26480*/  IMAD.MOV.U32 R15, RZ, RZ, -0x1 ;  /* 0xffffffffff0f7424 */ /* 0x000fce00078e00ff */
[----:B------:R-:W-:Y:S05]  /*26490*/  WARPSYNC.COLLECTIVE R15, `(.L_x_4208) ;  /* 0x000000000f087348 */ /* 0x000fea0003c00000 */
[----:B------:R0:W1:Y:S02]  /*264a0*/  SHFL.UP P6, R14, R13, R12, R11 ;  /* 0x0400000c0d0e7389 */ /* 0x00006400000c000b */
[----:B01----:R-:W-:Y:S01]  /*264b0*/  ENDCOLLECTIVE ;  /* 0x000000000000791b */ /* 0x003fe20003800000 */
.L_x_4208:
[----:B------:R-:W-:Y:S05]  /*264c0*/  BSYNC B0 ;  /* 0x0000000000007941 */ /* 0x000fea0003800000 */
.L_x_4207:
        /* <DEDUP_REMOVED lines=8> */
.L_x_4209:
[----:B------:R-:W-:Y:S02]  /*26550*/  MOV R12, 0x4 ;  /* 0x00000004000c7802 */ /* 0x000fe40000000f00 */
[----:B------:R-:W-:-:S05]  /*26560*/  SEL R2, R14, RZ, P2 ;  /* 0x000000ff0e027207 */ /* 0x000fca0001000000 */
[----:B------:R-:W-:-:S04]  /*26570*/  IMAD.IADD R2, R13, 0x1, R2 ;  /* 0x000000010d027824 */ /* 0x000fc800078e0202 */
[----:B------:R-:W-:-:S07]  /*26580*/  IMAD.MOV.U32 R13, RZ, RZ, R2 ;  /* 0x000000ffff0d7224 */ /* 0x000fce00078e0002 */
[----:B------:R-:W-:Y:S05]  /*26590*/  WARPSYNC.COLLECTIVE R15, `(.L_x_4210) ;  /* 0x000000000f087348 */ /* 0x000fea0003c00000 */
[----:B------:R0:W1:Y:S02]  /*265a0*/  SHFL.UP P6, R14, R13, R12, R11 ;  /* 0x0400000c0d0e7389 */ /* 0x00006400000c000b */
[----:B01----:R-:W-:Y:S01]  /*265b0*/  ENDCOLLECTIVE ;  /* 0x000000000000791b */ /* 0x003fe20003800000 */
.L_x_4210:
[----:B------:R-:W-:Y:S02]  /*265c0*/  MOV R12, 0x8 ;  /* 0x00000008000c7802 */ /* 0x000fe40000000f00 */
[----:B------:R-:W-:-:S05]  /*265d0*/  SEL R3, R14, RZ, P3 ;  /* 0x000000ff0e037207 */ /* 0x000fca0001800000 */
[----:B------:R-:W-:-:S04]  /*265e0*/  IMAD.IADD R3, R2, 0x1, R3 ;  /* 0x0000000102037824 */ /* 0x000fc800078e0203 */
[----:B------:R-:W-:-:S07]  /*265f0*/  IMAD.MOV.U32 R13, RZ, RZ, R3 ;  /* 0x000000ffff0d7224 */ /* 0x000fce00078e0003 */
[----:B------:R-:W-:Y:S05]  /*26600*/  WARPSYNC.COLLECTIVE R15, `(.L_x_4211) ;  /* 0x000000000f087348 */ /* 0x000fea0003c00000 */
[----:B------:R0:W1:Y:S02]  /*26610*/  SHFL.UP P6, R14, R13, R12, R11 ;  /* 0x0400000c0d0e7389 */ /* 0x00006400000c000b */
[----:B01----:R-:W-:Y:S01]  /*26620*/  ENDCOLLECTIVE ;  /* 0x000000000000791b */ /* 0x003fe20003800000 */
.L_x_4211:
[----:B------:R-:W-:Y:S02]  /*26630*/  MOV R12, 0x10 ;  /* 0x00000010000c7802 */ /* 0x000fe40000000f00 */
[----:B------:R-:W-:-:S05]  /*26640*/  SEL R14, R14, RZ, P4 ;  /* 0x000000ff0e0e7207 */ /* 0x000fca0002000000 */
[----:B------:R-:W-:-:S04]  /*26650*/  IMAD.IADD R5, R3, 0x1, R14 ;  /* 0x0000000103057824 */ /* 0x000fc800078e020e */
[----:B------:R-:W-:-:S07]  /*26660*/  IMAD.MOV.U32 R13, RZ, RZ, R5 ;  /* 0x000000ffff0d7224 */ /* 0x000fce00078e0005 */
[----:B------:R-:W-:Y:S05]  /*26670*/  WARPSYNC.COLLECTIVE R15, `(.L_x_4212) ;  /* 0x000000000f087348 */ /* 0x000fea0003c00000 */
[----:B------:R0:W1:Y:S02]  /*26680*/  SHFL.UP P6, R14, R13, R12, R11 ;  /* 0x0400000c0d0e7389 */ /* 0x00006400000c000b */
[----:B01----:R-:W-:Y:S01]  /*26690*/  ENDCOLLECTIVE ;  /* 0x000000000000791b */ /* 0x003fe20003800000 */
.L_x_4212:
        /* <DEDUP_REMOVED lines=8> */
.L_x_4213:
[----:B------:R-:W-:Y:S05]  /*26720*/  BRA `(.L_x_4214) ;  /* 0xffffffac00f07947 */ /* 0x000fea000383ffff */
.L_x_4048:
[----:B------:R-:W-:Y:S01]  /*26730*/  BSSY B0, `(.L_x_4215) ;  /* 0x0000006000007945 */ /* 0x000fe20003800000 */
[----:B------:R-:W-:Y:S01]  /*26740*/  PLOP3.LUT P6, PT, P6, PT, PT, 0x8, 0x0 ;  /* 0x000000000000781c */ /* 0x000fe200037ce170 */
[----:B------:R-:W-:-:S12]  /*26750*/  IMAD.MOV.U32 R15, RZ, RZ, -0x1 ;  /* 0xffffffffff0f7424 */ /* 0x000fd800078e00ff */
[----:B0-----:R-:W-:Y:S05]  /*26760*/  WARPSYNC.COLLECTIVE R15, `(.L_x_4216) ;  /* 0x000000000f087348 */ /* 0x001fea0003c00000 */
[----:B------:R-:W-:Y:S01]  /*26770*/  VOTE.ANY R14, PT, P6 ;  /* 0x00000000000e7806 */ /* 0x000fe200030e0100 */
[----:B0-----:R-:W-:Y:S06]  /*26780*/  ENDCOLLECTIVE ;  /* 0x000000000000791b */ /* 0x001fec0003800000 */
.L_x_4216:
[----:B------:R-:W-:Y:S05]  /*26790*/  BSYNC B0 ;  /* 0x0000000000007941 */ /* 0x000fea0003800000 */
.L_x_4215:
        /* <DEDUP_REMOVED lines=9> */
.L_x_4217:
[----:B------:R-:W-:Y:S01]  /*26830*/  MOV R13, R4 ;  /* 0x00000004000d7202 */ /* 0x000fe20000000f00 */
[----:B------:R-:W-:-:S07]  /*26840*/  IMAD.MOV.U32 R7, RZ, RZ, R14 ;  /* 0x000000ffff077224 */ /* 0x000fce00078e000e */
[----:B------:R-:W-:Y:S05]  /*26850*/  WARPSYNC.COLLECTIVE R15, `(.L_x_4218) ;  /* 0x000000000f087348 */ /* 0x000fea0003c00000 */
[----:B------:R0:W1:Y:S02]  /*26860*/  SHFL.IDX P6, R14, R13, R12, R11 ;  /* 0x0000000c0d0e7389 */ /* 0x00006400000c000b */
[----:B01----:R-:W-:Y:S01]  /*26870*/  ENDCOLLECTIVE ;  /* 0x000000000000791b */ /* 0x003fe20003800000 */
.L_x_4218:
[----:B------:R-:W-:Y:S01]  /*26880*/  IMAD.MOV.U32 R4, RZ, RZ, R14 ;  /* 0x000000ffff047224 */ /* 0x000fe200078e000e */
[----:B------:R-:W-:Y:S06]  /*26890*/  BRA `(.L_x_4219) ;  /* 0xffffffac00d07947 */ /* 0x000fec000383ffff */
.L_x_4050:
[----:B------:R-:W-:Y:S01]  /*268a0*/  BSSY B0, `(.L_x_4220) ;  /* 0x0000007000007945 */ /* 0x000fe20003800000 */
[----:B------:R-:W-:Y:S01]  /*268b0*/  IMAD.MOV.U32 R13, RZ, RZ, R2 ;  /* 0x000000ffff0d7224 */ /* 0x000fe200078e0002 */
[----:B------:R-:W-:Y:S01]  /*268c0*/  MOV R11, 0x1f ;  /* 0x0000001f000b7802 */ /* 0x000fe20000000f00 */
[----:B------:R-:W-:-:S07]  /*268d0*/  IMAD.MOV.U32 R15, RZ, RZ, -0x1 ;  /* 0xffffffffff0f7424 */ /* 0x000fce00078e00ff */
[----:B0123--:R-:W-:Y:S05]  /*268e0*/  WARPSYNC.COLLECTIVE R15, `(.L_x_4221) ;  /* 0x000000000f087348 */ /* 0x00ffea0003c00000 */
[----:B------:R4:W0:Y:S02]  /*268f0*/  SHFL.IDX P6, R14, R13, R12, R11 ;  /* 0x0000000c0d0e7389 */ /* 0x00082400000c000b */
[----:B01234-:R-:W-:Y:S01]  /*26900*/  ENDCOLLECTIVE ;  /* 0x000000000000791b */ /* 0x01ffe20003800000 */
.L_x_4221:
[----:B------:R-:W-:Y:S05]  /*26910*/  BSYNC B0 ;  /* 0x0000000000007941 */ /* 0x000fea0003800000 */
.L_x_4220:
[----:B------:R-:W-:Y:S01]  /*26920*/  IMAD.MOV.U32 R6, RZ, RZ, R14 ;  /* 0x000000ffff067224 */ /* 0x000fe200078e000e */
[----:B------:R-:W-:Y:S06]  /*26930*/  BRA `(.L_x_4049) ;  /* 0xffffffac00c07947 */ /* 0x000fec000383ffff */
.L_x_4054:
[----:B0-----:R0:W1:Y:S02]  /*26940*/  SYNCS.PHASECHK.TRANS64.TRYWAIT P0, [R7+URZ+0x30820], R0 ;  /* 0x03082000070075a7 */ /* 0x001064000800017f */
[----:B-1----:R-:W-:Y:S05]  /*26950*/  @!P0 NANOSLEEP.SYNCS 0x989680 ;  /* 0x009896800000895d */ /* 0x002fea0003900000 */
[----:B------:R-:W1:Y:S02]  /*26960*/  @!P0 SYNCS.PHASECHK.TRANS64 P0, [R7+URZ+0x30820], R0 ;  /* 0x03082000070085a7 */ /* 0x000e64000800007f */
[----:B-1----:R-:W-:Y:S05]  /*26970*/  @!P0 BRA `(.L_x_4054) ;  /* 0xfffffffc00f08947 */ /* 0x002fea000383ffff */
[----:B------:R-:W-:Y:S05]  /*26980*/  BRA `(.L_x_4222) ;  /* 0xffffffb400187947 */ /* 0x000fea000383ffff */
.L_x_4055:
        /* <DEDUP_REMOVED lines=8> */
[----:B0-2---:R-:W-:Y:S05]  /*26a10*/  WARPSYNC.COLLECTIVE R15, `(.L_x_4224) ;  /* 0x000000000f087348 */ /* 0x005fea0003c00000 */
[----:B------:R1:W3:Y:S02]  /*26a20*/  SHFL.IDX P6, R14, R13, R12, R11 ;  /* 0x0000000c0d0e7389 */ /* 0x0002e400000c000b */
[----:B0123--:R-:W-:Y:S01]  /*26a30*/  ENDCOLLECTIVE ;  /* 0x000000000000791b */ /* 0x00ffe20003800000 */
.L_x_4224:
[----:B------:R-:W-:Y:S05]  /*26a40*/  BSYNC B0 ;  /* 0x0000000000007941 */ /* 0x000fea0003800000 */
.L_x_4223:
[----:B------:R-:W-:Y:S05]  /*26a50*/  BRA `(.L_x_4225) ;  /* 0xffffffb400007947 */ /* 0x000fea000383ffff */
.L_x_4056:
[----:B------:R-:W-:Y:S01]  /*26a60*/  BSSY B0, `(.L_x_4226) ;  /* 0x0000006000007945 */ /* 0x000fe20003800000 */
[----:B------:R-:W-:-:S07]  /*26a70*/  IMAD.MOV.U32 R15, RZ, RZ, -0x1 ;  /* 0xffffffffff0f7424 */ /* 0x000fce00078e00ff */
[----:B0-2---:R-:W-:Y:S05]  /*26a80*/  WARPSYNC.COLLECTIVE R15, `(.L_x_4227) ;  /* 0x000000000f0c7348 */ /* 0x005fea0003c00000 */
[----:B------:R-:W-:Y:S02]  /*26a90*/  ELECT P6, UR62, PT ;  /* 0x00000000003e782f */ /* 0x000fe400038c0000 */
[----:B------:R-:W-:Y:S01]  /*26aa0*/  MOV R14, UR62 ;  /* 0x0000003e000e7c02 */ /* 0x000fe20008000f00 */
[----:B0-2---:R-:W-:Y:S10]  /*26ab0*/  ENDCOLLECTIVE ;  /* 0x000000000000791b */ /* 0x005ff40003800000 */
.L_x_4227:
[----:B------:R-:W-:Y:S05]  /*26ac0*/  BSYNC B0 ;  /* 0x0000000000007941 */ /* 0x000fea0003800000 */
.L_x_4226:
[----:B------:R-:W-:Y:S05]  /*26ad0*/  BRA `(.L_x_4228) ;  /* 0xffffffb000f47947 */ /* 0x000fea000383ffff */
.L_x_4058:
[----:B0-----:R0:W1:Y:S02]  /*26ae0*/  SYNCS.PHASECHK.TRANS64.TRYWAIT P1, [R5+URZ+0x30840], R0 ;  /* 0x03084000050075a7 */ /* 0x001064000802017f */
[----:B-1----:R-:W-:Y:S05]  /*26af0*/  @!P1 NANOSLEEP.SYNCS 0x989680 ;  /* 0x009896800000995d */ /* 0x002fea0003900000 */
[----:B------:R-:W1:Y:S02]  /*26b00*/  @!P1 SYNCS.PHASECHK.TRANS64 P1, [R5+URZ+0x30840], R0 ;  /* 0x03084000050095a7 */ /* 0x000e64000802007f */
[----:B-1----:R-:W-:Y:S05]  /*26b10*/  @!P1 BRA `(.L_x_4058) ;  /* 0xfffffffc00f09947 */ /* 0x002fea000383ffff */
[----:B------:R-:W-:Y:S05]  /*26b20*/  BRA `(.L_x_4229) ;  /* 0xffffffb400147947 */ /* 0x000fea000383ffff */
.L_x_4060:
[----:B-1----:R1:W3:Y:S02]  /*26b30*/  SYNCS.PHASECHK.TRANS64.TRYWAIT P1, [R3+URZ+0x30840], R2 ;  /* 0x03084002030075a7 */ /* 0x0022e4000802017f */
[----:B---3--:R-:W-:Y:S05]  /*26b40*/  @!P1 NANOSLEEP.SYNCS 0x989680 ;  /* 0x009896800000995d */ /* 0x008fea0003900000 */
[----:B------:R-:W3:Y:S02]  /*26b50*/  @!P1 SYNCS.PHASECHK.TRANS64 P1, [R3+URZ+0x30840], R2 ;  /* 0x03084002030095a7 */ /* 0x000ee4000802007f */
[----:B---3--:R-:W-:Y:S05]  /*26b60*/  @!P1 BRA `(.L_x_4060) ;  /* 0xfffffffc00f09947 */ /* 0x008fea000383ffff */
[----:B------:R-:W-:Y:S05]  /*26b70*/  BRA `(.L_x_4230) ;  /* 0xffffffb400207947 */ /* 0x000fea000383ffff */
.L_x_4062:
[----:B---3--:R3:W4:Y:S02]  /*26b80*/  SYNCS.PHASECHK.TRANS64.TRYWAIT P1, [R5+URZ+0x30860], R0 ;  /* 0x03086000050075a7 */ /* 0x008724000802017f */
[----:B----4-:R-:W-:Y:S05]  /*26b90*/  @!P1 NANOSLEEP.SYNCS 0x989680 ;  /* 0x009896800000995d */ /* 0x010fea0003900000 */
[----:B------:R-:W4:Y:S02]  /*26ba0*/  @!P1 SYNCS.PHASECHK.TRANS64 P1, [R5+URZ+0x30860], R0 ;  /* 0x03086000050095a7 */ /* 0x000f24000802007f */
[----:B----4-:R-:W-:Y:S05]  /*26bb0*/  @!P1 BRA `(.L_x_4062) ;  /* 0xfffffffc00f09947 */ /* 0x010fea000383ffff */
[----:B------:R-:W-:Y:S05]  /*26bc0*/  BRA `(.L_x_4231) ;  /* 0xffffffb4001c7947 */ /* 0x000fea000383ffff */
.L_x_4232:
        /* <DEDUP_REMOVED lines=11> */
.L_x_15980:


//--------------------- .text._ZN7cutlass13device_kernelIN5flash11enable_sm90INS1_16FlashAttnFwdSm90INS1_25CollectiveMainloopFwdSm90ILi2EN4cute5tupleIJNS5_1CILi1EEES8_S8_EEENS6_IJNS7_ILi128EEENS7_ILi96EEENS7_ILi192EEEEEELi192ENS_6half_tEfNS_4arch4Sm90ELb0ELb1ELb0ELb0ELb1ELb0ELb0ELb1ELb1ELb1ELb1ELb0EEENS1_21CollectiveEpilogueFwdINS6_IJSA_SC_SB_EEES9_SE_SG_Li256ELb0ELb1ELb1ELb0EEENS1_19SingleTileSchedulerILb0ELb1ELb1ELi128EEEEEEEEEvNT_6ParamsE --------------------------
	.section	.text._ZN7cutlass13device_kernelIN5flash11enable_sm90INS1_16FlashAttnFwdSm90INS1_25CollectiveMainloopFwdSm90ILi2EN4cute5tupleIJNS5_1CILi1EEES8_S8_EEENS6_IJNS7_ILi128EEENS7_ILi96EEENS7_ILi192EEEEEELi192ENS_6half_tEfNS_4arch4Sm90ELb0ELb1ELb0ELb0ELb1ELb0ELb0ELb1ELb1ELb1ELb1ELb0EEENS1_21CollectiveEpilogueFwdINS6_IJSA_SC_SB_EEES9_SE_SG_Li256ELb0ELb1ELb1ELb0EEENS1_19SingleTileSchedulerILb0ELb1ELb1ELi128EEEEEEEEEvNT_6ParamsE,"ax",@progbits
	.align	128
.text._ZN7cutlass13device_kernelIN5flash11enable_sm90INS1_16FlashAttnFwdSm90INS1_25CollectiveMainloopFwdSm90ILi2EN4cute5tupleIJNS5_1CILi1EEES8_S8_EEENS6_IJNS7_ILi128EEENS7_ILi96EEENS7_ILi192EEEEEELi192ENS_6half_tEfNS_4arch4Sm90ELb0ELb1ELb0ELb0ELb1ELb0ELb0ELb1ELb1ELb1ELb1ELb0EEENS1_21CollectiveEpilogueFwdINS6_IJSA_SC_SB_EEES9_SE_SG_Li256ELb0ELb1ELb1ELb0EEENS1_19SingleTileSchedulerILb0ELb1ELb1ELi128EEEEEEEEEvNT_6ParamsE:
        .type           _ZN7cutlass13device_kernelIN5flash11enable_sm90INS1_16FlashAttnFwdSm90INS1_25CollectiveMainloopFwdSm90ILi2EN4cute5tupleIJNS5_1CILi1EEES8_S8_EEENS6_IJNS7_ILi128EEENS7_ILi96EEENS7_ILi192EEEEEELi192ENS_6half_tEfNS_4arch4Sm90ELb0ELb1ELb0ELb0ELb1ELb0ELb0ELb1ELb1ELb1ELb1ELb0EEENS1_21CollectiveEpilogueFwdINS6_IJSA_SC_SB_EEES9_SE_SG_Li256ELb0ELb1ELb1ELb0EEENS1_19SingleTileSchedulerILb0ELb1ELb1ELi128EEEEEEEEEvNT_6ParamsE,@function
        .size           _ZN7cutlass13device_kernelIN5flash11enable_sm90INS1_16FlashAttnFwdSm90INS1_25CollectiveMainloopFwdSm90ILi2EN4cute5tupleIJNS5_1CILi1EEES8_S8_EEENS6_IJNS7_ILi128EEENS7_ILi96EEENS7_ILi192EEEEEELi192ENS_6half_tEfNS_4arch4Sm90ELb0ELb1ELb0ELb0ELb1ELb0ELb0ELb1ELb1ELb1ELb1ELb0EEENS1_21CollectiveEpilogueFwdINS6_IJSA_SC_SB_EEES9_SE_SG_Li256ELb0ELb1ELb1ELb0EEENS1_19SingleTileSchedulerILb0ELb1ELb1ELi128EEEEEEEEEvNT_6ParamsE,(.L_x_15981 - _ZN7cutlass13device_kernelIN5flash11enable_sm90INS1_16FlashAttnFwdSm90INS1_25CollectiveMainloopFwdSm90ILi2EN4cute5tupleIJNS5_1CILi1EEES8_S8_EEENS6_IJNS7_ILi128EEENS7_ILi96EEENS7_ILi192EEEEEELi192ENS_6half_tEfNS_4arch4Sm90ELb0ELb1ELb0ELb0ELb1ELb0ELb0ELb1ELb1ELb1ELb1ELb0EEENS1_21CollectiveEpilogueFwdINS6_IJSA_SC_SB_EEES9_SE_SG_Li256ELb0ELb1ELb1ELb0EEENS1_19SingleTileSchedulerILb0ELb1ELb1ELi128EEEEEEEEEvNT_6ParamsE)
        .other          _ZN7cutlass13device_kernelIN5flash11enable_sm90INS1_16FlashAttnFwdSm90INS1_25CollectiveMainloopFwdSm90ILi2EN4cute5tupleIJNS5_1CILi1EEES8_S8_EEENS6_IJNS7_ILi128EEENS7_ILi96EEENS7_ILi192EEEEEELi192ENS_6half_tEfNS_4arch4Sm90ELb0ELb1ELb0ELb0ELb1ELb0ELb0ELb1ELb1ELb1ELb1ELb0EEENS1_21CollectiveEpilogueFwdINS6_IJSA_SC_SB_EEES9_SE_SG_Li256ELb0ELb1ELb1ELb0EEENS1_19SingleTileSchedulerILb0ELb1ELb1ELi128EEEEEEEEEvNT_6ParamsE,@"STO_CUDA_ENTRY STV_DEFAULT"
_ZN7cutlass13device_kernelIN5flash11enable_sm90INS1_16FlashAttnFwdSm90INS1_25CollectiveMainloopFwdSm90ILi2EN4cute5tupleIJNS5_1CILi1EEES8_S8_EEENS6_IJNS7_ILi128EEENS7_ILi96EEENS7_ILi192EEEEEELi192ENS_6half_tEfNS_4arch4Sm90ELb0ELb1ELb0ELb0ELb1ELb0ELb0ELb1ELb1ELb1ELb1ELb0EEENS1_21CollectiveEpilogueFwdINS6_IJSA_SC_SB_EEES9_SE_SG_Li256ELb0ELb1ELb1ELb0EEENS1_19SingleTileSchedulerILb0ELb1ELb1ELi128EEEEEEEEEvNT_6ParamsE:
        /* <DEDUP_REMOVED lines=45> */
.L_x_4233:
        /* <DEDUP_REMOVED lines=22> */
.L_x_4234:
        /* <DEDUP_REMOVED lines=18> */
.L_x_4235:
        /* <DEDUP_REMOVED lines=22> */
.L_x_4236:
        /* <DEDUP_REMOVED lines=23> */
.L_x_4237:
        /* <DEDUP_REMOVED lines=11> */
.L_x_4240:
        /* <DEDUP_REMOVED lines=22> */
[----:B------:R-:W-:Y:S01]  /*0a30*/  VIADD R121, R25, 0xffffff80 ;  /* 0xffffff8019797836 */ /* 0x000fe20000000000 */
[----:B------:R-:W-:-:S04]  /*0a40*/  UISETP.NE.AND UP0, UPT, UR4, 0x1, UPT ;  /* 0x000000010400788c */ /* 0x000fc8000bf05270 */
[----:B------:R-:W-:Y:S01]  /*0a50*/  UP2UR UR4, UPR, URZ, 0x1 ;  /* 0x000000013f047883 */ /* 0x000fe20008000000 */
[----:B------:R-:W4:Y:S05]  /*0a60*/  LDC R120, c[0x0][0x288] ;  /* 0x0000a200ff787b82 */ /* 0x000f2a0000000800 */
[----:B------:R-:W-:Y:S01]  /*0a70*/  IMAD.U32 R19, RZ, RZ, UR4 ;  /* 0x00000004ff137e24 */ /* 0x000fe2000f8e00ff */
[----:B------:R-:W-:Y:S01]  /*0a80*/  @UP0 ULDC UR9, c[0x0][0x44c] ;  /* 0x0001130000090ab9 */ /* 0x000fe20000000800 */
[----:B------:R-:W-:Y:S01]  /*0a90*/  @UP0 ULDC UR11, c[0x0][0x450] ;  /* 0x00011400000b0ab9 */ /* 0x000fe20000000800 */
[----:B------:R-:W1:Y:S01]  /*0aa0*/  LDC R17, c[0x0][0x424] ;  /* 0x00010900ff117b82 */ /* 0x000e620000000800 */
[----:B------:R-:W-:-:S07]  /*0ab0*/  ULDC.64 UR4, c[0x0][0x9e0] ;  /* 0x0002780000047ab9 */ /* 0x000fce0000000a00 */
[----:B------:R-:W2:Y:S01]  /*0ac0*/  S2UR UR39, SR_CTAID.X ;  /* 0x00000000002779c3 */ /* 0x000ea20000002500 */
[----:B0-----:R-:W-:-:S04]  /*0ad0*/  ISETP.NE.U32.AND P0, PT, R2, RZ, PT ;  /* 0x000000ff0200720c */ /* 0x001fc80003f05070 */
[----:B------:R-:W-:-:S03]  /*0ae0*/  ISETP.NE.AND.EX P0, PT, R3, RZ, PT, P0 ;  /* 0x000000ff0300720c */ /* 0x000fc60003f05300 */
[----:B------:R-:W0:Y:S01]  /*0af0*/  LDC R4, c[0x0][0x2f0] ;  /* 0x0000bc00ff047b82 */ /* 0x000e220000000800 */
[----:B----4-:R-:W-:Y:S02]  /*0b00*/  IADD3 R0, -R120, 0x1, RZ ;  /* 0x0000000178007810 */ /* 0x010fe40007ffe1ff */
[----:B-1----:R-:W-:Y:S01]  /*0b10*/  SEL R17, R17, 0x1, P0 ;  /* 0x0000000111117807 */ /* 0x002fe20000000000 */
[----:B--2---:R-:W-:-:S04]  /*0b20*/  USHF.L.U32 UR39, UR39, 0x7, URZ ;  /* 0x0000000727277899 */ /* 0x004fc8000800063f */
[----:B------:R-:W-:Y:S02]  /*0b30*/  @UP0 UIADD3 UR8, UR39, 0x7f, URZ ;  /* 0x0000007f27080890 */ /* 0x000fe4000fffe03f */
[----:B------:R-:W-:Y:S01]  /*0b40*/  UIADD3 UR7, UR39, 0x7f, URZ ;  /* 0x0000007f27077890 */ /* 0x000fe2000fffe03f */
[CC--:B0-----:R-:W-:Y:S01]  /*0b50*/  IMAD R0, R17.reuse, R4.reuse, R0 ;  /* 0x0000000411007224 */ /* 0x0c1fe200078e0200 */
[----:B------:R-:W-:Y:S01]  /*0b60*/  UIMAD.WIDE.U32 UR8, UR8, UR9, URZ ;  /* 0x00000009080872a5 */ /* 0x000fe2000f8e003f */
[----:B------:R-:W-:-:S03]  /*0b70*/  IMAD R23, R17, R4, RZ ;  /* 0x0000000411177224 */ /* 0x000fc600078e02ff */
        /* <DEDUP_REMOVED lines=20> */
.L_x_4243:
[----:B------:R-:W-:-:S11]  /*0cc0*/  UISETP.NE.AND UP0, UPT, UR5, 0x1, UPT ;  /* 0x000000010500788c */ /* 0x000fd6000bf05270 */
[----:B------:R-:W-:Y:S02]  /*0cd0*/  @UP0 ULDC.64 UR10, c[0x0][0x9e8] ;  /* 0x00027a00000a0ab9 */ /* 0x000fe40000000a00 */
[----:B------:R-:W-:-:S04]  /*0ce0*/  UIMAD.WIDE.U32 UR8, UR4, UR10, URZ ;  /* 0x0000000a040872a5 */ /* 0x000fc8000f8e003f */
[----:B------:R-:W-:-:S12]  /*0cf0*/  @UP0 USHF.R.U32.HI UR4, URZ, UR11, UR9 ;  /* 0x0000000b3f040299 */ /* 0x000fd80008011609 */
.L_x_4244:
[----:B------:R-:W-:-:S06]  /*0d00*/  UIMAD UR4, UR4, UR5, UR5 ;  /* 0x00000005040472a4 */ /* 0x000fcc000f8e0205 */
[----:B------:R-:W-:-:S07]  /*0d10*/  VIMNMX R0, R0, UR4, PT ;  /* 0x0000000400007c48 */ /* 0x000fce000bfe0100 */
.L_x_4242:
[----:B------:R-:W-:Y:S01]  /*0d20*/  R2UR UR4, R19 ;  /* 0x00000000130472ca */ /* 0x000fe200000e0000 */
[CC--:B------:R-:W-:Y:S02]  /*0d30*/  IMAD R120, R17.reuse, R4.reuse, -R120 ;  /* 0x0000000411787224 */ /* 0x0c0fe400078e0a78 */
[----:B------:R-:W-:Y:S02]  /*0d40*/  VIADD R2, R0, 0x5f ;  /* 0x0000005f00027836 */ /* 0x000fe40000000000 */
[----:B------:R-:W-:Y:S01]  /*0d50*/  IMAD R0, R17, R4, 0x5f ;  /* 0x0000005f11007424 */ /* 0x000fe200078e0204 */
[----:B------:R-:W-:Y:S01]  /*0d60*/  R2UR UR7, R120 ;  /* 0x00000000780772ca */ /* 0x000fe200000e0000 */
[----:B------:R-:W-:-:S04]  /*0d70*/  IMAD.HI R2, R2, 0x2aaaaaab, RZ ;  /* 0x2aaaaaab02027827 */ /* 0x000fc800078e02ff */
[----:B------:R-:W-:Y:S01]  /*0d80*/  IMAD.HI R0, R0, 0x2aaaaaab, RZ ;  /* 0x2aaaaaab00007827 */ /* 0x000fe200078e02ff */
[----:B------:R-:W-:Y:S01]  /*0d90*/  SHF.R.U32.HI R5, RZ, 0x1f, R2 ;  /* 0x0000001fff057819 */ /* 0x000fe20000011602 */
[----:B------:R-:W-:-:S03]  /*0da0*/  UISETP.NE.AND UP0, UPT, UR4, URZ, UPT ;  /* 0x0000003f0400728c */ /* 0x000fc6000bf05270 */
[----:B------:R-:W-:Y:S01]  /*0db0*/  UMOV UR4, UR39 ;  /* 0x0000002700047c82 */ /* 0x000fe20008000000 */
[----:B------:R-:W-:Y:S02]  /*0dc0*/  SHF.R.U32.HI R3, RZ, 0x1f, R0 ;  /* 0x0000001fff037819 */ /* 0x000fe40000011600 */
[----:B------:R-:W-:Y:S02]  /*0dd0*/  LEA.HI.SX32 R2, R2, R5, 0x1c ;  /* 0x0000000502027211 */ /* 0x000fe400078fe2ff */
[----:B------:R-:W-:-:S03]  /*0de0*/  LEA.HI.SX32 R3, R0, R3, 0x1c ;  /* 0x0000000300037211 */ /* 0x000fc600078fe2ff */
[----:B------:R-:W-:Y:S01]  /*0df0*/  @UP0 ULDC UR8, c[0x0][0x44c] ;  /* 0x0001130000080ab9 */ /* 0x000fe20000000800 */
[----:B------:R-:W-:Y:S01]  /*0e00*/  @UP0 ULDC UR10, c[0x0][0x450] ;  /* 0x00011400000a0ab9 */ /* 0x000fe20000000800 */
[----:B------:R-:W-:Y:S01]  /*0e10*/  UIMAD.WIDE.U32 UR8, UR39, UR8, URZ ;  /* 0x00000008270872a5 */ /* 0x000fe2000f8e003f */
[----:B------:R-:W-:-:S03]  /*0e20*/  VIMNMX R16, R3, R2, PT ;  /* 0x0000000203107248 */ /* 0x000fc60003fe0100 */
        /* <DEDUP_REMOVED lines=17> */
.L_x_4246:
[----:B------:R-:W-:-:S11]  /*0f40*/  UISETP.NE.AND UP0, UPT, UR5, 0x1, UPT ;  /* 0x000000010500788c */ /* 0x000fd6000bf05270 */
[----:B------:R-:W-:Y:S02]  /*0f50*/  @UP0 ULDC.64 UR10, c[0x0][0x9e8] ;  /* 0x00027a00000a0ab9 */ /* 0x000fe40000000a00 */
[----:B------:R-:W-:-:S04]  /*0f60*/  UIMAD.WIDE.U32 UR8, UR4, UR10, URZ ;  /* 0x0000000a040872a5 */ /* 0x000fc8000f8e003f */
[----:B------:R-:W-:-:S12]  /*0f70*/  @UP0 USHF.R.U32.HI UR4, URZ, UR11, UR9 ;  /* 0x0000000b3f040299 */ /* 0x000fd80008011609 */
.L_x_4247:
[----:B------:R-:W-:-:S04]  /*0f80*/  UIMAD UR4, UR4, UR5, URZ ;  /* 0x00000005040472a4 */ /* 0x000fc8000f8e023f */
[----:B------:R-:W-:-:S04]  /*0f90*/  UISETP.LT.AND UP0, UPT, UR7, UR4, UPT ;  /* 0x000000040700728c */ /* 0x000fc8000bf01270 */
[----:B------:R-:W-:-:S12]  /*0fa0*/  USEL UR7, UR7, UR4, !UP0 ;  /* 0x0000000407077287 */ /* 0x000fd8000c000000 */
.L_x_4245:
[----:B------:R-:W-:Y:S02]  /*0fb0*/  UIMAD.WIDE UR4, UR7, 0x2aaaaaab, URZ ;  /* 0x2aaaaaab070478a5 */ /* 0x000fe4000f8e023f */
[----:B------:R-:W-:Y:S02]  /*0fc0*/  USHF.R.U32.HI UR11, URZ, 0x10, UR6 ;  /* 0x000000103f0b7899 */ /* 0x000fe40008011606 */
[----:B------:R-:W-:Y:S02]  /*0fd0*/  USHF.R.U32.HI UR4, URZ, 0x1f, UR5 ;  /* 0x0000001f3f047899 */ /* 0x000fe40008011605 */
[----:B------:R-:W-:Y:S02]  /*0fe0*/  ULOP3.LUT UR7, UR6, 0xffff, URZ, 0xc0, !UPT ;  /* 0x0000ffff06077892 */ /* 0x000fe4000f8ec03f */
[----:B------:R-:W-:-:S04]  /*0ff0*/  ULEA.HI.SX32 UR4, UR5, UR4, 0x1c ;  /* 0x0000000405047291 */ /* 0x000fc8000f8fe23f */
        /* <DEDUP_REMOVED lines=13> */
[----:B------:R-:W-:-:S03]  /*10d0*/  R2UR UR6, R0 ;  /* 0x00000000000672ca */ /* 0x000fc600000e0000 */
[----:B------:R-:W-:-:S04]  /*10e0*/  IMAD.MOV R5, RZ, RZ, -R5 ;  /* 0x000000ffff057224 */ /* 0x000fc800078e0a05 */
        /* <DEDUP_REMOVED lines=27> */
.L_x_4248:
[----:B------:R-:W-:Y:S02]  /*12a0*/  UIMAD UR5, UR7, UR4, UR10 ;  /* 0x00000004070572a4 */ /* 0x000fe4000f8e020a */
[----:B------:R-:W-:Y:S01]  /*12b0*/  IMAD.U32 R3, RZ, RZ, UR4 ;  /* 0x00000004ff037e24 */ /* 0x000fe2000f8e00ff */
[----:B------:R-:W-:Y:S02]  /*12c0*/  PLOP3.LUT P0, PT, PT, PT, PT, 0x80, 0x0 ;  /* 0x000000000000781c */ /* 0x000fe40003f0f070 */
[----:B------:R-:W-:Y:S02]  /*12d0*/  CS2R R118, SRZ ;  /* 0x0000000000767805 */ /* 0x000fe4000001ff00 */
[----:B------:R-:W-:Y:S02]  /*12e0*/  CS2R R116, SRZ ;  /* 0x0000000000747805 */ /* 0x000fe4000001ff00 */
[----:B------:R-:W-:Y:S02]  /*12f0*/  CS2R R114, SRZ ;  /* 0x0000000000727805 */ /* 0x000fe4000001ff00 */
[----:B------:R-:W-:Y:S01]  /*1300*/  VIADDMNMX R16, R3, UR5, R16, PT ;  /* 0x0000000503107c46 */ /* 0x000fe2000b800110 */
[----:B------:R-:W-:Y:S01]  /*1310*/  IMAD.U32 R22, RZ, RZ, UR5 ;  /* 0x00000005ff167e24 */ /* 0x000fe2000f8e00ff */
[----:B------:R-:W-:-:S02]  /*1320*/  CS2R R2, SRZ ;  /* 0x0000000000027805 */ /* 0x000fc4000001ff00 */
[----:B------:R-:W-:Y:S02]  /*1330*/  CS2R R112, SRZ ;  /* 0x0000000000707805 */ /* 0x000fe4000001ff00 */
[----:B------:R-:W-:Y:S02]  /*1340*/  ISETP.GT.AND P1, PT, R16, UR5, PT ;  /* 0x0000000510007c0c */ /* 0x000fe4000bf24270 */
        /* <DEDUP_REMOVED lines=79> */
.L_x_4250:
[----:B------:R-:W-:-:S04]  /*1840*/  SHF.L.U32 R0, RZ, 0x1f, RZ ;  /* 0x0000001fff007819 */ /* 0x000fc800000006ff */
[----:B------:R-:W0:Y:S02]  /*1850*/  SYNCS.PHASECHK.TRANS64.TRYWAIT P0, [UR38+0x30800], R0 ;  /* 0x03080000ff0075a7 */ /* 0x000e240008000166 */
[----:B0-----:R-:W-:Y:S05]  /*1860*/  @!P0 BRA `(.L_x_4251) ;  /* 0x0000012400248947 */ /* 0x001fea0003800000 */
.L_x_4384:
[----:B------:R-:W2:Y:S02]  /*1870*/  LDL R2, [R1+0x4] ;  /* 0x0000040001027983 */ /* 0x000ea40000100800 */
[----:B--2---:R-:W-:-:S13]  /*1880*/  R2UR UR4, R2 ;  /* 0x00000000020472ca */ /* 0x004fda00000e0000 */
[----:B------:R-:W-:-:S06]  /*1890*/  ULOP3.LUT UR4, UR4, 0x1, URZ, 0xfc, !UPT ;  /* 0x0000000104047892 */ /* 0x000fcc000f8efc3f */
[----:B------:R-:W-:-:S05]  /*18a0*/  IMAD.U32 R2, RZ, RZ, UR4 ;  /* 0x00000004ff027e24 */ /* 0x000fca000f8e00ff */
[----:B------:R-:W-:-:S13]  /*18b0*/  ISETP.NE.AND P0, PT, R2, 0x3, PT ;  /* 0x000000030200780c */ /* 0x000fda0003f05270 */
[----:B------:R-:W-:Y:S05]  /*18c0*/  @!P0 BRA `(.L_x_4252) ;  /* 0x0000000000048947 */ /* 0x000fea0003800000 */
[----:B------:R-:W-:Y:S01]  /*18d0*/  BPT.TRAP 0x1 ;  /* 0x000000040000795c */ /* 0x000fe20000300000 */
.L_x_4252:
[----:B------:R1:W2:Y:S01]  /*18e0*/  SYNCS.PHASECHK.TRANS64.TRYWAIT P1, [UR38+0x30830], R0 ;  /* 0x03083000ff0075a7 */ /* 0x0002a20008020166 */
[----:B------:R-:W-:Y:S05]  /*18f0*/  @!P0 BRA `(.L_x_4253) ;  /* 0x0000000000048947 */ /* 0x000fea0003800000 */
[----:B------:R-:W-:Y:S01]  /*1900*/  BPT.TRAP 0x1 ;  /* 0x000000040000795c */ /* 0x000fe20000300000 */
.L_x_4253:
[----:B------:R-:W-:-:S05]  /*1910*/  IMAD.U32 R6, RZ, RZ, UR40 ;  /* 0x00000028ff067e24 */ /* 0x000fca000f8e00ff */
[----:B------:R-:W-:Y:S01]  /*1920*/  LOP3.LUT R6, R6, 0x10000, RZ, 0xfc, !PT ;  /* 0x0001000006067812 */ /* 0x000fe200078efcff */
[----:B--2---:R-:W-:Y:S06]  /*1930*/  @P1 BRA `(.L_x_4254) ;  /* 0x0000000000081947 */ /* 0x004fec0003800000 */
[----:B------:R-:W2:Y:S02]  /*1940*/  SYNCS.PHASECHK.TRANS64.TRYWAIT P1, [UR38+0x30830], R0 ;  /* 0x03083000ff0075a7 */ /* 0x000ea40008020166 */
[----:B--2---:R-:W-:Y:S05]  /*1950*/  @!P1 BRA `(.L_x_4255) ;  /* 0x0000012400009947 */ /* 0x004fea0003800000 */
.L_x_4254:
[----:B------:R-:W-:Y:S05]  /*1960*/  WARPSYNC.ALL ;  /* 0x0000000000007948 */ /* 0x000fea0003800000 */
[----:B------:R-:W-:Y:S01]  /*1970*/  IMAD.MOV.U32 R7, RZ, RZ, 0x40000040 ;  /* 0x40000040ff077424 */ /* 0x000fe200078e00ff */
[----:B------:R-:W-:Y:S01]  /*1980*/  UIADD3 UR4, UR38, 0x1e400, URZ ;  /* 0x0001e40026047890 */ /* 0x000fe2000fffe03f */
[----:B------:R-:W-:Y:S01]  /*1990*/  R2UR UR8, R6 ;  /* 0x00000000060872ca */ /* 0x000fe200000e0000 */
[----:B------:R-:W-:Y:S02]  /*19a0*/  WARPGROUP.ARRIVE ;  /* 0x00000000000079c5 */ /* 0x000fe40000000000 */
        /* <DEDUP_REMOVED lines=24> */
[----:B------:R-:W-:Y:S01]  /*1b30*/  UMOV UR29, 0x40000040 ;  /* 0x40000040001d7882 */ /* 0x000fe20000000000 */
[----:B------:R-:W-:-:S03]  /*1b40*/  UMOV UR33, 0x40000040 ;  /* 0x4000004000217882 */ /* 0x000fc60000000000 */
[----:B------:R-:W-:Y:S02]  /*1b50*/  UIADD3 UR8, UR10, 0x2, URZ ;  /* 0x000000020a087890 */ /* 0x000fe4000fffe03f */
[----:B------:R-:W-:Y:S02]  /*1b60*/  UIADD3 UR12, UR10, 0x4, URZ ;  /* 0x000000040a0c7890 */ /* 0x000fe4000fffe03f */
[----:B------:R-:W-:Y:S02]  /*1b70*/  UIADD3 UR16, UR10, 0x6, URZ ;  /* 0x000000060a107890 */ /* 0x000fe4000fffe03f */
[----:B------:R-:W-:Y:S01]  /*1b80*/  UIADD3 UR20, UR10, 0x400, URZ ;  /* 0x000004000a147890 */ /* 0x000fe2000fffe03f */
[----:B------:R-:W-:Y:S01]  /*1b90*/  UMOV UR4, UR8 ;  /* 0x0000000800047c82 */ /* 0x000fe20008000000 */
[----:B------:R-:W-:Y:S02]  /*1ba0*/  UIADD3 UR24, UR10, 0x402, URZ ;  /* 0x000004020a187890 */ /* 0x000fe4000fffe03f */
[----:B------:R-:W-:-:S02]  /*1bb0*/  UIADD3 UR28, UR10, 0x404, URZ ;  /* 0x000004040a1c7890 */ /* 0x000fc4000fffe03f */
        /* <DEDUP_REMOVED lines=69> */
.L_x_4256:
[----:B01----:R-:W-:Y:S01]  /*2010*/  LOP3.LUT R0, R73, 0xffffff80, RZ, 0xc0, !PT ;  /* 0xffffff8049007812 */ /* 0x003fe200078ec0ff */
[----:B------:R-:W0:Y:S01]  /*2020*/  S2UR UR6, SR_CgaCtaId ;  /* 0x00000000000679c3 */ /* 0x000e220000008800 */
[----:B------:R-:W-:Y:S01]  /*2030*/  R2UR UR5, R19 ;  /* 0x00000000130572ca */ /* 0x000fe200000e0000 */
[----:B------:R-:W-:Y:S01]  /*2040*/  ULDC UR10, c[0x0][0x288] ;  /* 0x0000a200000a7ab9 */ /* 0x000fe20000000800 */
        /* <DEDUP_REMOVED lines=21> */
[----:B------:R-:W-:Y:S02]  /*21a0*/  IADD3 R4, R4, R3, -R8 ;  /* 0x0000000304047210 */ /* 0x000fe40007ffe808 */
[----:B------:R-:W-:Y:S01]  /*21b0*/  PLOP3.LUT P1, PT, PT, PT, UP1, 0x80, 0x0 ;  /* 0x000000000000781c */ /* 0x000fe20003f2f018 */
[----:B------:R-:W-:Y:S01]  /*21c0*/  IMAD.IADD R9, R72, 0x1, -R9 ;  /* 0x0000000148097824 */ /* 0x000fe200078e0a09 */
[----:B------:R-:W-:Y:S01]  /*21d0*/  PLOP3.LUT P2, PT, PT, PT, UP1, 0x80, 0x0 ;  /* 0x000000000000781c */ /* 0x000fe20003f4f018 */
[----:B------:R-:W-:Y:S01]  /*21e0*/  IMAD R4, R5, 0x40, R4 ;  /* 0x0000004005047824 */ /* 0x000fe200078e0204 */
[----:B------:R-:W-:Y:S01]  /*21f0*/  LOP3.LUT R11, R2, 0x7ffffffc, RZ, 0xc0, !PT ;  /* 0x7ffffffc020b7812 */ /* 0x000fe200078ec0ff */
[----:B------:R-:W-:Y:S02]  /*2200*/  IMAD.MOV.U32 R5, RZ, RZ, -0x60 ;  /* 0xffffffa0ff057424 */ /* 0x000fe400078e00ff */
[----:B------:R-:W-:Y:S01]  /*2210*/  IMAD R10, R9, 0x8, R4 ;  /* 0x00000008090a7824 */ /* 0x000fe200078e0204 */
[----:B------:R-:W-:Y:S01]  /*2220*/  UISETP.NE.AND UP0, UPT, UR4, URZ, UPT ;  /* 0x0000003f0400728c */ /* 0x000fe2000bf05270 */
[----:B------:R-:W-:-:S02]  /*2230*/  IMAD.IADD R11, R0, 0x1, -R11 ;  /* 0x00000001000b7824 */ /* 0x000fc400078e0a0b */
[----:B------:R-:W-:Y:S01]  /*2240*/  @UP1 ULDC UR4, c[0x0][0x44c] ;  /* 0x0001130000041ab9 */ /* 0x000fe20000000800 */
[----:B------:R-:W-:Y:S02]  /*2250*/  IMAD.MOV.U32 R3, RZ, RZ, R10 ;  /* 0x000000ffff037224 */ /* 0x000fe400078e000a */
[----:B------:R-:W-:Y:S01]  /*2260*/  @P1 IMAD.HI.U32 R4, R10, UR4, RZ ;  /* 0x000000040a041c27 */ /* 0x000fe2000f8e00ff */
[----:B------:R-:W-:Y:S01]  /*2270*/  UIADD3 UR4, UR38, 0x30840, URZ ;  /* 0x0003084026047890 */ /* 0x000fe2000fffe03f */
[----:B------:R-:W-:Y:S02]  /*2280*/  PLOP3.LUT P1, PT, PT, PT, UP0, 0x40, 0x0 ;  /* 0x000000000000781c */ /* 0x000fe40003f2e808 */
[C---:B------:R-:W-:Y:S01]  /*2290*/  IMAD R2, R16.reuse, R5, 0x61 ;  /* 0x0000006110027424 */ /* 0x040fe200078e0205 */
[----:B------:R-:W-:Y:S01]  /*22a0*/  @P2 SHF.R.U32.HI R3, RZ, UR5, R4 ;  /* 0x00000005ff032c19 */ /* 0x000fe20008011604 */
[----:B0-----:R-:W-:Y:S01]  /*22b0*/  UPRMT UR4, UR6, 0x654, UR4 ;  /* 0x0000065406047896 */ /* 0x001fe20008000004 */
[----:B------:R-:W-:-:S02]  /*22c0*/  IMAD R0, R16, -0x60, R23 ;  /* 0xffffffa010007824 */ /* 0x000fc400078e0217 */
[C---:B------:R-:W-:Y:S01]  /*22d0*/  IMAD R4, R11.reuse, -0x2, R2 ;  /* 0xfffffffe0b047824 */ /* 0x040fe200078e0202 */
[----:B------:R-:W0:Y:S01]  /*22e0*/  SHFL.IDX PT, R72, R3, RZ, 0x1c1f ;  /* 0x001c1fff03487589 */ /* 0x000e2200000e0000 */
[----:B------:R-:W-:Y:S01]  /*22f0*/  VIADD R0, R0, 0x60 ;  /* 0x0000006000007836 */ /* 0x000fe20000000000 */
[----:B------:R-:W-:Y:S01]  /*2300*/  ULDC UR6, c[0x0][0x9e0] ;  /* 0x0002780000067ab9 */ /* 0x000fe20000000800 */
[----:B------:R-:W-:Y:S01]  /*2310*/  VIADD R14, R2, 0xffffffff ;  /* 0xffffffff020e7836 */ /* 0x000fe20000000000 */
[----:B------:R-:W-:Y:S01]  /*2320*/  IADD3 R5, R4, -UR10, R23 ;  /* 0x8000000a04057c10 */ /* 0x000fe2000fffe017 */
[----:B------:R-:W-:Y:S01]  /*2330*/  SYNCS.ARRIVE.TRANS64.RED.A1T0 RZ, [UR4], RZ ;  /* 0x000000ffffff79a7 */ /* 0x000fe20008100404 */
[----:B------:R-:W-:Y:S01]  /*2340*/  ULDC UR4, c[0x0][0x9dc] ;  /* 0x0002770000047ab9 */ /* 0x000fe20000000800 */
[----:B------:R-:W-:Y:S01]  /*2350*/  IMAD R8, R11, -0x2, R0 ;  /* 0xfffffffe0b087824 */ /* 0x000fe200078e0200 */
[----:B------:R-:W-:Y:S01]  /*2360*/  ULOP3.LUT UR5, URZ, UR4, URZ, 0x33, !UPT ;  /* 0x000000043f057292 */ /* 0x000fe2000f8e333f */
[----:B------:R-:W-:-:S02]  /*2370*/  VIADD R9, R5, UR6 ;  /* 0x0000000605097c36 */ /* 0x000fc40008000000 */
[----:B------:R-:W-:-:S03]  /*2380*/  VIADD R20, R4, 0xffffffff ;  /* 0xffffffff04147836 */ /* 0x000fc60000000000 */
[----:B------:R-:W-:Y:S02]  /*2390*/  VIADD R13, R5, UR5 ;  /* 0x00000005050d7c36 */ /* 0x000fe40008000000 */
[----:B------:R-:W-:Y:S01]  /*23a0*/  IMAD.U32 R12, RZ, RZ, UR5 ;  /* 0x00000005ff0c7e24 */ /* 0x000fe2000f8e00ff */
[----:B0-----:R-:W-:Y:S01]  /*23b0*/  VIADDMNMX R0, R72, R9, R8, PT ;  /* 0x0000000948007246 */ /* 0x001fe20003800108 */
[----:B------:R-:W-:Y:S01]  /*23c0*/  IMAD.IADD R2, R13, 0x1, R72 ;  /* 0x000000010d027824 */ /* 0x000fe200078e0248 */
[----:B------:R-:W-:Y:S06]  /*23d0*/  @P1 BRA `(.L_x_4257) ;  /* 0x00000000005c1947 */ /* 0x000fec0003800000 */
[----:B------:R-:W-:Y:S01]  /*23e0*/  IADD3 R5, R23, -UR10, R72 ;  /* 0x8000000a17057c10 */ /* 0x000fe2000fffe048 */
        /* <DEDUP_REMOVED lines=12> */
.L_x_4259:
[----:B------:R-:W-:Y:S02]  /*24b0*/  ULDC UR4, c[0x0][0x9e4] ;  /* 0x0002790000047ab9 */ /* 0x000fe40000000800 */
[----:B------:R-:W-:-:S05]  /*24c0*/  IMAD.U32 R15, RZ, RZ, UR4 ;  /* 0x00000004ff0f7e24 */ /* 0x000fca000f8e00ff */
[----:B------:R-:W-:-:S13]  /*24d0*/  ISETP.NE.AND P1, PT, R15, 0x1, PT ;  /* 0x000000010f00780c */ /* 0x000fda0003f25270 */
[----:B------:R-:W0:Y:S02]  /*24e0*/  @P1 LDC.64 R72, c[0x0][0x9e8] ;  /* 0x00027a00ff481b82 */ /* 0x000e240000000a00 */
[----:B0-----:R-:W-:-:S05]  /*24f0*/  @P1 IMAD.HI.U32 R4, R5, R72, RZ ;  /* 0x0000004805041227 */ /* 0x001fca00078e00ff */
[----:B------:R-:W-:-:S07]  /*2500*/  @P1 SHF.R.U32.HI R5, RZ, R73, R4 ;  /* 0x00000049ff051219 */ /* 0x000fce0000011604 */
.L_x_4260:
[----:B------:R-:W-:Y:S05]  /*2510*/  BSYNC B0 ;  /* 0x0000000000007941 */ /* 0x000fea0003800000 */
.L_x_4258:
[----:B------:R-:W-:-:S05]  /*2520*/  IMAD R5, R5, R15, R20 ;  /* 0x0000000f05057224 */ /* 0x000fca00078e0214 */
[----:B------:R-:W-:Y:S02]  /*2530*/  VIADDMNMX R0, R5, R15, R0, PT ;  /* 0x0000000f05007246 */ /* 0x000fe40003800100 */
[----:B------:R-:W-:-:S07]  /*2540*/  VIMNMX R2, R2, R5, !PT ;  /* 0x0000000502027248 */ /* 0x000fce0007fe0100 */
.L_x_4257:
[C---:B------:R-:W-:Y:S02]  /*2550*/  ISETP.GE.AND P2, PT, R14.reuse, 0x9, PT ;  /* 0x000000090e00780c */ /* 0x040fe40003f46270 */
[----:B------:R-:W-:Y:S02]  /*2560*/  ISETP.GE.AND P1, PT, R14, 0x2, PT ;  /* 0x000000020e00780c */ /* 0x000fe40003f26270 */
[C---:B------:R-:W-:Y:S02]  /*2570*/  ISETP.GT.AND P3, PT, R2.reuse, 0x8, !P2 ;  /* 0x000000080200780c */ /* 0x040fe40005764270 */
[----:B------:R-:W-:Y:S02]  /*2580*/  ISETP.GT.AND P4, PT, R2, 0x1, !P1 ;  /* 0x000000010200780c */ /* 0x000fe40004f84270 */
[----:B------:R-:W-:Y:S02]  /*2590*/  ISETP.LT.OR P3, PT, R0, 0x9, P3 ;  /* 0x000000090000780c */ /* 0x000fe40001f61670 */
[----:B------:R-:W-:-:S02]  /*25a0*/  ISETP.GE.AND P5, PT, R14, 0x11, PT ;  /* 0x000000110e00780c */ /* 0x000fc40003fa6270 */
[----:B------:R-:W-:Y:S02]  /*25b0*/  ISETP.LT.OR P4, PT, R0, 0x2, P4 ;  /* 0x000000020000780c */ /* 0x000fe40002781670 */
[----:B------:R-:W-:Y:S02]  /*25c0*/  FSEL R28, R28, -INF , !P3 ;  /* 0xff8000001c1c7808 */ /* 0x000fe40005800000 */
        /* <DEDUP_REMOVED lines=82> */
[----:B------:R-:W-:Y:S02]  /*2af0*/  P2R R29, PR, RZ, 0x20 ;  /* 0x00000020ff1d7803 */ /* 0x000fe40000000000 */
[----:B------:R-:W-:Y:S02]  /*2b00*/  FSEL R90, R61, -INF , !P3 ;  /* 0xff8000003d5a7808 */ /* 0x000fe40005800000 */
[----:B------:R-:W-:Y:S02]  /*2b10*/  ISETP.GE.AND P3, PT, R14, 0x51, PT ;  /* 0x000000510e00780c */ /* 0x000fe40003f66270 */
[----:B------:R-:W-:Y:S02]  /*2b20*/  P2R R21, PR, RZ, 0x40 ;  /* 0x00000040ff157803 */ /* 0x000fe40000000000 */
[----:B------:R-:W-:Y:S02]  /*2b30*/  ISETP.GT.AND P4, PT, R2, 0x50, !P3 ;  /* 0x000000500200780c */ /* 0x000fe40005f84270 */
[----:B------:R-:W-:-:S02]  /*2b40*/  R2UR UR4, R18 ;  /* 0x00000000120472ca */ /* 0x000fc400000e0000 */
        /* <DEDUP_REMOVED lines=18> */
[----:B------:R-:W-:-:S04]  /*2c70*/  ISETP.GT.AND P6, PT, R2, 0x59, !P6 ;  /* 0x000000590200780c */ /* 0x000fc800077c4270 */
[----:B------:R-:W-:Y:S02]  /*2c80*/  ISETP.LT.OR P6, PT, R0, 0x5a, P6 ;  /* 0x0000005a0000780c */ /* 0x000fe400037c1670 */
[----:B------:R-:W0:Y:S02]  /*2c90*/  SHFL.IDX PT, R0, R3, 0x1, 0x1c1f ;  /* 0x003c1f0003007f89 */ /* 0x000e2400000e0000 */
[----:B------:R-:W-:Y:S02]  /*2ca0*/  FSEL R94, R69, -INF , !P6 ;  /* 0xff800000455e7808 */ /* 0x000fe40007000000 */
[----:B------:R-:W-:Y:S02]  /*2cb0*/  PLOP3.LUT P6, PT, PT, PT, UP0, 0x40, 0x0 ;  /* 0x000000000000781c */ /* 0x000fe40003fce808 */
[----:B0-----:R-:W-:Y:S01]  /*2cc0*/  VIADDMNMX R2, R0, R9, R8, PT ;  /* 0x0000000900027246 */ /* 0x001fe20003800108 */
[----:B------:R-:W-:-:S10]  /*2cd0*/  IMAD.IADD R4, R13, 0x1, R0 ;  /* 0x000000010d047824 */ /* 0x000fd400078e0200 */
[----:B------:R-:W-:Y:S05]  /*2ce0*/  @P6 BRA `(.L_x_4261) ;  /* 0x00000000005c6947 */ /* 0x000fea0003800000 */
        /* <DEDUP_REMOVED lines=13> */
.L_x_4263:
[----:B------:R-:W-:Y:S02]  /*2dc0*/  ULDC UR4, c[0x0][0x9e4] ;  /* 0x0002790000047ab9 */ /* 0x000fe40000000800 */
[----:B------:R-:W-:-:S05]  /*2dd0*/  IMAD.U32 R5, RZ, RZ, UR4 ;  /* 0x00000004ff057e24 */ /* 0x000fca000f8e00ff */
[----:B------:R-:W-:-:S13]  /*2de0*/  ISETP.NE.AND P6, PT, R5, 0x1, PT ;  /* 0x000000010500780c */ /* 0x000fda0003fc5270 */
[----:B------:R-:W0:Y:S02]  /*2df0*/  @P6 LDC.64 R8, c[0x0][0x9e8] ;  /* 0x00027a00ff086b82 */ /* 0x000e240000000a00 */
[----:B0-----:R-:W-:-:S05]  /*2e00*/  @P6 IMAD.HI.U32 R0, R3, R8, RZ ;  /* 0x0000000803006227 */ /* 0x001fca00078e00ff */
[----:B------:R-:W-:-:S07]  /*2e10*/  @P6 SHF.R.U32.HI R3, RZ, R9, R0 ;  /* 0x00000009ff036219 */ /* 0x000fce0000011600 */
.L_x_4264:
[----:B------:R-:W-:Y:S05]  /*2e20*/  BSYNC B0 ;  /* 0x0000000000007941 */ /* 0x000fea0003800000 */
.L_x_4262:
[----:B------:R-:W-:-:S05]  /*2e30*/  IMAD R3, R3, R5, R20 ;  /* 0x0000000503037224 */ /* 0x000fca00078e0214 */
[----:B------:R-:W-:Y:S02]  /*2e40*/  VIADDMNMX R2, R3, R5, R2, PT ;  /* 0x0000000503027246 */ /* 0x000fe40003800102 */
[----:B------:R-:W-:-:S07]  /*2e50*/  VIMNMX R4, R4, R3, !PT ;  /* 0x0000000304047248 */ /* 0x000fce0007fe0100 */
.L_x_4261:
[C---:B------:R-:W-:Y:S02]  /*2e60*/  ISETP.GT.AND P1, PT, R4.reuse, 0x1, !P1 ;  /* 0x000000010400780c */ /* 0x040fe40004f24270 */
[----:B------:R-:W-:Y:S02]  /*2e70*/  ISETP.GT.AND P2, PT, R4, 0x8, !P2 ;  /* 0x000000080400780c */ /* 0x000fe40005744270 */
[C---:B------:R-:W-:Y:S02]  /*2e80*/  ISETP.LT.OR P1, PT, R2.reuse, 0x2, P1 ;  /* 0x000000020200780c */ /* 0x040fe40000f21670 */
[----:B------:R-:W-:Y:S02]  /*2e90*/  ISETP.LT.OR P2, PT, R2, 0x9, P2 ;  /* 0x000000090200780c */ /* 0x000fe40001741670 */
[----:B------:R-:W-:Y:S02]  /*2ea0*/  FSEL R27, R27, -INF , !P1 ;  /* 0xff8000001b1b7808 */ /* 0x000fe40004800000 */
[----:B------:R-:W-:-:S02]  /*2eb0*/  ISETP.NE.AND P1, PT, R21, RZ, PT ;  /* 0x000000ff1500720c */ /* 0x000fc40003f25270 */
[----:B------:R-:W-:Y:S02]  /*2ec0*/  FSEL R9, R30, -INF , !P2 ;  /* 0xff8000001e097808 */ /* 0x000fe40005000000 */
[----:B------:R-:W-:Y:S02]  /*2ed0*/  ISETP.GT.AND P1, PT, R4, 0x9, !P1 ;  /* 0x000000090400780c */ /* 0x000fe40004f24270 */
[----:B------:R-:W-:Y:S02]  /*2ee0*/  ISETP.NE.AND P2, PT, R29, RZ, PT ;  /* 0x000000ff1d00720c */ /* 0x000fe40003f45270 */
[----:B------:R-:W-:Y:S02]  /*2ef0*/  ISETP.LT.OR P1, PT, R2, 0xa, P1 ;  /* 0x0000000a0200780c */ /* 0x000fe40000f21670 */
[----:B------:R-:W-:Y:S02]  /*2f00*/  ISETP.NE.AND P6, PT, R33, RZ, PT ;  /* 0x000000ff2100720c */ /* 0x000fe40003fc5270 */
        /* <DEDUP_REMOVED lines=8> */
[----:B------:R-:W-:Y:S02]  /*2f90*/  ISETP.GT.AND P1, PT, R4, 0x11, !P2 ;  /* 0x000000110400780c */ /* 0x000fe40005724270 */
[----:B------:R-:W-:Y:S02]  /*2fa0*/  FMNMX.FTZ R0, R32, R0, !PT ;  /* 0x0000000020007209 */ /* 0x000fe40007810000 */
[----:B------:R-:W-:Y:S02]  /*2fb0*/  ISETP.LT.OR P1, PT, R2, 0x12, P1 ;  /* 0x000000120200780c */ /* 0x000fe40000f21670 */
[----:B------:R-:W-:Y:S02]  /*2fc0*/  FMNMX.FTZ R0, R76, R0, !PT ;  /* 0x000000004c007209 */ /* 0x000fe40007810000 */
[----:B------:R-:W-:-:S02]  /*2fd0*/  FSEL R35, R35, -INF , !P1 ;  /* 0xff80000023237808 */ /* 0x000fc40004800000 */
[----:B------:R-:W-:Y:S02]  /*2fe0*/  ISETP.GT.AND P1, PT, R4, 0x18, !P6 ;  /* 0x000000180400780c */ /* 0x000fe40007724270 */
[----:B------:R-:W-:Y:S02]  /*2ff0*/  ISETP.NE.AND P6, PT, R15, RZ, PT ;  /* 0x000000ff0f00720c */ /* 0x000fe40003fc5270 */
        /* <DEDUP_REMOVED lines=43> */
[----:B------:R-:W-:Y:S01]  /*32b0*/  ISETP.NE.AND P2, PT, R53, RZ, PT ;  /* 0x000000ff3500720c */ /* 0x000fe20003f45270 */
[----:B------:R-:W0:Y:S01]  /*32c0*/  SHFL.BFLY PT, R5, R8, 0x2, 0x1f ;  /* 0x0c401f0008057f89 */ /* 0x000e2200000e0000 */
[----:B------:R-:W-:Y:S02]  /*32d0*/  FSEL R29, R50, -INF , !P1 ;  /* 0xff800000321d7808 */ /* 0x000fe40004800000 */
[----:B------:R-:W-:-:S02]  /*32e0*/  ISETP.NE.AND P1, PT, R79, RZ, PT ;  /* 0x000000ff4f00720c */ /* 0x000fc40003f25270 */
[----:B------:R-:W-:Y:S02]  /*32f0*/  R2UR UR4, R18 ;  /* 0x00000000120472ca */ /* 0x000fe400000e0000 */
[C---:B------:R-:W-:Y:S02]  /*3300*/  ISETP.GT.AND P1, PT, R4.reuse, 0x31, !P1 ;  /* 0x000000310400780c */ /* 0x040fe40004f24270 */
[----:B------:R-:W-:Y:S02]  /*3310*/  ISETP.GT.AND P3, PT, R4, 0x50, !P3 ;  /* 0x000000500400780c */ /* 0x000fe40005f64270 */
[----:B------:R-:W-:Y:S02]  /*3320*/  ISETP.LT.OR P1, PT, R2, 0x32, P1 ;  /* 0x000000320200780c */ /* 0x000fe40000f21670 */
[----:B------:R-:W-:Y:S02]  /*3330*/  ISETP.GT.AND P4, PT, R4, 0x51, !P4 ;  /* 0x000000510400780c */ /* 0x000fe40006784270 */
[----:B------:R-:W-:-:S02]  /*3340*/  FSEL R51, R51, -INF , !P1 ;  /* 0xff80000033337808 */ /* 0x000fc40004800000 */
[----:B------:R-:W-:Y:S01]  /*3350*/  ISETP.NE.AND P1, PT, R49, RZ, PT ;  /* 0x000000ff3100720c */ /* 0x000fe20003f25270 */
[----:B------:R-:W-:Y:S01]  /*3360*/  UISETP.NE.AND UP0, UPT, UR4, URZ, UPT ;  /* 0x0000003f0400728c */ /* 0x000fe2000bf05270 */
[----:B------:R-:W-:Y:S02]  /*3370*/  ISETP.LT.OR P3, PT, R2, 0x51, P3 ;  /* 0x000000510200780c */ /* 0x000fe40001f61670 */
[C---:B------:R-:W-:Y:S01]  /*3380*/  ISETP.GT.AND P1, PT, R4.reuse, 0x38, !P1 ;  /* 0x000000380400780c */ /* 0x040fe20004f24270 */
[----:B------:R-:W-:Y:S01]  /*3390*/  ULDC UR4, c[0x0][0x988] ;  /* 0x0002620000047ab9 */ /* 0x000fe20000000800 */
[----:B------:R-:W-:Y:S01]  /*33a0*/  ISETP.GT.AND P5, PT, R4, 0x58, !P5 ;  /* 0x000000580400780c */ /* 0x000fe20006fa4270 */
[----:B------:R-:W-:Y:S01]  /*33b0*/  IMAD.U32 R0, RZ, RZ, UR4 ;  /* 0x00000004ff007e24 */ /* 0x000fe2000f8e00ff */
[----:B------:R-:W-:Y:S02]  /*33c0*/  ISETP.LT.OR P1, PT, R2, 0x39, P1 ;  /* 0x000000390200780c */ /* 0x000fe40000f21670 */
[----:B0-----:R-:W-:-:S02]  /*33d0*/  FMNMX.FTZ R14, R8, R5, !PT ;  /* 0x00000005080e7209 */ /* 0x001fc40007810000 */
[----:B------:R-:W-:Y:S02]  /*33e0*/  FSEL R33, R54, -INF , !P1 ;  /* 0xff80000036217808 */ /* 0x000fe40004800000 */
[----:B------:R-:W-:Y:S01]  /*33f0*/  ISETP.NE.AND P1, PT, R81, RZ, PT ;  /* 0x000000ff5100720c */ /* 0x000fe20003f25270 */
[----:B------:R-:W0:Y:S01]  /*3400*/  SHFL.BFLY PT, R5, R14, 0x1, 0x1f ;  /* 0x0c201f000e057f89 */ /* 0x000e2200000e0000 */
[----:B------:R-:W-:Y:S02]  /*3410*/  ISETP.LT.OR P4, PT, R2, 0x52, P4 ;  /* 0x000000520200780c */ /* 0x000fe40002781670 */
[----:B------:R-:W-:Y:S02]  /*3420*/  ISETP.GT.AND P1, PT, R4, 0x39, !P1 ;  /* 0x000000390400780c */ /* 0x000fe40004f24270 */
[----:B------:R-:W-:Y:S02]  /*3430*/  FSEL R45, R66, -INF , !P3 ;  /* 0xff800000422d7808 */ /* 0x000fe40005800000 */
[----:B------:R-:W-:-:S02]  /*3440*/  ISETP.LT.OR P1, PT, R2, 0x3a, P1 ;  /* 0x0000003a0200780c */ /* 0x000fc40000f21670 */
[----:B------:R-:W-:Y:S02]  /*3450*/  ISETP.LT.OR P5, PT, R2, 0x59, P5 ;  /* 0x000000590200780c */ /* 0x000fe40002fa1670 */
[----:B------:R-:W-:Y:S02]  /*3460*/  FSEL R55, R55, -INF , !P1 ;  /* 0xff80000037377808 */ /* 0x000fe40004800000 */
[----:B------:R-:W-:Y:S02]  /*3470*/  ISETP.GT.AND P1, PT, R4, 0x40, !P2 ;  /* 0x000000400400780c */ /* 0x000fe40005724270 */
[----:B------:R-:W-:Y:S02]  /*3480*/  ISETP.NE.AND P2, PT, R57, RZ, PT ;  /* 0x000000ff3900720c */ /* 0x000fe40003f45270 */
[----:B------:R-:W-:Y:S02]  /*3490*/  ISETP.LT.OR P1, PT, R2, 0x41, P1 ;  /* 0x000000410200780c */ /* 0x000fe40000f21670 */
[----:B------:R-:W-:-:S02]  /*34a0*/  ISETP.GT.AND P2, PT, R4, 0x49, !P2 ;  /* 0x000000490400780c */ /* 0x000fc40005744270 */
[----:B------:R-:W-:Y:S02]  /*34b0*/  FSEL R37, R58, -INF , !P1 ;  /* 0xff8000003a257808 */ /* 0x000fe40004800000 */
[----:B------:R-:W-:Y:S02]  /*34c0*/  ISETP.GT.AND P1, PT, R4, RZ, !P6 ;  /* 0x000000ff0400720c */ /* 0x000fe40007724270 */
[----:B0-----:R-:W-:Y:S02]  /*34d0*/  FMNMX.FTZ R5, R14, R5, !PT ;  /* 0x000000050e057209 */ /* 0x001fe40007810000 */
[----:B------:R-:W-:Y:S02]  /*34e0*/  ISETP.LT.OR P1, PT, R2, 0x1, P1 ;  /* 0x000000010200780c */ /* 0x000fe40000f21670 */
[----:B------:R-:W-:Y:S01]  /*34f0*/  ISETP.NE.AND P6, PT, R83, RZ, PT ;  /* 0x000000ff5300720c */ /* 0x000fe20003fc5270 */
[----:B------:R-:W-:Y:S01]  /*3500*/  FMUL.FTZ R20, R5, R0 ;  /* 0x0000000005147220 */ /* 0x000fe20000410000 */
[----:B------:R-:W-:-:S02]  /*3510*/  FSEL R3, R26, -INF , !P1 ;  /* 0xff8000001a037808 */ /* 0x000fc40004800000 */
[----:B------:R-:W-:Y:S02]  /*3520*/  FSETP.NEU.FTZ.AND P1, PT, R5, -INF , PT ;  /* 0xff8000000500780b */ /* 0x000fe40003f3d000 */
[----:B------:R-:W-:Y:S02]  /*3530*/  FMNMX.FTZ R8, R3, R27, !PT ;  /* 0x0000001b03087209 */ /* 0x000fe40007810000 */
[----:B------:R-:W-:Y:S02]  /*3540*/  FSEL R57, R20, RZ, P1 ;  /* 0x000000ff14397208 */ /* 0x000fe40000800000 */
[----:B------:R-:W-:Y:S02]  /*3550*/  FMNMX.FTZ R8, R9, R8, !PT ;  /* 0x0000000809087209 */ /* 0x000fe40007810000 */
[----:B------:R-:W-:Y:S01]  /*3560*/  ISETP.GT.AND P1, PT, R4, 0x41, !P6 ;  /* 0x000000410400780c */ /* 0x000fe20007724270 */
[--C-:B------:R-:W-:Y:S01]  /*3570*/  FFMA.FTZ R14, R24, R0, -R57.reuse ;  /* 0x00000000180e7223 */ /* 0x100fe20000010839 */
[----:B------:R-:W-:Y:S01]  /*3580*/  FMNMX.FTZ R8, R31, R8, !PT ;  /* 0x000000081f087209 */ /* 0x000fe20007810000 */
[-CC-:B------:R-:W-:Y:S01]  /*3590*/  FFMA.FTZ R20, R72, R0.reuse, -R57.reuse ;  /* 0x0000000048147223 */ /* 0x180fe20000010839 */
[----:B------:R-:W-:Y:S01]  /*35a0*/  ISETP.LT.OR P1, PT, R2, 0x42, P1 ;  /* 0x000000420200780c */ /* 0x000fe20000f21670 */
[--C-:B------:R-:W-:Y:S01]  /*35b0*/  FFMA.FTZ R24, R28, R0, -R57.reuse ;  /* 0x000000001c187223 */ /* 0x100fe20000010839 */
[----:B------:R-:W-:Y:S01]  /*35c0*/  FMNMX.FTZ R8, R13, R8, !PT ;  /* 0x000000080d087209 */ /* 0x000fe20007810000 */
[----:B------:R-:W-:Y:S01]  /*35d0*/  MUFU.EX2 R14, R14 ;  /* 0x0000000e000e7308 */ /* 0x000fe20000000800 */
[----:B------:R-:W-:Y:S01]  /*35e0*/  FSEL R59, R59, -INF , !P1 ;  /* 0xff8000003b3b7808 */ /* 0x000fe20004800000 */
[--C-:B------:R-:W-:Y:S01]  /*35f0*/  FFMA.FTZ R26, R74, R0, -R57.reuse ;  /* 0x000000004a1a7223 */ /* 0x100fe20000010839 */
[----:B------:R-:W-:Y:S01]  /*3600*/  FMNMX.FTZ R8, R35, R8, !PT ;  /* 0x0000000823087209 */ /* 0x000fe20007810000 */
[-CC-:B------:R-:W-:Y:S01]  /*3610*/  FFMA.FTZ R28, R32, R0.reuse, -R57.reuse ;  /* 0x00000000201c7223 */ /* 0x180fe20000010839 */
[----:B------:R-:W-:Y:S01]  /*3620*/  ISETP.NE.AND P1, PT, R85, RZ, PT ;  /* 0x000000ff5500720c */ /* 0x000fe20003f25270 */
[--C-:B------:R-:W-:Y:S01]  /*3630*/  FFMA.FTZ R34, R84, R0, -R57.reuse ;  /* 0x0000000054227223 */ /* 0x100fe20000010839 */
[----:B------:R-:W-:Y:S01]  /*3640*/  FMNMX.FTZ R8, R15, R8, !PT ;  /* 0x000000080f087209 */ /* 0x000fe20007810000 */
[----:B------:R-:W-:Y:S01]  /*3650*/  MUFU.EX2 R24, R24 ;  /* 0x0000001800187308 */ /* 0x000fe20000000800 */
[----:B------:R-:W-:Y:S01]  /*3660*/  ISETP.GT.AND P1, PT, R4, 0x48, !P1 ;  /* 0x000000480400780c */ /* 0x000fe20004f24270 */
[--C-:B------:R-:W-:Y:S01]  /*3670*/  FFMA.FTZ R42, R92, R0, -R57.reuse ;  /* 0x000000005c2a7223 */ /* 0x100fe20000010839 */
[----:B------:R-:W-:Y:S01]  /*3680*/  FMNMX.FTZ R8, R39, R8, !PT ;  /* 0x0000000827087209 */ /* 0x000fe20007810000 */
[-CC-:B------:R-:W-:Y:S01]  /*3690*/  FFMA.FTZ R30, R82, R0.reuse, -R57.reuse ;  /* 0x00000000521e7223 */ /* 0x180fe20000010839 */
[----:B------:R-:W-:Y:S01]  /*36a0*/  ISETP.LT.OR P1, PT, R2, 0x49, P1 ;  /* 0x000000490200780c */ /* 0x000fe20000f21670 */
[--C-:B------:R-:W-:Y:S01]  /*36b0*/  FFMA.FTZ R32, R48, R0, -R57.reuse ;  /* 0x0000000030207223 */ /* 0x100fe20000010839 */
[----:B------:R-:W-:Y:S01]  /*36c0*/  FMNMX.FTZ R8, R21, R8, !PT ;  /* 0x0000000815087209 */ /* 0x000fe20007810000 */
[----:B------:R0:W-:Y:S01]  /*36d0*/  MUFU.EX2 R65, R26 ;  /* 0x0000001a00417308 */ /* 0x0001e20000000800 */
[----:B------:R-:W-:Y:S01]  /*36e0*/  ISETP.LT.OR P2, PT, R2, 0x4a, P2 ;  /* 0x0000004a0200780c */ /* 0x000fe20001741670 */
[----:B------:R-:W-:Y:S01]  /*36f0*/  FFMA.FTZ R38, R86, R0, -R57 ;  /* 0x0000000056267223 */ /* 0x000fe20000010839 */
[----:B------:R-:W-:-:S02]  /*3700*/  FMNMX.FTZ R8, R43, R8, !PT ;  /* 0x000000082b087209 */ /* 0x000fc40007810000 */
[----:B------:R-:W-:Y:S02]  /*3710*/  FSEL R41, R62, -INF , !P1 ;  /* 0xff8000003e297808 */ /* 0x000fe40004800000 */
[----:B------:R-:W-:Y:S01]  /*3720*/  FMNMX.FTZ R8, R25, R8, !PT ;  /* 0x0000000819087209 */ /* 0x000fe20007810000 */
[----:B------:R-:W-:Y:S01]  /*3730*/  MUFU.EX2 R28, R28 ;  /* 0x0000001c001c7308 */ /* 0x000fe20000000800 */
[----:B------:R-:W-:Y:S01]  /*3740*/  FSEL R63, R63, -INF , !P2 ;  /* 0xff8000003f3f7808 */ /* 0x000fe20005000000 */
[--C-:B0-----:R-:W-:Y:S01]  /*3750*/  FFMA.FTZ R26, R36, R0, -R57.reuse ;  /* 0x00000000241a7223 */ /* 0x101fe20000010839 */
[----:B------:R-:W-:Y:S01]  /*3760*/  FMNMX.FTZ R8, R47, R8, !PT ;  /* 0x000000082f087209 */ /* 0x000fe20007810000 */
[--C-:B------:R-:W-:Y:S01]  /*3770*/  FFMA.FTZ R36, R52, R0, -R57.reuse ;  /* 0x0000000034247223 */ /* 0x100fe20000010839 */
[----:B------:R-:W-:Y:S02]  /*3780*/  ISETP.NE.AND P6, PT, R61, RZ, PT ;  /* 0x000000ff3d00720c */ /* 0x000fe40003fc5270 */
[----:B------:R-:W-:Y:S01]  /*3790*/  FMNMX.FTZ R8, R29, R8, !PT ;  /* 0x000000081d087209 */ /* 0x000fe20007810000 */
[----:B------:R0:W1:Y:S01]  /*37a0*/  MUFU.EX2 R61, R20 ;  /* 0x00000014003d7308 */ /* 0x0000620000000800 */
[----:B------:R-:W-:Y:S01]  /*37b0*/  ISETP.GT.AND P6, PT, R4, 0x59, !P6 ;  /* 0x000000590400780c */ /* 0x000fe200077c4270 */
[----:B------:R-:W-:Y:S01]  /*37c0*/  FFMA.FTZ R4, R78, R0, -R57 ;  /* 0x000000004e047223 */ /* 0x000fe20000010839 */
[----:B------:R-:W-:-:S02]  /*37d0*/  FMNMX.FTZ R8, R51, R8, !PT ;  /* 0x0000000833087209 */ /* 0x000fc40007810000 */
[----:B------:R-:W-:Y:S02]  /*37e0*/  FSEL R67, R67, -INF , !P4 ;  /* 0xff80000043437808 */ /* 0x000fe40006000000 */
[----:B------:R-:W-:Y:S01]  /*37f0*/  FMNMX.FTZ R8, R33, R8, !PT ;  /* 0x0000000821087209 */ /* 0x000fe20007810000 */
[----:B------:R2:W-:Y:S01]  /*3800*/  MUFU.EX2 R73, R4 ;  /* 0x0000000400497308 */ /* 0x0005e20000000800 */
[----:B------:R-:W-:Y:S01]  /*3810*/  ISETP.LT.OR P6, PT, R2, 0x5a, P6 ;  /* 0x0000005a0200780c */ /* 0x000fe200037c1670 */
[--C-:B0-----:R-:W-:Y:S01]  /*3820*/  FFMA.FTZ R20, R76, R0, -R57.reuse ;  /* 0x000000004c147223 */ /* 0x101fe20000010839 */
[----:B------:R-:W-:Y:S01]  /*3830*/  FMNMX.FTZ R8, R55, R8, !PT ;  /* 0x0000000837087209 */ /* 0x000fe20007810000 */
[-CC-:B------:R-:W-:Y:S01]  /*3840*/  FFMA.FTZ R2, R44, R0.reuse, -R57.reuse ;  /* 0x000000002c027223 */ /* 0x180fe20000010839 */
[----:B------:R-:W-:Y:S01]  /*3850*/  FSEL R49, R70, -INF , !P5 ;  /* 0xff80000046317808 */ /* 0x000fe20006800000 */
[--C-:B------:R-:W-:Y:S01]  /*3860*/  FFMA.FTZ R44, R68, R0, -R57.reuse ;  /* 0x00000000442c7223 */ /* 0x100fe20000010839 */
[----:B------:R-:W-:Y:S01]  /*3870*/  FMNMX.FTZ R8, R37, R8, !PT ;  /* 0x0000000825087209 */ /* 0x000fe20007810000 */
[----:B------:R0:W3:Y:S01]  /*3880*/  MUFU.EX2 R69, R20 ;  /* 0x0000001400457308 */ /* 0x0000e20000000800 */
[----:B------:R-:W-:Y:S01]  /*3890*/  FSEL R71, R71, -INF , !P6 ;  /* 0xff80000047477808 */ /* 0x000fe20007000000 */
[----:B--2---:R-:W-:Y:S01]  /*38a0*/  FFMA.FTZ R4, R80, R0, -R57 ;  /* 0x0000000050047223 */ /* 0x004fe20000010839 */
[----:B------:R-:W-:-:S02]  /*38b0*/  FMNMX.FTZ R8, R59, R8, !PT ;  /* 0x000000083b087209 */ /* 0x000fc40007810000 */
[----:B-1----:R-:W-:Y:S02]  /*38c0*/  F2FP.F16.F32.PACK_AB R188, R61, R14 ;  /* 0x0000000e3dbc723e */ /* 0x002fe400000000ff */
[----:B------:R-:W-:Y:S01]  /*38d0*/  FMNMX.FTZ R8, R41, R8, !PT ;  /* 0x0000000829087209 */ /* 0x000fe20007810000 */
[----:B------:R-:W-:Y:S01]  /*38e0*/  MUFU.EX2 R75, R4 ;  /* 0x00000004004b7308 */ /* 0x000fe20000000800 */
[-CC-:B0-----:R-:W-:Y:S01]  /*38f0*/  FFMA.FTZ R20, R40, R0.reuse, -R57.reuse ;  /* 0x0000000028147223 */ /* 0x181fe20000010839 */
[----:B------:R-:W-:Y:S01]  /*3900*/  FFMA.FTZ R40, R56, R0, -R57 ;  /* 0x0000000038287223 */ /* 0x000fe20000010839 */
[----:B------:R-:W-:Y:S02]  /*3910*/  FMNMX.FTZ R8, R63, R8, !PT ;  /* 0x000000083f087209 */ /* 0x000fe40007810000 */
[----:B------:R-:W-:Y:S02]  /*3920*/  F2FP.F16.F32.PACK_AB R190, R65, R24 ;  /* 0x0000001841be723e */ /* 0x000fe400000000ff */
[----:B------:R-:W-:Y:S01]  /*3930*/  FMNMX.FTZ R8, R45, R8, !PT ;  /* 0x000000082d087209 */ /* 0x000fe20007810000 */
[----:B------:R0:W-:Y:S01]  /*3940*/  MUFU.EX2 R79, R34 ;  /* 0x00000022004f7308 */ /* 0x0001e20000000800 */
[----:B------:R-:W-:-:S02]  /*3950*/  R2UR UR5, R19 ;  /* 0x00000000130572ca */ /* 0x000fc400000e0000 */
[----:B------:R-:W-:Y:S02]  /*3960*/  FMNMX.FTZ R8, R67, R8, !PT ;  /* 0x0000000843087209 */ /* 0x000fe40007810000 */
[----:B------:R-:W-:Y:S02]  /*3970*/  R2UR UR7, R120 ;  /* 0x00000000780772ca */ /* 0x000fe400000e0000 */
[----:B------:R-:W-:Y:S01]  /*3980*/  FMNMX.FTZ R8, R49, R8, !PT ;  /* 0x0000000831087209 */ /* 0x000fe20007810000 */
[----:B------:R-:W1:Y:S01]  /*3990*/  MUFU.EX2 R26, R26 ;  /* 0x0000001a001a7308 */ /* 0x000e620000000800 */
[----:B0-----:R-:W-:Y:S01]  /*39a0*/  FFMA.FTZ R34, R90, R0, -R57 ;  /* 0x000000005a227223 */ /* 0x001fe20000010839 */
[----:B---3--:R-:W-:Y:S02]  /*39b0*/  F2FP.F16.F32.PACK_AB R184, R69, R28 ;  /* 0x0000001c45b8723e */ /* 0x008fe400000000ff */
[----:B------:R-:W-:Y:S02]  /*39c0*/  FMNMX.FTZ R8, R71, R8, !PT ;  /* 0x0000000847087209 */ /* 0x000fe40007810000 */
[----:B------:R-:W-:-:S02]  /*39d0*/  UISETP.NE.AND UP1, UPT, UR5, URZ, UPT ;  /* 0x0000003f0500728c */ /* 0x000fc4000bf25270 */
[----:B------:R-:W-:Y:S01]  /*39e0*/  MUFU.EX2 R85, R34 ;  /* 0x0000002200557308 */ /* 0x000fe20000000800 */
[----:B------:R-:W0:Y:S07]  /*39f0*/  SHFL.BFLY PT, R53, R8, 0x2, 0x1f ;  /* 0x0c401f0008357f89 */ /* 0x000e2e00000e0000 */
[----:B------:R-:W2:Y:S01]  /*3a00*/  MUFU.EX2 R20, R20 ;  /* 0x0000001400147308 */ /* 0x000ea20000000800 */
[----:B------:R-:W-:Y:S01]  /*3a10*/  @UP1 ULDC UR4, c[0x0][0x44c] ;  /* 0x0001130000041ab9 */ /* 0x000fe20000000800 */
[----:B------:R-:W-:Y:S01]  /*3a20*/  @UP1 ULDC UR11, c[0x0][0x450] ;  /* 0x00011400000b1ab9 */ /* 0x000fe20000000800 */
[----:B------:R-:W-:Y:S01]  /*3a30*/  UIMAD.WIDE.U32 UR4, UR39, UR4, URZ ;  /* 0x00000004270472a5 */ /* 0x000fe2000f8e003f */
[----:B-1----:R-:W-:-:S03]  /*3a40*/  F2FP.F16.F32.PACK_AB R186, R73, R26 ;  /* 0x0000001a49ba723e */ /* 0x002fc600000000ff */
[----:B------:R-:W-:Y:S01]  /*3a50*/  @UP1 USHF.R.U32.HI UR39, URZ, UR11, UR5 ;  /* 0x0000000b3f271299 */ /* 0x000fe20008011605 */
[----:B------:R-:W-:Y:S03]  /*3a60*/  MUFU.EX2 R87, R42 ;  /* 0x0000002a00577308 */ /* 0x000fe60000000800 */
[----:B------:R-:W-:-:S04]  /*3a70*/  UIADD3 UR39, UR7, UR39, URZ ;  /* 0x0000002707277290 */ /* 0x000fc8000fffe03f */
[----:B------:R-:W-:Y:S01]  /*3a80*/  UIADD3 UR6, UR39, UR6, URZ ;  /* 0x0000000627067290 */ /* 0x000fe2000fffe03f */
[----:B------:R-:W-:Y:S01]  /*3a90*/  MUFU.EX2 R2, R2 ;  /* 0x0000000200027308 */ /* 0x000fe20000000800 */
[----:B0-----:R-:W-:Y:S01]  /*3aa0*/  FMNMX.FTZ R53, R8, R53, !PT ;  /* 0x0000003508357209 */ /* 0x001fe20007810000 */
[----:B------:R-:W-:Y:S01]  /*3ab0*/  FFMA.FTZ R8, R88, R0, -R57 ;  /* 0x0000000058087223 */ /* 0x000fe20000010839 */
[----:B--2---:R-:W-:-:S03]  /*3ac0*/  F2FP.F16.F32.PACK_AB R180, R75, R20 ;  /* 0x000000144bb4723e */ /* 0x004fc600000000ff */
[----:B------:R-:W0:Y:S02]  /*3ad0*/  SHFL.BFLY PT, R4, R53, 0x1, 0x1f ;  /* 0x0c201f0035047f89 */ /* 0x000e2400000e0000 */
[----:B------:R-:W-:Y:S08]  /*3ae0*/  MUFU.EX2 R83, R8 ;  /* 0x0000000800537308 */ /* 0x000ff00000000800 */
[----:B------:R1:W2:Y:S08]  /*3af0*/  MUFU.EX2 R77, R30 ;  /* 0x0000001e004d7308 */ /* 0x0002b00000000800 */
[----:B------:R-:W3:Y:S01]  /*3b00*/  MUFU.EX2 R32, R32 ;  /* 0x0000002000207308 */ /* 0x000ee20000000800 */
[----:B-1----:R-:W-:Y:S01]  /*3b10*/  FFMA.FTZ R30, R60, R0, -R57 ;  /* 0x000000003c1e7223 */ /* 0x002fe20000010839 */
[----:B0-----:R-:W-:-:S06]  /*3b20*/  FMNMX.FTZ R4, R53, R4, !PT ;  /* 0x0000000435047209 */ /* 0x001fcc0007810000 */
[----:B------:R-:W-:Y:S01]  /*3b30*/  MUFU.EX2 R36, R36 ;  /* 0x0000002400247308 */ /* 0x000fe20000000800 */
[----:B--2---:R-:W-:Y:S01]  /*3b40*/  F2FP.F16.F32.PACK_AB R182, R77, R2 ;  /* 0x000000024db6723e */ /* 0x004fe200000000ff */
[C---:B------:R-:W-:Y:S01]  /*3b50*/  FMUL.FTZ R8, R4.reuse, R0 ;  /* 0x0000000004087220 */ /* 0x040fe20000410000 */
[----:B------:R-:W-:-:S04]  /*3b60*/  FSETP.NEU.FTZ.AND P1, PT, R4, -INF , PT ;  /* 0xff8000000400780b */ /* 0x000fc80003f3d000 */
[----:B------:R-:W-:Y:S01]  /*3b70*/  FSEL R8, R8, RZ, P1 ;  /* 0x000000ff08087208 */ /* 0x000fe20000800000 */
[----:B------:R-:W-:Y:S01]  /*3b80*/  MUFU.EX2 R81, R38 ;  /* 0x0000002600517308 */ /* 0x000fe20000000800 */
[----:B------:R-:W-:Y:S02]  /*3b90*/  PLOP3.LUT P1, PT, PT, PT, UP0, 0x40, 0x0 ;  /* 0x000000000000781c */ /* 0x000fe40003f2e808 */
[----:B---3--:R-:W-:Y:S01]  /*3ba0*/  F2FP.F16.F32.PACK_AB R176, R79, R32 ;  /* 0x000000204fb0723e */ /* 0x008fe200000000ff */
[-CC-:B------:R-:W-:Y:S01]  /*3bb0*/  FFMA.FTZ R9, R9, R0.reuse, -R8.reuse ;  /* 0x0000000009097223 */ /* 0x180fe20000010808 */
[-CC-:B------:R-:W-:Y:S01]  /*3bc0*/  FFMA.FTZ R3, R3, R0.reuse, -R8.reuse ;  /* 0x0000000003037223 */ /* 0x180fe20000010808 */
[-CC-:B------:R-:W-:Y:S01]  /*3bd0*/  FFMA.FTZ R27, R27, R0.reuse, -R8.reuse ;  /* 0x000000001b1b7223 */ /* 0x180fe20000010808 */
[-CC-:B------:R-:W-:Y:S01]  /*3be0*/  FFMA.FTZ R31, R31, R0.reuse, -R8.reuse ;  /* 0x000000001f1f7223 */ /* 0x180fe20000010808 */
[----:B------:R0:W-:Y:S01]  /*3bf0*/  MUFU.EX2 R191, R9 ;  /* 0x0000000900bf7308 */ /* 0x0001e20000000800 */
        /* <DEDUP_REMOVED lines=8> */
[----:B0-----:R-:W-:Y:S01]  /*3c80*/  FADD.FTZ R9, R14, R61 ;  /* 0x0000003d0e097221 */ /* 0x001fe20000010000 */
[-CC-:B------:R-:W-:Y:S01]  /*3c90*/  FFMA.FTZ R47, R47, R0.reuse, -R8.reuse ;  /* 0x000000002f2f7223 */ /* 0x180fe20000010808 */
[-CC-:B------:R-:W-:Y:S01]  /*3ca0*/  FFMA.FTZ R29, R29, R0.reuse, -R8.reuse ;  /* 0x000000001d1d7223 */ /* 0x180fe20000010808 */
[-CC-:B------:R-:W-:Y:S01]  /*3cb0*/  FFMA.FTZ R51, R51, R0.reuse, -R8.reuse ;  /* 0x0000000033337223 */ /* 0x180fe20000010808 */
[----:B------:R-:W-:Y:S01]  /*3cc0*/  FADD.FTZ R54, R24, R9 ;  /* 0x0000000918367221 */ /* 0x000fe20000010000 */
[-C--:B------:R-:W-:Y:S01]  /*3cd0*/  FFMA.FTZ R38, R64, R0.reuse, -R57 ;  /* 0x0000000040267223 */ /* 0x080fe20000010839 */
[-C--:B------:R-:W-:Y:S01]  /*3ce0*/  FFMA.FTZ R33, R33, R0.reuse, -R8 ;  /* 0x0000000021217223 */ /* 0x080fe20000010808 */
[----:B------:R-:W0:Y:S01]  /*3cf0*/  MUFU.EX2 R34, R27 ;  /* 0x0000001b00227308 */ /* 0x000e220000000800 */
[----:B------:R-:W-:Y:S01]  /*3d00*/  FADD.FTZ R9, R65, R54 ;  /* 0x0000003641097221 */ /* 0x000fe20000010000 */
[-CC-:B------:R-:W-:Y:S01]  /*3d10*/  FFMA.FTZ R55, R55, R0.reuse, -R8.reuse ;  /* 0x0000000037377223 */ /* 0x180fe20000010808 */
[-CC-:B------:R-:W-:Y:S01]  /*3d20*/  FFMA.FTZ R37, R37, R0.reuse, -R8.reuse ;  /* 0x0000000025257223 */ /* 0x180fe20000010808 */
[-CC-:B------:R-:W-:Y:S01]  /*3d30*/  FFMA.FTZ R59, R59, R0.reuse, -R8.reuse ;  /* 0x000000003b3b7223 */ /* 0x180fe20000010808 */
[----:B------:R-:W-:Y:S01]  /*3d40*/  FADD.FTZ R54, R28, R9 ;  /* 0x000000091c367221 */ /* 0x000fe20000010000 */
[-CC-:B------:R-:W-:Y:S01]  /*3d50*/  FFMA.FTZ R41, R41, R0.reuse, -R8.reuse ;  /* 0x0000000029297223 */ /* 0x180fe20000010808 */
[-C--:B------:R-:W-:Y:S01]  /*3d60*/  FFMA.FTZ R63, R63, R0.reuse, -R8 ;  /* 0x000000003f3f7223 */ /* 0x080fe20000010808 */
[----:B------:R-:W1:Y:S01]  /*3d70*/  MUFU.EX2 R42, R31 ;  /* 0x0000001f002a7308 */ /* 0x000e620000000800 */
[----:B------:R-:W-:Y:S01]  /*3d80*/  FADD.FTZ R9, R69, R54 ;  /* 0x0000003645097221 */ /* 0x000fe20000010000 */
[-CC-:B------:R-:W-:Y:S01]  /*3d90*/  FFMA.FTZ R45, R45, R0.reuse, -R8.reuse ;  /* 0x000000002d2d7223 */ /* 0x180fe20000010808 */
[-CC-:B------:R-:W-:Y:S01]  /*3da0*/  FFMA.FTZ R67, R67, R0.reuse, -R8.reuse ;  /* 0x0000000043437223 */ /* 0x180fe20000010808 */
[-CC-:B------:R-:W-:Y:S01]  /*3db0*/  FFMA.FTZ R49, R49, R0.reuse, -R8.reuse ;  /* 0x0000000031317223 */ /* 0x180fe20000010808 */
[----:B------:R-:W-:Y:S01]  /*3dc0*/  FADD.FTZ R56, R26, R9 ;  /* 0x000000091a387221 */ /* 0x000fe20000010000 */
[-C--:B------:R-:W-:Y:S01]  /*3dd0*/  FFMA.FTZ R71, R71, R0.reuse, -R8 ;  /* 0x0000000047477223 */ /* 0x080fe20000010808 */
[----:B------:R-:W-:Y:S01]  /*3de0*/  FFMA.FTZ R57, R94, R0, -R57 ;  /* 0x000000005e397223 */ /* 0x000fe20000010839 */
[----:B------:R-:W2:Y:S01]  /*3df0*/  MUFU.EX2 R13, R13 ;  /* 0x0000000d000d7308 */ /* 0x000ea20000000800 */
[----:B------:R-:W-:Y:S01]  /*3e00*/  FADD.FTZ R9, R73, R56 ;  /* 0x0000003849097221 */ /* 0x000fe20000010000 */
[----:B0-----:R-:W-:Y:S01]  /*3e10*/  FADD.FTZ R56, R3, R34 ;  /* 0x0000002203387221 */ /* 0x001fe20000010000 */
[----:B------:R-:W-:-:S02]  /*3e20*/  F2FP.F16.F32.PACK_AB R189, R34, R3 ;  /* 0x0000000322bd723e */ /* 0x000fc400000000ff */
[----:B------:R-:W-:Y:S01]  /*3e30*/  FADD.FTZ R58, R20, R9 ;  /* 0x00000009143a7221 */ /* 0x000fe20000010000 */
[----:B------:R-:W-:Y:S01]  /*3e40*/  FADD.FTZ R9, R191, R56 ;  /* 0x00000038bf097221 */ /* 0x000fe20000010000 */
[----:B------:R-:W-:Y:S01]  /*3e50*/  F2FP.F16.F32.PACK_AB R178, R81, R36 ;  /* 0x0000002451b2723e */ /* 0x000fe200000000ff */
[----:B------:R-:W0:Y:S01]  /*3e60*/  MUFU.EX2 R46, R35 ;  /* 0x00000023002e7308 */ /* 0x000e220000000800 */
[----:B------:R-:W-:Y:S01]  /*3e70*/  FADD.FTZ R27, R75, R58 ;  /* 0x0000003a4b1b7221 */ /* 0x000fe20000010000 */
[C---:B-1----:R-:W-:Y:S01]  /*3e80*/  FADD.FTZ R58, R42.reuse, R9 ;  /* 0x000000092a3a7221 */ /* 0x042fe20000010000 */
[----:B------:R-:W-:Y:S02]  /*3e90*/  F2FP.F16.F32.PACK_AB R191, R42, R191 ;  /* 0x000000bf2abf723e */ /* 0x000fe400000000ff */
[----:B------:R-:W-:-:S03]  /*3ea0*/  FADD.FTZ R60, R2, R27 ;  /* 0x0000001b023c7221 */ /* 0x000fc60000010000 */
[----:B------:R-:W1:Y:S01]  /*3eb0*/  MUFU.EX2 R15, R15 ;  /* 0x0000000f000f7308 */ /* 0x000e620000000800 */
[----:B--2---:R-:W-:Y:S01]  /*3ec0*/  FADD.FTZ R9, R13, R58 ;  /* 0x0000003a0d097221 */ /* 0x004fe20000010000 */
[----:B------:R-:W-:-:S04]  /*3ed0*/  FADD.FTZ R27, R77, R60 ;  /* 0x0000003c4d1b7221 */ /* 0x000fc80000010000 */
[----:B------:R-:W-:Y:S02]  /*3ee0*/  FADD.FTZ R60, R32, R27 ;  /* 0x0000001b203c7221 */ /* 0x000fe40000010000 */
[----:B------:R-:W2:Y:S01]  /*3ef0*/  MUFU.EX2 R48, R39 ;  /* 0x0000002700307308 */ /* 0x000ea20000000800 */
[C---:B0-----:R-:W-:Y:S01]  /*3f00*/  FADD.FTZ R58, R46.reuse, R9 ;  /* 0x000000092e3a7221 */ /* 0x041fe20000010000 */
[----:B------:R-:W-:Y:S01]  /*3f10*/  FADD.FTZ R27, R79, R60 ;  /* 0x0000003c4f1b7221 */ /* 0x000fe20000010000 */
[----:B------:R-:W-:-:S03]  /*3f20*/  F2FP.F16.F32.PACK_AB R185, R46, R13 ;  /* 0x0000000d2eb9723e */ /* 0x000fc600000000ff */
[----:B------:R-:W-:Y:S02]  /*3f30*/  FADD.FTZ R62, R36, R27 ;  /* 0x0000001b243e7221 */ /* 0x000fe40000010000 */
[----:B------:R-:W0:Y:S01]  /*3f40*/  MUFU.EX2 R21, R21 ;  /* 0x0000001500157308 */ /* 0x000e220000000800 */
[----:B-1----:R-:W-:Y:S01]  /*3f50*/  FADD.FTZ R9, R15, R58 ;  /* 0x0000003a0f097221 */ /* 0x002fe20000010000 */
[----:B------:R-:W-:-:S06]  /*3f60*/  FADD.FTZ R27, R81, R62 ;  /* 0x0000003e511b7221 */ /* 0x000fcc0000010000 */
[----:B------:R-:W1:Y:S01]  /*3f70*/  MUFU.EX2 R50, R43 ;  /* 0x0000002b00327308 */ /* 0x000e620000000800 */
[C---:B--2---:R-:W-:Y:S01]  /*3f80*/  FADD.FTZ R60, R48.reuse, R9 ;  /* 0x00000009303c7221 */ /* 0x044fe20000010000 */
[----:B------:R-:W-:Y:S01]  /*3f90*/  F2FP.F16.F32.PACK_AB R187, R48, R15 ;  /* 0x0000000f30bb723e */ /* 0x000fe200000000ff */
[----:B------:R-:W-:-:S05]  /*3fa0*/  VIADD R15, R16, 0xfffffffe ;  /* 0xfffffffe100f7836 */ /* 0x000fca0000000000 */
[----:B------:R-:W2:Y:S01]  /*3fb0*/  MUFU.EX2 R40, R40 ;  /* 0x0000002800287308 */ /* 0x000ea20000000800 */
[----:B0-----:R-:W-:-:S07]  /*3fc0*/  FADD.FTZ R9, R21, R60 ;  /* 0x0000003c15097221 */ /* 0x001fce0000010000 */
[----:B------:R-:W0:Y:S01]  /*3fd0*/  MUFU.EX2 R25, R25 ;  /* 0x0000001900197308 */ /* 0x000e220000000800 */
[C---:B-1----:R-:W-:Y:S01]  /*3fe0*/  FADD.FTZ R8, R50.reuse, R9 ;  /* 0x0000000932087221 */ /* 0x042fe20000010000 */
[----:B------:R-:W-:-:S06]  /*3ff0*/  F2FP.F16.F32.PACK_AB R181, R50, R21 ;  /* 0x0000001532b5723e */ /* 0x000fcc00000000ff */
[----:B------:R-:W1:Y:S01]  /*4000*/  MUFU.EX2 R52, R47 ;  /* 0x0000002f00347308 */ /* 0x000e620000000800 */
[----:B--2---:R-:W-:Y:S01]  /*4010*/  FADD.FTZ R14, R40, R27 ;  /* 0x0000001b280e7221 */ /* 0x004fe20000010000 */
[----:B------:R-:W-:-:S03]  /*4020*/  F2FP.F16.F32.PACK_AB R172, R83, R40 ;  /* 0x0000002853ac723e */ /* 0x000fc600000000ff */
[----:B------:R-:W-:-:S03]  /*4030*/  FADD.FTZ R27, R83, R14 ;  /* 0x0000000e531b7221 */ /* 0x000fc60000010000 */
        /* <DEDUP_REMOVED lines=36> */
[C---:B-1----:R-:W-:Y:S01]  /*4280*/  FADD.FTZ R20, R8.reuse, R3 ;  /* 0x0000000308147221 */ /* 0x042fe20000010000 */
[----:B------:R-:W-:-:S06]  /*4290*/  F2FP.F16.F32.PACK_AB R175, R8, R41 ;  /* 0x0000002908af723e */ /* 0x000fcc00000000ff */
[----:B------:R-:W1:Y:S01]  /*42a0*/  MUFU.EX2 R49, R49 ;  /* 0x0000003100317308 */ /* 0x000e620000000800 */
[----:B--2---:R-:W-:-:S07]  /*42b0*/  FADD.FTZ R3, R45, R20 ;  /* 0x000000142d037221 */ /* 0x004fce0000010000 */
[----:B------:R-:W2:Y:S01]  /*42c0*/  MUFU.EX2 R14, R71 ;  /* 0x00000047000e7308 */ /* 0x000ea20000000800 */
        /* <DEDUP_REMOVED lines=17> */
.L_x_4266:
[----:B------:R-:W-:Y:S02]  /*43e0*/  ULDC UR11, c[0x0][0x9e4] ;  /* 0x00027900000b7ab9 */ /* 0x000fe40000000800 */
[----:B------:R-:W-:-:S11]  /*43f0*/  UISETP.NE.AND UP0, UPT, UR11, 0x1, UPT ;  /* 0x000000010b00788c */ /* 0x000fd6000bf05270 */
[----:B------:R-:W-:Y:S02]  /*4400*/  @UP0 ULDC.64 UR14, c[0x0][0x9e8] ;  /* 0x00027a00000e0ab9 */ /* 0x000fe40000000a00 */
[----:B------:R-:W-:-:S04]  /*4410*/  UIMAD.WIDE.U32 UR4, UR7, UR14, URZ ;  /* 0x0000000e070472a5 */ /* 0x000fc8000f8e003f */
[----:B------:R-:W-:-:S12]  /*4420*/  @UP0 USHF.R.U32.HI UR7, URZ, UR15, UR5 ;  /* 0x0000000f3f070299 */ /* 0x000fd80008011605 */
.L_x_4267:
[----:B------:R-:W-:-:S04]  /*4430*/  UIMAD UR7, UR7, UR11, UR11 ;  /* 0x0000000b070772a4 */ /* 0x000fc8000f8e020b */
[----:B------:R-:W-:-:S04]  /*4440*/  UISETP.LT.AND UP0, UPT, UR6, UR7, UPT ;  /* 0x000000070600728c */ /* 0x000fc8000bf01270 */
[----:B------:R-:W-:-:S12]  /*4450*/  USEL UR6, UR6, UR7, UP0 ;  /* 0x0000000706067287 */ /* 0x000fd80008000000 */
.L_x_4265:
[----:B------:R-:W-:Y:S01]  /*4460*/  R2UR UR7, R22 ;  /* 0x00000000160772ca */ /* 0x000fe200000e0000 */
[----:B------:R-:W-:Y:S01]  /*4470*/  UIMAD.WIDE UR4, UR6, 0x2aaaaaab, URZ ;  /* 0x2aaaaaab060478a5 */ /* 0x000fe2000f8e023f */
[----:B------:R-:W-:Y:S01]  /*4480*/  IMAD.MOV.U32 R3, RZ, RZ, 0x3f800000 ;  /* 0x3f800000ff037424 */ /* 0x000fe200078e00ff */
[----:B------:R-:W-:Y:S01]  /*4490*/  CS2R R118, SRZ ;  /* 0x0000000000767805 */ /* 0x000fe2000001ff00 */
[----:B------:R-:W-:Y:S01]  /*44a0*/  UMOV UR6, URZ ;  /* 0x0000003f00067c82 */ /* 0x000fe20008000000 */
[----:B------:R-:W-:Y:S01]  /*44b0*/  USHF.R.U32.HI UR4, URZ, 0x1f, UR5 ;  /* 0x0000001f3f047899 */ /* 0x000fe20008011605 */
[----:B------:R-:W-:Y:S01]  /*44c0*/  IMAD.MOV.U32 R2, RZ, RZ, 0x3f800000 ;  /* 0x3f800000ff027424 */ /* 0x000fe200078e00ff */
[----:B------:R-:W-:Y:S02]  /*44d0*/  CS2R R116, SRZ ;  /* 0x0000000000747805 */ /* 0x000fe4000001ff00 */
[----:B------:R-:W-:Y:S01]  /*44e0*/  CS2R R114, SRZ ;  /* 0x0000000000727805 */ /* 0x000fe2000001ff00 */
[----:B------:R-:W-:Y:S01]  /*44f0*/  ULEA.HI.SX32 UR4, UR5, UR4, 0x1c ;  /* 0x0000000405047291 */ /* 0x000fe2000f8fe23f */
        /* <DEDUP_REMOVED lines=13> */
[----:B------:R-:W-:Y:S02]  /*45d0*/  ISETP.GE.AND P1, PT, R15, UR60, PT ;  /* 0x0000003c0f007c0c */ /* 0x000fe4000bf26270 */
        /* <DEDUP_REMOVED lines=35> */
[----:B------:R-:W-:Y:S06]  /*4810*/  @!P1 BRA `(.L_x_4268) ;  /* 0x0000003000709947 */ /* 0x000fec0003800000 */
[----:B------:R-:W-:Y:S01]  /*4820*/  IMAD.MOV.U32 R14, RZ, RZ, R4 ;  /* 0x000000ffff0e7224 */ /* 0x000fe200078e0004 */
[----:B------:R-:W-:Y:S01]  /*4830*/  UMOV UR5, URZ ;  /* 0x0000003f00057c82 */ /* 0x000fe20008000000 */
[----:B------:R-:W-:Y:S01]  /*4840*/  IMAD.MOV.U32 R13, RZ, RZ, R5 ;  /* 0x000000ffff0d7224 */ /* 0x000fe200078e0005 */
[----:B------:R-:W-:Y:S01]  /*4850*/  UMOV UR7, URZ ;  /* 0x0000003f00077c82 */ /* 0x000fe20008000000 */
[----:B------:R-:W-:Y:S02]  /*4860*/  IMAD.MOV.U32 R3, RZ, RZ, 0x3f800000 ;  /* 0x3f800000ff037424 */ /* 0x000fe400078e00ff */
[----:B------:R-:W-:-:S07]  /*4870*/  IMAD.MOV.U32 R119, RZ, RZ, RZ ;  /* 0x000000ffff777224 */ /* 0x000fce00078e00ff */
.L_x_4287:
[----:B------:R-:W-:-:S04]  /*4880*/  UISETP.NE.AND UP0, UPT, UR7, 0x1, UPT ;  /* 0x000000010700788c */ /* 0x000fc8000bf05270 */
[----:B------:R-:W-:-:S04]  /*4890*/  USEL UR6, URZ, 0x1, UP0 ;  /* 0x000000013f067887 */ /* 0x000fc80008000000 */
[----:B------:R-:W-:Y:S01]  /*48a0*/  ULOP3.LUT UR6, UR5, UR6, URZ, 0x3c, !UPT ;  /* 0x0000000605067292 */ /* 0x000fe2000f8e3c3f */
[----:B------:R-:W-:Y:S11]  /*48b0*/  @!P0 BRA `(.L_x_4269) ;  /* 0x0000000000048947 */ /* 0x000ff60003800000 */
[----:B------:R-:W-:Y:S01]  /*48c0*/  BPT.TRAP 0x1 ;  /* 0x000000040000795c */ /* 0x000fe20000300000 */
.L_x_4269:
        /* <DEDUP_REMOVED lines=9> */
.L_x_4270:
[----:B-1----:R-:W-:Y:S05]  /*4960*/  @P1 BRA `(.L_x_4271) ;  /* 0x0000000000081947 */ /* 0x002fea0003800000 */
[----:B------:R-:W1:Y:S02]  /*4970*/  SYNCS.PHASECHK.TRANS64.TRYWAIT P1, [UR39+0x30830], R0 ;  /* 0x03083000ff0075a7 */ /* 0x000e640008020167 */
[----:B-1----:R-:W-:Y:S05]  /*4980*/  @!P1 BRA `(.L_x_4272) ;  /* 0x000000f4000c9947 */ /* 0x002fea0003800000 */
.L_x_4271:
        /* <DEDUP_REMOVED lines=124> */
[----:B------:R-:W-:Y:S01]  /*5150*/  HGMMA.64x96x16.F32 R120, gdesc[UR8], R120, gsb0 ;  /* 0x01600000087879f0 */ /* 0x000fe20008000878 */
[-C--:B------:R-:W-:Y:S01]  /*5160*/  FMUL.FTZ R115, R115, R3.reuse ;  /* 0x0000000373737220 */ /* 0x080fe20000410000 */
[-C--:B------:R-:W-:Y:S01]  /*5170*/  FMUL.FTZ R118, R118, R3.reuse ;  /* 0x0000000376767220 */ /* 0x080fe20000410000 */
[----:B------:R-:W-:Y:S01]  /*5180*/  FMUL.FTZ R119, R119, R3 ;  /* 0x0000000377777220 */ /* 0x000fe20000410000 */
        /* <DEDUP_REMOVED lines=33> */
.L_x_4273:
[----:B------:R-:W-:Y:S01]  /*53a0*/  ULEA UR14, UR7, UR38, 0x3 ;  /* 0x00000026070e7291 */ /* 0x000fe2000f8e183f */
[----:B01----:R-:W-:-:S05]  /*53b0*/  IMAD.U32 R0, RZ, RZ, UR5 ;  /* 0x00000005ff007e24 */ /* 0x003fca000f8e00ff */
[----:B------:R-:W-:-:S04]  /*53c0*/  SHF.L.U32 R0, R0, 0x1f, RZ ;  /* 0x0000001f00007819 */ /* 0x000fc800000006ff */
[----:B------:R0:W1:Y:S01]  /*53d0*/  SYNCS.PHASECHK.TRANS64.TRYWAIT P1, [UR14+0x30850], R0 ;  /* 0x03085000ff0075a7 */ /* 0x000062000802014e */
[----:B------:R-:W-:Y:S05]  /*53e0*/  @!P0 BRA `(.L_x_4274) ;  /* 0x0000000000048947 */ /* 0x000fea0003800000 */
[----:B------:R-:W-:Y:S01]  /*53f0*/  BPT.TRAP 0x1 ;  /* 0x000000040000795c */ /* 0x000fe20000300000 */
.L_x_4274:
[----:B-1----:R-:W-:Y:S05]  /*5400*/  @P1 BRA `(.L_x_4275) ;  /* 0x0000000000081947 */ /* 0x002fea0003800000 */
[----:B------:R-:W1:Y:S02]  /*5410*/  SYNCS.PHASECHK.TRANS64.TRYWAIT P1, [UR14+0x30850], R0 ;  /* 0x03085000ff0075a7 */ /* 0x000e64000802014e */
[----:B-1----:R-:W-:Y:S05]  /*5420*/  @!P1 BRA `(.L_x_4276) ;  /* 0x000000e8007c9947 */ /* 0x002fea0003800000 */
.L_x_4275:
[----:B------:R-:W-:Y:S01]  /*5430*/  UIADD3 UR5, UR38, 0x400, URZ ;  /* 0x0000040026057890 */ /* 0x000fe2000fffe03f */
[----:B------:R-:W-:Y:S01]  /*5440*/  WARPGROUP.ARRIVE ;  /* 0x00000000000079c5 */ /* 0x000fe20000000000 */
[----:B------:R-:W-:Y:S02]  /*5450*/  UMOV UR11, 0x40000040 ;  /* 0x40000040000b7882 */ /* 0x000fe40000000000 */
[----:B------:R-:W-:-:S04]  /*5460*/  USHF.R.U32.HI UR5, URZ, 0x4, UR5 ;  /* 0x000000043f057899 */ /* 0x000fc80008011605 */
[----:B------:R-:W-:-:S04]  /*5470*/  ULOP3.LUT UR5, UR5, 0x3fff, URZ, 0xc0, !UPT ;  /* 0x00003fff05057892 */ /* 0x000fc8000f8ec03f */
[----:B------:R-:W-:-:S04]  /*5480*/  ULOP3.LUT UR5, UR5, 0x3000000, URZ, 0xfc, !UPT ;  /* 0x0300000005057892 */ /* 0x000fc8000f8efc3f */
[----:B------:R-:W-:-:S07]  /*5490*/  UIMAD UR5, UR7, 0x900, UR5 ;  /* 0x00000900070578a4 */ /* 0x000fce000f8e0205 */
        /* <DEDUP_REMOVED lines=30> */
.L_x_4277:
[----:B------:R-:W-:Y:S01]  /*5680*/  R2UR UR10, R19 ;  /* 0x00000000130a72ca */ /* 0x000fe200000e0000 */
[----:B01----:R-:W-:Y:S01]  /*5690*/  IMAD.MOV.U32 R0, RZ, RZ, R10 ;  /* 0x000000ffff007224 */ /* 0x003fe200078e000a */
[----:B------:R-:W-:Y:S01]  /*56a0*/  R2UR UR5, R18 ;  /* 0x00000000120572ca */ /* 0x000fe200000e0000 */
[----:B------:R-:W-:Y:S01]  /*56b0*/  IMAD R174, R15, -0x60, RZ ;  /* 0xffffffa00fae7824 */ /* 0x000fe200078e02ff */
[----:B------:R-:W-:Y:S01]  /*56c0*/  R2UR UR7, R12 ;  /* 0x000000000c0772ca */ /* 0x000fe200000e0000 */
[----:B------:R-:W-:Y:S01]  /*56d0*/  UIADD3 UR39, UR39, 0x30840, URZ ;  /* 0x0003084027277890 */ /* 0x000fe2000fffe03f */
[----:B------:R-:W-:-:S07]  /*56e0*/  ULDC UR11, c[0x0][0x2f0] ;  /* 0x0000bc00000b7ab9 */ /* 0x000fce0000000800 */
        /* <DEDUP_REMOVED lines=10> */
[----:B------:R-:W-:Y:S01]  /*5790*/  VIADD R2, R174, 0x1 ;  /* 0x00000001ae027836 */ /* 0x000fe20000000000 */
[----:B0-----:R-:W-:-:S03]  /*57a0*/  UPRMT UR39, UR10, 0x654, UR39 ;  /* 0x000006540a277896 */ /* 0x001fc60008000027 */
[----:B------:R-:W0:Y:S01]  /*57b0*/  SHFL.IDX PT, R20, R0, RZ, 0x1c1f ;  /* 0x001c1fff00147589 */ /* 0x000e2200000e0000 */
[----:B------:R-:W-:Y:S01]  /*57c0*/  IMAD R2, R11, -0x2, R2 ;  /* 0xfffffffe0b027824 */ /* 0x000fe200078e0202 */
[----:B------:R-:W-:-:S03]  /*57d0*/  ULDC UR10, c[0x0][0x288] ;  /* 0x0000a200000a7ab9 */ /* 0x000fc60000000800 */
[----:B------:R-:W-:Y:S01]  /*57e0*/  IMAD R3, R17, UR11, R2 ;  /* 0x0000000b11037c24 */ /* 0x000fe2000f8e0202 */
[----:B------:R-:W-:Y:S01]  /*57f0*/  ULDC UR11, c[0x0][0x9e0] ;  /* 0x00027800000b7ab9 */ /* 0x000fe20000000800 */
[----:B------:R-:W-:Y:S01]  /*5800*/  SYNCS.ARRIVE.TRANS64.RED.A1T0 RZ, [UR39], RZ ;  /* 0x000000ffffff79a7 */ /* 0x000fe20008100427 */
[----:B------:R-:W-:Y:S02]  /*5810*/  VIADD R170, R2, 0xffffffff ;  /* 0xffffffff02aa7836 */ /* 0x000fe40000000000 */
[----:B------:R-:W-:-:S04]  /*5820*/  VIADD R3, R3, -UR10 ;  /* 0x8000000a03037c36 */ /* 0x000fc80008000000 */
[C---:B------:R-:W-:Y:S02]  /*5830*/  VIADD R5, R3.reuse, UR11 ;  /* 0x0000000b03057c36 */ /* 0x040fe40008000000 */
[----:B------:R-:W-:Y:S02]  /*5840*/  VIADD R168, R3, UR7 ;  /* 0x0000000703a87c36 */ /* 0x000fe40008000000 */
[--C-:B0-----:R-:W-:Y:S02]  /*5850*/  IMAD.IADD R2, R5, 0x1, R20.reuse ;  /* 0x0000000105027824 */ /* 0x101fe400078e0214 */
[----:B------:R-:W-:Y:S01]  /*5860*/  IMAD.IADD R4, R168, 0x1, R20 ;  /* 0x00000001a8047824 */ /* 0x000fe200078e0214 */
[----:B------:R-:W-:Y:S06]  /*5870*/  @P1 BRA `(.L_x_4278) ;  /* 0x0000000000641947 */ /* 0x000fec0003800000 */
[----:B------:R-:W-:Y:S01]  /*5880*/  ULDC UR5, c[0x0][0x2f0] ;  /* 0x0000bc0000057ab9 */ /* 0x000fe20000000800 */
[----:B------:R-:W-:Y:S01]  /*5890*/  BSSY B0, `(.L_x_4279) ;  /* 0x0000014000007945 */ /* 0x000fe20003800000 */
[----:B------:R-:W-:-:S04]  /*58a0*/  IMAD R3, R17, UR5, R20 ;  /* 0x0000000511037c24 */ /* 0x000fc8000f8e0214 */
        /* <DEDUP_REMOVED lines=12> */
.L_x_4280:
[----:B------:R-:W-:Y:S02]  /*5970*/  ULDC UR5, c[0x0][0x9e4] ;  /* 0x0002790000057ab9 */ /* 0x000fe40000000800 */
[----:B------:R-:W-:-:S05]  /*5980*/  IMAD.U32 R21, RZ, RZ, UR5 ;  /* 0x00000005ff157e24 */ /* 0x000fca000f8e00ff */
[----:B------:R-:W-:-:S13]  /*5990*/  ISETP.NE.AND P1, PT, R21, 0x1, PT ;  /* 0x000000011500780c */ /* 0x000fda0003f25270 */
[----:B------:R-:W0:Y:S02]  /*59a0*/  @P1 LDC.64 R172, c[0x0][0x9e8] ;  /* 0x00027a00ffac1b82 */ /* 0x000e240000000a00 */
[----:B0-----:R-:W-:-:S05]  /*59b0*/  @P1 IMAD.HI.U32 R20, R3, R172, RZ ;  /* 0x000000ac03141227 */ /* 0x001fca00078e00ff */
[----:B------:R-:W-:-:S07]  /*59c0*/  @P1 SHF.R.U32.HI R3, RZ, R173, R20 ;  /* 0x000000adff031219 */ /* 0x000fce0000011614 */
.L_x_4281:
[----:B------:R-:W-:Y:S05]  /*59d0*/  BSYNC B0 ;  /* 0x0000000000007941 */ /* 0x000fea0003800000 */
.L_x_4279:
[----:B------:R-:W-:-:S05]  /*59e0*/  IMAD R3, R3, R21, R170 ;  /* 0x0000001503037224 */ /* 0x000fca00078e02aa */
[----:B------:R-:W-:Y:S02]  /*59f0*/  VIADDMNMX R2, R3, R21, R2, PT ;  /* 0x0000001503027246 */ /* 0x000fe40003800102 */
[----:B------:R-:W-:-:S07]  /*5a00*/  VIMNMX R4, R4, R3, !PT ;  /* 0x0000000304047248 */ /* 0x000fce0007fe0100 */
.L_x_4278:
[C---:B------:R-:W-:Y:S01]  /*5a10*/  ISETP.GE.AND P6, PT, R174.reuse, 0xa, PT ;  /* 0x0000000aae00780c */ /* 0x040fe20003fc6270 */
[----:B------:R-:W0:Y:S01]  /*5a20*/  SHFL.IDX PT, R0, R0, 0x1, 0x1c1f ;  /* 0x003c1f0000007f89 */ /* 0x000e2200000e0000 */
[C---:B------:R-:W-:Y:S02]  /*5a30*/  ISETP.GE.AND P1, PT, R174.reuse, 0x2, PT ;  /* 0x00000002ae00780c */ /* 0x040fe40003f26270 */
[C---:B------:R-:W-:Y:S02]  /*5a40*/  ISETP.GE.AND P2, PT, R174.reuse, 0x9, PT ;  /* 0x00000009ae00780c */ /* 0x040fe40003f46270 */
[----:B------:R-:W-:Y:S02]  /*5a50*/  ISETP.GE.AND P5, PT, R174, 0x11, PT ;  /* 0x00000011ae00780c */ /* 0x000fe40003fa6270 */
[----:B------:R-:W-:Y:S02]  /*5a60*/  LOP3.LUT R16, R16, 0xfffffffb, RZ, 0xc0, !PT ;  /* 0xfffffffb10107812 */ /* 0x000fe400078ec0ff */
[----:B------:R-:W-:-:S02]  /*5a70*/  ISETP.GT.AND P4, PT, R4, 0x1, !P1 ;  /* 0x000000010400780c */ /* 0x000fc40004f84270 */
[----:B------:R-:W-:Y:S02]  /*5a80*/  ISETP.GT.AND P3, PT, R4, 0x8, !P2 ;  /* 0x000000080400780c */ /* 0x000fe40005764270 */
[----:B------:R-:W-:Y:S02]  /*5a90*/  @P6 LOP3.LUT R16, R16, 0x4, RZ, 0xfc, !PT ;  /* 0x0000000410106812 */ /* 0x000fe400078efcff */
[C---:B------:R-:W-:Y:S02]  /*5aa0*/  ISETP.LT.OR P4, PT, R2.reuse, 0x2, P4 ;  /* 0x000000020200780c */ /* 0x040fe40002781670 */
[----:B------:R-:W-:Y:S02]  /*5ab0*/  ISETP.LT.OR P3, PT, R2, 0x9, P3 ;  /* 0x000000090200780c */ /* 0x000fe40001f61670 */
[----:B------:R-:W-:Y:S02]  /*5ac0*/  LOP3.LUT R16, R16, 0xfffffff7, RZ, 0xc0, !PT ;  /* 0xfffffff710107812 */ /* 0x000fe400078ec0ff */
[----:B------:R-:W-:-:S02]  /*5ad0*/  FSEL R203, R121, -INF , !P4 ;  /* 0xff80000079cb7808 */ /* 0x000fc40006000000 */
[----:B------:R-:W-:Y:S02]  /*5ae0*/  FSEL R171, R124, -INF , !P3 ;  /* 0xff8000007cab7808 */ /* 0x000fe40005800000 */
[----:B------:R-:W-:Y:S02]  /*5af0*/  ISETP.GT.AND P4, PT, R4, 0x9, !P6 ;  /* 0x000000090400780c */ /* 0x000fe40007784270 */
[----:B------:R-:W-:Y:S02]  /*5b00*/  @P5 LOP3.LUT R16, R16, 0x8, RZ, 0xfc, !PT ;  /* 0x0000000810105812 */ /* 0x000fe400078efcff */
[----:B------:R-:W-:Y:S02]  /*5b10*/  ISETP.GT.AND P3, PT, R4, 0x10, !P5 ;  /* 0x000000100400780c */ /* 0x000fe40006f64270 */
[----:B------:R-:W-:Y:S02]  /*5b20*/  ISETP.GE.AND P5, PT, R174, 0x12, PT ;  /* 0x00000012ae00780c */ /* 0x000fe40003fa6270 */
[----:B------:R-:W-:-:S02]  /*5b30*/  ISETP.LT.OR P4, PT, R2, 0xa, P4 ;  /* 0x0000000a0200780c */ /* 0x000fc40002781670 */
[----:B------:R-:W-:Y:S02]  /*5b40*/  ISETP.LT.OR P3, PT, R2, 0x11, P3 ;  /* 0x000000110200780c */ /* 0x000fe40001f61670 */
[----:B------:R-:W-:Y:S02]  /*5b50*/  FSEL R173, R125, -INF , !P4 ;  /* 0xff8000007dad7808 */ /* 0x000fe40006000000 */
[----:B------:R-:W-:Y:S02]  /*5b60*/  ISETP.GE.AND P4, PT, R174, 0x19, PT ;  /* 0x00000019ae00780c */ /* 0x000fe40003f86270 */
[----:B------:R-:W-:Y:S02]  /*5b70*/  LOP3.LUT R16, R16, 0xffffffef, RZ, 0xc0, !PT ;  /* 0xffffffef10107812 */ /* 0x000fe400078ec0ff */
[----:B------:R-:W-:Y:S02]  /*5b80*/  FSEL R175, R128, -INF , !P3 ;  /* 0xff80000080af7808 */ /* 0x000fe40005800000 */
[----:B------:R-:W-:-:S02]  /*5b90*/  ISETP.GT.AND P3, PT, R4, 0x11, !P5 ;  /* 0x000000110400780c */ /* 0x000fc40006f64270 */
[----:B------:R-:W-:Y:S02]  /*5ba0*/  @P5 LOP3.LUT R16, R16, 0x10, RZ, 0xfc, !PT ;  /* 0x0000001010105812 */ /* 0x000fe400078efcff */
[----:B------:R-:W-:Y:S02]  /*5bb0*/  ISETP.LT.OR P3, PT, R2, 0x12, P3 ;  /* 0x000000120200780c */ /* 0x000fe40001f61670 */
[----:B------:R-:W-:Y:S02]  /*5bc0*/  LOP3.LUT R16, R16, 0xfffbffff, RZ, 0xc0, !PT ;  /* 0xfffbffff10107812 */ /* 0x000fe400078ec0ff */
[----:B------:R-:W-:Y:S02]  /*5bd0*/  FSEL R177, R129, -INF , !P3 ;  /* 0xff80000081b17808 */ /* 0x000fe40005800000 */
[----:B------:R-:W-:Y:S02]  /*5be0*/  @P4 LOP3.LUT R16, R16, 0x40000, RZ, 0xfc, !PT ;  /* 0x0004000010104812 */ /* 0x000fe400078efcff */
[----:B------:R-:W-:-:S02]  /*5bf0*/  ISETP.GT.AND P3, PT, R4, 0x18, !P4 ;  /* 0x000000180400780c */ /* 0x000fc40006764270 */
[----:B------:R-:W-:Y:S02]  /*5c00*/  ISETP.GE.AND P4, PT, R174, 0x1a, PT ;  /* 0x0000001aae00780c */ /* 0x000fe40003f86270 */
[----:B------:R-:W-:Y:S02]  /*5c10*/  ISETP.LT.OR P3, PT, R2, 0x19, P3 ;  /* 0x000000190200780c */ /* 0x000fe40001f61670 */
[----:B------:R-:W-:Y:S02]  /*5c20*/  LOP3.LUT R16, R16, 0xfffdffff, RZ, 0xc0, !PT ;  /* 0xfffdffff10107812 */ /* 0x000fe400078ec0ff */
[----:B------:R-:W-:Y:S02]  /*5c30*/  FSEL R179, R132, -INF , !P3 ;  /* 0xff80000084b37808 */ /* 0x000fe40005800000 */
[----:B------:R-:W-:Y:S02]  /*5c40*/  ISETP.GT.AND P3, PT, R4, 0x19, !P4 ;  /* 0x000000190400780c */ /* 0x000fe40006764270 */
[----:B------:R-:W-:-:S02]  /*5c50*/  R2UR UR5, R18 ;  /* 0x00000000120572ca */ /* 0x000fc400000e0000 */
[----:B------:R-:W-:Y:S02]  /*5c60*/  ISETP.LT.OR P3, PT, R2, 0x1a, P3 ;  /* 0x0000001a0200780c */ /* 0x000fe40001f61670 */
[----:B------:R-:W-:Y:S02]  /*5c70*/  @P4 LOP3.LUT R16, R16, 0x20000, RZ, 0xfc, !PT ;  /* 0x0002000010104812 */ /* 0x000fe400078efcff */
[----:B------:R-:W-:Y:S02]  /*5c80*/  ISETP.GE.AND P4, PT, R174, 0x21, PT ;  /* 0x00000021ae00780c */ /* 0x000fe40003f86270 */
[----:B------:R-:W-:Y:S02]  /*5c90*/  LOP3.LUT R16, R16, 0xfffeffff, RZ, 0xc0, !PT ;  /* 0xfffeffff10107812 */ /* 0x000fe400078ec0ff */
[----:B------:R-:W-:Y:S02]  /*5ca0*/  FSEL R181, R133, -INF , !P3 ;  /* 0xff80000085b57808 */ /* 0x000fe40005800000 */
[----:B------:R-:W-:Y:S01]  /*5cb0*/  ISETP.GT.AND P3, PT, R4, 0x20, !P4 ;  /* 0x000000200400780c */ /* 0x000fe20006764270 */
[----:B------:R-:W-:-:S03]  /*5cc0*/  UISETP.NE.AND UP0, UPT, UR5, URZ, UPT ;  /* 0x0000003f0500728c */ /* 0x000fc6000bf05270 */
[----:B------:R-:W-:-:S03]  /*5cd0*/  ISETP.LT.OR P3, PT, R2, 0x21, P3 ;  /* 0x000000210200780c */ /* 0x000fc60001f61670 */
[----:B------:R-:W-:Y:S02]  /*5ce0*/  @P4 LOP3.LUT R16, R16, 0x10000, RZ, 0xfc, !PT ;  /* 0x0001000010104812 */ /* 0x000fe400078efcff */
[----:B------:R-:W-:Y:S02]  /*5cf0*/  ISETP.GE.AND P4, PT, R174, 0x22, PT ;  /* 0x00000022ae00780c */ /* 0x000fe40003f86270 */
[----:B------:R-:W-:Y:S02]  /*5d00*/  LOP3.LUT R16, R16, 0xffff7fff, RZ, 0xc0, !PT ;  /* 0xffff7fff10107812 */ /* 0x000fe400078ec0ff */
[----:B------:R-:W-:Y:S02]  /*5d10*/  FSEL R183, R136, -INF , !P3 ;  /* 0xff80000088b77808 */ /* 0x000fe40005800000 */
[----:B------:R-:W-:-:S04]  /*5d20*/  ISETP.GT.AND P3, PT, R4, 0x21, !P4 ;  /* 0x000000210400780c */ /* 0x000fc80006764270 */
        /* <DEDUP_REMOVED lines=51> */
[----:B------:R-:W-:Y:S02]  /*6060*/  FSEL R153, R153, -INF , !P3 ;  /* 0xff80000099997808 */ /* 0x000fe40005800000 */
[----:B------:R-:W-:Y:S02]  /*6070*/  LOP3.LUT R16, R16, 0xffffffbf, RZ, 0xc0, !PT ;  /* 0xffffffbf10107812 */ /* 0x000fe400078ec0ff */
[----:B------:R-:W-:-:S04]  /*6080*/  ISETP.GT.AND P3, PT, R4, 0x48, !P4 ;  /* 0x000000480400780c */ /* 0x000fc80006764270 */
[----:B------:R-:W-:-:S03]  /*6090*/  ISETP.LT.OR P3, PT, R2, 0x49, P3 ;  /* 0x000000490200780c */ /* 0x000fc60001f61670 */
[----:B------:R-:W-:Y:S02]  /*60a0*/  @P4 LOP3.LUT R16, R16, 0x40, RZ, 0xfc, !PT ;  /* 0x0000004010104812 */ /* 0x000fe400078efcff */
[----:B------:R-:W-:Y:S02]  /*60b0*/  ISETP.GE.AND P4, PT, R174, 0x4a, PT ;  /* 0x0000004aae00780c */ /* 0x000fe40003f86270 */
[----:B------:R-:W-:Y:S02]  /*60c0*/  FSEL R3, R156, -INF , !P3 ;  /* 0xff8000009c037808 */ /* 0x000fe40005800000 */
[----:B------:R-:W-:Y:S02]  /*60d0*/  ISETP.GT.AND P3, PT, R4, 0x49, !P4 ;  /* 0x000000490400780c */ /* 0x000fe40006764270 */
[----:B------:R-:W-:Y:S02]  /*60e0*/  LOP3.LUT R16, R16, 0xffffffdf, RZ, 0xc0, !PT ;  /* 0xffffffdf10107812 */ /* 0x000fe400078ec0ff */
[----:B------:R-:W-:-:S04]  /*60f0*/  ISETP.LT.OR P3, PT, R2, 0x4a, P3 ;  /* 0x0000004a0200780c */ /* 0x000fc80001f61670 */
[----:B------:R-:W-:Y:S02]  /*6100*/  FSEL R157, R157, -INF , !P3 ;  /* 0xff8000009d9d7808 */ /* 0x000fe40005800000 */
[----:B------:R-:W-:Y:S02]  /*6110*/  ISETP.GE.AND P3, PT, R174, 0x51, PT ;  /* 0x00000051ae00780c */ /* 0x000fe40003f66270 */
[----:B------:R-:W-:Y:S02]  /*6120*/  @P4 LOP3.LUT R16, R16, 0x20, RZ, 0xfc, !PT ;  /* 0x0000002010104812 */ /* 0x000fe400078efcff */
[----:B------:R-:W-:Y:S02]  /*6130*/  ISETP.GT.AND P4, PT, R4, 0x50, !P3 ;  /* 0x000000500400780c */ /* 0x000fe40005f84270 */
[----:B------:R-:W-:Y:S02]  /*6140*/  LOP3.LUT R16, R16, 0xfffffffd, RZ, 0xc0, !PT ;  /* 0xfffffffd10107812 */ /* 0x000fe400078ec0ff */
        /* <DEDUP_REMOVED lines=10> */
[----:B------:R-:W-:-:S13]  /*61f0*/  ISETP.GE.AND P6, PT, R174, 0x1, PT ;  /* 0x00000001ae00780c */ /* 0x000fda0003fc6270 */
[----:B------:R-:W-:Y:S02]  /*6200*/  @P6 LOP3.LUT R16, R16, 0x2, RZ, 0xfc, !PT ;  /* 0x0000000210106812 */ /* 0x000fe400078efcff */
[----:B------:R-:W-:Y:S02]  /*6210*/  ISETP.GT.AND P6, PT, R4, RZ, !P6 ;  /* 0x000000ff0400720c */ /* 0x000fe400077c4270 */
[----:B------:R-:W-:Y:S02]  /*6220*/  LOP3.LUT R16, R16, 0xfffffffe, RZ, 0xc0, !PT ;  /* 0xfffffffe10107812 */ /* 0x000fe400078ec0ff */
[----:B------:R-:W-:-:S04]  /*6230*/  ISETP.LT.OR P6, PT, R2, 0x1, P6 ;  /* 0x000000010200780c */ /* 0x000fc800037c1670 */
[----:B------:R-:W-:Y:S02]  /*6240*/  FSEL R205, R120, -INF , !P6 ;  /* 0xff80000078cd7808 */ /* 0x000fe40007000000 */
[----:B------:R-:W-:-:S13]  /*6250*/  ISETP.GE.AND P6, PT, R174, 0x5a, PT ;  /* 0x0000005aae00780c */ /* 0x000fda0003fc6270 */
[----:B------:R-:W-:Y:S02]  /*6260*/  @P6 LOP3.LUT R16, R16, 0x1, RZ, 0xfc, !PT ;  /* 0x0000000110106812 */ /* 0x000fe400078efcff */
[----:B------:R-:W-:Y:S01]  /*6270*/  ISETP.GT.AND P6, PT, R4, 0x59, !P6 ;  /* 0x000000590400780c */ /* 0x000fe200077c4270 */
[----:B0-----:R-:W-:-:S03]  /*6280*/  IMAD.IADD R4, R168, 0x1, R0 ;  /* 0x00000001a8047824 */ /* 0x001fc600078e0200 */
[----:B------:R-:W-:Y:S01]  /*6290*/  ISETP.LT.OR P6, PT, R2, 0x5a, P6 ;  /* 0x0000005a0200780c */ /* 0x000fe200037c1670 */
[----:B------:R-:W-:-:S03]  /*62a0*/  IMAD.IADD R2, R5, 0x1, R0 ;  /* 0x0000000105027824 */ /* 0x000fc600078e0200 */
[----:B------:R-:W-:Y:S02]  /*62b0*/  FSEL R165, R165, -INF , !P6 ;  /* 0xff800000a5a57808 */ /* 0x000fe40007000000 */
[----:B------:R-:W-:-:S13]  /*62c0*/  PLOP3.LUT P6, PT, PT, PT, UP0, 0x40, 0x0 ;  /* 0x000000000000781c */ /* 0x000fda0003fce808 */
[----:B------:R-:W-:Y:S05]  /*62d0*/  @P6 BRA `(.L_x_4282) ;  /* 0x0000000000646947 */ /* 0x000fea0003800000 */
        /* <DEDUP_REMOVED lines=15> */
.L_x_4284:
[----:B------:R-:W-:Y:S02]  /*63d0*/  ULDC UR5, c[0x0][0x9e4] ;  /* 0x0002790000057ab9 */ /* 0x000fe40000000800 */
[----:B------:R-:W-:-:S05]  /*63e0*/  IMAD.U32 R20, RZ, RZ, UR5 ;  /* 0x00000005ff147e24 */ /* 0x000fca000f8e00ff */
[----:B------:R-:W-:-:S13]  /*63f0*/  ISETP.NE.AND P6, PT, R20, 0x1, PT ;  /* 0x000000011400780c */ /* 0x000fda0003fc5270 */
[----:B------:R-:W0:Y:S02]  /*6400*/  @P6 LDC.64 R184, c[0x0][0x9e8] ;  /* 0x00027a00ffb86b82 */ /* 0x000e240000000a00 */
[----:B0-----:R-:W-:-:S05]  /*6410*/  @P6 IMAD.HI.U32 R0, R5, R184, RZ ;  /* 0x000000b805006227 */ /* 0x001fca00078e00ff */
[----:B------:R-:W-:-:S07]  /*6420*/  @P6 SHF.R.U32.HI R5, RZ, R185, R0 ;  /* 0x000000b9ff056219 */ /* 0x000fce0000011600 */
.L_x_4285:
[----:B------:R-:W-:Y:S05]  /*6430*/  BSYNC B0 ;  /* 0x0000000000007941 */ /* 0x000fea0003800000 */
.L_x_4283:
[----:B------:R-:W-:-:S05]  /*6440*/  IMAD R5, R5, R20, R170 ;  /* 0x0000001405057224 */ /* 0x000fca00078e02aa */
[----:B------:R-:W-:Y:S02]  /*6450*/  VIADDMNMX R2, R5, R20, R2, PT ;  /* 0x0000001405027246 */ /* 0x000fe40003800102 */
[----:B------:R-:W-:-:S07]  /*6460*/  VIMNMX R4, R4, R5, !PT ;  /* 0x0000000504047248 */ /* 0x000fce0007fe0100 */
.L_x_4282:
[C---:B------:R-:W-:Y:S02]  /*6470*/  ISETP.GT.AND P1, PT, R4.reuse, 0x1, !P1 ;  /* 0x000000010400780c */ /* 0x040fe40004f24270 */
[----:B------:R-:W-:Y:S02]  /*6480*/  ISETP.GT.AND P2, PT, R4, 0x8, !P2 ;  /* 0x000000080400780c */ /* 0x000fe40005744270 */
[C---:B------:R-:W-:Y:S02]  /*6490*/  ISETP.LT.OR P1, PT, R2.reuse, 0x2, P1 ;  /* 0x000000020200780c */ /* 0x040fe40000f21670 */
[----:B------:R-:W-:Y:S02]  /*64a0*/  ISETP.LT.OR P2, PT, R2, 0x9, P2 ;  /* 0x000000090200780c */ /* 0x000fe40001741670 */
[----:B------:R-:W-:Y:S02]  /*64b0*/  FSEL R185, R123, -INF , !P1 ;  /* 0xff8000007bb97808 */ /* 0x000fe40004800000 */
[----:B------:R-:W-:-:S02]  /*64c0*/  LOP3.LUT P1, RZ, R16, 0x4, RZ, 0xc0, !PT ;  /* 0x0000000410ff7812 */ /* 0x000fc4000782c0ff */
[----:B------:R-:W-:Y:S02]  /*64d0*/  FSEL R187, R126, -INF , !P2 ;  /* 0xff8000007ebb7808 */ /* 0x000fe40005000000 */
[----:B------:R-:W-:Y:S02]  /*64e0*/  ISETP.GT.AND P1, PT, R4, 0x9, !P1 ;  /* 0x000000090400780c */ /* 0x000fe40004f24270 */
[----:B------:R-:W-:Y:S02]  /*64f0*/  LOP3.LUT P2, RZ, R16, 0x40000, RZ, 0xc0, !PT ;  /* 0x0004000010ff7812 */ /* 0x000fe4000784c0ff */
[----:B------:R-:W-:Y:S02]  /*6500*/  ISETP.LT.OR P1, PT, R2, 0xa, P1 ;  /* 0x0000000a0200780c */ /* 0x000fe40000f21670 */
[----:B------:R-:W-:Y:S02]  /*6510*/  LOP3.LUT P6, RZ, R16, 0x20000, RZ, 0xc0, !PT ;  /* 0x0002000010ff7812 */ /* 0x000fe400078cc0ff */
[----:B------:R-:W-:-:S02]  /*6520*/  FSEL R189, R127, -INF , !P1 ;  /* 0xff8000007fbd7808 */ /* 0x000fc40004800000 */
[----:B------:R-:W-:Y:S02]  /*6530*/  LOP3.LUT P1, RZ, R16, 0x8, RZ, 0xc0, !PT ;  /* 0x0000000810ff7812 */ /* 0x000fe4000782c0ff */
[----:B------:R-:W-:Y:S02]  /*6540*/  FMNMX.FTZ R0, R205, R13, !PT ;  /* 0x0000000dcd007209 */ /* 0x000fe40007810000 */
[----:B------:R-:W-:Y:S02]  /*6550*/  ISETP.GT.AND P1, PT, R4, 0x10, !P1 ;  /* 0x000000100400780c */ /* 0x000fe40004f24270 */
[----:B------:R-:W-:Y:S02]  /*6560*/  FMNMX.FTZ R0, R203, R0, !PT ;  /* 0x00000000cb007209 */ /* 0x000fe40007810000 */
[----:B------:R-:W-:Y:S02]  /*6570*/  ISETP.LT.OR P1, PT, R2, 0x11, P1 ;  /* 0x000000110200780c */ /* 0x000fe40000f21670 */
[----:B------:R-:W-:-:S02]  /*6580*/  FMNMX.FTZ R0, R171, R0, !PT ;  /* 0x00000000ab007209 */ /* 0x000fc40007810000 */
[----:B------:R-:W-:Y:S02]  /*6590*/  FSEL R191, R130, -INF , !P1 ;  /* 0xff80000082bf7808 */ /* 0x000fe40004800000 */
[----:B------:R-:W-:Y:S02]  /*65a0*/  LOP3.LUT P1, RZ, R16, 0x10, RZ, 0xc0, !PT ;  /* 0x0000001010ff7812 */ /* 0x000fe4000782c0ff */
[----:B------:R-:W-:Y:S02]  /*65b0*/  FMNMX.FTZ R0, R173, R0, !PT ;  /* 0x00000000ad007209 */ /* 0x000fe40007810000 */
[----:B------:R-:W-:Y:S02]  /*65c0*/  ISETP.GT.AND P1, PT, R4, 0x11, !P1 ;  /* 0x000000110400780c */ /* 0x000fe40004f24270 */
[----:B------:R-:W-:Y:S02]  /*65d0*/  FMNMX.FTZ R0, R175, R0, !PT ;  /* 0x00000000af007209 */ /* 0x000fe40007810000 */
[----:B------:R-:W-:-:S02]  /*65e0*/  ISETP.LT.OR P1, PT, R2, 0x12, P1 ;  /* 0x000000120200780c */ /* 0x000fc40000f21670 */
[----:B------:R-:W-:Y:S02]  /*65f0*/  FMNMX.FTZ R0, R177, R0, !PT ;  /* 0x00000000b1007209 */ /* 0x000fe40007810000 */
[----:B------:R-:W-:Y:S02]  /*6600*/  FSEL R193, R131, -INF , !P1 ;  /* 0xff80000083c17808 */ /* 0x000fe40004800000 */
        /* <DEDUP_REMOVED lines=24> */
[----:B------:R-:W-:Y:S02]  /*6790*/  LOP3.LUT P1, RZ, R16, 0x4000, RZ, 0xc0, !PT ;  /* 0x0000400010ff7812 */ /* 0x000fe4000782c0ff */
[----:B------:R-:W-:Y:S02]  /*67a0*/  FMNMX.FTZ R0, R125, R0, !PT ;  /* 0x000000007d007209 */ /* 0x000fe40007810000 */
[----:B------:R-:W-:Y:S02]  /*67b0*/  ISETP.GT.AND P1, PT, R4, 0x28, !P1 ;  /* 0x000000280400780c */ /* 0x000fe40004f24270 */
[----:B------:R-:W-:-:S02]  /*67c0*/  FMNMX.FTZ R0, R153, R0, !PT ;  /* 0x0000000099007209 */ /* 0x000fc40007810000 */
[----:B------:R-:W-:Y:S02]  /*67d0*/  ISETP.LT.OR P1, PT, R2, 0x29, P1 ;  /* 0x000000290200780c */ /* 0x000fe40000f21670 */
[----:B------:R-:W-:Y:S02]  /*67e0*/  FMNMX.FTZ R0, R3, R0, !PT ;  /* 0x0000000003007209 */ /* 0x000fe40007810000 */
[----:B------:R-:W-:Y:S02]  /*67f0*/  FSEL R199, R142, -INF , !P1 ;  /* 0xff8000008ec77808 */ /* 0x000fe40004800000 */
[----:B------:R-:W-:Y:S02]  /*6800*/  LOP3.LUT P1, RZ, R16, 0x2000, RZ, 0xc0, !PT ;  /* 0x0000200010ff7812 */ /* 0x000fe4000782c0ff */
[----:B------:R-:W-:Y:S02]  /*6810*/  FMNMX.FTZ R0, R157, R0, !PT ;  /* 0x000000009d007209 */ /* 0x000fe40007810000 */
[----:B------:R-:W-:-:S02]  /*6820*/  ISETP.GT.AND P1, PT, R4, 0x29, !P1 ;  /* 0x000000290400780c */ /* 0x000fc40004f24270 */
[----:B------:R-:W-:Y:S02]  /*6830*/  FMNMX.FTZ R0, R133, R0, !PT ;  /* 0x0000000085007209 */ /* 0x000fe40007810000 */
[----:B------:R-:W-:Y:S02]  /*6840*/  ISETP.LT.OR P1, PT, R2, 0x2a, P1 ;  /* 0x0000002a0200780c */ /* 0x000fe40000f21670 */
[----:B------:R-:W-:Y:S02]  /*6850*/  FMNMX.FTZ R0, R161, R0, !PT ;  /* 0x00000000a1007209 */ /* 0x000fe40007810000 */
[----:B------:R-:W-:Y:S02]  /*6860*/  FSEL R143, R143, -INF , !P1 ;  /* 0xff8000008f8f7808 */ /* 0x000fe40004800000 */
[C---:B------:R-:W-:Y:S02]  /*6870*/  LOP3.LUT P1, RZ, R16.reuse, 0x1000, RZ, 0xc0, !PT ;  /* 0x0000100010ff7812 */ /* 0x040fe4000782c0ff */
[----:B------:R-:W-:-:S02]  /*6880*/  LOP3.LUT P2, RZ, R16, 0x80, RZ, 0xc0, !PT ;  /* 0x0000008010ff7812 */ /* 0x000fc4000784c0ff */
[----:B------:R-:W-:Y:S02]  /*6890*/  ISETP.GT.AND P1, PT, R4, 0x30, !P1 ;  /* 0x000000300400780c */ /* 0x000fe40004f24270 */
[----:B------:R-:W-:Y:S02]  /*68a0*/  FMNMX.FTZ R0, R129, R0, !PT ;  /* 0x0000000081007209 */ /* 0x000fe40007810000 */
[----:B------:R-:W-:Y:S02]  /*68b0*/  ISETP.LT.OR P1, PT, R2, 0x31, P1 ;  /* 0x000000310200780c */ /* 0x000fe40000f21670 */
[----:B------:R-:W-:Y:S02]  /*68c0*/  FMNMX.FTZ R120, R165, R0, !PT ;  /* 0x00000000a5787209 */ /* 0x000fe40007810000 */
[----:B------:R-:W-:Y:S01]  /*68d0*/  FSEL R123, R146, -INF , !P1 ;  /* 0xff800000927b7808 */ /* 0x000fe20004800000 */
[----:B------:R-:W0:Y:S01]  /*68e0*/  LDC R0, c[0x0][0x988] ;  /* 0x00026200ff007b82 */ /* 0x000e220000000800 */
[C---:B------:R-:W-:Y:S01]  /*68f0*/  LOP3.LUT P1, RZ, R16.reuse, 0x800, RZ, 0xc0, !PT ;  /* 0x0000080010ff7812 */ /* 0x040fe2000782c0ff */
[----:B------:R-:W1:Y:S01]  /*6900*/  SHFL.BFLY PT, R5, R120, 0x2, 0x1f ;  /* 0x0c401f0078057f89 */ /* 0x000e6200000e0000 */
[----:B------:R-:W-:-:S02]  /*6910*/  LOP3.LUT P6, RZ, R16, 0x40, RZ, 0xc0, !PT ;  /* 0x0000004010ff7812 */ /* 0x000fc400078cc0ff */
[C---:B------:R-:W-:Y:S02]  /*6920*/  ISETP.GT.AND P1, PT, R4.reuse, 0x31, !P1 ;  /* 0x000000310400780c */ /* 0x040fe40004f24270 */
[----:B------:R-:W-:Y:S02]  /*6930*/  ISETP.GT.AND P3, PT, R4, 0x50, !P3 ;  /* 0x000000500400780c */ /* 0x000fe40005f64270 */
[----:B------:R-:W-:Y:S02]  /*6940*/  ISETP.LT.OR P1, PT, R2, 0x32, P1 ;  /* 0x000000320200780c */ /* 0x000fe40000f21670 */
[----:B------:R-:W-:Y:S02]  /*6950*/  ISETP.GT.AND P4, PT, R4, 0x51, !P4 ;  /* 0x000000510400780c */ /* 0x000fe40006784270 */
[----:B------:R-:W-:Y:S02]  /*6960*/  FSEL R147, R147, -INF , !P1 ;  /* 0xff80000093937808 */ /* 0x000fe40004800000 */
[----:B------:R-:W-:-:S02]  /*6970*/  LOP3.LUT P1, RZ, R16, 0x400, RZ, 0xc0, !PT ;  /* 0x0000040010ff7812 */ /* 0x000fc4000782c0ff */
[----:B------:R-:W-:Y:S02]  /*6980*/  ISETP.LT.OR P3, PT, R2, 0x51, P3 ;  /* 0x000000510200780c */ /* 0x000fe40001f61670 */
[C---:B------:R-:W-:Y:S02]  /*6990*/  ISETP.GT.AND P1, PT, R4.reuse, 0x38, !P1 ;  /* 0x000000380400780c */ /* 0x040fe40004f24270 */
[----:B------:R-:W-:Y:S02]  /*69a0*/  ISETP.GT.AND P5, PT, R4, 0x58, !P5 ;  /* 0x000000580400780c */ /* 0x000fe40006fa4270 */
[C---:B------:R-:W-:Y:S02]  /*69b0*/  ISETP.LT.OR P1, PT, R2.reuse, 0x39, P1 ;  /* 0x000000390200780c */ /* 0x040fe40000f21670 */
[----:B------:R-:W-:Y:S02]  /*69c0*/  ISETP.LT.OR P4, PT, R2, 0x52, P4 ;  /* 0x000000520200780c */ /* 0x000fe40002781670 */
[----:B------:R-:W-:-:S02]  /*69d0*/  FSEL R127, R150, -INF , !P1 ;  /* 0xff800000967f7808 */ /* 0x000fc40004800000 */
[----:B------:R-:W-:Y:S02]  /*69e0*/  LOP3.LUT P1, RZ, R16, 0x200, RZ, 0xc0, !PT ;  /* 0x0000020010ff7812 */ /* 0x000fe4000782c0ff */
[----:B-1----:R-:W-:Y:S02]  /*69f0*/  FMNMX.FTZ R124, R120, R5, !PT ;  /* 0x00000005787c7209 */ /* 0x002fe40007810000 */
[----:B------:R-:W-:Y:S02]  /*6a00*/  ISETP.GT.AND P1, PT, R4, 0x39, !P1 ;  /* 0x000000390400780c */ /* 0x000fe40004f24270 */
[C---:B------:R-:W-:Y:S01]  /*6a10*/  ISETP.LT.OR P5, PT, R2.reuse, 0x59, P5 ;  /* 0x000000590200780c */ /* 0x040fe20002fa1670 */
[----:B------:R-:W1:Y:S01]  /*6a20*/  SHFL.BFLY PT, R5, R124, 0x1, 0x1f ;  /* 0x0c201f007c057f89 */ /* 0x000e6200000e0000 */
[----:B------:R-:W-:Y:S02]  /*6a30*/  ISETP.LT.OR P1, PT, R2, 0x3a, P1 ;  /* 0x0000003a0200780c */ /* 0x000fe40000f21670 */
[----:B------:R-:W-:-:S02]  /*6a40*/  FSEL R163, R163, -INF , !P4 ;  /* 0xff800000a3a37808 */ /* 0x000fc40006000000 */
[----:B------:R-:W-:Y:S02]  /*6a50*/  FSEL R151, R151, -INF , !P1 ;  /* 0xff80000097977808 */ /* 0x000fe40004800000 */
[----:B------:R-:W-:-:S04]  /*6a60*/  LOP3.LUT P1, RZ, R16, 0x100, RZ, 0xc0, !PT ;  /* 0x0000010010ff7812 */ /* 0x000fc8000782c0ff */
[----:B------:R-:W-:-:S04]  /*6a70*/  ISETP.GT.AND P1, PT, R4, 0x40, !P1 ;  /* 0x000000400400780c */ /* 0x000fc80004f24270 */
[----:B------:R-:W-:-:S04]  /*6a80*/  ISETP.LT.OR P1, PT, R2, 0x41, P1 ;  /* 0x000000410200780c */ /* 0x000fc80000f21670 */
[----:B------:R-:W-:Y:S02]  /*6a90*/  FSEL R131, R154, -INF , !P1 ;  /* 0xff8000009a837808 */ /* 0x000fe40004800000 */
[----:B------:R-:W-:Y:S02]  /*6aa0*/  ISETP.GT.AND P1, PT, R4, 0x41, !P2 ;  /* 0x000000410400780c */ /* 0x000fe40005724270 */
[----:B------:R-:W-:Y:S02]  /*6ab0*/  LOP3.LUT P2, RZ, R16, 0x20, RZ, 0xc0, !PT ;  /* 0x0000002010ff7812 */ /* 0x000fe4000784c0ff */
[----:B------:R-:W-:Y:S02]  /*6ac0*/  ISETP.LT.OR P1, PT, R2, 0x42, P1 ;  /* 0x000000420200780c */ /* 0x000fe40000f21670 */
[----:B-1----:R-:W-:Y:S02]  /*6ad0*/  FMNMX.FTZ R5, R124, R5, !PT ;  /* 0x000000057c057209 */ /* 0x002fe40007810000 */
[----:B------:R-:W-:-:S02]  /*6ae0*/  FSEL R155, R155, -INF , !P1 ;  /* 0xff8000009b9b7808 */ /* 0x000fc40004800000 */
[----:B------:R-:W-:Y:S01]  /*6af0*/  ISETP.GT.AND P1, PT, R4, 0x48, !P6 ;  /* 0x000000480400780c */ /* 0x000fe20007724270 */
[----:B0-----:R-:W-:Y:S01]  /*6b00*/  FMUL.FTZ R20, R5, R0 ;  /* 0x0000000005147220 */ /* 0x001fe20000410000 */
[----:B------:R-:W-:Y:S02]  /*6b10*/  LOP3.LUT P6, RZ, R16, 0x2, RZ, 0xc0, !PT ;  /* 0x0000000210ff7812 */ /* 0x000fe400078cc0ff */
[----:B------:R-:W-:Y:S02]  /*6b20*/  ISETP.LT.OR P1, PT, R2, 0x49, P1 ;  /* 0x000000490200780c */ /* 0x000fe40000f21670 */
[----:B------:R-:W-:Y:S02]  /*6b30*/  ISETP.GT.AND P2, PT, R4, 0x49, !P2 ;  /* 0x000000490400780c */ /* 0x000fe40005744270 */
[----:B------:R-:W-:Y:S02]  /*6b40*/  FSEL R201, R158, -INF , !P1 ;  /* 0xff8000009ec97808 */ /* 0x000fe40004800000 */
[----:B------:R-:W-:-:S02]  /*6b50*/  ISETP.GT.AND P1, PT, R4, RZ, !P6 ;  /* 0x000000ff0400720c */ /* 0x000fc40007724270 */
[C---:B------:R-:W-:Y:S02]  /*6b60*/  ISETP.LT.OR P2, PT, R2.reuse, 0x4a, P2 ;  /* 0x0000004a0200780c */ /* 0x040fe40001741670 */
[----:B------:R-:W-:Y:S02]  /*6b70*/  ISETP.LT.OR P1, PT, R2, 0x1, P1 ;  /* 0x000000010200780c */ /* 0x000fe40000f21670 */
[----:B------:R-:W-:Y:S02]  /*6b80*/  LOP3.LUT P6, RZ, R16, 0x1, RZ, 0xc0, !PT ;  /* 0x0000000110ff7812 */ /* 0x000fe400078cc0ff */
[----:B------:R-:W-:Y:S02]  /*6b90*/  FSEL R207, R122, -INF , !P1 ;  /* 0xff8000007acf7808 */ /* 0x000fe40004800000 */
[----:B------:R-:W-:Y:S02]  /*6ba0*/  FSETP.NEU.FTZ.AND P1, PT, R5, -INF , PT ;  /* 0xff8000000500780b */ /* 0x000fe40003f3d000 */
[----:B------:R-:W-:-:S02]  /*6bb0*/  FMNMX.FTZ R120, R207, R14, !PT ;  /* 0x0000000ecf787209 */ /* 0x000fc40007810000 */
[----:B------:R-:W-:Y:S02]  /*6bc0*/  FSEL R20, R20, RZ, P1 ;  /* 0x000000ff14147208 */ /* 0x000fe40000800000 */
[----:B------:R-:W-:Y:S02]  /*6bd0*/  FMNMX.FTZ R120, R185, R120, !PT ;  /* 0x00000078b9787209 */ /* 0x000fe40007810000 */
[----:B------:R-:W-:Y:S01]  /*6be0*/  ISETP.GT.AND P6, PT, R4, 0x59, !P6 ;  /* 0x000000590400780c */ /* 0x000fe200077c4270 */
[--C-:B------:R-:W-:Y:S01]  /*6bf0*/  FFMA.FTZ R190, R171, R0, -R20.reuse ;  /* 0x00000000abbe7223 */ /* 0x100fe20000010814 */
[----:B------:R-:W-:Y:S01]  /*6c00*/  FMNMX.FTZ R120, R187, R120, !PT ;  /* 0x00000078bb787209 */ /* 0x000fe20007810000 */
[-CC-:B------:R-:W-:Y:S01]  /*6c10*/  FFMA.FTZ R171, R173, R0.reuse, -R20.reuse ;  /* 0x00000000adab7223 */ /* 0x180fe20000010814 */
        /* <DEDUP_REMOVED lines=21> */
[----:B------:R-:W-:Y:S01]  /*6d70*/  FSEL R2, R5, RZ, P1 ;  /* 0x000000ff05027208 */ /* 0x000fe20000800000 */
[--C-:B------:R-:W-:Y:S01]  /*6d80*/  FFMA.FTZ R168, R133, R0, -R20.reuse ;  /* 0x0000000085a87223 */ /* 0x100fe20000010814 */
[----:B------:R-:W-:Y:S01]  /*6d90*/  FMNMX.FTZ R120, R197, R120, !PT ;  /* 0x00000078c5787209 */ /* 0x000fe20007810000 */
[-CC-:B------:R-:W-:Y:S01]  /*6da0*/  FFMA.FTZ R205, R205, R0.reuse, -R20.reuse ;  /* 0x00000000cdcd7223 */ /* 0x180fe20000010814 */
[--C-:B------:R-:W-:Y:S01]  /*6db0*/  FFMA.FTZ R188, R203, R0, -R20.reuse ;  /* 0x00000000cbbc7223 */ /* 0x100fe20000010814 */
[----:B------:R-:W-:Y:S01]  /*6dc0*/  FADD.FTZ R3, -R2, R13 ;  /* 0x0000000d02037221 */ /* 0x000fe20000010100 */
[----:B------:R-:W-:Y:S01]  /*6dd0*/  FMNMX.FTZ R120, R139, R120, !PT ;  /* 0x000000788b787209 */ /* 0x000fe20007810000 */
[-CC-:B------:R-:W-:Y:S01]  /*6de0*/  FFMA.FTZ R175, R181, R0.reuse, -R20.reuse ;  /* 0x00000000b5af7223 */ /* 0x180fe20000010814 */
[-CC-:B------:R-:W-:Y:S01]  /*6df0*/  FFMA.FTZ R180, R183, R0.reuse, -R20.reuse ;  /* 0x00000000b7b47223 */ /* 0x180fe20000010814 */
[----:B------:R-:W-:Y:S01]  /*6e00*/  FMUL.FTZ R3, R3, R0 ;  /* 0x0000000003037220 */ /* 0x000fe20000410000 */
[----:B------:R-:W-:Y:S01]  /*6e10*/  FMNMX.FTZ R120, R199, R120, !PT ;  /* 0x00000078c7787209 */ /* 0x000fe20007810000 */
[-CC-:B------:R-:W-:Y:S01]  /*6e20*/  FFMA.FTZ R121, R149, R0.reuse, -R20.reuse ;  /* 0x0000000095797223 */ /* 0x180fe20000010814 */
[-CC-:B------:R-:W-:Y:S01]  /*6e30*/  FFMA.FTZ R125, R153, R0.reuse, -R20.reuse ;  /* 0x00000000997d7223 */ /* 0x180fe20000010814 */
[--C-:B------:R-:W-:Y:S01]  /*6e40*/  FFMA.FTZ R133, R161, R0, -R20.reuse ;  /* 0x00000000a1857223 */ /* 0x100fe20000010814 */
[----:B------:R-:W-:Y:S01]  /*6e50*/  FMNMX.FTZ R120, R143, R120, !PT ;  /* 0x000000788f787209 */ /* 0x000fe20007810000 */
[-CC-:B------:R-:W-:Y:S01]  /*6e60*/  FFMA.FTZ R170, R129, R0.reuse, -R20.reuse ;  /* 0x0000000081aa7223 */ /* 0x180fe20000010814 */
[----:B------:R-:W-:Y:S01]  /*6e70*/  FFMA.FTZ R13, R165, R0, -R20 ;  /* 0x00000000a50d7223 */ /* 0x000fe20000010814 */
[----:B------:R-:W-:Y:S01]  /*6e80*/  MUFU.EX2 R2, R3 ;  /* 0x0000000300027308 */ /* 0x000fe20000000800 */
[----:B------:R-:W-:-:S04]  /*6e90*/  FMNMX.FTZ R120, R123, R120, !PT ;  /* 0x000000787b787209 */ /* 0x000fc80007810000 */
[----:B------:R-:W-:-:S03]  /*6ea0*/  FMNMX.FTZ R120, R147, R120, !PT ;  /* 0x0000007893787209 */ /* 0x000fc60007810000 */
[----:B------:R-:W0:Y:S01]  /*6eb0*/  MUFU.EX2 R205, R205 ;  /* 0x000000cd00cd7308 */ /* 0x000e220000000800 */
[----:B------:R-:W-:-:S04]  /*6ec0*/  FMNMX.FTZ R120, R127, R120, !PT ;  /* 0x000000787f787209 */ /* 0x000fc80007810000 */
[----:B------:R-:W-:-:S03]  /*6ed0*/  FMNMX.FTZ R120, R151, R120, !PT ;  /* 0x0000007897787209 */ /* 0x000fc60007810000 */
[----:B------:R-:W1:Y:S01]  /*6ee0*/  MUFU.EX2 R188, R188 ;  /* 0x000000bc00bc7308 */ /* 0x000e620000000800 */
[----:B------:R-:W-:-:S04]  /*6ef0*/  FMNMX.FTZ R120, R131, R120, !PT ;  /* 0x0000007883787209 */ /* 0x000fc80007810000 */
[----:B------:R-:W-:-:S03]  /*6f00*/  FMNMX.FTZ R120, R155, R120, !PT ;  /* 0x000000789b787209 */ /* 0x000fc60007810000 */
[----:B------:R-:W-:Y:S01]  /*6f10*/  MUFU.EX2 R190, R190 ;  /* 0x000000be00be7308 */ /* 0x000fe20000000800 */
[----:B------:R-:W-:Y:S01]  /*6f20*/  FMNMX.FTZ R120, R201, R120, !PT ;  /* 0x00000078c9787209 */ /* 0x000fe20007810000 */
[----:B0-----:R-:W-:-:S03]  /*6f30*/  FFMA.FTZ R9, R2, R9, R205 ;  /* 0x0000000902097223 */ /* 0x001fc600000100cd */
[----:B------:R-:W-:-:S03]  /*6f40*/  FMNMX.FTZ R120, R177, R120, !PT ;  /* 0x00000078b1787209 */ /* 0x000fc60007810000 */
[----:B------:R-:W-:Y:S01]  /*6f50*/  MUFU.EX2 R171, R171 ;  /* 0x000000ab00ab7308 */ /* 0x000fe20000000800 */
[----:B------:R-:W-:Y:S01]  /*6f60*/  FMNMX.FTZ R120, R179, R120, !PT ;  /* 0x00000078b3787209 */ /* 0x000fe20007810000 */
[----:B-1----:R-:W-:-:S03]  /*6f70*/  FADD.FTZ R9, R188, R9 ;  /* 0x00000009bc097221 */ /* 0x002fc60000010000 */
[----:B------:R-:W-:-:S03]  /*6f80*/  FMNMX.FTZ R120, R163, R120, !PT ;  /* 0x00000078a3787209 */ /* 0x000fc60007810000 */
[----:B------:R-:W-:Y:S01]  /*6f90*/  MUFU.EX2 R184, R184 ;  /* 0x000000b800b87308 */ /* 0x000fe20000000800 */
[----:B------:R-:W-:-:S04]  /*6fa0*/  FMNMX.FTZ R120, R169, R120, !PT ;  /* 0x00000078a9787209 */ /* 0x000fc80007810000 */
[----:B------:R-:W-:-:S03]  /*6fb0*/  FMNMX.FTZ R120, R167, R120, !PT ;  /* 0x00000078a7787209 */ /* 0x000fc60007810000 */
[----:B------:R-:W-:Y:S02]  /*6fc0*/  MUFU.EX2 R173, R173 ;  /* 0x000000ad00ad7308 */ /* 0x000fe40000000800 */
[----:B------:R-:W0:Y:S06]  /*6fd0*/  SHFL.BFLY PT, R141, R120, 0x2, 0x1f ;  /* 0x0c401f00788d7f89 */ /* 0x000e2c00000e0000 */
[----:B------:R-:W-:Y:S08]  /*6fe0*/  MUFU.EX2 R186, R186 ;  /* 0x000000ba00ba7308 */ /* 0x000ff00000000800 */
[----:B------:R-:W-:Y:S08]  /*6ff0*/  MUFU.EX2 R175, R175 ;  /* 0x000000af00af7308 */ /* 0x000ff00000000800 */
[----:B------:R-:W-:Y:S01]  /*7000*/  MUFU.EX2 R180, R180 ;  /* 0x000000b400b47308 */ /* 0x000fe20000000800 */
[----:B0-----:R-:W-:Y:S01]  /*7010*/  FMNMX.FTZ R4, R120, R141, !PT ;  /* 0x0000008d78047209 */ /* 0x001fe20007810000 */
[----:B------:R-:W-:-:S04]  /*7020*/  FFMA.FTZ R141, R157, R0, -R20 ;  /* 0x000000009d8d7223 */ /* 0x000fc80000010814 */
[----:B------:R-:W0:Y:S02]  /*7030*/  SHFL.BFLY PT, R145, R4, 0x1, 0x1f ;  /* 0x0c201f0004917f89 */ /* 0x000e2400000e0000 */
[----:B------:R-:W-:Y:S08]  /*7040*/  MUFU.EX2 R159, R159 ;  /* 0x0000009f009f7308 */ /* 0x000ff00000000800 */
[----:B------:R-:W-:Y:S08]  /*7050*/  MUFU.EX2 R182, R182 ;  /* 0x000000b600b67308 */ /* 0x000ff00000000800 */
[----:B------:R-:W-:Y:S01]  /*7060*/  MUFU.EX2 R137, R137 ;  /* 0x0000008900897308 */ /* 0x000fe20000000800 */
[----:B0-----:R-:W-:-:S07]  /*7070*/  FMNMX.FTZ R4, R4, R145, !PT ;  /* 0x0000009104047209 */ /* 0x001fce0007810000 */
        /* <DEDUP_REMOVED lines=34> */
[----:B------:R-:W-:-:S03]  /*72a0*/  FFMA.FTZ R20, R167, R0, -R20 ;  /* 0x00000000a7147223 */ /* 0x000fc60000010814 */
        /* <DEDUP_REMOVED lines=80> */
.L_x_4286:
[----:B------:R-:W0:Y:S01]  /*77b0*/  S2UR UR5, SR_CgaCtaId ;  /* 0x00000000000579c3 */ /* 0x000e220000008800 */
[----:B------:R-:W-:Y:S01]  /*77c0*/  UIADD3 UR14, UR14, 0x30860, URZ ;  /* 0x000308600e0e7890 */ /* 0x000fe2000fffe03f */
[----:B------:R-:W-:Y:S01]  /*77d0*/  ISETP.GT.AND P1, PT, R15, UR60, PT ;  /* 0x0000003c0f007c0c */ /* 0x000fe2000bf24270 */
[----:B------:R-:W-:Y:S01]  /*77e0*/  UMOV UR7, UR4 ;  /* 0x0000000400077c82 */ /* 0x000fe20008000000 */
[----:B------:R-:W-:Y:S01]  /*77f0*/  F2FP.F16.F32.PACK_AB R190, R171, R190 ;  /* 0x000000beabbe723e */ /* 0x000fe200000000ff */
[----:B------:R-:W-:Y:S01]  /*7800*/  VIADD R15, R15, 0xffffffff ;  /* 0xffffffff0f0f7836 */ /* 0x000fe20000000000 */
[----:B------:R-:W-:Y:S02]  /*7810*/  F2FP.F16.F32.PACK_AB R184, R173, R184 ;  /* 0x000000b8adb8723e */ /* 0x000fe400000000ff */
[----:B------:R-:W-:Y:S02]  /*7820*/  F2FP.F16.F32.PACK_AB R186, R175, R186 ;  /* 0x000000baafba723e */ /* 0x000fe400000000ff */
        /* <DEDUP_REMOVED lines=8> */
[----:B------:R-:W-:Y:S01]  /*78b0*/  F2FP.F16.F32.PACK_AB R187, R126, R187 ;  /* 0x000000bb7ebb723e */ /* 0x000fe200000000ff */
[----:B0-----:R-:W-:Y:S01]  /*78c0*/  UPRMT UR14, UR5, 0x654, UR14 ;  /* 0x00000654050e7896 */ /* 0x001fe2000800000e */
[----:B------:R-:W-:Y:S02]  /*78d0*/  F2FP.F16.F32.PACK_AB R180, R159, R180 ;  /* 0x000000b49fb4723e */ /* 0x000fe400000000ff */
[----:B------:R-:W-:Y:S01]  /*78e0*/  UMOV UR5, UR6 ;  /* 0x0000000600057c82 */ /* 0x000fe20008000000 */
[----:B------:R-:W-:-:S02]  /*78f0*/  F2FP.F16.F32.PACK_AB R181, R128, R181 ;  /* 0x000000b580b5723e */ /* 0x000fc400000000ff */
[----:B------:R-:W-:Y:S02]  /*7900*/  F2FP.F16.F32.PACK_AB R182, R137, R182 ;  /* 0x000000b689b6723e */ /* 0x000fe400000000ff */
[----:B------:R-:W-:Y:S01]  /*7910*/  F2FP.F16.F32.PACK_AB R176, R21, R176 ;  /* 0x000000b015b0723e */ /* 0x000fe200000000ff */
[----:B------:R-:W-:Y:S01]  /*7920*/  SYNCS.ARRIVE.TRANS64.RED.A1T0 RZ, [UR14], RZ ;  /* 0x000000ffffff79a7 */ /* 0x000fe2000810040e */
        /* <DEDUP_REMOVED lines=11> */
.L_x_4268:
[----:B------:R-:W-:Y:S01]  /*79e0*/  R2UR UR5, R18 ;  /* 0x00000000120572ca */ /* 0x000fe200000e0000 */
[----:B------:R-:W0:Y:S01]  /*79f0*/  LDC R14, c[0x0][0x2f0] ;  /* 0x0000bc00ff0e7b82 */ /* 0x000e220000000800 */
[----:B------:R-:W-:Y:S01]  /*7a00*/  R2UR UR7, R19 ;  /* 0x00000000130772ca */ /* 0x000fe200000e0000 */
[----:B------:R-:W-:-:S10]  /*7a10*/  UIADD3 UR10, -UR10, 0x1, URZ ;  /* 0x000000010a0a7890 */ /* 0x000fd4000fffe13f */
[----:B------:R-:W-:Y:S01]  /*7a20*/  UISETP.NE.AND UP0, UPT, UR5, URZ, UPT ;  /* 0x0000003f0500728c */ /* 0x000fe2000bf05270 */
[----:B------:R-:W1:Y:S01]  /*7a30*/  S2UR UR5, SR_CTAID.X ;  /* 0x00000000000579c3 */ /* 0x000e620000002500 */
[----:B------:R-:W-:-:S04]  /*7a40*/  UISETP.NE.AND UP1, UPT, UR7, URZ, UPT ;  /* 0x0000003f0700728c */ /* 0x000fc8000bf25270 */
[----:B------:R-:W-:Y:S01]  /*7a50*/  PLOP3.LUT P1, PT, PT, PT, UP0, 0x40, 0x0 ;  /* 0x000000000000781c */ /* 0x000fe20003f2e808 */
[----:B0-----:R-:W-:-:S06]  /*7a60*/  IMAD R14, R17, R14, UR10 ;  /* 0x0000000a110e7e24 */ /* 0x001fcc000f8e020e */
[----:B------:R-:W-:Y:S01]  /*7a70*/  @UP1 ULDC UR10, c[0x0][0x44c] ;  /* 0x00011300000a1ab9 */ /* 0x000fe20000000800 */
[----:B------:R-:W-:Y:S01]  /*7a80*/  @UP1 ULDC UR14, c[0x0][0x450] ;  /* 0x00011400000e1ab9 */ /* 0x000fe20000000800 */
[----:B------:R-:W-:Y:S01]  /*7a90*/  R2UR UR7, R14 ;  /* 0x000000000e0772ca */ /* 0x000fe200000e0000 */
[----:B-1----:R-:W-:-:S04]  /*7aa0*/  ULEA UR5, UR5, 0x7f, 0x7 ;  /* 0x0000007f05057891 */ /* 0x002fc8000f8e383f */
[----:B------:R-:W-:-:S04]  /*7ab0*/  UIMAD.WIDE.U32 UR10, UR5, UR10, URZ ;  /* 0x0000000a050a72a5 */ /* 0x000fc8000f8e003f */
[----:B------:R-:W-:-:S04]  /*7ac0*/  @UP1 USHF.R.U32.HI UR5, URZ, UR14, UR11 ;  /* 0x0000000e3f051299 */ /* 0x000fc8000801160b */
[----:B------:R-:W-:-:S03]  /*7ad0*/  UIADD3 UR5, UR7, UR5, URZ ;  /* 0x0000000507057290 */ /* 0x000fc6000fffe03f */
[----:B------:R-:W-:Y:S02]  /*7ae0*/  ULDC UR7, c[0x0][0x9dc] ;  /* 0x0002770000077ab9 */ /* 0x000fe40000000800 */
        /* <DEDUP_REMOVED lines=13> */
.L_x_4289:
[----:B------:R-:W-:Y:S02]  /*7bc0*/  ULDC UR14, c[0x0][0x9e4] ;  /* 0x00027900000e7ab9 */ /* 0x000fe40000000800 */
[----:B------:R-:W-:-:S11]  /*7bd0*/  UISETP.NE.AND UP0, UPT, UR14, 0x1, UPT ;  /* 0x000000010e00788c */ /* 0x000fd6000bf05270 */
[----:B------:R-:W-:Y:S02]  /*7be0*/  @UP0 ULDC.64 UR18, c[0x0][0x9e8] ;  /* 0x00027a0000120ab9 */ /* 0x000fe40000000a00 */
[----:B------:R-:W-:-:S04]  /*7bf0*/  UIMAD.WIDE.U32 UR10, UR5, UR18, URZ ;  /* 0x00000012050a72a5 */ /* 0x000fc8000f8e003f */
[----:B------:R-:W-:-:S12]  /*7c00*/  @UP0 USHF.R.U32.HI UR5, URZ, UR19, UR11 ;  /* 0x000000133f050299 */ /* 0x000fd8000801160b */
.L_x_4290:
[----:B------:R-:W-:-:S04]  /*7c10*/  UIMAD UR5, UR5, UR14, URZ ;  /* 0x0000000e050572a4 */ /* 0x000fc8000f8e023f */
[----:B------:R-:W-:-:S04]  /*7c20*/  UISETP.LT.AND UP0, UPT, UR7, UR5, UPT ;  /* 0x000000050700728c */ /* 0x000fc8000bf01270 */
[----:B------:R-:W-:-:S12]  /*7c30*/  USEL UR7, UR7, UR5, !UP0 ;  /* 0x0000000507077287 */ /* 0x000fd8000c000000 */
.L_x_4288:
[----:B------:R-:W-:Y:S01]  /*7c40*/  UIADD3 UR10, UR7, 0x5f, URZ ;  /* 0x0000005f070a7890 */ /* 0x000fe2000fffe03f */
[----:B------:R-:W-:-:S03]  /*7c50*/  R2UR UR14, R22 ;  /* 0x00000000160e72ca */ /* 0x000fc600000e0000 */
[----:B------:R-:W-:-:S04]  /*7c60*/  UIMAD.WIDE UR10, UR10, 0x2aaaaaab, URZ ;  /* 0x2aaaaaab0a0a78a5 */ /* 0x000fc8000f8e023f */
[----:B------:R-:W-:-:S04]  /*7c70*/  USHF.R.U32.HI UR5, URZ, 0x1f, UR11 ;  /* 0x0000001f3f057899 */ /* 0x000fc8000801160b */
[----:B------:R-:W-:-:S04]  /*7c80*/  ULEA.HI.SX32 UR5, UR11, UR5, 0x1c ;  /* 0x000000050b057291 */ /* 0x000fc8000f8fe23f */
        /* <DEDUP_REMOVED lines=8> */
[----:B------:R-:W-:-:S07]  /*7d10*/  IMAD.MOV.U32 R13, RZ, RZ, R15 ;  /* 0x000000ffff0d7224 */ /* 0x000fce00078e000f */
.L_x_4302:
[----:B------:R-:W-:-:S04]  /*7d20*/  UIADD3 UR4, UR7, 0x1, URZ ;  /* 0x0000000107047890 */ /* 0x000fc8000fffe03f */
[----:B------:R-:W-:-:S04]  /*7d30*/  UISETP.NE.AND UP0, UPT, UR4, 0x2, UPT ;  /* 0x000000020400788c */ /* 0x000fc8000bf05270 */
[----:B------:R-:W-:Y:S02]  /*7d40*/  USEL UR6, URZ, 0x1, UP0 ;  /* 0x000000013f067887 */ /* 0x000fe40008000000 */
[----:B------:R-:W-:Y:S02]  /*7d50*/  USEL UR4, UR4, URZ, UP0 ;  /* 0x0000003f04047287 */ /* 0x000fe40008000000 */
[----:B------:R-:W-:Y:S01]  /*7d60*/  ULOP3.LUT UR6, UR39, UR6, URZ, 0x3c, !UPT ;  /* 0x0000000627067292 */ /* 0x000fe2000f8e3c3f */
[----:B------:R-:W-:Y:S11]  /*7d70*/  @!P0 BRA `(.L_x_4292) ;  /* 0x0000000000048947 */ /* 0x000ff60003800000 */
[----:B------:R-:W-:Y:S01]  /*7d80*/  BPT.TRAP 0x1 ;  /* 0x000000040000795c */ /* 0x000fe20000300000 */
.L_x_4292:
[----:B------:R-:W-:Y:S01]  /*7d90*/  ULEA UR5, UR4, UR38, 0x3 ;  /* 0x0000002604057291 */ /* 0x000fe2000f8e183f */
[----:B------:R-:W-:-:S05]  /*7da0*/  IMAD.U32 R0, RZ, RZ, UR6 ;  /* 0x00000006ff007e24 */ /* 0x000fca000f8e00ff */
[----:B------:R-:W-:-:S04]  /*7db0*/  SHF.L.U32 R0, R0, 0x1f, RZ ;  /* 0x0000001f00007819 */ /* 0x000fc800000006ff */
[----:B------:R0:W1:Y:S01]  /*7dc0*/  SYNCS.PHASECHK.TRANS64.TRYWAIT P1, [UR5+0x30830], R0 ;  /* 0x03083000ff0075a7 */ /* 0x0000620008020145 */
[----:B------:R-:W-:Y:S05]  /*7dd0*/  @!P0 BRA `(.L_x_4293) ;  /* 0x0000000000048947 */ /* 0x000fea0003800000 */
[----:B------:R-:W-:Y:S01]  /*7de0*/  BPT.TRAP 0x1 ;  /* 0x000000040000795c */ /* 0x000fe20000300000 */
.L_x_4293:
[----:B-1----:R-:W-:Y:S05]  /*7df0*/  @P1 BRA `(.L_x_4294) ;  /* 0x0000000000081947 */ /* 0x002fea0003800000 */
[----:B------:R-:W1:Y:S02]  /*7e00*/  SYNCS.PHASECHK.TRANS64.TRYWAIT P1, [UR5+0x30830], R0 ;  /* 0x03083000ff0075a7 */ /* 0x000e640008020145 */
[----:B-1----:R-:W-:Y:S05]  /*7e10*/  @!P1 BRA `(.L_x_4295) ;  /* 0x000000c000189947 */ /* 0x002fea0003800000 */
.L_x_4294:
        /* <DEDUP_REMOVED lines=161> */
.L_x_4296:
[----:B------:R-:W-:Y:S01]  /*8830*/  ULEA UR5, UR7, UR38, 0x3 ;  /* 0x0000002607057291 */ /* 0x000fe2000f8e183f */
[----:B01----:R-:W-:-:S05]  /*8840*/  IMAD.U32 R0, RZ, RZ, UR39 ;  /* 0x00000027ff007e24 */ /* 0x003fca000f8e00ff */
[----:B------:R-:W-:-:S04]  /*8850*/  SHF.L.U32 R0, R0, 0x1f, RZ ;  /* 0x0000001f00007819 */ /* 0x000fc800000006ff */
[----:B------:R0:W1:Y:S01]  /*8860*/  SYNCS.PHASECHK.TRANS64.TRYWAIT P1, [UR5+0x30850], R0 ;  /* 0x03085000ff0075a7 */ /* 0x0000620008020145 */
[----:B------:R-:W-:Y:S05]  /*8870*/  @!P0 BRA `(.L_x_4297) ;  /* 0x0000000000048947 */ /* 0x000fea0003800000 */
[----:B------:R-:W-:Y:S01]  /*8880*/  BPT.TRAP 0x1 ;  /* 0x000000040000795c */ /* 0x000fe20000300000 */
.L_x_4297:
[----:B-1----:R-:W-:Y:S05]  /*8890*/  @P1 BRA `(.L_x_4298) ;  /* 0x0000000000081947 */ /* 0x002fea0003800000 */
[----:B------:R-:W1:Y:S02]  /*88a0*/  SYNCS.PHASECHK.TRANS64.TRYWAIT P1, [UR5+0x30850], R0 ;  /* 0x03085000ff0075a7 */ /* 0x000e640008020145 */
[----:B-1----:R-:W-:Y:S05]  /*88b0*/  @!P1 BRA `(.L_x_4299) ;  /* 0x000000b400889947 */ /* 0x002fea0003800000 */
.L_x_4298:
        /* <DEDUP_REMOVED lines=37> */
.L_x_4300:
[----:B01----:R-:W-:Y:S01]  /*8b10*/  FMNMX.FTZ R0, R120, R14, !PT ;  /* 0x0000000e78007209 */ /* 0x003fe20007810000 */
[----:B------:R-:W0:Y:S01]  /*8b20*/  S2UR UR10, SR_CgaCtaId ;  /* 0x00000000000a79c3 */ /* 0x000e220000008800 */
[----:B------:R-:W-:Y:S01]  /*8b30*/  FMNMX.FTZ R2, R122, R21, !PT ;  /* 0x000000157a027209 */ /* 0x000fe20007810000 */
[----:B------:R-:W-:Y:S01]  /*8b40*/  ULEA UR7, UR4, UR38, 0x3 ;  /* 0x0000002604077291 */ /* 0x000fe2000f8e183f */
[----:B------:R-:W-:Y:S02]  /*8b50*/  FMNMX.FTZ R3, R121, R0, !PT ;  /* 0x0000000079037209 */ /* 0x000fe40007810000 */
[----:B------:R-:W-:Y:S01]  /*8b60*/  FMNMX.FTZ R5, R123, R2, !PT ;  /* 0x000000027b057209 */ /* 0x000fe20007810000 */
[----:B------:R-:W-:Y:S01]  /*8b70*/  UIADD3 UR7, UR7, 0x30840, URZ ;  /* 0x0003084007077890 */ /* 0x000fe2000fffe03f */
        /* <DEDUP_REMOVED lines=45> */
[----:B------:R-:W-:-:S03]  /*8e50*/  FMNMX.FTZ R2, R167, R2, !PT ;  /* 0x00000002a7027209 */ /* 0x000fc60007810000 */
[----:B------:R-:W0:Y:S04]  /*8e60*/  SHFL.BFLY PT, R0, R3, 0x2, 0x1f ;  /* 0x0c401f0003007f89 */ /* 0x000e2800000e0000 */
[----:B------:R-:W1:Y:S01]  /*8e70*/  SHFL.BFLY PT, R5, R2, 0x2, 0x1f ;  /* 0x0c401f0002057f89 */ /* 0x000e6200000e0000 */
[----:B0-----:R-:W-:Y:S02]  /*8e80*/  FMNMX.FTZ R15, R3, R0, !PT ;  /* 0x00000000030f7209 */ /* 0x001fe40007810000 */
[----:B------:R-:W0:Y:S01]  /*8e90*/  LDC R0, c[0x0][0x988] ;  /* 0x00026200ff007b82 */ /* 0x000e220000000800 */
[----:B-1----:R-:W-:Y:S02]  /*8ea0*/  FMNMX.FTZ R20, R2, R5, !PT ;  /* 0x0000000502147209 */ /* 0x002fe40007810000 */
[----:B------:R-:W1:Y:S04]  /*8eb0*/  SHFL.BFLY PT, R4, R15, 0x1, 0x1f ;  /* 0x0c201f000f047f89 */ /* 0x000e6800000e0000 */
[----:B------:R-:W2:Y:S01]  /*8ec0*/  SHFL.BFLY PT, R169, R20, 0x1, 0x1f ;  /* 0x0c201f0014a97f89 */ /* 0x000ea200000e0000 */
[----:B-1----:R-:W-:-:S02]  /*8ed0*/  FMNMX.FTZ R5, R15, R4, !PT ;  /* 0x000000040f057209 */ /* 0x002fc40007810000 */
[----:B--2---:R-:W-:-:S03]  /*8ee0*/  FMNMX.FTZ R4, R20, R169, !PT ;  /* 0x000000a914047209 */ /* 0x004fc60007810000 */
[C---:B0-----:R-:W-:Y:S01]  /*8ef0*/  FMUL.FTZ R171, R5.reuse, R0 ;  /* 0x0000000005ab7220 */ /* 0x041fe20000410000 */
[----:B------:R-:W-:-:S03]  /*8f00*/  FADD.FTZ R169, -R5, R14 ;  /* 0x0000000e05a97221 */ /* 0x000fc60000010100 */
[-CC-:B------:R-:W-:Y:S01]  /*8f10*/  FFMA.FTZ R188, R121, R0.reuse, -R171.reuse ;  /* 0x0000000079bc7223 */ /* 0x180fe200000108ab */
[-CC-:B------:R-:W-:Y:S01]  /*8f20*/  FFMA.FTZ R121, R129, R0.reuse, -R171.reuse ;  /* 0x0000000081797223 */ /* 0x180fe200000108ab */
[-CC-:B------:R-:W-:Y:S01]  /*8f30*/  FFMA.FTZ R129, R137, R0.reuse, -R171.reuse ;  /* 0x0000000089817223 */ /* 0x180fe200000108ab */
[-CC-:B------:R-:W-:Y:S01]  /*8f40*/  FFMA.FTZ R137, R145, R0.reuse, -R171.reuse ;  /* 0x0000000091897223 */ /* 0x180fe200000108ab */
[-CC-:B------:R-:W-:Y:S01]  /*8f50*/  FFMA.FTZ R145, R153, R0.reuse, -R171.reuse ;  /* 0x0000000099917223 */ /* 0x180fe200000108ab */
[-C--:B------:R-:W-:Y:S01]  /*8f60*/  FFMA.FTZ R153, R161, R0.reuse, -R171 ;  /* 0x00000000a1997223 */ /* 0x080fe200000108ab */
[C---:B------:R-:W-:Y:S01]  /*8f70*/  FADD.FTZ R3, -R4.reuse, R21 ;  /* 0x0000001504037221 */ /* 0x040fe20000010100 */
[-C--:B------:R-:W-:Y:S01]  /*8f80*/  FMUL.FTZ R161, R4, R0.reuse ;  /* 0x0000000004a17220 */ /* 0x080fe20000410000 */
[-C--:B------:R-:W-:Y:S01]  /*8f90*/  FFMA.FTZ R15, R120, R0.reuse, -R171 ;  /* 0x00000000780f7223 */ /* 0x080fe200000108ab */
[-C--:B------:R-:W-:Y:S01]  /*8fa0*/  FMUL.FTZ R169, R169, R0.reuse ;  /* 0x00000000a9a97220 */ /* 0x080fe20000410000 */
[-C--:B------:R-:W-:Y:S01]  /*8fb0*/  FMUL.FTZ R3, R3, R0.reuse ;  /* 0x0000000003037220 */ /* 0x080fe20000410000 */
[-CC-:B------:R-:W-:Y:S01]  /*8fc0*/  FFMA.FTZ R14, R122, R0.reuse, -R161.reuse ;  /* 0x000000007a0e7223 */ /* 0x180fe200000108a1 */
[-C--:B------:R-:W-:Y:S01]  /*8fd0*/  FFMA.FTZ R189, R123, R0.reuse, -R161 ;  /* 0x000000007bbd7223 */ /* 0x080fe200000108a1 */
[----:B------:R-:W-:Y:S01]  /*8fe0*/  MUFU.EX2 R2, R169 ;  /* 0x000000a900027308 */ /* 0x000fe20000000800 */
[-C--:B------:R-:W-:Y:S01]  /*8ff0*/  FFMA.FTZ R190, R124, R0.reuse, -R171 ;  /* 0x000000007cbe7223 */ /* 0x080fe200000108ab */
[-C--:B------:R-:W-:Y:S01]  /*9000*/  FFMA.FTZ R191, R126, R0.reuse, -R161 ;  /* 0x000000007ebf7223 */ /* 0x080fe200000108a1 */
[-C--:B------:R-:W-:Y:S01]  /*9010*/  FFMA.FTZ R21, R125, R0.reuse, -R171 ;  /* 0x000000007d157223 */ /* 0x080fe200000108ab */
[-C--:B------:R-:W-:Y:S01]  /*9020*/  FFMA.FTZ R20, R127, R0.reuse, -R161 ;  /* 0x000000007f147223 */ /* 0x080fe200000108a1 */
[-C--:B------:R-:W-:Y:S01]  /*9030*/  FFMA.FTZ R184, R128, R0.reuse, -R171 ;  /* 0x0000000080b87223 */ /* 0x080fe200000108ab */
[-CC-:B------:R-:W-:Y:S01]  /*9040*/  FFMA.FTZ R185, R130, R0.reuse, -R161.reuse ;  /* 0x0000000082b97223 */ /* 0x180fe200000108a1 */
[-C--:B------:R-:W-:Y:S01]  /*9050*/  FFMA.FTZ R120, R131, R0.reuse, -R161 ;  /* 0x0000000083787223 */ /* 0x080fe200000108a1 */
[----:B------:R-:W0:Y:S01]  /*9060*/  MUFU.EX2 R15, R15 ;  /* 0x0000000f000f7308 */ /* 0x000e220000000800 */
[-C--:B------:R-:W-:Y:S01]  /*9070*/  FFMA.FTZ R186, R132, R0.reuse, -R171 ;  /* 0x0000000084ba7223 */ /* 0x080fe200000108ab */
[-C--:B------:R-:W-:Y:S01]  /*9080*/  FFMA.FTZ R187, R134, R0.reuse, -R161 ;  /* 0x0000000086bb7223 */ /* 0x080fe200000108a1 */
[-C--:B------:R-:W-:Y:S01]  /*9090*/  FFMA.FTZ R125, R133, R0.reuse, -R171 ;  /* 0x00000000857d7223 */ /* 0x080fe200000108ab */
[-C--:B------:R-:W-:Y:S01]  /*90a0*/  FFMA.FTZ R122, R135, R0.reuse, -R161 ;  /* 0x00000000877a7223 */ /* 0x080fe200000108a1 */
[-C--:B------:R-:W-:Y:S01]  /*90b0*/  FFMA.FTZ R180, R136, R0.reuse, -R171 ;  /* 0x0000000088b47223 */ /* 0x080fe200000108ab */
        /* <DEDUP_REMOVED lines=10> */
[----:B------:R-:W1:Y:S01]  /*9160*/  MUFU.EX2 R14, R14 ;  /* 0x0000000e000e7308 */ /* 0x000e620000000800 */
[----:B0-----:R-:W-:Y:S01]  /*9170*/  FFMA.FTZ R9, R2, R9, R15 ;  /* 0x0000000902097223 */ /* 0x001fe2000001000f */
[-C--:B------:R-:W-:Y:S01]  /*9180*/  FFMA.FTZ R178, R148, R0.reuse, -R171 ;  /* 0x0000000094b27223 */ /* 0x080fe200000108ab */
[-C--:B------:R-:W-:Y:S01]  /*9190*/  FFMA.FTZ R179, R150, R0.reuse, -R161 ;  /* 0x0000000096b37223 */ /* 0x080fe200000108a1 */
[-C--:B------:R-:W-:Y:S01]  /*91a0*/  FFMA.FTZ R141, R149, R0.reuse, -R171 ;  /* 0x00000000958d7223 */ /* 0x080fe200000108ab */
[-C--:B------:R-:W-:Y:S01]  /*91b0*/  FFMA.FTZ R130, R151, R0.reuse, -R161 ;  /* 0x0000000097827223 */ /* 0x080fe200000108a1 */
[-C--:B------:R-:W-:Y:S01]  /*91c0*/  FFMA.FTZ R172, R152, R0.reuse, -R171 ;  /* 0x0000000098ac7223 */ /* 0x080fe200000108ab */
[-CC-:B------:R-:W-:Y:S01]  /*91d0*/  FFMA.FTZ R173, R154, R0.reuse, -R161.reuse ;  /* 0x000000009aad7223 */ /* 0x180fe200000108a1 */
[----:B------:R-:W0:Y:S01]  /*91e0*/  MUFU.EX2 R188, R188 ;  /* 0x000000bc00bc7308 */ /* 0x000e220000000800 */
[-C--:B------:R-:W-:Y:S01]  /*91f0*/  FFMA.FTZ R155, R155, R0.reuse, -R161 ;  /* 0x000000009b9b7223 */ /* 0x080fe200000108a1 */
[-C--:B------:R-:W-:Y:S01]  /*9200*/  FFMA.FTZ R174, R156, R0.reuse, -R171 ;  /* 0x000000009cae7223 */ /* 0x080fe200000108ab */
[-C--:B------:R-:W-:Y:S01]  /*9210*/  FFMA.FTZ R158, R158, R0.reuse, -R161 ;  /* 0x000000009e9e7223 */ /* 0x080fe200000108a1 */
[-C--:B------:R-:W-:Y:S01]  /*9220*/  FFMA.FTZ R149, R157, R0.reuse, -R171 ;  /* 0x000000009d957223 */ /* 0x080fe200000108ab */
[-C--:B------:R-:W-:Y:S01]  /*9230*/  FFMA.FTZ R159, R159, R0.reuse, -R161 ;  /* 0x000000009f9f7223 */ /* 0x080fe200000108a1 */
[-C--:B------:R-:W-:Y:S01]  /*9240*/  FFMA.FTZ R168, R160, R0.reuse, -R171 ;  /* 0x00000000a0a87223 */ /* 0x080fe200000108ab */
[--C-:B------:R-:W-:Y:S01]  /*9250*/  FFMA.FTZ R162, R162, R0, -R161.reuse ;  /* 0x00000000a2a27223 */ /* 0x100fe200000108a1 */
[----:B------:R-:W2:Y:S01]  /*9260*/  MUFU.EX2 R189, R189 ;  /* 0x000000bd00bd7308 */ /* 0x000ea20000000800 */
[----:B-1----:R-:W-:Y:S01]  /*9270*/  FFMA.FTZ R8, R3, R8, R14 ;  /* 0x0000000803087223 */ /* 0x002fe2000001000e */
[-C--:B------:R-:W-:Y:S01]  /*9280*/  FFMA.FTZ R163, R163, R0.reuse, -R161 ;  /* 0x00000000a3a37223 */ /* 0x080fe200000108a1 */
[-C--:B------:R-:W-:Y:S01]  /*9290*/  FFMA.FTZ R170, R164, R0.reuse, -R171 ;  /* 0x00000000a4aa7223 */ /* 0x080fe200000108ab */
[-C--:B------:R-:W-:Y:S01]  /*92a0*/  FFMA.FTZ R166, R166, R0.reuse, -R161 ;  /* 0x00000000a6a67223 */ /* 0x080fe200000108a1 */
[-C--:B------:R-:W-:Y:S01]  /*92b0*/  FFMA.FTZ R157, R165, R0.reuse, -R171 ;  /* 0x00000000a59d7223 */ /* 0x080fe200000108ab */
[----:B------:R-:W-:-:S02]  /*92c0*/  FFMA.FTZ R161, R167, R0, -R161 ;  /* 0x00000000a7a17223 */ /* 0x000fc400000108a1 */
        /* <DEDUP_REMOVED lines=92> */
.L_x_4301:
        /* <DEDUP_REMOVED lines=35> */
[----:B------:R-:W-:-:S07]  /*9ac0*/  IMAD.MOV.U32 R15, RZ, RZ, R13 ;  /* 0x000000ffff0f7224 */ /* 0x000fce00078e000d */
.L_x_4291:
[----:B------:R-:W-:-:S13]  /*9ad0*/  R2UR UR5, R22 ;  /* 0x00000000160572ca */ /* 0x000fda00000e0000 */
[----:B------:R-:W-:-:S13]  /*9ae0*/  ISETP.GE.AND P1, PT, R15, UR5, PT ;  /* 0x000000050f007c0c */ /* 0x000fda000bf26270 */
[----:B------:R-:W-:Y:S05]  /*9af0*/  @!P1 BRA `(.L_x_4303) ;  /* 0x0000003000689947 */ /* 0x000fea0003800000 */
[----:B------:R-:W-:Y:S01]  /*9b00*/  IMAD.MOV.U32 R14, RZ, RZ, R4 ;  /* 0x000000ffff0e7224 */ /* 0x000fe200078e0004 */
[----:B------:R-:W-:Y:S01]  /*9b10*/  UMOV UR60, UR6 ;  /* 0x00000006003c7c82 */ /* 0x000fe20008000000 */
[----:B------:R-:W-:Y:S01]  /*9b20*/  IMAD.MOV.U32 R13, RZ, RZ, R5 ;  /* 0x000000ffff0d7224 */ /* 0x000fe200078e0005 */
[----:B------:R-:W-:-:S06]  /*9b30*/  UMOV UR7, UR4 ;  /* 0x0000000400077c82 */ /* 0x000fcc0008000000 */
.L_x_4322:
[----:B------:R-:W-:-:S04]  /*9b40*/  UIADD3 UR4, UR7, 0x1, URZ ;  /* 0x0000000107047890 */ /* 0x000fc8000fffe03f */
[----:B------:R-:W-:-:S04]  /*9b50*/  UISETP.NE.AND UP0, UPT, UR4, 0x2, UPT ;  /* 0x000000020400788c */ /* 0x000fc8000bf05270 */
[----:B------:R-:W-:Y:S02]  /*9b60*/  USEL UR6, URZ, 0x1, UP0 ;  /* 0x000000013f067887 */ /* 0x000fe40008000000 */
[----:B------:R-:W-:Y:S02]  /*9b70*/  USEL UR4, UR4, URZ, UP0 ;  /* 0x0000003f04047287 */ /* 0x000fe40008000000 */
[----:B------:R-:W-:Y:S01]  /*9b80*/  ULOP3.LUT UR6, UR60, UR6, URZ, 0x3c, !UPT ;  /* 0x000000063c067292 */ /* 0x000fe2000f8e3c3f */
[----:B------:R-:W-:Y:S11]  /*9b90*/  @!P0 BRA `(.L_x_4304) ;  /* 0x0000000000048947 */ /* 0x000ff60003800000 */
[----:B------:R-:W-:Y:S01]  /*9ba0*/  BPT.TRAP 0x1 ;  /* 0x000000040000795c */ /* 0x000fe20000300000 */
.L_x_4304:
[----:B------:R-:W-:Y:S01]  /*9bb0*/  ULEA UR39, UR4, UR38, 0x3 ;  /* 0x0000002604277291 */ /* 0x000fe2000f8e183f */
[----:B------:R-:W-:-:S05]  /*9bc0*/  IMAD.U32 R0, RZ, RZ, UR6 ;  /* 0x00000006ff007e24 */ /* 0x000fca000f8e00ff */
[----:B------:R-:W-:-:S04]  /*9bd0*/  SHF.L.U32 R0, R0, 0x1f, RZ ;  /* 0x0000001f00007819 */ /* 0x000fc800000006ff */
[----:B------:R0:W1:Y:S01]  /*9be0*/  SYNCS.PHASECHK.TRANS64.TRYWAIT P1, [UR39+0x30830], R0 ;  /* 0x03083000ff0075a7 */ /* 0x0000620008020167 */
[----:B------:R-:W-:Y:S05]  /*9bf0*/  @!P0 BRA `(.L_x_4305) ;  /* 0x0000000000048947 */ /* 0x000fea0003800000 */
[----:B------:R-:W-:Y:S01]  /*9c00*/  BPT.TRAP 0x1 ;  /* 0x000000040000795c */ /* 0x000fe20000300000 */
.L_x_4305:
[----:B-1----:R-:W-:Y:S05]  /*9c10*/  @P1 BRA `(.L_x_4306) ;  /* 0x0000000000081947 */ /* 0x002fea0003800000 */
[----:B------:R-:W1:Y:S02]  /*9c20*/  SYNCS.PHASECHK.TRANS64.TRYWAIT P1, [UR39+0x30830], R0 ;  /* 0x03083000ff0075a7 */ /* 0x000e640008020167 */
[----:B-1----:R-:W-:Y:S05]  /*9c30*/  @!P1 BRA `(.L_x_4307) ;  /* 0x000000a000c09947 */ /* 0x002fea0003800000 */
.L_x_4306:
        /* <DEDUP_REMOVED lines=161> */
.L_x_4308:
[----:B------:R-:W-:Y:S01]  /*a650*/  ULEA UR5, UR7, UR38, 0x3 ;  /* 0x0000002607057291 */ /* 0x000fe2000f8e183f */
[----:B01----:R-:W-:-:S05]  /*a660*/  IMAD.U32 R0, RZ, RZ, UR60 ;  /* 0x0000003cff007e24 */ /* 0x003fca000f8e00ff */
[----:B------:R-:W-:-:S04]  /*a670*/  SHF.L.U32 R0, R0, 0x1f, RZ ;  /* 0x0000001f00007819 */ /* 0x000fc800000006ff */
[----:B------:R0:W1:Y:S01]  /*a680*/  SYNCS.PHASECHK.TRANS64.TRYWAIT P1, [UR5+0x30850], R0 ;  /* 0x03085000ff0075a7 */ /* 0x0000620008020145 */
[----:B------:R-:W-:Y:S05]  /*a690*/  @!P0 BRA `(.L_x_4309) ;  /* 0x0000000000048947 */ /* 0x000fea0003800000 */
[----:B------:R-:W-:Y:S01]  /*a6a0*/  BPT.TRAP 0x1 ;  /* 0x000000040000795c */ /* 0x000fe20000300000 */
.L_x_4309:
[----:B-1----:R-:W-:Y:S05]  /*a6b0*/  @P1 BRA `(.L_x_4310) ;  /* 0x0000000000081947 */ /* 0x002fea0003800000 */
[----:B------:R-:W1:Y:S02]  /*a6c0*/  SYNCS.PHASECHK.TRANS64.TRYWAIT P1, [UR5+0x30850], R0 ;  /* 0x03085000ff0075a7 */ /* 0x000e640008020145 */
[----:B-1----:R-:W-:Y:S05]  /*a6d0*/  @!P1 BRA `(.L_x_4311) ;  /* 0x0000009800309947 */ /* 0x002fea0003800000 */
.L_x_4310:
        /* <DEDUP_REMOVED lines=37> */
.L_x_4312:
        /* <DEDUP_REMOVED lines=22> */
[C---:B------:R-:W-:Y:S01]  /*aa90*/  VIADD R172, R2.reuse, 0xffffffff ;  /* 0xffffffff02ac7836 */ /* 0x040fe20000000000 */
[----:B------:R-:W-:Y:S01]  /*aaa0*/  IADD3 R3, R2, -UR14, R23 ;  /* 0x8000000e02037c10 */ /* 0x000fe2000fffe017 */
[----:B------:R-:W-:Y:S04]  /*aab0*/  SYNCS.ARRIVE.TRANS64.RED.A1T0 RZ, [UR39], RZ ;  /* 0x000000ffffff79a7 */ /* 0x000fe80008100427 */
[C---:B------:R-:W-:Y:S02]  /*aac0*/  VIADD R168, R3.reuse, UR11 ;  /* 0x0000000b03a87c36 */ /* 0x040fe40008000000 */
[----:B------:R-:W-:Y:S02]  /*aad0*/  VIADD R170, R3, UR10 ;  /* 0x0000000a03aa7c36 */ /* 0x000fe40008000000 */
[----:B0-----:R-:W-:-:S02]  /*aae0*/  IMAD.IADD R2, R168, 0x1, R21 ;  /* 0x00000001a8027824 */ /* 0x001fc400078e0215 */
        /* <DEDUP_REMOVED lines=18> */
.L_x_4315:
[----:B------:R-:W-:Y:S02]  /*ac10*/  ULDC UR7, c[0x0][0x9e4] ;  /* 0x0002790000077ab9 */ /* 0x000fe40000000800 */
[----:B------:R-:W-:-:S05]  /*ac20*/  IMAD.U32 R21, RZ, RZ, UR7 ;  /* 0x00000007ff157e24 */ /* 0x000fca000f8e00ff */
[----:B------:R-:W-:-:S13]  /*ac30*/  ISETP.NE.AND P1, PT, R21, 0x1, PT ;  /* 0x000000011500780c */ /* 0x000fda0003f25270 */
[----:B------:R-:W0:Y:S02]  /*ac40*/  @P1 LDC.64 R174, c[0x0][0x9e8] ;  /* 0x00027a00ffae1b82 */ /* 0x000e240000000a00 */
[----:B0-----:R-:W-:-:S05]  /*ac50*/  @P1 IMAD.HI.U32 R20, R3, R174, RZ ;  /* 0x000000ae03141227 */ /* 0x001fca00078e00ff */
[----:B------:R-:W-:-:S07]  /*ac60*/  @P1 SHF.R.U32.HI R3, RZ, R175, R20 ;  /* 0x000000afff031219 */ /* 0x000fce0000011614 */
.L_x_4316:
[----:B------:R-:W-:Y:S05]  /*ac70*/  BSYNC B0 ;  /* 0x0000000000007941 */ /* 0x000fea0003800000 */
.L_x_4314:
[----:B------:R-:W-:-:S05]  /*ac80*/  IMAD R3, R3, R21, R172 ;  /* 0x0000001503037224 */ /* 0x000fca00078e02ac */
[----:B------:R-:W-:Y:S02]  /*ac90*/  VIADDMNMX R2, R3, R21, R2, PT ;  /* 0x0000001503027246 */ /* 0x000fe40003800102 */
[----:B------:R-:W-:-:S07]  /*aca0*/  VIMNMX R4, R4, R3, !PT ;  /* 0x0000000304047248 */ /* 0x000fce0007fe0100 */
.L_x_4313:
[C---:B------:R-:W-:Y:S02]  /*acb0*/  ISETP.GE.AND P6, PT, R5.reuse, 0xa, PT ;  /* 0x0000000a0500780c */ /* 0x040fe40003fc6270 */
        /* <DEDUP_REMOVED lines=130> */
[----:B------:R-:W-:Y:S02]  /*b4e0*/  ISETP.GE.AND P6, PT, R5, 0x5a, PT ;  /* 0x0000005a0500780c */ /* 0x000fe40003fc6270 */
[----:B------:R-:W0:Y:S11]  /*b4f0*/  SHFL.IDX PT, R5, R0, 0x1, 0x1c1f ;  /* 0x003c1f0000057f89 */ /* 0x000e3600000e0000 */
[----:B------:R-:W-:-:S02]  /*b500*/  @P6 LOP3.LUT R16, R16, 0x1, RZ, 0xfc, !PT ;  /* 0x0000000110106812 */ /* 0x000fc400078efcff */
[----:B------:R-:W-:-:S04]  /*b510*/  ISETP.GT.AND P6, PT, R4, 0x59, !P6 ;  /* 0x000000590400780c */ /* 0x000fc800077c4270 */
[----:B------:R-:W-:-:S04]  /*b520*/  ISETP.LT.OR P6, PT, R2, 0x5a, P6 ;  /* 0x0000005a0200780c */ /* 0x000fc800037c1670 */
[----:B------:R-:W-:Y:S02]  /*b530*/  FSEL R165, R165, -INF , !P6 ;  /* 0xff800000a5a57808 */ /* 0x000fe40007000000 */
[----:B------:R-:W-:Y:S01]  /*b540*/  PLOP3.LUT P6, PT, PT, PT, UP0, 0x40, 0x0 ;  /* 0x000000000000781c */ /* 0x000fe20003fce808 */
[--C-:B0-----:R-:W-:Y:S02]  /*b550*/  IMAD.IADD R2, R168, 0x1, R5.reuse ;  /* 0x00000001a8027824 */ /* 0x101fe400078e0205 */
[----:B------:R-:W-:-:S10]  /*b560*/  IMAD.IADD R4, R170, 0x1, R5 ;  /* 0x00000001aa047824 */ /* 0x000fd400078e0205 */
[----:B------:R-:W-:Y:S05]  /*b570*/  @P6 BRA `(.L_x_4317) ;  /* 0x0000000000686947 */ /* 0x000fea0003800000 */
        /* <DEDUP_REMOVED lines=16> */
.L_x_4319:
[----:B------:R-:W-:Y:S02]  /*b680*/  ULDC UR7, c[0x0][0x9e4] ;  /* 0x0002790000077ab9 */ /* 0x000fe40000000800 */
[----:B------:R-:W-:-:S05]  /*b690*/  IMAD.U32 R20, RZ, RZ, UR7 ;  /* 0x00000007ff147e24 */ /* 0x000fca000f8e00ff */
[----:B------:R-:W-:-:S13]  /*b6a0*/  ISETP.NE.AND P6, PT, R20, 0x1, PT ;  /* 0x000000011400780c */ /* 0x000fda0003fc5270 */
[----:B------:R-:W0:Y:S02]  /*b6b0*/  @P6 LDC.64 R184, c[0x0][0x9e8] ;  /* 0x00027a00ffb86b82 */ /* 0x000e240000000a00 */
[----:B0-----:R-:W-:-:S05]  /*b6c0*/  @P6 IMAD.HI.U32 R0, R5, R184, RZ ;  /* 0x000000b805006227 */ /* 0x001fca00078e00ff */
[----:B------:R-:W-:-:S07]  /*b6d0*/  @P6 SHF.R.U32.HI R5, RZ, R185, R0 ;  /* 0x000000b9ff056219 */ /* 0x000fce0000011600 */
.L_x_4320:
[----:B------:R-:W-:Y:S05]  /*b6e0*/  BSYNC B0 ;  /* 0x0000000000007941 */ /* 0x000fea0003800000 */
.L_x_4318:
[----:B------:R-:W-:-:S05]  /*b6f0*/  IMAD R5, R5, R20, R172 ;  /* 0x0000001405057224 */ /* 0x000fca00078e02ac */
[----:B------:R-:W-:Y:S02]  /*b700*/  VIADDMNMX R2, R5, R20, R2, PT ;  /* 0x0000001405027246 */ /* 0x000fe40003800102 */
[----:B------:R-:W-:-:S07]  /*b710*/  VIMNMX R4, R4, R5, !PT ;  /* 0x0000000504047248 */ /* 0x000fce0007fe0100 */
.L_x_4317:
        /* <DEDUP_REMOVED lines=308> */
.L_x_4321:
[----:B------:R-:W0:Y:S01]  /*ca60*/  S2UR UR10, SR_CgaCtaId ;  /* 0x00000000000a79c3 */ /* 0x000e220000008800 */
[----:B------:R-:W-:Y:S01]  /*ca70*/  R2UR UR7, R22 ;  /* 0x00000000160772ca */ /* 0x000fe200000e0000 */
[----:B------:R-:W-:Y:S01]  /*ca80*/  UIADD3 UR5, UR5, 0x30860, URZ ;  /* 0x0003086005057890 */ /* 0x000fe2000fffe03f */
[----:B------:R-:W-:Y:S01]  /*ca90*/  F2FP.F16.F32.PACK_AB R190, R171, R190 ;  /* 0x000000beabbe723e */ /* 0x000fe200000000ff */
[----:B------:R-:W-:Y:S01]  /*caa0*/  UMOV UR60, UR6 ;  /* 0x00000006003c7c82 */ /* 0x000fe20008000000 */
[----:B------:R-:W-:Y:S02]  /*cab0*/  F2FP.F16.F32.PACK_AB R184, R173, R184 ;  /* 0x000000b8adb8723e */ /* 0x000fe400000000ff */
[----:B------:R-:W-:Y:S02]  /*cac0*/  F2FP.F16.F32.PACK_AB R186, R175, R186 ;  /* 0x000000baafba723e */ /* 0x000fe400000000ff */
[----:B------:R-:W-:Y:S01]  /*cad0*/  F2FP.F16.F32.PACK_AB R183, R14, R183 ;  /* 0x000000b70eb7723e */ /* 0x000fe200000000ff */
[----:B------:R-:W-:Y:S01]  /*cae0*/  IMAD.MOV.U32 R14, RZ, RZ, R4 ;  /* 0x000000ffff0e7224 */ /* 0x000fe200078e0004 */
[----:B------:R-:W-:Y:S01]  /*caf0*/  F2FP.F16.F32.PACK_AB R170, R13, R170 ;  /* 0x000000aa0daa723e */ /* 0x000fe200000000ff */
[----:B------:R-:W-:Y:S01]  /*cb00*/  IMAD.MOV.U32 R13, RZ, RZ, R5 ;  /* 0x000000ffff0d7224 */ /* 0x000fe200078e0005 */
[----:B------:R-:W-:-:S02]  /*cb10*/  F2FP.F16.F32.PACK_AB R188, R188, R205 ;  /* 0x000000cdbcbc723e */ /* 0x000fc400000000ff */
        /* <DEDUP_REMOVED lines=24> */
.L_x_4303:
        /* <DEDUP_REMOVED lines=99> */
.L_x_4323:
[----:B------:R-:W-:Y:S01]  /*d2d0*/  ULEA UR5, UR4, UR38, 0x3 ;  /* 0x0000002604057291 */ /* 0x000fe2000f8e183f */
[----:B------:R-:W-:-:S05]  /*d2e0*/  IMAD.U32 R2, RZ, RZ, UR6 ;  /* 0x00000006ff027e24 */ /* 0x000fca000f8e00ff */
[----:B------:R-:W-:-:S04]  /*d2f0*/  SHF.L.U32 R2, R2, 0x1f, RZ ;  /* 0x0000001f02027819 */ /* 0x000fc800000006ff */
[----:B------:R0:W1:Y:S01]  /*d300*/  SYNCS.PHASECHK.TRANS64.TRYWAIT P1, [UR5+0x30850], R2 ;  /* 0x03085002ff0075a7 */ /* 0x0000620008020145 */
[----:B------:R-:W-:Y:S05]  /*d310*/  @!P0 BRA `(.L_x_4324) ;  /* 0x0000000000048947 */ /* 0x000fea0003800000 */
[----:B------:R-:W-:Y:S01]  /*d320*/  BPT.TRAP 0x1 ;  /* 0x000000040000795c */ /* 0x000fe20000300000 */
.L_x_4324:
[----:B-1----:R-:W-:Y:S05]  /*d330*/  @P1 BRA `(.L_x_4325) ;  /* 0x0000000000081947 */ /* 0x002fea0003800000 */
[----:B------:R-:W1:Y:S02]  /*d340*/  SYNCS.PHASECHK.TRANS64.TRYWAIT P1, [UR5+0x30850], R2 ;  /* 0x03085002ff0075a7 */ /* 0x000e640008020145 */
[----:B-1----:R-:W-:Y:S05]  /*d350*/  @!P1 BRA `(.L_x_4326) ;  /* 0x0000006c00289947 */ /* 0x002fea0003800000 */
.L_x_4325:
[----:B------:R-:W-:Y:S01]  /*d360*/  UIADD3 UR38, UR38, 0x400, URZ ;  /* 0x0000040026267890 */ /* 0x000fe2000fffe03f */
[----:B------:R-:W-:Y:S01]  /*d370*/  WARPGROUP.ARRIVE ;  /* 0x00000000000079c5 */ /* 0x000fe20000000000 */
[----:B------:R-:W-:Y:S01]  /*d380*/  UMOV UR7, 0x40000040 ;  /* 0x4000004000077882 */ /* 0x000fe20000000000 */
[----:B01----:R-:W0:Y:S01]  /*d390*/  SHFL.BFLY PT, R2, R9, 0x2, 0x1f ;  /* 0x0c401f0009027f89 */ /* 0x003e2200000e0000 */
[----:B------:R-:W-:-:S03]  /*d3a0*/  USHF.R.U32.HI UR38, URZ, 0x4, UR38 ;  /* 0x000000043f267899 */ /* 0x000fc60008011626 */
[----:B------:R-:W1:Y:S01]  /*d3b0*/  SHFL.BFLY PT, R3, R8, 0x2, 0x1f ;  /* 0x0c401f0008037f89 */ /* 0x000e6200000e0000 */
[----:B------:R-:W-:-:S04]  /*d3c0*/  ULOP3.LUT UR38, UR38, 0x3fff, URZ, 0xc0, !UPT ;  /* 0x00003fff26267892 */ /* 0x000fc8000f8ec03f */
[----:B------:R-:W-:-:S04]  /*d3d0*/  ULOP3.LUT UR38, UR38, 0x3000000, URZ, 0xfc, !UPT ;  /* 0x0300000026267892 */ /* 0x000fc8000f8efc3f */
[----:B------:R-:W-:-:S07]  /*d3e0*/  UIMAD UR4, UR4, 0x900, UR38 ;  /* 0x00000900040478a4 */ /* 0x000fce000f8e0226 */
[----:B------:R-:W-:Y:S02]  /*d3f0*/  UMOV UR6, UR4 ;  /* 0x0000000400067c82 */ /* 0x000fe40008000000 */
[----:B------:R-:W-:Y:S01]  /*d400*/  HGMMA.64x192x16.F32 R24, R188, gdesc[UR4].tnspB, R24, gsb0 ;  /* 0x42e00004bc187df0 */ /* 0x000fe20008000818 */
[----:B------:R-:W-:Y:S01]  /*d410*/  UIADD3 UR6, UR4, 0x80, URZ ;  /* 0x0000008004067890 */ /* 0x000fe2000fffe03f */
[----:B0-----:R-:W-:Y:S01]  /*d420*/  FADD.FTZ R2, R2, R9 ;  /* 0x0000000902027221 */ /* 0x001fe20000010000 */
[----:B------:R-:W-:Y:S01]  /*d430*/  UMOV UR7, 0x40000040 ;  /* 0x4000004000077882 */ /* 0x000fe20000000000 */
[----:B-1----:R-:W-:Y:S01]  /*d440*/  FADD.FTZ R6, R3, R8 ;  /* 0x0000000803067221 */ /* 0x002fe20000010000 */
[----:B------:R-:W-:Y:S02]  /*d450*/  IMAD.MOV.U32 R8, RZ, RZ, RZ ;  /* 0x000000ffff087224 */ /* 0x000fe400078e00ff */
[----:B------:R-:W0:Y:S04]  /*d460*/  SHFL.BFLY PT, R3, R2, 0x1, 0x1f ;  /* 0x0c201f0002037f89 */ /* 0x000e2800000e0000 */
[----:B------:R-:W1:Y:S01]  /*d470*/  SHFL.BFLY PT, R7, R6, 0x1, 0x1f ;  /* 0x0c201f0006077f89 */ /* 0x000e6200000e0000 */
[----:B0-----:R-:W-:Y:S01]  /*d480*/  FADD.FTZ R12, R2, R3 ;  /* 0x00000003020c7221 */ /* 0x001fe20000010000 */
[----:B------:R-:W-:-:S02]  /*d490*/  IMAD.MOV.U32 R3, RZ, RZ, -0x800000 ;  /* 0xff800000ff037424 */ /* 0x000fc400078e00ff */
[----:B------:R-:W-:Y:S02]  /*d4a0*/  IMAD.MOV.U32 R2, RZ, RZ, -0x800000 ;  /* 0xff800000ff027424 */ /* 0x000fe400078e00ff */
[----:B-1----:R-:W-:Y:S01]  /*d4b0*/  FADD.FTZ R13, R6, R7 ;  /* 0x00000007060d7221 */ /* 0x002fe20000010000 */
[----:B------:R-:W-:Y:S01]  /*d4c0*/  FSETP.NE.FTZ.AND P1, PT, R12, RZ, PT ;  /* 0x000000ff0c00720b */ /* 0x000fe20003f35000 */
[----:B------:R-:W-:-:S03]  /*d4d0*/  IMAD.MOV.U32 R7, RZ, RZ, RZ ;  /* 0x000000ffff077224 */ /* 0x000fc600078e00ff */
        /* <DEDUP_REMOVED lines=38> */
.L_x_4327:
        /* <DEDUP_REMOVED lines=101> */
.L_x_4249:
[----:B------:R-:W-:Y:S05]  /*dd90*/  @P0 BRA `(.L_x_4328) ;  /* 0x0000001800d40947 */ /* 0x000fea0003800000 */
[----:B------:R-:W2:Y:S01]  /*dda0*/  LDL R0, [R1] ;  /* 0x0000000001007983 */ /* 0x000ea20000100800 */
[----:B------:R-:W0:Y:S01]  /*ddb0*/  LDC R17, c[0x0][0xbe8] ;  /* 0x0002fa00ff117b82 */ /* 0x000e220000000800 */
[----:B------:R-:W-:Y:S01]  /*ddc0*/  ULDC.64 UR8, c[0x0][0xbd0] ;  /* 0x0002f40000087ab9 */ /* 0x000fe20000000a00 */
[----:B------:R-:W-:Y:S01]  /*ddd0*/  BSSY B0, `(.L_x_4329) ;  /* 0x000011d000007945 */ /* 0x000fe20003800000 */
[----:B------:R-:W1:Y:S05]  /*dde0*/  S2R R19, SR_CTAID.X ;  /* 0x0000000000137919 */ /* 0x000e6a0000002500 */
[----:B------:R-:W3:Y:S08]  /*ddf0*/  S2UR UR12, SR_CTAID.Z ;  /* 0x00000000000c79c3 */ /* 0x000ef00000002700 */
[----:B------:R-:W4:Y:S08]  /*de00*/  S2UR UR11, SR_CTAID.Y ;  /* 0x00000000000b79c3 */ /* 0x000f300000002600 */
[----:B------:R-:W-:Y:S01]  /*de10*/  BAR.SYNC.DEFER_BLOCKING 0x1, 0x100 ;  /* 0x0044000000007b1d */ /* 0x000fe20000010000 */
[----:B0-----:R-:W-:-:S07]  /*de20*/  ISETP.NE.AND P0, PT, R17, 0x1, PT ;  /* 0x000000011100780c */ /* 0x001fce0003f05270 */
[----:B------:R-:W4:Y:S01]  /*de30*/  LDC R21, c[0x0][0xc50] ;  /* 0x00031400ff157b82 */ /* 0x000f220000000800 */
[----:B---3--:R-:W-:-:S07]  /*de40*/  USHF.R.S32.HI UR10, URZ, 0x1f, UR12 ;  /* 0x0000001f3f0a7899 */ /* 0x008fce000801140c */
[----:B------:R-:W0:Y:S08]  /*de50*/  LDC.64 R14, c[0x0][0xb40] ;  /* 0x0002d000ff0e7b82 */ /* 0x000e300000000a00 */
[----:B------:R-:W3:Y:S08]  /*de60*/  @P0 LDC R13, c[0x0][0xbf0] ;  /* 0x0002fc00ff0d0b82 */ /* 0x000ef00000000800 */
[----:B------:R-:W5:Y:S08]  /*de70*/  @P0 LDC R121, c[0x0][0xbec] ;  /* 0x0002fb00ff790b82 */ /* 0x000f700000000800 */
[----:B------:R-:W5:Y:S01]  /*de80*/  @P0 LDC R22, c[0x0][0xbf0] ;  /* 0x0002fc00ff160b82 */ /* 0x000f620000000800 */
[----:B0-----:R-:W-:Y:S01]  /*de90*/  IMAD R12, R14, UR10, RZ ;  /* 0x0000000a0e0c7c24 */ /* 0x001fe2000f8e02ff */
[----:B--2---:R-:W-:-:S02]  /*dea0*/  R2UR UR13, R0 ;  /* 0x00000000000d72ca */ /* 0x004fc400000e0000 */
[----:B------:R-:W0:Y:S11]  /*deb0*/  S2R R0, SR_TID.X ;  /* 0x0000000000007919 */ /* 0x000e360000002100 */
[----:B------:R-:W-:-:S02]  /*dec0*/  USHF.R.S32.HI UR7, URZ, 0x1f, UR13 ;  /* 0x0000001f3f077899 */ /* 0x000fc4000801140d */
[----:B------:R-:W-:Y:S01]  /*ded0*/  IMAD R16, RZ, RZ, -UR13 ;  /* 0x8000000dff107e24 */ /* 0x000fe2000f8e02ff */
[----:B------:R-:W-:Y:S02]  /*dee0*/  UIMAD.WIDE.U32 UR4, UR13, UR8, URZ ;  /* 0x000000080d0472a5 */ /* 0x000fe4000f8e003f */
[----:B------:R-:W-:Y:S01]  /*def0*/  UIMAD UR6, UR7, UR8, URZ ;  /* 0x00000008070672a4 */ /* 0x000fe2000f8e023f */
[----:B----4-:R-:W-:-:S03]  /*df00*/  IMAD R21, R21, R16, UR11 ;  /* 0x0000000b15157e24 */ /* 0x010fc6000f8e0210 */
[----:B------:R-:W-:-:S03]  /*df10*/  UIMAD UR6, UR13, UR9, UR6 ;  /* 0x000000090d0672a4 */ /* 0x000fc6000f8e0206 */
[----:B------:R-:W-:Y:S01]  /*df20*/  ULDC.64 UR8, c[0x0][0xb38] ;  /* 0x0002ce0000087ab9 */ /* 0x000fe20000000a00 */
[----:B------:R-:W-:Y:S02]  /*df30*/  UIADD3 UR6, UR5, UR6, URZ ;  /* 0x0000000605067290 */ /* 0x000fe4000fffe03f */
[----:B------:R-:W-:Y:S01]  /*df40*/  UIMAD UR7, UR7, UR8, URZ ;  /* 0x00000008070772a4 */ /* 0x000fe2000f8e023f */
[----:B0-----:R-:W-:-:S05]  /*df50*/  VIADD R4, R0, 0xffffff80 ;  /* 0xffffff8000047836 */ /* 0x001fca0000000000 */
[----:B------:R-:W-:-:S04]  /*df60*/  SHF.R.S32.HI R5, RZ, 0x1f, R4 ;  /* 0x0000001fff057819 */ /* 0x000fc80000011404 */
[CC--:B------:R-:W-:Y:S02]  /*df70*/  LEA.HI R0, R5.reuse, R4.reuse, RZ, 0x7 ;  /* 0x0000000405007211 */ /* 0x0c0fe400078f38ff */
[----:B------:R-:W-:Y:S02]  /*df80*/  LEA.HI R5, R5, R4, RZ, 0x2 ;  /* 0x0000000405057211 */ /* 0x000fe400078f10ff */
[----:B------:R-:W-:Y:S02]  /*df90*/  LOP3.LUT R7, R0, 0xffffff80, RZ, 0xc0, !PT ;  /* 0xffffff8000077812 */ /* 0x000fe400078ec0ff */
[----:B------:R-:W-:-:S03]  /*dfa0*/  LOP3.LUT R5, R5, 0xfffffffc, RZ, 0xc0, !PT ;  /* 0xfffffffc05057812 */ /* 0x000fc600078ec0ff */
[C---:B------:R-:W-:Y:S01]  /*dfb0*/  IMAD.IADD R18, R4.reuse, 0x1, -R7 ;  /* 0x0000000104127824 */ /* 0x040fe200078e0a07 */
[----:B------:R-:W-:Y:S01]  /*dfc0*/  SHF.R.S32.HI R7, RZ, 0x7, R0 ;  /* 0x00000007ff077819 */ /* 0x000fe20000011400 */
[----:B------:R-:W-:-:S03]  /*dfd0*/  IMAD.IADD R5, R4, 0x1, -R5 ;  /* 0x0000000104057824 */ /* 0x000fc600078e0a05 */
[----:B------:R-:W-:Y:S02]  /*dfe0*/  SHF.R.S32.HI R9, RZ, 0x1f, R18 ;  /* 0x0000001fff097819 */ /* 0x000fe40000011412 */
[----:B------:R-:W-:Y:S02]  /*dff0*/  LEA.HI R0, R0, R7, RZ, 0x1 ;  /* 0x0000000700007211 */ /* 0x000fe400078f08ff */
[-C--:B------:R-:W-:Y:S02]  /*e000*/  LEA.HI R20, R9, R18.reuse, RZ, 0x2 ;  /* 0x0000001209147211 */ /* 0x080fe400078f10ff */
[----:B------:R-:W-:Y:S02]  /*e010*/  LOP3.LUT R0, R0, 0x3fffffe, RZ, 0xc0, !PT ;  /* 0x03fffffe00007812 */ /* 0x000fe400078ec0ff */
[--C-:B------:R-:W-:Y:S02]  /*e020*/  SHF.R.S32.HI R6, RZ, 0x2, R20.reuse ;  /* 0x00000002ff067819 */ /* 0x100fe40000011414 */
[----:B------:R-:W-:Y:S01]  /*e030*/  SHF.R.S32.HI R11, RZ, 0x1f, R20 ;  /* 0x0000001fff0b7819 */ /* 0x000fe20000011414 */
[----:B------:R-:W-:Y:S01]  /*e040*/  IMAD.IADD R0, R7, 0x1, -R0 ;  /* 0x0000000107007824 */ /* 0x000fe200078e0a00 */
[----:B------:R-:W-:-:S02]  /*e050*/  LEA.HI R9, R9, R18, RZ, 0x5 ;  /* 0x0000001209097211 */ /* 0x000fc400078f28ff */
[----:B------:R-:W-:Y:S02]  /*e060*/  LEA.HI R11, R11, R6, RZ, 0x3 ;  /* 0x000000060b0b7211 */ /* 0x000fe400078f18ff */
[----:B------:R-:W-:Y:S02]  /*e070*/  SHF.R.S32.HI R7, RZ, 0x5, R9 ;  /* 0x00000005ff077819 */ /* 0x000fe40000011409 */
[----:B------:R-:W-:Y:S01]  /*e080*/  LOP3.LUT R11, R11, 0xfffffff8, RZ, 0xc0, !PT ;  /* 0xfffffff80b0b7812 */ /* 0x000fe200078ec0ff */
[----:B------:R-:W0:Y:S04]  /*e090*/  @P0 LDC R9, c[0x0][0xbec] ;  /* 0x0002fb00ff090b82 */ /* 0x000e280000000800 */
[----:B------:R-:W-:Y:S01]  /*e0a0*/  IMAD.IADD R4, R6, 0x1, -R11 ;  /* 0x0000000106047824 */ /* 0x000fe200078e0a0b */
[----:B------:R-:W-:-:S03]  /*e0b0*/  LEA.HI R6, R5, R5, RZ, 0x1 ;  /* 0x0000000505067211 */ /* 0x000fc600078f08ff */
[----:B------:R-:W2:Y:S01]  /*e0c0*/  LDC.64 R10, c[0x0][0xbd8] ;  /* 0x0002f600ff0a7b82 */ /* 0x000ea20000000a00 */
[----:B------:R-:W-:Y:S01]  /*e0d0*/  LOP3.LUT R6, R6, 0x1ffffffe, RZ, 0xc0, !PT ;  /* 0x1ffffffe06067812 */ /* 0x000fe200078ec0ff */
[----:B------:R-:W-:Y:S02]  /*e0e0*/  IMAD R7, R7, 0x10, R4 ;  /* 0x0000001007077824 */ /* 0x000fe400078e0204 */
[----:B------:R-:W-:Y:S02]  /*e0f0*/  IMAD.U32 R4, RZ, RZ, UR4 ;  /* 0x00000004ff047e24 */ /* 0x000fe4000f8e00ff */
[----:B------:R-:W-:Y:S02]  /*e100*/  IMAD.IADD R23, R5, 0x1, -R6 ;  /* 0x0000000105177824 */ /* 0x000fe400078e0a06 */
[----:B------:R-:W-:Y:S02]  /*e110*/  IMAD R0, R0, 0x40, R7 ;  /* 0x0000004000007824 */ /* 0x000fe400078e0207 */
[----:B------:R-:W-:Y:S01]  /*e120*/  IMAD.U32 R5, RZ, RZ, UR5 ;  /* 0x00000005ff057e24 */ /* 0x000fe2000f8e00ff */
[----:B------:R-:W-:Y:S01]  /*e130*/  UIMAD.WIDE.U32 UR4, UR13, UR8, URZ ;  /* 0x000000080d0472a5 */ /* 0x000fe2000f8e003f */
[----:B------:R-:W-:Y:S01]  /*e140*/  IMAD.U32 R5, RZ, RZ, UR6 ;  /* 0x00000006ff057e24 */ /* 0x000fe2000f8e00ff */
[----:B------:R-:W-:Y:S01]  /*e150*/  UIMAD UR6, UR13, UR9, UR7 ;  /* 0x000000090d0672a4 */ /* 0x000fe2000f8e0207 */
[----:B------:R-:W-:-:S02]  /*e160*/  IMAD R6, R23, 0x8, R0 ;  /* 0x0000000817067824 */ /* 0x000fc400078e0200 */
[----:B------:R-:W-:Y:S01]  /*e170*/  ULDC.64 UR8, c[0x0][0xb28] ;  /* 0x0002ca0000087ab9 */ /* 0x000fe20000000a00 */
[----:B------:R-:W-:Y:S02]  /*e180*/  UIADD3 UR6, UR5, UR6, URZ ;  /* 0x0000000605067290 */ /* 0x000fe4000fffe03f */
[----:B------:R-:W-:Y:S02]  /*e190*/  IMAD.U32 R7, RZ, RZ, UR5 ;  /* 0x00000005ff077e24 */ /* 0x000fe4000f8e00ff */
[----:B-1----:R-:W-:Y:S02]  /*e1a0*/  IMAD R0, R19, 0x80, R0 ;  /* 0x0000008013007824 */ /* 0x002fe400078e0200 */
[----:B------:R-:W-:Y:S01]  /*e1b0*/  IMAD.U32 R7, RZ, RZ, UR6 ;  /* 0x00000006ff077e24 */ /* 0x000fe2000f8e00ff */
[----:B------:R-:W-:Y:S01]  /*e1c0*/  ULDC.64 UR6, c[0x0][0xb48] ;  /* 0x0002d20000067ab9 */ /* 0x000fe20000000a00 */
[C---:B--2---:R-:W-:Y:S02]  /*e1d0*/  IMAD R8, R10.reuse, UR10, RZ ;  /* 0x0000000a0a087c24 */ /* 0x044fe4000f8e02ff */
[----:B------:R-:W-:-:S04]  /*e1e0*/  IMAD.WIDE.U32 R4, R10, UR12, R4 ;  /* 0x0000000c0a047c25 */ /* 0x000fc8000f8e0004 */
[----:B------:R-:W-:Y:S02]  /*e1f0*/  IMAD R11, R11, UR12, R8 ;  /* 0x0000000c0b0b7c24 */ /* 0x000fe4000f8e0208 */
[----:B------:R-:W-:Y:S02]  /*e200*/  IMAD R8, R19, 0x80, R6 ;  /* 0x0000008013087824 */ /* 0x000fe400078e0206 */
[----:B------:R-:W-:Y:S01]  /*e210*/  IMAD.U32 R6, RZ, RZ, UR4 ;  /* 0x00000004ff067e24 */ /* 0x000fe2000f8e00ff */
[----:B------:R-:W-:Y:S01]  /*e220*/  ULDC.64 UR4, c[0x0][0xbe0] ;  /* 0x0002f80000047ab9 */ /* 0x000fe20000000a00 */
[----:B0-----:R-:W-:-:S04]  /*e230*/  @P0 IMAD.HI.U32 R10, R8, R9, RZ ;  /* 0x00000009080a0227 */ /* 0x001fc800078e00ff */
[----:B------:R-:W-:Y:S01]  /*e240*/  IMAD.MOV.U32 R9, RZ, RZ, R8 ;  /* 0x000000ffff097224 */ /* 0x000fe200078e0008 */
[----:B---3--:R-:W-:Y:S01]  /*e250*/  @P0 SHF.R.U32.HI R9, RZ, R13, R10 ;  /* 0x0000000dff090219 */ /* 0x008fe2000001160a */
[----:B------:R-:W-:Y:S01]  /*e260*/  IMAD R13, R15, UR12, R12 ;  /* 0x0000000c0f0d7c24 */ /* 0x000fe2000f8e020c */
[----:B------:R-:W-:Y:S01]  /*e270*/  SHF.R.S32.HI R12, RZ, 0x1f, R21 ;  /* 0x0000001fff0c7819 */ /* 0x000fe20000011415 */
[----:B------:R-:W-:-:S04]  /*e280*/  IMAD.WIDE.U32 R6, R14, UR12, R6 ;  /* 0x0000000c0e067c25 */ /* 0x000fc8000f8e0006 */
[----:B------:R-:W-:Y:S02]  /*e290*/  IMAD.IADD R5, R5, 0x1, R11 ;  /* 0x0000000105057824 */ /* 0x000fe400078e020b */
[----:B-----5:R-:W-:-:S04]  /*e2a0*/  @P0 IMAD.HI.U32 R121, R8, R121, RZ ;  /* 0x0000007908790227 */ /* 0x020fc800078e00ff */
[----:B------:R-:W-:Y:S02]  /*e2b0*/  IMAD.IADD R7, R7, 0x1, R13 ;  /* 0x0000000107077824 */ /* 0x000fe400078e020d */
[----:B------:R-:W-:Y:S02]  /*e2c0*/  IMAD R13, R12, UR6, RZ ;  /* 0x000000060c0d7c24 */ /* 0x000fe4000f8e02ff */
[----:B------:R-:W-:-:S04]  /*e2d0*/  IMAD.WIDE.U32 R4, R21, UR4, R4 ;  /* 0x0000000415047c25 */ /* 0x000fc8000f8e0004 */
[----:B------:R-:W-:Y:S01]  /*e2e0*/  IMAD.MOV.U32 R11, RZ, RZ, R8 ;  /* 0x000000ffff0b7224 */ /* 0x000fe200078e0008 */
[----:B------:R-:W-:Y:S01]  /*e2f0*/  @P0 SHF.R.U32.HI R11, RZ, R22, R121 ;  /* 0x00000016ff0b0219 */ /* 0x000fe20000011679 */
[----:B------:R-:W-:Y:S01]  /*e300*/  IMAD R10, R12, UR4, RZ ;  /* 0x000000040c0a7c24 */ /* 0x000fe2000f8e02ff */
[----:B------:R-:W-:Y:S01]  /*e310*/  IADD3 R4, P0, R9, R4, RZ ;  /* 0x0000000409047210 */ /* 0x000fe20007f1e0ff */
[C---:B------:R-:W-:Y:S01]  /*e320*/  IMAD R15, R21.reuse, UR7, R13 ;  /* 0x00000007150f7c24 */ /* 0x040fe2000f8e020d */
[--C-:B------:R-:W-:Y:S01]  /*e330*/  SHF.R.S32.HI R13, RZ, 0x1f, R9.reuse ;  /* 0x0000001fff0d7819 */ /* 0x100fe20000011409 */
[----:B------:R-:W-:Y:S02]  /*e340*/  IMAD.MOV R9, RZ, RZ, -R9 ;  /* 0x000000ffff097224 */ /* 0x000fe400078e0a09 */
[----:B------:R-:W-:Y:S01]  /*e350*/  IMAD R12, R21, UR5, R10 ;  /* 0x00000005150c7c24 */ /* 0x000fe2000f8e020a */
[--C-:B------:R-:W-:Y:S01]  /*e360*/  SHF.R.S32.HI R10, RZ, 0x1f, R11.reuse ;  /* 0x0000001fff0a7819 */ /* 0x100fe2000001140b */
[----:B------:R-:W-:Y:S01]  /*e370*/  IMAD.MOV R14, RZ, RZ, -R11 ;  /* 0x000000ffff0e7224 */ /* 0x000fe200078e0a0b */
[----:B------:R-:W-:Y:S01]  /*e380*/  ULDC.64 UR4, c[0x0][0xb30] ;  /* 0x0002cc0000047ab9 */ /* 0x000fe20000000a00 */
[----:B------:R-:W-:Y:S01]  /*e390*/  IMAD R9, R17, R9, R8 ;  /* 0x0000000911097224 */ /* 0x000fe200078e0208 */
[----:B------:R-:W-:Y:S01]  /*e3a0*/  IADD3.X R5, R13, R5, R12, P0, !PT ;  /* 0x000000050d057210 */ /* 0x000fe200007fe40c */
[----:B------:R-:W-:Y:S01]  /*e3b0*/  IMAD.WIDE.U32 R6, R21, UR6, R6 ;  /* 0x0000000615067c25 */ /* 0x000fe2000f8e0006 */
[----:B------:R-:W-:-:S03]  /*e3c0*/  ULDC.64 UR6, c[0x0][0xbc8] ;  /* 0x0002f20000067ab9 */ /* 0x000fc60000000a00 */
[----:B------:R-:W-:Y:S02]  /*e3d0*/  IMAD R10, R10, UR4, RZ ;  /* 0x000000040a0a7c24 */ /* 0x000fe4000f8e02ff */
[----:B------:R-:W-:Y:S01]  /*e3e0*/  IMAD R13, R17, R14, R8 ;  /* 0x0000000e110d7224 */ /* 0x000fe200078e0208 */
[----:B------:R-:W-:Y:S01]  /*e3f0*/  SHF.R.S32.HI R8, RZ, 0x1f, R9 ;  /* 0x0000001fff087819 */ /* 0x000fe20000011409 */
[----:B------:R-:W-:Y:S02]  /*e400*/  IMAD.IADD R7, R7, 0x1, R15 ;  /* 0x0000000107077824 */ /* 0x000fe400078e020f */
[C---:B------:R-:W-:Y:S01]  /*e410*/  IMAD R15, R11.reuse, UR5, R10 ;  /* 0x000000050b0f7c24 */ /* 0x040fe2000f8e020a */
[----:B------:R-:W-:Y:S01]  /*e420*/  SHF.R.S32.HI R10, RZ, 0x1f, R13 ;  /* 0x0000001fff0a7819 */ /* 0x000fe2000001140d */
[----:B------:R-:W-:Y:S01]  /*e430*/  IMAD.WIDE.U32 R6, R11, UR4, R6 ;  /* 0x000000040b067c25 */ /* 0x000fe2000f8e0006 */
[----:B------:R-:W0:Y:S01]  /*e440*/  S2UR UR5, SR_CgaCtaId ;  /* 0x00000000000579c3 */ /* 0x000e220000008800 */
[----:B------:R-:W-:-:S02]  /*e450*/  UMOV UR4, 0x400 ;  /* 0x0000040000047882 */ /* 0x000fc40000000000 */
[----:B------:R-:W-:Y:S02]  /*e460*/  IMAD R8, R8, UR6, RZ ;  /* 0x0000000608087c24 */ /* 0x000fe4000f8e02ff */
        /* <DEDUP_REMOVED lines=11> */
[----:B------:R-:W-:Y:S01]  /*e520*/  SHFL.IDX PT, R10, R14, RZ, 0x1c1f ;  /* 0x001c1fff0e0a7589 */ /* 0x000fe200000e0000 */
[----:B------:R-:W-:Y:S01]  /*e530*/  IMAD.IADD R9, R9, 0x1, R15 ;  /* 0x0000000109097824 */ /* 0x000fe200078e020f */
[----:B------:R-:W-:Y:S01]  /*e540*/  LEA R6, P1, R8, UR8, 0x2 ;  /* 0x0000000808067c11 */ /* 0x000fe2000f8210ff */
[----:B0-----:R-:W-:Y:S01]  /*e550*/  ULEA UR4, UR5, UR4, 0x18 ;  /* 0x0000000405047291 */ /* 0x001fe2000f8ec03f */
[----:B------:R-:W-:Y:S01]  /*e560*/  LEA.HI.X R15, R4, UR7, R5, 0x2, P0 ;  /* 0x00000007040f7c11 */ /* 0x000fe200080f1405 */
[----:B------:R-:W-:Y:S01]  /*e570*/  SHFL.IDX PT, R12, R14, 0x1, 0x1c1f ;  /* 0x003c1f000e0c7f89 */ /* 0x000fe200000e0000 */
[----:B------:R-:W-:Y:S01]  /*e580*/  LEA.HI.X R9, R8, UR9, R9, 0x2, P1 ;  /* 0x0000000908097c11 */ /* 0x000fe200088f1409 */
[----:B------:R-:W-:Y:S01]  /*e590*/  IMAD R7, R17, UR6, RZ ;  /* 0x0000000611077c24 */ /* 0x000fe2000f8e02ff */
[----:B------:R-:W-:Y:S01]  /*e5a0*/  LOP3.LUT P0, RZ, R18, 0x3, RZ, 0xc0, !PT ;  /* 0x0000000312ff7812 */ /* 0x000fe2000780c0ff */
[----:B------:R-:W0:Y:S01]  /*e5b0*/  SHFL.IDX PT, R11, R15, RZ, 0x1c1f ;  /* 0x001c1fff0f0b7589 */ /* 0x000e2200000e0000 */
[C---:B------:R-:W-:Y:S01]  /*e5c0*/  VIADD R8, R0.reuse, 0x8 ;  /* 0x0000000800087836 */ /* 0x040fe20000000000 */
[----:B------:R-:W-:Y:S01]  /*e5d0*/  UIADD3 UR4, UR4, 0x30820, URZ ;  /* 0x0003082004047890 */ /* 0x000fe2000fffe03f */
[CC--:B------:R-:W-:Y:S01]  /*e5e0*/  ISETP.GE.OR P1, PT, R0.reuse, R7.reuse, P0 ;  /* 0x000000070000720c */ /* 0x0c0fe20000726670 */
[----:B------:R1:W2:Y:S01]  /*e5f0*/  SHFL.IDX PT, R13, R15, 0x1, 0x1c1f ;  /* 0x003c1f000f0d7f89 */ /* 0x0002a200000e0000 */
[-C--:B------:R-:W-:Y:S01]  /*e600*/  ISETP.GE.AND P2, PT, R0, R7.reuse, PT ;  /* 0x000000070000720c */ /* 0x080fe20003f46270 */
[----:B------:R-:W-:Y:S01]  /*e610*/  UPRMT UR4, URZ, 0x654, UR4 ;  /* 0x000006543f047896 */ /* 0x000fe20008000004 */
[----:B------:R-:W-:Y:S01]  /*e620*/  ISETP.GE.OR P0, PT, R8, R7, P0 ;  /* 0x000000070800720c */ /* 0x000fe20000706670 */
[----:B------:R3:W4:Y:S01]  /*e630*/  SHFL.IDX PT, R4, R6, RZ, 0x1c1f ;  /* 0x001c1fff06047589 */ /* 0x00072200000e0000 */
[----:B-1----:R-:W-:-:S03]  /*e640*/  LOP3.LUT R15, R20, 0x7ffffffc, RZ, 0xc0, !PT ;  /* 0x7ffffffc140f7812 */ /* 0x002fc600078ec0ff */
[----:B------:R3:W1:Y:S03]  /*e650*/  SHFL.IDX PT, R5, R9, RZ, 0x1c1f ;  /* 0x001c1fff09057589 */ /* 0x00066600000e0000 */
[----:B------:R-:W-:Y:S01]  /*e660*/  SYNCS.ARRIVE.TRANS64.RED.A1T0 RZ, [UR4], RZ ;  /* 0x000000ffffff79a7 */ /* 0x000fe20008100404 */
[----:B------:R-:W-:-:S04]  /*e670*/  IMAD.IADD R15, R18, 0x1, -R15 ;  /* 0x00000001120f7824 */ /* 0x000fc800078e0a0f */
[----:B------:R-:W-:Y:S01]  /*e680*/  IMAD.SHL.U32 R0, R15, 0x2, RZ ;  /* 0x000000020f007824 */ /* 0x000fe200078e00ff */
[----:B0-----:R3:W-:Y:S04]  /*e690*/  @!P1 ST.E desc[UR36][R10.64], R3 ;  /* 0x000000030a009985 */ /* 0x0017e8000c101924 */
[----:B--2---:R3:W-:Y:S01]  /*e6a0*/  @!P0 ST.E desc[UR36][R12.64], R2 ;  /* 0x000000020c008985 */ /* 0x0047e2000c101924 */
[----:B------:R-:W-:Y:S05]  /*e6b0*/  @P2 BRA `(.L_x_4330) ;  /* 0x0000000800382947 */ /* 0x000fea0003800000 */
[C---:B---3--:R-:W-:Y:S01]  /*e6c0*/  VIADD R2, R0.reuse, 0x8 ;  /* 0x0000000800027836 */ /* 0x048fe20000000000 */
[----:B------:R-:W-:Y:S01]  /*e6d0*/  ULDC UR4, c[0x0][0xac8] ;  /* 0x0002b20000047ab9 */ /* 0x000fe20000000800 */
[C---:B------:R-:W-:Y:S01]  /*e6e0*/  VIADD R3, R0.reuse, 0x10 ;  /* 0x0000001000037836 */ /* 0x040fe20000000000 */
[C---:B------:R-:W-:Y:S01]  /*e6f0*/  ISETP.GE.AND P0, PT, R0.reuse, UR4, PT ;  /* 0x0000000400007c0c */ /* 0x040fe2000bf06270 */
[----:B------:R-:W-:Y:S01]  /*e700*/  VIADD R14, R0, 0x18 ;  /* 0x00000018000e7836 */ /* 0x000fe20000000000 */
[----:B------:R-:W-:Y:S01]  /*e710*/  ISETP.GE.AND P1, PT, R2, UR4, PT ;  /* 0x0000000402007c0c */ /* 0x000fe2000bf26270 */
[C---:B------:R-:W-:Y:S01]  /*e720*/  VIADD R15, R0.reuse, 0x20 ;  /* 0x00000020000f7836 */ /* 0x040fe20000000000 */
[----:B------:R-:W-:Y:S01]  /*e730*/  ISETP.GE.AND P2, PT, R3, UR4, PT ;  /* 0x0000000403007c0c */ /* 0x000fe2000bf46270 */
[----:B------:R-:W-:Y:S01]  /*e740*/  VIADD R16, R0, 0x28 ;  /* 0x0000002800107836 */ /* 0x000fe20000000000 */
[----:B------:R-:W-:Y:S01]  /*e750*/  ISETP.GE.AND P5, PT, R14, UR4, PT ;  /* 0x000000040e007c0c */ /* 0x000fe2000bfa6270 */
[C---:B------:R-:W-:Y:S01]  /*e760*/  VIADD R17, R0.reuse, 0x30 ;  /* 0x0000003000117836 */ /* 0x040fe20000000000 */
[----:B------:R-:W-:Y:S01]  /*e770*/  ISETP.GE.AND P6, PT, R15, UR4, PT ;  /* 0x000000040f007c0c */ /* 0x000fe2000bfc6270 */
[----:B------:R-:W-:-:S02]  /*e780*/  VIADD R18, R0, 0x38 ;  /* 0x0000003800127836 */ /* 0x000fc40000000000 */
[C---:B------:R-:W-:Y:S01]  /*e790*/  VIADD R19, R0.reuse, 0x40 ;  /* 0x0000004000137836 */ /* 0x040fe20000000000 */
[----:B------:R-:W-:Y:S01]  /*e7a0*/  ISETP.GE.AND P4, PT, R17, UR4, PT ;  /* 0x0000000411007c0c */ /* 0x000fe2000bf86270 */
[----:B------:R-:W-:Y:S01]  /*e7b0*/  VIADD R20, R0, 0x48 ;  /* 0x0000004800147836 */ /* 0x000fe20000000000 */
[----:B------:R-:W-:Y:S01]  /*e7c0*/  ISETP.GE.AND P3, PT, R18, UR4, PT ;  /* 0x0000000412007c0c */ /* 0x000fe2000bf66270 */
[----:B------:R-:W-:Y:S01]  /*e7d0*/  VIADD R22, R0, 0x50 ;  /* 0x0000005000167836 */ /* 0x000fe20000000000 */
[----:B------:R-:W-:Y:S01]  /*e7e0*/  @!P1 LEA.HI R2, R2, R2, RZ, 0x1 ;  /* 0x0000000202029211 */ /* 0x000fe200078f08ff */
[----:B------:R-:W-:Y:S01]  /*e7f0*/  VIADD R23, R0, 0x58 ;  /* 0x0000005800177836 */ /* 0x000fe20000000000 */
[----:B------:R-:W-:Y:S02]  /*e800*/  @!P2 LEA.HI R3, R3, R3, RZ, 0x1 ;  /* 0x000000030303a211 */ /* 0x000fe400078f08ff */
[----:B------:R-:W-:Y:S02]  /*e810*/  @!P1 LOP3.LUT R11, R2, 0xfffffffe, RZ, 0xc0, !PT ;  /* 0xfffffffe020b9812 */ /* 0x000fe400078ec0ff */
[----:B------:R-:W-:Y:S01]  /*e820*/  @!P2 LOP3.LUT R13, R3, 0xfffffffe, RZ, 0xc0, !PT ;  /* 0xfffffffe030da812 */ /* 0x000fe200078ec0ff */
[----:B-1--4-:R-:W-:Y:S01]  /*e830*/  @!P0 IMAD.WIDE R2, R0, 0x4, R4 ;  /* 0x0000000400028825 */ /* 0x012fe200078e0204 */
[----:B------:R-:W-:-:S02]  /*e840*/  @!P5 LEA.HI R14, R14, R14, RZ, 0x1 ;  /* 0x0000000e0e0ed211 */ /* 0x000fc400078f08ff */
[----:B------:R-:W-:Y:S01]  /*e850*/  @!P6 LEA.HI R15, R15, R15, RZ, 0x1 ;  /* 0x0000000f0f0fe211 */ /* 0x000fe200078f08ff */
        /* <DEDUP_REMOVED lines=8> */
[----:B------:R-:W-:-:S02]  /*e8e0*/  ISETP.GE.AND P2, PT, R19, UR4, PT ;  /* 0x0000000413007c0c */ /* 0x000fc4000bf46270 */
[----:B------:R-:W-:Y:S02]  /*e8f0*/  @!P3 LEA.HI R18, R18, R18, RZ, 0x1 ;  /* 0x000000121212b211 */ /* 0x000fe400078f08ff */
[----:B------:R-:W-:Y:S01]  /*e900*/  @!P4 LOP3.LUT R17, R17, 0xfffffffe, RZ, 0xc0, !PT ;  /* 0xfffffffe1111c812 */ /* 0x000fe200078ec0ff */
[----:B0-----:R-:W-:Y:S01]  /*e910*/  VIADD R24, R0, 0x80 ;  /* 0x0000008000187836 */ /* 0x001fe20000000000 */
[----:B------:R-:W-:Y:S02]  /*e920*/  @!P5 LOP3.LUT R3, R14, 0xfffffffe, RZ, 0xc0, !PT ;  /* 0xfffffffe0e03d812 */ /* 0x000fe400078ec0ff */
[----:B------:R-:W-:Y:S02]  /*e930*/  @!P0 LEA.HI R16, R16, R16, RZ, 0x1 ;  /* 0x0000001010108211 */ /* 0x000fe400078f08ff */
[----:B-1----:R-:W-:Y:S01]  /*e940*/  @!P6 LOP3.LUT R11, R15, 0xfffffffe, RZ, 0xc0, !PT ;  /* 0xfffffffe0f0be812 */ /* 0x002fe200078ec0ff */
[----:B------:R-:W-:Y:S01]  /*e950*/  @!P5 IMAD.WIDE R2, R3, 0x4, R4 ;  /* 0x000000040302d825 */ /* 0x000fe200078e0204 */
[----:B------:R-:W-:-:S02]  /*e960*/  @!P1 LEA.HI R20, R20, R20, RZ, 0x1 ;  /* 0x0000001414149211 */ /* 0x000fc400078f08ff */
[----:B------:R-:W-:Y:S01]  /*e970*/  @!P2 LEA.HI R19, R19, R19, RZ, 0x1 ;  /* 0x000000131313a211 */ /* 0x000fe200078f08ff */
[----:B------:R-:W-:Y:S01]  /*e980*/  @!P6 IMAD.WIDE R10, R11, 0x4, R4 ;  /* 0x000000040b0ae825 */ /* 0x000fe200078e0204 */
[----:B--2---:R-:W-:Y:S01]  /*e990*/  @!P0 LOP3.LUT R13, R16, 0xfffffffe, RZ, 0xc0, !PT ;  /* 0xfffffffe100d8812 */ /* 0x004fe200078ec0ff */
[----:B------:R0:W-:Y:S01]  /*e9a0*/  @!P5 ST.E.64 desc[UR36][R2.64], R36 ;  /* 0x000000240200d985 */ /* 0x0001e2000c101b24 */
[----:B------:R-:W-:Y:S01]  /*e9b0*/  @!P3 LOP3.LUT R15, R18, 0xfffffffe, RZ, 0xc0, !PT ;  /* 0xfffffffe120fb812 */ /* 0x000fe200078ec0ff */
[----:B------:R-:W-:Y:S01]  /*e9c0*/  VIADD R18, R0, 0x60 ;  /* 0x0000006000127836 */ /* 0x000fe20000000000 */
[----:B------:R-:W-:Y:S01]  /*e9d0*/  @!P2 LOP3.LUT R19, R19, 0xfffffffe, RZ, 0xc0, !PT ;  /* 0xfffffffe1313a812 */ /* 0x000fe200078ec0ff */
[----:B------:R1:W-:Y:S01]  /*e9e0*/  @!P6 ST.E.64 desc[UR36][R10.64], R40 ;  /* 0x000000280a00e985 */ /* 0x0003e2000c101b24 */
[----:B------:R-:W-:Y:S01]  /*e9f0*/  @!P1 LOP3.LUT R21, R20, 0xfffffffe, RZ, 0xc0, !PT ;  /* 0xfffffffe14159812 */ /* 0x000fe200078ec0ff */
[----:B------:R-:W-:Y:S01]  /*ea00*/  VIADD R20, R0, 0x70 ;  /* 0x0000007000147836 */ /* 0x000fe20000000000 */
[----:B------:R-:W-:-:S02]  /*ea10*/  ISETP.GE.AND P5, PT, R22, UR4, PT ;  /* 0x0000000416007c0c */ /* 0x000fc4000bfa6270 */
        /* <DEDUP_REMOVED lines=16> */
[----:B------:R-:W-:Y:S01]  /*eb20*/  VIADD R21, R0, 0x78 ;  /* 0x0000007800157836 */ /* 0x000fe20000000000 */
[----:B------:R-:W-:Y:S02]  /*eb30*/  @!P6 LEA.HI R23, R23, R23, RZ, 0x1 ;  /* 0x000000171717e211 */ /* 0x000fe400078f08ff */
[----:B------:R-:W-:Y:S02]  /*eb40*/  ISETP.GE.AND P1, PT, R19, UR4, PT ;  /* 0x0000000413007c0c */ /* 0x000fe4000bf26270 */
[----:B------:R-:W-:-:S02]  /*eb50*/  ISETP.GE.AND P3, PT, R21, UR4, PT ;  /* 0x0000000415007c0c */ /* 0x000fc4000bf66270 */
[----:B0-----:R-:W-:Y:S02]  /*eb60*/  @!P5 LOP3.LUT R3, R22, 0xfffffffe, RZ, 0xc0, !PT ;  /* 0xfffffffe1603d812 */ /* 0x001fe400078ec0ff */
[----:B------:R-:W-:Y:S02]  /*eb70*/  @!P0 LEA.HI R18, R18, R18, RZ, 0x1 ;  /* 0x0000001212128211 */ /* 0x000fe400078f08ff */
[----:B-1----:R-:W-:Y:S01]  /*eb80*/  @!P6 LOP3.LUT R11, R23, 0xfffffffe, RZ, 0xc0, !PT ;  /* 0xfffffffe170be812 */ /* 0x002fe200078ec0ff */
[--C-:B------:R-:W-:Y:S01]  /*eb90*/  @!P5 IMAD.WIDE R2, R3, 0x4, R4.reuse ;  /* 0x000000040302d825 */ /* 0x100fe200078e0204 */
[----:B--2---:R-:W-:Y:S02]  /*eba0*/  @!P0 LOP3.LUT R13, R18, 0xfffffffe, RZ, 0xc0, !PT ;  /* 0xfffffffe120d8812 */ /* 0x004fe400078ec0ff */
[----:B------:R-:W-:Y:S01]  /*ebb0*/  @!P2 LEA.HI R20, R20, R20, RZ, 0x1 ;  /* 0x000000141414a211 */ /* 0x000fe200078f08ff */
[--C-:B------:R-:W-:Y:S01]  /*ebc0*/  @!P6 IMAD.WIDE R10, R11, 0x4, R4.reuse ;  /* 0x000000040b0ae825 */ /* 0x100fe200078e0204 */
[----:B------:R-:W-:Y:S01]  /*ebd0*/  @!P1 LEA.HI R19, R19, R19, RZ, 0x1 ;  /* 0x0000001313139211 */ /* 0x000fe200078f08ff */
[----:B------:R0:W-:Y:S01]  /*ebe0*/  @!P5 ST.E.64 desc[UR36][R2.64], R64 ;  /* 0x000000400200d985 */ /* 0x0001e2000c101b24 */
[----:B------:R-:W-:Y:S01]  /*ebf0*/  @!P3 LEA.HI R21, R21, R21, RZ, 0x1 ;  /* 0x000000151515b211 */ /* 0x000fe200078f08ff */
[----:B------:R-:W-:Y:S01]  /*ec00*/  @!P0 IMAD.WIDE R12, R13, 0x4, R4 ;  /* 0x000000040d0c8825 */ /* 0x000fe200078e0204 */
[----:B------:R-:W-:Y:S01]  /*ec10*/  @!P1 LOP3.LUT R19, R19, 0xfffffffe, RZ, 0xc0, !PT ;  /* 0xfffffffe13139812 */ /* 0x000fe200078ec0ff */
[----:B------:R1:W-:Y:S01]  /*ec20*/  @!P6 ST.E.64 desc[UR36][R10.64], R68 ;  /* 0x000000440a00e985 */ /* 0x0003e2000c101b24 */
[----:B------:R-:W-:Y:S01]  /*ec30*/  @!P4 LEA.HI R24, R24, R24, RZ, 0x1 ;  /* 0x000000181818c211 */ /* 0x000fe200078f08ff */
[----:B------:R-:W-:Y:S01]  /*ec40*/  VIADD R18, R0, 0x88 ;  /* 0x0000008800127836 */ /* 0x000fe20000000000 */
[----:B---3--:R-:W-:Y:S01]  /*ec50*/  @!P2 LOP3.LUT R15, R20, 0xfffffffe, RZ, 0xc0, !PT ;  /* 0xfffffffe140fa812 */ /* 0x008fe200078ec0ff */
[----:B------:R-:W-:Y:S01]  /*ec60*/  @!P0 ST.E.64 desc[UR36][R12.64], R72 ;  /* 0x000000480c008985 */ /* 0x000fe2000c101b24 */
[----:B------:R-:W-:Y:S01]  /*ec70*/  @!P3 LOP3.LUT R21, R21, 0xfffffffe, RZ, 0xc0, !PT ;  /* 0xfffffffe1515b812 */ /* 0x000fe200078ec0ff */
[----:B------:R-:W-:Y:S01]  /*ec80*/  VIADD R20, R0, 0x98 ;  /* 0x0000009800147836 */ /* 0x000fe20000000000 */
[----:B----4-:R-:W-:-:S02]  /*ec90*/  @!P4 LOP3.LUT R17, R24, 0xfffffffe, RZ, 0xc0, !PT ;  /* 0xfffffffe1811c812 */ /* 0x010fc400078ec0ff */
[----:B------:R-:W-:Y:S01]  /*eca0*/  ISETP.GE.AND P0, PT, R18, UR4, PT ;  /* 0x0000000412007c0c */ /* 0x000fe2000bf06270 */
[----:B0-----:R-:W-:-:S04]  /*ecb0*/  @!P1 IMAD.WIDE R2, R19, 0x4, R4 ;  /* 0x0000000413029825 */ /* 0x001fc800078e0204 */
[--C-:B-1----:R-:W-:Y:S01]  /*ecc0*/  @!P2 IMAD.WIDE R10, R15, 0x4, R4.reuse ;  /* 0x000000040f0aa825 */ /* 0x102fe200078e0204 */
[----:B------:R0:W-:Y:S03]  /*ecd0*/  @!P1 ST.E.64 desc[UR36][R2.64], R76 ;  /* 0x0000004c02009985 */ /* 0x0001e6000c101b24 */
[----:B------:R-:W-:Y:S01]  /*ece0*/  VIADD R19, R0, 0x90 ;  /* 0x0000009000137836 */ /* 0x000fe20000000000 */
[----:B------:R1:W-:Y:S01]  /*ecf0*/  @!P2 ST.E.64 desc[UR36][R10.64], R80 ;  /* 0x000000500a00a985 */ /* 0x0003e2000c101b24 */
[--C-:B------:R-:W-:Y:S01]  /*ed00*/  @!P3 IMAD.WIDE R14, R21, 0x4, R4.reuse ;  /* 0x00000004150eb825 */ /* 0x100fe200078e0204 */
[----:B------:R-:W-:Y:S02]  /*ed10*/  ISETP.GE.AND P2, PT, R20, UR4, PT ;  /* 0x0000000414007c0c */ /* 0x000fe4000bf46270 */
[----:B------:R-:W-:Y:S01]  /*ed20*/  ISETP.GE.AND P1, PT, R19, UR4, PT ;  /* 0x0000000413007c0c */ /* 0x000fe2000bf26270 */
[----:B------:R-:W-:Y:S01]  /*ed30*/  @!P4 IMAD.WIDE R16, R17, 0x4, R4 ;  /* 0x000000041110c825 */ /* 0x000fe200078e0204 */
[----:B------:R2:W-:Y:S01]  /*ed40*/  @!P3 ST.E.64 desc[UR36][R14.64], R84 ;  /* 0x000000540e00b985 */ /* 0x0005e2000c101b24 */
[----:B------:R-:W-:-:S02]  /*ed50*/  @!P0 LEA.HI R18, R18, R18, RZ, 0x1 ;  /* 0x0000001212128211 */ /* 0x000fc400078f08ff */
[C---:B------:R-:W-:Y:S01]  /*ed60*/  VIADD R21, R0.reuse, 0xa0 ;  /* 0x000000a000157836 */ /* 0x040fe20000000000 */
[----:B------:R3:W-:Y:S01]  /*ed70*/  @!P4 ST.E.64 desc[UR36][R16.64], R88 ;  /* 0x000000581000c985 */ /* 0x0007e2000c101b24 */
[C---:B0-----:R-:W-:Y:S02]  /*ed80*/  VIADD R3, R0.reuse, 0xb8 ;  /* 0x000000b800037836 */ /* 0x041fe40000000000 */
[C---:B------:R-:W-:Y:S01]  /*ed90*/  VIADD R12, R0.reuse, 0xa8 ;  /* 0x000000a8000c7836 */ /* 0x040fe20000000000 */
[----:B------:R-:W-:Y:S01]  /*eda0*/  ISETP.GE.AND P3, PT, R21, UR4, PT ;  /* 0x0000000415007c0c */ /* 0x000fe2000bf66270 */
[----:B------:R-:W-:Y:S01]  /*edb0*/  VIADD R13, R0, 0xb0 ;  /* 0x000000b0000d7836 */ /* 0x000fe20000000000 */
[----:B------:R-:W-:Y:S02]  /*edc0*/  ISETP.GE.AND P6, PT, R3, UR4, PT ;  /* 0x0000000403007c0c */ /* 0x000fe4000bfc6270 */
[----:B------:R-:W-:Y:S02]  /*edd0*/  ISETP.GE.AND P4, PT, R12, UR4, PT ;  /* 0x000000040c007c0c */ /* 0x000fe4000bf86270 */
[----:B------:R-:W-:-:S02]  /*ede0*/  ISETP.GE.AND P5, PT, R13, UR4, PT ;  /* 0x000000040d007c0c */ /* 0x000fc4000bfa6270 */
[----:B------:R-:W-:Y:S02]  /*edf0*/  @!P1 LEA.HI R19, R19, R19, RZ, 0x1 ;  /* 0x0000001313139211 */ /* 0x000fe400078f08ff */
[----:B------:R-:W-:Y:S02]  /*ee00*/  @!P2 LEA.HI R20, R20, R20, RZ, 0x1 ;  /* 0x000000141414a211 */ /* 0x000fe400078f08ff */
[----:B-1----:R-:W-:Y:S02]  /*ee10*/  @!P1 LOP3.LUT R11, R19, 0xfffffffe, RZ, 0xc0, !PT ;  /* 0xfffffffe130b9812 */ /* 0x002fe400078ec0ff */
[----:B------:R-:W-:Y:S02]  /*ee20*/  @!P3 LEA.HI R21, R21, R21, RZ, 0x1 ;  /* 0x000000151515b211 */ /* 0x000fe400078f08ff */
[----:B------:R-:W-:Y:S02]  /*ee30*/  @!P6 LEA.HI R10, R3, R3, RZ, 0x1 ;  /* 0x00000003030ae211 */ /* 0x000fe400078f08ff */
[----:B------:R-:W-:-:S02]  /*ee40*/  @!P4 LEA.HI R12, R12, R12, RZ, 0x1 ;  /* 0x0000000c0c0cc211 */ /* 0x000fc400078f08ff */
[----:B------:R-:W-:Y:S02]  /*ee50*/  @!P5 LEA.HI R2, R13, R13, RZ, 0x1 ;  /* 0x0000000d0d02d211 */ /* 0x000fe400078f08ff */
[----:B------:R-:W-:Y:S02]  /*ee60*/  @!P0 LOP3.LUT R3, R18, 0xfffffffe, RZ, 0xc0, !PT ;  /* 0xfffffffe12038812 */ /* 0x000fe400078ec0ff */
[----:B------:R-:W-:Y:S02]  /*ee70*/  @!P2 LOP3.LUT R13, R20, 0xfffffffe, RZ, 0xc0, !PT ;  /* 0xfffffffe140da812 */ /* 0x000fe400078ec0ff */
[----:B--2---:R-:W-:Y:S02]  /*ee80*/  @!P3 LOP3.LUT R15, R21, 0xfffffffe, RZ, 0xc0, !PT ;  /* 0xfffffffe150fb812 */ /* 0x004fe400078ec0ff */
[----:B---3--:R-:W-:Y:S01]  /*ee90*/  @!P4 LOP3.LUT R17, R12, 0xfffffffe, RZ, 0xc0, !PT ;  /* 0xfffffffe0c11c812 */ /* 0x008fe200078ec0ff */
[----:B------:R-:W-:Y:S01]  /*eea0*/  @!P2 IMAD.WIDE R12, R13, 0x4, R4 ;  /* 0x000000040d0ca825 */ /* 0x000fe200078e0204 */
[----:B------:R-:W-:-:S02]  /*eeb0*/  @!P5 LOP3.LUT R19, R2, 0xfffffffe, RZ, 0xc0, !PT ;  /* 0xfffffffe0213d812 */ /* 0x000fc400078ec0ff */
        /* <DEDUP_REMOVED lines=14> */
.L_x_4330:
[----:B------:R-:W-:Y:S05]  /*efa0*/  BSYNC B0 ;  /* 0x0000000000007941 */ /* 0x000fea0003800000 */
.L_x_4329:
[----:B------:R-:W-:Y:S01]  /*efb0*/  ISETP.GE.AND P0, PT, R8, R7, PT ;  /* 0x000000070800720c */ /* 0x000fe20003f06270 */
[----:B0--3--:R0:W2:Y:S04]  /*efc0*/  SHFL.IDX PT, R3, R9, 0x1, 0x1c1f ;  /* 0x003c1f0009037f89 */ /* 0x0090a800000e0000 */
[----:B------:R0:W3:Y:S08]  /*efd0*/  SHFL.IDX PT, R2, R6, 0x1, 0x1c1f ;  /* 0x003c1f0006027f89 */ /* 0x0000f000000e0000 */
[----:B0-----:R-:W-:Y:S05]  /*efe0*/  @P0 BRA `(.L_x_4241) ;  /* 0x0000004c003c0947 */ /* 0x001fea0003800000 */
[C---:B----4-:R-:W-:Y:S01]  /*eff0*/  VIADD R4, R0.reuse, 0x8 ;  /* 0x0000000800047836 */ /* 0x050fe20000000000 */
[----:B------:R-:W-:Y:S01]  /*f000*/  ULDC UR4, c[0x0][0xac8] ;  /* 0x0002b20000047ab9 */ /* 0x000fe20000000800 */
[C---:B------:R-:W-:Y:S01]  /*f010*/  VIADD R8, R0.reuse, 0x10 ;  /* 0x0000001000087836 */ /* 0x040fe20000000000 */
[C---:B------:R-:W-:Y:S01]  /*f020*/  ISETP.GE.AND P2, PT, R0.reuse, UR4, PT ;  /* 0x0000000400007c0c */ /* 0x040fe2000bf46270 */
[----:B------:R-:W-:Y:S01]  /*f030*/  VIADD R9, R0, 0x18 ;  /* 0x0000001800097836 */ /* 0x000fe20000000000 */
[----:B------:R-:W-:Y:S01]  /*f040*/  ISETP.GE.AND P3, PT, R4, UR4, PT ;  /* 0x0000000404007c0c */ /* 0x000fe2000bf66270 */
[----:B------:R-:W-:Y:S01]  /*f050*/  VIADD R10, R0, 0x20 ;  /* 0x00000020000a7836 */ /* 0x000fe20000000000 */
[----:B------:R-:W-:Y:S01]  /*f060*/  ISETP.GE.AND P0, PT, R8, UR4, PT ;  /* 0x0000000408007c0c */ /* 0x000fe2000bf06270 */
[C---:B------:R-:W-:Y:S01]  /*f070*/  VIADD R11, R0.reuse, 0x28 ;  /* 0x00000028000b7836 */ /* 0x040fe20000000000 */
[----:B------:R-:W-:Y:S01]  /*f080*/  ISETP.GE.AND P1, PT, R9, UR4, PT ;  /* 0x0000000409007c0c */ /* 0x000fe2000bf26270 */
[----:B------:R-:W-:-:S02]  /*f090*/  VIADD R12, R0, 0x30 ;  /* 0x00000030000c7836 */ /* 0x000fc40000000000 */
[C---:B------:R-:W-:Y:S02]  /*f0a0*/  VIADD R13, R0.reuse, 0x38 ;  /* 0x00000038000d7836 */ /* 0x040fe40000000000 */
[----:B------:R-:W-:Y:S01]  /*f0b0*/  VIADD R14, R0, 0x40 ;  /* 0x00000040000e7836 */ /* 0x000fe20000000000 */
[----:B------:R-:W-:Y:S01]  /*f0c0*/  ISETP.GE.AND P4, PT, R12, UR4, PT ;  /* 0x000000040c007c0c */ /* 0x000fe2000bf86270 */
[C---:B------:R-:W-:Y:S01]  /*f0d0*/  VIADD R16, R0.reuse, 0x48 ;  /* 0x0000004800107836 */ /* 0x040fe20000000000 */
[----:B------:R-:W-:Y:S01]  /*f0e0*/  ISETP.GE.AND P5, PT, R13, UR4, PT ;  /* 0x000000040d007c0c */ /* 0x000fe2000bfa6270 */
[----:B------:R-:W-:Y:S01]  /*f0f0*/  VIADD R18, R0, 0x50 ;  /* 0x0000005000127836 */ /* 0x000fe20000000000 */
[----:B------:R-:W-:Y:S01]  /*f100*/  @!P3 LEA.HI R4, R4, R4, RZ, 0x1 ;  /* 0x000000040404b211 */ /* 0x000fe200078f08ff */
[----:B------:R-:W-:Y:S01]  /*f110*/  VIADD R19, R0, 0x70 ;  /* 0x0000007000137836 */ /* 0x000fe20000000000 */
[----:B------:R-:W-:Y:S01]  /*f120*/  ISETP.GE.AND P6, PT, R14, UR4, PT ;  /* 0x000000040e007c0c */ /* 0x000fe2000bfc6270 */
[----:B------:R-:W-:Y:S01]  /*f130*/  VIADD R20, R0, 0x78 ;  /* 0x0000007800147836 */ /* 0x000fe20000000000 */
[----:B------:R-:W-:Y:S01]  /*f140*/  @!P3 LOP3.LUT R7, R4, 0xfffffffe, RZ, 0xc0, !PT ;  /* 0xfffffffe0407b812 */ /* 0x000fe200078ec0ff */
[----:B-123--:R-:W-:Y:S01]  /*f150*/  @!P2 IMAD.WIDE R4, R0, 0x4, R2 ;  /* 0x000000040004a825 */ /* 0x00efe200078e0202 */
[----:B------:R-:W-:-:S02]  /*f160*/  @!P0 LEA.HI R8, R8, R8, RZ, 0x1 ;  /* 0x0000000808088211 */ /* 0x000fc400078f08ff */
[----:B------:R-:W-:Y:S01]  /*f170*/  @!P1 LEA.HI R9, R9, R9, RZ, 0x1 ;  /* 0x0000000909099211 */ /* 0x000fe200078f08ff */
[----:B------:R-:W-:Y:S01]  /*f180*/  @!P3 IMAD.WIDE R6, R7, 0x4, R2 ;  /* 0x000000040706b825 */ /* 0x000fe200078e0202 */
[----:B------:R0:W-:Y:S01]  /*f190*/  @!P2 ST.E.64 desc[UR36][R4.64], R26 ;  /* 0x0000001a0400a985 */ /* 0x0001e2000c101b24 */
[----:B------:R-:W-:Y:S02]  /*f1a0*/  ISETP.GE.AND P2, PT, R10, UR4, PT ;  /* 0x000000040a007c0c */ /* 0x000fe4000bf46270 */
[----:B------:R-:W-:Y:S01]  /*f1b0*/  @!P4 LEA.HI R12, R12, R12, RZ, 0x1 ;  /* 0x0000000c0c0cc211 */ /* 0x000fe200078f08ff */
[----:B------:R1:W-:Y:S01]  /*f1c0*/  @!P3 ST.E.64 desc[UR36][R6.64], R30 ;  /* 0x0000001e0600b985 */ /* 0x0003e2000c101b24 */
[----:B------:R-:W-:Y:S02]  /*f1d0*/  ISETP.GE.AND P3, PT, R11, UR4, PT ;  /* 0x000000040b007c0c */ /* 0x000fe4000bf66270 */
[----:B------:R-:W-:-:S04]  /*f1e0*/  @!P6 LEA.HI R14, R14, R14, RZ, 0x1 ;  /* 0x0000000e0e0ee211 */ /* 0x000fc800078f08ff */
[----:B------:R-:W-:Y:S01]  /*f1f0*/  @!P6 LOP3.LUT R17, R14, 0xfffffffe, RZ, 0xc0, !PT ;  /* 0xfffffffe0e11e812 */ /* 0x000fe200078ec0ff */
[----:B------:R-:W-:Y:S01]  /*f200*/  VIADD R14, R0, 0x58 ;  /* 0x00000058000e7836 */ /* 0x000fe20000000000 */
        /* <DEDUP_REMOVED lines=25> */
[----:B------:R-:W-:Y:S01]  /*f3a0*/  @!P6 IMAD.WIDE R12, R17, 0x4, R2 ;  /* 0x00000004110ce825 */ /* 0x000fe200078e0202 */
[----:B------:R3:W-:Y:S01]  /*f3b0*/  @!P5 ST.E.64 desc[UR36][R10.64], R54 ;  /* 0x000000360a00d985 */ /* 0x0007e2000c101b24 */
[----:B------:R-:W-:Y:S02]  /*f3c0*/  @!P1 LEA.HI R16, R16, R16, RZ, 0x1 ;  /* 0x0000001010109211 */ /* 0x000fe400078f08ff */
[C---:B------:R-:W-:Y:S01]  /*f3d0*/  VIADD R15, R0.reuse, 0x60 ;  /* 0x00000060000f7836 */ /* 0x040fe20000000000 */
[----:B------:R4:W-:Y:S01]  /*f3e0*/  @!P6 ST.E.64 desc[UR36][R12.64], R58 ;  /* 0x0000003a0c00e985 */ /* 0x0009e2000c101b24 */
[----:B------:R-:W-:Y:S01]  /*f3f0*/  VIADD R17, R0, 0x68 ;  /* 0x0000006800117836 */ /* 0x000fe20000000000 */
[----:B------:R-:W-:Y:S02]  /*f400*/  @!P0 LEA.HI R18, R18, R18, RZ, 0x1 ;  /* 0x0000001212128211 */ /* 0x000fe400078f08ff */
[----:B------:R-:W-:Y:S02]  /*f410*/  ISETP.GE.AND P6, PT, R15, UR4, PT ;  /* 0x000000040f007c0c */ /* 0x000fe4000bfc6270 */
[----:B------:R-:W-:-:S02]  /*f420*/  ISETP.GE.AND P5, PT, R17, UR4, PT ;  /* 0x0000000411007c0c */ /* 0x000fc4000bfa6270 */
[----:B0-----:R-:W-:Y:S01]  /*f430*/  @!P1 LOP3.LUT R5, R16, 0xfffffffe, RZ, 0xc0, !PT ;  /* 0xfffffffe10059812 */ /* 0x001fe200078ec0ff */
[----:B------:R-:W-:Y:S01]  /*f440*/  VIADD R16, R0, 0x80 ;  /* 0x0000008000107836 */ /* 0x000fe20000000000 */
[----:B-1----:R-:W-:Y:S01]  /*f450*/  @!P0 LOP3.LUT R7, R18, 0xfffffffe, RZ, 0xc0, !PT ;  /* 0xfffffffe12078812 */ /* 0x002fe200078ec0ff */
[----:B------:R-:W-:Y:S01]  /*f460*/  VIADD R18, R0, 0x88 ;  /* 0x0000008800127836 */ /* 0x000fe20000000000 */
        /* <DEDUP_REMOVED lines=10> */
[----:B------:R-:W-:Y:S01]  /*f510*/  @!P6 LOP3.LUT R15, R15, 0xfffffffe, RZ, 0xc0, !PT ;  /* 0xfffffffe0f0fe812 */ /* 0x000fe200078ec0ff */
[C---:B------:R-:W-:Y:S01]  /*f520*/  VIADD R14, R0.reuse, 0x90 ;  /* 0x00000090000e7836 */ /* 0x040fe20000000000 */
[----:B------:R-:W-:Y:S02]  /*f530*/  @!P5 LOP3.LUT R17, R17, 0xfffffffe, RZ, 0xc0, !PT ;  /* 0xfffffffe1111d812 */ /* 0x000fe400078ec0ff */
[----:B---3--:R-:W-:Y:S01]  /*f540*/  @!P4 LOP3.LUT R11, R19, 0xfffffffe, RZ, 0xc0, !PT ;  /* 0xfffffffe130bc812 */ /* 0x008fe200078ec0ff */
[----:B------:R-:W-:Y:S01]  /*f550*/  VIADD R19, R0, 0xa8 ;  /* 0x000000a800137836 */ /* 0x000fe20000000000 */
[----:B----4-:R-:W-:Y:S01]  /*f560*/  @!P3 LOP3.LUT R13, R20, 0xfffffffe, RZ, 0xc0, !PT ;  /* 0xfffffffe140db812 */ /* 0x010fe200078ec0ff */
[----:B------:R-:W-:Y:S01]  /*f570*/  VIADD R20, R0, 0xb0 ;  /* 0x000000b000147836 */ /* 0x000fe20000000000 */
[----:B------:R-:W-:Y:S01]  /*f580*/  ISETP.GE.AND P0, PT, R16, UR4, PT ;  /* 0x0000000410007c0c */ /* 0x000fe2000bf06270 */
[----:B0-----:R-:W-:Y:S01]  /*f590*/  @!P2 IMAD.WIDE R4, R9, 0x4, R2 ;  /* 0x000000040904a825 */ /* 0x001fe200078e0202 */
[----:B------:R-:W-:-:S03]  /*f5a0*/  ISETP.GE.AND P1, PT, R18, UR4, PT ;  /* 0x0000000412007c0c */ /* 0x000fc6000bf26270 */
        /* <DEDUP_REMOVED lines=15> */
[----:B------:R-:W-:Y:S01]  /*f6a0*/  @!P1 LEA.HI R18, R18, R18, RZ, 0x1 ;  /* 0x0000001212129211 */ /* 0x000fe200078f08ff */
[----:B------:R-:W-:Y:S01]  /*f6b0*/  VIADD R0, R0, 0xb8 ;  /* 0x000000b800007836 */ /* 0x000fe20000000000 */
[----:B------:R-:W-:Y:S02]  /*f6c0*/  ISETP.GE.AND P3, PT, R15, UR4, PT ;  /* 0x000000040f007c0c */ /* 0x000fe4000bf66270 */
[----:B------:R-:W-:-:S02]  /*f6d0*/  ISETP.GE.AND P4, PT, R17, UR4, PT ;  /* 0x0000000411007c0c */ /* 0x000fc4000bf86270 */
        /* <DEDUP_REMOVED lines=33> */
.L_x_4328:
        /* <DEDUP_REMOVED lines=33> */
[----:B------:R-:W-:Y:S01]  /*fb00*/  IMAD.U32 R3, RZ, RZ, UR5 ;  /* 0x00000005ff037e24 */ /* 0x000fe2000f8e00ff */
[----:B------:R-:W-:Y:S01]  /*fb10*/  SHF.R.S32.HI R4, RZ, 0x1f, R9 ;  /* 0x0000001fff047819 */ /* 0x000fe20000011409 */
[----:B------:R-:W-:Y:S01]  /*fb20*/  IMAD.U32 R2, RZ, RZ, UR4 ;  /* 0x00000004ff027e24 */ /* 0x000fe2000f8e00ff */
        /* <DEDUP_REMOVED lines=26> */
.L_x_4239:
        /* <DEDUP_REMOVED lines=18> */
.L_x_4331:
[----:B------:R-:W-:Y:S01]  /*fdf0*/  ULDC UR7, c[0x0][0xc50] ;  /* 0x0003140000077ab9 */ /* 0x000fe20000000800 */
[----:B------:R-:W-:Y:S01]  /*fe00*/  UMOV UR41, UR6 ;  /* 0x0000000600297c82 */ /* 0x000fe20008000000 */
[----:B------:R-:W-:-:S11]  /*fe10*/  UISETP.NE.AND UP0, UPT, UR7, 0x1, UPT ;  /* 0x000000010700788c */ /* 0x000fd6000bf05270 */
[----:B------:R-:W-:Y:S01]  /*fe20*/  @UP0 ULDC UR4, c[0x0][0xc54] ;  /* 0x0003150000040ab9 */ /* 0x000fe20000000800 */
[----:B------:R-:W-:Y:S01]  /*fe30*/  @UP0 ULDC UR8, c[0x0][0xc58] ;  /* 0x0003160000080ab9 */ /* 0x000fe20000000800 */
[----:B------:R-:W-:-:S04]  /*fe40*/  UIMAD.WIDE.U32 UR4, UR6, UR4, URZ ;  /* 0x00000004060472a5 */ /* 0x000fc8000f8e003f */
[----:B------:R-:W-:-:S12]  /*fe50*/  @UP0 USHF.R.U32.HI UR41, URZ, UR8, UR5 ;  /* 0x000000083f290299 */ /* 0x000fd80008011605 */
.L_x_4332:
        /* <DEDUP_REMOVED lines=8> */
[----:B------:R-:W-:Y:S01]  /*fee0*/  IMAD.MOV.U32 R22, RZ, RZ, RZ ;  /* 0x000000ffff167224 */ /* 0x000fe200078e00ff */
        /* <DEDUP_REMOVED lines=9> */
[----:B------:R-:W-:-:S03]  /*ff80*/  UISETP.NE.AND UP1, UPT, UR4, 0x1, UPT ;  /* 0x000000010400788c */ /* 0x000fc6000bf25270 */
[----:B------:R-:W-:Y:S01]  /*ff90*/  ULDC.64 UR4, c[0x0][0x418] ;  /* 0x0001060000047ab9 */ /* 0x000fe20000000a00 */
[----:B------:R-:W-:Y:S02]  /*ffa0*/  UP2UR UR50, UPR, URZ, 0x2 ;  /* 0x000000023f327883 */ /* 0x000fe40008000000 */
[----:B------:R-:W-:-:S03]  /*ffb0*/  UISETP.NE.U32.AND UP0, UPT, UR4, URZ, UPT ;  /* 0x0000003f0400728c */ /* 0x000fc6000bf05070 */
[----:B------:R-:W-:Y:S01]  /*ffc0*/  ULDC UR4, c[0x0][0x424] ;  /* 0x0001090000047ab9 */ /* 0x000fe20000000800 */
[----:B------:R-:W-:Y:S01]  /*ffd0*/  UISETP.NE.AND.EX UP0, UPT, UR5, URZ, UPT, UP0 ;  /* 0x0000003f0500728c */ /* 0x000fe2000bf05300 */
[----:B------:R-:W-:Y:S02]  /*ffe0*/  @UP1 ULDC UR9, c[0x0][0x450] ;  /* 0x0001140000091ab9 */ /* 0x000fe40000000800 */
[----:B------:R-:W-:Y:S01]  /*fff0*/  @UP1 ULDC UR5, c[0x0][0x44c] ;  /* 0x0001130000051ab9 */ /* 0x000fe20000000800 */
[----:B------:R-:W-:-:S04]  /*10000*/  USEL UR43, UR4, 0x1, UP0 ;  /* 0x00000001042b7887 */ /* 0x000fc80008000000 */
[----:B------:R-:W-:Y:S02]  /*10010*/  UIMAD UR7, UR43, UR6, 0x5f ;  /* 0x0000005f2b0774a4 */ /* 0x000fe4000f8e0206 */
[----:B------:R-:W-:Y:S02]  /*10020*/  UIMAD UR43, UR43, UR6, URZ ;  /* 0x000000062b2b72a4 */ /* 0x000fe4000f8e023f */
[----:B------:R-:W-:Y:S02]  /*10030*/  UIMAD.WIDE UR6, UR7, 0x2aaaaaab, URZ ;  /* 0x2aaaaaab070678a5 */ /* 0x000fe4000f8e023f */
[----:B-1----:R-:W-:Y:S02]  /*10040*/  USHF.L.U32 UR42, UR42, 0x7, URZ ;  /* 0x000000072a2a7899 */ /* 0x002fe4000800063f */
[----:B------:R-:W-:Y:S02]  /*10050*/  USHF.R.U32.HI UR44, URZ, 0x1f, UR7 ;  /* 0x0000001f3f2c7899 */ /* 0x000fe40008011607 */
[----:B------:R-:W-:-:S02]  /*10060*/  UIADD3 UR8, UR42, 0x7f, URZ ;  /* 0x0000007f2a087890 */ /* 0x000fc4000fffe03f */
[----:B------:R-:W-:Y:S02]  /*10070*/  ULEA.HI.SX32 UR44, UR7, UR44, 0x1c ;  /* 0x0000002c072c7291 */ /* 0x000fe4000f8fe23f */
[----:B------:R-:W-:-:S04]  /*10080*/  UIMAD.WIDE.U32 UR4, UR8, UR5, URZ ;  /* 0x00000005080472a5 */ /* 0x000fc8000f8e003f */
[----:B------:R-:W-:Y:S02]  /*10090*/  @UP1 USHF.R.U32.HI UR8, URZ, UR9, UR5 ;  /* 0x000000093f081299 */ /* 0x000fe40008011605 */
[----:B------:R-:W-:Y:S01]  /*100a0*/  UIADD3 UR9, UR43, 0x1, -UR10 ;  /* 0x000000012b097890 */ /* 0x000fe2000fffe80a */
[----:B------:R-:W-:Y:S02]  /*100b0*/  ULDC.64 UR4, c[0x0][0x9e0] ;  /* 0x0002780000047ab9 */ /* 0x000fe40000000a00 */
[----:B------:R-:W-:Y:S02]  /*100c0*/  UISETP.GE.AND UP0, UPT, UR5, 0x1, UPT ;  /* 0x000000010500788c */ /* 0x000fe4000bf06270 */
[----:B------:R-:W-:-:S04]  /*100d0*/  UIADD3 UR9, UR9, UR8, URZ ;  /* 0x0000000809097290 */ /* 0x000fc8000fffe03f */
[----:B------:R-:W-:Y:S01]  /*100e0*/  PLOP3.LUT P1, PT, PT, PT, UP0, 0x80, 0x0 ;  /* 0x000000000000781c */ /* 0x000fe20003f2f008 */
[----:B------:R-:W-:-:S12]  /*100f0*/  UIADD3 UR4, UR9, UR4, URZ ;  /* 0x0000000409047290 */ /* 0x000fd8000fffe03f */
[----:B0-----:R-:W-:Y:S05]  /*10100*/  @!P1 BRA `(.L_x_4334) ;  /* 0x0000000000449947 */ /* 0x001fea0003800000 */
        /* <DEDUP_REMOVED lines=10> */
.L_x_4335:
[----:B------:R-:W-:-:S11]  /*101b0*/  UISETP.NE.AND UP0, UPT, UR5, 0x1, UPT ;  /* 0x000000010500788c */ /* 0x000fd6000bf05270 */
[----:B------:R-:W-:Y:S02]  /*101c0*/  @UP0 ULDC.64 UR12, c[0x0][0x9e8] ;  /* 0x00027a00000c0ab9 */ /* 0x000fe40000000a00 */
[----:B------:R-:W-:-:S04]  /*101d0*/  UIMAD.WIDE.U32 UR6, UR8, UR12, URZ ;  /* 0x0000000c080672a5 */ /* 0x000fc8000f8e003f */
[----:B------:R-:W-:-:S12]  /*101e0*/  @UP0 USHF.R.U32.HI UR8, URZ, UR13, UR7 ;  /* 0x0000000d3f080299 */ /* 0x000fd80008011607 */
.L_x_4336:
[----:B------:R-:W-:-:S04]  /*101f0*/  UIMAD UR8, UR8, UR5, UR5 ;  /* 0x00000005080872a4 */ /* 0x000fc8000f8e0205 */
[----:B------:R-:W-:-:S04]  /*10200*/  UISETP.LT.AND UP0, UPT, UR4, UR8, UPT ;  /* 0x000000080400728c */ /* 0x000fc8000bf01270 */
[----:B------:R-:W-:-:S12]  /*10210*/  USEL UR4, UR4, UR8, UP0 ;  /* 0x0000000804047287 */ /* 0x000fd80008000000 */
.L_x_4334:
[----:B------:R-:W-:Y:S02]  /*10220*/  UISETP.NE.AND UP0, UPT, UR50, URZ, UPT ;  /* 0x0000003f3200728c */ /* 0x000fe4000bf05270 */
[----:B------:R-:W-:-:S03]  /*10230*/  UIADD3 UR6, UR4, 0x5f, URZ ;  /* 0x0000005f04067890 */ /* 0x000fc6000fffe03f */
[----:B------:R-:W-:Y:S01]  /*10240*/  UMOV UR4, UR42 ;  /* 0x0000002a00047c82 */ /* 0x000fe20008000000 */
[----:B------:R-:W-:-:S04]  /*10250*/  UIMAD.WIDE UR6, UR6, 0x2aaaaaab, URZ ;  /* 0x2aaaaaab060678a5 */ /* 0x000fc8000f8e023f */
[----:B------:R-:W-:Y:S01]  /*10260*/  USHF.R.U32.HI UR45, URZ, 0x1f, UR7 ;  /* 0x0000001f3f2d7899 */ /* 0x000fe20008011607 */
[----:B------:R-:W-:Y:S02]  /*10270*/  @UP0 ULDC UR8, c[0x0][0x44c] ;  /* 0x0001130000080ab9 */ /* 0x000fe40000000800 */
[----:B------:R-:W-:Y:S01]  /*10280*/  @UP0 ULDC UR6, c[0x0][0x450] ;  /* 0x0001140000060ab9 */ /* 0x000fe20000000800 */
[----:B------:R-:W-:Y:S02]  /*10290*/  UIMAD.WIDE.U32 UR8, UR42, UR8, URZ ;  /* 0x000000082a0872a5 */ /* 0x000fe4000f8e003f */
[----:B------:R-:W-:Y:S02]  /*102a0*/  ULEA.HI.SX32 UR45, UR7, UR45, 0x1c ;  /* 0x0000002d072d7291 */ /* 0x000fe4000f8fe23f */
        /* <DEDUP_REMOVED lines=17> */
.L_x_4338:
[----:B------:R-:W-:-:S11]  /*103c0*/  UISETP.NE.AND UP0, UPT, UR5, 0x1, UPT ;  /* 0x000000010500788c */ /* 0x000fd6000bf05270 */
[----:B------:R-:W-:Y:S02]  /*103d0*/  @UP0 ULDC.64 UR10, c[0x0][0x9e8] ;  /* 0x00027a00000a0ab9 */ /* 0x000fe40000000a00 */
[----:B------:R-:W-:-:S04]  /*103e0*/  UIMAD.WIDE.U32 UR6, UR4, UR10, URZ ;  /* 0x0000000a040672a5 */ /* 0x000fc8000f8e003f */
[----:B------:R-:W-:-:S12]  /*103f0*/  @UP0 USHF.R.U32.HI UR4, URZ, UR11, UR7 ;  /* 0x0000000b3f040299 */ /* 0x000fd80008011607 */
.L_x_4339:
[----:B------:R-:W-:-:S04]  /*10400*/  UIMAD UR4, UR4, UR5, URZ ;  /* 0x00000005040472a4 */ /* 0x000fc8000f8e023f */
[----:B------:R-:W-:-:S04]  /*10410*/  UISETP.LT.AND UP0, UPT, UR8, UR4, UPT ;  /* 0x000000040800728c */ /* 0x000fc8000bf01270 */
[----:B------:R-:W-:-:S12]  /*10420*/  USEL UR8, UR8, UR4, !UP0 ;  /* 0x0000000408087287 */ /* 0x000fd8000c000000 */
.L_x_4337:
[----:B------:R-:W-:Y:S02]  /*10430*/  UIMAD.WIDE UR4, UR8, 0x2aaaaaab, URZ ;  /* 0x2aaaaaab080478a5 */ /* 0x000fe4000f8e023f */
[----:B------:R-:W-:Y:S02]  /*10440*/  USHF.R.U32.HI UR9, URZ, 0x10, UR47 ;  /* 0x000000103f097899 */ /* 0x000fe4000801162f */
[----:B------:R-:W-:Y:S02]  /*10450*/  USHF.R.U32.HI UR4, URZ, 0x1f, UR5 ;  /* 0x0000001f3f047899 */ /* 0x000fe40008011605 */
[----:B------:R-:W-:Y:S02]  /*10460*/  ULOP3.LUT UR47, UR47, 0xffff, URZ, 0xc0, !UPT ;  /* 0x0000ffff2f2f7892 */ /* 0x000fe4000f8ec03f */
[----:B------:R-:W-:Y:S01]  /*10470*/  ULEA.HI.SX32 UR4, UR5, UR4, 0x1c ;  /* 0x0000000405047291 */ /* 0x000fe2000f8fe23f */
        /* <DEDUP_REMOVED lines=39> */
.L_x_4340:
[----:B------:R-:W-:Y:S02]  /*106f0*/  UIMAD UR51, UR47, UR40, UR46 ;  /* 0x000000282f3372a4 */ /* 0x000fe4000f8e022e */
[----:B------:R-:W-:Y:S02]  /*10700*/  IMAD.U32 R0, RZ, RZ, UR40 ;  /* 0x00000028ff007e24 */ /* 0x000fe4000f8e00ff */
[----:B------:R-:W-:Y:S02]  /*10710*/  IMAD.MOV.U32 R28, RZ, RZ, 0x1 ;  /* 0x00000001ff1c7424 */ /* 0x000fe400078e00ff */
[----:B------:R-:W-:Y:S02]  /*10720*/  IMAD.MOV.U32 R6, RZ, RZ, 0x1 ;  /* 0x00000001ff067424 */ /* 0x000fe400078e00ff */
[----:B------:R-:W-:-:S05]  /*10730*/  IMAD.U32 R19, RZ, RZ, UR51 ;  /* 0x00000033ff137e24 */ /* 0x000fca000f8e00ff */
[----:B------:R-:W-:Y:S01]  /*10740*/  VIADDMNMX R19, R19, R0, UR12, PT ;  /* 0x0000000c13137e46 */ /* 0x000fe2000b800100 */
[----:B------:R-:W-:-:S03]  /*10750*/  IMAD.MOV.U32 R0, RZ, RZ, RZ ;  /* 0x000000ffff007224 */ /* 0x000fc600078e00ff */
        /* <DEDUP_REMOVED lines=12> */
[----:B------:R-:W-:Y:S02]  /*10820*/  IMAD.U32 R4, RZ, RZ, UR4 ;  /* 0x00000004ff047e24 */ /* 0x000fe4000f8e00ff */
[----:B------:R-:W-:Y:S01]  /*10830*/  IMAD.U32 R5, RZ, RZ, UR5 ;  /* 0x00000005ff057e24 */ /* 0x000fe2000f8e00ff */
[----:B------:R-:W0:Y:S01]  /*10840*/  LDC.64 R2, c[0x4][R2] ;  /* 0x0100000002027b82 */ /* 0x000e220000000a00 */
[----:B------:R-:W-:Y:S01]  /*10850*/  ULDC.64 UR4, c[0x4][0x70] ;  /* 0x01001c0000047ab9 */ /* 0x000fe20000000a00 */
        /* <DEDUP_REMOVED lines=8> */
[----:B0----5:R-:W-:Y:S05]  /*108e0*/  CALL.ABS.NOINC R2 ;  /* 0x0000000002007343 */ /* 0x021fea0003c00000 */
.L_x_4341:
        /* <DEDUP_REMOVED lines=19> */
[----:B-1---5:R-:W-:Y:S05]  /*10a20*/  CALL.ABS.NOINC R2 ;  /* 0x0000000002007343 */ /* 0x022fea0003c00000 */
.L_x_4343:
[----:B------:R0:W1:Y:S01]  /*10a30*/  LDC.64 R2, c[0x4][R16] ;  /* 0x0100000010027b82 */ /* 0x0000620000000a00 */
[----:B------:R-:W-:Y:S01]  /*10a40*/  ULDC.64 UR4, c[0x4][0x138] ;  /* 0x01004e0000047ab9 */ /* 0x000fe20000000a00 */
[----:B------:R-:W-:Y:S01]  /*10a50*/  ULDC.64 UR6, c[0x4][0x140] ;  /* 0x0100500000067ab9 */ /* 0x000fe20000000a00 */
[----:B------:R-:W-:Y:S02]  /*10a60*/  IMAD.U32 R4, RZ, RZ, UR4 ;  /* 0x00000004ff047e24 */ /* 0x000fe4000f8e00ff */
        /* <DEDUP_REMOVED lines=11> */
.L_x_4342:
[----:B------:R-:W0:Y:S01]  /*10b20*/  LDC.64 R2, c[0x0][0x9f8] ;  /* 0x00027e00ff027b82 */ /* 0x000e220000000a00 */
[----:B------:R-:W-:-:S07]  /*10b30*/  IMAD.MOV.U32 R36, RZ, RZ, R26 ;  /* 0x000000ffff247224 */ /* 0x000fce00078e001a */
        /* <DEDUP_REMOVED lines=15> */
[----:B------:R-:W-:-:S04]  /*10c30*/  IMAD R5, R31, 0x60, R37 ;  /* 0x000000601f057824 */ /* 0x000fc800078e0225 */
[C---:B-----5:R-:W-:Y:S01]  /*10c40*/  IMAD.IADD R10, R5.reuse, 0x1, R22 ;  /* 0x00000001050a7824 */ /* 0x060fe200078e0216 */
[----:B------:R-:W-:Y:S01]  /*10c50*/  ISETP.GE.AND P0, PT, R5, UR43, PT ;  /* 0x0000002b05007c0c */ /* 0x000fe2000bf06270 */
[----:B0-----:R-:W0:Y:S01]  /*10c60*/  @P1 LDC R3, c[0x0][0x434] ;  /* 0x00010d00ff031b82 */ /* 0x001e220000000800 */
[----:B------:R-:W-:Y:S01]  /*10c70*/  @P1 LOP3.LUT R16, R16, 0x20, RZ, 0xfc, !PT ;  /* 0x0000002010101812 */ /* 0x000fe200078efcff */
[----:B------:R-:W-:Y:S01]  /*10c80*/  IMAD.MOV.U32 R9, RZ, RZ, R10 ;  /* 0x000000ffff097224 */ /* 0x000fe200078e000a */
[----:B------:R-:W-:-:S05]  /*10c90*/  ISETP.GT.U32.OR P0, PT, R37, 0x5f, P0 ;  /* 0x0000005f2500780c */ /* 0x000fca0000704470 */
[----:B------:R-:W1:Y:S08]  /*10ca0*/  @P1 LDC R11, c[0x0][0x438] ;  /* 0x00010e00ff0b1b82 */ /* 0x000e700000000800 */
[----:B------:R-:W3:Y:S08]  /*10cb0*/  @!P0 LDC.64 R6, c[0x0][0x428] ;  /* 0x00010a00ff068b82 */ /* 0x000ef00000000a00 */
[----:B------:R-:W4:Y:S01]  /*10cc0*/  @!P0 LDC.64 R4, c[0x0][0x418] ;  /* 0x00010600ff048b82 */ /* 0x000f220000000a00 */
[----:B0-----:R-:W-:-:S05]  /*10cd0*/  @P1 IMAD.HI.U32 R0, R10, R3, RZ ;  /* 0x000000030a001227 */ /* 0x001fca00078e00ff */
[----:B-1----:R-:W-:-:S04]  /*10ce0*/  @P1 SHF.R.U32.HI R9, RZ, R11, R0 ;  /* 0x0000000bff091219 */ /* 0x002fc80000011600 */
[--C-:B------:R-:W-:Y:S01]  /*10cf0*/  @!P0 SHF.R.S32.HI R3, RZ, 0x1f, R9.reuse ;  /* 0x0000001fff038819 */ /* 0x100fe20000011409 */
[----:B------:R-:W-:Y:S01]  /*10d00*/  @!P0 IMAD.MOV.U32 R2, RZ, RZ, R9 ;  /* 0x000000ffff028224 */ /* 0x000fe200078e0009 */
[----:B------:R-:W-:Y:S01]  /*10d10*/  LOP3.LUT R16, R16, 0xfffffffb, RZ, 0xc0, !PT ;  /* 0xfffffffb10107812 */ /* 0x000fe200078ec0ff */
[----:B------:R-:W-:Y:S01]  /*10d20*/  UMOV UR5, 0xffffffff ;  /* 0xffffffff00057882 */ /* 0x000fe20000000000 */
[----:B--2---:R-:W-:Y:S01]  /*10d30*/  SHF.R.S32.HI R12, RZ, 0x1f, R36 ;  /* 0x0000001fff0c7819 */ /* 0x004fe20000011424 */
[----:B---3--:R-:W-:-:S04]  /*10d40*/  @!P0 IMAD.WIDE.U32 R2, R36, R6, R2 ;  /* 0x0000000624028225 */ /* 0x008fc800078e0002 */
[----:B------:R-:W-:Y:S01]  /*10d50*/  @!P0 IMAD R0, R12, R6, RZ ;  /* 0x000000060c008224 */ /* 0x000fe200078e02ff */
[----:B----4-:R-:W-:Y:S01]  /*10d60*/  @!P0 LEA R4, P1, R2, R4, 0x2 ;  /* 0x0000000402048211 */ /* 0x010fe200078210ff */
[----:B------:R0:W-:Y:S02]  /*10d70*/  STL [R1], R12 ;  /* 0x0000000c01007387 */ /* 0x0001e40000100800 */
[----:B------:R-:W-:-:S04]  /*10d80*/  @!P0 IMAD R7, R36, R7, R0 ;  /* 0x0000000724078224 */ /* 0x000fc800078e0200 */
[----:B------:R-:W-:-:S05]  /*10d90*/  @!P0 IMAD.IADD R0, R3, 0x1, R7 ;  /* 0x0000000103008824 */ /* 0x000fca00078e0207 */
[----:B------:R-:W-:Y:S01]  /*10da0*/  @!P0 LEA.HI.X R5, R2, R5, R0, 0x2, P1 ;  /* 0x0000000502058211 */ /* 0x000fe200008f1400 */
[----:B------:R-:W-:-:S06]  /*10db0*/  IMAD.MOV.U32 R0, RZ, RZ, RZ ;  /* 0x000000ffff007224 */ /* 0x000fcc00078e00ff */
[----:B------:R1:W5:Y:S02]  /*10dc0*/  @!P0 LDG.E R0, desc[UR36][R4.64] ;  /* 0x0000002404008981 */ /* 0x000364000c1e1900 */
[----:B-1----:R-:W-:-:S05]  /*10dd0*/  IMAD.SHL.U32 R4, R25, 0x8, RZ ;  /* 0x0000000819047824 */ /* 0x002fca00078e00ff */
[----:B------:R-:W-:-:S04]  /*10de0*/  LOP3.LUT R23, R4, 0x38, RZ, 0xc0, !PT ;  /* 0x0000003804177812 */ /* 0x000fc800078ec0ff */
[C---:B------:R-:W-:Y:S02]  /*10df0*/  ISETP.GE.AND P2, PT, R23.reuse, UR4, PT ;  /* 0x0000000417007c0c */ /* 0x040fe4000bf46270 */
[C---:B------:R-:W-:Y:S02]  /*10e00*/  LOP3.LUT R34, R23.reuse, 0x40, RZ, 0xfc, !PT ;  /* 0x0000004017227812 */ /* 0x040fe400078efcff */
[----:B------:R-:W-:Y:S02]  /*10e10*/  LOP3.LUT R33, R23, 0x80, RZ, 0xfc, !PT ;  /* 0x0000008017217812 */ /* 0x000fe400078efcff */
[----:B------:R-:W-:Y:S02]  /*10e20*/  ISETP.GE.AND P1, PT, R34, UR4, PT ;  /* 0x0000000422007c0c */ /* 0x000fe4000bf26270 */
[----:B------:R-:W-:-:S05]  /*10e30*/  ISETP.GE.AND P0, PT, R33, UR4, PT ;  /* 0x0000000421007c0c */ /* 0x000fca000bf06270 */
[----:B------:R-:W-:-:S04]  /*10e40*/  @P2 LOP3.LUT R16, R16, 0x4, RZ, 0xfc, !PT ;  /* 0x0000000410102812 */ /* 0x000fc800078efcff */
[----:B------:R-:W-:-:S04]  /*10e50*/  LOP3.LUT R16, R16, 0xfffffffe, RZ, 0xc0, !PT ;  /* 0xfffffffe10107812 */ /* 0x000fc800078ec0ff */
[----:B------:R-:W-:-:S04]  /*10e60*/  LOP3.LUT R16, R16, 0xfffffffd, RZ, 0xc0, !PT ;  /* 0xfffffffd10107812 */ /* 0x000fc800078ec0ff */
[----:B------:R-:W-:-:S04]  /*10e70*/  @P1 LOP3.LUT R16, R16, 0x2, RZ, 0xfc, !PT ;  /* 0x0000000210101812 */ /* 0x000fc800078efcff */
[----:B------:R-:W-:Y:S01]  /*10e80*/  @P0 LOP3.LUT R16, R16, 0x1, RZ, 0xfc, !PT ;  /* 0x0000000110100812 */ /* 0x000fe200078efcff */
[----:B0-----:R-:W-:Y:S06]  /*10e90*/  BRA.DIV UR5, `(.L_x_4344) ;  /* 0x0000003205707947 */ /* 0x001fec000b800000 */
.L_x_4386:
[----:B------:R-:W2:Y:S01]  /*10ea0*/  LDL R2, [R1+0x4] ;  /* 0x0000040001027983 */ /* 0x000ea20000100800 */
[----:B------:R-:W-:Y:S01]  /*10eb0*/  ISETP.GT.U32.AND P1, PT, R37, 0x5f, PT ;  /* 0x0000005f2500780c */ /* 0x000fe20003f24070 */
[----:B------:R-:W-:Y:S01]  /*10ec0*/  IMAD.U32 R35, RZ, RZ, UR41 ;  /* 0x00000029ff237e24 */ /* 0x000fe2000f8e00ff */
[----:B------:R-:W-:Y:S01]  /*10ed0*/  LOP3.LUT R16, R16, 0xfffffff7, RZ, 0xc0, !PT ;  /* 0xfffffff710107812 */ /* 0x000fe200078ec0ff */
[----:B------:R-:W-:-:S03]  /*10ee0*/  IMAD.MOV R3, RZ, RZ, -R9 ;  /* 0x000000ffff037224 */ /* 0x000fc600078e0a09 */
[----:B------:R-:W-:Y:S01]  /*10ef0*/  SHF.R.S32.HI R35, RZ, 0x1f, R35 ;  /* 0x0000001fff237819 */ /* 0x000fe20000011423 */
[----:B------:R-:W-:-:S06]  /*10f00*/  IMAD R10, R17, R3, R10 ;  /* 0x00000003110a7224 */ /* 0x000fcc00078e020a */
        /* <DEDUP_REMOVED lines=9> */
.L_x_4345:
        /* <DEDUP_REMOVED lines=26> */
.L_x_4387:
[----:B------:R-:W-:Y:S01]  /*11140*/  ULDC.64 UR4, c[0x0][0x300] ;  /* 0x0000c00000047ab9 */ /* 0x000fe20000000a00 */
[----:B------:R-:W-:Y:S01]  /*11150*/  R2UR UR6, R35 ;  /* 0x00000000230672ca */ /* 0x000fe200000e0000 */
[----:B0-----:R-:W-:Y:S01]  /*11160*/  IMAD R3, R6, UR4, RZ ;  /* 0x0000000406037c24 */ /* 0x001fe2000f8e02ff */
[----:B------:R-:W-:Y:S01]  /*11170*/  SHF.R.U32.HI R27, RZ, 0x3, R8 ;  /* 0x00000003ff1b7819 */ /* 0x000fe20000011608 */
[----:B------:R-:W-:Y:S01]  /*11180*/  IMAD.MOV.U32 R6, RZ, RZ, -0x60 ;  /* 0xffffffa0ff067424 */ /* 0x000fe200078e00ff */
[----:B------:R-:W-:Y:S01]  /*11190*/  LOP3.LUT P3, RZ, R16, 0x4, RZ, 0xc0, !PT ;  /* 0x0000000410ff7812 */ /* 0x000fe2000786c0ff */
[----:B------:R-:W-:Y:S01]  /*111a0*/  IMAD R7, R10, UR5, R3 ;  /* 0x000000050a077c24 */ /* 0x000fe2000f8e0203 */
[----:B------:R-:W-:Y:S01]  /*111b0*/  LOP3.LUT P2, RZ, R16, 0x2, RZ, 0xc0, !PT ;  /* 0x0000000210ff7812 */ /* 0x000fe2000784c0ff */
[----:B------:R-:W-:Y:S01]  /*111c0*/  IMAD.WIDE.U32 R2, R10, UR4, RZ ;  /* 0x000000040a027c25 */ /* 0x000fe2000f8e00ff */
[----:B------:R-:W-:Y:S01]  /*111d0*/  ULDC.64 UR4, c[0x0][0x310] ;  /* 0x0000c40000047ab9 */ /* 0x000fe20000000a00 */
[----:B------:R-:W-:-:S02]  /*111e0*/  LOP3.LUT P1, RZ, R16, 0x1, RZ, 0xc0, !PT ;  /* 0x0000000110ff7812 */ /* 0x000fc4000782c0ff */
[----:B------:R-:W-:Y:S02]  /*111f0*/  IMAD.IADD R3, R3, 0x1, R7 ;  /* 0x0000000103037824 */ /* 0x000fe400078e0207 */
[----:B------:R-:W-:Y:S02]  /*11200*/  IMAD R5, R5, UR4, RZ ;  /* 0x0000000405057c24 */ /* 0x000fe4000f8e02ff */
[----:B------:R-:W-:-:S04]  /*11210*/  IMAD.WIDE.U32 R2, R0, UR4, R2 ;  /* 0x0000000400027c25 */ /* 0x000fc8000f8e0002 */
[----:B------:R-:W-:Y:S01]  /*11220*/  IMAD R5, R0, UR5, R5 ;  /* 0x0000000500057c24 */ /* 0x000fe2000f8e0205 */
[----:B------:R-:W-:Y:S01]  /*11230*/  ULDC.64 UR4, c[0x0][0x308] ;  /* 0x0000c20000047ab9 */ /* 0x000fe20000000a00 */
[----:B------:R-:W-:Y:S02]  /*11240*/  IMAD R6, R31, R6, UR43 ;  /* 0x0000002b1f067e24 */ /* 0x000fe4000f8e0206 */
[----:B------:R-:W-:Y:S02]  /*11250*/  IMAD.IADD R3, R3, 0x1, R5 ;  /* 0x0000000103037824 */ /* 0x000fe400078e0205 */
[----:B------:R-:W-:Y:S01]  /*11260*/  IMAD.U32 R5, RZ, RZ, UR4 ;  /* 0x00000004ff057e24 */ /* 0x000fe2000f8e00ff */
[----:B------:R-:W-:Y:S01]  /*11270*/  UIMAD UR4, UR6, UR4, URZ ;  /* 0x00000004060472a4 */ /* 0x000fe2000f8e023f */
[----:B------:R-:W-:Y:S02]  /*11280*/  IMAD.IADD R6, R6, 0x1, -R27 ;  /* 0x0000000106067824 */ /* 0x000fe400078e0a1b */
[----:B------:R-:W-:Y:S01]  /*11290*/  IMAD.WIDE.U32 R2, R5, UR41, R2 ;  /* 0x0000002905027c25 */ /* 0x000fe2000f8e0002 */
[----:B------:R-:W-:Y:S01]  /*112a0*/  UIMAD UR4, UR41, UR5, UR4 ;  /* 0x00000005290472a4 */ /* 0x000fe2000f8e0204 */
[----:B------:R-:W-:-:S02]  /*112b0*/  ULDC.64 UR6, c[0x0][0x2e8] ;  /* 0x0000ba0000067ab9 */ /* 0x000fc40000000a00 */
[----:B------:R-:W-:Y:S01]  /*112c0*/  IMAD.SHL.U32 R30, R8, 0x8, RZ ;  /* 0x00000008081e7824 */ /* 0x000fe200078e00ff */
[----:B------:R-:W-:Y:S02]  /*112d0*/  LEA R0, P0, R2, UR6, 0x1 ;  /* 0x0000000602007c11 */ /* 0x000fe4000f8008ff */
[----:B------:R-:W-:Y:S01]  /*112e0*/  VIADD R7, R3, UR4 ;  /* 0x0000000403077c36 */ /* 0x000fe20008000000 */
[----:B------:R-:W-:Y:S01]  /*112f0*/  LOP3.LUT R3, R4, 0x1c0, RZ, 0xc0, !PT ;  /* 0x000001c004037812 */ /* 0x000fe200078ec0ff */
[----:B------:R-:W-:-:S03]  /*11300*/  UMOV UR4, 0xffffffff ;  /* 0xffffffff00047882 */ /* 0x000fc60000000000 */
[----:B------:R-:W-:Y:S02]  /*11310*/  LOP3.LUT R4, R3, 0x38, R4, 0xf8, !PT ;  /* 0x0000003803047812 */ /* 0x000fe400078ef804 */
[----:B------:R-:W-:Y:S02]  /*11320*/  LEA.HI.X R7, R2, UR7, R7, 0x1, P0 ;  /* 0x0000000702077c11 */ /* 0x000fe400080f0c07 */
        /* <DEDUP_REMOVED lines=9> */
[----:B------:R-:W-:Y:S04]  /*113c0*/  SHFL.IDX PT, R8, R7, 0x2, 0x181f ;  /* 0x00581f0007087f89 */ /* 0x000fe800000e0000 */
[----:B------:R-:W1:Y:S04]  /*113d0*/  SHFL.IDX PT, R14, R0, 0x2, 0x181f ;  /* 0x00581f00000e7f89 */ /* 0x000e6800000e0000 */
[----:B------:R-:W2:Y:S01]  /*113e0*/  SHFL.IDX PT, R10, R0, 0x3, 0x181f ;  /* 0x00781f00000a7f89 */ /* 0x000ea200000e0000 */
[----:B0-----:R-:W-:-:S05]  /*113f0*/  @P0 IMAD.WIDE.U32 R2, R23, 0x2, R2 ;  /* 0x0000000217020825 */ /* 0x001fca00078e0002 */
[----:B------:R-:W-:Y:S04]  /*11400*/  @P0 LDGSTS.E.BYPASS.LTC128B.128 [R9+0x1e400], desc[UR36][R2.64], !P3 ;  /* 0x1e40000002090fae */ /* 0x000fe8000d901d64 */
[----:B------:R-:W-:Y:S04]  /*11410*/  @P0 LDGSTS.E.BYPASS.LTC128B.128 [R9+0x21400], desc[UR36][R2.64+0x80], !P2 ;  /* 0x2140008002090fae */ /* 0x000fe8000d101d64 */
[----:B------:R0:W-:Y:S01]  /*11420*/  @P0 LDGSTS.E.BYPASS.LTC128B.128 [R9+0x24400], desc[UR36][R2.64+0x100], !P1 ;  /* 0x2440010002090fae */ /* 0x0001e2000c901d64 */
[----:B------:R-:W-:-:S03]  /*11430*/  ISETP.GE.AND P0, PT, R6, 0x11, PT ;  /* 0x000000110600780c */ /* 0x000fc60003f06270 */
[----:B0-----:R-:W0:Y:S01]  /*11440*/  SHFL.IDX PT, R9, R7, 0x3, 0x181f ;  /* 0x00781f0007097f89 */ /* 0x001e2200000e0000 */
[----:B-1----:R-:W-:-:S09]  /*11450*/  IMAD.MOV.U32 R2, RZ, RZ, R14 ;  /* 0x000000ffff027224 */ /* 0x002fd200078e000e */
[----:B------:R-:W-:Y:S01]  /*11460*/  @P0 LEA R21, R30, UR48, 0x1 ;  /* 0x000000301e150c11 */ /* 0x000fe2000f8e08ff */
[----:B------:R-:W-:Y:S01]  /*11470*/  @P0 IMAD.WIDE.U32 R4, R23, 0x2, R4 ;  /* 0x0000000217040825 */ /* 0x000fe200078e0004 */
[----:B------:R-:W1:Y:S03]  /*11480*/  SHFL.IDX PT, R14, R0, 0x4, 0x181f ;  /* 0x00981f00000e7f89 */ /* 0x000e6600000e0000 */
[----:B------:R-:W-:Y:S01]  /*11490*/  IMAD.MOV.U32 R3, RZ, RZ, R8 ;  /* 0x000000ffff037224 */ /* 0x000fe200078e0008 */
[----:B------:R-:W-:Y:S04]  /*114a0*/  @P0 LDGSTS.E.BYPASS.LTC128B.128 [R21+0x1ec00], desc[UR36][R4.64], !P3 ;  /* 0x1ec0000004150fae */ /* 0x000fe8000d901d64 */
[----:B------:R-:W-:Y:S04]  /*114b0*/  @P0 LDGSTS.E.BYPASS.LTC128B.128 [R21+0x21c00], desc[UR36][R4.64+0x80], !P2 ;  /* 0x21c0008004150fae */ /* 0x000fe8000d101d64 */
[----:B------:R2:W-:Y:S01]  /*114c0*/  @P0 LDGSTS.E.BYPASS.LTC128B.128 [R21+0x24c00], desc[UR36][R4.64+0x100], !P1 ;  /* 0x24c0010004150fae */ /* 0x0005e2000c901d64 */
[----:B------:R-:W-:-:S03]  /*114d0*/  ISETP.GE.AND P0, PT, R6, 0x21, PT ;  /* 0x000000210600780c */ /* 0x000fc60003f06270 */
[----:B------:R-:W3:Y:S04]  /*114e0*/  SHFL.IDX PT, R8, R7, 0x4, 0x181f ;  /* 0x00981f0007087f89 */ /* 0x000ee800000e0000 */
[----:B------:R-:W4:Y:S01]  /*114f0*/  SHFL.IDX PT, R7, R7, 0x5, 0x181f ;  /* 0x00b81f0007077f89 */ /* 0x000f2200000e0000 */
[----:B--2---:R-:W-:-:S05]  /*11500*/  IMAD.MOV.U32 R4, RZ, RZ, R10 ;  /* 0x000000ffff047224 */ /* 0x004fca00078e000a */
[----:B------:R-:W-:Y:S01]  /*11510*/  @P0 IMAD.WIDE.U32 R2, R23, 0x2, R2 ;  /* 0x0000000217020825 */ /* 0x000fe200078e0002 */
[----:B------:R-:W-:-:S03]  /*11520*/  @P0 LEA R25, R30, UR48, 0x1 ;  /* 0x000000301e190c11 */ /* 0x000fc6000f8e08ff */
[----:B0-----:R-:W-:Y:S02]  /*11530*/  IMAD.MOV.U32 R5, RZ, RZ, R9 ;  /* 0x000000ffff057224 */ /* 0x001fe400078e0009 */
[----:B------:R-:W-:Y:S04]  /*11540*/  @P0 LDGSTS.E.BYPASS.LTC128B.128 [R25+0x1f400], desc[UR36][R2.64], !P3 ;  /* 0x1f40000002190fae */ /* 0x000fe8000d901d64 */
[----:B------:R-:W-:Y:S04]  /*11550*/  @P0 LDGSTS.E.BYPASS.LTC128B.128 [R25+0x22400], desc[UR36][R2.64+0x80], !P2 ;  /* 0x2240008002190fae */ /* 0x000fe8000d101d64 */
[----:B------:R1:W-:Y:S01]  /*11560*/  @P0 LDGSTS.E.BYPASS.LTC128B.128 [R25+0x25400], desc[UR36][R2.64+0x100], !P1 ;  /* 0x2540010002190fae */ /* 0x0003e2000c901d64 */
[----:B------:R-:W-:Y:S01]  /*11570*/  ISETP.GE.AND P0, PT, R6, 0x31, PT ;  /* 0x000000310600780c */ /* 0x000fe20003f06270 */
[----:B-1----:R-:W-:-:S12]  /*11580*/  IMAD.MOV.U32 R2, RZ, RZ, R14 ;  /* 0x000000ffff027224 */ /* 0x002fd800078e000e */
[----:B------:R-:W-:Y:S01]  /*11590*/  @P0 IMAD.WIDE.U32 R4, R23, 0x2, R4 ;  /* 0x0000000217040825 */ /* 0x000fe200078e0004 */
[----:B------:R-:W-:Y:S01]  /*115a0*/  @P0 LEA R9, R30, UR48, 0x1 ;  /* 0x000000301e090c11 */ /* 0x000fe2000f8e08ff */
[----:B------:R0:W1:Y:S02]  /*115b0*/  SHFL.IDX PT, R14, R0, 0x5, 0x181f ;  /* 0x00b81f00000e7f89 */ /* 0x00006400000e0000 */
[----:B---3--:R-:W-:Y:S02]  /*115c0*/  IMAD.MOV.U32 R3, RZ, RZ, R8 ;  /* 0x000000ffff037224 */ /* 0x008fe400078e0008 */
        /* <DEDUP_REMOVED lines=8> */
[----:B-1--4-:R0:W-:Y:S02]  /*11650*/  @P0 LDGSTS.E.BYPASS.LTC128B.128 [R21+0x26400], desc[UR36][R2.64+0x100], !P1 ;  /* 0x2640010002150fae */ /* 0x0121e4000c901d64 */
.L_x_4401:
[----:B------:R-:W-:Y:S01]  /*11660*/  ISETP.GE.AND P0, PT, R6, 0x51, PT ;  /* 0x000000510600780c */ /* 0x000fe20003f06270 */
[----:B0-----:R-:W-:Y:S02]  /*11670*/  IMAD.MOV.U32 R2, RZ, RZ, R14 ;  /* 0x000000ffff027224 */ /* 0x001fe400078e000e */
[----:B------:R-:W-:-:S10]  /*11680*/  IMAD.MOV.U32 R3, RZ, RZ, R7 ;  /* 0x000000ffff037224 */ /* 0x000fd400078e0007 */
        /* <DEDUP_REMOVED lines=15> */
.L_x_4348:
        /* <DEDUP_REMOVED lines=30> */
.L_x_4349:
[----:B------:R-:W-:Y:S01]  /*11960*/  UISETP.NE.AND UP0, UPT, UR50, URZ, UPT ;  /* 0x0000003f3200728c */ /* 0x000fe2000bf05270 */
[----:B------:R-:W-:Y:S01]  /*11970*/  VIADD R7, R37, UR42 ;  /* 0x0000002a25077c36 */ /* 0x000fe20008000000 */
[----:B------:R-:W0:Y:S01]  /*11980*/  LDC R0, c[0x0][0x448] ;  /* 0x00011200ff007b82 */ /* 0x000e220000000800 */
[----:B------:R-:W-:Y:S01]  /*11990*/  IMAD.U32 R4, RZ, RZ, UR38 ;  /* 0x00000026ff047e24 */ /* 0x000fe2000f8e00ff */
[----:B------:R-:W-:Y:S01]  /*119a0*/  ULDC.64 UR4, c[0x0][0x2e0] ;  /* 0x0000b80000047ab9 */ /* 0x000fe20000000a00 */
[----:B------:R-:W-:Y:S01]  /*119b0*/  IMAD.U32 R3, RZ, RZ, UR49 ;  /* 0x00000031ff037e24 */ /* 0x000fe2000f8e00ff */
[----:B------:R-:W-:Y:S01]  /*119c0*/  PLOP3.LUT P0, PT, PT, PT, UP0, 0x80, 0x0 ;  /* 0x000000000000781c */ /* 0x000fe20003f0f008 */
[----:B------:R-:W-:Y:S02]  /*119d0*/  IMAD.MOV.U32 R2, RZ, RZ, R4 ;  /* 0x000000ffff027224 */ /* 0x000fe400078e0004 */
[----:B------:R-:W-:Y:S02]  /*119e0*/  IMAD R25, R25, UR4, RZ ;  /* 0x0000000419197c24 */ /* 0x000fe4000f8e02ff */
[----:B------:R-:W-:Y:S01]  /*119f0*/  @UP0 ULDC UR6, c[0x0][0x44c] ;  /* 0x0001130000060ab9 */ /* 0x000fe20000000800 */
[----:B------:R-:W-:Y:S01]  /*11a00*/  IMAD.WIDE.U32 R2, R26, UR4, R2 ;  /* 0x000000041a027c25 */ /* 0x000fe2000f8e0002 */
[----:B------:R-:W-:-:S03]  /*11a10*/  @UP0 ULDC UR4, c[0x0][0x450] ;  /* 0x0001140000040ab9 */ /* 0x000fc60000000800 */
[----:B------:R-:W-:Y:S02]  /*11a20*/  IMAD.U32 R5, RZ, RZ, UR39 ;  /* 0x00000027ff057e24 */ /* 0x000fe4000f8e00ff */
[----:B------:R-:W-:Y:S02]  /*11a30*/  IMAD.MOV.U32 R5, RZ, RZ, R7 ;  /* 0x000000ffff057224 */ /* 0x000fe400078e0007 */
[----:B------:R-:W-:Y:S01]  /*11a40*/  @P0 IMAD.HI.U32 R6, R7, UR6, RZ ;  /* 0x0000000607060c27 */ /* 0x000fe2000f8e00ff */
[----:B------:R-:W-:-:S03]  /*11a50*/  PLOP3.LUT P0, PT, PT, PT, UP0, 0x80, 0x0 ;  /* 0x000000000000781c */ /* 0x000fc60003f0f008 */
[----:B------:R-:W-:-:S04]  /*11a60*/  IMAD R25, R26, UR5, R25 ;  /* 0x000000051a197c24 */ /* 0x000fc8000f8e0219 */
[----:B------:R-:W-:-:S06]  /*11a70*/  IMAD.IADD R3, R3, 0x1, R25 ;  /* 0x0000000103037824 */ /* 0x000fcc00078e0219 */
[----:B------:R-:W-:Y:S01]  /*11a80*/  @P0 SHF.R.U32.HI R5, RZ, UR4, R6 ;  /* 0x00000004ff050c19 */ /* 0x000fe20008011606 */
[----:B------:R-:W-:-:S04]  /*11a90*/  ULDC.64 UR4, c[0x0][0x2d0] ;  /* 0x0000b40000047ab9 */ /* 0x000fc80000000a00 */
[----:B------:R-:W-:Y:S02]  /*11aa0*/  IMAD.MOV R4, RZ, RZ, -R5 ;  /* 0x000000ffff047224 */ /* 0x000fe400078e0a05 */
[----:B------:R-:W-:-:S04]  /*11ab0*/  IMAD.WIDE.U32 R2, R5, UR4, R2 ;  /* 0x0000000405027c25 */ /* 0x000fc8000f8e0002 */
[----:B0-----:R-:W-:Y:S01]  /*11ac0*/  IMAD R7, R0, R4, R7 ;  /* 0x0000000400077224 */ /* 0x001fe200078e0207 */
        /* <DEDUP_REMOVED lines=86> */
.L_x_4418:
[----:B------:R-:W-:Y:S01]  /*12030*/  VIADD R7, R7, 0x70 ;  /* 0x0000007007077836 */ /* 0x000fe20000000000 */
[----:B------:R-:W-:Y:S01]  /*12040*/  BSSY B0, `(.L_x_4351) ;  /* 0x000000d000007945 */ /* 0x000fe20003800000 */
[----:B-1----:R-:W-:Y:S02]  /*12050*/  IMAD.MOV.U32 R2, RZ, RZ, R14 ;  /* 0x000000ffff027224 */ /* 0x002fe400078e000e */
[----:B--2---:R-:W-:Y:S01]  /*12060*/  IMAD.MOV.U32 R3, RZ, RZ, R4 ;  /* 0x000000ffff037224 */ /* 0x004fe200078e0004 */
        /* <DEDUP_REMOVED lines=10> */
.L_x_4352:
[----:B------:R-:W-:Y:S05]  /*12110*/  BSYNC B0 ;  /* 0x0000000000007941 */ /* 0x000fea0003800000 */
.L_x_4351:
[----:B------:R-:W-:Y:S01]  /*12120*/  NOP ;  /* 0x0000000000007918 */ /* 0x000fe20000000000 */
[----:B------:R-:W-:Y:S01]  /*12130*/  SYNCS.ARRIVE.TRANS64.RED.A0T1 RZ, [UR48+0x30800], RZ ;  /* 0x030800ffffff79a7 */ /* 0x000fe20008200430 */
[----:B------:R-:W-:Y:S01]  /*12140*/  IMAD.MOV.U32 R0, RZ, RZ, 0x1 ;  /* 0x00000001ff007424 */ /* 0x000fe200078e00ff */
[----:B------:R-:W-:Y:S04]  /*12150*/  ARRIVES.LDGSTSBAR.64.TRANSCNT [UR48+0x30800] ;  /* 0x03080000ff0079b0 */ /* 0x000fe80008000ab0 */
[----:B------:R-:W-:Y:S01]  /*12160*/  SHF.L.U32 R0, R0, 0x1f, RZ ;  /* 0x0000001f00007819 */ /* 0x000fe200000006ff */
[----:B------:R-:W-:Y:S01]  /*12170*/  NOP ;  /* 0x0000000000007918 */ /* 0x000fe20000000000 */
[----:B------:R-:W-:Y:S01]  /*12180*/  SYNCS.ARRIVE.TRANS64.A1T0 RZ, [UR48+0x30800], RZ ;  /* 0x030800ffffff79a7 */ /* 0x000fe20008100030 */
[----:B------:R-:W-:Y:S01]  /*12190*/  VIADD R19, R19, 0xfffffffe ;  /* 0xfffffffe13137836 */ /* 0x000fe20000000000 */
[----:B------:R-:W1:Y:S02]  /*121a0*/  SYNCS.PHASECHK.TRANS64.TRYWAIT P0, [UR48+0x30820], R0 ;  /* 0x03082000ff0075a7 */ /* 0x000e640008000170 */
[----:B-1----:R-:W-:Y:S05]  /*121b0*/  @!P0 BRA `(.L_x_4353) ;  /* 0x00000030004c8947 */ /* 0x002fea0003800000 */
.L_x_4419:
[----:B------:R-:W-:Y:S01]  /*121c0*/  ISETP.GE.AND P0, PT, R19, UR51, PT ;  /* 0x0000003313007c0c */ /* 0x000fe2000bf06270 */
[----:B------:R-:W-:Y:S02]  /*121d0*/  IMAD.MOV.U32 R28, RZ, RZ, 0x1 ;  /* 0x00000001ff1c7424 */ /* 0x000fe400078e00ff */
[----:B------:R-:W-:-:S10]  /*121e0*/  IMAD.MOV.U32 R26, RZ, RZ, RZ ;  /* 0x000000ffff1a7224 */ /* 0x000fd400078e00ff */
[----:B------:R-:W-:Y:S05]  /*121f0*/  @!P0 BRA `(.L_x_4354) ;  /* 0x00000010003c8947 */ /* 0x000fea0003800000 */
[----:B0-----:R-:W0:Y:S01]  /*12200*/  S2R R2, SR_TID.X ;  /* 0x0000000000027919 */ /* 0x001e220000002100 */
[----:B------:R-:W-:Y:S01]  /*12210*/  UIADD3 UR4, UR47, 0x1, URZ ;  /* 0x000000012f047890 */ /* 0x000fe2000fffe03f */
[----:B------:R-:W-:Y:S01]  /*12220*/  LOP3.LUT R3, RZ, UR45, RZ, 0x33, !PT ;  /* 0x0000002dff037c12 */ /* 0x000fe2000f8e33ff */
[----:B------:R-:W-:Y:S01]  /*12230*/  BSSY B0, `(.L_x_4354) ;  /* 0x000010b000007945 */ /* 0x000fe20003800000 */
[----:B------:R-:W-:Y:S01]  /*12240*/  LOP3.LUT R5, RZ, UR44, RZ, 0x33, !PT ;  /* 0x0000002cff057c12 */ /* 0x000fe2000f8e33ff */
[----:B------:R-:W-:Y:S01]  /*12250*/  UIMAD UR4, UR4, UR40, URZ ;  /* 0x00000028040472a4 */ /* 0x000fe2000f8e023f */
[----:B------:R-:W-:Y:S02]  /*12260*/  IMAD.MOV.U32 R27, RZ, RZ, 0x1 ;  /* 0x00000001ff1b7424 */ /* 0x000fe400078e00ff */
[----:B------:R-:W-:-:S03]  /*12270*/  IMAD.MOV.U32 R25, RZ, RZ, RZ ;  /* 0x000000ffff197224 */ /* 0x000fc600078e00ff */
        /* <DEDUP_REMOVED lines=17> */
.L_x_4367:
[----:B------:R-:W2:Y:S01]  /*12390*/  LDL R8, [R1] ;  /* 0x0000000001087983 */ /* 0x000ea20000100800 */
[----:B------:R-:W0:Y:S01]  /*123a0*/  LDC R2, c[0x0][0x430] ;  /* 0x00010c00ff027b82 */ /* 0x000e220000000800 */
[----:B------:R-:W-:Y:S01]  /*123b0*/  ISETP.GT.U32.AND P5, PT, R37, 0x5f, PT ;  /* 0x0000005f2500780c */ /* 0x000fe20003fa4070 */
[----:B------:R-:W-:-:S12]  /*123c0*/  IMAD.MOV.U32 R9, RZ, RZ, R20 ;  /* 0x000000ffff097224 */ /* 0x000fd800078e0014 */
[----:B------:R-:W2:Y:S01]  /*123d0*/  @!P5 LDC.64 R4, c[0x0][0x428] ;  /* 0x00010a00ff04db82 */ /* 0x000ea20000000a00 */
[----:B0-----:R-:W-:-:S13]  /*123e0*/  ISETP.NE.AND P0, PT, R2, 0x1, PT ;  /* 0x000000010200780c */ /* 0x001fda0003f05270 */
[----:B------:R-:W0:Y:S08]  /*123f0*/  @P0 LDC R3, c[0x0][0x434] ;  /* 0x00010d00ff030b82 */ /* 0x000e300000000800 */
[----:B------:R-:W1:Y:S01]  /*12400*/  @P0 LDC R7, c[0x0][0x438] ;  /* 0x00010e00ff070b82 */ /* 0x000e620000000800 */
        /* <DEDUP_REMOVED lines=21> */
.L_x_4355:
[----:B------:R-:W-:Y:S01]  /*12560*/  LEA R19, R26, UR48, 0x3 ;  /* 0x000000301a137c11 */ /* 0x000fe2000f8e18ff */
[----:B------:R-:W-:Y:S01]  /*12570*/  BSSY B1, `(.L_x_4356) ;  /* 0x0000004000017945 */ /* 0x000fe20003800000 */
[----:B------:R-:W-:-:S04]  /*12580*/  SHF.L.U32 R2, R28, 0x1f, RZ ;  /* 0x0000001f1c027819 */ /* 0x000fc800000006ff */
[----:B------:R-:W0:Y:S02]  /*12590*/  SYNCS.PHASECHK.TRANS64.TRYWAIT P0, [R19+URZ+0x30840], R2 ;  /* 0x03084002130075a7 */ /* 0x000e24000800017f */
[----:B0-----:R-:W-:Y:S05]  /*125a0*/  @!P0 BRA `(.L_x_4357) ;  /* 0x0000002c00688947 */ /* 0x001fea0003800000 */
.L_x_4420:
[----:B------:R-:W-:Y:S05]  /*125b0*/  BSYNC B1 ;  /* 0x0000000000017941 */ /* 0x000fea0003800000 */
.L_x_4356:
        /* <DEDUP_REMOVED lines=38> */
[----:B------:R-:W0:Y:S02]  /*12820*/  SHFL.IDX PT, R14, R21, 0x1, 0x181f ;  /* 0x00381f00150e7f89 */ /* 0x000e2400000e0000 */
[----:B-1----:R-:W-:-:S05]  /*12830*/  IMAD.X R3, RZ, RZ, R3, P0 ;  /* 0x000000ffff037224 */ /* 0x002fca00000e0603 */
        /* <DEDUP_REMOVED lines=15> */
[----:B------:R-:W0:Y:S03]  /*12930*/  SHFL.IDX PT, R2, R21, 0x4, 0x181f ;  /* 0x00981f0015027f89 */ /* 0x000e2600000e0000 */
[----:B-1----:R-:W-:Y:S01]  /*12940*/  IMAD.X R7, RZ, RZ, R3, P0 ;  /* 0x000000ffff077224 */ /* 0x002fe200000e0603 */
[----:B------:R2:W-:Y:S04]  /*12950*/  LDGSTS.E.BYPASS.LTC128B.128 [R22+0x1f400], desc[UR36][R10.64], !P6 ;  /* 0x1f4000000a167fae */ /* 0x0005e8000f101d64 */
[----:B------:R-:W1:Y:S04]  /*12960*/  SHFL.IDX PT, R3, R24, 0x4, 0x181f ;  /* 0x00981f0018037f89 */ /* 0x000e6800000e0000 */
[----:B------:R2:W-:Y:S04]  /*12970*/  LDGSTS.E.BYPASS.LTC128B.128 [R22+0x22400], desc[UR36][R10.64+0x80], !P5 ;  /* 0x224000800a167fae */ /* 0x0005e8000e901d64 */
[----:B------:R2:W-:Y:S04]  /*12980*/  LDGSTS.E.BYPASS.LTC128B.128 [R22+0x25400], desc[UR36][R10.64+0x100], !P4 ;  /* 0x254001000a167fae */ /* 0x0005e8000e101d64 */
[----:B------:R2:W-:Y:S01]  /*12990*/  LDGSTS.E.BYPASS.LTC128B.128 [R22+0x1fc00], desc[UR36][R6.64], !P6 ;  /* 0x1fc0000006167fae */ /* 0x0005e2000f101d64 */
[----:B0-----:R-:W-:-:S03]  /*129a0*/  IADD3 R2, P0, R2, R12, RZ ;  /* 0x0000000c02027210 */ /* 0x001fc60007f1e0ff */
[----:B------:R2:W-:Y:S04]  /*129b0*/  LDGSTS.E.BYPASS.LTC128B.128 [R22+0x22c00], desc[UR36][R6.64+0x80], !P5 ;  /* 0x22c0008006167fae */ /* 0x0005e8000e901d64 */
[----:B------:R2:W-:Y:S01]  /*129c0*/  LDGSTS.E.BYPASS.LTC128B.128 [R22+0x25c00], desc[UR36][R6.64+0x100], !P4 ;  /* 0x25c0010006167fae */ /* 0x0005e2000e101d64 */
[----:B-1----:R-:W-:-:S03]  /*129d0*/  IMAD.X R3, RZ, RZ, R3, P0 ;  /* 0x000000ffff037224 */ /* 0x002fc600000e0603 */
[----:B------:R-:W0:Y:S04]  /*129e0*/  SHFL.IDX PT, R24, R24, 0x5, 0x181f ;  /* 0x00b81f0018187f89 */ /* 0x000e2800000e0000 */
[----:B------:R2:W-:Y:S04]  /*129f0*/  LDGSTS.E.BYPASS.LTC128B.128 [R22+0x20400], desc[UR36][R2.64], !P6 ;  /* 0x2040000002167fae */ /* 0x0005e8000f101d64 */
[----:B------:R2:W-:Y:S04]  /*12a00*/  LDGSTS.E.BYPASS.LTC128B.128 [R22+0x23400], desc[UR36][R2.64+0x80], !P5 ;  /* 0x2340008002167fae */ /* 0x0005e8000e901d64 */
[----:B------:R2:W-:Y:S02]  /*12a10*/  LDGSTS.E.BYPASS.LTC128B.128 [R22+0x26400], desc[UR36][R2.64+0x100], !P4 ;  /* 0x2640010002167fae */ /* 0x0005e4000e101d64 */
.L_x_4434:
[----:B--2---:R-:W-:Y:S01]  /*12a20*/  IMAD.SHL.U32 R2, R23, 0x2, RZ ;  /* 0x0000000217027824 */ /* 0x004fe200078e00ff */
[----:B------:R-:W-:-:S04]  /*12a30*/  LOP3.LUT P6, RZ, R16, 0x4, RZ, 0xc0, !PT ;  /* 0x0000000410ff7812 */ /* 0x000fc800078cc0ff */
[----:B------:R-:W-:-:S05]  /*12a40*/  IADD3 R2, P0, R14, R2, RZ ;  /* 0x000000020e027210 */ /* 0x000fca0007f1e0ff */
[----:B0-----:R-:W-:Y:S01]  /*12a50*/  IMAD.X R3, RZ, RZ, R24, P0 ;  /* 0x000000ffff037224 */ /* 0x001fe200000e0618 */
[----:B------:R-:W-:-:S04]  /*12a60*/  PLOP3.LUT P0, PT, PT, PT, PT, 0x80, 0x0 ;  /* 0x000000000000781c */ /* 0x000fc80003f0f070 */
[----:B------:R-:W-:Y:S01]  /*12a70*/  @!PT LDS RZ, [RZ] ;  /* 0x00000000fffff984 */ /* 0x000fe20000000800 */
[----:B------:R-:W-:Y:S01]  /*12a80*/  @!PT LDS RZ, [RZ] ;  /* 0x00000000fffff984 */ /* 0x000fe20000000800 */
[----:B------:R-:W-:Y:S01]  /*12a90*/  @!PT LDS RZ, [RZ] ;  /* 0x00000000fffff984 */ /* 0x000fe20000000800 */
[----:B------:R0:W-:Y:S04]  /*12aa0*/  LDGSTS.E.BYPASS.LTC128B.128 [R22+0x20c00], desc[UR36][R2.64], !P6 ;  /* 0x20c0000002167fae */ /* 0x0001e8000f101d64 */
[----:B------:R0:W-:Y:S04]  /*12ab0*/  LDGSTS.E.BYPASS.LTC128B.128 [R22+0x23c00], desc[UR36][R2.64+0x80], !P5 ;  /* 0x23c0008002167fae */ /* 0x0001e8000e901d64 */
[----:B------:R0:W-:Y:S01]  /*12ac0*/  LDGSTS.E.BYPASS.LTC128B.128 [R22+0x26c00], desc[UR36][R2.64+0x100], !P4 ;  /* 0x26c0010002167fae */ /* 0x0001e2000e101d64 */
[----:B------:R-:W-:Y:S01]  /*12ad0*/  NOP ;  /* 0x0000000000007918 */ /* 0x000fe20000000000 */
.L_x_4359:
        /* <DEDUP_REMOVED lines=10> */
.L_x_4360:
[----:B------:R1:W-:Y:S01]  /*12b80*/  SYNCS.ARRIVE.TRANS64.A1T0 RZ, [R19+URZ+0x30830], RZ ;  /* 0x030830ff13ff79a7 */ /* 0x0003e2000810003f */
[----:B------:R-:W-:Y:S05]  /*12b90*/  @!P5 BRA `(.L_x_4361) ;  /* 0x000000000004d947 */ /* 0x000fea0003800000 */
[----:B------:R-:W-:Y:S01]  /*12ba0*/  BPT.TRAP 0x1 ;  /* 0x000000040000795c */ /* 0x000fe20000300000 */
.L_x_4361:
[----:B0-----:R-:W-:Y:S01]  /*12bb0*/  SHF.L.U32 R3, R27, 0x1f, RZ ;  /* 0x0000001f1b037819 */ /* 0x001fe200000006ff */
[----:B------:R-:W-:Y:S01]  /*12bc0*/  BSSY B1, `(.L_x_4362) ;  /* 0x0000004000017945 */ /* 0x000fe20003800000 */
[----:B------:R-:W-:-:S04]  /*12bd0*/  LEA R6, R25, UR48, 0x3 ;  /* 0x0000003019067c11 */ /* 0x000fc8000f8e18ff */
[----:B------:R-:W0:Y:S02]  /*12be0*/  SYNCS.PHASECHK.TRANS64.TRYWAIT P0, [R6+URZ+0x30860], R3 ;  /* 0x03086003060075a7 */ /* 0x000e24000800017f */
[----:B0-----:R-:W-:Y:S05]  /*12bf0*/  @!P0 BRA `(.L_x_4363) ;  /* 0x0000002c00b88947 */ /* 0x001fea0003800000 */
.L_x_4435:
[----:B------:R-:W-:Y:S05]  /*12c00*/  BSYNC B1 ;  /* 0x0000000000017941 */ /* 0x000fea0003800000 */
.L_x_4362:
        /* <DEDUP_REMOVED lines=18> */
[----:B------:R-:W0:Y:S03]  /*12d30*/  SHFL.IDX PT, R14, R17, 0x2, 0x181f ;  /* 0x00581f00110e7f89 */ /* 0x000e2600000e0000 */
[----:B------:R-:W-:Y:S01]  /*12d40*/  IMAD.X R3, RZ, RZ, R8, P0 ;  /* 0x000000ffff037224 */ /* 0x000fe200000e0608 */
        /* <DEDUP_REMOVED lines=28> */
[----:B------:R0:W3:Y:S03]  /*12f10*/  SHFL.IDX PT, R14, R17, 0x5, 0x181f ;  /* 0x00b81f00110e7f89 */ /* 0x0000e600000e0000 */
[----:B--2---:R-:W-:Y:S01]  /*12f20*/  IMAD.X R3, RZ, RZ, R8, P0 ;  /* 0x000000ffff037224 */ /* 0x004fe200000e0608 */
[----:B------:R-:W-:Y:S01]  /*12f30*/  ISETP.LT.OR P0, PT, R0, 0x41, P3 ;  /* 0x000000410000780c */ /* 0x000fe20001f01670 */
[----:B------:R0:W2:-:S12]  /*12f40*/  SHFL.IDX PT, R8, R18, 0x5, 0x181f ;  /* 0x00b81f0012087f89 */ /* 0x00009800000e0000 */
[----:B------:R0:W-:Y:S01]  /*12f50*/  LDGSTS.E.BYPASS.LTC128B.128 [R7+0x2400], desc[UR36][R2.64], !P0 ;  /* 0x0240000002077fae */ /* 0x0001e2000c101d64 */
[----:B------:R-:W-:-:S13]  /*12f60*/  ISETP.LT.OR P0, PT, R0, 0x41, P2 ;  /* 0x000000410000780c */ /* 0x000fda0001701670 */
[----:B------:R0:W-:Y:S01]  /*12f70*/  LDGSTS.E.BYPASS.LTC128B.128 [R7+0x5400], desc[UR36][R2.64+0x80], !P0 ;  /* 0x0540008002077fae */ /* 0x0001e2000c101d64 */
[----:B------:R-:W-:-:S13]  /*12f80*/  ISETP.LT.OR P0, PT, R0, 0x41, P1 ;  /* 0x000000410000780c */ /* 0x000fda0000f01670 */
[----:B--23--:R0:W-:Y:S02]  /*12f90*/  LDGSTS.E.BYPASS.LTC128B.128 [R7+0x8400], desc[UR36][R2.64+0x100], !P0 ;  /* 0x0840010002077fae */ /* 0x00c1e4000c101d64 */
.L_x_4449:
        /* <DEDUP_REMOVED lines=21> */
[----:B------:R-:W-:-:S04]  /*130f0*/  IMAD R5, R4, UR5, R5 ;  /* 0x0000000504057c24 */ /* 0x000fc8000f8e0205 */
[----:B-1----:R-:W-:-:S07]  /*13100*/  IMAD.IADD R19, R3, 0x1, R5 ;  /* 0x0000000103137824 */ /* 0x002fce00078e0205 */
.L_x_4365:
        /* <DEDUP_REMOVED lines=10> */
.L_x_4366:
[----:B------:R-:W-:Y:S01]  /*131b0*/  R2UR UR4, R35 ;  /* 0x00000000230472ca */ /* 0x000fe200000e0000 */
[----:B------:R-:W-:Y:S01]  /*131c0*/  ULDC.64 UR6, c[0x0][0x330] ;  /* 0x0000cc0000067ab9 */ /* 0x000fe20000000a00 */
[----:B------:R-:W-:Y:S01]  /*131d0*/  IMAD.MOV.U32 R18, RZ, RZ, R2 ;  /* 0x000000ffff127224 */ /* 0x000fe200078e0002 */
[----:B------:R0:W-:Y:S01]  /*131e0*/  SYNCS.ARRIVE.TRANS64.A1T0 RZ, [R6+URZ+0x30850], RZ ;  /* 0x030850ff06ff79a7 */ /* 0x0001e2000810003f */
[----:B------:R-:W-:Y:S02]  /*131f0*/  IMAD.U32 R3, RZ, RZ, UR6 ;  /* 0x00000006ff037e24 */ /* 0x000fe4000f8e00ff */
[----:B------:R-:W-:Y:S02]  /*13200*/  VIADD R31, R31, 0xffffffff ;  /* 0xffffffff1f1f7836 */ /* 0x000fe40000000000 */
[----:B------:R-:W-:-:S04]  /*13210*/  IMAD.WIDE.U32 R18, R3, UR41, R18 ;  /* 0x0000002903127c25 */ /* 0x000fc8000f8e0012 */
[----:B------:R-:W-:Y:S01]  /*13220*/  VIADD R0, R0, 0x60 ;  /* 0x0000006000007836 */ /* 0x000fe20000000000 */
[----:B------:R-:W-:Y:S01]  /*13230*/  UIMAD UR4, UR4, UR6, URZ ;  /* 0x00000006040472a4 */ /* 0x000fe2000f8e023f */
[----:B------:R-:W-:Y:S02]  /*13240*/  VIADD R20, R20, 0xffffffa0 ;  /* 0xffffffa014147836 */ /* 0x000fe40000000000 */
[----:B------:R-:W-:Y:S01]  /*13250*/  IMAD.MOV.U32 R27, RZ, RZ, R28 ;  /* 0x000000ffff1b7224 */ /* 0x000fe200078e001c */
[----:B------:R-:W-:Y:S01]  /*13260*/  UIMAD UR4, UR41, UR7, UR4 ;  /* 0x00000007290472a4 */ /* 0x000fe2000f8e0204 */
[----:B------:R-:W-:Y:S02]  /*13270*/  IMAD.MOV.U32 R25, RZ, RZ, R26 ;  /* 0x000000ffff197224 */ /* 0x000fe400078e001a */
[----:B------:R-:W-:Y:S02]  /*13280*/  ULDC.64 UR6, c[0x0][0x318] ;  /* 0x0000c60000067ab9 */ /* 0x000fe40000000a00 */
[----:B------:R-:W-:Y:S01]  /*13290*/  LEA R17, P0, R18, UR6, 0x1 ;  /* 0x0000000612117c11 */ /* 0x000fe2000f8008ff */
[----:B------:R-:W-:-:S05]  /*132a0*/  VIADD R3, R19, UR4 ;  /* 0x0000000413037c36 */ /* 0x000fca0008000000 */
[----:B------:R-:W-:Y:S02]  /*132b0*/  LEA.HI.X R18, R18, UR7, R3, 0x1, P0 ;  /* 0x0000000712127c11 */ /* 0x000fe400080f0c03 */
[----:B------:R-:W-:-:S13]  /*132c0*/  ISETP.GT.AND P0, PT, R31, UR51, PT ;  /* 0x000000331f007c0c */ /* 0x000fda000bf04270 */
[----:B0-----:R-:W-:Y:S05]  /*132d0*/  @P0 BRA `(.L_x_4367) ;  /* 0xfffffff0002c0947 */ /* 0x001fea000383ffff */
[----:B------:R-:W-:Y:S05]  /*132e0*/  BSYNC B0 ;  /* 0x0000000000007941 */ /* 0x000fea0003800000 */
.L_x_4354:
[----:B------:R-:W-:-:S13]  /*132f0*/  LOP3.LUT P0, RZ, R16, 0x10, RZ, 0xc0, !PT ;  /* 0x0000001010ff7812 */ /* 0x000fda000780c0ff */
[----:B------:R-:W-:Y:S05]  /*13300*/  @!P0 BRA `(.L_x_4368) ;  /* 0x0000000000048947 */ /* 0x000fea0003800000 */
[----:B------:R-:W-:Y:S01]  /*13310*/  BPT.TRAP 0x1 ;  /* 0x000000040000795c */ /* 0x000fe20000300000 */
.L_x_4368:
[----:B0-----:R-:W-:Y:S01]  /*13320*/  LEA R0, R26, UR48, 0x3 ;  /* 0x000000301a007c11 */ /* 0x001fe2000f8e18ff */
        /* <DEDUP_REMOVED lines=11> */
.L_x_4450:
[----:B------:R-:W-:Y:S05]  /*133e0*/  BSYNC B0 ;  /* 0x0000000000007941 */ /* 0x000fea0003800000 */
.L_x_4369:
        /* <DEDUP_REMOVED lines=9> */
[----:B------:R-:W-:Y:S02]  /*13480*/  ISETP.GE.AND P0, PT, R33, UR4, PT ;  /* 0x0000000421007c0c */ /* 0x000fe4000bf06270 */
[C---:B------:R-:W-:Y:S01]  /*13490*/  ISETP.LT.OR P3, PT, R5.reuse, 0x1, P2 ;  /* 0x000000010500780c */ /* 0x040fe20001761670 */
[----:B------:R-:W1:Y:S01]  /*134a0*/  SHFL.IDX PT, R14, R17, 0x1, 0x181f ;  /* 0x00381f00110e7f89 */ /* 0x000e6200000e0000 */
[----:B------:R-:W-:-:S02]  /*134b0*/  ISETP.LT.OR P4, PT, R5, 0x1, P1 ;  /* 0x000000010500780c */ /* 0x000fc40000f81670 */
[----:B------:R-:W-:Y:S01]  /*134c0*/  ISETP.LT.OR P5, PT, R5, 0x1, P0 ;  /* 0x000000010500780c */ /* 0x000fe200007a1670 */
[----:B------:R-:W-:Y:S04]  /*134d0*/  SHFL.IDX PT, R7, R18, 0x2, 0x181f ;  /* 0x00581f0012077f89 */ /* 0x000fe800000e0000 */
[----:B------:R-:W2:Y:S01]  /*134e0*/  SHFL.IDX PT, R8, R17, 0x2, 0x181f ;  /* 0x00581f0011087f89 */ /* 0x000ea200000e0000 */
[----:B0-----:R-:W-:-:S05]  /*134f0*/  IMAD.WIDE.U32 R2, R23, 0x2, R2 ;  /* 0x0000000217027825 */ /* 0x001fca00078e0002 */
[----:B------:R-:W-:Y:S01]  /*13500*/  LDGSTS.E.BYPASS.LTC128B.128 [R4+0x400], desc[UR36][R2.64], !P3 ;  /* 0x0040000002047fae */ /* 0x000fe2000d901d64 */
[----:B------:R-:W-:-:S03]  /*13510*/  ISETP.LT.OR P3, PT, R5, 0x11, P2 ;  /* 0x000000110500780c */ /* 0x000fc60001761670 */
        /* <DEDUP_REMOVED lines=12> */
[----:B------:R-:W-:-:S03]  /*135e0*/  ISETP.LT.OR P4, PT, R5, 0x21, P1 ;  /* 0x000000210500780c */ /* 0x000fc60000f81670 */
[----:B------:R2:W-:Y:S01]  /*135f0*/  LDGSTS.E.BYPASS.LTC128B.128 [R4+0x6c00], desc[UR36][R2.64+0x100], !P5 ;  /* 0x06c0010002047fae */ /* 0x0005e2000e901d64 */
[----:B------:R-:W-:Y:S01]  /*13600*/  ISETP.LT.OR P5, PT, R5, 0x21, P0 ;  /* 0x000000210500780c */ /* 0x000fe200007a1670 */
[----:B--2---:R-:W-:Y:S02]  /*13610*/  IMAD.MOV.U32 R2, RZ, RZ, R8 ;  /* 0x000000ffff027224 */ /* 0x004fe400078e0008 */
[----:B------:R-:W-:Y:S01]  /*13620*/  IMAD.MOV.U32 R3, RZ, RZ, R7 ;  /* 0x000000ffff037224 */ /* 0x000fe200078e0007 */
[----:B------:R-:W2:Y:S01]  /*13630*/  SHFL.IDX PT, R8, R17, 0x4, 0x181f ;  /* 0x00981f0011087f89 */ /* 0x000ea200000e0000 */
[----:B------:R-:W-:-:S03]  /*13640*/  IMAD.WIDE.U32 R2, R23, 0x2, R2 ;  /* 0x0000000217027825 */ /* 0x000fc600078e0002 */
[----:B------:R-:W3:Y:S04]  /*13650*/  SHFL.IDX PT, R7, R18, 0x4, 0x181f ;  /* 0x00981f0012077f89 */ /* 0x000ee800000e0000 */
[----:B------:R-:W-:Y:S01]  /*13660*/  LDGSTS.E.BYPASS.LTC128B.128 [R4+0x1400], desc[UR36][R2.64], !P3 ;  /* 0x0140000002047fae */ /* 0x000fe2000d901d64 */
[----:B------:R-:W-:-:S03]  /*13670*/  ISETP.LT.OR P3, PT, R5, 0x31, P2 ;  /* 0x000000310500780c */ /* 0x000fc60001761670 */
[----:B------:R-:W-:Y:S01]  /*13680*/  LDGSTS.E.BYPASS.LTC128B.128 [R4+0x4400], desc[UR36][R2.64+0x80], !P4 ;  /* 0x0440008002047fae */ /* 0x000fe2000e101d64 */
[----:B------:R-:W-:-:S03]  /*13690*/  ISETP.LT.OR P4, PT, R5, 0x31, P1 ;  /* 0x000000310500780c */ /* 0x000fc60000f81670 */
[----:B------:R0:W-:Y:S01]  /*136a0*/  LDGSTS.E.BYPASS.LTC128B.128 [R4+0x7400], desc[UR36][R2.64+0x100], !P5 ;  /* 0x0740010002047fae */ /* 0x0001e2000e901d64 */
[----:B------:R-:W-:-:S03]  /*136b0*/  ISETP.LT.OR P5, PT, R5, 0x31, P0 ;  /* 0x000000310500780c */ /* 0x000fc600007a1670 */
[----:B------:R-:W4:Y:S01]  /*136c0*/  SHFL.IDX PT, R18, R18, 0x5, 0x181f ;  /* 0x00b81f0012127f89 */ /* 0x000f2200000e0000 */
[----:B0-----:R-:W-:Y:S02]  /*136d0*/  IMAD.MOV.U32 R2, RZ, RZ, R14 ;  /* 0x000000ffff027224 */ /* 0x001fe400078e000e */
[----:B-1----:R-:W-:Y:S01]  /*136e0*/  IMAD.MOV.U32 R3, RZ, RZ, R6 ;  /* 0x000000ffff037224 */ /* 0x002fe200078e0006 */
[----:B------:R0:W1:Y:S01]  /*136f0*/  SHFL.IDX PT, R14, R17, 0x5, 0x181f ;  /* 0x00b81f00110e7f89 */ /* 0x00006200000e0000 */
[----:B------:R-:W-:Y:S02]  /*13700*/  IMAD.MOV.U32 R6, RZ, RZ, RZ ;  /* 0x000000ffff067224 */ /* 0x000fe400078e00ff */
[----:B------:R-:W-:-:S05]  /*13710*/  IMAD.WIDE.U32 R2, R23, 0x2, R2 ;  /* 0x0000000217027825 */ /* 0x000fca00078e0002 */
[----:B------:R-:W-:Y:S01]  /*13720*/  LDGSTS.E.BYPASS.LTC128B.128 [R4+0x1c00], desc[UR36][R2.64], !P3 ;  /* 0x01c0000002047fae */ /* 0x000fe2000d901d64 */
[----:B------:R-:W-:-:S03]  /*13730*/  ISETP.LT.OR P3, PT, R5, 0x41, P2 ;  /* 0x000000410500780c */ /* 0x000fc60001761670 */
[----:B------:R-:W-:Y:S01]  /*13740*/  LDGSTS.E.BYPASS.LTC128B.128 [R4+0x4c00], desc[UR36][R2.64+0x80], !P4 ;  /* 0x04c0008002047fae */ /* 0x000fe2000e101d64 */
[----:B------:R-:W-:-:S03]  /*13750*/  ISETP.LT.OR P4, PT, R5, 0x41, P1 ;  /* 0x000000410500780c */ /* 0x000fc60000f81670 */
[----:B------:R2:W-:Y:S01]  /*13760*/  LDGSTS.E.BYPASS.LTC128B.128 [R4+0x7c00], desc[UR36][R2.64+0x100], !P5 ;  /* 0x07c0010002047fae */ /* 0x0005e2000e901d64 */
[----:B------:R-:W-:Y:S01]  /*13770*/  ISETP.LT.OR P5, PT, R5, 0x41, P0 ;  /* 0x000000410500780c */ /* 0x000fe200007a1670 */
[----:B--2---:R-:W-:Y:S02]  /*13780*/  IMAD.MOV.U32 R2, RZ, RZ, R8 ;  /* 0x000000ffff027224 */ /* 0x004fe400078e0008 */
[----:B---3--:R-:W-:Y:S02]  /*13790*/  IMAD.MOV.U32 R3, RZ, RZ, R7 ;  /* 0x000000ffff037224 */ /* 0x008fe400078e0007 */
[----:B------:R-:W-:-:S05]  /*137a0*/  IMAD.WIDE.U32 R2, R23, 0x2, R2 ;  /* 0x0000000217027825 */ /* 0x000fca00078e0002 */
[----:B------:R0:W-:Y:S04]  /*137b0*/  LDGSTS.E.BYPASS.LTC128B.128 [R4+0x2400], desc[UR36][R2.64], !P3 ;  /* 0x0240000002047fae */ /* 0x0001e8000d901d64 */
[----:B------:R0:W-:Y:S04]  /*137c0*/  LDGSTS.E.BYPASS.LTC128B.128 [R4+0x5400], desc[UR36][R2.64+0x80], !P4 ;  /* 0x0540008002047fae */ /* 0x0001e8000e101d64 */
[----:B-1--4-:R0:W-:Y:S02]  /*137d0*/  LDGSTS.E.BYPASS.LTC128B.128 [R4+0x8400], desc[UR36][R2.64+0x100], !P5 ;  /* 0x0840010002047fae */ /* 0x0121e4000e901d64 */
.L_x_4464:
[C---:B------:R-:W-:Y:S01]  /*137e0*/  ISETP.LT.OR P2, PT, R5.reuse, 0x51, P2 ;  /* 0x000000510500780c */ /* 0x040fe20001741670 */
[----:B0-----:R-:W-:Y:S01]  /*137f0*/  IMAD.MOV.U32 R2, RZ, RZ, R14 ;  /* 0x000000ffff027224 */ /* 0x001fe200078e000e */
[C---:B------:R-:W-:Y:S01]  /*13800*/  ISETP.LT.OR P1, PT, R5.reuse, 0x51, P1 ;  /* 0x000000510500780c */ /* 0x040fe20000f21670 */
[----:B------:R-:W-:Y:S01]  /*13810*/  IMAD.MOV.U32 R3, RZ, RZ, R18 ;  /* 0x000000ffff037224 */ /* 0x000fe200078e0012 */
[----:B------:R-:W-:Y:S01]  /*13820*/  ISETP.LT.OR P0, PT, R5, 0x51, P0 ;  /* 0x000000510500780c */ /* 0x000fe20000701670 */
[----:B------:R-:W-:-:S08]  /*13830*/  IMAD.WIDE.U32 R2, R23, 0x2, R2 ;  /* 0x0000000217027825 */ /* 0x000fd000078e0002 */
        /* <DEDUP_REMOVED lines=8> */
.L_x_4372:
        /* <DEDUP_REMOVED lines=10> */
.L_x_4373:
[----:B------:R1:W-:Y:S02]  /*13960*/  SYNCS.ARRIVE.TRANS64.A1T0 RZ, [R0+URZ+0x30850], RZ ;  /* 0x030850ff00ff79a7 */ /* 0x0003e4000810003f */
[----:B-1----:R-:W-:-:S05]  /*13970*/  VIADD R0, R26, 0x1 ;  /* 0x000000011a007836 */ /* 0x002fca0000000000 */
[----:B------:R-:W-:-:S04]  /*13980*/  ISETP.NE.AND P0, PT, R0, 0x2, PT ;  /* 0x000000020000780c */ /* 0x000fc80003f05270 */
[----:B0-----:R-:W-:Y:S02]  /*13990*/  SEL R3, RZ, 0x1, P0 ;  /* 0x00000001ff037807 */ /* 0x001fe40000000000 */
[----:B------:R-:W-:Y:S02]  /*139a0*/  SEL R0, R0, RZ, P0 ;  /* 0x000000ff00007207 */ /* 0x000fe40000000000 */
[----:B------:R-:W-:-:S07]  /*139b0*/  LOP3.LUT R28, R28, R3, RZ, 0x3c, !PT ;  /* 0x000000031c1c7212 */ /* 0x000fce00078e3cff */
.L_x_4333:
[----:B------:R-:W0:Y:S01]  /*139c0*/  S2R R3, SR_CgaCtaId ;  /* 0x0000000000037919 */ /* 0x000e220000008800 */
[----:B------:R-:W-:Y:S02]  /*139d0*/  MOV R2, 0x400 ;  /* 0x0000040000027802 */ /* 0x000fe40000000f00 */
[----:B------:R-:W-:Y:S02]  /*139e0*/  SHF.L.U32 R6, R6, 0x1f, RZ ;  /* 0x0000001f06067819 */ /* 0x000fe400000006ff */
[----:B0-----:R-:W-:-:S04]  /*139f0*/  LEA R7, R3, R2, 0x18 ;  /* 0x0000000203077211 */ /* 0x001fc800078ec0ff */
[----:B------:R-:W0:Y:S02]  /*13a00*/  SYNCS.PHASECHK.TRANS64.TRYWAIT P0, [R7+URZ+0x30820], R6 ;  /* 0x03082006070075a7 */ /* 0x000e24000800017f */
[----:B0-----:R-:W-:Y:S05]  /*13a10*/  @!P0 BRA `(.L_x_4374) ;  /* 0x0000003000a08947 */ /* 0x001fea0003800000 */
.L_x_4465:
[----:B------:R-:W-:-:S03]  /*13a20*/  UMOV UR4, 0xffffffff ;  /* 0xffffffff00047882 */ /* 0x000fc60000000000 */
[----:B------:R-:W-:Y:S05]  /*13a30*/  BRA.DIV UR4, `(.L_x_4375) ;  /* 0x0000003204ac7947 */ /* 0x000fea000b800000 */
[----:B------:R-:W1:Y:S02]  /*13a40*/  S2R R2, SR_TID.X ;  /* 0x0000000000027919 */ /* 0x000e640000002100 */
[----:B-1----:R-:W-:-:S04]  /*13a50*/  SHF.R.U32.HI R2, RZ, 0x5, R2 ;  /* 0x00000005ff027819 */ /* 0x002fc80000011602 */
[----:B------:R-:W-:-:S05]  /*13a60*/  LOP3.LUT R2, R2, 0x3, RZ, 0xc0, !PT ;  /* 0x0000000302027812 */ /* 0x000fca00078ec0ff */
[----:B------:R1:W2:Y:S02]  /*13a70*/  SHFL.IDX PT, R14, R2, RZ, 0x1f ;  /* 0x00001fff020e7589 */ /* 0x0002a400000e0000 */
.L_x_4468:
[----:B--2---:R-:W-:-:S13]  /*13a80*/  ISETP.NE.AND P0, PT, R14, RZ, PT ;  /* 0x000000ff0e00720c */ /* 0x004fda0003f05270 */
[----:B------:R-:W-:Y:S05]  /*13a90*/  @P0 BRA `(.L_x_4241) ;  /* 0x0000000000900947 */ /* 0x000fea0003800000 */
[----:B------:R-:W-:-:S03]  /*13aa0*/  UMOV UR4, 0xffffffff ;  /* 0xffffffff00047882 */ /* 0x000fc60000000000 */
[----:B------:R-:W-:Y:S05]  /*13ab0*/  BRA.DIV UR4, `(.L_x_4376) ;  /* 0x0000003204c07947 */ /* 0x000fea000b800000 */
[----:B------:R-:W-:-:S13]  /*13ac0*/  ELECT P6, URZ, PT ;  /* 0x00000000003f782f */ /* 0x000fda00038c0000 */
.L_x_4471:
        /* <DEDUP_REMOVED lines=8> */
.L_x_4377:
[----:B------:R-:W-:Y:S01]  /*13b50*/  IMAD R5, R0, 0x8, R7 ;  /* 0x0000000800057824 */ /* 0x000fe200078e0207 */
[----:B------:R-:W-:Y:S01]  /*13b60*/  SHF.L.U32 R2, R28, 0x1f, RZ ;  /* 0x0000001f1c027819 */ /* 0x000fe200000006ff */
[----:B------:R-:W-:-:S03]  /*13b70*/  VIADD R0, R0, 0x1 ;  /* 0x0000000100007836 */ /* 0x000fc60000000000 */
[----:B------:R-:W1:Y:S02]  /*13b80*/  SYNCS.PHASECHK.TRANS64.TRYWAIT P1, [R5+URZ+0x30840], R2 ;  /* 0x03084002050075a7 */ /* 0x000e64000802017f */
[----:B------:R-:W-:-:S04]  /*13b90*/  ISETP.NE.AND P2, PT, R0, 0x2, PT ;  /* 0x000000020000780c */ /* 0x000fc80003f45270 */
[----:B------:R-:W-:Y:S01]  /*13ba0*/  SEL R3, RZ, 0x1, P2 ;  /* 0x00000001ff037807 */ /* 0x000fe20001000000 */
[----:B-1----:R-:W-:Y:S08]  /*13bb0*/  @!P1 BRA `(.L_x_4378) ;  /* 0x0000003000a09947 */ /* 0x002ff00003800000 */
.L_x_4472:
[----:B------:R-:W-:Y:S02]  /*13bc0*/  SEL R0, R0, RZ, P2 ;  /* 0x000000ff00007207 */ /* 0x000fe40001000000 */
[----:B------:R-:W-:Y:S01]  /*13bd0*/  LOP3.LUT R3, R28, R3, RZ, 0x3c, !PT ;  /* 0x000000031c037212 */ /* 0x000fe200078e3cff */
[----:B------:R-:W-:Y:S06]  /*13be0*/  @!P0 BRA `(.L_x_4379) ;  /* 0x0000000000048947 */ /* 0x000fec0003800000 */
[----:B------:R-:W-:Y:S01]  /*13bf0*/  BPT.TRAP 0x1 ;  /* 0x000000040000795c */ /* 0x000fe20000300000 */
.L_x_4379:
[----:B0-----:R-:W-:Y:S01]  /*13c00*/  IMAD R7, R0, 0x8, R7 ;  /* 0x0000000800077824 */ /* 0x001fe200078e0207 */
[----:B------:R-:W-:-:S04]  /*13c10*/  SHF.L.U32 R0, R3, 0x1f, RZ ;  /* 0x0000001f03007819 */ /* 0x000fc800000006ff */
[----:B------:R-:W0:Y:S02]  /*13c20*/  SYNCS.PHASECHK.TRANS64.TRYWAIT P1, [R7+URZ+0x30840], R0 ;  /* 0x03084000070075a7 */ /* 0x000e24000802017f */
[----:B0-----:R-:W-:Y:S05]  /*13c30*/  @!P1 BRA `(.L_x_4380) ;  /* 0x0000003000949947 */ /* 0x001fea0003800000 */
.L_x_4473:
[----:B------:R-:W-:Y:S05]  /*13c40*/  @!P0 BRA `(.L_x_4381) ;  /* 0x0000000000048947 */ /* 0x000fea0003800000 */
[----:B------:R-:W-:Y:S01]  /*13c50*/  BPT.TRAP 0x1 ;  /* 0x000000040000795c */ /* 0x000fe20000300000 */
.L_x_4381:
[----:B------:R-:W2:Y:S02]  /*13c60*/  SYNCS.PHASECHK.TRANS64.TRYWAIT P1, [R5+URZ+0x30860], R2 ;  /* 0x03086002050075a7 */ /* 0x000ea4000802017f */
[----:B--2---:R-:W-:Y:S05]  /*13c70*/  @!P1 BRA `(.L_x_4382) ;  /* 0x0000003000989947 */ /* 0x004fea0003800000 */
.L_x_4474:
[----:B------:R-:W-:Y:S05]  /*13c80*/  @!P0 BRA `(.L_x_4383) ;  /* 0x0000000000048947 */ /* 0x000fea0003800000 */
[----:B------:R-:W-:Y:S01]  /*13c90*/  BPT.TRAP 0x1 ;  /* 0x000000040000795c */ /* 0x000fe20000300000 */
.L_x_4383:
[----:B---3--:R3:W4:Y:S02]  /*13ca0*/  SYNCS.PHASECHK.TRANS64.TRYWAIT P0, [R7+URZ+0x30860], R0 ;  /* 0x03086000070075a7 */ /* 0x008724000800017f */
[----:B----4-:R-:W-:Y:S05]  /*13cb0*/  @!P0 NANOSLEEP.SYNCS 0x989680 ;  /* 0x009896800000895d */ /* 0x010fea0003900000 */
[----:B------:R-:W4:Y:S02]  /*13cc0*/  @!P0 SYNCS.PHASECHK.TRANS64 P0, [R7+URZ+0x30860], R0 ;  /* 0x03086000070085a7 */ /* 0x000f24000800007f */
[----:B----4-:R-:W-:Y:S05]  /*13cd0*/  @!P0 BRA `(.L_x_4383) ;  /* 0xfffffffc00f08947 */ /* 0x010fea000383ffff */
.L_x_4241:
[----:B------:R-:W-:Y:S05]  /*13ce0*/  BSYNC B6 ;  /* 0x0000000000067941 */ /* 0x000fea0003800000 */
.L_x_4238:
[----:B------:R-:W-:Y:S05]  /*13cf0*/  EXIT ;  /* 0x000000000000794d */ /* 0x000fea0003800000 */
.L_x_4251:
[----:B0-----:R-:W-:-:S04]  /*13d00*/  IMAD.U32 R3, RZ, RZ, UR38 ;  /* 0x00000026ff037e24 */ /* 0x001fc8000f8e00ff */
[----:B------:R0:W1:Y:S03]  /*13d10*/  SYNCS.PHASECHK.TRANS64.TRYWAIT P0, [R3+URZ+0x30800], R0 ;  /* 0x03080000030075a7 */ /* 0x000066000800017f */
[----:B-1----:R-:W-:Y:S05]  /*13d20*/  @!P0 NANOSLEEP.SYNCS 0x989680 ;  /* 0x009896800000895d */ /* 0x002fea0003900000 */
[----:B------:R-:W1:Y:S02]  /*13d30*/  @!P0 SYNCS.PHASECHK.TRANS64 P0, [R3+URZ+0x30800], R0 ;  /* 0x03080000030085a7 */ /* 0x000e64000800007f */
[----:B-1----:R-:W-:Y:S05]  /*13d40*/  @!P0 BRA `(.L_x_4251) ;  /* 0xfffffffc00ec8947 */ /* 0x002fea000383ffff */
[----:B------:R-:W-:Y:S05]  /*13d50*/  BRA `(.L_x_4384) ;  /* 0xfffffed800c47947 */ /* 0x000fea000383ffff */
.L_x_4255:
[----:B0-----:R-:W-:-:S04]  /*13d60*/  IMAD.U32 R3, RZ, RZ, UR38 ;  /* 0x00000026ff037e24 */ /* 0x001fc8000f8e00ff */
[----:B------:R0:W2:Y:S03]  /*13d70*/  SYNCS.PHASECHK.TRANS64.TRYWAIT P1, [R3+URZ+0x30830], R0 ;  /* 0x03083000030075a7 */ /* 0x0000a6000802017f */
[----:B--2---:R-:W-:Y:S05]  /*13d80*/  @!P1 NANOSLEEP.SYNCS 0x989680 ;  /* 0x009896800000995d */ /* 0x004fea0003900000 */
[----:B------:R-:W2:Y:S02]  /*13d90*/  @!P1 SYNCS.PHASECHK.TRANS64 P1, [R3+URZ+0x30830], R0 ;  /* 0x03083000030095a7 */ /* 0x000ea4000802007f */
[----:B--2---:R-:W-:Y:S05]  /*13da0*/  @!P1 BRA `(.L_x_4255) ;  /* 0xfffffffc00ec9947 */ /* 0x004fea000383ffff */
[----:B------:R-:W-:Y:S05]  /*13db0*/  BRA `(.L_x_4254) ;  /* 0xfffffed800e87947 */ /* 0x000fea000383ffff */
.L_x_4272:
[----:B-1----:R-:W-:-:S04]  /*13dc0*/  IMAD.U32 R5, RZ, RZ, UR39 ;  /* 0x00000027ff057e24 */ /* 0x002fc8000f8e00ff */
[----:B------:R1:W2:Y:S03]  /*13dd0*/  SYNCS.PHASECHK.TRANS64.TRYWAIT P1, [R5+URZ+0x30830], R0 ;  /* 0x03083000050075a7 */ /* 0x0002a6000802017f */
[----:B--2---:R-:W-:Y:S05]  /*13de0*/  @!P1 NANOSLEEP.SYNCS 0x989680 ;  /* 0x009896800000995d */ /* 0x004fea0003900000 */
[----:B------:R-:W2:Y:S02]  /*13df0*/  @!P1 SYNCS.PHASECHK.TRANS64 P1, [R5+URZ+0x30830], R0 ;  /* 0x03083000050095a7 */ /* 0x000ea4000802007f */
[----:B--2---:R-:W-:Y:S05]  /*13e00*/  @!P1 BRA `(.L_x_4272) ;  /* 0xfffffffc00ec9947 */ /* 0x004fea000383ffff */
[----:B------:R-:W-:Y:S05]  /*13e10*/  BRA `(.L_x_4271) ;  /* 0xffffff0800dc7947 */ /* 0x000fea000383ffff */
.L_x_4276:
[----:B-1----:R-:W-:-:S04]  /*13e20*/  IMAD.U32 R3, RZ, RZ, UR14 ;  /* 0x0000000eff037e24 */ /* 0x002fc8000f8e00ff */
[----:B------:R1:W2:Y:S03]  /*13e30*/  SYNCS.PHASECHK.TRANS64.TRYWAIT P1, [R3+URZ+0x30850], R0 ;  /* 0x03085000030075a7 */ /* 0x0002a6000802017f */
[----:B--2---:R-:W-:Y:S05]  /*13e40*/  @!P1 NANOSLEEP.SYNCS 0x989680 ;  /* 0x009896800000995d */ /* 0x004fea0003900000 */
[----:B------:R-:W2:Y:S02]  /*13e50*/  @!P1 SYNCS.PHASECHK.TRANS64 P1, [R3+URZ+0x30850], R0 ;  /* 0x03085000030095a7 */ /* 0x000ea4000802007f */
[----:B--2---:R-:W-:Y:S05]  /*13e60*/  @!P1 BRA `(.L_x_4276) ;  /* 0xfffffffc00ec9947 */ /* 0x004fea000383ffff */
[----:B------:R-:W-:Y:S05]  /*13e70*/  BRA `(.L_x_4275) ;  /* 0xffffff14006c7947 */ /* 0x000fea000383ffff */
.L_x_4295:
[----:B-1----:R-:W-:-:S04]  /*13e80*/  IMAD.U32 R5, RZ, RZ, UR5 ;  /* 0x00000005ff057e24 */ /* 0x002fc8000f8e00ff */
[----:B------:R1:W2:Y:S03]  /*13e90*/  SYNCS.PHASECHK.TRANS64.TRYWAIT P1, [R5+URZ+0x30830], R0 ;  /* 0x03083000050075a7 */ /* 0x0002a6000802017f */
[----:B--2---:R-:W-:Y:S05]  /*13ea0*/  @!P1 NANOSLEEP.SYNCS 0x989680 ;  /* 0x009896800000995d */ /* 0x004fea0003900000 */
[----:B------:R-:W2:Y:S02]  /*13eb0*/  @!P1 SYNCS.PHASECHK.TRANS64 P1, [R5+URZ+0x30830], R0 ;  /* 0x03083000050095a7 */ /* 0x000ea4000802007f */
[----:B--2---:R-:W-:Y:S05]  /*13ec0*/  @!P1 BRA `(.L_x_4295) ;  /* 0xfffffffc00ec9947 */ /* 0x004fea000383ffff */
[----:B------:R-:W-:Y:S05]  /*13ed0*/  BRA `(.L_x_4294) ;  /* 0xffffff3c00d07947 */ /* 0x000fea000383ffff */
.L_x_4299:
[----:B-1----:R-:W-:-:S04]  /*13ee0*/  IMAD.U32 R3, RZ, RZ, UR5 ;  /* 0x00000005ff037e24 */ /* 0x002fc8000f8e00ff */
[----:B------:R1:W2:Y:S03]  /*13ef0*/  SYNCS.PHASECHK.TRANS64.TRYWAIT P1, [R3+URZ+0x30850], R0 ;  /* 0x03085000030075a7 */ /* 0x0002a6000802017f */
[----:B--2---:R-:W-:Y:S05]  /*13f00*/  @!P1 NANOSLEEP.SYNCS 0x989680 ;  /* 0x009896800000995d */ /* 0x004fea0003900000 */
[----:B------:R-:W2:Y:S02]  /*13f10*/  @!P1 SYNCS.PHASECHK.TRANS64 P1, [R3+URZ+0x30850], R0 ;  /* 0x03085000030095a7 */ /* 0x000ea4000802007f */
[----:B--2---:R-:W-:Y:S05]  /*13f20*/  @!P1 BRA `(.L_x_4299) ;  /* 0xfffffffc00ec9947 */ /* 0x004fea000383ffff */
[----:B------:R-:W-:Y:S05]  /*13f30*/  BRA `(.L_x_4298) ;  /* 0xffffff4800607947 */ /* 0x000fea000383ffff */
.L_x_4307:
[----:B-1----:R-:W-:-:S04]  /*13f40*/  IMAD.U32 R5, RZ, RZ, UR39 ;  /* 0x00000027ff057e24 */ /* 0x002fc8000f8e00ff */
[----:B------:R1:W2:Y:S03]  /*13f50*/  SYNCS.PHASECHK.TRANS64.TRYWAIT P1, [R5+URZ+0x30830], R0 ;  /* 0x03083000050075a7 */ /* 0x0002a6000802017f */
[----:B--2---:R-:W-:Y:S05]  /*13f60*/  @!P1 NANOSLEEP.SYNCS 0x989680 ;  /* 0x009896800000995d */ /* 0x004fea0003900000 */
[----:B------:R-:W2:Y:S02]  /*13f70*/  @!P1 SYNCS.PHASECHK.TRANS64 P1, [R5+URZ+0x30830], R0 ;  /* 0x03083000050095a7 */ /* 0x000ea4000802007f */
[----:B--2---:R-:W-:Y:S05]  /*13f80*/  @!P1 BRA `(.L_x_4307) ;  /* 0xfffffffc00ec9947 */ /* 0x004fea000383ffff */
[----:B------:R-:W-:Y:S05]  /*13f90*/  BRA `(.L_x_4306) ;  /* 0xffffff5c00287947 */ /* 0x000fea000383ffff */
.L_x_4311:
[----:B-1----:R-:W-:-:S04]  /*13fa0*/  IMAD.U32 R3, RZ, RZ, UR5 ;  /* 0x00000005ff037e24 */ /* 0x002fc8000f8e00ff */
[----:B------:R1:W2:Y:S03]  /*13fb0*/  SYNCS.PHASECHK.TRANS64.TRYWAIT P1, [R3+URZ+0x30850], R0 ;  /* 0x03085000030075a7 */ /* 0x0002a6000802017f */
[----:B--2---:R-:W-:Y:S05]  /*13fc0*/  @!P1 NANOSLEEP.SYNCS 0x989680 ;  /* 0x009896800000995d */ /* 0x004fea0003900000 */
[----:B------:R-:W2:Y:S02]  /*13fd0*/  @!P1 SYNCS.PHASECHK.TRANS64 P1, [R3+URZ+0x30850], R0 ;  /* 0x03085000030095a7 */ /* 0x000ea4000802007f */
[----:B--2---:R-:W-:Y:S05]  /*13fe0*/  @!P1 BRA `(.L_x_4311) ;  /* 0xfffffffc00ec9947 */ /* 0x004fea000383ffff */
[----:B------:R-:W-:Y:S05]  /*13ff0*/  BRA `(.L_x_4310) ;  /* 0xffffff6400b87947 */ /* 0x000fea000383ffff */
.L_x_4326:
[----:B-1----:R-:W-:-:S04]  /*14000*/  IMAD.U32 R3, RZ, RZ, UR5 ;  /* 0x00000005ff037e24 */ /* 0x002fc8000f8e00ff */
[----:B------:R1:W2:Y:S03]  /*14010*/  SYNCS.PHASECHK.TRANS64.TRYWAIT P1, [R3+URZ+0x30850], R2 ;  /* 0x03085002030075a7 */ /* 0x0002a6000802017f */
[----:B--2---:R-:W-:Y:S05]  /*14020*/  @!P1 NANOSLEEP.SYNCS 0x989680 ;  /* 0x009896800000995d */ /* 0x004fea0003900000 */
[----:B------:R-:W2:Y:S02]  /*14030*/  @!P1 SYNCS.PHASECHK.TRANS64 P1, [R3+URZ+0x30850], R2 ;  /* 0x03085002030095a7 */ /* 0x000ea4000802007f */
[----:B--2---:R-:W-:Y:S05]  /*14040*/  @!P1 BRA `(.L_x_4326) ;  /* 0xfffffffc00ec9947 */ /* 0x004fea000383ffff */
[----:B------:R-:W-:Y:S05]  /*14050*/  BRA `(.L_x_4325) ;  /* 0xffffff9000c07947 */ /* 0x000fea000383ffff */
.L_x_4344:
[----:B------:R-:W-:Y:S02]  /*14060*/  IMAD.MOV.U32 R13, RZ, RZ, R18 ;  /* 0x000000ffff0d7224 */ /* 0x000fe400078e0012 */
[----:B------:R-:W-:Y:S02]  /*14070*/  IMAD.MOV.U32 R12, RZ, RZ, RZ ;  /* 0x000000ffff0c7224 */ /* 0x000fe400078e00ff */
[----:B------:R-:W-:Y:S02]  /*14080*/  IMAD.MOV.U32 R11, RZ, RZ, 0x1f ;  /* 0x0000001fff0b7424 */ /* 0x000fe400078e00ff */
[----:B------:R-:W-:-:S07]  /*14090*/  IMAD.MOV.U32 R15, RZ, RZ, -0x1 ;  /* 0xffffffffff0f7424 */ /* 0x000fce00078e00ff */
[----:B-----5:R-:W-:Y:S05]  /*140a0*/  WARPSYNC.COLLECTIVE R15, `(.L_x_4385) ;  /* 0x000000000f087348 */ /* 0x020fea0003c00000 */
[----:B------:R0:W1:Y:S02]  /*140b0*/  SHFL.IDX P6, R14, R13, R12, R11 ;  /* 0x0000000c0d0e7389 */ /* 0x00006400000c000b */
[----:B01---5:R-:W-:Y:S01]  /*140c0*/  ENDCOLLECTIVE ;  /* 0x000000000000791b */ /* 0x023fe20003800000 */
.L_x_4385:
[----:B------:R-:W-:Y:S05]  /*140d0*/  BRA `(.L_x_4386) ;  /* 0xffffffcc00707947 */ /* 0x000fea000383ffff */
.L_x_4346:
[----:B0-----:R-:W-:-:S04]  /*140e0*/  IMAD.U32 R3, RZ, RZ, UR48 ;  /* 0x00000030ff037e24 */ /* 0x001fc8000f8e00ff */
[----:B------:R0:W1:Y:S03]  /*140f0*/  SYNCS.PHASECHK.TRANS64.TRYWAIT P0, [R3+URZ+0x30840], R2 ;  /* 0x03084002030075a7 */ /* 0x000066000800017f */
[----:B-1----:R-:W-:Y:S05]  /*14100*/  @!P0 NANOSLEEP.SYNCS 0x989680 ;  /* 0x009896800000895d */ /* 0x002fea0003900000 */
[----:B------:R-:W1:Y:S02]  /*14110*/  @!P0 SYNCS.PHASECHK.TRANS64 P0, [R3+URZ+0x30840], R2 ;  /* 0x03084002030085a7 */ /* 0x000e64000800007f */
[----:B-1----:R-:W-:Y:S05]  /*14120*/  @!P0 BRA `(.L_x_4346) ;  /* 0xfffffffc00ec8947 */ /* 0x002fea000383ffff */
[----:B------:R-:W-:Y:S05]  /*14130*/  BRA `(.L_x_4387) ;  /* 0xffffffd000007947 */ /* 0x000fea000383ffff */
.L_x_4347:
        /* <DEDUP_REMOVED lines=8> */
.L_x_4389:
[----:B------:R-:W-:Y:S05]  /*141c0*/  BSYNC B0 ;  /* 0x0000000000007941 */ /* 0x000fea0003800000 */
.L_x_4388:
[----:B------:R-:W-:Y:S01]  /*141d0*/  IMAD.MOV.U32 R13, RZ, RZ, R0 ;  /* 0x000000ffff0d7224 */ /* 0x000fe200078e0000 */
[----:B------:R-:W-:Y:S01]  /*141e0*/  @P0 LEA R9, R30, UR48, 0x1 ;  /* 0x000000301e090c11 */ /* 0x000fe2000f8e08ff */
[----:B------:R-:W-:Y:S02]  /*141f0*/  IMAD.MOV.U32 R12, RZ, RZ, RZ ;  /* 0x000000ffff0c7224 */ /* 0x000fe400078e00ff */
[----:B------:R-:W-:Y:S02]  /*14200*/  IMAD.MOV.U32 R11, RZ, RZ, 0x181f ;  /* 0x0000181fff0b7424 */ /* 0x000fe400078e00ff */
[----:B------:R-:W-:Y:S02]  /*14210*/  IMAD.MOV.U32 R15, RZ, RZ, -0x1 ;  /* 0xffffffffff0f7424 */ /* 0x000fe400078e00ff */
[----:B------:R-:W-:-:S07]  /*14220*/  IMAD.MOV.U32 R3, RZ, RZ, R14 ;  /* 0x000000ffff037224 */ /* 0x000fce00078e000e */
[----:B------:R-:W-:Y:S05]  /*14230*/  WARPSYNC.COLLECTIVE R15, `(.L_x_4390) ;  /* 0x000000000f087348 */ /* 0x000fea0003c00000 */
[----:B------:R0:W1:Y:S02]  /*14240*/  SHFL.IDX P6, R14, R13, R12, R11 ;  /* 0x0000000c0d0e7389 */ /* 0x00006400000c000b */
[----:B01----:R-:W-:Y:S01]  /*14250*/  ENDCOLLECTIVE ;  /* 0x000000000000791b */ /* 0x003fe20003800000 */
.L_x_4390:
[----:B------:R-:W-:Y:S02]  /*14260*/  IMAD.MOV.U32 R13, RZ, RZ, R7 ;  /* 0x000000ffff0d7224 */ /* 0x000fe400078e0007 */
[----:B------:R-:W-:Y:S02]  /*14270*/  IMAD.MOV.U32 R12, RZ, RZ, 0x1 ;  /* 0x00000001ff0c7424 */ /* 0x000fe400078e00ff */
[----:B------:R-:W-:-:S07]  /*14280*/  IMAD.MOV.U32 R2, RZ, RZ, R14 ;  /* 0x000000ffff027224 */ /* 0x000fce00078e000e */
[----:B------:R-:W-:Y:S05]  /*14290*/  WARPSYNC.COLLECTIVE R15, `(.L_x_4391) ;  /* 0x000000000f087348 */ /* 0x000fea0003c00000 */
[----:B------:R0:W1:Y:S02]  /*142a0*/  SHFL.IDX P6, R14, R13, R12, R11 ;  /* 0x0000000c0d0e7389 */ /* 0x00006400000c000b */
[----:B01----:R-:W-:Y:S01]  /*142b0*/  ENDCOLLECTIVE ;  /* 0x000000000000791b */ /* 0x003fe20003800000 */
.L_x_4391:
        /* <DEDUP_REMOVED lines=13> */
.L_x_4392:
[----:B------:R-:W-:Y:S01]  /*14390*/  @P0 LEA R21, R30, UR48, 0x1 ;  /* 0x000000301e150c11 */ /* 0x000fe2000f8e08ff */
[----:B------:R-:W-:Y:S02]  /*143a0*/  IMAD.MOV.U32 R13, RZ, RZ, R7 ;  /* 0x000000ffff0d7224 */ /* 0x000fe400078e0007 */
[----:B------:R-:W-:Y:S02]  /*143b0*/  IMAD.MOV.U32 R12, RZ, RZ, 0x2 ;  /* 0x00000002ff0c7424 */ /* 0x000fe400078e00ff */
[----:B------:R-:W-:-:S07]  /*143c0*/  IMAD.MOV.U32 R4, RZ, RZ, R14 ;  /* 0x000000ffff047224 */ /* 0x000fce00078e000e */
[----:B------:R-:W-:Y:S05]  /*143d0*/  WARPSYNC.COLLECTIVE R15, `(.L_x_4393) ;  /* 0x000000000f087348 */ /* 0x000fea0003c00000 */
[----:B------:R0:W1:Y:S02]  /*143e0*/  SHFL.IDX P6, R14, R13, R12, R11 ;  /* 0x0000000c0d0e7389 */ /* 0x00006400000c000b */
[----:B01----:R-:W-:Y:S01]  /*143f0*/  ENDCOLLECTIVE ;  /* 0x000000000000791b */ /* 0x003fe20003800000 */
.L_x_4393:
        /* <DEDUP_REMOVED lines=13> */
.L_x_4394:
[----:B------:R-:W-:Y:S01]  /*144d0*/  IMAD.MOV.U32 R3, RZ, RZ, R8 ;  /* 0x000000ffff037224 */ /* 0x000fe200078e0008 */
[----:B------:R-:W-:Y:S01]  /*144e0*/  @P0 LEA R25, R30, UR48, 0x1 ;  /* 0x000000301e190c11 */ /* 0x000fe2000f8e08ff */
[----:B------:R-:W-:Y:S02]  /*144f0*/  IMAD.MOV.U32 R13, RZ, RZ, R7 ;  /* 0x000000ffff0d7224 */ /* 0x000fe400078e0007 */
[----:B------:R-:W-:Y:S02]  /*14500*/  IMAD.MOV.U32 R12, RZ, RZ, 0x3 ;  /* 0x00000003ff0c7424 */ /* 0x000fe400078e00ff */
[----:B------:R-:W-:-:S07]  /*14510*/  IMAD.MOV.U32 R2, RZ, RZ, R14 ;  /* 0x000000ffff027224 */ /* 0x000fce00078e000e */
[----:B------:R-:W-:Y:S05]  /*14520*/  WARPSYNC.COLLECTIVE R15, `(.L_x_4395) ;  /* 0x000000000f087348 */ /* 0x000fea0003c00000 */
[----:B------:R0:W1:Y:S02]  /*14530*/  SHFL.IDX P6, R14, R13, R12, R11 ;  /* 0x0000000c0d0e7389 */ /* 0x00006400000c000b */
[----:B01----:R-:W-:Y:S01]  /*14540*/  ENDCOLLECTIVE ;  /* 0x000000000000791b */ /* 0x003fe20003800000 */
.L_x_4395:
        /* <DEDUP_REMOVED lines=13> */
.L_x_4396:
        /* <DEDUP_REMOVED lines=8> */
.L_x_4397:
[----:B------:R-:W-:-:S04]  /*146a0*/  IMAD.MOV.U32 R4, RZ, RZ, R10 ;  /* 0x000000ffff047224 */ /* 0x000fc800078e000a */
        /* <DEDUP_REMOVED lines=13> */
.L_x_4398:
        /* <DEDUP_REMOVED lines=8> */
.L_x_4399:
        /* <DEDUP_REMOVED lines=12> */
.L_x_4400:
[----:B------:R-:W-:Y:S05]  /*148c0*/  BRA `(.L_x_4401) ;  /* 0xffffffcc00647947 */ /* 0x000fea000383ffff */
.L_x_4350:
[----:B------:R-:W-:Y:S02]  /*148d0*/  IMAD.MOV.U32 R13, RZ, RZ, R8 ;  /* 0x000000ffff0d7224 */ /* 0x000fe400078e0008 */
[----:B------:R-:W-:Y:S02]  /*148e0*/  IMAD.MOV.U32 R12, RZ, RZ, RZ ;  /* 0x000000ffff0c7224 */ /* 0x000fe400078e00ff */
[----:B------:R-:W-:Y:S02]  /*148f0*/  IMAD.MOV.U32 R11, RZ, RZ, 0x181f ;  /* 0x0000181fff0b7424 */ /* 0x000fe400078e00ff */
[----:B------:R-:W-:Y:S02]  /*14900*/  IMAD.MOV.U32 R15, RZ, RZ, -0x1 ;  /* 0xffffffffff0f7424 */ /* 0x000fe400078e00ff */
[----:B------:R-:W-:-:S07]  /*14910*/  VIADD R7, R27, UR42 ;  /* 0x0000002a1b077c36 */ /* 0x000fce0008000000 */
[----:B------:R-:W-:Y:S05]  /*14920*/  WARPSYNC.COLLECTIVE R15, `(.L_x_4402) ;  /* 0x000000000f087348 */ /* 0x000fea0003c00000 */
[----:B------:R0:W1:Y:S02]  /*14930*/  SHFL.IDX P6, R14, R13, R12, R11 ;  /* 0x0000000c0d0e7389 */ /* 0x00006400000c000b */
[----:B01----:R-:W-:Y:S01]  /*14940*/  ENDCOLLECTIVE ;  /* 0x000000000000791b */ /* 0x003fe20003800000 */
.L_x_4402:
[----:B------:R-:W-:Y:S02]  /*14950*/  VIADD R5, R7, 0x10 ;  /* 0x0000001007057836 */ /* 0x000fe40000000000 */
[----:B------:R-:W-:Y:S02]  /*14960*/  IMAD.MOV.U32 R13, RZ, RZ, R6 ;  /* 0x000000ffff0d7224 */ /* 0x000fe400078e0006 */
[----:B------:R-:W-:-:S07]  /*14970*/  IMAD.MOV.U32 R3, RZ, RZ, R14 ;  /* 0x000000ffff037224 */ /* 0x000fce00078e000e */
[----:B------:R-:W-:Y:S05]  /*14980*/  WARPSYNC.COLLECTIVE R15, `(.L_x_4403) ;  /* 0x000000000f087348 */ /* 0x000fea0003c00000 */
[----:B------:R0:W1:Y:S02]  /*14990*/  SHFL.IDX P6, R14, R13, R12, R11 ;  /* 0x0000000c0d0e7389 */ /* 0x00006400000c000b */
[----:B01----:R-:W-:Y:S01]  /*149a0*/  ENDCOLLECTIVE ;  /* 0x000000000000791b */ /* 0x003fe20003800000 */
.L_x_4403:
        /* <DEDUP_REMOVED lines=10> */
.L_x_4404:
        /* <DEDUP_REMOVED lines=8> */
[----:B------:R-:W-:Y:S01]  /*14ad0*/  ISETP.GE.AND P1, PT, R5, R0, PT ;  /* 0x000000000500720c */ /* 0x000fe20003f26270 */
[----:B------:R-:W-:-:S12]  /*14ae0*/  IMAD.MOV.U32 R5, RZ, RZ, R14 ;  /* 0x000000ffff057224 */ /* 0x000fd800078e000e */
[----:B0-----:R-:W-:Y:S05]  /*14af0*/  WARPSYNC.COLLECTIVE R15, `(.L_x_4405) ;  /* 0x000000000f087348 */ /* 0x001fea0003c00000 */
[----:B------:R1:W2:Y:S02]  /*14b00*/  SHFL.IDX P6, R14, R13, R12, R11 ;  /* 0x0000000c0d0e7389 */ /* 0x0002a400000c000b */
[----:B012---:R-:W-:Y:S01]  /*14b10*/  ENDCOLLECTIVE ;  /* 0x000000000000791b */ /* 0x007fe20003800000 */
.L_x_4405:
        /* <DEDUP_REMOVED lines=8> */
.L_x_4406:
        /* <DEDUP_REMOVED lines=13> */
.L_x_4407:
        /* <DEDUP_REMOVED lines=8> */
.L_x_4408:
        /* <DEDUP_REMOVED lines=13> */
.L_x_4409:
        /* <DEDUP_REMOVED lines=8> */
.L_x_4410:
        /* <DEDUP_REMOVED lines=13> */
.L_x_4411:
        /* <DEDUP_REMOVED lines=8> */
.L_x_4412:
        /* <DEDUP_REMOVED lines=13> */
.L_x_4413:
        /* <DEDUP_REMOVED lines=8> */
.L_x_4414:
        /* <DEDUP_REMOVED lines=13> */
.L_x_4415:
[----:B------:R-:W-:Y:S01]  /*151b0*/  @!P1 LEA R9, R30, UR48, 0x1 ;  /* 0x000000301e099c11 */ /* 0x000fe2000f8e08ff */
[----:B------:R-:W-:Y:S02]  /*151c0*/  IMAD.MOV.U32 R13, RZ, RZ, R8 ;  /* 0x000000ffff0d7224 */ /* 0x000fe400078e0008 */
[----:B------:R-:W-:Y:S02]  /*151d0*/  IMAD.MOV.U32 R12, RZ, RZ, 0x7 ;  /* 0x00000007ff0c7424 */ /* 0x000fe400078e00ff */
[----:B------:R-:W-:-:S07]  /*151e0*/  IMAD.MOV.U32 R2, RZ, RZ, R14 ;  /* 0x000000ffff027224 */ /* 0x000fce00078e000e */
[----:B------:R-:W-:Y:S05]  /*151f0*/  WARPSYNC.COLLECTIVE R15, `(.L_x_4416) ;  /* 0x000000000f087348 */ /* 0x000fea0003c00000 */
[----:B------:R0:W1:Y:S02]  /*15200*/  SHFL.IDX P6, R14, R13, R12, R11 ;  /* 0x0000000c0d0e7389 */ /* 0x00006400000c000b */
[----:B01----:R-:W-:Y:S01]  /*15210*/  ENDCOLLECTIVE ;  /* 0x000000000000791b */ /* 0x003fe20003800000 */
.L_x_4416:
        /* <DEDUP_REMOVED lines=12> */
.L_x_4417:
[----:B------:R-:W-:Y:S05]  /*152e0*/  BRA `(.L_x_4418) ;  /* 0xffffffcc00507947 */ /* 0x000fea000383ffff */
.L_x_4353:
[----:B0-----:R-:W-:-:S04]  /*152f0*/  IMAD.U32 R3, RZ, RZ, UR48 ;  /* 0x00000030ff037e24 */ /* 0x001fc8000f8e00ff */
[----:B------:R0:W1:Y:S03]  /*15300*/  SYNCS.PHASECHK.TRANS64.TRYWAIT P0, [R3+URZ+0x30820], R0 ;  /* 0x03082000030075a7 */ /* 0x000066000800017f */
[----:B-1----:R-:W-:Y:S05]  /*15310*/  @!P0 NANOSLEEP.SYNCS 0x989680 ;  /* 0x009896800000895d */ /* 0x002fea0003900000 */
[----:B------:R-:W1:Y:S02]  /*15320*/  @!P0 SYNCS.PHASECHK.TRANS64 P0, [R3+URZ+0x30820], R0 ;  /* 0x03082000030085a7 */ /* 0x000e64000800007f */
[----:B-1----:R-:W-:Y:S05]  /*15330*/  @!P0 BRA `(.L_x_4353) ;  /* 0xfffffffc00ec8947 */ /* 0x002fea000383ffff */
[----:B------:R-:W-:Y:S05]  /*15340*/  BRA `(.L_x_4419) ;  /* 0xffffffcc009c7947 */ /* 0x000fea000383ffff */
.L_x_4357:
[----:B0-----:R0:W1:Y:S02]  /*15350*/  SYNCS.PHASECHK.TRANS64.TRYWAIT P0, [R19+URZ+0x30840], R2 ;  /* 0x03084002130075a7 */ /* 0x001064000800017f */
[----:B-1----:R-:W-:Y:S05]  /*15360*/  @!P0 NANOSLEEP.SYNCS 0x989680 ;  /* 0x009896800000895d */ /* 0x002fea0003900000 */
[----:B------:R-:W1:Y:S02]  /*15370*/  @!P0 SYNCS.PHASECHK.TRANS64 P0, [R19+URZ+0x30840], R2 ;  /* 0x03084002130085a7 */ /* 0x000e64000800007f */
[----:B-1----:R-:W-:Y:S05]  /*15380*/  @!P0 BRA `(.L_x_4357) ;  /* 0xfffffffc00f08947 */ /* 0x002fea000383ffff */
[----:B------:R-:W-:Y:S05]  /*15390*/  BRA `(.L_x_4420) ;  /* 0xffffffd000847947 */ /* 0x000fea000383ffff */
.L_x_4358:
        /* <DEDUP_REMOVED lines=8> */
.L_x_4422:
[----:B------:R-:W-:Y:S05]  /*15420*/  BSYNC B1 ;  /* 0x0000000000017941 */ /* 0x000fea0003800000 */
.L_x_4421:
[----:B------:R-:W-:Y:S01]  /*15430*/  IMAD.MOV.U32 R13, RZ, RZ, R21 ;  /* 0x000000ffff0d7224 */ /* 0x000fe200078e0015 */
[----:B------:R-:W-:Y:S01]  /*15440*/  P2R R6, PR, RZ, 0x2 ;  /* 0x00000002ff067803 */ /* 0x000fe20000000000 */
[----:B------:R-:W-:Y:S01]  /*15450*/  IMAD.MOV.U32 R12, RZ, RZ, RZ ;  /* 0x000000ffff0c7224 */ /* 0x000fe200078e00ff */
[----:B------:R-:W-:Y:S01]  /*15460*/  LOP3.LUT P1, RZ, R16, 0x4, RZ, 0xc0, !PT ;  /* 0x0000000410ff7812 */ /* 0x000fe2000782c0ff */
[----:B------:R-:W-:Y:S01]  /*15470*/  IMAD.MOV.U32 R11, RZ, RZ, 0x181f ;  /* 0x0000181fff0b7424 */ /* 0x000fe200078e00ff */
[----:B------:R-:W-:Y:S01]  /*15480*/  LEA R22, R22, UR48, 0x1 ;  /* 0x0000003016167c11 */ /* 0x000fe2000f8e08ff */
[----:B------:R-:W-:Y:S02]  /*15490*/  IMAD.MOV.U32 R15, RZ, RZ, -0x1 ;  /* 0xffffffffff0f7424 */ /* 0x000fe400078e00ff */
[----:B------:R-:W-:Y:S02]  /*154a0*/  IMAD.MOV.U32 R3, RZ, RZ, R14 ;  /* 0x000000ffff037224 */ /* 0x000fe400078e000e */
[----:B------:R-:W-:-:S07]  /*154b0*/  IMAD.SHL.U32 R8, R23, 0x2, RZ ;  /* 0x0000000217087824 */ /* 0x000fce00078e00ff */
[----:B------:R-:W-:Y:S05]  /*154c0*/  WARPSYNC.COLLECTIVE R15, `(.L_x_4423) ;  /* 0x000000000f087348 */ /* 0x000fea0003c00000 */
[----:B------:R0:W1:Y:S02]  /*154d0*/  SHFL.IDX P6, R14, R13, R12, R11 ;  /* 0x0000000c0d0e7389 */ /* 0x00006400000c000b */
[----:B01----:R-:W-:Y:S01]  /*154e0*/  ENDCOLLECTIVE ;  /* 0x000000000000791b */ /* 0x003fe20003800000 */
.L_x_4423:
[----:B------:R-:W-:Y:S02]  /*154f0*/  IMAD.MOV.U32 R13, RZ, RZ, R24 ;  /* 0x000000ffff0d7224 */ /* 0x000fe400078e0018 */
[----:B------:R-:W-:Y:S01]  /*15500*/  IMAD.MOV.U32 R12, RZ, RZ, 0x1 ;  /* 0x00000001ff0c7424 */ /* 0x000fe200078e00ff */
[----:B------:R-:W-:-:S13]  /*15510*/  IADD3 R2, P0, R14, R8, RZ ;  /* 0x000000080e027210 */ /* 0x000fda0007f1e0ff */
[----:B------:R-:W-:Y:S05]  /*15520*/  WARPSYNC.COLLECTIVE R15, `(.L_x_4424) ;  /* 0x000000000f087348 */ /* 0x000fea0003c00000 */
[----:B------:R0:W1:Y:S02]  /*15530*/  SHFL.IDX P6, R14, R13, R12, R11 ;  /* 0x0000000c0d0e7389 */ /* 0x00006400000c000b */
[----:B01----:R-:W-:Y:S01]  /*15540*/  ENDCOLLECTIVE ;  /* 0x000000000000791b */ /* 0x003fe20003800000 */
.L_x_4424:
        /* <DEDUP_REMOVED lines=12> */
.L_x_4425:
[----:B------:R-:W-:Y:S02]  /*15610*/  IMAD.MOV.U32 R13, RZ, RZ, R24 ;  /* 0x000000ffff0d7224 */ /* 0x000fe400078e0018 */
[----:B------:R-:W-:Y:S01]  /*15620*/  IMAD.MOV.U32 R12, RZ, RZ, 0x2 ;  /* 0x00000002ff0c7424 */ /* 0x000fe200078e00ff */
[----:B------:R-:W-:-:S13]  /*15630*/  IADD3 R2, P0, R14, R8, RZ ;  /* 0x000000080e027210 */ /* 0x000fda0007f1e0ff */
[----:B------:R-:W-:Y:S05]  /*15640*/  WARPSYNC.COLLECTIVE R15, `(.L_x_4426) ;  /* 0x000000000f087348 */ /* 0x000fea0003c00000 */
[----:B------:R0:W1:Y:S02]  /*15650*/  SHFL.IDX P6, R14, R13, R12, R11 ;  /* 0x0000000c0d0e7389 */ /* 0x00006400000c000b */
[----:B01----:R-:W-:Y:S01]  /*15660*/  ENDCOLLECTIVE ;  /* 0x000000000000791b */ /* 0x003fe20003800000 */
.L_x_4426:
        /* <DEDUP_REMOVED lines=12> */
.L_x_4427:
[----:B------:R-:W-:Y:S02]  /*15730*/  IMAD.MOV.U32 R13, RZ, RZ, R24 ;  /* 0x000000ffff0d7224 */ /* 0x000fe400078e0018 */
[----:B------:R-:W-:Y:S02]  /*15740*/  IMAD.MOV.U32 R12, RZ, RZ, 0x3 ;  /* 0x00000003ff0c7424 */ /* 0x000fe400078e00ff */
[----:B------:R-:W-:-:S07]  /*15750*/  IMAD.MOV.U32 R10, RZ, RZ, R14 ;  /* 0x000000ffff0a7224 */ /* 0x000fce00078e000e */
[----:B------:R-:W-:Y:S05]  /*15760*/  WARPSYNC.COLLECTIVE R15, `(.L_x_4428) ;  /* 0x000000000f087348 */ /* 0x000fea0003c00000 */
[----:B------:R0:W1:Y:S02]  /*15770*/  SHFL.IDX P6, R14, R13, R12, R11 ;  /* 0x0000000c0d0e7389 */ /* 0x00006400000c000b */
[----:B01----:R-:W-:Y:S01]  /*15780*/  ENDCOLLECTIVE ;  /* 0x000000000000791b */ /* 0x003fe20003800000 */
.L_x_4428:
        /* <DEDUP_REMOVED lines=13> */
.L_x_4429:
[----:B------:R-:W-:Y:S02]  /*15860*/  IMAD.MOV.U32 R13, RZ, RZ, R24 ;  /* 0x000000ffff0d7224 */ /* 0x000fe400078e0018 */
[----:B------:R-:W-:Y:S02]  /*15870*/  IMAD.MOV.U32 R12, RZ, RZ, 0x4 ;  /* 0x00000004ff0c7424 */ /* 0x000fe400078e00ff */
[----:B------:R-:W-:-:S07]  /*15880*/  IMAD.MOV.U32 R2, RZ, RZ, R14 ;  /* 0x000000ffff027224 */ /* 0x000fce00078e000e */
[----:B------:R-:W-:Y:S05]  /*15890*/  WARPSYNC.COLLECTIVE R15, `(.L_x_4430) ;  /* 0x000000000f087348 */ /* 0x000fea0003c00000 */
[----:B------:R0:W1:Y:S02]  /*158a0*/  SHFL.IDX P6, R14, R13, R12, R11 ;  /* 0x0000000c0d0e7389 */ /* 0x00006400000c000b */
[----:B01----:R-:W-:Y:S01]  /*158b0*/  ENDCOLLECTIVE ;  /* 0x000000000000791b */ /* 0x003fe20003800000 */
.L_x_4430:
        /* <DEDUP_REMOVED lines=13> */
.L_x_4431:
[----:B------:R-:W-:Y:S02]  /*15990*/  IMAD.MOV.U32 R13, RZ, RZ, R24 ;  /* 0x000000ffff0d7224 */ /* 0x000fe400078e0018 */
[----:B------:R-:W-:Y:S02]  /*159a0*/  IMAD.MOV.U32 R12, RZ, RZ, 0x5 ;  /* 0x00000005ff0c7424 */ /* 0x000fe400078e00ff */
[----:B------:R-:W-:-:S07]  /*159b0*/  IMAD.MOV.U32 R2, RZ, RZ, R14 ;  /* 0x000000ffff027224 */ /* 0x000fce00078e000e */
[----:B------:R-:W-:Y:S05]  /*159c0*/  WARPSYNC.COLLECTIVE R15, `(.L_x_4432) ;  /* 0x000000000f087348 */ /* 0x000fea0003c00000 */
[----:B------:R0:W1:Y:S02]  /*159d0*/  SHFL.IDX P6, R14, R13, R12, R11 ;  /* 0x0000000c0d0e7389 */ /* 0x00006400000c000b */
[----:B01----:R-:W-:Y:S01]  /*159e0*/  ENDCOLLECTIVE ;  /* 0x000000000000791b */ /* 0x003fe20003800000 */
.L_x_4432:
        /* <DEDUP_REMOVED lines=8> */
[----:B------:R0:W-:Y:S04]  /*15a70*/  LDGSTS.E.BYPASS.LTC128B.128 [R22+0x23400], desc[UR36][R2.64+0x80], !P5 ;  /* 0x2340008002167fae */ /* 0x0001e8000e901d64 */
[----:B------:R0:W-:Y:S01]  /*15a80*/  LDGSTS.E.BYPASS.LTC128B.128 [R22+0x26400], desc[UR36][R2.64+0x100], !P4 ;  /* 0x2640010002167fae */ /* 0x0001e2000e101d64 */
[----:B------:R-:W-:-:S07]  /*15a90*/  IMAD.MOV.U32 R24, RZ, RZ, R14 ;  /* 0x000000ffff187224 */ /* 0x000fce00078e000e */
[----:B0-----:R-:W-:Y:S05]  /*15aa0*/  WARPSYNC.COLLECTIVE R15, `(.L_x_4433) ;  /* 0x000000000f087348 */ /* 0x001fea0003c00000 */
[----:B------:R1:W2:Y:S02]  /*15ab0*/  SHFL.IDX P6, R14, R13, R12, R11 ;  /* 0x0000000c0d0e7389 */ /* 0x0002a400000c000b */
[----:B012---:R-:W-:Y:S01]  /*15ac0*/  ENDCOLLECTIVE ;  /* 0x000000000000791b */ /* 0x007fe20003800000 */
.L_x_4433:
[----:B------:R-:W-:Y:S05]  /*15ad0*/  BRA `(.L_x_4434) ;  /* 0xffffffcc00d07947 */ /* 0x000fea000383ffff */
.L_x_4363:
[----:B0-----:R0:W2:Y:S02]  /*15ae0*/  SYNCS.PHASECHK.TRANS64.TRYWAIT P0, [R6+URZ+0x30860], R3 ;  /* 0x03086003060075a7 */ /* 0x0010a4000800017f */
[----:B--2---:R-:W-:Y:S05]  /*15af0*/  @!P0 NANOSLEEP.SYNCS 0x989680 ;  /* 0x009896800000895d */ /* 0x004fea0003900000 */
[----:B------:R-:W2:Y:S02]  /*15b00*/  @!P0 SYNCS.PHASECHK.TRANS64 P0, [R6+URZ+0x30860], R3 ;  /* 0x03086003060085a7 */ /* 0x000ea4000800007f */
[----:B--2---:R-:W-:Y:S05]  /*15b10*/  @!P0 BRA `(.L_x_4363) ;  /* 0xfffffffc00f08947 */ /* 0x004fea000383ffff */
[----:B------:R-:W-:Y:S05]  /*15b20*/  BRA `(.L_x_4435) ;  /* 0xffffffd000347947 */ /* 0x000fea000383ffff */
.L_x_4364:
[----:B------:R-:W-:Y:S01]  /*15b30*/  BSSY B1, `(.L_x_4436) ;  /* 0x0000008000017945 */ /* 0x000fe20003800000 */
[----:B------:R-:W-:Y:S02]  /*15b40*/  IMAD.MOV.U32 R13, RZ, RZ, R18 ;  /* 0x000000ffff0d7224 */ /* 0x000fe400078e0012 */
[----:B------:R-:W-:Y:S02]  /*15b50*/  IMAD.MOV.U32 R12, RZ, RZ, RZ ;  /* 0x000000ffff0c7224 */ /* 0x000fe400078e00ff */
[----:B------:R-:W-:Y:S02]  /*15b60*/  IMAD.MOV.U32 R11, RZ, RZ, 0x181f ;  /* 0x0000181fff0b7424 */ /* 0x000fe400078e00ff */
[----:B------:R-:W-:-:S07]  /*15b70*/  IMAD.MOV.U32 R15, RZ, RZ, -0x1 ;  /* 0xffffffffff0f7424 */ /* 0x000fce00078e00ff */
[----:B01----:R-:W-:Y:S05]  /*15b80*/  WARPSYNC.COLLECTIVE R15, `(.L_x_4437) ;  /* 0x000000000f087348 */ /* 0x003fea0003c00000 */
[----:B------:R2:W3:Y:S02]  /*15b90*/  SHFL.IDX P6, R14, R13, R12, R11 ;  /* 0x0000000c0d0e7389 */ /* 0x0004e400000c000b */
[----:B0123--:R-:W-:Y:S01]  /*15ba0*/  ENDCOLLECTIVE ;  /* 0x000000000000791b */ /* 0x00ffe20003800000 */
.L_x_4437:
[----:B------:R-:W-:Y:S05]  /*15bb0*/  BSYNC B1 ;  /* 0x0000000000017941 */ /* 0x000fea0003800000 */
.L_x_4436:
[----:B------:R-:W-:Y:S01]  /*15bc0*/  IMAD.MOV.U32 R13, RZ, RZ, R17 ;  /* 0x000000ffff0d7224 */ /* 0x000fe200078e0011 */
[----:B------:R-:W-:Y:S01]  /*15bd0*/  LEA R7, R7, UR48, 0x1 ;  /* 0x0000003007077c11 */ /* 0x000fe2000f8e08ff */
[----:B------:R-:W-:Y:S02]  /*15be0*/  IMAD.MOV.U32 R12, RZ, RZ, RZ ;  /* 0x000000ffff0c7224 */ /* 0x000fe400078e00ff */
[----:B------:R-:W-:Y:S02]  /*15bf0*/  IMAD.MOV.U32 R11, RZ, RZ, 0x181f ;  /* 0x0000181fff0b7424 */ /* 0x000fe400078e00ff */
[----:B------:R-:W-:Y:S02]  /*15c00*/  IMAD.MOV.U32 R15, RZ, RZ, -0x1 ;  /* 0xffffffffff0f7424 */ /* 0x000fe400078e00ff */
[----:B------:R-:W-:-:S07]  /*15c10*/  IMAD.MOV.U32 R3, RZ, RZ, R14 ;  /* 0x000000ffff037224 */ /* 0x000fce00078e000e */
[----:B------:R-:W-:Y:S05]  /*15c20*/  WARPSYNC.COLLECTIVE R15, `(.L_x_4438) ;  /* 0x000000000f087348 */ /* 0x000fea0003c00000 */
[----:B------:R0:W1:Y:S02]  /*15c30*/  SHFL.IDX P6, R14, R13, R12, R11 ;  /* 0x0000000c0d0e7389 */ /* 0x00006400000c000b */
[----:B01----:R-:W-:Y:S01]  /*15c40*/  ENDCOLLECTIVE ;  /* 0x000000000000791b */ /* 0x003fe20003800000 */
.L_x_4438:
[----:B------:R-:W-:Y:S02]  /*15c50*/  IMAD.MOV.U32 R13, RZ, RZ, R18 ;  /* 0x000000ffff0d7224 */ /* 0x000fe400078e0012 */
[----:B------:R-:W-:Y:S01]  /*15c60*/  IMAD.MOV.U32 R12, RZ, RZ, 0x1 ;  /* 0x00000001ff0c7424 */ /* 0x000fe200078e00ff */
[----:B------:R-:W-:-:S13]  /*15c70*/  IADD3 R2, P0, R14, R9, RZ ;  /* 0x000000090e027210 */ /* 0x000fda0007f1e0ff */
[----:B------:R-:W-:Y:S05]  /*15c80*/  WARPSYNC.COLLECTIVE R15, `(.L_x_4439) ;  /* 0x000000000f087348 */ /* 0x000fea0003c00000 */
[----:B------:R0:W1:Y:S02]  /*15c90*/  SHFL.IDX P6, R14, R13, R12, R11 ;  /* 0x0000000c0d0e7389 */ /* 0x00006400000c000b */
[----:B01----:R-:W-:Y:S01]  /*15ca0*/  ENDCOLLECTIVE ;  /* 0x000000000000791b */ /* 0x003fe20003800000 */
.L_x_4439:
        /* <DEDUP_REMOVED lines=12> */
.L_x_4440:
        /* <DEDUP_REMOVED lines=12> */
.L_x_4441:
        /* <DEDUP_REMOVED lines=12> */
.L_x_4442:
        /* <DEDUP_REMOVED lines=12> */
.L_x_4443:
        /* <DEDUP_REMOVED lines=12> */
.L_x_4444:
        /* <DEDUP_REMOVED lines=12> */
.L_x_4445:
        /* <DEDUP_REMOVED lines=12> */
.L_x_4446:
        /* <DEDUP_REMOVED lines=12> */
.L_x_4447:
        /* <DEDUP_REMOVED lines=12> */
.L_x_4448:
[----:B------:R-:W-:Y:S01]  /*16370*/  @!PT LDS RZ, [RZ] ;  /* 0x00000000fffff984 */ /* 0x000fe20000000800 */
[----:B------:R-:W-:Y:S01]  /*16380*/  @!PT LDS RZ, [RZ] ;  /* 0x00000000fffff984 */ /* 0x000fe20000000800 */
[----:B------:R-:W-:Y:S01]  /*16390*/  @!PT LDS RZ, [RZ] ;  /* 0x00000000fffff984 */ /* 0x000fe20000000800 */
[----:B------:R2:W-:Y:S01]  /*163a0*/  LDGSTS.E.BYPASS.LTC128B.128 [R7+0x5400], desc[UR36][R2.64+0x80], !P0 ;  /* 0x0540008002077fae */ /* 0x0005e2000c101d64 */
[----:B------:R-:W-:-:S13]  /*163b0*/  ISETP.LT.OR P0, PT, R0, 0x41, P1 ;  /* 0x000000410000780c */ /* 0x000fda0000f01670 */
[----:B------:R2:W-:Y:S01]  /*163c0*/  LDGSTS.E.BYPASS.LTC128B.128 [R7+0x8400], desc[UR36][R2.64+0x100], !P0 ;  /* 0x0840010002077fae */ /* 0x0005e2000c101d64 */
[----:B------:R-:W-:Y:S05]  /*163d0*/  BRA `(.L_x_4449) ;  /* 0xffffffc800f07947 */ /* 0x000fea000383ffff */
.L_x_4370:
[----:B0-----:R0:W1:Y:S02]  /*163e0*/  SYNCS.PHASECHK.TRANS64.TRYWAIT P0, [R0+URZ+0x30860], R3 ;  /* 0x03086003000075a7 */ /* 0x001064000800017f */
[----:B-1----:R-:W-:Y:S05]  /*163f0*/  @!P0 NANOSLEEP.SYNCS 0x989680 ;  /* 0x009896800000895d */ /* 0x002fea0003900000 */
[----:B------:R-:W1:Y:S02]  /*16400*/  @!P0 SYNCS.PHASECHK.TRANS64 P0, [R0+URZ+0x30860], R3 ;  /* 0x03086003000085a7 */ /* 0x000e64000800007f */
[----:B-1----:R-:W-:Y:S05]  /*16410*/  @!P0 BRA `(.L_x_4370) ;  /* 0xfffffffc00f08947 */ /* 0x002fea000383ffff */
[----:B------:R-:W-:Y:S05]  /*16420*/  BRA `(.L_x_4450) ;  /* 0xffffffcc00ec7947 */ /* 0x000fea000383ffff */
.L_x_4371:
        /* <DEDUP_REMOVED lines=8> */
.L_x_4452:
[----:B------:R-:W-:Y:S05]  /*164b0*/  BSYNC B0 ;  /* 0x0000000000007941 */ /* 0x000fea0003800000 */
.L_x_4451:
        /* <DEDUP_REMOVED lines=9> */
.L_x_4453:
[----:B------:R-:W-:Y:S02]  /*16550*/  ULDC UR4, c[0x0][0x2f4] ;  /* 0x0000bd0000047ab9 */ /* 0x000fe40000000800 */
[----:B------:R-:W-:Y:S02]  /*16560*/  ISETP.GE.AND P1, PT, R34, UR4, PT ;  /* 0x0000000422007c0c */ /* 0x000fe4000bf26270 */
[----:B------:R-:W-:Y:S02]  /*16570*/  ISETP.GE.AND P0, PT, R33, UR4, PT ;  /* 0x0000000421007c0c */ /* 0x000fe4000bf06270 */
[----:B------:R-:W-:Y:S02]  /*16580*/  ISETP.GE.AND P2, PT, R23, UR4, PT ;  /* 0x0000000417007c0c */ /* 0x000fe4000bf46270 */
[C---:B------:R-:W-:Y:S02]  /*16590*/  ISETP.LT.OR P4, PT, R5.reuse, 0x1, P1 ;  /* 0x000000010500780c */ /* 0x040fe40000f81670 */
        /* <DEDUP_REMOVED lines=8> */
.L_x_4454:
        /* <DEDUP_REMOVED lines=15> */
.L_x_4455:
[----:B------:R-:W-:Y:S02]  /*16710*/  IMAD.MOV.U32 R3, RZ, RZ, R6 ;  /* 0x000000ffff037224 */ /* 0x000fe400078e0006 */
[----:B------:R-:W-:Y:S02]  /*16720*/  IMAD.MOV.U32 R13, RZ, RZ, R18 ;  /* 0x000000ffff0d7224 */ /* 0x000fe400078e0012 */
[----:B------:R-:W-:Y:S02]  /*16730*/  IMAD.MOV.U32 R12, RZ, RZ, 0x2 ;  /* 0x00000002ff0c7424 */ /* 0x000fe400078e00ff */
[----:B------:R-:W-:-:S07]  /*16740*/  IMAD.MOV.U32 R2, RZ, RZ, R14 ;  /* 0x000000ffff027224 */ /* 0x000fce00078e000e */
[----:B------:R-:W-:Y:S05]  /*16750*/  WARPSYNC.COLLECTIVE R15, `(.L_x_4456) ;  /* 0x000000000f087348 */ /* 0x000fea0003c00000 */
[----:B------:R0:W1:Y:S02]  /*16760*/  SHFL.IDX P6, R14, R13, R12, R11 ;  /* 0x0000000c0d0e7389 */ /* 0x00006400000c000b */
[----:B01----:R-:W-:Y:S01]  /*16770*/  ENDCOLLECTIVE ;  /* 0x000000000000791b */ /* 0x003fe20003800000 */
.L_x_4456:
        /* <DEDUP_REMOVED lines=15> */
.L_x_4457:
[----:B------:R-:W-:Y:S02]  /*16870*/  IMAD.MOV.U32 R3, RZ, RZ, R7 ;  /* 0x000000ffff037224 */ /* 0x000fe400078e0007 */
[----:B------:R-:W-:Y:S02]  /*16880*/  IMAD.MOV.U32 R13, RZ, RZ, R18 ;  /* 0x000000ffff0d7224 */ /* 0x000fe400078e0012 */
[----:B------:R-:W-:Y:S02]  /*16890*/  IMAD.MOV.U32 R12, RZ, RZ, 0x3 ;  /* 0x00000003ff0c7424 */ /* 0x000fe400078e00ff */
[----:B------:R-:W-:-:S07]  /*168a0*/  IMAD.MOV.U32 R8, RZ, RZ, R14 ;  /* 0x000000ffff087224 */ /* 0x000fce00078e000e */
[----:B------:R-:W-:Y:S05]  /*168b0*/  WARPSYNC.COLLECTIVE R15, `(.L_x_4458) ;  /* 0x000000000f087348 */ /* 0x000fea0003c00000 */
[----:B------:R0:W1:Y:S02]  /*168c0*/  SHFL.IDX P6, R14, R13, R12, R11 ;  /* 0x0000000c0d0e7389 */ /* 0x00006400000c000b */
[----:B01----:R-:W-:Y:S01]  /*168d0*/  ENDCOLLECTIVE ;  /* 0x000000000000791b */ /* 0x003fe20003800000 */
.L_x_4458:
[----:B------:R-:W-:-:S04]  /*168e0*/  IMAD.MOV.U32 R2, RZ, RZ, R8 ;  /* 0x000000ffff027224 */ /* 0x000fc800078e0008 */
[----:B------:R-:W-:-:S05]  /*168f0*/  IMAD.WIDE.U32 R2, R23, 0x2, R2 ;  /* 0x0000000217027825 */ /* 0x000fca00078e0002 */
[----:B------:R-:W-:Y:S01]  /*16900*/  @!PT LDS RZ, [RZ] ;  /* 0x00000000fffff984 */ /* 0x000fe20000000800 */
[----:B------:R-:W-:Y:S01]  /*16910*/  @!PT LDS RZ, [RZ] ;  /* 0x00000000fffff984 */ /* 0x000fe20000000800 */
[----:B------:R-:W-:Y:S01]  /*16920*/  @!PT LDS RZ, [RZ] ;  /* 0x00000000fffff984 */ /* 0x000fe20000000800 */
[----:B------:R0:W-:Y:S01]  /*16930*/  LDGSTS.E.BYPASS.LTC128B.128 [R4+0x1400], desc[UR36][R2.64], !P3 ;  /* 0x0140000002047fae */ /* 0x0001e2000d901d64 */
[C---:B------:R-:W-:Y:S01]  /*16940*/  ISETP.LT.OR P3, PT, R5.reuse, 0x31, P2 ;  /* 0x000000310500780c */ /* 0x040fe20001761670 */
[----:B------:R-:W-:Y:S02]  /*16950*/  IMAD.MOV.U32 R13, RZ, RZ, R17 ;  /* 0x000000ffff0d7224 */ /* 0x000fe400078e0011 */
        /* <DEDUP_REMOVED lines=8> */
.L_x_4459:
[----:B------:R-:W-:Y:S02]  /*169e0*/  IMAD.MOV.U32 R3, RZ, RZ, R6 ;  /* 0x000000ffff037224 */ /* 0x000fe400078e0006 */
[----:B------:R-:W-:Y:S02]  /*169f0*/  IMAD.MOV.U32 R6, RZ, RZ, RZ ;  /* 0x000000ffff067224 */ /* 0x000fe400078e00ff */
[----:B------:R-:W-:Y:S02]  /*16a00*/  IMAD.MOV.U32 R13, RZ, RZ, R18 ;  /* 0x000000ffff0d7224 */ /* 0x000fe400078e0012 */
[----:B------:R-:W-:Y:S02]  /*16a10*/  IMAD.MOV.U32 R12, RZ, RZ, 0x4 ;  /* 0x00000004ff0c7424 */ /* 0x000fe400078e00ff */
[----:B------:R-:W-:-:S07]  /*16a20*/  IMAD.MOV.U32 R2, RZ, RZ, R14 ;  /* 0x000000ffff027224 */ /* 0x000fce00078e000e */
[----:B------:R-:W-:Y:S05]  /*16a30*/  WARPSYNC.COLLECTIVE R15, `(.L_x_4460) ;  /* 0x000000000f087348 */ /* 0x000fea0003c00000 */
[----:B------:R0:W1:Y:S02]  /*16a40*/  SHFL.IDX P6, R14, R13, R12, R11 ;  /* 0x0000000c0d0e7389 */ /* 0x00006400000c000b */
[----:B01----:R-:W-:Y:S01]  /*16a50*/  ENDCOLLECTIVE ;  /* 0x000000000000791b */ /* 0x003fe20003800000 */
.L_x_4460:
        /* <DEDUP_REMOVED lines=15> */
.L_x_4461:
[----:B------:R-:W-:Y:S02]  /*16b50*/  IMAD.MOV.U32 R3, RZ, RZ, R7 ;  /* 0x000000ffff037224 */ /* 0x000fe400078e0007 */
[----:B------:R-:W-:Y:S02]  /*16b60*/  IMAD.MOV.U32 R13, RZ, RZ, R18 ;  /* 0x000000ffff0d7224 */ /* 0x000fe400078e0012 */
[----:B------:R-:W-:Y:S02]  /*16b70*/  IMAD.MOV.U32 R12, RZ, RZ, 0x5 ;  /* 0x00000005ff0c7424 */ /* 0x000fe400078e00ff */
[----:B------:R-:W-:-:S07]  /*16b80*/  IMAD.MOV.U32 R8, RZ, RZ, R14 ;  /* 0x000000ffff087224 */ /* 0x000fce00078e000e */
[----:B------:R-:W-:Y:S05]  /*16b90*/  WARPSYNC.COLLECTIVE R15, `(.L_x_4462) ;  /* 0x000000000f087348 */ /* 0x000fea0003c00000 */
[----:B------:R0:W1:Y:S02]  /*16ba0*/  SHFL.IDX P6, R14, R13, R12, R11 ;  /* 0x0000000c0d0e7389 */ /* 0x00006400000c000b */
[----:B01----:R-:W-:Y:S01]  /*16bb0*/  ENDCOLLECTIVE ;  /* 0x000000000000791b */ /* 0x003fe20003800000 */
.L_x_4462:
        /* <DEDUP_REMOVED lines=13> */
.L_x_4463:
[----:B------:R-:W-:Y:S05]  /*16c90*/  BRA `(.L_x_4464) ;  /* 0xffffffc800d07947 */ /* 0x000fea000383ffff */
.L_x_4374:
[----:B0-----:R0:W1:Y:S02]  /*16ca0*/  SYNCS.PHASECHK.TRANS64.TRYWAIT P0, [R7+URZ+0x30820], R6 ;  /* 0x03082006070075a7 */ /* 0x001064000800017f */
[----:B-1----:R-:W-:Y:S05]  /*16cb0*/  @!P0 NANOSLEEP.SYNCS 0x989680 ;  /* 0x009896800000895d */ /* 0x002fea0003900000 */
[----:B------:R-:W1:Y:S02]  /*16cc0*/  @!P0 SYNCS.PHASECHK.TRANS64 P0, [R7+URZ+0x30820], R6 ;  /* 0x03082006070085a7 */ /* 0x000e64000800007f */
[----:B-1----:R-:W-:Y:S05]  /*16cd0*/  @!P0 BRA `(.L_x_4374) ;  /* 0xfffffffc00f08947 */ /* 0x002fea000383ffff */
[----:B------:R-:W-:Y:S05]  /*16ce0*/  BRA `(.L_x_4465) ;  /* 0xffffffcc004c7947 */ /* 0x000fea000383ffff */
.L_x_4375:
        /* <DEDUP_REMOVED lines=8> */
[----:B0----5:R-:W-:Y:S05]  /*16d70*/  WARPSYNC.COLLECTIVE R15, `(.L_x_4467) ;  /* 0x000000000f087348 */ /* 0x021fea0003c00000 */
[----:B------:R1:W2:Y:S02]  /*16d80*/  SHFL.IDX P6, R14, R13, R12, R11 ;  /* 0x0000000c0d0e7389 */ /* 0x0002a400000c000b */
[----:B012--5:R-:W-:Y:S01]  /*16d90*/  ENDCOLLECTIVE ;  /* 0x000000000000791b */ /* 0x027fe20003800000 */
.L_x_4467:
[----:B------:R-:W-:Y:S05]  /*16da0*/  BSYNC B0 ;  /* 0x0000000000007941 */ /* 0x000fea0003800000 */
.L_x_4466:
[----:B------:R-:W-:Y:S05]  /*16db0*/  BRA `(.L_x_4468) ;  /* 0xffffffcc00307947 */ /* 0x000fea000383ffff */
.L_x_4376:
[----:B------:R-:W-:Y:S01]  /*16dc0*/  BSSY B0, `(.L_x_4469) ;  /* 0x0000006000007945 */ /* 0x000fe20003800000 */
[----:B------:R-:W-:-:S07]  /*16dd0*/  IMAD.MOV.U32 R15, RZ, RZ, -0x1 ;  /* 0xffffffffff0f7424 */ /* 0x000fce00078e00ff */
[----:B01---5:R-:W-:Y:S05]  /*16de0*/  WARPSYNC.COLLECTIVE R15, `(.L_x_4470) ;  /* 0x000000000f0c7348 */ /* 0x023fea0003c00000 */
[----:B------:R-:W-:Y:S02]  /*16df0*/  ELECT P6, UR62, PT ;  /* 0x00000000003e782f */ /* 0x000fe400038c0000 */
[----:B------:R-:W-:Y:S01]  /*16e00*/  MOV R14, UR62 ;  /* 0x0000003e000e7c02 */ /* 0x000fe20008000f00 */
[----:B01---5:R-:W-:Y:S10]  /*16e10*/  ENDCOLLECTIVE ;  /* 0x000000000000791b */ /* 0x023ff40003800000 */
.L_x_4470:
[----:B------:R-:W-:Y:S05]  /*16e20*/  BSYNC B0 ;  /* 0x0000000000007941 */ /* 0x000fea0003800000 */
.L_x_4469:
[----:B------:R-:W-:Y:S05]  /*16e30*/  BRA `(.L_x_4471) ;  /* 0xffffffcc00247947 */ /* 0x000fea000383ffff */
.L_x_4378:
[----:B-1----:R1:W2:Y:S02]  /*16e40*/  SYNCS.PHASECHK.TRANS64.TRYWAIT P1, [R5+URZ+0x30840], R2 ;  /* 0x03084002050075a7 */ /* 0x0022a4000802017f */
[----:B--2---:R-:W-:Y:S05]  /*16e50*/  @!P1 NANOSLEEP.SYNCS 0x989680 ;  /* 0x009896800000995d */ /* 0x004fea0003900000 */
[----:B------:R-:W2:Y:S02]  /*16e60*/  @!P1 SYNCS.PHASECHK.TRANS64 P1, [R5+URZ+0x30840], R2 ;  /* 0x03084002050095a7 */ /* 0x000ea4000802007f */
[----:B--2---:R-:W-:Y:S05]  /*16e70*/  @!P1 BRA `(.L_x_4378) ;  /* 0xfffffffc00f09947 */ /* 0x004fea000383ffff */
[----:B------:R-:W-:Y:S05]  /*16e80*/  BRA `(.L_x_4472) ;  /* 0xffffffcc004c7947 */ /* 0x000fea000383ffff */
.L_x_4380:
[----:B0-----:R0:W2:Y:S02]  /*16e90*/  SYNCS.PHASECHK.TRANS64.TRYWAIT P1, [R7+URZ+0x30840], R0 ;  /* 0x03084000070075a7 */ /* 0x0010a4000802017f */
[----:B--2---:R-:W-:Y:S05]  /*16ea0*/  @!P1 NANOSLEEP.SYNCS 0x989680 ;  /* 0x009896800000995d */ /* 0x004fea0003900000 */
[----:B------:R-:W2:Y:S02]  /*16eb0*/  @!P1 SYNCS.PHASECHK.TRANS64 P1, [R7+URZ+0x30840], R0 ;  /* 0x03084000070095a7 */ /* 0x000ea4000802007f */
[----:B--2---:R-:W-:Y:S05]  /*16ec0*/  @!P1 BRA `(.L_x_4380) ;  /* 0xfffffffc00f09947 */ /* 0x004fea000383ffff */
[----:B------:R-:W-:Y:S05]  /*16ed0*/  BRA `(.L_x_4473) ;  /* 0xffffffcc00587947 */ /* 0x000fea000383ffff */
.L_x_4382:
[----:B--2---:R2:W3:Y:S02]  /*16ee0*/  SYNCS.PHASECHK.TRANS64.TRYWAIT P1, [R5+URZ+0x30860], R2 ;  /* 0x03086002050075a7 */ /* 0x0044e4000802017f */
[----:B---3--:R-:W-:Y:S05]  /*16ef0*/  @!P1 NANOSLEEP.SYNCS 0x989680 ;  /* 0x009896800000995d */ /* 0x008fea0003900000 */
[----:B------:R-:W3:Y:S02]  /*16f00*/  @!P1 SYNCS.PHASECHK.TRANS64 P1, [R5+URZ+0x30860], R2 ;  /* 0x03086002050095a7 */ /* 0x000ee4000802007f */
[----:B---3--:R-:W-:Y:S05]  /*16f10*/  @!P1 BRA `(.L_x_4382) ;  /* 0xfffffffc00f09947 */ /* 0x008fea000383ffff */
[----:B------:R-:W-:Y:S05]  /*16f20*/  BRA `(.L_x_4474) ;  /* 0xffffffcc00547947 */ /* 0x000fea000383ffff */
.L_x_4475:
        /* <DEDUP_REMOVED lines=13> */
.L_x_15981:


//--------------------- .text._ZN7cutlass13device_kernelIN5flash11enable_sm90INS1_16FlashAttnFwdSm90INS1_25CollectiveMainloopFwdSm90ILi2EN4cute5tupleIJNS5_1CILi1EEES8_S8_EEENS6_IJNS7_ILi128EEENS7_ILi96EEENS7_ILi192EEEEEELi192ENS_6half_tEfNS_4arch4Sm90ELb0ELb1ELb0ELb1ELb1ELb0ELb0ELb1ELb1ELb1ELb1ELb0EEENS1_21CollectiveEpilogueFwdINS6_IJSA_SC_SB_EEES9_SE_SG_Li256ELb1ELb1ELb1ELb0EEENS1_36VarlenDynamicPersistentTileSchedulerILi128ELi96ELi256ELi128ELb1ELb1ELb1ELb1ELb0ELb1EEEEEEEEEvNT_6ParamsE --------------------------
	.section	.text._ZN7cutlass13device_kernelIN5flash11enable_sm90INS1_16FlashAttnFwdSm90INS1_25CollectiveMainloopFwdSm90ILi2EN4cute5tupleIJNS5_1CILi1EEES8_S8_EEENS6_IJNS7_ILi128EEENS7_ILi96EEENS7_ILi192EEEEEELi192ENS_6half_tEfNS_4arch4Sm90ELb0ELb1ELb0ELb1ELb1ELb0ELb0ELb1ELb1ELb1ELb1ELb0EEENS1_21CollectiveEpilogueFwdINS6_IJSA_SC_SB_EEES9_SE_SG_Li256ELb1ELb1ELb1ELb0EEENS1_36VarlenDynamicPersistentTileSchedulerILi128ELi96ELi256ELi128ELb1ELb1ELb1ELb1ELb0ELb1EEEEEEEEEvNT_6ParamsE,"ax",@progbits
	.align	128
.text._ZN7cutlass13device_kernelIN5flash11enable_sm90INS1_16FlashAttnFwdSm90INS1_25CollectiveMainloopFwdSm90ILi2EN4cute5tupleIJNS5_1CILi1EEES8_S8_EEENS6_IJNS7_ILi128EEENS7_ILi96EEENS7_ILi192EEEEEELi192ENS_6half_tEfNS_4arch4Sm90ELb0ELb1ELb0ELb1ELb1ELb0ELb0ELb1ELb1ELb1ELb1ELb0EEENS1_21CollectiveEpilogueFwdINS6_IJSA_SC_SB_EEES9_SE_SG_Li256ELb1ELb1ELb1ELb0EEENS1_36VarlenDynamicPersistentTileSchedulerILi128ELi96ELi256ELi128ELb1ELb1ELb1ELb1ELb0ELb1EEEEEEEEEvNT_6ParamsE:
        .type           _ZN7cutlass13device_kernelIN5flash11enable_sm90INS1_16FlashAttnFwdSm90INS1_25CollectiveMainloopFwdSm90ILi2EN4cute5tupleIJNS5_1CILi1EEES8_S8_EEENS6_IJNS7_ILi128EEENS7_ILi96EEENS7_ILi192EEEEEELi192ENS_6half_tEfNS_4arch4Sm90ELb0ELb1ELb0ELb1ELb1ELb0ELb0ELb1ELb1ELb1ELb1ELb0EEENS1_21CollectiveEpilogueFwdINS6_IJSA_SC_SB_EEES9_SE_SG_Li256ELb1ELb1ELb1ELb0EEENS1_36VarlenDynamicPersistentTileSchedulerILi128ELi96ELi256ELi128ELb1ELb1ELb1ELb1ELb0ELb1EEEEEEEEEvNT_6ParamsE,@function
        .size           _ZN7cutlass13device_kernelIN5flash11enable_sm90INS1_16FlashAttnFwdSm90INS1_25CollectiveMainloopFwdSm90ILi2EN4cute5tupleIJNS5_1CILi1EEES8_S8_EEENS6_IJNS7_ILi128EEENS7_ILi96EEENS7_ILi192EEEEEELi192ENS_6half_tEfNS_4arch4Sm90ELb0ELb1ELb0ELb1ELb1ELb0ELb0ELb1ELb1ELb1ELb1ELb0EEENS1_21CollectiveEpilogueFwdINS6_IJSA_SC_SB_EEES9_SE_SG_Li256ELb1ELb1ELb1ELb0EEENS1_36VarlenDynamicPersistentTileSchedulerILi128ELi96ELi256ELi128ELb1ELb1ELb1ELb1ELb0ELb1EEEEEEEEEvNT_6ParamsE,(.L_x_15982 - _ZN7cutlass13device_kernelIN5flash11enable_sm90INS1_16FlashAttnFwdSm90INS1_25CollectiveMainloopFwdSm90ILi2EN4cute5tupleIJNS5_1CILi1EEES8_S8_EEENS6_IJNS7_ILi128EEENS7_ILi96EEENS7_ILi192EEEEEELi192ENS_6half_tEfNS_4arch4Sm90ELb0ELb1ELb0ELb1ELb1ELb0ELb0ELb1ELb1ELb1ELb1ELb0EEENS1_21CollectiveEpilogueFwdINS6_IJSA_SC_SB_EEES9_SE_SG_Li256ELb1ELb1ELb1ELb0EEENS1_36VarlenDynamicPersistentTileSchedulerILi128ELi96ELi256ELi128ELb1ELb1ELb1ELb1ELb0ELb1EEEEEEEEEvNT_6ParamsE)
        .other          _ZN7cutlass13device_kernelIN5flash11enable_sm90INS1_16FlashAttnFwdSm90INS1_25CollectiveMainloopFwdSm90ILi2EN4cute5tupleIJNS5_1CILi1EEES8_S8_EEENS6_IJNS7_ILi128EEENS7_ILi96EEENS7_ILi192EEEEEELi192ENS_6half_tEfNS_4arch4Sm90ELb0ELb1ELb0ELb1ELb1ELb0ELb0ELb1ELb1ELb1ELb1ELb0EEENS1_21CollectiveEpilogueFwdINS6_IJSA_SC_SB_EEES9_SE_SG_Li256ELb1ELb1ELb1ELb0EEENS1_36VarlenDynamicPersistentTileSchedulerILi128ELi96ELi256ELi128ELb1ELb1ELb1ELb1ELb0ELb1EEEEEEEEEvNT_6ParamsE,@"STO_CUDA_ENTRY STV_DEFAULT"
_ZN7cutlass13device_kernelIN5flash11enable_sm90INS1_16FlashAttnFwdSm90INS1_25CollectiveMainloopFwdSm90ILi2EN4cute5tupleIJNS5_1CILi1EEES8_S8_EEENS6_IJNS7_ILi128EEENS7_ILi96EEENS7_ILi192EEEEEELi192ENS_6half_tEfNS_4arch4Sm90ELb0ELb1ELb0ELb1ELb1ELb0ELb0ELb1ELb1ELb1ELb1ELb0EEENS1_21CollectiveEpilogueFwdINS6_IJSA_SC_SB_EEES9_SE_SG_Li256ELb1ELb1ELb1ELb0EEENS1_36VarlenDynamicPersistentTileSchedulerILi128ELi96ELi256ELi128ELb1ELb1ELb1ELb1ELb0ELb1EEEEEEEEEvNT_6ParamsE:
        /* <DEDUP_REMOVED lines=45> */
.L_x_4476:
        /* <DEDUP_REMOVED lines=22> */
.L_x_4477:
        /* <DEDUP_REMOVED lines=18> */
.L_x_4478:
        /* <DEDUP_REMOVED lines=22> */
.L_x_4479:
        /* <DEDUP_REMOVED lines=23> */
.L_x_4480:
        /* <DEDUP_REMOVED lines=10> */
.L_x_4482:
        /* <DEDUP_REMOVED lines=66> */
[----:B------:R-:W-:Y:S02]  /*0ce0*/  VIADD R218, R19, 0x8 ;  /* 0x0000000813da7836 */ /* 0x000fe40000000000 */
[----:B------:R-:W-:Y:S02]  /*0cf0*/  IMAD R7, R7, 0x10, R10 ;  /* 0x0000001007077824 */ /* 0x000fe400078e020a */
[----:B------:R-:W-:Y:S02]  /*0d00*/  VIADD R217, R19, 0x80 ;  /* 0x0000008013d97836 */ /* 0x000fe40000000000 */
[----:B------:R-:W-:-:S02]  /*0d10*/  IMAD R5, R2, 0x40, R7 ;  /* 0x0000004002057824 */ /* 0x000fc400078e0207 */
[----:B------:R-:W-:Y:S01]  /*0d20*/  IMAD.U32 R2, RZ, RZ, UR4 ;  /* 0x00000004ff027e24 */ /* 0x000fe2000f8e00ff */
[----:B------:R-:W-:Y:S01]  /*0d30*/  UMOV UR4, URZ ;  /* 0x0000003f00047c82 */ /* 0x000fe20008000000 */
[C---:B------:R-:W-:Y:S01]  /*0d40*/  VIADD R216, R19.reuse, 0x88 ;  /* 0x0000008813d87836 */ /* 0x040fe20000000000 */
[----:B------:R-:W-:Y:S01]  /*0d50*/  STL [R1+0xc], R5 ;  /* 0x00000c0501007387 */ /* 0x000fe20000100800 */
        /* <DEDUP_REMOVED lines=13> */
[----:B0-----:R-:W-:Y:S01]  /*0e30*/  SHF.R.S32.HI R2, RZ, 0x1f, R218 ;  /* 0x0000001fff027819 */ /* 0x001fe200000114da */
        /* <DEDUP_REMOVED lines=14> */
[----:B------:R-:W-:Y:S02]  /*0f20*/  VIADD R196, R19, 0x78 ;  /* 0x0000007813c47836 */ /* 0x000fe40000000000 */
[----:B------:R-:W-:-:S07]  /*0f30*/  IMAD R192, R4, 0x8, R5 ;  /* 0x0000000804c07824 */ /* 0x000fce00078e0205 */
.L_x_4594:
[----:B------:R-:W-:Y:S01]  /*0f40*/  ULDC.64 UR8, c[0x0][0xa28] ;  /* 0x00028a0000087ab9 */ /* 0x000fe20000000a00 */
[----:B0-23--:R-:W0:Y:S01]  /*0f50*/  LDC.64 R8, c[0x0][0x418] ;  /* 0x00010600ff087b82 */ /* 0x00de220000000a00 */
[----:B------:R-:W-:Y:S01]  /*0f60*/  UISETP.NE.U32.AND UP0, UPT, UR8, URZ, UPT ;  /* 0x0000003f0800728c */ /* 0x000fe2000bf05070 */
[----:B----4-:R-:W-:-:S03]  /*0f70*/  IMAD.MOV.U32 R6, RZ, RZ, RZ ;  /* 0x000000ffff067224 */ /* 0x010fc600078e00ff */
[----:B------:R-:W-:-:S03]  /*0f80*/  UISETP.NE.AND.EX UP0, UPT, UR9, URZ, UPT, UP0 ;  /* 0x0000003f0900728c */ /* 0x000fc6000bf05300 */
[----:B------:R-:W-:Y:S01]  /*0f90*/  ULDC.64 UR8, c[0x0][0xa18] ;  /* 0x0002860000087ab9 */ /* 0x000fe20000000a00 */
[----:B-1----:R-:W1:Y:S01]  /*0fa0*/  LDC R0, c[0x0][0x424] ;  /* 0x00010900ff007b82 */ /* 0x002e620000000800 */
[----:B------:R-:W-:Y:S01]  /*0fb0*/  UISETP.NE.U32.AND UP1, UPT, UR8, URZ, UPT ;  /* 0x0000003f0800728c */ /* 0x000fe2000bf25070 */
[----:B------:R-:W-:-:S03]  /*0fc0*/  PLOP3.LUT P0, PT, PT, PT, UP0, 0x80, 0x0 ;  /* 0x000000000000781c */ /* 0x000fc60003f0f008 */
[----:B------:R-:W-:-:S03]  /*0fd0*/  UISETP.NE.AND.EX UP1, UPT, UR9, URZ, UPT, UP1 ;  /* 0x0000003f0900728c */ /* 0x000fc6000bf25310 */
[----:B------:R-:W-:Y:S01]  /*0fe0*/  @UP0 ULDC.64 UR8, c[0x0][0xa28] ;  /* 0x00028a0000080ab9 */ /* 0x000fe20000000a00 */
[----:B------:R-:W2:Y:S01]  /*0ff0*/  LDC R17, c[0x0][0x2f0] ;  /* 0x0000bc00ff117b82 */ /* 0x000ea20000000800 */
[----:B------:R-:W-:Y:S01]  /*1000*/  @UP0 UIMAD.WIDE UR8, UR7, 0x4, UR8 ;  /* 0x00000004070808a5 */ /* 0x000fe2000f8e0208 */
[----:B------:R-:W-:-:S05]  /*1010*/  PLOP3.LUT P2, PT, PT, PT, UP1, 0x80, 0x0 ;  /* 0x000000000000781c */ /* 0x000fca0003f4f018 */
[----:B------:R-:W-:Y:S01]  /*1020*/  @UP1 ULDC.64 UR10, c[0x0][0xa18] ;  /* 0x00028600000a1ab9 */ /* 0x000fe20000000a00 */
[----:B------:R-:W-:Y:S02]  /*1030*/  IMAD.U32 R2, RZ, RZ, UR8 ;  /* 0x00000008ff027e24 */ /* 0x000fe4000f8e00ff */
[----:B------:R-:W-:Y:S01]  /*1040*/  IMAD.U32 R3, RZ, RZ, UR9 ;  /* 0x00000009ff037e24 */ /* 0x000fe2000f8e00ff */
[----:B------:R-:W-:Y:S02]  /*1050*/  @UP1 UIMAD.WIDE UR8, UR7, 0x4, UR10 ;  /* 0x00000004070818a5 */ /* 0x000fe4000f8e020a */
[----:B------:R-:W-:Y:S02]  /*1060*/  ULOP3.LUT UR4, UR5, 0xffff, URZ, 0xc0, !UPT ;  /* 0x0000ffff05047892 */ /* 0x000fe4000f8ec03f */
[----:B------:R3:W5:Y:S02]  /*1070*/  @P0 LDG.E R6, desc[UR36][R2.64] ;  /* 0x0000002402060981 */ /* 0x000764000c1e1900 */
[----:B------:R-:W-:-:S02]  /*1080*/  IMAD.U32 R4, RZ, RZ, UR8 ;  /* 0x00000008ff047e24 */ /* 0x000fc4000f8e00ff */
[----:B------:R-:W-:Y:S01]  /*1090*/  IMAD.U32 R5, RZ, RZ, UR9 ;  /* 0x00000009ff057e24 */ /* 0x000fe2000f8e00ff */
[----:B------:R-:W-:-:S04]  /*10a0*/  ULDC.64 UR8, c[0x0][0xa20] ;  /* 0x0002880000087ab9 */ /* 0x000fc80000000a00 */
[----:B------:R3:W5:Y:S01]  /*10b0*/  @P2 LDG.E R18, desc[UR36][R4.64] ;  /* 0x0000002404122981 */ /* 0x000762000c1e1900 */
[----:B0-----:R-:W-:Y:S01]  /*10c0*/  ISETP.NE.U32.AND P0, PT, R8, RZ, PT ;  /* 0x000000ff0800720c */ /* 0x001fe20003f05070 */
[----:B------:R-:W-:Y:S01]  /*10d0*/  IMAD.U32 R209, RZ, RZ, UR4 ;  /* 0x00000004ffd17e24 */ /* 0x000fe2000f8e00ff */
[----:B------:R-:W-:Y:S02]  /*10e0*/  ISETP.NE.U32.AND P1, PT, RZ, UR8, PT ;  /* 0x00000008ff007c0c */ /* 0x000fe4000bf25070 */
[----:B------:R-:W-:Y:S02]  /*10f0*/  ISETP.NE.AND.EX P0, PT, R9, RZ, PT, P0 ;  /* 0x000000ff0900720c */ /* 0x000fe40003f05300 */
[----:B------:R-:W-:Y:S02]  /*1100*/  ISETP.NE.AND.EX P1, PT, RZ, UR9, PT, P1 ;  /* 0x00000009ff007c0c */ /* 0x000fe4000bf25310 */
[----:B-1----:R-:W-:Y:S01]  /*1110*/  SEL R0, R0, 0x1, P0 ;  /* 0x0000000100007807 */ /* 0x002fe20000000000 */
[----:B---3--:R-:W-:Y:S10]  /*1120*/  @P2 BRA `(.L_x_4483) ;  /* 0x0000000000302947 */ /* 0x008ff40003800000 */
[----:B------:R-:W-:Y:S01]  /*1130*/  ULDC.64 UR8, c[0x0][0xa00] ;  /* 0x0002800000087ab9 */ /* 0x000fe20000000a00 */
[----:B-----5:R-:W0:Y:S01]  /*1140*/  LDC R18, c[0x0][0x288] ;  /* 0x0000a200ff127b82 */ /* 0x020e220000000800 */
[----:B------:R-:W-:-:S04]  /*1150*/  ISETP.NE.U32.AND P0, PT, RZ, UR8, PT ;  /* 0x00000008ff007c0c */ /* 0x000fc8000bf05070 */
[----:B------:R-:W-:-:S13]  /*1160*/  ISETP.NE.AND.EX P0, PT, RZ, UR9, PT, P0 ;  /* 0x00000009ff007c0c */ /* 0x000fda000bf05300 */
[----:B------:R-:W-:Y:S05]  /*1170*/  @!P0 BRA `(.L_x_4483) ;  /* 0x00000000001c8947 */ /* 0x000fea0003800000 */
[----:B------:R-:W-:Y:S02]  /*1180*/  ULDC.64 UR8, c[0x0][0xa00] ;  /* 0x0002800000087ab9 */ /* 0x000fe40000000a00 */
[----:B------:R-:W-:-:S06]  /*1190*/  UIMAD.WIDE UR8, UR7, 0x4, UR8 ;  /* 0x00000004070878a5 */ /* 0x000fcc000f8e0208 */
[----:B------:R-:W-:Y:S02]  /*11a0*/  IMAD.U32 R2, RZ, RZ, UR8 ;  /* 0x00000008ff027e24 */ /* 0x000fe4000f8e00ff */
[----:B------:R-:W-:-:S05]  /*11b0*/  IMAD.U32 R3, RZ, RZ, UR9 ;  /* 0x00000009ff037e24 */ /* 0x000fca000f8e00ff */
[----:B0-----:R-:W3:Y:S04]  /*11c0*/  LDG.E R18, desc[UR36][R2.64] ;  /* 0x0000002402127981 */ /* 0x001ee8000c1e1900 */
[----:B------:R-:W3:Y:S02]  /*11d0*/  LDG.E R5, desc[UR36][R2.64+0x4] ;  /* 0x0000042402057981 */ /* 0x000ee4000c1e1900 */
[----:B---3--:R-:W-:-:S07]  /*11e0*/  IMAD.IADD R18, R5, 0x1, -R18 ;  /* 0x0000000105127824 */ /* 0x008fce00078e0a12 */
.L_x_4483:
[----:B--2---:R-:W-:Y:S02]  /*11f0*/  IMAD R17, R0, R17, RZ ;  /* 0x0000001100117224 */ /* 0x004fe400078e02ff */
[----:B------:R-:W-:Y:S01]  /*1200*/  IMAD.U32 R220, RZ, RZ, UR7 ;  /* 0x00000007ffdc7e24 */ /* 0x000fe2000f8e00ff */
[----:B------:R-:W-:Y:S06]  /*1210*/  @!P1 BRA `(.L_x_4484) ;  /* 0x0000000000189947 */ /* 0x000fec0003800000 */
[----:B------:R-:W-:Y:S02]  /*1220*/  ULDC.64 UR8, c[0x0][0xa20] ;  /* 0x0002880000087ab9 */ /* 0x000fe40000000a00 */
[----:B------:R-:W-:-:S06]  /*1230*/  UIMAD.WIDE UR8, UR7, 0x4, UR8 ;  /* 0x00000004070878a5 */ /* 0x000fcc000f8e0208 */
[----:B------:R-:W-:Y:S02]  /*1240*/  IMAD.U32 R2, RZ, RZ, UR8 ;  /* 0x00000008ff027e24 */ /* 0x000fe4000f8e00ff */
[----:B------:R-:W-:-:S05]  /*1250*/  IMAD.U32 R3, RZ, RZ, UR9 ;  /* 0x00000009ff037e24 */ /* 0x000fca000f8e00ff */
[----:B------:R1:W5:Y:S01]  /*1260*/  LDG.E R17, desc[UR36][R2.64] ;  /* 0x0000002402117981 */ /* 0x000362000c1e1900 */
[----:B------:R-:W-:Y:S05]  /*1270*/  BRA `(.L_x_4485) ;  /* 0x00000000002c7947 */ /* 0x000fea0003800000 */
.L_x_4484:
        /* <DEDUP_REMOVED lines=9> */
[----:B------:R-:W2:Y:S02]  /*1310*/  LDG.E R0, desc[UR36][R2.64+0x4] ;  /* 0x0000042402007981 */ /* 0x000ea4000c1e1900 */
[----:B--2---:R-:W-:-:S07]  /*1320*/  IMAD.IADD R17, R0, 0x1, -R17 ;  /* 0x0000000100117824 */ /* 0x004fce00078e0a11 */
.L_x_4485:
[----:B------:R-:W-:Y:S01]  /*1330*/  ULDC UR4, c[0x0][0x448] ;  /* 0x0001120000047ab9 */ /* 0x000fe20000000800 */
[----:B-----5:R-:W-:Y:S01]  /*1340*/  IMAD.IADD R17, R17, 0x1, -R6 ;  /* 0x0000000111117824 */ /* 0x020fe200078e0a06 */
[----:B------:R-:W-:Y:S02]  /*1350*/  UISETP.NE.AND UP0, UPT, UR4, 0x1, UPT ;  /* 0x000000010400788c */ /* 0x000fe4000bf05270 */
[----:B------:R-:W-:Y:S02]  /*1360*/  USHF.L.U32 UR6, UR6, 0x7, URZ ;  /* 0x0000000706067899 */ /* 0x000fe4000800063f */
[----:B0-----:R-:W-:Y:S01]  /*1370*/  IADD3 R0, R17, 0x1, -R18 ;  /* 0x0000000111007810 */ /* 0x001fe20007ffe812 */
[----:B------:R-:W-:Y:S02]  /*1380*/  UP2UR UR7, UPR, URZ, 0x1 ;  /* 0x000000013f077883 */ /* 0x000fe40008000000 */
[----:B------:R-:W-:Y:S01]  /*1390*/  UIADD3 UR4, UR6, 0x7f, URZ ;  /* 0x0000007f06047890 */ /* 0x000fe2000fffe03f */
[----:B------:R-:W-:Y:S01]  /*13a0*/  R2UR UR10, R0 ;  /* 0x00000000000a72ca */ /* 0x000fe200000e0000 */
[----:B------:R-:W-:-:S02]  /*13b0*/  IMAD.U32 R23, RZ, RZ, UR6 ;  /* 0x00000006ff177e24 */ /* 0x000fc4000f8e00ff */
[----:B------:R-:W-:Y:S01]  /*13c0*/  @UP0 ULDC UR8, c[0x0][0x44c] ;  /* 0x0001130000080ab9 */ /* 0x000fe20000000800 */
[----:B------:R-:W-:Y:S01]  /*13d0*/  IMAD.U32 R22, RZ, RZ, UR7 ;  /* 0x00000007ff167e24 */ /* 0x000fe2000f8e00ff */
[----:B------:R-:W-:Y:S01]  /*13e0*/  UIMAD.WIDE.U32 UR8, UR4, UR8, URZ ;  /* 0x00000008040872a5 */ /* 0x000fe2000f8e003f */
[----:B------:R-:W-:Y:S01]  /*13f0*/  @UP0 ULDC UR11, c[0x0][0x450] ;  /* 0x00011400000b0ab9 */ /* 0x000fe20000000800 */
[----:B------:R-:W-:Y:S02]  /*1400*/  ULDC.64 UR6, c[0x0][0x9e0] ;  /* 0x0002780000067ab9 */ /* 0x000fe40000000a00 */
[----:B------:R-:W-:Y:S02]  /*1410*/  @UP0 USHF.R.U32.HI UR4, URZ, UR11, UR9 ;  /* 0x0000000b3f040299 */ /* 0x000fe40008011609 */
[----:B------:R-:W-:Y:S02]  /*1420*/  UISETP.GE.AND UP0, UPT, UR7, 0x1, UPT ;  /* 0x000000010700788c */ /* 0x000fe4000bf06270 */
[----:B------:R-:W-:-:S02]  /*1430*/  UIADD3 UR8, UR10, UR4, URZ ;  /* 0x000000040a087290 */ /* 0x000fc4000fffe03f */
[----:B------:R-:W-:Y:S02]  /*1440*/  UP2UR UR61, UPR, URZ, 0x1 ;  /* 0x000000013f3d7883 */ /* 0x000fe40008000000 */
[----:B------:R-:W-:Y:S01]  /*1450*/  PLOP3.LUT P0, PT, PT, PT, UP0, 0x40, 0x0 ;  /* 0x000000000000781c */ /* 0x000fe20003f0e808 */
[----:B------:R-:W-:-:S06]  /*1460*/  UIADD3 UR6, UR8, UR6, URZ ;  /* 0x0000000608067290 */ /* 0x000fcc000fffe03f */
[----:B------:R-:W-:-:S06]  /*1470*/  IMAD.U32 R0, RZ, RZ, UR6 ;  /* 0x00000006ff007e24 */ /* 0x000fcc000f8e00ff */
        /* <DEDUP_REMOVED lines=11> */
.L_x_4487:
[----:B------:R-:W-:-:S11]  /*1530*/  UISETP.NE.AND UP0, UPT, UR7, 0x1, UPT ;  /* 0x000000010700788c */ /* 0x000fd6000bf05270 */
[----:B------:R-:W-:Y:S02]  /*1540*/  @UP0 ULDC.64 UR10, c[0x0][0x9e8] ;  /* 0x00027a00000a0ab9 */ /* 0x000fe40000000a00 */
[----:B------:R-:W-:-:S04]  /*1550*/  UIMAD.WIDE.U32 UR8, UR4, UR10, URZ ;  /* 0x0000000a040872a5 */ /* 0x000fc8000f8e003f */
[----:B------:R-:W-:-:S12]  /*1560*/  @UP0 USHF.R.U32.HI UR4, URZ, UR11, UR9 ;  /* 0x0000000b3f040299 */ /* 0x000fd80008011609 */
.L_x_4488:
[----:B------:R-:W-:-:S06]  /*1570*/  UIMAD UR4, UR4, UR7, UR7 ;  /* 0x00000007040472a4 */ /* 0x000fcc000f8e0207 */
[----:B------:R-:W-:-:S07]  /*1580*/  VIMNMX R0, R0, UR4, PT ;  /* 0x0000000400007c48 */ /* 0x000fce000bfe0100 */
.L_x_4486:
[----:B------:R-:W-:Y:S01]  /*1590*/  R2UR UR6, R22 ;  /* 0x00000000160672ca */ /* 0x000fe200000e0000 */
[----:B------:R-:W-:Y:S01]  /*15a0*/  IMAD.IADD R73, R17, 0x1, -R18 ;  /* 0x0000000111497824 */ /* 0x000fe200078e0a12 */
[----:B------:R-:W-:Y:S01]  /*15b0*/  R2UR UR4, R23 ;  /* 0x00000000170472ca */ /* 0x000fe200000e0000 */
[----:B-1----:R-:W-:Y:S02]  /*15c0*/  VIADD R2, R0, 0x5f ;  /* 0x0000005f00027836 */ /* 0x002fe40000000000 */
[----:B------:R-:W-:Y:S02]  /*15d0*/  VIADD R0, R17, 0x5f ;  /* 0x0000005f11007836 */ /* 0x000fe40000000000 */
[----:B------:R-:W-:-:S04]  /*15e0*/  IMAD.HI R2, R2, 0x2aaaaaab, RZ ;  /* 0x2aaaaaab02027827 */ /* 0x000fc800078e02ff */
[----:B------:R-:W-:Y:S01]  /*15f0*/  IMAD.HI R0, R0, 0x2aaaaaab, RZ ;  /* 0x2aaaaaab00007827 */ /* 0x000fe200078e02ff */
[----:B------:R-:W-:Y:S01]  /*1600*/  SHF.R.U32.HI R5, RZ, 0x1f, R2 ;  /* 0x0000001fff057819 */ /* 0x000fe20000011602 */
[----:B------:R-:W-:Y:S01]  /*1610*/  UISETP.NE.AND UP0, UPT, UR6, URZ, UPT ;  /* 0x0000003f0600728c */ /* 0x000fe2000bf05270 */
[----:B------:R-:W-:Y:S02]  /*1620*/  R2UR UR6, R73 ;  /* 0x00000000490672ca */ /* 0x000fe400000e0000 */
[----:B------:R-:W-:Y:S02]  /*1630*/  SHF.R.U32.HI R3, RZ, 0x1f, R0 ;  /* 0x0000001fff037819 */ /* 0x000fe40000011600 */
[----:B------:R-:W-:Y:S02]  /*1640*/  LEA.HI.SX32 R2, R2, R5, 0x1c ;  /* 0x0000000502027211 */ /* 0x000fe400078fe2ff */
[----:B------:R-:W-:-:S04]  /*1650*/  LEA.HI.SX32 R3, R0, R3, 0x1c ;  /* 0x0000000300037211 */ /* 0x000fc800078fe2ff */
        /* <DEDUP_REMOVED lines=21> */
.L_x_4490:
[----:B------:R-:W-:-:S11]  /*17b0*/  UISETP.NE.AND UP0, UPT, UR7, 0x1, UPT ;  /* 0x000000010700788c */ /* 0x000fd6000bf05270 */
[----:B------:R-:W-:Y:S02]  /*17c0*/  @UP0 ULDC.64 UR10, c[0x0][0x9e8] ;  /* 0x00027a00000a0ab9 */ /* 0x000fe40000000a00 */
[----:B------:R-:W-:-:S04]  /*17d0*/  UIMAD.WIDE.U32 UR8, UR4, UR10, URZ ;  /* 0x0000000a040872a5 */ /* 0x000fc8000f8e003f */
[----:B------:R-:W-:-:S12]  /*17e0*/  @UP0 USHF.R.U32.HI UR4, URZ, UR11, UR9 ;  /* 0x0000000b3f040299 */ /* 0x000fd80008011609 */
.L_x_4491:
[----:B------:R-:W-:-:S04]  /*17f0*/  UIMAD UR4, UR4, UR7, URZ ;  /* 0x00000007040472a4 */ /* 0x000fc8000f8e023f */
[----:B------:R-:W-:-:S04]  /*1800*/  UISETP.LT.AND UP0, UPT, UR6, UR4, UPT ;  /* 0x000000040600728c */ /* 0x000fc8000bf01270 */
[----:B------:R-:W-:-:S12]  /*1810*/  USEL UR6, UR6, UR4, !UP0 ;  /* 0x0000000406067287 */ /* 0x000fd8000c000000 */
.L_x_4489:
[----:B------:R-:W-:-:S04]  /*1820*/  UIMAD.WIDE UR6, UR6, 0x2aaaaaab, URZ ;  /* 0x2aaaaaab060678a5 */ /* 0x000fc8000f8e023f */
[----:B------:R-:W-:-:S04]  /*1830*/  USHF.R.U32.HI UR4, URZ, 0x1f, UR7 ;  /* 0x0000001f3f047899 */ /* 0x000fc80008011607 */
[----:B------:R-:W-:Y:S02]  /*1840*/  ULEA.HI.SX32 UR7, UR7, UR4, 0x1c ;  /* 0x0000000407077291 */ /* 0x000fe4000f8fe23f */
[----:B------:R-:W-:Y:S02]  /*1850*/  ULOP3.LUT UR4, UR5, 0xff000000, URZ, 0xc0, !UPT ;  /* 0xff00000005047892 */ /* 0x000fe4000f8ec03f */
[----:B------:R-:W-:Y:S02]  /*1860*/  UISETP.LT.AND UP0, UPT, URZ, UR7, UPT ;  /* 0x000000073f00728c */ /* 0x000fe4000bf01270 */
[----:B------:R-:W-:Y:S02]  /*1870*/  ULOP3.LUT UR5, UR5, 0xff0000, URZ, 0xc0, !UPT ;  /* 0x00ff000005057892 */ /* 0x000fe4000f8ec03f */
[----:B------:R-:W-:Y:S02]  /*1880*/  USEL UR9, URZ, UR7, !UP0 ;  /* 0x000000073f097287 */ /* 0x000fe4000c000000 */
[----:B------:R-:W-:-:S04]  /*1890*/  USHF.R.U32.HI UR4, URZ, 0x8, UR4 ;  /* 0x000000083f047899 */ /* 0x000fc80008011604 */
[----:B------:R-:W-:Y:S01]  /*18a0*/  ISETP.GT.AND P0, PT, R72, UR9, PT ;  /* 0x0000000948007c0c */ /* 0x000fe2000bf04270 */
[----:B------:R-:W-:-:S03]  /*18b0*/  ULEA.HI UR5, UR5, UR4, URZ, 0x10 ;  /* 0x0000000405057291 */ /* 0x000fc6000f8f803f */
[----:B------:R-:W-:Y:S01]  /*18c0*/  UMOV UR4, URZ ;  /* 0x0000003f00047c82 */ /* 0x000fe20008000000 */
[----:B------:R-:W-:Y:S02]  /*18d0*/  ULOP3.LUT UR6, UR5, 0xff, URZ, 0xc0, !UPT ;  /* 0x000000ff05067892 */ /* 0x000fe4000f8ec03f */
[----:B------:R-:W-:-:S04]  /*18e0*/  USHF.R.U32.HI UR5, URZ, 0x10, UR5 ;  /* 0x000000103f057899 */ /* 0x000fc80008011605 */
[----:B------:R-:W-:Y:S02]  /*18f0*/  IMAD.U32 R208, RZ, RZ, UR6 ;  /* 0x00000006ffd07e24 */ /* 0x000fe4000f8e00ff */
[----:B------:R-:W-:Y:S01]  /*1900*/  IMAD.U32 R195, RZ, RZ, UR5 ;  /* 0x00000005ffc37e24 */ /* 0x000fe2000f8e00ff */
[----:B------:R-:W-:Y:S06]  /*1910*/  @!P0 BRA `(.L_x_4492) ;  /* 0x00000000009c8947 */ /* 0x000fec0003800000 */
[----:B------:R-:W-:Y:S01]  /*1920*/  R2UR UR5, R195 ;  /* 0x00000000c30572ca */ /* 0x000fe200000e0000 */
[----:B------:R-:W-:-:S12]  /*1930*/  ULDC UR4, c[0x0][0x9f0] ;  /* 0x00027c0000047ab9 */ /* 0x000fd80000000800 */
[----:B------:R-:W-:-:S04]  /*1940*/  UISETP.NE.AND UP0, UPT, UR5, URZ, UPT ;  /* 0x0000003f0500728c */ /* 0x000fc8000bf05270 */
[----:B------:R-:W-:-:S03]  /*1950*/  USEL UR10, UR5, UR4, UP0 ;  /* 0x00000004050a7287 */ /* 0x000fc60008000000 */
[----:B------:R-:W-:-:S03]  /*1960*/  UMOV UR4, URZ ;  /* 0x0000003f00047c82 */ /* 0x000fc60008000000 */
[----:B------:R-:W-:-:S05]  /*1970*/  IMAD.U32 R5, RZ, RZ, UR10 ;  /* 0x0000000aff057e24 */ /* 0x000fca000f8e00ff */
        /* <DEDUP_REMOVED lines=33> */
.L_x_4492:
[----:B------:R-:W-:Y:S01]  /*1b90*/  R2UR UR5, R208 ;  /* 0x00000000d00572ca */ /* 0x000fe200000e0000 */
[----:B------:R-:W-:Y:S01]  /*1ba0*/  IMAD.U32 R3, RZ, RZ, UR4 ;  /* 0x00000004ff037e24 */ /* 0x000fe2000f8e00ff */
[----:B------:R-:W-:Y:S01]  /*1bb0*/  PLOP3.LUT P0, PT, PT, PT, PT, 0x80, 0x0 ;  /* 0x000000000000781c */ /* 0x000fe20003f0f070 */
[----:B------:R-:W-:Y:S01]  /*1bc0*/  IMAD.MOV.U32 R2, RZ, RZ, RZ ;  /* 0x000000ffff027224 */ /* 0x000fe200078e00ff */
        /* <DEDUP_REMOVED lines=9> */
[----:B------:R-:W-:Y:S01]  /*1c60*/  UIMAD UR5, UR5, UR4, UR9 ;  /* 0x00000004050572a4 */ /* 0x000fe2000f8e0209 */
        /* <DEDUP_REMOVED lines=80> */
.L_x_4494:
[----:B------:R-:W2:Y:S01]  /*2170*/  LDL R2, [R1+0x14] ;  /* 0x0000140001027983 */ /* 0x000ea20000100800 */
[----:B------:R-:W-:-:S13]  /*2180*/  R2UR UR6, R221 ;  /* 0x00000000dd0672ca */ /* 0x000fda00000e0000 */
[----:B------:R-:W-:-:S04]  /*2190*/  ULEA.HI UR4, UR6, UR6, URZ, 0x1 ;  /* 0x0000000606047291 */ /* 0x000fc8000f8f083f */
[----:B------:R-:W-:-:S04]  /*21a0*/  ULOP3.LUT UR4, UR4, 0xfffffffe, URZ, 0xc0, !UPT ;  /* 0xfffffffe04047892 */ /* 0x000fc8000f8ec03f */
[----:B------:R-:W-:-:S06]  /*21b0*/  UIADD3 UR4, UR6, -UR4, URZ ;  /* 0x8000000406047290 */ /* 0x000fcc000fffe03f */
[----:B------:R-:W-:-:S05]  /*21c0*/  IMAD.U32 R0, RZ, RZ, UR4 ;  /* 0x00000004ff007e24 */ /* 0x000fca000f8e00ff */
[----:B------:R-:W-:-:S04]  /*21d0*/  SHF.L.U32 R0, R0, 0x1f, RZ ;  /* 0x0000001f00007819 */ /* 0x000fc800000006ff */
[----:B------:R-:W0:Y:S01]  /*21e0*/  SYNCS.PHASECHK.TRANS64.TRYWAIT P1, [UR60+0x30800], R0 ;  /* 0x03080000ff0075a7 */ /* 0x000e22000802017c */
[----:B--2---:R-:W-:-:S13]  /*21f0*/  R2UR UR5, R2 ;  /* 0x00000000020572ca */ /* 0x004fda00000e0000 */
[----:B------:R-:W-:-:S05]  /*2200*/  IMAD.U32 R2, RZ, RZ, UR5 ;  /* 0x00000005ff027e24 */ /* 0x000fca000f8e00ff */
[----:B------:R-:W-:Y:S01]  /*2210*/  ISETP.NE.AND P0, PT, R2, 0x3, PT ;  /* 0x000000030200780c */ /* 0x000fe20003f05270 */
[----:B0-----:R-:W-:-:S12]  /*2220*/  @!P1 BRA `(.L_x_4495) ;  /* 0x0000016400c49947 */ /* 0x001fd80003800000 */
.L_x_4691:
[----:B------:R-:W-:Y:S05]  /*2230*/  @!P0 BRA `(.L_x_4496) ;  /* 0x0000000000048947 */ /* 0x000fea0003800000 */
[----:B------:R-:W-:Y:S01]  /*2240*/  BPT.TRAP 0x1 ;  /* 0x000000040000795c */ /* 0x000fe20000300000 */
.L_x_4496:
[----:B0-----:R-:W-:Y:S02]  /*2250*/  IMAD.U32 R3, RZ, RZ, UR39 ;  /* 0x00000027ff037e24 */ /* 0x001fe4000f8e00ff */
[----:B------:R-:W-:-:S03]  /*2260*/  IMAD.U32 R0, RZ, RZ, UR38 ;  /* 0x00000026ff007e24 */ /* 0x000fc6000f8e00ff */
[----:B------:R-:W-:Y:S02]  /*2270*/  LEA R3, R3, UR60, 0x3 ;  /* 0x0000003c03037c11 */ /* 0x000fe4000f8e18ff */
[----:B------:R-:W-:-:S04]  /*2280*/  SHF.L.U32 R0, R0, 0x1f, RZ ;  /* 0x0000001f00007819 */ /* 0x000fc800000006ff */
[----:B------:R0:W1:Y:S01]  /*2290*/  SYNCS.PHASECHK.TRANS64.TRYWAIT P1, [R3+URZ+0x30830], R0 ;  /* 0x03083000030075a7 */ /* 0x000062000802017f */
[----:B------:R-:W-:Y:S05]  /*22a0*/  @!P0 BRA `(.L_x_4497) ;  /* 0x0000000000048947 */ /* 0x000fea0003800000 */
[----:B------:R-:W-:Y:S01]  /*22b0*/  BPT.TRAP 0x1 ;  /* 0x000000040000795c */ /* 0x000fe20000300000 */
.L_x_4497:
[----:B-1----:R-:W-:Y:S05]  /*22c0*/  @P1 BRA `(.L_x_4498) ;  /* 0x0000000000081947 */ /* 0x002fea0003800000 */
[----:B------:R-:W1:Y:S02]  /*22d0*/  SYNCS.PHASECHK.TRANS64.TRYWAIT P1, [R3+URZ+0x30830], R0 ;  /* 0x03083000030075a7 */ /* 0x000e64000802017f */
[----:B-1----:R-:W-:Y:S05]  /*22e0*/  @!P1 BRA `(.L_x_4499) ;  /* 0x0000016400ac9947 */ /* 0x002fea0003800000 */
.L_x_4498:
        /* <DEDUP_REMOVED lines=13> */
[----:B------:R-:W-:Y:S01]  /*23c0*/  ULOP3.LUT UR4, UR40, 0x10000, URZ, 0xfc, !UPT ;  /* 0x0001000028047892 */ /* 0x000fe2000f8efc3f */
[----:B------:R-:W-:Y:S01]  /*23d0*/  UMOV UR13, 0x40000040 ;  /* 0x40000040000d7882 */ /* 0x000fe20000000000 */
[----:B------:R-:W-:Y:S02]  /*23e0*/  UMOV UR15, 0x40000040 ;  /* 0x40000040000f7882 */ /* 0x000fe40000000000 */
[----:B------:R-:W-:Y:S01]  /*23f0*/  IMAD.U32 R9, RZ, RZ, UR5 ;  /* 0x00000005ff097e24 */ /* 0x000fe2000f8e00ff */
[----:B------:R-:W-:Y:S02]  /*2400*/  UIMAD UR5, UR39, 0x900, UR5 ;  /* 0x00000900270578a4 */ /* 0x000fe4000f8e0205 */
[----:B------:R-:W-:Y:S01]  /*2410*/  UMOV UR8, UR4 ;  /* 0x0000000400087c82 */ /* 0x000fe20008000000 */
[----:B------:R-:W-:Y:S01]  /*2420*/  UIADD3 UR56, UR4, 0x2, URZ ;  /* 0x0000000204387890 */ /* 0x000fe2000fffe03f */
[----:B------:R-:W-:Y:S01]  /*2430*/  IMAD.U32 R6, RZ, RZ, UR8 ;  /* 0x00000008ff067e24 */ /* 0x000fe2000f8e00ff */
[----:B------:R-:W-:-:S02]  /*2440*/  UIADD3 UR58, UR5, 0x2, URZ ;  /* 0x00000002053a7890 */ /* 0x000fc4000fffe03f */
[----:B------:R-:W-:Y:S01]  /*2450*/  UMOV UR10, UR5 ;  /* 0x00000005000a7c82 */ /* 0x000fe20008000000 */
[----:B------:R-:W-:Y:S01]  /*2460*/  UIADD3 UR52, UR4, 0x4, URZ ;  /* 0x0000000404347890 */ /* 0x000fe2000fffe03f */
[----:B------:R-:W-:Y:S01]  /*2470*/  HGMMA.64x96x16.F32 R24, gdesc[UR8], RZ, !UPT, gsb0 ;  /* 0x01600000081879f0 */ /* 0x000fe2000c0008ff */
[----:B------:R-:W-:Y:S02]  /*2480*/  UIADD3 UR54, UR5, 0x4, URZ ;  /* 0x0000000405367890 */ /* 0x000fe4000fffe03f */
[----:B------:R-:W-:Y:S02]  /*2490*/  UIADD3 UR8, UR4, 0x6, URZ ;  /* 0x0000000604087890 */ /* 0x000fe4000fffe03f */
[----:B------:R-:W-:Y:S01]  /*24a0*/  UIADD3 UR10, UR5, 0x6, URZ ;  /* 0x00000006050a7890 */ /* 0x000fe2000fffe03f */
[----:B------:R-:W-:Y:S01]  /*24b0*/  UMOV UR9, 0x40000040 ;  /* 0x4000004000097882 */ /* 0x000fe20000000000 */
[----:B------:R-:W-:Y:S01]  /*24c0*/  UMOV UR11, 0x40000040 ;  /* 0x40000040000b7882 */ /* 0x000fe20000000000 */
[----:B------:R-:W-:-:S02]  /*24d0*/  UIADD3 UR12, UR4, 0x400, URZ ;  /* 0x00000400040c7890 */ /* 0x000fc4000fffe03f */
[----:B------:R-:W-:Y:S02]  /*24e0*/  UIADD3 UR14, UR5, 0x300, URZ ;  /* 0x00000300050e7890 */ /* 0x000fe4000fffe03f */
        /* <DEDUP_REMOVED lines=64> */
.L_x_4500:
[----:B------:R-:W-:Y:S01]  /*28f0*/  R2UR UR4, R22 ;  /* 0x00000000160472ca */ /* 0x000fe200000e0000 */
[----:B------:R-:W2:Y:S01]  /*2900*/  S2UR UR6, SR_CgaCtaId ;  /* 0x00000000000679c3 */ /* 0x000ea20000008800 */
[----:B------:R-:W-:Y:S01]  /*2910*/  R2UR UR5, R23 ;  /* 0x00000000170572ca */ /* 0x000fe200000e0000 */
[----:B------:R-:W-:Y:S01]  /*2920*/  UISETP.NE.AND UP0, UPT, UR61, URZ, UPT ;  /* 0x0000003f3d00728c */ /* 0x000fe2000bf05270 */
[----:B------:R-:W-:Y:S01]  /*2930*/  ULDC UR14, c[0x0][0x9dc] ;  /* 0x00027700000e7ab9 */ /* 0x000fe20000000800 */
[----:B------:R-:W-:-:S08]  /*2940*/  ULDC UR10, c[0x0][0x9e0] ;  /* 0x00027800000a7ab9 */ /* 0x000fd00000000800 */
[----:B------:R-:W-:Y:S01]  /*2950*/  UISETP.NE.AND UP1, UPT, UR4, URZ, UPT ;  /* 0x0000003f0400728c */ /* 0x000fe2000bf25270 */
[----:B------:R-:W-:Y:S01]  /*2960*/  R2UR UR4, R3 ;  /* 0x00000000030472ca */ /* 0x000fe200000e0000 */
[----:B01----:R-:W-:-:S04]  /*2970*/  VIADD R0, R192, UR5 ;  /* 0x00000005c0007c36 */ /* 0x003fc80008000000 */
[----:B------:R-:W-:Y:S01]  /*2980*/  PLOP3.LUT P1, PT, PT, PT, UP1, 0x80, 0x0 ;  /* 0x000000000000781c */ /* 0x000fe20003f2f018 */
[----:B------:R-:W-:Y:S01]  /*2990*/  IMAD.MOV.U32 R2, RZ, RZ, R0 ;  /* 0x000000ffff027224 */ /* 0x000fe200078e0000 */
[----:B------:R-:W-:-:S03]  /*29a0*/  PLOP3.LUT P2, PT, PT, PT, UP1, 0x80, 0x0 ;  /* 0x000000000000781c */ /* 0x000fc60003f4f018 */
[----:B------:R-:W-:-:S03]  /*29b0*/  @UP1 ULDC UR5, c[0x0][0x44c] ;  /* 0x0001130000051ab9 */ /* 0x000fc60000000800 */
[----:B------:R-:W-:-:S04]  /*29c0*/  UIADD3 UR4, UR4, 0x30840, URZ ;  /* 0x0003084004047890 */ /* 0x000fc8000fffe03f */
[----:B--2---:R-:W-:Y:S01]  /*29d0*/  UPRMT UR4, UR6, 0x654, UR4 ;  /* 0x0000065406047896 */ /* 0x004fe20008000004 */
[----:B------:R-:W-:Y:S01]  /*29e0*/  @P1 IMAD.HI.U32 R3, R0, UR5, RZ ;  /* 0x0000000500031c27 */ /* 0x000fe2000f8e00ff */
[----:B------:R-:W-:Y:S01]  /*29f0*/  @UP1 ULDC UR5, c[0x0][0x450] ;  /* 0x0001140000051ab9 */ /* 0x000fe20000000800 */
[----:B------:R-:W-:Y:S02]  /*2a00*/  PLOP3.LUT P1, PT, PT, PT, UP0, 0x40, 0x0 ;  /* 0x000000000000781c */ /* 0x000fe40003f2e808 */
[C---:B------:R-:W-:Y:S01]  /*2a10*/  IMAD R0, R72.reuse, -0x60, R17 ;  /* 0xffffffa048007824 */ /* 0x040fe200078e0211 */
[----:B------:R-:W-:Y:S01]  /*2a20*/  @P2 SHF.R.U32.HI R2, RZ, UR5, R3 ;  /* 0x00000005ff022c19 */ /* 0x000fe20008011603 */
[----:B------:R-:W-:Y:S02]  /*2a30*/  IMAD.MOV.U32 R3, RZ, RZ, -0x60 ;  /* 0xffffffa0ff037424 */ /* 0x000fe400078e00ff */
[----:B------:R-:W-:Y:S01]  /*2a40*/  SYNCS.ARRIVE.TRANS64.RED.A1T0 RZ, [UR4], RZ ;  /* 0x000000ffffff79a7 */ /* 0x000fe20008100404 */
[----:B------:R-:W-:Y:S01]  /*2a50*/  ULOP3.LUT UR4, URZ, UR14, URZ, 0x33, !UPT ;  /* 0x0000000e3f047292 */ /* 0x000fe2000f8e333f */
[----:B------:R-:W0:Y:S01]  /*2a60*/  SHFL.IDX PT, R5, R2, RZ, 0x1c1f ;  /* 0x001c1fff02057589 */ /* 0x000e2200000e0000 */
[----:B------:R-:W-:Y:S01]  /*2a70*/  IMAD R4, R72, R3, 0x61 ;  /* 0x0000006148047424 */ /* 0x000fe200078e0203 */
[----:B------:R-:W-:-:S03]  /*2a80*/  IADD3 R8, -R19, 0x60, R0 ;  /* 0x0000006013087810 */ /* 0x000fc60007ffe100 */
[----:B------:R-:W-:Y:S01]  /*2a90*/  VIADD R12, R4, 0xffffffff ;  /* 0xffffffff040c7836 */ /* 0x000fe20000000000 */
[----:B------:R-:W-:-:S03]  /*2aa0*/  IADD3 R3, R17, R4, -R19 ;  /* 0x0000000411037210 */ /* 0x000fc60007ffe813 */
[----:B------:R-:W-:Y:S02]  /*2ab0*/  IMAD.IADD R14, R12, 0x1, -R19 ;  /* 0x000000010c0e7824 */ /* 0x000fe400078e0a13 */
[----:B------:R-:W-:-:S04]  /*2ac0*/  IMAD.IADD R3, R3, 0x1, -R18 ;  /* 0x0000000103037824 */ /* 0x000fc800078e0a12 */
[C---:B------:R-:W-:Y:S02]  /*2ad0*/  VIADD R11, R3.reuse, UR10 ;  /* 0x0000000a030b7c36 */ /* 0x040fe40008000000 */
[----:B------:R-:W-:-:S03]  /*2ae0*/  VIADD R10, R3, UR4 ;  /* 0x00000004030a7c36 */ /* 0x000fc60008000000 */
[----:B0-----:R-:W-:Y:S01]  /*2af0*/  VIADDMNMX R0, R5, R11, R8, PT ;  /* 0x0000000b05007246 */ /* 0x001fe20003800108 */
[----:B------:R-:W-:Y:S01]  /*2b00*/  IMAD.IADD R3, R10, 0x1, R5 ;  /* 0x000000010a037824 */ /* 0x000fe200078e0205 */
[----:B------:R-:W-:Y:S06]  /*2b10*/  @P1 BRA `(.L_x_4501) ;  /* 0x00000000005c1947 */ /* 0x000fec0003800000 */
        /* <DEDUP_REMOVED lines=13> */
.L_x_4503:
[----:B------:R-:W-:Y:S02]  /*2bf0*/  ULDC UR4, c[0x0][0x9e4] ;  /* 0x0002790000047ab9 */ /* 0x000fe40000000800 */
[----:B------:R-:W-:-:S05]  /*2c00*/  IMAD.U32 R13, RZ, RZ, UR4 ;  /* 0x00000004ff0d7e24 */ /* 0x000fca000f8e00ff */
[----:B------:R-:W-:-:S13]  /*2c10*/  ISETP.NE.AND P1, PT, R13, 0x1, PT ;  /* 0x000000010d00780c */ /* 0x000fda0003f25270 */
[----:B------:R-:W0:Y:S02]  /*2c20*/  @P1 LDC.64 R20, c[0x0][0x9e8] ;  /* 0x00027a00ff141b82 */ /* 0x000e240000000a00 */
[----:B0-----:R-:W-:-:S05]  /*2c30*/  @P1 IMAD.HI.U32 R4, R5, R20, RZ ;  /* 0x0000001405041227 */ /* 0x001fca00078e00ff */
[----:B------:R-:W-:-:S07]  /*2c40*/  @P1 SHF.R.U32.HI R5, RZ, R21, R4 ;  /* 0x00000015ff051219 */ /* 0x000fce0000011604 */
.L_x_4504:
[----:B------:R-:W-:Y:S05]  /*2c50*/  BSYNC B0 ;  /* 0x0000000000007941 */ /* 0x000fea0003800000 */
.L_x_4502:
[----:B------:R-:W-:-:S05]  /*2c60*/  IMAD R5, R5, R13, R14 ;  /* 0x0000000d05057224 */ /* 0x000fca00078e020e */
[----:B------:R-:W-:Y:S02]  /*2c70*/  VIADDMNMX R0, R5, R13, R0, PT ;  /* 0x0000000d05007246 */ /* 0x000fe40003800100 */
[----:B------:R-:W-:-:S07]  /*2c80*/  VIMNMX R3, R3, R5, !PT ;  /* 0x0000000503037248 */ /* 0x000fce0007fe0100 */
.L_x_4501:
        /* <DEDUP_REMOVED lines=116> */
[----:B0-----:R-:W-:Y:S01]  /*33d0*/  VIADDMNMX R0, R5, R11, R8, PT ;  /* 0x0000000b05007246 */ /* 0x001fe20003800108 */
[----:B------:R-:W-:Y:S01]  /*33e0*/  IMAD.IADD R8, R10, 0x1, R5 ;  /* 0x000000010a087824 */ /* 0x000fe200078e0205 */
[----:B------:R-:W-:Y:S02]  /*33f0*/  FSEL R69, R69, -INF , !P6 ;  /* 0xff80000045457808 */ /* 0x000fe40007000000 */
[----:B------:R-:W-:-:S13]  /*3400*/  PLOP3.LUT P6, PT, PT, PT, UP0, 0x40, 0x0 ;  /* 0x000000000000781c */ /* 0x000fda0003fce808 */
[----:B------:R-:W-:Y:S05]  /*3410*/  @P6 BRA `(.L_x_4505) ;  /* 0x00000000005c6947 */ /* 0x000fea0003800000 */
        /* <DEDUP_REMOVED lines=13> */
.L_x_4507:
[----:B------:R-:W-:Y:S02]  /*34f0*/  ULDC UR4, c[0x0][0x9e4] ;  /* 0x0002790000047ab9 */ /* 0x000fe40000000800 */
[----:B------:R-:W-:-:S05]  /*3500*/  IMAD.U32 R4, RZ, RZ, UR4 ;  /* 0x00000004ff047e24 */ /* 0x000fca000f8e00ff */
[----:B------:R-:W-:-:S13]  /*3510*/  ISETP.NE.AND P6, PT, R4, 0x1, PT ;  /* 0x000000010400780c */ /* 0x000fda0003fc5270 */
[----:B------:R-:W0:Y:S02]  /*3520*/  @P6 LDC.64 R2, c[0x0][0x9e8] ;  /* 0x00027a00ff026b82 */ /* 0x000e240000000a00 */
[----:B0-----:R-:W-:-:S05]  /*3530*/  @P6 IMAD.HI.U32 R2, R5, R2, RZ ;  /* 0x0000000205026227 */ /* 0x001fca00078e00ff */
[----:B------:R-:W-:-:S07]  /*3540*/  @P6 SHF.R.U32.HI R5, RZ, R3, R2 ;  /* 0x00000003ff056219 */ /* 0x000fce0000011602 */
.L_x_4508:
[----:B------:R-:W-:Y:S05]  /*3550*/  BSYNC B0 ;  /* 0x0000000000007941 */ /* 0x000fea0003800000 */
.L_x_4506:
[----:B------:R-:W-:-:S05]  /*3560*/  IMAD R5, R5, R4, R14 ;  /* 0x0000000405057224 */ /* 0x000fca00078e020e */
[----:B------:R-:W-:Y:S02]  /*3570*/  VIADDMNMX R0, R5, R4, R0, PT ;  /* 0x0000000405007246 */ /* 0x000fe40003800100 */
[----:B------:R-:W-:-:S07]  /*3580*/  VIMNMX R8, R8, R5, !PT ;  /* 0x0000000508087248 */ /* 0x000fce0007fe0100 */
.L_x_4505:
[C---:B------:R-:W-:Y:S01]  /*3590*/  ISETP.GT.AND P1, PT, R8.reuse, 0x1, !P1 ;  /* 0x000000010800780c */ /* 0x040fe20004f24270 */
[----:B------:R-:W-:Y:S01]  /*35a0*/  ULDC UR6, c[0x0][0x988] ;  /* 0x0002620000067ab9 */ /* 0x000fe20000000800 */
[----:B------:R-:W-:Y:S01]  /*35b0*/  ISETP.GT.AND P2, PT, R8, 0x8, !P2 ;  /* 0x000000080800780c */ /* 0x000fe20005744270 */
[----:B------:R-:W-:Y:S01]  /*35c0*/  UISETP.NE.AND UP0, UPT, UR61, URZ, UPT ;  /* 0x0000003f3d00728c */ /* 0x000fe2000bf05270 */
        /* <DEDUP_REMOVED lines=8> */
[----:B------:R-:W-:Y:S02]  /*3650*/  FMNMX.FTZ R2, R13, R25, !PT ;  /* 0x000000190d027209 */ /* 0x000fe40007810000 */
[----:B------:R-:W-:-:S02]  /*3660*/  FSEL R31, R31, -INF , !P1 ;  /* 0xff8000001f1f7808 */ /* 0x000fc40004800000 */
[----:B------:R-:W-:Y:S02]  /*3670*/  ISETP.NE.AND P1, PT, R75, RZ, PT ;  /* 0x000000ff4b00720c */ /* 0x000fe40003f25270 */
[----:B------:R-:W-:Y:S02]  /*3680*/  ISETP.NE.AND P6, PT, R32, RZ, PT ;  /* 0x000000ff2000720c */ /* 0x000fe40003fc5270 */
        /* <DEDUP_REMOVED lines=11> */
[----:B------:R-:W-:Y:S02]  /*3740*/  FMNMX.FTZ R2, R36, R3, !PT ;  /* 0x0000000324027209 */ /* 0x000fe40007810000 */
        /* <DEDUP_REMOVED lines=41> */
[----:B------:R-:W-:Y:S01]  /*39e0*/  ISETP.NE.AND P2, PT, R85, RZ, PT ;  /* 0x000000ff5500720c */ /* 0x000fe20003f45270 */
[----:B------:R-:W0:Y:S01]  /*39f0*/  SHFL.BFLY PT, R3, R2, 0x2, 0x1f ;  /* 0x0c401f0002037f89 */ /* 0x000e2200000e0000 */
[----:B------:R-:W-:Y:S02]  /*3a00*/  ISETP.LT.OR P1, PT, R0, 0x31, P1 ;  /* 0x000000310000780c */ /* 0x000fe40000f21670 */
[----:B------:R-:W-:Y:S02]  /*3a10*/  ISETP.NE.AND P6, PT, R20, RZ, PT ;  /* 0x000000ff1400720c */ /* 0x000fe40003fc5270 */
[----:B------:R-:W-:Y:S02]  /*3a20*/  FSEL R50, R50, -INF , !P1 ;  /* 0xff80000032327808 */ /* 0x000fe40004800000 */
[----:B------:R-:W-:-:S02]  /*3a30*/  ISETP.NE.AND P1, PT, R82, RZ, PT ;  /* 0x000000ff5200720c */ /* 0x000fc40003f25270 */
[C---:B------:R-:W-:Y:S02]  /*3a40*/  ISETP.GT.AND P3, PT, R8.reuse, 0x50, !P3 ;  /* 0x000000500800780c */ /* 0x040fe40005f64270 */
[C---:B------:R-:W-:Y:S02]  /*3a50*/  ISETP.GT.AND P1, PT, R8.reuse, 0x31, !P1 ;  /* 0x000000310800780c */ /* 0x040fe40004f24270 */
[----:B------:R-:W-:Y:S02]  /*3a60*/  ISETP.GT.AND P4, PT, R8, 0x51, !P4 ;  /* 0x000000510800780c */ /* 0x000fe40006784270 */
[C---:B------:R-:W-:Y:S02]  /*3a70*/  ISETP.LT.OR P1, PT, R0.reuse, 0x32, P1 ;  /* 0x000000320000780c */ /* 0x040fe40000f21670 */
[----:B------:R-:W-:Y:S02]  /*3a80*/  ISETP.LT.OR P3, PT, R0, 0x51, P3 ;  /* 0x000000510000780c */ /* 0x000fe40001f61670 */
[----:B------:R-:W-:-:S02]  /*3a90*/  FSEL R51, R51, -INF , !P1 ;  /* 0xff80000033337808 */ /* 0x000fc40004800000 */
[----:B------:R-:W-:Y:S02]  /*3aa0*/  ISETP.NE.AND P1, PT, R83, RZ, PT ;  /* 0x000000ff5300720c */ /* 0x000fe40003f25270 */
[C---:B------:R-:W-:Y:S02]  /*3ab0*/  ISETP.GT.AND P5, PT, R8.reuse, 0x58, !P5 ;  /* 0x000000580800780c */ /* 0x040fe40006fa4270 */
[----:B------:R-:W-:Y:S02]  /*3ac0*/  ISETP.GT.AND P1, PT, R8, 0x38, !P1 ;  /* 0x000000380800780c */ /* 0x000fe40004f24270 */
[----:B0-----:R-:W-:Y:S02]  /*3ad0*/  FMNMX.FTZ R5, R2, R3, !PT ;  /* 0x0000000302057209 */ /* 0x001fe40007810000 */
[C---:B------:R-:W-:Y:S02]  /*3ae0*/  ISETP.LT.OR P1, PT, R0.reuse, 0x39, P1 ;  /* 0x000000390000780c */ /* 0x040fe40000f21670 */
[----:B------:R-:W-:Y:S01]  /*3af0*/  ISETP.LT.OR P4, PT, R0, 0x52, P4 ;  /* 0x000000520000780c */ /* 0x000fe20002781670 */
[----:B------:R-:W0:Y:S01]  /*3b00*/  SHFL.BFLY PT, R4, R5, 0x1, 0x1f ;  /* 0x0c201f0005047f89 */ /* 0x000e2200000e0000 */
[----:B------:R-:W-:-:S02]  /*3b10*/  FSEL R54, R54, -INF , !P1 ;  /* 0xff80000036367808 */ /* 0x000fc40004800000 */
[----:B------:R-:W-:Y:S02]  /*3b20*/  ISETP.NE.AND P1, PT, R84, RZ, PT ;  /* 0x000000ff5400720c */ /* 0x000fe40003f25270 */
[----:B------:R-:W-:Y:S02]  /*3b30*/  FSEL R66, R66, -INF , !P3 ;  /* 0xff80000042427808 */ /* 0x000fe40005800000 */
[----:B------:R-:W-:Y:S02]  /*3b40*/  ISETP.GT.AND P1, PT, R8, 0x39, !P1 ;  /* 0x000000390800780c */ /* 0x000fe40004f24270 */
[C---:B------:R-:W-:Y:S02]  /*3b50*/  ISETP.LT.OR P5, PT, R0.reuse, 0x59, P5 ;  /* 0x000000590000780c */ /* 0x040fe40002fa1670 */
[----:B------:R-:W-:Y:S02]  /*3b60*/  ISETP.LT.OR P1, PT, R0, 0x3a, P1 ;  /* 0x0000003a0000780c */ /* 0x000fe40000f21670 */
[----:B------:R-:W-:-:S02]  /*3b70*/  FSEL R67, R67, -INF , !P4 ;  /* 0xff80000043437808 */ /* 0x000fc40006000000 */
[----:B------:R-:W-:Y:S02]  /*3b80*/  FSEL R55, R55, -INF , !P1 ;  /* 0xff80000037377808 */ /* 0x000fe40004800000 */
[----:B------:R-:W-:Y:S02]  /*3b90*/  ISETP.GT.AND P1, PT, R8, 0x40, !P2 ;  /* 0x000000400800780c */ /* 0x000fe40005724270 */
[----:B------:R-:W-:Y:S02]  /*3ba0*/  ISETP.NE.AND P2, PT, R88, RZ, PT ;  /* 0x000000ff5800720c */ /* 0x000fe40003f45270 */
[----:B------:R-:W-:Y:S02]  /*3bb0*/  ISETP.LT.OR P1, PT, R0, 0x41, P1 ;  /* 0x000000410000780c */ /* 0x000fe40000f21670 */
[----:B------:R-:W-:Y:S02]  /*3bc0*/  ISETP.GT.AND P2, PT, R8, 0x49, !P2 ;  /* 0x000000490800780c */ /* 0x000fe40005744270 */
[----:B------:R-:W-:-:S02]  /*3bd0*/  FSEL R58, R58, -INF , !P1 ;  /* 0xff8000003a3a7808 */ /* 0x000fc40004800000 */
[----:B------:R-:W-:Y:S02]  /*3be0*/  ISETP.GT.AND P1, PT, R8, RZ, !P6 ;  /* 0x000000ff0800720c */ /* 0x000fe40007724270 */
[----:B0-----:R-:W-:Y:S02]  /*3bf0*/  FMNMX.FTZ R4, R5, R4, !PT ;  /* 0x0000000405047209 */ /* 0x001fe40007810000 */
[----:B------:R-:W-:Y:S02]  /*3c00*/  ISETP.LT.OR P1, PT, R0, 0x1, P1 ;  /* 0x000000010000780c */ /* 0x000fe40000f21670 */
[----:B------:R-:W-:Y:S01]  /*3c10*/  ISETP.NE.AND P6, PT, R86, RZ, PT ;  /* 0x000000ff5600720c */ /* 0x000fe20003fc5270 */
[----:B------:R-:W-:Y:S01]  /*3c20*/  FMUL.FTZ R3, R4, UR6 ;  /* 0x0000000604037c20 */ /* 0x000fe20008410000 */
[----:B------:R-:W-:Y:S02]  /*3c30*/  FSEL R26, R26, -INF , !P1 ;  /* 0xff8000001a1a7808 */ /* 0x000fe40004800000 */
[----:B------:R-:W-:-:S02]  /*3c40*/  FSETP.NEU.FTZ.AND P1, PT, R4, -INF , PT ;  /* 0xff8000000400780b */ /* 0x000fc40003f3d000 */
[----:B------:R-:W-:Y:S02]  /*3c50*/  ISETP.LT.OR P2, PT, R0, 0x4a, P2 ;  /* 0x0000004a0000780c */ /* 0x000fe40001741670 */
[----:B------:R-:W-:Y:S02]  /*3c60*/  FSEL R10, R3, RZ, P1 ;  /* 0x000000ff030a7208 */ /* 0x000fe40000800000 */
[----:B------:R-:W-:Y:S02]  /*3c70*/  FMNMX.FTZ R3, R26, R27, !PT ;  /* 0x0000001b1a037209 */ /* 0x000fe40007810000 */
[----:B------:R-:W-:Y:S01]  /*3c80*/  ISETP.GT.AND P1, PT, R8, 0x41, !P6 ;  /* 0x000000410800780c */ /* 0x000fe20007724270 */
[--C-:B------:R-:W-:Y:S01]  /*3c90*/  FFMA.FTZ R188, R13, UR6, -R10.reuse ;  /* 0x000000060dbc7c23 */ /* 0x100fe2000801080a */
[----:B------:R-:W-:Y:S01]  /*3ca0*/  FMNMX.FTZ R2, R30, R3, !PT ;  /* 0x000000031e027209 */ /* 0x000fe20007810000 */
[--C-:B------:R-:W-:Y:S01]  /*3cb0*/  FFMA.FTZ R5, R25, UR6, -R10.reuse ;  /* 0x0000000619057c23 */ /* 0x100fe2000801080a */
[----:B------:R-:W-:Y:S01]  /*3cc0*/  ISETP.LT.OR P1, PT, R0, 0x42, P1 ;  /* 0x000000420000780c */ /* 0x000fe20000f21670 */
[--C-:B------:R-:W-:Y:S01]  /*3cd0*/  FFMA.FTZ R190, R15, UR6, -R10.reuse ;  /* 0x000000060fbe7c23 */ /* 0x100fe2000801080a */
[----:B------:R-:W-:Y:S01]  /*3ce0*/  FMNMX.FTZ R3, R31, R2, !PT ;  /* 0x000000021f037209 */ /* 0x000fe20007810000 */
[----:B------:R-:W-:Y:S01]  /*3cf0*/  MUFU.EX2 R188, R188 ;  /* 0x000000bc00bc7308 */ /* 0x000fe20000000800 */
[----:B------:R-:W-:Y:S01]  /*3d00*/  FSEL R59, R59, -INF , !P1 ;  /* 0xff8000003b3b7808 */ /* 0x000fe20004800000 */
[--C-:B------:R-:W-:Y:S01]  /*3d10*/  FFMA.FTZ R11, R29, UR6, -R10.reuse ;  /* 0x000000061d0b7c23 */ /* 0x100fe2000801080a */
[----:B------:R-:W-:Y:S01]  /*3d20*/  FMNMX.FTZ R2, R34, R3, !PT ;  /* 0x0000000322027209 */ /* 0x000fe20007810000 */
[--C-:B------:R-:W-:Y:S01]  /*3d30*/  FFMA.FTZ R184, R21, UR6, -R10.reuse ;  /* 0x0000000615b87c23 */ /* 0x100fe2000801080a */
[----:B------:R-:W-:Y:S01]  /*3d40*/  ISETP.NE.AND P1, PT, R87, RZ, PT ;  /* 0x000000ff5700720c */ /* 0x000fe20003f25270 */
[--C-:B------:R-:W-:Y:S01]  /*3d50*/  FFMA.FTZ R13, R33, UR6, -R10.reuse ;  /* 0x00000006210d7c23 */ /* 0x100fe2000801080a */
[----:B------:R-:W-:Y:S01]  /*3d60*/  FMNMX.FTZ R3, R35, R2, !PT ;  /* 0x0000000223037209 */ /* 0x000fe20007810000 */
[----:B------:R-:W0:Y:S01]  /*3d70*/  MUFU.EX2 R5, R5 ;  /* 0x0000000500057308 */ /* 0x000e220000000800 */
        /* <DEDUP_REMOVED lines=12> */
[----:B------:R-:W-:Y:S01]  /*3e40*/  FSEL R63, R63, -INF , !P2 ;  /* 0xff8000003f3f7808 */ /* 0x000fe20005000000 */
[--C-:B------:R-:W-:Y:S01]  /*3e50*/  FFMA.FTZ R45, R45, UR6, -R10.reuse ;  /* 0x000000062d2d7c23 */ /* 0x100fe2000801080a */
[----:B------:R-:W-:Y:S01]  /*3e60*/  FMNMX.FTZ R3, R43, R2, !PT ;  /* 0x000000022b037209 */ /* 0x000fe20007810000 */
[----:B------:R-:W-:Y:S01]  /*3e70*/  MUFU.EX2 R11, R11 ;  /* 0x0000000b000b7308 */ /* 0x000fe20000000800 */
[----:B------:R-:W-:Y:S01]  /*3e80*/  ISETP.NE.AND P6, PT, R12, RZ, PT ;  /* 0x000000ff0c00720c */ /* 0x000fe20003fc5270 */
[----:B0-----:R-:W-:Y:S01]  /*3e90*/  FADD.FTZ R25, R188, R5 ;  /* 0x00000005bc197221 */ /* 0x001fe20000010000 */
[----:B------:R-:W-:Y:S01]  /*3ea0*/  FMNMX.FTZ R2, R46, R3, !PT ;  /* 0x000000032e027209 */ /* 0x000fe20007810000 */
[--C-:B------:R-:W-:Y:S01]  /*3eb0*/  FFMA.FTZ R48, R48, UR6, -R10.reuse ;  /* 0x0000000630307c23 */ /* 0x100fe2000801080a */
[----:B------:R-:W-:Y:S01]  /*3ec0*/  ISETP.GT.AND P6, PT, R8, 0x59, !P6 ;  /* 0x000000590800780c */ /* 0x000fe200077c4270 */
[--C-:B------:R-:W-:Y:S01]  /*3ed0*/  FFMA.FTZ R49, R49, UR6, -R10.reuse ;  /* 0x0000000631317c23 */ /* 0x100fe2000801080a */
[----:B------:R-:W-:Y:S01]  /*3ee0*/  FMNMX.FTZ R3, R47, R2, !PT ;  /* 0x000000022f037209 */ /* 0x000fe20007810000 */
[----:B------:R-:W-:Y:S01]  /*3ef0*/  MUFU.EX2 R184, R184 ;  /* 0x000000b800b87308 */ /* 0x000fe20000000800 */
[----:B------:R-:W-:Y:S01]  /*3f00*/  ISETP.LT.OR P6, PT, R0, 0x5a, P6 ;  /* 0x0000005a0000780c */ /* 0x000fe200037c1670 */
[--C-:B------:R-:W-:Y:S01]  /*3f10*/  FFMA.FTZ R52, R52, UR6, -R10.reuse ;  /* 0x0000000634347c23 */ /* 0x100fe2000801080a */
[----:B------:R-:W-:Y:S01]  /*3f20*/  FMNMX.FTZ R2, R50, R3, !PT ;  /* 0x0000000332027209 */ /* 0x000fe20007810000 */
[--C-:B------:R-:W-:Y:S01]  /*3f30*/  FFMA.FTZ R53, R53, UR6, -R10.reuse ;  /* 0x0000000635357c23 */ /* 0x100fe2000801080a */
[----:B------:R-:W-:Y:S01]  /*3f40*/  FSEL R70, R70, -INF , !P5 ;  /* 0xff80000046467808 */ /* 0x000fe20006800000 */
[--C-:B------:R-:W-:Y:S01]  /*3f50*/  FFMA.FTZ R56, R56, UR6, -R10.reuse ;  /* 0x0000000638387c23 */ /* 0x100fe2000801080a */
[----:B------:R-:W-:Y:S01]  /*3f60*/  FMNMX.FTZ R3, R51, R2, !PT ;  /* 0x0000000233037209 */ /* 0x000fe20007810000 */
[----:B------:R-:W-:Y:S01]  /*3f70*/  MUFU.EX2 R13, R13 ;  /* 0x0000000d000d7308 */ /* 0x000fe20000000800 */
[----:B------:R-:W-:Y:S01]  /*3f80*/  FSEL R71, R71, -INF , !P6 ;  /* 0xff80000047477808 */ /* 0x000fe20007000000 */
[--C-:B------:R-:W-:Y:S01]  /*3f90*/  FFMA.FTZ R57, R57, UR6, -R10.reuse ;  /* 0x0000000639397c23 */ /* 0x100fe2000801080a */
[----:B------:R-:W-:Y:S01]  /*3fa0*/  FMNMX.FTZ R2, R54, R3, !PT ;  /* 0x0000000336027209 */ /* 0x000fe20007810000 */
[--C-:B------:R-:W-:Y:S01]  /*3fb0*/  FFMA.FTZ R60, R60, UR6, -R10.reuse ;  /* 0x000000063c3c7c23 */ /* 0x100fe2000801080a */
[----:B------:R-:W-:Y:S01]  /*3fc0*/  F2FP.F16.F32.PACK_AB R188, R5, R188 ;  /* 0x000000bc05bc723e */ /* 0x000fe200000000ff */
[--C-:B------:R-:W-:Y:S01]  /*3fd0*/  FFMA.FTZ R61, R61, UR6, -R10.reuse ;  /* 0x000000063d3d7c23 */ /* 0x100fe2000801080a */
[----:B------:R-:W-:Y:S01]  /*3fe0*/  FMNMX.FTZ R3, R55, R2, !PT ;  /* 0x0000000237037209 */ /* 0x000fe20007810000 */
[----:B------:R-:W-:Y:S01]  /*3ff0*/  MUFU.EX2 R186, R186 ;  /* 0x000000ba00ba7308 */ /* 0x000fe20000000800 */
[----:B------:R-:W-:Y:S01]  /*4000*/  R2UR UR4, R22 ;  /* 0x00000000160472ca */ /* 0x000fe200000e0000 */
[--C-:B------:R-:W-:Y:S01]  /*4010*/  FFMA.FTZ R64, R64, UR6, -R10.reuse ;  /* 0x0000000640407c23 */ /* 0x100fe2000801080a */
[----:B------:R-:W-:Y:S01]  /*4020*/  FMNMX.FTZ R2, R58, R3, !PT ;  /* 0x000000033a027209 */ /* 0x000fe20007810000 */
[--C-:B------:R-:W-:Y:S01]  /*4030*/  FFMA.FTZ R65, R65, UR6, -R10.reuse ;  /* 0x0000000641417c23 */ /* 0x100fe2000801080a */
[----:B------:R-:W-:Y:S01]  /*4040*/  R2UR UR7, R23 ;  /* 0x00000000170772ca */ /* 0x000fe200000e0000 */
[--C-:B------:R-:W-:Y:S01]  /*4050*/  FFMA.FTZ R68, R68, UR6, -R10.reuse ;  /* 0x0000000644447c23 */ /* 0x100fe2000801080a */
[----:B------:R-:W-:Y:S01]  /*4060*/  FMNMX.FTZ R3, R59, R2, !PT ;  /* 0x000000023b037209 */ /* 0x000fe20007810000 */
[----:B------:R-:W-:Y:S01]  /*4070*/  MUFU.EX2 R15, R15 ;  /* 0x0000000f000f7308 */ /* 0x000fe20000000800 */
[----:B------:R-:W-:Y:S01]  /*4080*/  FFMA.FTZ R10, R69, UR6, -R10 ;  /* 0x00000006450a7c23 */ /* 0x000fe2000801080a */
[----:B------:R-:W-:Y:S01]  /*4090*/  R2UR UR11, R73 ;  /* 0x00000000490b72ca */ /* 0x000fe200000e0000 */
[----:B------:R-:W-:Y:S01]  /*40a0*/  VIADD R12, R72, 0xfffffffe ;  /* 0xfffffffe480c7836 */ /* 0x000fe20000000000 */
[----:B------:R-:W-:-:S02]  /*40b0*/  FMNMX.FTZ R2, R62, R3, !PT ;  /* 0x000000033e027209 */ /* 0x000fc40007810000 */
[----:B------:R-:W-:Y:S02]  /*40c0*/  UISETP.NE.AND UP1, UPT, UR4, URZ, UPT ;  /* 0x0000003f0400728c */ /* 0x000fe4000bf25270 */
[----:B------:R-:W-:Y:S01]  /*40d0*/  FMNMX.FTZ R3, R63, R2, !PT ;  /* 0x000000023f037209 */ /* 0x000fe20007810000 */
[----:B------:R-:W-:Y:S03]  /*40e0*/  MUFU.EX2 R40, R40 ;  /* 0x0000002800287308 */ /* 0x000fe60000000800 */
[----:B------:R-:W-:-:S04]  /*40f0*/  FMNMX.FTZ R2, R66, R3, !PT ;  /* 0x0000000342027209 */ /* 0x000fc80007810000 */
[----:B------:R-:W-:Y:S01]  /*4100*/  FMNMX.FTZ R3, R67, R2, !PT ;  /* 0x0000000243037209 */ /* 0x000fe20007810000 */
[----:B------:R-:W0:Y:S01]  /*4110*/  MUFU.EX2 R41, R41 ;  /* 0x0000002900297308 */ /* 0x000e220000000800 */
[----:B------:R-:W-:Y:S01]  /*4120*/  @UP1 ULDC UR4, c[0x0][0x44c] ;  /* 0x0001130000041ab9 */ /* 0x000fe20000000800 */
[----:B------:R-:W-:Y:S01]  /*4130*/  @UP1 ULDC UR15, c[0x0][0x450] ;  /* 0x00011400000f1ab9 */ /* 0x000fe20000000800 */
[----:B------:R-:W-:Y:S01]  /*4140*/  FMNMX.FTZ R0, R70, R3, !PT ;  /* 0x0000000346007209 */ /* 0x000fe20007810000 */
[----:B------:R-:W-:-:S03]  /*4150*/  UIMAD.WIDE.U32 UR4, UR7, UR4, URZ ;  /* 0x00000004070472a5 */ /* 0x000fc6000f8e003f */
[----:B------:R-:W-:Y:S01]  /*4160*/  FMNMX.FTZ R0, R71, R0, !PT ;  /* 0x0000000047007209 */ /* 0x000fe20007810000 */
[----:B------:R-:W-:Y:S01]  /*4170*/  MUFU.EX2 R44, R44 ;  /* 0x0000002c002c7308 */ /* 0x000fe20000000800 */
[----:B------:R-:W-:-:S03]  /*4180*/  @UP1 USHF.R.U32.HI UR7, URZ, UR15, UR5 ;  /* 0x0000000f3f071299 */ /* 0x000fc60008011605 */
[----:B------:R-:W1:Y:S01]  /*4190*/  SHFL.BFLY PT, R3, R0, 0x2, 0x1f ;  /* 0x0c401f0000037f89 */ /* 0x000e6200000e0000 */
[----:B------:R-:W-:-:S03]  /*41a0*/  UIADD3 UR4, UR11, UR7, URZ ;  /* 0x000000070b047290 */ /* 0x000fc6000fffe03f */
[----:B------:R-:W2:Y:S01]  /*41b0*/  MUFU.EX2 R45, R45 ;  /* 0x0000002d002d7308 */ /* 0x000ea20000000800 */
[----:B------:R-:W-:Y:S01]  /*41c0*/  UIADD3 UR7, UR4, UR10, URZ ;  /* 0x0000000a04077290 */ /* 0x000fe2000fffe03f */
[----:B0-----:R-:W-:-:S06]  /*41d0*/  F2FP.F16.F32.PACK_AB R180, R41, R40 ;  /* 0x0000002829b4723e */ /* 0x001fcc00000000ff */
[----:B------:R-:W-:Y:S08]  /*41e0*/  MUFU.EX2 R48, R48 ;  /* 0x0000003000307308 */ /* 0x000ff00000000800 */
[----:B------:R-:W0:Y:S01]  /*41f0*/  MUFU.EX2 R49, R49 ;  /* 0x0000003100317308 */ /* 0x000e220000000800 */
[----:B--2---:R-:W-:Y:S02]  /*4200*/  F2FP.F16.F32.PACK_AB R182, R45, R44 ;  /* 0x0000002c2db6723e */ /* 0x004fe400000000ff */
[----:B-1----:R-:W-:-:S05]  /*4210*/  FMNMX.FTZ R2, R0, R3, !PT ;  /* 0x0000000300027209 */ /* 0x002fca0007810000 */
[----:B------:R-:W-:Y:S01]  /*4220*/  MUFU.EX2 R52, R52 ;  /* 0x0000003400347308 */ /* 0x000fe20000000800 */
[----:B------:R-:W1:Y:S07]  /*4230*/  SHFL.BFLY PT, R3, R2, 0x1, 0x1f ;  /* 0x0c201f0002037f89 */ /* 0x000e6e00000e0000 */
[----:B------:R-:W2:Y:S01]  /*4240*/  MUFU.EX2 R53, R53 ;  /* 0x0000003500357308 */ /* 0x000ea20000000800 */
[----:B0-----:R-:W-:-:S07]  /*4250*/  F2FP.F16.F32.PACK_AB R176, R49, R48 ;  /* 0x0000003031b0723e */ /* 0x001fce00000000ff */
[----:B------:R-:W-:Y:S08]  /*4260*/  MUFU.EX2 R56, R56 ;  /* 0x0000003800387308 */ /* 0x000ff00000000800 */
[----:B------:R-:W-:Y:S01]  /*4270*/  MUFU.EX2 R57, R57 ;  /* 0x0000003900397308 */ /* 0x000fe20000000800 */
[----:B-1----:R-:W-:Y:S01]  /*4280*/  FMNMX.FTZ R3, R2, R3, !PT ;  /* 0x0000000302037209 */ /* 0x002fe20007810000 */
[----:B------:R-:W-:Y:S01]  /*4290*/  FADD.FTZ R2, R190, R25 ;  /* 0x00000019be027221 */ /* 0x000fe20000010000 */
[----:B------:R-:W-:-:S02]  /*42a0*/  F2FP.F16.F32.PACK_AB R190, R11, R190 ;  /* 0x000000be0bbe723e */ /* 0x000fc400000000ff */
[C---:B------:R-:W-:Y:S01]  /*42b0*/  FSETP.NEU.FTZ.AND P1, PT, R3.reuse, -INF , PT ;  /* 0xff8000000300780b */ /* 0x040fe20003f3d000 */
[----:B------:R-:W-:Y:S01]  /*42c0*/  FMUL.FTZ R0, R3, UR6 ;  /* 0x0000000603007c20 */ /* 0x000fe20008410000 */
[----:B------:R-:W-:Y:S01]  /*42d0*/  FADD.FTZ R25, R11, R2 ;  /* 0x000000020b197221 */ /* 0x000fe20000010000 */
[----:B------:R-:W-:Y:S01]  /*42e0*/  MUFU.EX2 R60, R60 ;  /* 0x0000003c003c7308 */ /* 0x000fe20000000800 */
[----:B--2---:R-:W-:Y:S02]  /*42f0*/  F2FP.F16.F32.PACK_AB R178, R53, R52 ;  /* 0x0000003435b2723e */ /* 0x004fe400000000ff */
[----:B------:R-:W-:Y:S01]  /*4300*/  FSEL R0, R0, RZ, P1 ;  /* 0x000000ff00007208 */ /* 0x000fe20000800000 */
[----:B------:R-:W-:Y:S01]  /*4310*/  FADD.FTZ R2, R184, R25 ;  /* 0x00000019b8027221 */ /* 0x000fe20000010000 */
[----:B------:R-:W-:Y:S02]  /*4320*/  PLOP3.LUT P1, PT, PT, PT, UP0, 0x40, 0x0 ;  /* 0x000000000000781c */ /* 0x000fe40003f2e808 */
[----:B------:R-:W-:Y:S01]  /*4330*/  F2FP.F16.F32.PACK_AB R184, R13, R184 ;  /* 0x000000b80db8723e */ /* 0x000fe200000000ff */
[--C-:B------:R-:W-:Y:S01]  /*4340*/  FFMA.FTZ R26, R26, UR6, -R0.reuse ;  /* 0x000000061a1a7c23 */ /* 0x100fe20008010800 */
[--C-:B------:R-:W-:Y:S01]  /*4350*/  FFMA.FTZ R27, R27, UR6, -R0.reuse ;  /* 0x000000061b1b7c23 */ /* 0x100fe20008010800 */
[--C-:B------:R-:W-:Y:S01]  /*4360*/  FFMA.FTZ R30, R30, UR6, -R0.reuse ;  /* 0x000000061e1e7c23 */ /* 0x100fe20008010800 */
[----:B------:R-:W-:Y:S01]  /*4370*/  FFMA.FTZ R31, R31, UR6, -R0 ;  /* 0x000000061f1f7c23 */ /* 0x000fe20008010800 */
[----:B------:R-:W-:Y:S01]  /*4380*/  FADD.FTZ R25, R13, R2 ;  /* 0x000000020d197221 */ /* 0x000fe20000010000 */
[--C-:B------:R-:W-:Y:S01]  /*4390*/  FFMA.FTZ R34, R34, UR6, -R0.reuse ;  /* 0x0000000622227c23 */ /* 0x100fe20008010800 */
[----:B------:R-:W-:Y:S01]  /*43a0*/  MUFU.EX2 R26, R26 ;  /* 0x0000001a001a7308 */ /* 0x000fe20000000800 */
[--C-:B------:R-:W-:Y:S01]  /*43b0*/  FFMA.FTZ R35, R35, UR6, -R0.reuse ;  /* 0x0000000623237c23 */ /* 0x100fe20008010800 */
[----:B------:R-:W-:Y:S01]  /*43c0*/  FADD.FTZ R2, R186, R25 ;  /* 0x00000019ba027221 */ /* 0x000fe20000010000 */
[--C-:B------:R-:W-:Y:S01]  /*43d0*/  FFMA.FTZ R38, R38, UR6, -R0.reuse ;  /* 0x0000000626267c23 */ /* 0x100fe20008010800 */
[--C-:B------:R-:W-:Y:S01]  /*43e0*/  FFMA.FTZ R39, R39, UR6, -R0.reuse ;  /* 0x0000000627277c23 */ /* 0x100fe20008010800 */
[----:B------:R-:W-:Y:S01]  /*43f0*/  FFMA.FTZ R42, R42, UR6, -R0 ;  /* 0x000000062a2a7c23 */ /* 0x000fe20008010800 */
[----:B------:R-:W-:Y:S01]  /*4400*/  FADD.FTZ R25, R15, R2 ;  /* 0x000000020f197221 */ /* 0x000fe20000010000 */
[--C-:B------:R-:W-:Y:S01]  /*4410*/  FFMA.FTZ R43, R43, UR6, -R0.reuse ;  /* 0x000000062b2b7c23 */ /* 0x100fe20008010800 */
[----:B------:R-:W0:Y:S01]  /*4420*/  MUFU.EX2 R27, R27 ;  /* 0x0000001b001b7308 */ /* 0x000e220000000800 */
[--C-:B------:R-:W-:Y:S01]  /*4430*/  FFMA.FTZ R46, R46, UR6, -R0.reuse ;  /* 0x000000062e2e7c23 */ /* 0x100fe20008010800 */
[----:B------:R-:W-:Y:S01]  /*4440*/  FADD.FTZ R2, R40, R25 ;  /* 0x0000001928027221 */ /* 0x000fe20000010000 */
[--C-:B------:R-:W-:Y:S01]  /*4450*/  FFMA.FTZ R47, R47, UR6, -R0.reuse ;  /* 0x000000062f2f7c23 */ /* 0x100fe20008010800 */
[--C-:B------:R-:W-:Y:S01]  /*4460*/  FFMA.FTZ R50, R50, UR6, -R0.reuse ;  /* 0x0000000632327c23 */ /* 0x100fe20008010800 */
[----:B------:R-:W-:Y:S01]  /*4470*/  FFMA.FTZ R51, R51, UR6, -R0 ;  /* 0x0000000633337c23 */ /* 0x000fe20008010800 */
[----:B------:R-:W-:Y:S01]  /*4480*/  FADD.FTZ R29, R41, R2 ;  /* 0x00000002291d7221 */ /* 0x000fe20000010000 */
[--C-:B------:R-:W-:Y:S01]  /*4490*/  FFMA.FTZ R54, R54, UR6, -R0.reuse ;  /* 0x0000000636367c23 */ /* 0x100fe20008010800 */
[----:B------:R-:W1:Y:S01]  /*44a0*/  MUFU.EX2 R30, R30 ;  /* 0x0000001e001e7308 */ /* 0x000e620000000800 */
[--C-:B------:R-:W-:Y:S01]  /*44b0*/  FFMA.FTZ R55, R55, UR6, -R0.reuse ;  /* 0x0000000637377c23 */ /* 0x100fe20008010800 */
[----:B------:R-:W-:Y:S01]  /*44c0*/  FADD.FTZ R8, R44, R29 ;  /* 0x0000001d2c087221 */ /* 0x000fe20000010000 */
[--C-:B------:R-:W-:Y:S01]  /*44d0*/  FFMA.FTZ R58, R58, UR6, -R0.reuse ;  /* 0x000000063a3a7c23 */ /* 0x100fe20008010800 */
[--C-:B------:R-:W-:Y:S01]  /*44e0*/  FFMA.FTZ R59, R59, UR6, -R0.reuse ;  /* 0x000000063b3b7c23 */ /* 0x100fe20008010800 */
[----:B------:R-:W-:Y:S01]  /*44f0*/  FFMA.FTZ R62, R62, UR6, -R0 ;  /* 0x000000063e3e7c23 */ /* 0x000fe20008010800 */
[----:B------:R-:W-:Y:S01]  /*4500*/  FADD.FTZ R29, R45, R8 ;  /* 0x000000082d1d7221 */ /* 0x000fe20000010000 */
[--C-:B------:R-:W-:Y:S01]  /*4510*/  FFMA.FTZ R63, R63, UR6, -R0.reuse ;  /* 0x000000063f3f7c23 */ /* 0x100fe20008010800 */
[----:B------:R-:W2:Y:S01]  /*4520*/  MUFU.EX2 R31, R31 ;  /* 0x0000001f001f7308 */ /* 0x000ea20000000800 */
[----:B0-----:R-:W-:Y:S01]  /*4530*/  FADD.FTZ R25, R26, R27 ;  /* 0x0000001b1a197221 */ /* 0x001fe20000010000 */
[----:B------:R-:W-:Y:S01]  /*4540*/  FADD.FTZ R8, R48, R29 ;  /* 0x0000001d30087221 */ /* 0x000fe20000010000 */
[--C-:B------:R-:W-:Y:S01]  /*4550*/  FFMA.FTZ R66, R66, UR6, -R0.reuse ;  /* 0x0000000642427c23 */ /* 0x100fe20008010800 */
[--C-:B------:R-:W-:Y:S01]  /*4560*/  FFMA.FTZ R67, R67, UR6, -R0.reuse ;  /* 0x0000000643437c23 */ /* 0x100fe20008010800 */
[----:B------:R-:W-:Y:S01]  /*4570*/  FFMA.FTZ R70, R70, UR6, -R0 ;  /* 0x0000000646467c23 */ /* 0x000fe20008010800 */
[----:B------:R-:W-:Y:S01]  /*4580*/  FADD.FTZ R29, R49, R8 ;  /* 0x00000008311d7221 */ /* 0x000fe20000010000 */
[----:B------:R-:W-:Y:S01]  /*4590*/  FFMA.FTZ R0, R71, UR6, -R0 ;  /* 0x0000000647007c23 */ /* 0x000fe20008010800 */
[----:B------:R-:W0:Y:S01]  /*45a0*/  MUFU.EX2 R34, R34 ;  /* 0x0000002200227308 */ /* 0x000e220000000800 */
[----:B-1----:R-:W-:Y:S01]  /*45b0*/  FADD.FTZ R2, R30, R25 ;  /* 0x000000191e027221 */ /* 0x002fe20000010000 */
[----:B------:R-:W-:Y:S01]  /*45c0*/  FADD.FTZ R8, R52, R29 ;  /* 0x0000001d34087221 */ /* 0x000fe20000010000 */
[----:B------:R-:W-:-:S02]  /*45d0*/  F2FP.F16.F32.PACK_AB R186, R15, R186 ;  /* 0x000000ba0fba723e */ /* 0x000fc400000000ff */
[----:B------:R-:W-:Y:S01]  /*45e0*/  F2FP.F16.F32.PACK_AB R172, R57, R56 ;  /* 0x0000003839ac723e */ /* 0x000fe200000000ff */
[----:B------:R-:W-:Y:S01]  /*45f0*/  FADD.FTZ R29, R53, R8 ;  /* 0x00000008351d7221 */ /* 0x000fe20000010000 */
[----:B------:R-:W-:Y:S01]  /*4600*/  F2FP.F16.F32.PACK_AB R189, R27, R26 ;  /* 0x0000001a1bbd723e */ /* 0x000fe200000000ff */
[----:B------:R-:W1:Y:S01]  /*4610*/  MUFU.EX2 R35, R35 ;  /* 0x0000002300237308 */ /* 0x000e620000000800 */
[C---:B--2---:R-:W-:Y:S01]  /*4620*/  FADD.FTZ R25, R31.reuse, R2 ;  /* 0x000000021f197221 */ /* 0x044fe20000010000 */
[----:B------:R-:W-:Y:S01]  /*4630*/  FADD.FTZ R8, R56, R29 ;  /* 0x0000001d38087221 */ /* 0x000fe20000010000 */
[----:B------:R-:W-:-:S03]  /*4640*/  F2FP.F16.F32.PACK_AB R191, R31, R30 ;  /* 0x0000001e1fbf723e */ /* 0x000fc600000000ff */
[----:B------:R-:W-:Y:S02]  /*4650*/  FADD.FTZ R11, R57, R8 ;  /* 0x00000008390b7221 */ /* 0x000fe40000010000 */
[----:B------:R-:W2:Y:S01]  /*4660*/  MUFU.EX2 R38, R38 ;  /* 0x0000002600267308 */ /* 0x000ea20000000800 */
[----:B0-----:R-:W-:Y:S01]  /*4670*/  FADD.FTZ R2, R34, R25 ;  /* 0x0000001922027221 */ /* 0x001fe20000010000 */
[----:B------:R-:W-:-:S06]  /*4680*/  FADD.FTZ R8, R60, R11 ;  /* 0x0000000b3c087221 */ /* 0x000fcc0000010000 */
        /* <DEDUP_REMOVED lines=49> */
[C---:B--2---:R-:W-:Y:S01]  /*49a0*/  FADD.FTZ R11, R65.reuse, R8 ;  /* 0x00000008410b7221 */ /* 0x044fe20000010000 */
[----:B------:R-:W-:-:S06]  /*49b0*/  F2FP.F16.F32.PACK_AB R168, R65, R64 ;  /* 0x0000004041a8723e */ /* 0x000fcc00000000ff */
[----:B------:R0:W2:Y:S08]  /*49c0*/  MUFU.EX2 R171, R0 ;  /* 0x0000000000ab7308 */ /* 0x0000b00000000800 */
[----:B------:R-:W3:Y:S01]  /*49d0*/  MUFU.EX2 R21, R10 ;  /* 0x0000000a00157308 */ /* 0x000ee20000000800 */
[----:B0-----:R-:W-:Y:S01]  /*49e0*/  FADD.FTZ R0, R70, R5 ;  /* 0x0000000546007221 */ /* 0x001fe20000010000 */
[----:B-1----:R-:W-:-:S03]  /*49f0*/  FADD.FTZ R8, R68, R11 ;  /* 0x0000000b44087221 */ /* 0x002fc60000010000 */
[C---:B--2---:R-:W-:Y:S01]  /*4a00*/  FADD.FTZ R5, R171.reuse, R0 ;  /* 0x00000000ab057221 */ /* 0x044fe20000010000 */
[----:B------:R-:W-:Y:S01]  /*4a10*/  F2FP.F16.F32.PACK_AB R171, R171, R70 ;  /* 0x00000046abab723e */ /* 0x000fe200000000ff */
[C---:B---3--:R-:W-:Y:S01]  /*4a20*/  FADD.FTZ R8, R21.reuse, R8 ;  /* 0x0000000815087221 */ /* 0x048fe20000010000 */
        /* <DEDUP_REMOVED lines=13> */
.L_x_4510:
[----:B------:R-:W-:Y:S02]  /*4b00*/  ULDC UR15, c[0x0][0x9e4] ;  /* 0x00027900000f7ab9 */ /* 0x000fe40000000800 */
[----:B------:R-:W-:-:S11]  /*4b10*/  UISETP.NE.AND UP0, UPT, UR15, 0x1, UPT ;  /* 0x000000010f00788c */ /* 0x000fd6000bf05270 */
[----:B------:R-:W-:Y:S02]  /*4b20*/  @UP0 ULDC.64 UR4, c[0x0][0x9e8] ;  /* 0x00027a0000040ab9 */ /* 0x000fe40000000a00 */
[----:B------:R-:W-:-:S04]  /*4b30*/  UIMAD.WIDE.U32 UR10, UR18, UR4, URZ ;  /* 0x00000004120a72a5 */ /* 0x000fc8000f8e003f */
[----:B------:R-:W-:-:S12]  /*4b40*/  @UP0 USHF.R.U32.HI UR18, URZ, UR5, UR11 ;  /* 0x000000053f120299 */ /* 0x000fd8000801160b */
.L_x_4511:
[----:B------:R-:W-:-:S04]  /*4b50*/  UIMAD UR15, UR18, UR15, UR15 ;  /* 0x0000000f120f72a4 */ /* 0x000fc8000f8e020f */
[----:B------:R-:W-:-:S04]  /*4b60*/  UISETP.LT.AND UP0, UPT, UR7, UR15, UPT ;  /* 0x0000000f0700728c */ /* 0x000fc8000bf01270 */
[----:B------:R-:W-:-:S12]  /*4b70*/  USEL UR7, UR7, UR15, UP0 ;  /* 0x0000000f07077287 */ /* 0x000fd80008000000 */
.L_x_4509:
[----:B------:R-:W-:Y:S01]  /*4b80*/  R2UR UR10, R193 ;  /* 0x00000000c10a72ca */ /* 0x000fe200000e0000 */
[----:B------:R-:W-:Y:S01]  /*4b90*/  UIMAD.WIDE UR4, UR7, 0x2aaaaaab, URZ ;  /* 0x2aaaaaab070478a5 */ /* 0x000fe2000f8e023f */
[----:B------:R-:W-:Y:S01]  /*4ba0*/  IMAD.MOV.U32 R2, RZ, RZ, 0x3f800000 ;  /* 0x3f800000ff027424 */ /* 0x000fe200078e00ff */
[----:B------:R-:W-:Y:S01]  /*4bb0*/  CS2R R118, SRZ ;  /* 0x0000000000767805 */ /* 0x000fe2000001ff00 */
[----:B------:R-:W-:Y:S01]  /*4bc0*/  IMAD.MOV.U32 R0, RZ, RZ, 0x3f800000 ;  /* 0x3f800000ff007424 */ /* 0x000fe200078e00ff */
[----:B------:R-:W-:Y:S01]  /*4bd0*/  USHF.R.U32.HI UR4, URZ, 0x1f, UR5 ;  /* 0x0000001f3f047899 */ /* 0x000fe20008011605 */
[----:B------:R-:W-:Y:S02]  /*4be0*/  CS2R R116, SRZ ;  /* 0x0000000000747805 */ /* 0x000fe4000001ff00 */
        /* <DEDUP_REMOVED lines=57> */
[----:B------:R-:W-:Y:S01]  /*4f80*/  IMAD.MOV.U32 R119, RZ, RZ, RZ ;  /* 0x000000ffff777224 */ /* 0x000fe200078e00ff */
[----:B------:R-:W-:Y:S01]  /*4f90*/  ULDC UR55, c[0x0][0x9dc] ;  /* 0x0002770000377ab9 */ /* 0x000fe20000000800 */
[----:B------:R-:W-:Y:S01]  /*4fa0*/  ULDC UR54, c[0x0][0x988] ;  /* 0x0002620000367ab9 */ /* 0x000fe20000000800 */
[----:B------:R-:W-:-:S05]  /*4fb0*/  ULDC UR58, c[0x0][0x9e0] ;  /* 0x00027800003a7ab9 */ /* 0x000fca0000000800 */
.L_x_4531:
[----:B------:R-:W-:-:S04]  /*4fc0*/  UISETP.NE.AND UP0, UPT, UR4, 0x1, UPT ;  /* 0x000000010400788c */ /* 0x000fc8000bf05270 */
[----:B------:R-:W-:-:S04]  /*4fd0*/  USEL UR38, URZ, 0x1, UP0 ;  /* 0x000000013f267887 */ /* 0x000fc80008000000 */
[----:B------:R-:W-:Y:S01]  /*4fe0*/  ULOP3.LUT UR38, UR7, UR38, URZ, 0x3c, !UPT ;  /* 0x0000002607267292 */ /* 0x000fe2000f8e3c3f */
[----:B------:R-:W-:Y:S11]  /*4ff0*/  @!P0 BRA `(.L_x_4513) ;  /* 0x0000000000048947 */ /* 0x000ff60003800000 */
[----:B------:R-:W-:Y:S01]  /*5000*/  BPT.TRAP 0x1 ;  /* 0x000000040000795c */ /* 0x000fe20000300000 */
.L_x_4513:
        /* <DEDUP_REMOVED lines=9> */
.L_x_4514:
[----:B-1----:R-:W-:Y:S05]  /*50a0*/  @P1 BRA `(.L_x_4515) ;  /* 0x0000000000081947 */ /* 0x002fea0003800000 */
[----:B------:R-:W1:Y:S02]  /*50b0*/  SYNCS.PHASECHK.TRANS64.TRYWAIT P1, [UR5+0x30830], R3 ;  /* 0x03083003ff0075a7 */ /* 0x000e640008020145 */
[----:B-1----:R-:W-:Y:S05]  /*50c0*/  @!P1 BRA `(.L_x_4516) ;  /* 0x0000013800489947 */ /* 0x002fea0003800000 */
.L_x_4515:
        /* <DEDUP_REMOVED lines=15> */
[-C--:B------:R-:W-:Y:S01]  /*51c0*/  FMUL.FTZ R25, R25, R0.reuse ;  /* 0x0000000019197220 */ /* 0x080fe20000410000 */
[-C--:B------:R-:W-:Y:S01]  /*51d0*/  FMUL.FTZ R28, R28, R0.reuse ;  /* 0x000000001c1c7220 */ /* 0x080fe20000410000 */
[----:B------:R-:W-:Y:S01]  /*51e0*/  UIADD3 UR10, UR6, 0x6, URZ ;  /* 0x00000006060a7890 */ /* 0x000fe2000fffe03f */
[-C--:B------:R-:W-:Y:S01]  /*51f0*/  FMUL.FTZ R29, R29, R0.reuse ;  /* 0x000000001d1d7220 */ /* 0x080fe20000410000 */
[----:B------:R-:W-:Y:S01]  /*5200*/  UIADD3 UR14, UR6, 0x300, URZ ;  /* 0x00000300060e7890 */ /* 0x000fe2000fffe03f */
[-C--:B------:R-:W-:Y:S01]  /*5210*/  FMUL.FTZ R32, R32, R0.reuse ;  /* 0x0000000020207220 */ /* 0x080fe20000410000 */
[----:B------:R-:W-:Y:S01]  /*5220*/  UMOV UR46, UR6 ;  /* 0x00000006002e7c82 */ /* 0x000fe20008000000 */
[----:B------:R-:W-:Y:S01]  /*5230*/  UIADD3 UR18, UR6, 0x302, URZ ;  /* 0x0000030206127890 */ /* 0x000fe2000fffe03f */
[----:B------:R-:W-:Y:S01]  /*5240*/  HGMMA.64x96x16.F32 R120, gdesc[UR44], RZ, !UPT, gsb0 ;  /* 0x016000002c7879f0 */ /* 0x000fe2000c0008ff */
        /* <DEDUP_REMOVED lines=144> */
.L_x_4517:
[----:B------:R-:W-:Y:S01]  /*5b50*/  ULEA UR10, UR4, UR60, 0x3 ;  /* 0x0000003c040a7291 */ /* 0x000fe2000f8e183f */
[----:B------:R-:W-:-:S05]  /*5b60*/  IMAD.U32 R0, RZ, RZ, UR7 ;  /* 0x00000007ff007e24 */ /* 0x000fca000f8e00ff */
[----:B------:R-:W-:-:S04]  /*5b70*/  SHF.L.U32 R0, R0, 0x1f, RZ ;  /* 0x0000001f00007819 */ /* 0x000fc800000006ff */
[----:B------:R2:W3:Y:S01]  /*5b80*/  SYNCS.PHASECHK.TRANS64.TRYWAIT P1, [UR10+0x30850], R0 ;  /* 0x03085000ff0075a7 */ /* 0x0004e2000802014a */
[----:B------:R-:W-:Y:S05]  /*5b90*/  @!P0 BRA `(.L_x_4518) ;  /* 0x0000000000048947 */ /* 0x000fea0003800000 */
[----:B------:R-:W-:Y:S01]  /*5ba0*/  BPT.TRAP 0x1 ;  /* 0x000000040000795c */ /* 0x000fe20000300000 */
.L_x_4518:
[----:B---3--:R-:W-:Y:S05]  /*5bb0*/  @P1 BRA `(.L_x_4519) ;  /* 0x0000000000081947 */ /* 0x008fea0003800000 */
[----:B------:R-:W3:Y:S02]  /*5bc0*/  SYNCS.PHASECHK.TRANS64.TRYWAIT P1, [UR10+0x30850], R0 ;  /* 0x03085000ff0075a7 */ /* 0x000ee4000802014a */
[----:B---3--:R-:W-:Y:S05]  /*5bd0*/  @!P1 BRA `(.L_x_4520) ;  /* 0x0000012c009c9947 */ /* 0x008fea0003800000 */
.L_x_4519:
        /* <DEDUP_REMOVED lines=37> */
.L_x_4521:
[----:B------:R-:W-:Y:S01]  /*5e30*/  R2UR UR6, R22 ;  /* 0x00000000160672ca */ /* 0x000fe200000e0000 */
[----:B------:R-:W-:Y:S01]  /*5e40*/  UISETP.NE.AND UP0, UPT, UR61, URZ, UPT ;  /* 0x0000003f3d00728c */ /* 0x000fe2000bf05270 */
[----:B------:R-:W-:Y:S01]  /*5e50*/  R2UR UR4, R23 ;  /* 0x00000000170472ca */ /* 0x000fe200000e0000 */
[----:B------:R-:W-:Y:S01]  /*5e60*/  IMAD R20, R12, -0x60, RZ ;  /* 0xffffffa00c147824 */ /* 0x000fe200078e02ff */
[----:B------:R-:W-:Y:S01]  /*5e70*/  UIADD3 UR5, UR5, 0x30840, URZ ;  /* 0x0003084005057890 */ /* 0x000fe2000fffe03f */
[----:B------:R-:W-:-:S08]  /*5e80*/  UMOV UR14, UR55 ;  /* 0x00000037000e7c82 */ /* 0x000fd00008000000 */
[----:B------:R-:W-:Y:S01]  /*5e90*/  UISETP.NE.AND UP1, UPT, UR6, URZ, UPT ;  /* 0x0000003f0600728c */ /* 0x000fe2000bf25270 */
[----:B------:R-:W4:Y:S01]  /*5ea0*/  S2UR UR6, SR_CgaCtaId ;  /* 0x00000000000679c3 */ /* 0x000f220000008800 */
[----:B------:R-:W-:-:S04]  /*5eb0*/  VIADD R21, R192, UR4 ;  /* 0x00000004c0157c36 */ /* 0x000fc80008000000 */
[----:B------:R-:W-:Y:S02]  /*5ec0*/  PLOP3.LUT P1, PT, PT, PT, UP1, 0x80, 0x0 ;  /* 0x000000000000781c */ /* 0x000fe40003f2f018 */
[----:B------:R-:W-:-:S03]  /*5ed0*/  PLOP3.LUT P2, PT, PT, PT, UP1, 0x80, 0x0 ;  /* 0x000000000000781c */ /* 0x000fc60003f4f018 */
[----:B------:R-:W-:-:S08]  /*5ee0*/  @UP1 ULDC UR4, c[0x0][0x44c] ;  /* 0x0001130000041ab9 */ /* 0x000fd00000000800 */
[----:B--23--:R-:W-:Y:S01]  /*5ef0*/  @P1 IMAD.HI.U32 R0, R21, UR4, RZ ;  /* 0x0000000415001c27 */ /* 0x00cfe2000f8e00ff */
[----:B------:R-:W-:Y:S01]  /*5f00*/  @UP1 ULDC UR4, c[0x0][0x450] ;  /* 0x0001140000041ab9 */ /* 0x000fe20000000800 */
[----:B------:R-:W-:-:S03]  /*5f10*/  PLOP3.LUT P1, PT, PT, PT, UP0, 0x40, 0x0 ;  /* 0x000000000000781c */ /* 0x000fc60003f2e808 */
[----:B------:R-:W-:Y:S01]  /*5f20*/  @P2 SHF.R.U32.HI R21, RZ, UR4, R0 ;  /* 0x00000004ff152c19 */ /* 0x000fe20008011600 */
[----:B----4-:R-:W-:Y:S01]  /*5f30*/  UPRMT UR5, UR6, 0x654, UR5 ;  /* 0x0000065406057896 */ /* 0x010fe20008000005 */
[----:B------:R-:W-:Y:S01]  /*5f40*/  IADD3 R0, -R19, 0x1, R20 ;  /* 0x0000000113007810 */ /* 0x000fe20007ffe114 */
[----:B------:R-:W-:Y:S02]  /*5f50*/  ULOP3.LUT UR4, URZ, UR14, URZ, 0x33, !UPT ;  /* 0x0000000e3f047292 */ /* 0x000fe4000f8e333f */
[----:B------:R-:W2:Y:S01]  /*5f60*/  SHFL.IDX PT, R169, R21, RZ, 0x1c1f ;  /* 0x001c1fff15a97589 */ /* 0x000ea200000e0000 */
[----:B------:R-:W-:-:S04]  /*5f70*/  IADD3 R0, -R18, R0, R17 ;  /* 0x0000000012007210 */ /* 0x000fc80007ffe111 */
[----:B------:R-:W-:Y:S01]  /*5f80*/  SYNCS.ARRIVE.TRANS64.RED.A1T0 RZ, [UR5], RZ ;  /* 0x000000ffffff79a7 */ /* 0x000fe20008100405 */
[C---:B------:R-:W-:Y:S02]  /*5f90*/  VIADD R15, R0.reuse, UR58 ;  /* 0x0000003a000f7c36 */ /* 0x040fe40008000000 */
[----:B------:R-:W-:Y:S02]  /*5fa0*/  VIADD R14, R0, UR4 ;  /* 0x00000004000e7c36 */ /* 0x000fe40008000000 */
[----:B------:R-:W-:Y:S02]  /*5fb0*/  IMAD.IADD R0, R20, 0x1, -R19 ;  /* 0x0000000114007824 */ /* 0x000fe400078e0a13 */
[--C-:B--2---:R-:W-:Y:S02]  /*5fc0*/  IMAD.IADD R13, R15, 0x1, R169.reuse ;  /* 0x000000010f0d7824 */ /* 0x104fe400078e02a9 */
[----:B-1----:R-:W-:Y:S01]  /*5fd0*/  IMAD.IADD R4, R14, 0x1, R169 ;  /* 0x000000010e047824 */ /* 0x002fe200078e02a9 */
[----:B------:R-:W-:Y:S06]  /*5fe0*/  @P1 BRA `(.L_x_4522) ;  /* 0x0000000000541947 */ /* 0x000fec0003800000 */
[----:B------:R-:W-:Y:S01]  /*5ff0*/  IADD3 R169, -R18, R17, R169 ;  /* 0x0000001112a97210 */ /* 0x000fe20007ffe1a9 */
[----:B------:R-:W-:Y:S03]  /*6000*/  BSSY B0, `(.L_x_4523) ;  /* 0x0000010000007945 */ /* 0x000fe60003800000 */
        /* <DEDUP_REMOVED lines=10> */
.L_x_4524:
[----:B------:R-:W-:-:S05]  /*60b0*/  IMAD.U32 R168, RZ, RZ, UR51 ;  /* 0x00000033ffa87e24 */ /* 0x000fca000f8e00ff */
[----:B------:R-:W-:-:S13]  /*60c0*/  ISETP.NE.AND P1, PT, R168, 0x1, PT ;  /* 0x00000001a800780c */ /* 0x000fda0003f25270 */
[----:B0-----:R-:W0:Y:S02]  /*60d0*/  @P1 LDC.64 R2, c[0x0][0x9e8] ;  /* 0x00027a00ff021b82 */ /* 0x001e240000000a00 */
[----:B0-----:R-:W-:-:S05]  /*60e0*/  @P1 IMAD.HI.U32 R2, R169, R2, RZ ;  /* 0x00000002a9021227 */ /* 0x001fca00078e00ff */
[----:B------:R-:W-:-:S07]  /*60f0*/  @P1 SHF.R.U32.HI R169, RZ, R3, R2 ;  /* 0x00000003ffa91219 */ /* 0x000fce0000011602 */
.L_x_4525:
[----:B------:R-:W-:Y:S05]  /*6100*/  BSYNC B0 ;  /* 0x0000000000007941 */ /* 0x000fea0003800000 */
.L_x_4523:
[----:B------:R-:W-:-:S05]  /*6110*/  IMAD R169, R169, R168, R0 ;  /* 0x000000a8a9a97224 */ /* 0x000fca00078e0200 */
[----:B------:R-:W-:Y:S02]  /*6120*/  VIADDMNMX R13, R169, R168, R13, PT ;  /* 0x000000a8a90d7246 */ /* 0x000fe4000380010d */
[----:B------:R-:W-:-:S07]  /*6130*/  VIMNMX R4, R4, R169, !PT ;  /* 0x000000a904047248 */ /* 0x000fce0007fe0100 */
.L_x_4522:
[C---:B------:R-:W-:Y:S01]  /*6140*/  ISETP.GE.AND P6, PT, R20.reuse, 0xa, PT ;  /* 0x0000000a1400780c */ /* 0x040fe20003fc6270 */
[----:B------:R-:W-:Y:S01]  /*6150*/  UISETP.NE.AND UP0, UPT, UR61, URZ, UPT ;  /* 0x0000003f3d00728c */ /* 0x000fe2000bf05270 */
        /* <DEDUP_REMOVED lines=33> */
[----:B------:R-:W-:-:S04]  /*6370*/  ISETP.GT.AND P3, PT, R4, 0x19, !P4 ;  /* 0x000000190400780c */ /* 0x000fc80006764270 */
[----:B------:R-:W-:Y:S02]  /*6380*/  ISETP.LT.OR P3, PT, R13, 0x1a, P3 ;  /* 0x0000001a0d00780c */ /* 0x000fe40001f61670 */
        /* <DEDUP_REMOVED lines=95> */
[----:B------:R-:W-:-:S04]  /*6980*/  ISETP.GT.AND P6, PT, R4, 0x59, !P6 ;  /* 0x000000590400780c */ /* 0x000fc800077c4270 */
[----:B------:R-:W-:Y:S02]  /*6990*/  ISETP.LT.OR P6, PT, R13, 0x5a, P6 ;  /* 0x0000005a0d00780c */ /* 0x000fe400037c1670 */
[----:B------:R-:W1:Y:S02]  /*69a0*/  SHFL.IDX PT, R13, R21, 0x1, 0x1c1f ;  /* 0x003c1f00150d7f89 */ /* 0x000e6400000e0000 */
[----:B------:R-:W-:Y:S02]  /*69b0*/  FSEL R165, R165, -INF , !P6 ;  /* 0xff800000a5a57808 */ /* 0x000fe40007000000 */
[----:B------:R-:W-:Y:S01]  /*69c0*/  PLOP3.LUT P6, PT, PT, PT, UP0, 0x40, 0x0 ;  /* 0x000000000000781c */ /* 0x000fe20003fce808 */
[--C-:B-1----:R-:W-:Y:S02]  /*69d0*/  IMAD.IADD R15, R15, 0x1, R13.reuse ;  /* 0x000000010f0f7824 */ /* 0x102fe400078e020d */
[----:B------:R-:W-:-:S10]  /*69e0*/  IMAD.IADD R14, R14, 0x1, R13 ;  /* 0x000000010e0e7824 */ /* 0x000fd400078e020d */
[----:B------:R-:W-:Y:S05]  /*69f0*/  @P6 BRA `(.L_x_4526) ;  /* 0x0000000000546947 */ /* 0x000fea0003800000 */
        /* <DEDUP_REMOVED lines=12> */
.L_x_4528:
[----:B------:R-:W-:-:S05]  /*6ac0*/  IMAD.U32 R4, RZ, RZ, UR51 ;  /* 0x00000033ff047e24 */ /* 0x000fca000f8e00ff */
[----:B------:R-:W-:-:S13]  /*6ad0*/  ISETP.NE.AND P6, PT, R4, 0x1, PT ;  /* 0x000000010400780c */ /* 0x000fda0003fc5270 */
[----:B0-----:R-:W0:Y:S02]  /*6ae0*/  @P6 LDC.64 R2, c[0x0][0x9e8] ;  /* 0x00027a00ff026b82 */ /* 0x001e240000000a00 */
[----:B0-----:R-:W-:-:S05]  /*6af0*/  @P6 IMAD.HI.U32 R2, R13, R2, RZ ;  /* 0x000000020d026227 */ /* 0x001fca00078e00ff */
[----:B------:R-:W-:-:S07]  /*6b00*/  @P6 SHF.R.U32.HI R13, RZ, R3, R2 ;  /* 0x00000003ff0d6219 */ /* 0x000fce0000011602 */
.L_x_4529:
[----:B------:R-:W-:Y:S05]  /*6b10*/  BSYNC B0 ;  /* 0x0000000000007941 */ /* 0x000fea0003800000 */
.L_x_4527:
[----:B------:R-:W-:-:S05]  /*6b20*/  IMAD R0, R13, R4, R0 ;  /* 0x000000040d007224 */ /* 0x000fca00078e0200 */
[----:B------:R-:W-:Y:S02]  /*6b30*/  VIADDMNMX R15, R0, R4, R15, PT ;  /* 0x00000004000f7246 */ /* 0x000fe4000380010f */
[----:B------:R-:W-:-:S07]  /*6b40*/  VIMNMX R14, R14, R0, !PT ;  /* 0x000000000e0e7248 */ /* 0x000fce0007fe0100 */
.L_x_4526:
[----:B------:R-:W-:Y:S01]  /*6b50*/  ISETP.GT.AND P1, PT, R14, 0x1, !P1 ;  /* 0x000000010e00780c */ /* 0x000fe20004f24270 */
[----:B------:R-:W-:Y:S01]  /*6b60*/  UMOV UR6, UR54 ;  /* 0x0000003600067c82 */ /* 0x000fe20008000000 */
[----:B------:R-:W-:Y:S02]  /*6b70*/  LOP3.LUT P6, RZ, R16, 0x20000, RZ, 0xc0, !PT ;  /* 0x0002000010ff7812 */ /* 0x000fe400078cc0ff */
[----:B------:R-:W-:Y:S02]  /*6b80*/  ISETP.LT.OR P1, PT, R15, 0x2, P1 ;  /* 0x000000020f00780c */ /* 0x000fe40000f21670 */
[----:B------:R-:W-:Y:S02]  /*6b90*/  ISETP.GT.AND P2, PT, R14, 0x8, !P2 ;  /* 0x000000080e00780c */ /* 0x000fe40005744270 */
[----:B------:R-:W-:Y:S02]  /*6ba0*/  FSEL R123, R123, -INF , !P1 ;  /* 0xff8000007b7b7808 */ /* 0x000fe40004800000 */
[----:B------:R-:W-:-:S02]  /*6bb0*/  LOP3.LUT P1, RZ, R16, 0x4, RZ, 0xc0, !PT ;  /* 0x0000000410ff7812 */ /* 0x000fc4000782c0ff */
[C---:B------:R-:W-:Y:S02]  /*6bc0*/  ISETP.LT.OR P2, PT, R15.reuse, 0x9, P2 ;  /* 0x000000090f00780c */ /* 0x040fe40001741670 */
[----:B------:R-:W-:Y:S02]  /*6bd0*/  ISETP.GT.AND P1, PT, R14, 0x9, !P1 ;  /* 0x000000090e00780c */ /* 0x000fe40004f24270 */
[----:B------:R-:W-:Y:S02]  /*6be0*/  FSEL R126, R126, -INF , !P2 ;  /* 0xff8000007e7e7808 */ /* 0x000fe40005000000 */
[----:B------:R-:W-:Y:S02]  /*6bf0*/  ISETP.LT.OR P1, PT, R15, 0xa, P1 ;  /* 0x0000000a0f00780c */ /* 0x000fe40000f21670 */
[----:B------:R-:W-:Y:S02]  /*6c00*/  LOP3.LUT P2, RZ, R16, 0x10000, RZ, 0xc0, !PT ;  /* 0x0001000010ff7812 */ /* 0x000fe4000784c0ff */
[----:B------:R-:W-:-:S02]  /*6c10*/  FSEL R127, R127, -INF , !P1 ;  /* 0xff8000007f7f7808 */ /* 0x000fc40004800000 */
[----:B------:R-:W-:Y:S02]  /*6c20*/  LOP3.LUT P1, RZ, R16, 0x8, RZ, 0xc0, !PT ;  /* 0x0000000810ff7812 */ /* 0x000fe4000782c0ff */
[----:B------:R-:W-:Y:S02]  /*6c30*/  FMNMX.FTZ R0, R169, R10, !PT ;  /* 0x0000000aa9007209 */ /* 0x000fe40007810000 */
[----:B------:R-:W-:Y:S02]  /*6c40*/  ISETP.GT.AND P1, PT, R14, 0x10, !P1 ;  /* 0x000000100e00780c */ /* 0x000fe40004f24270 */
[----:B0-----:R-:W-:Y:S02]  /*6c50*/  FMNMX.FTZ R3, R121, R0, !PT ;  /* 0x0000000079037209 */ /* 0x001fe40007810000 */
        /* <DEDUP_REMOVED lines=48> */
[----:B------:R-:W-:Y:S02]  /*6f60*/  LOP3.LUT P1, RZ, R16, 0x1000, RZ, 0xc0, !PT ;  /* 0x0000100010ff7812 */ /* 0x000fe4000782c0ff */
[----:B------:R-:W-:-:S02]  /*6f70*/  FMNMX.FTZ R0, R164, R3, !PT ;  /* 0x00000003a4007209 */ /* 0x000fc40007810000 */
[----:B------:R-:W-:Y:S02]  /*6f80*/  ISETP.GT.AND P1, PT, R14, 0x30, !P1 ;  /* 0x000000300e00780c */ /* 0x000fe40004f24270 */
[----:B------:R-:W-:Y:S02]  /*6f90*/  FMNMX.FTZ R2, R165, R0, !PT ;  /* 0x00000000a5027209 */ /* 0x000fe40007810000 */
[----:B------:R-:W-:Y:S02]  /*6fa0*/  ISETP.LT.OR P1, PT, R15, 0x31, P1 ;  /* 0x000000310f00780c */ /* 0x000fe40000f21670 */
[----:B------:R-:W-:Y:S01]  /*6fb0*/  LOP3.LUT P6, RZ, R16, 0x80, RZ, 0xc0, !PT ;  /* 0x0000008010ff7812 */ /* 0x000fe200078cc0ff */
[----:B------:R-:W0:Y:S01]  /*6fc0*/  SHFL.BFLY PT, R3, R2, 0x2, 0x1f ;  /* 0x0c401f0002037f89 */ /* 0x000e2200000e0000 */
[----:B------:R-:W-:Y:S02]  /*6fd0*/  FSEL R146, R146, -INF , !P1 ;  /* 0xff80000092927808 */ /* 0x000fe40004800000 */
[----:B------:R-:W-:-:S02]  /*6fe0*/  LOP3.LUT P1, RZ, R16, 0x800, RZ, 0xc0, !PT ;  /* 0x0000080010ff7812 */ /* 0x000fc4000782c0ff */
[----:B------:R-:W-:Y:S02]  /*6ff0*/  LOP3.LUT P2, RZ, R16, 0x40, RZ, 0xc0, !PT ;  /* 0x0000004010ff7812 */ /* 0x000fe4000784c0ff */
[C---:B------:R-:W-:Y:S02]  /*7000*/  ISETP.GT.AND P1, PT, R14.reuse, 0x31, !P1 ;  /* 0x000000310e00780c */ /* 0x040fe40004f24270 */
[C---:B------:R-:W-:Y:S02]  /*7010*/  ISETP.GT.AND P3, PT, R14.reuse, 0x50, !P3 ;  /* 0x000000500e00780c */ /* 0x040fe40005f64270 */
[----:B------:R-:W-:Y:S02]  /*7020*/  ISETP.LT.OR P1, PT, R15, 0x32, P1 ;  /* 0x000000320f00780c */ /* 0x000fe40000f21670 */
[----:B------:R-:W-:Y:S02]  /*7030*/  ISETP.GT.AND P4, PT, R14, 0x51, !P4 ;  /* 0x000000510e00780c */ /* 0x000fe40006784270 */
[----:B------:R-:W-:-:S02]  /*7040*/  FSEL R147, R147, -INF , !P1 ;  /* 0xff80000093937808 */ /* 0x000fc40004800000 */
[----:B------:R-:W-:Y:S02]  /*7050*/  LOP3.LUT P1, RZ, R16, 0x400, RZ, 0xc0, !PT ;  /* 0x0000040010ff7812 */ /* 0x000fe4000782c0ff */
[C---:B------:R-:W-:Y:S02]  /*7060*/  ISETP.GT.AND P5, PT, R14.reuse, 0x58, !P5 ;  /* 0x000000580e00780c */ /* 0x040fe40006fa4270 */
[----:B------:R-:W-:Y:S02]  /*7070*/  ISETP.GT.AND P1, PT, R14, 0x38, !P1 ;  /* 0x000000380e00780c */ /* 0x000fe40004f24270 */
[C---:B------:R-:W-:Y:S02]  /*7080*/  ISETP.LT.OR P3, PT, R15.reuse, 0x51, P3 ;  /* 0x000000510f00780c */ /* 0x040fe40001f61670 */
[----:B------:R-:W-:Y:S02]  /*7090*/  ISETP.LT.OR P1, PT, R15, 0x39, P1 ;  /* 0x000000390f00780c */ /* 0x000fe40000f21670 */
[----:B0-----:R-:W-:-:S02]  /*70a0*/  FMNMX.FTZ R3, R2, R3, !PT ;  /* 0x0000000302037209 */ /* 0x001fc40007810000 */
[----:B------:R-:W-:Y:S02]  /*70b0*/  FSEL R150, R150, -INF , !P1 ;  /* 0xff80000096967808 */ /* 0x000fe40004800000 */
[----:B------:R-:W-:Y:S01]  /*70c0*/  LOP3.LUT P1, RZ, R16, 0x200, RZ, 0xc0, !PT ;  /* 0x0000020010ff7812 */ /* 0x000fe2000782c0ff */
[----:B------:R-:W0:Y:S01]  /*70d0*/  SHFL.BFLY PT, R4, R3, 0x1, 0x1f ;  /* 0x0c201f0003047f89 */ /* 0x000e2200000e0000 */
[C---:B------:R-:W-:Y:S02]  /*70e0*/  ISETP.LT.OR P4, PT, R15.reuse, 0x52, P4 ;  /* 0x000000520f00780c */ /* 0x040fe40002781670 */
[----:B------:R-:W-:Y:S02]  /*70f0*/  ISETP.GT.AND P1, PT, R14, 0x39, !P1 ;  /* 0x000000390e00780c */ /* 0x000fe40004f24270 */
[----:B------:R-:W-:Y:S02]  /*7100*/  FSEL R162, R162, -INF , !P3 ;  /* 0xff800000a2a27808 */ /* 0x000fe40005800000 */
[----:B------:R-:W-:-:S02]  /*7110*/  ISETP.LT.OR P1, PT, R15, 0x3a, P1 ;  /* 0x0000003a0f00780c */ /* 0x000fc40000f21670 */
[----:B------:R-:W-:Y:S02]  /*7120*/  ISETP.LT.OR P5, PT, R15, 0x59, P5 ;  /* 0x000000590f00780c */ /* 0x000fe40002fa1670 */
[----:B------:R-:W-:Y:S02]  /*7130*/  FSEL R151, R151, -INF , !P1 ;  /* 0xff80000097977808 */ /* 0x000fe40004800000 */
[----:B------:R-:W-:Y:S02]  /*7140*/  LOP3.LUT P1, RZ, R16, 0x100, RZ, 0xc0, !PT ;  /* 0x0000010010ff7812 */ /* 0x000fe4000782c0ff */
[----:B------:R-:W-:Y:S02]  /*7150*/  FSEL R163, R163, -INF , !P4 ;  /* 0xff800000a3a37808 */ /* 0x000fe40006000000 */
[----:B------:R-:W-:Y:S02]  /*7160*/  ISETP.GT.AND P1, PT, R14, 0x40, !P1 ;  /* 0x000000400e00780c */ /* 0x000fe40004f24270 */
[----:B------:R-:W-:-:S02]  /*7170*/  FSEL R166, R166, -INF , !P5 ;  /* 0xff800000a6a67808 */ /* 0x000fc40006800000 */
[----:B------:R-:W-:Y:S02]  /*7180*/  ISETP.LT.OR P1, PT, R15, 0x41, P1 ;  /* 0x000000410f00780c */ /* 0x000fe40000f21670 */
[----:B0-----:R-:W-:Y:S02]  /*7190*/  FMNMX.FTZ R4, R3, R4, !PT ;  /* 0x0000000403047209 */ /* 0x001fe40007810000 */
[----:B------:R-:W-:Y:S02]  /*71a0*/  FSEL R154, R154, -INF , !P1 ;  /* 0xff8000009a9a7808 */ /* 0x000fe40004800000 */
[----:B------:R-:W-:Y:S01]  /*71b0*/  ISETP.GT.AND P1, PT, R14, 0x41, !P6 ;  /* 0x000000410e00780c */ /* 0x000fe20007724270 */
[----:B------:R-:W-:Y:S01]  /*71c0*/  FMUL.FTZ R0, R4, UR6 ;  /* 0x0000000604007c20 */ /* 0x000fe20008410000 */
[----:B------:R-:W-:Y:S02]  /*71d0*/  LOP3.LUT P6, RZ, R16, 0x2, RZ, 0xc0, !PT ;  /* 0x0000000210ff7812 */ /* 0x000fe400078cc0ff */
[----:B------:R-:W-:-:S04]  /*71e0*/  ISETP.LT.OR P1, PT, R15, 0x42, P1 ;  /* 0x000000420f00780c */ /* 0x000fc80000f21670 */
[----:B------:R-:W-:Y:S02]  /*71f0*/  FSEL R155, R155, -INF , !P1 ;  /* 0xff8000009b9b7808 */ /* 0x000fe40004800000 */
[----:B------:R-:W-:Y:S02]  /*7200*/  ISETP.GT.AND P1, PT, R14, 0x48, !P2 ;  /* 0x000000480e00780c */ /* 0x000fe40005724270 */
[----:B------:R-:W-:Y:S02]  /*7210*/  LOP3.LUT P2, RZ, R16, 0x20, RZ, 0xc0, !PT ;  /* 0x0000002010ff7812 */ /* 0x000fe4000784c0ff */
[----:B------:R-:W-:Y:S02]  /*7220*/  ISETP.LT.OR P1, PT, R15, 0x49, P1 ;  /* 0x000000490f00780c */ /* 0x000fe40000f21670 */
[----:B------:R-:W-:Y:S02]  /*7230*/  ISETP.GT.AND P2, PT, R14, 0x49, !P2 ;  /* 0x000000490e00780c */ /* 0x000fe40005744270 */
[----:B------:R-:W-:-:S02]  /*7240*/  FSEL R158, R158, -INF , !P1 ;  /* 0xff8000009e9e7808 */ /* 0x000fc40004800000 */
[----:B------:R-:W-:Y:S02]  /*7250*/  ISETP.GT.AND P1, PT, R14, RZ, !P6 ;  /* 0x000000ff0e00720c */ /* 0x000fe40007724270 */
[----:B------:R-:W-:Y:S02]  /*7260*/  LOP3.LUT P6, RZ, R16, 0x1, RZ, 0xc0, !PT ;  /* 0x0000000110ff7812 */ /* 0x000fe400078cc0ff */
[C---:B------:R-:W-:Y:S02]  /*7270*/  ISETP.LT.OR P1, PT, R15.reuse, 0x1, P1 ;  /* 0x000000010f00780c */ /* 0x040fe40000f21670 */
[----:B------:R-:W-:Y:S02]  /*7280*/  ISETP.LT.OR P2, PT, R15, 0x4a, P2 ;  /* 0x0000004a0f00780c */ /* 0x000fe40001741670 */
[----:B------:R-:W-:Y:S02]  /*7290*/  FSEL R122, R122, -INF , !P1 ;  /* 0xff8000007a7a7808 */ /* 0x000fe40004800000 */
[----:B------:R-:W-:-:S02]  /*72a0*/  ISETP.GT.AND P6, PT, R14, 0x59, !P6 ;  /* 0x000000590e00780c */ /* 0x000fc400077c4270 */
[----:B------:R-:W-:Y:S02]  /*72b0*/  FMNMX.FTZ R2, R122, R11, !PT ;  /* 0x0000000b7a027209 */ /* 0x000fe40007810000 */
[----:B------:R-:W-:Y:S02]  /*72c0*/  FSEL R14, R159, -INF , !P2 ;  /* 0xff8000009f0e7808 */ /* 0x000fe40005000000 */
[----:B------:R-:W-:Y:S02]  /*72d0*/  FMNMX.FTZ R3, R123, R2, !PT ;  /* 0x000000027b037209 */ /* 0x000fe40007810000 */
[----:B------:R-:W-:Y:S02]  /*72e0*/  ISETP.LT.OR P6, PT, R15, 0x5a, P6 ;  /* 0x0000005a0f00780c */ /* 0x000fe400037c1670 */
[----:B------:R-:W-:Y:S02]  /*72f0*/  FMNMX.FTZ R2, R126, R3, !PT ;  /* 0x000000037e027209 */ /* 0x000fe40007810000 */
[----:B------:R-:W-:-:S02]  /*7300*/  FSEL R167, R167, -INF , !P6 ;  /* 0xff800000a7a77808 */ /* 0x000fc40007000000 */
[----:B------:R-:W-:Y:S02]  /*7310*/  FMNMX.FTZ R3, R127, R2, !PT ;  /* 0x000000027f037209 */ /* 0x000fe40007810000 */
[----:B------:R-:W-:Y:S02]  /*7320*/  FSETP.NEU.FTZ.AND P1, PT, R4, -INF , PT ;  /* 0xff8000000400780b */ /* 0x000fe40003f3d000 */
[----:B------:R-:W-:Y:S02]  /*7330*/  FMNMX.FTZ R2, R130, R3, !PT ;  /* 0x0000000382027209 */ /* 0x000fe40007810000 */
[----:B------:R-:W-:Y:S02]  /*7340*/  FSEL R0, R0, RZ, P1 ;  /* 0x000000ff00007208 */ /* 0x000fe40000800000 */
[----:B------:R-:W-:-:S03]  /*7350*/  FMNMX.FTZ R3, R131, R2, !PT ;  /* 0x0000000283037209 */ /* 0x000fc60007810000 */
[--C-:B------:R-:W-:Y:S01]  /*7360*/  FFMA.FTZ R159, R141, UR6, -R0.reuse ;  /* 0x000000068d9f7c23 */ /* 0x100fe20008010800 */
[----:B------:R-:W-:Y:S01]  /*7370*/  FMNMX.FTZ R2, R134, R3, !PT ;  /* 0x0000000386027209 */ /* 0x000fe20007810000 */
[--C-:B------:R-:W-:Y:S01]  /*7380*/  FFMA.FTZ R141, R149, UR6, -R0.reuse ;  /* 0x00000006958d7c23 */ /* 0x100fe20008010800 */
[--C-:B------:R-:W-:Y:S01]  /*7390*/  FFMA.FTZ R188, R121, UR6, -R0.reuse ;  /* 0x0000000679bc7c23 */ /* 0x100fe20008010800 */
[----:B------:R-:W-:Y:S01]  /*73a0*/  FSEL R149, R4, RZ, P1 ;  /* 0x000000ff04957208 */ /* 0x000fe20000800000 */
        /* <DEDUP_REMOVED lines=27> */
[----:B------:R-:W-:Y:S01]  /*7560*/  FFMA.FTZ R165, R165, UR6, -R0 ;  /* 0x00000006a5a57c23 */ /* 0x000fe20008010800 */
[----:B------:R-:W-:Y:S01]  /*7570*/  FADD.FTZ R0, -R149, R10 ;  /* 0x0000000a95007221 */ /* 0x000fe20000010100 */
[----:B------:R-:W-:Y:S01]  /*7580*/  FMNMX.FTZ R2, R150, R3, !PT ;  /* 0x0000000396027209 */ /* 0x000fe20007810000 */
[----:B------:R-:W-:Y:S02]  /*7590*/  MUFU.EX2 R13, R13 ;  /* 0x0000000d000d7308 */ /* 0x000fe40000000800 */
[----:B------:R-:W-:Y:S01]  /*75a0*/  FMUL.FTZ R0, R0, UR6 ;  /* 0x0000000600007c20 */ /* 0x000fe20008410000 */
[----:B------:R-:W-:-:S04]  /*75b0*/  FMNMX.FTZ R3, R151, R2, !PT ;  /* 0x0000000297037209 */ /* 0x000fc80007810000 */
[----:B------:R-:W-:Y:S01]  /*75c0*/  FMNMX.FTZ R2, R154, R3, !PT ;  /* 0x000000039a027209 */ /* 0x000fe20007810000 */
[----:B------:R-:W0:Y:S03]  /*75d0*/  MUFU.EX2 R0, R0 ;  /* 0x0000000000007308 */ /* 0x000e260000000800 */
[----:B------:R-:W-:-:S04]  /*75e0*/  FMNMX.FTZ R3, R155, R2, !PT ;  /* 0x000000029b037209 */ /* 0x000fc80007810000 */
[----:B------:R-:W-:Y:S01]  /*75f0*/  FMNMX.FTZ R3, R158, R3, !PT ;  /* 0x000000039e037209 */ /* 0x000fe20007810000 */
[----:B------:R-:W1:Y:S03]  /*7600*/  MUFU.EX2 R188, R188 ;  /* 0x000000bc00bc7308 */ /* 0x000e660000000800 */
[----:B------:R-:W-:-:S04]  /*7610*/  FMNMX.FTZ R3, R14, R3, !PT ;  /* 0x000000030e037209 */ /* 0x000fc80007810000 */
[----:B------:R-:W-:Y:S01]  /*7620*/  FMNMX.FTZ R2, R162, R3, !PT ;  /* 0x00000003a2027209 */ /* 0x000fe20007810000 */
[----:B------:R-:W2:Y:S03]  /*7630*/  MUFU.EX2 R190, R190 ;  /* 0x000000be00be7308 */ /* 0x000ea60000000800 */
[----:B------:R-:W-:-:S04]  /*7640*/  FMNMX.FTZ R3, R163, R2, !PT ;  /* 0x00000002a3037209 */ /* 0x000fc80007810000 */
[----:B------:R-:W-:Y:S01]  /*7650*/  FMNMX.FTZ R2, R166, R3, !PT ;  /* 0x00000003a6027209 */ /* 0x000fe20007810000 */
[----:B------:R-:W3:Y:S03]  /*7660*/  MUFU.EX2 R125, R125 ;  /* 0x0000007d007d7308 */ /* 0x000ee60000000800 */
[----:B------:R-:W-:-:S05]  /*7670*/  FMNMX.FTZ R2, R167, R2, !PT ;  /* 0x00000002a7027209 */ /* 0x000fca0007810000 */
[----:B------:R-:W4:Y:S01]  /*7680*/  SHFL.BFLY PT, R3, R2, 0x2, 0x1f ;  /* 0x0c401f0002037f89 */ /* 0x000f2200000e0000 */
[----:B------:R-:W5:Y:S08]  /*7690*/  MUFU.EX2 R184, R184 ;  /* 0x000000b800b87308 */ /* 0x000f700000000800 */
[----:B------:R-:W5:Y:S08]  /*76a0*/  MUFU.EX2 R121, R121 ;  /* 0x0000007900797308 */ /* 0x000f700000000800 */
[----:B------:R-:W5:Y:S01]  /*76b0*/  MUFU.EX2 R186, R186 ;  /* 0x000000ba00ba7308 */ /* 0x000f620000000800 */
[----:B----4-:R-:W-:-:S07]  /*76c0*/  FMNMX.FTZ R3, R2, R3, !PT ;  /* 0x0000000302037209 */ /* 0x010fce0007810000 */
[----:B------:R-:W-:Y:S01]  /*76d0*/  MUFU.EX2 R21, R21 ;  /* 0x0000001500157308 */ /* 0x000fe20000000800 */
[----:B------:R-:W4:Y:S07]  /*76e0*/  SHFL.BFLY PT, R2, R3, 0x1, 0x1f ;  /* 0x0c201f0003027f89 */ /* 0x000f2e00000e0000 */
[----:B------:R-:W-:Y:S08]  /*76f0*/  MUFU.EX2 R180, R180 ;  /* 0x000000b400b47308 */ /* 0x000ff00000000800 */
[----:B------:R-:W-:Y:S08]  /*7700*/  MUFU.EX2 R129, R129 ;  /* 0x0000008100817308 */ /* 0x000ff00000000800 */
[----:B------:R-:W-:Y:S01]  /*7710*/  MUFU.EX2 R182, R182 ;  /* 0x000000b600b67308 */ /* 0x000fe20000000800 */
[----:B----4-:R-:W-:-:S04]  /*7720*/  FMNMX.FTZ R3, R3, R2, !PT ;  /* 0x0000000203037209 */ /* 0x010fc80007810000 */
[C---:B------:R-:W-:Y:S01]  /*7730*/  FSETP.NEU.FTZ.AND P1, PT, R3.reuse, -INF , PT ;  /* 0xff8000000300780b */ /* 0x040fe20003f3d000 */
[C---:B------:R-:W-:Y:S02]  /*7740*/  FMUL.FTZ R153, R3.reuse, UR6 ;  /* 0x0000000603997c20 */ /* 0x040fe40008410000 */
[----:B------:R-:W-:Y:S01]  /*7750*/  MUFU.EX2 R159, R159 ;  /* 0x0000009f009f7308 */ /* 0x000fe20000000800 */
[----:B------:R-:W-:Y:S02]  /*7760*/  FSEL R2, R3, RZ, P1 ;  /* 0x000000ff03027208 */ /* 0x000fe40000800000 */
[----:B------:R-:W-:-:S03]  /*7770*/  FSEL R153, R153, RZ, P1 ;  /* 0x000000ff99997208 */ /* 0x000fc60000800000 */
[----:B------:R-:W-:Y:S01]  /*7780*/  FADD.FTZ R2, -R2, R11 ;  /* 0x0000000b02027221 */ /* 0x000fe20000010100 */
[----:B0-----:R-:W-:Y:S01]  /*7790*/  FFMA.FTZ R11, R0, R8, R13 ;  /* 0x00000008000b7223 */ /* 0x001fe2000001000d */
[--C-:B------:R-:W-:Y:S01]  /*77a0*/  FFMA.FTZ R189, R122, UR6, -R153.reuse ;  /* 0x000000067abd7c23 */ /* 0x100fe20008010899 */
[--C-:B------:R-:W-:Y:S01]  /*77b0*/  FFMA.FTZ R124, R123, UR6, -R153.reuse ;  /* 0x000000067b7c7c23 */ /* 0x100fe20008010899 */
[----:B------:R-:W-:Y:S01]  /*77c0*/  FMUL.FTZ R2, R2, UR6 ;  /* 0x0000000602027c20 */ /* 0x000fe20008410000 */
[--C-:B------:R-:W-:Y:S01]  /*77d0*/  FFMA.FTZ R191, R126, UR6, -R153.reuse ;  /* 0x000000067ebf7c23 */ /* 0x100fe20008010899 */
[--C-:B------:R-:W-:Y:S01]  /*77e0*/  FFMA.FTZ R122, R127, UR6, -R153.reuse ;  /* 0x000000067f7a7c23 */ /* 0x100fe20008010899 */
[--C-:B------:R-:W-:Y:S01]  /*77f0*/  FFMA.FTZ R185, R130, UR6, -R153.reuse ;  /* 0x0000000682b97c23 */ /* 0x100fe20008010899 */
[----:B------:R-:W-:Y:S01]  /*7800*/  MUFU.EX2 R189, R189 ;  /* 0x000000bd00bd7308 */ /* 0x000fe20000000800 */
[--C-:B------:R-:W-:Y:S01]  /*7810*/  FFMA.FTZ R120, R131, UR6, -R153.reuse ;  /* 0x0000000683787c23 */ /* 0x100fe20008010899 */
[----:B------:R-:W-:Y:S01]  /*7820*/  FFMA.FTZ R187, R134, UR6, -R153 ;  /* 0x0000000686bb7c23 */ /* 0x000fe20008010899 */
[----:B-1----:R-:W-:Y:S01]  /*7830*/  FADD.FTZ R11, R188, R11 ;  /* 0x0000000bbc0b7221 */ /* 0x002fe20000010000 */
[--C-:B------:R-:W-:Y:S01]  /*7840*/  FFMA.FTZ R20, R135, UR6, -R153.reuse ;  /* 0x0000000687147c23 */ /* 0x100fe20008010899 */
[--C-:B------:R-:W-:Y:S01]  /*7850*/  FFMA.FTZ R181, R138, UR6, -R153.reuse ;  /* 0x000000068ab57c23 */ /* 0x100fe20008010899 */
[----:B------:R-:W-:Y:S01]  /*7860*/  FFMA.FTZ R10, R139, UR6, -R153 ;  /* 0x000000068b0a7c23 */ /* 0x000fe20008010899 */
[----:B--2---:R-:W-:Y:S01]  /*7870*/  FADD.FTZ R126, R190, R11 ;  /* 0x0000000bbe7e7221 */ /* 0x004fe20000010000 */
[----:B------:R-:W0:Y:S01]  /*7880*/  MUFU.EX2 R2, R2 ;  /* 0x0000000200027308 */ /* 0x000e220000000800 */
[--C-:B------:R-:W-:Y:S01]  /*7890*/  FFMA.FTZ R183, R142, UR6, -R153.reuse ;  /* 0x000000068eb77c23 */ /* 0x100fe20008010899 */
[--C-:B------:R-:W-:Y:S01]  /*78a0*/  FFMA.FTZ R134, R143, UR6, -R153.reuse ;  /* 0x000000068f867c23 */ /* 0x100fe20008010899 */
[----:B---3--:R-:W-:Y:S01]  /*78b0*/  FADD.FTZ R11, R125, R126 ;  /* 0x0000007e7d0b7221 */ /* 0x008fe20000010000 */
[--C-:B------:R-:W-:Y:S01]  /*78c0*/  FFMA.FTZ R177, R146, UR6, -R153.reuse ;  /* 0x0000000692b17c23 */ /* 0x100fe20008010899 */
[--C-:B------:R-:W-:Y:S01]  /*78d0*/  FFMA.FTZ R132, R147, UR6, -R153.reuse ;  /* 0x0000000693847c23 */ /* 0x100fe20008010899 */
[----:B------:R-:W-:Y:S01]  /*78e0*/  FFMA.FTZ R179, R150, UR6, -R153 ;  /* 0x0000000696b37c23 */ /* 0x000fe20008010899 */
[----:B-----5:R-:W-:Y:S01]  /*78f0*/  FADD.FTZ R126, R184, R11 ;  /* 0x0000000bb87e7221 */ /* 0x020fe20000010000 */
[----:B------:R-:W1:Y:S01]  /*7900*/  MUFU.EX2 R124, R124 ;  /* 0x0000007c007c7308 */ /* 0x000e620000000800 */
[--C-:B------:R-:W-:Y:S01]  /*7910*/  FFMA.FTZ R130, R151, UR6, -R153.reuse ;  /* 0x0000000697827c23 */ /* 0x100fe20008010899 */
[--C-:B------:R-:W-:Y:S01]  /*7920*/  FFMA.FTZ R173, R154, UR6, -R153.reuse ;  /* 0x000000069aad7c23 */ /* 0x100fe20008010899 */
[----:B------:R-:W-:Y:S01]  /*7930*/  FADD.FTZ R11, R121, R126 ;  /* 0x0000007e790b7221 */ /* 0x000fe20000010000 */
[--C-:B------:R-:W-:Y:S01]  /*7940*/  FFMA.FTZ R128, R155, UR6, -R153.reuse ;  /* 0x000000069b807c23 */ /* 0x100fe20008010899 */
[--C-:B------:R-:W-:Y:S01]  /*7950*/  FFMA.FTZ R175, R158, UR6, -R153.reuse ;  /* 0x000000069eaf7c23 */ /* 0x100fe20008010899 */
[----:B------:R-:W-:Y:S01]  /*7960*/  FFMA.FTZ R169, R162, UR6, -R153 ;  /* 0x00000006a2a97c23 */ /* 0x000fe20008010899 */
[----:B------:R-:W-:Y:S01]  /*7970*/  FADD.FTZ R126, R186, R11 ;  /* 0x0000000bba7e7221 */ /* 0x000fe20000010000 */
[----:B------:R-:W2:Y:S01]  /*7980*/  MUFU.EX2 R191, R191 ;  /* 0x000000bf00bf7308 */ /* 0x000ea20000000800 */
[----:B0-----:R-:W-:Y:S01]  /*7990*/  FFMA.FTZ R5, R2, R5, R189 ;  /* 0x0000000502057223 */ /* 0x001fe200000100bd */
[----:B------:R-:W-:Y:S01]  /*79a0*/  FFMA.FTZ R171, R166, UR6, -R153 ;  /* 0x00000006a6ab7c23 */ /* 0x000fe20008010899 */
[----:B------:R-:W-:-:S04]  /*79b0*/  FADD.FTZ R11, R21, R126 ;  /* 0x0000007e150b7221 */ /* 0x000fc80000010000 */
[----:B------:R-:W-:Y:S01]  /*79c0*/  FADD.FTZ R126, R180, R11 ;  /* 0x0000000bb47e7221 */ /* 0x000fe20000010000 */
[----:B------:R-:W0:Y:S01]  /*79d0*/  MUFU.EX2 R122, R122 ;  /* 0x0000007a007a7308 */ /* 0x000e220000000800 */
[----:B-1----:R-:W-:Y:S02]  /*79e0*/  FADD.FTZ R8, R124, R5 ;  /* 0x000000057c087221 */ /* 0x002fe40000010000 */
[----:B------:R-:W-:Y:S01]  /*79f0*/  FADD.FTZ R11, R129, R126 ;  /* 0x0000007e810b7221 */ /* 0x000fe20000010000 */
[----:B------:R-:W-:-:S03]  /*7a00*/  FFMA.FTZ R126, R14, UR6, -R153 ;  /* 0x000000060e7e7c23 */ /* 0x000fc60008010899 */
[----:B------:R-:W-:Y:S01]  /*7a10*/  FADD.FTZ R14, R182, R11 ;  /* 0x0000000bb60e7221 */ /* 0x000fe20000010000 */
[----:B------:R-:W1:Y:S01]  /*7a20*/  MUFU.EX2 R185, R185 ;  /* 0x000000b900b97308 */ /* 0x000e620000000800 */
[----:B--2---:R-:W-:Y:S02]  /*7a30*/  FADD.FTZ R5, R191, R8 ;  /* 0x00000008bf057221 */ /* 0x004fe40000010000 */
[----:B------:R-:W-:-:S05]  /*7a40*/  FADD.FTZ R11, R159, R14 ;  /* 0x0000000e9f0b7221 */ /* 0x000fca0000010000 */
        /* <DEDUP_REMOVED lines=24> */
[----:B------:R-:W-:-:S06]  /*7bd0*/  FFMA.FTZ R14, R163, UR6, -R153 ;  /* 0x00000006a30e7c23 */ /* 0x000fcc0008010899 */
        /* <DEDUP_REMOVED lines=16> */
[----:B------:R-:W-:-:S06]  /*7ce0*/  FFMA.FTZ R136, R167, UR6, -R153 ;  /* 0x00000006a7887c23 */ /* 0x000fcc0008010899 */
        /* <DEDUP_REMOVED lines=23> */
[----:B--2---:R-:W-:Y:S01]  /*7e60*/  FADD.FTZ R5, R136, R5 ;  /* 0x0000000588057221 */ /* 0x004fe20000010000 */
[----:B------:R-:W-:Y:S06]  /*7e70*/  @!P0 BRA `(.L_x_4530) ;  /* 0x0000000000048947 */ /* 0x000fec0003800000 */
[----:B------:R-:W-:Y:S01]  /*7e80*/  BPT.TRAP 0x1 ;  /* 0x000000040000795c */ /* 0x000fe20000300000 */
.L_x_4530:
        /* <DEDUP_REMOVED lines=35> */
.L_x_4512:
[----:B------:R-:W-:Y:S01]  /*80c0*/  R2UR UR5, R22 ;  /* 0x00000000160572ca */ /* 0x000fe200000e0000 */
[----:B------:R-:W-:Y:S01]  /*80d0*/  UISETP.NE.AND UP0, UPT, UR61, URZ, UPT ;  /* 0x0000003f3d00728c */ /* 0x000fe2000bf05270 */
[----:B------:R-:W-:Y:S02]  /*80e0*/  R2UR UR4, R23 ;  /* 0x00000000170472ca */ /* 0x000fe400000e0000 */
[----:B------:R-:W-:-:S03]  /*80f0*/  IADD3 R10, R17, 0x1, -R18 ;  /* 0x00000001110a7810 */ /* 0x000fc60007ffe812 */
[----:B------:R-:W-:Y:S02]  /*8100*/  PLOP3.LUT P1, PT, PT, PT, UP0, 0x40, 0x0 ;  /* 0x000000000000781c */ /* 0x000fe40003f2e808 */
[----:B------:R-:W-:-:S04]  /*8110*/  R2UR UR10, R10 ;  /* 0x000000000a0a72ca */ /* 0x000fc800000e0000 */
[----:B------:R-:W-:Y:S02]  /*8120*/  UISETP.NE.AND UP1, UPT, UR5, URZ, UPT ;  /* 0x0000003f0500728c */ /* 0x000fe4000bf25270 */
[----:B------:R-:W-:-:S09]  /*8130*/  UIADD3 UR7, UR4, 0x7f, URZ ;  /* 0x0000007f04077890 */ /* 0x000fd2000fffe03f */
        /* <DEDUP_REMOVED lines=18> */
.L_x_4533:
[----:B------:R-:W-:Y:S02]  /*8260*/  ULDC UR15, c[0x0][0x9e4] ;  /* 0x00027900000f7ab9 */ /* 0x000fe40000000800 */
[----:B------:R-:W-:-:S11]  /*8270*/  UISETP.NE.AND UP0, UPT, UR15, 0x1, UPT ;  /* 0x000000010f00788c */ /* 0x000fd6000bf05270 */
[----:B------:R-:W-:Y:S02]  /*8280*/  @UP0 ULDC.64 UR4, c[0x0][0x9e8] ;  /* 0x00027a0000040ab9 */ /* 0x000fe40000000a00 */
[----:B------:R-:W-:-:S04]  /*8290*/  UIMAD.WIDE.U32 UR10, UR7, UR4, URZ ;  /* 0x00000004070a72a5 */ /* 0x000fc8000f8e003f */
[----:B------:R-:W-:-:S12]  /*82a0*/  @UP0 USHF.R.U32.HI UR7, URZ, UR5, UR11 ;  /* 0x000000053f070299 */ /* 0x000fd8000801160b */
.L_x_4534:
[----:B------:R-:W-:-:S04]  /*82b0*/  UIMAD UR7, UR7, UR15, URZ ;  /* 0x0000000f070772a4 */ /* 0x000fc8000f8e023f */
[----:B------:R-:W-:-:S04]  /*82c0*/  UISETP.LT.AND UP0, UPT, UR14, UR7, UPT ;  /* 0x000000070e00728c */ /* 0x000fc8000bf01270 */
[----:B------:R-:W-:-:S12]  /*82d0*/  USEL UR14, UR14, UR7, !UP0 ;  /* 0x000000070e0e7287 */ /* 0x000fd8000c000000 */
.L_x_4532:
        /* <DEDUP_REMOVED lines=14> */
.L_x_4546:
[----:B------:R-:W-:-:S04]  /*83c0*/  UISETP.NE.AND UP0, UPT, UR4, 0x1, UPT ;  /* 0x000000010400788c */ /* 0x000fc8000bf05270 */
[----:B------:R-:W-:-:S04]  /*83d0*/  USEL UR38, URZ, 0x1, UP0 ;  /* 0x000000013f267887 */ /* 0x000fc80008000000 */
[----:B------:R-:W-:Y:S01]  /*83e0*/  ULOP3.LUT UR38, UR7, UR38, URZ, 0x3c, !UPT ;  /* 0x0000002607267292 */ /* 0x000fe2000f8e3c3f */
[----:B------:R-:W-:Y:S11]  /*83f0*/  @!P0 BRA `(.L_x_4536) ;  /* 0x0000000000048947 */ /* 0x000ff60003800000 */
[----:B------:R-:W-:Y:S01]  /*8400*/  BPT.TRAP 0x1 ;  /* 0x000000040000795c */ /* 0x000fe20000300000 */
.L_x_4536:
        /* <DEDUP_REMOVED lines=9> */
.L_x_4537:
[----:B-1----:R-:W-:Y:S05]  /*84a0*/  @P1 BRA `(.L_x_4538) ;  /* 0x0000000000081947 */ /* 0x002fea0003800000 */
[----:B------:R-:W1:Y:S02]  /*84b0*/  SYNCS.PHASECHK.TRANS64.TRYWAIT P1, [UR5+0x30830], R3 ;  /* 0x03083003ff0075a7 */ /* 0x000e640008020145 */
[----:B-1----:R-:W-:Y:S05]  /*84c0*/  @!P1 BRA `(.L_x_4539) ;  /* 0x0000010400789947 */ /* 0x002fea0003800000 */
.L_x_4538:
        /* <DEDUP_REMOVED lines=168> */
.L_x_4540:
[----:B------:R-:W-:Y:S01]  /*8f50*/  ULEA UR10, UR4, UR60, 0x3 ;  /* 0x0000003c040a7291 */ /* 0x000fe2000f8e183f */
[----:B------:R-:W-:-:S05]  /*8f60*/  IMAD.U32 R0, RZ, RZ, UR7 ;  /* 0x00000007ff007e24 */ /* 0x000fca000f8e00ff */
[----:B------:R-:W-:-:S04]  /*8f70*/  SHF.L.U32 R0, R0, 0x1f, RZ ;  /* 0x0000001f00007819 */ /* 0x000fc800000006ff */
[----:B------:R2:W3:Y:S01]  /*8f80*/  SYNCS.PHASECHK.TRANS64.TRYWAIT P1, [UR10+0x30850], R0 ;  /* 0x03085000ff0075a7 */ /* 0x0004e2000802014a */
[----:B------:R-:W-:Y:S05]  /*8f90*/  @!P0 BRA `(.L_x_4541) ;  /* 0x0000000000048947 */ /* 0x000fea0003800000 */
[----:B------:R-:W-:Y:S01]  /*8fa0*/  BPT.TRAP 0x1 ;  /* 0x000000040000795c */ /* 0x000fe20000300000 */
.L_x_4541:
[----:B---3--:R-:W-:Y:S05]  /*8fb0*/  @P1 BRA `(.L_x_4542) ;  /* 0x0000000000081947 */ /* 0x008fea0003800000 */
[----:B------:R-:W3:Y:S02]  /*8fc0*/  SYNCS.PHASECHK.TRANS64.TRYWAIT P1, [UR10+0x30850], R0 ;  /* 0x03085000ff0075a7 */ /* 0x000ee4000802014a */
[----:B---3--:R-:W-:Y:S05]  /*8fd0*/  @!P1 BRA `(.L_x_4543) ;  /* 0x000000f800cc9947 */ /* 0x008fea0003800000 */
.L_x_4542:
        /* <DEDUP_REMOVED lines=37> */
.L_x_4544:
[----:B--23--:R-:W-:Y:S01]  /*9230*/  FMNMX.FTZ R0, R120, R10, !PT ;  /* 0x0000000a78007209 */ /* 0x00cfe20007810000 */
[----:B------:R-:W-:Y:S01]  /*9240*/  UMOV UR6, UR51 ;  /* 0x0000003300067c82 */ /* 0x000fe20008000000 */
[----:B------:R-:W-:Y:S01]  /*9250*/  FMNMX.FTZ R2, R122, R11, !PT ;  /* 0x0000000b7a027209 */ /* 0x000fe20007810000 */
[----:B------:R-:W2:Y:S01]  /*9260*/  S2UR UR4, SR_CgaCtaId ;  /* 0x00000000000479c3 */ /* 0x000ea20000008800 */
[----:B01----:R-:W-:Y:S01]  /*9270*/  FMNMX.FTZ R3, R121, R0, !PT ;  /* 0x0000000079037209 */ /* 0x003fe20007810000 */
        /* <DEDUP_REMOVED lines=12> */
[----:B--2---:R-:W-:Y:S01]  /*9340*/  UPRMT UR5, UR4, 0x654, UR5 ;  /* 0x0000065404057896 */ /* 0x004fe20008000005 */
        /* <DEDUP_REMOVED lines=43> */
[----:B------:R-:W-:-:S04]  /*9600*/  FADD.FTZ R10, -R4, R10 ;  /* 0x0000000a040a7221 */ /* 0x000fc80000010100 */
[----:B------:R-:W-:Y:S01]  /*9610*/  FMUL.FTZ R14, R10, UR6 ;  /* 0x000000060a0e7c20 */ /* 0x000fe20008410000 */
[----:B------:R-:W-:-:S03]  /*9620*/  FADD.FTZ R10, -R3, R11 ;  /* 0x0000000b030a7221 */ /* 0x000fc60000010100 */
[----:B------:R-:W-:Y:S01]  /*9630*/  MUFU.EX2 R0, R14 ;  /* 0x0000000e00007308 */ /* 0x000fe20000000800 */
[----:B------:R-:W-:Y:S01]  /*9640*/  FMUL.FTZ R2, R10, UR6 ;  /* 0x000000060a027c20 */ /* 0x000fe20008410000 */
[----:B------:R-:W-:-:S04]  /*9650*/  FMUL.FTZ R10, R4, UR6 ;  /* 0x00000006040a7c20 */ /* 0x000fc80008410000 */
[--C-:B------:R-:W-:Y:S01]  /*9660*/  FFMA.FTZ R11, R120, UR6, -R10.reuse ;  /* 0x00000006780b7c23 */ /* 0x100fe2000801080a */
[----:B------:R-:W-:Y:S01]  /*9670*/  FMUL.FTZ R120, R3, UR6 ;  /* 0x0000000603787c20 */ /* 0x000fe20008410000 */
[--C-:B------:R-:W-:Y:S01]  /*9680*/  FFMA.FTZ R188, R121, UR6, -R10.reuse ;  /* 0x0000000679bc7c23 */ /* 0x100fe2000801080a */
[----:B------:R-:W-:Y:S01]  /*9690*/  FFMA.FTZ R176, R144, UR6, -R10 ;  /* 0x0000000690b07c23 */ /* 0x000fe2000801080a */
[----:B------:R-:W-:Y:S01]  /*96a0*/  MUFU.EX2 R2, R2 ;  /* 0x0000000200027308 */ /* 0x000fe20000000800 */
[--C-:B------:R-:W-:Y:S01]  /*96b0*/  FFMA.FTZ R189, R122, UR6, -R120.reuse ;  /* 0x000000067abd7c23 */ /* 0x100fe20008010878 */
[----:B------:R-:W-:Y:S01]  /*96c0*/  FFMA.FTZ R144, R123, UR6, -R120 ;  /* 0x000000067b907c23 */ /* 0x000fe20008010878 */
[----:B------:R-:W-:Y:S01]  /*96d0*/  FFMA.FTZ R190, R124, UR6, -R10 ;  /* 0x000000067cbe7c23 */ /* 0x000fe2000801080a */
[----:B------:R-:W-:Y:S01]  /*96e0*/  FFMA.FTZ R191, R126, UR6, -R120 ;  /* 0x000000067ebf7c23 */ /* 0x000fe20008010878 */
[--C-:B------:R-:W-:Y:S01]  /*96f0*/  FFMA.FTZ R173, R125, UR6, -R10.reuse ;  /* 0x000000067dad7c23 */ /* 0x100fe2000801080a */
[----:B------:R-:W-:Y:S01]  /*9700*/  FFMA.FTZ R182, R140, UR6, -R10 ;  /* 0x000000068cb67c23 */ /* 0x000fe2000801080a */
[----:B------:R-:W-:Y:S01]  /*9710*/  FFMA.FTZ R140, R127, UR6, -R120 ;  /* 0x000000067f8c7c23 */ /* 0x000fe20008010878 */
[----:B------:R-:W0:Y:S01]  /*9720*/  MUFU.EX2 R11, R11 ;  /* 0x0000000b000b7308 */ /* 0x000e220000000800 */
[----:B------:R-:W-:Y:S01]  /*9730*/  FFMA.FTZ R184, R128, UR6, -R10 ;  /* 0x0000000680b87c23 */ /* 0x000fe2000801080a */
[----:B------:R-:W-:Y:S01]  /*9740*/  FFMA.FTZ R185, R130, UR6, -R120 ;  /* 0x0000000682b97c23 */ /* 0x000fe20008010878 */
[--C-:B------:R-:W-:Y:S01]  /*9750*/  FFMA.FTZ R171, R129, UR6, -R10.reuse ;  /* 0x0000000681ab7c23 */ /* 0x100fe2000801080a */
[----:B------:R-:W-:Y:S01]  /*9760*/  FFMA.FTZ R180, R136, UR6, -R10 ;  /* 0x0000000688b47c23 */ /* 0x000fe2000801080a */
[----:B------:R-:W-:Y:S01]  /*9770*/  FFMA.FTZ R136, R131, UR6, -R120 ;  /* 0x0000000683887c23 */ /* 0x000fe20008010878 */
[----:B------:R-:W-:Y:S01]  /*9780*/  FFMA.FTZ R186, R132, UR6, -R10 ;  /* 0x0000000684ba7c23 */ /* 0x000fe2000801080a */
[----:B------:R-:W-:Y:S01]  /*9790*/  FFMA.FTZ R187, R134, UR6, -R120 ;  /* 0x0000000686bb7c23 */ /* 0x000fe20008010878 */
[----:B------:R-:W1:Y:S01]  /*97a0*/  MUFU.EX2 R189, R189 ;  /* 0x000000bd00bd7308 */ /* 0x000e620000000800 */
[--C-:B------:R-:W-:Y:S01]  /*97b0*/  FFMA.FTZ R169, R133, UR6, -R10.reuse ;  /* 0x0000000685a97c23 */ /* 0x100fe2000801080a */
[----:B------:R-:W-:Y:S01]  /*97c0*/  FFMA.FTZ R133, R137, UR6, -R10 ;  /* 0x0000000689857c23 */ /* 0x000fe2000801080a */
[----:B------:R-:W-:Y:S01]  /*97d0*/  FFMA.FTZ R132, R135, UR6, -R120 ;  /* 0x0000000687847c23 */ /* 0x000fe20008010878 */
[--C-:B------:R-:W-:Y:S01]  /*97e0*/  FFMA.FTZ R129, R141, UR6, -R10.reuse ;  /* 0x000000068d817c23 */ /* 0x100fe2000801080a */
[--C-:B------:R-:W-:Y:S01]  /*97f0*/  FFMA.FTZ R125, R145, UR6, -R10.reuse ;  /* 0x00000006917d7c23 */ /* 0x100fe2000801080a */
[--C-:B------:R-:W-:Y:S01]  /*9800*/  FFMA.FTZ R178, R148, UR6, -R10.reuse ;  /* 0x0000000694b27c23 */ /* 0x100fe2000801080a */
[--C-:B------:R-:W-:Y:S01]  /*9810*/  FFMA.FTZ R121, R149, UR6, -R10.reuse ;  /* 0x0000000695797c23 */ /* 0x100fe2000801080a */
[----:B------:R-:W2:Y:S01]  /*9820*/  MUFU.EX2 R188, R188 ;  /* 0x000000bc00bc7308 */ /* 0x000ea20000000800 */
[----:B0-----:R-:W-:Y:S01]  /*9830*/  FFMA.FTZ R123, R0, R8, R11 ;  /* 0x00000008007b7223 */ /* 0x001fe2000001000b */
[--C-:B------:R-:W-:Y:S01]  /*9840*/  FFMA.FTZ R172, R152, UR6, -R10.reuse ;  /* 0x0000000698ac7c23 */ /* 0x100fe2000801080a */
[--C-:B------:R-:W-:Y:S01]  /*9850*/  FFMA.FTZ R21, R153, UR6, -R10.reuse ;  /* 0x0000000699157c23 */ /* 0x100fe2000801080a */
[--C-:B------:R-:W-:Y:S01]  /*9860*/  FFMA.FTZ R174, R156, UR6, -R10.reuse ;  /* 0x000000069cae7c23 */ /* 0x100fe2000801080a */
[--C-:B------:R-:W-:Y:S01]  /*9870*/  FFMA.FTZ R15, R157, UR6, -R10.reuse ;  /* 0x000000069d0f7c23 */ /* 0x100fe2000801080a */
[--C-:B------:R-:W-:Y:S01]  /*9880*/  FFMA.FTZ R168, R160, UR6, -R10.reuse ;  /* 0x00000006a0a87c23 */ /* 0x100fe2000801080a */
[--C-:B------:R-:W-:Y:S01]  /*9890*/  FFMA.FTZ R13, R161, UR6, -R10.reuse ;  /* 0x00000006a10d7c23 */ /* 0x100fe2000801080a */
[----:B------:R-:W0:Y:S01]  /*98a0*/  MUFU.EX2 R144, R144 ;  /* 0x0000009000907308 */ /* 0x000e220000000800 */
[----:B-1----:R-:W-:Y:S01]  /*98b0*/  FFMA.FTZ R5, R2, R5, R189 ;  /* 0x0000000502057223 */ /* 0x002fe200000100bd */
[--C-:B------:R-:W-:Y:S01]  /*98c0*/  FFMA.FTZ R170, R164, UR6, -R10.reuse ;  /* 0x00000006a4aa7c23 */ /* 0x100fe2000801080a */
[----:B------:R-:W-:Y:S01]  /*98d0*/  FFMA.FTZ R137, R165, UR6, -R10 ;  /* 0x00000006a5897c23 */ /* 0x000fe2000801080a */
[--C-:B------:R-:W-:Y:S01]  /*98e0*/  FFMA.FTZ R181, R138, UR6, -R120.reuse ;  /* 0x000000068ab57c23 */ /* 0x100fe20008010878 */
[--C-:B------:R-:W-:Y:S01]  /*98f0*/  FFMA.FTZ R130, R139, UR6, -R120.reuse ;  /* 0x000000068b827c23 */ /* 0x100fe20008010878 */
[--C-:B------:R-:W-:Y:S01]  /*9900*/  FFMA.FTZ R183, R142, UR6, -R120.reuse ;  /* 0x000000068eb77c23 */ /* 0x100fe20008010878 */
[--C-:B------:R-:W-:Y:S01]  /*9910*/  FFMA.FTZ R128, R143, UR6, -R120.reuse ;  /* 0x000000068f807c23 */ /* 0x100fe20008010878 */
[----:B------:R-:W1:Y:S01]  /*9920*/  MUFU.EX2 R190, R190 ;  /* 0x000000be00be7308 */ /* 0x000e620000000800 */
[----:B--2---:R-:W-:Y:S01]  /*9930*/  FADD.FTZ R123, R188, R123 ;  /* 0x0000007bbc7b7221 */ /* 0x004fe20000010000 */
[--C-:B------:R-:W-:Y:S01]  /*9940*/  FFMA.FTZ R177, R146, UR6, -R120.reuse ;  /* 0x0000000692b17c23 */ /* 0x100fe20008010878 */
[--C-:B------:R-:W-:Y:S01]  /*9950*/  FFMA.FTZ R126, R147, UR6, -R120.reuse ;  /* 0x00000006937e7c23 */ /* 0x100fe20008010878 */
[--C-:B------:R-:W-:Y:S01]  /*9960*/  FFMA.FTZ R179, R150, UR6, -R120.reuse ;  /* 0x0000000696b37c23 */ /* 0x100fe20008010878 */
[--C-:B------:R-:W-:Y:S01]  /*9970*/  FFMA.FTZ R124, R151, UR6, -R120.reuse ;  /* 0x00000006977c7c23 */ /* 0x100fe20008010878 */
[--C-:B------:R-:W-:Y:S01]  /*9980*/  FFMA.FTZ R127, R155, UR6, -R120.reuse ;  /* 0x000000069b7f7c23 */ /* 0x100fe20008010878 */
[--C-:B------:R-:W-:Y:S01]  /*9990*/  FFMA.FTZ R175, R158, UR6, -R120.reuse ;  /* 0x000000069eaf7c23 */ /* 0x100fe20008010878 */
[----:B------:R-:W2:Y:S01]  /*99a0*/  MUFU.EX2 R191, R191 ;  /* 0x000000bf00bf7308 */ /* 0x000ea20000000800 */
[----:B0-----:R-:W-:Y:S01]  /*99b0*/  FADD.FTZ R8, R144, R5 ;  /* 0x0000000590087221 */ /* 0x001fe20000010000 */
[----:B------:R-:W-:-:S06]  /*99c0*/  FFMA.FTZ R122, R159, UR6, -R120 ;  /* 0x000000069f7a7c23 */ /* 0x000fcc0008010878 */
[----:B------:R-:W0:Y:S01]  /*99d0*/  MUFU.EX2 R173, R173 ;  /* 0x000000ad00ad7308 */ /* 0x000e220000000800 */
[----:B-1----:R-:W-:-:S07]  /*99e0*/  FADD.FTZ R10, R190, R123 ;  /* 0x0000007bbe0a7221 */ /* 0x002fce0000010000 */
[----:B------:R-:W1:Y:S01]  /*99f0*/  MUFU.EX2 R140, R140 ;  /* 0x0000008c008c7308 */ /* 0x000e620000000800 */
[----:B--2---:R-:W-:-:S07]  /*9a00*/  FADD.FTZ R5, R191, R8 ;  /* 0x00000008bf057221 */ /* 0x004fce0000010000 */
        /* <DEDUP_REMOVED lines=89> */
.L_x_4545:
[----:B------:R-:W0:Y:S01]  /*9fa0*/  S2UR UR4, SR_CgaCtaId ;  /* 0x00000000000479c3 */ /* 0x000e220000008800 */
[----:B------:R-:W-:Y:S01]  /*9fb0*/  UIADD3 UR10, UR10, 0x30860, URZ ;  /* 0x000308600a0a7890 */ /* 0x000fe2000fffe03f */
[C---:B------:R-:W-:Y:S01]  /*9fc0*/  ISETP.GT.AND P1, PT, R12.reuse, UR50, PT ;  /* 0x000000320c007c0c */ /* 0x040fe2000bf24270 */
[----:B------:R-:W-:Y:S01]  /*9fd0*/  UMOV UR7, UR38 ;  /* 0x0000002600077c82 */ /* 0x000fe20008000000 */
[----:B------:R-:W-:Y:S01]  /*9fe0*/  F2FP.F16.F32.PACK_AB R190, R173, R190 ;  /* 0x000000beadbe723e */ /* 0x000fe200000000ff */
[----:B------:R-:W-:Y:S01]  /*9ff0*/  VIADD R12, R12, 0xffffffff ;  /* 0xffffffff0c0c7836 */ /* 0x000fe20000000000 */
[----:B------:R-:W-:Y:S01]  /*a000*/  F2FP.F16.F32.PACK_AB R188, R188, R11 ;  /* 0x0000000bbcbc723e */ /* 0x000fe200000000ff */
[----:B------:R-:W-:Y:S01]  /*a010*/  IMAD.MOV.U32 R11, RZ, RZ, R3 ;  /* 0x000000ffff0b7224 */ /* 0x000fe200078e0003 */
[----:B------:R-:W-:Y:S02]  /*a020*/  F2FP.F16.F32.PACK_AB R184, R171, R184 ;  /* 0x000000b8abb8723e */ /* 0x000fe400000000ff */
[----:B------:R-:W-:-:S02]  /*a030*/  F2FP.F16.F32.PACK_AB R186, R169, R186 ;  /* 0x000000baa9ba723e */ /* 0x000fc400000000ff */
[----:B------:R-:W-:Y:S01]  /*a040*/  F2FP.F16.F32.PACK_AB R173, R127, R10 ;  /* 0x0000000a7fad723e */ /* 0x000fe200000000ff */
[----:B------:R-:W-:Y:S01]  /*a050*/  IMAD.MOV.U32 R10, RZ, RZ, R4 ;  /* 0x000000ffff0a7224 */ /* 0x000fe200078e0004 */
        /* <DEDUP_REMOVED lines=23> */
.L_x_4535:
        /* <DEDUP_REMOVED lines=8> */
[----:B------:R-:W-:Y:S01]  /*a250*/  ULDC UR51, c[0x0][0x9dc] ;  /* 0x0002770000337ab9 */ /* 0x000fe20000000800 */
[----:B------:R-:W-:Y:S01]  /*a260*/  ULDC UR54, c[0x0][0x988] ;  /* 0x0002620000367ab9 */ /* 0x000fe20000000800 */
[----:B------:R-:W-:-:S05]  /*a270*/  ULDC UR55, c[0x0][0x9e0] ;  /* 0x0002780000377ab9 */ /* 0x000fca0000000800 */
.L_x_4566:
[----:B------:R-:W-:-:S04]  /*a280*/  UISETP.NE.AND UP0, UPT, UR4, 0x1, UPT ;  /* 0x000000010400788c */ /* 0x000fc8000bf05270 */
[----:B------:R-:W-:-:S04]  /*a290*/  USEL UR38, URZ, 0x1, UP0 ;  /* 0x000000013f267887 */ /* 0x000fc80008000000 */
[----:B------:R-:W-:Y:S01]  /*a2a0*/  ULOP3.LUT UR38, UR7, UR38, URZ, 0x3c, !UPT ;  /* 0x0000002607267292 */ /* 0x000fe2000f8e3c3f */
[----:B------:R-:W-:Y:S11]  /*a2b0*/  @!P0 BRA `(.L_x_4548) ;  /* 0x0000000000048947 */ /* 0x000ff60003800000 */
[----:B------:R-:W-:Y:S01]  /*a2c0*/  BPT.TRAP 0x1 ;  /* 0x000000040000795c */ /* 0x000fe20000300000 */
.L_x_4548:
        /* <DEDUP_REMOVED lines=9> */
.L_x_4549:
[----:B-1----:R-:W-:Y:S05]  /*a360*/  @P1 BRA `(.L_x_4550) ;  /* 0x0000000000081947 */ /* 0x002fea0003800000 */
[----:B------:R-:W1:Y:S02]  /*a370*/  SYNCS.PHASECHK.TRANS64.TRYWAIT P1, [UR5+0x30830], R3 ;  /* 0x03083003ff0075a7 */ /* 0x000e640008020145 */
[----:B-1----:R-:W-:Y:S05]  /*a380*/  @!P1 BRA `(.L_x_4551) ;  /* 0x000000e400f89947 */ /* 0x002fea0003800000 */
.L_x_4550:
        /* <DEDUP_REMOVED lines=168> */
.L_x_4552:
[----:B------:R-:W-:Y:S01]  /*ae10*/  ULEA UR10, UR4, UR60, 0x3 ;  /* 0x0000003c040a7291 */ /* 0x000fe2000f8e183f */
[----:B------:R-:W-:-:S05]  /*ae20*/  IMAD.U32 R0, RZ, RZ, UR7 ;  /* 0x00000007ff007e24 */ /* 0x000fca000f8e00ff */
[----:B------:R-:W-:-:S04]  /*ae30*/  SHF.L.U32 R0, R0, 0x1f, RZ ;  /* 0x0000001f00007819 */ /* 0x000fc800000006ff */
[----:B------:R2:W3:Y:S01]  /*ae40*/  SYNCS.PHASECHK.TRANS64.TRYWAIT P1, [UR10+0x30850], R0 ;  /* 0x03085000ff0075a7 */ /* 0x0004e2000802014a */
[----:B------:R-:W-:Y:S05]  /*ae50*/  @!P0 BRA `(.L_x_4553) ;  /* 0x0000000000048947 */ /* 0x000fea0003800000 */
[----:B------:R-:W-:Y:S01]  /*ae60*/  BPT.TRAP 0x1 ;  /* 0x000000040000795c */ /* 0x000fe20000300000 */
.L_x_4553:
[----:B---3--:R-:W-:Y:S05]  /*ae70*/  @P1 BRA `(.L_x_4554) ;  /* 0x0000000000081947 */ /* 0x008fea0003800000 */
[----:B------:R-:W3:Y:S02]  /*ae80*/  SYNCS.PHASECHK.TRANS64.TRYWAIT P1, [UR10+0x30850], R0 ;  /* 0x03085000ff0075a7 */ /* 0x000ee4000802014a */
[----:B---3--:R-:W-:Y:S05]  /*ae90*/  @!P1 BRA `(.L_x_4555) ;  /* 0x000000dc004c9947 */ /* 0x008fea0003800000 */
.L_x_4554:
        /* <DEDUP_REMOVED lines=37> */
.L_x_4556:
[----:B------:R-:W-:Y:S01]  /*b0f0*/  R2UR UR6, R22 ;  /* 0x00000000160672ca */ /* 0x000fe200000e0000 */
[----:B------:R-:W-:Y:S01]  /*b100*/  UISETP.NE.AND UP0, UPT, UR61, URZ, UPT ;  /* 0x0000003f3d00728c */ /* 0x000fe2000bf05270 */
[----:B------:R-:W-:Y:S01]  /*b110*/  R2UR UR4, R23 ;  /* 0x00000000170472ca */ /* 0x000fe200000e0000 */
[----:B------:R-:W-:Y:S01]  /*b120*/  IMAD R20, R12, -0x60, RZ ;  /* 0xffffffa00c147824 */ /* 0x000fe200078e02ff */
[----:B------:R-:W-:-:S09]  /*b130*/  UIADD3 UR5, UR5, 0x30840, URZ ;  /* 0x0003084005057890 */ /* 0x000fd2000fffe03f */
        /* <DEDUP_REMOVED lines=34> */
.L_x_4559:
[----:B------:R-:W-:-:S05]  /*b360*/  IMAD.U32 R168, RZ, RZ, UR50 ;  /* 0x00000032ffa87e24 */ /* 0x000fca000f8e00ff */
[----:B------:R-:W-:-:S13]  /*b370*/  ISETP.NE.AND P1, PT, R168, 0x1, PT ;  /* 0x00000001a800780c */ /* 0x000fda0003f25270 */
[----:B0-----:R-:W0:Y:S02]  /*b380*/  @P1 LDC.64 R2, c[0x0][0x9e8] ;  /* 0x00027a00ff021b82 */ /* 0x001e240000000a00 */
[----:B0-----:R-:W-:-:S05]  /*b390*/  @P1 IMAD.HI.U32 R2, R169, R2, RZ ;  /* 0x00000002a9021227 */ /* 0x001fca00078e00ff */
[----:B------:R-:W-:-:S07]  /*b3a0*/  @P1 SHF.R.U32.HI R169, RZ, R3, R2 ;  /* 0x00000003ffa91219 */ /* 0x000fce0000011602 */
.L_x_4560:
[----:B------:R-:W-:Y:S05]  /*b3b0*/  BSYNC B0 ;  /* 0x0000000000007941 */ /* 0x000fea0003800000 */
.L_x_4558:
[----:B------:R-:W-:-:S05]  /*b3c0*/  IMAD R169, R169, R168, R0 ;  /* 0x000000a8a9a97224 */ /* 0x000fca00078e0200 */
[----:B------:R-:W-:Y:S02]  /*b3d0*/  VIADDMNMX R13, R169, R168, R13, PT ;  /* 0x000000a8a90d7246 */ /* 0x000fe4000380010d */
[----:B------:R-:W-:-:S07]  /*b3e0*/  VIMNMX R4, R4, R169, !PT ;  /* 0x000000a904047248 */ /* 0x000fce0007fe0100 */
.L_x_4557:
        /* <DEDUP_REMOVED lines=152> */
.L_x_4563:
[----:B------:R-:W-:-:S05]  /*bd70*/  IMAD.U32 R4, RZ, RZ, UR50 ;  /* 0x00000032ff047e24 */ /* 0x000fca000f8e00ff */
[----:B------:R-:W-:-:S13]  /*bd80*/  ISETP.NE.AND P6, PT, R4, 0x1, PT ;  /* 0x000000010400780c */ /* 0x000fda0003fc5270 */
[----:B0-----:R-:W0:Y:S02]  /*bd90*/  @P6 LDC.64 R2, c[0x0][0x9e8] ;  /* 0x00027a00ff026b82 */ /* 0x001e240000000a00 */
[----:B0-----:R-:W-:-:S05]  /*bda0*/  @P6 IMAD.HI.U32 R2, R13, R2, RZ ;  /* 0x000000020d026227 */ /* 0x001fca00078e00ff */
[----:B------:R-:W-:-:S07]  /*bdb0*/  @P6 SHF.R.U32.HI R13, RZ, R3, R2 ;  /* 0x00000003ff0d6219 */ /* 0x000fce0000011602 */
.L_x_4564:
[----:B------:R-:W-:Y:S05]  /*bdc0*/  BSYNC B0 ;  /* 0x0000000000007941 */ /* 0x000fea0003800000 */
.L_x_4562:
[----:B------:R-:W-:-:S05]  /*bdd0*/  IMAD R0, R13, R4, R0 ;  /* 0x000000040d007224 */ /* 0x000fca00078e0200 */
[----:B------:R-:W-:Y:S02]  /*bde0*/  VIADDMNMX R15, R0, R4, R15, PT ;  /* 0x00000004000f7246 */ /* 0x000fe4000380010f */
[----:B------:R-:W-:-:S07]  /*bdf0*/  VIMNMX R14, R14, R0, !PT ;  /* 0x000000000e0e7248 */ /* 0x000fce0007fe0100 */
.L_x_4561:
        /* <DEDUP_REMOVED lines=128> */
[----:B------:R-:W-:Y:S02]  /*c600*/  FMNMX.FTZ R3, R131, R2, !PT ;  /* 0x0000000283037209 */ /* 0x000fe40007810000 */
[----:B------:R-:W-:Y:S01]  /*c610*/  FSEL R20, R4, RZ, P1 ;  /* 0x000000ff04147208 */ /* 0x000fe20000800000 */
[--C-:B------:R-:W-:Y:S01]  /*c620*/  FFMA.FTZ R169, R125, UR6, -R0.reuse ;  /* 0x000000067da97c23 */ /* 0x100fe20008010800 */
[----:B------:R-:W-:Y:S01]  /*c630*/  FMNMX.FTZ R2, R134, R3, !PT ;  /* 0x0000000386027209 */ /* 0x000fe20007810000 */
[--C-:B------:R-:W-:Y:S01]  /*c640*/  FFMA.FTZ R188, R121, UR6, -R0.reuse ;  /* 0x0000000679bc7c23 */ /* 0x100fe20008010800 */
[--C-:B------:R-:W-:Y:S01]  /*c650*/  FFMA.FTZ R125, R129, UR6, -R0.reuse ;  /* 0x00000006817d7c23 */ /* 0x100fe20008010800 */
[----:B------:R-:W-:Y:S01]  /*c660*/  FADD.FTZ R20, -R20, R11 ;  /* 0x0000000b14147221 */ /* 0x000fe20000010100 */
        /* <DEDUP_REMOVED lines=27> */
[----:B------:R-:W-:Y:S01]  /*c820*/  FFMA.FTZ R165, R165, UR6, -R0 ;  /* 0x00000006a5a57c23 */ /* 0x000fe20008010800 */
[----:B------:R-:W-:Y:S01]  /*c830*/  FMNMX.FTZ R2, R150, R3, !PT ;  /* 0x0000000396027209 */ /* 0x000fe20007810000 */
[----:B------:R-:W-:Y:S01]  /*c840*/  FMUL.FTZ R0, R20, UR6 ;  /* 0x0000000614007c20 */ /* 0x000fe20008410000 */
[----:B------:R-:W-:Y:S02]  /*c850*/  MUFU.EX2 R13, R13 ;  /* 0x0000000d000d7308 */ /* 0x000fe40000000800 */
[----:B------:R-:W-:-:S04]  /*c860*/  FMNMX.FTZ R3, R151, R2, !PT ;  /* 0x0000000297037209 */ /* 0x000fc80007810000 */
[----:B------:R-:W-:Y:S02]  /*c870*/  FMNMX.FTZ R2, R154, R3, !PT ;  /* 0x000000039a027209 */ /* 0x000fe40007810000 */
[----:B------:R-:W0:Y:S02]  /*c880*/  MUFU.EX2 R0, R0 ;  /* 0x0000000000007308 */ /* 0x000e240000000800 */
[----:B------:R-:W-:-:S04]  /*c890*/  FMNMX.FTZ R3, R155, R2, !PT ;  /* 0x000000029b037209 */ /* 0x000fc80007810000 */
[----:B------:R-:W-:Y:S02]  /*c8a0*/  FMNMX.FTZ R3, R158, R3, !PT ;  /* 0x000000039e037209 */ /* 0x000fe40007810000 */
[----:B------:R-:W1:Y:S02]  /*c8b0*/  MUFU.EX2 R188, R188 ;  /* 0x000000bc00bc7308 */ /* 0x000e640000000800 */
[----:B------:R-:W-:-:S04]  /*c8c0*/  FMNMX.FTZ R3, R14, R3, !PT ;  /* 0x000000030e037209 */ /* 0x000fc80007810000 */
[----:B------:R-:W-:Y:S02]  /*c8d0*/  FMNMX.FTZ R2, R162, R3, !PT ;  /* 0x00000003a2027209 */ /* 0x000fe40007810000 */
[----:B------:R-:W2:Y:S02]  /*c8e0*/  MUFU.EX2 R190, R190 ;  /* 0x000000be00be7308 */ /* 0x000ea40000000800 */
[----:B------:R-:W-:-:S04]  /*c8f0*/  FMNMX.FTZ R3, R163, R2, !PT ;  /* 0x00000002a3037209 */ /* 0x000fc80007810000 */
[----:B------:R-:W-:Y:S02]  /*c900*/  FMNMX.FTZ R2, R166, R3, !PT ;  /* 0x00000003a6027209 */ /* 0x000fe40007810000 */
[----:B------:R-:W3:Y:S02]  /*c910*/  MUFU.EX2 R169, R169 ;  /* 0x000000a900a97308 */ /* 0x000ee40000000800 */
[----:B------:R-:W-:-:S05]  /*c920*/  FMNMX.FTZ R2, R167, R2, !PT ;  /* 0x00000002a7027209 */ /* 0x000fca0007810000 */
[----:B------:R-:W4:Y:S01]  /*c930*/  SHFL.BFLY PT, R3, R2, 0x2, 0x1f ;  /* 0x0c401f0002037f89 */ /* 0x000f2200000e0000 */
[----:B------:R-:W5:Y:S08]  /*c940*/  MUFU.EX2 R184, R184 ;  /* 0x000000b800b87308 */ /* 0x000f700000000800 */
[----:B------:R-:W-:Y:S08]  /*c950*/  MUFU.EX2 R125, R125 ;  /* 0x0000007d007d7308 */ /* 0x000ff00000000800 */
[----:B------:R-:W-:Y:S01]  /*c960*/  MUFU.EX2 R186, R186 ;  /* 0x000000ba00ba7308 */ /* 0x000fe20000000800 */
        /* <DEDUP_REMOVED lines=8> */
[----:B------:R-:W-:Y:S02]  /*c9f0*/  FMUL.FTZ R2, R3, UR6 ;  /* 0x0000000603027c20 */ /* 0x000fe40008410000 */
[----:B------:R-:W-:Y:S03]  /*ca00*/  MUFU.EX2 R159, R159 ;  /* 0x0000009f009f7308 */ /* 0x000fe60000000800 */
[----:B------:R-:W-:-:S05]  /*ca10*/  FSEL R20, R2, RZ, P1 ;  /* 0x000000ff02147208 */ /* 0x000fca0000800000 */
[----:B------:R-:W-:Y:S01]  /*ca20*/  MUFU.EX2 R176, R176 ;  /* 0x000000b000b07308 */ /* 0x000fe20000000800 */
[--C-:B------:R-:W-:Y:S01]  /*ca30*/  FFMA.FTZ R189, R21, UR6, -R20.reuse ;  /* 0x0000000615bd7c23 */ /* 0x100fe20008010814 */
[----:B------:R-:W-:Y:S01]  /*ca40*/  FSEL R21, R3, RZ, P1 ;  /* 0x000000ff03157208 */ /* 0x000fe20000800000 */
[--C-:B------:R-:W-:Y:S01]  /*ca50*/  FFMA.FTZ R128, R123, UR6, -R20.reuse ;  /* 0x000000067b807c23 */ /* 0x100fe20008010814 */
[--C-:B------:R-:W-:Y:S01]  /*ca60*/  FFMA.FTZ R191, R126, UR6, -R20.reuse ;  /* 0x000000067ebf7c23 */ /* 0x100fe20008010814 */
[--C-:B------:R-:W-:Y:S01]  /*ca70*/  FFMA.FTZ R126, R127, UR6, -R20.reuse ;  /* 0x000000067f7e7c23 */ /* 0x100fe20008010814 */
[----:B------:R-:W-:Y:S01]  /*ca80*/  FFMA.FTZ R185, R130, UR6, -R20 ;  /* 0x0000000682b97c23 */ /* 0x000fe20008010814 */
[----:B------:R-:W-:Y:S01]  /*ca90*/  FADD.FTZ R21, -R21, R10 ;  /* 0x0000000a15157221 */ /* 0x000fe20000010100 */
[----:B------:R-:W-:Y:S01]  /*caa0*/  MUFU.EX2 R189, R189 ;  /* 0x000000bd00bd7308 */ /* 0x000fe20000000800 */
[--C-:B------:R-:W-:Y:S01]  /*cab0*/  FFMA.FTZ R124, R131, UR6, -R20.reuse ;  /* 0x00000006837c7c23 */ /* 0x100fe20008010814 */
[----:B0-----:R-:W-:Y:S01]  /*cac0*/  FFMA.FTZ R123, R0, R8, R13 ;  /* 0x00000008007b7223 */ /* 0x001fe2000001000d */
[----:B------:R-:W-:Y:S01]  /*cad0*/  FMUL.FTZ R21, R21, UR6 ;  /* 0x0000000615157c20 */ /* 0x000fe20008410000 */
[--C-:B------:R-:W-:Y:S01]  /*cae0*/  FFMA.FTZ R187, R134, UR6, -R20.reuse ;  /* 0x0000000686bb7c23 */ /* 0x100fe20008010814 */
[--C-:B------:R-:W-:Y:S01]  /*caf0*/  FFMA.FTZ R122, R135, UR6, -R20.reuse ;  /* 0x00000006877a7c23 */ /* 0x100fe20008010814 */
[----:B-1----:R-:W-:Y:S01]  /*cb00*/  FADD.FTZ R123, R188, R123 ;  /* 0x0000007bbc7b7221 */ /* 0x002fe20000010000 */
[--C-:B------:R-:W-:Y:S01]  /*cb10*/  FFMA.FTZ R181, R138, UR6, -R20.reuse ;  /* 0x000000068ab57c23 */ /* 0x100fe20008010814 */
[----:B------:R3:W0:Y:S01]  /*cb20*/  MUFU.EX2 R2, R21 ;  /* 0x0000001500027308 */ /* 0x0006220000000800 */
[--C-:B------:R-:W-:Y:S01]  /*cb30*/  FFMA.FTZ R120, R139, UR6, -R20.reuse ;  /* 0x000000068b787c23 */ /* 0x100fe20008010814 */
[----:B--2---:R-:W-:Y:S01]  /*cb40*/  FADD.FTZ R10, R190, R123 ;  /* 0x0000007bbe0a7221 */ /* 0x004fe20000010000 */
[--C-:B------:R-:W-:Y:S01]  /*cb50*/  FFMA.FTZ R183, R142, UR6, -R20.reuse ;  /* 0x000000068eb77c23 */ /* 0x100fe20008010814 */
[--C-:B------:R-:W-:Y:S01]  /*cb60*/  FFMA.FTZ R136, R143, UR6, -R20.reuse ;  /* 0x000000068f887c23 */ /* 0x100fe20008010814 */
[--C-:B------:R-:W-:Y:S01]  /*cb70*/  FFMA.FTZ R177, R146, UR6, -R20.reuse ;  /* 0x0000000692b17c23 */ /* 0x100fe20008010814 */
[--C-:B------:R-:W-:Y:S01]  /*cb80*/  FFMA.FTZ R134, R147, UR6, -R20.reuse ;  /* 0x0000000693867c23 */ /* 0x100fe20008010814 */
[----:B------:R-:W-:Y:S01]  /*cb90*/  FFMA.FTZ R179, R150, UR6, -R20 ;  /* 0x0000000696b37c23 */ /* 0x000fe20008010814 */
[----:B------:R-:W1:Y:S01]  /*cba0*/  MUFU.EX2 R128, R128 ;  /* 0x0000008000807308 */ /* 0x000e620000000800 */
[----:B---3--:R-:W-:Y:S01]  /*cbb0*/  FADD.FTZ R21, R169, R10 ;  /* 0x0000000aa9157221 */ /* 0x008fe20000010000 */
[--C-:B------:R-:W-:Y:S01]  /*cbc0*/  FFMA.FTZ R132, R151, UR6, -R20.reuse ;  /* 0x0000000697847c23 */ /* 0x100fe20008010814 */
[--C-:B------:R-:W-:Y:S01]  /*cbd0*/  FFMA.FTZ R173, R154, UR6, -R20.reuse ;  /* 0x000000069aad7c23 */ /* 0x100fe20008010814 */
[--C-:B------:R-:W-:Y:S01]  /*cbe0*/  FFMA.FTZ R130, R155, UR6, -R20.reuse ;  /* 0x000000069b827c23 */ /* 0x100fe20008010814 */
[----:B-----5:R-:W-:Y:S01]  /*cbf0*/  FADD.FTZ R10, R184, R21 ;  /* 0x00000015b80a7221 */ /* 0x020fe20000010000 */
[--C-:B------:R-:W-:Y:S01]  /*cc00*/  FFMA.FTZ R175, R158, UR6, -R20.reuse ;  /* 0x000000069eaf7c23 */ /* 0x100fe20008010814 */
[----:B------:R-:W-:Y:S01]  /*cc10*/  FFMA.FTZ R14, R14, UR6, -R20 ;  /* 0x000000060e0e7c23 */ /* 0x000fe20008010814 */
[----:B------:R-:W2:Y:S01]  /*cc20*/  MUFU.EX2 R191, R191 ;  /* 0x000000bf00bf7308 */ /* 0x000ea20000000800 */
[----:B0-----:R-:W-:Y:S01]  /*cc30*/  FFMA.FTZ R5, R2, R5, R189 ;  /* 0x0000000502057223 */ /* 0x001fe200000100bd */
[----:B------:R-:W-:Y:S01]  /*cc40*/  FADD.FTZ R21, R125, R10 ;  /* 0x0000000a7d157221 */ /* 0x000fe20000010000 */
[----:B------:R-:W-:-:S03]  /*cc50*/  FFMA.FTZ R171, R166, UR6, -R20 ;  /* 0x00000006a6ab7c23 */ /* 0x000fc60008010814 */
        /* <DEDUP_REMOVED lines=11> */
[----:B------:R-:W-:Y:S01]  /*cd10*/  FADD.FTZ R21, R159, R10 ;  /* 0x0000000a9f157221 */ /* 0x000fe20000010000 */
[----:B------:R-:W-:-:S03]  /*cd20*/  FFMA.FTZ R10, R162, UR6, -R20 ;  /* 0x00000006a20a7c23 */ /* 0x000fc60008010814 */
[----:B------:R-:W-:Y:S01]  /*cd30*/  FADD.FTZ R138, R176, R21 ;  /* 0x00000015b08a7221 */ /* 0x000fe20000010000 */
[----:B------:R-:W-:Y:S01]  /*cd40*/  FFMA.FTZ R21, R163, UR6, -R20 ;  /* 0x00000006a3157c23 */ /* 0x000fe20008010814 */
        /* <DEDUP_REMOVED lines=63> */
.L_x_4565:
        /* <DEDUP_REMOVED lines=36> */
.L_x_4547:
        /* <DEDUP_REMOVED lines=99> */
.L_x_4567:
[----:B------:R-:W-:Y:S01]  /*d9b0*/  ULEA UR5, UR39, UR60, 0x3 ;  /* 0x0000003c27057291 */ /* 0x000fe2000f8e183f */
[----:B------:R-:W-:-:S05]  /*d9c0*/  IMAD.U32 R0, RZ, RZ, UR38 ;  /* 0x00000026ff007e24 */ /* 0x000fca000f8e00ff */
[----:B------:R-:W-:-:S04]  /*d9d0*/  SHF.L.U32 R0, R0, 0x1f, RZ ;  /* 0x0000001f00007819 */ /* 0x000fc800000006ff */
[----:B------:R0:W1:Y:S01]  /*d9e0*/  SYNCS.PHASECHK.TRANS64.TRYWAIT P1, [UR5+0x30850], R0 ;  /* 0x03085000ff0075a7 */ /* 0x0000620008020145 */
[----:B------:R-:W-:Y:S05]  /*d9f0*/  @!P0 BRA `(.L_x_4568) ;  /* 0x0000000000048947 */ /* 0x000fea0003800000 */
[----:B------:R-:W-:Y:S01]  /*da00*/  BPT.TRAP 0x1 ;  /* 0x000000040000795c */ /* 0x000fe20000300000 */
.L_x_4568:
[----:B-1----:R-:W-:Y:S05]  /*da10*/  @P1 BRA `(.L_x_4569) ;  /* 0x0000000000081947 */ /* 0x002fea0003800000 */
[----:B------:R-:W1:Y:S02]  /*da20*/  SYNCS.PHASECHK.TRANS64.TRYWAIT P1, [UR5+0x30850], R0 ;  /* 0x03085000ff0075a7 */ /* 0x000e640008020145 */
[----:B-1----:R-:W-:Y:S05]  /*da30*/  @!P1 BRA `(.L_x_4570) ;  /* 0x000000b0007c9947 */ /* 0x002fea0003800000 */
.L_x_4569:
[----:B------:R-:W-:Y:S01]  /*da40*/  UIADD3 UR60, UR60, 0x400, URZ ;  /* 0x000004003c3c7890 */ /* 0x000fe2000fffe03f */
[----:B------:R-:W-:Y:S01]  /*da50*/  WARPGROUP.ARRIVE ;  /* 0x00000000000079c5 */ /* 0x000fe20000000000 */
[----:B------:R-:W-:Y:S01]  /*da60*/  UMOV UR11, 0x40000040 ;  /* 0x40000040000b7882 */ /* 0x000fe20000000000 */
[----:B-1----:R-:W1:Y:S01]  /*da70*/  SHFL.BFLY PT, R7, R8, 0x2, 0x1f ;  /* 0x0c401f0008077f89 */ /* 0x002e6200000e0000 */
[----:B------:R-:W-:-:S03]  /*da80*/  USHF.R.U32.HI UR60, URZ, 0x4, UR60 ;  /* 0x000000043f3c7899 */ /* 0x000fc6000801163c */
[----:B0-----:R-:W0:Y:S01]  /*da90*/  SHFL.BFLY PT, R0, R5, 0x2, 0x1f ;  /* 0x0c401f0005007f89 */ /* 0x001e2200000e0000 */
[----:B------:R-:W-:-:S04]  /*daa0*/  ULOP3.LUT UR60, UR60, 0x3fff, URZ, 0xc0, !UPT ;  /* 0x00003fff3c3c7892 */ /* 0x000fc8000f8ec03f */
[----:B------:R-:W-:-:S04]  /*dab0*/  ULOP3.LUT UR4, UR60, 0x3000000, URZ, 0xfc, !UPT ;  /* 0x030000003c047892 */ /* 0x000fc8000f8efc3f */
[----:B------:R-:W-:-:S07]  /*dac0*/  UIMAD UR4, UR39, 0x900, UR4 ;  /* 0x00000900270478a4 */ /* 0x000fce000f8e0204 */
[----:B------:R-:W-:Y:S02]  /*dad0*/  UMOV UR10, UR4 ;  /* 0x00000004000a7c82 */ /* 0x000fe40008000000 */
[----:B------:R-:W-:Y:S01]  /*dae0*/  HGMMA.64x192x16.F32 R24, R188, gdesc[UR8].tnspB, R24, gsb0 ;  /* 0x42e00008bc187df0 */ /* 0x000fe20008000818 */
[----:B------:R-:W-:Y:S01]  /*daf0*/  UIADD3 UR10, UR4, 0x80, URZ ;  /* 0x00000080040a7890 */ /* 0x000fe2000fffe03f */
[----:B-1----:R-:W-:Y:S01]  /*db00*/  FADD.FTZ R7, R7, R8 ;  /* 0x0000000807077221 */ /* 0x002fe20000010000 */
[----:B------:R-:W-:Y:S01]  /*db10*/  UMOV UR11, 0x40000040 ;  /* 0x40000040000b7882 */ /* 0x000fe20000000000 */
[----:B0-----:R-:W-:Y:S01]  /*db20*/  FADD.FTZ R2, R0, R5 ;  /* 0x0000000500027221 */ /* 0x001fe20000010000 */
[----:B------:R-:W-:Y:S02]  /*db30*/  IMAD.U32 R5, RZ, RZ, UR6 ;  /* 0x00000006ff057e24 */ /* 0x000fe4000f8e00ff */
[----:B------:R-:W0:Y:S04]  /*db40*/  SHFL.BFLY PT, R0, R7, 0x1, 0x1f ;  /* 0x0c201f0007007f89 */ /* 0x000e2800000e0000 */
[----:B------:R-:W1:Y:S01]  /*db50*/  SHFL.BFLY PT, R9, R2, 0x1, 0x1f ;  /* 0x0c201f0002097f89 */ /* 0x000e6200000e0000 */
[----:B0-----:R-:W-:Y:S01]  /*db60*/  FADD.FTZ R11, R7, R0 ;  /* 0x00000000070b7221 */ /* 0x001fe20000010000 */
[----:B------:R-:W-:-:S02]  /*db70*/  IMAD.U32 R7, RZ, RZ, UR6 ;  /* 0x00000006ff077e24 */ /* 0x000fc4000f8e00ff */
[----:B------:R-:W-:Y:S02]  /*db80*/  IMAD.MOV.U32 R0, RZ, RZ, -0x800000 ;  /* 0xff800000ff007424 */ /* 0x000fe400078e00ff */
[----:B-1----:R-:W-:Y:S01]  /*db90*/  FADD.FTZ R12, R2, R9 ;  /* 0x00000009020c7221 */ /* 0x002fe20000010000 */
[----:B------:R-:W-:Y:S02]  /*dba0*/  FSETP.NE.FTZ.AND P1, PT, R11, RZ, PT ;  /* 0x000000ff0b00720b */ /* 0x000fe40003f35000 */
[----:B------:R-:W-:Y:S01]  /*dbb0*/  CS2R R8, SRZ ;  /* 0x0000000000087805 */ /* 0x000fe2000001ff00 */
        /* <DEDUP_REMOVED lines=39> */
.L_x_4571:
[----:B------:R-:W-:Y:S01]  /*de30*/  R2UR UR6, R221 ;  /* 0x00000000dd0672ca */ /* 0x000fe200000e0000 */
        /* <DEDUP_REMOVED lines=12> */
[----:B------:R-:W-:Y:S01]  /*df00*/  UIADD3 UR6, UR6, 0x1, URZ ;  /* 0x0000000106067890 */ /* 0x000fe2000fffe03f */
[-C--:B------:R-:W-:Y:S01]  /*df10*/  FMUL.FTZ R41, R41, R9.reuse ;  /* 0x0000000929297220 */ /* 0x080fe20000410000 */
[-C--:B------:R-:W-:Y:S01]  /*df20*/  FMUL.FTZ R44, R44, R9.reuse ;  /* 0x000000092c2c7220 */ /* 0x080fe20000410000 */
[-C--:B------:R-:W-:Y:S01]  /*df30*/  FMUL.FTZ R45, R45, R9.reuse ;  /* 0x000000092d2d7220 */ /* 0x080fe20000410000 */
[-C--:B------:R-:W-:Y:S01]  /*df40*/  FMUL.FTZ R48, R48, R9.reuse ;  /* 0x0000000930307220 */ /* 0x080fe20000410000 */
[----:B------:R-:W-:Y:S01]  /*df50*/  FMUL.FTZ R49, R49, R9 ;  /* 0x0000000931317220 */ /* 0x000fe20000410000 */
[----:B------:R-:W-:-:S02]  /*df60*/  IMAD.U32 R221, RZ, RZ, UR6 ;  /* 0x00000006ffdd7e24 */ /* 0x000fc4000f8e00ff */
[-C--:B------:R-:W-:Y:S01]  /*df70*/  FMUL.FTZ R52, R52, R9.reuse ;  /* 0x0000000934347220 */ /* 0x080fe20000410000 */
[-C--:B------:R-:W-:Y:S01]  /*df80*/  FMUL.FTZ R53, R53, R9.reuse ;  /* 0x0000000935357220 */ /* 0x080fe20000410000 */
[-C--:B------:R-:W-:Y:S01]  /*df90*/  FMUL.FTZ R56, R56, R9.reuse ;  /* 0x0000000938387220 */ /* 0x080fe20000410000 */
[-C--:B------:R-:W-:Y:S01]  /*dfa0*/  FMUL.FTZ R57, R57, R9.reuse ;  /* 0x0000000939397220 */ /* 0x080fe20000410000 */
[----:B------:R-:W0:Y:S01]  /*dfb0*/  S2UR UR6, SR_CgaCtaId ;  /* 0x00000000000679c3 */ /* 0x000e220000008800 */
        /* <DEDUP_REMOVED lines=84> */
.L_x_4493:
        /* <DEDUP_REMOVED lines=16> */
[----:B------:R-:W-:Y:S01]  /*e600*/  ULDC.64 UR12, c[0x0][0xc00] ;  /* 0x00030000000c7ab9 */ /* 0x000fe20000000a00 */
[----:B------:R-:W-:Y:S02]  /*e610*/  R2UR UR18, R195 ;  /* 0x00000000c31272ca */ /* 0x000fe400000e0000 */
[----:B------:R-:W-:Y:S02]  /*e620*/  R2UR UR16, R23 ;  /* 0x00000000171072ca */ /* 0x000fe400000e0000 */
[----:B------:R-:W-:-:S02]  /*e630*/  R2UR UR17, R208 ;  /* 0x00000000d01172ca */ /* 0x000fc400000e0000 */
[----:B------:R-:W-:-:S04]  /*e640*/  R2UR UR23, R209 ;  /* 0x00000000d11772ca */ /* 0x000fc800000e0000 */
[----:B------:R-:W-:Y:S01]  /*e650*/  UIMAD.WIDE UR12, UR9, 0x4, UR12 ;  /* 0x00000004090c78a5 */ /* 0x000fe2000f8e020c */
[----:B------:R-:W-:Y:S01]  /*e660*/  UMOV UR10, UR8 ;  /* 0x00000008000a7c82 */ /* 0x000fe20008000000 */
[----:B0-----:R-:W-:Y:S01]  /*e670*/  UMOV UR11, UR4 ;  /* 0x00000004000b7c82 */ /* 0x001fe20008000000 */
[----:B------:R-:W-:Y:S01]  /*e680*/  BAR.SYNC.DEFER_BLOCKING 0x1, 0x100 ;  /* 0x0044000000007b1d */ /* 0x000fe20000010000 */
[----:B--2---:R-:W-:-:S03]  /*e690*/  IMAD.WIDE R8, R3, R8, UR10 ;  /* 0x0000000a03087e25 */ /* 0x004fc6000f8e0208 */
[C---:B------:R-:W-:Y:S02]  /*e6a0*/  LOP3.LUT R3, R8.reuse, 0x380, RZ, 0xc0, !PT ;  /* 0x0000038008037812 */ /* 0x040fe400078ec0ff */
[C---:B------:R-:W-:Y:S02]  /*e6b0*/  IADD3 R10, P2, R8.reuse, 0x20, RZ ;  /* 0x00000020080a7810 */ /* 0x040fe40007f5e0ff */
[C---:B------:R-:W-:Y:S02]  /*e6c0*/  IADD3 R12, P1, R8.reuse, 0x40, RZ ;  /* 0x00000040080c7810 */ /* 0x040fe40007f3e0ff */
[C---:B------:R-:W-:Y:S01]  /*e6d0*/  IADD3 R17, P6, R8.reuse, 0x60, RZ ;  /* 0x0000006008117810 */ /* 0x040fe20007fde0ff */
[--C-:B------:R-:W-:Y:S01]  /*e6e0*/  IMAD.X R131, RZ, RZ, R9.reuse, P2 ;  /* 0x000000ffff837224 */ /* 0x100fe200010e0609 */
[C---:B------:R-:W-:Y:S01]  /*e6f0*/  IADD3 R133, P5, R8.reuse, 0x4000, RZ ;  /* 0x0000400008857810 */ /* 0x040fe20007fbe0ff */
[--C-:B------:R-:W-:Y:S01]  /*e700*/  IMAD.X R107, RZ, RZ, R9.reuse, P1 ;  /* 0x000000ffff6b7224 */ /* 0x100fe200008e0609 */
[----:B------:R-:W-:Y:S01]  /*e710*/  SHF.R.U64 R3, R3, 0x3, RZ ;  /* 0x0000000303037819 */ /* 0x000fe200000012ff */
[--C-:B------:R-:W-:Y:S01]  /*e720*/  IMAD.X R105, RZ, RZ, R9.reuse, P6 ;  /* 0x000000ffff697224 */ /* 0x100fe200030e0609 */
[C---:B------:R-:W-:Y:S01]  /*e730*/  IADD3 R22, P0, R8.reuse, 0x4020, RZ ;  /* 0x0000402008167810 */ /* 0x040fe20007f1e0ff */
[----:B------:R-:W-:Y:S01]  /*e740*/  IMAD.X R103, RZ, RZ, R9, P5 ;  /* 0x000000ffff677224 */ /* 0x000fe200028e0609 */
[----:B------:R-:W-:-:S02]  /*e750*/  IADD3 R135, P4, R8, 0x4040, RZ ;  /* 0x0000404008877810 */ /* 0x000fc40007f9e0ff */
[C---:B------:R-:W-:Y:S01]  /*e760*/  IADD3 R72, P3, R8.reuse, 0x4060, RZ ;  /* 0x0000406008487810 */ /* 0x040fe20007f7e0ff */
[--C-:B------:R-:W-:Y:S01]  /*e770*/  IMAD.X R101, RZ, RZ, R9.reuse, P0 ;  /* 0x000000ffff657224 */ /* 0x100fe200000e0609 */
[C---:B------:R-:W-:Y:S01]  /*e780*/  IADD3 R137, P2, R8.reuse, 0x8000, RZ ;  /* 0x0000800008897810 */ /* 0x040fe20007f5e0ff */
[--C-:B------:R-:W-:Y:S01]  /*e790*/  IMAD.X R99, RZ, RZ, R9.reuse, P4 ;  /* 0x000000ffff637224 */ /* 0x100fe200020e0609 */
[C---:B------:R-:W-:Y:S01]  /*e7a0*/  IADD3 R132, P1, R8.reuse, 0x8020, RZ ;  /* 0x0000802008847810 */ /* 0x040fe20007f3e0ff */
[--C-:B------:R-:W-:Y:S01]  /*e7b0*/  IMAD.X R97, RZ, RZ, R9.reuse, P3 ;  /* 0x000000ffff617224 */ /* 0x100fe200018e0609 */
[C---:B------:R-:W-:Y:S01]  /*e7c0*/  IADD3 R139, P6, R8.reuse, 0x8040, RZ ;  /* 0x00008040088b7810 */ /* 0x040fe20007fde0ff */
[--C-:B------:R-:W-:Y:S01]  /*e7d0*/  IMAD.X R75, RZ, RZ, R9.reuse, P2 ;  /* 0x000000ffff4b7224 */ /* 0x100fe200010e0609 */
[----:B------:R-:W-:Y:S01]  /*e7e0*/  IADD3 R141, P5, R8, 0x8060, RZ ;  /* 0x00008060088d7810 */ /* 0x000fe20007fbe0ff */
[--C-:B------:R-:W-:Y:S01]  /*e7f0*/  IMAD.X R73, RZ, RZ, R9.reuse, P1 ;  /* 0x000000ffff497224 */ /* 0x100fe200008e0609 */
[----:B------:R-:W-:Y:S01]  /*e800*/  LOP3.LUT R8, R3, R8, RZ, 0x3c, !PT ;  /* 0x0000000803087212 */ /* 0x000fe200078e3cff */
[--C-:B------:R-:W-:Y:S01]  /*e810*/  IMAD.X R13, RZ, RZ, R9.reuse, P6 ;  /* 0x000000ffff0d7224 */ /* 0x100fe200030e0609 */
[----:B------:R-:W-:Y:S01]  /*e820*/  LOP3.LUT R3, R10, 0x380, RZ, 0xc0, !PT ;  /* 0x000003800a037812 */ /* 0x000fe200078ec0ff */
[----:B------:R-:W-:Y:S01]  /*e830*/  IMAD.X R15, RZ, RZ, R9, P5 ;  /* 0x000000ffff0f7224 */ /* 0x000fe200028e0609 */
[----:B------:R-:W-:-:S02]  /*e840*/  LOP3.LUT R11, R12, 0x380, RZ, 0xc0, !PT ;  /* 0x000003800c0b7812 */ /* 0x000fc400078ec0ff */
[----:B------:R-:W-:Y:S02]  /*e850*/  SHF.R.U64 R3, R3, 0x3, RZ ;  /* 0x0000000303037819 */ /* 0x000fe400000012ff */
[----:B------:R-:W-:Y:S02]  /*e860*/  SHF.R.U64 R11, R11, 0x3, RZ ;  /* 0x000000030b0b7819 */ /* 0x000fe400000012ff */
[----:B------:R-:W-:Y:S02]  /*e870*/  LOP3.LUT R130, R3, R10, RZ, 0x3c, !PT ;  /* 0x0000000a03827212 */ /* 0x000fe400078e3cff */
[----:B------:R-:W-:Y:S02]  /*e880*/  LOP3.LUT R106, R11, R12, RZ, 0x3c, !PT ;  /* 0x0000000c0b6a7212 */ /* 0x000fe400078e3cff */
[----:B------:R-:W-:Y:S02]  /*e890*/  LOP3.LUT R3, R22, 0x380, RZ, 0xc0, !PT ;  /* 0x0000038016037812 */ /* 0x000fe400078ec0ff */
[----:B------:R-:W-:-:S02]  /*e8a0*/  LOP3.LUT R14, R17, 0x380, RZ, 0xc0, !PT ;  /* 0x00000380110e7812 */ /* 0x000fc400078ec0ff */
[----:B------:R-:W-:Y:S02]  /*e8b0*/  LOP3.LUT R12, R137, 0x380, RZ, 0xc0, !PT ;  /* 0x00000380890c7812 */ /* 0x000fe400078ec0ff */
[----:B------:R-:W-:Y:S02]  /*e8c0*/  SHF.R.U64 R3, R3, 0x3, RZ ;  /* 0x0000000303037819 */ /* 0x000fe400000012ff */
[----:B------:R-:W-:Y:S02]  /*e8d0*/  SHF.R.U64 R14, R14, 0x3, RZ ;  /* 0x000000030e0e7819 */ /* 0x000fe400000012ff */
[----:B------:R-:W-:Y:S02]  /*e8e0*/  SHF.R.U64 R12, R12, 0x3, RZ ;  /* 0x000000030c0c7819 */ /* 0x000fe400000012ff */
[----:B------:R-:W-:Y:S02]  /*e8f0*/  LOP3.LUT R10, R135, 0x380, RZ, 0xc0, !PT ;  /* 0x00000380870a7812 */ /* 0x000fe400078ec0ff */
[----:B------:R-:W-:-:S02]  /*e900*/  LOP3.LUT R11, R72, 0x380, RZ, 0xc0, !PT ;  /* 0x00000380480b7812 */ /* 0x000fc400078ec0ff */
[----:B------:R-:W-:Y:S02]  /*e910*/  LOP3.LUT R18, R133, 0x380, RZ, 0xc0, !PT ;  /* 0x0000038085127812 */ /* 0x000fe400078ec0ff */
[----:B------:R-:W-:Y:S02]  /*e920*/  LOP3.LUT R100, R3, R22, RZ, 0x3c, !PT ;  /* 0x0000001603647212 */ /* 0x000fe400078e3cff */
[----:B------:R-:W-:Y:S02]  /*e930*/  LOP3.LUT R104, R14, R17, RZ, 0x3c, !PT ;  /* 0x000000110e687212 */ /* 0x000fe400078e3cff */
[----:B------:R-:W-:Y:S02]  /*e940*/  LOP3.LUT R74, R12, R137, RZ, 0x3c, !PT ;  /* 0x000000890c4a7212 */ /* 0x000fe400078e3cff */
[----:B------:R-:W-:Y:S02]  /*e950*/  LOP3.LUT R3, R132, 0x380, RZ, 0xc0, !PT ;  /* 0x0000038084037812 */ /* 0x000fe400078ec0ff */
[----:B------:R-:W-:-:S02]  /*e960*/  SHF.R.U64 R10, R10, 0x3, RZ ;  /* 0x000000030a0a7819 */ /* 0x000fc400000012ff */
[----:B------:R-:W-:Y:S02]  /*e970*/  SHF.R.U64 R11, R11, 0x3, RZ ;  /* 0x000000030b0b7819 */ /* 0x000fe400000012ff */
[----:B------:R-:W-:Y:S02]  /*e980*/  LOP3.LUT R12, R139, 0x380, RZ, 0xc0, !PT ;  /* 0x000003808b0c7812 */ /* 0x000fe400078ec0ff */
[----:B------:R-:W-:Y:S02]  /*e990*/  LOP3.LUT R14, R141, 0x380, RZ, 0xc0, !PT ;  /* 0x000003808d0e7812 */ /* 0x000fe400078ec0ff */
[----:B------:R-:W-:Y:S02]  /*e9a0*/  SHF.R.U64 R18, R18, 0x3, RZ ;  /* 0x0000000312127819 */ /* 0x000fe400000012ff */
[----:B------:R-:W-:Y:S02]  /*e9b0*/  SHF.R.U64 R3, R3, 0x3, RZ ;  /* 0x0000000303037819 */ /* 0x000fe400000012ff */
[----:B------:R-:W-:-:S02]  /*e9c0*/  LOP3.LUT R98, R10, R135, RZ, 0x3c, !PT ;  /* 0x000000870a627212 */ /* 0x000fc400078e3cff */
[----:B------:R-:W-:Y:S02]  /*e9d0*/  LOP3.LUT R96, R11, R72, RZ, 0x3c, !PT ;  /* 0x000000480b607212 */ /* 0x000fe400078e3cff */
[----:B------:R-:W-:Y:S02]  /*e9e0*/  SHF.R.U64 R12, R12, 0x3, RZ ;  /* 0x000000030c0c7819 */ /* 0x000fe400000012ff */
[----:B------:R-:W-:Y:S02]  /*e9f0*/  SHF.R.U64 R14, R14, 0x3, RZ ;  /* 0x000000030e0e7819 */ /* 0x000fe400000012ff */
[----:B------:R-:W-:Y:S02]  /*ea00*/  LOP3.LUT R102, R18, R133, RZ, 0x3c, !PT ;  /* 0x0000008512667212 */ /* 0x000fe400078e3cff */
[----:B------:R-:W-:Y:S02]  /*ea10*/  MOV R17, R8 ;  /* 0x0000000800117202 */ /* 0x000fe40000000f00 */
[----:B------:R-:W-:-:S02]  /*ea20*/  F2FP.F16.F32.PACK_AB R8, R25, R24 ;  /* 0x000000181908723e */ /* 0x000fc400000000ff */
[----:B------:R-:W-:Y:S02]  /*ea30*/  F2FP.F16.F32.PACK_AB R9, R27, R26 ;  /* 0x0000001a1b09723e */ /* 0x000fe400000000ff */
[----:B------:R-:W-:Y:S02]  /*ea40*/  F2FP.F16.F32.PACK_AB R10, R29, R28 ;  /* 0x0000001c1d0a723e */ /* 0x000fe400000000ff */
[----:B------:R-:W-:Y:S02]  /*ea50*/  F2FP.F16.F32.PACK_AB R11, R31, R30 ;  /* 0x0000001e1f0b723e */ /* 0x000fe400000000ff */
[----:B------:R-:W-:Y:S02]  /*ea60*/  LOP3.LUT R72, R3, R132, RZ, 0x3c, !PT ;  /* 0x0000008403487212 */ /* 0x000fe400078e3cff */
[----:B------:R-:W-:Y:S01]  /*ea70*/  MOV R135, R130 ;  /* 0x0000008200877202 */ /* 0x000fe20000000f00 */
[----:B------:R0:W-:Y:S01]  /*ea80*/  STSM.16.M88.4 [R17], R8 ;  /* 0x0000000811007844 */ /* 0x0001e20000000200 */
[----:B------:R-:W-:-:S02]  /*ea90*/  LOP3.LUT R12, R12, R139, RZ, 0x3c, !PT ;  /* 0x0000008b0c0c7212 */ /* 0x000fc400078e3cff */
[----:B------:R-:W-:Y:S02]  /*eaa0*/  LOP3.LUT R14, R14, R141, RZ, 0x3c, !PT ;  /* 0x0000008d0e0e7212 */ /* 0x000fe400078e3cff */
[----:B------:R-:W-:Y:S02]  /*eab0*/  MOV R131, R98 ;  /* 0x0000006200837202 */ /* 0x000fe40000000f00 */
[----:B------:R-:W-:Y:S02]  /*eac0*/  MOV R3, R96 ;  /* 0x0000006000037202 */ /* 0x000fe40000000f00 */
[----:B------:R-:W-:Y:S02]  /*ead0*/  MOV R133, R102 ;  /* 0x0000006600857202 */ /* 0x000fe40000000f00 */
[----:B------:R-:W-:Y:S02]  /*eae0*/  MOV R132, R100 ;  /* 0x0000006400847202 */ /* 0x000fe40000000f00 */
[----:B------:R-:W-:-:S02]  /*eaf0*/  F2FP.F16.F32.PACK_AB R96, R33, R32 ;  /* 0x000000202160723e */ /* 0x000fc400000000ff */
[----:B------:R-:W-:Y:S02]  /*eb00*/  F2FP.F16.F32.PACK_AB R97, R35, R34 ;  /* 0x000000222361723e */ /* 0x000fe400000000ff */
[----:B------:R-:W-:Y:S02]  /*eb10*/  F2FP.F16.F32.PACK_AB R98, R37, R36 ;  /* 0x000000242562723e */ /* 0x000fe400000000ff */
        /* <DEDUP_REMOVED lines=8> */
[----:B------:R-:W-:Y:S01]  /*eba0*/  MOV R18, R12 ;  /* 0x0000000c00127202 */ /* 0x000fe20000000f00 */
[----:B------:R2:W-:Y:S01]  /*ebb0*/  STSM.16.M88.4 [R106], R100 ;  /* 0x000000646a007844 */ /* 0x0005e20000000200 */
[----:B0-----:R-:W-:Y:S02]  /*ebc0*/  MOV R17, R14 ;  /* 0x0000000e00117202 */ /* 0x001fe40000000f00 */
[----:B------:R-:W-:-:S02]  /*ebd0*/  F2FP.F16.F32.PACK_AB R8, R49, R48 ;  /* 0x000000303108723e */ /* 0x000fc400000000ff */
[----:B------:R-:W-:Y:S02]  /*ebe0*/  F2FP.F16.F32.PACK_AB R9, R51, R50 ;  /* 0x000000323309723e */ /* 0x000fe400000000ff */
[----:B------:R-:W-:Y:S02]  /*ebf0*/  F2FP.F16.F32.PACK_AB R10, R53, R52 ;  /* 0x00000034350a723e */ /* 0x000fe400000000ff */
[----:B------:R-:W-:Y:S02]  /*ec00*/  F2FP.F16.F32.PACK_AB R11, R55, R54 ;  /* 0x00000036370b723e */ /* 0x000fe400000000ff */
[----:B------:R-:W-:Y:S02]  /*ec10*/  MOV R130, R74 ;  /* 0x0000004a00827202 */ /* 0x000fe40000000f00 */
[----:B------:R-:W-:Y:S01]  /*ec20*/  MOV R22, R72 ;  /* 0x0000004800167202 */ /* 0x000fe20000000f00 */
[----:B------:R0:W-:Y:S01]  /*ec30*/  STSM.16.M88.4 [R134], R8 ;  /* 0x0000000886007844 */ /* 0x0001e20000000200 */
[----:B------:R-:W-:-:S02]  /*ec40*/  F2FP.F16.F32.PACK_AB R12, R57, R56 ;  /* 0x00000038390c723e */ /* 0x000fc400000000ff */
[----:B------:R-:W-:Y:S02]  /*ec50*/  F2FP.F16.F32.PACK_AB R13, R59, R58 ;  /* 0x0000003a3b0d723e */ /* 0x000fe400000000ff */
[----:B------:R-:W-:Y:S02]  /*ec60*/  F2FP.F16.F32.PACK_AB R14, R61, R60 ;  /* 0x0000003c3d0e723e */ /* 0x000fe400000000ff */
[----:B------:R-:W-:Y:S02]  /*ec70*/  F2FP.F16.F32.PACK_AB R15, R63, R62 ;  /* 0x0000003e3f0f723e */ /* 0x000fe400000000ff */
[----:B------:R-:W-:Y:S02]  /*ec80*/  F2FP.F16.F32.PACK_AB R72, R65, R64 ;  /* 0x000000404148723e */ /* 0x000fe400000000ff */
[----:B------:R-:W-:Y:S01]  /*ec90*/  F2FP.F16.F32.PACK_AB R73, R67, R66 ;  /* 0x000000424349723e */ /* 0x000fe200000000ff */
[----:B------:R-:W-:Y:S01]  /*eca0*/  STSM.16.M88.4 [R133], R12 ;  /* 0x0000000c85007844 */ /* 0x000fe20000000200 */
[----:B------:R-:W-:-:S02]  /*ecb0*/  F2FP.F16.F32.PACK_AB R74, R69, R68 ;  /* 0x00000044454a723e */ /* 0x000fc400000000ff */
[----:B------:R-:W-:Y:S02]  /*ecc0*/  F2FP.F16.F32.PACK_AB R75, R71, R70 ;  /* 0x00000046474b723e */ /* 0x000fe400000000ff */
[----:B-1----:R-:W-:Y:S02]  /*ecd0*/  F2FP.F16.F32.PACK_AB R96, R5, R4 ;  /* 0x000000040560723e */ /* 0x002fe400000000ff */
[----:B------:R-:W-:Y:S01]  /*ece0*/  F2FP.F16.F32.PACK_AB R97, R123, R122 ;  /* 0x0000007a7b61723e */ /* 0x000fe200000000ff */
[----:B------:R-:W-:Y:S01]  /*ecf0*/  STSM.16.M88.4 [R132], R72 ;  /* 0x0000004884007844 */ /* 0x000fe20000000200 */
[----:B------:R-:W-:Y:S02]  /*ed00*/  F2FP.F16.F32.PACK_AB R98, R77, R76 ;  /* 0x0000004c4d62723e */ /* 0x000fe400000000ff */
[----:B------:R-:W-:Y:S02]  /*ed10*/  F2FP.F16.F32.PACK_AB R99, R79, R78 ;  /* 0x0000004e4f63723e */ /* 0x000fe400000000ff */
[----:B--2---:R-:W-:-:S02]  /*ed20*/  F2FP.F16.F32.PACK_AB R100, R81, R80 ;  /* 0x000000505164723e */ /* 0x004fc400000000ff */
[----:B------:R-:W-:Y:S01]  /*ed30*/  F2FP.F16.F32.PACK_AB R101, R83, R82 ;  /* 0x000000525365723e */ /* 0x000fe200000000ff */
[----:B------:R1:W-:Y:S01]  /*ed40*/  STSM.16.M88.4 [R131], R96 ;  /* 0x0000006083007844 */ /* 0x0003e20000000200 */
[----:B------:R-:W-:Y:S02]  /*ed50*/  F2FP.F16.F32.PACK_AB R102, R85, R84 ;  /* 0x000000545566723e */ /* 0x000fe400000000ff */
[----:B------:R-:W-:Y:S02]  /*ed60*/  F2FP.F16.F32.PACK_AB R103, R87, R86 ;  /* 0x000000565767723e */ /* 0x000fe400000000ff */
[----:B------:R-:W-:Y:S02]  /*ed70*/  F2FP.F16.F32.PACK_AB R104, R89, R88 ;  /* 0x000000585968723e */ /* 0x000fe400000000ff */
[----:B------:R-:W-:Y:S01]  /*ed80*/  F2FP.F16.F32.PACK_AB R105, R91, R90 ;  /* 0x0000005a5b69723e */ /* 0x000fe200000000ff */
[----:B------:R-:W-:Y:S01]  /*ed90*/  STSM.16.M88.4 [R3], R100 ;  /* 0x0000006403007844 */ /* 0x000fe20000000200 */
[----:B------:R-:W-:-:S02]  /*eda0*/  F2FP.F16.F32.PACK_AB R106, R93, R92 ;  /* 0x0000005c5d6a723e */ /* 0x000fc400000000ff */
[----:B------:R-:W-:Y:S02]  /*edb0*/  F2FP.F16.F32.PACK_AB R107, R95, R94 ;  /* 0x0000005e5f6b723e */ /* 0x000fe400000000ff */
[----:B0-----:R-:W-:Y:S02]  /*edc0*/  F2FP.F16.F32.PACK_AB R8, R7, R6 ;  /* 0x000000060708723e */ /* 0x001fe400000000ff */
[----:B------:R-:W-:Y:S01]  /*edd0*/  F2FP.F16.F32.PACK_AB R9, R125, R124 ;  /* 0x0000007c7d09723e */ /* 0x000fe200000000ff */
[----:B------:R-:W-:Y:S01]  /*ede0*/  STSM.16.M88.4 [R130], R104 ;  /* 0x0000006882007844 */ /* 0x000fe20000000200 */
[----:B------:R-:W-:Y:S01]  /*edf0*/  F2FP.F16.F32.PACK_AB R10, R21, R20 ;  /* 0x00000014150a723e */ /* 0x000fe200000000ff */
[----:B-1----:R-:W-:Y:S01]  /*ee00*/  IMAD.U32 R96, RZ, RZ, UR12 ;  /* 0x0000000cff607e24 */ /* 0x002fe2000f8e00ff */
[----:B------:R-:W-:Y:S01]  /*ee10*/  F2FP.F16.F32.PACK_AB R11, R127, R126 ;  /* 0x0000007e7f0b723e */ /* 0x000fe200000000ff */
[----:B------:R-:W-:Y:S01]  /*ee20*/  IMAD.U32 R97, RZ, RZ, UR13 ;  /* 0x0000000dff617e24 */ /* 0x000fe2000f8e00ff */
[----:B------:R-:W-:Y:S01]  /*ee30*/  F2FP.F16.F32.PACK_AB R12, R121, R120 ;  /* 0x00000078790c723e */ /* 0x000fe200000000ff */
[----:B------:R-:W0:Y:S01]  /*ee40*/  LDC.64 R98, c[0x0][0xc08] ;  /* 0x00030200ff627b82 */ /* 0x000e220000000a00 */
[----:B------:R-:W-:Y:S01]  /*ee50*/  F2FP.F16.F32.PACK_AB R13, R129, R128 ;  /* 0x00000080810d723e */ /* 0x000fe200000000ff */
[----:B------:R-:W-:Y:S01]  /*ee60*/  STSM.16.M88.4 [R22], R8 ;  /* 0x0000000816007844 */ /* 0x000fe20000000200 */
[----:B------:R-:W-:-:S02]  /*ee70*/  F2FP.F16.F32.PACK_AB R14, R109, R108 ;  /* 0x0000006c6d0e723e */ /* 0x000fc400000000ff */
[----:B------:R-:W-:Y:S02]  /*ee80*/  F2FP.F16.F32.PACK_AB R15, R111, R110 ;  /* 0x0000006e6f0f723e */ /* 0x000fe400000000ff */
[----:B------:R-:W-:Y:S02]  /*ee90*/  F2FP.F16.F32.PACK_AB R72, R113, R112 ;  /* 0x000000707148723e */ /* 0x000fe400000000ff */
[----:B------:R-:W-:Y:S01]  /*eea0*/  F2FP.F16.F32.PACK_AB R73, R115, R114 ;  /* 0x000000727349723e */ /* 0x000fe200000000ff */
[----:B------:R-:W-:Y:S01]  /*eeb0*/  STSM.16.M88.4 [R18], R12 ;  /* 0x0000000c12007844 */ /* 0x000fe20000000200 */
[----:B------:R-:W-:Y:S02]  /*eec0*/  F2FP.F16.F32.PACK_AB R74, R117, R116 ;  /* 0x00000074754a723e */ /* 0x000fe400000000ff */
[----:B------:R-:W-:Y:S02]  /*eed0*/  F2FP.F16.F32.PACK_AB R75, R119, R118 ;  /* 0x00000076774b723e */ /* 0x000fe400000000ff */
[----:B------:R-:W-:-:S03]  /*eee0*/  ISETP.NE.U32.AND P0, PT, RZ, UR14, PT ;  /* 0x0000000eff007c0c */ /* 0x000fc6000bf05070 */
[----:B------:R1:W-:Y:S01]  /*eef0*/  STSM.16.M88.4 [R17], R72 ;  /* 0x0000004811007844 */ /* 0x0003e20000000200 */
[----:B------:R-:W-:Y:S01]  /*ef00*/  BAR.SYNC.DEFER_BLOCKING 0x1, 0x100 ;  /* 0x0044000000007b1d */ /* 0x000fe20000010000 */
[----:B------:R-:W-:Y:S02]  /*ef10*/  ISETP.NE.AND.EX P0, PT, RZ, UR15, PT, P0 ;  /* 0x0000000fff007c0c */ /* 0x000fe4000bf05300 */
[----:B0-----:R-:W-:-:S05]  /*ef20*/  ISETP.NE.U32.AND P1, PT, R98, RZ, PT ;  /* 0x000000ff6200720c */ /* 0x001fca0003f25070 */
[----:B-1----:R-:W0:Y:S06]  /*ef30*/  LDC R17, c[0x0][0xbe8] ;  /* 0x0002fa00ff117b82 */ /* 0x002e2c0000000800 */
[----:B------:R-:W2:Y:S01]  /*ef40*/  @P0 LDG.E R3, desc[UR36][R96.64] ;  /* 0x0000002460030981 */ /* 0x000ea2000c1e1900 */
[----:B------:R-:W-:Y:S01]  /*ef50*/  R2UR UR4, R99 ;  /* 0x00000000630472ca */ /* 0x000fe200000e0000 */
[----:B------:R-:W-:-:S12]  /*ef60*/  VOTEU.ANY UP0, P1 ;  /* 0x00000000003f7886 */ /* 0x000fd80000800100 */
[----:B------:R-:W-:Y:S01]  /*ef70*/  UISETP.NE.AND.EX UP0, UPT, UR4, URZ, UPT, UP0 ;  /* 0x0000003f0400728c */ /* 0x000fe2000bf05300 */
[----:B0-----:R-:W-:Y:S02]  /*ef80*/  ISETP.NE.AND P1, PT, R17, 0x1, PT ;  /* 0x000000011100780c */ /* 0x001fe40003f25270 */
[----:B------:R-:W-:Y:S02]  /*ef90*/  ULDC UR4, c[0x0][0xa88] ;  /* 0x0002a20000047ab9 */ /* 0x000fe40000000800 */
[----:B------:R-:W-:Y:S01]  /*efa0*/  IMAD.U32 R12, RZ, RZ, UR4 ;  /* 0x00000004ff0c7e24 */ /* 0x000fe2000f8e00ff */
[----:B------:R-:W-:Y:S01]  /*efb0*/  PLOP3.LUT P4, PT, PT, PT, UP0, 0x80, 0x0 ;  /* 0x000000000000781c */ /* 0x000fe20003f8f008 */
[----:B------:R-:W-:-:S04]  /*efc0*/  ULDC UR4, c[0x0][0xad4] ;  /* 0x0002b50000047ab9 */ /* 0x000fc80000000800 */
[----:B------:R-:W-:Y:S02]  /*efd0*/  @UP0 ULDC.64 UR12, c[0x0][0xc08] ;  /* 0x00030200000c0ab9 */ /* 0x000fe40000000a00 */
[----:B------:R-:W-:Y:S01]  /*efe0*/  @UP0 UIMAD.WIDE UR12, UR9, 0x4, UR12 ;  /* 0x00000004090c08a5 */ /* 0x000fe2000f8e020c */
[----:B------:R-:W0:Y:S01]  /*eff0*/  @P1 LDC R10, c[0x0][0xbec] ;  /* 0x0002fb00ff0a1b82 */ /* 0x000e220000000800 */
[----:B------:R-:W-:-:S04]  /*f000*/  UISETP.NE.AND UP0, UPT, UR18, URZ, UPT ;  /* 0x0000003f1200728c */ /* 0x000fc8000bf05270 */
[----:B------:R-:W-:Y:S01]  /*f010*/  USEL UR4, UR18, UR4, UP0 ;  /* 0x0000000412047287 */ /* 0x000fe20008000000 */
[----:B------:R-:W-:Y:S02]  /*f020*/  IMAD.U32 R8, RZ, RZ, UR12 ;  /* 0x0000000cff087e24 */ /* 0x000fe4000f8e00ff */
[----:B------:R-:W1:Y:S01]  /*f030*/  @P1 LDC R11, c[0x0][0xbf0] ;  /* 0x0002fc00ff0b1b82 */ /* 0x000e620000000800 */
[----:B------:R-:W-:Y:S01]  /*f040*/  UISETP.GT.AND UP1, UPT, UR4, 0x1, UPT ;  /* 0x000000010400788c */ /* 0x000fe2000bf24270 */
[----:B------:R-:W-:Y:S01]  /*f050*/  IMAD.U32 R9, RZ, RZ, UR13 ;  /* 0x0000000dff097e24 */ /* 0x000fe2000f8e00ff */
[----:B------:R-:W-:Y:S02]  /*f060*/  UMOV UR22, 0x9b8 ;  /* 0x000009b800167882 */ /* 0x000fe40000000000 */
[----:B------:R-:W-:Y:S02]  /*f070*/  USEL UR22, UR22, 0x978, UP1 ;  /* 0x0000097816167887 */ /* 0x000fe40008800000 */
[----:B------:R-:W-:Y:S01]  /*f080*/  UISETP.NE.U32.AND UP0, UPT, UR14, URZ, UPT ;  /* 0x0000003f0e00728c */ /* 0x000fe2000bf05070 */
[----:B------:R-:W-:Y:S01]  /*f090*/  VIADD R15, R192, UR16 ;  /* 0x00000010c00f7c36 */ /* 0x000fe20008000000 */
[----:B------:R-:W-:Y:S01]  /*f0a0*/  USHF.R.S32.HI UR12, URZ, 0x1f, UR9 ;  /* 0x0000001f3f0c7899 */ /* 0x000fe20008011409 */
[----:B------:R0:W5:Y:S01]  /*f0b0*/  @P4 LDG.E R12, desc[UR36][R8.64] ;  /* 0x00000024080c4981 */ /* 0x000162000c1e1900 */
[----:B------:R-:W-:Y:S01]  /*f0c0*/  UMOV UR4, URZ ;  /* 0x0000003f00047c82 */ /* 0x000fe20008000000 */
[----:B------:R-:W-:-:S02]  /*f0d0*/  UISETP.NE.AND.EX UP0, UPT, UR15, URZ, UPT, UP0 ;  /* 0x0000003f0f00728c */ /* 0x000fc4000bf05300 */
[----:B------:R-:W-:Y:S02]  /*f0e0*/  USEL UR20, UR17, URZ, UP1 ;  /* 0x0000003f11147287 */ /* 0x000fe40008800000 */
[----:B------:R-:W-:Y:S02]  /*f0f0*/  USEL UR9, UR9, URZ, !UP0 ;  /* 0x0000003f09097287 */ /* 0x000fe4000c000000 */
[----:B------:R-:W-:Y:S01]  /*f100*/  USEL UR21, UR12, URZ, !UP0 ;  /* 0x0000003f0c157287 */ /* 0x000fe2000c000000 */
[----:B------:R-:W-:Y:S02]  /*f110*/  ULDC.64 UR16, c[0x0][UR22+0x220] ;  /* 0x0000880016107abb */ /* 0x000fe40008000a00 */
[----:B------:R-:W-:Y:S01]  /*f120*/  ULDC.64 UR12, c[0x0][UR22+0x218] ;  /* 0x00008600160c7abb */ /* 0x000fe20008000a00 */
[----:B------:R-:W-:Y:S01]  /*f130*/  ULDC.64 UR18, c[0x0][UR22+0x228] ;  /* 0x00008a0016127abb */ /* 0x000fe20008000a00 */
[----:B------:R-:W-:Y:S01]  /*f140*/  UIMAD.WIDE.U32 UR14, UR12, UR23, URZ ;  /* 0x000000170c0e72a5 */ /* 0x000fe2000f8e003f */
[----:B0-----:R-:W-:Y:S01]  /*f150*/  @P1 IMAD.HI.U32 R8, R15, R10, RZ ;  /* 0x0000000a0f081227 */ /* 0x001fe200078e00ff */
[----:B------:R-:W-:-:S02]  /*f160*/  UIMAD UR23, UR13, UR23, URZ ;  /* 0x000000170d1772a4 */ /* 0x000fc4000f8e023f */
[----:B------:R-:W-:Y:S02]  /*f170*/  UIMAD UR17, UR17, UR9, URZ ;  /* 0x00000009111172a4 */ /* 0x000fe4000f8e023f */
[----:B------:R-:W-:Y:S02]  /*f180*/  UIMAD.WIDE.U32 UR24, UR18, UR20, URZ ;  /* 0x00000014121872a5 */ /* 0x000fe4000f8e003f */
[----:B------:R-:W-:Y:S02]  /*f190*/  UIMAD.WIDE.U32 UR12, UR16, UR9, URZ ;  /* 0x00000009100c72a5 */ /* 0x000fe4000f8e003f */
[----:B------:R-:W-:Y:S02]  /*f1a0*/  UIMAD UR18, UR19, UR20, URZ ;  /* 0x00000014131272a4 */ /* 0x000fe4000f8e023f */
[----:B------:R-:W-:Y:S01]  /*f1b0*/  UIMAD UR17, UR16, UR21, UR17 ;  /* 0x00000015101172a4 */ /* 0x000fe2000f8e0211 */
[----:B------:R-:W-:Y:S01]  /*f1c0*/  IMAD.U32 R9, RZ, RZ, UR25 ;  /* 0x00000019ff097e24 */ /* 0x000fe2000f8e00ff */
[----:B------:R-:W-:-:S02]  /*f1d0*/  UIADD3 UR18, UR25, UR18, URZ ;  /* 0x0000001219127290 */ /* 0x000fc4000fffe03f */
[----:B------:R-:W-:Y:S02]  /*f1e0*/  UIADD3 UR23, UR15, UR23, URZ ;  /* 0x000000170f177290 */ /* 0x000fe4000fffe03f */
[----:B------:R-:W-:Y:S02]  /*f1f0*/  UIADD3 UR17, UR13, UR17, URZ ;  /* 0x000000110d117290 */ /* 0x000fe4000fffe03f */
[----:B------:R-:W-:Y:S01]  /*f200*/  IMAD.U32 R14, RZ, RZ, UR18 ;  /* 0x00000012ff0e7e24 */ /* 0x000fe2000f8e00ff */
[----:B--2---:R-:W-:Y:S01]  /*f210*/  @P0 R2UR UR4, R3 ;  /* 0x00000000030402ca */ /* 0x004fe200000e0000 */
[----:B------:R-:W-:Y:S01]  /*f220*/  IMAD.MOV.U32 R3, RZ, RZ, R15 ;  /* 0x000000ffff037224 */ /* 0x000fe200078e000f */
[----:B-1----:R-:W-:Y:S01]  /*f230*/  @P1 SHF.R.U32.HI R3, RZ, R11, R8 ;  /* 0x0000000bff031219 */ /* 0x002fe20000011608 */
[----:B------:R-:W-:-:S03]  /*f240*/  IMAD.U32 R8, RZ, RZ, UR24 ;  /* 0x00000018ff087e24 */ /* 0x000fc6000f8e00ff */
[--C-:B------:R-:W-:Y:S01]  /*f250*/  SHF.R.S32.HI R9, RZ, 0x1f, R3.reuse ;  /* 0x0000001fff097819 */ /* 0x100fe20000011403 */
[----:B------:R-:W-:-:S04]  /*f260*/  IMAD.MOV R10, RZ, RZ, -R3 ;  /* 0x000000ffff0a7224 */ /* 0x000fc800078e0a03 */
[----:B------:R-:W-:Y:S02]  /*f270*/  IMAD R11, R17, R10, R15 ;  /* 0x0000000a110b7224 */ /* 0x000fe400078e020f */
[----:B------:R-:W-:Y:S02]  /*f280*/  UIADD3 UR14, UP0, UP2, UR12, UR14, UR4 ;  /* 0x0000000e0c0e7290 */ /* 0x000fe4000fa1e004 */
[----:B------:R-:W-:Y:S01]  /*f290*/  USHF.R.S32.HI UR16, URZ, 0x1f, UR4 ;  /* 0x0000001f3f107899 */ /* 0x000fe20008011404 */
[----:B------:R-:W-:-:S03]  /*f2a0*/  ULDC.64 UR12, c[0x0][UR22+0x210] ;  /* 0x00008400160c7abb */ /* 0x000fc60008000a00 */
        /* <DEDUP_REMOVED lines=18> */
.L_x_4574:
[----:B------:R-:W2:Y:S01]  /*f3d0*/  LDL R3, [R1+0xc] ;  /* 0x00000c0001037983 */ /* 0x000ea20000100800 */
[----:B------:R-:W-:Y:S02]  /*f3e0*/  R2UR UR12, R23 ;  /* 0x00000000170c72ca */ /* 0x000fe400000e0000 */
[----:B------:R-:W-:Y:S01]  /*f3f0*/  LOP3.LUT P0, RZ, R222, 0x3, RZ, 0xc0, !PT ;  /* 0x00000003deff7812 */ /* 0x000fe2000780c0ff */
[----:B------:R-:W-:Y:S01]  /*f400*/  SHFL.IDX PT, R8, R13, RZ, 0x1c1f ;  /* 0x001c1fff0d087589 */ /* 0x000fe200000e0000 */
[----:B------:R-:W-:-:S03]  /*f410*/  PLOP3.LUT P3, PT, PT, PT, UP1, 0x80, 0x0 ;  /* 0x000000000000781c */ /* 0x000fc60003f6f018 */
[----:B------:R-:W0:Y:S04]  /*f420*/  SHFL.IDX PT, R9, R14, RZ, 0x1c1f ;  /* 0x001c1fff0e097589 */ /* 0x000e2800000e0000 */
[----:B------:R-:W-:Y:S04]  /*f430*/  SHFL.IDX PT, R10, R13, 0x1, 0x1c1f ;  /* 0x003c1f000d0a7f89 */ /* 0x000fe800000e0000 */
[----:B------:R-:W1:Y:S01]  /*f440*/  SHFL.IDX PT, R11, R14, 0x1, 0x1c1f ;  /* 0x003c1f000e0b7f89 */ /* 0x000e6200000e0000 */
[----:B--2---:R-:W-:Y:S02]  /*f450*/  VIADD R18, R3, UR12 ;  /* 0x0000000c03127c36 */ /* 0x004fe40008000000 */
[----:B-----5:R-:W-:-:S02]  /*f460*/  IMAD R3, R12, R17, RZ ;  /* 0x000000110c037224 */ /* 0x020fc400078e02ff */
[----:B------:R-:W-:-:S03]  /*f470*/  VIADD R12, R18, 0x8 ;  /* 0x00000008120c7836 */ /* 0x000fc60000000000 */
[-C--:B------:R-:W-:Y:S02]  /*f480*/  ISETP.GE.OR P2, PT, R18, R3.reuse, P0 ;  /* 0x000000031200720c */ /* 0x080fe40000746670 */
[----:B------:R-:W-:-:S11]  /*f490*/  ISETP.GE.OR P0, PT, R12, R3, P0 ;  /* 0x000000030c00720c */ /* 0x000fd60000706670 */
[----:B0-----:R0:W-:Y:S01]  /*f4a0*/  @!P2 ST.E desc[UR36][R8.64], R0 ;  /* 0x000000000800a985 */ /* 0x0011e2000c101924 */
[----:B------:R-:W-:-:S03]  /*f4b0*/  ISETP.GE.AND P2, PT, R18, R3, PT ;  /* 0x000000031200720c */ /* 0x000fc60003f46270 */
[----:B-1----:R0:W-:Y:S01]  /*f4c0*/  @!P0 ST.E desc[UR36][R10.64], R2 ;  /* 0x000000020a008985 */ /* 0x0021e2000c101924 */
[----:B------:R-:W-:Y:S01]  /*f4d0*/  ISETP.GE.AND P0, PT, R12, R3, PT ;  /* 0x000000030c00720c */ /* 0x000fe20003f06270 */
[----:B------:R-:W-:-:S12]  /*f4e0*/  @P3 BRA `(.L_x_4575) ;  /* 0x0000000c004c3947 */ /* 0x000fd80003800000 */
[----:B------:R-:W-:Y:S01]  /*f4f0*/  IMAD.SHL.U32 R63, R194, 0x8, RZ ;  /* 0x00000008c23f7824 */ /* 0x000fe200078e00ff */
[----:B------:R-:W1:Y:S01]  /*f500*/  @P1 LDC R57, c[0x0][0xbec] ;  /* 0x0002fb00ff391b82 */ /* 0x000e620000000800 */
[----:B------:R-:W-:Y:S01]  /*f510*/  IMAD.MOV.U32 R5, RZ, RZ, 0x2 ;  /* 0x00000002ff057424 */ /* 0x000fe200078e00ff */
[----:B------:R-:W-:Y:S01]  /*f520*/  ULDC.64 UR14, c[0x0][0xaa0] ;  /* 0x0002a800000e7ab9 */ /* 0x000fe20000000a00 */
[----:B------:R-:W-:Y:S01]  /*f530*/  IMAD R4, R219, 0x40, R63 ;  /* 0x00000040db047824 */ /* 0x000fe200078e023f */
[----:B------:R-:W-:Y:S02]  /*f540*/  R2UR UR17, R23 ;  /* 0x00000000171172ca */ /* 0x000fe400000e0000 */
[----:B------:R-:W-:Y:S01]  /*f550*/  R2UR UR18, R209 ;  /* 0x00000000d11272ca */ /* 0x000fe200000e0000 */
[----:B------:R-:W-:Y:S01]  /*f560*/  IMAD.WIDE R4, R4, R5, UR10 ;  /* 0x0000000a04047e25 */ /* 0x000fe2000f8e0205 */
[----:B------:R-:W2:Y:S02]  /*f570*/  @P1 LDC R61, c[0x0][0xbf0] ;  /* 0x0002fc00ff3d1b82 */ /* 0x000ea40000000800 */
[C---:B------:R-:W-:Y:S01]  /*f580*/  IADD3 R29, P2, R4.reuse, 0x5000, RZ ;  /* 0x00005000041d7810 */ /* 0x040fe20007f5e0ff */
[----:B------:R-:W-:Y:S01]  /*f590*/  UIMAD UR12, UR16, UR14, URZ ;  /* 0x0000000e100c72a4 */ /* 0x000fe2000f8e023f */
[----:B0-----:R-:W-:-:S02]  /*f5a0*/  IADD3 R9, P4, R4, 0x1000, RZ ;  /* 0x0000100004097810 */ /* 0x001fc40007f9e0ff */
[----:B------:R-:W-:Y:S02]  /*f5b0*/  LOP3.LUT R28, R29, 0x380, RZ, 0xc0, !PT ;  /* 0x000003801d1c7812 */ /* 0x000fe400078ec0ff */
[----:B------:R-:W-:Y:S02]  /*f5c0*/  IADD3 R13, P3, R4, 0x2000, RZ ;  /* 0x00002000040d7810 */ /* 0x000fe40007f7e0ff */
[----:B------:R-:W-:Y:S02]  /*f5d0*/  SHF.R.U64 R28, R28, 0x3, RZ ;  /* 0x000000031c1c7819 */ /* 0x000fe400000012ff */
[----:B------:R-:W-:Y:S02]  /*f5e0*/  IADD3 R21, P6, R4, 0x3000, RZ ;  /* 0x0000300004157810 */ /* 0x000fe40007fde0ff */
[----:B------:R-:W-:Y:S01]  /*f5f0*/  LOP3.LUT R28, R28, R29, RZ, 0x3c, !PT ;  /* 0x0000001d1c1c7212 */ /* 0x000fe200078e3cff */
[----:B------:R-:W-:Y:S01]  /*f600*/  IMAD.X R29, RZ, RZ, R5, P2 ;  /* 0x000000ffff1d7224 */ /* 0x000fe200010e0605 */
[----:B------:R-:W-:-:S02]  /*f610*/  IADD3 R7, P2, R4, 0xb000, RZ ;  /* 0x0000b00004077810 */ /* 0x000fc40007f5e0ff */
[----:B------:R-:W-:Y:S02]  /*f620*/  IADD3 R25, P5, R4, 0x4000, RZ ;  /* 0x0000400004197810 */ /* 0x000fe40007fbe0ff */
[----:B------:R-:W-:Y:S01]  /*f630*/  LOP3.LUT R0, R7, 0x380, RZ, 0xc0, !PT ;  /* 0x0000038007007812 */ /* 0x000fe200078ec0ff */
[----:B------:R-:W-:Y:S01]  /*f640*/  UIMAD UR12, UR4, UR15, UR12 ;  /* 0x0000000f040c72a4 */ /* 0x000fe2000f8e020c */
[----:B------:R-:W-:Y:S01]  /*f650*/  LOP3.LUT R8, R9, 0x380, RZ, 0xc0, !PT ;  /* 0x0000038009087812 */ /* 0x000fe200078ec0ff */
[----:B------:R-:W-:Y:S01]  /*f660*/  UIMAD.WIDE.U32 UR10, UR4, UR14, URZ ;  /* 0x0000000e040a72a5 */ /* 0x000fe2000f8e003f */
[----:B------:R-:W-:Y:S01]  /*f670*/  SHF.R.U64 R0, R0, 0x3, RZ ;  /* 0x0000000300007819 */ /* 0x000fe200000012ff */
[----:B------:R-:W-:Y:S01]  /*f680*/  IMAD.X R53, RZ, RZ, R5, P2 ;  /* 0x000000ffff357224 */ /* 0x000fe200010e0605 */
[----:B------:R-:W-:Y:S01]  /*f690*/  LOP3.LUT R12, R13, 0x380, RZ, 0xc0, !PT ;  /* 0x000003800d0c7812 */ /* 0x000fe200078ec0ff */
[----:B------:R-:W5:Y:S01]  /*f6a0*/  LD.E.128 R28, desc[UR36][R28.64] ;  /* 0x000000241c1c7980 */ /* 0x000f62000c101d00 */
[----:B------:R-:W-:-:S02]  /*f6b0*/  LOP3.LUT R20, R21, 0x380, RZ, 0xc0, !PT ;  /* 0x0000038015147812 */ /* 0x000fc400078ec0ff */
[----:B------:R-:W-:Y:S02]  /*f6c0*/  LOP3.LUT R24, R25, 0x380, RZ, 0xc0, !PT ;  /* 0x0000038019187812 */ /* 0x000fe400078ec0ff */
[----:B------:R-:W-:Y:S01]  /*f6d0*/  LOP3.LUT R52, R0, R7, RZ, 0x3c, !PT ;  /* 0x0000000700347212 */ /* 0x000fe200078e3cff */
[----:B------:R-:W-:Y:S01]  /*f6e0*/  IMAD R0, R194, 0x20, R219 ;  /* 0x00000020c2007824 */ /* 0x000fe200078e02db */
[----:B------:R-:W-:Y:S01]  /*f6f0*/  UIADD3 UR11, UR11, UR12, URZ ;  /* 0x0000000c0b0b7290 */ /* 0x000fe2000fffe03f */
[----:B------:R-:W-:Y:S02]  /*f700*/  SHF.R.U64 R8, R8, 0x3, RZ ;  /* 0x0000000308087819 */ /* 0x000fe400000012ff */
[----:B------:R-:W-:Y:S01]  /*f710*/  SHF.R.U64 R12, R12, 0x3, RZ ;  /* 0x000000030c0c7819 */ /* 0x000fe200000012ff */
[----:B------:R-:W-:Y:S01]  /*f720*/  ULDC.64 UR12, c[0x0][0xae8] ;  /* 0x0002ba00000c7ab9 */ /* 0x000fe20000000a00 */
[----:B------:R-:W-:Y:S02]  /*f730*/  SHF.R.U64 R20, R20, 0x3, RZ ;  /* 0x0000000314147819 */ /* 0x000fe400000012ff */
[----:B------:R-:W-:Y:S01]  /*f740*/  SHF.R.U64 R24, R24, 0x3, RZ ;  /* 0x0000000318187819 */ /* 0x000fe200000012ff */
[----:B------:R-:W-:Y:S01]  /*f750*/  VIADD R18, R0, UR17 ;  /* 0x0000001100127c36 */ /* 0x000fe20008000000 */
[----:B------:R-:W-:Y:S01]  /*f760*/  UIMAD.WIDE.U32 UR10, UR18, UR12, UR10 ;  /* 0x0000000c120a72a5 */ /* 0x000fe2000f8e000a */
        /* <DEDUP_REMOVED lines=9> */
[----:B------:R-:W-:Y:S01]  /*f800*/  USHF.R.S32.HI UR4, URZ, 0x1f, UR9 ;  /* 0x0000001f3f047899 */ /* 0x000fe20008011409 */
[----:B------:R-:W-:Y:S01]  /*f810*/  IADD3 R37, P4, R4, 0x7000, RZ ;  /* 0x0000700004257810 */ /* 0x000fe20007f9e0ff */
[----:B-1----:R-:W-:Y:S01]  /*f820*/  @P1 IMAD.HI.U32 R0, R18, R57, RZ ;  /* 0x0000003912001227 */ /* 0x002fe200078e00ff */
[C---:B------:R-:W-:Y:S01]  /*f830*/  IADD3 R41, P3, R4.reuse, 0x8000, RZ ;  /* 0x0000800004297810 */ /* 0x040fe20007f7e0ff */
[----:B------:R-:W-:Y:S01]  /*f840*/  UIMAD UR11, UR18, UR13, UR11 ;  /* 0x0000000d120b72a4 */ /* 0x000fe2000f8e020b */
[C---:B------:R-:W-:Y:S01]  /*f850*/  IADD3 R45, P6, R4.reuse, 0x9000, RZ ;  /* 0x00009000042d7810 */ /* 0x040fe20007fde0ff */
[----:B------:R-:W-:Y:S01]  /*f860*/  IMAD.MOV.U32 R59, RZ, RZ, R18 ;  /* 0x000000ffff3b7224 */ /* 0x000fe200078e0012 */
[----:B------:R-:W-:Y:S01]  /*f870*/  IADD3 R49, P5, R4, 0xa000, RZ ;  /* 0x0000a00004317810 */ /* 0x000fe20007fbe0ff */
        /* <DEDUP_REMOVED lines=8> */
[----:B------:R-:W-:Y:S02]  /*f900*/  LOP3.LUT R48, R49, 0x380, RZ, 0xc0, !PT ;  /* 0x0000038031307812 */ /* 0x000fe400078ec0ff */
[----:B------:R-:W-:Y:S01]  /*f910*/  LOP3.LUT R11, R4, 0x380, RZ, 0xc0, !PT ;  /* 0x00000380040b7812 */ /* 0x000fe200078ec0ff */
[----:B------:R-:W5:Y:S01]  /*f920*/  LD.E.128 R24, desc[UR36][R24.64] ;  /* 0x0000002418187980 */ /* 0x000f62000c101d00 */
[----:B--2---:R-:W-:Y:S01]  /*f930*/  @P1 SHF.R.U32.HI R59, RZ, R61, R0 ;  /* 0x0000003dff3b1219 */ /* 0x004fe20000011600 */
[----:B------:R-:W-:Y:S01]  /*f940*/  UIMAD UR4, UR9, UR13, UR4 ;  /* 0x0000000d090472a4 */ /* 0x000fe2000f8e0204 */
[----:B------:R-:W-:Y:S01]  /*f950*/  SHF.R.U64 R32, R32, 0x3, RZ ;  /* 0x0000000320207819 */ /* 0x000fe200000012ff */
[----:B------:R-:W-:Y:S01]  /*f960*/  UIMAD.WIDE.U32 UR10, UR9, UR12, UR10 ;  /* 0x0000000c090a72a5 */ /* 0x000fe2000f8e000a */
[----:B------:R-:W-:Y:S01]  /*f970*/  SHF.R.U64 R36, R36, 0x3, RZ ;  /* 0x0000000324247819 */ /* 0x000fe200000012ff */
[----:B------:R-:W5:Y:S01]  /*f980*/  LD.E.128 R52, desc[UR36][R52.64] ;  /* 0x0000002434347980 */ /* 0x000f62000c101d00 */
[----:B------:R-:W-:-:S02]  /*f990*/  SHF.R.U64 R40, R40, 0x3, RZ ;  /* 0x0000000328287819 */ /* 0x000fc400000012ff */
[----:B------:R-:W-:Y:S02]  /*f9a0*/  SHF.R.U64 R44, R44, 0x3, RZ ;  /* 0x000000032c2c7819 */ /* 0x000fe400000012ff */
[----:B------:R-:W-:Y:S01]  /*f9b0*/  SHF.R.U64 R48, R48, 0x3, RZ ;  /* 0x0000000330307819 */ /* 0x000fe200000012ff */
[--C-:B------:R-:W-:Y:S01]  /*f9c0*/  IMAD.MOV R2, RZ, RZ, -R59.reuse ;  /* 0x000000ffff027224 */ /* 0x100fe200078e0a3b */
[----:B------:R-:W-:Y:S02]  /*f9d0*/  SHF.R.U64 R11, R11, 0x3, RZ ;  /* 0x000000030b0b7819 */ /* 0x000fe400000012ff */
[----:B------:R-:W-:Y:S01]  /*f9e0*/  SHF.R.S32.HI R0, RZ, 0x1f, R59 ;  /* 0x0000001fff007819 */ /* 0x000fe2000001143b */
[----:B------:R-:W-:Y:S01]  /*f9f0*/  UIADD3 UR4, UR11, UR4, URZ ;  /* 0x000000040b047290 */ /* 0x000fe2000fffe03f */
[----:B------:R-:W-:Y:S01]  /*fa00*/  LOP3.LUT R32, R32, R33, RZ, 0x3c, !PT ;  /* 0x0000002120207212 */ /* 0x000fe200078e3cff */
[----:B------:R-:W-:Y:S01]  /*fa10*/  ULDC.64 UR12, c[0x0][0xae0] ;  /* 0x0002b800000c7ab9 */ /* 0x000fe20000000a00 */
        /* <DEDUP_REMOVED lines=12> */
[----:B------:R-:W-:Y:S01]  /*fae0*/  IMAD R17, R17, R2, R18 ;  /* 0x0000000211117224 */ /* 0x000fe200078e0212 */
[----:B------:R-:W5:Y:S01]  /*faf0*/  LD.E.128 R4, desc[UR36][R4.64] ;  /* 0x0000002404047980 */ /* 0x000f62000c101d00 */
[----:B------:R-:W-:Y:S02]  /*fb00*/  IMAD.U32 R57, RZ, RZ, UR11 ;  /* 0x0000000bff397e24 */ /* 0x000fe4000f8e00ff */
[----:B------:R-:W-:Y:S01]  /*fb10*/  IMAD.U32 R56, RZ, RZ, UR10 ;  /* 0x0000000aff387e24 */ /* 0x000fe2000f8e00ff */
[----:B------:R-:W5:Y:S01]  /*fb20*/  LD.E.128 R32, desc[UR36][R32.64] ;  /* 0x0000002420207980 */ /* 0x000f62000c101d00 */
[----:B------:R-:W-:Y:S01]  /*fb30*/  IMAD.U32 R57, RZ, RZ, UR4 ;  /* 0x00000004ff397e24 */ /* 0x000fe2000f8e00ff */
[----:B------:R-:W-:Y:S01]  /*fb40*/  ULDC.64 UR10, c[0x0][0xad8] ;  /* 0x0002b600000a7ab9 */ /* 0x000fe20000000a00 */
[----:B------:R-:W-:Y:S01]  /*fb50*/  IMAD R61, R59, UR13, R0 ;  /* 0x0000000d3b3d7c24 */ /* 0x000fe2000f8e0200 */
[----:B------:R-:W5:Y:S01]  /*fb60*/  LD.E.128 R36, desc[UR36][R36.64] ;  /* 0x0000002424247980 */ /* 0x000f62000c101d00 */
[----:B------:R-:W-:-:S03]  /*fb70*/  SHF.R.S32.HI R0, RZ, 0x1f, R17 ;  /* 0x0000001fff007819 */ /* 0x000fc60000011411 */
[----:B------:R-:W5:Y:S01]  /*fb80*/  LD.E.128 R40, desc[UR36][R40.64] ;  /* 0x0000002428287980 */ /* 0x000f62000c101d00 */
[----:B------:R-:W-:-:S03]  /*fb90*/  IMAD.WIDE.U32 R56, R59, UR12, R56 ;  /* 0x0000000c3b387c25 */ /* 0x000fc6000f8e0038 */
        /* <DEDUP_REMOVED lines=8> */
[----:B------:R-:W-:-:S02]  /*fc20*/  IMAD R2, R0, UR10, RZ ;  /* 0x0000000a00027c24 */ /* 0x000fc4000f8e02ff */
[----:B------:R-:W-:Y:S02]  /*fc30*/  VIADD R18, R219, UR17 ;  /* 0x00000011db127c36 */ /* 0x000fe40008000000 */
[----:B------:R-:W-:Y:S02]  /*fc40*/  IMAD.IADD R57, R57, 0x1, R61 ;  /* 0x0000000139397824 */ /* 0x000fe400078e023d */
[C---:B------:R-:W-:Y:S02]  /*fc50*/  IMAD R59, R17.reuse, UR11, R2 ;  /* 0x0000000b113b7c24 */ /* 0x040fe4000f8e0202 */
[C---:B------:R-:W-:Y:S01]  /*fc60*/  VIADD R2, R18.reuse, 0x40 ;  /* 0x0000004012027836 */ /* 0x040fe20000000000 */
[----:B------:R-:W-:Y:S01]  /*fc70*/  UIADD3 UR8, UR8, 0x30820, URZ ;  /* 0x0003082008087890 */ /* 0x000fe2000fffe03f */
[----:B------:R-:W-:Y:S01]  /*fc80*/  IMAD.WIDE.U32 R56, R17, UR10, R56 ;  /* 0x0000000a11387c25 */ /* 0x000fe2000f8e0038 */
[-C--:B------:R-:W-:Y:S01]  /*fc90*/  ISETP.GE.AND P2, PT, R18, R3.reuse, PT ;  /* 0x000000031200720c */ /* 0x080fe20003f46270 */
[----:B------:R-:W-:Y:S01]  /*fca0*/  ULDC.64 UR10, c[0x0][0xa80] ;  /* 0x0002a000000a7ab9 */ /* 0x000fe20000000a00 */
[----:B------:R-:W-:Y:S01]  /*fcb0*/  ISETP.GE.AND P1, PT, R2, R3, PT ;  /* 0x000000030200720c */ /* 0x000fe20003f26270 */
[----:B------:R-:W-:Y:S01]  /*fcc0*/  IMAD.IADD R17, R57, 0x1, R59 ;  /* 0x0000000139117824 */ /* 0x000fe200078e023b */
[----:B------:R-:W-:Y:S01]  /*fcd0*/  UPRMT UR8, URZ, 0x654, UR8 ;  /* 0x000006543f087896 */ /* 0x000fe20008000008 */
[----:B------:R-:W-:Y:S01]  /*fce0*/  LEA R2, P3, R56, UR10, 0x1 ;  /* 0x0000000a38027c11 */ /* 0x000fe2000f8608ff */
[----:B------:R-:W-:-:S03]  /*fcf0*/  VIADD R0, R18, 0x20 ;  /* 0x0000002012007836 */ /* 0x000fc60000000000 */
[----:B------:R-:W-:Y:S01]  /*fd00*/  LEA.HI.X R17, R56, UR11, R17, 0x1, P3 ;  /* 0x0000000b38117c11 */ /* 0x000fe200098f0c11 */
[C---:B------:R-:W-:Y:S01]  /*fd10*/  VIADD R65, R63.reuse, 0x40 ;  /* 0x000000403f417836 */ /* 0x040fe20000000000 */
[----:B------:R-:W-:Y:S01]  /*fd20*/  ISETP.GE.AND P0, PT, R0, R3, PT ;  /* 0x000000030000720c */ /* 0x000fe20003f06270 */
[----:B------:R-:W-:Y:S01]  /*fd30*/  VIADD R67, R63, 0x80 ;  /* 0x000000803f437836 */ /* 0x000fe20000000000 */
[----:B0-----:R-:W-:Y:S01]  /*fd40*/  SYNCS.ARRIVE.TRANS64.RED.A1T0 RZ, [UR8], RZ ;  /* 0x000000ffffff79a7 */ /* 0x001fe20008100408 */
        /* <DEDUP_REMOVED lines=20> */
.L_x_4577:
[----:B------:R-:W-:Y:S05]  /*fe90*/  BSYNC B1 ;  /* 0x0000000000017941 */ /* 0x000fea0003800000 */
.L_x_4576:
[----:B--2---:R2:W4:Y:S01]  /*fea0*/  SHFL.IDX PT, R0, R17, 0x1, 0x181f ;  /* 0x00381f0011007f89 */ /* 0x00452200000e0000 */
[----:B------:R-:W-:Y:S03]  /*feb0*/  BSSY B1, `(.L_x_4578) ;  /* 0x0000010000017945 */ /* 0x000fe60003800000 */
[----:B---3-5:R2:W3:Y:S01]  /*fec0*/  SHFL.IDX PT, R24, R2, 0x1, 0x181f ;  /* 0x00381f0002187f89 */ /* 0x0284e200000e0000 */
        /* <DEDUP_REMOVED lines=14> */
.L_x_4579:
[----:B------:R-:W-:Y:S05]  /*ffb0*/  BSYNC B1 ;  /* 0x0000000000017941 */ /* 0x000fea0003800000 */
.L_x_4578:
        /* <DEDUP_REMOVED lines=14> */
[----:B------:R0:W-:Y:S04]  /*100a0*/  @!P3 ST.E.128 desc[UR36][R4.64], R12 ;  /* 0x0000000c0400b985 */ /* 0x0001e8000c101d24 */
[----:B------:R0:W-:Y:S04]  /*100b0*/  @!P4 ST.E.128 desc[UR36][R6.64], R32 ;  /* 0x000000200600c985 */ /* 0x0001e8000c101d24 */
[----:B------:R0:W-:Y:S02]  /*100c0*/  @!P5 ST.E.128 desc[UR36][R8.64], R48 ;  /* 0x000000300800d985 */ /* 0x0001e4000c101d24 */
.L_x_4581:
[----:B------:R-:W-:Y:S05]  /*100d0*/  BSYNC B1 ;  /* 0x0000000000017941 */ /* 0x000fea0003800000 */
.L_x_4580:
[----:B0-----:R-:W-:Y:S01]  /*100e0*/  VIADD R0, R18, 0x60 ;  /* 0x0000006012007836 */ /* 0x001fe20000000000 */
[----:B--2-4-:R-:W0:Y:S04]  /*100f0*/  SHFL.IDX PT, R17, R17, 0x3, 0x181f ;  /* 0x00781f0011117f89 */ /* 0x014e2800000e0000 */
[----:B------:R-:W-:Y:S01]  /*10100*/  ISETP.GE.AND P0, PT, R0, R3, PT ;  /* 0x000000030000720c */ /* 0x000fe20003f06270 */
[----:B------:R2:W4:-:S12]  /*10110*/  SHFL.IDX PT, R6, R2, 0x3, 0x181f ;  /* 0x00781f0002067f89 */ /* 0x00051800000e0000 */
[----:B--2---:R-:W-:Y:S05]  /*10120*/  @P0 BRA `(.L_x_4582) ;  /* 0x00000020006c0947 */ /* 0x004fea0003800000 */
        /* <DEDUP_REMOVED lines=15> */
.L_x_4575:
        /* <DEDUP_REMOVED lines=12> */
[----:B------:R-:W-:Y:S01]  /*102e0*/  UIADD3 UR8, UR8, 0x30820, URZ ;  /* 0x0003082008087890 */ /* 0x000fe2000fffe03f */
[----:B------:R-:W-:Y:S01]  /*102f0*/  SHF.R.S32.HI R73, RZ, 0x1f, R217 ;  /* 0x0000001fff497819 */ /* 0x000fe200000114d9 */
[----:B------:R-:W-:Y:S01]  /*10300*/  ULDC.64 UR12, c[0x0][0xb38] ;  /* 0x0002ce00000c7ab9 */ /* 0x000fe20000000a00 */
[----:B------:R-:W-:Y:S01]  /*10310*/  SHF.R.S32.HI R74, RZ, 0x1f, R218 ;  /* 0x0000001fff4a7819 */ /* 0x000fe200000114da */
[----:B------:R-:W-:-:S02]  /*10320*/  UIMAD.WIDE.U32 UR10, UR18, UR12, UR10 ;  /* 0x0000000c120a72a5 */ /* 0x000fc4000f8e000a */
[----:B------:R-:W-:Y:S02]  /*10330*/  UPRMT UR8, URZ, 0x654, UR8 ;  /* 0x000006543f087896 */ /* 0x000fe40008000008 */
[----:B------:R-:W-:-:S03]  /*10340*/  UIMAD UR11, UR18, UR13, UR11 ;  /* 0x0000000d120b72a4 */ /* 0x000fc6000f8e020b */
[----:B------:R-:W-:Y:S02]  /*10350*/  ULDC.64 UR12, c[0x0][0xb40] ;  /* 0x0002d000000c7ab9 */ /* 0x000fe40000000a00 */
[----:B------:R-:W-:Y:S02]  /*10360*/  UIMAD UR4, UR4, UR12, URZ ;  /* 0x0000000c040472a4 */ /* 0x000fe4000f8e023f */
        /* <DEDUP_REMOVED lines=40> */
[----:B------:R-:W-:Y:S02]  /*105f0*/  SHF.R.S32.HI R13, RZ, 0x1f, R207 ;  /* 0x0000001fff0d7819 */ /* 0x000fe400000114cf */
[----:B------:R-:W-:Y:S02]  /*10600*/  SHF.R.S32.HI R72, RZ, 0x1f, R23 ;  /* 0x0000001fff487819 */ /* 0x000fe40000011417 */
[----:B-1----:R-:W-:Y:S01]  /*10610*/  @!P4 LEA R10, P5, R218, R2, 0x2 ;  /* 0x00000002da0ac211 */ /* 0x002fe200078a10ff */
[----:B--2---:R-:W-:-:S03]  /*10620*/  @!P1 IMAD.WIDE R8, R19, 0x4, R2 ;  /* 0x0000000413089825 */ /* 0x004fc600078e0202 */
[-C--:B------:R-:W-:Y:S02]  /*10630*/  @!P4 LEA.HI.X R11, R218, R3.reuse, R74, 0x2, P5 ;  /* 0x00000003da0bc211 */ /* 0x080fe400028f144a */
[----:B------:R-:W-:Y:S01]  /*10640*/  ISETP.GE.AND P5, PT, R23, UR4, PT ;  /* 0x0000000417007c0c */ /* 0x000fe2000bfa6270 */
[----:B------:R1:W-:Y:S01]  /*10650*/  @!P1 ST.E.64 desc[UR36][R8.64], R24 ;  /* 0x0000001808009985 */ /* 0x0003e2000c101b24 */
[-C--:B------:R-:W-:Y:S02]  /*10660*/  @!P2 LEA R14, P1, R15, R2.reuse, 0x2 ;  /* 0x000000020f0ea211 */ /* 0x080fe400078210ff */
[----:B------:R-:W-:Y:S01]  /*10670*/  @!P3 LEA R12, P6, R207, R2, 0x2 ;  /* 0x00000002cf0cb211 */ /* 0x000fe200078c10ff */
[----:B------:R2:W-:Y:S01]  /*10680*/  @!P4 ST.E.64 desc[UR36][R10.64], R28 ;  /* 0x0000001c0a00c985 */ /* 0x0005e2000c101b24 */
[----:B------:R-:W-:Y:S02]  /*10690*/  ISETP.GE.AND P4, PT, R206, UR4, PT ;  /* 0x00000004ce007c0c */ /* 0x000fe4000bf86270 */
[----:B------:R-:W-:-:S02]  /*106a0*/  @!P2 LEA.HI.X R15, R15, R3, R18, 0x2, P1 ;  /* 0x000000030f0fa211 */ /* 0x000fc400008f1412 */
[----:B------:R-:W-:Y:S02]  /*106b0*/  ISETP.GE.AND P1, PT, R205, UR4, PT ;  /* 0x00000004cd007c0c */ /* 0x000fe4000bf26270 */
[-C--:B------:R-:W-:Y:S02]  /*106c0*/  @!P3 LEA.HI.X R13, R207, R3.reuse, R13, 0x2, P6 ;  /* 0x00000003cf0db211 */ /* 0x080fe400030f140d */
[CC--:B------:R-:W-:Y:S02]  /*106d0*/  @!P5 LEA R22, P6, R23.reuse, R2.reuse, 0x2 ;  /* 0x000000021716d211 */ /* 0x0c0fe400078c10ff */
[----:B-1----:R-:W-:Y:S01]  /*106e0*/  SHF.R.S32.HI R9, RZ, 0x1f, R206 ;  /* 0x0000001fff097819 */ /* 0x002fe200000114ce */
[----:B------:R1:W-:Y:S01]  /*106f0*/  @!P3 ST.E.64 desc[UR36][R12.64], R32 ;  /* 0x000000200c00b985 */ /* 0x0003e2000c101b24 */
[----:B------:R-:W-:Y:S02]  /*10700*/  @!P5 LEA.HI.X R23, R23, R3, R72, 0x2, P6 ;  /* 0x000000031717d211 */ /* 0x000fe400030f1448 */
[----:B------:R-:W-:Y:S01]  /*10710*/  @!P4 LEA R8, P6, R206, R2, 0x2 ;  /* 0x00000002ce08c211 */ /* 0x000fe200078c10ff */
[----:B------:R3:W-:Y:S01]  /*10720*/  @!P2 ST.E.64 desc[UR36][R14.64], R36 ;  /* 0x000000240e00a985 */ /* 0x0007e2000c101b24 */
[----:B------:R-:W-:-:S02]  /*10730*/  ISETP.GE.AND P3, PT, R204, UR4, PT ;  /* 0x00000004cc007c0c */ /* 0x000fc4000bf66270 */
[----:B------:R-:W-:Y:S01]  /*10740*/  ISETP.GE.AND P2, PT, R203, UR4, PT ;  /* 0x00000004cb007c0c */ /* 0x000fe2000bf46270 */
[----:B------:R4:W-:Y:S01]  /*10750*/  @!P5 ST.E.64 desc[UR36][R22.64], R40 ;  /* 0x000000281600d985 */ /* 0x0009e2000c101b24 */
[-C--:B------:R-:W-:Y:S02]  /*10760*/  @!P4 LEA.HI.X R9, R206, R3.reuse, R9, 0x2, P6 ;  /* 0x00000003ce09c211 */ /* 0x080fe400030f1409 */
[----:B--2---:R-:W-:Y:S02]  /*10770*/  SHF.R.S32.HI R11, RZ, 0x1f, R205 ;  /* 0x0000001fff0b7819 */ /* 0x004fe400000114cd */
[C---:B------:R-:W-:Y:S01]  /*10780*/  @!P1 LEA R10, P5, R205.reuse, R2, 0x2 ;  /* 0x00000002cd0a9211 */ /* 0x040fe200078a10ff */
[----:B------:R2:W-:Y:S01]  /*10790*/  @!P4 ST.E.64 desc[UR36][R8.64], R44 ;  /* 0x0000002c0800c985 */ /* 0x0005e2000c101b24 */
[----:B------:R-:W-:Y:S02]  /*107a0*/  ISETP.GE.AND P4, PT, R202, UR4, PT ;  /* 0x00000004ca007c0c */ /* 0x000fe4000bf86270 */
[----:B------:R-:W-:-:S02]  /*107b0*/  @!P1 LEA.HI.X R11, R205, R3, R11, 0x2, P5 ;  /* 0x00000003cd0b9211 */ /* 0x000fc400028f140b */
[----:B------:R-:W-:Y:S02]  /*107c0*/  ISETP.GE.AND P5, PT, R201, UR4, PT ;  /* 0x00000004c9007c0c */ /* 0x000fe4000bfa6270 */
[----:B------:R-:W-:Y:S01]  /*107d0*/  SHF.R.S32.HI R25, RZ, 0x1f, R204 ;  /* 0x0000001fff197819 */ /* 0x000fe200000114cc */
[----:B------:R5:W-:Y:S01]  /*107e0*/  @!P1 ST.E.64 desc[UR36][R10.64], R48 ;  /* 0x000000300a009985 */ /* 0x000be2000c101b24 */
[CC--:B-1----:R-:W-:Y:S02]  /*107f0*/  @!P3 LEA R12, P6, R204.reuse, R2.reuse, 0x2 ;  /* 0x00000002cc0cb211 */ /* 0x0c2fe400078c10ff */
[----:B---3--:R-:W-:Y:S02]  /*10800*/  SHF.R.S32.HI R15, RZ, 0x1f, R203 ;  /* 0x0000001fff0f7819 */ /* 0x008fe400000114cb */
[----:B------:R-:W-:Y:S02]  /*10810*/  @!P2 LEA R14, P1, R203, R2, 0x2 ;  /* 0x00000002cb0ea211 */ /* 0x000fe400078210ff */
[----:B------:R-:W-:-:S02]  /*10820*/  @!P3 LEA.HI.X R13, R204, R3, R25, 0x2, P6 ;  /* 0x00000003cc0db211 */ /* 0x000fc400030f1419 */
[----:B------:R-:W-:Y:S02]  /*10830*/  @!P2 LEA.HI.X R15, R203, R3, R15, 0x2, P1 ;  /* 0x00000003cb0fa211 */ /* 0x000fe400008f140f */
[----:B----4-:R-:W-:Y:S01]  /*10840*/  SHF.R.S32.HI R23, RZ, 0x1f, R202 ;  /* 0x0000001fff177819 */ /* 0x010fe200000114ca */
[----:B------:R1:W-:Y:S01]  /*10850*/  @!P3 ST.E.64 desc[UR36][R12.64], R52 ;  /* 0x000000340c00b985 */ /* 0x0003e2000c101b24 */
[-C--:B--2---:R-:W-:Y:S02]  /*10860*/  @!P4 LEA R8, P6, R202, R2.reuse, 0x2 ;  /* 0x00000002ca08c211 */ /* 0x084fe400078c10ff */
[----:B------:R-:W-:Y:S01]  /*10870*/  SHF.R.S32.HI R18, RZ, 0x1f, R201 ;  /* 0x0000001fff127819 */ /* 0x000fe200000114c9 */
[----:B------:R2:W-:Y:S01]  /*10880*/  @!P2 ST.E.64 desc[UR36][R14.64], R56 ;  /* 0x000000380e00a985 */ /* 0x0005e2000c101b24 */
[----:B------:R-:W-:Y:S02]  /*10890*/  ISETP.GE.AND P1, PT, R200, UR4, PT ;  /* 0x00000004c8007c0c */ /* 0x000fe4000bf26270 */
[----:B------:R-:W-:-:S02]  /*108a0*/  @!P5 LEA R22, P3, R201, R2, 0x2 ;  /* 0x00000002c916d211 */ /* 0x000fc400078610ff */
[----:B------:R-:W-:Y:S02]  /*108b0*/  ISETP.GE.AND P2, PT, R199, UR4, PT ;  /* 0x00000004c7007c0c */ /* 0x000fe4000bf46270 */
[-C--:B------:R-:W-:Y:S02]  /*108c0*/  @!P4 LEA.HI.X R9, R202, R3.reuse, R23, 0x2, P6 ;  /* 0x00000003ca09c211 */ /* 0x080fe400030f1417 */
[----:B------:R-:W-:Y:S02]  /*108d0*/  @!P5 LEA.HI.X R23, R201, R3, R18, 0x2, P3 ;  /* 0x00000003c917d211 */ /* 0x000fe400018f1412 */
[----:B------:R-:W-:Y:S01]  /*108e0*/  ISETP.GE.AND P3, PT, R198, UR4, PT ;  /* 0x00000004c6007c0c */ /* 0x000fe2000bf66270 */
[----:B------:R3:W-:Y:S01]  /*108f0*/  @!P4 ST.E.64 desc[UR36][R8.64], R60 ;  /* 0x0000003c0800c985 */ /* 0x0007e2000c101b24 */
[----:B-----5:R-:W-:Y:S02]  /*10900*/  SHF.R.S32.HI R11, RZ, 0x1f, R200 ;  /* 0x0000001fff0b7819 */ /* 0x020fe400000114c8 */
[----:B------:R-:W-:Y:S01]  /*10910*/  @!P1 LEA R10, P6, R200, R2, 0x2 ;  /* 0x00000002c80a9211 */ /* 0x000fe200078c10ff */
[----:B------:R4:W-:Y:S01]  /*10920*/  @!P5 ST.E.64 desc[UR36][R22.64], R64 ;  /* 0x000000401600d985 */ /* 0x0009e2000c101b24 */
[----:B-1----:R-:W-:-:S02]  /*10930*/  SHF.R.S32.HI R13, RZ, 0x1f, R199 ;  /* 0x0000001fff0d7819 */ /* 0x002fc400000114c7 */
[-C--:B------:R-:W-:Y:S02]  /*10940*/  @!P2 LEA R12, P5, R199, R2.reuse, 0x2 ;  /* 0x00000002c70ca211 */ /* 0x080fe400078a10ff */
[----:B------:R-:W-:Y:S02]  /*10950*/  ISETP.GE.AND P4, PT, R197, UR4, PT ;  /* 0x00000004c5007c0c */ /* 0x000fe4000bf86270 */
[-C--:B------:R-:W-:Y:S02]  /*10960*/  @!P1 LEA.HI.X R11, R200, R3.reuse, R11, 0x2, P6 ;  /* 0x00000003c80b9211 */ /* 0x080fe400030f140b */
[----:B------:R-:W-:Y:S02]  /*10970*/  SHF.R.S32.HI R25, RZ, 0x1f, R198 ;  /* 0x0000001fff197819 */ /* 0x000fe400000114c6 */
[----:B--2---:R-:W-:Y:S01]  /*10980*/  @!P3 LEA R14, P6, R198, R2, 0x2 ;  /* 0x00000002c60eb211 */ /* 0x004fe200078c10ff */
[----:B------:R-:W-:Y:S01]  /*10990*/  @!P1 ST.E.64 desc[UR36][R10.64], R68 ;  /* 0x000000440a009985 */ /* 0x000fe2000c101b24 */
[----:B------:R-:W-:-:S02]  /*109a0*/  @!P2 LEA.HI.X R13, R199, R3, R13, 0x2, P5 ;  /* 0x00000003c70da211 */ /* 0x000fc400028f140d */
[----:B------:R-:W-:Y:S02]  /*109b0*/  ISETP.GE.AND P5, PT, R196, UR4, PT ;  /* 0x00000004c4007c0c */ /* 0x000fe4000bfa6270 */
[----:B------:R-:W-:Y:S01]  /*109c0*/  @!P3 LEA.HI.X R15, R198, R3, R25, 0x2, P6 ;  /* 0x00000003c60fb211 */ /* 0x000fe200030f1419 */
[----:B------:R1:W-:Y:S01]  /*109d0*/  @!P2 ST.E.64 desc[UR36][R12.64], R4 ;  /* 0x000000040c00a985 */ /* 0x0003e2000c101b24 */
[----:B---3--:R-:W-:Y:S02]  /*109e0*/  SHF.R.S32.HI R9, RZ, 0x1f, R197 ;  /* 0x0000001fff097819 */ /* 0x008fe400000114c5 */
[----:B------:R-:W-:Y:S01]  /*109f0*/  @!P4 LEA R8, P1, R197, R2, 0x2 ;  /* 0x00000002c508c211 */ /* 0x000fe200078210ff */
[----:B------:R-:W-:Y:S01]  /*10a00*/  @!P3 ST.E.64 desc[UR36][R14.64], R76 ;  /* 0x0000004c0e00b985 */ /* 0x000fe2000c101b24 */
[----:B------:R-:W-:Y:S02]  /*10a10*/  ISETP.GE.AND P3, PT, R217, UR4, PT ;  /* 0x00000004d9007c0c */ /* 0x000fe4000bf66270 */
[----:B----4-:R-:W-:-:S02]  /*10a20*/  SHF.R.S32.HI R23, RZ, 0x1f, R196 ;  /* 0x0000001fff177819 */ /* 0x010fc400000114c4 */
[----:B------:R-:W-:Y:S02]  /*10a30*/  ISETP.GE.AND P2, PT, R216, UR4, PT ;  /* 0x00000004d8007c0c */ /* 0x000fe4000bf46270 */
[CC--:B------:R-:W-:Y:S02]  /*10a40*/  @!P5 LEA R22, P6, R196.reuse, R2.reuse, 0x2 ;  /* 0x00000002c416d211 */ /* 0x0c0fe400078c10ff */
[-C--:B------:R-:W-:Y:S02]  /*10a50*/  @!P4 LEA.HI.X R9, R197, R3.reuse, R9, 0x2, P1 ;  /* 0x00000003c509c211 */ /* 0x080fe400008f1409 */
[----:B------:R-:W-:Y:S02]  /*10a60*/  ISETP.GE.AND P1, PT, R215, UR4, PT ;  /* 0x00000004d7007c0c */ /* 0x000fe4000bf26270 */
[----:B------:R-:W-:Y:S01]  /*10a70*/  @!P5 LEA.HI.X R23, R196, R3, R23, 0x2, P6 ;  /* 0x00000003c417d211 */ /* 0x000fe200030f1417 */
[----:B------:R2:W-:Y:S01]  /*10a80*/  @!P4 ST.E.64 desc[UR36][R8.64], R80 ;  /* 0x000000500800c985 */ /* 0x0005e2000c101b24 */
[----:B-1----:R-:W-:-:S03]  /*10a90*/  @!P3 LEA R4, P4, R217, R2, 0x2 ;  /* 0x00000002d904b211 */ /* 0x002fc600078810ff */
[----:B------:R-:W-:Y:S01]  /*10aa0*/  @!P5 ST.E.64 desc[UR36][R22.64], R84 ;  /* 0x000000541600d985 */ /* 0x000fe2000c101b24 */
[----:B------:R-:W-:Y:S02]  /*10ab0*/  ISETP.GE.AND P5, PT, R214, UR4, PT ;  /* 0x00000004d6007c0c */ /* 0x000fe4000bfa6270 */
[-C--:B------:R-:W-:Y:S02]  /*10ac0*/  @!P3 LEA.HI.X R5, R217, R3.reuse, R73, 0x2, P4 ;  /* 0x00000003d905b211 */ /* 0x080fe400020f1449 */
[CC--:B------:R-:W-:Y:S02]  /*10ad0*/  @!P2 LEA R10, P6, R216.reuse, R2.reuse, 0x2 ;  /* 0x00000002d80aa211 */ /* 0x0c0fe400078c10ff */
[----:B------:R-:W-:Y:S01]  /*10ae0*/  @!P1 LEA R12, P4, R215, R2, 0x2 ;  /* 0x00000002d70c9211 */ /* 0x000fe200078810ff */
[----:B------:R1:W-:Y:S01]  /*10af0*/  @!P3 ST.E.64 desc[UR36][R4.64], R88 ;  /* 0x000000580400b985 */ /* 0x0003e2000c101b24 */
        /* <DEDUP_REMOVED lines=12> */
[CC--:B-1----:R-:W-:Y:S02]  /*10bc0*/  @!P4 LEA R4, P5, R212.reuse, R2.reuse, 0x2 ;  /* 0x00000002d404c211 */ /* 0x0c2fe400078a10ff */
[-C--:B------:R-:W-:Y:S02]  /*10bd0*/  @!P3 LEA.HI.X R15, R213, R3.reuse, R226, 0x2, P6 ;  /* 0x00000003d50fb211 */ /* 0x080fe400030f14e2 */
[CC--:B---3--:R-:W-:Y:S02]  /*10be0*/  @!P2 LEA R10, P6, R211.reuse, R2.reuse, 0x2 ;  /* 0x00000002d30aa211 */ /* 0x0c8fe400078c10ff */
        /* <DEDUP_REMOVED lines=8> */
.L_x_4584:
[----:B------:R-:W-:Y:S05]  /*10c70*/  BSYNC B1 ;  /* 0x0000000000017941 */ /* 0x000fea0003800000 */
.L_x_4583:
[----:B----4-:R3:W4:Y:S04]  /*10c80*/  SHFL.IDX PT, R5, R17, 0x1, 0x1c1f ;  /* 0x003c1f0011057f89 */ /* 0x01072800000e0000 */
[----:B------:R3:W0:Y:S01]  /*10c90*/  SHFL.IDX PT, R4, R0, 0x1, 0x1c1f ;  /* 0x003c1f0000047f89 */ /* 0x00062200000e0000 */
[----:B------:R-:W-:Y:S05]  /*10ca0*/  @P0 BRA `(.L_x_4582) ;  /* 0x00000014008c0947 */ /* 0x000fea0003800000 */
[----:B------:R-:W-:Y:S01]  /*10cb0*/  ULDC UR4, c[0x0][0xac8] ;  /* 0x0002b20000047ab9 */ /* 0x000fe20000000800 */
[C---:B------:R-:W-:Y:S01]  /*10cc0*/  VIADD R9, R19.reuse, 0x18 ;  /* 0x0000001813097836 */ /* 0x040fe20000000000 */
[C---:B------:R-:W-:Y:S01]  /*10cd0*/  ISETP.GE.AND P3, PT, R19.reuse, UR4, PT ;  /* 0x0000000413007c0c */ /* 0x040fe2000bf66270 */
[----:B------:R-:W-:Y:S01]  /*10ce0*/  VIADD R13, R19, 0x20 ;  /* 0x00000020130d7836 */ /* 0x000fe20000000000 */
[----:B------:R-:W-:Y:S02]  /*10cf0*/  ISETP.GE.AND P4, PT, R218, UR4, PT ;  /* 0x00000004da007c0c */ /* 0x000fe4000bf86270 */
[----:B------:R-:W-:Y:S02]  /*10d00*/  ISETP.GE.AND P0, PT, R9, UR4, PT ;  /* 0x0000000409007c0c */ /* 0x000fe4000bf06270 */
[----:B------:R-:W-:Y:S02]  /*10d10*/  ISETP.GE.AND P1, PT, R207, UR4, PT ;  /* 0x00000004cf007c0c */ /* 0x000fe4000bf26270 */
[----:B------:R-:W-:-:S02]  /*10d20*/  ISETP.GE.AND P2, PT, R13, UR4, PT ;  /* 0x000000040d007c0c */ /* 0x000fc4000bf46270 */
[----:B0--3--:R-:W-:Y:S02]  /*10d30*/  SHF.R.S32.HI R0, RZ, 0x1f, R9 ;  /* 0x0000001fff007819 */ /* 0x009fe40000011409 */
[----:B------:R-:W-:Y:S01]  /*10d40*/  SHF.R.S32.HI R14, RZ, 0x1f, R13 ;  /* 0x0000001fff0e7819 */ /* 0x000fe2000001140d */
[----:B-12-4-:R-:W-:Y:S01]  /*10d50*/  @!P3 IMAD.WIDE R2, R19, 0x4, R4 ;  /* 0x000000041302b825 */ /* 0x016fe200078e0204 */
[----:B------:R-:W-:Y:S02]  /*10d60*/  SHF.R.S32.HI R15, RZ, 0x1f, R206 ;  /* 0x0000001fff0f7819 */ /* 0x000fe400000114ce */
[-C--:B------:R-:W-:Y:S02]  /*10d70*/  @!P4 LEA R6, P6, R218, R4.reuse, 0x2 ;  /* 0x00000004da06c211 */ /* 0x080fe400078c10ff */
[----:B------:R-:W-:Y:S01]  /*10d80*/  @!P0 LEA R10, P5, R9, R4, 0x2 ;  /* 0x00000004090a8211 */ /* 0x000fe200078a10ff */
[----:B------:R0:W-:Y:S01]  /*10d90*/  @!P3 ST.E.64 desc[UR36][R2.64], R26 ;  /* 0x0000001a0200b985 */ /* 0x0001e2000c101b24 */
[----:B------:R-:W-:-:S02]  /*10da0*/  ISETP.GE.AND P3, PT, R206, UR4, PT ;  /* 0x00000004ce007c0c */ /* 0x000fc4000bf66270 */
[-C--:B------:R-:W-:Y:S02]  /*10db0*/  @!P4 LEA.HI.X R7, R218, R5.reuse, R74, 0x2, P6 ;  /* 0x00000005da07c211 */ /* 0x080fe400030f144a */
[-C--:B------:R-:W-:Y:S02]  /*10dc0*/  @!P0 LEA.HI.X R11, R9, R5.reuse, R0, 0x2, P5 ;  /* 0x00000005090b8211 */ /* 0x080fe400028f1400 */
[----:B------:R-:W-:Y:S01]  /*10dd0*/  SHF.R.S32.HI R0, RZ, 0x1f, R207 ;  /* 0x0000001fff007819 */ /* 0x000fe200000114cf */
[----:B------:R1:W-:Y:S01]  /*10de0*/  @!P4 ST.E.64 desc[UR36][R6.64], R30 ;  /* 0x0000001e0600c985 */ /* 0x0003e2000c101b24 */
[-C--:B------:R-:W-:Y:S02]  /*10df0*/  @!P1 LEA R8, P5, R207, R4.reuse, 0x2 ;  /* 0x00000004cf089211 */ /* 0x080fe400078a10ff */
[----:B------:R-:W-:Y:S02]  /*10e00*/  @!P2 LEA R12, P6, R13, R4, 0x2 ;  /* 0x000000040d0ca211 */ /* 0x000fe400078c10ff */
[----:B------:R-:W-:-:S02]  /*10e10*/  @!P1 LEA.HI.X R9, R207, R5, R0, 0x2, P5 ;  /* 0x00000005cf099211 */ /* 0x000fc400028f1400 */
[----:B------:R-:W-:Y:S02]  /*10e20*/  ISETP.GE.AND P4, PT, R205, UR4, PT ;  /* 0x00000004cd007c0c */ /* 0x000fe4000bf86270 */
[-C--:B------:R-:W-:Y:S01]  /*10e30*/  @!P2 LEA.HI.X R13, R13, R5.reuse, R14, 0x2, P6 ;  /* 0x000000050d0da211 */ /* 0x080fe200030f140e */
[----:B------:R2:W-:Y:S01]  /*10e40*/  @!P1 ST.E.64 desc[UR36][R8.64], R34 ;  /* 0x0000002208009985 */ /* 0x0005e2000c101b24 */
[----:B------:R-:W-:Y:S02]  /*10e50*/  ISETP.GE.AND P5, PT, R204, UR4, PT ;  /* 0x00000004cc007c0c */ /* 0x000fe4000bfa6270 */
[C---:B0-----:R-:W-:Y:S01]  /*10e60*/  @!P3 LEA R2, P1, R206.reuse, R4, 0x2 ;  /* 0x00000004ce02b211 */ /* 0x041fe200078210ff */
[----:B------:R0:W-:Y:S01]  /*10e70*/  @!P0 ST.E.64 desc[UR36][R10.64], R38 ;  /* 0x000000260a008985 */ /* 0x0001e2000c101b24 */
[----:B------:R-:W-:Y:S02]  /*10e80*/  SHF.R.S32.HI R0, RZ, 0x1f, R205 ;  /* 0x0000001fff007819 */ /* 0x000fe400000114cd */
[----:B------:R-:W-:Y:S01]  /*10e90*/  @!P3 LEA.HI.X R3, R206, R5, R15, 0x2, P1 ;  /* 0x00000005ce03b211 */ /* 0x000fe200008f140f */
[----:B------:R3:W-:Y:S01]  /*10ea0*/  @!P2 ST.E.64 desc[UR36][R12.64], R42 ;  /* 0x0000002a0c00a985 */ /* 0x0007e2000c101b24 */
[----:B------:R-:W-:-:S02]  /*10eb0*/  ISETP.GE.AND P2, PT, R203, UR4, PT ;  /* 0x00000004cb007c0c */ /* 0x000fc4000bf46270 */
[----:B------:R-:W-:Y:S01]  /*10ec0*/  ISETP.GE.AND P1, PT, R202, UR4, PT ;  /* 0x00000004ca007c0c */ /* 0x000fe2000bf26270 */
[----:B------:R4:W-:Y:S01]  /*10ed0*/  @!P3 ST.E.64 desc[UR36][R2.64], R46 ;  /* 0x0000002e0200b985 */ /* 0x0009e2000c101b24 */
[CC--:B-1----:R-:W-:Y:S02]  /*10ee0*/  @!P4 LEA R6, P0, R205.reuse, R4.reuse, 0x2 ;  /* 0x00000004cd06c211 */ /* 0x0c2fe400078010ff */
[----:B------:R-:W-:Y:S02]  /*10ef0*/  SHF.R.S32.HI R17, RZ, 0x1f, R204 ;  /* 0x0000001fff117819 */ /* 0x000fe400000114cc */
[----:B------:R-:W-:Y:S02]  /*10f00*/  @!P5 LEA R14, P6, R204, R4, 0x2 ;  /* 0x00000004cc0ed211 */ /* 0x000fe400078c10ff */
[----:B------:R-:W-:Y:S02]  /*10f10*/  @!P4 LEA.HI.X R7, R205, R5, R0, 0x2, P0 ;  /* 0x00000005cd07c211 */ /* 0x000fe400000f1400 */
[----:B------:R-:W-:-:S02]  /*10f20*/  ISETP.GE.AND P0, PT, R201, UR4, PT ;  /* 0x00000004c9007c0c */ /* 0x000fc4000bf06270 */
[----:B------:R-:W-:Y:S01]  /*10f30*/  @!P5 LEA.HI.X R15, R204, R5, R17, 0x2, P6 ;  /* 0x00000005cc0fd211 */ /* 0x000fe200030f1411 */
[----:B------:R1:W-:Y:S01]  /*10f40*/  @!P4 ST.E.64 desc[UR36][R6.64], R50 ;  /* 0x000000320600c985 */ /* 0x0003e2000c101b24 */
[----:B------:R-:W-:Y:S02]  /*10f50*/  SHF.R.S32.HI R0, RZ, 0x1f, R203 ;  /* 0x0000001fff007819 */ /* 0x000fe400000114cb */
[-C--:B--2---:R-:W-:Y:S01]  /*10f60*/  @!P2 LEA R8, P4, R203, R4.reuse, 0x2 ;  /* 0x00000004cb08a211 */ /* 0x084fe200078810ff */
[----:B------:R2:W-:Y:S01]  /*10f70*/  @!P5 ST.E.64 desc[UR36][R14.64], R54 ;  /* 0x000000360e00d985 */ /* 0x0005e2000c101b24 */
[----:B0-----:R-:W-:Y:S02]  /*10f80*/  SHF.R.S32.HI R11, RZ, 0x1f, R202 ;  /* 0x0000001fff0b7819 */ /* 0x001fe400000114ca */
[----:B------:R-:W-:Y:S02]  /*10f90*/  @!P1 LEA R10, P3, R202, R4, 0x2 ;  /* 0x00000004ca0a9211 */ /* 0x000fe400078610ff */
[----:B------:R-:W-:-:S02]  /*10fa0*/  ISETP.GE.AND P5, PT, R200, UR4, PT ;  /* 0x00000004c8007c0c */ /* 0x000fc4000bfa6270 */
[-C--:B------:R-:W-:Y:S02]  /*10fb0*/  @!P2 LEA.HI.X R9, R203, R5.reuse, R0, 0x2, P4 ;  /* 0x00000005cb09a211 */ /* 0x080fe400020f1400 */
[----:B------:R-:W-:Y:S02]  /*10fc0*/  ISETP.GE.AND P4, PT, R199, UR4, PT ;  /* 0x00000004c7007c0c */ /* 0x000fe4000bf86270 */
[----:B------:R-:W-:Y:S01]  /*10fd0*/  @!P1 LEA.HI.X R11, R202, R5, R11, 0x2, P3 ;  /* 0x00000005ca0b9211 */ /* 0x000fe200018f140b */
[----:B------:R0:W-:Y:S01]  /*10fe0*/  @!P2 ST.E.64 desc[UR36][R8.64], R58 ;  /* 0x0000003a0800a985 */ /* 0x0001e2000c101b24 */
[----:B------:R-:W-:Y:S02]  /*10ff0*/  ISETP.GE.AND P3, PT, R198, UR4, PT ;  /* 0x00000004c6007c0c */ /* 0x000fe4000bf66270 */
[----:B---3--:R-:W-:Y:S01]  /*11000*/  SHF.R.S32.HI R13, RZ, 0x1f, R201 ;  /* 0x0000001fff0d7819 */ /* 0x008fe200000114c9 */
[----:B------:R3:W-:Y:S01]  /*11010*/  @!P1 ST.E.64 desc[UR36][R10.64], R62 ;  /* 0x0000003e0a009985 */ /* 0x0007e2000c101b24 */
[----:B------:R-:W-:-:S02]  /*11020*/  @!P0 LEA R12, P6, R201, R4, 0x2 ;  /* 0x00000004c90c8211 */ /* 0x000fc400078c10ff */
[----:B----4-:R-:W-:Y:S02]  /*11030*/  SHF.R.S32.HI R3, RZ, 0x1f, R200 ;  /* 0x0000001fff037819 */ /* 0x010fe400000114c8 */
[----:B------:R-:W-:Y:S02]  /*11040*/  @!P0 LEA.HI.X R13, R201, R5, R13, 0x2, P6 ;  /* 0x00000005c90d8211 */ /* 0x000fe400030f140d */
[-C--:B------:R-:W-:Y:S02]  /*11050*/  @!P5 LEA R2, P1, R200, R4.reuse, 0x2 ;  /* 0x00000004c802d211 */ /* 0x080fe400078210ff */
[----:B------:R-:W-:Y:S01]  /*11060*/  SHF.R.S32.HI R0, RZ, 0x1f, R199 ;  /* 0x0000001fff007819 */ /* 0x000fe200000114c7 */
[----:B------:R4:W-:Y:S01]  /*11070*/  @!P0 ST.E.64 desc[UR36][R12.64], R66 ;  /* 0x000000420c008985 */ /* 0x0009e2000c101b24 */
[----:B------:R-:W-:Y:S02]  /*11080*/  ISETP.GE.AND P2, PT, R197, UR4, PT ;  /* 0x00000004c5007c0c */ /* 0x000fe4000bf46270 */
[----:B-1----:R-:W-:-:S02]  /*11090*/  @!P4 LEA R6, P0, R199, R4, 0x2 ;  /* 0x00000004c706c211 */ /* 0x002fc400078010ff */
[----:B--2---:R-:W-:Y:S02]  /*110a0*/  SHF.R.S32.HI R15, RZ, 0x1f, R198 ;  /* 0x0000001fff0f7819 */ /* 0x004fe400000114c6 */
[----:B------:R-:W-:Y:S02]  /*110b0*/  @!P3 LEA R14, P6, R198, R4, 0x2 ;  /* 0x00000004c60eb211 */ /* 0x000fe400078c10ff */
[-C--:B------:R-:W-:Y:S02]  /*110c0*/  @!P5 LEA.HI.X R3, R200, R5.reuse, R3, 0x2, P1 ;  /* 0x00000005c803d211 */ /* 0x080fe400008f1403 */
[----:B------:R-:W-:Y:S02]  /*110d0*/  ISETP.GE.AND P1, PT, R196, UR4, PT ;  /* 0x00000004c4007c0c */ /* 0x000fe4000bf26270 */
[----:B------:R-:W-:Y:S01]  /*110e0*/  @!P4 LEA.HI.X R7, R199, R5, R0, 0x2, P0 ;  /* 0x00000005c707c211 */ /* 0x000fe200000f1400 */
[----:B------:R1:W-:Y:S01]  /*110f0*/  @!P5 ST.E.64 desc[UR36][R2.64], R70 ;  /* 0x000000460200d985 */ /* 0x0003e2000c101b24 */
[----:B------:R-:W-:-:S02]  /*11100*/  ISETP.GE.AND P0, PT, R217, UR4, PT ;  /* 0x00000004d9007c0c */ /* 0x000fc4000bf06270 */
[----:B------:R-:W-:Y:S01]  /*11110*/  @!P3 LEA.HI.X R15, R198, R5, R15, 0x2, P6 ;  /* 0x00000005c60fb211 */ /* 0x000fe200030f140f */
[----:B------:R2:W-:Y:S01]  /*11120*/  @!P4 ST.E.64 desc[UR36][R6.64], R122 ;  /* 0x0000007a0600c985 */ /* 0x0005e2000c101b24 */
[----:B------:R-:W-:Y:S02]  /*11130*/  SHF.R.S32.HI R0, RZ, 0x1f, R197 ;  /* 0x0000001fff007819 */ /* 0x000fe400000114c5 */
[-C--:B0-----:R-:W-:Y:S01]  /*11140*/  @!P2 LEA R8, P4, R197, R4.reuse, 0x2 ;  /* 0x00000004c508a211 */ /* 0x081fe200078810ff */
[----:B------:R-:W-:Y:S01]  /*11150*/  @!P3 ST.E.64 desc[UR36][R14.64], R78 ;  /* 0x0000004e0e00b985 */ /* 0x000fe2000c101b24 */
[----:B------:R-:W-:Y:S02]  /*11160*/  ISETP.GE.AND P3, PT, R216, UR4, PT ;  /* 0x00000004d8007c0c */ /* 0x000fe4000bf66270 */
[----:B---3--:R-:W-:Y:S02]  /*11170*/  SHF.R.S32.HI R11, RZ, 0x1f, R196 ;  /* 0x0000001fff0b7819 */ /* 0x008fe400000114c4 */
[----:B------:R-:W-:-:S02]  /*11180*/  @!P1 LEA R10, P5, R196, R4, 0x2 ;  /* 0x00000004c40a9211 */ /* 0x000fc400078a10ff */
[-C--:B------:R-:W-:Y:S02]  /*11190*/  @!P2 LEA.HI.X R9, R197, R5.reuse, R0, 0x2, P4 ;  /* 0x00000005c509a211 */ /* 0x080fe400020f1400 */
[-C--:B----4-:R-:W-:Y:S02]  /*111a0*/  @!P0 LEA R12, P6, R217, R4.reuse, 0x2 ;  /* 0x00000004d90c8211 */ /* 0x090fe400078c10ff */
[----:B------:R-:W-:Y:S01]  /*111b0*/  ISETP.GE.AND P4, PT, R215, UR4, PT ;  /* 0x00000004d7007c0c */ /* 0x000fe2000bf86270 */
[----:B------:R0:W-:Y:S01]  /*111c0*/  @!P2 ST.E.64 desc[UR36][R8.64], R82 ;  /* 0x000000520800a985 */ /* 0x0001e2000c101b24 */
[-C--:B------:R-:W-:Y:S02]  /*111d0*/  @!P1 LEA.HI.X R11, R196, R5.reuse, R11, 0x2, P5 ;  /* 0x00000005c40b9211 */ /* 0x080fe400028f140b */
[----:B------:R-:W-:Y:S02]  /*111e0*/  @!P0 LEA.HI.X R13, R217, R5, R73, 0x2, P6 ;  /* 0x00000005d90d8211 */ /* 0x000fe400030f1449 */
[----:B------:R-:W-:Y:S01]  /*111f0*/  ISETP.GE.AND P2, PT, R214, UR4, PT ;  /* 0x00000004d6007c0c */ /* 0x000fe2000bf46270 */
[----:B------:R3:W-:Y:S01]  /*11200*/  @!P1 ST.E.64 desc[UR36][R10.64], R86 ;  /* 0x000000560a009985 */ /* 0x0007e2000c101b24 */
[----:B-1----:R-:W-:-:S02]  /*11210*/  @!P3 LEA R2, P5, R216, R4, 0x2 ;  /* 0x00000004d802b211 */ /* 0x002fc400078a10ff */
[----:B------:R-:W-:Y:S01]  /*11220*/  ISETP.GE.AND P1, PT, R213, UR4, PT ;  /* 0x00000004d5007c0c */ /* 0x000fe2000bf26270 */
[----:B------:R1:W-:Y:S01]  /*11230*/  @!P0 ST.E.64 desc[UR36][R12.64], R90 ;  /* 0x0000005a0c008985 */ /* 0x0003e2000c101b24 */
[----:B------:R-:W-:Y:S02]  /*11240*/  ISETP.GE.AND P0, PT, R212, UR4, PT ;  /* 0x00000004d4007c0c */ /* 0x000fe4000bf06270 */
[----:B------:R-:W-:Y:S02]  /*11250*/  @!P3 LEA.HI.X R3, R216, R5, R229, 0x2, P5 ;  /* 0x00000005d803b211 */ /* 0x000fe400028f14e5 */
[----:B------:R-:W-:Y:S02]  /*11260*/  ISETP.GE.AND P5, PT, R211, UR4, PT ;  /* 0x00000004d3007c0c */ /* 0x000fe4000bfa6270 */
[-C--:B--2---:R-:W-:Y:S01]  /*11270*/  @!P4 LEA R6, P6, R215, R4.reuse, 0x2 ;  /* 0x00000004d706c211 */ /* 0x084fe200078c10ff */
[----:B------:R2:W-:Y:S01]  /*11280*/  @!P3 ST.E.64 desc[UR36][R2.64], R94 ;  /* 0x0000005e0200b985 */ /* 0x0005e2000c101b24 */
[----:B0-----:R-:W-:-:S02]  /*11290*/  @!P2 LEA R8, P3, R214, R4, 0x2 ;  /* 0x00000004d608a211 */ /* 0x001fc400078610ff */
[-C--:B------:R-:W-:Y:S02]  /*112a0*/  @!P4 LEA.HI.X R7, R215, R5.reuse, R228, 0x2, P6 ;  /* 0x00000005d707c211 */ /* 0x080fe400030f14e4 */
[-C--:B---3--:R-:W-:Y:S02]  /*112b0*/  @!P1 LEA R10, P6, R213, R4.reuse, 0x2 ;  /* 0x00000004d50a9211 */ /* 0x088fe400078c10ff */
[-C--:B------:R-:W-:Y:S01]  /*112c0*/  @!P2 LEA.HI.X R9, R214, R5.reuse, R227, 0x2, P3 ;  /* 0x00000005d609a211 */ /* 0x080fe200018f14e3 */
[----:B------:R2:W-:Y:S01]  /*112d0*/  @!P4 ST.E.64 desc[UR36][R6.64], R124 ;  /* 0x0000007c0600c985 */ /* 0x0005e2000c101b24 */
[-C--:B-1----:R-:W-:Y:S02]  /*112e0*/  @!P0 LEA R12, P4, R212, R4.reuse, 0x2 ;  /* 0x00000004d40c8211 */ /* 0x082fe400078810ff */
[----:B------:R-:W-:Y:S01]  /*112f0*/  @!P5 LEA R14, P3, R211, R4, 0x2 ;  /* 0x00000004d30ed211 */ /* 0x000fe200078610ff */
[----:B------:R2:W-:Y:S01]  /*11300*/  @!P2 ST.E.64 desc[UR36][R8.64], R126 ;  /* 0x0000007e0800a985 */ /* 0x0005e2000c101b24 */
[----:B------:R-:W-:-:S02]  /*11310*/  @!P1 LEA.HI.X R11, R213, R5, R226, 0x2, P6 ;  /* 0x00000005d50b9211 */ /* 0x000fc400030f14e2 */
[-C--:B------:R-:W-:Y:S02]  /*11320*/  @!P0 LEA.HI.X R13, R212, R5.reuse, R225, 0x2, P4 ;  /* 0x00000005d40d8211 */ /* 0x080fe400020f14e1 */
[----:B------:R-:W-:Y:S01]  /*11330*/  @!P5 LEA.HI.X R15, R211, R5, R224, 0x2, P3 ;  /* 0x00000005d30fd211 */ /* 0x000fe200018f14e0 */
[----:B------:R2:W-:Y:S04]  /*11340*/  @!P1 ST.E.64 desc[UR36][R10.64], R128 ;  /* 0x000000800a009985 */ /* 0x0005e8000c101b24 */
[----:B------:R2:W-:Y:S01]  /*11350*/  @!P0 ST.E.64 desc[UR36][R12.64], R110 ;  /* 0x0000006e0c008985 */ /* 0x0005e2000c101b24 */
[----:B------:R-:W-:-:S03]  /*11360*/  ISETP.GE.AND P0, PT, R210, UR4, PT ;  /* 0x00000004d2007c0c */ /* 0x000fc6000bf06270 */
[----:B------:R2:W-:Y:S10]  /*11370*/  @!P5 ST.E.64 desc[UR36][R14.64], R114 ;  /* 0x000000720e00d985 */ /* 0x0005f4000c101b24 */
[----:B------:R-:W-:Y:S05]  /*11380*/  @P0 BRA `(.L_x_4582) ;  /* 0x0000000c00d40947 */ /* 0x000fea0003800000 */
[----:B--2---:R-:W-:-:S04]  /*11390*/  LEA R2, P0, R210, R4, 0x2 ;  /* 0x00000004d2027211 */ /* 0x004fc800078010ff */
[----:B------:R-:W-:-:S05]  /*113a0*/  LEA.HI.X R3, R210, R5, R223, 0x2, P0 ;  /* 0x00000005d2037211 */ /* 0x000fca00000f14df */
[----:B------:R0:W-:Y:S01]  /*113b0*/  ST.E.64 desc[UR36][R2.64], R118 ;  /* 0x0000007602007985 */ /* 0x0001e2000c101b24 */
[----:B------:R-:W-:Y:S05]  /*113c0*/  BRA `(.L_x_4582) ;  /* 0x0000000c00c47947 */ /* 0x000fea0003800000 */
.L_x_4573:
[----:B------:R-:W0:Y:S01]  /*113d0*/  LDC.64 R2, c[0x0][0xc00] ;  /* 0x00030000ff027b82 */ /* 0x000e220000000a00 */
[----:B------:R-:W-:Y:S01]  /*113e0*/  R2UR UR11, R220 ;  /* 0x00000000dc0b72ca */ /* 0x000fe200000e0000 */
[----:B------:R-:W-:Y:S01]  /*113f0*/  ULDC.64 UR8, c[0x0][0xc00] ;  /* 0x0003000000087ab9 */ /* 0x000fe20000000a00 */
[----:B------:R-:W-:Y:S01]  /*11400*/  IMAD.MOV.U32 R7, RZ, RZ, RZ ;  /* 0x000000ffff077224 */ /* 0x000fe200078e00ff */
[----:B------:R-:W-:-:S04]  /*11410*/  R2UR UR10, R195 ;  /* 0x00000000c30a72ca */ /* 0x000fc800000e0000 */
[----:B------:R-:W1:Y:S06]  /*11420*/  LDC.64 R4, c[0x0][0xc08] ;  /* 0x00030200ff047b82 */ /* 0x000e6c0000000a00 */
[----:B------:R-:W-:Y:S01]  /*11430*/  UIMAD.WIDE UR8, UR11, 0x4, UR8 ;  /* 0x000000040b0878a5 */ /* 0x000fe2000f8e0208 */
[----:B0-----:R-:W-:-:S05]  /*11440*/  ISETP.NE.U32.AND P0, PT, R2, RZ, PT ;  /* 0x000000ff0200720c */ /* 0x001fca0003f05070 */
[----:B------:R-:W-:Y:S01]  /*11450*/  IMAD.U32 R2, RZ, RZ, UR8 ;  /* 0x00000008ff027e24 */ /* 0x000fe2000f8e00ff */
[----:B------:R-:W-:Y:S01]  /*11460*/  R2UR UR4, R3 ;  /* 0x00000000030472ca */ /* 0x000fe200000e0000 */
[----:B------:R-:W-:Y:S01]  /*11470*/  IMAD.U32 R3, RZ, RZ, UR9 ;  /* 0x00000009ff037e24 */ /* 0x000fe2000f8e00ff */
[----:B-1----:R-:W-:-:S05]  /*11480*/  ISETP.NE.U32.AND P1, PT, R4, RZ, PT ;  /* 0x000000ff0400720c */ /* 0x002fca0003f25070 */
[----:B------:R-:W-:-:S06]  /*11490*/  VOTEU.ANY UP0, P0 ;  /* 0x00000000003f7886 */ /* 0x000fcc0000000100 */
[----:B------:R-:W-:Y:S01]  /*114a0*/  UISETP.NE.AND.EX UP0, UPT, UR4, URZ, UPT, UP0 ;  /* 0x0000003f0400728c */ /* 0x000fe2000bf05300 */
[----:B------:R-:W-:Y:S01]  /*114b0*/  R2UR UR4, R5 ;  /* 0x00000000050472ca */ /* 0x000fe200000e0000 */
[----:B------:R-:W-:-:S04]  /*114c0*/  VOTEU.ANY UP1, P1 ;  /* 0x00000000003f7886 */ /* 0x000fc80000820100 */
[----:B------:R-:W-:-:S08]  /*114d0*/  PLOP3.LUT P0, PT, PT, PT, UP0, 0x80, 0x0 ;  /* 0x000000000000781c */ /* 0x000fd00003f0f008 */
[----:B------:R-:W-:-:S06]  /*114e0*/  UISETP.NE.AND.EX UP1, UPT, UR4, URZ, UPT, UP1 ;  /* 0x0000003f0400728c */ /* 0x000fcc000bf25310 */
[----:B------:R-:W-:Y:S01]  /*114f0*/  PLOP3.LUT P1, PT, PT, PT, UP1, 0x80, 0x0 ;  /* 0x000000000000781c */ /* 0x000fe20003f2f018 */
[----:B------:R0:W5:Y:S01]  /*11500*/  @P0 LDG.E R7, desc[UR36][R2.64] ;  /* 0x0000002402070981 */ /* 0x000162000c1e1900 */
[----:B------:R-:W-:Y:S02]  /*11510*/  ULDC UR4, c[0x0][0xa88] ;  /* 0x0002a20000047ab9 */ /* 0x000fe40000000800 */
[----:B------:R-:W-:Y:S01]  /*11520*/  IMAD.U32 R0, RZ, RZ, UR4 ;  /* 0x00000004ff007e24 */ /* 0x000fe2000f8e00ff */
[----:B------:R-:W-:Y:S02]  /*11530*/  @UP1 ULDC.64 UR8, c[0x0][0xc08] ;  /* 0x0003020000081ab9 */ /* 0x000fe40000000a00 */
[----:B------:R-:W-:-:S06]  /*11540*/  @UP1 UIMAD.WIDE UR8, UR11, 0x4, UR8 ;  /* 0x000000040b0818a5 */ /* 0x000fcc000f8e0208 */
[----:B------:R-:W-:Y:S02]  /*11550*/  IMAD.U32 R4, RZ, RZ, UR8 ;  /* 0x00000008ff047e24 */ /* 0x000fe4000f8e00ff */
[----:B------:R-:W-:-:S05]  /*11560*/  IMAD.U32 R5, RZ, RZ, UR9 ;  /* 0x00000009ff057e24 */ /* 0x000fca000f8e00ff */
[----:B------:R0:W5:Y:S01]  /*11570*/  @P1 LDG.E R0, desc[UR36][R4.64] ;  /* 0x0000002404001981 */ /* 0x000162000c1e1900 */
[----:B------:R-:W-:-:S11]  /*11580*/  UISETP.NE.AND UP1, UPT, UR10, URZ, UPT ;  /* 0x0000003f0a00728c */ /* 0x000fd6000bf25270 */
[----:B------:R-:W-:Y:S02]  /*11590*/  @!UP1 ULDC UR10, c[0x0][0xad4] ;  /* 0x0002b500000a9ab9 */ /* 0x000fe40000000800 */
[----:B------:R-:W-:Y:S01]  /*115a0*/  IMAD.U32 R195, RZ, RZ, UR10 ;  /* 0x0000000affc37e24 */ /* 0x000fe2000f8e00ff */
[----:B0-----:R-:W-:Y:S06]  /*115b0*/  @P1 BRA `(.L_x_4585) ;  /* 0x0000000000101947 */ /* 0x001fec0003800000 */
[----:B------:R-:W-:Y:S05]  /*115c0*/  @!P0 BRA `(.L_x_4585) ;  /* 0x00000000000c8947 */ /* 0x000fea0003800000 */
[----:B------:R-:W2:Y:S04]  /*115d0*/  LDG.E R5, desc[UR36][R2.64] ;  /* 0x0000002402057981 */ /* 0x000ea8000c1e1900 */
[----:B-----5:R-:W2:Y:S02]  /*115e0*/  LDG.E R0, desc[UR36][R2.64+0x4] ;  /* 0x0000042402007981 */ /* 0x020ea4000c1e1900 */
[----:B--2---:R-:W-:-:S07]  /*115f0*/  IMAD.IADD R0, R0, 0x1, -R5 ;  /* 0x0000000100007824 */ /* 0x004fce00078e0a05 */
.L_x_4585:
[----:B------:R-:W0:Y:S01]  /*11600*/  S2R R2, SR_TID.X ;  /* 0x0000000000027919 */ /* 0x000e220000002100 */
[----:B------:R-:W-:Y:S01]  /*11610*/  R2UR UR4, R220 ;  /* 0x00000000dc0472ca */ /* 0x000fe200000e0000 */
[----:B------:R-:W-:Y:S01]  /*11620*/  BSSY B1, `(.L_x_4586) ;  /* 0x0000043000017945 */ /* 0x000fe20003800000 */
[----:B-----5:R-:W-:-:S11]  /*11630*/  R2UR UR20, R7 ;  /* 0x00000000071472ca */ /* 0x020fd600000e0000 */
[----:B------:R-:W-:Y:S02]  /*11640*/  USHF.R.S32.HI UR8, URZ, 0x1f, UR4 ;  /* 0x0000001f3f087899 */ /* 0x000fe40008011404 */
[----:B------:R-:W-:Y:S02]  /*11650*/  USEL UR4, UR4, URZ, !UP0 ;  /* 0x0000003f04047287 */ /* 0x000fe4000c000000 */
[----:B------:R-:W-:Y:S02]  /*11660*/  USEL UR8, UR8, URZ, !UP0 ;  /* 0x0000003f08087287 */ /* 0x000fe4000c000000 */
[----:B------:R-:W-:Y:S01]  /*11670*/  USHF.R.S32.HI UR20, URZ, 0x1f, UR20 ;  /* 0x0000001f3f147899 */ /* 0x000fe20008011414 */
[----:B0-----:R-:W-:-:S05]  /*11680*/  VIADD R2, R2, 0xffffff80 ;  /* 0xffffff8002027836 */ /* 0x001fca0000000000 */
[----:B------:R-:W-:-:S13]  /*11690*/  ISETP.GT.AND P0, PT, R2, 0x7f, PT ;  /* 0x0000007f0200780c */ /* 0x000fda0003f04270 */
[----:B------:R-:W-:Y:S05]  /*116a0*/  @P0 BRA `(.L_x_4587) ;  /* 0x0000000000e80947 */ /* 0x000fea0003800000 */
[----:B------:R-:W0:Y:S01]  /*116b0*/  S2R R6, SR_TID.X ;  /* 0x0000000000067919 */ /* 0x000e220000002100 */
[----:B------:R-:W1:Y:S01]  /*116c0*/  LDC R9, c[0x0][0xbe8] ;  /* 0x0002fa00ff097b82 */ /* 0x000e620000000800 */
[----:B------:R-:W-:-:S13]  /*116d0*/  R2UR UR9, R23 ;  /* 0x00000000170972ca */ /* 0x000fda00000e0000 */
[----:B------:R-:W-:Y:S02]  /*116e0*/  IMAD.U32 R3, RZ, RZ, UR9 ;  /* 0x00000009ff037e24 */ /* 0x000fe4000f8e00ff */
[----:B-1----:R-:W-:-:S03]  /*116f0*/  IMAD R2, R0, R9, RZ ;  /* 0x0000000900027224 */ /* 0x002fc600078e02ff */
[----:B0-----:R-:W-:-:S04]  /*11700*/  IADD3 R6, R3, -0x80, R6 ;  /* 0xffffff8003067810 */ /* 0x001fc80007ffe006 */
        /* <DEDUP_REMOVED lines=15> */
[----:B------:R-:W-:Y:S02]  /*11800*/  UIMAD.WIDE.U32 UR16, UR10, UR19, URZ ;  /* 0x000000130a1072a5 */ /* 0x000fe4000f8e003f */
[----:B------:R-:W-:Y:S01]  /*11810*/  UIMAD UR19, UR11, UR19, URZ ;  /* 0x000000130b1372a4 */ /* 0x000fe2000f8e023f */
[----:B0-----:R-:W-:Y:S01]  /*11820*/  @P0 IMAD.HI.U32 R5, R6, R5, RZ ;  /* 0x0000000506050227 */ /* 0x001fe200078e00ff */
[----:B------:R-:W-:Y:S02]  /*11830*/  UIMAD UR13, UR13, UR4, URZ ;  /* 0x000000040d0d72a4 */ /* 0x000fe4000f8e023f */
[----:B------:R-:W-:Y:S01]  /*11840*/  UIMAD.WIDE.U32 UR10, UR12, UR4, URZ ;  /* 0x000000040c0a72a5 */ /* 0x000fe2000f8e003f */
[----:B------:R-:W-:Y:S01]  /*11850*/  IMAD.U32 R2, RZ, RZ, UR16 ;  /* 0x00000010ff027e24 */ /* 0x000fe2000f8e00ff */
[----:B------:R-:W-:-:S02]  /*11860*/  UIADD3 UR19, UR17, UR19, URZ ;  /* 0x0000001311137290 */ /* 0x000fc4000fffe03f */
[----:B------:R-:W-:Y:S01]  /*11870*/  IMAD.U32 R3, RZ, RZ, UR17 ;  /* 0x00000011ff037e24 */ /* 0x000fe2000f8e00ff */
[----:B------:R-:W-:Y:S01]  /*11880*/  UIMAD UR13, UR12, UR8, UR13 ;  /* 0x000000080c0d72a4 */ /* 0x000fe2000f8e020d */
[----:B-1----:R-:W-:Y:S01]  /*11890*/  @P0 SHF.R.U32.HI R4, RZ, R8, R5 ;  /* 0x00000008ff040219 */ /* 0x002fe20000011605 */
[----:B------:R-:W-:Y:S01]  /*118a0*/  ULDC.64 UR14, c[0x0][UR18+0x228] ;  /* 0x00008a00120e7abb */ /* 0x000fe20008000a00 */
[----:B------:R-:W-:Y:S01]  /*118b0*/  IADD3 R3, P0, P1, R2, UR10, R7 ;  /* 0x0000000a02037c10 */ /* 0x000fe2000f91e007 */
[----:B------:R-:W-:Y:S01]  /*118c0*/  UIADD3 UR13, UR11, UR13, URZ ;  /* 0x0000000d0b0d7290 */ /* 0x000fe2000fffe03f */
[----:B------:R-:W-:Y:S01]  /*118d0*/  IMAD.U32 R2, RZ, RZ, UR20 ;  /* 0x00000014ff027e24 */ /* 0x000fe2000f8e00ff */
[----:B------:R-:W-:Y:S01]  /*118e0*/  UIMAD.WIDE.U32 UR16, UR14, UR9, URZ ;  /* 0x000000090e1072a5 */ /* 0x000fe2000f8e003f */
[----:B------:R-:W-:Y:S01]  /*118f0*/  IMAD.MOV R5, RZ, RZ, -R4 ;  /* 0x000000ffff057224 */ /* 0x000fe200078e0a04 */
[----:B------:R-:W-:Y:S01]  /*11900*/  UIMAD UR9, UR15, UR9, URZ ;  /* 0x000000090f0972a4 */ /* 0x000fe2000f8e023f */
[----:B------:R-:W-:Y:S01]  /*11910*/  IMAD.U32 R11, RZ, RZ, UR19 ;  /* 0x00000013ff0b7e24 */ /* 0x000fe2000f8e00ff */
[----:B------:R-:W-:Y:S01]  /*11920*/  ULDC.64 UR10, c[0x0][UR18+0x210] ;  /* 0x00008400120a7abb */ /* 0x000fe20008000a00 */
[----:B------:R-:W-:Y:S01]  /*11930*/  IMAD R5, R9, R5, R6 ;  /* 0x0000000509057224 */ /* 0x000fe200078e0206 */
[----:B------:R-:W-:-:S02]  /*11940*/  UIADD3 UR9, UR17, UR9, URZ ;  /* 0x0000000911097290 */ /* 0x000fc4000fffe03f */
[----:B------:R-:W-:Y:S01]  /*11950*/  IADD3.X R6, R11, UR13, R2, P0, P1 ;  /* 0x0000000d0b067c10 */ /* 0x000fe200087e2402 */
[----:B------:R-:W-:Y:S01]  /*11960*/  IMAD R9, R5, UR11, RZ ;  /* 0x0000000b05097c24 */ /* 0x000fe2000f8e02ff */
[----:B------:R-:W-:Y:S01]  /*11970*/  IADD3 R2, P0, P1, R4, UR16, R3 ;  /* 0x0000001004027c10 */ /* 0x000fe2000f91e003 */
[----:B------:R-:W-:Y:S01]  /*11980*/  ULDC.64 UR12, c[0x0][0xba8] ;  /* 0x0002ea00000c7ab9 */ /* 0x000fe20000000a00 */
[----:B------:R-:W-:Y:S01]  /*11990*/  SHF.R.S32.HI R3, RZ, 0x1f, R4 ;  /* 0x0000001fff037819 */ /* 0x000fe20000011404 */
[----:B------:R-:W-:Y:S01]  /*119a0*/  @!UP0 ULDC UR12, c[0x0][0xb50] ;  /* 0x0002d400000c8ab9 */ /* 0x000fe20000000800 */
[----:B------:R-:W-:Y:S01]  /*119b0*/  SHF.R.S32.HI R4, RZ, 0x1f, R5 ;  /* 0x0000001fff047819 */ /* 0x000fe20000011405 */
[----:B------:R-:W-:Y:S01]  /*119c0*/  @!UP0 ULDC UR13, c[0x0][0xb54] ;  /* 0x0002d500000d8ab9 */ /* 0x000fe20000000800 */
[----:B------:R-:W-:-:S03]  /*119d0*/  IADD3.X R3, R3, UR9, R6, P0, P1 ;  /* 0x0000000903037c10 */ /* 0x000fc600087e2406 */
[----:B------:R-:W-:Y:S02]  /*119e0*/  IMAD R9, R4, UR10, R9 ;  /* 0x0000000a04097c24 */ /* 0x000fe4000f8e0209 */
[----:B------:R-:W-:-:S04]  /*119f0*/  IMAD.WIDE.U32 R2, R5, UR10, R2 ;  /* 0x0000000a05027c25 */ /* 0x000fc8000f8e0002 */
[----:B------:R-:W-:Y:S01]  /*11a00*/  IMAD.IADD R3, R3, 0x1, R9 ;  /* 0x0000000103037824 */ /* 0x000fe200078e0209 */
[----:B------:R-:W-:-:S04]  /*11a10*/  LEA R4, P0, R2, UR12, 0x2 ;  /* 0x0000000c02047c11 */ /* 0x000fc8000f8010ff */
[----:B------:R-:W-:Y:S01]  /*11a20*/  LEA.HI.X R5, R2, UR13, R3, 0x2, P0 ;  /* 0x0000000d02057c11 */ /* 0x000fe200080f1403 */
[----:B------:R-:W-:-:S05]  /*11a30*/  IMAD.MOV.U32 R3, RZ, RZ, -0x800000 ;  /* 0xff800000ff037424 */ /* 0x000fca00078e00ff */
[----:B------:R0:W-:Y:S03]  /*11a40*/  STG.E desc[UR36][R4.64], R3 ;  /* 0x0000000304007986 */ /* 0x0001e6000c101924 */
.L_x_4587:
[----:B------:R-:W-:Y:S05]  /*11a50*/  BSYNC B1 ;  /* 0x0000000000017941 */ /* 0x000fea0003800000 */
.L_x_4586:
[----:B------:R-:W-:-:S13]  /*11a60*/  R2UR UR9, R195 ;  /* 0x00000000c30972ca */ /* 0x000fda00000e0000 */
[----:B------:R-:W-:-:S06]  /*11a70*/  UISETP.GT.AND UP0, UPT, UR9, 0x1, UPT ;  /* 0x000000010900788c */ /* 0x000fcc000bf04270 */
[----:B------:R-:W-:-:S13]  /*11a80*/  PLOP3.LUT P0, PT, PT, PT, UP0, 0x80, 0x0 ;  /* 0x000000000000781c */ /* 0x000fda0003f0f008 */
[----:B------:R-:W-:Y:S05]  /*11a90*/  @P0 BRA `(.L_x_4582) ;  /* 0x0000000800100947 */ /* 0x000fea0003800000 */
[----:B------:R-:W1:Y:S01]  /*11aa0*/  LDC R11, c[0x0][0xbe8] ;  /* 0x0002fa00ff0b7b82 */ /* 0x000e620000000800 */
[C---:B------:R-:W-:Y:S01]  /*11ab0*/  R2UR UR10, R7.reuse ;  /* 0x00000000070a72ca */ /* 0x040fe200000e0000 */
[----:B------:R-:W-:Y:S01]  /*11ac0*/  ULDC.64 UR12, c[0x0][0xaa0] ;  /* 0x0002a800000c7ab9 */ /* 0x000fe20000000a00 */
[----:B------:R-:W-:Y:S01]  /*11ad0*/  R2UR UR14, R7 ;  /* 0x00000000070e72ca */ /* 0x000fe200000e0000 */
[----:B------:R-:W-:Y:S01]  /*11ae0*/  UIMAD UR9, UR20, UR12, URZ ;  /* 0x0000000c140972a4 */ /* 0x000fe2000f8e023f */
[----:B------:R-:W-:Y:S01]  /*11af0*/  R2UR UR16, R209 ;  /* 0x00000000d11072ca */ /* 0x000fe200000e0000 */
[----:B------:R-:W-:Y:S01]  /*11b00*/  IMAD R2, R194, 0x20, R219 ;  /* 0x00000020c2027824 */ /* 0x000fe200078e02db */
[----:B------:R-:W-:Y:S01]  /*11b10*/  R2UR UR15, R23 ;  /* 0x00000000170f72ca */ /* 0x000fe200000e0000 */
[----:B------:R-:W-:Y:S06]  /*11b20*/  BSSY B1, `(.L_x_4588) ;  /* 0x0000045000017945 */ /* 0x000fec0003800000 */
[----:B------:R-:W-:-:S02]  /*11b30*/  UIMAD.WIDE.U32 UR10, UR10, UR12, URZ ;  /* 0x0000000c0a0a72a5 */ /* 0x000fc4000f8e003f */
[----:B------:R-:W-:-:S03]  /*11b40*/  UIMAD UR9, UR14, UR13, UR9 ;  /* 0x0000000d0e0972a4 */ /* 0x000fc6000f8e0209 */
[----:B------:R-:W-:Y:S01]  /*11b50*/  ULDC.64 UR12, c[0x0][0xae8] ;  /* 0x0002ba00000c7ab9 */ /* 0x000fe20000000a00 */
[----:B------:R-:W-:Y:S01]  /*11b60*/  UIADD3 UR11, UR11, UR9, URZ ;  /* 0x000000090b0b7290 */ /* 0x000fe2000fffe03f */
[----:B------:R-:W-:Y:S02]  /*11b70*/  VIADD R6, R2, UR15 ;  /* 0x0000000f02067c36 */ /* 0x000fe40008000000 */
[----:B------:R-:W-:Y:S01]  /*11b80*/  VIADD R8, R219, UR15 ;  /* 0x0000000fdb087c36 */ /* 0x000fe20008000000 */
[----:B-1----:R-:W-:Y:S01]  /*11b90*/  ISETP.NE.AND P0, PT, R11, 0x1, PT ;  /* 0x000000010b00780c */ /* 0x002fe20003f05270 */
[----:B------:R-:W-:Y:S01]  /*11ba0*/  UIMAD.WIDE.U32 UR10, UR16, UR12, UR10 ;  /* 0x0000000c100a72a5 */ /* 0x000fe2000f8e000a */
[----:B0-----:R-:W-:-:S03]  /*11bb0*/  IMAD.MOV.U32 R5, RZ, RZ, R6 ;  /* 0x000000ffff057224 */ /* 0x001fc600078e0006 */
[----:B------:R-:W-:-:S03]  /*11bc0*/  UIMAD UR9, UR16, UR13, UR11 ;  /* 0x0000000d100972a4 */ /* 0x000fc6000f8e020b */
[----:B------:R-:W-:Y:S02]  /*11bd0*/  ULDC.64 UR12, c[0x0][0xaf0] ;  /* 0x0002bc00000c7ab9 */ /* 0x000fe40000000a00 */
[----:B------:R-:W-:-:S03]  /*11be0*/  UIMAD UR8, UR8, UR12, URZ ;  /* 0x0000000c080872a4 */ /* 0x000fc6000f8e023f */
[----:B------:R-:W0:Y:S01]  /*11bf0*/  @P0 LDC R3, c[0x0][0xbec] ;  /* 0x0002fb00ff030b82 */ /* 0x000e220000000800 */
[----:B------:R-:W-:-:S03]  /*11c00*/  UIMAD UR11, UR4, UR13, UR8 ;  /* 0x0000000d040b72a4 */ /* 0x000fc6000f8e0208 */
[----:B------:R-:W-:Y:S02]  /*11c10*/  UMOV UR8, UR10 ;  /* 0x0000000a00087c82 */ /* 0x000fe40008000000 */
[----:B------:R-:W-:Y:S02]  /*11c20*/  UIMAD.WIDE.U32 UR8, UR4, UR12, UR8 ;  /* 0x0000000c040872a5 */ /* 0x000fe4000f8e0008 */
[----:B------:R-:W1:Y:S02]  /*11c30*/  @P0 LDC R7, c[0x0][0xbf0] ;  /* 0x0002fc00ff070b82 */ /* 0x000e640000000800 */
[----:B------:R-:W-:-:S03]  /*11c40*/  UIADD3 UR4, UR9, UR11, URZ ;  /* 0x0000000b09047290 */ /* 0x000fc6000fffe03f */
[----:B------:R-:W-:Y:S01]  /*11c50*/  ULDC.64 UR10, c[0x0][0xae0] ;  /* 0x0002b800000a7ab9 */ /* 0x000fe20000000a00 */
        /* <DEDUP_REMOVED lines=15> */
[----:B------:R-:W-:Y:S02]  /*11d50*/  IMAD R11, R0, R11, RZ ;  /* 0x0000000b000b7224 */ /* 0x000fe400078e02ff */
        /* <DEDUP_REMOVED lines=33> */
.L_x_4589:
[----:B------:R-:W-:Y:S05]  /*11f70*/  BSYNC B1 ;  /* 0x0000000000017941 */ /* 0x000fea0003800000 */
.L_x_4588:
        /* <DEDUP_REMOVED lines=17> */
.L_x_4591:
[----:B------:R-:W-:Y:S05]  /*12090*/  BSYNC B1 ;  /* 0x0000000000017941 */ /* 0x000fea0003800000 */
.L_x_4590:
        /* <DEDUP_REMOVED lines=17> */
.L_x_4593:
[----:B------:R-:W-:Y:S05]  /*121b0*/  BSYNC B1 ;  /* 0x0000000000017941 */ /* 0x000fea0003800000 */
.L_x_4592:
        /* <DEDUP_REMOVED lines=18> */
.L_x_4582:
[----:B------:R-:W-:Y:S05]  /*122e0*/  BSYNC B0 ;  /* 0x0000000000007941 */ /* 0x000fea0003800000 */
.L_x_4572:
[----:B------:R-:W-:Y:S02]  /*122f0*/  ULDC UR4, c[0x0][0xc3c] ;  /* 0x00030f0000047ab9 */ /* 0x000fe40000000800 */
[----:B------:R-:W-:-:S06]  /*12300*/  UISETP.GE.AND UP0, UPT, UR7, UR4, UPT ;  /* 0x000000040700728c */ /* 0x000fcc000bf06270 */
[----:B------:R-:W-:-:S13]  /*12310*/  PLOP3.LUT P0, PT, PT, PT, UP0, 0x80, 0x0 ;  /* 0x000000000000781c */ /* 0x000fda0003f0f008 */
[----:B------:R-:W-:Y:S05]  /*12320*/  @!P0 BRA `(.L_x_4594) ;  /* 0xfffffeec00048947 */ /* 0x000fea000383ffff */
[----:B------:R-:W-:Y:S05]  /*12330*/  EXIT ;  /* 0x000000000000794d */ /* 0x000fea0003800000 */
.L_x_4481:
        /* <DEDUP_REMOVED lines=16> */
.L_x_4595:
        /* <DEDUP_REMOVED lines=43> */
.L_x_4599:
        /* <DEDUP_REMOVED lines=35> */
.L_x_4597:
        /* <DEDUP_REMOVED lines=13> */
.L_x_4600:
        /* <DEDUP_REMOVED lines=62> */
.L_x_4601:
        /* <DEDUP_REMOVED lines=61> */
.L_x_4602:
[----:B------:R-:W-:-:S05]  /*131a0*/  LOP3.LUT R25, RZ, R2, RZ, 0x33, !PT ;  /* 0x00000002ff197212 */ /* 0x000fca00078e33ff */
[----:B------:R-:W-:Y:S01]  /*131b0*/  IMAD.IADD R25, R6, 0x1, R25 ;  /* 0x0000000106197824 */ /* 0x000fe200078e0219 */
[----:B------:R-:W-:Y:S06]  /*131c0*/  BRA `(.L_x_4603) ;  /* 0x0000000000147947 */ /* 0x000fec0003800000 */
.L_x_4598:
[----:B------:R-:W-:Y:S01]  /*131d0*/  ULDC UR4, c[0x0][0xc3c] ;  /* 0x00030f0000047ab9 */ /* 0x000fe20000000800 */
[----:B------:R-:W-:Y:S02]  /*131e0*/  IMAD.MOV.U32 R25, RZ, RZ, RZ ;  /* 0x000000ffff197224 */ /* 0x000fe400078e00ff */
[----:B------:R-:W-:Y:S02]  /*131f0*/  IMAD.U32 R24, RZ, RZ, UR6 ;  /* 0x00000006ff187e24 */ /* 0x000fe4000f8e00ff */
[----:B------:R-:W-:Y:S02]  /*13200*/  IMAD.MOV.U32 R26, RZ, RZ, RZ ;  /* 0x000000ffff1a7224 */ /* 0x000fe400078e00ff */
[----:B------:R-:W-:-:S07]  /*13210*/  IMAD.U32 R27, RZ, RZ, UR4 ;  /* 0x00000004ff1b7e24 */ /* 0x000fce000f8e00ff */
.L_x_4603:
[----:B------:R-:W-:-:S13]  /*13220*/  ISETP.NE.AND P0, PT, R7, RZ, PT ;  /* 0x000000ff0700720c */ /* 0x000fda0003f05270 */
[----:B------:R-:W0:Y:S01]  /*13230*/  @!P0 S2R R3, SR_CgaCtaId ;  /* 0x0000000000038919 */ /* 0x000e220000008800 */
[----:B------:R-:W-:-:S04]  /*13240*/  @!P0 MOV R2, 0x400 ;  /* 0x0000040000028802 */ /* 0x000fc80000000f00 */
[----:B0-----:R-:W-:-:S05]  /*13250*/  @!P0 LEA R2, R3, R2, 0x18 ;  /* 0x0000000203028211 */ /* 0x001fca00078ec0ff */
[----:B------:R0:W-:Y:S01]  /*13260*/  @!P0 STS.128 [R2+0x308d0], R24 ;  /* 0x0308d01802008388 */ /* 0x0001e20000000c00 */
[----:B------:R-:W-:Y:S06]  /*13270*/  BAR.ARV 0x5, 0x180 ;  /* 0x0146000000007b1d */ /* 0x000fec0000002000 */
.L_x_4596:
        /* <DEDUP_REMOVED lines=30> */
.L_x_4677:
        /* <DEDUP_REMOVED lines=36> */
[----:B------:R-:W2:Y:S04]  /*136a0*/  LDG.E R0, desc[UR36][R2.64] ;  /* 0x0000002402007981 */ /* 0x000ea8000c1e1900 */
[----:B------:R-:W2:Y:S02]  /*136b0*/  LDG.E R29, desc[UR36][R2.64+0x4] ;  /* 0x00000424021d7981 */ /* 0x000ea4000c1e1900 */
[----:B--2---:R-:W-:-:S07]  /*136c0*/  IMAD.IADD R29, R29, 0x1, -R0 ;  /* 0x000000011d1d7824 */ /* 0x004fce00078e0a00 */
.L_x_4605:
        /* <DEDUP_REMOVED lines=8> */
.L_x_4606:
        /* <DEDUP_REMOVED lines=9> */
.L_x_4607:
[----:B------:R-:W1:Y:S01]  /*137e0*/  LDC R0, c[0x0][0x448] ;  /* 0x00011200ff007b82 */ /* 0x000e620000000800 */
[----:B------:R-:W-:Y:S01]  /*137f0*/  IMAD.SHL.U32 R25, R25, 0x80, RZ ;  /* 0x0000008019197824 */ /* 0x000fe200078e00ff */
[----:B------:R-:W-:Y:S01]  /*13800*/  LOP3.LUT R16, R16, 0xffffffbf, RZ, 0xc0, !PT ;  /* 0xffffffbf10107812 */ /* 0x000fe200078ec0ff */
[----:B-----5:R-:W-:-:S05]  /*13810*/  IMAD.IADD R37, R37, 0x1, -R19 ;  /* 0x0000000125257824 */ /* 0x020fca00078e0a13 */
[----:B0-----:R-:W0:Y:S01]  /*13820*/  LDC.64 R2, c[0x0][0x9e0] ;  /* 0x00027800ff027b82 */ /* 0x001e220000000a00 */
[----:B-1----:R-:W-:Y:S01]  /*13830*/  ISETP.NE.AND P2, PT, R0, 0x1, PT ;  /* 0x000000010000780c */ /* 0x002fe20003f45270 */
[----:B------:R-:W-:Y:S01]  /*13840*/  VIADD R0, R25, 0x7f ;  /* 0x0000007f19007836 */ /* 0x000fe20000000000 */
[----:B0-----:R-:W-:-:S11]  /*13850*/  ISETP.GE.AND P1, PT, R3, 0x1, PT ;  /* 0x000000010300780c */ /* 0x001fd60003f26270 */
[----:B------:R-:W0:Y:S01]  /*13860*/  @P2 LDC R5, c[0x0][0x44c] ;  /* 0x00011300ff052b82 */ /* 0x000e220000000800 */
[----:B------:R-:W-:-:S07]  /*13870*/  @P2 LOP3.LUT R16, R16, 0x40, RZ, 0xfc, !PT ;  /* 0x0000004010102812 */ /* 0x000fce00078efcff */
[----:B------:R-:W1:Y:S01]  /*13880*/  @P2 LDC R7, c[0x0][0x450] ;  /* 0x00011400ff072b82 */ /* 0x000e620000000800 */
[----:B0-----:R-:W-:Y:S01]  /*13890*/  @P2 IMAD.HI.U32 R4, R0, R5, RZ ;  /* 0x0000000500042227 */ /* 0x001fe200078e00ff */
[----:B------:R-:W-:-:S04]  /*138a0*/  IADD3 R5, R37, 0x1, -R29 ;  /* 0x0000000125057810 */ /* 0x000fc80007ffe81d */
[----:B-1----:R-:W-:-:S05]  /*138b0*/  @P2 SHF.R.U32.HI R0, RZ, R7, R4 ;  /* 0x00000007ff002219 */ /* 0x002fca0000011604 */
[----:B------:R-:W-:-:S04]  /*138c0*/  IMAD.IADD R7, R5, 0x1, R0 ;  /* 0x0000000105077824 */ /* 0x000fc800078e0200 */
        /* <DEDUP_REMOVED lines=13> */
.L_x_4610:
[----:B------:R-:W-:-:S13]  /*139a0*/  ISETP.NE.AND P0, PT, R3, 0x1, PT ;  /* 0x000000010300780c */ /* 0x000fda0003f05270 */
[----:B------:R-:W0:Y:S02]  /*139b0*/  @P0 LDC.64 R4, c[0x0][0x9e8] ;  /* 0x00027a00ff040b82 */ /* 0x000e240000000a00 */
[----:B0-----:R-:W-:-:S05]  /*139c0*/  @P0 IMAD.HI.U32 R4, R0, R4, RZ ;  /* 0x0000000400040227 */ /* 0x001fca00078e00ff */
[----:B------:R-:W-:-:S07]  /*139d0*/  @P0 SHF.R.U32.HI R0, RZ, R5, R4 ;  /* 0x00000005ff000219 */ /* 0x000fce0000011604 */
.L_x_4611:
[----:B------:R-:W-:Y:S05]  /*139e0*/  BSYNC B0 ;  /* 0x0000000000007941 */ /* 0x000fea0003800000 */
.L_x_4609:
[----:B------:R-:W-:-:S05]  /*139f0*/  IMAD R5, R0, R3, R3 ;  /* 0x0000000300057224 */ /* 0x000fca00078e0203 */
[----:B------:R-:W-:-:S07]  /*13a00*/  VIMNMX R2, R2, R5, PT ;  /* 0x0000000502027248 */ /* 0x000fce0003fe0100 */
.L_x_4608:
[----:B------:R-:W0:Y:S01]  /*13a10*/  @P2 LDC R0, c[0x0][0x44c] ;  /* 0x00011300ff002b82 */ /* 0x000e220000000800 */
[----:B------:R-:W-:Y:S01]  /*13a20*/  VIADD R2, R2, 0x5f ;  /* 0x0000005f02027836 */ /* 0x000fe20000000000 */
[----:B------:R-:W-:Y:S01]  /*13a30*/  ULDC UR4, c[0x0][0x9dc] ;  /* 0x0002770000047ab9 */ /* 0x000fe20000000800 */
[----:B------:R-:W-:Y:S02]  /*13a40*/  IMAD.MOV.U32 R4, RZ, RZ, R25 ;  /* 0x000000ffff047224 */ /* 0x000fe400078e0019 */
[----:B------:R-:W-:-:S03]  /*13a50*/  IMAD.HI R2, R2, 0x2aaaaaab, RZ ;  /* 0x2aaaaaab02027827 */ /* 0x000fc600078e02ff */
[----:B------:R-:W1:Y:S01]  /*13a60*/  @P2 LDC R5, c[0x0][0x450] ;  /* 0x00011400ff052b82 */ /* 0x000e620000000800 */
[----:B0-----:R-:W-:-:S05]  /*13a70*/  @P2 IMAD.HI.U32 R0, R25, R0, RZ ;  /* 0x0000000019002227 */ /* 0x001fca00078e00ff */
[----:B-1----:R-:W-:Y:S01]  /*13a80*/  @P2 SHF.R.U32.HI R4, RZ, R5, R0 ;  /* 0x00000005ff042219 */ /* 0x002fe20000011600 */
[----:B------:R-:W-:Y:S01]  /*13a90*/  VIADD R0, R37, 0x5f ;  /* 0x0000005f25007836 */ /* 0x000fe20000000000 */
[----:B------:R-:W-:Y:S02]  /*13aa0*/  SHF.R.U32.HI R5, RZ, 0x1f, R2 ;  /* 0x0000001fff057819 */ /* 0x000fe40000011602 */
[----:B------:R-:W-:Y:S01]  /*13ab0*/  IADD3 R4, R4, R37, -R29 ;  /* 0x0000002504047210 */ /* 0x000fe20007ffe81d */
[----:B------:R-:W-:Y:S01]  /*13ac0*/  IMAD.HI R0, R0, 0x2aaaaaab, RZ ;  /* 0x2aaaaaab00007827 */ /* 0x000fe200078e02ff */
[----:B------:R-:W-:-:S03]  /*13ad0*/  LEA.HI.SX32 R7, R2, R5, 0x1c ;  /* 0x0000000502077211 */ /* 0x000fc600078fe2ff */
[----:B------:R-:W-:Y:S01]  /*13ae0*/  VIADD R2, R4, -UR4 ;  /* 0x8000000404027c36 */ /* 0x000fe20008000000 */
[----:B------:R-:W-:-:S04]  /*13af0*/  SHF.R.U32.HI R5, RZ, 0x1f, R0 ;  /* 0x0000001fff057819 */ /* 0x000fc80000011600 */
[----:B------:R-:W-:-:S04]  /*13b00*/  LEA.HI.SX32 R0, R0, R5, 0x1c ;  /* 0x0000000500007211 */ /* 0x000fc800078fe2ff */
        /* <DEDUP_REMOVED lines=13> */
.L_x_4614:
[----:B------:R-:W-:-:S13]  /*13be0*/  ISETP.NE.AND P0, PT, R3, 0x1, PT ;  /* 0x000000010300780c */ /* 0x000fda0003f05270 */
[----:B------:R-:W0:Y:S02]  /*13bf0*/  @P0 LDC.64 R4, c[0x0][0x9e8] ;  /* 0x00027a00ff040b82 */ /* 0x000e240000000a00 */
[----:B0-----:R-:W-:-:S05]  /*13c00*/  @P0 IMAD.HI.U32 R4, R6, R4, RZ ;  /* 0x0000000406040227 */ /* 0x001fca00078e00ff */
[----:B------:R-:W-:-:S07]  /*13c10*/  @P0 SHF.R.U32.HI R6, RZ, R5, R4 ;  /* 0x00000005ff060219 */ /* 0x000fce0000011604 */
.L_x_4615:
[----:B------:R-:W-:Y:S05]  /*13c20*/  BSYNC B0 ;  /* 0x0000000000007941 */ /* 0x000fea0003800000 */
.L_x_4613:
[----:B------:R-:W-:-:S05]  /*13c30*/  IMAD R3, R6, R3, RZ ;  /* 0x0000000306037224 */ /* 0x000fca00078e02ff */
[----:B------:R-:W-:-:S07]  /*13c40*/  VIMNMX R2, R2, R3, !PT ;  /* 0x0000000302027248 */ /* 0x000fce0007fe0100 */
.L_x_4612:
[----:B------:R-:W-:Y:S01]  /*13c50*/  IMAD.HI R2, R2, 0x2aaaaaab, RZ ;  /* 0x2aaaaaab02027827 */ /* 0x000fe200078e02ff */
[----:B------:R-:W-:Y:S04]  /*13c60*/  BSSY B0, `(.L_x_4616) ;  /* 0x0000029000007945 */ /* 0x000fe80003800000 */
[----:B------:R-:W-:-:S04]  /*13c70*/  SHF.R.U32.HI R3, RZ, 0x1f, R2 ;  /* 0x0000001fff037819 */ /* 0x000fc80000011602 */
[----:B------:R-:W-:Y:S02]  /*13c80*/  LEA.HI.SX32 R3, R2, R3, 0x1c ;  /* 0x0000000302037211 */ /* 0x000fe400078fe2ff */
[----:B------:R-:W-:Y:S02]  /*13c90*/  LOP3.LUT R2, R26, 0xff000000, RZ, 0xc0, !PT ;  /* 0xff0000001a027812 */ /* 0x000fe400078ec0ff */
        /* <DEDUP_REMOVED lines=12> */
[-C--:B0-----:R-:W-:Y:S02]  /*13d60*/  IABS R6, R7.reuse ;  /* 0x0000000700067213 */ /* 0x081fe40000000000 */
[----:B------:R-:W-:Y:S02]  /*13d70*/  IABS R10, R7 ;  /* 0x00000007000a7213 */ /* 0x000fe40000000000 */
[----:B------:R-:W0:Y:S08]  /*13d80*/  I2F.RP R8, R6 ;  /* 0x0000000600087306 */ /* 0x000e300000209400 */
        /* <DEDUP_REMOVED lines=22> */
.L_x_4617:
[----:B------:R-:W-:Y:S05]  /*13ef0*/  BSYNC B0 ;  /* 0x0000000000007941 */ /* 0x000fea0003800000 */
.L_x_4616:
[-C--:B------:R-:W-:Y:S01]  /*13f00*/  IMAD R2, R4, R3.reuse, R5 ;  /* 0x0000000304027224 */ /* 0x080fe200078e0205 */
        /* <DEDUP_REMOVED lines=23> */
.L_x_4619:
        /* <DEDUP_REMOVED lines=20> */
.L_x_4622:
[----:B------:R-:W-:Y:S05]  /*141c0*/  BSYNC B6 ;  /* 0x0000000000067941 */ /* 0x000fea0003800000 */
.L_x_4621:
        /* <DEDUP_REMOVED lines=20> */
.L_x_4625:
        /* <DEDUP_REMOVED lines=15> */
.L_x_4624:
[----:B------:R-:W-:Y:S05]  /*14400*/  BSYNC B6 ;  /* 0x0000000000067941 */ /* 0x000fea0003800000 */
.L_x_4623:
[----:B------:R-:W-:Y:S01]  /*14410*/  ULDC.64 UR4, c[0x0][0x9f8] ;  /* 0x00027e0000047ab9 */ /* 0x000fe20000000a00 */
[----:B------:R-:W-:Y:S01]  /*14420*/  IMAD.MOV.U32 R30, RZ, RZ, R27 ;  /* 0x000000ffff1e7224 */ /* 0x000fe200078e001b */
[----:B------:R-:W-:Y:S01]  /*14430*/  ISETP.NE.U32.AND P0, PT, RZ, UR4, PT ;  /* 0x00000004ff007c0c */ /* 0x000fe2000bf05070 */
[----:B------:R-:W0:Y:S01]  /*14440*/  S2R R18, SR_TID.X ;  /* 0x0000000000127919 */ /* 0x000e220000002100 */
[----:B------:R-:W1:Y:S01]  /*14450*/  LDC R8, c[0x0][0x430] ;  /* 0x00010c00ff087b82 */ /* 0x000e620000000800 */
[----:B------:R-:W-:Y:S01]  /*14460*/  VIADD R22, R22, 0xffffffff ;  /* 0xffffffff16167836 */ /* 0x000fe20000000000 */
[----:B------:R-:W-:Y:S01]  /*14470*/  ISETP.NE.AND.EX P0, PT, RZ, UR5, PT, P0 ;  /* 0x00000005ff007c0c */ /* 0x000fe2000bf05300 */
[----:B------:R-:W-:-:S12]  /*14480*/  ULDC UR4, c[0x0][0x2f4] ;  /* 0x0000bd0000047ab9 */ /* 0x000fd80000000800 */
[----:B------:R-:W2:Y:S02]  /*14490*/  @P0 LDC.64 R2, c[0x0][0x9f8] ;  /* 0x00027e00ff020b82 */ /* 0x000ea40000000a00 */
[----:B--2---:R-:W-:-:S05]  /*144a0*/  @P0 IMAD.WIDE R2, R27, 0x4, R2 ;  /* 0x000000041b020825 */ /* 0x004fca00078e0202 */
[----:B------:R2:W3:Y:S01]  /*144b0*/  @P0 LDG.E R30, desc[UR36][R2.64] ;  /* 0x00000024021e0981 */ /* 0x0004e2000c1e1900 */
[----:B0-----:R-:W-:Y:S02]  /*144c0*/  LOP3.LUT R18, R18, 0x7f, RZ, 0xc0, !PT ;  /* 0x0000007f12127812 */ /* 0x001fe400078ec0ff */
[----:B-1----:R-:W-:Y:S02]  /*144d0*/  ISETP.NE.AND P1, PT, R8, 0x1, PT ;  /* 0x000000010800780c */ /* 0x002fe40003f25270 */
[----:B------:R-:W-:Y:S02]  /*144e0*/  SHF.R.U32.HI R20, RZ, 0x3, R18 ;  /* 0x00000003ff147819 */ /* 0x000fe40000011612 */
[----:B------:R-:W0:Y:S01]  /*144f0*/  S2R R18, SR_TID.X ;  /* 0x0000000000127919 */ /* 0x000e220000002100 */
[----:B------:R-:W-:-:S08]  /*14500*/  LOP3.LUT R16, R16, 0xffffffdf, RZ, 0xc0, !PT ;  /* 0xffffffdf10107812 */ /* 0x000fd000078ec0ff */
[----:B------:R-:W1:Y:S01]  /*14510*/  @P1 LDC R0, c[0x0][0x434] ;  /* 0x00010d00ff001b82 */ /* 0x000e620000000800 */
[----:B------:R-:W-:Y:S02]  /*14520*/  ISETP.GE.AND P2, PT, R31, UR4, PT ;  /* 0x000000041f007c0c */ /* 0x000fe4000bf46270 */
[----:B------:R-:W-:-:S05]  /*14530*/  @P1 LOP3.LUT R16, R16, 0x20, RZ, 0xfc, !PT ;  /* 0x0000002010101812 */ /* 0x000fca00078efcff */
[----:B------:R-:W4:Y:S01]  /*14540*/  @P1 LDC R5, c[0x0][0x438] ;  /* 0x00010e00ff051b82 */ /* 0x000f220000000800 */
[----:B0-----:R-:W-:-:S05]  /*14550*/  IMAD.SHL.U32 R18, R18, 0x10, RZ ;  /* 0x0000001012127824 */ /* 0x001fca00078e00ff */
[----:B------:R-:W-:-:S05]  /*14560*/  LOP3.LUT R18, R20, 0x70, R18, 0xf8, !PT ;  /* 0x0000007014127812 */ /* 0x000fca00078ef812 */
[----:B------:R-:W-:-:S04]  /*14570*/  IMAD R4, R22, 0x60, R18 ;  /* 0x0000006016047824 */ /* 0x000fc800078e0212 */
[C---:B------:R-:W-:Y:S01]  /*14580*/  IMAD.IADD R7, R4.reuse, 0x1, R19 ;  /* 0x0000000104077824 */ /* 0x040fe200078e0213 */
[----:B------:R-:W-:-:S03]  /*14590*/  ISETP.GE.AND P0, PT, R4, R37, PT ;  /* 0x000000250400720c */ /* 0x000fc60003f06270 */
[----:B-1----:R-:W-:Y:S01]  /*145a0*/  @P1 IMAD.HI.U32 R0, R7, R0, RZ ;  /* 0x0000000007001227 */ /* 0x002fe200078e00ff */
[----:B------:R-:W-:-:S03]  /*145b0*/  ISETP.GT.U32.OR P0, PT, R18, 0x5f, P0 ;  /* 0x0000005f1200780c */ /* 0x000fc60000704470 */
[----:B------:R-:W-:Y:S01]  /*145c0*/  IMAD.MOV.U32 R6, RZ, RZ, R7 ;  /* 0x000000ffff067224 */ /* 0x000fe200078e0007 */
[----:B----4-:R-:W-:-:S05]  /*145d0*/  @P1 SHF.R.U32.HI R6, RZ, R5, R0 ;  /* 0x00000005ff061219 */ /* 0x010fca0000011600 */
[----:B------:R-:W-:-:S04]  /*145e0*/  IMAD.MOV R0, RZ, RZ, -R6 ;  /* 0x000000ffff007224 */ /* 0x000fc800078e0a06 */
[----:B--2---:R-:W0:Y:S01]  /*145f0*/  @!P0 LDC.64 R2, c[0x0][0x428] ;  /* 0x00010a00ff028b82 */ /* 0x004e220000000a00 */
[----:B------:R-:W-:Y:S01]  /*14600*/  IMAD R0, R8, R0, R7 ;  /* 0x0000000008007224 */ /* 0x000fe200078e0207 */
[----:B------:R-:W-:-:S06]  /*14610*/  @!P0 SHF.R.S32.HI R7, RZ, 0x1f, R6 ;  /* 0x0000001fff078819 */ /* 0x000fcc0000011406 */
[----:B------:R-:W1:Y:S01]  /*14620*/  @!P0 LDC.64 R4, c[0x0][0x418] ;  /* 0x00010600ff048b82 */ /* 0x000e620000000a00 */
[----:B------:R-:W-:-:S04]  /*14630*/  LOP3.LUT R16, R16, 0xfffffffb, RZ, 0xc0, !PT ;  /* 0xfffffffb10107812 */ /* 0x000fc800078ec0ff */
[----:B------:R-:W-:-:S04]  /*14640*/  @P2 LOP3.LUT R16, R16, 0x4, RZ, 0xfc, !PT ;  /* 0x0000000410102812 */ /* 0x000fc800078efcff */
[----:B------:R-:W-:Y:S01]  /*14650*/  LOP3.LUT R16, R16, 0xfffffffd, RZ, 0xc0, !PT ;  /* 0xfffffffd10107812 */ /* 0x000fe200078ec0ff */
[----:B------:R-:W-:Y:S01]  /*14660*/  UMOV UR5, 0xffffffff ;  /* 0xffffffff00057882 */ /* 0x000fe20000000000 */
[----:B------:R-:W-:Y:S02]  /*14670*/  LOP3.LUT R26, R26, 0xffff, RZ, 0xc0, !PT ;  /* 0x0000ffff1a1a7812 */ /* 0x000fe400078ec0ff */
[----:B---3--:R-:W-:Y:S01]  /*14680*/  SHF.R.S32.HI R8, RZ, 0x1f, R30 ;  /* 0x0000001fff087819 */ /* 0x008fe2000001141e */
[----:B0-----:R-:W-:-:S04]  /*14690*/  @!P0 IMAD.WIDE.U32 R6, R30, R2, R6 ;  /* 0x000000021e068225 */ /* 0x001fc800078e0006 */
[----:B------:R-:W-:Y:S01]  /*146a0*/  @!P0 IMAD R2, R8, R2, RZ ;  /* 0x0000000208028224 */ /* 0x000fe200078e02ff */
[----:B------:R0:W-:Y:S03]  /*146b0*/  STL [R1+0x8], R8 ;  /* 0x0000080801007387 */ /* 0x0001e60000100800 */
[----:B------:R-:W-:Y:S01]  /*146c0*/  @!P0 IMAD R3, R30, R3, R2 ;  /* 0x000000031e038224 */ /* 0x000fe200078e0202 */
[----:B-1----:R-:W-:Y:S01]  /*146d0*/  @!P0 LEA R2, P1, R6, R4, 0x2 ;  /* 0x0000000406028211 */ /* 0x002fe200078210ff */
[----:B------:R-:W-:Y:S02]  /*146e0*/  IMAD.MOV.U32 R4, RZ, RZ, RZ ;  /* 0x000000ffff047224 */ /* 0x000fe400078e00ff */
[----:B------:R-:W-:-:S05]  /*146f0*/  @!P0 IMAD.IADD R3, R7, 0x1, R3 ;  /* 0x0000000107038824 */ /* 0x000fca00078e0203 */
[----:B------:R-:W-:Y:S02]  /*14700*/  @!P0 LEA.HI.X R3, R6, R5, R3, 0x2, P1 ;  /* 0x0000000506038211 */ /* 0x000fe400008f1403 */
[----:B------:R-:W-:-:S03]  /*14710*/  ISETP.GE.AND P1, PT, R33, UR4, PT ;  /* 0x0000000421007c0c */ /* 0x000fc6000bf26270 */
[----:B------:R1:W5:Y:S01]  /*14720*/  @!P0 LDG.E R4, desc[UR36][R2.64] ;  /* 0x0000002402048981 */ /* 0x000362000c1e1900 */
[----:B------:R-:W-:-:S09]  /*14730*/  ISETP.GE.AND P0, PT, R32, UR4, PT ;  /* 0x0000000420007c0c */ /* 0x000fd2000bf06270 */
[----:B------:R-:W-:Y:S01]  /*14740*/  @P1 LOP3.LUT R16, R16, 0x2, RZ, 0xfc, !PT ;  /* 0x0000000210101812 */ /* 0x000fe200078efcff */
[----:B-1----:R-:W-:-:S03]  /*14750*/  IMAD.U32 R2, RZ, RZ, UR38 ;  /* 0x00000026ff027e24 */ /* 0x002fc6000f8e00ff */
[----:B------:R-:W-:-:S04]  /*14760*/  LOP3.LUT R16, R16, 0xfffffffe, RZ, 0xc0, !PT ;  /* 0xfffffffe10107812 */ /* 0x000fc800078ec0ff */
[----:B------:R-:W-:Y:S01]  /*14770*/  @P0 LOP3.LUT R16, R16, 0x1, RZ, 0xfc, !PT ;  /* 0x0000000110100812 */ /* 0x000fe200078efcff */
[----:B0-----:R-:W-:Y:S06]  /*14780*/  BRA.DIV UR5, `(.L_x_4626) ;  /* 0x0000004605407947 */ /* 0x001fec000b800000 */
.L_x_4694:
        /* <DEDUP_REMOVED lines=8> */
.L_x_4627:
        /* <DEDUP_REMOVED lines=23> */
.L_x_4695:
[----:B------:R-:W-:Y:S05]  /*14980*/  BSYNC B0 ;  /* 0x0000000000007941 */ /* 0x000fea0003800000 */
.L_x_4628:
[----:B------:R-:W1:Y:S01]  /*14990*/  S2R R8, SR_TID.X ;  /* 0x0000000000087919 */ /* 0x000e620000002100 */
[----:B------:R-:W-:Y:S01]  /*149a0*/  ULDC.64 UR4, c[0x0][0x300] ;  /* 0x0000c00000047ab9 */ /* 0x000fe20000000a00 */
[----:B------:R-:W-:Y:S01]  /*149b0*/  ULDC.64 UR6, c[0x0][0x2e8] ;  /* 0x0000ba0000067ab9 */ /* 0x000fe20000000a00 */
[----:B------:R-:W-:Y:S01]  /*149c0*/  IMAD R5, R5, UR4, RZ ;  /* 0x0000000405057c24 */ /* 0x000fe2000f8e02ff */
[----:B------:R-:W-:Y:S01]  /*149d0*/  LOP3.LUT P4, RZ, R16, 0x4, RZ, 0xc0, !PT ;  /* 0x0000000410ff7812 */ /* 0x000fe2000788c0ff */
[----:B0-----:R-:W-:Y:S01]  /*149e0*/  IMAD.WIDE.U32 R2, R0, UR4, RZ ;  /* 0x0000000400027c25 */ /* 0x001fe2000f8e00ff */
[C---:B------:R-:W-:Y:S02]  /*149f0*/  LOP3.LUT P3, RZ, R16.reuse, 0x2, RZ, 0xc0, !PT ;  /* 0x0000000210ff7812 */ /* 0x040fe4000786c0ff */
[----:B------:R-:W-:Y:S01]  /*14a00*/  LOP3.LUT P2, RZ, R16, 0x1, RZ, 0xc0, !PT ;  /* 0x0000000110ff7812 */ /* 0x000fe2000784c0ff */
[----:B------:R-:W-:Y:S01]  /*14a10*/  IMAD R5, R0, UR5, R5 ;  /* 0x0000000500057c24 */ /* 0x000fe2000f8e0205 */
[----:B------:R-:W-:-:S02]  /*14a20*/  ULDC.64 UR4, c[0x0][0x310] ;  /* 0x0000c40000047ab9 */ /* 0x000fc40000000a00 */
[----:B------:R-:W-:Y:S02]  /*14a30*/  IMAD R0, R6, UR4, RZ ;  /* 0x0000000406007c24 */ /* 0x000fe4000f8e02ff */
[----:B------:R-:W-:Y:S02]  /*14a40*/  IMAD.IADD R3, R3, 0x1, R5 ;  /* 0x0000000103037824 */ /* 0x000fe400078e0205 */
        /* <DEDUP_REMOVED lines=8> */
[----:B------:R-:W-:Y:S01]  /*14ad0*/  LEA R4, P0, R2, UR6, 0x1 ;  /* 0x0000000602047c11 */ /* 0x000fe2000f8008ff */
[----:B------:R-:W-:Y:S01]  /*14ae0*/  IMAD R5, R23, 0x4800, R34 ;  /* 0x0000480017057824 */ /* 0x000fe200078e0222 */
[----:B-1----:R-:W-:Y:S02]  /*14af0*/  LOP3.LUT R8, R8, 0x7f, RZ, 0xc0, !PT ;  /* 0x0000007f08087812 */ /* 0x002fe400078ec0ff */
[----:B------:R-:W-:Y:S02]  /*14b00*/  LEA.HI.X R0, R2, UR7, R0, 0x1, P0 ;  /* 0x0000000702007c11 */ /* 0x000fe400080f0c00 */
[----:B------:R-:W-:-:S05]  /*14b10*/  SHF.R.U32.HI R8, RZ, 0x3, R8 ;  /* 0x00000003ff087819 */ /* 0x000fca0000011608 */
        /* <DEDUP_REMOVED lines=65> */
.L_x_4709:
        /* <DEDUP_REMOVED lines=12> */
.L_x_4631:
        /* <DEDUP_REMOVED lines=10> */
.L_x_4632:
[----:B------:R2:W-:Y:S02]  /*15090*/  SYNCS.ARRIVE.TRANS64.A1T0 RZ, [R7+URZ+0x30830], RZ ;  /* 0x030830ff07ff79a7 */ /* 0x0005e4000810003f */
[----:B------:R-:W-:Y:S05]  /*150a0*/  WARPSYNC.ALL ;  /* 0x0000000000007948 */ /* 0x000fea0003800000 */
[----:B------:R-:W-:Y:S01]  /*150b0*/  ULDC.64 UR4, c[0x0][0x298] ;  /* 0x0000a60000047ab9 */ /* 0x000fe20000000a00 */
[----:B-1----:R-:W-:Y:S01]  /*150c0*/  VIADD R2, R17, 0x12400 ;  /* 0x0001240011027836 */ /* 0x002fe20000000000 */
[----:B------:R-:W-:Y:S01]  /*150d0*/  SHF.R.S32.HI R0, RZ, 0x1f, R35 ;  /* 0x0000001fff007819 */ /* 0x000fe20000011423 */
[----:B0-----:R-:W-:Y:S01]  /*150e0*/  IMAD.WIDE.U32 R4, R35, UR4, RZ ;  /* 0x0000000423047c25 */ /* 0x001fe2000f8e00ff */
        /* <DEDUP_REMOVED lines=12> */
[----:B0-----:R-:W-:Y:S02]  /*151b0*/  IMAD.U32 R4, RZ, RZ, UR6 ;  /* 0x00000006ff047e24 */ /* 0x001fe4000f8e00ff */
[----:B------:R-:W0:Y:S01]  /*151c0*/  LDC.64 R2, c[0x4][R2] ;  /* 0x0100000002027b82 */ /* 0x000e220000000a00 */
[----:B------:R-:W-:Y:S02]  /*151d0*/  IMAD.U32 R5, RZ, RZ, UR7 ;  /* 0x00000007ff057e24 */ /* 0x000fe4000f8e00ff */
[----:B------:R-:W-:Y:S02]  /*151e0*/  IMAD.U32 R6, RZ, RZ, UR8 ;  /* 0x00000008ff067e24 */ /* 0x000fe4000f8e00ff */
[----:B--2---:R-:W-:-:S02]  /*151f0*/  IMAD.U32 R7, RZ, RZ, UR9 ;  /* 0x00000009ff077e24 */ /* 0x004fc4000f8e00ff */
[----:B------:R-:W-:Y:S02]  /*15200*/  IMAD.U32 R10, RZ, RZ, UR4 ;  /* 0x00000004ff0a7e24 */ /* 0x000fe4000f8e00ff */
[----:B------:R-:W-:Y:S02]  /*15210*/  IMAD.U32 R11, RZ, RZ, UR5 ;  /* 0x00000005ff0b7e24 */ /* 0x000fe4000f8e00ff */
[----:B------:R-:W-:Y:S02]  /*15220*/  IMAD.MOV.U32 R8, RZ, RZ, 0x70 ;  /* 0x00000070ff087424 */ /* 0x000fe400078e00ff */
[----:B------:R-:W-:Y:S02]  /*15230*/  IMAD.MOV.U32 R12, RZ, RZ, 0x1 ;  /* 0x00000001ff0c7424 */ /* 0x000fe400078e00ff */
[----:B------:R-:W-:-:S07]  /*15240*/  IMAD.MOV.U32 R13, RZ, RZ, RZ ;  /* 0x000000ffff0d7224 */ /* 0x000fce00078e00ff */
[----:B------:R-:W-:-:S07]  /*15250*/  LEPC R20, `(.L_x_4634) ;  /* 0x000000001014794e */ /* 0x000fce0000000000 */
[----:B0-----:R-:W-:Y:S05]  /*15260*/  CALL.ABS.NOINC R2 ;  /* 0x0000000002007343 */ /* 0x001fea0003c00000 */
.L_x_4634:
[----:B------:R-:W-:Y:S05]  /*15270*/  BSYNC B6 ;  /* 0x0000000000067941 */ /* 0x000fea0003800000 */
.L_x_4633:
[----:B------:R-:W3:Y:S01]  /*15280*/  LDL.LU.64 R20, [R1+0x10] ;  /* 0x0000100001147983 */ /* 0x000ee20000300a00 */
[----:B------:R-:W1:Y:S01]  /*15290*/  LDC R0, c[0x0][0x448] ;  /* 0x00011200ff007b82 */ /* 0x000e620000000800 */
[----:B------:R-:W-:Y:S01]  /*152a0*/  LOP3.LUT P6, RZ, R16, 0x80, RZ, 0xc0, !PT ;  /* 0x0000008010ff7812 */ /* 0x000fe200078cc0ff */
[----:B------:R-:W-:Y:S01]  /*152b0*/  ULDC.64 UR4, c[0x0][0x2d8] ;  /* 0x0000b60000047ab9 */ /* 0x000fe20000000a00 */
[----:B------:R-:W4:Y:S01]  /*152c0*/  S2R R2, SR_TID.X ;  /* 0x0000000000027919 */ /* 0x000f220000002100 */
[----:B0-----:R-:W-:-:S04]  /*152d0*/  SHF.R.S32.HI R5, RZ, 0x1f, R27 ;  /* 0x0000001fff057819 */ /* 0x001fc8000001141b */
[----:B------:R-:W-:Y:S02]  /*152e0*/  SEL R6, R5, RZ, !P6 ;  /* 0x000000ff05067207 */ /* 0x000fe40007000000 */
[----:B------:R-:W-:Y:S02]  /*152f0*/  SEL R5, R27, RZ, !P6 ;  /* 0x000000ff1b057207 */ /* 0x000fe40007000000 */
[----:B-1----:R-:W-:Y:S02]  /*15300*/  ISETP.NE.AND P5, PT, R0, 0x1, PT ;  /* 0x000000010000780c */ /* 0x002fe40003fa5270 */
[----:B------:R-:W0:Y:S01]  /*15310*/  S2R R0, SR_TID.X ;  /* 0x0000000000007919 */ /* 0x000e220000002100 */
[----:B----4-:R-:W-:-:S10]  /*15320*/  LOP3.LUT R2, R2, 0x7f, RZ, 0xc0, !PT ;  /* 0x0000007f02027812 */ /* 0x010fd400078ec0ff */
[----:B------:R-:W1:Y:S01]  /*15330*/  @P5 LDC R3, c[0x0][0x44c] ;  /* 0x00011300ff035b82 */ /* 0x000e620000000800 */
[----:B------:R-:W-:Y:S01]  /*15340*/  SHF.R.U32.HI R2, RZ, 0x3, R2 ;  /* 0x00000003ff027819 */ /* 0x000fe20000011602 */
[----:B0-----:R-:W-:-:S05]  /*15350*/  IMAD.SHL.U32 R0, R0, 0x10, RZ ;  /* 0x0000001000007824 */ /* 0x001fca00078e00ff */
[----:B------:R-:W-:Y:S02]  /*15360*/  LOP3.LUT R0, R2, 0x70, R0, 0xf8, !PT ;  /* 0x0000007002007812 */ /* 0x000fe400078ef800 */
[----:B------:R-:W0:Y:S03]  /*15370*/  @P5 LDC R2, c[0x0][0x450] ;  /* 0x00011400ff025b82 */ /* 0x000e260000000800 */
[----:B------:R-:W-:-:S04]  /*15380*/  IMAD.IADD R0, R0, 0x1, R25 ;  /* 0x0000000100007824 */ /* 0x000fc800078e0219 */
[----:B-1----:R-:W-:-:S04]  /*15390*/  @P5 IMAD.HI.U32 R3, R0, R3, RZ ;  /* 0x0000000300035227 */ /* 0x002fc800078e00ff */
[----:B------:R-:W-:Y:S01]  /*153a0*/  IMAD.MOV.U32 R4, RZ, RZ, R0 ;  /* 0x000000ffff047224 */ /* 0x000fe200078e0000 */
[----:B0-----:R-:W-:Y:S01]  /*153b0*/  @P5 SHF.R.U32.HI R4, RZ, R2, R3 ;  /* 0x00000002ff045219 */ /* 0x001fe20000011603 */
[----:B------:R-:W-:Y:S02]  /*153c0*/  IMAD.MOV.U32 R3, RZ, RZ, R35 ;  /* 0x000000ffff037224 */ /* 0x000fe400078e0023 */
[----:B---3--:R-:W-:Y:S02]  /*153d0*/  IMAD.MOV.U32 R2, RZ, RZ, R20 ;  /* 0x000000ffff027224 */ /* 0x008fe400078e0014 */
[----:B------:R-:W0:Y:S02]  /*153e0*/  S2R R20, SR_TID.X ;  /* 0x0000000000147919 */ /* 0x000e240000002100 */
[----:B------:R-:W-:-:S04]  /*153f0*/  IMAD.WIDE.U32 R2, R26, UR4, R2 ;  /* 0x000000041a027c25 */ /* 0x000fc8000f8e0002 */
[----:B------:R-:W-:Y:S01]  /*15400*/  IMAD R3, R26, UR5, R3 ;  /* 0x000000051a037c24 */ /* 0x000fe2000f8e0203 */
[----:B------:R-:W-:Y:S02]  /*15410*/  ULDC.64 UR4, c[0x0][0x2e0] ;  /* 0x0000b80000047ab9 */ /* 0x000fe40000000a00 */
[----:B------:R-:W-:Y:S02]  /*15420*/  IMAD R6, R6, UR4, RZ ;  /* 0x0000000406067c24 */ /* 0x000fe4000f8e02ff */
[----:B------:R-:W-:-:S04]  /*15430*/  IMAD.WIDE.U32 R2, R5, UR4, R2 ;  /* 0x0000000405027c25 */ /* 0x000fc8000f8e0002 */
[----:B------:R-:W-:Y:S01]  /*15440*/  IMAD R5, R5, UR5, R6 ;  /* 0x0000000505057c24 */ /* 0x000fe2000f8e0206 */
[----:B------:R-:W-:Y:S01]  /*15450*/  ULDC.64 UR4, c[0x0][0x2d0] ;  /* 0x0000b40000047ab9 */ /* 0x000fe20000000a00 */
[----:B------:R-:W-:Y:S02]  /*15460*/  IMAD.MOV R6, RZ, RZ, -R4 ;  /* 0x000000ffff067224 */ /* 0x000fe400078e0a04 */
[----:B------:R-:W-:Y:S02]  /*15470*/  IMAD.IADD R3, R3, 0x1, R5 ;  /* 0x0000000103037824 */ /* 0x000fe400078e0205 */
[----:B------:R-:W1:Y:S01]  /*15480*/  LDC R5, c[0x0][0x448] ;  /* 0x00011200ff057b82 */ /* 0x000e620000000800 */
[----:B------:R-:W-:Y:S01]  /*15490*/  IMAD.WIDE.U32 R2, R4, UR4, R2 ;  /* 0x0000000404027c25 */ /* 0x000fe2000f8e0002 */
[----:B0-----:R-:W-:-:S04]  /*154a0*/  LOP3.LUT R20, R20, 0x7f, RZ, 0xc0, !PT ;  /* 0x0000007f14147812 */ /* 0x001fc800078ec0ff */
[----:B------:R-:W-:Y:S01]  /*154b0*/  SHF.R.U32.HI R8, RZ, 0x3, R20 ;  /* 0x00000003ff087819 */ /* 0x000fe20000011614 */
[----:B-1----:R-:W-:Y:S01]  /*154c0*/  IMAD R0, R5, R6, R0 ;  /* 0x0000000605007224 */ /* 0x002fe200078e0200 */
[----:B------:R-:W-:-:S05]  /*154d0*/  SHF.R.S32.HI R6, RZ, 0x1f, R4 ;  /* 0x0000001fff067819 */ /* 0x000fca0000011404 */
[----:B--2---:R-:W-:-:S04]  /*154e0*/  IMAD R7, R6, UR4, RZ ;  /* 0x0000000406077c24 */ /* 0x004fc8000f8e02ff */
        /* <DEDUP_REMOVED lines=96> */
.L_x_4726:
        /* <DEDUP_REMOVED lines=12> */
.L_x_4637:
[----:B------:R-:W-:Y:S05]  /*15bb0*/  BSYNC B0 ;  /* 0x0000000000007941 */ /* 0x000fea0003800000 */
.L_x_4636:
[----:B------:R-:W-:Y:S01]  /*15bc0*/  NOP ;  /* 0x0000000000007918 */ /* 0x000fe20000000000 */
[----:B------:R-:W-:-:S13]  /*15bd0*/  PLOP3.LUT P0, PT, PT, PT, PT, 0x80, 0x0 ;  /* 0x000000000000781c */ /* 0x000fda0003f0f070 */
.L_x_4638:
        /* <DEDUP_REMOVED lines=18> */
[----:B------:R-:W1:Y:S03]  /*15d00*/  SYNCS.PHASECHK.TRANS64.TRYWAIT P0, [R17+URZ+0x30820], R0 ;  /* 0x03082000110075a7 */ /* 0x000e66000800017f */
[----:B01----:R-:W-:Y:S05]  /*15d10*/  @!P0 BRA `(.L_x_4640) ;  /* 0x0000004000e88947 */ /* 0x003fea0003800000 */
.L_x_4727:
[----:B------:R-:W-:Y:S05]  /*15d20*/  BSYNC B0 ;  /* 0x0000000000007941 */ /* 0x000fea0003800000 */
.L_x_4639:
[----:B------:R-:W3:Y:S01]  /*15d30*/  LDL R2, [R1] ;  /* 0x0000000001027983 */ /* 0x000ee20000100800 */
[----:B------:R-:W-:Y:S01]  /*15d40*/  BSSY B0, `(.L_x_4641) ;  /* 0x0000104000007945 */ /* 0x000fe20003800000 */
[----:B---3--:R-:W-:-:S13]  /*15d50*/  ISETP.GE.AND P0, PT, R8, R2, PT ;  /* 0x000000020800720c */ /* 0x008fda0003f06270 */
[----:B------:R-:W-:Y:S05]  /*15d60*/  @!P0 BRA `(.L_x_4642) ;  /* 0x0000001000048947 */ /* 0x000fea0003800000 */
[----:B------:R-:W-:Y:S01]  /*15d70*/  ULDC UR4, c[0x0][0x2f4] ;  /* 0x0000bd0000047ab9 */ /* 0x000fe20000000800 */
[----:B------:R-:W-:Y:S01]  /*15d80*/  IMAD.MOV.U32 R10, RZ, RZ, R23 ;  /* 0x000000ffff0a7224 */ /* 0x000fe200078e0017 */
[----:B------:R-:W-:Y:S01]  /*15d90*/  ISETP.GE.AND P3, PT, R31, UR4, PT ;  /* 0x000000041f007c0c */ /* 0x000fe2000bf66270 */
[----:B------:R-:W-:Y:S01]  /*15da0*/  IMAD.MOV.U32 R20, RZ, RZ, R28 ;  /* 0x000000ffff147224 */ /* 0x000fe200078e001c */
[----:B------:R-:W-:Y:S01]  /*15db0*/  ISETP.GE.AND P2, PT, R33, UR4, PT ;  /* 0x0000000421007c0c */ /* 0x000fe2000bf46270 */
[----:B------:R-:W-:Y:S01]  /*15dc0*/  IMAD.MOV.U32 R29, RZ, RZ, R22 ;  /* 0x000000ffff1d7224 */ /* 0x000fe200078e0016 */
[----:B------:R-:W-:-:S13]  /*15dd0*/  ISETP.GE.AND P1, PT, R32, UR4, PT ;  /* 0x0000000420007c0c */ /* 0x000fda000bf26270 */
.L_x_4655:
[----:B------:R-:W3:Y:S04]  /*15de0*/  LDL R5, [R1+0x4] ;  /* 0x0000040001057983 */ /* 0x000ee80000100800 */
[----:B------:R-:W4:Y:S01]  /*15df0*/  LDL R12, [R1+0x8] ;  /* 0x00000800010c7983 */ /* 0x000f220000100800 */
[----:B0-----:R-:W0:Y:S01]  /*15e00*/  S2R R0, SR_TID.X ;  /* 0x0000000000007919 */ /* 0x001e220000002100 */
[----:B------:R-:W1:Y:S01]  /*15e10*/  S2R R4, SR_TID.X ;  /* 0x0000000000047919 */ /* 0x000e620000002100 */
[----:B0-----:R-:W-:-:S04]  /*15e20*/  LOP3.LUT R0, R0, 0x7f, RZ, 0xc0, !PT ;  /* 0x0000007f00007812 */ /* 0x001fc800078ec0ff */
[----:B------:R-:W-:Y:S02]  /*15e30*/  SHF.R.U32.HI R3, RZ, 0x3, R0 ;  /* 0x00000003ff037819 */ /* 0x000fe40000011600 */
[----:B------:R-:W0:Y:S01]  /*15e40*/  LDC R0, c[0x0][0x430] ;  /* 0x00010c00ff007b82 */ /* 0x000e220000000800 */
[----:B-1----:R-:W-:-:S05]  /*15e50*/  IMAD.SHL.U32 R4, R4, 0x10, RZ ;  /* 0x0000001004047824 */ /* 0x002fca00078e00ff */
        /* <DEDUP_REMOVED lines=8> */
[----:B------:R-:W3:Y:S01]  /*15ee0*/  @!P5 LDC.64 R4, c[0x0][0x418] ;  /* 0x00010600ff04db82 */ /* 0x000ee20000000a00 */
        /* <DEDUP_REMOVED lines=9> */
[----:B---3--:R-:W-:Y:S01]  /*15f80*/  @!P5 LEA R4, P0, R2, R4, 0x2 ;  /* 0x000000040204d211 */ /* 0x008fe200078010ff */
        /* <DEDUP_REMOVED lines=16> */
.L_x_4643:
[----:B------:R-:W-:Y:S01]  /*16090*/  IMAD R6, R23, 0x8, R17 ;  /* 0x0000000817067824 */ /* 0x000fe200078e0211 */
[----:B------:R-:W-:Y:S01]  /*160a0*/  SHF.L.U32 R3, R28, 0x1f, RZ ;  /* 0x0000001f1c037819 */ /* 0x000fe200000006ff */
[----:B------:R-:W-:Y:S03]  /*160b0*/  BSSY B1, `(.L_x_4644) ;  /* 0x0000003000017945 */ /* 0x000fe60003800000 */
[----:B------:R-:W0:Y:S02]  /*160c0*/  SYNCS.PHASECHK.TRANS64.TRYWAIT P0, [R6+URZ+0x30840], R3 ;  /* 0x03084003060075a7 */ /* 0x000e24000800017f */
[----:B0-----:R-:W-:Y:S05]  /*160d0*/  @!P0 BRA `(.L_x_4645) ;  /* 0x00000040000c8947 */ /* 0x001fea0003800000 */
.L_x_4728:
[----:B------:R-:W-:Y:S05]  /*160e0*/  BSYNC B1 ;  /* 0x0000000000017941 */ /* 0x000fea0003800000 */
.L_x_4644:
        /* <DEDUP_REMOVED lines=62> */
[----:B-1-3--:R0:W3:Y:S02]  /*164d0*/  SHFL.IDX PT, R2, R7, 0x5, 0x181f ;  /* 0x00b81f0007027f89 */ /* 0x00a0e400000e0000 */
.L_x_4742:
[----:B------:R-:W-:Y:S02]  /*164e0*/  LOP3.LUT P6, RZ, R16, 0x4, RZ, 0xc0, !PT ;  /* 0x0000000410ff7812 */ /* 0x000fe400078cc0ff */
[----:B---3--:R-:W-:-:S05]  /*164f0*/  IADD3 R2, P0, R2, R4, RZ ;  /* 0x0000000402027210 */ /* 0x008fca0007f1e0ff */
        /* <DEDUP_REMOVED lines=9> */
.L_x_4647:
        /* <DEDUP_REMOVED lines=10> */
.L_x_4648:
[----:B------:R3:W-:Y:S01]  /*16630*/  SYNCS.ARRIVE.TRANS64.A1T0 RZ, [R6+URZ+0x30830], RZ ;  /* 0x030830ff06ff79a7 */ /* 0x0007e2000810003f */
[----:B------:R-:W-:Y:S05]  /*16640*/  @!P5 BRA `(.L_x_4649) ;  /* 0x000000000004d947 */ /* 0x000fea0003800000 */
[----:B------:R-:W-:Y:S01]  /*16650*/  BPT.TRAP 0x1 ;  /* 0x000000040000795c */ /* 0x000fe20000300000 */
.L_x_4649:
[----:B-1----:R-:W-:Y:S01]  /*16660*/  SHF.L.U32 R2, R20, 0x1f, RZ ;  /* 0x0000001f14027819 */ /* 0x002fe200000006ff */
[----:B---3--:R-:W-:Y:S01]  /*16670*/  IMAD R6, R10, 0x8, R17 ;  /* 0x000000080a067824 */ /* 0x008fe200078e0211 */
[----:B------:R-:W-:Y:S01]  /*16680*/  BSSY B1, `(.L_x_4650) ;  /* 0x0000004000017945 */ /* 0x000fe20003800000 */
[----:B0-----:R-:W-:Y:S02]  /*16690*/  IMAD R7, R29, -0x60, R37 ;  /* 0xffffffa01d077824 */ /* 0x001fe400078e0225 */
[----:B------:R-:W0:Y:S02]  /*166a0*/  SYNCS.PHASECHK.TRANS64.TRYWAIT P0, [R6+URZ+0x30860], R2 ;  /* 0x03086002060075a7 */ /* 0x000e24000800017f */
[----:B0-----:R-:W-:Y:S05]  /*166b0*/  @!P0 BRA `(.L_x_4651) ;  /* 0x0000004000888947 */ /* 0x001fea0003800000 */
.L_x_4743:
[----:B------:R-:W-:Y:S05]  /*166c0*/  BSYNC B1 ;  /* 0x0000000000017941 */ /* 0x000fea0003800000 */
.L_x_4650:
        /* <DEDUP_REMOVED lines=10> */
[----:B--2---:R-:W-:Y:S01]  /*16770*/  SHFL.IDX PT, R14, R18, 0x5, 0x181f ;  /* 0x00b81f00120e7f89 */ /* 0x004fe200000e0000 */
        /* <DEDUP_REMOVED lines=49> */
.L_x_4757:
        /* <DEDUP_REMOVED lines=29> */
.L_x_4653:
        /* <DEDUP_REMOVED lines=10> */
.L_x_4654:
[----:B------:R-:W2:Y:S01]  /*16d00*/  LDL R0, [R1] ;  /* 0x0000000001007983 */ /* 0x000ea20000100800 */
[----:B------:R1:W-:Y:S01]  /*16d10*/  SYNCS.ARRIVE.TRANS64.A1T0 RZ, [R6+URZ+0x30850], RZ ;  /* 0x030850ff06ff79a7 */ /* 0x0003e2000810003f */
[C---:B------:R-:W-:Y:S02]  /*16d20*/  VIADD R8, R22.reuse, 0xffffffff ;  /* 0xffffffff16087836 */ /* 0x040fe40000000000 */
[----:B------:R-:W-:Y:S02]  /*16d30*/  IMAD.MOV.U32 R10, RZ, RZ, R23 ;  /* 0x000000ffff0a7224 */ /* 0x000fe400078e0017 */
[----:B------:R-:W-:Y:S02]  /*16d40*/  IMAD.MOV.U32 R20, RZ, RZ, R28 ;  /* 0x000000ffff147224 */ /* 0x000fe400078e001c */
[----:B------:R-:W-:Y:S01]  /*16d50*/  IMAD.MOV.U32 R29, RZ, RZ, R22 ;  /* 0x000000ffff1d7224 */ /* 0x000fe200078e0016 */
[----:B--2---:R-:W-:-:S13]  /*16d60*/  ISETP.GT.AND P0, PT, R22, R0, PT ;  /* 0x000000001600720c */ /* 0x004fda0003f04270 */
[----:B-1----:R-:W-:Y:S05]  /*16d70*/  @P0 BRA `(.L_x_4655) ;  /* 0xfffffff000180947 */ /* 0x002fea000383ffff */
.L_x_4642:
[----:B------:R-:W-:Y:S05]  /*16d80*/  BSYNC B0 ;  /* 0x0000000000007941 */ /* 0x000fea0003800000 */
.L_x_4641:
[----:B0-----:R-:W0:Y:S01]  /*16d90*/  S2R R0, SR_TID.X ;  /* 0x0000000000007919 */ /* 0x001e220000002100 */
[----:B------:R-:W-:Y:S01]  /*16da0*/  BSSY B0, `(.L_x_4656) ;  /* 0x0000010000007945 */ /* 0x000fe20003800000 */
        /* <DEDUP_REMOVED lines=9> */
[----:B-1----:R-:W3:Y:S01]  /*16e40*/  @P0 ATOMG.E.ADD.STRONG.GPU PT, R3, desc[UR36][R2.64], R5 ;  /* 0x00000005020309a8 */ /* 0x002ee200081ee1e4 */
[----:B------:R-:W0:Y:S02]  /*16e50*/  S2R R4, SR_LTMASK ;  /* 0x0000000000047919 */ /* 0x000e240000003900 */
[----:B0-----:R-:W-:-:S04]  /*16e60*/  LOP3.LUT R4, R4, UR4, RZ, 0xc0, !PT ;  /* 0x0000000404047c12 */ /* 0x001fc8000f8ec0ff */
[----:B------:R-:W0:Y:S01]  /*16e70*/  POPC R7, R4 ;  /* 0x0000000400077309 */ /* 0x000e220000000000 */
[----:B---3--:R-:W0:Y:S02]  /*16e80*/  SHFL.IDX PT, R0, R3, R0, 0x1f ;  /* 0x00001f0003007589 */ /* 0x008e2400000e0000 */
[----:B0-----:R-:W-:-:S07]  /*16e90*/  IADD3 R24, R0, UR39, R7 ;  /* 0x0000002700187c10 */ /* 0x001fce000fffe007 */
.L_x_4657:
[----:B------:R-:W-:Y:S05]  /*16ea0*/  BSYNC B0 ;  /* 0x0000000000007941 */ /* 0x000fea0003800000 */
.L_x_4656:
[----:B------:R-:W-:-:S13]  /*16eb0*/  LOP3.LUT P0, RZ, R16, 0x10, RZ, 0xc0, !PT ;  /* 0x0000001010ff7812 */ /* 0x000fda000780c0ff */
[----:B------:R-:W-:Y:S05]  /*16ec0*/  @!P0 BRA `(.L_x_4658) ;  /* 0x0000000000048947 */ /* 0x000fea0003800000 */
[----:B------:R-:W-:Y:S01]  /*16ed0*/  BPT.TRAP 0x1 ;  /* 0x000000040000795c */ /* 0x000fe20000300000 */
.L_x_4658:
[----:B------:R-:W-:Y:S01]  /*16ee0*/  IMAD R0, R23, 0x8, R17 ;  /* 0x0000000817007824 */ /* 0x000fe200078e0211 */
[----:B------:R-:W-:Y:S01]  /*16ef0*/  SHF.L.U32 R3, R28, 0x1f, RZ ;  /* 0x0000001f1c037819 */ /* 0x000fe200000006ff */
[----:B------:R-:W-:Y:S01]  /*16f00*/  BSSY B0, `(.L_x_4659) ;  /* 0x0000004000007945 */ /* 0x000fe20003800000 */
[----:B------:R-:W-:Y:S02]  /*16f10*/  IMAD R6, R22, -0x60, R37 ;  /* 0xffffffa016067824 */ /* 0x000fe400078e0225 */
[----:B------:R-:W0:Y:S02]  /*16f20*/  SYNCS.PHASECHK.TRANS64.TRYWAIT P0, [R0+URZ+0x30860], R3 ;  /* 0x03086003000075a7 */ /* 0x000e24000800017f */
[----:B0-----:R-:W-:Y:S05]  /*16f30*/  @!P0 BRA `(.L_x_4660) ;  /* 0x00000040008c8947 */ /* 0x001fea0003800000 */
.L_x_4758:
[----:B------:R-:W-:Y:S05]  /*16f40*/  BSYNC B0 ;  /* 0x0000000000007941 */ /* 0x000fea0003800000 */
.L_x_4659:
        /* <DEDUP_REMOVED lines=65> */
.L_x_4772:
        /* <DEDUP_REMOVED lines=13> */
.L_x_4662:
        /* <DEDUP_REMOVED lines=10> */
.L_x_4663:
[----:B------:R1:W-:Y:S01]  /*174d0*/  SYNCS.ARRIVE.TRANS64.A1T0 RZ, [R0+URZ+0x30850], RZ ;  /* 0x030850ff00ff79a7 */ /* 0x0003e2000810003f */
[----:B------:R-:W-:-:S05]  /*174e0*/  VIADD R23, R23, 0x1 ;  /* 0x0000000117177836 */ /* 0x000fca0000000000 */
[----:B------:R-:W-:-:S04]  /*174f0*/  ISETP.NE.AND P0, PT, R23, 0x2, PT ;  /* 0x000000021700780c */ /* 0x000fc80003f05270 */
[----:B0-----:R-:W-:Y:S02]  /*17500*/  SEL R3, RZ, 0x1, P0 ;  /* 0x00000001ff037807 */ /* 0x001fe40000000000 */
[----:B------:R-:W-:Y:S02]  /*17510*/  SEL R23, R23, RZ, P0 ;  /* 0x000000ff17177207 */ /* 0x000fe40000000000 */
[----:B-1----:R-:W-:-:S07]  /*17520*/  LOP3.LUT R28, R28, R3, RZ, 0x3c, !PT ;  /* 0x000000031c1c7212 */ /* 0x002fce00078e3cff */
.L_x_4620:
[----:B------:R-:W-:Y:S05]  /*17530*/  BSYNC B7 ;  /* 0x0000000000077941 */ /* 0x000fea0003800000 */
.L_x_4618:
        /* <DEDUP_REMOVED lines=11> */
.L_x_4664:
        /* <DEDUP_REMOVED lines=22> */
[----:B--2---:R-:W-:-:S02]  /*17750*/  @!P1 IMAD.MOV.U32 R25, RZ, RZ, R4 ;  /* 0x000000ffff199224 */ /* 0x004fc400078e0004 */
        /* <DEDUP_REMOVED lines=20> */
.L_x_4782:
[----:B------:R-:W-:Y:S02]  /*178a0*/  ULDC UR4, c[0x0][0xc38] ;  /* 0x00030e0000047ab9 */ /* 0x000fe40000000800 */
[----:B------:R-:W-:-:S04]  /*178b0*/  IMAD.U32 R5, RZ, RZ, UR4 ;  /* 0x00000004ff057e24 */ /* 0x000fc8000f8e00ff */
[----:B-1----:R-:W-:-:S04]  /*178c0*/  IMAD R14, R14, R5, RZ ;  /* 0x000000050e0e7224 */ /* 0x002fc800078e02ff */
[----:B------:R-:W-:-:S05]  /*178d0*/  IMAD.IADD R7, R7, 0x1, R14 ;  /* 0x0000000107077824 */ /* 0x000fca00078e020e */
[----:B------:R-:W-:-:S13]  /*178e0*/  ISETP.GT.AND P6, PT, R7, R0, PT ;  /* 0x000000000700720c */ /* 0x000fda0003fc4270 */
[----:B------:R-:W-:Y:S05]  /*178f0*/  @P6 BRA `(.L_x_4667) ;  /* 0x0000000000a46947 */ /* 0x000fea0003800000 */
.L_x_4670:
        /* <DEDUP_REMOVED lines=35> */
.L_x_4790:
[----:B------:R-:W-:Y:S02]  /*17b30*/  ULDC UR4, c[0x0][0xc38] ;  /* 0x00030e0000047ab9 */ /* 0x000fe40000000800 */
[----:B------:R-:W-:-:S04]  /*17b40*/  IMAD.U32 R5, RZ, RZ, UR4 ;  /* 0x00000004ff057e24 */ /* 0x000fc8000f8e00ff */
[----:B-1----:R-:W-:-:S04]  /*17b50*/  IMAD R14, R14, R5, RZ ;  /* 0x000000050e0e7224 */ /* 0x002fc800078e02ff */
[----:B------:R-:W-:-:S05]  /*17b60*/  IMAD.IADD R7, R14, 0x1, R7 ;  /* 0x000000010e077824 */ /* 0x000fca00078e0207 */
[----:B------:R-:W-:-:S13]  /*17b70*/  ISETP.GT.AND P6, PT, R7, R0, PT ;  /* 0x000000000700720c */ /* 0x000fda0003fc4270 */
[----:B------:R-:W-:Y:S05]  /*17b80*/  @!P6 BRA `(.L_x_4670) ;  /* 0xfffffffc005ce947 */ /* 0x000fea000383ffff */
.L_x_4667:
        /* <DEDUP_REMOVED lines=10> */
.L_x_4795:
[----:B------:R-:W-:-:S13]  /*17c30*/  ISETP.NE.AND P0, PT, R3, RZ, PT ;  /* 0x000000ff0300720c */ /* 0x000fda0003f05270 */
[----:B------:R-:W-:Y:S05]  /*17c40*/  @!P0 BRA `(.L_x_4672) ;  /* 0x0000000000108947 */ /* 0x000fea0003800000 */
[----:B------:R-:W-:Y:S01]  /*17c50*/  UMOV UR4, 0xffffffff ;  /* 0xffffffff00047882 */ /* 0x000fe20000000000 */
[----:B-1----:R-:W-:Y:S02]  /*17c60*/  VIADD R12, R12, 0xffffffff ;  /* 0xffffffff0c0c7836 */ /* 0x002fe40000000000 */
[----:B------:R-:W-:Y:S05]  /*17c70*/  BRA.DIV UR4, `(.L_x_4673) ;  /* 0x0000004604a47947 */ /* 0x000fea000b800000 */
[----:B------:R4:W1:Y:S02]  /*17c80*/  SHFL.IDX PT, R6, R2, R12, 0x1f ;  /* 0x00001f0c02067589 */ /* 0x00086400000e0000 */
.L_x_4672:
        /* <DEDUP_REMOVED lines=28> */
[----:B0-----:R-:W-:Y:S02]  /*17e50*/  IMAD.MOV R5, RZ, RZ, -R3 ;  /* 0x000000ffff057224 */ /* 0x001fe400078e0a03 */
[----:B------:R-:W-:Y:S02]  /*17e60*/  IMAD.MOV.U32 R2, RZ, RZ, RZ ;  /* 0x000000ffff027224 */ /* 0x000fe400078e00ff */
[----:B------:R-:W-:-:S04]  /*17e70*/  IMAD R5, R5, R4, RZ ;  /* 0x0000000405057224 */ /* 0x000fc800078e02ff */
[----:B------:R-:W-:Y:S01]  /*17e80*/  IMAD.HI.U32 R5, R3, R5, R2 ;  /* 0x0000000503057227 */ /* 0x000fe200078e0002 */
[----:B------:R-:W-:Y:S02]  /*17e90*/  LOP3.LUT R2, R0, R25, RZ, 0x3c, !PT ;  /* 0x0000001900027212 */ /* 0x000fe400078e3cff */
[----:B------:R-:W-:Y:S01]  /*17ea0*/  IABS R3, R8 ;  /* 0x0000000800037213 */ /* 0x000fe20000000000 */
[----:B------:R-:W-:Y:S01]  /*17eb0*/  @P0 VIADD R6, R6, 0x1 ;  /* 0x0000000106060836 */ /* 0x000fe20000000000 */
[----:B------:R-:W-:-:S03]  /*17ec0*/  ISETP.GE.AND P2, PT, R2, RZ, PT ;  /* 0x000000ff0200720c */ /* 0x000fc60003f46270 */
[----:B------:R-:W-:-:S10]  /*17ed0*/  IMAD.MOV R3, RZ, RZ, -R3 ;  /* 0x000000ffff037224 */ /* 0x000fd400078e0a03 */
[----:B------:R-:W-:Y:S01]  /*17ee0*/  @!P2 IMAD.MOV R6, RZ, RZ, -R6 ;  /* 0x000000ffff06a224 */ /* 0x000fe200078e0a06 */
[----:B------:R-:W-:-:S04]  /*17ef0*/  @!P1 LOP3.LUT R6, RZ, R25, RZ, 0x33, !PT ;  /* 0x00000019ff069212 */ /* 0x000fc800078e33ff */
[----:B------:R-:W-:-:S05]  /*17f00*/  IABS R2, R6 ;  /* 0x0000000600027213 */ /* 0x000fca0000000000 */
[----:B------:R-:W-:-:S04]  /*17f10*/  IMAD.HI.U32 R5, R5, R2, RZ ;  /* 0x0000000205057227 */ /* 0x000fc800078e00ff */
[----:B------:R-:W-:Y:S01]  /*17f20*/  IMAD R3, R5, R3, R2 ;  /* 0x0000000305037224 */ /* 0x000fe200078e0202 */
[----:B------:R-:W-:-:S04]  /*17f30*/  LOP3.LUT R2, R6, R8, RZ, 0x3c, !PT ;  /* 0x0000000806027212 */ /* 0x000fc800078e3cff */
[----:B------:R-:W-:Y:S02]  /*17f40*/  ISETP.GT.U32.AND P1, PT, R4, R3, PT ;  /* 0x000000030400720c */ /* 0x000fe40003f24070 */
[----:B------:R-:W-:Y:S01]  /*17f50*/  ISETP.GE.AND P2, PT, R2, RZ, PT ;  /* 0x000000ff0200720c */ /* 0x000fe20003f46270 */
[----:B------:R-:W-:-:S04]  /*17f60*/  IMAD.MOV R2, RZ, RZ, -R6 ;  /* 0x000000ffff027224 */ /* 0x000fc800078e0a06 */
[----:B------:R-:W-:-:S06]  /*17f70*/  IMAD R2, R25, R2, R0 ;  /* 0x0000000219027224 */ /* 0x000fcc00078e0200 */
[----:B------:R-:W-:Y:S02]  /*17f80*/  @!P1 IMAD.IADD R3, R3, 0x1, -R4 ;  /* 0x0000000103039824 */ /* 0x000fe400078e0a04 */
[----:B------:R-:W-:Y:S01]  /*17f90*/  @!P1 VIADD R5, R5, 0x1 ;  /* 0x0000000105059836 */ /* 0x000fe20000000000 */
[----:B------:R-:W-:Y:S02]  /*17fa0*/  ISETP.NE.AND P1, PT, R8, RZ, PT ;  /* 0x000000ff0800720c */ /* 0x000fe40003f25270 */
[----:B------:R-:W-:-:S13]  /*17fb0*/  ISETP.GE.U32.AND P0, PT, R3, R4, PT ;  /* 0x000000040300720c */ /* 0x000fda0003f06070 */
[----:B------:R-:W-:-:S04]  /*17fc0*/  @P0 VIADD R5, R5, 0x1 ;  /* 0x0000000105050836 */ /* 0x000fc80000000000 */
[----:B------:R-:W-:Y:S01]  /*17fd0*/  @!P2 IMAD.MOV R5, RZ, RZ, -R5 ;  /* 0x000000ffff05a224 */ /* 0x000fe200078e0a05 */
[----:B------:R-:W-:-:S05]  /*17fe0*/  @!P1 LOP3.LUT R5, RZ, R8, RZ, 0x33, !PT ;  /* 0x00000008ff059212 */ /* 0x000fca00078e33ff */
[--C-:B------:R-:W-:Y:S02]  /*17ff0*/  IMAD.MOV R3, RZ, RZ, -R5.reuse ;  /* 0x000000ffff037224 */ /* 0x100fe400078e0a05 */
[C---:B------:R-:W-:Y:S02]  /*18000*/  IMAD R5, R8.reuse, 0x1000000, R5 ;  /* 0x0100000008057824 */ /* 0x040fe400078e0205 */
[----:B------:R-:W-:-:S04]  /*18010*/  IMAD R8, R8, R3, R6 ;  /* 0x0000000308087224 */ /* 0x000fc800078e0206 */
[----:B------:R-:W-:Y:S01]  /*18020*/  IMAD R26, R8, 0x10000, R5 ;  /* 0x00010000081a7824 */ /* 0x000fe200078e0205 */
[----:B------:R-:W-:Y:S06]  /*18030*/  BRA `(.L_x_4675) ;  /* 0x0000000000f07947 */ /* 0x000fec0003800000 */
.L_x_4674:
        /* <DEDUP_REMOVED lines=60> */
.L_x_4675:
[----:B------:R-:W-:-:S05]  /*18400*/  LOP3.LUT R2, RZ, R2, RZ, 0x33, !PT ;  /* 0x00000002ff027212 */ /* 0x000fca00078e33ff */
[----:B------:R-:W-:Y:S01]  /*18410*/  IMAD.IADD R25, R25, 0x1, R2 ;  /* 0x0000000119197824 */ /* 0x000fe200078e0202 */
[----:B------:R-:W-:Y:S06]  /*18420*/  BRA `(.L_x_4676) ;  /* 0x00000000001c7947 */ /* 0x000fec0003800000 */
.L_x_4668:
[----:B------:R-:W-:Y:S01]  /*18430*/  UMOV UR4, URZ ;  /* 0x0000003f00047c82 */ /* 0x000fe20008000000 */
[----:B------:R-:W-:Y:S01]  /*18440*/  UMOV UR5, URZ ;  /* 0x0000003f00057c82 */ /* 0x000fe20008000000 */
[----:B------:R-:W-:Y:S01]  /*18450*/  ULDC UR6, c[0x0][0xc3c] ;  /* 0x00030f0000067ab9 */ /* 0x000fe20000000800 */
[----:B------:R-:W-:Y:S02]  /*18460*/  IMAD.MOV.U32 R24, RZ, RZ, R0 ;  /* 0x000000ffff187224 */ /* 0x000fe400078e0000 */
[----:B------:R-:W-:Y:S02]  /*18470*/  IMAD.U32 R25, RZ, RZ, UR4 ;  /* 0x00000004ff197e24 */ /* 0x000fe4000f8e00ff */
[----:B------:R-:W-:Y:S02]  /*18480*/  IMAD.U32 R26, RZ, RZ, UR5 ;  /* 0x00000005ff1a7e24 */ /* 0x000fe4000f8e00ff */
[----:B------:R-:W-:-:S07]  /*18490*/  IMAD.U32 R27, RZ, RZ, UR6 ;  /* 0x00000006ff1b7e24 */ /* 0x000fce000f8e00ff */
.L_x_4676:
        /* <DEDUP_REMOVED lines=10> */
.L_x_4665:
[----:B------:R-:W-:Y:S02]  /*18540*/  ULDC UR4, c[0x0][0xc3c] ;  /* 0x00030f0000047ab9 */ /* 0x000fe40000000800 */
[----:B-1----:R-:W-:-:S13]  /*18550*/  ISETP.GE.AND P0, PT, R27, UR4, PT ;  /* 0x000000041b007c0c */ /* 0x002fda000bf06270 */
[----:B------:R-:W-:Y:S05]  /*18560*/  @!P0 BRA `(.L_x_4677) ;  /* 0xffffffac00bc8947 */ /* 0x000fea000383ffff */
[----:B------:R-:W-:Y:S05]  /*18570*/  BSYNC B8 ;  /* 0x0000000000087941 */ /* 0x000fea0003800000 */
.L_x_4604:
        /* <DEDUP_REMOVED lines=12> */
.L_x_4798:
[----:B------:R-:W-:Y:S05]  /*18640*/  BSYNC B0 ;  /* 0x0000000000007941 */ /* 0x000fea0003800000 */
.L_x_4678:
[----:B------:R-:W-:-:S03]  /*18650*/  UMOV UR4, 0xffffffff ;  /* 0xffffffff00047882 */ /* 0x000fc60000000000 */
[----:B------:R-:W-:Y:S05]  /*18660*/  BRA.DIV UR4, `(.L_x_4680) ;  /* 0x0000003e04647947 */ /* 0x000fea000b800000 */
[----:B0-----:R-:W0:Y:S02]  /*18670*/  S2R R0, SR_TID.X ;  /* 0x0000000000007919 */ /* 0x001e240000002100 */
[----:B0-----:R-:W-:-:S04]  /*18680*/  SHF.R.U32.HI R0, RZ, 0x5, R0 ;  /* 0x00000005ff007819 */ /* 0x001fc80000011600 */
[----:B------:R-:W-:-:S05]  /*18690*/  LOP3.LUT R0, R0, 0x3, RZ, 0xc0, !PT ;  /* 0x0000000300007812 */ /* 0x000fca00078ec0ff */
[----:B------:R0:W1:Y:S02]  /*186a0*/  SHFL.IDX PT, R14, R0, RZ, 0x1f ;  /* 0x00001fff000e7589 */ /* 0x00006400000e0000 */
.L_x_4801:
[----:B-1----:R-:W-:Y:S01]  /*186b0*/  ISETP.NE.AND P0, PT, R14, RZ, PT ;  /* 0x000000ff0e00720c */ /* 0x002fe20003f05270 */
[----:B------:R-:W-:-:S12]  /*186c0*/  BSSY B0, `(.L_x_4681) ;  /* 0x0000026000007945 */ /* 0x000fd80003800000 */
[----:B------:R-:W-:Y:S05]  /*186d0*/  @P0 BRA `(.L_x_4682) ;  /* 0x0000000000900947 */ /* 0x000fea0003800000 */
[----:B------:R-:W-:-:S03]  /*186e0*/  UMOV UR4, 0xffffffff ;  /* 0xffffffff00047882 */ /* 0x000fc60000000000 */
[----:B------:R-:W-:Y:S05]  /*186f0*/  BRA.DIV UR4, `(.L_x_4683) ;  /* 0x0000003e04747947 */ /* 0x000fea000b800000 */
[----:B------:R-:W-:-:S13]  /*18700*/  ELECT P6, URZ, PT ;  /* 0x00000000003f782f */ /* 0x000fda00038c0000 */
.L_x_4804:
        /* <DEDUP_REMOVED lines=8> */
.L_x_4684:
[C---:B------:R-:W-:Y:S01]  /*18790*/  IMAD R5, R23.reuse, 0x8, R4 ;  /* 0x0000000817057824 */ /* 0x040fe200078e0204 */
[----:B------:R-:W-:Y:S01]  /*187a0*/  SHF.L.U32 R0, R28, 0x1f, RZ ;  /* 0x0000001f1c007819 */ /* 0x000fe200000006ff */
[----:B------:R-:W-:-:S03]  /*187b0*/  VIADD R23, R23, 0x1 ;  /* 0x0000000117177836 */ /* 0x000fc60000000000 */
[----:B------:R-:W0:Y:S02]  /*187c0*/  SYNCS.PHASECHK.TRANS64.TRYWAIT P1, [R5+URZ+0x30840], R0 ;  /* 0x03084000050075a7 */ /* 0x000e24000802017f */
[----:B------:R-:W-:-:S04]  /*187d0*/  ISETP.NE.AND P2, PT, R23, 0x2, PT ;  /* 0x000000021700780c */ /* 0x000fc80003f45270 */
[----:B------:R-:W-:Y:S01]  /*187e0*/  SEL R3, RZ, 0x1, P2 ;  /* 0x00000001ff037807 */ /* 0x000fe20001000000 */
[----:B0-----:R-:W-:Y:S08]  /*187f0*/  @!P1 BRA `(.L_x_4685) ;  /* 0x0000003c00549947 */ /* 0x001ff00003800000 */
.L_x_4805:
[----:B------:R-:W-:Y:S02]  /*18800*/  SEL R23, R23, RZ, P2 ;  /* 0x000000ff17177207 */ /* 0x000fe40001000000 */
[----:B------:R-:W-:Y:S01]  /*18810*/  LOP3.LUT R2, R28, R3, RZ, 0x3c, !PT ;  /* 0x000000031c027212 */ /* 0x000fe200078e3cff */
[----:B------:R-:W-:Y:S06]  /*18820*/  @!P0 BRA `(.L_x_4686) ;  /* 0x0000000000048947 */ /* 0x000fec0003800000 */
[----:B------:R-:W-:Y:S01]  /*18830*/  BPT.TRAP 0x1 ;  /* 0x000000040000795c */ /* 0x000fe20000300000 */
.L_x_4686:
[----:B------:R-:W-:Y:S01]  /*18840*/  IMAD R23, R23, 0x8, R4 ;  /* 0x0000000817177824 */ /* 0x000fe200078e0204 */
[----:B------:R-:W-:-:S04]  /*18850*/  SHF.L.U32 R2, R2, 0x1f, RZ ;  /* 0x0000001f02027819 */ /* 0x000fc800000006ff */
[----:B------:R-:W1:Y:S02]  /*18860*/  SYNCS.PHASECHK.TRANS64.TRYWAIT P1, [R23+URZ+0x30840], R2 ;  /* 0x03084002170075a7 */ /* 0x000e64000802017f */
[----:B-1----:R-:W-:Y:S05]  /*18870*/  @!P1 BRA `(.L_x_4687) ;  /* 0x0000003c00489947 */ /* 0x002fea0003800000 */
.L_x_4806:
[----:B------:R-:W-:Y:S05]  /*18880*/  @!P0 BRA `(.L_x_4688) ;  /* 0x0000000000048947 */ /* 0x000fea0003800000 */
[----:B------:R-:W-:Y:S01]  /*18890*/  BPT.TRAP 0x1 ;  /* 0x000000040000795c */ /* 0x000fe20000300000 */
.L_x_4688:
[----:B------:R-:W3:Y:S02]  /*188a0*/  SYNCS.PHASECHK.TRANS64.TRYWAIT P1, [R5+URZ+0x30860], R0 ;  /* 0x03086000050075a7 */ /* 0x000ee4000802017f */
[----:B---3--:R-:W-:Y:S05]  /*188b0*/  @!P1 BRA `(.L_x_4689) ;  /* 0x0000003c004c9947 */ /* 0x008fea0003800000 */
.L_x_4807:
[----:B------:R-:W-:Y:S05]  /*188c0*/  @!P0 BRA `(.L_x_4690) ;  /* 0x0000000000048947 */ /* 0x000fea0003800000 */
[----:B------:R-:W-:Y:S01]  /*188d0*/  BPT.TRAP 0x1 ;  /* 0x000000040000795c */ /* 0x000fe20000300000 */
.L_x_4690:
[----:B----4-:R4:W0:Y:S02]  /*188e0*/  SYNCS.PHASECHK.TRANS64.TRYWAIT P0, [R23+URZ+0x30860], R2 ;  /* 0x03086002170075a7 */ /* 0x010824000800017f */
[----:B0-----:R-:W-:Y:S05]  /*188f0*/  @!P0 NANOSLEEP.SYNCS 0x989680 ;  /* 0x009896800000895d */ /* 0x001fea0003900000 */
[----:B------:R-:W0:Y:S02]  /*18900*/  @!P0 SYNCS.PHASECHK.TRANS64 P0, [R23+URZ+0x30860], R2 ;  /* 0x03086002170085a7 */ /* 0x000e24000800007f */
[----:B0-----:R-:W-:Y:S05]  /*18910*/  @!P0 BRA `(.L_x_4690) ;  /* 0xfffffffc00f08947 */ /* 0x001fea000383ffff */
.L_x_4682:
[----:B------:R-:W-:Y:S05]  /*18920*/  BSYNC B0 ;  /* 0x0000000000007941 */ /* 0x000fea0003800000 */
.L_x_4681:
[----:B------:R-:W-:Y:S05]  /*18930*/  EXIT ;  /* 0x000000000000794d */ /* 0x000fea0003800000 */
.L_x_4495:
[----:B0-----:R-:W-:-:S04]  /*18940*/  IMAD.U32 R3, RZ, RZ, UR60 ;  /* 0x0000003cff037e24 */ /* 0x001fc8000f8e00ff */
[----:B------:R0:W1:Y:S03]  /*18950*/  SYNCS.PHASECHK.TRANS64.TRYWAIT P1, [R3+URZ+0x30800], R0 ;  /* 0x03080000030075a7 */ /* 0x000066000802017f */
[----:B-1----:R-:W-:Y:S05]  /*18960*/  @!P1 NANOSLEEP.SYNCS 0x989680 ;  /* 0x009896800000995d */ /* 0x002fea0003900000 */
[----:B------:R-:W1:Y:S02]  /*18970*/  @!P1 SYNCS.PHASECHK.TRANS64 P1, [R3+URZ+0x30800], R0 ;  /* 0x03080000030095a7 */ /* 0x000e64000802007f */
[----:B-1----:R-:W-:Y:S05]  /*18980*/  @!P1 BRA `(.L_x_4495) ;  /* 0xfffffffc00ec9947 */ /* 0x002fea000383ffff */
[----:B------:R-:W-:Y:S05]  /*18990*/  BRA `(.L_x_4691) ;  /* 0xfffffe9800247947 */ /* 0x000fea000383ffff */
.L_x_4499:
[----:B-1----:R1:W2:Y:S02]  /*189a0*/  SYNCS.PHASECHK.TRANS64.TRYWAIT P1, [R3+URZ+0x30830], R0 ;  /* 0x03083000030075a7 */ /* 0x0022a4000802017f */
[----:B--2---:R-:W-:Y:S05]  /*189b0*/  @!P1 NANOSLEEP.SYNCS 0x989680 ;  /* 0x009896800000995d */ /* 0x004fea0003900000 */
[----:B------:R-:W2:Y:S02]  /*189c0*/  @!P1 SYNCS.PHASECHK.TRANS64 P1, [R3+URZ+0x30830], R0 ;  /* 0x03083000030095a7 */ /* 0x000ea4000802007f */
[----:B--2---:R-:W-:Y:S05]  /*189d0*/  @!P1 BRA `(.L_x_4499) ;  /* 0xfffffffc00f09947 */ /* 0x004fea000383ffff */
[----:B------:R-:W-:Y:S05]  /*189e0*/  BRA `(.L_x_4498) ;  /* 0xfffffe9800407947 */ /* 0x000fea000383ffff */
.L_x_4516:
[----:B-1----:R-:W-:-:S04]  /*189f0*/  IMAD.U32 R4, RZ, RZ, UR5 ;  /* 0x00000005ff047e24 */ /* 0x002fc8000f8e00ff */
[----:B------:R1:W2:Y:S03]  /*18a00*/  SYNCS.PHASECHK.TRANS64.TRYWAIT P1, [R4+URZ+0x30830], R3 ;  /* 0x03083003040075a7 */ /* 0x0002a6000802017f */
[----:B--2---:R-:W-:Y:S05]  /*18a10*/  @!P1 NANOSLEEP.SYNCS 0x989680 ;  /* 0x009896800000995d */ /* 0x004fea0003900000 */
[----:B------:R-:W2:Y:S02]  /*18a20*/  @!P1 SYNCS.PHASECHK.TRANS64 P1, [R4+URZ+0x30830], R3 ;  /* 0x03083003040095a7 */ /* 0x000ea4000802007f */
[----:B--2---:R-:W-:Y:S05]  /*18a30*/  @!P1 BRA `(.L_x_4516) ;  /* 0xfffffffc00ec9947 */ /* 0x004fea000383ffff */
[----:B------:R-:W-:Y:S05]  /*18a40*/  BRA `(.L_x_4515) ;  /* 0xfffffec400a07947 */ /* 0x000fea000383ffff */
.L_x_4520:
[----:B---3--:R-:W-:-:S04]  /*18a50*/  IMAD.U32 R2, RZ, RZ, UR10 ;  /* 0x0000000aff027e24 */ /* 0x008fc8000f8e00ff */
[----:B------:R3:W4:Y:S03]  /*18a60*/  SYNCS.PHASECHK.TRANS64.TRYWAIT P1, [R2+URZ+0x30850], R0 ;  /* 0x03085000020075a7 */ /* 0x000726000802017f */
[----:B----4-:R-:W-:Y:S05]  /*18a70*/  @!P1 NANOSLEEP.SYNCS 0x989680 ;  /* 0x009896800000995d */ /* 0x010fea0003900000 */
[----:B------:R-:W4:Y:S02]  /*18a80*/  @!P1 SYNCS.PHASECHK.TRANS64 P1, [R2+URZ+0x30850], R0 ;  /* 0x03085000020095a7 */ /* 0x000f24000802007f */
[----:B----4-:R-:W-:Y:S05]  /*18a90*/  @!P1 BRA `(.L_x_4520) ;  /* 0xfffffffc00ec9947 */ /* 0x010fea000383ffff */
[----:B------:R-:W-:Y:S05]  /*18aa0*/  BRA `(.L_x_4519) ;  /* 0xfffffed0004c7947 */ /* 0x000fea000383ffff */
.L_x_4539:
[----:B-1----:R-:W-:-:S04]  /*18ab0*/  IMAD.U32 R4, RZ, RZ, UR5 ;  /* 0x00000005ff047e24 */ /* 0x002fc8000f8e00ff */
[----:B------:R1:W2:Y:S03]  /*18ac0*/  SYNCS.PHASECHK.TRANS64.TRYWAIT P1, [R4+URZ+0x30830], R3 ;  /* 0x03083003040075a7 */ /* 0x0002a6000802017f */
[----:B--2---:R-:W-:Y:S05]  /*18ad0*/  @!P1 NANOSLEEP.SYNCS 0x989680 ;  /* 0x009896800000995d */ /* 0x004fea0003900000 */
[----:B------:R-:W2:Y:S02]  /*18ae0*/  @!P1 SYNCS.PHASECHK.TRANS64 P1, [R4+URZ+0x30830], R3 ;  /* 0x03083003040095a7 */ /* 0x000ea4000802007f */
[----:B--2---:R-:W-:Y:S05]  /*18af0*/  @!P1 BRA `(.L_x_4539) ;  /* 0xfffffffc00ec9947 */ /* 0x004fea000383ffff */
[----:B------:R-:W-:Y:S05]  /*18b00*/  BRA `(.L_x_4538) ;  /* 0xfffffef800707947 */ /* 0x000fea000383ffff */
.L_x_4543:
[----:B---3--:R-:W-:-:S04]  /*18b10*/  IMAD.U32 R2, RZ, RZ, UR10 ;  /* 0x0000000aff027e24 */ /* 0x008fc8000f8e00ff */
[----:B------:R3:W4:Y:S03]  /*18b20*/  SYNCS.PHASECHK.TRANS64.TRYWAIT P1, [R2+URZ+0x30850], R0 ;  /* 0x03085000020075a7 */ /* 0x000726000802017f */
[----:B----4-:R-:W-:Y:S05]  /*18b30*/  @!P1 NANOSLEEP.SYNCS 0x989680 ;  /* 0x009896800000995d */ /* 0x010fea0003900000 */
[----:B------:R-:W4:Y:S02]  /*18b40*/  @!P1 SYNCS.PHASECHK.TRANS64 P1, [R2+URZ+0x30850], R0 ;  /* 0x03085000020095a7 */ /* 0x000f24000802007f */
[----:B----4-:R-:W-:Y:S05]  /*18b50*/  @!P1 BRA `(.L_x_4543) ;  /* 0xfffffffc00ec9947 */ /* 0x010fea000383ffff */
[----:B------:R-:W-:Y:S05]  /*18b60*/  BRA `(.L_x_4542) ;  /* 0xffffff04001c7947 */ /* 0x000fea000383ffff */
.L_x_4551:
[----:B-1----:R-:W-:-:S04]  /*18b70*/  IMAD.U32 R4, RZ, RZ, UR5 ;  /* 0x00000005ff047e24 */ /* 0x002fc8000f8e00ff */
[----:B------:R1:W2:Y:S03]  /*18b80*/  SYNCS.PHASECHK.TRANS64.TRYWAIT P1, [R4+URZ+0x30830], R3 ;  /* 0x03083003040075a7 */ /* 0x0002a6000802017f */
[----:B--2---:R-:W-:Y:S05]  /*18b90*/  @!P1 NANOSLEEP.SYNCS 0x989680 ;  /* 0x009896800000995d */ /* 0x004fea0003900000 */
[----:B------:R-:W2:Y:S02]  /*18ba0*/  @!P1 SYNCS.PHASECHK.TRANS64 P1, [R4+URZ+0x30830], R3 ;  /* 0x03083003040095a7 */ /* 0x000ea4000802007f */
[----:B--2---:R-:W-:Y:S05]  /*18bb0*/  @!P1 BRA `(.L_x_4551) ;  /* 0xfffffffc00ec9947 */ /* 0x004fea000383ffff */
[----:B------:R-:W-:Y:S05]  /*18bc0*/  BRA `(.L_x_4550) ;  /* 0xffffff1400f07947 */ /* 0x000fea000383ffff */
.L_x_4555:
[----:B---3--:R-:W-:-:S04]  /*18bd0*/  IMAD.U32 R2, RZ, RZ, UR10 ;  /* 0x0000000aff027e24 */ /* 0x008fc8000f8e00ff */
[----:B------:R3:W4:Y:S03]  /*18be0*/  SYNCS.PHASECHK.TRANS64.TRYWAIT P1, [R2+URZ+0x30850], R0 ;  /* 0x03085000020075a7 */ /* 0x000726000802017f */
[----:B----4-:R-:W-:Y:S05]  /*18bf0*/  @!P1 NANOSLEEP.SYNCS 0x989680 ;  /* 0x009896800000995d */ /* 0x010fea0003900000 */
[----:B------:R-:W4:Y:S02]  /*18c00*/  @!P1 SYNCS.PHASECHK.TRANS64 P1, [R2+URZ+0x30850], R0 ;  /* 0x03085000020095a7 */ /* 0x000f24000802007f */
[----:B----4-:R-:W-:Y:S05]  /*18c10*/  @!P1 BRA `(.L_x_4555) ;  /* 0xfffffffc00ec9947 */ /* 0x010fea000383ffff */
[----:B------:R-:W-:Y:S05]  /*18c20*/  BRA `(.L_x_4554) ;  /* 0xffffff20009c7947 */ /* 0x000fea000383ffff */
.L_x_4570:
[----:B-1----:R-:W-:-:S04]  /*18c30*/  IMAD.U32 R7, RZ, RZ, UR5 ;  /* 0x00000005ff077e24 */ /* 0x002fc8000f8e00ff */
[----:B------:R1:W2:Y:S03]  /*18c40*/  SYNCS.PHASECHK.TRANS64.TRYWAIT P1, [R7+URZ+0x30850], R0 ;  /* 0x03085000070075a7 */ /* 0x0002a6000802017f */
[----:B--2---:R-:W-:Y:S05]  /*18c50*/  @!P1 NANOSLEEP.SYNCS 0x989680 ;  /* 0x009896800000995d */ /* 0x004fea0003900000 */
[----:B------:R-:W2:Y:S02]  /*18c60*/  @!P1 SYNCS.PHASECHK.TRANS64 P1, [R7+URZ+0x30850], R0 ;  /* 0x03085000070095a7 */ /* 0x000ea4000802007f */
[----:B--2---:R-:W-:Y:S05]  /*18c70*/  @!P1 BRA `(.L_x_4570) ;  /* 0xfffffffc00ec9947 */ /* 0x004fea000383ffff */
[----:B------:R-:W-:Y:S05]  /*18c80*/  BRA `(.L_x_4569) ;  /* 0xffffff4c006c7947 */ /* 0x000fea000383ffff */
.L_x_4626:
        /* <DEDUP_REMOVED lines=11> */
.L_x_4693:
[----:B------:R-:W-:Y:S05]  /*18d40*/  BSYNC B0 ;  /* 0x0000000000007941 */ /* 0x000fea0003800000 */
.L_x_4692:
[----:B------:R-:W-:Y:S05]  /*18d50*/  BRA `(.L_x_4694) ;  /* 0xffffffb8008c7947 */ /* 0x000fea000383ffff */
.L_x_4629:
[----:B0-----:R0:W1:Y:S02]  /*18d60*/  SYNCS.PHASECHK.TRANS64.TRYWAIT P0, [R7+URZ+0x30840], R2 ;  /* 0x03084002070075a7 */ /* 0x001064000800017f */
[----:B-1----:R-:W-:Y:S05]  /*18d70*/  @!P0 NANOSLEEP.SYNCS 0x989680 ;  /* 0x009896800000895d */ /* 0x002fea0003900000 */
[----:B------:R-:W1:Y:S02]  /*18d80*/  @!P0 SYNCS.PHASECHK.TRANS64 P0, [R7+URZ+0x30840], R2 ;  /* 0x03084002070085a7 */ /* 0x000e64000800007f */
[----:B-1----:R-:W-:Y:S05]  /*18d90*/  @!P0 BRA `(.L_x_4629) ;  /* 0xfffffffc00f08947 */ /* 0x002fea000383ffff */
[----:B------:R-:W-:Y:S05]  /*18da0*/  BRA `(.L_x_4695) ;  /* 0xffffffb800f47947 */ /* 0x000fea000383ffff */
.L_x_4630:
        /* <DEDUP_REMOVED lines=8> */
.L_x_4697:
[----:B------:R-:W-:Y:S05]  /*18e30*/  BSYNC B0 ;  /* 0x0000000000007941 */ /* 0x000fea0003800000 */
.L_x_4696:
        /* <DEDUP_REMOVED lines=9> */
.L_x_4698:
[----:B------:R-:W-:Y:S02]  /*18ed0*/  IMAD.MOV.U32 R13, RZ, RZ, R0 ;  /* 0x000000ffff0d7224 */ /* 0x000fe400078e0000 */
[----:B------:R-:W-:Y:S02]  /*18ee0*/  IMAD.MOV.U32 R12, RZ, RZ, 0x1 ;  /* 0x00000001ff0c7424 */ /* 0x000fe400078e00ff */
[----:B------:R-:W-:-:S07]  /*18ef0*/  IMAD.MOV.U32 R3, RZ, RZ, R14 ;  /* 0x000000ffff037224 */ /* 0x000fce00078e000e */
[----:B------:R-:W-:Y:S05]  /*18f00*/  WARPSYNC.COLLECTIVE R15, `(.L_x_4699) ;  /* 0x000000000f087348 */ /* 0x000fea0003c00000 */
[----:B------:R0:W1:Y:S02]  /*18f10*/  SHFL.IDX P6, R14, R13, R12, R11 ;  /* 0x0000000c0d0e7389 */ /* 0x00006400000c000b */
[----:B01----:R-:W-:Y:S01]  /*18f20*/  ENDCOLLECTIVE ;  /* 0x000000000000791b */ /* 0x003fe20003800000 */
.L_x_4699:
        /* <DEDUP_REMOVED lines=17> */
.L_x_4700:
[----:B------:R-:W-:Y:S02]  /*19040*/  @P1 IMAD R8, R5, 0x2, R17 ;  /* 0x0000000205081824 */ /* 0x000fe400078e0211 */
[----:B------:R-:W-:Y:S02]  /*19050*/  IMAD.MOV.U32 R13, RZ, RZ, R0 ;  /* 0x000000ffff0d7224 */ /* 0x000fe400078e0000 */
[----:B------:R-:W-:Y:S02]  /*19060*/  IMAD.MOV.U32 R12, RZ, RZ, 0x2 ;  /* 0x00000002ff0c7424 */ /* 0x000fe400078e00ff */
[----:B------:R-:W-:-:S07]  /*19070*/  IMAD.MOV.U32 R3, RZ, RZ, R14 ;  /* 0x000000ffff037224 */ /* 0x000fce00078e000e */
[----:B------:R-:W-:Y:S05]  /*19080*/  WARPSYNC.COLLECTIVE R15, `(.L_x_4701) ;  /* 0x000000000f087348 */ /* 0x000fea0003c00000 */
[----:B------:R0:W1:Y:S02]  /*19090*/  SHFL.IDX P6, R14, R13, R12, R11 ;  /* 0x0000000c0d0e7389 */ /* 0x00006400000c000b */
[----:B01----:R-:W-:Y:S01]  /*190a0*/  ENDCOLLECTIVE ;  /* 0x000000000000791b */ /* 0x003fe20003800000 */
.L_x_4701:
        /* <DEDUP_REMOVED lines=17> */
.L_x_4702:
[----:B------:R-:W-:Y:S02]  /*191c0*/  @P1 IMAD R8, R5, 0x2, R17 ;  /* 0x0000000205081824 */ /* 0x000fe400078e0211 */
[----:B------:R-:W-:Y:S02]  /*191d0*/  IMAD.MOV.U32 R13, RZ, RZ, R0 ;  /* 0x000000ffff0d7224 */ /* 0x000fe400078e0000 */
[----:B------:R-:W-:Y:S02]  /*191e0*/  IMAD.MOV.U32 R12, RZ, RZ, 0x3 ;  /* 0x00000003ff0c7424 */ /* 0x000fe400078e00ff */
[----:B------:R-:W-:-:S07]  /*191f0*/  IMAD.MOV.U32 R3, RZ, RZ, R14 ;  /* 0x000000ffff037224 */ /* 0x000fce00078e000e */
[----:B------:R-:W-:Y:S05]  /*19200*/  WARPSYNC.COLLECTIVE R15, `(.L_x_4703) ;  /* 0x000000000f087348 */ /* 0x000fea0003c00000 */
[----:B------:R0:W1:Y:S02]  /*19210*/  SHFL.IDX P6, R14, R13, R12, R11 ;  /* 0x0000000c0d0e7389 */ /* 0x00006400000c000b */
[----:B01----:R-:W-:Y:S01]  /*19220*/  ENDCOLLECTIVE ;  /* 0x000000000000791b */ /* 0x003fe20003800000 */
.L_x_4703:
        /* <DEDUP_REMOVED lines=17> */
.L_x_4704:
[----:B------:R-:W-:Y:S02]  /*19340*/  @P1 IMAD R8, R5, 0x2, R17 ;  /* 0x0000000205081824 */ /* 0x000fe400078e0211 */
[----:B------:R-:W-:Y:S02]  /*19350*/  IMAD.MOV.U32 R13, RZ, RZ, R0 ;  /* 0x000000ffff0d7224 */ /* 0x000fe400078e0000 */
[----:B------:R-:W-:Y:S02]  /*19360*/  IMAD.MOV.U32 R12, RZ, RZ, 0x4 ;  /* 0x00000004ff0c7424 */ /* 0x000fe400078e00ff */
[----:B------:R-:W-:-:S07]  /*19370*/  IMAD.MOV.U32 R3, RZ, RZ, R14 ;  /* 0x000000ffff037224 */ /* 0x000fce00078e000e */
[----:B------:R-:W-:Y:S05]  /*19380*/  WARPSYNC.COLLECTIVE R15, `(.L_x_4705) ;  /* 0x000000000f087348 */ /* 0x000fea0003c00000 */
[----:B------:R0:W1:Y:S02]  /*19390*/  SHFL.IDX P6, R14, R13, R12, R11 ;  /* 0x0000000c0d0e7389 */ /* 0x00006400000c000b */
[----:B01----:R-:W-:Y:S01]  /*193a0*/  ENDCOLLECTIVE ;  /* 0x000000000000791b */ /* 0x003fe20003800000 */
.L_x_4705:
        /* <DEDUP_REMOVED lines=17> */
.L_x_4706:
[----:B------:R-:W-:Y:S02]  /*194c0*/  @P1 IMAD R8, R5, 0x2, R17 ;  /* 0x0000000205081824 */ /* 0x000fe400078e0211 */
[----:B------:R-:W-:Y:S02]  /*194d0*/  IMAD.MOV.U32 R13, RZ, RZ, R0 ;  /* 0x000000ffff0d7224 */ /* 0x000fe400078e0000 */
[----:B------:R-:W-:Y:S02]  /*194e0*/  IMAD.MOV.U32 R12, RZ, RZ, 0x5 ;  /* 0x00000005ff0c7424 */ /* 0x000fe400078e00ff */
[----:B------:R-:W-:-:S07]  /*194f0*/  IMAD.MOV.U32 R3, RZ, RZ, R14 ;  /* 0x000000ffff037224 */ /* 0x000fce00078e000e */
[----:B------:R-:W-:Y:S05]  /*19500*/  WARPSYNC.COLLECTIVE R15, `(.L_x_4707) ;  /* 0x000000000f087348 */ /* 0x000fea0003c00000 */
[----:B------:R0:W1:Y:S02]  /*19510*/  SHFL.IDX P6, R14, R13, R12, R11 ;  /* 0x0000000c0d0e7389 */ /* 0x00006400000c000b */
[----:B01----:R-:W-:Y:S01]  /*19520*/  ENDCOLLECTIVE ;  /* 0x000000000000791b */ /* 0x003fe20003800000 */
.L_x_4707:
        /* <DEDUP_REMOVED lines=10> */
.L_x_4708:
        /* <DEDUP_REMOVED lines=8> */
.L_x_4635:
        /* <DEDUP_REMOVED lines=9> */
.L_x_4710:
[C---:B------:R-:W-:Y:S01]  /*196e0*/  VIADD R6, R25.reuse, 0x10 ;  /* 0x0000001019067836 */ /* 0x040fe20000000000 */
[----:B------:R-:W-:Y:S01]  /*196f0*/  ISETP.GE.AND P1, PT, R25, R29, PT ;  /* 0x0000001d1900720c */ /* 0x000fe20003f26270 */
[----:B------:R-:W-:Y:S02]  /*19700*/  IMAD.MOV.U32 R13, RZ, RZ, R0 ;  /* 0x000000ffff0d7224 */ /* 0x000fe400078e0000 */
[----:B------:R-:W-:-:S10]  /*19710*/  IMAD.MOV.U32 R2, RZ, RZ, R14 ;  /* 0x000000ffff027224 */ /* 0x000fd400078e000e */
[----:B------:R-:W-:Y:S05]  /*19720*/  WARPSYNC.COLLECTIVE R15, `(.L_x_4711) ;  /* 0x000000000f087348 */ /* 0x000fea0003c00000 */
[----:B------:R0:W1:Y:S02]  /*19730*/  SHFL.IDX P6, R14, R13, R12, R11 ;  /* 0x0000000c0d0e7389 */ /* 0x00006400000c000b */
[----:B01----:R-:W-:Y:S01]  /*19740*/  ENDCOLLECTIVE ;  /* 0x000000000000791b */ /* 0x003fe20003800000 */
.L_x_4711:
        /* <DEDUP_REMOVED lines=8> */
.L_x_4712:
        /* <DEDUP_REMOVED lines=8> */
[----:B------:R-:W-:Y:S02]  /*19850*/  VIADD R6, R25, 0x20 ;  /* 0x0000002019067836 */ /* 0x000fe40000000000 */
[----:B0-----:R-:W-:-:S08]  /*19860*/  IMAD.MOV.U32 R2, RZ, RZ, R14 ;  /* 0x000000ffff027224 */ /* 0x001fd000078e000e */
[----:B------:R-:W-:Y:S05]  /*19870*/  WARPSYNC.COLLECTIVE R15, `(.L_x_4713) ;  /* 0x000000000f087348 */ /* 0x000fea0003c00000 */
[----:B------:R0:W1:Y:S02]  /*19880*/  SHFL.IDX P6, R14, R13, R12, R11 ;  /* 0x0000000c0d0e7389 */ /* 0x00006400000c000b */
[----:B01----:R-:W-:Y:S01]  /*19890*/  ENDCOLLECTIVE ;  /* 0x000000000000791b */ /* 0x003fe20003800000 */
.L_x_4713:
        /* <DEDUP_REMOVED lines=8> */
.L_x_4714:
[----:B------:R-:W-:-:S05]  /*19920*/  @!P1 IMAD.MOV.U32 R3, RZ, RZ, R5 ;  /* 0x000000ffff039224 */ /* 0x000fca00078e0005 */
        /* <DEDUP_REMOVED lines=13> */
.L_x_4715:
        /* <DEDUP_REMOVED lines=8> */
.L_x_4716:
        /* <DEDUP_REMOVED lines=14> */
.L_x_4717:
        /* <DEDUP_REMOVED lines=8> */
.L_x_4718:
        /* <DEDUP_REMOVED lines=14> */
.L_x_4719:
        /* <DEDUP_REMOVED lines=8> */
.L_x_4720:
        /* <DEDUP_REMOVED lines=14> */
.L_x_4721:
        /* <DEDUP_REMOVED lines=8> */
.L_x_4722:
        /* <DEDUP_REMOVED lines=13> */
.L_x_4723:
        /* <DEDUP_REMOVED lines=8> */
.L_x_4724:
        /* <DEDUP_REMOVED lines=12> */
.L_x_4725:
[----:B------:R-:W-:Y:S05]  /*1a0b0*/  BRA `(.L_x_4726) ;  /* 0xffffffb8008c7947 */ /* 0x000fea000383ffff */
.L_x_4640:
[----:B0-----:R0:W1:Y:S02]  /*1a0c0*/  SYNCS.PHASECHK.TRANS64.TRYWAIT P0, [R17+URZ+0x30820], R0 ;  /* 0x03082000110075a7 */ /* 0x001064000800017f */
[----:B-1----:R-:W-:Y:S05]  /*1a0d0*/  @!P0 NANOSLEEP.SYNCS 0x989680 ;  /* 0x009896800000895d */ /* 0x002fea0003900000 */
[----:B------:R-:W1:Y:S02]  /*1a0e0*/  @!P0 SYNCS.PHASECHK.TRANS64 P0, [R17+URZ+0x30820], R0 ;  /* 0x03082000110085a7 */ /* 0x000e64000800007f */
[----:B-1----:R-:W-:Y:S05]  /*1a0f0*/  @!P0 BRA `(.L_x_4640) ;  /* 0xfffffffc00f08947 */ /* 0x002fea000383ffff */
[----:B------:R-:W-:Y:S05]  /*1a100*/  BRA `(.L_x_4727) ;  /* 0xffffffbc00047947 */ /* 0x000fea000383ffff */
.L_x_4645:
[----:B0-----:R0:W1:Y:S02]  /*1a110*/  SYNCS.PHASECHK.TRANS64.TRYWAIT P0, [R6+URZ+0x30840], R3 ;  /* 0x03084003060075a7 */ /* 0x001064000800017f */
[----:B-1----:R-:W-:Y:S05]  /*1a120*/  @!P0 NANOSLEEP.SYNCS 0x989680 ;  /* 0x009896800000895d */ /* 0x002fea0003900000 */
[----:B------:R-:W1:Y:S02]  /*1a130*/  @!P0 SYNCS.PHASECHK.TRANS64 P0, [R6+URZ+0x30840], R3 ;  /* 0x03084003060085a7 */ /* 0x000e64000800007f */
[----:B-1----:R-:W-:Y:S05]  /*1a140*/  @!P0 BRA `(.L_x_4645) ;  /* 0xfffffffc00f08947 */ /* 0x002fea000383ffff */
[----:B------:R-:W-:Y:S05]  /*1a150*/  BRA `(.L_x_4728) ;  /* 0xffffffbc00e07947 */ /* 0x000fea000383ffff */
.L_x_4646:
[----:B------:R-:W-:Y:S01]  /*1a160*/  BSSY B1, `(.L_x_4729) ;  /* 0x0000008000017945 */ /* 0x000fe20003800000 */
[----:B------:R-:W-:Y:S02]  /*1a170*/  IMAD.MOV.U32 R13, RZ, RZ, R8 ;  /* 0x000000ffff0d7224 */ /* 0x000fe400078e0008 */
[----:B------:R-:W-:Y:S02]  /*1a180*/  IMAD.MOV.U32 R12, RZ, RZ, RZ ;  /* 0x000000ffff0c7224 */ /* 0x000fe400078e00ff */
[----:B------:R-:W-:Y:S02]  /*1a190*/  IMAD.MOV.U32 R11, RZ, RZ, 0x181f ;  /* 0x0000181fff0b7424 */ /* 0x000fe400078e00ff */
[----:B------:R-:W-:-:S07]  /*1a1a0*/  IMAD.MOV.U32 R15, RZ, RZ, -0x1 ;  /* 0xffffffffff0f7424 */ /* 0x000fce00078e00ff */
[----:B--2---:R-:W-:Y:S05]  /*1a1b0*/  WARPSYNC.COLLECTIVE R15, `(.L_x_4730) ;  /* 0x000000000f087348 */ /* 0x004fea0003c00000 */
[----:B--2---:R0:W1:Y:S02]  /*1a1c0*/  SHFL.IDX P6, R14, R13, R12, R11 ;  /* 0x0000000c0d0e7389 */ /* 0x00406400000c000b */
[----:B01----:R-:W-:Y:S01]  /*1a1d0*/  ENDCOLLECTIVE ;  /* 0x000000000000791b */ /* 0x003fe20003800000 */
.L_x_4730:
[----:B------:R-:W-:Y:S05]  /*1a1e0*/  BSYNC B1 ;  /* 0x0000000000017941 */ /* 0x000fea0003800000 */
.L_x_4729:
        /* <DEDUP_REMOVED lines=12> */
.L_x_4731:
[----:B------:R-:W-:Y:S02]  /*1a2b0*/  IMAD R5, R5, 0x2, R17 ;  /* 0x0000000205057824 */ /* 0x000fe400078e0211 */
[----:B------:R-:W-:Y:S02]  /*1a2c0*/  IMAD.MOV.U32 R13, RZ, RZ, R8 ;  /* 0x000000ffff0d7224 */ /* 0x000fe400078e0008 */
[----:B------:R-:W-:Y:S02]  /*1a2d0*/  IMAD.MOV.U32 R12, RZ, RZ, 0x1 ;  /* 0x00000001ff0c7424 */ /* 0x000fe400078e00ff */
[----:B------:R-:W-:-:S07]  /*1a2e0*/  IMAD.MOV.U32 R2, RZ, RZ, R14 ;  /* 0x000000ffff027224 */ /* 0x000fce00078e000e */
[----:B------:R-:W-:Y:S05]  /*1a2f0*/  WARPSYNC.COLLECTIVE R15, `(.L_x_4732) ;  /* 0x000000000f087348 */ /* 0x000fea0003c00000 */
[----:B------:R0:W1:Y:S02]  /*1a300*/  SHFL.IDX P6, R14, R13, R12, R11 ;  /* 0x0000000c0d0e7389 */ /* 0x00006400000c000b */
[----:B01----:R-:W-:Y:S01]  /*1a310*/  ENDCOLLECTIVE ;  /* 0x000000000000791b */ /* 0x003fe20003800000 */
.L_x_4732:
        /* <DEDUP_REMOVED lines=13> */
.L_x_4733:
[----:B------:R-:W-:Y:S02]  /*1a3f0*/  IMAD.MOV.U32 R13, RZ, RZ, R8 ;  /* 0x000000ffff0d7224 */ /* 0x000fe400078e0008 */
[----:B------:R-:W-:Y:S02]  /*1a400*/  IMAD.MOV.U32 R12, RZ, RZ, 0x2 ;  /* 0x00000002ff0c7424 */ /* 0x000fe400078e00ff */
[----:B------:R-:W-:-:S07]  /*1a410*/  IMAD.MOV.U32 R2, RZ, RZ, R14 ;  /* 0x000000ffff027224 */ /* 0x000fce00078e000e */
[----:B------:R-:W-:Y:S05]  /*1a420*/  WARPSYNC.COLLECTIVE R15, `(.L_x_4734) ;  /* 0x000000000f087348 */ /* 0x000fea0003c00000 */
[----:B------:R0:W1:Y:S02]  /*1a430*/  SHFL.IDX P6, R14, R13, R12, R11 ;  /* 0x0000000c0d0e7389 */ /* 0x00006400000c000b */
[----:B01----:R-:W-:Y:S01]  /*1a440*/  ENDCOLLECTIVE ;  /* 0x000000000000791b */ /* 0x003fe20003800000 */
.L_x_4734:
        /* <DEDUP_REMOVED lines=13> */
.L_x_4735:
[----:B------:R-:W-:Y:S02]  /*1a520*/  IMAD.MOV.U32 R13, RZ, RZ, R8 ;  /* 0x000000ffff0d7224 */ /* 0x000fe400078e0008 */
[----:B------:R-:W-:Y:S02]  /*1a530*/  IMAD.MOV.U32 R12, RZ, RZ, 0x3 ;  /* 0x00000003ff0c7424 */ /* 0x000fe400078e00ff */
[----:B------:R-:W-:-:S07]  /*1a540*/  IMAD.MOV.U32 R2, RZ, RZ, R14 ;  /* 0x000000ffff027224 */ /* 0x000fce00078e000e */
[----:B------:R-:W-:Y:S05]  /*1a550*/  WARPSYNC.COLLECTIVE R15, `(.L_x_4736) ;  /* 0x000000000f087348 */ /* 0x000fea0003c00000 */
[----:B------:R0:W1:Y:S02]  /*1a560*/  SHFL.IDX P6, R14, R13, R12, R11 ;  /* 0x0000000c0d0e7389 */ /* 0x00006400000c000b */
[----:B01----:R-:W-:Y:S01]  /*1a570*/  ENDCOLLECTIVE ;  /* 0x000000000000791b */ /* 0x003fe20003800000 */
.L_x_4736:
        /* <DEDUP_REMOVED lines=13> */
.L_x_4737:
[----:B------:R-:W-:Y:S02]  /*1a650*/  IMAD.MOV.U32 R13, RZ, RZ, R8 ;  /* 0x000000ffff0d7224 */ /* 0x000fe400078e0008 */
[----:B------:R-:W-:Y:S02]  /*1a660*/  IMAD.MOV.U32 R12, RZ, RZ, 0x4 ;  /* 0x00000004ff0c7424 */ /* 0x000fe400078e00ff */
[----:B------:R-:W-:-:S07]  /*1a670*/  IMAD.MOV.U32 R2, RZ, RZ, R14 ;  /* 0x000000ffff027224 */ /* 0x000fce00078e000e */
[----:B------:R-:W-:Y:S05]  /*1a680*/  WARPSYNC.COLLECTIVE R15, `(.L_x_4738) ;  /* 0x000000000f087348 */ /* 0x000fea0003c00000 */
[----:B------:R0:W1:Y:S02]  /*1a690*/  SHFL.IDX P6, R14, R13, R12, R11 ;  /* 0x0000000c0d0e7389 */ /* 0x00006400000c000b */
[----:B01----:R-:W-:Y:S01]  /*1a6a0*/  ENDCOLLECTIVE ;  /* 0x000000000000791b */ /* 0x003fe20003800000 */
.L_x_4738:
        /* <DEDUP_REMOVED lines=13> */
.L_x_4739:
[----:B------:R-:W-:Y:S02]  /*1a780*/  IMAD.MOV.U32 R13, RZ, RZ, R8 ;  /* 0x000000ffff0d7224 */ /* 0x000fe400078e0008 */
[----:B------:R-:W-:Y:S02]  /*1a790*/  IMAD.MOV.U32 R12, RZ, RZ, 0x5 ;  /* 0x00000005ff0c7424 */ /* 0x000fe400078e00ff */
[----:B------:R-:W-:-:S07]  /*1a7a0*/  IMAD.MOV.U32 R2, RZ, RZ, R14 ;  /* 0x000000ffff027224 */ /* 0x000fce00078e000e */
[----:B------:R-:W-:Y:S05]  /*1a7b0*/  WARPSYNC.COLLECTIVE R15, `(.L_x_4740) ;  /* 0x000000000f087348 */ /* 0x000fea0003c00000 */
[----:B------:R0:W1:Y:S02]  /*1a7c0*/  SHFL.IDX P6, R14, R13, R12, R11 ;  /* 0x0000000c0d0e7389 */ /* 0x00006400000c000b */
[----:B01----:R-:W-:Y:S01]  /*1a7d0*/  ENDCOLLECTIVE ;  /* 0x000000000000791b */ /* 0x003fe20003800000 */
.L_x_4740:
        /* <DEDUP_REMOVED lines=14> */
.L_x_4741:
[----:B------:R-:W-:Y:S01]  /*1a8c0*/  IMAD.MOV.U32 R2, RZ, RZ, R14 ;  /* 0x000000ffff027224 */ /* 0x000fe200078e000e */
[----:B------:R-:W-:Y:S06]  /*1a8d0*/  BRA `(.L_x_4742) ;  /* 0xffffffbc00007947 */ /* 0x000fec000383ffff */
.L_x_4651:
[----:B0-----:R0:W1:Y:S02]  /*1a8e0*/  SYNCS.PHASECHK.TRANS64.TRYWAIT P0, [R6+URZ+0x30860], R2 ;  /* 0x03086002060075a7 */ /* 0x001064000800017f */
[----:B-1----:R-:W-:Y:S05]  /*1a8f0*/  @!P0 NANOSLEEP.SYNCS 0x989680 ;  /* 0x009896800000895d */ /* 0x002fea0003900000 */
[----:B------:R-:W1:Y:S02]  /*1a900*/  @!P0 SYNCS.PHASECHK.TRANS64 P0, [R6+URZ+0x30860], R2 ;  /* 0x03086002060085a7 */ /* 0x000e64000800007f */
[----:B-1----:R-:W-:Y:S05]  /*1a910*/  @!P0 BRA `(.L_x_4651) ;  /* 0xfffffffc00f08947 */ /* 0x002fea000383ffff */
[----:B------:R-:W-:Y:S05]  /*1a920*/  BRA `(.L_x_4743) ;  /* 0xffffffbc00647947 */ /* 0x000fea000383ffff */
.L_x_4652:
        /* <DEDUP_REMOVED lines=8> */
.L_x_4745:
[----:B------:R-:W-:Y:S05]  /*1a9b0*/  BSYNC B1 ;  /* 0x0000000000017941 */ /* 0x000fea0003800000 */
.L_x_4744:
        /* <DEDUP_REMOVED lines=9> */
.L_x_4746:
[----:B------:R-:W-:Y:S02]  /*1aa50*/  IMAD.MOV.U32 R13, RZ, RZ, R19 ;  /* 0x000000ffff0d7224 */ /* 0x000fe400078e0013 */
[----:B------:R-:W-:Y:S02]  /*1aa60*/  IMAD.MOV.U32 R12, RZ, RZ, 0x1 ;  /* 0x00000001ff0c7424 */ /* 0x000fe400078e00ff */
[----:B------:R-:W-:-:S07]  /*1aa70*/  IMAD.MOV.U32 R2, RZ, RZ, R14 ;  /* 0x000000ffff027224 */ /* 0x000fce00078e000e */
[----:B------:R-:W-:Y:S05]  /*1aa80*/  WARPSYNC.COLLECTIVE R15, `(.L_x_4747) ;  /* 0x000000000f087348 */ /* 0x000fea0003c00000 */
[----:B------:R0:W1:Y:S02]  /*1aa90*/  SHFL.IDX P6, R14, R13, R12, R11 ;  /* 0x0000000c0d0e7389 */ /* 0x00006400000c000b */
[----:B01----:R-:W-:Y:S01]  /*1aaa0*/  ENDCOLLECTIVE ;  /* 0x000000000000791b */ /* 0x003fe20003800000 */
.L_x_4747:
        /* <DEDUP_REMOVED lines=16> */
.L_x_4748:
[----:B------:R-:W-:Y:S02]  /*1abb0*/  IMAD.MOV.U32 R13, RZ, RZ, R19 ;  /* 0x000000ffff0d7224 */ /* 0x000fe400078e0013 */
[----:B------:R-:W-:Y:S02]  /*1abc0*/  IMAD.MOV.U32 R12, RZ, RZ, 0x2 ;  /* 0x00000002ff0c7424 */ /* 0x000fe400078e00ff */
[----:B------:R-:W-:-:S07]  /*1abd0*/  IMAD.MOV.U32 R2, RZ, RZ, R14 ;  /* 0x000000ffff027224 */ /* 0x000fce00078e000e */
[----:B------:R-:W-:Y:S05]  /*1abe0*/  WARPSYNC.COLLECTIVE R15, `(.L_x_4749) ;  /* 0x000000000f087348 */ /* 0x000fea0003c00000 */
[----:B------:R0:W1:Y:S02]  /*1abf0*/  SHFL.IDX P6, R14, R13, R12, R11 ;  /* 0x0000000c0d0e7389 */ /* 0x00006400000c000b */
[----:B01----:R-:W-:Y:S01]  /*1ac00*/  ENDCOLLECTIVE ;  /* 0x000000000000791b */ /* 0x003fe20003800000 */
.L_x_4749:
        /* <DEDUP_REMOVED lines=16> */
.L_x_4750:
[----:B------:R-:W-:Y:S02]  /*1ad10*/  IMAD.MOV.U32 R13, RZ, RZ, R19 ;  /* 0x000000ffff0d7224 */ /* 0x000fe400078e0013 */
[----:B------:R-:W-:Y:S02]  /*1ad20*/  IMAD.MOV.U32 R12, RZ, RZ, 0x3 ;  /* 0x00000003ff0c7424 */ /* 0x000fe400078e00ff */
[----:B------:R-:W-:-:S07]  /*1ad30*/  IMAD.MOV.U32 R2, RZ, RZ, R14 ;  /* 0x000000ffff027224 */ /* 0x000fce00078e000e */
[----:B------:R-:W-:Y:S05]  /*1ad40*/  WARPSYNC.COLLECTIVE R15, `(.L_x_4751) ;  /* 0x000000000f087348 */ /* 0x000fea0003c00000 */
[----:B------:R0:W1:Y:S02]  /*1ad50*/  SHFL.IDX P6, R14, R13, R12, R11 ;  /* 0x0000000c0d0e7389 */ /* 0x00006400000c000b */
[----:B01----:R-:W-:Y:S01]  /*1ad60*/  ENDCOLLECTIVE ;  /* 0x000000000000791b */ /* 0x003fe20003800000 */
.L_x_4751:
        /* <DEDUP_REMOVED lines=16> */
.L_x_4752:
[----:B------:R-:W-:Y:S02]  /*1ae70*/  IMAD.MOV.U32 R13, RZ, RZ, R19 ;  /* 0x000000ffff0d7224 */ /* 0x000fe400078e0013 */
[----:B------:R-:W-:Y:S02]  /*1ae80*/  IMAD.MOV.U32 R12, RZ, RZ, 0x4 ;  /* 0x00000004ff0c7424 */ /* 0x000fe400078e00ff */
[----:B------:R-:W-:-:S07]  /*1ae90*/  IMAD.MOV.U32 R2, RZ, RZ, R14 ;  /* 0x000000ffff027224 */ /* 0x000fce00078e000e */
[----:B------:R-:W-:Y:S05]  /*1aea0*/  WARPSYNC.COLLECTIVE R15, `(.L_x_4753) ;  /* 0x000000000f087348 */ /* 0x000fea0003c00000 */
[----:B------:R0:W1:Y:S02]  /*1aeb0*/  SHFL.IDX P6, R14, R13, R12, R11 ;  /* 0x0000000c0d0e7389 */ /* 0x00006400000c000b */
[----:B01----:R-:W-:Y:S01]  /*1aec0*/  ENDCOLLECTIVE ;  /* 0x000000000000791b */ /* 0x003fe20003800000 */
.L_x_4753:
        /* <DEDUP_REMOVED lines=16> */
.L_x_4754:
[----:B------:R-:W-:Y:S02]  /*1afd0*/  IMAD.MOV.U32 R13, RZ, RZ, R19 ;  /* 0x000000ffff0d7224 */ /* 0x000fe400078e0013 */
[----:B------:R-:W-:Y:S02]  /*1afe0*/  IMAD.MOV.U32 R12, RZ, RZ, 0x5 ;  /* 0x00000005ff0c7424 */ /* 0x000fe400078e00ff */
[----:B------:R-:W-:-:S07]  /*1aff0*/  IMAD.MOV.U32 R2, RZ, RZ, R14 ;  /* 0x000000ffff027224 */ /* 0x000fce00078e000e */
[----:B------:R-:W-:Y:S05]  /*1b000*/  WARPSYNC.COLLECTIVE R15, `(.L_x_4755) ;  /* 0x000000000f087348 */ /* 0x000fea0003c00000 */
[----:B------:R0:W1:Y:S02]  /*1b010*/  SHFL.IDX P6, R14, R13, R12, R11 ;  /* 0x0000000c0d0e7389 */ /* 0x00006400000c000b */
[----:B01----:R-:W-:Y:S01]  /*1b020*/  ENDCOLLECTIVE ;  /* 0x000000000000791b */ /* 0x003fe20003800000 */
.L_x_4755:
        /* <DEDUP_REMOVED lines=13> */
.L_x_4756:
[----:B------:R-:W-:Y:S01]  /*1b100*/  @!PT LDS RZ, [RZ] ;  /* 0x00000000fffff984 */ /* 0x000fe20000000800 */
[----:B------:R-:W-:Y:S01]  /*1b110*/  @!PT LDS RZ, [RZ] ;  /* 0x00000000fffff984 */ /* 0x000fe20000000800 */
[----:B------:R-:W-:Y:S01]  /*1b120*/  @!PT LDS RZ, [RZ] ;  /* 0x00000000fffff984 */ /* 0x000fe20000000800 */
[----:B------:R1:W-:Y:S01]  /*1b130*/  LDGSTS.E.BYPASS.LTC128B.128 [R5+0x5400], desc[UR36][R2.64+0x80], !P0 ;  /* 0x0540008002057fae */ /* 0x0003e2000c101d64 */
[----:B------:R-:W-:-:S13]  /*1b140*/  ISETP.LT.OR P0, PT, R7, 0x41, P1 ;  /* 0x000000410700780c */ /* 0x000fda0000f01670 */
[----:B------:R1:W-:Y:S01]  /*1b150*/  LDGSTS.E.BYPASS.LTC128B.128 [R5+0x8400], desc[UR36][R2.64+0x100], !P0 ;  /* 0x0840010002057fae */ /* 0x0003e2000c101d64 */
[----:B------:R-:W-:Y:S05]  /*1b160*/  BRA `(.L_x_4757) ;  /* 0xffffffb800487947 */ /* 0x000fea000383ffff */
.L_x_4660:
[----:B0-----:R0:W1:Y:S02]  /*1b170*/  SYNCS.PHASECHK.TRANS64.TRYWAIT P0, [R0+URZ+0x30860], R3 ;  /* 0x03086003000075a7 */ /* 0x001064000800017f */
[----:B-1----:R-:W-:Y:S05]  /*1b180*/  @!P0 NANOSLEEP.SYNCS 0x989680 ;  /* 0x009896800000895d */ /* 0x002fea0003900000 */
[----:B------:R-:W1:Y:S02]  /*1b190*/  @!P0 SYNCS.PHASECHK.TRANS64 P0, [R0+URZ+0x30860], R3 ;  /* 0x03086003000085a7 */ /* 0x000e64000800007f */
[----:B-1----:R-:W-:Y:S05]  /*1b1a0*/  @!P0 BRA `(.L_x_4660) ;  /* 0xfffffffc00f08947 */ /* 0x002fea000383ffff */
[----:B------:R-:W-:Y:S05]  /*1b1b0*/  BRA `(.L_x_4758) ;  /* 0xffffffbc00607947 */ /* 0x000fea000383ffff */
.L_x_4661:
        /* <DEDUP_REMOVED lines=8> */
.L_x_4760:
[----:B------:R-:W-:Y:S05]  /*1b240*/  BSYNC B0 ;  /* 0x0000000000007941 */ /* 0x000fea0003800000 */
.L_x_4759:
        /* <DEDUP_REMOVED lines=9> */
.L_x_4761:
        /* <DEDUP_REMOVED lines=14> */
.L_x_4762:
        /* <DEDUP_REMOVED lines=13> */
.L_x_4763:
[----:B------:R-:W-:Y:S02]  /*1b490*/  IMAD.MOV.U32 R13, RZ, RZ, R19 ;  /* 0x000000ffff0d7224 */ /* 0x000fe400078e0013 */
[----:B------:R-:W-:Y:S01]  /*1b4a0*/  IMAD.MOV.U32 R12, RZ, RZ, 0x2 ;  /* 0x00000002ff0c7424 */ /* 0x000fe200078e00ff */
[----:B------:R-:W-:-:S13]  /*1b4b0*/  IADD3 R2, P4, R14, R5, RZ ;  /* 0x000000050e027210 */ /* 0x000fda0007f9e0ff */
[----:B------:R-:W-:Y:S05]  /*1b4c0*/  WARPSYNC.COLLECTIVE R15, `(.L_x_4764) ;  /* 0x000000000f087348 */ /* 0x000fea0003c00000 */
[----:B------:R0:W1:Y:S02]  /*1b4d0*/  SHFL.IDX P6, R14, R13, R12, R11 ;  /* 0x0000000c0d0e7389 */ /* 0x00006400000c000b */
[----:B01----:R-:W-:Y:S01]  /*1b4e0*/  ENDCOLLECTIVE ;  /* 0x000000000000791b */ /* 0x003fe20003800000 */
.L_x_4764:
        /* <DEDUP_REMOVED lines=15> */
.L_x_4765:
[----:B------:R-:W-:Y:S02]  /*1b5e0*/  IMAD.MOV.U32 R13, RZ, RZ, R19 ;  /* 0x000000ffff0d7224 */ /* 0x000fe400078e0013 */
[----:B------:R-:W-:Y:S01]  /*1b5f0*/  IMAD.MOV.U32 R12, RZ, RZ, 0x3 ;  /* 0x00000003ff0c7424 */ /* 0x000fe200078e00ff */
[----:B------:R-:W-:-:S13]  /*1b600*/  IADD3 R2, P4, R14, R5, RZ ;  /* 0x000000050e027210 */ /* 0x000fda0007f9e0ff */
[----:B------:R-:W-:Y:S05]  /*1b610*/  WARPSYNC.COLLECTIVE R15, `(.L_x_4766) ;  /* 0x000000000f087348 */ /* 0x000fea0003c00000 */
[----:B------:R0:W1:Y:S02]  /*1b620*/  SHFL.IDX P6, R14, R13, R12, R11 ;  /* 0x0000000c0d0e7389 */ /* 0x00006400000c000b */
[----:B01----:R-:W-:Y:S01]  /*1b630*/  ENDCOLLECTIVE ;  /* 0x000000000000791b */ /* 0x003fe20003800000 */
.L_x_4766:
        /* <DEDUP_REMOVED lines=15> */
.L_x_4767:
[----:B------:R-:W-:Y:S02]  /*1b730*/  IMAD.MOV.U32 R13, RZ, RZ, R19 ;  /* 0x000000ffff0d7224 */ /* 0x000fe400078e0013 */
[----:B------:R-:W-:Y:S01]  /*1b740*/  IMAD.MOV.U32 R12, RZ, RZ, 0x4 ;  /* 0x00000004ff0c7424 */ /* 0x000fe200078e00ff */
[----:B------:R-:W-:-:S13]  /*1b750*/  IADD3 R2, P4, R14, R5, RZ ;  /* 0x000000050e027210 */ /* 0x000fda0007f9e0ff */
[----:B------:R-:W-:Y:S05]  /*1b760*/  WARPSYNC.COLLECTIVE R15, `(.L_x_4768) ;  /* 0x000000000f087348 */ /* 0x000fea0003c00000 */
[----:B------:R0:W1:Y:S02]  /*1b770*/  SHFL.IDX P6, R14, R13, R12, R11 ;  /* 0x0000000c0d0e7389 */ /* 0x00006400000c000b */
[----:B01----:R-:W-:Y:S01]  /*1b780*/  ENDCOLLECTIVE ;  /* 0x000000000000791b */ /* 0x003fe20003800000 */
.L_x_4768:
        /* <DEDUP_REMOVED lines=15> */
.L_x_4769:
[----:B------:R-:W-:Y:S02]  /*1b880*/  IMAD.MOV.U32 R13, RZ, RZ, R19 ;  /* 0x000000ffff0d7224 */ /* 0x000fe400078e0013 */
[----:B------:R-:W-:Y:S01]  /*1b890*/  IMAD.MOV.U32 R12, RZ, RZ, 0x5 ;  /* 0x00000005ff0c7424 */ /* 0x000fe200078e00ff */
[----:B------:R-:W-:-:S13]  /*1b8a0*/  IADD3 R2, P4, R14, R5, RZ ;  /* 0x000000050e027210 */ /* 0x000fda0007f9e0ff */
[----:B------:R-:W-:Y:S05]  /*1b8b0*/  WARPSYNC.COLLECTIVE R15, `(.L_x_4770) ;  /* 0x000000000f087348 */ /* 0x000fea0003c00000 */
[----:B------:R0:W1:Y:S02]  /*1b8c0*/  SHFL.IDX P6, R14, R13, R12, R11 ;  /* 0x0000000c0d0e7389 */ /* 0x00006400000c000b */
[----:B01----:R-:W-:Y:S01]  /*1b8d0*/  ENDCOLLECTIVE ;  /* 0x000000000000791b */ /* 0x003fe20003800000 */
.L_x_4770:
        /* <DEDUP_REMOVED lines=14> */
.L_x_4771:
[----:B------:R-:W-:Y:S05]  /*1b9c0*/  BRA `(.L_x_4772) ;  /* 0xffffffb800647947 */ /* 0x000fea000383ffff */
.L_x_4666:
        /* <DEDUP_REMOVED lines=8> */
.L_x_4774:
[----:B------:R-:W-:Y:S05]  /*1ba50*/  BSYNC B0 ;  /* 0x0000000000007941 */ /* 0x000fea0003800000 */
.L_x_4773:
        /* <DEDUP_REMOVED lines=9> */
.L_x_4775:
[----:B------:R-:W-:Y:S02]  /*1baf0*/  ULDC UR4, c[0x0][0xc3c] ;  /* 0x00030f0000047ab9 */ /* 0x000fe40000000800 */
[----:B------:R-:W-:-:S13]  /*1bb00*/  ISETP.GE.OR P1, PT, R9, UR4, !P0 ;  /* 0x0000000409007c0c */ /* 0x000fda000c726670 */
[----:B------:R-:W0:Y:S08]  /*1bb10*/  @!P1 LDC.64 R4, c[0x0][0xc80] ;  /* 0x00032000ff049b82 */ /* 0x000e300000000a00 */
[----:B------:R-:W1:Y:S01]  /*1bb20*/  @!P1 LDC.64 R2, c[0x0][0xc78] ;  /* 0x00031e00ff029b82 */ /* 0x000e620000000a00 */
[----:B------:R-:W-:Y:S02]  /*1bb30*/  IMAD.MOV.U32 R25, RZ, RZ, RZ ;  /* 0x000000ffff197224 */ /* 0x000fe400078e00ff */
[----:B------:R-:W-:-:S02]  /*1bb40*/  IMAD.MOV.U32 R8, RZ, RZ, RZ ;  /* 0x000000ffff087224 */ /* 0x000fc400078e00ff */
[----:B------:R-:W-:Y:S02]  /*1bb50*/  IMAD.MOV.U32 R11, RZ, RZ, RZ ;  /* 0x000000ffff0b7224 */ /* 0x000fe400078e00ff */
[----:B------:R-:W-:Y:S02]  /*1bb60*/  IMAD.MOV.U32 R7, RZ, RZ, R14 ;  /* 0x000000ffff077224 */ /* 0x000fe400078e000e */
[----:B0-----:R-:W-:-:S06]  /*1bb70*/  @!P1 IMAD.WIDE R4, R9, 0x4, R4 ;  /* 0x0000000409049825 */ /* 0x001fcc00078e0204 */
[----:B------:R-:W2:Y:S01]  /*1bb80*/  @!P1 LDG.E R4, desc[UR36][R4.64] ;  /* 0x0000002404049981 */ /* 0x000ea2000c1e1900 */
[----:B-1----:R-:W-:-:S06]  /*1bb90*/  @!P1 IMAD.WIDE R2, R9, 0x4, R2 ;  /* 0x0000000409029825 */ /* 0x002fcc00078e0202 */
        /* <DEDUP_REMOVED lines=12> */
.L_x_4776:
[----:B------:R-:W-:Y:S01]  /*1bc60*/  IMAD.MOV.U32 R12, RZ, RZ, 0x2 ;  /* 0x00000002ff0c7424 */ /* 0x000fe200078e00ff */
[----:B------:R-:W-:-:S05]  /*1bc70*/  SEL R6, R14, RZ, P1 ;  /* 0x000000ff0e067207 */ /* 0x000fca0000800000 */
[----:B------:R-:W-:-:S04]  /*1bc80*/  IMAD.IADD R6, R13, 0x1, R6 ;  /* 0x000000010d067824 */ /* 0x000fc800078e0206 */
[----:B------:R-:W-:-:S07]  /*1bc90*/  IMAD.MOV.U32 R13, RZ, RZ, R6 ;  /* 0x000000ffff0d7224 */ /* 0x000fce00078e0006 */
[----:B------:R-:W-:Y:S05]  /*1bca0*/  WARPSYNC.COLLECTIVE R15, `(.L_x_4777) ;  /* 0x000000000f087348 */ /* 0x000fea0003c00000 */
[----:B------:R0:W1:Y:S02]  /*1bcb0*/  SHFL.UP P6, R14, R13, R12, R11 ;  /* 0x0400000c0d0e7389 */ /* 0x00006400000c000b */
[----:B01----:R-:W-:Y:S01]  /*1bcc0*/  ENDCOLLECTIVE ;  /* 0x000000000000791b */ /* 0x003fe20003800000 */
.L_x_4777:
        /* <DEDUP_REMOVED lines=8> */
.L_x_4778:
[----:B------:R-:W-:Y:S01]  /*1bd50*/  IMAD.MOV.U32 R12, RZ, RZ, 0x8 ;  /* 0x00000008ff0c7424 */ /* 0x000fe200078e00ff */
[----:B------:R-:W-:-:S05]  /*1bd60*/  SEL R3, R14, RZ, P3 ;  /* 0x000000ff0e037207 */ /* 0x000fca0001800000 */
[----:B------:R-:W-:-:S04]  /*1bd70*/  IMAD.IADD R3, R2, 0x1, R3 ;  /* 0x0000000102037824 */ /* 0x000fc800078e0203 */
[----:B------:R-:W-:-:S07]  /*1bd80*/  IMAD.MOV.U32 R13, RZ, RZ, R3 ;  /* 0x000000ffff0d7224 */ /* 0x000fce00078e0003 */
[----:B------:R-:W-:Y:S05]  /*1bd90*/  WARPSYNC.COLLECTIVE R15, `(.L_x_4779) ;  /* 0x000000000f087348 */ /* 0x000fea0003c00000 */
[----:B------:R0:W1:Y:S02]  /*1bda0*/  SHFL.UP P6, R14, R13, R12, R11 ;  /* 0x0400000c0d0e7389 */ /* 0x00006400000c000b */
[----:B01----:R-:W-:Y:S01]  /*1bdb0*/  ENDCOLLECTIVE ;  /* 0x000000000000791b */ /* 0x003fe20003800000 */
.L_x_4779:
[----:B------:R-:W-:Y:S01]  /*1bdc0*/  IMAD.MOV.U32 R12, RZ, RZ, 0x10 ;  /* 0x00000010ff0c7424 */ /* 0x000fe200078e00ff */
[----:B------:R-:W-:-:S05]  /*1bdd0*/  SEL R4, R14, RZ, P4 ;  /* 0x000000ff0e047207 */ /* 0x000fca0002000000 */
[----:B------:R-:W-:-:S04]  /*1bde0*/  IMAD.IADD R4, R3, 0x1, R4 ;  /* 0x0000000103047824 */ /* 0x000fc800078e0204 */
[----:B------:R-:W-:-:S07]  /*1bdf0*/  IMAD.MOV.U32 R13, RZ, RZ, R4 ;  /* 0x000000ffff0d7224 */ /* 0x000fce00078e0004 */
[----:B------:R-:W-:Y:S05]  /*1be00*/  WARPSYNC.COLLECTIVE R15, `(.L_x_4780) ;  /* 0x000000000f087348 */ /* 0x000fea0003c00000 */
[----:B------:R0:W1:Y:S02]  /*1be10*/  SHFL.UP P6, R14, R13, R12, R11 ;  /* 0x0400000c0d0e7389 */ /* 0x00006400000c000b */
[----:B01----:R-:W-:Y:S01]  /*1be20*/  ENDCOLLECTIVE ;  /* 0x000000000000791b */ /* 0x003fe20003800000 */
.L_x_4780:
        /* <DEDUP_REMOVED lines=8> */
.L_x_4781:
[----:B------:R-:W-:Y:S05]  /*1beb0*/  BRA `(.L_x_4782) ;  /* 0xffffffb800787947 */ /* 0x000fea000383ffff */
.L_x_4669:
[----:B------:R-:W-:Y:S01]  /*1bec0*/  BSSY B0, `(.L_x_4783) ;  /* 0x0000007000007945 */ /* 0x000fe20003800000 */
[----:B------:R-:W-:Y:S02]  /*1bed0*/  IMAD.MOV.U32 R12, RZ, RZ, 0x1 ;  /* 0x00000001ff0c7424 */ /* 0x000fe400078e00ff */
[----:B------:R-:W-:Y:S02]  /*1bee0*/  IMAD.MOV.U32 R11, RZ, RZ, RZ ;  /* 0x000000ffff0b7224 */ /* 0x000fe400078e00ff */
[----:B------:R-:W-:-:S07]  /*1bef0*/  IMAD.MOV.U32 R15, RZ, RZ, -0x1 ;  /* 0xffffffffff0f7424 */ /* 0x000fce00078e00ff */
[----:B------:R-:W-:Y:S05]  /*1bf00*/  WARPSYNC.COLLECTIVE R15, `(.L_x_4784) ;  /* 0x000000000f087348 */ /* 0x000fea0003c00000 */
[----:B------:R0:W1:Y:S02]  /*1bf10*/  SHFL.UP P6, R14, R13, R12, R11 ;  /* 0x0400000c0d0e7389 */ /* 0x00006400000c000b */
[----:B01----:R-:W-:Y:S01]  /*1bf20*/  ENDCOLLECTIVE ;  /* 0x000000000000791b */ /* 0x003fe20003800000 */
.L_x_4784:
[----:B------:R-:W-:Y:S05]  /*1bf30*/  BSYNC B0 ;  /* 0x0000000000007941 */ /* 0x000fea0003800000 */
.L_x_4783:
        /* <DEDUP_REMOVED lines=8> */
.L_x_4785:
[----:B------:R-:W-:Y:S01]  /*1bfc0*/  IMAD.MOV.U32 R12, RZ, RZ, 0x4 ;  /* 0x00000004ff0c7424 */ /* 0x000fe200078e00ff */
[----:B------:R-:W-:-:S05]  /*1bfd0*/  SEL R2, R14, RZ, P2 ;  /* 0x000000ff0e027207 */ /* 0x000fca0001000000 */
[----:B------:R-:W-:-:S04]  /*1bfe0*/  IMAD.IADD R2, R13, 0x1, R2 ;  /* 0x000000010d027824 */ /* 0x000fc800078e0202 */
[----:B------:R-:W-:-:S07]  /*1bff0*/  IMAD.MOV.U32 R13, RZ, RZ, R2 ;  /* 0x000000ffff0d7224 */ /* 0x000fce00078e0002 */
[----:B------:R-:W-:Y:S05]  /*1c000*/  WARPSYNC.COLLECTIVE R15, `(.L_x_4786) ;  /* 0x000000000f087348 */ /* 0x000fea0003c00000 */
[----:B------:R0:W1:Y:S02]  /*1c010*/  SHFL.UP P6, R14, R13, R12, R11 ;  /* 0x0400000c0d0e7389 */ /* 0x00006400000c000b */
[----:B01----:R-:W-:Y:S01]  /*1c020*/  ENDCOLLECTIVE ;  /* 0x000000000000791b */ /* 0x003fe20003800000 */
.L_x_4786:
[----:B------:R-:W-:Y:S01]  /*1c030*/  IMAD.MOV.U32 R12, RZ, RZ, 0x8 ;  /* 0x00000008ff0c7424 */ /* 0x000fe200078e00ff */
[----:B------:R-:W-:-:S05]  /*1c040*/  SEL R3, R14, RZ, P3 ;  /* 0x000000ff0e037207 */ /* 0x000fca0001800000 */
[----:B------:R-:W-:-:S04]  /*1c050*/  IMAD.IADD R3, R2, 0x1, R3 ;  /* 0x0000000102037824 */ /* 0x000fc800078e0203 */
[----:B------:R-:W-:-:S07]  /*1c060*/  IMAD.MOV.U32 R13, RZ, RZ, R3 ;  /* 0x000000ffff0d7224 */ /* 0x000fce00078e0003 */
[----:B------:R-:W-:Y:S05]  /*1c070*/  WARPSYNC.COLLECTIVE R15, `(.L_x_4787) ;  /* 0x000000000f087348 */ /* 0x000fea0003c00000 */
[----:B------:R0:W1:Y:S02]  /*1c080*/  SHFL.UP P6, R14, R13, R12, R11 ;  /* 0x0400000c0d0e7389 */ /* 0x00006400000c000b */
[----:B01----:R-:W-:Y:S01]  /*1c090*/  ENDCOLLECTIVE ;  /* 0x000000000000791b */ /* 0x003fe20003800000 */
.L_x_4787:
[----:B------:R-:W-:Y:S01]  /*1c0a0*/  IMAD.MOV.U32 R12, RZ, RZ, 0x10 ;  /* 0x00000010ff0c7424 */ /* 0x000fe200078e00ff */
[----:B------:R-:W-:-:S05]  /*1c0b0*/  SEL R4, R14, RZ, P4 ;  /* 0x000000ff0e047207 */ /* 0x000fca0002000000 */
[----:B------:R-:W-:-:S04]  /*1c0c0*/  IMAD.IADD R4, R3, 0x1, R4 ;  /* 0x0000000103047824 */ /* 0x000fc800078e0204 */
[----:B------:R-:W-:-:S07]  /*1c0d0*/  IMAD.MOV.U32 R13, RZ, RZ, R4 ;  /* 0x000000ffff0d7224 */ /* 0x000fce00078e0004 */
[----:B------:R-:W-:Y:S05]  /*1c0e0*/  WARPSYNC.COLLECTIVE R15, `(.L_x_4788) ;  /* 0x000000000f087348 */ /* 0x000fea0003c00000 */
[----:B------:R0:W1:Y:S02]  /*1c0f0*/  SHFL.UP P6, R14, R13, R12, R11 ;  /* 0x0400000c0d0e7389 */ /* 0x00006400000c000b */
[----:B01----:R-:W-:Y:S01]  /*1c100*/  ENDCOLLECTIVE ;  /* 0x000000000000791b */ /* 0x003fe20003800000 */
.L_x_4788:
        /* <DEDUP_REMOVED lines=8> */
.L_x_4789:
[----:B------:R-:W-:Y:S05]  /*1c190*/  BRA `(.L_x_4790) ;  /* 0xffffffb800647947 */ /* 0x000fea000383ffff */
.L_x_4671:
[----:B------:R-:W-:Y:S01]  /*1c1a0*/  BSSY B0, `(.L_x_4791) ;  /* 0x0000006000007945 */ /* 0x000fe20003800000 */
[----:B------:R-:W-:Y:S01]  /*1c1b0*/  PLOP3.LUT P6, PT, P6, PT, PT, 0x8, 0x0 ;  /* 0x000000000000781c */ /* 0x000fe200037ce170 */
[----:B------:R-:W-:-:S12]  /*1c1c0*/  IMAD.MOV.U32 R15, RZ, RZ, -0x1 ;  /* 0xffffffffff0f7424 */ /* 0x000fd800078e00ff */
[----:B0-----:R-:W-:Y:S05]  /*1c1d0*/  WARPSYNC.COLLECTIVE R15, `(.L_x_4792) ;  /* 0x000000000f087348 */ /* 0x001fea0003c00000 */
[----:B------:R-:W-:Y:S01]  /*1c1e0*/  VOTE.ANY R14, PT, P6 ;  /* 0x00000000000e7806 */ /* 0x000fe200030e0100 */
[----:B0-----:R-:W-:Y:S06]  /*1c1f0*/  ENDCOLLECTIVE ;  /* 0x000000000000791b */ /* 0x001fec0003800000 */
.L_x_4792:
[----:B------:R-:W-:Y:S05]  /*1c200*/  BSYNC B0 ;  /* 0x0000000000007941 */ /* 0x000fea0003800000 */
.L_x_4791:
        /* <DEDUP_REMOVED lines=8> */
.L_x_4793:
[----:B------:R-:W-:Y:S02]  /*1c290*/  IMAD.IADD R27, R12, 0x1, R27 ;  /* 0x000000010c1b7824 */ /* 0x000fe400078e021b */
[----:B------:R-:W-:Y:S02]  /*1c2a0*/  IMAD.MOV.U32 R13, RZ, RZ, R8 ;  /* 0x000000ffff0d7224 */ /* 0x000fe400078e0008 */
[----:B------:R-:W-:-:S07]  /*1c2b0*/  IMAD.MOV.U32 R25, RZ, RZ, R14 ;  /* 0x000000ffff197224 */ /* 0x000fce00078e000e */
[----:B------:R-:W-:Y:S05]  /*1c2c0*/  WARPSYNC.COLLECTIVE R15, `(.L_x_4794) ;  /* 0x000000000f087348 */ /* 0x000fea0003c00000 */
[----:B------:R0:W1:Y:S02]  /*1c2d0*/  SHFL.IDX P6, R14, R13, R12, R11 ;  /* 0x0000000c0d0e7389 */ /* 0x00006400000c000b */
[----:B01----:R-:W-:Y:S01]  /*1c2e0*/  ENDCOLLECTIVE ;  /* 0x000000000000791b */ /* 0x003fe20003800000 */
.L_x_4794:
[----:B------:R-:W-:Y:S01]  /*1c2f0*/  IMAD.MOV.U32 R8, RZ, RZ, R14 ;  /* 0x000000ffff087224 */ /* 0x000fe200078e000e */
[----:B------:R-:W-:Y:S06]  /*1c300*/  BRA `(.L_x_4795) ;  /* 0xffffffb800487947 */ /* 0x000fec000383ffff */
.L_x_4673:
[----:B------:R-:W-:Y:S01]  /*1c310*/  BSSY B0, `(.L_x_4796) ;  /* 0x0000007000007945 */ /* 0x000fe20003800000 */
[----:B------:R-:W-:Y:S02]  /*1c320*/  IMAD.MOV.U32 R13, RZ, RZ, R2 ;  /* 0x000000ffff0d7224 */ /* 0x000fe400078e0002 */
[----:B------:R-:W-:Y:S02]  /*1c330*/  IMAD.MOV.U32 R11, RZ, RZ, 0x1f ;  /* 0x0000001fff0b7424 */ /* 0x000fe400078e00ff */
[----:B------:R-:W-:-:S07]  /*1c340*/  IMAD.MOV.U32 R15, RZ, RZ, -0x1 ;  /* 0xffffffffff0f7424 */ /* 0x000fce00078e00ff */
[----:B0-23--:R-:W-:Y:S05]  /*1c350*/  WARPSYNC.COLLECTIVE R15, `(.L_x_4797) ;  /* 0x000000000f087348 */ /* 0x00dfea0003c00000 */
[----:B------:R1:W4:Y:S02]  /*1c360*/  SHFL.IDX P6, R14, R13, R12, R11 ;  /* 0x0000000c0d0e7389 */ /* 0x00032400000c000b */
[----:B01234-:R-:W-:Y:S01]  /*1c370*/  ENDCOLLECTIVE ;  /* 0x000000000000791b */ /* 0x01ffe20003800000 */
.L_x_4797:
[----:B------:R-:W-:Y:S05]  /*1c380*/  BSYNC B0 ;  /* 0x0000000000007941 */ /* 0x000fea0003800000 */
.L_x_4796:
[----:B------:R-:W-:Y:S01]  /*1c390*/  IMAD.MOV.U32 R6, RZ, RZ, R14 ;  /* 0x000000ffff067224 */ /* 0x000fe200078e000e */
[----:B------:R-:W-:Y:S06]  /*1c3a0*/  BRA `(.L_x_4672) ;  /* 0xffffffb800387947 */ /* 0x000fec000383ffff */
.L_x_4679:
[----:B0-----:R0:W1:Y:S02]  /*1c3b0*/  SYNCS.PHASECHK.TRANS64.TRYWAIT P0, [R4+URZ+0x30820], R0 ;  /* 0x03082000040075a7 */ /* 0x001064000800017f */
[----:B-1----:R-:W-:Y:S05]  /*1c3c0*/  @!P0 NANOSLEEP.SYNCS 0x989680 ;  /* 0x009896800000895d */ /* 0x002fea0003900000 */
[----:B------:R-:W1:Y:S02]  /*1c3d0*/  @!P0 SYNCS.PHASECHK.TRANS64 P0, [R4+URZ+0x30820], R0 ;  /* 0x03082000040085a7 */ /* 0x000e64000800007f */
[----:B-1----:R-:W-:Y:S05]  /*1c3e0*/  @!P0 BRA `(.L_x_4679) ;  /* 0xfffffffc00f08947 */ /* 0x002fea000383ffff */
[----:B------:R-:W-:Y:S05]  /*1c3f0*/  BRA `(.L_x_4798) ;  /* 0xffffffc000907947 */ /* 0x000fea000383ffff */
.L_x_4680:
        /* <DEDUP_REMOVED lines=11> */
.L_x_4800:
[----:B------:R-:W-:Y:S05]  /*1c4b0*/  BSYNC B0 ;  /* 0x0000000000007941 */ /* 0x000fea0003800000 */
.L_x_4799:
[----:B------:R-:W-:Y:S05]  /*1c4c0*/  BRA `(.L_x_4801) ;  /* 0xffffffc000787947 */ /* 0x000fea000383ffff */
.L_x_4683:
[----:B------:R-:W-:Y:S01]  /*1c4d0*/  BSSY B1, `(.L_x_4802) ;  /* 0x0000006000017945 */ /* 0x000fe20003800000 */
[----:B------:R-:W-:-:S07]  /*1c4e0*/  IMAD.MOV.U32 R15, RZ, RZ, -0x1 ;  /* 0xffffffffff0f7424 */ /* 0x000fce00078e00ff */
[----:B0-2---:R-:W-:Y:S05]  /*1c4f0*/  WARPSYNC.COLLECTIVE R15, `(.L_x_4803) ;  /* 0x000000000f0c7348 */ /* 0x005fea0003c00000 */
[----:B------:R-:W-:Y:S02]  /*1c500*/  ELECT P6, UR62, PT ;  /* 0x00000000003e782f */ /* 0x000fe400038c0000 */
[----:B------:R-:W-:Y:S01]  /*1c510*/  MOV R14, UR62 ;  /* 0x0000003e000e7c02 */ /* 0x000fe20008000f00 */
[----:B0-2---:R-:W-:Y:S10]  /*1c520*/  ENDCOLLECTIVE ;  /* 0x000000000000791b */ /* 0x005ff40003800000 */
.L_x_4803:
[----:B------:R-:W-:Y:S05]  /*1c530*/  BSYNC B1 ;  /* 0x0000000000017941 */ /* 0x000fea0003800000 */
.L_x_4802:
[----:B------:R-:W-:Y:S05]  /*1c540*/  BRA `(.L_x_4804) ;  /* 0xffffffc000707947 */ /* 0x000fea000383ffff */
.L_x_4685:
[----:B0-----:R0:W1:Y:S02]  /*1c550*/  SYNCS.PHASECHK.TRANS64.TRYWAIT P1, [R5+URZ+0x30840], R0 ;  /* 0x03084000050075a7 */ /* 0x001064000802017f */
[----:B-1----:R-:W-:Y:S05]  /*1c560*/  @!P1 NANOSLEEP.SYNCS 0x989680 ;  /* 0x009896800000995d */ /* 0x002fea0003900000 */
[----:B------:R-:W1:Y:S02]  /*1c570*/  @!P1 SYNCS.PHASECHK.TRANS64 P1, [R5+URZ+0x30840], R0 ;  /* 0x03084000050095a7 */ /* 0x000e64000802007f */
[----:B-1----:R-:W-:Y:S05]  /*1c580*/  @!P1 BRA `(.L_x_4685) ;  /* 0xfffffffc00f09947 */ /* 0x002fea000383ffff */
[----:B------:R-:W-:Y:S05]  /*1c590*/  BRA `(.L_x_4805) ;  /* 0xffffffc000987947 */ /* 0x000fea000383ffff */
.L_x_4687:
[----:B-1----:R1:W3:Y:S02]  /*1c5a0*/  SYNCS.PHASECHK.TRANS64.TRYWAIT P1, [R23+URZ+0x30840], R2 ;  /* 0x03084002170075a7 */ /* 0x0022e4000802017f */
[----:B---3--:R-:W-:Y:S05]  /*1c5b0*/  @!P1 NANOSLEEP.SYNCS 0x989680 ;  /* 0x009896800000995d */ /* 0x008fea0003900000 */
[----:B------:R-:W3:Y:S02]  /*1c5c0*/  @!P1 SYNCS.PHASECHK.TRANS64 P1, [R23+URZ+0x30840], R2 ;  /* 0x03084002170095a7 */ /* 0x000ee4000802007f */
[----:B---3--:R-:W-:Y:S05]  /*1c5d0*/  @!P1 BRA `(.L_x_4687) ;  /* 0xfffffffc00f09947 */ /* 0x008fea000383ffff */
[----:B------:R-:W-:Y:S05]  /*1c5e0*/  BRA `(.L_x_4806) ;  /* 0xffffffc000a47947 */ /* 0x000fea000383ffff */
.L_x_4689:
[----:B---3--:R3:W4:Y:S02]  /*1c5f0*/  SYNCS.PHASECHK.TRANS64.TRYWAIT P1, [R5+URZ+0x30860], R0 ;  /* 0x03086000050075a7 */ /* 0x008724000802017f */
[----:B----4-:R-:W-:Y:S05]  /*1c600*/  @!P1 NANOSLEEP.SYNCS 0x989680 ;  /* 0x009896800000995d */ /* 0x010fea0003900000 */
[----:B------:R-:W4:Y:S02]  /*1c610*/  @!P1 SYNCS.PHASECHK.TRANS64 P1, [R5+URZ+0x30860], R0 ;  /* 0x03086000050095a7 */ /* 0x000f24000802007f */
[----:B----4-:R-:W-:Y:S05]  /*1c620*/  @!P1 BRA `(.L_x_4689) ;  /* 0xfffffffc00f09947 */ /* 0x010fea000383ffff */
[----:B------:R-:W-:Y:S05]  /*1c630*/  BRA `(.L_x_4807) ;  /* 0xffffffc000a07947 */ /* 0x000fea000383ffff */
.L_x_4808:
        /* <DEDUP_REMOVED lines=12> */
.L_x_15982:


//--------------------- .text._ZN7cutlass13device_kernelIN5flash11enable_sm90INS1_16FlashAttnFwdSm90INS1_25CollectiveMainloopFwdSm90ILi2EN4cute5tupleIJNS5_1CILi1EEES8_S8_EEENS6_IJNS7_ILi128EEENS7_ILi96EEENS7_ILi192EEEEEELi192ENS_6half_tEfNS_4arch4Sm90ELb0ELb1ELb0ELb1ELb1ELb1ELb0ELb1ELb1ELb1ELb1ELb0EEENS1_21CollectiveEpilogueFwdINS6_IJSA_SC_SB_EEES9_SE_SG_Li256ELb1ELb1ELb1ELb0EEENS1_36VarlenDynamicPersistentTileSchedulerILi128ELi96ELi256ELi128ELb1ELb1ELb1ELb1ELb0ELb1EEEEEEEEEvNT_6ParamsE --------------------------
	.section	.text._ZN7cutlass13device_kernelIN5flash11enable_sm90INS1_16FlashAttnFwdSm90INS1_25CollectiveMainloopFwdSm90ILi2EN4cute5tupleIJNS5_1CILi1EEES8_S8_EEENS6_IJNS7_ILi128EEENS7_ILi96EEENS7_ILi192EEEEEELi192ENS_6half_tEfNS_4arch4Sm90ELb0ELb1ELb0ELb1ELb1ELb1ELb0ELb1ELb1ELb1ELb1ELb0EEENS1_21CollectiveEpilogueFwdINS6_IJSA_SC_SB_EEES9_SE_SG_Li256ELb1ELb1ELb1ELb0EEENS1_36VarlenDynamicPersistentTileSchedulerILi128ELi96ELi256ELi128ELb1ELb1ELb1ELb1ELb0ELb1EEEEEEEEEvNT_6ParamsE,"ax",@progbits
	.align	128
.text._ZN7cutlass13device_kernelIN5flash11enable_sm90INS1_16FlashAttnFwdSm90INS1_25CollectiveMainloopFwdSm90ILi2EN4cute5tupleIJNS5_1CILi1EEES8_S8_EEENS6_IJNS7_ILi128EEENS7_ILi96EEENS7_ILi192EEEEEELi192ENS_6half_tEfNS_4arch4Sm90ELb0ELb1ELb0ELb1ELb1ELb1ELb0ELb1ELb1ELb1ELb1ELb0EEENS1_21CollectiveEpilogueFwdINS6_IJSA_SC_SB_EEES9_SE_SG_Li256ELb1ELb1ELb1ELb0EEENS1_36VarlenDynamicPersistentTileSchedulerILi128ELi96ELi256ELi128ELb1ELb1ELb1ELb1ELb0ELb1EEEEEEEEEvNT_6ParamsE:
        .type           _ZN7cutlass13device_kernelIN5flash11enable_sm90INS1_16FlashAttnFwdSm90INS1_25CollectiveMainloopFwdSm90ILi2EN4cute5tupleIJNS5_1CILi1EEES8_S8_EEENS6_IJNS7_ILi128EEENS7_ILi96EEENS7_ILi192EEEEEELi192ENS_6half_tEfNS_4arch4Sm90ELb0ELb1ELb0ELb1ELb1ELb1ELb0ELb1ELb1ELb1ELb1ELb0EEENS1_21CollectiveEpilogueFwdINS6_IJSA_SC_SB_EEES9_SE_SG_Li256ELb1ELb1ELb1ELb0EEENS1_36VarlenDynamicPersistentTileSchedulerILi128ELi96ELi256ELi128ELb1ELb1ELb1ELb1ELb0ELb1EEEEEEEEEvNT_6ParamsE,@function
        .size           _ZN7cutlass13device_kernelIN5flash11enable_sm90INS1_16FlashAttnFwdSm90INS1_25CollectiveMainloopFwdSm90ILi2EN4cute5tupleIJNS5_1CILi1EEES8_S8_EEENS6_IJNS7_ILi128EEENS7_ILi96EEENS7_ILi192EEEEEELi192ENS_6half_tEfNS_4arch4Sm90ELb0ELb1ELb0ELb1ELb1ELb1ELb0ELb1ELb1ELb1ELb1ELb0EEENS1_21CollectiveEpilogueFwdINS6_IJSA_SC_SB_EEES9_SE_SG_Li256ELb1ELb1ELb1ELb0EEENS1_36VarlenDynamicPersistentTileSchedulerILi128ELi96ELi256ELi128ELb1ELb1ELb1ELb1ELb0ELb1EEEEEEEEEvNT_6ParamsE,(.L_x_15983 - _ZN7cutlass13device_kernelIN5flash11enable_sm90INS1_16FlashAttnFwdSm90INS1_25CollectiveMainloopFwdSm90ILi2EN4cute5tupleIJNS5_1CILi1EEES8_S8_EEENS6_IJNS7_ILi128EEENS7_ILi96EEENS7_ILi192EEEEEELi192ENS_6half_tEfNS_4arch4Sm90ELb0ELb1ELb0ELb1ELb1ELb1ELb0ELb1ELb1ELb1ELb1ELb0EEENS1_21CollectiveEpilogueFwdINS6_IJSA_SC_SB_EEES9_SE_SG_Li256ELb1ELb1ELb1ELb0EEENS1_36VarlenDynamicPersistentTileSchedulerILi128ELi96ELi256ELi128ELb1ELb1ELb1ELb1ELb0ELb1EEEEEEEEEvNT_6ParamsE)
        .other          _ZN7cutlass13device_kernelIN5flash11enable_sm90INS1_16FlashAttnFwdSm90INS1_25CollectiveMainloopFwdSm90ILi2EN4cute5tupleIJNS5_1CILi1EEES8_S8_EEENS6_IJNS7_ILi128EEENS7_ILi96EEENS7_ILi192EEEEEELi192ENS_6half_tEfNS_4arch4Sm90ELb0ELb1ELb0ELb1ELb1ELb1ELb0ELb1ELb1ELb1ELb1ELb0EEENS1_21CollectiveEpilogueFwdINS6_IJSA_SC_SB_EEES9_SE_SG_Li256ELb1ELb1ELb1ELb0EEENS1_36VarlenDynamicPersistentTileSchedulerILi128ELi96ELi256ELi128ELb1ELb1ELb1ELb1ELb0ELb1EEEEEEEEEvNT_6ParamsE,@"STO_CUDA_ENTRY STV_DEFAULT"
_ZN7cutlass13device_kernelIN5flash11enable_sm90INS1_16FlashAttnFwdSm90INS1_25CollectiveMainloopFwdSm90ILi2EN4cute5tupleIJNS5_1CILi1EEES8_S8_EEENS6_IJNS7_ILi128EEENS7_ILi96EEENS7_ILi192EEEEEELi192ENS_6half_tEfNS_4arch4Sm90ELb0ELb1ELb0ELb1ELb1ELb1ELb0ELb1ELb1ELb1ELb1ELb0EEENS1_21CollectiveEpilogueFwdINS6_IJSA_SC_SB_EEES9_SE_SG_Li256ELb1ELb1ELb1ELb0EEENS1_36VarlenDynamicPersistentTileSchedulerILi128ELi96ELi256ELi128ELb1ELb1ELb1ELb1ELb0ELb1EEEEEEEEEvNT_6ParamsE:
        /* <DEDUP_REMOVED lines=18> */
.L_x_4810:
[----:B------:R-:W-:Y:S05]  /*0120*/  BSYNC B0 ;  /* 0x0000000000007941 */ /* 0x000fea0003800000 */
.L_x_4809:
        /* <DEDUP_REMOVED lines=41> */
.L_x_4811:
        /* <DEDUP_REMOVED lines=22> */
.L_x_4812:
        /* <DEDUP_REMOVED lines=18> */
.L_x_4813:
        /* <DEDUP_REMOVED lines=22> */
.L_x_4814:
        /* <DEDUP_REMOVED lines=22> */
.L_x_4815:
        /* <DEDUP_REMOVED lines=10> */
.L_x_4818:
        /* <DEDUP_REMOVED lines=10> */
[----:B------:R-:W-:-:S05]  /*0a40*/  LEA R17, R205, R2, 0x18 ;  /* 0x00000002cd117211 */ /* 0x000fca00078ec0ff */
[----:B------:R-:W1:Y:S01]  /*0a50*/  LDS.128 R24, [R17+0x308d0] ;  /* 0x0308d00011187984 */ /* 0x000e620000000c00 */
[----:B------:R-:W-:Y:S06]  /*0a60*/  BAR.ARV 0x4, 0x180 ;  /* 0x0106000000007b1d */ /* 0x000fec0000002000 */
[----:B-1----:R-:W-:-:S13]  /*0a70*/  ISETP.GE.AND P0, PT, R27, UR4, PT ;  /* 0x000000041b007c0c */ /* 0x002fda000bf06270 */
[----:B------:R-:W-:Y:S05]  /*0a80*/  @P0 BRA `(.L_x_4819) ;  /* 0x000002bc00800947 */ /* 0x000fea0003800000 */
[----:B0-----:R-:W2:Y:S01]  /*0a90*/  LDL R3, [R1+0x68] ;  /* 0x0000680001037983 */ /* 0x001ea20000100800 */
[----:B------:R-:W-:Y:S01]  /*0aa0*/  VIADD R0, R0, 0xffffff80 ;  /* 0xffffff8000007836 */ /* 0x000fe20000000000 */
[----:B------:R-:W-:Y:S01]  /*0ab0*/  R2UR UR4, R17 ;  /* 0x00000000110472ca */ /* 0x000fe200000e0000 */
[----:B------:R-:W-:Y:S02]  /*0ac0*/  IMAD.MOV.U32 R22, RZ, RZ, RZ ;  /* 0x000000ffff167224 */ /* 0x000fe400078e00ff */
[----:B------:R-:W-:Y:S02]  /*0ad0*/  IMAD.MOV.U32 R220, RZ, RZ, RZ ;  /* 0x000000ffffdc7224 */ /* 0x000fe400078e00ff */
[----:B------:R-:W-:Y:S02]  /*0ae0*/  IMAD.MOV.U32 R197, RZ, RZ, RZ ;  /* 0x000000ffffc57224 */ /* 0x000fe400078e00ff */
[----:B------:R-:W-:-:S06]  /*0af0*/  IMAD.MOV.U32 R194, RZ, RZ, RZ ;  /* 0x000000ffffc27224 */ /* 0x000fcc00078e00ff */
[----:B------:R-:W-:Y:S01]  /*0b00*/  UIADD3 UR4, UR4, 0x12400, URZ ;  /* 0x0001240004047890 */ /* 0x000fe2000fffe03f */
[----:B--2---:R-:W-:Y:S02]  /*0b10*/  R2UR UR5, R3 ;  /* 0x00000000030572ca */ /* 0x004fe400000e0000 */
[----:B------:R-:W-:-:S04]  /*0b20*/  SHF.R.S32.HI R3, RZ, 0x1f, R0 ;  /* 0x0000001fff037819 */ /* 0x000fc80000011400 */
[CC--:B------:R-:W-:Y:S02]  /*0b30*/  LEA.HI R2, R3.reuse, R0.reuse, RZ, 0x7 ;  /* 0x0000000003027211 */ /* 0x0c0fe400078f38ff */
[----:B------:R-:W-:Y:S02]  /*0b40*/  LEA.HI R4, R3, R0, RZ, 0x4 ;  /* 0x0000000003047211 */ /* 0x000fe400078f20ff */
[----:B------:R-:W-:Y:S02]  /*0b50*/  LOP3.LUT R5, R2, 0xffffff80, RZ, 0xc0, !PT ;  /* 0xffffff8002057812 */ /* 0x000fe400078ec0ff */
[----:B------:R-:W-:Y:S01]  /*0b60*/  SHF.R.S32.HI R7, RZ, 0x4, R4 ;  /* 0x00000004ff077819 */ /* 0x000fe20000011404 */
[----:B------:R-:W-:Y:S02]  /*0b70*/  ULOP3.LUT UR5, UR5, 0x1, URZ, 0xfc, !UPT ;  /* 0x0000000105057892 */ /* 0x000fe4000f8efc3f */
[----:B------:R-:W-:Y:S01]  /*0b80*/  IMAD.IADD R14, R0, 0x1, -R5 ;  /* 0x00000001000e7824 */ /* 0x000fe200078e0a05 */
[----:B------:R-:W-:-:S04]  /*0b90*/  LEA.HI R5, R4, R7, RZ, 0x1 ;  /* 0x0000000704057211 */ /* 0x000fc800078f08ff */
[----:B------:R-:W-:Y:S01]  /*0ba0*/  SHF.R.S32.HI R9, RZ, 0x1f, R14 ;  /* 0x0000001fff097819 */ /* 0x000fe2000001140e */
[----:B------:R-:W-:Y:S01]  /*0bb0*/  STL [R1+0x5c], R14 ;  /* 0x00005c0e01007387 */ /* 0x000fe20000100800 */
[----:B------:R-:W-:Y:S02]  /*0bc0*/  LOP3.LUT R6, R5, 0x1ffffffe, RZ, 0xc0, !PT ;  /* 0x1ffffffe05067812 */ /* 0x000fe400078ec0ff */
[----:B------:R-:W-:Y:S02]  /*0bd0*/  LEA.HI R10, R9, R14, RZ, 0x2 ;  /* 0x0000000e090a7211 */ /* 0x000fe400078f10ff */
[----:B------:R-:W-:Y:S01]  /*0be0*/  SHF.R.S32.HI R5, RZ, 0x7, R2 ;  /* 0x00000007ff057819 */ /* 0x000fe20000011402 */
[----:B------:R-:W-:Y:S01]  /*0bf0*/  IMAD.IADD R7, R7, 0x1, -R6 ;  /* 0x0000000107077824 */ /* 0x000fe200078e0a06 */
[--C-:B------:R-:W-:Y:S02]  /*0c00*/  SHF.R.S32.HI R8, RZ, 0x2, R10.reuse ;  /* 0x00000002ff087819 */ /* 0x100fe4000001140a */
[----:B------:R-:W-:-:S02]  /*0c10*/  SHF.R.S32.HI R11, RZ, 0x1f, R10 ;  /* 0x0000001fff0b7819 */ /* 0x000fc4000001140a */
[----:B------:R-:W-:Y:S02]  /*0c20*/  LEA.HI R2, R2, R5, RZ, 0x1 ;  /* 0x0000000502027211 */ /* 0x000fe400078f08ff */
[----:B------:R-:W-:Y:S02]  /*0c30*/  LEA.HI R11, R11, R8, RZ, 0x3 ;  /* 0x000000080b0b7211 */ /* 0x000fe400078f18ff */
[----:B------:R-:W-:Y:S02]  /*0c40*/  LEA.HI R9, R9, R14, RZ, 0x5 ;  /* 0x0000000e09097211 */ /* 0x000fe400078f28ff */
[----:B------:R-:W-:Y:S02]  /*0c50*/  LOP3.LUT R11, R11, 0xfffffff8, RZ, 0xc0, !PT ;  /* 0xfffffff80b0b7812 */ /* 0x000fe400078ec0ff */
[CC--:B------:R-:W-:Y:S02]  /*0c60*/  LEA.HI R6, R3.reuse, R0.reuse, RZ, 0x5 ;  /* 0x0000000003067211 */ /* 0x0c0fe400078f28ff */
[----:B------:R-:W-:Y:S01]  /*0c70*/  LOP3.LUT R2, R2, 0x3fffffe, RZ, 0xc0, !PT ;  /* 0x03fffffe02027812 */ /* 0x000fe200078ec0ff */
[----:B------:R-:W-:Y:S01]  /*0c80*/  IMAD.IADD R11, R8, 0x1, -R11 ;  /* 0x00000001080b7824 */ /* 0x000fe200078e0a0b */
[----:B------:R-:W-:-:S02]  /*0c90*/  LEA.HI R8, R3, R0, RZ, 0x2 ;  /* 0x0000000003087211 */ /* 0x000fc400078f10ff */
[----:B------:R-:W-:Y:S02]  /*0ca0*/  LOP3.LUT R3, R4, 0x3fffff0, RZ, 0xc0, !PT ;  /* 0x03fffff004037812 */ /* 0x000fe400078ec0ff */
[----:B------:R-:W-:Y:S02]  /*0cb0*/  SHF.R.S32.HI R4, RZ, 0x5, R9 ;  /* 0x00000005ff047819 */ /* 0x000fe40000011409 */
[----:B------:R-:W-:Y:S01]  /*0cc0*/  IADD3 R2, R5, -R2, RZ ;  /* 0x8000000205027210 */ /* 0x000fe20007ffe0ff */
[----:B------:R-:W-:Y:S01]  /*0cd0*/  IMAD.IADD R3, R0, 0x1, -R3 ;  /* 0x0000000100037824 */ /* 0x000fe200078e0a03 */
[----:B------:R-:W-:Y:S01]  /*0ce0*/  LOP3.LUT R9, R8, 0xfffffffc, RZ, 0xc0, !PT ;  /* 0xfffffffc08097812 */ /* 0x000fe200078ec0ff */
[----:B------:R-:W-:Y:S01]  /*0cf0*/  IMAD R11, R4, 0x10, R11 ;  /* 0x00000010040b7824 */ /* 0x000fe200078e020b */
[----:B------:R-:W-:Y:S02]  /*0d00*/  SHF.R.S32.HI R6, RZ, 0x5, R6 ;  /* 0x00000005ff067819 */ /* 0x000fe40000011406 */
[--C-:B------:R-:W-:Y:S01]  /*0d10*/  SHF.R.S32.HI R219, RZ, 0x2, R8.reuse ;  /* 0x00000002ffdb7819 */ /* 0x100fe20000011408 */
[----:B------:R-:W-:Y:S01]  /*0d20*/  IMAD R13, R2, 0x40, R11 ;  /* 0x00000040020d7824 */ /* 0x000fe200078e020b */
[----:B------:R-:W-:Y:S01]  /*0d30*/  MOV R4, UR4 ;  /* 0x0000000400047c02 */ /* 0x000fe20008000f00 */
[----:B------:R-:W-:Y:S01]  /*0d40*/  IMAD.IADD R9, R0, 0x1, -R9 ;  /* 0x0000000100097824 */ /* 0x000fe200078e0a09 */
[----:B------:R-:W-:Y:S01]  /*0d50*/  SHF.R.S32.HI R8, RZ, 0x1f, R8 ;  /* 0x0000001fff087819 */ /* 0x000fe20000011408 */
[----:B------:R-:W-:Y:S01]  /*0d60*/  IMAD.U32 R0, RZ, RZ, UR5 ;  /* 0x00000005ff007e24 */ /* 0x000fe2000f8e00ff */
[----:B------:R-:W-:Y:S01]  /*0d70*/  STL [R1+0x60], R13 ;  /* 0x0000600d01007387 */ /* 0x000fe20000100800 */
[----:B------:R-:W-:Y:S01]  /*0d80*/  IMAD R12, R6, 0x10, R3 ;  /* 0x00000010060c7824 */ /* 0x000fe200078e0203 */
[----:B------:R-:W-:Y:S01]  /*0d90*/  LEA.HI R8, R8, R219, RZ, 0x3 ;  /* 0x000000db08087211 */ /* 0x000fe200078f18ff */
[----:B------:R-:W-:Y:S01]  /*0da0*/  IMAD.SHL.U32 R2, R6, 0x200, RZ ;  /* 0x0000020006027824 */ /* 0x000fe200078e00ff */
[----:B------:R-:W-:Y:S01]  /*0db0*/  STL [R1+0x50], RZ ;  /* 0x000050ff01007387 */ /* 0x000fe20000100800 */
[----:B------:R-:W-:Y:S01]  /*0dc0*/  VIADD R3, R219, 0x40 ;  /* 0x00000040db037836 */ /* 0x000fe20000000000 */
[----:B------:R-:W-:Y:S01]  /*0dd0*/  LOP3.LUT R10, R10, 0x7ffffffc, RZ, 0xc0, !PT ;  /* 0x7ffffffc0a0a7812 */ /* 0x000fe200078ec0ff */
[----:B------:R-:W-:Y:S01]  /*0de0*/  IMAD R7, R12, 0x8, R7 ;  /* 0x000000080c077824 */ /* 0x000fe200078e0207 */
[----:B------:R0:W-:Y:S01]  /*0df0*/  STL [R1+0x3c], R0 ;  /* 0x00003c0001007387 */ /* 0x0001e20000100800 */
[----:B------:R-:W-:Y:S01]  /*0e00*/  IMAD.SHL.U32 R198, R9, 0x4, RZ ;  /* 0x0000000409c67824 */ /* 0x000fe200078e00ff */
[----:B------:R-:W-:Y:S01]  /*0e10*/  LOP3.LUT R8, R8, 0xfffffff8, RZ, 0xc0, !PT ;  /* 0xfffffff808087812 */ /* 0x000fe200078ec0ff */
[----:B------:R-:W-:Y:S01]  /*0e20*/  IMAD.SHL.U32 R226, R3, 0x40, RZ ;  /* 0x0000004003e27824 */ /* 0x000fe200078e00ff */
[----:B------:R-:W-:Y:S01]  /*0e30*/  STL [R1+0x58], R4 ;  /* 0x0000580401007387 */ /* 0x000fe20000100800 */
[----:B------:R-:W-:-:S02]  /*0e40*/  VIADD R222, R198, 0x20 ;  /* 0x00000020c6de7836 */ /* 0x000fc40000000000 */
[----:B------:R-:W-:Y:S01]  /*0e50*/  VIADD R221, R198, 0x40 ;  /* 0x00000040c6dd7836 */ /* 0x000fe20000000000 */
[----:B------:R1:W-:Y:S01]  /*0e60*/  STL [R1+0x30], R2 ;  /* 0x0000300201007387 */ /* 0x0003e20000100800 */
[----:B------:R-:W-:Y:S01]  /*0e70*/  LOP3.LUT R226, R226, 0x1c0, RZ, 0xc0, !PT ;  /* 0x000001c0e2e27812 */ /* 0x000fe200078ec0ff */
[C---:B------:R-:W-:Y:S01]  /*0e80*/  IMAD.IADD R196, R198.reuse, 0x1, R222 ;  /* 0x00000001c6c47824 */ /* 0x040fe200078e02de */
[----:B0-----:R-:W-:Y:S01]  /*0e90*/  LEA.HI R0, R9, R9, RZ, 0x1 ;  /* 0x0000000909007211 */ /* 0x001fe200078f08ff */
[----:B------:R-:W-:Y:S02]  /*0ea0*/  IMAD.IADD R195, R198, 0x1, R221 ;  /* 0x00000001c6c37824 */ /* 0x000fe400078e02dd */
[----:B------:R-:W-:Y:S01]  /*0eb0*/  IMAD.IADD R10, R14, 0x1, -R10 ;  /* 0x000000010e0a7824 */ /* 0x000fe200078e0a0a */
[----:B------:R-:W-:Y:S01]  /*0ec0*/  LOP3.LUT R0, R0, 0x1ffffffe, RZ, 0xc0, !PT ;  /* 0x1ffffffe00007812 */ /* 0x000fe200078ec0ff */
[----:B------:R-:W-:Y:S01]  /*0ed0*/  IMAD.IADD R8, R219, 0x1, -R8 ;  /* 0x00000001db087824 */ /* 0x000fe200078e0a08 */
[----:B-1----:R-:W-:Y:S01]  /*0ee0*/  SHF.R.S32.HI R2, RZ, 0x1f, R3 ;  /* 0x0000001fff027819 */ /* 0x002fe20000011403 */
[----:B------:R-:W-:-:S02]  /*0ef0*/  IMAD.SHL.U32 R227, R10, 0x2, RZ ;  /* 0x000000020ae37824 */ /* 0x000fc400078e00ff */
[----:B------:R-:W-:Y:S01]  /*0f00*/  IMAD.IADD R0, R9, 0x1, -R0 ;  /* 0x0000000109007824 */ /* 0x000fe200078e0a00 */
[----:B------:R-:W-:Y:S01]  /*0f10*/  LEA.HI R2, R2, R3, RZ, 0x3 ;  /* 0x0000000302027211 */ /* 0x000fe200078f18ff */
[----:B------:R-:W-:Y:S01]  /*0f20*/  IMAD.SHL.U32 R8, R8, 0x40, RZ ;  /* 0x0000004008087824 */ /* 0x000fe200078e00ff */
[----:B------:R-:W-:Y:S01]  /*0f30*/  SHF.R.U32.HI R3, RZ, 0x3, R226 ;  /* 0x00000003ff037819 */ /* 0x000fe200000116e2 */
[----:B------:R-:W-:Y:S01]  /*0f40*/  IMAD R0, R0, 0x8, R13 ;  /* 0x0000000800007824 */ /* 0x000fe200078e020d */
[----:B------:R-:W-:Y:S01]  /*0f50*/  SHF.R.S32.HI R3, RZ, 0x1f, R196 ;  /* 0x0000001fff037819 */ /* 0x000fe200000114c4 */
[----:B------:R-:W-:Y:S01]  /*0f60*/  IMAD.SHL.U32 R4, R2, 0x40, RZ ;  /* 0x0000004002047824 */ /* 0x000fe200078e00ff */
[----:B------:R-:W-:Y:S01]  /*0f70*/  SHF.L.U32 R2, R7, 0x3, RZ ;  /* 0x0000000307027819 */ /* 0x000fe200000006ff */
[----:B------:R-:W-:Y:S01]  /*0f80*/  VIADD R33, R227, 0x8 ;  /* 0x00000008e3217836 */ /* 0x000fe20000000000 */
[----:B------:R-:W-:Y:S01]  /*0f90*/  LEA.HI R3, R3, R196, RZ, 0x3 ;  /* 0x000000c403037211 */ /* 0x000fe200078f18ff */
[C---:B------:R-:W-:Y:S01]  /*0fa0*/  VIADD R32, R227.reuse, 0x10 ;  /* 0x00000010e3207836 */ /* 0x040fe20000000000 */
[----:B------:R-:W-:Y:S01]  /*0fb0*/  LOP3.LUT R4, R4, 0xfffffe00, RZ, 0xc0, !PT ;  /* 0xfffffe0004047812 */ /* 0x000fe200078ec0ff */
[----:B------:R0:W-:Y:S01]  /*0fc0*/  STL [R1+0x64], R2 ;  /* 0x0000640201007387 */ /* 0x0001e20000100800 */
[C---:B------:R-:W-:Y:S01]  /*0fd0*/  VIADD R31, R227.reuse, 0x18 ;  /* 0x00000018e31f7836 */ /* 0x040fe20000000000 */
[----:B------:R-:W-:Y:S01]  /*0fe0*/  LOP3.LUT R229, R8, 0x1c0, RZ, 0xc0, !PT ;  /* 0x000001c008e57812 */ /* 0x000fe200078ec0ff */
[C---:B------:R-:W-:Y:S01]  /*0ff0*/  VIADD R29, R227.reuse, 0x28 ;  /* 0x00000028e31d7836 */ /* 0x040fe20000000000 */
[----:B------:R1:W-:Y:S01]  /*1000*/  STL [R1+0x34], R4 ;  /* 0x0000340401007387 */ /* 0x0003e20000100800 */
[----:B------:R-:W-:Y:S01]  /*1010*/  VIADD R28, R227, 0x30 ;  /* 0x00000030e31c7836 */ /* 0x000fe20000000000 */
[----:B------:R-:W-:Y:S01]  /*1020*/  SHF.R.S32.HI R203, RZ, 0x3, R3 ;  /* 0x00000003ffcb7819 */ /* 0x000fe20000011403 */
[----:B------:R-:W-:Y:S01]  /*1030*/  IMAD.SHL.U32 R18, R9, 0x8, RZ ;  /* 0x0000000809127824 */ /* 0x000fe200078e00ff */
[----:B------:R2:W-:Y:S01]  /*1040*/  STL [R1+0x44], R0 ;  /* 0x0000440001007387 */ /* 0x0005e20000100800 */
[C---:B------:R-:W-:Y:S01]  /*1050*/  VIADD R20, R227.reuse, 0x48 ;  /* 0x00000048e3147836 */ /* 0x040fe20000000000 */
[----:B0-----:R-:W-:Y:S01]  /*1060*/  SHF.R.S32.HI R2, RZ, 0x1f, R195 ;  /* 0x0000001fff027819 */ /* 0x001fe200000114c3 */
[C---:B------:R-:W-:Y:S01]  /*1070*/  VIADD R15, R227.reuse, 0x58 ;  /* 0x00000058e30f7836 */ /* 0x040fe20000000000 */
[C---:B------:R-:W-:Y:S01]  /*1080*/  IADD3 R21, R227.reuse, 0x40, RZ ;  /* 0x00000040e3157810 */ /* 0x040fe20007ffe0ff */
[C---:B------:R-:W-:Y:S01]  /*1090*/  VIADD R14, R227.reuse, 0x60 ;  /* 0x00000060e30e7836 */ /* 0x040fe20000000000 */
[----:B------:R-:W-:Y:S01]  /*10a0*/  LEA.HI R2, R2, R195, RZ, 0x3 ;  /* 0x000000c302027211 */ /* 0x000fe200078f18ff */
[C---:B------:R-:W-:Y:S01]  /*10b0*/  VIADD R11, R227.reuse, 0x70 ;  /* 0x00000070e30b7836 */ /* 0x040fe20000000000 */
[----:B-1----:R-:W-:Y:S01]  /*10c0*/  SHF.R.U32.HI R4, RZ, 0x3, R229 ;  /* 0x00000003ff047819 */ /* 0x002fe200000116e5 */
        /* <DEDUP_REMOVED lines=9> */
[C---:B------:R-:W-:Y:S01]  /*1160*/  IADD3 R7, R227.reuse, 0x90, RZ ;  /* 0x00000090e3077810 */ /* 0x040fe20007ffe0ff */
[C---:B------:R-:W-:Y:S01]  /*1170*/  VIADD R30, R227.reuse, 0x20 ;  /* 0x00000020e31e7836 */ /* 0x040fe20000000000 */
[----:B------:R-:W-:Y:S01]  /*1180*/  SHF.R.S32.HI R3, RZ, 0x1f, R29 ;  /* 0x0000001fff037819 */ /* 0x000fe2000001141d */
[C---:B------:R-:W-:Y:S01]  /*1190*/  VIADD R24, R227.reuse, 0x38 ;  /* 0x00000038e3187836 */ /* 0x040fe20000000000 */
[----:B------:R-:W-:Y:S01]  /*11a0*/  SHF.R.S32.HI R2, RZ, 0x1f, R28 ;  /* 0x0000001fff027819 */ /* 0x000fe2000001141c */
[C---:B------:R-:W-:Y:S01]  /*11b0*/  VIADD R16, R227.reuse, 0x50 ;  /* 0x00000050e3107836 */ /* 0x040fe20000000000 */
[----:B------:R-:W-:Y:S01]  /*11c0*/  IADD3 R192, R18, 0x60, RZ ;  /* 0x0000006012c07810 */ /* 0x000fe20007ffe0ff */
        /* <DEDUP_REMOVED lines=10> */
[C---:B------:R-:W-:Y:S01]  /*1270*/  VIADD R224, R198.reuse, 0x10 ;  /* 0x00000010c6e07836 */ /* 0x040fe20000000000 */
[----:B------:R-:W-:Y:S01]  /*1280*/  SHF.R.S32.HI R2, RZ, 0x1f, R10 ;  /* 0x0000001fff027819 */ /* 0x000fe2000001140a */
[C---:B------:R-:W-:Y:S01]  /*1290*/  VIADD R223, R198.reuse, 0x30 ;  /* 0x00000030c6df7836 */ /* 0x040fe20000000000 */
[----:B------:R-:W-:Y:S01]  /*12a0*/  SHF.R.S32.HI R3, RZ, 0x1f, R8 ;  /* 0x0000001fff037819 */ /* 0x000fe20000011408 */
[----:B------:R-:W-:Y:S01]  /*12b0*/  VIADD R225, R198, 0x50 ;  /* 0x00000050c6e17836 */ /* 0x000fe20000000000 */
        /* <DEDUP_REMOVED lines=9> */
[----:B------:R-:W-:Y:S02]  /*1350*/  SHF.R.S32.HI R9, RZ, 0x1f, R9 ;  /* 0x0000001fff097819 */ /* 0x000fe40000011409 */
[----:B------:R-:W-:Y:S02]  /*1360*/  SHF.R.S32.HI R6, RZ, 0x1f, R6 ;  /* 0x0000001fff067819 */ /* 0x000fe40000011406 */
[----:B------:R-:W-:Y:S02]  /*1370*/  SHF.R.S32.HI R3, RZ, 0x1f, R5 ;  /* 0x0000001fff037819 */ /* 0x000fe40000011405 */
[----:B--2---:R-:W-:-:S07]  /*1380*/  SHF.R.S32.HI R2, RZ, 0x1f, R4 ;  /* 0x0000001fff027819 */ /* 0x004fce0000011404 */
.L_x_5126:
[----:B------:R-:W-:Y:S01]  /*1390*/  ULDC.64 UR4, c[0x0][0xa28] ;  /* 0x00028a0000047ab9 */ /* 0x000fe20000000a00 */
[----:B01----:R-:W0:Y:S01]  /*13a0*/  LDC.64 R4, c[0x0][0xa08] ;  /* 0x00028200ff047b82 */ /* 0x003e220000000a00 */
[----:B------:R-:W-:Y:S01]  /*13b0*/  ISETP.NE.U32.AND P0, PT, RZ, UR4, PT ;  /* 0x00000004ff007c0c */ /* 0x000fe2000bf05070 */
[----:B------:R-:W-:Y:S01]  /*13c0*/  IMAD.MOV.U32 R122, RZ, RZ, RZ ;  /* 0x000000ffff7a7224 */ /* 0x000fe200078e00ff */
[----:B------:R-:W-:Y:S01]  /*13d0*/  ULDC.64 UR6, c[0x0][0xa20] ;  /* 0x0002880000067ab9 */ /* 0x000fe20000000a00 */
[----:B------:R-:W-:Y:S01]  /*13e0*/  IMAD.MOV.U32 R10, RZ, RZ, RZ ;  /* 0x000000ffff0a7224 */ /* 0x000fe200078e00ff */
[----:B------:R-:W-:Y:S01]  /*13f0*/  ISETP.NE.AND.EX P0, PT, RZ, UR5, PT, P0 ;  /* 0x00000005ff007c0c */ /* 0x000fe2000bf05300 */
[----:B------:R-:W-:Y:S02]  /*1400*/  ULDC.64 UR4, c[0x0][0xa18] ;  /* 0x0002860000047ab9 */ /* 0x000fe40000000a00 */
[----:B------:R-:W-:-:S04]  /*1410*/  ISETP.NE.U32.AND P1, PT, RZ, UR4, PT ;  /* 0x00000004ff007c0c */ /* 0x000fc8000bf25070 */
[----:B------:R-:W-:Y:S01]  /*1420*/  ISETP.NE.AND.EX P1, PT, RZ, UR5, PT, P1 ;  /* 0x00000005ff007c0c */ /* 0x000fe2000bf25310 */
[----:B------:R-:W-:Y:S02]  /*1430*/  ULDC.64 UR4, c[0x0][0xa08] ;  /* 0x0002820000047ab9 */ /* 0x000fe40000000a00 */
[----:B------:R-:W-:-:S03]  /*1440*/  ISETP.NE.U32.AND P3, PT, RZ, UR4, PT ;  /* 0x00000004ff007c0c */ /* 0x000fc6000bf65070 */
[----:B--234-:R-:W1:Y:S01]  /*1450*/  @P0 LDC.64 R2, c[0x0][0xa28] ;  /* 0x00028a00ff020b82 */ /* 0x01ce620000000a00 */
[----:B------:R-:W-:Y:S01]  /*1460*/  ISETP.NE.AND.EX P3, PT, RZ, UR5, PT, P3 ;  /* 0x00000005ff007c0c */ /* 0x000fe2000bf65330 */
[----:B0-----:R-:W-:-:S06]  /*1470*/  IMAD.WIDE R8, R27, 0x4, R4 ;  /* 0x000000041b087825 */ /* 0x001fcc00078e0204 */
[----:B------:R-:W0:Y:S01]  /*1480*/  @P1 LDC.64 R6, c[0x0][0xa18] ;  /* 0x00028600ff061b82 */ /* 0x000e220000000a00 */
[----:B------:R-:W-:Y:S02]  /*1490*/  ULDC UR4, c[0x0][0x288] ;  /* 0x0000a20000047ab9 */ /* 0x000fe40000000800 */
[----:B------:R-:W-:Y:S01]  /*14a0*/  IMAD.U32 R200, RZ, RZ, UR4 ;  /* 0x00000004ffc87e24 */ /* 0x000fe2000f8e00ff */
[----:B------:R2:W-:Y:S01]  /*14b0*/  STL [R1+0x4c], R27 ;  /* 0x00004c1b01007387 */ /* 0x0005e20000100800 */
[----:B------:R-:W-:-:S03]  /*14c0*/  ULDC.64 UR4, c[0x0][0x418] ;  /* 0x0001060000047ab9 */ /* 0x000fc60000000a00 */
[----:B------:R-:W5:Y:S01]  /*14d0*/  @P3 LDG.E R122, desc[UR60][R8.64] ;  /* 0x0000003c087a3981 */ /* 0x000f62000c1e1900 */
[----:B------:R-:W-:Y:S01]  /*14e0*/  ISETP.NE.U32.AND P2, PT, RZ, UR6, PT ;  /* 0x00000006ff007c0c */ /* 0x000fe2000bf45070 */
[----:B-1----:R-:W-:-:S04]  /*14f0*/  @P0 IMAD.WIDE R2, R27, 0x4, R2 ;  /* 0x000000041b020825 */ /* 0x002fc800078e0202 */
[----:B0-----:R-:W-:Y:S01]  /*1500*/  @P1 IMAD.WIDE R4, R27, 0x4, R6 ;  /* 0x000000041b041825 */ /* 0x001fe200078e0206 */
[----:B------:R-:W-:Y:S01]  /*1510*/  UISETP.NE.U32.AND UP0, UPT, UR4, URZ, UPT ;  /* 0x0000003f0400728c */ /* 0x000fe2000bf05070 */
[----:B------:R0:W5:Y:S02]  /*1520*/  @P0 LDG.E R10, desc[UR60][R2.64] ;  /* 0x0000003c020a0981 */ /* 0x000164000c1e1900 */
[----:B------:R-:W-:Y:S02]  /*1530*/  ULDC UR4, c[0x0][0x424] ;  /* 0x0001090000047ab9 */ /* 0x000fe40000000800 */
[----:B------:R2:W5:Y:S01]  /*1540*/  @P1 LDG.E R200, desc[UR60][R4.64] ;  /* 0x0000003c04c81981 */ /* 0x000562000c1e1900 */
[----:B------:R-:W-:Y:S01]  /*1550*/  UISETP.NE.AND.EX UP0, UPT, UR5, URZ, UPT, UP0 ;  /* 0x0000003f0500728c */ /* 0x000fe2000bf05300 */
[C---:B------:R-:W-:Y:S02]  /*1560*/  LOP3.LUT R0, R26.reuse, 0xff0000, RZ, 0xc0, !PT ;  /* 0x00ff00001a007812 */ /* 0x040fe400078ec0ff */
[----:B------:R-:W-:Y:S01]  /*1570*/  ULDC UR5, c[0x0][0x2f0] ;  /* 0x0000bc0000057ab9 */ /* 0x000fe20000000800 */
[----:B------:R-:W-:Y:S01]  /*1580*/  USEL UR4, UR4, 0x1, UP0 ;  /* 0x0000000104047887 */ /* 0x000fe20008000000 */
[----:B0-----:R-:W-:-:S02]  /*1590*/  LOP3.LUT R2, R26, 0xff000000, RZ, 0xc0, !PT ;  /* 0xff0000001a027812 */ /* 0x001fc400078ec0ff */
[----:B------:R-:W-:Y:S01]  /*15a0*/  ISETP.NE.AND.EX P2, PT, RZ, UR7, PT, P2 ;  /* 0x00000007ff007c0c */ /* 0x000fe2000bf45320 */
[----:B------:R-:W-:Y:S01]  /*15b0*/  UIMAD UR4, UR4, UR5, URZ ;  /* 0x00000005040472a4 */ /* 0x000fe2000f8e023f */
[----:B------:R-:W-:Y:S02]  /*15c0*/  SHF.R.U32.HI R3, RZ, 0x8, R2 ;  /* 0x00000008ff037819 */ /* 0x000fe40000011602 */
[----:B------:R-:W-:Y:S01]  /*15d0*/  ULDC UR5, c[0x0][0x348] ;  /* 0x0000d20000057ab9 */ /* 0x000fe20000000800 */
[----:B------:R-:W-:Y:S02]  /*15e0*/  LOP3.LUT R202, R26, 0xffff, RZ, 0xc0, !PT ;  /* 0x0000ffff1aca7812 */ /* 0x000fe400078ec0ff */
[----:B------:R-:W-:Y:S01]  /*15f0*/  LEA.HI R12, R0, R3, RZ, 0x10 ;  /* 0x00000003000c7211 */ /* 0x000fe200078f80ff */
[----:B--2---:R-:W-:Y:S06]  /*1600*/  @P1 BRA `(.L_x_4820) ;  /* 0x0000000000241947 */ /* 0x004fec0003800000 */
        /* <DEDUP_REMOVED lines=9> */
.L_x_4820:
[----:B------:R-:W-:Y:S01]  /*16a0*/  MOV R24, UR5 ;  /* 0x0000000500187c02 */ /* 0x000fe20008000f00 */
[----:B------:R-:W-:Y:S01]  /*16b0*/  IMAD.U32 R29, RZ, RZ, UR4 ;  /* 0x00000004ff1d7e24 */ /* 0x000fe2000f8e00ff */
[----:B------:R-:W-:Y:S06]  /*16c0*/  @!P2 BRA `(.L_x_4821) ;  /* 0x000000000010a947 */ /* 0x000fec0003800000 */
[----:B------:R-:W0:Y:S02]  /*16d0*/  LDC.64 R2, c[0x0][0xa20] ;  /* 0x00028800ff027b82 */ /* 0x000e240000000a00 */
[----:B0-----:R-:W-:-:S05]  /*16e0*/  IMAD.WIDE R2, R27, 0x4, R2 ;  /* 0x000000041b027825 */ /* 0x001fca00078e0202 */
[----:B------:R0:W5:Y:S01]  /*16f0*/  LDG.E R29, desc[UR60][R2.64] ;  /* 0x0000003c021d7981 */ /* 0x000162000c1e1900 */
[----:B------:R-:W-:Y:S05]  /*1700*/  BRA `(.L_x_4822) ;  /* 0x0000000000107947 */ /* 0x000fea0003800000 */
.L_x_4821:
[----:B------:R-:W-:Y:S05]  /*1710*/  @!P3 BRA `(.L_x_4822) ;  /* 0x00000000000cb947 */ /* 0x000fea0003800000 */
[----:B------:R-:W2:Y:S04]  /*1720*/  LDG.E R0, desc[UR60][R8.64] ;  /* 0x0000003c08007981 */ /* 0x000ea8000c1e1900 */
[----:B------:R-:W2:Y:S02]  /*1730*/  LDG.E R29, desc[UR60][R8.64+0x4] ;  /* 0x0000043c081d7981 */ /* 0x000ea4000c1e1900 */
[----:B--2---:R-:W-:-:S07]  /*1740*/  IMAD.IADD R29, R29, 0x1, -R0 ;  /* 0x000000011d1d7824 */ /* 0x004fce00078e0a00 */
.L_x_4822:
[----:B------:R-:W-:Y:S01]  /*1750*/  ULDC.64 UR4, c[0x0][0xa10] ;  /* 0x0002840000047ab9 */ /* 0x000fe20000000a00 */
[----:B0-----:R-:W0:Y:S01]  /*1760*/  LDC R2, c[0x0][0x448] ;  /* 0x00011200ff027b82 */ /* 0x001e220000000800 */
[----:B------:R-:W-:-:S04]  /*1770*/  ISETP.NE.U32.AND P0, PT, RZ, UR4, PT ;  /* 0x00000004ff007c0c */ /* 0x000fc8000bf05070 */
[----:B------:R-:W-:Y:S01]  /*1780*/  ISETP.NE.AND.EX P0, PT, RZ, UR5, PT, P0 ;  /* 0x00000005ff007c0c */ /* 0x000fe2000bf05300 */
[----:B------:R-:W-:Y:S02]  /*1790*/  ULDC.64 UR4, c[0x0][0xa30] ;  /* 0x00028c0000047ab9 */ /* 0x000fe40000000a00 */
[----:B------:R-:W-:-:S04]  /*17a0*/  ISETP.NE.U32.AND P1, PT, RZ, UR4, PT ;  /* 0x00000004ff007c0c */ /* 0x000fc8000bf25070 */
[----:B------:R-:W-:-:S06]  /*17b0*/  ISETP.NE.AND.EX P1, PT, RZ, UR5, PT, P1 ;  /* 0x00000005ff007c0c */ /* 0x000fcc000bf25310 */
[----:B------:R-:W1:Y:S08]  /*17c0*/  @P0 LDC.64 R4, c[0x0][0xa10] ;  /* 0x00028400ff040b82 */ /* 0x000e700000000a00 */
[----:B------:R-:W2:Y:S01]  /*17d0*/  @P1 LDC.64 R6, c[0x0][0xa30] ;  /* 0x00028c00ff061b82 */ /* 0x000ea20000000a00 */
[----:B-1----:R-:W-:-:S05]  /*17e0*/  @P0 IMAD.WIDE R4, R27, 0x4, R4 ;  /* 0x000000041b040825 */ /* 0x002fca00078e0204 */
[----:B------:R-:W3:Y:S04]  /*17f0*/  @P0 LDG.E R0, desc[UR60][R4.64] ;  /* 0x0000003c04000981 */ /* 0x000ee8000c1e1900 */
[----:B------:R1:W3:Y:S01]  /*1800*/  @P0 LDG.E R9, desc[UR60][R4.64+0x4] ;  /* 0x0000043c04090981 */ /* 0x0002e2000c1e1900 */
[----:B-----5:R-:W-:Y:S02]  /*1810*/  IMAD.MOV.U32 R134, RZ, RZ, R29 ;  /* 0x000000ffff867224 */ /* 0x020fe400078e001d */
[----:B--2---:R-:W-:-:S05]  /*1820*/  @P1 IMAD.WIDE R6, R27, 0x4, R6 ;  /* 0x000000041b061825 */ /* 0x004fca00078e0206 */
[----:B------:R2:W5:Y:S01]  /*1830*/  @P1 LDG.E R134, desc[UR60][R6.64] ;  /* 0x0000003c06861981 */ /* 0x000562000c1e1900 */
[----:B0-----:R-:W-:Y:S01]  /*1840*/  ISETP.NE.AND P1, PT, R2, 0x1, PT ;  /* 0x000000010200780c */ /* 0x001fe20003f25270 */
[----:B------:R-:W-:Y:S01]  /*1850*/  IMAD.SHL.U32 R13, R25, 0x80, RZ ;  /* 0x00000080190d7824 */ /* 0x000fe200078e00ff */
[----:B------:R-:W0:Y:S03]  /*1860*/  LDC.64 R2, c[0x0][0x9e0] ;  /* 0x00027800ff027b82 */ /* 0x000e260000000a00 */
[----:B-1----:R-:W-:Y:S01]  /*1870*/  VIADD R4, R13, 0x7f ;  /* 0x0000007f0d047836 */ /* 0x002fe20000000000 */
[----:B------:R2:W-:Y:S07]  /*1880*/  STL [R1+0x38], R13 ;  /* 0x0000380d01007387 */ /* 0x0005ee0000100800 */
[----:B------:R-:W1:Y:S08]  /*1890*/  @P1 LDC R11, c[0x0][0x44c] ;  /* 0x00011300ff0b1b82 */ /* 0x000e700000000800 */
[----:B------:R-:W4:Y:S01]  /*18a0*/  @P1 LDC R8, c[0x0][0x450] ;  /* 0x00011400ff081b82 */ /* 0x000f220000000800 */
[----:B0-----:R-:W-:Y:S01]  /*18b0*/  ISETP.GE.AND P2, PT, R3, 0x1, PT ;  /* 0x000000010300780c */ /* 0x001fe20003f46270 */
[----:B-1----:R-:W-:-:S05]  /*18c0*/  @P1 IMAD.HI.U32 R5, R4, R11, RZ ;  /* 0x0000000b04051227 */ /* 0x002fca00078e00ff */
[----:B----4-:R-:W-:Y:S01]  /*18d0*/  @P1 SHF.R.U32.HI R4, RZ, R8, R5 ;  /* 0x00000008ff041219 */ /* 0x010fe20000011605 */
[----:B---3--:R-:W-:Y:S02]  /*18e0*/  @P0 IMAD.IADD R24, R9, 0x1, -R0 ;  /* 0x0000000109180824 */ /* 0x008fe400078e0a00 */
[----:B------:R-:W-:-:S04]  /*18f0*/  IMAD.IADD R9, R29, 0x1, -R10 ;  /* 0x000000011d097824 */ /* 0x000fc800078e0a0a */
[----:B------:R-:W-:-:S04]  /*1900*/  IMAD.IADD R201, R9, 0x1, R24 ;  /* 0x0000000109c97824 */ /* 0x000fc800078e0218 */
[C---:B------:R-:W-:Y:S01]  /*1910*/  VIADD R0, R201.reuse, 0x5f ;  /* 0x0000005fc9007836 */ /* 0x040fe20000000000 */
[----:B------:R-:W-:-:S03]  /*1920*/  IADD3 R5, R201, 0x1, -R200 ;  /* 0x00000001c9057810 */ /* 0x000fc60007ffe8c8 */
[----:B------:R-:W-:Y:S01]  /*1930*/  IMAD.HI R0, R0, 0x2aaaaaab, RZ ;  /* 0x2aaaaaab00007827 */ /* 0x000fe200078e02ff */
[----:B------:R-:W-:-:S04]  /*1940*/  IADD3 R5, R5, R4, RZ ;  /* 0x0000000405057210 */ /* 0x000fc80007ffe0ff */
[----:B------:R-:W-:Y:S01]  /*1950*/  SHF.R.U32.HI R135, RZ, 0x1f, R0 ;  /* 0x0000001fff877819 */ /* 0x000fe20000011600 */
[----:B------:R-:W-:-:S03]  /*1960*/  IMAD.IADD R2, R5, 0x1, R2 ;  /* 0x0000000105027824 */ /* 0x000fc600078e0202 */
[----:B------:R-:W-:Y:S01]  /*1970*/  LEA.HI.SX32 R135, R0, R135, 0x1c ;  /* 0x0000008700877211 */ /* 0x000fe200078fe2ff */
[----:B--2---:R-:W-:Y:S06]  /*1980*/  @!P2 BRA `(.L_x_4823) ;  /* 0x000000000048a947 */ /* 0x004fec0003800000 */
        /* <DEDUP_REMOVED lines=11> */
.L_x_4825:
[----:B------:R-:W-:-:S13]  /*1a40*/  ISETP.NE.AND P0, PT, R3, 0x1, PT ;  /* 0x000000010300780c */ /* 0x000fda0003f05270 */
[----:B------:R-:W0:Y:S02]  /*1a50*/  @P0 LDC.64 R4, c[0x0][0x9e8] ;  /* 0x00027a00ff040b82 */ /* 0x000e240000000a00 */
[----:B0-----:R-:W-:-:S05]  /*1a60*/  @P0 IMAD.HI.U32 R4, R0, R4, RZ ;  /* 0x0000000400040227 */ /* 0x001fca00078e00ff */
[----:B------:R-:W-:-:S07]  /*1a70*/  @P0 SHF.R.U32.HI R0, RZ, R5, R4 ;  /* 0x00000005ff000219 */ /* 0x000fce0000011604 */
.L_x_4826:
[----:B------:R-:W-:Y:S05]  /*1a80*/  BSYNC B0 ;  /* 0x0000000000007941 */ /* 0x000fea0003800000 */
.L_x_4824:
[----:B------:R-:W-:-:S05]  /*1a90*/  IMAD R5, R0, R3, R3 ;  /* 0x0000000300057224 */ /* 0x000fca00078e0203 */
[----:B------:R-:W-:-:S07]  /*1aa0*/  VIMNMX R2, R2, R5, PT ;  /* 0x0000000502027248 */ /* 0x000fce0003fe0100 */
.L_x_4823:
[----:B------:R-:W0:Y:S01]  /*1ab0*/  @P1 LDC R0, c[0x0][0x44c] ;  /* 0x00011300ff001b82 */ /* 0x000e220000000800 */
[----:B------:R-:W-:Y:S01]  /*1ac0*/  VIADD R2, R2, 0x5f ;  /* 0x0000005f02027836 */ /* 0x000fe20000000000 */
[----:B------:R-:W-:Y:S01]  /*1ad0*/  ULDC UR4, c[0x0][0x9dc] ;  /* 0x0002770000047ab9 */ /* 0x000fe20000000800 */
[----:B------:R-:W-:Y:S02]  /*1ae0*/  IMAD.MOV.U32 R7, RZ, RZ, R13 ;  /* 0x000000ffff077224 */ /* 0x000fe400078e000d */
[----:B------:R-:W-:-:S03]  /*1af0*/  IMAD.HI R2, R2, 0x2aaaaaab, RZ ;  /* 0x2aaaaaab02027827 */ /* 0x000fc600078e02ff */
[----:B------:R-:W1:Y:S01]  /*1b00*/  @P1 LDC R11, c[0x0][0x450] ;  /* 0x00011400ff0b1b82 */ /* 0x000e620000000800 */
[----:B------:R-:W-:Y:S01]  /*1b10*/  IMAD.IADD R136, R201, 0x1, -R200 ;  /* 0x00000001c9887824 */ /* 0x000fe200078e0ac8 */
[----:B------:R-:W-:-:S04]  /*1b20*/  SHF.R.U32.HI R5, RZ, 0x1f, R2 ;  /* 0x0000001fff057819 */ /* 0x000fc80000011602 */
[----:B------:R-:W-:-:S04]  /*1b30*/  LEA.HI.SX32 R2, R2, R5, 0x1c ;  /* 0x0000000502027211 */ /* 0x000fc800078fe2ff */
[----:B------:R-:W-:Y:S01]  /*1b40*/  VIMNMX R6, R135, R2, PT ;  /* 0x0000000287067248 */ /* 0x000fe20003fe0100 */
[----:B0-----:R-:W-:-:S05]  /*1b50*/  @P1 IMAD.HI.U32 R0, R13, R0, RZ ;  /* 0x000000000d001227 */ /* 0x001fca00078e00ff */
[----:B-1----:R-:W-:-:S05]  /*1b60*/  @P1 SHF.R.U32.HI R7, RZ, R11, R0 ;  /* 0x0000000bff071219 */ /* 0x002fca0000011600 */
[----:B------:R-:W-:-:S04]  /*1b70*/  IMAD.IADD R0, R136, 0x1, R7 ;  /* 0x0000000188007824 */ /* 0x000fc800078e0207 */
        /* <DEDUP_REMOVED lines=12> */
.L_x_4829:
[----:B------:R-:W-:-:S13]  /*1c40*/  ISETP.NE.AND P0, PT, R3, 0x1, PT ;  /* 0x000000010300780c */ /* 0x000fda0003f05270 */
[----:B------:R-:W0:Y:S02]  /*1c50*/  @P0 LDC.64 R4, c[0x0][0x9e8] ;  /* 0x00027a00ff040b82 */ /* 0x000e240000000a00 */
[----:B0-----:R-:W-:-:S05]  /*1c60*/  @P0 IMAD.HI.U32 R4, R0, R4, RZ ;  /* 0x0000000400040227 */ /* 0x001fca00078e00ff */
[----:B------:R-:W-:-:S07]  /*1c70*/  @P0 SHF.R.U32.HI R0, RZ, R5, R4 ;  /* 0x00000005ff000219 */ /* 0x000fce0000011604 */
.L_x_4830:
[----:B------:R-:W-:Y:S05]  /*1c80*/  BSYNC B0 ;  /* 0x0000000000007941 */ /* 0x000fea0003800000 */
.L_x_4828:
[----:B------:R-:W-:-:S05]  /*1c90*/  IMAD R3, R0, R3, RZ ;  /* 0x0000000300037224 */ /* 0x000fca00078e02ff */
[----:B------:R-:W-:-:S07]  /*1ca0*/  VIMNMX R2, R2, R3, !PT ;  /* 0x0000000302027248 */ /* 0x000fce0007fe0100 */
.L_x_4827:
[----:B------:R-:W-:Y:S01]  /*1cb0*/  IMAD.HI R2, R2, 0x2aaaaaab, RZ ;  /* 0x2aaaaaab02027827 */ /* 0x000fe200078e02ff */
[----:B------:R-:W-:Y:S01]  /*1cc0*/  LOP3.LUT R14, R12, 0xff, RZ, 0xc0, !PT ;  /* 0x000000ff0c0e7812 */ /* 0x000fe200078ec0ff */
[----:B------:R-:W-:Y:S01]  /*1cd0*/  BSSY B0, `(.L_x_4831) ;  /* 0x0000029000007945 */ /* 0x000fe20003800000 */
[----:B------:R-:W-:Y:S01]  /*1ce0*/  SHF.R.U32.HI R4, RZ, 0x10, R12 ;  /* 0x00000010ff047819 */ /* 0x000fe2000001160c */
[----:B------:R-:W-:Y:S01]  /*1cf0*/  IMAD.MOV.U32 R0, RZ, RZ, RZ ;  /* 0x000000ffff007224 */ /* 0x000fe200078e00ff */
[----:B------:R-:W-:Y:S01]  /*1d00*/  SHF.R.U32.HI R3, RZ, 0x1f, R2 ;  /* 0x0000001fff037819 */ /* 0x000fe20000011602 */
[----:B------:R0:W-:Y:S03]  /*1d10*/  STL [R1+0x54], R14 ;  /* 0x0000540e01007387 */ /* 0x0001e60000100800 */
[----:B------:R-:W-:Y:S01]  /*1d20*/  LEA.HI.SX32 R3, R2, R3, 0x1c ;  /* 0x0000000302037211 */ /* 0x000fe200078fe2ff */
[----:B------:R0:W-:Y:S03]  /*1d30*/  STL [R1+0x48], R4 ;  /* 0x0000480401007387 */ /* 0x0001e60000100800 */
        /* <DEDUP_REMOVED lines=10> */
[----:B------:R-:W-:-:S05]  /*1de0*/  IMAD.IADD R0, R0, 0x1, -R11 ;  /* 0x0000000100007824 */ /* 0x000fca00078e0a0b */
[----:B0-----:R-:W0:Y:S02]  /*1df0*/  MUFU.RCP R4, R4 ;  /* 0x0000000400047308 */ /* 0x001e240000001000 */
[----:B0-----:R-:W-:Y:S01]  /*1e00*/  IADD3 R2, R4, 0xffffffe, RZ ;  /* 0x0ffffffe04027810 */ /* 0x001fe20007ffe0ff */
[----:B------:R-:W-:-:S05]  /*1e10*/  IMAD.MOV R4, RZ, RZ, -R10 ;  /* 0x000000ffff047224 */ /* 0x000fca00078e0a0a */
[----:B------:R0:W1:Y:S02]  /*1e20*/  F2I.FTZ.U32.TRUNC.NTZ R3, R2 ;  /* 0x0000000200037305 */ /* 0x000064000021f000 */
[----:B0-----:R-:W-:Y:S02]  /*1e30*/  IMAD.MOV.U32 R2, RZ, RZ, RZ ;  /* 0x000000ffff027224 */ /* 0x001fe400078e00ff */
[----:B-1----:R-:W-:-:S04]  /*1e40*/  IMAD.MOV R8, RZ, RZ, -R3 ;  /* 0x000000ffff087224 */ /* 0x002fc800078e0a03 */
        /* <DEDUP_REMOVED lines=17> */
.L_x_4832:
[----:B------:R-:W-:Y:S05]  /*1f60*/  BSYNC B0 ;  /* 0x0000000000007941 */ /* 0x000fea0003800000 */
.L_x_4831:
[----:B------:R-:W-:Y:S01]  /*1f70*/  IMAD R3, R14, R0, R11 ;  /* 0x000000000e037224 */ /* 0x000fe200078e020b */
[----:B------:R-:W-:-:S04]  /*1f80*/  PLOP3.LUT P2, PT, PT, PT, PT, 0x80, 0x0 ;  /* 0x000000000000781c */ /* 0x000fc80003f4f070 */
        /* <DEDUP_REMOVED lines=32> */
[----:B------:R-:W-:-:S07]  /*2190*/  IMAD.MOV.U32 R13, RZ, RZ, RZ ;  /* 0x000000ffff0d7224 */ /* 0x000fce00078e00ff */
[----:B------:R-:W-:-:S07]  /*21a0*/  LEPC R20, `(.L_x_4835) ;  /* 0x000000001014794e */ /* 0x000fce0000000000 */
[----:B0----5:R-:W-:Y:S05]  /*21b0*/  CALL.ABS.NOINC R14 ;  /* 0x000000000e007343 */ /* 0x021fea0003c00000 */
.L_x_4835:
[----:B------:R-:W-:Y:S05]  /*21c0*/  BSYNC B6 ;  /* 0x0000000000067941 */ /* 0x000fea0003800000 */
.L_x_4834:
        /* <DEDUP_REMOVED lines=20> */
.L_x_4837:
[----:B------:R-:W-:Y:S05]  /*2310*/  BSYNC B6 ;  /* 0x0000000000067941 */ /* 0x000fea0003800000 */
.L_x_4836:
[----:B------:R-:W-:Y:S01]  /*2320*/  ULDC.64 UR4, c[0x0][0x9f8] ;  /* 0x00027e0000047ab9 */ /* 0x000fe20000000a00 */
[----:B------:R-:W2:Y:S01]  /*2330*/  LDL R28, [R1+0x34] ;  /* 0x00003400011c7983 */ /* 0x000ea20000100800 */
[----:B------:R-:W-:-:S03]  /*2340*/  ISETP.NE.U32.AND P0, PT, RZ, UR4, PT ;  /* 0x00000004ff007c0c */ /* 0x000fc6000bf05070 */
[----:B------:R-:W3:Y:S01]  /*2350*/  LDL R20, [R1+0x30] ;  /* 0x0000300001147983 */ /* 0x000ee20000100800 */
[----:B------:R-:W-:Y:S01]  /*2360*/  ISETP.NE.AND.EX P0, PT, RZ, UR5, PT, P0 ;  /* 0x00000005ff007c0c */ /* 0x000fe2000bf05300 */
[----:B------:R-:W-:Y:S01]  /*2370*/  IMAD.MOV.U32 R0, RZ, RZ, R27 ;  /* 0x000000ffff007224 */ /* 0x000fe200078e001b */
[----:B------:R-:W-:Y:S01]  /*2380*/  ULDC UR4, c[0x0][0x2f4] ;  /* 0x0000bd0000047ab9 */ /* 0x000fe20000000800 */
[----:B------:R-:W0:Y:S01]  /*2390*/  S2R R7, SR_TID.X ;  /* 0x0000000000077919 */ /* 0x000e220000002100 */
[----:B------:R-:W1:Y:S08]  /*23a0*/  LDC.64 R94, c[0x0][0x3f8] ;  /* 0x0000fe00ff5e7b82 */ /* 0x000e700000000a00 */
[----:B------:R-:W4:Y:S08]  /*23b0*/  LDC R21, c[0x0][0x3f4] ;  /* 0x0000fd00ff157b82 */ /* 0x000f300000000800 */
[----:B------:R-:W0:Y:S08]  /*23c0*/  @P0 LDC.64 R4, c[0x0][0x9f8] ;  /* 0x00027e00ff040b82 */ /* 0x000e300000000a00 */
[----:B------:R-:W4:Y:S01]  /*23d0*/  LDC.64 R88, c[0x0][0x408] ;  /* 0x00010200ff587b82 */ /* 0x000f220000000a00 */
[----:B0-----:R-:W-:-:S05]  /*23e0*/  @P0 IMAD.WIDE R4, R27, 0x4, R4 ;  /* 0x000000041b040825 */ /* 0x001fca00078e0204 */
[----:B------:R0:W3:Y:S01]  /*23f0*/  @P0 LDG.E R0, desc[UR60][R4.64] ;  /* 0x0000003c04000981 */ /* 0x0000e2000c1e1900 */
[----:B------:R-:W-:Y:S01]  /*2400*/  ISETP.GE.AND P1, PT, R196, UR4, PT ;  /* 0x00000004c4007c0c */ /* 0x000fe2000bf26270 */
[C-C-:B-1----:R-:W-:Y:S01]  /*2410*/  IMAD.WIDE.U32 R96, R219.reuse, R94, R18.reuse ;  /* 0x0000005edb607225 */ /* 0x142fe200078e0012 */
[----:B------:R-:W-:Y:S01]  /*2420*/  ISETP.GE.AND P0, PT, R18, UR4, PT ;  /* 0x0000000412007c0c */ /* 0x000fe2000bf06270 */
[----:B------:R-:W1:Y:S01]  /*2430*/  S2R R137, SR_TID.X ;  /* 0x0000000000897919 */ /* 0x000e620000002100 */
[----:B------:R-:W-:Y:S01]  /*2440*/  SEL R6, RZ, 0xffffffff, P1 ;  /* 0xffffffffff067807 */ /* 0x000fe20000800000 */
[----:B----4-:R-:W-:Y:S01]  /*2450*/  IMAD.WIDE.U32 R90, R219, R88, R18 ;  /* 0x00000058db5a7225 */ /* 0x010fe200078e0012 */
[----:B------:R-:W-:Y:S02]  /*2460*/  SEL R3, RZ, 0x1, P0 ;  /* 0x00000001ff037807 */ /* 0x000fe40000000000 */
[----:B------:R-:W-:Y:S01]  /*2470*/  ISETP.GE.AND P0, PT, R195, UR4, PT ;  /* 0x00000004c3007c0c */ /* 0x000fe2000bf06270 */
[----:B------:R-:W-:Y:S01]  /*2480*/  IMAD.SHL.U32 R6, R6, 0x2, RZ ;  /* 0x0000000206067824 */ /* 0x000fe200078e00ff */
[----:B------:R-:W-:Y:S01]  /*2490*/  ISETP.GE.AND P1, PT, R192, UR4, PT ;  /* 0x00000004c0007c0c */ /* 0x000fe2000bf26270 */
[----:B------:R-:W-:Y:S01]  /*24a0*/  IMAD.SHL.U32 R104, R88, 0x40, RZ ;  /* 0x0000004058687824 */ /* 0x000fe200078e00ff */
[----:B0-----:R-:W-:Y:S01]  /*24b0*/  SEL R4, RZ, 0x4, P0 ;  /* 0x00000004ff047807 */ /* 0x001fe20000000000 */
[----:B------:R-:W-:Y:S01]  /*24c0*/  IMAD R123, R95, 0x60, RZ ;  /* 0x000000605f7b7824 */ /* 0x000fe200078e02ff */
[----:B------:R-:W-:Y:S01]  /*24d0*/  LOP3.LUT R3, R6, 0x2, R3, 0xe2, !PT ;  /* 0x0000000206037812 */ /* 0x000fe200078ee203 */
[----:B------:R-:W-:Y:S01]  /*24e0*/  VIADD R6, R7, 0xffffff80 ;  /* 0xffffff8007067836 */ /* 0x000fe20000000000 */
[----:B------:R-:W-:Y:S01]  /*24f0*/  SHF.R.S32.HI R7, RZ, 0x1f, R219 ;  /* 0x0000001fff077819 */ /* 0x000fe200000114db */
[----:B------:R-:W-:Y:S01]  /*2500*/  IMAD.SHL.U32 R102, R94, 0x40, RZ ;  /* 0x000000405e667824 */ /* 0x000fe200078e00ff */
[----:B------:R-:W-:Y:S01]  /*2510*/  SEL R5, RZ, 0x8, P1 ;  /* 0x00000008ff057807 */ /* 0x000fe20000800000 */
[----:B------:R-:W-:Y:S01]  /*2520*/  IMAD.SHL.U32 R118, R21, 0x2, RZ ;  /* 0x0000000215767824 */ /* 0x000fe200078e00ff */
[----:B------:R-:W-:Y:S01]  /*2530*/  SHF.R.S32.HI R9, RZ, 0x1f, R6 ;  /* 0x0000001fff097819 */ /* 0x000fe20000011406 */
[----:B------:R-:W-:Y:S01]  /*2540*/  IMAD.IADD R122, R122, 0x1, R29 ;  /* 0x000000017a7a7824 */ /* 0x000fe200078e021d */
[----:B------:R-:W-:Y:S01]  /*2550*/  LOP3.LUT R3, R5, R3, R4, 0xfe, !PT ;  /* 0x0000000305037212 */ /* 0x000fe200078efe04 */
[----:B------:R-:W-:Y:S01]  /*2560*/  IMAD R4, R7, R94, RZ ;  /* 0x0000005e07047224 */ /* 0x000fe200078e02ff */
[----:B------:R-:W-:-:S02]  /*2570*/  LEA.HI R9, R9, R6, RZ, 0x2 ;  /* 0x0000000609097211 */ /* 0x000fc400078f10ff */
[----:B------:R-:W-:Y:S01]  /*2580*/  ISETP.GE.AND P0, PT, R23, UR4, PT ;  /* 0x0000000417007c0c */ /* 0x000fe2000bf06270 */
[----:B------:R-:W-:Y:S01]  /*2590*/  IMAD R5, R219, R95, R4 ;  /* 0x0000005fdb057224 */ /* 0x000fe200078e0204 */
[----:B------:R-:W-:Y:S02]  /*25a0*/  SHF.R.S32.HI R8, RZ, 0x1f, R9 ;  /* 0x0000001fff087819 */ /* 0x000fe40000011409 */
[----:B------:R-:W-:Y:S01]  /*25b0*/  SEL R4, RZ, 0x10, P0 ;  /* 0x00000010ff047807 */ /* 0x000fe20000000000 */
[----:B------:R-:W-:Y:S01]  /*25c0*/  IMAD.IADD R97, R5, 0x1, R97 ;  /* 0x0000000105617824 */ /* 0x000fe200078e0261 */
[----:B------:R-:W-:Y:S02]  /*25d0*/  LEA.HI R8, R8, R219, RZ, 0x3 ;  /* 0x000000db08087211 */ /* 0x000fe400078f18ff */
[----:B------:R-:W-:Y:S01]  /*25e0*/  LOP3.LUT R16, R16, 0xfffffffb, RZ, 0xc0, !PT ;  /* 0xfffffffb10107812 */ /* 0x000fe200078ec0ff */
[----:B-----5:R-:W-:Y:S01]  /*25f0*/  IMAD.WIDE.U32 R96, R134, R94, R96 ;  /* 0x0000005e86607225 */ /* 0x020fe200078e0060 */
[----:B------:R-:W-:-:S02]  /*2600*/  LOP3.LUT R8, R8, 0xfffffff8, RZ, 0xc0, !PT ;  /* 0xfffffff808087812 */ /* 0x000fc400078ec0ff */
[----:B------:R-:W-:Y:S02]  /*2610*/  SHF.R.S32.HI R199, RZ, 0x1f, R198 ;  /* 0x0000001fffc77819 */ /* 0x000fe400000114c6 */
[----:B------:R-:W-:Y:S01]  /*2620*/  LOP3.LUT R10, R3, R4, RZ, 0xfc, !PT ;  /* 0x00000004030a7212 */ /* 0x000fe200078efcff */
[----:B------:R-:W-:Y:S01]  /*2630*/  IMAD.IADD R120, R219, 0x1, -R8 ;  /* 0x00000001db787824 */ /* 0x000fe200078e0a08 */
[-C--:B------:R-:W-:Y:S01]  /*2640*/  ISETP.GE.AND P2, PT, R195, R21.reuse, PT ;  /* 0x00000015c300720c */ /* 0x080fe20003f46270 */
[----:B------:R-:W-:Y:S01]  /*2650*/  IMAD R4, R7, R88, RZ ;  /* 0x0000005807047224 */ /* 0x000fe200078e02ff */
[----:B------:R-:W-:Y:S01]  /*2660*/  ISETP.GE.AND P1, PT, R196, R21, PT ;  /* 0x00000015c400720c */ /* 0x000fe20003f26270 */
[----:B------:R-:W-:Y:S01]  /*2670*/  IMAD.WIDE.U32 R98, R219, R94, R198 ;  /* 0x0000005edb627225 */ /* 0x000fe200078e00c6 */
[----:B------:R-:W-:Y:S02]  /*2680*/  LOP3.LUT P0, RZ, R120, 0x4, RZ, 0xc0, !PT ;  /* 0x0000000478ff7812 */ /* 0x000fe4000780c0ff */
[----:B------:R-:W-:Y:S01]  /*2690*/  LOP3.LUT R9, R9, 0xfffffffc, RZ, 0xc0, !PT ;  /* 0xfffffffc09097812 */ /* 0x000fe200078ec0ff */
[----:B------:R-:W-:Y:S01]  /*26a0*/  IMAD R7, R219, R89, R4 ;  /* 0x00000059db077224 */ /* 0x000fe200078e0204 */
[----:B------:R-:W-:Y:S01]  /*26b0*/  SEL R4, R21, RZ, P2 ;  /* 0x000000ff15047207 */ /* 0x000fe20001000000 */
[----:B------:R-:W-:Y:S01]  /*26c0*/  IMAD.IADD R99, R99, 0x1, R5 ;  /* 0x0000000163637824 */ /* 0x000fe200078e0205 */
[----:B------:R-:W-:Y:S01]  /*26d0*/  SEL R5, R21, RZ, P1 ;  /* 0x000000ff15057207 */ /* 0x000fe20000800000 */
[----:B------:R-:W-:Y:S01]  /*26e0*/  IMAD.WIDE.U32 R92, R219, R88, R198 ;  /* 0x00000058db5c7225 */ /* 0x000fe200078e00c6 */
[----:B------:R-:W-:-:S02]  /*26f0*/  IADD3 R108, R6, -R9, RZ ;  /* 0x80000009066c7210 */ /* 0x000fc40007ffe0ff */
[----:B------:R-:W-:Y:S01]  /*2700*/  SHF.R.U32.HI R25, RZ, 0x3, R229 ;  /* 0x00000003ff197819 */ /* 0x000fe200000116e5 */
[----:B------:R-:W-:Y:S01]  /*2710*/  IMAD.IADD R11, R195, 0x1, R4 ;  /* 0x00000001c30b7824 */ /* 0x000fe200078e0204 */
[----:B------:R-:W-:Y:S01]  /*2720*/  SHF.R.U32.HI R26, RZ, 0x3, R226 ;  /* 0x00000003ff1a7819 */ /* 0x000fe200000116e2 */
[----:B------:R-:W-:Y:S01]  /*2730*/  IMAD.IADD R5, R196, 0x1, R5 ;  /* 0x00000001c4057824 */ /* 0x000fe200078e0205 */
[----:B------:R-:W-:Y:S01]  /*2740*/  @P0 LOP3.LUT R16, R16, 0x4, RZ, 0xfc, !PT ;  /* 0x0000000410100812 */ /* 0x000fe200078efcff */
[----:B------:R-:W-:Y:S01]  /*2750*/  IMAD.IADD R93, R93, 0x1, R7 ;  /* 0x000000015d5d7824 */ /* 0x000fe200078e0207 */
[----:B------:R-:W-:Y:S01]  /*2760*/  ISETP.GE.AND P0, PT, R18, R21, PT ;  /* 0x000000151200720c */ /* 0x000fe20003f06270 */
[----:B------:R-:W-:Y:S01]  /*2770*/  IMAD.IADD R91, R7, 0x1, R91 ;  /* 0x00000001075b7824 */ /* 0x000fe200078e025b */
[----:B------:R-:W-:Y:S01]  /*2780*/  SHF.R.S32.HI R8, RZ, 0x1f, R5 ;  /* 0x0000001fff087819 */ /* 0x000fe20000011405 */
[----:B------:R-:W-:Y:S01]  /*2790*/  IMAD.WIDE.U32 R92, R134, R88, R92 ;  /* 0x00000058865c7225 */ /* 0x000fe200078e005c */
[----:B------:R-:W-:-:S02]  /*27a0*/  SEL R3, R21, RZ, P0 ;  /* 0x000000ff15037207 */ /* 0x000fc40000000000 */
[-C--:B------:R-:W-:Y:S01]  /*27b0*/  LEA.HI R9, R8, R5.reuse, RZ, 0x6 ;  /* 0x0000000508097211 */ /* 0x080fe200078f30ff */
[----:B------:R-:W-:Y:S01]  /*27c0*/  IMAD.WIDE.U32 R90, R134, R88, R90 ;  /* 0x00000058865a7225 */ /* 0x000fe200078e005a */
[----:B------:R-:W-:Y:S02]  /*27d0*/  LEA.HI R7, R8, R5, RZ, 0x3 ;  /* 0x0000000508077211 */ /* 0x000fe400078f18ff */
[----:B------:R-:W-:Y:S01]  /*27e0*/  SHF.R.S32.HI R12, RZ, 0x1f, R11 ;  /* 0x0000001fff0c7819 */ /* 0x000fe2000001140b */
[----:B------:R-:W-:Y:S01]  /*27f0*/  IMAD.IADD R3, R18, 0x1, R3 ;  /* 0x0000000112037824 */ /* 0x000fe200078e0203 */
[----:B------:R-:W-:Y:S01]  /*2800*/  SHF.R.S32.HI R9, RZ, 0x6, R9 ;  /* 0x00000006ff097819 */ /* 0x000fe20000011409 */
[----:B------:R-:W-:Y:S01]  /*2810*/  IMAD.WIDE.U32 R98, R134, R94, R98 ;  /* 0x0000005e86627225 */ /* 0x000fe200078e0062 */
[----:B------:R-:W-:Y:S02]  /*2820*/  LOP3.LUT R5, R229, 0x38, R7, 0xf8, !PT ;  /* 0x00000038e5057812 */ /* 0x000fe400078ef807 */
[----:B------:R-:W-:Y:S01]  /*2830*/  SHF.R.S32.HI R4, RZ, 0x1f, R3 ;  /* 0x0000001fff047819 */ /* 0x000fe20000011403 */
[----:B------:R-:W-:Y:S01]  /*2840*/  IMAD R108, R108, 0x40, R219 ;  /* 0x000000406c6c7824 */ /* 0x000fe200078e02db */
[----:B------:R-:W-:-:S02]  /*2850*/  LEA.HI R13, R12, R11, RZ, 0x3 ;  /* 0x0000000b0c0d7211 */ /* 0x000fc400078f18ff */
[CC--:B------:R-:W-:Y:S02]  /*2860*/  LEA.HI R6, R4.reuse, R3.reuse, RZ, 0x3 ;  /* 0x0000000304067211 */ /* 0x0c0fe400078f18ff */
[----:B------:R-:W-:Y:S02]  /*2870*/  LEA.HI R3, R4, R3, RZ, 0x6 ;  /* 0x0000000304037211 */ /* 0x000fe400078f30ff */
[--C-:B------:R-:W-:Y:S02]  /*2880*/  LOP3.LUT R8, R226, 0x38, R6.reuse, 0xf8, !PT ;  /* 0x00000038e2087812 */ /* 0x100fe400078ef806 */
[----:B------:R-:W-:Y:S02]  /*2890*/  SHF.R.S32.HI R4, RZ, 0x6, R3 ;  /* 0x00000006ff047819 */ /* 0x000fe40000011403 */
[----:B------:R-:W-:Y:S02]  /*28a0*/  LOP3.LUT R3, R229, 0x38, R6, 0xf8, !PT ;  /* 0x00000038e5037812 */ /* 0x000fe400078ef806 */
[----:B------:R-:W-:-:S02]  /*28b0*/  LEA.HI R11, R12, R11, RZ, 0x6 ;  /* 0x0000000b0c0b7211 */ /* 0x000fc400078f30ff */
[----:B------:R-:W-:Y:S02]  /*28c0*/  LOP3.LUT R5, R5, R25, RZ, 0x3c, !PT ;  /* 0x0000001905057212 */ /* 0x000fe400078e3cff */
[----:B------:R-:W-:Y:S02]  /*28d0*/  SHF.R.S32.HI R11, RZ, 0x6, R11 ;  /* 0x00000006ff0b7819 */ /* 0x000fe4000001140b */
[----:B------:R-:W-:Y:S02]  /*28e0*/  LOP3.LUT R16, R16, 0xfffffffe, RZ, 0xc0, !PT ;  /* 0xfffffffe10107812 */ /* 0x000fe400078ec0ff */
[----:B------:R-:W-:Y:S02]  /*28f0*/  SHF.R.S32.HI R15, RZ, 0x1f, R134 ;  /* 0x0000001fff0f7819 */ /* 0x000fe40000011486 */
[----:B------:R-:W-:Y:S02]  /*2900*/  @P2 LOP3.LUT R16, R16, 0x1, RZ, 0xfc, !PT ;  /* 0x0000000110102812 */ /* 0x000fe400078efcff */
[----:B------:R-:W-:-:S02]  /*2910*/  ISETP.GE.AND P2, PT, R193, UR4, PT ;  /* 0x00000004c1007c0c */ /* 0x000fc4000bf46270 */
[----:B------:R-:W-:Y:S02]  /*2920*/  SHF.L.U64.HI R103, R88, 0x6, R89 ;  /* 0x0000000658677819 */ /* 0x000fe40000010259 */
[----:B------:R-:W-:Y:S02]  /*2930*/  SHF.L.U64.HI R101, R94, 0x6, R95 ;  /* 0x000000065e657819 */ /* 0x000fe4000001025f */
[----:B------:R-:W-:Y:S02]  /*2940*/  SHF.R.S32.HI R111, RZ, 0x3, R6 ;  /* 0x00000003ff6f7819 */ /* 0x000fe40000011406 */
[----:B------:R-:W-:Y:S02]  /*2950*/  SHF.R.S32.HI R110, RZ, 0x3, R7 ;  /* 0x00000003ff6e7819 */ /* 0x000fe40000011407 */
[----:B------:R-:W-:Y:S02]  /*2960*/  LOP3.LUT R6, R6, 0xfffffff8, RZ, 0xc0, !PT ;  /* 0xfffffff806067812 */ /* 0x000fe400078ec0ff */
[----:B-1----:R-:W-:-:S02]  /*2970*/  LEA.HI R137, R137, 0x8, RZ, 0x19 ;  /* 0x0000000889897811 */ /* 0x002fc400078fc8ff */
[--C-:B------:R-:W-:Y:S02]  /*2980*/  SHF.R.S32.HI R109, RZ, 0x3, R13.reuse ;  /* 0x00000003ff6d7819 */ /* 0x100fe4000001140d */
[----:B------:R-:W-:Y:S01]  /*2990*/  SHF.R.S32.HI R107, RZ, 0x1f, R6 ;  /* 0x0000001fff6b7819 */ /* 0x000fe20000011406 */
[C-C-:B--2---:R-:W-:Y:S02]  /*29a0*/  IMAD R130, R4.reuse, 0x1800, R28.reuse ;  /* 0x0000180004827824 */ /* 0x144fe400078e021c */
[----:B------:R-:W-:Y:S02]  /*29b0*/  IMAD R128, R9, 0x1800, R28 ;  /* 0x0000180009807824 */ /* 0x000fe400078e021c */
[--C-:B---3--:R-:W-:Y:S01]  /*29c0*/  IMAD R133, R4, 0x1800, R20.reuse ;  /* 0x0000180004857824 */ /* 0x108fe200078e0214 */
[----:B------:R-:W-:Y:S01]  /*29d0*/  LOP3.LUT R4, R3, R25, RZ, 0x3c, !PT ;  /* 0x0000001903047212 */ /* 0x000fe200078e3cff */
[----:B------:R-:W-:Y:S01]  /*29e0*/  IMAD R132, R9, 0x1800, R20 ;  /* 0x0000180009847824 */ /* 0x000fe200078e0214 */
[----:B------:R-:W-:Y:S01]  /*29f0*/  LOP3.LUT R3, R8, R26, RZ, 0x3c, !PT ;  /* 0x0000001a08037212 */ /* 0x000fe200078e3cff */
[----:B------:R-:W-:Y:S01]  /*2a00*/  IMAD R126, R11, 0x1800, R28 ;  /* 0x000018000b7e7824 */ /* 0x000fe200078e021c */
[C---:B------:R-:W-:Y:S01]  /*2a10*/  LOP3.LUT R8, R226.reuse, 0x38, R13, 0xf8, !PT ;  /* 0x00000038e2087812 */ /* 0x040fe200078ef80d */
[----:B------:R-:W-:Y:S01]  /*2a20*/  IMAD.IADD R133, R133, 0x1, R4 ;  /* 0x0000000185857824 */ /* 0x000fe200078e0204 */
[----:B------:R-:W-:Y:S01]  /*2a30*/  LOP3.LUT R4, R226, 0x38, R7, 0xf8, !PT ;  /* 0x00000038e2047812 */ /* 0x000fe200078ef807 */
[----:B------:R-:W-:Y:S01]  /*2a40*/  IMAD.IADD R130, R130, 0x1, R3 ;  /* 0x0000000182827824 */ /* 0x000fe200078e0203 */
[----:B------:R-:W-:Y:S01]  /*2a50*/  LOP3.LUT R3, R229, 0x38, R13, 0xf8, !PT ;  /* 0x00000038e5037812 */ /* 0x000fe200078ef80d */
[----:B------:R-:W-:Y:S01]  /*2a60*/  IMAD R129, R11, 0x1800, R20 ;  /* 0x000018000b817824 */ /* 0x000fe200078e0214 */
[----:B------:R-:W-:-:S02]  /*2a70*/  IADD3 R132, R132, R5, RZ ;  /* 0x0000000584847210 */ /* 0x000fc40007ffe0ff */
[-C--:B------:R-:W-:Y:S02]  /*2a80*/  LOP3.LUT R5, R4, R26.reuse, RZ, 0x3c, !PT ;  /* 0x0000001a04057212 */ /* 0x080fe400078e3cff */
[----:B------:R-:W-:Y:S02]  /*2a90*/  LOP3.LUT R4, R3, R25, RZ, 0x3c, !PT ;  /* 0x0000001903047212 */ /* 0x000fe400078e3cff */
[----:B------:R-:W-:Y:S01]  /*2aa0*/  LOP3.LUT R3, R8, R26, RZ, 0x3c, !PT ;  /* 0x0000001a08037212 */ /* 0x000fe200078e3cff */
[----:B------:R-:W-:Y:S01]  /*2ab0*/  IMAD.IADD R128, R128, 0x1, R5 ;  /* 0x0000000180807824 */ /* 0x000fe200078e0205 */
[----:B------:R-:W-:Y:S01]  /*2ac0*/  SEL R9, RZ, 0x20, P2 ;  /* 0x00000020ff097807 */ /* 0x000fe20001000000 */
[----:B------:R-:W-:Y:S01]  /*2ad0*/  IMAD R5, R15, R94, RZ ;  /* 0x0000005e0f057224 */ /* 0x000fe200078e02ff */
[----:B------:R-:W-:Y:S01]  /*2ae0*/  LOP3.LUT R7, R7, 0xfffffff8, RZ, 0xc0, !PT ;  /* 0xfffffff807077812 */ /* 0x000fe200078ec0ff */
[----:B------:R-:W-:Y:S01]  /*2af0*/  IMAD.IADD R126, R126, 0x1, R3 ;  /* 0x000000017e7e7824 */ /* 0x000fe200078e0203 */
[----:B------:R-:W-:Y:S01]  /*2b00*/  LOP3.LUT R3, R229, 0x18, R18, 0xf8, !PT ;  /* 0x00000018e5037812 */ /* 0x000fe200078ef812 */
[----:B------:R-:W-:Y:S01]  /*2b10*/  IMAD R15, R15, R88, RZ ;  /* 0x000000580f0f7224 */ /* 0x000fe200078e02ff */
[----:B------:R-:W-:Y:S01]  /*2b20*/  LOP3.LUT R26, R10, R9, RZ, 0xfc, !PT ;  /* 0x000000090a1a7212 */ /* 0x000fe200078efcff */
[C---:B------:R-:W-:Y:S01]  /*2b30*/  IMAD R11, R134.reuse, R95, R5 ;  /* 0x0000005f860b7224 */ /* 0x040fe200078e0205 */
[----:B------:R-:W-:Y:S01]  /*2b40*/  LOP3.LUT R3, R3, R25, RZ, 0x3c, !PT ;  /* 0x0000001903037212 */ /* 0x000fe200078e3cff */
[----:B------:R-:W-:Y:S01]  /*2b50*/  IMAD R5, R89, 0x60, RZ ;  /* 0x0000006059057824 */ /* 0x000fe200078e02ff */
[----:B------:R-:W-:Y:S01]  /*2b60*/  LOP3.LUT R8, R13, 0xfffffff8, RZ, 0xc0, !PT ;  /* 0xfffffff80d087812 */ /* 0x000fe200078ec0ff */
[----:B------:R-:W-:Y:S01]  /*2b70*/  IMAD R15, R134, R89, R15 ;  /* 0x00000059860f7224 */ /* 0x000fe200078e020f */
[----:B------:R-:W-:Y:S01]  /*2b80*/  LOP3.LUT R9, R10, 0x1, RZ, 0xc0, !PT ;  /* 0x000000010a097812 */ /* 0x000fe200078ec0ff */
[----:B------:R-:W-:Y:S01]  /*2b90*/  IMAD.WIDE.U32 R88, R88, 0x60, RZ ;  /* 0x0000006058587825 */ /* 0x000fe200078e00ff */
[----:B------:R-:W-:-:S02]  /*2ba0*/  LOP3.LUT R10, R26, 0x2, RZ, 0xc0, !PT ;  /* 0x000000021a0a7812 */ /* 0x000fc400078ec0ff */
[----:B------:R-:W-:Y:S01]  /*2bb0*/  LOP3.LUT R21, R26, 0x8, RZ, 0xc0, !PT ;  /* 0x000000081a157812 */ /* 0x000fe200078ec0ff */
[----:B------:R-:W-:Y:S01]  /*2bc0*/  IMAD.WIDE.U32 R94, R94, 0x60, RZ ;  /* 0x000000605e5e7825 */ /* 0x000fe200078e00ff */
[----:B------:R-:W-:Y:S02]  /*2bd0*/  IADD3 R124, R89, R5, RZ ;  /* 0x00000005597c7210 */ /* 0x000fe40007ffe0ff */
[----:B------:R-:W-:Y:S01]  /*2be0*/  LOP3.LUT R25, R26, 0x10, RZ, 0xc0, !PT ;  /* 0x000000101a197812 */ /* 0x000fe200078ec0ff */
[----:B------:R-:W-:Y:S01]  /*2bf0*/  IMAD.IADD R125, R20, 0x1, R3 ;  /* 0x00000001147d7824 */ /* 0x000fe200078e0203 */
[C---:B------:R-:W-:Y:S01]  /*2c00*/  LOP3.LUT R20, R26.reuse, 0x4, RZ, 0xc0, !PT ;  /* 0x000000041a147812 */ /* 0x040fe200078ec0ff */
[----:B------:R-:W-:Y:S01]  /*2c10*/  IMAD.IADD R129, R129, 0x1, R4 ;  /* 0x0000000181817824 */ /* 0x000fe200078e0204 */
[----:B------:R-:W-:Y:S01]  /*2c20*/  SHF.R.S32.HI R106, RZ, 0x1f, R7 ;  /* 0x0000001fff6a7819 */ /* 0x000fe20000011407 */
[----:B------:R-:W-:Y:S01]  /*2c30*/  IMAD.IADD R123, R95, 0x1, R123 ;  /* 0x000000015f7b7824 */ /* 0x000fe200078e027b */
[----:B------:R-:W-:Y:S01]  /*2c40*/  SHF.R.S32.HI R105, RZ, 0x1f, R8 ;  /* 0x0000001fff697819 */ /* 0x000fe20000011408 */
[----:B------:R-:W-:Y:S01]  /*2c50*/  IMAD.IADD R100, R99, 0x1, R11 ;  /* 0x0000000163647824 */ /* 0x000fe200078e020b */
[----:B------:R-:W-:Y:S01]  /*2c60*/  LOP3.LUT R26, R26, 0x20, RZ, 0xc0, !PT ;  /* 0x000000201a1a7812 */ /* 0x000fe200078ec0ff */
[----:B------:R-:W-:Y:S01]  /*2c70*/  IMAD.IADD R3, R11, 0x1, R97 ;  /* 0x000000010b037824 */ /* 0x000fe200078e0261 */
[----:B------:R-:W-:Y:S01]  /*2c80*/  SHF.R.S32.HI R121, RZ, 0x1f, R0 ;  /* 0x0000001fff797819 */ /* 0x000fe20000011400 */
[----:B------:R-:W-:-:S02]  /*2c90*/  IMAD.IADD R4, R93, 0x1, R15 ;  /* 0x000000015d047824 */ /* 0x000fc400078e020f */
[----:B------:R-:W-:-:S07]  /*2ca0*/  IMAD.IADD R5, R15, 0x1, R91 ;  /* 0x000000010f057824 */ /* 0x000fce00078e025b */
.L_x_4943:
        /* <DEDUP_REMOVED lines=11> */
[----:B--2---:R-:W2:Y:S08]  /*2d60*/  @!P2 LDC.64 R12, c[0x0][0x418] ;  /* 0x00010600ff0cab82 */ /* 0x004eb00000000a00 */
[----:B---3--:R-:W3:Y:S08]  /*2d70*/  @P3 LDC R11, c[0x0][0x434] ;  /* 0x00010d00ff0b3b82 */ /* 0x008ef00000000800 */
[----:B----4-:R-:W4:Y:S01]  /*2d80*/  @P3 LDC R30, c[0x0][0x438] ;  /* 0x00010e00ff1e3b82 */ /* 0x010f220000000800 */
[----:B---3--:R-:W-:-:S05]  /*2d90*/  @P3 IMAD.HI.U32 R11, R32, R11, RZ ;  /* 0x0000000b200b3227 */ /* 0x008fca00078e00ff */
[----:B----4-:R-:W-:Y:S01]  /*2da0*/  @P3 SHF.R.U32.HI R28, RZ, R30, R11 ;  /* 0x0000001eff1c3219 */ /* 0x010fe2000001160b */
[----:B0-----:R-:W-:-:S03]  /*2db0*/  @!P2 IMAD R11, R121, R14, RZ ;  /* 0x0000000e790ba224 */ /* 0x001fc600078e02ff */
[--C-:B------:R-:W-:Y:S01]  /*2dc0*/  @!P2 SHF.R.S32.HI R29, RZ, 0x1f, R28.reuse ;  /* 0x0000001fff1da819 */ /* 0x100fe2000001141c */
[C---:B------:R-:W-:Y:S02]  /*2dd0*/  @!P2 IMAD R11, R0.reuse, R15, R11 ;  /* 0x0000000f000ba224 */ /* 0x040fe400078e020b */
[----:B------:R-:W-:-:S05]  /*2de0*/  @!P2 IMAD.WIDE.U32 R14, R0, R14, R28 ;  /* 0x0000000e000ea225 */ /* 0x000fca00078e001c */
[----:B------:R-:W-:Y:S02]  /*2df0*/  @!P2 IADD3 R11, R15, R11, RZ ;  /* 0x0000000b0f0ba210 */ /* 0x000fe40007ffe0ff */
[----:B--2---:R-:W-:-:S04]  /*2e00*/  @!P2 LEA R12, P3, R14, R12, 0x2 ;  /* 0x0000000c0e0ca211 */ /* 0x004fc800078610ff */
[----:B------:R-:W-:-:S05]  /*2e10*/  @!P2 LEA.HI.X R13, R14, R13, R11, 0x2, P3 ;  /* 0x0000000d0e0da211 */ /* 0x000fca00018f140b */
[----:B------:R0:W5:Y:S01]  /*2e20*/  @!P2 LDG.E R27, desc[UR60][R12.64] ;  /* 0x0000003c0c1ba981 */ /* 0x000162000c1e1900 */
[----:B------:R-:W-:Y:S01]  /*2e30*/  ISETP.GT.AND P2, PT, R2, R119, PT ;  /* 0x000000770200720c */ /* 0x000fe20003f44270 */
[----:B------:R-:W-:Y:S01]  /*2e40*/  IMAD R77, R22, 0x4800, R125 ;  /* 0x00004800164d7824 */ /* 0x000fe200078e027d */
[----:B------:R-:W-:Y:S01]  /*2e50*/  LOP3.LUT R16, R16, 0xfffffffd, RZ, 0xc0, !PT ;  /* 0xfffffffd10107812 */ /* 0x000fe200078ec0ff */
[----:B------:R-:W-:Y:S01]  /*2e60*/  IMAD.MOV R15, RZ, RZ, -R28 ;  /* 0x000000ffff0f7224 */ /* 0x000fe200078e0a1c */
[----:B------:R-:W-:Y:S01]  /*2e70*/  LOP3.LUT P4, RZ, R120, 0x4, RZ, 0xc0, !PT ;  /* 0x0000000478ff7812 */ /* 0x000fe2000788c0ff */
[----:B------:R-:W-:Y:S01]  /*2e80*/  VIADD R11, R77, 0x20 ;  /* 0x000000204d0b7836 */ /* 0x000fe20000000000 */
[----:B------:R-:W-:Y:S05]  /*2e90*/  YIELD ;  /* 0x0000000000007946 */ /* 0x000fea0003800000 */
[----:B------:R-:W-:Y:S01]  /*2ea0*/  BSSY B0, `(.L_x_4838) ;  /* 0x00007ab000007945 */ /* 0x000fe20003800000 */
[----:B------:R-:W-:Y:S01]  /*2eb0*/  IMAD R76, R76, R15, R32 ;  /* 0x0000000f4c4c7224 */ /* 0x000fe200078e0220 */
[----:B------:R-:W-:-:S02]  /*2ec0*/  @P2 LOP3.LUT R16, R16, 0x2, RZ, 0xfc, !PT ;  /* 0x0000000210102812 */ /* 0x000fc400078efcff */
[----:B-1----:R-:W-:Y:S02]  /*2ed0*/  ISETP.GE.AND P2, PT, R117, 0x1, PT ;  /* 0x000000017500780c */ /* 0x002fe40003f46270 */
[C---:B------:R-:W-:Y:S02]  /*2ee0*/  @P4 VIADD R11, R77.reuse, 0xffffffe0 ;  /* 0xffffffe04d0b4836 */ /* 0x040fe40000000000 */
[--C-:B------:R-:W-:Y:S02]  /*2ef0*/  IMAD R77, R77, 0x2, R112.reuse ;  /* 0x000000024d4d7824 */ /* 0x100fe400078e0270 */
[----:B------:R-:W-:-:S07]  /*2f00*/  IMAD R78, R11, 0x2, R112 ;  /* 0x000000020b4e7824 */ /* 0x000fce00078e0270 */
[----:B0-----:R-:W-:Y:S05]  /*2f10*/  @!P2 BRA `(.L_x_4839) ;  /* 0x0000007000b8a947 */ /* 0x001fea0003800000 */
        /* <DEDUP_REMOVED lines=11> */
[----:B------:R-:W-:Y:S02]  /*2fd0*/  IMAD R14, R84, UR4, RZ ;  /* 0x00000004540e7c24 */ /* 0x000fe4000f8e02ff */
[----:B------:R-:W-:Y:S01]  /*2fe0*/  IMAD.IADD R13, R13, 0x1, R11 ;  /* 0x000000010d0d7824 */ /* 0x000fe200078e020b */
        /* <DEDUP_REMOVED lines=11> */
[----:B------:R-:W-:Y:S01]  /*30a0*/  LEA R116, P3, R28, UR4, 0x1 ;  /* 0x000000041c747c11 */ /* 0x000fe2000f8608ff */
[----:B------:R-:W-:Y:S02]  /*30b0*/  IMAD R33, R11, R88, R15 ;  /* 0x000000580b217224 */ /* 0x000fe400078e020f */
[----:B------:R-:W-:Y:S01]  /*30c0*/  IMAD.WIDE.U32 R14, R94, R2, RZ ;  /* 0x000000025e0e7225 */ /* 0x000fe200078e00ff */
[----:B------:R-:W-:-:S03]  /*30d0*/  LEA.HI.X R113, R28, UR5, R113, 0x1, P3 ;  /* 0x000000051c717c11 */ /* 0x000fc600098f0c71 */
[----:B------:R-:W-:Y:S01]  /*30e0*/  IMAD.WIDE.U32 R12, R88, R2, RZ ;  /* 0x00000002580c7225 */ /* 0x000fe200078e00ff */
[----:B------:R-:W-:-:S03]  /*30f0*/  IADD3 R11, R15, R31, RZ ;  /* 0x0000001f0f0b7210 */ /* 0x000fc60007ffe0ff */
        /* <DEDUP_REMOVED lines=21> */
[----:B------:R-:W-:Y:S01]  /*3250*/  CS2R R74, SRZ ;  /* 0x00000000004a7805 */ /* 0x000fe2000001ff00 */
[----:B------:R-:W-:Y:S01]  /*3260*/  IMAD.X R32, R11, 0x1, R100, P2 ;  /* 0x000000010b207824 */ /* 0x000fe200010e0664 */
[----:B------:R-:W-:-:S04]  /*3270*/  LEA R30, P2, R31, UR4, 0x1 ;  /* 0x000000041f1e7c11 */ /* 0x000fc8000f8408ff */
[----:B------:R-:W-:Y:S01]  /*3280*/  LEA.HI.X R31, R31, UR5, R32, 0x1, P2 ;  /* 0x000000051f1f7c11 */ /* 0x000fe200090f0c20 */
[----:B------:R-:W-:Y:S01]  /*3290*/  ULDC.64 UR4, c[0x0][0x400] ;  /* 0x0001000000047ab9 */ /* 0x000fe20000000a00 */
[----:B------:R-:W-:-:S05]  /*32a0*/  IADD3 R33, P2, R92, R12, RZ ;  /* 0x0000000c5c217210 */ /* 0x000fca0007f5e0ff */
[----:B------:R-:W-:Y:S01]  /*32b0*/  IMAD.X R34, R80, 0x1, R4, P2 ;  /* 0x0000000150227824 */ /* 0x000fe200010e0604 */
        /* <DEDUP_REMOVED lines=30> */
.L_x_4842:
[----:B------:R-:W-:Y:S05]  /*34a0*/  BSYNC B1 ;  /* 0x0000000000017941 */ /* 0x000fea0003800000 */
.L_x_4841:
[----:B0-----:R-:W-:Y:S01]  /*34b0*/  VIADD R30, R219, 0x40 ;  /* 0x00000040db1e7836 */ /* 0x001fe20000000000 */
        /* <DEDUP_REMOVED lines=9> */
[----:B------:R-:W-:Y:S02]  /*3550*/  CS2R R38, SRZ ;  /* 0x0000000000267805 */ /* 0x000fe4000001ff00 */
[----:B------:R-:W-:Y:S02]  /*3560*/  CS2R R42, SRZ ;  /* 0x00000000002a7805 */ /* 0x000fe4000001ff00 */
[----:B------:R-:W-:Y:S01]  /*3570*/  CS2R R46, SRZ ;  /* 0x00000000002e7805 */ /* 0x000fe2000001ff00 */
[----:B-----5:R-:W-:Y:S01]  /*3580*/  IMAD.MOV.U32 R81, RZ, RZ, R52 ;  /* 0x000000ffff517224 */ /* 0x020fe200078e0034 */
[----:B------:R-:W-:Y:S01]  /*3590*/  CS2R R50, SRZ ;  /* 0x0000000000327805 */ /* 0x000fe2000001ff00 */
[----:B------:R-:W-:Y:S06]  /*35a0*/  @P4 BRA `(.L_x_4844) ;  /* 0x0000000000a04947 */ /* 0x000fec0003800000 */
        /* <DEDUP_REMOVED lines=40> */
.L_x_4844:
[----:B------:R-:W-:Y:S05]  /*3830*/  BSYNC B1 ;  /* 0x0000000000017941 */ /* 0x000fea0003800000 */
.L_x_4843:
[----:B------:R-:W2:Y:S01]  /*3840*/  LDL R11, [R1+0x3c] ;  /* 0x00003c00010b7983 */ /* 0x000ea20000100800 */
[----:B0-----:R-:W-:Y:S01]  /*3850*/  IMAD.MOV.U32 R12, RZ, RZ, R56 ;  /* 0x000000ffff0c7224 */ /* 0x001fe200078e0038 */
[----:B------:R-:W-:Y:S01]  /*3860*/  MOV R14, R60 ;  /* 0x0000003c000e7202 */ /* 0x000fe20000000f00 */
[----:B------:R-:W-:-:S03]  /*3870*/  IMAD.MOV.U32 R13, RZ, RZ, R57 ;  /* 0x000000ffff0d7224 */ /* 0x000fc600078e0039 */
[----:B------:R-:W-:Y:S01]  /*3880*/  PRMT R151, R14, 0x7610, R151 ;  /* 0x000076100e977816 */ /* 0x000fe20000000097 */
[----:B------:R-:W-:Y:S01]  /*3890*/  IMAD.MOV.U32 R14, RZ, RZ, R73 ;  /* 0x000000ffff0e7224 */ /* 0x000fe200078e0049 */
[----:B------:R-:W-:Y:S01]  /*38a0*/  PRMT R148, R12, 0x5410, R13 ;  /* 0x000054100c947816 */ /* 0x000fe2000000000d */
[----:B------:R-:W-:Y:S02]  /*38b0*/  IMAD.MOV.U32 R12, RZ, RZ, R65 ;  /* 0x000000ffff0c7224 */ /* 0x000fe400078e0041 */
[----:B------:R-:W-:-:S05]  /*38c0*/  IMAD.MOV.U32 R13, RZ, RZ, R61 ;  /* 0x000000ffff0d7224 */ /* 0x000fca00078e003d */
[----:B------:R-:W-:Y:S01]  /*38d0*/  PRMT R150, R13, 0x7610, R150 ;  /* 0x000076100d967816 */ /* 0x000fe20000000096 */
[----:B------:R-:W-:-:S05]  /*38e0*/  IMAD.MOV.U32 R13, RZ, RZ, R72 ;  /* 0x000000ffff0d7224 */ /* 0x000fca00078e0048 */
[----:B------:R-:W-:Y:S02]  /*38f0*/  PRMT R143, R13, 0x5410, R14 ;  /* 0x000054100d8f7816 */ /* 0x000fe4000000000e */
[----:B--2---:R-:W-:Y:S01]  /*3900*/  R2UR UR4, R11 ;  /* 0x000000000b0472ca */ /* 0x004fe200000e0000 */
[----:B------:R-:W-:-:S05]  /*3910*/  IMAD.MOV.U32 R11, RZ, RZ, R53 ;  /* 0x000000ffff0b7224 */ /* 0x000fca00078e0035 */
[----:B------:R-:W-:Y:S01]  /*3920*/  PRMT R146, R81, 0x5410, R11 ;  /* 0x0000541051927816 */ /* 0x000fe2000000000b */
[----:B------:R-:W-:-:S05]  /*3930*/  IMAD.MOV.U32 R11, RZ, RZ, R64 ;  /* 0x000000ffff0b7224 */ /* 0x000fca00078e0040 */
        /* <DEDUP_REMOVED lines=13> */
[----:B------:R-:W-:-:S03]  /*3a10*/  IMAD.MOV.U32 R11, RZ, RZ, R63 ;  /* 0x000000ffff0b7224 */ /* 0x000fc600078e003f */
        /* <DEDUP_REMOVED lines=11> */
[----:B-----5:R-:W-:Y:S02]  /*3ad0*/  IMAD.MOV.U32 R12, RZ, RZ, R28 ;  /* 0x000000ffff0c7224 */ /* 0x020fe400078e001c */
[----:B------:R-:W-:-:S05]  /*3ae0*/  IMAD.MOV.U32 R11, RZ, RZ, R29 ;  /* 0x000000ffff0b7224 */ /* 0x000fca00078e001d */
        /* <DEDUP_REMOVED lines=39> */
.L_x_4845:
[----:B------:R-:W-:Y:S01]  /*3d60*/  IMAD R86, R22, 0x8, R17 ;  /* 0x0000000816567824 */ /* 0x000fe200078e0211 */
[----:B------:R-:W-:Y:S01]  /*3d70*/  SHF.L.U32 R87, R220, 0x1f, RZ ;  /* 0x0000001fdc577819 */ /* 0x000fe200000006ff */
[----:B------:R-:W-:Y:S03]  /*3d80*/  BSSY B1, `(.L_x_4846) ;  /* 0x0000003000017945 */ /* 0x000fe60003800000 */
[----:B------:R-:W0:Y:S02]  /*3d90*/  SYNCS.PHASECHK.TRANS64.TRYWAIT P5, [R86+URZ+0x30890], R87 ;  /* 0x03089057560075a7 */ /* 0x000e2400080a017f */
[----:B0-----:R-:W-:Y:S05]  /*3da0*/  @!P5 BRA `(.L_x_4847) ;  /* 0x0000028800c0d947 */ /* 0x001fea0003800000 */
.L_x_5271:
[----:B------:R-:W-:Y:S05]  /*3db0*/  BSYNC B1 ;  /* 0x0000000000017941 */ /* 0x000fea0003800000 */
.L_x_4846:
[----:B------:R-:W-:-:S03]  /*3dc0*/  UMOV UR4, 0xffffffff ;  /* 0xffffffff00047882 */ /* 0x000fc60000000000 */
[----:B------:R-:W-:Y:S05]  /*3dd0*/  BRA.DIV UR4, `(.L_x_4848) ;  /* 0x0000028a04c87947 */ /* 0x000fea000b800000 */
[----:B------:R1:W2:Y:S04]  /*3de0*/  SHFL.IDX PT, R80, R113, RZ, 0x1c1f ;  /* 0x001c1fff71507589 */ /* 0x0002a800000e0000 */
[----:B------:R1:W3:Y:S02]  /*3df0*/  SHFL.IDX PT, R11, R116, RZ, 0x1c1f ;  /* 0x001c1fff740b7589 */ /* 0x0002e400000e0000 */
.L_x_5275:
        /* <DEDUP_REMOVED lines=9> */
[--C-:B------:R-:W-:Y:S01]  /*3e90*/  SHF.R.U64 R131, R72, 0x10, R73.reuse ;  /* 0x0000001048837819 */ /* 0x100fe20000001249 */
[----:B0-----:R-:W-:Y:S01]  /*3ea0*/  HADD2.F32 R142, -RZ, R13.H0_H0 ;  /* 0x2000000dff8e7230 */ /* 0x001fe20000004100 */
        /* <DEDUP_REMOVED lines=12> */
[--C-:B------:R-:W-:Y:S01]  /*3f70*/  HADD2.F32 R75, -RZ, R15.reuse.H1_H1 ;  /* 0x3000000fff4b7230 */ /* 0x100fe20000004100 */
[----:B------:R-:W-:Y:S01]  /*3f80*/  MOV R142, R12 ;  /* 0x0000000c008e7202 */ /* 0x000fe20000000f00 */
[----:B------:R-:W-:Y:S02]  /*3f90*/  HADD2.F32 R131, -RZ, R15.H0_H0 ;  /* 0x2000000fff837230 */ /* 0x000fe40000004100 */
[----:B------:R-:W-:Y:S01]  /*3fa0*/  F2FP.F16.F32.PACK_AB R13, R73, R13 ;  /* 0x0000000d490d723e */ /* 0x000fe200000000ff */
[-C--:B------:R-:W-:Y:S01]  /*3fb0*/  FMUL.FTZ R15, R75, R74.reuse ;  /* 0x0000004a4b0f7220 */ /* 0x080fe20000410000 */
[--C-:B------:R-:W-:Y:S02]  /*3fc0*/  HADD2.F32 R12, -RZ, R142.reuse.H1_H1 ;  /* 0x3000008eff0c7230 */ /* 0x100fe40000004100 */
[----:B------:R-:W-:Y:S01]  /*3fd0*/  FMUL.FTZ R74, R131, R74 ;  /* 0x0000004a834a7220 */ /* 0x000fe20000410000 */
[----:B------:R-:W-:-:S02]  /*3fe0*/  HADD2.F32 R142, -RZ, R142.H0_H0 ;  /* 0x2000008eff8e7230 */ /* 0x000fc40000004100 */
[-C--:B------:R-:W-:Y:S01]  /*3ff0*/  FFMA.FTZ R15, R131, R72.reuse, -R15 ;  /* 0x00000048830f7223 */ /* 0x080fe2000001080f */
[--C-:B------:R-:W-:Y:S02]  /*4000*/  HADD2.F32 R131, -RZ, R156.reuse.H0_H0 ;  /* 0x2000009cff837230 */ /* 0x100fe40000004100 */
[----:B------:R-:W-:Y:S01]  /*4010*/  FFMA.FTZ R75, R75, R72, R74 ;  /* 0x000000484b4b7223 */ /* 0x000fe2000001004a */
[----:B------:R-:W-:Y:S02]  /*4020*/  HADD2.F32 R72, -RZ, R143.H0_H0 ;  /* 0x2000008fff487230 */ /* 0x000fe40000004100 */
[-C--:B------:R-:W-:Y:S01]  /*4030*/  FMUL.FTZ R74, R12, R131.reuse ;  /* 0x000000830c4a7220 */ /* 0x080fe20000410000 */
[C---:B------:R-:W-:Y:S01]  /*4040*/  FMUL.FTZ R131, R142.reuse, R131 ;  /* 0x000000838e837220 */ /* 0x040fe20000410000 */
[----:B------:R-:W-:Y:S02]  /*4050*/  F2FP.F16.F32.PACK_AB R15, R75, R15 ;  /* 0x0000000f4b0f723e */ /* 0x000fe400000000ff */
[-C--:B------:R-:W-:Y:S01]  /*4060*/  FFMA.FTZ R74, R142, R72.reuse, -R74 ;  /* 0x000000488e4a7223 */ /* 0x080fe2000001084a */
[----:B------:R-:W-:Y:S01]  /*4070*/  FFMA.FTZ R12, R12, R72, R131 ;  /* 0x000000480c0c7223 */ /* 0x000fe20000010083 */
[----:B------:R-:W-:-:S02]  /*4080*/  HADD2.F32 R72, -RZ, R156.H1_H1 ;  /* 0x3000009cff487230 */ /* 0x000fc40000004100 */
        /* <DEDUP_REMOVED lines=9> */
.L_x_4854:
[----:B------:R-:W-:Y:S05]  /*4120*/  BSYNC B3 ;  /* 0x0000000000037941 */ /* 0x000fea0003800000 */
.L_x_4853:
[----:B---3--:R-:W-:-:S04]  /*4130*/  LEA R72, P3, R18, R11, 0x1 ;  /* 0x0000000b12487211 */ /* 0x008fc800078608ff */
[----:B--2---:R-:W-:-:S05]  /*4140*/  LEA.HI.X R73, R18, R80, R19, 0x1, P3 ;  /* 0x0000005012497211 */ /* 0x004fca00018f0c13 */
[----:B0-----:R4:W-:Y:S04]  /*4150*/  ST.E.128 desc[UR60][R72.64], R12 ;  /* 0x0000000c48007985 */ /* 0x0019e8000c101d3c */
.L_x_4852:
[----:B------:R-:W-:Y:S05]  /*4160*/  BSYNC B2 ;  /* 0x0000000000027941 */ /* 0x000fea0003800000 */
.L_x_4851:
        /* <DEDUP_REMOVED lines=50> */
.L_x_4858:
[----:B------:R-:W-:Y:S05]  /*4490*/  BSYNC B3 ;  /* 0x0000000000037941 */ /* 0x000fea0003800000 */
.L_x_4857:
[----:B------:R-:W-:Y:S02]  /*44a0*/  IMAD.SHL.U32 R70, R203, 0x8, RZ ;  /* 0x00000008cb467824 */ /* 0x000fe400078e00ff */
[----:B---3--:R-:W-:Y:S02]  /*44b0*/  IMAD.MOV.U32 R68, RZ, RZ, R11 ;  /* 0x000000ffff447224 */ /* 0x008fe400078e000b */
[----:B--2---:R-:W-:Y:S02]  /*44c0*/  IMAD.MOV.U32 R69, RZ, RZ, R80 ;  /* 0x000000ffff457224 */ /* 0x004fe400078e0050 */
[----:B------:R-:W-:-:S05]  /*44d0*/  IMAD.WIDE R68, R70, 0x2, R68 ;  /* 0x0000000246447825 */ /* 0x000fca00078e0244 */
[----:B0-----:R0:W-:Y:S02]  /*44e0*/  ST.E.128 desc[UR60][R68.64], R12 ;  /* 0x0000000c44007985 */ /* 0x0011e4000c101d3c */
.L_x_4856:
[----:B------:R-:W-:Y:S05]  /*44f0*/  BSYNC B2 ;  /* 0x0000000000027941 */ /* 0x000fea0003800000 */
.L_x_4855:
[----:B------:R-:W-:Y:S01]  /*4500*/  ISETP.NE.AND P3, PT, R20, RZ, PT ;  /* 0x000000ff1400720c */ /* 0x000fe20003f65270 */
[----:B------:R-:W-:-:S12]  /*4510*/  BSSY B2, `(.L_x_4859) ;  /* 0x0000036000027945 */ /* 0x000fd80003800000 */
[----:B------:R-:W-:Y:S05]  /*4520*/  @!P3 BRA `(.L_x_4860) ;  /* 0x0000000000d0b947 */ /* 0x000fea0003800000 */
[----:B0---4-:R0:W4:Y:S01]  /*4530*/  LDS.128 R12, [R77+0x21000] ;  /* 0x021000004d0c7984 */ /* 0x0111220000000c00 */
[----:B------:R-:W-:Y:S01]  /*4540*/  ISETP.GE.AND P3, PT, R222, R117, PT ;  /* 0x00000075de00720c */ /* 0x000fe20003f66270 */
[----:B------:R-:W-:-:S12]  /*4550*/  BSSY B3, `(.L_x_4861) ;  /* 0x000002c000037945 */ /* 0x000fd80003800000 */
[----:B0-----:R-:W-:Y:S05]  /*4560*/  @P3 BRA `(.L_x_4862) ;  /* 0x0000000000a83947 */ /* 0x001fea0003800000 */
[--C-:B------:R-:W-:Y:S01]  /*4570*/  SHF.R.U64 R68, R64, 0x10, R65.reuse ;  /* 0x0000001040447819 */ /* 0x100fe20000001241 */
[--C-:B----4-:R-:W-:Y:S01]  /*4580*/  HADD2.F32 R69, -RZ, R13.reuse.H0_H0 ;  /* 0x2000000dff457230 */ /* 0x110fe20000004100 */
[----:B------:R-:W-:Y:S01]  /*4590*/  SHF.R.U32.HI R64, RZ, 0x10, R65 ;  /* 0x00000010ff407819 */ /* 0x000fe20000011641 */
[----:B------:R-:W-:Y:S01]  /*45a0*/  HADD2.F32 R70, -RZ, R154.H1_H1 ;  /* 0x3000009aff467230 */ /* 0x000fe20000004100 */
[--C-:B------:R-:W-:Y:S01]  /*45b0*/  SHF.R.U64 R65, R66, 0x10, R67.reuse ;  /* 0x0000001042417819 */ /* 0x100fe20000001243 */
[----:B------:R-:W-:Y:S01]  /*45c0*/  HADD2.F32 R68, -RZ, R68.H0_H0 ;  /* 0x20000044ff447230 */ /* 0x000fe20000004100 */
[----:B------:R-:W-:Y:S01]  /*45d0*/  SHF.R.U32.HI R66, RZ, 0x10, R67 ;  /* 0x00000010ff427819 */ /* 0x000fe20000011643 */
[----:B------:R-:W-:Y:S02]  /*45e0*/  HADD2.F32 R67, -RZ, R13.H1_H1 ;  /* 0x3000000dff437230 */ /* 0x000fe40000004100 */
[----:B------:R-:W-:Y:S02]  /*45f0*/  HADD2.F32 R65, -RZ, R65.H0_H0 ;  /* 0x20000041ff417230 */ /* 0x000fe40000004100 */
[----:B------:R-:W-:-:S03]  /*4600*/  HADD2.F32 R64, -RZ, R64.H0_H0 ;  /* 0x20000040ff407230 */ /* 0x000fc60000004100 */
[-C--:B------:R-:W-:Y:S01]  /*4610*/  FMUL.FTZ R13, R67, R65.reuse ;  /* 0x00000041430d7220 */ /* 0x080fe20000410000 */
[----:B------:R-:W-:-:S03]  /*4620*/  FMUL.FTZ R65, R69, R65 ;  /* 0x0000004145417220 */ /* 0x000fc60000410000 */
[-C--:B------:R-:W-:Y:S01]  /*4630*/  FFMA.FTZ R13, R69, R68.reuse, -R13 ;  /* 0x00000044450d7223 */ /* 0x080fe2000001080d */
[----:B------:R-:W-:Y:S01]  /*4640*/  FFMA.FTZ R65, R67, R68, R65 ;  /* 0x0000004443417223 */ /* 0x000fe20000010041 */
[----:B------:R-:W-:Y:S02]  /*4650*/  HADD2.F32 R67, -RZ, R66.H0_H0 ;  /* 0x20000042ff437230 */ /* 0x000fe40000004100 */
[--C-:B------:R-:W-:Y:S02]  /*4660*/  HADD2.F32 R66, -RZ, R15.reuse.H1_H1 ;  /* 0x3000000fff427230 */ /* 0x100fe40000004100 */
[----:B------:R-:W-:Y:S01]  /*4670*/  HADD2.F32 R68, -RZ, R15.H0_H0 ;  /* 0x2000000fff447230 */ /* 0x000fe20000004100 */
[----:B------:R-:W-:Y:S02]  /*4680*/  F2FP.F16.F32.PACK_AB R13, R65, R13 ;  /* 0x0000000d410d723e */ /* 0x000fe400000000ff */
[-C--:B------:R-:W-:Y:S02]  /*4690*/  FMUL.FTZ R15, R66, R67.reuse ;  /* 0x00000043420f7220 */ /* 0x080fe40000410000 */
[----:B------:R-:W-:-:S02]  /*46a0*/  FMUL.FTZ R67, R68, R67 ;  /* 0x0000004344437220 */ /* 0x000fc40000410000 */
[-C--:B------:R-:W-:Y:S01]  /*46b0*/  FFMA.FTZ R15, R68, R64.reuse, -R15 ;  /* 0x00000040440f7223 */ /* 0x080fe2000001080f */
[----:B------:R-:W-:Y:S02]  /*46c0*/  HADD2.F32 R68, -RZ, R154.H0_H0 ;  /* 0x2000009aff447230 */ /* 0x000fe40000004100 */
[----:B------:R-:W-:Y:S01]  /*46d0*/  FFMA.FTZ R64, R66, R64, R67 ;  /* 0x0000004042407223 */ /* 0x000fe20000010043 */
[----:B------:R-:W-:Y:S02]  /*46e0*/  IMAD.MOV.U32 R66, RZ, RZ, R14 ;  /* 0x000000ffff427224 */ /* 0x000fe400078e000e */
[--C-:B------:R-:W-:Y:S02]  /*46f0*/  HADD2.F32 R14, -RZ, R12.reuse.H0_H0 ;  /* 0x2000000cff0e7230 */ /* 0x100fe40000004100 */
[----:B------:R-:W-:Y:S01]  /*4700*/  HADD2.F32 R12, -RZ, R12.H1_H1 ;  /* 0x3000000cff0c7230 */ /* 0x000fe20000004100 */
[----:B------:R-:W-:Y:S01]  /*4710*/  F2FP.F16.F32.PACK_AB R15, R64, R15 ;  /* 0x0000000f400f723e */ /* 0x000fe200000000ff */
[----:B------:R-:W-:-:S03]  /*4720*/  HADD2.F32 R67, -RZ, R152.H1_H1 ;  /* 0x30000098ff437230 */ /* 0x000fc60000004100 */
[-C--:B------:R-:W-:Y:S01]  /*4730*/  FMUL.FTZ R69, R12, R68.reuse ;  /* 0x000000440c457220 */ /* 0x080fe20000410000 */
[----:B------:R-:W-:-:S03]  /*4740*/  FMUL.FTZ R68, R14, R68 ;  /* 0x000000440e447220 */ /* 0x000fc60000410000 */
[-C--:B------:R-:W-:Y:S01]  /*4750*/  FFMA.FTZ R14, R14, R67.reuse, -R69 ;  /* 0x000000430e0e7223 */ /* 0x080fe20000010845 */
[----:B------:R-:W-:Y:S01]  /*4760*/  FFMA.FTZ R12, R12, R67, R68 ;  /* 0x000000430c0c7223 */ /* 0x000fe20000010044 */
[--C-:B------:R-:W-:Y:S02]  /*4770*/  HADD2.F32 R68, -RZ, R66.reuse.H0_H0 ;  /* 0x20000042ff447230 */ /* 0x100fe40000004100 */
[----:B------:R-:W-:Y:S02]  /*4780*/  HADD2.F32 R66, -RZ, R66.H1_H1 ;  /* 0x30000042ff427230 */ /* 0x000fe40000004100 */
[----:B------:R-:W-:Y:S01]  /*4790*/  HADD2.F32 R67, -RZ, R152.H0_H0 ;  /* 0x20000098ff437230 */ /* 0x000fe20000004100 */
[----:B------:R-:W-:Y:S02]  /*47a0*/  F2FP.F16.F32.PACK_AB R12, R12, R14 ;  /* 0x0000000e0c0c723e */ /* 0x000fe400000000ff */
[-C--:B------:R-:W-:Y:S01]  /*47b0*/  FMUL.FTZ R69, R66, R70.reuse ;  /* 0x0000004642457220 */ /* 0x080fe20000410000 */
[----:B------:R-:W-:-:S03]  /*47c0*/  FMUL.FTZ R70, R68, R70 ;  /* 0x0000004644467220 */ /* 0x000fc60000410000 */
[-C--:B------:R-:W-:Y:S01]  /*47d0*/  FFMA.FTZ R69, R68, R67.reuse, -R69 ;  /* 0x0000004344457223 */ /* 0x080fe20000010845 */
[----:B------:R-:W-:-:S05]  /*47e0*/  FFMA.FTZ R70, R66, R67, R70 ;  /* 0x0000004342467223 */ /* 0x000fca0000010046 */
[----:B------:R-:W-:-:S05]  /*47f0*/  F2FP.F16.F32.PACK_AB R69, R70, R69 ;  /* 0x000000454645723e */ /* 0x000fca00000000ff */
[----:B------:R-:W-:-:S07]  /*4800*/  IMAD.MOV.U32 R14, RZ, RZ, R69 ;  /* 0x000000ffff0e7224 */ /* 0x000fce00078e0045 */
.L_x_4862:
[----:B------:R-:W-:Y:S05]  /*4810*/  BSYNC B3 ;  /* 0x0000000000037941 */ /* 0x000fea0003800000 */
.L_x_4861:
[----:B------:R-:W-:Y:S01]  /*4820*/  SHF.L.U32 R66, R204, 0x3, RZ ;  /* 0x00000003cc427819 */ /* 0x000fe200000006ff */
[----:B---3--:R-:W-:Y:S02]  /*4830*/  IMAD.MOV.U32 R64, RZ, RZ, R11 ;  /* 0x000000ffff407224 */ /* 0x008fe400078e000b */
[----:B--2---:R-:W-:Y:S02]  /*4840*/  IMAD.MOV.U32 R65, RZ, RZ, R80 ;  /* 0x000000ffff417224 */ /* 0x004fe400078e0050 */
[----:B------:R-:W-:-:S05]  /*4850*/  IMAD.WIDE R64, R66, 0x2, R64 ;  /* 0x0000000242407825 */ /* 0x000fca00078e0240 */
[----:B----4-:R0:W-:Y:S02]  /*4860*/  ST.E.128 desc[UR60][R64.64], R12 ;  /* 0x0000000c40007985 */ /* 0x0101e4000c101d3c */
.L_x_4860:
[----:B------:R-:W-:Y:S05]  /*4870*/  BSYNC B2 ;  /* 0x0000000000027941 */ /* 0x000fea0003800000 */
.L_x_4859:
[----:B------:R-:W-:Y:S01]  /*4880*/  ISETP.NE.AND P3, PT, R21, RZ, PT ;  /* 0x000000ff1500720c */ /* 0x000fe20003f65270 */
[----:B------:R-:W-:-:S12]  /*4890*/  BSSY B2, `(.L_x_4863) ;  /* 0x000003a000027945 */ /* 0x000fd80003800000 */
        /* <DEDUP_REMOVED lines=9> */
[----:B------:R-:W-:Y:S01]  /*4930*/  SHF.R.U64 R60, R60, 0x10, R61 ;  /* 0x000000103c3c7819 */ /* 0x000fe2000000123d */
[----:B------:R-:W-:Y:S02]  /*4940*/  HADD2.F32 R68, -RZ, R150.H1_H1 ;  /* 0x30000096ff447230 */ /* 0x000fe40000004100 */
        /* <DEDUP_REMOVED lines=9> */
[----:B------:R-:W-:Y:S01]  /*49e0*/  SHF.R.U32.HI R60, RZ, 0x10, R61 ;  /* 0x00000010ff3c7819 */ /* 0x000fe2000001163d */
[----:B------:R-:W-:Y:S02]  /*49f0*/  IMAD.MOV.U32 R61, RZ, RZ, R12 ;  /* 0x000000ffff3d7224 */ /* 0x000fe400078e000c */
[----:B------:R-:W-:Y:S01]  /*4a00*/  IMAD.MOV.U32 R12, RZ, RZ, R15 ;  /* 0x000000ffff0c7224 */ /* 0x000fe200078e000f */
[----:B------:R-:W-:Y:S01]  /*4a10*/  F2FP.F16.F32.PACK_AB R66, R67, R66 ;  /* 0x000000424342723e */ /* 0x000fe200000000ff */
[----:B------:R-:W-:Y:S02]  /*4a20*/  HADD2.F32 R15, -RZ, R62.H0_H0 ;  /* 0x2000003eff0f7230 */ /* 0x000fe40000004100 */
[----:B------:R-:W-:-:S02]  /*4a30*/  HADD2.F32 R60, -RZ, R60.H0_H0 ;  /* 0x2000003cff3c7230 */ /* 0x000fc40000004100 */
[--C-:B------:R-:W-:Y:S02]  /*4a40*/  HADD2.F32 R13, -RZ, R12.reuse.H1_H1 ;  /* 0x3000000cff0d7230 */ /* 0x100fe40000004100 */
[----:B------:R-:W-:-:S03]  /*4a50*/  HADD2.F32 R12, -RZ, R12.H0_H0 ;  /* 0x2000000cff0c7230 */ /* 0x000fc60000004100 */
[CC--:B------:R-:W-:Y:S02]  /*4a60*/  FMUL.FTZ R62, R13.reuse, R15.reuse ;  /* 0x0000000f0d3e7220 */ /* 0x0c0fe40000410000 */
[C---:B------:R-:W-:Y:S02]  /*4a70*/  FMUL.FTZ R15, R12.reuse, R15 ;  /* 0x0000000f0c0f7220 */ /* 0x040fe40000410000 */
[-C--:B------:R-:W-:Y:S01]  /*4a80*/  FFMA.FTZ R12, R12, R60.reuse, -R62 ;  /* 0x0000003c0c0c7223 */ /* 0x080fe2000001083e */
[----:B------:R-:W-:Y:S02]  /*4a90*/  HADD2.F32 R62, -RZ, R151.H1_H1 ;  /* 0x30000097ff3e7230 */ /* 0x000fe40000004100 */
[----:B------:R-:W-:Y:S01]  /*4aa0*/  FFMA.FTZ R13, R13, R60, R15 ;  /* 0x0000003c0d0d7223 */ /* 0x000fe2000001000f */
[----:B------:R-:W-:Y:S02]  /*4ab0*/  IMAD.MOV.U32 R60, RZ, RZ, R14 ;  /* 0x000000ffff3c7224 */ /* 0x000fe400078e000e */
[----:B------:R-:W-:-:S02]  /*4ac0*/  HADD2.F32 R14, -RZ, R61.H1_H1 ;  /* 0x3000003dff0e7230 */ /* 0x000fc40000004100 */
[----:B------:R-:W-:Y:S02]  /*4ad0*/  HADD2.F32 R15, -RZ, R61.H0_H0 ;  /* 0x2000003dff0f7230 */ /* 0x000fe40000004100 */
[----:B------:R-:W-:Y:S02]  /*4ae0*/  HADD2.F32 R61, -RZ, R151.H0_H0 ;  /* 0x20000097ff3d7230 */ /* 0x000fe40000004100 */
        /* <DEDUP_REMOVED lines=11> */
[----:B------:R-:W-:Y:S01]  /*4ba0*/  FFMA.FTZ R68, R60, R61, R68 ;  /* 0x0000003d3c447223 */ /* 0x000fe20000010044 */
[----:B------:R-:W-:Y:S01]  /*4bb0*/  F2FP.F16.F32.PACK_AB R60, R13, R12 ;  /* 0x0000000c0d3c723e */ /* 0x000fe200000000ff */
[----:B------:R-:W-:Y:S02]  /*4bc0*/  IMAD.MOV.U32 R12, RZ, RZ, R14 ;  /* 0x000000ffff0c7224 */ /* 0x000fe400078e000e */
[----:B------:R-:W-:Y:S01]  /*4bd0*/  IMAD.MOV.U32 R13, RZ, RZ, R66 ;  /* 0x000000ffff0d7224 */ /* 0x000fe200078e0042 */
[----:B------:R-:W-:Y:S01]  /*4be0*/  F2FP.F16.F32.PACK_AB R63, R68, R63 ;  /* 0x0000003f443f723e */ /* 0x000fe200000000ff */
[----:B------:R-:W-:-:S03]  /*4bf0*/  IMAD.MOV.U32 R15, RZ, RZ, R60 ;  /* 0x000000ffff0f7224 */ /* 0x000fc600078e003c */
[----:B------:R-:W-:-:S07]  /*4c00*/  MOV R14, R63 ;  /* 0x0000003f000e7202 */ /* 0x000fce0000000f00 */
.L_x_4866:
[----:B------:R-:W-:Y:S05]  /*4c10*/  BSYNC B3 ;  /* 0x0000000000037941 */ /* 0x000fea0003800000 */
.L_x_4865:
[----:B----4-:R0:W-:Y:S02]  /*4c20*/  ST.E.128 desc[UR60][R64.64], R12 ;  /* 0x0000000c40007985 */ /* 0x0101e4000c101d3c */
.L_x_4864:
[----:B------:R-:W-:Y:S05]  /*4c30*/  BSYNC B2 ;  /* 0x0000000000027941 */ /* 0x000fea0003800000 */
.L_x_4863:
        /* <DEDUP_REMOVED lines=11> */
[----:B------:R-:W-:-:S03]  /*4cf0*/  SHF.R.U64 R56, R56, 0x10, R57 ;  /* 0x0000001038387819 */ /* 0x000fc60000001239 */
[----:B------:R-:W-:Y:S02]  /*4d00*/  HADD2.F32 R63, -RZ, R63.H0_H0 ;  /* 0x2000003fff3f7230 */ /* 0x000fe40000004100 */
[--C-:B------:R-:W-:Y:S02]  /*4d10*/  HADD2.F32 R13, -RZ, R58.reuse.H1_H1 ;  /* 0x3000003aff0d7230 */ /* 0x100fe40000004100 */
[----:B------:R-:W-:Y:S02]  /*4d20*/  HADD2.F32 R58, -RZ, R58.H0_H0 ;  /* 0x2000003aff3a7230 */ /* 0x000fe40000004100 */
[----:B------:R-:W-:Y:S02]  /*4d30*/  HADD2.F32 R56, -RZ, R56.H0_H0 ;  /* 0x20000038ff387230 */ /* 0x000fe40000004100 */
[-C--:B------:R-:W-:Y:S01]  /*4d40*/  FMUL.FTZ R62, R13, R63.reuse ;  /* 0x0000003f0d3e7220 */ /* 0x080fe20000410000 */
[----:B------:R-:W-:-:S03]  /*4d50*/  FMUL.FTZ R63, R58, R63 ;  /* 0x0000003f3a3f7220 */ /* 0x000fc60000410000 */
[-C--:B------:R-:W-:Y:S01]  /*4d60*/  FFMA.FTZ R62, R58, R56.reuse, -R62 ;  /* 0x000000383a3e7223 */ /* 0x080fe2000001083e */
[----:B------:R-:W-:Y:S01]  /*4d70*/  FFMA.FTZ R63, R13, R56, R63 ;  /* 0x000000380d3f7223 */ /* 0x000fe2000001003f */
[----:B------:R-:W-:Y:S01]  /*4d80*/  SHF.R.U32.HI R56, RZ, 0x10, R57 ;  /* 0x00000010ff387819 */ /* 0x000fe20000011639 */
[--C-:B------:R-:W-:Y:S01]  /*4d90*/  HADD2.F32 R13, -RZ, R15.reuse.H1_H1 ;  /* 0x3000000fff0d7230 */ /* 0x100fe20000004100 */
[----:B------:R-:W-:Y:S01]  /*4da0*/  SHF.R.U32.HI R57, RZ, 0x10, R59 ;  /* 0x00000010ff397819 */ /* 0x000fe2000001163b */
[----:B------:R-:W-:Y:S01]  /*4db0*/  HADD2.F32 R15, -RZ, R15.H0_H0 ;  /* 0x2000000fff0f7230 */ /* 0x000fe20000004100 */
[----:B------:R-:W-:Y:S01]  /*4dc0*/  F2FP.F16.F32.PACK_AB R62, R63, R62 ;  /* 0x0000003e3f3e723e */ /* 0x000fe200000000ff */
[----:B------:R-:W-:Y:S02]  /*4dd0*/  HADD2.F32 R56, -RZ, R56.H0_H0 ;  /* 0x20000038ff387230 */ /* 0x000fe40000004100 */
[----:B------:R-:W-:-:S05]  /*4de0*/  HADD2.F32 R57, -RZ, R57.H0_H0 ;  /* 0x20000039ff397230 */ /* 0x000fca0000004100 */
[-C--:B------:R-:W-:Y:S01]  /*4df0*/  FMUL.FTZ R58, R13, R57.reuse ;  /* 0x000000390d3a7220 */ /* 0x080fe20000410000 */
[----:B------:R-:W-:-:S03]  /*4e00*/  FMUL.FTZ R57, R15, R57 ;  /* 0x000000390f397220 */ /* 0x000fc60000410000 */
[-C--:B------:R-:W-:Y:S01]  /*4e10*/  FFMA.FTZ R58, R15, R56.reuse, -R58 ;  /* 0x000000380f3a7223 */ /* 0x080fe2000001083a */
[----:B------:R-:W-:Y:S01]  /*4e20*/  FFMA.FTZ R57, R13, R56, R57 ;  /* 0x000000380d397223 */ /* 0x000fe20000010039 */
[--C-:B------:R-:W-:Y:S02]  /*4e30*/  HADD2.F32 R13, -RZ, R12.reuse.H0_H0 ;  /* 0x2000000cff0d7230 */ /* 0x100fe40000004100 */
[----:B------:R-:W-:Y:S02]  /*4e40*/  HADD2.F32 R12, -RZ, R12.H1_H1 ;  /* 0x3000000cff0c7230 */ /* 0x000fe40000004100 */
[--C-:B------:R-:W-:Y:S01]  /*4e50*/  HADD2.F32 R15, -RZ, R149.reuse.H0_H0 ;  /* 0x20000095ff0f7230 */ /* 0x100fe20000004100 */
[----:B------:R-:W-:Y:S01]  /*4e60*/  F2FP.F16.F32.PACK_AB R57, R57, R58 ;  /* 0x0000003a3939723e */ /* 0x000fe200000000ff */
[----:B------:R-:W-:Y:S02]  /*4e70*/  HADD2.F32 R56, -RZ, R148.H0_H0 ;  /* 0x20000094ff387230 */ /* 0x000fe40000004100 */
[----:B------:R-:W-:-:S02]  /*4e80*/  HADD2.F32 R149, -RZ, R149.H1_H1 ;  /* 0x30000095ff957230 */ /* 0x000fc40000004100 */
[CC--:B------:R-:W-:Y:S01]  /*4e90*/  FMUL.FTZ R59, R12.reuse, R15.reuse ;  /* 0x0000000f0c3b7220 */ /* 0x0c0fe20000410000 */
[C---:B------:R-:W-:Y:S01]  /*4ea0*/  FMUL.FTZ R15, R13.reuse, R15 ;  /* 0x0000000f0d0f7220 */ /* 0x040fe20000410000 */
[----:B------:R-:W-:Y:S02]  /*4eb0*/  HADD2.F32 R148, -RZ, R148.H1_H1 ;  /* 0x30000094ff947230 */ /* 0x000fe40000004100 */
        /* <DEDUP_REMOVED lines=12> */
[----:B------:R-:W-:-:S04]  /*4f80*/  IMAD.MOV.U32 R13, RZ, RZ, R62 ;  /* 0x000000ffff0d7224 */ /* 0x000fc800078e003e */
[----:B------:R-:W-:-:S07]  /*4f90*/  IMAD.MOV.U32 R14, RZ, RZ, R149 ;  /* 0x000000ffff0e7224 */ /* 0x000fce00078e0095 */
.L_x_4870:
[----:B------:R-:W-:Y:S05]  /*4fa0*/  BSYNC B3 ;  /* 0x0000000000037941 */ /* 0x000fea0003800000 */
.L_x_4869:
[----:B----4-:R0:W-:Y:S02]  /*4fb0*/  ST.E.128 desc[UR60][R60.64], R12 ;  /* 0x0000000c3c007985 */ /* 0x0101e4000c101d3c */
.L_x_4868:
[----:B------:R-:W-:Y:S05]  /*4fc0*/  BSYNC B2 ;  /* 0x0000000000027941 */ /* 0x000fea0003800000 */
.L_x_4867:
        /* <DEDUP_REMOVED lines=36> */
[----:B------:R-:W-:Y:S01]  /*5210*/  HADD2.F32 R14, -RZ, R14.H0_H0 ;  /* 0x2000000eff0e7230 */ /* 0x000fe20000004100 */
[----:B------:R-:W-:Y:S01]  /*5220*/  F2FP.F16.F32.PACK_AB R53, R54, R53 ;  /* 0x000000353635723e */ /* 0x000fe200000000ff */
[----:B------:R-:W-:-:S02]  /*5230*/  HADD2.F32 R11, -RZ, R146.H0_H0 ;  /* 0x20000092ff0b7230 */ /* 0x000fc40000004100 */
[-C--:B------:R-:W-:Y:S01]  /*5240*/  FMUL.FTZ R13, R55, R147.reuse ;  /* 0x00000093370d7220 */ /* 0x080fe20000410000 */
[----:B------:R-:W-:Y:S02]  /*5250*/  HADD2.F32 R146, -RZ, R146.H1_H1 ;  /* 0x30000092ff927230 */ /* 0x000fe40000004100 */
[----:B------:R-:W-:Y:S01]  /*5260*/  FMUL.FTZ R147, R14, R147 ;  /* 0x000000930e937220 */ /* 0x000fe20000410000 */
[-C--:B------:R-:W-:Y:S01]  /*5270*/  FFMA.FTZ R58, R12, R11.reuse, -R58 ;  /* 0x0000000b0c3a7223 */ /* 0x080fe2000001083a */
[----:B------:R-:W-:Y:S01]  /*5280*/  FFMA.FTZ R59, R15, R11, R59 ;  /* 0x0000000b0f3b7223 */ /* 0x000fe2000001003b */
[-C--:B------:R-:W-:Y:S01]  /*5290*/  FFMA.FTZ R13, R14, R146.reuse, -R13 ;  /* 0x000000920e0d7223 */ /* 0x080fe2000001080d */
[----:B------:R-:W-:Y:S01]  /*52a0*/  FFMA.FTZ R147, R55, R146, R147 ;  /* 0x0000009237937223 */ /* 0x000fe20000010093 */
[----:B------:R-:W-:Y:S02]  /*52b0*/  IMAD.MOV.U32 R15, RZ, RZ, R53 ;  /* 0x000000ffff0f7224 */ /* 0x000fe400078e0035 */
[----:B------:R-:W-:-:S02]  /*52c0*/  F2FP.F16.F32.PACK_AB R58, R59, R58 ;  /* 0x0000003a3b3a723e */ /* 0x000fc400000000ff */
[----:B------:R-:W-:Y:S01]  /*52d0*/  F2FP.F16.F32.PACK_AB R147, R147, R13 ;  /* 0x0000000d9393723e */ /* 0x000fe200000000ff */
[----:B------:R-:W-:Y:S02]  /*52e0*/  IMAD.MOV.U32 R13, RZ, RZ, R52 ;  /* 0x000000ffff0d7224 */ /* 0x000fe400078e0034 */
[----:B------:R-:W-:Y:S01]  /*52f0*/  IMAD.MOV.U32 R12, RZ, RZ, R58 ;  /* 0x000000ffff0c7224 */ /* 0x000fe200078e003a */
[----:B------:R-:W-:-:S07]  /*5300*/  MOV R14, R147 ;  /* 0x00000093000e7202 */ /* 0x000fce0000000f00 */
.L_x_4872:
[----:B------:R-:W-:Y:S05]  /*5310*/  BSYNC B2 ;  /* 0x0000000000027941 */ /* 0x000fea0003800000 */
.L_x_4871:
[----:B----4-:R0:W-:Y:S02]  /*5320*/  ST.E.128 desc[UR60][R56.64], R12 ;  /* 0x0000000c38007985 */ /* 0x0101e4000c101d3c */
.L_x_4850:
[----:B------:R-:W-:Y:S05]  /*5330*/  BSYNC B1 ;  /* 0x0000000000017941 */ /* 0x000fea0003800000 */
.L_x_4849:
[----:B------:R-:W-:-:S03]  /*5340*/  UMOV UR4, 0xffffffff ;  /* 0xffffffff00047882 */ /* 0x000fc60000000000 */
[----:B------:R-:W-:Y:S05]  /*5350*/  BRA.DIV UR4, `(.L_x_4873) ;  /* 0x0000027604b47947 */ /* 0x000fea000b800000 */
[----:B-1----:R-:W1:Y:S04]  /*5360*/  SHFL.IDX PT, R113, R113, 0x1, 0x1c1f ;  /* 0x003c1f0071717f89 */ /* 0x002e6800000e0000 */
[----:B------:R-:W0:Y:S02]  /*5370*/  SHFL.IDX PT, R116, R116, 0x1, 0x1c1f ;  /* 0x003c1f0074747f89 */ /* 0x000e2400000e0000 */
.L_x_5279:
        /* <DEDUP_REMOVED lines=10> */
[--C-:B---3--:R-:W-:Y:S01]  /*5420*/  SHF.R.U64 R11, R48, 0x10, R49.reuse ;  /* 0x00000010300b7819 */ /* 0x108fe20000001231 */
        /* <DEDUP_REMOVED lines=40> */
.L_x_4878:
[----:B------:R-:W-:Y:S05]  /*56b0*/  BSYNC B2 ;  /* 0x0000000000027941 */ /* 0x000fea0003800000 */
.L_x_4877:
[----:B----4-:R0:W-:Y:S02]  /*56c0*/  ST.E.128 desc[UR60][R52.64], R12 ;  /* 0x0000000c34007985 */ /* 0x0101e4000c101d3c */
.L_x_4876:
[----:B------:R-:W-:Y:S05]  /*56d0*/  BSYNC B1 ;  /* 0x0000000000017941 */ /* 0x000fea0003800000 */
.L_x_4875:
[----:B------:R-:W-:Y:S01]  /*56e0*/  ISETP.NE.AND P3, PT, R10, RZ, PT ;  /* 0x000000ff0a00720c */ /* 0x000fe20003f65270 */
[----:B------:R-:W-:-:S12]  /*56f0*/  BSSY B1, `(.L_x_4879) ;  /* 0x0000037000017945 */ /* 0x000fd80003800000 */
[----:B------:R-:W-:Y:S05]  /*5700*/  @!P3 BRA `(.L_x_4880) ;  /* 0x0000000000d4b947 */ /* 0x000fea0003800000 */
[----:B0---4-:R0:W4:Y:S01]  /*5710*/  LDS.128 R12, [R78+0x20000] ;  /* 0x020000004e0c7984 */ /* 0x0111220000000c00 */
[----:B------:R-:W-:Y:S01]  /*5720*/  ISETP.GE.AND P3, PT, R224, R117, PT ;  /* 0x00000075e000720c */ /* 0x000fe20003f66270 */
[----:B---3--:R-:W-:Y:S01]  /*5730*/  IMAD.SHL.U32 R11, R203, 0x8, RZ ;  /* 0x00000008cb0b7824 */ /* 0x008fe200078e00ff */
[----:B------:R-:W-:Y:S01]  /*5740*/  BSSY B2, `(.L_x_4881) ;  /* 0x0000030000027945 */ /* 0x000fe20003800000 */
[----:B------:R-:W-:Y:S02]  /*5750*/  IMAD.MOV.U32 R48, RZ, RZ, R116 ;  /* 0x000000ffff307224 */ /* 0x000fe400078e0074 */
[----:B-1----:R-:W-:Y:S02]  /*5760*/  IMAD.MOV.U32 R49, RZ, RZ, R113 ;  /* 0x000000ffff317224 */ /* 0x002fe400078e0071 */
[----:B------:R-:W-:-:S06]  /*5770*/  IMAD.WIDE R48, R11, 0x2, R48 ;  /* 0x000000020b307825 */ /* 0x000fcc00078e0230 */
[----:B0-----:R-:W-:Y:S05]  /*5780*/  @P3 BRA `(.L_x_4882) ;  /* 0x0000000000ac3947 */ /* 0x001fea0003800000 */
[--C-:B------:R-:W-:Y:S01]  /*5790*/  SHF.R.U64 R50, R44, 0x10, R45.reuse ;  /* 0x000000102c327819 */ /* 0x100fe2000000122d */
[--C-:B----4-:R-:W-:Y:S01]  /*57a0*/  HADD2.F32 R52, -RZ, R15.reuse.H0_H0 ;  /* 0x2000000fff347230 */ /* 0x110fe20000004100 */
        /* <DEDUP_REMOVED lines=41> */
.L_x_4882:
[----:B------:R-:W-:Y:S05]  /*5a40*/  BSYNC B2 ;  /* 0x0000000000027941 */ /* 0x000fea0003800000 */
.L_x_4881:
[----:B----4-:R0:W-:Y:S02]  /*5a50*/  ST.E.128 desc[UR60][R48.64], R12 ;  /* 0x0000000c30007985 */ /* 0x0101e4000c101d3c */
.L_x_4880:
[----:B------:R-:W-:Y:S05]  /*5a60*/  BSYNC B1 ;  /* 0x0000000000017941 */ /* 0x000fea0003800000 */
.L_x_4879:
        /* <DEDUP_REMOVED lines=11> */
[--C-:B------:R-:W-:Y:S02]  /*5b20*/  SHF.R.U64 R11, R42, 0x10, R43.reuse ;  /* 0x000000102a0b7819 */ /* 0x100fe4000000122b */
[----:B------:R-:W-:Y:S02]  /*5b30*/  SHF.R.U32.HI R48, RZ, 0x10, R43 ;  /* 0x00000010ff307819 */ /* 0x000fe4000001162b */
[--C-:B------:R-:W-:Y:S01]  /*5b40*/  SHF.R.U64 R47, R40, 0x10, R41.reuse ;  /* 0x00000010282f7819 */ /* 0x100fe20000001229 */
[----:B----4-:R-:W-:Y:S01]  /*5b50*/  IMAD.MOV.U32 R40, RZ, RZ, R12 ;  /* 0x000000ffff287224 */ /* 0x010fe200078e000c */
[----:B------:R-:W-:Y:S01]  /*5b60*/  SHF.R.U32.HI R46, RZ, 0x10, R41 ;  /* 0x00000010ff2e7819 */ /* 0x000fe20000011629 */
[----:B------:R-:W-:Y:S02]  /*5b70*/  HADD2.F32 R43, -RZ, R11.H0_H0 ;  /* 0x2000000bff2b7230 */ /* 0x000fe40000004100 */
[----:B------:R-:W-:Y:S02]  /*5b80*/  HADD2.F32 R12, -RZ, R13.H1_H1 ;  /* 0x3000000dff0c7230 */ /* 0x000fe40000004100 */
[----:B------:R-:W-:-:S02]  /*5b90*/  HADD2.F32 R48, -RZ, R48.H0_H0 ;  /* 0x20000030ff307230 */ /* 0x000fc40000004100 */
[----:B------:R-:W-:Y:S02]  /*5ba0*/  HADD2.F32 R11, -RZ, R13.H0_H0 ;  /* 0x2000000dff0b7230 */ /* 0x000fe40000004100 */
[-C--:B------:R-:W-:Y:S01]  /*5bb0*/  FMUL.FTZ R50, R12, R43.reuse ;  /* 0x0000002b0c327220 */ /* 0x080fe20000410000 */
[--C-:B------:R-:W-:Y:S02]  /*5bc0*/  HADD2.F32 R41, -RZ, R15.reuse.H1_H1 ;  /* 0x3000000fff297230 */ /* 0x100fe40000004100 */
[----:B------:R-:W-:Y:S02]  /*5bd0*/  HADD2.F32 R13, -RZ, R15.H0_H0 ;  /* 0x2000000fff0d7230 */ /* 0x000fe40000004100 */
[----:B------:R-:W-:Y:S01]  /*5be0*/  FMUL.FTZ R43, R11, R43 ;  /* 0x0000002b0b2b7220 */ /* 0x000fe20000410000 */
[----:B------:R-:W-:Y:S02]  /*5bf0*/  HADD2.F32 R42, -RZ, R47.H0_H0 ;  /* 0x2000002fff2a7230 */ /* 0x000fe40000004100 */
[----:B------:R-:W-:Y:S01]  /*5c00*/  FMUL.FTZ R52, R41, R48 ;  /* 0x0000003029347220 */ /* 0x000fe20000410000 */
[----:B------:R-:W-:-:S02]  /*5c10*/  HADD2.F32 R46, -RZ, R46.H0_H0 ;  /* 0x2000002eff2e7230 */ /* 0x000fc40000004100 */
[----:B------:R-:W-:Y:S01]  /*5c20*/  FMUL.FTZ R48, R13, R48 ;  /* 0x000000300d307220 */ /* 0x000fe20000410000 */
[----:B------:R-:W-:Y:S02]  /*5c30*/  HADD2.F32 R15, -RZ, R40.H1_H1 ;  /* 0x30000028ff0f7230 */ /* 0x000fe40000004100 */
[----:B------:R-:W-:Y:S01]  /*5c40*/  FFMA.FTZ R12, R12, R42, R43 ;  /* 0x0000002a0c0c7223 */ /* 0x000fe2000001002b */
[----:B------:R-:W-:Y:S02]  /*5c50*/  HADD2.F32 R43, -RZ, R138.H1_H1 ;  /* 0x3000008aff2b7230 */ /* 0x000fe40000004100 */
[----:B------:R-:W-:Y:S01]  /*5c60*/  FFMA.FTZ R48, R41, R46, R48 ;  /* 0x0000002e29307223 */ /* 0x000fe20000010030 */
[----:B------:R-:W-:Y:S02]  /*5c70*/  HADD2.F32 R40, -RZ, R40.H0_H0 ;  /* 0x20000028ff287230 */ /* 0x000fe40000004100 */
[----:B------:R-:W-:Y:S01]  /*5c80*/  FFMA.FTZ R11, R11, R42, -R50 ;  /* 0x0000002a0b0b7223 */ /* 0x000fe20000010832 */
[----:B------:R-:W-:-:S02]  /*5c90*/  HADD2.F32 R138, -RZ, R138.H0_H0 ;  /* 0x2000008aff8a7230 */ /* 0x000fc40000004100 */
[----:B------:R-:W-:Y:S01]  /*5ca0*/  FFMA.FTZ R13, R13, R46, -R52 ;  /* 0x0000002e0d0d7223 */ /* 0x000fe20000010834 */
[--C-:B------:R-:W-:Y:S02]  /*5cb0*/  HADD2.F32 R41, -RZ, R14.reuse.H1_H1 ;  /* 0x3000000eff297230 */ /* 0x100fe40000004100 */
[-C--:B------:R-:W-:Y:S01]  /*5cc0*/  FMUL.FTZ R47, R15, R43.reuse ;  /* 0x0000002b0f2f7220 */ /* 0x080fe20000410000 */
[----:B------:R-:W-:Y:S02]  /*5cd0*/  HADD2.F32 R14, -RZ, R14.H0_H0 ;  /* 0x2000000eff0e7230 */ /* 0x000fe40000004100 */
[----:B------:R-:W-:Y:S01]  /*5ce0*/  FMUL.FTZ R46, R40, R43 ;  /* 0x0000002b282e7220 */ /* 0x000fe20000410000 */
[--C-:B------:R-:W-:Y:S02]  /*5cf0*/  HADD2.F32 R42, -RZ, R139.reuse.H1_H1 ;  /* 0x3000008bff2a7230 */ /* 0x100fe40000004100 */
[----:B------:R-:W-:Y:S01]  /*5d00*/  FMUL.FTZ R43, R41, R138 ;  /* 0x0000008a292b7220 */ /* 0x000fe20000410000 */
[----:B------:R-:W-:-:S02]  /*5d10*/  HADD2.F32 R139, -RZ, R139.H0_H0 ;  /* 0x2000008bff8b7230 */ /* 0x000fc40000004100 */
[----:B------:R-:W-:Y:S01]  /*5d20*/  FMUL.FTZ R138, R14, R138 ;  /* 0x0000008a0e8a7220 */ /* 0x000fe20000410000 */
[----:B------:R-:W-:Y:S01]  /*5d30*/  F2FP.F16.F32.PACK_AB R11, R12, R11 ;  /* 0x0000000b0c0b723e */ /* 0x000fe200000000ff */
[-C--:B------:R-:W-:Y:S01]  /*5d40*/  FFMA.FTZ R47, R40, R42.reuse, -R47 ;  /* 0x0000002a282f7223 */ /* 0x080fe2000001082f */
[----:B------:R-:W-:Y:S01]  /*5d50*/  FFMA.FTZ R46, R15, R42, R46 ;  /* 0x0000002a0f2e7223 */ /* 0x000fe2000001002e */
[-C--:B------:R-:W-:Y:S01]  /*5d60*/  FFMA.FTZ R43, R14, R139.reuse, -R43 ;  /* 0x0000008b0e2b7223 */ /* 0x080fe2000001082b */
[----:B------:R-:W-:Y:S01]  /*5d70*/  FFMA.FTZ R138, R41, R139, R138 ;  /* 0x0000008b298a7223 */ /* 0x000fe2000001008a */
[----:B------:R-:W-:Y:S01]  /*5d80*/  F2FP.F16.F32.PACK_AB R15, R48, R13 ;  /* 0x0000000d300f723e */ /* 0x000fe200000000ff */
[----:B------:R-:W-:Y:S01]  /*5d90*/  IMAD.MOV.U32 R13, RZ, RZ, R11 ;  /* 0x000000ffff0d7224 */ /* 0x000fe200078e000b */
[----:B------:R-:W-:Y:S02]  /*5da0*/  F2FP.F16.F32.PACK_AB R12, R46, R47 ;  /* 0x0000002f2e0c723e */ /* 0x000fe400000000ff */
[----:B------:R-:W-:-:S07]  /*5db0*/  F2FP.F16.F32.PACK_AB R14, R138, R43 ;  /* 0x0000002b8a0e723e */ /* 0x000fce00000000ff */
.L_x_4886:
[----:B------:R-:W-:Y:S05]  /*5dc0*/  BSYNC B2 ;  /* 0x0000000000027941 */ /* 0x000fea0003800000 */
.L_x_4885:
[----:B----4-:R0:W-:Y:S02]  /*5dd0*/  ST.E.128 desc[UR60][R44.64], R12 ;  /* 0x0000000c2c007985 */ /* 0x0101e4000c101d3c */
.L_x_4884:
[----:B------:R-:W-:Y:S05]  /*5de0*/  BSYNC B1 ;  /* 0x0000000000017941 */ /* 0x000fea0003800000 */
.L_x_4883:
        /* <DEDUP_REMOVED lines=27> */
[----:B------:R-:W-:-:S02]  /*5fa0*/  HADD2.F32 R36, -RZ, R127.H0_H0 ;  /* 0x2000007fff247230 */ /* 0x000fc40000004100 */
[----:B------:R-:W-:Y:S01]  /*5fb0*/  FFMA.FTZ R39, R11, R38, R42 ;  /* 0x000000260b277223 */ /* 0x000fe2000001002a */
[----:B------:R-:W-:Y:S02]  /*5fc0*/  HADD2.F32 R11, -RZ, R12.H1_H1 ;  /* 0x3000000cff0b7230 */ /* 0x000fe40000004100 */
[----:B------:R-:W-:Y:S01]  /*5fd0*/  FFMA.FTZ R46, R15, R37, -R46 ;  /* 0x000000250f2e7223 */ /* 0x000fe2000001082e */
[----:B------:R-:W-:Y:S02]  /*5fe0*/  HADD2.F32 R13, -RZ, R14.H1_H1 ;  /* 0x3000000eff0d7230 */ /* 0x000fe40000004100 */
[----:B------:R-:W-:Y:S02]  /*5ff0*/  HADD2.F32 R127, -RZ, R127.H1_H1 ;  /* 0x3000007fff7f7230 */ /* 0x000fe40000004100 */
[----:B------:R-:W-:Y:S01]  /*6000*/  FMUL.FTZ R37, R11, R36 ;  /* 0x000000240b257220 */ /* 0x000fe20000410000 */
[----:B------:R-:W-:Y:S02]  /*6010*/  HADD2.F32 R12, -RZ, R12.H0_H0 ;  /* 0x2000000cff0c7230 */ /* 0x000fe40000004100 */
[----:B------:R-:W-:-:S02]  /*6020*/  HADD2.F32 R14, -RZ, R14.H0_H0 ;  /* 0x2000000eff0e7230 */ /* 0x000fc40000004100 */
[-C--:B------:R-:W-:Y:S01]  /*6030*/  FMUL.FTZ R43, R13, R127.reuse ;  /* 0x0000007f0d2b7220 */ /* 0x080fe20000410000 */
        /* <DEDUP_REMOVED lines=12> */
.L_x_4890:
[----:B------:R-:W-:Y:S05]  /*6100*/  BSYNC B2 ;  /* 0x0000000000027941 */ /* 0x000fea0003800000 */
.L_x_4889:
[----:B----4-:R0:W-:Y:S02]  /*6110*/  ST.E.128 desc[UR60][R40.64], R12 ;  /* 0x0000000c28007985 */ /* 0x0101e4000c101d3c */
.L_x_4888:
[----:B------:R-:W-:Y:S05]  /*6120*/  BSYNC B1 ;  /* 0x0000000000017941 */ /* 0x000fea0003800000 */
.L_x_4887:
        /* <DEDUP_REMOVED lines=49> */
.L_x_4894:
[----:B------:R-:W-:Y:S05]  /*6440*/  BSYNC B2 ;  /* 0x0000000000027941 */ /* 0x000fea0003800000 */
.L_x_4893:
[----:B----4-:R0:W-:Y:S02]  /*6450*/  ST.E.128 desc[UR60][R36.64], R12 ;  /* 0x0000000c24007985 */ /* 0x0101e4000c101d3c */
.L_x_4892:
[----:B------:R-:W-:Y:S05]  /*6460*/  BSYNC B1 ;  /* 0x0000000000017941 */ /* 0x000fea0003800000 */
.L_x_4891:
        /* <DEDUP_REMOVED lines=48> */
.L_x_4896:
[----:B------:R-:W-:Y:S05]  /*6770*/  BSYNC B1 ;  /* 0x0000000000017941 */ /* 0x000fea0003800000 */
.L_x_4895:
[----:B----4-:R0:W-:Y:S01]  /*6780*/  ST.E.128 desc[UR60][R32.64], R12 ;  /* 0x0000000c20007985 */ /* 0x0101e2000c101d3c */
[----:B------:R-:W-:Y:S05]  /*6790*/  BRA `(.L_x_4874) ;  /* 0x00000040006c7947 */ /* 0x000fea0003800000 */
.L_x_4840:
        /* <DEDUP_REMOVED lines=22> */
[----:B------:R-:W-:Y:S02]  /*6900*/  LEA R52, P2, R28, UR4, 0x1 ;  /* 0x000000041c347c11 */ /* 0x000fe4000f8408ff */
[----:B------:R-:W-:-:S02]  /*6910*/  CS2R R48, SRZ ;  /* 0x0000000000307805 */ /* 0x000fc4000001ff00 */
        /* <DEDUP_REMOVED lines=23> */
.L_x_4898:
[----:B------:R-:W-:Y:S05]  /*6a90*/  BSYNC B1 ;  /* 0x0000000000017941 */ /* 0x000fea0003800000 */
.L_x_4897:
        /* <DEDUP_REMOVED lines=47> */
.L_x_4900:
[----:B------:R-:W-:Y:S05]  /*6d90*/  BSYNC B1 ;  /* 0x0000000000017941 */ /* 0x000fea0003800000 */
.L_x_4899:
[----:B------:R-:W2:Y:S01]  /*6da0*/  LDL R11, [R1+0x3c] ;  /* 0x00003c00010b7983 */ /* 0x000ea20000100800 */
[----:B0-----:R-:W-:Y:S02]  /*6db0*/  IMAD.MOV.U32 R12, RZ, RZ, R28 ;  /* 0x000000ffff0c7224 */ /* 0x001fe400078e001c */
[----:B------:R-:W-:Y:S02]  /*6dc0*/  IMAD.MOV.U32 R13, RZ, RZ, R29 ;  /* 0x000000ffff0d7224 */ /* 0x000fe400078e001d */
[----:B------:R-:W-:-:S03]  /*6dd0*/  IMAD.MOV.U32 R14, RZ, RZ, R34 ;  /* 0x000000ffff0e7224 */ /* 0x000fc600078e0022 */
        /* <DEDUP_REMOVED lines=8> */
[----:B------:R-:W-:-:S02]  /*6e60*/  MOV R13, R36 ;  /* 0x00000024000d7202 */ /* 0x000fc40000000f00 */
[----:B------:R-:W-:Y:S02]  /*6e70*/  PRMT R146, R14, 0x7610, R146 ;  /* 0x000076100e927816 */ /* 0x000fe40000000092 */
[----:B------:R-:W-:Y:S01]  /*6e80*/  PRMT R164, R12, 0x5410, R13 ;  /* 0x000054100ca47816 */ /* 0x000fe2000000000d */
[----:B------:R-:W-:Y:S01]  /*6e90*/  IMAD.MOV.U32 R12, RZ, RZ, R42 ;  /* 0x000000ffff0c7224 */ /* 0x000fe200078e002a */
[----:B--2---:R-:W-:Y:S02]  /*6ea0*/  R2UR UR4, R11 ;  /* 0x000000000b0472ca */ /* 0x004fe400000e0000 */
[----:B------:R-:W-:-:S04]  /*6eb0*/  MOV R11, R31 ;  /* 0x0000001f000b7202 */ /* 0x000fc80000000f00 */
[----:B------:R-:W-:Y:S01]  /*6ec0*/  PRMT R156, R81, 0x5410, R11 ;  /* 0x00005410519c7816 */ /* 0x000fe2000000000b */
[----:B------:R-:W-:-:S05]  /*6ed0*/  IMAD.MOV.U32 R11, RZ, RZ, R33 ;  /* 0x000000ffff0b7224 */ /* 0x000fca00078e0021 */
[----:B------:R-:W-:Y:S01]  /*6ee0*/  PRMT R163, R11, 0x7610, R163 ;  /* 0x000076100ba37816 */ /* 0x000fe200000000a3 */
[----:B------:R-:W-:Y:S01]  /*6ef0*/  IMAD.MOV.U32 R11, RZ, RZ, R38 ;  /* 0x000000ffff0b7224 */ /* 0x000fe200078e0026 */
[----:B------:R-:W-:-:S04]  /*6f00*/  UISETP.NE.AND UP0, UPT, UR4, 0x3, UPT ;  /* 0x000000030400788c */ /* 0x000fc8000bf05270 */
[----:B------:R-:W-:Y:S01]  /*6f10*/  PRMT R163, R163, 0x5410, R11 ;  /* 0x00005410a3a37816 */ /* 0x000fe2000000000b */
[----:B------:R-:W-:Y:S01]  /*6f20*/  IMAD.MOV.U32 R11, RZ, RZ, R43 ;  /* 0x000000ffff0b7224 */ /* 0x000fe200078e002b */
[----:B------:R-:W-:-:S04]  /*6f30*/  PLOP3.LUT P2, PT, PT, PT, UP0, 0x80, 0x0 ;  /* 0x000000000000781c */ /* 0x000fc80003f4f008 */
        /* <DEDUP_REMOVED lines=13> */
[----:B------:R-:W-:-:S03]  /*7010*/  IMAD.MOV.U32 R11, RZ, RZ, R50 ;  /* 0x000000ffff0b7224 */ /* 0x000fc600078e0032 */
[----:B------:R-:W-:Y:S01]  /*7020*/  PRMT R166, R12, 0x7610, R166 ;  /* 0x000076100ca67816 */ /* 0x000fe200000000a6 */
[----:B------:R-:W-:Y:S01]  /*7030*/  IMAD.MOV.U32 R12, RZ, RZ, R49 ;  /* 0x000000ffff0c7224 */ /* 0x000fe200078e0031 */
[----:B------:R-:W-:Y:S01]  /*7040*/  PRMT R165, R165, 0x5410, R11 ;  /* 0x00005410a5a57816 */ /* 0x000fe2000000000b */
[----:B------:R-:W-:-:S03]  /*7050*/  IMAD.MOV.U32 R11, RZ, RZ, R48 ;  /* 0x000000ffff0b7224 */ /* 0x000fc600078e0030 */
[----:B------:R-:W-:Y:S01]  /*7060*/  PRMT R145, R12, 0x7610, R145 ;  /* 0x000076100c917816 */ /* 0x000fe20000000091 */
[----:B-----5:R-:W-:Y:S01]  /*7070*/  IMAD.MOV.U32 R12, RZ, RZ, R54 ;  /* 0x000000ffff0c7224 */ /* 0x020fe200078e0036 */
        /* <DEDUP_REMOVED lines=41> */
.L_x_4901:
[----:B------:R-:W-:Y:S01]  /*7310*/  IMAD R86, R22, 0x8, R17 ;  /* 0x0000000816567824 */ /* 0x000fe200078e0211 */
[----:B------:R-:W-:Y:S01]  /*7320*/  SHF.L.U32 R87, R220, 0x1f, RZ ;  /* 0x0000001fdc577819 */ /* 0x000fe200000006ff */
[----:B------:R-:W-:Y:S03]  /*7330*/  BSSY B1, `(.L_x_4902) ;  /* 0x0000003000017945 */ /* 0x000fe60003800000 */
[----:B------:R-:W0:Y:S02]  /*7340*/  SYNCS.PHASECHK.TRANS64.TRYWAIT P5, [R86+URZ+0x30890], R87 ;  /* 0x03089057560075a7 */ /* 0x000e2400080a017f */
[----:B0-----:R-:W-:Y:S05]  /*7350*/  @!P5 BRA `(.L_x_4903) ;  /* 0x000002580000d947 */ /* 0x001fea0003800000 */
.L_x_5280:
[----:B------:R-:W-:Y:S05]  /*7360*/  BSYNC B1 ;  /* 0x0000000000017941 */ /* 0x000fea0003800000 */
.L_x_4902:
[----:B------:R-:W1:Y:S01]  /*7370*/  LDC R127, c[0x0][0x2f4] ;  /* 0x0000bd00ff7f7b82 */ /* 0x000e620000000800 */
[----:B------:R-:W-:Y:S01]  /*7380*/  UMOV UR4, 0xffffffff ;  /* 0xffffffff00047882 */ /* 0x000fe20000000000 */
[----:B-1----:R-:W-:Y:S02]  /*7390*/  IMAD.IADD R131, R127, 0x1, -R118 ;  /* 0x000000017f837824 */ /* 0x002fe400078e0a76 */
[----:B------:R-:W-:Y:S05]  /*73a0*/  BRA.DIV UR4, `(.L_x_4904) ;  /* 0x0000025a04007947 */ /* 0x000fea000b800000 */
[----:B------:R1:W2:Y:S04]  /*73b0*/  SHFL.IDX PT, R115, R113, RZ, 0x1c1f ;  /* 0x001c1fff71737589 */ /* 0x0002a800000e0000 */
[----:B------:R1:W3:Y:S02]  /*73c0*/  SHFL.IDX PT, R11, R116, RZ, 0x1c1f ;  /* 0x001c1fff740b7589 */ /* 0x0002e400000e0000 */
.L_x_5284:
        /* <DEDUP_REMOVED lines=49> */
[----:B------:R-:W-:Y:S01]  /*76e0*/  HADD2.F32 R48, -RZ, R139.H1_H1 ;  /* 0x3000008bff307230 */ /* 0x000fe20000004100 */
[----:B------:R-:W-:Y:S01]  /*76f0*/  SHF.R.U32.HI R39, RZ, 0x10, R39 ;  /* 0x00000010ff277819 */ /* 0x000fe20000011627 */
[----:B------:R-:W-:-:S02]  /*7700*/  HADD2.F32 R145, -RZ, R145.H0_H0 ;  /* 0x20000091ff917230 */ /* 0x000fc40000004100 */
[----:B------:R-:W-:Y:S02]  /*7710*/  HADD2.F32 R15, -RZ, R15.H1_H1 ;  /* 0x3000000fff0f7230 */ /* 0x000fe40000004100 */
[----:B------:R-:W-:Y:S02]  /*7720*/  HADD2.F32 R49, -RZ, R49.H0_H0 ;  /* 0x20000031ff317230 */ /* 0x000fe40000004100 */
        /* <DEDUP_REMOVED lines=8> */
[----:B------:R-:W-:Y:S02]  /*77b0*/  HADD2.F32 R50, -RZ, R50.H0_H0 ;  /* 0x20000032ff327230 */ /* 0x000fe40000004100 */
[CC--:B------:R-:W-:Y:S01]  /*77c0*/  FMUL.FTZ R139, R144.reuse, R146.reuse ;  /* 0x00000092908b7220 */ /* 0x0c0fe20000410000 */
[----:B------:R-:W-:Y:S01]  /*77d0*/  FMUL.FTZ R146, R147, R146 ;  /* 0x0000009293927220 */ /* 0x000fe20000410000 */
[----:B------:R-:W-:Y:S01]  /*77e0*/  HADD2.F32 R38, -RZ, R38.H0_H0 ;  /* 0x20000026ff267230 */ /* 0x000fe20000004100 */
[----:B------:R-:W-:Y:S01]  /*77f0*/  F2FP.F16.F32.PACK_AB R37, R37, R13 ;  /* 0x0000000d2525723e */ /* 0x000fe200000000ff */
[-C--:B------:R-:W-:Y:S01]  /*7800*/  FFMA.FTZ R139, R147, R145.reuse, -R139 ;  /* 0x00000091938b7223 */ /* 0x080fe2000001088b */
[----:B------:R-:W-:Y:S01]  /*7810*/  FFMA.FTZ R144, R144, R145, R146 ;  /* 0x0000009190907223 */ /* 0x000fe20000010092 */
[----:B------:R-:W-:Y:S01]  /*7820*/  SHF.R.U32.HI R145, RZ, 0x10, R51 ;  /* 0x00000010ff917819 */ /* 0x000fe20000011633 */
[----:B------:R-:W-:-:S02]  /*7830*/  HADD2.F32 R51, -RZ, R83.H1_H1 ;  /* 0x30000053ff337230 */ /* 0x000fc40000004100 */
[----:B------:R-:W-:Y:S02]  /*7840*/  HADD2.F32 R147, -RZ, R166.H1_H1 ;  /* 0x300000a6ff937230 */ /* 0x000fe40000004100 */
[----:B------:R-:W-:Y:S02]  /*7850*/  HADD2.F32 R83, -RZ, R145.H0_H0 ;  /* 0x20000091ff537230 */ /* 0x000fe40000004100 */
[----:B------:R-:W-:Y:S02]  /*7860*/  HADD2.F32 R145, -RZ, R39.H0_H0 ;  /* 0x20000027ff917230 */ /* 0x000fe40000004100 */
[----:B------:R-:W-:Y:S02]  /*7870*/  IMAD.MOV.U32 R13, RZ, RZ, R48 ;  /* 0x000000ffff0d7224 */ /* 0x000fe400078e0030 */
[----:B------:R-:W-:Y:S01]  /*7880*/  FMUL.FTZ R39, R51, R83 ;  /* 0x0000005333277220 */ /* 0x000fe20000410000 */
[----:B------:R-:W-:-:S03]  /*7890*/  IMAD.MOV.U32 R81, RZ, RZ, R37 ;  /* 0x000000ffff517224 */ /* 0x000fc600078e0025 */
[C---:B------:R-:W-:Y:S01]  /*78a0*/  FFMA.FTZ R39, R15.reuse, R145, -R39 ;  /* 0x000000910f277223 */ /* 0x040fe20000010827 */
[----:B------:R-:W-:Y:S01]  /*78b0*/  FMUL.FTZ R15, R15, R83 ;  /* 0x000000530f0f7220 */ /* 0x000fe20000410000 */
[----:B------:R-:W-:-:S03]  /*78c0*/  HADD2.F32 R83, -RZ, R164.H1_H1 ;  /* 0x300000a4ff537230 */ /* 0x000fc60000004100 */
        /* <DEDUP_REMOVED lines=21> */
[CC--:B------:R-:W-:Y:S01]  /*7a20*/  FMUL.FTZ R83, R49.reuse, R145.reuse ;  /* 0x0000009131537220 */ /* 0x0c0fe20000410000 */
[----:B------:R-:W-:Y:S02]  /*7a30*/  HADD2.F32 R82, -RZ, R82.H1_H1 ;  /* 0x30000052ff527230 */ /* 0x000fe40000004100 */
[C---:B------:R-:W-:Y:S01]  /*7a40*/  FMUL.FTZ R145, R80.reuse, R145 ;  /* 0x0000009150917220 */ /* 0x040fe20000410000 */
[----:B------:R-:W-:Y:S02]  /*7a50*/  HADD2.F32 R14, -RZ, R14.H1_H1 ;  /* 0x3000000eff0e7230 */ /* 0x000fe40000004100 */
[----:B------:R-:W-:Y:S01]  /*7a60*/  FFMA.FTZ R83, R80, R51, -R83 ;  /* 0x0000003350537223 */ /* 0x000fe20000010853 */
[----:B------:R-:W-:Y:S01]  /*7a70*/  F2FP.F16.F32.PACK_AB R36, R36, R147 ;  /* 0x000000932424723e */ /* 0x000fe200000000ff */
[----:B------:R-:W-:Y:S01]  /*7a80*/  FFMA.FTZ R145, R49, R51, R145 ;  /* 0x0000003331917223 */ /* 0x000fe20000010091 */
[-C--:B------:R-:W-:Y:S01]  /*7a90*/  FMUL.FTZ R49, R82, R50.reuse ;  /* 0x0000003252317220 */ /* 0x080fe20000410000 */
[----:B------:R-:W-:-:S02]  /*7aa0*/  FMUL.FTZ R50, R14, R50 ;  /* 0x000000320e327220 */ /* 0x000fc40000410000 */
[----:B------:R-:W-:Y:S02]  /*7ab0*/  IMAD.MOV.U32 R80, RZ, RZ, R36 ;  /* 0x000000ffff507224 */ /* 0x000fe400078e0024 */
[-C--:B------:R-:W-:Y:S01]  /*7ac0*/  FFMA.FTZ R49, R14, R38.reuse, -R49 ;  /* 0x000000260e317223 */ /* 0x080fe20000010831 */
[----:B------:R-:W-:-:S04]  /*7ad0*/  FFMA.FTZ R50, R82, R38, R50 ;  /* 0x0000002652327223 */ /* 0x000fc80000010032 */
[----:B------:R-:W-:Y:S01]  /*7ae0*/  F2FP.F16.F32.PACK_AB R49, R49, R83 ;  /* 0x000000533131723e */ /* 0x000fe200000000ff */
[----:B------:R-:W-:Y:S01]  /*7af0*/  IMAD.MOV.U32 R83, RZ, RZ, R144 ;  /* 0x000000ffff537224 */ /* 0x000fe200078e0090 */
[----:B------:R-:W-:-:S03]  /*7b00*/  F2FP.F16.F32.PACK_AB R50, R50, R145 ;  /* 0x000000913232723e */ /* 0x000fc600000000ff */
[----:B------:R-:W-:Y:S02]  /*7b10*/  IMAD.MOV.U32 R14, RZ, RZ, R49 ;  /* 0x000000ffff0e7224 */ /* 0x000fe400078e0031 */
[----:B------:R-:W-:-:S07]  /*7b20*/  IMAD.MOV.U32 R82, RZ, RZ, R50 ;  /* 0x000000ffff527224 */ /* 0x000fce00078e0032 */
.L_x_4910:
[----:B------:R-:W-:Y:S05]  /*7b30*/  BSYNC B3 ;  /* 0x0000000000037941 */ /* 0x000fea0003800000 */
.L_x_4909:
[----:B------:R-:W-:-:S04]  /*7b40*/  LEA R36, P3, R6, R11, 0x1 ;  /* 0x0000000b06247211 */ /* 0x000fc800078608ff */
[----:B--2---:R-:W-:Y:S02]  /*7b50*/  LEA.HI.X R37, R6, R115, R107, 0x1, P3 ;  /* 0x0000007306257211 */ /* 0x004fe400018f0c6b */
[----:B------:R-:W-:-:S03]  /*7b60*/  ISETP.GE.AND P3, PT, R138, R127, PT ;  /* 0x0000007f8a00720c */ /* 0x000fc60003f66270 */
[----:B----4-:R2:W-:Y:S10]  /*7b70*/  ST.E.128 desc[UR60][R36.64], R12 ;  /* 0x0000000c24007985 */ /* 0x0105f4000c101d3c */
[----:B--2---:R-:W-:-:S05]  /*7b80*/  @!P3 IMAD.WIDE R12, R138, 0x2, R114 ;  /* 0x000000028a0cb825 */ /* 0x004fca00078e0272 */
[----:B---3--:R3:W-:Y:S02]  /*7b90*/  @!P3 ST.E.128 desc[UR60][R12.64], R80 ;  /* 0x000000500c00b985 */ /* 0x0087e4000c101d3c */
.L_x_4908:
[----:B------:R-:W-:Y:S05]  /*7ba0*/  BSYNC B2 ;  /* 0x0000000000027941 */ /* 0x000fea0003800000 */
.L_x_4907:
[----:B------:R-:W-:Y:S01]  /*7bb0*/  ISETP.NE.AND P3, PT, R10, RZ, PT ;  /* 0x000000ff0a00720c */ /* 0x000fe20003f65270 */
[----:B------:R-:W-:-:S12]  /*7bc0*/  BSSY B2, `(.L_x_4911) ;  /* 0x0000079000027945 */ /* 0x000fd80003800000 */
        /* <DEDUP_REMOVED lines=10> */
[----:B------:R-:W-:Y:S02]  /*7c70*/  LEA.HI R13, R13, R48, RZ, 0x3 ;  /* 0x000000300d0d7211 */ /* 0x000fe400078f18ff */
[----:B------:R-:W-:Y:S02]  /*7c80*/  SHF.L.U32 R48, R48, 0x3, RZ ;  /* 0x0000000330307819 */ /* 0x000fe400000006ff */
        /* <DEDUP_REMOVED lines=101> */
.L_x_4914:
[----:B------:R-:W-:Y:S05]  /*82e0*/  BSYNC B3 ;  /* 0x0000000000037941 */ /* 0x000fea0003800000 */
.L_x_4913:
[----:B------:R-:W-:-:S04]  /*82f0*/  LEA R32, P3, R7, R11, 0x1 ;  /* 0x0000000b07207211 */ /* 0x000fc800078608ff */
[----:B--2---:R-:W-:Y:S02]  /*8300*/  LEA.HI.X R33, R7, R115, R106, 0x1, P3 ;  /* 0x0000007307217211 */ /* 0x004fe400018f0c6a */
[----:B------:R-:W-:-:S03]  /*8310*/  ISETP.GE.AND P3, PT, R48, R127, PT ;  /* 0x0000007f3000720c */ /* 0x000fc60003f66270 */
[----:B----4-:R2:W-:Y:S10]  /*8320*/  ST.E.128 desc[UR60][R32.64], R12 ;  /* 0x0000000c20007985 */ /* 0x0105f4000c101d3c */
[----:B--2---:R-:W-:-:S05]  /*8330*/  @!P3 IMAD.WIDE R12, R48, 0x2, R114 ;  /* 0x00000002300cb825 */ /* 0x004fca00078e0272 */
[----:B---3--:R4:W-:Y:S02]  /*8340*/  @!P3 ST.E.128 desc[UR60][R12.64], R36 ;  /* 0x000000240c00b985 */ /* 0x0089e4000c101d3c */
.L_x_4912:
[----:B------:R-:W-:Y:S05]  /*8350*/  BSYNC B2 ;  /* 0x0000000000027941 */ /* 0x000fea0003800000 */
.L_x_4911:
[----:B------:R-:W-:-:S13]  /*8360*/  ISETP.NE.AND P3, PT, R20, RZ, PT ;  /* 0x000000ff1400720c */ /* 0x000fda0003f65270 */
[----:B------:R-:W-:Y:S05]  /*8370*/  @!P3 BRA `(.L_x_4906) ;  /* 0x0000000400e0b947 */ /* 0x000fea0003800000 */
[----:B------:R-:W5:Y:S01]  /*8380*/  LDL R15, [R1+0x30] ;  /* 0x00003000010f7983 */ /* 0x000f620000100800 */
[----:B------:R-:W-:Y:S01]  /*8390*/  LOP3.LUT P5, RZ, R16, 0x1, RZ, 0xc0, !PT ;  /* 0x0000000110ff7812 */ /* 0x000fe200078ac0ff */
[----:B------:R-:W-:Y:S01]  /*83a0*/  BSSY B2, `(.L_x_4915) ;  /* 0x0000071000027945 */ /* 0x000fe20003800000 */
[----:B----4-:R-:W-:Y:S02]  /*83b0*/  LEA R36, P3, R8, R11, 0x1 ;  /* 0x0000000b08247211 */ /* 0x010fe400078608ff */
[----:B------:R-:W-:Y:S02]  /*83c0*/  SEL R11, R118, R131, !P5 ;  /* 0x00000083760b7207 */ /* 0x000fe40006800000 */
[----:B------:R-:W-:Y:S02]  /*83d0*/  SHF.R.U32.HI R14, RZ, 0x3, R229 ;  /* 0x00000003ff0e7819 */ /* 0x000fe400000116e5 */
[----:B---3--:R-:W-:Y:S02]  /*83e0*/  SHF.R.S32.HI R12, RZ, 0x1f, R11 ;  /* 0x0000001fff0c7819 */ /* 0x008fe4000001140b */
[----:B--2---:R-:W-:-:S02]  /*83f0*/  LEA.HI.X R37, R8, R115, R105, 0x1, P3 ;  /* 0x0000007308257211 */ /* 0x004fc400018f0c69 */
[----:B------:R-:W-:Y:S02]  /*8400*/  LEA.HI R11, R12, R11, RZ, 0x4 ;  /* 0x0000000b0c0b7211 */ /* 0x000fe400078f20ff */
[----:B------:R-:W-:Y:S02]  /*8410*/  ISETP.GE.AND P3, PT, R195, R117, PT ;  /* 0x00000075c300720c */ /* 0x000fe40003f66270 */
        /* <DEDUP_REMOVED lines=13> */
[----:B------:R-:W2:Y:S04]  /*84f0*/  LDS.128 R32, [R32+0x1e400] ;  /* 0x01e4000020207984 */ /* 0x000ea80000000c00 */
[----:B------:R-:W3:Y:S01]  /*8500*/  LDS.128 R12, [R12+0x1e400] ;  /* 0x01e400000c0c7984 */ /* 0x000ee20000000c00 */
[----:B------:R-:W-:Y:S05]  /*8510*/  @P3 BRA `(.L_x_4916) ;  /* 0x0000000400643947 */ /* 0x000fea0003800000 */
[----:B------:R-:W-:Y:S01]  /*8520*/  HADD2.F32 R39, -RZ, R159.H1_H1 ;  /* 0x3000009fff277230 */ /* 0x000fe20000004100 */
[--C-:B------:R-:W-:Y:S01]  /*8530*/  SHF.R.U64 R28, R28, 0x10, R29.reuse ;  /* 0x000000101c1c7819 */ /* 0x100fe2000000121d */
[----:B--2---:R-:W-:Y:S01]  /*8540*/  HADD2.F32 R38, -RZ, R33.H0_H0 ;  /* 0x20000021ff267230 */ /* 0x004fe20000004100 */
[----:B------:R-:W-:Y:S01]  /*8550*/  SHF.R.U32.HI R29, RZ, 0x10, R29 ;  /* 0x00000010ff1d7819 */ /* 0x000fe2000001161d */
[----:B---3--:R-:W-:Y:S01]  /*8560*/  HADD2.F32 R45, -RZ, R13.H0_H0 ;  /* 0x2000000dff2d7230 */ /* 0x008fe20000004100 */
[----:B------:R-:W-:Y:S01]  /*8570*/  SHF.R.U64 R40, R40, 0x10, R41 ;  /* 0x0000001028287819 */ /* 0x000fe20000001229 */
[----:B------:R-:W-:Y:S02]  /*8580*/  HADD2.F32 R44, -RZ, R157.H1_H1 ;  /* 0x3000009dff2c7230 */ /* 0x000fe40000004100 */
[-C--:B------:R-:W-:Y:S01]  /*8590*/  FMUL.FTZ R46, R38, R39.reuse ;  /* 0x00000027262e7220 */ /* 0x080fe20000410000 */
[----:B------:R-:W-:Y:S02]  /*85a0*/  HADD2.F32 R33, -RZ, R33.H1_H1 ;  /* 0x30000021ff217230 */ /* 0x000fe40000004100 */
[----:B------:R-:W-:Y:S01]  /*85b0*/  FMUL.FTZ R39, R45, R39 ;  /* 0x000000272d277220 */ /* 0x000fe20000410000 */
[----:B------:R-:W-:-:S02]  /*85c0*/  HADD2.F32 R13, -RZ, R13.H1_H1 ;  /* 0x3000000dff0d7230 */ /* 0x000fc40000004100 */
[-C--:B------:R-:W-:Y:S01]  /*85d0*/  FFMA.FTZ R46, R45, R44.reuse, -R46 ;  /* 0x0000002c2d2e7223 */ /* 0x080fe2000001082e */
[----:B------:R-:W-:Y:S02]  /*85e0*/  HADD2.F32 R29, -RZ, R29.H0_H0 ;  /* 0x2000001dff1d7230 */ /* 0x000fe40000004100 */
[----:B------:R-:W-:Y:S01]  /*85f0*/  FFMA.FTZ R38, R38, R44, R39 ;  /* 0x0000002c26267223 */ /* 0x000fe20000010027 */
[----:B------:R-:W-:Y:S01]  /*8600*/  SHF.R.U32.HI R39, RZ, 0x10, R41 ;  /* 0x00000010ff277819 */ /* 0x000fe20000011629 */
[--C-:B------:R-:W-:Y:S01]  /*8610*/  HADD2.F32 R41, -RZ, R15.reuse.H0_H0 ;  /* 0x2000000fff297230 */ /* 0x100fe20000004100 */
[--C-:B------:R-:W-:Y:S01]  /*8620*/  SHF.R.U64 R30, R30, 0x10, R31.reuse ;  /* 0x000000101e1e7819 */ /* 0x100fe2000000121f */
[----:B------:R-:W-:Y:S01]  /*8630*/  HADD2.F32 R15, -RZ, R15.H1_H1 ;  /* 0x3000000fff0f7230 */ /* 0x000fe20000004100 */
[----:B------:R-:W-:Y:S01]  /*8640*/  SHF.R.U32.HI R31, RZ, 0x10, R31 ;  /* 0x00000010ff1f7819 */ /* 0x000fe2000001161f */
[----:B------:R-:W-:Y:S01]  /*8650*/  HADD2.F32 R39, -RZ, R39.H0_H0 ;  /* 0x20000027ff277230 */ /* 0x000fe20000004100 */
[----:B------:R-:W-:Y:S01]  /*8660*/  SHF.R.U64 R42, R42, 0x10, R43 ;  /* 0x000000102a2a7819 */ /* 0x000fe2000000122b */
[----:B------:R-:W-:-:S02]  /*8670*/  HADD2.F32 R159, -RZ, R159.H0_H0 ;  /* 0x2000009fff9f7230 */ /* 0x000fc40000004100 */
[----:B------:R-:W-:Y:S02]  /*8680*/  HADD2.F32 R31, -RZ, R31.H0_H0 ;  /* 0x2000001fff1f7230 */ /* 0x000fe40000004100 */
[-C--:B------:R-:W-:Y:S01]  /*8690*/  FMUL.FTZ R44, R33, R39.reuse ;  /* 0x00000027212c7220 */ /* 0x080fe20000410000 */
[C---:B------:R-:W-:Y:S01]  /*86a0*/  FMUL.FTZ R39, R13.reuse, R39 ;  /* 0x000000270d277220 */ /* 0x040fe20000410000 */
[----:B------:R-:W-:Y:S02]  /*86b0*/  HADD2.F32 R157, -RZ, R157.H0_H0 ;  /* 0x2000009dff9d7230 */ /* 0x000fe40000004100 */
[-C--:B------:R-:W-:Y:S01]  /*86c0*/  FFMA.FTZ R44, R13, R29.reuse, -R44 ;  /* 0x0000001d0d2c7223 */ /* 0x080fe2000001082c */
[----:B------:R-:W-:Y:S02]  /*86d0*/  IMAD.MOV.U32 R13, RZ, RZ, R35 ;  /* 0x000000ffff0d7224 */ /* 0x000fe400078e0023 */
[----:B------:R-:W-:Y:S01]  /*86e0*/  FFMA.FTZ R39, R33, R29, R39 ;  /* 0x0000001d21277223 */ /* 0x000fe20000010027 */
[----:B------:R-:W-:-:S02]  /*86f0*/  HADD2.F32 R29, -RZ, R158.H1_H1 ;  /* 0x3000009eff1d7230 */ /* 0x000fc40000004100 */
[----:B------:R-:W-:Y:S01]  /*8700*/  HADD2.F32 R35, -RZ, R156.H1_H1 ;  /* 0x3000009cff237230 */ /* 0x000fe20000004100 */
[----:B------:R-:W-:Y:S01]  /*8710*/  F2FP.F16.F32.PACK_AB R44, R44, R46 ;  /* 0x0000002e2c2c723e */ /* 0x000fe200000000ff */
[--C-:B------:R-:W-:Y:S01]  /*8720*/  HADD2.F32 R33, -RZ, R13.reuse.H0_H0 ;  /* 0x2000000dff217230 */ /* 0x100fe20000004100 */
[----:B------:R-:W-:Y:S01]  /*8730*/  F2FP.F16.F32.PACK_AB R38, R39, R38 ;  /* 0x000000262726723e */ /* 0x000fe200000000ff */
[----:B------:R-:W-:Y:S02]  /*8740*/  HADD2.F32 R13, -RZ, R13.H1_H1 ;  /* 0x3000000dff0d7230 */ /* 0x000fe40000004100 */
[----:B------:R-:W-:Y:S02]  /*8750*/  HADD2.F32 R40, -RZ, R40.H0_H0 ;  /* 0x20000028ff287230 */ /* 0x000fe40000004100 */
[-C--:B------:R-:W-:Y:S01]  /*8760*/  FMUL.FTZ R45, R33, R29.reuse ;  /* 0x0000001d212d7220 */ /* 0x080fe20000410000 */
[----:B------:R-:W-:Y:S01]  /*8770*/  FMUL.FTZ R29, R41, R29 ;  /* 0x0000001d291d7220 */ /* 0x000fe20000410000 */
[----:B------:R-:W-:-:S02]  /*8780*/  HADD2.F32 R28, -RZ, R28.H0_H0 ;  /* 0x2000001cff1c7230 */ /* 0x000fc40000004100 */
[-C--:B------:R-:W-:Y:S01]  /*8790*/  FFMA.FTZ R45, R41, R35.reuse, -R45 ;  /* 0x00000023292d7223 */ /* 0x080fe2000001082d */
[----:B------:R-:W-:Y:S01]  /*87a0*/  FFMA.FTZ R29, R33, R35, R29 ;  /* 0x00000023211d7223 */ /* 0x000fe2000001001d */
[----:B------:R-:W-:Y:S01]  /*87b0*/  SHF.R.U32.HI R33, RZ, 0x10, R43 ;  /* 0x00000010ff217819 */ /* 0x000fe2000001162b */
[----:B------:R-:W-:Y:S02]  /*87c0*/  HADD2.F32 R158, -RZ, R158.H0_H0 ;  /* 0x2000009eff9e7230 */ /* 0x000fe40000004100 */
[----:B------:R-:W-:Y:S02]  /*87d0*/  HADD2.F32 R156, -RZ, R156.H0_H0 ;  /* 0x2000009cff9c7230 */ /* 0x000fe40000004100 */
[----:B------:R-:W-:Y:S02]  /*87e0*/  HADD2.F32 R33, -RZ, R33.H0_H0 ;  /* 0x20000021ff217230 */ /* 0x000fe40000004100 */
[----:B------:R-:W-:Y:S02]  /*87f0*/  HADD2.F32 R42, -RZ, R42.H0_H0 ;  /* 0x2000002aff2a7230 */ /* 0x000fe40000004100 */
[----:B------:R-:W-:-:S02]  /*8800*/  HADD2.F32 R30, -RZ, R30.H0_H0 ;  /* 0x2000001eff1e7230 */ /* 0x000fc40000004100 */
        /* <DEDUP_REMOVED lines=12> */
[----:B------:R-:W-:Y:S01]  /*88d0*/  FFMA.FTZ R31, R15, R157, -R31 ;  /* 0x0000009d0f1f7223 */ /* 0x000fe2000001081f */
[----:B------:R-:W-:-:S02]  /*88e0*/  HADD2.F32 R15, -RZ, R14.H0_H0 ;  /* 0x2000000eff0f7230 */ /* 0x000fc40000004100 */
[----:B------:R-:W-:Y:S01]  /*88f0*/  FFMA.FTZ R159, R13, R157, R159 ;  /* 0x0000009d0d9f7223 */ /* 0x000fe2000001009f */
[-C--:B------:R-:W-:Y:S01]  /*8900*/  FMUL.FTZ R13, R32, R40.reuse ;  /* 0x00000028200d7220 */ /* 0x080fe20000410000 */
[C---:B------:R-:W-:Y:S01]  /*8910*/  FMUL.FTZ R40, R12.reuse, R40 ;  /* 0x000000280c287220 */ /* 0x040fe20000410000 */
[----:B------:R-:W-:Y:S02]  /*8920*/  HADD2.F32 R14, -RZ, R14.H1_H1 ;  /* 0x3000000eff0e7230 */ /* 0x000fe40000004100 */
[-C--:B------:R-:W-:Y:S01]  /*8930*/  FFMA.FTZ R13, R12, R28.reuse, -R13 ;  /* 0x0000001c0c0d7223 */ /* 0x080fe2000001080d */
[--C-:B------:R-:W-:Y:S02]  /*8940*/  HADD2.F32 R12, -RZ, R34.reuse.H0_H0 ;  /* 0x20000022ff0c7230 */ /* 0x100fe40000004100 */
[----:B------:R-:W-:Y:S01]  /*8950*/  FFMA.FTZ R40, R32, R28, R40 ;  /* 0x0000001c20287223 */ /* 0x000fe20000010028 */
[----:B------:R-:W-:Y:S01]  /*8960*/  HADD2.F32 R34, -RZ, R34.H1_H1 ;  /* 0x30000022ff227230 */ /* 0x000fe20000004100 */
[----:B------:R-:W-:Y:S01]  /*8970*/  F2FP.F16.F32.PACK_AB R13, R13, R31 ;  /* 0x0000001f0d0d723e */ /* 0x000fe200000000ff */
[-C--:B------:R-:W-:Y:S01]  /*8980*/  FMUL.FTZ R28, R12, R158.reuse ;  /* 0x0000009e0c1c7220 */ /* 0x080fe20000410000 */
[----:B------:R-:W-:Y:S01]  /*8990*/  FMUL.FTZ R158, R15, R158 ;  /* 0x0000009e0f9e7220 */ /* 0x000fe20000410000 */
[----:B------:R-:W-:Y:S01]  /*89a0*/  F2FP.F16.F32.PACK_AB R40, R40, R159 ;  /* 0x0000009f2828723e */ /* 0x000fe200000000ff */
[----:B------:R-:W-:-:S02]  /*89b0*/  IMAD.MOV.U32 R33, RZ, RZ, R38 ;  /* 0x000000ffff217224 */ /* 0x000fc400078e0026 */
[-C--:B------:R-:W-:Y:S01]  /*89c0*/  FFMA.FTZ R28, R15, R156.reuse, -R28 ;  /* 0x0000009c0f1c7223 */ /* 0x080fe2000001081c */
[----:B------:R-:W-:Y:S01]  /*89d0*/  FFMA.FTZ R158, R12, R156, R158 ;  /* 0x0000009c0c9e7223 */ /* 0x000fe2000001009e */
[-C--:B------:R-:W-:Y:S01]  /*89e0*/  FMUL.FTZ R12, R34, R42.reuse ;  /* 0x0000002a220c7220 */ /* 0x080fe20000410000 */
[C---:B------:R-:W-:Y:S01]  /*89f0*/  FMUL.FTZ R42, R14.reuse, R42 ;  /* 0x0000002a0e2a7220 */ /* 0x040fe20000410000 */
[----:B------:R-:W-:Y:S02]  /*8a00*/  IMAD.MOV.U32 R15, RZ, RZ, R35 ;  /* 0x000000ffff0f7224 */ /* 0x000fe400078e0023 */
[-C--:B------:R-:W-:Y:S01]  /*8a10*/  FFMA.FTZ R12, R14, R30.reuse, -R12 ;  /* 0x0000001e0e0c7223 */ /* 0x080fe2000001080c */
[----:B------:R-:W-:Y:S01]  /*8a20*/  FFMA.FTZ R42, R34, R30, R42 ;  /* 0x0000001e222a7223 */ /* 0x000fe2000001002a */
[----:B------:R-:W-:Y:S02]  /*8a30*/  IMAD.MOV.U32 R32, RZ, RZ, R40 ;  /* 0x000000ffff207224 */ /* 0x000fe400078e0028 */
[----:B------:R-:W-:Y:S01]  /*8a40*/  IMAD.MOV.U32 R35, RZ, RZ, R29 ;  /* 0x000000ffff237224 */ /* 0x000fe200078e001d */
[----:B------:R-:W-:-:S02]  /*8a50*/  F2FP.F16.F32.PACK_AB R28, R12, R28 ;  /* 0x0000001c0c1c723e */ /* 0x000fc400000000ff */
[----:B------:R-:W-:Y:S02]  /*8a60*/  F2FP.F16.F32.PACK_AB R42, R42, R158 ;  /* 0x0000009e2a2a723e */ /* 0x000fe400000000ff */
[----:B------:R-:W-:Y:S01]  /*8a70*/  MOV R12, R13 ;  /* 0x0000000d000c7202 */ /* 0x000fe20000000f00 */
[----:B------:R-:W-:Y:S02]  /*8a80*/  IMAD.MOV.U32 R13, RZ, RZ, R44 ;  /* 0x000000ffff0d7224 */ /* 0x000fe400078e002c */
[----:B------:R-:W-:Y:S02]  /*8a90*/  IMAD.MOV.U32 R14, RZ, RZ, R28 ;  /* 0x000000ffff0e7224 */ /* 0x000fe400078e001c */
[----:B------:R-:W-:-:S07]  /*8aa0*/  IMAD.MOV.U32 R34, RZ, RZ, R42 ;  /* 0x000000ffff227224 */ /* 0x000fce00078e002a */
.L_x_4916:
[----:B------:R-:W-:Y:S05]  /*8ab0*/  BSYNC B2 ;  /* 0x0000000000027941 */ /* 0x000fea0003800000 */
.L_x_4915:
[----:B------:R-:W-:Y:S01]  /*8ac0*/  ISETP.GE.AND P3, PT, R11, R127, PT ;  /* 0x0000007f0b00720c */ /* 0x000fe20003f66270 */
[----:B---3--:R3:W-:-:S12]  /*8ad0*/  ST.E.128 desc[UR60][R36.64], R12 ;  /* 0x0000000c24007985 */ /* 0x0087d8000c101d3c */
[----:B------:R-:W-:-:S05]  /*8ae0*/  @!P3 IMAD.WIDE R114, R11, 0x2, R114 ;  /* 0x000000020b72b825 */ /* 0x000fca00078e0272 */
[----:B--2---:R3:W-:Y:S02]  /*8af0*/  @!P3 ST.E.128 desc[UR60][R114.64], R32 ;  /* 0x000000207200b985 */ /* 0x0047e4000c101d3c */
.L_x_4906:
[----:B------:R-:W-:Y:S05]  /*8b00*/  BSYNC B1 ;  /* 0x0000000000017941 */ /* 0x000fea0003800000 */
.L_x_4905:
[----:B------:R-:W-:-:S03]  /*8b10*/  UMOV UR4, 0xffffffff ;  /* 0xffffffff00047882 */ /* 0x000fc60000000000 */
[----:B------:R-:W-:Y:S05]  /*8b20*/  BRA.DIV UR4, `(.L_x_4917) ;  /* 0x00000242046c7947 */ /* 0x000fea000b800000 */
[----:B-1----:R-:W1:Y:S04]  /*8b30*/  SHFL.IDX PT, R113, R113, 0x1, 0x1c1f ;  /* 0x003c1f0071717f89 */ /* 0x002e6800000e0000 */
[----:B------:R-:W0:Y:S02]  /*8b40*/  SHFL.IDX PT, R116, R116, 0x1, 0x1c1f ;  /* 0x003c1f0074747f89 */ /* 0x000e2400000e0000 */
.L_x_5288:
[----:B------:R-:W-:Y:S05]  /*8b50*/  @P4 BRA `(.L_x_4874) ;  /* 0x0000001c007c4947 */ /* 0x000fea0003800000 */
[----:B------:R-:W-:Y:S01]  /*8b60*/  ISETP.NE.AND P3, PT, R9, RZ, PT ;  /* 0x000000ff0900720c */ /* 0x000fe20003f65270 */
[----:B------:R-:W-:Y:S01]  /*8b70*/  BSSY B1, `(.L_x_4918) ;  /* 0x000007b000017945 */ /* 0x000fe20003800000 */
[----:B0--3--:R-:W-:Y:S01]  /*8b80*/  IMAD.MOV.U32 R32, RZ, RZ, R116 ;  /* 0x000000ffff207224 */ /* 0x009fe200078e0074 */
[----:B-1----:R-:W-:-:S10]  /*8b90*/  MOV R33, R113 ;  /* 0x0000007100217202 */ /* 0x002fd40000000f00 */
[----:B------:R-:W-:Y:S05]  /*8ba0*/  @!P3 BRA `(.L_x_4919) ;  /* 0x0000000400dcb947 */ /* 0x000fea0003800000 */
[----:B------:R-:W3:Y:S01]  /*8bb0*/  LDL R14, [R1+0x34] ;  /* 0x00003400010e7983 */ /* 0x000ee20000100800 */
[----:B------:R-:W-:Y:S01]  /*8bc0*/  SEL R11, R118, R131, !P0 ;  /* 0x00000083760b7207 */ /* 0x000fe20004000000 */
[----:B------:R-:W-:Y:S01]  /*8bd0*/  BSSY B2, `(.L_x_4920) ;  /* 0x0000072000027945 */ /* 0x000fe20003800000 */
[----:B----4-:R-:W-:Y:S02]  /*8be0*/  SHF.R.U32.HI R13, RZ, 0x3, R226 ;  /* 0x00000003ff0d7819 */ /* 0x010fe400000116e2 */
[----:B------:R-:W-:Y:S02]  /*8bf0*/  SHF.R.S32.HI R12, RZ, 0x1f, R11 ;  /* 0x0000001fff0c7819 */ /* 0x000fe4000001140b */
[----:B------:R-:W-:Y:S02]  /*8c00*/  LEA R34, P3, R6, R116, 0x1 ;  /* 0x0000007406227211 */ /* 0x000fe400078608ff */
[----:B------:R-:W-:Y:S02]  /*8c10*/  LEA.HI R12, R12, R11, RZ, 0x4 ;  /* 0x0000000b0c0c7211 */ /* 0x000fe400078f20ff */
[----:B------:R-:W-:-:S02]  /*8c20*/  ISETP.GE.AND P4, PT, R18, R117, PT ;  /* 0x000000751200720c */ /* 0x000fc40003f86270 */
[----:B------:R-:W-:Y:S02]  /*8c30*/  LEA.HI.SX32 R36, R12, R111, 0x1c ;  /* 0x0000006f0c247211 */ /* 0x000fe400078fe2ff */
[----:B------:R-:W-:Y:S02]  /*8c40*/  LEA.HI.X R35, R6, R113, R107, 0x1, P3 ;  /* 0x0000007106237211 */ /* 0x000fe400018f0c6b */
[----:B------:R-:W-:-:S04]  /*8c50*/  SHF.R.S32.HI R12, RZ, 0x1f, R36 ;  /* 0x0000001fff0c7819 */ /* 0x000fc80000011424 */
[----:B------:R-:W-:Y:S01]  /*8c60*/  LEA.HI R12, R12, R36, RZ, 0x3 ;  /* 0x000000240c0c7211 */ /* 0x000fe200078f18ff */
[----:B------:R-:W-:-:S03]  /*8c70*/  IMAD.SHL.U32 R36, R36, 0x8, RZ ;  /* 0x0000000824247824 */ /* 0x000fc600078e00ff */
[----:B------:R-:W-:Y:S02]  /*8c80*/  SHF.R.S32.HI R12, RZ, 0x3, R12 ;  /* 0x00000003ff0c7819 */ /* 0x000fe4000001140c */
[----:B------:R-:W-:Y:S02]  /*8c90*/  LOP3.LUT R11, R226, 0x38, R36, 0xf8, !PT ;  /* 0x00000038e20b7812 */ /* 0x000fe400078ef824 */
[----:B------:R-:W-:Y:S02]  /*8ca0*/  ISETP.GE.AND P3, PT, R36, R127, PT ;  /* 0x0000007f2400720c */ /* 0x000fe40003f66270 */
[----:B------:R-:W-:-:S11]  /*8cb0*/  LOP3.LUT R11, R11, R13, RZ, 0x3c, !PT ;  /* 0x0000000d0b0b7212 */ /* 0x000fd600078e3cff */
[----:B------:R-:W-:-:S04]  /*8cc0*/  @!P3 IMAD.WIDE R36, R36, 0x2, R32 ;  /* 0x000000022424b825 */ /* 0x000fc800078e0220 */
[----:B---3--:R-:W-:-:S04]  /*8cd0*/  IMAD R12, R12, 0x1800, R14 ;  /* 0x000018000c0c7824 */ /* 0x008fc800078e020e */
[----:B------:R-:W-:Y:S02]  /*8ce0*/  IMAD.IADD R11, R12, 0x1, R11 ;  /* 0x000000010c0b7824 */ /* 0x000fe400078e020b */
[C---:B------:R-:W-:Y:S02]  /*8cf0*/  IMAD R12, R22.reuse, 0x4800, R130 ;  /* 0x00004800160c7824 */ /* 0x040fe400078e0282 */
        /* <DEDUP_REMOVED lines=12> */
[----:B------:R-:W-:Y:S01]  /*8dc0*/  HADD2.F32 R39, -RZ, R11.H0_H0 ;  /* 0x2000000bff277230 */ /* 0x000fe20000004100 */
[----:B------:R-:W-:Y:S01]  /*8dd0*/  SHF.R.U64 R62, R62, 0x10, R63 ;  /* 0x000000103e3e7819 */ /* 0x000fe2000000123f */
        /* <DEDUP_REMOVED lines=17> */
[----:B------:R-:W-:Y:S02]  /*8ef0*/  HADD2.F32 R74, -RZ, R74.H0_H0 ;  /* 0x2000004aff4a7230 */ /* 0x000fe40000004100 */
[----:B------:R-:W-:Y:S01]  /*8f00*/  FFMA.FTZ R29, R40, R11, -R41 ;  /* 0x0000000b281d7223 */ /* 0x000fe20000010829 */
[----:B------:R-:W-:-:S02]  /*8f10*/  HADD2.F32 R41, -RZ, R154.H1_H1 ;  /* 0x3000009aff297230 */ /* 0x000fc40000004100 */
[----:B------:R-:W-:Y:S01]  /*8f20*/  FFMA.FTZ R11, R13, R11, R42 ;  /* 0x0000000b0d0b7223 */ /* 0x000fe2000001002a */
[----:B------:R-:W-:Y:S02]  /*8f30*/  IMAD.MOV.U32 R13, RZ, RZ, R15 ;  /* 0x000000ffff0d7224 */ /* 0x000fe400078e000f */
[----:B------:R-:W-:Y:S01]  /*8f40*/  HADD2.F32 R15, -RZ, R31.H0_H0 ;  /* 0x2000001fff0f7230 */ /* 0x000fe20000004100 */
[----:B------:R-:W-:Y:S01]  /*8f50*/  F2FP.F16.F32.PACK_AB R29, R29, R39 ;  /* 0x000000271d1d723e */ /* 0x000fe200000000ff */
[----:B------:R-:W-:Y:S01]  /*8f60*/  HADD2.F32 R42, -RZ, R152.H1_H1 ;  /* 0x30000098ff2a7230 */ /* 0x000fe20000004100 */
[----:B------:R-:W-:Y:S01]  /*8f70*/  F2FP.F16.F32.PACK_AB R11, R11, R38 ;  /* 0x000000260b0b723e */ /* 0x000fe200000000ff */
[----:B------:R-:W-:Y:S02]  /*8f80*/  HADD2.F32 R40, -RZ, R13.H0_H0 ;  /* 0x2000000dff287230 */ /* 0x000fe40000004100 */
[----:B------:R-:W-:Y:S01]  /*8f90*/  FMUL.FTZ R43, R15, R41 ;  /* 0x000000290f2b7220 */ /* 0x000fe20000410000 */
[----:B------:R-:W-:-:S02]  /*8fa0*/  HADD2.F32 R154, -RZ, R154.H0_H0 ;  /* 0x2000009aff9a7230 */ /* 0x000fc40000004100 */
[----:B------:R-:W-:Y:S02]  /*8fb0*/  HADD2.F32 R152, -RZ, R152.H0_H0 ;  /* 0x20000098ff987230 */ /* 0x000fe40000004100 */
[C---:B------:R-:W-:Y:S01]  /*8fc0*/  FMUL.FTZ R41, R40.reuse, R41 ;  /* 0x0000002928297220 */ /* 0x040fe20000410000 */
[-C--:B------:R-:W-:Y:S01]  /*8fd0*/  FFMA.FTZ R43, R40, R42.reuse, -R43 ;  /* 0x0000002a282b7223 */ /* 0x080fe2000001082b */
[----:B------:R-:W-:Y:S01]  /*8fe0*/  SHF.R.U32.HI R40, RZ, 0x10, R75 ;  /* 0x00000010ff287819 */ /* 0x000fe2000001164b */
[----:B------:R-:W-:Y:S02]  /*8ff0*/  HADD2.F32 R62, -RZ, R62.H0_H0 ;  /* 0x2000003eff3e7230 */ /* 0x000fe40000004100 */
[----:B------:R-:W-:Y:S01]  /*9000*/  FFMA.FTZ R41, R15, R42, R41 ;  /* 0x0000002a0f297223 */ /* 0x000fe20000010029 */
[----:B------:R-:W-:Y:S01]  /*9010*/  HADD2.F32 R15, -RZ, R31.H1_H1 ;  /* 0x3000001fff0f7230 */ /* 0x000fe20000004100 */
[----:B------:R-:W-:Y:S01]  /*9020*/  SHF.R.U32.HI R42, RZ, 0x10, R63 ;  /* 0x00000010ff2a7819 */ /* 0x000fe2000001163f */
[----:B------:R-:W-:-:S02]  /*9030*/  HADD2.F32 R31, -RZ, R40.H0_H0 ;  /* 0x20000028ff1f7230 */ /* 0x000fc40000004100 */
[----:B------:R-:W-:Y:S02]  /*9040*/  HADD2.F32 R40, -RZ, R13.H1_H1 ;  /* 0x3000000dff287230 */ /* 0x000fe40000004100 */
        /* <DEDUP_REMOVED lines=26> */
[----:B------:R-:W-:-:S02]  /*91f0*/  F2FP.F16.F32.PACK_AB R72, R72, R155 ;  /* 0x0000009b4848723e */ /* 0x000fc400000000ff */
[----:B------:R-:W-:Y:S01]  /*9200*/  FFMA.FTZ R28, R15, R152, -R28 ;  /* 0x000000980f1c7223 */ /* 0x000fe2000001081c */
[-C--:B------:R-:W-:Y:S01]  /*9210*/  FMUL.FTZ R15, R30, R74.reuse ;  /* 0x0000004a1e0f7220 */ /* 0x080fe20000410000 */
[----:B------:R-:W-:Y:S01]  /*9220*/  FMUL.FTZ R74, R14, R74 ;  /* 0x0000004a0e4a7220 */ /* 0x000fe20000410000 */
[----:B------:R-:W-:Y:S01]  /*9230*/  FFMA.FTZ R154, R12, R152, R154 ;  /* 0x000000980c9a7223 */ /* 0x000fe2000001009a */
        /* <DEDUP_REMOVED lines=11> */
.L_x_4921:
[----:B------:R-:W-:Y:S05]  /*92f0*/  BSYNC B2 ;  /* 0x0000000000027941 */ /* 0x000fea0003800000 */
.L_x_4920:
[----:B0-----:R0:W-:Y:S04]  /*9300*/  ST.E.128 desc[UR60][R34.64], R12 ;  /* 0x0000000c22007985 */ /* 0x0011e8000c101d3c */
[----:B-1----:R0:W-:Y:S02]  /*9310*/  @!P3 ST.E.128 desc[UR60][R36.64], R28 ;  /* 0x0000001c2400b985 */ /* 0x0021e4000c101d3c */
.L_x_4919:
[----:B------:R-:W-:Y:S05]  /*9320*/  BSYNC B1 ;  /* 0x0000000000017941 */ /* 0x000fea0003800000 */
.L_x_4918:
[----:B------:R-:W-:Y:S01]  /*9330*/  ISETP.NE.AND P3, PT, R10, RZ, PT ;  /* 0x000000ff0a00720c */ /* 0x000fe20003f65270 */
[----:B------:R-:W-:-:S12]  /*9340*/  BSSY B1, `(.L_x_4922) ;  /* 0x0000074000017945 */ /* 0x000fd80003800000 */
[----:B------:R-:W-:Y:S05]  /*9350*/  @!P3 BRA `(.L_x_4923) ;  /* 0x0000000400c8b947 */ /* 0x000fea0003800000 */
[----:B0-----:R-:W3:Y:S01]  /*9360*/  LDL R14, [R1+0x34] ;  /* 0x00003400010e7983 */ /* 0x001ee20000100800 */
        /* <DEDUP_REMOVED lines=9> */
[----:B------:R-:W-:Y:S01]  /*9400*/  SHF.R.S32.HI R12, RZ, 0x1f, R11 ;  /* 0x0000001fff0c7819 */ /* 0x000fe2000001140b */
[----:B------:R-:W-:-:S03]  /*9410*/  IMAD.SHL.U32 R37, R11, 0x8, RZ ;  /* 0x000000080b257824 */ /* 0x000fc600078e00ff */
[----:B------:R-:W-:Y:S02]  /*9420*/  LEA.HI R12, R12, R11, RZ, 0x3 ;  /* 0x0000000b0c0c7211 */ /* 0x000fe400078f18ff */
[----:B------:R-:W-:Y:S02]  /*9430*/  LOP3.LUT R11, R226, 0x38, R37, 0xf8, !PT ;  /* 0x00000038e20b7812 */ /* 0x000fe400078ef825 */
[----:B------:R-:W-:Y:S02]  /*9440*/  SHF.R.S32.HI R12, RZ, 0x3, R12 ;  /* 0x00000003ff0c7819 */ /* 0x000fe4000001140c */
[----:B------:R-:W-:Y:S02]  /*9450*/  LOP3.LUT R11, R11, R13, RZ, 0x3c, !PT ;  /* 0x0000000d0b0b7212 */ /* 0x000fe400078e3cff */
[----:B------:R-:W-:-:S13]  /*9460*/  ISETP.GE.AND P3, PT, R37, R127, PT ;  /* 0x0000007f2500720c */ /* 0x000fda0003f66270 */
        /* <DEDUP_REMOVED lines=10> */
[--C-:B------:R-:W-:Y:S01]  /*9510*/  SHF.R.U64 R38, R68, 0x10, R69.reuse ;  /* 0x0000001044267819 */ /* 0x100fe20000001245 */
[----:B-1----:R-:W-:Y:S01]  /*9520*/  HADD2.F32 R44, -RZ, R29.H1_H1 ;  /* 0x3000001dff2c7230 */ /* 0x002fe20000004100 */
[----:B------:R-:W-:Y:S01]  /*9530*/  SHF.R.U32.HI R68, RZ, 0x10, R69 ;  /* 0x00000010ff447819 */ /* 0x000fe20000011645 */
[----:B0-----:R-:W-:Y:S01]  /*9540*/  HADD2.F32 R46, -RZ, R13.H1_H1 ;  /* 0x3000000dff2e7230 */ /* 0x001fe20000004100 */
        /* <DEDUP_REMOVED lines=9> */
[----:B------:R-:W-:Y:S02]  /*95e0*/  HADD2.F32 R13, -RZ, R56.H0_H0 ;  /* 0x20000038ff0d7230 */ /* 0x000fe40000004100 */
[C---:B------:R-:W-:Y:S01]  /*95f0*/  FMUL.FTZ R45, R46.reuse, R45 ;  /* 0x0000002d2e2d7220 */ /* 0x040fe20000410000 */
[----:B------:R-:W-:Y:S02]  /*9600*/  HADD2.F32 R41, -RZ, R149.H1_H1 ;  /* 0x30000095ff297230 */ /* 0x000fe40000004100 */
[-C--:B------:R-:W-:Y:S01]  /*9610*/  FMUL.FTZ R48, R43, R42.reuse ;  /* 0x0000002a2b307220 */ /* 0x080fe20000410000 */
[----:B------:R-:W-:Y:S01]  /*9620*/  FMUL.FTZ R42, R29, R42 ;  /* 0x0000002a1d2a7220 */ /* 0x000fe20000410000 */
[-C--:B------:R-:W-:Y:S01]  /*9630*/  FFMA.FTZ R47, R46, R13.reuse, -R47 ;  /* 0x0000000d2e2f7223 */ /* 0x080fe2000001082f */
[----:B------:R-:W-:Y:S01]  /*9640*/  FFMA.FTZ R45, R44, R13, R45 ;  /* 0x0000000d2c2d7223 */ /* 0x000fe2000001002d */
[--C-:B------:R-:W-:Y:S01]  /*9650*/  SHF.R.U64 R39, R58, 0x10, R59.reuse ;  /* 0x000000103a277819 */ /* 0x100fe2000000123b */
[----:B------:R-:W-:Y:S01]  /*9660*/  HADD2.F32 R13, -RZ, R150.H1_H1 ;  /* 0x30000096ff0d7230 */ /* 0x000fe20000004100 */
[----:B------:R-:W-:Y:S01]  /*9670*/  SHF.R.U32.HI R58, RZ, 0x10, R59 ;  /* 0x00000010ff3a7819 */ /* 0x000fe2000001163b */
[----:B------:R-:W-:-:S02]  /*9680*/  HADD2.F32 R44, -RZ, R31.H0_H0 ;  /* 0x2000001fff2c7230 */ /* 0x000fc40000004100 */
[-C--:B------:R-:W-:Y:S01]  /*9690*/  FFMA.FTZ R48, R29, R41.reuse, -R48 ;  /* 0x000000291d307223 */ /* 0x080fe20000010830 */
[----:B------:R-:W-:Y:S02]  /*96a0*/  HADD2.F32 R46, -RZ, R15.H0_H0 ;  /* 0x2000000fff2e7230 */ /* 0x000fe40000004100 */
[----:B------:R-:W-:Y:S01]  /*96b0*/  FFMA.FTZ R42, R43, R41, R42 ;  /* 0x000000292b2a7223 */ /* 0x000fe2000001002a */
[----:B------:R-:W-:Y:S02]  /*96c0*/  HADD2.F32 R31, -RZ, R31.H1_H1 ;  /* 0x3000001fff1f7230 */ /* 0x000fe40000004100 */
[----:B------:R-:W-:Y:S02]  /*96d0*/  HADD2.F32 R70, -RZ, R70.H0_H0 ;  /* 0x20000046ff467230 */ /* 0x000fe40000004100 */
[----:B------:R-:W-:Y:S01]  /*96e0*/  FMUL.FTZ R43, R46, R13 ;  /* 0x0000000d2e2b7220 */ /* 0x000fe20000410000 */
[----:B------:R-:W-:Y:S01]  /*96f0*/  HADD2.F32 R29, -RZ, R148.H1_H1 ;  /* 0x30000094ff1d7230 */ /* 0x000fe20000004100 */
[----:B------:R-:W-:Y:S01]  /*9700*/  F2FP.F16.F32.PACK_AB R47, R47, R48 ;  /* 0x000000302f2f723e */ /* 0x000fe200000000ff */
[----:B------:R-:W-:-:S02]  /*9710*/  HADD2.F32 R41, -RZ, R15.H1_H1 ;  /* 0x3000000fff297230 */ /* 0x000fc40000004100 */
[----:B------:R-:W-:Y:S01]  /*9720*/  FMUL.FTZ R15, R44, R13 ;  /* 0x0000000d2c0f7220 */ /* 0x000fe20000410000 */
[----:B------:R-:W-:Y:S02]  /*9730*/  HADD2.F32 R58, -RZ, R58.H0_H0 ;  /* 0x2000003aff3a7230 */ /* 0x000fe40000004100 */
[-C--:B------:R-:W-:Y:S01]  /*9740*/  FMUL.FTZ R50, R31, R70.reuse ;  /* 0x000000461f327220 */ /* 0x080fe20000410000 */
[----:B------:R-:W-:Y:S02]  /*9750*/  HADD2.F32 R151, -RZ, R151.H0_H0 ;  /* 0x20000097ff977230 */ /* 0x000fe40000004100 */
[-C--:B------:R-:W-:Y:S01]  /*9760*/  FFMA.FTZ R13, R46, R29.reuse, -R15 ;  /* 0x0000001d2e0d7223 */ /* 0x080fe2000001080f */
[----:B------:R-:W-:Y:S01]  /*9770*/  FFMA.FTZ R15, R44, R29, R43 ;  /* 0x0000001d2c0f7223 */ /* 0x000fe2000001002b */
[C---:B------:R-:W-:Y:S01]  /*9780*/  FMUL.FTZ R70, R41.reuse, R70 ;  /* 0x0000004629467220 */ /* 0x040fe20000410000 */
[----:B------:R-:W-:Y:S01]  /*9790*/  FFMA.FTZ R44, R41, R58, -R50 ;  /* 0x0000003a292c7223 */ /* 0x000fe20000010832 */
[----:B------:R-:W-:Y:S01]  /*97a0*/  HADD2.F32 R41, -RZ, R38.H0_H0 ;  /* 0x20000026ff297230 */ /* 0x000fe20000004100 */
[----:B------:R-:W-:Y:S01]  /*97b0*/  F2FP.F16.F32.PACK_AB R42, R45, R42 ;  /* 0x0000002a2d2a723e */ /* 0x000fe200000000ff */
[----:B------:R-:W-:-:S02]  /*97c0*/  HADD2.F32 R38, -RZ, R28.H0_H0 ;  /* 0x2000001cff267230 */ /* 0x000fc40000004100 */
[----:B------:R-:W-:Y:S01]  /*97d0*/  FFMA.FTZ R46, R31, R58, R70 ;  /* 0x0000003a1f2e7223 */ /* 0x000fe20000010046 */
[----:B------:R-:W-:Y:S01]  /*97e0*/  HADD2.F32 R50, -RZ, R12.H0_H0 ;  /* 0x2000000cff327230 */ /* 0x000fe20000004100 */
[----:B------:R-:W-:Y:S01]  /*97f0*/  F2FP.F16.F32.PACK_AB R44, R44, R13 ;  /* 0x0000000d2c2c723e */ /* 0x000fe200000000ff */
[----:B------:R-:W-:Y:S02]  /*9800*/  HADD2.F32 R28, -RZ, R28.H1_H1 ;  /* 0x3000001cff1c7230 */ /* 0x000fe40000004100 */
[----:B------:R-:W-:Y:S02]  /*9810*/  HADD2.F32 R29, -RZ, R12.H1_H1 ;  /* 0x3000000cff1d7230 */ /* 0x000fe40000004100 */
[----:B------:R-:W-:Y:S02]  /*9820*/  HADD2.F32 R31, -RZ, R11.H0_H0 ;  /* 0x2000000bff1f7230 */ /* 0x000fe40000004100 */
[----:B------:R-:W-:Y:S01]  /*9830*/  FMUL.FTZ R11, R38, R151 ;  /* 0x00000097260b7220 */ /* 0x000fe20000410000 */
[----:B------:R-:W-:-:S02]  /*9840*/  HADD2.F32 R149, -RZ, R149.H0_H0 ;  /* 0x20000095ff957230 */ /* 0x000fc40000004100 */
[----:B------:R-:W-:Y:S01]  /*9850*/  FMUL.FTZ R151, R50, R151 ;  /* 0x0000009732977220 */ /* 0x000fe20000410000 */
[-C--:B------:R-:W-:Y:S01]  /*9860*/  FMUL.FTZ R56, R28, R41.reuse ;  /* 0x000000291c387220 */ /* 0x080fe20000410000 */
[C---:B------:R-:W-:Y:S01]  /*9870*/  FMUL.FTZ R41, R29.reuse, R41 ;  /* 0x000000291d297220 */ /* 0x040fe20000410000 */
[----:B------:R-:W-:Y:S02]  /*9880*/  HADD2.F32 R150, -RZ, R150.H0_H0 ;  /* 0x20000096ff967230 */ /* 0x000fe40000004100 */
[----:B------:R-:W-:Y:S01]  /*9890*/  FFMA.FTZ R12, R38, R149, R151 ;  /* 0x00000095260c7223 */ /* 0x000fe20000010097 */
[-C--:B------:R-:W-:Y:S01]  /*98a0*/  FFMA.FTZ R38, R29, R31.reuse, -R56 ;  /* 0x0000001f1d267223 */ /* 0x080fe20000010838 */
[----:B------:R-:W-:Y:S01]  /*98b0*/  FFMA.FTZ R29, R28, R31, R41 ;  /* 0x0000001f1c1d7223 */ /* 0x000fe20000010029 */
[----:B------:R-:W-:Y:S02]  /*98c0*/  HADD2.F32 R41, -RZ, R30.H0_H0 ;  /* 0x2000001eff297230 */ /* 0x000fe40000004100 */
[----:B------:R-:W-:Y:S01]  /*98d0*/  FFMA.FTZ R11, R50, R149, -R11 ;  /* 0x00000095320b7223 */ /* 0x000fe2000001080b */
[----:B------:R-:W-:-:S02]  /*98e0*/  HADD2.F32 R43, -RZ, R40.H0_H0 ;  /* 0x20000028ff2b7230 */ /* 0x000fc40000004100 */
[----:B------:R-:W-:Y:S02]  /*98f0*/  HADD2.F32 R30, -RZ, R30.H1_H1 ;  /* 0x3000001eff1e7230 */ /* 0x000fe40000004100 */
[--C-:B------:R-:W-:Y:S02]  /*9900*/  HADD2.F32 R31, -RZ, R14.reuse.H0_H0 ;  /* 0x2000000eff1f7230 */ /* 0x100fe40000004100 */
[----:B------:R-:W-:Y:S02]  /*9910*/  HADD2.F32 R28, -RZ, R14.H1_H1 ;  /* 0x3000000eff1c7230 */ /* 0x000fe40000004100 */
[----:B------:R-:W-:Y:S01]  /*9920*/  FMUL.FTZ R14, R41, R150 ;  /* 0x00000096290e7220 */ /* 0x000fe20000410000 */
[----:B------:R-:W-:Y:S02]  /*9930*/  HADD2.F32 R148, -RZ, R148.H0_H0 ;  /* 0x20000094ff947230 */ /* 0x000fe40000004100 */
[----:B------:R-:W-:Y:S01]  /*9940*/  FMUL.FTZ R49, R30, R43 ;  /* 0x0000002b1e317220 */ /* 0x000fe20000410000 */
[----:B------:R-:W-:-:S02]  /*9950*/  HADD2.F32 R39, -RZ, R39.H0_H0 ;  /* 0x20000027ff277230 */ /* 0x000fc40000004100 */
[C---:B------:R-:W-:Y:S01]  /*9960*/  FMUL.FTZ R150, R31.reuse, R150 ;  /* 0x000000961f967220 */ /* 0x040fe20000410000 */
[----:B------:R-:W-:Y:S01]  /*9970*/  FMUL.FTZ R43, R28, R43 ;  /* 0x0000002b1c2b7220 */ /* 0x000fe20000410000 */
[-C--:B------:R-:W-:Y:S01]  /*9980*/  FFMA.FTZ R14, R31, R148.reuse, -R14 ;  /* 0x000000941f0e7223 */ /* 0x080fe2000001080e */
[----:B------:R-:W-:Y:S01]  /*9990*/  F2FP.F16.F32.PACK_AB R31, R46, R15 ;  /* 0x0000000f2e1f723e */ /* 0x000fe200000000ff */
[----:B------:R-:W-:Y:S01]  /*99a0*/  FFMA.FTZ R150, R41, R148, R150 ;  /* 0x0000009429967223 */ /* 0x000fe20000010096 */
[-C--:B------:R-:W-:Y:S01]  /*99b0*/  FFMA.FTZ R49, R28, R39.reuse, -R49 ;  /* 0x000000271c317223 */ /* 0x080fe20000010831 */
[----:B------:R-:W-:Y:S01]  /*99c0*/  FFMA.FTZ R43, R30, R39, R43 ;  /* 0x000000271e2b7223 */ /* 0x000fe2000001002b */
[----:B------:R-:W-:Y:S01]  /*99d0*/  F2FP.F16.F32.PACK_AB R46, R38, R11 ;  /* 0x0000000b262e723e */ /* 0x000fe200000000ff */
[----:B------:R-:W-:Y:S01]  /*99e0*/  IMAD.MOV.U32 R13, RZ, RZ, R47 ;  /* 0x000000ffff0d7224 */ /* 0x000fe200078e002f */
[----:B------:R-:W-:Y:S01]  /*99f0*/  F2FP.F16.F32.PACK_AB R28, R29, R12 ;  /* 0x0000000c1d1c723e */ /* 0x000fe200000000ff */
[----:B------:R-:W-:Y:S01]  /*9a00*/  IMAD.MOV.U32 R29, RZ, RZ, R42 ;  /* 0x000000ffff1d7224 */ /* 0x000fe200078e002a */
[----:B------:R-:W-:Y:S01]  /*9a10*/  F2FP.F16.F32.PACK_AB R14, R49, R14 ;  /* 0x0000000e310e723e */ /* 0x000fe200000000ff */
[----:B------:R-:W-:Y:S01]  /*9a20*/  IMAD.MOV.U32 R15, RZ, RZ, R44 ;  /* 0x000000ffff0f7224 */ /* 0x000fe200078e002c */
[----:B------:R-:W-:-:S02]  /*9a30*/  F2FP.F16.F32.PACK_AB R30, R43, R150 ;  /* 0x000000962b1e723e */ /* 0x000fc400000000ff */
[----:B------:R-:W-:-:S07]  /*9a40*/  MOV R12, R46 ;  /* 0x0000002e000c7202 */ /* 0x000fce0000000f00 */
.L_x_4925:
[----:B------:R-:W-:Y:S05]  /*9a50*/  BSYNC B2 ;  /* 0x0000000000027941 */ /* 0x000fea0003800000 */
.L_x_4924:
[----:B0-----:R3:W-:Y:S04]  /*9a60*/  ST.E.128 desc[UR60][R34.64], R12 ;  /* 0x0000000c22007985 */ /* 0x0017e8000c101d3c */
[----:B-1----:R3:W-:Y:S02]  /*9a70*/  @!P3 ST.E.128 desc[UR60][R36.64], R28 ;  /* 0x0000001c2400b985 */ /* 0x0027e4000c101d3c */
.L_x_4923:
[----:B------:R-:W-:Y:S05]  /*9a80*/  BSYNC B1 ;  /* 0x0000000000017941 */ /* 0x000fea0003800000 */
.L_x_4922:
[----:B------:R-:W-:-:S13]  /*9a90*/  ISETP.NE.AND P3, PT, R20, RZ, PT ;  /* 0x000000ff1400720c */ /* 0x000fda0003f65270 */
[----:B------:R-:W-:Y:S05]  /*9aa0*/  @!P3 BRA `(.L_x_4874) ;  /* 0x0000000c00a8b947 */ /* 0x000fea0003800000 */
[----:B0--3--:R-:W3:Y:S01]  /*9ab0*/  LDL R15, [R1+0x34] ;  /* 0x00003400010f7983 */ /* 0x009ee20000100800 */
[----:B------:R-:W-:Y:S01]  /*9ac0*/  LOP3.LUT P4, RZ, R16, 0x1, RZ, 0xc0, !PT ;  /* 0x0000000110ff7812 */ /* 0x000fe2000788c0ff */
[----:B------:R-:W-:Y:S01]  /*9ad0*/  BSSY B1, `(.L_x_4926) ;  /* 0x000006c000017945 */ /* 0x000fe20003800000 */
[----:B------:R-:W-:Y:S02]  /*9ae0*/  SHF.R.U32.HI R14, RZ, 0x3, R226 ;  /* 0x00000003ff0e7819 */ /* 0x000fe400000116e2 */
[----:B------:R-:W-:Y:S02]  /*9af0*/  SEL R131, R118, R131, !P4 ;  /* 0x0000008376837207 */ /* 0x000fe40006000000 */
[C---:B------:R-:W-:Y:S02]  /*9b00*/  LEA R34, P3, R8.reuse, R116, 0x1 ;  /* 0x0000007408227211 */ /* 0x040fe400078608ff */
[----:B----4-:R-:W-:Y:S02]  /*9b10*/  SHF.R.S32.HI R12, RZ, 0x1f, R131 ;  /* 0x0000001fff0c7819 */ /* 0x010fe40000011483 */
[----:B------:R-:W-:-:S02]  /*9b20*/  LEA.HI.X R35, R8, R113, R105, 0x1, P3 ;  /* 0x0000007108237211 */ /* 0x000fc400018f0c69 */
        /* <DEDUP_REMOVED lines=18> */
[----:B------:R-:W-:Y:S01]  /*9c50*/  SHF.R.U32.HI R45, RZ, 0x10, R65 ;  /* 0x00000010ff2d7819 */ /* 0x000fe20000011641 */
[----:B-1----:R-:W-:Y:S01]  /*9c60*/  IMAD.MOV.U32 R40, RZ, RZ, R29 ;  /* 0x000000ffff287224 */ /* 0x002fe200078e001d */
[----:B------:R-:W-:Y:S01]  /*9c70*/  SHF.R.U32.HI R43, RZ, 0x10, R53 ;  /* 0x00000010ff2b7819 */ /* 0x000fe20000011635 */
[----:B------:R-:W-:Y:S01]  /*9c80*/  IMAD.MOV.U32 R41, RZ, RZ, R31 ;  /* 0x000000ffff297224 */ /* 0x000fe200078e001f */
[----:B0-----:R-:W-:Y:S01]  /*9c90*/  MOV R29, R15 ;  /* 0x0000000f001d7202 */ /* 0x001fe20000000f00 */
[----:B------:R-:W-:Y:S01]  /*9ca0*/  HADD2.F32 R45, -RZ, R45.H0_H0 ;  /* 0x2000002dff2d7230 */ /* 0x000fe20000004100 */
[--C-:B------:R-:W-:Y:S01]  /*9cb0*/  SHF.R.U64 R39, R66, 0x10, R67.reuse ;  /* 0x0000001042277819 */ /* 0x100fe20000001243 */
[--C-:B------:R-:W-:Y:S01]  /*9cc0*/  HADD2.F32 R31, -RZ, R40.reuse.H0_H0 ;  /* 0x20000028ff1f7230 */ /* 0x100fe20000004100 */
[----:B------:R-:W-:Y:S01]  /*9cd0*/  SHF.R.U32.HI R66, RZ, 0x10, R67 ;  /* 0x00000010ff427819 */ /* 0x000fe20000011643 */
[----:B------:R-:W-:Y:S01]  /*9ce0*/  HADD2.F32 R42, -RZ, R40.H1_H1 ;  /* 0x30000028ff2a7230 */ /* 0x000fe20000004100 */
[--C-:B------:R-:W-:Y:S01]  /*9cf0*/  SHF.R.U64 R37, R54, 0x10, R55.reuse ;  /* 0x0000001036257819 */ /* 0x100fe20000001237 */
[----:B------:R-:W-:Y:S01]  /*9d00*/  HADD2.F32 R46, -RZ, R143.H1_H1 ;  /* 0x3000008fff2e7230 */ /* 0x000fe20000004100 */
[----:B------:R-:W-:Y:S01]  /*9d10*/  SHF.R.U32.HI R54, RZ, 0x10, R55 ;  /* 0x00000010ff367819 */ /* 0x000fe20000011637 */
[----:B------:R-:W-:-:S02]  /*9d20*/  HADD2.F32 R40, -RZ, R13.H1_H1 ;  /* 0x3000000dff287230 */ /* 0x000fc40000004100 */
[-C--:B------:R-:W-:Y:S01]  /*9d30*/  FMUL.FTZ R47, R42, R45.reuse ;  /* 0x0000002d2a2f7220 */ /* 0x080fe20000410000 */
[----:B------:R-:W-:Y:S02]  /*9d40*/  HADD2.F32 R15, -RZ, R13.H0_H0 ;  /* 0x2000000dff0f7230 */ /* 0x000fe40000004100 */
[-C--:B------:R-:W-:Y:S01]  /*9d50*/  FMUL.FTZ R48, R31, R46.reuse ;  /* 0x0000002e1f307220 */ /* 0x080fe20000410000 */
[----:B------:R-:W-:Y:S02]  /*9d60*/  HADD2.F32 R44, -RZ, R141.H1_H1 ;  /* 0x3000008dff2c7230 */ /* 0x000fe40000004100 */
[----:B------:R-:W-:Y:S01]  /*9d70*/  FMUL.FTZ R45, R40, R45 ;  /* 0x0000002d282d7220 */ /* 0x000fe20000410000 */
[----:B------:R-:W-:Y:S02]  /*9d80*/  HADD2.F32 R43, -RZ, R43.H0_H0 ;  /* 0x2000002bff2b7230 */ /* 0x000fe40000004100 */
[----:B------:R-:W-:Y:S01]  /*9d90*/  FMUL.FTZ R46, R15, R46 ;  /* 0x0000002e0f2e7220 */ /* 0x000fe20000410000 */
[----:B------:R-:W-:-:S02]  /*9da0*/  HADD2.F32 R66, -RZ, R66.H0_H0 ;  /* 0x20000042ff427230 */ /* 0x000fc40000004100 */
[-C--:B------:R-:W-:Y:S01]  /*9db0*/  FFMA.FTZ R13, R15, R44.reuse, -R48 ;  /* 0x0000002c0f0d7223 */ /* 0x080fe20000010830 */
[----:B------:R-:W-:Y:S02]  /*9dc0*/  HADD2.F32 R48, -RZ, R142.H1_H1 ;  /* 0x3000008eff307230 */ /* 0x000fe40000004100 */
[-C--:B------:R-:W-:Y:S01]  /*9dd0*/  FFMA.FTZ R40, R40, R43.reuse, -R47 ;  /* 0x0000002b28287223 */ /* 0x080fe2000001082f */
[----:B------:R-:W-:Y:S01]  /*9de0*/  FFMA.FTZ R42, R42, R43, R45 ;  /* 0x0000002b2a2a7223 */ /* 0x000fe2000001002d */
[----:B------:R-:W-:Y:S01]  /*9df0*/  FFMA.FTZ R15, R31, R44, R46 ;  /* 0x0000002c1f0f7223 */ /* 0x000fe2000001002e */
[--C-:B------:R-:W-:Y:S01]  /*9e00*/  HADD2.F32 R43, -RZ, R41.reuse.H0_H0 ;  /* 0x20000029ff2b7230 */ /* 0x100fe20000004100 */
[----:B------:R-:W-:Y:S01]  /*9e10*/  SHF.R.U64 R38, R64, 0x10, R65 ;  /* 0x0000001040267819 */ /* 0x000fe20000001241 */
[----:B------:R-:W-:Y:S01]  /*9e20*/  HADD2.F32 R41, -RZ, R41.H1_H1 ;  /* 0x30000029ff297230 */ /* 0x000fe20000004100 */
[----:B------:R-:W-:Y:S01]  /*9e30*/  SHF.R.U64 R36, R52, 0x10, R53 ;  /* 0x0000001034247819 */ /* 0x000fe20000001235 */
[----:B------:R-:W-:-:S02]  /*9e40*/  HADD2.F32 R31, -RZ, R29.H0_H0 ;  /* 0x2000001dff1f7230 */ /* 0x000fc40000004100 */
[----:B------:R-:W-:Y:S01]  /*9e50*/  FMUL.FTZ R50, R43, R48 ;  /* 0x000000302b327220 */ /* 0x000fe20000410000 */
[----:B------:R-:W-:Y:S02]  /*9e60*/  HADD2.F32 R44, -RZ, R29.H1_H1 ;  /* 0x3000001dff2c7230 */ /* 0x000fe40000004100 */
[----:B------:R-:W-:Y:S01]  /*9e70*/  FMUL.FTZ R45, R41, R66 ;  /* 0x00000042292d7220 */ /* 0x000fe20000410000 */
[----:B------:R-:W-:Y:S02]  /*9e80*/  HADD2.F32 R46, -RZ, R140.H1_H1 ;  /* 0x3000008cff2e7230 */ /* 0x000fe40000004100 */
[----:B------:R-:W-:Y:S01]  /*9e90*/  FMUL.FTZ R48, R31, R48 ;  /* 0x000000301f307220 */ /* 0x000fe20000410000 */
[----:B------:R-:W-:Y:S02]  /*9ea0*/  HADD2.F32 R54, -RZ, R54.H0_H0 ;  /* 0x20000036ff367230 */ /* 0x000fe40000004100 */
[----:B------:R-:W-:Y:S01]  /*9eb0*/  FMUL.FTZ R66, R44, R66 ;  /* 0x000000422c427220 */ /* 0x000fe20000410000 */
[----:B------:R-:W-:-:S02]  /*9ec0*/  HADD2.F32 R143, -RZ, R143.H0_H0 ;  /* 0x2000008fff8f7230 */ /* 0x000fc40000004100 */
[-C--:B------:R-:W-:Y:S01]  /*9ed0*/  FFMA.FTZ R29, R31, R46.reuse, -R50 ;  /* 0x0000002e1f1d7223 */ /* 0x080fe20000010832 */
[----:B------:R-:W-:Y:S01]  /*9ee0*/  FFMA.FTZ R31, R43, R46, R48 ;  /* 0x0000002e2b1f7223 */ /* 0x000fe20000010030 */
[-C--:B------:R-:W-:Y:S01]  /*9ef0*/  FFMA.FTZ R44, R44, R54.reuse, -R45 ;  /* 0x000000362c2c7223 */ /* 0x080fe2000001082d */
[----:B------:R-:W-:Y:S01]  /*9f00*/  FFMA.FTZ R46, R41, R54, R66 ;  /* 0x00000036292e7223 */ /* 0x000fe20000010042 */
[----:B------:R-:W-:Y:S01]  /*9f10*/  HADD2.F32 R45, -RZ, R38.H0_H0 ;  /* 0x20000026ff2d7230 */ /* 0x000fe20000004100 */
[----:B------:R-:W-:Y:S01]  /*9f20*/  F2FP.F16.F32.PACK_AB R13, R40, R13 ;  /* 0x0000000d280d723e */ /* 0x000fe200000000ff */
[----:B------:R-:W-:Y:S01]  /*9f30*/  HADD2.F32 R41, -RZ, R28.H0_H0 ;  /* 0x2000001cff297230 */ /* 0x000fe20000004100 */
[----:B------:R-:W-:Y:S01]  /*9f40*/  F2FP.F16.F32.PACK_AB R44, R44, R29 ;  /* 0x0000001d2c2c723e */ /* 0x000fe200000000ff */
[----:B------:R-:W-:Y:S01]  /*9f50*/  HADD2.F32 R38, -RZ, R12.H0_H0 ;  /* 0x2000000cff267230 */ /* 0x000fe20000004100 */
[----:B------:R-:W-:Y:S01]  /*9f60*/  F2FP.F16.F32.PACK_AB R29, R42, R15 ;  /* 0x0000000f2a1d723e */ /* 0x000fe200000000ff */
[----:B------:R-:W-:-:S02]  /*9f70*/  HADD2.F32 R28, -RZ, R28.H1_H1 ;  /* 0x3000001cff1c7230 */ /* 0x000fc40000004100 */
[----:B------:R-:W-:Y:S01]  /*9f80*/  FMUL.FTZ R47, R41, R143 ;  /* 0x0000008f292f7220 */ /* 0x000fe20000410000 */
[----:B------:R-:W-:Y:S01]  /*9f90*/  HADD2.F32 R12, -RZ, R12.H1_H1 ;  /* 0x3000000cff0c7230 */ /* 0x000fe20000004100 */
[----:B------:R-:W-:Y:S01]  /*9fa0*/  F2FP.F16.F32.PACK_AB R31, R46, R31 ;  /* 0x0000001f2e1f723e */ /* 0x000fe200000000ff */
[----:B------:R-:W-:Y:S02]  /*9fb0*/  HADD2.F32 R141, -RZ, R141.H0_H0 ;  /* 0x2000008dff8d7230 */ /* 0x000fe40000004100 */
[-C--:B------:R-:W-:Y:S01]  /*9fc0*/  FMUL.FTZ R49, R28, R45.reuse ;  /* 0x0000002d1c317220 */ /* 0x080fe20000410000 */
[----:B------:R-:W-:Y:S02]  /*9fd0*/  HADD2.F32 R43, -RZ, R36.H0_H0 ;  /* 0x20000024ff2b7230 */ /* 0x000fe40000004100 */
[----:B------:R-:W-:Y:S01]  /*9fe0*/  FMUL.FTZ R45, R12, R45 ;  /* 0x0000002d0c2d7220 */ /* 0x000fe20000410000 */
[C---:B------:R-:W-:Y:S01]  /*9ff0*/  FMUL.FTZ R36, R38.reuse, R143 ;  /* 0x0000008f26247220 */ /* 0x040fe20000410000 */
[----:B------:R-:W-:Y:S01]  /*a000*/  FFMA.FTZ R47, R38, R141, -R47 ;  /* 0x0000008d262f7223 */ /* 0x000fe2000001082f */
[----:B------:R-:W-:-:S02]  /*a010*/  HADD2.F32 R39, -RZ, R39.H0_H0 ;  /* 0x20000027ff277230 */ /* 0x000fc40000004100 */
[-C--:B------:R-:W-:Y:S01]  /*a020*/  FFMA.FTZ R45, R28, R43.reuse, R45 ;  /* 0x0000002b1c2d7223 */ /* 0x080fe2000001002d */
[----:B------:R-:W-:Y:S01]  /*a030*/  FFMA.FTZ R38, R12, R43, -R49 ;  /* 0x0000002b0c267223 */ /* 0x000fe20000010831 */
[----:B------:R-:W-:Y:S02]  /*a040*/  HADD2.F32 R28, -RZ, R30.H0_H0 ;  /* 0x2000001eff1c7230 */ /* 0x000fe40000004100 */
[----:B------:R-:W-:Y:S01]  /*a050*/  FFMA.FTZ R36, R41, R141, R36 ;  /* 0x0000008d29247223 */ /* 0x000fe20000010024 */
[----:B------:R-:W-:Y:S02]  /*a060*/  HADD2.F32 R43, -RZ, R142.H0_H0 ;  /* 0x2000008eff2b7230 */ /* 0x000fe40000004100 */
[----:B------:R-:W-:Y:S02]  /*a070*/  HADD2.F32 R12, -RZ, R14.H0_H0 ;  /* 0x2000000eff0c7230 */ /* 0x000fe40000004100 */
[----:B------:R-:W-:Y:S02]  /*a080*/  HADD2.F32 R30, -RZ, R30.H1_H1 ;  /* 0x3000001eff1e7230 */ /* 0x000fe40000004100 */
[----:B------:R-:W-:Y:S01]  /*a090*/  FMUL.FTZ R49, R28, R43 ;  /* 0x0000002b1c317220 */ /* 0x000fe20000410000 */
[----:B------:R-:W-:-:S02]  /*a0a0*/  HADD2.F32 R14, -RZ, R14.H1_H1 ;  /* 0x3000000eff0e7230 */ /* 0x000fc40000004100 */
[----:B------:R-:W-:Y:S01]  /*a0b0*/  FMUL.FTZ R43, R12, R43 ;  /* 0x0000002b0c2b7220 */ /* 0x000fe20000410000 */
[----:B------:R-:W-:Y:S02]  /*a0c0*/  HADD2.F32 R41, -RZ, R140.H0_H0 ;  /* 0x2000008cff297230 */ /* 0x000fe40000004100 */
        /* <DEDUP_REMOVED lines=12> */
.L_x_4927:
[----:B------:R-:W-:Y:S05]  /*a190*/  BSYNC B1 ;  /* 0x0000000000017941 */ /* 0x000fea0003800000 */
.L_x_4926:
[----:B0-----:R0:W-:Y:S01]  /*a1a0*/  ST.E.128 desc[UR60][R34.64], R12 ;  /* 0x0000000c22007985 */ /* 0x0011e2000c101d3c */
[----:B------:R-:W-:-:S13]  /*a1b0*/  ISETP.GE.AND P3, PT, R11, R127, PT ;  /* 0x0000007f0b00720c */ /* 0x000fda0003f66270 */
[----:B------:R-:W-:Y:S05]  /*a1c0*/  @P3 BRA `(.L_x_4874) ;  /* 0x0000000400e03947 */ /* 0x000fea0003800000 */
[----:B------:R-:W-:-:S05]  /*a1d0*/  IMAD.WIDE R32, R11, 0x2, R32 ;  /* 0x000000020b207825 */ /* 0x000fca00078e0220 */
[----:B-1----:R1:W-:Y:S01]  /*a1e0*/  ST.E.128 desc[UR60][R32.64], R28 ;  /* 0x0000001c20007985 */ /* 0x0023e2000c101d3c */
[----:B------:R-:W-:Y:S05]  /*a1f0*/  BRA `(.L_x_4874) ;  /* 0x0000000400d47947 */ /* 0x000fea0003800000 */
.L_x_4839:
[----:B------:R-:W2:Y:S02]  /*a200*/  LDL R11, [R1+0x3c] ;  /* 0x00003c00010b7983 */ /* 0x000ea40000100800 */
[----:B--2---:R-:W-:-:S13]  /*a210*/  R2UR UR4, R11 ;  /* 0x000000000b0472ca */ /* 0x004fda00000e0000 */
[----:B------:R-:W-:-:S06]  /*a220*/  UISETP.NE.AND UP0, UPT, UR4, 0x3, UPT ;  /* 0x000000030400788c */ /* 0x000fcc000bf05270 */
[----:B------:R-:W-:-:S13]  /*a230*/  PLOP3.LUT P2, PT, PT, PT, UP0, 0x80, 0x0 ;  /* 0x000000000000781c */ /* 0x000fda0003f4f008 */
[----:B------:R-:W-:Y:S05]  /*a240*/  @!P2 BRA `(.L_x_4928) ;  /* 0x000000000004a947 */ /* 0x000fea0003800000 */
[----:B------:R-:W-:Y:S01]  /*a250*/  BPT.TRAP 0x1 ;  /* 0x000000040000795c */ /* 0x000fe20000300000 */
.L_x_4928:
[----:B------:R-:W-:Y:S01]  /*a260*/  IMAD R86, R22, 0x8, R17 ;  /* 0x0000000816567824 */ /* 0x000fe200078e0211 */
[----:B------:R-:W-:Y:S01]  /*a270*/  SHF.L.U32 R87, R220, 0x1f, RZ ;  /* 0x0000001fdc577819 */ /* 0x000fe200000006ff */
[----:B------:R-:W-:Y:S01]  /*a280*/  BSSY B1, `(.L_x_4929) ;  /* 0x0000004000017945 */ /* 0x000fe20003800000 */
[----:B------:R-:W-:Y:S02]  /*a290*/  SHF.R.S32.HI R79, RZ, 0x1f, R76 ;  /* 0x0000001fff4f7819 */ /* 0x000fe4000001144c */
[----:B------:R-:W0:Y:S02]  /*a2a0*/  SYNCS.PHASECHK.TRANS64.TRYWAIT P3, [R86+URZ+0x30890], R87 ;  /* 0x03089057560075a7 */ /* 0x000e24000806017f */
[----:B0-----:R-:W-:Y:S05]  /*a2b0*/  @!P3 BRA `(.L_x_4930) ;  /* 0x0000022800d4b947 */ /* 0x001fea0003800000 */
.L_x_5289:
[----:B------:R-:W-:Y:S05]  /*a2c0*/  BSYNC B1 ;  /* 0x0000000000017941 */ /* 0x000fea0003800000 */
.L_x_4929:
        /* <DEDUP_REMOVED lines=25> */
.L_x_5293:
        /* <DEDUP_REMOVED lines=16> */
[----:B------:R-:W-:Y:S01]  /*a560*/  @!P5 IMAD.SHL.U32 R11, R203, 0x8, RZ ;  /* 0x00000008cb0bd824 */ /* 0x000fe200078e00ff */
[----:B--2---:R-:W-:Y:S01]  /*a570*/  @!P5 MOV R33, R35 ;  /* 0x000000230021d202 */ /* 0x004fe20000000f00 */
[----:B------:R-:W-:-:S04]  /*a580*/  @!P5 IMAD.MOV.U32 R32, RZ, RZ, R36 ;  /* 0x000000ffff20d224 */ /* 0x000fc800078e0024 */
[----:B------:R-:W-:-:S05]  /*a590*/  @!P5 IMAD.WIDE R32, R11, 0x2, R32 ;  /* 0x000000020b20d825 */ /* 0x000fca00078e0220 */
[----:B---3--:R2:W-:Y:S01]  /*a5a0*/  @!P5 ST.E.128 desc[UR60][R32.64], R12 ;  /* 0x0000000c2000d985 */ /* 0x0085e2000c101d3c */
[----:B------:R-:W-:-:S13]  /*a5b0*/  ISETP.GE.AND P5, PT, R195, UR4, PT ;  /* 0x00000004c3007c0c */ /* 0x000fda000bfa6270 */
[----:B------:R-:W3:Y:S01]  /*a5c0*/  @!P5 LDS.128 R12, [R77+0x21000] ;  /* 0x021000004d0cd984 */ /* 0x000ee20000000c00 */
[----:B------:R-:W-:Y:S02]  /*a5d0*/  @!P5 IMAD.SHL.U32 R11, R204, 0x8, RZ ;  /* 0x00000008cc0bd824 */ /* 0x000fe400078e00ff */
        /* <DEDUP_REMOVED lines=13> */
.L_x_4933:
[----:B------:R-:W-:Y:S05]  /*a6b0*/  BSYNC B1 ;  /* 0x0000000000017941 */ /* 0x000fea0003800000 */
.L_x_4932:
[----:B------:R-:W-:-:S03]  /*a6c0*/  UMOV UR4, 0xffffffff ;  /* 0xffffffff00047882 */ /* 0x000fc60000000000 */
[----:B------:R-:W-:Y:S05]  /*a6d0*/  BRA.DIV UR4, `(.L_x_4934) ;  /* 0x0000022a042c7947 */ /* 0x000fea000b800000 */
[----:B--2---:R2:W0:Y:S04]  /*a6e0*/  SHFL.IDX PT, R35, R37, 0x1, 0x1c1f ;  /* 0x003c1f0025237f89 */ /* 0x00442800000e0000 */
[----:B-1----:R-:W1:Y:S02]  /*a6f0*/  SHFL.IDX PT, R34, R34, 0x1, 0x1c1f ;  /* 0x003c1f0022227f89 */ /* 0x002e6400000e0000 */
.L_x_5297:
[----:B------:R-:W-:-:S13]  /*a700*/  ISETP.GE.AND P3, PT, R38, 0x41, PT ;  /* 0x000000412600780c */ /* 0x000fda0003f66270 */
[----:B------:R-:W-:Y:S05]  /*a710*/  @!P3 BRA `(.L_x_4874) ;  /* 0x00000000008cb947 */ /* 0x000fea0003800000 */
[----:B------:R-:W-:Y:S02]  /*a720*/  ULDC UR4, c[0x0][0x2f4] ;  /* 0x0000bd0000047ab9 */ /* 0x000fe40000000800 */
[----:B------:R-:W-:Y:S02]  /*a730*/  ISETP.GE.AND P5, PT, R18, UR4, PT ;  /* 0x0000000412007c0c */ /* 0x000fe4000bfa6270 */
[----:B------:R-:W-:-:S11]  /*a740*/  ISETP.GE.AND P4, PT, R192, UR4, PT ;  /* 0x00000004c0007c0c */ /* 0x000fd6000bf86270 */
[----:B----4-:R-:W4:Y:S01]  /*a750*/  @!P5 LDS.128 R12, [R77+0x20000] ;  /* 0x020000004d0cd984 */ /* 0x010f220000000c00 */
[----:B-1----:R-:W-:-:S04]  /*a760*/  @!P5 LEA R32, P3, R18, R34, 0x1 ;  /* 0x000000221220d211 */ /* 0x002fc800078608ff */
[----:B0-----:R-:W-:Y:S02]  /*a770*/  @!P5 LEA.HI.X R33, R18, R35, R19, 0x1, P3 ;  /* 0x000000231221d211 */ /* 0x001fe400018f0c13 */
        /* <DEDUP_REMOVED lines=8> */
[----:B------:R-:W-:Y:S02]  /*a800*/  @!P5 IMAD.SHL.U32 R11, R203, 0x8, RZ ;  /* 0x00000008cb0bd824 */ /* 0x000fe400078e00ff */
[----:B0-----:R-:W-:Y:S02]  /*a810*/  @!P5 IMAD.MOV.U32 R32, RZ, RZ, R34 ;  /* 0x000000ffff20d224 */ /* 0x001fe400078e0022 */
[----:B------:R-:W-:Y:S02]  /*a820*/  @!P5 IMAD.MOV.U32 R33, RZ, RZ, R35 ;  /* 0x000000ffff21d224 */ /* 0x000fe400078e0023 */
[----:B------:R-:W-:-:S05]  /*a830*/  @!P5 IMAD.WIDE R32, R11, 0x2, R32 ;  /* 0x000000020b20d825 */ /* 0x000fca00078e0220 */
[----:B-1----:R0:W-:Y:S01]  /*a840*/  @!P5 ST.E.128 desc[UR60][R32.64], R12 ;  /* 0x0000000c2000d985 */ /* 0x0021e2000c101d3c */
[----:B------:R-:W-:-:S13]  /*a850*/  ISETP.GE.AND P5, PT, R195, UR4, PT ;  /* 0x00000004c3007c0c */ /* 0x000fda000bfa6270 */
[----:B------:R-:W1:Y:S01]  /*a860*/  @!P5 LDS.128 R12, [R77+0x23000] ;  /* 0x023000004d0cd984 */ /* 0x000e620000000c00 */
[----:B------:R-:W-:Y:S01]  /*a870*/  @!P5 IMAD.SHL.U32 R11, R204, 0x8, RZ ;  /* 0x00000008cc0bd824 */ /* 0x000fe200078e00ff */
[----:B0-----:R-:W-:Y:S01]  /*a880*/  @!P5 MOV R33, R35 ;  /* 0x000000230021d202 */ /* 0x001fe20000000f00 */
[----:B------:R-:W-:-:S04]  /*a890*/  @!P5 IMAD.MOV.U32 R32, RZ, RZ, R34 ;  /* 0x000000ffff20d224 */ /* 0x000fc800078e0022 */
        /* <DEDUP_REMOVED lines=11> */
.L_x_4874:
[----:B------:R-:W-:Y:S05]  /*a950*/  BSYNC B0 ;  /* 0x0000000000007941 */ /* 0x000fea0003800000 */
.L_x_4838:
        /* <DEDUP_REMOVED lines=17> */
.L_x_4936:
[----:B------:R-:W-:Y:S05]  /*aa70*/  BSYNC B0 ;  /* 0x0000000000007941 */ /* 0x000fea0003800000 */
.L_x_4935:
[----:B------:R-:W5:Y:S01]  /*aa80*/  SYNCS.PHASECHK.TRANS64.TRYWAIT P2, [R86+URZ+0x308b0], R87 ;  /* 0x0308b057560075a7 */ /* 0x000f62000804017f */
[----:B------:R-:W-:Y:S04]  /*aa90*/  BSSY B0, `(.L_x_4937) ;  /* 0x0000002000007945 */ /* 0x000fe80003800000 */
[----:B-----5:R-:W-:Y:S05]  /*aaa0*/  @!P2 BRA `(.L_x_4938) ;  /* 0x000002240084a947 */ /* 0x020fea0003800000 */
.L_x_5298:
[----:B------:R-:W-:Y:S05]  /*aab0*/  BSYNC B0 ;  /* 0x0000000000007941 */ /* 0x000fea0003800000 */
.L_x_4937:
[----:B------:R-:W-:Y:S01]  /*aac0*/  ULDC.64 UR4, c[0x0][0x328] ;  /* 0x0000ca0000047ab9 */ /* 0x000fe20000000a00 */
[----:B------:R-:W-:Y:S01]  /*aad0*/  ULDC.64 UR6, c[0x0][0x318] ;  /* 0x0000c60000067ab9 */ /* 0x000fe20000000a00 */
[----:B------:R-:W-:Y:S01]  /*aae0*/  IMAD R79, R79, UR4, RZ ;  /* 0x000000044f4f7c24 */ /* 0x000fe2000f8e02ff */
[----:B------:R-:W-:Y:S01]  /*aaf0*/  BSSY B0, `(.L_x_4939) ;  /* 0x0000034000007945 */ /* 0x000fe20003800000 */
[----:B0---4-:R-:W-:-:S04]  /*ab00*/  IMAD.WIDE.U32 R12, R76, UR4, RZ ;  /* 0x000000044c0c7c25 */ /* 0x011fc8000f8e00ff */
[----:B------:R-:W-:Y:S01]  /*ab10*/  IMAD R79, R76, UR5, R79 ;  /* 0x000000054c4f7c24 */ /* 0x000fe2000f8e024f */
[----:B------:R-:W-:Y:S01]  /*ab20*/  ULDC.64 UR4, c[0x0][0x338] ;  /* 0x0000ce0000047ab9 */ /* 0x000fe20000000a00 */
[----:B------:R-:W-:Y:S02]  /*ab30*/  IMAD.IADD R85, R85, 0x1, -R219 ;  /* 0x0000000155557824 */ /* 0x000fe400078e0adb */
        /* <DEDUP_REMOVED lines=10> */
[----:B-1----:R0:W1:Y:S01]  /*abe0*/  SHFL.IDX PT, R32, R27, RZ, 0x1c1f ;  /* 0x001c1fff1b207589 */ /* 0x00206200000e0000 */
[----:B------:R-:W-:-:S03]  /*abf0*/  ISETP.GE.AND P2, PT, R85, 0x1, PT ;  /* 0x000000015500780c */ /* 0x000fc60003f46270 */
[----:B------:R0:W3:Y:S10]  /*ac00*/  SHFL.IDX PT, R33, R11, RZ, 0x1c1f ;  /* 0x001c1fff0b217589 */ /* 0x0000f400000e0000 */
[----:B0-----:R-:W-:Y:S05]  /*ac10*/  @!P2 BRA `(.L_x_4940) ;  /* 0x000000000084a947 */ /* 0x001fea0003800000 */
[----:B------:R-:W-:Y:S02]  /*ac20*/  ULDC UR4, c[0x0][0x2f4] ;  /* 0x0000bd0000047ab9 */ /* 0x000fe40000000800 */
[----:B------:R-:W-:Y:S02]  /*ac30*/  ISETP.GE.AND P5, PT, R18, UR4, PT ;  /* 0x0000000412007c0c */ /* 0x000fe4000bfa6270 */
[----:B------:R-:W-:-:S11]  /*ac40*/  ISETP.GE.AND P4, PT, R192, UR4, PT ;  /* 0x00000004c0007c0c */ /* 0x000fd6000bf86270 */
[----:B------:R-:W0:Y:S01]  /*ac50*/  @!P5 LDS.128 R12, [R77] ;  /* 0x000000004d0cd984 */ /* 0x000e220000000c00 */
[----:B-1----:R-:W-:-:S04]  /*ac60*/  @!P5 LEA R34, P2, R18, R32, 0x1 ;  /* 0x000000201222d211 */ /* 0x002fc800078408ff */
[----:B---3--:R-:W-:Y:S02]  /*ac70*/  @!P5 LEA.HI.X R35, R18, R33, R19, 0x1, P2 ;  /* 0x000000211223d211 */ /* 0x008fe400010f0c13 */
        /* <DEDUP_REMOVED lines=8> */
[----:B--2---:R-:W-:-:S04]  /*ad00*/  @!P5 IMAD.SHL.U32 R37, R203, 0x8, RZ ;  /* 0x00000008cb25d824 */ /* 0x004fc800078e00ff */
[----:B0-----:R-:W-:-:S05]  /*ad10*/  @!P5 IMAD.WIDE R34, R37, 0x2, R32 ;  /* 0x000000022522d825 */ /* 0x001fca00078e0220 */
[----:B-1----:R0:W-:Y:S01]  /*ad20*/  @!P5 ST.E.128 desc[UR60][R34.64], R12 ;  /* 0x0000000c2200d985 */ /* 0x0021e2000c101d3c */
[----:B------:R-:W-:-:S13]  /*ad30*/  ISETP.GE.AND P5, PT, R195, UR4, PT ;  /* 0x00000004c3007c0c */ /* 0x000fda000bfa6270 */
[----:B------:R-:W1:Y:S01]  /*ad40*/  @!P5 LDS.128 R12, [R77+0x3000] ;  /* 0x003000004d0cd984 */ /* 0x000e620000000c00 */
[----:B------:R-:W-:Y:S02]  /*ad50*/  @!P5 IMAD.SHL.U32 R37, R204, 0x8, RZ ;  /* 0x00000008cc25d824 */ /* 0x000fe400078e00ff */
        /* <DEDUP_REMOVED lines=13> */
.L_x_4940:
[----:B------:R-:W-:Y:S05]  /*ae30*/  BSYNC B0 ;  /* 0x0000000000007941 */ /* 0x000fea0003800000 */
.L_x_4939:
[----:B------:R-:W-:Y:S01]  /*ae40*/  ISETP.GE.AND P2, PT, R85, 0x41, PT ;  /* 0x000000415500780c */ /* 0x000fe20003f46270 */
[----:B0--3--:R0:W3:Y:S01]  /*ae50*/  SHFL.IDX PT, R33, R11, 0x1, 0x1c1f ;  /* 0x003c1f000b217f89 */ /* 0x0090e200000e0000 */
[----:B------:R-:W-:Y:S03]  /*ae60*/  BSSY B0, `(.L_x_4941) ;  /* 0x0000024000007945 */ /* 0x000fe60003800000 */
[----:B-1----:R0:W1:Y:S08]  /*ae70*/  SHFL.IDX PT, R32, R27, 0x1, 0x1c1f ;  /* 0x003c1f001b207f89 */ /* 0x00207000000e0000 */
[----:B0-----:R-:W-:Y:S05]  /*ae80*/  @!P2 BRA `(.L_x_4942) ;  /* 0x000000000084a947 */ /* 0x001fea0003800000 */
[----:B------:R-:W-:Y:S02]  /*ae90*/  ULDC UR4, c[0x0][0x2f4] ;  /* 0x0000bd0000047ab9 */ /* 0x000fe40000000800 */
[----:B------:R-:W-:Y:S02]  /*aea0*/  ISETP.GE.AND P5, PT, R18, UR4, PT ;  /* 0x0000000412007c0c */ /* 0x000fe4000bfa6270 */
[----:B------:R-:W-:-:S11]  /*aeb0*/  ISETP.GE.AND P4, PT, R192, UR4, PT ;  /* 0x00000004c0007c0c */ /* 0x000fd6000bf86270 */
[----:B------:R-:W0:Y:S01]  /*aec0*/  @!P5 LDS.128 R12, [R77+0x2000] ;  /* 0x002000004d0cd984 */ /* 0x000e220000000c00 */
        /* <DEDUP_REMOVED lines=10> */
[----:B------:R-:W-:-:S05]  /*af70*/  @!P5 SHF.L.U32 R11, R203, 0x3, RZ ;  /* 0x00000003cb0bd819 */ /* 0x000fca00000006ff */
        /* <DEDUP_REMOVED lines=18> */
.L_x_4942:
[----:B------:R-:W-:Y:S05]  /*b0a0*/  BSYNC B0 ;  /* 0x0000000000007941 */ /* 0x000fea0003800000 */
.L_x_4941:
[----:B------:R-:W-:Y:S01]  /*b0b0*/  @!PT LDS RZ, [RZ] ;  /* 0x00000000fffff984 */ /* 0x000fe20000000800 */
[----:B------:R-:W-:Y:S01]  /*b0c0*/  @!PT LDS RZ, [RZ] ;  /* 0x00000000fffff984 */ /* 0x000fe20000000800 */
[----:B------:R-:W-:Y:S01]  /*b0d0*/  @!PT LDS RZ, [RZ] ;  /* 0x00000000fffff984 */ /* 0x000fe20000000800 */
[----:B------:R-:W-:Y:S01]  /*b0e0*/  @!PT LDS RZ, [RZ] ;  /* 0x00000000fffff984 */ /* 0x000fe20000000800 */
[----:B------:R4:W-:Y:S06]  /*b0f0*/  MEMBAR.ALL.CTA ;  /* 0x0000000000007992 */ /* 0x0009ec0000008000 */
[----:B----4-:R-:W4:Y:S01]  /*b100*/  FENCE.VIEW.ASYNC.S ;  /* 0x00000000000073c6 */ /* 0x010f220000000000 */
[----:B------:R-:W-:Y:S01]  /*b110*/  @!P3 VIADD R86, R86, 0x308c0 ;  /* 0x000308c05656b836 */ /* 0x000fe20000000000 */
[----:B----4-:R4:W-:Y:S01]  /*b120*/  BAR.SYNC.DEFER_BLOCKING R137, 0x80 ;  /* 0x000200890000751d */ /* 0x0109e20000010000 */
[----:B------:R-:W-:Y:S01]  /*b130*/  LOP3.LUT P4, RZ, R16, 0x2, RZ, 0xc0, !PT ;  /* 0x0000000210ff7812 */ /* 0x000fe2000788c0ff */
[----:B------:R-:W-:-:S02]  /*b140*/  VIADD R22, R22, 0x1 ;  /* 0x0000000116167836 */ /* 0x000fc40000000000 */
[----:B------:R-:W-:Y:S02]  /*b150*/  @!P3 PRMT R86, RZ, 0x654, R86 ;  /* 0x00000654ff56b816 */ /* 0x000fe40000000056 */
[----:B------:R-:W-:Y:S02]  /*b160*/  PLOP3.LUT P2, PT, PT, PT, PT, 0x8, 0x0 ;  /* 0x000000000000781c */ /* 0x000fe40003f4e170 */
[----:B------:R4:W-:Y:S01]  /*b170*/  @!P3 SYNCS.ARRIVE.TRANS64.RED.A1T0 RZ, [R86+URZ], RZ ;  /* 0x000000ff56ffb9a7 */ /* 0x0009e2000810043f */
[----:B------:R-:W-:-:S04]  /*b180*/  ISETP.NE.AND P3, PT, R22, 0x2, PT ;  /* 0x000000021600780c */ /* 0x000fc80003f65270 */
[----:B------:R-:W-:Y:S02]  /*b190*/  SEL R11, RZ, 0x1, P3 ;  /* 0x00000001ff0b7807 */ /* 0x000fe40001800000 */
[----:B------:R-:W-:Y:S02]  /*b1a0*/  SEL R22, R22, RZ, P3 ;  /* 0x000000ff16167207 */ /* 0x000fe40001800000 */
[----:B------:R-:W-:Y:S01]  /*b1b0*/  LOP3.LUT R220, R220, R11, RZ, 0x3c, !PT ;  /* 0x0000000bdcdc7212 */ /* 0x000fe200078e3cff */
[----:B------:R-:W-:Y:S06]  /*b1c0*/  @P4 BRA `(.L_x_4943) ;  /* 0xffffff7800b84947 */ /* 0x000fec000383ffff */
.L_x_4833:
[----:B------:R-:W2:Y:S01]  /*b1d0*/  LDL R11, [R1+0x38] ;  /* 0x00003800010b7983 */ /* 0x000ea20000100800 */
[----:B------:R-:W0:Y:S01]  /*b1e0*/  LDC R0, c[0x0][0x448] ;  /* 0x00011200ff007b82 */ /* 0x000e220000000800 */
[----:B------:R-:W-:Y:S01]  /*b1f0*/  IADD3 R7, R201, 0x1, -R200 ;  /* 0x00000001c9077810 */ /* 0x000fe20007ffe8c8 */
[----:B------:R-:W-:Y:S06]  /*b200*/  BSSY B0, `(.L_x_4944) ;  /* 0x000000d000007945 */ /* 0x000fec0003800000 */
[----:B------:R-:W1:Y:S01]  /*b210*/  LDC.64 R2, c[0x0][0x9e0] ;  /* 0x00027800ff027b82 */ /* 0x000e620000000a00 */
[----:B0-----:R-:W-:-:S02]  /*b220*/  ISETP.NE.AND P1, PT, R0, 0x1, PT ;  /* 0x000000010000780c */ /* 0x001fc40003f25270 */
[----:B-1----:R-:W-:-:S11]  /*b230*/  ISETP.GE.AND P3, PT, R3, 0x1, PT ;  /* 0x000000010300780c */ /* 0x002fd60003f66270 */
[----:B------:R-:W0:Y:S08]  /*b240*/  @P1 LDC R5, c[0x0][0x44c] ;  /* 0x00011300ff051b82 */ /* 0x000e300000000800 */
[----:B------:R-:W1:Y:S01]  /*b250*/  @P1 LDC R4, c[0x0][0x450] ;  /* 0x00011400ff041b82 */ /* 0x000e620000000800 */
[----:B--2---:R-:W-:-:S04]  /*b260*/  VIADD R0, R11, 0x7f ;  /* 0x0000007f0b007836 */ /* 0x004fc80000000000 */
[----:B0-----:R-:W-:-:S05]  /*b270*/  @P1 IMAD.HI.U32 R5, R0, R5, RZ ;  /* 0x0000000500051227 */ /* 0x001fca00078e00ff */
[----:B-1----:R-:W-:-:S05]  /*b280*/  @P1 SHF.R.U32.HI R0, RZ, R4, R5 ;  /* 0x00000004ff001219 */ /* 0x002fca0000011605 */
[----:B------:R-:W-:Y:S01]  /*b290*/  IMAD.IADD R5, R7, 0x1, R0 ;  /* 0x0000000107057824 */ /* 0x000fe200078e0200 */
[----:B------:R-:W-:Y:S06]  /*b2a0*/  @P2 BRA `(.L_x_4945) ;  /* 0x0000000000082947 */ /* 0x000fec0003800000 */
[----:B------:R-:W0:Y:S02]  /*b2b0*/  FENCE.VIEW.ASYNC.G ;  /* 0x00000000000073c6 */ /* 0x000e240000000100 */
[----:B0-----:R-:W-:Y:S06]  /*b2c0*/  BAR.ARV 0xc, 0x180 ;  /* 0x0306000000007b1d */ /* 0x001fec0000002000 */
.L_x_4945:
[----:B------:R-:W-:Y:S05]  /*b2d0*/  BSYNC B0 ;  /* 0x0000000000007941 */ /* 0x000fea0003800000 */
.L_x_4944:
[----:B------:R-:W-:Y:S01]  /*b2e0*/  IMAD.IADD R2, R5, 0x1, R2 ;  /* 0x0000000105027824 */ /* 0x000fe200078e0202 */
[----:B------:R-:W-:Y:S06]  /*b2f0*/  @!P3 BRA `(.L_x_4946) ;  /* 0x000000000048b947 */ /* 0x000fec0003800000 */
        /* <DEDUP_REMOVED lines=11> */
.L_x_4948:
[----:B------:R-:W-:-:S13]  /*b3b0*/  ISETP.NE.AND P0, PT, R3, 0x1, PT ;  /* 0x000000010300780c */ /* 0x000fda0003f05270 */
[----:B------:R-:W0:Y:S02]  /*b3c0*/  @P0 LDC.64 R4, c[0x0][0x9e8] ;  /* 0x00027a00ff040b82 */ /* 0x000e240000000a00 */
[----:B0-----:R-:W-:-:S05]  /*b3d0*/  @P0 IMAD.HI.U32 R4, R0, R4, RZ ;  /* 0x0000000400040227 */ /* 0x001fca00078e00ff */
[----:B------:R-:W-:-:S07]  /*b3e0*/  @P0 SHF.R.U32.HI R0, RZ, R5, R4 ;  /* 0x00000005ff000219 */ /* 0x000fce0000011604 */
.L_x_4949:
[----:B------:R-:W-:Y:S05]  /*b3f0*/  BSYNC B0 ;  /* 0x0000000000007941 */ /* 0x000fea0003800000 */
.L_x_4947:
[----:B------:R-:W-:-:S05]  /*b400*/  IMAD R5, R0, R3, R3 ;  /* 0x0000000300057224 */ /* 0x000fca00078e0203 */
[----:B------:R-:W-:-:S07]  /*b410*/  VIMNMX R2, R2, R5, PT ;  /* 0x0000000502027248 */ /* 0x000fce0003fe0100 */
.L_x_4946:
[----:B------:R-:W0:Y:S01]  /*b420*/  @P1 LDC R0, c[0x0][0x44c] ;  /* 0x00011300ff001b82 */ /* 0x000e220000000800 */
[----:B------:R-:W-:Y:S01]  /*b430*/  VIADD R2, R2, 0x5f ;  /* 0x0000005f02027836 */ /* 0x000fe20000000000 */
[----:B------:R-:W-:Y:S01]  /*b440*/  ULDC UR4, c[0x0][0x9dc] ;  /* 0x0002770000047ab9 */ /* 0x000fe20000000800 */
[----:B------:R-:W-:Y:S02]  /*b450*/  IMAD.MOV.U32 R7, RZ, RZ, R11 ;  /* 0x000000ffff077224 */ /* 0x000fe400078e000b */
[----:B------:R-:W-:-:S03]  /*b460*/  IMAD.HI R2, R2, 0x2aaaaaab, RZ ;  /* 0x2aaaaaab02027827 */ /* 0x000fc600078e02ff */
[----:B------:R-:W1:Y:S02]  /*b470*/  @P1 LDC R9, c[0x0][0x450] ;  /* 0x00011400ff091b82 */ /* 0x000e640000000800 */
        /* <DEDUP_REMOVED lines=18> */
.L_x_4952:
[----:B------:R-:W-:-:S13]  /*b5a0*/  ISETP.NE.AND P0, PT, R3, 0x1, PT ;  /* 0x000000010300780c */ /* 0x000fda0003f05270 */
[----:B------:R-:W0:Y:S02]  /*b5b0*/  @P0 LDC.64 R4, c[0x0][0x9e8] ;  /* 0x00027a00ff040b82 */ /* 0x000e240000000a00 */
[----:B0-----:R-:W-:-:S05]  /*b5c0*/  @P0 IMAD.HI.U32 R4, R0, R4, RZ ;  /* 0x0000000400040227 */ /* 0x001fca00078e00ff */
[----:B------:R-:W-:-:S07]  /*b5d0*/  @P0 SHF.R.U32.HI R0, RZ, R5, R4 ;  /* 0x00000005ff000219 */ /* 0x000fce0000011604 */
.L_x_4953:
[----:B------:R-:W-:Y:S05]  /*b5e0*/  BSYNC B0 ;  /* 0x0000000000007941 */ /* 0x000fea0003800000 */
.L_x_4951:
[----:B------:R-:W-:-:S05]  /*b5f0*/  IMAD R3, R0, R3, RZ ;  /* 0x0000000300037224 */ /* 0x000fca00078e02ff */
[----:B------:R-:W-:-:S07]  /*b600*/  VIMNMX R2, R2, R3, !PT ;  /* 0x0000000302027248 */ /* 0x000fce0007fe0100 */
.L_x_4950:
[----:B------:R-:W-:Y:S01]  /*b610*/  IMAD.HI R2, R2, 0x2aaaaaab, RZ ;  /* 0x2aaaaaab02027827 */ /* 0x000fe200078e02ff */
[----:B------:R-:W-:Y:S04]  /*b620*/  BSSY B0, `(.L_x_4954) ;  /* 0x0000027000007945 */ /* 0x000fe80003800000 */
[----:B------:R-:W-:-:S04]  /*b630*/  SHF.R.U32.HI R3, RZ, 0x1f, R2 ;  /* 0x0000001fff037819 */ /* 0x000fc80000011602 */
[----:B------:R-:W-:Y:S01]  /*b640*/  LEA.HI.SX32 R3, R2, R3, 0x1c ;  /* 0x0000000302037211 */ /* 0x000fe200078fe2ff */
[----:B------:R-:W-:-:S03]  /*b650*/  IMAD.MOV.U32 R2, RZ, RZ, RZ ;  /* 0x000000ffff027224 */ /* 0x000fc600078e00ff */
[----:B------:R-:W-:-:S04]  /*b660*/  VIMNMX R9, RZ, R3, !PT ;  /* 0x00000003ff097248 */ /* 0x000fc80007fe0100 */
[----:B------:R-:W-:-:S13]  /*b670*/  ISETP.GT.AND P0, PT, R135, R9, PT ;  /* 0x000000098700720c */ /* 0x000fda0003f04270 */
[----:B------:R-:W-:Y:S05]  /*b680*/  @!P0 BRA `(.L_x_4955) ;  /* 0x0000000000808947 */ /* 0x000fea0003800000 */
[----:B------:R-:W2:Y:S01]  /*b690*/  LDL R0, [R1+0x48] ;  /* 0x0000480001007983 */ /* 0x000ea20000100800 */
[----:B------:R-:W-:Y:S01]  /*b6a0*/  ULDC UR4, c[0x0][0x9f0] ;  /* 0x00027c0000047ab9 */ /* 0x000fe20000000800 */
[----:B--2---:R-:W-:-:S04]  /*b6b0*/  ISETP.NE.AND P0, PT, R0, RZ, PT ;  /* 0x000000ff0000720c */ /* 0x004fc80003f05270 */
[----:B------:R-:W-:-:S04]  /*b6c0*/  SEL R6, R0, UR4, P0 ;  /* 0x0000000400067c07 */ /* 0x000fc80008000000 */
[-C--:B------:R-:W-:Y:S02]  /*b6d0*/  IABS R5, R6.reuse ;  /* 0x0000000600057213 */ /* 0x080fe40000000000 */
[----:B------:R-:W-:Y:S02]  /*b6e0*/  IADD3 R0, R6, -0x1, R135 ;  /* 0xffffffff06007810 */ /* 0x000fe40007ffe087 */
[----:B------:R-:W0:Y:S01]  /*b6f0*/  I2F.RP R4, R5 ;  /* 0x0000000500047306 */ /* 0x000e220000209400 */
[----:B------:R-:W-:Y:S02]  /*b700*/  IABS R10, R6 ;  /* 0x00000006000a7213 */ /* 0x000fe40000000000 */
[----:B------:R-:W-:-:S05]  /*b710*/  IADD3 R0, -R9, R0, RZ ;  /* 0x0000000009007210 */ /* 0x000fca0007ffe1ff */
[----:B0-----:R-:W0:Y:S02]  /*b720*/  MUFU.RCP R4, R4 ;  /* 0x0000000400047308 */ /* 0x001e240000001000 */
[----:B0-----:R-:W-:Y:S02]  /*b730*/  VIADD R2, R4, 0xffffffe ;  /* 0x0ffffffe04027836 */ /* 0x001fe40000000000 */
[----:B------:R-:W-:-:S04]  /*b740*/  IMAD.MOV R4, RZ, RZ, -R10 ;  /* 0x000000ffff047224 */ /* 0x000fc800078e0a0a */
        /* <DEDUP_REMOVED lines=20> */
.L_x_4955:
[----:B------:R-:W-:Y:S05]  /*b890*/  BSYNC B0 ;  /* 0x0000000000007941 */ /* 0x000fea0003800000 */
.L_x_4954:
[----:B------:R-:W2:Y:S01]  /*b8a0*/  LDL R0, [R1+0x54] ;  /* 0x0000540001007983 */ /* 0x000ea20000100800 */
        /* <DEDUP_REMOVED lines=18> */
[----:B----4-:R-:W-:Y:S02]  /*b9d0*/  CS2R R86, SRZ ;  /* 0x0000000000567805 */ /* 0x010fe4000001ff00 */
        /* <DEDUP_REMOVED lines=26> */
[----:B---3--:R-:W-:Y:S02]  /*bb80*/  CS2R R32, SRZ ;  /* 0x0000000000207805 */ /* 0x008fe4000001ff00 */
[----:B------:R-:W-:Y:S02]  /*bb90*/  CS2R R120, SRZ ;  /* 0x0000000000787805 */ /* 0x000fe4000001ff00 */
[----:B------:R-:W-:-:S02]  /*bba0*/  CS2R R122, SRZ ;  /* 0x00000000007a7805 */ /* 0x000fc4000001ff00 */
[----:B------:R-:W-:Y:S02]  /*bbb0*/  CS2R R20, SRZ ;  /* 0x0000000000147805 */ /* 0x000fe4000001ff00 */
[----:B------:R-:W-:Y:S01]  /*bbc0*/  CS2R R124, SRZ ;  /* 0x00000000007c7805 */ /* 0x000fe2000001ff00 */
[----:B--2---:R-:W-:-:S05]  /*bbd0*/  IMAD R0, R0, R2, R9 ;  /* 0x0000000200007224 */ /* 0x004fca00078e0209 */
[----:B------:R0:W-:Y:S01]  /*bbe0*/  STL [R1+0x40], R0 ;  /* 0x0000400001007387 */ /* 0x0001e20000100800 */
[----:B------:R-:W-:-:S04]  /*bbf0*/  VIADDMNMX R2, R0, R2, R135, PT ;  /* 0x0000000200027246 */ /* 0x000fc80003800187 */
        /* <DEDUP_REMOVED lines=35> */
.L_x_4957:
        /* <DEDUP_REMOVED lines=13> */
.L_x_4961:
[----:B-1----:R1:W2:Y:S02]  /*bf00*/  SYNCS.PHASECHK.TRANS64.TRYWAIT P0, [R17+URZ+0x30800], R0 ;  /* 0x03080000110075a7 */ /* 0x0022a4000800017f */
[----:B--2---:R-:W-:Y:S05]  /*bf10*/  @!P0 NANOSLEEP.SYNCS 0x989680 ;  /* 0x009896800000895d */ /* 0x004fea0003900000 */
[----:B------:R-:W2:Y:S02]  /*bf20*/  @!P0 SYNCS.PHASECHK.TRANS64 P0, [R17+URZ+0x30800], R0 ;  /* 0x03080000110085a7 */ /* 0x000ea4000800007f */
[----:B--2---:R-:W-:Y:S05]  /*bf30*/  @!P0 BRA `(.L_x_4961) ;  /* 0xfffffffc00f08947 */ /* 0x004fea000383ffff */
.L_x_4960:
[----:B------:R-:W-:Y:S05]  /*bf40*/  BSYNC B0 ;  /* 0x0000000000007941 */ /* 0x000fea0003800000 */
.L_x_4959:
[----:B------:R-:W-:Y:S05]  /*bf50*/  BRA `(.L_x_4962) ;  /* 0x0000007000687947 */ /* 0x000fea0003800000 */
.L_x_4958:
        /* <DEDUP_REMOVED lines=12> */
[----:B------:R-:W-:-:S04]  /*c020*/  IMAD.WIDE.U32 R134, R134, UR6, RZ ;  /* 0x0000000686867c25 */ /* 0x000fc8000f8e00ff */
[----:B------:R-:W-:Y:S02]  /*c030*/  IMAD.IADD R27, R3, 0x1, R25 ;  /* 0x00000001031b7824 */ /* 0x000fe400078e0219 */
        /* <DEDUP_REMOVED lines=18> */
.L_x_4963:
[----:B------:R-:W2:Y:S01]  /*c160*/  LDL R81, [R1+0x38] ;  /* 0x0000380001517983 */ /* 0x000ea20000100800 */
[----:B------:R-:W-:Y:S01]  /*c170*/  ULDC.U8 UR4, c[0x0][0x410] ;  /* 0x0001040000047ab9 */ /* 0x000fe20000000000 */
[----:B------:R-:W-:Y:S01]  /*c180*/  BSSY B0, `(.L_x_4964) ;  /* 0x00006ef000007945 */ /* 0x000fe20003800000 */
[----:B------:R-:W-:Y:S01]  /*c190*/  ISETP.NE.AND P0, PT, RZ, UR4, PT ;  /* 0x00000004ff007c0c */ /* 0x000fe2000bf05270 */
[----:B--2---:R-:W-:-:S12]  /*c1a0*/  IMAD.IADD R67, R219, 0x1, R81 ;  /* 0x00000001db437824 */ /* 0x004fd800078e0251 */
[----:B------:R-:W-:Y:S05]  /*c1b0*/  @!P0 BRA `(.L_x_4965) ;  /* 0x0000003400c48947 */ /* 0x000fea0003800000 */
[----:B------:R-:W0:Y:S01]  /*c1c0*/  LDC R21, c[0x0][0x448] ;  /* 0x00011200ff157b82 */ /* 0x000e220000000800 */
[----:B------:R-:W-:Y:S01]  /*c1d0*/  LEA.HI R32, R31, R26, RZ, 0x2 ;  /* 0x0000001a1f207211 */ /* 0x000fe200078f10ff */
[----:B------:R-:W-:Y:S01]  /*c1e0*/  ULDC.64 UR4, c[0x0][0x3f8] ;  /* 0x0000fe0000047ab9 */ /* 0x000fe20000000a00 */
[----:B------:R-:W-:Y:S01]  /*c1f0*/  ULDC.64 UR6, c[0x0][0x408] ;  /* 0x0001020000067ab9 */ /* 0x000fe20000000a00 */
[----:B------:R-:W-:Y:S01]  /*c200*/  IMAD.MOV.U32 R4, RZ, RZ, R24 ;  /* 0x000000ffff047224 */ /* 0x000fe200078e0018 */
[----:B------:R-:W-:Y:S01]  /*c210*/  LOP3.LUT R3, R32, 0xfffffffc, RZ, 0xc0, !PT ;  /* 0xfffffffc20037812 */ /* 0x000fe200078ec0ff */
[----:B------:R-:W-:Y:S02]  /*c220*/  IMAD.MOV.U32 R6, RZ, RZ, R134 ;  /* 0x000000ffff067224 */ /* 0x000fe400078e0086 */
[----:B------:R-:W-:Y:S02]  /*c230*/  IMAD.MOV.U32 R7, RZ, RZ, R29 ;  /* 0x000000ffff077224 */ /* 0x000fe400078e001d */
[----:B------:R-:W-:-:S04]  /*c240*/  IMAD.IADD R26, R26, 0x1, -R3 ;  /* 0x000000011a1a7824 */ /* 0x000fc800078e0a03 */
[----:B------:R-:W-:Y:S01]  /*c250*/  IMAD R3, R26, 0x40, R67 ;  /* 0x000000401a037824 */ /* 0x000fe200078e0243 */
[----:B0-----:R-:W-:-:S13]  /*c260*/  ISETP.NE.AND P0, PT, R21, 0x1, PT ;  /* 0x000000011500780c */ /* 0x001fda0003f05270 */
[----:B------:R-:W0:Y:S08]  /*c270*/  @P0 LDC R0, c[0x0][0x44c] ;  /* 0x00011300ff000b82 */ /* 0x000e300000000800 */
[----:B------:R-:W1:Y:S01]  /*c280*/  @P0 LDC R5, c[0x0][0x450] ;  /* 0x00011400ff050b82 */ /* 0x000e620000000800 */
[----:B0-----:R-:W-:-:S05]  /*c290*/  @P0 IMAD.HI.U32 R0, R3, R0, RZ ;  /* 0x0000000003000227 */ /* 0x001fca00078e00ff */
[----:B-1----:R-:W-:Y:S02]  /*c2a0*/  @P0 SHF.R.U32.HI R3, RZ, R5, R0 ;  /* 0x00000005ff030219 */ /* 0x002fe40000011600 */
[----:B------:R-:W-:Y:S02]  /*c2b0*/  MOV R5, R27 ;  /* 0x0000001b00057202 */ /* 0x000fe40000000f00 */
[----:B------:R-:W-:Y:S01]  /*c2c0*/  SHF.R.S32.HI R0, RZ, 0x1f, R3 ;  /* 0x0000001fff007819 */ /* 0x000fe20000011403 */
[----:B------:R-:W-:-:S04]  /*c2d0*/  IMAD.WIDE.U32 R6, R3, UR6, R6 ;  /* 0x0000000603067c25 */ /* 0x000fc8000f8e0006 */
[C---:B------:R-:W-:Y:S02]  /*c2e0*/  IMAD R8, R0.reuse, UR4, RZ ;  /* 0x0000000400087c24 */ /* 0x040fe4000f8e02ff */
[----:B------:R-:W-:Y:S02]  /*c2f0*/  IMAD R0, R0, UR6, RZ ;  /* 0x0000000600007c24 */ /* 0x000fe4000f8e02ff */
[----:B------:R-:W-:-:S04]  /*c300*/  IMAD.WIDE.U32 R4, R3, UR4, R4 ;  /* 0x0000000403047c25 */ /* 0x000fc8000f8e0004 */
[C---:B------:R-:W-:Y:S01]  /*c310*/  IMAD R9, R3.reuse, UR5, R8 ;  /* 0x0000000503097c24 */ /* 0x040fe2000f8e0208 */
[----:B------:R-:W-:Y:S01]  /*c320*/  ULDC.64 UR4, c[0x0][0x3e8] ;  /* 0x0000fa0000047ab9 */ /* 0x000fe20000000a00 */
[----:B------:R-:W-:Y:S01]  /*c330*/  IMAD R63, R3, UR7, R0 ;  /* 0x00000007033f7c24 */ /* 0x000fe2000f8e0200 */
[----:B------:R-:W-:Y:S01]  /*c340*/  ULDC.64 UR6, c[0x0][0x400] ;  /* 0x0001000000067ab9 */ /* 0x000fe20000000a00 */
[----:B------:R-:W-:Y:S01]  /*c350*/  IMAD.IADD R3, R5, 0x1, R9 ;  /* 0x0000000105037824 */ /* 0x000fe200078e0209 */
[----:B------:R-:W-:Y:S01]  /*c360*/  LEA R65, P0, R4, UR4, 0x1 ;  /* 0x0000000404417c11 */ /* 0x000fe2000f8008ff */
[----:B------:R-:W-:Y:S01]  /*c370*/  IMAD.IADD R63, R7, 0x1, R63 ;  /* 0x00000001073f7824 */ /* 0x000fe200078e023f */
[----:B------:R-:W-:Y:S01]  /*c380*/  LEA R62, P1, R6, UR6, 0x1 ;  /* 0x00000006063e7c11 */ /* 0x000fe2000f8208ff */
[----:B------:R-:W-:Y:S01]  /*c390*/  UMOV UR4, 0xffffffff ;  /* 0xffffffff00047882 */ /* 0x000fe20000000000 */
[----:B------:R-:W-:Y:S02]  /*c3a0*/  LEA.HI.X R0, R4, UR5, R3, 0x1, P0 ;  /* 0x0000000504007c11 */ /* 0x000fe400080f0c03 */
[----:B------:R-:W-:Y:S01]  /*c3b0*/  LEA.HI.X R63, R6, UR7, R63, 0x1, P1 ;  /* 0x00000007063f7c11 */ /* 0x000fe200088f0c3f */
[----:B------:R-:W-:Y:S08]  /*c3c0*/  BRA.DIV UR4, `(.L_x_4966) ;  /* 0x0000020e04507947 */ /* 0x000ff0000b800000 */
[----:B------:R0:W1:Y:S04]  /*c3d0*/  SHFL.IDX PT, R3, R0, RZ, 0x1c1f ;  /* 0x001c1fff00037589 */ /* 0x00006800000e0000 */
[----:B------:R0:W2:Y:S04]  /*c3e0*/  SHFL.IDX PT, R6, R65, RZ, 0x1c1f ;  /* 0x001c1fff41067589 */ /* 0x0000a800000e0000 */
[----:B------:R0:W3:Y:S04]  /*c3f0*/  SHFL.IDX PT, R9, R63, RZ, 0x1c1f ;  /* 0x001c1fff3f097589 */ /* 0x0000e800000e0000 */
[----:B------:R0:W4:Y:S02]  /*c400*/  SHFL.IDX PT, R8, R62, RZ, 0x1c1f ;  /* 0x001c1fff3e087589 */ /* 0x00012400000e0000 */
.L_x_5304:
        /* <DEDUP_REMOVED lines=16> */
[----:B------:R-:W-:Y:S01]  /*c510*/  ULDC UR4, c[0x0][0x3f4] ;  /* 0x0000fd0000047ab9 */ /* 0x000fe20000000800 */
[----:B------:R-:W-:Y:S02]  /*c520*/  CS2R R58, SRZ ;  /* 0x00000000003a7805 */ /* 0x000fe4000001ff00 */
[----:B------:R-:W-:Y:S02]  /*c530*/  ISETP.GE.AND P3, PT, R224, UR4, PT ;  /* 0x00000004e0007c0c */ /* 0x000fe4000bf66270 */
[----:B------:R-:W-:Y:S02]  /*c540*/  ISETP.GE.AND P4, PT, R198, UR4, PT ;  /* 0x00000004c6007c0c */ /* 0x000fe4000bf86270 */
[----:B------:R-:W-:Y:S02]  /*c550*/  ISETP.GE.AND P2, PT, R222, UR4, PT ;  /* 0x00000004de007c0c */ /* 0x000fe4000bf46270 */
[----:B------:R-:W-:Y:S02]  /*c560*/  ISETP.GE.AND P1, PT, R223, UR4, PT ;  /* 0x00000004df007c0c */ /* 0x000fe4000bf26270 */
[----:B------:R-:W-:-:S05]  /*c570*/  SHF.R.S32.HI R11, RZ, 0x1f, R224 ;  /* 0x0000001fff0b7819 */ /* 0x000fca00000114e0 */
[C---:B------:R-:W-:Y:S02]  /*c580*/  @!P3 IMAD.SHL.U32 R27, R224.reuse, 0x2, RZ ;  /* 0x00000002e01bb824 */ /* 0x040fe400078e00ff */
[----:B-1----:R-:W-:Y:S01]  /*c590*/  @!P4 IMAD.MOV.U32 R7, RZ, RZ, R3 ;  /* 0x000000ffff07c224 */ /* 0x002fe200078e0003 */
[----:B------:R-:W-:Y:S01]  /*c5a0*/  @!P3 SHF.L.U64.HI R14, R224, 0x1, R11 ;  /* 0x00000001e00eb819 */ /* 0x000fe2000001020b */
[----:B------:R-:W-:Y:S01]  /*c5b0*/  @!P2 IMAD.SHL.U32 R21, R222, 0x2, RZ ;  /* 0x00000002de15a824 */ /* 0x000fe200078e00ff */
[-C--:B--2---:R-:W-:Y:S01]  /*c5c0*/  @!P3 IADD3 R28, P6, R6, R27.reuse, RZ ;  /* 0x0000001b061cb210 */ /* 0x084fe20007fde0ff */
[----:B------:R-:W-:Y:S01]  /*c5d0*/  @!P4 IMAD.WIDE R4, R198, 0x2, R6 ;  /* 0x00000002c604c825 */ /* 0x000fe200078e0206 */
[----:B------:R-:W-:Y:S02]  /*c5e0*/  SHF.R.S32.HI R7, RZ, 0x1f, R222 ;  /* 0x0000001fff077819 */ /* 0x000fe400000114de */
[----:B----4-:R-:W-:Y:S01]  /*c5f0*/  @!P3 IADD3 R26, P5, R8, R27, RZ ;  /* 0x0000001b081ab210 */ /* 0x010fe20007fbe0ff */
[--C-:B------:R-:W-:Y:S01]  /*c600*/  @!P3 IMAD.X R29, R3, 0x1, R14.reuse, P6 ;  /* 0x00000001031db824 */ /* 0x100fe200030e060e */
[----:B------:R-:W-:Y:S01]  /*c610*/  ISETP.GE.AND P0, PT, R221, UR4, PT ;  /* 0x00000004dd007c0c */ /* 0x000fe2000bf06270 */
[----:B------:R1:W5:Y:S01]  /*c620*/  @!P4 LD.E.64 R58, desc[UR60][R4.64] ;  /* 0x0000003c043ac980 */ /* 0x000362000c101b00 */
[----:B------:R-:W-:Y:S01]  /*c630*/  @!P2 SHF.L.U64.HI R12, R222, 0x1, R7 ;  /* 0x00000001de0ca819 */ /* 0x000fe20000010207 */
[----:B---3--:R-:W-:Y:S01]  /*c640*/  @!P3 IMAD.X R27, R9, 0x1, R14, P5 ;  /* 0x00000001091bb824 */ /* 0x008fe200028e060e */
[----:B------:R-:W-:-:S02]  /*c650*/  @!P2 IADD3 R24, P6, R6, R21, RZ ;  /* 0x000000150618a210 */ /* 0x000fc40007fde0ff */
[----:B------:R-:W-:Y:S02]  /*c660*/  CS2R R60, SRZ ;  /* 0x00000000003c7805 */ /* 0x000fe4000001ff00 */
[----:B------:R-:W-:Y:S02]  /*c670*/  SHF.R.S32.HI R10, RZ, 0x1f, R223 ;  /* 0x0000001fff0a7819 */ /* 0x000fe400000114df */
[----:B------:R-:W-:Y:S01]  /*c680*/  @!P1 SHF.L.U32 R13, R223, 0x1, RZ ;  /* 0x00000001df0d9819 */ /* 0x000fe200000006ff */
[----:B------:R-:W-:Y:S01]  /*c690*/  @!P2 IMAD.X R25, R3, 0x1, R12, P6 ;  /* 0x000000010319a824 */ /* 0x000fe200030e060c */
[----:B------:R-:W-:Y:S01]  /*c6a0*/  @!P2 IADD3 R20, P5, R8, R21, RZ ;  /* 0x000000150814a210 */ /* 0x000fe20007fbe0ff */
[----:B-1----:R-:W-:Y:S01]  /*c6b0*/  @!P4 IMAD.MOV.U32 R4, RZ, RZ, R8 ;  /* 0x000000ffff04c224 */ /* 0x002fe200078e0008 */
[----:B------:R-:W-:Y:S01]  /*c6c0*/  @!P1 SHF.L.U64.HI R10, R223, 0x1, R10 ;  /* 0x00000001df0a9819 */ /* 0x000fe2000001020a */
[----:B------:R-:W-:Y:S01]  /*c6d0*/  @!P0 IMAD.SHL.U32 R7, R221, 0x2, RZ ;  /* 0x00000002dd078824 */ /* 0x000fe200078e00ff */
[-C--:B------:R-:W-:Y:S01]  /*c6e0*/  @!P1 IADD3 R14, P6, R6, R13.reuse, RZ ;  /* 0x0000000d060e9210 */ /* 0x080fe20007fde0ff */
[----:B------:R-:W-:Y:S01]  /*c6f0*/  @!P2 IMAD.X R21, R9, 0x1, R12, P5 ;  /* 0x000000010915a824 */ /* 0x000fe200028e060c */
[----:B------:R-:W-:Y:S01]  /*c700*/  ISETP.GE.AND P5, PT, R225, UR4, PT ;  /* 0x00000004e1007c0c */ /* 0x000fe2000bfa6270 */
[----:B------:R-:W-:Y:S01]  /*c710*/  @!P4 IMAD.MOV.U32 R5, RZ, RZ, R9 ;  /* 0x000000ffff05c224 */ /* 0x000fe200078e0009 */
[----:B------:R-:W-:Y:S01]  /*c720*/  SHF.R.S32.HI R36, RZ, 0x1f, R221 ;  /* 0x0000001fff247819 */ /* 0x000fe200000114dd */
[----:B------:R-:W-:Y:S01]  /*c730*/  @!P1 IMAD.X R15, R3, 0x1, R10, P6 ;  /* 0x00000001030f9824 */ /* 0x000fe200030e060a */
[----:B------:R-:W-:Y:S01]  /*c740*/  @!P1 IADD3 R12, P6, R8, R13, RZ ;  /* 0x0000000d080c9210 */ /* 0x000fe20007fde0ff */
[----:B------:R-:W-:Y:S01]  /*c750*/  @!P4 IMAD.WIDE R30, R198, 0x2, R4 ;  /* 0x00000002c61ec825 */ /* 0x000fe200078e0204 */
[----:B------:R-:W-:-:S02]  /*c760*/  @!P0 SHF.L.U64.HI R36, R221, 0x1, R36 ;  /* 0x00000001dd248819 */ /* 0x000fc40000010224 */
[----:B------:R-:W-:Y:S01]  /*c770*/  SHF.R.S32.HI R34, RZ, 0x1f, R225 ;  /* 0x0000001fff227819 */ /* 0x000fe200000114e1 */
[----:B------:R-:W-:Y:S01]  /*c780*/  @!P1 IMAD.X R13, R9, 0x1, R10, P6 ;  /* 0x00000001090d9824 */ /* 0x000fe200030e060a */
[-C--:B------:R-:W-:Y:S01]  /*c790*/  @!P0 IADD3 R10, P6, R6, R7.reuse, RZ ;  /* 0x00000007060a8210 */ /* 0x080fe20007fde0ff */
[----:B------:R1:W5:Y:S03]  /*c7a0*/  @!P4 LD.E.64 R60, desc[UR60][R30.64] ;  /* 0x0000003c1e3cc980 */ /* 0x000366000c101b00 */
[----:B------:R-:W-:Y:S02]  /*c7b0*/  @!P0 IADD3.X R11, R3, R36, RZ, P6, !PT ;  /* 0x00000024030b8210 */ /* 0x000fe400037fe4ff */
[----:B------:R-:W-:Y:S01]  /*c7c0*/  @!P0 IADD3 R4, P6, R8, R7, RZ ;  /* 0x0000000708048210 */ /* 0x000fe20007fde0ff */
[C---:B------:R-:W-:Y:S01]  /*c7d0*/  @!P5 IMAD.SHL.U32 R7, R225.reuse, 0x2, RZ ;  /* 0x00000002e107d824 */ /* 0x040fe200078e00ff */
[----:B------:R-:W-:-:S03]  /*c7e0*/  @!P5 SHF.L.U64.HI R34, R225, 0x1, R34 ;  /* 0x00000001e122d819 */ /* 0x000fc60000010222 */
[----:B------:R-:W-:Y:S01]  /*c7f0*/  @!P0 IMAD.X R5, R9, 0x1, R36, P6 ;  /* 0x0000000109058824 */ /* 0x000fe200030e0624 */
[-C--:B------:R-:W-:Y:S02]  /*c800*/  @!P5 IADD3 R6, P4, R6, R7.reuse, RZ ;  /* 0x000000070606d210 */ /* 0x080fe40007f9e0ff */
[----:B------:R-:W-:Y:S02]  /*c810*/  @!P5 IADD3 R8, P6, R8, R7, RZ ;  /* 0x000000070808d210 */ /* 0x000fe40007fde0ff */
[----:B------:R-:W-:Y:S02]  /*c820*/  CS2R R54, SRZ ;  /* 0x0000000000367805 */ /* 0x000fe4000001ff00 */
[----:B------:R-:W-:Y:S01]  /*c830*/  CS2R R56, SRZ ;  /* 0x0000000000387805 */ /* 0x000fe2000001ff00 */
[--C-:B------:R-:W-:Y:S01]  /*c840*/  @!P5 IMAD.X R7, R3, 0x1, R34.reuse, P4 ;  /* 0x000000010307d824 */ /* 0x100fe200020e0622 */
[----:B------:R-:W-:Y:S01]  /*c850*/  CS2R R50, SRZ ;  /* 0x0000000000327805 */ /* 0x000fe2000001ff00 */
[----:B------:R-:W-:Y:S01]  /*c860*/  @!P5 IMAD.X R9, R9, 0x1, R34, P6 ;  /* 0x000000010909d824 */ /* 0x000fe200030e0622 */
[----:B------:R-:W-:-:S02]  /*c870*/  CS2R R52, SRZ ;  /* 0x0000000000347805 */ /* 0x000fc4000001ff00 */
[----:B------:R-:W-:Y:S02]  /*c880*/  CS2R R46, SRZ ;  /* 0x00000000002e7805 */ /* 0x000fe4000001ff00 */
[----:B------:R-:W-:Y:S02]  /*c890*/  CS2R R48, SRZ ;  /* 0x0000000000307805 */ /* 0x000fe4000001ff00 */
[----:B------:R-:W-:Y:S02]  /*c8a0*/  CS2R R42, SRZ ;  /* 0x00000000002a7805 */ /* 0x000fe4000001ff00 */
[----:B------:R-:W-:Y:S02]  /*c8b0*/  CS2R R44, SRZ ;  /* 0x00000000002c7805 */ /* 0x000fe4000001ff00 */
[----:B------:R-:W-:Y:S02]  /*c8c0*/  CS2R R36, SRZ ;  /* 0x0000000000247805 */ /* 0x000fe4000001ff00 */
[----:B------:R-:W-:Y:S01]  /*c8d0*/  CS2R R34, SRZ ;  /* 0x0000000000227805 */ /* 0x000fe2000001ff00 */
[----:B------:R1:W5:Y:S04]  /*c8e0*/  @!P3 LD.E.64 R54, desc[UR60][R28.64] ;  /* 0x0000003c1c36b980 */ /* 0x000368000c101b00 */
        /* <DEDUP_REMOVED lines=8> */
[----:B------:R1:W5:Y:S02]  /*c970*/  @!P5 LD.E.64 R34, desc[UR60][R8.64] ;  /* 0x0000003c0822d980 */ /* 0x000364000c101b00 */
.L_x_4968:
[----:B------:R-:W-:Y:S05]  /*c980*/  BSYNC B1 ;  /* 0x0000000000017941 */ /* 0x000fea0003800000 */
.L_x_4967:
[----:B-1---5:R-:W-:Y:S01]  /*c990*/  IMAD.MOV.U32 R3, RZ, RZ, R36 ;  /* 0x000000ffff037224 */ /* 0x022fe200078e0024 */
[----:B------:R-:W-:Y:S01]  /*c9a0*/  UMOV UR4, 0xffffffff ;  /* 0xffffffff00047882 */ /* 0x000fe20000000000 */
[----:B------:R-:W-:Y:S01]  /*c9b0*/  IMAD.MOV.U32 R4, RZ, RZ, R37 ;  /* 0x000000ffff047224 */ /* 0x000fe200078e0025 */
[----:B---34-:R-:W-:Y:S01]  /*c9c0*/  CS2R R8, SRZ ;  /* 0x0000000000087805 */ /* 0x018fe2000001ff00 */
[----:B------:R-:W-:Y:S02]  /*c9d0*/  IMAD.MOV.U32 R5, RZ, RZ, R42 ;  /* 0x000000ffff057224 */ /* 0x000fe400078e002a */
[----:B--2---:R-:W-:Y:S01]  /*c9e0*/  IMAD.MOV.U32 R6, RZ, RZ, R43 ;  /* 0x000000ffff067224 */ /* 0x004fe200078e002b */
        /* <DEDUP_REMOVED lines=33> */
[----:B------:R-:W-:Y:S02]  /*cc00*/  PRMT R85, R85, 0x5410, R4 ;  /* 0x0000541055557816 */ /* 0x000fe40000000004 */
[----:B------:R-:W-:Y:S02]  /*cc10*/  PRMT R80, R5, 0x7610, R80 ;  /* 0x0000761005507816 */ /* 0x000fe40000000050 */
[----:B------:R-:W-:Y:S01]  /*cc20*/  PRMT R89, R89, 0x5410, R6 ;  /* 0x0000541059597816 */ /* 0x000fe20000000006 */
[----:B------:R-:W-:Y:S06]  /*cc30*/  BRA.DIV UR4, `(.L_x_4969) ;  /* 0x0000020604a87947 */ /* 0x000fec000b800000 */
[----:B0-----:R-:W0:Y:S04]  /*cc40*/  SHFL.IDX PT, R0, R0, 0x1, 0x1c1f ;  /* 0x003c1f0000007f89 */ /* 0x001e2800000e0000 */
[----:B------:R-:W1:Y:S04]  /*cc50*/  SHFL.IDX PT, R65, R65, 0x1, 0x1c1f ;  /* 0x003c1f0041417f89 */ /* 0x000e6800000e0000 */
[----:B------:R-:W2:Y:S04]  /*cc60*/  SHFL.IDX PT, R63, R63, 0x1, 0x1c1f ;  /* 0x003c1f003f3f7f89 */ /* 0x000ea800000e0000 */
[----:B------:R-:W3:Y:S02]  /*cc70*/  SHFL.IDX PT, R62, R62, 0x1, 0x1c1f ;  /* 0x003c1f003e3e7f89 */ /* 0x000ee400000e0000 */
.L_x_5310:
[----:B------:R-:W4:Y:S01]  /*cc80*/  LDL R4, [R1+0x30] ;  /* 0x0000300001047983 */ /* 0x000f220000100800 */
[----:B------:R-:W-:Y:S01]  /*cc90*/  VIADD R67, R67, 0x40 ;  /* 0x0000004043437836 */ /* 0x000fe20000000000 */
[----:B------:R-:W-:Y:S01]  /*cca0*/  SHF.R.S32.HI R32, RZ, 0x1f, R32 ;  /* 0x0000001fff207819 */ /* 0x000fe20000011420 */
[----:B------:R-:W-:Y:S01]  /*ccb0*/  BSSY B1, `(.L_x_4970) ;  /* 0x000005f000017945 */ /* 0x000fe20003800000 */
[----:B------:R-:W-:Y:S02]  /*ccc0*/  LOP3.LUT R3, R229, 0x18, R18, 0xf8, !PT ;  /* 0x00000018e5037812 */ /* 0x000fe400078ef812 */
[----:B------:R-:W-:Y:S02]  /*ccd0*/  CS2R R12, SRZ ;  /* 0x00000000000c7805 */ /* 0x000fe4000001ff00 */
[----:B------:R-:W-:Y:S02]  /*cce0*/  LEA.HI R32, R32, R219, RZ, 0x3 ;  /* 0x000000db20207211 */ /* 0x000fe400078f18ff */
[----:B------:R-:W-:-:S02]  /*ccf0*/  CS2R R20, SRZ ;  /* 0x0000000000147805 */ /* 0x000fc4000001ff00 */
[----:B------:R-:W-:Y:S02]  /*cd00*/  ISETP.GE.AND P1, PT, R67, R64, PT ;  /* 0x000000404300720c */ /* 0x000fe40003f26270 */
[----:B------:R-:W-:Y:S02]  /*cd10*/  CS2R R26, SRZ ;  /* 0x00000000001a7805 */ /* 0x000fe4000001ff00 */
[----:B------:R-:W-:Y:S02]  /*cd20*/  SHF.R.U32.HI R5, RZ, 0x3, R229 ;  /* 0x00000003ff057819 */ /* 0x000fe400000116e5 */
[----:B------:R-:W-:Y:S02]  /*cd30*/  CS2R R30, SRZ ;  /* 0x00000000001e7805 */ /* 0x000fe4000001ff00 */
[----:B------:R-:W-:Y:S02]  /*cd40*/  LOP3.LUT R32, R32, 0xfffffff8, RZ, 0xc0, !PT ;  /* 0xfffffff820207812 */ /* 0x000fe400078ec0ff */
[----:B------:R-:W-:-:S02]  /*cd50*/  CS2R R38, SRZ ;  /* 0x0000000000267805 */ /* 0x000fc4000001ff00 */
[----:B------:R-:W-:Y:S02]  /*cd60*/  LOP3.LUT R3, R3, R5, RZ, 0x3c, !PT ;  /* 0x0000000503037212 */ /* 0x000fe400078e3cff */
[----:B------:R-:W-:Y:S02]  /*cd70*/  CS2R R10, SRZ ;  /* 0x00000000000a7805 */ /* 0x000fe4000001ff00 */
[----:B------:R-:W-:Y:S01]  /*cd80*/  CS2R R14, SRZ ;  /* 0x00000000000e7805 */ /* 0x000fe2000001ff00 */
[----:B------:R-:W-:Y:S01]  /*cd90*/  IMAD.IADD R32, R219, 0x1, -R32 ;  /* 0x00000001db207824 */ /* 0x000fe200078e0a20 */
[----:B------:R-:W-:Y:S02]  /*cda0*/  CS2R R24, SRZ ;  /* 0x0000000000187805 */ /* 0x000fe4000001ff00 */
[----:B------:R-:W-:Y:S02]  /*cdb0*/  CS2R R28, SRZ ;  /* 0x00000000001c7805 */ /* 0x000fe4000001ff00 */
[----:B------:R-:W-:-:S02]  /*cdc0*/  CS2R R40, SRZ ;  /* 0x0000000000287805 */ /* 0x000fc4000001ff00 */
[----:B------:R-:W-:Y:S02]  /*cdd0*/  LOP3.LUT P0, RZ, R32, 0x4, RZ, 0xc0, !PT ;  /* 0x0000000420ff7812 */ /* 0x000fe4000780c0ff */
[----:B------:R-:W-:Y:S01]  /*cde0*/  CS2R R32, SRZ ;  /* 0x0000000000207805 */ /* 0x000fe2000001ff00 */
[----:B----4-:R-:W-:-:S04]  /*cdf0*/  IMAD.IADD R4, R4, 0x1, R3 ;  /* 0x0000000104047824 */ /* 0x010fc800078e0203 */
[----:B------:R-:W-:Y:S01]  /*ce00*/  IMAD R3, R4, 0x2, R17 ;  /* 0x0000000204037824 */ /* 0x000fe200078e0211 */
[----:B------:R-:W-:Y:S06]  /*ce10*/  @P1 BRA `(.L_x_4971) ;  /* 0x0000000400201947 */ /* 0x000fec0003800000 */
[----:B------:R-:W-:Y:S01]  /*ce20*/  ULDC UR4, c[0x0][0x3f4] ;  /* 0x0000fd0000047ab9 */ /* 0x000fe20000000800 */
[----:B------:R-:W-:Y:S02]  /*ce30*/  SHF.R.S32.HI R7, RZ, 0x1f, R224 ;  /* 0x0000001fff077819 */ /* 0x000fe400000114e0 */
[----:B------:R-:W-:Y:S02]  /*ce40*/  CS2R R38, SRZ ;  /* 0x0000000000267805 */ /* 0x000fe4000001ff00 */
[----:B------:R-:W-:Y:S02]  /*ce50*/  ISETP.GE.AND P4, PT, R224, UR4, PT ;  /* 0x00000004e0007c0c */ /* 0x000fe4000bf86270 */
[----:B------:R-:W-:Y:S02]  /*ce60*/  CS2R R40, SRZ ;  /* 0x0000000000287805 */ /* 0x000fe4000001ff00 */
[----:B------:R-:W-:Y:S02]  /*ce70*/  ISETP.GE.AND P3, PT, R222, UR4, PT ;  /* 0x00000004de007c0c */ /* 0x000fe4000bf66270 */
[----:B------:R-:W-:-:S02]  /*ce80*/  ISETP.GE.AND P2, PT, R223, UR4, PT ;  /* 0x00000004df007c0c */ /* 0x000fc4000bf46270 */
[----:B------:R-:W-:Y:S02]  /*ce90*/  ISETP.GE.AND P1, PT, R221, UR4, PT ;  /* 0x00000004dd007c0c */ /* 0x000fe4000bf26270 */
[----:B------:R-:W-:Y:S02]  /*cea0*/  SHF.R.S32.HI R5, RZ, 0x1f, R222 ;  /* 0x0000001fff057819 */ /* 0x000fe400000114de */
[----:B------:R-:W-:Y:S02]  /*ceb0*/  SHF.R.S32.HI R6, RZ, 0x1f, R223 ;  /* 0x0000001fff067819 */ /* 0x000fe400000114df */
[----:B------:R-:W-:Y:S01]  /*cec0*/  SHF.R.S32.HI R8, RZ, 0x1f, R221 ;  /* 0x0000001fff087819 */ /* 0x000fe200000114dd */
[C---:B------:R-:W-:Y:S01]  /*ced0*/  @!P4 IMAD.SHL.U32 R24, R224.reuse, 0x2, RZ ;  /* 0x00000002e018c824 */ /* 0x040fe200078e00ff */
[----:B------:R-:W-:Y:S01]  /*cee0*/  @!P4 SHF.L.U64.HI R4, R224, 0x1, R7 ;  /* 0x00000001e004c819 */ /* 0x000fe20000010207 */
[C---:B------:R-:W-:Y:S01]  /*cef0*/  @!P3 IMAD.SHL.U32 R14, R222.reuse, 0x2, RZ ;  /* 0x00000002de0eb824 */ /* 0x040fe200078e00ff */
[----:B------:R-:W-:-:S02]  /*cf00*/  @!P3 SHF.L.U64.HI R5, R222, 0x1, R5 ;  /* 0x00000001de05b819 */ /* 0x000fc40000010205 */
[-C--:B-1----:R-:W-:Y:S02]  /*cf10*/  @!P4 IADD3 R26, P5, R65, R24.reuse, RZ ;  /* 0x00000018411ac210 */ /* 0x082fe40007fbe0ff */
[----:B---3--:R-:W-:Y:S02]  /*cf20*/  @!P4 IADD3 R24, P6, R62, R24, RZ ;  /* 0x000000183e18c210 */ /* 0x008fe40007fde0ff */
[----:B------:R-:W-:Y:S01]  /*cf30*/  @!P2 SHF.L.U32 R10, R223, 0x1, RZ ;  /* 0x00000001df0aa819 */ /* 0x000fe200000006ff */
[--C-:B0-----:R-:W-:Y:S01]  /*cf40*/  @!P4 IMAD.X R27, R0, 0x1, R4.reuse, P5 ;  /* 0x00000001001bc824 */ /* 0x101fe200028e0604 */
[-C--:B------:R-:W-:Y:S01]  /*cf50*/  @!P3 IADD3 R20, P5, R65, R14.reuse, RZ ;  /* 0x0000000e4114b210 */ /* 0x080fe20007fbe0ff */
[----:B--2---:R-:W-:Y:S01]  /*cf60*/  @!P4 IMAD.X R25, R63, 0x1, R4, P6 ;  /* 0x000000013f19c824 */ /* 0x004fe200030e0604 */
[----:B------:R-:W-:Y:S01]  /*cf70*/  @!P2 SHF.L.U64.HI R6, R223, 0x1, R6 ;  /* 0x00000001df06a819 */ /* 0x000fe20000010206 */
[----:B------:R-:W-:Y:S01]  /*cf80*/  @!P1 IMAD.SHL.U32 R4, R221, 0x2, RZ ;  /* 0x00000002dd049824 */ /* 0x000fe200078e00ff */
[----:B------:R-:W-:Y:S01]  /*cf90*/  @!P3 IADD3 R14, P6, R62, R14, RZ ;  /* 0x0000000e3e0eb210 */ /* 0x000fe20007fde0ff */
[----:B------:R-:W-:Y:S01]  /*cfa0*/  @!P3 IMAD.X R21, R0, 0x1, R5, P5 ;  /* 0x000000010015b824 */ /* 0x000fe200028e0605 */
[----:B------:R-:W-:-:S02]  /*cfb0*/  @!P2 IADD3 R12, P5, R65, R10, RZ ;  /* 0x0000000a410ca210 */ /* 0x000fc40007fbe0ff */
[----:B------:R-:W-:Y:S01]  /*cfc0*/  @!P1 SHF.L.U64.HI R7, R221, 0x1, R8 ;  /* 0x00000001dd079819 */ /* 0x000fe20000010208 */
[----:B------:R-:W-:Y:S01]  /*cfd0*/  @!P3 IMAD.X R15, R63, 0x1, R5, P6 ;  /* 0x000000013f0fb824 */ /* 0x000fe200030e0605 */
[----:B------:R-:W-:Y:S01]  /*cfe0*/  @!P2 IADD3 R10, P6, R62, R10, RZ ;  /* 0x0000000a3e0aa210 */ /* 0x000fe20007fde0ff */
[--C-:B------:R-:W-:Y:S01]  /*cff0*/  @!P2 IMAD.X R13, R0, 0x1, R6.reuse, P5 ;  /* 0x00000001000da824 */ /* 0x100fe200028e0606 */
[-C--:B------:R-:W-:Y:S02]  /*d000*/  @!P1 IADD3 R8, P5, R65, R4.reuse, RZ ;  /* 0x0000000441089210 */ /* 0x080fe40007fbe0ff */
[----:B------:R-:W-:Y:S01]  /*d010*/  SHF.R.S32.HI R32, RZ, 0x1f, R225 ;  /* 0x0000001fff207819 */ /* 0x000fe200000114e1 */
[----:B------:R-:W-:Y:S01]  /*d020*/  @!P2 IMAD.X R11, R63, 0x1, R6, P6 ;  /* 0x000000013f0ba824 */ /* 0x000fe200030e0606 */
[----:B------:R-:W-:Y:S01]  /*d030*/  ISETP.GE.AND P6, PT, R198, UR4, PT ;  /* 0x00000004c6007c0c */ /* 0x000fe2000bfc6270 */
[----:B------:R-:W-:Y:S01]  /*d040*/  @!P1 IMAD.X R9, R0, 0x1, R7, P5 ;  /* 0x0000000100099824 */ /* 0x000fe200028e0607 */
[----:B------:R-:W-:-:S05]  /*d050*/  @!P1 IADD3 R4, P5, R62, R4, RZ ;  /* 0x000000043e049210 */ /* 0x000fca0007fbe0ff */
[----:B------:R-:W-:Y:S01]  /*d060*/  @!P1 IMAD.X R5, R63, 0x1, R7, P5 ;  /* 0x000000013f059824 */ /* 0x000fe200028e0607 */
[----:B------:R-:W-:-:S05]  /*d070*/  ISETP.GE.AND P5, PT, R225, UR4, PT ;  /* 0x00000004e1007c0c */ /* 0x000fca000bfa6270 */
[----:B------:R-:W-:Y:S01]  /*d080*/  @!P6 MOV R28, R65 ;  /* 0x00000041001ce202 */ /* 0x000fe20000000f00 */
[----:B------:R-:W-:Y:S02]  /*d090*/  @!P6 IMAD.MOV.U32 R29, RZ, RZ, R0 ;  /* 0x000000ffff1de224 */ /* 0x000fe400078e0000 */
[----:B------:R-:W-:Y:S02]  /*d0a0*/  @!P6 IMAD.MOV.U32 R6, RZ, RZ, R62 ;  /* 0x000000ffff06e224 */ /* 0x000fe400078e003e */
[----:B------:R-:W-:Y:S02]  /*d0b0*/  @!P6 IMAD.MOV.U32 R7, RZ, RZ, R63 ;  /* 0x000000ffff07e224 */ /* 0x000fe400078e003f */
[----:B------:R-:W-:-:S04]  /*d0c0*/  @!P6 IMAD.WIDE R28, R198, 0x2, R28 ;  /* 0x00000002c61ce825 */ /* 0x000fc800078e021c */
[----:B------:R-:W-:Y:S01]  /*d0d0*/  @!P6 IMAD.WIDE R6, R198, 0x2, R6 ;  /* 0x00000002c606e825 */ /* 0x000fe200078e0206 */
[----:B------:R-:W5:Y:S03]  /*d0e0*/  @!P6 LD.E.64 R38, desc[UR60][R28.64] ;  /* 0x0000003c1c26e980 */ /* 0x000f66000c101b00 */
[C---:B------:R-:W-:Y:S01]  /*d0f0*/  @!P5 IMAD.SHL.U32 R30, R225.reuse, 0x2, RZ ;  /* 0x00000002e11ed824 */ /* 0x040fe200078e00ff */
[----:B------:R0:W5:Y:S01]  /*d100*/  @!P6 LD.E.64 R40, desc[UR60][R6.64] ;  /* 0x0000003c0628e980 */ /* 0x000162000c101b00 */
[----:B------:R-:W-:-:S03]  /*d110*/  @!P5 SHF.L.U64.HI R32, R225, 0x1, R32 ;  /* 0x00000001e120d819 */ /* 0x000fc60000010220 */
[----:B0-----:R-:W-:-:S05]  /*d120*/  @!P5 IADD3 R6, P6, R65, R30, RZ ;  /* 0x0000001e4106d210 */ /* 0x001fca0007fde0ff */
[----:B------:R-:W-:Y:S01]  /*d130*/  @!P5 IMAD.X R7, R0, 0x1, R32, P6 ;  /* 0x000000010007d824 */ /* 0x000fe200030e0620 */
[----:B------:R-:W-:Y:S02]  /*d140*/  @!P5 IADD3 R62, P6, R62, R30, RZ ;  /* 0x0000001e3e3ed210 */ /* 0x000fe40007fde0ff */
[----:B------:R-:W-:-:S06]  /*d150*/  CS2R R30, SRZ ;  /* 0x00000000001e7805 */ /* 0x000fcc000001ff00 */
[----:B------:R0:W5:Y:S01]  /*d160*/  @!P4 LD.E.64 R30, desc[UR60][R26.64] ;  /* 0x0000003c1a1ec980 */ /* 0x000162000c101b00 */
[----:B------:R-:W-:Y:S01]  /*d170*/  @!P5 IMAD.X R63, R63, 0x1, R32, P6 ;  /* 0x000000013f3fd824 */ /* 0x000fe200030e0620 */
[----:B------:R-:W-:Y:S02]  /*d180*/  CS2R R32, SRZ ;  /* 0x0000000000207805 */ /* 0x000fe4000001ff00 */
[----:B------:R-:W-:-:S04]  /*d190*/  CS2R R28, SRZ ;  /* 0x00000000001c7805 */ /* 0x000fc8000001ff00 */
        /* <DEDUP_REMOVED lines=16> */
.L_x_4971:
[----:B------:R-:W-:Y:S05]  /*d2a0*/  BSYNC B1 ;  /* 0x0000000000017941 */ /* 0x000fea0003800000 */
.L_x_4970:
[----:B--2---:R-:W2:Y:S01]  /*d2b0*/  LDL R63, [R1+0x50] ;  /* 0x00005000013f7983 */ /* 0x004ea20000100800 */
[C---:B----4-:R-:W-:Y:S01]  /*d2c0*/  VIADD R6, R3.reuse, 0x12400 ;  /* 0x0001240003067836 */ /* 0x050fe20000000000 */
[----:B-----5:R-:W-:Y:S01]  /*d2d0*/  MOV R5, R8 ;  /* 0x0000000800057202 */ /* 0x020fe20000000f00 */
[----:B0-----:R-:W-:Y:S01]  /*d2e0*/  VIADD R0, R3, 0x12440 ;  /* 0x0001244003007836 */ /* 0x001fe20000000000 */
[----:B------:R-:W-:Y:S01]  /*d2f0*/  VIADDMNMX R64, R64, -R81, 0x80, PT ;  /* 0x0000008040407446 */ /* 0x000fe20003800951 */
[----:B------:R-:W-:Y:S01]  /*d300*/  @P0 VIADD R0, R6, 0xffffffc0 ;  /* 0xffffffc006000836 */ /* 0x000fe20000000000 */
[----:B---3--:R-:W-:Y:S01]  /*d310*/  PRMT R62, R62, 0x5410, R5 ;  /* 0x000054103e3e7816 */ /* 0x008fe20000000005 */
[----:B------:R-:W-:Y:S01]  /*d320*/  IMAD.MOV.U32 R5, RZ, RZ, R9 ;  /* 0x000000ffff057224 */ /* 0x000fe200078e0009 */
[----:B------:R-:W-:Y:S01]  /*d330*/  BSSY B1, `(.L_x_4972) ;  /* 0x000002b000017945 */ /* 0x000fe20003800000 */
[----:B------:R-:W-:Y:S01]  /*d340*/  IMAD.MOV.U32 R6, RZ, RZ, R12 ;  /* 0x000000ffff067224 */ /* 0x000fe200078e000c */
[----:B------:R-:W-:Y:S01]  /*d350*/  ISETP.GE.AND P1, PT, R219, R64, PT ;  /* 0x00000040db00720c */ /* 0x000fe20003f26270 */
[----:B------:R-:W-:Y:S01]  /*d360*/  IMAD.MOV.U32 R7, RZ, RZ, R13 ;  /* 0x000000ffff077224 */ /* 0x000fe200078e000d */
[----:B------:R-:W-:Y:S01]  /*d370*/  PRMT R62, R5, 0x7610, R62 ;  /* 0x00007610053e7816 */ /* 0x000fe2000000003e */
[----:B------:R-:W-:-:S02]  /*d380*/  IMAD.MOV.U32 R5, RZ, RZ, R20 ;  /* 0x000000ffff057224 */ /* 0x000fc400078e0014 */
[----:B------:R-:W-:Y:S01]  /*d390*/  IMAD.MOV.U32 R67, RZ, RZ, R14 ;  /* 0x000000ffff437224 */ /* 0x000fe200078e000e */
[----:B-1----:R-:W-:Y:S01]  /*d3a0*/  PRMT R65, R6, 0x5410, R7 ;  /* 0x0000541006417816 */ /* 0x002fe20000000007 */
[----:B------:R-:W-:Y:S02]  /*d3b0*/  IMAD.MOV.U32 R6, RZ, RZ, R21 ;  /* 0x000000ffff067224 */ /* 0x000fe400078e0015 */
[----:B------:R-:W-:Y:S02]  /*d3c0*/  IMAD.MOV.U32 R7, RZ, RZ, R26 ;  /* 0x000000ffff077224 */ /* 0x000fe400078e001a */
        /* <DEDUP_REMOVED lines=11> */
[----:B--2---:R-:W-:-:S04]  /*d480*/  LEA.HI R4, R63, R63, RZ, 0x1 ;  /* 0x0000003f3f047211 */ /* 0x004fc800078f08ff */
[----:B------:R-:W-:-:S05]  /*d490*/  LOP3.LUT R4, R4, 0xfffffffe, RZ, 0xc0, !PT ;  /* 0xfffffffe04047812 */ /* 0x000fca00078ec0ff */
[----:B------:R-:W-:Y:S02]  /*d4a0*/  IMAD.IADD R4, R63, 0x1, -R4 ;  /* 0x000000013f047824 */ /* 0x000fe400078e0a04 */
[----:B------:R-:W-:-:S03]  /*d4b0*/  IMAD.MOV.U32 R63, RZ, RZ, R38 ;  /* 0x000000ffff3f7224 */ /* 0x000fc600078e0026 */
[----:B------:R-:W-:Y:S02]  /*d4c0*/  SHF.L.U32 R4, R4, 0x1f, RZ ;  /* 0x0000001f04047819 */ /* 0x000fe400000006ff */
[----:B------:R-:W-:Y:S02]  /*d4d0*/  PRMT R86, R63, 0x7610, R86 ;  /* 0x000076103f567816 */ /* 0x000fe40000000056 */
[----:B------:R-:W0:Y:S01]  /*d4e0*/  SYNCS.PHASECHK.TRANS64.TRYWAIT P0, [R17+URZ+0x30800], R4 ;  /* 0x03080004110075a7 */ /* 0x000e22000800017f */
        /* <DEDUP_REMOVED lines=9> */
[----:B------:R-:W-:-:S03]  /*d580*/  IMAD.MOV.U32 R7, RZ, RZ, R32 ;  /* 0x000000ffff077224 */ /* 0x000fc600078e0020 */
[----:B------:R-:W-:Y:S01]  /*d590*/  PRMT R77, R5, 0x5410, R6 ;  /* 0x00005410054d7816 */ /* 0x000fe20000000006 */
[----:B------:R-:W-:Y:S01]  /*d5a0*/  IMAD.MOV.U32 R5, RZ, RZ, R40 ;  /* 0x000000ffff057224 */ /* 0x000fe200078e0028 */
[----:B------:R-:W-:Y:S01]  /*d5b0*/  PRMT R84, R7, 0x5410, R81 ;  /* 0x0000541007547816 */ /* 0x000fe20000000051 */
[----:B------:R-:W-:Y:S01]  /*d5c0*/  IMAD.MOV.U32 R6, RZ, RZ, R41 ;  /* 0x000000ffff067224 */ /* 0x000fe200078e0029 */
[----:B0-----:R-:W-:Y:S06]  /*d5d0*/  @!P0 BRA `(.L_x_4973) ;  /* 0x000001fc00b48947 */ /* 0x001fec0003800000 */
.L_x_5311:
[----:B------:R-:W-:Y:S05]  /*d5e0*/  BSYNC B1 ;  /* 0x0000000000017941 */ /* 0x000fea0003800000 */
.L_x_4972:
        /* <DEDUP_REMOVED lines=13> */
[----:B------:R-:W-:Y:S01]  /*d6c0*/  SHF.R.U32.HI R93, RZ, 0x10, R61 ;  /* 0x00000010ff5d7819 */ /* 0x000fe2000001163d */
[----:B------:R-:W-:Y:S01]  /*d6d0*/  HADD2.F32 R90, -RZ, R90.H0_H0 ;  /* 0x2000005aff5a7230 */ /* 0x000fe20000004100 */
[--C-:B------:R-:W-:Y:S02]  /*d6e0*/  SHF.R.U64 R58, R58, 0x10, R59.reuse ;  /* 0x000000103a3a7819 */ /* 0x100fe4000000123b */
[----:B------:R-:W-:Y:S01]  /*d6f0*/  SHF.R.U32.HI R92, RZ, 0x10, R59 ;  /* 0x00000010ff5c7819 */ /* 0x000fe2000001163b */
[----:B------:R-:W-:Y:S01]  /*d700*/  HADD2.F32 R93, -RZ, R93.H0_H0 ;  /* 0x2000005dff5d7230 */ /* 0x000fe20000004100 */
[----:B------:R-:W-:Y:S01]  /*d710*/  SHF.R.U64 R59, R60, 0x10, R61 ;  /* 0x000000103c3b7819 */ /* 0x000fe2000000123d */
[----:B------:R-:W-:Y:S02]  /*d720*/  HADD2.F32 R60, -RZ, R80.H0_H0 ;  /* 0x20000050ff3c7230 */ /* 0x000fe40000004100 */
[----:B------:R-:W-:-:S02]  /*d730*/  HADD2.F32 R92, -RZ, R92.H0_H0 ;  /* 0x2000005cff5c7230 */ /* 0x000fc40000004100 */
[--C-:B0-----:R-:W-:Y:S02]  /*d740*/  HADD2.F32 R80, -RZ, R7.reuse.H0_H0 ;  /* 0x20000007ff507230 */ /* 0x101fe40000004100 */
[----:B------:R-:W-:Y:S02]  /*d750*/  HADD2.F32 R7, -RZ, R7.H1_H1 ;  /* 0x30000007ff077230 */ /* 0x000fe40000004100 */
[--C-:B------:R-:W-:Y:S02]  /*d760*/  HADD2.F32 R91, -RZ, R4.reuse.H1_H1 ;  /* 0x30000004ff5b7230 */ /* 0x100fe40000004100 */
[----:B------:R-:W-:Y:S02]  /*d770*/  HADD2.F32 R81, -RZ, R4.H0_H0 ;  /* 0x20000004ff517230 */ /* 0x000fe40000004100 */
[----:B------:R-:W-:Y:S01]  /*d780*/  FMUL.FTZ R95, R7, R93 ;  /* 0x0000005d075f7220 */ /* 0x000fe20000410000 */
[--C-:B------:R-:W-:Y:S02]  /*d790*/  HADD2.F32 R4, -RZ, R6.reuse.H0_H0 ;  /* 0x20000006ff047230 */ /* 0x100fe40000004100 */
[----:B------:R-:W-:Y:S01]  /*d7a0*/  FMUL.FTZ R94, R91, R60 ;  /* 0x0000003c5b5e7220 */ /* 0x000fe20000410000 */
[----:B------:R-:W-:-:S02]  /*d7b0*/  HADD2.F32 R61, -RZ, R6.H1_H1 ;  /* 0x30000006ff3d7230 */ /* 0x000fc40000004100 */
[-C--:B------:R-:W-:Y:S01]  /*d7c0*/  FMUL.FTZ R96, R7, R92.reuse ;  /* 0x0000005c07607220 */ /* 0x080fe20000410000 */
[--C-:B------:R-:W-:Y:S02]  /*d7d0*/  HADD2.F32 R6, -RZ, R5.reuse.H0_H0 ;  /* 0x20000005ff067230 */ /* 0x100fe40000004100 */
[C---:B------:R-:W-:Y:S01]  /*d7e0*/  FFMA.FTZ R7, R80.reuse, R92, -R95 ;  /* 0x0000005c50077223 */ /* 0x040fe2000001085f */
[----:B------:R-:W-:Y:S02]  /*d7f0*/  HADD2.F32 R82, -RZ, R5.H1_H1 ;  /* 0x30000005ff527230 */ /* 0x000fe40000004100 */
[-C--:B------:R-:W-:Y:S01]  /*d800*/  FMUL.FTZ R92, R91, R90.reuse ;  /* 0x0000005a5b5c7220 */ /* 0x080fe20000410000 */
[----:B------:R-:W-:Y:S01]  /*d810*/  FFMA.FTZ R5, R81, R90, -R94 ;  /* 0x0000005a51057223 */ /* 0x000fe2000001085e */
[--C-:B------:R-:W-:Y:S02]  /*d820*/  HADD2.F32 R90, -RZ, R89.reuse.H1_H1 ;  /* 0x30000059ff5a7230 */ /* 0x100fe40000004100 */
[----:B------:R-:W-:Y:S01]  /*d830*/  FFMA.FTZ R80, R80, R93, R96 ;  /* 0x0000005d50507223 */ /* 0x000fe20000010060 */
[----:B------:R-:W-:-:S02]  /*d840*/  HADD2.F32 R89, -RZ, R89.H0_H0 ;  /* 0x20000059ff597230 */ /* 0x000fc40000004100 */
[----:B------:R-:W-:Y:S01]  /*d850*/  FFMA.FTZ R92, R81, R60, R92 ;  /* 0x0000003c515c7223 */ /* 0x000fe2000001005c */
[----:B------:R-:W-:Y:S02]  /*d860*/  HADD2.F32 R91, -RZ, R59.H0_H0 ;  /* 0x2000003bff5b7230 */ /* 0x000fe40000004100 */
[CC--:B------:R-:W-:Y:S01]  /*d870*/  FMUL.FTZ R81, R61.reuse, R90.reuse ;  /* 0x0000005a3d517220 */ /* 0x0c0fe20000410000 */
[----:B------:R-:W-:Y:S02]  /*d880*/  HADD2.F32 R59, -RZ, R58.H0_H0 ;  /* 0x2000003aff3b7230 */ /* 0x000fe40000004100 */
[----:B------:R-:W-:Y:S01]  /*d890*/  FMUL.FTZ R93, R61, R89 ;  /* 0x000000593d5d7220 */ /* 0x000fe20000410000 */
[----:B------:R-:W-:Y:S01]  /*d8a0*/  F2FP.F16.F32.PACK_AB R7, R80, R7 ;  /* 0x000000075007723e */ /* 0x000fe200000000ff */
[----:B------:R-:W-:Y:S01]  /*d8b0*/  FMUL.FTZ R61, R82, R91 ;  /* 0x0000005b523d7220 */ /* 0x000fe20000410000 */
[----:B------:R-:W-:Y:S01]  /*d8c0*/  FFMA.FTZ R81, R4, R89, -R81 ;  /* 0x0000005904517223 */ /* 0x000fe20000010851 */
[-C--:B------:R-:W-:Y:S01]  /*d8d0*/  FMUL.FTZ R82, R82, R59.reuse ;  /* 0x0000003b52527220 */ /* 0x080fe20000410000 */
[----:B------:R-:W-:Y:S01]  /*d8e0*/  FFMA.FTZ R4, R4, R90, R93 ;  /* 0x0000005a04047223 */ /* 0x000fe2000001005d */
[----:B------:R-:W-:-:S02]  /*d8f0*/  FFMA.FTZ R61, R6, R59, -R61 ;  /* 0x0000003b063d7223 */ /* 0x000fc4000001083d */
[----:B------:R-:W-:Y:S02]  /*d900*/  FFMA.FTZ R82, R6, R91, R82 ;  /* 0x0000005b06527223 */ /* 0x000fe40000010052 */
[----:B------:R-:W-:Y:S02]  /*d910*/  F2FP.F16.F32.PACK_AB R6, R4, R81 ;  /* 0x000000510406723e */ /* 0x000fe400000000ff */
[----:B------:R-:W-:Y:S02]  /*d920*/  F2FP.F16.F32.PACK_AB R4, R92, R5 ;  /* 0x000000055c04723e */ /* 0x000fe400000000ff */
[----:B------:R-:W-:-:S05]  /*d930*/  F2FP.F16.F32.PACK_AB R5, R82, R61 ;  /* 0x0000003d5205723e */ /* 0x000fca00000000ff */
[----:B------:R0:W-:Y:S02]  /*d940*/  STS.128 [R3+0x12400], R4 ;  /* 0x0124000403007388 */ /* 0x0001e40000000c00 */
.L_x_4977:
[----:B------:R-:W-:Y:S05]  /*d950*/  BSYNC B2 ;  /* 0x0000000000027941 */ /* 0x000fea0003800000 */
.L_x_4976:
[----:B------:R-:W-:Y:S04]  /*d960*/  BSSY B2, `(.L_x_4978) ;  /* 0x000002c000027945 */ /* 0x000fe80003800000 */
[----:B------:R-:W-:Y:S05]  /*d970*/  @P1 BRA `(.L_x_4979) ;  /* 0x0000000000a81947 */ /* 0x000fea0003800000 */
[----:B0-----:R-:W0:Y:S01]  /*d980*/  LDS.128 R4, [R0] ;  /* 0x0000000000047984 */ /* 0x001e220000000c00 */
[----:B------:R-:W-:Y:S01]  /*d990*/  SHF.R.U32.HI R61, RZ, 0x10, R57 ;  /* 0x00000010ff3d7819 */ /* 0x000fe20000011639 */
[--C-:B------:R-:W-:Y:S01]  /*d9a0*/  HADD2.F32 R59, -RZ, R88.reuse.H1_H1 ;  /* 0x30000058ff3b7230 */ /* 0x100fe20000004100 */
[----:B------:R-:W-:Y:S01]  /*d9b0*/  SHF.R.U32.HI R60, RZ, 0x10, R55 ;  /* 0x00000010ff3c7819 */ /* 0x000fe20000011637 */
[----:B------:R-:W-:Y:S01]  /*d9c0*/  HADD2.F32 R88, -RZ, R88.H0_H0 ;  /* 0x20000058ff587230 */ /* 0x000fe20000004100 */
[----:B------:R-:W-:Y:S01]  /*d9d0*/  SHF.R.U64 R89, R56, 0x10, R57 ;  /* 0x0000001038597819 */ /* 0x000fe20000001239 */
[----:B------:R-:W-:Y:S01]  /*d9e0*/  HADD2.F32 R61, -RZ, R61.H0_H0 ;  /* 0x2000003dff3d7230 */ /* 0x000fe20000004100 */
[----:B------:R-:W-:Y:S01]  /*d9f0*/  SHF.R.U64 R54, R54, 0x10, R55 ;  /* 0x0000001036367819 */ /* 0x000fe20000001237 */
[----:B------:R-:W-:-:S04]  /*da00*/  HADD2.F32 R60, -RZ, R60.H0_H0 ;  /* 0x2000003cff3c7230 */ /* 0x000fc80000004100 */
        /* <DEDUP_REMOVED lines=16> */
[----:B------:R-:W-:-:S02]  /*db10*/  HADD2.F32 R57, -RZ, R85.H1_H1 ;  /* 0x30000055ff397230 */ /* 0x000fc40000004100 */
[----:B------:R-:W-:Y:S01]  /*db20*/  FFMA.FTZ R59, R7, R88, R60 ;  /* 0x00000058073b7223 */ /* 0x000fe2000001003c */
[----:B------:R-:W-:Y:S02]  /*db30*/  HADD2.F32 R4, -RZ, R89.H0_H0 ;  /* 0x20000059ff047230 */ /* 0x000fe40000004100 */
[C---:B------:R-:W-:Y:S01]  /*db40*/  FMUL.FTZ R61, R5.reuse, R54 ;  /* 0x00000036053d7220 */ /* 0x040fe20000410000 */
[----:B------:R-:W-:Y:S02]  /*db50*/  HADD2.F32 R85, -RZ, R85.H0_H0 ;  /* 0x20000055ff557230 */ /* 0x000fe40000004100 */
[C---:B------:R-:W-:Y:S01]  /*db60*/  FMUL.FTZ R60, R56.reuse, R57 ;  /* 0x00000039383c7220 */ /* 0x040fe20000410000 */
[----:B------:R-:W-:Y:S02]  /*db70*/  FMUL.FTZ R7, R5, R4 ;  /* 0x0000000405077220 */ /* 0x000fe40000410000 */
        /* <DEDUP_REMOVED lines=9> */
[----:B------:R1:W-:Y:S02]  /*dc10*/  STS.128 [R0], R4 ;  /* 0x0000000400007388 */ /* 0x0003e40000000c00 */
.L_x_4979:
[----:B------:R-:W-:Y:S05]  /*dc20*/  BSYNC B2 ;  /* 0x0000000000027941 */ /* 0x000fea0003800000 */
.L_x_4978:
[----:B------:R-:W-:Y:S04]  /*dc30*/  BSSY B2, `(.L_x_4980) ;  /* 0x000002c000027945 */ /* 0x000fe80003800000 */
[----:B------:R-:W-:Y:S05]  /*dc40*/  @P2 BRA `(.L_x_4981) ;  /* 0x0000000000a82947 */ /* 0x000fea0003800000 */
[----:B01----:R-:W0:Y:S01]  /*dc50*/  LDS.128 R4, [R3+0x16400] ;  /* 0x0164000003047984 */ /* 0x003e220000000c00 */
[----:B------:R-:W-:Y:S01]  /*dc60*/  SHF.R.U32.HI R55, RZ, 0x10, R51 ;  /* 0x00000010ff377819 */ /* 0x000fe20000011633 */
[----:B------:R-:W-:Y:S01]  /*dc70*/  HADD2.F32 R54, -RZ, R78.H0_H0 ;  /* 0x2000004eff367230 */ /* 0x000fe20000004100 */
[--C-:B------:R-:W-:Y:S01]  /*dc80*/  SHF.R.U32.HI R57, RZ, 0x10, R53.reuse ;  /* 0x00000010ff397819 */ /* 0x100fe20000011635 */
[----:B------:R-:W-:Y:S01]  /*dc90*/  HADD2.F32 R56, -RZ, R79.H0_H0 ;  /* 0x2000004fff387230 */ /* 0x000fe20000004100 */
[----:B------:R-:W-:Y:S01]  /*dca0*/  SHF.R.U64 R61, R52, 0x10, R53 ;  /* 0x00000010343d7819 */ /* 0x000fe20000001235 */
[----:B------:R-:W-:Y:S01]  /*dcb0*/  HADD2.F32 R55, -RZ, R55.H0_H0 ;  /* 0x20000037ff377230 */ /* 0x000fe20000004100 */
[----:B------:R-:W-:Y:S01]  /*dcc0*/  SHF.R.U64 R81, R50, 0x10, R51 ;  /* 0x0000001032517819 */ /* 0x000fe20000001233 */
[----:B------:R-:W-:Y:S02]  /*dcd0*/  HADD2.F32 R57, -RZ, R57.H0_H0 ;  /* 0x20000039ff397230 */ /* 0x000fe40000004100 */
[----:B------:R-:W-:-:S02]  /*dce0*/  HADD2.F32 R79, -RZ, R79.H1_H1 ;  /* 0x3000004fff4f7230 */ /* 0x000fc40000004100 */
        /* <DEDUP_REMOVED lines=8> */
[----:B------:R-:W-:Y:S01]  /*dd70*/  FFMA.FTZ R80, R52, R57, R60 ;  /* 0x0000003934507223 */ /* 0x000fe2000001003c */
[----:B------:R-:W-:Y:S02]  /*dd80*/  HADD2.F32 R51, -RZ, R6.H1_H1 ;  /* 0x30000006ff337230 */ /* 0x000fe40000004100 */
[----:B------:R-:W-:Y:S01]  /*dd90*/  FMUL.FTZ R58, R4, R56 ;  /* 0x00000038043a7220 */ /* 0x000fe20000410000 */
[--C-:B------:R-:W-:Y:S02]  /*dda0*/  HADD2.F32 R6, -RZ, R5.reuse.H0_H0 ;  /* 0x20000005ff067230 */ /* 0x100fe40000004100 */
[----:B------:R-:W-:Y:S01]  /*ddb0*/  FFMA.FTZ R59, R52, R55, -R59 ;  /* 0x00000037343b7223 */ /* 0x000fe2000001083b */
[-C--:B------:R-:W-:Y:S01]  /*ddc0*/  FMUL.FTZ R60, R4, R54.reuse ;  /* 0x00000036043c7220 */ /* 0x080fe20000410000 */
[----:B------:R-:W-:Y:S02]  /*ddd0*/  HADD2.F32 R5, -RZ, R5.H1_H1 ;  /* 0x30000005ff057230 */ /* 0x000fe40000004100 */
[----:B------:R-:W-:Y:S01]  /*dde0*/  FFMA.FTZ R58, R7, R54, -R58 ;  /* 0x00000036073a7223 */ /* 0x000fe2000001083a */
[----:B------:R-:W-:-:S02]  /*ddf0*/  HADD2.F32 R52, -RZ, R61.H0_H0 ;  /* 0x2000003dff347230 */ /* 0x000fc40000004100 */
[----:B------:R-:W-:Y:S01]  /*de00*/  FFMA.FTZ R53, R7, R56, R60 ;  /* 0x0000003807357223 */ /* 0x000fe2000001003c */
[----:B------:R-:W-:Y:S02]  /*de10*/  HADD2.F32 R4, -RZ, R81.H0_H0 ;  /* 0x20000051ff047230 */ /* 0x000fe40000004100 */
[CC--:B------:R-:W-:Y:S01]  /*de20*/  FMUL.FTZ R55, R51.reuse, R79.reuse ;  /* 0x0000004f33377220 */ /* 0x0c0fe20000410000 */
        /* <DEDUP_REMOVED lines=12> */
.L_x_4981:
[----:B------:R-:W-:Y:S05]  /*def0*/  BSYNC B2 ;  /* 0x0000000000027941 */ /* 0x000fea0003800000 */
.L_x_4980:
[----:B------:R-:W-:Y:S04]  /*df00*/  BSSY B2, `(.L_x_4982) ;  /* 0x000002c000027945 */ /* 0x000fe80003800000 */
[----:B------:R-:W-:Y:S05]  /*df10*/  @P3 BRA `(.L_x_4983) ;  /* 0x0000000000a83947 */ /* 0x000fea0003800000 */
[----:B012---:R-:W0:Y:S01]  /*df20*/  LDS.128 R4, [R0+0x4000] ;  /* 0x0040000000047984 */ /* 0x007e220000000c00 */
        /* <DEDUP_REMOVED lines=41> */
.L_x_4983:
[----:B------:R-:W-:Y:S05]  /*e1c0*/  BSYNC B2 ;  /* 0x0000000000027941 */ /* 0x000fea0003800000 */
.L_x_4982:
[----:B------:R-:W-:Y:S04]  /*e1d0*/  BSSY B2, `(.L_x_4984) ;  /* 0x000002c000027945 */ /* 0x000fe80003800000 */
[----:B------:R-:W-:Y:S05]  /*e1e0*/  @P4 BRA `(.L_x_4985) ;  /* 0x0000000000a84947 */ /* 0x000fea0003800000 */
[----:B0123--:R-:W0:Y:S01]  /*e1f0*/  LDS.128 R4, [R3+0x1a400] ;  /* 0x01a4000003047984 */ /* 0x00fe220000000c00 */
        /* <DEDUP_REMOVED lines=41> */
.L_x_4985:
[----:B------:R-:W-:Y:S05]  /*e490*/  BSYNC B2 ;  /* 0x0000000000027941 */ /* 0x000fea0003800000 */
.L_x_4984:
[----:B------:R-:W-:Y:S05]  /*e4a0*/  @P5 BRA `(.L_x_4975) ;  /* 0x0000000000a85947 */ /* 0x000fea0003800000 */
[----:B01234-:R-:W0:Y:S01]  /*e4b0*/  LDS.128 R4, [R0+0x8000] ;  /* 0x0080000000047984 */ /* 0x01fe220000000c00 */
[----:B------:R-:W-:Y:S01]  /*e4c0*/  SHF.R.U32.HI R43, RZ, 0x10, R37 ;  /* 0x00000010ff2b7819 */ /* 0x000fe20000011625 */
[----:B------:R-:W-:Y:S01]  /*e4d0*/  HADD2.F32 R42, -RZ, R66.H0_H0 ;  /* 0x20000042ff2a7230 */ /* 0x000fe20000004100 */
[----:B------:R-:W-:Y:S01]  /*e4e0*/  SHF.R.U32.HI R45, RZ, 0x10, R35 ;  /* 0x00000010ff2d7819 */ /* 0x000fe20000011623 */
        /* <DEDUP_REMOVED lines=38> */
.L_x_4975:
[----:B------:R-:W-:Y:S05]  /*e750*/  BSYNC B1 ;  /* 0x0000000000017941 */ /* 0x000fea0003800000 */
.L_x_4974:
        /* <DEDUP_REMOVED lines=13> */
[--C-:B------:R-:W-:Y:S01]  /*e830*/  SHF.R.U64 R47, R38, 0x10, R39.reuse ;  /* 0x00000010262f7819 */ /* 0x100fe20000001227 */
[--C-:B------:R-:W-:Y:S01]  /*e840*/  HADD2.F32 R38, -RZ, R86.reuse.H0_H0 ;  /* 0x20000056ff267230 */ /* 0x100fe20000004100 */
[----:B------:R-:W-:Y:S01]  /*e850*/  SHF.R.U32.HI R39, RZ, 0x10, R39 ;  /* 0x00000010ff277819 */ /* 0x000fe20000011627 */
[----:B------:R-:W-:Y:S01]  /*e860*/  HADD2.F32 R86, -RZ, R86.H1_H1 ;  /* 0x30000056ff567230 */ /* 0x000fe20000004100 */
[--C-:B------:R-:W-:Y:S01]  /*e870*/  SHF.R.U64 R45, R40, 0x10, R41.reuse ;  /* 0x00000010282d7819 */ /* 0x100fe20000001229 */
[----:B------:R-:W-:Y:S01]  /*e880*/  HADD2.F32 R40, -RZ, R87.H0_H0 ;  /* 0x20000057ff287230 */ /* 0x000fe20000004100 */
[----:B------:R-:W-:Y:S01]  /*e890*/  SHF.R.U32.HI R41, RZ, 0x10, R41 ;  /* 0x00000010ff297819 */ /* 0x000fe20000011629 */
        /* <DEDUP_REMOVED lines=34> */
.L_x_4988:
[----:B------:R-:W-:Y:S05]  /*eac0*/  BSYNC B1 ;  /* 0x0000000000017941 */ /* 0x000fea0003800000 */
.L_x_4987:
[----:B------:R-:W-:Y:S04]  /*ead0*/  BSSY B1, `(.L_x_4989) ;  /* 0x000002c000017945 */ /* 0x000fe80003800000 */
[----:B------:R-:W-:Y:S05]  /*eae0*/  @P1 BRA `(.L_x_4990) ;  /* 0x0000000000a81947 */ /* 0x000fea0003800000 */
[----:B0-----:R-:W0:Y:S01]  /*eaf0*/  LDS.128 R4, [R0+0x2000] ;  /* 0x0020000000047984 */ /* 0x001e220000000c00 */
[----:B------:R-:W-:Y:S01]  /*eb00*/  SHF.R.U32.HI R35, RZ, 0x10, R31 ;  /* 0x00000010ff237819 */ /* 0x000fe2000001161f */
[----:B------:R-:W-:Y:S01]  /*eb10*/  HADD2.F32 R34, -RZ, R83.H0_H0 ;  /* 0x20000053ff227230 */ /* 0x000fe20000004100 */
[--C-:B------:R-:W-:Y:S01]  /*eb20*/  SHF.R.U32.HI R37, RZ, 0x10, R33.reuse ;  /* 0x00000010ff257819 */ /* 0x100fe20000011621 */
[--C-:B------:R-:W-:Y:S01]  /*eb30*/  HADD2.F32 R36, -RZ, R84.reuse.H0_H0 ;  /* 0x20000054ff247230 */ /* 0x100fe20000004100 */
        /* <DEDUP_REMOVED lines=37> */
.L_x_4990:
[----:B------:R-:W-:Y:S05]  /*ed90*/  BSYNC B1 ;  /* 0x0000000000017941 */ /* 0x000fea0003800000 */
.L_x_4989:
        /* <DEDUP_REMOVED lines=44> */
.L_x_4992:
[----:B------:R-:W-:Y:S05]  /*f060*/  BSYNC B1 ;  /* 0x0000000000017941 */ /* 0x000fea0003800000 */
.L_x_4991:
        /* <DEDUP_REMOVED lines=44> */
.L_x_4994:
[----:B------:R-:W-:Y:S05]  /*f330*/  BSYNC B1 ;  /* 0x0000000000017941 */ /* 0x000fea0003800000 */
.L_x_4993:
        /* <DEDUP_REMOVED lines=44> */
.L_x_4996:
[----:B------:R-:W-:Y:S05]  /*f600*/  BSYNC B1 ;  /* 0x0000000000017941 */ /* 0x000fea0003800000 */
.L_x_4995:
[----:B------:R-:W-:Y:S05]  /*f610*/  @P5 BRA `(.L_x_4986) ;  /* 0x0000003800945947 */ /* 0x000fea0003800000 */
[----:B01234-:R-:W0:Y:S01]  /*f620*/  LDS.128 R4, [R0+0xa000] ;  /* 0x00a0000000047984 */ /* 0x01fe220000000c00 */
        /* <DEDUP_REMOVED lines=42> */
.L_x_4965:
[----:B------:R-:W0:Y:S01]  /*f8d0*/  LDC R9, c[0x0][0x448] ;  /* 0x00011200ff097b82 */ /* 0x000e220000000800 */
[----:B------:R-:W-:Y:S01]  /*f8e0*/  LEA.HI R31, R31, R26, RZ, 0x2 ;  /* 0x0000001a1f1f7211 */ /* 0x000fe200078f10ff */
[----:B------:R-:W-:Y:S01]  /*f8f0*/  ULDC.64 UR4, c[0x0][0x3f8] ;  /* 0x0000fe0000047ab9 */ /* 0x000fe20000000a00 */
[----:B------:R-:W-:Y:S01]  /*f900*/  ULDC.64 UR6, c[0x0][0x408] ;  /* 0x0001020000067ab9 */ /* 0x000fe20000000a00 */
[----:B------:R-:W-:Y:S01]  /*f910*/  IMAD.MOV.U32 R6, RZ, RZ, R134 ;  /* 0x000000ffff067224 */ /* 0x000fe200078e0086 */
[----:B------:R-:W-:Y:S01]  /*f920*/  LOP3.LUT R31, R31, 0xfffffffc, RZ, 0xc0, !PT ;  /* 0xfffffffc1f1f7812 */ /* 0x000fe200078ec0ff */
[----:B------:R-:W-:-:S03]  /*f930*/  IMAD.MOV.U32 R7, RZ, RZ, R29 ;  /* 0x000000ffff077224 */ /* 0x000fc600078e001d */
[----:B------:R-:W-:-:S05]  /*f940*/  IADD3 R0, R26, -R31, RZ ;  /* 0x8000001f1a007210 */ /* 0x000fca0007ffe0ff */
[----:B------:R-:W-:Y:S01]  /*f950*/  IMAD R3, R0, 0x40, R67 ;  /* 0x0000004000037824 */ /* 0x000fe200078e0243 */
        /* <DEDUP_REMOVED lines=28> */
.L_x_5317:
        /* <DEDUP_REMOVED lines=17> */
[----:B--2---:R-:W-:Y:S01]  /*fc30*/  MOV R12, R4 ;  /* 0x00000004000c7202 */ /* 0x004fe20000000f00 */
[----:B-1----:R-:W-:Y:S01]  /*fc40*/  IMAD.MOV.U32 R13, RZ, RZ, R5 ;  /* 0x000000ffff0d7224 */ /* 0x002fe200078e0005 */
[----:B------:R-:W-:Y:S02]  /*fc50*/  ISETP.GE.AND P2, PT, R18, UR4, PT ;  /* 0x0000000412007c0c */ /* 0x000fe4000bf46270 */
[----:B------:R-:W-:Y:S02]  /*fc60*/  CS2R R28, SRZ ;  /* 0x00000000001c7805 */ /* 0x000fe4000001ff00 */
[----:B------:R-:W-:Y:S02]  /*fc70*/  ISETP.GE.AND P3, PT, R196, UR4, PT ;  /* 0x00000004c4007c0c */ /* 0x000fe4000bf66270 */
[----:B------:R-:W-:Y:S02]  /*fc80*/  CS2R R30, SRZ ;  /* 0x00000000001e7805 */ /* 0x000fe4000001ff00 */
[----:B------:R-:W-:-:S02]  /*fc90*/  ISETP.GE.AND P4, PT, R195, UR4, PT ;  /* 0x00000004c3007c0c */ /* 0x000fc4000bf86270 */
[----:B------:R-:W-:Y:S02]  /*fca0*/  CS2R R40, SRZ ;  /* 0x0000000000287805 */ /* 0x000fe4000001ff00 */
[----:B------:R-:W-:Y:S02]  /*fcb0*/  CS2R R42, SRZ ;  /* 0x00000000002a7805 */ /* 0x000fe4000001ff00 */
[----:B------:R-:W-:Y:S01]  /*fcc0*/  CS2R R26, SRZ ;  /* 0x00000000001a7805 */ /* 0x000fe2000001ff00 */
[C---:B------:R-:W-:Y:S01]  /*fcd0*/  @!P2 IMAD.SHL.U32 R9, R18.reuse, 0x2, RZ ;  /* 0x000000021209a824 */ /* 0x040fe200078e00ff */
[----:B------:R-:W-:Y:S01]  /*fce0*/  @!P2 SHF.L.U64.HI R32, R18, 0x1, R19 ;  /* 0x000000011220a819 */ /* 0x000fe20000010213 */
[----:B------:R-:W-:-:S04]  /*fcf0*/  @!P3 IMAD.SHL.U32 R15, R203, 0x8, RZ ;  /* 0x00000008cb0fb824 */ /* 0x000fc800078e00ff */
[----:B------:R-:W-:Y:S01]  /*fd00*/  @!P4 IMAD.SHL.U32 R25, R204, 0x8, RZ ;  /* 0x00000008cc19c824 */ /* 0x000fe200078e00ff */
[-C--:B------:R-:W-:Y:S01]  /*fd10*/  @!P2 IADD3 R4, P0, R4, R9.reuse, RZ ;  /* 0x000000090404a210 */ /* 0x080fe20007f1e0ff */
[----:B------:R-:W-:Y:S01]  /*fd20*/  @!P3 IMAD.WIDE R10, R15, 0x2, R12 ;  /* 0x000000020f0ab825 */ /* 0x000fe200078e020c */
[----:B----4-:R-:W-:-:S03]  /*fd30*/  @!P2 IADD3 R6, P1, R8, R9, RZ ;  /* 0x000000090806a210 */ /* 0x010fc60007f3e0ff */
[----:B---3--:R-:W-:Y:S01]  /*fd40*/  IMAD.MOV.U32 R9, RZ, RZ, R7 ;  /* 0x000000ffff097224 */ /* 0x008fe200078e0007 */
[----:B------:R-:W-:Y:S01]  /*fd50*/  CS2R R36, SRZ ;  /* 0x0000000000247805 */ /* 0x000fe2000001ff00 */
[----:B------:R-:W-:Y:S01]  /*fd60*/  @!P4 IMAD.WIDE R12, R25, 0x2, R12 ;  /* 0x00000002190cc825 */ /* 0x000fe200078e020c */
[----:B------:R-:W-:Y:S02]  /*fd70*/  CS2R R38, SRZ ;  /* 0x0000000000267805 */ /* 0x000fe4000001ff00 */
[----:B------:R-:W-:Y:S02]  /*fd80*/  CS2R R34, SRZ ;  /* 0x0000000000227805 */ /* 0x000fe4000001ff00 */
[----:B------:R-:W-:Y:S01]  /*fd90*/  CS2R R44, SRZ ;  /* 0x00000000002c7805 */ /* 0x000fe2000001ff00 */
[--C-:B------:R-:W-:Y:S01]  /*fda0*/  @!P3 IMAD.WIDE R14, R15, 0x2, R8.reuse ;  /* 0x000000020f0eb825 */ /* 0x100fe200078e0208 */
[----:B------:R-:W-:Y:S01]  /*fdb0*/  CS2R R46, SRZ ;  /* 0x00000000002e7805 */ /* 0x000fe2000001ff00 */
[----:B------:R1:W5:Y:S02]  /*fdc0*/  @!P3 LD.E.128 R28, desc[UR60][R10.64] ;  /* 0x0000003c0a1cb980 */ /* 0x000364000c101d00 */
[----:B------:R-:W-:Y:S01]  /*fdd0*/  @!P4 IMAD.WIDE R8, R25, 0x2, R8 ;  /* 0x000000021908c825 */ /* 0x000fe200078e0208 */
[----:B------:R-:W-:Y:S01]  /*fde0*/  CS2R R24, SRZ ;  /* 0x0000000000187805 */ /* 0x000fe2000001ff00 */
[----:B------:R1:W5:Y:S02]  /*fdf0*/  @!P3 LD.E.128 R40, desc[UR60][R14.64] ;  /* 0x0000003c0e28b980 */ /* 0x000364000c101d00 */
[----:B------:R-:W-:-:S02]  /*fe00*/  @!P2 IMAD.X R5, R5, 0x1, R32, P0 ;  /* 0x000000010505a824 */ /* 0x000fc400000e0620 */
[----:B------:R-:W-:Y:S01]  /*fe10*/  @!P2 IMAD.X R7, R7, 0x1, R32, P1 ;  /* 0x000000010707a824 */ /* 0x000fe200008e0620 */
[----:B------:R-:W-:Y:S01]  /*fe20*/  CS2R R32, SRZ ;  /* 0x0000000000207805 */ /* 0x000fe2000001ff00 */
[----:B------:R1:W5:Y:S04]  /*fe30*/  @!P4 LD.E.128 R24, desc[UR60][R12.64] ;  /* 0x0000003c0c18c980 */ /* 0x000368000c101d00 */
[----:B------:R1:W5:Y:S04]  /*fe40*/  @!P4 LD.E.128 R36, desc[UR60][R8.64] ;  /* 0x0000003c0824c980 */ /* 0x000368000c101d00 */
[----:B------:R1:W5:Y:S04]  /*fe50*/  @!P2 LD.E.128 R32, desc[UR60][R4.64] ;  /* 0x0000003c0420a980 */ /* 0x000368000c101d00 */
[----:B------:R1:W5:Y:S02]  /*fe60*/  @!P2 LD.E.128 R44, desc[UR60][R6.64] ;  /* 0x0000003c062ca980 */ /* 0x000364000c101d00 */
.L_x_4999:
[----:B------:R-:W-:Y:S05]  /*fe70*/  BSYNC B1 ;  /* 0x0000000000017941 */ /* 0x000fea0003800000 */
.L_x_4998:
[----:B-12--5:R-:W-:Y:S01]  /*fe80*/  IMAD.MOV.U32 R4, RZ, RZ, R44 ;  /* 0x000000ffff047224 */ /* 0x026fe200078e002c */
[----:B------:R-:W-:Y:S01]  /*fe90*/  MOV R6, R46 ;  /* 0x0000002e00067202 */ /* 0x000fe20000000f00 */
[----:B------:R-:W-:Y:S01]  /*fea0*/  IMAD.MOV.U32 R5, RZ, RZ, R45 ;  /* 0x000000ffff057224 */ /* 0x000fe200078e002d */
[----:B------:R-:W-:Y:S01]  /*feb0*/  UMOV UR4, 0xffffffff ;  /* 0xffffffff00047882 */ /* 0x000fe20000000000 */
[----:B---3--:R-:W-:Y:S01]  /*fec0*/  IMAD.MOV.U32 R7, RZ, RZ, R47 ;  /* 0x000000ffff077224 */ /* 0x008fe200078e002f */
        /* <DEDUP_REMOVED lines=35> */
[----:B------:R-:W-:-:S04]  /*10100*/  CS2R R4, SRZ ;  /* 0x0000000000047805 */ /* 0x000fc8000001ff00 */
[----:B------:R-:W-:Y:S01]  /*10110*/  PRMT R85, R6, 0x5410, R7 ;  /* 0x0000541006557816 */ /* 0x000fe20000000007 */
[----:B------:R-:W-:Y:S06]  /*10120*/  BRA.DIV UR4, `(.L_x_5000) ;  /* 0x000001d604687947 */ /* 0x000fec000b800000 */
[----:B0-----:R-:W0:Y:S04]  /*10130*/  SHFL.IDX PT, R21, R21, 0x1, 0x1c1f ;  /* 0x003c1f0015157f89 */ /* 0x001e2800000e0000 */
[----:B------:R-:W1:Y:S04]  /*10140*/  SHFL.IDX PT, R20, R20, 0x1, 0x1c1f ;  /* 0x003c1f0014147f89 */ /* 0x000e6800000e0000 */
[----:B------:R-:W2:Y:S04]  /*10150*/  SHFL.IDX PT, R61, R61, 0x1, 0x1c1f ;  /* 0x003c1f003d3d7f89 */ /* 0x000ea800000e0000 */
[----:B------:R3:W0:Y:S02]  /*10160*/  SHFL.IDX PT, R62, R3, 0x1, 0x1c1f ;  /* 0x003c1f00033e7f89 */ /* 0x00062400000e0000 */
.L_x_5323:
[----:B------:R-:W-:Y:S01]  /*10170*/  VIADD R67, R67, 0x40 ;  /* 0x0000004043437836 */ /* 0x000fe20000000000 */
[----:B------:R-:W-:Y:S01]  /*10180*/  BSSY B1, `(.L_x_5001) ;  /* 0x0000034000017945 */ /* 0x000fe20003800000 */
[----:B------:R-:W-:Y:S02]  /*10190*/  CS2R R6, SRZ ;  /* 0x0000000000067805 */ /* 0x000fe4000001ff00 */
[----:B----4-:R-:W-:Y:S02]  /*101a0*/  CS2R R8, SRZ ;  /* 0x0000000000087805 */ /* 0x010fe4000001ff00 */
        /* <DEDUP_REMOVED lines=11> */
[----:B------:R-:W-:Y:S01]  /*10260*/  ULDC UR4, c[0x0][0x3f4] ;  /* 0x0000fd0000047ab9 */ /* 0x000fe20000000800 */
[----:B-1----:R-:W-:Y:S01]  /*10270*/  IMAD.MOV.U32 R6, RZ, RZ, R20 ;  /* 0x000000ffff067224 */ /* 0x002fe200078e0014 */
[----:B------:R-:W-:Y:S01]  /*10280*/  ISETP.GE.AND P2, PT, R18, UR4, PT ;  /* 0x0000000412007c0c */ /* 0x000fe2000bf46270 */
[----:B0-----:R-:W-:Y:S01]  /*10290*/  IMAD.MOV.U32 R7, RZ, RZ, R21 ;  /* 0x000000ffff077224 */ /* 0x001fe200078e0015 */
[----:B------:R-:W-:Y:S01]  /*102a0*/  ISETP.GE.AND P3, PT, R196, UR4, PT ;  /* 0x00000004c4007c0c */ /* 0x000fe2000bf66270 */
[----:B------:R-:W-:Y:S01]  /*102b0*/  IMAD.MOV.U32 R8, RZ, RZ, R62 ;  /* 0x000000ffff087224 */ /* 0x000fe200078e003e */
[----:B------:R-:W-:Y:S01]  /*102c0*/  ISETP.GE.AND P4, PT, R195, UR4, PT ;  /* 0x00000004c3007c0c */ /* 0x000fe2000bf86270 */
[----:B--2---:R-:W-:Y:S01]  /*102d0*/  IMAD.MOV.U32 R9, RZ, RZ, R61 ;  /* 0x000000ffff097224 */ /* 0x004fe200078e003d */
[----:B------:R-:W-:Y:S02]  /*102e0*/  CS2R R52, SRZ ;  /* 0x0000000000347805 */ /* 0x000fe4000001ff00 */
[----:B------:R-:W-:-:S02]  /*102f0*/  CS2R R54, SRZ ;  /* 0x0000000000367805 */ /* 0x000fc4000001ff00 */
[----:B------:R-:W-:Y:S02]  /*10300*/  CS2R R10, SRZ ;  /* 0x00000000000a7805 */ /* 0x000fe4000001ff00 */
[----:B------:R-:W-:Y:S02]  /*10310*/  CS2R R56, SRZ ;  /* 0x0000000000387805 */ /* 0x000fe4000001ff00 */
[----:B------:R-:W-:Y:S01]  /*10320*/  CS2R R58, SRZ ;  /* 0x00000000003a7805 */ /* 0x000fe2000001ff00 */
[C---:B---3--:R-:W-:Y:S01]  /*10330*/  @!P2 IMAD.SHL.U32 R3, R18.reuse, 0x2, RZ ;  /* 0x000000021203a824 */ /* 0x048fe200078e00ff */
[----:B------:R-:W-:Y:S01]  /*10340*/  @!P2 SHF.L.U64.HI R14, R18, 0x1, R19 ;  /* 0x00000001120ea819 */ /* 0x000fe20000010213 */
[----:B------:R-:W-:Y:S01]  /*10350*/  @!P3 IMAD.SHL.U32 R13, R203, 0x8, RZ ;  /* 0x00000008cb0db824 */ /* 0x000fe200078e00ff */
[----:B------:R-:W-:-:S03]  /*10360*/  @!P4 SHF.L.U32 R63, R204, 0x3, RZ ;  /* 0x00000003cc3fc819 */ /* 0x000fc600000006ff */
[--C-:B------:R-:W-:Y:S01]  /*10370*/  @!P3 IMAD.WIDE R4, R13, 0x2, R6.reuse ;  /* 0x000000020d04b825 */ /* 0x100fe200078e0206 */
[-C--:B------:R-:W-:Y:S02]  /*10380*/  @!P2 IADD3 R60, P1, R62, R3.reuse, RZ ;  /* 0x000000033e3ca210 */ /* 0x080fe40007f3e0ff */
[----:B------:R-:W-:Y:S01]  /*10390*/  @!P2 IADD3 R20, P0, R20, R3, RZ ;  /* 0x000000031414a210 */ /* 0x000fe20007f1e0ff */
[----:B------:R-:W-:Y:S01]  /*103a0*/  @!P4 IMAD.WIDE R6, R63, 0x2, R6 ;  /* 0x000000023f06c825 */ /* 0x000fe200078e0206 */
[----:B------:R0:W5:Y:S03]  /*103b0*/  @!P3 LD.E.128 R52, desc[UR60][R4.64] ;  /* 0x0000003c0434b980 */ /* 0x000166000c101d00 */
[--C-:B------:R-:W-:Y:S01]  /*103c0*/  @!P3 IMAD.WIDE R12, R13, 0x2, R8.reuse ;  /* 0x000000020d0cb825 */ /* 0x100fe200078e0208 */
[----:B------:R1:W5:Y:S03]  /*103d0*/  @!P4 LD.E.128 R56, desc[UR60][R6.64] ;  /* 0x0000003c0638c980 */ /* 0x000366000c101d00 */
[----:B------:R-:W-:Y:S01]  /*103e0*/  @!P4 IMAD.WIDE R62, R63, 0x2, R8 ;  /* 0x000000023f3ec825 */ /* 0x000fe200078e0208 */
[----:B------:R-:W-:-:S02]  /*103f0*/  CS2R R8, SRZ ;  /* 0x0000000000087805 */ /* 0x000fc4000001ff00 */
[----:B------:R-:W-:Y:S02]  /*10400*/  CS2R R48, SRZ ;  /* 0x0000000000307805 */ /* 0x000fe4000001ff00 */
[----:B------:R-:W-:Y:S01]  /*10410*/  CS2R R50, SRZ ;  /* 0x0000000000327805 */ /* 0x000fe2000001ff00 */
[--C-:B------:R-:W-:Y:S01]  /*10420*/  @!P2 IMAD.X R21, R21, 0x1, R14.reuse, P0 ;  /* 0x000000011515a824 */ /* 0x100fe200000e060e */
[----:B0-----:R-:W-:Y:S01]  /*10430*/  CS2R R4, SRZ ;  /* 0x0000000000047805 */ /* 0x001fe2000001ff00 */
[----:B------:R-:W-:Y:S01]  /*10440*/  @!P2 IMAD.X R61, R61, 0x1, R14, P1 ;  /* 0x000000013d3da824 */ /* 0x000fe200008e060e */
[----:B------:R0:W5:Y:S01]  /*10450*/  @!P3 LD.E.128 R8, desc[UR60][R12.64] ;  /* 0x0000003c0c08b980 */ /* 0x000162000c101d00 */
[----:B------:R-:W-:Y:S02]  /*10460*/  CS2R R14, SRZ ;  /* 0x00000000000e7805 */ /* 0x000fe4000001ff00 */
[----:B-1----:R-:W-:Y:S01]  /*10470*/  CS2R R6, SRZ ;  /* 0x0000000000067805 */ /* 0x002fe2000001ff00 */
[----:B------:R4:W5:Y:S05]  /*10480*/  @!P2 LD.E.128 R48, desc[UR60][R20.64] ;  /* 0x0000003c1430a980 */ /* 0x00096a000c101d00 */
[----:B------:R4:W5:Y:S01]  /*10490*/  @!P2 LD.E.128 R4, desc[UR60][R60.64] ;  /* 0x0000003c3c04a980 */ /* 0x000962000c101d00 */
[----:B0-----:R-:W-:-:S06]  /*104a0*/  CS2R R12, SRZ ;  /* 0x00000000000c7805 */ /* 0x001fcc000001ff00 */
[----:B------:R4:W5:Y:S02]  /*104b0*/  @!P4 LD.E.128 R12, desc[UR60][R62.64] ;  /* 0x0000003c3e0cc980 */ /* 0x000964000c101d00 */
.L_x_5002:
[----:B------:R-:W-:Y:S05]  /*104c0*/  BSYNC B1 ;  /* 0x0000000000017941 */ /* 0x000fea0003800000 */
.L_x_5001:
[----:B--2-4-:R-:W3:Y:S04]  /*104d0*/  LDL R61, [R1+0x50] ;  /* 0x00005000013d7983 */ /* 0x014ee80000100800 */
[----:B0-----:R-:W2:Y:S01]  /*104e0*/  LDL R62, [R1+0x38] ;  /* 0x00003800013e7983 */ /* 0x001ea20000100800 */
[----:B-1---5:R-:W-:Y:S01]  /*104f0*/  IMAD.MOV.U32 R20, RZ, RZ, R4 ;  /* 0x000000ffff147224 */ /* 0x022fe200078e0004 */
[----:B------:R-:W-:Y:S01]  /*10500*/  BSSY B1, `(.L_x_5003) ;  /* 0x000002e000017945 */ /* 0x000fe20003800000 */
[----:B------:R-:W-:Y:S02]  /*10510*/  IMAD.MOV.U32 R21, RZ, RZ, R5 ;  /* 0x000000ffff157224 */ /* 0x000fe400078e0005 */
[----:B------:R-:W-:-:S03]  /*10520*/  IMAD.MOV.U32 R60, RZ, RZ, R7 ;  /* 0x000000ffff3c7224 */ /* 0x000fc600078e0007 */
[----:B------:R-:W-:Y:S01]  /*10530*/  PRMT R91, R20, 0x5410, R21 ;  /* 0x00005410145b7816 */ /* 0x000fe20000000015 */
[----:B------:R-:W-:Y:S02]  /*10540*/  IMAD.MOV.U32 R20, RZ, RZ, R6 ;  /* 0x000000ffff147224 */ /* 0x000fe400078e0006 */
[----:B------:R-:W-:-:S03]  /*10550*/  IMAD.MOV.U32 R21, RZ, RZ, R9 ;  /* 0x000000ffff157224 */ /* 0x000fc600078e0009 */
        /* <DEDUP_REMOVED lines=10> */
[----:B---3--:R-:W-:-:S04]  /*10600*/  LEA.HI R3, R61, R61, RZ, 0x1 ;  /* 0x0000003d3d037211 */ /* 0x008fc800078f08ff */
[----:B------:R-:W-:Y:S02]  /*10610*/  LOP3.LUT R3, R3, 0xfffffffe, RZ, 0xc0, !PT ;  /* 0xfffffffe03037812 */ /* 0x000fe400078ec0ff */
[----:B--2---:R-:W-:Y:S02]  /*10620*/  VIADDMNMX R20, R64, -R62, 0x80, PT ;  /* 0x0000008040147446 */ /* 0x004fe4000380093e */
[----:B------:R-:W-:Y:S01]  /*10630*/  IADD3 R3, R61, -R3, RZ ;  /* 0x800000033d037210 */ /* 0x000fe20007ffe0ff */
[----:B------:R-:W-:Y:S01]  /*10640*/  IMAD.MOV.U32 R61, RZ, RZ, R10 ;  /* 0x000000ffff3d7224 */ /* 0x000fe200078e000a */
[----:B------:R-:W-:Y:S02]  /*10650*/  MOV R62, R57 ;  /* 0x00000039003e7202 */ /* 0x000fe40000000f00 */
[----:B------:R-:W-:Y:S01]  /*10660*/  SHF.L.U32 R60, R3, 0x1f, RZ ;  /* 0x0000001f033c7819 */ /* 0x000fe200000006ff */
[----:B------:R-:W-:Y:S01]  /*10670*/  IMAD.MOV.U32 R3, RZ, RZ, R11 ;  /* 0x000000ffff037224 */ /* 0x000fe200078e000b */
[----:B------:R-:W-:Y:S01]  /*10680*/  PRMT R77, R61, 0x7610, R77 ;  /* 0x000076103d4d7816 */ /* 0x000fe2000000004d */
[----:B------:R-:W-:Y:S01]  /*10690*/  IMAD.MOV.U32 R61, RZ, RZ, R14 ;  /* 0x000000ffff3d7224 */ /* 0x000fe200078e000e */
[----:B------:R-:W0:Y:S01]  /*106a0*/  SYNCS.PHASECHK.TRANS64.TRYWAIT P0, [R17+URZ+0x30800], R60 ;  /* 0x0308003c110075a7 */ /* 0x000e22000800017f */
[----:B------:R-:W-:-:S02]  /*106b0*/  ISETP.GE.AND P1, PT, R219, R20, PT ;  /* 0x00000014db00720c */ /* 0x000fc40003f26270 */
        /* <DEDUP_REMOVED lines=18> */
.L_x_5324:
[----:B------:R-:W-:Y:S05]  /*107e0*/  BSYNC B1 ;  /* 0x0000000000017941 */ /* 0x000fea0003800000 */
.L_x_5003:
[----:B------:R-:W-:Y:S01]  /*107f0*/  BSSY B1, `(.L_x_5005) ;  /* 0x0000144000017945 */ /* 0x000fe20003800000 */
[----:B------:R-:W-:-:S03]  /*10800*/  PRMT R73, R3, 0x5410, R21 ;  /* 0x0000541003497816 */ /* 0x000fc60000000015 */
[----:B------:R-:W-:Y:S05]  /*10810*/  @P1 BRA `(.L_x_5006) ;  /* 0x0000001400041947 */ /* 0x000fea0003800000 */
[----:B------:R1:W5:Y:S01]  /*10820*/  LDL R106, [R1+0x30] ;  /* 0x00003000016a7983 */ /* 0x0003620000100800 */
[----:B------:R-:W2:Y:S01]  /*10830*/  LDC R3, c[0x0][0x3f4] ;  /* 0x0000fd00ff037b82 */ /* 0x000ea20000000800 */
[----:B------:R-:W-:Y:S01]  /*10840*/  BSSY B2, `(.L_x_5007) ;  /* 0x0000068000027945 */ /* 0x000fe20003800000 */
[----:B------:R-:W-:Y:S02]  /*10850*/  SHF.R.U32.HI R107, RZ, 0x3, R229 ;  /* 0x00000003ff6b7819 */ /* 0x000fe400000116e5 */
[-C--:B--2---:R-:W-:Y:S02]  /*10860*/  ISETP.GE.AND P0, PT, R18, R3.reuse, PT ;  /* 0x000000031200720c */ /* 0x084fe40003f06270 */
[-C--:B------:R-:W-:Y:S02]  /*10870*/  ISETP.GE.AND P1, PT, R196, R3.reuse, PT ;  /* 0x00000003c400720c */ /* 0x080fe40003f26270 */
[----:B------:R-:W-:-:S09]  /*10880*/  ISETP.GE.AND P2, PT, R195, R3, PT ;  /* 0x00000003c300720c */ /* 0x000fd20003f46270 */
[----:B-1----:R-:W-:Y:S05]  /*10890*/  @P0 BRA `(.L_x_5008) ;  /* 0x0000000400880947 */ /* 0x002fea0003800000 */
[----:B0-----:R-:W-:Y:S01]  /*108a0*/  LEA.HI R60, R3, R0, RZ, 0x1d ;  /* 0x00000000033c7211 */ /* 0x001fe200078fe8ff */
[----:B------:R-:W-:Y:S01]  /*108b0*/  HADD2.F32 R88, -RZ, R88.H0_H0 ;  /* 0x20000058ff587230 */ /* 0x000fe20000004100 */
[----:B------:R-:W-:Y:S01]  /*108c0*/  LOP3.LUT R21, R229, 0x38, R18, 0xf8, !PT ;  /* 0x00000038e5157812 */ /* 0x000fe200078ef812 */
[----:B------:R-:W-:Y:S01]  /*108d0*/  HADD2.F32 R96, -RZ, R96.H0_H0 ;  /* 0x20000060ff607230 */ /* 0x000fe20000004100 */
[----:B------:R-:W-:Y:S01]  /*108e0*/  SHF.R.S32.HI R61, RZ, 0x1f, R60 ;  /* 0x0000001fff3d7819 */ /* 0x000fe2000001143c */
[----:B------:R-:W-:Y:S01]  /*108f0*/  IMAD.SHL.U32 R62, R60, 0x8, RZ ;  /* 0x000000083c3e7824 */ /* 0x000fe200078e00ff */
[-C--:B------:R-:W-:Y:S02]  /*10900*/  LOP3.LUT R21, R21, R107.reuse, RZ, 0x3c, !PT ;  /* 0x0000006b15157212 */ /* 0x080fe400078e3cff */
[----:B------:R-:W-:Y:S02]  /*10910*/  LEA.HI R61, R61, R60, RZ, 0x3 ;  /* 0x0000003c3d3d7211 */ /* 0x000fe400078f18ff */
[----:B------:R-:W-:Y:S01]  /*10920*/  LOP3.LUT R62, R229, 0x38, R62, 0xf8, !PT ;  /* 0x00000038e53e7812 */ /* 0x000fe200078ef83e */
[----:B-----5:R-:W-:Y:S01]  /*10930*/  IMAD.IADD R60, R106, 0x1, R21 ;  /* 0x000000016a3c7824 */ /* 0x020fe200078e0215 */
[----:B------:R-:W-:Y:S01]  /*10940*/  SHF.R.U64 R32, R32, 0x10, R33 ;  /* 0x0000001020207819 */ /* 0x000fe20000001221 */
[----:B------:R-:W-:Y:S01]  /*10950*/  IMAD.SHL.U32 R61, R61, 0x400, RZ ;  /* 0x000004003d3d7824 */ /* 0x000fe200078e00ff */
[----:B------:R-:W-:Y:S01]  /*10960*/  LOP3.LUT R65, R62, R107, RZ, 0x3c, !PT ;  /* 0x0000006b3e417212 */ /* 0x000fe200078e3cff */
[----:B------:R-:W-:Y:S01]  /*10970*/  IMAD R21, R60, 0x2, R17 ;  /* 0x000000023c157824 */ /* 0x000fe200078e0211 */
[----:B------:R-:W-:-:S02]  /*10980*/  SHF.R.U32.HI R74, RZ, 0x10, R33 ;  /* 0x00000010ff4a7819 */ /* 0x000fc40000011621 */
[----:B------:R-:W-:Y:S02]  /*10990*/  LOP3.LUT R64, R61, 0x7fffe000, RZ, 0xc0, !PT ;  /* 0x7fffe0003d407812 */ /* 0x000fe400078ec0ff */
[----:B------:R-:W0:Y:S01]  /*109a0*/  LDS.128 R60, [R21+0x12400] ;  /* 0x01240000153c7984 */ /* 0x000e220000000c00 */
[--C-:B------:R-:W-:Y:S02]  /*109b0*/  SHF.R.U64 R33, R44, 0x10, R45.reuse ;  /* 0x000000102c217819 */ /* 0x100fe4000000122d */
[----:B------:R-:W-:Y:S02]  /*109c0*/  IADD3 R64, R65, R64, R106 ;  /* 0x0000004041407210 */ /* 0x000fe40007ffe06a */
[----:B------:R-:W-:Y:S02]  /*109d0*/  SHF.R.U32.HI R45, RZ, 0x10, R45 ;  /* 0x00000010ff2d7819 */ /* 0x000fe4000001162d */
[----:B------:R-:W-:Y:S01]  /*109e0*/  SHF.R.U64 R44, R46, 0x10, R47 ;  /* 0x000000102e2c7819 */ /* 0x000fe2000000122f */
[----:B------:R-:W-:Y:S01]  /*109f0*/  IMAD R69, R64, 0x2, R17 ;  /* 0x0000000240457824 */ /* 0x000fe200078e0211 */
[----:B------:R-:W-:Y:S01]  /*10a00*/  SHF.R.U32.HI R46, RZ, 0x10, R47 ;  /* 0x00000010ff2e7819 */ /* 0x000fe2000001162f */
[----:B------:R-:W-:Y:S01]  /*10a10*/  HADD2.F32 R90, -RZ, R45.H0_H0 ;  /* 0x2000002dff5a7230 */ /* 0x000fe20000004100 */
[----:B------:R-:W-:-:S02]  /*10a20*/  SHF.R.U64 R34, R34, 0x10, R35 ;  /* 0x0000001022227819 */ /* 0x000fc40000001223 */
[----:B------:R-:W1:Y:S01]  /*10a30*/  LDS.128 R64, [R69+0x12400] ;  /* 0x0124000045407984 */ /* 0x000e620000000c00 */
[----:B------:R-:W-:Y:S01]  /*10a40*/  SHF.R.U32.HI R35, RZ, 0x10, R35 ;  /* 0x00000010ff237819 */ /* 0x000fe20000011623 */
[--C-:B0-----:R-:W-:Y:S02]  /*10a50*/  HADD2.F32 R47, -RZ, R61.reuse.H0_H0 ;  /* 0x2000003dff2f7230 */ /* 0x101fe40000004100 */
[----:B------:R-:W-:Y:S02]  /*10a60*/  HADD2.F32 R61, -RZ, R61.H1_H1 ;  /* 0x3000003dff3d7230 */ /* 0x000fe40000004100 */
[----:B------:R-:W-:Y:S02]  /*10a70*/  HADD2.F32 R75, -RZ, R60.H0_H0 ;  /* 0x2000003cff4b7230 */ /* 0x000fe40000004100 */
[----:B------:R-:W-:Y:S02]  /*10a80*/  HADD2.F32 R78, -RZ, R62.H0_H0 ;  /* 0x2000003eff4e7230 */ /* 0x000fe40000004100 */
[----:B------:R-:W-:-:S02]  /*10a90*/  HADD2.F32 R81, -RZ, R63.H0_H0 ;  /* 0x2000003fff517230 */ /* 0x000fc40000004100 */
[----:B------:R-:W-:Y:S02]  /*10aa0*/  HADD2.F32 R63, -RZ, R63.H1_H1 ;  /* 0x3000003fff3f7230 */ /* 0x000fe40000004100 */
[----:B------:R-:W-:Y:S02]  /*10ab0*/  HADD2.F32 R60, -RZ, R60.H1_H1 ;  /* 0x3000003cff3c7230 */ /* 0x000fe40000004100 */
[--C-:B-1----:R-:W-:Y:S02]  /*10ac0*/  HADD2.F32 R101, -RZ, R65.reuse.H0_H0 ;  /* 0x20000041ff657230 */ /* 0x102fe40000004100 */
[----:B------:R-:W-:Y:S02]  /*10ad0*/  HADD2.F32 R89, -RZ, R65.H1_H1 ;  /* 0x30000041ff597230 */ /* 0x000fe40000004100 */
[----:B------:R-:W-:Y:S02]  /*10ae0*/  HADD2.F32 R87, -RZ, R64.H0_H0 ;  /* 0x20000040ff577230 */ /* 0x000fe40000004100 */
[C---:B------:R-:W-:Y:S01]  /*10af0*/  FMUL.FTZ R102, R101.reuse, R88 ;  /* 0x0000005865667220 */ /* 0x040fe20000410000 */
[----:B------:R-:W-:Y:S01]  /*10b00*/  FMUL.FTZ R100, R101, R96 ;  /* 0x0000006065647220 */ /* 0x000fe20000410000 */
[----:B------:R-:W-:-:S02]  /*10b10*/  HADD2.F32 R65, -RZ, R66.H0_H0 ;  /* 0x20000042ff417230 */ /* 0x000fc40000004100 */
[C---:B------:R-:W-:Y:S01]  /*10b20*/  FFMA.FTZ R45, R47.reuse, R96, -R102 ;  /* 0x000000602f2d7223 */ /* 0x040fe20000010866 */
[----:B------:R-:W-:Y:S02]  /*10b30*/  HADD2.F32 R96, -RZ, R74.H0_H0 ;  /* 0x2000004aff607230 */ /* 0x000fe40000004100 */
[----:B------:R-:W-:Y:S01]  /*10b40*/  FFMA.FTZ R88, R47, R88, R100 ;  /* 0x000000582f587223 */ /* 0x000fe20000010064 */
[--C-:B------:R-:W-:Y:S02]  /*10b50*/  HADD2.F32 R74, -RZ, R104.reuse.H1_H1 ;  /* 0x30000068ff4a7230 */ /* 0x100fe40000004100 */
[C---:B------:R-:W-:Y:S01]  /*10b60*/  FMUL.FTZ R102, R89.reuse, R90 ;  /* 0x0000005a59667220 */ /* 0x040fe20000410000 */
[----:B------:R-:W-:Y:S02]  /*10b70*/  HADD2.F32 R100, -RZ, R104.H0_H0 ;  /* 0x20000068ff647230 */ /* 0x000fe40000004100 */
[----:B------:R-:W-:Y:S01]  /*10b80*/  FMUL.FTZ R104, R89, R96 ;  /* 0x0000006059687220 */ /* 0x000fe20000410000 */
[----:B------:R-:W-:-:S02]  /*10b90*/  HADD2.F32 R47, -RZ, R105.H1_H1 ;  /* 0x30000069ff2f7230 */ /* 0x000fc40000004100 */
[----:B------:R-:W-:Y:S01]  /*10ba0*/  FFMA.FTZ R96, R61, R96, -R102 ;  /* 0x000000603d607223 */ /* 0x000fe20000010866 */
[C---:B------:R-:W-:Y:S01]  /*10bb0*/  FMUL.FTZ R102, R87.reuse, R74 ;  /* 0x0000004a57667220 */ /* 0x040fe20000410000 */
[----:B------:R-:W-:Y:S01]  /*10bc0*/  FMUL.FTZ R89, R87, R100 ;  /* 0x0000006457597220 */ /* 0x000fe20000410000 */
[----:B------:R-:W-:Y:S02]  /*10bd0*/  HADD2.F32 R86, -RZ, R67.H0_H0 ;  /* 0x20000043ff567230 */ /* 0x000fe40000004100 */
[----:B------:R-:W-:Y:S01]  /*10be0*/  FFMA.FTZ R61, R61, R90, R104 ;  /* 0x0000005a3d3d7223 */ /* 0x000fe20000010068 */
[C---:B------:R-:W-:Y:S01]  /*10bf0*/  FFMA.FTZ R87, R75.reuse, R100, -R102 ;  /* 0x000000644b577223 */ /* 0x040fe20000010866 */
[----:B------:R-:W-:Y:S01]  /*10c00*/  FFMA.FTZ R74, R75, R74, R89 ;  /* 0x0000004a4b4a7223 */ /* 0x000fe20000010059 */
[----:B------:R-:W-:Y:S02]  /*10c10*/  HADD2.F32 R75, -RZ, R103.H1_H1 ;  /* 0x30000067ff4b7230 */ /* 0x000fe40000004100 */
[----:B------:R-:W-:Y:S01]  /*10c20*/  FMUL.FTZ R89, R65, R47 ;  /* 0x0000002f41597220 */ /* 0x000fe20000410000 */
[----:B------:R-:W-:-:S02]  /*10c30*/  HADD2.F32 R105, -RZ, R105.H0_H0 ;  /* 0x20000069ff697230 */ /* 0x000fc40000004100 */
[----:B------:R-:W-:Y:S02]  /*10c40*/  HADD2.F32 R103, -RZ, R103.H0_H0 ;  /* 0x20000067ff677230 */ /* 0x000fe40000004100 */
[----:B------:R-:W-:Y:S02]  /*10c50*/  HADD2.F32 R67, -RZ, R67.H1_H1 ;  /* 0x30000043ff437230 */ /* 0x000fe40000004100 */
[----:B------:R-:W-:Y:S01]  /*10c60*/  FMUL.FTZ R101, R65, R105 ;  /* 0x0000006941657220 */ /* 0x000fe20000410000 */
[----:B------:R-:W-:Y:S02]  /*10c70*/  HADD2.F32 R90, -RZ, R46.H0_H0 ;  /* 0x2000002eff5a7230 */ /* 0x000fe40000004100 */
[C---:B------:R-:W-:Y:S01]  /*10c80*/  FMUL.FTZ R102, R86.reuse, R103 ;  /* 0x0000006756667220 */ /* 0x040fe20000410000 */
[----:B------:R-:W-:Y:S02]  /*10c90*/  HADD2.F32 R100, -RZ, R35.H0_H0 ;  /* 0x20000023ff647230 */ /* 0x000fe40000004100 */
[----:B------:R-:W-:Y:S01]  /*10ca0*/  FMUL.FTZ R86, R86, R75 ;  /* 0x0000004b56567220 */ /* 0x000fe20000410000 */
[C---:B------:R-:W-:Y:S01]  /*10cb0*/  FFMA.FTZ R46, R78.reuse, R47, R101 ;  /* 0x0000002f4e2e7223 */ /* 0x040fe20000010065 */
[----:B------:R-:W-:Y:S01]  /*10cc0*/  FFMA.FTZ R65, R78, R105, -R89 ;  /* 0x000000694e417223 */ /* 0x000fe20000010859 */
[C---:B------:R-:W-:Y:S01]  /*10cd0*/  FFMA.FTZ R35, R81.reuse, R75, -R102 ;  /* 0x0000004b51237223 */ /* 0x040fe20000010866 */
[----:B------:R-:W-:Y:S01]  /*10ce0*/  FFMA.FTZ R47, R81, R103, R86 ;  /* 0x00000067512f7223 */ /* 0x000fe20000010056 */
[----:B------:R-:W-:-:S02]  /*10cf0*/  HADD2.F32 R64, -RZ, R64.H1_H1 ;  /* 0x30000040ff407230 */ /* 0x000fc40000004100 */
[C---:B------:R-:W-:Y:S01]  /*10d00*/  FMUL.FTZ R78, R67.reuse, R90 ;  /* 0x0000005a434e7220 */ /* 0x040fe20000410000 */
[----:B------:R-:W-:Y:S02]  /*10d10*/  HADD2.F32 R66, -RZ, R66.H1_H1 ;  /* 0x30000042ff427230 */ /* 0x000fe40000004100 */
[-C--:B------:R-:W-:Y:S01]  /*10d20*/  FMUL.FTZ R86, R67, R100.reuse ;  /* 0x0000006443567220 */ /* 0x080fe20000410000 */
[----:B------:R-:W-:Y:S02]  /*10d30*/  HADD2.F32 R75, -RZ, R33.H0_H0 ;  /* 0x20000021ff4b7230 */ /* 0x000fe40000004100 */
[C---:B------:R-:W-:Y:S01]  /*10d40*/  FFMA.FTZ R78, R63.reuse, R100, -R78 ;  /* 0x000000643f4e7223 */ /* 0x040fe2000001084e */
[----:B------:R-:W-:Y:S02]  /*10d50*/  HADD2.F32 R81, -RZ, R44.H0_H0 ;  /* 0x2000002cff517230 */ /* 0x000fe40000004100 */
[----:B------:R-:W-:Y:S01]  /*10d60*/  FFMA.FTZ R86, R63, R90, R86 ;  /* 0x0000005a3f567223 */ /* 0x000fe20000010056 */
[----:B------:R-:W-:-:S02]  /*10d70*/  HADD2.F32 R33, -RZ, R32.H0_H0 ;  /* 0x20000020ff217230 */ /* 0x000fc40000004100 */
[----:B------:R-:W-:Y:S01]  /*10d80*/  FMUL.FTZ R63, R64, R75 ;  /* 0x0000004b403f7220 */ /* 0x000fe20000410000 */
[----:B------:R-:W-:Y:S02]  /*10d90*/  HADD2.F32 R67, -RZ, R34.H0_H0 ;  /* 0x20000022ff437230 */ /* 0x000fe40000004100 */
[----:B------:R-:W-:Y:S01]  /*10da0*/  FMUL.FTZ R89, R66, R81 ;  /* 0x0000005142597220 */ /* 0x000fe20000410000 */
[----:B------:R-:W-:Y:S02]  /*10db0*/  HADD2.F32 R62, -RZ, R62.H1_H1 ;  /* 0x3000003eff3e7230 */ /* 0x000fe40000004100 */
[-C--:B------:R-:W-:Y:S01]  /*10dc0*/  FMUL.FTZ R64, R64, R33.reuse ;  /* 0x0000002140407220 */ /* 0x080fe20000410000 */
[----:B------:R-:W-:Y:S01]  /*10dd0*/  FFMA.FTZ R32, R60, R33, -R63 ;  /* 0x000000213c207223 */ /* 0x000fe2000001083f */
[----:B------:R-:W-:Y:S01]  /*10de0*/  FMUL.FTZ R66, R66, R67 ;  /* 0x0000004342427220 */ /* 0x000fe20000410000 */
[----:B------:R-:W-:Y:S01]  /*10df0*/  F2FP.F16.F32.PACK_AB R35, R78, R35 ;  /* 0x000000234e23723e */ /* 0x000fe200000000ff */
[----:B------:R-:W-:Y:S01]  /*10e00*/  FFMA.FTZ R34, R62, R67, -R89 ;  /* 0x000000433e227223 */ /* 0x000fe20000010859 */
[----:B------:R-:W-:Y:S01]  /*10e10*/  FFMA.FTZ R75, R60, R75, R64 ;  /* 0x0000004b3c4b7223 */ /* 0x000fe20000010040 */
[----:B------:R-:W-:Y:S01]  /*10e20*/  FFMA.FTZ R81, R62, R81, R66 ;  /* 0x000000513e517223 */ /* 0x000fe20000010042 */
        /* <DEDUP_REMOVED lines=9> */
.L_x_5008:
[----:B------:R-:W-:Y:S05]  /*10ec0*/  BSYNC B2 ;  /* 0x0000000000027941 */ /* 0x000fea0003800000 */
.L_x_5007:
[----:B------:R-:W-:Y:S04]  /*10ed0*/  BSSY B2, `(.L_x_5009) ;  /* 0x000006b000027945 */ /* 0x000fe80003800000 */
[----:B------:R-:W-:Y:S05]  /*10ee0*/  @P1 BRA `(.L_x_5010) ;  /* 0x0000000400a41947 */ /* 0x000fea0003800000 */
[----:B-1----:R-:W2:Y:S01]  /*10ef0*/  LDL R21, [R1+0x58] ;  /* 0x0000580001157983 */ /* 0x002ea20000100800 */
[--C-:B------:R-:W-:Y:S01]  /*10f00*/  HADD2.F32 R75, -RZ, R98.reuse.H1_H1 ;  /* 0x30000062ff4b7230 */ /* 0x100fe20000004100 */
[----:B------:R-:W-:Y:S01]  /*10f10*/  SHF.R.U32.HI R64, RZ, 0x10, R29 ;  /* 0x00000010ff407819 */ /* 0x000fe2000001161d */
[--C-:B------:R-:W-:Y:S01]  /*10f20*/  HADD2.F32 R81, -RZ, R95.reuse.H1_H1 ;  /* 0x3000005fff517230 */ /* 0x100fe20000004100 */
[----:B------:R-:W-:Y:S01]  /*10f30*/  SHF.R.U32.HI R87, RZ, 0x10, R41 ;  /* 0x00000010ff577819 */ /* 0x000fe20000011629 */
[----:B------:R-:W-:Y:S01]  /*10f40*/  HADD2.F32 R78, -RZ, R95.H0_H0 ;  /* 0x2000005fff4e7230 */ /* 0x000fe20000004100 */
[----:B------:R-:W-:Y:S01]  /*10f50*/  SHF.R.U64 R28, R28, 0x10, R29 ;  /* 0x000000101c1c7819 */ /* 0x000fe2000000121d */
[----:B------:R-:W-:Y:S01]  /*10f60*/  HADD2.F32 R98, -RZ, R98.H0_H0 ;  /* 0x20000062ff627230 */ /* 0x000fe20000004100 */
[----:B------:R-:W-:Y:S01]  /*10f70*/  SHF.R.U64 R29, R40, 0x10, R41 ;  /* 0x00000010281d7819 */ /* 0x000fe20000001229 */
[----:B------:R-:W-:Y:S01]  /*10f80*/  HADD2.F32 R87, -RZ, R87.H0_H0 ;  /* 0x20000057ff577230 */ /* 0x000fe20000004100 */
[--C-:B------:R-:W-:Y:S01]  /*10f90*/  SHF.R.U64 R30, R30, 0x10, R31.reuse ;  /* 0x000000101e1e7819 */ /* 0x100fe2000000121f */
[--C-:B------:R-:W-:Y:S01]  /*10fa0*/  HADD2.F32 R86, -RZ, R97.reuse.H0_H0 ;  /* 0x20000061ff567230 */ /* 0x100fe20000004100 */
[----:B------:R-:W-:Y:S01]  /*10fb0*/  SHF.R.U32.HI R40, RZ, 0x10, R31 ;  /* 0x00000010ff287819 */ /* 0x000fe2000001161f */
[----:B------:R-:W-:Y:S01]  /*10fc0*/  HADD2.F32 R88, -RZ, R97.H1_H1 ;  /* 0x30000061ff587230 */ /* 0x000fe20000004100 */
[----:B------:R-:W-:-:S02]  /*10fd0*/  SHF.R.U64 R31, R42, 0x10, R43 ;  /* 0x000000102a1f7819 */ /* 0x000fc4000000122b */
[----:B------:R-:W-:Y:S01]  /*10fe0*/  SHF.R.U32.HI R42, RZ, 0x10, R43 ;  /* 0x00000010ff2a7819 */ /* 0x000fe2000001162b */
[----:B------:R-:W-:-:S04]  /*10ff0*/  HADD2.F32 R40, -RZ, R40.H0_H0 ;  /* 0x20000028ff287230 */ /* 0x000fc80000004100 */
[----:B------:R-:W-:Y:S01]  /*11000*/  HADD2.F32 R42, -RZ, R42.H0_H0 ;  /* 0x2000002aff2a7230 */ /* 0x000fe20000004100 */
[----:B--2---:R-:W-:Y:S02]  /*11010*/  R2UR UR4, R21 ;  /* 0x00000000150472ca */ /* 0x004fe400000e0000 */
[----:B------:R-:W-:-:S04]  /*11020*/  SHF.R.S32.HI R21, RZ, 0x1f, R196 ;  /* 0x0000001fff157819 */ /* 0x000fc800000114c4 */
[CC--:B------:R-:W-:Y:S02]  /*11030*/  LEA.HI R33, R21.reuse, R196.reuse, RZ, 0x6 ;  /* 0x000000c415217211 */ /* 0x0c0fe400078f30ff */
[----:B------:R-:W-:Y:S02]  /*11040*/  LEA.HI R32, R21, R196, RZ, 0x3 ;  /* 0x000000c415207211 */ /* 0x000fe400078f18ff */
[----:B------:R-:W-:Y:S01]  /*11050*/  LEA.HI R21, R3, R203, RZ, 0x1d ;  /* 0x000000cb03157211 */ /* 0x000fe200078fe8ff */
[----:B------:R-:W-:Y:S01]  /*11060*/  IMAD.SHL.U32 R33, R33, 0x80, RZ ;  /* 0x0000008021217824 */ /* 0x000fe200078e00ff */
[----:B------:R-:W-:Y:S02]  /*11070*/  LOP3.LUT R32, R229, 0x38, R32, 0xf8, !PT ;  /* 0x00000038e5207812 */ /* 0x000fe400078ef820 */
[----:B------:R-:W-:Y:S02]  /*11080*/  SHF.R.S32.HI R34, RZ, 0x1f, R21 ;  /* 0x0000001fff227819 */ /* 0x000fe40000011415 */
[----:B------:R-:W-:-:S02]  /*11090*/  LOP3.LUT R44, R32, R107, RZ, 0x3c, !PT ;  /* 0x0000006b202c7212 */ /* 0x000fc400078e3cff */
[----:B------:R-:W-:Y:S02]  /*110a0*/  LEA.HI R34, R34, R21, RZ, 0x3 ;  /* 0x0000001522227211 */ /* 0x000fe400078f18ff */
[----:B------:R-:W-:Y:S02]  /*110b0*/  SHF.L.U32 R32, R21, 0x3, RZ ;  /* 0x0000000315207819 */ /* 0x000fe400000006ff */
[----:B------:R-:W-:Y:S01]  /*110c0*/  LOP3.LUT R33, R33, 0xffffe000, RZ, 0xc0, !PT ;  /* 0xffffe00021217812 */ /* 0x000fe200078ec0ff */
[----:B------:R-:W-:Y:S01]  /*110d0*/  IMAD.SHL.U32 R34, R34, 0x400, RZ ;  /* 0x0000040022227824 */ /* 0x000fe200078e00ff */
[----:B------:R-:W-:Y:S02]  /*110e0*/  LOP3.LUT R32, R229, 0x38, R32, 0xf8, !PT ;  /* 0x00000038e5207812 */ /* 0x000fe400078ef820 */
[----:B-----5:R-:W-:Y:S02]  /*110f0*/  IADD3 R21, R44, R33, R106 ;  /* 0x000000212c157210 */ /* 0x020fe40007ffe06a */
[----:B------:R-:W-:-:S02]  /*11100*/  LOP3.LUT R45, R32, R107, RZ, 0x3c, !PT ;  /* 0x0000006b202d7212 */ /* 0x000fc400078e3cff */
[----:B------:R-:W-:Y:S02]  /*11110*/  LOP3.LUT R44, R34, 0x7fffe000, RZ, 0xc0, !PT ;  /* 0x7fffe000222c7812 */ /* 0x000fe400078ec0ff */
[----:B------:R-:W-:Y:S02]  /*11120*/  LEA R21, R21, UR4, 0x1 ;  /* 0x0000000415157c11 */ /* 0x000fe4000f8e08ff */
[----:B------:R-:W-:-:S03]  /*11130*/  IADD3 R44, R45, R44, R106 ;  /* 0x0000002c2d2c7210 */ /* 0x000fc60007ffe06a */
[----:B------:R-:W1:Y:S02]  /*11140*/  LDS.128 R32, [R21] ;  /* 0x0000000015207984 */ /* 0x000e640000000c00 */
[----:B0-----:R-:W-:-:S05]  /*11150*/  IMAD R60, R44, 0x2, R17 ;  /* 0x000000022c3c7824 */ /* 0x001fca00078e0211 */
[----:B------:R-:W0:Y:S01]  /*11160*/  LDS.128 R44, [R60+0x12400] ;  /* 0x012400003c2c7984 */ /* 0x000e220000000c00 */
[--C-:B-1----:R-:W-:Y:S02]  /*11170*/  HADD2.F32 R66, -RZ, R33.reuse.H0_H0 ;  /* 0x20000021ff427230 */ /* 0x102fe40000004100 */
[----:B------:R-:W-:Y:S02]  /*11180*/  HADD2.F32 R43, -RZ, R32.H0_H0 ;  /* 0x20000020ff2b7230 */ /* 0x000fe40000004100 */
[----:B------:R-:W-:Y:S02]  /*11190*/  HADD2.F32 R62, -RZ, R33.H1_H1 ;  /* 0x30000021ff3e7230 */ /* 0x000fe40000004100 */
[----:B------:R-:W-:Y:S02]  /*111a0*/  HADD2.F32 R33, -RZ, R34.H0_H0 ;  /* 0x20000022ff217230 */ /* 0x000fe40000004100 */
[--C-:B0-----:R-:W-:Y:S02]  /*111b0*/  HADD2.F32 R69, -RZ, R45.reuse.H0_H0 ;  /* 0x2000002dff457230 */ /* 0x101fe40000004100 */
[----:B------:R-:W-:-:S02]  /*111c0*/  HADD2.F32 R74, -RZ, R45.H1_H1 ;  /* 0x3000002dff4a7230 */ /* 0x000fc40000004100 */
[--C-:B------:R-:W-:Y:S02]  /*111d0*/  HADD2.F32 R61, -RZ, R47.reuse.H0_H0 ;  /* 0x2000002fff3d7230 */ /* 0x100fe40000004100 */
        /* <DEDUP_REMOVED lines=8> */
[C---:B------:R-:W-:Y:S01]  /*11260*/  FMUL.FTZ R66, R67.reuse, R78 ;  /* 0x0000004e43427220 */ /* 0x040fe20000410000 */
[-C--:B------:R-:W-:Y:S01]  /*11270*/  FMUL.FTZ R67, R67, R98.reuse ;  /* 0x0000006243437220 */ /* 0x080fe20000410000 */
[C---:B------:R-:W-:Y:S01]  /*11280*/  FMUL.FTZ R75, R74.reuse, R87 ;  /* 0x000000574a4b7220 */ /* 0x040fe20000410000 */
[----:B------:R-:W-:Y:S01]  /*11290*/  FMUL.FTZ R81, R74, R69 ;  /* 0x000000454a517220 */ /* 0x000fe20000410000 */
[--C-:B------:R-:W-:Y:S02]  /*112a0*/  HADD2.F32 R74, -RZ, R99.reuse.H0_H0 ;  /* 0x20000063ff4a7230 */ /* 0x100fe40000004100 */
[C---:B------:R-:W-:Y:S01]  /*112b0*/  FFMA.FTZ R66, R43.reuse, R98, -R66 ;  /* 0x000000622b427223 */ /* 0x040fe20000010842 */
[----:B------:R-:W-:Y:S01]  /*112c0*/  FFMA.FTZ R43, R43, R78, R67 ;  /* 0x0000004e2b2b7223 */ /* 0x000fe20000010043 */
[C---:B------:R-:W-:Y:S01]  /*112d0*/  FMUL.FTZ R90, R65.reuse, R86 ;  /* 0x00000056415a7220 */ /* 0x040fe20000410000 */
[----:B------:R-:W-:Y:S02]  /*112e0*/  HADD2.F32 R78, -RZ, R99.H1_H1 ;  /* 0x30000063ff4e7230 */ /* 0x000fe40000004100 */
[----:B------:R-:W-:Y:S01]  /*112f0*/  FMUL.FTZ R96, R65, R74 ;  /* 0x0000004a41607220 */ /* 0x000fe20000410000 */
[----:B------:R-:W-:-:S02]  /*11300*/  HADD2.F32 R41, -RZ, R35.H0_H0 ;  /* 0x20000023ff297230 */ /* 0x000fc40000004100 */
[----:B------:R-:W-:Y:S01]  /*11310*/  FFMA.FTZ R65, R33, R74, -R90 ;  /* 0x0000004a21417223 */ /* 0x000fe2000001085a */
[C---:B------:R-:W-:Y:S01]  /*11320*/  FMUL.FTZ R74, R61.reuse, R88 ;  /* 0x000000583d4a7220 */ /* 0x040fe20000410000 */
[----:B------:R-:W-:Y:S01]  /*11330*/  FMUL.FTZ R61, R61, R78 ;  /* 0x0000004e3d3d7220 */ /* 0x000fe20000410000 */
[----:B------:R-:W-:Y:S02]  /*11340*/  HADD2.F32 R35, -RZ, R35.H1_H1 ;  /* 0x30000023ff237230 */ /* 0x000fe40000004100 */
        /* <DEDUP_REMOVED lines=8> */
[----:B------:R-:W-:Y:S01]  /*113d0*/  FFMA.FTZ R64, R62, R69, -R75 ;  /* 0x000000453e407223 */ /* 0x000fe2000001084b */
[----:B------:R-:W-:Y:S02]  /*113e0*/  HADD2.F32 R41, -RZ, R31.H0_H0 ;  /* 0x2000001fff297230 */ /* 0x000fe40000004100 */
[C---:B------:R-:W-:Y:S01]  /*113f0*/  FFMA.FTZ R67, R35.reuse, R40, -R86 ;  /* 0x0000002823437223 */ /* 0x040fe20000010856 */
[----:B------:R-:W-:Y:S02]  /*11400*/  HADD2.F32 R29, -RZ, R28.H0_H0 ;  /* 0x2000001cff1d7230 */ /* 0x000fe40000004100 */
[----:B------:R-:W-:Y:S01]  /*11410*/  FFMA.FTZ R69, R35, R42, R78 ;  /* 0x0000002a23457223 */ /* 0x000fe2000001004e */
[----:B------:R-:W-:-:S02]  /*11420*/  HADD2.F32 R31, -RZ, R30.H0_H0 ;  /* 0x2000001eff1f7230 */ /* 0x000fc40000004100 */
[----:B------:R-:W-:Y:S01]  /*11430*/  FMUL.FTZ R35, R44, R33 ;  /* 0x000000212c237220 */ /* 0x000fe20000410000 */
[----:B------:R-:W-:Y:S02]  /*11440*/  HADD2.F32 R32, -RZ, R32.H1_H1 ;  /* 0x30000020ff207230 */ /* 0x000fe40000004100 */
[----:B------:R-:W-:Y:S01]  /*11450*/  FMUL.FTZ R63, R46, R41 ;  /* 0x000000292e3f7220 */ /* 0x000fe20000410000 */
[----:B------:R-:W-:Y:S02]  /*11460*/  HADD2.F32 R34, -RZ, R34.H1_H1 ;  /* 0x30000022ff227230 */ /* 0x000fe40000004100 */
[----:B------:R-:W-:Y:S01]  /*11470*/  FMUL.FTZ R44, R44, R29 ;  /* 0x0000001d2c2c7220 */ /* 0x000fe20000410000 */
[----:B------:R-:W-:Y:S01]  /*11480*/  FMUL.FTZ R46, R46, R31 ;  /* 0x0000001f2e2e7220 */ /* 0x000fe20000410000 */
[----:B------:R-:W-:Y:S01]  /*11490*/  FFMA.FTZ R61, R32, R29, -R35 ;  /* 0x0000001d203d7223 */ /* 0x000fe20000010823 */
[----:B------:R-:W-:Y:S01]  /*114a0*/  FFMA.FTZ R62, R62, R87, R81 ;  /* 0x000000573e3e7223 */ /* 0x000fe20000010051 */
        /* <DEDUP_REMOVED lines=13> */
.L_x_5010:
[----:B------:R-:W-:Y:S05]  /*11580*/  BSYNC B2 ;  /* 0x0000000000027941 */ /* 0x000fea0003800000 */
.L_x_5009:
[----:B------:R-:W-:Y:S05]  /*11590*/  @P2 BRA `(.L_x_5006) ;  /* 0x0000000400a42947 */ /* 0x000fea0003800000 */
[----:B-12---:R-:W2:Y:S01]  /*115a0*/  LDL R21, [R1+0x58] ;  /* 0x0000580001157983 */ /* 0x006ea20000100800 */
[----:B------:R-:W-:Y:S01]  /*115b0*/  SHF.R.S32.HI R28, RZ, 0x1f, R195 ;  /* 0x0000001fff1c7819 */ /* 0x000fe200000114c3 */
[----:B0-----:R-:W-:Y:S01]  /*115c0*/  HADD2.F32 R60, -RZ, R82.H1_H1 ;  /* 0x30000052ff3c7230 */ /* 0x001fe20000004100 */
[----:B------:R-:W-:Y:S01]  /*115d0*/  LEA.HI R3, R3, R204, RZ, 0x1d ;  /* 0x000000cc03037211 */ /* 0x000fe200078fe8ff */
[----:B------:R-:W-:Y:S01]  /*115e0*/  HADD2.F32 R46, -RZ, R84.H1_H1 ;  /* 0x30000054ff2e7230 */ /* 0x000fe20000004100 */
[----:B------:R-:W-:Y:S01]  /*115f0*/  SHF.R.U64 R24, R24, 0x10, R25 ;  /* 0x0000001018187819 */ /* 0x000fe20000001219 */
[----:B------:R-:W-:Y:S01]  /*11600*/  HADD2.F32 R82, -RZ, R82.H0_H0 ;  /* 0x20000052ff527230 */ /* 0x000fe20000004100 */
[----:B------:R-:W-:Y:S01]  /*11610*/  SHF.R.S32.HI R30, RZ, 0x1f, R3 ;  /* 0x0000001fff1e7819 */ /* 0x000fe20000011403 */
[----:B------:R-:W-:Y:S01]  /*11620*/  HADD2.F32 R84, -RZ, R84.H0_H0 ;  /* 0x20000054ff547230 */ /* 0x000fe20000004100 */
[----:B------:R-:W-:Y:S01]  /*11630*/  SHF.R.U32.HI R47, RZ, 0x10, R25 ;  /* 0x00000010ff2f7819 */ /* 0x000fe20000011619 */
[----:B------:R-:W-:Y:S01]  /*11640*/  HADD2.F32 R24, -RZ, R24.H0_H0 ;  /* 0x20000018ff187230 */ /* 0x000fe20000004100 */
[----:B------:R-:W-:-:S02]  /*11650*/  LEA.HI R30, R30, R3, RZ, 0x3 ;  /* 0x000000031e1e7211 */ /* 0x000fc400078f18ff */
[----:B------:R-:W-:Y:S02]  /*11660*/  SHF.R.U64 R25, R26, 0x10, R27 ;  /* 0x000000101a197819 */ /* 0x000fe4000000121b */
[--C-:B------:R-:W-:Y:S01]  /*11670*/  SHF.R.U64 R26, R38, 0x10, R39.reuse ;  /* 0x00000010261a7819 */ /* 0x100fe20000001227 */
[----:B------:R-:W-:Y:S01]  /*11680*/  IMAD.SHL.U32 R30, R30, 0x400, RZ ;  /* 0x000004001e1e7824 */ /* 0x000fe200078e00ff */
[----:B------:R-:W-:Y:S01]  /*11690*/  SHF.R.U32.HI R65, RZ, 0x10, R39 ;  /* 0x00000010ff417819 */ /* 0x000fe20000011627 */
[----:B------:R-:W-:Y:S01]  /*116a0*/  HADD2.F32 R25, -RZ, R25.H0_H0 ;  /* 0x20000019ff197230 */ /* 0x000fe20000004100 */
[----:B------:R-:W-:Y:S02]  /*116b0*/  SHF.R.U32.HI R62, RZ, 0x10, R37 ;  /* 0x00000010ff3e7819 */ /* 0x000fe40000011625 */
[----:B------:R-:W-:Y:S02]  /*116c0*/  SHF.R.U32.HI R40, RZ, 0x10, R27 ;  /* 0x00000010ff287819 */ /* 0x000fe4000001161b */
[----:B------:R-:W-:Y:S01]  /*116d0*/  SHF.R.U64 R36, R36, 0x10, R37 ;  /* 0x0000001024247819 */ /* 0x000fe20000001225 */
[----:B------:R-:W-:-:S02]  /*116e0*/  HADD2.F32 R62, -RZ, R62.H0_H0 ;  /* 0x2000003eff3e7230 */ /* 0x000fc40000004100 */
[----:B------:R-:W-:Y:S02]  /*116f0*/  HADD2.F32 R40, -RZ, R40.H0_H0 ;  /* 0x20000028ff287230 */ /* 0x000fe40000004100 */
[----:B------:R-:W-:Y:S01]  /*11700*/  HADD2.F32 R36, -RZ, R36.H0_H0 ;  /* 0x20000024ff247230 */ /* 0x000fe20000004100 */
[----:B--2---:R-:W-:Y:S02]  /*11710*/  R2UR UR4, R21 ;  /* 0x00000000150472ca */ /* 0x004fe400000e0000 */
[CC--:B------:R-:W-:Y:S02]  /*11720*/  LEA.HI R21, R28.reuse, R195.reuse, RZ, 0x6 ;  /* 0x000000c31c157211 */ /* 0x0c0fe400078f30ff */
[----:B------:R-:W-:-:S03]  /*11730*/  LEA.HI R28, R28, R195, RZ, 0x3 ;  /* 0x000000c31c1c7211 */ /* 0x000fc600078f18ff */
[----:B------:R-:W-:Y:S01]  /*11740*/  IMAD.SHL.U32 R21, R21, 0x80, RZ ;  /* 0x0000008015157824 */ /* 0x000fe200078e00ff */
[----:B------:R-:W-:-:S04]  /*11750*/  LOP3.LUT R28, R229, 0x38, R28, 0xf8, !PT ;  /* 0x00000038e51c7812 */ /* 0x000fc800078ef81c */
[----:B------:R-:W-:Y:S01]  /*11760*/  LOP3.LUT R32, R28, R107, RZ, 0x3c, !PT ;  /* 0x0000006b1c207212 */ /* 0x000fe200078e3cff */
[----:B------:R-:W-:Y:S01]  /*11770*/  IMAD.SHL.U32 R28, R3, 0x8, RZ ;  /* 0x00000008031c7824 */ /* 0x000fe200078e00ff */
[----:B------:R-:W-:-:S04]  /*11780*/  LOP3.LUT R21, R21, 0xffffe000, RZ, 0xc0, !PT ;  /* 0xffffe00015157812 */ /* 0x000fc800078ec0ff */
[----:B------:R-:W-:Y:S02]  /*11790*/  LOP3.LUT R28, R229, 0x38, R28, 0xf8, !PT ;  /* 0x00000038e51c7812 */ /* 0x000fe400078ef81c */
[--C-:B-----5:R-:W-:Y:S02]  /*117a0*/  IADD3 R3, R32, R21, R106.reuse ;  /* 0x0000001520037210 */ /* 0x120fe40007ffe06a */
[----:B------:R-:W-:Y:S02]  /*117b0*/  LOP3.LUT R32, R28, R107, RZ, 0x3c, !PT ;  /* 0x0000006b1c207212 */ /* 0x000fe400078e3cff */
[----:B------:R-:W-:Y:S02]  /*117c0*/  LOP3.LUT R21, R30, 0x7fffe000, RZ, 0xc0, !PT ;  /* 0x7fffe0001e157812 */ /* 0x000fe400078ec0ff */
[----:B------:R-:W-:Y:S02]  /*117d0*/  LEA R3, R3, UR4, 0x1 ;  /* 0x0000000403037c11 */ /* 0x000fe4000f8e08ff */
[----:B------:R-:W-:-:S03]  /*117e0*/  IADD3 R32, R32, R21, R106 ;  /* 0x0000001520207210 */ /* 0x000fc60007ffe06a */
[----:B------:R-:W0:Y:S02]  /*117f0*/  LDS.128 R28, [R3] ;  /* 0x00000000031c7984 */ /* 0x000e240000000c00 */
[----:B------:R-:W-:-:S05]  /*11800*/  IMAD R21, R32, 0x2, R17 ;  /* 0x0000000220157824 */ /* 0x000fca00078e0211 */
[----:B------:R-:W1:Y:S01]  /*11810*/  LDS.128 R32, [R21+0x12400] ;  /* 0x0124000015207984 */ /* 0x000e620000000c00 */
[--C-:B0-----:R-:W-:Y:S02]  /*11820*/  HADD2.F32 R39, -RZ, R29.reuse.H0_H0 ;  /* 0x2000001dff277230 */ /* 0x101fe40000004100 */
[----:B------:R-:W-:Y:S02]  /*11830*/  HADD2.F32 R41, -RZ, R29.H1_H1 ;  /* 0x3000001dff297230 */ /* 0x000fe40000004100 */
[----:B------:R-:W-:Y:S02]  /*11840*/  HADD2.F32 R38, -RZ, R28.H0_H0 ;  /* 0x2000001cff267230 */ /* 0x000fe40000004100 */
[----:B------:R-:W-:Y:S02]  /*11850*/  HADD2.F32 R42, -RZ, R30.H0_H0 ;  /* 0x2000001eff2a7230 */ /* 0x000fe40000004100 */
[--C-:B-1----:R-:W-:Y:S02]  /*11860*/  HADD2.F32 R29, -RZ, R33.reuse.H0_H0 ;  /* 0x20000021ff1d7230 */ /* 0x102fe40000004100 */
[----:B------:R-:W-:-:S02]  /*11870*/  HADD2.F32 R43, -RZ, R33.H1_H1 ;  /* 0x30000021ff2b7230 */ /* 0x000fc40000004100 */
[--C-:B------:R-:W-:Y:S02]  /*11880*/  HADD2.F32 R33, -RZ, R32.reuse.H0_H0 ;  /* 0x20000020ff217230 */ /* 0x100fe40000004100 */
[C---:B------:R-:W-:Y:S01]  /*11890*/  FMUL.FTZ R64, R29.reuse, R46 ;  /* 0x0000002e1d407220 */ /* 0x040fe20000410000 */
[----:B------:R-:W-:Y:S02]  /*118a0*/  HADD2.F32 R27, -RZ, R32.H1_H1 ;  /* 0x30000020ff1b7230 */ /* 0x000fe40000004100 */
[----:B------:R-:W-:Y:S01]  /*118b0*/  FMUL.FTZ R32, R29, R60 ;  /* 0x0000003c1d207220 */ /* 0x000fe20000410000 */
[----:B------:R-:W-:Y:S01]  /*118c0*/  FMUL.FTZ R66, R43, R62 ;  /* 0x0000003e2b427220 */ /* 0x000fe20000410000 */
[----:B------:R-:W-:Y:S02]  /*118d0*/  HADD2.F32 R44, -RZ, R34.H0_H0 ;  /* 0x20000022ff2c7230 */ /* 0x000fe40000004100 */
[----:B------:R-:W-:Y:S01]  /*118e0*/  FFMA.FTZ R29, R39, R46, -R32 ;  /* 0x0000002e271d7223 */ /* 0x000fe20000010820 */
[----:B------:R-:W-:-:S02]  /*118f0*/  HADD2.F32 R46, -RZ, R47.H0_H0 ;  /* 0x2000002fff2e7230 */ /* 0x000fc40000004100 */
[----:B------:R-:W-:Y:S01]  /*11900*/  FFMA.FTZ R32, R39, R60, R64 ;  /* 0x0000003c27207223 */ /* 0x000fe20000010040 */
[----:B------:R-:W-:Y:S01]  /*11910*/  FMUL.FTZ R47, R33, R84 ;  /* 0x00000054212f7220 */ /* 0x000fe20000410000 */
[----:B------:R-:W-:Y:S02]  /*11920*/  HADD2.F32 R39, -RZ, R83.H0_H0 ;  /* 0x20000053ff277230 */ /* 0x000fe40000004100 */
[----:B------:R-:W-:Y:S01]  /*11930*/  FMUL.FTZ R60, R43, R46 ;  /* 0x0000002e2b3c7220 */ /* 0x000fe20000410000 */
[----:B------:R-:W-:Y:S01]  /*11940*/  FMUL.FTZ R43, R33, R82 ;  /* 0x00000052212b7220 */ /* 0x000fe20000410000 */
[----:B------:R-:W-:Y:S01]  /*11950*/  FFMA.FTZ R66, R41, R46, -R66 ;  /* 0x0000002e29427223 */ /* 0x000fe20000010842 */
[----:B------:R-:W-:Y:S02]  /*11960*/  HADD2.F32 R33, -RZ, R85.H0_H0 ;  /* 0x20000055ff217230 */ /* 0x000fe40000004100 */
[----:B------:R-:W-:Y:S01]  /*11970*/  FFMA.FTZ R47, R38, R82, R47 ;  /* 0x00000052262f7223 */ /* 0x000fe2000001002f */
[----:B------:R-:W-:-:S02]  /*11980*/  HADD2.F32 R45, -RZ, R35.H0_H0 ;  /* 0x20000023ff2d7230 */ /* 0x000fc40000004100 */
[----:B------:R-:W-:Y:S01]  /*11990*/  FFMA.FTZ R43, R38, R84, -R43 ;  /* 0x00000054262b7223 */ /* 0x000fe2000001082b */
[----:B------:R-:W-:Y:S02]  /*119a0*/  HADD2.F32 R46, -RZ, R83.H1_H1 ;  /* 0x30000053ff2e7230 */ /* 0x000fe40000004100 */
[----:B------:R-:W-:Y:S01]  /*119b0*/  FFMA.FTZ R41, R41, R62, R60 ;  /* 0x0000003e29297223 */ /* 0x000fe2000001003c */
[----:B------:R-:W-:Y:S02]  /*119c0*/  HADD2.F32 R37, -RZ, R31.H0_H0 ;  /* 0x2000001fff257230 */ /* 0x000fe40000004100 */
[C---:B------:R-:W-:Y:S01]  /*119d0*/  FMUL.FTZ R61, R44.reuse, R39 ;  /* 0x000000272c3d7220 */ /* 0x040fe20000410000 */
[----:B------:R-:W-:Y:S02]  /*119e0*/  HADD2.F32 R38, -RZ, R85.H1_H1 ;  /* 0x30000055ff267230 */ /* 0x000fe40000004100 */
[----:B------:R-:W-:Y:S01]  /*119f0*/  FMUL.FTZ R63, R44, R33 ;  /* 0x000000212c3f7220 */ /* 0x000fe20000410000 */
[----:B------:R-:W-:-:S02]  /*11a00*/  HADD2.F32 R35, -RZ, R35.H1_H1 ;  /* 0x30000023ff237230 */ /* 0x000fc40000004100 */
[C---:B------:R-:W-:Y:S01]  /*11a10*/  FMUL.FTZ R60, R45.reuse, R46 ;  /* 0x0000002e2d3c7220 */ /* 0x040fe20000410000 */
[----:B------:R-:W-:Y:S02]  /*11a20*/  HADD2.F32 R44, -RZ, R65.H0_H0 ;  /* 0x20000041ff2c7230 */ /* 0x000fe40000004100 */
[C---:B------:R-:W-:Y:S01]  /*11a30*/  FFMA.FTZ R61, R42.reuse, R33, -R61 ;  /* 0x000000212a3d7223 */ /* 0x040fe2000001083d */
[----:B------:R-:W-:Y:S02]  /*11a40*/  HADD2.F32 R31, -RZ, R31.H1_H1 ;  /* 0x3000001fff1f7230 */ /* 0x000fe40000004100 */
[-C--:B------:R-:W-:Y:S01]  /*11a50*/  FMUL.FTZ R45, R45, R38.reuse ;  /* 0x000000262d2d7220 */ /* 0x080fe20000410000 */
[----:B------:R-:W-:Y:S01]  /*11a60*/  FFMA.FTZ R63, R42, R39, R63 ;  /* 0x000000272a3f7223 */ /* 0x000fe2000001003f */
[----:B------:R-:W-:Y:S01]  /*11a70*/  FFMA.FTZ R60, R37, R38, -R60 ;  /* 0x00000026253c7223 */ /* 0x000fe2000001083c */
[----:B------:R-:W-:Y:S02]  /*11a80*/  HADD2.F32 R34, -RZ, R34.H1_H1 ;  /* 0x30000022ff227230 */ /* 0x000fe40000004100 */
[C---:B------:R-:W-:Y:S01]  /*11a90*/  FMUL.FTZ R42, R35.reuse, R44 ;  /* 0x0000002c232a7220 */ /* 0x040fe20000410000 */
        /* <DEDUP_REMOVED lines=8> */
[C---:B------:R-:W-:Y:S01]  /*11b20*/  FMUL.FTZ R35, R34.reuse, R33 ;  /* 0x0000002122237220 */ /* 0x040fe20000410000 */
[-C--:B------:R-:W-:Y:S01]  /*11b30*/  FMUL.FTZ R27, R27, R24.reuse ;  /* 0x000000181b1b7220 */ /* 0x080fe20000410000 */
[-C--:B------:R-:W-:Y:S01]  /*11b40*/  FMUL.FTZ R34, R34, R25.reuse ;  /* 0x0000001922227220 */ /* 0x080fe20000410000 */
        /* <DEDUP_REMOVED lines=14> */
.L_x_5006:
[----:B------:R-:W-:Y:S05]  /*11c30*/  BSYNC B1 ;  /* 0x0000000000017941 */ /* 0x000fea0003800000 */
.L_x_5005:
[----:B---3--:R-:W-:-:S05]  /*11c40*/  VIADD R3, R219, 0x40 ;  /* 0x00000040db037836 */ /* 0x008fca0000000000 */
[----:B------:R-:W-:-:S13]  /*11c50*/  ISETP.GE.AND P0, PT, R3, R20, PT ;  /* 0x000000140300720c */ /* 0x000fda0003f06270 */
[----:B------:R-:W-:Y:S05]  /*11c60*/  @P0 BRA `(.L_x_4986) ;  /* 0x0000001400000947 */ /* 0x000fea0003800000 */
[----:B------:R3:W5:Y:S01]  /*11c70*/  LDL R61, [R1+0x58] ;  /* 0x00005800013d7983 */ /* 0x0007620000100800 */
[----:B------:R-:W4:Y:S03]  /*11c80*/  LDC R3, c[0x0][0x3f4] ;  /* 0x0000fd00ff037b82 */ /* 0x000f260000000800 */
[----:B-1----:R3:W5:Y:S01]  /*11c90*/  LDL R47, [R1+0x34] ;  /* 0x00003400012f7983 */ /* 0x0027620000100800 */
[----:B------:R-:W-:Y:S01]  /*11ca0*/  BSSY B1, `(.L_x_5011) ;  /* 0x0000068000017945 */ /* 0x000fe20003800000 */
[----:B0-2---:R-:W-:Y:S02]  /*11cb0*/  SHF.R.U32.HI R60, RZ, 0x3, R226 ;  /* 0x00000003ff3c7819 */ /* 0x005fe400000116e2 */
[-C--:B----4-:R-:W-:Y:S02]  /*11cc0*/  ISETP.GE.AND P0, PT, R18, R3.reuse, PT ;  /* 0x000000031200720c */ /* 0x090fe40003f06270 */
[----:B------:R-:W-:-:S02]  /*11cd0*/  ISETP.GE.AND P1, PT, R196, R3, PT ;  /* 0x00000003c400720c */ /* 0x000fc40003f26270 */
[----:B------:R-:W-:-:S09]  /*11ce0*/  ISETP.GE.AND P2, PT, R195, R3, PT ;  /* 0x00000003c300720c */ /* 0x000fd20003f46270 */
[----:B---3--:R-:W-:Y:S05]  /*11cf0*/  @P0 BRA `(.L_x_5012) ;  /* 0x0000000400880947 */ /* 0x008fea0003800000 */
[----:B------:R-:W-:Y:S01]  /*11d00*/  LEA.HI R0, R3, R0, RZ, 0x1d ;  /* 0x0000000003007211 */ /* 0x000fe200078fe8ff */
[----:B------:R-:W-:Y:S01]  /*11d10*/  HADD2.F32 R35, -RZ, R93.H1_H1 ;  /* 0x3000005dff237230 */ /* 0x000fe20000004100 */
[----:B------:R-:W-:Y:S01]  /*11d20*/  LOP3.LUT R20, R226, 0x38, R18, 0xf8, !PT ;  /* 0x00000038e2147812 */ /* 0x000fe200078ef812 */
[--C-:B------:R-:W-:Y:S01]  /*11d30*/  HADD2.F32 R36, -RZ, R91.reuse.H1_H1 ;  /* 0x3000005bff247230 */ /* 0x100fe20000004100 */
[----:B------:R-:W-:Y:S01]  /*11d40*/  SHF.R.S32.HI R25, RZ, 0x1f, R0 ;  /* 0x0000001fff197819 */ /* 0x000fe20000011400 */
[----:B------:R-:W-:Y:S01]  /*11d50*/  IMAD.SHL.U32 R21, R0, 0x8, RZ ;  /* 0x0000000800157824 */ /* 0x000fe200078e00ff */
[----:B-----5:R-:W-:Y:S01]  /*11d60*/  R2UR UR4, R61 ;  /* 0x000000003d0472ca */ /* 0x020fe200000e0000 */
[----:B------:R-:W-:Y:S01]  /*11d70*/  HADD2.F32 R91, -RZ, R91.H0_H0 ;  /* 0x2000005bff5b7230 */ /* 0x000fe20000004100 */
[----:B------:R-:W-:Y:S01]  /*11d80*/  LEA.HI R25, R25, R0, RZ, 0x3 ;  /* 0x0000000019197211 */ /* 0x000fe200078f18ff */
[----:B------:R-:W-:Y:S01]  /*11d90*/  HADD2.F32 R93, -RZ, R93.H0_H0 ;  /* 0x2000005dff5d7230 */ /* 0x000fe20000004100 */
[----:B------:R-:W-:-:S02]  /*11da0*/  LOP3.LUT R0, R47, R20, R60, 0xf6, !PT ;  /* 0x000000142f007212 */ /* 0x000fc400078ef63c */
[----:B------:R-:W-:Y:S02]  /*11db0*/  LOP3.LUT R20, R226, 0x38, R21, 0xf8, !PT ;  /* 0x00000038e2147812 */ /* 0x000fe400078ef815 */
[----:B------:R-:W-:Y:S02]  /*11dc0*/  SHF.L.U32 R25, R25, 0xa, RZ ;  /* 0x0000000a19197819 */ /* 0x000fe400000006ff */
[----:B------:R-:W-:Y:S02]  /*11dd0*/  LOP3.LUT R20, R20, R60, RZ, 0x3c, !PT ;  /* 0x0000003c14147212 */ /* 0x000fe400078e3cff */
[----:B------:R-:W-:Y:S02]  /*11de0*/  LOP3.LUT R21, R25, 0x7fffe000, RZ, 0xc0, !PT ;  /* 0x7fffe00019157812 */ /* 0x000fe400078ec0ff */
[----:B------:R-:W-:Y:S02]  /*11df0*/  LEA R0, R0, UR4, 0x1 ;  /* 0x0000000400007c11 */ /* 0x000fe4000f8e08ff */
[----:B------:R-:W-:-:S02]  /*11e00*/  IADD3 R20, R20, R21, R47 ;  /* 0x0000001514147210 */ /* 0x000fc40007ffe02f */
[----:B------:R-:W-:Y:S01]  /*11e10*/  SHF.R.U32.HI R38, RZ, 0x10, R5 ;  /* 0x00000010ff267819 */ /* 0x000fe20000011605 */
[----:B------:R-:W0:Y:S01]  /*11e20*/  LDS.128 R24, [R0] ;  /* 0x0000000000187984 */ /* 0x000e220000000c00 */
[----:B------:R-:W-:Y:S01]  /*11e30*/  SHF.R.U64 R46, R48, 0x10, R49 ;  /* 0x00000010302e7819 */ /* 0x000fe20000001231 */
[----:B------:R-:W-:Y:S01]  /*11e40*/  IMAD R20, R20, 0x2, R17 ;  /* 0x0000000214147824 */ /* 0x000fe200078e0211 */
[----:B------:R-:W-:Y:S01]  /*11e50*/  SHF.R.U32.HI R48, RZ, 0x10, R49 ;  /* 0x00000010ff307819 */ /* 0x000fe20000011631 */
[----:B------:R-:W-:Y:S01]  /*11e60*/  HADD2.F32 R38, -RZ, R38.H0_H0 ;  /* 0x20000026ff267230 */ /* 0x000fe20000004100 */
[----:B------:R-:W-:Y:S02]  /*11e70*/  SHF.R.U64 R43, R4, 0x10, R5 ;  /* 0x00000010042b7819 */ /* 0x000fe40000001205 */
[----:B------:R-:W1:Y:S01]  /*11e80*/  LDS.128 R28, [R20+0x12400] ;  /* 0x01240000141c7984 */ /* 0x000e620000000c00 */
[----:B------:R-:W-:Y:S02]  /*11e90*/  SHF.R.U64 R45, R50, 0x10, R51 ;  /* 0x00000010322d7819 */ /* 0x000fe40000001233 */
[----:B------:R-:W-:-:S02]  /*11ea0*/  SHF.R.U64 R41, R6, 0x10, R7 ;  /* 0x0000001006297819 */ /* 0x000fc40000001207 */
[----:B------:R-:W-:Y:S02]  /*11eb0*/  SHF.R.U32.HI R50, RZ, 0x10, R51 ;  /* 0x00000010ff327819 */ /* 0x000fe40000011633 */
[----:B------:R-:W-:Y:S01]  /*11ec0*/  SHF.R.U32.HI R39, RZ, 0x10, R7 ;  /* 0x00000010ff277819 */ /* 0x000fe20000011607 */
[--C-:B0-----:R-:W-:Y:S02]  /*11ed0*/  HADD2.F32 R5, -RZ, R25.reuse.H0_H0 ;  /* 0x20000019ff057230 */ /* 0x101fe40000004100 */
[----:B------:R-:W-:Y:S02]  /*11ee0*/  HADD2.F32 R25, -RZ, R25.H1_H1 ;  /* 0x30000019ff197230 */ /* 0x000fe40000004100 */
[----:B------:R-:W-:Y:S02]  /*11ef0*/  HADD2.F32 R4, -RZ, R24.H0_H0 ;  /* 0x20000018ff047230 */ /* 0x000fe40000004100 */
[----:B------:R-:W-:Y:S02]  /*11f00*/  HADD2.F32 R6, -RZ, R26.H0_H0 ;  /* 0x2000001aff067230 */ /* 0x000fe40000004100 */
[----:B-1----:R-:W-:-:S02]  /*11f10*/  HADD2.F32 R32, -RZ, R29.H0_H0 ;  /* 0x2000001dff207230 */ /* 0x002fc40000004100 */
        /* <DEDUP_REMOVED lines=9> */
[----:B------:R-:W-:Y:S01]  /*11fb0*/  FMUL.FTZ R36, R29, R32 ;  /* 0x000000201d247220 */ /* 0x000fe20000410000 */
[----:B------:R-:W-:-:S02]  /*11fc0*/  HADD2.F32 R33, -RZ, R30.H0_H0 ;  /* 0x2000001eff217230 */ /* 0x000fc40000004100 */
[----:B------:R-:W-:Y:S01]  /*11fd0*/  FFMA.FTZ R35, R25, R32, -R44 ;  /* 0x0000002019237223 */ /* 0x000fe2000001082c */
[----:B------:R-:W-:Y:S02]  /*11fe0*/  HADD2.F32 R29, -RZ, R92.H0_H0 ;  /* 0x2000005cff1d7230 */ /* 0x000fe40000004100 */
[-C--:B------:R-:W-:Y:S01]  /*11ff0*/  FMUL.FTZ R32, R21, R93.reuse ;  /* 0x0000005d15207220 */ /* 0x080fe20000410000 */
[----:B------:R-:W-:Y:S01]  /*12000*/  FFMA.FTZ R93, R4, R93, -R5 ;  /* 0x0000005d045d7223 */ /* 0x000fe20000010805 */
[--C-:B------:R-:W-:Y:S02]  /*12010*/  HADD2.F32 R5, -RZ, R94.reuse.H0_H0 ;  /* 0x2000005eff057230 */ /* 0x100fe40000004100 */
[----:B------:R-:W-:Y:S01]  /*12020*/  FFMA.FTZ R37, R25, R38, R36 ;  /* 0x0000002619257223 */ /* 0x000fe20000010024 */
[----:B------:R-:W-:Y:S02]  /*12030*/  HADD2.F32 R34, -RZ, R31.H0_H0 ;  /* 0x2000001fff227230 */ /* 0x000fe40000004100 */
[----:B------:R-:W-:Y:S01]  /*12040*/  FMUL.FTZ R21, R33, R29 ;  /* 0x0000001d21157220 */ /* 0x000fe20000410000 */
[----:B------:R-:W-:-:S02]  /*12050*/  HADD2.F32 R94, -RZ, R94.H1_H1 ;  /* 0x3000005eff5e7230 */ /* 0x000fc40000004100 */
[----:B------:R-:W-:Y:S01]  /*12060*/  FFMA.FTZ R91, R4, R91, R32 ;  /* 0x0000005b045b7223 */ /* 0x000fe20000010020 */
[----:B------:R-:W-:Y:S02]  /*12070*/  HADD2.F32 R92, -RZ, R92.H1_H1 ;  /* 0x3000005cff5c7230 */ /* 0x000fe40000004100 */
[-C--:B------:R-:W-:Y:S01]  /*12080*/  FMUL.FTZ R25, R33, R5.reuse ;  /* 0x0000000521197220 */ /* 0x080fe20000410000 */
[----:B------:R-:W-:Y:S02]  /*12090*/  HADD2.F32 R7, -RZ, R27.H0_H0 ;  /* 0x2000001bff077230 */ /* 0x000fe40000004100 */
[----:B------:R-:W-:Y:S01]  /*120a0*/  FFMA.FTZ R33, R6, R5, -R21 ;  /* 0x0000000506217223 */ /* 0x000fe20000010815 */
[----:B------:R-:W-:Y:S02]  /*120b0*/  HADD2.F32 R31, -RZ, R31.H1_H1 ;  /* 0x3000001fff1f7230 */ /* 0x000fe40000004100 */
[----:B------:R-:W-:Y:S01]  /*120c0*/  FMUL.FTZ R36, R34, R92 ;  /* 0x0000005c22247220 */ /* 0x000fe20000410000 */
[----:B------:R-:W-:-:S02]  /*120d0*/  HADD2.F32 R32, -RZ, R39.H0_H0 ;  /* 0x20000027ff207230 */ /* 0x000fc40000004100 */
[----:B------:R-:W-:Y:S01]  /*120e0*/  FMUL.FTZ R5, R34, R94 ;  /* 0x0000005e22057220 */ /* 0x000fe20000410000 */
[----:B------:R-:W-:Y:S02]  /*120f0*/  HADD2.F32 R4, -RZ, R50.H0_H0 ;  /* 0x20000032ff047230 */ /* 0x000fe40000004100 */
[----:B------:R-:W-:Y:S01]  /*12100*/  FFMA.FTZ R29, R6, R29, R25 ;  /* 0x0000001d061d7223 */ /* 0x000fe20000010019 */
[----:B------:R-:W-:Y:S02]  /*12110*/  HADD2.F32 R27, -RZ, R27.H1_H1 ;  /* 0x3000001bff1b7230 */ /* 0x000fe40000004100 */
[----:B------:R-:W-:Y:S01]  /*12120*/  FMUL.FTZ R6, R31, R32 ;  /* 0x000000201f067220 */ /* 0x000fe20000410000 */
[----:B------:R-:W-:Y:S02]  /*12130*/  HADD2.F32 R28, -RZ, R28.H1_H1 ;  /* 0x3000001cff1c7230 */ /* 0x000fe40000004100 */
[----:B------:R-:W-:Y:S01]  /*12140*/  FFMA.FTZ R36, R7, R94, -R36 ;  /* 0x0000005e07247223 */ /* 0x000fe20000010824 */
[----:B------:R-:W-:-:S02]  /*12150*/  HADD2.F32 R30, -RZ, R30.H1_H1 ;  /* 0x3000001eff1e7230 */ /* 0x000fc40000004100 */
[----:B------:R-:W-:Y:S01]  /*12160*/  FFMA.FTZ R92, R7, R92, R5 ;  /* 0x0000005c075c7223 */ /* 0x000fe20000010005 */
        /* <DEDUP_REMOVED lines=27> */
.L_x_5012:
[----:B------:R-:W-:Y:S05]  /*12320*/  BSYNC B1 ;  /* 0x0000000000017941 */ /* 0x000fea0003800000 */
.L_x_5011:
[----:B------:R-:W-:Y:S04]  /*12330*/  BSSY B1, `(.L_x_5013) ;  /* 0x000006a000017945 */ /* 0x000fe80003800000 */
[----:B------:R-:W-:Y:S05]  /*12340*/  @P1 BRA `(.L_x_5014) ;  /* 0x0000000400a01947 */ /* 0x000fea0003800000 */
[----:B0-----:R-:W-:Y:S01]  /*12350*/  SHF.R.S32.HI R5, RZ, 0x1f, R196 ;  /* 0x0000001fff057819 */ /* 0x001fe200000114c4 */
[----:B------:R-:W-:Y:S01]  /*12360*/  HADD2.F32 R31, -RZ, R79.H1_H1 ;  /* 0x3000004fff1f7230 */ /* 0x000fe20000004100 */
[----:B------:R-:W-:Y:S01]  /*12370*/  LEA.HI R0, R3, R203, RZ, 0x1d ;  /* 0x000000cb03007211 */ /* 0x000fe200078fe8ff */
[--C-:B------:R-:W-:Y:S01]  /*12380*/  HADD2.F32 R33, -RZ, R76.reuse.H1_H1 ;  /* 0x3000004cff217230 */ /* 0x100fe20000004100 */
[CC--:B------:R-:W-:Y:S01]  /*12390*/  LEA.HI R4, R5.reuse, R196.reuse, RZ, 0x6 ;  /* 0x000000c405047211 */ /* 0x0c0fe200078f30ff */
[----:B------:R-:W-:Y:S01]  /*123a0*/  HADD2.F32 R76, -RZ, R76.H0_H0 ;  /* 0x2000004cff4c7230 */ /* 0x000fe20000004100 */
[----:B------:R-:W-:Y:S02]  /*123b0*/  LEA.HI R5, R5, R196, RZ, 0x3 ;  /* 0x000000c405057211 */ /* 0x000fe400078f18ff */
[----:B------:R-:W-:Y:S01]  /*123c0*/  SHF.R.S32.HI R7, RZ, 0x1f, R0 ;  /* 0x0000001fff077819 */ /* 0x000fe20000011400 */
[----:B------:R-:W-:Y:S01]  /*123d0*/  IMAD.SHL.U32 R4, R4, 0x80, RZ ;  /* 0x0000008004047824 */ /* 0x000fe200078e00ff */
[----:B------:R-:W-:-:S02]  /*123e0*/  LOP3.LUT R5, R226, 0x38, R5, 0xf8, !PT ;  /* 0x00000038e2057812 */ /* 0x000fc400078ef805 */
[----:B------:R-:W-:Y:S02]  /*123f0*/  LEA.HI R7, R7, R0, RZ, 0x3 ;  /* 0x0000000007077211 */ /* 0x000fe400078f18ff */
[----:B------:R-:W-:Y:S01]  /*12400*/  LOP3.LUT R21, R5, R60, RZ, 0x3c, !PT ;  /* 0x0000003c05157212 */ /* 0x000fe200078e3cff */
[----:B------:R-:W-:Y:S01]  /*12410*/  IMAD.SHL.U32 R5, R0, 0x8, RZ ;  /* 0x0000000800057824 */ /* 0x000fe200078e00ff */
[----:B------:R-:W-:Y:S01]  /*12420*/  LOP3.LUT R4, R4, 0xffffe000, RZ, 0xc0, !PT ;  /* 0xffffe00004047812 */ /* 0x000fe200078ec0ff */
[----:B------:R-:W-:Y:S01]  /*12430*/  IMAD.SHL.U32 R7, R7, 0x400, RZ ;  /* 0x0000040007077824 */ /* 0x000fe200078e00ff */
[----:B-----5:R-:W-:Y:S02]  /*12440*/  R2UR UR4, R61 ;  /* 0x000000003d0472ca */ /* 0x020fe400000e0000 */
[----:B------:R-:W-:Y:S02]  /*12450*/  IADD3 R0, R21, R4, R47 ;  /* 0x0000000415007210 */ /* 0x000fe40007ffe02f */
[----:B------:R-:W-:-:S02]  /*12460*/  LOP3.LUT R4, R226, 0x38, R5, 0xf8, !PT ;  /* 0x00000038e2047812 */ /* 0x000fc400078ef805 */
[----:B------:R-:W-:Y:S02]  /*12470*/  LOP3.LUT R21, R7, 0x7fffe000, RZ, 0xc0, !PT ;  /* 0x7fffe00007157812 */ /* 0x000fe400078ec0ff */
[----:B------:R-:W-:Y:S02]  /*12480*/  LOP3.LUT R20, R4, R60, RZ, 0x3c, !PT ;  /* 0x0000003c04147212 */ /* 0x000fe400078e3cff */
[----:B------:R-:W-:Y:S02]  /*12490*/  SHF.R.U32.HI R32, RZ, 0x10, R9 ;  /* 0x00000010ff207819 */ /* 0x000fe40000011609 */
[----:B------:R-:W-:Y:S02]  /*124a0*/  IADD3 R20, R20, R21, R47 ;  /* 0x0000001514147210 */ /* 0x000fe40007ffe02f */
[----:B------:R-:W-:Y:S01]  /*124b0*/  LEA R0, R0, UR4, 0x1 ;  /* 0x0000000400007c11 */ /* 0x000fe2000f8e08ff */
[----:B------:R-:W-:Y:S01]  /*124c0*/  HADD2.F32 R32, -RZ, R32.H0_H0 ;  /* 0x20000020ff207230 */ /* 0x000fe20000004100 */
[----:B------:R-:W-:Y:S01]  /*124d0*/  SHF.R.U64 R43, R52, 0x10, R53 ;  /* 0x00000010342b7819 */ /* 0x000fe20000001235 */
[----:B------:R-:W-:Y:S01]  /*124e0*/  IMAD R20, R20, 0x2, R17 ;  /* 0x0000000214147824 */ /* 0x000fe200078e0211 */
[----:B------:R-:W-:Y:S01]  /*124f0*/  SHF.R.U32.HI R52, RZ, 0x10, R53 ;  /* 0x00000010ff347819 */ /* 0x000fe20000011635 */
[----:B------:R-:W0:Y:S01]  /*12500*/  LDS.128 R4, [R0] ;  /* 0x0000000000047984 */ /* 0x000e220000000c00 */
[----:B------:R-:W-:-:S02]  /*12510*/  SHF.R.U64 R41, R8, 0x10, R9 ;  /* 0x0000001008297819 */ /* 0x000fc40000001209 */
[----:B------:R-:W-:Y:S01]  /*12520*/  SHF.R.U64 R39, R10, 0x10, R11 ;  /* 0x000000100a277819 */ /* 0x000fe2000000120b */
[----:B------:R-:W1:Y:S01]  /*12530*/  LDS.128 R24, [R20+0x12400] ;  /* 0x0124000014187984 */ /* 0x000e620000000c00 */
[--C-:B------:R-:W-:Y:S02]  /*12540*/  SHF.R.U64 R42, R54, 0x10, R55.reuse ;  /* 0x00000010362a7819 */ /* 0x100fe40000001237 */
[----:B------:R-:W-:Y:S02]  /*12550*/  SHF.R.U32.HI R54, RZ, 0x10, R55 ;  /* 0x00000010ff367819 */ /* 0x000fe40000011637 */
[----:B------:R-:W-:Y:S01]  /*12560*/  SHF.R.U32.HI R38, RZ, 0x10, R11 ;  /* 0x00000010ff267819 */ /* 0x000fe2000001160b */
[--C-:B0-----:R-:W-:Y:S02]  /*12570*/  HADD2.F32 R8, -RZ, R5.reuse.H0_H0 ;  /* 0x20000005ff087230 */ /* 0x101fe40000004100 */
[----:B------:R-:W-:Y:S02]  /*12580*/  HADD2.F32 R9, -RZ, R5.H1_H1 ;  /* 0x30000005ff097230 */ /* 0x000fe40000004100 */
        /* <DEDUP_REMOVED lines=9> */
[----:B------:R-:W-:-:S02]  /*12620*/  HADD2.F32 R8, -RZ, R79.H0_H0 ;  /* 0x2000004fff087230 */ /* 0x000fc40000004100 */
[-C--:B------:R-:W-:Y:S01]  /*12630*/  FMUL.FTZ R36, R25, R28.reuse ;  /* 0x0000001c19247220 */ /* 0x080fe20000410000 */
[----:B------:R-:W-:Y:S02]  /*12640*/  HADD2.F32 R5, -RZ, R4.H0_H0 ;  /* 0x20000004ff057230 */ /* 0x000fe40000004100 */
[----:B------:R-:W-:Y:S01]  /*12650*/  FFMA.FTZ R34, R9, R28, -R34 ;  /* 0x0000001c09227223 */ /* 0x000fe20000010822 */
[C---:B------:R-:W-:Y:S01]  /*12660*/  FMUL.FTZ R28, R21.reuse, R76 ;  /* 0x0000004c151c7220 */ /* 0x040fe20000410000 */
[----:B------:R-:W-:Y:S02]  /*12670*/  HADD2.F32 R29, -RZ, R26.H0_H0 ;  /* 0x2000001aff1d7230 */ /* 0x000fe40000004100 */
        /* <DEDUP_REMOVED lines=8> */
[----:B------:R-:W-:Y:S01]  /*12700*/  FFMA.FTZ R36, R9, R32, R36 ;  /* 0x0000002009247223 */ /* 0x000fe20000010024 */
[----:B------:R-:W-:Y:S02]  /*12710*/  HADD2.F32 R77, -RZ, R77.H1_H1 ;  /* 0x3000004dff4d7230 */ /* 0x000fe40000004100 */
[----:B------:R-:W-:Y:S01]  /*12720*/  FMUL.FTZ R9, R29, R8 ;  /* 0x000000081d097220 */ /* 0x000fe20000410000 */
[----:B------:R-:W-:-:S02]  /*12730*/  HADD2.F32 R80, -RZ, R80.H1_H1 ;  /* 0x30000050ff507230 */ /* 0x000fc40000004100 */
[----:B------:R-:W-:Y:S01]  /*12740*/  FFMA.FTZ R29, R10, R8, -R5 ;  /* 0x000000080a1d7223 */ /* 0x000fe20000010805 */
[----:B------:R-:W-:Y:S02]  /*12750*/  HADD2.F32 R11, -RZ, R7.H0_H0 ;  /* 0x20000007ff0b7230 */ /* 0x000fe40000004100 */
[C---:B------:R-:W-:Y:S01]  /*12760*/  FMUL.FTZ R32, R30.reuse, R77 ;  /* 0x0000004d1e207220 */ /* 0x040fe20000410000 */
[----:B------:R-:W-:Y:S02]  /*12770*/  HADD2.F32 R27, -RZ, R27.H1_H1 ;  /* 0x3000001bff1b7230 */ /* 0x000fe40000004100 */
[-C--:B------:R-:W-:Y:S01]  /*12780*/  FMUL.FTZ R30, R30, R80.reuse ;  /* 0x000000501e1e7220 */ /* 0x080fe20000410000 */
[----:B------:R-:W-:Y:S02]  /*12790*/  HADD2.F32 R28, -RZ, R38.H0_H0 ;  /* 0x20000026ff1c7230 */ /* 0x000fe40000004100 */
[----:B------:R-:W-:Y:S01]  /*127a0*/  FFMA.FTZ R32, R11, R80, -R32 ;  /* 0x000000500b207223 */ /* 0x000fe20000010820 */
[----:B------:R-:W-:-:S02]  /*127b0*/  HADD2.F32 R8, -RZ, R54.H0_H0 ;  /* 0x20000036ff087230 */ /* 0x000fc40000004100 */
[----:B------:R-:W-:Y:S01]  /*127c0*/  FFMA.FTZ R30, R11, R77, R30 ;  /* 0x0000004d0b1e7223 */ /* 0x000fe2000001001e */
[----:B------:R-:W-:Y:S02]  /*127d0*/  HADD2.F32 R7, -RZ, R7.H1_H1 ;  /* 0x30000007ff077230 */ /* 0x000fe40000004100 */
[C---:B------:R-:W-:Y:S01]  /*127e0*/  FMUL.FTZ R38, R27.reuse, R28 ;  /* 0x0000001c1b267220 */ /* 0x040fe20000410000 */
[----:B------:R-:W-:Y:S02]  /*127f0*/  HADD2.F32 R24, -RZ, R24.H1_H1 ;  /* 0x30000018ff187230 */ /* 0x000fe40000004100 */
[----:B------:R-:W-:Y:S01]  /*12800*/  FMUL.FTZ R40, R27, R8 ;  /* 0x000000081b287220 */ /* 0x000fe20000410000 */
[----:B------:R-:W-:Y:S02]  /*12810*/  HADD2.F32 R11, -RZ, R41.H0_H0 ;  /* 0x20000029ff0b7230 */ /* 0x000fe40000004100 */
[----:B------:R-:W-:Y:S01]  /*12820*/  FFMA.FTZ R10, R10, R25, R9 ;  /* 0x000000190a0a7223 */ /* 0x000fe20000010009 */
[----:B------:R-:W-:-:S02]  /*12830*/  HADD2.F32 R5, -RZ, R43.H0_H0 ;  /* 0x2000002bff057230 */ /* 0x000fc40000004100 */
[C---:B------:R-:W-:Y:S01]  /*12840*/  FFMA.FTZ R33, R7.reuse, R8, -R38 ;  /* 0x0000000807217223 */ /* 0x040fe20000010826 */
[----:B------:R-:W-:Y:S02]  /*12850*/  HADD2.F32 R26, -RZ, R26.H1_H1 ;  /* 0x3000001aff1a7230 */ /* 0x000fe40000004100 */
[----:B------:R-:W-:Y:S02]  /*12860*/  HADD2.F32 R21, -RZ, R39.H0_H0 ;  /* 0x20000027ff157230 */ /* 0x000fe40000004100 */
[----:B------:R-:W-:Y:S01]  /*12870*/  FFMA.FTZ R39, R7, R28, R40 ;  /* 0x0000001c07277223 */ /* 0x000fe20000010028 */
[----:B------:R-:W-:Y:S02]  /*12880*/  HADD2.F32 R9, -RZ, R42.H0_H0 ;  /* 0x2000002aff097230 */ /* 0x000fe40000004100 */
[C---:B------:R-:W-:Y:S01]  /*12890*/  FMUL.FTZ R7, R24.reuse, R11 ;  /* 0x0000000b18077220 */ /* 0x040fe20000410000 */
[----:B------:R-:W-:Y:S02]  /*128a0*/  HADD2.F32 R4, -RZ, R4.H1_H1 ;  /* 0x30000004ff047230 */ /* 0x000fe40000004100 */
[----:B------:R-:W-:Y:S01]  /*128b0*/  FMUL.FTZ R24, R24, R5 ;  /* 0x0000000518187220 */ /* 0x000fe20000410000 */
[----:B------:R-:W-:-:S02]  /*128c0*/  HADD2.F32 R6, -RZ, R6.H1_H1 ;  /* 0x30000006ff067230 */ /* 0x000fc40000004100 */
[C---:B------:R-:W-:Y:S01]  /*128d0*/  FMUL.FTZ R27, R26.reuse, R21 ;  /* 0x000000151a1b7220 */ /* 0x040fe20000410000 */
[----:B------:R-:W-:Y:S01]  /*128e0*/  FMUL.FTZ R26, R26, R9 ;  /* 0x000000091a1a7220 */ /* 0x000fe20000410000 */
[C---:B------:R-:W-:Y:S01]  /*128f0*/  FFMA.FTZ R25, R4.reuse, R11, R24 ;  /* 0x0000000b04197223 */ /* 0x040fe20000010018 */
[----:B------:R-:W-:Y:S01]  /*12900*/  FFMA.FTZ R8, R4, R5, -R7 ;  /* 0x0000000504087223 */ /* 0x000fe20000010807 */
[C---:B------:R-:W-:Y:S01]  /*12910*/  FFMA.FTZ R24, R6.reuse, R9, -R27 ;  /* 0x0000000906187223 */ /* 0x040fe2000001081b */
        /* <DEDUP_REMOVED lines=11> */
.L_x_5014:
[----:B------:R-:W-:Y:S05]  /*129d0*/  BSYNC B1 ;  /* 0x0000000000017941 */ /* 0x000fea0003800000 */
.L_x_5013:
[----:B------:R-:W-:Y:S05]  /*129e0*/  @P2 BRA `(.L_x_4986) ;  /* 0x0000000400a02947 */ /* 0x000fea0003800000 */
[----:B01----:R-:W-:Y:S01]  /*129f0*/  SHF.R.S32.HI R0, RZ, 0x1f, R195 ;  /* 0x0000001fff007819 */ /* 0x003fe200000114c3 */
[----:B------:R-:W-:Y:S01]  /*12a00*/  HADD2.F32 R25, -RZ, R72.H1_H1 ;  /* 0x30000048ff197230 */ /* 0x000fe20000004100 */
[----:B------:R-:W-:Y:S01]  /*12a10*/  LEA.HI R3, R3, R204, RZ, 0x1d ;  /* 0x000000cc03037211 */ /* 0x000fe200078fe8ff */
[--C-:B------:R-:W-:Y:S01]  /*12a20*/  HADD2.F32 R26, -RZ, R70.reuse.H1_H1 ;  /* 0x30000046ff1a7230 */ /* 0x100fe20000004100 */
[CC--:B------:R-:W-:Y:S01]  /*12a30*/  LEA.HI R5, R0.reuse, R195.reuse, RZ, 0x3 ;  /* 0x000000c300057211 */ /* 0x0c0fe200078f18ff */
[----:B------:R-:W-:Y:S01]  /*12a40*/  HADD2.F32 R70, -RZ, R70.H0_H0 ;  /* 0x20000046ff467230 */ /* 0x000fe20000004100 */
[----:B------:R-:W-:Y:S01]  /*12a50*/  LEA.HI R4, R0, R195, RZ, 0x6 ;  /* 0x000000c300047211 */ /* 0x000fe200078f30ff */
[----:B------:R-:W-:Y:S01]  /*12a60*/  HADD2.F32 R72, -RZ, R72.H0_H0 ;  /* 0x20000048ff487230 */ /* 0x000fe20000004100 */
[----:B------:R-:W-:Y:S02]  /*12a70*/  LOP3.LUT R5, R226, 0x38, R5, 0xf8, !PT ;  /* 0x00000038e2057812 */ /* 0x000fe400078ef805 */
[----:B------:R-:W-:Y:S01]  /*12a80*/  SHF.R.S32.HI R0, RZ, 0x1f, R3 ;  /* 0x0000001fff007819 */ /* 0x000fe20000011403 */
[----:B------:R-:W-:Y:S01]  /*12a90*/  IMAD.SHL.U32 R4, R4, 0x80, RZ ;  /* 0x0000008004047824 */ /* 0x000fe200078e00ff */
[----:B------:R-:W-:Y:S01]  /*12aa0*/  LOP3.LUT R7, R5, R60, RZ, 0x3c, !PT ;  /* 0x0000003c05077212 */ /* 0x000fe200078e3cff */
[----:B------:R-:W-:Y:S01]  /*12ab0*/  IMAD.SHL.U32 R5, R3, 0x8, RZ ;  /* 0x0000000803057824 */ /* 0x000fe200078e00ff */
[----:B------:R-:W-:-:S02]  /*12ac0*/  LEA.HI R3, R0, R3, RZ, 0x3 ;  /* 0x0000000300037211 */ /* 0x000fc400078f18ff */
[----:B-----5:R-:W-:Y:S02]  /*12ad0*/  R2UR UR4, R61 ;  /* 0x000000003d0472ca */ /* 0x020fe400000e0000 */
[----:B------:R-:W-:Y:S01]  /*12ae0*/  LOP3.LUT R0, R226, 0x38, R5, 0xf8, !PT ;  /* 0x00000038e2007812 */ /* 0x000fe200078ef805 */
[----:B------:R-:W-:Y:S01]  /*12af0*/  IMAD.SHL.U32 R3, R3, 0x400, RZ ;  /* 0x0000040003037824 */ /* 0x000fe200078e00ff */
[----:B------:R-:W-:Y:S02]  /*12b00*/  LOP3.LUT R4, R4, 0xffffe000, RZ, 0xc0, !PT ;  /* 0xffffe00004047812 */ /* 0x000fe400078ec0ff */
[----:B------:R-:W-:Y:S02]  /*12b10*/  LOP3.LUT R0, R0, R60, RZ, 0x3c, !PT ;  /* 0x0000003c00007212 */ /* 0x000fe400078e3cff */
[----:B------:R-:W-:Y:S02]  /*12b20*/  LOP3.LUT R3, R3, 0x7fffe000, RZ, 0xc0, !PT ;  /* 0x7fffe00003037812 */ /* 0x000fe400078ec0ff */
[----:B------:R-:W-:-:S02]  /*12b30*/  IADD3 R4, R7, R4, R47 ;  /* 0x0000000407047210 */ /* 0x000fc40007ffe02f */
[----:B------:R-:W-:Y:S02]  /*12b40*/  IADD3 R0, R0, R3, R47 ;  /* 0x0000000300007210 */ /* 0x000fe40007ffe02f */
[----:B------:R-:W-:Y:S02]  /*12b50*/  LEA R38, R4, UR4, 0x1 ;  /* 0x0000000404267c11 */ /* 0x000fe4000f8e08ff */
[----:B------:R-:W-:Y:S02]  /*12b60*/  LEA R0, R0, R17, 0x1 ;  /* 0x0000001100007211 */ /* 0x000fe400078e08ff */
[--C-:B------:R-:W-:Y:S01]  /*12b70*/  SHF.R.U64 R34, R14, 0x10, R15.reuse ;  /* 0x000000100e227819 */ /* 0x100fe2000000120f */
[----:B------:R-:W0:Y:S01]  /*12b80*/  LDS.128 R4, [R38] ;  /* 0x0000000026047984 */ /* 0x000e220000000c00 */
[----:B------:R-:W-:Y:S02]  /*12b90*/  SHF.R.U32.HI R33, RZ, 0x10, R15 ;  /* 0x00000010ff217819 */ /* 0x000fe4000001160f */
[--C-:B------:R-:W-:Y:S01]  /*12ba0*/  SHF.R.U64 R37, R56, 0x10, R57.reuse ;  /* 0x0000001038257819 */ /* 0x100fe20000001239 */
[----:B------:R-:W1:Y:S01]  /*12bb0*/  LDS.128 R8, [R0+0x12400] ;  /* 0x0124000000087984 */ /* 0x000e620000000c00 */
[----:B------:R-:W-:-:S02]  /*12bc0*/  SHF.R.U32.HI R56, RZ, 0x10, R57 ;  /* 0x00000010ff387819 */ /* 0x000fc40000011639 */
[--C-:B------:R-:W-:Y:S02]  /*12bd0*/  SHF.R.U32.HI R27, RZ, 0x10, R13.reuse ;  /* 0x00000010ff1b7819 */ /* 0x100fe4000001160d */
[----:B------:R-:W-:Y:S02]  /*12be0*/  SHF.R.U64 R35, R12, 0x10, R13 ;  /* 0x000000100c237819 */ /* 0x000fe4000000120d */
[--C-:B------:R-:W-:Y:S01]  /*12bf0*/  SHF.R.U64 R36, R58, 0x10, R59.reuse ;  /* 0x000000103a247819 */ /* 0x100fe2000000123b */
[----:B------:R-:W-:Y:S01]  /*12c00*/  HADD2.F32 R27, -RZ, R27.H0_H0 ;  /* 0x2000001bff1b7230 */ /* 0x000fe20000004100 */
[----:B------:R-:W-:Y:S01]  /*12c10*/  SHF.R.U32.HI R58, RZ, 0x10, R59 ;  /* 0x00000010ff3a7819 */ /* 0x000fe2000001163b */
[----:B0-----:R-:W-:Y:S02]  /*12c20*/  HADD2.F32 R12, -RZ, R5.H0_H0 ;  /* 0x20000005ff0c7230 */ /* 0x001fe40000004100 */
[----:B------:R-:W-:Y:S02]  /*12c30*/  HADD2.F32 R3, -RZ, R4.H0_H0 ;  /* 0x20000004ff037230 */ /* 0x000fe40000004100 */
[----:B-1----:R-:W-:-:S02]  /*12c40*/  HADD2.F32 R15, -RZ, R9.H0_H0 ;  /* 0x20000009ff0f7230 */ /* 0x002fc40000004100 */
[----:B------:R-:W-:Y:S02]  /*12c50*/  HADD2.F32 R20, -RZ, R9.H1_H1 ;  /* 0x30000009ff147230 */ /* 0x000fe40000004100 */
[----:B------:R-:W-:Y:S02]  /*12c60*/  HADD2.F32 R9, -RZ, R8.H0_H0 ;  /* 0x20000008ff097230 */ /* 0x000fe40000004100 */
[CC--:B------:R-:W-:Y:S01]  /*12c70*/  FMUL.FTZ R29, R15.reuse, R26.reuse ;  /* 0x0000001a0f1d7220 */ /* 0x0c0fe20000410000 */
[----:B------:R-:W-:Y:S01]  /*12c80*/  FMUL.FTZ R31, R15, R25 ;  /* 0x000000190f1f7220 */ /* 0x000fe20000410000 */
[----:B------:R-:W-:Y:S02]  /*12c90*/  HADD2.F32 R15, -RZ, R56.H0_H0 ;  /* 0x20000038ff0f7230 */ /* 0x000fe40000004100 */
[----:B------:R-:W-:Y:S01]  /*12ca0*/  FMUL.FTZ R28, R20, R27 ;  /* 0x0000001b141c7220 */ /* 0x000fe20000410000 */
[C---:B------:R-:W-:Y:S01]  /*12cb0*/  FFMA.FTZ R29, R12.reuse, R25, -R29 ;  /* 0x000000190c1d7223 */ /* 0x040fe2000001081d */
[----:B------:R-:W-:Y:S01]  /*12cc0*/  FFMA.FTZ R31, R12, R26, R31 ;  /* 0x0000001a0c1f7223 */ /* 0x000fe2000001001f */
[----:B------:R-:W-:-:S02]  /*12cd0*/  HADD2.F32 R5, -RZ, R5.H1_H1 ;  /* 0x30000005ff057230 */ /* 0x000fc40000004100 */
[----:B------:R-:W-:Y:S01]  /*12ce0*/  FMUL.FTZ R26, R20, R15 ;  /* 0x0000000f141a7220 */ /* 0x000fe20000410000 */
[C---:B------:R-:W-:Y:S01]  /*12cf0*/  FMUL.FTZ R12, R9.reuse, R70 ;  /* 0x00000046090c7220 */ /* 0x040fe20000410000 */
[----:B------:R-:W-:Y:S02]  /*12d00*/  HADD2.F32 R21, -RZ, R10.H0_H0 ;  /* 0x2000000aff157230 */ /* 0x000fe40000004100 */
[-C--:B------:R-:W-:Y:S01]  /*12d10*/  FMUL.FTZ R9, R9, R72.reuse ;  /* 0x0000004809097220 */ /* 0x080fe20000410000 */
[----:B------:R-:W-:Y:S02]  /*12d20*/  HADD2.F32 R20, -RZ, R71.H0_H0 ;  /* 0x20000047ff147230 */ /* 0x000fe40000004100 */
[----:B------:R-:W-:Y:S01]  /*12d30*/  FFMA.FTZ R72, R3, R72, -R12 ;  /* 0x0000004803487223 */ /* 0x000fe2000001080c */
[----:B------:R-:W-:Y:S02]  /*12d40*/  HADD2.F32 R13, -RZ, R6.H0_H0 ;  /* 0x20000006ff0d7230 */ /* 0x000fe40000004100 */
[----:B------:R-:W-:Y:S01]  /*12d50*/  FFMA.FTZ R30, R5, R27, R26 ;  /* 0x0000001b051e7223 */ /* 0x000fe2000001001a */
[----:B------:R-:W-:-:S02]  /*12d60*/  HADD2.F32 R24, -RZ, R11.H0_H0 ;  /* 0x2000000bff187230 */ /* 0x000fc40000004100 */
[----:B------:R-:W-:Y:S01]  /*12d70*/  FMUL.FTZ R26, R21, R20 ;  /* 0x00000014151a7220 */ /* 0x000fe20000410000 */
[----:B------:R-:W-:Y:S02]  /*12d80*/  HADD2.F32 R12, -RZ, R73.H0_H0 ;  /* 0x20000049ff0c7230 */ /* 0x000fe40000004100 */
[----:B------:R-:W-:Y:S01]  /*12d90*/  FFMA.FTZ R28, R5, R15, -R28 ;  /* 0x0000000f051c7223 */ /* 0x000fe2000001081c */
[----:B------:R-:W-:Y:S02]  /*12da0*/  HADD2.F32 R71, -RZ, R71.H1_H1 ;  /* 0x30000047ff477230 */ /* 0x000fe40000004100 */
[----:B------:R-:W-:Y:S01]  /*12db0*/  FFMA.FTZ R70, R3, R70, R9 ;  /* 0x0000004603467223 */ /* 0x000fe20000010009 */
[----:B------:R-:W-:Y:S02]  /*12dc0*/  HADD2.F32 R73, -RZ, R73.H1_H1 ;  /* 0x30000049ff497230 */ /* 0x000fe40000004100 */
[----:B------:R-:W-:Y:S01]  /*12dd0*/  FMUL.FTZ R32, R21, R12 ;  /* 0x0000000c15207220 */ /* 0x000fe20000410000 */
[----:B------:R-:W-:-:S02]  /*12de0*/  HADD2.F32 R14, -RZ, R7.H0_H0 ;  /* 0x20000007ff0e7230 */ /* 0x000fc40000004100 */
[C---:B------:R-:W-:Y:S01]  /*12df0*/  FFMA.FTZ R15, R13.reuse, R12, -R26 ;  /* 0x0000000c0d0f7223 */ /* 0x040fe2000001081a */
[C---:B------:R-:W-:Y:S01]  /*12e00*/  FMUL.FTZ R3, R24.reuse, R71 ;  /* 0x0000004718037220 */ /* 0x040fe20000410000 */
[----:B------:R-:W-:Y:S02]  /*12e10*/  HADD2.F32 R11, -RZ, R11.H1_H1 ;  /* 0x3000000bff0b7230 */ /* 0x000fe40000004100 */
[-C--:B------:R-:W-:Y:S01]  /*12e20*/  FMUL.FTZ R24, R24, R73.reuse ;  /* 0x0000004918187220 */ /* 0x080fe20000410000 */
[----:B------:R-:W-:Y:S02]  /*12e30*/  HADD2.F32 R26, -RZ, R33.H0_H0 ;  /* 0x20000021ff1a7230 */ /* 0x000fe40000004100 */
[----:B------:R-:W-:Y:S01]  /*12e40*/  FFMA.FTZ R32, R13, R20, R32 ;  /* 0x000000140d207223 */ /* 0x000fe20000010020 */
[----:B------:R-:W-:Y:S02]  /*12e50*/  HADD2.F32 R12, -RZ, R58.H0_H0 ;  /* 0x2000003aff0c7230 */ /* 0x000fe40000004100 */
[C---:B------:R-:W-:Y:S01]  /*12e60*/  FFMA.FTZ R73, R14.reuse, R73, -R3 ;  /* 0x000000490e497223 */ /* 0x040fe20000010803 */
[----:B------:R-:W-:Y:S01]  /*12e70*/  FFMA.FTZ R24, R14, R71, R24 ;  /* 0x000000470e187223 */ /* 0x000fe20000010018 */
[----:B------:R-:W-:-:S02]  /*12e80*/  HADD2.F32 R7, -RZ, R7.H1_H1 ;  /* 0x30000007ff077230 */ /* 0x000fc40000004100 */
[C---:B------:R-:W-:Y:S01]  /*12e90*/  FMUL.FTZ R20, R11.reuse, R26 ;  /* 0x0000001a0b147220 */ /* 0x040fe20000410000 */
[-C--:B------:R-:W-:Y:S01]  /*12ea0*/  FMUL.FTZ R14, R11, R12.reuse ;  /* 0x0000000c0b0e7220 */ /* 0x080fe20000410000 */
[----:B------:R-:W-:Y:S02]  /*12eb0*/  HADD2.F32 R8, -RZ, R8.H1_H1 ;  /* 0x30000008ff087230 */ /* 0x000fe40000004100 */
[----:B------:R-:W-:Y:S02]  /*12ec0*/  HADD2.F32 R10, -RZ, R10.H1_H1 ;  /* 0x3000000aff0a7230 */ /* 0x000fe40000004100 */
[C---:B------:R-:W-:Y:S01]  /*12ed0*/  FFMA.FTZ R20, R7.reuse, R12, -R20 ;  /* 0x0000000c07147223 */ /* 0x040fe20000010814 */
[----:B------:R-:W-:Y:S02]  /*12ee0*/  HADD2.F32 R9, -RZ, R35.H0_H0 ;  /* 0x20000023ff097230 */ /* 0x000fe40000004100 */
[----:B------:R-:W-:Y:S01]  /*12ef0*/  FFMA.FTZ R25, R7, R26, R14 ;  /* 0x0000001a07197223 */ /* 0x000fe2000001000e */
[----:B------:R-:W-:-:S02]  /*12f00*/  HADD2.F32 R11, -RZ, R34.H0_H0 ;  /* 0x20000022ff0b7230 */ /* 0x000fc40000004100 */
[----:B------:R-:W-:Y:S02]  /*12f10*/  HADD2.F32 R3, -RZ, R37.H0_H0 ;  /* 0x20000025ff037230 */ /* 0x000fe40000004100 */
[----:B------:R-:W-:Y:S01]  /*12f20*/  FMUL.FTZ R7, R8, R9 ;  /* 0x0000000908077220 */ /* 0x000fe20000410000 */
[----:B------:R-:W-:Y:S02]  /*12f30*/  HADD2.F32 R5, -RZ, R36.H0_H0 ;  /* 0x20000024ff057230 */ /* 0x000fe40000004100 */
        /* <DEDUP_REMOVED lines=19> */
.L_x_4986:
[----:B------:R-:W-:Y:S05]  /*13070*/  BSYNC B0 ;  /* 0x0000000000007941 */ /* 0x000fea0003800000 */
.L_x_4964:
        /* <DEDUP_REMOVED lines=8> */
.L_x_4962:
[----:B01-3--:R-:W3:Y:S02]  /*13100*/  LDL R0, [R1+0x3c] ;  /* 0x00003c0001007983 */ /* 0x00bee40000100800 */
[----:B---3--:R-:W-:-:S13]  /*13110*/  R2UR UR4, R0 ;  /* 0x00000000000472ca */ /* 0x008fda00000e0000 */
[----:B------:R-:W-:-:S05]  /*13120*/  IMAD.U32 R0, RZ, RZ, UR4 ;  /* 0x00000004ff007e24 */ /* 0x000fca000f8e00ff */
[----:B------:R-:W-:-:S13]  /*13130*/  ISETP.NE.AND P0, PT, R0, 0x3, PT ;  /* 0x000000030000780c */ /* 0x000fda0003f05270 */
[----:B------:R-:W-:Y:S05]  /*13140*/  @!P0 BRA `(.L_x_5015) ;  /* 0x0000000000048947 */ /* 0x000fea0003800000 */
[----:B------:R-:W-:Y:S01]  /*13150*/  BPT.TRAP 0x1 ;  /* 0x000000040000795c */ /* 0x000fe20000300000 */
.L_x_5015:
[----:B--2-4-:R-:W-:Y:S01]  /*13160*/  IMAD R3, R194, 0x8, R17 ;  /* 0x00000008c2037824 */ /* 0x014fe200078e0211 */
[----:B------:R-:W-:-:S04]  /*13170*/  SHF.L.U32 R0, R197, 0x1f, RZ ;  /* 0x0000001fc5007819 */ /* 0x000fc800000006ff */
[----:B------:R0:W1:Y:S01]  /*13180*/  SYNCS.PHASECHK.TRANS64.TRYWAIT P1, [R3+URZ+0x30830], R0 ;  /* 0x03083000030075a7 */ /* 0x000062000802017f */
[----:B------:R-:W-:Y:S05]  /*13190*/  @!P0 BRA `(.L_x_5016) ;  /* 0x0000000000048947 */ /* 0x000fea0003800000 */
[----:B------:R-:W-:Y:S01]  /*131a0*/  BPT.TRAP 0x1 ;  /* 0x000000040000795c */ /* 0x000fe20000300000 */
.L_x_5016:
[----:B-1----:R-:W-:Y:S05]  /*131b0*/  @P1 BRA `(.L_x_5017) ;  /* 0x0000000000081947 */ /* 0x002fea0003800000 */
[----:B------:R-:W1:Y:S02]  /*131c0*/  SYNCS.PHASECHK.TRANS64.TRYWAIT P1, [R3+URZ+0x30830], R0 ;  /* 0x03083000030075a7 */ /* 0x000e64000802017f */
[----:B-1----:R-:W-:Y:S05]  /*131d0*/  @!P1 BRA `(.L_x_5018) ;  /* 0x000001a400c49947 */ /* 0x002fea0003800000 */
.L_x_5017:
[----:B------:R-:W-:Y:S05]  /*131e0*/  WARPSYNC.ALL ;  /* 0x0000000000007948 */ /* 0x000fea0003800000 */
[----:B01----:R-:W-:Y:S01]  /*131f0*/  VIADD R0, R17, 0x1e400 ;  /* 0x0001e40011007836 */ /* 0x003fe20000000000 */
[----:B------:R-:W-:Y:S01]  /*13200*/  R2UR UR4, R68 ;  /* 0x00000000440472ca */ /* 0x000fe200000e0000 */
[----:B------:R-:W-:Y:S01]  /*13210*/  IMAD.MOV.U32 R5, RZ, RZ, 0x40000040 ;  /* 0x40000040ff057424 */ /* 0x000fe200078e00ff */
[----:B-----5:R-:W-:Y:S01]  /*13220*/  WARPGROUP.ARRIVE ;  /* 0x00000000000079c5 */ /* 0x020fe20000000000 */
[----:B------:R-:W-:Y:S01]  /*13230*/  UMOV UR9, 0x40000040 ;  /* 0x4000004000097882 */ /* 0x000fe20000000000 */
[----:B------:R-:W-:Y:S01]  /*13240*/  SHF.R.U32.HI R0, RZ, 0x4, R0 ;  /* 0x00000004ff007819 */ /* 0x000fe20000011600 */
[----:B------:R-:W-:Y:S01]  /*13250*/  IMAD.MOV.U32 R7, RZ, RZ, 0x40000040 ;  /* 0x40000040ff077424 */ /* 0x000fe200078e00ff */
[----:B------:R-:W-:Y:S01]  /*13260*/  R2UR UR11, R5 ;  /* 0x00000000050b72ca */ /* 0x000fe200000e0000 */
[----:B------:R-:W-:Y:S01]  /*13270*/  IMAD.U32 R9, RZ, RZ, UR9 ;  /* 0x00000009ff097e24 */ /* 0x000fe2000f8e00ff */
[----:B------:R-:W-:Y:S01]  /*13280*/  LOP3.LUT R0, R0, 0x3fff, RZ, 0xc0, !PT ;  /* 0x00003fff00007812 */ /* 0x000fe200078ec0ff */
[----:B------:R-:W-:Y:S01]  /*13290*/  UMOV UR57, 0x40000040 ;  /* 0x4000004000397882 */ /* 0x000fe20000000000 */
[----:B------:R-:W-:Y:S01]  /*132a0*/  UMOV UR53, 0x40000040 ;  /* 0x4000004000357882 */ /* 0x000fe20000000000 */
[----:B------:R-:W-:Y:S01]  /*132b0*/  UMOV UR49, 0x40000040 ;  /* 0x4000004000317882 */ /* 0x000fe20000000000 */
[----:B------:R-:W-:Y:S01]  /*132c0*/  LOP3.LUT R218, R0, 0x10000, RZ, 0xfc, !PT ;  /* 0x0001000000da7812 */ /* 0x000fe200078efcff */
[----:B------:R-:W-:Y:S01]  /*132d0*/  ULOP3.LUT UR4, UR4, 0x10000, URZ, 0xfc, !UPT ;  /* 0x0001000004047892 */ /* 0x000fe2000f8efc3f */
[----:B------:R-:W-:Y:S01]  /*132e0*/  IMAD.MOV.U32 R5, RZ, RZ, 0x40000040 ;  /* 0x40000040ff057424 */ /* 0x000fe200078e00ff */
[----:B------:R-:W-:Y:S01]  /*132f0*/  UMOV UR45, 0x40000040 ;  /* 0x40000040002d7882 */ /* 0x000fe20000000000 */
[----:B------:R-:W-:Y:S01]  /*13300*/  UMOV UR41, 0x40000040 ;  /* 0x4000004000297882 */ /* 0x000fe20000000000 */
[----:B------:R-:W-:Y:S01]  /*13310*/  IMAD R4, R194, 0x900, R218 ;  /* 0x00000900c2047824 */ /* 0x000fe200078e02da */
[----:B------:R-:W-:Y:S01]  /*13320*/  UIADD3 UR5, UR4, 0x2, URZ ;  /* 0x0000000204057890 */ /* 0x000fe2000fffe03f */
[----:B------:R-:W-:Y:S01]  /*13330*/  R2UR UR39, R5 ;  /* 0x00000000052772ca */ /* 0x000fe200000e0000 */
[----:B------:R-:W-:Y:S01]  /*13340*/  UMOV UR8, UR4 ;  /* 0x0000000400087c82 */ /* 0x000fe20008000000 */
[C---:B------:R-:W-:Y:S01]  /*13350*/  VIADD R6, R4.reuse, 0x2 ;  /* 0x0000000204067836 */ /* 0x040fe20000000000 */
[----:B------:R-:W-:Y:S01]  /*13360*/  R2UR UR10, R4 ;  /* 0x00000000040a72ca */ /* 0x000fe200000e0000 */
[----:B------:R-:W-:Y:S01]  /*13370*/  IMAD.U32 R8, RZ, RZ, UR8 ;  /* 0x00000008ff087e24 */ /* 0x000fe2000f8e00ff */
[----:B------:R-:W-:-:S02]  /*13380*/  UIADD3 UR56, UR4, 0x404, URZ ;  /* 0x0000040404387890 */ /* 0x000fc4000fffe03f */
[----:B------:R-:W-:Y:S02]  /*13390*/  UIADD3 UR52, UR4, 0x406, URZ ;  /* 0x0000040604347890 */ /* 0x000fe4000fffe03f */
[----:B------:R0:W-:Y:S01]  /*133a0*/  STL.64 [R1+0x28], R8 ;  /* 0x0000280801007387 */ /* 0x0001e20000100a00 */
[----:B------:R-:W-:Y:S02]  /*133b0*/  UIADD3 UR48, UR4, 0x800, URZ ;  /* 0x0000080004307890 */ /* 0x000fe4000fffe03f */
[----:B------:R-:W-:Y:S02]  /*133c0*/  UIADD3 UR44, UR4, 0x802, URZ ;  /* 0x00000802042c7890 */ /* 0x000fe4000fffe03f */
[----:B------:R-:W-:Y:S02]  /*133d0*/  UIADD3 UR40, UR4, 0x804, URZ ;  /* 0x0000080404287890 */ /* 0x000fe4000fffe03f */
[----:B------:R-:W-:Y:S01]  /*133e0*/  HGMMA.64x96x16.F32 R24, gdesc[UR8], RZ, !UPT, gsb0 ;  /* 0x01600000081879f0 */ /* 0x000fe2000c0008ff */
        /* <DEDUP_REMOVED lines=8> */
[----:B------:R-:W-:Y:S01]  /*13470*/  IMAD.U32 R9, RZ, RZ, UR9 ;  /* 0x00000009ff097e24 */ /* 0x000fe2000f8e00ff */
[----:B------:R-:W-:Y:S01]  /*13480*/  UIADD3 UR36, UR4, 0x806, URZ ;  /* 0x0000080604247890 */ /* 0x000fe2000fffe03f */
[----:B------:R-:W-:-:S03]  /*13490*/  UMOV UR37, 0x40000040 ;  /* 0x4000004000257882 */ /* 0x000fc60000000000 */
        /* <DEDUP_REMOVED lines=10> */
[----:B------:R-:W-:Y:S02]  /*13540*/  IMAD.MOV.U32 R7, RZ, RZ, 0x40000040 ;  /* 0x40000040ff077424 */ /* 0x000fe400078e00ff */
        /* <DEDUP_REMOVED lines=38> */
[----:B0-----:R-:W-:Y:S02]  /*137b0*/  IMAD.U32 R8, RZ, RZ, UR8 ;  /* 0x00000008ff087e24 */ /* 0x001fe4000f8e00ff */
[----:B------:R-:W-:Y:S01]  /*137c0*/  IMAD.U32 R9, RZ, RZ, UR9 ;  /* 0x00000009ff097e24 */ /* 0x000fe2000f8e00ff */
[----:B------:R-:W-:Y:S01]  /*137d0*/  R2UR UR58, R6 ;  /* 0x00000000063a72ca */ /* 0x000fe200000e0000 */
[----:B------:R-:W-:Y:S01]  /*137e0*/  VIADD R6, R4, 0x306 ;  /* 0x0000030604067836 */ /* 0x000fe20000000000 */
[----:B------:R-:W-:Y:S01]  /*137f0*/  R2UR UR59, R7 ;  /* 0x00000000073b72ca */ /* 0x000fe200000e0000 */
[----:B------:R-:W-:Y:S01]  /*13800*/  IMAD.MOV.U32 R7, RZ, RZ, 0x40000040 ;  /* 0x40000040ff077424 */ /* 0x000fe200078e00ff */
[----:B------:R0:W-:Y:S02]  /*13810*/  STL.64 [R1], R8 ;  /* 0x0000000801007387 */ /* 0x0001e40000100a00 */
[----:B------:R-:W-:Y:S01]  /*13820*/  R2UR UR54, R6 ;  /* 0x00000000063672ca */ /* 0x000fe200000e0000 */
[----:B------:R-:W-:Y:S01]  /*13830*/  VIADD R6, R4, 0x600 ;  /* 0x0000060004067836 */ /* 0x000fe20000000000 */
[----:B------:R-:W-:Y:S01]  /*13840*/  R2UR UR55, R7 ;  /* 0x00000000073772ca */ /* 0x000fe200000e0000 */
[----:B------:R-:W-:-:S03]  /*13850*/  IMAD.MOV.U32 R7, RZ, RZ, 0x40000040 ;  /* 0x40000040ff077424 */ /* 0x000fc600078e00ff */
[----:B------:R-:W-:Y:S01]  /*13860*/  R2UR UR50, R6 ;  /* 0x00000000063272ca */ /* 0x000fe200000e0000 */
[----:B------:R-:W-:Y:S01]  /*13870*/  VIADD R6, R4, 0x602 ;  /* 0x0000060204067836 */ /* 0x000fe20000000000 */
[----:B------:R-:W-:Y:S01]  /*13880*/  R2UR UR51, R7 ;  /* 0x00000000073372ca */ /* 0x000fe200000e0000 */
[----:B------:R-:W-:-:S03]  /*13890*/  IMAD.MOV.U32 R7, RZ, RZ, 0x40000040 ;  /* 0x40000040ff077424 */ /* 0x000fc600078e00ff */
[----:B------:R-:W-:Y:S01]  /*138a0*/  R2UR UR46, R6 ;  /* 0x00000000062e72ca */ /* 0x000fe200000e0000 */
[C---:B------:R-:W-:Y:S01]  /*138b0*/  VIADD R6, R4.reuse, 0x604 ;  /* 0x0000060404067836 */ /* 0x040fe20000000000 */
[----:B------:R-:W-:Y:S01]  /*138c0*/  R2UR UR47, R7 ;  /* 0x00000000072f72ca */ /* 0x000fe200000e0000 */
[----:B------:R-:W-:Y:S01]  /*138d0*/  VIADD R4, R4, 0x606 ;  /* 0x0000060604047836 */ /* 0x000fe20000000000 */
[----:B------:R-:W-:Y:S02]  /*138e0*/  MOV R7, 0x40000040 ;  /* 0x4000004000077802 */ /* 0x000fe40000000f00 */
        /* <DEDUP_REMOVED lines=27> */
.L_x_5019:
[----:B------:R-:W2:Y:S01]  /*13aa0*/  LDL R0, [R1+0x44] ;  /* 0x0000440001007983 */ /* 0x000ea20000100800 */
[----:B------:R-:W0:Y:S03]  /*13ab0*/  LDC R94, c[0x0][0x448] ;  /* 0x00011200ff5e7b82 */ /* 0x000e260000000800 */
[----:B------:R-:W2:Y:S01]  /*13ac0*/  LDL R92, [R1+0x38] ;  /* 0x00003800015c7983 */ /* 0x000ea20000100800 */
[----:B------:R-:W-:Y:S01]  /*13ad0*/  LOP3.LUT R16, R16, 0xffefffff, RZ, 0xc0, !PT ;  /* 0xffefffff10107812 */ /* 0x000fe200078ec0ff */
[----:B------:R-:W-:Y:S02]  /*13ae0*/  ULDC UR4, c[0x0][0x9dc] ;  /* 0x0002770000047ab9 */ /* 0x000fe40000000800 */
[----:B------:R-:W-:Y:S01]  /*13af0*/  IMAD.U32 R9, RZ, RZ, UR4 ;  /* 0x00000004ff097e24 */ /* 0x000fe2000f8e00ff */
[----:B------:R-:W1:Y:S04]  /*13b00*/  LDC.64 R10, c[0x0][0x9e0] ;  /* 0x00027800ff0a7b82 */ /* 0x000e680000000a00 */
[----:B------:R-:W-:-:S02]  /*13b10*/  LOP3.LUT R6, RZ, R9, RZ, 0x33, !PT ;  /* 0x00000009ff067212 */ /* 0x000fc400078e33ff */
[----:B0-----:R-:W-:-:S13]  /*13b20*/  ISETP.NE.AND P1, PT, R94, 0x1, PT ;  /* 0x000000015e00780c */ /* 0x001fda0003f25270 */
[----:B------:R-:W0:Y:S01]  /*13b30*/  @P1 LDC R5, c[0x0][0x44c] ;  /* 0x00011300ff051b82 */ /* 0x000e220000000800 */
[----:B------:R-:W-:-:S04]  /*13b40*/  @P1 LOP3.LUT R16, R16, 0x100000, RZ, 0xfc, !PT ;  /* 0x0010000010101812 */ /* 0x000fc800078efcff */
[----:B------:R-:W-:-:S03]  /*13b50*/  LOP3.LUT R16, R16, 0xfff7ffff, RZ, 0xc0, !PT ;  /* 0xfff7ffff10107812 */ /* 0x000fc600078ec0ff */
[----:B------:R-:W3:Y:S01]  /*13b60*/  @P1 LDC R7, c[0x0][0x450] ;  /* 0x00011400ff071b82 */ /* 0x000ee20000000800 */
[----:B--2---:R-:W-:-:S04]  /*13b70*/  IMAD.IADD R12, R0, 0x1, R92 ;  /* 0x00000001000c7824 */ /* 0x004fc800078e025c */
[----:B0-----:R-:W-:-:S05]  /*13b80*/  @P1 IMAD.HI.U32 R0, R12, R5, RZ ;  /* 0x000000050c001227 */ /* 0x001fca00078e00ff */
[----:B---3--:R-:W-:Y:S01]  /*13b90*/  @P1 SHF.R.U32.HI R12, RZ, R7, R0 ;  /* 0x00000007ff0c1219 */ /* 0x008fe20000011600 */
[----:B------:R-:W-:Y:S01]  /*13ba0*/  VIADD R0, R3, 0x30840 ;  /* 0x0003084003007836 */ /* 0x000fe20000000000 */
[----:B-1----:R-:W-:Y:S01]  /*13bb0*/  ISETP.GE.AND P1, PT, R11, 0x1, PT ;  /* 0x000000010b00780c */ /* 0x002fe20003f26270 */
[----:B------:R-:W-:Y:S02]  /*13bc0*/  IMAD.MOV.U32 R3, RZ, RZ, -0x60 ;  /* 0xffffffa0ff037424 */ /* 0x000fe400078e00ff */
[----:B------:R-:W0:Y:S01]  /*13bd0*/  SHFL.IDX PT, R5, R12, RZ, 0x1c1f ;  /* 0x001c1fff0c057589 */ /* 0x000e2200000e0000 */
[----:B------:R-:W-:Y:S01]  /*13be0*/  PRMT R0, R205, 0x654, R0 ;  /* 0x00000654cd007816 */ /* 0x000fe20000000000 */
[----:B------:R-:W-:-:S03]  /*13bf0*/  IMAD R4, R2, R3, 0x61 ;  /* 0x0000006102047424 */ /* 0x000fc600078e0203 */
[----:B------:R1:W-:Y:S01]  /*13c00*/  SYNCS.ARRIVE.TRANS64.RED.A1T0 RZ, [R0+URZ], RZ ;  /* 0x000000ff00ff79a7 */ /* 0x0003e2000810043f */
[----:B------:R-:W-:Y:S01]  /*13c10*/  VIADD R74, R4, 0xffffffff ;  /* 0xffffffff044a7836 */ /* 0x000fe20000000000 */
[----:B------:R-:W-:-:S03]  /*13c20*/  IADD3 R3, R201, R4, -R227 ;  /* 0x00000004c9037210 */ /* 0x000fc60007ffe8e3 */
[----:B------:R-:W-:Y:S02]  /*13c30*/  @P1 LOP3.LUT R16, R16, 0x80000, RZ, 0xfc, !PT ;  /* 0x0008000010101812 */ /* 0x000fe400078efcff */
[----:B------:R-:W-:Y:S02]  /*13c40*/  IMAD.IADD R3, R3, 0x1, -R200 ;  /* 0x0000000103037824 */ /* 0x000fe400078e0ac8 */
[----:B-1----:R-:W-:Y:S02]  /*13c50*/  IMAD R0, R2, -0x60, R201 ;  /* 0xffffffa002007824 */ /* 0x002fe400078e02c9 */
[C---:B------:R-:W-:Y:S01]  /*13c60*/  IMAD.IADD R85, R3.reuse, 0x1, R10 ;  /* 0x0000000103557824 */ /* 0x040fe200078e020a */
[----:B------:R-:W-:Y:S02]  /*13c70*/  IADD3 R72, R3, R6, RZ ;  /* 0x0000000603487210 */ /* 0x000fe40007ffe0ff */
[----:B------:R-:W-:Y:S01]  /*13c80*/  IADD3 R14, -R227, 0x60, R0 ;  /* 0x00000060e30e7810 */ /* 0x000fe20007ffe100 */
[----:B------:R-:W-:-:S02]  /*13c90*/  IMAD.IADD R0, R74, 0x1, -R227 ;  /* 0x000000014a007824 */ /* 0x000fc400078e0ae3 */
[----:B0-----:R-:W-:Y:S01]  /*13ca0*/  IMAD.IADD R8, R72, 0x1, R5 ;  /* 0x0000000148087824 */ /* 0x001fe200078e0205 */
        /* <DEDUP_REMOVED lines=13> */
.L_x_5022:
[----:B------:R-:W-:-:S13]  /*13d80*/  ISETP.NE.AND P1, PT, R11, 0x1, PT ;  /* 0x000000010b00780c */ /* 0x000fda0003f25270 */
[----:B------:R-:W0:Y:S02]  /*13d90*/  @P1 LDC.64 R4, c[0x0][0x9e8] ;  /* 0x00027a00ff041b82 */ /* 0x000e240000000a00 */
[----:B0-----:R-:W-:-:S05]  /*13da0*/  @P1 IMAD.HI.U32 R4, R3, R4, RZ ;  /* 0x0000000403041227 */ /* 0x001fca00078e00ff */
[----:B------:R-:W-:-:S07]  /*13db0*/  @P1 SHF.R.U32.HI R3, RZ, R5, R4 ;  /* 0x00000005ff031219 */ /* 0x000fce0000011604 */
.L_x_5023:
[----:B------:R-:W-:Y:S05]  /*13dc0*/  BSYNC B0 ;  /* 0x0000000000007941 */ /* 0x000fea0003800000 */
.L_x_5021:
[----:B------:R-:W-:-:S05]  /*13dd0*/  IMAD R3, R3, R11, R0 ;  /* 0x0000000b03037224 */ /* 0x000fca00078e0200 */
[----:B------:R-:W-:Y:S02]  /*13de0*/  VIMNMX R8, R8, R3, !PT ;  /* 0x0000000308087248 */ /* 0x000fe40007fe0100 */
[----:B------:R-:W-:-:S07]  /*13df0*/  VIADDMNMX R6, R3, R11, R6, PT ;  /* 0x0000000b03067246 */ /* 0x000fce0003800106 */
.L_x_5020:
        /* <DEDUP_REMOVED lines=131> */
.L_x_5026:
[----:B------:R-:W-:-:S13]  /*14630*/  ISETP.NE.AND P5, PT, R11, 0x1, PT ;  /* 0x000000010b00780c */ /* 0x000fda0003fa5270 */
[----:B------:R-:W0:Y:S02]  /*14640*/  @P5 LDC.64 R4, c[0x0][0x9e8] ;  /* 0x00027a00ff045b82 */ /* 0x000e240000000a00 */
[----:B0-----:R-:W-:-:S05]  /*14650*/  @P5 IMAD.HI.U32 R4, R85, R4, RZ ;  /* 0x0000000455045227 */ /* 0x001fca00078e00ff */
[----:B------:R-:W-:-:S07]  /*14660*/  @P5 SHF.R.U32.HI R85, RZ, R5, R4 ;  /* 0x00000005ff555219 */ /* 0x000fce0000011604 */
.L_x_5027:
[----:B------:R-:W-:Y:S05]  /*14670*/  BSYNC B0 ;  /* 0x0000000000007941 */ /* 0x000fea0003800000 */
.L_x_5025:
[----:B------:R-:W-:-:S05]  /*14680*/  IMAD R85, R85, R11, R0 ;  /* 0x0000000b55557224 */ /* 0x000fca00078e0200 */
[----:B------:R-:W-:Y:S02]  /*14690*/  VIMNMX R8, R8, R85, !PT ;  /* 0x0000005508087248 */ /* 0x000fe40007fe0100 */
[----:B------:R-:W-:-:S07]  /*146a0*/  VIADDMNMX R6, R85, R11, R6, PT ;  /* 0x0000000b55067246 */ /* 0x000fce0003800106 */
.L_x_5024:
[----:B------:R-:W-:Y:S01]  /*146b0*/  ISETP.GT.AND P1, PT, R8, 0x1, !P1 ;  /* 0x000000010800780c */ /* 0x000fe20004f24270 */
[----:B------:R-:W-:Y:S01]  /*146c0*/  ULDC UR4, c[0x0][0x988] ;  /* 0x0002620000047ab9 */ /* 0x000fe20000000800 */
[----:B------:R-:W-:Y:S02]  /*146d0*/  FMNMX.FTZ R0, R24, R83, !PT ;  /* 0x0000005318007209 */ /* 0x000fe40007810000 */
[----:B------:R-:W-:Y:S02]  /*146e0*/  ISETP.LT.OR P1, PT, R6, 0x2, P1 ;  /* 0x000000020600780c */ /* 0x000fe40000f21670 */
[----:B------:R-:W-:Y:S02]  /*146f0*/  ISETP.GT.AND P6, PT, R8, 0x8, !P6 ;  /* 0x000000080800780c */ /* 0x000fe400077c4270 */
[----:B------:R-:W-:Y:S02]  /*14700*/  FSEL R97, R27, -INF , !P1 ;  /* 0xff8000001b617808 */ /* 0x000fe40004800000 */
[----:B------:R-:W-:-:S02]  /*14710*/  ISETP.NE.AND P1, PT, R76, RZ, PT ;  /* 0x000000ff4c00720c */ /* 0x000fc40003f25270 */
[----:B------:R-:W-:Y:S02]  /*14720*/  FMNMX.FTZ R0, R79, R0, !PT ;  /* 0x000000004f007209 */ /* 0x000fe40007810000 */
[----:B------:R-:W-:Y:S02]  /*14730*/  ISETP.GT.AND P1, PT, R8, 0x9, !P1 ;  /* 0x000000090800780c */ /* 0x000fe40004f24270 */
[C---:B------:R-:W-:Y:S02]  /*14740*/  ISETP.LT.OR P6, PT, R6.reuse, 0x9, P6 ;  /* 0x000000090600780c */ /* 0x040fe400037c1670 */
[----:B------:R-:W-:Y:S02]  /*14750*/  ISETP.LT.OR P1, PT, R6, 0xa, P1 ;  /* 0x0000000a0600780c */ /* 0x000fe40000f21670 */
[----:B------:R-:W-:Y:S02]  /*14760*/  FMNMX.FTZ R0, R73, R0, !PT ;  /* 0x0000000049007209 */ /* 0x000fe40007810000 */
[----:B------:R-:W-:-:S02]  /*14770*/  FSEL R95, R31, -INF , !P1 ;  /* 0xff8000001f5f7808 */ /* 0x000fc40004800000 */
[----:B------:R-:W-:Y:S02]  /*14780*/  ISETP.NE.AND P1, PT, R78, RZ, PT ;  /* 0x000000ff4e00720c */ /* 0x000fe40003f25270 */
[----:B------:R-:W-:Y:S02]  /*14790*/  FSEL R5, R30, -INF , !P6 ;  /* 0xff8000001e057808 */ /* 0x000fe40007000000 */
[----:B------:R-:W-:Y:S02]  /*147a0*/  ISETP.GT.AND P1, PT, R8, 0x10, !P1 ;  /* 0x000000100800780c */ /* 0x000fe40004f24270 */
[----:B------:R-:W-:Y:S02]  /*147b0*/  ISETP.NE.AND P6, PT, R80, RZ, PT ;  /* 0x000000ff5000720c */ /* 0x000fe40003fc5270 */
[----:B------:R-:W-:Y:S02]  /*147c0*/  ISETP.LT.OR P1, PT, R6, 0x11, P1 ;  /* 0x000000110600780c */ /* 0x000fe40000f21670 */
[----:B------:R-:W-:-:S02]  /*147d0*/  FMNMX.FTZ R0, R77, R0, !PT ;  /* 0x000000004d007209 */ /* 0x000fc40007810000 */
[----:B------:R-:W-:Y:S02]  /*147e0*/  FSEL R27, R34, -INF , !P1 ;  /* 0xff800000221b7808 */ /* 0x000fe40004800000 */
[----:B------:R-:W-:Y:S02]  /*147f0*/  ISETP.NE.AND P1, PT, R32, RZ, PT ;  /* 0x000000ff2000720c */ /* 0x000fe40003f25270 */
[----:B------:R-:W-:Y:S02]  /*14800*/  FMNMX.FTZ R0, R33, R0, !PT ;  /* 0x0000000021007209 */ /* 0x000fe40007810000 */
[----:B------:R-:W-:Y:S02]  /*14810*/  ISETP.GT.AND P1, PT, R8, 0x11, !P1 ;  /* 0x000000110800780c */ /* 0x000fe40004f24270 */
[----:B------:R-:W-:Y:S02]  /*14820*/  ISETP.NE.AND P5, PT, R36, RZ, PT ;  /* 0x000000ff2400720c */ /* 0x000fe40003fa5270 */
        /* <DEDUP_REMOVED lines=39> */
[----:B------:R-:W-:Y:S02]  /*14aa0*/  ISETP.NE.AND P5, PT, R87, RZ, PT ;  /* 0x000000ff5700720c */ /* 0x000fe40003fa5270 */
[----:B------:R-:W-:Y:S02]  /*14ab0*/  FSEL R87, R47, -INF , !P1 ;  /* 0xff8000002f577808 */ /* 0x000fe40004800000 */
[----:B------:R-:W-:Y:S02]  /*14ac0*/  FMNMX.FTZ R0, R7, R0, !PT ;  /* 0x0000000007007209 */ /* 0x000fe40007810000 */
[----:B------:R-:W-:-:S02]  /*14ad0*/  ISETP.NE.AND P1, PT, R86, RZ, PT ;  /* 0x000000ff5600720c */ /* 0x000fc40003f25270 */
[----:B------:R-:W-:Y:S01]  /*14ae0*/  FMNMX.FTZ R14, R69, R0, !PT ;  /* 0x00000000450e7209 */ /* 0x000fe20007810000 */
[----:B------:R-:W-:Y:S01]  /*14af0*/  IMAD.U32 R0, RZ, RZ, UR4 ;  /* 0x00000004ff007e24 */ /* 0x000fe2000f8e00ff */
[C---:B------:R-:W-:Y:S02]  /*14b00*/  ISETP.GT.AND P1, PT, R8.reuse, 0x30, !P1 ;  /* 0x000000300800780c */ /* 0x040fe40004f24270 */
[----:B------:R-:W-:Y:S01]  /*14b10*/  ISETP.GT.AND P4, PT, R8, RZ, !P4 ;  /* 0x000000ff0800720c */ /* 0x000fe20006784270 */
[----:B------:R-:W0:Y:S01]  /*14b20*/  SHFL.BFLY PT, R101, R14, 0x2, 0x1f ;  /* 0x0c401f000e657f89 */ /* 0x000e2200000e0000 */
[C---:B------:R-:W-:Y:S02]  /*14b30*/  ISETP.LT.OR P1, PT, R6.reuse, 0x31, P1 ;  /* 0x000000310600780c */ /* 0x040fe40000f21670 */
[----:B------:R-:W-:Y:S02]  /*14b40*/  ISETP.LT.OR P4, PT, R6, 0x1, P4 ;  /* 0x000000010600780c */ /* 0x000fe40002781670 */
[----:B------:R-:W-:-:S02]  /*14b50*/  FSEL R39, R50, -INF , !P1 ;  /* 0xff80000032277808 */ /* 0x000fc40004800000 */
[----:B------:R-:W-:Y:S02]  /*14b60*/  ISETP.NE.AND P1, PT, R48, RZ, PT ;  /* 0x000000ff3000720c */ /* 0x000fe40003f25270 */
[----:B------:R-:W-:Y:S02]  /*14b70*/  FSEL R26, R26, -INF , !P4 ;  /* 0xff8000001a1a7808 */ /* 0x000fe40006000000 */
[----:B------:R-:W-:Y:S02]  /*14b80*/  ISETP.GT.AND P1, PT, R8, 0x31, !P1 ;  /* 0x000000310800780c */ /* 0x000fe40004f24270 */
[----:B------:R-:W-:Y:S02]  /*14b90*/  ISETP.NE.AND P6, PT, R56, RZ, PT ;  /* 0x000000ff3800720c */ /* 0x000fe40003fc5270 */
[----:B------:R-:W-:Y:S02]  /*14ba0*/  ISETP.LT.OR P1, PT, R6, 0x32, P1 ;  /* 0x000000320600780c */ /* 0x000fe40000f21670 */
[----:B------:R-:W-:-:S02]  /*14bb0*/  ISETP.GT.AND P2, PT, R8, 0x51, !P2 ;  /* 0x000000510800780c */ /* 0x000fc40005744270 */
[----:B------:R-:W-:Y:S02]  /*14bc0*/  FSEL R51, R51, -INF , !P1 ;  /* 0xff80000033337808 */ /* 0x000fe40004800000 */
[----:B------:R-:W-:Y:S02]  /*14bd0*/  ISETP.NE.AND P1, PT, R88, RZ, PT ;  /* 0x000000ff5800720c */ /* 0x000fe40003f25270 */
[C---:B------:R-:W-:Y:S02]  /*14be0*/  ISETP.GT.AND P3, PT, R8.reuse, 0x58, !P3 ;  /* 0x000000580800780c */ /* 0x040fe40005f64270 */
[----:B------:R-:W-:Y:S02]  /*14bf0*/  ISETP.GT.AND P1, PT, R8, 0x38, !P1 ;  /* 0x000000380800780c */ /* 0x000fe40004f24270 */
[----:B0-----:R-:W-:Y:S02]  /*14c00*/  FMNMX.FTZ R101, R14, R101, !PT ;  /* 0x000000650e657209 */ /* 0x001fe40007810000 */
[----:B------:R-:W-:-:S02]  /*14c10*/  FMNMX.FTZ R14, R26, R97, !PT ;  /* 0x000000611a0e7209 */ /* 0x000fc40007810000 */
[----:B------:R-:W-:Y:S01]  /*14c20*/  ISETP.LT.OR P1, PT, R6, 0x39, P1 ;  /* 0x000000390600780c */ /* 0x000fe20000f21670 */
[----:B------:R-:W0:Y:S01]  /*14c30*/  SHFL.BFLY PT, R4, R101, 0x1, 0x1f ;  /* 0x0c201f0065047f89 */ /* 0x000e2200000e0000 */
        /* <DEDUP_REMOVED lines=21> */
[----:B------:R-:W-:Y:S02]  /*14d90*/  FMNMX.FTZ R14, R87, R14, !PT ;  /* 0x0000000e570e7209 */ /* 0x000fe40007810000 */
[----:B------:R-:W-:-:S02]  /*14da0*/  ISETP.GT.AND P1, PT, R8, 0x48, !P5 ;  /* 0x000000480800780c */ /* 0x000fc40006f24270 */
[----:B0-----:R-:W-:Y:S02]  /*14db0*/  FMNMX.FTZ R4, R101, R4, !PT ;  /* 0x0000000465047209 */ /* 0x001fe40007810000 */
[----:B------:R-:W-:Y:S02]  /*14dc0*/  FMNMX.FTZ R14, R39, R14, !PT ;  /* 0x0000000e270e7209 */ /* 0x000fe40007810000 */
[----:B------:R-:W-:Y:S01]  /*14dd0*/  ISETP.LT.OR P1, PT, R6, 0x49, P1 ;  /* 0x000000490600780c */ /* 0x000fe20000f21670 */
[----:B------:R-:W-:Y:S01]  /*14de0*/  FMUL.FTZ R12, R4, R0 ;  /* 0x00000000040c7220 */ /* 0x000fe20000410000 */
[----:B------:R-:W-:Y:S02]  /*14df0*/  FMNMX.FTZ R14, R51, R14, !PT ;  /* 0x0000000e330e7209 */ /* 0x000fe40007810000 */
[----:B------:R-:W-:Y:S02]  /*14e00*/  FSEL R99, R62, -INF , !P1 ;  /* 0xff8000003e637808 */ /* 0x000fe40004800000 */
[----:B------:R-:W-:-:S02]  /*14e10*/  FSETP.NEU.FTZ.AND P1, PT, R4, -INF , PT ;  /* 0xff8000000400780b */ /* 0x000fc40003f3d000 */
[----:B------:R-:W-:Y:S02]  /*14e20*/  ISETP.NE.AND P5, PT, R60, RZ, PT ;  /* 0x000000ff3c00720c */ /* 0x000fe40003fa5270 */
[----:B------:R-:W-:Y:S02]  /*14e30*/  FMNMX.FTZ R14, R43, R14, !PT ;  /* 0x0000000e2b0e7209 */ /* 0x000fe40007810000 */
[----:B------:R-:W-:Y:S02]  /*14e40*/  FSEL R12, R12, RZ, P1 ;  /* 0x000000ff0c0c7208 */ /* 0x000fe40000800000 */
[----:B------:R-:W-:Y:S02]  /*14e50*/  ISETP.GT.AND P1, PT, R8, 0x49, !P5 ;  /* 0x000000490800780c */ /* 0x000fe40006f24270 */
[----:B------:R-:W-:Y:S01]  /*14e60*/  FMNMX.FTZ R14, R55, R14, !PT ;  /* 0x0000000e370e7209 */ /* 0x000fe20007810000 */
[-CC-:B------:R-:W-:Y:S01]  /*14e70*/  FFMA.FTZ R186, R75, R0.reuse, -R12.reuse ;  /* 0x000000004bba7223 */ /* 0x180fe2000001080c */
[----:B------:R-:W-:Y:S01]  /*14e80*/  ISETP.LT.OR P1, PT, R6, 0x4a, P1 ;  /* 0x0000004a0600780c */ /* 0x000fe20000f21670 */
[-CC-:B------:R-:W-:Y:S01]  /*14e90*/  FFMA.FTZ R184, R77, R0.reuse, -R12.reuse ;  /* 0x000000004db87223 */ /* 0x180fe2000001080c */
[----:B------:R-:W-:Y:S01]  /*14ea0*/  ISETP.NE.AND P6, PT, R20, RZ, PT ;  /* 0x000000ff1400720c */ /* 0x000fe20003fc5270 */
[--C-:B------:R-:W-:Y:S01]  /*14eb0*/  FFMA.FTZ R182, R3, R0, -R12.reuse ;  /* 0x0000000003b67223 */ /* 0x100fe2000001080c */
[----:B------:R-:W-:Y:S01]  /*14ec0*/  FMNMX.FTZ R14, R47, R14, !PT ;  /* 0x0000000e2f0e7209 */ /* 0x000fe20007810000 */
[-CC-:B------:R-:W-:Y:S01]  /*14ed0*/  FFMA.FTZ R188, R24, R0.reuse, -R12.reuse ;  /* 0x0000000018bc7223 */ /* 0x180fe2000001080c */
[----:B------:R-:W-:Y:S01]  /*14ee0*/  FSEL R63, R63, -INF , !P1 ;  /* 0xff8000003f3f7808 */ /* 0x000fe20004800000 */
[-CC-:B------:R-:W-:Y:S01]  /*14ef0*/  FFMA.FTZ R83, R83, R0.reuse, -R12.reuse ;  /* 0x0000000053537223 */ /* 0x180fe2000001080c */
[----:B------:R-:W-:Y:S01]  /*14f00*/  ISETP.GT.AND P1, PT, R8, 0x50, !P6 ;  /* 0x000000500800780c */ /* 0x000fe20007724270 */
[--C-:B------:R-:W-:Y:S01]  /*14f10*/  FFMA.FTZ R190, R79, R0, -R12.reuse ;  /* 0x000000004fbe7223 */ /* 0x100fe2000001080c */
[----:B------:R-:W-:Y:S01]  /*14f20*/  FMNMX.FTZ R14, R59, R14, !PT ;  /* 0x0000000e3b0e7209 */ /* 0x000fe20007810000 */
[----:B------:R-:W-:Y:S01]  /*14f30*/  MUFU.EX2 R188, R188 ;  /* 0x000000bc00bc7308 */ /* 0x000fe20000000800 */
[----:B------:R-:W-:Y:S01]  /*14f40*/  ISETP.LT.OR P1, PT, R6, 0x51, P1 ;  /* 0x000000510600780c */ /* 0x000fe20000f21670 */
[--C-:B------:R-:W-:Y:S01]  /*14f50*/  FFMA.FTZ R73, R73, R0, -R12.reuse ;  /* 0x0000000049497223 */ /* 0x100fe2000001080c */
[----:B------:R-:W-:Y:S01]  /*14f60*/  FMNMX.FTZ R14, R99, R14, !PT ;  /* 0x0000000e630e7209 */ /* 0x000fe20007810000 */
[-CC-:B------:R-:W-:Y:S01]  /*14f70*/  FFMA.FTZ R33, R33, R0.reuse, -R12.reuse ;  /* 0x0000000021217223 */ /* 0x180fe2000001080c */
[----:B------:R-:W-:Y:S01]  /*14f80*/  ISETP.NE.AND P5, PT, R28, RZ, PT ;  /* 0x000000ff1c00720c */ /* 0x000fe20003fa5270 */
[-CC-:B------:R-:W-:Y:S01]  /*14f90*/  FFMA.FTZ R176, R25, R0.reuse, -R12.reuse ;  /* 0x0000000019b07223 */ /* 0x180fe2000001080c */
[----:B------:R-:W-:Y:S01]  /*14fa0*/  ISETP.LT.OR P2, PT, R6, 0x52, P2 ;  /* 0x000000520600780c */ /* 0x000fe20001741670 */
[----:B------:R-:W0:Y:S01]  /*14fb0*/  MUFU.EX2 R83, R83 ;  /* 0x0000005300537308 */ /* 0x000e220000000800 */
[----:B------:R-:W-:Y:S01]  /*14fc0*/  FSEL R75, R66, -INF , !P1 ;  /* 0xff800000424b7808 */ /* 0x000fe20004800000 */
[--C-:B------:R-:W-:Y:S01]  /*14fd0*/  FFMA.FTZ R178, R13, R0, -R12.reuse ;  /* 0x000000000db27223 */ /* 0x100fe2000001080c */
[----:B------:R-:W-:Y:S01]  /*14fe0*/  FMNMX.FTZ R14, R63, R14, !PT ;  /* 0x0000000e3f0e7209 */ /* 0x000fe20007810000 */
[-CC-:B------:R-:W-:Y:S01]  /*14ff0*/  FFMA.FTZ R172, R21, R0.reuse, -R12.reuse ;  /* 0x0000000015ac7223 */ /* 0x180fe2000001080c */
[----:B------:R-:W-:Y:S01]  /*15000*/  ISETP.GT.AND P4, PT, R8, 0x59, !P5 ;  /* 0x000000590800780c */ /* 0x000fe20006f84270 */
[-CC-:B------:R-:W-:Y:S01]  /*15010*/  FFMA.FTZ R174, R29, R0.reuse, -R12.reuse ;  /* 0x000000001dae7223 */ /* 0x180fe2000001080c */
[C---:B------:R-:W-:Y:S01]  /*15020*/  ISETP.LT.OR P3, PT, R6.reuse, 0x59, P3 ;  /* 0x000000590600780c */ /* 0x040fe20001f61670 */
[----:B------:R-:W1:Y:S01]  /*15030*/  MUFU.EX2 R190, R190 ;  /* 0x000000be00be7308 */ /* 0x000e620000000800 */
[----:B------:R-:W-:Y:S01]  /*15040*/  FSEL R67, R67, -INF , !P2 ;  /* 0xff80000043437808 */ /* 0x000fe20005000000 */
[--C-:B------:R-:W-:Y:S01]  /*15050*/  FFMA.FTZ R168, R15, R0, -R12.reuse ;  /* 0x000000000fa87223 */ /* 0x100fe2000001080c */
[----:B------:R-:W-:Y:S01]  /*15060*/  FMNMX.FTZ R14, R75, R14, !PT ;  /* 0x0000000e4b0e7209 */ /* 0x000fe20007810000 */
[-CC-:B------:R-:W-:Y:S01]  /*15070*/  FFMA.FTZ R170, R7, R0.reuse, -R12.reuse ;  /* 0x0000000007aa7223 */ /* 0x180fe2000001080c */
[----:B------:R-:W-:Y:S01]  /*15080*/  ISETP.LT.OR P4, PT, R6, 0x5a, P4 ;  /* 0x0000005a0600780c */ /* 0x000fe20002781670 */
[--C-:B------:R-:W-:Y:S01]  /*15090*/  FFMA.FTZ R37, R37, R0, -R12.reuse ;  /* 0x0000000025257223 */ /* 0x100fe2000001080c */
[----:B------:R-:W-:Y:S01]  /*150a0*/  FSEL R77, R70, -INF , !P3 ;  /* 0xff800000464d7808 */ /* 0x000fe20005800000 */
[----:B------:R-:W2:Y:S01]  /*150b0*/  MUFU.EX2 R73, R73 ;  /* 0x0000004900497308 */ /* 0x000ea20000000800 */
[----:B------:R-:W-:Y:S01]  /*150c0*/  FMNMX.FTZ R14, R67, R14, !PT ;  /* 0x0000000e430e7209 */ /* 0x000fe20007810000 */
[-CC-:B------:R-:W-:Y:S01]  /*150d0*/  FFMA.FTZ R180, R81, R0.reuse, -R12.reuse ;  /* 0x0000000051b47223 */ /* 0x180fe2000001080c */
[----:B------:R-:W-:Y:S01]  /*150e0*/  FSEL R71, R71, -INF , !P4 ;  /* 0xff80000047477808 */ /* 0x000fe20006000000 */
[--C-:B------:R-:W-:Y:S01]  /*150f0*/  FFMA.FTZ R41, R41, R0, -R12.reuse ;  /* 0x0000000029297223 */ /* 0x100fe2000001080c */
[----:B------:R-:W-:Y:S01]  /*15100*/  FMNMX.FTZ R14, R77, R14, !PT ;  /* 0x0000000e4d0e7209 */ /* 0x000fe20007810000 */
[-CC-:B------:R-:W-:Y:S01]  /*15110*/  FFMA.FTZ R45, R45, R0.reuse, -R12.reuse ;  /* 0x000000002d2d7223 */ /* 0x180fe2000001080c */
[--C-:B------:R-:W-:Y:S01]  /*15120*/  FFMA.FTZ R25, R49, R0, -R12.reuse ;  /* 0x0000000031197223 */ /* 0x100fe2000001080c */
[----:B------:R-:W3:Y:S01]  /*15130*/  MUFU.EX2 R184, R184 ;  /* 0x000000b800b87308 */ /* 0x000ee20000000800 */
[----:B------:R-:W-:Y:S01]  /*15140*/  FMNMX.FTZ R14, R71, R14, !PT ;  /* 0x0000000e470e7209 */ /* 0x000fe20007810000 */
[-CC-:B------:R-:W-:Y:S01]  /*15150*/  FFMA.FTZ R13, R53, R0.reuse, -R12.reuse ;  /* 0x00000000350d7223 */ /* 0x180fe2000001080c */
[-CC-:B------:R-:W-:Y:S01]  /*15160*/  FFMA.FTZ R21, R57, R0.reuse, -R12.reuse ;  /* 0x0000000039157223 */ /* 0x180fe2000001080c */
[-CC-:B------:R-:W-:Y:S01]  /*15170*/  FFMA.FTZ R29, R61, R0.reuse, -R12.reuse ;  /* 0x000000003d1d7223 */ /* 0x180fe2000001080c */
[-CC-:B------:R-:W-:Y:S01]  /*15180*/  FFMA.FTZ R15, R65, R0.reuse, -R12.reuse ;  /* 0x00000000410f7223 */ /* 0x180fe2000001080c */
[----:B------:R-:W4:Y:S01]  /*15190*/  SHFL.BFLY PT, R3, R14, 0x2, 0x1f ;  /* 0x0c401f000e037f89 */ /* 0x000f2200000e0000 */
[----:B------:R-:W-:Y:S01]  /*151a0*/  FFMA.FTZ R7, R69, R0, -R12 ;  /* 0x0000000045077223 */ /* 0x000fe2000001080c */
[----:B------:R-:W5:Y:S01]  /*151b0*/  MUFU.EX2 R33, R33 ;  /* 0x0000002100217308 */ /* 0x000f620000000800 */
[----:B------:R-:W-:-:S07]  /*151c0*/  ISETP.NE.AND P5, PT, R94, 0x1, PT ;  /* 0x000000015e00780c */ /* 0x000fce0003fa5270 */
[----:B------:R-:W5:Y:S06]  /*151d0*/  MUFU.EX2 R186, R186 ;  /* 0x000000ba00ba7308 */ /* 0x000f6c0000000800 */
[----:B------:R-:W5:Y:S02]  /*151e0*/  @P5 LDC R38, c[0x0][0x450] ;  /* 0x00011400ff265b82 */ /* 0x000f640000000800 */
        /* <DEDUP_REMOVED lines=18> */
[----:B0-----:R-:W-:Y:S01]  /*15310*/  FADD.FTZ R5, R188, R83 ;  /* 0x00000053bc057221 */ /* 0x001fe20000010000 */
[-CC-:B------:R-:W-:Y:S01]  /*15320*/  FFMA.FTZ R14, R93, R0.reuse, -R8.reuse ;  /* 0x000000005d0e7223 */ /* 0x180fe20000010808 */
[----:B------:R-:W-:Y:S01]  /*15330*/  MUFU.EX2 R189, R189 ;  /* 0x000000bd00bd7308 */ /* 0x000fe20000000800 */
[-CC-:B------:R-:W-:Y:S01]  /*15340*/  FFMA.FTZ R187, R85, R0.reuse, -R8.reuse ;  /* 0x0000000055bb7223 */ /* 0x180fe20000010808 */
[----:B-1----:R-:W-:Y:S01]  /*15350*/  FADD.FTZ R30, R190, R5 ;  /* 0x00000005be1e7221 */ /* 0x002fe20000010000 */
[-CC-:B------:R-:W-:Y:S01]  /*15360*/  FFMA.FTZ R20, R91, R0.reuse, -R8.reuse ;  /* 0x000000005b147223 */ /* 0x180fe20000010808 */
[-CC-:B------:R-:W-:Y:S01]  /*15370*/  FFMA.FTZ R181, R31, R0.reuse, -R8.reuse ;  /* 0x000000001fb57223 */ /* 0x180fe20000010808 */
[-C--:B------:R-:W-:Y:S01]  /*15380*/  FFMA.FTZ R24, R89, R0.reuse, -R8 ;  /* 0x0000000059187223 */ /* 0x080fe20000010808 */
[----:B--2---:R-:W-:Y:S01]  /*15390*/  FADD.FTZ R5, R73, R30 ;  /* 0x0000001e49057221 */ /* 0x004fe20000010000 */
[-CC-:B------:R-:W-:Y:S01]  /*153a0*/  FFMA.FTZ R183, R35, R0.reuse, -R8.reuse ;  /* 0x0000000023b77223 */ /* 0x180fe20000010808 */
[----:B------:R-:W0:Y:S01]  /*153b0*/  MUFU.EX2 R6, R6 ;  /* 0x0000000600067308 */ /* 0x000e220000000800 */
[-CC-:B------:R-:W-:Y:S01]  /*153c0*/  FFMA.FTZ R26, R87, R0.reuse, -R8.reuse ;  /* 0x00000000571a7223 */ /* 0x180fe20000010808 */
[----:B---3--:R-:W-:Y:S01]  /*153d0*/  FADD.FTZ R30, R184, R5 ;  /* 0x00000005b81e7221 */ /* 0x008fe20000010000 */
[-CC-:B------:R-:W-:Y:S01]  /*153e0*/  FFMA.FTZ R177, R39, R0.reuse, -R8.reuse ;  /* 0x0000000027b17223 */ /* 0x180fe20000010808 */
[-C--:B------:R-:W-:Y:S01]  /*153f0*/  FFMA.FTZ R28, R51, R0.reuse, -R8 ;  /* 0x00000000331c7223 */ /* 0x080fe20000010808 */
[----:B------:R-:W1:Y:S01]  /*15400*/  @P5 LDC R35, c[0x0][0x44c] ;  /* 0x00011300ff235b82 */ /* 0x000e620000000800 */
[----:B-----5:R-:W-:Y:S01]  /*15410*/  FADD.FTZ R27, R33, R30 ;  /* 0x0000001e211b7221 */ /* 0x020fe20000010000 */
[-CC-:B------:R-:W-:Y:S01]  /*15420*/  FFMA.FTZ R179, R43, R0.reuse, -R8.reuse ;  /* 0x000000002bb37223 */ /* 0x180fe20000010808 */
[----:B------:R-:W2:Y:S01]  /*15430*/  MUFU.EX2 R191, R191 ;  /* 0x000000bf00bf7308 */ /* 0x000ea20000000800 */
[-CC-:B------:R-:W-:Y:S01]  /*15440*/  FFMA.FTZ R30, R55, R0.reuse, -R8.reuse ;  /* 0x00000000371e7223 */ /* 0x180fe20000010808 */
[----:B------:R-:W-:Y:S01]  /*15450*/  FADD.FTZ R34, R186, R27 ;  /* 0x0000001bba227221 */ /* 0x000fe20000010000 */
[-CC-:B------:R-:W-:Y:S01]  /*15460*/  FFMA.FTZ R173, R47, R0.reuse, -R8.reuse ;  /* 0x000000002fad7223 */ /* 0x180fe20000010808 */
[-CC-:B------:R-:W-:Y:S01]  /*15470*/  FFMA.FTZ R99, R99, R0.reuse, -R8.reuse ;  /* 0x0000000063637223 */ /* 0x180fe20000010808 */
[-C--:B------:R-:W-:Y:S01]  /*15480*/  FFMA.FTZ R63, R63, R0.reuse, -R8 ;  /* 0x000000003f3f7223 */ /* 0x080fe20000010808 */
[----:B------:R-:W-:Y:S01]  /*15490*/  FADD.FTZ R27, R37, R34 ;  /* 0x00000022251b7221 */ /* 0x000fe20000010000 */
[-C--:B------:R-:W-:Y:S01]  /*154a0*/  FFMA.FTZ R75, R75, R0.reuse, -R8 ;  /* 0x000000004b4b7223 */ /* 0x080fe20000010808 */
[----:B------:R-:W3:Y:S01]  /*154b0*/  MUFU.EX2 R12, R12 ;  /* 0x0000000c000c7308 */ /* 0x000ee20000000800 */
[----:B0-----:R-:W-:Y:S01]  /*154c0*/  FADD.FTZ R32, R189, R6 ;  /* 0x00000006bd207221 */ /* 0x001fe20000010000 */
[-CC-:B------:R-:W-:Y:S01]  /*154d0*/  FFMA.FTZ R67, R67, R0.reuse, -R8.reuse ;  /* 0x0000000043437223 */ /* 0x180fe20000010808 */
[-CC-:B------:R-:W-:Y:S01]  /*154e0*/  FFMA.FTZ R77, R77, R0.reuse, -R8.reuse ;  /* 0x000000004d4d7223 */ /* 0x180fe20000010808 */
[----:B------:R-:W-:Y:S01]  /*154f0*/  FFMA.FTZ R71, R71, R0, -R8 ;  /* 0x0000000047477223 */ /* 0x000fe20000010808 */
[----:B------:R-:W-:Y:S01]  /*15500*/  IMAD.MOV.U32 R31, RZ, RZ, R92 ;  /* 0x000000ffff1f7224 */ /* 0x000fe200078e005c */
[----:B------:R-:W-:-:S02]  /*15510*/  F2FP.F16.F32.PACK_AB R189, R6, R189 ;  /* 0x000000bd06bd723e */ /* 0x000fc400000000ff */
[----:B------:R-:W0:Y:S01]  /*15520*/  MUFU.EX2 R185, R185 ;  /* 0x000000b900b97308 */ /* 0x000e220000000800 */
[----:B--2---:R-:W-:Y:S01]  /*15530*/  FADD.FTZ R5, R191, R32 ;  /* 0x00000020bf057221 */ /* 0x004fe20000010000 */
[----:B------:R-:W-:Y:S02]  /*15540*/  F2FP.F16.F32.PACK_AB R188, R83, R188 ;  /* 0x000000bc53bc723e */ /* 0x000fe400000000ff */
[----:B------:R-:W-:Y:S01]  /*15550*/  F2FP.F16.F32.PACK_AB R190, R73, R190 ;  /* 0x000000be49be723e */ /* 0x000fe200000000ff */
[----:B-1----:R-:W-:Y:S01]  /*15560*/  @P5 IMAD.HI.U32 R35, R92, R35, RZ ;  /* 0x000000235c235227 */ /* 0x002fe200078e00ff */
[----:B------:R-:W-:Y:S02]  /*15570*/  F2FP.F16.F32.PACK_AB R184, R33, R184 ;  /* 0x000000b821b8723e */ /* 0x000fe400000000ff */
[----:B------:R-:W1:Y:S01]  /*15580*/  MUFU.EX2 R14, R14 ;  /* 0x0000000e000e7308 */ /* 0x000e620000000800 */
[----:B---3--:R-:W-:Y:S01]  /*15590*/  FADD.FTZ R32, R12, R5 ;  /* 0x000000050c207221 */ /* 0x008fe20000010000 */
[----:B------:R-:W-:-:S02]  /*155a0*/  @P5 SHF.R.U32.HI R31, RZ, R38, R35 ;  /* 0x00000026ff1f5219 */ /* 0x000fc40000011623 */
[----:B------:R-:W-:Y:S02]  /*155b0*/  ISETP.GE.AND P5, PT, R11, 0x1, PT ;  /* 0x000000010b00780c */ /* 0x000fe40003fa6270 */
[----:B------:R-:W-:Y:S01]  /*155c0*/  F2FP.F16.F32.PACK_AB R186, R37, R186 ;  /* 0x000000ba25ba723e */ /* 0x000fe200000000ff */
[----:B------:R-:W-:Y:S01]  /*155d0*/  IMAD.IADD R31, R136, 0x1, R31 ;  /* 0x00000001881f7824 */ /* 0x000fe200078e021f */
[----:B------:R-:W2:Y:S01]  /*155e0*/  MUFU.EX2 R187, R187 ;  /* 0x000000bb00bb7308 */ /* 0x000ea20000000800 */
[----:B0-----:R-:W-:Y:S01]  /*155f0*/  FADD.FTZ R5, R185, R32 ;  /* 0x00000020b9057221 */ /* 0x001fe20000010000 */
[----:B------:R-:W-:Y:S01]  /*15600*/  FADD.FTZ R32, R180, R27 ;  /* 0x0000001bb4207221 */ /* 0x000fe20000010000 */
[C---:B------:R-:W-:Y:S02]  /*15610*/  F2FP.F16.F32.PACK_AB R180, R41.reuse, R180 ;  /* 0x000000b429b4723e */ /* 0x040fe400000000ff */
[----:B------:R-:W-:Y:S01]  /*15620*/  F2FP.F16.F32.PACK_AB R191, R12, R191 ;  /* 0x000000bf0cbf723e */ /* 0x000fe200000000ff */
[----:B------:R-:W-:Y:S01]  /*15630*/  FADD.FTZ R27, R41, R32 ;  /* 0x00000020291b7221 */ /* 0x000fe20000010000 */
[----:B------:R-:W-:Y:S01]  /*15640*/  FFMA.FTZ R32, R59, R0, -R8 ;  /* 0x000000003b207223 */ /* 0x000fe20000010808 */
[----:B------:R-:W0:Y:S01]  /*15650*/  MUFU.EX2 R20, R20 ;  /* 0x0000001400147308 */ /* 0x000e220000000800 */
[----:B-1----:R-:W-:Y:S01]  /*15660*/  FADD.FTZ R34, R14, R5 ;  /* 0x000000050e227221 */ /* 0x002fe20000010000 */
[----:B------:R-:W-:Y:S01]  /*15670*/  FADD.FTZ R36, R182, R27 ;  /* 0x0000001bb6247221 */ /* 0x000fe20000010000 */
[----:B------:R-:W-:-:S02]  /*15680*/  F2FP.F16.F32.PACK_AB R182, R45, R182 ;  /* 0x000000b62db6723e */ /* 0x000fc400000000ff */
[----:B------:R-:W-:Y:S01]  /*15690*/  F2FP.F16.F32.PACK_AB R185, R14, R185 ;  /* 0x000000b90eb9723e */ /* 0x000fe200000000ff */
[----:B------:R-:W-:Y:S01]  /*156a0*/  FADD.FTZ R27, R45, R36 ;  /* 0x000000242d1b7221 */ /* 0x000fe20000010000 */
[----:B------:R-:W-:Y:S01]  /*156b0*/  IADD3 R10, R31, R10, RZ ;  /* 0x0000000a1f0a7210 */ /* 0x000fe20007ffe0ff */
[----:B------:R-:W1:Y:S01]  /*156c0*/  MUFU.EX2 R181, R181 ;  /* 0x000000b500b57308 */ /* 0x000e620000000800 */
[----:B--2---:R-:W-:Y:S01]  /*156d0*/  FADD.FTZ R5, R187, R34 ;  /* 0x00000022bb057221 */ /* 0x004fe20000010000 */
[----:B------:R-:W-:Y:S01]  /*156e0*/  FADD.FTZ R36, R176, R27 ;  /* 0x0000001bb0247221 */ /* 0x000fe20000010000 */
[----:B------:R-:W-:-:S03]  /*156f0*/  F2FP.F16.F32.PACK_AB R176, R25, R176 ;  /* 0x000000b019b0723e */ /* 0x000fc600000000ff */
[----:B------:R-:W-:Y:S02]  /*15700*/  FADD.FTZ R27, R25, R36 ;  /* 0x00000024191b7221 */ /* 0x000fe40000010000 */
        /* <DEDUP_REMOVED lines=59> */
[----:B------:R-:W-:Y:S01]  /*15ac0*/  F2FP.F16.F32.PACK_AB R169, R36, R75 ;  /* 0x0000004b24a9723e */ /* 0x000fe200000000ff */
[----:B------:R-:W-:-:S05]  /*15ad0*/  VIADD R5, R2, 0xfffffffe ;  /* 0xfffffffe02057836 */ /* 0x000fca0000000000 */
[----:B------:R-:W2:Y:S01]  /*15ae0*/  MUFU.EX2 R38, R71 ;  /* 0x0000004700267308 */ /* 0x000ea20000000800 */
[C---:B0-----:R-:W-:Y:S01]  /*15af0*/  FADD.FTZ R8, R7.reuse, R8 ;  /* 0x0000000807087221 */ /* 0x041fe20000010000 */
[----:B------:R-:W-:Y:S01]  /*15b00*/  F2FP.F16.F32.PACK_AB R170, R7, R170 ;  /* 0x000000aa07aa723e */ /* 0x000fe200000000ff */
[----:B-1----:R-:W-:-:S04]  /*15b10*/  FADD.FTZ R7, R77, R6 ;  /* 0x000000064d077221 */ /* 0x002fc80000010000 */
[C---:B--2---:R-:W-:Y:S01]  /*15b20*/  FADD.FTZ R7, R38.reuse, R7 ;  /* 0x0000000726077221 */ /* 0x044fe20000010000 */
        /* <DEDUP_REMOVED lines=13> */
.L_x_5030:
[----:B------:R-:W-:-:S13]  /*15c00*/  ISETP.NE.AND P1, PT, R11, 0x1, PT ;  /* 0x000000010b00780c */ /* 0x000fda0003f25270 */
[----:B------:R-:W0:Y:S02]  /*15c10*/  @P1 LDC.64 R12, c[0x0][0x9e8] ;  /* 0x00027a00ff0c1b82 */ /* 0x000e240000000a00 */
[----:B0-----:R-:W-:-:S05]  /*15c20*/  @P1 IMAD.HI.U32 R12, R2, R12, RZ ;  /* 0x0000000c020c1227 */ /* 0x001fca00078e00ff */
[----:B------:R-:W-:-:S07]  /*15c30*/  @P1 SHF.R.U32.HI R2, RZ, R13, R12 ;  /* 0x0000000dff021219 */ /* 0x000fce000001160c */
.L_x_5031:
[----:B------:R-:W-:Y:S05]  /*15c40*/  BSYNC B0 ;  /* 0x0000000000007941 */ /* 0x000fea0003800000 */
.L_x_5029:
[----:B------:R-:W-:-:S05]  /*15c50*/  IMAD R11, R2, R11, R11 ;  /* 0x0000000b020b7224 */ /* 0x000fca00078e020b */
[----:B------:R-:W-:-:S07]  /*15c60*/  VIMNMX R10, R10, R11, PT ;  /* 0x0000000b0a0a7248 */ /* 0x000fce0003fe0100 */
.L_x_5028:
[----:B------:R-:W2:Y:S01]  /*15c70*/  LDL R12, [R1+0x40] ;  /* 0x00004000010c7983 */ /* 0x000ea20000100800 */
[----:B------:R-:W-:Y:S01]  /*15c80*/  IMAD.HI R10, R10, 0x2aaaaaab, RZ ;  /* 0x2aaaaaab0a0a7827 */ /* 0x000fe200078e02ff */
[----:B------:R-:W-:Y:S01]  /*15c90*/  ULDC UR39, c[0x0][0x9e4] ;  /* 0x0002790000277ab9 */ /* 0x000fe20000000800 */
[----:B------:R-:W-:Y:S01]  /*15ca0*/  ULDC UR38, c[0x0][0x9e4] ;  /* 0x0002790000267ab9 */ /* 0x000fe20000000800 */
[----:B------:R-:W-:Y:S01]  /*15cb0*/  ULDC UR50, c[0x0][0x9dc] ;  /* 0x0002770000327ab9 */ /* 0x000fe20000000800 */
[----:B------:R-:W-:Y:S01]  /*15cc0*/  ULDC UR42, c[0x0][0x9dc] ;  /* 0x00027700002a7ab9 */ /* 0x000fe20000000800 */
[----:B------:R-:W-:Y:S01]  /*15cd0*/  SHF.R.U32.HI R11, RZ, 0x1f, R10 ;  /* 0x0000001fff0b7819 */ /* 0x000fe2000001160a */
[----:B------:R-:W-:Y:S01]  /*15ce0*/  ULDC UR43, c[0x0][0x988] ;  /* 0x00026200002b7ab9 */ /* 0x000fe20000000800 */
[----:B------:R-:W-:Y:S01]  /*15cf0*/  ULDC UR47, c[0x0][0x988] ;  /* 0x00026200002f7ab9 */ /* 0x000fe20000000800 */
[----:B------:R-:W-:Y:S01]  /*15d00*/  ULDC UR46, c[0x0][0x988] ;  /* 0x00026200002e7ab9 */ /* 0x000fe20000000800 */
[----:B------:R-:W-:Y:S01]  /*15d10*/  LEA.HI.SX32 R11, R10, R11, 0x1c ;  /* 0x0000000b0a0b7211 */ /* 0x000fe200078fe2ff */
[----:B------:R-:W-:Y:S01]  /*15d20*/  ULDC UR54, c[0x0][0x9e0] ;  /* 0x0002780000367ab9 */ /* 0x000fe20000000800 */
[----:B------:R-:W-:Y:S01]  /*15d30*/  ULDC UR51, c[0x0][0x9e0] ;  /* 0x0002780000337ab9 */ /* 0x000fe20000000800 */
[----:B------:R-:W-:Y:S01]  /*15d40*/  BSSY B1, `(.L_x_5032) ;  /* 0x00003ab000017945 */ /* 0x000fe20003800000 */
[----:B------:R-:W-:Y:S01]  /*15d50*/  IMAD.MOV.U32 R2, RZ, RZ, 0x3f800000 ;  /* 0x3f800000ff027424 */ /* 0x000fe200078e00ff */
[----:B------:R-:W-:Y:S01]  /*15d60*/  CS2R R118, SRZ ;  /* 0x0000000000767805 */ /* 0x000fe2000001ff00 */
[----:B------:R-:W-:Y:S01]  /*15d70*/  IMAD.MOV.U32 R6, RZ, RZ, 0x3f800000 ;  /* 0x3f800000ff067424 */ /* 0x000fe200078e00ff */
        /* <DEDUP_REMOVED lines=47> */
[----:B--2---:R-:W-:-:S04]  /*16070*/  VIMNMX R228, R12, R11, !PT ;  /* 0x0000000b0ce47248 */ /* 0x004fc80007fe0100 */
[----:B------:R-:W-:-:S13]  /*16080*/  ISETP.GE.AND P1, PT, R5, R228, PT ;  /* 0x000000e40500720c */ /* 0x000fda0003f26270 */
[----:B------:R-:W-:Y:S05]  /*16090*/  @!P1 BRA `(.L_x_5033) ;  /* 0x0000003400d49947 */ /* 0x000fea0003800000 */
[----:B------:R-:W-:Y:S01]  /*160a0*/  BSSY B0, `(.L_x_5034) ;  /* 0x0000370000007945 */ /* 0x000fe20003800000 */
[----:B------:R-:W-:Y:S02]  /*160b0*/  IMAD.MOV.U32 R2, RZ, RZ, 0x3f800000 ;  /* 0x3f800000ff027424 */ /* 0x000fe400078e00ff */
[----:B------:R-:W-:-:S07]  /*160c0*/  IMAD.MOV.U32 R119, RZ, RZ, RZ ;  /* 0x000000ffff777224 */ /* 0x000fce00078e00ff */
.L_x_5055:
[----:B------:R-:W-:-:S05]  /*160d0*/  VIADD R10, R194, 0x1 ;  /* 0x00000001c20a7836 */ /* 0x000fca0000000000 */
[----:B------:R-:W-:-:S04]  /*160e0*/  ISETP.NE.AND P1, PT, R10, 0x2, PT ;  /* 0x000000020a00780c */ /* 0x000fc80003f25270 */
[----:B------:R-:W-:Y:S02]  /*160f0*/  SEL R11, RZ, 0x1, P1 ;  /* 0x00000001ff0b7807 */ /* 0x000fe40000800000 */
[----:B------:R-:W-:Y:S02]  /*16100*/  SEL R10, R10, RZ, P1 ;  /* 0x000000ff0a0a7207 */ /* 0x000fe40000800000 */
[----:B------:R-:W-:Y:S01]  /*16110*/  LOP3.LUT R11, R197, R11, RZ, 0x3c, !PT ;  /* 0x0000000bc50b7212 */ /* 0x000fe200078e3cff */
[----:B------:R-:W-:Y:S06]  /*16120*/  @!P0 BRA `(.L_x_5035) ;  /* 0x0000000000048947 */ /* 0x000fec0003800000 */
[----:B------:R-:W-:Y:S01]  /*16130*/  BPT.TRAP 0x1 ;  /* 0x000000040000795c */ /* 0x000fe20000300000 */
.L_x_5035:
[----:B------:R-:W-:Y:S01]  /*16140*/  IMAD R0, R10, 0x8, R17 ;  /* 0x000000080a007824 */ /* 0x000fe200078e0211 */
[----:B------:R-:W-:-:S04]  /*16150*/  SHF.L.U32 R9, R11, 0x1f, RZ ;  /* 0x0000001f0b097819 */ /* 0x000fc800000006ff */
[----:B------:R0:W1:Y:S01]  /*16160*/  SYNCS.PHASECHK.TRANS64.TRYWAIT P1, [R0+URZ+0x30830], R9 ;  /* 0x03083009000075a7 */ /* 0x000062000802017f */
[----:B------:R-:W-:Y:S05]  /*16170*/  @!P0 BRA `(.L_x_5036) ;  /* 0x0000000000048947 */ /* 0x000fea0003800000 */
[----:B------:R-:W-:Y:S01]  /*16180*/  BPT.TRAP 0x1 ;  /* 0x000000040000795c */ /* 0x000fe20000300000 */
.L_x_5036:
[----:B------:R-:W-:Y:S01]  /*16190*/  IMAD R126, R10, 0x900, R218 ;  /* 0x000009000a7e7824 */ /* 0x000fe200078e02da */
[----:B------:R-:W-:Y:S03]  /*161a0*/  BSSY B2, `(.L_x_5037) ;  /* 0x0000006000027945 */ /* 0x000fe60003800000 */
[C---:B------:R-:W-:Y:S01]  /*161b0*/  VIADD R124, R126.reuse, 0x4 ;  /* 0x000000047e7c7836 */ /* 0x040fe20000000000 */
[----:B------:R-:W-:Y:S01]  /*161c0*/  IADD3 R122, R126, 0x2, RZ ;  /* 0x000000027e7a7810 */ /* 0x000fe20007ffe0ff */
[----:B-1----:R-:W-:Y:S06]  /*161d0*/  @P1 BRA `(.L_x_5038) ;  /* 0x0000000000081947 */ /* 0x002fec0003800000 */
[----:B------:R-:W1:Y:S02]  /*161e0*/  SYNCS.PHASECHK.TRANS64.TRYWAIT P1, [R0+URZ+0x30830], R9 ;  /* 0x03083009000075a7 */ /* 0x000e64000802017f */
[----:B-1----:R-:W-:Y:S05]  /*161f0*/  @!P1 BRA `(.L_x_5039) ;  /* 0x0000017400d09947 */ /* 0x002fea0003800000 */
.L_x_5038:
[----:B------:R-:W-:Y:S05]  /*16200*/  BSYNC B2 ;  /* 0x0000000000027941 */ /* 0x000fea0003800000 */
.L_x_5037:
[----:B------:R-:W2:Y:S01]  /*16210*/  LDL.64 R128, [R1+0x28] ;  /* 0x0000280001807983 */ /* 0x000ea20000100a00 */
[----:B------:R-:W-:Y:S01]  /*16220*/  IMAD.MOV.U32 R120, RZ, RZ, R126 ;  /* 0x000000ffff787224 */ /* 0x000fe200078e007e */
[----:B------:R-:W-:Y:S01]  /*16230*/  MOV R213, UR50 ;  /* 0x0000003200d57c02 */ /* 0x000fe20008000f00 */
[----:B------:R-:W-:Y:S01]  /*16240*/  IMAD.MOV.U32 R121, RZ, RZ, 0x40000040 ;  /* 0x40000040ff797424 */ /* 0x000fe200078e00ff */
[----:B------:R-:W-:Y:S01]  /*16250*/  MOV R209, UR46 ;  /* 0x0000002e00d17c02 */ /* 0x000fe20008000f00 */
[----:B------:R-:W-:Y:S01]  /*16260*/  IMAD.MOV.U32 R123, RZ, RZ, 0x40000040 ;  /* 0x40000040ff7b7424 */ /* 0x000fe200078e00ff */
[----:B------:R-:W-:Y:S01]  /*16270*/  R2UR UR50, R120 ;  /* 0x00000000783272ca */ /* 0x000fe200000e0000 */
[----:B------:R-:W-:Y:S01]  /*16280*/  VIADD R120, R126, 0x6 ;  /* 0x000000067e787836 */ /* 0x000fe20000000000 */
[----:B------:R-:W-:Y:S01]  /*16290*/  MOV R12, UR38 ;  /* 0x00000026000c7c02 */ /* 0x000fe20008000f00 */
[----:B------:R-:W-:Y:S01]  /*162a0*/  IMAD.MOV.U32 R125, RZ, RZ, 0x40000040 ;  /* 0x40000040ff7d7424 */ /* 0x000fe200078e00ff */
[----:B------:R-:W-:Y:S01]  /*162b0*/  R2UR UR46, R122 ;  /* 0x000000007a2e72ca */ /* 0x000fe200000e0000 */
[----:B------:R-:W-:Y:S01]  /*162c0*/  VIADD R122, R126, 0x300 ;  /* 0x000003007e7a7836 */ /* 0x000fe20000000000 */
[----:B------:R-:W-:Y:S01]  /*162d0*/  R2UR UR38, R120 ;  /* 0x00000000782672ca */ /* 0x000fe200000e0000 */
[----:B------:R-:W-:Y:S01]  /*162e0*/  VIADD R120, R126, 0x302 ;  /* 0x000003027e787836 */ /* 0x000fe20000000000 */
[----:B------:R-:W-:Y:S01]  /*162f0*/  MOV R20, UR42 ;  /* 0x0000002a00147c02 */ /* 0x000fe20008000f00 */
[-C--:B------:R-:W-:Y:S01]  /*16300*/  FMUL.FTZ R24, R24, R6.reuse ;  /* 0x0000000618187220 */ /* 0x080fe20000410000 */
[----:B------:R-:W-:Y:S01]  /*16310*/  R2UR UR34, R122 ;  /* 0x000000007a2272ca */ /* 0x000fe200000e0000 */
[----:B------:R-:W-:Y:S01]  /*16320*/  VIADD R122, R126, 0x306 ;  /* 0x000003067e7a7836 */ /* 0x000fe20000000000 */
[----:B------:R-:W-:Y:S01]  /*16330*/  R2UR UR30, R120 ;  /* 0x00000000781e72ca */ /* 0x000fe200000e0000 */
[----:B------:R-:W-:Y:S01]  /*16340*/  VIADD R120, R126, 0x600 ;  /* 0x000006007e787836 */ /* 0x000fe20000000000 */
[----:B------:R-:W-:Y:S01]  /*16350*/  R2UR UR42, R124 ;  /* 0x000000007c2a72ca */ /* 0x000fe200000e0000 */
[-C--:B------:R-:W-:Y:S01]  /*16360*/  FMUL.FTZ R25, R25, R6.reuse ;  /* 0x0000000619197220 */ /* 0x080fe20000410000 */
[----:B------:R-:W-:Y:S01]  /*16370*/  IADD3 R124, R126, 0x304, RZ ;  /* 0x000003047e7c7810 */ /* 0x000fe20007ffe0ff */
[-C--:B------:R-:W-:Y:S01]  /*16380*/  FMUL.FTZ R28, R28, R6.reuse ;  /* 0x000000061c1c7220 */ /* 0x080fe20000410000 */
[----:B------:R-:W-:Y:S01]  /*16390*/  MOV R212, UR51 ;  /* 0x0000003300d47c02 */ /* 0x000fe20008000f00 */
[-C--:B------:R-:W-:Y:S01]  /*163a0*/  FMUL.FTZ R29, R29, R6.reuse ;  /* 0x000000061d1d7220 */ /* 0x080fe20000410000 */
[----:B------:R-:W-:Y:S01]  /*163b0*/  MOV R214, UR49 ;  /* 0x0000003100d67c02 */ /* 0x000fe20008000f00 */
[-C--:B------:R-:W-:Y:S01]  /*163c0*/  FMUL.FTZ R32, R32, R6.reuse ;  /* 0x0000000620207220 */ /* 0x080fe20000410000 */
[----:B------:R-:W-:Y:S01]  /*163d0*/  MOV R215, UR48 ;  /* 0x0000003000d77c02 */ /* 0x000fe20008000f00 */
        /* <DEDUP_REMOVED lines=10> */
[-C--:B------:R-:W-:Y:S01]  /*16480*/  FMUL.FTZ R37, R37, R6.reuse ;  /* 0x0000000625257220 */ /* 0x080fe20000410000 */
[----:B------:R-:W-:Y:S01]  /*16490*/  MOV R15, UR43 ;  /* 0x0000002b000f7c02 */ /* 0x000fe20008000f00 */
[-C--:B------:R-:W-:Y:S01]  /*164a0*/  FMUL.FTZ R40, R40, R6.reuse ;  /* 0x0000000628287220 */ /* 0x080fe20000410000 */
[----:B01----:R-:W-:Y:S01]  /*164b0*/  MOV R9, UR39 ;  /* 0x0000002700097c02 */ /* 0x003fe20008000f00 */
        /* <DEDUP_REMOVED lines=29> */
[----:B------:R-:W-:Y:S01]  /*16690*/  MOV R210, UR45 ;  /* 0x0000002d00d27c02 */ /* 0x000fe20008000f00 */
        /* <DEDUP_REMOVED lines=79> */
[----:B------:R-:W-:-:S11]  /*16b90*/  WARPGROUP.ARRIVE ;  /* 0x00000000000079c5 */ /* 0x000fd60000000000 */
[----:B------:R-:W-:Y:S01]  /*16ba0*/  HGMMA.64x96x16.F32 R120, gdesc[UR48], RZ, !UPT, gsb0 ;  /* 0x01600000307879f0 */ /* 0x000fe2000c0008ff */
[----:B------:R-:W-:Y:S02]  /*16bb0*/  R2UR UR51, R212 ;  /* 0x00000000d43372ca */ /* 0x000fe400000e0000 */
[----:B------:R-:W-:Y:S02]  /*16bc0*/  R2UR UR50, R213 ;  /* 0x00000000d53272ca */ /* 0x000fe400000e0000 */
[----:B------:R-:W2:Y:S01]  /*16bd0*/  LDL.64 R212, [R1+0x20] ;  /* 0x0000200001d47983 */ /* 0x000ea20000100a00 */
[----:B------:R-:W-:Y:S02]  /*16be0*/  WARPGROUP.DEPBAR.LE gsb0, 0x0 ;  /* 0x00008000000079c5 */ /* 0x000fe40000010000 */
[----:B------:R-:W-:Y:S01]  /*16bf0*/  WARPGROUP.ARRIVE ;  /* 0x00000000000079c5 */ /* 0x000fe20000000000 */
[----:B--2---:R-:W-:Y:S02]  /*16c00*/  R2UR UR44, R212 ;  /* 0x00000000d42c72ca */ /* 0x004fe400000e0000 */
[----:B------:R-:W-:-:S02]  /*16c10*/  R2UR UR45, R213 ;  /* 0x00000000d52d72ca */ /* 0x000fc400000e0000 */
[----:B------:R-:W-:Y:S01]  /*16c20*/  R2UR UR49, R214 ;  /* 0x00000000d63172ca */ /* 0x000fe200000e0000 */
[----:B------:R-:W2:Y:S10]  /*16c30*/  LDL.64 R212, [R1] ;  /* 0x0000000001d47983 */ /* 0x000eb40000100a00 */
[----:B------:R-:W-:Y:S01]  /*16c40*/  HGMMA.64x96x16.F32 R120, gdesc[UR44], R120, gsb0 ;  /* 0x016000002c7879f0 */ /* 0x000fe20008000878 */
[----:B------:R-:W-:-:S02]  /*16c50*/  R2UR UR45, R210 ;  /* 0x00000000d22d72ca */ /* 0x000fc400000e0000 */
[----:B------:R-:W-:Y:S02]  /*16c60*/  R2UR UR44, R211 ;  /* 0x00000000d32c72ca */ /* 0x000fe400000e0000 */
[----:B------:R-:W3:Y:S01]  /*16c70*/  LDL.64 R210, [R1+0x18] ;  /* 0x0000180001d27983 */ /* 0x000ee20000100a00 */
[----:B------:R-:W-:Y:S02]  /*16c80*/  R2UR UR47, R208 ;  /* 0x00000000d02f72ca */ /* 0x000fe400000e0000 */
[----:B------:R-:W-:Y:S02]  /*16c90*/  R2UR UR46, R209 ;  /* 0x00000000d12e72ca */ /* 0x000fe400000e0000 */
[----:B------:R-:W4:Y:S01]  /*16ca0*/  LDL.64 R208, [R1+0x10] ;  /* 0x0000100001d07983 */ /* 0x000f220000100a00 */
[----:B------:R-:W-:-:S03]  /*16cb0*/  R2UR UR48, R215 ;  /* 0x00000000d73072ca */ /* 0x000fc600000e0000 */
[----:B------:R-:W5:Y:S01]  /*16cc0*/  LDL.64 R214, [R1+0x8] ;  /* 0x0000080001d67983 */ /* 0x000f620000100a00 */
[----:B------:R-:W-:Y:S02]  /*16cd0*/  WARPGROUP.DEPBAR.LE gsb0, 0x0 ;  /* 0x00008000000079c5 */ /* 0x000fe40000010000 */
[----:B------:R-:W-:Y:S01]  /*16ce0*/  WARPGROUP.ARRIVE ;  /* 0x00000000000079c5 */ /* 0x000fe20000000000 */
[----:B---3--:R-:W-:Y:S02]  /*16cf0*/  R2UR UR40, R210 ;  /* 0x00000000d22872ca */ /* 0x008fe400000e0000 */
[----:B------:R-:W-:-:S13]  /*16d00*/  R2UR UR41, R211 ;  /* 0x00000000d32972ca */ /* 0x000fda00000e0000 */
[----:B------:R-:W-:Y:S01]  /*16d10*/  HGMMA.64x96x16.F32 R120, gdesc[UR40], R120, gsb0 ;  /* 0x01600000287879f0 */ /* 0x000fe20008000878 */
[----:B----4-:R-:W-:Y:S02]  /*16d20*/  R2UR UR36, R208 ;  /* 0x00000000d02472ca */ /* 0x010fe400000e0000 */
[----:B------:R-:W-:Y:S02]  /*16d30*/  R2UR UR37, R209 ;  /* 0x00000000d12572ca */ /* 0x000fe400000e0000 */
[----:B-----5:R-:W-:Y:S02]  /*16d40*/  R2UR UR32, R214 ;  /* 0x00000000d62072ca */ /* 0x020fe400000e0000 */
[----:B------:R-:W-:Y:S01]  /*16d50*/  R2UR UR33, R215 ;  /* 0x00000000d72172ca */ /* 0x000fe200000e0000 */
[----:B------:R-:W-:Y:S02]  /*16d60*/  WARPGROUP.DEPBAR.LE gsb0, 0x0 ;  /* 0x00008000000079c5 */ /* 0x000fe40000010000 */
[----:B------:R-:W-:-:S06]  /*16d70*/  WARPGROUP.ARRIVE ;  /* 0x00000000000079c5 */ /* 0x000fcc0000000000 */
[----:B------:R-:W-:Y:S01]  /*16d80*/  HGMMA.64x96x16.F32 R120, gdesc[UR36], R120, gsb0 ;  /* 0x01600000247879f0 */ /* 0x000fe20008000878 */
[----:B--2---:R-:W-:Y:S02]  /*16d90*/  R2UR UR28, R212 ;  /* 0x00000000d41c72ca */ /* 0x004fe400000e0000 */
        /* <DEDUP_REMOVED lines=24> */
[----:B------:R-:W-:Y:S02]  /*16f20*/  R2UR UR41, R21 ;  /* 0x00000000152972ca */ /* 0x000fe400000e0000 */
[----:B------:R-:W-:Y:S01]  /*16f30*/  R2UR UR40, R207 ;  /* 0x00000000cf2872ca */ /* 0x000fe200000e0000 */
[----:B------:R-:W-:Y:S02]  /*16f40*/  WARPGROUP.DEPBAR.LE gsb0, 0x0 ;  /* 0x00008000000079c5 */ /* 0x000fe40000010000 */
[----:B------:R-:W-:-:S06]  /*16f50*/  WARPGROUP.ARRIVE ;  /* 0x00000000000079c5 */ /* 0x000fcc0000000000 */
[----:B------:R-:W-:Y:S04]  /*16f60*/  HGMMA.64x96x16.F32 R120, gdesc[UR12], R120, gsb0 ;  /* 0x016000000c7879f0 */ /* 0x000fe80008000878 */
        /* <DEDUP_REMOVED lines=17> */
[----:B------:R-:W-:-:S12]  /*17080*/  @!P0 BRA `(.L_x_5040) ;  /* 0x0000000000048947 */ /* 0x000fd80003800000 */
[----:B------:R-:W-:Y:S01]  /*17090*/  BPT.TRAP 0x1 ;  /* 0x000000040000795c */ /* 0x000fe20000300000 */
.L_x_5040:
[----:B------:R-:W-:Y:S01]  /*170a0*/  SHF.L.U32 R2, R197, 0x1f, RZ ;  /* 0x0000001fc5027819 */ /* 0x000fe200000006ff */
[----:B------:R-:W-:-:S04]  /*170b0*/  IMAD R20, R194, 0x8, R17 ;  /* 0x00000008c2147824 */ /* 0x000fc800078e0211 */
[----:B------:R0:W1:Y:S01]  /*170c0*/  SYNCS.PHASECHK.TRANS64.TRYWAIT P1, [R20+URZ+0x30850], R2 ;  /* 0x03085002140075a7 */ /* 0x000062000802017f */
[----:B------:R-:W-:Y:S05]  /*170d0*/  @!P0 BRA `(.L_x_5041) ;  /* 0x0000000000048947 */ /* 0x000fea0003800000 */
[----:B------:R-:W-:Y:S01]  /*170e0*/  BPT.TRAP 0x1 ;  /* 0x000000040000795c */ /* 0x000fe20000300000 */
.L_x_5041:
[----:B------:R-:W-:Y:S04]  /*170f0*/  BSSY B2, `(.L_x_5042) ;  /* 0x0000004000027945 */ /* 0x000fe80003800000 */
[----:B-1----:R-:W-:Y:S05]  /*17100*/  @P1 BRA `(.L_x_5043) ;  /* 0x0000000000081947 */ /* 0x002fea0003800000 */
[----:B------:R-:W1:Y:S02]  /*17110*/  SYNCS.PHASECHK.TRANS64.TRYWAIT P1, [R20+URZ+0x30850], R2 ;  /* 0x03085002140075a7 */ /* 0x000e64000802017f */
[----:B-1----:R-:W-:Y:S05]  /*17120*/  @!P1 BRA `(.L_x_5044) ;  /* 0x0000016800189947 */ /* 0x002fea0003800000 */
.L_x_5043:
[----:B------:R-:W-:Y:S05]  /*17130*/  BSYNC B2 ;  /* 0x0000000000027941 */ /* 0x000fea0003800000 */
.L_x_5042:
        /* <DEDUP_REMOVED lines=48> */
.L_x_5045:
[----:B------:R-:W2:Y:S01]  /*17440*/  LDL R12, [R1+0x38] ;  /* 0x00003800010c7983 */ /* 0x000ea20000100800 */
[----:B------:R-:W0:Y:S03]  /*17450*/  LDC R6, c[0x0][0x448] ;  /* 0x00011200ff067b82 */ /* 0x000e260000000800 */
[----:B------:R-:W2:Y:S01]  /*17460*/  LDL R2, [R1+0x44] ;  /* 0x0000440001027983 */ /* 0x000ea20000100800 */
[----:B0-----:R-:W-:-:S13]  /*17470*/  ISETP.NE.AND P2, PT, R6, 0x1, PT ;  /* 0x000000010600780c */ /* 0x001fda0003f45270 */
[----:B------:R-:W0:Y:S08]  /*17480*/  @P2 LDC R9, c[0x0][0x44c] ;  /* 0x00011300ff092b82 */ /* 0x000e300000000800 */
[----:B------:R-:W1:Y:S01]  /*17490*/  @P2 LDC R6, c[0x0][0x450] ;  /* 0x00011400ff062b82 */ /* 0x000e620000000800 */
[----:B------:R-:W-:Y:S01]  /*174a0*/  IMAD R168, R5, -0x60, RZ ;  /* 0xffffffa005a87824 */ /* 0x000fe200078e02ff */
[----:B------:R-:W-:Y:S01]  /*174b0*/  LOP3.LUT P1, RZ, R16, 0x80000, RZ, 0xc0, !PT ;  /* 0x0008000010ff7812 */ /* 0x000fe2000782c0ff */
[----:B------:R-:W-:-:S03]  /*174c0*/  VIADD R0, R0, 0x30840 ;  /* 0x0003084000007836 */ /* 0x000fc60000000000 */
[----:B------:R-:W-:-:S04]  /*174d0*/  IADD3 R15, -R227, 0x1, R168 ;  /* 0x00000001e30f7810 */ /* 0x000fc80007ffe1a8 */
[----:B------:R-:W-:Y:S02]  /*174e0*/  IADD3 R15, -R200, R15, R201 ;  /* 0x0000000fc80f7210 */ /* 0x000fe40007ffe1c9 */
[----:B------:R-:W-:-:S04]  /*174f0*/  PRMT R0, R205, 0x654, R0 ;  /* 0x00000654cd007816 */ /* 0x000fc80000000000 */
[----:B------:R3:W-:Y:S02]  /*17500*/  SYNCS.ARRIVE.TRANS64.RED.A1T0 RZ, [R0+URZ], RZ ;  /* 0x000000ff00ff79a7 */ /* 0x0007e4000810043f */
[----:B---3--:R-:W-:Y:S02]  /*17510*/  IMAD.IADD R0, R168, 0x1, -R227 ;  /* 0x00000001a8007824 */ /* 0x008fe400078e0ae3 */
[----:B--2---:R-:W-:-:S04]  /*17520*/  IMAD.IADD R2, R2, 0x1, R12 ;  /* 0x0000000102027824 */ /* 0x004fc800078e020c */
[----:B0-----:R-:W-:-:S05]  /*17530*/  @P2 IMAD.HI.U32 R9, R2, R9, RZ ;  /* 0x0000000902092227 */ /* 0x001fca00078e00ff */
[----:B-1----:R-:W-:-:S05]  /*17540*/  @P2 SHF.R.U32.HI R2, RZ, R6, R9 ;  /* 0x00000006ff022219 */ /* 0x002fca0000011609 */
[----:B------:R-:W0:Y:S01]  /*17550*/  SHFL.IDX PT, R169, R2, RZ, 0x1c1f ;  /* 0x001c1fff02a97589 */ /* 0x000e2200000e0000 */
[----:B------:R-:W-:-:S05]  /*17560*/  IMAD.U32 R9, RZ, RZ, UR50 ;  /* 0x00000032ff097e24 */ /* 0x000fca000f8e00ff */
[----:B------:R-:W-:-:S05]  /*17570*/  LOP3.LUT R21, RZ, R9, RZ, 0x33, !PT ;  /* 0x00000009ff157212 */ /* 0x000fca00078e33ff */
[----:B------:R-:W-:Y:S02]  /*17580*/  IMAD.IADD R21, R21, 0x1, R15 ;  /* 0x0000000115157824 */ /* 0x000fe400078e020f */
[----:B------:R-:W-:-:S04]  /*17590*/  VIADD R15, R15, UR54 ;  /* 0x000000360f0f7c36 */ /* 0x000fc80008000000 */
[--C-:B0-----:R-:W-:Y:S02]  /*175a0*/  IMAD.IADD R14, R15, 0x1, R169.reuse ;  /* 0x000000010f0e7824 */ /* 0x101fe400078e02a9 */
[----:B------:R-:W-:Y:S01]  /*175b0*/  IMAD.IADD R6, R21, 0x1, R169 ;  /* 0x0000000115067824 */ /* 0x000fe200078e02a9 */
[----:B------:R-:W-:Y:S06]  /*175c0*/  @!P1 BRA `(.L_x_5046) ;  /* 0x0000000000549947 */ /* 0x000fec0003800000 */
[----:B------:R-:W-:Y:S01]  /*175d0*/  IADD3 R169, -R200, R201, R169 ;  /* 0x000000c9c8a97210 */ /* 0x000fe20007ffe1a9 */
[----:B------:R-:W-:Y:S03]  /*175e0*/  BSSY B2, `(.L_x_5047) ;  /* 0x0000010000027945 */ /* 0x000fe60003800000 */
[----:B------:R-:W-:-:S13]  /*175f0*/  ISETP.GT.AND P1, PT, R169, -0x1, PT ;  /* 0xffffffffa900780c */ /* 0x000fda0003f24270 */
[----:B------:R-:W-:Y:S05]  /*17600*/  @P1 BRA `(.L_x_5048) ;  /* 0x0000000000201947 */ /* 0x000fea0003800000 */
[----:B------:R-:W-:Y:S02]  /*17610*/  MOV R170, UR39 ;  /* 0x0000002700aa7c02 */ /* 0x000fe40008000f00 */
[----:B------:R-:W-:Y:S02]  /*17620*/  LOP3.LUT R169, RZ, R169, RZ, 0x33, !PT ;  /* 0x000000a9ffa97212 */ /* 0x000fe400078e33ff */
[----:B------:R-:W-:-:S13]  /*17630*/  ISETP.NE.AND P1, PT, R170, 0x1, PT ;  /* 0x00000001aa00780c */ /* 0x000fda0003f25270 */
[----:B------:R-:W0:Y:S02]  /*17640*/  @P1 LDC.64 R12, c[0x0][0x9e8] ;  /* 0x00027a00ff0c1b82 */ /* 0x000e240000000a00 */
[----:B0-----:R-:W-:-:S05]  /*17650*/  @P1 IMAD.HI.U32 R12, R169, R12, RZ ;  /* 0x0000000ca90c1227 */ /* 0x001fca00078e00ff */
[----:B------:R-:W-:-:S04]  /*17660*/  @P1 SHF.R.U32.HI R169, RZ, R13, R12 ;  /* 0x0000000dffa91219 */ /* 0x000fc8000001160c */
[----:B------:R-:W-:Y:S01]  /*17670*/  LOP3.LUT R169, RZ, R169, RZ, 0x33, !PT ;  /* 0x000000a9ffa97212 */ /* 0x000fe200078e33ff */
[----:B------:R-:W-:Y:S06]  /*17680*/  BRA `(.L_x_5049) ;  /* 0x0000000000147947 */ /* 0x000fec0003800000 */
.L_x_5048:
[----:B------:R-:W-:-:S05]  /*17690*/  IMAD.U32 R170, RZ, RZ, UR39 ;  /* 0x00000027ffaa7e24 */ /* 0x000fca000f8e00ff */
[----:B------:R-:W-:-:S13]  /*176a0*/  ISETP.NE.AND P1, PT, R170, 0x1, PT ;  /* 0x00000001aa00780c */ /* 0x000fda0003f25270 */
[----:B------:R-:W0:Y:S02]  /*176b0*/  @P1 LDC.64 R12, c[0x0][0x9e8] ;  /* 0x00027a00ff0c1b82 */ /* 0x000e240000000a00 */
[----:B0-----:R-:W-:-:S05]  /*176c0*/  @P1 IMAD.HI.U32 R12, R169, R12, RZ ;  /* 0x0000000ca90c1227 */ /* 0x001fca00078e00ff */
[----:B------:R-:W-:-:S07]  /*176d0*/  @P1 SHF.R.U32.HI R169, RZ, R13, R12 ;  /* 0x0000000dffa91219 */ /* 0x000fce000001160c */
.L_x_5049:
[----:B------:R-:W-:Y:S05]  /*176e0*/  BSYNC B2 ;  /* 0x0000000000027941 */ /* 0x000fea0003800000 */
.L_x_5047:
[----:B------:R-:W-:-:S05]  /*176f0*/  IMAD R169, R169, R170, R0 ;  /* 0x000000aaa9a97224 */ /* 0x000fca00078e0200 */
[----:B------:R-:W-:Y:S02]  /*17700*/  VIMNMX R6, R6, R169, !PT ;  /* 0x000000a906067248 */ /* 0x000fe40007fe0100 */
[----:B------:R-:W-:-:S07]  /*17710*/  VIADDMNMX R14, R169, R170, R14, PT ;  /* 0x000000aaa90e7246 */ /* 0x000fce000380010e */
.L_x_5046:
[C---:B------:R-:W-:Y:S01]  /*17720*/  ISETP.GE.AND P1, PT, R168.reuse, 0x2, PT ;  /* 0x00000002a800780c */ /* 0x040fe20003f26270 */
[----:B------:R-:W0:Y:S01]  /*17730*/  SHFL.IDX PT, R2, R2, 0x1, 0x1c1f ;  /* 0x003c1f0002027f89 */ /* 0x000e2200000e0000 */
[----:B------:R-:W-:Y:S02]  /*17740*/  ISETP.GE.AND P2, PT, R168, 0x9, PT ;  /* 0x00000009a800780c */ /* 0x000fe40003f46270 */
[C---:B------:R-:W-:Y:S02]  /*17750*/  ISETP.GT.AND P3, PT, R6.reuse, 0x1, !P1 ;  /* 0x000000010600780c */ /* 0x040fe40004f64270 */
[----:B------:R-:W-:Y:S02]  /*17760*/  ISETP.GT.AND P4, PT, R6, 0x8, !P2 ;  /* 0x000000080600780c */ /* 0x000fe40005784270 */
[C---:B------:R-:W-:Y:S02]  /*17770*/  ISETP.LT.OR P3, PT, R14.reuse, 0x2, P3 ;  /* 0x000000020e00780c */ /* 0x040fe40001f61670 */
[----:B------:R-:W-:-:S02]  /*17780*/  ISETP.LT.OR P4, PT, R14, 0x9, P4 ;  /* 0x000000090e00780c */ /* 0x000fc40002781670 */
[----:B------:R-:W-:Y:S02]  /*17790*/  FSEL R121, R121, -INF , !P3 ;  /* 0xff80000079797808 */ /* 0x000fe40005800000 */
[----:B------:R-:W-:Y:S02]  /*177a0*/  ISETP.GE.AND P3, PT, R168, 0xa, PT ;  /* 0x0000000aa800780c */ /* 0x000fe40003f66270 */
[----:B------:R-:W-:Y:S02]  /*177b0*/  FSEL R124, R124, -INF , !P4 ;  /* 0xff8000007c7c7808 */ /* 0x000fe40006000000 */
[----:B------:R-:W-:Y:S02]  /*177c0*/  ISETP.GT.AND P4, PT, R6, 0x9, !P3 ;  /* 0x000000090600780c */ /* 0x000fe40005f84270 */
[----:B------:R-:W-:Y:S02]  /*177d0*/  LOP3.LUT R16, R16, 0xfffdffff, RZ, 0xc0, !PT ;  /* 0xfffdffff10107812 */ /* 0x000fe400078ec0ff */
[----:B------:R-:W-:Y:S01]  /*177e0*/  ISETP.LT.OR P4, PT, R14, 0xa, P4 ;  /* 0x0000000a0e00780c */ /* 0x000fe20002781670 */
[----:B0-----:R-:W-:-:S03]  /*177f0*/  IMAD.IADD R15, R15, 0x1, R2 ;  /* 0x000000010f0f7824 */ /* 0x001fc600078e0202 */
[----:B------:R-:W-:Y:S01]  /*17800*/  FSEL R125, R125, -INF , !P4 ;  /* 0xff8000007d7d7808 */ /* 0x000fe20006000000 */
[----:B------:R-:W-:Y:S01]  /*17810*/  IMAD.IADD R21, R21, 0x1, R2 ;  /* 0x0000000115157824 */ /* 0x000fe200078e0202 */
        /* <DEDUP_REMOVED lines=10> */
[----:B------:R-:W-:Y:S02]  /*178c0*/  ISETP.GT.AND P6, PT, R6, 0x18, !P6 ;  /* 0x000000180600780c */ /* 0x000fe400077c4270 */
[----:B------:R-:W-:Y:S02]  /*178d0*/  LOP3.LUT R16, R16, 0xfffeffff, RZ, 0xc0, !PT ;  /* 0xfffeffff10107812 */ /* 0x000fe400078ec0ff */
        /* <DEDUP_REMOVED lines=107> */
[----:B------:R-:W-:-:S04]  /*17f90*/  ISETP.LT.OR P6, PT, R14, 0x5a, P6 ;  /* 0x0000005a0e00780c */ /* 0x000fc800037c1670 */
[----:B------:R-:W-:Y:S02]  /*17fa0*/  FSEL R165, R165, -INF , !P6 ;  /* 0xff800000a5a57808 */ /* 0x000fe40007000000 */
[----:B------:R-:W-:-:S13]  /*17fb0*/  LOP3.LUT P6, RZ, R16, 0x80000, RZ, 0xc0, !PT ;  /* 0x0008000010ff7812 */ /* 0x000fda00078cc0ff */
[----:B------:R-:W-:Y:S05]  /*17fc0*/  @!P6 BRA `(.L_x_5050) ;  /* 0x000000000054e947 */ /* 0x000fea0003800000 */
[----:B------:R-:W-:Y:S01]  /*17fd0*/  IADD3 R2, -R200, R201, R2 ;  /* 0x000000c9c8027210 */ /* 0x000fe20007ffe102 */
[----:B------:R-:W-:Y:S03]  /*17fe0*/  BSSY B2, `(.L_x_5051) ;  /* 0x0000010000027945 */ /* 0x000fe60003800000 */
[----:B------:R-:W-:-:S13]  /*17ff0*/  ISETP.GT.AND P6, PT, R2, -0x1, PT ;  /* 0xffffffff0200780c */ /* 0x000fda0003fc4270 */
[----:B------:R-:W-:Y:S05]  /*18000*/  @P6 BRA `(.L_x_5052) ;  /* 0x0000000000206947 */ /* 0x000fea0003800000 */
[----:B------:R-:W-:Y:S01]  /*18010*/  IMAD.U32 R6, RZ, RZ, UR39 ;  /* 0x00000027ff067e24 */ /* 0x000fe2000f8e00ff */
[----:B------:R-:W-:-:S04]  /*18020*/  LOP3.LUT R2, RZ, R2, RZ, 0x33, !PT ;  /* 0x00000002ff027212 */ /* 0x000fc800078e33ff */
[----:B------:R-:W-:-:S13]  /*18030*/  ISETP.NE.AND P6, PT, R6, 0x1, PT ;  /* 0x000000010600780c */ /* 0x000fda0003fc5270 */
[----:B------:R-:W0:Y:S02]  /*18040*/  @P6 LDC.64 R12, c[0x0][0x9e8] ;  /* 0x00027a00ff0c6b82 */ /* 0x000e240000000a00 */
[----:B0-----:R-:W-:-:S05]  /*18050*/  @P6 IMAD.HI.U32 R12, R2, R12, RZ ;  /* 0x0000000c020c6227 */ /* 0x001fca00078e00ff */
[----:B------:R-:W-:-:S04]  /*18060*/  @P6 SHF.R.U32.HI R2, RZ, R13, R12 ;  /* 0x0000000dff026219 */ /* 0x000fc8000001160c */
[----:B------:R-:W-:Y:S01]  /*18070*/  LOP3.LUT R2, RZ, R2, RZ, 0x33, !PT ;  /* 0x00000002ff027212 */ /* 0x000fe200078e33ff */
[----:B------:R-:W-:Y:S06]  /*18080*/  BRA `(.L_x_5053) ;  /* 0x0000000000147947 */ /* 0x000fec0003800000 */
.L_x_5052:
[----:B------:R-:W-:-:S05]  /*18090*/  IMAD.U32 R6, RZ, RZ, UR39 ;  /* 0x00000027ff067e24 */ /* 0x000fca000f8e00ff */
[----:B------:R-:W-:-:S13]  /*180a0*/  ISETP.NE.AND P6, PT, R6, 0x1, PT ;  /* 0x000000010600780c */ /* 0x000fda0003fc5270 */
[----:B------:R-:W0:Y:S02]  /*180b0*/  @P6 LDC.64 R12, c[0x0][0x9e8] ;  /* 0x00027a00ff0c6b82 */ /* 0x000e240000000a00 */
[----:B0-----:R-:W-:-:S05]  /*180c0*/  @P6 IMAD.HI.U32 R12, R2, R12, RZ ;  /* 0x0000000c020c6227 */ /* 0x001fca00078e00ff */
[----:B------:R-:W-:-:S07]  /*180d0*/  @P6 SHF.R.U32.HI R2, RZ, R13, R12 ;  /* 0x0000000dff026219 */ /* 0x000fce000001160c */
.L_x_5053:
[----:B------:R-:W-:Y:S05]  /*180e0*/  BSYNC B2 ;  /* 0x0000000000027941 */ /* 0x000fea0003800000 */
.L_x_5051:
[----:B------:R-:W-:-:S05]  /*180f0*/  IMAD R0, R2, R6, R0 ;  /* 0x0000000602007224 */ /* 0x000fca00078e0200 */
[----:B------:R-:W-:Y:S02]  /*18100*/  VIMNMX R21, R21, R0, !PT ;  /* 0x0000000015157248 */ /* 0x000fe40007fe0100 */
[----:B------:R-:W-:-:S07]  /*18110*/  VIADDMNMX R15, R0, R6, R15, PT ;  /* 0x00000006000f7246 */ /* 0x000fce000380010f */
.L_x_5050:
[C---:B------:R-:W-:Y:S02]  /*18120*/  LOP3.LUT P6, RZ, R16.reuse, 0x4000, RZ, 0xc0, !PT ;  /* 0x0000400010ff7812 */ /* 0x040fe400078cc0ff */
[----:B------:R-:W-:Y:S02]  /*18130*/  ISETP.GT.AND P1, PT, R21, 0x1, !P1 ;  /* 0x000000011500780c */ /* 0x000fe40004f24270 */
[----:B------:R-:W-:Y:S02]  /*18140*/  LOP3.LUT R16, R16, 0xffdfffff, RZ, 0xc0, !PT ;  /* 0xffdfffff10107812 */ /* 0x000fe400078ec0ff */
[----:B------:R-:W-:Y:S02]  /*18150*/  ISETP.LT.OR P1, PT, R15, 0x2, P1 ;  /* 0x000000020f00780c */ /* 0x000fe40000f21670 */
[----:B------:R-:W-:Y:S02]  /*18160*/  @P0 LOP3.LUT R16, R16, 0x200000, RZ, 0xfc, !PT ;  /* 0x0020000010100812 */ /* 0x000fe400078efcff */
[----:B------:R-:W-:-:S02]  /*18170*/  FSEL R123, R123, -INF , !P1 ;  /* 0xff8000007b7b7808 */ /* 0x000fc40004800000 */
[----:B------:R-:W-:Y:S02]  /*18180*/  LOP3.LUT P1, RZ, R16, 0x20000, RZ, 0xc0, !PT ;  /* 0x0002000010ff7812 */ /* 0x000fe4000782c0ff */
[C---:B------:R-:W-:Y:S02]  /*18190*/  ISETP.GT.AND P2, PT, R21.reuse, 0x8, !P2 ;  /* 0x000000081500780c */ /* 0x040fe40005744270 */
[----:B------:R-:W-:Y:S02]  /*181a0*/  ISETP.GT.AND P1, PT, R21, 0x18, !P1 ;  /* 0x000000181500780c */ /* 0x000fe40004f24270 */
[C---:B------:R-:W-:Y:S02]  /*181b0*/  ISETP.LT.OR P2, PT, R15.reuse, 0x9, P2 ;  /* 0x000000090f00780c */ /* 0x040fe40001741670 */
[----:B------:R-:W-:Y:S02]  /*181c0*/  ISETP.LT.OR P1, PT, R15, 0x19, P1 ;  /* 0x000000190f00780c */ /* 0x000fe40000f21670 */
[----:B------:R-:W-:-:S02]  /*181d0*/  FSEL R126, R126, -INF , !P2 ;  /* 0xff8000007e7e7808 */ /* 0x000fc40005000000 */
[----:B------:R-:W-:Y:S02]  /*181e0*/  LOP3.LUT P2, RZ, R16, 0x10000, RZ, 0xc0, !PT ;  /* 0x0001000010ff7812 */ /* 0x000fe4000784c0ff */
[----:B------:R-:W-:Y:S02]  /*181f0*/  FSEL R134, R134, -INF , !P1 ;  /* 0xff80000086867808 */ /* 0x000fe40004800000 */
[----:B------:R-:W-:Y:S02]  /*18200*/  ISETP.GT.AND P1, PT, R21, 0x19, !P2 ;  /* 0x000000191500780c */ /* 0x000fe40005724270 */
[----:B------:R-:W-:Y:S02]  /*18210*/  LOP3.LUT P0, RZ, R16, 0x8000, RZ, 0xc0, !PT ;  /* 0x0000800010ff7812 */ /* 0x000fe4000780c0ff */
        /* <DEDUP_REMOVED lines=13> */
[----:B------:R-:W-:-:S02]  /*182f0*/  LOP3.LUT P1, RZ, R16, 0x2000, RZ, 0xc0, !PT ;  /* 0x0000200010ff7812 */ /* 0x000fc4000782c0ff */
[----:B------:R-:W-:Y:S02]  /*18300*/  FMNMX.FTZ R0, R129, R0, !PT ;  /* 0x0000000081007209 */ /* 0x000fe40007810000 */
        /* <DEDUP_REMOVED lines=31> */
[----:B------:R-:W-:Y:S02]  /*18500*/  ISETP.GT.AND P5, PT, R21, 0x11, !P5 ;  /* 0x000000111500780c */ /* 0x000fe40006fa4270 */
[----:B------:R-:W-:Y:S02]  /*18510*/  FSEL R150, R150, -INF , !P1 ;  /* 0xff80000096967808 */ /* 0x000fe40004800000 */
[----:B------:R-:W-:Y:S02]  /*18520*/  LOP3.LUT P1, RZ, R16, 0x100, RZ, 0xc0, !PT ;  /* 0x0000010010ff7812 */ /* 0x000fe4000782c0ff */
[----:B------:R-:W-:-:S02]  /*18530*/  FMNMX.FTZ R0, R157, R0, !PT ;  /* 0x000000009d007209 */ /* 0x000fc40007810000 */
[----:B------:R-:W-:Y:S02]  /*18540*/  ISETP.GT.AND P1, PT, R21, 0x39, !P1 ;  /* 0x000000391500780c */ /* 0x000fe40004f24270 */
[C---:B------:R-:W-:Y:S02]  /*18550*/  ISETP.LT.OR P5, PT, R15.reuse, 0x12, P5 ;  /* 0x000000120f00780c */ /* 0x040fe40002fa1670 */
[----:B------:R-:W-:Y:S02]  /*18560*/  ISETP.LT.OR P1, PT, R15, 0x3a, P1 ;  /* 0x0000003a0f00780c */ /* 0x000fe40000f21670 */
[----:B------:R-:W-:Y:S02]  /*18570*/  FMNMX.FTZ R0, R160, R0, !PT ;  /* 0x00000000a0007209 */ /* 0x000fe40007810000 */
[----:B------:R-:W-:Y:S02]  /*18580*/  FSEL R151, R151, -INF , !P1 ;  /* 0xff80000097977808 */ /* 0x000fe40004800000 */
[----:B------:R-:W-:-:S02]  /*18590*/  FSEL R131, R131, -INF , !P5 ;  /* 0xff80000083837808 */ /* 0x000fc40006800000 */
[C---:B------:R-:W-:Y:S02]  /*185a0*/  LOP3.LUT P1, RZ, R16.reuse, 0x80, RZ, 0xc0, !PT ;  /* 0x0000008010ff7812 */ /* 0x040fe4000782c0ff */
[----:B------:R-:W-:Y:S02]  /*185b0*/  LOP3.LUT P5, RZ, R16, 0x40, RZ, 0xc0, !PT ;  /* 0x0000004010ff7812 */ /* 0x000fe400078ac0ff */
[----:B------:R-:W-:Y:S02]  /*185c0*/  FMNMX.FTZ R0, R161, R0, !PT ;  /* 0x00000000a1007209 */ /* 0x000fe40007810000 */
[C---:B------:R-:W-:Y:S02]  /*185d0*/  ISETP.GT.AND P3, PT, R21.reuse, 0x9, !P3 ;  /* 0x000000091500780c */ /* 0x040fe40005f64270 */
[C---:B------:R-:W-:Y:S02]  /*185e0*/  ISETP.GT.AND P4, PT, R21.reuse, 0x10, !P4 ;  /* 0x000000101500780c */ /* 0x040fe40006784270 */
[----:B------:R-:W-:-:S02]  /*185f0*/  ISETP.GT.AND P1, PT, R21, 0x40, !P1 ;  /* 0x000000401500780c */ /* 0x000fc40004f24270 */
[----:B------:R-:W-:Y:S02]  /*18600*/  ISETP.GT.AND P5, PT, R21, 0x41, !P5 ;  /* 0x000000411500780c */ /* 0x000fe40006fa4270 */
[----:B------:R-:W-:Y:S02]  /*18610*/  FMNMX.FTZ R0, R164, R0, !PT ;  /* 0x00000000a4007209 */ /* 0x000fe40007810000 */
[C---:B------:R-:W-:Y:S02]  /*18620*/  ISETP.LT.OR P3, PT, R15.reuse, 0xa, P3 ;  /* 0x0000000a0f00780c */ /* 0x040fe40001f61670 */
[C---:B------:R-:W-:Y:S02]  /*18630*/  ISETP.LT.OR P4, PT, R15.reuse, 0x11, P4 ;  /* 0x000000110f00780c */ /* 0x040fe40002781670 */
[----:B------:R-:W-:Y:S02]  /*18640*/  ISETP.LT.OR P1, PT, R15, 0x41, P1 ;  /* 0x000000410f00780c */ /* 0x000fe40000f21670 */
[----:B------:R-:W-:-:S02]  /*18650*/  FMNMX.FTZ R0, R165, R0, !PT ;  /* 0x00000000a5007209 */ /* 0x000fc40007810000 */
[----:B------:R-:W-:Y:S02]  /*18660*/  FSEL R127, R127, -INF , !P3 ;  /* 0xff8000007f7f7808 */ /* 0x000fe40005800000 */
[----:B------:R-:W-:Y:S01]  /*18670*/  FSEL R130, R130, -INF , !P4 ;  /* 0xff80000082827808 */ /* 0x000fe20006000000 */
[----:B------:R-:W0:Y:S01]  /*18680*/  SHFL.BFLY PT, R2, R0, 0x2, 0x1f ;  /* 0x0c401f0000027f89 */ /* 0x000e2200000e0000 */
[----:B------:R-:W-:Y:S02]  /*18690*/  FSEL R154, R154, -INF , !P1 ;  /* 0xff8000009a9a7808 */ /* 0x000fe40004800000 */
[C---:B------:R-:W-:Y:S02]  /*186a0*/  LOP3.LUT P4, RZ, R16.reuse, 0x20, RZ, 0xc0, !PT ;  /* 0x0000002010ff7812 */ /* 0x040fe4000788c0ff */
[C---:B------:R-:W-:Y:S02]  /*186b0*/  LOP3.LUT P6, RZ, R16.reuse, 0x10, RZ, 0xc0, !PT ;  /* 0x0000001010ff7812 */ /* 0x040fe400078cc0ff */
[----:B------:R-:W-:-:S02]  /*186c0*/  LOP3.LUT P3, RZ, R16, 0x8, RZ, 0xc0, !PT ;  /* 0x0000000810ff7812 */ /* 0x000fc4000786c0ff */
[C---:B------:R-:W-:Y:S02]  /*186d0*/  LOP3.LUT P2, RZ, R16.reuse, 0x4, RZ, 0xc0, !PT ;  /* 0x0000000410ff7812 */ /* 0x040fe4000784c0ff */
[C---:B------:R-:W-:Y:S02]  /*186e0*/  LOP3.LUT P0, RZ, R16.reuse, 0x1, RZ, 0xc0, !PT ;  /* 0x0000000110ff7812 */ /* 0x040fe4000780c0ff */
[C---:B------:R-:W-:Y:S02]  /*186f0*/  LOP3.LUT P1, RZ, R16.reuse, 0x2, RZ, 0xc0, !PT ;  /* 0x0000000210ff7812 */ /* 0x040fe4000782c0ff */
[----:B------:R-:W-:Y:S02]  /*18700*/  LOP3.LUT R16, R16, 0xff7fffff, RZ, 0xc0, !PT ;  /* 0xff7fffff10107812 */ /* 0x000fe400078ec0ff */
[----:B------:R-:W-:Y:S02]  /*18710*/  ISETP.GT.AND P4, PT, R21, 0x48, !P4 ;  /* 0x000000481500780c */ /* 0x000fe40006784270 */
[----:B------:R-:W-:-:S02]  /*18720*/  @P5 LOP3.LUT R16, R16, 0x800000, RZ, 0xfc, !PT ;  /* 0x0080000010105812 */ /* 0x000fc400078efcff */
[----:B------:R-:W-:Y:S02]  /*18730*/  ISETP.LT.OR P4, PT, R15, 0x49, P4 ;  /* 0x000000490f00780c */ /* 0x000fe40002781670 */
[C---:B------:R-:W-:Y:S02]  /*18740*/  LOP3.LUT P5, RZ, R16.reuse, 0x40000, RZ, 0xc0, !PT ;  /* 0x0004000010ff7812 */ /* 0x040fe400078ac0ff */
[----:B------:R-:W-:Y:S02]  /*18750*/  LOP3.LUT R16, R16, 0xfffffffd, RZ, 0xc0, !PT ;  /* 0xfffffffd10107812 */ /* 0x000fe400078ec0ff */
[C---:B------:R-:W-:Y:S02]  /*18760*/  ISETP.GT.AND P5, PT, R21.reuse, 0x59, !P5 ;  /* 0x000000591500780c */ /* 0x040fe40006fa4270 */
[----:B0-----:R-:W-:Y:S01]  /*18770*/  FMNMX.FTZ R2, R0, R2, !PT ;  /* 0x0000000200027209 */ /* 0x001fe20007810000 */
[----:B------:R-:W-:Y:S01]  /*18780*/  IMAD.U32 R0, RZ, RZ, UR47 ;  /* 0x0000002fff007e24 */ /* 0x000fe2000f8e00ff */
[----:B------:R-:W-:-:S02]  /*18790*/  ISETP.GT.AND P6, PT, R21, 0x49, !P6 ;  /* 0x000000491500780c */ /* 0x000fc400077c4270 */
[C---:B------:R-:W-:Y:S01]  /*187a0*/  ISETP.GT.AND P0, PT, R21.reuse, RZ, !P0 ;  /* 0x000000ff1500720c */ /* 0x040fe20004704270 */
[----:B------:R-:W0:Y:S01]  /*187b0*/  SHFL.BFLY PT, R12, R2, 0x1, 0x1f ;  /* 0x0c201f00020c7f89 */ /* 0x000e2200000e0000 */
[----:B------:R-:W-:Y:S02]  /*187c0*/  ISETP.GT.AND P3, PT, R21, 0x50, !P3 ;  /* 0x000000501500780c */ /* 0x000fe40005f64270 */
[----:B------:R-:W-:Y:S02]  /*187d0*/  ISETP.LT.OR P0, PT, R15, 0x1, P0 ;  /* 0x000000010f00780c */ /* 0x000fe40000701670 */
[----:B------:R-:W-:Y:S02]  /*187e0*/  ISETP.GT.AND P2, PT, R21, 0x51, !P2 ;  /* 0x000000511500780c */ /* 0x000fe40005744270 */
[----:B------:R-:W-:Y:S02]  /*187f0*/  @P5 LOP3.LUT R16, R16, 0x2, RZ, 0xfc, !PT ;  /* 0x0000000210105812 */ /* 0x000fe400078efcff */
[----:B------:R-:W-:-:S02]  /*18800*/  FSEL R122, R122, -INF , !P0 ;  /* 0xff8000007a7a7808 */ /* 0x000fc40004000000 */
[C---:B------:R-:W-:Y:S02]  /*18810*/  LOP3.LUT P5, RZ, R16.reuse, 0x800000, RZ, 0xc0, !PT ;  /* 0x0080000010ff7812 */ /* 0x040fe400078ac0ff */
[----:B------:R-:W-:Y:S02]  /*18820*/  LOP3.LUT R16, R16, 0xfffffff7, RZ, 0xc0, !PT ;  /* 0xfffffff710107812 */ /* 0x000fe400078ec0ff */
[C---:B------:R-:W-:Y:S02]  /*18830*/  ISETP.LT.OR P5, PT, R15.reuse, 0x42, P5 ;  /* 0x000000420f00780c */ /* 0x040fe40002fa1670 */
[----:B------:R-:W-:Y:S02]  /*18840*/  ISETP.LT.OR P3, PT, R15, 0x51, P3 ;  /* 0x000000510f00780c */ /* 0x000fe40001f61670 */
[----:B------:R-:W-:Y:S02]  /*18850*/  ISETP.GT.AND P1, PT, R21, 0x58, !P1 ;  /* 0x000000581500780c */ /* 0x000fe40004f24270 */
[----:B------:R-:W-:-:S02]  /*18860*/  ISETP.LT.OR P2, PT, R15, 0x52, P2 ;  /* 0x000000520f00780c */ /* 0x000fc40001741670 */
[----:B------:R-:W-:Y:S02]  /*18870*/  FSEL R162, R162, -INF , !P3 ;  /* 0xff800000a2a27808 */ /* 0x000fe40005800000 */
[----:B0-----:R-:W-:Y:S02]  /*18880*/  FMNMX.FTZ R12, R2, R12, !PT ;  /* 0x0000000c020c7209 */ /* 0x001fe40007810000 */
[----:B------:R-:W-:Y:S02]  /*18890*/  ISETP.LT.OR P1, PT, R15, 0x59, P1 ;  /* 0x000000590f00780c */ /* 0x000fe40000f21670 */
[----:B------:R-:W-:Y:S01]  /*188a0*/  @P5 LOP3.LUT R16, R16, 0x8, RZ, 0xfc, !PT ;  /* 0x0000000810105812 */ /* 0x000fe200078efcff */
[----:B------:R-:W-:Y:S01]  /*188b0*/  FMUL.FTZ R13, R12, R0 ;  /* 0x000000000c0d7220 */ /* 0x000fe20000410000 */
[----:B------:R-:W-:Y:S02]  /*188c0*/  FSEL R163, R163, -INF , !P2 ;  /* 0xff800000a3a37808 */ /* 0x000fe40005000000 */
[----:B------:R-:W-:-:S02]  /*188d0*/  LOP3.LUT P5, RZ, R16, 0x2, RZ, 0xc0, !PT ;  /* 0x0000000210ff7812 */ /* 0x000fc400078ac0ff */
[----:B------:R-:W-:Y:S02]  /*188e0*/  LOP3.LUT R16, R16, 0xfffffffb, RZ, 0xc0, !PT ;  /* 0xfffffffb10107812 */ /* 0x000fe400078ec0ff */
[C---:B------:R-:W-:Y:S02]  /*188f0*/  ISETP.LT.OR P5, PT, R15.reuse, 0x5a, P5 ;  /* 0x0000005a0f00780c */ /* 0x040fe40002fa1670 */
[----:B------:R-:W-:Y:S02]  /*18900*/  @P4 LOP3.LUT R16, R16, 0x4, RZ, 0xfc, !PT ;  /* 0x0000000410104812 */ /* 0x000fe400078efcff */
[----:B------:R-:W-:Y:S02]  /*18910*/  ISETP.LT.OR P4, PT, R15, 0x4a, P6 ;  /* 0x0000004a0f00780c */ /* 0x000fe40003781670 */
[----:B------:R-:W-:Y:S02]  /*18920*/  FSETP.NEU.FTZ.AND P6, PT, R12, -INF , PT ;  /* 0xff8000000c00780b */ /* 0x000fe40003fdd000 */
[----:B------:R-:W-:-:S02]  /*18930*/  LOP3.LUT R16, R16, 0xffbfffff, RZ, 0xc0, !PT ;  /* 0xffbfffff10107812 */ /* 0x000fc400078ec0ff */
[----:B------:R-:W-:Y:S02]  /*18940*/  FSEL R2, R12, RZ, P6 ;  /* 0x000000ff0c027208 */ /* 0x000fe40003000000 */
[----:B------:R-:W-:Y:S02]  /*18950*/  FSEL R13, R13, RZ, P6 ;  /* 0x000000ff0d0d7208 */ /* 0x000fe40003000000 */
[----:B------:R-:W-:Y:S01]  /*18960*/  FSEL R166, R166, -INF , !P1 ;  /* 0xff800000a6a67808 */ /* 0x000fe20004800000 */
[----:B------:R-:W-:Y:S01]  /*18970*/  FADD.FTZ R2, -R2, R4 ;  /* 0x0000000402027221 */ /* 0x000fe20000010100 */
[----:B------:R-:W-:Y:S01]  /*18980*/  FMNMX.FTZ R4, R122, R3, !PT ;  /* 0x000000037a047209 */ /* 0x000fe20007810000 */
[-CC-:B------:R-:W-:Y:S01]  /*18990*/  FFMA.FTZ R120, R120, R0.reuse, -R13.reuse ;  /* 0x0000000078787223 */ /* 0x180fe2000001080d */
[----:B------:R-:W-:Y:S01]  /*189a0*/  @P4 LOP3.LUT R16, R16, 0x400000, RZ, 0xfc, !PT ;  /* 0x0040000010104812 */ /* 0x000fe200078efcff */
[--C-:B------:R-:W-:Y:S01]  /*189b0*/  FFMA.FTZ R121, R121, R0, -R13.reuse ;  /* 0x0000000079797223 */ /* 0x100fe2000001080d */
[----:B------:R-:W-:Y:S01]  /*189c0*/  FMNMX.FTZ R4, R123, R4, !PT ;  /* 0x000000047b047209 */ /* 0x000fe20007810000 */
[-CC-:B------:R-:W-:Y:S01]  /*189d0*/  FFMA.FTZ R124, R124, R0.reuse, -R13.reuse ;  /* 0x000000007c7c7223 */ /* 0x180fe2000001080d */
[----:B------:R-:W-:Y:S01]  /*189e0*/  LOP3.LUT P4, RZ, R16, 0x8, RZ, 0xc0, !PT ;  /* 0x0000000810ff7812 */ /* 0x000fe2000788c0ff */
[--C-:B------:R-:W-:Y:S01]  /*189f0*/  FFMA.FTZ R125, R125, R0, -R13.reuse ;  /* 0x000000007d7d7223 */ /* 0x100fe2000001080d */
[----:B------:R-:W-:Y:S01]  /*18a00*/  FMNMX.FTZ R4, R126, R4, !PT ;  /* 0x000000047e047209 */ /* 0x000fe20007810000 */
[-CC-:B------:R-:W-:Y:S01]  /*18a10*/  FFMA.FTZ R128, R128, R0.reuse, -R13.reuse ;  /* 0x0000000080807223 */ /* 0x180fe2000001080d */
[----:B------:R-:W-:Y:S01]  /*18a20*/  LOP3.LUT P6, RZ, R16, 0x4, RZ, 0xc0, !PT ;  /* 0x0000000410ff7812 */ /* 0x000fe200078cc0ff */
[--C-:B------:R-:W-:Y:S01]  /*18a30*/  FFMA.FTZ R129, R129, R0, -R13.reuse ;  /* 0x0000000081817223 */ /* 0x100fe2000001080d */
[----:B------:R-:W-:Y:S01]  /*18a40*/  FMNMX.FTZ R4, R127, R4, !PT ;  /* 0x000000047f047209 */ /* 0x000fe20007810000 */
[-CC-:B------:R-:W-:Y:S01]  /*18a50*/  FFMA.FTZ R132, R132, R0.reuse, -R13.reuse ;  /* 0x0000000084847223 */ /* 0x180fe2000001080d */
[----:B------:R-:W-:Y:S01]  /*18a60*/  FSEL R155, R155, -INF , !P4 ;  /* 0xff8000009b9b7808 */ /* 0x000fe20006000000 */
        /* <DEDUP_REMOVED lines=19> */
[-CC-:B------:R-:W-:Y:S01]  /*18ba0*/  FFMA.FTZ R153, R153, R0.reuse, -R13.reuse ;  /* 0x0000000099997223 */ /* 0x180fe2000001080d */
[--C-:B------:R-:W-:Y:S01]  /*18bb0*/  FFMA.FTZ R156, R156, R0, -R13.reuse ;  /* 0x000000009c9c7223 */ /* 0x100fe2000001080d */
[----:B------:R-:W-:Y:S01]  /*18bc0*/  FMNMX.FTZ R4, R139, R4, !PT ;  /* 0x000000048b047209 */ /* 0x000fe20007810000 */
[-CC-:B------:R-:W-:Y:S01]  /*18bd0*/  FFMA.FTZ R157, R157, R0.reuse, -R13.reuse ;  /* 0x000000009d9d7223 */ /* 0x180fe2000001080d */
[-CC-:B------:R-:W-:Y:S01]  /*18be0*/  FFMA.FTZ R160, R160, R0.reuse, -R13.reuse ;  /* 0x00000000a0a07223 */ /* 0x180fe2000001080d */
[--C-:B------:R-:W-:Y:S01]  /*18bf0*/  FFMA.FTZ R161, R161, R0, -R13.reuse ;  /* 0x00000000a1a17223 */ /* 0x100fe2000001080d */
[----:B------:R-:W-:Y:S01]  /*18c00*/  FMNMX.FTZ R4, R142, R4, !PT ;  /* 0x000000048e047209 */ /* 0x000fe20007810000 */
[-CC-:B------:R-:W-:Y:S01]  /*18c10*/  FFMA.FTZ R164, R164, R0.reuse, -R13.reuse ;  /* 0x00000000a4a47223 */ /* 0x180fe2000001080d */
[-C--:B------:R-:W-:Y:S01]  /*18c20*/  FFMA.FTZ R165, R165, R0.reuse, -R13 ;  /* 0x00000000a5a57223 */ /* 0x080fe2000001080d */
[----:B------:R-:W-:Y:S01]  /*18c30*/  FMUL.FTZ R2, R2, R0 ;  /* 0x0000000002027220 */ /* 0x000fe20000410000 */
[----:B------:R-:W-:Y:S01]  /*18c40*/  FMNMX.FTZ R4, R143, R4, !PT ;  /* 0x000000048f047209 */ /* 0x000fe20007810000 */
[----:B------:R-:W-:Y:S01]  /*18c50*/  MUFU.EX2 R120, R120 ;  /* 0x0000007800787308 */ /* 0x000fe20000000800 */
[----:B------:R-:W-:-:S02]  /*18c60*/  LOP3.LUT P0, RZ, R16, 0x200000, RZ, 0xc0, !PT ;  /* 0x0020000010ff7812 */ /* 0x000fc4000780c0ff */
        /* <DEDUP_REMOVED lines=8> */
[----:B------:R-:W2:Y:S01]  /*18cf0*/  MUFU.EX2 R124, R124 ;  /* 0x0000007c007c7308 */ /* 0x000ea20000000800 */
[----:B0-----:R-:W-:Y:S02]  /*18d00*/  FFMA.FTZ R8, R6, R8, R120 ;  /* 0x0000000806087223 */ /* 0x001fe40000010078 */
        /* <DEDUP_REMOVED lines=8> */
[----:B------:R-:W-:Y:S04]  /*18d90*/  MUFU.EX2 R129, R129 ;  /* 0x0000008100817308 */ /* 0x000fe80000000800 */
[----:B------:R-:W0:Y:S04]  /*18da0*/  SHFL.BFLY PT, R4, R13, 0x2, 0x1f ;  /* 0x0c401f000d047f89 */ /* 0x000e2800000e0000 */
        /* <DEDUP_REMOVED lines=11> */
[C---:B------:R-:W-:Y:S02]  /*18e60*/  FMUL.FTZ R15, R13.reuse, R0 ;  /* 0x000000000d0f7220 */ /* 0x040fe40000410000 */
[----:B------:R-:W-:Y:S01]  /*18e70*/  MUFU.EX2 R145, R145 ;  /* 0x0000009100917308 */ /* 0x000fe20000000800 */
[----:B------:R-:W-:Y:S02]  /*18e80*/  FSEL R4, R13, RZ, P1 ;  /* 0x000000ff0d047208 */ /* 0x000fe40000800000 */
[----:B------:R-:W-:-:S03]  /*18e90*/  FSEL R15, R15, RZ, P1 ;  /* 0x000000ff0f0f7208 */ /* 0x000fc60000800000 */
[----:B------:R-:W-:Y:S02]  /*18ea0*/  FADD.FTZ R3, -R4, R3 ;  /* 0x0000000304037221 */ /* 0x000fe40000010100 */
        /* <DEDUP_REMOVED lines=14> */
[----:B------:R1:W0:Y:S01]  /*18f90*/  MUFU.EX2 R2, R3 ;  /* 0x0000000300027308 */ /* 0x0002220000000800 */
[-CC-:B------:R-:W-:Y:S01]  /*18fa0*/  FFMA.FTZ R146, R146, R0.reuse, -R15.reuse ;  /* 0x0000000092927223 */ /* 0x180fe2000001080f */
[-CC-:B------:R-:W-:Y:S01]  /*18fb0*/  FFMA.FTZ R147, R147, R0.reuse, -R15.reuse ;  /* 0x0000000093937223 */ /* 0x180fe2000001080f */
[-CC-:B------:R-:W-:Y:S01]  /*18fc0*/  FFMA.FTZ R150, R150, R0.reuse, -R15.reuse ;  /* 0x0000000096967223 */ /* 0x180fe2000001080f */
[-CC-:B------:R-:W-:Y:S01]  /*18fd0*/  FFMA.FTZ R151, R151, R0.reuse, -R15.reuse ;  /* 0x0000000097977223 */ /* 0x180fe2000001080f */
[-CC-:B------:R-:W-:Y:S01]  /*18fe0*/  FFMA.FTZ R154, R154, R0.reuse, -R15.reuse ;  /* 0x000000009a9a7223 */ /* 0x180fe2000001080f */
[-CC-:B------:R-:W-:Y:S01]  /*18ff0*/  FFMA.FTZ R155, R155, R0.reuse, -R15.reuse ;  /* 0x000000009b9b7223 */ /* 0x180fe2000001080f */
[-CC-:B------:R-:W-:Y:S01]  /*19000*/  FFMA.FTZ R158, R158, R0.reuse, -R15.reuse ;  /* 0x000000009e9e7223 */ /* 0x180fe2000001080f */
[----:B------:R-:W3:Y:S01]  /*19010*/  MUFU.EX2 R123, R123 ;  /* 0x0000007b007b7308 */ /* 0x000ee20000000800 */
[----:B-1----:R-:W-:Y:S01]  /*19020*/  FADD.FTZ R3, R121, R8 ;  /* 0x0000000879037221 */ /* 0x002fe20000010000 */
[-CC-:B------:R-:W-:Y:S01]  /*19030*/  FFMA.FTZ R159, R159, R0.reuse, -R15.reuse ;  /* 0x000000009f9f7223 */ /* 0x180fe2000001080f */
[-CC-:B------:R-:W-:Y:S01]  /*19040*/  FFMA.FTZ R162, R162, R0.reuse, -R15.reuse ;  /* 0x00000000a2a27223 */ /* 0x180fe2000001080f */
[-C--:B------:R-:W-:Y:S01]  /*19050*/  FFMA.FTZ R163, R163, R0.reuse, -R15 ;  /* 0x00000000a3a37223 */ /* 0x080fe2000001080f */
[----:B--2---:R-:W-:Y:S01]  /*19060*/  FADD.FTZ R3, R124, R3 ;  /* 0x000000037c037221 */ /* 0x004fe20000010000 */
[-CC-:B------:R-:W-:Y:S01]  /*19070*/  FFMA.FTZ R166, R166, R0.reuse, -R15.reuse ;  /* 0x00000000a6a67223 */ /* 0x180fe2000001080f */
[----:B------:R-:W-:Y:S01]  /*19080*/  FFMA.FTZ R15, R167, R0, -R15 ;  /* 0x00000000a70f7223 */ /* 0x000fe2000001080f */
[----:B------:R-:W1:Y:S01]  /*19090*/  MUFU.EX2 R126, R126 ;  /* 0x0000007e007e7308 */ /* 0x000e620000000800 */
[----:B0-----:R-:W-:Y:S01]  /*190a0*/  FFMA.FTZ R7, R2, R7, R122 ;  /* 0x0000000702077223 */ /* 0x001fe2000001007a */
[----:B------:R-:W-:-:S04]  /*190b0*/  FADD.FTZ R3, R125, R3 ;  /* 0x000000037d037221 */ /* 0x000fc80000010000 */
        /* <DEDUP_REMOVED lines=76> */
.L_x_5054:
[----:B------:R-:W-:Y:S01]  /*19580*/  ISETP.GT.AND P1, PT, R5, R228, PT ;  /* 0x000000e40500720c */ /* 0x000fe20003f24270 */
[----:B------:R-:W-:Y:S01]  /*19590*/  VIADD R20, R20, 0x30860 ;  /* 0x0003086014147836 */ /* 0x000fe20000000000 */
[----:B------:R-:W-:Y:S01]  /*195a0*/  F2FP.F16.F32.PACK_AB R188, R121, R120 ;  /* 0x0000007879bc723e */ /* 0x000fe200000000ff */
[----:B------:R-:W-:Y:S01]  /*195b0*/  VIADD R5, R5, 0xffffffff ;  /* 0xffffffff05057836 */ /* 0x000fe20000000000 */
        /* <DEDUP_REMOVED lines=29> */
[----:B0-----:R-:W-:Y:S06]  /*19790*/  @P1 BRA `(.L_x_5055) ;  /* 0xffffffc8004c1947 */ /* 0x001fec000383ffff */
[----:B------:R-:W-:Y:S05]  /*197a0*/  BSYNC B0 ;  /* 0x0000000000007941 */ /* 0x000fea0003800000 */
.L_x_5034:
[----:B------:R-:W-:Y:S02]  /*197b0*/  IMAD.MOV.U32 R3, RZ, RZ, R13 ;  /* 0x000000ffff037224 */ /* 0x000fe400078e000d */
[----:B------:R-:W-:Y:S02]  /*197c0*/  IMAD.MOV.U32 R4, RZ, RZ, R12 ;  /* 0x000000ffff047224 */ /* 0x000fe400078e000c */
[----:B------:R-:W-:Y:S02]  /*197d0*/  IMAD.MOV.U32 R194, RZ, RZ, R10 ;  /* 0x000000ffffc27224 */ /* 0x000fe400078e000a */
[----:B------:R-:W-:-:S07]  /*197e0*/  IMAD.MOV.U32 R197, RZ, RZ, R11 ;  /* 0x000000ffffc57224 */ /* 0x000fce00078e000b */
.L_x_5033:
[----:B------:R-:W-:Y:S05]  /*197f0*/  BSYNC B1 ;  /* 0x0000000000017941 */ /* 0x000fea0003800000 */
.L_x_5032:
        /* <DEDUP_REMOVED lines=13> */
[----:B------:R-:W-:-:S04]  /*198d0*/  IADD3 R10, R201, 0x1, -R200 ;  /* 0x00000001c90a7810 */ /* 0x000fc80007ffe8c8 */
[----:B------:R-:W-:-:S05]  /*198e0*/  IADD3 R11, R10, R11, RZ ;  /* 0x0000000b0a0b7210 */ /* 0x000fca0007ffe0ff */
[----:B------:R-:W-:Y:S02]  /*198f0*/  IMAD.IADD R9, R11, 0x1, -R9 ;  /* 0x000000010b097824 */ /* 0x000fe400078e0a09 */
[----:B------:R-:W-:Y:S01]  /*19900*/  @P1 LOP3.LUT R16, R16, 0x100000, RZ, 0xfc, !PT ;  /* 0x0010000010101812 */ /* 0x000fe200078efcff */
        /* <DEDUP_REMOVED lines=12> */
.L_x_5058:
[----:B------:R-:W-:-:S13]  /*199d0*/  ISETP.NE.AND P1, PT, R13, 0x1, PT ;  /* 0x000000010d00780c */ /* 0x000fda0003f25270 */
[----:B------:R-:W0:Y:S02]  /*199e0*/  @P1 LDC.64 R10, c[0x0][0x9e8] ;  /* 0x00027a00ff0a1b82 */ /* 0x000e240000000a00 */
[----:B0-----:R-:W-:-:S05]  /*199f0*/  @P1 IMAD.HI.U32 R10, R12, R10, RZ ;  /* 0x0000000a0c0a1227 */ /* 0x001fca00078e00ff */
[----:B------:R-:W-:-:S07]  /*19a00*/  @P1 SHF.R.U32.HI R12, RZ, R11, R10 ;  /* 0x0000000bff0c1219 */ /* 0x000fce000001160a */
.L_x_5059:
[----:B------:R-:W-:Y:S05]  /*19a10*/  BSYNC B0 ;  /* 0x0000000000007941 */ /* 0x000fea0003800000 */
.L_x_5057:
[----:B------:R-:W-:-:S05]  /*19a20*/  IMAD R12, R12, R13, RZ ;  /* 0x0000000d0c0c7224 */ /* 0x000fca00078e02ff */
[----:B------:R-:W-:-:S07]  /*19a30*/  VIMNMX R9, R9, R12, !PT ;  /* 0x0000000c09097248 */ /* 0x000fce0007fe0100 */
.L_x_5056:
[----:B------:R-:W2:Y:S01]  /*19a40*/  LDL R11, [R1+0x40] ;  /* 0x00004000010b7983 */ /* 0x000ea20000100800 */
[----:B------:R-:W-:Y:S01]  /*19a50*/  VIADD R9, R9, 0x5f ;  /* 0x0000005f09097836 */ /* 0x000fe20000000000 */
[----:B------:R-:W-:Y:S03]  /*19a60*/  BSSY B0, `(.L_x_5060) ;  /* 0x000023d000007945 */ /* 0x000fe60003800000 */
[----:B------:R-:W-:-:S05]  /*19a70*/  IMAD.HI R9, R9, 0x2aaaaaab, RZ ;  /* 0x2aaaaaab09097827 */ /* 0x000fca00078e02ff */
[----:B------:R-:W-:-:S04]  /*19a80*/  SHF.R.U32.HI R10, RZ, 0x1f, R9 ;  /* 0x0000001fff0a7819 */ /* 0x000fc80000011609 */
[----:B------:R-:W-:-:S04]  /*19a90*/  LEA.HI.SX32 R10, R9, R10, 0x1c ;  /* 0x0000000a090a7211 */ /* 0x000fc800078fe2ff */
[----:B--2---:R-:W-:-:S04]  /*19aa0*/  VIMNMX R228, R11, R10, !PT ;  /* 0x0000000a0be47248 */ /* 0x004fc80007fe0100 */
[----:B------:R-:W-:-:S13]  /*19ab0*/  ISETP.GE.AND P1, PT, R5, R228, PT ;  /* 0x000000e40500720c */ /* 0x000fda0003f26270 */
[----:B------:R-:W-:Y:S05]  /*19ac0*/  @!P1 BRA `(.L_x_5061) ;  /* 0x0000002000d89947 */ /* 0x000fea0003800000 */
[----:B------:R-:W-:Y:S01]  /*19ad0*/  BSSY B1, `(.L_x_5061) ;  /* 0x0000235000017945 */ /* 0x000fe20003800000 */
[----:B------:R-:W-:Y:S02]  /*19ae0*/  IMAD.MOV.U32 R9, RZ, RZ, R3 ;  /* 0x000000ffff097224 */ /* 0x000fe400078e0003 */
[----:B------:R-:W-:Y:S02]  /*19af0*/  IMAD.MOV.U32 R10, RZ, RZ, R4 ;  /* 0x000000ffff0a7224 */ /* 0x000fe400078e0004 */
[----:B------:R-:W-:Y:S02]  /*19b00*/  IMAD.MOV.U32 R11, RZ, RZ, R197 ;  /* 0x000000ffff0b7224 */ /* 0x000fe400078e00c5 */
[----:B------:R-:W-:-:S07]  /*19b10*/  IMAD.MOV.U32 R12, RZ, RZ, R194 ;  /* 0x000000ffff0c7224 */ /* 0x000fce00078e00c2 */
.L_x_5074:
[----:B------:R-:W-:-:S04]  /*19b20*/  ISETP.NE.AND P1, PT, R12, 0x1, PT ;  /* 0x000000010c00780c */ /* 0x000fc80003f25270 */
[----:B------:R-:W-:-:S04]  /*19b30*/  SEL R197, RZ, 0x1, P1 ;  /* 0x00000001ffc57807 */ /* 0x000fc80000800000 */
[----:B------:R-:W-:Y:S01]  /*19b40*/  LOP3.LUT R197, R11, R197, RZ, 0x3c, !PT ;  /* 0x000000c50bc57212 */ /* 0x000fe200078e3cff */
[----:B------:R-:W-:Y:S06]  /*19b50*/  @!P0 BRA `(.L_x_5062) ;  /* 0x0000000000048947 */ /* 0x000fec0003800000 */
[----:B------:R-:W-:Y:S01]  /*19b60*/  BPT.TRAP 0x1 ;  /* 0x000000040000795c */ /* 0x000fe20000300000 */
.L_x_5062:
        /* <DEDUP_REMOVED lines=8> */
.L_x_5063:
[----:B------:R-:W-:Y:S01]  /*19bf0*/  IMAD R126, R194, 0x900, R218 ;  /* 0x00000900c27e7824 */ /* 0x000fe200078e02da */
[----:B------:R-:W-:Y:S03]  /*19c00*/  BSSY B2, `(.L_x_5064) ;  /* 0x0000006000027945 */ /* 0x000fe60003800000 */
[C---:B------:R-:W-:Y:S02]  /*19c10*/  VIADD R122, R126.reuse, 0x2 ;  /* 0x000000027e7a7836 */ /* 0x040fe40000000000 */
[----:B------:R-:W-:Y:S01]  /*19c20*/  VIADD R124, R126, 0x4 ;  /* 0x000000047e7c7836 */ /* 0x000fe20000000000 */
[----:B-1----:R-:W-:Y:S06]  /*19c30*/  @P1 BRA `(.L_x_5065) ;  /* 0x0000000000081947 */ /* 0x002fec0003800000 */
[----:B------:R-:W1:Y:S02]  /*19c40*/  SYNCS.PHASECHK.TRANS64.TRYWAIT P1, [R0+URZ+0x30830], R3 ;  /* 0x03083003000075a7 */ /* 0x000e64000802017f */
[----:B-1----:R-:W-:Y:S05]  /*19c50*/  @!P1 BRA `(.L_x_5066) ;  /* 0x0000013c00609947 */ /* 0x002fea0003800000 */
.L_x_5065:
[----:B------:R-:W-:Y:S05]  /*19c60*/  BSYNC B2 ;  /* 0x0000000000027941 */ /* 0x000fea0003800000 */
.L_x_5064:
        /* <DEDUP_REMOVED lines=233> */
.L_x_5067:
[----:B------:R-:W-:Y:S01]  /*1ab00*/  SHF.L.U32 R2, R11, 0x1f, RZ ;  /* 0x0000001f0b027819 */ /* 0x000fe200000006ff */
[----:B------:R-:W-:-:S04]  /*1ab10*/  IMAD R11, R12, 0x8, R17 ;  /* 0x000000080c0b7824 */ /* 0x000fc800078e0211 */
[----:B------:R0:W1:Y:S01]  /*1ab20*/  SYNCS.PHASECHK.TRANS64.TRYWAIT P1, [R11+URZ+0x30850], R2 ;  /* 0x030850020b0075a7 */ /* 0x000062000802017f */
[----:B------:R-:W-:Y:S05]  /*1ab30*/  @!P0 BRA `(.L_x_5068) ;  /* 0x0000000000048947 */ /* 0x000fea0003800000 */
[----:B------:R-:W-:Y:S01]  /*1ab40*/  BPT.TRAP 0x1 ;  /* 0x000000040000795c */ /* 0x000fe20000300000 */
.L_x_5068:
[----:B------:R-:W-:Y:S04]  /*1ab50*/  BSSY B2, `(.L_x_5069) ;  /* 0x0000004000027945 */ /* 0x000fe80003800000 */
[----:B-1----:R-:W-:Y:S05]  /*1ab60*/  @P1 BRA `(.L_x_5070) ;  /* 0x0000000000081947 */ /* 0x002fea0003800000 */
[----:B------:R-:W1:Y:S02]  /*1ab70*/  SYNCS.PHASECHK.TRANS64.TRYWAIT P1, [R11+URZ+0x30850], R2 ;  /* 0x030850020b0075a7 */ /* 0x000e64000802017f */
[----:B-1----:R-:W-:Y:S05]  /*1ab80*/  @!P1 BRA `(.L_x_5071) ;  /* 0x0000012c00a89947 */ /* 0x002fea0003800000 */
.L_x_5070:
[----:B------:R-:W-:Y:S05]  /*1ab90*/  BSYNC B2 ;  /* 0x0000000000027941 */ /* 0x000fea0003800000 */
.L_x_5069:
[----:B01----:R-:W-:Y:S01]  /*1aba0*/  VIADD R2, R17, 0x400 ;  /* 0x0000040011027836 */ /* 0x003fe20000000000 */
[----:B------:R-:W-:Y:S01]  /*1abb0*/  MOV R3, 0x40000040 ;  /* 0x4000004000037802 */ /* 0x000fe20000000f00 */
[----:B------:R-:W-:Y:S01]  /*1abc0*/  WARPGROUP.ARRIVE ;  /* 0x00000000000079c5 */ /* 0x000fe20000000000 */
[----:B------:R-:W-:Y:S02]  /*1abd0*/  IMAD.MOV.U32 R13, RZ, RZ, 0x40000040 ;  /* 0x40000040ff0d7424 */ /* 0x000fe400078e00ff */
        /* <DEDUP_REMOVED lines=44> */
.L_x_5072:
[----:B------:R-:W-:-:S05]  /*1aea0*/  VIADD R0, R0, 0x30840 ;  /* 0x0003084000007836 */ /* 0x000fca0000000000 */
[----:B------:R-:W-:-:S04]  /*1aeb0*/  PRMT R0, R205, 0x654, R0 ;  /* 0x00000654cd007816 */ /* 0x000fc80000000000 */
[----:B------:R0:W-:Y:S02]  /*1aec0*/  SYNCS.ARRIVE.TRANS64.RED.A1T0 RZ, [R0+URZ], RZ ;  /* 0x000000ff00ff79a7 */ /* 0x0001e4000810043f */
[----:B0-----:R-:W-:-:S04]  /*1aed0*/  FMNMX.FTZ R0, R120, R10, !PT ;  /* 0x0000000a78007209 */ /* 0x001fc80007810000 */
        /* <DEDUP_REMOVED lines=76> */
[-CC-:B------:R-:W-:Y:S01]  /*1b3a0*/  FFMA.FTZ R152, R152, R0.reuse, -R13.reuse ;  /* 0x0000000098987223 */ /* 0x180fe2000001080d */
        /* <DEDUP_REMOVED lines=14> */
[----:B------:R-:W-:Y:S01]  /*1b490*/  MUFU.EX2 R124, R124 ;  /* 0x0000007c007c7308 */ /* 0x000fe20000000800 */
[-CC-:B------:R-:W-:Y:S01]  /*1b4a0*/  FFMA.FTZ R130, R130, R0.reuse, -R9.reuse ;  /* 0x0000000082827223 */ /* 0x180fe20000010809 */
[--C-:B------:R-:W-:Y:S01]  /*1b4b0*/  FFMA.FTZ R131, R131, R0, -R9.reuse ;  /* 0x0000000083837223 */ /* 0x100fe20000010809 */
        /* <DEDUP_REMOVED lines=21> */
[----:B------:R-:W2:Y:S01]  /*1b610*/  MUFU.EX2 R123, R123 ;  /* 0x0000007b007b7308 */ /* 0x000ea20000000800 */
[----:B0-----:R-:W-:Y:S01]  /*1b620*/  FADD.FTZ R8, R121, R8 ;  /* 0x0000000879087221 */ /* 0x001fe20000010000 */
[-CC-:B------:R-:W-:Y:S01]  /*1b630*/  FFMA.FTZ R164, R164, R0.reuse, -R13.reuse ;  /* 0x00000000a4a47223 */ /* 0x180fe2000001080d */
[----:B------:R-:W-:-:S05]  /*1b640*/  FFMA.FTZ R13, R165, R0, -R13 ;  /* 0x00000000a50d7223 */ /* 0x000fca000001080d */
[----:B------:R-:W0:Y:S01]  /*1b650*/  MUFU.EX2 R126, R126 ;  /* 0x0000007e007e7308 */ /* 0x000e220000000800 */
[----:B-1----:R-:W-:-:S07]  /*1b660*/  FFMA.FTZ R7, R2, R7, R122 ;  /* 0x0000000702077223 */ /* 0x002fce000001007a */
[----:B------:R-:W1:Y:S01]  /*1b670*/  MUFU.EX2 R125, R125 ;  /* 0x0000007d007d7308 */ /* 0x000e620000000800 */
[----:B--2---:R-:W-:Y:S01]  /*1b680*/  FADD.FTZ R9, R123, R7 ;  /* 0x000000077b097221 */ /* 0x004fe20000010000 */
[----:B------:R-:W-:-:S06]  /*1b690*/  FADD.FTZ R7, R124, R8 ;  /* 0x000000087c077221 */ /* 0x000fcc0000010000 */
        /* <DEDUP_REMOVED lines=86> */
.L_x_5073:
        /* <DEDUP_REMOVED lines=34> */
[----:B------:R-:W-:Y:S05]  /*1be20*/  BSYNC B1 ;  /* 0x0000000000017941 */ /* 0x000fea0003800000 */
.L_x_5061:
[----:B------:R-:W-:Y:S05]  /*1be30*/  BSYNC B0 ;  /* 0x0000000000007941 */ /* 0x000fea0003800000 */
.L_x_5060:
        /* <DEDUP_REMOVED lines=8> */
.L_x_5097:
[----:B------:R-:W-:-:S04]  /*1bec0*/  ISETP.NE.AND P1, PT, R12, 0x1, PT ;  /* 0x000000010c00780c */ /* 0x000fc80003f25270 */
[----:B------:R-:W-:-:S04]  /*1bed0*/  SEL R197, RZ, 0x1, P1 ;  /* 0x00000001ffc57807 */ /* 0x000fc80000800000 */
[----:B------:R-:W-:Y:S01]  /*1bee0*/  LOP3.LUT R197, R11, R197, RZ, 0x3c, !PT ;  /* 0x000000c50bc57212 */ /* 0x000fe200078e3cff */
[----:B------:R-:W-:Y:S06]  /*1bef0*/  @!P0 BRA `(.L_x_5077) ;  /* 0x0000000000048947 */ /* 0x000fec0003800000 */
[----:B------:R-:W-:Y:S01]  /*1bf00*/  BPT.TRAP 0x1 ;  /* 0x000000040000795c */ /* 0x000fe20000300000 */
.L_x_5077:
        /* <DEDUP_REMOVED lines=8> */
.L_x_5078:
[----:B------:R-:W-:Y:S01]  /*1bf90*/  IMAD R126, R194, 0x900, R218 ;  /* 0x00000900c27e7824 */ /* 0x000fe200078e02da */
[----:B------:R-:W-:Y:S03]  /*1bfa0*/  BSSY B1, `(.L_x_5079) ;  /* 0x0000006000017945 */ /* 0x000fe60003800000 */
[C---:B------:R-:W-:Y:S02]  /*1bfb0*/  VIADD R122, R126.reuse, 0x2 ;  /* 0x000000027e7a7836 */ /* 0x040fe40000000000 */
[----:B------:R-:W-:Y:S01]  /*1bfc0*/  VIADD R124, R126, 0x4 ;  /* 0x000000047e7c7836 */ /* 0x000fe20000000000 */
[----:B-1----:R-:W-:Y:S06]  /*1bfd0*/  @P1 BRA `(.L_x_5080) ;  /* 0x0000000000081947 */ /* 0x002fec0003800000 */
[----:B------:R-:W1:Y:S02]  /*1bfe0*/  SYNCS.PHASECHK.TRANS64.TRYWAIT P1, [R0+URZ+0x30830], R3 ;  /* 0x03083003000075a7 */ /* 0x000e64000802017f */
[----:B-1----:R-:W-:Y:S05]  /*1bff0*/  @!P1 BRA `(.L_x_5081) ;  /* 0x0000011800a09947 */ /* 0x002fea0003800000 */
.L_x_5080:
[----:B------:R-:W-:Y:S05]  /*1c000*/  BSYNC B1 ;  /* 0x0000000000017941 */ /* 0x000fea0003800000 */
.L_x_5079:
[----:B------:R-:W2:Y:S01]  /*1c010*/  LDL.64 R128, [R1+0x28] ;  /* 0x0000280001807983 */ /* 0x000ea20000100a00 */
[----:B------:R-:W-:Y:S01]  /*1c020*/  MOV R120, R126 ;  /* 0x0000007e00787202 */ /* 0x000fe20000000f00 */
[----:B------:R-:W-:Y:S01]  /*1c030*/  IMAD.MOV.U32 R121, RZ, RZ, 0x40000040 ;  /* 0x40000040ff797424 */ /* 0x000fe200078e00ff */
[----:B------:R-:W-:Y:S01]  /*1c040*/  MOV R213, UR50 ;  /* 0x0000003200d57c02 */ /* 0x000fe20008000f00 */
[----:B------:R-:W-:Y:S01]  /*1c050*/  IMAD.MOV.U32 R123, RZ, RZ, 0x40000040 ;  /* 0x40000040ff7b7424 */ /* 0x000fe200078e00ff */
[----:B------:R-:W-:Y:S01]  /*1c060*/  R2UR UR50, R120 ;  /* 0x00000000783272ca */ /* 0x000fe200000e0000 */
[----:B------:R-:W-:Y:S01]  /*1c070*/  VIADD R120, R126, 0x6 ;  /* 0x000000067e787836 */ /* 0x000fe20000000000 */
[----:B------:R-:W-:Y:S01]  /*1c080*/  MOV R209, UR46 ;  /* 0x0000002e00d17c02 */ /* 0x000fe20008000f00 */
[----:B------:R-:W-:Y:S01]  /*1c090*/  IMAD.MOV.U32 R125, RZ, RZ, 0x40000040 ;  /* 0x40000040ff7d7424 */ /* 0x000fe200078e00ff */
[----:B------:R-:W-:Y:S01]  /*1c0a0*/  MOV R4, UR38 ;  /* 0x0000002600047c02 */ /* 0x000fe20008000f00 */
[-C--:B------:R-:W-:Y:S01]  /*1c0b0*/  FMUL.FTZ R24, R24, R6.reuse ;  /* 0x0000000618187220 */ /* 0x080fe20000410000 */
        /* <DEDUP_REMOVED lines=222> */
.L_x_5082:
[----:B------:R-:W-:Y:S01]  /*1cea0*/  SHF.L.U32 R2, R11, 0x1f, RZ ;  /* 0x0000001f0b027819 */ /* 0x000fe200000006ff */
[----:B------:R-:W-:-:S04]  /*1ceb0*/  IMAD R11, R12, 0x8, R17 ;  /* 0x000000080c0b7824 */ /* 0x000fc800078e0211 */
[----:B------:R0:W1:Y:S01]  /*1cec0*/  SYNCS.PHASECHK.TRANS64.TRYWAIT P1, [R11+URZ+0x30850], R2 ;  /* 0x030850020b0075a7 */ /* 0x000062000802017f */
[----:B------:R-:W-:Y:S05]  /*1ced0*/  @!P0 BRA `(.L_x_5083) ;  /* 0x0000000000048947 */ /* 0x000fea0003800000 */
[----:B------:R-:W-:Y:S01]  /*1cee0*/  BPT.TRAP 0x1 ;  /* 0x000000040000795c */ /* 0x000fe20000300000 */
.L_x_5083:
[----:B------:R-:W-:Y:S04]  /*1cef0*/  BSSY B1, `(.L_x_5084) ;  /* 0x0000004000017945 */ /* 0x000fe80003800000 */
[----:B-1----:R-:W-:Y:S05]  /*1cf00*/  @P1 BRA `(.L_x_5085) ;  /* 0x0000000000081947 */ /* 0x002fea0003800000 */
[----:B------:R-:W1:Y:S02]  /*1cf10*/  SYNCS.PHASECHK.TRANS64.TRYWAIT P1, [R11+URZ+0x30850], R2 ;  /* 0x030850020b0075a7 */ /* 0x000e64000802017f */
[----:B-1----:R-:W-:Y:S05]  /*1cf20*/  @!P1 BRA `(.L_x_5086) ;  /* 0x0000010800e89947 */ /* 0x002fea0003800000 */
.L_x_5085:
[----:B------:R-:W-:Y:S05]  /*1cf30*/  BSYNC B1 ;  /* 0x0000000000017941 */ /* 0x000fea0003800000 */
.L_x_5084:
        /* <DEDUP_REMOVED lines=48> */
.L_x_5087:
[----:B------:R-:W2:Y:S01]  /*1d240*/  LDL R6, [R1+0x38] ;  /* 0x0000380001067983 */ /* 0x000ea20000100800 */
[----:B------:R-:W0:Y:S03]  /*1d250*/  LDC R2, c[0x0][0x448] ;  /* 0x00011200ff027b82 */ /* 0x000e260000000800 */
[----:B------:R-:W2:Y:S05]  /*1d260*/  LDL R4, [R1+0x44] ;  /* 0x0000440001047983 */ /* 0x000eaa0000100800 */
[----:B------:R-:W1:Y:S01]  /*1d270*/  LDC R168, c[0x0][0x9e4] ;  /* 0x00027900ffa87b82 */ /* 0x000e620000000800 */
[----:B0-----:R-:W-:-:S13]  /*1d280*/  ISETP.NE.AND P1, PT, R2, 0x1, PT ;  /* 0x000000010200780c */ /* 0x001fda0003f25270 */
[----:B------:R-:W0:Y:S08]  /*1d290*/  @P1 LDC R3, c[0x0][0x44c] ;  /* 0x00011300ff031b82 */ /* 0x000e300000000800 */
[----:B------:R-:W3:Y:S01]  /*1d2a0*/  @P1 LDC R2, c[0x0][0x450] ;  /* 0x00011400ff021b82 */ /* 0x000ee20000000800 */
[----:B------:R-:W-:Y:S01]  /*1d2b0*/  IMAD R15, R5, -0x60, RZ ;  /* 0xffffffa0050f7824 */ /* 0x000fe200078e02ff */
[----:B------:R-:W-:-:S04]  /*1d2c0*/  IADD3 R0, R0, 0x30840, RZ ;  /* 0x0003084000007810 */ /* 0x000fc80007ffe0ff */
[----:B------:R-:W-:Y:S01]  /*1d2d0*/  IADD3 R13, -R227, 0x1, R15 ;  /* 0x00000001e30d7810 */ /* 0x000fe20007ffe10f */
[----:B------:R-:W-:-:S03]  /*1d2e0*/  ULOP3.LUT UR4, URZ, UR42, URZ, 0x33, !UPT ;  /* 0x0000002a3f047292 */ /* 0x000fc6000f8e333f */
[----:B------:R-:W-:Y:S02]  /*1d2f0*/  IADD3 R13, -R200, R13, R201 ;  /* 0x0000000dc80d7210 */ /* 0x000fe40007ffe1c9 */
[----:B------:R-:W-:-:S03]  /*1d300*/  PRMT R0, R205, 0x654, R0 ;  /* 0x00000654cd007816 */ /* 0x000fc60000000000 */
[C---:B------:R-:W-:Y:S01]  /*1d310*/  VIADD R14, R13.reuse, UR51 ;  /* 0x000000330d0e7c36 */ /* 0x040fe20008000000 */
[----:B------:R4:W-:Y:S01]  /*1d320*/  SYNCS.ARRIVE.TRANS64.RED.A1T0 RZ, [R0+URZ], RZ ;  /* 0x000000ff00ff79a7 */ /* 0x0009e2000810043f */
[----:B------:R-:W-:Y:S02]  /*1d330*/  VIADD R13, R13, UR4 ;  /* 0x000000040d0d7c36 */ /* 0x000fe40008000000 */
[----:B----4-:R-:W-:Y:S02]  /*1d340*/  IMAD.IADD R0, R15, 0x1, -R227 ;  /* 0x000000010f007824 */ /* 0x010fe400078e0ae3 */
[----:B--2---:R-:W-:-:S04]  /*1d350*/  IMAD.IADD R4, R4, 0x1, R6 ;  /* 0x0000000104047824 */ /* 0x004fc800078e0206 */
[----:B0-----:R-:W-:-:S05]  /*1d360*/  @P1 IMAD.HI.U32 R3, R4, R3, RZ ;  /* 0x0000000304031227 */ /* 0x001fca00078e00ff */
[----:B---3--:R-:W-:-:S05]  /*1d370*/  @P1 SHF.R.U32.HI R4, RZ, R2, R3 ;  /* 0x00000002ff041219 */ /* 0x008fca0000011603 */
[----:B------:R-:W0:Y:S01]  /*1d380*/  SHFL.IDX PT, R20, R4, RZ, 0x1c1f ;  /* 0x001c1fff04147589 */ /* 0x000e2200000e0000 */
[----:B-1----:R-:W-:Y:S01]  /*1d390*/  ISETP.GE.AND P1, PT, R168, 0x1, PT ;  /* 0x00000001a800780c */ /* 0x002fe20003f26270 */
[--C-:B0-----:R-:W-:Y:S02]  /*1d3a0*/  IMAD.IADD R12, R14, 0x1, R20.reuse ;  /* 0x000000010e0c7824 */ /* 0x101fe400078e0214 */
[----:B------:R-:W-:-:S10]  /*1d3b0*/  IMAD.IADD R6, R13, 0x1, R20 ;  /* 0x000000010d067824 */ /* 0x000fd400078e0214 */
        /* <DEDUP_REMOVED lines=13> */
.L_x_5090:
[----:B------:R-:W-:-:S05]  /*1d490*/  IMAD.U32 R21, RZ, RZ, UR38 ;  /* 0x00000026ff157e24 */ /* 0x000fca000f8e00ff */
[----:B------:R-:W-:-:S13]  /*1d4a0*/  ISETP.NE.AND P1, PT, R21, 0x1, PT ;  /* 0x000000011500780c */ /* 0x000fda0003f25270 */
[----:B------:R-:W0:Y:S02]  /*1d4b0*/  @P1 LDC.64 R2, c[0x0][0x9e8] ;  /* 0x00027a00ff021b82 */ /* 0x000e240000000a00 */
[----:B0-----:R-:W-:-:S05]  /*1d4c0*/  @P1 IMAD.HI.U32 R2, R20, R2, RZ ;  /* 0x0000000214021227 */ /* 0x001fca00078e00ff */
[----:B------:R-:W-:-:S07]  /*1d4d0*/  @P1 SHF.R.U32.HI R20, RZ, R3, R2 ;  /* 0x00000003ff141219 */ /* 0x000fce0000011602 */
.L_x_5091:
[----:B------:R-:W-:Y:S05]  /*1d4e0*/  BSYNC B1 ;  /* 0x0000000000017941 */ /* 0x000fea0003800000 */
.L_x_5089:
[----:B------:R-:W-:-:S05]  /*1d4f0*/  IMAD R20, R20, R21, R0 ;  /* 0x0000001514147224 */ /* 0x000fca00078e0200 */
[----:B------:R-:W-:Y:S02]  /*1d500*/  VIMNMX R6, R6, R20, !PT ;  /* 0x0000001406067248 */ /* 0x000fe40007fe0100 */
[----:B------:R-:W-:-:S07]  /*1d510*/  VIADDMNMX R12, R20, R21, R12, PT ;  /* 0x00000015140c7246 */ /* 0x000fce000380010c */
.L_x_5088:
        /* <DEDUP_REMOVED lines=14> */
[----:B------:R-:W-:Y:S02]  /*1d600*/  FSEL R125, R125, -INF , !P4 ;  /* 0xff8000007d7d7808 */ /* 0x000fe40006000000 */
[----:B------:R-:W-:Y:S02]  /*1d610*/  ISETP.GE.AND P4, PT, R15, 0x11, PT ;  /* 0x000000110f00780c */ /* 0x000fe40003f86270 */
[----:B------:R-:W-:Y:S02]  /*1d620*/  IADD3 R13, R13, R4, RZ ;  /* 0x000000040d0d7210 */ /* 0x000fe40007ffe0ff */
        /* <DEDUP_REMOVED lines=134> */
.L_x_5094:
[----:B------:R-:W-:-:S05]  /*1de90*/  IMAD.U32 R6, RZ, RZ, UR38 ;  /* 0x00000026ff067e24 */ /* 0x000fca000f8e00ff */
[----:B------:R-:W-:-:S13]  /*1dea0*/  ISETP.NE.AND P6, PT, R6, 0x1, PT ;  /* 0x000000010600780c */ /* 0x000fda0003fc5270 */
[----:B------:R-:W0:Y:S02]  /*1deb0*/  @P6 LDC.64 R2, c[0x0][0x9e8] ;  /* 0x00027a00ff026b82 */ /* 0x000e240000000a00 */
[----:B0-----:R-:W-:-:S05]  /*1dec0*/  @P6 IMAD.HI.U32 R2, R4, R2, RZ ;  /* 0x0000000204026227 */ /* 0x001fca00078e00ff */
[----:B------:R-:W-:-:S07]  /*1ded0*/  @P6 SHF.R.U32.HI R4, RZ, R3, R2 ;  /* 0x00000003ff046219 */ /* 0x000fce0000011602 */
.L_x_5095:
[----:B------:R-:W-:Y:S05]  /*1dee0*/  BSYNC B1 ;  /* 0x0000000000017941 */ /* 0x000fea0003800000 */
.L_x_5093:
[----:B------:R-:W-:-:S05]  /*1def0*/  IMAD R0, R4, R6, R0 ;  /* 0x0000000604007224 */ /* 0x000fca00078e0200 */
[----:B------:R-:W-:Y:S02]  /*1df00*/  VIMNMX R13, R13, R0, !PT ;  /* 0x000000000d0d7248 */ /* 0x000fe40007fe0100 */
[----:B------:R-:W-:-:S07]  /*1df10*/  VIADDMNMX R14, R0, R6, R14, PT ;  /* 0x00000006000e7246 */ /* 0x000fce000380010e */
.L_x_5092:
        /* <DEDUP_REMOVED lines=65> */
[----:B------:R-:W-:-:S02]  /*1e330*/  ISETP.GT.AND P5, PT, R13, 0x11, !P5 ;  /* 0x000000110d00780c */ /* 0x000fc40006fa4270 */
[----:B------:R-:W-:Y:S02]  /*1e340*/  ISETP.GT.AND P1, PT, R13, 0x39, !P1 ;  /* 0x000000390d00780c */ /* 0x000fe40004f24270 */
[----:B------:R-:W-:Y:S02]  /*1e350*/  FMNMX.FTZ R0, R160, R0, !PT ;  /* 0x00000000a0007209 */ /* 0x000fe40007810000 */
[C---:B------:R-:W-:Y:S02]  /*1e360*/  ISETP.LT.OR P1, PT, R14.reuse, 0x3a, P1 ;  /* 0x0000003a0e00780c */ /* 0x040fe40000f21670 */
[----:B------:R-:W-:Y:S02]  /*1e370*/  ISETP.LT.OR P5, PT, R14, 0x12, P5 ;  /* 0x000000120e00780c */ /* 0x000fe40002fa1670 */
[----:B------:R-:W-:Y:S02]  /*1e380*/  FSEL R151, R151, -INF , !P1 ;  /* 0xff80000097977808 */ /* 0x000fe40004800000 */
[----:B------:R-:W-:-:S02]  /*1e390*/  FMNMX.FTZ R0, R161, R0, !PT ;  /* 0x00000000a1007209 */ /* 0x000fc40007810000 */
[----:B------:R-:W-:Y:S02]  /*1e3a0*/  FSEL R131, R131, -INF , !P5 ;  /* 0xff80000083837808 */ /* 0x000fe40006800000 */
[C---:B------:R-:W-:Y:S02]  /*1e3b0*/  LOP3.LUT P1, RZ, R16.reuse, 0x80, RZ, 0xc0, !PT ;  /* 0x0000008010ff7812 */ /* 0x040fe4000782c0ff */
[----:B------:R-:W-:Y:S02]  /*1e3c0*/  LOP3.LUT P5, RZ, R16, 0x40, RZ, 0xc0, !PT ;  /* 0x0000004010ff7812 */ /* 0x000fe400078ac0ff */
[----:B------:R-:W-:Y:S02]  /*1e3d0*/  FMNMX.FTZ R0, R164, R0, !PT ;  /* 0x00000000a4007209 */ /* 0x000fe40007810000 */
[C---:B------:R-:W-:Y:S02]  /*1e3e0*/  ISETP.GT.AND P3, PT, R13.reuse, 0x9, !P3 ;  /* 0x000000090d00780c */ /* 0x040fe40005f64270 */
[----:B------:R-:W-:-:S02]  /*1e3f0*/  ISETP.GT.AND P4, PT, R13, 0x10, !P4 ;  /* 0x000000100d00780c */ /* 0x000fc40006784270 */
[C---:B------:R-:W-:Y:S02]  /*1e400*/  ISETP.GT.AND P1, PT, R13.reuse, 0x40, !P1 ;  /* 0x000000400d00780c */ /* 0x040fe40004f24270 */
[----:B------:R-:W-:Y:S02]  /*1e410*/  ISETP.GT.AND P5, PT, R13, 0x41, !P5 ;  /* 0x000000410d00780c */ /* 0x000fe40006fa4270 */
        /* <DEDUP_REMOVED lines=17> */
[----:B0-----:R-:W-:Y:S01]  /*1e530*/  FMNMX.FTZ R2, R0, R2, !PT ;  /* 0x0000000200027209 */ /* 0x001fe20007810000 */
[----:B------:R-:W-:Y:S01]  /*1e540*/  IMAD.U32 R0, RZ, RZ, UR43 ;  /* 0x0000002bff007e24 */ /* 0x000fe2000f8e00ff */
[C---:B------:R-:W-:Y:S02]  /*1e550*/  LOP3.LUT P5, RZ, R16.reuse, 0x40000, RZ, 0xc0, !PT ;  /* 0x0004000010ff7812 */ /* 0x040fe400078ac0ff */
[----:B------:R-:W-:Y:S01]  /*1e560*/  LOP3.LUT R16, R16, 0xfffffffd, RZ, 0xc0, !PT ;  /* 0xfffffffd10107812 */ /* 0x000fe200078ec0ff */
[----:B------:R-:W0:Y:S01]  /*1e570*/  SHFL.BFLY PT, R4, R2, 0x1, 0x1f ;  /* 0x0c201f0002047f89 */ /* 0x000e2200000e0000 */
[C---:B------:R-:W-:Y:S02]  /*1e580*/  ISETP.GT.AND P5, PT, R13.reuse, 0x59, !P5 ;  /* 0x000000590d00780c */ /* 0x040fe40006fa4270 */
[----:B------:R-:W-:Y:S02]  /*1e590*/  ISETP.LT.OR P4, PT, R14, 0x49, P4 ;  /* 0x000000490e00780c */ /* 0x000fe40002781670 */
[----:B------:R-:W-:-:S02]  /*1e5a0*/  ISETP.GT.AND P6, PT, R13, 0x49, !P6 ;  /* 0x000000490d00780c */ /* 0x000fc400077c4270 */
[C---:B------:R-:W-:Y:S02]  /*1e5b0*/  ISETP.GT.AND P0, PT, R13.reuse, RZ, !P0 ;  /* 0x000000ff0d00720c */ /* 0x040fe40004704270 */
[C---:B------:R-:W-:Y:S02]  /*1e5c0*/  ISETP.GT.AND P3, PT, R13.reuse, 0x50, !P3 ;  /* 0x000000500d00780c */ /* 0x040fe40005f64270 */
[----:B------:R-:W-:Y:S02]  /*1e5d0*/  ISETP.LT.OR P0, PT, R14, 0x1, P0 ;  /* 0x000000010e00780c */ /* 0x000fe40000701670 */
[----:B------:R-:W-:Y:S02]  /*1e5e0*/  ISETP.GT.AND P2, PT, R13, 0x51, !P2 ;  /* 0x000000510d00780c */ /* 0x000fe40005744270 */
[----:B------:R-:W-:Y:S02]  /*1e5f0*/  @P5 LOP3.LUT R16, R16, 0x2, RZ, 0xfc, !PT ;  /* 0x0000000210105812 */ /* 0x000fe400078efcff */
[----:B------:R-:W-:-:S02]  /*1e600*/  FSEL R122, R122, -INF , !P0 ;  /* 0xff8000007a7a7808 */ /* 0x000fc40004000000 */
[C---:B------:R-:W-:Y:S02]  /*1e610*/  LOP3.LUT P5, RZ, R16.reuse, 0x800000, RZ, 0xc0, !PT ;  /* 0x0080000010ff7812 */ /* 0x040fe400078ac0ff */
[----:B------:R-:W-:Y:S02]  /*1e620*/  LOP3.LUT R16, R16, 0xfffffff7, RZ, 0xc0, !PT ;  /* 0xfffffff710107812 */ /* 0x000fe400078ec0ff */
[----:B------:R-:W-:Y:S02]  /*1e630*/  ISETP.LT.OR P5, PT, R14, 0x42, P5 ;  /* 0x000000420e00780c */ /* 0x000fe40002fa1670 */
[----:B0-----:R-:W-:Y:S02]  /*1e640*/  FMNMX.FTZ R4, R2, R4, !PT ;  /* 0x0000000402047209 */ /* 0x001fe40007810000 */
[----:B------:R-:W-:Y:S02]  /*1e650*/  ISETP.LT.OR P3, PT, R14, 0x51, P3 ;  /* 0x000000510e00780c */ /* 0x000fe40001f61670 */
[----:B------:R-:W-:Y:S01]  /*1e660*/  ISETP.GT.AND P1, PT, R13, 0x58, !P1 ;  /* 0x000000580d00780c */ /* 0x000fe20004f24270 */
[----:B------:R-:W-:Y:S01]  /*1e670*/  FMUL.FTZ R3, R4, R0 ;  /* 0x0000000004037220 */ /* 0x000fe20000410000 */
[----:B------:R-:W-:-:S02]  /*1e680*/  ISETP.LT.OR P2, PT, R14, 0x52, P2 ;  /* 0x000000520e00780c */ /* 0x000fc40001741670 */
[----:B------:R-:W-:Y:S02]  /*1e690*/  FSEL R162, R162, -INF , !P3 ;  /* 0xff800000a2a27808 */ /* 0x000fe40005800000 */
[----:B------:R-:W-:Y:S02]  /*1e6a0*/  ISETP.LT.OR P1, PT, R14, 0x59, P1 ;  /* 0x000000590e00780c */ /* 0x000fe40000f21670 */
[----:B------:R-:W-:Y:S02]  /*1e6b0*/  @P5 LOP3.LUT R16, R16, 0x8, RZ, 0xfc, !PT ;  /* 0x0000000810105812 */ /* 0x000fe400078efcff */
[----:B------:R-:W-:Y:S02]  /*1e6c0*/  FSEL R163, R163, -INF , !P2 ;  /* 0xff800000a3a37808 */ /* 0x000fe40005000000 */
[C---:B------:R-:W-:Y:S02]  /*1e6d0*/  LOP3.LUT P5, RZ, R16.reuse, 0x2, RZ, 0xc0, !PT ;  /* 0x0000000210ff7812 */ /* 0x040fe400078ac0ff */
[----:B------:R-:W-:-:S02]  /*1e6e0*/  LOP3.LUT R16, R16, 0xfffffffb, RZ, 0xc0, !PT ;  /* 0xfffffffb10107812 */ /* 0x000fc400078ec0ff */
[----:B------:R-:W-:Y:S02]  /*1e6f0*/  ISETP.LT.OR P5, PT, R14, 0x5a, P5 ;  /* 0x0000005a0e00780c */ /* 0x000fe40002fa1670 */
[----:B------:R-:W-:Y:S02]  /*1e700*/  @P4 LOP3.LUT R16, R16, 0x4, RZ, 0xfc, !PT ;  /* 0x0000000410104812 */ /* 0x000fe400078efcff */
[----:B------:R-:W-:Y:S02]  /*1e710*/  ISETP.LT.OR P4, PT, R14, 0x4a, P6 ;  /* 0x0000004a0e00780c */ /* 0x000fe40003781670 */
[----:B------:R-:W-:Y:S02]  /*1e720*/  FSETP.NEU.FTZ.AND P6, PT, R4, -INF , PT ;  /* 0xff8000000400780b */ /* 0x000fe40003fdd000 */
[----:B------:R-:W-:Y:S02]  /*1e730*/  LOP3.LUT R16, R16, 0xffbfffff, RZ, 0xc0, !PT ;  /* 0xffbfffff10107812 */ /* 0x000fe400078ec0ff */
[----:B------:R-:W-:-:S02]  /*1e740*/  FSEL R3, R3, RZ, P6 ;  /* 0x000000ff03037208 */ /* 0x000fc40003000000 */
[----:B------:R-:W-:Y:S02]  /*1e750*/  FSEL R2, R4, RZ, P6 ;  /* 0x000000ff04027208 */ /* 0x000fe40003000000 */
[----:B------:R-:W-:Y:S01]  /*1e760*/  FSEL R166, R166, -INF , !P1 ;  /* 0xff800000a6a67808 */ /* 0x000fe20004800000 */
        /* <DEDUP_REMOVED lines=24> */
[----:B------:R-:W-:Y:S01]  /*1e8f0*/  FMNMX.FTZ R3, R122, R9, !PT ;  /* 0x000000097a037209 */ /* 0x000fe20007810000 */
[----:B------:R-:W-:Y:S01]  /*1e900*/  FADD.FTZ R2, -R2, R10 ;  /* 0x0000000a02027221 */ /* 0x000fe20000010100 */
[----:B------:R-:W-:Y:S01]  /*1e910*/  @P4 LOP3.LUT R16, R16, 0x400000, RZ, 0xfc, !PT ;  /* 0x0040000010104812 */ /* 0x000fe200078efcff */
[----:B------:R-:W-:Y:S01]  /*1e920*/  MUFU.EX2 R120, R120 ;  /* 0x0000007800787308 */ /* 0x000fe20000000800 */
[----:B------:R-:W-:Y:S01]  /*1e930*/  FMNMX.FTZ R3, R123, R3, !PT ;  /* 0x000000037b037209 */ /* 0x000fe20007810000 */
[----:B------:R-:W-:Y:S01]  /*1e940*/  FMUL.FTZ R2, R2, R0 ;  /* 0x0000000002027220 */ /* 0x000fe20000410000 */
[----:B------:R-:W-:-:S02]  /*1e950*/  LOP3.LUT P4, RZ, R16, 0x8, RZ, 0xc0, !PT ;  /* 0x0000000810ff7812 */ /* 0x000fc4000788c0ff */
[----:B------:R-:W-:Y:S02]  /*1e960*/  FMNMX.FTZ R3, R126, R3, !PT ;  /* 0x000000037e037209 */ /* 0x000fe40007810000 */
[----:B------:R-:W-:Y:S01]  /*1e970*/  LOP3.LUT P6, RZ, R16, 0x4, RZ, 0xc0, !PT ;  /* 0x0000000410ff7812 */ /* 0x000fe200078cc0ff */
[----:B------:R-:W-:Y:S01]  /*1e980*/  MUFU.EX2 R121, R121 ;  /* 0x0000007900797308 */ /* 0x000fe20000000800 */
[----:B------:R-:W-:Y:S02]  /*1e990*/  FMNMX.FTZ R3, R127, R3, !PT ;  /* 0x000000037f037209 */ /* 0x000fe40007810000 */
[----:B------:R-:W-:Y:S02]  /*1e9a0*/  FSEL R155, R155, -INF , !P4 ;  /* 0xff8000009b9b7808 */ /* 0x000fe40006000000 */
[----:B------:R-:W-:Y:S02]  /*1e9b0*/  FMNMX.FTZ R3, R130, R3, !PT ;  /* 0x0000000382037209 */ /* 0x000fe40007810000 */
[----:B------:R-:W-:Y:S01]  /*1e9c0*/  LOP3.LUT P4, RZ, R16, 0x400000, RZ, 0xc0, !PT ;  /* 0x0040000010ff7812 */ /* 0x000fe2000788c0ff */
[----:B------:R-:W-:Y:S01]  /*1e9d0*/  MUFU.EX2 R124, R124 ;  /* 0x0000007c007c7308 */ /* 0x000fe20000000800 */
[----:B------:R-:W-:-:S02]  /*1e9e0*/  FMNMX.FTZ R3, R131, R3, !PT ;  /* 0x0000000383037209 */ /* 0x000fc40007810000 */
[----:B------:R-:W-:Y:S02]  /*1e9f0*/  FSEL R158, R158, -INF , !P6 ;  /* 0xff8000009e9e7808 */ /* 0x000fe40007000000 */
[----:B------:R-:W-:Y:S02]  /*1ea00*/  FMNMX.FTZ R3, R134, R3, !PT ;  /* 0x0000000386037209 */ /* 0x000fe40007810000 */
[----:B------:R-:W-:Y:S01]  /*1ea10*/  FSEL R159, R159, -INF , !P4 ;  /* 0xff8000009f9f7808 */ /* 0x000fe20006000000 */
[----:B------:R-:W-:Y:S01]  /*1ea20*/  MUFU.EX2 R125, R125 ;  /* 0x0000007d007d7308 */ /* 0x000fe20000000800 */
[----:B------:R-:W-:Y:S02]  /*1ea30*/  FMNMX.FTZ R3, R135, R3, !PT ;  /* 0x0000000387037209 */ /* 0x000fe40007810000 */
[----:B------:R-:W-:Y:S02]  /*1ea40*/  FSEL R167, R167, -INF , !P5 ;  /* 0xff800000a7a77808 */ /* 0x000fe40006800000 */
[----:B------:R-:W-:-:S02]  /*1ea50*/  FMNMX.FTZ R3, R138, R3, !PT ;  /* 0x000000038a037209 */ /* 0x000fc40007810000 */
[----:B------:R-:W-:Y:S01]  /*1ea60*/  LOP3.LUT P0, RZ, R16, 0x200000, RZ, 0xc0, !PT ;  /* 0x0020000010ff7812 */ /* 0x000fe2000780c0ff */
        /* <DEDUP_REMOVED lines=40> */
[----:B------:R-:W-:Y:S01]  /*1ecf0*/  MUFU.EX2 R160, R160 ;  /* 0x000000a000a07308 */ /* 0x000fe20000000800 */
[-CC-:B------:R-:W-:Y:S01]  /*1ed00*/  FFMA.FTZ R122, R122, R0.reuse, -R13.reuse ;  /* 0x000000007a7a7223 */ /* 0x180fe2000001080d */
[-CC-:B------:R-:W-:Y:S01]  /*1ed10*/  FFMA.FTZ R123, R123, R0.reuse, -R13.reuse ;  /* 0x000000007b7b7223 */ /* 0x180fe2000001080d */
[-C--:B------:R-:W-:Y:S01]  /*1ed20*/  FMUL.FTZ R9, R9, R0.reuse ;  /* 0x0000000009097220 */ /* 0x080fe20000410000 */
        /* <DEDUP_REMOVED lines=19> */
[--C-:B------:R-:W-:Y:S01]  /*1ee60*/  FFMA.FTZ R159, R159, R0, -R13.reuse ;  /* 0x000000009f9f7223 */ /* 0x100fe2000001080d */
[----:B------:R-:W1:Y:S01]  /*1ee70*/  MUFU.EX2 R2, R9 ;  /* 0x0000000900027308 */ /* 0x000e620000000800 */
[----:B0-----:R-:W-:Y:S01]  /*1ee80*/  FFMA.FTZ R8, R6, R8, R120 ;  /* 0x0000000806087223 */ /* 0x001fe20000010078 */
[-CC-:B------:R-:W-:Y:S01]  /*1ee90*/  FFMA.FTZ R162, R162, R0.reuse, -R13.reuse ;  /* 0x00000000a2a27223 */ /* 0x180fe2000001080d */
[-CC-:B------:R-:W-:Y:S01]  /*1eea0*/  FFMA.FTZ R163, R163, R0.reuse, -R13.reuse ;  /* 0x00000000a3a37223 */ /* 0x180fe2000001080d */
[-CC-:B------:R-:W-:Y:S01]  /*1eeb0*/  FFMA.FTZ R166, R166, R0.reuse, -R13.reuse ;  /* 0x00000000a6a67223 */ /* 0x180fe2000001080d */
[----:B------:R-:W-:Y:S01]  /*1eec0*/  FADD.FTZ R8, R121, R8 ;  /* 0x0000000879087221 */ /* 0x000fe20000010000 */
[----:B------:R-:W-:-:S02]  /*1eed0*/  FFMA.FTZ R13, R167, R0, -R13 ;  /* 0x00000000a70d7223 */ /* 0x000fc4000001080d */
[----:B------:R-:W0:Y:S08]  /*1eee0*/  MUFU.EX2 R123, R123 ;  /* 0x0000007b007b7308 */ /* 0x000e300000000800 */
        /* <DEDUP_REMOVED lines=69> */
[----:B0-----:R-:W-:-:S03]  /*1f340*/  FADD.FTZ R8, R165, R7 ;  /* 0x00000007a5087221 */ /* 0x001fc60000010000 */
[----:B--2---:R-:W-:Y:S01]  /*1f350*/  FADD.FTZ R7, R13, R9 ;  /* 0x000000090d077221 */ /* 0x004fe20000010000 */
[----:B------:R-:W-:Y:S06]  /*1f360*/  @!P0 BRA `(.L_x_5096) ;  /* 0x0000000000048947 */ /* 0x000fec0003800000 */
[----:B------:R-:W-:Y:S01]  /*1f370*/  BPT.TRAP 0x1 ;  /* 0x000000040000795c */ /* 0x000fe20000300000 */
.L_x_5096:
[----:B------:R-:W2:Y:S01]  /*1f380*/  LDL R9, [R1+0x40] ;  /* 0x0000400001097983 */ /* 0x000ea20000100800 */
[----:B------:R-:W-:Y:S01]  /*1f390*/  VIADD R11, R11, 0x30860 ;  /* 0x000308600b0b7836 */ /* 0x000fe20000000000 */
[----:B------:R-:W-:Y:S01]  /*1f3a0*/  F2FP.F16.F32.PACK_AB R188, R121, R120 ;  /* 0x0000007879bc723e */ /* 0x000fe200000000ff */
[----:B------:R-:W-:Y:S01]  /*1f3b0*/  IMAD.MOV.U32 R10, RZ, RZ, R4 ;  /* 0x000000ffff0a7224 */ /* 0x000fe200078e0004 */
[----:B------:R-:W-:Y:S02]  /*1f3c0*/  F2FP.F16.F32.PACK_AB R189, R123, R122 ;  /* 0x0000007a7bbd723e */ /* 0x000fe400000000ff */
        /* <DEDUP_REMOVED lines=25> */
[----:B------:R-:W-:Y:S02]  /*1f560*/  MOV R12, R194 ;  /* 0x000000c2000c7202 */ /* 0x000fe40000000f00 */
[C---:B--2---:R-:W-:Y:S01]  /*1f570*/  ISETP.GT.AND P1, PT, R5.reuse, R9, PT ;  /* 0x000000090500720c */ /* 0x044fe20003f24270 */
[----:B------:R-:W-:Y:S02]  /*1f580*/  VIADD R5, R5, 0xffffffff ;  /* 0xffffffff05057836 */ /* 0x000fe40000000000 */
[----:B------:R-:W-:-:S10]  /*1f590*/  IMAD.MOV.U32 R9, RZ, RZ, R3 ;  /* 0x000000ffff097224 */ /* 0x000fd400078e0003 */
[----:B------:R-:W-:Y:S05]  /*1f5a0*/  @P1 BRA `(.L_x_5097) ;  /* 0xffffffc800441947 */ /* 0x000fea000383ffff */
.L_x_5076:
[----:B------:R-:W-:Y:S05]  /*1f5b0*/  BSYNC B0 ;  /* 0x0000000000007941 */ /* 0x000fea0003800000 */
.L_x_5075:
        /* <DEDUP_REMOVED lines=99> */
.L_x_5098:
[----:B------:R-:W-:Y:S01]  /*1fbf0*/  IMAD R6, R194, 0x8, R17 ;  /* 0x00000008c2067824 */ /* 0x000fe200078e0211 */
[----:B------:R-:W-:-:S04]  /*1fc00*/  SHF.L.U32 R5, R197, 0x1f, RZ ;  /* 0x0000001fc5057819 */ /* 0x000fc800000006ff */
[----:B------:R0:W1:Y:S01]  /*1fc10*/  SYNCS.PHASECHK.TRANS64.TRYWAIT P1, [R6+URZ+0x30850], R5 ;  /* 0x03085005060075a7 */ /* 0x000062000802017f */
[----:B------:R-:W-:Y:S05]  /*1fc20*/  @!P0 BRA `(.L_x_5099) ;  /* 0x0000000000048947 */ /* 0x000fea0003800000 */
[----:B------:R-:W-:Y:S01]  /*1fc30*/  BPT.TRAP 0x1 ;  /* 0x000000040000795c */ /* 0x000fe20000300000 */
.L_x_5099:
        /* <DEDUP_REMOVED lines=9> */
.L_x_5101:
[----:B------:R-:W-:Y:S05]  /*1fcd0*/  BSYNC B0 ;  /* 0x0000000000007941 */ /* 0x000fea0003800000 */
.L_x_5100:
[----:B------:R-:W-:Y:S01]  /*1fce0*/  IMAD.MOV.U32 R10, RZ, RZ, R2 ;  /* 0x000000ffff0a7224 */ /* 0x000fe200078e0002 */
[----:B------:R-:W-:Y:S01]  /*1fcf0*/  WARPGROUP.ARRIVE ;  /* 0x00000000000079c5 */ /* 0x000fe20000000000 */
[----:B------:R-:W-:Y:S01]  /*1fd00*/  IMAD.MOV.U32 R11, RZ, RZ, 0x40000040 ;  /* 0x40000040ff0b7424 */ /* 0x000fe200078e00ff */
[----:B01----:R-:W0:Y:S01]  /*1fd10*/  SHFL.BFLY PT, R5, R8, 0x2, 0x1f ;  /* 0x0c401f0008057f89 */ /* 0x003e2200000e0000 */
[----:B------:R-:W-:Y:S01]  /*1fd20*/  IMAD.MOV.U32 R126, RZ, RZ, -0x800000 ;  /* 0xff800000ff7e7424 */ /* 0x000fe200078e00ff */
[----:B------:R-:W-:Y:S01]  /*1fd30*/  R2UR UR6, R10 ;  /* 0x000000000a0672ca */ /* 0x000fe200000e0000 */
[----:B------:R-:W-:Y:S01]  /*1fd40*/  VIADD R10, R2, 0x80 ;  /* 0x00000080020a7836 */ /* 0x000fe20000000000 */
[----:B------:R-:W-:Y:S01]  /*1fd50*/  R2UR UR7, R11 ;  /* 0x000000000b0772ca */ /* 0x000fe200000e0000 */
[----:B------:R-:W-:Y:S01]  /*1fd60*/  IMAD.MOV.U32 R11, RZ, RZ, 0x40000040 ;  /* 0x40000040ff0b7424 */ /* 0x000fe200078e00ff */
[----:B------:R-:W-:-:S11]  /*1fd70*/  MOV R127, 0xff800000 ;  /* 0xff800000007f7802 */ /* 0x000fd60000000f00 */
        /* <DEDUP_REMOVED lines=27> */
[----:B------:R-:W0:Y:S01]  /*1ff30*/  SHFL.BFLY PT, R2, R7, 0x2, 0x1f ;  /* 0x0c401f0007027f89 */ /* 0x000e2200000e0000 */
[----:B------:R-:W-:Y:S02]  /*1ff40*/  WARPGROUP.DEPBAR.LE gsb0, 0x0 ;  /* 0x00008000000079c5 */ /* 0x000fe40000010000 */
[----:B------:R-:W-:-:S12]  /*1ff50*/  WARPGROUP.ARRIVE ;  /* 0x00000000000079c5 */ /* 0x000fd80000000000 */
[----:B------:R-:W-:Y:S01]  /*1ff60*/  HGMMA.64x192x16.F32 R24, R172, gdesc[UR4].tnspB, R24, gsb0 ;  /* 0x42e00004ac187df0 */ /* 0x000fe20008000818 */
[----:B------:R-:W-:Y:S01]  /*1ff70*/  R2UR UR6, R10 ;  /* 0x000000000a0672ca */ /* 0x000fe200000e0000 */
[----:B0-----:R-:W-:Y:S01]  /*1ff80*/  FADD.FTZ R10, R2, R7 ;  /* 0x00000007020a7221 */ /* 0x001fe20000010000 */
[----:B------:R-:W-:Y:S01]  /*1ff90*/  R2UR UR7, R11 ;  /* 0x000000000b0772ca */ /* 0x000fe200000e0000 */
[----:B------:R-:W0:Y:S04]  /*1ffa0*/  SHFL.BFLY PT, R2, R9, 0x1, 0x1f ;  /* 0x0c201f0009027f89 */ /* 0x000e2800000e0000 */
[----:B------:R-:W1:Y:S01]  /*1ffb0*/  SHFL.BFLY PT, R5, R10, 0x1, 0x1f ;  /* 0x0c201f000a057f89 */ /* 0x000e6200000e0000 */
[----:B0-----:R-:W-:Y:S01]  /*1ffc0*/  FADD.FTZ R12, R9, R2 ;  /* 0x00000002090c7221 */ /* 0x001fe20000010000 */
[----:B------:R-:W-:-:S02]  /*1ffd0*/  IMAD.MOV.U32 R2, RZ, RZ, RZ ;  /* 0x000000ffff027224 */ /* 0x000fc400078e00ff */
[----:B-1----:R-:W-:Y:S02]  /*1ffe0*/  FADD.FTZ R13, R10, R5 ;  /* 0x000000050a0d7221 */ /* 0x002fe40000010000 */
[----:B------:R-:W-:Y:S01]  /*1fff0*/  FSETP.NE.FTZ.AND P1, PT, R12, RZ, PT ;  /* 0x000000ff0c00720b */ /* 0x000fe20003f35000 */
[----:B------:R-:W-:Y:S02]  /*20000*/  IMAD.MOV.U32 R5, RZ, RZ, RZ ;  /* 0x000000ffff057224 */ /* 0x000fe400078e00ff */
[----:B------:R-:W-:-:S10]  /*20010*/  FSETP.NE.FTZ.AND P2, PT, R13, RZ, PT ;  /* 0x000000ff0d00720b */ /* 0x000fd40003f55000 */
[----:B------:R-:W0:Y:S01]  /*20020*/  @P1 MUFU.LG2 R11, R12 ;  /* 0x0000000c000b1308 */ /* 0x000e220000000c00 */
[C---:B------:R-:W-:Y:S02]  /*20030*/  @P1 FMUL.FTZ R7, R0.reuse, 0.69314718246459960938 ;  /* 0x3f31721800071820 */ /* 0x040fe40000410000 */
        /* <DEDUP_REMOVED lines=14> */
.L_x_5103:
[----:B------:R-:W2:Y:S01]  /*20120*/  LDL.LU R3, [R1+0x50] ;  /* 0x0000500001037983 */ /* 0x000ea20000300800 */
[----:B------:R-:W-:Y:S02]  /*20130*/  VIADD R6, R6, 0x30860 ;  /* 0x0003086006067836 */ /* 0x000fe40000000000 */
[-C--:B------:R-:W-:Y:S01]  /*20140*/  FMUL.FTZ R124, R24, R5.reuse ;  /* 0x00000005187c7220 */ /* 0x080fe20000410000 */
        /* <DEDUP_REMOVED lines=102> */
[----:B------:R-:W-:Y:S01]  /*207b0*/  SEL R194, R194, RZ, P1 ;  /* 0x000000ffc2c27207 */ /* 0x000fe20000800000 */
[----:B--2---:R-:W-:-:S05]  /*207c0*/  VIADD R3, R3, 0x1 ;  /* 0x0000000103037836 */ /* 0x004fca0000000000 */
[----:B------:R1:W-:Y:S02]  /*207d0*/  STL [R1+0x50], R3 ;  /* 0x0000500301007387 */ /* 0x0003e40000100800 */
.L_x_4956:
[----:B------:R-:W0:Y:S08]  /*207e0*/  S2UR UR4, SR_CgaCtaId ;  /* 0x00000000000479c3 */ /* 0x000e300000008800 */
[----:B------:R-:W-:Y:S01]  /*207f0*/  BAR.SYNC.DEFER_BLOCKING 0x5, 0x180 ;  /* 0x0146000000007b1d */ /* 0x000fe20000010000 */
[----:B------:R-:W-:-:S05]  /*20800*/  MOV R0, 0x400 ;  /* 0x0000040000007802 */ /* 0x000fca0000000f00 */
[----:B------:R-:W-:Y:S01]  /*20810*/  BSSY B0, `(.L_x_5104) ;  /* 0x00003d7000007945 */ /* 0x000fe20003800000 */
[----:B0-----:R-:W-:-:S05]  /*20820*/  IMAD.U32 R205, RZ, RZ, UR4 ;  /* 0x00000004ffcd7e24 */ /* 0x001fca000f8e00ff */
[----:B------:R-:W-:-:S05]  /*20830*/  LEA R17, R205, R0, 0x18 ;  /* 0x00000000cd117211 */ /* 0x000fca00078ec0ff */
[----:B------:R0:W2:Y:S01]  /*20840*/  LDS.128 R24, [R17+0x308d0] ;  /* 0x0308d00011187984 */ /* 0x0000a20000000c00 */
[----:B------:R-:W-:Y:S06]  /*20850*/  BAR.ARV 0x4, 0x180 ;  /* 0x0106000000007b1d */ /* 0x000fec0000002000 */
[----:B------:R-:W-:Y:S05]  /*20860*/  @P0 BRA `(.L_x_5105) ;  /* 0x0000002c00d80947 */ /* 0x000fea0003800000 */
[----:B------:R-:W3:Y:S01]  /*20870*/  LDL R4, [R1+0x64] ;  /* 0x0000640001047983 */ /* 0x000ee20000100800 */
[----:B------:R-:W4:Y:S01]  /*20880*/  S2R R0, SR_SWINHI ;  /* 0x0000000000007919 */ /* 0x000f220000002f00 */
[----:B-1----:R-:W-:Y:S01]  /*20890*/  F2FP.F16.F32.PACK_AB R6, R123, R122 ;  /* 0x0000007a7b06723e */ /* 0x002fe200000000ff */
[----:B------:R-:W-:Y:S01]  /*208a0*/  ULDC.64 UR4, c[0x0][0xc00] ;  /* 0x0003000000047ab9 */ /* 0x000fe20000000a00 */
[----:B------:R-:W-:Y:S01]  /*208b0*/  F2FP.F16.F32.PACK_AB R7, R121, R120 ;  /* 0x000000787907723e */ /* 0x000fe200000000ff */
[----:B------:R-:W2:Y:S01]  /*208c0*/  LDL.LU R144, [R1+0x48] ;  /* 0x0000480001907983 */ /* 0x000ea20000300800 */
[----:B------:R-:W-:-:S03]  /*208d0*/  ULDC.64 UR6, c[0x0][0xc08] ;  /* 0x0003020000067ab9 */ /* 0x000fc60000000a00 */
[----:B------:R-:W2:Y:S04]  /*208e0*/  LDL.LU R143, [R1+0x4c] ;  /* 0x00004c00018f7983 */ /* 0x000ea80000300800 */
[----:B------:R-:W2:Y:S04]  /*208f0*/  LDL R142, [R1+0x44] ;  /* 0x00004400018e7983 */ /* 0x000ea80000100800 */
[----:B------:R-:W2:Y:S04]  /*20900*/  LDL R141, [R1+0x38] ;  /* 0x00003800018d7983 */ /* 0x000ea80000100800 */
[----:B------:R-:W2:Y:S01]  /*20910*/  LDL R140, [R1+0x54] ;  /* 0x00005400018c7983 */ /* 0x000ea20000100800 */
[----:B------:R-:W-:-:S02]  /*20920*/  MOV R2, R17 ;  /* 0x0000001100027202 */ /* 0x000fc40000000f00 */
[----:B----4-:R-:W-:Y:S01]  /*20930*/  MOV R3, R0 ;  /* 0x0000000000037202 */ /* 0x010fe20000000f00 */
[----:B------:R-:W-:Y:S02]  /*20940*/  BAR.SYNC.DEFER_BLOCKING 0x1, 0x100 ;  /* 0x0044000000007b1d */ /* 0x000fe40000010000 */
[----:B---3--:R-:W-:-:S03]  /*20950*/  IMAD.WIDE R28, R4, 0x2, R2 ;  /* 0x00000002041c7825 */ /* 0x008fc600078e0202 */
[----:B------:R-:W-:-:S04]  /*20960*/  LOP3.LUT R5, R28, 0x380, RZ, 0xc0, !PT ;  /* 0x000003801c057812 */ /* 0x000fc800078ec0ff */
[----:B------:R-:W-:Y:S02]  /*20970*/  SHF.R.U64 R5, R5, 0x3, RZ ;  /* 0x0000000305057819 */ /* 0x000fe400000012ff */
[----:B------:R-:W-:Y:S02]  /*20980*/  IADD3 R11, P2, R28, 0x20, RZ ;  /* 0x000000201c0b7810 */ /* 0x000fe40007f5e0ff */
[----:B------:R-:W-:Y:S01]  /*20990*/  LOP3.LUT R4, R5, R28, RZ, 0x3c, !PT ;  /* 0x0000001c05047212 */ /* 0x000fe200078e3cff */
[----:B------:R-:W-:Y:S01]  /*209a0*/  IMAD.MOV.U32 R5, RZ, RZ, R29 ;  /* 0x000000ffff057224 */ /* 0x000fe200078e001d */
[----:B------:R-:W-:-:S04]  /*209b0*/  LOP3.LUT R10, R11, 0x380, RZ, 0xc0, !PT ;  /* 0x000003800b0a7812 */ /* 0x000fc800078ec0ff */
[----:B------:R-:W-:Y:S02]  /*209c0*/  MOV R0, R4 ;  /* 0x0000000400007202 */ /* 0x000fe40000000f00 */
[----:B------:R-:W-:Y:S02]  /*209d0*/  SHF.R.U64 R10, R10, 0x3, RZ ;  /* 0x000000030a0a7819 */ /* 0x000fe400000012ff */
[----:B------:R-:W-:Y:S02]  /*209e0*/  F2FP.F16.F32.PACK_AB R4, R125, R124 ;  /* 0x0000007c7d04723e */ /* 0x000fe400000000ff */
[----:B------:R-:W-:Y:S02]  /*209f0*/  F2FP.F16.F32.PACK_AB R5, R21, R20 ;  /* 0x000000141505723e */ /* 0x000fe400000000ff */
[C---:B------:R-:W-:Y:S02]  /*20a00*/  IADD3 R13, P1, R28.reuse, 0x40, RZ ;  /* 0x000000401c0d7810 */ /* 0x040fe40007f3e0ff */
[----:B------:R-:W-:-:S02]  /*20a10*/  IADD3 R15, P6, R28, 0x60, RZ ;  /* 0x000000601c0f7810 */ /* 0x000fc40007fde0ff */
[----:B------:R-:W-:Y:S01]  /*20a20*/  IADD3 R30, P5, R28, 0x4000, RZ ;  /* 0x000040001c1e7810 */ /* 0x000fe20007fbe0ff */
[----:B------:R1:W-:Y:S01]  /*20a30*/  STSM.16.M88.4 [R0], R4 ;  /* 0x0000000400007844 */ /* 0x0003e20000000200 */
[----:B------:R-:W-:Y:S01]  /*20a40*/  LOP3.LUT R10, R10, R11, RZ, 0x3c, !PT ;  /* 0x0000000b0a0a7212 */ /* 0x000fe200078e3cff */
[----:B------:R-:W-:Y:S01]  /*20a50*/  IMAD.X R11, RZ, RZ, R29, P2 ;  /* 0x000000ffff0b7224 */ /* 0x000fe200010e061d */
[----:B------:R-:W-:Y:S02]  /*20a60*/  LOP3.LUT R12, R13, 0x380, RZ, 0xc0, !PT ;  /* 0x000003800d0c7812 */ /* 0x000fe400078ec0ff */
[----:B------:R-:W-:Y:S02]  /*20a70*/  LOP3.LUT R14, R15, 0x380, RZ, 0xc0, !PT ;  /* 0x000003800f0e7812 */ /* 0x000fe400078ec0ff */
[----:B------:R-:W-:Y:S02]  /*20a80*/  LOP3.LUT R31, R30, 0x380, RZ, 0xc0, !PT ;  /* 0x000003801e1f7812 */ /* 0x000fe400078ec0ff */
[----:B------:R-:W-:-:S02]  /*20a90*/  IADD3 R8, P3, R28, 0x4060, RZ ;  /* 0x000040601c087810 */ /* 0x000fc40007f7e0ff */
[----:B------:R-:W-:Y:S02]  /*20aa0*/  SHF.R.U64 R12, R12, 0x3, RZ ;  /* 0x000000030c0c7819 */ /* 0x000fe400000012ff */
[----:B-1----:R-:W-:Y:S02]  /*20ab0*/  IADD3 R4, P2, R28, 0x8000, RZ ;  /* 0x000080001c047810 */ /* 0x002fe40007f5e0ff */
[----:B------:R-:W-:Y:S02]  /*20ac0*/  SHF.R.U64 R14, R14, 0x3, RZ ;  /* 0x000000030e0e7819 */ /* 0x000fe400000012ff */
[----:B------:R-:W-:Y:S02]  /*20ad0*/  LOP3.LUT R5, R4, 0x380, RZ, 0xc0, !PT ;  /* 0x0000038004057812 */ /* 0x000fe400078ec0ff */
[----:B------:R-:W-:Y:S02]  /*20ae0*/  SHF.R.U64 R31, R31, 0x3, RZ ;  /* 0x000000031f1f7819 */ /* 0x000fe400000012ff */
[----:B------:R-:W-:-:S02]  /*20af0*/  LOP3.LUT R9, R8, 0x380, RZ, 0xc0, !PT ;  /* 0x0000038008097812 */ /* 0x000fc400078ec0ff */
[----:B-----5:R-:W-:Y:S02]  /*20b00*/  IADD3 R134, P0, R28, 0x4020, RZ ;  /* 0x000040201c867810 */ /* 0x020fe40007f1e0ff */
[----:B------:R-:W-:Y:S01]  /*20b10*/  LOP3.LUT R12, R12, R13, RZ, 0x3c, !PT ;  /* 0x0000000d0c0c7212 */ /* 0x000fe200078e3cff */
[--C-:B------:R-:W-:Y:S01]  /*20b20*/  IMAD.X R13, RZ, RZ, R29.reuse, P1 ;  /* 0x000000ffff0d7224 */ /* 0x100fe200008e061d */
[----:B------:R-:W-:Y:S01]  /*20b30*/  LOP3.LUT R14, R14, R15, RZ, 0x3c, !PT ;  /* 0x0000000f0e0e7212 */ /* 0x000fe200078e3cff */
[----:B------:R-:W-:Y:S01]  /*20b40*/  IMAD.X R15, RZ, RZ, R29, P6 ;  /* 0x000000ffff0f7224 */ /* 0x000fe200030e061d */
[----:B------:R-:W-:Y:S02]  /*20b50*/  IADD3 R136, P4, R28, 0x4040, RZ ;  /* 0x000040401c887810 */ /* 0x000fe40007f9e0ff */
[----:B------:R-:W-:Y:S02]  /*20b60*/  SHF.R.U64 R5, R5, 0x3, RZ ;  /* 0x0000000305057819 */ /* 0x000fe400000012ff */
[----:B------:R-:W-:-:S02]  /*20b70*/  LOP3.LUT R30, R31, R30, RZ, 0x3c, !PT ;  /* 0x0000001e1f1e7212 */ /* 0x000fc400078e3cff */
[----:B------:R-:W-:Y:S02]  /*20b80*/  SHF.R.U64 R9, R9, 0x3, RZ ;  /* 0x0000000309097819 */ /* 0x000fe400000012ff */
[----:B------:R-:W-:Y:S02]  /*20b90*/  IADD3.X R31, RZ, R29, RZ, P5, !PT ;  /* 0x0000001dff1f7210 */ /* 0x000fe40002ffe4ff */
[----:B------:R-:W-:Y:S02]  /*20ba0*/  LOP3.LUT R135, R134, 0x380, RZ, 0xc0, !PT ;  /* 0x0000038086877812 */ /* 0x000fe400078ec0ff */
[C---:B------:R-:W-:Y:S02]  /*20bb0*/  IADD3 R130, P1, R28.reuse, 0x8020, RZ ;  /* 0x000080201c827810 */ /* 0x040fe40007f3e0ff */
[C---:B------:R-:W-:Y:S02]  /*20bc0*/  IADD3 R132, P6, R28.reuse, 0x8040, RZ ;  /* 0x000080401c847810 */ /* 0x040fe40007fde0ff */
[----:B------:R-:W-:-:S02]  /*20bd0*/  IADD3 R128, P5, R28, 0x8060, RZ ;  /* 0x000080601c807810 */ /* 0x000fc40007fbe0ff */
[----:B------:R-:W-:Y:S02]  /*20be0*/  LOP3.LUT R137, R136, 0x380, RZ, 0xc0, !PT ;  /* 0x0000038088897812 */ /* 0x000fe400078ec0ff */
[----:B------:R-:W-:Y:S01]  /*20bf0*/  LOP3.LUT R4, R5, R4, RZ, 0x3c, !PT ;  /* 0x0000000405047212 */ /* 0x000fe200078e3cff */
[--C-:B------:R-:W-:Y:S01]  /*20c00*/  IMAD.X R5, RZ, RZ, R29.reuse, P2 ;  /* 0x000000ffff057224 */ /* 0x100fe200010e061d */
[----:B------:R-:W-:Y:S01]  /*20c10*/  LOP3.LUT R8, R9, R8, RZ, 0x3c, !PT ;  /* 0x0000000809087212 */ /* 0x000fe200078e3cff */
[----:B------:R-:W-:Y:S01]  /*20c20*/  IMAD.X R9, RZ, RZ, R29, P3 ;  /* 0x000000ffff097224 */ /* 0x000fe200018e061d */
[----:B------:R-:W-:Y:S02]  /*20c30*/  MOV R28, R12 ;  /* 0x0000000c001c7202 */ /* 0x000fe40000000f00 */
[----:B------:R-:W-:Y:S02]  /*20c40*/  MOV R139, R14 ;  /* 0x0000000e008b7202 */ /* 0x000fe40000000f00 */
[----:B------:R-:W-:-:S02]  /*20c50*/  SHF.R.U64 R135, R135, 0x3, RZ ;  /* 0x0000000387877819 */ /* 0x000fc400000012ff */
[----:B------:R-:W-:Y:S02]  /*20c60*/  LOP3.LUT R131, R130, 0x380, RZ, 0xc0, !PT ;  /* 0x0000038082837812 */ /* 0x000fe400078ec0ff */
[----:B------:R-:W-:Y:S02]  /*20c70*/  LOP3.LUT R133, R132, 0x380, RZ, 0xc0, !PT ;  /* 0x0000038084857812 */ /* 0x000fe400078ec0ff */
[----:B------:R-:W-:Y:S02]  /*20c80*/  LOP3.LUT R129, R128, 0x380, RZ, 0xc0, !PT ;  /* 0x0000038080817812 */ /* 0x000fe400078ec0ff */
[----:B------:R-:W-:Y:S02]  /*20c90*/  MOV R10, R10 ;  /* 0x0000000a000a7202 */ /* 0x000fe40000000f00 */
[----:B------:R-:W-:Y:S02]  /*20ca0*/  F2FP.F16.F32.PACK_AB R12, R33, R32 ;  /* 0x00000020210c723e */ /* 0x000fe400000000ff */
[----:B------:R-:W-:-:S02]  /*20cb0*/  F2FP.F16.F32.PACK_AB R13, R35, R34 ;  /* 0x00000022230d723e */ /* 0x000fc400000000ff */
[----:B------:R-:W-:Y:S02]  /*20cc0*/  F2FP.F16.F32.PACK_AB R14, R37, R36 ;  /* 0x00000024250e723e */ /* 0x000fe400000000ff */
[----:B------:R-:W-:Y:S02]  /*20cd0*/  F2FP.F16.F32.PACK_AB R15, R39, R38 ;  /* 0x00000026270f723e */ /* 0x000fe400000000ff */
[----:B------:R-:W-:Y:S02]  /*20ce0*/  SHF.R.U64 R137, R137, 0x3, RZ ;  /* 0x0000000389897819 */ /* 0x000fe400000012ff */
[----:B--2---:R-:W-:Y:S01]  /*20cf0*/  MOV R24, R4 ;  /* 0x0000000400187202 */ /* 0x004fe20000000f00 */
[----:B------:R1:W-:Y:S01]  /*20d00*/  STSM.16.M88.4 [R10], R12 ;  /* 0x0000000c0a007844 */ /* 0x0003e20000000200 */
[----:B------:R-:W-:Y:S01]  /*20d10*/  LOP3.LUT R134, R135, R134, RZ, 0x3c, !PT ;  /* 0x0000008687867212 */ /* 0x000fe200078e3cff */
[----:B------:R-:W-:Y:S01]  /*20d20*/  IMAD.X R135, RZ, RZ, R29, P0 ;  /* 0x000000ffff877224 */ /* 0x000fe200000e061d */
[----:B------:R-:W-:-:S02]  /*20d30*/  SHF.R.U64 R131, R131, 0x3, RZ ;  /* 0x0000000383837819 */ /* 0x000fc400000012ff */
[----:B------:R-:W-:Y:S02]  /*20d40*/  SHF.R.U64 R133, R133, 0x3, RZ ;  /* 0x0000000385857819 */ /* 0x000fe400000012ff */
[----:B------:R-:W-:Y:S02]  /*20d50*/  SHF.R.U64 R129, R129, 0x3, RZ ;  /* 0x0000000381817819 */ /* 0x000fe400000012ff */
[----:B------:R-:W-:Y:S02]  /*20d60*/  F2FP.F16.F32.PACK_AB R4, R41, R40 ;  /* 0x000000282904723e */ /* 0x000fe400000000ff */
[----:B------:R-:W-:Y:S02]  /*20d70*/  F2FP.F16.F32.PACK_AB R5, R43, R42 ;  /* 0x0000002a2b05723e */ /* 0x000fe400000000ff */
[----:B------:R-:W-:Y:S02]  /*20d80*/  F2FP.F16.F32.PACK_AB R6, R45, R44 ;  /* 0x0000002c2d06723e */ /* 0x000fe400000000ff */
[----:B------:R-:W-:-:S02]  /*20d90*/  F2FP.F16.F32.PACK_AB R7, R47, R46 ;  /* 0x0000002e2f07723e */ /* 0x000fc400000000ff */
[----:B------:R-:W-:Y:S01]  /*20da0*/  LOP3.LUT R136, R137, R136, RZ, 0x3c, !PT ;  /* 0x0000008889887212 */ /* 0x000fe200078e3cff */
[--C-:B------:R-:W-:Y:S01]  /*20db0*/  IMAD.X R137, RZ, RZ, R29.reuse, P4 ;  /* 0x000000ffff897224 */ /* 0x100fe200020e061d */
[----:B------:R-:W-:Y:S02]  /*20dc0*/  MOV R0, R8 ;  /* 0x0000000800007202 */ /* 0x000fe40000000f00 */
[----:B------:R-:W-:Y:S02]  /*20dd0*/  F2FP.F16.F32.PACK_AB R8, R49, R48 ;  /* 0x000000303108723e */ /* 0x000fe400000000ff */
[----:B------:R-:W-:Y:S02]  /*20de0*/  F2FP.F16.F32.PACK_AB R9, R51, R50 ;  /* 0x000000323309723e */ /* 0x000fe400000000ff */
[----:B-1----:R-:W-:Y:S02]  /*20df0*/  F2FP.F16.F32.PACK_AB R10, R53, R52 ;  /* 0x00000034350a723e */ /* 0x002fe400000000ff */
[----:B------:R-:W-:Y:S01]  /*20e00*/  F2FP.F16.F32.PACK_AB R11, R55, R54 ;  /* 0x00000036370b723e */ /* 0x000fe200000000ff */
[----:B------:R1:W-:Y:S01]  /*20e10*/  STSM.16.M88.4 [R28], R4 ;  /* 0x000000041c007844 */ /* 0x0003e20000000200 */
[----:B------:R-:W-:Y:S01]  /*20e20*/  LOP3.LUT R130, R131, R130, RZ, 0x3c, !PT ;  /* 0x0000008283827212 */ /* 0x000fe200078e3cff */
[--C-:B------:R-:W-:Y:S01]  /*20e30*/  IMAD.X R131, RZ, RZ, R29.reuse, P1 ;  /* 0x000000ffff837224 */ /* 0x100fe200008e061d */
[----:B------:R-:W-:Y:S01]  /*20e40*/  LOP3.LUT R132, R133, R132, RZ, 0x3c, !PT ;  /* 0x0000008485847212 */ /* 0x000fe200078e3cff */
[--C-:B------:R-:W-:Y:S01]  /*20e50*/  IMAD.X R133, RZ, RZ, R29.reuse, P6 ;  /* 0x000000ffff857224 */ /* 0x100fe200030e061d */
[----:B------:R-:W-:Y:S01]  /*20e60*/  LOP3.LUT R128, R129, R128, RZ, 0x3c, !PT ;  /* 0x0000008081807212 */ /* 0x000fe200078e3cff */
[----:B------:R-:W-:Y:S01]  /*20e70*/  IMAD.X R129, RZ, RZ, R29, P5 ;  /* 0x000000ffff817224 */ /* 0x000fe200028e061d */
[----:B------:R-:W-:-:S02]  /*20e80*/  MOV R138, R30 ;  /* 0x0000001e008a7202 */ /* 0x000fc40000000f00 */
[----:B------:R-:W-:Y:S02]  /*20e90*/  F2FP.F16.F32.PACK_AB R12, R57, R56 ;  /* 0x00000038390c723e */ /* 0x000fe400000000ff */
[----:B------:R-:W-:Y:S02]  /*20ea0*/  F2FP.F16.F32.PACK_AB R13, R59, R58 ;  /* 0x0000003a3b0d723e */ /* 0x000fe400000000ff */
[----:B------:R-:W-:Y:S02]  /*20eb0*/  F2FP.F16.F32.PACK_AB R14, R61, R60 ;  /* 0x0000003c3d0e723e */ /* 0x000fe400000000ff */
[----:B------:R-:W-:Y:S01]  /*20ec0*/  F2FP.F16.F32.PACK_AB R15, R63, R62 ;  /* 0x0000003e3f0f723e */ /* 0x000fe200000000ff */
[----:B------:R2:W-:Y:S01]  /*20ed0*/  STSM.16.M88.4 [R139], R8 ;  /* 0x000000088b007844 */ /* 0x0005e20000000200 */
[----:B------:R-:W-:Y:S02]  /*20ee0*/  MOV R134, R134 ;  /* 0x0000008600867202 */ /* 0x000fe40000000f00 */
[----:B-1----:R-:W-:-:S02]  /*20ef0*/  F2FP.F16.F32.PACK_AB R28, R65, R64 ;  /* 0x00000040411c723e */ /* 0x002fc400000000ff */
[----:B------:R-:W-:Y:S02]  /*20f00*/  F2FP.F16.F32.PACK_AB R29, R67, R66 ;  /* 0x00000042431d723e */ /* 0x000fe400000000ff */
[----:B------:R-:W-:Y:S02]  /*20f10*/  F2FP.F16.F32.PACK_AB R30, R69, R68 ;  /* 0x00000044451e723e */ /* 0x000fe400000000ff */
[----:B------:R-:W-:Y:S02]  /*20f20*/  F2FP.F16.F32.PACK_AB R31, R71, R70 ;  /* 0x00000046471f723e */ /* 0x000fe400000000ff */
[----:B------:R-:W-:Y:S02]  /*20f30*/  MOV R136, R136 ;  /* 0x0000008800887202 */ /* 0x000fe40000000f00 */
[----:B------:R-:W-:Y:S02]  /*20f40*/  F2FP.F16.F32.PACK_AB R4, R73, R72 ;  /* 0x000000484904723e */ /* 0x000fe400000000ff */
[----:B------:R-:W-:-:S02]  /*20f50*/  F2FP.F16.F32.PACK_AB R5, R75, R74 ;  /* 0x0000004a4b05723e */ /* 0x000fc400000000ff */
[----:B------:R-:W-:Y:S02]  /*20f60*/  F2FP.F16.F32.PACK_AB R6, R77, R76 ;  /* 0x0000004c4d06723e */ /* 0x000fe400000000ff */
[----:B------:R-:W-:Y:S02]  /*20f70*/  F2FP.F16.F32.PACK_AB R7, R79, R78 ;  /* 0x0000004e4f07723e */ /* 0x000fe400000000ff */
[----:B--2---:R-:W-:Y:S02]  /*20f80*/  F2FP.F16.F32.PACK_AB R8, R81, R80 ;  /* 0x000000505108723e */ /* 0x004fe400000000ff */
[----:B------:R-:W-:Y:S02]  /*20f90*/  F2FP.F16.F32.PACK_AB R9, R83, R82 ;  /* 0x000000525309723e */ /* 0x000fe400000000ff */
[----:B------:R-:W-:Y:S02]  /*20fa0*/  F2FP.F16.F32.PACK_AB R10, R85, R84 ;  /* 0x00000054550a723e */ /* 0x000fe400000000ff */
[----:B------:R-:W-:Y:S01]  /*20fb0*/  F2FP.F16.F32.PACK_AB R11, R87, R86 ;  /* 0x00000056570b723e */ /* 0x000fe200000000ff */
[----:B------:R1:W-:Y:S01]  /*20fc0*/  STSM.16.M88.4 [R138], R12 ;  /* 0x0000000c8a007844 */ /* 0x0003e20000000200 */
[----:B------:R-:W-:-:S03]  /*20fd0*/  MOV R130, R130 ;  /* 0x0000008200827202 */ /* 0x000fc60000000f00 */
[----:B------:R2:W-:Y:S01]  /*20fe0*/  STSM.16.M88.4 [R134], R28 ;  /* 0x0000001c86007844 */ /* 0x0005e20000000200 */
[----:B------:R-:W-:-:S03]  /*20ff0*/  MOV R132, R132 ;  /* 0x0000008400847202 */ /* 0x000fc60000000f00 */
[----:B------:R3:W-:Y:S01]  /*21000*/  STSM.16.M88.4 [R136], R4 ;  /* 0x0000000488007844 */ /* 0x0007e20000000200 */
[----:B------:R-:W-:-:S03]  /*21010*/  MOV R128, R128 ;  /* 0x0000008000807202 */ /* 0x000fc60000000f00 */
[----:B------:R4:W-:Y:S01]  /*21020*/  STSM.16.M88.4 [R0], R8 ;  /* 0x0000000800007844 */ /* 0x0009e20000000200 */
[----:B-1----:R-:W-:Y:S02]  /*21030*/  F2FP.F16.F32.PACK_AB R12, R89, R88 ;  /* 0x00000058590c723e */ /* 0x002fe400000000ff */
[----:B------:R-:W-:Y:S02]  /*21040*/  F2FP.F16.F32.PACK_AB R13, R91, R90 ;  /* 0x0000005a5b0d723e */ /* 0x000fe400000000ff */
[----:B------:R-:W-:Y:S01]  /*21050*/  F2FP.F16.F32.PACK_AB R14, R93, R92 ;  /* 0x0000005c5d0e723e */ /* 0x000fe200000000ff */
[----:B--2---:R-:W1:Y:S01]  /*21060*/  LDC.64 R134, c[0x0][0xc00] ;  /* 0x00030000ff867b82 */ /* 0x004e620000000a00 */
[----:B------:R-:W-:Y:S02]  /*21070*/  F2FP.F16.F32.PACK_AB R15, R95, R94 ;  /* 0x0000005e5f0f723e */ /* 0x000fe400000000ff */
[----:B------:R-:W-:Y:S02]  /*21080*/  F2FP.F16.F32.PACK_AB R28, R97, R96 ;  /* 0x00000060611c723e */ /* 0x000fe400000000ff */
[----:B------:R-:W-:-:S02]  /*21090*/  F2FP.F16.F32.PACK_AB R29, R99, R98 ;  /* 0x00000062631d723e */ /* 0x000fc400000000ff */
[----:B------:R-:W-:Y:S02]  /*210a0*/  F2FP.F16.F32.PACK_AB R30, R101, R100 ;  /* 0x00000064651e723e */ /* 0x000fe400000000ff */
[----:B------:R-:W-:Y:S02]  /*210b0*/  F2FP.F16.F32.PACK_AB R31, R103, R102 ;  /* 0x00000066671f723e */ /* 0x000fe400000000ff */
[----:B---3--:R-:W-:Y:S02]  /*210c0*/  F2FP.F16.F32.PACK_AB R4, R105, R104 ;  /* 0x000000686904723e */ /* 0x008fe400000000ff */
[----:B------:R-:W-:Y:S02]  /*210d0*/  F2FP.F16.F32.PACK_AB R5, R107, R106 ;  /* 0x0000006a6b05723e */ /* 0x000fe400000000ff */
[----:B------:R-:W-:Y:S02]  /*210e0*/  F2FP.F16.F32.PACK_AB R6, R109, R108 ;  /* 0x0000006c6d06723e */ /* 0x000fe400000000ff */
[----:B------:R-:W-:-:S02]  /*210f0*/  F2FP.F16.F32.PACK_AB R7, R111, R110 ;  /* 0x0000006e6f07723e */ /* 0x000fc400000000ff */
[----:B----4-:R-:W-:Y:S02]  /*21100*/  F2FP.F16.F32.PACK_AB R8, R113, R112 ;  /* 0x000000707108723e */ /* 0x010fe400000000ff */
[----:B------:R-:W-:Y:S02]  /*21110*/  F2FP.F16.F32.PACK_AB R9, R115, R114 ;  /* 0x000000727309723e */ /* 0x000fe400000000ff */
[----:B------:R-:W-:Y:S02]  /*21120*/  F2FP.F16.F32.PACK_AB R10, R117, R116 ;  /* 0x00000074750a723e */ /* 0x000fe400000000ff */
[----:B------:R-:W-:Y:S01]  /*21130*/  F2FP.F16.F32.PACK_AB R11, R119, R118 ;  /* 0x00000076770b723e */ /* 0x000fe200000000ff */
[----:B------:R1:W-:Y:S04]  /*21140*/  STSM.16.M88.4 [R24], R12 ;  /* 0x0000000c18007844 */ /* 0x0003e80000000200 */
[----:B------:R2:W-:Y:S04]  /*21150*/  STSM.16.M88.4 [R130], R28 ;  /* 0x0000001c82007844 */ /* 0x0005e80000000200 */
[----:B------:R3:W-:Y:S04]  /*21160*/  STSM.16.M88.4 [R132], R4 ;  /* 0x0000000484007844 */ /* 0x0007e80000000200 */
[----:B------:R4:W-:Y:S01]  /*21170*/  STSM.16.M88.4 [R128], R8 ;  /* 0x0000000880007844 */ /* 0x0009e20000000200 */
[----:B------:R-:W-:Y:S01]  /*21180*/  ISETP.NE.U32.AND P0, PT, RZ, UR4, PT ;  /* 0x00000004ff007c0c */ /* 0x000fe2000bf05070 */
[----:B------:R-:W-:-:S02]  /*21190*/  IMAD.MOV.U32 R0, RZ, RZ, RZ ;  /* 0x000000ffff007224 */ /* 0x000fc400078e00ff */
[----:B-1----:R-:W-:Y:S01]  /*211a0*/  IMAD.WIDE R12, R143, 0x4, R134 ;  /* 0x000000048f0c7825 */ /* 0x002fe200078e0286 */
[----:B------:R-:W-:Y:S01]  /*211b0*/  BAR.SYNC.DEFER_BLOCKING 0x1, 0x100 ;  /* 0x0044000000007b1d */ /* 0x000fe20000010000 */
[----:B------:R-:W-:Y:S02]  /*211c0*/  ISETP.NE.AND.EX P0, PT, RZ, UR5, PT, P0 ;  /* 0x00000005ff007c0c */ /* 0x000fe4000bf05300 */
[----:B------:R-:W-:Y:S02]  /*211d0*/  ISETP.NE.U32.AND P1, PT, RZ, UR6, PT ;  /* 0x00000006ff007c0c */ /* 0x000fe4000bf25070 */
[----:B------:R-:W-:-:S03]  /*211e0*/  ISETP.NE.AND P2, PT, R144, RZ, PT ;  /* 0x000000ff9000720c */ /* 0x000fc60003f45270 */
[----:B--2---:R-:W1:Y:S08]  /*211f0*/  LDC R130, c[0x0][0xbe8] ;  /* 0x0002fa00ff827b82 */ /* 0x004e700000000800 */
[----:B------:R-:W2:Y:S01]  /*21200*/  LDC.64 R14, c[0x0][0xba8] ;  /* 0x0002ea00ff0e7b82 */ /* 0x000ea20000000a00 */
[----:B------:R-:W2:Y:S01]  /*21210*/  @P0 LDG.E R0, desc[UR60][R12.64] ;  /* 0x0000003c0c000981 */ /* 0x000ea2000c1e1900 */
[----:B------:R-:W-:Y:S01]  /*21220*/  ISETP.NE.AND.EX P1, PT, RZ, UR7, PT, P1 ;  /* 0x00000007ff007c0c */ /* 0x000fe2000bf25310 */
[----:B------:R-:W-:-:S02]  /*21230*/  ULDC UR6, c[0x0][0xa88] ;  /* 0x0002a20000067ab9 */ /* 0x000fc40000000800 */
[----:B------:R-:W-:Y:S01]  /*21240*/  MOV R129, UR6 ;  /* 0x0000000600817c02 */ /* 0x000fe20008000f00 */
[----:B------:R-:W-:Y:S02]  /*21250*/  ULDC UR6, c[0x0][0xad4] ;  /* 0x0002b50000067ab9 */ /* 0x000fe40000000800 */
[----:B---3--:R-:W-:Y:S01]  /*21260*/  SEL R6, R144, UR6, P2 ;  /* 0x0000000690067c07 */ /* 0x008fe20009000000 */
[----:B------:R-:W-:-:S03]  /*21270*/  IMAD.MOV.U32 R132, RZ, RZ, 0x9b8 ;  /* 0x000009b8ff847424 */ /* 0x000fc600078e00ff */
[----:B------:R-:W-:-:S03]  /*21280*/  ISETP.GT.AND P3, PT, R6, 0x1, PT ;  /* 0x000000010600780c */ /* 0x000fc60003f64270 */
[----:B------:R-:W3:Y:S01]  /*21290*/  @P1 LDC.64 R4, c[0x0][0xc08] ;  /* 0x00030200ff041b82 */ /* 0x000ee20000000a00 */
[----:B------:R-:W-:-:S07]  /*212a0*/  SEL R132, R132, 0x978, P3 ;  /* 0x0000097884847807 */ /* 0x000fce0001800000 */
[----:B------:R-:W0:Y:S08]  /*212b0*/  LDC.64 R6, c[0x0][R132+0x220] ;  /* 0x0000880084067b82 */ /* 0x000e300000000a00 */
[----:B----4-:R-:W4:Y:S01]  /*212c0*/  LDC.64 R8, c[0x0][R132+0x218] ;  /* 0x0000860084087b82 */ /* 0x010f220000000a00 */
[----:B-1----:R-:W-:-:S07]  /*212d0*/  ISETP.NE.AND P4, PT, R130, 0x1, PT ;  /* 0x000000018200780c */ /* 0x002fce0003f85270 */
[----:B------:R-:W1:Y:S01]  /*212e0*/  LDC.64 R10, c[0x0][R132+0x228] ;  /* 0x00008a00840a7b82 */ /* 0x000e620000000a00 */
[----:B---3--:R-:W-:-:S05]  /*212f0*/  @P1 IMAD.WIDE R4, R143, 0x4, R4 ;  /* 0x000000048f041825 */ /* 0x008fca00078e0204 */
[----:B------:R3:W5:Y:S02]  /*21300*/  @P1 LDG.E R129, desc[UR60][R4.64] ;  /* 0x0000003c04811981 */ /* 0x000764000c1e1900 */
[----:B------:R-:W4:Y:S08]  /*21310*/  @P4 LDC R30, c[0x0][0xbec] ;  /* 0x0002fb00ff1e4b82 */ /* 0x000f300000000800 */
[----:B---3--:R-:W3:Y:S01]  /*21320*/  LDC.64 R4, c[0x0][R132+0x210] ;  /* 0x0000840084047b82 */ /* 0x008ee20000000a00 */
[----:B------:R-:W-:-:S07]  /*21330*/  ISETP.NE.U32.AND P2, PT, RZ, UR4, PT ;  /* 0x00000004ff007c0c */ /* 0x000fce000bf45070 */
[----:B------:R-:W1:Y:S01]  /*21340*/  @P4 LDC R29, c[0x0][0xbf0] ;  /* 0x0002fc00ff1d4b82 */ /* 0x000e620000000800 */
[----:B------:R-:W-:Y:S02]  /*21350*/  ISETP.NE.AND.EX P2, PT, RZ, UR5, PT, P2 ;  /* 0x00000005ff007c0c */ /* 0x000fe4000bf45320 */
[----:B------:R-:W-:Y:S02]  /*21360*/  SHF.R.S32.HI R28, RZ, 0x1f, R143 ;  /* 0x0000001fff1c7819 */ /* 0x000fe4000001148f */
[----:B------:R-:W-:Y:S02]  /*21370*/  SEL R24, R143, RZ, !P2 ;  /* 0x000000ff8f187207 */ /* 0x000fe40005000000 */
[----:B------:R-:W-:Y:S01]  /*21380*/  SEL R31, R28, RZ, !P2 ;  /* 0x000000ff1c1f7207 */ /* 0x000fe20005000000 */
[----:B------:R-:W-:Y:S01]  /*21390*/  IMAD.IADD R28, R142, 0x1, R141 ;  /* 0x000000018e1c7824 */ /* 0x000fe200078e028d */
[----:B--2---:R-:W2:Y:S01]  /*213a0*/  @!P3 LDC R14, c[0x0][0xb50] ;  /* 0x0002d400ff0ebb82 */ /* 0x004ea20000000800 */
[----:B0-----:R-:W-:Y:S01]  /*213b0*/  IMAD R7, R7, R24, RZ ;  /* 0x0000001807077224 */ /* 0x001fe200078e02ff */
[----:B------:R-:W-:Y:S01]  /*213c0*/  SEL R131, R140, RZ, P3 ;  /* 0x000000ff8c837207 */ /* 0x000fe20001800000 */
[----:B----4-:R-:W-:-:S04]  /*213d0*/  @P4 IMAD.HI.U32 R30, R28, R30, RZ ;  /* 0x0000001e1c1e4227 */ /* 0x010fc800078e00ff */
[C---:B------:R-:W-:Y:S01]  /*213e0*/  IMAD R31, R6.reuse, R31, R7 ;  /* 0x0000001f061f7224 */ /* 0x040fe200078e0207 */
[----:B------:R-:W0:Y:S01]  /*213f0*/  @!P3 LDC R15, c[0x0][0xb54] ;  /* 0x0002d500ff0fbb82 */ /* 0x000e220000000800 */
[----:B------:R-:W-:-:S04]  /*21400*/  IMAD.WIDE.U32 R6, R6, R24, RZ ;  /* 0x0000001806067225 */ /* 0x000fc800078e00ff */
[-C--:B------:R-:W-:Y:S02]  /*21410*/  IMAD R128, R9, R202.reuse, RZ ;  /* 0x000000ca09807224 */ /* 0x080fe400078e02ff */
[----:B------:R-:W-:-:S04]  /*21420*/  IMAD.WIDE.U32 R8, R8, R202, RZ ;  /* 0x000000ca08087225 */ /* 0x000fc800078e00ff */
[----:B------:R-:W-:Y:S02]  /*21430*/  IMAD.IADD R31, R7, 0x1, R31 ;  /* 0x00000001071f7824 */ /* 0x000fe400078e021f */
[----:B------:R-:W-:Y:S01]  /*21440*/  IMAD.MOV.U32 R7, RZ, RZ, R28 ;  /* 0x000000ffff077224 */ /* 0x000fe200078e001c */
[----:B-1----:R-:W-:Y:S01]  /*21450*/  @P4 SHF.R.U32.HI R7, RZ, R29, R30 ;  /* 0x0000001dff074219 */ /* 0x002fe2000001161e */
[----:B------:R-:W-:Y:S02]  /*21460*/  IMAD.IADD R9, R9, 0x1, R128 ;  /* 0x0000000109097824 */ /* 0x000fe400078e0280 */
[-C--:B------:R-:W-:Y:S02]  /*21470*/  IMAD R133, R11, R131.reuse, RZ ;  /* 0x000000830b857224 */ /* 0x080fe400078e02ff */
[----:B------:R-:W-:-:S04]  /*21480*/  IMAD.WIDE.U32 R10, R10, R131, RZ ;  /* 0x000000830a0a7225 */ /* 0x000fc800078e00ff */
[----:B------:R-:W-:Y:S02]  /*21490*/  IMAD.MOV R29, RZ, RZ, -R7 ;  /* 0x000000ffff1d7224 */ /* 0x000fe400078e0a07 */
[----:B------:R-:W-:Y:S01]  /*214a0*/  IMAD.IADD R133, R11, 0x1, R133 ;  /* 0x000000010b857824 */ /* 0x000fe200078e0285 */
[--C-:B------:R-:W-:Y:S02]  /*214b0*/  IADD3 R6, P2, P5, R6, R8, R0.reuse ;  /* 0x0000000806067210 */ /* 0x100fe40007d5e000 */
[----:B------:R-:W-:-:S04]  /*214c0*/  SHF.R.S32.HI R128, RZ, 0x1f, R0 ;  /* 0x0000001fff807819 */ /* 0x000fc80000011400 */
[----:B------:R-:W-:Y:S02]  /*214d0*/  IADD3.X R9, R31, R9, R128, P2, P5 ;  /* 0x000000091f097210 */ /* 0x000fe400017ea480 */
[----:B------:R-:W-:Y:S02]  /*214e0*/  IADD3 R10, P2, P5, R7, R6, R10 ;  /* 0x00000006070a7210 */ /* 0x000fe40007d5e00a */
[----:B------:R-:W-:Y:S01]  /*214f0*/  SHF.R.S32.HI R6, RZ, 0x1f, R7 ;  /* 0x0000001fff067819 */ /* 0x000fe20000011407 */
[----:B------:R-:W-:-:S03]  /*21500*/  IMAD R7, R130, R29, R28 ;  /* 0x0000001d82077224 */ /* 0x000fc600078e021c */
[----:B------:R-:W-:Y:S01]  /*21510*/  IADD3.X R11, R6, R9, R133, P2, P5 ;  /* 0x00000009060b7210 */ /* 0x000fe200017ea485 */
[-C--:B---3--:R-:W-:Y:S01]  /*21520*/  IMAD R5, R5, R7.reuse, RZ ;  /* 0x0000000705057224 */ /* 0x088fe200078e02ff */
[----:B------:R-:W-:Y:S01]  /*21530*/  SHF.R.S32.HI R9, RZ, 0x1f, R7 ;  /* 0x0000001fff097819 */ /* 0x000fe20000011407 */
[----:B------:R-:W-:-:S04]  /*21540*/  IMAD.WIDE.U32 R10, R4, R7, R10 ;  /* 0x00000007040a7225 */ /* 0x000fc800078e000a */
[----:B------:R-:W-:Y:S01]  /*21550*/  IMAD R5, R4, R9, R5 ;  /* 0x0000000904057224 */ /* 0x000fe200078e0205 */
[----:B--2---:R-:W-:-:S03]  /*21560*/  LEA R14, P2, R10, R14, 0x2 ;  /* 0x0000000e0a0e7211 */ /* 0x004fc600078410ff */
[----:B------:R-:W-:-:S05]  /*21570*/  IMAD.IADD R4, R11, 0x1, R5 ;  /* 0x000000010b047824 */ /* 0x000fca00078e0205 */
[----:B0-----:R-:W-:Y:S01]  /*21580*/  LEA.HI.X R15, R10, R15, R4, 0x2, P2 ;  /* 0x0000000f0a0f7211 */ /* 0x001fe200010f1404 */
[----:B------:R-:W-:Y:S06]  /*21590*/  @P1 BRA `(.L_x_5106) ;  /* 0x0000000000101947 */ /* 0x000fec0003800000 */
[----:B------:R-:W-:Y:S05]  /*215a0*/  @!P0 BRA `(.L_x_5106) ;  /* 0x00000000000c8947 */ /* 0x000fea0003800000 */
[----:B------:R-:W2:Y:S04]  /*215b0*/  LDG.E R4, desc[UR60][R12.64] ;  /* 0x0000003c0c047981 */ /* 0x000ea8000c1e1900 */
[----:B-----5:R-:W2:Y:S02]  /*215c0*/  LDG.E R129, desc[UR60][R12.64+0x4] ;  /* 0x0000043c0c817981 */ /* 0x020ea4000c1e1900 */
[----:B--2---:R-:W-:-:S07]  /*215d0*/  IADD3 R129, -R4, R129, RZ ;  /* 0x0000008104817210 */ /* 0x004fce0007ffe1ff */
.L_x_5106:
[----:B------:R-:W2:Y:S04]  /*215e0*/  LDL R8, [R1+0x60] ;  /* 0x0000600001087983 */ /* 0x000ea80000100800 */
[----:B------:R-:W3:Y:S01]  /*215f0*/  LDL R9, [R1+0x5c] ;  /* 0x00005c0001097983 */ /* 0x000ee20000100800 */
[----:B-----5:R-:W-:-:S03]  /*21600*/  IMAD R129, R129, R130, RZ ;  /* 0x0000008281817224 */ /* 0x020fc600078e02ff */
[----:B------:R-:W-:Y:S04]  /*21610*/  SHFL.IDX PT, R4, R14, RZ, 0x1c1f ;  /* 0x001c1fff0e047589 */ /* 0x000fe800000e0000 */
[----:B------:R-:W0:Y:S04]  /*21620*/  SHFL.IDX PT, R5, R15, RZ, 0x1c1f ;  /* 0x001c1fff0f057589 */ /* 0x000e2800000e0000 */
[----:B------:R-:W-:Y:S04]  /*21630*/  SHFL.IDX PT, R6, R14, 0x1, 0x1c1f ;  /* 0x003c1f000e067f89 */ /* 0x000fe800000e0000 */
[----:B------:R-:W1:Y:S01]  /*21640*/  SHFL.IDX PT, R7, R15, 0x1, 0x1c1f ;  /* 0x003c1f000f077f89 */ /* 0x000e6200000e0000 */
[----:B--2---:R-:W-:Y:S01]  /*21650*/  IMAD.IADD R8, R8, 0x1, R141 ;  /* 0x0000000108087824 */ /* 0x004fe200078e028d */
[----:B---3--:R-:W-:-:S03]  /*21660*/  LOP3.LUT P0, RZ, R9, 0x3, RZ, 0xc0, !PT ;  /* 0x0000000309ff7812 */ /* 0x008fc6000780c0ff */
[C---:B------:R-:W-:Y:S01]  /*21670*/  VIADD R10, R8.reuse, 0x8 ;  /* 0x00000008080a7836 */ /* 0x040fe20000000000 */
[----:B------:R-:W-:-:S04]  /*21680*/  ISETP.GE.OR P1, PT, R8, R129, P0 ;  /* 0x000000810800720c */ /* 0x000fc80000726670 */
[----:B------:R-:W-:-:S09]  /*21690*/  ISETP.GE.OR P0, PT, R10, R129, P0 ;  /* 0x000000810a00720c */ /* 0x000fd20000706670 */
[----:B0-----:R0:W-:Y:S04]  /*216a0*/  @!P1 ST.E desc[UR60][R4.64], R126 ;  /* 0x0000007e04009985 */ /* 0x0011e8000c10193c */
[----:B-1----:R0:W-:Y:S01]  /*216b0*/  @!P0 ST.E desc[UR60][R6.64], R127 ;  /* 0x0000007f06008985 */ /* 0x0021e2000c10193c */
[----:B------:R-:W-:Y:S05]  /*216c0*/  @P3 BRA `(.L_x_5107) ;  /* 0x0000000c00503947 */ /* 0x000fea0003800000 */
[----:B0-----:R-:W0:Y:S01]  /*216d0*/  S2R R4, SR_TID.X ;  /* 0x0000000000047919 */ /* 0x001e220000002100 */
[----:B------:R-:W1:Y:S01]  /*216e0*/  @P4 LDC R69, c[0x0][0xbec] ;  /* 0x0002fb00ff454b82 */ /* 0x000e620000000800 */
[----:B------:R-:W-:-:S07]  /*216f0*/  ULDC.64 UR4, c[0x0][0xaa0] ;  /* 0x0002a80000047ab9 */ /* 0x000fce0000000a00 */
[----:B------:R-:W2:Y:S01]  /*21700*/  @P4 LDC R71, c[0x0][0xbf0] ;  /* 0x0002fc00ff474b82 */ /* 0x000ea20000000800 */
[----:B0-----:R-:W-:-:S05]  /*21710*/  VIADD R4, R4, 0xffffff80 ;  /* 0xffffff8004047836 */ /* 0x001fca0000000000 */
[----:B------:R-:W-:-:S04]  /*21720*/  SHF.R.S32.HI R5, RZ, 0x1f, R4 ;  /* 0x0000001fff057819 */ /* 0x000fc80000011404 */
[----:B------:R-:W-:-:S04]  /*21730*/  LEA.HI R5, R5, R4, RZ, 0x3 ;  /* 0x0000000405057211 */ /* 0x000fc800078f18ff */
[----:B------:R-:W-:Y:S02]  /*21740*/  LOP3.LUT R7, R5, 0xfffffff8, RZ, 0xc0, !PT ;  /* 0xfffffff805077812 */ /* 0x000fe400078ec0ff */
[----:B------:R-:W-:-:S03]  /*21750*/  SHF.R.S32.HI R21, RZ, 0x3, R5 ;  /* 0x00000003ff157819 */ /* 0x000fc60000011405 */
[----:B------:R-:W-:-:S04]  /*21760*/  IMAD.IADD R20, R4, 0x1, -R7 ;  /* 0x0000000104147824 */ /* 0x000fc800078e0a07 */
[----:B------:R-:W-:-:S04]  /*21770*/  IMAD.SHL.U32 R66, R20, 0x8, RZ ;  /* 0x0000000814427824 */ /* 0x000fc800078e00ff */
[----:B------:R-:W-:-:S04]  /*21780*/  IMAD R5, R21, 0x40, R66 ;  /* 0x0000004015057824 */ /* 0x000fc800078e0242 */
[----:B------:R-:W-:-:S03]  /*21790*/  IMAD.WIDE R2, R5, 0x2, R2 ;  /* 0x0000000205027825 */ /* 0x000fc600078e0202 */
        /* <DEDUP_REMOVED lines=21> */
[----:B------:R-:W-:Y:S01]  /*218f0*/  LOP3.LUT R28, R28, R29, RZ, 0x3c, !PT ;  /* 0x0000001d1c1c7212 */ /* 0x000fe200078e3cff */
[----:B------:R-:W-:Y:S01]  /*21900*/  IMAD R20, R20, 0x20, R21 ;  /* 0x0000002014147824 */ /* 0x000fe200078e0215 */
[----:B------:R-:W-:Y:S01]  /*21910*/  LOP3.LUT R32, R32, R33, RZ, 0x3c, !PT ;  /* 0x0000002120207212 */ /* 0x000fe200078e3cff */
[----:B------:R-:W-:Y:S01]  /*21920*/  IMAD.X R33, RZ, RZ, R3, P5 ;  /* 0x000000ffff217224 */ /* 0x000fe200028e0603 */
[----:B------:R-:W-:Y:S01]  /*21930*/  IADD3.X R29, RZ, R3, RZ, P6, !PT ;  /* 0x00000003ff1d7210 */ /* 0x000fe200037fe4ff */
[----:B------:R-:W5:Y:S01]  /*21940*/  LD.E.128 R8, desc[UR60][R8.64] ;  /* 0x0000003c08087980 */ /* 0x000f62000c101d00 */
[----:B------:R-:W-:-:S02]  /*21950*/  IADD3 R5, P1, R2, 0xb000, RZ ;  /* 0x0000b00002057810 */ /* 0x000fc40007f3e0ff */
[C---:B------:R-:W-:Y:S01]  /*21960*/  IADD3 R41, P0, R2.reuse, 0x6000, RZ ;  /* 0x0000600002297810 */ /* 0x040fe20007f1e0ff */
[----:B------:R-:W5:Y:S01]  /*21970*/  LD.E.128 R36, desc[UR60][R36.64] ;  /* 0x0000003c24247980 */ /* 0x000f62000c101d00 */
[C---:B------:R-:W-:Y:S01]  /*21980*/  IADD3 R45, P3, R2.reuse, 0x7000, RZ ;  /* 0x00007000022d7810 */ /* 0x040fe20007f7e0ff */
[----:B------:R-:W-:Y:S01]  /*21990*/  IMAD.X R61, RZ, RZ, R3, P1 ;  /* 0x000000ffff3d7224 */ /* 0x000fe200008e0603 */
[C---:B------:R-:W-:Y:S02]  /*219a0*/  IADD3 R49, P2, R2.reuse, 0x8000, RZ ;  /* 0x0000800002317810 */ /* 0x040fe40007f5e0ff */
[C---:B------:R-:W-:Y:S01]  /*219b0*/  LOP3.LUT R7, R2.reuse, 0x380, RZ, 0xc0, !PT ;  /* 0x0000038002077812 */ /* 0x040fe200078ec0ff */
[----:B------:R-:W-:Y:S01]  /*219c0*/  IMAD.IADD R20, R141, 0x1, R20 ;  /* 0x000000018d147824 */ /* 0x000fe200078e0214 */
        /* <DEDUP_REMOVED lines=29> */
[----:B------:R-:W-:Y:S01]  /*21ba0*/  LOP3.LUT R60, R4, R5, RZ, 0x3c, !PT ;  /* 0x00000005043c7212 */ /* 0x000fe200078e3cff */
[----:B------:R-:W5:Y:S04]  /*21bb0*/  LD.E.128 R40, desc[UR60][R40.64] ;  /* 0x0000003c28287980 */ /* 0x000f68000c101d00 */
[----:B------:R0:W5:Y:S01]  /*21bc0*/  LD.E.128 R4, desc[UR60][R2.64] ;  /* 0x0000003c02047980 */ /* 0x000162000c101d00 */
[----:B------:R-:W-:Y:S01]  /*21bd0*/  SHF.R.S32.HI R67, RZ, 0x1f, R24 ;  /* 0x0000001fff437819 */ /* 0x000fe20000011418 */
[----:B------:R-:W-:-:S02]  /*21be0*/  IMAD.IADD R68, R21, 0x1, R141 ;  /* 0x0000000115447824 */ /* 0x000fc400078e028d */
[----:B------:R-:W5:Y:S04]  /*21bf0*/  LD.E.128 R44, desc[UR60][R44.64] ;  /* 0x0000003c2c2c7980 */ /* 0x000f68000c101d00 */
[----:B------:R-:W5:Y:S01]  /*21c00*/  LD.E.128 R48, desc[UR60][R48.64] ;  /* 0x0000003c30307980 */ /* 0x000f62000c101d00 */
[----:B0-----:R-:W-:-:S03]  /*21c10*/  IMAD R3, R128, UR4, RZ ;  /* 0x0000000480037c24 */ /* 0x001fc6000f8e02ff */
[----:B------:R-:W5:Y:S01]  /*21c20*/  LD.E.128 R52, desc[UR60][R52.64] ;  /* 0x0000003c34347980 */ /* 0x000f62000c101d00 */
[C---:B------:R-:W-:Y:S02]  /*21c30*/  IMAD R65, R0.reuse, UR5, R3 ;  /* 0x0000000500417c24 */ /* 0x040fe4000f8e0203 */
[----:B------:R-:W-:Y:S01]  /*21c40*/  IMAD.WIDE.U32 R2, R0, UR4, RZ ;  /* 0x0000000400027c25 */ /* 0x000fe2000f8e00ff */
[----:B------:R-:W-:Y:S01]  /*21c50*/  ULDC.64 UR4, c[0x0][0xae8] ;  /* 0x0002ba0000047ab9 */ /* 0x000fe20000000a00 */
[----:B------:R-:W5:Y:S03]  /*21c60*/  LD.E.128 R56, desc[UR60][R56.64] ;  /* 0x0000003c38387980 */ /* 0x000f66000c101d00 */
[----:B------:R-:W-:Y:S01]  /*21c70*/  IADD3 R3, R3, R65, RZ ;  /* 0x0000004103037210 */ /* 0x000fe20007ffe0ff */
[----:B-1----:R-:W-:Y:S01]  /*21c80*/  @P4 IMAD.HI.U32 R0, R20, R69, RZ ;  /* 0x0000004514004227 */ /* 0x002fe200078e00ff */
[----:B------:R-:W5:Y:S03]  /*21c90*/  LD.E.128 R60, desc[UR60][R60.64] ;  /* 0x0000003c3c3c7980 */ /* 0x000f66000c101d00 */
[C---:B------:R-:W-:Y:S01]  /*21ca0*/  IMAD.WIDE.U32 R2, R202.reuse, UR4, R2 ;  /* 0x00000004ca027c25 */ /* 0x040fe2000f8e0002 */
[----:B------:R-:W-:Y:S01]  /*21cb0*/  @!PT LDS RZ, [RZ] ;  /* 0x00000000fffff984 */ /* 0x000fe20000000800 */
[----:B------:R-:W-:Y:S01]  /*21cc0*/  @!PT LDS RZ, [RZ] ;  /* 0x00000000fffff984 */ /* 0x000fe20000000800 */
[----:B------:R-:W-:Y:S01]  /*21cd0*/  @!PT LDS RZ, [RZ] ;  /* 0x00000000fffff984 */ /* 0x000fe20000000800 */
[----:B------:R-:W-:Y:S01]  /*21ce0*/  @!PT LDS RZ, [RZ] ;  /* 0x00000000fffff984 */ /* 0x000fe20000000800 */
[----:B------:R0:W-:Y:S06]  /*21cf0*/  MEMBAR.ALL.CTA ;  /* 0x0000000000007992 */ /* 0x0001ec0000008000 */
[----:B0-----:R-:W0:Y:S01]  /*21d00*/  FENCE.VIEW.ASYNC.S ;  /* 0x00000000000073c6 */ /* 0x001e220000000000 */
[----:B------:R-:W-:Y:S01]  /*21d10*/  IMAD R3, R202, UR5, R3 ;  /* 0x00000005ca037c24 */ /* 0x000fe2000f8e0203 */
[----:B------:R-:W-:Y:S01]  /*21d20*/  ULDC.64 UR4, c[0x0][0xaf0] ;  /* 0x0002bc0000047ab9 */ /* 0x000fe20000000a00 */
[----:B------:R-:W-:Y:S01]  /*21d30*/  IMAD.MOV.U32 R65, RZ, RZ, R20 ;  /* 0x000000ffff417224 */ /* 0x000fe200078e0014 */
[----:B--2---:R-:W-:Y:S01]  /*21d40*/  @P4 SHF.R.U32.HI R65, RZ, R71, R0 ;  /* 0x00000047ff414219 */ /* 0x004fe20000011600 */
[----:B------:R-:W-:-:S02]  /*21d50*/  IMAD R67, R67, UR4, RZ ;  /* 0x0000000443437c24 */ /* 0x000fc4000f8e02ff */
[----:B------:R-:W-:Y:S01]  /*21d60*/  IMAD.WIDE.U32 R2, R24, UR4, R2 ;  /* 0x0000000418027c25 */ /* 0x000fe2000f8e0002 */
[----:B------:R-:W-:-:S03]  /*21d70*/  SHF.R.S32.HI R0, RZ, 0x1f, R65 ;  /* 0x0000001fff007819 */ /* 0x000fc60000011441 */
[----:B------:R-:W-:Y:S01]  /*21d80*/  IMAD R67, R24, UR5, R67 ;  /* 0x0000000518437c24 */ /* 0x000fe2000f8e0243 */
[----:B------:R-:W-:Y:S01]  /*21d90*/  ULDC.64 UR4, c[0x0][0xae0] ;  /* 0x0002b80000047ab9 */ /* 0x000fe20000000a00 */
[----:B------:R-:W-:Y:S02]  /*21da0*/  IMAD.MOV R69, RZ, RZ, -R65 ;  /* 0x000000ffff457224 */ /* 0x000fe400078e0a41 */
[----:B------:R-:W-:Y:S02]  /*21db0*/  IMAD.IADD R3, R3, 0x1, R67 ;  /* 0x0000000103037824 */ /* 0x000fe400078e0243 */
[----:B------:R-:W-:Y:S02]  /*21dc0*/  IMAD R0, R0, UR4, RZ ;  /* 0x0000000400007c24 */ /* 0x000fe4000f8e02ff */
[----:B------:R-:W-:Y:S02]  /*21dd0*/  IMAD R67, R130, R69, R20 ;  /* 0x0000004582437224 */ /* 0x000fe400078e0214 */
        /* <DEDUP_REMOVED lines=8> */
[----:B------:R-:W-:Y:S01]  /*21e60*/  ULDC.64 UR4, c[0x0][0xa80] ;  /* 0x0002a00000047ab9 */ /* 0x000fe20000000a00 */
[----:B------:R-:W-:Y:S02]  /*21e70*/  IADD3 R24, R68, 0x40, RZ ;  /* 0x0000004044187810 */ /* 0x000fe40007ffe0ff */
[----:B------:R-:W-:Y:S01]  /*21e80*/  IMAD.IADD R3, R3, 0x1, R21 ;  /* 0x0000000103037824 */ /* 0x000fe200078e0215 */
[----:B------:R-:W-:Y:S02]  /*21e90*/  LEA R67, P2, R2, UR4, 0x1 ;  /* 0x0000000402437c11 */ /* 0x000fe4000f8408ff */
[-C--:B------:R-:W-:Y:S02]  /*21ea0*/  ISETP.GE.AND P0, PT, R24, R129.reuse, PT ;  /* 0x000000811800720c */ /* 0x080fe40003f06270 */
[----:B------:R-:W-:Y:S02]  /*21eb0*/  LEA.HI.X R24, R2, UR5, R3, 0x1, P2 ;  /* 0x0000000502187c11 */ /* 0x000fe400090f0c03 */
[----:B------:R-:W-:Y:S01]  /*21ec0*/  ISETP.GE.AND P2, PT, R68, R129, PT ;  /* 0x000000814400720c */ /* 0x000fe20003f46270 */
[----:B------:R-:W-:-:S02]  /*21ed0*/  VIADD R0, R17, 0x30820 ;  /* 0x0003082011007836 */ /* 0x000fc40000000000 */
[----:B------:R-:W-:-:S03]  /*21ee0*/  VIADD R20, R68, 0x20 ;  /* 0x0000002044147836 */ /* 0x000fc60000000000 */
[----:B------:R-:W-:Y:S01]  /*21ef0*/  PRMT R0, RZ, 0x654, R0 ;  /* 0x00000654ff007816 */ /* 0x000fe20000000000 */
[C---:B------:R-:W-:Y:S02]  /*21f00*/  VIADD R70, R66.reuse, 0x40 ;  /* 0x0000004042467836 */ /* 0x040fe40000000000 */
[----:B------:R-:W-:Y:S01]  /*21f10*/  VIADD R72, R66, 0x80 ;  /* 0x0000008042487836 */ /* 0x000fe20000000000 */
[----:B0-----:R0:W-:Y:S01]  /*21f20*/  SYNCS.ARRIVE.TRANS64.RED.A1T0 RZ, [R0+URZ], RZ ;  /* 0x000000ff00ff79a7 */ /* 0x0011e2000810043f */
[----:B------:R0:W1:Y:S01]  /*21f30*/  SHFL.IDX PT, R21, R67, RZ, 0x181f ;  /* 0x00181fff43157589 */ /* 0x00006200000e0000 */
[----:B------:R-:W-:Y:S03]  /*21f40*/  BSSY B1, `(.L_x_5108) ;  /* 0x0000014000017945 */ /* 0x000fe60003800000 */
[----:B------:R0:W2:Y:S01]  /*21f50*/  SHFL.IDX PT, R65, R24, RZ, 0x181f ;  /* 0x00181fff18417589 */ /* 0x0000a200000e0000 */
[----:B------:R-:W-:-:S02]  /*21f60*/  ISETP.GE.AND P1, PT, R20, R129, PT ;  /* 0x000000811400720c */ /* 0x000fc40003f26270 */
[----:B------:R-:W-:Y:S02]  /*21f70*/  SHF.R.S32.HI R73, RZ, 0x1f, R66 ;  /* 0x0000001fff497819 */ /* 0x000fe40000011442 */
[----:B------:R-:W-:Y:S02]  /*21f80*/  SHF.R.S32.HI R69, RZ, 0x1f, R72 ;  /* 0x0000001fff457819 */ /* 0x000fe40000011448 */
[----:B------:R-:W-:Y:S01]  /*21f90*/  SHF.R.S32.HI R71, RZ, 0x1f, R70 ;  /* 0x0000001fff477819 */ /* 0x000fe20000011446 */
[----:B0-----:R-:W-:Y:S06]  /*21fa0*/  @P2 BRA `(.L_x_5109) ;  /* 0x0000000000342947 */ /* 0x001fec0003800000 */
        /* <DEDUP_REMOVED lines=13> */
.L_x_5109:
[----:B------:R-:W-:Y:S05]  /*22080*/  BSYNC B1 ;  /* 0x0000000000017941 */ /* 0x000fea0003800000 */
.L_x_5108:
[----:B0----5:R0:W3:Y:S01]  /*22090*/  SHFL.IDX PT, R7, R24, 0x1, 0x181f ;  /* 0x00381f0018077f89 */ /* 0x0210e200000e0000 */
[----:B------:R-:W-:Y:S03]  /*220a0*/  BSSY B1, `(.L_x_5110) ;  /* 0x0000010000017945 */ /* 0x000fe60003800000 */
[----:B------:R0:W4:Y:S01]  /*220b0*/  SHFL.IDX PT, R3, R67, 0x1, 0x181f ;  /* 0x00381f0043037f89 */ /* 0x00012200000e0000 */
[----:B------:R-:W-:Y:S05]  /*220c0*/  @P1 BRA `(.L_x_5111) ;  /* 0x0000000000341947 */ /* 0x000fea0003800000 */
[----:B------:R-:W-:Y:S02]  /*220d0*/  ULDC UR4, c[0x0][0xac8] ;  /* 0x0002b20000047ab9 */ /* 0x000fe40000000800 */
[----:B------:R-:W-:Y:S02]  /*220e0*/  ISETP.GE.AND P4, PT, R66, UR4, PT ;  /* 0x0000000442007c0c */ /* 0x000fe4000bf86270 */
[----:B------:R-:W-:Y:S02]  /*220f0*/  ISETP.GE.AND P5, PT, R70, UR4, PT ;  /* 0x0000000446007c0c */ /* 0x000fe4000bfa6270 */
[----:B------:R-:W-:-:S09]  /*22100*/  ISETP.GE.AND P6, PT, R72, UR4, PT ;  /* 0x0000000448007c0c */ /* 0x000fd2000bfc6270 */
[-C--:B----4-:R-:W-:Y:S02]  /*22110*/  @!P4 LEA R2, P1, R66, R3.reuse, 0x1 ;  /* 0x000000034202c211 */ /* 0x090fe400078208ff */
[-C--:B------:R-:W-:Y:S02]  /*22120*/  @!P5 LEA R4, P2, R70, R3.reuse, 0x1 ;  /* 0x000000034604d211 */ /* 0x080fe400078408ff */
[----:B------:R-:W-:Y:S02]  /*22130*/  @!P6 LEA R6, P3, R72, R3, 0x1 ;  /* 0x000000034806e211 */ /* 0x000fe400078608ff */
[-C--:B---3--:R-:W-:Y:S02]  /*22140*/  @!P4 LEA.HI.X R3, R66, R7.reuse, R73, 0x1, P1 ;  /* 0x000000074203c211 */ /* 0x088fe400008f0c49 */
[-C--:B------:R-:W-:Y:S02]  /*22150*/  @!P5 LEA.HI.X R5, R70, R7.reuse, R71, 0x1, P2 ;  /* 0x000000074605d211 */ /* 0x080fe400010f0c47 */
[----:B------:R-:W-:Y:S01]  /*22160*/  @!P6 LEA.HI.X R7, R72, R7, R69, 0x1, P3 ;  /* 0x000000074807e211 */ /* 0x000fe200018f0c45 */
[----:B------:R3:W-:Y:S04]  /*22170*/  @!P4 ST.E.128 desc[UR60][R2.64], R8 ;  /* 0x000000080200c985 */ /* 0x0007e8000c101d3c */
[----:B------:R3:W-:Y:S04]  /*22180*/  @!P5 ST.E.128 desc[UR60][R4.64], R36 ;  /* 0x000000240400d985 */ /* 0x0007e8000c101d3c */
[----:B------:R3:W-:Y:S02]  /*22190*/  @!P6 ST.E.128 desc[UR60][R6.64], R52 ;  /* 0x000000340600e985 */ /* 0x0007e4000c101d3c */
.L_x_5111:
[----:B------:R-:W-:Y:S05]  /*221a0*/  BSYNC B1 ;  /* 0x0000000000017941 */ /* 0x000fea0003800000 */
.L_x_5110:
[----:B---3--:R3:W0:Y:S01]  /*221b0*/  SHFL.IDX PT, R7, R24, 0x2, 0x181f ;  /* 0x00581f0018077f89 */ /* 0x00862200000e0000 */
[----:B------:R-:W-:Y:S03]  /*221c0*/  BSSY B1, `(.L_x_5112) ;  /* 0x0000010000017945 */ /* 0x000fe60003800000 */
[----:B----4-:R3:W4:Y:S01]  /*221d0*/  SHFL.IDX PT, R3, R67, 0x2, 0x181f ;  /* 0x00581f0043037f89 */ /* 0x01072200000e0000 */
        /* <DEDUP_REMOVED lines=14> */
.L_x_5113:
[----:B------:R-:W-:Y:S05]  /*222c0*/  BSYNC B1 ;  /* 0x0000000000017941 */ /* 0x000fea0003800000 */
.L_x_5112:
[----:B------:R-:W-:Y:S01]  /*222d0*/  VIADD R0, R68, 0x60 ;  /* 0x0000006044007836 */ /* 0x000fe20000000000 */
[----:B0-----:R0:W0:Y:S04]  /*222e0*/  SHFL.IDX PT, R7, R24, 0x3, 0x181f ;  /* 0x00781f0018077f89 */ /* 0x00102800000e0000 */
[----:B------:R-:W-:Y:S01]  /*222f0*/  ISETP.GE.AND P0, PT, R0, R129, PT ;  /* 0x000000810000720c */ /* 0x000fe20003f06270 */
[----:B---3--:R-:W3:-:S12]  /*22300*/  SHFL.IDX PT, R67, R67, 0x3, 0x181f ;  /* 0x00781f0043437f89 */ /* 0x008ed800000e0000 */
[----:B------:R-:W-:Y:S05]  /*22310*/  @P0 BRA `(.L_x_5114) ;  /* 0x0000002000980947 */ /* 0x000fea0003800000 */
[----:B------:R-:W-:Y:S02]  /*22320*/  ULDC UR4, c[0x0][0xac8] ;  /* 0x0002b20000047ab9 */ /* 0x000fe40000000800 */
[----:B------:R-:W-:Y:S02]  /*22330*/  ISETP.GE.AND P2, PT, R66, UR4, PT ;  /* 0x0000000442007c0c */ /* 0x000fe4000bf46270 */
[----:B------:R-:W-:-:S11]  /*22340*/  ISETP.GE.AND P3, PT, R70, UR4, PT ;  /* 0x0000000446007c0c */ /* 0x000fd6000bf66270 */
[-C--:B---3--:R-:W-:Y:S02]  /*22350*/  @!P2 LEA R2, P0, R66, R67.reuse, 0x1 ;  /* 0x000000434202a211 */ /* 0x088fe400078008ff */
[----:B------:R-:W-:Y:S02]  /*22360*/  @!P3 LEA R4, P1, R70, R67, 0x1 ;  /* 0x000000434604b211 */ /* 0x000fe400078208ff */
[-C--:B0---4-:R-:W-:Y:S02]  /*22370*/  @!P2 LEA.HI.X R3, R66, R7.reuse, R73, 0x1, P0 ;  /* 0x000000074203a211 */ /* 0x091fe400000f0c49 */
        /* <DEDUP_REMOVED lines=9> */
.L_x_5107:
[----:B------:R-:W-:Y:S01]  /*22410*/  ULDC.64 UR4, c[0x0][0xb08] ;  /* 0x0002c20000047ab9 */ /* 0x000fe20000000a00 */
[----:B------:R-:W1:Y:S01]  /*22420*/  @P4 LDC R9, c[0x0][0xbec] ;  /* 0x0002fb00ff094b82 */ /* 0x000e620000000800 */
[----:B0-----:R-:W-:Y:S01]  /*22430*/  IMAD R5, R128, UR4, RZ ;  /* 0x0000000480057c24 */ /* 0x001fe2000f8e02ff */
[----:B------:R-:W-:Y:S01]  /*22440*/  ULDC.64 UR6, c[0x0][0xb30] ;  /* 0x0002cc0000067ab9 */ /* 0x000fe20000000a00 */
[----:B------:R-:W-:Y:S01]  /*22450*/  IMAD.WIDE.U32 R2, R0, UR4, RZ ;  /* 0x0000000400027c25 */ /* 0x000fe2000f8e00ff */
[----:B------:R-:W-:Y:S01]  /*22460*/  ISETP.GE.AND P0, PT, R8, R129, PT ;  /* 0x000000810800720c */ /* 0x000fe20003f06270 */
[----:B------:R-:W-:Y:S01]  /*22470*/  BSSY B1, `(.L_x_5115) ;  /* 0x00000cc000017945 */ /* 0x000fe20003800000 */
[----:B------:R-:W-:Y:S01]  /*22480*/  IADD3 R137, R227, 0x78, RZ ;  /* 0x00000078e3897810 */ /* 0x000fe20007ffe0ff */
[----:B------:R-:W-:Y:S01]  /*22490*/  IMAD R5, R0, UR5, R5 ;  /* 0x0000000500057c24 */ /* 0x000fe2000f8e0205 */
[----:B------:R-:W-:Y:S01]  /*224a0*/  ULDC.64 UR4, c[0x0][0xb38] ;  /* 0x0002ce0000047ab9 */ /* 0x000fe20000000a00 */
[----:B------:R-:W0:Y:S01]  /*224b0*/  @P4 LDC R0, c[0x0][0xbf0] ;  /* 0x0002fc00ff004b82 */ /* 0x000e220000000800 */
[----:B------:R-:W-:Y:S01]  /*224c0*/  VIADD R4, R17, 0x30820 ;  /* 0x0003082011047836 */ /* 0x000fe20000000000 */
[----:B------:R-:W-:Y:S01]  /*224d0*/  IADD3 R155, R227, 0x30, RZ ;  /* 0x00000030e39b7810 */ /* 0x000fe20007ffe0ff */
[----:B------:R-:W-:Y:S01]  /*224e0*/  IMAD.IADD R3, R3, 0x1, R5 ;  /* 0x0000000103037824 */ /* 0x000fe200078e0205 */
[----:B------:R-:W-:Y:S01]  /*224f0*/  SHF.R.S32.HI R5, RZ, 0x1f, R24 ;  /* 0x0000001fff057819 */ /* 0x000fe20000011418 */
[C---:B------:R-:W-:Y:S01]  /*22500*/  VIADD R30, R227.reuse, 0xa8 ;  /* 0x000000a8e31e7836 */ /* 0x040fe20000000000 */
[----:B------:R-:W-:Y:S01]  /*22510*/  PRMT R4, RZ, 0x654, R4 ;  /* 0x00000654ff047816 */ /* 0x000fe20000000004 */
[----:B------:R-:W-:Y:S01]  /*22520*/  IMAD.WIDE.U32 R2, R202, UR4, R2 ;  /* 0x00000004ca027c25 */ /* 0x000fe2000f8e0002 */
[----:B------:R-:W-:-:S02]  /*22530*/  IADD3 R127, R227, 0x98, RZ ;  /* 0x00000098e37f7810 */ /* 0x000fc40007ffe0ff */
[----:B------:R2:W-:Y:S01]  /*22540*/  SYNCS.ARRIVE.TRANS64.RED.A1T0 RZ, [R4+URZ], RZ ;  /* 0x000000ff04ff79a7 */ /* 0x0005e2000810043f */
[----:B------:R-:W-:Y:S01]  /*22550*/  IMAD R3, R202, UR5, R3 ;  /* 0x00000005ca037c24 */ /* 0x000fe2000f8e0203 */
[----:B------:R-:W-:Y:S01]  /*22560*/  ULDC.64 UR4, c[0x0][0xb40] ;  /* 0x0002d00000047ab9 */ /* 0x000fe20000000a00 */
[----:B------:R-:W-:Y:S01]  /*22570*/  VIADD R126, R227, 0xa0 ;  /* 0x000000a0e37e7836 */ /* 0x000fe20000000000 */
[----:B------:R-:W-:Y:S01]  /*22580*/  SHF.R.S32.HI R30, RZ, 0x1f, R30 ;  /* 0x0000001fff1e7819 */ /* 0x000fe2000001141e */
[----:B------:R-:W-:Y:S01]  /*22590*/  IMAD R5, R5, UR4, RZ ;  /* 0x0000000405057c24 */ /* 0x000fe2000f8e02ff */
[----:B------:R-:W-:Y:S01]  /*225a0*/  SHF.R.S32.HI R137, RZ, 0x1f, R137 ;  /* 0x0000001fff897819 */ /* 0x000fe20000011489 */
[----:B-1----:R-:W-:Y:S01]  /*225b0*/  @P4 IMAD.HI.U32 R9, R28, R9, RZ ;  /* 0x000000091c094227 */ /* 0x002fe200078e00ff */
[----:B------:R-:W-:Y:S02]  /*225c0*/  SHF.R.S32.HI R126, RZ, 0x1f, R126 ;  /* 0x0000001fff7e7819 */ /* 0x000fe4000001147e */
[C---:B------:R-:W-:Y:S01]  /*225d0*/  IADD3 R146, R227.reuse, 0x50, RZ ;  /* 0x00000050e3927810 */ /* 0x040fe20007ffe0ff */
[C---:B------:R-:W-:Y:S01]  /*225e0*/  IMAD R7, R24.reuse, UR5, R5 ;  /* 0x0000000518077c24 */ /* 0x040fe2000f8e0205 */
[----:B------:R-:W-:Y:S01]  /*225f0*/  SHF.R.S32.HI R155, RZ, 0x1f, R155 ;  /* 0x0000001fff9b7819 */ /* 0x000fe2000001149b */
[----:B------:R-:W-:Y:S01]  /*22600*/  IMAD.WIDE.U32 R2, R24, UR4, R2 ;  /* 0x0000000418027c25 */ /* 0x000fe2000f8e0002 */
[----:B------:R-:W-:Y:S01]  /*22610*/  ULDC.64 UR4, c[0x0][0xb48] ;  /* 0x0002d20000047ab9 */ /* 0x000fe20000000a00 */
[----:B------:R-:W-:-:S02]  /*22620*/  IADD3 R164, R227, 0x8, RZ ;  /* 0x00000008e3a47810 */ /* 0x000fc40007ffe0ff */
[----:B------:R-:W-:Y:S01]  /*22630*/  IMAD.MOV.U32 R5, RZ, RZ, R28 ;  /* 0x000000ffff057224 */ /* 0x000fe200078e001c */
[----:B0-----:R-:W-:Y:S01]  /*22640*/  @P4 SHF.R.U32.HI R5, RZ, R0, R9 ;  /* 0x00000000ff054219 */ /* 0x001fe20000011609 */
[----:B------:R-:W-:Y:S02]  /*22650*/  IMAD.IADD R3, R3, 0x1, R7 ;  /* 0x0000000103037824 */ /* 0x000fe400078e0207 */
[----:B------:R-:W-:Y:S01]  /*22660*/  VIADD R128, R227, 0x98 ;  /* 0x00000098e3807836 */ /* 0x000fe20000000000 */
[----:B------:R-:W-:Y:S01]  /*22670*/  IADD3 R7, -R5, RZ, RZ ;  /* 0x000000ff05077210 */ /* 0x000fe20007ffe1ff */
[----:B------:R-:W-:Y:S01]  /*22680*/  IMAD.WIDE.U32 R2, R140, UR4, R2 ;  /* 0x000000048c027c25 */ /* 0x000fe2000f8e0002 */
[----:B------:R-:W-:Y:S02]  /*22690*/  SHF.R.S32.HI R0, RZ, 0x1f, R5 ;  /* 0x0000001fff007819 */ /* 0x000fe40000011405 */
[----:B------:R-:W-:Y:S01]  /*226a0*/  SHF.R.S32.HI R128, RZ, 0x1f, R128 ;  /* 0x0000001fff807819 */ /* 0x000fe20000011480 */
[----:B------:R-:W-:-:S02]  /*226b0*/  IMAD R7, R130, R7, R28 ;  /* 0x0000000782077224 */ /* 0x000fc400078e021c */
[----:B------:R-:W-:Y:S02]  /*226c0*/  IMAD R0, R0, UR6, RZ ;  /* 0x0000000600007c24 */ /* 0x000fe4000f8e02ff */
[----:B------:R-:W-:Y:S01]  /*226d0*/  IMAD R3, R140, UR5, R3 ;  /* 0x000000058c037c24 */ /* 0x000fe2000f8e0203 */
[----:B------:R-:W-:Y:S01]  /*226e0*/  ULDC.64 UR4, c[0x0][0xb28] ;  /* 0x0002ca0000047ab9 */ /* 0x000fe20000000a00 */
        /* <DEDUP_REMOVED lines=9> */
[C---:B------:R-:W-:Y:S01]  /*22780*/  LEA R0, P1, R2.reuse, UR4, 0x2 ;  /* 0x0000000402007c11 */ /* 0x040fe2000f8210ff */
[C---:B------:R-:W-:Y:S02]  /*22790*/  VIADD R131, R227.reuse, 0x90 ;  /* 0x00000090e3837836 */ /* 0x040fe40000000000 */
[C---:B------:R-:W-:Y:S01]  /*227a0*/  VIADD R133, R227.reuse, 0x88 ;  /* 0x00000088e3857836 */ /* 0x040fe20000000000 */
[----:B------:R-:W-:Y:S01]  /*227b0*/  LEA.HI.X R11, R2, UR5, R11, 0x2, P1 ;  /* 0x00000005020b7c11 */ /* 0x000fe200088f140b */
[C---:B------:R-:W-:Y:S01]  /*227c0*/  VIADD R135, R227.reuse, 0x80 ;  /* 0x00000080e3877836 */ /* 0x040fe20000000000 */
[----:B------:R2:W0:Y:S01]  /*227d0*/  SHFL.IDX PT, R2, R0, RZ, 0x1c1f ;  /* 0x001c1fff00027589 */ /* 0x00042200000e0000 */
[C---:B------:R-:W-:Y:S01]  /*227e0*/  VIADD R139, R227.reuse, 0x70 ;  /* 0x00000070e38b7836 */ /* 0x040fe20000000000 */
[----:B------:R-:W-:Y:S01]  /*227f0*/  SHF.R.S32.HI R131, RZ, 0x1f, R131 ;  /* 0x0000001fff837819 */ /* 0x000fe20000011483 */
[C---:B------:R-:W-:Y:S01]  /*22800*/  VIADD R141, R227.reuse, 0x68 ;  /* 0x00000068e38d7836 */ /* 0x040fe20000000000 */
[----:B------:R2:W1:Y:S01]  /*22810*/  SHFL.IDX PT, R3, R11, RZ, 0x1c1f ;  /* 0x001c1fff0b037589 */ /* 0x00046200000e0000 */
        /* <DEDUP_REMOVED lines=44> */
[----:B------:R-:W-:Y:S01]  /*22ae0*/  VIADD R162, R227, 0x10 ;  /* 0x00000010e3a27836 */ /* 0x000fe20000000000 */
[----:B012---:R-:W-:Y:S06]  /*22af0*/  @P0 BRA `(.L_x_5116) ;  /* 0x00000004008c0947 */ /* 0x007fec0003800000 */
[----:B------:R-:W-:Y:S01]  /*22b00*/  ULDC UR4, c[0x0][0xac8] ;  /* 0x0002b20000047ab9 */ /* 0x000fe20000000800 */
[C---:B------:R-:W-:Y:S01]  /*22b10*/  VIADD R15, R227.reuse, 0xb8 ;  /* 0x000000b8e30f7836 */ /* 0x040fe20000000000 */
[----:B------:R-:W-:Y:S02]  /*22b20*/  ISETP.GE.AND P0, PT, R227, UR4, PT ;  /* 0x00000004e3007c0c */ /* 0x000fe4000bf06270 */
[----:B------:R-:W-:Y:S02]  /*22b30*/  ISETP.GE.AND P5, PT, R164, UR4, PT ;  /* 0x00000004a4007c0c */ /* 0x000fe4000bfa6270 */
[----:B------:R-:W-:Y:S02]  /*22b40*/  ISETP.GE.AND P4, PT, R162, UR4, PT ;  /* 0x00000004a2007c0c */ /* 0x000fe4000bf86270 */
[----:B------:R-:W-:Y:S02]  /*22b50*/  ISETP.GE.AND P3, PT, R160, UR4, PT ;  /* 0x00000004a0007c0c */ /* 0x000fe4000bf66270 */
[----:B------:R-:W-:-:S02]  /*22b60*/  SHF.R.S32.HI R29, RZ, 0x1f, R24 ;  /* 0x0000001fff1d7819 */ /* 0x000fc40000011418 */
[----:B------:R-:W-:-:S03]  /*22b70*/  SHF.R.S32.HI R14, RZ, 0x1f, R15 ;  /* 0x0000001fff0e7819 */ /* 0x000fc6000001140f */
[----:B------:R-:W-:-:S04]  /*22b80*/  @!P0 IMAD.WIDE R4, R227, 0x4, R2 ;  /* 0x00000004e3048825 */ /* 0x000fc800078e0202 */
[-C--:B------:R-:W-:Y:S01]  /*22b90*/  @!P4 LEA R6, P2, R162, R2.reuse, 0x2 ;  /* 0x00000002a206c211 */ /* 0x080fe200078410ff */
[----:B------:R0:W-:Y:S01]  /*22ba0*/  @!P0 ST.E.64 desc[UR60][R4.64], R124 ;  /* 0x0000007c04008985 */ /* 0x0001e2000c101b3c */
[----:B------:R-:W-:Y:S02]  /*22bb0*/  ISETP.GE.AND P0, PT, R158, UR4, PT ;  /* 0x000000049e007c0c */ /* 0x000fe4000bf06270 */
[----:B------:R-:W-:Y:S02]  /*22bc0*/  @!P3 LEA R8, P6, R160, R2, 0x2 ;  /* 0x00000002a008b211 */ /* 0x000fe400078c10ff */
[-C--:B------:R-:W-:Y:S02]  /*22bd0*/  @!P4 LEA.HI.X R7, R162, R3.reuse, R163, 0x2, P2 ;  /* 0x00000003a207c211 */ /* 0x080fe400010f14a3 */
[----:B------:R-:W-:Y:S02]  /*22be0*/  ISETP.GE.AND P2, PT, R154, UR4, PT ;  /* 0x000000049a007c0c */ /* 0x000fe4000bf46270 */
[----:B------:R-:W-:-:S02]  /*22bf0*/  @!P3 LEA.HI.X R9, R160, R3, R161, 0x2, P6 ;  /* 0x00000003a009b211 */ /* 0x000fc400030f14a1 */
[----:B0-----:R-:W-:-:S04]  /*22c00*/  @!P5 LEA R4, P1, R164, R2, 0x2 ;  /* 0x00000002a404d211 */ /* 0x001fc800078210ff */
[----:B------:R-:W-:Y:S02]  /*22c10*/  @!P5 LEA.HI.X R5, R164, R3, R165, 0x2, P1 ;  /* 0x00000003a405d211 */ /* 0x000fe400008f14a5 */
[----:B------:R-:W-:-:S03]  /*22c20*/  ISETP.GE.AND P1, PT, R156, UR4, PT ;  /* 0x000000049c007c0c */ /* 0x000fc6000bf26270 */
        /* <DEDUP_REMOVED lines=8> */
[----:B--2---:R-:W-:Y:S02]  /*22cb0*/  @!P2 LEA R8, P6, R154, R2, 0x2 ;  /* 0x000000029a08a211 */ /* 0x004fe400078c10ff */
[----:B------:R-:W-:Y:S01]  /*22cc0*/  @!P1 LEA.HI.X R7, R156, R3, R157, 0x2, P5 ;  /* 0x000000039c079211 */ /* 0x000fe200028f149d */
[----:B------:R0:W-:Y:S01]  /*22cd0*/  @!P0 ST.E.64 desc[UR60][R4.64], R40 ;  /* 0x0000002804008985 */ /* 0x0001e2000c101b3c */
[----:B------:R-:W-:-:S02]  /*22ce0*/  ISETP.GE.AND P5, PT, R148, UR4, PT ;  /* 0x0000000494007c0c */ /* 0x000fc4000bfa6270 */
[-C--:B------:R-:W-:Y:S01]  /*22cf0*/  @!P2 LEA.HI.X R9, R154, R3.reuse, R155, 0x2, P6 ;  /* 0x000000039a09a211 */ /* 0x080fe200030f149b */
[----:B------:R1:W-:Y:S01]  /*22d00*/  @!P1 ST.E.64 desc[UR60][R6.64], R44 ;  /* 0x0000002c06009985 */ /* 0x0003e2000c101b3c */
[----:B------:R-:W-:Y:S02]  /*22d10*/  ISETP.GE.AND P0, PT, R146, UR4, PT ;  /* 0x0000000492007c0c */ /* 0x000fe4000bf06270 */
[----:B------:R-:W-:Y:S01]  /*22d20*/  ISETP.GE.AND P1, PT, R144, UR4, PT ;  /* 0x0000000490007c0c */ /* 0x000fe2000bf26270 */
[----:B------:R2:W-:Y:S01]  /*22d30*/  @!P2 ST.E.64 desc[UR60][R8.64], R48 ;  /* 0x000000300800a985 */ /* 0x0005e2000c101b3c */
[-C--:B0-----:R-:W-:Y:S02]  /*22d40*/  @!P3 LEA R4, P6, R152, R2.reuse, 0x2 ;  /* 0x000000029804b211 */ /* 0x081fe400078c10ff */
[----:B-1----:R-:W-:Y:S02]  /*22d50*/  @!P4 LEA R6, P2, R150, R2, 0x2 ;  /* 0x000000029606c211 */ /* 0x002fe400078410ff */
[----:B------:R-:W-:-:S02]  /*22d60*/  @!P3 LEA.HI.X R5, R152, R3, R153, 0x2, P6 ;  /* 0x000000039805b211 */ /* 0x000fc400030f1499 */
[----:B--2---:R-:W-:Y:S02]  /*22d70*/  @!P5 LEA R8, P6, R148, R2, 0x2 ;  /* 0x000000029408d211 */ /* 0x004fe400078c10ff */
[-C--:B------:R-:W-:Y:S01]  /*22d80*/  @!P4 LEA.HI.X R7, R150, R3.reuse, R151, 0x2, P2 ;  /* 0x000000039607c211 */ /* 0x080fe200010f1497 */
[----:B------:R0:W-:Y:S01]  /*22d90*/  @!P3 ST.E.64 desc[UR60][R4.64], R52 ;  /* 0x000000340400b985 */ /* 0x0001e2000c101b3c */
[----:B------:R-:W-:Y:S02]  /*22da0*/  ISETP.GE.AND P2, PT, R142, UR4, PT ;  /* 0x000000048e007c0c */ /* 0x000fe4000bf46270 */
[----:B------:R-:W-:Y:S01]  /*22db0*/  @!P5 LEA.HI.X R9, R148, R3, R149, 0x2, P6 ;  /* 0x000000039409d211 */ /* 0x000fe200030f1495 */
[----:B------:R1:W-:Y:S01]  /*22dc0*/  @!P4 ST.E.64 desc[UR60][R6.64], R56 ;  /* 0x000000380600c985 */ /* 0x0003e2000c101b3c */
[----:B------:R-:W-:-:S03]  /*22dd0*/  ISETP.GE.AND P3, PT, R140, UR4, PT ;  /* 0x000000048c007c0c */ /* 0x000fc6000bf66270 */
[----:B------:R2:W-:Y:S01]  /*22de0*/  @!P5 ST.E.64 desc[UR60][R8.64], R60 ;  /* 0x0000003c0800d985 */ /* 0x0005e2000c101b3c */
[-C--:B0-----:R-:W-:Y:S02]  /*22df0*/  @!P0 LEA R4, P4, R146, R2.reuse, 0x2 ;  /* 0x0000000292048211 */ /* 0x081fe400078810ff */
[-C--:B-1----:R-:W-:Y:S02]  /*22e00*/  @!P1 LEA R6, P5, R144, R2.reuse, 0x2 ;  /* 0x0000000290069211 */ /* 0x082fe400078a10ff */
[-C--:B------:R-:W-:Y:S02]  /*22e10*/  @!P0 LEA.HI.X R5, R146, R3.reuse, R147, 0x2, P4 ;  /* 0x0000000392058211 */ /* 0x080fe400020f1493 */
[----:B--2---:R-:W-:Y:S02]  /*22e20*/  @!P2 LEA R8, P6, R142, R2, 0x2 ;  /* 0x000000028e08a211 */ /* 0x004fe400078c10ff */
[----:B------:R-:W-:Y:S01]  /*22e30*/  ISETP.GE.AND P4, PT, R138, UR4, PT ;  /* 0x000000048a007c0c */ /* 0x000fe2000bf86270 */
[----:B------:R0:W-:Y:S01]  /*22e40*/  @!P0 ST.E.64 desc[UR60][R4.64], R64 ;  /* 0x0000004004008985 */ /* 0x0001e2000c101b3c */
[----:B------:R-:W-:-:S02]  /*22e50*/  @!P1 LEA.HI.X R7, R144, R3, R145, 0x2, P5 ;  /* 0x0000000390079211 */ /* 0x000fc400028f1491 */
        /* <DEDUP_REMOVED lines=10> */
[----:B--2---:R-:W-:Y:S02]  /*22f00*/  @!P5 LEA R8, P6, R136, R2, 0x2 ;  /* 0x000000028808d211 */ /* 0x004fe400078c10ff */
[-C--:B------:R-:W-:Y:S02]  /*22f10*/  @!P4 LEA.HI.X R7, R138, R3.reuse, R139, 0x2, P1 ;  /* 0x000000038a07c211 */ /* 0x080fe400008f148b */
        /* <DEDUP_REMOVED lines=19> */
[-C--:B------:R-:W-:Y:S02]  /*23050*/  @!P4 LEA R12, P1, R31, R2.reuse, 0x2 ;  /* 0x000000021f0cc211 */ /* 0x080fe400078210ff */
[-C--:B------:R-:W-:Y:S02]  /*23060*/  @!P5 LEA.HI.X R5, R127, R3.reuse, R128, 0x2, P3 ;  /* 0x000000037f05d211 */ /* 0x080fe400018f1480 */
[-C--:B------:R-:W-:Y:S02]  /*23070*/  @!P4 LEA.HI.X R13, R31, R3.reuse, R126, 0x2, P1 ;  /* 0x000000031f0dc211 */ /* 0x080fe400008f147e */
[CC--:B-1----:R-:W-:Y:S01]  /*23080*/  @!P2 LEA R6, P1, R15.reuse, R2.reuse, 0x2 ;  /* 0x000000020f06a211 */ /* 0x0c2fe200078210ff */
[----:B------:R1:W-:Y:S03]  /*23090*/  @!P5 ST.E.64 desc[UR60][R4.64], R100 ;  /* 0x000000640400d985 */ /* 0x0003e6000c101b3c */
[----:B------:R-:W-:Y:S01]  /*230a0*/  @!P2 LEA.HI.X R7, R15, R3, R14, 0x2, P1 ;  /* 0x000000030f07a211 */ /* 0x000fe200008f140e */
[----:B------:R1:W-:Y:S01]  /*230b0*/  @!P4 ST.E.64 desc[UR60][R12.64], R104 ;  /* 0x000000680c00c985 */ /* 0x0003e2000c101b3c */
[----:B0-----:R-:W-:-:S04]  /*230c0*/  @!P6 LEA R8, P3, R24, R2, 0x2 ;  /* 0x000000021808e211 */ /* 0x001fc800078610ff */
[----:B------:R-:W-:Y:S02]  /*230d0*/  @!P6 LEA.HI.X R9, R24, R3, R29, 0x2, P3 ;  /* 0x000000031809e211 */ /* 0x000fe400018f141d */
[----:B------:R-:W-:-:S04]  /*230e0*/  @!P0 LEA R2, P3, R28, R2, 0x2 ;  /* 0x000000021c028211 */ /* 0x000fc800078610ff */
[----:B------:R-:W-:-:S05]  /*230f0*/  @!P0 LEA.HI.X R3, R28, R3, R30, 0x2, P3 ;  /* 0x000000031c038211 */ /* 0x000fca00018f141e */
[----:B------:R1:W-:Y:S04]  /*23100*/  @!P0 ST.E.64 desc[UR60][R2.64], R108 ;  /* 0x0000006c02008985 */ /* 0x0003e8000c101b3c */
[----:B------:R1:W-:Y:S04]  /*23110*/  @!P6 ST.E.64 desc[UR60][R8.64], R112 ;  /* 0x000000700800e985 */ /* 0x0003e8000c101b3c */
[----:B------:R1:W-:Y:S02]  /*23120*/  @!P2 ST.E.64 desc[UR60][R6.64], R116 ;  /* 0x000000740600a985 */ /* 0x0003e4000c101b3c */
.L_x_5116:
[----:B------:R-:W-:Y:S05]  /*23130*/  BSYNC B1 ;  /* 0x0000000000017941 */ /* 0x000fea0003800000 */
.L_x_5115:
[----:B------:R-:W-:Y:S01]  /*23140*/  ISETP.GE.AND P0, PT, R10, R129, PT ;  /* 0x000000810a00720c */ /* 0x000fe20003f06270 */
[----:B-1----:R0:W1:Y:S04]  /*23150*/  SHFL.IDX PT, R3, R11, 0x1, 0x1c1f ;  /* 0x003c1f000b037f89 */ /* 0x00206800000e0000 */
[----:B------:R0:W2:Y:S08]  /*23160*/  SHFL.IDX PT, R2, R0, 0x1, 0x1c1f ;  /* 0x003c1f0000027f89 */ /* 0x0000b000000e0000 */
[----:B0-----:R-:W-:Y:S05]  /*23170*/  @P0 BRA `(.L_x_5114) ;  /* 0x0000001400000947 */ /* 0x001fea0003800000 */
[----:B------:R-:W-:Y:S02]  /*23180*/  ULDC UR4, c[0x0][0xac8] ;  /* 0x0002b20000047ab9 */ /* 0x000fe40000000800 */
[----:B------:R-:W-:Y:S02]  /*23190*/  ISETP.GE.AND P2, PT, R164, UR4, PT ;  /* 0x00000004a4007c0c */ /* 0x000fe4000bf46270 */
[----:B------:R-:W-:Y:S02]  /*231a0*/  ISETP.GE.AND P1, PT, R227, UR4, PT ;  /* 0x00000004e3007c0c */ /* 0x000fe4000bf26270 */
[----:B------:R-:W-:Y:S02]  /*231b0*/  ISETP.GE.AND P5, PT, R162, UR4, PT ;  /* 0x00000004a2007c0c */ /* 0x000fe4000bfa6270 */
[----:B------:R-:W-:Y:S02]  /*231c0*/  ISETP.GE.AND P4, PT, R160, UR4, PT ;  /* 0x00000004a0007c0c */ /* 0x000fe4000bf86270 */
[----:B------:R-:W-:-:S05]  /*231d0*/  ISETP.GE.AND P3, PT, R158, UR4, PT ;  /* 0x000000049e007c0c */ /* 0x000fca000bf66270 */
[C---:B--2---:R-:W-:Y:S02]  /*231e0*/  @!P2 LEA R4, P0, R164.reuse, R2, 0x2 ;  /* 0x00000002a404a211 */ /* 0x044fe400078010ff */
[----:B-1----:R-:W-:Y:S02]  /*231f0*/  @!P1 IMAD.WIDE R6, R227, 0x4, R2 ;  /* 0x00000004e3069825 */ /* 0x002fe400078e0202 */
[----:B------:R-:W-:Y:S02]  /*23200*/  @!P2 LEA.HI.X R5, R164, R3, R165, 0x2, P0 ;  /* 0x00000003a405a211 */ /* 0x000fe400000f14a5 */
        /* <DEDUP_REMOVED lines=23> */
[-C--:B------:R-:W-:Y:S01]  /*23380*/  @!P2 LEA.HI.X R9, R152, R3.reuse, R153, 0x2, P6 ;  /* 0x000000039809a211 */ /* 0x080fe200030f1499 */
[----:B------:R1:W-:Y:S01]  /*23390*/  @!P1 ST.E.64 desc[UR60][R6.64], R50 ;  /* 0x0000003206009985 */ /* 0x0003e2000c101b3c */
[-C--:B------:R-:W-:Y:S02]  /*233a0*/  @!P3 LEA R10, P6, R150, R2.reuse, 0x2 ;  /* 0x00000002960ab211 */ /* 0x080fe400078c10ff */
[----:B------:R-:W-:Y:S01]  /*233b0*/  @!P4 LEA R12, P0, R148, R2, 0x2 ;  /* 0x00000002940cc211 */ /* 0x000fe200078010ff */
[----:B------:R2:W-:Y:S01]  /*233c0*/  @!P2 ST.E.64 desc[UR60][R8.64], R54 ;  /* 0x000000360800a985 */ /* 0x0005e2000c101b3c */
[----:B------:R-:W-:Y:S02]  /*233d0*/  ISETP.GE.AND P2, PT, R144, UR4, PT ;  /* 0x0000000490007c0c */ /* 0x000fe4000bf46270 */
[----:B------:R-:W-:Y:S02]  /*233e0*/  ISETP.GE.AND P1, PT, R142, UR4, PT ;  /* 0x000000048e007c0c */ /* 0x000fe4000bf26270 */
[----:B------:R-:W-:-:S02]  /*233f0*/  @!P4 LEA.HI.X R13, R148, R3, R149, 0x2, P0 ;  /* 0x00000003940dc211 */ /* 0x000fc400000f1495 */
[-C--:B------:R-:W-:Y:S02]  /*23400*/  @!P3 LEA.HI.X R11, R150, R3.reuse, R151, 0x2, P6 ;  /* 0x00000003960bb211 */ /* 0x080fe400030f1497 */
[----:B------:R-:W-:Y:S02]  /*23410*/  ISETP.GE.AND P0, PT, R140, UR4, PT ;  /* 0x000000048c007c0c */ /* 0x000fe4000bf06270 */
[CC--:B------:R-:W-:Y:S01]  /*23420*/  @!P5 LEA R14, P6, R146.reuse, R2.reuse, 0x2 ;  /* 0x00000002920ed211 */ /* 0x0c0fe200078c10ff */
[----:B------:R3:W-:Y:S03]  /*23430*/  @!P3 ST.E.64 desc[UR60][R10.64], R58 ;  /* 0x0000003a0a00b985 */ /* 0x0007e6000c101b3c */
[----:B------:R-:W-:Y:S01]  /*23440*/  @!P5 LEA.HI.X R15, R146, R3, R147, 0x2, P6 ;  /* 0x00000003920fd211 */ /* 0x000fe200030f1493 */
[----:B------:R4:W-:Y:S01]  /*23450*/  @!P4 ST.E.64 desc[UR60][R12.64], R62 ;  /* 0x0000003e0c00c985 */ /* 0x0009e2000c101b3c */
[----:B0-----:R-:W-:-:S02]  /*23460*/  @!P2 LEA R4, P6, R144, R2, 0x2 ;  /* 0x000000029004a211 */ /* 0x001fc400078c10ff */
[-C--:B-1----:R-:W-:Y:S01]  /*23470*/  @!P1 LEA R6, P3, R142, R2.reuse, 0x2 ;  /* 0x000000028e069211 */ /* 0x082fe200078610ff */
[----:B------:R0:W-:Y:S01]  /*23480*/  @!P5 ST.E.64 desc[UR60][R14.64], R66 ;  /* 0x000000420e00d985 */ /* 0x0001e2000c101b3c */
[----:B------:R-:W-:Y:S02]  /*23490*/  ISETP.GE.AND P5, PT, R138, UR4, PT ;  /* 0x000000048a007c0c */ /* 0x000fe4000bfa6270 */
        /* <DEDUP_REMOVED lines=8> */
[----:B---3--:R-:W-:-:S03]  /*23520*/  @!P5 LEA R10, P1, R138, R2, 0x2 ;  /* 0x000000028a0ad211 */ /* 0x008fc600078210ff */
[----:B------:R3:W-:Y:S01]  /*23530*/  @!P0 ST.E.64 desc[UR60][R8.64], R78 ;  /* 0x0000004e08008985 */ /* 0x0007e2000c101b3c */
[----:B------:R-:W-:Y:S02]  /*23540*/  ISETP.GE.AND P0, PT, R132, UR4, PT ;  /* 0x0000000484007c0c */ /* 0x000fe4000bf06270 */
[-C--:B------:R-:W-:Y:S02]  /*23550*/  @!P5 LEA.HI.X R11, R138, R3.reuse, R139, 0x2, P1 ;  /* 0x000000038a0bd211 */ /* 0x080fe400008f148b */
[-C--:B----4-:R-:W-:Y:S02]  /*23560*/  @!P4 LEA R12, P2, R136, R2.reuse, 0x2 ;  /* 0x00000002880cc211 */ /* 0x090fe400078410ff */
[----:B------:R-:W-:Y:S01]  /*23570*/  ISETP.GE.AND P1, PT, R130, UR4, PT ;  /* 0x0000000482007c0c */ /* 0x000fe2000bf26270 */
[----:B------:R-:W-:Y:S01]  /*23580*/  @!P5 ST.E.64 desc[UR60][R10.64], R82 ;  /* 0x000000520a00d985 */ /* 0x000fe2000c101b3c */
[----:B0-----:R-:W-:Y:S02]  /*23590*/  @!P3 LEA R14, P6, R134, R2, 0x2 ;  /* 0x00000002860eb211 */ /* 0x001fe400078c10ff */
[----:B------:R-:W-:-:S02]  /*235a0*/  @!P4 LEA.HI.X R13, R136, R3, R137, 0x2, P2 ;  /* 0x00000003880dc211 */ /* 0x000fc400010f1489 */
[-C--:B------:R-:W-:Y:S02]  /*235b0*/  @!P3 LEA.HI.X R15, R134, R3.reuse, R135, 0x2, P6 ;  /* 0x00000003860fb211 */ /* 0x080fe400030f1487 */
[----:B------:R-:W-:Y:S01]  /*235c0*/  ISETP.GE.AND P5, PT, R127, UR4, PT ;  /* 0x000000047f007c0c */ /* 0x000fe2000bfa6270 */
[----:B------:R0:W-:Y:S01]  /*235d0*/  @!P4 ST.E.64 desc[UR60][R12.64], R86 ;  /* 0x000000560c00c985 */ /* 0x0001e2000c101b3c */
[----:B-1----:R-:W-:Y:S02]  /*235e0*/  @!P0 LEA R4, P2, R132, R2, 0x2 ;  /* 0x0000000284048211 */ /* 0x002fe400078410ff */
[----:B------:R-:W-:Y:S01]  /*235f0*/  ISETP.GE.AND P4, PT, R31, UR4, PT ;  /* 0x000000041f007c0c */ /* 0x000fe2000bf86270 */
[----:B------:R1:W-:Y:S01]  /*23600*/  @!P3 ST.E.64 desc[UR60][R14.64], R90 ;  /* 0x0000005a0e00b985 */ /* 0x0003e2000c101b3c */
[----:B------:R-:W-:Y:S02]  /*23610*/  ISETP.GE.AND P3, PT, R28, UR4, PT ;  /* 0x000000041c007c0c */ /* 0x000fe4000bf66270 */
[----:B------:R-:W-:-:S02]  /*23620*/  @!P0 LEA.HI.X R5, R132, R3, R133, 0x2, P2 ;  /* 0x0000000384058211 */ /* 0x000fc400010f1485 */
[----:B------:R-:W-:Y:S02]  /*23630*/  ISETP.GE.AND P2, PT, R24, UR4, PT ;  /* 0x0000000418007c0c */ /* 0x000fe4000bf46270 */
[CC--:B--2---:R-:W-:Y:S01]  /*23640*/  @!P1 LEA R6, P6, R130.reuse, R2.reuse, 0x2 ;  /* 0x0000000282069211 */ /* 0x0c4fe200078c10ff */
[----:B------:R2:W-:Y:S03]  /*23650*/  @!P0 ST.E.64 desc[UR60][R4.64], R94 ;  /* 0x0000005e04008985 */ /* 0x0005e6000c101b3c */
[----:B------:R-:W-:Y:S02]  /*23660*/  @!P1 LEA.HI.X R7, R130, R3, R131, 0x2, P6 ;  /* 0x0000000382079211 */ /* 0x000fe400030f1483 */
[-C--:B---3--:R-:W-:Y:S02]  /*23670*/  @!P5 LEA R8, P6, R127, R2.reuse, 0x2 ;  /* 0x000000027f08d211 */ /* 0x088fe400078c10ff */
[-C--:B0-----:R-:W-:Y:S01]  /*23680*/  @!P3 LEA R12, P0, R28, R2.reuse, 0x2 ;  /* 0x000000021c0cb211 */ /* 0x081fe200078010ff */
[----:B------:R0:W-:Y:S01]  /*23690*/  @!P1 ST.E.64 desc[UR60][R6.64], R98 ;  /* 0x0000006206009985 */ /* 0x0001e2000c101b3c */
[----:B------:R-:W-:-:S02]  /*236a0*/  @!P4 LEA R10, P1, R31, R2, 0x2 ;  /* 0x000000021f0ac211 */ /* 0x000fc400078210ff */
[-C--:B------:R-:W-:Y:S02]  /*236b0*/  @!P5 LEA.HI.X R9, R127, R3.reuse, R128, 0x2, P6 ;  /* 0x000000037f09d211 */ /* 0x080fe400030f1480 */
[----:B-1----:R-:W-:Y:S01]  /*236c0*/  SHF.R.S32.HI R15, RZ, 0x1f, R24 ;  /* 0x0000001fff0f7819 */ /* 0x002fe20000011418 */
[----:B--2---:R-:W-:Y:S01]  /*236d0*/  VIADD R5, R227, 0xb8 ;  /* 0x000000b8e3057836 */ /* 0x004fe20000000000 */
[----:B------:R-:W-:Y:S01]  /*236e0*/  @!P2 LEA R14, P6, R24, R2, 0x2 ;  /* 0x00000002180ea211 */ /* 0x000fe200078c10ff */
[----:B------:R0:W-:Y:S01]  /*236f0*/  @!P5 ST.E.64 desc[UR60][R8.64], R102 ;  /* 0x000000660800d985 */ /* 0x0001e2000c101b3c */
[-C--:B------:R-:W-:Y:S02]  /*23700*/  @!P4 LEA.HI.X R11, R31, R3.reuse, R126, 0x2, P1 ;  /* 0x000000031f0bc211 */ /* 0x080fe400008f147e */
[-C--:B------:R-:W-:Y:S02]  /*23710*/  @!P3 LEA.HI.X R13, R28, R3.reuse, R30, 0x2, P0 ;  /* 0x000000031c0db211 */ /* 0x080fe400000f141e */
[----:B------:R-:W-:Y:S01]  /*23720*/  @!P2 LEA.HI.X R15, R24, R3, R15, 0x2, P6 ;  /* 0x00000003180fa211 */ /* 0x000fe200030f140f */
[----:B------:R0:W-:Y:S01]  /*23730*/  @!P4 ST.E.64 desc[UR60][R10.64], R106 ;  /* 0x0000006a0a00c985 */ /* 0x0001e2000c101b3c */
[----:B------:R-:W-:-:S03]  /*23740*/  ISETP.GE.AND P0, PT, R5, UR4, PT ;  /* 0x0000000405007c0c */ /* 0x000fc6000bf06270 */
[----:B------:R0:W-:Y:S04]  /*23750*/  @!P3 ST.E.64 desc[UR60][R12.64], R110 ;  /* 0x0000006e0c00b985 */ /* 0x0001e8000c101b3c */
[----:B------:R0:W-:Y:S06]  /*23760*/  @!P2 ST.E.64 desc[UR60][R14.64], R114 ;  /* 0x000000720e00a985 */ /* 0x0001ec000c101b3c */
[----:B------:R-:W-:Y:S05]  /*23770*/  @P0 BRA `(.L_x_5114) ;  /* 0x0000000c00800947 */ /* 0x000fea0003800000 */
[----:B------:R-:W-:Y:S02]  /*23780*/  LEA R2, P0, R5, R2, 0x2 ;  /* 0x0000000205027211 */ /* 0x000fe400078010ff */
[----:B------:R-:W-:-:S04]  /*23790*/  SHF.R.S32.HI R0, RZ, 0x1f, R5 ;  /* 0x0000001fff007819 */ /* 0x000fc80000011405 */
[----:B------:R-:W-:-:S05]  /*237a0*/  LEA.HI.X R3, R5, R3, R0, 0x2, P0 ;  /* 0x0000000305037211 */ /* 0x000fca00000f1400 */
[----:B------:R3:W-:Y:S01]  /*237b0*/  ST.E.64 desc[UR60][R2.64], R118 ;  /* 0x0000007602007985 */ /* 0x0007e2000c101b3c */
[----:B------:R-:W-:Y:S05]  /*237c0*/  BRA `(.L_x_5114) ;  /* 0x0000000c006c7947 */ /* 0x000fea0003800000 */
.L_x_5105:
[----:B------:R-:W3:Y:S01]  /*237d0*/  LDL R8, [R1+0x4c] ;  /* 0x00004c0001087983 */ /* 0x000ee20000100800 */
[----:B------:R-:W-:Y:S01]  /*237e0*/  ULDC.64 UR4, c[0x0][0xc08] ;  /* 0x0003020000047ab9 */ /* 0x000fe20000000a00 */
[----:B-1----:R-:W3:Y:S01]  /*237f0*/  LDC.64 R2, c[0x0][0xc00] ;  /* 0x00030000ff027b82 */ /* 0x002ee20000000a00 */
        /* <DEDUP_REMOVED lines=9> */
[----:B------:R-:W-:Y:S01]  /*23890*/  IMAD.U32 R0, RZ, RZ, UR4 ;  /* 0x00000004ff007e24 */ /* 0x000fe2000f8e00ff */
        /* <DEDUP_REMOVED lines=17> */
.L_x_5117:
        /* <DEDUP_REMOVED lines=15> */
[----:B------:R-:W-:Y:S02]  /*23aa0*/  ISETP.NE.AND P1, PT, R37, 0x1, PT ;  /* 0x000000012500780c */ /* 0x000fe40003f25270 */
[----:B------:R-:W-:Y:S02]  /*23ab0*/  SEL R20, R20, 0x978, P0 ;  /* 0x0000097814147807 */ /* 0x000fe40000000000 */
[----:B------:R-:W-:-:S03]  /*23ac0*/  MOV R21, R35 ;  /* 0x0000002300157202 */ /* 0x000fc60000000f00 */
        /* <DEDUP_REMOVED lines=18> */
[----:B------:R-:W-:Y:S02]  /*23bf0*/  IMAD.IADD R31, R9, 0x1, R31 ;  /* 0x00000001091f7824 */ /* 0x000fe400078e021f */
[----:B------:R-:W-:-:S03]  /*23c00*/  IMAD R9, R37, R8, R35 ;  /* 0x0000000825097224 */ /* 0x000fc600078e0223 */
[----:B------:R-:W-:Y:S01]  /*23c10*/  IADD3.X R8, R31, R29, R24, P1, P3 ;  /* 0x0000001d1f087210 */ /* 0x000fe20000fe6418 */
[----:B------:R-:W-:Y:S01]  /*23c20*/  IMAD R5, R5, R9, RZ ;  /* 0x0000000905057224 */ /* 0x000fe200078e02ff */
[----:B--2---:R-:W-:-:S05]  /*23c30*/  SEL R13, R30, RZ, P0 ;  /* 0x000000ff1e0d7207 */ /* 0x004fca0000000000 */
[-C--:B------:R-:W-:Y:S02]  /*23c40*/  IMAD R11, R7, R13.reuse, RZ ;  /* 0x0000000d070b7224 */ /* 0x080fe400078e02ff */
[----:B------:R-:W-:-:S04]  /*23c50*/  IMAD.WIDE.U32 R6, R6, R13, RZ ;  /* 0x0000000d06067225 */ /* 0x000fc800078e00ff */
[----:B------:R-:W-:Y:S01]  /*23c60*/  IMAD.IADD R11, R7, 0x1, R11 ;  /* 0x00000001070b7824 */ /* 0x000fe200078e020b */
[----:B------:R-:W-:Y:S02]  /*23c70*/  IADD3 R6, P0, P1, R21, R10, R6 ;  /* 0x0000000a15067210 */ /* 0x000fe4000791e006 */
[----:B------:R-:W-:-:S04]  /*23c80*/  SHF.R.S32.HI R21, RZ, 0x1f, R21 ;  /* 0x0000001fff157819 */ /* 0x000fc80000011415 */
[----:B------:R-:W-:Y:S02]  /*23c90*/  IADD3.X R7, R21, R8, R11, P0, P1 ;  /* 0x0000000815077210 */ /* 0x000fe400007e240b */
[----:B------:R-:W-:-:S05]  /*23ca0*/  SHF.R.S32.HI R11, RZ, 0x1f, R9 ;  /* 0x0000001fff0b7819 */ /* 0x000fca0000011409 */
[C---:B------:R-:W-:Y:S02]  /*23cb0*/  IMAD R11, R4.reuse, R11, R5 ;  /* 0x0000000b040b7224 */ /* 0x040fe400078e0205 */
[----:B------:R-:W-:-:S04]  /*23cc0*/  IMAD.WIDE.U32 R4, R4, R9, R6 ;  /* 0x0000000904047225 */ /* 0x000fc800078e0006 */
[----:B------:R-:W-:Y:S01]  /*23cd0*/  IMAD.IADD R5, R5, 0x1, R11 ;  /* 0x0000000105057824 */ /* 0x000fe200078e020b */
[----:B0-----:R-:W-:-:S04]  /*23ce0*/  LEA R2, P0, R4, R2, 0x2 ;  /* 0x0000000204027211 */ /* 0x001fc800078010ff */
[----:B-1----:R-:W-:Y:S01]  /*23cf0*/  LEA.HI.X R3, R4, R3, R5, 0x2, P0 ;  /* 0x0000000304037211 */ /* 0x002fe200000f1405 */
[----:B------:R-:W-:-:S05]  /*23d00*/  IMAD.MOV.U32 R5, RZ, RZ, -0x800000 ;  /* 0xff800000ff057424 */ /* 0x000fca00078e00ff */
[----:B------:R0:W-:Y:S03]  /*23d10*/  STG.E desc[UR60][R2.64], R5 ;  /* 0x0000000502007986 */ /* 0x0001e6000c10193c */
.L_x_5119:
[----:B------:R-:W-:Y:S05]  /*23d20*/  BSYNC B1 ;  /* 0x0000000000017941 */ /* 0x000fea0003800000 */
.L_x_5118:
[----:B------:R-:W-:Y:S05]  /*23d30*/  @P2 BRA `(.L_x_5114) ;  /* 0x0000000800102947 */ /* 0x000fea0003800000 */
[----:B------:R-:W2:Y:S01]  /*23d40*/  LDL.LU R12, [R1+0x38] ;  /* 0x00003800010c7983 */ /* 0x000ea20000300800 */
[----:B------:R-:W3:Y:S01]  /*23d50*/  LDC R9, c[0x0][0xbe8] ;  /* 0x0002fa00ff097b82 */ /* 0x000ee20000000800 */
[----:B------:R-:W-:Y:S01]  /*23d60*/  ULDC.64 UR4, c[0x0][0xaa0] ;  /* 0x0002a80000047ab9 */ /* 0x000fe20000000a00 */
[----:B------:R-:W-:Y:S01]  /*23d70*/  BSSY B1, `(.L_x_5120) ;  /* 0x000004a000017945 */ /* 0x000fe20003800000 */
[----:B01----:R-:W0:Y:S01]  /*23d80*/  S2R R2, SR_TID.X ;  /* 0x0000000000027919 */ /* 0x003e220000002100 */
[----:B---3--:R-:W-:Y:S01]  /*23d90*/  ISETP.NE.AND P0, PT, R9, 0x1, PT ;  /* 0x000000010900780c */ /* 0x008fe20003f05270 */
[----:B0-----:R-:W-:-:S12]  /*23da0*/  VIADD R4, R2, 0xffffff80 ;  /* 0xffffff8002047836 */ /* 0x001fd80000000000 */
[----:B------:R-:W0:Y:S01]  /*23db0*/  @P0 LDC R7, c[0x0][0xbec] ;  /* 0x0002fb00ff070b82 */ /* 0x000e220000000800 */
[----:B------:R-:W-:Y:S01]  /*23dc0*/  IMAD R2, R24, UR4, RZ ;  /* 0x0000000418027c24 */ /* 0x000fe2000f8e02ff */
[----:B------:R-:W-:-:S03]  /*23dd0*/  SHF.R.S32.HI R3, RZ, 0x1f, R4 ;  /* 0x0000001fff037819 */ /* 0x000fc60000011404 */
[----:B------:R-:W-:Y:S01]  /*23de0*/  IMAD R5, R15, UR5, R2 ;  /* 0x000000050f057c24 */ /* 0x000fe2000f8e0202 */
[----:B------:R-:W-:Y:S02]  /*23df0*/  LEA.HI R6, R3, R4, RZ, 0x3 ;  /* 0x0000000403067211 */ /* 0x000fe400078f18ff */
[----:B------:R-:W1:Y:S01]  /*23e00*/  @P0 LDC R11, c[0x0][0xbf0] ;  /* 0x0002fc00ff0b0b82 */ /* 0x000e620000000800 */
[----:B------:R-:W-:Y:S01]  /*23e10*/  IMAD.WIDE.U32 R2, R15, UR4, RZ ;  /* 0x000000040f027c25 */ /* 0x000fe2000f8e00ff */
[----:B------:R-:W-:Y:S01]  /*23e20*/  ULDC.64 UR4, c[0x0][0xae8] ;  /* 0x0002ba0000047ab9 */ /* 0x000fe20000000a00 */
[----:B------:R-:W-:Y:S02]  /*23e30*/  LOP3.LUT R13, R6, 0xfffffff8, RZ, 0xc0, !PT ;  /* 0xfffffff8060d7812 */ /* 0x000fe400078ec0ff */
[----:B------:R-:W-:Y:S01]  /*23e40*/  SHF.R.S32.HI R10, RZ, 0x3, R6 ;  /* 0x00000003ff0a7819 */ /* 0x000fe20000011406 */
[----:B------:R-:W-:Y:S01]  /*23e50*/  IMAD.IADD R3, R3, 0x1, R5 ;  /* 0x0000000103037824 */ /* 0x000fe200078e0205 */
[----:B------:R-:W-:Y:S01]  /*23e60*/  IADD3 R13, R4, -R13, RZ ;  /* 0x8000000d040d7210 */ /* 0x000fe20007ffe0ff */
[----:B------:R-:W-:-:S04]  /*23e70*/  IMAD.WIDE.U32 R2, R202, UR4, R2 ;  /* 0x00000004ca027c25 */ /* 0x000fc8000f8e0002 */
[C---:B------:R-:W-:Y:S02]  /*23e80*/  IMAD R4, R13.reuse, 0x20, R10 ;  /* 0x000000200d047824 */ /* 0x040fe400078e020a */
[----:B------:R-:W-:Y:S01]  /*23e90*/  IMAD R3, R202, UR5, R3 ;  /* 0x00000005ca037c24 */ /* 0x000fe2000f8e0203 */
[----:B------:R-:W-:Y:S01]  /*23ea0*/  ULDC.64 UR4, c[0x0][0xaf0] ;  /* 0x0002bc0000047ab9 */ /* 0x000fe20000000a00 */
[----:B------:R-:W-:Y:S02]  /*23eb0*/  IMAD.SHL.U32 R13, R13, 0x8, RZ ;  /* 0x000000080d0d7824 */ /* 0x000fe400078e00ff */
[----:B------:R-:W-:Y:S02]  /*23ec0*/  IMAD R6, R28, UR4, RZ ;  /* 0x000000041c067c24 */ /* 0x000fe4000f8e02ff */
[----:B------:R-:W-:-:S04]  /*23ed0*/  IMAD.WIDE.U32 R2, R33, UR4, R2 ;  /* 0x0000000421027c25 */ /* 0x000fc8000f8e0002 */
[----:B--2---:R-:W-:-:S04]  /*23ee0*/  IMAD.IADD R8, R12, 0x1, R4 ;  /* 0x000000010c087824 */ /* 0x004fc800078e0204 */
[----:B0-----:R-:W-:-:S04]  /*23ef0*/  @P0 IMAD.HI.U32 R4, R8, R7, RZ ;  /* 0x0000000708040227 */ /* 0x001fc800078e00ff */
[----:B------:R-:W-:Y:S01]  /*23f00*/  IMAD.MOV.U32 R5, RZ, RZ, R8 ;  /* 0x000000ffff057224 */ /* 0x000fe200078e0008 */
[----:B-1----:R-:W-:Y:S01]  /*23f10*/  @P0 SHF.R.U32.HI R5, RZ, R11, R4 ;  /* 0x0000000bff050219 */ /* 0x002fe20000011604 */
[----:B------:R-:W-:Y:S01]  /*23f20*/  IMAD R7, R33, UR5, R6 ;  /* 0x0000000521077c24 */ /* 0x000fe2000f8e0206 */
[----:B------:R-:W-:Y:S01]  /*23f30*/  ULDC.64 UR4, c[0x0][0xae0] ;  /* 0x0002b80000047ab9 */ /* 0x000fe20000000a00 */
[----:B------:R-:W-:Y:S01]  /*23f40*/  VIADD R11, R13, 0x80 ;  /* 0x000000800d0b7836 */ /* 0x000fe20000000000 */
[----:B------:R-:W-:Y:S01]  /*23f50*/  SHF.R.S32.HI R4, RZ, 0x1f, R5 ;  /* 0x0000001fff047819 */ /* 0x000fe20000011405 */
[----:B------:R-:W-:Y:S02]  /*23f60*/  IMAD.IADD R3, R3, 0x1, R7 ;  /* 0x0000000103037824 */ /* 0x000fe400078e0207 */
[----:B------:R-:W-:Y:S02]  /*23f70*/  IMAD.MOV R7, RZ, RZ, -R5 ;  /* 0x000000ffff077224 */ /* 0x000fe400078e0a05 */
[----:B------:R-:W-:-:S02]  /*23f80*/  IMAD R4, R4, UR4, RZ ;  /* 0x0000000404047c24 */ /* 0x000fc4000f8e02ff */
[----:B------:R-:W-:Y:S02]  /*23f90*/  IMAD R7, R9, R7, R8 ;  /* 0x0000000709077224 */ /* 0x000fe400078e0208 */
[----:B------:R-:W-:-:S04]  /*23fa0*/  IMAD.WIDE.U32 R2, R5, UR4, R2 ;  /* 0x0000000405027c25 */ /* 0x000fc8000f8e0002 */
[----:B------:R-:W-:Y:S01]  /*23fb0*/  IMAD R5, R5, UR5, R4 ;  /* 0x0000000505057c24 */ /* 0x000fe2000f8e0204 */
[----:B------:R-:W-:Y:S01]  /*23fc0*/  SHF.R.S32.HI R4, RZ, 0x1f, R7 ;  /* 0x0000001fff047819 */ /* 0x000fe20000011407 */
[----:B------:R-:W-:Y:S01]  /*23fd0*/  ULDC.64 UR4, c[0x0][0xad8] ;  /* 0x0002b60000047ab9 */ /* 0x000fe20000000a00 */
[----:B------:R-:W-:Y:S01]  /*23fe0*/  IMAD.IADD R8, R10, 0x1, R12 ;  /* 0x000000010a087824 */ /* 0x000fe200078e020c */
[----:B------:R-:W-:Y:S01]  /*23ff0*/  SHF.R.S32.HI R10, RZ, 0x1f, R13 ;  /* 0x0000001fff0a7819 */ /* 0x000fe2000001140d */
[----:B------:R-:W-:Y:S02]  /*24000*/  IMAD.IADD R3, R3, 0x1, R5 ;  /* 0x0000000103037824 */ /* 0x000fe400078e0205 */
[----:B------:R-:W-:Y:S01]  /*24010*/  IMAD R6, R4, UR4, RZ ;  /* 0x0000000404067c24 */ /* 0x000fe2000f8e02ff */
[----:B------:R-:W-:Y:S01]  /*24020*/  IADD3 R4, R8, 0x40, RZ ;  /* 0x0000004008047810 */ /* 0x000fe20007ffe0ff */
[----:B------:R-:W-:Y:S02]  /*24030*/  IMAD R9, R0, R9, RZ ;  /* 0x0000000900097224 */ /* 0x000fe400078e02ff */
[C---:B------:R-:W-:Y:S01]  /*24040*/  IMAD R5, R7.reuse, UR5, R6 ;  /* 0x0000000507057c24 */ /* 0x040fe2000f8e0206 */
[----:B------:R-:W-:Y:S01]  /*24050*/  SHF.R.S32.HI R6, RZ, 0x1f, R11 ;  /* 0x0000001fff067819 */ /* 0x000fe2000001140b */
[----:B------:R-:W-:Y:S01]  /*24060*/  IMAD.WIDE.U32 R2, R7, UR4, R2 ;  /* 0x0000000407027c25 */ /* 0x000fe2000f8e0002 */
[-C--:B------:R-:W-:Y:S01]  /*24070*/  ISETP.GE.AND P2, PT, R8, R9.reuse, PT ;  /* 0x000000090800720c */ /* 0x080fe20003f46270 */
[----:B------:R-:W-:Y:S01]  /*24080*/  ULDC.64 UR4, c[0x0][0xa80] ;  /* 0x0002a00000047ab9 */ /* 0x000fe20000000a00 */
[----:B------:R-:W-:Y:S01]  /*24090*/  ISETP.GE.AND P1, PT, R4, R9, PT ;  /* 0x000000090400720c */ /* 0x000fe20003f26270 */
[----:B------:R-:W-:Y:S01]  /*240a0*/  IMAD.IADD R3, R3, 0x1, R5 ;  /* 0x0000000103037824 */ /* 0x000fe200078e0205 */
[----:B------:R-:W-:Y:S01]  /*240b0*/  LEA R4, P3, R2, UR4, 0x1 ;  /* 0x0000000402047c11 */ /* 0x000fe2000f8608ff */
[----:B------:R-:W-:-:S02]  /*240c0*/  VIADD R0, R8, 0x20 ;  /* 0x0000002008007836 */ /* 0x000fc40000000000 */
[----:B------:R-:W-:Y:S01]  /*240d0*/  VIADD R7, R13, 0x40 ;  /* 0x000000400d077836 */ /* 0x000fe20000000000 */
[----:B------:R-:W-:Y:S02]  /*240e0*/  LEA.HI.X R5, R2, UR5, R3, 0x1, P3 ;  /* 0x0000000502057c11 */ /* 0x000fe400098f0c03 */
[----:B------:R-:W-:Y:S01]  /*240f0*/  ISETP.GE.AND P0, PT, R0, R9, PT ;  /* 0x000000090000720c */ /* 0x000fe20003f06270 */
[----:B------:R0:W1:Y:S01]  /*24100*/  SHFL.IDX PT, R2, R4, RZ, 0x181f ;  /* 0x00181fff04027589 */ /* 0x00006200000e0000 */
[----:B------:R-:W-:-:S03]  /*24110*/  SHF.R.S32.HI R12, RZ, 0x1f, R7 ;  /* 0x0000001fff0c7819 */ /* 0x000fc60000011407 */
[----:B------:R0:W2:Y:S01]  /*24120*/  SHFL.IDX PT, R0, R5, RZ, 0x181f ;  /* 0x00181fff05007589 */ /* 0x0000a200000e0000 */
[----:B------:R-:W-:Y:S07]  /*24130*/  @P2 BRA `(.L_x_5121) ;  /* 0x0000000000342947 */ /* 0x000fee0003800000 */
        /* <DEDUP_REMOVED lines=13> */
.L_x_5121:
[----:B------:R-:W-:Y:S05]  /*24210*/  BSYNC B1 ;  /* 0x0000000000017941 */ /* 0x000fea0003800000 */
.L_x_5120:
        /* <DEDUP_REMOVED lines=17> */
.L_x_5123:
[----:B------:R-:W-:Y:S05]  /*24330*/  BSYNC B1 ;  /* 0x0000000000017941 */ /* 0x000fea0003800000 */
.L_x_5122:
        /* <DEDUP_REMOVED lines=17> */
.L_x_5125:
[----:B------:R-:W-:Y:S05]  /*24450*/  BSYNC B1 ;  /* 0x0000000000017941 */ /* 0x000fea0003800000 */
.L_x_5124:
        /* <DEDUP_REMOVED lines=18> */
.L_x_5114:
[----:B------:R-:W-:Y:S05]  /*24580*/  BSYNC B0 ;  /* 0x0000000000007941 */ /* 0x000fea0003800000 */
.L_x_5104:
[----:B------:R-:W-:Y:S02]  /*24590*/  ULDC UR4, c[0x0][0xc3c] ;  /* 0x00030f0000047ab9 */ /* 0x000fe40000000800 */
[----:B------:R-:W-:-:S13]  /*245a0*/  ISETP.GE.AND P0, PT, R27, UR4, PT ;  /* 0x000000041b007c0c */ /* 0x000fda000bf06270 */
[----:B------:R-:W-:Y:S05]  /*245b0*/  @!P0 BRA `(.L_x_5126) ;  /* 0xfffffdcc00748947 */ /* 0x000fea000383ffff */
[----:B------:R-:W-:Y:S05]  /*245c0*/  BRA `(.L_x_4819) ;  /* 0x0000008000b07947 */ /* 0x000fea0003800000 */
.L_x_4817:
        /* <DEDUP_REMOVED lines=16> */
.L_x_5127:
        /* <DEDUP_REMOVED lines=43> */
.L_x_5131:
[----:B------:R-:W0:Y:S01]  /*24980*/  LDC R2, c[0x0][0xc3c] ;  /* 0x00030f00ff027b82 */ /* 0x000e220000000800 */
[----:B------:R-:W-:Y:S01]  /*24990*/  UIADD3 UR4, UR4, 0x1f, URZ ;  /* 0x0000001f04047890 */ /* 0x000fe2000fffe03f */
[----:B------:R-:W-:Y:S02]  /*249a0*/  ULDC UR7, c[0x0][0xc3c] ;  /* 0x00030f0000077ab9 */ /* 0x000fe40000000800 */
[----:B------:R-:W-:-:S03]  /*249b0*/  IMAD.U32 R27, RZ, RZ, UR7 ;  /* 0x00000007ff1b7e24 */ /* 0x000fc6000f8e00ff */
[----:B0-----:R-:W-:-:S13]  /*249c0*/  ISETP.LE.AND P6, PT, R2, UR4, PT ;  /* 0x0000000402007c0c */ /* 0x001fda000bfc3270 */
[----:B------:R-:W-:Y:S05]  /*249d0*/  @P6 BRA `(.L_x_5130) ;  /* 0x0000000800a86947 */ /* 0x000fea0003800000 */
[----:B------:R-:W-:Y:S01]  /*249e0*/  VIADD R11, R6, UR4 ;  /* 0x00000004060b7c36 */ /* 0x000fe20008000000 */
[----:B------:R-:W-:Y:S01]  /*249f0*/  MOV R8, RZ ;  /* 0x000000ff00087202 */ /* 0x000fe20000000f00 */
[----:B------:R-:W-:-:S03]  /*24a00*/  IMAD.MOV.U32 R7, RZ, RZ, RZ ;  /* 0x000000ffff077224 */ /* 0x000fc600078e00ff */
        /* <DEDUP_REMOVED lines=28> */
.L_x_5129:
        /* <DEDUP_REMOVED lines=11> */
[----:B------:R-:W-:-:S05]  /*24c80*/  IADD3 R3, R27, -0x1, RZ ;  /* 0xffffffff1b037810 */ /* 0x000fca0007ffe0ff */
[----:B------:R0:W1:Y:S02]  /*24c90*/  SHFL.IDX PT, R24, R2, R3, 0x1f ;  /* 0x00001f0302187589 */ /* 0x00006400000e0000 */
.L_x_5132:
        /* <DEDUP_REMOVED lines=32> */
[----:B------:R-:W-:-:S05]  /*24ea0*/  @P0 IADD3 R2, R2, 0x1, RZ ;  /* 0x0000000102020810 */ /* 0x000fca0007ffe0ff */
[----:B------:R-:W-:Y:S02]  /*24eb0*/  IMAD.MOV.U32 R13, RZ, RZ, R2 ;  /* 0x000000ffff0d7224 */ /* 0x000fe400078e0002 */
[----:B0-----:R-:W-:Y:S02]  /*24ec0*/  IMAD.MOV R2, RZ, RZ, -R3 ;  /* 0x000000ffff027224 */ /* 0x001fe400078e0a03 */
[----:B------:R-:W-:Y:S01]  /*24ed0*/  @!P2 IMAD.MOV R13, RZ, RZ, -R13 ;  /* 0x000000ffff0da224 */ /* 0x000fe200078e0a0d */
[----:B------:R-:W-:Y:S01]  /*24ee0*/  @!P1 LOP3.LUT R13, RZ, R7, RZ, 0x33, !PT ;  /* 0x00000007ff0d9212 */ /* 0x000fe200078e33ff */
[----:B------:R-:W-:Y:S02]  /*24ef0*/  IMAD R9, R2, R5, RZ ;  /* 0x0000000502097224 */ /* 0x000fe400078e02ff */
[----:B------:R-:W-:Y:S01]  /*24f00*/  IMAD.MOV.U32 R2, RZ, RZ, RZ ;  /* 0x000000ffff027224 */ /* 0x000fe200078e00ff */
[----:B------:R-:W-:-:S03]  /*24f10*/  IABS R10, R13 ;  /* 0x0000000d000a7213 */ /* 0x000fc60000000000 */
[----:B------:R-:W-:-:S04]  /*24f20*/  IMAD.HI.U32 R2, R3, R9, R2 ;  /* 0x0000000903027227 */ /* 0x000fc800078e0002 */
[----:B------:R-:W-:Y:S02]  /*24f30*/  IMAD.MOV.U32 R3, RZ, RZ, R10 ;  /* 0x000000ffff037224 */ /* 0x000fe400078e000a */
[----:B------:R-:W-:Y:S02]  /*24f40*/  IMAD.MOV.U32 R10, RZ, RZ, R12 ;  /* 0x000000ffff0a7224 */ /* 0x000fe400078e000c */
[----:B------:R-:W-:-:S04]  /*24f50*/  IMAD.HI.U32 R2, R2, R3, RZ ;  /* 0x0000000302027227 */ /* 0x000fc800078e00ff */
[----:B------:R-:W-:Y:S01]  /*24f60*/  IMAD R10, R2, R10, R3 ;  /* 0x0000000a020a7224 */ /* 0x000fe200078e0203 */
[----:B------:R-:W-:-:S04]  /*24f70*/  LOP3.LUT R3, R13, R8, RZ, 0x3c, !PT ;  /* 0x000000080d037212 */ /* 0x000fc800078e3cff */
[----:B------:R-:W-:Y:S02]  /*24f80*/  ISETP.GT.U32.AND P1, PT, R5, R10, PT ;  /* 0x0000000a0500720c */ /* 0x000fe40003f24070 */
[----:B------:R-:W-:-:S11]  /*24f90*/  ISETP.GE.AND P2, PT, R3, RZ, PT ;  /* 0x000000ff0300720c */ /* 0x000fd60003f46270 */
[----:B------:R-:W-:Y:S01]  /*24fa0*/  @!P1 IMAD.IADD R10, R10, 0x1, -R5 ;  /* 0x000000010a0a9824 */ /* 0x000fe200078e0a05 */
[----:B------:R-:W-:Y:S02]  /*24fb0*/  @!P1 IADD3 R2, R2, 0x1, RZ ;  /* 0x0000000102029810 */ /* 0x000fe40007ffe0ff */
[----:B------:R-:W-:Y:S02]  /*24fc0*/  ISETP.NE.AND P1, PT, R8, RZ, PT ;  /* 0x000000ff0800720c */ /* 0x000fe40003f25270 */
[----:B------:R-:W-:Y:S01]  /*24fd0*/  ISETP.GE.U32.AND P0, PT, R10, R5, PT ;  /* 0x000000050a00720c */ /* 0x000fe20003f06070 */
[----:B------:R-:W-:-:S12]  /*24fe0*/  IMAD.MOV R5, RZ, RZ, -R13 ;  /* 0x000000ffff057224 */ /* 0x000fd800078e0a0d */
        /* <DEDUP_REMOVED lines=9> */
.L_x_5133:
[----:B0-----:R-:W0:Y:S02]  /*25080*/  LDC.64 R2, c[0x0][0xc90] ;  /* 0x00032400ff027b82 */ /* 0x001e240000000a00 */
[----:B0-----:R-:W-:-:S05]  /*25090*/  IMAD.WIDE R2, R27, 0x4, R2 ;  /* 0x000000041b027825 */ /* 0x001fca00078e0202 */
[----:B------:R0:W2:Y:S01]  /*250a0*/  LDG.E R13, desc[UR60][R2.64] ;  /* 0x0000003c020d7981 */ /* 0x0000a2000c1e1900 */
[----:B------:R-:W-:Y:S02]  /*250b0*/  IABS R15, R4 ;  /* 0x00000004000f7213 */ /* 0x000fe40000000000 */
[----:B0-----:R-:W-:Y:S01]  /*250c0*/  MOV R2, RZ ;  /* 0x000000ff00027202 */ /* 0x001fe20000000f00 */
        /* <DEDUP_REMOVED lines=56> */
.L_x_5134:
[----:B------:R-:W-:-:S04]  /*25450*/  LOP3.LUT R2, RZ, R2, RZ, 0x33, !PT ;  /* 0x00000002ff027212 */ /* 0x000fc800078e33ff */
[----:B------:R-:W-:Y:S01]  /*25460*/  IADD3 R25, R7, R2, RZ ;  /* 0x0000000207197210 */ /* 0x000fe20007ffe0ff */
[----:B------:R-:W-:Y:S06]  /*25470*/  BRA `(.L_x_5135) ;  /* 0x00000000000c7947 */ /* 0x000fec0003800000 */
.L_x_5130:
[----:B------:R-:W-:Y:S02]  /*25480*/  IMAD.MOV.U32 R25, RZ, RZ, RZ ;  /* 0x000000ffff197224 */ /* 0x000fe400078e00ff */
[----:B------:R-:W-:Y:S02]  /*25490*/  IMAD.U32 R24, RZ, RZ, UR6 ;  /* 0x00000006ff187e24 */ /* 0x000fe4000f8e00ff */
[----:B------:R-:W-:-:S07]  /*254a0*/  IMAD.MOV.U32 R26, RZ, RZ, RZ ;  /* 0x000000ffff1a7224 */ /* 0x000fce00078e00ff */
.L_x_5135:
[----:B------:R-:W-:-:S13]  /*254b0*/  ISETP.NE.AND P0, PT, R6, RZ, PT ;  /* 0x000000ff0600720c */ /* 0x000fda0003f05270 */
[----:B------:R-:W0:Y:S01]  /*254c0*/  @!P0 S2R R3, SR_CgaCtaId ;  /* 0x0000000000038919 */ /* 0x000e220000008800 */
[----:B------:R-:W-:-:S04]  /*254d0*/  @!P0 MOV R2, 0x400 ;  /* 0x0000040000028802 */ /* 0x000fc80000000f00 */
[----:B0-----:R-:W-:-:S05]  /*254e0*/  @!P0 LEA R2, R3, R2, 0x18 ;  /* 0x0000000203028211 */ /* 0x001fca00078ec0ff */
[----:B------:R0:W-:Y:S01]  /*254f0*/  @!P0 STS.128 [R2+0x308d0], R24 ;  /* 0x0308d01802008388 */ /* 0x0001e20000000c00 */
[----:B------:R-:W-:Y:S06]  /*25500*/  BAR.ARV 0x5, 0x180 ;  /* 0x0146000000007b1d */ /* 0x000fec0000002000 */
.L_x_5128:
        /* <DEDUP_REMOVED lines=12> */
[----:B------:R-:W-:Y:S01]  /*255d0*/  MOV R30, 0x1 ;  /* 0x00000001001e7802 */ /* 0x000fe20000000f00 */
[----:B------:R-:W-:Y:S01]  /*255e0*/  IMAD.MOV.U32 R28, RZ, RZ, RZ ;  /* 0x000000ffff1c7224 */ /* 0x000fe200078e00ff */
[C---:B------:R-:W-:Y:S01]  /*255f0*/  LOP3.LUT R3, R33.reuse, 0x1f8, RZ, 0xc0, !PT ;  /* 0x000001f821037812 */ /* 0x040fe200078ec0ff */
[----:B------:R-:W-:Y:S01]  /*25600*/  IMAD.SHL.U32 R37, R4, 0x8, RZ ;  /* 0x0000000804257824 */ /* 0x000fe200078e00ff */
[----:B------:R-:W-:Y:S01]  /*25610*/  LOP3.LUT R33, R33, 0x38, RZ, 0xc0, !PT ;  /* 0x0000003821217812 */ /* 0x000fe200078ec0ff */
[----:B------:R-:W-:Y:S01]  /*25620*/  IMAD.MOV.U32 R23, RZ, RZ, RZ ;  /* 0x000000ffff177224 */ /* 0x000fe200078e00ff */
[----:B------:R-:W-:Y:S01]  /*25630*/  ULDC.64 UR36, c[0x0][0x198] ;  /* 0x0000660000247ab9 */ /* 0x000fe20000000a00 */
[----:B------:R-:W-:Y:S01]  /*25640*/  IMAD.MOV.U32 R29, RZ, RZ, 0x1 ;  /* 0x00000001ff1d7424 */ /* 0x000fe200078e00ff */
[C---:B------:R-:W-:Y:S01]  /*25650*/  LOP3.LUT R36, R33.reuse, 0x40, RZ, 0xfc, !PT ;  /* 0x0000004021247812 */ /* 0x040fe200078efcff */
        /* <DEDUP_REMOVED lines=8> */
[----:B------:R-:W-:-:S03]  /*256e0*/  ULOP3.LUT UR39, UR4, 0x2, URZ, 0xfc, !UPT ;  /* 0x0000000204277892 */ /* 0x000fc6000f8efc3f */
[----:B------:R-:W-:Y:S02]  /*256f0*/  UMOV UR4, 0x400 ;  /* 0x0000040000047882 */ /* 0x000fe40000000000 */
[----:B0-----:R-:W-:-:S06]  /*25700*/  ULEA UR4, UR5, UR4, 0x18 ;  /* 0x0000000405047291 */ /* 0x001fcc000f8ec03f */
[----:B------:R-:W-:-:S04]  /*25710*/  IMAD.U32 R17, RZ, RZ, UR4 ;  /* 0x00000004ff117e24 */ /* 0x000fc8000f8e00ff */
[----:B------:R-:W-:-:S05]  /*25720*/  IMAD R0, R37, 0x2, R17 ;  /* 0x0000000225007824 */ /* 0x000fca00078e0211 */
[----:B------:R1:W-:Y:S02]  /*25730*/  STL [R1], R0 ;  /* 0x0000000001007387 */ /* 0x0003e40000100800 */
.L_x_5259:
[----:B------:R-:W-:Y:S05]  /*25740*/  YIELD ;  /* 0x0000000000007946 */ /* 0x000fea0003800000 */
[----:B------:R-:W-:Y:S01]  /*25750*/  ULDC.64 UR4, c[0x0][0xa28] ;  /* 0x00028a0000047ab9 */ /* 0x000fe20000000a00 */
[----:B0-----:R-:W-:Y:S01]  /*25760*/  IMAD.MOV.U32 R12, RZ, RZ, RZ ;  /* 0x000000ffff0c7224 */ /* 0x001fe200078e00ff */
[----:B------:R-:W-:Y:S01]  /*25770*/  ISETP.NE.U32.AND P0, PT, RZ, UR4, PT ;  /* 0x00000004ff007c0c */ /* 0x000fe2000bf05070 */
[----:B------:R-:W0:Y:S01]  /*25780*/  LDC.64 R4, c[0x0][0xa00] ;  /* 0x00028000ff047b82 */ /* 0x000e220000000a00 */
[----:B------:R-:W-:Y:S02]  /*25790*/  ULDC.64 UR6, c[0x0][0xa10] ;  /* 0x0002840000067ab9 */ /* 0x000fe40000000a00 */
[----:B------:R-:W-:Y:S01]  /*257a0*/  ISETP.NE.AND.EX P0, PT, RZ, UR5, PT, P0 ;  /* 0x00000005ff007c0c */ /* 0x000fe2000bf05300 */
[----:B------:R-:W-:-:S12]  /*257b0*/  ULDC.64 UR4, c[0x0][0xa18] ;  /* 0x0002860000047ab9 */ /* 0x000fd80000000a00 */
[----:B--2---:R-:W2:Y:S01]  /*257c0*/  @P0 LDC.64 R2, c[0x0][0xa28] ;  /* 0x00028a00ff020b82 */ /* 0x004ea20000000a00 */
[----:B------:R-:W-:Y:S01]  /*257d0*/  ISETP.NE.U32.AND P1, PT, RZ, UR6, PT ;  /* 0x00000006ff007c0c */ /* 0x000fe2000bf25070 */
[----:B--2---:R-:W-:-:S05]  /*257e0*/  @P0 IMAD.WIDE R2, R27, 0x4, R2 ;  /* 0x000000041b020825 */ /* 0x004fca00078e0202 */
[----:B------:R2:W3:Y:S01]  /*257f0*/  @P0 LDG.E R12, desc[UR60][R2.64] ;  /* 0x0000003c020c0981 */ /* 0x0004e2000c1e1900 */
[----:B------:R-:W-:Y:S01]  /*25800*/  ISETP.NE.U32.AND P0, PT, RZ, UR4, PT ;  /* 0x00000004ff007c0c */ /* 0x000fe2000bf05070 */
[----:B------:R-:W-:Y:S01]  /*25810*/  IMAD.MOV.U32 R35, RZ, RZ, RZ ;  /* 0x000000ffff237224 */ /* 0x000fe200078e00ff */
[----:B------:R-:W-:Y:S01]  /*25820*/  ISETP.NE.AND.EX P1, PT, RZ, UR7, PT, P1 ;  /* 0x00000007ff007c0c */ /* 0x000fe2000bf25310 */
[----:B-1----:R-:W-:Y:S01]  /*25830*/  IMAD.MOV.U32 R0, RZ, RZ, RZ ;  /* 0x000000ffff007224 */ /* 0x002fe200078e00ff */
[----:B------:R-:W-:Y:S01]  /*25840*/  ISETP.NE.AND.EX P2, PT, RZ, UR5, PT, P0 ;  /* 0x00000005ff007c0c */ /* 0x000fe2000bf45300 */
[----:B------:R-:W-:Y:S01]  /*25850*/  ULDC.64 UR4, c[0x0][0xa00] ;  /* 0x0002800000047ab9 */ /* 0x000fe20000000a00 */
[----:B0-----:R-:W-:Y:S01]  /*25860*/  IMAD.WIDE R4, R27, 0x4, R4 ;  /* 0x000000041b047825 */ /* 0x001fe200078e0204 */
[----:B------:R-:W-:Y:S01]  /*25870*/  ISETP.NE.U32.AND P0, PT, RZ, UR4, PT ;  /* 0x00000004ff007c0c */ /* 0x000fe2000bf05070 */
[----:B--2---:R-:W0:Y:S03]  /*25880*/  LDC.64 R2, c[0x0][0xa10] ;  /* 0x00028400ff027b82 */ /* 0x004e260000000a00 */
[----:B------:R-:W-:-:S06]  /*25890*/  ISETP.NE.AND.EX P0, PT, RZ, UR5, PT, P0 ;  /* 0x00000005ff007c0c */ /* 0x000fcc000bf05300 */
[----:B------:R-:W1:Y:S07]  /*258a0*/  @P2 LDC.64 R6, c[0x0][0xa18] ;  /* 0x00028600ff062b82 */ /* 0x000e6e0000000a00 */
[----:B------:R-:W5:Y:S01]  /*258b0*/  @P0 LDG.E R35, desc[UR60][R4.64] ;  /* 0x0000003c04230981 */ /* 0x000f62000c1e1900 */
[----:B0-----:R-:W-:-:S05]  /*258c0*/  IMAD.WIDE R2, R27, 0x4, R2 ;  /* 0x000000041b027825 */ /* 0x001fca00078e0202 */
[----:B------:R-:W5:Y:S01]  /*258d0*/  @P1 LDG.E R0, desc[UR60][R2.64] ;  /* 0x0000003c02001981 */ /* 0x000f62000c1e1900 */
[----:B------:R-:W-:Y:S02]  /*258e0*/  ULDC UR4, c[0x0][0x288] ;  /* 0x0000a20000047ab9 */ /* 0x000fe40000000800 */
[----:B------:R-:W-:Y:S01]  /*258f0*/  MOV R31, UR4 ;  /* 0x00000004001f7c02 */ /* 0x000fe20008000f00 */
        /* <DEDUP_REMOVED lines=10> */
[----:B------:R-:W-:Y:S02]  /*259a0*/  IMAD.U32 R8, RZ, RZ, UR4 ;  /* 0x00000004ff087e24 */ /* 0x000fe4000f8e00ff */
[----:B0-----:R-:W-:Y:S01]  /*259b0*/  IMAD.U32 R7, RZ, RZ, UR5 ;  /* 0x00000005ff077e24 */ /* 0x001fe2000f8e00ff */
[----:B---3--:R0:W-:Y:S01]  /*259c0*/  STL [R1+0xc], R12 ;  /* 0x00000c0c01007387 */ /* 0x0081e20000100800 */
[----:B------:R-:W-:Y:S05]  /*259d0*/  @P2 BRA `(.L_x_5137) ;  /* 0x0000000000102947 */ /* 0x000fea0003800000 */
[----:B------:R-:W-:Y:S05]  /*259e0*/  @!P0 BRA `(.L_x_5137) ;  /* 0x00000000000c8947 */ /* 0x000fea0003800000 */
[----:B------:R-:W2:Y:S04]  /*259f0*/  LDG.E R6, desc[UR60][R4.64] ;  /* 0x0000003c04067981 */ /* 0x000ea8000c1e1900 */
[----:B-----5:R-:W2:Y:S02]  /*25a00*/  LDG.E R31, desc[UR60][R4.64+0x4] ;  /* 0x0000043c041f7981 */ /* 0x020ea4000c1e1900 */
[----:B--2---:R-:W-:-:S07]  /*25a10*/  IMAD.IADD R31, R31, 0x1, -R6 ;  /* 0x000000011f1f7824 */ /* 0x004fce00078e0a06 */
.L_x_5137:
        /* <DEDUP_REMOVED lines=13> */
.L_x_5138:
        /* <DEDUP_REMOVED lines=9> */
.L_x_5139:
[----:B-1----:R-:W2:Y:S01]  /*25b80*/  @P1 LDG.E R5, desc[UR60][R2.64] ;  /* 0x0000003c02051981 */ /* 0x002ea2000c1e1900 */
[----:B------:R-:W1:Y:S03]  /*25b90*/  LDC R9, c[0x0][0x448] ;  /* 0x00011200ff097b82 */ /* 0x000e660000000800 */
[----:B------:R3:W2:Y:S01]  /*25ba0*/  @P1 LDG.E R4, desc[UR60][R2.64+0x4] ;  /* 0x0000043c02041981 */ /* 0x0006a2000c1e1900 */
[----:B------:R-:W-:Y:S02]  /*25bb0*/  IMAD.SHL.U32 R25, R25, 0x80, RZ ;  /* 0x0000008019197824 */ /* 0x000fe400078e00ff */
[----:B-----5:R-:W-:Y:S02]  /*25bc0*/  IMAD.IADD R8, R8, 0x1, -R12 ;  /* 0x0000000108087824 */ /* 0x020fe400078e0a0c */
[----:B---3--:R-:W3:Y:S01]  /*25bd0*/  LDC.64 R2, c[0x0][0x9e0] ;  /* 0x00027800ff027b82 */ /* 0x008ee20000000a00 */
[----:B-1----:R-:W-:Y:S01]  /*25be0*/  ISETP.NE.AND P2, PT, R9, 0x1, PT ;  /* 0x000000010900780c */ /* 0x002fe20003f45270 */
[----:B------:R-:W-:-:S12]  /*25bf0*/  VIADD R9, R25, 0x7f ;  /* 0x0000007f19097836 */ /* 0x000fd80000000000 */
[----:B------:R-:W1:Y:S01]  /*25c00*/  @P2 LDC R10, c[0x0][0x44c] ;  /* 0x00011300ff0a2b82 */ /* 0x000e620000000800 */
[----:B---3--:R-:W-:-:S07]  /*25c10*/  ISETP.GE.AND P3, PT, R3, 0x1, PT ;  /* 0x000000010300780c */ /* 0x008fce0003f66270 */
[----:B------:R-:W3:Y:S01]  /*25c20*/  @P2 LDC R11, c[0x0][0x450] ;  /* 0x00011400ff0b2b82 */ /* 0x000ee20000000800 */
[----:B--2---:R-:W-:Y:S02]  /*25c30*/  @P1 IMAD.IADD R7, R4, 0x1, -R5 ;  /* 0x0000000104071824 */ /* 0x004fe400078e0a05 */
[----:B-1----:R-:W-:-:S05]  /*25c40*/  @P2 IMAD.HI.U32 R4, R9, R10, RZ ;  /* 0x0000000a09042227 */ /* 0x002fca00078e00ff */
[----:B---3--:R-:W-:Y:S02]  /*25c50*/  @P2 SHF.R.U32.HI R9, RZ, R11, R4 ;  /* 0x0000000bff092219 */ /* 0x008fe40000011604 */
[----:B------:R-:W-:-:S04]  /*25c60*/  IADD3 R11, R8, R7, RZ ;  /* 0x00000007080b7210 */ /* 0x000fc80007ffe0ff */
[C---:B------:R-:W-:Y:S01]  /*25c70*/  IADD3 R18, R11.reuse, 0x1, -R31 ;  /* 0x000000010b127810 */ /* 0x040fe20007ffe81f */
[----:B------:R1:W-:Y:S01]  /*25c80*/  STL [R1+0x4], R11 ;  /* 0x0000040b01007387 */ /* 0x0003e20000100800 */
[----:B------:R-:W-:-:S03]  /*25c90*/  VIADD R4, R11, 0x5f ;  /* 0x0000005f0b047836 */ /* 0x000fc60000000000 */
[----:B------:R-:W-:Y:S02]  /*25ca0*/  IMAD.IADD R9, R18, 0x1, R9 ;  /* 0x0000000112097824 */ /* 0x000fe400078e0209 */
[----:B------:R-:W-:-:S04]  /*25cb0*/  IMAD.HI R4, R4, 0x2aaaaaab, RZ ;  /* 0x2aaaaaab04047827 */ /* 0x000fc800078e02ff */
[----:B------:R-:W-:Y:S01]  /*25cc0*/  IMAD.IADD R2, R9, 0x1, R2 ;  /* 0x0000000109027824 */ /* 0x000fe200078e0202 */
[----:B------:R-:W-:-:S04]  /*25cd0*/  SHF.R.U32.HI R19, RZ, 0x1f, R4 ;  /* 0x0000001fff137819 */ /* 0x000fc80000011604 */
[----:B------:R-:W-:Y:S01]  /*25ce0*/  LEA.HI.SX32 R19, R4, R19, 0x1c ;  /* 0x0000001304137211 */ /* 0x000fe200078fe2ff */
[----:B-1----:R-:W-:Y:S06]  /*25cf0*/  @!P3 BRA `(.L_x_5140) ;  /* 0x000000000048b947 */ /* 0x002fec0003800000 */
        /* <DEDUP_REMOVED lines=11> */
.L_x_5142:
[----:B------:R-:W-:-:S13]  /*25db0*/  ISETP.NE.AND P0, PT, R3, 0x1, PT ;  /* 0x000000010300780c */ /* 0x000fda0003f05270 */
[----:B------:R-:W1:Y:S02]  /*25dc0*/  @P0 LDC.64 R4, c[0x0][0x9e8] ;  /* 0x00027a00ff040b82 */ /* 0x000e640000000a00 */
[----:B-1----:R-:W-:-:S05]  /*25dd0*/  @P0 IMAD.HI.U32 R4, R10, R4, RZ ;  /* 0x000000040a040227 */ /* 0x002fca00078e00ff */
[----:B------:R-:W-:-:S07]  /*25de0*/  @P0 SHF.R.U32.HI R10, RZ, R5, R4 ;  /* 0x00000005ff0a0219 */ /* 0x000fce0000011604 */
.L_x_5143:
[----:B------:R-:W-:Y:S05]  /*25df0*/  BSYNC B0 ;  /* 0x0000000000007941 */ /* 0x000fea0003800000 */
.L_x_5141:
[----:B------:R-:W-:-:S05]  /*25e00*/  IMAD R5, R10, R3, R3 ;  /* 0x000000030a057224 */ /* 0x000fca00078e0203 */
[----:B------:R-:W-:-:S07]  /*25e10*/  VIMNMX R2, R2, R5, PT ;  /* 0x0000000502027248 */ /* 0x000fce0003fe0100 */
.L_x_5140:
[----:B------:R-:W1:Y:S01]  /*25e20*/  @P2 LDC R10, c[0x0][0x44c] ;  /* 0x00011300ff0a2b82 */ /* 0x000e620000000800 */
[----:B------:R-:W-:Y:S01]  /*25e30*/  VIADD R2, R2, 0x5f ;  /* 0x0000005f02027836 */ /* 0x000fe20000000000 */
[----:B------:R-:W-:Y:S01]  /*25e40*/  ULDC UR4, c[0x0][0x9dc] ;  /* 0x0002770000047ab9 */ /* 0x000fe20000000800 */
[----:B------:R-:W-:Y:S02]  /*25e50*/  IMAD.MOV.U32 R4, RZ, RZ, R25 ;  /* 0x000000ffff047224 */ /* 0x000fe400078e0019 */
[----:B------:R-:W-:-:S03]  /*25e60*/  IMAD.HI R2, R2, 0x2aaaaaab, RZ ;  /* 0x2aaaaaab02027827 */ /* 0x000fc600078e02ff */
[----:B------:R-:W2:Y:S01]  /*25e70*/  @P2 LDC R5, c[0x0][0x450] ;  /* 0x00011400ff052b82 */ /* 0x000ea20000000800 */
[----:B------:R-:W-:Y:S02]  /*25e80*/  IMAD.IADD R9, R11, 0x1, -R31 ;  /* 0x000000010b097824 */ /* 0x000fe400078e0a1f */
[----:B-1----:R-:W-:-:S05]  /*25e90*/  @P2 IMAD.HI.U32 R10, R25, R10, RZ ;  /* 0x0000000a190a2227 */ /* 0x002fca00078e00ff */
[----:B--2---:R-:W-:Y:S02]  /*25ea0*/  @P2 SHF.R.U32.HI R4, RZ, R5, R10 ;  /* 0x00000005ff042219 */ /* 0x004fe4000001160a */
[----:B------:R-:W-:Y:S02]  /*25eb0*/  SHF.R.U32.HI R5, RZ, 0x1f, R2 ;  /* 0x0000001fff057819 */ /* 0x000fe40000011602 */
[----:B------:R-:W-:Y:S02]  /*25ec0*/  IADD3 R10, R9, R4, RZ ;  /* 0x00000004090a7210 */ /* 0x000fe40007ffe0ff */
[----:B------:R-:W-:-:S04]  /*25ed0*/  LEA.HI.SX32 R2, R2, R5, 0x1c ;  /* 0x0000000502027211 */ /* 0x000fc800078fe2ff */
[----:B------:R-:W-:Y:S01]  /*25ee0*/  VIMNMX R11, R19, R2, PT ;  /* 0x00000002130b7248 */ /* 0x000fe20003fe0100 */
        /* <DEDUP_REMOVED lines=12> */
.L_x_5146:
[----:B------:R-:W-:-:S13]  /*25fb0*/  ISETP.NE.AND P0, PT, R3, 0x1, PT ;  /* 0x000000010300780c */ /* 0x000fda0003f05270 */
[----:B------:R-:W1:Y:S02]  /*25fc0*/  @P0 LDC.64 R4, c[0x0][0x9e8] ;  /* 0x00027a00ff040b82 */ /* 0x000e640000000a00 */
[----:B-1----:R-:W-:-:S05]  /*25fd0*/  @P0 IMAD.HI.U32 R4, R10, R4, RZ ;  /* 0x000000040a040227 */ /* 0x002fca00078e00ff */
[----:B------:R-:W-:-:S07]  /*25fe0*/  @P0 SHF.R.U32.HI R10, RZ, R5, R4 ;  /* 0x00000005ff0a0219 */ /* 0x000fce0000011604 */
.L_x_5147:
[----:B------:R-:W-:Y:S05]  /*25ff0*/  BSYNC B0 ;  /* 0x0000000000007941 */ /* 0x000fea0003800000 */
.L_x_5145:
[----:B------:R-:W-:-:S05]  /*26000*/  IMAD R3, R10, R3, RZ ;  /* 0x000000030a037224 */ /* 0x000fca00078e02ff */
[----:B------:R-:W-:-:S07]  /*26010*/  VIMNMX R2, R2, R3, !PT ;  /* 0x0000000302027248 */ /* 0x000fce0007fe0100 */
.L_x_5144:
[----:B------:R-:W-:Y:S01]  /*26020*/  IMAD.HI R2, R2, 0x2aaaaaab, RZ ;  /* 0x2aaaaaab02027827 */ /* 0x000fe200078e02ff */
[----:B------:R-:W-:Y:S01]  /*26030*/  BSSY B0, `(.L_x_5148) ;  /* 0x0000026000007945 */ /* 0x000fe20003800000 */
[----:B------:R-:W-:Y:S02]  /*26040*/  LOP3.LUT R10, R6, 0xff, RZ, 0xc0, !PT ;  /* 0x000000ff060a7812 */ /* 0x000fe400078ec0ff */
[----:B------:R-:W-:Y:S01]  /*26050*/  SHF.R.U32.HI R6, RZ, 0x10, R6 ;  /* 0x00000010ff067819 */ /* 0x000fe20000011606 */
[----:B------:R-:W-:Y:S01]  /*26060*/  IMAD.MOV.U32 R14, RZ, RZ, RZ ;  /* 0x000000ffff0e7224 */ /* 0x000fe200078e00ff */
[----:B------:R-:W-:-:S04]  /*26070*/  SHF.R.U32.HI R3, RZ, 0x1f, R2 ;  /* 0x0000001fff037819 */ /* 0x000fc80000011602 */
[----:B------:R-:W-:-:S04]  /*26080*/  LEA.HI.SX32 R3, R2, R3, 0x1c ;  /* 0x0000000302037211 */ /* 0x000fc800078fe2ff */
[----:B------:R-:W-:-:S04]  /*26090*/  VIMNMX R4, RZ, R3, !PT ;  /* 0x00000003ff047248 */ /* 0x000fc80007fe0100 */
[----:B------:R-:W-:-:S13]  /*260a0*/  ISETP.GT.AND P0, PT, R11, R4, PT ;  /* 0x000000040b00720c */ /* 0x000fda0003f04270 */
[----:B------:R-:W-:Y:S05]  /*260b0*/  @!P0 BRA `(.L_x_5149) ;  /* 0x0000000000748947 */ /* 0x000fea0003800000 */
[----:B------:R-:W-:Y:S01]  /*260c0*/  ISETP.NE.AND P0, PT, R6, RZ, PT ;  /* 0x000000ff0600720c */ /* 0x000fe20003f05270 */
[----:B------:R-:W-:-:S03]  /*260d0*/  ULDC UR4, c[0x0][0x9f0] ;  /* 0x00027c0000047ab9 */ /* 0x000fc60000000800 */
[----:B------:R-:W-:-:S04]  /*260e0*/  SEL R5, R6, UR4, P0 ;  /* 0x0000000406057c07 */ /* 0x000fc80008000000 */
[----:B------:R-:W-:Y:S02]  /*260f0*/  IABS R13, R5 ;  /* 0x00000005000d7213 */ /* 0x000fe40000000000 */
[----:B0-----:R-:W-:Y:S02]  /*26100*/  IADD3 R12, R5, -0x1, R11 ;  /* 0xffffffff050c7810 */ /* 0x001fe40007ffe00b */
        /* <DEDUP_REMOVED lines=24> */
.L_x_5149:
[----:B------:R-:W-:Y:S05]  /*26290*/  BSYNC B0 ;  /* 0x0000000000007941 */ /* 0x000fea0003800000 */
.L_x_5148:
[-C--:B------:R-:W-:Y:S01]  /*262a0*/  IMAD R3, R10, R14.reuse, R4 ;  /* 0x0000000e0a037224 */ /* 0x080fe200078e0204 */
        /* <DEDUP_REMOVED lines=24> */
.L_x_5327:
[----:B--2---:R-:W-:Y:S02]  /*26430*/  ISETP.NE.AND P0, PT, R14, RZ, PT ;  /* 0x000000ff0e00720c */ /* 0x004fe40003f05270 */
[----:B------:R-:W-:-:S11]  /*26440*/  PLOP3.LUT P6, PT, PT, PT, PT, 0x8, 0x0 ;  /* 0x000000000000781c */ /* 0x000fd60003fce170 */
[----:B------:R-:W-:Y:S05]  /*26450*/  @P0 BRA `(.L_x_5153) ;  /* 0x00000000000c0947 */ /* 0x000fea0003800000 */
[----:B------:R-:W-:-:S03]  /*26460*/  UMOV UR4, 0xffffffff ;  /* 0xffffffff00047882 */ /* 0x000fc60000000000 */
[----:B------:R-:W-:Y:S05]  /*26470*/  BRA.DIV UR4, `(.L_x_5154) ;  /* 0x0000007604f07947 */ /* 0x000fea000b800000 */
[----:B------:R-:W-:-:S13]  /*26480*/  ELECT P6, URZ, PT ;  /* 0x00000000003f782f */ /* 0x000fda00038c0000 */
.L_x_5153:
        /* <DEDUP_REMOVED lines=9> */
.L_x_5330:
[----:B------:R-:W-:Y:S05]  /*26520*/  BSYNC B1 ;  /* 0x0000000000017941 */ /* 0x000fea0003800000 */
.L_x_5155:
[----:B------:R-:W-:Y:S04]  /*26530*/  BSSY B1, `(.L_x_5157) ;  /* 0x000008b000017945 */ /* 0x000fe80003800000 */
[----:B------:R-:W-:Y:S05]  /*26540*/  @!P6 BRA `(.L_x_5158) ;  /* 0x000000080024e947 */ /* 0x000fea0003800000 */
[----:B0-----:R-:W-:Y:S01]  /*26550*/  IMAD R12, R28, 0x8, R17 ;  /* 0x000000081c0c7824 */ /* 0x001fe200078e0211 */
[----:B------:R-:W-:Y:S01]  /*26560*/  SHF.L.U32 R11, R30, 0x1f, RZ ;  /* 0x0000001f1e0b7819 */ /* 0x000fe200000006ff */
[----:B------:R-:W0:Y:S01]  /*26570*/  S2R R3, SR_TID.X ;  /* 0x0000000000037919 */ /* 0x000e220000002100 */
[----:B------:R-:W-:Y:S02]  /*26580*/  BSSY B2, `(.L_x_5159) ;  /* 0x0000005000027945 */ /* 0x000fe40003800000 */
[----:B------:R-:W2:Y:S01]  /*26590*/  SYNCS.PHASECHK.TRANS64.TRYWAIT P0, [R12+URZ+0x308a0], R11 ;  /* 0x0308a00b0c0075a7 */ /* 0x000ea2000800017f */
[----:B0-----:R-:W-:-:S04]  /*265a0*/  LOP3.LUT R3, R3, 0x7f, RZ, 0xc0, !PT ;  /* 0x0000007f03037812 */ /* 0x001fc800078ec0ff */
[----:B------:R-:W-:Y:S01]  /*265b0*/  ISETP.NE.AND P1, PT, R3, RZ, PT ;  /* 0x000000ff0300720c */ /* 0x000fe20003f25270 */
[----:B--2---:R-:W-:-:S12]  /*265c0*/  @!P0 BRA `(.L_x_5160) ;  /* 0x0000007400d08947 */ /* 0x004fd80003800000 */
.L_x_5331:
[----:B------:R-:W-:Y:S05]  /*265d0*/  BSYNC B2 ;  /* 0x0000000000027941 */ /* 0x000fea0003800000 */
.L_x_5159:
[----:B------:R-:W-:Y:S04]  /*265e0*/  BSSY B2, `(.L_x_5161) ;  /* 0x0000009000027945 */ /* 0x000fe80003800000 */
        /* <DEDUP_REMOVED lines=8> */
.L_x_5162:
[----:B------:R-:W-:Y:S05]  /*26670*/  BSYNC B2 ;  /* 0x0000000000027941 */ /* 0x000fea0003800000 */
.L_x_5161:
[----:B------:R-:W-:Y:S01]  /*26680*/  MOV R22, RZ ;  /* 0x000000ff00167202 */ /* 0x000fe20000000f00 */
[----:B------:R-:W-:Y:S01]  /*26690*/  IMAD R7, R2, 0x60, R0 ;  /* 0x0000006002077824 */ /* 0x000fe200078e0200 */
[----:B------:R-:W-:Y:S01]  /*266a0*/  UIADD3 UR4, UP0, UR36, 0x570, URZ ;  /* 0x0000057024047890 */ /* 0x000fe2000ff1e03f */
[----:B-1----:R-:W-:Y:S01]  /*266b0*/  IMAD R8, R28, 0x9000, R17 ;  /* 0x000090001c087824 */ /* 0x002fe200078e0211 */
[----:B------:R-:W-:Y:S01]  /*266c0*/  R2UR UR10, R22 ;  /* 0x00000000160a72ca */ /* 0x000fe200000e0000 */
[----:B------:R-:W-:Y:S01]  /*266d0*/  VIADD R7, R7, 0xffffffa0 ;  /* 0xffffffa007077836 */ /* 0x000fe20000000000 */
[----:B------:R-:W-:Y:S01]  /*266e0*/  PLOP3.LUT P0, PT, PT, PT, PT, 0x80, 0x0 ;  /* 0x000000000000781c */ /* 0x000fe20003f0f070 */
[----:B------:R-:W-:Y:S01]  /*266f0*/  VIADD R3, R12, 0x30890 ;  /* 0x000308900c037836 */ /* 0x000fe20000000000 */
[----:B------:R-:W-:Y:S01]  /*26700*/  UIADD3.X UR5, URZ, UR37, URZ, UP0, !UPT ;  /* 0x000000253f057290 */ /* 0x000fe200087fe43f */
[----:B------:R-:W-:Y:S01]  /*26710*/  VIADD R13, R8, 0x1e400 ;  /* 0x0001e400080d7836 */ /* 0x000fe20000000000 */
[----:B------:R-:W-:Y:S01]  /*26720*/  UMOV UR6, 0x0 ;  /* 0x0000000000067882 */ /* 0x000fe20000000000 */
[----:B------:R-:W-:-:S09]  /*26730*/  UMOV UR7, 0x12f00000 ;  /* 0x12f0000000077882 */ /* 0x000fd20000000000 */
.L_x_5163:
        /* <DEDUP_REMOVED lines=16> */
.L_x_5164:
        /* <DEDUP_REMOVED lines=16> */
.L_x_5165:
        /* <DEDUP_REMOVED lines=13> */
.L_x_5332:
[----:B------:R-:W-:Y:S05]  /*26a10*/  BSYNC B2 ;  /* 0x0000000000027941 */ /* 0x000fea0003800000 */
.L_x_5166:
        /* <DEDUP_REMOVED lines=11> */
.L_x_5169:
[----:B------:R-:W-:Y:S05]  /*26ad0*/  BSYNC B2 ;  /* 0x0000000000027941 */ /* 0x000fea0003800000 */
.L_x_5168:
        /* <DEDUP_REMOVED lines=8> */
.L_x_5170:
        /* <DEDUP_REMOVED lines=15> */
.L_x_5171:
        /* <DEDUP_REMOVED lines=15> */
.L_x_5172:
        /* <DEDUP_REMOVED lines=10> */
.L_x_5158:
[----:B------:R-:W-:Y:S05]  /*26de0*/  BSYNC B1 ;  /* 0x0000000000017941 */ /* 0x000fea0003800000 */
.L_x_5157:
[----:B-1----:R-:W-:Y:S01]  /*26df0*/  VIADD R8, R2, 0xfffffffe ;  /* 0xfffffffe02087836 */ /* 0x002fe20000000000 */
        /* <DEDUP_REMOVED lines=8> */
.L_x_5189:
        /* <DEDUP_REMOVED lines=11> */
.L_x_5333:
[----:B------:R-:W-:Y:S05]  /*26f30*/  BSYNC B2 ;  /* 0x0000000000027941 */ /* 0x000fea0003800000 */
.L_x_5175:
        /* <DEDUP_REMOVED lines=9> */
.L_x_5178:
[----:B------:R-:W-:Y:S05]  /*26fd0*/  BSYNC B2 ;  /* 0x0000000000027941 */ /* 0x000fea0003800000 */
.L_x_5177:
[----:B------:R-:W-:Y:S01]  /*26fe0*/  IMAD.MOV.U32 R14, RZ, RZ, RZ ;  /* 0x000000ffff0e7224 */ /* 0x000fe200078e00ff */
[----:B------:R-:W-:Y:S01]  /*26ff0*/  UIADD3 UR4, UP0, UR36, 0x570, URZ ;  /* 0x0000057024047890 */ /* 0x000fe2000ff1e03f */
[----:B------:R-:W-:Y:S01]  /*27000*/  IMAD R11, R28, 0x9000, R17 ;  /* 0x000090001c0b7824 */ /* 0x000fe200078e0211 */
        /* <DEDUP_REMOVED lines=8> */
.L_x_5179:
        /* <DEDUP_REMOVED lines=16> */
.L_x_5180:
        /* <DEDUP_REMOVED lines=16> */
.L_x_5181:
        /* <DEDUP_REMOVED lines=13> */
.L_x_5334:
[----:B------:R-:W-:Y:S05]  /*27360*/  BSYNC B2 ;  /* 0x0000000000027941 */ /* 0x000fea0003800000 */
.L_x_5182:
[----:B------:R-:W-:Y:S01]  /*27370*/  BSSY B2, `(.L_x_5184) ;  /* 0x000000b000027945 */ /* 0x000fe20003800000 */
[----:B------:R-:W-:Y:S01]  /*27380*/  IMAD.MOV.U32 R2, RZ, RZ, 0x0 ;  /* 0x00000000ff027424 */ /* 0x000fe200078e00ff */
[----:B01----:R-:W-:Y:S02]  /*27390*/  MOV R3, 0x12f00000 ;  /* 0x12f0000000037802 */ /* 0x003fe40000000f00 */
[----:B------:R-:W-:Y:S05]  /*273a0*/  @P2 BRA `(.L_x_5185) ;  /* 0x00000000001c2947 */ /* 0x000fea0003800000 */
[----:B------:R-:W0:Y:S01]  /*273b0*/  S2R R21, SR_TID.X ;  /* 0x0000000000157919 */ /* 0x000e220000002100 */
[----:B------:R-:W-:-:S04]  /*273c0*/  IMAD.MOV.U32 R13, RZ, RZ, 0x9000 ;  /* 0x00009000ff0d7424 */ /* 0x000fc800078e00ff */
[----:B------:R1:W-:Y:S01]  /*273d0*/  SYNCS.ARRIVE.TRANS64 RZ, [R7+URZ+0x308b0], R13 ;  /* 0x0308b00d07ff79a7 */ /* 0x0003e2000800003f */
[----:B0-----:R-:W-:-:S04]  /*273e0*/  LOP3.LUT R21, R21, 0x1f, RZ, 0xc0, !PT ;  /* 0x0000001f15157812 */ /* 0x001fc800078ec0ff */
[----:B------:R-:W-:-:S13]  /*273f0*/  ISETP.NE.AND P1, PT, R21, RZ, PT ;  /* 0x000000ff1500720c */ /* 0x000fda0003f25270 */
[----:B-1----:R-:W-:Y:S05]  /*27400*/  @!P1 BRA `(.L_x_5185) ;  /* 0x0000000000049947 */ /* 0x002fea0003800000 */
[----:B------:R-:W-:Y:S01]  /*27410*/  BPT.TRAP 0x1 ;  /* 0x000000040000795c */ /* 0x000fe20000300000 */
.L_x_5185:
[----:B------:R-:W-:Y:S05]  /*27420*/  BSYNC B2 ;  /* 0x0000000000027941 */ /* 0x000fea0003800000 */
.L_x_5184:
[----:B------:R-:W-:Y:S01]  /*27430*/  R2UR UR10, R14 ;  /* 0x000000000e0a72ca */ /* 0x000fe200000e0000 */
[----:B------:R-:W-:Y:S01]  /*27440*/  UIADD3 UR4, UP0, UR36, 0x670, URZ ;  /* 0x0000067024047890 */ /* 0x000fe2000ff1e03f */
[----:B------:R-:W-:Y:S01]  /*27450*/  R2UR UR6, R2 ;  /* 0x00000000020672ca */ /* 0x000fe200000e0000 */
[----:B------:R-:W-:Y:S01]  /*27460*/  VIADD R7, R7, 0x308b0 ;  /* 0x000308b007077836 */ /* 0x000fe20000000000 */
[----:B------:R-:W-:Y:S01]  /*27470*/  R2UR UR7, R3 ;  /* 0x00000000030772ca */ /* 0x000fe200000e0000 */
[----:B------:R-:W-:Y:S01]  /*27480*/  VIADD R13, R11, 0x400 ;  /* 0x000004000b0d7836 */ /* 0x000fe20000000000 */
[----:B------:R-:W-:Y:S01]  /*27490*/  PLOP3.LUT P1, PT, PT, PT, PT, 0x80, 0x0 ;  /* 0x000000000000781c */ /* 0x000fe20003f2f070 */
[----:B------:R-:W-:-:S12]  /*274a0*/  UIADD3.X UR5, URZ, UR37, URZ, UP0, !UPT ;  /* 0x000000253f057290 */ /* 0x000fd800087fe43f */
.L_x_5186:
        /* <DEDUP_REMOVED lines=15> */
.L_x_5187:
        /* <DEDUP_REMOVED lines=15> */
.L_x_5188:
        /* <DEDUP_REMOVED lines=10> */
.L_x_5174:
[----:B------:R-:W-:Y:S05]  /*27730*/  BSYNC B1 ;  /* 0x0000000000017941 */ /* 0x000fea0003800000 */
.L_x_5173:
        /* <DEDUP_REMOVED lines=8> */
.L_x_5151:
[----:B------:R-:W-:Y:S05]  /*277c0*/  BSYNC B0 ;  /* 0x0000000000007941 */ /* 0x000fea0003800000 */
.L_x_5150:
[----:B------:R-:W1:Y:S01]  /*277d0*/  LDC R0, c[0x0][0x448] ;  /* 0x00011200ff007b82 */ /* 0x000e620000000800 */
[----:B------:R-:W-:Y:S01]  /*277e0*/  VIADD R5, R25, 0x7f ;  /* 0x0000007f19057836 */ /* 0x000fe20000000000 */
[----:B------:R-:W-:Y:S06]  /*277f0*/  @!P0 WARPSYNC.ALL ;  /* 0x0000000000008948 */ /* 0x000fec0003800000 */
[----:B------:R-:W2:Y:S08]  /*27800*/  LDC.64 R2, c[0x0][0x9e0] ;  /* 0x00027800ff027b82 */ /* 0x000eb00000000a00 */
[----:B------:R-:W-:Y:S01]  /*27810*/  @!P0 BAR.SYNC.DEFER_BLOCKING 0xc, 0x180 ;  /* 0x0306000000008b1d */ /* 0x000fe20000010000 */
[----:B-1----:R-:W-:-:S02]  /*27820*/  ISETP.NE.AND P1, PT, R0, 0x1, PT ;  /* 0x000000010000780c */ /* 0x002fc40003f25270 */
[----:B--2---:R-:W-:-:S11]  /*27830*/  ISETP.GE.AND P2, PT, R3, 0x1, PT ;  /* 0x000000010300780c */ /* 0x004fd60003f46270 */
[----:B------:R-:W1:Y:S08]  /*27840*/  @P1 LDC R4, c[0x0][0x44c] ;  /* 0x00011300ff041b82 */ /* 0x000e700000000800 */
[----:B------:R-:W2:Y:S01]  /*27850*/  @P1 LDC R0, c[0x0][0x450] ;  /* 0x00011400ff001b82 */ /* 0x000ea20000000800 */
[----:B-1----:R-:W-:-:S05]  /*27860*/  @P1 IMAD.HI.U32 R7, R5, R4, RZ ;  /* 0x0000000405071227 */ /* 0x002fca00078e00ff */
[----:B--2---:R-:W-:-:S04]  /*27870*/  @P1 SHF.R.U32.HI R5, RZ, R0, R7 ;  /* 0x00000000ff051219 */ /* 0x004fc80000011607 */
[----:B------:R-:W-:-:S05]  /*27880*/  IADD3 R7, R18, R5, RZ ;  /* 0x0000000512077210 */ /* 0x000fca0007ffe0ff */
        /* <DEDUP_REMOVED lines=13> */
.L_x_5192:
[----:B------:R-:W-:-:S13]  /*27960*/  ISETP.NE.AND P0, PT, R3, 0x1, PT ;  /* 0x000000010300780c */ /* 0x000fda0003f05270 */
[----:B------:R-:W1:Y:S02]  /*27970*/  @P0 LDC.64 R4, c[0x0][0x9e8] ;  /* 0x00027a00ff040b82 */ /* 0x000e640000000a00 */
[----:B-1----:R-:W-:-:S05]  /*27980*/  @P0 IMAD.HI.U32 R4, R0, R4, RZ ;  /* 0x0000000400040227 */ /* 0x002fca00078e00ff */
[----:B------:R-:W-:-:S07]  /*27990*/  @P0 SHF.R.U32.HI R0, RZ, R5, R4 ;  /* 0x00000005ff000219 */ /* 0x000fce0000011604 */
.L_x_5193:
[----:B------:R-:W-:Y:S05]  /*279a0*/  BSYNC B0 ;  /* 0x0000000000007941 */ /* 0x000fea0003800000 */
.L_x_5191:
[----:B------:R-:W-:-:S05]  /*279b0*/  IMAD R5, R0, R3, R3 ;  /* 0x0000000300057224 */ /* 0x000fca00078e0203 */
[----:B------:R-:W-:-:S07]  /*279c0*/  VIMNMX R2, R2, R5, PT ;  /* 0x0000000502027248 */ /* 0x000fce0003fe0100 */
.L_x_5190:
[----:B------:R-:W1:Y:S01]  /*279d0*/  @P1 LDC R0, c[0x0][0x44c] ;  /* 0x00011300ff001b82 */ /* 0x000e620000000800 */
[----:B------:R-:W-:Y:S01]  /*279e0*/  VIADD R2, R2, 0x5f ;  /* 0x0000005f02027836 */ /* 0x000fe20000000000 */
[----:B------:R-:W-:-:S03]  /*279f0*/  ULDC UR4, c[0x0][0x9dc] ;  /* 0x0002770000047ab9 */ /* 0x000fc60000000800 */
[----:B------:R-:W-:-:S03]  /*27a00*/  IMAD.HI R2, R2, 0x2aaaaaab, RZ ;  /* 0x2aaaaaab02027827 */ /* 0x000fc600078e02ff */
[----:B------:R-:W2:Y:S01]  /*27a10*/  @P1 LDC R5, c[0x0][0x450] ;  /* 0x00011400ff051b82 */ /* 0x000ea20000000800 */
[----:B-1----:R-:W-:-:S04]  /*27a20*/  @P1 IMAD.HI.U32 R4, R25, R0, RZ ;  /* 0x0000000019041227 */ /* 0x002fc800078e00ff */
[----:B------:R-:W-:Y:S01]  /*27a30*/  IMAD.MOV.U32 R0, RZ, RZ, R25 ;  /* 0x000000ffff007224 */ /* 0x000fe200078e0019 */
[----:B--2---:R-:W-:Y:S02]  /*27a40*/  @P1 SHF.R.U32.HI R0, RZ, R5, R4 ;  /* 0x00000005ff001219 */ /* 0x004fe40000011604 */
[----:B------:R-:W-:-:S03]  /*27a50*/  SHF.R.U32.HI R5, RZ, 0x1f, R2 ;  /* 0x0000001fff057819 */ /* 0x000fc60000011602 */
[----:B------:R-:W-:Y:S01]  /*27a60*/  IMAD.IADD R9, R9, 0x1, R0 ;  /* 0x0000000109097824 */ /* 0x000fe200078e0200 */
[----:B------:R-:W-:-:S03]  /*27a70*/  LEA.HI.SX32 R2, R2, R5, 0x1c ;  /* 0x0000000502027211 */ /* 0x000fc600078fe2ff */
[----:B------:R-:W-:Y:S01]  /*27a80*/  VIADD R0, R9, -UR4 ;  /* 0x8000000409007c36 */ /* 0x000fe20008000000 */
[----:B------:R-:W-:Y:S01]  /*27a90*/  VIMNMX R19, R19, R2, PT ;  /* 0x0000000213137248 */ /* 0x000fe20003fe0100 */
        /* <DEDUP_REMOVED lines=11> */
.L_x_5196:
[----:B------:R-:W-:-:S13]  /*27b50*/  ISETP.NE.AND P0, PT, R3, 0x1, PT ;  /* 0x000000010300780c */ /* 0x000fda0003f05270 */
[----:B------:R-:W1:Y:S02]  /*27b60*/  @P0 LDC.64 R4, c[0x0][0x9e8] ;  /* 0x00027a00ff040b82 */ /* 0x000e640000000a00 */
[----:B-1----:R-:W-:-:S05]  /*27b70*/  @P0 IMAD.HI.U32 R4, R9, R4, RZ ;  /* 0x0000000409040227 */ /* 0x002fca00078e00ff */
[----:B------:R-:W-:-:S07]  /*27b80*/  @P0 SHF.R.U32.HI R9, RZ, R5, R4 ;  /* 0x00000005ff090219 */ /* 0x000fce0000011604 */
.L_x_5197:
[----:B------:R-:W-:Y:S05]  /*27b90*/  BSYNC B0 ;  /* 0x0000000000007941 */ /* 0x000fea0003800000 */
.L_x_5195:
[----:B------:R-:W-:-:S05]  /*27ba0*/  IMAD R3, R9, R3, RZ ;  /* 0x0000000309037224 */ /* 0x000fca00078e02ff */
[----:B------:R-:W-:-:S07]  /*27bb0*/  VIMNMX R0, R0, R3, !PT ;  /* 0x0000000300007248 */ /* 0x000fce0007fe0100 */
.L_x_5194:
[----:B------:R-:W-:Y:S01]  /*27bc0*/  ISETP.NE.AND P1, PT, R6, RZ, PT ;  /* 0x000000ff0600720c */ /* 0x000fe20003f25270 */
[----:B------:R-:W-:Y:S01]  /*27bd0*/  IMAD.HI R0, R0, 0x2aaaaaab, RZ ;  /* 0x2aaaaaab00007827 */ /* 0x000fe200078e02ff */
[----:B------:R-:W-:Y:S04]  /*27be0*/  BSSY B0, `(.L_x_5198) ;  /* 0x0000023000007945 */ /* 0x000fe80003800000 */
[----:B------:R-:W-:-:S04]  /*27bf0*/  SHF.R.U32.HI R3, RZ, 0x1f, R0 ;  /* 0x0000001fff037819 */ /* 0x000fc80000011600 */
[----:B------:R-:W-:Y:S01]  /*27c00*/  LEA.HI.SX32 R0, R0, R3, 0x1c ;  /* 0x0000000300007211 */ /* 0x000fe200078fe2ff */
[----:B------:R-:W-:Y:S02]  /*27c10*/  IMAD.MOV.U32 R3, RZ, RZ, RZ ;  /* 0x000000ffff037224 */ /* 0x000fe400078e00ff */
[----:B------:R-:W1:Y:S01]  /*27c20*/  @!P1 LDC R6, c[0x0][0x9f0] ;  /* 0x00027c00ff069b82 */ /* 0x000e620000000800 */
[----:B------:R-:W-:-:S04]  /*27c30*/  VIMNMX R0, RZ, R0, !PT ;  /* 0x00000000ff007248 */ /* 0x000fc80007fe0100 */
[----:B------:R-:W-:-:S13]  /*27c40*/  ISETP.GT.AND P0, PT, R19, R0, PT ;  /* 0x000000001300720c */ /* 0x000fda0003f04270 */
[----:B------:R-:W-:Y:S05]  /*27c50*/  @!P0 BRA `(.L_x_5199) ;  /* 0x00000000006c8947 */ /* 0x000fea0003800000 */
[-C--:B-1----:R-:W-:Y:S01]  /*27c60*/  IABS R4, R6.reuse ;  /* 0x0000000600047213 */ /* 0x082fe20000000000 */
[----:B------:R-:W-:Y:S01]  /*27c70*/  IMAD.MOV.U32 R2, RZ, RZ, RZ ;  /* 0x000000ffff027224 */ /* 0x000fe200078e00ff */
[----:B------:R-:W-:Y:S02]  /*27c80*/  IABS R8, R6 ;  /* 0x0000000600087213 */ /* 0x000fe40000000000 */
[----:B------:R-:W1:Y:S08]  /*27c90*/  I2F.RP R5, R4 ;  /* 0x0000000400057306 */ /* 0x000e700000209400 */
[----:B-1----:R-:W1:Y:S02]  /*27ca0*/  MUFU.RCP R5, R5 ;  /* 0x0000000500057308 */ /* 0x002e640000001000 */
[----:B-1----:R-:W-:-:S06]  /*27cb0*/  IADD3 R7, R5, 0xffffffe, RZ ;  /* 0x0ffffffe05077810 */ /* 0x002fcc0007ffe0ff */
[----:B------:R1:W2:Y:S02]  /*27cc0*/  F2I.FTZ.U32.TRUNC.NTZ R3, R7 ;  /* 0x0000000700037305 */ /* 0x0002a4000021f000 */
[----:B-1----:R-:W-:Y:S02]  /*27cd0*/  IMAD.MOV R7, RZ, RZ, -R8 ;  /* 0x000000ffff077224 */ /* 0x002fe400078e0a08 */
[----:B--2---:R-:W-:-:S04]  /*27ce0*/  IMAD.MOV R9, RZ, RZ, -R3 ;  /* 0x000000ffff097224 */ /* 0x004fc800078e0a03 */
        /* <DEDUP_REMOVED lines=16> */
[----:B------:R-:W-:-:S04]  /*27df0*/  @!P1 LOP3.LUT R2, RZ, R6, RZ, 0x33, !PT ;  /* 0x00000006ff029212 */ /* 0x000fc800078e33ff */
[----:B------:R-:W-:-:S07]  /*27e00*/  MOV R3, R2 ;  /* 0x0000000200037202 */ /* 0x000fce0000000f00 */
.L_x_5199:
[----:B------:R-:W-:Y:S05]  /*27e10*/  BSYNC B0 ;  /* 0x0000000000007941 */ /* 0x000fea0003800000 */
.L_x_5198:
[-C--:B------:R-:W-:Y:S01]  /*27e20*/  IMAD R0, R10, R3.reuse, R0 ;  /* 0x000000030a007224 */ /* 0x080fe200078e0200 */
        /* <DEDUP_REMOVED lines=13> */
[----:B------:R-:W2:Y:S02]  /*27f00*/  FLO.U32 R0, UR4 ;  /* 0x0000000400007d00 */ /* 0x000ea400080e0000 */
[----:B--2---:R-:W-:-:S06]  /*27f10*/  ISETP.EQ.U32.AND P0, PT, R0, R5, PT ;  /* 0x000000050000720c */ /* 0x004fcc0003f02070 */
[----:B------:R-:W3:Y:S07]  /*27f20*/  POPC R5, UR4 ;  /* 0x0000000400057d09 */ /* 0x000eee0008000000 */
[----:B---3--:R-:W2:Y:S01]  /*27f30*/  @P0 ATOMG.E.ADD.STRONG.GPU PT, R3, desc[UR60][R2.64], R5 ;  /* 0x00000005020309a8 */ /* 0x008ea200081ee1fc */
[----:B------:R-:W3:Y:S02]  /*27f40*/  S2R R4, SR_LTMASK ;  /* 0x0000000000047919 */ /* 0x000ee40000003900 */
[----:B---3--:R-:W-:-:S04]  /*27f50*/  LOP3.LUT R4, R4, UR4, RZ, 0xc0, !PT ;  /* 0x0000000404047c12 */ /* 0x008fc8000f8ec0ff */
[----:B------:R-:W3:Y:S01]  /*27f60*/  POPC R7, R4 ;  /* 0x0000000400077309 */ /* 0x000ee20000000000 */
[----:B--2---:R-:W3:Y:S02]  /*27f70*/  SHFL.IDX PT, R0, R3, R0, 0x1f ;  /* 0x00001f0003007589 */ /* 0x004ee400000e0000 */
[----:B---3--:R-:W-:Y:S01]  /*27f80*/  IADD3 R24, R0, UR38, R7 ;  /* 0x0000002600187c10 */ /* 0x008fe2000fffe007 */
[----:B------:R-:W-:Y:S06]  /*27f90*/  BRA `(.L_x_5202) ;  /* 0x0000003400447947 */ /* 0x000fec0003800000 */
.L_x_5201:
        /* <DEDUP_REMOVED lines=9> */
[----:B0-----:R-:W-:Y:S01]  /*28030*/  MOV R12, 0x1 ;  /* 0x00000001000c7802 */ /* 0x001fe20000000f00 */
[----:B------:R-:W0:Y:S01]  /*28040*/  LDC.64 R2, c[0x4][R2] ;  /* 0x0100000002027b82 */ /* 0x000e220000000a00 */
[----:B------:R-:W-:Y:S02]  /*28050*/  IMAD.U32 R5, RZ, RZ, UR7 ;  /* 0x00000007ff057e24 */ /* 0x000fe4000f8e00ff */
[----:B-1----:R-:W-:Y:S02]  /*28060*/  IMAD.U32 R6, RZ, RZ, UR8 ;  /* 0x00000008ff067e24 */ /* 0x002fe4000f8e00ff */
[----:B------:R-:W-:-:S02]  /*28070*/  IMAD.U32 R7, RZ, RZ, UR9 ;  /* 0x00000009ff077e24 */ /* 0x000fc4000f8e00ff */
[----:B------:R-:W-:Y:S02]  /*28080*/  IMAD.U32 R10, RZ, RZ, UR4 ;  /* 0x00000004ff0a7e24 */ /* 0x000fe4000f8e00ff */
[----:B------:R-:W-:Y:S02]  /*28090*/  IMAD.U32 R11, RZ, RZ, UR5 ;  /* 0x00000005ff0b7e24 */ /* 0x000fe4000f8e00ff */
[----:B------:R-:W-:Y:S02]  /*280a0*/  IMAD.MOV.U32 R8, RZ, RZ, 0x70 ;  /* 0x00000070ff087424 */ /* 0x000fe400078e00ff */
[----:B------:R-:W-:-:S07]  /*280b0*/  IMAD.MOV.U32 R13, RZ, RZ, RZ ;  /* 0x000000ffff0d7224 */ /* 0x000fce00078e00ff */
[----:B------:R-:W-:-:S07]  /*280c0*/  LEPC R20, `(.L_x_5204) ;  /* 0x000000001014794e */ /* 0x000fce0000000000 */
[----:B0-----:R-:W-:Y:S05]  /*280d0*/  CALL.ABS.NOINC R2 ;  /* 0x0000000002007343 */ /* 0x001fea0003c00000 */
.L_x_5204:
[----:B------:R-:W-:Y:S05]  /*280e0*/  BSYNC B6 ;  /* 0x0000000000067941 */ /* 0x000fea0003800000 */
.L_x_5203:
        /* <DEDUP_REMOVED lines=10> */
[----:B------:R-:W-:Y:S01]  /*28190*/  MOV R8, 0x70 ;  /* 0x0000007000087802 */ /* 0x000fe20000000f00 */
[----:B------:R-:W-:Y:S02]  /*281a0*/  IMAD.U32 R5, RZ, RZ, UR7 ;  /* 0x00000007ff057e24 */ /* 0x000fe4000f8e00ff */
[----:B-1----:R-:W-:Y:S02]  /*281b0*/  IMAD.U32 R6, RZ, RZ, UR8 ;  /* 0x00000008ff067e24 */ /* 0x002fe4000f8e00ff */
[----:B------:R-:W-:-:S02]  /*281c0*/  IMAD.U32 R7, RZ, RZ, UR9 ;  /* 0x00000009ff077e24 */ /* 0x000fc4000f8e00ff */
[----:B------:R-:W-:Y:S02]  /*281d0*/  IMAD.U32 R10, RZ, RZ, UR4 ;  /* 0x00000004ff0a7e24 */ /* 0x000fe4000f8e00ff */
[----:B------:R-:W-:Y:S02]  /*281e0*/  IMAD.U32 R11, RZ, RZ, UR5 ;  /* 0x00000005ff0b7e24 */ /* 0x000fe4000f8e00ff */
[----:B0-----:R-:W-:Y:S02]  /*281f0*/  IMAD.MOV.U32 R12, RZ, RZ, 0x1 ;  /* 0x00000001ff0c7424 */ /* 0x001fe400078e00ff */
[----:B--2---:R-:W-:-:S07]  /*28200*/  IMAD.MOV.U32 R13, RZ, RZ, RZ ;  /* 0x000000ffff0d7224 */ /* 0x004fce00078e00ff */
[----:B------:R-:W-:-:S07]  /*28210*/  LEPC R20, `(.L_x_5207) ;  /* 0x000000001014794e */ /* 0x000fce0000000000 */
[----:B---3--:R-:W-:Y:S05]  /*28220*/  CALL.ABS.NOINC R2 ;  /* 0x0000000002007343 */ /* 0x008fea0003c00000 */
.L_x_5207:
[----:B------:R0:W1:Y:S01]  /*28230*/  LDC.64 R2, c[0x4][R18] ;  /* 0x0100000012027b82 */ /* 0x0000620000000a00 */
[----:B------:R-:W-:Y:S01]  /*28240*/  ULDC.64 UR4, c[0x4][0x138] ;  /* 0x01004e0000047ab9 */ /* 0x000fe20000000a00 */
[----:B------:R-:W-:Y:S01]  /*28250*/  ULDC.64 UR6, c[0x4][0x140] ;  /* 0x0100500000067ab9 */ /* 0x000fe20000000a00 */
[----:B------:R-:W-:Y:S01]  /*28260*/  ULDC.64 UR8, c[0x4][0x80] ;  /* 0x0100200000087ab9 */ /* 0x000fe20000000a00 */
[----:B------:R-:W-:Y:S01]  /*28270*/  IMAD.U32 R4, RZ, RZ, UR4 ;  /* 0x00000004ff047e24 */ /* 0x000fe2000f8e00ff */
[----:B------:R-:W-:Y:S01]  /*28280*/  MOV R8, 0x70 ;  /* 0x0000007000087802 */ /* 0x000fe20000000f00 */
[----:B------:R-:W-:Y:S02]  /*28290*/  IMAD.U32 R5, RZ, RZ, UR5 ;  /* 0x00000005ff057e24 */ /* 0x000fe4000f8e00ff */
[----:B------:R-:W-:Y:S02]  /*282a0*/  IMAD.U32 R6, RZ, RZ, UR6 ;  /* 0x00000006ff067e24 */ /* 0x000fe4000f8e00ff */
[----:B------:R-:W-:-:S02]  /*282b0*/  IMAD.U32 R7, RZ, RZ, UR7 ;  /* 0x00000007ff077e24 */ /* 0x000fc4000f8e00ff */
[----:B------:R-:W-:Y:S02]  /*282c0*/  IMAD.U32 R10, RZ, RZ, UR8 ;  /* 0x00000008ff0a7e24 */ /* 0x000fe4000f8e00ff */
[----:B------:R-:W-:Y:S02]  /*282d0*/  IMAD.U32 R11, RZ, RZ, UR9 ;  /* 0x00000009ff0b7e24 */ /* 0x000fe4000f8e00ff */
[----:B------:R-:W-:Y:S02]  /*282e0*/  IMAD.MOV.U32 R12, RZ, RZ, 0x1 ;  /* 0x00000001ff0c7424 */ /* 0x000fe400078e00ff */
[----:B0-----:R-:W-:-:S07]  /*282f0*/  IMAD.MOV.U32 R13, RZ, RZ, RZ ;  /* 0x000000ffff0d7224 */ /* 0x001fce00078e00ff */
[----:B------:R-:W-:-:S07]  /*28300*/  LEPC R20, `(.L_x_5206) ;  /* 0x000000001014794e */ /* 0x000fce0000000000 */
[----:B-1----:R-:W-:Y:S05]  /*28310*/  CALL.ABS.NOINC R2 ;  /* 0x0000000002007343 */ /* 0x002fea0003c00000 */
.L_x_5206:
[----:B------:R-:W-:Y:S05]  /*28320*/  BSYNC B6 ;  /* 0x0000000000067941 */ /* 0x000fea0003800000 */
.L_x_5205:
[----:B------:R-:W-:Y:S01]  /*28330*/  ULDC.64 UR4, c[0x0][0x9f8] ;  /* 0x00027e0000047ab9 */ /* 0x000fe20000000a00 */
[----:B------:R-:W2:Y:S01]  /*28340*/  LDL R20, [R1+0x4] ;  /* 0x0000040001147983 */ /* 0x000ea20000100800 */
[----:B------:R-:W-:-:S03]  /*28350*/  ISETP.NE.U32.AND P0, PT, RZ, UR4, PT ;  /* 0x00000004ff007c0c */ /* 0x000fc6000bf05070 */
[----:B------:R-:W3:Y:S01]  /*28360*/  LDL R19, [R1+0xc] ;  /* 0x00000c0001137983 */ /* 0x000ee20000100800 */
[----:B------:R-:W-:Y:S01]  /*28370*/  ISETP.NE.AND.EX P0, PT, RZ, UR5, PT, P0 ;  /* 0x00000005ff007c0c */ /* 0x000fe2000bf05300 */
[----:B------:R-:W-:Y:S01]  /*28380*/  IMAD.MOV.U32 R32, RZ, RZ, R27 ;  /* 0x000000ffff207224 */ /* 0x000fe200078e001b */
[----:B------:R-:W4:Y:S01]  /*28390*/  LDC R0, c[0x0][0x430] ;  /* 0x00010c00ff007b82 */ /* 0x000f220000000800 */
[----:B------:R-:W0:Y:S01]  /*283a0*/  S2R R18, SR_TID.X ;  /* 0x0000000000127919 */ /* 0x000e220000002100 */
[----:B------:R-:W-:Y:S01]  /*283b0*/  VIADD R22, R22, 0xffffffff ;  /* 0xffffffff16167836 */ /* 0x000fe20000000000 */
[----:B------:R-:W-:Y:S01]  /*283c0*/  LOP3.LUT R16, R16, 0xfffffff7, RZ, 0xc0, !PT ;  /* 0xfffffff710107812 */ /* 0x000fe200078ec0ff */
[----:B------:R-:W-:-:S07]  /*283d0*/  ULDC UR4, c[0x0][0x2f4] ;  /* 0x0000bd0000047ab9 */ /* 0x000fce0000000800 */
[----:B------:R-:W1:Y:S01]  /*283e0*/  @P0 LDC.64 R2, c[0x0][0x9f8] ;  /* 0x00027e00ff020b82 */ /* 0x000e620000000a00 */
[----:B0-----:R-:W-:Y:S01]  /*283f0*/  LOP3.LUT R18, R18, 0x7f, RZ, 0xc0, !PT ;  /* 0x0000007f12127812 */ /* 0x001fe200078ec0ff */
[----:B-1----:R-:W-:-:S05]  /*28400*/  @P0 IMAD.WIDE R2, R27, 0x4, R2 ;  /* 0x000000041b020825 */ /* 0x002fca00078e0202 */
[----:B------:R0:W3:Y:S01]  /*28410*/  @P0 LDG.E R32, desc[UR60][R2.64] ;  /* 0x0000003c02200981 */ /* 0x0000e2000c1e1900 */
[----:B------:R-:W-:Y:S02]  /*28420*/  SHF.R.U32.HI R21, RZ, 0x3, R18 ;  /* 0x00000003ff157819 */ /* 0x000fe40000011612 */
[----:B----4-:R-:W-:Y:S01]  /*28430*/  ISETP.NE.AND P1, PT, R0, 0x1, PT ;  /* 0x000000010000780c */ /* 0x010fe20003f25270 */
[----:B------:R-:W1:-:S12]  /*28440*/  S2R R18, SR_TID.X ;  /* 0x0000000000127919 */ /* 0x000e580000002100 */
[----:B------:R-:W4:Y:S08]  /*28450*/  @P1 LDC R6, c[0x0][0x434] ;  /* 0x00010d00ff061b82 */ /* 0x000f300000000800 */
[----:B------:R-:W0:Y:S01]  /*28460*/  @P1 LDC R7, c[0x0][0x438] ;  /* 0x00010e00ff071b82 */ /* 0x000e220000000800 */
[----:B-1----:R-:W-:-:S05]  /*28470*/  IMAD.SHL.U32 R18, R18, 0x10, RZ ;  /* 0x0000001012127824 */ /* 0x002fca00078e00ff */
[----:B------:R-:W-:-:S05]  /*28480*/  LOP3.LUT R18, R21, 0x70, R18, 0xf8, !PT ;  /* 0x0000007015127812 */ /* 0x000fca00078ef812 */
[----:B------:R-:W-:Y:S01]  /*28490*/  IMAD R5, R22, 0x60, R18 ;  /* 0x0000006016057824 */ /* 0x000fe200078e0212 */
[----:B------:R-:W-:Y:S01]  /*284a0*/  ISETP.GE.AND P3, PT, R33, UR4, PT ;  /* 0x0000000421007c0c */ /* 0x000fe2000bf66270 */
[----:B------:R-:W-:-:S03]  /*284b0*/  UMOV UR5, 0xffffffff ;  /* 0xffffffff00057882 */ /* 0x000fc60000000000 */
[----:B--2---:R-:W-:-:S04]  /*284c0*/  ISETP.GE.AND P0, PT, R5, R20, PT ;  /* 0x000000140500720c */ /* 0x004fc80003f06270 */
[----:B------:R-:W-:Y:S01]  /*284d0*/  ISETP.GT.U32.OR P0, PT, R18, 0x5f, P0 ;  /* 0x0000005f1200780c */ /* 0x000fe20000704470 */
[----:B---3--:R-:W-:-:S04]  /*284e0*/  IMAD.IADD R5, R5, 0x1, R19 ;  /* 0x0000000105057824 */ /* 0x008fc800078e0213 */
[----:B----4-:R-:W-:-:S04]  /*284f0*/  @P1 IMAD.HI.U32 R6, R5, R6, RZ ;  /* 0x0000000605061227 */ /* 0x010fc800078e00ff */
[----:B------:R-:W-:Y:S01]  /*28500*/  IMAD.MOV.U32 R4, RZ, RZ, R5 ;  /* 0x000000ffff047224 */ /* 0x000fe200078e0005 */
[----:B0-----:R-:W-:-:S03]  /*28510*/  @P1 SHF.R.U32.HI R4, RZ, R7, R6 ;  /* 0x00000007ff041219 */ /* 0x001fc60000011606 */
[----:B------:R-:W0:Y:S02]  /*28520*/  @!P0 LDC.64 R2, c[0x0][0x428] ;  /* 0x00010a00ff028b82 */ /* 0x000e240000000a00 */
[----:B------:R-:W-:-:S04]  /*28530*/  IMAD.MOV R6, RZ, RZ, -R4 ;  /* 0x000000ffff067224 */ /* 0x000fc800078e0a04 */
[----:B------:R-:W-:Y:S01]  /*28540*/  IMAD R0, R0, R6, R5 ;  /* 0x0000000600007224 */ /* 0x000fe200078e0205 */
[----:B------:R-:W-:Y:S02]  /*28550*/  @!P0 SHF.R.S32.HI R5, RZ, 0x1f, R4 ;  /* 0x0000001fff058819 */ /* 0x000fe40000011404 */
[----:B------:R-:W-:Y:S01]  /*28560*/  SHF.R.S32.HI R8, RZ, 0x1f, R32 ;  /* 0x0000001fff087819 */ /* 0x000fe20000011420 */
[----:B0-----:R-:W-:-:S04]  /*28570*/  @!P0 IMAD.WIDE.U32 R4, R32, R2, R4 ;  /* 0x0000000220048225 */ /* 0x001fc800078e0004 */
[----:B------:R-:W-:Y:S01]  /*28580*/  @!P0 IMAD R6, R8, R2, RZ ;  /* 0x0000000208068224 */ /* 0x000fe200078e02ff */
[----:B------:R0:W-:Y:S03]  /*28590*/  STL [R1+0x10], R8 ;  /* 0x0000100801007387 */ /* 0x0001e60000100800 */
[----:B------:R-:W-:Y:S02]  /*285a0*/  @!P0 IMAD R6, R32, R3, R6 ;  /* 0x0000000320068224 */ /* 0x000fe400078e0206 */
[----:B------:R-:W1:Y:S03]  /*285b0*/  @!P0 LDC.64 R2, c[0x0][0x418] ;  /* 0x00010600ff028b82 */ /* 0x000e660000000a00 */
[----:B------:R-:W-:Y:S01]  /*285c0*/  @!P0 IADD3 R6, R5, R6, RZ ;  /* 0x0000000605068210 */ /* 0x000fe20007ffe0ff */
[----:B------:R-:W-:Y:S01]  /*285d0*/  IMAD.U32 R5, RZ, RZ, UR39 ;  /* 0x00000027ff057e24 */ /* 0x000fe2000f8e00ff */
[----:B-1----:R-:W-:-:S04]  /*285e0*/  @!P0 LEA R2, P1, R4, R2, 0x2 ;  /* 0x0000000204028211 */ /* 0x002fc800078210ff */
[----:B------:R-:W-:Y:S01]  /*285f0*/  @!P0 LEA.HI.X R3, R4, R3, R6, 0x2, P1 ;  /* 0x0000000304038211 */ /* 0x000fe200008f1406 */
[----:B------:R-:W-:-:S06]  /*28600*/  IMAD.MOV.U32 R4, RZ, RZ, RZ ;  /* 0x000000ffff047224 */ /* 0x000fcc00078e00ff */
[----:B------:R0:W5:Y:S01]  /*28610*/  @!P0 LDG.E R4, desc[UR60][R2.64] ;  /* 0x0000003c02048981 */ /* 0x000162000c1e1900 */
[----:B------:R-:W-:Y:S02]  /*28620*/  ISETP.GT.U32.AND P0, PT, R18, 0x5f, PT ;  /* 0x0000005f1200780c */ /* 0x000fe40003f04070 */
[----:B------:R-:W-:Y:S02]  /*28630*/  ISETP.NE.AND P2, PT, R5, 0x3, PT ;  /* 0x000000030500780c */ /* 0x000fe40003f45270 */
[----:B------:R-:W-:-:S09]  /*28640*/  ISETP.GE.AND P1, PT, R36, UR4, PT ;  /* 0x0000000424007c0c */ /* 0x000fd2000bf26270 */
[----:B------:R-:W-:Y:S02]  /*28650*/  @P0 LOP3.LUT R16, R16, 0x8, RZ, 0xfc, !PT ;  /* 0x0000000810100812 */ /* 0x000fe400078efcff */
[----:B------:R-:W-:Y:S02]  /*28660*/  ISETP.GE.AND P0, PT, R34, UR4, PT ;  /* 0x0000000422007c0c */ /* 0x000fe4000bf06270 */
[----:B------:R-:W-:-:S04]  /*28670*/  LOP3.LUT R16, R16, 0xffffffef, RZ, 0xc0, !PT ;  /* 0xffffffef10107812 */ /* 0x000fc800078ec0ff */
[----:B------:R-:W-:-:S04]  /*28680*/  @P2 LOP3.LUT R16, R16, 0x10, RZ, 0xfc, !PT ;  /* 0x0000001010102812 */ /* 0x000fc800078efcff */
[----:B------:R-:W-:-:S04]  /*28690*/  LOP3.LUT R16, R16, 0xfffffffb, RZ, 0xc0, !PT ;  /* 0xfffffffb10107812 */ /* 0x000fc800078ec0ff */
[----:B------:R-:W-:-:S04]  /*286a0*/  @P3 LOP3.LUT R16, R16, 0x4, RZ, 0xfc, !PT ;  /* 0x0000000410103812 */ /* 0x000fc800078efcff */
[----:B------:R-:W-:-:S04]  /*286b0*/  LOP3.LUT R16, R16, 0xfffffffe, RZ, 0xc0, !PT ;  /* 0xfffffffe10107812 */ /* 0x000fc800078ec0ff */
[----:B------:R-:W-:-:S04]  /*286c0*/  LOP3.LUT R16, R16, 0xfffffffd, RZ, 0xc0, !PT ;  /* 0xfffffffd10107812 */ /* 0x000fc800078ec0ff */
[----:B------:R-:W-:-:S04]  /*286d0*/  @P1 LOP3.LUT R16, R16, 0x2, RZ, 0xfc, !PT ;  /* 0x0000000210101812 */ /* 0x000fc800078efcff */
[----:B------:R-:W-:Y:S01]  /*286e0*/  @P0 LOP3.LUT R16, R16, 0x1, RZ, 0xfc, !PT ;  /* 0x0000000110100812 */ /* 0x000fe200078efcff */
[----:B0-----:R-:W-:Y:S06]  /*286f0*/  BRA.DIV UR5, `(.L_x_5208) ;  /* 0x0000005605d47947 */ /* 0x001fec000b800000 */
.L_x_5337:
[----:B------:R-:W-:Y:S05]  /*28700*/  @!P2 BRA `(.L_x_5209) ;  /* 0x000000000004a947 */ /* 0x000fea0003800000 */
[----:B------:R-:W-:Y:S01]  /*28710*/  BPT.TRAP 0x1 ;  /* 0x000000040000795c */ /* 0x000fe20000300000 */
.L_x_5209:
        /* <DEDUP_REMOVED lines=23> */
.L_x_5338:
[----:B------:R-:W-:Y:S05]  /*28890*/  BSYNC B0 ;  /* 0x0000000000007941 */ /* 0x000fea0003800000 */
.L_x_5210:
        /* <DEDUP_REMOVED lines=11> */
[----:B------:R-:W-:-:S02]  /*28950*/  IMAD R6, R6, UR4, RZ ;  /* 0x0000000406067c24 */ /* 0x000fc4000f8e02ff */
        /* <DEDUP_REMOVED lines=79> */
.L_x_5352:
        /* <DEDUP_REMOVED lines=12> */
.L_x_5213:
        /* <DEDUP_REMOVED lines=10> */
.L_x_5214:
[----:B------:R2:W-:Y:S02]  /*28fb0*/  SYNCS.ARRIVE.TRANS64.A1T0 RZ, [R7+URZ+0x30830], RZ ;  /* 0x030830ff07ff79a7 */ /* 0x0005e4000810003f */
[----:B------:R-:W-:Y:S05]  /*28fc0*/  WARPSYNC.ALL ;  /* 0x0000000000007948 */ /* 0x000fea0003800000 */
[----:B------:R-:W-:Y:S01]  /*28fd0*/  ULDC.64 UR4, c[0x0][0xa00] ;  /* 0x0002800000047ab9 */ /* 0x000fe20000000a00 */
[----:B------:R-:W-:Y:S01]  /*28fe0*/  SHF.R.S32.HI R0, RZ, 0x1f, R27 ;  /* 0x0000001fff007819 */ /* 0x000fe2000001141b */
[----:B-1----:R-:W-:Y:S01]  /*28ff0*/  VIADD R2, R17, 0x12400 ;  /* 0x0001240011027836 */ /* 0x002fe20000000000 */
[----:B------:R-:W-:Y:S01]  /*29000*/  BAR.SYNC.DEFER_BLOCKING 0x8, 0x180 ;  /* 0x0206000000007b1d */ /* 0x000fe20000010000 */
[----:B------:R-:W-:-:S04]  /*29010*/  ISETP.NE.U32.AND P0, PT, RZ, UR4, PT ;  /* 0x00000004ff007c0c */ /* 0x000fc8000bf05070 */
[----:B------:R-:W-:Y:S01]  /*29020*/  ISETP.NE.AND.EX P0, PT, RZ, UR5, PT, P0 ;  /* 0x00000005ff007c0c */ /* 0x000fe2000bf05300 */
[----:B------:R-:W-:Y:S01]  /*29030*/  ULDC.64 UR4, c[0x0][0x298] ;  /* 0x0000a60000047ab9 */ /* 0x000fe20000000a00 */
[----:B------:R-:W-:Y:S01]  /*29040*/  BSSY B6, `(.L_x_5215) ;  /* 0x000001d000067945 */ /* 0x000fe20003800000 */
[----:B0-----:R-:W-:Y:S01]  /*29050*/  IMAD.WIDE.U32 R4, R35, UR4, RZ ;  /* 0x0000000423047c25 */ /* 0x001fe2000f8e00ff */
[----:B------:R-:W-:Y:S02]  /*29060*/  SEL R3, R0, RZ, !P0 ;  /* 0x000000ff00037207 */ /* 0x000fe40004000000 */
[----:B------:R-:W-:Y:S02]  /*29070*/  SEL R0, R27, RZ, !P0 ;  /* 0x000000ff1b007207 */ /* 0x000fe40004000000 */
[----:B------:R-:W-:Y:S01]  /*29080*/  LOP3.LUT P0, RZ, R2, 0x3ff, RZ, 0xc0, !PT ;  /* 0x000003ff02ff7812 */ /* 0x000fe2000780c0ff */
[----:B------:R-:W-:Y:S04]  /*29090*/  STL [R1+0x2c], R3 ;  /* 0x00002c0301007387 */ /* 0x000fe80000100800 */
        /* <DEDUP_REMOVED lines=16> */
[----:B--2---:R-:W-:-:S02]  /*291a0*/  IMAD.U32 R7, RZ, RZ, UR7 ;  /* 0x00000007ff077e24 */ /* 0x004fc4000f8e00ff */
[----:B------:R-:W-:Y:S02]  /*291b0*/  IMAD.U32 R11, RZ, RZ, UR9 ;  /* 0x00000009ff0b7e24 */ /* 0x000fe4000f8e00ff */
[----:B------:R-:W-:Y:S02]  /*291c0*/  IMAD.MOV.U32 R8, RZ, RZ, 0x70 ;  /* 0x00000070ff087424 */ /* 0x000fe400078e00ff */
[----:B------:R-:W-:Y:S02]  /*291d0*/  IMAD.MOV.U32 R12, RZ, RZ, 0x1 ;  /* 0x00000001ff0c7424 */ /* 0x000fe400078e00ff */
[----:B------:R-:W-:-:S07]  /*291e0*/  IMAD.MOV.U32 R13, RZ, RZ, RZ ;  /* 0x000000ffff0d7224 */ /* 0x000fce00078e00ff */
[----:B------:R-:W-:-:S07]  /*291f0*/  LEPC R20, `(.L_x_5216) ;  /* 0x000000001014794e */ /* 0x000fce0000000000 */
[----:B0-----:R-:W-:Y:S05]  /*29200*/  CALL.ABS.NOINC R2 ;  /* 0x0000000002007343 */ /* 0x001fea0003c00000 */
.L_x_5216:
[----:B------:R-:W-:Y:S05]  /*29210*/  BSYNC B6 ;  /* 0x0000000000067941 */ /* 0x000fea0003800000 */
.L_x_5215:
[----:B------:R-:W3:Y:S01]  /*29220*/  LDL.LU R20, [R1+0x2c] ;  /* 0x00002c0001147983 */ /* 0x000ee20000300800 */
[----:B------:R-:W-:Y:S01]  /*29230*/  ULDC.64 UR4, c[0x0][0x2d8] ;  /* 0x0000b60000047ab9 */ /* 0x000fe20000000a00 */
[----:B------:R-:W0:Y:S02]  /*29240*/  LDC R6, c[0x0][0x448] ;  /* 0x00011200ff067b82 */ /* 0x000e240000000800 */
[----:B------:R-:W4:Y:S04]  /*29250*/  LDL.LU R21, [R1+0x20] ;  /* 0x0000200001157983 */ /* 0x000f280000300800 */
[----:B------:R-:W3:Y:S04]  /*29260*/  LDL.LU.64 R2, [R1+0x18] ;  /* 0x0000180001027983 */ /* 0x000ee80000300a00 */
[----:B------:R1:W5:Y:S01]  /*29270*/  LDL R8, [R1] ;  /* 0x0000000001087983 */ /* 0x0003620000100800 */
[----:B0-----:R-:W-:-:S13]  /*29280*/  ISETP.NE.AND P0, PT, R6, 0x1, PT ;  /* 0x000000010600780c */ /* 0x001fda0003f05270 */
[----:B--2---:R-:W0:Y:S01]  /*29290*/  @P0 LDC R7, c[0x0][0x44c] ;  /* 0x00011300ff070b82 */ /* 0x004e220000000800 */
[----:B---3--:R-:W-:Y:S02]  /*292a0*/  IMAD.MOV.U32 R3, RZ, RZ, R35 ;  /* 0x000000ffff037224 */ /* 0x008fe400078e0023 */
[----:B------:R-:W-:-:S04]  /*292b0*/  IMAD.WIDE.U32 R2, R26, UR4, R2 ;  /* 0x000000041a027c25 */ /* 0x000fc8000f8e0002 */
[----:B------:R-:W-:Y:S01]  /*292c0*/  IMAD R3, R26, UR5, R3 ;  /* 0x000000051a037c24 */ /* 0x000fe2000f8e0203 */
[----:B------:R-:W-:Y:S02]  /*292d0*/  ULDC.64 UR4, c[0x0][0x2e0] ;  /* 0x0000b80000047ab9 */ /* 0x000fe40000000a00 */
[----:B------:R-:W-:Y:S02]  /*292e0*/  IMAD R0, R20, UR4, RZ ;  /* 0x0000000414007c24 */ /* 0x000fe4000f8e02ff */
        /* <DEDUP_REMOVED lines=11> */
[----:B------:R-:W-:-:S04]  /*293a0*/  IMAD.IADD R5, R20, 0x1, R25 ;  /* 0x0000000114057824 */ /* 0x000fc800078e0219 */
[----:B0-----:R-:W-:Y:S01]  /*293b0*/  @P0 IMAD.HI.U32 R7, R5, R7, RZ ;  /* 0x0000000705070227 */ /* 0x001fe200078e00ff */
[----:B------:R-:W-:-:S04]  /*293c0*/  MOV R4, R5 ;  /* 0x0000000500047202 */ /* 0x000fc80000000f00 */
        /* <DEDUP_REMOVED lines=18> */
[----:B0-----:R-:W-:-:S03]  /*294f0*/  LOP3.LUT R20, R20, 0x7f, RZ, 0xc0, !PT ;  /* 0x0000007f14147812 */ /* 0x001fc600078ec0ff */
[----:B------:R-:W-:Y:S01]  /*29500*/  LEA.HI.X R4, R2, UR5, R3, 0x1, P0 ;  /* 0x0000000502047c11 */ /* 0x000fe200080f0c03 */
[----:B------:R-:W-:Y:S01]  /*29510*/  UMOV UR5, 0xffffffff ;  /* 0xffffffff00057882 */ /* 0x000fe20000000000 */
[----:B------:R-:W-:Y:S02]  /*29520*/  ISETP.GE.AND P3, PT, R33, UR4, PT ;  /* 0x0000000421007c0c */ /* 0x000fe4000bf66270 */
[----:B------:R-:W-:Y:S02]  /*29530*/  ISETP.GE.AND P2, PT, R36, UR4, PT ;  /* 0x0000000424007c0c */ /* 0x000fe4000bf46270 */
[----:B------:R-:W-:Y:S02]  /*29540*/  ISETP.GE.AND P0, PT, R34, UR4, PT ;  /* 0x0000000422007c0c */ /* 0x000fe4000bf06270 */
[----:B------:R-:W-:Y:S01]  /*29550*/  SHF.R.U32.HI R9, RZ, 0x3, R20 ;  /* 0x00000003ff097819 */ /* 0x000fe20000011614 */
[----:B-1----:R-:W-:Y:S10]  /*29560*/  BRA.DIV UR5, `(.L_x_5217) ;  /* 0x0000005205a87947 */ /* 0x002ff4000b800000 */
        /* <DEDUP_REMOVED lines=10> */
[----:B-----5:R-:W-:Y:S04]  /*29610*/  @!P1 LDGSTS.E.BYPASS.LTC128B.128 [R8+0x12400], desc[UR60][R2.64], !P3 ;  /* 0x1240000002089fae */ /* 0x020fe8000d901d7c */
[----:B------:R-:W-:Y:S04]  /*29620*/  @!P1 LDGSTS.E.BYPASS.LTC128B.128 [R8+0x16400], desc[UR60][R2.64+0x80], !P2 ;  /* 0x1640008002089fae */ /* 0x000fe8000d101d7c */
[----:B------:R1:W-:Y:S01]  /*29630*/  @!P1 LDGSTS.E.BYPASS.LTC128B.128 [R8+0x1a400], desc[UR60][R2.64+0x100], !P0 ;  /* 0x1a40010002089fae */ /* 0x0003e2000c101d7c */
[----:B------:R-:W-:Y:S01]  /*29640*/  ISETP.GE.AND P1, PT, R6, R31, PT ;  /* 0x0000001f0600720c */ /* 0x000fe20003f26270 */
[----:B------:R-:W-:-:S02]  /*29650*/  VIADD R6, R25, 0x20 ;  /* 0x0000002019067836 */ /* 0x000fc40000000000 */
[----:B-1----:R-:W1:Y:S10]  /*29660*/  SHFL.IDX PT, R2, R4, 0x1, 0x181f ;  /* 0x00381f0004027f89 */ /* 0x002e7400000e0000 */
[----:B0-----:R-:W-:-:S05]  /*29670*/  @!P1 LEA R14, P4, R33, R14, 0x1 ;  /* 0x0000000e210e9211 */ /* 0x001fca00078808ff */
[----:B-1----:R-:W-:Y:S01]  /*29680*/  @!P1 IMAD.X R5, RZ, RZ, R2, P4 ;  /* 0x000000ffff059224 */ /* 0x002fe200020e0602 */
[----:B------:R-:W-:Y:S02]  /*29690*/  @!P1 MOV R2, R14 ;  /* 0x0000000e00029202 */ /* 0x000fe40000000f00 */
[----:B------:R-:W0:Y:S01]  /*296a0*/  SHFL.IDX PT, R14, R0, 0x2, 0x181f ;  /* 0x00581f00000e7f89 */ /* 0x000e2200000e0000 */
[----:B------:R-:W-:-:S05]  /*296b0*/  @!P1 IMAD.MOV.U32 R3, RZ, RZ, R5 ;  /* 0x000000ffff039224 */ /* 0x000fca00078e0005 */
        /* <DEDUP_REMOVED lines=20> */
[----:B------:R-:W0:Y:S01]  /*29800*/  SHFL.IDX PT, R14, R0, 0x4, 0x181f ;  /* 0x00981f00000e7f89 */ /* 0x000e2200000e0000 */
[----:B------:R-:W-:-:S05]  /*29810*/  @!P1 MOV R3, R5 ;  /* 0x0000000500039202 */ /* 0x000fca0000000f00 */
        /* <DEDUP_REMOVED lines=14> */
[----:B------:R-:W-:-:S02]  /*29900*/  ISETP.GE.AND P1, PT, R6, R31, PT ;  /* 0x0000001f0600720c */ /* 0x000fc40003f26270 */
[----:B------:R-:W-:Y:S01]  /*29910*/  IADD3 R6, R25, 0x60, RZ ;  /* 0x0000006019067810 */ /* 0x000fe20007ffe0ff */
        /* <DEDUP_REMOVED lines=20> */
.L_x_5369:
        /* <DEDUP_REMOVED lines=12> */
.L_x_5219:
[----:B------:R-:W-:Y:S05]  /*29b20*/  BSYNC B0 ;  /* 0x0000000000007941 */ /* 0x000fea0003800000 */
.L_x_5218:
[----:B------:R-:W-:Y:S01]  /*29b30*/  NOP ;  /* 0x0000000000007918 */ /* 0x000fe20000000000 */
[----:B------:R-:W-:-:S13]  /*29b40*/  PLOP3.LUT P0, PT, PT, PT, PT, 0x80, 0x0 ;  /* 0x000000000000781c */ /* 0x000fda0003f0f070 */
.L_x_5220:
[----:B------:R-:W-:Y:S02]  /*29b50*/  PLOP3.LUT P1, PT, P1, P0, PT, 0xa2, 0x0 ;  /* 0x000000000000781c */ /* 0x000fe40000f21472 */
[----:B------:R-:W-:-:S08]  /*29b60*/  @P0 R2UR P1, UR4, R17 ;  /* 0x00000000110402ca */ /* 0x000fd00000020000 */
[----:B------:R-:W-:-:S05]  /*29b70*/  @P0 PLOP3.LUT P0, PT, P1, PT, PT, 0x80, 0x0 ;  /* 0x000000000000081c */ /* 0x000fca0000f0f070 */
[----:B------:R-:W-:Y:S01]  /*29b80*/  @!P1 SYNCS.ARRIVE.TRANS64.RED.A0T1 RZ, [UR4+0x30800], RZ ;  /* 0x030800ffffff99a7 */ /* 0x000fe20008200404 */
[----:B------:R-:W-:Y:S07]  /*29b90*/  @!P1 ARRIVES.LDGSTSBAR.64.TRANSCNT [UR4+0x30800] ;  /* 0x03080000ff0099b0 */ /* 0x000fee0008000a84 */
[----:B------:R-:W-:Y:S05]  /*29ba0*/  @P0 BRA.U.ANY `(.L_x_5220) ;  /* 0xfffffffd00e80947 */ /* 0x000fea000393ffff */
[----:B0-----:R-:W3:Y:S02]  /*29bb0*/  LDL.LU R2, [R1+0x28] ;  /* 0x0000280001027983 */ /* 0x001ee40000300800 */
[----:B---3--:R-:W-:-:S05]  /*29bc0*/  VIADD R2, R2, 0x1 ;  /* 0x0000000102027836 */ /* 0x008fca0000000000 */
[----:B------:R0:W-:Y:S01]  /*29bd0*/  STL [R1+0x28], R2 ;  /* 0x0000280201007387 */ /* 0x0001e20000100800 */
[----:B------:R-:W-:-:S04]  /*29be0*/  LEA.HI R0, R2, R2, RZ, 0x1 ;  /* 0x0000000202007211 */ /* 0x000fc800078f08ff */
        /* <DEDUP_REMOVED lines=10> */
.L_x_5370:
[----:B------:R-:W-:Y:S05]  /*29c90*/  BSYNC B0 ;  /* 0x0000000000007941 */ /* 0x000fea0003800000 */
.L_x_5221:
        /* <DEDUP_REMOVED lines=11> */
.L_x_5237:
[----:B------:R-:W3:Y:S01]  /*29d50*/  LDL R4, [R1+0xc] ;  /* 0x00000c0001047983 */ /* 0x000ee20000100800 */
[----:B------:R-:W1:Y:S03]  /*29d60*/  LDC R7, c[0x0][0x430] ;  /* 0x00010c00ff077b82 */ /* 0x000e660000000800 */
[----:B------:R-:W4:Y:S01]  /*29d70*/  LDL R8, [R1+0x10] ;  /* 0x0000100001087983 */ /* 0x000f220000100800 */
[----:B0-----:R-:W0:Y:S02]  /*29d80*/  S2R R0, SR_TID.X ;  /* 0x0000000000007919 */ /* 0x001e240000002100 */
[----:B0-----:R-:W-:-:S04]  /*29d90*/  LOP3.LUT R0, R0, 0x7f, RZ, 0xc0, !PT ;  /* 0x0000007f00007812 */ /* 0x001fc800078ec0ff */
[----:B------:R-:W-:Y:S02]  /*29da0*/  SHF.R.U32.HI R2, RZ, 0x3, R0 ;  /* 0x00000003ff027819 */ /* 0x000fe40000011600 */
[----:B------:R-:W0:Y:S01]  /*29db0*/  S2R R0, SR_TID.X ;  /* 0x0000000000007919 */ /* 0x000e220000002100 */
[----:B-1----:R-:W-:-:S13]  /*29dc0*/  ISETP.NE.AND P0, PT, R7, 0x1, PT ;  /* 0x000000010700780c */ /* 0x002fda0003f05270 */
[----:B------:R-:W1:Y:S01]  /*29dd0*/  @P0 LDC R3, c[0x0][0x438] ;  /* 0x00010e00ff030b82 */ /* 0x000e620000000800 */
[----:B0-----:R-:W-:-:S05]  /*29de0*/  IMAD.SHL.U32 R0, R0, 0x10, RZ ;  /* 0x0000001000007824 */ /* 0x001fca00078e00ff */
[----:B------:R-:W-:Y:S02]  /*29df0*/  LOP3.LUT R0, R2, 0x70, R0, 0xf8, !PT ;  /* 0x0000007002007812 */ /* 0x000fe400078ef800 */
[----:B------:R-:W0:Y:S02]  /*29e00*/  @P0 LDC R2, c[0x0][0x434] ;  /* 0x00010d00ff020b82 */ /* 0x000e240000000800 */
[----:B------:R-:W-:Y:S01]  /*29e10*/  ISETP.GT.U32.AND P5, PT, R0, 0x5f, PT ;  /* 0x0000005f0000780c */ /* 0x000fe20003fa4070 */
[----:B---3--:R-:W-:-:S12]  /*29e20*/  IMAD R9, R6, 0x60, R4 ;  /* 0x0000006006097824 */ /* 0x008fd800078e0204 */
[----:B------:R-:W4:Y:S01]  /*29e30*/  @!P5 LDC.64 R4, c[0x0][0x428] ;  /* 0x00010a00ff04db82 */ /* 0x000f220000000a00 */
[----:B------:R-:W-:-:S04]  /*29e40*/  IMAD.IADD R9, R0, 0x1, R9 ;  /* 0x0000000100097824 */ /* 0x000fc800078e0209 */
[----:B0-----:R-:W-:-:S04]  /*29e50*/  @P0 IMAD.HI.U32 R2, R9, R2, RZ ;  /* 0x0000000209020227 */ /* 0x001fc800078e00ff */
[----:B------:R-:W-:Y:S01]  /*29e60*/  IMAD.MOV.U32 R0, RZ, RZ, R9 ;  /* 0x000000ffff007224 */ /* 0x000fe200078e0009 */
[----:B-1----:R-:W-:-:S04]  /*29e70*/  @P0 SHF.R.U32.HI R0, RZ, R3, R2 ;  /* 0x00000003ff000219 */ /* 0x002fc80000011602 */
[--C-:B------:R-:W-:Y:S01]  /*29e80*/  @!P5 SHF.R.S32.HI R3, RZ, 0x1f, R0.reuse ;  /* 0x0000001fff03d819 */ /* 0x100fe20000011400 */
[----:B------:R-:W-:Y:S02]  /*29e90*/  @!P5 IMAD.MOV.U32 R2, RZ, RZ, R0 ;  /* 0x000000ffff02d224 */ /* 0x000fe400078e0000 */
[-C--:B----4-:R-:W-:Y:S02]  /*29ea0*/  @!P5 IMAD R8, R8, R4.reuse, RZ ;  /* 0x000000040808d224 */ /* 0x090fe400078e02ff */
        /* <DEDUP_REMOVED lines=10> */
[----:B------:R-:W-:Y:S02]  /*29f50*/  LOP3.LUT P4, RZ, R16, 0x10, RZ, 0xc0, !PT ;  /* 0x0000001010ff7812 */ /* 0x000fe4000788c0ff */
[----:B------:R-:W-:-:S04]  /*29f60*/  IADD3 R23, R10, 0x1, RZ ;  /* 0x000000010a177810 */ /* 0x000fc80007ffe0ff */
[C---:B------:R-:W-:Y:S01]  /*29f70*/  ISETP.NE.AND P0, PT, R23.reuse, 0x2, PT ;  /* 0x000000021700780c */ /* 0x040fe20003f05270 */
[----:B------:R-:W-:Y:S05]  /*29f80*/  YIELD ;  /* 0x0000000000007946 */ /* 0x000fea0003800000 */
[----:B------:R-:W-:Y:S01]  /*29f90*/  SEL R29, RZ, 0x1, P0 ;  /* 0x00000001ff1d7807 */ /* 0x000fe20000000000 */
[----:B------:R-:W-:Y:S01]  /*29fa0*/  IMAD.MOV.U32 R22, RZ, RZ, R6 ;  /* 0x000000ffff167224 */ /* 0x000fe200078e0006 */
[----:B------:R-:W-:Y:S02]  /*29fb0*/  SEL R23, R23, RZ, P0 ;  /* 0x000000ff17177207 */ /* 0x000fe40000000000 */
[----:B------:R-:W-:Y:S01]  /*29fc0*/  LOP3.LUT R29, R20, R29, RZ, 0x3c, !PT ;  /* 0x0000001d141d7212 */ /* 0x000fe200078e3cff */
[----:B0-----:R-:W-:Y:S06]  /*29fd0*/  @!P4 BRA `(.L_x_5225) ;  /* 0x000000000004c947 */ /* 0x001fec0003800000 */
[----:B------:R-:W-:Y:S01]  /*29fe0*/  BPT.TRAP 0x1 ;  /* 0x000000040000795c */ /* 0x000fe20000300000 */
.L_x_5225:
[----:B------:R-:W-:Y:S01]  /*29ff0*/  IMAD R7, R23, 0x8, R17 ;  /* 0x0000000817077824 */ /* 0x000fe200078e0211 */
[----:B------:R-:W-:Y:S01]  /*2a000*/  SHF.L.U32 R2, R29, 0x1f, RZ ;  /* 0x0000001f1d027819 */ /* 0x000fe200000006ff */
[----:B------:R-:W-:Y:S03]  /*2a010*/  BSSY B1, `(.L_x_5226) ;  /* 0x0000003000017945 */ /* 0x000fe60003800000 */
[----:B------:R-:W0:Y:S02]  /*2a020*/  SYNCS.PHASECHK.TRANS64.TRYWAIT P0, [R7+URZ+0x30840], R2 ;  /* 0x03084002070075a7 */ /* 0x000e24000800017f */
[----:B0-----:R-:W-:Y:S05]  /*2a030*/  @!P0 BRA `(.L_x_5227) ;  /* 0x0000005000a48947 */ /* 0x001fea0003800000 */
.L_x_5371:
[----:B------:R-:W-:Y:S05]  /*2a040*/  BSYNC B1 ;  /* 0x0000000000017941 */ /* 0x000fea0003800000 */
.L_x_5226:
        /* <DEDUP_REMOVED lines=63> */
.L_x_5385:
        /* <DEDUP_REMOVED lines=11> */
.L_x_5229:
        /* <DEDUP_REMOVED lines=10> */
.L_x_5230:
[----:B------:R3:W-:Y:S01]  /*2a590*/  SYNCS.ARRIVE.TRANS64.A1T0 RZ, [R7+URZ+0x30830], RZ ;  /* 0x030830ff07ff79a7 */ /* 0x0007e2000810003f */
[----:B------:R-:W-:Y:S05]  /*2a5a0*/  @!P5 BRA `(.L_x_5231) ;  /* 0x000000000004d947 */ /* 0x000fea0003800000 */
[----:B------:R-:W-:Y:S01]  /*2a5b0*/  BPT.TRAP 0x1 ;  /* 0x000000040000795c */ /* 0x000fe20000300000 */
.L_x_5231:
[----:B-1----:R-:W-:Y:S01]  /*2a5c0*/  SHF.L.U32 R2, R20, 0x1f, RZ ;  /* 0x0000001f14027819 */ /* 0x002fe200000006ff */
[----:B0-----:R-:W-:Y:S01]  /*2a5d0*/  IMAD R6, R10, 0x8, R17 ;  /* 0x000000080a067824 */ /* 0x001fe200078e0211 */
[----:B------:R-:W-:Y:S03]  /*2a5e0*/  BSSY B1, `(.L_x_5232) ;  /* 0x0000003000017945 */ /* 0x000fe60003800000 */
[----:B------:R-:W0:Y:S02]  /*2a5f0*/  SYNCS.PHASECHK.TRANS64.TRYWAIT P0, [R6+URZ+0x30860], R2 ;  /* 0x03086002060075a7 */ /* 0x000e24000800017f */
[----:B0-----:R-:W-:Y:S05]  /*2a600*/  @!P0 BRA `(.L_x_5233) ;  /* 0x0000005400248947 */ /* 0x001fea0003800000 */
.L_x_5386:
[----:B------:R-:W-:Y:S05]  /*2a610*/  BSYNC B1 ;  /* 0x0000000000017941 */ /* 0x000fea0003800000 */
.L_x_5232:
[----:B------:R-:W3:Y:S01]  /*2a620*/  LDL R5, [R1+0x4] ;  /* 0x0000040001057983 */ /* 0x000ee20000100800 */
[----:B------:R-:W1:Y:S01]  /*2a630*/  S2R R3, SR_TID.X ;  /* 0x0000000000037919 */ /* 0x000e620000002100 */
[----:B------:R-:W-:Y:S01]  /*2a640*/  UMOV UR4, 0xffffffff ;  /* 0xffffffff00047882 */ /* 0x000fe20000000000 */
[----:B-1----:R-:W-:-:S04]  /*2a650*/  LOP3.LUT R3, R3, 0x7f, RZ, 0xc0, !PT ;  /* 0x0000007f03037812 */ /* 0x002fc800078ec0ff */
[----:B------:R-:W-:Y:S01]  /*2a660*/  SHF.R.U32.HI R3, RZ, 0x3, R3 ;  /* 0x00000003ff037819 */ /* 0x000fe20000011603 */
[----:B---3--:R-:W-:Y:S02]  /*2a670*/  IMAD R7, R31, -0x60, R5 ;  /* 0xffffffa01f077824 */ /* 0x008fe400078e0205 */
[----:B------:R-:W-:Y:S02]  /*2a680*/  IMAD R5, R10, 0x4800, R37 ;  /* 0x000048000a057824 */ /* 0x000fe400078e0225 */
        /* <DEDUP_REMOVED lines=55> */
.L_x_5400:
        /* <DEDUP_REMOVED lines=29> */
.L_x_5235:
        /* <DEDUP_REMOVED lines=10> */
.L_x_5236:
        /* <DEDUP_REMOVED lines=8> */
.L_x_5224:
[----:B------:R-:W-:Y:S05]  /*2acf0*/  BSYNC B0 ;  /* 0x0000000000007941 */ /* 0x000fea0003800000 */
.L_x_5223:
        /* <DEDUP_REMOVED lines=17> */
.L_x_5239:
[----:B------:R-:W-:Y:S05]  /*2ae10*/  BSYNC B0 ;  /* 0x0000000000007941 */ /* 0x000fea0003800000 */
.L_x_5238:
[----:B------:R-:W-:-:S13]  /*2ae20*/  LOP3.LUT P0, RZ, R16, 0x10, RZ, 0xc0, !PT ;  /* 0x0000001010ff7812 */ /* 0x000fda000780c0ff */
[----:B------:R-:W-:Y:S05]  /*2ae30*/  @!P0 BRA `(.L_x_5240) ;  /* 0x0000000000048947 */ /* 0x000fea0003800000 */
[----:B------:R-:W-:Y:S01]  /*2ae40*/  BPT.TRAP 0x1 ;  /* 0x000000040000795c */ /* 0x000fe20000300000 */
.L_x_5240:
[----:B------:R-:W3:Y:S01]  /*2ae50*/  LDL.LU R2, [R1+0x4] ;  /* 0x0000040001027983 */ /* 0x000ee20000300800 */
[----:B------:R-:W-:Y:S01]  /*2ae60*/  IMAD R0, R23, 0x8, R17 ;  /* 0x0000000817007824 */ /* 0x000fe200078e0211 */
[----:B------:R-:W-:Y:S01]  /*2ae70*/  SHF.L.U32 R3, R29, 0x1f, RZ ;  /* 0x0000001f1d037819 */ /* 0x000fe200000006ff */
[----:B------:R-:W-:Y:S03]  /*2ae80*/  BSSY B0, `(.L_x_5241) ;  /* 0x0000004000007945 */ /* 0x000fe60003800000 */
[----:B------:R-:W0:Y:S01]  /*2ae90*/  SYNCS.PHASECHK.TRANS64.TRYWAIT P0, [R0+URZ+0x30860], R3 ;  /* 0x03086003000075a7 */ /* 0x000e22000800017f */
[----:B---3--:R-:W-:Y:S01]  /*2aea0*/  IMAD R6, R22, -0x60, R2 ;  /* 0xffffffa016067824 */ /* 0x008fe200078e0202 */
[----:B0-----:R-:W-:Y:S06]  /*2aeb0*/  @!P0 BRA `(.L_x_5242) ;  /* 0x00000054001c8947 */ /* 0x001fec0003800000 */
.L_x_5401:
[----:B------:R-:W-:Y:S05]  /*2aec0*/  BSYNC B0 ;  /* 0x0000000000007941 */ /* 0x000fea0003800000 */
.L_x_5241:
        /* <DEDUP_REMOVED lines=65> */
.L_x_5415:
        /* <DEDUP_REMOVED lines=13> */
.L_x_5244:
        /* <DEDUP_REMOVED lines=10> */
.L_x_5245:
[----:B------:R-:W-:Y:S01]  /*2b450*/  VIADD R23, R23, 0x1 ;  /* 0x0000000117177836 */ /* 0x000fe20000000000 */
[----:B------:R1:W-:Y:S04]  /*2b460*/  SYNCS.ARRIVE.TRANS64.A1T0 RZ, [R0+URZ+0x30850], RZ ;  /* 0x030850ff00ff79a7 */ /* 0x0003e8000810003f */
[----:B------:R-:W-:-:S04]  /*2b470*/  ISETP.NE.AND P0, PT, R23, 0x2, PT ;  /* 0x000000021700780c */ /* 0x000fc80003f05270 */
[----:B-1----:R-:W-:Y:S02]  /*2b480*/  SEL R0, RZ, 0x1, P0 ;  /* 0x00000001ff007807 */ /* 0x002fe40000000000 */
[----:B------:R-:W-:Y:S02]  /*2b490*/  SEL R23, R23, RZ, P0 ;  /* 0x000000ff17177207 */ /* 0x000fe40000000000 */
[----:B------:R-:W-:-:S07]  /*2b4a0*/  LOP3.LUT R29, R29, R0, RZ, 0x3c, !PT ;  /* 0x000000001d1d7212 */ /* 0x000fce00078e3cff */
.L_x_5202:
[----:B------:R-:W-:Y:S05]  /*2b4b0*/  BSYNC B7 ;  /* 0x0000000000077941 */ /* 0x000fea0003800000 */
.L_x_5200:
[----:B------:R-:W-:-:S13]  /*2b4c0*/  LOP3.LUT P0, RZ, R16, 0x20, RZ, 0xc0, !PT ;  /* 0x0000002010ff7812 */ /* 0x000fda000780c0ff */
[----:B------:R-:W-:Y:S05]  /*2b4d0*/  @!P0 BRA `(.L_x_5246) ;  /* 0x0000000000248947 */ /* 0x000fea0003800000 */
[----:B------:R-:W-:Y:S05]  /*2b4e0*/  WARPSYNC.ALL ;  /* 0x0000000000007948 */ /* 0x000fea0003800000 */
[----:B------:R-:W2:Y:S08]  /*2b4f0*/  S2UR UR5, SR_CgaCtaId ;  /* 0x00000000000579c3 */ /* 0x000eb00000008800 */
[----:B------:R-:W-:Y:S06]  /*2b500*/  BAR.SYNC.DEFER_BLOCKING 0x5, 0x180 ;  /* 0x0146000000007b1d */ /* 0x000fec0000010000 */
[----:B------:R-:W-:-:S02]  /*2b510*/  UMOV UR4, 0x400 ;  /* 0x0000040000047882 */ /* 0x000fc40000000000 */
[----:B--2---:R-:W-:-:S06]  /*2b520*/  ULEA UR4, UR5, UR4, 0x18 ;  /* 0x0000000405047291 */ /* 0x004fcc000f8ec03f */
[----:B------:R-:W-:-:S05]  /*2b530*/  IMAD.U32 R17, RZ, RZ, UR4 ;  /* 0x00000004ff117e24 */ /* 0x000fca000f8e00ff */
[----:B------:R2:W3:Y:S01]  /*2b540*/  LDS.128 R24, [R17+0x308d0] ;  /* 0x0308d00011187984 */ /* 0x0004e20000000c00 */
[----:B------:R-:W-:Y:S06]  /*2b550*/  BAR.ARV 0x4, 0x180 ;  /* 0x0106000000007b1d */ /* 0x000fec0000002000 */
[----:B------:R-:W-:Y:S05]  /*2b560*/  BRA `(.L_x_5247) ;  /* 0x0000000c00d47947 */ /* 0x000fea0003800000 */
.L_x_5246:
[----:B------:R-:W2:Y:S01]  /*2b570*/  S2R R8, SR_TID.X ;  /* 0x0000000000087919 */ /* 0x000ea20000002100 */
[----:B------:R-:W-:Y:S01]  /*2b580*/  UMOV UR4, 0xffffffff ;  /* 0xffffffff00047882 */ /* 0x000fe20000000000 */
[----:B--2---:R-:W-:-:S04]  /*2b590*/  LOP3.LUT R8, R8, 0x1f, RZ, 0xc0, !PT ;  /* 0x0000001f08087812 */ /* 0x004fc800078ec0ff */
[----:B------:R-:W-:Y:S01]  /*2b5a0*/  ISETP.NE.AND P0, PT, R8, 0x1f, PT ;  /* 0x0000001f0800780c */ /* 0x000fe20003f05270 */
[----:B------:R-:W-:-:S12]  /*2b5b0*/  BRA.DIV UR4, `(.L_x_5248) ;  /* 0x0000005604747947 */ /* 0x000fd8000b800000 */
[----:B------:R-:W-:Y:S01]  /*2b5c0*/  IMAD.IADD R7, R27, 0x1, R8 ;  /* 0x000000011b077824 */ /* 0x000fe200078e0208 */
[----:B------:R-:W-:-:S04]  /*2b5d0*/  ULDC UR4, c[0x0][0xc3c] ;  /* 0x00030f0000047ab9 */ /* 0x000fc80000000800 */
[----:B------:R-:W-:-:S13]  /*2b5e0*/  ISETP.GE.OR P1, PT, R7, UR4, !P0 ;  /* 0x0000000407007c0c */ /* 0x000fda000c726670 */
[----:B0-----:R-:W0:Y:S08]  /*2b5f0*/  @!P1 LDC.64 R2, c[0x0][0xc80] ;  /* 0x00032000ff029b82 */ /* 0x001e300000000a00 */
[----:B------:R-:W2:Y:S01]  /*2b600*/  @!P1 LDC.64 R4, c[0x0][0xc78] ;  /* 0x00031e00ff049b82 */ /* 0x000ea20000000a00 */
[----:B0-----:R-:W-:-:S05]  /*2b610*/  @!P1 IMAD.WIDE R2, R7, 0x4, R2 ;  /* 0x0000000407029825 */ /* 0x001fca00078e0202 */
[----:B-1----:R2:W3:Y:S02]  /*2b620*/  @!P1 LDG.E R6, desc[UR60][R2.64] ;  /* 0x0000003c02069981 */ /* 0x0024e4000c1e1900 */
        /* <DEDUP_REMOVED lines=10> */
[----:B---3--:R-:W-:-:S02]  /*2b6d0*/  @!P1 IMAD.MOV.U32 R25, RZ, RZ, R6 ;  /* 0x000000ffff199224 */ /* 0x008fc400078e0006 */
[----:B------:R-:W-:Y:S01]  /*2b6e0*/  IMAD.MOV.U32 R6, RZ, RZ, RZ ;  /* 0x000000ffff067224 */ /* 0x000fe200078e00ff */
        /* <DEDUP_REMOVED lines=19> */
.L_x_5425:
[----:B------:R-:W-:Y:S02]  /*2b820*/  ULDC UR4, c[0x0][0xc38] ;  /* 0x00030e0000047ab9 */ /* 0x000fe40000000800 */
[----:B------:R-:W-:-:S04]  /*2b830*/  IMAD.U32 R5, RZ, RZ, UR4 ;  /* 0x00000004ff057e24 */ /* 0x000fc8000f8e00ff */
[----:B-1----:R-:W-:-:S04]  /*2b840*/  IMAD R14, R14, R5, RZ ;  /* 0x000000050e0e7224 */ /* 0x002fc800078e02ff */
[----:B------:R-:W-:-:S05]  /*2b850*/  IMAD.IADD R7, R7, 0x1, R14 ;  /* 0x0000000107077824 */ /* 0x000fca00078e020e */
[----:B------:R-:W-:-:S13]  /*2b860*/  ISETP.GT.AND P6, PT, R7, R0, PT ;  /* 0x000000000700720c */ /* 0x000fda0003fc4270 */
[----:B------:R-:W-:Y:S05]  /*2b870*/  @P6 BRA `(.L_x_5249) ;  /* 0x0000000000a46947 */ /* 0x000fea0003800000 */
.L_x_5252:
        /* <DEDUP_REMOVED lines=35> */
.L_x_5433:
[----:B------:R-:W-:Y:S02]  /*2bab0*/  ULDC UR4, c[0x0][0xc38] ;  /* 0x00030e0000047ab9 */ /* 0x000fe40000000800 */
[----:B------:R-:W-:-:S05]  /*2bac0*/  MOV R5, UR4 ;  /* 0x0000000400057c02 */ /* 0x000fca0008000f00 */
[----:B-1----:R-:W-:-:S04]  /*2bad0*/  IMAD R14, R14, R5, RZ ;  /* 0x000000050e0e7224 */ /* 0x002fc800078e02ff */
[----:B------:R-:W-:-:S05]  /*2bae0*/  IMAD.IADD R7, R14, 0x1, R7 ;  /* 0x000000010e077824 */ /* 0x000fca00078e0207 */
[----:B------:R-:W-:-:S13]  /*2baf0*/  ISETP.GT.AND P6, PT, R7, R0, PT ;  /* 0x000000000700720c */ /* 0x000fda0003fc4270 */
[----:B------:R-:W-:Y:S05]  /*2bb00*/  @!P6 BRA `(.L_x_5252) ;  /* 0xfffffffc005ce947 */ /* 0x000fea000383ffff */
.L_x_5249:
        /* <DEDUP_REMOVED lines=10> */
.L_x_5438:
[----:B------:R-:W-:-:S13]  /*2bbb0*/  ISETP.NE.AND P0, PT, R3, RZ, PT ;  /* 0x000000ff0300720c */ /* 0x000fda0003f05270 */
[----:B------:R-:W-:Y:S05]  /*2bbc0*/  @!P0 BRA `(.L_x_5254) ;  /* 0x0000000000108947 */ /* 0x000fea0003800000 */
[----:B------:R-:W-:Y:S01]  /*2bbd0*/  UMOV UR4, 0xffffffff ;  /* 0xffffffff00047882 */ /* 0x000fe20000000000 */
[----:B-1----:R-:W-:Y:S02]  /*2bbe0*/  VIADD R12, R12, 0xffffffff ;  /* 0xffffffff0c0c7836 */ /* 0x002fe40000000000 */
[----:B------:R-:W-:Y:S05]  /*2bbf0*/  BRA.DIV UR4, `(.L_x_5255) ;  /* 0x0000005a04347947 */ /* 0x000fea000b800000 */
[----:B------:R4:W1:Y:S02]  /*2bc00*/  SHFL.IDX PT, R6, R2, R12, 0x1f ;  /* 0x00001f0c02067589 */ /* 0x00086400000e0000 */
.L_x_5254:
        /* <DEDUP_REMOVED lines=45> */
[-C--:B------:R-:W-:Y:S01]  /*2bee0*/  @!P1 IADD3 R3, R3, -R6.reuse, RZ ;  /* 0x8000000603039210 */ /* 0x080fe20007ffe0ff */
        /* <DEDUP_REMOVED lines=8> */
[--C-:B------:R-:W-:Y:S02]  /*2bf70*/  IMAD R4, R4, R2, R7.reuse ;  /* 0x0000000204047224 */ /* 0x100fe400078e0207 */
[----:B------:R-:W-:Y:S02]  /*2bf80*/  IMAD.MOV R2, RZ, RZ, -R7 ;  /* 0x000000ffff027224 */ /* 0x000fe400078e0a07 */
[----:B------:R-:W-:Y:S02]  /*2bf90*/  IMAD R26, R4, 0x10000, R5 ;  /* 0x00010000041a7824 */ /* 0x000fe400078e0205 */
[----:B------:R-:W-:Y:S01]  /*2bfa0*/  IMAD R2, R25, R2, R0 ;  /* 0x0000000219027224 */ /* 0x000fe200078e0200 */
[----:B------:R-:W-:Y:S06]  /*2bfb0*/  BRA `(.L_x_5257) ;  /* 0x0000000000f07947 */ /* 0x000fec0003800000 */
.L_x_5256:
        /* <DEDUP_REMOVED lines=10> */
[----:B0-----:R-:W-:-:S05]  /*2c060*/  IADD3 R11, RZ, -R3, RZ ;  /* 0x80000003ff0b7210 */ /* 0x001fca0007ffe0ff */
        /* <DEDUP_REMOVED lines=17> */
[----:B------:R-:W-:Y:S01]  /*2c180*/  IMAD R4, R6, R2, RZ ;  /* 0x0000000206047224 */ /* 0x000fe200078e02ff */
[----:B------:R-:W-:-:S03]  /*2c190*/  IADD3 R2, -R2, RZ, RZ ;  /* 0x000000ff02027210 */ /* 0x000fc60007ffe1ff */
        /* <DEDUP_REMOVED lines=30> */
.L_x_5257:
[----:B------:R-:W-:-:S04]  /*2c380*/  LOP3.LUT R2, RZ, R2, RZ, 0x33, !PT ;  /* 0x00000002ff027212 */ /* 0x000fc800078e33ff */
[----:B------:R-:W-:Y:S01]  /*2c390*/  IADD3 R25, R25, R2, RZ ;  /* 0x0000000219197210 */ /* 0x000fe20007ffe0ff */
[----:B------:R-:W-:Y:S06]  /*2c3a0*/  BRA `(.L_x_5258) ;  /* 0x00000000001c7947 */ /* 0x000fec0003800000 */
.L_x_5250:
[----:B------:R-:W-:Y:S01]  /*2c3b0*/  UMOV UR4, URZ ;  /* 0x0000003f00047c82 */ /* 0x000fe20008000000 */
[----:B------:R-:W-:Y:S01]  /*2c3c0*/  UMOV UR5, URZ ;  /* 0x0000003f00057c82 */ /* 0x000fe20008000000 */
[----:B------:R-:W-:Y:S01]  /*2c3d0*/  ULDC UR6, c[0x0][0xc3c] ;  /* 0x00030f0000067ab9 */ /* 0x000fe20000000800 */
[----:B------:R-:W-:Y:S02]  /*2c3e0*/  IMAD.MOV.U32 R24, RZ, RZ, R0 ;  /* 0x000000ffff187224 */ /* 0x000fe400078e0000 */
[----:B------:R-:W-:Y:S02]  /*2c3f0*/  IMAD.U32 R25, RZ, RZ, UR4 ;  /* 0x00000004ff197e24 */ /* 0x000fe4000f8e00ff */
[----:B------:R-:W-:Y:S02]  /*2c400*/  IMAD.U32 R26, RZ, RZ, UR5 ;  /* 0x00000005ff1a7e24 */ /* 0x000fe4000f8e00ff */
[----:B------:R-:W-:-:S07]  /*2c410*/  IMAD.U32 R27, RZ, RZ, UR6 ;  /* 0x00000006ff1b7e24 */ /* 0x000fce000f8e00ff */
.L_x_5258:
        /* <DEDUP_REMOVED lines=10> */
.L_x_5247:
[----:B------:R-:W-:Y:S02]  /*2c4c0*/  ULDC UR4, c[0x0][0xc3c] ;  /* 0x00030f0000047ab9 */ /* 0x000fe40000000800 */
[----:B---3--:R-:W-:-:S13]  /*2c4d0*/  ISETP.GE.AND P0, PT, R27, UR4, PT ;  /* 0x000000041b007c0c */ /* 0x008fda000bf06270 */
[----:B------:R-:W-:Y:S05]  /*2c4e0*/  @!P0 BRA `(.L_x_5259) ;  /* 0xffffff9000948947 */ /* 0x000fea000383ffff */
[----:B------:R-:W-:Y:S05]  /*2c4f0*/  BSYNC B8 ;  /* 0x0000000000087941 */ /* 0x000fea0003800000 */
.L_x_5136:
[----:B------:R-:W3:Y:S01]  /*2c500*/  LDL.LU R0, [R1+0x28] ;  /* 0x0000280001007983 */ /* 0x000ee20000300800 */
[----:B------:R-:W-:Y:S01]  /*2c510*/  BSSY B0, `(.L_x_5260) ;  /* 0x000000b000007945 */ /* 0x000fe20003800000 */
[----:B------:R-:W4:Y:S01]  /*2c520*/  S2R R5, SR_CgaCtaId ;  /* 0x0000000000057919 */ /* 0x000f220000008800 */
[----:B---3--:R-:W-:-:S05]  /*2c530*/  VIADD R0, R0, 0x1 ;  /* 0x0000000100007836 */ /* 0x008fca0000000000 */
[----:B0-----:R-:W-:-:S04]  /*2c540*/  LEA.HI R2, R0, R0, RZ, 0x1 ;  /* 0x0000000000027211 */ /* 0x001fc800078f08ff */
[----:B------:R-:W-:Y:S02]  /*2c550*/  LOP3.LUT R3, R2, 0xfffffffe, RZ, 0xc0, !PT ;  /* 0xfffffffe02037812 */ /* 0x000fe400078ec0ff */
[----:B------:R-:W-:-:S03]  /*2c560*/  MOV R2, 0x400 ;  /* 0x0000040000027802 */ /* 0x000fc60000000f00 */
[----:B------:R-:W-:Y:S01]  /*2c570*/  IMAD.IADD R0, R0, 0x1, -R3 ;  /* 0x0000000100007824 */ /* 0x000fe200078e0a03 */
[----:B----4-:R-:W-:-:S04]  /*2c580*/  LEA R5, R5, R2, 0x18 ;  /* 0x0000000205057211 */ /* 0x010fc800078ec0ff */
[----:B------:R-:W-:-:S04]  /*2c590*/  SHF.L.U32 R0, R0, 0x1f, RZ ;  /* 0x0000001f00007819 */ /* 0x000fc800000006ff */
[----:B------:R-:W0:Y:S02]  /*2c5a0*/  SYNCS.PHASECHK.TRANS64.TRYWAIT P0, [R5+URZ+0x30820], R0 ;  /* 0x03082000050075a7 */ /* 0x000e24000800017f */
[----:B0-----:R-:W-:Y:S05]  /*2c5b0*/  @!P0 BRA `(.L_x_5261) ;  /* 0x0000004c00ec8947 */ /* 0x001fea0003800000 */
.L_x_5441:
[----:B------:R-:W-:Y:S05]  /*2c5c0*/  BSYNC B0 ;  /* 0x0000000000007941 */ /* 0x000fea0003800000 */
.L_x_5260:
[----:B------:R-:W-:-:S03]  /*2c5d0*/  UMOV UR4, 0xffffffff ;  /* 0xffffffff00047882 */ /* 0x000fc60000000000 */
[----:B------:R-:W-:Y:S05]  /*2c5e0*/  BRA.DIV UR4, `(.L_x_5262) ;  /* 0x0000004e04f47947 */ /* 0x000fea000b800000 */
[----:B0-----:R-:W0:Y:S02]  /*2c5f0*/  S2R R0, SR_TID.X ;  /* 0x0000000000007919 */ /* 0x001e240000002100 */
[----:B0-----:R-:W-:-:S04]  /*2c600*/  SHF.R.U32.HI R0, RZ, 0x5, R0 ;  /* 0x00000005ff007819 */ /* 0x001fc80000011600 */
[----:B------:R-:W-:-:S05]  /*2c610*/  LOP3.LUT R0, R0, 0x3, RZ, 0xc0, !PT ;  /* 0x0000000300007812 */ /* 0x000fca00078ec0ff */
[----:B------:R0:W3:Y:S02]  /*2c620*/  SHFL.IDX PT, R14, R0, RZ, 0x1f ;  /* 0x00001fff000e7589 */ /* 0x0000e400000e0000 */
.L_x_5444:
[----:B---3--:R-:W-:-:S13]  /*2c630*/  ISETP.NE.AND P0, PT, R14, RZ, PT ;  /* 0x000000ff0e00720c */ /* 0x008fda0003f05270 */
[----:B------:R-:W-:Y:S05]  /*2c640*/  @P0 BRA `(.L_x_4819) ;  /* 0x0000000000900947 */ /* 0x000fea0003800000 */
[----:B------:R-:W-:-:S03]  /*2c650*/  UMOV UR4, 0xffffffff ;  /* 0xffffffff00047882 */ /* 0x000fc60000000000 */
[----:B------:R-:W-:Y:S05]  /*2c660*/  BRA.DIV UR4, `(.L_x_5263) ;  /* 0x0000005204087947 */ /* 0x000fea000b800000 */
[----:B------:R-:W-:-:S13]  /*2c670*/  ELECT P6, URZ, PT ;  /* 0x00000000003f782f */ /* 0x000fda00038c0000 */
.L_x_5447:
        /* <DEDUP_REMOVED lines=8> */
.L_x_5264:
[----:B------:R-:W-:Y:S01]  /*2c700*/  IMAD R3, R23, 0x8, R5 ;  /* 0x0000000817037824 */ /* 0x000fe200078e0205 */
[----:B------:R-:W-:Y:S02]  /*2c710*/  SHF.L.U32 R2, R29, 0x1f, RZ ;  /* 0x0000001f1d027819 */ /* 0x000fe400000006ff */
[----:B------:R-:W-:Y:S02]  /*2c720*/  IADD3 R23, R23, 0x1, RZ ;  /* 0x0000000117177810 */ /* 0x000fe40007ffe0ff */
[----:B------:R-:W0:Y:S02]  /*2c730*/  SYNCS.PHASECHK.TRANS64.TRYWAIT P1, [R3+URZ+0x30840], R2 ;  /* 0x03084002030075a7 */ /* 0x000e24000802017f */
[----:B------:R-:W-:-:S04]  /*2c740*/  ISETP.NE.AND P2, PT, R23, 0x2, PT ;  /* 0x000000021700780c */ /* 0x000fc80003f45270 */
[----:B------:R-:W-:Y:S01]  /*2c750*/  SEL R0, RZ, 0x1, P2 ;  /* 0x00000001ff007807 */ /* 0x000fe20001000000 */
[----:B0-----:R-:W-:Y:S08]  /*2c760*/  @!P1 BRA `(.L_x_5265) ;  /* 0x0000004c00e89947 */ /* 0x001ff00003800000 */
.L_x_5448:
[----:B------:R-:W-:Y:S02]  /*2c770*/  SEL R23, R23, RZ, P2 ;  /* 0x000000ff17177207 */ /* 0x000fe40001000000 */
[----:B------:R-:W-:Y:S01]  /*2c780*/  LOP3.LUT R0, R29, R0, RZ, 0x3c, !PT ;  /* 0x000000001d007212 */ /* 0x000fe200078e3cff */
[----:B------:R-:W-:Y:S06]  /*2c790*/  @!P0 BRA `(.L_x_5266) ;  /* 0x0000000000048947 */ /* 0x000fec0003800000 */
[----:B------:R-:W-:Y:S01]  /*2c7a0*/  BPT.TRAP 0x1 ;  /* 0x000000040000795c */ /* 0x000fe20000300000 */
.L_x_5266:
[----:B------:R-:W-:Y:S01]  /*2c7b0*/  IMAD R23, R23, 0x8, R5 ;  /* 0x0000000817177824 */ /* 0x000fe200078e0205 */
[----:B------:R-:W-:-:S04]  /*2c7c0*/  SHF.L.U32 R0, R0, 0x1f, RZ ;  /* 0x0000001f00007819 */ /* 0x000fc800000006ff */
[----:B------:R-:W3:Y:S02]  /*2c7d0*/  SYNCS.PHASECHK.TRANS64.TRYWAIT P1, [R23+URZ+0x30840], R0 ;  /* 0x03084000170075a7 */ /* 0x000ee4000802017f */
[----:B---3--:R-:W-:Y:S05]  /*2c7e0*/  @!P1 BRA `(.L_x_5267) ;  /* 0x0000004c00dc9947 */ /* 0x008fea0003800000 */
.L_x_5449:
[----:B------:R-:W-:Y:S05]  /*2c7f0*/  @!P0 BRA `(.L_x_5268) ;  /* 0x0000000000048947 */ /* 0x000fea0003800000 */
[----:B------:R-:W-:Y:S01]  /*2c800*/  BPT.TRAP 0x1 ;  /* 0x000000040000795c */ /* 0x000fe20000300000 */
.L_x_5268:
[----:B------:R-:W4:Y:S02]  /*2c810*/  SYNCS.PHASECHK.TRANS64.TRYWAIT P1, [R3+URZ+0x30860], R2 ;  /* 0x03086002030075a7 */ /* 0x000f24000802017f */
[----:B----4-:R-:W-:Y:S05]  /*2c820*/  @!P1 BRA `(.L_x_5269) ;  /* 0x0000004c00e09947 */ /* 0x010fea0003800000 */
.L_x_5450:
[----:B------:R-:W-:Y:S05]  /*2c830*/  @!P0 BRA `(.L_x_5270) ;  /* 0x0000000000048947 */ /* 0x000fea0003800000 */
[----:B------:R-:W-:Y:S01]  /*2c840*/  BPT.TRAP 0x1 ;  /* 0x000000040000795c */ /* 0x000fe20000300000 */
.L_x_5270:
[----:B------:R0:W0:Y:S02]  /*2c850*/  SYNCS.PHASECHK.TRANS64.TRYWAIT P0, [R23+URZ+0x30860], R0 ;  /* 0x03086000170075a7 */ /* 0x000024000800017f */
[----:B0-----:R-:W-:Y:S05]  /*2c860*/  @!P0 NANOSLEEP.SYNCS 0x989680 ;  /* 0x009896800000895d */ /* 0x001fea0003900000 */
[----:B------:R-:W0:Y:S02]  /*2c870*/  @!P0 SYNCS.PHASECHK.TRANS64 P0, [R23+URZ+0x30860], R0 ;  /* 0x03086000170085a7 */ /* 0x000e24000800007f */
[----:B0-----:R-:W-:Y:S05]  /*2c880*/  @!P0 BRA `(.L_x_5270) ;  /* 0xfffffffc00f08947 */ /* 0x001fea000383ffff */
.L_x_4819:
[----:B------:R-:W-:Y:S05]  /*2c890*/  BSYNC B9 ;  /* 0x0000000000097941 */ /* 0x000fea0003800000 */
.L_x_4816:
[----:B------:R-:W-:Y:S05]  /*2c8a0*/  EXIT ;  /* 0x000000000000794d */ /* 0x000fea0003800000 */
.L_x_4847:
[----:B0-----:R0:W1:Y:S02]  /*2c8b0*/  SYNCS.PHASECHK.TRANS64.TRYWAIT P5, [R86+URZ+0x30890], R87 ;  /* 0x03089057560075a7 */ /* 0x00106400080a017f */
[----:B-1----:R-:W-:Y:S05]  /*2c8c0*/  @!P5 NANOSLEEP.SYNCS 0x989680 ;  /* 0x009896800000d95d */ /* 0x002fea0003900000 */
[----:B------:R-:W1:Y:S02]  /*2c8d0*/  @!P5 SYNCS.PHASECHK.TRANS64 P5, [R86+URZ+0x30890], R87 ;  /* 0x030890575600d5a7 */ /* 0x000e6400080a007f */
[----:B-1----:R-:W-:Y:S05]  /*2c8e0*/  @!P5 BRA `(.L_x_4847) ;  /* 0xfffffffc00f0d947 */ /* 0x002fea000383ffff */
[----:B------:R-:W-:Y:S05]  /*2c8f0*/  BRA `(.L_x_5271) ;  /* 0xfffffd74002c7947 */ /* 0x000fea000383ffff */
.L_x_4848:
        /* <DEDUP_REMOVED lines=8> */
.L_x_5273:
[----:B------:R-:W-:Y:S05]  /*2c980*/  BSYNC B1 ;  /* 0x0000000000017941 */ /* 0x000fea0003800000 */
.L_x_5272:
        /* <DEDUP_REMOVED lines=8> */
.L_x_5274:
[----:B------:R-:W-:Y:S01]  /*2ca10*/  IMAD.MOV.U32 R11, RZ, RZ, R14 ;  /* 0x000000ffff0b7224 */ /* 0x000fe200078e000e */
[----:B------:R-:W-:Y:S06]  /*2ca20*/  BRA `(.L_x_5275) ;  /* 0xfffffd7000f47947 */ /* 0x000fec000383ffff */
.L_x_4873:
[----:B------:R-:W-:Y:S01]  /*2ca30*/  BSSY B1, `(.L_x_5276) ;  /* 0x0000008000017945 */ /* 0x000fe20003800000 */
[----:B0---4-:R-:W-:Y:S02]  /*2ca40*/  IMAD.MOV.U32 R13, RZ, RZ, R113 ;  /* 0x000000ffff0d7224 */ /* 0x011fe400078e0071 */
[----:B------:R-:W-:Y:S02]  /*2ca50*/  IMAD.MOV.U32 R12, RZ, RZ, 0x1 ;  /* 0x00000001ff0c7424 */ /* 0x000fe400078e00ff */
[----:B---3--:R-:W-:Y:S02]  /*2ca60*/  IMAD.MOV.U32 R11, RZ, RZ, 0x1c1f ;  /* 0x00001c1fff0b7424 */ /* 0x008fe400078e00ff */
[----:B------:R-:W-:-:S07]  /*2ca70*/  IMAD.MOV.U32 R15, RZ, RZ, -0x1 ;  /* 0xffffffffff0f7424 */ /* 0x000fce00078e00ff */
[----:B-12---:R-:W-:Y:S05]  /*2ca80*/  WARPSYNC.COLLECTIVE R15, `(.L_x_5277) ;  /* 0x000000000f087348 */ /* 0x006fea0003c00000 */
[----:B------:R0:W3:Y:S02]  /*2ca90*/  SHFL.IDX P6, R14, R13, R12, R11 ;  /* 0x0000000c0d0e7389 */ /* 0x0000e400000c000b */
[----:B0123--:R-:W-:Y:S01]  /*2caa0*/  ENDCOLLECTIVE ;  /* 0x000000000000791b */ /* 0x00ffe20003800000 */
.L_x_5277:
[----:B------:R-:W-:Y:S05]  /*2cab0*/  BSYNC B1 ;  /* 0x0000000000017941 */ /* 0x000fea0003800000 */
.L_x_5276:
        /* <DEDUP_REMOVED lines=8> */
.L_x_5278:
[----:B------:R-:W-:Y:S01]  /*2cb40*/  IMAD.MOV.U32 R116, RZ, RZ, R14 ;  /* 0x000000ffff747224 */ /* 0x000fe200078e000e */
[----:B------:R-:W-:Y:S06]  /*2cb50*/  BRA `(.L_x_5279) ;  /* 0xfffffd8800087947 */ /* 0x000fec000383ffff */
.L_x_4903:
[----:B0-----:R0:W1:Y:S02]  /*2cb60*/  SYNCS.PHASECHK.TRANS64.TRYWAIT P5, [R86+URZ+0x30890], R87 ;  /* 0x03089057560075a7 */ /* 0x00106400080a017f */
[----:B-1----:R-:W-:Y:S05]  /*2cb70*/  @!P5 NANOSLEEP.SYNCS 0x989680 ;  /* 0x009896800000d95d */ /* 0x002fea0003900000 */
[----:B------:R-:W1:Y:S02]  /*2cb80*/  @!P5 SYNCS.PHASECHK.TRANS64 P5, [R86+URZ+0x30890], R87 ;  /* 0x030890575600d5a7 */ /* 0x000e6400080a007f */
[----:B-1----:R-:W-:Y:S05]  /*2cb90*/  @!P5 BRA `(.L_x_4903) ;  /* 0xfffffffc00f0d947 */ /* 0x002fea000383ffff */
[----:B------:R-:W-:Y:S05]  /*2cba0*/  BRA `(.L_x_5280) ;  /* 0xfffffda400ec7947 */ /* 0x000fea000383ffff */
.L_x_4904:
        /* <DEDUP_REMOVED lines=8> */
.L_x_5282:
[----:B------:R-:W-:Y:S05]  /*2cc30*/  BSYNC B1 ;  /* 0x0000000000017941 */ /* 0x000fea0003800000 */
.L_x_5281:
        /* <DEDUP_REMOVED lines=8> */
.L_x_5283:
[----:B------:R-:W-:Y:S01]  /*2ccc0*/  IMAD.MOV.U32 R11, RZ, RZ, R14 ;  /* 0x000000ffff0b7224 */ /* 0x000fe200078e000e */
[----:B------:R-:W-:Y:S06]  /*2ccd0*/  BRA `(.L_x_5284) ;  /* 0xfffffda400bc7947 */ /* 0x000fec000383ffff */
.L_x_4917:
[----:B------:R-:W-:Y:S01]  /*2cce0*/  BSSY B1, `(.L_x_5285) ;  /* 0x0000008000017945 */ /* 0x000fe20003800000 */
[----:B---34-:R-:W-:Y:S02]  /*2ccf0*/  IMAD.MOV.U32 R13, RZ, RZ, R113 ;  /* 0x000000ffff0d7224 */ /* 0x018fe400078e0071 */
[----:B------:R-:W-:Y:S02]  /*2cd00*/  IMAD.MOV.U32 R12, RZ, RZ, 0x1 ;  /* 0x00000001ff0c7424 */ /* 0x000fe400078e00ff */
[----:B------:R-:W-:Y:S02]  /*2cd10*/  IMAD.MOV.U32 R11, RZ, RZ, 0x1c1f ;  /* 0x00001c1fff0b7424 */ /* 0x000fe400078e00ff */
[----:B------:R-:W-:-:S07]  /*2cd20*/  IMAD.MOV.U32 R15, RZ, RZ, -0x1 ;  /* 0xffffffffff0f7424 */ /* 0x000fce00078e00ff */
[----:B012---:R-:W-:Y:S05]  /*2cd30*/  WARPSYNC.COLLECTIVE R15, `(.L_x_5286) ;  /* 0x000000000f087348 */ /* 0x007fea0003c00000 */
[----:B------:R3:W4:Y:S02]  /*2cd40*/  SHFL.IDX P6, R14, R13, R12, R11 ;  /* 0x0000000c0d0e7389 */ /* 0x00072400000c000b */
[----:B01234-:R-:W-:Y:S01]  /*2cd50*/  ENDCOLLECTIVE ;  /* 0x000000000000791b */ /* 0x01ffe20003800000 */
.L_x_5286:
[----:B------:R-:W-:Y:S05]  /*2cd60*/  BSYNC B1 ;  /* 0x0000000000017941 */ /* 0x000fea0003800000 */
.L_x_5285:
        /* <DEDUP_REMOVED lines=8> */
.L_x_5287:
[----:B------:R-:W-:Y:S01]  /*2cdf0*/  IMAD.MOV.U32 R116, RZ, RZ, R14 ;  /* 0x000000ffff747224 */ /* 0x000fe200078e000e */
[----:B------:R-:W-:Y:S06]  /*2ce00*/  BRA `(.L_x_5288) ;  /* 0xfffffdbc00507947 */ /* 0x000fec000383ffff */
.L_x_4930:
[----:B0-----:R0:W1:Y:S02]  /*2ce10*/  SYNCS.PHASECHK.TRANS64.TRYWAIT P3, [R86+URZ+0x30890], R87 ;  /* 0x03089057560075a7 */ /* 0x001064000806017f */
[----:B-1----:R-:W-:Y:S05]  /*2ce20*/  @!P3 NANOSLEEP.SYNCS 0x989680 ;  /* 0x009896800000b95d */ /* 0x002fea0003900000 */
[----:B------:R-:W1:Y:S02]  /*2ce30*/  @!P3 SYNCS.PHASECHK.TRANS64 P3, [R86+URZ+0x30890], R87 ;  /* 0x030890575600b5a7 */ /* 0x000e64000806007f */
[----:B-1----:R-:W-:Y:S05]  /*2ce40*/  @!P3 BRA `(.L_x_4930) ;  /* 0xfffffffc00f0b947 */ /* 0x002fea000383ffff */
[----:B------:R-:W-:Y:S05]  /*2ce50*/  BRA `(.L_x_5289) ;  /* 0xfffffdd400187947 */ /* 0x000fea000383ffff */
.L_x_4931:
        /* <DEDUP_REMOVED lines=8> */
.L_x_5291:
[----:B------:R-:W-:Y:S05]  /*2cee0*/  BSYNC B1 ;  /* 0x0000000000017941 */ /* 0x000fea0003800000 */
.L_x_5290:
[----:B------:R-:W-:Y:S02]  /*2cef0*/  IMAD.MOV.U32 R13, RZ, RZ, R34 ;  /* 0x000000ffff0d7224 */ /* 0x000fe400078e0022 */
[----:B------:R-:W-:Y:S02]  /*2cf00*/  IMAD.MOV.U32 R12, RZ, RZ, RZ ;  /* 0x000000ffff0c7224 */ /* 0x000fe400078e00ff */
[----:B------:R-:W-:Y:S02]  /*2cf10*/  IMAD.MOV.U32 R11, RZ, RZ, 0x1c1f ;  /* 0x00001c1fff0b7424 */ /* 0x000fe400078e00ff */
[----:B------:R-:W-:Y:S02]  /*2cf20*/  IMAD.MOV.U32 R15, RZ, RZ, -0x1 ;  /* 0xffffffffff0f7424 */ /* 0x000fe400078e00ff */
[----:B------:R-:W-:-:S07]  /*2cf30*/  IMAD.MOV.U32 R35, RZ, RZ, R14 ;  /* 0x000000ffff237224 */ /* 0x000fce00078e000e */
[----:B------:R-:W-:Y:S05]  /*2cf40*/  WARPSYNC.COLLECTIVE R15, `(.L_x_5292) ;  /* 0x000000000f087348 */ /* 0x000fea0003c00000 */
[----:B------:R0:W1:Y:S02]  /*2cf50*/  SHFL.IDX P6, R14, R13, R12, R11 ;  /* 0x0000000c0d0e7389 */ /* 0x00006400000c000b */
[----:B01----:R-:W-:Y:S01]  /*2cf60*/  ENDCOLLECTIVE ;  /* 0x000000000000791b */ /* 0x003fe20003800000 */
.L_x_5292:
[----:B------:R-:W-:Y:S01]  /*2cf70*/  IMAD.MOV.U32 R36, RZ, RZ, R14 ;  /* 0x000000ffff247224 */ /* 0x000fe200078e000e */
[----:B------:R-:W-:Y:S06]  /*2cf80*/  BRA `(.L_x_5293) ;  /* 0xfffffdd400347947 */ /* 0x000fec000383ffff */
.L_x_4934:
        /* <DEDUP_REMOVED lines=8> */
.L_x_5295:
[----:B------:R-:W-:Y:S05]  /*2d010*/  BSYNC B1 ;  /* 0x0000000000017941 */ /* 0x000fea0003800000 */
.L_x_5294:
        /* <DEDUP_REMOVED lines=8> */
.L_x_5296:
[----:B------:R-:W-:Y:S01]  /*2d0a0*/  IMAD.MOV.U32 R34, RZ, RZ, R14 ;  /* 0x000000ffff227224 */ /* 0x000fe200078e000e */
[----:B------:R-:W-:Y:S06]  /*2d0b0*/  BRA `(.L_x_5297) ;  /* 0xfffffdd400907947 */ /* 0x000fec000383ffff */
.L_x_4938:
[----:B------:R0:W0:Y:S02]  /*2d0c0*/  SYNCS.PHASECHK.TRANS64.TRYWAIT P2, [R86+URZ+0x308b0], R87 ;  /* 0x0308b057560075a7 */ /* 0x000024000804017f */
[----:B0-----:R-:W-:Y:S05]  /*2d0d0*/  @!P2 NANOSLEEP.SYNCS 0x989680 ;  /* 0x009896800000a95d */ /* 0x001fea0003900000 */
[----:B------:R-:W0:Y:S02]  /*2d0e0*/  @!P2 SYNCS.PHASECHK.TRANS64 P2, [R86+URZ+0x308b0], R87 ;  /* 0x0308b0575600a5a7 */ /* 0x000e24000804007f */
[----:B0-----:R-:W-:Y:S05]  /*2d0f0*/  @!P2 BRA `(.L_x_4938) ;  /* 0xfffffffc00f0a947 */ /* 0x001fea000383ffff */
[----:B------:R-:W-:Y:S05]  /*2d100*/  BRA `(.L_x_5298) ;  /* 0xfffffdd800687947 */ /* 0x000fea000383ffff */
.L_x_4966:
        /* <DEDUP_REMOVED lines=8> */
.L_x_5300:
[----:B------:R-:W-:Y:S05]  /*2d190*/  BSYNC B1 ;  /* 0x0000000000017941 */ /* 0x000fea0003800000 */
.L_x_5299:
        /* <DEDUP_REMOVED lines=8> */
.L_x_5301:
[----:B------:R-:W-:Y:S01]  /*2d220*/  MOV R13, R63 ;  /* 0x0000003f000d7202 */ /* 0x000fe20000000f00 */
[----:B------:R-:W-:-:S07]  /*2d230*/  IMAD.MOV.U32 R6, RZ, RZ, R14 ;  /* 0x000000ffff067224 */ /* 0x000fce00078e000e */
[----:B------:R-:W-:Y:S05]  /*2d240*/  WARPSYNC.COLLECTIVE R15, `(.L_x_5302) ;  /* 0x000000000f087348 */ /* 0x000fea0003c00000 */
[----:B------:R0:W1:Y:S02]  /*2d250*/  SHFL.IDX P6, R14, R13, R12, R11 ;  /* 0x0000000c0d0e7389 */ /* 0x00006400000c000b */
[----:B01----:R-:W-:Y:S01]  /*2d260*/  ENDCOLLECTIVE ;  /* 0x000000000000791b */ /* 0x003fe20003800000 */
.L_x_5302:
[----:B------:R-:W-:Y:S02]  /*2d270*/  IMAD.MOV.U32 R13, RZ, RZ, R62 ;  /* 0x000000ffff0d7224 */ /* 0x000fe400078e003e */
[----:B------:R-:W-:-:S07]  /*2d280*/  IMAD.MOV.U32 R9, RZ, RZ, R14 ;  /* 0x000000ffff097224 */ /* 0x000fce00078e000e */
[----:B------:R-:W-:Y:S05]  /*2d290*/  WARPSYNC.COLLECTIVE R15, `(.L_x_5303) ;  /* 0x000000000f087348 */ /* 0x000fea0003c00000 */
[----:B------:R0:W1:Y:S02]  /*2d2a0*/  SHFL.IDX P6, R14, R13, R12, R11 ;  /* 0x0000000c0d0e7389 */ /* 0x00006400000c000b */
[----:B01----:R-:W-:Y:S01]  /*2d2b0*/  ENDCOLLECTIVE ;  /* 0x000000000000791b */ /* 0x003fe20003800000 */
.L_x_5303:
[----:B------:R-:W-:Y:S01]  /*2d2c0*/  IMAD.MOV.U32 R8, RZ, RZ, R14 ;  /* 0x000000ffff087224 */ /* 0x000fe200078e000e */
[----:B------:R-:W-:Y:S06]  /*2d2d0*/  BRA `(.L_x_5304) ;  /* 0xfffffdf0004c7947 */ /* 0x000fec000383ffff */
.L_x_4969:
[----:B------:R-:W-:Y:S01]  /*2d2e0*/  BSSY B1, `(.L_x_5305) ;  /* 0x0000008000017945 */ /* 0x000fe20003800000 */
[----:B------:R-:W-:Y:S02]  /*2d2f0*/  IMAD.MOV.U32 R13, RZ, RZ, R0 ;  /* 0x000000ffff0d7224 */ /* 0x000fe400078e0000 */
[----:B------:R-:W-:Y:S02]  /*2d300*/  IMAD.MOV.U32 R12, RZ, RZ, 0x1 ;  /* 0x00000001ff0c7424 */ /* 0x000fe400078e00ff */
[----:B------:R-:W-:Y:S02]  /*2d310*/  IMAD.MOV.U32 R11, RZ, RZ, 0x1c1f ;  /* 0x00001c1fff0b7424 */ /* 0x000fe400078e00ff */
[----:B------:R-:W-:-:S07]  /*2d320*/  IMAD.MOV.U32 R15, RZ, RZ, -0x1 ;  /* 0xffffffffff0f7424 */ /* 0x000fce00078e00ff */
[----:B0-----:R-:W-:Y:S05]  /*2d330*/  WARPSYNC.COLLECTIVE R15, `(.L_x_5306) ;  /* 0x000000000f087348 */ /* 0x001fea0003c00000 */
[----:B------:R1:W2:Y:S02]  /*2d340*/  SHFL.IDX P6, R14, R13, R12, R11 ;  /* 0x0000000c0d0e7389 */ /* 0x0002a400000c000b */
[----:B012---:R-:W-:Y:S01]  /*2d350*/  ENDCOLLECTIVE ;  /* 0x000000000000791b */ /* 0x007fe20003800000 */
.L_x_5306:
[----:B------:R-:W-:Y:S05]  /*2d360*/  BSYNC B1 ;  /* 0x0000000000017941 */ /* 0x000fea0003800000 */
.L_x_5305:
        /* <DEDUP_REMOVED lines=8> */
.L_x_5307:
[----:B------:R-:W-:Y:S02]  /*2d3f0*/  IMAD.MOV.U32 R13, RZ, RZ, R63 ;  /* 0x000000ffff0d7224 */ /* 0x000fe400078e003f */
[----:B------:R-:W-:-:S07]  /*2d400*/  IMAD.MOV.U32 R65, RZ, RZ, R14 ;  /* 0x000000ffff417224 */ /* 0x000fce00078e000e */
[----:B------:R-:W-:Y:S05]  /*2d410*/  WARPSYNC.COLLECTIVE R15, `(.L_x_5308) ;  /* 0x000000000f087348 */ /* 0x000fea0003c00000 */
[----:B------:R0:W1:Y:S02]  /*2d420*/  SHFL.IDX P6, R14, R13, R12, R11 ;  /* 0x0000000c0d0e7389 */ /* 0x00006400000c000b */
[----:B01----:R-:W-:Y:S01]  /*2d430*/  ENDCOLLECTIVE ;  /* 0x000000000000791b */ /* 0x003fe20003800000 */
.L_x_5308:
[----:B------:R-:W-:Y:S02]  /*2d440*/  IMAD.MOV.U32 R13, RZ, RZ, R62 ;  /* 0x000000ffff0d7224 */ /* 0x000fe400078e003e */
[----:B------:R-:W-:-:S07]  /*2d450*/  IMAD.MOV.U32 R63, RZ, RZ, R14 ;  /* 0x000000ffff3f7224 */ /* 0x000fce00078e000e */
[----:B------:R-:W-:Y:S05]  /*2d460*/  WARPSYNC.COLLECTIVE R15, `(.L_x_5309) ;  /* 0x000000000f087348 */ /* 0x000fea0003c00000 */
[----:B------:R0:W1:Y:S02]  /*2d470*/  SHFL.IDX P6, R14, R13, R12, R11 ;  /* 0x0000000c0d0e7389 */ /* 0x00006400000c000b */
[----:B01----:R-:W-:Y:S01]  /*2d480*/  ENDCOLLECTIVE ;  /* 0x000000000000791b */ /* 0x003fe20003800000 */
.L_x_5309:
[----:B------:R-:W-:Y:S01]  /*2d490*/  IMAD.MOV.U32 R62, RZ, RZ, R14 ;  /* 0x000000ffff3e7224 */ /* 0x000fe200078e000e */
[----:B------:R-:W-:Y:S06]  /*2d4a0*/  BRA `(.L_x_5310) ;  /* 0xfffffdf400f47947 */ /* 0x000fec000383ffff */
.L_x_4973:
[----:B0-----:R0:W1:Y:S02]  /*2d4b0*/  SYNCS.PHASECHK.TRANS64.TRYWAIT P0, [R17+URZ+0x30800], R4 ;  /* 0x03080004110075a7 */ /* 0x001064000800017f */
[----:B-1----:R-:W-:Y:S05]  /*2d4c0*/  @!P0 NANOSLEEP.SYNCS 0x989680 ;  /* 0x009896800000895d */ /* 0x002fea0003900000 */
[----:B------:R-:W1:Y:S02]  /*2d4d0*/  @!P0 SYNCS.PHASECHK.TRANS64 P0, [R17+URZ+0x30800], R4 ;  /* 0x03080004110085a7 */ /* 0x000e64000800007f */
[----:B-1----:R-:W-:Y:S05]  /*2d4e0*/  @!P0 BRA `(.L_x_4973) ;  /* 0xfffffffc00f08947 */ /* 0x002fea000383ffff */
[----:B------:R-:W-:Y:S05]  /*2d4f0*/  BRA `(.L_x_5311) ;  /* 0xfffffe0000387947 */ /* 0x000fea000383ffff */
.L_x_4997:
        /* <DEDUP_REMOVED lines=8> */
.L_x_5313:
[----:B------:R-:W-:Y:S05]  /*2d580*/  BSYNC B1 ;  /* 0x0000000000017941 */ /* 0x000fea0003800000 */
.L_x_5312:
        /* <DEDUP_REMOVED lines=8> */
.L_x_5314:
[----:B------:R-:W-:Y:S01]  /*2d610*/  IMAD.MOV.U32 R13, RZ, RZ, R61 ;  /* 0x000000ffff0d7224 */ /* 0x000fe200078e003d */
[----:B------:R-:W-:-:S07]  /*2d620*/  MOV R4, R14 ;  /* 0x0000000e00047202 */ /* 0x000fce0000000f00 */
[----:B------:R-:W-:Y:S05]  /*2d630*/  WARPSYNC.COLLECTIVE R15, `(.L_x_5315) ;  /* 0x000000000f087348 */ /* 0x000fea0003c00000 */
[----:B------:R0:W1:Y:S02]  /*2d640*/  SHFL.IDX P6, R14, R13, R12, R11 ;  /* 0x0000000c0d0e7389 */ /* 0x00006400000c000b */
[----:B01----:R-:W-:Y:S01]  /*2d650*/  ENDCOLLECTIVE ;  /* 0x000000000000791b */ /* 0x003fe20003800000 */
.L_x_5315:
[----:B------:R-:W-:Y:S02]  /*2d660*/  IMAD.MOV.U32 R13, RZ, RZ, R3 ;  /* 0x000000ffff0d7224 */ /* 0x000fe400078e0003 */
[----:B------:R-:W-:-:S07]  /*2d670*/  IMAD.MOV.U32 R7, RZ, RZ, R14 ;  /* 0x000000ffff077224 */ /* 0x000fce00078e000e */
[----:B------:R-:W-:Y:S05]  /*2d680*/  WARPSYNC.COLLECTIVE R15, `(.L_x_5316) ;  /* 0x000000000f087348 */ /* 0x000fea0003c00000 */
[----:B------:R0:W1:Y:S02]  /*2d690*/  SHFL.IDX P6, R14, R13, R12, R11 ;  /* 0x0000000c0d0e7389 */ /* 0x00006400000c000b */
[----:B01----:R-:W-:Y:S01]  /*2d6a0*/  ENDCOLLECTIVE ;  /* 0x000000000000791b */ /* 0x003fe20003800000 */
.L_x_5316:
[----:B------:R-:W-:Y:S01]  /*2d6b0*/  IMAD.MOV.U32 R8, RZ, RZ, R14 ;  /* 0x000000ffff087224 */ /* 0x000fe200078e000e */
[----:B------:R-:W-:Y:S06]  /*2d6c0*/  BRA `(.L_x_5317) ;  /* 0xfffffe2400147947 */ /* 0x000fec000383ffff */
.L_x_5000:
[----:B------:R-:W-:Y:S01]  /*2d6d0*/  BSSY B1, `(.L_x_5318) ;  /* 0x0000008000017945 */ /* 0x000fe20003800000 */
[----:B------:R-:W-:Y:S02]  /*2d6e0*/  IMAD.MOV.U32 R13, RZ, RZ, R21 ;  /* 0x000000ffff0d7224 */ /* 0x000fe400078e0015 */
[----:B------:R-:W-:Y:S02]  /*2d6f0*/  IMAD.MOV.U32 R12, RZ, RZ, 0x1 ;  /* 0x00000001ff0c7424 */ /* 0x000fe400078e00ff */
[----:B------:R-:W-:Y:S02]  /*2d700*/  IMAD.MOV.U32 R11, RZ, RZ, 0x1c1f ;  /* 0x00001c1fff0b7424 */ /* 0x000fe400078e00ff */
[----:B------:R-:W-:-:S07]  /*2d710*/  IMAD.MOV.U32 R15, RZ, RZ, -0x1 ;  /* 0xffffffffff0f7424 */ /* 0x000fce00078e00ff */
[----:B0---4-:R-:W-:Y:S05]  /*2d720*/  WARPSYNC.COLLECTIVE R15, `(.L_x_5319) ;  /* 0x000000000f087348 */ /* 0x011fea0003c00000 */
[----:B------:R1:W2:Y:S02]  /*2d730*/  SHFL.IDX P6, R14, R13, R12, R11 ;  /* 0x0000000c0d0e7389 */ /* 0x0002a400000c000b */
[----:B012-4-:R-:W-:Y:S01]  /*2d740*/  ENDCOLLECTIVE ;  /* 0x000000000000791b */ /* 0x017fe20003800000 */
.L_x_5319:
[----:B------:R-:W-:Y:S05]  /*2d750*/  BSYNC B1 ;  /* 0x0000000000017941 */ /* 0x000fea0003800000 */
.L_x_5318:
        /* <DEDUP_REMOVED lines=8> */
.L_x_5320:
[----:B------:R-:W-:Y:S02]  /*2d7e0*/  IMAD.MOV.U32 R13, RZ, RZ, R61 ;  /* 0x000000ffff0d7224 */ /* 0x000fe400078e003d */
[----:B------:R-:W-:-:S07]  /*2d7f0*/  IMAD.MOV.U32 R20, RZ, RZ, R14 ;  /* 0x000000ffff147224 */ /* 0x000fce00078e000e */
[----:B------:R-:W-:Y:S05]  /*2d800*/  WARPSYNC.COLLECTIVE R15, `(.L_x_5321) ;  /* 0x000000000f087348 */ /* 0x000fea0003c00000 */
[----:B------:R0:W1:Y:S02]  /*2d810*/  SHFL.IDX P6, R14, R13, R12, R11 ;  /* 0x0000000c0d0e7389 */ /* 0x00006400000c000b */
[----:B01----:R-:W-:Y:S01]  /*2d820*/  ENDCOLLECTIVE ;  /* 0x000000000000791b */ /* 0x003fe20003800000 */
.L_x_5321:
[----:B------:R-:W-:Y:S02]  /*2d830*/  IMAD.MOV.U32 R13, RZ, RZ, R3 ;  /* 0x000000ffff0d7224 */ /* 0x000fe400078e0003 */
[----:B------:R-:W-:-:S07]  /*2d840*/  IMAD.MOV.U32 R61, RZ, RZ, R14 ;  /* 0x000000ffff3d7224 */ /* 0x000fce00078e000e */
[----:B------:R-:W-:Y:S05]  /*2d850*/  WARPSYNC.COLLECTIVE R15, `(.L_x_5322) ;  /* 0x000000000f087348 */ /* 0x000fea0003c00000 */
[----:B------:R0:W1:Y:S02]  /*2d860*/  SHFL.IDX P6, R14, R13, R12, R11 ;  /* 0x0000000c0d0e7389 */ /* 0x00006400000c000b */
[----:B01----:R-:W-:Y:S01]  /*2d870*/  ENDCOLLECTIVE ;  /* 0x000000000000791b */ /* 0x003fe20003800000 */
.L_x_5322:
[----:B------:R-:W-:Y:S01]  /*2d880*/  MOV R62, R14 ;  /* 0x0000000e003e7202 */ /* 0x000fe20000000f00 */
[----:B------:R-:W-:Y:S06]  /*2d890*/  BRA `(.L_x_5323) ;  /* 0xfffffe2800347947 */ /* 0x000fec000383ffff */
.L_x_5004:
[----:B0-----:R0:W1:Y:S02]  /*2d8a0*/  SYNCS.PHASECHK.TRANS64.TRYWAIT P0, [R17+URZ+0x30800], R60 ;  /* 0x0308003c110075a7 */ /* 0x001064000800017f */
[----:B-1----:R-:W-:Y:S05]  /*2d8b0*/  @!P0 NANOSLEEP.SYNCS 0x989680 ;  /* 0x009896800000895d */ /* 0x002fea0003900000 */
[----:B------:R-:W1:Y:S02]  /*2d8c0*/  @!P0 SYNCS.PHASECHK.TRANS64 P0, [R17+URZ+0x30800], R60 ;  /* 0x0308003c110085a7 */ /* 0x000e64000800007f */
[----:B-1----:R-:W-:Y:S05]  /*2d8d0*/  @!P0 BRA `(.L_x_5004) ;  /* 0xfffffffc00f08947 */ /* 0x002fea000383ffff */
[----:B------:R-:W-:Y:S05]  /*2d8e0*/  BRA `(.L_x_5324) ;  /* 0xfffffe2c00bc7947 */ /* 0x000fea000383ffff */
.L_x_5018:
[----:B-1----:R1:W2:Y:S02]  /*2d8f0*/  SYNCS.PHASECHK.TRANS64.TRYWAIT P1, [R3+URZ+0x30830], R0 ;  /* 0x03083000030075a7 */ /* 0x0022a4000802017f */
[----:B--2---:R-:W-:Y:S05]  /*2d900*/  @!P1 NANOSLEEP.SYNCS 0x989680 ;  /* 0x009896800000995d */ /* 0x004fea0003900000 */
[----:B------:R-:W2:Y:S02]  /*2d910*/  @!P1 SYNCS.PHASECHK.TRANS64 P1, [R3+URZ+0x30830], R0 ;  /* 0x03083000030095a7 */ /* 0x000ea4000802007f */
[----:B--2---:R-:W-:Y:S05]  /*2d920*/  @!P1 BRA `(.L_x_5018) ;  /* 0xfffffffc00f09947 */ /* 0x004fea000383ffff */
[----:B------:R-:W-:Y:S05]  /*2d930*/  BRA `(.L_x_5017) ;  /* 0xfffffe5800287947 */ /* 0x000fea000383ffff */
.L_x_5039:
[----:B-1----:R1:W2:Y:S02]  /*2d940*/  SYNCS.PHASECHK.TRANS64.TRYWAIT P1, [R0+URZ+0x30830], R9 ;  /* 0x03083009000075a7 */ /* 0x0022a4000802017f */
[----:B--2---:R-:W-:Y:S05]  /*2d950*/  @!P1 NANOSLEEP.SYNCS 0x989680 ;  /* 0x009896800000995d */ /* 0x004fea0003900000 */
[----:B------:R-:W2:Y:S02]  /*2d960*/  @!P1 SYNCS.PHASECHK.TRANS64 P1, [R0+URZ+0x30830], R9 ;  /* 0x03083009000095a7 */ /* 0x000ea4000802007f */
[----:B--2---:R-:W-:Y:S05]  /*2d970*/  @!P1 BRA `(.L_x_5039) ;  /* 0xfffffffc00f09947 */ /* 0x004fea000383ffff */
[----:B------:R-:W-:Y:S05]  /*2d980*/  BRA `(.L_x_5038) ;  /* 0xfffffe88001c7947 */ /* 0x000fea000383ffff */
.L_x_5044:
[----:B-1----:R1:W2:Y:S02]  /*2d990*/  SYNCS.PHASECHK.TRANS64.TRYWAIT P1, [R20+URZ+0x30850], R2 ;  /* 0x03085002140075a7 */ /* 0x0022a4000802017f */
[----:B--2---:R-:W-:Y:S05]  /*2d9a0*/  @!P1 NANOSLEEP.SYNCS 0x989680 ;  /* 0x009896800000995d */ /* 0x004fea0003900000 */
[----:B------:R-:W2:Y:S02]  /*2d9b0*/  @!P1 SYNCS.PHASECHK.TRANS64 P1, [R20+URZ+0x30850], R2 ;  /* 0x03085002140095a7 */ /* 0x000ea4000802007f */
[----:B--2---:R-:W-:Y:S05]  /*2d9c0*/  @!P1 BRA `(.L_x_5044) ;  /* 0xfffffffc00f09947 */ /* 0x004fea000383ffff */
[----:B------:R-:W-:Y:S05]  /*2d9d0*/  BRA `(.L_x_5043) ;  /* 0xfffffe9400d47947 */ /* 0x000fea000383ffff */
.L_x_5066:
[----:B-1----:R1:W2:Y:S02]  /*2d9e0*/  SYNCS.PHASECHK.TRANS64.TRYWAIT P1, [R0+URZ+0x30830], R3 ;  /* 0x03083003000075a7 */ /* 0x0022a4000802017f */
[----:B--2---:R-:W-:Y:S05]  /*2d9f0*/  @!P1 NANOSLEEP.SYNCS 0x989680 ;  /* 0x009896800000995d */ /* 0x004fea0003900000 */
[----:B------:R-:W2:Y:S02]  /*2da00*/  @!P1 SYNCS.PHASECHK.TRANS64 P1, [R0+URZ+0x30830], R3 ;  /* 0x03083003000095a7 */ /* 0x000ea4000802007f */
[----:B--2---:R-:W-:Y:S05]  /*2da10*/  @!P1 BRA `(.L_x_5066) ;  /* 0xfffffffc00f09947 */ /* 0x004fea000383ffff */
[----:B------:R-:W-:Y:S05]  /*2da20*/  BRA `(.L_x_5065) ;  /* 0xfffffec0008c7947 */ /* 0x000fea000383ffff */
.L_x_5071:
[----:B-1----:R1:W2:Y:S02]  /*2da30*/  SYNCS.PHASECHK.TRANS64.TRYWAIT P1, [R11+URZ+0x30850], R2 ;  /* 0x030850020b0075a7 */ /* 0x0022a4000802017f */
[----:B--2---:R-:W-:Y:S05]  /*2da40*/  @!P1 NANOSLEEP.SYNCS 0x989680 ;  /* 0x009896800000995d */ /* 0x004fea0003900000 */
[----:B------:R-:W2:Y:S02]  /*2da50*/  @!P1 SYNCS.PHASECHK.TRANS64 P1, [R11+URZ+0x30850], R2 ;  /* 0x030850020b0095a7 */ /* 0x000ea4000802007f */
[----:B--2---:R-:W-:Y:S05]  /*2da60*/  @!P1 BRA `(.L_x_5071) ;  /* 0xfffffffc00f09947 */ /* 0x004fea000383ffff */
[----:B------:R-:W-:Y:S05]  /*2da70*/  BRA `(.L_x_5070) ;  /* 0xfffffed000447947 */ /* 0x000fea000383ffff */
.L_x_5081:
[----:B-1----:R1:W2:Y:S02]  /*2da80*/  SYNCS.PHASECHK.TRANS64.TRYWAIT P1, [R0+URZ+0x30830], R3 ;  /* 0x03083003000075a7 */ /* 0x0022a4000802017f */
[----:B--2---:R-:W-:Y:S05]  /*2da90*/  @!P1 NANOSLEEP.SYNCS 0x989680 ;  /* 0x009896800000995d */ /* 0x004fea0003900000 */
[----:B------:R-:W2:Y:S02]  /*2daa0*/  @!P1 SYNCS.PHASECHK.TRANS64 P1, [R0+URZ+0x30830], R3 ;  /* 0x03083003000095a7 */ /* 0x000ea4000802007f */
[----:B--2---:R-:W-:Y:S05]  /*2dab0*/  @!P1 BRA `(.L_x_5081) ;  /* 0xfffffffc00f09947 */ /* 0x004fea000383ffff */
[----:B------:R-:W-:Y:S05]  /*2dac0*/  BRA `(.L_x_5080) ;  /* 0xfffffee4004c7947 */ /* 0x000fea000383ffff */
.L_x_5086:
[----:B-1----:R1:W2:Y:S02]  /*2dad0*/  SYNCS.PHASECHK.TRANS64.TRYWAIT P1, [R11+URZ+0x30850], R2 ;  /* 0x030850020b0075a7 */ /* 0x0022a4000802017f */
[----:B--2---:R-:W-:Y:S05]  /*2dae0*/  @!P1 NANOSLEEP.SYNCS 0x989680 ;  /* 0x009896800000995d */ /* 0x004fea0003900000 */
[----:B------:R-:W2:Y:S02]  /*2daf0*/  @!P1 SYNCS.PHASECHK.TRANS64 P1, [R11+URZ+0x30850], R2 ;  /* 0x030850020b0095a7 */ /* 0x000ea4000802007f */
[----:B--2---:R-:W-:Y:S05]  /*2db00*/  @!P1 BRA `(.L_x_5086) ;  /* 0xfffffffc00f09947 */ /* 0x004fea000383ffff */
[----:B------:R-:W-:Y:S05]  /*2db10*/  BRA `(.L_x_5085) ;  /* 0xfffffef400047947 */ /* 0x000fea000383ffff */
.L_x_5102:
[----:B-1----:R1:W2:Y:S02]  /*2db20*/  SYNCS.PHASECHK.TRANS64.TRYWAIT P1, [R6+URZ+0x30850], R5 ;  /* 0x03085005060075a7 */ /* 0x0022a4000802017f */
[----:B--2---:R-:W-:Y:S05]  /*2db30*/  @!P1 NANOSLEEP.SYNCS 0x989680 ;  /* 0x009896800000995d */ /* 0x004fea0003900000 */
[----:B------:R-:W2:Y:S02]  /*2db40*/  @!P1 SYNCS.PHASECHK.TRANS64 P1, [R6+URZ+0x30850], R5 ;  /* 0x03085005060095a7 */ /* 0x000ea4000802007f */
[----:B--2---:R-:W-:Y:S05]  /*2db50*/  @!P1 BRA `(.L_x_5102) ;  /* 0xfffffffc00f09947 */ /* 0x004fea000383ffff */
[----:B------:R-:W-:Y:S05]  /*2db60*/  BRA `(.L_x_5101) ;  /* 0xffffff2000587947 */ /* 0x000fea000383ffff */
.L_x_5152:
[----:B0-----:R-:W0:Y:S01]  /*2db70*/  S2R R12, SR_TID.X ;  /* 0x00000000000c7919 */ /* 0x001e220000002100 */
        /* <DEDUP_REMOVED lines=10> */
.L_x_5326:
[----:B------:R-:W-:Y:S05]  /*2dc20*/  BSYNC B1 ;  /* 0x0000000000017941 */ /* 0x000fea0003800000 */
.L_x_5325:
[----:B------:R-:W-:Y:S05]  /*2dc30*/  BRA `(.L_x_5327) ;  /* 0xffffff8400fc7947 */ /* 0x000fea000383ffff */
.L_x_5154:
[----:B------:R-:W-:Y:S01]  /*2dc40*/  BSSY B1, `(.L_x_5328) ;  /* 0x0000006000017945 */ /* 0x000fe20003800000 */
[----:B------:R-:W-:-:S07]  /*2dc50*/  IMAD.MOV.U32 R15, RZ, RZ, -0x1 ;  /* 0xffffffffff0f7424 */ /* 0x000fce00078e00ff */
[----:B01----:R-:W-:Y:S05]  /*2dc60*/  WARPSYNC.COLLECTIVE R15, `(.L_x_5329) ;  /* 0x000000000f0c7348 */ /* 0x003fea0003c00000 */
[----:B------:R-:W-:Y:S02]  /*2dc70*/  ELECT P6, UR62, PT ;  /* 0x00000000003e782f */ /* 0x000fe400038c0000 */
[----:B------:R-:W-:Y:S01]  /*2dc80*/  MOV R14, UR62 ;  /* 0x0000003e000e7c02 */ /* 0x000fe20008000f00 */
[----:B01----:R-:W-:Y:S10]  /*2dc90*/  ENDCOLLECTIVE ;  /* 0x000000000000791b */ /* 0x003ff40003800000 */
.L_x_5329:
[----:B------:R-:W-:Y:S05]  /*2dca0*/  BSYNC B1 ;  /* 0x0000000000017941 */ /* 0x000fea0003800000 */
.L_x_5328:
[----:B------:R-:W-:Y:S05]  /*2dcb0*/  BRA `(.L_x_5153) ;  /* 0xffffff8400f47947 */ /* 0x000fea000383ffff */
.L_x_5156:
[----:B-1----:R1:W2:Y:S02]  /*2dcc0*/  SYNCS.PHASECHK.TRANS64.TRYWAIT P0, [R17+URZ+0x30820], R8 ;  /* 0x03082008110075a7 */ /* 0x0022a4000800017f */
[----:B--2---:R-:W-:Y:S05]  /*2dcd0*/  @!P0 NANOSLEEP.SYNCS 0x989680 ;  /* 0x009896800000895d */ /* 0x004fea0003900000 */
[----:B------:R-:W2:Y:S02]  /*2dce0*/  @!P0 SYNCS.PHASECHK.TRANS64 P0, [R17+URZ+0x30820], R8 ;  /* 0x03082008110085a7 */ /* 0x000ea4000800007f */
[----:B--2---:R-:W-:Y:S05]  /*2dcf0*/  @!P0 BRA `(.L_x_5156) ;  /* 0xfffffffc00f08947 */ /* 0x004fea000383ffff */
[----:B------:R-:W-:Y:S05]  /*2dd00*/  BRA `(.L_x_5330) ;  /* 0xffffff8800047947 */ /* 0x000fea000383ffff */
.L_x_5160:
[----:B0-----:R0:W2:Y:S02]  /*2dd10*/  SYNCS.PHASECHK.TRANS64.TRYWAIT P0, [R12+URZ+0x308a0], R11 ;  /* 0x0308a00b0c0075a7 */ /* 0x0010a4000800017f */
[----:B--2---:R-:W-:Y:S05]  /*2dd20*/  @!P0 NANOSLEEP.SYNCS 0x989680 ;  /* 0x009896800000895d */ /* 0x004fea0003900000 */
[----:B------:R-:W2:Y:S02]  /*2dd30*/  @!P0 SYNCS.PHASECHK.TRANS64 P0, [R12+URZ+0x308a0], R11 ;  /* 0x0308a00b0c0085a7 */ /* 0x000ea4000800007f */
[----:B--2---:R-:W-:Y:S05]  /*2dd40*/  @!P0 BRA `(.L_x_5160) ;  /* 0xfffffffc00f08947 */ /* 0x004fea000383ffff */
[----:B------:R-:W-:Y:S05]  /*2dd50*/  BRA `(.L_x_5331) ;  /* 0xffffff88001c7947 */ /* 0x000fea000383ffff */
.L_x_5167:
[----:B-1----:R1:W2:Y:S02]  /*2dd60*/  SYNCS.PHASECHK.TRANS64.TRYWAIT P0, [R12+URZ+0x308c0], R11 ;  /* 0x0308c00b0c0075a7 */ /* 0x0022a4000800017f */
[----:B--2---:R-:W-:Y:S05]  /*2dd70*/  @!P0 NANOSLEEP.SYNCS 0x989680 ;  /* 0x009896800000895d */ /* 0x004fea0003900000 */
[----:B------:R-:W2:Y:S02]  /*2dd80*/  @!P0 SYNCS.PHASECHK.TRANS64 P0, [R12+URZ+0x308c0], R11 ;  /* 0x0308c00b0c0085a7 */ /* 0x000ea4000800007f */
[----:B--2---:R-:W-:Y:S05]  /*2dd90*/  @!P0 BRA `(.L_x_5167) ;  /* 0xfffffffc00f08947 */ /* 0x004fea000383ffff */
[----:B------:R-:W-:Y:S05]  /*2dda0*/  BRA `(.L_x_5332) ;  /* 0xffffff8c00187947 */ /* 0x000fea000383ffff */
.L_x_5176:
[----:B-1----:R1:W2:Y:S02]  /*2ddb0*/  SYNCS.PHASECHK.TRANS64.TRYWAIT P1, [R7+URZ+0x308a0], R3 ;  /* 0x0308a003070075a7 */ /* 0x0022a4000802017f */
[----:B--2---:R-:W-:Y:S05]  /*2ddc0*/  @!P1 NANOSLEEP.SYNCS 0x989680 ;  /* 0x009896800000995d */ /* 0x004fea0003900000 */
[----:B------:R-:W2:Y:S02]  /*2ddd0*/  @!P1 SYNCS.PHASECHK.TRANS64 P1, [R7+URZ+0x308a0], R3 ;  /* 0x0308a003070095a7 */ /* 0x000ea4000802007f */
[----:B--2---:R-:W-:Y:S05]  /*2dde0*/  @!P1 BRA `(.L_x_5176) ;  /* 0xfffffffc00f09947 */ /* 0x004fea000383ffff */
[----:B------:R-:W-:Y:S05]  /*2ddf0*/  BRA `(.L_x_5333) ;  /* 0xffffff90004c7947 */ /* 0x000fea000383ffff */
.L_x_5183:
[----:B0-----:R0:W2:Y:S02]  /*2de00*/  SYNCS.PHASECHK.TRANS64.TRYWAIT P1, [R7+URZ+0x308c0], R3 ;  /* 0x0308c003070075a7 */ /* 0x0010a4000802017f */
[----:B--2---:R-:W-:Y:S05]  /*2de10*/  @!P1 NANOSLEEP.SYNCS 0x989680 ;  /* 0x009896800000995d */ /* 0x004fea0003900000 */
[----:B------:R-:W2:Y:S02]  /*2de20*/  @!P1 SYNCS.PHASECHK.TRANS64 P1, [R7+URZ+0x308c0], R3 ;  /* 0x0308c003070095a7 */ /* 0x000ea4000802007f */
[----:B--2---:R-:W-:Y:S05]  /*2de30*/  @!P1 BRA `(.L_x_5183) ;  /* 0xfffffffc00f09947 */ /* 0x004fea000383ffff */
[----:B------:R-:W-:Y:S05]  /*2de40*/  BRA `(.L_x_5334) ;  /* 0xffffff9400447947 */ /* 0x000fea000383ffff */
.L_x_5208:
[----:B------:R-:W0:Y:S01]  /*2de50*/  S2R R8, SR_TID.X ;  /* 0x0000000000087919 */ /* 0x000e220000002100 */
[----:B------:R-:W-:Y:S01]  /*2de60*/  BSSY B0, `(.L_x_5335) ;  /* 0x000000a000007945 */ /* 0x000fe20003800000 */
[----:B------:R-:W-:Y:S01]  /*2de70*/  IMAD.MOV.U32 R12, RZ, RZ, RZ ;  /* 0x000000ffff0c7224 */ /* 0x000fe200078e00ff */
[----:B------:R-:W-:Y:S01]  /*2de80*/  MOV R15, 0xffffffff ;  /* 0xffffffff000f7802 */ /* 0x000fe20000000f00 */
[----:B------:R-:W-:Y:S01]  /*2de90*/  IMAD.MOV.U32 R11, RZ, RZ, 0x1f ;  /* 0x0000001fff0b7424 */ /* 0x000fe200078e00ff */
[----:B0-----:R-:W-:-:S04]  /*2dea0*/  SHF.R.U32.HI R8, RZ, 0x5, R8 ;  /* 0x00000005ff087819 */ /* 0x001fc80000011608 */
[----:B------:R-:W-:-:S05]  /*2deb0*/  LOP3.LUT R8, R8, 0x3, RZ, 0xc0, !PT ;  /* 0x0000000308087812 */ /* 0x000fca00078ec0ff */
[----:B------:R-:W-:-:S07]  /*2dec0*/  IMAD.MOV.U32 R13, RZ, RZ, R8 ;  /* 0x000000ffff0d7224 */ /* 0x000fce00078e0008 */
[----:B-----5:R-:W-:Y:S05]  /*2ded0*/  WARPSYNC.COLLECTIVE R15, `(.L_x_5336) ;  /* 0x000000000f087348 */ /* 0x020fea0003c00000 */
[----:B------:R0:W1:Y:S02]  /*2dee0*/  SHFL.IDX P6, R14, R13, R12, R11 ;  /* 0x0000000c0d0e7389 */ /* 0x00006400000c000b */
[----:B01---5:R-:W-:Y:S01]  /*2def0*/  ENDCOLLECTIVE ;  /* 0x000000000000791b */ /* 0x023fe20003800000 */
.L_x_5336:
[----:B------:R-:W-:Y:S05]  /*2df00*/  BSYNC B0 ;  /* 0x0000000000007941 */ /* 0x000fea0003800000 */
.L_x_5335:
[----:B------:R-:W-:Y:S05]  /*2df10*/  BRA `(.L_x_5337) ;  /* 0xffffffa400f87947 */ /* 0x000fea000383ffff */
.L_x_5211:
[----:B0-----:R0:W1:Y:S02]  /*2df20*/  SYNCS.PHASECHK.TRANS64.TRYWAIT P0, [R7+URZ+0x30840], R2 ;  /* 0x03084002070075a7 */ /* 0x001064000800017f */
[----:B-1----:R-:W-:Y:S05]  /*2df30*/  @!P0 NANOSLEEP.SYNCS 0x989680 ;  /* 0x009896800000895d */ /* 0x002fea0003900000 */
[----:B------:R-:W1:Y:S02]  /*2df40*/  @!P0 SYNCS.PHASECHK.TRANS64 P0, [R7+URZ+0x30840], R2 ;  /* 0x03084002070085a7 */ /* 0x000e64000800007f */
[----:B-1----:R-:W-:Y:S05]  /*2df50*/  @!P0 BRA `(.L_x_5211) ;  /* 0xfffffffc00f08947 */ /* 0x002fea000383ffff */
[----:B------:R-:W-:Y:S05]  /*2df60*/  BRA `(.L_x_5338) ;  /* 0xffffffa800487947 */ /* 0x000fea000383ffff */
.L_x_5212:
        /* <DEDUP_REMOVED lines=8> */
.L_x_5340:
[----:B------:R-:W-:Y:S05]  /*2dff0*/  BSYNC B0 ;  /* 0x0000000000007941 */ /* 0x000fea0003800000 */
.L_x_5339:
        /* <DEDUP_REMOVED lines=9> */
.L_x_5341:
[----:B------:R-:W-:Y:S02]  /*2e090*/  IMAD.MOV.U32 R13, RZ, RZ, R0 ;  /* 0x000000ffff0d7224 */ /* 0x000fe400078e0000 */
[----:B------:R-:W-:Y:S02]  /*2e0a0*/  IMAD.MOV.U32 R12, RZ, RZ, 0x1 ;  /* 0x00000001ff0c7424 */ /* 0x000fe400078e00ff */
[----:B------:R-:W-:-:S07]  /*2e0b0*/  IMAD.MOV.U32 R3, RZ, RZ, R14 ;  /* 0x000000ffff037224 */ /* 0x000fce00078e000e */
[----:B------:R-:W-:Y:S05]  /*2e0c0*/  WARPSYNC.COLLECTIVE R15, `(.L_x_5342) ;  /* 0x000000000f087348 */ /* 0x000fea0003c00000 */
[----:B------:R0:W1:Y:S02]  /*2e0d0*/  SHFL.IDX P6, R14, R13, R12, R11 ;  /* 0x0000000c0d0e7389 */ /* 0x00006400000c000b */
[----:B01----:R-:W-:Y:S01]  /*2e0e0*/  ENDCOLLECTIVE ;  /* 0x000000000000791b */ /* 0x003fe20003800000 */
.L_x_5342:
        /* <DEDUP_REMOVED lines=17> */
.L_x_5343:
[----:B------:R-:W-:Y:S02]  /*2e200*/  @P1 IMAD R8, R5, 0x2, R17 ;  /* 0x0000000205081824 */ /* 0x000fe400078e0211 */
[----:B------:R-:W-:Y:S02]  /*2e210*/  IMAD.MOV.U32 R13, RZ, RZ, R0 ;  /* 0x000000ffff0d7224 */ /* 0x000fe400078e0000 */
[----:B------:R-:W-:Y:S02]  /*2e220*/  IMAD.MOV.U32 R12, RZ, RZ, 0x2 ;  /* 0x00000002ff0c7424 */ /* 0x000fe400078e00ff */
[----:B------:R-:W-:-:S07]  /*2e230*/  IMAD.MOV.U32 R3, RZ, RZ, R14 ;  /* 0x000000ffff037224 */ /* 0x000fce00078e000e */
[----:B------:R-:W-:Y:S05]  /*2e240*/  WARPSYNC.COLLECTIVE R15, `(.L_x_5344) ;  /* 0x000000000f087348 */ /* 0x000fea0003c00000 */
[----:B------:R0:W1:Y:S02]  /*2e250*/  SHFL.IDX P6, R14, R13, R12, R11 ;  /* 0x0000000c0d0e7389 */ /* 0x00006400000c000b */
[----:B01----:R-:W-:Y:S01]  /*2e260*/  ENDCOLLECTIVE ;  /* 0x000000000000791b */ /* 0x003fe20003800000 */
.L_x_5344:
        /* <DEDUP_REMOVED lines=17> */
.L_x_5345:
[----:B------:R-:W-:Y:S01]  /*2e380*/  @P1 IMAD R8, R5, 0x2, R17 ;  /* 0x0000000205081824 */ /* 0x000fe200078e0211 */
[----:B------:R-:W-:Y:S01]  /*2e390*/  MOV R13, R0 ;  /* 0x00000000000d7202 */ /* 0x000fe20000000f00 */
[----:B------:R-:W-:Y:S02]  /*2e3a0*/  IMAD.MOV.U32 R12, RZ, RZ, 0x3 ;  /* 0x00000003ff0c7424 */ /* 0x000fe400078e00ff */
[----:B------:R-:W-:-:S07]  /*2e3b0*/  IMAD.MOV.U32 R3, RZ, RZ, R14 ;  /* 0x000000ffff037224 */ /* 0x000fce00078e000e */
[----:B------:R-:W-:Y:S05]  /*2e3c0*/  WARPSYNC.COLLECTIVE R15, `(.L_x_5346) ;  /* 0x000000000f087348 */ /* 0x000fea0003c00000 */
[----:B------:R0:W1:Y:S02]  /*2e3d0*/  SHFL.IDX P6, R14, R13, R12, R11 ;  /* 0x0000000c0d0e7389 */ /* 0x00006400000c000b */
[----:B01----:R-:W-:Y:S01]  /*2e3e0*/  ENDCOLLECTIVE ;  /* 0x000000000000791b */ /* 0x003fe20003800000 */
.L_x_5346:
        /* <DEDUP_REMOVED lines=17> */
.L_x_5347:
[----:B------:R-:W-:Y:S02]  /*2e500*/  @P1 IMAD R8, R5, 0x2, R17 ;  /* 0x0000000205081824 */ /* 0x000fe400078e0211 */
[----:B------:R-:W-:Y:S02]  /*2e510*/  IMAD.MOV.U32 R13, RZ, RZ, R0 ;  /* 0x000000ffff0d7224 */ /* 0x000fe400078e0000 */
[----:B------:R-:W-:Y:S02]  /*2e520*/  IMAD.MOV.U32 R12, RZ, RZ, 0x4 ;  /* 0x00000004ff0c7424 */ /* 0x000fe400078e00ff */
[----:B------:R-:W-:-:S07]  /*2e530*/  IMAD.MOV.U32 R3, RZ, RZ, R14 ;  /* 0x000000ffff037224 */ /* 0x000fce00078e000e */
[----:B------:R-:W-:Y:S05]  /*2e540*/  WARPSYNC.COLLECTIVE R15, `(.L_x_5348) ;  /* 0x000000000f087348 */ /* 0x000fea0003c00000 */
[----:B------:R0:W1:Y:S02]  /*2e550*/  SHFL.IDX P6, R14, R13, R12, R11 ;  /* 0x0000000c0d0e7389 */ /* 0x00006400000c000b */
[----:B01----:R-:W-:Y:S01]  /*2e560*/  ENDCOLLECTIVE ;  /* 0x000000000000791b */ /* 0x003fe20003800000 */
.L_x_5348:
        /* <DEDUP_REMOVED lines=17> */
.L_x_5349:
[----:B------:R-:W-:Y:S02]  /*2e680*/  @P1 IMAD R8, R5, 0x2, R17 ;  /* 0x0000000205081824 */ /* 0x000fe400078e0211 */
[----:B------:R-:W-:Y:S02]  /*2e690*/  IMAD.MOV.U32 R13, RZ, RZ, R0 ;  /* 0x000000ffff0d7224 */ /* 0x000fe400078e0000 */
[----:B------:R-:W-:Y:S02]  /*2e6a0*/  IMAD.MOV.U32 R12, RZ, RZ, 0x5 ;  /* 0x00000005ff0c7424 */ /* 0x000fe400078e00ff */
[----:B------:R-:W-:-:S07]  /*2e6b0*/  IMAD.MOV.U32 R3, RZ, RZ, R14 ;  /* 0x000000ffff037224 */ /* 0x000fce00078e000e */
[----:B------:R-:W-:Y:S05]  /*2e6c0*/  WARPSYNC.COLLECTIVE R15, `(.L_x_5350) ;  /* 0x000000000f087348 */ /* 0x000fea0003c00000 */
[----:B------:R0:W1:Y:S02]  /*2e6d0*/  SHFL.IDX P6, R14, R13, R12, R11 ;  /* 0x0000000c0d0e7389 */ /* 0x00006400000c000b */
[----:B01----:R-:W-:Y:S01]  /*2e6e0*/  ENDCOLLECTIVE ;  /* 0x000000000000791b */ /* 0x003fe20003800000 */
.L_x_5350:
        /* <DEDUP_REMOVED lines=10> */
.L_x_5351:
[----:B------:R-:W-:Y:S01]  /*2e790*/  @!PT LDS RZ, [RZ] ;  /* 0x00000000fffff984 */ /* 0x000fe20000000800 */
[----:B------:R-:W-:Y:S01]  /*2e7a0*/  @!PT LDS RZ, [RZ] ;  /* 0x00000000fffff984 */ /* 0x000fe20000000800 */
[----:B------:R-:W-:Y:S01]  /*2e7b0*/  @!PT LDS RZ, [RZ] ;  /* 0x00000000fffff984 */ /* 0x000fe20000000800 */
[----:B------:R-:W-:Y:S04]  /*2e7c0*/  @P1 LDGSTS.E.BYPASS.LTC128B.128 [R8+0x20400], desc[UR60][R2.64], !P4 ;  /* 0x2040000002081fae */ /* 0x000fe8000e101d7c */
[----:B------:R-:W-:Y:S04]  /*2e7d0*/  @P1 LDGSTS.E.BYPASS.LTC128B.128 [R8+0x23400], desc[UR60][R2.64+0x80], !P3 ;  /* 0x2340008002081fae */ /* 0x000fe8000d901d7c */
[----:B------:R0:W-:Y:S02]  /*2e7e0*/  @P1 LDGSTS.E.BYPASS.LTC128B.128 [R8+0x26400], desc[UR60][R2.64+0x100], !P2 ;  /* 0x2640010002081fae */ /* 0x0001e4000d101d7c */
[----:B0-----:R-:W-:Y:S01]  /*2e7f0*/  MOV R2, R14 ;  /* 0x0000000e00027202 */ /* 0x001fe20000000f00 */
[----:B------:R-:W-:Y:S06]  /*2e800*/  BRA `(.L_x_5352) ;  /* 0xffffffa400907947 */ /* 0x000fec000383ffff */
.L_x_5217:
[----:B------:R-:W-:Y:S02]  /*2e810*/  IMAD.MOV.U32 R13, RZ, RZ, R4 ;  /* 0x000000ffff0d7224 */ /* 0x000fe400078e0004 */
[----:B------:R-:W-:Y:S02]  /*2e820*/  IMAD.MOV.U32 R12, RZ, RZ, RZ ;  /* 0x000000ffff0c7224 */ /* 0x000fe400078e00ff */
[----:B------:R-:W-:Y:S02]  /*2e830*/  IMAD.MOV.U32 R11, RZ, RZ, 0x181f ;  /* 0x0000181fff0b7424 */ /* 0x000fe400078e00ff */
[----:B------:R-:W-:Y:S02]  /*2e840*/  IMAD.MOV.U32 R15, RZ, RZ, -0x1 ;  /* 0xffffffffff0f7424 */ /* 0x000fe400078e00ff */
[----:B------:R-:W-:Y:S02]  /*2e850*/  IMAD R31, R31, R6, RZ ;  /* 0x000000061f1f7224 */ /* 0x000fe400078e02ff */
[----:B------:R-:W-:-:S07]  /*2e860*/  IMAD.IADD R25, R9, 0x1, R25 ;  /* 0x0000000109197824 */ /* 0x000fce00078e0219 */
[----:B-----5:R-:W-:Y:S05]  /*2e870*/  WARPSYNC.COLLECTIVE R15, `(.L_x_5353) ;  /* 0x000000000f087348 */ /* 0x020fea0003c00000 */
[----:B------:R0:W1:Y:S02]  /*2e880*/  SHFL.IDX P6, R14, R13, R12, R11 ;  /* 0x0000000c0d0e7389 */ /* 0x00006400000c000b */
[----:B01---5:R-:W-:Y:S01]  /*2e890*/  ENDCOLLECTIVE ;  /* 0x000000000000791b */ /* 0x023fe20003800000 */
.L_x_5353:
[C---:B------:R-:W-:Y:S01]  /*2e8a0*/  VIADD R6, R25.reuse, 0x10 ;  /* 0x0000001019067836 */ /* 0x040fe20000000000 */
[----:B------:R-:W-:Y:S01]  /*2e8b0*/  ISETP.GE.AND P1, PT, R25, R31, PT ;  /* 0x0000001f1900720c */ /* 0x000fe20003f26270 */
[----:B------:R-:W-:Y:S02]  /*2e8c0*/  IMAD.MOV.U32 R13, RZ, RZ, R0 ;  /* 0x000000ffff0d7224 */ /* 0x000fe400078e0000 */
[----:B------:R-:W-:-:S10]  /*2e8d0*/  IMAD.MOV.U32 R2, RZ, RZ, R14 ;  /* 0x000000ffff027224 */ /* 0x000fd400078e000e */
[----:B------:R-:W-:Y:S05]  /*2e8e0*/  WARPSYNC.COLLECTIVE R15, `(.L_x_5354) ;  /* 0x000000000f087348 */ /* 0x000fea0003c00000 */
[----:B------:R0:W1:Y:S02]  /*2e8f0*/  SHFL.IDX P6, R14, R13, R12, R11 ;  /* 0x0000000c0d0e7389 */ /* 0x00006400000c000b */
[----:B01----:R-:W-:Y:S01]  /*2e900*/  ENDCOLLECTIVE ;  /* 0x000000000000791b */ /* 0x003fe20003800000 */
.L_x_5354:
        /* <DEDUP_REMOVED lines=8> */
.L_x_5355:
[----:B------:R-:W-:Y:S01]  /*2e990*/  @!PT LDS RZ, [RZ] ;  /* 0x00000000fffff984 */ /* 0x000fe20000000800 */
[----:B------:R-:W-:Y:S01]  /*2e9a0*/  @!PT LDS RZ, [RZ] ;  /* 0x00000000fffff984 */ /* 0x000fe20000000800 */
[----:B------:R-:W-:Y:S01]  /*2e9b0*/  @!PT LDS RZ, [RZ] ;  /* 0x00000000fffff984 */ /* 0x000fe20000000800 */
[----:B------:R-:W-:Y:S04]  /*2e9c0*/  @!P1 LDGSTS.E.BYPASS.LTC128B.128 [R8+0x12400], desc[UR60][R2.64], !P3 ;  /* 0x1240000002089fae */ /* 0x000fe8000d901d7c */
[----:B------:R-:W-:Y:S04]  /*2e9d0*/  @!P1 LDGSTS.E.BYPASS.LTC128B.128 [R8+0x16400], desc[UR60][R2.64+0x80], !P2 ;  /* 0x1640008002089fae */ /* 0x000fe8000d101d7c */
[----:B------:R0:W-:Y:S01]  /*2e9e0*/  @!P1 LDGSTS.E.BYPASS.LTC128B.128 [R8+0x1a400], desc[UR60][R2.64+0x100], !P0 ;  /* 0x1a40010002089fae */ /* 0x0001e2000c101d7c */
[----:B------:R-:W-:Y:S01]  /*2e9f0*/  ISETP.GE.AND P1, PT, R6, R31, PT ;  /* 0x0000001f0600720c */ /* 0x000fe20003f26270 */
[----:B------:R-:W-:Y:S01]  /*2ea00*/  IMAD.MOV.U32 R13, RZ, RZ, R0 ;  /* 0x000000ffff0d7224 */ /* 0x000fe200078e0000 */
[----:B------:R-:W-:Y:S01]  /*2ea10*/  IADD3 R6, R25, 0x20, RZ ;  /* 0x0000002019067810 */ /* 0x000fe20007ffe0ff */
[----:B0-----:R-:W-:-:S10]  /*2ea20*/  IMAD.MOV.U32 R2, RZ, RZ, R14 ;  /* 0x000000ffff027224 */ /* 0x001fd400078e000e */
[----:B------:R-:W-:Y:S05]  /*2ea30*/  WARPSYNC.COLLECTIVE R15, `(.L_x_5356) ;  /* 0x000000000f087348 */ /* 0x000fea0003c00000 */
[----:B------:R0:W1:Y:S02]  /*2ea40*/  SHFL.IDX P6, R14, R13, R12, R11 ;  /* 0x0000000c0d0e7389 */ /* 0x00006400000c000b */
[----:B01----:R-:W-:Y:S01]  /*2ea50*/  ENDCOLLECTIVE ;  /* 0x000000000000791b */ /* 0x003fe20003800000 */
.L_x_5356:
        /* <DEDUP_REMOVED lines=8> */
.L_x_5357:
        /* <DEDUP_REMOVED lines=14> */
.L_x_5358:
[----:B------:R-:W-:Y:S01]  /*2ebc0*/  MOV R13, R4 ;  /* 0x00000004000d7202 */ /* 0x000fe20000000f00 */
[----:B------:R-:W-:Y:S01]  /*2ebd0*/  IMAD.MOV.U32 R12, RZ, RZ, 0x3 ;  /* 0x00000003ff0c7424 */ /* 0x000fe200078e00ff */
[----:B------:R-:W-:-:S05]  /*2ebe0*/  @!P1 LEA R14, P4, R33, R14, 0x1 ;  /* 0x0000000e210e9211 */ /* 0x000fca00078808ff */
[----:B------:R-:W-:Y:S02]  /*2ebf0*/  @!P1 IMAD.X R5, RZ, RZ, R2, P4 ;  /* 0x000000ffff059224 */ /* 0x000fe400020e0602 */
[----:B------:R-:W-:-:S07]  /*2ec00*/  @!P1 IMAD.MOV.U32 R2, RZ, RZ, R14 ;  /* 0x000000ffff029224 */ /* 0x000fce00078e000e */
[----:B------:R-:W-:Y:S05]  /*2ec10*/  WARPSYNC.COLLECTIVE R15, `(.L_x_5359) ;  /* 0x000000000f087348 */ /* 0x000fea0003c00000 */
[----:B------:R0:W1:Y:S02]  /*2ec20*/  SHFL.IDX P6, R14, R13, R12, R11 ;  /* 0x0000000c0d0e7389 */ /* 0x00006400000c000b */
[----:B01----:R-:W-:Y:S01]  /*2ec30*/  ENDCOLLECTIVE ;  /* 0x000000000000791b */ /* 0x003fe20003800000 */
.L_x_5359:
        /* <DEDUP_REMOVED lines=14> */
.L_x_5360:
        /* <DEDUP_REMOVED lines=8> */
.L_x_5361:
        /* <DEDUP_REMOVED lines=14> */
.L_x_5362:
        /* <DEDUP_REMOVED lines=8> */
.L_x_5363:
        /* <DEDUP_REMOVED lines=9> */
[----:B------:R-:W-:Y:S01]  /*2ef90*/  VIADD R6, R25, 0x60 ;  /* 0x0000006019067836 */ /* 0x000fe20000000000 */
[----:B0-----:R-:W-:-:S11]  /*2efa0*/  MOV R2, R14 ;  /* 0x0000000e00027202 */ /* 0x001fd60000000f00 */
[----:B------:R-:W-:Y:S05]  /*2efb0*/  WARPSYNC.COLLECTIVE R15, `(.L_x_5364) ;  /* 0x000000000f087348 */ /* 0x000fea0003c00000 */
[----:B------:R0:W1:Y:S02]  /*2efc0*/  SHFL.IDX P6, R14, R13, R12, R11 ;  /* 0x0000000c0d0e7389 */ /* 0x00006400000c000b */
[----:B01----:R-:W-:Y:S01]  /*2efd0*/  ENDCOLLECTIVE ;  /* 0x000000000000791b */ /* 0x003fe20003800000 */
.L_x_5364:
        /* <DEDUP_REMOVED lines=8> */
.L_x_5365:
[----:B------:R-:W-:-:S05]  /*2f060*/  @!P1 IMAD.MOV.U32 R3, RZ, RZ, R5 ;  /* 0x000000ffff039224 */ /* 0x000fca00078e0005 */
        /* <DEDUP_REMOVED lines=12> */
.L_x_5366:
        /* <DEDUP_REMOVED lines=8> */
.L_x_5367:
        /* <DEDUP_REMOVED lines=12> */
.L_x_5368:
[----:B------:R-:W-:Y:S05]  /*2f270*/  BRA `(.L_x_5369) ;  /* 0xffffffa400f87947 */ /* 0x000fea000383ffff */
.L_x_5222:
[----:B0-----:R0:W1:Y:S02]  /*2f280*/  SYNCS.PHASECHK.TRANS64.TRYWAIT P0, [R17+URZ+0x30820], R0 ;  /* 0x03082000110075a7 */ /* 0x001064000800017f */
[----:B-1----:R-:W-:Y:S05]  /*2f290*/  @!P0 NANOSLEEP.SYNCS 0x989680 ;  /* 0x009896800000895d */ /* 0x002fea0003900000 */
[----:B------:R-:W1:Y:S02]  /*2f2a0*/  @!P0 SYNCS.PHASECHK.TRANS64 P0, [R17+URZ+0x30820], R0 ;  /* 0x03082000110085a7 */ /* 0x000e64000800007f */
[----:B-1----:R-:W-:Y:S05]  /*2f2b0*/  @!P0 BRA `(.L_x_5222) ;  /* 0xfffffffc00f08947 */ /* 0x002fea000383ffff */
[----:B------:R-:W-:Y:S05]  /*2f2c0*/  BRA `(.L_x_5370) ;  /* 0xffffffa800707947 */ /* 0x000fea000383ffff */
.L_x_5227:
[----:B0-----:R0:W1:Y:S02]  /*2f2d0*/  SYNCS.PHASECHK.TRANS64.TRYWAIT P0, [R7+URZ+0x30840], R2 ;  /* 0x03084002070075a7 */ /* 0x001064000800017f */
[----:B-1----:R-:W-:Y:S05]  /*2f2e0*/  @!P0 NANOSLEEP.SYNCS 0x989680 ;  /* 0x009896800000895d */ /* 0x002fea0003900000 */
[----:B------:R-:W1:Y:S02]  /*2f2f0*/  @!P0 SYNCS.PHASECHK.TRANS64 P0, [R7+URZ+0x30840], R2 ;  /* 0x03084002070085a7 */ /* 0x000e64000800007f */
[----:B-1----:R-:W-:Y:S05]  /*2f300*/  @!P0 BRA `(.L_x_5227) ;  /* 0xfffffffc00f08947 */ /* 0x002fea000383ffff */
[----:B------:R-:W-:Y:S05]  /*2f310*/  BRA `(.L_x_5371) ;  /* 0xffffffac00487947 */ /* 0x000fea000383ffff */
.L_x_5228:
[----:B------:R-:W-:Y:S01]  /*2f320*/  BSSY B1, `(.L_x_5372) ;  /* 0x0000008000017945 */ /* 0x000fe20003800000 */
[----:B------:R-:W-:Y:S01]  /*2f330*/  IMAD.MOV.U32 R13, RZ, RZ, R6 ;  /* 0x000000ffff0d7224 */ /* 0x000fe200078e0006 */
[----:B------:R-:W-:Y:S01]  /*2f340*/  MOV R12, RZ ;  /* 0x000000ff000c7202 */ /* 0x000fe20000000f00 */
[----:B------:R-:W-:Y:S02]  /*2f350*/  IMAD.MOV.U32 R11, RZ, RZ, 0x181f ;  /* 0x0000181fff0b7424 */ /* 0x000fe400078e00ff */
[----:B------:R-:W-:-:S07]  /*2f360*/  IMAD.MOV.U32 R15, RZ, RZ, -0x1 ;  /* 0xffffffffff0f7424 */ /* 0x000fce00078e00ff */
[----:B--2---:R-:W-:Y:S05]  /*2f370*/  WARPSYNC.COLLECTIVE R15, `(.L_x_5373) ;  /* 0x000000000f087348 */ /* 0x004fea0003c00000 */
[----:B--2---:R0:W1:Y:S02]  /*2f380*/  SHFL.IDX P6, R14, R13, R12, R11 ;  /* 0x0000000c0d0e7389 */ /* 0x00406400000c000b */
[----:B01----:R-:W-:Y:S01]  /*2f390*/  ENDCOLLECTIVE ;  /* 0x000000000000791b */ /* 0x003fe20003800000 */
.L_x_5373:
[----:B------:R-:W-:Y:S05]  /*2f3a0*/  BSYNC B1 ;  /* 0x0000000000017941 */ /* 0x000fea0003800000 */
.L_x_5372:
[----:B------:R-:W-:Y:S01]  /*2f3b0*/  IMAD.MOV.U32 R13, RZ, RZ, R8 ;  /* 0x000000ffff0d7224 */ /* 0x000fe200078e0008 */
[----:B------:R-:W-:Y:S01]  /*2f3c0*/  LOP3.LUT R16, R16, 0xffdfffff, RZ, 0xc0, !PT ;  /* 0xffdfffff10107812 */ /* 0x000fe200078ec0ff */
[----:B------:R-:W-:Y:S01]  /*2f3d0*/  IMAD.MOV.U32 R12, RZ, RZ, RZ ;  /* 0x000000ffff0c7224 */ /* 0x000fe200078e00ff */
[----:B------:R-:W-:Y:S01]  /*2f3e0*/  SHF.L.U32 R4, R33, 0x1, RZ ;  /* 0x0000000121047819 */ /* 0x000fe200000006ff */
[----:B------:R-:W-:Y:S01]  /*2f3f0*/  IMAD.MOV.U32 R11, RZ, RZ, 0x181f ;  /* 0x0000181fff0b7424 */ /* 0x000fe200078e00ff */
[----:B------:R-:W-:Y:S01]  /*2f400*/  @P1 LOP3.LUT R16, R16, 0x200000, RZ, 0xfc, !PT ;  /* 0x0020000010101812 */ /* 0x000fe200078efcff */
[----:B------:R-:W-:Y:S02]  /*2f410*/  IMAD.MOV.U32 R15, RZ, RZ, -0x1 ;  /* 0xffffffffff0f7424 */ /* 0x000fe400078e00ff */
[----:B------:R-:W-:Y:S01]  /*2f420*/  IMAD.MOV.U32 R3, RZ, RZ, R14 ;  /* 0x000000ffff037224 */ /* 0x000fe200078e000e */
[----:B------:R-:W-:Y:S01]  /*2f430*/  LOP3.LUT P1, RZ, R16, 0x4, RZ, 0xc0, !PT ;  /* 0x0000000410ff7812 */ /* 0x000fe2000782c0ff */
[----:B------:R-:W-:-:S12]  /*2f440*/  IMAD R5, R5, 0x2, R17 ;  /* 0x0000000205057824 */ /* 0x000fd800078e0211 */
[----:B------:R-:W-:Y:S05]  /*2f450*/  WARPSYNC.COLLECTIVE R15, `(.L_x_5374) ;  /* 0x000000000f087348 */ /* 0x000fea0003c00000 */
[----:B------:R0:W1:Y:S02]  /*2f460*/  SHFL.IDX P6, R14, R13, R12, R11 ;  /* 0x0000000c0d0e7389 */ /* 0x00006400000c000b */
[----:B01----:R-:W-:Y:S01]  /*2f470*/  ENDCOLLECTIVE ;  /* 0x000000000000791b */ /* 0x003fe20003800000 */
.L_x_5374:
[----:B------:R-:W-:Y:S02]  /*2f480*/  IMAD.MOV.U32 R13, RZ, RZ, R6 ;  /* 0x000000ffff0d7224 */ /* 0x000fe400078e0006 */
[----:B------:R-:W-:Y:S02]  /*2f490*/  IMAD.MOV.U32 R12, RZ, RZ, 0x1 ;  /* 0x00000001ff0c7424 */ /* 0x000fe400078e00ff */
[----:B------:R-:W-:-:S07]  /*2f4a0*/  IMAD.MOV.U32 R2, RZ, RZ, R14 ;  /* 0x000000ffff027224 */ /* 0x000fce00078e000e */
[----:B------:R-:W-:Y:S05]  /*2f4b0*/  WARPSYNC.COLLECTIVE R15, `(.L_x_5375) ;  /* 0x000000000f087348 */ /* 0x000fea0003c00000 */
[----:B------:R0:W1:Y:S02]  /*2f4c0*/  SHFL.IDX P6, R14, R13, R12, R11 ;  /* 0x0000000c0d0e7389 */ /* 0x00006400000c000b */
[----:B01----:R-:W-:Y:S01]  /*2f4d0*/  ENDCOLLECTIVE ;  /* 0x000000000000791b */ /* 0x003fe20003800000 */
.L_x_5375:
        /* <DEDUP_REMOVED lines=13> */
.L_x_5376:
[----:B------:R-:W-:Y:S01]  /*2f5b0*/  MOV R13, R6 ;  /* 0x00000006000d7202 */ /* 0x000fe20000000f00 */
[----:B------:R-:W-:Y:S02]  /*2f5c0*/  IMAD.MOV.U32 R12, RZ, RZ, 0x2 ;  /* 0x00000002ff0c7424 */ /* 0x000fe400078e00ff */
[----:B------:R-:W-:-:S07]  /*2f5d0*/  IMAD.MOV.U32 R2, RZ, RZ, R14 ;  /* 0x000000ffff027224 */ /* 0x000fce00078e000e */
[----:B------:R-:W-:Y:S05]  /*2f5e0*/  WARPSYNC.COLLECTIVE R15, `(.L_x_5377) ;  /* 0x000000000f087348 */ /* 0x000fea0003c00000 */
[----:B------:R0:W1:Y:S02]  /*2f5f0*/  SHFL.IDX P6, R14, R13, R12, R11 ;  /* 0x0000000c0d0e7389 */ /* 0x00006400000c000b */
[----:B01----:R-:W-:Y:S01]  /*2f600*/  ENDCOLLECTIVE ;  /* 0x000000000000791b */ /* 0x003fe20003800000 */
.L_x_5377:
        /* <DEDUP_REMOVED lines=13> */
.L_x_5378:
[----:B------:R-:W-:Y:S02]  /*2f6e0*/  IMAD.MOV.U32 R13, RZ, RZ, R6 ;  /* 0x000000ffff0d7224 */ /* 0x000fe400078e0006 */
[----:B------:R-:W-:Y:S02]  /*2f6f0*/  IMAD.MOV.U32 R12, RZ, RZ, 0x3 ;  /* 0x00000003ff0c7424 */ /* 0x000fe400078e00ff */
[----:B------:R-:W-:-:S07]  /*2f700*/  IMAD.MOV.U32 R2, RZ, RZ, R14 ;  /* 0x000000ffff027224 */ /* 0x000fce00078e000e */
[----:B------:R-:W-:Y:S05]  /*2f710*/  WARPSYNC.COLLECTIVE R15, `(.L_x_5379) ;  /* 0x000000000f087348 */ /* 0x000fea0003c00000 */
[----:B------:R0:W1:Y:S02]  /*2f720*/  SHFL.IDX P6, R14, R13, R12, R11 ;  /* 0x0000000c0d0e7389 */ /* 0x00006400000c000b */
[----:B01----:R-:W-:Y:S01]  /*2f730*/  ENDCOLLECTIVE ;  /* 0x000000000000791b */ /* 0x003fe20003800000 */
.L_x_5379:
        /* <DEDUP_REMOVED lines=13> */
.L_x_5380:
[----:B------:R-:W-:Y:S02]  /*2f810*/  IMAD.MOV.U32 R13, RZ, RZ, R6 ;  /* 0x000000ffff0d7224 */ /* 0x000fe400078e0006 */
[----:B------:R-:W-:Y:S02]  /*2f820*/  IMAD.MOV.U32 R12, RZ, RZ, 0x4 ;  /* 0x00000004ff0c7424 */ /* 0x000fe400078e00ff */
[----:B------:R-:W-:-:S07]  /*2f830*/  IMAD.MOV.U32 R2, RZ, RZ, R14 ;  /* 0x000000ffff027224 */ /* 0x000fce00078e000e */
[----:B------:R-:W-:Y:S05]  /*2f840*/  WARPSYNC.COLLECTIVE R15, `(.L_x_5381) ;  /* 0x000000000f087348 */ /* 0x000fea0003c00000 */
[----:B------:R0:W1:Y:S02]  /*2f850*/  SHFL.IDX P6, R14, R13, R12, R11 ;  /* 0x0000000c0d0e7389 */ /* 0x00006400000c000b */
[----:B01----:R-:W-:Y:S01]  /*2f860*/  ENDCOLLECTIVE ;  /* 0x000000000000791b */ /* 0x003fe20003800000 */
.L_x_5381:
        /* <DEDUP_REMOVED lines=13> */
.L_x_5382:
[----:B------:R-:W-:Y:S01]  /*2f940*/  MOV R13, R6 ;  /* 0x00000006000d7202 */ /* 0x000fe20000000f00 */
[----:B------:R-:W-:Y:S02]  /*2f950*/  IMAD.MOV.U32 R12, RZ, RZ, 0x5 ;  /* 0x00000005ff0c7424 */ /* 0x000fe400078e00ff */
[----:B------:R-:W-:-:S07]  /*2f960*/  IMAD.MOV.U32 R2, RZ, RZ, R14 ;  /* 0x000000ffff027224 */ /* 0x000fce00078e000e */
[----:B------:R-:W-:Y:S05]  /*2f970*/  WARPSYNC.COLLECTIVE R15, `(.L_x_5383) ;  /* 0x000000000f087348 */ /* 0x000fea0003c00000 */
[----:B------:R0:W1:Y:S02]  /*2f980*/  SHFL.IDX P6, R14, R13, R12, R11 ;  /* 0x0000000c0d0e7389 */ /* 0x00006400000c000b */
[----:B01----:R-:W-:Y:S01]  /*2f990*/  ENDCOLLECTIVE ;  /* 0x000000000000791b */ /* 0x003fe20003800000 */
.L_x_5383:
        /* <DEDUP_REMOVED lines=14> */
.L_x_5384:
[----:B------:R-:W-:Y:S01]  /*2fa80*/  IMAD.MOV.U32 R2, RZ, RZ, R14 ;  /* 0x000000ffff027224 */ /* 0x000fe200078e000e */
[----:B------:R-:W-:Y:S06]  /*2fa90*/  BRA `(.L_x_5385) ;  /* 0xffffffa800687947 */ /* 0x000fec000383ffff */
.L_x_5233:
[----:B0-----:R0:W1:Y:S02]  /*2faa0*/  SYNCS.PHASECHK.TRANS64.TRYWAIT P0, [R6+URZ+0x30860], R2 ;  /* 0x03086002060075a7 */ /* 0x001064000800017f */
[----:B-1----:R-:W-:Y:S05]  /*2fab0*/  @!P0 NANOSLEEP.SYNCS 0x989680 ;  /* 0x009896800000895d */ /* 0x002fea0003900000 */
[----:B------:R-:W1:Y:S02]  /*2fac0*/  @!P0 SYNCS.PHASECHK.TRANS64 P0, [R6+URZ+0x30860], R2 ;  /* 0x03086002060085a7 */ /* 0x000e64000800007f */
[----:B-1----:R-:W-:Y:S05]  /*2fad0*/  @!P0 BRA `(.L_x_5233) ;  /* 0xfffffffc00f08947 */ /* 0x002fea000383ffff */
[----:B------:R-:W-:Y:S05]  /*2fae0*/  BRA `(.L_x_5386) ;  /* 0xffffffa800c87947 */ /* 0x000fea000383ffff */
.L_x_5234:
        /* <DEDUP_REMOVED lines=8> */
.L_x_5388:
[----:B------:R-:W-:Y:S05]  /*2fb70*/  BSYNC B1 ;  /* 0x0000000000017941 */ /* 0x000fea0003800000 */
.L_x_5387:
[----:B------:R-:W-:Y:S01]  /*2fb80*/  IMAD.MOV.U32 R13, RZ, RZ, R18 ;  /* 0x000000ffff0d7224 */ /* 0x000fe200078e0012 */
[----:B------:R-:W-:Y:S01]  /*2fb90*/  MOV R3, R14 ;  /* 0x0000000e00037202 */ /* 0x000fe20000000f00 */
[----:B------:R-:W-:Y:S02]  /*2fba0*/  IMAD.MOV.U32 R12, RZ, RZ, RZ ;  /* 0x000000ffff0c7224 */ /* 0x000fe400078e00ff */
[----:B------:R-:W-:Y:S02]  /*2fbb0*/  IMAD.MOV.U32 R11, RZ, RZ, 0x181f ;  /* 0x0000181fff0b7424 */ /* 0x000fe400078e00ff */
[----:B------:R-:W-:Y:S02]  /*2fbc0*/  IMAD.MOV.U32 R15, RZ, RZ, -0x1 ;  /* 0xffffffffff0f7424 */ /* 0x000fe400078e00ff */
[----:B------:R-:W-:-:S07]  /*2fbd0*/  IMAD R5, R5, 0x2, R17 ;  /* 0x0000000205057824 */ /* 0x000fce00078e0211 */
[----:B------:R-:W-:Y:S05]  /*2fbe0*/  WARPSYNC.COLLECTIVE R15, `(.L_x_5389) ;  /* 0x000000000f087348 */ /* 0x000fea0003c00000 */
[----:B------:R0:W1:Y:S02]  /*2fbf0*/  SHFL.IDX P6, R14, R13, R12, R11 ;  /* 0x0000000c0d0e7389 */ /* 0x00006400000c000b */
[----:B01----:R-:W-:Y:S01]  /*2fc00*/  ENDCOLLECTIVE ;  /* 0x000000000000791b */ /* 0x003fe20003800000 */
.L_x_5389:
[----:B------:R-:W-:Y:S01]  /*2fc10*/  IMAD.MOV.U32 R13, RZ, RZ, R19 ;  /* 0x000000ffff0d7224 */ /* 0x000fe200078e0013 */
[----:B------:R-:W-:Y:S01]  /*2fc20*/  MOV R12, 0x1 ;  /* 0x00000001000c7802 */ /* 0x000fe20000000f00 */
[----:B------:R-:W-:-:S07]  /*2fc30*/  IMAD.MOV.U32 R2, RZ, RZ, R14 ;  /* 0x000000ffff027224 */ /* 0x000fce00078e000e */
[----:B------:R-:W-:Y:S05]  /*2fc40*/  WARPSYNC.COLLECTIVE R15, `(.L_x_5390) ;  /* 0x000000000f087348 */ /* 0x000fea0003c00000 */
[----:B------:R0:W1:Y:S02]  /*2fc50*/  SHFL.IDX P6, R14, R13, R12, R11 ;  /* 0x0000000c0d0e7389 */ /* 0x00006400000c000b */
[----:B01----:R-:W-:Y:S01]  /*2fc60*/  ENDCOLLECTIVE ;  /* 0x000000000000791b */ /* 0x003fe20003800000 */
.L_x_5390:
        /* <DEDUP_REMOVED lines=16> */
.L_x_5391:
[----:B------:R-:W-:Y:S02]  /*2fd70*/  IMAD.MOV.U32 R13, RZ, RZ, R19 ;  /* 0x000000ffff0d7224 */ /* 0x000fe400078e0013 */
[----:B------:R-:W-:Y:S02]  /*2fd80*/  IMAD.MOV.U32 R12, RZ, RZ, 0x2 ;  /* 0x00000002ff0c7424 */ /* 0x000fe400078e00ff */
[----:B------:R-:W-:-:S07]  /*2fd90*/  IMAD.MOV.U32 R2, RZ, RZ, R14 ;  /* 0x000000ffff027224 */ /* 0x000fce00078e000e */
[----:B------:R-:W-:Y:S05]  /*2fda0*/  WARPSYNC.COLLECTIVE R15, `(.L_x_5392) ;  /* 0x000000000f087348 */ /* 0x000fea0003c00000 */
[----:B------:R0:W1:Y:S02]  /*2fdb0*/  SHFL.IDX P6, R14, R13, R12, R11 ;  /* 0x0000000c0d0e7389 */ /* 0x00006400000c000b */
[----:B01----:R-:W-:Y:S01]  /*2fdc0*/  ENDCOLLECTIVE ;  /* 0x000000000000791b */ /* 0x003fe20003800000 */
.L_x_5392:
        /* <DEDUP_REMOVED lines=16> */
.L_x_5393:
[----:B------:R-:W-:Y:S02]  /*2fed0*/  IMAD.MOV.U32 R13, RZ, RZ, R19 ;  /* 0x000000ffff0d7224 */ /* 0x000fe400078e0013 */
[----:B------:R-:W-:Y:S01]  /*2fee0*/  IMAD.MOV.U32 R12, RZ, RZ, 0x3 ;  /* 0x00000003ff0c7424 */ /* 0x000fe200078e00ff */
[----:B------:R-:W-:-:S07]  /*2fef0*/  MOV R2, R14 ;  /* 0x0000000e00027202 */ /* 0x000fce0000000f00 */
[----:B------:R-:W-:Y:S05]  /*2ff00*/  WARPSYNC.COLLECTIVE R15, `(.L_x_5394) ;  /* 0x000000000f087348 */ /* 0x000fea0003c00000 */
[----:B------:R0:W1:Y:S02]  /*2ff10*/  SHFL.IDX P6, R14, R13, R12, R11 ;  /* 0x0000000c0d0e7389 */ /* 0x00006400000c000b */
[----:B01----:R-:W-:Y:S01]  /*2ff20*/  ENDCOLLECTIVE ;  /* 0x000000000000791b */ /* 0x003fe20003800000 */
.L_x_5394:
        /* <DEDUP_REMOVED lines=16> */
.L_x_5395:
[----:B------:R-:W-:Y:S01]  /*30030*/  IMAD.MOV.U32 R13, RZ, RZ, R19 ;  /* 0x000000ffff0d7224 */ /* 0x000fe200078e0013 */
[----:B------:R-:W-:Y:S01]  /*30040*/  MOV R12, 0x4 ;  /* 0x00000004000c7802 */ /* 0x000fe20000000f00 */
[----:B------:R-:W-:-:S07]  /*30050*/  IMAD.MOV.U32 R2, RZ, RZ, R14 ;  /* 0x000000ffff027224 */ /* 0x000fce00078e000e */
[----:B------:R-:W-:Y:S05]  /*30060*/  WARPSYNC.COLLECTIVE R15, `(.L_x_5396) ;  /* 0x000000000f087348 */ /* 0x000fea0003c00000 */
[----:B------:R0:W1:Y:S02]  /*30070*/  SHFL.IDX P6, R14, R13, R12, R11 ;  /* 0x0000000c0d0e7389 */ /* 0x00006400000c000b */
[----:B01----:R-:W-:Y:S01]  /*30080*/  ENDCOLLECTIVE ;  /* 0x000000000000791b */ /* 0x003fe20003800000 */
.L_x_5396:
        /* <DEDUP_REMOVED lines=16> */
.L_x_5397:
[----:B------:R-:W-:Y:S02]  /*30190*/  IMAD.MOV.U32 R13, RZ, RZ, R19 ;  /* 0x000000ffff0d7224 */ /* 0x000fe400078e0013 */
[----:B------:R-:W-:Y:S02]  /*301a0*/  IMAD.MOV.U32 R12, RZ, RZ, 0x5 ;  /* 0x00000005ff0c7424 */ /* 0x000fe400078e00ff */
[----:B------:R-:W-:-:S07]  /*301b0*/  IMAD.MOV.U32 R2, RZ, RZ, R14 ;  /* 0x000000ffff027224 */ /* 0x000fce00078e000e */
[----:B------:R-:W-:Y:S05]  /*301c0*/  WARPSYNC.COLLECTIVE R15, `(.L_x_5398) ;  /* 0x000000000f087348 */ /* 0x000fea0003c00000 */
[----:B------:R0:W1:Y:S02]  /*301d0*/  SHFL.IDX P6, R14, R13, R12, R11 ;  /* 0x0000000c0d0e7389 */ /* 0x00006400000c000b */
[----:B01----:R-:W-:Y:S01]  /*301e0*/  ENDCOLLECTIVE ;  /* 0x000000000000791b */ /* 0x003fe20003800000 */
.L_x_5398:
        /* <DEDUP_REMOVED lines=13> */
.L_x_5399:
[----:B------:R-:W-:Y:S01]  /*302c0*/  @!PT LDS RZ, [RZ] ;  /* 0x00000000fffff984 */ /* 0x000fe20000000800 */
[----:B------:R-:W-:Y:S01]  /*302d0*/  @!PT LDS RZ, [RZ] ;  /* 0x00000000fffff984 */ /* 0x000fe20000000800 */
[----:B------:R-:W-:Y:S01]  /*302e0*/  @!PT LDS RZ, [RZ] ;  /* 0x00000000fffff984 */ /* 0x000fe20000000800 */
[----:B------:R0:W-:Y:S01]  /*302f0*/  LDGSTS.E.BYPASS.LTC128B.128 [R5+0x5400], desc[UR60][R2.64+0x80], !P0 ;  /* 0x0540008002057fae */ /* 0x0001e2000c101d7c */
[----:B------:R-:W-:-:S13]  /*30300*/  ISETP.LT.OR P0, PT, R7, 0x41, P1 ;  /* 0x000000410700780c */ /* 0x000fda0000f01670 */
[----:B------:R0:W-:Y:S01]  /*30310*/  LDGSTS.E.BYPASS.LTC128B.128 [R5+0x8400], desc[UR60][R2.64+0x100], !P0 ;  /* 0x0840010002057fae */ /* 0x0001e2000c101d7c */
[----:B------:R-:W-:Y:S05]  /*30320*/  BRA `(.L_x_5400) ;  /* 0xffffffa400b47947 */ /* 0x000fea000383ffff */
.L_x_5242:
[----:B0-----:R0:W1:Y:S02]  /*30330*/  SYNCS.PHASECHK.TRANS64.TRYWAIT P0, [R0+URZ+0x30860], R3 ;  /* 0x03086003000075a7 */ /* 0x001064000800017f */
[----:B-1----:R-:W-:Y:S05]  /*30340*/  @!P0 NANOSLEEP.SYNCS 0x989680 ;  /* 0x009896800000895d */ /* 0x002fea0003900000 */
[----:B------:R-:W1:Y:S02]  /*30350*/  @!P0 SYNCS.PHASECHK.TRANS64 P0, [R0+URZ+0x30860], R3 ;  /* 0x03086003000085a7 */ /* 0x000e64000800007f */
[----:B-1----:R-:W-:Y:S05]  /*30360*/  @!P0 BRA `(.L_x_5242) ;  /* 0xfffffffc00f08947 */ /* 0x002fea000383ffff */
[----:B------:R-:W-:Y:S05]  /*30370*/  BRA `(.L_x_5401) ;  /* 0xffffffa800d07947 */ /* 0x000fea000383ffff */
.L_x_5243:
[----:B------:R-:W-:Y:S01]  /*30380*/  BSSY B0, `(.L_x_5402) ;  /* 0x0000008000007945 */ /* 0x000fe20003800000 */
[----:B------:R-:W-:Y:S01]  /*30390*/  MOV R13, R19 ;  /* 0x00000013000d7202 */ /* 0x000fe20000000f00 */
[----:B------:R-:W-:Y:S02]  /*303a0*/  IMAD.MOV.U32 R12, RZ, RZ, RZ ;  /* 0x000000ffff0c7224 */ /* 0x000fe400078e00ff */
[----:B------:R-:W-:Y:S02]  /*303b0*/  IMAD.MOV.U32 R11, RZ, RZ, 0x181f ;  /* 0x0000181fff0b7424 */ /* 0x000fe400078e00ff */
[----:B------:R-:W-:-:S07]  /*303c0*/  IMAD.MOV.U32 R15, RZ, RZ, -0x1 ;  /* 0xffffffffff0f7424 */ /* 0x000fce00078e00ff */
[----:B0-2---:R-:W-:Y:S05]  /*303d0*/  WARPSYNC.COLLECTIVE R15, `(.L_x_5403) ;  /* 0x000000000f087348 */ /* 0x005fea0003c00000 */
[----:B--2---:R1:W2:Y:S02]  /*303e0*/  SHFL.IDX P6, R14, R13, R12, R11 ;  /* 0x0000000c0d0e7389 */ /* 0x0042a400000c000b */
[----:B012---:R-:W-:Y:S01]  /*303f0*/  ENDCOLLECTIVE ;  /* 0x000000000000791b */ /* 0x007fe20003800000 */
.L_x_5403:
[----:B------:R-:W-:Y:S05]  /*30400*/  BSYNC B0 ;  /* 0x0000000000007941 */ /* 0x000fea0003800000 */
.L_x_5402:
[----:B------:R-:W-:Y:S01]  /*30410*/  IMAD.MOV.U32 R13, RZ, RZ, R18 ;  /* 0x000000ffff0d7224 */ /* 0x000fe200078e0012 */
[----:B------:R-:W-:Y:S01]  /*30420*/  SHF.L.U32 R5, R33, 0x1, RZ ;  /* 0x0000000121057819 */ /* 0x000fe200000006ff */
        /* <DEDUP_REMOVED lines=8> */
.L_x_5404:
[----:B------:R-:W-:Y:S02]  /*304b0*/  ULDC UR4, c[0x0][0x2f4] ;  /* 0x0000bd0000047ab9 */ /* 0x000fe40000000800 */
        /* <DEDUP_REMOVED lines=12> */
.L_x_5405:
        /* <DEDUP_REMOVED lines=13> */
.L_x_5406:
[----:B------:R-:W-:Y:S01]  /*30650*/  IMAD.MOV.U32 R13, RZ, RZ, R19 ;  /* 0x000000ffff0d7224 */ /* 0x000fe200078e0013 */
[----:B------:R-:W-:Y:S02]  /*30660*/  MOV R12, 0x2 ;  /* 0x00000002000c7802 */ /* 0x000fe40000000f00 */
[----:B------:R-:W-:-:S13]  /*30670*/  IADD3 R2, P4, R14, R5, RZ ;  /* 0x000000050e027210 */ /* 0x000fda0007f9e0ff */
[----:B------:R-:W-:Y:S05]  /*30680*/  WARPSYNC.COLLECTIVE R15, `(.L_x_5407) ;  /* 0x000000000f087348 */ /* 0x000fea0003c00000 */
[----:B------:R0:W1:Y:S02]  /*30690*/  SHFL.IDX P6, R14, R13, R12, R11 ;  /* 0x0000000c0d0e7389 */ /* 0x00006400000c000b */
[----:B01----:R-:W-:Y:S01]  /*306a0*/  ENDCOLLECTIVE ;  /* 0x000000000000791b */ /* 0x003fe20003800000 */
.L_x_5407:
        /* <DEDUP_REMOVED lines=15> */
.L_x_5408:
[----:B------:R-:W-:Y:S02]  /*307a0*/  IMAD.MOV.U32 R13, RZ, RZ, R19 ;  /* 0x000000ffff0d7224 */ /* 0x000fe400078e0013 */
[----:B------:R-:W-:Y:S01]  /*307b0*/  IMAD.MOV.U32 R12, RZ, RZ, 0x3 ;  /* 0x00000003ff0c7424 */ /* 0x000fe200078e00ff */
[----:B------:R-:W-:-:S13]  /*307c0*/  IADD3 R2, P4, R14, R5, RZ ;  /* 0x000000050e027210 */ /* 0x000fda0007f9e0ff */
[----:B------:R-:W-:Y:S05]  /*307d0*/  WARPSYNC.COLLECTIVE R15, `(.L_x_5409) ;  /* 0x000000000f087348 */ /* 0x000fea0003c00000 */
[----:B------:R0:W1:Y:S02]  /*307e0*/  SHFL.IDX P6, R14, R13, R12, R11 ;  /* 0x0000000c0d0e7389 */ /* 0x00006400000c000b */
[----:B01----:R-:W-:Y:S01]  /*307f0*/  ENDCOLLECTIVE ;  /* 0x000000000000791b */ /* 0x003fe20003800000 */
.L_x_5409:
        /* <DEDUP_REMOVED lines=15> */
.L_x_5410:
[----:B------:R-:W-:Y:S01]  /*308f0*/  MOV R13, R19 ;  /* 0x00000013000d7202 */ /* 0x000fe20000000f00 */
[----:B------:R-:W-:Y:S01]  /*30900*/  IMAD.MOV.U32 R12, RZ, RZ, 0x4 ;  /* 0x00000004ff0c7424 */ /* 0x000fe200078e00ff */
[----:B------:R-:W-:-:S13]  /*30910*/  IADD3 R2, P4, R14, R5, RZ ;  /* 0x000000050e027210 */ /* 0x000fda0007f9e0ff */
[----:B------:R-:W-:Y:S05]  /*30920*/  WARPSYNC.COLLECTIVE R15, `(.L_x_5411) ;  /* 0x000000000f087348 */ /* 0x000fea0003c00000 */
[----:B------:R0:W1:Y:S02]  /*30930*/  SHFL.IDX P6, R14, R13, R12, R11 ;  /* 0x0000000c0d0e7389 */ /* 0x00006400000c000b */
[----:B01----:R-:W-:Y:S01]  /*30940*/  ENDCOLLECTIVE ;  /* 0x000000000000791b */ /* 0x003fe20003800000 */
.L_x_5411:
        /* <DEDUP_REMOVED lines=15> */
.L_x_5412:
[----:B------:R-:W-:Y:S02]  /*30a40*/  IMAD.MOV.U32 R13, RZ, RZ, R19 ;  /* 0x000000ffff0d7224 */ /* 0x000fe400078e0013 */
[----:B------:R-:W-:Y:S01]  /*30a50*/  IMAD.MOV.U32 R12, RZ, RZ, 0x5 ;  /* 0x00000005ff0c7424 */ /* 0x000fe200078e00ff */
[----:B------:R-:W-:-:S13]  /*30a60*/  IADD3 R2, P4, R14, R5, RZ ;  /* 0x000000050e027210 */ /* 0x000fda0007f9e0ff */
[----:B------:R-:W-:Y:S05]  /*30a70*/  WARPSYNC.COLLECTIVE R15, `(.L_x_5413) ;  /* 0x000000000f087348 */ /* 0x000fea0003c00000 */
[----:B------:R0:W1:Y:S02]  /*30a80*/  SHFL.IDX P6, R14, R13, R12, R11 ;  /* 0x0000000c0d0e7389 */ /* 0x00006400000c000b */
[----:B01----:R-:W-:Y:S01]  /*30a90*/  ENDCOLLECTIVE ;  /* 0x000000000000791b */ /* 0x003fe20003800000 */
.L_x_5413:
        /* <DEDUP_REMOVED lines=14> */
.L_x_5414:
[----:B------:R-:W-:Y:S05]  /*30b80*/  BRA `(.L_x_5415) ;  /* 0xffffffa400d47947 */ /* 0x000fea000383ffff */
.L_x_5248:
[----:B------:R-:W-:Y:S01]  /*30b90*/  BSSY B0, `(.L_x_5416) ;  /* 0x0000008000007945 */ /* 0x000fe20003800000 */
[----:B------:R-:W-:Y:S01]  /*30ba0*/  MOV R13, R24 ;  /* 0x00000018000d7202 */ /* 0x000fe20000000f00 */
[----:B0-----:R-:W-:Y:S02]  /*30bb0*/  IMAD.MOV.U32 R12, RZ, RZ, RZ ;  /* 0x000000ffff0c7224 */ /* 0x001fe400078e00ff */
[----:B------:R-:W-:Y:S02]  /*30bc0*/  IMAD.MOV.U32 R11, RZ, RZ, 0x1f ;  /* 0x0000001fff0b7424 */ /* 0x000fe400078e00ff */
[----:B------:R-:W-:-:S07]  /*30bd0*/  IMAD.MOV.U32 R15, RZ, RZ, -0x1 ;  /* 0xffffffffff0f7424 */ /* 0x000fce00078e00ff */
[----:B-1----:R-:W-:Y:S05]  /*30be0*/  WARPSYNC.COLLECTIVE R15, `(.L_x_5417) ;  /* 0x000000000f087348 */ /* 0x002fea0003c00000 */
[----:B------:R0:W2:Y:S02]  /*30bf0*/  SHFL.IDX P6, R14, R13, R12, R11 ;  /* 0x0000000c0d0e7389 */ /* 0x0000a400000c000b */
[----:B012---:R-:W-:Y:S01]  /*30c00*/  ENDCOLLECTIVE ;  /* 0x000000000000791b */ /* 0x007fe20003800000 */
.L_x_5417:
[----:B------:R-:W-:Y:S05]  /*30c10*/  BSYNC B0 ;  /* 0x0000000000007941 */ /* 0x000fea0003800000 */
.L_x_5416:
        /* <DEDUP_REMOVED lines=9> */
.L_x_5418:
[----:B------:R-:W-:Y:S02]  /*30cb0*/  ULDC UR4, c[0x0][0xc3c] ;  /* 0x00030f0000047ab9 */ /* 0x000fe40000000800 */
[----:B------:R-:W-:-:S13]  /*30cc0*/  ISETP.GE.OR P1, PT, R9, UR4, !P0 ;  /* 0x0000000409007c0c */ /* 0x000fda000c726670 */
[----:B------:R-:W0:Y:S08]  /*30cd0*/  @!P1 LDC.64 R2, c[0x0][0xc80] ;  /* 0x00032000ff029b82 */ /* 0x000e300000000a00 */
[----:B------:R-:W1:Y:S01]  /*30ce0*/  @!P1 LDC.64 R4, c[0x0][0xc78] ;  /* 0x00031e00ff049b82 */ /* 0x000e620000000a00 */
[----:B------:R-:W-:Y:S01]  /*30cf0*/  IMAD.MOV.U32 R25, RZ, RZ, RZ ;  /* 0x000000ffff197224 */ /* 0x000fe200078e00ff */
        /* <DEDUP_REMOVED lines=19> */
.L_x_5419:
[----:B------:R-:W-:Y:S02]  /*30e30*/  MOV R12, 0x2 ;  /* 0x00000002000c7802 */ /* 0x000fe40000000f00 */
[----:B------:R-:W-:-:S05]  /*30e40*/  SEL R14, R14, RZ, P1 ;  /* 0x000000ff0e0e7207 */ /* 0x000fca0000800000 */
[----:B------:R-:W-:-:S04]  /*30e50*/  IMAD.IADD R5, R13, 0x1, R14 ;  /* 0x000000010d057824 */ /* 0x000fc800078e020e */
[----:B------:R-:W-:-:S07]  /*30e60*/  IMAD.MOV.U32 R13, RZ, RZ, R5 ;  /* 0x000000ffff0d7224 */ /* 0x000fce00078e0005 */
[----:B------:R-:W-:Y:S05]  /*30e70*/  WARPSYNC.COLLECTIVE R15, `(.L_x_5420) ;  /* 0x000000000f087348 */ /* 0x000fea0003c00000 */
[----:B------:R0:W1:Y:S02]  /*30e80*/  SHFL.UP P6, R14, R13, R12, R11 ;  /* 0x0400000c0d0e7389 */ /* 0x00006400000c000b */
[----:B01----:R-:W-:Y:S01]  /*30e90*/  ENDCOLLECTIVE ;  /* 0x000000000000791b */ /* 0x003fe20003800000 */
.L_x_5420:
[----:B------:R-:W-:Y:S01]  /*30ea0*/  IMAD.MOV.U32 R12, RZ, RZ, 0x4 ;  /* 0x00000004ff0c7424 */ /* 0x000fe200078e00ff */
[----:B------:R-:W-:-:S05]  /*30eb0*/  SEL R2, R14, RZ, P2 ;  /* 0x000000ff0e027207 */ /* 0x000fca0001000000 */
[----:B------:R-:W-:-:S04]  /*30ec0*/  IMAD.IADD R2, R5, 0x1, R2 ;  /* 0x0000000105027824 */ /* 0x000fc800078e0202 */
[----:B------:R-:W-:-:S07]  /*30ed0*/  IMAD.MOV.U32 R13, RZ, RZ, R2 ;  /* 0x000000ffff0d7224 */ /* 0x000fce00078e0002 */
[----:B------:R-:W-:Y:S05]  /*30ee0*/  WARPSYNC.COLLECTIVE R15, `(.L_x_5421) ;  /* 0x000000000f087348 */ /* 0x000fea0003c00000 */
[----:B------:R0:W1:Y:S02]  /*30ef0*/  SHFL.UP P6, R14, R13, R12, R11 ;  /* 0x0400000c0d0e7389 */ /* 0x00006400000c000b */
[----:B01----:R-:W-:Y:S01]  /*30f00*/  ENDCOLLECTIVE ;  /* 0x000000000000791b */ /* 0x003fe20003800000 */
.L_x_5421:
[----:B------:R-:W-:Y:S01]  /*30f10*/  IMAD.MOV.U32 R12, RZ, RZ, 0x8 ;  /* 0x00000008ff0c7424 */ /* 0x000fe200078e00ff */
[----:B------:R-:W-:-:S05]  /*30f20*/  SEL R3, R14, RZ, P3 ;  /* 0x000000ff0e037207 */ /* 0x000fca0001800000 */
[----:B------:R-:W-:-:S04]  /*30f30*/  IMAD.IADD R3, R2, 0x1, R3 ;  /* 0x0000000102037824 */ /* 0x000fc800078e0203 */
[----:B------:R-:W-:-:S07]  /*30f40*/  IMAD.MOV.U32 R13, RZ, RZ, R3 ;  /* 0x000000ffff0d7224 */ /* 0x000fce00078e0003 */
[----:B------:R-:W-:Y:S05]  /*30f50*/  WARPSYNC.COLLECTIVE R15, `(.L_x_5422) ;  /* 0x000000000f087348 */ /* 0x000fea0003c00000 */
[----:B------:R0:W1:Y:S02]  /*30f60*/  SHFL.UP P6, R14, R13, R12, R11 ;  /* 0x0400000c0d0e7389 */ /* 0x00006400000c000b */
[----:B01----:R-:W-:Y:S01]  /*30f70*/  ENDCOLLECTIVE ;  /* 0x000000000000791b */ /* 0x003fe20003800000 */
.L_x_5422:
[----:B------:R-:W-:Y:S02]  /*30f80*/  MOV R12, 0x10 ;  /* 0x00000010000c7802 */ /* 0x000fe40000000f00 */
[----:B------:R-:W-:-:S05]  /*30f90*/  SEL R14, R14, RZ, P4 ;  /* 0x000000ff0e0e7207 */ /* 0x000fca0002000000 */
[----:B------:R-:W-:-:S04]  /*30fa0*/  IMAD.IADD R5, R3, 0x1, R14 ;  /* 0x0000000103057824 */ /* 0x000fc800078e020e */
[----:B------:R-:W-:-:S07]  /*30fb0*/  IMAD.MOV.U32 R13, RZ, RZ, R5 ;  /* 0x000000ffff0d7224 */ /* 0x000fce00078e0005 */
[----:B------:R-:W-:Y:S05]  /*30fc0*/  WARPSYNC.COLLECTIVE R15, `(.L_x_5423) ;  /* 0x000000000f087348 */ /* 0x000fea0003c00000 */
[----:B------:R0:W1:Y:S02]  /*30fd0*/  SHFL.UP P6, R14, R13, R12, R11 ;  /* 0x0400000c0d0e7389 */ /* 0x00006400000c000b */
[----:B01----:R-:W-:Y:S01]  /*30fe0*/  ENDCOLLECTIVE ;  /* 0x000000000000791b */ /* 0x003fe20003800000 */
.L_x_5423:
        /* <DEDUP_REMOVED lines=8> */
.L_x_5424:
[----:B------:R-:W-:Y:S05]  /*31070*/  BRA `(.L_x_5425) ;  /* 0xffffffa400e87947 */ /* 0x000fea000383ffff */
.L_x_5251:
[----:B------:R-:W-:Y:S01]  /*31080*/  BSSY B0, `(.L_x_5426) ;  /* 0x0000007000007945 */ /* 0x000fe20003800000 */
[----:B------:R-:W-:Y:S02]  /*31090*/  IMAD.MOV.U32 R12, RZ, RZ, 0x1 ;  /* 0x00000001ff0c7424 */ /* 0x000fe400078e00ff */
[----:B------:R-:W-:Y:S02]  /*310a0*/  IMAD.MOV.U32 R11, RZ, RZ, RZ ;  /* 0x000000ffff0b7224 */ /* 0x000fe400078e00ff */
[----:B------:R-:W-:-:S07]  /*310b0*/  IMAD.MOV.U32 R15, RZ, RZ, -0x1 ;  /* 0xffffffffff0f7424 */ /* 0x000fce00078e00ff */
[----:B------:R-:W-:Y:S05]  /*310c0*/  WARPSYNC.COLLECTIVE R15, `(.L_x_5427) ;  /* 0x000000000f087348 */ /* 0x000fea0003c00000 */
[----:B------:R0:W1:Y:S02]  /*310d0*/  SHFL.UP P6, R14, R13, R12, R11 ;  /* 0x0400000c0d0e7389 */ /* 0x00006400000c000b */
[----:B01----:R-:W-:Y:S01]  /*310e0*/  ENDCOLLECTIVE ;  /* 0x000000000000791b */ /* 0x003fe20003800000 */
.L_x_5427:
[----:B------:R-:W-:Y:S05]  /*310f0*/  BSYNC B0 ;  /* 0x0000000000007941 */ /* 0x000fea0003800000 */
.L_x_5426:
        /* <DEDUP_REMOVED lines=8> */
.L_x_5428:
[----:B------:R-:W-:Y:S01]  /*31180*/  IMAD.MOV.U32 R12, RZ, RZ, 0x4 ;  /* 0x00000004ff0c7424 */ /* 0x000fe200078e00ff */
[----:B------:R-:W-:-:S05]  /*31190*/  SEL R2, R14, RZ, P2 ;  /* 0x000000ff0e027207 */ /* 0x000fca0001000000 */
[----:B------:R-:W-:-:S04]  /*311a0*/  IMAD.IADD R2, R13, 0x1, R2 ;  /* 0x000000010d027824 */ /* 0x000fc800078e0202 */
[----:B------:R-:W-:-:S07]  /*311b0*/  IMAD.MOV.U32 R13, RZ, RZ, R2 ;  /* 0x000000ffff0d7224 */ /* 0x000fce00078e0002 */
[----:B------:R-:W-:Y:S05]  /*311c0*/  WARPSYNC.COLLECTIVE R15, `(.L_x_5429) ;  /* 0x000000000f087348 */ /* 0x000fea0003c00000 */
[----:B------:R0:W1:Y:S02]  /*311d0*/  SHFL.UP P6, R14, R13, R12, R11 ;  /* 0x0400000c0d0e7389 */ /* 0x00006400000c000b */
[----:B01----:R-:W-:Y:S01]  /*311e0*/  ENDCOLLECTIVE ;  /* 0x000000000000791b */ /* 0x003fe20003800000 */
.L_x_5429:
[----:B------:R-:W-:Y:S02]  /*311f0*/  MOV R12, 0x8 ;  /* 0x00000008000c7802 */ /* 0x000fe40000000f00 */
[----:B------:R-:W-:-:S05]  /*31200*/  SEL R3, R14, RZ, P3 ;  /* 0x000000ff0e037207 */ /* 0x000fca0001800000 */
[----:B------:R-:W-:-:S04]  /*31210*/  IMAD.IADD R3, R2, 0x1, R3 ;  /* 0x0000000102037824 */ /* 0x000fc800078e0203 */
[----:B------:R-:W-:-:S07]  /*31220*/  IMAD.MOV.U32 R13, RZ, RZ, R3 ;  /* 0x000000ffff0d7224 */ /* 0x000fce00078e0003 */
[----:B------:R-:W-:Y:S05]  /*31230*/  WARPSYNC.COLLECTIVE R15, `(.L_x_5430) ;  /* 0x000000000f087348 */ /* 0x000fea0003c00000 */
[----:B------:R0:W1:Y:S02]  /*31240*/  SHFL.UP P6, R14, R13, R12, R11 ;  /* 0x0400000c0d0e7389 */ /* 0x00006400000c000b */
[----:B01----:R-:W-:Y:S01]  /*31250*/  ENDCOLLECTIVE ;  /* 0x000000000000791b */ /* 0x003fe20003800000 */
.L_x_5430:
[----:B------:R-:W-:Y:S01]  /*31260*/  IMAD.MOV.U32 R12, RZ, RZ, 0x10 ;  /* 0x00000010ff0c7424 */ /* 0x000fe200078e00ff */
[----:B------:R-:W-:-:S05]  /*31270*/  SEL R14, R14, RZ, P4 ;  /* 0x000000ff0e0e7207 */ /* 0x000fca0002000000 */
[----:B------:R-:W-:-:S04]  /*31280*/  IMAD.IADD R5, R3, 0x1, R14 ;  /* 0x0000000103057824 */ /* 0x000fc800078e020e */
[----:B------:R-:W-:-:S07]  /*31290*/  IMAD.MOV.U32 R13, RZ, RZ, R5 ;  /* 0x000000ffff0d7224 */ /* 0x000fce00078e0005 */
[----:B------:R-:W-:Y:S05]  /*312a0*/  WARPSYNC.COLLECTIVE R15, `(.L_x_5431) ;  /* 0x000000000f087348 */ /* 0x000fea0003c00000 */
[----:B------:R0:W1:Y:S02]  /*312b0*/  SHFL.UP P6, R14, R13, R12, R11 ;  /* 0x0400000c0d0e7389 */ /* 0x00006400000c000b */
[----:B01----:R-:W-:Y:S01]  /*312c0*/  ENDCOLLECTIVE ;  /* 0x000000000000791b */ /* 0x003fe20003800000 */
.L_x_5431:
        /* <DEDUP_REMOVED lines=8> */
.L_x_5432:
[----:B------:R-:W-:Y:S05]  /*31350*/  BRA `(.L_x_5433) ;  /* 0xffffffa400d47947 */ /* 0x000fea000383ffff */
.L_x_5253:
[----:B------:R-:W-:Y:S01]  /*31360*/  BSSY B0, `(.L_x_5434) ;  /* 0x0000006000007945 */ /* 0x000fe20003800000 */
[----:B------:R-:W-:Y:S01]  /*31370*/  PLOP3.LUT P6, PT, P6, PT, PT, 0x8, 0x0 ;  /* 0x000000000000781c */ /* 0x000fe200037ce170 */
[----:B------:R-:W-:-:S12]  /*31380*/  IMAD.MOV.U32 R15, RZ, RZ, -0x1 ;  /* 0xffffffffff0f7424 */ /* 0x000fd800078e00ff */
[----:B0-----:R-:W-:Y:S05]  /*31390*/  WARPSYNC.COLLECTIVE R15, `(.L_x_5435) ;  /* 0x000000000f087348 */ /* 0x001fea0003c00000 */
[----:B------:R-:W-:Y:S01]  /*313a0*/  VOTE.ANY R14, PT, P6 ;  /* 0x00000000000e7806 */ /* 0x000fe200030e0100 */
[----:B0-----:R-:W-:Y:S06]  /*313b0*/  ENDCOLLECTIVE ;  /* 0x000000000000791b */ /* 0x001fec0003800000 */
.L_x_5435:
[----:B------:R-:W-:Y:S05]  /*313c0*/  BSYNC B0 ;  /* 0x0000000000007941 */ /* 0x000fea0003800000 */
.L_x_5434:
        /* <DEDUP_REMOVED lines=8> */
.L_x_5436:
[----:B------:R-:W-:Y:S02]  /*31450*/  IMAD.IADD R27, R12, 0x1, R27 ;  /* 0x000000010c1b7824 */ /* 0x000fe400078e021b */
[----:B------:R-:W-:Y:S02]  /*31460*/  IMAD.MOV.U32 R13, RZ, RZ, R4 ;  /* 0x000000ffff0d7224 */ /* 0x000fe400078e0004 */
[----:B------:R-:W-:-:S07]  /*31470*/  IMAD.MOV.U32 R25, RZ, RZ, R14 ;  /* 0x000000ffff197224 */ /* 0x000fce00078e000e */
[----:B------:R-:W-:Y:S05]  /*31480*/  WARPSYNC.COLLECTIVE R15, `(.L_x_5437) ;  /* 0x000000000f087348 */ /* 0x000fea0003c00000 */
[----:B------:R0:W1:Y:S02]  /*31490*/  SHFL.IDX P6, R14, R13, R12, R11 ;  /* 0x0000000c0d0e7389 */ /* 0x00006400000c000b */
[----:B01----:R-:W-:Y:S01]  /*314a0*/  ENDCOLLECTIVE ;  /* 0x000000000000791b */ /* 0x003fe20003800000 */
.L_x_5437:
[----:B------:R-:W-:Y:S01]  /*314b0*/  IMAD.MOV.U32 R4, RZ, RZ, R14 ;  /* 0x000000ffff047224 */ /* 0x000fe200078e000e */
[----:B------:R-:W-:Y:S06]  /*314c0*/  BRA `(.L_x_5438) ;  /* 0xffffffa400b87947 */ /* 0x000fec000383ffff */
.L_x_5255:
[----:B------:R-:W-:Y:S01]  /*314d0*/  BSSY B0, `(.L_x_5439) ;  /* 0x0000007000007945 */ /* 0x000fe20003800000 */
[----:B------:R-:W-:Y:S01]  /*314e0*/  IMAD.MOV.U32 R13, RZ, RZ, R2 ;  /* 0x000000ffff0d7224 */ /* 0x000fe200078e0002 */
[----:B------:R-:W-:Y:S01]  /*314f0*/  MOV R11, 0x1f ;  /* 0x0000001f000b7802 */ /* 0x000fe20000000f00 */
[----:B------:R-:W-:-:S07]  /*31500*/  IMAD.MOV.U32 R15, RZ, RZ, -0x1 ;  /* 0xffffffffff0f7424 */ /* 0x000fce00078e00ff */
[----:B0-23--:R-:W-:Y:S05]  /*31510*/  WARPSYNC.COLLECTIVE R15, `(.L_x_5440) ;  /* 0x000000000f087348 */ /* 0x00dfea0003c00000 */
[----:B------:R1:W4:Y:S02]  /*31520*/  SHFL.IDX P6, R14, R13, R12, R11 ;  /* 0x0000000c0d0e7389 */ /* 0x00032400000c000b */
[----:B01234-:R-:W-:Y:S01]  /*31530*/  ENDCOLLECTIVE ;  /* 0x000000000000791b */ /* 0x01ffe20003800000 */
.L_x_5440:
[----:B------:R-:W-:Y:S05]  /*31540*/  BSYNC B0 ;  /* 0x0000000000007941 */ /* 0x000fea0003800000 */
.L_x_5439:
[----:B------:R-:W-:Y:S01]  /*31550*/  IMAD.MOV.U32 R6, RZ, RZ, R14 ;  /* 0x000000ffff067224 */ /* 0x000fe200078e000e */
[----:B------:R-:W-:Y:S06]  /*31560*/  BRA `(.L_x_5254) ;  /* 0xffffffa400a87947 */ /* 0x000fec000383ffff */
.L_x_5261:
[----:B0-----:R0:W3:Y:S02]  /*31570*/  SYNCS.PHASECHK.TRANS64.TRYWAIT P0, [R5+URZ+0x30820], R0 ;  /* 0x03082000050075a7 */ /* 0x0010e4000800017f */
[----:B---3--:R-:W-:Y:S05]  /*31580*/  @!P0 NANOSLEEP.SYNCS 0x989680 ;  /* 0x009896800000895d */ /* 0x008fea0003900000 */
[----:B------:R-:W3:Y:S02]  /*31590*/  @!P0 SYNCS.PHASECHK.TRANS64 P0, [R5+URZ+0x30820], R0 ;  /* 0x03082000050085a7 */ /* 0x000ee4000800007f */
[----:B---3--:R-:W-:Y:S05]  /*315a0*/  @!P0 BRA `(.L_x_5261) ;  /* 0xfffffffc00f08947 */ /* 0x008fea000383ffff */
[----:B------:R-:W-:Y:S05]  /*315b0*/  BRA `(.L_x_5441) ;  /* 0xffffffb000007947 */ /* 0x000fea000383ffff */
.L_x_5262:
        /* <DEDUP_REMOVED lines=11> */
.L_x_5443:
[----:B------:R-:W-:Y:S05]  /*31670*/  BSYNC B0 ;  /* 0x0000000000007941 */ /* 0x000fea0003800000 */
.L_x_5442:
[----:B------:R-:W-:Y:S05]  /*31680*/  BRA `(.L_x_5444) ;  /* 0xffffffac00e87947 */ /* 0x000fea000383ffff */
.L_x_5263:
[----:B------:R-:W-:Y:S01]  /*31690*/  BSSY B0, `(.L_x_5445) ;  /* 0x0000006000007945 */ /* 0x000fe20003800000 */
[----:B------:R-:W-:-:S07]  /*316a0*/  IMAD.MOV.U32 R15, RZ, RZ, -0x1 ;  /* 0xffffffffff0f7424 */ /* 0x000fce00078e00ff */
[----:B012---:R-:W-:Y:S05]  /*316b0*/  WARPSYNC.COLLECTIVE R15, `(.L_x_5446) ;  /* 0x000000000f0c7348 */ /* 0x007fea0003c00000 */
[----:B------:R-:W-:Y:S02]  /*316c0*/  ELECT P6, UR62, PT ;  /* 0x00000000003e782f */ /* 0x000fe400038c0000 */
[----:B------:R-:W-:Y:S01]  /*316d0*/  MOV R14, UR62 ;  /* 0x0000003e000e7c02 */ /* 0x000fe20008000f00 */
[----:B012---:R-:W-:Y:S10]  /*316e0*/  ENDCOLLECTIVE ;  /* 0x000000000000791b */ /* 0x007ff40003800000 */
.L_x_5446:
[----:B------:R-:W-:Y:S05]  /*316f0*/  BSYNC B0 ;  /* 0x0000000000007941 */ /* 0x000fea0003800000 */
.L_x_5445:
[----:B------:R-:W-:Y:S05]  /*31700*/  BRA `(.L_x_5447) ;  /* 0xffffffac00dc7947 */ /* 0x000fea000383ffff */
.L_x_5265:
[----:B0-----:R0:W3:Y:S02]  /*31710*/  SYNCS.PHASECHK.TRANS64.TRYWAIT P1, [R3+URZ+0x30840], R2 ;  /* 0x03084002030075a7 */ /* 0x0010e4000802017f */
[----:B---3--:R-:W-:Y:S05]  /*31720*/  @!P1 NANOSLEEP.SYNCS 0x989680 ;  /* 0x009896800000995d */ /* 0x008fea0003900000 */
[----:B------:R-:W3:Y:S02]  /*31730*/  @!P1 SYNCS.PHASECHK.TRANS64 P1, [R3+URZ+0x30840], R2 ;  /* 0x03084002030095a7 */ /* 0x000ee4000802007f */
[----:B---3--:R-:W-:Y:S05]  /*31740*/  @!P1 BRA `(.L_x_5265) ;  /* 0xfffffffc00f09947 */ /* 0x008fea000383ffff */
[----:B------:R-:W-:Y:S05]  /*31750*/  BRA `(.L_x_5448) ;  /* 0xffffffb000047947 */ /* 0x000fea000383ffff */
.L_x_5267:
[----:B---3--:R3:W4:Y:S02]  /*31760*/  SYNCS.PHASECHK.TRANS64.TRYWAIT P1, [R23+URZ+0x30840], R0 ;  /* 0x03084000170075a7 */ /* 0x008724000802017f */
[----:B----4-:R-:W-:Y:S05]  /*31770*/  @!P1 NANOSLEEP.SYNCS 0x989680 ;  /* 0x009896800000995d */ /* 0x010fea0003900000 */
[----:B------:R-:W4:Y:S02]  /*31780*/  @!P1 SYNCS.PHASECHK.TRANS64 P1, [R23+URZ+0x30840], R0 ;  /* 0x03084000170095a7 */ /* 0x000f24000802007f */
[----:B----4-:R-:W-:Y:S05]  /*31790*/  @!P1 BRA `(.L_x_5267) ;  /* 0xfffffffc00f09947 */ /* 0x010fea000383ffff */
[----:B------:R-:W-:Y:S05]  /*317a0*/  BRA `(.L_x_5449) ;  /* 0xffffffb000107947 */ /* 0x000fea000383ffff */
.L_x_5269:
[----:B----4-:R4:W0:Y:S02]  /*317b0*/  SYNCS.PHASECHK.TRANS64.TRYWAIT P1, [R3+URZ+0x30860], R2 ;  /* 0x03086002030075a7 */ /* 0x010824000802017f */
[----:B0-----:R-:W-:Y:S05]  /*317c0*/  @!P1 NANOSLEEP.SYNCS 0x989680 ;  /* 0x009896800000995d */ /* 0x001fea0003900000 */
[----:B------:R-:W0:Y:S02]  /*317d0*/  @!P1 SYNCS.PHASECHK.TRANS64 P1, [R3+URZ+0x30860], R2 ;  /* 0x03086002030095a7 */ /* 0x000e24000802007f */
[----:B0-----:R-:W-:Y:S05]  /*317e0*/  @!P1 BRA `(.L_x_5269) ;  /* 0xfffffffc00f09947 */ /* 0x001fea000383ffff */
[----:B------:R-:W-:Y:S05]  /*317f0*/  BRA `(.L_x_5450) ;  /* 0xffffffb0000c7947 */ /* 0x000fea000383ffff */
.L_x_5451:
        /* <DEDUP_REMOVED lines=16> */
.L_x_15983:


//--------------------- .text._ZN7cutlass13device_kernelIN5flash11enable_sm90INS1_16FlashAttnFwdSm90INS1_25CollectiveMainloopFwdSm90ILi2EN4cute5tupleIJNS5_1CILi1EEES8_S8_EEENS6_IJNS7_ILi128EEENS7_ILi96EEENS7_ILi192EEEEEELi192ENS_6half_tEfNS_4arch4Sm90ELb1ELb0ELb0ELb0ELb1ELb0ELb0ELb1ELb1ELb1ELb1ELb0EEENS1_21CollectiveEpilogueFwdINS6_IJSA_SC_SB_EEES9_SE_SG_Li256ELb0ELb1ELb1ELb0EEENS1_19SingleTileSchedulerILb0ELb1ELb1ELi128EEEEEEEEEvNT_6ParamsE --------------------------
	.section	.text._ZN7cutlass13device_kernelIN5flash11enable_sm90INS1_16FlashAttnFwdSm90INS1_25CollectiveMainloopFwdSm90ILi2EN4cute5tupleIJNS5_1CILi1EEES8_S8_EEENS6_IJNS7_ILi128EEENS7_ILi96EEENS7_ILi192EEEEEELi192ENS_6half_tEfNS_4arch4Sm90ELb1ELb0ELb0ELb0ELb1ELb0ELb0ELb1ELb1ELb1ELb1ELb0EEENS1_21CollectiveEpilogueFwdINS6_IJSA_SC_SB_EEES9_SE_SG_Li256ELb0ELb1ELb1ELb0EEENS1_19SingleTileSchedulerILb0ELb1ELb1ELi128EEEEEEEEEvNT_6ParamsE,"ax",@progbits
	.align	128
.text._ZN7cutlass13device_kernelIN5flash11enable_sm90INS1_16FlashAttnFwdSm90INS1_25CollectiveMainloopFwdSm90ILi2EN4cute5tupleIJNS5_1CILi1EEES8_S8_EEENS6_IJNS7_ILi128EEENS7_ILi96EEENS7_ILi192EEEEEELi192ENS_6half_tEfNS_4arch4Sm90ELb1ELb0ELb0ELb0ELb1ELb0ELb0ELb1ELb1ELb1ELb1ELb0EEENS1_21CollectiveEpilogueFwdINS6_IJSA_SC_SB_EEES9_SE_SG_Li256ELb0ELb1ELb1ELb0EEENS1_19SingleTileSchedulerILb0ELb1ELb1ELi128EEEEEEEEEvNT_6ParamsE:
        .type           _ZN7cutlass13device_kernelIN5flash11enable_sm90INS1_16FlashAttnFwdSm90INS1_25CollectiveMainloopFwdSm90ILi2EN4cute5tupleIJNS5_1CILi1EEES8_S8_EEENS6_IJNS7_ILi128EEENS7_ILi96EEENS7_ILi192EEEEEELi192ENS_6half_tEfNS_4arch4Sm90ELb1ELb0ELb0ELb0ELb1ELb0ELb0ELb1ELb1ELb1ELb1ELb0EEENS1_21CollectiveEpilogueFwdINS6_IJSA_SC_SB_EEES9_SE_SG_Li256ELb0ELb1ELb1ELb0EEENS1_19SingleTileSchedulerILb0ELb1ELb1ELi128EEEEEEEEEvNT_6ParamsE,@function
        .size           _ZN7cutlass13device_kernelIN5flash11enable_sm90INS1_16FlashAttnFwdSm90INS1_25CollectiveMainloopFwdSm90ILi2EN4cute5tupleIJNS5_1CILi1EEES8_S8_EEENS6_IJNS7_ILi128EEENS7_ILi96EEENS7_ILi192EEEEEELi192ENS_6half_tEfNS_4arch4Sm90ELb1ELb0ELb0ELb0ELb1ELb0ELb0ELb1ELb1ELb1ELb1ELb0EEENS1_21CollectiveEpilogueFwdINS6_IJSA_SC_SB_EEES9_SE_SG_Li256ELb0ELb1ELb1ELb0EEENS1_19SingleTileSchedulerILb0ELb1ELb1ELi128EEEEEEEEEvNT_6ParamsE,(.L_x_15984 - _ZN7cutlass13device_kernelIN5flash11enable_sm90INS1_16FlashAttnFwdSm90INS1_25CollectiveMainloopFwdSm90ILi2EN4cute5tupleIJNS5_1CILi1EEES8_S8_EEENS6_IJNS7_ILi128EEENS7_ILi96EEENS7_ILi192EEEEEELi192ENS_6half_tEfNS_4arch4Sm90ELb1ELb0ELb0ELb0ELb1ELb0ELb0ELb1ELb1ELb1ELb1ELb0EEENS1_21CollectiveEpilogueFwdINS6_IJSA_SC_SB_EEES9_SE_SG_Li256ELb0ELb1ELb1ELb0EEENS1_19SingleTileSchedulerILb0ELb1ELb1ELi128EEEEEEEEEvNT_6ParamsE)
        .other          _ZN7cutlass13device_kernelIN5flash11enable_sm90INS1_16FlashAttnFwdSm90INS1_25CollectiveMainloopFwdSm90ILi2EN4cute5tupleIJNS5_1CILi1EEES8_S8_EEENS6_IJNS7_ILi128EEENS7_ILi96EEENS7_ILi192EEEEEELi192ENS_6half_tEfNS_4arch4Sm90ELb1ELb0ELb0ELb0ELb1ELb0ELb0ELb1ELb1ELb1ELb1ELb0EEENS1_21CollectiveEpilogueFwdINS6_IJSA_SC_SB_EEES9_SE_SG_Li256ELb0ELb1ELb1ELb0EEENS1_19SingleTileSchedulerILb0ELb1ELb1ELi128EEEEEEEEEvNT_6ParamsE,@"STO_CUDA_ENTRY STV_DEFAULT"
_ZN7cutlass13device_kernelIN5flash11enable_sm90INS1_16FlashAttnFwdSm90INS1_25CollectiveMainloopFwdSm90ILi2EN4cute5tupleIJNS5_1CILi1EEES8_S8_EEENS6_IJNS7_ILi128EEENS7_ILi96EEENS7_ILi192EEEEEELi192ENS_6half_tEfNS_4arch4Sm90ELb1ELb0ELb0ELb0ELb1ELb0ELb0ELb1ELb1ELb1ELb1ELb0EEENS1_21CollectiveEpilogueFwdINS6_IJSA_SC_SB_EEES9_SE_SG_Li256ELb0ELb1ELb1ELb0EEENS1_19SingleTileSchedulerILb0ELb1ELb1ELi128EEEEEEEEEvNT_6ParamsE:
        /* <DEDUP_REMOVED lines=45> */
.L_x_5452:
        /* <DEDUP_REMOVED lines=22> */
.L_x_5453:
        /* <DEDUP_REMOVED lines=18> */
.L_x_5454:
        /* <DEDUP_REMOVED lines=22> */
.L_x_5455:
        /* <DEDUP_REMOVED lines=23> */
.L_x_5456:
        /* <DEDUP_REMOVED lines=11> */
.L_x_5459:
        /* <DEDUP_REMOVED lines=31> */
[----:B------:R-:W-:Y:S01]  /*0ac0*/  MOV R17, UR4 ;  /* 0x0000000400117c02 */ /* 0x000fe20008000f00 */
[----:B------:R-:W-:Y:S01]  /*0ad0*/  USEL UR10, UR6, 0x1, UP0 ;  /* 0x00000001060a7887 */ /* 0x000fe20008000000 */
[----:B------:R-:W-:Y:S01]  /*0ae0*/  @UP1 ULDC UR9, c[0x0][0x450] ;  /* 0x0001140000091ab9 */ /* 0x000fe20000000800 */
[----:B------:R-:W-:Y:S02]  /*0af0*/  USHF.R.U32.HI UR11, URZ, 0x10, UR8 ;  /* 0x000000103f0b7899 */ /* 0x000fe40008011608 */
[----:B------:R-:W-:Y:S02]  /*0b00*/  UIMAD UR7, UR10, UR42, UR7 ;  /* 0x0000002a0a0772a4 */ /* 0x000fe4000f8e0207 */
[----:B------:R-:W-:Y:S01]  /*0b10*/  IMAD.U32 R16, RZ, RZ, UR10 ;  /* 0x0000000aff107e24 */ /* 0x000fe2000f8e00ff */
        /* <DEDUP_REMOVED lines=26> */
[----:B------:R-:W-:Y:S01]  /*0cc0*/  MOV R4, UR6 ;  /* 0x0000000600047c02 */ /* 0x000fe20008000f00 */
[----:B------:R-:W-:Y:S01]  /*0cd0*/  ULOP3.LUT UR6, UR6, UR11, URZ, 0x3c, !UPT ;  /* 0x0000000b06067292 */ /* 0x000fe2000f8e3c3f */
[----:B------:R-:W-:Y:S02]  /*0ce0*/  R2UR UR12, R0 ;  /* 0x00000000000c72ca */ /* 0x000fe400000e0000 */
[----:B------:R-:W-:Y:S02]  /*0cf0*/  IABS R4, R4 ;  /* 0x0000000400047213 */ /* 0x000fe40000000000 */
[----:B------:R-:W-:-:S03]  /*0d00*/  IABS R5, R3 ;  /* 0x0000000300057213 */ /* 0x000fc60000000000 */
        /* <DEDUP_REMOVED lines=24> */
.L_x_5461:
[----:B------:R-:W-:Y:S01]  /*0e90*/  UIMAD UR6, UR7, UR4, URZ ;  /* 0x00000004070672a4 */ /* 0x000fe2000f8e023f */
[----:B------:R-:W-:Y:S01]  /*0ea0*/  IMAD.U32 R0, RZ, RZ, UR10 ;  /* 0x0000000aff007e24 */ /* 0x000fe2000f8e00ff */
[----:B------:R-:W-:Y:S01]  /*0eb0*/  MOV R3, UR4 ;  /* 0x0000000400037c02 */ /* 0x000fe20008000f00 */
[----:B------:R-:W-:Y:S01]  /*0ec0*/  VIADD R22, R25, 0xffffff80 ;  /* 0xffffff8019167836 */ /* 0x000fe20000000000 */
[----:B------:R-:W-:Y:S02]  /*0ed0*/  R2UR UR5, R16 ;  /* 0x00000000100572ca */ /* 0x000fe400000e0000 */
[----:B------:R-:W-:Y:S02]  /*0ee0*/  CS2R R118, SRZ ;  /* 0x0000000000767805 */ /* 0x000fe4000001ff00 */
[----:B------:R-:W-:Y:S01]  /*0ef0*/  VIADDMNMX R0, R3, UR6, R0, PT ;  /* 0x0000000603007c46 */ /* 0x000fe2000b800100 */
[----:B------:R-:W-:Y:S01]  /*0f00*/  IMAD.U32 R18, RZ, RZ, UR6 ;  /* 0x00000006ff127e24 */ /* 0x000fe2000f8e00ff */
[----:B------:R-:W-:-:S02]  /*0f10*/  PLOP3.LUT P0, PT, PT, PT, PT, 0x80, 0x0 ;  /* 0x000000000000781c */ /* 0x000fc40003f0f070 */
[----:B------:R-:W-:Y:S02]  /*0f20*/  CS2R R116, SRZ ;  /* 0x0000000000747805 */ /* 0x000fe4000001ff00 */
[----:B------:R-:W-:Y:S01]  /*0f30*/  R2UR UR60, R0 ;  /* 0x00000000003c72ca */ /* 0x000fe200000e0000 */
[----:B------:R-:W-:Y:S01]  /*0f40*/  IMAD.MOV.U32 R0, RZ, RZ, RZ ;  /* 0x000000ffff007224 */ /* 0x000fe200078e00ff */
[----:B------:R-:W-:Y:S02]  /*0f50*/  MOV R3, RZ ;  /* 0x000000ff00037202 */ /* 0x000fe40000000f00 */
[----:B------:R-:W-:Y:S02]  /*0f60*/  CS2R R114, SRZ ;  /* 0x0000000000727805 */ /* 0x000fe4000001ff00 */
[----:B------:R-:W-:Y:S02]  /*0f70*/  CS2R R112, SRZ ;  /* 0x0000000000707805 */ /* 0x000fe4000001ff00 */
[----:B------:R-:W-:-:S02]  /*0f80*/  CS2R R110, SRZ ;  /* 0x00000000006e7805 */ /* 0x000fc4000001ff00 */
[----:B------:R-:W-:Y:S01]  /*0f90*/  CS2R R108, SRZ ;  /* 0x00000000006c7805 */ /* 0x000fe2000001ff00 */
[----:B------:R-:W-:Y:S01]  /*0fa0*/  UIMAD UR42, UR5, UR42, URZ ;  /* 0x0000002a052a72a4 */ /* 0x000fe2000f8e023f */
        /* <DEDUP_REMOVED lines=44> */
[----:B------:R-:W-:Y:S06]  /*1270*/  @!P1 BRA `(.L_x_5462) ;  /* 0x0000007800c89947 */ /* 0x000fec0003800000 */
[----:B------:R-:W-:Y:S01]  /*1280*/  SHF.R.S32.HI R23, RZ, 0x1f, R22 ;  /* 0x0000001fff177819 */ /* 0x000fe20000011416 */
[----:B------:R-:W1:Y:S01]  /*1290*/  S2UR UR6, SR_CgaCtaId ;  /* 0x00000000000679c3 */ /* 0x000e620000008800 */
[----:B------:R-:W-:Y:S02]  /*12a0*/  UMOV UR39, 0x400 ;  /* 0x0000040000277882 */ /* 0x000fe40000000000 */
[----:B------:R-:W-:-:S04]  /*12b0*/  LEA.HI R72, R23, R22, RZ, 0x7 ;  /* 0x0000001617487211 */ /* 0x000fc800078f38ff */
[----:B------:R-:W-:-:S05]  /*12c0*/  SHF.R.S32.HI R73, RZ, 0x7, R72 ;  /* 0x00000007ff497819 */ /* 0x000fca0000011448 */
[----:B------:R-:W2:Y:S01]  /*12d0*/  SHFL.IDX PT, R0, R73, RZ, 0x1f ;  /* 0x00001fff49007589 */ /* 0x000ea200000e0000 */
[----:B-1----:R-:W-:-:S04]  /*12e0*/  ULEA UR39, UR6, UR39, 0x18 ;  /* 0x0000002706277291 */ /* 0x002fc8000f8ec03f */
[----:B------:R-:W-:-:S04]  /*12f0*/  UIADD3 UR6, UR39, 0x12400, URZ ;  /* 0x0001240027067890 */ /* 0x000fc8000fffe03f */
[----:B------:R-:W-:Y:S01]  /*1300*/  ULOP3.LUT UP0, URZ, UR6, 0x1bf, URZ, 0xc0, !UPT ;  /* 0x000001bf063f7892 */ /* 0x000fe2000f80c03f */
[----:B--2---:R-:W-:-:S05]  /*1310*/  R2UR UR4, R0 ;  /* 0x00000000000472ca */ /* 0x004fca00000e0000 */
        /* <DEDUP_REMOVED lines=12> */
[----:B0-----:R0:W1:Y:S01]  /*13e0*/  LDC.64 R2, c[0x4][R0] ;  /* 0x0100000000027b82 */ /* 0x0010620000000a00 */
        /* <DEDUP_REMOVED lines=11> */
.L_x_5463:
[----:B------:R-:W-:-:S04]  /*14a0*/  SHF.L.U32 R0, RZ, 0x1f, RZ ;  /* 0x0000001fff007819 */ /* 0x000fc800000006ff */
[----:B------:R-:W1:Y:S02]  /*14b0*/  SYNCS.PHASECHK.TRANS64.TRYWAIT P0, [UR39+0x30800], R0 ;  /* 0x03080000ff0075a7 */ /* 0x000e640008000167 */
[----:B-1----:R-:W-:Y:S05]  /*14c0*/  @!P0 BRA `(.L_x_5464) ;  /* 0x000000d400248947 */ /* 0x002fea0003800000 */
.L_x_5549:
[----:B0-----:R-:W2:Y:S02]  /*14d0*/  LDL R2, [R1+0x4] ;  /* 0x0000040001027983 */ /* 0x001ea40000100800 */
[----:B--2---:R-:W-:-:S13]  /*14e0*/  R2UR UR4, R2 ;  /* 0x00000000020472ca */ /* 0x004fda00000e0000 */
[----:B------:R-:W-:-:S06]  /*14f0*/  ULOP3.LUT UR4, UR4, 0x1, URZ, 0xfc, !UPT ;  /* 0x0000000104047892 */ /* 0x000fcc000f8efc3f */
[----:B------:R-:W-:-:S05]  /*1500*/  IMAD.U32 R2, RZ, RZ, UR4 ;  /* 0x00000004ff027e24 */ /* 0x000fca000f8e00ff */
[----:B------:R-:W-:-:S13]  /*1510*/  ISETP.NE.AND P0, PT, R2, 0x3, PT ;  /* 0x000000030200780c */ /* 0x000fda0003f05270 */
[----:B------:R-:W-:Y:S05]  /*1520*/  @!P0 BRA `(.L_x_5465) ;  /* 0x0000000000048947 */ /* 0x000fea0003800000 */
[----:B------:R-:W-:Y:S01]  /*1530*/  BPT.TRAP 0x1 ;  /* 0x000000040000795c */ /* 0x000fe20000300000 */
.L_x_5465:
[----:B------:R0:W2:Y:S01]  /*1540*/  SYNCS.PHASECHK.TRANS64.TRYWAIT P1, [UR39+0x30830], R0 ;  /* 0x03083000ff0075a7 */ /* 0x0000a20008020167 */
[----:B------:R-:W-:Y:S05]  /*1550*/  @!P0 BRA `(.L_x_5466) ;  /* 0x0000000000048947 */ /* 0x000fea0003800000 */
[----:B------:R-:W-:Y:S01]  /*1560*/  BPT.TRAP 0x1 ;  /* 0x000000040000795c */ /* 0x000fe20000300000 */
.L_x_5466:
[----:B------:R-:W-:-:S05]  /*1570*/  IMAD.U32 R6, RZ, RZ, UR40 ;  /* 0x00000028ff067e24 */ /* 0x000fca000f8e00ff */
[----:B------:R-:W-:Y:S01]  /*1580*/  LOP3.LUT R6, R6, 0x10000, RZ, 0xfc, !PT ;  /* 0x0001000006067812 */ /* 0x000fe200078efcff */
[----:B--2---:R-:W-:Y:S06]  /*1590*/  @P1 BRA `(.L_x_5467) ;  /* 0x0000000000081947 */ /* 0x004fec0003800000 */
[----:B------:R-:W2:Y:S02]  /*15a0*/  SYNCS.PHASECHK.TRANS64.TRYWAIT P1, [UR39+0x30830], R0 ;  /* 0x03083000ff0075a7 */ /* 0x000ea40008020167 */
[----:B--2---:R-:W-:Y:S05]  /*15b0*/  @!P1 BRA `(.L_x_5468) ;  /* 0x000000d400009947 */ /* 0x004fea0003800000 */
.L_x_5467:
[----:B------:R-:W-:Y:S05]  /*15c0*/  WARPSYNC.ALL ;  /* 0x0000000000007948 */ /* 0x000fea0003800000 */
[----:B------:R-:W-:Y:S01]  /*15d0*/  MOV R7, 0x40000040 ;  /* 0x4000004000077802 */ /* 0x000fe20000000f00 */
[----:B------:R-:W-:Y:S01]  /*15e0*/  UIADD3 UR4, UR39, 0x1e400, URZ ;  /* 0x0001e40027047890 */ /* 0x000fe2000fffe03f */
        /* <DEDUP_REMOVED lines=14> */
[----:B------:R-:W-:Y:S01]  /*16d0*/  IMAD.U32 R10, RZ, RZ, UR18 ;  /* 0x00000012ff0a7e24 */ /* 0x000fe2000f8e00ff */
[----:B------:R-:W-:Y:S01]  /*16e0*/  UMOV UR10, UR18 ;  /* 0x00000012000a7c82 */ /* 0x000fe20008000000 */
[----:B------:R-:W-:Y:S01]  /*16f0*/  UMOV UR25, 0x40000040 ;  /* 0x4000004000197882 */ /* 0x000fe20000000000 */
[----:B------:R-:W-:Y:S01]  /*1700*/  HGMMA.64x96x16.F32 R24, gdesc[UR8], RZ, !UPT, gsb0 ;  /* 0x01600000081879f0 */ /* 0x000fe2000c0008ff */
[----:B------:R-:W-:Y:S01]  /*1710*/  R2UR UR10, R6 ;  /* 0x00000000060a72ca */ /* 0x000fe200000e0000 */
[----:B------:R-:W-:Y:S01]  /*1720*/  UMOV UR9, 0x40000040 ;  /* 0x4000004000097882 */ /* 0x000fe20000000000 */
[----:B------:R-:W-:Y:S01]  /*1730*/  UMOV UR29, 0x40000040 ;  /* 0x40000040001d7882 */ /* 0x000fe20000000000 */
[----:B------:R-:W-:Y:S01]  /*1740*/  UMOV UR5, UR9 ;  /* 0x0000000900057c82 */ /* 0x000fe20008000000 */
[----:B------:R-:W-:Y:S01]  /*1750*/  UMOV UR33, 0x40000040 ;  /* 0x4000004000217882 */ /* 0x000fe20000000000 */
[----:B------:R-:W-:Y:S01]  /*1760*/  UMOV UR41, 0x40000040 ;  /* 0x4000004000297882 */ /* 0x000fe20000000000 */
[----:B------:R-:W-:Y:S01]  /*1770*/  UMOV UR45, 0x40000040 ;  /* 0x40000040002d7882 */ /* 0x000fe20000000000 */
[----:B------:R-:W-:Y:S01]  /*1780*/  UMOV UR49, 0x40000040 ;  /* 0x4000004000317882 */ /* 0x000fe20000000000 */
[----:B------:R-:W-:-:S05]  /*1790*/  UMOV UR53, 0x40000040 ;  /* 0x4000004000357882 */ /* 0x000fca0000000000 */
        /* <DEDUP_REMOVED lines=8> */
[----:B------:R-:W-:Y:S02]  /*1820*/  UIADD3 UR40, UR10, 0x800, URZ ;  /* 0x000008000a287890 */ /* 0x000fe4000fffe03f */
[----:B------:R-:W-:Y:S02]  /*1830*/  UIADD3 UR44, UR10, 0x802, URZ ;  /* 0x000008020a2c7890 */ /* 0x000fe4000fffe03f */
[----:B------:R-:W-:Y:S02]  /*1840*/  UIADD3 UR48, UR10, 0x804, URZ ;  /* 0x000008040a307890 */ /* 0x000fe4000fffe03f */
[----:B------:R-:W-:Y:S01]  /*1850*/  UIADD3 UR52, UR10, 0x806, URZ ;  /* 0x000008060a347890 */ /* 0x000fe2000fffe03f */
        /* <DEDUP_REMOVED lines=72> */
.L_x_5469:
[----:B-1----:R-:W-:Y:S01]  /*1ce0*/  LOP3.LUT R3, R72, 0xffffff80, RZ, 0xc0, !PT ;  /* 0xffffff8048037812 */ /* 0x002fe200078ec0ff */
        /* <DEDUP_REMOVED lines=8> */
[----:B------:R-:W1:Y:S01]  /*1d70*/  S2UR UR14, SR_CgaCtaId ;  /* 0x00000000000e79c3 */ /* 0x000e620000008800 */
[----:B0-----:R-:W-:Y:S01]  /*1d80*/  SHF.R.S32.HI R0, RZ, 0x1f, R3 ;  /* 0x0000001fff007819 */ /* 0x001fe20000011403 */
[----:B------:R-:W-:Y:S01]  /*1d90*/  UIADD3 UR6, UR39, 0x30840, URZ ;  /* 0x0003084027067890 */ /* 0x000fe2000fffe03f */
[----:B------:R-:W-:Y:S01]  /*1da0*/  LOP3.LUT R8, R8, 0x3fffffe, RZ, 0xc0, !PT ;  /* 0x03fffffe08087812 */ /* 0x000fe200078ec0ff */
[----:B------:R-:W-:Y:S01]  /*1db0*/  IMAD.IADD R23, R22, 0x1, -R23 ;  /* 0x0000000116177824 */ /* 0x000fe200078e0a17 */
[CC--:B------:R-:W-:Y:S01]  /*1dc0*/  LEA.HI R2, R0.reuse, R3.reuse, RZ, 0x2 ;  /* 0x0000000300027211 */ /* 0x0c0fe200078f10ff */
[----:B------:R-:W-:Y:S01]  /*1dd0*/  UISETP.NE.AND UP0, UPT, UR4, URZ, UPT ;  /* 0x0000003f0400728c */ /* 0x000fe2000bf05270 */
[----:B------:R-:W-:-:S02]  /*1de0*/  LEA.HI R4, R0, R3, RZ, 0x5 ;  /* 0x0000000300047211 */ /* 0x000fc400078f28ff */
[----:B------:R-:W-:Y:S02]  /*1df0*/  CS2R R118, SRZ ;  /* 0x0000000000767805 */ /* 0x000fe4000001ff00 */
[--C-:B------:R-:W-:Y:S02]  /*1e00*/  SHF.R.S32.HI R0, RZ, 0x2, R2.reuse ;  /* 0x00000002ff007819 */ /* 0x100fe40000011402 */
[----:B------:R-:W-:Y:S02]  /*1e10*/  CS2R R116, SRZ ;  /* 0x0000000000747805 */ /* 0x000fe4000001ff00 */
[----:B------:R-:W-:Y:S02]  /*1e20*/  SHF.R.S32.HI R5, RZ, 0x1f, R2 ;  /* 0x0000001fff057819 */ /* 0x000fe40000011402 */
[----:B------:R-:W-:Y:S02]  /*1e30*/  CS2R R114, SRZ ;  /* 0x0000000000727805 */ /* 0x000fe4000001ff00 */
[----:B------:R-:W-:-:S02]  /*1e40*/  SHF.R.S32.HI R4, RZ, 0x5, R4 ;  /* 0x00000005ff047819 */ /* 0x000fc40000011404 */
[----:B------:R-:W-:Y:S02]  /*1e50*/  CS2R R112, SRZ ;  /* 0x0000000000707805 */ /* 0x000fe4000001ff00 */
[----:B------:R-:W-:Y:S02]  /*1e60*/  LEA.HI R5, R5, R0, RZ, 0x3 ;  /* 0x0000000005057211 */ /* 0x000fe400078f18ff */
[----:B------:R-:W-:Y:S02]  /*1e70*/  CS2R R110, SRZ ;  /* 0x00000000006e7805 */ /* 0x000fe4000001ff00 */
[----:B------:R-:W-:Y:S01]  /*1e80*/  LEA.HI R9, R23, R23, RZ, 0x1 ;  /* 0x0000001717097211 */ /* 0x000fe200078f08ff */
[----:B------:R-:W-:Y:S01]  /*1e90*/  @UP0 ULDC UR4, c[0x0][0x44c] ;  /* 0x0001130000040ab9 */ /* 0x000fe20000000800 */
[----:B------:R-:W-:Y:S01]  /*1ea0*/  LEA R11, R4, UR38, 0x4 ;  /* 0x00000026040b7c11 */ /* 0x000fe2000f8e20ff */
[----:B------:R-:W-:Y:S01]  /*1eb0*/  @UP0 ULDC UR10, c[0x0][0x450] ;  /* 0x00011400000a0ab9 */ /* 0x000fe20000000800 */
[----:B------:R-:W-:-:S02]  /*1ec0*/  LOP3.LUT R5, R5, 0xfffffff8, RZ, 0xc0, !PT ;  /* 0xfffffff805057812 */ /* 0x000fc400078ec0ff */
[----:B------:R-:W-:Y:S02]  /*1ed0*/  CS2R R108, SRZ ;  /* 0x00000000006c7805 */ /* 0x000fe4000001ff00 */
[----:B------:R-:W-:Y:S01]  /*1ee0*/  IADD3 R8, R73, -R8, RZ ;  /* 0x8000000849087210 */ /* 0x000fe20007ffe0ff */
[----:B-1----:R-:W-:Y:S01]  /*1ef0*/  UPRMT UR6, UR14, 0x654, UR6 ;  /* 0x000006540e067896 */ /* 0x002fe20008000006 */
[----:B------:R-:W-:Y:S02]  /*1f00*/  LOP3.LUT R4, R9, 0x1ffffffe, RZ, 0xc0, !PT ;  /* 0x1ffffffe09047812 */ /* 0x000fe400078ec0ff */
[----:B------:R-:W-:Y:S02]  /*1f10*/  CS2R R106, SRZ ;  /* 0x00000000006a7805 */ /* 0x000fe4000001ff00 */
[----:B------:R-:W-:Y:S02]  /*1f20*/  IADD3 R5, R11, R0, -R5 ;  /* 0x000000000b057210 */ /* 0x000fe40007ffe805 */
[----:B------:R-:W-:-:S02]  /*1f30*/  CS2R R104, SRZ ;  /* 0x0000000000687805 */ /* 0x000fc4000001ff00 */
[----:B------:R-:W-:Y:S01]  /*1f40*/  PLOP3.LUT P1, PT, PT, PT, UP0, 0x80, 0x0 ;  /* 0x000000000000781c */ /* 0x000fe20003f2f008 */
[----:B------:R-:W-:Y:S01]  /*1f50*/  IMAD.IADD R4, R23, 0x1, -R4 ;  /* 0x0000000117047824 */ /* 0x000fe200078e0a04 */
[----:B------:R-:W-:Y:S01]  /*1f60*/  PLOP3.LUT P2, PT, PT, PT, UP0, 0x80, 0x0 ;  /* 0x000000000000781c */ /* 0x000fe20003f4f008 */
[----:B------:R-:W-:Y:S01]  /*1f70*/  IMAD R5, R8, 0x40, R5 ;  /* 0x0000004008057824 */ /* 0x000fe200078e0205 */
[----:B------:R-:W-:Y:S01]  /*1f80*/  LOP3.LUT R12, R2, 0x7ffffffc, RZ, 0xc0, !PT ;  /* 0x7ffffffc020c7812 */ /* 0x000fe200078ec0ff */
[----:B------:R-:W-:Y:S01]  /*1f90*/  SYNCS.ARRIVE.TRANS64.RED.A1T0 RZ, [UR6], RZ ;  /* 0x000000ffffff79a7 */ /* 0x000fe20008100406 */
[----:B------:R-:W-:Y:S01]  /*1fa0*/  MOV R8, UR42 ;  /* 0x0000002a00087c02 */ /* 0x000fe20008000f00 */
[----:B------:R-:W-:Y:S01]  /*1fb0*/  IMAD R11, R4, 0x8, R5 ;  /* 0x00000008040b7824 */ /* 0x000fe200078e0205 */
[----:B------:R-:W-:Y:S01]  /*1fc0*/  R2UR UR11, R18 ;  /* 0x00000000120b72ca */ /* 0x000fe200000e0000 */
[----:B------:R-:W-:Y:S01]  /*1fd0*/  IMAD.IADD R12, R3, 0x1, -R12 ;  /* 0x00000001030c7824 */ /* 0x000fe200078e0a0c */
[----:B------:R-:W-:Y:S01]  /*1fe0*/  UMOV UR6, URZ ;  /* 0x0000003f00067c82 */ /* 0x000fe20008000000 */
[----:B------:R-:W-:Y:S01]  /*1ff0*/  IMAD.U32 R3, RZ, RZ, UR5 ;  /* 0x00000005ff037e24 */ /* 0x000fe2000f8e00ff */
[----:B------:R-:W-:Y:S01]  /*2000*/  MOV R0, R11 ;  /* 0x0000000b00007202 */ /* 0x000fe20000000f00 */
[----:B------:R-:W-:Y:S01]  /*2010*/  @P1 IMAD.HI.U32 R4, R11, UR4, RZ ;  /* 0x000000040b041c27 */ /* 0x000fe2000f8e00ff */
[----:B------:R-:W-:-:S03]  /*2020*/  @UP0 ULDC UR4, c[0x0][0x450] ;  /* 0x0001140000040ab9 */ /* 0x000fc60000000800 */
[----:B------:R-:W-:Y:S01]  /*2030*/  IMAD R3, R12, -0x2, R3 ;  /* 0xfffffffe0c037824 */ /* 0x000fe200078e0203 */
[----:B------:R-:W-:Y:S01]  /*2040*/  @P2 SHF.R.U32.HI R0, RZ, UR4, R4 ;  /* 0x00000004ff002c19 */ /* 0x000fe20008011604 */
[----:B------:R-:W-:Y:S02]  /*2050*/  UIMAD UR4, UR60, -0x60, UR42 ;  /* 0xffffffa03c0478a4 */ /* 0x000fe4000f8e022a */
[----:B------:R-:W-:Y:S01]  /*2060*/  UIADD3 UR60, UR60, -0x2, URZ ;  /* 0xfffffffe3c3c7890 */ /* 0x000fe2000fffe03f */
[----:B------:R-:W-:Y:S01]  /*2070*/  IADD3 R3, R3, -UR7, R8 ;  /* 0x8000000703037c10 */ /* 0x000fe2000fffe008 */
[----:B------:R-:W0:Y:S01]  /*2080*/  SHFL.IDX PT, R4, R0, 0x1, 0x1c1f ;  /* 0x003c1f0000047f89 */ /* 0x000e2200000e0000 */
[----:B------:R-:W-:-:S03]  /*2090*/  UIADD3 UR4, UR4, 0x60, URZ ;  /* 0x0000006004047890 */ /* 0x000fc6000fffe03f */
[----:B------:R-:W1:Y:S03]  /*20a0*/  SHFL.IDX PT, R0, R0, RZ, 0x1c1f ;  /* 0x001c1fff00007589 */ /* 0x000e6600000e0000 */
[----:B------:R-:W-:Y:S01]  /*20b0*/  IMAD.U32 R5, RZ, RZ, UR4 ;  /* 0x00000004ff057e24 */ /* 0x000fe2000f8e00ff */
[----:B------:R-:W-:-:S03]  /*20c0*/  ULDC UR4, c[0x0][0x988] ;  /* 0x0002620000047ab9 */ /* 0x000fc60000000800 */
[----:B------:R-:W-:-:S05]  /*20d0*/  IMAD R2, R12, -0x2, R5 ;  /* 0xfffffffe0c027824 */ /* 0x000fca00078e0205 */
        /* <DEDUP_REMOVED lines=9> */
[C---:B------:R-:W-:Y:S02]  /*2170*/  ISETP.GT.AND P2, PT, R4.reuse, 0x10, PT ;  /* 0x000000100400780c */ /* 0x040fe40003f44270 */
[----:B------:R-:W-:Y:S02]  /*2180*/  FSEL R75, R31, -INF , P1 ;  /* 0xff8000001f4b7808 */ /* 0x000fe40000800000 */
[----:B------:R-:W-:Y:S02]  /*2190*/  FMNMX.FTZ R8, R73, R8, !PT ;  /* 0x0000000849087209 */ /* 0x000fe40007810000 */
        /* <DEDUP_REMOVED lines=57> */
[----:B------:R-:W-:Y:S02]  /*2530*/  FSEL R71, R71, -INF , P1 ;  /* 0xff80000047477808 */ /* 0x000fe40000800000 */
[----:B------:R-:W-:Y:S02]  /*2540*/  FMNMX.FTZ R8, R103, R8, !PT ;  /* 0x0000000867087209 */ /* 0x000fe40007810000 */
[----:B-1----:R-:W-:Y:S01]  /*2550*/  VIADDMNMX R3, R0, R3, R2, PT ;  /* 0x0000000300037246 */ /* 0x002fe20003800102 */
[----:B------:R-:W-:Y:S01]  /*2560*/  IMAD.U32 R2, RZ, RZ, UR4 ;  /* 0x00000004ff027e24 */ /* 0x000fe2000f8e00ff */
[----:B------:R-:W-:Y:S01]  /*2570*/  FMNMX.FTZ R8, R71, R8, !PT ;  /* 0x0000000847087209 */ /* 0x000fe20007810000 */
[----:B------:R-:W-:Y:S01]  /*2580*/  @UP0 ULDC UR4, c[0x0][0x44c] ;  /* 0x0001130000040ab9 */ /* 0x000fe20000000800 */
[C---:B------:R-:W-:Y:S01]  /*2590*/  ISETP.GT.AND P1, PT, R3.reuse, RZ, PT ;  /* 0x000000ff0300720c */ /* 0x040fe20003f24270 */
[----:B------:R-:W-:Y:S01]  /*25a0*/  UIMAD.WIDE.U32 UR4, UR38, UR4, URZ ;  /* 0x00000004260472a5 */ /* 0x000fe2000f8e003f */
[C---:B------:R-:W-:Y:S01]  /*25b0*/  ISETP.GT.AND P2, PT, R3.reuse, 0x1, PT ;  /* 0x000000010300780c */ /* 0x040fe20003f44270 */
[----:B------:R-:W0:Y:S01]  /*25c0*/  SHFL.BFLY PT, R9, R8, 0x2, 0x1f ;  /* 0x0c401f0008097f89 */ /* 0x000e2200000e0000 */
[----:B------:R-:W-:Y:S01]  /*25d0*/  ISETP.GT.AND P3, PT, R3, 0x8, PT ;  /* 0x000000080300780c */ /* 0x000fe20003f64270 */
[----:B------:R-:W-:Y:S01]  /*25e0*/  @UP0 USHF.R.U32.HI UR38, URZ, UR10, UR5 ;  /* 0x0000000a3f260299 */ /* 0x000fe20008011605 */
[----:B------:R-:W-:-:S02]  /*25f0*/  FSEL R25, R25, -INF , P2 ;  /* 0xff80000019197808 */ /* 0x000fc40001000000 */
[----:B------:R-:W-:Y:S01]  /*2600*/  FSEL R13, R28, -INF , P3 ;  /* 0xff8000001c0d7808 */ /* 0x000fe20001800000 */
[----:B------:R-:W-:Y:S01]  /*2610*/  UIADD3 UR4, UR38, -UR7, UR42 ;  /* 0x8000000726047290 */ /* 0x000fe2000fffe02a */
[C---:B------:R-:W-:Y:S02]  /*2620*/  ISETP.GT.AND P2, PT, R3.reuse, 0x10, PT ;  /* 0x000000100300780c */ /* 0x040fe40003f44270 */
[----:B------:R-:W-:Y:S01]  /*2630*/  ISETP.GT.AND P3, PT, R3, 0x18, PT ;  /* 0x000000180300780c */ /* 0x000fe20003f64270 */
[----:B------:R-:W-:Y:S01]  /*2640*/  UIMAD.WIDE UR4, UR4, 0x2aaaaaab, URZ ;  /* 0x2aaaaaab040478a5 */ /* 0x000fe2000f8e023f */
[----:B------:R-:W-:Y:S02]  /*2650*/  FSEL R15, R32, -INF , P2 ;  /* 0xff800000200f7808 */ /* 0x000fe40001000000 */
[----:B------:R-:W-:Y:S01]  /*2660*/  FSEL R21, R36, -INF , P3 ;  /* 0xff80000024157808 */ /* 0x000fe20001800000 */
[----:B------:R-:W-:-:S04]  /*2670*/  USHF.R.U32.HI UR4, URZ, 0x1f, UR5 ;  /* 0x0000001f3f047899 */ /* 0x000fc80008011605 */
[----:B------:R-:W-:-:S04]  /*2680*/  ULEA.HI.SX32 UR4, UR5, UR4, 0x1c ;  /* 0x0000000405047291 */ /* 0x000fc8000f8fe23f */
[----:B------:R-:W-:Y:S01]  /*2690*/  UISETP.LT.AND UP0, UPT, UR11, UR4, UPT ;  /* 0x000000040b00728c */ /* 0x000fe2000bf01270 */
[----:B0-----:R-:W-:-:S03]  /*26a0*/  FMNMX.FTZ R14, R8, R9, !PT ;  /* 0x00000009080e7209 */ /* 0x001fc60007810000 */
[----:B------:R-:W-:Y:S02]  /*26b0*/  USEL UR61, UR11, UR4, !UP0 ;  /* 0x000000040b3d7287 */ /* 0x000fe4000c000000 */
[----:B------:R-:W0:Y:S02]  /*26c0*/  SHFL.BFLY PT, R9, R14, 0x1, 0x1f ;  /* 0x0c201f000e097f89 */ /* 0x000e2400000e0000 */
[----:B------:R-:W-:Y:S01]  /*26d0*/  UISETP.GE.AND UP0, UPT, UR60, UR61, UPT ;  /* 0x0000003d3c00728c */ /* 0x000fe2000bf06270 */
[----:B------:R-:W-:Y:S01]  /*26e0*/  UMOV UR4, URZ ;  /* 0x0000003f00047c82 */ /* 0x000fe20008000000 */
[----:B0-----:R-:W-:Y:S02]  /*26f0*/  FMNMX.FTZ R4, R14, R9, !PT ;  /* 0x000000090e047209 */ /* 0x001fe40007810000 */
[----:B------:R-:W-:Y:S02]  /*2700*/  FSEL R9, R24, -INF , P1 ;  /* 0xff80000018097808 */ /* 0x000fe40000800000 */
[----:B------:R-:W-:Y:S01]  /*2710*/  ISETP.GT.AND P1, PT, R3, 0x9, PT ;  /* 0x000000090300780c */ /* 0x000fe20003f24270 */
[----:B------:R-:W-:Y:S01]  /*2720*/  FMUL.FTZ R8, R4, R2 ;  /* 0x0000000204087220 */ /* 0x000fe20000410000 */
[----:B------:R-:W-:-:S02]  /*2730*/  FMNMX.FTZ R0, R9, R25, !PT ;  /* 0x0000001909007209 */ /* 0x000fc40007810000 */
[----:B------:R-:W-:Y:S02]  /*2740*/  FSEL R29, R29, -INF , P1 ;  /* 0xff8000001d1d7808 */ /* 0x000fe40000800000 */
[----:B------:R-:W-:Y:S02]  /*2750*/  FMNMX.FTZ R0, R13, R0, !PT ;  /* 0x000000000d007209 */ /* 0x000fe40007810000 */
[----:B------:R-:W-:Y:S02]  /*2760*/  ISETP.GT.AND P1, PT, R3, 0x11, PT ;  /* 0x000000110300780c */ /* 0x000fe40003f24270 */
[----:B------:R-:W-:Y:S02]  /*2770*/  FMNMX.FTZ R0, R29, R0, !PT ;  /* 0x000000001d007209 */ /* 0x000fe40007810000 */
[----:B------:R-:W-:Y:S02]  /*2780*/  FSEL R33, R33, -INF , P1 ;  /* 0xff80000021217808 */ /* 0x000fe40000800000 */
[----:B------:R-:W-:-:S02]  /*2790*/  FMNMX.FTZ R0, R15, R0, !PT ;  /* 0x000000000f007209 */ /* 0x000fc40007810000 */
[----:B------:R-:W-:Y:S02]  /*27a0*/  FSETP.NEU.FTZ.AND P2, PT, R4, -INF , PT ;  /* 0xff8000000400780b */ /* 0x000fe40003f5d000 */
[----:B------:R-:W-:Y:S02]  /*27b0*/  ISETP.GT.AND P1, PT, R3, 0x19, PT ;  /* 0x000000190300780c */ /* 0x000fe40003f24270 */
[----:B------:R-:W-:Y:S02]  /*27c0*/  FMNMX.FTZ R0, R33, R0, !PT ;  /* 0x0000000021007209 */ /* 0x000fe40007810000 */
[----:B------:R-:W-:Y:S02]  /*27d0*/  FSEL R14, R8, RZ, P2 ;  /* 0x000000ff080e7208 */ /* 0x000fe40001000000 */
[----:B------:R-:W-:Y:S02]  /*27e0*/  ISETP.GT.AND P2, PT, R3, 0x20, PT ;  /* 0x000000200300780c */ /* 0x000fe40003f44270 */
[----:B------:R-:W-:Y:S01]  /*27f0*/  FSEL R37, R37, -INF , P1 ;  /* 0xff80000025257808 */ /* 0x000fe20000800000 */
[--C-:B------:R-:W-:Y:S01]  /*2800*/  FFMA.FTZ R8, R27, R2, -R14.reuse ;  /* 0x000000021b087223 */ /* 0x100fe2000001080e */
[----:B------:R-:W-:Y:S01]  /*2810*/  FMNMX.FTZ R0, R21, R0, !PT ;  /* 0x0000000015007209 */ /* 0x000fe20007810000 */
[-CC-:B------:R-:W-:Y:S01]  /*2820*/  FFMA.FTZ R5, R5, R2.reuse, -R14.reuse ;  /* 0x0000000205057223 */ /* 0x180fe2000001080e */
[----:B------:R-:W-:Y:S01]  /*2830*/  ISETP.GT.AND P1, PT, R3, 0x21, PT ;  /* 0x000000210300780c */ /* 0x000fe20003f24270 */
[----:B------:R-:W-:Y:S01]  /*2840*/  MUFU.EX2 R20, R8 ;  /* 0x0000000800147308 */ /* 0x000fe20000000800 */
[----:B------:R-:W-:Y:S01]  /*2850*/  FSEL R23, R40, -INF , P2 ;  /* 0xff80000028177808 */ /* 0x000fe20001000000 */
[--C-:B------:R-:W-:Y:S01]  /*2860*/  FFMA.FTZ R73, R73, R2, -R14.reuse ;  /* 0x0000000249497223 */ /* 0x100fe2000001080e */
[----:B------:R-:W-:Y:S01]  /*2870*/  FMNMX.FTZ R0, R37, R0, !PT ;  /* 0x0000000025007209 */ /* 0x000fe20007810000 */
[-CC-:B------:R-:W-:Y:S01]  /*2880*/  FFMA.FTZ R75, R75, R2.reuse, -R14.reuse ;  /* 0x000000024b4b7223 */ /* 0x180fe2000001080e */
[----:B------:R-:W-:Y:S01]  /*2890*/  ISETP.GT.AND P2, PT, R3, 0x28, PT ;  /* 0x000000280300780c */ /* 0x000fe20003f44270 */
[--C-:B------:R-:W-:Y:S01]  /*28a0*/  FFMA.FTZ R77, R77, R2, -R14.reuse ;  /* 0x000000024d4d7223 */ /* 0x100fe2000001080e */
[----:B------:R-:W-:Y:S01]  /*28b0*/  FSEL R41, R41, -INF , P1 ;  /* 0xff80000029297808 */ /* 0x000fe20000800000 */
[----:B------:R-:W-:Y:S01]  /*28c0*/  MUFU.EX2 R189, R5 ;  /* 0x0000000500bd7308 */ /* 0x000fe20000000800 */
[----:B------:R-:W-:Y:S01]  /*28d0*/  FMNMX.FTZ R0, R23, R0, !PT ;  /* 0x0000000017007209 */ /* 0x000fe20007810000 */
[-CC-:B------:R-:W-:Y:S01]  /*28e0*/  FFMA.FTZ R79, R79, R2.reuse, -R14.reuse ;  /* 0x000000024f4f7223 */ /* 0x180fe2000001080e */
[----:B------:R-:W-:Y:S01]  /*28f0*/  ISETP.GT.AND P1, PT, R3, 0x29, PT ;  /* 0x000000290300780c */ /* 0x000fe20003f24270 */
[-CC-:B------:R-:W-:Y:S01]  /*2900*/  FFMA.FTZ R81, R81, R2.reuse, -R14.reuse ;  /* 0x0000000251517223 */ /* 0x180fe2000001080e */
[----:B------:R-:W-:Y:S01]  /*2910*/  FSEL R27, R44, -INF , P2 ;  /* 0xff8000002c1b7808 */ /* 0x000fe20001000000 */
[--C-:B------:R-:W-:Y:S01]  /*2920*/  FFMA.FTZ R83, R83, R2, -R14.reuse ;  /* 0x0000000253537223 */ /* 0x100fe2000001080e */
[----:B------:R-:W-:Y:S01]  /*2930*/  FMNMX.FTZ R0, R41, R0, !PT ;  /* 0x0000000029007209 */ /* 0x000fe20007810000 */
[----:B------:R-:W-:Y:S01]  /*2940*/  MUFU.EX2 R73, R73 ;  /* 0x0000004900497308 */ /* 0x000fe20000000800 */
[----:B------:R-:W-:Y:S01]  /*2950*/  ISETP.GT.AND P2, PT, R3, 0x30, PT ;  /* 0x000000300300780c */ /* 0x000fe20003f44270 */
[-CC-:B------:R-:W-:Y:S01]  /*2960*/  FFMA.FTZ R85, R85, R2.reuse, -R14.reuse ;  /* 0x0000000255557223 */ /* 0x180fe2000001080e */
[----:B------:R-:W-:Y:S01]  /*2970*/  FSEL R45, R45, -INF , P1 ;  /* 0xff8000002d2d7808 */ /* 0x000fe20000800000 */
[--C-:B------:R-:W-:Y:S01]  /*2980*/  FFMA.FTZ R87, R87, R2, -R14.reuse ;  /* 0x0000000257577223 */ /* 0x100fe2000001080e */
[----:B------:R-:W-:Y:S01]  /*2990*/  FMNMX.FTZ R0, R27, R0, !PT ;  /* 0x000000001b007209 */ /* 0x000fe20007810000 */
[-CC-:B------:R-:W-:Y:S01]  /*29a0*/  FFMA.FTZ R89, R89, R2.reuse, -R14.reuse ;  /* 0x0000000259597223 */ /* 0x180fe2000001080e */
[----:B------:R-:W-:Y:S01]  /*29b0*/  ISETP.GT.AND P1, PT, R3, 0x31, PT ;  /* 0x000000310300780c */ /* 0x000fe20003f24270 */
[----:B------:R-:W0:Y:S01]  /*29c0*/  MUFU.EX2 R22, R75 ;  /* 0x0000004b00167308 */ /* 0x000e220000000800 */
        /* <DEDUP_REMOVED lines=15> */
[----:B------:R1:W2:Y:S01]  /*2ac0*/  MUFU.EX2 R24, R79 ;  /* 0x0000004f00187308 */ /* 0x0002a20000000800 */
[----:B------:R-:W-:Y:S01]  /*2ad0*/  ISETP.GT.AND P2, PT, R3, 0x40, PT ;  /* 0x000000400300780c */ /* 0x000fe20003f44270 */
[-CC-:B------:R-:W-:Y:S01]  /*2ae0*/  FFMA.FTZ R59, R59, R2.reuse, -R14.reuse ;  /* 0x000000023b3b7223 */ /* 0x180fe2000001080e */
        /* <DEDUP_REMOVED lines=13> */
[----:B------:R3:W4:Y:S01]  /*2bc0*/  MUFU.EX2 R26, R83 ;  /* 0x00000053001a7308 */ /* 0x0007220000000800 */
[----:B------:R-:W-:Y:S01]  /*2bd0*/  FMNMX.FTZ R0, R39, R0, !PT ;  /* 0x0000000027007209 */ /* 0x000fe20007810000 */
[----:B------:R-:W-:Y:S01]  /*2be0*/  FFMA.FTZ R14, R71, R2, -R14 ;  /* 0x00000002470e7223 */ /* 0x000fe2000001080e */
[----:B------:R-:W-:-:S02]  /*2bf0*/  ISETP.GT.AND P1, PT, R3, 0x49, PT ;  /* 0x000000490300780c */ /* 0x000fc40003f24270 */
[----:B-1----:R-:W-:Y:S02]  /*2c00*/  CS2R R78, SRZ ;  /* 0x00000000004e7805 */ /* 0x002fe4000001ff00 */
[----:B------:R-:W-:Y:S02]  /*2c10*/  FSEL R43, R60, -INF , P2 ;  /* 0xff8000003c2b7808 */ /* 0x000fe40001000000 */
[----:B------:R-:W-:Y:S02]  /*2c20*/  CS2R R74, SRZ ;  /* 0x00000000004a7805 */ /* 0x000fe4000001ff00 */
[----:B------:R-:W-:Y:S01]  /*2c30*/  FMNMX.FTZ R0, R57, R0, !PT ;  /* 0x0000000039007209 */ /* 0x000fe20007810000 */
[----:B------:R-:W-:Y:S01]  /*2c40*/  MUFU.EX2 R85, R85 ;  /* 0x0000005500557308 */ /* 0x000fe20000000800 */
[----:B------:R-:W-:Y:S02]  /*2c50*/  ISETP.GT.AND P2, PT, R3, 0x50, PT ;  /* 0x000000500300780c */ /* 0x000fe40003f44270 */
[----:B---3--:R-:W-:-:S02]  /*2c60*/  CS2R R82, SRZ ;  /* 0x0000000000527805 */ /* 0x008fc4000001ff00 */
[----:B------:R-:W-:Y:S02]  /*2c70*/  FSEL R61, R61, -INF , P1 ;  /* 0xff8000003d3d7808 */ /* 0x000fe40000800000 */
[----:B------:R-:W-:Y:S02]  /*2c80*/  CS2R R70, SRZ ;  /* 0x0000000000467805 */ /* 0x000fe4000001ff00 */
[----:B------:R-:W-:Y:S02]  /*2c90*/  FMNMX.FTZ R0, R43, R0, !PT ;  /* 0x000000002b007209 */ /* 0x000fe40007810000 */
[----:B------:R-:W-:Y:S01]  /*2ca0*/  ISETP.GT.AND P1, PT, R3, 0x51, PT ;  /* 0x000000510300780c */ /* 0x000fe20003f24270 */
[----:B------:R1:W3:Y:S01]  /*2cb0*/  MUFU.EX2 R28, R87 ;  /* 0x00000057001c7308 */ /* 0x0002e20000000800 */
[----:B------:R-:W-:Y:S02]  /*2cc0*/  FSEL R47, R64, -INF , P2 ;  /* 0xff800000402f7808 */ /* 0x000fe40001000000 */
[----:B------:R-:W-:-:S02]  /*2cd0*/  FMNMX.FTZ R0, R61, R0, !PT ;  /* 0x000000003d007209 */ /* 0x000fc40007810000 */
[----:B------:R-:W-:Y:S02]  /*2ce0*/  ISETP.GT.AND P2, PT, R3, 0x58, PT ;  /* 0x000000580300780c */ /* 0x000fe40003f44270 */
[----:B------:R-:W-:Y:S01]  /*2cf0*/  FSEL R65, R65, -INF , P1 ;  /* 0xff80000041417808 */ /* 0x000fe20000800000 */
[----:B------:R-:W-:Y:S01]  /*2d00*/  MUFU.EX2 R89, R89 ;  /* 0x0000005900597308 */ /* 0x000fe20000000800 */
[----:B------:R-:W-:Y:S02]  /*2d10*/  FMNMX.FTZ R0, R47, R0, !PT ;  /* 0x000000002f007209 */ /* 0x000fe40007810000 */
[----:B-1----:R-:W-:Y:S02]  /*2d20*/  CS2R R86, SRZ ;  /* 0x0000000000567805 */ /* 0x002fe4000001ff00 */
[----:B------:R-:W-:Y:S02]  /*2d30*/  ISETP.GT.AND P1, PT, R3, 0x59, PT ;  /* 0x000000590300780c */ /* 0x000fe40003f24270 */
[----:B------:R-:W-:-:S02]  /*2d40*/  FSEL R3, R68, -INF , P2 ;  /* 0xff80000044037808 */ /* 0x000fc40001000000 */
[----:B------:R-:W-:Y:S01]  /*2d50*/  FMNMX.FTZ R0, R65, R0, !PT ;  /* 0x0000000041007209 */ /* 0x000fe20007810000 */
[----:B------:R1:W5:Y:S01]  /*2d60*/  MUFU.EX2 R30, R91 ;  /* 0x0000005b001e7308 */ /* 0x0003620000000800 */
[----:B------:R-:W-:Y:S02]  /*2d70*/  FSEL R69, R69, -INF , P1 ;  /* 0xff80000045457808 */ /* 0x000fe40000800000 */
[----:B------:R-:W-:Y:S02]  /*2d80*/  FMNMX.FTZ R0, R3, R0, !PT ;  /* 0x0000000003007209 */ /* 0x000fe40007810000 */
[----:B0-----:R-:W-:Y:S02]  /*2d90*/  F2FP.F16.F32.PACK_AB R191, R22, R73 ;  /* 0x0000004916bf723e */ /* 0x001fe400000000ff */
[----:B------:R-:W-:Y:S01]  /*2da0*/  FMNMX.FTZ R0, R69, R0, !PT ;  /* 0x0000000045007209 */ /* 0x000fe20007810000 */
[----:B------:R-:W-:Y:S01]  /*2db0*/  MUFU.EX2 R93, R93 ;  /* 0x0000005d005d7308 */ /* 0x000fe20000000800 */
[----:B--2---:R-:W-:-:S02]  /*2dc0*/  F2FP.F16.F32.PACK_AB R185, R24, R77 ;  /* 0x0000004d18b9723e */ /* 0x004fc400000000ff */
[----:B-1----:R-:W-:Y:S02]  /*2dd0*/  CS2R R90, SRZ ;  /* 0x00000000005a7805 */ /* 0x002fe4000001ff00 */
[----:B----4-:R-:W-:Y:S01]  /*2de0*/  F2FP.F16.F32.PACK_AB R187, R26, R81 ;  /* 0x000000511abb723e */ /* 0x010fe200000000ff */
[----:B------:R-:W0:Y:S01]  /*2df0*/  SHFL.BFLY PT, R5, R0, 0x2, 0x1f ;  /* 0x0c401f0000057f89 */ /* 0x000e2200000e0000 */
[----:B---3--:R-:W-:Y:S01]  /*2e00*/  F2FP.F16.F32.PACK_AB R181, R28, R85 ;  /* 0x000000551cb5723e */ /* 0x008fe200000000ff */
[----:B------:R1:W2:Y:S01]  /*2e10*/  MUFU.EX2 R32, R51 ;  /* 0x0000003300207308 */ /* 0x0002a20000000800 */
[----:B-----5:R-:W-:-:S07]  /*2e20*/  F2FP.F16.F32.PACK_AB R183, R30, R89 ;  /* 0x000000591eb7723e */ /* 0x020fce00000000ff */
[----:B------:R-:W-:Y:S01]  /*2e30*/  MUFU.EX2 R95, R95 ;  /* 0x0000005f005f7308 */ /* 0x000fe20000000800 */
[----:B-1----:R-:W-:-:S07]  /*2e40*/  CS2R R50, SRZ ;  /* 0x0000000000327805 */ /* 0x002fce000001ff00 */
[----:B------:R1:W3:Y:S01]  /*2e50*/  MUFU.EX2 R34, R55 ;  /* 0x0000003700227308 */ /* 0x0002e20000000800 */
[----:B--2---:R-:W-:Y:S02]  /*2e60*/  F2FP.F16.F32.PACK_AB R177, R32, R93 ;  /* 0x0000005d20b1723e */ /* 0x004fe400000000ff */
[----:B0-----:R-:W-:-:S05]  /*2e70*/  FMNMX.FTZ R8, R0, R5, !PT ;  /* 0x0000000500087209 */ /* 0x001fca0007810000 */
[----:B------:R-:W-:Y:S01]  /*2e80*/  MUFU.EX2 R97, R97 ;  /* 0x0000006100617308 */ /* 0x000fe20000000800 */
[----:B------:R-:W0:Y:S01]  /*2e90*/  SHFL.BFLY PT, R5, R8, 0x1, 0x1f ;  /* 0x0c201f0008057f89 */ /* 0x000e2200000e0000 */
[----:B-1----:R-:W-:-:S06]  /*2ea0*/  CS2R R54, SRZ ;  /* 0x0000000000367805 */ /* 0x002fcc000001ff00 */
[----:B------:R1:W2:Y:S01]  /*2eb0*/  MUFU.EX2 R36, R59 ;  /* 0x0000003b00247308 */ /* 0x0002a20000000800 */
[----:B---3--:R-:W-:-:S07]  /*2ec0*/  F2FP.F16.F32.PACK_AB R179, R34, R95 ;  /* 0x0000005f22b3723e */ /* 0x008fce00000000ff */
[----:B------:R-:W-:Y:S01]  /*2ed0*/  MUFU.EX2 R99, R99 ;  /* 0x0000006300637308 */ /* 0x000fe20000000800 */
[----:B-1----:R-:W-:-:S07]  /*2ee0*/  CS2R R58, SRZ ;  /* 0x00000000003a7805 */ /* 0x002fce000001ff00 */
[----:B------:R1:W3:Y:S01]  /*2ef0*/  MUFU.EX2 R38, R63 ;  /* 0x0000003f00267308 */ /* 0x0002e20000000800 */
[----:B0-----:R-:W-:Y:S02]  /*2f00*/  FMNMX.FTZ R5, R8, R5, !PT ;  /* 0x0000000508057209 */ /* 0x001fe40007810000 */
[----:B--2---:R-:W-:Y:S02]  /*2f10*/  F2FP.F16.F32.PACK_AB R173, R36, R97 ;  /* 0x0000006124ad723e */ /* 0x004fe400000000ff */
[C---:B------:R-:W-:Y:S01]  /*2f20*/  FSETP.NEU.FTZ.AND P1, PT, R5.reuse, -INF , PT ;  /* 0xff8000000500780b */ /* 0x040fe20003f3d000 */
[----:B------:R-:W-:Y:S02]  /*2f30*/  FMUL.FTZ R0, R5, R2 ;  /* 0x0000000205007220 */ /* 0x000fe40000410000 */
[----:B------:R-:W-:Y:S01]  /*2f40*/  MUFU.EX2 R101, R101 ;  /* 0x0000006500657308 */ /* 0x000fe20000000800 */
[----:B-1----:R-:W-:Y:S02]  /*2f50*/  CS2R R62, SRZ ;  /* 0x00000000003e7805 */ /* 0x002fe4000001ff00 */
[----:B------:R-:W-:-:S02]  /*2f60*/  FSEL R0, R0, RZ, P1 ;  /* 0x000000ff00007208 */ /* 0x000fc40000800000 */
[----:B------:R-:W-:-:S03]  /*2f70*/  PLOP3.LUT P1, PT, PT, PT, UP0, 0x80, 0x0 ;  /* 0x000000000000781c */ /* 0x000fc60003f2f008 */
        /* <DEDUP_REMOVED lines=26> */
[----:B------:R-:W-:Y:S01]  /*3120*/  FFMA.FTZ R0, R69, R2, -R0 ;  /* 0x0000000245007223 */ /* 0x000fe20000010800 */
[----:B---3--:R-:W-:-:S02]  /*3130*/  F2FP.F16.F32.PACK_AB R175, R38, R99 ;  /* 0x0000006326af723e */ /* 0x008fc400000000ff */
[----:B------:R-:W-:Y:S01]  /*3140*/  CS2R R68, SRZ ;  /* 0x0000000000447805 */ /* 0x000fe2000001ff00 */
[----:B------:R-:W2:Y:S01]  /*3150*/  MUFU.EX2 R190, R29 ;  /* 0x0000001d00be7308 */ /* 0x000ea20000000800 */
[----:B0-----:R-:W-:Y:S01]  /*3160*/  FADD.FTZ R40, R9, R188 ;  /* 0x000000bc09287221 */ /* 0x001fe20000010000 */
[----:B------:R-:W-:-:S06]  /*3170*/  F2FP.F16.F32.PACK_AB R188, R188, R9 ;  /* 0x00000009bcbc723e */ /* 0x000fcc00000000ff */
[----:B------:R-:W0:Y:S01]  /*3180*/  MUFU.EX2 R15, R15 ;  /* 0x0000000f000f7308 */ /* 0x000e220000000800 */
[----:B-1----:R-:W-:Y:S01]  /*3190*/  FADD.FTZ R25, R13, R40 ;  /* 0x000000280d197221 */ /* 0x002fe20000010000 */
[----:B------:R-:W-:Y:S01]  /*31a0*/  FADD.FTZ R40, R189, R20 ;  /* 0x00000014bd287221 */ /* 0x000fe20000010000 */
[----:B------:R-:W-:-:S05]  /*31b0*/  F2FP.F16.F32.PACK_AB R189, R20, R189 ;  /* 0x000000bd14bd723e */ /* 0x000fca00000000ff */
[----:B------:R-:W1:Y:S01]  /*31c0*/  MUFU.EX2 R184, R33 ;  /* 0x0000002100b87308 */ /* 0x000e620000000800 */
[C---:B--2---:R-:W-:Y:S01]  /*31d0*/  FADD.FTZ R42, R190.reuse, R25 ;  /* 0x00000019be2a7221 */ /* 0x044fe20000010000 */
[----:B------:R-:W-:Y:S01]  /*31e0*/  FADD.FTZ R25, R73, R40 ;  /* 0x0000002849197221 */ /* 0x000fe20000010000 */
[----:B------:R-:W-:Y:S02]  /*31f0*/  F2FP.F16.F32.PACK_AB R190, R190, R13 ;  /* 0x0000000dbebe723e */ /* 0x000fe400000000ff */
[----:B------:R-:W-:Y:S01]  /*3200*/  CS2R R72, SRZ ;  /* 0x0000000000487805 */ /* 0x000fe2000001ff00 */
[----:B------:R-:W-:Y:S02]  /*3210*/  FADD.FTZ R40, R22, R25 ;  /* 0x0000001916287221 */ /* 0x000fe40000010000 */
[----:B------:R-:W2:Y:S01]  /*3220*/  MUFU.EX2 R21, R21 ;  /* 0x0000001500157308 */ /* 0x000ea20000000800 */
[----:B0-----:R-:W-:Y:S01]  /*3230*/  FADD.FTZ R29, R15, R42 ;  /* 0x0000002a0f1d7221 */ /* 0x001fe20000010000 */
[----:B------:R-:W-:Y:S01]  /*3240*/  FADD.FTZ R25, R77, R40 ;  /* 0x000000284d197221 */ /* 0x000fe20000010000 */
[----:B------:R-:W-:-:S03]  /*3250*/  CS2R R76, SRZ ;  /* 0x00000000004c7805 */ /* 0x000fc6000001ff00 */
[----:B------:R-:W-:Y:S02]  /*3260*/  FADD.FTZ R40, R24, R25 ;  /* 0x0000001918287221 */ /* 0x000fe40000010000 */
[----:B------:R-:W0:Y:S01]  /*3270*/  MUFU.EX2 R186, R37 ;  /* 0x0000002500ba7308 */ /* 0x000e220000000800 */
[C---:B-1----:R-:W-:Y:S01]  /*3280*/  FADD.FTZ R42, R184.reuse, R29 ;  /* 0x0000001db82a7221 */ /* 0x042fe20000010000 */
[----:B------:R-:W-:Y:S01]  /*3290*/  FADD.FTZ R25, R81, R40 ;  /* 0x0000002851197221 */ /* 0x000fe20000010000 */
[----:B------:R-:W-:Y:S02]  /*32a0*/  F2FP.F16.F32.PACK_AB R184, R184, R15 ;  /* 0x0000000fb8b8723e */ /* 0x000fe400000000ff */
[----:B------:R-:W-:Y:S01]  /*32b0*/  CS2R R80, SRZ ;  /* 0x0000000000507805 */ /* 0x000fe2000001ff00 */
[----:B------:R-:W-:Y:S02]  /*32c0*/  FADD.FTZ R40, R26, R25 ;  /* 0x000000191a287221 */ /* 0x000fe40000010000 */
[----:B------:R-:W1:Y:S01]  /*32d0*/  MUFU.EX2 R23, R23 ;  /* 0x0000001700177308 */ /* 0x000e620000000800 */
[----:B--2---:R-:W-:Y:S01]  /*32e0*/  FADD.FTZ R29, R21, R42 ;  /* 0x0000002a151d7221 */ /* 0x004fe20000010000 */
[----:B------:R-:W-:Y:S01]  /*32f0*/  FADD.FTZ R25, R85, R40 ;  /* 0x0000002855197221 */ /* 0x000fe20000010000 */
[----:B------:R-:W-:-:S03]  /*3300*/  CS2R R84, SRZ ;  /* 0x0000000000547805 */ /* 0x000fc6000001ff00 */
[----:B------:R-:W-:Y:S02]  /*3310*/  FADD.FTZ R20, R28, R25 ;  /* 0x000000191c147221 */ /* 0x000fe40000010000 */
[----:B------:R2:W3:Y:S01]  /*3320*/  MUFU.EX2 R180, R41 ;  /* 0x0000002900b47308 */ /* 0x0004e20000000800 */
[C---:B0-----:R-:W-:Y:S01]  /*3330*/  FADD.FTZ R42, R186.reuse, R29 ;  /* 0x0000001dba2a7221 */ /* 0x041fe20000010000 */
[----:B------:R-:W-:Y:S01]  /*3340*/  FADD.FTZ R25, R89, R20 ;  /* 0x0000001459197221 */ /* 0x000fe20000010000 */
[----:B------:R-:W-:Y:S02]  /*3350*/  F2FP.F16.F32.PACK_AB R186, R186, R21 ;  /* 0x00000015baba723e */ /* 0x000fe400000000ff */
[----:B------:R-:W-:Y:S01]  /*3360*/  CS2R R88, SRZ ;  /* 0x0000000000587805 */ /* 0x000fe2000001ff00 */
[----:B------:R-:W-:Y:S01]  /*3370*/  FADD.FTZ R20, R30, R25 ;  /* 0x000000191e147221 */ /* 0x000fe20000010000 */
[----:B------:R-:W-:Y:S01]  /*3380*/  CS2R R24, SRZ ;  /* 0x0000000000187805 */ /* 0x000fe2000001ff00 */
[----:B------:R-:W0:Y:S01]  /*3390*/  MUFU.EX2 R27, R27 ;  /* 0x0000001b001b7308 */ /* 0x000e220000000800 */
[----:B-1----:R-:W-:Y:S01]  /*33a0*/  FADD.FTZ R29, R23, R42 ;  /* 0x0000002a171d7221 */ /* 0x002fe20000010000 */
[----:B------:R-:W-:Y:S01]  /*33b0*/  FADD.FTZ R9, R93, R20 ;  /* 0x000000145d097221 */ /* 0x000fe20000010000 */
[----:B------:R-:W-:-:S02]  /*33c0*/  CS2R R92, SRZ ;  /* 0x00000000005c7805 */ /* 0x000fc4000001ff00 */
[----:B--2---:R-:W-:Y:S01]  /*33d0*/  CS2R R40, SRZ ;  /* 0x0000000000287805 */ /* 0x004fe2000001ff00 */
[----:B------:R-:W-:Y:S01]  /*33e0*/  FADD.FTZ R20, R32, R9 ;  /* 0x0000000920147221 */ /* 0x000fe20000010000 */
[----:B------:R-:W-:Y:S01]  /*33f0*/  CS2R R32, SRZ ;  /* 0x0000000000207805 */ /* 0x000fe2000001ff00 */
[----:B------:R1:W2:Y:S01]  /*3400*/  MUFU.EX2 R182, R45 ;  /* 0x0000002d00b67308 */ /* 0x0002a20000000800 */
[C---:B---3--:R-:W-:Y:S01]  /*3410*/  FADD.FTZ R42, R180.reuse, R29 ;  /* 0x0000001db42a7221 */ /* 0x048fe20000010000 */
[----:B------:R-:W-:Y:S01]  /*3420*/  FADD.FTZ R9, R95, R20 ;  /* 0x000000145f097221 */ /* 0x000fe20000010000 */
[----:B------:R-:W-:Y:S02]  /*3430*/  F2FP.F16.F32.PACK_AB R180, R180, R23 ;  /* 0x00000017b4b4723e */ /* 0x000fe400000000ff */
[----:B------:R-:W-:Y:S01]  /*3440*/  CS2R R94, SRZ ;  /* 0x00000000005e7805 */ /* 0x000fe2000001ff00 */
[----:B------:R-:W-:Y:S02]  /*3450*/  FADD.FTZ R20, R34, R9 ;  /* 0x0000000922147221 */ /* 0x000fe40000010000 */
[----:B------:R-:W3:Y:S01]  /*3460*/  MUFU.EX2 R31, R31 ;  /* 0x0000001f001f7308 */ /* 0x000ee20000000800 */
[----:B0-----:R-:W-:Y:S01]  /*3470*/  FADD.FTZ R29, R27, R42 ;  /* 0x0000002a1b1d7221 */ /* 0x001fe20000010000 */
[----:B------:R-:W-:Y:S01]  /*3480*/  FADD.FTZ R9, R97, R20 ;  /* 0x0000001461097221 */ /* 0x000fe20000010000 */
[----:B------:R-:W-:-:S02]  /*3490*/  CS2R R96, SRZ ;  /* 0x0000000000607805 */ /* 0x000fc4000001ff00 */
[----:B-1----:R-:W-:Y:S01]  /*34a0*/  CS2R R44, SRZ ;  /* 0x00000000002c7805 */ /* 0x002fe2000001ff00 */
[----:B------:R-:W-:Y:S01]  /*34b0*/  FADD.FTZ R20, R36, R9 ;  /* 0x0000000924147221 */ /* 0x000fe20000010000 */
[----:B------:R-:W-:Y:S01]  /*34c0*/  CS2R R36, SRZ ;  /* 0x0000000000247805 */ /* 0x000fe2000001ff00 */
[----:B------:R0:W1:Y:S01]  /*34d0*/  MUFU.EX2 R176, R49 ;  /* 0x0000003100b07308 */ /* 0x0000620000000800 */
[C---:B--2---:R-:W-:Y:S01]  /*34e0*/  FADD.FTZ R22, R182.reuse, R29 ;  /* 0x0000001db6167221 */ /* 0x044fe20000010000 */
[----:B------:R-:W-:Y:S01]  /*34f0*/  FADD.FTZ R9, R99, R20 ;  /* 0x0000001463097221 */ /* 0x000fe20000010000 */
[----:B------:R-:W-:Y:S02]  /*3500*/  F2FP.F16.F32.PACK_AB R182, R182, R27 ;  /* 0x0000001bb6b6723e */ /* 0x000fe400000000ff */
[----:B------:R-:W-:Y:S02]  /*3510*/  CS2R R98, SRZ ;  /* 0x0000000000627805 */ /* 0x000fe4000001ff00 */
[----:B------:R-:W-:Y:S01]  /*3520*/  CS2R R26, SRZ ;  /* 0x00000000001a7805 */ /* 0x000fe2000001ff00 */
[----:B------:R-:W-:Y:S01]  /*3530*/  FADD.FTZ R20, R38, R9 ;  /* 0x0000000926147221 */ /* 0x000fe20000010000 */
[----:B------:R-:W2:Y:S01]  /*3540*/  MUFU.EX2 R35, R35 ;  /* 0x0000002300237308 */ /* 0x000ea20000000800 */
[----:B---3--:R-:W-:-:S02]  /*3550*/  FADD.FTZ R29, R31, R22 ;  /* 0x000000161f1d7221 */ /* 0x008fc40000010000 */
[----:B------:R-:W-:Y:S01]  /*3560*/  FADD.FTZ R9, R101, R20 ;  /* 0x0000001465097221 */ /* 0x000fe20000010000 */
[----:B0-----:R-:W-:-:S04]  /*3570*/  CS2R R48, SRZ ;  /* 0x0000000000307805 */ /* 0x001fc8000001ff00 */
[----:B------:R0:W3:Y:S01]  /*3580*/  MUFU.EX2 R178, R53 ;  /* 0x0000003500b27308 */ /* 0x0000e20000000800 */
[C---:B-1----:R-:W-:Y:S01]  /*3590*/  FADD.FTZ R22, R176.reuse, R29 ;  /* 0x0000001db0167221 */ /* 0x042fe20000010000 */
[----:B------:R-:W-:Y:S02]  /*35a0*/  F2FP.F16.F32.PACK_AB R176, R176, R31 ;  /* 0x0000001fb0b0723e */ /* 0x000fe400000000ff */
[----:B------:R-:W-:Y:S02]  /*35b0*/  CS2R R30, SRZ ;  /* 0x00000000001e7805 */ /* 0x000fe4000001ff00 */
[----:B------:R-:W-:Y:S02]  /*35c0*/  CS2R R28, SRZ ;  /* 0x00000000001c7805 */ /* 0x000fe4000001ff00 */
[----:B------:R-:W1:Y:S01]  /*35d0*/  MUFU.EX2 R39, R39 ;  /* 0x0000002700277308 */ /* 0x000e620000000800 */
[----:B--2---:R-:W-:Y:S01]  /*35e0*/  FADD.FTZ R13, R35, R22 ;  /* 0x00000016230d7221 */ /* 0x004fe20000010000 */
[----:B0-----:R-:W-:-:S06]  /*35f0*/  CS2R R52, SRZ ;  /* 0x0000000000347805 */ /* 0x001fcc000001ff00 */
[----:B------:R0:W2:Y:S01]  /*3600*/  MUFU.EX2 R172, R57 ;  /* 0x0000003900ac7308 */ /* 0x0000a20000000800 */
[C---:B---3--:R-:W-:Y:S01]  /*3610*/  FADD.FTZ R22, R178.reuse, R13 ;  /* 0x0000000db2167221 */ /* 0x048fe20000010000 */
[----:B------:R-:W-:Y:S02]  /*3620*/  F2FP.F16.F32.PACK_AB R178, R178, R35 ;  /* 0x00000023b2b2723e */ /* 0x000fe400000000ff */
[----:B------:R-:W-:-:S04]  /*3630*/  CS2R R34, SRZ ;  /* 0x0000000000227805 */ /* 0x000fc8000001ff00 */
[----:B------:R-:W3:Y:S01]  /*3640*/  MUFU.EX2 R43, R43 ;  /* 0x0000002b002b7308 */ /* 0x000ee20000000800 */
[----:B-1----:R-:W-:Y:S01]  /*3650*/  FADD.FTZ R13, R39, R22 ;  /* 0x00000016270d7221 */ /* 0x002fe20000010000 */
[----:B0-----:R-:W-:-:S06]  /*3660*/  CS2R R56, SRZ ;  /* 0x0000000000387805 */ /* 0x001fcc000001ff00 */
[----:B------:R0:W1:Y:S01]  /*3670*/  MUFU.EX2 R174, R61 ;  /* 0x0000003d00ae7308 */ /* 0x0000620000000800 */
[C---:B--2---:R-:W-:Y:S01]  /*3680*/  FADD.FTZ R22, R172.reuse, R13 ;  /* 0x0000000dac167221 */ /* 0x044fe20000010000 */
[----:B------:R-:W-:Y:S02]  /*3690*/  F2FP.F16.F32.PACK_AB R172, R172, R39 ;  /* 0x00000027acac723e */ /* 0x000fe400000000ff */
[----:B------:R-:W-:-:S04]  /*36a0*/  CS2R R38, SRZ ;  /* 0x0000000000267805 */ /* 0x000fc8000001ff00 */
[----:B------:R-:W2:Y:S01]  /*36b0*/  MUFU.EX2 R47, R47 ;  /* 0x0000002f002f7308 */ /* 0x000ea20000000800 */
[----:B---3--:R-:W-:Y:S01]  /*36c0*/  FADD.FTZ R13, R43, R22 ;  /* 0x000000162b0d7221 */ /* 0x008fe20000010000 */
[----:B0-----:R-:W-:-:S06]  /*36d0*/  CS2R R60, SRZ ;  /* 0x00000000003c7805 */ /* 0x001fcc000001ff00 */
[----:B------:R0:W3:Y:S01]  /*36e0*/  MUFU.EX2 R168, R65 ;  /* 0x0000004100a87308 */ /* 0x0000e20000000800 */
[C---:B-1----:R-:W-:Y:S01]  /*36f0*/  FADD.FTZ R22, R174.reuse, R13 ;  /* 0x0000000dae167221 */ /* 0x042fe20000010000 */
[----:B------:R-:W-:Y:S02]  /*3700*/  F2FP.F16.F32.PACK_AB R174, R174, R43 ;  /* 0x0000002baeae723e */ /* 0x000fe400000000ff */
[----:B------:R-:W-:-:S04]  /*3710*/  CS2R R42, SRZ ;  /* 0x00000000002a7805 */ /* 0x000fc8000001ff00 */
[----:B------:R1:W4:Y:S01]  /*3720*/  MUFU.EX2 R8, R67 ;  /* 0x0000004300087308 */ /* 0x0003220000000800 */
[----:B--2---:R-:W-:Y:S01]  /*3730*/  FADD.FTZ R13, R47, R22 ;  /* 0x000000162f0d7221 */ /* 0x004fe20000010000 */
[----:B0-----:R-:W-:-:S06]  /*3740*/  CS2R R64, SRZ ;  /* 0x0000000000407805 */ /* 0x001fcc000001ff00 */
[----:B------:R-:W0:Y:S01]  /*3750*/  MUFU.EX2 R3, R3 ;  /* 0x0000000300037308 */ /* 0x000e220000000800 */
[C---:B---3--:R-:W-:Y:S01]  /*3760*/  FADD.FTZ R22, R168.reuse, R13 ;  /* 0x0000000da8167221 */ /* 0x048fe20000010000 */
[----:B------:R-:W-:Y:S02]  /*3770*/  F2FP.F16.F32.PACK_AB R168, R168, R47 ;  /* 0x0000002fa8a8723e */ /* 0x000fe400000000ff */
[----:B-1----:R-:W-:Y:S02]  /*3780*/  CS2R R66, SRZ ;  /* 0x0000000000427805 */ /* 0x002fe4000001ff00 */
[----:B------:R-:W-:Y:S02]  /*3790*/  CS2R R46, SRZ ;  /* 0x00000000002e7805 */ /* 0x000fe4000001ff00 */
[----:B------:R-:W1:Y:S01]  /*37a0*/  MUFU.EX2 R0, R0 ;  /* 0x0000000000007308 */ /* 0x000e620000000800 */
[C---:B----4-:R-:W-:Y:S01]  /*37b0*/  FADD.FTZ R20, R8.reuse, R9 ;  /* 0x0000000908147221 */ /* 0x050fe20000010000 */
[----:B------:R-:W-:-:S02]  /*37c0*/  F2FP.F16.F32.PACK_AB R169, R8, R101 ;  /* 0x0000006508a9723e */ /* 0x000fc400000000ff */
[----:B------:R-:W-:-:S04]  /*37d0*/  CS2R R100, SRZ ;  /* 0x0000000000647805 */ /* 0x000fc8000001ff00 */
[----:B------:R-:W2:Y:S01]  /*37e0*/  MUFU.EX2 R103, R103 ;  /* 0x0000006700677308 */ /* 0x000ea20000000800 */
[----:B0-----:R-:W-:-:S07]  /*37f0*/  FADD.FTZ R13, R3, R22 ;  /* 0x00000016030d7221 */ /* 0x001fce0000010000 */
[----:B------:R-:W0:Y:S01]  /*3800*/  MUFU.EX2 R14, R14 ;  /* 0x0000000e000e7308 */ /* 0x000e220000000800 */
[C---:B-1----:R-:W-:Y:S01]  /*3810*/  F2FP.F16.F32.PACK_AB R170, R0.reuse, R3 ;  /* 0x0000000300aa723e */ /* 0x042fe200000000ff */
[----:B------:R-:W-:Y:S01]  /*3820*/  FADD.FTZ R9, R0, R13 ;  /* 0x0000000d00097221 */ /* 0x000fe20000010000 */
[----:B------:R-:W-:Y:S02]  /*3830*/  IMAD.MOV.U32 R0, RZ, RZ, 0x3f800000 ;  /* 0x3f800000ff007424 */ /* 0x000fe400078e00ff */
[----:B--2---:R-:W-:-:S04]  /*3840*/  FADD.FTZ R3, R103, R20 ;  /* 0x0000001467037221 */ /* 0x004fc80000010000 */
[C---:B0-----:R-:W-:Y:S01]  /*3850*/  FADD.FTZ R8, R14.reuse, R3 ;  /* 0x000000030e087221 */ /* 0x041fe20000010000 */
[----:B------:R-:W-:Y:S01]  /*3860*/  F2FP.F16.F32.PACK_AB R171, R14, R103 ;  /* 0x000000670eab723e */ /* 0x000fe200000000ff */
[----:B------:R-:W-:Y:S01]  /*3870*/  IMAD.MOV.U32 R3, RZ, RZ, 0x3f800000 ;  /* 0x3f800000ff037424 */ /* 0x000fe200078e00ff */
[----:B------:R-:W-:Y:S01]  /*3880*/  CS2R R102, SRZ ;  /* 0x0000000000667805 */ /* 0x000fe2000001ff00 */
[----:B------:R-:W-:Y:S06]  /*3890*/  @!P1 BRA `(.L_x_5470) ;  /* 0x0000002400789947 */ /* 0x000fec0003800000 */
[----:B------:R-:W-:Y:S01]  /*38a0*/  MOV R13, R4 ;  /* 0x00000004000d7202 */ /* 0x000fe20000000f00 */
[----:B------:R-:W-:Y:S01]  /*38b0*/  IMAD.MOV.U32 R14, RZ, RZ, R5 ;  /* 0x000000ffff0e7224 */ /* 0x000fe200078e0005 */
[----:B------:R-:W-:Y:S01]  /*38c0*/  UMOV UR5, URZ ;  /* 0x0000003f00057c82 */ /* 0x000fe20008000000 */
[----:B------:R-:W-:Y:S01]  /*38d0*/  IMAD.MOV.U32 R3, RZ, RZ, 0x3f800000 ;  /* 0x3f800000ff037424 */ /* 0x000fe200078e00ff */
[----:B------:R-:W-:Y:S01]  /*38e0*/  UMOV UR7, URZ ;  /* 0x0000003f00077c82 */ /* 0x000fe20008000000 */
[----:B------:R-:W-:-:S07]  /*38f0*/  IMAD.MOV.U32 R119, RZ, RZ, RZ ;  /* 0x000000ffff777224 */ /* 0x000fce00078e00ff */
.L_x_5481:
[----:B------:R-:W-:-:S04]  /*3900*/  UISETP.NE.AND UP0, UPT, UR7, 0x1, UPT ;  /* 0x000000010700788c */ /* 0x000fc8000bf05270 */
[----:B------:R-:W-:-:S04]  /*3910*/  USEL UR6, URZ, 0x1, UP0 ;  /* 0x000000013f067887 */ /* 0x000fc80008000000 */
[----:B------:R-:W-:Y:S01]  /*3920*/  ULOP3.LUT UR6, UR5, UR6, URZ, 0x3c, !UPT ;  /* 0x0000000605067292 */ /* 0x000fe2000f8e3c3f */
[----:B------:R-:W-:Y:S11]  /*3930*/  @!P0 BRA `(.L_x_5471) ;  /* 0x0000000000048947 */ /* 0x000ff60003800000 */
[----:B------:R-:W-:Y:S01]  /*3940*/  BPT.TRAP 0x1 ;  /* 0x000000040000795c */ /* 0x000fe20000300000 */
.L_x_5471:
[----:B------:R-:W-:Y:S01]  /*3950*/  UIADD3 UR4, UR7, 0x1, URZ ;  /* 0x0000000107047890 */ /* 0x000fe2000fffe03f */
[----:B------:R-:W-:-:S03]  /*3960*/  MOV R2, UR6 ;  /* 0x0000000600027c02 */ /* 0x000fc60008000f00 */
[----:B------:R-:W-:Y:S01]  /*3970*/  UISETP.NE.AND UP0, UPT, UR4, 0x2, UPT ;  /* 0x000000020400788c */ /* 0x000fe2000bf05270 */
[----:B------:R-:W-:-:S03]  /*3980*/  SHF.L.U32 R2, R2, 0x1f, RZ ;  /* 0x0000001f02027819 */ /* 0x000fc600000006ff */
[----:B------:R-:W-:-:S04]  /*3990*/  USEL UR4, UR4, URZ, UP0 ;  /* 0x0000003f04047287 */ /* 0x000fc80008000000 */
[----:B------:R-:W-:-:S09]  /*39a0*/  ULEA UR38, UR4, UR39, 0x3 ;  /* 0x0000002704267291 */ /* 0x000fd2000f8e183f */
[----:B------:R0:W1:Y:S01]  /*39b0*/  SYNCS.PHASECHK.TRANS64.TRYWAIT P1, [UR38+0x30830], R2 ;  /* 0x03083002ff0075a7 */ /* 0x0000620008020166 */
[----:B------:R-:W-:Y:S05]  /*39c0*/  @!P0 BRA `(.L_x_5472) ;  /* 0x0000000000048947 */ /* 0x000fea0003800000 */
[----:B------:R-:W-:Y:S01]  /*39d0*/  BPT.TRAP 0x1 ;  /* 0x000000040000795c */ /* 0x000fe20000300000 */
.L_x_5472:
[----:B-1----:R-:W-:Y:S05]  /*39e0*/  @P1 BRA `(.L_x_5473) ;  /* 0x0000000000081947 */ /* 0x002fea0003800000 */
[----:B------:R-:W1:Y:S02]  /*39f0*/  SYNCS.PHASECHK.TRANS64.TRYWAIT P1, [UR38+0x30830], R2 ;  /* 0x03083002ff0075a7 */ /* 0x000e640008020166 */
[----:B-1----:R-:W-:Y:S05]  /*3a00*/  @!P1 BRA `(.L_x_5474) ;  /* 0x000000b000049947 */ /* 0x002fea0003800000 */
.L_x_5473:
        /* <DEDUP_REMOVED lines=162> */
.L_x_5475:
[----:B------:R-:W-:Y:S01]  /*4430*/  ULEA UR14, UR7, UR39, 0x3 ;  /* 0x00000027070e7291 */ /* 0x000fe2000f8e183f */
[----:B------:R-:W-:-:S05]  /*4440*/  IMAD.U32 R0, RZ, RZ, UR5 ;  /* 0x00000005ff007e24 */ /* 0x000fca000f8e00ff */
[----:B------:R-:W-:-:S04]  /*4450*/  SHF.L.U32 R0, R0, 0x1f, RZ ;  /* 0x0000001f00007819 */ /* 0x000fc800000006ff */
[----:B------:R2:W3:Y:S01]  /*4460*/  SYNCS.PHASECHK.TRANS64.TRYWAIT P1, [UR14+0x30850], R0 ;  /* 0x03085000ff0075a7 */ /* 0x0004e2000802014e */
[----:B------:R-:W-:Y:S05]  /*4470*/  @!P0 BRA `(.L_x_5476) ;  /* 0x0000000000048947 */ /* 0x000fea0003800000 */
[----:B------:R-:W-:Y:S01]  /*4480*/  BPT.TRAP 0x1 ;  /* 0x000000040000795c */ /* 0x000fe20000300000 */
.L_x_5476:
[----:B---3--:R-:W-:Y:S05]  /*4490*/  @P1 BRA `(.L_x_5477) ;  /* 0x0000000000081947 */ /* 0x008fea0003800000 */
[----:B------:R-:W3:Y:S02]  /*44a0*/  SYNCS.PHASECHK.TRANS64.TRYWAIT P1, [UR14+0x30850], R0 ;  /* 0x03085000ff0075a7 */ /* 0x000ee4000802014e */
[----:B---3--:R-:W-:Y:S05]  /*44b0*/  @!P1 BRA `(.L_x_5478) ;  /* 0x000000a400709947 */ /* 0x008fea0003800000 */
.L_x_5477:
        /* <DEDUP_REMOVED lines=37> */
.L_x_5479:
[----:B------:R-:W-:Y:S01]  /*4710*/  R2UR UR5, R17 ;  /* 0x00000000110572ca */ /* 0x000fe200000e0000 */
[----:B--23--:R-:W-:Y:S01]  /*4720*/  IMAD.MOV.U32 R0, RZ, RZ, R11 ;  /* 0x000000ffff007224 */ /* 0x00cfe200078e000b */
[----:B------:R-:W-:Y:S01]  /*4730*/  R2UR UR10, R16 ;  /* 0x00000000100a72ca */ /* 0x000fe200000e0000 */
[----:B------:R-:W-:Y:S01]  /*4740*/  ULDC UR11, c[0x0][0x2f0] ;  /* 0x0000bc00000b7ab9 */ /* 0x000fe20000000800 */
[----:B------:R-:W-:Y:S01]  /*4750*/  ULDC UR7, c[0x0][0x288] ;  /* 0x0000a20000077ab9 */ /* 0x000fe20000000800 */
[----:B------:R-:W-:Y:S01]  /*4760*/  MOV R15, UR11 ;  /* 0x0000000b000f7c02 */ /* 0x000fe20008000f00 */
[----:B------:R-:W-:-:S07]  /*4770*/  UIADD3 UR38, UR38, 0x30840, URZ ;  /* 0x0003084026267890 */ /* 0x000fce000fffe03f */
[----:B------:R-:W-:-:S06]  /*4780*/  UISETP.NE.AND UP0, UPT, UR5, URZ, UPT ;  /* 0x0000003f0500728c */ /* 0x000fcc000bf05270 */
[----:B------:R-:W-:Y:S02]  /*4790*/  PLOP3.LUT P1, PT, PT, PT, UP0, 0x80, 0x0 ;  /* 0x000000000000781c */ /* 0x000fe40003f2f008 */
[----:B------:R-:W-:-:S03]  /*47a0*/  PLOP3.LUT P2, PT, PT, PT, UP0, 0x80, 0x0 ;  /* 0x000000000000781c */ /* 0x000fc60003f4f008 */
[----:B------:R-:W-:-:S08]  /*47b0*/  @UP0 ULDC UR5, c[0x0][0x44c] ;  /* 0x0001130000050ab9 */ /* 0x000fd00000000800 */
[----:B01----:R-:W-:Y:S01]  /*47c0*/  @P1 IMAD.HI.U32 R2, R11, UR5, RZ ;  /* 0x000000050b021c27 */ /* 0x003fe2000f8e00ff */
[----:B------:R-:W-:-:S04]  /*47d0*/  @UP0 ULDC UR5, c[0x0][0x450] ;  /* 0x0001140000050ab9 */ /* 0x000fc80000000800 */
[----:B------:R-:W-:Y:S01]  /*47e0*/  @P2 SHF.R.U32.HI R0, RZ, UR5, R2 ;  /* 0x00000005ff002c19 */ /* 0x000fe20008011602 */
[----:B------:R-:W-:Y:S02]  /*47f0*/  UMOV UR5, 0x1 ;  /* 0x0000000100057882 */ /* 0x000fe40000000000 */
[----:B------:R-:W-:Y:S02]  /*4800*/  UIMAD UR5, UR60, -0x60, UR5 ;  /* 0xffffffa03c0578a4 */ /* 0x000fe4000f8e0205 */
[----:B------:R-:W0:Y:S04]  /*4810*/  SHFL.IDX PT, R3, R0, RZ, 0x1c1f ;  /* 0x001c1fff00037589 */ /* 0x000e2800000e0000 */
[----:B------:R-:W-:-:S04]  /*4820*/  IMAD.U32 R5, RZ, RZ, UR5 ;  /* 0x00000005ff057e24 */ /* 0x000fc8000f8e00ff */
[----:B------:R-:W-:Y:S01]  /*4830*/  IMAD R2, R12, -0x2, R5 ;  /* 0xfffffffe0c027824 */ /* 0x000fe200078e0205 */
[----:B------:R-:W1:Y:S01]  /*4840*/  S2UR UR5, SR_CgaCtaId ;  /* 0x00000000000579c3 */ /* 0x000e620000008800 */
[----:B------:R-:W2:Y:S02]  /*4850*/  SHFL.IDX PT, R5, R0, 0x1, 0x1c1f ;  /* 0x003c1f0000057f89 */ /* 0x000ea400000e0000 */
[----:B------:R-:W-:-:S05]  /*4860*/  IMAD R4, R15, UR10, R2 ;  /* 0x0000000a0f047c24 */ /* 0x000fca000f8e0202 */
[----:B0-----:R-:W-:-:S04]  /*4870*/  IADD3 R2, R3, -UR7, R4 ;  /* 0x8000000703027c10 */ /* 0x001fc8000fffe004 */
[C---:B------:R-:W-:Y:S02]  /*4880*/  ISETP.GT.AND P1, PT, R2.reuse, RZ, PT ;  /* 0x000000ff0200720c */ /* 0x040fe40003f24270 */
[----:B------:R-:W-:Y:S02]  /*4890*/  ISETP.GT.AND P2, PT, R2, 0x1, PT ;  /* 0x000000010200780c */ /* 0x000fe40003f44270 */
[----:B------:R-:W-:Y:S01]  /*48a0*/  FSEL R15, R120, -INF , P1 ;  /* 0xff800000780f7808 */ /* 0x000fe20000800000 */
[----:B-1----:R-:W-:Y:S01]  /*48b0*/  UPRMT UR38, UR5, 0x654, UR38 ;  /* 0x0000065405267896 */ /* 0x002fe20008000026 */
[----:B------:R-:W-:Y:S02]  /*48c0*/  ISETP.GT.AND P1, PT, R2, 0x8, PT ;  /* 0x000000080200780c */ /* 0x000fe40003f24270 */
[----:B------:R-:W-:Y:S02]  /*48d0*/  FSEL R191, R121, -INF , P2 ;  /* 0xff80000079bf7808 */ /* 0x000fe40001000000 */
[----:B------:R-:W-:-:S02]  /*48e0*/  FMNMX.FTZ R20, R15, R14, !PT ;  /* 0x0000000e0f147209 */ /* 0x000fc40007810000 */
[----:B------:R-:W-:Y:S02]  /*48f0*/  ISETP.GT.AND P2, PT, R2, 0x9, PT ;  /* 0x000000090200780c */ /* 0x000fe40003f44270 */
[----:B------:R-:W-:Y:S01]  /*4900*/  FSEL R189, R124, -INF , P1 ;  /* 0xff8000007cbd7808 */ /* 0x000fe20000800000 */
[----:B------:R-:W-:Y:S01]  /*4910*/  SYNCS.ARRIVE.TRANS64.RED.A1T0 RZ, [UR38], RZ ;  /* 0x000000ffffff79a7 */ /* 0x000fe20008100426 */
        /* <DEDUP_REMOVED lines=59> */
[----:B------:R-:W-:Y:S01]  /*4cd0*/  FSEL R175, R164, -INF , P1 ;  /* 0xff800000a4af7808 */ /* 0x000fe20000800000 */
[----:B------:R-:W0:Y:S01]  /*4ce0*/  LDC R2, c[0x0][0x988] ;  /* 0x00026200ff027b82 */ /* 0x000e220000000800 */
[----:B------:R-:W-:Y:S02]  /*4cf0*/  FMNMX.FTZ R20, R161, R20, !PT ;  /* 0x00000014a1147209 */ /* 0x000fe40007810000 */
[----:B------:R-:W-:Y:S02]  /*4d00*/  FSEL R165, R165, -INF , P2 ;  /* 0xff800000a5a57808 */ /* 0x000fe40001000000 */
[----:B------:R-:W-:Y:S02]  /*4d10*/  FMNMX.FTZ R20, R175, R20, !PT ;  /* 0x00000014af147209 */ /* 0x000fe40007810000 */
[----:B--2---:R-:W-:-:S02]  /*4d20*/  IADD3 R4, R5, -UR7, R4 ;  /* 0x8000000705047c10 */ /* 0x004fc4000fffe004 */
[----:B------:R-:W-:Y:S02]  /*4d30*/  FMNMX.FTZ R20, R165, R20, !PT ;  /* 0x00000014a5147209 */ /* 0x000fe40007810000 */
[C---:B------:R-:W-:Y:S02]  /*4d40*/  ISETP.GT.AND P1, PT, R4.reuse, RZ, PT ;  /* 0x000000ff0400720c */ /* 0x040fe40003f24270 */
[----:B------:R-:W-:Y:S01]  /*4d50*/  ISETP.GT.AND P2, PT, R4, 0x1, PT ;  /* 0x000000010400780c */ /* 0x000fe20003f44270 */
[----:B------:R-:W1:Y:S01]  /*4d60*/  SHFL.BFLY PT, R179, R20, 0x2, 0x1f ;  /* 0x0c401f0014b37f89 */ /* 0x000e6200000e0000 */
[----:B------:R-:W-:Y:S02]  /*4d70*/  FSEL R122, R122, -INF , P1 ;  /* 0xff8000007a7a7808 */ /* 0x000fe40000800000 */
[----:B------:R-:W-:Y:S02]  /*4d80*/  ISETP.GT.AND P3, PT, R4, 0x8, PT ;  /* 0x000000080400780c */ /* 0x000fe40003f64270 */
[----:B------:R-:W-:-:S02]  /*4d90*/  FSEL R123, R123, -INF , P2 ;  /* 0xff8000007b7b7808 */ /* 0x000fc40001000000 */
[----:B------:R-:W-:Y:S02]  /*4da0*/  FMNMX.FTZ R0, R122, R13, !PT ;  /* 0x0000000d7a007209 */ /* 0x000fe40007810000 */
[C---:B------:R-:W-:Y:S02]  /*4db0*/  ISETP.GT.AND P4, PT, R4.reuse, 0x9, PT ;  /* 0x000000090400780c */ /* 0x040fe40003f84270 */
[----:B------:R-:W-:Y:S02]  /*4dc0*/  ISETP.GT.AND P2, PT, R4, 0x10, PT ;  /* 0x000000100400780c */ /* 0x000fe40003f44270 */
[----:B------:R-:W-:Y:S02]  /*4dd0*/  FSEL R127, R127, -INF , P4 ;  /* 0xff8000007f7f7808 */ /* 0x000fe40002000000 */
[----:B------:R-:W-:Y:S02]  /*4de0*/  FSEL R181, R130, -INF , P2 ;  /* 0xff80000082b57808 */ /* 0x000fe40001000000 */
[----:B------:R-:W-:-:S04]  /*4df0*/  ISETP.GT.AND P2, PT, R4, 0x18, PT ;  /* 0x000000180400780c */ /* 0x000fc80003f44270 */
[----:B------:R-:W-:Y:S02]  /*4e00*/  FSEL R187, R134, -INF , P2 ;  /* 0xff80000086bb7808 */ /* 0x000fe40001000000 */
[----:B------:R-:W-:Y:S02]  /*4e10*/  ISETP.GT.AND P2, PT, R4, 0x20, PT ;  /* 0x000000200400780c */ /* 0x000fe40003f44270 */
[----:B-1----:R-:W-:Y:S02]  /*4e20*/  FMNMX.FTZ R179, R20, R179, !PT ;  /* 0x000000b314b37209 */ /* 0x002fe40007810000 */
[----:B------:R-:W-:-:S03]  /*4e30*/  FMNMX.FTZ R20, R123, R0, !PT ;  /* 0x000000007b147209 */ /* 0x000fc60007810000 */
[----:B------:R-:W1:Y:S02]  /*4e40*/  SHFL.BFLY PT, R22, R179, 0x1, 0x1f ;  /* 0x0c201f00b3167f89 */ /* 0x000e6400000e0000 */
[----:B-1----:R-:W-:Y:S02]  /*4e50*/  FMNMX.FTZ R5, R179, R22, !PT ;  /* 0x00000016b3057209 */ /* 0x002fe40007810000 */
[----:B------:R-:W-:Y:S02]  /*4e60*/  FSEL R179, R126, -INF , P3 ;  /* 0xff8000007eb37808 */ /* 0x000fe40001800000 */
[----:B------:R-:W-:Y:S01]  /*4e70*/  ISETP.GT.AND P3, PT, R4, 0x11, PT ;  /* 0x000000110400780c */ /* 0x000fe20003f64270 */
[----:B0-----:R-:W-:Y:S01]  /*4e80*/  FMUL.FTZ R22, R5, R2 ;  /* 0x0000000205167220 */ /* 0x001fe20000410000 */
[----:B------:R-:W-:Y:S02]  /*4e90*/  FMNMX.FTZ R20, R179, R20, !PT ;  /* 0x00000014b3147209 */ /* 0x000fe40007810000 */
[----:B------:R-:W-:-:S02]  /*4ea0*/  FSEL R185, R131, -INF , P3 ;  /* 0xff80000083b97808 */ /* 0x000fc40001800000 */
[----:B------:R-:W-:Y:S02]  /*4eb0*/  FMNMX.FTZ R20, R127, R20, !PT ;  /* 0x000000147f147209 */ /* 0x000fe40007810000 */
[----:B------:R-:W-:Y:S02]  /*4ec0*/  FSETP.NEU.FTZ.AND P1, PT, R5, -INF , PT ;  /* 0xff8000000500780b */ /* 0x000fe40003f3d000 */
[----:B------:R-:W-:Y:S02]  /*4ed0*/  FMNMX.FTZ R20, R181, R20, !PT ;  /* 0x00000014b5147209 */ /* 0x000fe40007810000 */
[----:B------:R-:W-:Y:S02]  /*4ee0*/  ISETP.GT.AND P3, PT, R4, 0x19, PT ;  /* 0x000000190400780c */ /* 0x000fe40003f64270 */
[----:B------:R-:W-:Y:S02]  /*4ef0*/  FMNMX.FTZ R20, R185, R20, !PT ;  /* 0x00000014b9147209 */ /* 0x000fe40007810000 */
[----:B------:R-:W-:-:S02]  /*4f00*/  FSEL R0, R22, RZ, P1 ;  /* 0x000000ff16007208 */ /* 0x000fc40000800000 */
[----:B------:R-:W-:Y:S02]  /*4f10*/  FSEL R135, R135, -INF , P3 ;  /* 0xff80000087877808 */ /* 0x000fe40001800000 */
[----:B------:R-:W-:Y:S01]  /*4f20*/  FMNMX.FTZ R20, R187, R20, !PT ;  /* 0x00000014bb147209 */ /* 0x000fe20007810000 */
[-CC-:B------:R-:W-:Y:S01]  /*4f30*/  FFMA.FTZ R188, R191, R2.reuse, -R0.reuse ;  /* 0x00000002bfbc7223 */ /* 0x180fe20000010800 */
[----:B------:R-:W-:Y:S01]  /*4f40*/  ISETP.GT.AND P3, PT, R4, 0x21, PT ;  /* 0x000000210400780c */ /* 0x000fe20003f64270 */
[-CC-:B------:R-:W-:Y:S01]  /*4f50*/  FFMA.FTZ R190, R189, R2.reuse, -R0.reuse ;  /* 0x00000002bdbe7223 */ /* 0x180fe20000010800 */
[----:B------:R-:W-:Y:S01]  /*4f60*/  FSEL R191, R138, -INF , P2 ;  /* 0xff8000008abf7808 */ /* 0x000fe20001000000 */
[--C-:B------:R-:W-:Y:S01]  /*4f70*/  FFMA.FTZ R131, R183, R2, -R0.reuse ;  /* 0x00000002b7837223 */ /* 0x100fe20000010800 */
[----:B------:R-:W-:Y:S01]  /*4f80*/  FMNMX.FTZ R20, R135, R20, !PT ;  /* 0x0000001487147209 */ /* 0x000fe20007810000 */
[-CC-:B------:R-:W-:Y:S01]  /*4f90*/  FFMA.FTZ R184, R177, R2.reuse, -R0.reuse ;  /* 0x00000002b1b87223 */ /* 0x180fe20000010800 */
[C---:B------:R-:W-:Y:S01]  /*4fa0*/  ISETP.GT.AND P2, PT, R4.reuse, 0x28, PT ;  /* 0x000000280400780c */ /* 0x040fe20003f44270 */
[-CC-:B------:R-:W-:Y:S01]  /*4fb0*/  FFMA.FTZ R186, R121, R2.reuse, -R0.reuse ;  /* 0x0000000279ba7223 */ /* 0x180fe20000010800 */
[----:B------:R-:W-:Y:S01]  /*4fc0*/  FSEL R189, R139, -INF , P3 ;  /* 0xff8000008bbd7808 */ /* 0x000fe20001800000 */
[--C-:B------:R-:W-:Y:S01]  /*4fd0*/  FFMA.FTZ R139, R169, R2, -R0.reuse ;  /* 0x00000002a98b7223 */ /* 0x100fe20000010800 */
        /* <DEDUP_REMOVED lines=35> */
[----:B------:R-:W-:Y:S01]  /*5210*/  FFMA.FTZ R149, R165, R2, -R0 ;  /* 0x00000002a5957223 */ /* 0x000fe20000010800 */
[----:B------:R-:W-:Y:S01]  /*5220*/  FMNMX.FTZ R20, R177, R20, !PT ;  /* 0x00000014b1147209 */ /* 0x000fe20007810000 */
[----:B------:R-:W-:Y:S01]  /*5230*/  MUFU.EX2 R15, R15 ;  /* 0x0000000f000f7308 */ /* 0x000fe20000000800 */
[----:B------:R-:W-:-:S02]  /*5240*/  ISETP.GT.AND P3, PT, R4, 0x41, PT ;  /* 0x000000410400780c */ /* 0x000fc40003f64270 */
[----:B------:R-:W-:Y:S02]  /*5250*/  FSEL R169, R154, -INF , P2 ;  /* 0xff8000009aa97808 */ /* 0x000fe40001000000 */
[----:B------:R-:W-:Y:S02]  /*5260*/  FMNMX.FTZ R20, R151, R20, !PT ;  /* 0x0000001497147209 */ /* 0x000fe40007810000 */
[C---:B------:R-:W-:Y:S01]  /*5270*/  ISETP.GT.AND P2, PT, R4.reuse, 0x48, PT ;  /* 0x000000480400780c */ /* 0x040fe20003f44270 */
[----:B------:R-:W-:Y:S01]  /*5280*/  MUFU.EX2 R188, R188 ;  /* 0x000000bc00bc7308 */ /* 0x000fe20000000800 */
[----:B------:R-:W-:Y:S02]  /*5290*/  FSEL R155, R155, -INF , P3 ;  /* 0xff8000009b9b7808 */ /* 0x000fe40001800000 */
[----:B------:R-:W-:Y:S02]  /*52a0*/  FMNMX.FTZ R20, R169, R20, !PT ;  /* 0x00000014a9147209 */ /* 0x000fe40007810000 */
[----:B------:R-:W-:-:S02]  /*52b0*/  ISETP.GT.AND P3, PT, R4, 0x49, PT ;  /* 0x000000490400780c */ /* 0x000fc40003f64270 */
[----:B------:R-:W-:Y:S01]  /*52c0*/  FSEL R195, R158, -INF , P2 ;  /* 0xff8000009ec37808 */ /* 0x000fe20001000000 */
[----:B------:R-:W-:Y:S01]  /*52d0*/  MUFU.EX2 R190, R190 ;  /* 0x000000be00be7308 */ /* 0x000fe20000000800 */
[----:B------:R-:W-:Y:S02]  /*52e0*/  FMNMX.FTZ R20, R155, R20, !PT ;  /* 0x000000149b147209 */ /* 0x000fe40007810000 */
[C---:B------:R-:W-:Y:S02]  /*52f0*/  ISETP.GT.AND P2, PT, R4.reuse, 0x50, PT ;  /* 0x000000500400780c */ /* 0x040fe40003f44270 */
[----:B------:R-:W-:Y:S02]  /*5300*/  FSEL R159, R159, -INF , P3 ;  /* 0xff8000009f9f7808 */ /* 0x000fe40001800000 */
        /* <DEDUP_REMOVED lines=13> */
[----:B------:R-:W-:Y:S02]  /*53e0*/  FSEL R167, R167, -INF , P3 ;  /* 0xff800000a7a77808 */ /* 0x000fe40001800000 */
        /* <DEDUP_REMOVED lines=13> */
[----:B0-----:R-:W-:-:S02]  /*54c0*/  FMNMX.FTZ R4, R3, R4, !PT ;  /* 0x0000000403047209 */ /* 0x001fc40007810000 */
[----:B------:R-:W-:Y:S02]  /*54d0*/  FSEL R3, R5, RZ, P1 ;  /* 0x000000ff05037208 */ /* 0x000fe40000800000 */
[C---:B------:R-:W-:Y:S01]  /*54e0*/  FSETP.NEU.FTZ.AND P2, PT, R4.reuse, -INF , PT ;  /* 0xff8000000400780b */ /* 0x040fe20003f5d000 */
[CC--:B------:R-:W-:Y:S02]  /*54f0*/  FMUL.FTZ R20, R4.reuse, R2.reuse ;  /* 0x0000000204147220 */ /* 0x0c0fe40000410000 */
[----:B------:R-:W-:Y:S01]  /*5500*/  MUFU.EX2 R178, R178 ;  /* 0x000000b200b27308 */ /* 0x000fe20000000800 */
[----:B------:R-:W-:Y:S01]  /*5510*/  FADD.FTZ R3, -R3, R14 ;  /* 0x0000000e03037221 */ /* 0x000fe20000010100 */
[----:B------:R-:W-:Y:S02]  /*5520*/  FSEL R128, R4, RZ, P2 ;  /* 0x000000ff04807208 */ /* 0x000fe40001000000 */
[----:B------:R-:W-:Y:S01]  /*5530*/  FSEL R20, R20, RZ, P2 ;  /* 0x000000ff14147208 */ /* 0x000fe20001000000 */
[----:B------:R-:W-:-:S02]  /*5540*/  FMUL.FTZ R0, R3, R2 ;  /* 0x0000000203007220 */ /* 0x000fc40000410000 */
[----:B------:R-:W-:Y:S01]  /*5550*/  FADD.FTZ R3, -R128, R13 ;  /* 0x0000000d80037221 */ /* 0x000fe20000010100 */
        /* <DEDUP_REMOVED lines=46> */
[----:B0-----:R-:W-:Y:S01]  /*5840*/  FADD.FTZ R132, R122, R143 ;  /* 0x0000008f7a847221 */ /* 0x001fe20000010000 */
[----:B------:R-:W-:-:S06]  /*5850*/  FADD.FTZ R143, R121, R8 ;  /* 0x00000008798f7221 */ /* 0x000fcc0000010000 */
[----:B------:R-:W0:Y:S01]  /*5860*/  MUFU.EX2 R124, R124 ;  /* 0x0000007c007c7308 */ /* 0x000e220000000800 */
[----:B--2---:R-:W-:-:S07]  /*5870*/  FADD.FTZ R132, R185, R132 ;  /* 0x00000084b9847221 */ /* 0x004fce0000010000 */
[----:B------:R-:W2:Y:S01]  /*5880*/  MUFU.EX2 R181, R181 ;  /* 0x000000b500b57308 */ /* 0x000ea20000000800 */
[----:B-1----:R-:W-:Y:S01]  /*5890*/  FADD.FTZ R9, R187, R132 ;  /* 0x00000084bb097221 */ /* 0x002fe20000010000 */
[----:B------:R-:W-:-:S04]  /*58a0*/  FADD.FTZ R132, R180, R143 ;  /* 0x0000008fb4847221 */ /* 0x000fc80000010000 */
[----:B------:R-:W-:Y:S02]  /*58b0*/  FADD.FTZ R143, R21, R132 ;  /* 0x00000084158f7221 */ /* 0x000fe40000010000 */
[----:B------:R-:W1:Y:S01]  /*58c0*/  MUFU.EX2 R126, R126 ;  /* 0x0000007e007e7308 */ /* 0x000e620000000800 */
[----:B0-----:R-:W-:-:S07]  /*58d0*/  FADD.FTZ R8, R124, R9 ;  /* 0x000000097c087221 */ /* 0x001fce0000010000 */
[----:B------:R-:W0:Y:S01]  /*58e0*/  MUFU.EX2 R14, R14 ;  /* 0x0000000e000e7308 */ /* 0x000e220000000800 */
[----:B--2---:R-:W-:Y:S01]  /*58f0*/  FADD.FTZ R9, R181, R8 ;  /* 0x00000008b5097221 */ /* 0x004fe20000010000 */
[----:B------:R-:W-:-:S06]  /*5900*/  FADD.FTZ R8, R182, R143 ;  /* 0x0000008fb6087221 */ /* 0x000fcc0000010000 */
[----:B------:R-:W2:Y:S01]  /*5910*/  MUFU.EX2 R13, R13 ;  /* 0x0000000d000d7308 */ /* 0x000ea20000000800 */
[----:B-1----:R-:W-:-:S07]  /*5920*/  FADD.FTZ R9, R126, R9 ;  /* 0x000000097e097221 */ /* 0x002fce0000010000 */
        /* <DEDUP_REMOVED lines=49> */
.L_x_5480:
[----:B------:R-:W0:Y:S01]  /*5c40*/  S2UR UR5, SR_CgaCtaId ;  /* 0x00000000000579c3 */ /* 0x000e220000008800 */
        /* <DEDUP_REMOVED lines=35> */
.L_x_5470:
[----:B------:R-:W-:-:S13]  /*5e80*/  R2UR UR5, R18 ;  /* 0x00000000120572ca */ /* 0x000fda00000e0000 */
[----:B------:R-:W-:-:S06]  /*5e90*/  UISETP.GE.AND UP0, UPT, UR60, UR5, UPT ;  /* 0x000000053c00728c */ /* 0x000fcc000bf06270 */
[----:B------:R-:W-:-:S13]  /*5ea0*/  PLOP3.LUT P1, PT, PT, PT, UP0, 0x80, 0x0 ;  /* 0x000000000000781c */ /* 0x000fda0003f2f008 */
[----:B------:R-:W-:Y:S05]  /*5eb0*/  @!P1 BRA `(.L_x_5482) ;  /* 0x0000001c007c9947 */ /* 0x000fea0003800000 */
[----:B------:R-:W-:Y:S01]  /*5ec0*/  IMAD.MOV.U32 R13, RZ, RZ, R4 ;  /* 0x000000ffff0d7224 */ /* 0x000fe200078e0004 */
[----:B------:R-:W-:Y:S01]  /*5ed0*/  MOV R11, R5 ;  /* 0x00000005000b7202 */ /* 0x000fe20000000f00 */
[----:B------:R-:W-:Y:S01]  /*5ee0*/  UMOV UR61, UR6 ;  /* 0x00000006003d7c82 */ /* 0x000fe20008000000 */
[----:B------:R-:W-:-:S05]  /*5ef0*/  UMOV UR7, UR4 ;  /* 0x0000000400077c82 */ /* 0x000fca0008000000 */
.L_x_5493:
[----:B------:R-:W-:-:S04]  /*5f00*/  UIADD3 UR4, UR7, 0x1, URZ ;  /* 0x0000000107047890 */ /* 0x000fc8000fffe03f */
[----:B------:R-:W-:-:S04]  /*5f10*/  UISETP.NE.AND UP0, UPT, UR4, 0x2, UPT ;  /* 0x000000020400788c */ /* 0x000fc8000bf05270 */
[----:B------:R-:W-:Y:S02]  /*5f20*/  USEL UR6, URZ, 0x1, UP0 ;  /* 0x000000013f067887 */ /* 0x000fe40008000000 */
[----:B------:R-:W-:Y:S02]  /*5f30*/  USEL UR4, UR4, URZ, UP0 ;  /* 0x0000003f04047287 */ /* 0x000fe40008000000 */
[----:B------:R-:W-:Y:S01]  /*5f40*/  ULOP3.LUT UR6, UR61, UR6, URZ, 0x3c, !UPT ;  /* 0x000000063d067292 */ /* 0x000fe2000f8e3c3f */
[----:B------:R-:W-:Y:S11]  /*5f50*/  @!P0 BRA `(.L_x_5483) ;  /* 0x0000000000048947 */ /* 0x000ff60003800000 */
[----:B------:R-:W-:Y:S01]  /*5f60*/  BPT.TRAP 0x1 ;  /* 0x000000040000795c */ /* 0x000fe20000300000 */
.L_x_5483:
[----:B------:R-:W-:Y:S01]  /*5f70*/  ULEA UR38, UR4, UR39, 0x3 ;  /* 0x0000002704267291 */ /* 0x000fe2000f8e183f */
[----:B------:R-:W-:-:S05]  /*5f80*/  IMAD.U32 R2, RZ, RZ, UR6 ;  /* 0x00000006ff027e24 */ /* 0x000fca000f8e00ff */
[----:B------:R-:W-:-:S04]  /*5f90*/  SHF.L.U32 R2, R2, 0x1f, RZ ;  /* 0x0000001f02027819 */ /* 0x000fc800000006ff */
[----:B------:R0:W1:Y:S01]  /*5fa0*/  SYNCS.PHASECHK.TRANS64.TRYWAIT P1, [UR38+0x30830], R2 ;  /* 0x03083002ff0075a7 */ /* 0x0000620008020166 */
[----:B------:R-:W-:Y:S05]  /*5fb0*/  @!P0 BRA `(.L_x_5484) ;  /* 0x0000000000048947 */ /* 0x000fea0003800000 */
[----:B------:R-:W-:Y:S01]  /*5fc0*/  BPT.TRAP 0x1 ;  /* 0x000000040000795c */ /* 0x000fe20000300000 */
.L_x_5484:
[----:B-1----:R-:W-:Y:S05]  /*5fd0*/  @P1 BRA `(.L_x_5485) ;  /* 0x0000000000081947 */ /* 0x002fea0003800000 */
[----:B------:R-:W1:Y:S02]  /*5fe0*/  SYNCS.PHASECHK.TRANS64.TRYWAIT P1, [UR38+0x30830], R2 ;  /* 0x03083002ff0075a7 */ /* 0x000e640008020166 */
[----:B-1----:R-:W-:Y:S05]  /*5ff0*/  @!P1 BRA `(.L_x_5486) ;  /* 0x0000008800b89947 */ /* 0x002fea0003800000 */
.L_x_5485:
        /* <DEDUP_REMOVED lines=162> */
.L_x_5487:
[----:B------:R-:W-:Y:S01]  /*6a20*/  ULEA UR5, UR7, UR39, 0x3 ;  /* 0x0000002707057291 */ /* 0x000fe2000f8e183f */
[----:B------:R-:W-:-:S05]  /*6a30*/  IMAD.U32 R0, RZ, RZ, UR61 ;  /* 0x0000003dff007e24 */ /* 0x000fca000f8e00ff */
[----:B------:R-:W-:-:S04]  /*6a40*/  SHF.L.U32 R0, R0, 0x1f, RZ ;  /* 0x0000001f00007819 */ /* 0x000fc800000006ff */
[----:B------:R2:W3:Y:S01]  /*6a50*/  SYNCS.PHASECHK.TRANS64.TRYWAIT P1, [UR5+0x30850], R0 ;  /* 0x03085000ff0075a7 */ /* 0x0004e20008020145 */
[----:B------:R-:W-:Y:S05]  /*6a60*/  @!P0 BRA `(.L_x_5488) ;  /* 0x0000000000048947 */ /* 0x000fea0003800000 */
[----:B------:R-:W-:Y:S01]  /*6a70*/  BPT.TRAP 0x1 ;  /* 0x000000040000795c */ /* 0x000fe20000300000 */
.L_x_5488:
[----:B---3--:R-:W-:Y:S05]  /*6a80*/  @P1 BRA `(.L_x_5489) ;  /* 0x0000000000081947 */ /* 0x008fea0003800000 */
[----:B------:R-:W3:Y:S02]  /*6a90*/  SYNCS.PHASECHK.TRANS64.TRYWAIT P1, [UR5+0x30850], R0 ;  /* 0x03085000ff0075a7 */ /* 0x000ee40008020145 */
[----:B---3--:R-:W-:Y:S05]  /*6aa0*/  @!P1 BRA `(.L_x_5490) ;  /* 0x0000008000249947 */ /* 0x008fea0003800000 */
.L_x_5489:
        /* <DEDUP_REMOVED lines=36> */
.L_x_5491:
[----:B--23--:R-:W-:Y:S01]  /*6cf0*/  FMNMX.FTZ R0, R120, R11, !PT ;  /* 0x0000000b78007209 */ /* 0x00cfe20007810000 */
[----:B------:R-:W2:Y:S01]  /*6d00*/  S2UR UR7, SR_CgaCtaId ;  /* 0x00000000000779c3 */ /* 0x000ea20000008800 */
[----:B01----:R-:W-:Y:S01]  /*6d10*/  FMNMX.FTZ R2, R122, R13, !PT ;  /* 0x0000000d7a027209 */ /* 0x003fe20007810000 */
        /* <DEDUP_REMOVED lines=12> */
[----:B--2---:R-:W-:Y:S01]  /*6de0*/  UPRMT UR38, UR7, 0x654, UR38 ;  /* 0x0000065407267896 */ /* 0x004fe20008000026 */
        /* <DEDUP_REMOVED lines=40> */
[----:B------:R-:W0:Y:S01]  /*7070*/  SHFL.BFLY PT, R5, R12, 0x1, 0x1f ;  /* 0x0c201f000c057f89 */ /* 0x000e2200000e0000 */
[----:B------:R-:W1:Y:S03]  /*7080*/  LDC R2, c[0x0][0x988] ;  /* 0x00026200ff027b82 */ /* 0x000e660000000800 */
[----:B------:R-:W2:Y:S01]  /*7090*/  SHFL.BFLY PT, R15, R14, 0x1, 0x1f ;  /* 0x0c201f000e0f7f89 */ /* 0x000ea200000e0000 */
[----:B0-----:R-:W-:Y:S02]  /*70a0*/  FMNMX.FTZ R5, R12, R5, !PT ;  /* 0x000000050c057209 */ /* 0x001fe40007810000 */
[----:B--2---:R-:W-:-:S03]  /*70b0*/  FMNMX.FTZ R4, R14, R15, !PT ;  /* 0x0000000f0e047209 */ /* 0x004fc60007810000 */
[C---:B------:R-:W-:Y:S01]  /*70c0*/  FADD.FTZ R11, -R5.reuse, R11 ;  /* 0x0000000b050b7221 */ /* 0x040fe20000010100 */
[----:B-1----:R-:W-:-:S03]  /*70d0*/  FMUL.FTZ R169, R5, R2 ;  /* 0x0000000205a97220 */ /* 0x002fc60000410000 */
[-C--:B------:R-:W-:Y:S01]  /*70e0*/  FMUL.FTZ R15, R11, R2.reuse ;  /* 0x000000020b0f7220 */ /* 0x080fe20000410000 */
[C---:B------:R-:W-:Y:S01]  /*70f0*/  FADD.FTZ R11, -R4.reuse, R13 ;  /* 0x0000000d040b7221 */ /* 0x040fe20000010100 */
[-CC-:B------:R-:W-:Y:S01]  /*7100*/  FFMA.FTZ R188, R121, R2.reuse, -R169.reuse ;  /* 0x0000000279bc7223 */ /* 0x180fe200000108a9 */
[-CC-:B------:R-:W-:Y:S01]  /*7110*/  FFMA.FTZ R121, R145, R2.reuse, -R169.reuse ;  /* 0x0000000291797223 */ /* 0x180fe200000108a9 */
[-C--:B------:R-:W-:Y:S01]  /*7120*/  FMUL.FTZ R145, R4, R2.reuse ;  /* 0x0000000204917220 */ /* 0x080fe20000410000 */
[-C--:B------:R-:W-:Y:S01]  /*7130*/  FMUL.FTZ R3, R11, R2.reuse ;  /* 0x000000020b037220 */ /* 0x080fe20000410000 */
[-C--:B------:R-:W-:Y:S01]  /*7140*/  FFMA.FTZ R11, R120, R2.reuse, -R169 ;  /* 0x00000002780b7223 */ /* 0x080fe200000108a9 */
[----:B------:R0:W-:Y:S01]  /*7150*/  MUFU.EX2 R0, R15 ;  /* 0x0000000f00007308 */ /* 0x0001e20000000800 */
[-CC-:B------:R-:W-:Y:S01]  /*7160*/  FFMA.FTZ R12, R122, R2.reuse, -R145.reuse ;  /* 0x000000027a0c7223 */ /* 0x180fe20000010891 */
        /* <DEDUP_REMOVED lines=8> */
[-C--:B0-----:R-:W-:Y:S01]  /*71f0*/  FFMA.FTZ R15, R129, R2.reuse, -R169 ;  /* 0x00000002810f7223 */ /* 0x081fe200000108a9 */
        /* <DEDUP_REMOVED lines=9> */
[-C--:B------:R-:W-:Y:S01]  /*7290*/  FFMA.FTZ R22, R139, R2.reuse, -R145 ;  /* 0x000000028b167223 */ /* 0x080fe20000010891 */
[-C--:B------:R-:W-:Y:S01]  /*72a0*/  FFMA.FTZ R182, R140, R2.reuse, -R169 ;  /* 0x000000028cb67223 */ /* 0x080fe200000108a9 */
[-C--:B------:R-:W-:Y:S01]  /*72b0*/  FFMA.FTZ R183, R142, R2.reuse, -R145 ;  /* 0x000000028eb77223 */ /* 0x080fe20000010891 */
[-C--:B------:R-:W-:Y:S01]  /*72c0*/  FFMA.FTZ R23, R141, R2.reuse, -R169 ;  /* 0x000000028d177223 */ /* 0x080fe200000108a9 */
[----:B------:R-:W0:Y:S01]  /*72d0*/  MUFU.EX2 R12, R12 ;  /* 0x0000000c000c7308 */ /* 0x000e220000000800 */
[----:B-1----:R-:W-:Y:S01]  /*72e0*/  FFMA.FTZ R9, R0, R9, R11 ;  /* 0x0000000900097223 */ /* 0x002fe2000001000b */
[-C--:B------:R-:W-:Y:S01]  /*72f0*/  FFMA.FTZ R120, R143, R2.reuse, -R145 ;  /* 0x000000028f787223 */ /* 0x080fe20000010891 */
[-C--:B------:R-:W-:Y:S01]  /*7300*/  FFMA.FTZ R176, R144, R2.reuse, -R169 ;  /* 0x0000000290b07223 */ /* 0x080fe200000108a9 */
[-CC-:B------:R-:W-:Y:S01]  /*7310*/  FFMA.FTZ R177, R146, R2.reuse, -R145.reuse ;  /* 0x0000000292b17223 */ /* 0x180fe20000010891 */
        /* <DEDUP_REMOVED lines=23> */
[-C--:B------:R-:W-:Y:S01]  /*7490*/  FFMA.FTZ R166, R166, R2.reuse, -R145 ;  /* 0x00000002a6a67223 */ /* 0x080fe20000010891 */
[-C--:B------:R-:W-:Y:S01]  /*74a0*/  FFMA.FTZ R141, R165, R2.reuse, -R169 ;  /* 0x00000002a58d7223 */ /* 0x080fe200000108a9 */
[----:B------:R-:W-:-:S02]  /*74b0*/  FFMA.FTZ R145, R167, R2, -R145 ;  /* 0x00000002a7917223 */ /* 0x000fc40000010891 */
        /* <DEDUP_REMOVED lines=90> */
.L_x_5492:
[----:B------:R-:W0:Y:S01]  /*7a60*/  S2UR UR10, SR_CgaCtaId ;  /* 0x00000000000a79c3 */ /* 0x000e220000008800 */
[----:B------:R-:W-:Y:S01]  /*7a70*/  R2UR UR7, R18 ;  /* 0x00000000120772ca */ /* 0x000fe200000e0000 */
[----:B------:R-:W-:Y:S01]  /*7a80*/  UIADD3 UR5, UR5, 0x30860, URZ ;  /* 0x0003086005057890 */ /* 0x000fe2000fffe03f */
[----:B------:R-:W-:Y:S01]  /*7a90*/  F2FP.F16.F32.PACK_AB R188, R188, R11 ;  /* 0x0000000bbcbc723e */ /* 0x000fe200000000ff */
[----:B------:R-:W-:Y:S01]  /*7aa0*/  UMOV UR61, UR6 ;  /* 0x00000006003d7c82 */ /* 0x000fe20008000000 */
[----:B------:R-:W-:Y:S01]  /*7ab0*/  F2FP.F16.F32.PACK_AB R190, R13, R190 ;  /* 0x000000be0dbe723e */ /* 0x000fe200000000ff */
[----:B------:R-:W-:Y:S01]  /*7ac0*/  IMAD.MOV.U32 R13, RZ, RZ, R4 ;  /* 0x000000ffff0d7224 */ /* 0x000fe200078e0004 */
[----:B------:R-:W-:Y:S02]  /*7ad0*/  F2FP.F16.F32.PACK_AB R189, R189, R12 ;  /* 0x0000000cbdbd723e */ /* 0x000fe400000000ff */
[----:B------:R-:W-:Y:S02]  /*7ae0*/  F2FP.F16.F32.PACK_AB R191, R14, R191 ;  /* 0x000000bf0ebf723e */ /* 0x000fe400000000ff */
[----:B------:R-:W-:-:S02]  /*7af0*/  F2FP.F16.F32.PACK_AB R184, R15, R184 ;  /* 0x000000b80fb8723e */ /* 0x000fc400000000ff */
[----:B------:R-:W-:Y:S01]  /*7b00*/  F2FP.F16.F32.PACK_AB R185, R16, R185 ;  /* 0x000000b910b9723e */ /* 0x000fe200000000ff */
[----:B------:R-:W-:Y:S01]  /*7b10*/  UISETP.GT.AND UP0, UPT, UR60, UR7, UPT ;  /* 0x000000073c00728c */ /* 0x000fe2000bf04270 */
[----:B------:R-:W-:Y:S01]  /*7b20*/  F2FP.F16.F32.PACK_AB R186, R17, R186 ;  /* 0x000000ba11ba723e */ /* 0x000fe200000000ff */
[----:B------:R-:W-:Y:S01]  /*7b30*/  UIADD3 UR60, UR60, -0x1, URZ ;  /* 0xffffffff3c3c7890 */ /* 0x000fe2000fffe03f */
[----:B------:R-:W-:Y:S01]  /*7b40*/  F2FP.F16.F32.PACK_AB R187, R20, R187 ;  /* 0x000000bb14bb723e */ /* 0x000fe200000000ff */
[----:B------:R-:W-:Y:S01]  /*7b50*/  UMOV UR7, UR4 ;  /* 0x0000000400077c82 */ /* 0x000fe20008000000 */
        /* <DEDUP_REMOVED lines=19> */
[----:B------:R-:W-:Y:S01]  /*7c90*/  MOV R11, R5 ;  /* 0x00000005000b7202 */ /* 0x000fe20000000f00 */
[----:B------:R-:W-:Y:S06]  /*7ca0*/  @P1 BRA `(.L_x_5493) ;  /* 0xffffffe000941947 */ /* 0x000fec000383ffff */
.L_x_5482:
        /* <DEDUP_REMOVED lines=99> */
.L_x_5494:
[----:B------:R-:W-:Y:S01]  /*82e0*/  ULEA UR5, UR4, UR39, 0x3 ;  /* 0x0000002704057291 */ /* 0x000fe2000f8e183f */
[----:B------:R-:W-:-:S05]  /*82f0*/  IMAD.U32 R0, RZ, RZ, UR6 ;  /* 0x00000006ff007e24 */ /* 0x000fca000f8e00ff */
[----:B------:R-:W-:-:S04]  /*8300*/  SHF.L.U32 R0, R0, 0x1f, RZ ;  /* 0x0000001f00007819 */ /* 0x000fc800000006ff */
[----:B------:R0:W1:Y:S01]  /*8310*/  SYNCS.PHASECHK.TRANS64.TRYWAIT P1, [UR5+0x30850], R0 ;  /* 0x03085000ff0075a7 */ /* 0x0000620008020145 */
[----:B------:R-:W-:Y:S05]  /*8320*/  @!P0 BRA `(.L_x_5495) ;  /* 0x0000000000048947 */ /* 0x000fea0003800000 */
[----:B------:R-:W-:Y:S01]  /*8330*/  BPT.TRAP 0x1 ;  /* 0x000000040000795c */ /* 0x000fe20000300000 */
.L_x_5495:
[----:B-1----:R-:W-:Y:S05]  /*8340*/  @P1 BRA `(.L_x_5496) ;  /* 0x0000000000081947 */ /* 0x002fea0003800000 */
[----:B------:R-:W1:Y:S02]  /*8350*/  SYNCS.PHASECHK.TRANS64.TRYWAIT P1, [UR5+0x30850], R0 ;  /* 0x03085000ff0075a7 */ /* 0x000e640008020145 */
[----:B-1----:R-:W-:Y:S05]  /*8360*/  @!P1 BRA `(.L_x_5497) ;  /* 0x00000068000c9947 */ /* 0x002fea0003800000 */
.L_x_5496:
        /* <DEDUP_REMOVED lines=19> */
[----:B------:R-:W-:Y:S01]  /*84a0*/  MOV R3, 0xff800000 ;  /* 0xff80000000037802 */ /* 0x000fe20000000f00 */
[----:B------:R-:W-:-:S02]  /*84b0*/  IMAD.MOV.U32 R0, RZ, RZ, -0x800000 ;  /* 0xff800000ff007424 */ /* 0x000fc400078e00ff */
        /* <DEDUP_REMOVED lines=41> */
.L_x_5498:
        /* <DEDUP_REMOVED lines=101> */
.L_x_5462:
[----:B------:R-:W-:Y:S05]  /*8da0*/  @P0 BRA `(.L_x_5499) ;  /* 0x0000001800d00947 */ /* 0x000fea0003800000 */
[----:B0-----:R-:W0:Y:S01]  /*8db0*/  S2R R2, SR_TID.X ;  /* 0x0000000000027919 */ /* 0x001e220000002100 */
[----:B------:R-:W1:Y:S01]  /*8dc0*/  LDC R17, c[0x0][0xbe8] ;  /* 0x0002fa00ff117b82 */ /* 0x000e620000000800 */
[----:B------:R-:W-:Y:S01]  /*8dd0*/  R2UR UR13, R19 ;  /* 0x00000000130d72ca */ /* 0x000fe200000e0000 */
[----:B------:R-:W-:Y:S01]  /*8de0*/  ULDC.64 UR8, c[0x0][0xbd0] ;  /* 0x0002f40000087ab9 */ /* 0x000fe20000000a00 */
[----:B------:R-:W2:Y:S01]  /*8df0*/  S2R R21, SR_CTAID.X ;  /* 0x0000000000157919 */ /* 0x000ea20000002500 */
[----:B------:R-:W-:Y:S04]  /*8e00*/  BSSY B0, `(.L_x_5500) ;  /* 0x000011a000007945 */ /* 0x000fe80003800000 */
[----:B------:R-:W3:Y:S06]  /*8e10*/  S2UR UR12, SR_CTAID.Z ;  /* 0x00000000000c79c3 */ /* 0x000eec0000002700 */
[----:B------:R-:W-:-:S02]  /*8e20*/  USHF.R.S32.HI UR7, URZ, 0x1f, UR13 ;  /* 0x0000001f3f077899 */ /* 0x000fc4000801140d */
[----:B------:R-:W-:Y:S01]  /*8e30*/  IMAD R16, RZ, RZ, -UR13 ;  /* 0x8000000dff107e24 */ /* 0x000fe2000f8e02ff */
[----:B------:R-:W4:Y:S01]  /*8e40*/  S2UR UR11, SR_CTAID.Y ;  /* 0x00000000000b79c3 */ /* 0x000f220000002600 */
[----:B------:R-:W-:Y:S02]  /*8e50*/  UIMAD.WIDE.U32 UR4, UR13, UR8, URZ ;  /* 0x000000080d0472a5 */ /* 0x000fe4000f8e003f */
[----:B------:R-:W-:-:S04]  /*8e60*/  UIMAD UR6, UR7, UR8, URZ ;  /* 0x00000008070672a4 */ /* 0x000fc8000f8e023f */
[----:B------:R-:W-:Y:S01]  /*8e70*/  UIMAD UR6, UR13, UR9, UR6 ;  /* 0x000000090d0672a4 */ /* 0x000fe2000f8e0206 */
[----:B------:R-:W-:Y:S01]  /*8e80*/  BAR.SYNC.DEFER_BLOCKING 0x1, 0x100 ;  /* 0x0044000000007b1d */ /* 0x000fe20000010000 */
[----:B-1----:R-:W-:Y:S02]  /*8e90*/  ISETP.NE.AND P0, PT, R17, 0x1, PT ;  /* 0x000000011100780c */ /* 0x002fe40003f05270 */
[----:B------:R-:W-:-:S05]  /*8ea0*/  UIADD3 UR6, UR5, UR6, URZ ;  /* 0x0000000605067290 */ /* 0x000fca000fffe03f */
[----:B------:R-:W4:Y:S01]  /*8eb0*/  LDC R23, c[0x0][0xc50] ;  /* 0x00031400ff177b82 */ /* 0x000f220000000800 */
[----:B0-----:R-:W-:Y:S01]  /*8ec0*/  VIADD R4, R2, 0xffffff80 ;  /* 0xffffff8002047836 */ /* 0x001fe20000000000 */
[----:B---3--:R-:W-:Y:S01]  /*8ed0*/  USHF.R.S32.HI UR10, URZ, 0x1f, UR12 ;  /* 0x0000001f3f0a7899 */ /* 0x008fe2000801140c */
[----:B------:R-:W-:-:S03]  /*8ee0*/  ULDC.64 UR8, c[0x0][0xb38] ;  /* 0x0002ce0000087ab9 */ /* 0x000fc60000000a00 */
[----:B------:R-:W-:Y:S01]  /*8ef0*/  SHF.R.S32.HI R5, RZ, 0x1f, R4 ;  /* 0x0000001fff057819 */ /* 0x000fe20000011404 */
[----:B------:R-:W-:Y:S01]  /*8f00*/  UIMAD UR7, UR7, UR8, URZ ;  /* 0x00000008070772a4 */ /* 0x000fe2000f8e023f */
[----:B------:R-:W0:Y:S02]  /*8f10*/  LDC.64 R14, c[0x0][0xb40] ;  /* 0x0002d000ff0e7b82 */ /* 0x000e240000000a00 */
[CC--:B------:R-:W-:Y:S02]  /*8f20*/  LEA.HI R2, R5.reuse, R4.reuse, RZ, 0x7 ;  /* 0x0000000405027211 */ /* 0x0c0fe400078f38ff */
[----:B------:R-:W-:Y:S02]  /*8f30*/  LEA.HI R5, R5, R4, RZ, 0x2 ;  /* 0x0000000405057211 */ /* 0x000fe400078f10ff */
[----:B------:R-:W-:Y:S02]  /*8f40*/  LOP3.LUT R7, R2, 0xffffff80, RZ, 0xc0, !PT ;  /* 0xffffff8002077812 */ /* 0x000fe400078ec0ff */
[----:B------:R-:W-:Y:S01]  /*8f50*/  LOP3.LUT R5, R5, 0xfffffffc, RZ, 0xc0, !PT ;  /* 0xfffffffc05057812 */ /* 0x000fe200078ec0ff */
[----:B------:R-:W1:Y:S02]  /*8f60*/  @P0 LDC R13, c[0x0][0xbf0] ;  /* 0x0002fc00ff0d0b82 */ /* 0x000e640000000800 */
[----:B------:R-:W-:Y:S01]  /*8f70*/  IMAD.IADD R18, R4, 0x1, -R7 ;  /* 0x0000000104127824 */ /* 0x000fe200078e0a07 */
[----:B------:R-:W-:-:S02]  /*8f80*/  SHF.R.S32.HI R7, RZ, 0x7, R2 ;  /* 0x00000007ff077819 */ /* 0x000fc40000011402 */
[----:B------:R-:W-:Y:S02]  /*8f90*/  IADD3 R5, R4, -R5, RZ ;  /* 0x8000000504057210 */ /* 0x000fe40007ffe0ff */
[----:B------:R-:W-:Y:S01]  /*8fa0*/  SHF.R.S32.HI R9, RZ, 0x1f, R18 ;  /* 0x0000001fff097819 */ /* 0x000fe20000011412 */
[----:B------:R-:W3:Y:S01]  /*8fb0*/  @P0 LDC R123, c[0x0][0xbec] ;  /* 0x0002fb00ff7b0b82 */ /* 0x000ee20000000800 */
[----:B------:R-:W-:Y:S01]  /*8fc0*/  LEA.HI R2, R2, R7, RZ, 0x1 ;  /* 0x0000000702027211 */ /* 0x000fe200078f08ff */
[----:B----4-:R-:W-:Y:S01]  /*8fd0*/  IMAD R23, R23, R16, UR11 ;  /* 0x0000000b17177e24 */ /* 0x010fe2000f8e0210 */
[-C--:B------:R-:W-:Y:S02]  /*8fe0*/  LEA.HI R20, R9, R18.reuse, RZ, 0x2 ;  /* 0x0000001209147211 */ /* 0x080fe400078f10ff */
[----:B------:R-:W-:Y:S02]  /*8ff0*/  LOP3.LUT R2, R2, 0x3fffffe, RZ, 0xc0, !PT ;  /* 0x03fffffe02027812 */ /* 0x000fe400078ec0ff */
[--C-:B------:R-:W-:Y:S01]  /*9000*/  SHF.R.S32.HI R6, RZ, 0x2, R20.reuse ;  /* 0x00000002ff067819 */ /* 0x100fe20000011414 */
[----:B------:R-:W4:Y:S01]  /*9010*/  @P0 LDC R22, c[0x0][0xbf0] ;  /* 0x0002fc00ff160b82 */ /* 0x000f220000000800 */
[----:B------:R-:W-:Y:S01]  /*9020*/  SHF.R.S32.HI R11, RZ, 0x1f, R20 ;  /* 0x0000001fff0b7819 */ /* 0x000fe20000011414 */
[----:B------:R-:W-:Y:S01]  /*9030*/  IMAD.IADD R2, R7, 0x1, -R2 ;  /* 0x0000000107027824 */ /* 0x000fe200078e0a02 */
[----:B------:R-:W-:Y:S01]  /*9040*/  LEA.HI R9, R9, R18, RZ, 0x5 ;  /* 0x0000001209097211 */ /* 0x000fe200078f28ff */
[----:B0-----:R-:W-:Y:S01]  /*9050*/  IMAD R12, R14, UR10, RZ ;  /* 0x0000000a0e0c7c24 */ /* 0x001fe2000f8e02ff */
[----:B------:R-:W-:-:S02]  /*9060*/  LEA.HI R11, R11, R6, RZ, 0x3 ;  /* 0x000000060b0b7211 */ /* 0x000fc400078f18ff */
[----:B------:R-:W-:Y:S02]  /*9070*/  SHF.R.S32.HI R7, RZ, 0x5, R9 ;  /* 0x00000005ff077819 */ /* 0x000fe40000011409 */
[----:B------:R-:W-:Y:S01]  /*9080*/  LOP3.LUT R11, R11, 0xfffffff8, RZ, 0xc0, !PT ;  /* 0xfffffff80b0b7812 */ /* 0x000fe200078ec0ff */
[----:B------:R-:W0:Y:S04]  /*9090*/  @P0 LDC R9, c[0x0][0xbec] ;  /* 0x0002fb00ff090b82 */ /* 0x000e280000000800 */
[----:B------:R-:W-:Y:S01]  /*90a0*/  IMAD.IADD R4, R6, 0x1, -R11 ;  /* 0x0000000106047824 */ /* 0x000fe200078e0a0b */
[----:B------:R-:W-:-:S03]  /*90b0*/  LEA.HI R6, R5, R5, RZ, 0x1 ;  /* 0x0000000505067211 */ /* 0x000fc600078f08ff */
[----:B------:R-:W5:Y:S01]  /*90c0*/  LDC.64 R10, c[0x0][0xbd8] ;  /* 0x0002f600ff0a7b82 */ /* 0x000f620000000a00 */
[----:B------:R-:W-:Y:S02]  /*90d0*/  LOP3.LUT R6, R6, 0x1ffffffe, RZ, 0xc0, !PT ;  /* 0x1ffffffe06067812 */ /* 0x000fe400078ec0ff */
[----:B------:R-:W-:Y:S01]  /*90e0*/  LEA R7, R7, R4, 0x4 ;  /* 0x0000000407077211 */ /* 0x000fe200078e20ff */
[----:B------:R-:W-:Y:S02]  /*90f0*/  IMAD.U32 R4, RZ, RZ, UR4 ;  /* 0x00000004ff047e24 */ /* 0x000fe4000f8e00ff */
[----:B------:R-:W-:Y:S01]  /*9100*/  IMAD.IADD R121, R5, 0x1, -R6 ;  /* 0x0000000105797824 */ /* 0x000fe200078e0a06 */
[----:B------:R-:W-:Y:S01]  /*9110*/  LEA R2, R2, R7, 0x6 ;  /* 0x0000000702027211 */ /* 0x000fe200078e30ff */
[----:B------:R-:W-:Y:S01]  /*9120*/  IMAD.U32 R5, RZ, RZ, UR5 ;  /* 0x00000005ff057e24 */ /* 0x000fe2000f8e00ff */
[----:B------:R-:W-:Y:S01]  /*9130*/  UIMAD.WIDE.U32 UR4, UR13, UR8, URZ ;  /* 0x000000080d0472a5 */ /* 0x000fe2000f8e003f */
[----:B------:R-:W-:Y:S01]  /*9140*/  IMAD.U32 R5, RZ, RZ, UR6 ;  /* 0x00000006ff057e24 */ /* 0x000fe2000f8e00ff */
[----:B------:R-:W-:Y:S01]  /*9150*/  UIMAD UR6, UR13, UR9, UR7 ;  /* 0x000000090d0672a4 */ /* 0x000fe2000f8e0207 */
[----:B------:R-:W-:-:S02]  /*9160*/  IMAD R6, R121, 0x8, R2 ;  /* 0x0000000879067824 */ /* 0x000fc400078e0202 */
[----:B------:R-:W-:Y:S01]  /*9170*/  ULDC.64 UR8, c[0x0][0xb28] ;  /* 0x0002ca0000087ab9 */ /* 0x000fe20000000a00 */
[----:B------:R-:W-:Y:S02]  /*9180*/  UIADD3 UR6, UR5, UR6, URZ ;  /* 0x0000000605067290 */ /* 0x000fe4000fffe03f */
[----:B------:R-:W-:Y:S01]  /*9190*/  MOV R7, UR5 ;  /* 0x0000000500077c02 */ /* 0x000fe20008000f00 */
[----:B--2---:R-:W-:-:S03]  /*91a0*/  IMAD R2, R21, 0x80, R2 ;  /* 0x0000008015027824 */ /* 0x004fc600078e0202 */
[----:B------:R-:W-:Y:S01]  /*91b0*/  IMAD.U32 R7, RZ, RZ, UR6 ;  /* 0x00000006ff077e24 */ /* 0x000fe2000f8e00ff */
[----:B------:R-:W-:Y:S01]  /*91c0*/  ULDC.64 UR6, c[0x0][0xb48] ;  /* 0x0002d20000067ab9 */ /* 0x000fe20000000a00 */
[C---:B-----5:R-:W-:Y:S02]  /*91d0*/  IMAD R8, R10.reuse, UR10, RZ ;  /* 0x0000000a0a087c24 */ /* 0x060fe4000f8e02ff */
[----:B------:R-:W-:-:S04]  /*91e0*/  IMAD.WIDE.U32 R4, R10, UR12, R4 ;  /* 0x0000000c0a047c25 */ /* 0x000fc8000f8e0004 */
[----:B------:R-:W-:Y:S02]  /*91f0*/  IMAD R11, R11, UR12, R8 ;  /* 0x0000000c0b0b7c24 */ /* 0x000fe4000f8e0208 */
[----:B------:R-:W-:Y:S02]  /*9200*/  IMAD R8, R21, 0x80, R6 ;  /* 0x0000008015087824 */ /* 0x000fe400078e0206 */
[----:B------:R-:W-:Y:S01]  /*9210*/  IMAD.U32 R6, RZ, RZ, UR4 ;  /* 0x00000004ff067e24 */ /* 0x000fe2000f8e00ff */
[----:B------:R-:W-:Y:S01]  /*9220*/  IADD3 R5, R5, R11, RZ ;  /* 0x0000000b05057210 */ /* 0x000fe20007ffe0ff */
[----:B0-----:R-:W-:Y:S01]  /*9230*/  @P0 IMAD.HI.U32 R10, R8, R9, RZ ;  /* 0x00000009080a0227 */ /* 0x001fe200078e00ff */
[----:B------:R-:W-:-:S03]  /*9240*/  ULDC.64 UR4, c[0x0][0xbe0] ;  /* 0x0002f80000047ab9 */ /* 0x000fc60000000a00 */
[----:B------:R-:W-:Y:S01]  /*9250*/  IMAD.MOV.U32 R9, RZ, RZ, R8 ;  /* 0x000000ffff097224 */ /* 0x000fe200078e0008 */
[----:B-1----:R-:W-:Y:S01]  /*9260*/  @P0 SHF.R.U32.HI R9, RZ, R13, R10 ;  /* 0x0000000dff090219 */ /* 0x002fe2000001160a */
[----:B------:R-:W-:Y:S01]  /*9270*/  IMAD R13, R15, UR12, R12 ;  /* 0x0000000c0f0d7c24 */ /* 0x000fe2000f8e020c */
[----:B------:R-:W-:Y:S01]  /*9280*/  SHF.R.S32.HI R12, RZ, 0x1f, R23 ;  /* 0x0000001fff0c7819 */ /* 0x000fe20000011417 */
[----:B------:R-:W-:-:S04]  /*9290*/  IMAD.WIDE.U32 R6, R14, UR12, R6 ;  /* 0x0000000c0e067c25 */ /* 0x000fc8000f8e0006 */
[----:B---3--:R-:W-:-:S04]  /*92a0*/  @P0 IMAD.HI.U32 R123, R8, R123, RZ ;  /* 0x0000007b087b0227 */ /* 0x008fc800078e00ff */
[----:B------:R-:W-:Y:S02]  /*92b0*/  IMAD.IADD R7, R7, 0x1, R13 ;  /* 0x0000000107077824 */ /* 0x000fe400078e020d */
[----:B------:R-:W-:Y:S02]  /*92c0*/  IMAD R13, R12, UR6, RZ ;  /* 0x000000060c0d7c24 */ /* 0x000fe4000f8e02ff */
[----:B------:R-:W-:-:S04]  /*92d0*/  IMAD.WIDE.U32 R4, R23, UR4, R4 ;  /* 0x0000000417047c25 */ /* 0x000fc8000f8e0004 */
[----:B------:R-:W-:Y:S01]  /*92e0*/  IMAD.MOV.U32 R11, RZ, RZ, R8 ;  /* 0x000000ffff0b7224 */ /* 0x000fe200078e0008 */
[----:B----4-:R-:W-:Y:S01]  /*92f0*/  @P0 SHF.R.U32.HI R11, RZ, R22, R123 ;  /* 0x00000016ff0b0219 */ /* 0x010fe2000001167b */
[----:B------:R-:W-:Y:S01]  /*9300*/  IMAD R10, R12, UR4, RZ ;  /* 0x000000040c0a7c24 */ /* 0x000fe2000f8e02ff */
[----:B------:R-:W-:Y:S01]  /*9310*/  IADD3 R4, P0, R9, R4, RZ ;  /* 0x0000000409047210 */ /* 0x000fe20007f1e0ff */
[----:B------:R-:W-:Y:S01]  /*9320*/  IMAD R15, R23, UR7, R13 ;  /* 0x00000007170f7c24 */ /* 0x000fe2000f8e020d */
[--C-:B------:R-:W-:Y:S01]  /*9330*/  SHF.R.S32.HI R13, RZ, 0x1f, R9.reuse ;  /* 0x0000001fff0d7819 */ /* 0x100fe20000011409 */
[----:B------:R-:W-:Y:S01]  /*9340*/  IMAD.MOV R9, RZ, RZ, -R9 ;  /* 0x000000ffff097224 */ /* 0x000fe200078e0a09 */
[----:B------:R-:W-:Y:S01]  /*9350*/  IADD3 R14, -R11, RZ, RZ ;  /* 0x000000ff0b0e7210 */ /* 0x000fe20007ffe1ff */
[----:B------:R-:W-:Y:S01]  /*9360*/  IMAD R12, R23, UR5, R10 ;  /* 0x00000005170c7c24 */ /* 0x000fe2000f8e020a */
[----:B------:R-:W-:Y:S01]  /*9370*/  SHF.R.S32.HI R10, RZ, 0x1f, R11 ;  /* 0x0000001fff0a7819 */ /* 0x000fe2000001140b */
[----:B------:R-:W-:Y:S01]  /*9380*/  IMAD R9, R17, R9, R8 ;  /* 0x0000000911097224 */ /* 0x000fe200078e0208 */
[----:B------:R-:W-:Y:S01]  /*9390*/  ULDC.64 UR4, c[0x0][0xb30] ;  /* 0x0002cc0000047ab9 */ /* 0x000fe20000000a00 */
[----:B------:R-:W-:Y:S01]  /*93a0*/  IMAD.WIDE.U32 R6, R23, UR6, R6 ;  /* 0x0000000617067c25 */ /* 0x000fe2000f8e0006 */
[----:B------:R-:W-:Y:S01]  /*93b0*/  IADD3.X R5, R13, R5, R12, P0, !PT ;  /* 0x000000050d057210 */ /* 0x000fe200007fe40c */
[----:B------:R-:W-:-:S02]  /*93c0*/  ULDC.64 UR6, c[0x0][0xbc8] ;  /* 0x0002f20000067ab9 */ /* 0x000fc40000000a00 */
        /* <DEDUP_REMOVED lines=42> */
[----:B------:R-:W-:-:S05]  /*9670*/  IMAD.IADD R15, R18, 0x1, -R15 ;  /* 0x00000001120f7824 */ /* 0x000fca00078e0a0f */
[----:B------:R-:W-:Y:S01]  /*9680*/  SHF.L.U32 R2, R15, 0x1, RZ ;  /* 0x000000010f027819 */ /* 0x000fe200000006ff */
[----:B0-----:R3:W-:Y:S04]  /*9690*/  @!P1 ST.E desc[UR36][R10.64], R3 ;  /* 0x000000030a009985 */ /* 0x0017e8000c101924 */
[----:B--2---:R3:W-:Y:S01]  /*96a0*/  @!P0 ST.E desc[UR36][R12.64], R0 ;  /* 0x000000000c008985 */ /* 0x0047e2000c101924 */
[----:B------:R-:W-:Y:S05]  /*96b0*/  @P2 BRA `(.L_x_5501) ;  /* 0x0000000800382947 */ /* 0x000fea0003800000 */
[C---:B---3--:R-:W-:Y:S01]  /*96c0*/  VIADD R3, R2.reuse, 0x10 ;  /* 0x0000001002037836 */ /* 0x048fe20000000000 */
        /* <DEDUP_REMOVED lines=8> */
[C---:B------:R-:W-:Y:S01]  /*9750*/  IADD3 R17, R2.reuse, 0x20, RZ ;  /* 0x0000002002117810 */ /* 0x040fe20007ffe0ff */
[----:B------:R-:W-:Y:S01]  /*9760*/  VIADD R22, R2, 0x50 ;  /* 0x0000005002167836 */ /* 0x000fe20000000000 */
[----:B------:R-:W-:-:S02]  /*9770*/  ISETP.GE.AND P5, PT, R16, UR4, PT ;  /* 0x0000000410007c0c */ /* 0x000fc4000bfa6270 */
[----:B------:R-:W-:Y:S02]  /*9780*/  ISETP.GE.AND P6, PT, R17, UR4, PT ;  /* 0x0000000411007c0c */ /* 0x000fe4000bfc6270 */
[C---:B------:R-:W-:Y:S01]  /*9790*/  IADD3 R20, R2.reuse, 0x40, RZ ;  /* 0x0000004002147810 */ /* 0x040fe20007ffe0ff */
[----:B-1--4-:R-:W-:Y:S01]  /*97a0*/  @!P0 IMAD.WIDE R10, R2, 0x4, R4 ;  /* 0x00000004020a8825 */ /* 0x012fe200078e0204 */
[----:B------:R-:W-:Y:S02]  /*97b0*/  ISETP.GE.AND P3, PT, R18, UR4, PT ;  /* 0x0000000412007c0c */ /* 0x000fe4000bf66270 */
[----:B------:R-:W-:Y:S02]  /*97c0*/  @!P2 LEA.HI R3, R3, R3, RZ, 0x1 ;  /* 0x000000030303a211 */ /* 0x000fe400078f08ff */
[----:B------:R-:W-:Y:S01]  /*97d0*/  @!P1 LEA.HI R0, R0, R0, RZ, 0x1 ;  /* 0x0000000000009211 */ /* 0x000fe200078f08ff */
[----:B------:R0:W-:Y:S01]  /*97e0*/  @!P0 ST.E.64 desc[UR36][R10.64], R24 ;  /* 0x000000180a008985 */ /* 0x0001e2000c101b24 */
[----:B------:R-:W-:-:S02]  /*97f0*/  @!P2 LOP3.LUT R3, R3, 0xfffffffe, RZ, 0xc0, !PT ;  /* 0xfffffffe0303a812 */ /* 0x000fc400078ec0ff */
[----:B------:R-:W-:Y:S01]  /*9800*/  @!P1 LOP3.LUT R13, R0, 0xfffffffe, RZ, 0xc0, !PT ;  /* 0xfffffffe000d9812 */ /* 0x000fe200078ec0ff */
[----:B------:R-:W-:Y:S01]  /*9810*/  VIADD R0, R2, 0x28 ;  /* 0x0000002802007836 */ /* 0x000fe20000000000 */
[----:B------:R-:W-:Y:S01]  /*9820*/  @!P5 LEA.HI R16, R16, R16, RZ, 0x1 ;  /* 0x000000101010d211 */ /* 0x000fe200078f08ff */
[--C-:B------:R-:W-:Y:S01]  /*9830*/  @!P2 IMAD.WIDE R14, R3, 0x4, R4.reuse ;  /* 0x00000004030ea825 */ /* 0x100fe200078e0204 */
[----:B------:R-:W-:Y:S02]  /*9840*/  @!P6 LEA.HI R17, R17, R17, RZ, 0x1 ;  /* 0x000000111111e211 */ /* 0x000fe400078f08ff */
[----:B------:R-:W-:Y:S01]  /*9850*/  ISETP.GE.AND P0, PT, R0, UR4, PT ;  /* 0x0000000400007c0c */ /* 0x000fe2000bf06270 */
[----:B------:R-:W-:Y:S01]  /*9860*/  @!P1 IMAD.WIDE R12, R13, 0x4, R4 ;  /* 0x000000040d0c9825 */ /* 0x000fe200078e0204 */
[----:B------:R-:W-:-:S03]  /*9870*/  @!P3 LEA.HI R18, R18, R18, RZ, 0x1 ;  /* 0x000000121212b211 */ /* 0x000fc600078f08ff */
[C---:B------:R-:W-:Y:S01]  /*9880*/  VIADD R3, R2.reuse, 0x30 ;  /* 0x0000003002037836 */ /* 0x040fe20000000000 */
[----:B------:R1:W-:Y:S01]  /*9890*/  @!P1 ST.E.64 desc[UR36][R12.64], R28 ;  /* 0x0000001c0c009985 */ /* 0x0003e2000c101b24 */
[----:B------:R-:W-:Y:S01]  /*98a0*/  ISETP.GE.AND P1, PT, R21, UR4, PT ;  /* 0x0000000415007c0c */ /* 0x000fe2000bf26270 */
[----:B0-----:R-:W-:Y:S01]  /*98b0*/  VIADD R24, R2, 0x58 ;  /* 0x0000005802187836 */ /* 0x001fe20000000000 */
[----:B------:R-:W-:Y:S01]  /*98c0*/  @!P5 LOP3.LUT R11, R16, 0xfffffffe, RZ, 0xc0, !PT ;  /* 0xfffffffe100bd812 */ /* 0x000fe200078ec0ff */
[----:B------:R0:W-:Y:S01]  /*98d0*/  @!P2 ST.E.64 desc[UR36][R14.64], R32 ;  /* 0x000000200e00a985 */ /* 0x0001e2000c101b24 */
[----:B------:R-:W-:Y:S02]  /*98e0*/  ISETP.GE.AND P4, PT, R3, UR4, PT ;  /* 0x0000000403007c0c */ /* 0x000fe4000bf86270 */
[----:B------:R-:W-:Y:S01]  /*98f0*/  ISETP.GE.AND P2, PT, R20, UR4, PT ;  /* 0x0000000414007c0c */ /* 0x000fe2000bf46270 */
[----:B------:R-:W-:Y:S01]  /*9900*/  @!P5 IMAD.WIDE R10, R11, 0x4, R4 ;  /* 0x000000040b0ad825 */ /* 0x000fe200078e0204 */
[----:B------:R-:W-:-:S02]  /*9910*/  @!P0 LEA.HI R0, R0, R0, RZ, 0x1 ;  /* 0x0000000000008211 */ /* 0x000fc400078f08ff */
[----:B------:R-:W-:Y:S02]  /*9920*/  IADD3 R25, R2, 0x80, RZ ;  /* 0x0000008002197810 */ /* 0x000fe40007ffe0ff */
[----:B------:R2:W-:Y:S01]  /*9930*/  @!P5 ST.E.64 desc[UR36][R10.64], R36 ;  /* 0x000000240a00d985 */ /* 0x0005e2000c101b24 */
[----:B-1----:R-:W-:Y:S02]  /*9940*/  @!P6 LOP3.LUT R13, R17, 0xfffffffe, RZ, 0xc0, !PT ;  /* 0xfffffffe110de812 */ /* 0x002fe400078ec0ff */
[----:B------:R-:W-:Y:S02]  /*9950*/  @!P1 LEA.HI R16, R21, R21, RZ, 0x1 ;  /* 0x0000001515109211 */ /* 0x000fe400078f08ff */
[----:B0-----:R-:W-:Y:S01]  /*9960*/  @!P4 LEA.HI R14, R3, R3, RZ, 0x1 ;  /* 0x00000003030ec211 */ /* 0x001fe200078f08ff */
[----:B------:R-:W-:Y:S01]  /*9970*/  @!P6 IMAD.WIDE R12, R13, 0x4, R4 ;  /* 0x000000040d0ce825 */ /* 0x000fe200078e0204 */
[----:B------:R-:W-:Y:S02]  /*9980*/  @!P2 LEA.HI R20, R20, R20, RZ, 0x1 ;  /* 0x000000141414a211 */ /* 0x000fe400078f08ff */
[----:B------:R-:W-:-:S02]  /*9990*/  @!P0 LOP3.LUT R3, R0, 0xfffffffe, RZ, 0xc0, !PT ;  /* 0xfffffffe00038812 */ /* 0x000fc400078ec0ff */
[----:B------:R-:W-:Y:S01]  /*99a0*/  @!P4 LOP3.LUT R15, R14, 0xfffffffe, RZ, 0xc0, !PT ;  /* 0xfffffffe0e0fc812 */ /* 0x000fe200078ec0ff */
[----:B------:R0:W-:Y:S01]  /*99b0*/  @!P6 ST.E.64 desc[UR36][R12.64], R40 ;  /* 0x000000280c00e985 */ /* 0x0001e2000c101b24 */
[----:B------:R-:W-:Y:S01]  /*99c0*/  @!P3 LOP3.LUT R17, R18, 0xfffffffe, RZ, 0xc0, !PT ;  /* 0xfffffffe1211b812 */ /* 0x000fe200078ec0ff */
[----:B--2---:R-:W-:Y:S01]  /*99d0*/  @!P0 IMAD.WIDE R10, R3, 0x4, R4 ;  /* 0x00000004030a8825 */ /* 0x004fe200078e0204 */
[----:B------:R-:W-:Y:S02]  /*99e0*/  @!P2 LOP3.LUT R21, R20, 0xfffffffe, RZ, 0xc0, !PT ;  /* 0xfffffffe1415a812 */ /* 0x000fe400078ec0ff */
[----:B------:R-:W-:Y:S01]  /*99f0*/  @!P1 LOP3.LUT R23, R16, 0xfffffffe, RZ, 0xc0, !PT ;  /* 0xfffffffe10179812 */ /* 0x000fe200078ec0ff */
[----:B------:R-:W-:Y:S01]  /*9a00*/  VIADD R3, R2, 0x68 ;  /* 0x0000006802037836 */ /* 0x000fe20000000000 */
[----:B------:R-:W-:Y:S01]  /*9a10*/  ISETP.GE.AND P5, PT, R22, UR4, PT ;  /* 0x0000000416007c0c */ /* 0x000fe2000bfa6270 */
[----:B------:R1:W-:Y:S01]  /*9a20*/  @!P0 ST.E.64 desc[UR36][R10.64], R44 ;  /* 0x0000002c0a008985 */ /* 0x0003e2000c101b24 */
[C---:B------:R-:W-:Y:S01]  /*9a30*/  IADD3 R0, R2.reuse, 0x60, RZ ;  /* 0x0000006002007810 */ /* 0x040fe20007ffe0ff */
[----:B------:R-:W-:Y:S01]  /*9a40*/  VIADD R18, R2, 0x70 ;  /* 0x0000007002127836 */ /* 0x000fe20000000000 */
[----:B------:R-:W-:-:S02]  /*9a50*/  ISETP.GE.AND P6, PT, R24, UR4, PT ;  /* 0x0000000418007c0c */ /* 0x000fc4000bfc6270 */
[----:B------:R-:W-:Y:S01]  /*9a60*/  ISETP.GE.AND P0, PT, R0, UR4, PT ;  /* 0x0000000400007c0c */ /* 0x000fe2000bf06270 */
[----:B0-----:R-:W-:-:S04]  /*9a70*/  @!P4 IMAD.WIDE R12, R15, 0x4, R4 ;  /* 0x000000040f0cc825 */ /* 0x001fc800078e0204 */
[--C-:B------:R-:W-:Y:S01]  /*9a80*/  @!P3 IMAD.WIDE R14, R17, 0x4, R4.reuse ;  /* 0x00000004110eb825 */ /* 0x100fe200078e0204 */
[----:B------:R0:W-:Y:S01]  /*9a90*/  @!P4 ST.E.64 desc[UR36][R12.64], R48 ;  /* 0x000000300c00c985 */ /* 0x0001e2000c101b24 */
[----:B------:R-:W-:Y:S02]  /*9aa0*/  ISETP.GE.AND P4, PT, R25, UR4, PT ;  /* 0x0000000419007c0c */ /* 0x000fe4000bf86270 */
[--C-:B------:R-:W-:Y:S01]  /*9ab0*/  @!P2 IMAD.WIDE R16, R21, 0x4, R4.reuse ;  /* 0x000000041510a825 */ /* 0x100fe200078e0204 */
[----:B------:R2:W-:Y:S01]  /*9ac0*/  @!P3 ST.E.64 desc[UR36][R14.64], R52 ;  /* 0x000000340e00b985 */ /* 0x0005e2000c101b24 */
[----:B------:R-:W-:Y:S02]  /*9ad0*/  @!P5 LEA.HI R22, R22, R22, RZ, 0x1 ;  /* 0x000000161616d211 */ /* 0x000fe400078f08ff */
[----:B------:R-:W-:Y:S01]  /*9ae0*/  @!P1 IMAD.WIDE R20, R23, 0x4, R4 ;  /* 0x0000000417149825 */ /* 0x000fe200078e0204 */
[----:B------:R3:W-:Y:S01]  /*9af0*/  @!P2 ST.E.64 desc[UR36][R16.64], R56 ;  /* 0x000000381000a985 */ /* 0x0007e2000c101b24 */
[----:B------:R-:W-:-:S02]  /*9b00*/  ISETP.GE.AND P2, PT, R18, UR4, PT ;  /* 0x0000000412007c0c */ /* 0x000fc4000bf46270 */
[----:B------:R-:W-:Y:S01]  /*9b10*/  VIADD R23, R2, 0x78 ;  /* 0x0000007802177836 */ /* 0x000fe20000000000 */
[----:B------:R4:W-:Y:S01]  /*9b20*/  @!P1 ST.E.64 desc[UR36][R20.64], R60 ;  /* 0x0000003c14009985 */ /* 0x0009e2000c101b24 */
[----:B------:R-:W-:Y:S02]  /*9b30*/  ISETP.GE.AND P1, PT, R3, UR4, PT ;  /* 0x0000000403007c0c */ /* 0x000fe4000bf26270 */
[----:B------:R-:W-:Y:S02]  /*9b40*/  @!P6 LEA.HI R24, R24, R24, RZ, 0x1 ;  /* 0x000000181818e211 */ /* 0x000fe400078f08ff */
[----:B------:R-:W-:Y:S02]  /*9b50*/  ISETP.GE.AND P3, PT, R23, UR4, PT ;  /* 0x0000000417007c0c */ /* 0x000fe4000bf66270 */
[----:B-1----:R-:W-:Y:S02]  /*9b60*/  @!P5 LOP3.LUT R11, R22, 0xfffffffe, RZ, 0xc0, !PT ;  /* 0xfffffffe160bd812 */ /* 0x002fe400078ec0ff */
[----:B------:R-:W-:-:S02]  /*9b70*/  @!P0 LEA.HI R0, R0, R0, RZ, 0x1 ;  /* 0x0000000000008211 */ /* 0x000fc400078f08ff */
[----:B0-----:R-:W-:Y:S01]  /*9b80*/  @!P6 LOP3.LUT R13, R24, 0xfffffffe, RZ, 0xc0, !PT ;  /* 0xfffffffe180de812 */ /* 0x001fe200078ec0ff */
[--C-:B------:R-:W-:Y:S01]  /*9b90*/  @!P5 IMAD.WIDE R10, R11, 0x4, R4.reuse ;  /* 0x000000040b0ad825 */ /* 0x100fe200078e0204 */
[----:B--2---:R-:W-:Y:S02]  /*9ba0*/  @!P0 LOP3.LUT R15, R0, 0xfffffffe, RZ, 0xc0, !PT ;  /* 0xfffffffe000f8812 */ /* 0x004fe400078ec0ff */
[----:B------:R-:W-:Y:S01]  /*9bb0*/  @!P1 LEA.HI R3, R3, R3, RZ, 0x1 ;  /* 0x0000000303039211 */ /* 0x000fe200078f08ff */
[--C-:B------:R-:W-:Y:S01]  /*9bc0*/  @!P6 IMAD.WIDE R12, R13, 0x4, R4.reuse ;  /* 0x000000040d0ce825 */ /* 0x100fe200078e0204 */
[----:B------:R-:W-:Y:S01]  /*9bd0*/  @!P2 LEA.HI R18, R18, R18, RZ, 0x1 ;  /* 0x000000121212a211 */ /* 0x000fe200078f08ff */
[----:B------:R0:W-:Y:S01]  /*9be0*/  @!P5 ST.E.64 desc[UR36][R10.64], R64 ;  /* 0x000000400a00d985 */ /* 0x0001e2000c101b24 */
[----:B------:R-:W-:Y:S01]  /*9bf0*/  @!P1 LOP3.LUT R3, R3, 0xfffffffe, RZ, 0xc0, !PT ;  /* 0xfffffffe03039812 */ /* 0x000fe200078ec0ff */
[----:B------:R-:W-:Y:S01]  /*9c00*/  @!P0 IMAD.WIDE R14, R15, 0x4, R4 ;  /* 0x000000040f0e8825 */ /* 0x000fe200078e0204 */
[----:B------:R-:W-:Y:S01]  /*9c10*/  @!P3 LEA.HI R23, R23, R23, RZ, 0x1 ;  /* 0x000000171717b211 */ /* 0x000fe200078f08ff */
[----:B------:R1:W-:Y:S01]  /*9c20*/  @!P6 ST.E.64 desc[UR36][R12.64], R68 ;  /* 0x000000440c00e985 */ /* 0x0003e2000c101b24 */
[----:B------:R-:W-:Y:S01]  /*9c30*/  @!P4 LEA.HI R25, R25, R25, RZ, 0x1 ;  /* 0x000000191919c211 */ /* 0x000fe200078f08ff */
[----:B------:R-:W-:Y:S01]  /*9c40*/  VIADD R0, R2, 0x88 ;  /* 0x0000008802007836 */ /* 0x000fe20000000000 */
[----:B---3--:R-:W-:Y:S01]  /*9c50*/  @!P2 LOP3.LUT R17, R18, 0xfffffffe, RZ, 0xc0, !PT ;  /* 0xfffffffe1211a812 */ /* 0x008fe200078ec0ff */
[----:B------:R2:W-:Y:S01]  /*9c60*/  @!P0 ST.E.64 desc[UR36][R14.64], R72 ;  /* 0x000000480e008985 */ /* 0x0005e2000c101b24 */
[----:B------:R-:W-:Y:S01]  /*9c70*/  @!P3 LOP3.LUT R23, R23, 0xfffffffe, RZ, 0xc0, !PT ;  /* 0xfffffffe1717b812 */ /* 0x000fe200078ec0ff */
[----:B------:R-:W-:Y:S01]  /*9c80*/  VIADD R18, R2, 0x98 ;  /* 0x0000009802127836 */ /* 0x000fe20000000000 */
[----:B----4-:R-:W-:-:S02]  /*9c90*/  @!P4 LOP3.LUT R21, R25, 0xfffffffe, RZ, 0xc0, !PT ;  /* 0xfffffffe1915c812 */ /* 0x010fc400078ec0ff */
[----:B------:R-:W-:Y:S01]  /*9ca0*/  IADD3 R22, R2, 0xa0, RZ ;  /* 0x000000a002167810 */ /* 0x000fe20007ffe0ff */
[----:B0-----:R-:W-:Y:S01]  /*9cb0*/  @!P1 IMAD.WIDE R10, R3, 0x4, R4 ;  /* 0x00000004030a9825 */ /* 0x001fe200078e0204 */
[----:B------:R-:W-:-:S03]  /*9cc0*/  ISETP.GE.AND P0, PT, R0, UR4, PT ;  /* 0x0000000400007c0c */ /* 0x000fc6000bf06270 */
        /* <DEDUP_REMOVED lines=9> */
[----:B------:R-:W-:-:S02]  /*9d60*/  ISETP.GE.AND P3, PT, R22, UR4, PT ;  /* 0x0000000416007c0c */ /* 0x000fc4000bf66270 */
[C---:B--2---:R-:W-:Y:S01]  /*9d70*/  VIADD R14, R2.reuse, 0xa8 ;  /* 0x000000a8020e7836 */ /* 0x044fe20000000000 */
[----:B------:R2:W-:Y:S01]  /*9d80*/  @!P4 ST.E.64 desc[UR36][R20.64], R88 ;  /* 0x000000581400c985 */ /* 0x0005e2000c101b24 */
[----:B0-----:R-:W-:Y:S01]  /*9d90*/  VIADD R11, R2, 0xb8 ;  /* 0x000000b8020b7836 */ /* 0x001fe20000000000 */
[----:B------:R-:W-:Y:S01]  /*9da0*/  @!P0 LEA.HI R0, R0, R0, RZ, 0x1 ;  /* 0x0000000000008211 */ /* 0x000fe200078f08ff */
[----:B------:R-:W-:Y:S01]  /*9db0*/  VIADD R15, R2, 0xb0 ;  /* 0x000000b0020f7836 */ /* 0x000fe20000000000 */
[----:B------:R-:W-:Y:S02]  /*9dc0*/  ISETP.GE.AND P4, PT, R14, UR4, PT ;  /* 0x000000040e007c0c */ /* 0x000fe4000bf86270 */
[----:B------:R-:W-:Y:S02]  /*9dd0*/  ISETP.GE.AND P6, PT, R11, UR4, PT ;  /* 0x000000040b007c0c */ /* 0x000fe4000bfc6270 */
[----:B------:R-:W-:Y:S02]  /*9de0*/  ISETP.GE.AND P5, PT, R15, UR4, PT ;  /* 0x000000040f007c0c */ /* 0x000fe4000bfa6270 */
[----:B------:R-:W-:-:S02]  /*9df0*/  @!P1 LEA.HI R3, R3, R3, RZ, 0x1 ;  /* 0x0000000303039211 */ /* 0x000fc400078f08ff */
[----:B------:R-:W-:Y:S02]  /*9e00*/  @!P2 LEA.HI R18, R18, R18, RZ, 0x1 ;  /* 0x000000121212a211 */ /* 0x000fe400078f08ff */
[----:B------:R-:W-:Y:S02]  /*9e10*/  @!P3 LEA.HI R22, R22, R22, RZ, 0x1 ;  /* 0x000000161616b211 */ /* 0x000fe400078f08ff */
[----:B------:R-:W-:Y:S02]  /*9e20*/  @!P1 LOP3.LUT R3, R3, 0xfffffffe, RZ, 0xc0, !PT ;  /* 0xfffffffe03039812 */ /* 0x000fe400078ec0ff */
[----:B------:R-:W-:Y:S02]  /*9e30*/  @!P4 LEA.HI R14, R14, R14, RZ, 0x1 ;  /* 0x0000000e0e0ec211 */ /* 0x000fe400078f08ff */
[----:B-1----:R-:W-:Y:S02]  /*9e40*/  @!P6 LEA.HI R12, R11, R11, RZ, 0x1 ;  /* 0x0000000b0b0ce211 */ /* 0x002fe400078f08ff */
[----:B------:R-:W-:-:S02]  /*9e50*/  @!P5 LEA.HI R10, R15, R15, RZ, 0x1 ;  /* 0x0000000f0f0ad211 */ /* 0x000fc400078f08ff */
[----:B------:R-:W-:Y:S02]  /*9e60*/  @!P0 LOP3.LUT R11, R0, 0xfffffffe, RZ, 0xc0, !PT ;  /* 0xfffffffe000b8812 */ /* 0x000fe400078ec0ff */
[----:B------:R-:W-:Y:S02]  /*9e70*/  @!P2 LOP3.LUT R15, R18, 0xfffffffe, RZ, 0xc0, !PT ;  /* 0xfffffffe120fa812 */ /* 0x000fe400078ec0ff */
[----:B---3--:R-:W-:Y:S02]  /*9e80*/  @!P3 LOP3.LUT R17, R22, 0xfffffffe, RZ, 0xc0, !PT ;  /* 0xfffffffe1611b812 */ /* 0x008fe400078ec0ff */
[----:B--2---:R-:W-:Y:S01]  /*9e90*/  @!P4 LOP3.LUT R21, R14, 0xfffffffe, RZ, 0xc0, !PT ;  /* 0xfffffffe0e15c812 */ /* 0x004fe200078ec0ff */
        /* <DEDUP_REMOVED lines=16> */
.L_x_5501:
[----:B------:R-:W-:Y:S05]  /*9fa0*/  BSYNC B0 ;  /* 0x0000000000007941 */ /* 0x000fea0003800000 */
.L_x_5500:
[----:B------:R-:W-:Y:S01]  /*9fb0*/  ISETP.GE.AND P0, PT, R8, R7, PT ;  /* 0x000000070800720c */ /* 0x000fe20003f06270 */
[----:B01----:R2:W0:Y:S04]  /*9fc0*/  SHFL.IDX PT, R5, R9, 0x1, 0x1c1f ;  /* 0x003c1f0009057f89 */ /* 0x00342800000e0000 */
[----:B----4-:R2:W4:Y:S08]  /*9fd0*/  SHFL.IDX PT, R4, R6, 0x1, 0x1c1f ;  /* 0x003c1f0006047f89 */ /* 0x01053000000e0000 */
[----:B--2---:R-:W-:Y:S05]  /*9fe0*/  @P0 BRA `(.L_x_5460) ;  /* 0x0000004800540947 */ /* 0x004fea0003800000 */
[C---:B---3--:R-:W-:Y:S01]  /*9ff0*/  IADD3 R0, R2.reuse, 0x8, RZ ;  /* 0x0000000802007810 */ /* 0x048fe20007ffe0ff */
        /* <DEDUP_REMOVED lines=15> */
[----:B0---4-:R-:W-:Y:S01]  /*a0f0*/  @!P2 IMAD.WIDE R6, R2, 0x4, R4 ;  /* 0x000000040206a825 */ /* 0x011fe200078e0204 */
[----:B------:R-:W-:-:S02]  /*a100*/  ISETP.GE.AND P6, PT, R14, UR4, PT ;  /* 0x000000040e007c0c */ /* 0x000fc4000bfc6270 */
[----:B------:R-:W-:Y:S01]  /*a110*/  @!P3 LEA.HI R0, R0, R0, RZ, 0x1 ;  /* 0x000000000000b211 */ /* 0x000fe200078f08ff */
[----:B------:R-:W-:Y:S01]  /*a120*/  VIADD R21, R2, 0x78 ;  /* 0x0000007802157836 */ /* 0x000fe20000000000 */
[----:B------:R0:W-:Y:S01]  /*a130*/  @!P2 ST.E.64 desc[UR36][R6.64], R26 ;  /* 0x0000001a0600a985 */ /* 0x0001e2000c101b24 */
[----:B------:R-:W-:Y:S02]  /*a140*/  @!P0 LEA.HI R3, R3, R3, RZ, 0x1 ;  /* 0x0000000303038211 */ /* 0x000fe400078f08ff */
[----:B------:R-:W-:Y:S01]  /*a150*/  @!P3 LOP3.LUT R9, R0, 0xfffffffe, RZ, 0xc0, !PT ;  /* 0xfffffffe0009b812 */ /* 0x000fe200078ec0ff */
[----:B------:R-:W-:Y:S01]  /*a160*/  VIADD R0, R2, 0x20 ;  /* 0x0000002002007836 */ /* 0x000fe20000000000 */
[----:B------:R-:W-:Y:S02]  /*a170*/  @!P1 LEA.HI R10, R10, R10, RZ, 0x1 ;  /* 0x0000000a0a0a9211 */ /* 0x000fe400078f08ff */
[----:B------:R-:W-:Y:S01]  /*a180*/  @!P0 LOP3.LUT R3, R3, 0xfffffffe, RZ, 0xc0, !PT ;  /* 0xfffffffe03038812 */ /* 0x000fe200078ec0ff */
[----:B------:R-:W-:Y:S01]  /*a190*/  @!P3 IMAD.WIDE R8, R9, 0x4, R4 ;  /* 0x000000040908b825 */ /* 0x000fe200078e0204 */
[----:B------:R-:W-:-:S02]  /*a1a0*/  ISETP.GE.AND P2, PT, R0, UR4, PT ;  /* 0x0000000400007c0c */ /* 0x000fc4000bf46270 */
[----:B------:R-:W-:Y:S02]  /*a1b0*/  @!P4 LEA.HI R12, R12, R12, RZ, 0x1 ;  /* 0x0000000c0c0cc211 */ /* 0x000fe400078f08ff */
[----:B------:R1:W-:Y:S01]  /*a1c0*/  @!P3 ST.E.64 desc[UR36][R8.64], R30 ;  /* 0x0000001e0800b985 */ /* 0x0003e2000c101b24 */
[----:B------:R-:W-:Y:S01]  /*a1d0*/  ISETP.GE.AND P3, PT, R11, UR4, PT ;  /* 0x000000040b007c0c */ /* 0x000fe2000bf66270 */
[----:B0-----:R-:W-:Y:S01]  /*a1e0*/  @!P0 IMAD.WIDE R6, R3, 0x4, R4 ;  /* 0x0000000403068825 */ /* 0x001fe200078e0204 */
[----:B------:R-:W-:Y:S02]  /*a1f0*/  @!P6 LEA.HI R14, R14, R14, RZ, 0x1 ;  /* 0x0000000e0e0ee211 */ /* 0x000fe400078f08ff */
[----:B------:R-:W-:Y:S02]  /*a200*/  IADD3 R16, R2, 0x48, RZ ;  /* 0x0000004802107810 */ /* 0x000fe40007ffe0ff */
[----:B------:R0:W-:Y:S01]  /*a210*/  @!P0 ST.E.64 desc[UR36][R6.64], R34 ;  /* 0x0000002206008985 */ /* 0x0001e2000c101b24 */
[----:B------:R-:W-:-:S02]  /*a220*/  @!P6 LOP3.LUT R17, R14, 0xfffffffe, RZ, 0xc0, !PT ;  /* 0xfffffffe0e11e812 */ /* 0x000fc400078ec0ff */
[----:B------:R-:W-:Y:S02]  /*a230*/  @!P2 LEA.HI R0, R0, R0, RZ, 0x1 ;  /* 0x000000000000a211 */ /* 0x000fe400078f08ff */
[----:B------:R-:W-:Y:S02]  /*a240*/  ISETP.GE.AND P0, PT, R18, UR4, PT ;  /* 0x0000000412007c0c */ /* 0x000fe4000bf06270 */
[----:B-1----:R-:W-:Y:S02]  /*a250*/  @!P1 LOP3.LUT R9, R10, 0xfffffffe, RZ, 0xc0, !PT ;  /* 0xfffffffe0a099812 */ /* 0x002fe400078ec0ff */
[----:B------:R-:W-:Y:S02]  /*a260*/  @!P3 LEA.HI R11, R11, R11, RZ, 0x1 ;  /* 0x0000000b0b0bb211 */ /* 0x000fe400078f08ff */
[----:B------:R-:W-:Y:S01]  /*a270*/  @!P5 LEA.HI R10, R13, R13, RZ, 0x1 ;  /* 0x0000000d0d0ad211 */ /* 0x000fe200078f08ff */
[----:B------:R-:W-:Y:S01]  /*a280*/  @!P1 IMAD.WIDE R8, R9, 0x4, R4 ;  /* 0x0000000409089825 */ /* 0x000fe200078e0204 */
[----:B------:R-:W-:-:S02]  /*a290*/  @!P2 LOP3.LUT R3, R0, 0xfffffffe, RZ, 0xc0, !PT ;  /* 0xfffffffe0003a812 */ /* 0x000fc400078ec0ff */
[----:B------:R-:W-:Y:S01]  /*a2a0*/  @!P3 LOP3.LUT R11, R11, 0xfffffffe, RZ, 0xc0, !PT ;  /* 0xfffffffe0b0bb812 */ /* 0x000fe200078ec0ff */
[----:B------:R-:W-:Y:S01]  /*a2b0*/  VIADD R0, R2, 0x58 ;  /* 0x0000005802007836 */ /* 0x000fe20000000000 */
[----:B------:R-:W-:Y:S01]  /*a2c0*/  @!P4 LOP3.LUT R13, R12, 0xfffffffe, RZ, 0xc0, !PT ;  /* 0xfffffffe0c0dc812 */ /* 0x000fe200078ec0ff */
[----:B------:R1:W-:Y:S01]  /*a2d0*/  @!P1 ST.E.64 desc[UR36][R8.64], R38 ;  /* 0x0000002608009985 */ /* 0x0003e2000c101b24 */
[----:B------:R-:W-:Y:S01]  /*a2e0*/  @!P5 LOP3.LUT R15, R10, 0xfffffffe, RZ, 0xc0, !PT ;  /* 0xfffffffe0a0fd812 */ /* 0x000fe200078ec0ff */
[--C-:B0-----:R-:W-:Y:S01]  /*a2f0*/  @!P2 IMAD.WIDE R6, R3, 0x4, R4.reuse ;  /* 0x000000040306a825 */ /* 0x101fe200078e0204 */
[----:B------:R-:W-:Y:S02]  /*a300*/  ISETP.GE.AND P1, PT, R16, UR4, PT ;  /* 0x0000000410007c0c */ /* 0x000fe4000bf26270 */
[----:B------:R-:W-:Y:S01]  /*a310*/  @!P0 LEA.HI R18, R18, R18, RZ, 0x1 ;  /* 0x0000001212128211 */ /* 0x000fe200078f08ff */
[----:B------:R-:W-:Y:S01]  /*a320*/  VIADD R3, R2, 0x60 ;  /* 0x0000006002037836 */ /* 0x000fe20000000000 */
[----:B------:R0:W-:Y:S01]  /*a330*/  @!P2 ST.E.64 desc[UR36][R6.64], R42 ;  /* 0x0000002a0600a985 */ /* 0x0001e2000c101b24 */
[----:B------:R-:W-:Y:S01]  /*a340*/  ISETP.GE.AND P2, PT, R0, UR4, PT ;  /* 0x0000000400007c0c */ /* 0x000fe2000bf46270 */
[----:B-1----:R-:W-:-:S07]  /*a350*/  @!P3 IMAD.WIDE R8, R11, 0x4, R4 ;  /* 0x000000040b08b825 */ /* 0x002fce00078e0204 */
[----:B------:R-:W-:Y:S01]  /*a360*/  @!P1 LEA.HI R16, R16, R16, RZ, 0x1 ;  /* 0x0000001010109211 */ /* 0x000fe200078f08ff */
[--C-:B------:R-:W-:Y:S01]  /*a370*/  @!P4 IMAD.WIDE R10, R13, 0x4, R4.reuse ;  /* 0x000000040d0ac825 */ /* 0x100fe200078e0204 */
[----:B------:R1:W-:Y:S01]  /*a380*/  @!P3 ST.E.64 desc[UR36][R8.64], R46 ;  /* 0x0000002e0800b985 */ /* 0x0003e2000c101b24 */
[----:B------:R-:W-:Y:S02]  /*a390*/  ISETP.GE.AND P3, PT, R21, UR4, PT ;  /* 0x0000000415007c0c */ /* 0x000fe4000bf66270 */
[--C-:B------:R-:W-:Y:S01]  /*a3a0*/  @!P5 IMAD.WIDE R12, R15, 0x4, R4.reuse ;  /* 0x000000040f0cd825 */ /* 0x100fe200078e0204 */
[----:B------:R-:W-:Y:S01]  /*a3b0*/  @!P4 ST.E.64 desc[UR36][R10.64], R50 ;  /* 0x000000320a00c985 */ /* 0x000fe2000c101b24 */
[----:B------:R-:W-:Y:S02]  /*a3c0*/  ISETP.GE.AND P4, PT, R20, UR4, PT ;  /* 0x0000000414007c0c */ /* 0x000fe4000bf86270 */
[--C-:B------:R-:W-:Y:S01]  /*a3d0*/  @!P6 IMAD.WIDE R14, R17, 0x4, R4.reuse ;  /* 0x00000004110ee825 */ /* 0x100fe200078e0204 */
[----:B------:R-:W-:Y:S01]  /*a3e0*/  IADD3 R17, R2, 0x68, RZ ;  /* 0x0000006802117810 */ /* 0x000fe20007ffe0ff */
[----:B------:R2:W-:Y:S01]  /*a3f0*/  @!P5 ST.E.64 desc[UR36][R12.64], R54 ;  /* 0x000000360c00d985 */ /* 0x0005e2000c101b24 */
[----:B0-----:R-:W-:Y:S01]  /*a400*/  @!P1 LOP3.LUT R7, R16, 0xfffffffe, RZ, 0xc0, !PT ;  /* 0xfffffffe10079812 */ /* 0x001fe200078ec0ff */
[----:B------:R-:W-:Y:S01]  /*a410*/  VIADD R16, R2, 0x80 ;  /* 0x0000008002107836 */ /* 0x000fe20000000000 */
[----:B------:R-:W-:Y:S01]  /*a420*/  ISETP.GE.AND P5, PT, R17, UR4, PT ;  /* 0x0000000411007c0c */ /* 0x000fe2000bfa6270 */
[----:B------:R0:W-:Y:S01]  /*a430*/  @!P6 ST.E.64 desc[UR36][R14.64], R58 ;  /* 0x0000003a0e00e985 */ /* 0x0001e2000c101b24 */
[----:B------:R-:W-:Y:S01]  /*a440*/  ISETP.GE.AND P6, PT, R3, UR4, PT ;  /* 0x0000000403007c0c */ /* 0x000fe2000bfc6270 */
[----:B------:R-:W-:Y:S01]  /*a450*/  @!P1 IMAD.WIDE R6, R7, 0x4, R4 ;  /* 0x0000000407069825 */ /* 0x000fe200078e0204 */
[----:B-1----:R-:W-:-:S02]  /*a460*/  @!P0 LOP3.LUT R9, R18, 0xfffffffe, RZ, 0xc0, !PT ;  /* 0xfffffffe12098812 */ /* 0x002fc400078ec0ff */
[----:B------:R-:W-:Y:S02]  /*a470*/  @!P2 LEA.HI R0, R0, R0, RZ, 0x1 ;  /* 0x000000000000a211 */ /* 0x000fe400078f08ff */
[----:B------:R-:W-:Y:S01]  /*a480*/  @!P4 LEA.HI R20, R20, R20, RZ, 0x1 ;  /* 0x000000141414c211 */ /* 0x000fe200078f08ff */
[--C-:B------:R-:W-:Y:S01]  /*a490*/  @!P0 IMAD.WIDE R8, R9, 0x4, R4.reuse ;  /* 0x0000000409088825 */ /* 0x100fe200078e0204 */
[----:B------:R-:W-:Y:S01]  /*a4a0*/  @!P3 LEA.HI R21, R21, R21, RZ, 0x1 ;  /* 0x000000151515b211 */ /* 0x000fe200078f08ff */
[----:B------:R1:W-:Y:S01]  /*a4b0*/  @!P1 ST.E.64 desc[UR36][R6.64], R62 ;  /* 0x0000003e06009985 */ /* 0x0003e2000c101b24 */
[----:B--2---:R-:W-:Y:S02]  /*a4c0*/  @!P4 LOP3.LUT R13, R20, 0xfffffffe, RZ, 0xc0, !PT ;  /* 0xfffffffe140dc812 */ /* 0x004fe400078ec0ff */
[----:B------:R-:W-:Y:S01]  /*a4d0*/  @!P5 LEA.HI R17, R17, R17, RZ, 0x1 ;  /* 0x000000111111d211 */ /* 0x000fe200078f08ff */
[----:B------:R2:W-:Y:S01]  /*a4e0*/  @!P0 ST.E.64 desc[UR36][R8.64], R66 ;  /* 0x0000004208008985 */ /* 0x0005e2000c101b24 */
[----:B------:R-:W-:Y:S01]  /*a4f0*/  @!P6 LEA.HI R10, R3, R3, RZ, 0x1 ;  /* 0x00000003030ae211 */ /* 0x000fe200078f08ff */
[----:B------:R-:W-:Y:S01]  /*a500*/  @!P4 IMAD.WIDE R12, R13, 0x4, R4 ;  /* 0x000000040d0cc825 */ /* 0x000fe200078e0204 */
[----:B------:R-:W-:-:S02]  /*a510*/  @!P2 LOP3.LUT R3, R0, 0xfffffffe, RZ, 0xc0, !PT ;  /* 0xfffffffe0003a812 */ /* 0x000fc400078ec0ff */
[----:B------:R-:W-:Y:S01]  /*a520*/  @!P6 LOP3.LUT R11, R10, 0xfffffffe, RZ, 0xc0, !PT ;  /* 0xfffffffe0a0be812 */ /* 0x000fe200078ec0ff */
[C---:B------:R-:W-:Y:S01]  /*a530*/  VIADD R0, R2.reuse, 0x90 ;  /* 0x0000009002007836 */ /* 0x040fe20000000000 */
[----:B------:R-:W-:Y:S02]  /*a540*/  @!P5 LOP3.LUT R17, R17, 0xfffffffe, RZ, 0xc0, !PT ;  /* 0xfffffffe1111d812 */ /* 0x000fe400078ec0ff */
[----:B0-----:R-:W-:Y:S01]  /*a550*/  @!P3 LOP3.LUT R15, R21, 0xfffffffe, RZ, 0xc0, !PT ;  /* 0xfffffffe150fb812 */ /* 0x001fe200078ec0ff */
[--C-:B-1----:R-:W-:Y:S01]  /*a560*/  @!P2 IMAD.WIDE R6, R3, 0x4, R4.reuse ;  /* 0x000000040306a825 */ /* 0x102fe200078e0204 */
[----:B------:R-:W-:Y:S02]  /*a570*/  IADD3 R18, R2, 0x88, RZ ;  /* 0x0000008802127810 */ /* 0x000fe40007ffe0ff */
[----:B------:R-:W-:Y:S01]  /*a580*/  ISETP.GE.AND P0, PT, R16, UR4, PT ;  /* 0x0000000410007c0c */ /* 0x000fe2000bf06270 */
[--C-:B--2---:R-:W-:Y:S01]  /*a590*/  @!P6 IMAD.WIDE R8, R11, 0x4, R4.reuse ;  /* 0x000000040b08e825 */ /* 0x104fe200078e0204 */
[----:B------:R-:W-:Y:S01]  /*a5a0*/  ISETP.GE.AND P1, PT, R18, UR4, PT ;  /* 0x0000000412007c0c */ /* 0x000fe2000bf26270 */
[----:B------:R0:W-:Y:S01]  /*a5b0*/  @!P2 ST.E.64 desc[UR36][R6.64], R70 ;  /* 0x000000460600a985 */ /* 0x0001e2000c101b24 */
[----:B------:R-:W-:Y:S01]  /*a5c0*/  IADD3 R20, R2, 0xa8, RZ ;  /* 0x000000a802147810 */ /* 0x000fe20007ffe0ff */
[--C-:B------:R-:W-:Y:S01]  /*a5d0*/  @!P5 IMAD.WIDE R10, R17, 0x4, R4.reuse ;  /* 0x00000004110ad825 */ /* 0x100fe200078e0204 */
[----:B------:R-:W-:Y:S01]  /*a5e0*/  ISETP.GE.AND P2, PT, R0, UR4, PT ;  /* 0x0000000400007c0c */ /* 0x000fe2000bf46270 */
[----:B------:R1:W-:Y:S02]  /*a5f0*/  @!P6 ST.E.64 desc[UR36][R8.64], R74 ;  /* 0x0000004a0800e985 */ /* 0x0003e4000c101b24 */
[----:B------:R-:W-:-:S02]  /*a600*/  @!P3 IMAD.WIDE R14, R15, 0x4, R4 ;  /* 0x000000040f0eb825 */ /* 0x000fc400078e0204 */
[----:B------:R2:W-:Y:S01]  /*a610*/  @!P5 ST.E.64 desc[UR36][R10.64], R78 ;  /* 0x0000004e0a00d985 */ /* 0x0005e2000c101b24 */
[----:B------:R-:W-:Y:S01]  /*a620*/  ISETP.GE.AND P5, PT, R20, UR4, PT ;  /* 0x0000000414007c0c */ /* 0x000fe2000bfa6270 */
[----:B------:R-:W-:Y:S01]  /*a630*/  VIADD R3, R2, 0x98 ;  /* 0x0000009802037836 */ /* 0x000fe20000000000 */
[----:B------:R-:W-:Y:S01]  /*a640*/  @!P0 LEA.HI R16, R16, R16, RZ, 0x1 ;  /* 0x0000001010108211 */ /* 0x000fe200078f08ff */
[C---:B------:R-:W-:Y:S01]  /*a650*/  VIADD R17, R2.reuse, 0xa0 ;  /* 0x000000a002117836 */ /* 0x040fe20000000000 */
[----:B------:R3:W-:Y:S01]  /*a660*/  @!P4 ST.E.64 desc[UR36][R12.64], R82 ;  /* 0x000000520c00c985 */ /* 0x0007e2000c101b24 */
[----:B------:R-:W-:Y:S01]  /*a670*/  VIADD R21, R2, 0xb0 ;  /* 0x000000b002157836 */ /* 0x000fe20000000000 */
[----:B------:R-:W-:Y:S01]  /*a680*/  @!P1 LEA.HI R18, R18, R18, RZ, 0x1 ;  /* 0x0000001212129211 */ /* 0x000fe200078f08ff */
[----:B------:R-:W-:Y:S01]  /*a690*/  VIADD R2, R2, 0xb8 ;  /* 0x000000b802027836 */ /* 0x000fe20000000000 */
[----:B------:R4:W-:Y:S01]  /*a6a0*/  @!P3 ST.E.64 desc[UR36][R14.64], R86 ;  /* 0x000000560e00b985 */ /* 0x0009e2000c101b24 */
[----:B------:R-:W-:-:S02]  /*a6b0*/  ISETP.GE.AND P3, PT, R3, UR4, PT ;  /* 0x0000000403007c0c */ /* 0x000fc4000bf66270 */
[----:B------:R-:W-:Y:S02]  /*a6c0*/  ISETP.GE.AND P4, PT, R17, UR4, PT ;  /* 0x0000000411007c0c */ /* 0x000fe4000bf86270 */
[----:B------:R-:W-:Y:S02]  /*a6d0*/  ISETP.GE.AND P6, PT, R21, UR4, PT ;  /* 0x0000000415007c0c */ /* 0x000fe4000bfc6270 */
[----:B0-----:R-:W-:Y:S02]  /*a6e0*/  @!P0 LOP3.LUT R7, R16, 0xfffffffe, RZ, 0xc0, !PT ;  /* 0xfffffffe10078812 */ /* 0x001fe400078ec0ff */
[----:B-1----:R-:W-:Y:S02]  /*a6f0*/  @!P1 LOP3.LUT R9, R18, 0xfffffffe, RZ, 0xc0, !PT ;  /* 0xfffffffe12099812 */ /* 0x002fe400078ec0ff */
[----:B------:R-:W-:Y:S01]  /*a700*/  @!P2 LEA.HI R0, R0, R0, RZ, 0x1 ;  /* 0x000000000000a211 */ /* 0x000fe200078f08ff */
[----:B------:R-:W-:Y:S01]  /*a710*/  @!P0 IMAD.WIDE R6, R7, 0x4, R4 ;  /* 0x0000000407068825 */ /* 0x000fe200078e0204 */
[----:B------:R-:W-:-:S02]  /*a720*/  @!P5 LEA.HI R20, R20, R20, RZ, 0x1 ;  /* 0x000000141414d211 */ /* 0x000fc400078f08ff */
[----:B--2---:R-:W-:Y:S01]  /*a730*/  @!P3 LEA.HI R10, R3, R3, RZ, 0x1 ;  /* 0x00000003030ab211 */ /* 0x004fe200078f08ff */
[----:B------:R-:W-:Y:S01]  /*a740*/  @!P1 IMAD.WIDE R8, R9, 0x4, R4 ;  /* 0x0000000409089825 */ /* 0x000fe200078e0204 */
[----:B------:R-:W-:Y:S01]  /*a750*/  @!P4 LEA.HI R17, R17, R17, RZ, 0x1 ;  /* 0x000000111111c211 */ /* 0x000fe200078f08ff */
[----:B------:R0:W-:Y:S01]  /*a760*/  @!P0 ST.E.64 desc[UR36][R6.64], R90 ;  /* 0x0000005a06008985 */ /* 0x0001e2000c101b24 */
[----:B------:R-:W-:Y:S02]  /*a770*/  @!P6 LEA.HI R21, R21, R21, RZ, 0x1 ;  /* 0x000000151515e211 */ /* 0x000fe400078f08ff */
[----:B------:R-:W-:Y:S01]  /*a780*/  @!P2 LOP3.LUT R3, R0, 0xfffffffe, RZ, 0xc0, !PT ;  /* 0xfffffffe0003a812 */ /* 0x000fe200078ec0ff */
[----:B------:R1:W-:Y:S01]  /*a790*/  @!P1 ST.E.64 desc[UR36][R8.64], R94 ;  /* 0x0000005e08009985 */ /* 0x0003e2000c101b24 */
[----:B------:R-:W-:Y:S02]  /*a7a0*/  @!P3 LOP3.LUT R11, R10, 0xfffffffe, RZ, 0xc0, !PT ;  /* 0xfffffffe0a0bb812 */ /* 0x000fe400078ec0ff */
[----:B------:R-:W-:-:S02]  /*a7b0*/  @!P4 LOP3.LUT R17, R17, 0xfffffffe, RZ, 0xc0, !PT ;  /* 0xfffffffe1111c812 */ /* 0x000fc400078ec0ff */
        /* <DEDUP_REMOVED lines=19> */
.L_x_5499:
[----:B------:R-:W0:Y:S02]  /*a8f0*/  S2R R0, SR_TID.X ;  /* 0x0000000000007919 */ /* 0x000e240000002100 */
[----:B0-----:R-:W-:-:S05]  /*a900*/  VIADD R2, R0, 0xffffff80 ;  /* 0xffffff8000027836 */ /* 0x001fca0000000000 */
[----:B------:R-:W-:-:S13]  /*a910*/  ISETP.GT.AND P0, PT, R2, 0x7f, PT ;  /* 0x0000007f0200780c */ /* 0x000fda0003f04270 */
[----:B------:R-:W-:Y:S05]  /*a920*/  @P0 BRA `(.L_x_5460) ;  /* 0x0000004000040947 */ /* 0x000fea0003800000 */
[----:B------:R-:W0:Y:S01]  /*a930*/  S2R R3, SR_CTAID.X ;  /* 0x0000000000037919 */ /* 0x000e220000002500 */
[----:B------:R-:W1:Y:S01]  /*a940*/  LDC R6, c[0x0][0xbe8] ;  /* 0x0002fa00ff067b82 */ /* 0x000e620000000800 */
[----:B------:R-:W-:Y:S01]  /*a950*/  ULDC UR4, c[0x0][0xa88] ;  /* 0x0002a20000047ab9 */ /* 0x000fe20000000800 */
[----:B0-----:R-:W-:Y:S01]  /*a960*/  LEA R0, R3, R0, 0x7 ;  /* 0x0000000003007211 */ /* 0x001fe200078e38ff */
[----:B-1----:R-:W-:-:S04]  /*a970*/  IMAD R3, R6, UR4, RZ ;  /* 0x0000000406037c24 */ /* 0x002fc8000f8e02ff */
[----:B------:R-:W-:-:S05]  /*a980*/  VIADD R0, R0, 0xffffff80 ;  /* 0xffffff8000007836 */ /* 0x000fca0000000000 */
[----:B------:R-:W-:-:S13]  /*a990*/  ISETP.GE.AND P0, PT, R0, R3, PT ;  /* 0x000000030000720c */ /* 0x000fda0003f06270 */
[----:B------:R-:W-:Y:S05]  /*a9a0*/  @P0 BRA `(.L_x_5460) ;  /* 0x0000003c00e40947 */ /* 0x000fea0003800000 */
[----:B------:R-:W-:Y:S01]  /*a9b0*/  ISETP.NE.AND P0, PT, R6, 0x1, PT ;  /* 0x000000010600780c */ /* 0x000fe20003f05270 */
[----:B------:R-:W0:Y:S01]  /*a9c0*/  S2UR UR7, SR_CTAID.Z ;  /* 0x00000000000779c3 */ /* 0x000e220000002700 */
[----:B------:R-:W-:Y:S01]  /*a9d0*/  R2UR UR11, R19 ;  /* 0x00000000130b72ca */ /* 0x000fe200000e0000 */
[----:B------:R-:W-:Y:S01]  /*a9e0*/  ULDC.64 UR8, c[0x0][0xbd0] ;  /* 0x0002f40000087ab9 */ /* 0x000fe20000000a00 */
[----:B------:R-:W-:-:S05]  /*a9f0*/  IMAD.MOV.U32 R5, RZ, RZ, R0 ;  /* 0x000000ffff057224 */ /* 0x000fca00078e0000 */
        /* <DEDUP_REMOVED lines=44> */
.L_x_5458:
        /* <DEDUP_REMOVED lines=18> */
.L_x_5502:
[----:B------:R-:W-:Y:S01]  /*ade0*/  ULDC UR44, c[0x0][0xc50] ;  /* 0x00031400002c7ab9 */ /* 0x000fe20000000800 */
[----:B------:R-:W-:Y:S01]  /*adf0*/  UMOV UR41, UR6 ;  /* 0x0000000600297c82 */ /* 0x000fe20008000000 */
[----:B------:R-:W-:-:S11]  /*ae00*/  UISETP.NE.AND UP0, UPT, UR44, 0x1, UPT ;  /* 0x000000012c00788c */ /* 0x000fd6000bf05270 */
[----:B------:R-:W-:Y:S01]  /*ae10*/  @UP0 ULDC UR4, c[0x0][0xc54] ;  /* 0x0003150000040ab9 */ /* 0x000fe20000000800 */
[----:B------:R-:W-:Y:S01]  /*ae20*/  @UP0 ULDC UR7, c[0x0][0xc58] ;  /* 0x0003160000070ab9 */ /* 0x000fe20000000800 */
[----:B------:R-:W-:-:S04]  /*ae30*/  UIMAD.WIDE.U32 UR4, UR6, UR4, URZ ;  /* 0x00000004060472a5 */ /* 0x000fc8000f8e003f */
[----:B------:R-:W-:-:S12]  /*ae40*/  @UP0 USHF.R.U32.HI UR41, URZ, UR7, UR5 ;  /* 0x000000073f290299 */ /* 0x000fd80008011605 */
.L_x_5503:
[----:B------:R-:W-:Y:S01]  /*ae50*/  ISETP.GE.AND P0, PT, R26, RZ, PT ;  /* 0x000000ff1a00720c */ /* 0x000fe20003f06270 */
[----:B------:R-:W-:Y:S01]  /*ae60*/  UIADD3 UR4, -UR41, URZ, URZ ;  /* 0x0000003f29047290 */ /* 0x000fe2000fffe13f */
[----:B------:R-:W-:Y:S01]  /*ae70*/  IMAD.MOV.U32 R28, RZ, RZ, 0x1 ;  /* 0x00000001ff1c7424 */ /* 0x000fe200078e00ff */
[----:B------:R-:W-:Y:S01]  /*ae80*/  MOV R0, RZ ;  /* 0x000000ff00007202 */ /* 0x000fe20000000f00 */
[----:B------:R-:W-:Y:S01]  /*ae90*/  IMAD.MOV.U32 R6, RZ, RZ, 0x1 ;  /* 0x00000001ff067424 */ /* 0x000fe200078e00ff */
[----:B------:R-:W-:-:S08]  /*aea0*/  UIMAD UR44, UR44, UR4, UR6 ;  /* 0x000000042c2c72a4 */ /* 0x000fd0000f8e0206 */
[----:B------:R-:W-:Y:S05]  /*aeb0*/  @!P0 BRA `(.L_x_5504) ;  /* 0x0000003400d88947 */ /* 0x000fea0003800000 */
[----:B------:R-:W0:Y:S01]  /*aec0*/  LDC.64 R2, c[0x0][0xa28] ;  /* 0x00028a00ff027b82 */ /* 0x000e220000000a00 */
[----:B------:R-:W-:Y:S01]  /*aed0*/  ULDC UR4, c[0x0][0x448] ;  /* 0x0001120000047ab9 */ /* 0x000fe20000000800 */
[----:B------:R-:W-:Y:S01]  /*aee0*/  ULDC UR7, c[0x0][0x2f0] ;  /* 0x0000bc0000077ab9 */ /* 0x000fe20000000800 */
[----:B------:R-:W-:-:S05]  /*aef0*/  IMAD.MOV.U32 R22, RZ, RZ, RZ ;  /* 0x000000ffff167224 */ /* 0x000fca00078e00ff */
[----:B------:R-:W1:Y:S01]  /*af00*/  S2UR UR48, SR_CTAID.X ;  /* 0x00000000003079c3 */ /* 0x000e620000002500 */
[----:B------:R-:W-:Y:S01]  /*af10*/  UISETP.NE.AND UP1, UPT, UR4, 0x1, UPT ;  /* 0x000000010400788c */ /* 0x000fe2000bf25270 */
[----:B------:R-:W-:Y:S02]  /*af20*/  ULDC UR8, c[0x0][0x288] ;  /* 0x0000a20000087ab9 */ /* 0x000fe40000000800 */
[----:B------:R-:W-:Y:S02]  /*af30*/  ULDC.64 UR4, c[0x0][0x418] ;  /* 0x0001060000047ab9 */ /* 0x000fe40000000a00 */
[----:B------:R-:W-:-:S03]  /*af40*/  UISETP.NE.U32.AND UP0, UPT, UR4, URZ, UPT ;  /* 0x0000003f0400728c */ /* 0x000fc6000bf05070 */
[----:B------:R-:W-:Y:S01]  /*af50*/  ULDC UR4, c[0x0][0x424] ;  /* 0x0001090000047ab9 */ /* 0x000fe20000000800 */
[----:B------:R-:W-:-:S03]  /*af60*/  UISETP.NE.AND.EX UP0, UPT, UR5, URZ, UPT, UP0 ;  /* 0x0000003f0500728c */ /* 0x000fc6000bf05300 */
[----:B------:R-:W-:Y:S01]  /*af70*/  @UP1 ULDC UR5, c[0x0][0x44c] ;  /* 0x0001130000051ab9 */ /* 0x000fe20000000800 */
[----:B0-----:R-:W-:Y:S01]  /*af80*/  ISETP.NE.U32.AND P0, PT, R2, RZ, PT ;  /* 0x000000ff0200720c */ /* 0x001fe20003f05070 */
[----:B------:R-:W-:-:S03]  /*af90*/  USEL UR42, UR4, 0x1, UP0 ;  /* 0x00000001042a7887 */ /* 0x000fc60008000000 */
[----:B------:R-:W-:Y:S01]  /*afa0*/  ISETP.NE.AND.EX P0, PT, R3, RZ, PT, P0 ;  /* 0x000000ff0300720c */ /* 0x000fe20003f05300 */
[----:B-1----:R-:W-:Y:S02]  /*afb0*/  ULEA UR6, UR48, 0x7f, 0x7 ;  /* 0x0000007f30067891 */ /* 0x002fe4000f8e383f */
[----:B------:R-:W-:Y:S02]  /*afc0*/  UIMAD UR42, UR42, UR7, URZ ;  /* 0x000000072a2a72a4 */ /* 0x000fe4000f8e023f */
[----:B------:R-:W-:Y:S01]  /*afd0*/  UIMAD.WIDE.U32 UR4, UR6, UR5, URZ ;  /* 0x00000005060472a5 */ /* 0x000fe2000f8e003f */
[----:B------:R-:W-:-:S03]  /*afe0*/  @UP1 ULDC UR7, c[0x0][0x450] ;  /* 0x0001140000071ab9 */ /* 0x000fc60000000800 */
[----:B------:R-:W-:-:S04]  /*aff0*/  @UP1 USHF.R.U32.HI UR6, URZ, UR7, UR5 ;  /* 0x000000073f061299 */ /* 0x000fc80008011605 */
[----:B------:R-:W0:Y:S01]  /*b000*/  @P0 LDC.64 R2, c[0x0][0xa28] ;  /* 0x00028a00ff020b82 */ /* 0x000e220000000a00 */
[----:B------:R-:W-:Y:S02]  /*b010*/  UIADD3 UR5, UR42, 0x60, -UR8 ;  /* 0x000000602a057890 */ /* 0x000fe4000fffe808 */
[----:B------:R-:W-:Y:S02]  /*b020*/  UIADD3 UR4, UR42, 0x5f, URZ ;  /* 0x0000005f2a047890 */ /* 0x000fe4000fffe03f */
[----:B------:R-:W-:Y:S02]  /*b030*/  UIADD3 UR6, UR5, UR6, URZ ;  /* 0x0000000605067290 */ /* 0x000fe4000fffe03f */
[----:B------:R-:W-:Y:S02]  /*b040*/  UIMAD.WIDE UR4, UR4, 0x2aaaaaab, URZ ;  /* 0x2aaaaaab040478a5 */ /* 0x000fe4000f8e023f */
[----:B------:R-:W-:Y:S02]  /*b050*/  UIMAD.WIDE UR6, UR6, 0x2aaaaaab, URZ ;  /* 0x2aaaaaab060678a5 */ /* 0x000fe4000f8e023f */
[----:B------:R-:W-:-:S02]  /*b060*/  USHF.R.U32.HI UR43, URZ, 0x1f, UR5 ;  /* 0x0000001f3f2b7899 */ /* 0x000fc40008011605 */
[----:B------:R-:W-:Y:S02]  /*b070*/  USHF.R.U32.HI UR45, URZ, 0x1f, UR7 ;  /* 0x0000001f3f2d7899 */ /* 0x000fe40008011607 */
[----:B------:R-:W-:Y:S02]  /*b080*/  ULEA.HI.SX32 UR43, UR5, UR43, 0x1c ;  /* 0x0000002b052b7291 */ /* 0x000fe4000f8fe23f */
[----:B------:R-:W-:-:S04]  /*b090*/  ULEA.HI.SX32 UR45, UR7, UR45, 0x1c ;  /* 0x0000002d072d7291 */ /* 0x000fc8000f8fe23f */
[----:B------:R-:W-:Y:S02]  /*b0a0*/  UISETP.LT.AND UP0, UPT, UR43, UR45, UPT ;  /* 0x0000002d2b00728c */ /* 0x000fe4000bf01270 */
[----:B------:R-:W-:Y:S01]  /*b0b0*/  UP2UR UR49, UPR, URZ, 0x2 ;  /* 0x000000023f317883 */ /* 0x000fe20008000000 */
[----:B0-----:R-:W-:Y:S01]  /*b0c0*/  @P0 IMAD.WIDE R2, R26, 0x4, R2 ;  /* 0x000000041a020825 */ /* 0x001fe200078e0202 */
[----:B------:R-:W-:-:S04]  /*b0d0*/  USEL UR11, UR43, UR45, UP0 ;  /* 0x0000002d2b0b7287 */ /* 0x000fc80008000000 */
[----:B------:R-:W-:Y:S01]  /*b0e0*/  UISETP.GE.AND UP1, UPT, UR11, 0x1, UPT ;  /* 0x000000010b00788c */ /* 0x000fe2000bf26270 */
[----:B------:R0:W5:Y:S01]  /*b0f0*/  @P0 LDG.E R22, desc[UR36][R2.64] ;  /* 0x0000002402160981 */ /* 0x000162000c1e1900 */
[----:B------:R-:W-:Y:S02]  /*b100*/  USHF.R.U32.HI UR9, URZ, 0x10, UR44 ;  /* 0x000000103f097899 */ /* 0x000fe4000801162c */
[----:B------:R-:W-:Y:S02]  /*b110*/  ULOP3.LUT UR44, UR44, 0xffff, URZ, 0xc0, !UPT ;  /* 0x0000ffff2c2c7892 */ /* 0x000fe4000f8ec03f */
[----:B------:R-:W-:Y:S01]  /*b120*/  PLOP3.LUT P0, PT, PT, PT, UP1, 0x80, 0x0 ;  /* 0x000000000000781c */ /* 0x000fe20003f0f018 */
[----:B------:R-:W-:Y:S01]  /*b130*/  UISETP.NE.AND UP0, UPT, UR9, URZ, UPT ;  /* 0x0000003f0900728c */ /* 0x000fe2000bf05270 */
[----:B------:R-:W-:-:S10]  /*b140*/  UMOV UR40, URZ ;  /* 0x0000003f00287c82 */ /* 0x000fd40008000000 */
[----:B------:R-:W-:Y:S01]  /*b150*/  @!UP0 ULDC UR9, c[0x0][0x9f0] ;  /* 0x00027c0000098ab9 */ /* 0x000fe20000000800 */
        /* <DEDUP_REMOVED lines=31> */
.L_x_5505:
[----:B------:R-:W-:Y:S02]  /*b350*/  UIMAD UR50, UR44, UR40, URZ ;  /* 0x000000282c3272a4 */ /* 0x000fe4000f8e023f */
[----:B------:R-:W-:Y:S01]  /*b360*/  IMAD.U32 R0, RZ, RZ, UR40 ;  /* 0x00000028ff007e24 */ /* 0x000fe2000f8e00ff */
[----:B------:R-:W-:-:S03]  /*b370*/  MOV R6, 0x1 ;  /* 0x0000000100067802 */ /* 0x000fc60000000f00 */
        /* <DEDUP_REMOVED lines=28> */
.L_x_5506:
        /* <DEDUP_REMOVED lines=13> */
[----:B------:R-:W-:Y:S01]  /*b610*/  MOV R8, 0x70 ;  /* 0x0000007000087802 */ /* 0x000fe20000000f00 */
[----:B------:R-:W-:-:S02]  /*b620*/  IMAD.U32 R10, RZ, RZ, UR4 ;  /* 0x00000004ff0a7e24 */ /* 0x000fc4000f8e00ff */
[----:B------:R-:W-:Y:S02]  /*b630*/  IMAD.U32 R11, RZ, RZ, UR5 ;  /* 0x00000005ff0b7e24 */ /* 0x000fe4000f8e00ff */
[----:B------:R-:W-:Y:S02]  /*b640*/  IMAD.MOV.U32 R12, RZ, RZ, 0x1 ;  /* 0x00000001ff0c7424 */ /* 0x000fe400078e00ff */
[----:B0-----:R-:W-:-:S07]  /*b650*/  IMAD.MOV.U32 R13, RZ, RZ, RZ ;  /* 0x000000ffff0d7224 */ /* 0x001fce00078e00ff */
[----:B------:R-:W-:-:S07]  /*b660*/  LEPC R20, `(.L_x_5508) ;  /* 0x000000001014794e */ /* 0x000fce0000000000 */
[----:B-1---5:R-:W-:Y:S05]  /*b670*/  CALL.ABS.NOINC R2 ;  /* 0x0000000002007343 */ /* 0x022fea0003c00000 */
.L_x_5508:
[----:B------:R0:W1:Y:S01]  /*b680*/  LDC.64 R2, c[0x4][R16] ;  /* 0x0100000010027b82 */ /* 0x0000620000000a00 */
[----:B------:R-:W-:Y:S01]  /*b690*/  ULDC.64 UR4, c[0x4][0x138] ;  /* 0x01004e0000047ab9 */ /* 0x000fe20000000a00 */
[----:B------:R-:W-:Y:S01]  /*b6a0*/  ULDC.64 UR6, c[0x4][0x140] ;  /* 0x0100500000067ab9 */ /* 0x000fe20000000a00 */
[----:B------:R-:W-:Y:S01]  /*b6b0*/  IMAD.U32 R4, RZ, RZ, UR4 ;  /* 0x00000004ff047e24 */ /* 0x000fe2000f8e00ff */
[----:B------:R-:W-:Y:S01]  /*b6c0*/  MOV R5, UR5 ;  /* 0x0000000500057c02 */ /* 0x000fe20008000f00 */
        /* <DEDUP_REMOVED lines=10> */
.L_x_5507:
        /* <DEDUP_REMOVED lines=21> */
[----:B------:R-:W-:Y:S02]  /*b8c0*/  @P1 LOP3.LUT R16, R16, 0x20, RZ, 0xfc, !PT ;  /* 0x0000002010101812 */ /* 0x000fe400078efcff */
[----:B------:R-:W-:Y:S02]  /*b8d0*/  ISETP.GT.U32.OR P0, PT, R37, 0x5f, P0 ;  /* 0x0000005f2500780c */ /* 0x000fe40000704470 */
[----:B------:R-:W-:-:S03]  /*b8e0*/  MOV R9, R10 ;  /* 0x0000000a00097202 */ /* 0x000fc60000000f00 */
        /* <DEDUP_REMOVED lines=19> */
[----:B-1----:R-:W-:-:S04]  /*ba20*/  SHF.L.U32 R4, R25, 0x3, RZ ;  /* 0x0000000319047819 */ /* 0x002fc800000006ff */
        /* <DEDUP_REMOVED lines=12> */
.L_x_5551:
        /* <DEDUP_REMOVED lines=16> */
.L_x_5510:
[----:B------:R-:W-:Y:S01]  /*bbf0*/  SHF.R.S32.HI R6, RZ, 0x1f, R10 ;  /* 0x0000001fff067819 */ /* 0x000fe2000001140a */
[----:B------:R-:W-:Y:S01]  /*bc00*/  ULDC.64 UR4, c[0x0][0x328] ;  /* 0x0000ca0000047ab9 */ /* 0x000fe20000000a00 */
[----:B------:R-:W-:-:S03]  /*bc10*/  R2UR UR6, R35 ;  /* 0x00000000230672ca */ /* 0x000fc600000e0000 */
[----:B------:R-:W-:-:S04]  /*bc20*/  IMAD R3, R6, UR4, RZ ;  /* 0x0000000406037c24 */ /* 0x000fc8000f8e02ff */
        /* <DEDUP_REMOVED lines=22> */
.L_x_5552:
        /* <DEDUP_REMOVED lines=26> */
[----:B------:R-:W-:Y:S01]  /*bf30*/  IADD3 R7, R3, UR4, RZ ;  /* 0x0000000403077c10 */ /* 0x000fe2000fffe0ff */
[----:B------:R-:W-:Y:S01]  /*bf40*/  UMOV UR4, 0xffffffff ;  /* 0xffffffff00047882 */ /* 0x000fe20000000000 */
[----:B------:R-:W-:Y:S02]  /*bf50*/  LOP3.LUT R3, R4, 0x1c0, RZ, 0xc0, !PT ;  /* 0x000001c004037812 */ /* 0x000fe400078ec0ff */
[----:B------:R-:W-:Y:S02]  /*bf60*/  LEA.HI.X R7, R2, UR7, R7, 0x1, P0 ;  /* 0x0000000702077c11 */ /* 0x000fe400080f0c07 */
[----:B------:R-:W-:Y:S02]  /*bf70*/  LOP3.LUT R4, R3, 0x38, R4, 0xf8, !PT ;  /* 0x0000003803047812 */ /* 0x000fe400078ef804 */
[----:B------:R-:W-:-:S02]  /*bf80*/  ISETP.GE.AND P0, PT, R6, 0x1, PT ;  /* 0x000000010600780c */ /* 0x000fc40003f06270 */
[----:B------:R-:W-:-:S04]  /*bf90*/  LOP3.LUT R25, R4, 0x38, R25, 0x78, !PT ;  /* 0x0000003804197812 */ /* 0x000fc800078e7819 */
[----:B------:R-:W-:Y:S01]  /*bfa0*/  LOP3.LUT R30, R25, 0x200, R30, 0xf8, !PT ;  /* 0x00000200191e7812 */ /* 0x000fe200078ef81e */
[----:B------:R-:W-:Y:S06]  /*bfb0*/  BRA.DIV UR4, `(.L_x_5512) ;  /* 0x0000002e04487947 */ /* 0x000fec000b800000 */
        /* <DEDUP_REMOVED lines=17> */
[----:B------:R-:W1:Y:S02]  /*c0d0*/  SHFL.IDX PT, R14, R0, 0x4, 0x181f ;  /* 0x00981f00000e7f89 */ /* 0x000e6400000e0000 */
[----:B--2---:R-:W-:Y:S02]  /*c0e0*/  IMAD.MOV.U32 R3, RZ, RZ, R8 ;  /* 0x000000ffff037224 */ /* 0x004fe400078e0008 */
[----:B------:R-:W-:Y:S04]  /*c0f0*/  @P0 LDGSTS.E.BYPASS.LTC128B.128 [R21+0x1ec00], desc[UR36][R4.64], !P3 ;  /* 0x1ec0000004150fae */ /* 0x000fe8000d901d64 */
[----:B------:R-:W-:Y:S04]  /*c100*/  @P0 LDGSTS.E.BYPASS.LTC128B.128 [R21+0x21c00], desc[UR36][R4.64+0x80], !P2 ;  /* 0x21c0008004150fae */ /* 0x000fe8000d101d64 */
[----:B------:R3:W-:Y:S01]  /*c110*/  @P0 LDGSTS.E.BYPASS.LTC128B.128 [R21+0x24c00], desc[UR36][R4.64+0x100], !P1 ;  /* 0x24c0010004150fae */ /* 0x0007e2000c901d64 */
[----:B------:R-:W-:-:S03]  /*c120*/  ISETP.GE.AND P0, PT, R6, 0x21, PT ;  /* 0x000000210600780c */ /* 0x000fc60003f06270 */
[----:B------:R-:W2:Y:S04]  /*c130*/  SHFL.IDX PT, R8, R7, 0x4, 0x181f ;  /* 0x00981f0007087f89 */ /* 0x000ea800000e0000 */
[----:B------:R-:W4:Y:S01]  /*c140*/  SHFL.IDX PT, R7, R7, 0x5, 0x181f ;  /* 0x00b81f0007077f89 */ /* 0x000f2200000e0000 */
        /* <DEDUP_REMOVED lines=9> */
[----:B--2---:R-:W-:-:S10]  /*c1e0*/  IMAD.MOV.U32 R3, RZ, RZ, R8 ;  /* 0x000000ffff037224 */ /* 0x004fd400078e0008 */
        /* <DEDUP_REMOVED lines=12> */
.L_x_5566:
        /* <DEDUP_REMOVED lines=18> */
.L_x_5513:
        /* <DEDUP_REMOVED lines=30> */
.L_x_5514:
[----:B------:R-:W-:Y:S01]  /*c5b0*/  UISETP.NE.AND UP0, UPT, UR49, URZ, UPT ;  /* 0x0000003f3100728c */ /* 0x000fe2000bf05270 */
[----:B------:R-:W-:Y:S01]  /*c5c0*/  IMAD.U32 R0, RZ, RZ, UR48 ;  /* 0x00000030ff007e24 */ /* 0x000fe2000f8e00ff */
[----:B------:R-:W-:Y:S01]  /*c5d0*/  MOV R4, UR38 ;  /* 0x0000002600047c02 */ /* 0x000fe20008000f00 */
[----:B------:R-:W-:Y:S01]  /*c5e0*/  IMAD.U32 R3, RZ, RZ, UR47 ;  /* 0x0000002fff037e24 */ /* 0x000fe2000f8e00ff */
[----:B------:R-:W-:Y:S01]  /*c5f0*/  ULDC.64 UR4, c[0x0][0x2e0] ;  /* 0x0000b80000047ab9 */ /* 0x000fe20000000a00 */
[----:B------:R-:W-:Y:S01]  /*c600*/  IMAD R7, R0, 0x80, R37 ;  /* 0x0000008000077824 */ /* 0x000fe200078e0225 */
[----:B------:R-:W-:Y:S01]  /*c610*/  PLOP3.LUT P0, PT, PT, PT, UP0, 0x80, 0x0 ;  /* 0x000000000000781c */ /* 0x000fe20003f0f008 */
[----:B------:R-:W0:Y:S01]  /*c620*/  LDC R0, c[0x0][0x448] ;  /* 0x00011200ff007b82 */ /* 0x000e220000000800 */
[----:B------:R-:W-:Y:S02]  /*c630*/  IMAD.MOV.U32 R2, RZ, RZ, R4 ;  /* 0x000000ffff027224 */ /* 0x000fe400078e0004 */
[----:B------:R-:W-:Y:S01]  /*c640*/  IMAD R25, R25, UR4, RZ ;  /* 0x0000000419197c24 */ /* 0x000fe2000f8e02ff */
[----:B------:R-:W-:Y:S01]  /*c650*/  @UP0 ULDC UR6, c[0x0][0x44c] ;  /* 0x0001130000060ab9 */ /* 0x000fe20000000800 */
[----:B------:R-:W-:Y:S01]  /*c660*/  IMAD.WIDE.U32 R2, R26, UR4, R2 ;  /* 0x000000041a027c25 */ /* 0x000fe2000f8e0002 */
[----:B------:R-:W-:-:S03]  /*c670*/  @UP0 ULDC UR4, c[0x0][0x450] ;  /* 0x0001140000040ab9 */ /* 0x000fc60000000800 */
[----:B------:R-:W-:Y:S02]  /*c680*/  IMAD.U32 R5, RZ, RZ, UR39 ;  /* 0x00000027ff057e24 */ /* 0x000fe4000f8e00ff */
[----:B------:R-:W-:Y:S02]  /*c690*/  IMAD.MOV.U32 R5, RZ, RZ, R7 ;  /* 0x000000ffff057224 */ /* 0x000fe400078e0007 */
[----:B------:R-:W-:Y:S01]  /*c6a0*/  @P0 IMAD.HI.U32 R6, R7, UR6, RZ ;  /* 0x0000000607060c27 */ /* 0x000fe2000f8e00ff */
[----:B------:R-:W-:-:S03]  /*c6b0*/  PLOP3.LUT P0, PT, PT, PT, UP0, 0x80, 0x0 ;  /* 0x000000000000781c */ /* 0x000fc60003f0f008 */
[----:B------:R-:W-:-:S05]  /*c6c0*/  IMAD R25, R26, UR5, R25 ;  /* 0x000000051a197c24 */ /* 0x000fca000f8e0219 */
[----:B------:R-:W-:-:S05]  /*c6d0*/  IADD3 R3, R3, R25, RZ ;  /* 0x0000001903037210 */ /* 0x000fca0007ffe0ff */
        /* <DEDUP_REMOVED lines=25> */
[----:B------:R-:W-:Y:S01]  /*c870*/  MOV R7, UR48 ;  /* 0x0000003000077c02 */ /* 0x000fe20008000f00 */
[----:B------:R-:W-:Y:S02]  /*c880*/  ULDC UR4, c[0x0][0x288] ;  /* 0x0000a20000047ab9 */ /* 0x000fe40000000800 */
        /* <DEDUP_REMOVED lines=12> */
[----:B------:R0:W-:Y:S01]  /*c950*/  @!P1 LDGSTS.E.BYPASS.LTC128B.128 [R9+0x1a400], desc[UR36][R2.64+0x100], !P0 ;  /* 0x1a40010002099fae */ /* 0x0001e2000c101d64 */
[----:B------:R-:W-:Y:S02]  /*c960*/  ISETP.GE.AND P1, PT, R11, R0, PT ;  /* 0x000000000b00720c */ /* 0x000fe40003f26270 */
        /* <DEDUP_REMOVED lines=51> */
.L_x_5583:
        /* <DEDUP_REMOVED lines=14> */
.L_x_5517:
[----:B------:R-:W-:Y:S05]  /*cd80*/  BSYNC B0 ;  /* 0x0000000000007941 */ /* 0x000fea0003800000 */
.L_x_5516:
[----:B------:R-:W-:Y:S01]  /*cd90*/  NOP ;  /* 0x0000000000007918 */ /* 0x000fe20000000000 */
[----:B------:R-:W-:Y:S01]  /*cda0*/  SYNCS.ARRIVE.TRANS64.RED.A0T1 RZ, [UR46+0x30800], RZ ;  /* 0x030800ffffff79a7 */ /* 0x000fe2000820042e */
[----:B------:R-:W-:Y:S01]  /*cdb0*/  IMAD.MOV.U32 R0, RZ, RZ, 0x1 ;  /* 0x00000001ff007424 */ /* 0x000fe200078e00ff */
[----:B------:R-:W-:Y:S04]  /*cdc0*/  ARRIVES.LDGSTSBAR.64.TRANSCNT [UR46+0x30800] ;  /* 0x03080000ff0079b0 */ /* 0x000fe80008000aae */
[----:B------:R-:W-:Y:S01]  /*cdd0*/  SHF.L.U32 R0, R0, 0x1f, RZ ;  /* 0x0000001f00007819 */ /* 0x000fe200000006ff */
[----:B------:R-:W-:Y:S01]  /*cde0*/  NOP ;  /* 0x0000000000007918 */ /* 0x000fe20000000000 */
[----:B------:R-:W-:Y:S01]  /*cdf0*/  SYNCS.ARRIVE.TRANS64.A1T0 RZ, [UR46+0x30800], RZ ;  /* 0x030800ffffff79a7 */ /* 0x000fe2000810002e */
[----:B------:R-:W-:Y:S01]  /*ce00*/  IADD3 R19, R19, -0x2, RZ ;  /* 0xfffffffe13137810 */ /* 0x000fe20007ffe0ff */
[----:B------:R-:W1:Y:S02]  /*ce10*/  SYNCS.PHASECHK.TRANS64.TRYWAIT P0, [UR46+0x30820], R0 ;  /* 0x03082000ff0075a7 */ /* 0x000e64000800016e */
[----:B-1----:R-:W-:Y:S05]  /*ce20*/  @!P0 BRA `(.L_x_5518) ;  /* 0x00000030001c8947 */ /* 0x002fea0003800000 */
.L_x_5584:
[----:B------:R-:W-:Y:S01]  /*ce30*/  ISETP.GE.AND P0, PT, R19, UR50, PT ;  /* 0x0000003213007c0c */ /* 0x000fe2000bf06270 */
[----:B------:R-:W-:Y:S02]  /*ce40*/  IMAD.MOV.U32 R28, RZ, RZ, 0x1 ;  /* 0x00000001ff1c7424 */ /* 0x000fe400078e00ff */
[----:B------:R-:W-:-:S10]  /*ce50*/  IMAD.MOV.U32 R26, RZ, RZ, RZ ;  /* 0x000000ffff1a7224 */ /* 0x000fd400078e00ff */
[----:B------:R-:W-:Y:S05]  /*ce60*/  @!P0 BRA `(.L_x_5519) ;  /* 0x0000001000388947 */ /* 0x000fea0003800000 */
[----:B0-----:R-:W0:Y:S01]  /*ce70*/  S2R R2, SR_TID.X ;  /* 0x0000000000027919 */ /* 0x001e220000002100 */
[----:B------:R-:W-:Y:S01]  /*ce80*/  UIADD3 UR4, UR44, 0x1, URZ ;  /* 0x000000012c047890 */ /* 0x000fe2000fffe03f */
[----:B------:R-:W-:Y:S01]  /*ce90*/  LOP3.LUT R0, RZ, UR43, RZ, 0x33, !PT ;  /* 0x0000002bff007c12 */ /* 0x000fe2000f8e33ff */
[----:B------:R-:W-:Y:S01]  /*cea0*/  ULOP3.LUT UR5, URZ, UR45, URZ, 0x33, !UPT ;  /* 0x0000002d3f057292 */ /* 0x000fe2000f8e333f */
[----:B------:R-:W-:Y:S01]  /*ceb0*/  BSSY B0, `(.L_x_5519) ;  /* 0x0000109000007945 */ /* 0x000fe20003800000 */
[----:B------:R-:W-:Y:S01]  /*cec0*/  UIMAD UR4, UR4, UR40, URZ ;  /* 0x00000028040472a4 */ /* 0x000fe2000f8e023f */
[----:B------:R-:W-:Y:S02]  /*ced0*/  IMAD.MOV.U32 R27, RZ, RZ, 0x1 ;  /* 0x00000001ff1b7424 */ /* 0x000fe400078e00ff */
[----:B------:R-:W-:-:S03]  /*cee0*/  IMAD.MOV.U32 R25, RZ, RZ, RZ ;  /* 0x000000ffff197224 */ /* 0x000fc600078e00ff */
[----:B------:R-:W-:Y:S01]  /*cef0*/  LOP3.LUT R3, RZ, UR4, RZ, 0x33, !PT ;  /* 0x00000004ff037c12 */ /* 0x000fe2000f8e33ff */
[----:B------:R-:W-:Y:S02]  /*cf00*/  ULDC UR4, c[0x0][0x2f4] ;  /* 0x0000bd0000047ab9 */ /* 0x000fe40000000800 */
[----:B------:R-:W-:Y:S02]  /*cf10*/  ISETP.GE.AND P3, PT, R23, UR4, PT ;  /* 0x0000000417007c0c */ /* 0x000fe4000bf66270 */
[----:B------:R-:W-:Y:S02]  /*cf20*/  VIMNMX3 R0, R0, UR5, R3, !PT ;  /* 0x0000000500007c0f */ /* 0x000fe4000f800103 */
[----:B------:R-:W-:Y:S02]  /*cf30*/  ISETP.GE.AND P2, PT, R34, UR4, PT ;  /* 0x0000000422007c0c */ /* 0x000fe4000bf46270 */
[----:B------:R-:W-:Y:S02]  /*cf40*/  IADD3 R31, -R0, -0x2, RZ ;  /* 0xfffffffe001f7810 */ /* 0x000fe40007ffe1ff */
[----:B------:R-:W-:-:S02]  /*cf50*/  ISETP.GE.AND P1, PT, R33, UR4, PT ;  /* 0x0000000421007c0c */ /* 0x000fc4000bf26270 */
[----:B0-----:R-:W-:-:S04]  /*cf60*/  LOP3.LUT R2, R2, 0x7f, RZ, 0xc0, !PT ;  /* 0x0000007f02027812 */ /* 0x001fc800078ec0ff */
[----:B------:R-:W-:-:S04]  /*cf70*/  SHF.R.U32.HI R2, RZ, 0x3, R2 ;  /* 0x00000003ff027819 */ /* 0x000fc80000011602 */
[----:B------:R-:W-:Y:S02]  /*cf80*/  IADD3 R22, R24, R22, R2 ;  /* 0x0000001618167210 */ /* 0x000fe40007ffe002 */
[----:B------:R-:W-:Y:S01]  /*cf90*/  IADD3 R5, -R2, UR42, RZ ;  /* 0x0000002a02057c10 */ /* 0x000fe2000fffe1ff */
[----:B------:R-:W-:Y:S01]  /*cfa0*/  IMAD.SHL.U32 R2, R23, 0x2, RZ ;  /* 0x0000000217027824 */ /* 0x000fe200078e00ff */
[----:B------:R-:W-:-:S03]  /*cfb0*/  IADD3 R3, R22, -0x120, RZ ;  /* 0xfffffee016037810 */ /* 0x000fc60007ffe0ff */
[C---:B------:R-:W-:Y:S02]  /*cfc0*/  IMAD R5, R0.reuse, 0x60, R5 ;  /* 0x0000006000057824 */ /* 0x040fe400078e0205 */
[----:B------:R-:W-:Y:S02]  /*cfd0*/  IMAD R20, R0, -0x60, R3 ;  /* 0xffffffa000147824 */ /* 0x000fe400078e0203 */
[----:B------:R-:W-:-:S07]  /*cfe0*/  VIADD R0, R5, 0xc0 ;  /* 0x000000c005007836 */ /* 0x000fce0000000000 */
.L_x_5532:
[----:B------:R-:W2:Y:S01]  /*cff0*/  LDL R8, [R1] ;  /* 0x0000000001087983 */ /* 0x000ea20000100800 */
[----:B------:R-:W0:Y:S01]  /*d000*/  LDC R2, c[0x0][0x430] ;  /* 0x00010c00ff027b82 */ /* 0x000e220000000800 */
[----:B------:R-:W-:-:S13]  /*d010*/  ISETP.GT.U32.AND P5, PT, R37, 0x5f, PT ;  /* 0x0000005f2500780c */ /* 0x000fda0003fa4070 */
[----:B------:R-:W2:Y:S01]  /*d020*/  @!P5 LDC.64 R4, c[0x0][0x428] ;  /* 0x00010a00ff04db82 */ /* 0x000ea20000000a00 */
[----:B0-----:R-:W-:-:S13]  /*d030*/  ISETP.NE.AND P0, PT, R2, 0x1, PT ;  /* 0x000000010200780c */ /* 0x001fda0003f05270 */
[----:B------:R-:W0:Y:S08]  /*d040*/  @P0 LDC R3, c[0x0][0x434] ;  /* 0x00010d00ff030b82 */ /* 0x000e300000000800 */
[----:B------:R-:W1:Y:S01]  /*d050*/  @P0 LDC R7, c[0x0][0x438] ;  /* 0x00010e00ff070b82 */ /* 0x000e620000000800 */
[----:B------:R-:W-:Y:S01]  /*d060*/  MOV R9, R20 ;  /* 0x0000001400097202 */ /* 0x000fe20000000f00 */
        /* <DEDUP_REMOVED lines=21> */
.L_x_5520:
[----:B------:R-:W-:Y:S01]  /*d1c0*/  LEA R19, R26, UR46, 0x3 ;  /* 0x0000002e1a137c11 */ /* 0x000fe2000f8e18ff */
[----:B------:R-:W-:Y:S01]  /*d1d0*/  BSSY B1, `(.L_x_5521) ;  /* 0x0000004000017945 */ /* 0x000fe20003800000 */
[----:B------:R-:W-:-:S04]  /*d1e0*/  SHF.L.U32 R2, R28, 0x1f, RZ ;  /* 0x0000001f1c027819 */ /* 0x000fc800000006ff */
[----:B------:R-:W0:Y:S02]  /*d1f0*/  SYNCS.PHASECHK.TRANS64.TRYWAIT P0, [R19+URZ+0x30840], R2 ;  /* 0x03084002130075a7 */ /* 0x000e24000800017f */
[----:B0-----:R-:W-:Y:S05]  /*d200*/  @!P0 BRA `(.L_x_5522) ;  /* 0x0000002c003c8947 */ /* 0x001fea0003800000 */
.L_x_5585:
[----:B------:R-:W-:Y:S05]  /*d210*/  BSYNC B1 ;  /* 0x0000000000017941 */ /* 0x000fea0003800000 */
.L_x_5521:
        /* <DEDUP_REMOVED lines=53> */
[----:B0-----:R-:W-:-:S02]  /*d570*/  IADD3.X R11, RZ, R7, RZ, P0, !PT ;  /* 0x00000007ff0b7210 */ /* 0x001fc400007fe4ff */
[-C--:B------:R-:W-:Y:S02]  /*d580*/  IADD3 R6, P0, R2, R12.reuse, RZ ;  /* 0x0000000c02067210 */ /* 0x080fe40007f1e0ff */
        /* <DEDUP_REMOVED lines=15> */
.L_x_5599:
        /* <DEDUP_REMOVED lines=12> */
.L_x_5524:
        /* <DEDUP_REMOVED lines=10> */
.L_x_5525:
[----:B------:R1:W-:Y:S01]  /*d7e0*/  SYNCS.ARRIVE.TRANS64.A1T0 RZ, [R19+URZ+0x30830], RZ ;  /* 0x030830ff13ff79a7 */ /* 0x0003e2000810003f */
[----:B------:R-:W-:Y:S05]  /*d7f0*/  @!P5 BRA `(.L_x_5526) ;  /* 0x000000000004d947 */ /* 0x000fea0003800000 */
[----:B------:R-:W-:Y:S01]  /*d800*/  BPT.TRAP 0x1 ;  /* 0x000000040000795c */ /* 0x000fe20000300000 */
.L_x_5526:
[----:B0-----:R-:W-:Y:S01]  /*d810*/  SHF.L.U32 R3, R27, 0x1f, RZ ;  /* 0x0000001f1b037819 */ /* 0x001fe200000006ff */
[----:B------:R-:W-:Y:S01]  /*d820*/  BSSY B1, `(.L_x_5527) ;  /* 0x0000004000017945 */ /* 0x000fe20003800000 */
[----:B------:R-:W-:-:S04]  /*d830*/  LEA R6, R25, UR46, 0x3 ;  /* 0x0000002e19067c11 */ /* 0x000fc8000f8e18ff */
[----:B------:R-:W0:Y:S02]  /*d840*/  SYNCS.PHASECHK.TRANS64.TRYWAIT P0, [R6+URZ+0x30860], R3 ;  /* 0x03086003060075a7 */ /* 0x000e24000800017f */
[----:B0-----:R-:W-:Y:S05]  /*d850*/  @!P0 BRA `(.L_x_5528) ;  /* 0x0000002c008c8947 */ /* 0x001fea0003800000 */
.L_x_5600:
[----:B------:R-:W-:Y:S05]  /*d860*/  BSYNC B1 ;  /* 0x0000000000017941 */ /* 0x000fea0003800000 */
.L_x_5527:
        /* <DEDUP_REMOVED lines=28> */
[----:B------:R-:W0:Y:S02]  /*da30*/  SHFL.IDX PT, R14, R17, 0x3, 0x181f ;  /* 0x00781f00110e7f89 */ /* 0x000e2400000e0000 */
[----:B--2---:R-:W-:Y:S02]  /*da40*/  IADD3.X R3, RZ, R8, RZ, P0, !PT ;  /* 0x00000008ff037210 */ /* 0x004fe400007fe4ff */
        /* <DEDUP_REMOVED lines=18> */
[----:B------:R3:W4:Y:S03]  /*db70*/  SHFL.IDX PT, R14, R17, 0x5, 0x181f ;  /* 0x00b81f00110e7f89 */ /* 0x00072600000e0000 */
[----:B--2---:R-:W-:Y:S01]  /*db80*/  IMAD.X R3, RZ, RZ, R8, P0 ;  /* 0x000000ffff037224 */ /* 0x004fe200000e0608 */
[----:B------:R-:W-:Y:S01]  /*db90*/  ISETP.LT.OR P0, PT, R0, 0x41, P3 ;  /* 0x000000410000780c */ /* 0x000fe20001f01670 */
[----:B------:R3:W2:-:S12]  /*dba0*/  SHFL.IDX PT, R8, R18, 0x5, 0x181f ;  /* 0x00b81f0012087f89 */ /* 0x00069800000e0000 */
[----:B------:R3:W-:Y:S01]  /*dbb0*/  LDGSTS.E.BYPASS.LTC128B.128 [R7+0x2400], desc[UR36][R2.64], !P0 ;  /* 0x0240000002077fae */ /* 0x0007e2000c101d64 */
[----:B------:R-:W-:-:S13]  /*dbc0*/  ISETP.LT.OR P0, PT, R0, 0x41, P2 ;  /* 0x000000410000780c */ /* 0x000fda0001701670 */
[----:B------:R3:W-:Y:S01]  /*dbd0*/  LDGSTS.E.BYPASS.LTC128B.128 [R7+0x5400], desc[UR36][R2.64+0x80], !P0 ;  /* 0x0540008002077fae */ /* 0x0007e2000c101d64 */
[----:B------:R-:W-:-:S13]  /*dbe0*/  ISETP.LT.OR P0, PT, R0, 0x41, P1 ;  /* 0x000000410000780c */ /* 0x000fda0000f01670 */
[----:B--2-4-:R3:W-:Y:S02]  /*dbf0*/  LDGSTS.E.BYPASS.LTC128B.128 [R7+0x8400], desc[UR36][R2.64+0x100], !P0 ;  /* 0x0840010002077fae */ /* 0x0147e4000c101d64 */
.L_x_5614:
[----:B0--3--:R-:W-:Y:S01]  /*dc00*/  IADD3 R2, P0, R14, R9, RZ ;  /* 0x000000090e027210 */ /* 0x009fe20007f1e0ff */
        /* <DEDUP_REMOVED lines=17> */
[----:B------:R-:W-:Y:S01]  /*dd20*/  IMAD R5, R32, UR4, RZ ;  /* 0x0000000420057c24 */ /* 0x000fe2000f8e02ff */
[----:B------:R-:W-:-:S03]  /*dd30*/  IADD3 R3, R3, R9, RZ ;  /* 0x0000000903037210 */ /* 0x000fc60007ffe0ff */
[C---:B------:R-:W-:Y:S02]  /*dd40*/  IMAD R5, R4.reuse, UR5, R5 ;  /* 0x0000000504057c24 */ /* 0x040fe4000f8e0205 */
[----:B------:R-:W-:-:S04]  /*dd50*/  IMAD.WIDE.U32 R2, R4, UR4, R2 ;  /* 0x0000000404027c25 */ /* 0x000fc8000f8e0002 */
[----:B-1----:R-:W-:-:S07]  /*dd60*/  IMAD.IADD R19, R3, 0x1, R5 ;  /* 0x0000000103137824 */ /* 0x002fce00078e0205 */
.L_x_5530:
        /* <DEDUP_REMOVED lines=10> */
.L_x_5531:
[----:B------:R-:W-:Y:S01]  /*de10*/  R2UR UR4, R35 ;  /* 0x00000000230472ca */ /* 0x000fe200000e0000 */
[----:B------:R-:W-:Y:S01]  /*de20*/  ULDC.64 UR6, c[0x0][0x330] ;  /* 0x0000cc0000067ab9 */ /* 0x000fe20000000a00 */
[----:B------:R-:W-:Y:S01]  /*de30*/  IMAD.MOV.U32 R18, RZ, RZ, R2 ;  /* 0x000000ffff127224 */ /* 0x000fe200078e0002 */
[----:B------:R0:W-:Y:S01]  /*de40*/  SYNCS.ARRIVE.TRANS64.A1T0 RZ, [R6+URZ+0x30850], RZ ;  /* 0x030850ff06ff79a7 */ /* 0x0001e2000810003f */
[----:B------:R-:W-:Y:S01]  /*de50*/  IMAD.U32 R3, RZ, RZ, UR6 ;  /* 0x00000006ff037e24 */ /* 0x000fe2000f8e00ff */
[----:B------:R-:W-:Y:S01]  /*de60*/  MOV R27, R28 ;  /* 0x0000001c001b7202 */ /* 0x000fe20000000f00 */
[----:B------:R-:W-:Y:S02]  /*de70*/  VIADD R31, R31, 0xffffffff ;  /* 0xffffffff1f1f7836 */ /* 0x000fe40000000000 */
[----:B------:R-:W-:-:S04]  /*de80*/  IMAD.WIDE.U32 R18, R3, UR41, R18 ;  /* 0x0000002903127c25 */ /* 0x000fc8000f8e0012 */
[----:B------:R-:W-:Y:S01]  /*de90*/  VIADD R0, R0, 0x60 ;  /* 0x0000006000007836 */ /* 0x000fe20000000000 */
[----:B------:R-:W-:Y:S01]  /*dea0*/  UIMAD UR4, UR4, UR6, URZ ;  /* 0x00000006040472a4 */ /* 0x000fe2000f8e023f */
[----:B------:R-:W-:Y:S02]  /*deb0*/  VIADD R20, R20, 0xffffffa0 ;  /* 0xffffffa014147836 */ /* 0x000fe40000000000 */
        /* <DEDUP_REMOVED lines=9> */
.L_x_5519:
[----:B------:R-:W-:-:S13]  /*df50*/  LOP3.LUT P0, RZ, R16, 0x10, RZ, 0xc0, !PT ;  /* 0x0000001010ff7812 */ /* 0x000fda000780c0ff */
[----:B------:R-:W-:Y:S05]  /*df60*/  @!P0 BRA `(.L_x_5533) ;  /* 0x0000000000048947 */ /* 0x000fea0003800000 */
[----:B------:R-:W-:Y:S01]  /*df70*/  BPT.TRAP 0x1 ;  /* 0x000000040000795c */ /* 0x000fe20000300000 */
.L_x_5533:
        /* <DEDUP_REMOVED lines=12> */
.L_x_5615:
[----:B------:R-:W-:Y:S05]  /*e040*/  BSYNC B0 ;  /* 0x0000000000007941 */ /* 0x000fea0003800000 */
.L_x_5534:
        /* <DEDUP_REMOVED lines=46> */
[----:B0-----:R-:W-:Y:S01]  /*e330*/  MOV R2, R14 ;  /* 0x0000000e00027202 */ /* 0x001fe20000000f00 */
[----:B-1----:R-:W-:Y:S02]  /*e340*/  IMAD.MOV.U32 R3, RZ, RZ, R6 ;  /* 0x000000ffff037224 */ /* 0x002fe400078e0006 */
[----:B------:R0:W1:Y:S01]  /*e350*/  SHFL.IDX PT, R14, R17, 0x5, 0x181f ;  /* 0x00b81f00110e7f89 */ /* 0x00006200000e0000 */
[----:B------:R-:W-:Y:S01]  /*e360*/  MOV R6, RZ ;  /* 0x000000ff00067202 */ /* 0x000fe20000000f00 */
        /* <DEDUP_REMOVED lines=13> */
.L_x_5629:
        /* <DEDUP_REMOVED lines=14> */
.L_x_5537:
        /* <DEDUP_REMOVED lines=10> */
.L_x_5538:
[----:B------:R1:W-:Y:S02]  /*e5c0*/  SYNCS.ARRIVE.TRANS64.A1T0 RZ, [R0+URZ+0x30850], RZ ;  /* 0x030850ff00ff79a7 */ /* 0x0003e4000810003f */
[----:B-1----:R-:W-:-:S05]  /*e5d0*/  VIADD R0, R26, 0x1 ;  /* 0x000000011a007836 */ /* 0x002fca0000000000 */
[----:B------:R-:W-:-:S04]  /*e5e0*/  ISETP.NE.AND P0, PT, R0, 0x2, PT ;  /* 0x000000020000780c */ /* 0x000fc80003f05270 */
[----:B0-----:R-:W-:Y:S02]  /*e5f0*/  SEL R3, RZ, 0x1, P0 ;  /* 0x00000001ff037807 */ /* 0x001fe40000000000 */
[----:B------:R-:W-:Y:S02]  /*e600*/  SEL R0, R0, RZ, P0 ;  /* 0x000000ff00007207 */ /* 0x000fe40000000000 */
[----:B------:R-:W-:-:S07]  /*e610*/  LOP3.LUT R28, R28, R3, RZ, 0x3c, !PT ;  /* 0x000000031c1c7212 */ /* 0x000fce00078e3cff */
.L_x_5504:
[----:B------:R-:W0:Y:S01]  /*e620*/  S2R R3, SR_CgaCtaId ;  /* 0x0000000000037919 */ /* 0x000e220000008800 */
[----:B------:R-:W-:Y:S02]  /*e630*/  MOV R2, 0x400 ;  /* 0x0000040000027802 */ /* 0x000fe40000000f00 */
[----:B------:R-:W-:Y:S02]  /*e640*/  SHF.L.U32 R6, R6, 0x1f, RZ ;  /* 0x0000001f06067819 */ /* 0x000fe400000006ff */
[----:B0-----:R-:W-:-:S04]  /*e650*/  LEA R7, R3, R2, 0x18 ;  /* 0x0000000203077211 */ /* 0x001fc800078ec0ff */
[----:B------:R-:W0:Y:S02]  /*e660*/  SYNCS.PHASECHK.TRANS64.TRYWAIT P0, [R7+URZ+0x30820], R6 ;  /* 0x03082006070075a7 */ /* 0x000e24000800017f */
[----:B0-----:R-:W-:Y:S05]  /*e670*/  @!P0 BRA `(.L_x_5539) ;  /* 0x0000003000748947 */ /* 0x001fea0003800000 */
.L_x_5630:
[----:B------:R-:W-:-:S03]  /*e680*/  UMOV UR4, 0xffffffff ;  /* 0xffffffff00047882 */ /* 0x000fc60000000000 */
[----:B------:R-:W-:Y:S05]  /*e690*/  BRA.DIV UR4, `(.L_x_5540) ;  /* 0x0000003204807947 */ /* 0x000fea000b800000 */
[----:B------:R-:W1:Y:S02]  /*e6a0*/  S2R R2, SR_TID.X ;  /* 0x0000000000027919 */ /* 0x000e640000002100 */
[----:B-1----:R-:W-:-:S04]  /*e6b0*/  SHF.R.U32.HI R2, RZ, 0x5, R2 ;  /* 0x00000005ff027819 */ /* 0x002fc80000011602 */
[----:B------:R-:W-:-:S05]  /*e6c0*/  LOP3.LUT R2, R2, 0x3, RZ, 0xc0, !PT ;  /* 0x0000000302027812 */ /* 0x000fca00078ec0ff */
[----:B------:R1:W2:Y:S02]  /*e6d0*/  SHFL.IDX PT, R14, R2, RZ, 0x1f ;  /* 0x00001fff020e7589 */ /* 0x0002a400000e0000 */
.L_x_5633:
[----:B--2---:R-:W-:-:S13]  /*e6e0*/  ISETP.NE.AND P0, PT, R14, RZ, PT ;  /* 0x000000ff0e00720c */ /* 0x004fda0003f05270 */
[----:B------:R-:W-:Y:S05]  /*e6f0*/  @P0 BRA `(.L_x_5460) ;  /* 0x0000000000900947 */ /* 0x000fea0003800000 */
[----:B------:R-:W-:-:S03]  /*e700*/  UMOV UR4, 0xffffffff ;  /* 0xffffffff00047882 */ /* 0x000fc60000000000 */
[----:B------:R-:W-:Y:S05]  /*e710*/  BRA.DIV UR4, `(.L_x_5541) ;  /* 0x0000003204947947 */ /* 0x000fea000b800000 */
[----:B------:R-:W-:-:S13]  /*e720*/  ELECT P6, URZ, PT ;  /* 0x00000000003f782f */ /* 0x000fda00038c0000 */
.L_x_5636:
        /* <DEDUP_REMOVED lines=8> */
.L_x_5542:
[----:B------:R-:W-:Y:S01]  /*e7b0*/  IMAD R5, R0, 0x8, R7 ;  /* 0x0000000800057824 */ /* 0x000fe200078e0207 */
[----:B------:R-:W-:Y:S01]  /*e7c0*/  SHF.L.U32 R2, R28, 0x1f, RZ ;  /* 0x0000001f1c027819 */ /* 0x000fe200000006ff */
[----:B------:R-:W-:-:S03]  /*e7d0*/  VIADD R0, R0, 0x1 ;  /* 0x0000000100007836 */ /* 0x000fc60000000000 */
[----:B------:R-:W1:Y:S02]  /*e7e0*/  SYNCS.PHASECHK.TRANS64.TRYWAIT P1, [R5+URZ+0x30840], R2 ;  /* 0x03084002050075a7 */ /* 0x000e64000802017f */
[----:B------:R-:W-:-:S04]  /*e7f0*/  ISETP.NE.AND P2, PT, R0, 0x2, PT ;  /* 0x000000020000780c */ /* 0x000fc80003f45270 */
[----:B------:R-:W-:Y:S01]  /*e800*/  SEL R3, RZ, 0x1, P2 ;  /* 0x00000001ff037807 */ /* 0x000fe20001000000 */
[----:B-1----:R-:W-:Y:S08]  /*e810*/  @!P1 BRA `(.L_x_5543) ;  /* 0x0000003000749947 */ /* 0x002ff00003800000 */
.L_x_5637:
[----:B------:R-:W-:Y:S02]  /*e820*/  SEL R0, R0, RZ, P2 ;  /* 0x000000ff00007207 */ /* 0x000fe40001000000 */
[----:B------:R-:W-:Y:S01]  /*e830*/  LOP3.LUT R3, R28, R3, RZ, 0x3c, !PT ;  /* 0x000000031c037212 */ /* 0x000fe200078e3cff */
[----:B------:R-:W-:Y:S06]  /*e840*/  @!P0 BRA `(.L_x_5544) ;  /* 0x0000000000048947 */ /* 0x000fec0003800000 */
[----:B------:R-:W-:Y:S01]  /*e850*/  BPT.TRAP 0x1 ;  /* 0x000000040000795c */ /* 0x000fe20000300000 */
.L_x_5544:
[----:B0-----:R-:W-:Y:S01]  /*e860*/  IMAD R7, R0, 0x8, R7 ;  /* 0x0000000800077824 */ /* 0x001fe200078e0207 */
[----:B------:R-:W-:-:S04]  /*e870*/  SHF.L.U32 R0, R3, 0x1f, RZ ;  /* 0x0000001f03007819 */ /* 0x000fc800000006ff */
[----:B------:R-:W0:Y:S02]  /*e880*/  SYNCS.PHASECHK.TRANS64.TRYWAIT P1, [R7+URZ+0x30840], R0 ;  /* 0x03084000070075a7 */ /* 0x000e24000802017f */
[----:B0-----:R-:W-:Y:S05]  /*e890*/  @!P1 BRA `(.L_x_5545) ;  /* 0x0000003000689947 */ /* 0x001fea0003800000 */
.L_x_5638:
[----:B------:R-:W-:Y:S05]  /*e8a0*/  @!P0 BRA `(.L_x_5546) ;  /* 0x0000000000048947 */ /* 0x000fea0003800000 */
[----:B------:R-:W-:Y:S01]  /*e8b0*/  BPT.TRAP 0x1 ;  /* 0x000000040000795c */ /* 0x000fe20000300000 */
.L_x_5546:
[----:B------:R-:W2:Y:S02]  /*e8c0*/  SYNCS.PHASECHK.TRANS64.TRYWAIT P1, [R5+URZ+0x30860], R2 ;  /* 0x03086002050075a7 */ /* 0x000ea4000802017f */
[----:B--2---:R-:W-:Y:S05]  /*e8d0*/  @!P1 BRA `(.L_x_5547) ;  /* 0x00000030006c9947 */ /* 0x004fea0003800000 */
.L_x_5639:
[----:B------:R-:W-:Y:S05]  /*e8e0*/  @!P0 BRA `(.L_x_5548) ;  /* 0x0000000000048947 */ /* 0x000fea0003800000 */
[----:B------:R-:W-:Y:S01]  /*e8f0*/  BPT.TRAP 0x1 ;  /* 0x000000040000795c */ /* 0x000fe20000300000 */
.L_x_5548:
[----:B---3--:R3:W4:Y:S02]  /*e900*/  SYNCS.PHASECHK.TRANS64.TRYWAIT P0, [R7+URZ+0x30860], R0 ;  /* 0x03086000070075a7 */ /* 0x008724000800017f */
[----:B----4-:R-:W-:Y:S05]  /*e910*/  @!P0 NANOSLEEP.SYNCS 0x989680 ;  /* 0x009896800000895d */ /* 0x010fea0003900000 */
[----:B------:R-:W4:Y:S02]  /*e920*/  @!P0 SYNCS.PHASECHK.TRANS64 P0, [R7+URZ+0x30860], R0 ;  /* 0x03086000070085a7 */ /* 0x000f24000800007f */
[----:B----4-:R-:W-:Y:S05]  /*e930*/  @!P0 BRA `(.L_x_5548) ;  /* 0xfffffffc00f08947 */ /* 0x010fea000383ffff */
.L_x_5460:
[----:B------:R-:W-:Y:S05]  /*e940*/  BSYNC B6 ;  /* 0x0000000000067941 */ /* 0x000fea0003800000 */
.L_x_5457:
[----:B------:R-:W-:Y:S05]  /*e950*/  EXIT ;  /* 0x000000000000794d */ /* 0x000fea0003800000 */
.L_x_5464:
[----:B-1----:R-:W-:-:S04]  /*e960*/  MOV R3, UR39 ;  /* 0x0000002700037c02 */ /* 0x002fc80008000f00 */
[----:B------:R1:W2:Y:S03]  /*e970*/  SYNCS.PHASECHK.TRANS64.TRYWAIT P0, [R3+URZ+0x30800], R0 ;  /* 0x03080000030075a7 */ /* 0x0002a6000800017f */
[----:B--2---:R-:W-:Y:S05]  /*e980*/  @!P0 NANOSLEEP.SYNCS 0x989680 ;  /* 0x009896800000895d */ /* 0x004fea0003900000 */
[----:B------:R-:W2:Y:S02]  /*e990*/  @!P0 SYNCS.PHASECHK.TRANS64 P0, [R3+URZ+0x30800], R0 ;  /* 0x03080000030085a7 */ /* 0x000ea4000800007f */
[----:B--2---:R-:W-:Y:S05]  /*e9a0*/  @!P0 BRA `(.L_x_5464) ;  /* 0xfffffffc00ec8947 */ /* 0x004fea000383ffff */
[----:B------:R-:W-:Y:S05]  /*e9b0*/  BRA `(.L_x_5549) ;  /* 0xffffff2800c47947 */ /* 0x000fea000383ffff */
.L_x_5468:
[----:B-1----:R-:W-:-:S04]  /*e9c0*/  IMAD.U32 R3, RZ, RZ, UR39 ;  /* 0x00000027ff037e24 */ /* 0x002fc8000f8e00ff */
[----:B------:R1:W2:Y:S03]  /*e9d0*/  SYNCS.PHASECHK.TRANS64.TRYWAIT P1, [R3+URZ+0x30830], R0 ;  /* 0x03083000030075a7 */ /* 0x0002a6000802017f */
[----:B--2---:R-:W-:Y:S05]  /*e9e0*/  @!P1 NANOSLEEP.SYNCS 0x989680 ;  /* 0x009896800000995d */ /* 0x004fea0003900000 */
[----:B------:R-:W2:Y:S02]  /*e9f0*/  @!P1 SYNCS.PHASECHK.TRANS64 P1, [R3+URZ+0x30830], R0 ;  /* 0x03083000030095a7 */ /* 0x000ea4000802007f */
[----:B--2---:R-:W-:Y:S05]  /*ea00*/  @!P1 BRA `(.L_x_5468) ;  /* 0xfffffffc00ec9947 */ /* 0x004fea000383ffff */
[----:B------:R-:W-:Y:S05]  /*ea10*/  BRA `(.L_x_5467) ;  /* 0xffffff2800e87947 */ /* 0x000fea000383ffff */
.L_x_5474:
[----:B-1----:R-:W-:-:S04]  /*ea20*/  IMAD.U32 R5, RZ, RZ, UR38 ;  /* 0x00000026ff057e24 */ /* 0x002fc8000f8e00ff */
[----:B------:R1:W2:Y:S03]  /*ea30*/  SYNCS.PHASECHK.TRANS64.TRYWAIT P1, [R5+URZ+0x30830], R2 ;  /* 0x03083002050075a7 */ /* 0x0002a6000802017f */
[----:B--2---:R-:W-:Y:S05]  /*ea40*/  @!P1 NANOSLEEP.SYNCS 0x989680 ;  /* 0x009896800000995d */ /* 0x004fea0003900000 */
[----:B------:R-:W2:Y:S02]  /*ea50*/  @!P1 SYNCS.PHASECHK.TRANS64 P1, [R5+URZ+0x30830], R2 ;  /* 0x03083002050095a7 */ /* 0x000ea4000802007f */
[----:B--2---:R-:W-:Y:S05]  /*ea60*/  @!P1 BRA `(.L_x_5474) ;  /* 0xfffffffc00ec9947 */ /* 0x004fea000383ffff */
[----:B------:R-:W-:Y:S05]  /*ea70*/  BRA `(.L_x_5473) ;  /* 0xffffff4c00e47947 */ /* 0x000fea000383ffff */
.L_x_5478:
[----:B---3--:R-:W-:-:S04]  /*ea80*/  IMAD.U32 R3, RZ, RZ, UR14 ;  /* 0x0000000eff037e24 */ /* 0x008fc8000f8e00ff */
[----:B------:R3:W4:Y:S03]  /*ea90*/  SYNCS.PHASECHK.TRANS64.TRYWAIT P1, [R3+URZ+0x30850], R0 ;  /* 0x03085000030075a7 */ /* 0x000726000802017f */
[----:B----4-:R-:W-:Y:S05]  /*eaa0*/  @!P1 NANOSLEEP.SYNCS 0x989680 ;  /* 0x009896800000995d */ /* 0x010fea0003900000 */
[----:B------:R-:W4:Y:S02]  /*eab0*/  @!P1 SYNCS.PHASECHK.TRANS64 P1, [R3+URZ+0x30850], R0 ;  /* 0x03085000030095a7 */ /* 0x000f24000802007f */
[----:B----4-:R-:W-:Y:S05]  /*eac0*/  @!P1 BRA `(.L_x_5478) ;  /* 0xfffffffc00ec9947 */ /* 0x010fea000383ffff */
[----:B------:R-:W-:Y:S05]  /*ead0*/  BRA `(.L_x_5477) ;  /* 0xffffff5800787947 */ /* 0x000fea000383ffff */
.L_x_5486:
[----:B-1----:R-:W-:-:S04]  /*eae0*/  MOV R5, UR38 ;  /* 0x0000002600057c02 */ /* 0x002fc80008000f00 */
[----:B------:R1:W2:Y:S03]  /*eaf0*/  SYNCS.PHASECHK.TRANS64.TRYWAIT P1, [R5+URZ+0x30830], R2 ;  /* 0x03083002050075a7 */ /* 0x0002a6000802017f */
[----:B--2---:R-:W-:Y:S05]  /*eb00*/  @!P1 NANOSLEEP.SYNCS 0x989680 ;  /* 0x009896800000995d */ /* 0x004fea0003900000 */
[----:B------:R-:W2:Y:S02]  /*eb10*/  @!P1 SYNCS.PHASECHK.TRANS64 P1, [R5+URZ+0x30830], R2 ;  /* 0x03083002050095a7 */ /* 0x000ea4000802007f */
[----:B--2---:R-:W-:Y:S05]  /*eb20*/  @!P1 BRA `(.L_x_5486) ;  /* 0xfffffffc00ec9947 */ /* 0x004fea000383ffff */
[----:B------:R-:W-:Y:S05]  /*eb30*/  BRA `(.L_x_5485) ;  /* 0xffffff7400307947 */ /* 0x000fea000383ffff */
.L_x_5490:
[----:B---3--:R-:W-:-:S04]  /*eb40*/  IMAD.U32 R3, RZ, RZ, UR5 ;  /* 0x00000005ff037e24 */ /* 0x008fc8000f8e00ff */
[----:B------:R3:W4:Y:S03]  /*eb50*/  SYNCS.PHASECHK.TRANS64.TRYWAIT P1, [R3+URZ+0x30850], R0 ;  /* 0x03085000030075a7 */ /* 0x000726000802017f */
[----:B----4-:R-:W-:Y:S05]  /*eb60*/  @!P1 NANOSLEEP.SYNCS 0x989680 ;  /* 0x009896800000995d */ /* 0x010fea0003900000 */
[----:B------:R-:W4:Y:S02]  /*eb70*/  @!P1 SYNCS.PHASECHK.TRANS64 P1, [R3+URZ+0x30850], R0 ;  /* 0x03085000030095a7 */ /* 0x000f24000802007f */
[----:B----4-:R-:W-:Y:S05]  /*eb80*/  @!P1 BRA `(.L_x_5490) ;  /* 0xfffffffc00ec9947 */ /* 0x010fea000383ffff */
[----:B------:R-:W-:Y:S05]  /*eb90*/  BRA `(.L_x_5489) ;  /* 0xffffff7c00c47947 */ /* 0x000fea000383ffff */
.L_x_5497:
[----:B-1----:R-:W-:-:S04]  /*eba0*/  IMAD.U32 R3, RZ, RZ, UR5 ;  /* 0x00000005ff037e24 */ /* 0x002fc8000f8e00ff */
[----:B------:R1:W2:Y:S03]  /*ebb0*/  SYNCS.PHASECHK.TRANS64.TRYWAIT P1, [R3+URZ+0x30850], R0 ;  /* 0x03085000030075a7 */ /* 0x0002a6000802017f */
[----:B--2---:R-:W-:Y:S05]  /*ebc0*/  @!P1 NANOSLEEP.SYNCS 0x989680 ;  /* 0x009896800000995d */ /* 0x004fea0003900000 */
[----:B------:R-:W2:Y:S02]  /*ebd0*/  @!P1 SYNCS.PHASECHK.TRANS64 P1, [R3+URZ+0x30850], R0 ;  /* 0x03085000030095a7 */ /* 0x000ea4000802007f */
[----:B--2---:R-:W-:Y:S05]  /*ebe0*/  @!P1 BRA `(.L_x_5497) ;  /* 0xfffffffc00ec9947 */ /* 0x004fea000383ffff */
[----:B------:R-:W-:Y:S05]  /*ebf0*/  BRA `(.L_x_5496) ;  /* 0xffffff9400dc7947 */ /* 0x000fea000383ffff */
.L_x_5509:
[----:B------:R-:W-:Y:S01]  /*ec00*/  IMAD.MOV.U32 R13, RZ, RZ, R18 ;  /* 0x000000ffff0d7224 */ /* 0x000fe200078e0012 */
[----:B------:R-:W-:Y:S01]  /*ec10*/  MOV R12, RZ ;  /* 0x000000ff000c7202 */ /* 0x000fe20000000f00 */
[----:B------:R-:W-:Y:S02]  /*ec20*/  IMAD.MOV.U32 R11, RZ, RZ, 0x1f ;  /* 0x0000001fff0b7424 */ /* 0x000fe400078e00ff */
[----:B------:R-:W-:-:S07]  /*ec30*/  IMAD.MOV.U32 R15, RZ, RZ, -0x1 ;  /* 0xffffffffff0f7424 */ /* 0x000fce00078e00ff */
[----:B-----5:R-:W-:Y:S05]  /*ec40*/  WARPSYNC.COLLECTIVE R15, `(.L_x_5550) ;  /* 0x000000000f087348 */ /* 0x020fea0003c00000 */
[----:B------:R0:W1:Y:S02]  /*ec50*/  SHFL.IDX P6, R14, R13, R12, R11 ;  /* 0x0000000c0d0e7389 */ /* 0x00006400000c000b */
[----:B01---5:R-:W-:Y:S01]  /*ec60*/  ENDCOLLECTIVE ;  /* 0x000000000000791b */ /* 0x023fe20003800000 */
.L_x_5550:
[----:B------:R-:W-:Y:S05]  /*ec70*/  BRA `(.L_x_5551) ;  /* 0xffffffcc009c7947 */ /* 0x000fea000383ffff */
.L_x_5511:
[----:B0-----:R-:W-:-:S04]  /*ec80*/  IMAD.U32 R3, RZ, RZ, UR46 ;  /* 0x0000002eff037e24 */ /* 0x001fc8000f8e00ff */
[----:B------:R0:W1:Y:S03]  /*ec90*/  SYNCS.PHASECHK.TRANS64.TRYWAIT P0, [R3+URZ+0x30840], R2 ;  /* 0x03084002030075a7 */ /* 0x000066000800017f */
[----:B-1----:R-:W-:Y:S05]  /*eca0*/  @!P0 NANOSLEEP.SYNCS 0x989680 ;  /* 0x009896800000895d */ /* 0x002fea0003900000 */
[----:B------:R-:W1:Y:S02]  /*ecb0*/  @!P0 SYNCS.PHASECHK.TRANS64 P0, [R3+URZ+0x30840], R2 ;  /* 0x03084002030085a7 */ /* 0x000e64000800007f */
[----:B-1----:R-:W-:Y:S05]  /*ecc0*/  @!P0 BRA `(.L_x_5511) ;  /* 0xfffffffc00ec8947 */ /* 0x002fea000383ffff */
[----:B------:R-:W-:Y:S05]  /*ecd0*/  BRA `(.L_x_5552) ;  /* 0xffffffd0002c7947 */ /* 0x000fea000383ffff */
.L_x_5512:
        /* <DEDUP_REMOVED lines=8> */
.L_x_5554:
[----:B------:R-:W-:Y:S05]  /*ed60*/  BSYNC B0 ;  /* 0x0000000000007941 */ /* 0x000fea0003800000 */
.L_x_5553:
[----:B------:R-:W-:Y:S01]  /*ed70*/  IMAD.MOV.U32 R13, RZ, RZ, R0 ;  /* 0x000000ffff0d7224 */ /* 0x000fe200078e0000 */
[----:B------:R-:W-:Y:S01]  /*ed80*/  MOV R15, 0xffffffff ;  /* 0xffffffff000f7802 */ /* 0x000fe20000000f00 */
[----:B------:R-:W-:Y:S01]  /*ed90*/  IMAD.MOV.U32 R12, RZ, RZ, RZ ;  /* 0x000000ffff0c7224 */ /* 0x000fe200078e00ff */
[----:B------:R-:W-:Y:S01]  /*eda0*/  MOV R3, R14 ;  /* 0x0000000e00037202 */ /* 0x000fe20000000f00 */
[----:B------:R-:W-:Y:S01]  /*edb0*/  IMAD.MOV.U32 R11, RZ, RZ, 0x181f ;  /* 0x0000181fff0b7424 */ /* 0x000fe200078e00ff */
[----:B------:R-:W-:-:S07]  /*edc0*/  @P0 LEA R9, R30, UR46, 0x1 ;  /* 0x0000002e1e090c11 */ /* 0x000fce000f8e08ff */
[----:B------:R-:W-:Y:S05]  /*edd0*/  WARPSYNC.COLLECTIVE R15, `(.L_x_5555) ;  /* 0x000000000f087348 */ /* 0x000fea0003c00000 */
[----:B------:R0:W1:Y:S02]  /*ede0*/  SHFL.IDX P6, R14, R13, R12, R11 ;  /* 0x0000000c0d0e7389 */ /* 0x00006400000c000b */
[----:B01----:R-:W-:Y:S01]  /*edf0*/  ENDCOLLECTIVE ;  /* 0x000000000000791b */ /* 0x003fe20003800000 */
.L_x_5555:
[----:B------:R-:W-:Y:S02]  /*ee00*/  IMAD.MOV.U32 R13, RZ, RZ, R7 ;  /* 0x000000ffff0d7224 */ /* 0x000fe400078e0007 */
[----:B------:R-:W-:Y:S02]  /*ee10*/  IMAD.MOV.U32 R12, RZ, RZ, 0x1 ;  /* 0x00000001ff0c7424 */ /* 0x000fe400078e00ff */
[----:B------:R-:W-:-:S07]  /*ee20*/  IMAD.MOV.U32 R2, RZ, RZ, R14 ;  /* 0x000000ffff027224 */ /* 0x000fce00078e000e */
[----:B------:R-:W-:Y:S05]  /*ee30*/  WARPSYNC.COLLECTIVE R15, `(.L_x_5556) ;  /* 0x000000000f087348 */ /* 0x000fea0003c00000 */
[----:B------:R0:W1:Y:S02]  /*ee40*/  SHFL.IDX P6, R14, R13, R12, R11 ;  /* 0x0000000c0d0e7389 */ /* 0x00006400000c000b */
[----:B01----:R-:W-:Y:S01]  /*ee50*/  ENDCOLLECTIVE ;  /* 0x000000000000791b */ /* 0x003fe20003800000 */
.L_x_5556:
        /* <DEDUP_REMOVED lines=13> */
.L_x_5557:
[----:B------:R-:W-:Y:S01]  /*ef30*/  @P0 LEA R21, R30, UR46, 0x1 ;  /* 0x0000002e1e150c11 */ /* 0x000fe2000f8e08ff */
[----:B------:R-:W-:Y:S01]  /*ef40*/  IMAD.MOV.U32 R13, RZ, RZ, R7 ;  /* 0x000000ffff0d7224 */ /* 0x000fe200078e0007 */
[----:B------:R-:W-:Y:S01]  /*ef50*/  MOV R12, 0x2 ;  /* 0x00000002000c7802 */ /* 0x000fe20000000f00 */
[----:B------:R-:W-:-:S07]  /*ef60*/  IMAD.MOV.U32 R4, RZ, RZ, R14 ;  /* 0x000000ffff047224 */ /* 0x000fce00078e000e */
[----:B------:R-:W-:Y:S05]  /*ef70*/  WARPSYNC.COLLECTIVE R15, `(.L_x_5558) ;  /* 0x000000000f087348 */ /* 0x000fea0003c00000 */
[----:B------:R0:W1:Y:S02]  /*ef80*/  SHFL.IDX P6, R14, R13, R12, R11 ;  /* 0x0000000c0d0e7389 */ /* 0x00006400000c000b */
[----:B01----:R-:W-:Y:S01]  /*ef90*/  ENDCOLLECTIVE ;  /* 0x000000000000791b */ /* 0x003fe20003800000 */
.L_x_5558:
        /* <DEDUP_REMOVED lines=13> */
.L_x_5559:
        /* <DEDUP_REMOVED lines=8> */
.L_x_5560:
[----:B------:R-:W-:-:S05]  /*f0f0*/  @P0 IMAD.WIDE.U32 R2, R23, 0x2, R2 ;  /* 0x0000000217020825 */ /* 0x000fca00078e0002 */
[----:B------:R-:W-:Y:S01]  /*f100*/  @!PT LDS RZ, [RZ] ;  /* 0x00000000fffff984 */ /* 0x000fe20000000800 */
[----:B------:R-:W-:Y:S01]  /*f110*/  @!PT LDS RZ, [RZ] ;  /* 0x00000000fffff984 */ /* 0x000fe20000000800 */
[----:B------:R-:W-:Y:S01]  /*f120*/  @!PT LDS RZ, [RZ] ;  /* 0x00000000fffff984 */ /* 0x000fe20000000800 */
[----:B------:R0:W-:Y:S04]  /*f130*/  @P0 LDGSTS.E.BYPASS.LTC128B.128 [R25+0x1f400], desc[UR36][R2.64], !P3 ;  /* 0x1f40000002190fae */ /* 0x0001e8000d901d64 */
[----:B------:R0:W-:Y:S01]  /*f140*/  @P0 LDGSTS.E.BYPASS.LTC128B.128 [R25+0x22400], desc[UR36][R2.64+0x80], !P2 ;  /* 0x2240008002190fae */ /* 0x0001e2000d101d64 */
[----:B------:R-:W-:-:S03]  /*f150*/  MOV R13, R0 ;  /* 0x00000000000d7202 */ /* 0x000fc60000000f00 */
[----:B------:R0:W-:Y:S01]  /*f160*/  @P0 LDGSTS.E.BYPASS.LTC128B.128 [R25+0x25400], desc[UR36][R2.64+0x100], !P1 ;  /* 0x2540010002190fae */ /* 0x0001e2000c901d64 */
[----:B------:R-:W-:Y:S01]  /*f170*/  ISETP.GE.AND P0, PT, R6, 0x31, PT ;  /* 0x000000310600780c */ /* 0x000fe20003f06270 */
[----:B------:R-:W-:-:S12]  /*f180*/  IMAD.MOV.U32 R9, RZ, RZ, R14 ;  /* 0x000000ffff097224 */ /* 0x000fd800078e000e */
[----:B0-----:R-:W-:Y:S05]  /*f190*/  WARPSYNC.COLLECTIVE R15, `(.L_x_5561) ;  /* 0x000000000f087348 */ /* 0x001fea0003c00000 */
[----:B------:R1:W2:Y:S02]  /*f1a0*/  SHFL.IDX P6, R14, R13, R12, R11 ;  /* 0x0000000c0d0e7389 */ /* 0x0002a400000c000b */
[----:B012---:R-:W-:Y:S01]  /*f1b0*/  ENDCOLLECTIVE ;  /* 0x000000000000791b */ /* 0x007fe20003800000 */
.L_x_5561:
[----:B------:R-:W-:Y:S01]  /*f1c0*/  IMAD.MOV.U32 R5, RZ, RZ, R9 ;  /* 0x000000ffff057224 */ /* 0x000fe200078e0009 */
[----:B------:R-:W-:Y:S02]  /*f1d0*/  @P0 LEA R9, R30, UR46, 0x1 ;  /* 0x0000002e1e090c11 */ /* 0x000fe4000f8e08ff */
[----:B------:R-:W-:Y:S01]  /*f1e0*/  MOV R13, R7 ;  /* 0x00000007000d7202 */ /* 0x000fe20000000f00 */
[----:B------:R-:W-:Y:S02]  /*f1f0*/  IMAD.MOV.U32 R12, RZ, RZ, 0x4 ;  /* 0x00000004ff0c7424 */ /* 0x000fe400078e00ff */
[----:B------:R-:W-:-:S07]  /*f200*/  IMAD.MOV.U32 R10, RZ, RZ, R14 ;  /* 0x000000ffff0a7224 */ /* 0x000fce00078e000e */
[----:B------:R-:W-:Y:S05]  /*f210*/  WARPSYNC.COLLECTIVE R15, `(.L_x_5562) ;  /* 0x000000000f087348 */ /* 0x000fea0003c00000 */
[----:B------:R0:W1:Y:S02]  /*f220*/  SHFL.IDX P6, R14, R13, R12, R11 ;  /* 0x0000000c0d0e7389 */ /* 0x00006400000c000b */
[----:B01----:R-:W-:Y:S01]  /*f230*/  ENDCOLLECTIVE ;  /* 0x000000000000791b */ /* 0x003fe20003800000 */
.L_x_5562:
        /* <DEDUP_REMOVED lines=14> */
.L_x_5563:
[----:B------:R-:W-:Y:S01]  /*f320*/  IMAD.MOV.U32 R3, RZ, RZ, R8 ;  /* 0x000000ffff037224 */ /* 0x000fe200078e0008 */
[----:B------:R-:W-:Y:S01]  /*f330*/  @P0 LEA R21, R30, UR46, 0x1 ;  /* 0x0000002e1e150c11 */ /* 0x000fe2000f8e08ff */
[----:B------:R-:W-:Y:S02]  /*f340*/  IMAD.MOV.U32 R13, RZ, RZ, R7 ;  /* 0x000000ffff0d7224 */ /* 0x000fe400078e0007 */
[----:B------:R-:W-:Y:S01]  /*f350*/  IMAD.MOV.U32 R12, RZ, RZ, 0x5 ;  /* 0x00000005ff0c7424 */ /* 0x000fe200078e00ff */
[----:B------:R-:W-:-:S07]  /*f360*/  MOV R2, R14 ;  /* 0x0000000e00027202 */ /* 0x000fce0000000f00 */
[----:B------:R-:W-:Y:S05]  /*f370*/  WARPSYNC.COLLECTIVE R15, `(.L_x_5564) ;  /* 0x000000000f087348 */ /* 0x000fea0003c00000 */
[----:B------:R0:W1:Y:S02]  /*f380*/  SHFL.IDX P6, R14, R13, R12, R11 ;  /* 0x0000000c0d0e7389 */ /* 0x00006400000c000b */
[----:B01----:R-:W-:Y:S01]  /*f390*/  ENDCOLLECTIVE ;  /* 0x000000000000791b */ /* 0x003fe20003800000 */
.L_x_5564:
        /* <DEDUP_REMOVED lines=8> */
[----:B------:R-:W-:-:S07]  /*f420*/  MOV R7, R14 ;  /* 0x0000000e00077202 */ /* 0x000fce0000000f00 */
[----:B0-----:R-:W-:Y:S05]  /*f430*/  WARPSYNC.COLLECTIVE R15, `(.L_x_5565) ;  /* 0x000000000f087348 */ /* 0x001fea0003c00000 */
[----:B------:R1:W2:Y:S02]  /*f440*/  SHFL.IDX P6, R14, R13, R12, R11 ;  /* 0x0000000c0d0e7389 */ /* 0x0002a400000c000b */
[----:B012---:R-:W-:Y:S01]  /*f450*/  ENDCOLLECTIVE ;  /* 0x000000000000791b */ /* 0x007fe20003800000 */
.L_x_5565:
[----:B------:R-:W-:Y:S05]  /*f460*/  BRA `(.L_x_5566) ;  /* 0xffffffcc00907947 */ /* 0x000fea000383ffff */
.L_x_5515:
[----:B------:R-:W-:Y:S01]  /*f470*/  IMAD.MOV.U32 R13, RZ, RZ, R8 ;  /* 0x000000ffff0d7224 */ /* 0x000fe200078e0008 */
[----:B------:R-:W-:Y:S01]  /*f480*/  MOV R11, 0x181f ;  /* 0x0000181f000b7802 */ /* 0x000fe20000000f00 */
[----:B------:R-:W-:Y:S02]  /*f490*/  IMAD.MOV.U32 R12, RZ, RZ, RZ ;  /* 0x000000ffff0c7224 */ /* 0x000fe400078e00ff */
[----:B------:R-:W-:Y:S02]  /*f4a0*/  IMAD.MOV.U32 R15, RZ, RZ, -0x1 ;  /* 0xffffffffff0f7424 */ /* 0x000fe400078e00ff */
[----:B------:R-:W-:-:S07]  /*f4b0*/  IMAD.U32 R7, RZ, RZ, UR48 ;  /* 0x00000030ff077e24 */ /* 0x000fce000f8e00ff */
[----:B------:R-:W-:Y:S05]  /*f4c0*/  WARPSYNC.COLLECTIVE R15, `(.L_x_5567) ;  /* 0x000000000f087348 */ /* 0x000fea0003c00000 */
[----:B------:R0:W1:Y:S02]  /*f4d0*/  SHFL.IDX P6, R14, R13, R12, R11 ;  /* 0x0000000c0d0e7389 */ /* 0x00006400000c000b */
[----:B01----:R-:W-:Y:S01]  /*f4e0*/  ENDCOLLECTIVE ;  /* 0x000000000000791b */ /* 0x003fe20003800000 */
.L_x_5567:
[----:B------:R-:W-:-:S04]  /*f4f0*/  IMAD R7, R7, 0x80, R27 ;  /* 0x0000008007077824 */ /* 0x000fc800078e021b */
[----:B------:R-:W-:Y:S02]  /*f500*/  VIADD R5, R7, 0x10 ;  /* 0x0000001007057836 */ /* 0x000fe40000000000 */
[----:B------:R-:W-:Y:S02]  /*f510*/  IMAD.MOV.U32 R13, RZ, RZ, R6 ;  /* 0x000000ffff0d7224 */ /* 0x000fe400078e0006 */
[----:B------:R-:W-:-:S07]  /*f520*/  IMAD.MOV.U32 R3, RZ, RZ, R14 ;  /* 0x000000ffff037224 */ /* 0x000fce00078e000e */
[----:B------:R-:W-:Y:S05]  /*f530*/  WARPSYNC.COLLECTIVE R15, `(.L_x_5568) ;  /* 0x000000000f087348 */ /* 0x000fea0003c00000 */
[----:B------:R0:W1:Y:S02]  /*f540*/  SHFL.IDX P6, R14, R13, R12, R11 ;  /* 0x0000000c0d0e7389 */ /* 0x00006400000c000b */
[----:B01----:R-:W-:Y:S01]  /*f550*/  ENDCOLLECTIVE ;  /* 0x000000000000791b */ /* 0x003fe20003800000 */
.L_x_5568:
        /* <DEDUP_REMOVED lines=10> */
.L_x_5569:
        /* <DEDUP_REMOVED lines=13> */
.L_x_5570:
        /* <DEDUP_REMOVED lines=8> */
.L_x_5571:
        /* <DEDUP_REMOVED lines=8> */
[----:B------:R-:W-:Y:S02]  /*f7d0*/  ISETP.GE.AND P1, PT, R3, R0, PT ;  /* 0x000000000300720c */ /* 0x000fe40003f26270 */
[----:B------:R-:W-:-:S11]  /*f7e0*/  MOV R3, R14 ;  /* 0x0000000e00037202 */ /* 0x000fd60000000f00 */
[----:B0-----:R-:W-:Y:S05]  /*f7f0*/  WARPSYNC.COLLECTIVE R15, `(.L_x_5572) ;  /* 0x000000000f087348 */ /* 0x001fea0003c00000 */
[----:B------:R1:W2:Y:S02]  /*f800*/  SHFL.IDX P6, R14, R13, R12, R11 ;  /* 0x0000000c0d0e7389 */ /* 0x0002a400000c000b */
[----:B012---:R-:W-:Y:S01]  /*f810*/  ENDCOLLECTIVE ;  /* 0x000000000000791b */ /* 0x007fe20003800000 */
.L_x_5572:
        /* <DEDUP_REMOVED lines=8> */
.L_x_5573:
        /* <DEDUP_REMOVED lines=13> */
.L_x_5574:
        /* <DEDUP_REMOVED lines=8> */
.L_x_5575:
        /* <DEDUP_REMOVED lines=13> */
.L_x_5576:
        /* <DEDUP_REMOVED lines=8> */
.L_x_5577:
        /* <DEDUP_REMOVED lines=13> */
.L_x_5578:
        /* <DEDUP_REMOVED lines=8> */
.L_x_5579:
        /* <DEDUP_REMOVED lines=13> */
.L_x_5580:
[----:B------:R-:W-:Y:S01]  /*fd60*/  @!P1 LEA R9, R30, UR46, 0x1 ;  /* 0x0000002e1e099c11 */ /* 0x000fe2000f8e08ff */
[----:B------:R-:W-:Y:S01]  /*fd70*/  IMAD.MOV.U32 R13, RZ, RZ, R8 ;  /* 0x000000ffff0d7224 */ /* 0x000fe200078e0008 */
[----:B------:R-:W-:Y:S01]  /*fd80*/  MOV R12, 0x7 ;  /* 0x00000007000c7802 */ /* 0x000fe20000000f00 */
[----:B------:R-:W-:-:S07]  /*fd90*/  IMAD.MOV.U32 R2, RZ, RZ, R14 ;  /* 0x000000ffff027224 */ /* 0x000fce00078e000e */
[----:B------:R-:W-:Y:S05]  /*fda0*/  WARPSYNC.COLLECTIVE R15, `(.L_x_5581) ;  /* 0x000000000f087348 */ /* 0x000fea0003c00000 */
[----:B------:R0:W1:Y:S02]  /*fdb0*/  SHFL.IDX P6, R14, R13, R12, R11 ;  /* 0x0000000c0d0e7389 */ /* 0x00006400000c000b */
[----:B01----:R-:W-:Y:S01]  /*fdc0*/  ENDCOLLECTIVE ;  /* 0x000000000000791b */ /* 0x003fe20003800000 */
.L_x_5581:
        /* <DEDUP_REMOVED lines=12> */
.L_x_5582:
[----:B------:R-:W-:Y:S05]  /*fe90*/  BRA `(.L_x_5583) ;  /* 0xffffffcc00807947 */ /* 0x000fea000383ffff */
.L_x_5518:
[----:B0-----:R-:W-:-:S04]  /*fea0*/  IMAD.U32 R3, RZ, RZ, UR46 ;  /* 0x0000002eff037e24 */ /* 0x001fc8000f8e00ff */
[----:B------:R0:W1:Y:S03]  /*feb0*/  SYNCS.PHASECHK.TRANS64.TRYWAIT P0, [R3+URZ+0x30820], R0 ;  /* 0x03082000030075a7 */ /* 0x000066000800017f */
[----:B-1----:R-:W-:Y:S05]  /*fec0*/  @!P0 NANOSLEEP.SYNCS 0x989680 ;  /* 0x009896800000895d */ /* 0x002fea0003900000 */
[----:B------:R-:W1:Y:S02]  /*fed0*/  @!P0 SYNCS.PHASECHK.TRANS64 P0, [R3+URZ+0x30820], R0 ;  /* 0x03082000030085a7 */ /* 0x000e64000800007f */
[----:B-1----:R-:W-:Y:S05]  /*fee0*/  @!P0 BRA `(.L_x_5518) ;  /* 0xfffffffc00ec8947 */ /* 0x002fea000383ffff */
[----:B------:R-:W-:Y:S05]  /*fef0*/  BRA `(.L_x_5584) ;  /* 0xffffffcc00cc7947 */ /* 0x000fea000383ffff */
.L_x_5522:
[----:B0-----:R0:W1:Y:S02]  /*ff00*/  SYNCS.PHASECHK.TRANS64.TRYWAIT P0, [R19+URZ+0x30840], R2 ;  /* 0x03084002130075a7 */ /* 0x001064000800017f */
[----:B-1----:R-:W-:Y:S05]  /*ff10*/  @!P0 NANOSLEEP.SYNCS 0x989680 ;  /* 0x009896800000895d */ /* 0x002fea0003900000 */
[----:B------:R-:W1:Y:S02]  /*ff20*/  @!P0 SYNCS.PHASECHK.TRANS64 P0, [R19+URZ+0x30840], R2 ;  /* 0x03084002130085a7 */ /* 0x000e64000800007f */
[----:B-1----:R-:W-:Y:S05]  /*ff30*/  @!P0 BRA `(.L_x_5522) ;  /* 0xfffffffc00f08947 */ /* 0x002fea000383ffff */
[----:B------:R-:W-:Y:S05]  /*ff40*/  BRA `(.L_x_5585) ;  /* 0xffffffd000b07947 */ /* 0x000fea000383ffff */
.L_x_5523:
        /* <DEDUP_REMOVED lines=8> */
.L_x_5587:
[----:B------:R-:W-:Y:S05]  /*ffd0*/  BSYNC B1 ;  /* 0x0000000000017941 */ /* 0x000fea0003800000 */
.L_x_5586:
[----:B------:R-:W-:Y:S01]  /*ffe0*/  IMAD.MOV.U32 R13, RZ, RZ, R21 ;  /* 0x000000ffff0d7224 */ /* 0x000fe200078e0015 */
[----:B------:R-:W-:Y:S01]  /*fff0*/  MOV R3, R14 ;  /* 0x0000000e00037202 */ /* 0x000fe20000000f00 */
[----:B------:R-:W-:Y:S01]  /*10000*/  IMAD.MOV.U32 R12, RZ, RZ, RZ ;  /* 0x000000ffff0c7224 */ /* 0x000fe200078e00ff */
[----:B------:R-:W-:Y:S01]  /*10010*/  SHF.L.U32 R8, R23, 0x1, RZ ;  /* 0x0000000117087819 */ /* 0x000fe200000006ff */
[----:B------:R-:W-:Y:S01]  /*10020*/  IMAD.MOV.U32 R11, RZ, RZ, 0x181f ;  /* 0x0000181fff0b7424 */ /* 0x000fe200078e00ff */
[----:B------:R-:W-:Y:S01]  /*10030*/  P2R R6, PR, RZ, 0x2 ;  /* 0x00000002ff067803 */ /* 0x000fe20000000000 */
[----:B------:R-:W-:Y:S01]  /*10040*/  IMAD.MOV.U32 R15, RZ, RZ, -0x1 ;  /* 0xffffffffff0f7424 */ /* 0x000fe200078e00ff */
[----:B------:R-:W-:Y:S02]  /*10050*/  LOP3.LUT P1, RZ, R16, 0x4, RZ, 0xc0, !PT ;  /* 0x0000000410ff7812 */ /* 0x000fe4000782c0ff */
[----:B------:R-:W-:-:S11]  /*10060*/  LEA R22, R22, UR46, 0x1 ;  /* 0x0000002e16167c11 */ /* 0x000fd6000f8e08ff */
[----:B------:R-:W-:Y:S05]  /*10070*/  WARPSYNC.COLLECTIVE R15, `(.L_x_5588) ;  /* 0x000000000f087348 */ /* 0x000fea0003c00000 */
[----:B------:R0:W1:Y:S02]  /*10080*/  SHFL.IDX P6, R14, R13, R12, R11 ;  /* 0x0000000c0d0e7389 */ /* 0x00006400000c000b */
[----:B01----:R-:W-:Y:S01]  /*10090*/  ENDCOLLECTIVE ;  /* 0x000000000000791b */ /* 0x003fe20003800000 */
.L_x_5588:
[----:B------:R-:W-:Y:S01]  /*100a0*/  IMAD.MOV.U32 R13, RZ, RZ, R24 ;  /* 0x000000ffff0d7224 */ /* 0x000fe200078e0018 */
[----:B------:R-:W-:Y:S02]  /*100b0*/  MOV R12, 0x1 ;  /* 0x00000001000c7802 */ /* 0x000fe40000000f00 */
[----:B------:R-:W-:-:S13]  /*100c0*/  IADD3 R2, P0, R14, R8, RZ ;  /* 0x000000080e027210 */ /* 0x000fda0007f1e0ff */
[----:B------:R-:W-:Y:S05]  /*100d0*/  WARPSYNC.COLLECTIVE R15, `(.L_x_5589) ;  /* 0x000000000f087348 */ /* 0x000fea0003c00000 */
[----:B------:R0:W1:Y:S02]  /*100e0*/  SHFL.IDX P6, R14, R13, R12, R11 ;  /* 0x0000000c0d0e7389 */ /* 0x00006400000c000b */
[----:B01----:R-:W-:Y:S01]  /*100f0*/  ENDCOLLECTIVE ;  /* 0x000000000000791b */ /* 0x003fe20003800000 */
.L_x_5589:
        /* <DEDUP_REMOVED lines=12> */
.L_x_5590:
[----:B------:R-:W-:Y:S01]  /*101c0*/  MOV R13, R24 ;  /* 0x00000018000d7202 */ /* 0x000fe20000000f00 */
[----:B------:R-:W-:Y:S01]  /*101d0*/  IMAD.MOV.U32 R12, RZ, RZ, 0x2 ;  /* 0x00000002ff0c7424 */ /* 0x000fe200078e00ff */
[----:B------:R-:W-:-:S13]  /*101e0*/  IADD3 R2, P0, R14, R8, RZ ;  /* 0x000000080e027210 */ /* 0x000fda0007f1e0ff */
[----:B------:R-:W-:Y:S05]  /*101f0*/  WARPSYNC.COLLECTIVE R15, `(.L_x_5591) ;  /* 0x000000000f087348 */ /* 0x000fea0003c00000 */
[----:B------:R0:W1:Y:S02]  /*10200*/  SHFL.IDX P6, R14, R13, R12, R11 ;  /* 0x0000000c0d0e7389 */ /* 0x00006400000c000b */
[----:B01----:R-:W-:Y:S01]  /*10210*/  ENDCOLLECTIVE ;  /* 0x000000000000791b */ /* 0x003fe20003800000 */
.L_x_5591:
        /* <DEDUP_REMOVED lines=12> */
.L_x_5592:
[----:B------:R-:W-:Y:S01]  /*102e0*/  IMAD.MOV.U32 R13, RZ, RZ, R24 ;  /* 0x000000ffff0d7224 */ /* 0x000fe200078e0018 */
[----:B------:R-:W-:Y:S02]  /*102f0*/  MOV R12, 0x3 ;  /* 0x00000003000c7802 */ /* 0x000fe40000000f00 */
[----:B------:R-:W-:-:S07]  /*10300*/  MOV R10, R14 ;  /* 0x0000000e000a7202 */ /* 0x000fce0000000f00 */
[----:B------:R-:W-:Y:S05]  /*10310*/  WARPSYNC.COLLECTIVE R15, `(.L_x_5593) ;  /* 0x000000000f087348 */ /* 0x000fea0003c00000 */
[----:B------:R0:W1:Y:S02]  /*10320*/  SHFL.IDX P6, R14, R13, R12, R11 ;  /* 0x0000000c0d0e7389 */ /* 0x00006400000c000b */
[----:B01----:R-:W-:Y:S01]  /*10330*/  ENDCOLLECTIVE ;  /* 0x000000000000791b */ /* 0x003fe20003800000 */
.L_x_5593:
        /* <DEDUP_REMOVED lines=13> */
.L_x_5594:
[----:B------:R-:W-:Y:S01]  /*10410*/  IMAD.MOV.U32 R13, RZ, RZ, R24 ;  /* 0x000000ffff0d7224 */ /* 0x000fe200078e0018 */
[----:B------:R-:W-:Y:S02]  /*10420*/  MOV R12, 0x4 ;  /* 0x00000004000c7802 */ /* 0x000fe40000000f00 */
[----:B------:R-:W-:-:S07]  /*10430*/  MOV R2, R14 ;  /* 0x0000000e00027202 */ /* 0x000fce0000000f00 */
[----:B------:R-:W-:Y:S05]  /*10440*/  WARPSYNC.COLLECTIVE R15, `(.L_x_5595) ;  /* 0x000000000f087348 */ /* 0x000fea0003c00000 */
[----:B------:R0:W1:Y:S02]  /*10450*/  SHFL.IDX P6, R14, R13, R12, R11 ;  /* 0x0000000c0d0e7389 */ /* 0x00006400000c000b */
[----:B01----:R-:W-:Y:S01]  /*10460*/  ENDCOLLECTIVE ;  /* 0x000000000000791b */ /* 0x003fe20003800000 */
.L_x_5595:
        /* <DEDUP_REMOVED lines=13> */
.L_x_5596:
[----:B------:R-:W-:Y:S01]  /*10540*/  IMAD.MOV.U32 R13, RZ, RZ, R24 ;  /* 0x000000ffff0d7224 */ /* 0x000fe200078e0018 */
[----:B------:R-:W-:Y:S02]  /*10550*/  MOV R12, 0x5 ;  /* 0x00000005000c7802 */ /* 0x000fe40000000f00 */
[----:B------:R-:W-:-:S07]  /*10560*/  MOV R2, R14 ;  /* 0x0000000e00027202 */ /* 0x000fce0000000f00 */
[----:B------:R-:W-:Y:S05]  /*10570*/  WARPSYNC.COLLECTIVE R15, `(.L_x_5597) ;  /* 0x000000000f087348 */ /* 0x000fea0003c00000 */
[----:B------:R0:W1:Y:S02]  /*10580*/  SHFL.IDX P6, R14, R13, R12, R11 ;  /* 0x0000000c0d0e7389 */ /* 0x00006400000c000b */
[----:B01----:R-:W-:Y:S01]  /*10590*/  ENDCOLLECTIVE ;  /* 0x000000000000791b */ /* 0x003fe20003800000 */
.L_x_5597:
        /* <DEDUP_REMOVED lines=14> */
.L_x_5598:
[----:B------:R-:W-:Y:S05]  /*10680*/  BRA `(.L_x_5599) ;  /* 0xffffffcc00fc7947 */ /* 0x000fea000383ffff */
.L_x_5528:
[----:B0-----:R0:W2:Y:S02]  /*10690*/  SYNCS.PHASECHK.TRANS64.TRYWAIT P0, [R6+URZ+0x30860], R3 ;  /* 0x03086003060075a7 */ /* 0x0010a4000800017f */
[----:B--2---:R-:W-:Y:S05]  /*106a0*/  @!P0 NANOSLEEP.SYNCS 0x989680 ;  /* 0x009896800000895d */ /* 0x004fea0003900000 */
[----:B------:R-:W2:Y:S02]  /*106b0*/  @!P0 SYNCS.PHASECHK.TRANS64 P0, [R6+URZ+0x30860], R3 ;  /* 0x03086003060085a7 */ /* 0x000ea4000800007f */
[----:B--2---:R-:W-:Y:S05]  /*106c0*/  @!P0 BRA `(.L_x_5528) ;  /* 0xfffffffc00f08947 */ /* 0x004fea000383ffff */
[----:B------:R-:W-:Y:S05]  /*106d0*/  BRA `(.L_x_5600) ;  /* 0xffffffd000607947 */ /* 0x000fea000383ffff */
.L_x_5529:
        /* <DEDUP_REMOVED lines=8> */
.L_x_5602:
[----:B------:R-:W-:Y:S05]  /*10760*/  BSYNC B1 ;  /* 0x0000000000017941 */ /* 0x000fea0003800000 */
.L_x_5601:
        /* <DEDUP_REMOVED lines=9> */
.L_x_5603:
[----:B------:R-:W-:Y:S02]  /*10800*/  IMAD.MOV.U32 R13, RZ, RZ, R18 ;  /* 0x000000ffff0d7224 */ /* 0x000fe400078e0012 */
[----:B------:R-:W-:Y:S01]  /*10810*/  IMAD.MOV.U32 R12, RZ, RZ, 0x1 ;  /* 0x00000001ff0c7424 */ /* 0x000fe200078e00ff */
[----:B------:R-:W-:-:S13]  /*10820*/  IADD3 R2, P0, R14, R9, RZ ;  /* 0x000000090e027210 */ /* 0x000fda0007f1e0ff */
[----:B------:R-:W-:Y:S05]  /*10830*/  WARPSYNC.COLLECTIVE R15, `(.L_x_5604) ;  /* 0x000000000f087348 */ /* 0x000fea0003c00000 */
[----:B------:R0:W1:Y:S02]  /*10840*/  SHFL.IDX P6, R14, R13, R12, R11 ;  /* 0x0000000c0d0e7389 */ /* 0x00006400000c000b */
[----:B01----:R-:W-:Y:S01]  /*10850*/  ENDCOLLECTIVE ;  /* 0x000000000000791b */ /* 0x003fe20003800000 */
.L_x_5604:
        /* <DEDUP_REMOVED lines=12> */
.L_x_5605:
        /* <DEDUP_REMOVED lines=12> */
.L_x_5606:
        /* <DEDUP_REMOVED lines=12> */
.L_x_5607:
        /* <DEDUP_REMOVED lines=12> */
.L_x_5608:
        /* <DEDUP_REMOVED lines=12> */
.L_x_5609:
        /* <DEDUP_REMOVED lines=12> */
.L_x_5610:
        /* <DEDUP_REMOVED lines=12> */
.L_x_5611:
        /* <DEDUP_REMOVED lines=12> */
.L_x_5612:
        /* <DEDUP_REMOVED lines=12> */
.L_x_5613:
[----:B------:R-:W-:Y:S01]  /*10f20*/  @!PT LDS RZ, [RZ] ;  /* 0x00000000fffff984 */ /* 0x000fe20000000800 */
[----:B------:R-:W-:Y:S01]  /*10f30*/  @!PT LDS RZ, [RZ] ;  /* 0x00000000fffff984 */ /* 0x000fe20000000800 */
[----:B------:R-:W-:Y:S01]  /*10f40*/  @!PT LDS RZ, [RZ] ;  /* 0x00000000fffff984 */ /* 0x000fe20000000800 */
[----:B------:R0:W-:Y:S01]  /*10f50*/  LDGSTS.E.BYPASS.LTC128B.128 [R7+0x5400], desc[UR36][R2.64+0x80], !P0 ;  /* 0x0540008002077fae */ /* 0x0001e2000c101d64 */
[----:B------:R-:W-:-:S13]  /*10f60*/  ISETP.LT.OR P0, PT, R0, 0x41, P1 ;  /* 0x000000410000780c */ /* 0x000fda0000f01670 */
[----:B------:R0:W-:Y:S01]  /*10f70*/  LDGSTS.E.BYPASS.LTC128B.128 [R7+0x8400], desc[UR36][R2.64+0x100], !P0 ;  /* 0x0840010002077fae */ /* 0x0001e2000c101d64 */
[----:B------:R-:W-:Y:S05]  /*10f80*/  BRA `(.L_x_5614) ;  /* 0xffffffcc001c7947 */ /* 0x000fea000383ffff */
.L_x_5535:
[----:B0-----:R0:W1:Y:S02]  /*10f90*/  SYNCS.PHASECHK.TRANS64.TRYWAIT P0, [R0+URZ+0x30860], R3 ;  /* 0x03086003000075a7 */ /* 0x001064000800017f */
[----:B-1----:R-:W-:Y:S05]  /*10fa0*/  @!P0 NANOSLEEP.SYNCS 0x989680 ;  /* 0x009896800000895d */ /* 0x002fea0003900000 */
[----:B------:R-:W1:Y:S02]  /*10fb0*/  @!P0 SYNCS.PHASECHK.TRANS64 P0, [R0+URZ+0x30860], R3 ;  /* 0x03086003000085a7 */ /* 0x000e64000800007f */
[----:B-1----:R-:W-:Y:S05]  /*10fc0*/  @!P0 BRA `(.L_x_5535) ;  /* 0xfffffffc00f08947 */ /* 0x002fea000383ffff */
[----:B------:R-:W-:Y:S05]  /*10fd0*/  BRA `(.L_x_5615) ;  /* 0xffffffd000187947 */ /* 0x000fea000383ffff */
.L_x_5536:
        /* <DEDUP_REMOVED lines=8> */
.L_x_5617:
[----:B------:R-:W-:Y:S05]  /*11060*/  BSYNC B0 ;  /* 0x0000000000007941 */ /* 0x000fea0003800000 */
.L_x_5616:
        /* <DEDUP_REMOVED lines=9> */
.L_x_5618:
        /* <DEDUP_REMOVED lines=13> */
.L_x_5619:
        /* <DEDUP_REMOVED lines=15> */
.L_x_5620:
[----:B------:R-:W-:Y:S02]  /*112c0*/  IMAD.MOV.U32 R3, RZ, RZ, R6 ;  /* 0x000000ffff037224 */ /* 0x000fe400078e0006 */
[----:B------:R-:W-:Y:S01]  /*112d0*/  IMAD.MOV.U32 R13, RZ, RZ, R18 ;  /* 0x000000ffff0d7224 */ /* 0x000fe200078e0012 */
[----:B------:R-:W-:Y:S02]  /*112e0*/  MOV R12, 0x2 ;  /* 0x00000002000c7802 */ /* 0x000fe40000000f00 */
[----:B------:R-:W-:-:S07]  /*112f0*/  MOV R2, R14 ;  /* 0x0000000e00027202 */ /* 0x000fce0000000f00 */
[----:B------:R-:W-:Y:S05]  /*11300*/  WARPSYNC.COLLECTIVE R15, `(.L_x_5621) ;  /* 0x000000000f087348 */ /* 0x000fea0003c00000 */
[----:B------:R0:W1:Y:S02]  /*11310*/  SHFL.IDX P6, R14, R13, R12, R11 ;  /* 0x0000000c0d0e7389 */ /* 0x00006400000c000b */
[----:B01----:R-:W-:Y:S01]  /*11320*/  ENDCOLLECTIVE ;  /* 0x000000000000791b */ /* 0x003fe20003800000 */
.L_x_5621:
        /* <DEDUP_REMOVED lines=15> */
.L_x_5622:
[----:B------:R-:W-:Y:S01]  /*11420*/  IMAD.MOV.U32 R3, RZ, RZ, R7 ;  /* 0x000000ffff037224 */ /* 0x000fe200078e0007 */
[----:B------:R-:W-:Y:S01]  /*11430*/  MOV R13, R18 ;  /* 0x00000012000d7202 */ /* 0x000fe20000000f00 */
[----:B------:R-:W-:Y:S01]  /*11440*/  IMAD.MOV.U32 R12, RZ, RZ, 0x3 ;  /* 0x00000003ff0c7424 */ /* 0x000fe200078e00ff */
[----:B------:R-:W-:-:S07]  /*11450*/  MOV R8, R14 ;  /* 0x0000000e00087202 */ /* 0x000fce0000000f00 */
[----:B------:R-:W-:Y:S05]  /*11460*/  WARPSYNC.COLLECTIVE R15, `(.L_x_5623) ;  /* 0x000000000f087348 */ /* 0x000fea0003c00000 */
[----:B------:R0:W1:Y:S02]  /*11470*/  SHFL.IDX P6, R14, R13, R12, R11 ;  /* 0x0000000c0d0e7389 */ /* 0x00006400000c000b */
[----:B01----:R-:W-:Y:S01]  /*11480*/  ENDCOLLECTIVE ;  /* 0x000000000000791b */ /* 0x003fe20003800000 */
.L_x_5623:
        /* <DEDUP_REMOVED lines=16> */
.L_x_5624:
        /* <DEDUP_REMOVED lines=8> */
.L_x_5625:
        /* <DEDUP_REMOVED lines=15> */
.L_x_5626:
[----:B------:R-:W-:Y:S01]  /*11700*/  MOV R3, R7 ;  /* 0x0000000700037202 */ /* 0x000fe20000000f00 */
[----:B------:R-:W-:Y:S02]  /*11710*/  IMAD.MOV.U32 R13, RZ, RZ, R18 ;  /* 0x000000ffff0d7224 */ /* 0x000fe400078e0012 */
[----:B------:R-:W-:Y:S02]  /*11720*/  IMAD.MOV.U32 R12, RZ, RZ, 0x5 ;  /* 0x00000005ff0c7424 */ /* 0x000fe400078e00ff */
[----:B------:R-:W-:-:S07]  /*11730*/  IMAD.MOV.U32 R8, RZ, RZ, R14 ;  /* 0x000000ffff087224 */ /* 0x000fce00078e000e */
[----:B------:R-:W-:Y:S05]  /*11740*/  WARPSYNC.COLLECTIVE R15, `(.L_x_5627) ;  /* 0x000000000f087348 */ /* 0x000fea0003c00000 */
[----:B------:R0:W1:Y:S02]  /*11750*/  SHFL.IDX P6, R14, R13, R12, R11 ;  /* 0x0000000c0d0e7389 */ /* 0x00006400000c000b */
[----:B01----:R-:W-:Y:S01]  /*11760*/  ENDCOLLECTIVE ;  /* 0x000000000000791b */ /* 0x003fe20003800000 */
.L_x_5627:
        /* <DEDUP_REMOVED lines=13> */
.L_x_5628:
[----:B------:R-:W-:Y:S05]  /*11840*/  BRA `(.L_x_5629) ;  /* 0xffffffc800fc7947 */ /* 0x000fea000383ffff */
.L_x_5539:
[----:B0-----:R0:W1:Y:S02]  /*11850*/  SYNCS.PHASECHK.TRANS64.TRYWAIT P0, [R7+URZ+0x30820], R6 ;  /* 0x03082006070075a7 */ /* 0x001064000800017f */
[----:B-1----:R-:W-:Y:S05]  /*11860*/  @!P0 NANOSLEEP.SYNCS 0x989680 ;  /* 0x009896800000895d */ /* 0x002fea0003900000 */
[----:B------:R-:W1:Y:S02]  /*11870*/  @!P0 SYNCS.PHASECHK.TRANS64 P0, [R7+URZ+0x30820], R6 ;  /* 0x03082006070085a7 */ /* 0x000e64000800007f */
[----:B-1----:R-:W-:Y:S05]  /*11880*/  @!P0 BRA `(.L_x_5539) ;  /* 0xfffffffc00f08947 */ /* 0x002fea000383ffff */
[----:B------:R-:W-:Y:S05]  /*11890*/  BRA `(.L_x_5630) ;  /* 0xffffffcc00787947 */ /* 0x000fea000383ffff */
.L_x_5540:
        /* <DEDUP_REMOVED lines=11> */
.L_x_5632:
[----:B------:R-:W-:Y:S05]  /*11950*/  BSYNC B0 ;  /* 0x0000000000007941 */ /* 0x000fea0003800000 */
.L_x_5631:
[----:B------:R-:W-:Y:S05]  /*11960*/  BRA `(.L_x_5633) ;  /* 0xffffffcc005c7947 */ /* 0x000fea000383ffff */
.L_x_5541:
[----:B------:R-:W-:Y:S01]  /*11970*/  BSSY B0, `(.L_x_5634) ;  /* 0x0000006000007945 */ /* 0x000fe20003800000 */
[----:B------:R-:W-:-:S07]  /*11980*/  IMAD.MOV.U32 R15, RZ, RZ, -0x1 ;  /* 0xffffffffff0f7424 */ /* 0x000fce00078e00ff */
[----:B01---5:R-:W-:Y:S05]  /*11990*/  WARPSYNC.COLLECTIVE R15, `(.L_x_5635) ;  /* 0x000000000f0c7348 */ /* 0x023fea0003c00000 */
[----:B------:R-:W-:Y:S02]  /*119a0*/  ELECT P6, UR62, PT ;  /* 0x00000000003e782f */ /* 0x000fe400038c0000 */
[----:B------:R-:W-:Y:S01]  /*119b0*/  MOV R14, UR62 ;  /* 0x0000003e000e7c02 */ /* 0x000fe20008000f00 */
[----:B01---5:R-:W-:Y:S10]  /*119c0*/  ENDCOLLECTIVE ;  /* 0x000000000000791b */ /* 0x023ff40003800000 */
.L_x_5635:
[----:B------:R-:W-:Y:S05]  /*119d0*/  BSYNC B0 ;  /* 0x0000000000007941 */ /* 0x000fea0003800000 */
.L_x_5634:
[----:B------:R-:W-:Y:S05]  /*119e0*/  BRA `(.L_x_5636) ;  /* 0xffffffcc00507947 */ /* 0x000fea000383ffff */
.L_x_5543:
[----:B-1----:R1:W2:Y:S02]  /*119f0*/  SYNCS.PHASECHK.TRANS64.TRYWAIT P1, [R5+URZ+0x30840], R2 ;  /* 0x03084002050075a7 */ /* 0x0022a4000802017f */
[----:B--2---:R-:W-:Y:S05]  /*11a00*/  @!P1 NANOSLEEP.SYNCS 0x989680 ;  /* 0x009896800000995d */ /* 0x004fea0003900000 */
[----:B------:R-:W2:Y:S02]  /*11a10*/  @!P1 SYNCS.PHASECHK.TRANS64 P1, [R5+URZ+0x30840], R2 ;  /* 0x03084002050095a7 */ /* 0x000ea4000802007f */
[----:B--2---:R-:W-:Y:S05]  /*11a20*/  @!P1 BRA `(.L_x_5543) ;  /* 0xfffffffc00f09947 */ /* 0x004fea000383ffff */
[----:B------:R-:W-:Y:S05]  /*11a30*/  BRA `(.L_x_5637) ;  /* 0xffffffcc00787947 */ /* 0x000fea000383ffff */
.L_x_5545:
[----:B0-----:R0:W2:Y:S02]  /*11a40*/  SYNCS.PHASECHK.TRANS64.TRYWAIT P1, [R7+URZ+0x30840], R0 ;  /* 0x03084000070075a7 */ /* 0x0010a4000802017f */
[----:B--2---:R-:W-:Y:S05]  /*11a50*/  @!P1 NANOSLEEP.SYNCS 0x989680 ;  /* 0x009896800000995d */ /* 0x004fea0003900000 */
[----:B------:R-:W2:Y:S02]  /*11a60*/  @!P1 SYNCS.PHASECHK.TRANS64 P1, [R7+URZ+0x30840], R0 ;  /* 0x03084000070095a7 */ /* 0x000ea4000802007f */
[----:B--2---:R-:W-:Y:S05]  /*11a70*/  @!P1 BRA `(.L_x_5545) ;  /* 0xfffffffc00f09947 */ /* 0x004fea000383ffff */
[----:B------:R-:W-:Y:S05]  /*11a80*/  BRA `(.L_x_5638) ;  /* 0xffffffcc00847947 */ /* 0x000fea000383ffff */
.L_x_5547:
[----:B--2---:R2:W3:Y:S02]  /*11a90*/  SYNCS.PHASECHK.TRANS64.TRYWAIT P1, [R5+URZ+0x30860], R2 ;  /* 0x03086002050075a7 */ /* 0x0044e4000802017f */
[----:B---3--:R-:W-:Y:S05]  /*11aa0*/  @!P1 NANOSLEEP.SYNCS 0x989680 ;  /* 0x009896800000995d */ /* 0x008fea0003900000 */
[----:B------:R-:W3:Y:S02]  /*11ab0*/  @!P1 SYNCS.PHASECHK.TRANS64 P1, [R5+URZ+0x30860], R2 ;  /* 0x03086002050095a7 */ /* 0x000ee4000802007f */
[----:B---3--:R-:W-:Y:S05]  /*11ac0*/  @!P1 BRA `(.L_x_5547) ;  /* 0xfffffffc00f09947 */ /* 0x008fea000383ffff */
[----:B------:R-:W-:Y:S05]  /*11ad0*/  BRA `(.L_x_5639) ;  /* 0xffffffcc00807947 */ /* 0x000fea000383ffff */
.L_x_5640:
        /* <DEDUP_REMOVED lines=10> */
.L_x_15984:


//--------------------- .text._ZN7cutlass13device_kernelIN5flash11enable_sm90INS1_16FlashAttnFwdSm90INS1_25CollectiveMainloopFwdSm90ILi2EN4cute5tupleIJNS5_1CILi1EEES8_S8_EEENS6_IJNS7_ILi128EEENS7_ILi96EEENS7_ILi192EEEEEELi192ENS_6half_tEfNS_4arch4Sm90ELb1ELb0ELb0ELb1ELb1ELb0ELb0ELb1ELb1ELb1ELb1ELb0EEENS1_21CollectiveEpilogueFwdINS6_IJSA_SC_SB_EEES9_SE_SG_Li256ELb1ELb1ELb1ELb0EEENS1_36VarlenDynamicPersistentTileSchedulerILi128ELi96ELi256ELi128ELb1ELb1ELb1ELb1ELb1ELb1EEEEEEEEEvNT_6ParamsE --------------------------
	.section	.text._ZN7cutlass13device_kernelIN5flash11enable_sm90INS1_16FlashAttnFwdSm90INS1_25CollectiveMainloopFwdSm90ILi2EN4cute5tupleIJNS5_1CILi1EEES8_S8_EEENS6_IJNS7_ILi128EEENS7_ILi96EEENS7_ILi192EEEEEELi192ENS_6half_tEfNS_4arch4Sm90ELb1ELb0ELb0ELb1ELb1ELb0ELb0ELb1ELb1ELb1ELb1ELb0EEENS1_21CollectiveEpilogueFwdINS6_IJSA_SC_SB_EEES9_SE_SG_Li256ELb1ELb1ELb1ELb0EEENS1_36VarlenDynamicPersistentTileSchedulerILi128ELi96ELi256ELi128ELb1ELb1ELb1ELb1ELb1ELb1EEEEEEEEEvNT_6ParamsE,"ax",@progbits
	.align	128
.text._ZN7cutlass13device_kernelIN5flash11enable_sm90INS1_16FlashAttnFwdSm90INS1_25CollectiveMainloopFwdSm90ILi2EN4cute5tupleIJNS5_1CILi1EEES8_S8_EEENS6_IJNS7_ILi128EEENS7_ILi96EEENS7_ILi192EEEEEELi192ENS_6half_tEfNS_4arch4Sm90ELb1ELb0ELb0ELb1ELb1ELb0ELb0ELb1ELb1ELb1ELb1ELb0EEENS1_21CollectiveEpilogueFwdINS6_IJSA_SC_SB_EEES9_SE_SG_Li256ELb1ELb1ELb1ELb0EEENS1_36VarlenDynamicPersistentTileSchedulerILi128ELi96ELi256ELi128ELb1ELb1ELb1ELb1ELb1ELb1EEEEEEEEEvNT_6ParamsE:
        .type           _ZN7cutlass13device_kernelIN5flash11enable_sm90INS1_16FlashAttnFwdSm90INS1_25CollectiveMainloopFwdSm90ILi2EN4cute5tupleIJNS5_1CILi1EEES8_S8_EEENS6_IJNS7_ILi128EEENS7_ILi96EEENS7_ILi192EEEEEELi192ENS_6half_tEfNS_4arch4Sm90ELb1ELb0ELb0ELb1ELb1ELb0ELb0ELb1ELb1ELb1ELb1ELb0EEENS1_21CollectiveEpilogueFwdINS6_IJSA_SC_SB_EEES9_SE_SG_Li256ELb1ELb1ELb1ELb0EEENS1_36VarlenDynamicPersistentTileSchedulerILi128ELi96ELi256ELi128ELb1ELb1ELb1ELb1ELb1ELb1EEEEEEEEEvNT_6ParamsE,@function
        .size           _ZN7cutlass13device_kernelIN5flash11enable_sm90INS1_16FlashAttnFwdSm90INS1_25CollectiveMainloopFwdSm90ILi2EN4cute5tupleIJNS5_1CILi1EEES8_S8_EEENS6_IJNS7_ILi128EEENS7_ILi96EEENS7_ILi192EEEEEELi192ENS_6half_tEfNS_4arch4Sm90ELb1ELb0ELb0ELb1ELb1ELb0ELb0ELb1ELb1ELb1ELb1ELb0EEENS1_21CollectiveEpilogueFwdINS6_IJSA_SC_SB_EEES9_SE_SG_Li256ELb1ELb1ELb1ELb0EEENS1_36VarlenDynamicPersistentTileSchedulerILi128ELi96ELi256ELi128ELb1ELb1ELb1ELb1ELb1ELb1EEEEEEEEEvNT_6ParamsE,(.L_x_15985 - _ZN7cutlass13device_kernelIN5flash11enable_sm90INS1_16FlashAttnFwdSm90INS1_25CollectiveMainloopFwdSm90ILi2EN4cute5tupleIJNS5_1CILi1EEES8_S8_EEENS6_IJNS7_ILi128EEENS7_ILi96EEENS7_ILi192EEEEEELi192ENS_6half_tEfNS_4arch4Sm90ELb1ELb0ELb0ELb1ELb1ELb0ELb0ELb1ELb1ELb1ELb1ELb0EEENS1_21CollectiveEpilogueFwdINS6_IJSA_SC_SB_EEES9_SE_SG_Li256ELb1ELb1ELb1ELb0EEENS1_36VarlenDynamicPersistentTileSchedulerILi128ELi96ELi256ELi128ELb1ELb1ELb1ELb1ELb1ELb1EEEEEEEEEvNT_6ParamsE)
        .other          _ZN7cutlass13device_kernelIN5flash11enable_sm90INS1_16FlashAttnFwdSm90INS1_25CollectiveMainloopFwdSm90ILi2EN4cute5tupleIJNS5_1CILi1EEES8_S8_EEENS6_IJNS7_ILi128EEENS7_ILi96EEENS7_ILi192EEEEEELi192ENS_6half_tEfNS_4arch4Sm90ELb1ELb0ELb0ELb1ELb1ELb0ELb0ELb1ELb1ELb1ELb1ELb0EEENS1_21CollectiveEpilogueFwdINS6_IJSA_SC_SB_EEES9_SE_SG_Li256ELb1ELb1ELb1ELb0EEENS1_36VarlenDynamicPersistentTileSchedulerILi128ELi96ELi256ELi128ELb1ELb1ELb1ELb1ELb1ELb1EEEEEEEEEvNT_6ParamsE,@"STO_CUDA_ENTRY STV_DEFAULT"
_ZN7cutlass13device_kernelIN5flash11enable_sm90INS1_16FlashAttnFwdSm90INS1_25CollectiveMainloopFwdSm90ILi2EN4cute5tupleIJNS5_1CILi1EEES8_S8_EEENS6_IJNS7_ILi128EEENS7_ILi96EEENS7_ILi192EEEEEELi192ENS_6half_tEfNS_4arch4Sm90ELb1ELb0ELb0ELb1ELb1ELb0ELb0ELb1ELb1ELb1ELb1ELb0EEENS1_21CollectiveEpilogueFwdINS6_IJSA_SC_SB_EEES9_SE_SG_Li256ELb1ELb1ELb1ELb0EEENS1_36VarlenDynamicPersistentTileSchedulerILi128ELi96ELi256ELi128ELb1ELb1ELb1ELb1ELb1ELb1EEEEEEEEEvNT_6ParamsE:
        /* <DEDUP_REMOVED lines=45> */
.L_x_5641:
        /* <DEDUP_REMOVED lines=22> */
.L_x_5642:
        /* <DEDUP_REMOVED lines=18> */
.L_x_5643:
        /* <DEDUP_REMOVED lines=22> */
.L_x_5644:
        /* <DEDUP_REMOVED lines=23> */
.L_x_5645:
        /* <DEDUP_REMOVED lines=10> */
.L_x_5647:
        /* <DEDUP_REMOVED lines=109> */
[----:B------:R-:W-:Y:S02]  /*0f90*/  VIADD R23, R17, 0x40 ;  /* 0x0000004011177836 */ /* 0x000fe40000000000 */
[----:B------:R-:W-:-:S07]  /*0fa0*/  IMAD R18, R4, 0x8, R5 ;  /* 0x0000000804127824 */ /* 0x000fce00078e0205 */
.L_x_5711:
        /* <DEDUP_REMOVED lines=26> */
[----:B------:R-:W-:Y:S02]  /*1150*/  ULDC UR4, c[0x0][0x424] ;  /* 0x0001090000047ab9 */ /* 0x000fe40000000800 */
[----:B----4-:R-:W-:Y:S01]  /*1160*/  IMAD.U32 R5, RZ, RZ, UR11 ;  /* 0x0000000bff057e24 */ /* 0x010fe2000f8e00ff */
[----:B------:R-:W2:Y:S01]  /*1170*/  @P0 LDG.E R2, desc[UR36][R2.64] ;  /* 0x0000002402020981 */ /* 0x000ea2000c1e1900 */
[----:B------:R-:W-:Y:S01]  /*1180*/  UISETP.NE.U32.AND UP0, UPT, UR8, URZ, UPT ;  /* 0x0000003f0800728c */ /* 0x000fe2000bf05070 */
[----:B------:R-:W-:Y:S02]  /*1190*/  ULDC.64 UR10, c[0x0][0xa20] ;  /* 0x00028800000a7ab9 */ /* 0x000fe40000000a00 */
[----:B------:R-:W3:Y:S01]  /*11a0*/  @P2 LDG.E R4, desc[UR36][R4.64] ;  /* 0x0000002404042981 */ /* 0x000ee2000c1e1900 */
[----:B------:R-:W-:Y:S01]  /*11b0*/  UISETP.NE.AND.EX UP0, UPT, UR9, URZ, UPT, UP0 ;  /* 0x0000003f0900728c */ /* 0x000fe2000bf05300 */
[----:B------:R-:W-:Y:S01]  /*11c0*/  ISETP.NE.U32.AND P1, PT, RZ, UR10, PT ;  /* 0x0000000aff007c0c */ /* 0x000fe2000bf25070 */
[----:B------:R-:W-:-:S02]  /*11d0*/  ULOP3.LUT UR8, UR5, 0xffff, URZ, 0xc0, !UPT ;  /* 0x0000ffff05087892 */ /* 0x000fc4000f8ec03f */
[----:B------:R-:W-:Y:S01]  /*11e0*/  USEL UR4, UR4, 0x1, UP0 ;  /* 0x0000000104047887 */ /* 0x000fe20008000000 */
[----:B------:R-:W-:Y:S01]  /*11f0*/  ISETP.NE.AND.EX P1, PT, RZ, UR11, PT, P1 ;  /* 0x0000000bff007c0c */ /* 0x000fe2000bf25310 */
[----:B------:R-:W-:Y:S02]  /*1200*/  UMOV UR60, URZ ;  /* 0x0000003f003c7c82 */ /* 0x000fe40008000000 */
[----:B------:R-:W-:Y:S01]  /*1210*/  IMAD.U32 R198, RZ, RZ, UR8 ;  /* 0x00000008ffc67e24 */ /* 0x000fe2000f8e00ff */
[----:B------:R-:W-:Y:S01]  /*1220*/  UIMAD UR4, UR4, UR7, URZ ;  /* 0x00000007040472a4 */ /* 0x000fe2000f8e023f */
[----:B--2---:R-:W-:Y:S02]  /*1230*/  @P0 R2UR UR60, R2 ;  /* 0x00000000023c02ca */ /* 0x004fe400000e0000 */
[----:B---3--:R-:W-:Y:S01]  /*1240*/  @P2 R2UR UR42, R4 ;  /* 0x00000000042a22ca */ /* 0x008fe200000e0000 */
[----:B-----5:R-:W-:-:S14]  /*1250*/  @P2 BRA `(.L_x_5648) ;  /* 0x00000000003c2947 */ /* 0x020fdc0003800000 */
[----:B------:R-:W-:Y:S01]  /*1260*/  ULDC.64 UR8, c[0x0][0xa00] ;  /* 0x0002800000087ab9 */ /* 0x000fe20000000a00 */
[----:B------:R-:W-:Y:S01]  /*1270*/  ULDC UR42, c[0x0][0x288] ;  /* 0x0000a200002a7ab9 */ /* 0x000fe20000000800 */
        /* <DEDUP_REMOVED lines=13> */
.L_x_5648:
        /* <DEDUP_REMOVED lines=10> */
.L_x_5649:
        /* <DEDUP_REMOVED lines=14> */
.L_x_5650:
[----:B------:R-:W-:Y:S01]  /*14d0*/  ULDC UR7, c[0x0][0x448] ;  /* 0x0001120000077ab9 */ /* 0x000fe20000000800 */
[----:B------:R-:W-:Y:S02]  /*14e0*/  USHF.L.U32 UR43, UR6, 0x7, URZ ;  /* 0x00000007062b7899 */ /* 0x000fe4000800063f */
[----:B------:R-:W-:Y:S02]  /*14f0*/  UISETP.NE.AND UP0, UPT, UR7, 0x1, UPT ;  /* 0x000000010700788c */ /* 0x000fe4000bf05270 */
[----:B------:R-:W-:Y:S02]  /*1500*/  UIADD3 UR8, UR43, 0x7f, URZ ;  /* 0x0000007f2b087890 */ /* 0x000fe4000fffe03f */
[----:B------:R-:W-:Y:S02]  /*1510*/  UIADD3 UR60, -UR60, UR4, URZ ;  /* 0x000000043c3c7290 */ /* 0x000fe4000fffe13f */
[----:B------:R-:W-:-:S05]  /*1520*/  UP2UR UR4, UPR, URZ, 0x1 ;  /* 0x000000013f047883 */ /* 0x000fca0008000000 */
[----:B------:R-:W-:Y:S01]  /*1530*/  @UP0 ULDC UR6, c[0x0][0x44c] ;  /* 0x0001130000060ab9 */ /* 0x000fe20000000800 */
[----:B------:R-:W-:Y:S01]  /*1540*/  @UP0 ULDC UR9, c[0x0][0x450] ;  /* 0x0001140000090ab9 */ /* 0x000fe20000000800 */
[----:B------:R-:W-:Y:S01]  /*1550*/  UIMAD.WIDE.U32 UR6, UR8, UR6, URZ ;  /* 0x00000006080672a5 */ /* 0x000fe2000f8e003f */
[----:B------:R-:W-:Y:S01]  /*1560*/  IMAD.U32 R16, RZ, RZ, UR4 ;  /* 0x00000004ff107e24 */ /* 0x000fe2000f8e00ff */
[----:B------:R-:W-:Y:S02]  /*1570*/  UIADD3 UR4, UR60, 0x60, -UR42 ;  /* 0x000000603c047890 */ /* 0x000fe4000fffe82a */
[----:B------:R-:W-:Y:S02]  /*1580*/  @UP0 USHF.R.U32.HI UR8, URZ, UR9, UR7 ;  /* 0x000000093f080299 */ /* 0x000fe40008011607 */
[----:B------:R-:W-:Y:S02]  /*1590*/  UIADD3 UR6, UR60, 0x5f, URZ ;  /* 0x0000005f3c067890 */ /* 0x000fe4000fffe03f */
[----:B------:R-:W-:-:S02]  /*15a0*/  UIADD3 UR8, UR4, UR8, URZ ;  /* 0x0000000804087290 */ /* 0x000fc4000fffe03f */
[----:B------:R-:W-:Y:S02]  /*15b0*/  UIMAD.WIDE UR6, UR6, 0x2aaaaaab, URZ ;  /* 0x2aaaaaab060678a5 */ /* 0x000fe4000f8e023f */
[----:B------:R-:W-:Y:S02]  /*15c0*/  UIMAD.WIDE UR8, UR8, 0x2aaaaaab, URZ ;  /* 0x2aaaaaab080878a5 */ /* 0x000fe4000f8e023f */
[----:B------:R-:W-:Y:S02]  /*15d0*/  USHF.R.U32.HI UR4, URZ, 0x1f, UR7 ;  /* 0x0000001f3f047899 */ /* 0x000fe40008011607 */
[----:B------:R-:W-:Y:S02]  /*15e0*/  USHF.R.U32.HI UR6, URZ, 0x1f, UR9 ;  /* 0x0000001f3f067899 */ /* 0x000fe40008011609 */
[----:B------:R-:W-:Y:S02]  /*15f0*/  ULEA.HI.SX32 UR7, UR7, UR4, 0x1c ;  /* 0x0000000407077291 */ /* 0x000fe4000f8fe23f */
[----:B------:R-:W-:-:S02]  /*1600*/  ULEA.HI.SX32 UR6, UR9, UR6, 0x1c ;  /* 0x0000000609067291 */ /* 0x000fc4000f8fe23f */
[----:B------:R-:W-:Y:S02]  /*1610*/  ULOP3.LUT UR4, UR5, 0xff000000, URZ, 0xc0, !UPT ;  /* 0xff00000005047892 */ /* 0x000fe4000f8ec03f */
[----:B------:R-:W-:Y:S02]  /*1620*/  UISETP.LT.AND UP0, UPT, UR7, UR6, UPT ;  /* 0x000000060700728c */ /* 0x000fe4000bf01270 */
[----:B------:R-:W-:Y:S02]  /*1630*/  ULOP3.LUT UR5, UR5, 0xff0000, URZ, 0xc0, !UPT ;  /* 0x00ff000005057892 */ /* 0x000fe4000f8ec03f */
[----:B------:R-:W-:Y:S02]  /*1640*/  USEL UR9, UR7, UR6, UP0 ;  /* 0x0000000607097287 */ /* 0x000fe40008000000 */
[----:B------:R-:W-:Y:S02]  /*1650*/  USHF.R.U32.HI UR4, URZ, 0x8, UR4 ;  /* 0x000000083f047899 */ /* 0x000fe40008011604 */
[----:B------:R-:W-:-:S02]  /*1660*/  UISETP.GE.AND UP0, UPT, UR9, 0x1, UPT ;  /* 0x000000010900788c */ /* 0x000fc4000bf06270 */
        /* <DEDUP_REMOVED lines=45> */
.L_x_5651:
        /* <DEDUP_REMOVED lines=20> */
[----:B------:R-:W-:Y:S01]  /*1a80*/  IMAD.MOV.U32 R0, RZ, RZ, RZ ;  /* 0x000000ffff007224 */ /* 0x000fe200078e00ff */
[----:B------:R-:W-:Y:S02]  /*1a90*/  CS2R R120, SRZ ;  /* 0x0000000000787805 */ /* 0x000fe4000001ff00 */
[----:B------:R-:W-:-:S02]  /*1aa0*/  CS2R R124, SRZ ;  /* 0x00000000007c7805 */ /* 0x000fc4000001ff00 */
[----:B------:R-:W-:Y:S02]  /*1ab0*/  R2UR UR5, R3 ;  /* 0x00000000030572ca */ /* 0x000fe400000e0000 */
        /* <DEDUP_REMOVED lines=12> */
[----:B------:R-:W-:Y:S02]  /*1b80*/  UISETP.GT.AND UP0, UPT, UR5, UR61, UPT ;  /* 0x0000003d0500728c */ /* 0x000fe4000bf04270 */
[----:B------:R-:W-:Y:S01]  /*1b90*/  IMAD.U32 R88, RZ, RZ, UR5 ;  /* 0x00000005ff587e24 */ /* 0x000fe2000f8e00ff */
        /* <DEDUP_REMOVED lines=59> */
.L_x_5653:
        /* <DEDUP_REMOVED lines=12> */
.L_x_5800:
[----:B------:R-:W-:Y:S05]  /*2010*/  @!P0 BRA `(.L_x_5655) ;  /* 0x0000000000048947 */ /* 0x000fea0003800000 */
[----:B------:R-:W-:Y:S01]  /*2020*/  BPT.TRAP 0x1 ;  /* 0x000000040000795c */ /* 0x000fe20000300000 */
.L_x_5655:
[----:B0-----:R-:W-:Y:S02]  /*2030*/  IMAD.U32 R0, RZ, RZ, UR39 ;  /* 0x00000027ff007e24 */ /* 0x001fe4000f8e00ff */
[----:B------:R-:W-:-:S03]  /*2040*/  IMAD.U32 R3, RZ, RZ, UR38 ;  /* 0x00000026ff037e24 */ /* 0x000fc6000f8e00ff */
[----:B------:R-:W-:Y:S02]  /*2050*/  LEA R0, R0, UR40, 0x3 ;  /* 0x0000002800007c11 */ /* 0x000fe4000f8e18ff */
[----:B------:R-:W-:-:S04]  /*2060*/  SHF.L.U32 R3, R3, 0x1f, RZ ;  /* 0x0000001f03037819 */ /* 0x000fc800000006ff */
[----:B------:R0:W1:Y:S01]  /*2070*/  SYNCS.PHASECHK.TRANS64.TRYWAIT P1, [R0+URZ+0x30830], R3 ;  /* 0x03083003000075a7 */ /* 0x000062000802017f */
[----:B------:R-:W-:Y:S05]  /*2080*/  @!P0 BRA `(.L_x_5656) ;  /* 0x0000000000048947 */ /* 0x000fea0003800000 */
[----:B------:R-:W-:Y:S01]  /*2090*/  BPT.TRAP 0x1 ;  /* 0x000000040000795c */ /* 0x000fe20000300000 */
.L_x_5656:
[----:B-1----:R-:W-:Y:S05]  /*20a0*/  @P1 BRA `(.L_x_5657) ;  /* 0x0000000000081947 */ /* 0x002fea0003800000 */
[----:B------:R-:W1:Y:S02]  /*20b0*/  SYNCS.PHASECHK.TRANS64.TRYWAIT P1, [R0+URZ+0x30830], R3 ;  /* 0x03083003000075a7 */ /* 0x000e64000802017f */
[----:B-1----:R-:W-:Y:S05]  /*20c0*/  @!P1 BRA `(.L_x_5658) ;  /* 0x0000011400f89947 */ /* 0x002fea0003800000 */
.L_x_5657:
        /* <DEDUP_REMOVED lines=14> */
[----:B------:R-:W-:Y:S02]  /*21b0*/  UIMAD UR5, UR39, 0x900, UR41 ;  /* 0x00000900270578a4 */ /* 0x000fe4000f8e0229 */
[----:B------:R-:W-:Y:S02]  /*21c0*/  UIADD3 UR6, UR4, 0x2, URZ ;  /* 0x0000000204067890 */ /* 0x000fe4000fffe03f */
[----:B------:R-:W-:Y:S01]  /*21d0*/  UIADD3 UR7, UR5, 0x2, URZ ;  /* 0x0000000205077890 */ /* 0x000fe2000fffe03f */
[----:B------:R-:W-:Y:S02]  /*21e0*/  UMOV UR8, UR4 ;  /* 0x0000000400087c82 */ /* 0x000fe40008000000 */
[----:B------:R-:W-:Y:S01]  /*21f0*/  UMOV UR10, UR5 ;  /* 0x00000005000a7c82 */ /* 0x000fe20008000000 */
[----:B------:R-:W-:Y:S01]  /*2200*/  IMAD.U32 R8, RZ, RZ, UR8 ;  /* 0x00000008ff087e24 */ /* 0x000fe2000f8e00ff */
[----:B------:R-:W-:Y:S01]  /*2210*/  HGMMA.64x96x16.F32 R24, gdesc[UR8], RZ, !UPT, gsb0 ;  /* 0x01600000081879f0 */ /* 0x000fe2000c0008ff */
        /* <DEDUP_REMOVED lines=78> */
.L_x_5659:
[----:B------:R-:W-:Y:S01]  /*2700*/  R2UR UR4, R16 ;  /* 0x00000000100472ca */ /* 0x000fe200000e0000 */
[----:B------:R-:W-:Y:S01]  /*2710*/  VIADD R2, R18, UR43 ;  /* 0x0000002b12027c36 */ /* 0x000fe20008000000 */
[----:B------:R-:W-:Y:S01]  /*2720*/  R2UR UR6, R88 ;  /* 0x00000000580672ca */ /* 0x000fe200000e0000 */
[----:B------:R-:W-:Y:S01]  /*2730*/  IMAD.U32 R11, RZ, RZ, UR42 ;  /* 0x0000002aff0b7e24 */ /* 0x000fe2000f8e00ff */
[----:B------:R-:W-:Y:S01]  /*2740*/  ULDC UR14, c[0x0][0x988] ;  /* 0x00026200000e7ab9 */ /* 0x000fe20000000800 */
[----:B------:R-:W-:Y:S01]  /*2750*/  R2UR UR10, R0 ;  /* 0x00000000000a72ca */ /* 0x000fe200000e0000 */
[----:B------:R-:W2:Y:S01]  /*2760*/  S2UR UR15, SR_CgaCtaId ;  /* 0x00000000000f79c3 */ /* 0x000ea20000008800 */
[----:B------:R-:W-:Y:S02]  /*2770*/  CS2R R118, SRZ ;  /* 0x0000000000767805 */ /* 0x000fe4000001ff00 */
[----:B------:R-:W-:Y:S02]  /*2780*/  CS2R R116, SRZ ;  /* 0x0000000000747805 */ /* 0x000fe4000001ff00 */
[----:B------:R-:W-:-:S02]  /*2790*/  CS2R R114, SRZ ;  /* 0x0000000000727805 */ /* 0x000fc4000001ff00 */
[----:B------:R-:W-:Y:S02]  /*27a0*/  CS2R R112, SRZ ;  /* 0x0000000000707805 */ /* 0x000fe4000001ff00 */
[----:B------:R-:W-:Y:S02]  /*27b0*/  CS2R R110, SRZ ;  /* 0x00000000006e7805 */ /* 0x000fe4000001ff00 */
[----:B------:R-:W-:Y:S01]  /*27c0*/  CS2R R108, SRZ ;  /* 0x00000000006c7805 */ /* 0x000fe2000001ff00 */
[----:B------:R-:W-:Y:S01]  /*27d0*/  UISETP.NE.AND UP0, UPT, UR4, URZ, UPT ;  /* 0x0000003f0400728c */ /* 0x000fe2000bf05270 */
[----:B------:R-:W-:Y:S01]  /*27e0*/  CS2R R106, SRZ ;  /* 0x00000000006a7805 */ /* 0x000fe2000001ff00 */
[----:B------:R-:W-:Y:S01]  /*27f0*/  UIMAD UR5, UR6, -0x60, UR60 ;  /* 0xffffffa0060578a4 */ /* 0x000fe2000f8e023c */
[----:B------:R-:W-:Y:S02]  /*2800*/  CS2R R104, SRZ ;  /* 0x0000000000687805 */ /* 0x000fe4000001ff00 */
[----:B------:R-:W-:-:S02]  /*2810*/  CS2R R102, SRZ ;  /* 0x0000000000667805 */ /* 0x000fc4000001ff00 */
[----:B------:R-:W-:Y:S02]  /*2820*/  CS2R R100, SRZ ;  /* 0x0000000000647805 */ /* 0x000fe4000001ff00 */
[----:B------:R-:W-:Y:S02]  /*2830*/  PLOP3.LUT P1, PT, PT, PT, UP0, 0x80, 0x0 ;  /* 0x000000000000781c */ /* 0x000fe40003f2f008 */
[----:B------:R-:W-:Y:S02]  /*2840*/  CS2R R98, SRZ ;  /* 0x0000000000627805 */ /* 0x000fe4000001ff00 */
[----:B------:R-:W-:Y:S01]  /*2850*/  PLOP3.LUT P2, PT, PT, PT, UP0, 0x80, 0x0 ;  /* 0x000000000000781c */ /* 0x000fe20003f4f008 */
[----:B------:R-:W-:Y:S01]  /*2860*/  IMAD.U32 R10, RZ, RZ, UR5 ;  /* 0x00000005ff0a7e24 */ /* 0x000fe2000f8e00ff */
[----:B------:R-:W-:Y:S01]  /*2870*/  UMOV UR5, UR43 ;  /* 0x0000002b00057c82 */ /* 0x000fe20008000000 */
[----:B------:R-:W-:Y:S01]  /*2880*/  @UP0 ULDC UR4, c[0x0][0x44c] ;  /* 0x0001130000040ab9 */ /* 0x000fe20000000800 */
[----:B------:R-:W-:Y:S01]  /*2890*/  @UP0 ULDC UR11, c[0x0][0x450] ;  /* 0x00011400000b0ab9 */ /* 0x000fe20000000800 */
[----:B------:R-:W-:-:S02]  /*28a0*/  CS2R R96, SRZ ;  /* 0x0000000000607805 */ /* 0x000fc4000001ff00 */
[----:B------:R-:W-:Y:S02]  /*28b0*/  CS2R R94, SRZ ;  /* 0x00000000005e7805 */ /* 0x000fe4000001ff00 */
[----:B------:R-:W-:Y:S02]  /*28c0*/  CS2R R92, SRZ ;  /* 0x00000000005c7805 */ /* 0x000fe4000001ff00 */
[----:B------:R-:W-:Y:S01]  /*28d0*/  CS2R R90, SRZ ;  /* 0x00000000005a7805 */ /* 0x000fe2000001ff00 */
[----:B01----:R-:W-:Y:S01]  /*28e0*/  @P1 IMAD.HI.U32 R3, R2, UR4, RZ ;  /* 0x0000000402031c27 */ /* 0x003fe2000f8e00ff */
[----:B------:R-:W-:-:S04]  /*28f0*/  @UP0 ULDC UR4, c[0x0][0x450] ;  /* 0x0001140000040ab9 */ /* 0x000fc80000000800 */
[----:B------:R-:W-:Y:S01]  /*2900*/  @P2 SHF.R.U32.HI R2, RZ, UR4, R3 ;  /* 0x00000004ff022c19 */ /* 0x000fe20008011603 */
[----:B------:R-:W-:Y:S01]  /*2910*/  UIMAD UR4, UR6, -0x60, URZ ;  /* 0xffffffa0060478a4 */ /* 0x000fe2000f8e023f */
[----:B------:R-:W-:-:S03]  /*2920*/  IADD3 R3, -R17, 0x60, R10 ;  /* 0x0000006011037810 */ /* 0x000fc60007ffe10a */
[----:B------:R-:W0:Y:S02]  /*2930*/  SHFL.IDX PT, R5, R2, 0x1, 0x1c1f ;  /* 0x003c1f0002057f89 */ /* 0x000e2400000e0000 */
[----:B------:R-:W-:Y:S01]  /*2940*/  IMAD.U32 R4, RZ, RZ, UR4 ;  /* 0x00000004ff047e24 */ /* 0x000fe2000f8e00ff */
[----:B------:R-:W-:Y:S01]  /*2950*/  UIADD3 UR4, UR6, -0x2, URZ ;  /* 0xfffffffe06047890 */ /* 0x000fe2000fffe03f */
[----:B------:R-:W1:Y:S02]  /*2960*/  SHFL.IDX PT, R2, R2, RZ, 0x1c1f ;  /* 0x001c1fff02027589 */ /* 0x000e6400000e0000 */
[----:B------:R-:W-:Y:S01]  /*2970*/  @UP0 ULDC UR6, c[0x0][0x44c] ;  /* 0x0001130000060ab9 */ /* 0x000fe20000000800 */
[----:B------:R-:W-:Y:S01]  /*2980*/  IADD3 R4, -R17, 0x61, R4 ;  /* 0x0000006111047810 */ /* 0x000fe20007ffe104 */
[----:B------:R-:W-:-:S03]  /*2990*/  UIMAD.WIDE.U32 UR6, UR43, UR6, URZ ;  /* 0x000000062b0672a5 */ /* 0x000fc6000f8e003f */
[----:B------:R-:W-:Y:S01]  /*29a0*/  IADD3 R4, -R11, UR60, R4 ;  /* 0x0000003c0b047c10 */ /* 0x000fe2000fffe104 */
[----:B------:R-:W-:-:S04]  /*29b0*/  @UP0 USHF.R.U32.HI UR5, URZ, UR11, UR7 ;  /* 0x0000000b3f050299 */ /* 0x000fc80008011607 */
[----:B------:R-:W-:Y:S02]  /*29c0*/  UIADD3 UR6, UR5, UR60, -UR42 ;  /* 0x0000003c05067290 */ /* 0x000fe4000fffe82a */
[----:B------:R-:W-:Y:S02]  /*29d0*/  UIADD3 UR5, UR10, 0x30840, URZ ;  /* 0x000308400a057890 */ /* 0x000fe4000fffe03f */
[----:B------:R-:W-:Y:S02]  /*29e0*/  UIMAD.WIDE UR6, UR6, 0x2aaaaaab, URZ ;  /* 0x2aaaaaab060678a5 */ /* 0x000fe4000f8e023f */
[----:B--2---:R-:W-:Y:S01]  /*29f0*/  UPRMT UR5, UR15, 0x654, UR5 ;  /* 0x000006540f057896 */ /* 0x004fe20008000005 */
[----:B0-----:R-:W-:Y:S01]  /*2a00*/  VIADDMNMX R5, R5, R4, R3, PT ;  /* 0x0000000405057246 */ /* 0x001fe20003800103 */
[----:B------:R-:W-:-:S03]  /*2a10*/  USHF.R.U32.HI UR6, URZ, 0x1f, UR7 ;  /* 0x0000001f3f067899 */ /* 0x000fc60008011607 */
[C---:B------:R-:W-:Y:S01]  /*2a20*/  ISETP.GT.AND P1, PT, R5.reuse, RZ, PT ;  /* 0x000000ff0500720c */ /* 0x040fe20003f24270 */
[----:B------:R-:W-:Y:S01]  /*2a30*/  ULEA.HI.SX32 UR6, UR7, UR6, 0x1c ;  /* 0x0000000607067291 */ /* 0x000fe2000f8fe23f */
[C---:B------:R-:W-:Y:S02]  /*2a40*/  ISETP.GT.AND P2, PT, R5.reuse, 0x1, PT ;  /* 0x000000010500780c */ /* 0x040fe40003f44270 */
[----:B------:R-:W-:Y:S01]  /*2a50*/  SYNCS.ARRIVE.TRANS64.RED.A1T0 RZ, [UR5], RZ ;  /* 0x000000ffffff79a7 */ /* 0x000fe20008100405 */
[----:B------:R-:W-:Y:S01]  /*2a60*/  ISETP.GT.AND P3, PT, R5, 0x8, PT ;  /* 0x000000080500780c */ /* 0x000fe20003f64270 */
[----:B------:R-:W-:Y:S01]  /*2a70*/  UISETP.LT.AND UP0, UPT, UR61, UR6, UPT ;  /* 0x000000063d00728c */ /* 0x000fe2000bf01270 */
[----:B------:R-:W-:Y:S02]  /*2a80*/  FSEL R13, R26, -INF , P1 ;  /* 0xff8000001a0d7808 */ /* 0x000fe40000800000 */
[----:B------:R-:W-:Y:S01]  /*2a90*/  FSEL R27, R27, -INF , P2 ;  /* 0xff8000001b1b7808 */ /* 0x000fe20001000000 */
[----:B------:R-:W-:Y:S01]  /*2aa0*/  USEL UR11, UR61, UR6, !UP0 ;  /* 0x000000063d0b7287 */ /* 0x000fe2000c000000 */
[----:B------:R-:W-:-:S02]  /*2ab0*/  ISETP.GT.AND P1, PT, R5, 0x9, PT ;  /* 0x000000090500780c */ /* 0x000fc40003f24270 */
[----:B------:R-:W-:Y:S01]  /*2ac0*/  FSEL R15, R30, -INF , P3 ;  /* 0xff8000001e0f7808 */ /* 0x000fe20001800000 */
[----:B------:R-:W-:Y:S01]  /*2ad0*/  UISETP.GE.AND UP0, UPT, UR4, UR11, UPT ;  /* 0x0000000b0400728c */ /* 0x000fe2000bf06270 */
        /* <DEDUP_REMOVED lines=68> */
[C---:B------:R-:W-:Y:S02]  /*2f20*/  ISETP.GT.AND P3, PT, R4.reuse, 0x8, PT ;  /* 0x000000080400780c */ /* 0x040fe40003f64270 */
[----:B------:R-:W-:Y:S02]  /*2f30*/  FSEL R34, R25, -INF , P2 ;  /* 0xff80000019227808 */ /* 0x000fe40001000000 */
[----:B------:R-:W-:-:S04]  /*2f40*/  ISETP.GT.AND P2, PT, R4, 0x10, PT ;  /* 0x000000100400780c */ /* 0x000fc80003f44270 */
[----:B------:R-:W-:Y:S02]  /*2f50*/  FSEL R32, R32, -INF , P2 ;  /* 0xff80000020207808 */ /* 0x000fe40001000000 */
[----:B0-----:R-:W-:Y:S02]  /*2f60*/  FMNMX.FTZ R12, R10, R5, !PT ;  /* 0x000000050a0c7209 */ /* 0x001fe40007810000 */
[----:B------:R-:W-:Y:S02]  /*2f70*/  FSEL R5, R24, -INF , P1 ;  /* 0xff80000018057808 */ /* 0x000fe40000800000 */
[----:B------:R-:W-:Y:S01]  /*2f80*/  ISETP.GT.AND P1, PT, R4, 0x9, PT ;  /* 0x000000090400780c */ /* 0x000fe20003f24270 */
[----:B------:R-:W0:Y:S01]  /*2f90*/  SHFL.BFLY PT, R11, R12, 0x1, 0x1f ;  /* 0x0c201f000c0b7f89 */ /* 0x000e2200000e0000 */
[----:B------:R-:W-:Y:S02]  /*2fa0*/  FMNMX.FTZ R2, R5, R34, !PT ;  /* 0x0000002205027209 */ /* 0x000fe40007810000 */
[----:B------:R-:W-:-:S02]  /*2fb0*/  FSEL R29, R29, -INF , P1 ;  /* 0xff8000001d1d7808 */ /* 0x000fc40000800000 */
[----:B------:R-:W-:-:S04]  /*2fc0*/  ISETP.GT.AND P1, PT, R4, 0x11, PT ;  /* 0x000000110400780c */ /* 0x000fc80003f24270 */
[----:B------:R-:W-:Y:S02]  /*2fd0*/  FSEL R33, R33, -INF , P1 ;  /* 0xff80000021217808 */ /* 0x000fe40000800000 */
[----:B------:R-:W-:-:S04]  /*2fe0*/  ISETP.GT.AND P1, PT, R4, 0x19, PT ;  /* 0x000000190400780c */ /* 0x000fc80003f24270 */
[----:B------:R-:W-:Y:S02]  /*2ff0*/  FSEL R37, R37, -INF , P1 ;  /* 0xff80000025257808 */ /* 0x000fe40000800000 */
[----:B------:R-:W-:-:S04]  /*3000*/  ISETP.GT.AND P1, PT, R4, 0x21, PT ;  /* 0x000000210400780c */ /* 0x000fc80003f24270 */
[----:B------:R-:W-:Y:S02]  /*3010*/  FSEL R41, R41, -INF , P1 ;  /* 0xff80000029297808 */ /* 0x000fe40000800000 */
[----:B------:R-:W-:Y:S02]  /*3020*/  ISETP.GT.AND P1, PT, R4, 0x29, PT ;  /* 0x000000290400780c */ /* 0x000fe40003f24270 */
[----:B0-----:R-:W-:Y:S02]  /*3030*/  FMNMX.FTZ R3, R12, R11, !PT ;  /* 0x0000000b0c037209 */ /* 0x001fe40007810000 */
[----:B------:R-:W-:Y:S02]  /*3040*/  FSEL R11, R28, -INF , P3 ;  /* 0xff8000001c0b7808 */ /* 0x000fe40001800000 */
[----:B------:R-:W-:Y:S02]  /*3050*/  ISETP.GT.AND P3, PT, R4, 0x18, PT ;  /* 0x000000180400780c */ /* 0x000fe40003f64270 */
[----:B------:R-:W-:-:S02]  /*3060*/  FMNMX.FTZ R2, R11, R2, !PT ;  /* 0x000000020b027209 */ /* 0x000fc40007810000 */
[----:B------:R-:W-:Y:S02]  /*3070*/  FSETP.NEU.FTZ.AND P2, PT, R3, -INF , PT ;  /* 0xff8000000300780b */ /* 0x000fe40003f5d000 */
[----:B------:R-:W-:Y:S01]  /*3080*/  FMNMX.FTZ R25, R29, R2, !PT ;  /* 0x000000021d197209 */ /* 0x000fe20007810000 */
[----:B------:R-:W-:Y:S01]  /*3090*/  FMUL.FTZ R2, R3, UR14 ;  /* 0x0000000e03027c20 */ /* 0x000fe20008410000 */
[----:B------:R-:W-:Y:S02]  /*30a0*/  FSEL R36, R36, -INF , P3 ;  /* 0xff80000024247808 */ /* 0x000fe40001800000 */
[----:B------:R-:W-:Y:S02]  /*30b0*/  FMNMX.FTZ R10, R32, R25, !PT ;  /* 0x00000019200a7209 */ /* 0x000fe40007810000 */
[----:B------:R-:W-:Y:S02]  /*30c0*/  FSEL R2, R2, RZ, P2 ;  /* 0x000000ff02027208 */ /* 0x000fe40001000000 */
[----:B------:R-:W-:-:S02]  /*30d0*/  FMNMX.FTZ R25, R33, R10, !PT ;  /* 0x0000000a21197209 */ /* 0x000fc40007810000 */
[----:B------:R-:W-:Y:S01]  /*30e0*/  ISETP.GT.AND P2, PT, R4, 0x20, PT ;  /* 0x000000200400780c */ /* 0x000fe20003f44270 */
[--C-:B------:R-:W-:Y:S01]  /*30f0*/  FFMA.FTZ R189, R13, UR14, -R2.reuse ;  /* 0x0000000e0dbd7c23 */ /* 0x100fe20008010802 */
[----:B------:R-:W-:Y:S01]  /*3100*/  FMNMX.FTZ R10, R36, R25, !PT ;  /* 0x00000019240a7209 */ /* 0x000fe20007810000 */
[--C-:B------:R-:W-:Y:S01]  /*3110*/  FFMA.FTZ R191, R15, UR14, -R2.reuse ;  /* 0x0000000e0fbf7c23 */ /* 0x100fe20008010802 */
[----:B------:R-:W-:Y:S01]  /*3120*/  FSEL R40, R40, -INF , P2 ;  /* 0xff80000028287808 */ /* 0x000fe20001000000 */
[--C-:B------:R-:W-:Y:S01]  /*3130*/  FFMA.FTZ R185, R21, UR14, -R2.reuse ;  /* 0x0000000e15b97c23 */ /* 0x100fe20008010802 */
[----:B------:R-:W-:Y:S01]  /*3140*/  FMNMX.FTZ R13, R37, R10, !PT ;  /* 0x0000000a250d7209 */ /* 0x000fe20007810000 */
[--C-:B------:R-:W-:Y:S01]  /*3150*/  FFMA.FTZ R10, R27, UR14, -R2.reuse ;  /* 0x0000000e1b0a7c23 */ /* 0x100fe20008010802 */
[----:B------:R-:W-:Y:S01]  /*3160*/  ISETP.GT.AND P2, PT, R4, 0x28, PT ;  /* 0x000000280400780c */ /* 0x000fe20003f44270 */
[----:B------:R-:W-:Y:S01]  /*3170*/  MUFU.EX2 R189, R189 ;  /* 0x000000bd00bd7308 */ /* 0x000fe20000000800 */
[----:B------:R-:W-:Y:S01]  /*3180*/  FMNMX.FTZ R12, R40, R13, !PT ;  /* 0x0000000d280c7209 */ /* 0x000fe20007810000 */
[--C-:B------:R-:W-:Y:S01]  /*3190*/  FFMA.FTZ R73, R73, UR14, -R2.reuse ;  /* 0x0000000e49497c23 */ /* 0x100fe20008010802 */
[----:B------:R-:W-:Y:S01]  /*31a0*/  FSEL R44, R44, -INF , P2 ;  /* 0xff8000002c2c7808 */ /* 0x000fe20001000000 */
[--C-:B------:R-:W-:Y:S01]  /*31b0*/  FFMA.FTZ R39, R39, UR14, -R2.reuse ;  /* 0x0000000e27277c23 */ /* 0x100fe20008010802 */
[----:B------:R-:W-:Y:S01]  /*31c0*/  FMNMX.FTZ R13, R41, R12, !PT ;  /* 0x0000000c290d7209 */ /* 0x000fe20007810000 */
[--C-:B------:R-:W-:Y:S01]  /*31d0*/  FFMA.FTZ R75, R75, UR14, -R2.reuse ;  /* 0x0000000e4b4b7c23 */ /* 0x100fe20008010802 */
[----:B------:R-:W-:Y:S01]  /*31e0*/  ISETP.GT.AND P2, PT, R4, 0x30, PT ;  /* 0x000000300400780c */ /* 0x000fe20003f44270 */
[----:B------:R-:W0:Y:S01]  /*31f0*/  MUFU.EX2 R10, R10 ;  /* 0x0000000a000a7308 */ /* 0x000e220000000800 */
[----:B------:R-:W-:Y:S01]  /*3200*/  FSEL R45, R45, -INF , P1 ;  /* 0xff8000002d2d7808 */ /* 0x000fe20000800000 */
[--C-:B------:R-:W-:Y:S01]  /*3210*/  FFMA.FTZ R43, R43, UR14, -R2.reuse ;  /* 0x0000000e2b2b7c23 */ /* 0x100fe20008010802 */
[----:B------:R-:W-:Y:S01]  /*3220*/  FMNMX.FTZ R12, R44, R13, !PT ;  /* 0x0000000d2c0c7209 */ /* 0x000fe20007810000 */
[--C-:B------:R-:W-:Y:S01]  /*3230*/  FFMA.FTZ R77, R77, UR14, -R2.reuse ;  /* 0x0000000e4d4d7c23 */ /* 0x100fe20008010802 */
[----:B------:R-:W-:Y:S01]  /*3240*/  ISETP.GT.AND P1, PT, R4, 0x31, PT ;  /* 0x000000310400780c */ /* 0x000fe20003f24270 */
[--C-:B------:R-:W-:Y:S01]  /*3250*/  FFMA.FTZ R47, R47, UR14, -R2.reuse ;  /* 0x0000000e2f2f7c23 */ /* 0x100fe20008010802 */
[----:B------:R-:W-:Y:S01]  /*3260*/  FSEL R48, R48, -INF , P2 ;  /* 0xff80000030307808 */ /* 0x000fe20001000000 */
[----:B------:R-:W1:Y:S01]  /*3270*/  MUFU.EX2 R191, R191 ;  /* 0x000000bf00bf7308 */ /* 0x000e620000000800 */
[----:B------:R-:W-:Y:S01]  /*3280*/  FMNMX.FTZ R13, R45, R12, !PT ;  /* 0x0000000c2d0d7209 */ /* 0x000fe20007810000 */
[--C-:B------:R-:W-:Y:S01]  /*3290*/  FFMA.FTZ R12, R31, UR14, -R2.reuse ;  /* 0x0000000e1f0c7c23 */ /* 0x100fe20008010802 */
[----:B------:R-:W-:Y:S01]  /*32a0*/  ISETP.GT.AND P2, PT, R4, 0x38, PT ;  /* 0x000000380400780c */ /* 0x000fe20003f44270 */
[--C-:B------:R-:W-:Y:S01]  /*32b0*/  FFMA.FTZ R177, R79, UR14, -R2.reuse ;  /* 0x0000000e4fb17c23 */ /* 0x100fe20008010802 */
[----:B------:R-:W-:Y:S01]  /*32c0*/  FSEL R49, R49, -INF , P1 ;  /* 0xff80000031317808 */ /* 0x000fe20000800000 */
[----:B------:R-:W-:Y:S01]  /*32d0*/  FFMA.FTZ R179, R81, UR14, -R2 ;  /* 0x0000000e51b37c23 */ /* 0x000fe20008010802 */
[----:B------:R-:W-:Y:S01]  /*32e0*/  FMNMX.FTZ R14, R48, R13, !PT ;  /* 0x0000000d300e7209 */ /* 0x000fe20007810000 */
[----:B------:R-:W-:Y:S01]  /*32f0*/  MUFU.EX2 R12, R12 ;  /* 0x0000000c000c7308 */ /* 0x000fe20000000800 */
[----:B------:R-:W-:Y:S01]  /*3300*/  ISETP.GT.AND P1, PT, R4, 0x39, PT ;  /* 0x000000390400780c */ /* 0x000fe20003f24270 */
[----:B0-----:R-:W-:Y:S01]  /*3310*/  FADD.FTZ R58, R189, R10 ;  /* 0x0000000abd3a7221 */ /* 0x001fe20000010000 */
[----:B------:R-:W-:Y:S01]  /*3320*/  FSEL R52, R52, -INF , P2 ;  /* 0xff80000034347808 */ /* 0x000fe20001000000 */
[--C-:B------:R-:W-:Y:S01]  /*3330*/  FFMA.FTZ R24, R55, UR14, -R2.reuse ;  /* 0x0000000e37187c23 */ /* 0x100fe20008010802 */
[----:B------:R-:W-:Y:S01]  /*3340*/  FMNMX.FTZ R13, R49, R14, !PT ;  /* 0x0000000e310d7209 */ /* 0x000fe20007810000 */
[----:B------:R-:W-:Y:S01]  /*3350*/  FFMA.FTZ R173, R83, UR14, -R2 ;  /* 0x0000000e53ad7c23 */ /* 0x000fe20008010802 */
[----:B------:R-:W-:Y:S01]  /*3360*/  ISETP.GT.AND P2, PT, R4, 0x40, PT ;  /* 0x000000400400780c */ /* 0x000fe20003f44270 */
[----:B------:R-:W-:Y:S01]  /*3370*/  MUFU.EX2 R185, R185 ;  /* 0x000000b900b97308 */ /* 0x000fe20000000800 */
[----:B------:R-:W-:Y:S01]  /*3380*/  FSEL R53, R53, -INF , P1 ;  /* 0xff80000035357808 */ /* 0x000fe20000800000 */
[----:B-1----:R-:W-:Y:S01]  /*3390*/  FADD.FTZ R15, R191, R58 ;  /* 0x0000003abf0f7221 */ /* 0x002fe20000010000 */
        /* <DEDUP_REMOVED lines=17> */
[----:B------:R-:W-:Y:S01]  /*34b0*/  FFMA.FTZ R171, R89, UR14, -R2 ;  /* 0x0000000e59ab7c23 */ /* 0x000fe20008010802 */
[----:B------:R-:W-:-:S02]  /*34c0*/  FMNMX.FTZ R13, R57, R20, !PT ;  /* 0x00000014390d7209 */ /* 0x000fc40007810000 */
[----:B------:R-:W-:Y:S02]  /*34d0*/  CS2R R88, SRZ ;  /* 0x0000000000587805 */ /* 0x000fe4000001ff00 */
[----:B------:R-:W-:Y:S01]  /*34e0*/  ISETP.GT.AND P2, PT, R4, 0x50, PT ;  /* 0x000000500400780c */ /* 0x000fe20003f44270 */
[----:B------:R-:W0:Y:S01]  /*34f0*/  MUFU.EX2 R42, R39 ;  /* 0x00000027002a7308 */ /* 0x000e220000000800 */
[----:B------:R-:W-:Y:S02]  /*3500*/  FSEL R61, R61, -INF , P1 ;  /* 0xff8000003d3d7808 */ /* 0x000fe40000800000 */
[----:B------:R-:W-:Y:S02]  /*3510*/  CS2R R86, SRZ ;  /* 0x0000000000567805 */ /* 0x000fe4000001ff00 */
[----:B------:R-:W-:Y:S02]  /*3520*/  FMNMX.FTZ R20, R60, R13, !PT ;  /* 0x0000000d3c147209 */ /* 0x000fe40007810000 */
[----:B------:R-:W-:-:S02]  /*3530*/  CS2R R84, SRZ ;  /* 0x0000000000547805 */ /* 0x000fc4000001ff00 */
[----:B------:R-:W-:Y:S02]  /*3540*/  ISETP.GT.AND P1, PT, R4, 0x51, PT ;  /* 0x000000510400780c */ /* 0x000fe40003f24270 */
[----:B------:R-:W-:Y:S02]  /*3550*/  CS2R R82, SRZ ;  /* 0x0000000000527805 */ /* 0x000fe4000001ff00 */
[----:B------:R-:W-:Y:S01]  /*3560*/  FSEL R64, R64, -INF , P2 ;  /* 0xff80000040407808 */ /* 0x000fe20001000000 */
[----:B------:R-:W-:Y:S01]  /*3570*/  MUFU.EX2 R75, R75 ;  /* 0x0000004b004b7308 */ /* 0x000fe20000000800 */
[----:B------:R-:W-:Y:S02]  /*3580*/  FMNMX.FTZ R13, R61, R20, !PT ;  /* 0x000000143d0d7209 */ /* 0x000fe40007810000 */
[----:B------:R-:W-:Y:S02]  /*3590*/  CS2R R80, SRZ ;  /* 0x0000000000507805 */ /* 0x000fe4000001ff00 */
[----:B------:R-:W-:-:S02]  /*35a0*/  ISETP.GT.AND P2, PT, R4, 0x58, PT ;  /* 0x000000580400780c */ /* 0x000fc40003f44270 */
[----:B------:R-:W-:Y:S02]  /*35b0*/  CS2R R78, SRZ ;  /* 0x00000000004e7805 */ /* 0x000fe4000001ff00 */
[----:B------:R-:W-:Y:S02]  /*35c0*/  FSEL R65, R65, -INF , P1 ;  /* 0xff80000041417808 */ /* 0x000fe40000800000 */
[----:B------:R-:W-:Y:S02]  /*35d0*/  CS2R R66, SRZ ;  /* 0x0000000000427805 */ /* 0x000fe4000001ff00 */
[----:B------:R-:W-:Y:S01]  /*35e0*/  FMNMX.FTZ R20, R64, R13, !PT ;  /* 0x0000000d40147209 */ /* 0x000fe20007810000 */
[----:B------:R-:W1:Y:S01]  /*35f0*/  MUFU.EX2 R46, R43 ;  /* 0x0000002b002e7308 */ /* 0x000e620000000800 */
[----:B------:R-:W-:Y:S02]  /*3600*/  ISETP.GT.AND P1, PT, R4, 0x59, PT ;  /* 0x000000590400780c */ /* 0x000fe40003f24270 */
[----:B------:R-:W-:-:S02]  /*3610*/  CS2R R62, SRZ ;  /* 0x00000000003e7805 */ /* 0x000fc4000001ff00 */
[----:B------:R-:W-:Y:S02]  /*3620*/  FSEL R68, R68, -INF , P2 ;  /* 0xff80000044447808 */ /* 0x000fe40001000000 */
[----:B------:R-:W-:Y:S02]  /*3630*/  CS2R R58, SRZ ;  /* 0x00000000003a7805 */ /* 0x000fe4000001ff00 */
[----:B------:R-:W-:Y:S01]  /*3640*/  FMNMX.FTZ R13, R65, R20, !PT ;  /* 0x00000014410d7209 */ /* 0x000fe20007810000 */
[--C-:B------:R-:W-:Y:S01]  /*3650*/  FFMA.FTZ R20, R51, UR14, -R2.reuse ;  /* 0x0000000e33147c23 */ /* 0x100fe20008010802 */
[----:B------:R-:W-:Y:S01]  /*3660*/  FSEL R69, R69, -INF , P1 ;  /* 0xff80000045457808 */ /* 0x000fe20000800000 */
[----:B------:R-:W-:Y:S01]  /*3670*/  MUFU.EX2 R77, R77 ;  /* 0x0000004d004d7308 */ /* 0x000fe20000000800 */
[----:B------:R-:W-:Y:S01]  /*3680*/  FMNMX.FTZ R4, R68, R13, !PT ;  /* 0x0000000d44047209 */ /* 0x000fe20007810000 */
[----:B------:R-:W-:Y:S01]  /*3690*/  FFMA.FTZ R2, R71, UR14, -R2 ;  /* 0x0000000e47027c23 */ /* 0x000fe20008010802 */
[----:B------:R-:W-:-:S02]  /*36a0*/  F2FP.F16.F32.PACK_AB R189, R10, R189 ;  /* 0x000000bd0abd723e */ /* 0x000fc400000000ff */
[----:B------:R-:W-:Y:S02]  /*36b0*/  CS2R R70, SRZ ;  /* 0x0000000000467805 */ /* 0x000fe4000001ff00 */
[----:B------:R-:W-:Y:S02]  /*36c0*/  FMNMX.FTZ R4, R69, R4, !PT ;  /* 0x0000000445047209 */ /* 0x000fe40007810000 */
[----:B0-----:R-:W-:Y:S01]  /*36d0*/  F2FP.F16.F32.PACK_AB R187, R42, R73 ;  /* 0x000000492abb723e */ /* 0x001fe200000000ff */
[----:B------:R-:W0:Y:S01]  /*36e0*/  MUFU.EX2 R50, R47 ;  /* 0x0000002f00327308 */ /* 0x000e220000000800 */
[----:B-1----:R-:W-:Y:S01]  /*36f0*/  F2FP.F16.F32.PACK_AB R181, R46, R75 ;  /* 0x0000004b2eb5723e */ /* 0x002fe200000000ff */
[----:B------:R-:W1:Y:S01]  /*3700*/  SHFL.BFLY PT, R13, R4, 0x2, 0x1f ;  /* 0x0c401f00040d7f89 */ /* 0x000e6200000e0000 */
[----:B------:R-:W-:-:S05]  /*3710*/  F2FP.F16.F32.PACK_AB R191, R12, R191 ;  /* 0x000000bf0cbf723e */ /* 0x000fca00000000ff */
[----:B------:R-:W-:Y:S08]  /*3720*/  MUFU.EX2 R177, R177 ;  /* 0x000000b100b17308 */ /* 0x000ff00000000800 */
[----:B------:R-:W-:Y:S01]  /*3730*/  MUFU.EX2 R20, R20 ;  /* 0x0000001400147308 */ /* 0x000fe20000000800 */
[----:B0-----:R-:W-:-:S07]  /*3740*/  F2FP.F16.F32.PACK_AB R183, R50, R77 ;  /* 0x0000004d32b7723e */ /* 0x001fce00000000ff */
[----:B------:R-:W-:Y:S01]  /*3750*/  MUFU.EX2 R179, R179 ;  /* 0x000000b300b37308 */ /* 0x000fe20000000800 */
[----:B-1----:R-:W-:-:S05]  /*3760*/  FMNMX.FTZ R13, R4, R13, !PT ;  /* 0x0000000d040d7209 */ /* 0x002fca0007810000 */
[----:B------:R-:W0:Y:S02]  /*3770*/  SHFL.BFLY PT, R4, R13, 0x1, 0x1f ;  /* 0x0c201f000d047f89 */ /* 0x000e2400000e0000 */
[----:B------:R-:W-:Y:S08]  /*3780*/  MUFU.EX2 R24, R24 ;  /* 0x0000001800187308 */ /* 0x000ff00000000800 */
[----:B------:R-:W-:Y:S08]  /*3790*/  MUFU.EX2 R173, R173 ;  /* 0x000000ad00ad7308 */ /* 0x000ff00000000800 */
[----:B------:R-:W-:Y:S01]  /*37a0*/  MUFU.EX2 R26, R26 ;  /* 0x0000001a001a7308 */ /* 0x000fe20000000800 */
[----:B0-----:R-:W-:-:S07]  /*37b0*/  FMNMX.FTZ R4, R13, R4, !PT ;  /* 0x000000040d047209 */ /* 0x001fce0007810000 */
[----:B------:R-:W-:Y:S01]  /*37c0*/  MUFU.EX2 R175, R175 ;  /* 0x000000af00af7308 */ /* 0x000fe20000000800 */
[C---:B------:R-:W-:Y:S01]  /*37d0*/  FSETP.NEU.FTZ.AND P1, PT, R4.reuse, -INF , PT ;  /* 0xff8000000400780b */ /* 0x040fe20003f3d000 */
[----:B------:R-:W-:-:S06]  /*37e0*/  FMUL.FTZ R13, R4, UR14 ;  /* 0x0000000e040d7c20 */ /* 0x000fcc0008410000 */
[----:B------:R-:W-:Y:S01]  /*37f0*/  MUFU.EX2 R28, R28 ;  /* 0x0000001c001c7308 */ /* 0x000fe20000000800 */
[----:B------:R-:W-:Y:S02]  /*3800*/  FSEL R38, R13, RZ, P1 ;  /* 0x000000ff0d267208 */ /* 0x000fe40000800000 */
[----:B------:R-:W-:-:S03]  /*3810*/  PLOP3.LUT P1, PT, PT, PT, UP0, 0x80, 0x0 ;  /* 0x000000000000781c */ /* 0x000fc60003f2f008 */
        /* <DEDUP_REMOVED lines=26> */
[----:B------:R-:W-:-:S04]  /*39c0*/  FFMA.FTZ R38, R69, UR14, -R38 ;  /* 0x0000000e45267c23 */ /* 0x000fc80008010826 */
[----:B------:R-:W2:Y:S01]  /*39d0*/  MUFU.EX2 R190, R29 ;  /* 0x0000001d00be7308 */ /* 0x000ea20000000800 */
[----:B0-----:R-:W-:Y:S01]  /*39e0*/  FADD.FTZ R54, R5, R34 ;  /* 0x0000002205367221 */ /* 0x001fe20000010000 */
[----:B------:R-:W-:Y:S02]  /*39f0*/  F2FP.F16.F32.PACK_AB R188, R34, R5 ;  /* 0x0000000522bc723e */ /* 0x000fe400000000ff */
[----:B------:R-:W-:-:S04]  /*3a00*/  CS2R R34, SRZ ;  /* 0x0000000000227805 */ /* 0x000fc8000001ff00 */
[----:B------:R-:W0:Y:S01]  /*3a10*/  MUFU.EX2 R32, R32 ;  /* 0x0000002000207308 */ /* 0x000e220000000800 */
[----:B-1----:R-:W-:Y:S01]  /*3a20*/  FADD.FTZ R13, R11, R54 ;  /* 0x000000360b0d7221 */ /* 0x002fe20000010000 */
[----:B------:R-:W-:-:S06]  /*3a30*/  FADD.FTZ R54, R12, R15 ;  /* 0x0000000f0c367221 */ /* 0x000fcc0000010000 */
[----:B------:R-:W1:Y:S01]  /*3a40*/  MUFU.EX2 R33, R33 ;  /* 0x0000002100217308 */ /* 0x000e620000000800 */
[C---:B--2---:R-:W-:Y:S01]  /*3a50*/  FADD.FTZ R13, R190.reuse, R13 ;  /* 0x0000000dbe0d7221 */ /* 0x044fe20000010000 */
[----:B------:R-:W-:-:S06]  /*3a60*/  F2FP.F16.F32.PACK_AB R190, R190, R11 ;  /* 0x0000000bbebe723e */ /* 0x000fcc00000000ff */
[----:B------:R-:W2:Y:S01]  /*3a70*/  MUFU.EX2 R36, R36 ;  /* 0x0000002400247308 */ /* 0x000ea20000000800 */
[----:B0-----:R-:W-:Y:S01]  /*3a80*/  FADD.FTZ R0, R32, R13 ;  /* 0x0000000d20007221 */ /* 0x001fe20000010000 */
[----:B------:R-:W-:Y:S01]  /*3a90*/  FADD.FTZ R13, R185, R54 ;  /* 0x00000036b90d7221 */ /* 0x000fe20000010000 */
[----:B------:R-:W-:-:S05]  /*3aa0*/  F2FP.F16.F32.PACK_AB R185, R14, R185 ;  /* 0x000000b90eb9723e */ /* 0x000fca00000000ff */
        /* <DEDUP_REMOVED lines=24> */
[----:B------:R-:W-:-:S03]  /*3c30*/  CS2R R50, SRZ ;  /* 0x0000000000327805 */ /* 0x000fc6000001ff00 */
[----:B------:R-:W-:Y:S01]  /*3c40*/  FADD.FTZ R13, R177, R0 ;  /* 0x00000000b10d7221 */ /* 0x000fe20000010000 */
[C---:B------:R-:W-:Y:S01]  /*3c50*/  F2FP.F16.F32.PACK_AB R177, R20.reuse, R177 ;  /* 0x000000b114b1723e */ /* 0x040fe200000000ff */
[----:B------:R-:W1:Y:S01]  /*3c60*/  MUFU.EX2 R45, R45 ;  /* 0x0000002d002d7308 */ /* 0x000e620000000800 */
[C---:B--2---:R-:W-:Y:S01]  /*3c70*/  FADD.FTZ R15, R41.reuse, R54 ;  /* 0x00000036290f7221 */ /* 0x044fe20000010000 */
[----:B------:R-:W-:Y:S01]  /*3c80*/  FADD.FTZ R0, R20, R13 ;  /* 0x0000000d14007221 */ /* 0x000fe20000010000 */
[----:B------:R-:W-:Y:S02]  /*3c90*/  F2FP.F16.F32.PACK_AB R180, R41, R40 ;  /* 0x0000002829b4723e */ /* 0x000fe400000000ff */
[----:B------:R-:W-:Y:S02]  /*3ca0*/  CS2R R54, SRZ ;  /* 0x0000000000367805 */ /* 0x000fe4000001ff00 */
[----:B------:R-:W-:Y:S01]  /*3cb0*/  CS2R R40, SRZ ;  /* 0x0000000000287805 */ /* 0x000fe2000001ff00 */
[----:B------:R-:W-:Y:S01]  /*3cc0*/  FADD.FTZ R5, R179, R0 ;  /* 0x00000000b3057221 */ /* 0x000fe20000010000 */
[----:B------:R-:W-:Y:S01]  /*3cd0*/  F2FP.F16.F32.PACK_AB R179, R24, R179 ;  /* 0x000000b318b3723e */ /* 0x000fe200000000ff */
[----:B------:R-:W2:Y:S01]  /*3ce0*/  MUFU.EX2 R48, R48 ;  /* 0x0000003000307308 */ /* 0x000ea20000000800 */
[----:B0-----:R-:W-:Y:S01]  /*3cf0*/  FADD.FTZ R10, R44, R15 ;  /* 0x0000000f2c0a7221 */ /* 0x001fe20000010000 */
[----:B------:R-:W-:Y:S01]  /*3d00*/  FADD.FTZ R0, R24, R5 ;  /* 0x0000000518007221 */ /* 0x000fe20000010000 */
[----:B------:R-:W-:-:S05]  /*3d10*/  CS2R R24, SRZ ;  /* 0x0000000000187805 */ /* 0x000fca000001ff00 */
[----:B------:R-:W0:Y:S01]  /*3d20*/  MUFU.EX2 R49, R49 ;  /* 0x0000003100317308 */ /* 0x000e220000000800 */
[C---:B-1----:R-:W-:Y:S01]  /*3d30*/  FADD.FTZ R15, R45.reuse, R10 ;  /* 0x0000000a2d0f7221 */ /* 0x042fe20000010000 */
[----:B------:R-:W-:Y:S02]  /*3d40*/  F2FP.F16.F32.PACK_AB R182, R45, R44 ;  /* 0x0000002c2db6723e */ /* 0x000fe400000000ff */
[----:B------:R-:W-:-:S04]  /*3d50*/  CS2R R44, SRZ ;  /* 0x00000000002c7805 */ /* 0x000fc8000001ff00 */
[----:B------:R-:W1:Y:S01]  /*3d60*/  MUFU.EX2 R52, R52 ;  /* 0x0000003400347308 */ /* 0x000e620000000800 */
[----:B--2---:R-:W-:-:S07]  /*3d70*/  FADD.FTZ R10, R48, R15 ;  /* 0x0000000f300a7221 */ /* 0x004fce0000010000 */
[----:B------:R-:W2:Y:S01]  /*3d80*/  MUFU.EX2 R53, R53 ;  /* 0x0000003500357308 */ /* 0x000ea20000000800 */
[C---:B0-----:R-:W-:Y:S01]  /*3d90*/  FADD.FTZ R15, R49.reuse, R10 ;  /* 0x0000000a310f7221 */ /* 0x041fe20000010000 */
[----:B------:R-:W-:Y:S02]  /*3da0*/  F2FP.F16.F32.PACK_AB R176, R49, R48 ;  /* 0x0000003031b0723e */ /* 0x000fe400000000ff */
[----:B------:R-:W-:-:S04]  /*3db0*/  CS2R R48, SRZ ;  /* 0x0000000000307805 */ /* 0x000fc8000001ff00 */
[----:B------:R-:W0:Y:S01]  /*3dc0*/  MUFU.EX2 R56, R56 ;  /* 0x0000003800387308 */ /* 0x000e220000000800 */
[----:B-1----:R-:W-:-:S07]  /*3dd0*/  FADD.FTZ R10, R52, R15 ;  /* 0x0000000f340a7221 */ /* 0x002fce0000010000 */
[----:B------:R-:W1:Y:S01]  /*3de0*/  MUFU.EX2 R57, R57 ;  /* 0x0000003900397308 */ /* 0x000e620000000800 */
[C---:B--2---:R-:W-:Y:S01]  /*3df0*/  FADD.FTZ R11, R53.reuse, R10 ;  /* 0x0000000a350b7221 */ /* 0x044fe20000010000 */
[----:B------:R-:W-:Y:S02]  /*3e00*/  F2FP.F16.F32.PACK_AB R178, R53, R52 ;  /* 0x0000003435b2723e */ /* 0x000fe400000000ff */
[----:B------:R-:W-:-:S04]  /*3e10*/  CS2R R52, SRZ ;  /* 0x0000000000347805 */ /* 0x000fc8000001ff00 */
[----:B------:R-:W2:Y:S01]  /*3e20*/  MUFU.EX2 R60, R60 ;  /* 0x0000003c003c7308 */ /* 0x000ea20000000800 */
[----:B0-----:R-:W-:Y:S01]  /*3e30*/  FADD.FTZ R10, R56, R11 ;  /* 0x0000000b380a7221 */ /* 0x001fe20000010000 */
[----:B------:R-:W-:Y:S01]  /*3e40*/  FADD.FTZ R11, R173, R0 ;  /* 0x00000000ad0b7221 */ /* 0x000fe20000010000 */
[----:B------:R-:W-:-:S03]  /*3e50*/  F2FP.F16.F32.PACK_AB R173, R26, R173 ;  /* 0x000000ad1aad723e */ /* 0x000fc600000000ff */
[----:B------:R-:W-:Y:S01]  /*3e60*/  FADD.FTZ R0, R26, R11 ;  /* 0x0000000b1a007221 */ /* 0x000fe20000010000 */
[----:B------:R-:W-:Y:S01]  /*3e70*/  CS2R R26, SRZ ;  /* 0x00000000001a7805 */ /* 0x000fe2000001ff00 */
[----:B------:R-:W0:Y:S01]  /*3e80*/  MUFU.EX2 R61, R61 ;  /* 0x0000003d003d7308 */ /* 0x000e220000000800 */
[----:B-1----:R-:W-:Y:S01]  /*3e90*/  FADD.FTZ R13, R57, R10 ;  /* 0x0000000a390d7221 */ /* 0x002fe20000010000 */
[----:B------:R-:W-:Y:S01]  /*3ea0*/  FADD.FTZ R11, R175, R0 ;  /* 0x00000000af0b7221 */ /* 0x000fe20000010000 */
[----:B------:R-:W-:Y:S02]  /*3eb0*/  F2FP.F16.F32.PACK_AB R172, R57, R56 ;  /* 0x0000003839ac723e */ /* 0x000fe400000000ff */
[----:B------:R-:W-:Y:S02]  /*3ec0*/  CS2R R56, SRZ ;  /* 0x0000000000387805 */ /* 0x000fe4000001ff00 */
[C---:B------:R-:W-:Y:S01]  /*3ed0*/  F2FP.F16.F32.PACK_AB R175, R28.reuse, R175 ;  /* 0x000000af1caf723e */ /* 0x040fe200000000ff */
[----:B------:R-:W-:Y:S01]  /*3ee0*/  FADD.FTZ R0, R28, R11 ;  /* 0x0000000b1c007221 */ /* 0x000fe20000010000 */
[----:B------:R-:W-:Y:S01]  /*3ef0*/  CS2R R28, SRZ ;  /* 0x00000000001c7805 */ /* 0x000fe2000001ff00 */
        /* <DEDUP_REMOVED lines=18> */
[----:B------:R1:W3:Y:S01]  /*4020*/  MUFU.EX2 R5, R38 ;  /* 0x0000002600057308 */ /* 0x0002e20000000800 */
[----:B--2---:R-:W-:-:S07]  /*4030*/  FADD.FTZ R10, R68, R13 ;  /* 0x0000000d440a7221 */ /* 0x004fce0000010000 */
[----:B------:R-:W2:Y:S01]  /*4040*/  MUFU.EX2 R2, R2 ;  /* 0x0000000200027308 */ /* 0x000ea20000000800 */
[----:B0-----:R-:W-:Y:S01]  /*4050*/  FADD.FTZ R11, R171, R0 ;  /* 0x00000000ab0b7221 */ /* 0x001fe20000010000 */
[----:B------:R-:W-:Y:S01]  /*4060*/  IMAD.MOV.U32 R0, RZ, RZ, 0x3f800000 ;  /* 0x3f800000ff007424 */ /* 0x000fe200078e00ff */
[----:B-1----:R-:W-:Y:S01]  /*4070*/  CS2R R38, SRZ ;  /* 0x0000000000267805 */ /* 0x002fe2000001ff00 */
[C---:B---3--:R-:W-:Y:S01]  /*4080*/  FADD.FTZ R10, R5.reuse, R10 ;  /* 0x0000000a050a7221 */ /* 0x048fe20000010000 */
[----:B------:R-:W-:Y:S02]  /*4090*/  F2FP.F16.F32.PACK_AB R170, R5, R68 ;  /* 0x0000004405aa723e */ /* 0x000fe400000000ff */
[----:B------:R-:W-:Y:S01]  /*40a0*/  CS2R R68, SRZ ;  /* 0x0000000000447805 */ /* 0x000fe2000001ff00 */
[C---:B--2---:R-:W-:Y:S01]  /*40b0*/  FADD.FTZ R5, R2.reuse, R11 ;  /* 0x0000000b02057221 */ /* 0x044fe20000010000 */
[----:B------:R-:W-:Y:S01]  /*40c0*/  F2FP.F16.F32.PACK_AB R171, R2, R171 ;  /* 0x000000ab02ab723e */ /* 0x000fe200000000ff */
[----:B------:R-:W-:Y:S01]  /*40d0*/  IMAD.MOV.U32 R2, RZ, RZ, 0x3f800000 ;  /* 0x3f800000ff027424 */ /* 0x000fe200078e00ff */
[----:B------:R-:W-:Y:S06]  /*40e0*/  @!P1 BRA `(.L_x_5660) ;  /* 0x0000002400a09947 */ /* 0x000fec0003800000 */
[----:B------:R-:W-:Y:S01]  /*40f0*/  IMAD.MOV.U32 R11, RZ, RZ, R3 ;  /* 0x000000ffff0b7224 */ /* 0x000fe200078e0003 */
[----:B------:R-:W-:Y:S01]  /*4100*/  MOV R12, R4 ;  /* 0x00000004000c7202 */ /* 0x000fe20000000f00 */
[----:B------:R-:W-:Y:S01]  /*4110*/  IMAD.MOV.U32 R2, RZ, RZ, 0x3f800000 ;  /* 0x3f800000ff027424 */ /* 0x000fe200078e00ff */
[----:B------:R-:W-:Y:S01]  /*4120*/  UMOV UR5, UR38 ;  /* 0x0000002600057c82 */ /* 0x000fe20008000000 */
[----:B------:R-:W-:Y:S01]  /*4130*/  IMAD.MOV.U32 R119, RZ, RZ, RZ ;  /* 0x000000ffff777224 */ /* 0x000fe200078e00ff */
[----:B------:R-:W-:Y:S01]  /*4140*/  UMOV UR6, UR39 ;  /* 0x0000002700067c82 */ /* 0x000fe20008000000 */
[----:B------:R-:W-:-:S05]  /*4150*/  ULDC UR34, c[0x0][0x988] ;  /* 0x0002620000227ab9 */ /* 0x000fca0000000800 */
.L_x_5671:
[----:B------:R-:W-:-:S04]  /*4160*/  UISETP.NE.AND UP0, UPT, UR6, 0x1, UPT ;  /* 0x000000010600788c */ /* 0x000fc8000bf05270 */
[----:B------:R-:W-:-:S04]  /*4170*/  USEL UR38, URZ, 0x1, UP0 ;  /* 0x000000013f267887 */ /* 0x000fc80008000000 */
[----:B------:R-:W-:Y:S01]  /*4180*/  ULOP3.LUT UR38, UR5, UR38, URZ, 0x3c, !UPT ;  /* 0x0000002605267292 */ /* 0x000fe2000f8e3c3f */
[----:B------:R-:W-:Y:S11]  /*4190*/  @!P0 BRA `(.L_x_5661) ;  /* 0x0000000000048947 */ /* 0x000ff60003800000 */
[----:B------:R-:W-:Y:S01]  /*41a0*/  BPT.TRAP 0x1 ;  /* 0x000000040000795c */ /* 0x000fe20000300000 */
.L_x_5661:
        /* <DEDUP_REMOVED lines=9> */
.L_x_5662:
[----:B-1----:R-:W-:Y:S05]  /*4240*/  @P1 BRA `(.L_x_5663) ;  /* 0x0000000000081947 */ /* 0x002fea0003800000 */
[----:B------:R-:W1:Y:S02]  /*4250*/  SYNCS.PHASECHK.TRANS64.TRYWAIT P1, [UR7+0x30830], R3 ;  /* 0x03083003ff0075a7 */ /* 0x000e640008020147 */
[----:B-1----:R-:W-:Y:S05]  /*4260*/  @!P1 BRA `(.L_x_5664) ;  /* 0x000000f400a49947 */ /* 0x002fea0003800000 */
.L_x_5663:
        /* <DEDUP_REMOVED lines=175> */
.L_x_5665:
[----:B------:R-:W-:Y:S01]  /*4d60*/  ULEA UR10, UR6, UR40, 0x3 ;  /* 0x00000028060a7291 */ /* 0x000fe2000f8e183f */
[----:B------:R-:W-:-:S05]  /*4d70*/  IMAD.U32 R0, RZ, RZ, UR5 ;  /* 0x00000005ff007e24 */ /* 0x000fca000f8e00ff */
[----:B------:R-:W-:-:S04]  /*4d80*/  SHF.L.U32 R0, R0, 0x1f, RZ ;  /* 0x0000001f00007819 */ /* 0x000fc800000006ff */
[----:B------:R2:W3:Y:S01]  /*4d90*/  SYNCS.PHASECHK.TRANS64.TRYWAIT P1, [UR10+0x30850], R0 ;  /* 0x03085000ff0075a7 */ /* 0x0004e2000802014a */
[----:B------:R-:W-:Y:S05]  /*4da0*/  @!P0 BRA `(.L_x_5666) ;  /* 0x0000000000048947 */ /* 0x000fea0003800000 */
[----:B------:R-:W-:Y:S01]  /*4db0*/  BPT.TRAP 0x1 ;  /* 0x000000040000795c */ /* 0x000fe20000300000 */
.L_x_5666:
[----:B---3--:R-:W-:Y:S05]  /*4dc0*/  @P1 BRA `(.L_x_5667) ;  /* 0x0000000000081947 */ /* 0x008fea0003800000 */
[----:B------:R-:W3:Y:S02]  /*4dd0*/  SYNCS.PHASECHK.TRANS64.TRYWAIT P1, [UR10+0x30850], R0 ;  /* 0x03085000ff0075a7 */ /* 0x000ee4000802014a */
[----:B---3--:R-:W-:Y:S05]  /*4de0*/  @!P1 BRA `(.L_x_5668) ;  /* 0x000000e800dc9947 */ /* 0x008fea0003800000 */
.L_x_5667:
        /* <DEDUP_REMOVED lines=37> */
.L_x_5669:
[----:B------:R-:W-:Y:S01]  /*5040*/  R2UR UR5, R16 ;  /* 0x00000000100572ca */ /* 0x000fe200000e0000 */
[----:B--23--:R-:W-:Y:S01]  /*5050*/  VIADD R0, R18, UR43 ;  /* 0x0000002b12007c36 */ /* 0x00cfe20008000000 */
[----:B------:R-:W-:Y:S01]  /*5060*/  UMOV UR14, UR34 ;  /* 0x00000022000e7c82 */ /* 0x000fe20008000000 */
[----:B------:R-:W-:Y:S01]  /*5070*/  IMAD.U32 R13, RZ, RZ, UR42 ;  /* 0x0000002aff0d7e24 */ /* 0x000fe2000f8e00ff */
[----:B------:R-:W2:Y:S01]  /*5080*/  S2UR UR6, SR_CgaCtaId ;  /* 0x00000000000679c3 */ /* 0x000ea20000008800 */
[----:B------:R-:W-:-:S08]  /*5090*/  UIADD3 UR7, UR7, 0x30840, URZ ;  /* 0x0003084007077890 */ /* 0x000fd0000fffe03f */
[----:B------:R-:W-:-:S06]  /*50a0*/  UISETP.NE.AND UP0, UPT, UR5, URZ, UPT ;  /* 0x0000003f0500728c */ /* 0x000fcc000bf05270 */
[----:B------:R-:W-:Y:S02]  /*50b0*/  PLOP3.LUT P1, PT, PT, PT, UP0, 0x80, 0x0 ;  /* 0x000000000000781c */ /* 0x000fe40003f2f008 */
[----:B------:R-:W-:-:S03]  /*50c0*/  PLOP3.LUT P2, PT, PT, PT, UP0, 0x80, 0x0 ;  /* 0x000000000000781c */ /* 0x000fc60003f4f008 */
[----:B------:R-:W-:Y:S01]  /*50d0*/  @UP0 ULDC UR5, c[0x0][0x44c] ;  /* 0x0001130000050ab9 */ /* 0x000fe20000000800 */
[----:B--2---:R-:W-:-:S07]  /*50e0*/  UPRMT UR7, UR6, 0x654, UR7 ;  /* 0x0000065406077896 */ /* 0x004fce0008000007 */
[----:B------:R-:W-:Y:S01]  /*50f0*/  @P1 IMAD.HI.U32 R2, R0, UR5, RZ ;  /* 0x0000000500021c27 */ /* 0x000fe2000f8e00ff */
[----:B------:R-:W-:-:S04]  /*5100*/  @UP0 ULDC UR5, c[0x0][0x450] ;  /* 0x0001140000050ab9 */ /* 0x000fc80000000800 */
[----:B------:R-:W-:Y:S01]  /*5110*/  @P2 SHF.R.U32.HI R0, RZ, UR5, R2 ;  /* 0x00000005ff002c19 */ /* 0x000fe20008011602 */
[----:B------:R-:W-:Y:S01]  /*5120*/  UIMAD UR5, UR4, -0x60, URZ ;  /* 0xffffffa0040578a4 */ /* 0x000fe2000f8e023f */
[----:B------:R-:W-:Y:S03]  /*5130*/  SYNCS.ARRIVE.TRANS64.RED.A1T0 RZ, [UR7], RZ ;  /* 0x000000ffffff79a7 */ /* 0x000fe60008100407 */
[----:B01----:R-:W0:Y:S02]  /*5140*/  SHFL.IDX PT, R3, R0, RZ, 0x1c1f ;  /* 0x001c1fff00037589 */ /* 0x003e2400000e0000 */
[----:B------:R-:W-:-:S05]  /*5150*/  IMAD.U32 R2, RZ, RZ, UR5 ;  /* 0x00000005ff027e24 */ /* 0x000fca000f8e00ff */
[----:B------:R-:W-:-:S04]  /*5160*/  IADD3 R2, -R17, 0x1, R2 ;  /* 0x0000000111027810 */ /* 0x000fc80007ffe102 */
[----:B------:R-:W-:-:S05]  /*5170*/  IADD3 R2, -R13, UR60, R2 ;  /* 0x0000003c0d027c10 */ /* 0x000fca000fffe102 */
[----:B0-----:R-:W-:-:S05]  /*5180*/  IMAD.IADD R3, R2, 0x1, R3 ;  /* 0x0000000102037824 */ /* 0x001fca00078e0203 */
[C---:B------:R-:W-:Y:S02]  /*5190*/  ISETP.GT.AND P1, PT, R3.reuse, RZ, PT ;  /* 0x000000ff0300720c */ /* 0x040fe40003f24270 */
[C---:B------:R-:W-:Y:S02]  /*51a0*/  ISETP.GT.AND P2, PT, R3.reuse, 0x1, PT ;  /* 0x000000010300780c */ /* 0x040fe40003f44270 */
        /* <DEDUP_REMOVED lines=71> */
[----:B------:R-:W1:Y:S01]  /*5620*/  SHFL.BFLY PT, R4, R13, 0x2, 0x1f ;  /* 0x0c401f000d047f89 */ /* 0x000e6200000e0000 */
[----:B0-----:R-:W-:-:S05]  /*5630*/  IMAD.IADD R2, R2, 0x1, R3 ;  /* 0x0000000102027824 */ /* 0x001fca00078e0203 */
[C---:B------:R-:W-:Y:S02]  /*5640*/  ISETP.GT.AND P1, PT, R2.reuse, RZ, PT ;  /* 0x000000ff0200720c */ /* 0x040fe40003f24270 */
[----:B-1----:R-:W-:Y:S02]  /*5650*/  FMNMX.FTZ R14, R13, R4, !PT ;  /* 0x000000040d0e7209 */ /* 0x002fe40007810000 */
[----:B------:R-:W-:Y:S02]  /*5660*/  ISETP.GT.AND P2, PT, R2, 0x1, PT ;  /* 0x000000010200780c */ /* 0x000fe40003f44270 */
[----:B------:R-:W-:Y:S01]  /*5670*/  FSEL R122, R122, -INF , P1 ;  /* 0xff8000007a7a7808 */ /* 0x000fe20000800000 */
[----:B------:R-:W0:Y:S01]  /*5680*/  SHFL.BFLY PT, R15, R14, 0x1, 0x1f ;  /* 0x0c201f000e0f7f89 */ /* 0x000e2200000e0000 */
        /* <DEDUP_REMOVED lines=8> */
[----:B------:R-:W-:Y:S02]  /*5710*/  ISETP.GT.AND P3, PT, R2, 0x11, PT ;  /* 0x000000110200780c */ /* 0x000fe40003f64270 */
[----:B------:R-:W-:Y:S02]  /*5720*/  FSEL R130, R130, -INF , P2 ;  /* 0xff80000082827808 */ /* 0x000fe40001000000 */
[----:B------:R-:W-:Y:S02]  /*5730*/  ISETP.GT.AND P2, PT, R2, 0x18, PT ;  /* 0x000000180200780c */ /* 0x000fe40003f44270 */
[----:B------:R-:W-:Y:S02]  /*5740*/  FSEL R131, R131, -INF , P3 ;  /* 0xff80000083837808 */ /* 0x000fe40001800000 */
[----:B0-----:R-:W-:Y:S02]  /*5750*/  FMNMX.FTZ R4, R14, R15, !PT ;  /* 0x0000000f0e047209 */ /* 0x001fe40007810000 */
[----:B------:R-:W-:-:S02]  /*5760*/  FMNMX.FTZ R14, R126, R3, !PT ;  /* 0x000000037e0e7209 */ /* 0x000fc40007810000 */
[----:B------:R-:W-:Y:S01]  /*5770*/  ISETP.GT.AND P3, PT, R2, 0x19, PT ;  /* 0x000000190200780c */ /* 0x000fe20003f64270 */
[----:B------:R-:W-:Y:S01]  /*5780*/  FMUL.FTZ R13, R4, UR14 ;  /* 0x0000000e040d7c20 */ /* 0x000fe20008410000 */
        /* <DEDUP_REMOVED lines=34> */
[----:B------:R-:W-:-:S02]  /*59b0*/  FSETP.NEU.FTZ.AND P1, PT, R4, -INF , PT ;  /* 0xff8000000400780b */ /* 0x000fc40003f3d000 */
[----:B------:R-:W-:Y:S02]  /*59c0*/  ISETP.GT.AND P2, PT, R2, 0x48, PT ;  /* 0x000000480200780c */ /* 0x000fe40003f44270 */
        /* <DEDUP_REMOVED lines=19> */
[----:B------:R0:W-:Y:S01]  /*5b00*/  MUFU.EX2 R14, R125 ;  /* 0x0000007d000e7308 */ /* 0x0001e20000000800 */
        /* <DEDUP_REMOVED lines=14> */
[----:B------:R-:W-:Y:S01]  /*5bf0*/  FMNMX.FTZ R2, R166, R3, !PT ;  /* 0x00000003a6027209 */ /* 0x000fe20007810000 */
[--C-:B0-----:R-:W-:Y:S01]  /*5c00*/  FFMA.FTZ R125, R145, UR14, -R0.reuse ;  /* 0x0000000e917d7c23 */ /* 0x101fe20008010800 */
[--C-:B------:R-:W-:Y:S01]  /*5c10*/  FFMA.FTZ R178, R148, UR14, -R0.reuse ;  /* 0x0000000e94b27c23 */ /* 0x100fe20008010800 */
[--C-:B------:R-:W-:Y:S01]  /*5c20*/  FFMA.FTZ R124, R149, UR14, -R0.reuse ;  /* 0x0000000e957c7c23 */ /* 0x100fe20008010800 */
[----:B------:R-:W-:Y:S01]  /*5c30*/  FMNMX.FTZ R2, R167, R2, !PT ;  /* 0x00000002a7027209 */ /* 0x000fe20007810000 */
[--C-:B------:R-:W-:Y:S01]  /*5c40*/  FFMA.FTZ R172, R152, UR14, -R0.reuse ;  /* 0x0000000e98ac7c23 */ /* 0x100fe20008010800 */
[--C-:B------:R-:W-:Y:S01]  /*5c50*/  FFMA.FTZ R121, R153, UR14, -R0.reuse ;  /* 0x0000000e99797c23 */ /* 0x100fe20008010800 */
[--C-:B------:R-:W-:Y:S01]  /*5c60*/  FFMA.FTZ R174, R156, UR14, -R0.reuse ;  /* 0x0000000e9cae7c23 */ /* 0x100fe20008010800 */
[--C-:B------:R-:W-:Y:S01]  /*5c70*/  FFMA.FTZ R120, R157, UR14, -R0.reuse ;  /* 0x0000000e9d787c23 */ /* 0x100fe20008010800 */
[----:B------:R-:W0:Y:S01]  /*5c80*/  SHFL.BFLY PT, R3, R2, 0x2, 0x1f ;  /* 0x0c401f0002037f89 */ /* 0x000e2200000e0000 */
[--C-:B------:R-:W-:Y:S01]  /*5c90*/  FFMA.FTZ R168, R160, UR14, -R0.reuse ;  /* 0x0000000ea0a87c23 */ /* 0x100fe20008010800 */
[--C-:B------:R-:W-:Y:S01]  /*5ca0*/  FFMA.FTZ R161, R161, UR14, -R0.reuse ;  /* 0x0000000ea1a17c23 */ /* 0x100fe20008010800 */
[--C-:B------:R-:W-:Y:S01]  /*5cb0*/  FFMA.FTZ R170, R164, UR14, -R0.reuse ;  /* 0x0000000ea4aa7c23 */ /* 0x100fe20008010800 */
[----:B------:R-:W-:Y:S01]  /*5cc0*/  FFMA.FTZ R132, R165, UR14, -R0 ;  /* 0x0000000ea5847c23 */ /* 0x000fe20008010800 */
[----:B------:R-:W-:Y:S08]  /*5cd0*/  MUFU.EX2 R188, R188 ;  /* 0x000000bc00bc7308 */ /* 0x000ff00000000800 */
[----:B------:R-:W-:Y:S08]  /*5ce0*/  MUFU.EX2 R13, R13 ;  /* 0x0000000d000d7308 */ /* 0x000ff00000000800 */
[----:B------:R-:W-:Y:S01]  /*5cf0*/  MUFU.EX2 R190, R190 ;  /* 0x000000be00be7308 */ /* 0x000fe20000000800 */
[----:B0-----:R-:W-:-:S05]  /*5d00*/  FMNMX.FTZ R21, R2, R3, !PT ;  /* 0x0000000302157209 */ /* 0x001fca0007810000 */
[----:B------:R-:W0:Y:S02]  /*5d10*/  SHFL.BFLY PT, R2, R21, 0x1, 0x1f ;  /* 0x0c201f0015027f89 */ /* 0x000e2400000e0000 */
[----:B------:R-:W-:Y:S08]  /*5d20*/  MUFU.EX2 R184, R184 ;  /* 0x000000b800b87308 */ /* 0x000ff00000000800 */
[----:B------:R-:W-:Y:S08]  /*5d30*/  MUFU.EX2 R15, R15 ;  /* 0x0000000f000f7308 */ /* 0x000ff00000000800 */
[----:B------:R-:W-:Y:S01]  /*5d40*/  MUFU.EX2 R186, R186 ;  /* 0x000000ba00ba7308 */ /* 0x000fe20000000800 */
[----:B0-----:R-:W-:-:S07]  /*5d50*/  FMNMX.FTZ R3, R21, R2, !PT ;  /* 0x0000000215037209 */ /* 0x001fce0007810000 */
[----:B------:R-:W-:Y:S01]  /*5d60*/  MUFU.EX2 R180, R180 ;  /* 0x000000b400b47308 */ /* 0x000fe20000000800 */
[C---:B------:R-:W-:Y:S01]  /*5d70*/  FSETP.NEU.FTZ.AND P2, PT, R3.reuse, -INF , PT ;  /* 0xff8000000300780b */ /* 0x040fe20003f5d000 */
[----:B------:R-:W-:-:S03]  /*5d80*/  FMUL.FTZ R133, R3, UR14 ;  /* 0x0000000e03857c20 */ /* 0x000fc60008410000 */
[----:B------:R-:W-:-:S03]  /*5d90*/  FSEL R0, R3, RZ, P2 ;  /* 0x000000ff03007208 */ /* 0x000fc60001000000 */
[----:B------:R-:W-:Y:S01]  /*5da0*/  MUFU.EX2 R129, R129 ;  /* 0x0000008100817308 */ /* 0x000fe20000000800 */
[----:B------:R-:W-:Y:S01]  /*5db0*/  FSEL R133, R133, RZ, P2 ;  /* 0x000000ff85857208 */ /* 0x000fe20001000000 */
[----:B------:R-:W-:-:S04]  /*5dc0*/  FADD.FTZ R2, -R0, R11 ;  /* 0x0000000b00027221 */ /* 0x000fc80000010100 */
[--C-:B------:R-:W-:Y:S01]  /*5dd0*/  FFMA.FTZ R191, R126, UR14, -R133.reuse ;  /* 0x0000000e7ebf7c23 */ /* 0x100fe20008010885 */
[--C-:B------:R-:W-:Y:S01]  /*5de0*/  FFMA.FTZ R126, R131, UR14, -R133.reuse ;  /* 0x0000000e837e7c23 */ /* 0x100fe20008010885 */
[----:B------:R-:W-:Y:S01]  /*5df0*/  FSEL R131, R4, RZ, P1 ;  /* 0x000000ff04837208 */ /* 0x000fe20000800000 */
[--C-:B------:R-:W-:Y:S01]  /*5e00*/  FFMA.FTZ R189, R122, UR14, -R133.reuse ;  /* 0x0000000e7abd7c23 */ /* 0x100fe20008010885 */
[----:B------:R-:W-:Y:S01]  /*5e10*/  FMUL.FTZ R2, R2, UR14 ;  /* 0x0000000e02027c20 */ /* 0x000fe20008410000 */
[--C-:B------:R-:W-:Y:S01]  /*5e20*/  FFMA.FTZ R136, R123, UR14, -R133.reuse ;  /* 0x0000000e7b887c23 */ /* 0x100fe20008010885 */
[--C-:B------:R-:W-:Y:S01]  /*5e30*/  FFMA.FTZ R127, R127, UR14, -R133.reuse ;  /* 0x0000000e7f7f7c23 */ /* 0x100fe20008010885 */
[----:B------:R-:W-:Y:S01]  /*5e40*/  FADD.FTZ R131, -R131, R12 ;  /* 0x0000000c83837221 */ /* 0x000fe20000010100 */
        /* <DEDUP_REMOVED lines=8> */
[----:B------:R0:W1:Y:S01]  /*5ed0*/  MUFU.EX2 R0, R131 ;  /* 0x0000008300007308 */ /* 0x0000620000000800 */
        /* <DEDUP_REMOVED lines=8> */
[--C-:B0-----:R-:W-:Y:S01]  /*5f60*/  FFMA.FTZ R131, R151, UR14, -R133.reuse ;  /* 0x0000000e97837c23 */ /* 0x101fe20008010885 */
[--C-:B------:R-:W-:Y:S01]  /*5f70*/  FFMA.FTZ R169, R162, UR14, -R133.reuse ;  /* 0x0000000ea2a97c23 */ /* 0x100fe20008010885 */
[----:B------:R-:W-:-:S05]  /*5f80*/  FFMA.FTZ R171, R166, UR14, -R133 ;  /* 0x0000000ea6ab7c23 */ /* 0x000fca0008010885 */
[----:B------:R-:W0:Y:S01]  /*5f90*/  MUFU.EX2 R2, R2 ;  /* 0x0000000200027308 */ /* 0x000e220000000800 */
[----:B-1----:R-:W-:-:S04]  /*5fa0*/  FFMA.FTZ R10, R0, R10, R188 ;  /* 0x0000000a000a7223 */ /* 0x002fc800000100bc */
[----:B------:R-:W-:-:S03]  /*5fb0*/  FADD.FTZ R11, R13, R10 ;  /* 0x0000000a0d0b7221 */ /* 0x000fc60000010000 */
        /* <DEDUP_REMOVED lines=9> */
[----:B------:R-:W-:-:S03]  /*6050*/  FADD.FTZ R11, R186, R11 ;  /* 0x0000000bba0b7221 */ /* 0x000fc60000010000 */
[----:B------:R-:W-:Y:S01]  /*6060*/  FADD.FTZ R10, R191, R10 ;  /* 0x0000000abf0a7221 */ /* 0x000fe20000010000 */
[----:B------:R-:W-:Y:S02]  /*6070*/  FADD.FTZ R11, R20, R11 ;  /* 0x0000000b140b7221 */ /* 0x000fe40000010000 */
[----:B------:R-:W1:Y:S01]  /*6080*/  MUFU.EX2 R126, R126 ;  /* 0x0000007e007e7308 */ /* 0x000e620000000800 */
[----:B--2---:R-:W-:Y:S01]  /*6090*/  FADD.FTZ R10, R127, R10 ;  /* 0x0000000a7f0a7221 */ /* 0x004fe20000010000 */
[----:B------:R-:W-:-:S04]  /*60a0*/  FADD.FTZ R12, R180, R11 ;  /* 0x0000000bb40c7221 */ /* 0x000fc80000010000 */
[----:B------:R-:W-:Y:S01]  /*60b0*/  FADD.FTZ R11, R129, R12 ;  /* 0x0000000c810b7221 */ /* 0x000fe20000010000 */
[----:B------:R-:W-:Y:S01]  /*60c0*/  FFMA.FTZ R12, R159, UR14, -R133 ;  /* 0x0000000e9f0c7c23 */ /* 0x000fe20008010885 */
        /* <DEDUP_REMOVED lines=22> */
[--C-:B------:R-:W-:Y:S01]  /*6230*/  FFMA.FTZ R11, R163, UR14, -R133.reuse ;  /* 0x0000000ea30b7c23 */ /* 0x100fe20008010885 */
[----:B------:R-:W-:-:S05]  /*6240*/  FFMA.FTZ R133, R167, UR14, -R133 ;  /* 0x0000000ea7857c23 */ /* 0x000fca0008010885 */
        /* <DEDUP_REMOVED lines=46> */
.L_x_5670:
        /* <DEDUP_REMOVED lines=36> */
.L_x_5660:
[----:B------:R-:W-:-:S06]  /*6770*/  UISETP.GE.AND UP0, UPT, UR4, UR61, UPT ;  /* 0x0000003d0400728c */ /* 0x000fcc000bf06270 */
[----:B------:R-:W-:-:S13]  /*6780*/  PLOP3.LUT P1, PT, PT, PT, UP0, 0x80, 0x0 ;  /* 0x000000000000781c */ /* 0x000fda0003f2f008 */
[----:B------:R-:W-:Y:S05]  /*6790*/  @!P1 BRA `(.L_x_5672) ;  /* 0x0000001c00bc9947 */ /* 0x000fea0003800000 */
[----:B------:R-:W-:Y:S01]  /*67a0*/  IMAD.MOV.U32 R11, RZ, RZ, R3 ;  /* 0x000000ffff0b7224 */ /* 0x000fe200078e0003 */
[----:B------:R-:W-:Y:S01]  /*67b0*/  UMOV UR5, UR38 ;  /* 0x0000002600057c82 */ /* 0x000fe20008000000 */
[----:B------:R-:W-:Y:S01]  /*67c0*/  IMAD.MOV.U32 R12, RZ, RZ, R4 ;  /* 0x000000ffff0c7224 */ /* 0x000fe200078e0004 */
[----:B------:R-:W-:Y:S01]  /*67d0*/  UMOV UR6, UR39 ;  /* 0x0000002700067c82 */ /* 0x000fe20008000000 */
[----:B------:R-:W-:-:S05]  /*67e0*/  ULDC UR11, c[0x0][0x988] ;  /* 0x00026200000b7ab9 */ /* 0x000fca0000000800 */
.L_x_5683:
        /* <DEDUP_REMOVED lines=8> */
.L_x_5673:
[----:B------:R-:W-:Y:S01]  /*6870*/  ULEA UR7, UR39, UR40, 0x3 ;  /* 0x0000002827077291 */ /* 0x000fe2000f8e183f */
[----:B------:R-:W-:-:S05]  /*6880*/  IMAD.U32 R3, RZ, RZ, UR38 ;  /* 0x00000026ff037e24 */ /* 0x000fca000f8e00ff */
[----:B------:R-:W-:-:S04]  /*6890*/  SHF.L.U32 R3, R3, 0x1f, RZ ;  /* 0x0000001f03037819 */ /* 0x000fc800000006ff */
[----:B------:R0:W1:Y:S01]  /*68a0*/  SYNCS.PHASECHK.TRANS64.TRYWAIT P1, [UR7+0x30830], R3 ;  /* 0x03083003ff0075a7 */ /* 0x0000620008020147 */
[----:B------:R-:W-:Y:S05]  /*68b0*/  @!P0 BRA `(.L_x_5674) ;  /* 0x0000000000048947 */ /* 0x000fea0003800000 */
[----:B------:R-:W-:Y:S01]  /*68c0*/  BPT.TRAP 0x1 ;  /* 0x000000040000795c */ /* 0x000fe20000300000 */
.L_x_5674:
[----:B-1----:R-:W-:Y:S05]  /*68d0*/  @P1 BRA `(.L_x_5675) ;  /* 0x0000000000081947 */ /* 0x002fea0003800000 */
[----:B------:R-:W1:Y:S02]  /*68e0*/  SYNCS.PHASECHK.TRANS64.TRYWAIT P1, [UR7+0x30830], R3 ;  /* 0x03083003ff0075a7 */ /* 0x000e640008020147 */
[----:B-1----:R-:W-:Y:S05]  /*68f0*/  @!P1 BRA `(.L_x_5676) ;  /* 0x000000d000309947 */ /* 0x002fea0003800000 */
.L_x_5675:
        /* <DEDUP_REMOVED lines=175> */
.L_x_5677:
[----:B------:R-:W-:Y:S01]  /*73f0*/  ULEA UR15, UR6, UR40, 0x3 ;  /* 0x00000028060f7291 */ /* 0x000fe2000f8e183f */
[----:B------:R-:W-:-:S05]  /*7400*/  IMAD.U32 R0, RZ, RZ, UR5 ;  /* 0x00000005ff007e24 */ /* 0x000fca000f8e00ff */
[----:B------:R-:W-:-:S04]  /*7410*/  SHF.L.U32 R0, R0, 0x1f, RZ ;  /* 0x0000001f00007819 */ /* 0x000fc800000006ff */
[----:B------:R2:W3:Y:S01]  /*7420*/  SYNCS.PHASECHK.TRANS64.TRYWAIT P1, [UR15+0x30850], R0 ;  /* 0x03085000ff0075a7 */ /* 0x0004e2000802014f */
[----:B------:R-:W-:Y:S05]  /*7430*/  @!P0 BRA `(.L_x_5678) ;  /* 0x0000000000048947 */ /* 0x000fea0003800000 */
[----:B------:R-:W-:Y:S01]  /*7440*/  BPT.TRAP 0x1 ;  /* 0x000000040000795c */ /* 0x000fe20000300000 */
.L_x_5678:
[----:B---3--:R-:W-:Y:S05]  /*7450*/  @P1 BRA `(.L_x_5679) ;  /* 0x0000000000081947 */ /* 0x008fea0003800000 */
[----:B------:R-:W3:Y:S02]  /*7460*/  SYNCS.PHASECHK.TRANS64.TRYWAIT P1, [UR15+0x30850], R0 ;  /* 0x03085000ff0075a7 */ /* 0x000ee4000802014f */
[----:B---3--:R-:W-:Y:S05]  /*7470*/  @!P1 BRA `(.L_x_5680) ;  /* 0x000000c400689947 */ /* 0x008fea0003800000 */
.L_x_5679:
        /* <DEDUP_REMOVED lines=37> */
.L_x_5681:
[----:B---3--:R-:W-:Y:S01]  /*76d0*/  FMNMX.FTZ R2, R122, R11, !PT ;  /* 0x0000000b7a027209 */ /* 0x008fe20007810000 */
[----:B------:R-:W-:Y:S01]  /*76e0*/  UMOV UR14, UR11 ;  /* 0x0000000b000e7c82 */ /* 0x000fe20008000000 */
[----:B--2---:R-:W-:Y:S01]  /*76f0*/  FMNMX.FTZ R0, R120, R12, !PT ;  /* 0x0000000c78007209 */ /* 0x004fe20007810000 */
[----:B------:R-:W2:Y:S01]  /*7700*/  S2UR UR6, SR_CgaCtaId ;  /* 0x00000000000679c3 */ /* 0x000ea20000008800 */
[----:B------:R-:W-:Y:S01]  /*7710*/  FMNMX.FTZ R13, R123, R2, !PT ;  /* 0x000000027b0d7209 */ /* 0x000fe20007810000 */
[----:B------:R-:W-:Y:S01]  /*7720*/  ULEA UR5, UR10, UR40, 0x3 ;  /* 0x000000280a057291 */ /* 0x000fe2000f8e183f */
[----:B01----:R-:W-:Y:S02]  /*7730*/  FMNMX.FTZ R3, R121, R0, !PT ;  /* 0x0000000079037209 */ /* 0x003fe40007810000 */
[----:B------:R-:W-:Y:S01]  /*7740*/  FMNMX.FTZ R2, R126, R13, !PT ;  /* 0x0000000d7e027209 */ /* 0x000fe20007810000 */
[----:B------:R-:W-:Y:S01]  /*7750*/  UIADD3 UR5, UR5, 0x30840, URZ ;  /* 0x0003084005057890 */ /* 0x000fe2000fffe03f */
        /* <DEDUP_REMOVED lines=55> */
[C---:B------:R-:W-:Y:S01]  /*7ad0*/  FMUL.FTZ R11, R4.reuse, UR14 ;  /* 0x0000000e040b7c20 */ /* 0x040fe20008410000 */
[----:B------:R-:W-:-:S03]  /*7ae0*/  FADD.FTZ R12, -R4, R12 ;  /* 0x0000000c040c7221 */ /* 0x000fc60000010100 */
[--C-:B------:R-:W-:Y:S01]  /*7af0*/  FFMA.FTZ R190, R124, UR14, -R11.reuse ;  /* 0x0000000e7cbe7c23 */ /* 0x100fe2000801080b */
[--C-:B------:R-:W-:Y:S01]  /*7b00*/  FFMA.FTZ R124, R125, UR14, -R11.reuse ;  /* 0x0000000e7d7c7c23 */ /* 0x100fe2000801080b */
[----:B------:R-:W-:Y:S01]  /*7b10*/  FMUL.FTZ R125, R3, UR14 ;  /* 0x0000000e037d7c20 */ /* 0x000fe20008410000 */
[--C-:B------:R-:W-:Y:S01]  /*7b20*/  FFMA.FTZ R188, R120, UR14, -R11.reuse ;  /* 0x0000000e78bc7c23 */ /* 0x100fe2000801080b */
[----:B------:R-:W-:Y:S01]  /*7b30*/  FMUL.FTZ R12, R12, UR14 ;  /* 0x0000000e0c0c7c20 */ /* 0x000fe20008410000 */
[----:B------:R-:W-:Y:S01]  /*7b40*/  FFMA.FTZ R169, R121, UR14, -R11 ;  /* 0x0000000e79a97c23 */ /* 0x000fe2000801080b */
[----:B------:R-:W-:Y:S01]  /*7b50*/  FFMA.FTZ R189, R122, UR14, -R125 ;  /* 0x0000000e7abd7c23 */ /* 0x000fe2000801087d */
[----:B------:R-:W-:Y:S01]  /*7b60*/  FFMA.FTZ R21, R137, UR14, -R11 ;  /* 0x0000000e89157c23 */ /* 0x000fe2000801080b */
[--C-:B------:R-:W-:Y:S01]  /*7b70*/  FFMA.FTZ R137, R123, UR14, -R125.reuse ;  /* 0x0000000e7b897c23 */ /* 0x100fe2000801087d */
[----:B------:R-:W-:Y:S01]  /*7b80*/  MUFU.EX2 R0, R12 ;  /* 0x0000000c00007308 */ /* 0x000fe20000000800 */
[----:B------:R-:W-:Y:S01]  /*7b90*/  FFMA.FTZ R191, R126, UR14, -R125 ;  /* 0x0000000e7ebf7c23 */ /* 0x000fe2000801087d */
[----:B------:R-:W-:Y:S01]  /*7ba0*/  FFMA.FTZ R180, R136, UR14, -R11 ;  /* 0x0000000e88b47c23 */ /* 0x000fe2000801080b */
[----:B------:R-:W-:Y:S01]  /*7bb0*/  FFMA.FTZ R136, R127, UR14, -R125 ;  /* 0x0000000e7f887c23 */ /* 0x000fe2000801087d */
[----:B------:R-:W-:Y:S01]  /*7bc0*/  FFMA.FTZ R184, R128, UR14, -R11 ;  /* 0x0000000e80b87c23 */ /* 0x000fe2000801080b */
[----:B------:R-:W-:Y:S01]  /*7bd0*/  FFMA.FTZ R185, R130, UR14, -R125 ;  /* 0x0000000e82b97c23 */ /* 0x000fe2000801087d */
[--C-:B------:R-:W-:Y:S01]  /*7be0*/  FFMA.FTZ R121, R129, UR14, -R11.reuse ;  /* 0x0000000e81797c23 */ /* 0x100fe2000801080b */
[----:B------:R-:W-:Y:S01]  /*7bf0*/  FFMA.FTZ R120, R133, UR14, -R11 ;  /* 0x0000000e85787c23 */ /* 0x000fe2000801080b */
[----:B------:R-:W0:Y:S01]  /*7c00*/  MUFU.EX2 R188, R188 ;  /* 0x000000bc00bc7308 */ /* 0x000e220000000800 */
[----:B------:R-:W-:Y:S01]  /*7c10*/  FFMA.FTZ R133, R131, UR14, -R125 ;  /* 0x0000000e83857c23 */ /* 0x000fe2000801087d */
[----:B------:R-:W-:Y:S01]  /*7c20*/  FFMA.FTZ R186, R132, UR14, -R11 ;  /* 0x0000000e84ba7c23 */ /* 0x000fe2000801080b */
[--C-:B------:R-:W-:Y:S01]  /*7c30*/  FFMA.FTZ R187, R134, UR14, -R125.reuse ;  /* 0x0000000e86bb7c23 */ /* 0x100fe2000801087d */
[--C-:B------:R-:W-:Y:S01]  /*7c40*/  FFMA.FTZ R132, R135, UR14, -R125.reuse ;  /* 0x0000000e87847c23 */ /* 0x100fe2000801087d */
[--C-:B------:R-:W-:Y:S01]  /*7c50*/  FFMA.FTZ R181, R138, UR14, -R125.reuse ;  /* 0x0000000e8ab57c23 */ /* 0x100fe2000801087d */
[----:B------:R-:W-:Y:S01]  /*7c60*/  FFMA.FTZ R131, R139, UR14, -R125 ;  /* 0x0000000e8b837c23 */ /* 0x000fe2000801087d */
[----:B------:R-:W-:Y:S01]  /*7c70*/  FFMA.FTZ R182, R140, UR14, -R11 ;  /* 0x0000000e8cb67c23 */ /* 0x000fe2000801080b */
        /* <DEDUP_REMOVED lines=26> */
[--C-:B------:R-:W-:Y:S01]  /*7e20*/  FFMA.FTZ R12, R161, UR14, -R11.reuse ;  /* 0x0000000ea10c7c23 */ /* 0x100fe2000801080b */
[----:B------:R-:W-:Y:S01]  /*7e30*/  FFMA.FTZ R170, R164, UR14, -R11 ;  /* 0x0000000ea4aa7c23 */ /* 0x000fe2000801080b */
[----:B------:R-:W-:Y:S01]  /*7e40*/  FFMA.FTZ R171, R166, UR14, -R125 ;  /* 0x0000000ea6ab7c23 */ /* 0x000fe2000801087d */
        /* <DEDUP_REMOVED lines=35> */
[----:B------:R-:W-:-:S06]  /*8080*/  FFMA.FTZ R122, R162, UR14, -R125 ;  /* 0x0000000ea27a7c23 */ /* 0x000fcc000801087d */
        /* <DEDUP_REMOVED lines=60> */
.L_x_5682:
        /* <DEDUP_REMOVED lines=36> */
.L_x_5672:
        /* <DEDUP_REMOVED lines=99> */
.L_x_5684:
[----:B------:R-:W-:Y:S01]  /*8cc0*/  ULEA UR5, UR39, UR40, 0x3 ;  /* 0x0000002827057291 */ /* 0x000fe2000f8e183f */
[----:B------:R-:W-:-:S05]  /*8cd0*/  IMAD.U32 R0, RZ, RZ, UR38 ;  /* 0x00000026ff007e24 */ /* 0x000fca000f8e00ff */
[----:B------:R-:W-:-:S04]  /*8ce0*/  SHF.L.U32 R0, R0, 0x1f, RZ ;  /* 0x0000001f00007819 */ /* 0x000fc800000006ff */
[----:B------:R0:W1:Y:S01]  /*8cf0*/  SYNCS.PHASECHK.TRANS64.TRYWAIT P1, [UR5+0x30850], R0 ;  /* 0x03085000ff0075a7 */ /* 0x0000620008020145 */
[----:B------:R-:W-:Y:S05]  /*8d00*/  @!P0 BRA `(.L_x_5685) ;  /* 0x0000000000048947 */ /* 0x000fea0003800000 */
[----:B------:R-:W-:Y:S01]  /*8d10*/  BPT.TRAP 0x1 ;  /* 0x000000040000795c */ /* 0x000fe20000300000 */
.L_x_5685:
[----:B-1----:R-:W-:Y:S05]  /*8d20*/  @P1 BRA `(.L_x_5686) ;  /* 0x0000000000081947 */ /* 0x002fea0003800000 */
[----:B------:R-:W1:Y:S02]  /*8d30*/  SYNCS.PHASECHK.TRANS64.TRYWAIT P1, [UR5+0x30850], R0 ;  /* 0x03085000ff0075a7 */ /* 0x000e640008020145 */
[----:B-1----:R-:W-:Y:S05]  /*8d40*/  @!P1 BRA `(.L_x_5687) ;  /* 0x000000ac004c9947 */ /* 0x002fea0003800000 */
.L_x_5686:
        /* <DEDUP_REMOVED lines=61> */
[----:B0-23--:R-:W-:Y:S05]  /*9120*/  @!P0 BRA `(.L_x_5688) ;  /* 0x0000000000048947 */ /* 0x00dfea0003800000 */
[----:B------:R-:W-:Y:S01]  /*9130*/  BPT.TRAP 0x1 ;  /* 0x000000040000795c */ /* 0x000fe20000300000 */
.L_x_5688:
        /* <DEDUP_REMOVED lines=109> */
.L_x_5652:
        /* <DEDUP_REMOVED lines=17> */
[----:B------:R-:W-:Y:S01]  /*9920*/  ULDC.64 UR12, c[0x0][0xc00] ;  /* 0x00030000000c7ab9 */ /* 0x000fe20000000a00 */
[----:B------:R-:W-:Y:S02]  /*9930*/  R2UR UR16, R215 ;  /* 0x00000000d71072ca */ /* 0x000fe400000e0000 */
[----:B------:R-:W-:Y:S02]  /*9940*/  R2UR UR17, R196 ;  /* 0x00000000c41172ca */ /* 0x000fe400000e0000 */
[----:B------:R-:W-:-:S07]  /*9950*/  R2UR UR23, R198 ;  /* 0x00000000c61772ca */ /* 0x000fce00000e0000 */
[----:B------:R-:W-:Y:S01]  /*9960*/  UIMAD.WIDE UR12, UR9, 0x4, UR12 ;  /* 0x00000004090c78a5 */ /* 0x000fe2000f8e020c */
[----:B------:R-:W-:Y:S01]  /*9970*/  UMOV UR10, UR8 ;  /* 0x00000008000a7c82 */ /* 0x000fe20008000000 */
[----:B0-----:R-:W-:Y:S01]  /*9980*/  UMOV UR11, UR4 ;  /* 0x00000004000b7c82 */ /* 0x001fe20008000000 */
[----:B------:R-:W-:Y:S01]  /*9990*/  BAR.SYNC.DEFER_BLOCKING 0x1, 0x100 ;  /* 0x0044000000007b1d */ /* 0x000fe20000010000 */
[----:B--2---:R-:W-:-:S03]  /*99a0*/  IMAD.WIDE R4, R3, R4, UR10 ;  /* 0x0000000a03047e25 */ /* 0x004fc6000f8e0204 */
[C---:B------:R-:W-:Y:S02]  /*99b0*/  IADD3 R8, P1, R4.reuse, 0x40, RZ ;  /* 0x0000004004087810 */ /* 0x040fe40007f3e0ff */
[C---:B------:R-:W-:Y:S02]  /*99c0*/  LOP3.LUT R3, R4.reuse, 0x380, RZ, 0xc0, !PT ;  /* 0x0000038004037812 */ /* 0x040fe400078ec0ff */
[C---:B------:R-:W-:Y:S01]  /*99d0*/  IADD3 R6, P2, R4.reuse, 0x20, RZ ;  /* 0x0000002004067810 */ /* 0x040fe20007f5e0ff */
[--C-:B------:R-:W-:Y:S01]  /*99e0*/  IMAD.X R15, RZ, RZ, R5.reuse, P1 ;  /* 0x000000ffff0f7224 */ /* 0x100fe200008e0605 */
[C---:B------:R-:W-:Y:S02]  /*99f0*/  IADD3 R133, P6, R4.reuse, 0x60, RZ ;  /* 0x0000006004857810 */ /* 0x040fe40007fde0ff */
[----:B------:R-:W-:Y:S01]  /*9a00*/  IADD3 R135, P5, R4, 0x4000, RZ ;  /* 0x0000400004877810 */ /* 0x000fe20007fbe0ff */
[--C-:B------:R-:W-:Y:S01]  /*9a10*/  IMAD.X R13, RZ, RZ, R5.reuse, P2 ;  /* 0x000000ffff0d7224 */ /* 0x100fe200010e0605 */
[----:B------:R-:W-:Y:S01]  /*9a20*/  LOP3.LUT R7, R8, 0x380, RZ, 0xc0, !PT ;  /* 0x0000038008077812 */ /* 0x000fe200078ec0ff */
[--C-:B------:R-:W-:Y:S01]  /*9a30*/  IMAD.X R89, RZ, RZ, R5.reuse, P6 ;  /* 0x000000ffff597224 */ /* 0x100fe200030e0605 */
[----:B------:R-:W-:Y:S01]  /*9a40*/  SHF.R.U64 R3, R3, 0x3, RZ ;  /* 0x0000000303037819 */ /* 0x000fe200000012ff */
[----:B------:R-:W-:Y:S01]  /*9a50*/  IMAD.X R91, RZ, RZ, R5, P5 ;  /* 0x000000ffff5b7224 */ /* 0x000fe200028e0605 */
[----:B------:R-:W-:-:S02]  /*9a60*/  IADD3 R22, P0, R4, 0x4020, RZ ;  /* 0x0000402004167810 */ /* 0x000fc40007f1e0ff */
[C---:B------:R-:W-:Y:S02]  /*9a70*/  IADD3 R137, P4, R4.reuse, 0x4040, RZ ;  /* 0x0000404004897810 */ /* 0x040fe40007f9e0ff */
        /* <DEDUP_REMOVED lines=10> */
[----:B------:R-:W-:Y:S01]  /*9b20*/  SHF.R.U64 R7, R7, 0x3, RZ ;  /* 0x0000000307077819 */ /* 0x000fe200000012ff */
[--C-:B------:R-:W-:Y:S01]  /*9b30*/  IMAD.X R9, RZ, RZ, R5.reuse, P6 ;  /* 0x000000ffff097224 */ /* 0x100fe200030e0605 */
[----:B------:R-:W-:Y:S01]  /*9b40*/  LOP3.LUT R4, R3, R4, RZ, 0x3c, !PT ;  /* 0x0000000403047212 */ /* 0x000fe200078e3cff */
[----:B------:R-:W-:Y:S01]  /*9b50*/  IMAD.X R11, RZ, RZ, R5, P5 ;  /* 0x000000ffff0b7224 */ /* 0x000fe200028e0605 */
[----:B------:R-:W-:-:S02]  /*9b60*/  LOP3.LUT R3, R6, 0x380, RZ, 0xc0, !PT ;  /* 0x0000038006037812 */ /* 0x000fc400078ec0ff */
[----:B------:R-:W-:Y:S02]  /*9b70*/  LOP3.LUT R14, R7, R8, RZ, 0x3c, !PT ;  /* 0x00000008070e7212 */ /* 0x000fe400078e3cff */
[----:B------:R-:W-:Y:S02]  /*9b80*/  LOP3.LUT R8, R139, 0x380, RZ, 0xc0, !PT ;  /* 0x000003808b087812 */ /* 0x000fe400078ec0ff */
[----:B------:R-:W-:Y:S02]  /*9b90*/  LOP3.LUT R10, R133, 0x380, RZ, 0xc0, !PT ;  /* 0x00000380850a7812 */ /* 0x000fe400078ec0ff */
[----:B------:R-:W-:Y:S02]  /*9ba0*/  SHF.R.U64 R3, R3, 0x3, RZ ;  /* 0x0000000303037819 */ /* 0x000fe400000012ff */
[----:B------:R-:W-:Y:S02]  /*9bb0*/  LOP3.LUT R16, R135, 0x380, RZ, 0xc0, !PT ;  /* 0x0000038087107812 */ /* 0x000fe400078ec0ff */
[----:B------:R-:W-:-:S02]  /*9bc0*/  SHF.R.U64 R8, R8, 0x3, RZ ;  /* 0x0000000308087819 */ /* 0x000fc400000012ff */
[----:B------:R-:W-:Y:S02]  /*9bd0*/  SHF.R.U64 R10, R10, 0x3, RZ ;  /* 0x000000030a0a7819 */ /* 0x000fe400000012ff */
[----:B------:R-:W-:Y:S02]  /*9be0*/  LOP3.LUT R12, R3, R6, RZ, 0x3c, !PT ;  /* 0x00000006030c7212 */ /* 0x000fe400078e3cff */
[----:B------:R-:W-:Y:S02]  /*9bf0*/  SHF.R.U64 R16, R16, 0x3, RZ ;  /* 0x0000000310107819 */ /* 0x000fe400000012ff */
[----:B------:R-:W-:Y:S02]  /*9c00*/  LOP3.LUT R3, R22, 0x380, RZ, 0xc0, !PT ;  /* 0x0000038016037812 */ /* 0x000fe400078ec0ff */
[----:B------:R-:W-:Y:S02]  /*9c10*/  LOP3.LUT R6, R137, 0x380, RZ, 0xc0, !PT ;  /* 0x0000038089067812 */ /* 0x000fe400078ec0ff */
[----:B------:R-:W-:-:S02]  /*9c20*/  LOP3.LUT R7, R96, 0x380, RZ, 0xc0, !PT ;  /* 0x0000038060077812 */ /* 0x000fc400078ec0ff */
[----:B------:R-:W-:Y:S02]  /*9c30*/  LOP3.LUT R98, R8, R139, RZ, 0x3c, !PT ;  /* 0x0000008b08627212 */ /* 0x000fe400078e3cff */
[----:B------:R-:W-:Y:S02]  /*9c40*/  LOP3.LUT R88, R10, R133, RZ, 0x3c, !PT ;  /* 0x000000850a587212 */ /* 0x000fe400078e3cff */
[----:B------:R-:W-:Y:S02]  /*9c50*/  LOP3.LUT R8, R141, 0x380, RZ, 0xc0, !PT ;  /* 0x000003808d087812 */ /* 0x000fe400078ec0ff */
[----:B------:R-:W-:Y:S02]  /*9c60*/  LOP3.LUT R90, R16, R135, RZ, 0x3c, !PT ;  /* 0x00000087105a7212 */ /* 0x000fe400078e3cff */
[----:B------:R-:W-:Y:S02]  /*9c70*/  SHF.R.U64 R3, R3, 0x3, RZ ;  /* 0x0000000303037819 */ /* 0x000fe400000012ff */
[----:B------:R-:W-:-:S02]  /*9c80*/  SHF.R.U64 R6, R6, 0x3, RZ ;  /* 0x0000000306067819 */ /* 0x000fc400000012ff */
[----:B------:R-:W-:Y:S02]  /*9c90*/  LOP3.LUT R10, R143, 0x380, RZ, 0xc0, !PT ;  /* 0x000003808f0a7812 */ /* 0x000fe400078ec0ff */
[----:B------:R-:W-:Y:S02]  /*9ca0*/  LOP3.LUT R16, R145, 0x380, RZ, 0xc0, !PT ;  /* 0x0000038091107812 */ /* 0x000fe400078ec0ff */
[----:B------:R-:W-:Y:S02]  /*9cb0*/  SHF.R.U64 R7, R7, 0x3, RZ ;  /* 0x0000000307077819 */ /* 0x000fe400000012ff */
[----:B------:R-:W-:Y:S02]  /*9cc0*/  SHF.R.U64 R8, R8, 0x3, RZ ;  /* 0x0000000308087819 */ /* 0x000fe400000012ff */
[----:B------:R-:W-:Y:S02]  /*9cd0*/  LOP3.LUT R92, R3, R22, RZ, 0x3c, !PT ;  /* 0x00000016035c7212 */ /* 0x000fe400078e3cff */
[----:B------:R-:W-:-:S02]  /*9ce0*/  LOP3.LUT R94, R6, R137, RZ, 0x3c, !PT ;  /* 0x00000089065e7212 */ /* 0x000fc400078e3cff */
[----:B------:R-:W-:Y:S02]  /*9cf0*/  SHF.R.U64 R10, R10, 0x3, RZ ;  /* 0x000000030a0a7819 */ /* 0x000fe400000012ff */
[----:B------:R-:W-:Y:S02]  /*9d00*/  SHF.R.U64 R16, R16, 0x3, RZ ;  /* 0x0000000310107819 */ /* 0x000fe400000012ff */
[----:B------:R-:W-:Y:S02]  /*9d10*/  LOP3.LUT R96, R7, R96, RZ, 0x3c, !PT ;  /* 0x0000006007607212 */ /* 0x000fe400078e3cff */
        /* <DEDUP_REMOVED lines=8> */
[----:B------:R-:W-:Y:S02]  /*9da0*/  MOV R135, R90 ;  /* 0x0000005a00877202 */ /* 0x000fe40000000f00 */
[----:B------:R-:W-:-:S02]  /*9db0*/  LOP3.LUT R8, R10, R143, RZ, 0x3c, !PT ;  /* 0x0000008f0a087212 */ /* 0x000fc400078e3cff */
[----:B------:R-:W-:Y:S02]  /*9dc0*/  MOV R13, R12 ;  /* 0x0000000c000d7202 */ /* 0x000fe40000000f00 */
[----:B------:R-:W-:Y:S02]  /*9dd0*/  MOV R134, R92 ;  /* 0x0000005c00867202 */ /* 0x000fe40000000f00 */
[----:B------:R-:W-:Y:S02]  /*9de0*/  MOV R133, R94 ;  /* 0x0000005e00857202 */ /* 0x000fe40000000f00 */
[----:B------:R-:W-:Y:S02]  /*9df0*/  F2FP.F16.F32.PACK_AB R88, R33, R32 ;  /* 0x000000202158723e */ /* 0x000fe400000000ff */
[----:B------:R-:W-:Y:S02]  /*9e00*/  F2FP.F16.F32.PACK_AB R89, R35, R34 ;  /* 0x000000222359723e */ /* 0x000fe400000000ff */
[----:B------:R-:W-:-:S02]  /*9e10*/  F2FP.F16.F32.PACK_AB R90, R37, R36 ;  /* 0x00000024255a723e */ /* 0x000fc400000000ff */
[----:B------:R-:W-:Y:S02]  /*9e20*/  F2FP.F16.F32.PACK_AB R91, R39, R38 ;  /* 0x00000026275b723e */ /* 0x000fe400000000ff */
[----:B------:R-:W-:Y:S02]  /*9e30*/  LOP3.LUT R10, R16, R145, RZ, 0x3c, !PT ;  /* 0x00000091100a7212 */ /* 0x000fe400078e3cff */
[----:B------:R-:W-:Y:S01]  /*9e40*/  MOV R14, R14 ;  /* 0x0000000e000e7202 */ /* 0x000fe20000000f00 */
[----:B------:R1:W-:Y:S01]  /*9e50*/  STSM.16.M88.4 [R13], R88 ;  /* 0x000000580d007844 */ /* 0x0003e20000000200 */
[----:B------:R-:W-:Y:S02]  /*9e60*/  F2FP.F16.F32.PACK_AB R92, R41, R40 ;  /* 0x00000028295c723e */ /* 0x000fe400000000ff */
[----:B------:R-:W-:Y:S02]  /*9e70*/  F2FP.F16.F32.PACK_AB R93, R43, R42 ;  /* 0x0000002a2b5d723e */ /* 0x000fe400000000ff */
[----:B------:R-:W-:-:S02]  /*9e80*/  F2FP.F16.F32.PACK_AB R94, R45, R44 ;  /* 0x0000002c2d5e723e */ /* 0x000fc400000000ff */
[----:B------:R-:W-:Y:S02]  /*9e90*/  F2FP.F16.F32.PACK_AB R95, R47, R46 ;  /* 0x0000002e2f5f723e */ /* 0x000fe400000000ff */
[----:B------:R-:W-:Y:S02]  /*9ea0*/  MOV R16, R8 ;  /* 0x0000000800107202 */ /* 0x000fe40000000f00 */
[----:B0-----:R-:W-:Y:S01]  /*9eb0*/  MOV R3, R10 ;  /* 0x0000000a00037202 */ /* 0x001fe20000000f00 */
[----:B------:R0:W-:Y:S01]  /*9ec0*/  STSM.16.M88.4 [R14], R92 ;  /* 0x0000005c0e007844 */ /* 0x0001e20000000200 */
[----:B------:R-:W-:Y:S02]  /*9ed0*/  F2FP.F16.F32.PACK_AB R4, R49, R48 ;  /* 0x000000303104723e */ /* 0x000fe400000000ff */
[----:B------:R-:W-:Y:S02]  /*9ee0*/  F2FP.F16.F32.PACK_AB R5, R51, R50 ;  /* 0x000000323305723e */ /* 0x000fe400000000ff */
[----:B------:R-:W-:-:S02]  /*9ef0*/  F2FP.F16.F32.PACK_AB R6, R53, R52 ;  /* 0x000000343506723e */ /* 0x000fc400000000ff */
[----:B------:R-:W-:Y:S02]  /*9f00*/  F2FP.F16.F32.PACK_AB R7, R55, R54 ;  /* 0x000000363707723e */ /* 0x000fe400000000ff */
[----:B------:R-:W-:Y:S02]  /*9f10*/  F2FP.F16.F32.PACK_AB R8, R57, R56 ;  /* 0x000000383908723e */ /* 0x000fe400000000ff */
[----:B------:R-:W-:Y:S01]  /*9f20*/  F2FP.F16.F32.PACK_AB R9, R59, R58 ;  /* 0x0000003a3b09723e */ /* 0x000fe200000000ff */
[----:B------:R-:W-:Y:S01]  /*9f30*/  STSM.16.M88.4 [R136], R4 ;  /* 0x0000000488007844 */ /* 0x000fe20000000200 */
[----:B------:R-:W-:Y:S02]  /*9f40*/  F2FP.F16.F32.PACK_AB R10, R61, R60 ;  /* 0x0000003c3d0a723e */ /* 0x000fe400000000ff */
[----:B------:R-:W-:Y:S02]  /*9f50*/  F2FP.F16.F32.PACK_AB R11, R63, R62 ;  /* 0x0000003e3f0b723e */ /* 0x000fe400000000ff */
[----:B------:R-:W-:-:S02]  /*9f60*/  F2FP.F16.F32.PACK_AB R12, R65, R64 ;  /* 0x00000040410c723e */ /* 0x000fc400000000ff */
[----:B-1----:R-:W-:Y:S01]  /*9f70*/  F2FP.F16.F32.PACK_AB R13, R67, R66 ;  /* 0x00000042430d723e */ /* 0x002fe200000000ff */
[----:B------:R-:W-:Y:S01]  /*9f80*/  STSM.16.M88.4 [R135], R8 ;  /* 0x0000000887007844 */ /* 0x000fe20000000200 */
[----:B0-----:R-:W-:Y:S02]  /*9f90*/  F2FP.F16.F32.PACK_AB R14, R69, R68 ;  /* 0x00000044450e723e */ /* 0x001fe400000000ff */
[----:B------:R-:W-:Y:S02]  /*9fa0*/  F2FP.F16.F32.PACK_AB R15, R71, R70 ;  /* 0x00000046470f723e */ /* 0x000fe400000000ff */
[----:B------:R-:W-:Y:S02]  /*9fb0*/  F2FP.F16.F32.PACK_AB R88, R73, R72 ;  /* 0x000000484958723e */ /* 0x000fe400000000ff */
[----:B------:R-:W-:Y:S01]  /*9fc0*/  F2FP.F16.F32.PACK_AB R89, R75, R74 ;  /* 0x0000004a4b59723e */ /* 0x000fe200000000ff */
[----:B------:R-:W-:Y:S01]  /*9fd0*/  STSM.16.M88.4 [R134], R12 ;  /* 0x0000000c86007844 */ /* 0x000fe20000000200 */
[----:B------:R-:W-:-:S02]  /*9fe0*/  F2FP.F16.F32.PACK_AB R90, R77, R76 ;  /* 0x0000004c4d5a723e */ /* 0x000fc400000000ff */
[----:B------:R-:W-:Y:S02]  /*9ff0*/  F2FP.F16.F32.PACK_AB R91, R79, R78 ;  /* 0x0000004e4f5b723e */ /* 0x000fe400000000ff */
[----:B------:R-:W-:Y:S02]  /*a000*/  MOV R22, R96 ;  /* 0x0000006000167202 */ /* 0x000fe40000000f00 */
[----:B------:R-:W-:Y:S01]  /*a010*/  MOV R132, R98 ;  /* 0x0000006200847202 */ /* 0x000fe20000000f00 */
        /* <DEDUP_REMOVED lines=9> */
[----:B------:R-:W-:Y:S01]  /*a0b0*/  F2FP.F16.F32.PACK_AB R99, R127, R126 ;  /* 0x0000007e7f63723e */ /* 0x000fe200000000ff */
[----:B0-----:R-:W-:Y:S01]  /*a0c0*/  IMAD.U32 R88, RZ, RZ, UR12 ;  /* 0x0000000cff587e24 */ /* 0x001fe2000f8e00ff */
[----:B------:R-:W-:Y:S01]  /*a0d0*/  MOV R130, R130 ;  /* 0x0000008200827202 */ /* 0x000fe20000000f00 */
[----:B------:R-:W-:Y:S01]  /*a0e0*/  IMAD.U32 R89, RZ, RZ, UR13 ;  /* 0x0000000dff597e24 */ /* 0x000fe2000f8e00ff */
[----:B------:R-:W-:Y:S01]  /*a0f0*/  F2FP.F16.F32.PACK_AB R4, R123, R122 ;  /* 0x0000007a7b04723e */ /* 0x000fe200000000ff */
[----:B------:R-:W-:Y:S01]  /*a100*/  STSM.16.M88.4 [R132], R96 ;  /* 0x0000006084007844 */ /* 0x000fe20000000200 */
[----:B------:R-:W-:Y:S01]  /*a110*/  F2FP.F16.F32.PACK_AB R5, R129, R128 ;  /* 0x000000808105723e */ /* 0x000fe200000000ff */
[----:B------:R-:W-:Y:S01]  /*a120*/  ULDC.64 UR12, c[0x0][0xc08] ;  /* 0x00030200000c7ab9 */ /* 0x000fe20000000a00 */
        /* <DEDUP_REMOVED lines=9> */
[----:B------:R-:W-:Y:S01]  /*a1c0*/  STSM.16.M88.4 [R16], R8 ;  /* 0x0000000810007844 */ /* 0x000fe20000000200 */
[----:B------:R-:W-:Y:S02]  /*a1d0*/  F2FP.F16.F32.PACK_AB R14, R117, R116 ;  /* 0x00000074750e723e */ /* 0x000fe400000000ff */
[----:B------:R-:W-:Y:S02]  /*a1e0*/  F2FP.F16.F32.PACK_AB R15, R119, R118 ;  /* 0x00000076770f723e */ /* 0x000fe400000000ff */
[----:B------:R-:W-:-:S03]  /*a1f0*/  ISETP.NE.U32.AND P0, PT, RZ, UR14, PT ;  /* 0x0000000eff007c0c */ /* 0x000fc6000bf05070 */
[----:B------:R0:W-:Y:S01]  /*a200*/  STSM.16.M88.4 [R3], R12 ;  /* 0x0000000c03007844 */ /* 0x0001e20000000200 */
[----:B------:R-:W-:Y:S01]  /*a210*/  BAR.SYNC.DEFER_BLOCKING 0x1, 0x100 ;  /* 0x0044000000007b1d */ /* 0x000fe20000010000 */
[----:B------:R-:W-:-:S07]  /*a220*/  ISETP.NE.AND.EX P0, PT, RZ, UR15, PT, P0 ;  /* 0x0000000fff007c0c */ /* 0x000fce000bf05300 */
[----:B0-----:R-:W0:Y:S06]  /*a230*/  LDC R3, c[0x0][0xbe8] ;  /* 0x0002fa00ff037b82 */ /* 0x001e2c0000000800 */
[----:B------:R-:W2:Y:S01]  /*a240*/  @P0 LDG.E R22, desc[UR36][R88.64] ;  /* 0x0000002458160981 */ /* 0x000ea2000c1e1900 */
[----:B------:R-:W-:Y:S01]  /*a250*/  UISETP.NE.U32.AND UP0, UPT, UR12, URZ, UPT ;  /* 0x0000003f0c00728c */ /* 0x000fe2000bf05070 */
[----:B------:R-:W-:-:S03]  /*a260*/  ULDC UR4, c[0x0][0xa88] ;  /* 0x0002a20000047ab9 */ /* 0x000fc60000000800 */
[----:B------:R-:W-:Y:S01]  /*a270*/  UISETP.NE.AND.EX UP0, UPT, UR13, URZ, UPT, UP0 ;  /* 0x0000003f0d00728c */ /* 0x000fe2000bf05300 */
[----:B------:R-:W-:Y:S01]  /*a280*/  IMAD.U32 R16, RZ, RZ, UR4 ;  /* 0x00000004ff107e24 */ /* 0x000fe2000f8e00ff */
[----:B------:R-:W-:-:S04]  /*a290*/  ULDC UR4, c[0x0][0xad4] ;  /* 0x0002b50000047ab9 */ /* 0x000fc80000000800 */
[----:B------:R-:W-:Y:S02]  /*a2a0*/  PLOP3.LUT P4, PT, PT, PT, UP0, 0x80, 0x0 ;  /* 0x000000000000781c */ /* 0x000fe40003f8f008 */
[----:B0-----:R-:W-:-:S03]  /*a2b0*/  ISETP.NE.AND P1, PT, R3, 0x1, PT ;  /* 0x000000010300780c */ /* 0x001fc60003f25270 */
[----:B------:R-:W-:-:S04]  /*a2c0*/  @UP0 ULEA UR12, UP1, UR9, UR12, 0x2 ;  /* 0x0000000c090c0291 */ /* 0x000fc8000f82103f */
[----:B------:R-:W-:Y:S02]  /*a2d0*/  @UP0 ULEA.HI.X UR13, UR9, UR13, UR16, 0x2, UP1 ;  /* 0x0000000d090d0291 */ /* 0x000fe400088f1410 */
[----:B------:R-:W-:Y:S01]  /*a2e0*/  UISETP.NE.AND UP0, UPT, UR18, URZ, UPT ;  /* 0x0000003f1200728c */ /* 0x000fe2000bf05270 */
[----:B------:R-:W-:-:S03]  /*a2f0*/  IMAD.U32 R4, RZ, RZ, UR12 ;  /* 0x0000000cff047e24 */ /* 0x000fc6000f8e00ff */
[----:B------:R-:W0:Y:S01]  /*a300*/  @P1 LDC R6, c[0x0][0xbec] ;  /* 0x0002fb00ff061b82 */ /* 0x000e220000000800 */
[----:B------:R-:W-:Y:S01]  /*a310*/  USEL UR4, UR18, UR4, UP0 ;  /* 0x0000000412047287 */ /* 0x000fe20008000000 */
[----:B------:R-:W-:Y:S01]  /*a320*/  IMAD.U32 R5, RZ, RZ, UR13 ;  /* 0x0000000dff057e24 */ /* 0x000fe2000f8e00ff */
[----:B------:R-:W-:Y:S02]  /*a330*/  UMOV UR22, 0x9b8 ;  /* 0x000009b800167882 */ /* 0x000fe40000000000 */
[----:B------:R-:W-:-:S03]  /*a340*/  UISETP.GT.AND UP1, UPT, UR4, 0x1, UPT ;  /* 0x000000010400788c */ /* 0x000fc6000bf24270 */
[----:B------:R-:W1:Y:S01]  /*a350*/  @P1 LDC R9, c[0x0][0xbf0] ;  /* 0x0002fc00ff091b82 */ /* 0x000e620000000800 */
[----:B------:R-:W-:Y:S01]  /*a360*/  USEL UR22, UR22, 0x978, UP1 ;  /* 0x0000097816167887 */ /* 0x000fe20008800000 */
[----:B------:R-:W-:Y:S01]  /*a370*/  VIADD R13, R18, UR43 ;  /* 0x0000002b120d7c36 */ /* 0x000fe20008000000 */
[----:B------:R-:W-:Y:S01]  /*a380*/  UISETP.NE.U32.AND UP0, UPT, UR14, URZ, UPT ;  /* 0x0000003f0e00728c */ /* 0x000fe2000bf05070 */
[----:B------:R0:W5:Y:S01]  /*a390*/  @P4 LDG.E R16, desc[UR36][R4.64] ;  /* 0x0000002404104981 */ /* 0x000162000c1e1900 */
[----:B------:R-:W-:Y:S01]  /*a3a0*/  UMOV UR4, URZ ;  /* 0x0000003f00047c82 */ /* 0x000fe20008000000 */
[----:B------:R-:W-:Y:S01]  /*a3b0*/  USEL UR20, UR17, URZ, UP1 ;  /* 0x0000003f11147287 */ /* 0x000fe20008800000 */
[----:B------:R-:W-:Y:S01]  /*a3c0*/  IMAD.MOV.U32 R7, RZ, RZ, R13 ;  /* 0x000000ffff077224 */ /* 0x000fe200078e000d */
[----:B------:R-:W-:-:S04]  /*a3d0*/  UISETP.NE.AND.EX UP0, UPT, UR15, URZ, UPT, UP0 ;  /* 0x0000003f0f00728c */ /* 0x000fc8000bf05300 */
[----:B------:R-:W-:Y:S02]  /*a3e0*/  USEL UR9, UR9, URZ, !UP0 ;  /* 0x0000003f09097287 */ /* 0x000fe4000c000000 */
[----:B------:R-:W-:Y:S01]  /*a3f0*/  USEL UR21, UR16, URZ, !UP0 ;  /* 0x0000003f10157287 */ /* 0x000fe2000c000000 */
[----:B------:R-:W-:Y:S02]  /*a400*/  ULDC.64 UR12, c[0x0][UR22+0x218] ;  /* 0x00008600160c7abb */ /* 0x000fe40008000a00 */
[----:B------:R-:W-:Y:S01]  /*a410*/  ULDC.64 UR16, c[0x0][UR22+0x220] ;  /* 0x0000880016107abb */ /* 0x000fe20008000a00 */
[----:B------:R-:W-:Y:S01]  /*a420*/  ULDC.64 UR18, c[0x0][UR22+0x228] ;  /* 0x00008a0016127abb */ /* 0x000fe20008000a00 */
[----:B------:R-:W-:Y:S01]  /*a430*/  UIMAD.WIDE.U32 UR14, UR12, UR23, URZ ;  /* 0x000000170c0e72a5 */ /* 0x000fe2000f8e003f */
[----:B0-----:R-:W-:Y:S01]  /*a440*/  @P1 IMAD.HI.U32 R4, R13, R6, RZ ;  /* 0x000000060d041227 */ /* 0x001fe200078e00ff */
[----:B------:R-:W-:Y:S02]  /*a450*/  UIMAD UR23, UR13, UR23, URZ ;  /* 0x000000170d1772a4 */ /* 0x000fe4000f8e023f */
[----:B------:R-:W-:-:S02]  /*a460*/  UIMAD UR17, UR17, UR9, URZ ;  /* 0x00000009111172a4 */ /* 0x000fc4000f8e023f */
[----:B------:R-:W-:Y:S01]  /*a470*/  UIMAD.WIDE.U32 UR24, UR18, UR20, URZ ;  /* 0x00000014121872a5 */ /* 0x000fe2000f8e003f */
[----:B-1----:R-:W-:Y:S01]  /*a480*/  @P1 SHF.R.U32.HI R7, RZ, R9, R4 ;  /* 0x00000009ff071219 */ /* 0x002fe20000011604 */
[----:B------:R-:W-:Y:S02]  /*a490*/  UIMAD.WIDE.U32 UR12, UR16, UR9, URZ ;  /* 0x00000009100c72a5 */ /* 0x000fe4000f8e003f */
[----:B------:R-:W-:Y:S02]  /*a4a0*/  UIMAD UR18, UR19, UR20, URZ ;  /* 0x00000014131272a4 */ /* 0x000fe4000f8e023f */
[----:B------:R-:W-:Y:S01]  /*a4b0*/  UIMAD UR17, UR16, UR21, UR17 ;  /* 0x00000015101172a4 */ /* 0x000fe2000f8e0211 */
[----:B------:R-:W-:Y:S01]  /*a4c0*/  IMAD.U32 R4, RZ, RZ, UR24 ;  /* 0x00000018ff047e24 */ /* 0x000fe2000f8e00ff */
[----:B------:R-:W-:Y:S01]  /*a4d0*/  UIADD3 UR18, UR25, UR18, URZ ;  /* 0x0000001219127290 */ /* 0x000fe2000fffe03f */
[----:B------:R-:W-:Y:S01]  /*a4e0*/  IMAD.MOV R6, RZ, RZ, -R7 ;  /* 0x000000ffff067224 */ /* 0x000fe200078e0a07 */
[----:B------:R-:W-:Y:S01]  /*a4f0*/  UIADD3 UR23, UR15, UR23, URZ ;  /* 0x000000170f177290 */ /* 0x000fe2000fffe03f */
[----:B------:R-:W-:Y:S01]  /*a500*/  IMAD.U32 R5, RZ, RZ, UR25 ;  /* 0x00000019ff057e24 */ /* 0x000fe2000f8e00ff */
[----:B------:R-:W-:Y:S01]  /*a510*/  UIADD3 UR17, UR13, UR17, URZ ;  /* 0x000000110d117290 */ /* 0x000fe2000fffe03f */
[----:B------:R-:W-:Y:S01]  /*a520*/  IMAD R9, R3, R6, R13 ;  /* 0x0000000603097224 */ /* 0x000fe200078e020d */
[----:B------:R-:W-:Y:S01]  /*a530*/  SHF.R.S32.HI R5, RZ, 0x1f, R7 ;  /* 0x0000001fff057819 */ /* 0x000fe20000011407 */
[----:B------:R-:W-:-:S03]  /*a540*/  IMAD.U32 R8, RZ, RZ, UR18 ;  /* 0x00000012ff087e24 */ /* 0x000fc6000f8e00ff */
[----:B------:R-:W-:Y:S02]  /*a550*/  SHF.R.S32.HI R6, RZ, 0x1f, R9 ;  /* 0x0000001fff067819 */ /* 0x000fe40000011409 */
[----:B--2---:R-:W-:-:S13]  /*a560*/  @P0 R2UR UR4, R22 ;  /* 0x00000000160402ca */ /* 0x004fda00000e0000 */
[----:B------:R-:W-:Y:S02]  /*a570*/  UIADD3 UR14, UP0, UP2, UR12, UR14, UR4 ;  /* 0x0000000e0c0e7290 */ /* 0x000fe4000fa1e004 */
[----:B------:R-:W-:Y:S01]  /*a580*/  USHF.R.S32.HI UR16, URZ, 0x1f, UR4 ;  /* 0x0000001f3f107899 */ /* 0x000fe20008011404 */
[----:B------:R-:W-:-:S03]  /*a590*/  ULDC.64 UR12, c[0x0][UR22+0x210] ;  /* 0x00008400160c7abb */ /* 0x000fc60008000a00 */
[----:B------:R-:W-:Y:S01]  /*a5a0*/  IADD3 R4, P2, P3, R7, UR14, R4 ;  /* 0x0000000e07047c10 */ /* 0x000fe2000fb5e004 */
[----:B------:R-:W-:Y:S01]  /*a5b0*/  UIADD3.X UR14, UR17, UR23, UR16, UP0, UP2 ;  /* 0x00000017110e7290 */ /* 0x000fe200087e4410 */
[----:B------:R-:W-:-:S04]  /*a5c0*/  IMAD R7, R9, UR13, RZ ;  /* 0x0000000d09077c24 */ /* 0x000fc8000f8e02ff */
[----:B------:R-:W-:Y:S01]  /*a5d0*/  IMAD R7, R6, UR12, R7 ;  /* 0x0000000c06077c24 */ /* 0x000fe2000f8e0207 */
[----:B------:R-:W-:Y:S01]  /*a5e0*/  IADD3.X R5, R5, UR14, R8, P2, P3 ;  /* 0x0000000e05057c10 */ /* 0x000fe200097e6408 */
        /* <DEDUP_REMOVED lines=12> */
.L_x_5691:
[----:B------:R-:W2:Y:S01]  /*a6b0*/  LDL R9, [R1+0x18] ;  /* 0x0000180001097983 */ /* 0x000ea20000100800 */
[----:B-----5:R-:W-:Y:S01]  /*a6c0*/  IMAD R16, R16, R3, RZ ;  /* 0x0000000310107224 */ /* 0x020fe200078e02ff */
[----:B------:R-:W-:Y:S02]  /*a6d0*/  LOP3.LUT P0, RZ, R218, 0x3, RZ, 0xc0, !PT ;  /* 0x00000003daff7812 */ /* 0x000fe4000780c0ff */
[----:B------:R-:W-:Y:S01]  /*a6e0*/  SHFL.IDX PT, R4, R8, RZ, 0x1c1f ;  /* 0x001c1fff08047589 */ /* 0x000fe200000e0000 */
[----:B------:R-:W-:-:S03]  /*a6f0*/  PLOP3.LUT P3, PT, PT, PT, UP1, 0x80, 0x0 ;  /* 0x000000000000781c */ /* 0x000fc60003f6f018 */
[----:B------:R-:W0:Y:S04]  /*a700*/  SHFL.IDX PT, R5, R10, RZ, 0x1c1f ;  /* 0x001c1fff0a057589 */ /* 0x000e2800000e0000 */
[----:B------:R-:W-:Y:S04]  /*a710*/  SHFL.IDX PT, R6, R8, 0x1, 0x1c1f ;  /* 0x003c1f0008067f89 */ /* 0x000fe800000e0000 */
[----:B------:R-:W1:Y:S01]  /*a720*/  SHFL.IDX PT, R7, R10, 0x1, 0x1c1f ;  /* 0x003c1f000a077f89 */ /* 0x000e6200000e0000 */
[----:B--2---:R-:W-:-:S04]  /*a730*/  VIADD R11, R9, UR43 ;  /* 0x0000002b090b7c36 */ /* 0x004fc80008000000 */
        /* <DEDUP_REMOVED lines=8> */
[----:B------:R-:W-:Y:S01]  /*a7c0*/  IMAD.SHL.U32 R69, R19, 0x8, RZ ;  /* 0x0000000813457824 */ /* 0x000fe200078e00ff */
[----:B------:R-:W1:Y:S01]  /*a7d0*/  @P1 LDC R21, c[0x0][0xbec] ;  /* 0x0002fb00ff151b82 */ /* 0x000e620000000800 */
[----:B0-----:R-:W-:Y:S01]  /*a7e0*/  IMAD.MOV.U32 R5, RZ, RZ, 0x2 ;  /* 0x00000002ff057424 */ /* 0x001fe200078e00ff */
[----:B------:R-:W-:Y:S01]  /*a7f0*/  ULDC.64 UR14, c[0x0][0xaa0] ;  /* 0x0002a800000e7ab9 */ /* 0x000fe20000000a00 */
[----:B------:R-:W-:Y:S01]  /*a800*/  IMAD R4, R216, 0x40, R69 ;  /* 0x00000040d8047824 */ /* 0x000fe200078e0245 */
[----:B------:R-:W-:-:S03]  /*a810*/  R2UR UR17, R198 ;  /* 0x00000000c61172ca */ /* 0x000fc600000e0000 */
[----:B------:R-:W-:Y:S01]  /*a820*/  IMAD.WIDE R4, R4, R5, UR10 ;  /* 0x0000000a04047e25 */ /* 0x000fe2000f8e0205 */
[----:B------:R-:W0:Y:S02]  /*a830*/  @P1 LDC R63, c[0x0][0xbf0] ;  /* 0x0002fc00ff3f1b82 */ /* 0x000e240000000800 */
[C---:B------:R-:W-:Y:S01]  /*a840*/  IADD3 R33, P2, R4.reuse, 0x5000, RZ ;  /* 0x0000500004217810 */ /* 0x040fe20007f5e0ff */
[----:B------:R-:W-:Y:S01]  /*a850*/  UIMAD UR12, UR16, UR14, URZ ;  /* 0x0000000e100c72a4 */ /* 0x000fe2000f8e023f */
[C---:B------:R-:W-:Y:S02]  /*a860*/  IADD3 R9, P4, R4.reuse, 0x1000, RZ ;  /* 0x0000100004097810 */ /* 0x040fe40007f9e0ff */
[----:B------:R-:W-:Y:S02]  /*a870*/  LOP3.LUT R32, R33, 0x380, RZ, 0xc0, !PT ;  /* 0x0000038021207812 */ /* 0x000fe400078ec0ff */
[----:B------:R-:W-:Y:S02]  /*a880*/  IADD3 R13, P3, R4, 0x2000, RZ ;  /* 0x00002000040d7810 */ /* 0x000fe40007f7e0ff */
[----:B------:R-:W-:-:S02]  /*a890*/  SHF.R.U64 R32, R32, 0x3, RZ ;  /* 0x0000000320207819 */ /* 0x000fc400000012ff */
[----:B------:R-:W-:Y:S02]  /*a8a0*/  IADD3 R25, P6, R4, 0x3000, RZ ;  /* 0x0000300004197810 */ /* 0x000fe40007fde0ff */
[----:B------:R-:W-:Y:S01]  /*a8b0*/  LOP3.LUT R32, R32, R33, RZ, 0x3c, !PT ;  /* 0x0000002120207212 */ /* 0x000fe200078e3cff */
[--C-:B------:R-:W-:Y:S01]  /*a8c0*/  IMAD.X R33, RZ, RZ, R5.reuse, P2 ;  /* 0x000000ffff217224 */ /* 0x100fe200010e0605 */
[C---:B------:R-:W-:Y:S02]  /*a8d0*/  IADD3 R7, P2, R4.reuse, 0xb000, RZ ;  /* 0x0000b00004077810 */ /* 0x040fe40007f5e0ff */
        /* <DEDUP_REMOVED lines=10> */
[----:B------:R-:W-:Y:S01]  /*a980*/  LOP3.LUT R28, R29, 0x380, RZ, 0xc0, !PT ;  /* 0x000003801d1c7812 */ /* 0x000fe200078ec0ff */
[----:B------:R-:W-:Y:S01]  /*a990*/  UIADD3 UR11, UR11, UR12, URZ ;  /* 0x0000000c0b0b7290 */ /* 0x000fe2000fffe03f */
[----:B------:R-:W-:Y:S01]  /*a9a0*/  LOP3.LUT R56, R0, R7, RZ, 0x3c, !PT ;  /* 0x0000000700387212 */ /* 0x000fe200078e3cff */
[----:B------:R-:W-:Y:S01]  /*a9b0*/  IMAD R0, R19, 0x20, R216 ;  /* 0x0000002013007824 */ /* 0x000fe200078e02d8 */
[----:B------:R-:W-:Y:S01]  /*a9c0*/  SHF.R.U64 R8, R8, 0x3, RZ ;  /* 0x0000000308087819 */ /* 0x000fe200000012ff */
[----:B------:R-:W-:Y:S01]  /*a9d0*/  ULDC.64 UR12, c[0x0][0xae8] ;  /* 0x0002ba00000c7ab9 */ /* 0x000fe20000000a00 */
[----:B------:R-:W-:Y:S02]  /*a9e0*/  SHF.R.U64 R12, R12, 0x3, RZ ;  /* 0x000000030c0c7819 */ /* 0x000fe400000012ff */
[----:B------:R-:W-:Y:S02]  /*a9f0*/  SHF.R.U64 R24, R24, 0x3, RZ ;  /* 0x0000000318187819 */ /* 0x000fe400000012ff */
[----:B------:R-:W-:Y:S01]  /*aa00*/  SHF.R.U64 R28, R28, 0x3, RZ ;  /* 0x000000031c1c7819 */ /* 0x000fe200000012ff */
[----:B------:R-:W-:Y:S01]  /*aa10*/  UIMAD.WIDE.U32 UR10, UR17, UR12, UR10 ;  /* 0x0000000c110a72a5 */ /* 0x000fe2000f8e000a */
[----:B------:R-:W-:Y:S01]  /*aa20*/  LOP3.LUT R8, R8, R9, RZ, 0x3c, !PT ;  /* 0x0000000908087212 */ /* 0x000fe200078e3cff */
[----:B------:R-:W-:Y:S01]  /*aa30*/  VIADD R22, R0, UR43 ;  /* 0x0000002b00167c36 */ /* 0x000fe20008000000 */
[----:B------:R-:W-:Y:S01]  /*aa40*/  LOP3.LUT R12, R12, R13, RZ, 0x3c, !PT ;  /* 0x0000000d0c0c7212 */ /* 0x000fe200078e3cff */
[--C-:B------:R-:W-:Y:S01]  /*aa50*/  IMAD.X R9, RZ, RZ, R5.reuse, P4 ;  /* 0x000000ffff097224 */ /* 0x100fe200020e0605 */
[----:B------:R-:W-:Y:S01]  /*aa60*/  LOP3.LUT R24, R24, R25, RZ, 0x3c, !PT ;  /* 0x0000001918187212 */ /* 0x000fe200078e3cff */
[--C-:B------:R-:W-:Y:S01]  /*aa70*/  IMAD.X R13, RZ, RZ, R5.reuse, P3 ;  /* 0x000000ffff0d7224 */ /* 0x100fe200018e0605 */
[----:B------:R-:W-:Y:S01]  /*aa80*/  LOP3.LUT R28, R28, R29, RZ, 0x3c, !PT ;  /* 0x0000001d1c1c7212 */ /* 0x000fe200078e3cff */
[--C-:B------:R-:W-:Y:S01]  /*aa90*/  IMAD.X R25, RZ, RZ, R5.reuse, P6 ;  /* 0x000000ffff197224 */ /* 0x100fe200030e0605 */
[C---:B------:R-:W-:Y:S01]  /*aaa0*/  IADD3 R37, P0, R4.reuse, 0x6000, RZ ;  /* 0x0000600004257810 */ /* 0x040fe20007f1e0ff */
[----:B------:R-:W-:Y:S01]  /*aab0*/  IMAD.X R29, RZ, RZ, R5, P5 ;  /* 0x000000ffff1d7224 */ /* 0x000fe200028e0605 */
[C---:B------:R-:W-:Y:S01]  /*aac0*/  IADD3 R41, P4, R4.reuse, 0x7000, RZ ;  /* 0x0000700004297810 */ /* 0x040fe20007f9e0ff */
[----:B------:R-:W-:Y:S01]  /*aad0*/  USHF.R.S32.HI UR4, URZ, 0x1f, UR9 ;  /* 0x0000001f3f047899 */ /* 0x000fe20008011409 */
[C---:B------:R-:W-:Y:S01]  /*aae0*/  IADD3 R45, P3, R4.reuse, 0x8000, RZ ;  /* 0x00008000042d7810 */ /* 0x040fe20007f7e0ff */
[----:B------:R-:W-:Y:S01]  /*aaf0*/  UIMAD UR11, UR17, UR13, UR11 ;  /* 0x0000000d110b72a4 */ /* 0x000fe2000f8e020b */
[----:B------:R-:W-:Y:S01]  /*ab00*/  IADD3 R49, P6, R4, 0x9000, RZ ;  /* 0x0000900004317810 */ /* 0x000fe20007fde0ff */
[----:B-1----:R-:W-:Y:S01]  /*ab10*/  @P1 IMAD.HI.U32 R0, R22, R21, RZ ;  /* 0x0000001516001227 */ /* 0x002fe200078e00ff */
[----:B------:R-:W-:Y:S01]  /*ab20*/  IADD3 R53, P5, R4, 0xa000, RZ ;  /* 0x0000a00004357810 */ /* 0x000fe20007fbe0ff */
[----:B------:R-:W-:Y:S01]  /*ab30*/  ULDC.64 UR12, c[0x0][0xaf0] ;  /* 0x0002bc00000c7ab9 */ /* 0x000fe20000000a00 */
[----:B------:R-:W-:Y:S01]  /*ab40*/  LOP3.LUT R36, R37, 0x380, RZ, 0xc0, !PT ;  /* 0x0000038025247812 */ /* 0x000fe200078ec0ff */
[----:B------:R-:W-:Y:S01]  /*ab50*/  UIMAD UR4, UR4, UR12, URZ ;  /* 0x0000000c040472a4 */ /* 0x000fe2000f8e023f */
[----:B------:R-:W-:Y:S01]  /*ab60*/  LOP3.LUT R40, R41, 0x380, RZ, 0xc0, !PT ;  /* 0x0000038029287812 */ /* 0x000fe200078ec0ff */
[----:B------:R-:W-:Y:S01]  /*ab70*/  IMAD.MOV.U32 R61, RZ, RZ, R22 ;  /* 0x000000ffff3d7224 */ /* 0x000fe200078e0016 */
[----:B------:R-:W-:Y:S01]  /*ab80*/  LOP3.LUT R44, R45, 0x380, RZ, 0xc0, !PT ;  /* 0x000003802d2c7812 */ /* 0x000fe200078ec0ff */
[----:B------:R-:W5:Y:S01]  /*ab90*/  LD.E.128 R12, desc[UR36][R12.64] ;  /* 0x000000240c0c7980 */ /* 0x000f62000c101d00 */
[----:B------:R-:W-:-:S02]  /*aba0*/  LOP3.LUT R48, R49, 0x380, RZ, 0xc0, !PT ;  /* 0x0000038031307812 */ /* 0x000fc400078ec0ff */
[----:B------:R-:W-:Y:S02]  /*abb0*/  LOP3.LUT R52, R53, 0x380, RZ, 0xc0, !PT ;  /* 0x0000038035347812 */ /* 0x000fe400078ec0ff */
[----:B------:R-:W-:Y:S01]  /*abc0*/  LOP3.LUT R11, R4, 0x380, RZ, 0xc0, !PT ;  /* 0x00000380040b7812 */ /* 0x000fe200078ec0ff */
[----:B------:R-:W-:Y:S01]  /*abd0*/  UIMAD UR4, UR9, UR13, UR4 ;  /* 0x0000000d090472a4 */ /* 0x000fe2000f8e0204 */
[----:B0-----:R-:W-:Y:S01]  /*abe0*/  @P1 SHF.R.U32.HI R61, RZ, R63, R0 ;  /* 0x0000003fff3d1219 */ /* 0x001fe20000011600 */
[----:B------:R-:W-:Y:S01]  /*abf0*/  UIMAD.WIDE.U32 UR10, UR9, UR12, UR10 ;  /* 0x0000000c090a72a5 */ /* 0x000fe2000f8e000a */
[----:B------:R-:W-:Y:S01]  /*ac00*/  SHF.R.U64 R36, R36, 0x3, RZ ;  /* 0x0000000324247819 */ /* 0x000fe200000012ff */
[----:B------:R-:W5:Y:S01]  /*ac10*/  LD.E.128 R24, desc[UR36][R24.64] ;  /* 0x0000002418187980 */ /* 0x000f62000c101d00 */
[----:B------:R-:W-:Y:S02]  /*ac20*/  SHF.R.U64 R40, R40, 0x3, RZ ;  /* 0x0000000328287819 */ /* 0x000fe400000012ff */
[----:B------:R-:W-:Y:S01]  /*ac30*/  SHF.R.U64 R44, R44, 0x3, RZ ;  /* 0x000000032c2c7819 */ /* 0x000fe200000012ff */
[----:B------:R-:W5:Y:S01]  /*ac40*/  LD.E.128 R28, desc[UR36][R28.64] ;  /* 0x000000241c1c7980 */ /* 0x000f62000c101d00 */
[----:B------:R-:W-:-:S02]  /*ac50*/  SHF.R.U64 R48, R48, 0x3, RZ ;  /* 0x0000000330307819 */ /* 0x000fc400000012ff */
[----:B------:R-:W-:Y:S01]  /*ac60*/  SHF.R.U64 R52, R52, 0x3, RZ ;  /* 0x0000000334347819 */ /* 0x000fe200000012ff */
[----:B------:R-:W5:Y:S01]  /*ac70*/  LD.E.128 R56, desc[UR36][R56.64] ;  /* 0x0000002438387980 */ /* 0x000f62000c101d00 */
[----:B------:R-:W-:Y:S01]  /*ac80*/  SHF.R.U64 R11, R11, 0x3, RZ ;  /* 0x000000030b0b7819 */ /* 0x000fe200000012ff */
[----:B------:R-:W-:Y:S01]  /*ac90*/  UIADD3 UR4, UR11, UR4, URZ ;  /* 0x000000040b047290 */ /* 0x000fe2000fffe03f */
[--C-:B------:R-:W-:Y:S01]  /*aca0*/  SHF.R.S32.HI R0, RZ, 0x1f, R61.reuse ;  /* 0x0000001fff007819 */ /* 0x100fe2000001143d */
        /* <DEDUP_REMOVED lines=12> */
[----:B------:R-:W-:Y:S01]  /*ad70*/  ULDC.64 UR12, c[0x0][0xae0] ;  /* 0x0002b800000c7ab9 */ /* 0x000fe20000000a00 */
[----:B------:R-:W-:Y:S01]  /*ad80*/  IMAD R63, R3, R2, R22 ;  /* 0x00000002033f7224 */ /* 0x000fe200078e0216 */
[----:B------:R-:W5:Y:S01]  /*ad90*/  LD.E.128 R8, desc[UR36][R8.64] ;  /* 0x0000002408087980 */ /* 0x000f62000c101d00 */
[----:B------:R-:W-:-:S02]  /*ada0*/  IMAD R0, R0, UR12, RZ ;  /* 0x0000000c00007c24 */ /* 0x000fc4000f8e02ff */
[----:B------:R-:W-:Y:S01]  /*adb0*/  IMAD.U32 R21, RZ, RZ, UR11 ;  /* 0x0000000bff157e24 */ /* 0x000fe2000f8e00ff */
[----:B------:R-:W5:Y:S01]  /*adc0*/  LD.E.128 R4, desc[UR36][R4.64] ;  /* 0x0000002404047980 */ /* 0x000f62000c101d00 */
[----:B------:R-:W-:Y:S01]  /*add0*/  IMAD.U32 R20, RZ, RZ, UR10 ;  /* 0x0000000aff147e24 */ /* 0x000fe2000f8e00ff */
[----:B------:R-:W-:Y:S01]  /*ade0*/  ULDC.64 UR10, c[0x0][0xad8] ;  /* 0x0002b600000a7ab9 */ /* 0x000fe20000000a00 */
[----:B------:R-:W-:Y:S01]  /*adf0*/  IMAD.U32 R21, RZ, RZ, UR4 ;  /* 0x00000004ff157e24 */ /* 0x000fe2000f8e00ff */
[----:B------:R-:W5:Y:S01]  /*ae00*/  LD.E.128 R36, desc[UR36][R36.64] ;  /* 0x0000002424247980 */ /* 0x000f62000c101d00 */
[C---:B------:R-:W-:Y:S01]  /*ae10*/  IMAD R65, R61.reuse, UR13, R0 ;  /* 0x0000000d3d417c24 */ /* 0x040fe2000f8e0200 */
[----:B------:R-:W-:Y:S02]  /*ae20*/  SHF.R.S32.HI R0, RZ, 0x1f, R63 ;  /* 0x0000001fff007819 */ /* 0x000fe4000001143f */
[----:B------:R-:W5:Y:S01]  /*ae30*/  LD.E.128 R40, desc[UR36][R40.64] ;  /* 0x0000002428287980 */ /* 0x000f62000c101d00 */
[----:B------:R-:W-:-:S03]  /*ae40*/  IMAD.WIDE.U32 R2, R61, UR12, R20 ;  /* 0x0000000c3d027c25 */ /* 0x000fc6000f8e0014 */
[----:B------:R-:W5:Y:S04]  /*ae50*/  LD.E.128 R44, desc[UR36][R44.64] ;  /* 0x000000242c2c7980 */ /* 0x000f68000c101d00 */
        /* <DEDUP_REMOVED lines=10> */
[----:B------:R-:W-:Y:S01]  /*af00*/  VIADD R67, R216, UR43 ;  /* 0x0000002bd8437c36 */ /* 0x000fe20008000000 */
[----:B------:R-:W-:Y:S01]  /*af10*/  UIADD3 UR8, UR8, 0x30820, URZ ;  /* 0x0003082008087890 */ /* 0x000fe2000fffe03f */
[C---:B------:R-:W-:Y:S02]  /*af20*/  IMAD R65, R63.reuse, UR11, R0 ;  /* 0x0000000b3f417c24 */ /* 0x040fe4000f8e0200 */
[----:B------:R-:W-:Y:S01]  /*af30*/  IMAD.WIDE.U32 R2, R63, UR10, R2 ;  /* 0x0000000a3f027c25 */ /* 0x000fe2000f8e0002 */
[----:B------:R-:W-:Y:S01]  /*af40*/  ISETP.GE.AND P2, PT, R67, R16, PT ;  /* 0x000000104300720c */ /* 0x000fe20003f46270 */
[----:B------:R-:W-:Y:S01]  /*af50*/  ULDC.64 UR10, c[0x0][0xa80] ;  /* 0x0002a000000a7ab9 */ /* 0x000fe20000000a00 */
[----:B------:R-:W-:Y:S01]  /*af60*/  UPRMT UR8, URZ, 0x654, UR8 ;  /* 0x000006543f087896 */ /* 0x000fe20008000008 */
[----:B------:R-:W-:Y:S01]  /*af70*/  IMAD.IADD R3, R3, 0x1, R65 ;  /* 0x0000000103037824 */ /* 0x000fe200078e0241 */
[----:B------:R-:W-:Y:S01]  /*af80*/  LEA R0, P3, R2, UR10, 0x1 ;  /* 0x0000000a02007c11 */ /* 0x000fe2000f8608ff */
[----:B------:R-:W-:-:S03]  /*af90*/  VIADD R61, R67, 0x40 ;  /* 0x00000040433d7836 */ /* 0x000fc60000000000 */
[----:B------:R-:W-:Y:S01]  /*afa0*/  LEA.HI.X R22, R2, UR11, R3, 0x1, P3 ;  /* 0x0000000b02167c11 */ /* 0x000fe200098f0c03 */
[----:B------:R-:W-:Y:S01]  /*afb0*/  VIADD R21, R67, 0x20 ;  /* 0x0000002043157836 */ /* 0x000fe20000000000 */
[-C--:B------:R-:W-:Y:S01]  /*afc0*/  ISETP.GE.AND P1, PT, R61, R16.reuse, PT ;  /* 0x000000103d00720c */ /* 0x080fe20003f26270 */
[C---:B------:R-:W-:Y:S02]  /*afd0*/  VIADD R63, R69.reuse, 0x40 ;  /* 0x00000040453f7836 */ /* 0x040fe40000000000 */
[----:B------:R-:W-:Y:S01]  /*afe0*/  VIADD R65, R69, 0x80 ;  /* 0x0000008045417836 */ /* 0x000fe20000000000 */
[----:B0-----:R-:W-:Y:S01]  /*aff0*/  SYNCS.ARRIVE.TRANS64.RED.A1T0 RZ, [UR8], RZ ;  /* 0x000000ffffff79a7 */ /* 0x001fe20008100408 */
        /* <DEDUP_REMOVED lines=13> */
[-C--:B------:R-:W-:Y:S02]  /*b0d0*/  @!P3 LEA R20, P5, R63, R60.reuse, 0x1 ;  /* 0x0000003c3f14b211 */ /* 0x080fe400078a08ff */
[-C--:B--2---:R-:W-:Y:S02]  /*b0e0*/  @!P4 LEA.HI.X R3, R69, R61.reuse, R62, 0x1, P6 ;  /* 0x0000003d4503c211 */ /* 0x084fe400030f0c3e */
[----:B------:R-:W-:Y:S02]  /*b0f0*/  @!P2 LEA R60, P6, R65, R60, 0x1 ;  /* 0x0000003c413ca211 */ /* 0x000fe400078c08ff */
[-C--:B------:R-:W-:Y:S01]  /*b100*/  @!P3 LEA.HI.X R21, R63, R61.reuse, R64, 0x1, P5 ;  /* 0x0000003d3f15b211 */ /* 0x080fe200028f0c40 */
[----:B-----5:R0:W-:Y:S01]  /*b110*/  @!P4 ST.E.128 desc[UR36][R2.64], R4 ;  /* 0x000000040200c985 */ /* 0x0201e2000c101d24 */
[----:B------:R-:W-:-:S03]  /*b120*/  @!P2 LEA.HI.X R61, R65, R61, R66, 0x1, P6 ;  /* 0x0000003d413da211 */ /* 0x000fc600030f0c42 */
[----:B------:R0:W-:Y:S04]  /*b130*/  @!P3 ST.E.128 desc[UR36][R20.64], R28 ;  /* 0x0000001c1400b985 */ /* 0x0001e8000c101d24 */
[----:B------:R0:W-:Y:S02]  /*b140*/  @!P2 ST.E.128 desc[UR36][R60.64], R44 ;  /* 0x0000002c3c00a985 */ /* 0x0001e4000c101d24 */
.L_x_5694:
[----:B------:R-:W-:Y:S05]  /*b150*/  BSYNC B1 ;  /* 0x0000000000017941 */ /* 0x000fea0003800000 */
.L_x_5693:
        /* <DEDUP_REMOVED lines=17> */
.L_x_5696:
[----:B------:R-:W-:Y:S05]  /*b270*/  BSYNC B1 ;  /* 0x0000000000017941 */ /* 0x000fea0003800000 */
.L_x_5695:
        /* <DEDUP_REMOVED lines=17> */
.L_x_5698:
[----:B------:R-:W-:Y:S05]  /*b390*/  BSYNC B1 ;  /* 0x0000000000017941 */ /* 0x000fea0003800000 */
.L_x_5697:
[----:B0-----:R-:W-:Y:S01]  /*b3a0*/  VIADD R3, R67, 0x60 ;  /* 0x0000006043037836 */ /* 0x001fe20000000000 */
[----:B---3--:R-:W0:Y:S04]  /*b3b0*/  SHFL.IDX PT, R22, R22, 0x3, 0x181f ;  /* 0x00781f0016167f89 */ /* 0x008e2800000e0000 */
[----:B------:R-:W-:Y:S01]  /*b3c0*/  ISETP.GE.AND P0, PT, R3, R16, PT ;  /* 0x000000100300720c */ /* 0x000fe20003f06270 */
[----:B------:R-:W3:-:S12]  /*b3d0*/  SHFL.IDX PT, R0, R0, 0x3, 0x181f ;  /* 0x00781f0000007f89 */ /* 0x000ed800000e0000 */
[----:B------:R-:W-:Y:S05]  /*b3e0*/  @P0 BRA `(.L_x_5699) ;  /* 0x00000020001c0947 */ /* 0x000fea0003800000 */
[----:B------:R-:W-:Y:S02]  /*b3f0*/  ULDC UR4, c[0x0][0xac8] ;  /* 0x0002b20000047ab9 */ /* 0x000fe40000000800 */
[----:B------:R-:W-:Y:S02]  /*b400*/  ISETP.GE.AND P2, PT, R69, UR4, PT ;  /* 0x0000000445007c0c */ /* 0x000fe4000bf46270 */
[----:B------:R-:W-:-:S11]  /*b410*/  ISETP.GE.AND P3, PT, R63, UR4, PT ;  /* 0x000000043f007c0c */ /* 0x000fd6000bf66270 */
[-C--:B---3--:R-:W-:Y:S02]  /*b420*/  @!P2 LEA R2, P0, R69, R0.reuse, 0x1 ;  /* 0x000000004502a211 */ /* 0x088fe400078008ff */
        /* <DEDUP_REMOVED lines=11> */
.L_x_5692:
        /* <DEDUP_REMOVED lines=16> */
[----:B------:R-:W-:Y:S01]  /*b5e0*/  UIMAD.WIDE.U32 UR10, UR18, UR12, UR10 ;  /* 0x0000000c120a72a5 */ /* 0x000fe2000f8e000a */
[----:B------:R-:W-:Y:S01]  /*b5f0*/  SHF.R.S32.HI R88, RZ, 0x1f, R212 ;  /* 0x0000001fff587819 */ /* 0x000fe200000114d4 */
[----:B------:R-:W-:Y:S01]  /*b600*/  UPRMT UR8, URZ, 0x654, UR8 ;  /* 0x000006543f087896 */ /* 0x000fe20008000008 */
[----:B------:R-:W-:Y:S01]  /*b610*/  SHF.R.S32.HI R89, RZ, 0x1f, R213 ;  /* 0x0000001fff597819 */ /* 0x000fe200000114d5 */
[----:B------:R-:W-:Y:S01]  /*b620*/  UIMAD UR11, UR18, UR13, UR11 ;  /* 0x0000000d120b72a4 */ /* 0x000fe2000f8e020b */
[----:B------:R-:W-:-:S02]  /*b630*/  SHF.R.S32.HI R90, RZ, 0x1f, R214 ;  /* 0x0000001fff5a7819 */ /* 0x000fc400000114d6 */
        /* <DEDUP_REMOVED lines=12> */
[----:B------:R-:W-:-:S03]  /*b700*/  UIMAD UR4, UR17, UR13, UR11 ;  /* 0x0000000d110472a4 */ /* 0x000fc6000f8e020b */
[----:B------:R-:W-:Y:S01]  /*b710*/  ULDC.64 UR12, c[0x0][0xb30] ;  /* 0x0002cc00000c7ab9 */ /* 0x000fe20000000a00 */
[----:B------:R-:W-:Y:S02]  /*b720*/  IMAD R7, R3, R2, R13 ;  /* 0x0000000203077224 */ /* 0x000fe400078e020d */
[----:B------:R-:W-:Y:S02]  /*b730*/  IMAD R0, R0, UR12, RZ ;  /* 0x0000000c00007c24 */ /* 0x000fe4000f8e02ff */
[----:B------:R-:W-:Y:S01]  /*b740*/  IMAD.U32 R3, RZ, RZ, UR11 ;  /* 0x0000000bff037e24 */ /* 0x000fe2000f8e00ff */
[----:B------:R-:W-:Y:S01]  /*b750*/  MOV R3, UR4 ;  /* 0x0000000400037c02 */ /* 0x000fe20008000f00 */
[----:B------:R-:W-:Y:S01]  /*b760*/  IMAD.U32 R2, RZ, RZ, UR10 ;  /* 0x0000000aff027e24 */ /* 0x000fe2000f8e00ff */
        /* <DEDUP_REMOVED lines=22> */
[----:B------:R-:W-:-:S02]  /*b8d0*/  SHF.R.S32.HI R9, RZ, 0x1f, R195 ;  /* 0x0000001fff097819 */ /* 0x000fc400000114c3 */
[----:B------:R-:W-:Y:S02]  /*b8e0*/  SHF.R.S32.HI R12, RZ, 0x1f, R11 ;  /* 0x0000001fff0c7819 */ /* 0x000fe4000001140b */
[----:B------:R-:W-:Y:S01]  /*b8f0*/  SHF.R.S32.HI R15, RZ, 0x1f, R194 ;  /* 0x0000001fff0f7819 */ /* 0x000fe200000114c2 */
[----:B-12---:R-:W-:Y:S02]  /*b900*/  @!P4 IMAD.WIDE R4, R17, 0x4, R2 ;  /* 0x000000041104c825 */ /* 0x006fe400078e0202 */
[CC--:B------:R-:W-:Y:S02]  /*b910*/  @!P1 LEA R6, P5, R214.reuse, R2.reuse, 0x2 ;  /* 0x00000002d6069211 */ /* 0x0c0fe400078a10ff */
[----:B------:R-:W-:Y:S01]  /*b920*/  @!P2 LEA R8, P6, R195, R2, 0x2 ;  /* 0x00000002c308a211 */ /* 0x000fe200078c10ff */
[----:B------:R1:W-:Y:S01]  /*b930*/  @!P4 ST.E.64 desc[UR36][R4.64], R24 ;  /* 0x000000180400c985 */ /* 0x0003e2000c101b24 */
[----:B------:R-:W-:Y:S02]  /*b940*/  ISETP.GE.AND P4, PT, R13, UR4, PT ;  /* 0x000000040d007c0c */ /* 0x000fe4000bf86270 */
[----:B------:R-:W-:-:S02]  /*b950*/  @!P1 LEA.HI.X R7, R214, R3, R90, 0x2, P5 ;  /* 0x00000003d6079211 */ /* 0x000fc400028f145a */
[----:B------:R-:W-:Y:S02]  /*b960*/  ISETP.GE.AND P5, PT, R194, UR4, PT ;  /* 0x00000004c2007c0c */ /* 0x000fe4000bfa6270 */
[----:B------:R-:W-:Y:S01]  /*b970*/  @!P2 LEA.HI.X R9, R195, R3, R9, 0x2, P6 ;  /* 0x00000003c309a211 */ /* 0x000fe200030f1409 */
[----:B------:R2:W-:Y:S01]  /*b980*/  @!P1 ST.E.64 desc[UR36][R6.64], R28 ;  /* 0x0000001c06009985 */ /* 0x0005e2000c101b24 */
[----:B------:R-:W-:-:S03]  /*b990*/  @!P3 LEA R10, P6, R11, R2, 0x2 ;  /* 0x000000020b0ab211 */ /* 0x000fc600078c10ff */
[----:B------:R3:W-:Y:S01]  /*b9a0*/  @!P2 ST.E.64 desc[UR36][R8.64], R32 ;  /* 0x000000200800a985 */ /* 0x0007e2000c101b24 */
[----:B------:R-:W-:Y:S02]  /*b9b0*/  ISETP.GE.AND P2, PT, R193, UR4, PT ;  /* 0x00000004c1007c0c */ /* 0x000fe4000bf46270 */
[----:B-1----:R-:W-:Y:S02]  /*b9c0*/  SHF.R.S32.HI R5, RZ, 0x1f, R13 ;  /* 0x0000001fff057819 */ /* 0x002fe4000001140d */
[-C--:B------:R-:W-:Y:S02]  /*b9d0*/  @!P4 LEA R4, P1, R13, R2.reuse, 0x2 ;  /* 0x000000020d04c211 */ /* 0x080fe400078210ff */
[-C--:B------:R-:W-:Y:S02]  /*b9e0*/  @!P3 LEA.HI.X R11, R11, R3.reuse, R12, 0x2, P6 ;  /* 0x000000030b0bb211 */ /* 0x080fe400030f140c */
[----:B------:R-:W-:Y:S02]  /*b9f0*/  @!P4 LEA.HI.X R5, R13, R3, R5, 0x2, P1 ;  /* 0x000000030d05c211 */ /* 0x000fe400008f1405 */
[----:B------:R-:W-:Y:S01]  /*ba00*/  ISETP.GE.AND P1, PT, R192, UR4, PT ;  /* 0x00000004c0007c0c */ /* 0x000fe2000bf26270 */
[----:B------:R-:W-:Y:S01]  /*ba10*/  @!P3 ST.E.64 desc[UR36][R10.64], R36 ;  /* 0x000000240a00b985 */ /* 0x000fe2000c101b24 */
[----:B------:R-:W-:-:S02]  /*ba20*/  @!P5 LEA R12, P6, R194, R2, 0x2 ;  /* 0x00000002c20cd211 */ /* 0x000fc400078c10ff */
[----:B--2---:R-:W-:Y:S01]  /*ba30*/  SHF.R.S32.HI R7, RZ, 0x1f, R193 ;  /* 0x0000001fff077819 */ /* 0x004fe200000114c1 */
[----:B------:R1:W-:Y:S01]  /*ba40*/  @!P4 ST.E.64 desc[UR36][R4.64], R40 ;  /* 0x000000280400c985 */ /* 0x0003e2000c101b24 */
[----:B------:R-:W-:Y:S02]  /*ba50*/  @!P5 LEA.HI.X R13, R194, R3, R15, 0x2, P6 ;  /* 0x00000003c20dd211 */ /* 0x000fe400030f140f */
[----:B------:R-:W-:Y:S02]  /*ba60*/  ISETP.GE.AND P6, PT, R23, UR4, PT ;  /* 0x0000000417007c0c */ /* 0x000fe4000bfc6270 */
[----:B------:R-:W-:Y:S01]  /*ba70*/  @!P2 LEA R6, P4, R193, R2, 0x2 ;  /* 0x00000002c106a211 */ /* 0x000fe200078810ff */
[----:B------:R-:W-:Y:S01]  /*ba80*/  @!P5 ST.E.64 desc[UR36][R12.64], R44 ;  /* 0x0000002c0c00d985 */ /* 0x000fe2000c101b24 */
[----:B------:R-:W-:Y:S02]  /*ba90*/  ISETP.GE.AND P3, PT, R213, UR4, PT ;  /* 0x00000004d5007c0c */ /* 0x000fe4000bf66270 */
[----:B---3--:R-:W-:-:S02]  /*baa0*/  SHF.R.S32.HI R9, RZ, 0x1f, R192 ;  /* 0x0000001fff097819 */ /* 0x008fc400000114c0 */
[CC--:B------:R-:W-:Y:S02]  /*bab0*/  @!P1 LEA R8, P5, R192.reuse, R2.reuse, 0x2 ;  /* 0x00000002c0089211 */ /* 0x0c0fe400078a10ff */
[-C--:B------:R-:W-:Y:S02]  /*bac0*/  @!P2 LEA.HI.X R7, R193, R3.reuse, R7, 0x2, P4 ;  /* 0x00000003c107a211 */ /* 0x080fe400020f1407 */
[----:B------:R-:W-:Y:S02]  /*bad0*/  @!P1 LEA.HI.X R9, R192, R3, R9, 0x2, P5 ;  /* 0x00000003c0099211 */ /* 0x000fe400028f1409 */
[----:B------:R-:W-:Y:S01]  /*bae0*/  ISETP.GE.AND P4, PT, R212, UR4, PT ;  /* 0x00000004d4007c0c */ /* 0x000fe2000bf86270 */
[----:B------:R2:W-:Y:S01]  /*baf0*/  @!P2 ST.E.64 desc[UR36][R6.64], R48 ;  /* 0x000000300600a985 */ /* 0x0005e2000c101b24 */
[----:B-1----:R-:W-:Y:S02]  /*bb00*/  SHF.R.S32.HI R5, RZ, 0x1f, R23 ;  /* 0x0000001fff057819 */ /* 0x002fe40000011417 */
[----:B------:R-:W-:Y:S01]  /*bb10*/  @!P6 LEA R4, P2, R23, R2, 0x2 ;  /* 0x000000021704e211 */ /* 0x000fe200078410ff */
[----:B------:R1:W-:Y:S01]  /*bb20*/  @!P1 ST.E.64 desc[UR36][R8.64], R52 ;  /* 0x0000003408009985 */ /* 0x0003e2000c101b24 */
[----:B------:R-:W-:-:S02]  /*bb30*/  ISETP.GE.AND P5, PT, R211, UR4, PT ;  /* 0x00000004d3007c0c */ /* 0x000fc4000bfa6270 */
[-C--:B------:R-:W-:Y:S02]  /*bb40*/  @!P3 LEA R10, P1, R213, R2.reuse, 0x2 ;  /* 0x00000002d50ab211 */ /* 0x080fe400078210ff */
[-C--:B------:R-:W-:Y:S02]  /*bb50*/  @!P6 LEA.HI.X R5, R23, R3.reuse, R5, 0x2, P2 ;  /* 0x000000031705e211 */ /* 0x080fe400010f1405 */
[----:B------:R-:W-:Y:S02]  /*bb60*/  @!P3 LEA.HI.X R11, R213, R3, R89, 0x2, P1 ;  /* 0x00000003d50bb211 */ /* 0x000fe400008f1459 */
[----:B------:R-:W-:Y:S01]  /*bb70*/  ISETP.GE.AND P1, PT, R210, UR4, PT ;  /* 0x00000004d2007c0c */ /* 0x000fe2000bf26270 */
[----:B------:R3:W-:Y:S01]  /*bb80*/  @!P6 ST.E.64 desc[UR36][R4.64], R56 ;  /* 0x000000380400e985 */ /* 0x0007e2000c101b24 */
[-C--:B--2---:R-:W-:Y:S02]  /*bb90*/  @!P4 LEA R6, P6, R212, R2.reuse, 0x2 ;  /* 0x00000002d406c211 */ /* 0x084fe400078c10ff */
[----:B------:R-:W-:Y:S01]  /*bba0*/  ISETP.GE.AND P2, PT, R209, UR4, PT ;  /* 0x00000004d1007c0c */ /* 0x000fe2000bf46270 */
[----:B------:R2:W-:Y:S01]  /*bbb0*/  @!P3 ST.E.64 desc[UR36][R10.64], R60 ;  /* 0x0000003c0a00b985 */ /* 0x0005e2000c101b24 */
[----:B------:R-:W-:-:S02]  /*bbc0*/  @!P5 LEA R12, P3, R211, R2, 0x2 ;  /* 0x00000002d30cd211 */ /* 0x000fc400078610ff */
[-C--:B------:R-:W-:Y:S02]  /*bbd0*/  @!P4 LEA.HI.X R7, R212, R3.reuse, R88, 0x2, P6 ;  /* 0x00000003d407c211 */ /* 0x080fe400030f1458 */
[----:B------:R-:W-:-:S03]  /*bbe0*/  @!P5 LEA.HI.X R13, R211, R3, R22, 0x2, P3 ;  /* 0x00000003d30dd211 */ /* 0x000fc600018f1416 */
[----:B------:R4:W-:Y:S01]  /*bbf0*/  @!P4 ST.E.64 desc[UR36][R6.64], R64 ;  /* 0x000000400600c985 */ /* 0x0009e2000c101b24 */
[----:B------:R-:W-:Y:S02]  /*bc00*/  ISETP.GE.AND P4, PT, R208, UR4, PT ;  /* 0x00000004d0007c0c */ /* 0x000fe4000bf86270 */
[CC--:B-1----:R-:W-:Y:S01]  /*bc10*/  @!P1 LEA R8, P3, R210.reuse, R2.reuse, 0x2 ;  /* 0x00000002d2089211 */ /* 0x0c2fe200078610ff */
[----:B------:R1:W-:Y:S01]  /*bc20*/  @!P5 ST.E.64 desc[UR36][R12.64], R68 ;  /* 0x000000440c00d985 */ /* 0x0003e2000c101b24 */
[----:B------:R-:W-:Y:S02]  /*bc30*/  ISETP.GE.AND P5, PT, R207, UR4, PT ;  /* 0x00000004cf007c0c */ /* 0x000fe4000bfa6270 */
[----:B------:R-:W-:Y:S02]  /*bc40*/  @!P1 LEA.HI.X R9, R210, R3, R16, 0x2, P3 ;  /* 0x00000003d2099211 */ /* 0x000fe400018f1410 */
[----:B---3--:R-:W-:-:S03]  /*bc50*/  @!P2 LEA R4, P6, R209, R2, 0x2 ;  /* 0x00000002d104a211 */ /* 0x008fc600078c10ff */
[----:B------:R3:W-:Y:S01]  /*bc60*/  @!P1 ST.E.64 desc[UR36][R8.64], R72 ;  /* 0x0000004808009985 */ /* 0x0007e2000c101b24 */
[-C--:B------:R-:W-:Y:S02]  /*bc70*/  @!P2 LEA.HI.X R5, R209, R3.reuse, R229, 0x2, P6 ;  /* 0x00000003d105a211 */ /* 0x080fe400030f14e5 */
[----:B------:R-:W-:Y:S02]  /*bc80*/  ISETP.GE.AND P1, PT, R206, UR4, PT ;  /* 0x00000004ce007c0c */ /* 0x000fe4000bf26270 */
[CC--:B--2---:R-:W-:Y:S01]  /*bc90*/  @!P4 LEA R10, P3, R208.reuse, R2.reuse, 0x2 ;  /* 0x00000002d00ac211 */ /* 0x0c4fe200078610ff */
[----:B------:R2:W-:Y:S01]  /*bca0*/  @!P2 ST.E.64 desc[UR36][R4.64], R76 ;  /* 0x0000004c0400a985 */ /* 0x0005e2000c101b24 */
[----:B----4-:R-:W-:Y:S02]  /*bcb0*/  @!P5 LEA R6, P6, R207, R2, 0x2 ;  /* 0x00000002cf06d211 */ /* 0x010fe400078c10ff */
[----:B------:R-:W-:Y:S02]  /*bcc0*/  ISETP.GE.AND P2, PT, R205, UR4, PT ;  /* 0x00000004cd007c0c */ /* 0x000fe4000bf46270 */
[----:B------:R-:W-:-:S02]  /*bcd0*/  @!P4 LEA.HI.X R11, R208, R3, R228, 0x2, P3 ;  /* 0x00000003d00bc211 */ /* 0x000fc400018f14e4 */
[----:B------:R-:W-:Y:S02]  /*bce0*/  ISETP.GE.AND P3, PT, R204, UR4, PT ;  /* 0x00000004cc007c0c */ /* 0x000fe4000bf66270 */
[----:B------:R-:W-:Y:S01]  /*bcf0*/  @!P5 LEA.HI.X R7, R207, R3, R227, 0x2, P6 ;  /* 0x00000003cf07d211 */ /* 0x000fe200030f14e3 */
[----:B------:R-:W-:Y:S01]  /*bd00*/  @!P4 ST.E.64 desc[UR36][R10.64], R80 ;  /* 0x000000500a00c985 */ /* 0x000fe2000c101b24 */
[----:B-1----:R-:W-:-:S03]  /*bd10*/  @!P1 LEA R12, P4, R206, R2, 0x2 ;  /* 0x00000002ce0c9211 */ /* 0x002fc600078810ff */
[----:B------:R1:W-:Y:S01]  /*bd20*/  @!P5 ST.E.64 desc[UR36][R6.64], R84 ;  /* 0x000000540600d985 */ /* 0x0003e2000c101b24 */
[----:B------:R-:W-:Y:S02]  /*bd30*/  ISETP.GE.AND P5, PT, R203, UR4, PT ;  /* 0x00000004cb007c0c */ /* 0x000fe4000bfa6270 */
[-C--:B------:R-:W-:Y:S02]  /*bd40*/  @!P1 LEA.HI.X R13, R206, R3.reuse, R226, 0x2, P4 ;  /* 0x00000003ce0d9211 */ /* 0x080fe400020f14e2 */
[CC--:B---3--:R-:W-:Y:S02]  /*bd50*/  @!P2 LEA R8, P6, R205.reuse, R2.reuse, 0x2 ;  /* 0x00000002cd08a211 */ /* 0x0c8fe400078c10ff */
[----:B--2---:R-:W-:Y:S01]  /*bd60*/  @!P3 LEA R4, P4, R204, R2, 0x2 ;  /* 0x00000002cc04b211 */ /* 0x004fe200078810ff */
[----:B------:R2:W-:Y:S01]  /*bd70*/  @!P1 ST.E.64 desc[UR36][R12.64], R20 ;  /* 0x000000140c009985 */ /* 0x0005e2000c101b24 */
[----:B------:R-:W-:Y:S02]  /*bd80*/  @!P2 LEA.HI.X R9, R205, R3, R225, 0x2, P6 ;  /* 0x00000003cd09a211 */ /* 0x000fe400030f14e1 */
[----:B------:R-:W-:-:S02]  /*bd90*/  ISETP.GE.AND P1, PT, R202, UR4, PT ;  /* 0x00000004ca007c0c */ /* 0x000fc4000bf26270 */
[-C--:B------:R-:W-:Y:S01]  /*bda0*/  @!P3 LEA.HI.X R5, R204, R3.reuse, R224, 0x2, P4 ;  /* 0x00000003cc05b211 */ /* 0x080fe200020f14e0 */
[----:B------:R3:W-:Y:S01]  /*bdb0*/  @!P2 ST.E.64 desc[UR36][R8.64], R120 ;  /* 0x000000780800a985 */ /* 0x0007e2000c101b24 */
[----:B------:R-:W-:Y:S02]  /*bdc0*/  ISETP.GE.AND P4, PT, R201, UR4, PT ;  /* 0x00000004c9007c0c */ /* 0x000fe4000bf86270 */
[----:B-1----:R-:W-:Y:S01]  /*bdd0*/  @!P5 LEA R6, P6, R203, R2, 0x2 ;  /* 0x00000002cb06d211 */ /* 0x002fe200078c10ff */
[----:B------:R4:W-:Y:S01]  /*bde0*/  @!P3 ST.E.64 desc[UR36][R4.64], R122 ;  /* 0x0000007a0400b985 */ /* 0x0009e2000c101b24 */
[----:B------:R-:W-:Y:S02]  /*bdf0*/  ISETP.GE.AND P2, PT, R200, UR4, PT ;  /* 0x00000004c8007c0c */ /* 0x000fe4000bf46270 */
[----:B------:R-:W-:Y:S02]  /*be00*/  ISETP.GE.AND P3, PT, R199, UR4, PT ;  /* 0x00000004c7007c0c */ /* 0x000fe4000bf66270 */
[----:B------:R-:W-:-:S02]  /*be10*/  @!P5 LEA.HI.X R7, R203, R3, R223, 0x2, P6 ;  /* 0x00000003cb07d211 */ /* 0x000fc400030f14df */
[----:B------:R-:W-:-:S03]  /*be20*/  @!P1 LEA R10, P6, R202, R2, 0x2 ;  /* 0x00000002ca0a9211 */ /* 0x000fc600078c10ff */
[----:B------:R4:W-:Y:S01]  /*be30*/  @!P5 ST.E.64 desc[UR36][R6.64], R100 ;  /* 0x000000640600d985 */ /* 0x0009e2000c101b24 */
[CC--:B--2---:R-:W-:Y:S02]  /*be40*/  @!P4 LEA R12, P5, R201.reuse, R2.reuse, 0x2 ;  /* 0x00000002c90cc211 */ /* 0x0c4fe400078a10ff */
        /* <DEDUP_REMOVED lines=10> */
.L_x_5701:
[----:B------:R-:W-:Y:S05]  /*bef0*/  BSYNC B1 ;  /* 0x0000000000017941 */ /* 0x000fea0003800000 */
.L_x_5700:
        /* <DEDUP_REMOVED lines=15> */
[CC--:B------:R-:W-:Y:S02]  /*bff0*/  @!P4 LEA R6, P6, R214.reuse, R4.reuse, 0x2 ;  /* 0x00000004d606c211 */ /* 0x0c0fe400078c10ff */
[----:B------:R-:W-:Y:S01]  /*c000*/  @!P1 LEA R10, P5, R11, R4, 0x2 ;  /* 0x000000040b0a9211 */ /* 0x000fe200078a10ff */
[----:B------:R0:W-:Y:S01]  /*c010*/  @!P3 ST.E.64 desc[UR36][R2.64], R26 ;  /* 0x0000001a0200b985 */ /* 0x0001e2000c101b24 */
[----:B------:R-:W-:-:S02]  /*c020*/  @!P4 LEA.HI.X R7, R214, R5, R90, 0x2, P6 ;  /* 0x00000005d607c211 */ /* 0x000fc400030f145a */
[----:B------:R-:W-:Y:S02]  /*c030*/  ISETP.GE.AND P3, PT, R194, UR4, PT ;  /* 0x00000004c2007c0c */ /* 0x000fe4000bf66270 */
[-C--:B------:R-:W-:Y:S01]  /*c040*/  @!P2 LEA R12, P6, R9, R4.reuse, 0x2 ;  /* 0x00000004090ca211 */ /* 0x080fe200078c10ff */
[----:B------:R1:W-:Y:S01]  /*c050*/  @!P4 ST.E.64 desc[UR36][R6.64], R30 ;  /* 0x0000001e0600c985 */ /* 0x0003e2000c101b24 */
[-C--:B------:R-:W-:Y:S02]  /*c060*/  @!P1 LEA.HI.X R11, R11, R5.reuse, R0, 0x2, P5 ;  /* 0x000000050b0b9211 */ /* 0x080fe400028f1400 */
[----:B------:R-:W-:Y:S02]  /*c070*/  SHF.R.S32.HI R0, RZ, 0x1f, R195 ;  /* 0x0000001fff007819 */ /* 0x000fe400000114c3 */
[----:B------:R-:W-:Y:S02]  /*c080*/  @!P0 LEA R8, P5, R195, R4, 0x2 ;  /* 0x00000004c3088211 */ /* 0x000fe400078a10ff */
[----:B------:R-:W-:-:S02]  /*c090*/  @!P2 LEA.HI.X R13, R9, R5, R13, 0x2, P6 ;  /* 0x00000005090da211 */ /* 0x000fc400030f140d */
[----:B------:R-:W-:Y:S02]  /*c0a0*/  @!P0 LEA.HI.X R9, R195, R5, R0, 0x2, P5 ;  /* 0x00000005c3098211 */ /* 0x000fe400028f1400 */
[----:B------:R-:W-:Y:S02]  /*c0b0*/  ISETP.GE.AND P4, PT, R193, UR4, PT ;  /* 0x00000004c1007c0c */ /* 0x000fe4000bf86270 */
[----:B------:R-:W-:Y:S01]  /*c0c0*/  ISETP.GE.AND P5, PT, R192, UR4, PT ;  /* 0x00000004c0007c0c */ /* 0x000fe2000bfa6270 */
[----:B------:R-:W-:Y:S01]  /*c0d0*/  @!P0 ST.E.64 desc[UR36][R8.64], R34 ;  /* 0x0000002208008985 */ /* 0x000fe2000c101b24 */
[----:B------:R-:W-:Y:S02]  /*c0e0*/  SHF.R.S32.HI R0, RZ, 0x1f, R193 ;  /* 0x0000001fff007819 */ /* 0x000fe400000114c1 */
[----:B------:R-:W-:Y:S01]  /*c0f0*/  SHF.R.S32.HI R21, RZ, 0x1f, R192 ;  /* 0x0000001fff157819 */ /* 0x000fe200000114c0 */
[----:B------:R2:W-:Y:S01]  /*c100*/  @!P1 ST.E.64 desc[UR36][R10.64], R38 ;  /* 0x000000260a009985 */ /* 0x0005e2000c101b24 */
[----:B0-----:R-:W-:-:S03]  /*c110*/  @!P3 LEA R2, P1, R194, R4, 0x2 ;  /* 0x00000004c202b211 */ /* 0x001fc600078210ff */
[----:B------:R0:W-:Y:S01]  /*c120*/  @!P2 ST.E.64 desc[UR36][R12.64], R42 ;  /* 0x0000002a0c00a985 */ /* 0x0001e2000c101b24 */
[-C--:B------:R-:W-:Y:S02]  /*c130*/  @!P3 LEA.HI.X R3, R194, R5.reuse, R15, 0x2, P1 ;  /* 0x00000005c203b211 */ /* 0x080fe400008f140f */
[----:B------:R-:W-:Y:S02]  /*c140*/  ISETP.GE.AND P1, PT, R213, UR4, PT ;  /* 0x00000004d5007c0c */ /* 0x000fe4000bf26270 */
[----:B------:R-:W-:Y:S01]  /*c150*/  ISETP.GE.AND P2, PT, R23, UR4, PT ;  /* 0x0000000417007c0c */ /* 0x000fe2000bf46270 */
[----:B------:R3:W-:Y:S01]  /*c160*/  @!P3 ST.E.64 desc[UR36][R2.64], R46 ;  /* 0x0000002e0200b985 */ /* 0x0007e2000c101b24 */
[CC--:B-1----:R-:W-:Y:S02]  /*c170*/  @!P4 LEA R6, P0, R193.reuse, R4.reuse, 0x2 ;  /* 0x00000004c106c211 */ /* 0x0c2fe400078010ff */
[----:B------:R-:W-:Y:S02]  /*c180*/  @!P5 LEA R14, P6, R192, R4, 0x2 ;  /* 0x00000004c00ed211 */ /* 0x000fe400078c10ff */
[----:B------:R-:W-:-:S02]  /*c190*/  @!P4 LEA.HI.X R7, R193, R5, R0, 0x2, P0 ;  /* 0x00000005c107c211 */ /* 0x000fc400000f1400 */
[----:B------:R-:W-:Y:S02]  /*c1a0*/  ISETP.GE.AND P0, PT, R212, UR4, PT ;  /* 0x00000004d4007c0c */ /* 0x000fe4000bf06270 */
[----:B------:R-:W-:Y:S01]  /*c1b0*/  @!P5 LEA.HI.X R15, R192, R5, R21, 0x2, P6 ;  /* 0x00000005c00fd211 */ /* 0x000fe200030f1415 */
        /* <DEDUP_REMOVED lines=8> */
[----:B------:R-:W-:Y:S02]  /*c240*/  ISETP.GE.AND P3, PT, R209, UR4, PT ;  /* 0x00000004d1007c0c */ /* 0x000fe4000bf66270 */
[----:B------:R-:W-:Y:S02]  /*c250*/  @!P2 LEA.HI.X R9, R23, R5, R0, 0x2, P6 ;  /* 0x000000051709a211 */ /* 0x000fe400030f1400 */
[----:B0-----:R-:W-:-:S03]  /*c260*/  @!P0 LEA R12, P6, R212, R4, 0x2 ;  /* 0x00000004d40c8211 */ /* 0x001fc600078c10ff */
[----:B------:R0:W-:Y:S01]  /*c270*/  @!P2 ST.E.64 desc[UR36][R8.64], R58 ;  /* 0x0000003a0800a985 */ /* 0x0001e2000c101b24 */
[-C--:B------:R-:W-:Y:S02]  /*c280*/  @!P0 LEA.HI.X R13, R212, R5.reuse, R88, 0x2, P6 ;  /* 0x00000005d40d8211 */ /* 0x080fe400030f1458 */
[CC--:B---3--:R-:W-:Y:S01]  /*c290*/  @!P5 LEA R2, P6, R211.reuse, R4.reuse, 0x2 ;  /* 0x00000004d302d211 */ /* 0x0c8fe200078c10ff */
[----:B------:R3:W-:Y:S01]  /*c2a0*/  @!P1 ST.E.64 desc[UR36][R10.64], R62 ;  /* 0x0000003e0a009985 */ /* 0x0007e2000c101b24 */
[----:B------:R-:W-:Y:S02]  /*c2b0*/  ISETP.GE.AND P2, PT, R208, UR4, PT ;  /* 0x00000004d0007c0c */ /* 0x000fe4000bf46270 */
[----:B------:R-:W-:Y:S01]  /*c2c0*/  @!P5 LEA.HI.X R3, R211, R5, R22, 0x2, P6 ;  /* 0x00000005d303d211 */ /* 0x000fe200030f1416 */
[----:B------:R4:W-:Y:S01]  /*c2d0*/  @!P0 ST.E.64 desc[UR36][R12.64], R66 ;  /* 0x000000420c008985 */ /* 0x0009e2000c101b24 */
[-C--:B-1----:R-:W-:Y:S02]  /*c2e0*/  @!P4 LEA R6, P0, R210, R4.reuse, 0x2 ;  /* 0x00000004d206c211 */ /* 0x082fe400078010ff */
[----:B--2---:R-:W-:Y:S01]  /*c2f0*/  @!P3 LEA R14, P6, R209, R4, 0x2 ;  /* 0x00000004d10eb211 */ /* 0x004fe200078c10ff */
[----:B------:R1:W-:Y:S01]  /*c300*/  @!P5 ST.E.64 desc[UR36][R2.64], R70 ;  /* 0x000000460200d985 */ /* 0x0003e2000c101b24 */
[----:B------:R-:W-:-:S02]  /*c310*/  ISETP.GE.AND P1, PT, R207, UR4, PT ;  /* 0x00000004cf007c0c */ /* 0x000fc4000bf26270 */
[-C--:B------:R-:W-:Y:S02]  /*c320*/  @!P4 LEA.HI.X R7, R210, R5.reuse, R16, 0x2, P0 ;  /* 0x00000005d207c211 */ /* 0x080fe400000f1410 */
[----:B------:R-:W-:Y:S02]  /*c330*/  ISETP.GE.AND P0, PT, R206, UR4, PT ;  /* 0x00000004ce007c0c */ /* 0x000fe4000bf06270 */
[----:B------:R-:W-:Y:S01]  /*c340*/  @!P3 LEA.HI.X R15, R209, R5, R229, 0x2, P6 ;  /* 0x00000005d10fb211 */ /* 0x000fe200030f14e5 */
[----:B------:R2:W-:Y:S01]  /*c350*/  @!P4 ST.E.64 desc[UR36][R6.64], R74 ;  /* 0x0000004a0600c985 */ /* 0x0005e2000c101b24 */
[----:B0-----:R-:W-:-:S03]  /*c360*/  @!P2 LEA R8, P4, R208, R4, 0x2 ;  /* 0x00000004d008a211 */ /* 0x001fc600078810ff */
[----:B------:R-:W-:Y:S01]  /*c370*/  @!P3 ST.E.64 desc[UR36][R14.64], R78 ;  /* 0x0000004e0e00b985 */ /* 0x000fe2000c101b24 */
[----:B------:R-:W-:Y:S02]  /*c380*/  ISETP.GE.AND P3, PT, R205, UR4, PT ;  /* 0x00000004cd007c0c */ /* 0x000fe4000bf66270 */
[CC--:B---3--:R-:W-:Y:S02]  /*c390*/  @!P1 LEA R10, P5, R207.reuse, R4.reuse, 0x2 ;  /* 0x00000004cf0a9211 */ /* 0x0c8fe400078a10ff */
[-C--:B------:R-:W-:Y:S02]  /*c3a0*/  @!P2 LEA.HI.X R9, R208, R5.reuse, R228, 0x2, P4 ;  /* 0x00000005d009a211 */ /* 0x080fe400020f14e4 */
[----:B----4-:R-:W-:Y:S02]  /*c3b0*/  @!P0 LEA R12, P6, R206, R4, 0x2 ;  /* 0x00000004ce0c8211 */ /* 0x010fe400078c10ff */
[----:B------:R-:W-:Y:S01]  /*c3c0*/  ISETP.GE.AND P4, PT, R204, UR4, PT ;  /* 0x00000004cc007c0c */ /* 0x000fe2000bf86270 */
[----:B------:R0:W-:Y:S01]  /*c3d0*/  @!P2 ST.E.64 desc[UR36][R8.64], R82 ;  /* 0x000000520800a985 */ /* 0x0001e2000c101b24 */
        /* <DEDUP_REMOVED lines=11> */
[----:B------:R2:W-:Y:S01]  /*c490*/  @!P3 ST.E.64 desc[UR36][R2.64], R126 ;  /* 0x0000007e0200b985 */ /* 0x0005e2000c101b24 */
[CC--:B0-----:R-:W-:Y:S02]  /*c4a0*/  @!P2 LEA R8, P3, R203.reuse, R4.reuse, 0x2 ;  /* 0x00000004cb08a211 */ /* 0x0c1fe400078610ff */
[-C--:B------:R-:W-:Y:S02]  /*c4b0*/  @!P4 LEA.HI.X R7, R204, R5.reuse, R224, 0x2, P6 ;  /* 0x00000005cc07c211 */ /* 0x080fe400030f14e0 */
[-C--:B---3--:R-:W-:Y:S02]  /*c4c0*/  @!P1 LEA R10, P6, R202, R4.reuse, 0x2 ;  /* 0x00000004ca0a9211 */ /* 0x088fe400078c10ff */
[----:B------:R-:W-:Y:S01]  /*c4d0*/  @!P2 LEA.HI.X R9, R203, R5, R223, 0x2, P3 ;  /* 0x00000005cb09a211 */ /* 0x000fe200018f14df */
[----:B------:R2:W-:Y:S01]  /*c4e0*/  @!P4 ST.E.64 desc[UR36][R6.64], R128 ;  /* 0x000000800600c985 */ /* 0x0005e2000c101b24 */
[----:B-1----:R-:W-:-:S02]  /*c4f0*/  @!P0 LEA R12, P4, R201, R4, 0x2 ;  /* 0x00000004c90c8211 */ /* 0x002fc400078810ff */
[----:B------:R-:W-:Y:S01]  /*c500*/  @!P5 LEA R14, P3, R200, R4, 0x2 ;  /* 0x00000004c80ed211 */ /* 0x000fe200078610ff */
[----:B------:R2:W-:Y:S01]  /*c510*/  @!P2 ST.E.64 desc[UR36][R8.64], R102 ;  /* 0x000000660800a985 */ /* 0x0005e2000c101b24 */
[-C--:B------:R-:W-:Y:S02]  /*c520*/  @!P1 LEA.HI.X R11, R202, R5.reuse, R222, 0x2, P6 ;  /* 0x00000005ca0b9211 */ /* 0x080fe400030f14de */
        /* <DEDUP_REMOVED lines=11> */
.L_x_5690:
[----:B------:R-:W-:Y:S01]  /*c5e0*/  R2UR UR4, R197 ;  /* 0x00000000c50472ca */ /* 0x000fe200000e0000 */
[----:B------:R-:W-:Y:S01]  /*c5f0*/  ULDC.64 UR8, c[0x0][0xc00] ;  /* 0x0003000000087ab9 */ /* 0x000fe20000000a00 */
[----:B------:R-:W-:Y:S01]  /*c600*/  R2UR UR11, R215 ;  /* 0x00000000d70b72ca */ /* 0x000fe200000e0000 */
[----:B------:R-:W-:Y:S01]  /*c610*/  UISETP.NE.U32.AND UP0, UPT, UR8, URZ, UPT ;  /* 0x0000003f0800728c */ /* 0x000fe2000bf05070 */
[----:B------:R-:W-:-:S03]  /*c620*/  R2UR UR10, R22 ;  /* 0x00000000160a72ca */ /* 0x000fc600000e0000 */
        /* <DEDUP_REMOVED lines=32> */
.L_x_5702:
        /* <DEDUP_REMOVED lines=8> */
[----:B------:R-:W-:Y:S02]  /*c8b0*/  IMAD.U32 R3, RZ, RZ, UR43 ;  /* 0x0000002bff037e24 */ /* 0x000fe4000f8e00ff */
[----:B-1---5:R-:W-:-:S03]  /*c8c0*/  IMAD R2, R0, R9, RZ ;  /* 0x0000000900027224 */ /* 0x022fc600078e02ff */
        /* <DEDUP_REMOVED lines=52> */
.L_x_5704:
[----:B------:R-:W-:Y:S05]  /*cc10*/  BSYNC B1 ;  /* 0x0000000000017941 */ /* 0x000fea0003800000 */
.L_x_5703:
[----:B------:R-:W-:-:S13]  /*cc20*/  R2UR UR8, R22 ;  /* 0x00000000160872ca */ /* 0x000fda00000e0000 */
[----:B------:R-:W-:-:S06]  /*cc30*/  UISETP.GT.AND UP0, UPT, UR8, 0x1, UPT ;  /* 0x000000010800788c */ /* 0x000fcc000bf04270 */
[----:B------:R-:W-:-:S13]  /*cc40*/  PLOP3.LUT P0, PT, PT, PT, UP0, 0x80, 0x0 ;  /* 0x000000000000781c */ /* 0x000fda0003f0f008 */
[----:B------:R-:W-:Y:S05]  /*cc50*/  @P0 BRA `(.L_x_5699) ;  /* 0x0000000800000947 */ /* 0x000fea0003800000 */
[----:B------:R-:W1:Y:S01]  /*cc60*/  LDC R11, c[0x0][0xbe8] ;  /* 0x0002fa00ff0b7b82 */ /* 0x000e620000000800 */
[----:B------:R-:W-:Y:S01]  /*cc70*/  ULDC.64 UR14, c[0x0][0xaa0] ;  /* 0x0002a800000e7ab9 */ /* 0x000fe20000000a00 */
[----:B------:R-:W-:Y:S01]  /*cc80*/  R2UR UR16, R198 ;  /* 0x00000000c61072ca */ /* 0x000fe200000e0000 */
[----:B------:R-:W-:Y:S01]  /*cc90*/  UIMAD UR10, UR21, UR14, URZ ;  /* 0x0000000e150a72a4 */ /* 0x000fe2000f8e023f */
[----:B------:R-:W-:Y:S01]  /*cca0*/  IMAD R2, R19, 0x20, R216 ;  /* 0x0000002013027824 */ /* 0x000fe200078e02d8 */
[----:B------:R-:W-:Y:S01]  /*ccb0*/  UIMAD.WIDE.U32 UR8, UR4, UR14, URZ ;  /* 0x0000000e040872a5 */ /* 0x000fe2000f8e003f */
[----:B------:R-:W-:Y:S01]  /*ccc0*/  VIADD R8, R216, UR43 ;  /* 0x0000002bd8087c36 */ /* 0x000fe20008000000 */
[----:B------:R-:W-:Y:S01]  /*ccd0*/  UIMAD UR10, UR4, UR15, UR10 ;  /* 0x0000000f040a72a4 */ /* 0x000fe2000f8e020a */
[----:B------:R-:W-:Y:S01]  /*cce0*/  VIADD R6, R2, UR43 ;  /* 0x0000002b02067c36 */ /* 0x000fe20008000000 */
[----:B------:R-:W-:Y:S02]  /*ccf0*/  BSSY B1, `(.L_x_5705) ;  /* 0x0000040000017945 */ /* 0x000fe40003800000 */
[----:B------:R-:W-:Y:S01]  /*cd00*/  UIADD3 UR9, UR9, UR10, URZ ;  /* 0x0000000a09097290 */ /* 0x000fe2000fffe03f */
[----:B0-----:R-:W-:-:S02]  /*cd10*/  IMAD.MOV.U32 R5, RZ, RZ, R6 ;  /* 0x000000ffff057224 */ /* 0x001fc400078e0006 */
        /* <DEDUP_REMOVED lines=20> */
[----:B------:R-:W-:Y:S02]  /*ce60*/  IMAD.U32 R2, RZ, RZ, UR12 ;  /* 0x0000000cff027e24 */ /* 0x000fe4000f8e00ff */
[C---:B------:R-:W-:Y:S01]  /*ce70*/  IMAD R9, R5.reuse, UR9, R4 ;  /* 0x0000000905097c24 */ /* 0x040fe2000f8e0204 */
[----:B------:R-:W-:Y:S01]  /*ce80*/  SHF.R.S32.HI R4, RZ, 0x1f, R7 ;  /* 0x0000001fff047819 */ /* 0x000fe20000011407 */
[----:B------:R-:W-:Y:S01]  /*ce90*/  IMAD.WIDE.U32 R2, R5, UR8, R2 ;  /* 0x0000000805027c25 */ /* 0x000fe2000f8e0002 */
[----:B------:R-:W-:-:S03]  /*cea0*/  ULDC.64 UR8, c[0x0][0xad8] ;  /* 0x0002b60000087ab9 */ /* 0x000fc60000000a00 */
        /* <DEDUP_REMOVED lines=36> */
.L_x_5706:
[----:B------:R-:W-:Y:S05]  /*d0f0*/  BSYNC B1 ;  /* 0x0000000000017941 */ /* 0x000fea0003800000 */
.L_x_5705:
        /* <DEDUP_REMOVED lines=17> */
.L_x_5708:
[----:B------:R-:W-:Y:S05]  /*d210*/  BSYNC B1 ;  /* 0x0000000000017941 */ /* 0x000fea0003800000 */
.L_x_5707:
        /* <DEDUP_REMOVED lines=17> */
.L_x_5710:
[----:B------:R-:W-:Y:S05]  /*d330*/  BSYNC B1 ;  /* 0x0000000000017941 */ /* 0x000fea0003800000 */
.L_x_5709:
        /* <DEDUP_REMOVED lines=8> */
[----:B------:R-:W-:-:S09]  /*d3c0*/  ISETP.GE.AND P5, PT, R13, UR4, PT ;  /* 0x000000040d007c0c */ /* 0x000fd2000bfa6270 */
[-C--:B---3--:R-:W-:Y:S02]  /*d3d0*/  @!P3 LEA R14, P0, R7, R2.reuse, 0x1 ;  /* 0x00000002070eb211 */ /* 0x088fe400078008ff */
[-C--:B------:R-:W-:Y:S02]  /*d3e0*/  @!P4 LEA R8, P1, R9, R2.reuse, 0x1 ;  /* 0x000000020908c211 */ /* 0x080fe400078208ff */
[----:B------:R-:W-:Y:S02]  /*d3f0*/  @!P5 LEA R2, P2, R13, R2, 0x1 ;  /* 0x000000020d02d211 */ /* 0x000fe400078408ff */
[-C--:B--2---:R-:W-:Y:S02]  /*d400*/  @!P3 LEA.HI.X R15, R7, R5.reuse, R12, 0x1, P0 ;  /* 0x00000005070fb211 */ /* 0x084fe400000f0c0c */
[-C--:B------:R-:W-:Y:S02]  /*d410*/  @!P4 LEA.HI.X R9, R9, R5.reuse, R6, 0x1, P1 ;  /* 0x000000050909c211 */ /* 0x080fe400008f0c06 */
[----:B------:R-:W-:Y:S01]  /*d420*/  @!P5 LEA.HI.X R3, R13, R5, R10, 0x1, P2 ;  /* 0x000000050d03d211 */ /* 0x000fe200010f0c0a */
[----:B------:R1:W-:Y:S04]  /*d430*/  @!P3 ST.E.128 desc[UR36][R14.64], RZ ;  /* 0x000000ff0e00b985 */ /* 0x0003e8000c101d24 */
[----:B------:R1:W-:Y:S04]  /*d440*/  @!P4 ST.E.128 desc[UR36][R8.64], RZ ;  /* 0x000000ff0800c985 */ /* 0x0003e8000c101d24 */
[----:B------:R1:W-:Y:S02]  /*d450*/  @!P5 ST.E.128 desc[UR36][R2.64], RZ ;  /* 0x000000ff0200d985 */ /* 0x0003e4000c101d24 */
.L_x_5699:
[----:B------:R-:W-:Y:S05]  /*d460*/  BSYNC B0 ;  /* 0x0000000000007941 */ /* 0x000fea0003800000 */
.L_x_5689:
[----:B------:R-:W-:Y:S02]  /*d470*/  ULDC UR4, c[0x0][0xc3c] ;  /* 0x00030f0000047ab9 */ /* 0x000fe40000000800 */
[----:B------:R-:W-:-:S06]  /*d480*/  UISETP.GE.AND UP0, UPT, UR7, UR4, UPT ;  /* 0x000000040700728c */ /* 0x000fcc000bf06270 */
[----:B------:R-:W-:-:S13]  /*d490*/  PLOP3.LUT P0, PT, PT, PT, UP0, 0x80, 0x0 ;  /* 0x000000000000781c */ /* 0x000fda0003f0f008 */
[----:B------:R-:W-:Y:S05]  /*d4a0*/  @!P0 BRA `(.L_x_5711) ;  /* 0xffffff3800c08947 */ /* 0x000fea000383ffff */
[----:B------:R-:W-:Y:S05]  /*d4b0*/  EXIT ;  /* 0x000000000000794d */ /* 0x000fea0003800000 */
.L_x_5646:
        /* <DEDUP_REMOVED lines=16> */
.L_x_5712:
        /* <DEDUP_REMOVED lines=43> */
.L_x_5716:
        /* <DEDUP_REMOVED lines=35> */
.L_x_5714:
        /* <DEDUP_REMOVED lines=13> */
.L_x_5717:
        /* <DEDUP_REMOVED lines=62> */
.L_x_5718:
        /* <DEDUP_REMOVED lines=12> */
[----:B0-----:R-:W-:-:S05]  /*e010*/  IADD3 R11, RZ, -R3, RZ ;  /* 0x80000003ff0b7210 */ /* 0x001fca0007ffe0ff */
        /* <DEDUP_REMOVED lines=48> */
.L_x_5719:
[----:B------:R-:W-:-:S05]  /*e320*/  LOP3.LUT R17, RZ, R2, RZ, 0x33, !PT ;  /* 0x00000002ff117212 */ /* 0x000fca00078e33ff */
[----:B------:R-:W-:Y:S01]  /*e330*/  IMAD.IADD R17, R6, 0x1, R17 ;  /* 0x0000000106117824 */ /* 0x000fe200078e0211 */
[----:B------:R-:W-:Y:S06]  /*e340*/  BRA `(.L_x_5720) ;  /* 0x0000000000147947 */ /* 0x000fec0003800000 */
.L_x_5715:
[----:B------:R-:W-:Y:S01]  /*e350*/  ULDC UR4, c[0x0][0xc3c] ;  /* 0x00030f0000047ab9 */ /* 0x000fe20000000800 */
[----:B------:R-:W-:Y:S02]  /*e360*/  IMAD.MOV.U32 R17, RZ, RZ, RZ ;  /* 0x000000ffff117224 */ /* 0x000fe400078e00ff */
[----:B------:R-:W-:Y:S02]  /*e370*/  IMAD.U32 R16, RZ, RZ, UR6 ;  /* 0x00000006ff107e24 */ /* 0x000fe4000f8e00ff */
[----:B------:R-:W-:Y:S02]  /*e380*/  IMAD.MOV.U32 R18, RZ, RZ, RZ ;  /* 0x000000ffff127224 */ /* 0x000fe400078e00ff */
[----:B------:R-:W-:-:S07]  /*e390*/  IMAD.U32 R19, RZ, RZ, UR4 ;  /* 0x00000004ff137e24 */ /* 0x000fce000f8e00ff */
.L_x_5720:
[----:B------:R-:W-:-:S13]  /*e3a0*/  ISETP.NE.AND P0, PT, R7, RZ, PT ;  /* 0x000000ff0700720c */ /* 0x000fda0003f05270 */
[----:B------:R-:W0:Y:S01]  /*e3b0*/  @!P0 S2R R3, SR_CgaCtaId ;  /* 0x0000000000038919 */ /* 0x000e220000008800 */
[----:B------:R-:W-:-:S04]  /*e3c0*/  @!P0 MOV R2, 0x400 ;  /* 0x0000040000028802 */ /* 0x000fc80000000f00 */
[----:B0-----:R-:W-:-:S05]  /*e3d0*/  @!P0 LEA R2, R3, R2, 0x18 ;  /* 0x0000000203028211 */ /* 0x001fca00078ec0ff */
[----:B------:R1:W-:Y:S01]  /*e3e0*/  @!P0 STS.128 [R2+0x308d0], R16 ;  /* 0x0308d01002008388 */ /* 0x0003e20000000c00 */
[----:B------:R-:W-:Y:S06]  /*e3f0*/  BAR.ARV 0x5, 0x180 ;  /* 0x0146000000007b1d */ /* 0x000fec0000002000 */
.L_x_5713:
        /* <DEDUP_REMOVED lines=30> */
.L_x_5786:
[----:B0-----:R-:W0:Y:S02]  /*e5e0*/  LDC.64 R2, c[0x0][0xc88] ;  /* 0x00032200ff027b82 */ /* 0x001e240000000a00 */
[----:B0-----:R-:W-:-:S05]  /*e5f0*/  IMAD.WIDE R2, R19, 0x4, R2 ;  /* 0x0000000413027825 */ /* 0x001fca00078e0202 */
[----:B------:R-:W2:Y:S01]  /*e600*/  LDG.E R29, desc[UR36][R2.64] ;  /* 0x00000024021d7981 */ /* 0x000ea2000c1e1900 */
        /* <DEDUP_REMOVED lines=14> */
[----:B-1----:R1:W2:Y:S01]  /*e6f0*/  @P0 LDG.E R6, desc[UR36][R2.64] ;  /* 0x0000002402060981 */ /* 0x0022a2000c1e1900 */
        /* <DEDUP_REMOVED lines=31> */
.L_x_5722:
        /* <DEDUP_REMOVED lines=9> */
.L_x_5723:
        /* <DEDUP_REMOVED lines=9> */
.L_x_5724:
[----:B------:R-:W4:Y:S01]  /*ea10*/  LDL R4, [R1+0xc] ;  /* 0x00000c0001047983 */ /* 0x000f220000100800 */
[----:B012---:R-:W0:Y:S01]  /*ea20*/  LDC R0, c[0x0][0x448] ;  /* 0x00011200ff007b82 */ /* 0x007e220000000800 */
[----:B-----5:R-:W-:Y:S01]  /*ea30*/  IMAD.IADD R37, R37, 0x1, -R6 ;  /* 0x0000000125257824 */ /* 0x020fe200078e0a06 */
[----:B------:R-:W-:Y:S01]  /*ea40*/  LOP3.LUT R23, R23, 0xffffff7f, RZ, 0xc0, !PT ;  /* 0xffffff7f17177812 */ /* 0x000fe200078ec0ff */
[----:B------:R-:W-:Y:S01]  /*ea50*/  BSSY B0, `(.L_x_5725) ;  /* 0x0000038000007945 */ /* 0x000fe20003800000 */
[----:B0-----:R-:W-:Y:S01]  /*ea60*/  ISETP.NE.AND P0, PT, R0, 0x1, PT ;  /* 0x000000010000780c */ /* 0x001fe20003f05270 */
[----:B------:R-:W-:-:S04]  /*ea70*/  IMAD.SHL.U32 R0, R17, 0x80, RZ ;  /* 0x0000008011007824 */ /* 0x000fc800078e00ff */
[----:B------:R-:W-:-:S08]  /*ea80*/  VIADD R0, R0, 0x7f ;  /* 0x0000007f00007836 */ /* 0x000fd00000000000 */
[----:B---3--:R-:W0:Y:S01]  /*ea90*/  @P0 LDC R3, c[0x0][0x44c] ;  /* 0x00011300ff030b82 */ /* 0x008e220000000800 */
[----:B------:R-:W-:-:S07]  /*eaa0*/  @P0 LOP3.LUT R23, R23, 0x80, RZ, 0xfc, !PT ;  /* 0x0000008017170812 */ /* 0x000fce00078efcff */
[----:B------:R-:W1:Y:S01]  /*eab0*/  @P0 LDC R5, c[0x0][0x450] ;  /* 0x00011400ff050b82 */ /* 0x000e620000000800 */
[----:B0-----:R-:W-:-:S05]  /*eac0*/  @P0 IMAD.HI.U32 R2, R0, R3, RZ ;  /* 0x0000000300020227 */ /* 0x001fca00078e00ff */
[----:B-1----:R-:W-:Y:S01]  /*ead0*/  @P0 SHF.R.U32.HI R0, RZ, R5, R2 ;  /* 0x00000005ff000219 */ /* 0x002fe20000011602 */
[----:B------:R-:W-:-:S04]  /*eae0*/  VIADD R2, R37, 0x5f ;  /* 0x0000005f25027836 */ /* 0x000fc80000000000 */
[----:B------:R-:W-:Y:S01]  /*eaf0*/  IMAD.HI R2, R2, 0x2aaaaaab, RZ ;  /* 0x2aaaaaab02027827 */ /* 0x000fe200078e02ff */
[----:B----4-:R-:W-:-:S05]  /*eb00*/  IADD3 R3, R37, 0x60, -R4 ;  /* 0x0000006025037810 */ /* 0x010fca0007ffe804 */
[----:B------:R-:W-:Y:S01]  /*eb10*/  IMAD.IADD R0, R3, 0x1, R0 ;  /* 0x0000000103007824 */ /* 0x000fe200078e0200 */
[----:B------:R-:W-:-:S03]  /*eb20*/  SHF.R.U32.HI R3, RZ, 0x1f, R2 ;  /* 0x0000001fff037819 */ /* 0x000fc60000011602 */
[----:B------:R-:W-:Y:S01]  /*eb30*/  IMAD.HI R4, R0, 0x2aaaaaab, RZ ;  /* 0x2aaaaaab00047827 */ /* 0x000fe200078e02ff */
[----:B------:R-:W-:Y:S02]  /*eb40*/  LEA.HI.SX32 R0, R2, R3, 0x1c ;  /* 0x0000000302007211 */ /* 0x000fe400078fe2ff */
[----:B------:R-:W-:Y:S02]  /*eb50*/  LOP3.LUT R2, R18, 0xff000000, RZ, 0xc0, !PT ;  /* 0xff00000012027812 */ /* 0x000fe400078ec0ff */
[----:B------:R-:W-:Y:S02]  /*eb60*/  SHF.R.U32.HI R3, RZ, 0x1f, R4 ;  /* 0x0000001fff037819 */ /* 0x000fe40000011604 */
[----:B------:R-:W-:Y:S02]  /*eb70*/  SHF.R.U32.HI R2, RZ, 0x8, R2 ;  /* 0x00000008ff027819 */ /* 0x000fe40000011602 */
[----:B------:R-:W-:-:S04]  /*eb80*/  LEA.HI.SX32 R3, R4, R3, 0x1c ;  /* 0x0000000304037211 */ /* 0x000fc800078fe2ff */
[----:B------:R-:W-:Y:S02]  /*eb90*/  VIMNMX R0, R0, R3, PT ;  /* 0x0000000300007248 */ /* 0x000fe40003fe0100 */
[----:B------:R-:W-:Y:S02]  /*eba0*/  LOP3.LUT R3, R18, 0xff0000, RZ, 0xc0, !PT ;  /* 0x00ff000012037812 */ /* 0x000fe400078ec0ff */
[----:B------:R-:W-:Y:S02]  /*ebb0*/  ISETP.GE.AND P0, PT, R0, 0x1, PT ;  /* 0x000000010000780c */ /* 0x000fe40003f06270 */
[----:B------:R-:W-:Y:S01]  /*ebc0*/  LEA.HI R2, R3, R2, RZ, 0x10 ;  /* 0x0000000203027211 */ /* 0x000fe200078f80ff */
[----:B------:R-:W-:-:S03]  /*ebd0*/  IMAD.MOV.U32 R3, RZ, RZ, RZ ;  /* 0x000000ffff037224 */ /* 0x000fc600078e00ff */
[----:B------:R-:W-:-:S07]  /*ebe0*/  LOP3.LUT R4, R2, 0xff, RZ, 0xc0, !PT ;  /* 0x000000ff02047812 */ /* 0x000fce00078ec0ff */
        /* <DEDUP_REMOVED lines=30> */
.L_x_5726:
[----:B------:R-:W-:Y:S05]  /*edd0*/  BSYNC B0 ;  /* 0x0000000000007941 */ /* 0x000fea0003800000 */
.L_x_5725:
        /* <DEDUP_REMOVED lines=24> */
.L_x_5728:
        /* <DEDUP_REMOVED lines=20> */
.L_x_5731:
[----:B------:R-:W-:Y:S05]  /*f0a0*/  BSYNC B6 ;  /* 0x0000000000067941 */ /* 0x000fea0003800000 */
.L_x_5730:
        /* <DEDUP_REMOVED lines=20> */
.L_x_5734:
        /* <DEDUP_REMOVED lines=15> */
.L_x_5733:
[----:B------:R-:W-:Y:S05]  /*f2e0*/  BSYNC B6 ;  /* 0x0000000000067941 */ /* 0x000fea0003800000 */
.L_x_5732:
        /* <DEDUP_REMOVED lines=22> */
[----:B------:R-:W-:Y:S02]  /*f450*/  LOP3.LUT R26, R18, 0xffff, RZ, 0xc0, !PT ;  /* 0x0000ffff121a7812 */ /* 0x000fe400078ec0ff */
[----:B--2---:R-:W-:Y:S02]  /*f460*/  IADD3 R25, R2, -0x1, RZ ;  /* 0xffffffff02197810 */ /* 0x004fe40007ffe0ff */
[----:B------:R-:W1:Y:S03]  /*f470*/  @P2 LDC R2, c[0x0][0x438] ;  /* 0x00010e00ff022b82 */ /* 0x000e660000000800 */
[----:B------:R-:W-:-:S05]  /*f480*/  IMAD R0, R25, 0x60, R20 ;  /* 0x0000006019007824 */ /* 0x000fca00078e0214 */
[C---:B------:R-:W-:Y:S01]  /*f490*/  ISETP.GE.AND P0, PT, R0.reuse, R37, PT ;  /* 0x000000250000720c */ /* 0x040fe20003f06270 */
[----:B---3--:R-:W-:-:S03]  /*f4a0*/  IMAD.IADD R0, R0, 0x1, R21 ;  /* 0x0000000100007824 */ /* 0x008fc600078e0215 */
[----:B------:R-:W-:Y:S01]  /*f4b0*/  ISETP.GT.U32.OR P0, PT, R20, 0x5f, P0 ;  /* 0x0000005f1400780c */ /* 0x000fe20000704470 */
[----:B0-----:R-:W-:-:S04]  /*f4c0*/  @P2 IMAD.HI.U32 R3, R0, R3, RZ ;  /* 0x0000000300032227 */ /* 0x001fc800078e00ff */
[----:B------:R-:W-:Y:S01]  /*f4d0*/  IMAD.MOV.U32 R4, RZ, RZ, R0 ;  /* 0x000000ffff047224 */ /* 0x000fe200078e0000 */
[----:B-1----:R-:W-:-:S07]  /*f4e0*/  @P2 SHF.R.U32.HI R4, RZ, R2, R3 ;  /* 0x00000002ff042219 */ /* 0x002fce0000011603 */
[----:B------:R-:W0:Y:S01]  /*f4f0*/  @!P0 LDC.64 R2, c[0x0][0x428] ;  /* 0x00010a00ff028b82 */ /* 0x000e220000000a00 */
[----:B------:R-:W-:-:S04]  /*f500*/  IMAD.MOV R5, RZ, RZ, -R4 ;  /* 0x000000ffff057224 */ /* 0x000fc800078e0a04 */
[----:B------:R-:W-:Y:S01]  /*f510*/  IMAD R0, R6, R5, R0 ;  /* 0x0000000506007224 */ /* 0x000fe200078e0200 */
[----:B----4-:R-:W-:Y:S02]  /*f520*/  SHF.R.S32.HI R6, RZ, 0x1f, R30 ;  /* 0x0000001fff067819 */ /* 0x010fe4000001141e */
[----:B------:R-:W-:-:S03]  /*f530*/  @!P0 SHF.R.S32.HI R5, RZ, 0x1f, R4 ;  /* 0x0000001fff058819 */ /* 0x000fc60000011404 */
[----:B------:R0:W-:Y:S02]  /*f540*/  STL [R1+0x8], R6 ;  /* 0x0000080601007387 */ /* 0x0001e40000100800 */
[-C--:B0-----:R-:W-:Y:S02]  /*f550*/  @!P0 IMAD R6, R6, R2.reuse, RZ ;  /* 0x0000000206068224 */ /* 0x081fe400078e02ff */
[----:B------:R-:W-:-:S04]  /*f560*/  @!P0 IMAD.WIDE.U32 R4, R30, R2, R4 ;  /* 0x000000021e048225 */ /* 0x000fc800078e0004 */
[----:B------:R-:W-:Y:S02]  /*f570*/  @!P0 IMAD R6, R30, R3, R6 ;  /* 0x000000031e068224 */ /* 0x000fe400078e0206 */
[----:B------:R-:W0:Y:S01]  /*f580*/  @!P0 LDC.64 R2, c[0x0][0x418] ;  /* 0x00010600ff028b82 */ /* 0x000e220000000a00 */
[----:B------:R-:W-:Y:S01]  /*f590*/  ISETP.GE.AND P2, PT, R31, UR4, PT ;  /* 0x000000041f007c0c */ /* 0x000fe2000bf46270 */
[----:B------:R-:W-:-:S12]  /*f5a0*/  @!P0 IMAD.IADD R6, R5, 0x1, R6 ;  /* 0x0000000105068824 */ /* 0x000fd800078e0206 */
[----:B------:R-:W-:Y:S02]  /*f5b0*/  @P2 LOP3.LUT R23, R23, 0x4, RZ, 0xfc, !PT ;  /* 0x0000000417172812 */ /* 0x000fe400078efcff */
[----:B0-----:R-:W-:-:S04]  /*f5c0*/  @!P0 LEA R2, P1, R4, R2, 0x2 ;  /* 0x0000000204028211 */ /* 0x001fc800078210ff */
[----:B------:R-:W-:Y:S01]  /*f5d0*/  @!P0 LEA.HI.X R3, R4, R3, R6, 0x2, P1 ;  /* 0x0000000304038211 */ /* 0x000fe200008f1406 */
[----:B------:R-:W-:Y:S01]  /*f5e0*/  IMAD.MOV.U32 R4, RZ, RZ, RZ ;  /* 0x000000ffff047224 */ /* 0x000fe200078e00ff */
[----:B------:R-:W-:Y:S02]  /*f5f0*/  ISETP.GE.AND P1, PT, R33, UR4, PT ;  /* 0x0000000421007c0c */ /* 0x000fe4000bf26270 */
[----:B------:R-:W-:-:S03]  /*f600*/  LOP3.LUT R23, R23, 0xfffffffd, RZ, 0xc0, !PT ;  /* 0xfffffffd17177812 */ /* 0x000fc600078ec0ff */
[----:B------:R0:W5:Y:S01]  /*f610*/  @!P0 LDG.E R4, desc[UR36][R2.64] ;  /* 0x0000002402048981 */ /* 0x000162000c1e1900 */
[----:B------:R-:W-:-:S07]  /*f620*/  ISETP.GE.AND P0, PT, R32, UR4, PT ;  /* 0x0000000420007c0c */ /* 0x000fce000bf06270 */
[----:B------:R-:W-:Y:S01]  /*f630*/  @P1 LOP3.LUT R23, R23, 0x2, RZ, 0xfc, !PT ;  /* 0x0000000217171812 */ /* 0x000fe200078efcff */
[----:B0-----:R-:W-:-:S03]  /*f640*/  IMAD.U32 R2, RZ, RZ, UR38 ;  /* 0x00000026ff027e24 */ /* 0x001fc6000f8e00ff */
[----:B------:R-:W-:-:S04]  /*f650*/  LOP3.LUT R23, R23, 0xfffffffe, RZ, 0xc0, !PT ;  /* 0xfffffffe17177812 */ /* 0x000fc800078ec0ff */
[----:B------:R-:W-:Y:S01]  /*f660*/  @P0 LOP3.LUT R23, R23, 0x1, RZ, 0xfc, !PT ;  /* 0x0000000117170812 */ /* 0x000fe200078efcff */
[----:B------:R-:W-:Y:S06]  /*f670*/  BRA.DIV UR5, `(.L_x_5735) ;  /* 0x0000004605187947 */ /* 0x000fec000b800000 */
.L_x_5803:
        /* <DEDUP_REMOVED lines=8> */
.L_x_5736:
        /* <DEDUP_REMOVED lines=23> */
.L_x_5804:
[----:B------:R-:W-:Y:S05]  /*f870*/  BSYNC B0 ;  /* 0x0000000000007941 */ /* 0x000fea0003800000 */
.L_x_5737:
        /* <DEDUP_REMOVED lines=90> */
.L_x_5818:
        /* <DEDUP_REMOVED lines=12> */
.L_x_5740:
        /* <DEDUP_REMOVED lines=10> */
.L_x_5741:
        /* <DEDUP_REMOVED lines=35> */
.L_x_5743:
[----:B------:R-:W-:Y:S05]  /*101b0*/  BSYNC B6 ;  /* 0x0000000000067941 */ /* 0x000fea0003800000 */
.L_x_5742:
[----:B------:R-:W3:Y:S01]  /*101c0*/  LDL.LU.64 R2, [R1+0x18] ;  /* 0x0000180001027983 */ /* 0x000ee20000300a00 */
[----:B------:R-:W0:Y:S01]  /*101d0*/  LDC R0, c[0x0][0x448] ;  /* 0x00011200ff007b82 */ /* 0x000e220000000800 */
[----:B------:R-:W-:Y:S02]  /*101e0*/  ULDC.64 UR4, c[0x0][0x2d8] ;  /* 0x0000b60000047ab9 */ /* 0x000fe40000000a00 */
[----:B------:R-:W4:Y:S04]  /*101f0*/  LDL.LU R20, [R1+0x10] ;  /* 0x0000100001147983 */ /* 0x000f280000300800 */
[----:B------:R1:W5:Y:S01]  /*10200*/  LDL R9, [R1+0xc] ;  /* 0x00000c0001097983 */ /* 0x0003620000100800 */
[----:B------:R-:W2:Y:S01]  /*10210*/  S2R R21, SR_TID.X ;  /* 0x0000000000157919 */ /* 0x000ea20000002100 */
[----:B0-----:R-:W-:-:S13]  /*10220*/  ISETP.NE.AND P6, PT, R0, 0x1, PT ;  /* 0x000000010000780c */ /* 0x001fda0003fc5270 */
[----:B------:R-:W0:Y:S01]  /*10230*/  @P6 LDC R4, c[0x0][0x44c] ;  /* 0x00011300ff046b82 */ /* 0x000e220000000800 */
[----:B--2---:R-:W-:-:S07]  /*10240*/  LOP3.LUT R21, R21, 0x7f, RZ, 0xc0, !PT ;  /* 0x0000007f15157812 */ /* 0x004fce00078ec0ff */
[----:B------:R-:W2:Y:S01]  /*10250*/  @P6 LDC R5, c[0x0][0x450] ;  /* 0x00011400ff056b82 */ /* 0x000ea20000000800 */
[----:B------:R-:W-:Y:S02]  /*10260*/  SHF.R.U32.HI R0, RZ, 0x3, R21 ;  /* 0x00000003ff007819 */ /* 0x000fe40000011615 */
[----:B------:R-:W1:Y:S02]  /*10270*/  S2R R21, SR_TID.X ;  /* 0x0000000000157919 */ /* 0x000e640000002100 */
[----:B-1----:R-:W-:-:S05]  /*10280*/  IMAD.SHL.U32 R21, R21, 0x10, RZ ;  /* 0x0000001015157824 */ /* 0x002fca00078e00ff */
[----:B------:R-:W-:-:S05]  /*10290*/  LOP3.LUT R21, R0, 0x70, R21, 0xf8, !PT ;  /* 0x0000007000157812 */ /* 0x000fca00078ef815 */
[----:B------:R-:W-:-:S04]  /*102a0*/  IMAD R0, R17, 0x80, R21 ;  /* 0x0000008011007824 */ /* 0x000fc800078e0215 */
[----:B0-----:R-:W-:-:S04]  /*102b0*/  @P6 IMAD.HI.U32 R6, R0, R4, RZ ;  /* 0x0000000400066227 */ /* 0x001fc800078e00ff */
[----:B------:R-:W-:Y:S01]  /*102c0*/  IMAD.MOV.U32 R4, RZ, RZ, R0 ;  /* 0x000000ffff047224 */ /* 0x000fe200078e0000 */
[----:B--2---:R-:W-:-:S05]  /*102d0*/  @P6 SHF.R.U32.HI R4, RZ, R5, R6 ;  /* 0x00000005ff046219 */ /* 0x004fca0000011606 */
[----:B------:R-:W-:Y:S02]  /*102e0*/  IMAD.MOV R6, RZ, RZ, -R4 ;  /* 0x000000ffff067224 */ /* 0x000fe400078e0a04 */
[----:B---3--:R-:W-:Y:S02]  /*102f0*/  IMAD.MOV.U32 R3, RZ, RZ, R35 ;  /* 0x000000ffff037224 */ /* 0x008fe400078e0023 */
[----:B------:R-:W-:-:S04]  /*10300*/  IMAD.WIDE.U32 R2, R26, UR4, R2 ;  /* 0x000000041a027c25 */ /* 0x000fc8000f8e0002 */
[----:B------:R-:W-:Y:S01]  /*10310*/  IMAD R3, R26, UR5, R3 ;  /* 0x000000051a037c24 */ /* 0x000fe2000f8e0203 */
[----:B------:R-:W-:Y:S02]  /*10320*/  ULDC.64 UR4, c[0x0][0x2e0] ;  /* 0x0000b80000047ab9 */ /* 0x000fe40000000a00 */
[----:B----4-:R-:W-:Y:S02]  /*10330*/  IMAD R5, R20, UR4, RZ ;  /* 0x0000000414057c24 */ /* 0x010fe4000f8e02ff */
[----:B------:R-:W-:-:S04]  /*10340*/  IMAD.WIDE.U32 R2, R29, UR4, R2 ;  /* 0x000000041d027c25 */ /* 0x000fc8000f8e0002 */
[----:B------:R-:W-:Y:S01]  /*10350*/  IMAD R5, R29, UR5, R5 ;  /* 0x000000051d057c24 */ /* 0x000fe2000f8e0205 */
[----:B------:R-:W0:Y:S01]  /*10360*/  S2R R20, SR_TID.X ;  /* 0x0000000000147919 */ /* 0x000e220000002100 */
[----:B------:R-:W-:Y:S02]  /*10370*/  ULDC.64 UR4, c[0x0][0x2d0] ;  /* 0x0000b40000047ab9 */ /* 0x000fe40000000a00 */
[----:B------:R-:W-:Y:S02]  /*10380*/  IMAD.IADD R3, R3, 0x1, R5 ;  /* 0x0000000103037824 */ /* 0x000fe400078e0205 */
[----:B------:R-:W1:Y:S01]  /*10390*/  LDC R5, c[0x0][0x448] ;  /* 0x00011200ff057b82 */ /* 0x000e620000000800 */
        /* <DEDUP_REMOVED lines=22> */
[----:B------:R-:W-:Y:S10]  /*10500*/  BRA.DIV UR5, `(.L_x_5744) ;  /* 0x0000003e05e47947 */ /* 0x000ff4000b800000 */
        /* <DEDUP_REMOVED lines=79> */
.L_x_5835:
        /* <DEDUP_REMOVED lines=12> */
.L_x_5746:
[----:B------:R-:W-:Y:S05]  /*10ac0*/  BSYNC B0 ;  /* 0x0000000000007941 */ /* 0x000fea0003800000 */
.L_x_5745:
[----:B------:R-:W-:Y:S01]  /*10ad0*/  NOP ;  /* 0x0000000000007918 */ /* 0x000fe20000000000 */
[----:B------:R-:W-:-:S13]  /*10ae0*/  PLOP3.LUT P0, PT, PT, PT, PT, 0x80, 0x0 ;  /* 0x000000000000781c */ /* 0x000fda0003f0f070 */
.L_x_5747:
        /* <DEDUP_REMOVED lines=20> */
.L_x_5836:
[----:B------:R-:W-:Y:S05]  /*10c30*/  BSYNC B0 ;  /* 0x0000000000007941 */ /* 0x000fea0003800000 */
.L_x_5748:
        /* <DEDUP_REMOVED lines=11> */
.L_x_5764:
        /* <DEDUP_REMOVED lines=26> */
[----:B------:R-:W-:Y:S02]  /*10e90*/  MOV R0, RZ ;  /* 0x000000ff00007202 */ /* 0x000fe40000000f00 */
[----:B--2---:R-:W-:-:S04]  /*10ea0*/  @!P5 LEA R4, P0, R2, R4, 0x2 ;  /* 0x000000040204d211 */ /* 0x004fc800078010ff */
        /* <DEDUP_REMOVED lines=15> */
.L_x_5752:
[----:B------:R-:W-:Y:S01]  /*10fa0*/  IMAD R6, R27, 0x8, R22 ;  /* 0x000000081b067824 */ /* 0x000fe200078e0216 */
[----:B------:R-:W-:Y:S01]  /*10fb0*/  SHF.L.U32 R3, R28, 0x1f, RZ ;  /* 0x0000001f1c037819 */ /* 0x000fe200000006ff */
[----:B------:R-:W-:Y:S03]  /*10fc0*/  BSSY B1, `(.L_x_5753) ;  /* 0x0000003000017945 */ /* 0x000fe60003800000 */
[----:B------:R-:W0:Y:S02]  /*10fd0*/  SYNCS.PHASECHK.TRANS64.TRYWAIT P0, [R6+URZ+0x30840], R3 ;  /* 0x03084003060075a7 */ /* 0x000e24000800017f */
[----:B0-----:R-:W-:Y:S05]  /*10fe0*/  @!P0 BRA `(.L_x_5754) ;  /* 0x0000003c00dc8947 */ /* 0x001fea0003800000 */
.L_x_5837:
[----:B------:R-:W-:Y:S05]  /*10ff0*/  BSYNC B1 ;  /* 0x0000000000017941 */ /* 0x000fea0003800000 */
.L_x_5753:
        /* <DEDUP_REMOVED lines=63> */
.L_x_5851:
        /* <DEDUP_REMOVED lines=11> */
.L_x_5756:
        /* <DEDUP_REMOVED lines=10> */
.L_x_5757:
[----:B------:R2:W-:Y:S01]  /*11540*/  SYNCS.ARRIVE.TRANS64.A1T0 RZ, [R6+URZ+0x30830], RZ ;  /* 0x030830ff06ff79a7 */ /* 0x0005e2000810003f */
[----:B------:R-:W-:Y:S05]  /*11550*/  @!P5 BRA `(.L_x_5758) ;  /* 0x000000000004d947 */ /* 0x000fea0003800000 */
[----:B------:R-:W-:Y:S01]  /*11560*/  BPT.TRAP 0x1 ;  /* 0x000000040000795c */ /* 0x000fe20000300000 */
.L_x_5758:
[----:B-1----:R-:W-:Y:S01]  /*11570*/  SHF.L.U32 R2, R17, 0x1f, RZ ;  /* 0x0000001f11027819 */ /* 0x002fe200000006ff */
[----:B--2---:R-:W-:Y:S01]  /*11580*/  IMAD R6, R10, 0x8, R22 ;  /* 0x000000080a067824 */ /* 0x004fe200078e0216 */
[----:B------:R-:W-:Y:S01]  /*11590*/  BSSY B1, `(.L_x_5759) ;  /* 0x0000004000017945 */ /* 0x000fe20003800000 */
[----:B0-----:R-:W-:Y:S02]  /*115a0*/  IMAD R7, R29, -0x60, R37 ;  /* 0xffffffa01d077824 */ /* 0x001fe400078e0225 */
[----:B------:R-:W0:Y:S02]  /*115b0*/  SYNCS.PHASECHK.TRANS64.TRYWAIT P0, [R6+URZ+0x30860], R2 ;  /* 0x03086002060075a7 */ /* 0x000e24000800017f */
[----:B0-----:R-:W-:Y:S05]  /*115c0*/  @!P0 BRA `(.L_x_5760) ;  /* 0x0000004000588947 */ /* 0x001fea0003800000 */
.L_x_5852:
[----:B------:R-:W-:Y:S05]  /*115d0*/  BSYNC B1 ;  /* 0x0000000000017941 */ /* 0x000fea0003800000 */
.L_x_5759:
        /* <DEDUP_REMOVED lines=60> */
.L_x_5866:
        /* <DEDUP_REMOVED lines=29> */
.L_x_5762:
        /* <DEDUP_REMOVED lines=10> */
.L_x_5763:
        /* <DEDUP_REMOVED lines=8> */
.L_x_5751:
[----:B------:R-:W-:Y:S05]  /*11c90*/  BSYNC B0 ;  /* 0x0000000000007941 */ /* 0x000fea0003800000 */
.L_x_5750:
        /* <DEDUP_REMOVED lines=17> */
.L_x_5766:
[----:B------:R-:W-:Y:S05]  /*11db0*/  BSYNC B0 ;  /* 0x0000000000007941 */ /* 0x000fea0003800000 */
.L_x_5765:
[----:B------:R-:W-:-:S13]  /*11dc0*/  LOP3.LUT P0, RZ, R23, 0x10, RZ, 0xc0, !PT ;  /* 0x0000001017ff7812 */ /* 0x000fda000780c0ff */
[----:B------:R-:W-:Y:S05]  /*11dd0*/  @!P0 BRA `(.L_x_5767) ;  /* 0x0000000000048947 */ /* 0x000fea0003800000 */
[----:B------:R-:W-:Y:S01]  /*11de0*/  BPT.TRAP 0x1 ;  /* 0x000000040000795c */ /* 0x000fe20000300000 */
.L_x_5767:
[----:B------:R-:W-:Y:S01]  /*11df0*/  IMAD R0, R27, 0x8, R22 ;  /* 0x000000081b007824 */ /* 0x000fe200078e0216 */
[----:B0-----:R-:W-:Y:S01]  /*11e00*/  SHF.L.U32 R3, R28, 0x1f, RZ ;  /* 0x0000001f1c037819 */ /* 0x001fe200000006ff */
[----:B------:R-:W-:Y:S01]  /*11e10*/  BSSY B0, `(.L_x_5768) ;  /* 0x0000004000007945 */ /* 0x000fe20003800000 */
[----:B------:R-:W-:Y:S02]  /*11e20*/  IMAD R6, R25, -0x60, R37 ;  /* 0xffffffa019067824 */ /* 0x000fe400078e0225 */
[----:B------:R-:W0:Y:S02]  /*11e30*/  SYNCS.PHASECHK.TRANS64.TRYWAIT P0, [R0+URZ+0x30860], R3 ;  /* 0x03086003000075a7 */ /* 0x000e24000800017f */
[----:B0-----:R-:W-:Y:S05]  /*11e40*/  @!P0 BRA `(.L_x_5769) ;  /* 0x00000040005c8947 */ /* 0x001fea0003800000 */
.L_x_5867:
[----:B------:R-:W-:Y:S05]  /*11e50*/  BSYNC B0 ;  /* 0x0000000000007941 */ /* 0x000fea0003800000 */
.L_x_5768:
        /* <DEDUP_REMOVED lines=65> */
.L_x_5881:
        /* <DEDUP_REMOVED lines=13> */
.L_x_5771:
        /* <DEDUP_REMOVED lines=10> */
.L_x_5772:
[----:B------:R1:W-:Y:S01]  /*123e0*/  SYNCS.ARRIVE.TRANS64.A1T0 RZ, [R0+URZ+0x30850], RZ ;  /* 0x030850ff00ff79a7 */ /* 0x0003e2000810003f */
[----:B------:R-:W-:-:S05]  /*123f0*/  VIADD R27, R27, 0x1 ;  /* 0x000000011b1b7836 */ /* 0x000fca0000000000 */
[----:B------:R-:W-:-:S04]  /*12400*/  ISETP.NE.AND P0, PT, R27, 0x2, PT ;  /* 0x000000021b00780c */ /* 0x000fc80003f05270 */
[----:B0-----:R-:W-:Y:S02]  /*12410*/  SEL R3, RZ, 0x1, P0 ;  /* 0x00000001ff037807 */ /* 0x001fe40000000000 */
[----:B------:R-:W-:Y:S02]  /*12420*/  SEL R27, R27, RZ, P0 ;  /* 0x000000ff1b1b7207 */ /* 0x000fe40000000000 */
[----:B-1----:R-:W-:-:S07]  /*12430*/  LOP3.LUT R28, R28, R3, RZ, 0x3c, !PT ;  /* 0x000000031c1c7212 */ /* 0x002fce00078e3cff */
.L_x_5729:
[----:B------:R-:W-:Y:S05]  /*12440*/  BSYNC B7 ;  /* 0x0000000000077941 */ /* 0x000fea0003800000 */
.L_x_5727:
        /* <DEDUP_REMOVED lines=8> */
[----:B------:R1:W2:Y:S01]  /*124d0*/  LDS.128 R16, [R22+0x308d0] ;  /* 0x0308d00016107984 */ /* 0x0002a20000000c00 */
[----:B------:R-:W-:Y:S06]  /*124e0*/  BAR.ARV 0x4, 0x180 ;  /* 0x0106000000007b1d */ /* 0x000fec0000002000 */
[----:B------:R-:W-:Y:S05]  /*124f0*/  BRA `(.L_x_5774) ;  /* 0x0000000c00d47947 */ /* 0x000fea0003800000 */
.L_x_5773:
        /* <DEDUP_REMOVED lines=43> */
.L_x_5891:
[----:B------:R-:W-:Y:S02]  /*127b0*/  ULDC UR4, c[0x0][0xc38] ;  /* 0x00030e0000047ab9 */ /* 0x000fe40000000800 */
[----:B------:R-:W-:-:S04]  /*127c0*/  IMAD.U32 R5, RZ, RZ, UR4 ;  /* 0x00000004ff057e24 */ /* 0x000fc8000f8e00ff */
[----:B-1----:R-:W-:-:S04]  /*127d0*/  IMAD R14, R14, R5, RZ ;  /* 0x000000050e0e7224 */ /* 0x002fc800078e02ff */
[----:B------:R-:W-:-:S05]  /*127e0*/  IMAD.IADD R7, R7, 0x1, R14 ;  /* 0x0000000107077824 */ /* 0x000fca00078e020e */
[----:B------:R-:W-:-:S13]  /*127f0*/  ISETP.GT.AND P6, PT, R7, R0, PT ;  /* 0x000000000700720c */ /* 0x000fda0003fc4270 */
[----:B------:R-:W-:Y:S05]  /*12800*/  @P6 BRA `(.L_x_5776) ;  /* 0x0000000000a46947 */ /* 0x000fea0003800000 */
.L_x_5779:
        /* <DEDUP_REMOVED lines=35> */
.L_x_5899:
[----:B------:R-:W-:Y:S02]  /*12a40*/  ULDC UR4, c[0x0][0xc38] ;  /* 0x00030e0000047ab9 */ /* 0x000fe40000000800 */
[----:B------:R-:W-:-:S04]  /*12a50*/  IMAD.U32 R5, RZ, RZ, UR4 ;  /* 0x00000004ff057e24 */ /* 0x000fc8000f8e00ff */
[----:B-1----:R-:W-:-:S04]  /*12a60*/  IMAD R14, R14, R5, RZ ;  /* 0x000000050e0e7224 */ /* 0x002fc800078e02ff */
[----:B------:R-:W-:-:S05]  /*12a70*/  IMAD.IADD R7, R14, 0x1, R7 ;  /* 0x000000010e077824 */ /* 0x000fca00078e0207 */
[----:B------:R-:W-:-:S13]  /*12a80*/  ISETP.GT.AND P6, PT, R7, R0, PT ;  /* 0x000000000700720c */ /* 0x000fda0003fc4270 */
[----:B------:R-:W-:Y:S05]  /*12a90*/  @!P6 BRA `(.L_x_5779) ;  /* 0xfffffffc005ce947 */ /* 0x000fea000383ffff */
.L_x_5776:
        /* <DEDUP_REMOVED lines=10> */
.L_x_5904:
[----:B------:R-:W-:-:S13]  /*12b40*/  ISETP.NE.AND P0, PT, R3, RZ, PT ;  /* 0x000000ff0300720c */ /* 0x000fda0003f05270 */
[----:B------:R-:W-:Y:S05]  /*12b50*/  @!P0 BRA `(.L_x_5781) ;  /* 0x0000000000108947 */ /* 0x000fea0003800000 */
[----:B------:R-:W-:Y:S01]  /*12b60*/  UMOV UR4, 0xffffffff ;  /* 0xffffffff00047882 */ /* 0x000fe20000000000 */
[----:B-1----:R-:W-:Y:S02]  /*12b70*/  VIADD R12, R12, 0xffffffff ;  /* 0xffffffff0c0c7836 */ /* 0x002fe40000000000 */
[----:B------:R-:W-:Y:S05]  /*12b80*/  BRA.DIV UR4, `(.L_x_5782) ;  /* 0x0000004604747947 */ /* 0x000fea000b800000 */
[----:B------:R4:W1:Y:S02]  /*12b90*/  SHFL.IDX PT, R6, R2, R12, 0x1f ;  /* 0x00001f0c02067589 */ /* 0x00086400000e0000 */
.L_x_5781:
        /* <DEDUP_REMOVED lines=53> */
[----:B------:R-:W-:-:S04]  /*12ef0*/  @!P1 LOP3.LUT R5, RZ, R8, RZ, 0x33, !PT ;  /* 0x00000008ff059212 */ /* 0x000fc800078e33ff */
[----:B------:R-:W-:Y:S01]  /*12f00*/  IADD3 R3, -R5, RZ, RZ ;  /* 0x000000ff05037210 */ /* 0x000fe20007ffe1ff */
[----:B------:R-:W-:-:S04]  /*12f10*/  IMAD R5, R8, 0x1000000, R5 ;  /* 0x0100000008057824 */ /* 0x000fc800078e0205 */
[----:B------:R-:W-:-:S04]  /*12f20*/  IMAD R8, R8, R3, R6 ;  /* 0x0000000308087224 */ /* 0x000fc800078e0206 */
[----:B------:R-:W-:Y:S01]  /*12f30*/  IMAD R18, R8, 0x10000, R5 ;  /* 0x0001000008127824 */ /* 0x000fe200078e0205 */
[----:B------:R-:W-:Y:S06]  /*12f40*/  BRA `(.L_x_5784) ;  /* 0x0000000000f07947 */ /* 0x000fec0003800000 */
.L_x_5783:
        /* <DEDUP_REMOVED lines=60> */
.L_x_5784:
[----:B------:R-:W-:-:S05]  /*13310*/  LOP3.LUT R2, RZ, R2, RZ, 0x33, !PT ;  /* 0x00000002ff027212 */ /* 0x000fca00078e33ff */
[----:B------:R-:W-:Y:S01]  /*13320*/  IMAD.IADD R17, R17, 0x1, R2 ;  /* 0x0000000111117824 */ /* 0x000fe200078e0202 */
[----:B------:R-:W-:Y:S06]  /*13330*/  BRA `(.L_x_5785) ;  /* 0x00000000001c7947 */ /* 0x000fec0003800000 */
.L_x_5777:
[----:B------:R-:W-:Y:S01]  /*13340*/  UMOV UR4, URZ ;  /* 0x0000003f00047c82 */ /* 0x000fe20008000000 */
[----:B------:R-:W-:Y:S01]  /*13350*/  UMOV UR5, URZ ;  /* 0x0000003f00057c82 */ /* 0x000fe20008000000 */
[----:B------:R-:W-:Y:S01]  /*13360*/  ULDC UR6, c[0x0][0xc3c] ;  /* 0x00030f0000067ab9 */ /* 0x000fe20000000800 */
[----:B------:R-:W-:Y:S02]  /*13370*/  IMAD.MOV.U32 R16, RZ, RZ, R0 ;  /* 0x000000ffff107224 */ /* 0x000fe400078e0000 */
[----:B------:R-:W-:Y:S02]  /*13380*/  IMAD.U32 R17, RZ, RZ, UR4 ;  /* 0x00000004ff117e24 */ /* 0x000fe4000f8e00ff */
[----:B------:R-:W-:Y:S02]  /*13390*/  IMAD.U32 R18, RZ, RZ, UR5 ;  /* 0x00000005ff127e24 */ /* 0x000fe4000f8e00ff */
[----:B------:R-:W-:-:S07]  /*133a0*/  IMAD.U32 R19, RZ, RZ, UR6 ;  /* 0x00000006ff137e24 */ /* 0x000fce000f8e00ff */
.L_x_5785:
        /* <DEDUP_REMOVED lines=10> */
.L_x_5774:
[----:B------:R-:W-:Y:S02]  /*13450*/  ULDC UR4, c[0x0][0xc3c] ;  /* 0x00030f0000047ab9 */ /* 0x000fe40000000800 */
[----:B--2---:R-:W-:-:S13]  /*13460*/  ISETP.GE.AND P0, PT, R19, UR4, PT ;  /* 0x0000000413007c0c */ /* 0x004fda000bf06270 */
[----:B------:R-:W-:Y:S05]  /*13470*/  @!P0 BRA `(.L_x_5786) ;  /* 0xffffffb000588947 */ /* 0x000fea000383ffff */
[----:B------:R-:W-:Y:S05]  /*13480*/  BSYNC B8 ;  /* 0x0000000000087941 */ /* 0x000fea0003800000 */
.L_x_5721:
[----:B------:R-:W2:Y:S01]  /*13490*/  LDL.LU R0, [R1+0x24] ;  /* 0x0000240001007983 */ /* 0x000ea20000300800 */
[----:B------:R-:W-:Y:S01]  /*134a0*/  BSSY B0, `(.L_x_5787) ;  /* 0x000000b000007945 */ /* 0x000fe20003800000 */
[----:B------:R-:W3:Y:S01]  /*134b0*/  S2R R5, SR_CgaCtaId ;  /* 0x0000000000057919 */ /* 0x000ee20000008800 */
[----:B--2---:R-:W-:-:S05]  /*134c0*/  VIADD R0, R0, 0x1 ;  /* 0x0000000100007836 */ /* 0x004fca0000000000 */
[----:B-1----:R-:W-:-:S04]  /*134d0*/  LEA.HI R2, R0, R0, RZ, 0x1 ;  /* 0x0000000000027211 */ /* 0x002fc800078f08ff */
[----:B------:R-:W-:Y:S02]  /*134e0*/  LOP3.LUT R3, R2, 0xfffffffe, RZ, 0xc0, !PT ;  /* 0xfffffffe02037812 */ /* 0x000fe400078ec0ff */
[----:B------:R-:W-:-:S03]  /*134f0*/  MOV R2, 0x400 ;  /* 0x0000040000027802 */ /* 0x000fc60000000f00 */
[----:B------:R-:W-:Y:S01]  /*13500*/  IMAD.IADD R0, R0, 0x1, -R3 ;  /* 0x0000000100007824 */ /* 0x000fe200078e0a03 */
[----:B---3--:R-:W-:-:S04]  /*13510*/  LEA R4, R5, R2, 0x18 ;  /* 0x0000000205047211 */ /* 0x008fc800078ec0ff */
[----:B------:R-:W-:-:S04]  /*13520*/  SHF.L.U32 R0, R0, 0x1f, RZ ;  /* 0x0000001f00007819 */ /* 0x000fc800000006ff */
[----:B------:R-:W1:Y:S02]  /*13530*/  SYNCS.PHASECHK.TRANS64.TRYWAIT P0, [R4+URZ+0x30820], R0 ;  /* 0x03082000040075a7 */ /* 0x000e64000800017f */
[----:B-1----:R-:W-:Y:S05]  /*13540*/  @!P0 BRA `(.L_x_5788) ;  /* 0x0000003c002c8947 */ /* 0x002fea0003800000 */
.L_x_5907:
[----:B------:R-:W-:Y:S05]  /*13550*/  BSYNC B0 ;  /* 0x0000000000007941 */ /* 0x000fea0003800000 */
.L_x_5787:
[----:B------:R-:W-:-:S03]  /*13560*/  UMOV UR4, 0xffffffff ;  /* 0xffffffff00047882 */ /* 0x000fc60000000000 */
[----:B------:R-:W-:Y:S05]  /*13570*/  BRA.DIV UR4, `(.L_x_5789) ;  /* 0x0000003e04347947 */ /* 0x000fea000b800000 */
[----:B-1----:R-:W1:Y:S02]  /*13580*/  S2R R0, SR_TID.X ;  /* 0x0000000000007919 */ /* 0x002e640000002100 */
[----:B-1----:R-:W-:-:S04]  /*13590*/  SHF.R.U32.HI R0, RZ, 0x5, R0 ;  /* 0x00000005ff007819 */ /* 0x002fc80000011600 */
[----:B------:R-:W-:-:S05]  /*135a0*/  LOP3.LUT R0, R0, 0x3, RZ, 0xc0, !PT ;  /* 0x0000000300007812 */ /* 0x000fca00078ec0ff */
[----:B------:R1:W2:Y:S02]  /*135b0*/  SHFL.IDX PT, R14, R0, RZ, 0x1f ;  /* 0x00001fff000e7589 */ /* 0x0002a400000e0000 */
.L_x_5910:
[----:B--2---:R-:W-:Y:S01]  /*135c0*/  ISETP.NE.AND P0, PT, R14, RZ, PT ;  /* 0x000000ff0e00720c */ /* 0x004fe20003f05270 */
[----:B------:R-:W-:-:S12]  /*135d0*/  BSSY B0, `(.L_x_5790) ;  /* 0x0000026000007945 */ /* 0x000fd80003800000 */
[----:B------:R-:W-:Y:S05]  /*135e0*/  @P0 BRA `(.L_x_5791) ;  /* 0x0000000000900947 */ /* 0x000fea0003800000 */
[----:B------:R-:W-:-:S03]  /*135f0*/  UMOV UR4, 0xffffffff ;  /* 0xffffffff00047882 */ /* 0x000fc60000000000 */
[----:B------:R-:W-:Y:S05]  /*13600*/  BRA.DIV UR4, `(.L_x_5792) ;  /* 0x0000003e04447947 */ /* 0x000fea000b800000 */
[----:B------:R-:W-:-:S13]  /*13610*/  ELECT P6, URZ, PT ;  /* 0x00000000003f782f */ /* 0x000fda00038c0000 */
.L_x_5913:
        /* <DEDUP_REMOVED lines=8> */
.L_x_5793:
[C---:B------:R-:W-:Y:S01]  /*136a0*/  IMAD R5, R27.reuse, 0x8, R4 ;  /* 0x000000081b057824 */ /* 0x040fe200078e0204 */
[----:B------:R-:W-:Y:S01]  /*136b0*/  SHF.L.U32 R0, R28, 0x1f, RZ ;  /* 0x0000001f1c007819 */ /* 0x000fe200000006ff */
[----:B------:R-:W-:-:S03]  /*136c0*/  VIADD R27, R27, 0x1 ;  /* 0x000000011b1b7836 */ /* 0x000fc60000000000 */
[----:B------:R-:W1:Y:S02]  /*136d0*/  SYNCS.PHASECHK.TRANS64.TRYWAIT P1, [R5+URZ+0x30840], R0 ;  /* 0x03084000050075a7 */ /* 0x000e64000802017f */
[----:B------:R-:W-:-:S04]  /*136e0*/  ISETP.NE.AND P2, PT, R27, 0x2, PT ;  /* 0x000000021b00780c */ /* 0x000fc80003f45270 */
[----:B------:R-:W-:Y:S01]  /*136f0*/  SEL R3, RZ, 0x1, P2 ;  /* 0x00000001ff037807 */ /* 0x000fe20001000000 */
[----:B-1----:R-:W-:Y:S08]  /*13700*/  @!P1 BRA `(.L_x_5794) ;  /* 0x0000003c00249947 */ /* 0x002ff00003800000 */
.L_x_5914:
[----:B------:R-:W-:Y:S02]  /*13710*/  SEL R27, R27, RZ, P2 ;  /* 0x000000ff1b1b7207 */ /* 0x000fe40001000000 */
[----:B------:R-:W-:Y:S01]  /*13720*/  LOP3.LUT R2, R28, R3, RZ, 0x3c, !PT ;  /* 0x000000031c027212 */ /* 0x000fe200078e3cff */
[----:B------:R-:W-:Y:S06]  /*13730*/  @!P0 BRA `(.L_x_5795) ;  /* 0x0000000000048947 */ /* 0x000fec0003800000 */
[----:B------:R-:W-:Y:S01]  /*13740*/  BPT.TRAP 0x1 ;  /* 0x000000040000795c */ /* 0x000fe20000300000 */
.L_x_5795:
[----:B------:R-:W-:Y:S01]  /*13750*/  IMAD R27, R27, 0x8, R4 ;  /* 0x000000081b1b7824 */ /* 0x000fe200078e0204 */
[----:B------:R-:W-:-:S04]  /*13760*/  SHF.L.U32 R2, R2, 0x1f, RZ ;  /* 0x0000001f02027819 */ /* 0x000fc800000006ff */
[----:B------:R-:W2:Y:S02]  /*13770*/  SYNCS.PHASECHK.TRANS64.TRYWAIT P1, [R27+URZ+0x30840], R2 ;  /* 0x030840021b0075a7 */ /* 0x000ea4000802017f */
[----:B--2---:R-:W-:Y:S05]  /*13780*/  @!P1 BRA `(.L_x_5796) ;  /* 0x0000003c00189947 */ /* 0x004fea0003800000 */
.L_x_5915:
[----:B------:R-:W-:Y:S05]  /*13790*/  @!P0 BRA `(.L_x_5797) ;  /* 0x0000000000048947 */ /* 0x000fea0003800000 */
[----:B------:R-:W-:Y:S01]  /*137a0*/  BPT.TRAP 0x1 ;  /* 0x000000040000795c */ /* 0x000fe20000300000 */
.L_x_5797:
[----:B------:R-:W3:Y:S02]  /*137b0*/  SYNCS.PHASECHK.TRANS64.TRYWAIT P1, [R5+URZ+0x30860], R0 ;  /* 0x03086000050075a7 */ /* 0x000ee4000802017f */
[----:B---3--:R-:W-:Y:S05]  /*137c0*/  @!P1 BRA `(.L_x_5798) ;  /* 0x0000003c001c9947 */ /* 0x008fea0003800000 */
.L_x_5916:
[----:B------:R-:W-:Y:S05]  /*137d0*/  @!P0 BRA `(.L_x_5799) ;  /* 0x0000000000048947 */ /* 0x000fea0003800000 */
[----:B------:R-:W-:Y:S01]  /*137e0*/  BPT.TRAP 0x1 ;  /* 0x000000040000795c */ /* 0x000fe20000300000 */
.L_x_5799:
[----:B----4-:R4:W0:Y:S02]  /*137f0*/  SYNCS.PHASECHK.TRANS64.TRYWAIT P0, [R27+URZ+0x30860], R2 ;  /* 0x030860021b0075a7 */ /* 0x010824000800017f */
[----:B0-----:R-:W-:Y:S05]  /*13800*/  @!P0 NANOSLEEP.SYNCS 0x989680 ;  /* 0x009896800000895d */ /* 0x001fea0003900000 */
[----:B------:R-:W0:Y:S02]  /*13810*/  @!P0 SYNCS.PHASECHK.TRANS64 P0, [R27+URZ+0x30860], R2 ;  /* 0x030860021b0085a7 */ /* 0x000e24000800007f */
[----:B0-----:R-:W-:Y:S05]  /*13820*/  @!P0 BRA `(.L_x_5799) ;  /* 0xfffffffc00f08947 */ /* 0x001fea000383ffff */
.L_x_5791:
[----:B------:R-:W-:Y:S05]  /*13830*/  BSYNC B0 ;  /* 0x0000000000007941 */ /* 0x000fea0003800000 */
.L_x_5790:
[----:B------:R-:W-:Y:S05]  /*13840*/  EXIT ;  /* 0x000000000000794d */ /* 0x000fea0003800000 */
.L_x_5654:
[----:B0-----:R-:W-:-:S04]  /*13850*/  IMAD.U32 R3, RZ, RZ, UR40 ;  /* 0x00000028ff037e24 */ /* 0x001fc8000f8e00ff */
[----:B------:R0:W1:Y:S03]  /*13860*/  SYNCS.PHASECHK.TRANS64.TRYWAIT P1, [R3+URZ+0x30800], R0 ;  /* 0x03080000030075a7 */ /* 0x000066000802017f */
[----:B-1----:R-:W-:Y:S05]  /*13870*/  @!P1 NANOSLEEP.SYNCS 0x989680 ;  /* 0x009896800000995d */ /* 0x002fea0003900000 */
[----:B------:R-:W1:Y:S02]  /*13880*/  @!P1 SYNCS.PHASECHK.TRANS64 P1, [R3+URZ+0x30800], R0 ;  /* 0x03080000030095a7 */ /* 0x000e64000802007f */
[----:B-1----:R-:W-:Y:S05]  /*13890*/  @!P1 BRA `(.L_x_5654) ;  /* 0xfffffffc00ec9947 */ /* 0x002fea000383ffff */
[----:B------:R-:W-:Y:S05]  /*138a0*/  BRA `(.L_x_5800) ;  /* 0xfffffee400d87947 */ /* 0x000fea000383ffff */
.L_x_5658:
[----:B-1----:R1:W2:Y:S02]  /*138b0*/  SYNCS.PHASECHK.TRANS64.TRYWAIT P1, [R0+URZ+0x30830], R3 ;  /* 0x03083003000075a7 */ /* 0x0022a4000802017f */
[----:B--2---:R-:W-:Y:S05]  /*138c0*/  @!P1 NANOSLEEP.SYNCS 0x989680 ;  /* 0x009896800000995d */ /* 0x004fea0003900000 */
[----:B------:R-:W2:Y:S02]  /*138d0*/  @!P1 SYNCS.PHASECHK.TRANS64 P1, [R0+URZ+0x30830], R3 ;  /* 0x03083003000095a7 */ /* 0x000ea4000802007f */
[----:B--2---:R-:W-:Y:S05]  /*138e0*/  @!P1 BRA `(.L_x_5658) ;  /* 0xfffffffc00f09947 */ /* 0x004fea000383ffff */
[----:B------:R-:W-:Y:S05]  /*138f0*/  BRA `(.L_x_5657) ;  /* 0xfffffee400f47947 */ /* 0x000fea000383ffff */
.L_x_5664:
[----:B-1----:R-:W-:-:S04]  /*13900*/  IMAD.U32 R4, RZ, RZ, UR7 ;  /* 0x00000007ff047e24 */ /* 0x002fc8000f8e00ff */
[----:B------:R1:W2:Y:S03]  /*13910*/  SYNCS.PHASECHK.TRANS64.TRYWAIT P1, [R4+URZ+0x30830], R3 ;  /* 0x03083003040075a7 */ /* 0x0002a6000802017f */
[----:B--2---:R-:W-:Y:S05]  /*13920*/  @!P1 NANOSLEEP.SYNCS 0x989680 ;  /* 0x009896800000995d */ /* 0x004fea0003900000 */
[----:B------:R-:W2:Y:S02]  /*13930*/  @!P1 SYNCS.PHASECHK.TRANS64 P1, [R4+URZ+0x30830], R3 ;  /* 0x03083003040095a7 */ /* 0x000ea4000802007f */
[----:B--2---:R-:W-:Y:S05]  /*13940*/  @!P1 BRA `(.L_x_5664) ;  /* 0xfffffffc00ec9947 */ /* 0x004fea000383ffff */
[----:B------:R-:W-:Y:S05]  /*13950*/  BRA `(.L_x_5663) ;  /* 0xffffff0800447947 */ /* 0x000fea000383ffff */
.L_x_5668:
[----:B---3--:R-:W-:-:S04]  /*13960*/  IMAD.U32 R2, RZ, RZ, UR10 ;  /* 0x0000000aff027e24 */ /* 0x008fc8000f8e00ff */
[----:B------:R3:W4:Y:S03]  /*13970*/  SYNCS.PHASECHK.TRANS64.TRYWAIT P1, [R2+URZ+0x30850], R0 ;  /* 0x03085000020075a7 */ /* 0x000726000802017f */
[----:B----4-:R-:W-:Y:S05]  /*13980*/  @!P1 NANOSLEEP.SYNCS 0x989680 ;  /* 0x009896800000995d */ /* 0x010fea0003900000 */
[----:B------:R-:W4:Y:S02]  /*13990*/  @!P1 SYNCS.PHASECHK.TRANS64 P1, [R2+URZ+0x30850], R0 ;  /* 0x03085000020095a7 */ /* 0x000f24000802007f */
[----:B----4-:R-:W-:Y:S05]  /*139a0*/  @!P1 BRA `(.L_x_5668) ;  /* 0xfffffffc00ec9947 */ /* 0x010fea000383ffff */
[----:B------:R-:W-:Y:S05]  /*139b0*/  BRA `(.L_x_5667) ;  /* 0xffffff14000c7947 */ /* 0x000fea000383ffff */
.L_x_5676:
[----:B-1----:R-:W-:-:S04]  /*139c0*/  IMAD.U32 R4, RZ, RZ, UR7 ;  /* 0x00000007ff047e24 */ /* 0x002fc8000f8e00ff */
[----:B------:R1:W2:Y:S03]  /*139d0*/  SYNCS.PHASECHK.TRANS64.TRYWAIT P1, [R4+URZ+0x30830], R3 ;  /* 0x03083003040075a7 */ /* 0x0002a6000802017f */
[----:B--2---:R-:W-:Y:S05]  /*139e0*/  @!P1 NANOSLEEP.SYNCS 0x989680 ;  /* 0x009896800000995d */ /* 0x004fea0003900000 */
[----:B------:R-:W2:Y:S02]  /*139f0*/  @!P1 SYNCS.PHASECHK.TRANS64 P1, [R4+URZ+0x30830], R3 ;  /* 0x03083003040095a7 */ /* 0x000ea4000802007f */
[----:B--2---:R-:W-:Y:S05]  /*13a00*/  @!P1 BRA `(.L_x_5676) ;  /* 0xfffffffc00ec9947 */ /* 0x004fea000383ffff */
[----:B------:R-:W-:Y:S05]  /*13a10*/  BRA `(.L_x_5675) ;  /* 0xffffff2c00b87947 */ /* 0x000fea000383ffff */
.L_x_5680:
[----:B---3--:R-:W-:-:S04]  /*13a20*/  IMAD.U32 R2, RZ, RZ, UR15 ;  /* 0x0000000fff027e24 */ /* 0x008fc8000f8e00ff */
[----:B------:R3:W4:Y:S03]  /*13a30*/  SYNCS.PHASECHK.TRANS64.TRYWAIT P1, [R2+URZ+0x30850], R0 ;  /* 0x03085000020075a7 */ /* 0x000726000802017f */
[----:B----4-:R-:W-:Y:S05]  /*13a40*/  @!P1 NANOSLEEP.SYNCS 0x989680 ;  /* 0x009896800000995d */ /* 0x010fea0003900000 */
[----:B------:R-:W4:Y:S02]  /*13a50*/  @!P1 SYNCS.PHASECHK.TRANS64 P1, [R2+URZ+0x30850], R0 ;  /* 0x03085000020095a7 */ /* 0x000f24000802007f */
[----:B----4-:R-:W-:Y:S05]  /*13a60*/  @!P1 BRA `(.L_x_5680) ;  /* 0xfffffffc00ec9947 */ /* 0x010fea000383ffff */
[----:B------:R-:W-:Y:S05]  /*13a70*/  BRA `(.L_x_5679) ;  /* 0xffffff3800807947 */ /* 0x000fea000383ffff */
.L_x_5687:
[----:B-1----:R-:W-:-:S04]  /*13a80*/  IMAD.U32 R7, RZ, RZ, UR5 ;  /* 0x00000005ff077e24 */ /* 0x002fc8000f8e00ff */
[----:B------:R1:W2:Y:S03]  /*13a90*/  SYNCS.PHASECHK.TRANS64.TRYWAIT P1, [R7+URZ+0x30850], R0 ;  /* 0x03085000070075a7 */ /* 0x0002a6000802017f */
[----:B--2---:R-:W-:Y:S05]  /*13aa0*/  @!P1 NANOSLEEP.SYNCS 0x989680 ;  /* 0x009896800000995d */ /* 0x004fea0003900000 */
[----:B------:R-:W2:Y:S02]  /*13ab0*/  @!P1 SYNCS.PHASECHK.TRANS64 P1, [R7+URZ+0x30850], R0 ;  /* 0x03085000070095a7 */ /* 0x000ea4000802007f */
[----:B--2---:R-:W-:Y:S05]  /*13ac0*/  @!P1 BRA `(.L_x_5687) ;  /* 0xfffffffc00ec9947 */ /* 0x004fea000383ffff */
[----:B------:R-:W-:Y:S05]  /*13ad0*/  BRA `(.L_x_5686) ;  /* 0xffffff50009c7947 */ /* 0x000fea000383ffff */
.L_x_5735:
        /* <DEDUP_REMOVED lines=11> */
.L_x_5802:
[----:B------:R-:W-:Y:S05]  /*13b90*/  BSYNC B0 ;  /* 0x0000000000007941 */ /* 0x000fea0003800000 */
.L_x_5801:
[----:B------:R-:W-:Y:S05]  /*13ba0*/  BRA `(.L_x_5803) ;  /* 0xffffffb800b47947 */ /* 0x000fea000383ffff */
.L_x_5738:
[----:B0-----:R0:W1:Y:S02]  /*13bb0*/  SYNCS.PHASECHK.TRANS64.TRYWAIT P0, [R7+URZ+0x30840], R2 ;  /* 0x03084002070075a7 */ /* 0x001064000800017f */
[----:B-1----:R-:W-:Y:S05]  /*13bc0*/  @!P0 NANOSLEEP.SYNCS 0x989680 ;  /* 0x009896800000895d */ /* 0x002fea0003900000 */
[----:B------:R-:W1:Y:S02]  /*13bd0*/  @!P0 SYNCS.PHASECHK.TRANS64 P0, [R7+URZ+0x30840], R2 ;  /* 0x03084002070085a7 */ /* 0x000e64000800007f */
[----:B-1----:R-:W-:Y:S05]  /*13be0*/  @!P0 BRA `(.L_x_5738) ;  /* 0xfffffffc00f08947 */ /* 0x002fea000383ffff */
[----:B------:R-:W-:Y:S05]  /*13bf0*/  BRA `(.L_x_5804) ;  /* 0xffffffbc001c7947 */ /* 0x000fea000383ffff */
.L_x_5739:
        /* <DEDUP_REMOVED lines=8> */
.L_x_5806:
[----:B------:R-:W-:Y:S05]  /*13c80*/  BSYNC B0 ;  /* 0x0000000000007941 */ /* 0x000fea0003800000 */
.L_x_5805:
        /* <DEDUP_REMOVED lines=9> */
.L_x_5807:
[----:B------:R-:W-:Y:S02]  /*13d20*/  IMAD.MOV.U32 R13, RZ, RZ, R0 ;  /* 0x000000ffff0d7224 */ /* 0x000fe400078e0000 */
[----:B------:R-:W-:Y:S02]  /*13d30*/  IMAD.MOV.U32 R12, RZ, RZ, 0x1 ;  /* 0x00000001ff0c7424 */ /* 0x000fe400078e00ff */
[----:B------:R-:W-:-:S07]  /*13d40*/  IMAD.MOV.U32 R3, RZ, RZ, R14 ;  /* 0x000000ffff037224 */ /* 0x000fce00078e000e */
[----:B------:R-:W-:Y:S05]  /*13d50*/  WARPSYNC.COLLECTIVE R15, `(.L_x_5808) ;  /* 0x000000000f087348 */ /* 0x000fea0003c00000 */
[----:B------:R0:W1:Y:S02]  /*13d60*/  SHFL.IDX P6, R14, R13, R12, R11 ;  /* 0x0000000c0d0e7389 */ /* 0x00006400000c000b */
[----:B01----:R-:W-:Y:S01]  /*13d70*/  ENDCOLLECTIVE ;  /* 0x000000000000791b */ /* 0x003fe20003800000 */
.L_x_5808:
        /* <DEDUP_REMOVED lines=17> */
.L_x_5809:
[----:B------:R-:W-:Y:S02]  /*13e90*/  @P1 IMAD R8, R5, 0x2, R22 ;  /* 0x0000000205081824 */ /* 0x000fe400078e0216 */
[----:B------:R-:W-:Y:S02]  /*13ea0*/  IMAD.MOV.U32 R13, RZ, RZ, R0 ;  /* 0x000000ffff0d7224 */ /* 0x000fe400078e0000 */
[----:B------:R-:W-:Y:S02]  /*13eb0*/  IMAD.MOV.U32 R12, RZ, RZ, 0x2 ;  /* 0x00000002ff0c7424 */ /* 0x000fe400078e00ff */
[----:B------:R-:W-:-:S07]  /*13ec0*/  IMAD.MOV.U32 R3, RZ, RZ, R14 ;  /* 0x000000ffff037224 */ /* 0x000fce00078e000e */
[----:B------:R-:W-:Y:S05]  /*13ed0*/  WARPSYNC.COLLECTIVE R15, `(.L_x_5810) ;  /* 0x000000000f087348 */ /* 0x000fea0003c00000 */
[----:B------:R0:W1:Y:S02]  /*13ee0*/  SHFL.IDX P6, R14, R13, R12, R11 ;  /* 0x0000000c0d0e7389 */ /* 0x00006400000c000b */
[----:B01----:R-:W-:Y:S01]  /*13ef0*/  ENDCOLLECTIVE ;  /* 0x000000000000791b */ /* 0x003fe20003800000 */
.L_x_5810:
        /* <DEDUP_REMOVED lines=17> */
.L_x_5811:
[----:B------:R-:W-:Y:S02]  /*14010*/  @P1 IMAD R8, R5, 0x2, R22 ;  /* 0x0000000205081824 */ /* 0x000fe400078e0216 */
[----:B------:R-:W-:Y:S02]  /*14020*/  IMAD.MOV.U32 R13, RZ, RZ, R0 ;  /* 0x000000ffff0d7224 */ /* 0x000fe400078e0000 */
[----:B------:R-:W-:Y:S02]  /*14030*/  IMAD.MOV.U32 R12, RZ, RZ, 0x3 ;  /* 0x00000003ff0c7424 */ /* 0x000fe400078e00ff */
[----:B------:R-:W-:-:S07]  /*14040*/  IMAD.MOV.U32 R3, RZ, RZ, R14 ;  /* 0x000000ffff037224 */ /* 0x000fce00078e000e */
[----:B------:R-:W-:Y:S05]  /*14050*/  WARPSYNC.COLLECTIVE R15, `(.L_x_5812) ;  /* 0x000000000f087348 */ /* 0x000fea0003c00000 */
[----:B------:R0:W1:Y:S02]  /*14060*/  SHFL.IDX P6, R14, R13, R12, R11 ;  /* 0x0000000c0d0e7389 */ /* 0x00006400000c000b */
[----:B01----:R-:W-:Y:S01]  /*14070*/  ENDCOLLECTIVE ;  /* 0x000000000000791b */ /* 0x003fe20003800000 */
.L_x_5812:
        /* <DEDUP_REMOVED lines=17> */
.L_x_5813:
[----:B------:R-:W-:Y:S02]  /*14190*/  @P1 IMAD R8, R5, 0x2, R22 ;  /* 0x0000000205081824 */ /* 0x000fe400078e0216 */
[----:B------:R-:W-:Y:S02]  /*141a0*/  IMAD.MOV.U32 R13, RZ, RZ, R0 ;  /* 0x000000ffff0d7224 */ /* 0x000fe400078e0000 */
[----:B------:R-:W-:Y:S02]  /*141b0*/  IMAD.MOV.U32 R12, RZ, RZ, 0x4 ;  /* 0x00000004ff0c7424 */ /* 0x000fe400078e00ff */
[----:B------:R-:W-:-:S07]  /*141c0*/  IMAD.MOV.U32 R3, RZ, RZ, R14 ;  /* 0x000000ffff037224 */ /* 0x000fce00078e000e */
[----:B------:R-:W-:Y:S05]  /*141d0*/  WARPSYNC.COLLECTIVE R15, `(.L_x_5814) ;  /* 0x000000000f087348 */ /* 0x000fea0003c00000 */
[----:B------:R0:W1:Y:S02]  /*141e0*/  SHFL.IDX P6, R14, R13, R12, R11 ;  /* 0x0000000c0d0e7389 */ /* 0x00006400000c000b */
[----:B01----:R-:W-:Y:S01]  /*141f0*/  ENDCOLLECTIVE ;  /* 0x000000000000791b */ /* 0x003fe20003800000 */
.L_x_5814:
        /* <DEDUP_REMOVED lines=17> */
.L_x_5815:
[----:B------:R-:W-:Y:S02]  /*14310*/  @P1 IMAD R8, R5, 0x2, R22 ;  /* 0x0000000205081824 */ /* 0x000fe400078e0216 */
[----:B------:R-:W-:Y:S01]  /*14320*/  IMAD.MOV.U32 R13, RZ, RZ, R0 ;  /* 0x000000ffff0d7224 */ /* 0x000fe200078e0000 */
[----:B------:R-:W-:Y:S01]  /*14330*/  MOV R12, 0x5 ;  /* 0x00000005000c7802 */ /* 0x000fe20000000f00 */
[----:B------:R-:W-:-:S07]  /*14340*/  IMAD.MOV.U32 R3, RZ, RZ, R14 ;  /* 0x000000ffff037224 */ /* 0x000fce00078e000e */
[----:B------:R-:W-:Y:S05]  /*14350*/  WARPSYNC.COLLECTIVE R15, `(.L_x_5816) ;  /* 0x000000000f087348 */ /* 0x000fea0003c00000 */
[----:B------:R0:W1:Y:S02]  /*14360*/  SHFL.IDX P6, R14, R13, R12, R11 ;  /* 0x0000000c0d0e7389 */ /* 0x00006400000c000b */
[----:B01----:R-:W-:Y:S01]  /*14370*/  ENDCOLLECTIVE ;  /* 0x000000000000791b */ /* 0x003fe20003800000 */
.L_x_5816:
        /* <DEDUP_REMOVED lines=10> */
.L_x_5817:
        /* <DEDUP_REMOVED lines=8> */
.L_x_5744:
        /* <DEDUP_REMOVED lines=9> */
.L_x_5819:
[C---:B------:R-:W-:Y:S01]  /*14530*/  VIADD R6, R17.reuse, 0x10 ;  /* 0x0000001011067836 */ /* 0x040fe20000000000 */
[----:B------:R-:W-:Y:S01]  /*14540*/  ISETP.GE.AND P1, PT, R17, R5, PT ;  /* 0x000000051100720c */ /* 0x000fe20003f26270 */
[----:B------:R-:W-:Y:S02]  /*14550*/  IMAD.MOV.U32 R13, RZ, RZ, R0 ;  /* 0x000000ffff0d7224 */ /* 0x000fe400078e0000 */
[----:B------:R-:W-:-:S10]  /*14560*/  IMAD.MOV.U32 R2, RZ, RZ, R14 ;  /* 0x000000ffff027224 */ /* 0x000fd400078e000e */
[----:B------:R-:W-:Y:S05]  /*14570*/  WARPSYNC.COLLECTIVE R15, `(.L_x_5820) ;  /* 0x000000000f087348 */ /* 0x000fea0003c00000 */
[----:B------:R0:W1:Y:S02]  /*14580*/  SHFL.IDX P6, R14, R13, R12, R11 ;  /* 0x0000000c0d0e7389 */ /* 0x00006400000c000b */
[----:B01----:R-:W-:Y:S01]  /*14590*/  ENDCOLLECTIVE ;  /* 0x000000000000791b */ /* 0x003fe20003800000 */
.L_x_5820:
        /* <DEDUP_REMOVED lines=8> */
.L_x_5821:
        /* <DEDUP_REMOVED lines=13> */
.L_x_5822:
        /* <DEDUP_REMOVED lines=8> */
.L_x_5823:
        /* <DEDUP_REMOVED lines=14> */
.L_x_5824:
        /* <DEDUP_REMOVED lines=8> */
.L_x_5825:
        /* <DEDUP_REMOVED lines=14> */
.L_x_5826:
        /* <DEDUP_REMOVED lines=8> */
.L_x_5827:
        /* <DEDUP_REMOVED lines=14> */
.L_x_5828:
        /* <DEDUP_REMOVED lines=8> */
.L_x_5829:
        /* <DEDUP_REMOVED lines=14> */
.L_x_5830:
        /* <DEDUP_REMOVED lines=8> */
.L_x_5831:
        /* <DEDUP_REMOVED lines=13> */
.L_x_5832:
        /* <DEDUP_REMOVED lines=8> */
.L_x_5833:
        /* <DEDUP_REMOVED lines=12> */
.L_x_5834:
[----:B------:R-:W-:Y:S05]  /*14f00*/  BRA `(.L_x_5835) ;  /* 0xffffffb800bc7947 */ /* 0x000fea000383ffff */
.L_x_5749:
[----:B0-----:R0:W1:Y:S02]  /*14f10*/  SYNCS.PHASECHK.TRANS64.TRYWAIT P0, [R22+URZ+0x30820], R3 ;  /* 0x03082003160075a7 */ /* 0x001064000800017f */
[----:B-1----:R-:W-:Y:S05]  /*14f20*/  @!P0 NANOSLEEP.SYNCS 0x989680 ;  /* 0x009896800000895d */ /* 0x002fea0003900000 */
[----:B------:R-:W1:Y:S02]  /*14f30*/  @!P0 SYNCS.PHASECHK.TRANS64 P0, [R22+URZ+0x30820], R3 ;  /* 0x03082003160085a7 */ /* 0x000e64000800007f */
[----:B-1----:R-:W-:Y:S05]  /*14f40*/  @!P0 BRA `(.L_x_5749) ;  /* 0xfffffffc00f08947 */ /* 0x002fea000383ffff */
[----:B------:R-:W-:Y:S05]  /*14f50*/  BRA `(.L_x_5836) ;  /* 0xffffffbc00347947 */ /* 0x000fea000383ffff */
.L_x_5754:
[----:B0-----:R0:W1:Y:S02]  /*14f60*/  SYNCS.PHASECHK.TRANS64.TRYWAIT P0, [R6+URZ+0x30840], R3 ;  /* 0x03084003060075a7 */ /* 0x001064000800017f */
[----:B-1----:R-:W-:Y:S05]  /*14f70*/  @!P0 NANOSLEEP.SYNCS 0x989680 ;  /* 0x009896800000895d */ /* 0x002fea0003900000 */
[----:B------:R-:W1:Y:S02]  /*14f80*/  @!P0 SYNCS.PHASECHK.TRANS64 P0, [R6+URZ+0x30840], R3 ;  /* 0x03084003060085a7 */ /* 0x000e64000800007f */
[----:B-1----:R-:W-:Y:S05]  /*14f90*/  @!P0 BRA `(.L_x_5754) ;  /* 0xfffffffc00f08947 */ /* 0x002fea000383ffff */
[----:B------:R-:W-:Y:S05]  /*14fa0*/  BRA `(.L_x_5837) ;  /* 0xffffffc000107947 */ /* 0x000fea000383ffff */
.L_x_5755:
        /* <DEDUP_REMOVED lines=8> */
.L_x_5839:
[----:B------:R-:W-:Y:S05]  /*15030*/  BSYNC B1 ;  /* 0x0000000000017941 */ /* 0x000fea0003800000 */
.L_x_5838:
        /* <DEDUP_REMOVED lines=12> */
.L_x_5840:
[----:B------:R-:W-:Y:S02]  /*15100*/  IMAD R5, R5, 0x2, R22 ;  /* 0x0000000205057824 */ /* 0x000fe400078e0216 */
[----:B------:R-:W-:Y:S02]  /*15110*/  IMAD.MOV.U32 R13, RZ, RZ, R8 ;  /* 0x000000ffff0d7224 */ /* 0x000fe400078e0008 */
[----:B------:R-:W-:Y:S02]  /*15120*/  IMAD.MOV.U32 R12, RZ, RZ, 0x1 ;  /* 0x00000001ff0c7424 */ /* 0x000fe400078e00ff */
[----:B------:R-:W-:-:S07]  /*15130*/  IMAD.MOV.U32 R2, RZ, RZ, R14 ;  /* 0x000000ffff027224 */ /* 0x000fce00078e000e */
[----:B------:R-:W-:Y:S05]  /*15140*/  WARPSYNC.COLLECTIVE R15, `(.L_x_5841) ;  /* 0x000000000f087348 */ /* 0x000fea0003c00000 */
[----:B------:R0:W1:Y:S02]  /*15150*/  SHFL.IDX P6, R14, R13, R12, R11 ;  /* 0x0000000c0d0e7389 */ /* 0x00006400000c000b */
[----:B01----:R-:W-:Y:S01]  /*15160*/  ENDCOLLECTIVE ;  /* 0x000000000000791b */ /* 0x003fe20003800000 */
.L_x_5841:
        /* <DEDUP_REMOVED lines=13> */
.L_x_5842:
[----:B------:R-:W-:Y:S01]  /*15240*/  IMAD.MOV.U32 R13, RZ, RZ, R8 ;  /* 0x000000ffff0d7224 */ /* 0x000fe200078e0008 */
[----:B------:R-:W-:Y:S01]  /*15250*/  MOV R12, 0x2 ;  /* 0x00000002000c7802 */ /* 0x000fe20000000f00 */
[----:B------:R-:W-:-:S07]  /*15260*/  IMAD.MOV.U32 R2, RZ, RZ, R14 ;  /* 0x000000ffff027224 */ /* 0x000fce00078e000e */
[----:B------:R-:W-:Y:S05]  /*15270*/  WARPSYNC.COLLECTIVE R15, `(.L_x_5843) ;  /* 0x000000000f087348 */ /* 0x000fea0003c00000 */
[----:B------:R0:W1:Y:S02]  /*15280*/  SHFL.IDX P6, R14, R13, R12, R11 ;  /* 0x0000000c0d0e7389 */ /* 0x00006400000c000b */
[----:B01----:R-:W-:Y:S01]  /*15290*/  ENDCOLLECTIVE ;  /* 0x000000000000791b */ /* 0x003fe20003800000 */
.L_x_5843:
        /* <DEDUP_REMOVED lines=13> */
.L_x_5844:
[----:B------:R-:W-:Y:S02]  /*15370*/  IMAD.MOV.U32 R13, RZ, RZ, R8 ;  /* 0x000000ffff0d7224 */ /* 0x000fe400078e0008 */
[----:B------:R-:W-:Y:S02]  /*15380*/  IMAD.MOV.U32 R12, RZ, RZ, 0x3 ;  /* 0x00000003ff0c7424 */ /* 0x000fe400078e00ff */
[----:B------:R-:W-:-:S07]  /*15390*/  IMAD.MOV.U32 R2, RZ, RZ, R14 ;  /* 0x000000ffff027224 */ /* 0x000fce00078e000e */
[----:B------:R-:W-:Y:S05]  /*153a0*/  WARPSYNC.COLLECTIVE R15, `(.L_x_5845) ;  /* 0x000000000f087348 */ /* 0x000fea0003c00000 */
[----:B------:R0:W1:Y:S02]  /*153b0*/  SHFL.IDX P6, R14, R13, R12, R11 ;  /* 0x0000000c0d0e7389 */ /* 0x00006400000c000b */
[----:B01----:R-:W-:Y:S01]  /*153c0*/  ENDCOLLECTIVE ;  /* 0x000000000000791b */ /* 0x003fe20003800000 */
.L_x_5845:
        /* <DEDUP_REMOVED lines=13> */
.L_x_5846:
[----:B------:R-:W-:Y:S02]  /*154a0*/  IMAD.MOV.U32 R13, RZ, RZ, R8 ;  /* 0x000000ffff0d7224 */ /* 0x000fe400078e0008 */
[----:B------:R-:W-:Y:S02]  /*154b0*/  IMAD.MOV.U32 R12, RZ, RZ, 0x4 ;  /* 0x00000004ff0c7424 */ /* 0x000fe400078e00ff */
[----:B------:R-:W-:-:S07]  /*154c0*/  IMAD.MOV.U32 R2, RZ, RZ, R14 ;  /* 0x000000ffff027224 */ /* 0x000fce00078e000e */
[----:B------:R-:W-:Y:S05]  /*154d0*/  WARPSYNC.COLLECTIVE R15, `(.L_x_5847) ;  /* 0x000000000f087348 */ /* 0x000fea0003c00000 */
[----:B------:R0:W1:Y:S02]  /*154e0*/  SHFL.IDX P6, R14, R13, R12, R11 ;  /* 0x0000000c0d0e7389 */ /* 0x00006400000c000b */
[----:B01----:R-:W-:Y:S01]  /*154f0*/  ENDCOLLECTIVE ;  /* 0x000000000000791b */ /* 0x003fe20003800000 */
.L_x_5847:
        /* <DEDUP_REMOVED lines=13> */
.L_x_5848:
[----:B------:R-:W-:Y:S02]  /*155d0*/  IMAD.MOV.U32 R13, RZ, RZ, R8 ;  /* 0x000000ffff0d7224 */ /* 0x000fe400078e0008 */
[----:B------:R-:W-:Y:S02]  /*155e0*/  IMAD.MOV.U32 R12, RZ, RZ, 0x5 ;  /* 0x00000005ff0c7424 */ /* 0x000fe400078e00ff */
[----:B------:R-:W-:-:S07]  /*155f0*/  IMAD.MOV.U32 R2, RZ, RZ, R14 ;  /* 0x000000ffff027224 */ /* 0x000fce00078e000e */
[----:B------:R-:W-:Y:S05]  /*15600*/  WARPSYNC.COLLECTIVE R15, `(.L_x_5849) ;  /* 0x000000000f087348 */ /* 0x000fea0003c00000 */
[----:B------:R0:W1:Y:S02]  /*15610*/  SHFL.IDX P6, R14, R13, R12, R11 ;  /* 0x0000000c0d0e7389 */ /* 0x00006400000c000b */
[----:B01----:R-:W-:Y:S01]  /*15620*/  ENDCOLLECTIVE ;  /* 0x000000000000791b */ /* 0x003fe20003800000 */
.L_x_5849:
        /* <DEDUP_REMOVED lines=14> */
.L_x_5850:
[----:B------:R-:W-:Y:S01]  /*15710*/  IMAD.MOV.U32 R2, RZ, RZ, R14 ;  /* 0x000000ffff027224 */ /* 0x000fe200078e000e */
[----:B------:R-:W-:Y:S06]  /*15720*/  BRA `(.L_x_5851) ;  /* 0xffffffbc00307947 */ /* 0x000fec000383ffff */
.L_x_5760:
[----:B0-----:R0:W1:Y:S02]  /*15730*/  SYNCS.PHASECHK.TRANS64.TRYWAIT P0, [R6+URZ+0x30860], R2 ;  /* 0x03086002060075a7 */ /* 0x001064000800017f */
[----:B-1----:R-:W-:Y:S05]  /*15740*/  @!P0 NANOSLEEP.SYNCS 0x989680 ;  /* 0x009896800000895d */ /* 0x002fea0003900000 */
[----:B------:R-:W1:Y:S02]  /*15750*/  @!P0 SYNCS.PHASECHK.TRANS64 P0, [R6+URZ+0x30860], R2 ;  /* 0x03086002060085a7 */ /* 0x000e64000800007f */
[----:B-1----:R-:W-:Y:S05]  /*15760*/  @!P0 BRA `(.L_x_5760) ;  /* 0xfffffffc00f08947 */ /* 0x002fea000383ffff */
[----:B------:R-:W-:Y:S05]  /*15770*/  BRA `(.L_x_5852) ;  /* 0xffffffbc00947947 */ /* 0x000fea000383ffff */
.L_x_5761:
        /* <DEDUP_REMOVED lines=8> */
.L_x_5854:
[----:B------:R-:W-:Y:S05]  /*15800*/  BSYNC B1 ;  /* 0x0000000000017941 */ /* 0x000fea0003800000 */
.L_x_5853:
        /* <DEDUP_REMOVED lines=9> */
.L_x_5855:
[----:B------:R-:W-:Y:S02]  /*158a0*/  IMAD.MOV.U32 R13, RZ, RZ, R24 ;  /* 0x000000ffff0d7224 */ /* 0x000fe400078e0018 */
[----:B------:R-:W-:Y:S02]  /*158b0*/  IMAD.MOV.U32 R12, RZ, RZ, 0x1 ;  /* 0x00000001ff0c7424 */ /* 0x000fe400078e00ff */
[----:B------:R-:W-:-:S07]  /*158c0*/  IMAD.MOV.U32 R2, RZ, RZ, R14 ;  /* 0x000000ffff027224 */ /* 0x000fce00078e000e */
[----:B------:R-:W-:Y:S05]  /*158d0*/  WARPSYNC.COLLECTIVE R15, `(.L_x_5856) ;  /* 0x000000000f087348 */ /* 0x000fea0003c00000 */
[----:B------:R0:W1:Y:S02]  /*158e0*/  SHFL.IDX P6, R14, R13, R12, R11 ;  /* 0x0000000c0d0e7389 */ /* 0x00006400000c000b */
[----:B01----:R-:W-:Y:S01]  /*158f0*/  ENDCOLLECTIVE ;  /* 0x000000000000791b */ /* 0x003fe20003800000 */
.L_x_5856:
        /* <DEDUP_REMOVED lines=16> */
.L_x_5857:
[----:B------:R-:W-:Y:S02]  /*15a00*/  IMAD.MOV.U32 R13, RZ, RZ, R24 ;  /* 0x000000ffff0d7224 */ /* 0x000fe400078e0018 */
[----:B------:R-:W-:Y:S02]  /*15a10*/  IMAD.MOV.U32 R12, RZ, RZ, 0x2 ;  /* 0x00000002ff0c7424 */ /* 0x000fe400078e00ff */
[----:B------:R-:W-:-:S07]  /*15a20*/  IMAD.MOV.U32 R2, RZ, RZ, R14 ;  /* 0x000000ffff027224 */ /* 0x000fce00078e000e */
[----:B------:R-:W-:Y:S05]  /*15a30*/  WARPSYNC.COLLECTIVE R15, `(.L_x_5858) ;  /* 0x000000000f087348 */ /* 0x000fea0003c00000 */
[----:B------:R0:W1:Y:S02]  /*15a40*/  SHFL.IDX P6, R14, R13, R12, R11 ;  /* 0x0000000c0d0e7389 */ /* 0x00006400000c000b */
[----:B01----:R-:W-:Y:S01]  /*15a50*/  ENDCOLLECTIVE ;  /* 0x000000000000791b */ /* 0x003fe20003800000 */
.L_x_5858:
        /* <DEDUP_REMOVED lines=16> */
.L_x_5859:
[----:B------:R-:W-:Y:S02]  /*15b60*/  IMAD.MOV.U32 R13, RZ, RZ, R24 ;  /* 0x000000ffff0d7224 */ /* 0x000fe400078e0018 */
[----:B------:R-:W-:Y:S02]  /*15b70*/  IMAD.MOV.U32 R12, RZ, RZ, 0x3 ;  /* 0x00000003ff0c7424 */ /* 0x000fe400078e00ff */
[----:B------:R-:W-:-:S07]  /*15b80*/  IMAD.MOV.U32 R2, RZ, RZ, R14 ;  /* 0x000000ffff027224 */ /* 0x000fce00078e000e */
[----:B------:R-:W-:Y:S05]  /*15b90*/  WARPSYNC.COLLECTIVE R15, `(.L_x_5860) ;  /* 0x000000000f087348 */ /* 0x000fea0003c00000 */
[----:B------:R0:W1:Y:S02]  /*15ba0*/  SHFL.IDX P6, R14, R13, R12, R11 ;  /* 0x0000000c0d0e7389 */ /* 0x00006400000c000b */
[----:B01----:R-:W-:Y:S01]  /*15bb0*/  ENDCOLLECTIVE ;  /* 0x000000000000791b */ /* 0x003fe20003800000 */
.L_x_5860:
        /* <DEDUP_REMOVED lines=16> */
.L_x_5861:
[----:B------:R-:W-:Y:S02]  /*15cc0*/  IMAD.MOV.U32 R13, RZ, RZ, R24 ;  /* 0x000000ffff0d7224 */ /* 0x000fe400078e0018 */
[----:B------:R-:W-:Y:S02]  /*15cd0*/  IMAD.MOV.U32 R12, RZ, RZ, 0x4 ;  /* 0x00000004ff0c7424 */ /* 0x000fe400078e00ff */
[----:B------:R-:W-:-:S07]  /*15ce0*/  IMAD.MOV.U32 R2, RZ, RZ, R14 ;  /* 0x000000ffff027224 */ /* 0x000fce00078e000e */
[----:B------:R-:W-:Y:S05]  /*15cf0*/  WARPSYNC.COLLECTIVE R15, `(.L_x_5862) ;  /* 0x000000000f087348 */ /* 0x000fea0003c00000 */
[----:B------:R0:W1:Y:S02]  /*15d00*/  SHFL.IDX P6, R14, R13, R12, R11 ;  /* 0x0000000c0d0e7389 */ /* 0x00006400000c000b */
[----:B01----:R-:W-:Y:S01]  /*15d10*/  ENDCOLLECTIVE ;  /* 0x000000000000791b */ /* 0x003fe20003800000 */
.L_x_5862:
        /* <DEDUP_REMOVED lines=16> */
.L_x_5863:
[----:B------:R-:W-:Y:S02]  /*15e20*/  IMAD.MOV.U32 R13, RZ, RZ, R24 ;  /* 0x000000ffff0d7224 */ /* 0x000fe400078e0018 */
[----:B------:R-:W-:Y:S02]  /*15e30*/  IMAD.MOV.U32 R12, RZ, RZ, 0x5 ;  /* 0x00000005ff0c7424 */ /* 0x000fe400078e00ff */
[----:B------:R-:W-:-:S07]  /*15e40*/  IMAD.MOV.U32 R2, RZ, RZ, R14 ;  /* 0x000000ffff027224 */ /* 0x000fce00078e000e */
[----:B------:R-:W-:Y:S05]  /*15e50*/  WARPSYNC.COLLECTIVE R15, `(.L_x_5864) ;  /* 0x000000000f087348 */ /* 0x000fea0003c00000 */
[----:B------:R0:W1:Y:S02]  /*15e60*/  SHFL.IDX P6, R14, R13, R12, R11 ;  /* 0x0000000c0d0e7389 */ /* 0x00006400000c000b */
[----:B01----:R-:W-:Y:S01]  /*15e70*/  ENDCOLLECTIVE ;  /* 0x000000000000791b */ /* 0x003fe20003800000 */
.L_x_5864:
        /* <DEDUP_REMOVED lines=13> */
.L_x_5865:
[----:B------:R-:W-:Y:S01]  /*15f50*/  @!PT LDS RZ, [RZ] ;  /* 0x00000000fffff984 */ /* 0x000fe20000000800 */
[----:B------:R-:W-:Y:S01]  /*15f60*/  @!PT LDS RZ, [RZ] ;  /* 0x00000000fffff984 */ /* 0x000fe20000000800 */
[----:B------:R-:W-:Y:S01]  /*15f70*/  @!PT LDS RZ, [RZ] ;  /* 0x00000000fffff984 */ /* 0x000fe20000000800 */
[----:B------:R1:W-:Y:S01]  /*15f80*/  LDGSTS.E.BYPASS.LTC128B.128 [R5+0x5400], desc[UR36][R2.64+0x80], !P0 ;  /* 0x0540008002057fae */ /* 0x0003e2000c101d64 */
[----:B------:R-:W-:-:S13]  /*15f90*/  ISETP.LT.OR P0, PT, R7, 0x41, P1 ;  /* 0x000000410700780c */ /* 0x000fda0000f01670 */
[----:B------:R1:W-:Y:S01]  /*15fa0*/  LDGSTS.E.BYPASS.LTC128B.128 [R5+0x8400], desc[UR36][R2.64+0x100], !P0 ;  /* 0x0840010002057fae */ /* 0x0003e2000c101d64 */
[----:B------:R-:W-:Y:S05]  /*15fb0*/  BRA `(.L_x_5866) ;  /* 0xffffffb800787947 */ /* 0x000fea000383ffff */
.L_x_5769:
[----:B0-----:R0:W1:Y:S02]  /*15fc0*/  SYNCS.PHASECHK.TRANS64.TRYWAIT P0, [R0+URZ+0x30860], R3 ;  /* 0x03086003000075a7 */ /* 0x001064000800017f */
[----:B-1----:R-:W-:Y:S05]  /*15fd0*/  @!P0 NANOSLEEP.SYNCS 0x989680 ;  /* 0x009896800000895d */ /* 0x002fea0003900000 */
[----:B------:R-:W1:Y:S02]  /*15fe0*/  @!P0 SYNCS.PHASECHK.TRANS64 P0, [R0+URZ+0x30860], R3 ;  /* 0x03086003000085a7 */ /* 0x000e64000800007f */
[----:B-1----:R-:W-:Y:S05]  /*15ff0*/  @!P0 BRA `(.L_x_5769) ;  /* 0xfffffffc00f08947 */ /* 0x002fea000383ffff */
[----:B------:R-:W-:Y:S05]  /*16000*/  BRA `(.L_x_5867) ;  /* 0xffffffbc00907947 */ /* 0x000fea000383ffff */
.L_x_5770:
        /* <DEDUP_REMOVED lines=8> */
.L_x_5869:
[----:B------:R-:W-:Y:S05]  /*16090*/  BSYNC B0 ;  /* 0x0000000000007941 */ /* 0x000fea0003800000 */
.L_x_5868:
        /* <DEDUP_REMOVED lines=9> */
.L_x_5870:
        /* <DEDUP_REMOVED lines=14> */
.L_x_5871:
        /* <DEDUP_REMOVED lines=13> */
.L_x_5872:
[----:B------:R-:W-:Y:S02]  /*162e0*/  IMAD.MOV.U32 R13, RZ, RZ, R24 ;  /* 0x000000ffff0d7224 */ /* 0x000fe400078e0018 */
[----:B------:R-:W-:Y:S01]  /*162f0*/  IMAD.MOV.U32 R12, RZ, RZ, 0x2 ;  /* 0x00000002ff0c7424 */ /* 0x000fe200078e00ff */
[----:B------:R-:W-:-:S13]  /*16300*/  IADD3 R2, P4, R14, R5, RZ ;  /* 0x000000050e027210 */ /* 0x000fda0007f9e0ff */
[----:B------:R-:W-:Y:S05]  /*16310*/  WARPSYNC.COLLECTIVE R15, `(.L_x_5873) ;  /* 0x000000000f087348 */ /* 0x000fea0003c00000 */
[----:B------:R0:W1:Y:S02]  /*16320*/  SHFL.IDX P6, R14, R13, R12, R11 ;  /* 0x0000000c0d0e7389 */ /* 0x00006400000c000b */
[----:B01----:R-:W-:Y:S01]  /*16330*/  ENDCOLLECTIVE ;  /* 0x000000000000791b */ /* 0x003fe20003800000 */
.L_x_5873:
        /* <DEDUP_REMOVED lines=15> */
.L_x_5874:
[----:B------:R-:W-:Y:S01]  /*16430*/  IMAD.MOV.U32 R13, RZ, RZ, R24 ;  /* 0x000000ffff0d7224 */ /* 0x000fe200078e0018 */
[----:B------:R-:W-:Y:S02]  /*16440*/  MOV R12, 0x3 ;  /* 0x00000003000c7802 */ /* 0x000fe40000000f00 */
[----:B------:R-:W-:-:S13]  /*16450*/  IADD3 R2, P4, R14, R5, RZ ;  /* 0x000000050e027210 */ /* 0x000fda0007f9e0ff */
[----:B------:R-:W-:Y:S05]  /*16460*/  WARPSYNC.COLLECTIVE R15, `(.L_x_5875) ;  /* 0x000000000f087348 */ /* 0x000fea0003c00000 */
[----:B------:R0:W1:Y:S02]  /*16470*/  SHFL.IDX P6, R14, R13, R12, R11 ;  /* 0x0000000c0d0e7389 */ /* 0x00006400000c000b */
[----:B01----:R-:W-:Y:S01]  /*16480*/  ENDCOLLECTIVE ;  /* 0x000000000000791b */ /* 0x003fe20003800000 */
.L_x_5875:
        /* <DEDUP_REMOVED lines=15> */
.L_x_5876:
[----:B------:R-:W-:Y:S02]  /*16580*/  IMAD.MOV.U32 R13, RZ, RZ, R24 ;  /* 0x000000ffff0d7224 */ /* 0x000fe400078e0018 */
[----:B------:R-:W-:Y:S01]  /*16590*/  IMAD.MOV.U32 R12, RZ, RZ, 0x4 ;  /* 0x00000004ff0c7424 */ /* 0x000fe200078e00ff */
[----:B------:R-:W-:-:S13]  /*165a0*/  IADD3 R2, P4, R14, R5, RZ ;  /* 0x000000050e027210 */ /* 0x000fda0007f9e0ff */
[----:B------:R-:W-:Y:S05]  /*165b0*/  WARPSYNC.COLLECTIVE R15, `(.L_x_5877) ;  /* 0x000000000f087348 */ /* 0x000fea0003c00000 */
[----:B------:R0:W1:Y:S02]  /*165c0*/  SHFL.IDX P6, R14, R13, R12, R11 ;  /* 0x0000000c0d0e7389 */ /* 0x00006400000c000b */
[----:B01----:R-:W-:Y:S01]  /*165d0*/  ENDCOLLECTIVE ;  /* 0x000000000000791b */ /* 0x003fe20003800000 */
.L_x_5877:
        /* <DEDUP_REMOVED lines=15> */
.L_x_5878:
[----:B------:R-:W-:Y:S02]  /*166d0*/  IMAD.MOV.U32 R13, RZ, RZ, R24 ;  /* 0x000000ffff0d7224 */ /* 0x000fe400078e0018 */
[----:B------:R-:W-:Y:S01]  /*166e0*/  IMAD.MOV.U32 R12, RZ, RZ, 0x5 ;  /* 0x00000005ff0c7424 */ /* 0x000fe200078e00ff */
[----:B------:R-:W-:-:S13]  /*166f0*/  IADD3 R2, P4, R14, R5, RZ ;  /* 0x000000050e027210 */ /* 0x000fda0007f9e0ff */
[----:B------:R-:W-:Y:S05]  /*16700*/  WARPSYNC.COLLECTIVE R15, `(.L_x_5879) ;  /* 0x000000000f087348 */ /* 0x000fea0003c00000 */
[----:B------:R0:W1:Y:S02]  /*16710*/  SHFL.IDX P6, R14, R13, R12, R11 ;  /* 0x0000000c0d0e7389 */ /* 0x00006400000c000b */
[----:B01----:R-:W-:Y:S01]  /*16720*/  ENDCOLLECTIVE ;  /* 0x000000000000791b */ /* 0x003fe20003800000 */
.L_x_5879:
        /* <DEDUP_REMOVED lines=14> */
.L_x_5880:
[----:B------:R-:W-:Y:S05]  /*16810*/  BRA `(.L_x_5881) ;  /* 0xffffffb800947947 */ /* 0x000fea000383ffff */
.L_x_5775:
        /* <DEDUP_REMOVED lines=8> */
.L_x_5883:
[----:B------:R-:W-:Y:S05]  /*168a0*/  BSYNC B0 ;  /* 0x0000000000007941 */ /* 0x000fea0003800000 */
.L_x_5882:
        /* <DEDUP_REMOVED lines=9> */
.L_x_5884:
        /* <DEDUP_REMOVED lines=23> */
.L_x_5885:
[----:B------:R-:W-:Y:S01]  /*16ab0*/  IMAD.MOV.U32 R12, RZ, RZ, 0x2 ;  /* 0x00000002ff0c7424 */ /* 0x000fe200078e00ff */
[----:B------:R-:W-:-:S05]  /*16ac0*/  SEL R6, R14, RZ, P1 ;  /* 0x000000ff0e067207 */ /* 0x000fca0000800000 */
[----:B------:R-:W-:-:S04]  /*16ad0*/  IMAD.IADD R6, R13, 0x1, R6 ;  /* 0x000000010d067824 */ /* 0x000fc800078e0206 */
[----:B------:R-:W-:-:S07]  /*16ae0*/  IMAD.MOV.U32 R13, RZ, RZ, R6 ;  /* 0x000000ffff0d7224 */ /* 0x000fce00078e0006 */
[----:B------:R-:W-:Y:S05]  /*16af0*/  WARPSYNC.COLLECTIVE R15, `(.L_x_5886) ;  /* 0x000000000f087348 */ /* 0x000fea0003c00000 */
[----:B------:R0:W1:Y:S02]  /*16b00*/  SHFL.UP P6, R14, R13, R12, R11 ;  /* 0x0400000c0d0e7389 */ /* 0x00006400000c000b */
[----:B01----:R-:W-:Y:S01]  /*16b10*/  ENDCOLLECTIVE ;  /* 0x000000000000791b */ /* 0x003fe20003800000 */
.L_x_5886:
        /* <DEDUP_REMOVED lines=8> */
.L_x_5887:
[----:B------:R-:W-:Y:S01]  /*16ba0*/  IMAD.MOV.U32 R12, RZ, RZ, 0x8 ;  /* 0x00000008ff0c7424 */ /* 0x000fe200078e00ff */
[----:B------:R-:W-:-:S05]  /*16bb0*/  SEL R3, R14, RZ, P3 ;  /* 0x000000ff0e037207 */ /* 0x000fca0001800000 */
[----:B------:R-:W-:-:S04]  /*16bc0*/  IMAD.IADD R3, R2, 0x1, R3 ;  /* 0x0000000102037824 */ /* 0x000fc800078e0203 */
[----:B------:R-:W-:-:S07]  /*16bd0*/  IMAD.MOV.U32 R13, RZ, RZ, R3 ;  /* 0x000000ffff0d7224 */ /* 0x000fce00078e0003 */
[----:B------:R-:W-:Y:S05]  /*16be0*/  WARPSYNC.COLLECTIVE R15, `(.L_x_5888) ;  /* 0x000000000f087348 */ /* 0x000fea0003c00000 */
[----:B------:R0:W1:Y:S02]  /*16bf0*/  SHFL.UP P6, R14, R13, R12, R11 ;  /* 0x0400000c0d0e7389 */ /* 0x00006400000c000b */
[----:B01----:R-:W-:Y:S01]  /*16c00*/  ENDCOLLECTIVE ;  /* 0x000000000000791b */ /* 0x003fe20003800000 */
.L_x_5888:
[----:B------:R-:W-:Y:S01]  /*16c10*/  IMAD.MOV.U32 R12, RZ, RZ, 0x10 ;  /* 0x00000010ff0c7424 */ /* 0x000fe200078e00ff */
[----:B------:R-:W-:-:S05]  /*16c20*/  SEL R4, R14, RZ, P4 ;  /* 0x000000ff0e047207 */ /* 0x000fca0002000000 */
[----:B------:R-:W-:-:S04]  /*16c30*/  IMAD.IADD R4, R3, 0x1, R4 ;  /* 0x0000000103047824 */ /* 0x000fc800078e0204 */
[----:B------:R-:W-:-:S07]  /*16c40*/  IMAD.MOV.U32 R13, RZ, RZ, R4 ;  /* 0x000000ffff0d7224 */ /* 0x000fce00078e0004 */
[----:B------:R-:W-:Y:S05]  /*16c50*/  WARPSYNC.COLLECTIVE R15, `(.L_x_5889) ;  /* 0x000000000f087348 */ /* 0x000fea0003c00000 */
[----:B------:R0:W1:Y:S02]  /*16c60*/  SHFL.UP P6, R14, R13, R12, R11 ;  /* 0x0400000c0d0e7389 */ /* 0x00006400000c000b */
[----:B01----:R-:W-:Y:S01]  /*16c70*/  ENDCOLLECTIVE ;  /* 0x000000000000791b */ /* 0x003fe20003800000 */
.L_x_5889:
        /* <DEDUP_REMOVED lines=8> */
.L_x_5890:
[----:B------:R-:W-:Y:S05]  /*16d00*/  BRA `(.L_x_5891) ;  /* 0xffffffb800a87947 */ /* 0x000fea000383ffff */
.L_x_5778:
[----:B------:R-:W-:Y:S01]  /*16d10*/  BSSY B0, `(.L_x_5892) ;  /* 0x0000007000007945 */ /* 0x000fe20003800000 */
[----:B------:R-:W-:Y:S02]  /*16d20*/  IMAD.MOV.U32 R12, RZ, RZ, 0x1 ;  /* 0x00000001ff0c7424 */ /* 0x000fe400078e00ff */
[----:B------:R-:W-:Y:S02]  /*16d30*/  IMAD.MOV.U32 R11, RZ, RZ, RZ ;  /* 0x000000ffff0b7224 */ /* 0x000fe400078e00ff */
[----:B------:R-:W-:-:S07]  /*16d40*/  IMAD.MOV.U32 R15, RZ, RZ, -0x1 ;  /* 0xffffffffff0f7424 */ /* 0x000fce00078e00ff */
[----:B------:R-:W-:Y:S05]  /*16d50*/  WARPSYNC.COLLECTIVE R15, `(.L_x_5893) ;  /* 0x000000000f087348 */ /* 0x000fea0003c00000 */
[----:B------:R0:W1:Y:S02]  /*16d60*/  SHFL.UP P6, R14, R13, R12, R11 ;  /* 0x0400000c0d0e7389 */ /* 0x00006400000c000b */
[----:B01----:R-:W-:Y:S01]  /*16d70*/  ENDCOLLECTIVE ;  /* 0x000000000000791b */ /* 0x003fe20003800000 */
.L_x_5893:
[----:B------:R-:W-:Y:S05]  /*16d80*/  BSYNC B0 ;  /* 0x0000000000007941 */ /* 0x000fea0003800000 */
.L_x_5892:
        /* <DEDUP_REMOVED lines=8> */
.L_x_5894:
[----:B------:R-:W-:Y:S01]  /*16e10*/  IMAD.MOV.U32 R12, RZ, RZ, 0x4 ;  /* 0x00000004ff0c7424 */ /* 0x000fe200078e00ff */
[----:B------:R-:W-:-:S05]  /*16e20*/  SEL R2, R14, RZ, P2 ;  /* 0x000000ff0e027207 */ /* 0x000fca0001000000 */
[----:B------:R-:W-:-:S04]  /*16e30*/  IMAD.IADD R2, R13, 0x1, R2 ;  /* 0x000000010d027824 */ /* 0x000fc800078e0202 */
[----:B------:R-:W-:-:S07]  /*16e40*/  IMAD.MOV.U32 R13, RZ, RZ, R2 ;  /* 0x000000ffff0d7224 */ /* 0x000fce00078e0002 */
[----:B------:R-:W-:Y:S05]  /*16e50*/  WARPSYNC.COLLECTIVE R15, `(.L_x_5895) ;  /* 0x000000000f087348 */ /* 0x000fea0003c00000 */
[----:B------:R0:W1:Y:S02]  /*16e60*/  SHFL.UP P6, R14, R13, R12, R11 ;  /* 0x0400000c0d0e7389 */ /* 0x00006400000c000b */
[----:B01----:R-:W-:Y:S01]  /*16e70*/  ENDCOLLECTIVE ;  /* 0x000000000000791b */ /* 0x003fe20003800000 */
.L_x_5895:
[----:B------:R-:W-:Y:S01]  /*16e80*/  IMAD.MOV.U32 R12, RZ, RZ, 0x8 ;  /* 0x00000008ff0c7424 */ /* 0x000fe200078e00ff */
[----:B------:R-:W-:-:S05]  /*16e90*/  SEL R3, R14, RZ, P3 ;  /* 0x000000ff0e037207 */ /* 0x000fca0001800000 */
[----:B------:R-:W-:-:S04]  /*16ea0*/  IMAD.IADD R3, R2, 0x1, R3 ;  /* 0x0000000102037824 */ /* 0x000fc800078e0203 */
[----:B------:R-:W-:-:S07]  /*16eb0*/  IMAD.MOV.U32 R13, RZ, RZ, R3 ;  /* 0x000000ffff0d7224 */ /* 0x000fce00078e0003 */
[----:B------:R-:W-:Y:S05]  /*16ec0*/  WARPSYNC.COLLECTIVE R15, `(.L_x_5896) ;  /* 0x000000000f087348 */ /* 0x000fea0003c00000 */
[----:B------:R0:W1:Y:S02]  /*16ed0*/  SHFL.UP P6, R14, R13, R12, R11 ;  /* 0x0400000c0d0e7389 */ /* 0x00006400000c000b */
[----:B01----:R-:W-:Y:S01]  /*16ee0*/  ENDCOLLECTIVE ;  /* 0x000000000000791b */ /* 0x003fe20003800000 */
.L_x_5896:
[----:B------:R-:W-:Y:S01]  /*16ef0*/  IMAD.MOV.U32 R12, RZ, RZ, 0x10 ;  /* 0x00000010ff0c7424 */ /* 0x000fe200078e00ff */
[----:B------:R-:W-:-:S05]  /*16f00*/  SEL R4, R14, RZ, P4 ;  /* 0x000000ff0e047207 */ /* 0x000fca0002000000 */
[----:B------:R-:W-:-:S04]  /*16f10*/  IMAD.IADD R4, R3, 0x1, R4 ;  /* 0x0000000103047824 */ /* 0x000fc800078e0204 */
[----:B------:R-:W-:-:S07]  /*16f20*/  IMAD.MOV.U32 R13, RZ, RZ, R4 ;  /* 0x000000ffff0d7224 */ /* 0x000fce00078e0004 */
[----:B------:R-:W-:Y:S05]  /*16f30*/  WARPSYNC.COLLECTIVE R15, `(.L_x_5897) ;  /* 0x000000000f087348 */ /* 0x000fea0003c00000 */
[----:B------:R0:W1:Y:S02]  /*16f40*/  SHFL.UP P6, R14, R13, R12, R11 ;  /* 0x0400000c0d0e7389 */ /* 0x00006400000c000b */
[----:B01----:R-:W-:Y:S01]  /*16f50*/  ENDCOLLECTIVE ;  /* 0x000000000000791b */ /* 0x003fe20003800000 */
.L_x_5897:
        /* <DEDUP_REMOVED lines=8> */
.L_x_5898:
[----:B------:R-:W-:Y:S05]  /*16fe0*/  BRA `(.L_x_5899) ;  /* 0xffffffb800947947 */ /* 0x000fea000383ffff */
.L_x_5780:
[----:B------:R-:W-:Y:S01]  /*16ff0*/  BSSY B0, `(.L_x_5900) ;  /* 0x0000006000007945 */ /* 0x000fe20003800000 */
[----:B------:R-:W-:Y:S01]  /*17000*/  PLOP3.LUT P6, PT, P6, PT, PT, 0x8, 0x0 ;  /* 0x000000000000781c */ /* 0x000fe200037ce170 */
[----:B------:R-:W-:-:S12]  /*17010*/  IMAD.MOV.U32 R15, RZ, RZ, -0x1 ;  /* 0xffffffffff0f7424 */ /* 0x000fd800078e00ff */
[----:B0-----:R-:W-:Y:S05]  /*17020*/  WARPSYNC.COLLECTIVE R15, `(.L_x_5901) ;  /* 0x000000000f087348 */ /* 0x001fea0003c00000 */
[----:B------:R-:W-:Y:S01]  /*17030*/  VOTE.ANY R14, PT, P6 ;  /* 0x00000000000e7806 */ /* 0x000fe200030e0100 */
[----:B0-----:R-:W-:Y:S06]  /*17040*/  ENDCOLLECTIVE ;  /* 0x000000000000791b */ /* 0x001fec0003800000 */
.L_x_5901:
[----:B------:R-:W-:Y:S05]  /*17050*/  BSYNC B0 ;  /* 0x0000000000007941 */ /* 0x000fea0003800000 */
.L_x_5900:
        /* <DEDUP_REMOVED lines=8> */
.L_x_5902:
[----:B------:R-:W-:Y:S02]  /*170e0*/  IMAD.IADD R19, R12, 0x1, R19 ;  /* 0x000000010c137824 */ /* 0x000fe400078e0213 */
[----:B------:R-:W-:Y:S02]  /*170f0*/  IMAD.MOV.U32 R13, RZ, RZ, R8 ;  /* 0x000000ffff0d7224 */ /* 0x000fe400078e0008 */
[----:B------:R-:W-:-:S07]  /*17100*/  IMAD.MOV.U32 R17, RZ, RZ, R14 ;  /* 0x000000ffff117224 */ /* 0x000fce00078e000e */
[----:B------:R-:W-:Y:S05]  /*17110*/  WARPSYNC.COLLECTIVE R15, `(.L_x_5903) ;  /* 0x000000000f087348 */ /* 0x000fea0003c00000 */
[----:B------:R0:W1:Y:S02]  /*17120*/  SHFL.IDX P6, R14, R13, R12, R11 ;  /* 0x0000000c0d0e7389 */ /* 0x00006400000c000b */
[----:B01----:R-:W-:Y:S01]  /*17130*/  ENDCOLLECTIVE ;  /* 0x000000000000791b */ /* 0x003fe20003800000 */
.L_x_5903:
[----:B------:R-:W-:Y:S01]  /*17140*/  IMAD.MOV.U32 R8, RZ, RZ, R14 ;  /* 0x000000ffff087224 */ /* 0x000fe200078e000e */
[----:B------:R-:W-:Y:S06]  /*17150*/  BRA `(.L_x_5904) ;  /* 0xffffffb800787947 */ /* 0x000fec000383ffff */
.L_x_5782:
[----:B------:R-:W-:Y:S01]  /*17160*/  BSSY B0, `(.L_x_5905) ;  /* 0x0000007000007945 */ /* 0x000fe20003800000 */
[----:B------:R-:W-:Y:S02]  /*17170*/  IMAD.MOV.U32 R13, RZ, RZ, R2 ;  /* 0x000000ffff0d7224 */ /* 0x000fe400078e0002 */
[----:B------:R-:W-:Y:S02]  /*17180*/  IMAD.MOV.U32 R11, RZ, RZ, 0x1f ;  /* 0x0000001fff0b7424 */ /* 0x000fe400078e00ff */
[----:B------:R-:W-:-:S07]  /*17190*/  IMAD.MOV.U32 R15, RZ, RZ, -0x1 ;  /* 0xffffffffff0f7424 */ /* 0x000fce00078e00ff */
[----:B0-23--:R-:W-:Y:S05]  /*171a0*/  WARPSYNC.COLLECTIVE R15, `(.L_x_5906) ;  /* 0x000000000f087348 */ /* 0x00dfea0003c00000 */
[----:B------:R1:W4:Y:S02]  /*171b0*/  SHFL.IDX P6, R14, R13, R12, R11 ;  /* 0x0000000c0d0e7389 */ /* 0x00032400000c000b */
[----:B01234-:R-:W-:Y:S01]  /*171c0*/  ENDCOLLECTIVE ;  /* 0x000000000000791b */ /* 0x01ffe20003800000 */
.L_x_5906:
[----:B------:R-:W-:Y:S05]  /*171d0*/  BSYNC B0 ;  /* 0x0000000000007941 */ /* 0x000fea0003800000 */
.L_x_5905:
[----:B------:R-:W-:Y:S01]  /*171e0*/  IMAD.MOV.U32 R6, RZ, RZ, R14 ;  /* 0x000000ffff067224 */ /* 0x000fe200078e000e */
[----:B------:R-:W-:Y:S06]  /*171f0*/  BRA `(.L_x_5781) ;  /* 0xffffffb800687947 */ /* 0x000fec000383ffff */
.L_x_5788:
[----:B-1----:R1:W2:Y:S02]  /*17200*/  SYNCS.PHASECHK.TRANS64.TRYWAIT P0, [R4+URZ+0x30820], R0 ;  /* 0x03082000040075a7 */ /* 0x0022a4000800017f */
[----:B--2---:R-:W-:Y:S05]  /*17210*/  @!P0 NANOSLEEP.SYNCS 0x989680 ;  /* 0x009896800000895d */ /* 0x004fea0003900000 */
[----:B------:R-:W2:Y:S02]  /*17220*/  @!P0 SYNCS.PHASECHK.TRANS64 P0, [R4+URZ+0x30820], R0 ;  /* 0x03082000040085a7 */ /* 0x000ea4000800007f */
[----:B--2---:R-:W-:Y:S05]  /*17230*/  @!P0 BRA `(.L_x_5788) ;  /* 0xfffffffc00f08947 */ /* 0x004fea000383ffff */
[----:B------:R-:W-:Y:S05]  /*17240*/  BRA `(.L_x_5907) ;  /* 0xffffffc000c07947 */ /* 0x000fea000383ffff */
.L_x_5789:
[----:B------:R-:W2:Y:S01]  /*17250*/  S2R R2, SR_TID.X ;  /* 0x0000000000027919 */ /* 0x000ea20000002100 */
[----:B------:R-:W-:Y:S01]  /*17260*/  BSSY B0, `(.L_x_5908) ;  /* 0x000000a000007945 */ /* 0x000fe20003800000 */
[----:B------:R-:W-:Y:S02]  /*17270*/  IMAD.MOV.U32 R12, RZ, RZ, RZ ;  /* 0x000000ffff0c7224 */ /* 0x000fe400078e00ff */
[----:B------:R-:W-:Y:S02]  /*17280*/  IMAD.MOV.U32 R11, RZ, RZ, 0x1f ;  /* 0x0000001fff0b7424 */ /* 0x000fe400078e00ff */
[----:B------:R-:W-:Y:S01]  /*17290*/  IMAD.MOV.U32 R15, RZ, RZ, -0x1 ;  /* 0xffffffffff0f7424 */ /* 0x000fe200078e00ff */
[----:B--2---:R-:W-:-:S04]  /*172a0*/  SHF.R.U32.HI R2, RZ, 0x5, R2 ;  /* 0x00000005ff027819 */ /* 0x004fc80000011602 */
[----:B------:R-:W-:-:S05]  /*172b0*/  LOP3.LUT R2, R2, 0x3, RZ, 0xc0, !PT ;  /* 0x0000000302027812 */ /* 0x000fca00078ec0ff */
[----:B------:R-:W-:-:S07]  /*172c0*/  IMAD.MOV.U32 R13, RZ, RZ, R2 ;  /* 0x000000ffff0d7224 */ /* 0x000fce00078e0002 */
[----:B01----:R-:W-:Y:S05]  /*172d0*/  WARPSYNC.COLLECTIVE R15, `(.L_x_5909) ;  /* 0x000000000f087348 */ /* 0x003fea0003c00000 */
[----:B------:R2:W3:Y:S02]  /*172e0*/  SHFL.IDX P6, R14, R13, R12, R11 ;  /* 0x0000000c0d0e7389 */ /* 0x0004e400000c000b */
[----:B0123--:R-:W-:Y:S01]  /*172f0*/  ENDCOLLECTIVE ;  /* 0x000000000000791b */ /* 0x00ffe20003800000 */
.L_x_5909:
[----:B------:R-:W-:Y:S05]  /*17300*/  BSYNC B0 ;  /* 0x0000000000007941 */ /* 0x000fea0003800000 */
.L_x_5908:
[----:B------:R-:W-:Y:S05]  /*17310*/  BRA `(.L_x_5910) ;  /* 0xffffffc000a87947 */ /* 0x000fea000383ffff */
.L_x_5792:
[----:B------:R-:W-:Y:S01]  /*17320*/  BSSY B1, `(.L_x_5911) ;  /* 0x0000006000017945 */ /* 0x000fe20003800000 */
[----:B------:R-:W-:-:S07]  /*17330*/  IMAD.MOV.U32 R15, RZ, RZ, -0x1 ;  /* 0xffffffffff0f7424 */ /* 0x000fce00078e00ff */
[----:B01----:R-:W-:Y:S05]  /*17340*/  WARPSYNC.COLLECTIVE R15, `(.L_x_5912) ;  /* 0x000000000f0c7348 */ /* 0x003fea0003c00000 */
[----:B------:R-:W-:Y:S02]  /*17350*/  ELECT P6, UR62, PT ;  /* 0x00000000003e782f */ /* 0x000fe400038c0000 */
[----:B------:R-:W-:Y:S01]  /*17360*/  MOV R14, UR62 ;  /* 0x0000003e000e7c02 */ /* 0x000fe20008000f00 */
[----:B01----:R-:W-:Y:S10]  /*17370*/  ENDCOLLECTIVE ;  /* 0x000000000000791b */ /* 0x003ff40003800000 */
.L_x_5912:
[----:B------:R-:W-:Y:S05]  /*17380*/  BSYNC B1 ;  /* 0x0000000000017941 */ /* 0x000fea0003800000 */
.L_x_5911:
[----:B------:R-:W-:Y:S05]  /*17390*/  BRA `(.L_x_5913) ;  /* 0xffffffc000a07947 */ /* 0x000fea000383ffff */
.L_x_5794:
[----:B-1----:R1:W2:Y:S02]  /*173a0*/  SYNCS.PHASECHK.TRANS64.TRYWAIT P1, [R5+URZ+0x30840], R0 ;  /* 0x03084000050075a7 */ /* 0x0022a4000802017f */
[----:B--2---:R-:W-:Y:S05]  /*173b0*/  @!P1 NANOSLEEP.SYNCS 0x989680 ;  /* 0x009896800000995d */ /* 0x004fea0003900000 */
[----:B------:R-:W2:Y:S02]  /*173c0*/  @!P1 SYNCS.PHASECHK.TRANS64 P1, [R5+URZ+0x30840], R0 ;  /* 0x03084000050095a7 */ /* 0x000ea4000802007f */
[----:B--2---:R-:W-:Y:S05]  /*173d0*/  @!P1 BRA `(.L_x_5794) ;  /* 0xfffffffc00f09947 */ /* 0x004fea000383ffff */
[----:B------:R-:W-:Y:S05]  /*173e0*/  BRA `(.L_x_5914) ;  /* 0xffffffc000c87947 */ /* 0x000fea000383ffff */
.L_x_5796:
[----:B--2---:R2:W3:Y:S02]  /*173f0*/  SYNCS.PHASECHK.TRANS64.TRYWAIT P1, [R27+URZ+0x30840], R2 ;  /* 0x030840021b0075a7 */ /* 0x0044e4000802017f */
[----:B---3--:R-:W-:Y:S05]  /*17400*/  @!P1 NANOSLEEP.SYNCS 0x989680 ;  /* 0x009896800000995d */ /* 0x008fea0003900000 */
[----:B------:R-:W3:Y:S02]  /*17410*/  @!P1 SYNCS.PHASECHK.TRANS64 P1, [R27+URZ+0x30840], R2 ;  /* 0x030840021b0095a7 */ /* 0x000ee4000802007f */
[----:B---3--:R-:W-:Y:S05]  /*17420*/  @!P1 BRA `(.L_x_5796) ;  /* 0xfffffffc00f09947 */ /* 0x008fea000383ffff */
[----:B------:R-:W-:Y:S05]  /*17430*/  BRA `(.L_x_5915) ;  /* 0xffffffc000d47947 */ /* 0x000fea000383ffff */
.L_x_5798:
[----:B---3--:R3:W4:Y:S02]  /*17440*/  SYNCS.PHASECHK.TRANS64.TRYWAIT P1, [R5+URZ+0x30860], R0 ;  /* 0x03086000050075a7 */ /* 0x008724000802017f */
[----:B----4-:R-:W-:Y:S05]  /*17450*/  @!P1 NANOSLEEP.SYNCS 0x989680 ;  /* 0x009896800000995d */ /* 0x010fea0003900000 */
[----:B------:R-:W4:Y:S02]  /*17460*/  @!P1 SYNCS.PHASECHK.TRANS64 P1, [R5+URZ+0x30860], R0 ;  /* 0x03086000050095a7 */ /* 0x000f24000802007f */
[----:B----4-:R-:W-:Y:S05]  /*17470*/  @!P1 BRA `(.L_x_5798) ;  /* 0xfffffffc00f09947 */ /* 0x010fea000383ffff */
[----:B------:R-:W-:Y:S05]  /*17480*/  BRA `(.L_x_5916) ;  /* 0xffffffc000d07947 */ /* 0x000fea000383ffff */
.L_x_5917:
        /* <DEDUP_REMOVED lines=15> */
.L_x_15985:


//--------------------- .text._ZN7cutlass13device_kernelIN5flash11enable_sm90INS1_16FlashAttnFwdSm90INS1_25CollectiveMainloopFwdSm90ILi2EN4cute5tupleIJNS5_1CILi1EEES8_S8_EEENS6_IJNS7_ILi128EEENS7_ILi96EEENS7_ILi192EEEEEELi192ENS_6half_tEfNS_4arch4Sm90ELb1ELb0ELb0ELb1ELb1ELb1ELb0ELb1ELb1ELb1ELb1ELb0EEENS1_21CollectiveEpilogueFwdINS6_IJSA_SC_SB_EEES9_SE_SG_Li256ELb1ELb1ELb1ELb0EEENS1_36VarlenDynamicPersistentTileSchedulerILi128ELi96ELi256ELi128ELb1ELb1ELb1ELb1ELb1ELb1EEEEEEEEEvNT_6ParamsE --------------------------
	.section	.text._ZN7cutlass13device_kernelIN5flash11enable_sm90INS1_16FlashAttnFwdSm90INS1_25CollectiveMainloopFwdSm90ILi2EN4cute5tupleIJNS5_1CILi1EEES8_S8_EEENS6_IJNS7_ILi128EEENS7_ILi96EEENS7_ILi192EEEEEELi192ENS_6half_tEfNS_4arch4Sm90ELb1ELb0ELb0ELb1ELb1ELb1ELb0ELb1ELb1ELb1ELb1ELb0EEENS1_21CollectiveEpilogueFwdINS6_IJSA_SC_SB_EEES9_SE_SG_Li256ELb1ELb1ELb1ELb0EEENS1_36VarlenDynamicPersistentTileSchedulerILi128ELi96ELi256ELi128ELb1ELb1ELb1ELb1ELb1ELb1EEEEEEEEEvNT_6ParamsE,"ax",@progbits
	.align	128
.text._ZN7cutlass13device_kernelIN5flash11enable_sm90INS1_16FlashAttnFwdSm90INS1_25CollectiveMainloopFwdSm90ILi2EN4cute5tupleIJNS5_1CILi1EEES8_S8_EEENS6_IJNS7_ILi128EEENS7_ILi96EEENS7_ILi192EEEEEELi192ENS_6half_tEfNS_4arch4Sm90ELb1ELb0ELb0ELb1ELb1ELb1ELb0ELb1ELb1ELb1ELb1ELb0EEENS1_21CollectiveEpilogueFwdINS6_IJSA_SC_SB_EEES9_SE_SG_Li256ELb1ELb1ELb1ELb0EEENS1_36VarlenDynamicPersistentTileSchedulerILi128ELi96ELi256ELi128ELb1ELb1ELb1ELb1ELb1ELb1EEEEEEEEEvNT_6ParamsE:
        .type           _ZN7cutlass13device_kernelIN5flash11enable_sm90INS1_16FlashAttnFwdSm90INS1_25CollectiveMainloopFwdSm90ILi2EN4cute5tupleIJNS5_1CILi1EEES8_S8_EEENS6_IJNS7_ILi128EEENS7_ILi96EEENS7_ILi192EEEEEELi192ENS_6half_tEfNS_4arch4Sm90ELb1ELb0ELb0ELb1ELb1ELb1ELb0ELb1ELb1ELb1ELb1ELb0EEENS1_21CollectiveEpilogueFwdINS6_IJSA_SC_SB_EEES9_SE_SG_Li256ELb1ELb1ELb1ELb0EEENS1_36VarlenDynamicPersistentTileSchedulerILi128ELi96ELi256ELi128ELb1ELb1ELb1ELb1ELb1ELb1EEEEEEEEEvNT_6ParamsE,@function
        .size           _ZN7cutlass13device_kernelIN5flash11enable_sm90INS1_16FlashAttnFwdSm90INS1_25CollectiveMainloopFwdSm90ILi2EN4cute5tupleIJNS5_1CILi1EEES8_S8_EEENS6_IJNS7_ILi128EEENS7_ILi96EEENS7_ILi192EEEEEELi192ENS_6half_tEfNS_4arch4Sm90ELb1ELb0ELb0ELb1ELb1ELb1ELb0ELb1ELb1ELb1ELb1ELb0EEENS1_21CollectiveEpilogueFwdINS6_IJSA_SC_SB_EEES9_SE_SG_Li256ELb1ELb1ELb1ELb0EEENS1_36VarlenDynamicPersistentTileSchedulerILi128ELi96ELi256ELi128ELb1ELb1ELb1ELb1ELb1ELb1EEEEEEEEEvNT_6ParamsE,(.L_x_15986 - _ZN7cutlass13device_kernelIN5flash11enable_sm90INS1_16FlashAttnFwdSm90INS1_25CollectiveMainloopFwdSm90ILi2EN4cute5tupleIJNS5_1CILi1EEES8_S8_EEENS6_IJNS7_ILi128EEENS7_ILi96EEENS7_ILi192EEEEEELi192ENS_6half_tEfNS_4arch4Sm90ELb1ELb0ELb0ELb1ELb1ELb1ELb0ELb1ELb1ELb1ELb1ELb0EEENS1_21CollectiveEpilogueFwdINS6_IJSA_SC_SB_EEES9_SE_SG_Li256ELb1ELb1ELb1ELb0EEENS1_36VarlenDynamicPersistentTileSchedulerILi128ELi96ELi256ELi128ELb1ELb1ELb1ELb1ELb1ELb1EEEEEEEEEvNT_6ParamsE)
        .other          _ZN7cutlass13device_kernelIN5flash11enable_sm90INS1_16FlashAttnFwdSm90INS1_25CollectiveMainloopFwdSm90ILi2EN4cute5tupleIJNS5_1CILi1EEES8_S8_EEENS6_IJNS7_ILi128EEENS7_ILi96EEENS7_ILi192EEEEEELi192ENS_6half_tEfNS_4arch4Sm90ELb1ELb0ELb0ELb1ELb1ELb1ELb0ELb1ELb1ELb1ELb1ELb0EEENS1_21CollectiveEpilogueFwdINS6_IJSA_SC_SB_EEES9_SE_SG_Li256ELb1ELb1ELb1ELb0EEENS1_36VarlenDynamicPersistentTileSchedulerILi128ELi96ELi256ELi128ELb1ELb1ELb1ELb1ELb1ELb1EEEEEEEEEvNT_6ParamsE,@"STO_CUDA_ENTRY STV_DEFAULT"
_ZN7cutlass13device_kernelIN5flash11enable_sm90INS1_16FlashAttnFwdSm90INS1_25CollectiveMainloopFwdSm90ILi2EN4cute5tupleIJNS5_1CILi1EEES8_S8_EEENS6_IJNS7_ILi128EEENS7_ILi96EEENS7_ILi192EEEEEELi192ENS_6half_tEfNS_4arch4Sm90ELb1ELb0ELb0ELb1ELb1ELb1ELb0ELb1ELb1ELb1ELb1ELb0EEENS1_21CollectiveEpilogueFwdINS6_IJSA_SC_SB_EEES9_SE_SG_Li256ELb1ELb1ELb1ELb0EEENS1_36VarlenDynamicPersistentTileSchedulerILi128ELi96ELi256ELi128ELb1ELb1ELb1ELb1ELb1ELb1EEEEEEEEEvNT_6ParamsE:
        /* <DEDUP_REMOVED lines=18> */
.L_x_5919:
[----:B------:R-:W-:Y:S05]  /*0120*/  BSYNC B0 ;  /* 0x0000000000007941 */ /* 0x000fea0003800000 */
.L_x_5918:
        /* <DEDUP_REMOVED lines=41> */
.L_x_5920:
        /* <DEDUP_REMOVED lines=22> */
.L_x_5921:
        /* <DEDUP_REMOVED lines=18> */
.L_x_5922:
        /* <DEDUP_REMOVED lines=22> */
.L_x_5923:
        /* <DEDUP_REMOVED lines=22> */
.L_x_5924:
[----:B------:R-:W-:Y:S01]  /*0900*/  PLOP3.LUT P0, PT, PT, PT, UP0, 0x80, 0x0 ;  /* 0x000000000000781c */ /* 0x000fe20003f0f008 */
[----:B------:R-:W-:Y:S01]  /*0910*/  UMOV UR60, 0x1 ;  /* 0x00000001003c7882 */ /* 0x000fe20000000000 */
[----:B------:R-:W-:Y:S01]  /*0920*/  NOP ;  /* 0x0000000000007918 */ /* 0x000fe20000000000 */
[----:B------:R-:W-:Y:S01]  /*0930*/  USEL UR60, UR60, 0x2, !UP0 ;  /* 0x000000023c3c7887 */ /* 0x000fe2000c000000 */
[----:B------:R-:W-:Y:S01]  /*0940*/  BSSY B9, `(.L_x_5925) ;  /* 0x00025de000097945 */ /* 0x000fe20003800000 */
[----:B012-4-:R-:W-:Y:S08]  /*0950*/  BAR.SYNC.DEFER_BLOCKING 0x0 ;  /* 0x0000000000007b1d */ /* 0x017ff00000010000 */
[----:B------:R-:W-:Y:S05]  /*0960*/  @!P0 BRA `(.L_x_5926) ;  /* 0x000001dc00cc8947 */ /* 0x000fea0003800000 */
.L_x_5927:
        /* <DEDUP_REMOVED lines=19> */
[----:B------:R-:W-:Y:S01]  /*0aa0*/  MOV R202, RZ ;  /* 0x000000ff00ca7202 */ /* 0x000fe20000000f00 */
[----:B------:R-:W-:Y:S01]  /*0ab0*/  IMAD.MOV.U32 R207, RZ, RZ, RZ ;  /* 0x000000ffffcf7224 */ /* 0x000fe200078e00ff */
[----:B------:R-:W-:Y:S01]  /*0ac0*/  SHF.R.S32.HI R3, RZ, 0x1f, R0 ;  /* 0x0000001fff037819 */ /* 0x000fe20000011400 */
[----:B------:R-:W-:-:S03]  /*0ad0*/  IMAD.MOV.U32 R198, RZ, RZ, RZ ;  /* 0x000000ffffc67224 */ /* 0x000fc600078e00ff */
[CC--:B------:R-:W-:Y:S02]  /*0ae0*/  LEA.HI R2, R3.reuse, R0.reuse, RZ, 0x7 ;  /* 0x0000000003027211 */ /* 0x0c0fe400078f38ff */
[----:B------:R-:W-:Y:S02]  /*0af0*/  LEA.HI R4, R3, R0, RZ, 0x4 ;  /* 0x0000000003047211 */ /* 0x000fe400078f20ff */
[----:B------:R-:W-:Y:S01]  /*0b00*/  LOP3.LUT R5, R2, 0xffffff80, RZ, 0xc0, !PT ;  /* 0xffffff8002057812 */ /* 0x000fe200078ec0ff */
[----:B------:R-:W-:Y:S01]  /*0b10*/  UIADD3 UR4, UR4, 0x12400, URZ ;  /* 0x0001240004047890 */ /* 0x000fe2000fffe03f */
[----:B------:R-:W-:Y:S02]  /*0b20*/  SHF.R.S32.HI R7, RZ, 0x4, R4 ;  /* 0x00000004ff077819 */ /* 0x000fe40000011404 */
[----:B------:R-:W-:Y:S02]  /*0b30*/  IADD3 R20, R0, -R5, RZ ;  /* 0x8000000500147210 */ /* 0x000fe40007ffe0ff */
[----:B------:R-:W-:-:S02]  /*0b40*/  LEA.HI R5, R4, R7, RZ, 0x1 ;  /* 0x0000000704057211 */ /* 0x000fc400078f08ff */
        /* <DEDUP_REMOVED lines=12> */
[----:B------:R-:W-:-:S03]  /*0c10*/  LOP3.LUT R10, R10, 0x7ffffffc, RZ, 0xc0, !PT ;  /* 0x7ffffffc0a0a7812 */ /* 0x000fc600078ec0ff */
[----:B------:R-:W-:Y:S01]  /*0c20*/  IMAD.IADD R11, R8, 0x1, -R11 ;  /* 0x00000001080b7824 */ /* 0x000fe200078e0a0b */
[----:B------:R-:W-:Y:S01]  /*0c30*/  LEA.HI R8, R3, R0, RZ, 0x2 ;  /* 0x0000000003087211 */ /* 0x000fe200078f10ff */
[----:B------:R-:W-:Y:S01]  /*0c40*/  IMAD.IADD R10, R20, 0x1, -R10 ;  /* 0x00000001140a7824 */ /* 0x000fe200078e0a0a */
[----:B------:R-:W-:Y:S02]  /*0c50*/  LOP3.LUT R3, R4, 0x3fffff0, RZ, 0xc0, !PT ;  /* 0x03fffff004037812 */ /* 0x000fe400078ec0ff */
[----:B------:R-:W-:Y:S02]  /*0c60*/  LEA.HI R4, R2, R5, RZ, 0x1 ;  /* 0x0000000502047211 */ /* 0x000fe400078f08ff */
[----:B------:R-:W-:Y:S01]  /*0c70*/  SHF.R.S32.HI R2, RZ, 0x5, R6 ;  /* 0x00000005ff027819 */ /* 0x000fe20000011406 */
[----:B------:R-:W-:Y:S01]  /*0c80*/  IMAD.IADD R3, R0, 0x1, -R3 ;  /* 0x0000000100037824 */ /* 0x000fe200078e0a03 */
[----:B------:R-:W-:Y:S02]  /*0c90*/  LOP3.LUT R4, R4, 0x3fffffe, RZ, 0xc0, !PT ;  /* 0x03fffffe04047812 */ /* 0x000fe400078ec0ff */
[----:B------:R-:W-:Y:S01]  /*0ca0*/  SHF.R.S32.HI R6, RZ, 0x5, R9 ;  /* 0x00000005ff067819 */ /* 0x000fe20000011409 */
[----:B------:R-:W-:Y:S01]  /*0cb0*/  IMAD.SHL.U32 R217, R2, 0x200, RZ ;  /* 0x0000020002d97824 */ /* 0x000fe200078e00ff */
[----:B------:R-:W-:Y:S01]  /*0cc0*/  LOP3.LUT R9, R8, 0xfffffffc, RZ, 0xc0, !PT ;  /* 0xfffffffc08097812 */ /* 0x000fe200078ec0ff */
[----:B------:R-:W-:Y:S01]  /*0cd0*/  IMAD.IADD R4, R5, 0x1, -R4 ;  /* 0x0000000105047824 */ /* 0x000fe200078e0a04 */
[----:B------:R-:W-:Y:S01]  /*0ce0*/  LEA R12, R2, R3, 0x4 ;  /* 0x00000003020c7211 */ /* 0x000fe200078e20ff */
[----:B------:R-:W-:Y:S01]  /*0cf0*/  IMAD R11, R6, 0x10, R11 ;  /* 0x00000010060b7824 */ /* 0x000fe200078e020b */
[--C-:B------:R-:W-:Y:S01]  /*0d00*/  SHF.R.S32.HI R206, RZ, 0x2, R8.reuse ;  /* 0x00000002ffce7819 */ /* 0x100fe20000011408 */
[----:B------:R-:W-:Y:S01]  /*0d10*/  IMAD.IADD R9, R0, 0x1, -R9 ;  /* 0x0000000100097824 */ /* 0x000fe200078e0a09 */
[----:B------:R-:W-:Y:S01]  /*0d20*/  SHF.R.S32.HI R3, RZ, 0x1f, R8 ;  /* 0x0000001fff037819 */ /* 0x000fe20000011408 */
[----:B------:R-:W-:Y:S01]  /*0d30*/  IMAD R19, R4, 0x40, R11 ;  /* 0x0000004004137824 */ /* 0x000fe200078e020b */
[----:B------:R-:W-:Y:S01]  /*0d40*/  IADD3 R4, R206, 0x40, RZ ;  /* 0x00000040ce047810 */ /* 0x000fe20007ffe0ff */
[----:B------:R-:W-:Y:S01]  /*0d50*/  IMAD.U32 R8, RZ, RZ, UR4 ;  /* 0x00000004ff087e24 */ /* 0x000fe2000f8e00ff */
[----:B------:R-:W-:Y:S01]  /*0d60*/  LEA.HI R3, R3, R206, RZ, 0x3 ;  /* 0x000000ce03037211 */ /* 0x000fe200078f18ff */
[----:B------:R-:W-:Y:S01]  /*0d70*/  IMAD.U32 R0, RZ, RZ, UR5 ;  /* 0x00000005ff007e24 */ /* 0x000fe2000f8e00ff */
[----:B------:R-:W-:Y:S01]  /*0d80*/  SHF.L.U32 R196, R9, 0x2, RZ ;  /* 0x0000000209c47819 */ /* 0x000fe200000006ff */
[----:B------:R-:W-:Y:S01]  /*0d90*/  IMAD.SHL.U32 R213, R4, 0x40, RZ ;  /* 0x0000004004d57824 */ /* 0x000fe200078e00ff */
[----:B------:R-:W-:Y:S01]  /*0da0*/  LOP3.LUT R3, R3, 0xfffffff8, RZ, 0xc0, !PT ;  /* 0xfffffff803037812 */ /* 0x000fe200078ec0ff */
[----:B------:R-:W-:Y:S01]  /*0db0*/  STL [R1+0x44], R19 ;  /* 0x0000441301007387 */ /* 0x000fe20000100800 */
[----:B------:R-:W-:Y:S01]  /*0dc0*/  LEA R12, R12, R7, 0x3 ;  /* 0x000000070c0c7211 */ /* 0x000fe200078e18ff */
[C---:B------:R-:W-:Y:S01]  /*0dd0*/  VIADD R209, R196.reuse, 0x20 ;  /* 0x00000020c4d17836 */ /* 0x040fe20000000000 */
[----:B------:R-:W-:Y:S01]  /*0de0*/  SHF.R.S32.HI R2, RZ, 0x1f, R4 ;  /* 0x0000001fff027819 */ /* 0x000fe20000011404 */
[----:B------:R-:W-:Y:S01]  /*0df0*/  VIADD R208, R196, 0x40 ;  /* 0x00000040c4d07836 */ /* 0x000fe20000000000 */
[----:B------:R-:W-:Y:S01]  /*0e00*/  LOP3.LUT R213, R213, 0x1c0, RZ, 0xc0, !PT ;  /* 0x000001c0d5d57812 */ /* 0x000fe200078ec0ff */
[----:B------:R-:W-:Y:S01]  /*0e10*/  IMAD.IADD R224, R206, 0x1, -R3 ;  /* 0x00000001cee07824 */ /* 0x000fe200078e0a03 */
[----:B------:R-:W-:Y:S01]  /*0e20*/  LEA.HI R2, R2, R4, RZ, 0x3 ;  /* 0x0000000402027211 */ /* 0x000fe200078f18ff */
[----:B------:R-:W-:Y:S01]  /*0e30*/  IMAD.SHL.U32 R3, R12, 0x8, RZ ;  /* 0x000000080c037824 */ /* 0x000fe200078e00ff */
[C---:B------:R-:W-:Y:S01]  /*0e40*/  IADD3 R194, R196.reuse, R208, RZ ;  /* 0x000000d0c4c27210 */ /* 0x040fe20007ffe0ff */
[----:B------:R-:W-:Y:S01]  /*0e50*/  IMAD.IADD R195, R196, 0x1, R209 ;  /* 0x00000001c4c37824 */ /* 0x000fe200078e02d1 */
[----:B------:R-:W-:Y:S01]  /*0e60*/  STL [R1+0x30], RZ ;  /* 0x000030ff01007387 */ /* 0x000fe20000100800 */
[----:B------:R-:W-:Y:S01]  /*0e70*/  IMAD.SHL.U32 R218, R2, 0x40, RZ ;  /* 0x0000004002da7824 */ /* 0x000fe200078e00ff */
[----:B------:R-:W-:Y:S01]  /*0e80*/  SHF.R.U32.HI R2, RZ, 0x3, R213 ;  /* 0x00000003ff027819 */ /* 0x000fe200000116d5 */
[C---:B------:R-:W-:Y:S01]  /*0e90*/  IMAD.SHL.U32 R16, R9.reuse, 0x8, RZ ;  /* 0x0000000809107824 */ /* 0x040fe200078e00ff */
[----:B------:R-:W-:Y:S01]  /*0ea0*/  STL [R1+0x38], R8 ;  /* 0x0000380801007387 */ /* 0x000fe20000100800 */
[----:B------:R-:W-:Y:S01]  /*0eb0*/  SHF.L.U32 R223, R10, 0x1, RZ ;  /* 0x000000010adf7819 */ /* 0x000fe200000006ff */
[----:B------:R-:W-:Y:S01]  /*0ec0*/  IMAD.SHL.U32 R215, R224, 0x40, RZ ;  /* 0x00000040e0d77824 */ /* 0x000fe200078e00ff */
[----:B------:R-:W-:Y:S01]  /*0ed0*/  SHF.R.S32.HI R2, RZ, 0x1f, R195 ;  /* 0x0000001fff027819 */ /* 0x000fe200000114c3 */
[----:B------:R0:W-:Y:S01]  /*0ee0*/  STL [R1+0x48], R3 ;  /* 0x0000480301007387 */ /* 0x0001e20000100800 */
[----:B------:R-:W-:Y:S01]  /*0ef0*/  LEA.HI R0, R9, R9, RZ, 0x1 ;  /* 0x0000000909007211 */ /* 0x000fe200078f08ff */
[C---:B------:R-:W-:Y:S01]  /*0f00*/  VIADD R34, R223.reuse, 0x8 ;  /* 0x00000008df227836 */ /* 0x040fe20000000000 */
[----:B------:R-:W-:Y:S01]  /*0f10*/  LEA.HI R2, R2, R195, RZ, 0x3 ;  /* 0x000000c302027211 */ /* 0x000fe200078f18ff */
[C---:B------:R-:W-:Y:S01]  /*0f20*/  VIADD R33, R223.reuse, 0x10 ;  /* 0x00000010df217836 */ /* 0x040fe20000000000 */
[----:B------:R-:W-:Y:S01]  /*0f30*/  LOP3.LUT R0, R0, 0x1ffffffe, RZ, 0xc0, !PT ;  /* 0x1ffffffe00007812 */ /* 0x000fe200078ec0ff */
[C---:B------:R-:W-:Y:S01]  /*0f40*/  VIADD R32, R223.reuse, 0x18 ;  /* 0x00000018df207836 */ /* 0x040fe20000000000 */
[----:B------:R-:W-:Y:S01]  /*0f50*/  MOV R7, R15 ;  /* 0x0000000f00077202 */ /* 0x000fe20000000f00 */
[C---:B------:R-:W-:Y:S01]  /*0f60*/  VIADD R30, R223.reuse, 0x28 ;  /* 0x00000028df1e7836 */ /* 0x040fe20000000000 */
[----:B------:R-:W-:Y:S01]  /*0f70*/  SHF.R.S32.HI R200, RZ, 0x3, R2 ;  /* 0x00000003ffc87819 */ /* 0x000fe20000011402 */
[C---:B------:R-:W-:Y:S01]  /*0f80*/  VIADD R29, R223.reuse, 0x30 ;  /* 0x00000030df1d7836 */ /* 0x040fe20000000000 */
[----:B0-----:R-:W-:Y:S01]  /*0f90*/  SHF.R.S32.HI R3, RZ, 0x1f, R194 ;  /* 0x0000001fff037819 */ /* 0x001fe200000114c2 */
[C---:B------:R-:W-:Y:S01]  /*0fa0*/  VIADD R26, R223.reuse, 0x48 ;  /* 0x00000048df1a7836 */ /* 0x040fe20000000000 */
[----:B------:R-:W-:Y:S01]  /*0fb0*/  IADD3 R31, R223, 0x20, RZ ;  /* 0x00000020df1f7810 */ /* 0x000fe20007ffe0ff */
[----:B------:R-:W-:Y:S01]  /*0fc0*/  IMAD.MOV.U32 R6, RZ, RZ, R14 ;  /* 0x000000ffff067224 */ /* 0x000fe200078e000e */
[----:B------:R-:W-:Y:S01]  /*0fd0*/  LEA.HI R3, R3, R194, RZ, 0x3 ;  /* 0x000000c203037211 */ /* 0x000fe200078f18ff */
[C---:B------:R-:W-:Y:S01]  /*0fe0*/  VIADD R28, R223.reuse, 0x38 ;  /* 0x00000038df1c7836 */ /* 0x040fe20000000000 */
[C---:B------:R-:W-:Y:S01]  /*0ff0*/  IADD3 R27, R223.reuse, 0x40, RZ ;  /* 0x00000040df1b7810 */ /* 0x040fe20007ffe0ff */
        /* <DEDUP_REMOVED lines=8> */
[----:B------:R-:W-:Y:S01]  /*1080*/  VIADD R3, R223, 0xb0 ;  /* 0x000000b0df037836 */ /* 0x000fe20000000000 */
[----:B------:R-:W-:Y:S01]  /*1090*/  SHF.R.S32.HI R3, RZ, 0x1f, R33 ;  /* 0x0000001fff037819 */ /* 0x000fe20000011421 */
[----:B------:R-:W-:Y:S01]  /*10a0*/  IMAD.IADD R0, R9, 0x1, -R0 ;  /* 0x0000000109007824 */ /* 0x000fe200078e0a00 */
[----:B------:R-:W-:Y:S01]  /*10b0*/  SHF.R.S32.HI R3, RZ, 0x1f, R30 ;  /* 0x0000001fff037819 */ /* 0x000fe2000001141e */
[C---:B------:R-:W-:Y:S01]  /*10c0*/  VIADD R20, R223.reuse, 0x68 ;  /* 0x00000068df147836 */ /* 0x040fe20000000000 */
[----:B------:R-:W-:Y:S01]  /*10d0*/  SHF.R.S32.HI R2, RZ, 0x1f, R29 ;  /* 0x0000001fff027819 */ /* 0x000fe2000001141d */
[C---:B------:R-:W-:Y:S01]  /*10e0*/  VIADD R12, R223.reuse, 0x88 ;  /* 0x00000088df0c7836 */ /* 0x040fe20000000000 */
[C---:B------:R-:W-:Y:S01]  /*10f0*/  IADD3 R192, R16.reuse, 0x60, RZ ;  /* 0x0000006010c07810 */ /* 0x040fe20007ffe0ff */
[----:B------:R-:W-:Y:S01]  /*1100*/  VIADD R11, R223, 0x90 ;  /* 0x00000090df0b7836 */ /* 0x000fe20000000000 */
[----:B------:R-:W-:Y:S01]  /*1110*/  LOP3.LUT R215, R215, 0x1c0, RZ, 0xc0, !PT ;  /* 0x000001c0d7d77812 */ /* 0x000fe200078ec0ff */
[----:B------:R-:W-:Y:S01]  /*1120*/  IMAD.MOV.U32 R5, RZ, RZ, R13 ;  /* 0x000000ffff057224 */ /* 0x000fe200078e000d */
[C---:B------:R-:W-:Y:S01]  /*1130*/  IADD3 R13, R223.reuse, 0x80, RZ ;  /* 0x00000080df0d7810 */ /* 0x040fe20007ffe0ff */
[C---:B------:R-:W-:Y:S01]  /*1140*/  VIADD R23, R16.reuse, 0x80 ;  /* 0x0000008010177836 */ /* 0x040fe20000000000 */
[C---:B------:R-:W-:Y:S01]  /*1150*/  IADD3 R8, R223.reuse, 0xa0, RZ ;  /* 0x000000a0df087810 */ /* 0x040fe20007ffe0ff */
[----:B------:R-:W-:Y:S01]  /*1160*/  VIADD R193, R16, 0xa0 ;  /* 0x000000a010c17836 */ /* 0x000fe20000000000 */
[----:B------:R-:W-:Y:S01]  /*1170*/  SHF.R.S32.HI R10, RZ, 0x1f, R31 ;  /* 0x0000001fff0a7819 */ /* 0x000fe2000001141f */
[C---:B------:R-:W-:Y:S01]  /*1180*/  VIADD R9, R223.reuse, 0x98 ;  /* 0x00000098df097836 */ /* 0x040fe20000000000 */
[----:B------:R-:W-:Y:S01]  /*1190*/  SHF.R.S32.HI R3, RZ, 0x1f, R27 ;  /* 0x0000001fff037819 */ /* 0x000fe2000001141b */
[----:B------:R-:W-:Y:S01]  /*11a0*/  VIADD R4, R223, 0xa8 ;  /* 0x000000a8df047836 */ /* 0x000fe20000000000 */
        /* <DEDUP_REMOVED lines=14> */
[----:B------:R-:W-:Y:S02]  /*1290*/  IADD3 R210, R196, 0x30, RZ ;  /* 0x00000030c4d27810 */ /* 0x000fe40007ffe0ff */
[----:B------:R-:W-:Y:S02]  /*12a0*/  SHF.R.S32.HI R205, RZ, 0x1f, R192 ;  /* 0x0000001fffcd7819 */ /* 0x000fe400000114c0 */
[----:B------:R-:W-:Y:S02]  /*12b0*/  SHF.R.S32.HI R204, RZ, 0x1f, R23 ;  /* 0x0000001fffcc7819 */ /* 0x000fe40000011417 */
[----:B------:R-:W-:Y:S02]  /*12c0*/  SHF.R.S32.HI R203, RZ, 0x1f, R193 ;  /* 0x0000001fffcb7819 */ /* 0x000fe400000114c1 */
[----:B------:R-:W-:-:S02]  /*12d0*/  LOP3.LUT R218, R218, 0xfffffe00, RZ, 0xc0, !PT ;  /* 0xfffffe00dada7812 */ /* 0x000fc400078ec0ff */
[----:B------:R-:W-:Y:S02]  /*12e0*/  SHF.R.U32.HI R216, RZ, 0x3, R215 ;  /* 0x00000003ffd87819 */ /* 0x000fe400000116d7 */
[----:B------:R-:W-:Y:S02]  /*12f0*/  SHF.R.S32.HI R10, RZ, 0x1f, R13 ;  /* 0x0000001fff0a7819 */ /* 0x000fe4000001140d */
[----:B------:R-:W-:Y:S02]  /*1300*/  SHF.R.S32.HI R9, RZ, 0x1f, R9 ;  /* 0x0000001fff097819 */ /* 0x000fe40000011409 */
[----:B------:R-:W-:Y:S02]  /*1310*/  SHF.R.S32.HI R3, RZ, 0x1f, R8 ;  /* 0x0000001fff037819 */ /* 0x000fe40000011408 */
[----:B------:R-:W-:-:S07]  /*1320*/  SHF.R.S32.HI R2, RZ, 0x1f, R4 ;  /* 0x0000001fff027819 */ /* 0x000fce0000011404 */
.L_x_6171:
[----:B01234-:R-:W0:Y:S01]  /*1330*/  LDC.64 R2, c[0x0][0xc88] ;  /* 0x00032200ff027b82 */ /* 0x01fe220000000a00 */
        /* <DEDUP_REMOVED lines=8> */
[----:B------:R-:W-:Y:S01]  /*13c0*/  ISETP.NE.U32.AND P1, PT, RZ, UR8, PT ;  /* 0x00000008ff007c0c */ /* 0x000fe2000bf25070 */
[----:B------:R-:W-:Y:S01]  /*13d0*/  IMAD.MOV.U32 R121, RZ, RZ, RZ ;  /* 0x000000ffff797224 */ /* 0x000fe200078e00ff */
[----:B------:R-:W-:Y:S02]  /*13e0*/  ISETP.NE.AND.EX P2, PT, RZ, UR5, PT, P2 ;  /* 0x00000005ff007c0c */ /* 0x000fe4000bf45320 */
[----:B------:R-:W-:Y:S02]  /*13f0*/  ISETP.NE.AND.EX P1, PT, RZ, UR9, PT, P1 ;  /* 0x00000009ff007c0c */ /* 0x000fe4000bf25310 */
[----:B------:R-:W-:-:S04]  /*1400*/  ISETP.NE.U32.AND P0, PT, RZ, UR6, PT ;  /* 0x00000006ff007c0c */ /* 0x000fc8000bf05070 */
[----:B------:R-:W-:Y:S02]  /*1410*/  ISETP.NE.AND.EX P0, PT, RZ, UR7, PT, P0 ;  /* 0x00000007ff007c0c */ /* 0x000fe4000bf05300 */
[----:B------:R-:W-:-:S04]  /*1420*/  LOP3.LUT R4, R6, 0xff000000, RZ, 0xc0, !PT ;  /* 0xff00000006047812 */ /* 0x000fc800078ec0ff */
[----:B------:R-:W-:Y:S02]  /*1430*/  SHF.R.U32.HI R7, RZ, 0x8, R4 ;  /* 0x00000008ff077819 */ /* 0x000fe40000011604 */
[----:B------:R-:W-:Y:S02]  /*1440*/  LOP3.LUT R199, R6, 0xffff, RZ, 0xc0, !PT ;  /* 0x0000ffff06c77812 */ /* 0x000fe400078ec0ff */
[----:B--2---:R-:W-:Y:S02]  /*1450*/  SHF.R.S32.HI R0, RZ, 0x1f, R227 ;  /* 0x0000001fff007819 */ /* 0x004fe400000114e3 */
[C---:B------:R-:W-:Y:S01]  /*1460*/  @P2 LEA R8, P3, R227.reuse, UR4, 0x2 ;  /* 0x00000004e3082c11 */ /* 0x040fe2000f8610ff */
[----:B------:R-:W-:Y:S01]  /*1470*/  ULDC UR4, c[0x0][0x288] ;  /* 0x0000a20000047ab9 */ /* 0x000fe20000000800 */
[C---:B------:R-:W-:Y:S01]  /*1480*/  SHF.L.U32 R228, R227.reuse, 0x2, RZ ;  /* 0x00000002e3e47819 */ /* 0x040fe200000006ff */
[----:B------:R-:W-:Y:S01]  /*1490*/  IMAD.U32 R221, RZ, RZ, UR4 ;  /* 0x00000004ffdd7e24 */ /* 0x000fe2000f8e00ff */
[C-C-:B------:R-:W-:Y:S01]  /*14a0*/  @P2 LEA.HI.X R9, R227.reuse, UR5, R0.reuse, 0x2, P3 ;  /* 0x00000005e3092c11 */ /* 0x140fe200098f1400 */
[----:B------:R-:W-:Y:S01]  /*14b0*/  ULDC.64 UR4, c[0x0][0x418] ;  /* 0x0001060000047ab9 */ /* 0x000fe20000000a00 */
[----:B------:R-:W-:Y:S01]  /*14c0*/  SHF.L.U64.HI R229, R227, 0x2, R0 ;  /* 0x00000002e3e57819 */ /* 0x000fe20000010200 */
[----:B------:R-:W-:Y:S01]  /*14d0*/  UISETP.NE.U32.AND UP0, UPT, UR4, URZ, UPT ;  /* 0x0000003f0400728c */ /* 0x000fe2000bf05070 */
[C---:B------:R-:W-:Y:S01]  /*14e0*/  IADD3 R2, P4, R228.reuse, UR6, RZ ;  /* 0x00000006e4027c10 */ /* 0x040fe2000ff9e0ff */
[----:B------:R0:W5:Y:S01]  /*14f0*/  @P2 LDG.E R13, desc[UR10][R8.64] ;  /* 0x0000000a080d2981 */ /* 0x000162000c1e1900 */
[----:B------:R-:W-:Y:S01]  /*1500*/  @P1 IADD3 R10, P2, R228, UR8, RZ ;  /* 0x00000008e40a1c10 */ /* 0x000fe2000ff5e0ff */
[----:B------:R-:W-:Y:S01]  /*1510*/  UISETP.NE.AND.EX UP0, UPT, UR5, URZ, UPT, UP0 ;  /* 0x0000003f0500728c */ /* 0x000fe2000bf05300 */
[C---:B------:R-:W-:Y:S01]  /*1520*/  IADD3.X R3, R229.reuse, UR7, RZ, P4, !PT ;  /* 0x00000007e5037c10 */ /* 0x040fe2000a7fe4ff */
[----:B------:R-:W-:Y:S01]  /*1530*/  ULDC UR4, c[0x0][0x424] ;  /* 0x0001090000047ab9 */ /* 0x000fe20000000800 */
[----:B------:R-:W-:Y:S01]  /*1540*/  @P1 IADD3.X R11, R229, UR9, RZ, P2, !PT ;  /* 0x00000009e50b1c10 */ /* 0x000fe200097fe4ff */
[----:B------:R-:W-:Y:S01]  /*1550*/  ULDC.64 UR8, c[0x0][0xa20] ;  /* 0x0002880000087ab9 */ /* 0x000fe20000000a00 */
[----:B------:R-:W-:Y:S01]  /*1560*/  USEL UR4, UR4, 0x1, UP0 ;  /* 0x0000000104047887 */ /* 0x000fe20008000000 */
[----:B------:R-:W-:Y:S01]  /*1570*/  ISETP.NE.U32.AND P2, PT, RZ, UR8, PT ;  /* 0x00000008ff007c0c */ /* 0x000fe2000bf45070 */
[----:B------:R-:W-:Y:S01]  /*1580*/  ULDC UR5, c[0x0][0x2f0] ;  /* 0x0000bc0000057ab9 */ /* 0x000fe20000000800 */
[----:B------:R1:W-:Y:S01]  /*1590*/  STL [R1+0x3c], R0 ;  /* 0x00003c0001007387 */ /* 0x0003e20000100800 */
[----:B------:R-:W-:Y:S01]  /*15a0*/  UIMAD UR4, UR4, UR5, URZ ;  /* 0x00000005040472a4 */ /* 0x000fe2000f8e023f */
[----:B------:R-:W-:-:S02]  /*15b0*/  ISETP.NE.AND.EX P2, PT, RZ, UR9, PT, P2 ;  /* 0x00000009ff007c0c */ /* 0x000fc4000bf45320 */
[----:B------:R0:W5:Y:S01]  /*15c0*/  @P0 LDG.E R121, desc[UR10][R2.64] ;  /* 0x0000000a02790981 */ /* 0x000162000c1e1900 */
[----:B------:R-:W-:-:S03]  /*15d0*/  ULDC UR5, c[0x0][0x348] ;  /* 0x0000d20000057ab9 */ /* 0x000fc60000000800 */
[----:B------:R0:W5:Y:S01]  /*15e0*/  @P1 LDG.E R221, desc[UR10][R10.64] ;  /* 0x0000000a0add1981 */ /* 0x000162000c1e1900 */
[----:B-1----:R-:W-:-:S04]  /*15f0*/  LOP3.LUT R0, R6, 0xff0000, RZ, 0xc0, !PT ;  /* 0x00ff000006007812 */ /* 0x002fc800078ec0ff */
[----:B------:R-:W-:Y:S01]  /*1600*/  LEA.HI R226, R0, R7, RZ, 0x10 ;  /* 0x0000000700e27211 */ /* 0x000fe200078f80ff */
[----:B------:R-:W-:Y:S06]  /*1610*/  @P1 BRA `(.L_x_5929) ;  /* 0x0000000000281947 */ /* 0x000fec0003800000 */
[----:B------:R-:W-:Y:S02]  /*1620*/  ULDC.64 UR6, c[0x0][0xa00] ;  /* 0x0002800000067ab9 */ /* 0x000fe40000000a00 */
[----:B------:R-:W-:-:S04]  /*1630*/  ISETP.NE.U32.AND P1, PT, RZ, UR6, PT ;  /* 0x00000006ff007c0c */ /* 0x000fc8000bf25070 */
[----:B------:R-:W-:-:S13]  /*1640*/  ISETP.NE.AND.EX P1, PT, RZ, UR7, PT, P1 ;  /* 0x00000007ff007c0c */ /* 0x000fda000bf25310 */
[----:B------:R-:W-:Y:S05]  /*1650*/  @!P1 BRA `(.L_x_5929) ;  /* 0x0000000000189947 */ /* 0x000fea0003800000 */
[----:B------:R-:W1:Y:S01]  /*1660*/  LDC.64 R6, c[0x0][0xa00] ;  /* 0x00028000ff067b82 */ /* 0x000e620000000a00 */
[----:B------:R-:W-:Y:S01]  /*1670*/  ULDC.64 UR6, c[0x0][0x208] ;  /* 0x0000820000067ab9 */ /* 0x000fe20000000a00 */
[----:B-1----:R-:W-:-:S05]  /*1680*/  IMAD.WIDE R6, R227, 0x4, R6 ;  /* 0x00000004e3067825 */ /* 0x002fca00078e0206 */
[----:B-----5:R-:W2:Y:S04]  /*1690*/  LDG.E R221, desc[UR6][R6.64] ;  /* 0x0000000606dd7981 */ /* 0x020ea8000c1e1900 */
[----:B------:R-:W2:Y:S02]  /*16a0*/  LDG.E R0, desc[UR6][R6.64+0x4] ;  /* 0x0000040606007981 */ /* 0x000ea4000c1e1900 */
[----:B--2---:R-:W-:-:S07]  /*16b0*/  IADD3 R221, -R221, R0, RZ ;  /* 0x00000000dddd7210 */ /* 0x004fce0007ffe1ff */
.L_x_5929:
        /* <DEDUP_REMOVED lines=8> */
.L_x_5930:
[----:B------:R-:W-:Y:S05]  /*1740*/  @!P0 BRA `(.L_x_5931) ;  /* 0x0000000000108947 */ /* 0x000fea0003800000 */
[----:B------:R-:W-:Y:S02]  /*1750*/  ULDC.64 UR4, c[0x0][0x208] ;  /* 0x0000820000047ab9 */ /* 0x000fe40000000a00 */
[----:B------:R-:W2:Y:S04]  /*1760*/  LDG.E R7, desc[UR4][R2.64] ;  /* 0x0000000402077981 */ /* 0x000ea8000c1e1900 */
[----:B------:R-:W2:Y:S02]  /*1770*/  LDG.E R26, desc[UR4][R2.64+0x4] ;  /* 0x00000404021a7981 */ /* 0x000ea4000c1e1900 */
[----:B--2---:R-:W-:-:S07]  /*1780*/  IMAD.IADD R26, R26, 0x1, -R7 ;  /* 0x000000011a1a7824 */ /* 0x004fce00078e0a07 */
.L_x_5931:
[----:B------:R-:W-:Y:S01]  /*1790*/  ULDC.64 UR4, c[0x0][0xa10] ;  /* 0x0002840000047ab9 */ /* 0x000fe20000000a00 */
[----:B------:R-:W-:Y:S01]  /*17a0*/  ULDC.64 UR6, c[0x0][0x208] ;  /* 0x0000820000067ab9 */ /* 0x000fe20000000a00 */
[----:B------:R-:W-:Y:S01]  /*17b0*/  ISETP.NE.U32.AND P0, PT, RZ, UR4, PT ;  /* 0x00000004ff007c0c */ /* 0x000fe2000bf05070 */
[----:B------:R-:W2:Y:S03]  /*17c0*/  LDC R4, c[0x0][0x448] ;  /* 0x00011200ff047b82 */ /* 0x000ea60000000800 */
[----:B------:R-:W-:Y:S01]  /*17d0*/  ISETP.NE.AND.EX P0, PT, RZ, UR5, PT, P0 ;  /* 0x00000005ff007c0c */ /* 0x000fe2000bf05300 */
[----:B------:R-:W-:-:S12]  /*17e0*/  ULDC.64 UR4, c[0x0][0xa30] ;  /* 0x00028c0000047ab9 */ /* 0x000fd80000000a00 */
[----:B0-----:R-:W0:Y:S02]  /*17f0*/  @P0 LDC.64 R2, c[0x0][0xa10] ;  /* 0x00028400ff020b82 */ /* 0x001e240000000a00 */
[----:B0-----:R-:W-:-:S05]  /*1800*/  @P0 IMAD.WIDE R2, R227, 0x4, R2 ;  /* 0x00000004e3020825 */ /* 0x001fca00078e0202 */
[----:B------:R-:W3:Y:S04]  /*1810*/  @P0 LDG.E R0, desc[UR6][R2.64] ;  /* 0x0000000602000981 */ /* 0x000ee8000c1e1900 */
[----:B------:R0:W3:Y:S01]  /*1820*/  @P0 LDG.E R9, desc[UR6][R2.64+0x4] ;  /* 0x0000040602090981 */ /* 0x0000e2000c1e1900 */
[----:B------:R-:W-:Y:S02]  /*1830*/  ISETP.NE.U32.AND P1, PT, RZ, UR4, PT ;  /* 0x00000004ff007c0c */ /* 0x000fe4000bf25070 */
[----:B-----5:R-:W-:Y:S02]  /*1840*/  MOV R133, R26 ;  /* 0x0000001a00857202 */ /* 0x020fe40000000f00 */
[----:B------:R-:W-:-:S13]  /*1850*/  ISETP.NE.AND.EX P1, PT, RZ, UR5, PT, P1 ;  /* 0x00000005ff007c0c */ /* 0x000fda000bf25310 */
[----:B------:R-:W-:-:S04]  /*1860*/  @P1 IADD3 R6, P2, R228, UR4, RZ ;  /* 0x00000004e4061c10 */ /* 0x000fc8000ff5e0ff */
[----:B------:R-:W-:-:S05]  /*1870*/  @P1 IADD3.X R7, R229, UR5, RZ, P2, !PT ;  /* 0x00000005e5071c10 */ /* 0x000fca00097fe4ff */
[----:B------:R4:W5:Y:S01]  /*1880*/  @P1 LDG.E R133, desc[UR6][R6.64] ;  /* 0x0000000606851981 */ /* 0x000962000c1e1900 */
[----:B--2---:R-:W-:Y:S01]  /*1890*/  ISETP.NE.AND P1, PT, R4, 0x1, PT ;  /* 0x000000010400780c */ /* 0x004fe20003f25270 */
[----:B------:R-:W-:Y:S01]  /*18a0*/  IMAD.SHL.U32 R220, R5, 0x80, RZ ;  /* 0x0000008005dc7824 */ /* 0x000fe200078e00ff */
[----:B------:R-:W-:Y:S01]  /*18b0*/  IADD3 R13, R26, -R13, RZ ;  /* 0x8000000d1a0d7210 */ /* 0x000fe20007ffe0ff */
[----:B------:R-:W-:Y:S01]  /*18c0*/  BSSY B0, `(.L_x_5932) ;  /* 0x0000036000007945 */ /* 0x000fe20003800000 */
[----:B------:R-:W-:Y:S01]  /*18d0*/  LOP3.LUT R12, R226, 0xff, RZ, 0xc0, !PT ;  /* 0x000000ffe20c7812 */ /* 0x000fe200078ec0ff */
[----:B0-----:R-:W-:Y:S01]  /*18e0*/  VIADD R2, R220, 0x7f ;  /* 0x0000007fdc027836 */ /* 0x001fe20000000000 */
[----:B------:R-:W-:-:S03]  /*18f0*/  SHF.R.U32.HI R226, RZ, 0x10, R226 ;  /* 0x00000010ffe27819 */ /* 0x000fc600000116e2 */
[----:B------:R0:W-:Y:S04]  /*1900*/  STL [R1+0x34], R12 ;  /* 0x0000340c01007387 */ /* 0x0001e80000100800 */
[----:B------:R-:W2:Y:S08]  /*1910*/  @P1 LDC R11, c[0x0][0x44c] ;  /* 0x00011300ff0b1b82 */ /* 0x000eb00000000800 */
[----:B------:R-:W1:Y:S01]  /*1920*/  @P1 LDC R3, c[0x0][0x450] ;  /* 0x00011400ff031b82 */ /* 0x000e620000000800 */
[----:B---3--:R-:W-:-:S02]  /*1930*/  @P0 IMAD.IADD R24, R9, 0x1, -R0 ;  /* 0x0000000109180824 */ /* 0x008fc400078e0a00 */
[----:B--2---:R-:W-:-:S04]  /*1940*/  @P1 IMAD.HI.U32 R0, R2, R11, RZ ;  /* 0x0000000b02001227 */ /* 0x004fc800078e00ff */
[----:B------:R-:W-:Y:S01]  /*1950*/  IMAD.IADD R222, R13, 0x1, R24 ;  /* 0x000000010dde7824 */ /* 0x000fe200078e0218 */
[----:B-1----:R-:W-:-:S03]  /*1960*/  @P1 SHF.R.U32.HI R2, RZ, R3, R0 ;  /* 0x00000003ff021219 */ /* 0x002fc60000011600 */
[C---:B------:R-:W-:Y:S01]  /*1970*/  VIADD R0, R222.reuse, 0x5f ;  /* 0x0000005fde007836 */ /* 0x040fe20000000000 */
[----:B------:R-:W-:-:S03]  /*1980*/  IADD3 R134, R222, 0x60, -R221 ;  /* 0x00000060de867810 */ /* 0x000fc60007ffe8dd */
[----:B------:R-:W-:-:S04]  /*1990*/  IMAD.HI R0, R0, 0x2aaaaaab, RZ ;  /* 0x2aaaaaab00007827 */ /* 0x000fc800078e02ff */
[----:B------:R-:W-:Y:S01]  /*19a0*/  IMAD.IADD R2, R134, 0x1, R2 ;  /* 0x0000000186027824 */ /* 0x000fe200078e0202 */
[----:B------:R-:W-:-:S03]  /*19b0*/  SHF.R.U32.HI R135, RZ, 0x1f, R0 ;  /* 0x0000001fff877819 */ /* 0x000fc60000011600 */
[----:B------:R-:W-:Y:S01]  /*19c0*/  IMAD.HI R2, R2, 0x2aaaaaab, RZ ;  /* 0x2aaaaaab02027827 */ /* 0x000fe200078e02ff */
[----:B------:R-:W-:Y:S02]  /*19d0*/  LEA.HI.SX32 R135, R0, R135, 0x1c ;  /* 0x0000008700877211 */ /* 0x000fe400078fe2ff */
[----:B------:R-:W-:Y:S02]  /*19e0*/  MOV R0, RZ ;  /* 0x000000ff00007202 */ /* 0x000fe40000000f00 */
[----:B------:R-:W-:-:S04]  /*19f0*/  SHF.R.U32.HI R3, RZ, 0x1f, R2 ;  /* 0x0000001fff037819 */ /* 0x000fc80000011602 */
[----:B------:R-:W-:-:S04]  /*1a00*/  LEA.HI.SX32 R2, R2, R3, 0x1c ;  /* 0x0000000302027211 */ /* 0x000fc800078fe2ff */
[----:B----4-:R-:W-:-:S04]  /*1a10*/  VIMNMX R6, R135, R2, PT ;  /* 0x0000000287067248 */ /* 0x010fc80003fe0100 */
[----:B------:R-:W-:-:S13]  /*1a20*/  ISETP.GE.AND P0, PT, R6, 0x1, PT ;  /* 0x000000010600780c */ /* 0x000fda0003f06270 */
[----:B0-----:R-:W-:Y:S05]  /*1a30*/  @!P0 BRA `(.L_x_5933) ;  /* 0x0000000000788947 */ /* 0x001fea0003800000 */
        /* <DEDUP_REMOVED lines=30> */
.L_x_5933:
[----:B------:R-:W-:Y:S05]  /*1c20*/  BSYNC B0 ;  /* 0x0000000000007941 */ /* 0x000fea0003800000 */
.L_x_5932:
[----:B------:R-:W-:Y:S01]  /*1c30*/  IMAD R3, R12, R0, RZ ;  /* 0x000000000c037224 */ /* 0x000fe200078e02ff */
        /* <DEDUP_REMOVED lines=36> */
.L_x_5936:
[----:B------:R-:W-:Y:S05]  /*1e80*/  BSYNC B6 ;  /* 0x0000000000067941 */ /* 0x000fea0003800000 */
.L_x_5935:
        /* <DEDUP_REMOVED lines=20> */
.L_x_5938:
[----:B------:R-:W-:Y:S05]  /*1fd0*/  BSYNC B6 ;  /* 0x0000000000067941 */ /* 0x000fea0003800000 */
.L_x_5937:
[----:B------:R-:W-:Y:S01]  /*1fe0*/  ULDC.64 UR4, c[0x0][0x9f8] ;  /* 0x00027e0000047ab9 */ /* 0x000fe20000000a00 */
[----:B------:R-:W-:Y:S01]  /*1ff0*/  IMAD.MOV.U32 R0, RZ, RZ, R227 ;  /* 0x000000ffff007224 */ /* 0x000fe200078e00e3 */
[----:B------:R-:W-:Y:S01]  /*2000*/  ISETP.NE.U32.AND P0, PT, RZ, UR4, PT ;  /* 0x00000004ff007c0c */ /* 0x000fe2000bf05070 */
[----:B------:R-:W-:Y:S01]  /*2010*/  ULDC.64 UR6, c[0x0][0x208] ;  /* 0x0000820000067ab9 */ /* 0x000fe20000000a00 */
[----:B------:R-:W0:Y:S01]  /*2020*/  S2R R8, SR_TID.X ;  /* 0x0000000000087919 */ /* 0x000e220000002100 */
[----:B------:R-:W1:Y:S01]  /*2030*/  LDC.64 R94, c[0x0][0x3f8] ;  /* 0x0000fe00ff5e7b82 */ /* 0x000e620000000a00 */
[----:B------:R-:W-:-:S07]  /*2040*/  ISETP.NE.AND.EX P0, PT, RZ, UR5, PT, P0 ;  /* 0x00000005ff007c0c */ /* 0x000fce000bf05300 */
[----:B------:R-:W2:Y:S06]  /*2050*/  LDC R15, c[0x0][0x3f4] ;  /* 0x0000fd00ff0f7b82 */ /* 0x000eac0000000800 */
[----:B------:R-:W-:Y:S01]  /*2060*/  @P0 IADD3 R4, P1, R228, UR4, RZ ;  /* 0x00000004e4040c10 */ /* 0x000fe2000ff3e0ff */
[----:B------:R-:W-:Y:S01]  /*2070*/  ULDC UR4, c[0x0][0x2f4] ;  /* 0x0000bd0000047ab9 */ /* 0x000fe20000000800 */
[----:B------:R-:W3:Y:S02]  /*2080*/  LDC.64 R88, c[0x0][0x408] ;  /* 0x00010200ff587b82 */ /* 0x000ee40000000a00 */
[----:B------:R-:W-:-:S05]  /*2090*/  @P0 IADD3.X R5, R229, UR5, RZ, P1, !PT ;  /* 0x00000005e5050c10 */ /* 0x000fca0008ffe4ff */
[----:B------:R4:W3:Y:S01]  /*20a0*/  @P0 LDG.E R0, desc[UR6][R4.64] ;  /* 0x0000000604000981 */ /* 0x0008e2000c1e1900 */
[----:B------:R-:W-:Y:S01]  /*20b0*/  ISETP.GE.AND P1, PT, R195, UR4, PT ;  /* 0x00000004c3007c0c */ /* 0x000fe2000bf26270 */
[----:B-1----:R-:W-:Y:S01]  /*20c0*/  IMAD.WIDE.U32 R96, R206, R94, R16 ;  /* 0x0000005ece607225 */ /* 0x002fe200078e0010 */
[----:B------:R-:W-:Y:S01]  /*20d0*/  ISETP.GE.AND P0, PT, R16, UR4, PT ;  /* 0x0000000410007c0c */ /* 0x000fe2000bf06270 */
[----:B------:R-:W1:Y:S01]  /*20e0*/  S2R R158, SR_TID.X ;  /* 0x00000000009e7919 */ /* 0x000e620000002100 */
[----:B------:R-:W-:Y:S01]  /*20f0*/  SEL R6, RZ, 0xffffffff, P1 ;  /* 0xffffffffff067807 */ /* 0x000fe20000800000 */
[----:B------:R-:W-:Y:S01]  /*2100*/  IMAD.SHL.U32 R102, R94, 0x40, RZ ;  /* 0x000000405e667824 */ /* 0x000fe200078e00ff */
[----:B------:R-:W-:Y:S01]  /*2110*/  SEL R3, RZ, 0x1, P0 ;  /* 0x00000001ff037807 */ /* 0x000fe20000000000 */
[----:B------:R-:W-:Y:S01]  /*2120*/  IMAD.IADD R121, R121, 0x1, R26 ;  /* 0x0000000179797824 */ /* 0x000fe200078e021a */
[----:B------:R-:W-:Y:S01]  /*2130*/  ISETP.GE.AND P0, PT, R194, UR4, PT ;  /* 0x00000004c2007c0c */ /* 0x000fe2000bf06270 */
[----:B------:R-:W-:Y:S01]  /*2140*/  IMAD.SHL.U32 R6, R6, 0x2, RZ ;  /* 0x0000000206067824 */ /* 0x000fe200078e00ff */
[----:B------:R-:W-:Y:S01]  /*2150*/  ISETP.GE.AND P1, PT, R192, UR4, PT ;  /* 0x00000004c0007c0c */ /* 0x000fe2000bf26270 */
[----:B--2---:R-:W-:Y:S01]  /*2160*/  IMAD.SHL.U32 R118, R15, 0x2, RZ ;  /* 0x000000020f767824 */ /* 0x004fe200078e00ff */
[----:B------:R-:W-:-:S02]  /*2170*/  SHF.R.S32.HI R7, RZ, 0x1f, R206 ;  /* 0x0000001fff077819 */ /* 0x000fc400000114ce */
[----:B------:R-:W-:Y:S01]  /*2180*/  LOP3.LUT R3, R6, 0x2, R3, 0xe2, !PT ;  /* 0x0000000206037812 */ /* 0x000fe200078ee203 */
[----:B0-----:R-:W-:Y:S01]  /*2190*/  VIADD R6, R8, 0xffffff80 ;  /* 0xffffff8008067836 */ /* 0x001fe20000000000 */
[----:B----4-:R-:W-:Y:S01]  /*21a0*/  SEL R4, RZ, 0x4, P0 ;  /* 0x00000004ff047807 */ /* 0x010fe20000000000 */
[C---:B---3--:R-:W-:Y:S01]  /*21b0*/  IMAD.WIDE.U32 R90, R206.reuse, R88, R16 ;  /* 0x00000058ce5a7225 */ /* 0x048fe200078e0010 */
[----:B------:R-:W-:Y:S02]  /*21c0*/  SEL R5, RZ, 0x8, P1 ;  /* 0x00000008ff057807 */ /* 0x000fe40000800000 */
[----:B------:R-:W-:Y:S01]  /*21d0*/  SHF.R.S32.HI R197, RZ, 0x1f, R196 ;  /* 0x0000001fffc57819 */ /* 0x000fe200000114c4 */
[----:B------:R-:W-:Y:S01]  /*21e0*/  IMAD R123, R89, 0x60, RZ ;  /* 0x00000060597b7824 */ /* 0x000fe200078e02ff */
[----:B------:R-:W-:Y:S01]  /*21f0*/  LOP3.LUT R3, R5, R3, R4, 0xfe, !PT ;  /* 0x0000000305037212 */ /* 0x000fe200078efe04 */
[-C--:B------:R-:W-:Y:S01]  /*2200*/  IMAD R4, R7, R94.reuse, RZ ;  /* 0x0000005e07047224 */ /* 0x080fe200078e02ff */
[----:B------:R-:W-:Y:S01]  /*2210*/  ISETP.GE.AND P0, PT, R23, UR4, PT ;  /* 0x0000000417007c0c */ /* 0x000fe2000bf06270 */
[----:B------:R-:W-:Y:S01]  /*2220*/  IMAD.WIDE.U32 R98, R206, R94, R196 ;  /* 0x0000005ece627225 */ /* 0x000fe200078e00c4 */
[----:B------:R-:W-:-:S02]  /*2230*/  ISETP.GE.AND P1, PT, R195, R15, PT ;  /* 0x0000000fc300720c */ /* 0x000fc40003f26270 */
[----:B------:R-:W-:Y:S01]  /*2240*/  SEL R8, RZ, 0x10, P0 ;  /* 0x00000010ff087807 */ /* 0x000fe20000000000 */
[----:B------:R-:W-:Y:S01]  /*2250*/  IMAD R5, R206, R95, R4 ;  /* 0x0000005fce057224 */ /* 0x000fe200078e0204 */
[----:B------:R-:W-:Y:S01]  /*2260*/  ISETP.GE.AND P0, PT, R16, R15, PT ;  /* 0x0000000f1000720c */ /* 0x000fe20003f06270 */
[----:B------:R-:W-:Y:S01]  /*2270*/  IMAD R7, R7, R88, RZ ;  /* 0x0000005807077224 */ /* 0x000fe200078e02ff */
[----:B------:R-:W-:Y:S01]  /*2280*/  LOP3.LUT R8, R3, R8, RZ, 0xfc, !PT ;  /* 0x0000000803087212 */ /* 0x000fe200078efcff */
[----:B------:R-:W-:Y:S01]  /*2290*/  IMAD.IADD R97, R5, 0x1, R97 ;  /* 0x0000000105617824 */ /* 0x000fe200078e0261 */
[----:B------:R-:W-:Y:S01]  /*22a0*/  SHF.R.S32.HI R9, RZ, 0x1f, R6 ;  /* 0x0000001fff097819 */ /* 0x000fe20000011406 */
[C---:B------:R-:W-:Y:S01]  /*22b0*/  IMAD.WIDE.U32 R92, R206.reuse, R88, R196 ;  /* 0x00000058ce5c7225 */ /* 0x040fe200078e00c4 */
[----:B------:R-:W-:Y:S02]  /*22c0*/  IADD3 R99, R99, R5, RZ ;  /* 0x0000000563637210 */ /* 0x000fe40007ffe0ff */
[C---:B------:R-:W-:Y:S01]  /*22d0*/  SEL R3, R15.reuse, RZ, P0 ;  /* 0x000000ff0f037207 */ /* 0x040fe20000000000 */
[----:B------:R-:W-:Y:S01]  /*22e0*/  IMAD R5, R206, R89, R7 ;  /* 0x00000059ce057224 */ /* 0x000fe200078e0207 */
[----:B------:R-:W-:Y:S01]  /*22f0*/  SEL R4, R15, RZ, P1 ;  /* 0x000000ff0f047207 */ /* 0x000fe20000800000 */
[----:B-----5:R-:W-:Y:S01]  /*2300*/  IMAD.WIDE.U32 R98, R133, R94, R98 ;  /* 0x0000005e85627225 */ /* 0x020fe200078e0062 */
[----:B------:R-:W-:-:S02]  /*2310*/  LEA.HI R9, R9, R6, RZ, 0x2 ;  /* 0x0000000609097211 */ /* 0x000fc400078f10ff */
[----:B------:R-:W-:Y:S01]  /*2320*/  IADD3 R93, R93, R5, RZ ;  /* 0x000000055d5d7210 */ /* 0x000fe20007ffe0ff */
[----:B------:R-:W-:Y:S01]  /*2330*/  IMAD.IADD R3, R16, 0x1, R3 ;  /* 0x0000000110037824 */ /* 0x000fe200078e0203 */
[----:B------:R-:W-:Y:S01]  /*2340*/  ISETP.GE.AND P2, PT, R194, R15, PT ;  /* 0x0000000fc200720c */ /* 0x000fe20003f46270 */
[----:B------:R-:W-:Y:S01]  /*2350*/  IMAD.IADD R91, R5, 0x1, R91 ;  /* 0x00000001055b7824 */ /* 0x000fe200078e025b */
[----:B------:R-:W-:Y:S01]  /*2360*/  LOP3.LUT R9, R9, 0xfffffffc, RZ, 0xc0, !PT ;  /* 0xfffffffc09097812 */ /* 0x000fe200078ec0ff */
[----:B------:R-:W-:Y:S01]  /*2370*/  IMAD.IADD R5, R195, 0x1, R4 ;  /* 0x00000001c3057824 */ /* 0x000fe200078e0204 */
[----:B------:R-:W-:Y:S01]  /*2380*/  SHF.R.S32.HI R4, RZ, 0x1f, R3 ;  /* 0x0000001fff047819 */ /* 0x000fe20000011403 */
[----:B------:R-:W-:Y:S01]  /*2390*/  IMAD.WIDE.U32 R96, R133, R94, R96 ;  /* 0x0000005e85607225 */ /* 0x000fe200078e0060 */
[----:B------:R-:W-:Y:S02]  /*23a0*/  SEL R7, R15, RZ, P2 ;  /* 0x000000ff0f077207 */ /* 0x000fe40001000000 */
[----:B------:R-:W-:Y:S01]  /*23b0*/  SHF.R.S32.HI R10, RZ, 0x1f, R5 ;  /* 0x0000001fff0a7819 */ /* 0x000fe20000011405 */
[----:B------:R-:W-:Y:S01]  /*23c0*/  IMAD.IADD R21, R6, 0x1, -R9 ;  /* 0x0000000106157824 */ /* 0x000fe200078e0a09 */
[----:B------:R-:W-:Y:S01]  /*23d0*/  LEA.HI R6, R4, R3, RZ, 0x3 ;  /* 0x0000000304067211 */ /* 0x000fe200078f18ff */
[----:B------:R-:W-:Y:S01]  /*23e0*/  IMAD.WIDE.U32 R92, R133, R88, R92 ;  /* 0x00000058855c7225 */ /* 0x000fe200078e005c */
[----:B------:R-:W-:-:S02]  /*23f0*/  IADD3 R11, R194, R7, RZ ;  /* 0x00000007c20b7210 */ /* 0x000fc40007ffe0ff */
[----:B------:R-:W-:Y:S01]  /*2400*/  LEA.HI R3, R4, R3, RZ, 0x6 ;  /* 0x0000000304037211 */ /* 0x000fe200078f30ff */
[----:B------:R-:W-:Y:S01]  /*2410*/  IMAD.WIDE.U32 R90, R133, R88, R90 ;  /* 0x00000058855a7225 */ /* 0x000fe200078e005a */
[CC--:B------:R-:W-:Y:S02]  /*2420*/  LEA.HI R7, R10.reuse, R5.reuse, RZ, 0x6 ;  /* 0x000000050a077211 */ /* 0x0c0fe400078f30ff */
[----:B------:R-:W-:Y:S01]  /*2430*/  LEA.HI R10, R10, R5, RZ, 0x3 ;  /* 0x000000050a0a7211 */ /* 0x000fe200078f18ff */
[----:B------:R-:W-:Y:S01]  /*2440*/  IMAD R108, R21, 0x40, R206 ;  /* 0x00000040156c7824 */ /* 0x000fe200078e02ce */
[----:B------:R-:W-:Y:S02]  /*2450*/  SHF.R.S32.HI R4, RZ, 0x6, R3 ;  /* 0x00000006ff047819 */ /* 0x000fe40000011403 */
[----:B------:R-:W-:Y:S02]  /*2460*/  SHF.R.S32.HI R7, RZ, 0x6, R7 ;  /* 0x00000006ff077819 */ /* 0x000fe40000011407 */
[C---:B------:R-:W-:Y:S01]  /*2470*/  LOP3.LUT R5, R215.reuse, 0x38, R10, 0xf8, !PT ;  /* 0x00000038d7057812 */ /* 0x040fe200078ef80a */
[C-C-:B------:R-:W-:Y:S01]  /*2480*/  IMAD R130, R4.reuse, 0x1800, R217.reuse ;  /* 0x0000180004827824 */ /* 0x140fe200078e02d9 */
[----:B------:R-:W-:Y:S01]  /*2490*/  LOP3.LUT R3, R215, 0x38, R6, 0xf8, !PT ;  /* 0x00000038d7037812 */ /* 0x000fe200078ef806 */
[----:B------:R-:W-:Y:S01]  /*24a0*/  IMAD R128, R4, 0x1800, R218 ;  /* 0x0000180004807824 */ /* 0x000fe200078e02da */
[----:B------:R-:W-:Y:S01]  /*24b0*/  LOP3.LUT R9, R213, 0x38, R6, 0xf8, !PT ;  /* 0x00000038d5097812 */ /* 0x000fe200078ef806 */
[C---:B------:R-:W-:Y:S01]  /*24c0*/  IMAD R129, R7.reuse, 0x1800, R217 ;  /* 0x0000180007817824 */ /* 0x040fe200078e02d9 */
[----:B------:R-:W-:Y:S01]  /*24d0*/  SHF.R.U32.HI R20, RZ, 0x3, R213 ;  /* 0x00000003ff147819 */ /* 0x000fe200000116d5 */
[----:B------:R-:W-:Y:S01]  /*24e0*/  IMAD R126, R7, 0x1800, R218 ;  /* 0x00001800077e7824 */ /* 0x000fe200078e02da */
[----:B------:R-:W-:-:S02]  /*24f0*/  SHF.R.S32.HI R12, RZ, 0x1f, R11 ;  /* 0x0000001fff0c7819 */ /* 0x000fc4000001140b */
[-C--:B------:R-:W-:Y:S02]  /*2500*/  LOP3.LUT R4, R5, R216.reuse, RZ, 0x3c, !PT ;  /* 0x000000d805047212 */ /* 0x080fe400078e3cff */
[----:B------:R-:W-:Y:S02]  /*2510*/  LOP3.LUT R3, R3, R216, RZ, 0x3c, !PT ;  /* 0x000000d803037212 */ /* 0x000fe400078e3cff */
[----:B------:R-:W-:Y:S01]  /*2520*/  LOP3.LUT R9, R9, R20, RZ, 0x3c, !PT ;  /* 0x0000001409097212 */ /* 0x000fe200078e3cff */
[----:B------:R-:W-:Y:S01]  /*2530*/  IMAD.IADD R129, R129, 0x1, R4 ;  /* 0x0000000181817824 */ /* 0x000fe200078e0204 */
[-C--:B------:R-:W-:Y:S01]  /*2540*/  LEA.HI R14, R12, R11.reuse, RZ, 0x3 ;  /* 0x0000000b0c0e7211 */ /* 0x080fe200078f18ff */
[----:B------:R-:W-:Y:S01]  /*2550*/  IMAD.IADD R130, R130, 0x1, R3 ;  /* 0x0000000182827824 */ /* 0x000fe200078e0203 */
[----:B------:R-:W-:Y:S01]  /*2560*/  LEA.HI R11, R12, R11, RZ, 0x6 ;  /* 0x0000000b0c0b7211 */ /* 0x000fe200078f30ff */
[----:B------:R-:W-:Y:S01]  /*2570*/  IMAD.IADD R128, R128, 0x1, R9 ;  /* 0x0000000180807824 */ /* 0x000fe200078e0209 */
[----:B------:R-:W-:-:S02]  /*2580*/  LOP3.LUT R4, R213, 0x38, R10, 0xf8, !PT ;  /* 0x00000038d5047812 */ /* 0x000fc400078ef80a */
[----:B------:R-:W-:Y:S02]  /*2590*/  SHF.R.S32.HI R13, RZ, 0x1f, R133 ;  /* 0x0000001fff0d7819 */ /* 0x000fe40000011485 */
[----:B------:R-:W-:Y:S02]  /*25a0*/  SHF.R.S32.HI R11, RZ, 0x6, R11 ;  /* 0x00000006ff0b7819 */ /* 0x000fe4000001140b */
[--C-:B------:R-:W-:Y:S02]  /*25b0*/  LOP3.LUT R3, R215, 0x38, R14.reuse, 0xf8, !PT ;  /* 0x00000038d7037812 */ /* 0x100fe400078ef80e */
[----:B------:R-:W-:Y:S01]  /*25c0*/  LOP3.LUT R9, R213, 0x38, R14, 0xf8, !PT ;  /* 0x00000038d5097812 */ /* 0x000fe200078ef80e */
[----:B------:R-:W-:Y:S01]  /*25d0*/  IMAD R127, R11, 0x1800, R217 ;  /* 0x000018000b7f7824 */ /* 0x000fe200078e02d9 */
[----:B------:R-:W-:Y:S01]  /*25e0*/  LOP3.LUT R19, R19, 0xfffffffe, RZ, 0xc0, !PT ;  /* 0xfffffffe13137812 */ /* 0x000fe200078ec0ff */
[----:B------:R-:W-:Y:S01]  /*25f0*/  IMAD R125, R11, 0x1800, R218 ;  /* 0x000018000b7d7824 */ /* 0x000fe200078e02da */
[----:B------:R-:W-:-:S02]  /*2600*/  LOP3.LUT R5, R4, R20, RZ, 0x3c, !PT ;  /* 0x0000001404057212 */ /* 0x000fc400078e3cff */
[----:B------:R-:W-:Y:S02]  /*2610*/  LOP3.LUT R4, R3, R216, RZ, 0x3c, !PT ;  /* 0x000000d803047212 */ /* 0x000fe400078e3cff */
[----:B------:R-:W-:Y:S01]  /*2620*/  LOP3.LUT R12, R9, R20, RZ, 0x3c, !PT ;  /* 0x00000014090c7212 */ /* 0x000fe200078e3cff */
[----:B------:R-:W-:Y:S01]  /*2630*/  IMAD R20, R13, R94, RZ ;  /* 0x0000005e0d147224 */ /* 0x000fe200078e02ff */
[----:B------:R-:W-:Y:S01]  /*2640*/  @P2 LOP3.LUT R19, R19, 0x1, RZ, 0xfc, !PT ;  /* 0x0000000113132812 */ /* 0x000fe200078efcff */
[----:B------:R-:W-:Y:S01]  /*2650*/  IMAD.IADD R127, R127, 0x1, R4 ;  /* 0x000000017f7f7824 */ /* 0x000fe200078e0204 */
[----:B------:R-:W-:Y:S01]  /*2660*/  LOP3.LUT P3, RZ, R224, 0x4, RZ, 0xc0, !PT ;  /* 0x00000004e0ff7812 */ /* 0x000fe2000786c0ff */
[----:B------:R-:W-:Y:S01]  /*2670*/  IMAD R7, R133, R95, R20 ;  /* 0x0000005f85077224 */ /* 0x000fe200078e0214 */
[----:B------:R-:W-:Y:S01]  /*2680*/  ISETP.GE.AND P2, PT, R193, UR4, PT ;  /* 0x00000004c1007c0c */ /* 0x000fe2000bf46270 */
[----:B------:R-:W-:Y:S01]  /*2690*/  IMAD R4, R13, R88, RZ ;  /* 0x000000580d047224 */ /* 0x000fe200078e02ff */
[----:B------:R-:W-:Y:S01]  /*26a0*/  IADD3 R126, R126, R5, RZ ;  /* 0x000000057e7e7210 */ /* 0x000fe20007ffe0ff */
[----:B------:R-:W-:Y:S01]  /*26b0*/  IMAD R5, R95, 0x60, RZ ;  /* 0x000000605f057824 */ /* 0x000fe200078e02ff */
[C---:B------:R-:W-:Y:S01]  /*26c0*/  SHF.L.U64.HI R101, R94.reuse, 0x6, R95 ;  /* 0x000000065e657819 */ /* 0x040fe2000001025f */
[----:B------:R-:W-:Y:S01]  /*26d0*/  IMAD.WIDE.U32 R94, R94, 0x60, RZ ;  /* 0x000000605e5e7825 */ /* 0x000fe200078e00ff */
[----:B------:R-:W-:-:S02]  /*26e0*/  LOP3.LUT R3, R215, 0x18, R16, 0xf8, !PT ;  /* 0x00000018d7037812 */ /* 0x000fc400078ef810 */
[----:B------:R-:W-:Y:S01]  /*26f0*/  SEL R9, RZ, 0x20, P2 ;  /* 0x00000020ff097807 */ /* 0x000fe20001000000 */
[----:B------:R-:W-:Y:S01]  /*2700*/  IMAD R11, R133, R89, R4 ;  /* 0x00000059850b7224 */ /* 0x000fe200078e0204 */
[C---:B------:R-:W-:Y:S01]  /*2710*/  SHF.L.U64.HI R103, R88.reuse, 0x6, R89 ;  /* 0x0000000658677819 */ /* 0x040fe20000010259 */
[----:B------:R-:W-:Y:S01]  /*2720*/  IMAD.IADD R122, R95, 0x1, R5 ;  /* 0x000000015f7a7824 */ /* 0x000fe200078e0205 */
[C---:B------:R-:W-:Y:S01]  /*2730*/  SHF.L.U32 R104, R88.reuse, 0x6, RZ ;  /* 0x0000000658687819 */ /* 0x040fe200000006ff */
[----:B------:R-:W-:Y:S01]  /*2740*/  IMAD.WIDE.U32 R88, R88, 0x60, RZ ;  /* 0x0000006058587825 */ /* 0x000fe200078e00ff */
[----:B------:R-:W-:Y:S02]  /*2750*/  LOP3.LUT R124, R3, R216, RZ, 0x3c, !PT ;  /* 0x000000d8037c7212 */ /* 0x000fe400078e3cff */
[----:B------:R-:W-:Y:S01]  /*2760*/  SHF.R.S32.HI R111, RZ, 0x3, R6 ;  /* 0x00000003ff6f7819 */ /* 0x000fe20000011406 */
[----:B------:R-:W-:Y:S01]  /*2770*/  IMAD.IADD R100, R99, 0x1, R7 ;  /* 0x0000000163647824 */ /* 0x000fe200078e0207 */
[----:B------:R-:W-:Y:S01]  /*2780*/  LOP3.LUT R5, R6, 0xfffffff8, RZ, 0xc0, !PT ;  /* 0xfffffff806057812 */ /* 0x000fe200078ec0ff */
[----:B------:R-:W-:Y:S01]  /*2790*/  IMAD.IADD R3, R7, 0x1, R97 ;  /* 0x0000000107037824 */ /* 0x000fe200078e0261 */
[----:B------:R-:W-:Y:S01]  /*27a0*/  LOP3.LUT R25, R8, R9, RZ, 0xfc, !PT ;  /* 0x0000000908197212 */ /* 0x000fe200078efcff */
[----:B------:R-:W-:Y:S01]  /*27b0*/  IMAD.IADD R125, R125, 0x1, R12 ;  /* 0x000000017d7d7824 */ /* 0x000fe200078e020c */
[----:B------:R-:W-:Y:S01]  /*27c0*/  LOP3.LUT R19, R19, 0xfffffffb, RZ, 0xc0, !PT ;  /* 0xfffffffb13137812 */ /* 0x000fe200078ec0ff */
[----:B------:R-:W-:Y:S01]  /*27d0*/  IMAD.IADD R124, R217, 0x1, R124 ;  /* 0x00000001d97c7824 */ /* 0x000fe200078e027c */
[----:B------:R-:W-:Y:S01]  /*27e0*/  LOP3.LUT R6, R10, 0xfffffff8, RZ, 0xc0, !PT ;  /* 0xfffffff80a067812 */ /* 0x000fe200078ec0ff */
[----:B------:R-:W-:Y:S01]  /*27f0*/  IMAD.IADD R4, R11, 0x1, R91 ;  /* 0x000000010b047824 */ /* 0x000fe200078e025b */
[----:B------:R-:W-:-:S02]  /*2800*/  LOP3.LUT R7, R14, 0xfffffff8, RZ, 0xc0, !PT ;  /* 0xfffffff80e077812 */ /* 0x000fc400078ec0ff */
[----:B------:R-:W-:Y:S02]  /*2810*/  SHF.R.S32.HI R110, RZ, 0x3, R10 ;  /* 0x00000003ff6e7819 */ /* 0x000fe4000001140a */
[C---:B------:R-:W-:Y:S02]  /*2820*/  LOP3.LUT R9, R25.reuse, 0x2, RZ, 0xc0, !PT ;  /* 0x0000000219097812 */ /* 0x040fe400078ec0ff */
[C---:B------:R-:W-:Y:S02]  /*2830*/  LOP3.LUT R10, R25.reuse, 0x4, RZ, 0xc0, !PT ;  /* 0x00000004190a7812 */ /* 0x040fe400078ec0ff */
[C---:B------:R-:W-:Y:S02]  /*2840*/  LOP3.LUT R20, R25.reuse, 0x8, RZ, 0xc0, !PT ;  /* 0x0000000819147812 */ /* 0x040fe400078ec0ff */
[----:B------:R-:W-:Y:S02]  /*2850*/  LOP3.LUT R21, R25, 0x10, RZ, 0xc0, !PT ;  /* 0x0000001019157812 */ /* 0x000fe400078ec0ff */
[----:B------:R-:W-:-:S02]  /*2860*/  @P3 LOP3.LUT R19, R19, 0x4, RZ, 0xfc, !PT ;  /* 0x0000000413133812 */ /* 0x000fc400078efcff */
[----:B-1----:R-:W-:Y:S02]  /*2870*/  LEA.HI R158, R158, 0x8, RZ, 0x19 ;  /* 0x000000089e9e7811 */ /* 0x002fe400078fc8ff */
[----:B------:R-:W-:Y:S02]  /*2880*/  IADD3 R123, R89, R123, RZ ;  /* 0x0000007b597b7210 */ /* 0x000fe40007ffe0ff */
[----:B------:R-:W-:Y:S02]  /*2890*/  IADD3 R87, R93, R11, RZ ;  /* 0x0000000b5d577210 */ /* 0x000fe40007ffe0ff */
[----:B------:R-:W-:Y:S02]  /*28a0*/  SHF.R.S32.HI R109, RZ, 0x3, R14 ;  /* 0x00000003ff6d7819 */ /* 0x000fe4000001140e */
[----:B------:R-:W-:Y:S02]  /*28b0*/  LOP3.LUT R8, R8, 0x1, RZ, 0xc0, !PT ;  /* 0x0000000108087812 */ /* 0x000fe400078ec0ff */
[----:B------:R-:W-:-:S02]  /*28c0*/  SHF.R.S32.HI R107, RZ, 0x1f, R5 ;  /* 0x0000001fff6b7819 */ /* 0x000fc40000011405 */
[----:B------:R-:W-:Y:S02]  /*28d0*/  SHF.R.S32.HI R106, RZ, 0x1f, R6 ;  /* 0x0000001fff6a7819 */ /* 0x000fe40000011406 */
[----:B------:R-:W-:Y:S02]  /*28e0*/  SHF.R.S32.HI R105, RZ, 0x1f, R7 ;  /* 0x0000001fff697819 */ /* 0x000fe40000011407 */
[----:B------:R-:W-:Y:S02]  /*28f0*/  LOP3.LUT R25, R25, 0x20, RZ, 0xc0, !PT ;  /* 0x0000002019197812 */ /* 0x000fe400078ec0ff */
[----:B------:R-:W-:-:S07]  /*2900*/  SHF.R.S32.HI R120, RZ, 0x1f, R0 ;  /* 0x0000001fff787819 */ /* 0x000fce0000011400 */
.L_x_6044:
[----:B------:R-:W0:Y:S01]  /*2910*/  LDC R28, c[0x0][0x430] ;  /* 0x00010c00ff1c7b82 */ /* 0x000e220000000800 */
[----:B------:R-:W-:Y:S01]  /*2920*/  VIADD R2, R2, 0xffffffff ;  /* 0xffffffff02027836 */ /* 0x000fe20000000000 */
[----:B------:R-:W-:-:S03]  /*2930*/  ULDC.64 UR4, c[0x0][0x208] ;  /* 0x0000820000047ab9 */ /* 0x000fc60000000a00 */
[----:B------:R-:W-:-:S03]  /*2940*/  IMAD R11, R2, 0x60, R108 ;  /* 0x00000060020b7824 */ /* 0x000fc600078e026c */
[----:B-1----:R-:W1:Y:S01]  /*2950*/  LDC R117, c[0x0][0x3f4] ;  /* 0x0000fd00ff757b82 */ /* 0x002e620000000800 */
[----:B--2---:R-:W-:Y:S01]  /*2960*/  IMAD.IADD R31, R121, 0x1, R11 ;  /* 0x00000001791f7824 */ /* 0x004fe200078e020b */
[----:B------:R-:W-:-:S04]  /*2970*/  ISETP.GE.AND P2, PT, R11, R24, PT ;  /* 0x000000180b00720c */ /* 0x000fc80003f46270 */
[----:B------:R-:W-:Y:S02]  /*2980*/  ISETP.GT.OR P2, PT, R108, 0x5f, P2 ;  /* 0x0000005f6c00780c */ /* 0x000fe40001744670 */
[----:B------:R-:W-:Y:S02]  /*2990*/  MOV R11, R31 ;  /* 0x0000001f000b7202 */ /* 0x000fe40000000f00 */
[----:B0-----:R-:W-:-:S09]  /*29a0*/  ISETP.NE.AND P3, PT, R28, 0x1, PT ;  /* 0x000000011c00780c */ /* 0x001fd20003f65270 */
[----:B------:R-:W0:Y:S08]  /*29b0*/  @!P2 LDC.64 R14, c[0x0][0x428] ;  /* 0x00010a00ff0eab82 */ /* 0x000e300000000a00 */
[----:B------:R-:W2:Y:S08]  /*29c0*/  @!P2 LDC.64 R12, c[0x0][0x418] ;  /* 0x00010600ff0cab82 */ /* 0x000eb00000000a00 */
[----:B------:R-:W3:Y:S08]  /*29d0*/  @P3 LDC R26, c[0x0][0x434] ;  /* 0x00010d00ff1a3b82 */ /* 0x000ef00000000800 */
[----:B------:R-:W4:Y:S01]  /*29e0*/  @P3 LDC R27, c[0x0][0x438] ;  /* 0x00010e00ff1b3b82 */ /* 0x000f220000000800 */
[----:B---3--:R-:W-:-:S05]  /*29f0*/  @P3 IMAD.HI.U32 R26, R31, R26, RZ ;  /* 0x0000001a1f1a3227 */ /* 0x008fca00078e00ff */
[----:B----4-:R-:W-:Y:S01]  /*2a00*/  @P3 SHF.R.U32.HI R11, RZ, R27, R26 ;  /* 0x0000001bff0b3219 */ /* 0x010fe2000001161a */
[----:B0-----:R-:W-:-:S03]  /*2a10*/  @!P2 IMAD R26, R120, R14, RZ ;  /* 0x0000000e781aa224 */ /* 0x001fc600078e02ff */
[--C-:B------:R-:W-:Y:S01]  /*2a20*/  @!P2 SHF.R.S32.HI R27, RZ, 0x1f, R11.reuse ;  /* 0x0000001fff1ba819 */ /* 0x100fe2000001140b */
[----:B------:R-:W-:Y:S02]  /*2a30*/  @!P2 IMAD R29, R0, R15, R26 ;  /* 0x0000000f001da224 */ /* 0x000fe400078e021a */
[----:B------:R-:W-:-:S04]  /*2a40*/  @!P2 IMAD.MOV.U32 R26, RZ, RZ, R11 ;  /* 0x000000ffff1aa224 */ /* 0x000fc800078e000b */
[----:B------:R-:W-:-:S04]  /*2a50*/  @!P2 IMAD.WIDE.U32 R14, R0, R14, R26 ;  /* 0x0000000e000ea225 */ /* 0x000fc800078e001a */
[----:B------:R-:W-:Y:S01]  /*2a60*/  @!P2 IMAD.IADD R15, R15, 0x1, R29 ;  /* 0x000000010f0fa824 */ /* 0x000fe200078e021d */
[----:B--2---:R-:W-:Y:S01]  /*2a70*/  @!P2 LEA R12, P3, R14, R12, 0x2 ;  /* 0x0000000c0e0ca211 */ /* 0x004fe200078610ff */
[----:B------:R-:W-:-:S03]  /*2a80*/  IMAD.MOV.U32 R26, RZ, RZ, RZ ;  /* 0x000000ffff1a7224 */ /* 0x000fc600078e00ff */
[----:B------:R-:W-:-:S05]  /*2a90*/  @!P2 LEA.HI.X R13, R14, R13, R15, 0x2, P3 ;  /* 0x0000000d0e0da211 */ /* 0x000fca00018f140f */
[----:B------:R0:W5:Y:S01]  /*2aa0*/  @!P2 LDG.E R26, desc[UR4][R12.64] ;  /* 0x000000040c1aa981 */ /* 0x000162000c1e1900 */
[----:B------:R-:W-:Y:S01]  /*2ab0*/  ISETP.GT.AND P2, PT, R2, R119, PT ;  /* 0x000000770200720c */ /* 0x000fe20003f44270 */
[----:B------:R-:W-:Y:S01]  /*2ac0*/  IMAD R15, R22, 0x4800, R124 ;  /* 0x00004800160f7824 */ /* 0x000fe200078e027c */
[----:B------:R-:W-:Y:S01]  /*2ad0*/  LOP3.LUT R19, R19, 0xfffffffd, RZ, 0xc0, !PT ;  /* 0xfffffffd13137812 */ /* 0x000fe200078ec0ff */
[----:B------:R-:W-:Y:S05]  /*2ae0*/  YIELD ;  /* 0x0000000000007946 */ /* 0x000fea0003800000 */
[----:B------:R-:W-:Y:S01]  /*2af0*/  LOP3.LUT P4, RZ, R224, 0x4, RZ, 0xc0, !PT ;  /* 0x00000004e0ff7812 */ /* 0x000fe2000788c0ff */
[----:B------:R-:W-:Y:S01]  /*2b00*/  VIADD R81, R15, 0x20 ;  /* 0x000000200f517836 */ /* 0x000fe20000000000 */
[----:B------:R-:W-:Y:S01]  /*2b10*/  IADD3 R27, -R11, RZ, RZ ;  /* 0x000000ff0b1b7210 */ /* 0x000fe20007ffe1ff */
[----:B------:R-:W-:Y:S01]  /*2b20*/  BSSY B0, `(.L_x_5939) ;  /* 0x00007bc000007945 */ /* 0x000fe20003800000 */
[----:B------:R-:W-:Y:S01]  /*2b30*/  IMAD R80, R15, 0x2, R112 ;  /* 0x000000020f507824 */ /* 0x000fe200078e0270 */
[----:B------:R-:W-:-:S02]  /*2b40*/  @P2 LOP3.LUT R19, R19, 0x2, RZ, 0xfc, !PT ;  /* 0x0000000213132812 */ /* 0x000fc400078efcff */
[----:B-1----:R-:W-:Y:S01]  /*2b50*/  ISETP.GE.AND P2, PT, R117, 0x1, PT ;  /* 0x000000017500780c */ /* 0x002fe20003f46270 */
[----:B------:R-:W-:-:S05]  /*2b60*/  IMAD R27, R28, R27, R31 ;  /* 0x0000001b1c1b7224 */ /* 0x000fca00078e021f */
[----:B------:R-:W-:-:S05]  /*2b70*/  @P4 VIADD R81, R15, 0xffffffe0 ;  /* 0xffffffe00f514836 */ /* 0x000fca0000000000 */
[----:B------:R-:W-:Y:S02]  /*2b80*/  LEA R81, R81, R112, 0x1 ;  /* 0x0000007051517211 */ /* 0x000fe400078e08ff */
[----:B0-----:R-:W-:Y:S05]  /*2b90*/  @!P2 BRA `(.L_x_5940) ;  /* 0x0000007000f8a947 */ /* 0x001fea0003800000 */
[----:B------:R-:W-:Y:S01]  /*2ba0*/  SHF.R.S32.HI R82, RZ, 0x1f, R27 ;  /* 0x0000001fff527819 */ /* 0x000fe2000001141b */
[----:B------:R-:W-:Y:S01]  /*2bb0*/  ULDC.64 UR4, c[0x0][0x300] ;  /* 0x0000c00000047ab9 */ /* 0x000fe20000000a00 */
[----:B-----5:R-:W-:Y:S01]  /*2bc0*/  SHF.R.S32.HI R83, RZ, 0x1f, R26 ;  /* 0x0000001fff537819 */ /* 0x020fe2000001141a */
[C---:B------:R-:W-:Y:S01]  /*2bd0*/  IMAD.WIDE.U32 R12, R27.reuse, UR4, RZ ;  /* 0x000000041b0c7c25 */ /* 0x040fe2000f8e00ff */
        /* <DEDUP_REMOVED lines=8> */
[----:B------:R-:W-:-:S02]  /*2c60*/  IMAD R15, R83, UR4, RZ ;  /* 0x00000004530f7c24 */ /* 0x000fc4000f8e02ff */
[----:B------:R-:W-:Y:S01]  /*2c70*/  IMAD.IADD R13, R13, 0x1, R11 ;  /* 0x000000010d0d7824 */ /* 0x000fe200078e020b */
[----:B------:R-:W-:Y:S01]  /*2c80*/  SHF.R.S32.HI R11, RZ, 0x1f, R2 ;  /* 0x0000001fff0b7819 */ /* 0x000fe20000011402 */
[C---:B------:R-:W-:Y:S02]  /*2c90*/  IMAD R15, R26.reuse, UR5, R15 ;  /* 0x000000051a0f7c24 */ /* 0x040fe4000f8e020f */
[----:B------:R-:W-:Y:S01]  /*2ca0*/  IMAD.WIDE.U32 R12, R26, UR4, R12 ;  /* 0x000000041a0c7c25 */ /* 0x000fe2000f8e000c */
[----:B------:R-:W-:-:S03]  /*2cb0*/  ULDC.64 UR4, c[0x0][0x308] ;  /* 0x0000c20000047ab9 */ /* 0x000fc60000000a00 */
[----:B------:R-:W-:Y:S02]  /*2cc0*/  IMAD.IADD R13, R13, 0x1, R15 ;  /* 0x000000010d0d7824 */ /* 0x000fe400078e020f */
        /* <DEDUP_REMOVED lines=33> */
[----:B------:R-:W-:Y:S01]  /*2ee0*/  ULDC.64 UR6, c[0x0][0x208] ;  /* 0x0000820000067ab9 */ /* 0x000fe20000000a00 */
        /* <DEDUP_REMOVED lines=36> */
.L_x_5943:
[----:B------:R-:W-:Y:S05]  /*3130*/  BSYNC B1 ;  /* 0x0000000000017941 */ /* 0x000fea0003800000 */
.L_x_5942:
        /* <DEDUP_REMOVED lines=13> */
[----:B-----5:R-:W-:Y:S02]  /*3210*/  MOV R77, R52 ;  /* 0x00000034004d7202 */ /* 0x020fe40000000f00 */
        /* <DEDUP_REMOVED lines=43> */
.L_x_5945:
[----:B------:R-:W-:Y:S05]  /*34d0*/  BSYNC B1 ;  /* 0x0000000000017941 */ /* 0x000fea0003800000 */
.L_x_5944:
[----:B0-----:R-:W-:Y:S01]  /*34e0*/  IMAD.MOV.U32 R12, RZ, RZ, R56 ;  /* 0x000000ffff0c7224 */ /* 0x001fe200078e0038 */
[----:B------:R-:W-:Y:S01]  /*34f0*/  MOV R14, R60 ;  /* 0x0000003c000e7202 */ /* 0x000fe20000000f00 */
[----:B------:R-:W-:Y:S01]  /*3500*/  IMAD.MOV.U32 R11, RZ, RZ, R57 ;  /* 0x000000ffff0b7224 */ /* 0x000fe200078e0039 */
[----:B------:R-:W-:Y:S01]  /*3510*/  ULOP3.LUT UR4, UR60, 0x1, URZ, 0xfc, !UPT ;  /* 0x000000013c047892 */ /* 0x000fe2000f8efc3f */
[----:B------:R-:W-:Y:S01]  /*3520*/  IMAD.MOV.U32 R13, RZ, RZ, R53 ;  /* 0x000000ffff0d7224 */ /* 0x000fe200078e0035 */
[----:B------:R-:W-:Y:S01]  /*3530*/  PRMT R149, R14, 0x7610, R149 ;  /* 0x000076100e957816 */ /* 0x000fe20000000095 */
[----:B------:R-:W-:Y:S01]  /*3540*/  IMAD.MOV.U32 R14, RZ, RZ, R73 ;  /* 0x000000ffff0e7224 */ /* 0x000fe200078e0049 */
[----:B------:R-:W-:Y:S01]  /*3550*/  PRMT R146, R12, 0x5410, R11 ;  /* 0x000054100c927816 */ /* 0x000fe2000000000b */
[----:B------:R-:W-:Y:S01]  /*3560*/  IMAD.MOV.U32 R11, RZ, RZ, R64 ;  /* 0x000000ffff0b7224 */ /* 0x000fe200078e0040 */
[----:B------:R-:W-:Y:S01]  /*3570*/  PRMT R144, R77, 0x5410, R13 ;  /* 0x000054104d907816 */ /* 0x000fe2000000000d */
        /* <DEDUP_REMOVED lines=10> */
[----:B------:R-:W-:Y:S02]  /*3620*/  MOV R12, R54 ;  /* 0x00000036000c7202 */ /* 0x000fe40000000f00 */
[----:B------:R-:W-:-:S02]  /*3630*/  PLOP3.LUT P2, PT, PT, PT, UP0, 0x80, 0x0 ;  /* 0x000000000000781c */ /* 0x000fc40003f4f008 */
        /* <DEDUP_REMOVED lines=18> */
[----:B-----5:R-:W-:Y:S01]  /*3760*/  IMAD.MOV.U32 R11, RZ, RZ, R29 ;  /* 0x000000ffff0b7224 */ /* 0x020fe200078e001d */
        /* <DEDUP_REMOVED lines=42> */
.L_x_5946:
[----:B------:R-:W-:Y:S01]  /*3a10*/  LEA R85, R22, R18, 0x3 ;  /* 0x0000001216557211 */ /* 0x000fe200078e18ff */
[----:B------:R-:W-:Y:S01]  /*3a20*/  BSSY B1, `(.L_x_5947) ;  /* 0x0000004000017945 */ /* 0x000fe20003800000 */
[----:B------:R-:W-:-:S04]  /*3a30*/  SHF.L.U32 R86, R207, 0x1f, RZ ;  /* 0x0000001fcf567819 */ /* 0x000fc800000006ff */
[----:B------:R-:W0:Y:S02]  /*3a40*/  SYNCS.PHASECHK.TRANS64.TRYWAIT P5, [R85+URZ+0x30890], R86 ;  /* 0x03089056550075a7 */ /* 0x000e2400080a017f */
[----:B0-----:R-:W-:Y:S05]  /*3a50*/  @!P5 BRA `(.L_x_5948) ;  /* 0x0000022c0038d947 */ /* 0x001fea0003800000 */
.L_x_6300:
[----:B------:R-:W-:Y:S05]  /*3a60*/  BSYNC B1 ;  /* 0x0000000000017941 */ /* 0x000fea0003800000 */
.L_x_5947:
[----:B------:R-:W-:-:S03]  /*3a70*/  UMOV UR4, 0xffffffff ;  /* 0xffffffff00047882 */ /* 0x000fc60000000000 */
[----:B------:R-:W-:Y:S05]  /*3a80*/  BRA.DIV UR4, `(.L_x_5949) ;  /* 0x0000022e04407947 */ /* 0x000fea000b800000 */
[----:B------:R1:W2:Y:S04]  /*3a90*/  SHFL.IDX PT, R76, R113, RZ, 0x1c1f ;  /* 0x001c1fff714c7589 */ /* 0x0002a800000e0000 */
[----:B------:R1:W3:Y:S02]  /*3aa0*/  SHFL.IDX PT, R11, R116, RZ, 0x1c1f ;  /* 0x001c1fff740b7589 */ /* 0x0002e400000e0000 */
.L_x_6304:
        /* <DEDUP_REMOVED lines=52> */
.L_x_5955:
[----:B------:R-:W-:Y:S05]  /*3df0*/  BSYNC B3 ;  /* 0x0000000000037941 */ /* 0x000fea0003800000 */
.L_x_5954:
[----:B---3--:R-:W-:Y:S01]  /*3e00*/  LEA R72, P3, R16, R11, 0x1 ;  /* 0x0000000b10487211 */ /* 0x008fe200078608ff */
[----:B------:R-:W-:-:S03]  /*3e10*/  ULDC.64 UR4, c[0x0][0x208] ;  /* 0x0000820000047ab9 */ /* 0x000fc60000000a00 */
[----:B--2---:R-:W-:-:S05]  /*3e20*/  LEA.HI.X R73, R16, R76, R17, 0x1, P3 ;  /* 0x0000004c10497211 */ /* 0x004fca00018f0c11 */
[----:B0-----:R4:W-:Y:S04]  /*3e30*/  ST.E.128 desc[UR4][R72.64], R12 ;  /* 0x0000000c48007985 */ /* 0x0019e8000c101d04 */
.L_x_5953:
[----:B------:R-:W-:Y:S05]  /*3e40*/  BSYNC B2 ;  /* 0x0000000000027941 */ /* 0x000fea0003800000 */
.L_x_5952:
        /* <DEDUP_REMOVED lines=8> */
[----:B------:R-:W-:Y:S02]  /*3ed0*/  SHF.R.U32.HI R68, RZ, 0x10, R69 ;  /* 0x00000010ff447819 */ /* 0x000fe40000011645 */
[--C-:B------:R-:W-:Y:S01]  /*3ee0*/  SHF.R.U64 R73, R70, 0x10, R71.reuse ;  /* 0x0000001046497819 */ /* 0x100fe20000001247 */
[----:B------:R-:W-:Y:S01]  /*3ef0*/  HADD2.F32 R72, -RZ, R72.H0_H0 ;  /* 0x20000048ff487230 */ /* 0x000fe20000004100 */
[----:B0-----:R-:W-:Y:S02]  /*3f00*/  MOV R69, R13 ;  /* 0x0000000d00457202 */ /* 0x001fe40000000f00 */
        /* <DEDUP_REMOVED lines=38> */
.L_x_5959:
[----:B------:R-:W-:Y:S05]  /*4170*/  BSYNC B3 ;  /* 0x0000000000037941 */ /* 0x000fea0003800000 */
.L_x_5958:
[----:B---3--:R-:W-:Y:S01]  /*4180*/  MOV R68, R11 ;  /* 0x0000000b00447202 */ /* 0x008fe20000000f00 */
[----:B------:R-:W-:Y:S01]  /*4190*/  IMAD.SHL.U32 R70, R200, 0x8, RZ ;  /* 0x00000008c8467824 */ /* 0x000fe200078e00ff */
[----:B------:R-:W-:Y:S01]  /*41a0*/  ULDC.64 UR4, c[0x0][0x208] ;  /* 0x0000820000047ab9 */ /* 0x000fe20000000a00 */
[----:B--2---:R-:W-:Y:S02]  /*41b0*/  IMAD.MOV.U32 R69, RZ, RZ, R76 ;  /* 0x000000ffff457224 */ /* 0x004fe400078e004c */
[----:B------:R-:W-:-:S05]  /*41c0*/  IMAD.WIDE R68, R70, 0x2, R68 ;  /* 0x0000000246447825 */ /* 0x000fca00078e0244 */
[----:B0-----:R0:W-:Y:S02]  /*41d0*/  ST.E.128 desc[UR4][R68.64], R12 ;  /* 0x0000000c44007985 */ /* 0x0011e4000c101d04 */
.L_x_5957:
[----:B------:R-:W-:Y:S05]  /*41e0*/  BSYNC B2 ;  /* 0x0000000000027941 */ /* 0x000fea0003800000 */
.L_x_5956:
        /* <DEDUP_REMOVED lines=50> */
.L_x_5963:
[----:B------:R-:W-:Y:S05]  /*4510*/  BSYNC B3 ;  /* 0x0000000000037941 */ /* 0x000fea0003800000 */
.L_x_5962:
[----:B------:R-:W-:Y:S01]  /*4520*/  IMAD.SHL.U32 R66, R201, 0x8, RZ ;  /* 0x00000008c9427824 */ /* 0x000fe200078e00ff */
[----:B------:R-:W-:Y:S01]  /*4530*/  ULDC.64 UR4, c[0x0][0x208] ;  /* 0x0000820000047ab9 */ /* 0x000fe20000000a00 */
[----:B---3--:R-:W-:Y:S02]  /*4540*/  IMAD.MOV.U32 R64, RZ, RZ, R11 ;  /* 0x000000ffff407224 */ /* 0x008fe400078e000b */
[----:B--2---:R-:W-:Y:S02]  /*4550*/  IMAD.MOV.U32 R65, RZ, RZ, R76 ;  /* 0x000000ffff417224 */ /* 0x004fe400078e004c */
[----:B------:R-:W-:-:S05]  /*4560*/  IMAD.WIDE R64, R66, 0x2, R64 ;  /* 0x0000000242407825 */ /* 0x000fca00078e0240 */
[----:B----4-:R0:W-:Y:S02]  /*4570*/  ST.E.128 desc[UR4][R64.64], R12 ;  /* 0x0000000c40007985 */ /* 0x0101e4000c101d04 */
.L_x_5961:
[----:B------:R-:W-:Y:S05]  /*4580*/  BSYNC B2 ;  /* 0x0000000000027941 */ /* 0x000fea0003800000 */
.L_x_5960:
        /* <DEDUP_REMOVED lines=8> */
[----:B------:R-:W-:Y:S01]  /*4610*/  HADD2.F32 R66, -RZ, R148.H1_H1 ;  /* 0x30000094ff427230 */ /* 0x000fe20000004100 */
[----:B----4-:R-:W-:Y:S02]  /*4620*/  MOV R62, R13 ;  /* 0x0000000d003e7202 */ /* 0x010fe40000000f00 */
[--C-:B------:R-:W-:Y:S01]  /*4630*/  SHF.R.U64 R60, R60, 0x10, R61.reuse ;  /* 0x000000103c3c7819 */ /* 0x100fe2000000123d */
        /* <DEDUP_REMOVED lines=8> */
[-C--:B------:R-:W-:Y:S01]  /*46c0*/  FFMA.FTZ R65, R62, R60.reuse, -R65 ;  /* 0x0000003c3e417223 */ /* 0x080fe20000010841 */
[----:B------:R-:W-:Y:S02]  /*46d0*/  SHF.R.U32.HI R62, RZ, 0x10, R63 ;  /* 0x00000010ff3e7819 */ /* 0x000fe4000001163f */
[----:B------:R-:W-:Y:S01]  /*46e0*/  FFMA.FTZ R64, R13, R60, R64 ;  /* 0x0000003c0d407223 */ /* 0x000fe20000010040 */
[----:B------:R-:W-:Y:S02]  /*46f0*/  IMAD.MOV.U32 R60, RZ, RZ, R12 ;  /* 0x000000ffff3c7224 */ /* 0x000fe400078e000c */
[----:B------:R-:W-:-:S02]  /*4700*/  IMAD.MOV.U32 R12, RZ, RZ, R15 ;  /* 0x000000ffff0c7224 */ /* 0x000fc400078e000f */
[----:B------:R-:W-:Y:S01]  /*4710*/  HADD2.F32 R15, -RZ, R62.H0_H0 ;  /* 0x2000003eff0f7230 */ /* 0x000fe20000004100 */
[----:B------:R-:W-:Y:S02]  /*4720*/  F2FP.F16.F32.PACK_AB R64, R64, R65 ;  /* 0x000000414040723e */ /* 0x000fe400000000ff */
        /* <DEDUP_REMOVED lines=17> */
[----:B------:R-:W-:Y:S02]  /*4840*/  HADD2.F32 R61, -RZ, R148.H0_H0 ;  /* 0x20000094ff3d7230 */ /* 0x000fe40000004100 */
[-C--:B------:R-:W-:Y:S01]  /*4850*/  FMUL.FTZ R63, R60, R66.reuse ;  /* 0x000000423c3f7220 */ /* 0x080fe20000410000 */
[----:B------:R-:W-:Y:S01]  /*4860*/  F2FP.F16.F32.PACK_AB R14, R14, R15 ;  /* 0x0000000f0e0e723e */ /* 0x000fe200000000ff */
[----:B------:R-:W-:-:S02]  /*4870*/  FMUL.FTZ R66, R62, R66 ;  /* 0x000000423e427220 */ /* 0x000fc40000410000 */
[-C--:B------:R-:W-:Y:S02]  /*4880*/  FFMA.FTZ R63, R62, R61.reuse, -R63 ;  /* 0x0000003d3e3f7223 */ /* 0x080fe4000001083f */
[----:B------:R-:W-:Y:S01]  /*4890*/  FFMA.FTZ R66, R60, R61, R66 ;  /* 0x0000003d3c427223 */ /* 0x000fe20000010042 */
[----:B------:R-:W-:Y:S01]  /*48a0*/  F2FP.F16.F32.PACK_AB R60, R13, R12 ;  /* 0x0000000c0d3c723e */ /* 0x000fe200000000ff */
[----:B------:R-:W-:Y:S01]  /*48b0*/  IMAD.MOV.U32 R13, RZ, RZ, R64 ;  /* 0x000000ffff0d7224 */ /* 0x000fe200078e0040 */
[----:B------:R-:W-:Y:S02]  /*48c0*/  MOV R12, R14 ;  /* 0x0000000e000c7202 */ /* 0x000fe40000000f00 */
[----:B------:R-:W-:Y:S01]  /*48d0*/  F2FP.F16.F32.PACK_AB R63, R66, R63 ;  /* 0x0000003f423f723e */ /* 0x000fe200000000ff */
[----:B------:R-:W-:-:S04]  /*48e0*/  IMAD.MOV.U32 R15, RZ, RZ, R60 ;  /* 0x000000ffff0f7224 */ /* 0x000fc800078e003c */
[----:B------:R-:W-:-:S07]  /*48f0*/  IMAD.MOV.U32 R14, RZ, RZ, R63 ;  /* 0x000000ffff0e7224 */ /* 0x000fce00078e003f */
.L_x_5967:
[----:B------:R-:W-:Y:S05]  /*4900*/  BSYNC B3 ;  /* 0x0000000000037941 */ /* 0x000fea0003800000 */
.L_x_5966:
[----:B---3--:R-:W-:Y:S01]  /*4910*/  LEA R60, P3, R192, R11, 0x1 ;  /* 0x0000000bc03c7211 */ /* 0x008fe200078608ff */
[----:B------:R-:W-:-:S03]  /*4920*/  ULDC.64 UR4, c[0x0][0x208] ;  /* 0x0000820000047ab9 */ /* 0x000fc60000000a00 */
[----:B--2---:R-:W-:-:S05]  /*4930*/  LEA.HI.X R61, R192, R76, R205, 0x1, P3 ;  /* 0x0000004cc03d7211 */ /* 0x004fca00018f0ccd */
[----:B----4-:R0:W-:Y:S04]  /*4940*/  ST.E.128 desc[UR4][R60.64], R12 ;  /* 0x0000000c3c007985 */ /* 0x0101e8000c101d04 */
.L_x_5965:
[----:B------:R-:W-:Y:S05]  /*4950*/  BSYNC B2 ;  /* 0x0000000000027941 */ /* 0x000fea0003800000 */
.L_x_5964:
        /* <DEDUP_REMOVED lines=9> */
[----:B------:R-:W-:Y:S02]  /*49f0*/  SHF.R.U64 R63, R58, 0x10, R59 ;  /* 0x000000103a3f7819 */ /* 0x000fe4000000123b */
[----:B----4-:R-:W-:Y:S02]  /*4a00*/  MOV R58, R13 ;  /* 0x0000000d003a7202 */ /* 0x010fe40000000f00 */
[----:B------:R-:W-:Y:S01]  /*4a10*/  SHF.R.U64 R56, R56, 0x10, R57 ;  /* 0x0000001038387819 */ /* 0x000fe20000001239 */
[----:B------:R-:W-:Y:S02]  /*4a20*/  HADD2.F32 R63, -RZ, R63.H0_H0 ;  /* 0x2000003fff3f7230 */ /* 0x000fe40000004100 */
[--C-:B------:R-:W-:Y:S02]  /*4a30*/  HADD2.F32 R13, -RZ, R58.reuse.H1_H1 ;  /* 0x3000003aff0d7230 */ /* 0x100fe40000004100 */
[----:B------:R-:W-:Y:S02]  /*4a40*/  HADD2.F32 R58, -RZ, R58.H0_H0 ;  /* 0x2000003aff3a7230 */ /* 0x000fe40000004100 */
[----:B------:R-:W-:-:S02]  /*4a50*/  HADD2.F32 R56, -RZ, R56.H0_H0 ;  /* 0x20000038ff387230 */ /* 0x000fc40000004100 */
        /* <DEDUP_REMOVED lines=33> */
[----:B------:R-:W-:Y:S01]  /*4c70*/  IMAD.MOV.U32 R12, RZ, RZ, R15 ;  /* 0x000000ffff0c7224 */ /* 0x000fe200078e000f */
[----:B------:R-:W-:-:S03]  /*4c80*/  MOV R15, R57 ;  /* 0x00000039000f7202 */ /* 0x000fc60000000f00 */
[----:B------:R-:W-:Y:S01]  /*4c90*/  F2FP.F16.F32.PACK_AB R147, R147, R13 ;  /* 0x0000000d9393723e */ /* 0x000fe200000000ff */
[----:B------:R-:W-:-:S04]  /*4ca0*/  IMAD.MOV.U32 R13, RZ, RZ, R62 ;  /* 0x000000ffff0d7224 */ /* 0x000fc800078e003e */
[----:B------:R-:W-:-:S07]  /*4cb0*/  IMAD.MOV.U32 R14, RZ, RZ, R147 ;  /* 0x000000ffff0e7224 */ /* 0x000fce00078e0093 */
.L_x_5971:
[----:B------:R-:W-:Y:S05]  /*4cc0*/  BSYNC B3 ;  /* 0x0000000000037941 */ /* 0x000fea0003800000 */
.L_x_5970:
[----:B------:R-:W-:Y:S02]  /*4cd0*/  ULDC.64 UR4, c[0x0][0x208] ;  /* 0x0000820000047ab9 */ /* 0x000fe40000000a00 */
[----:B----4-:R0:W-:Y:S03]  /*4ce0*/  ST.E.128 desc[UR4][R60.64], R12 ;  /* 0x0000000c3c007985 */ /* 0x0101e6000c101d04 */
.L_x_5969:
[----:B------:R-:W-:Y:S05]  /*4cf0*/  BSYNC B2 ;  /* 0x0000000000027941 */ /* 0x000fea0003800000 */
.L_x_5968:
        /* <DEDUP_REMOVED lines=23> */
[----:B------:R-:W-:-:S02]  /*4e70*/  HADD2.F32 R52, -RZ, R52.H0_H0 ;  /* 0x20000034ff347230 */ /* 0x000fc40000004100 */
        /* <DEDUP_REMOVED lines=11> */
[CC--:B------:R-:W-:Y:S01]  /*4f30*/  FMUL.FTZ R53, R13.reuse, R11.reuse ;  /* 0x0000000b0d357220 */ /* 0x0c0fe20000410000 */
        /* <DEDUP_REMOVED lines=13> */
[----:B------:R-:W-:-:S04]  /*5010*/  IMAD.MOV.U32 R12, RZ, RZ, R11 ;  /* 0x000000ffff0c7224 */ /* 0x000fc800078e000b */
[----:B------:R-:W-:Y:S02]  /*5020*/  F2FP.F16.F32.PACK_AB R145, R145, R13 ;  /* 0x0000000d9191723e */ /* 0x000fe400000000ff */
[----:B------:R-:W-:-:S03]  /*5030*/  MOV R13, R54 ;  /* 0x00000036000d7202 */ /* 0x000fc60000000f00 */
[----:B------:R-:W-:-:S07]  /*5040*/  IMAD.MOV.U32 R14, RZ, RZ, R145 ;  /* 0x000000ffff0e7224 */ /* 0x000fce00078e0091 */
.L_x_5973:
[----:B------:R-:W-:Y:S05]  /*5050*/  BSYNC B2 ;  /* 0x0000000000027941 */ /* 0x000fea0003800000 */
.L_x_5972:
[----:B------:R-:W-:Y:S02]  /*5060*/  ULDC.64 UR4, c[0x0][0x208] ;  /* 0x0000820000047ab9 */ /* 0x000fe40000000a00 */
[----:B----4-:R0:W-:Y:S03]  /*5070*/  ST.E.128 desc[UR4][R56.64], R12 ;  /* 0x0000000c38007985 */ /* 0x0101e6000c101d04 */
.L_x_5951:
[----:B------:R-:W-:Y:S05]  /*5080*/  BSYNC B1 ;  /* 0x0000000000017941 */ /* 0x000fea0003800000 */
.L_x_5950:
[----:B------:R-:W-:-:S03]  /*5090*/  UMOV UR4, 0xffffffff ;  /* 0xffffffff00047882 */ /* 0x000fc60000000000 */
[----:B------:R-:W-:Y:S05]  /*50a0*/  BRA.DIV UR4, `(.L_x_5974) ;  /* 0x0000021a04047947 */ /* 0x000fea000b800000 */
[----:B-1----:R-:W1:Y:S04]  /*50b0*/  SHFL.IDX PT, R113, R113, 0x1, 0x1c1f ;  /* 0x003c1f0071717f89 */ /* 0x002e6800000e0000 */
[----:B------:R-:W0:Y:S02]  /*50c0*/  SHFL.IDX PT, R116, R116, 0x1, 0x1c1f ;  /* 0x003c1f0074747f89 */ /* 0x000e2400000e0000 */
.L_x_6308:
        /* <DEDUP_REMOVED lines=51> */
.L_x_5979:
[----:B------:R-:W-:Y:S05]  /*5400*/  BSYNC B2 ;  /* 0x0000000000027941 */ /* 0x000fea0003800000 */
.L_x_5978:
[----:B------:R-:W-:Y:S02]  /*5410*/  ULDC.64 UR4, c[0x0][0x208] ;  /* 0x0000820000047ab9 */ /* 0x000fe40000000a00 */
[----:B----4-:R0:W-:Y:S03]  /*5420*/  ST.E.128 desc[UR4][R52.64], R12 ;  /* 0x0000000c34007985 */ /* 0x0101e6000c101d04 */
.L_x_5977:
[----:B------:R-:W-:Y:S05]  /*5430*/  BSYNC B1 ;  /* 0x0000000000017941 */ /* 0x000fea0003800000 */
.L_x_5976:
[----:B------:R-:W-:Y:S01]  /*5440*/  ISETP.NE.AND P3, PT, R9, RZ, PT ;  /* 0x000000ff0900720c */ /* 0x000fe20003f65270 */
[----:B------:R-:W-:-:S12]  /*5450*/  BSSY B1, `(.L_x_5980) ;  /* 0x0000037000017945 */ /* 0x000fd80003800000 */
[----:B------:R-:W-:Y:S05]  /*5460*/  @!P3 BRA `(.L_x_5981) ;  /* 0x0000000000d4b947 */ /* 0x000fea0003800000 */
[----:B0---4-:R0:W4:Y:S01]  /*5470*/  LDS.128 R12, [R81+0x20000] ;  /* 0x02000000510c7984 */ /* 0x0111220000000c00 */
[----:B------:R-:W-:Y:S01]  /*5480*/  ISETP.GE.AND P3, PT, R211, R117, PT ;  /* 0x00000075d300720c */ /* 0x000fe20003f66270 */
[----:B---3--:R-:W-:Y:S01]  /*5490*/  IMAD.SHL.U32 R11, R200, 0x8, RZ ;  /* 0x00000008c80b7824 */ /* 0x008fe200078e00ff */
[----:B------:R-:W-:Y:S01]  /*54a0*/  MOV R48, R116 ;  /* 0x0000007400307202 */ /* 0x000fe20000000f00 */
        /* <DEDUP_REMOVED lines=9> */
[--C-:B------:R-:W-:Y:S01]  /*5540*/  HADD2.F32 R13, -RZ, R15.reuse.H1_H1 ;  /* 0x3000000fff0d7230 */ /* 0x100fe20000004100 */
[----:B------:R-:W-:Y:S01]  /*5550*/  SHF.R.U32.HI R46, RZ, 0x10, R47 ;  /* 0x00000010ff2e7819 */ /* 0x000fe2000001162f */
[----:B------:R-:W-:Y:S02]  /*5560*/  HADD2.F32 R15, -RZ, R15.H0_H0 ;  /* 0x2000000fff0f7230 */ /* 0x000fe40000004100 */
[----:B------:R-:W-:Y:S02]  /*5570*/  HADD2.F32 R45, -RZ, R45.H0_H0 ;  /* 0x2000002dff2d7230 */ /* 0x000fe40000004100 */
[----:B------:R-:W-:-:S02]  /*5580*/  HADD2.F32 R46, -RZ, R46.H0_H0 ;  /* 0x2000002eff2e7230 */ /* 0x000fc40000004100 */
[----:B------:R-:W-:Y:S02]  /*5590*/  HADD2.F32 R11, -RZ, R11.H0_H0 ;  /* 0x2000000bff0b7230 */ /* 0x000fe40000004100 */
[-C--:B------:R-:W-:Y:S01]  /*55a0*/  FMUL.FTZ R47, R50, R45.reuse ;  /* 0x0000002d322f7220 */ /* 0x080fe20000410000 */
[----:B------:R-:W-:Y:S02]  /*55b0*/  HADD2.F32 R44, -RZ, R44.H0_H0 ;  /* 0x2000002cff2c7230 */ /* 0x000fe40000004100 */
[-C--:B------:R-:W-:Y:S01]  /*55c0*/  FMUL.FTZ R54, R13, R46.reuse ;  /* 0x0000002e0d367220 */ /* 0x080fe20000410000 */
[C---:B------:R-:W-:Y:S01]  /*55d0*/  FMUL.FTZ R45, R52.reuse, R45 ;  /* 0x0000002d342d7220 */ /* 0x040fe20000410000 */
[C---:B------:R-:W-:Y:S01]  /*55e0*/  FMUL.FTZ R46, R15.reuse, R46 ;  /* 0x0000002e0f2e7220 */ /* 0x040fe20000410000 */
[-C--:B------:R-:W-:Y:S01]  /*55f0*/  FFMA.FTZ R47, R52, R11.reuse, -R47 ;  /* 0x0000000b342f7223 */ /* 0x080fe2000001082f */
[-C--:B------:R-:W-:Y:S01]  /*5600*/  FFMA.FTZ R54, R15, R44.reuse, -R54 ;  /* 0x0000002c0f367223 */ /* 0x080fe20000010836 */
[----:B------:R-:W-:Y:S01]  /*5610*/  FFMA.FTZ R50, R50, R11, R45 ;  /* 0x0000000b32327223 */ /* 0x000fe2000001002d */
[----:B------:R-:W-:Y:S01]  /*5620*/  FFMA.FTZ R13, R13, R44, R46 ;  /* 0x0000002c0d0d7223 */ /* 0x000fe2000001002e */
[----:B------:R-:W-:-:S02]  /*5630*/  HADD2.F32 R45, -RZ, R138.H0_H0 ;  /* 0x2000008aff2d7230 */ /* 0x000fc40000004100 */
        /* <DEDUP_REMOVED lines=17> */
[----:B------:R-:W-:Y:S01]  /*5750*/  F2FP.F16.F32.PACK_AB R15, R13, R54 ;  /* 0x000000360d0f723e */ /* 0x000fe200000000ff */
[----:B------:R-:W-:Y:S01]  /*5760*/  IMAD.MOV.U32 R13, RZ, RZ, R47 ;  /* 0x000000ffff0d7224 */ /* 0x000fe200078e002f */
[----:B------:R-:W-:Y:S01]  /*5770*/  F2FP.F16.F32.PACK_AB R14, R12, R53 ;  /* 0x000000350c0e723e */ /* 0x000fe200000000ff */
[----:B------:R-:W-:-:S07]  /*5780*/  IMAD.MOV.U32 R12, RZ, RZ, R46 ;  /* 0x000000ffff0c7224 */ /* 0x000fce00078e002e */
.L_x_5983:
[----:B------:R-:W-:Y:S05]  /*5790*/  BSYNC B2 ;  /* 0x0000000000027941 */ /* 0x000fea0003800000 */
.L_x_5982:
[----:B------:R-:W-:Y:S02]  /*57a0*/  ULDC.64 UR4, c[0x0][0x208] ;  /* 0x0000820000047ab9 */ /* 0x000fe40000000a00 */
[----:B----4-:R0:W-:Y:S03]  /*57b0*/  ST.E.128 desc[UR4][R48.64], R12 ;  /* 0x0000000c30007985 */ /* 0x0101e6000c101d04 */
.L_x_5981:
[----:B------:R-:W-:Y:S05]  /*57c0*/  BSYNC B1 ;  /* 0x0000000000017941 */ /* 0x000fea0003800000 */
.L_x_5980:
        /* <DEDUP_REMOVED lines=11> */
[----:B------:R-:W-:Y:S02]  /*5880*/  SHF.R.U64 R40, R40, 0x10, R41 ;  /* 0x0000001028287819 */ /* 0x000fe40000001229 */
[--C-:B------:R-:W-:Y:S01]  /*5890*/  SHF.R.U64 R11, R42, 0x10, R43.reuse ;  /* 0x000000102a0b7819 */ /* 0x100fe2000000122b */
        /* <DEDUP_REMOVED lines=17> */
[----:B------:R-:W-:-:S02]  /*59b0*/  HADD2.F32 R46, -RZ, R132.H1_H1 ;  /* 0x30000084ff2e7230 */ /* 0x000fc40000004100 */
        /* <DEDUP_REMOVED lines=21> */
.L_x_5987:
[----:B------:R-:W-:Y:S05]  /*5b10*/  BSYNC B2 ;  /* 0x0000000000027941 */ /* 0x000fea0003800000 */
.L_x_5986:
[----:B------:R-:W-:Y:S02]  /*5b20*/  ULDC.64 UR4, c[0x0][0x208] ;  /* 0x0000820000047ab9 */ /* 0x000fe40000000a00 */
[----:B----4-:R0:W-:Y:S03]  /*5b30*/  ST.E.128 desc[UR4][R44.64], R12 ;  /* 0x0000000c2c007985 */ /* 0x0101e6000c101d04 */
.L_x_5985:
[----:B------:R-:W-:Y:S05]  /*5b40*/  BSYNC B1 ;  /* 0x0000000000017941 */ /* 0x000fea0003800000 */
.L_x_5984:
        /* <DEDUP_REMOVED lines=9> */
[----:B---3--:R-:W-:Y:S02]  /*5be0*/  SHF.R.U64 R11, R36, 0x10, R37 ;  /* 0x00000010240b7819 */ /* 0x008fe40000001225 */
[--C-:B------:R-:W-:Y:S02]  /*5bf0*/  SHF.R.U64 R42, R38, 0x10, R39.reuse ;  /* 0x00000010262a7819 */ /* 0x100fe40000001227 */
[----:B----4-:R-:W-:Y:S01]  /*5c00*/  MOV R36, R15 ;  /* 0x0000000f00247202 */ /* 0x010fe20000000f00 */
        /* <DEDUP_REMOVED lines=13> */
[C---:B------:R-:W-:Y:S01]  /*5ce0*/  FMUL.FTZ R46, R36.reuse, R39 ;  /* 0x00000027242e7220 */ /* 0x040fe20000410000 */
[-C--:B------:R-:W-:Y:S01]  /*5cf0*/  FFMA.FTZ R11, R11, R38.reuse, -R44 ;  /* 0x000000260b0b7223 */ /* 0x080fe2000001082c */
[----:B------:R-:W-:Y:S01]  /*5d00*/  FFMA.FTZ R42, R15, R38, R42 ;  /* 0x000000260f2a7223 */ /* 0x000fe2000001002a */
[-C--:B------:R-:W-:Y:S01]  /*5d10*/  FFMA.FTZ R43, R36, R37.reuse, -R43 ;  /* 0x00000025242b7223 */ /* 0x080fe2000001082b */
[----:B------:R-:W-:Y:S01]  /*5d20*/  FFMA.FTZ R46, R13, R37, R46 ;  /* 0x000000250d2e7223 */ /* 0x000fe2000001002e */
[----:B------:R-:W-:-:S02]  /*5d30*/  HADD2.F32 R13, -RZ, R12.H1_H1 ;  /* 0x3000000cff0d7230 */ /* 0x000fc40000004100 */
[--C-:B------:R-:W-:Y:S02]  /*5d40*/  HADD2.F32 R37, -RZ, R115.reuse.H1_H1 ;  /* 0x30000073ff257230 */ /* 0x100fe40000004100 */
[----:B------:R-:W-:Y:S02]  /*5d50*/  HADD2.F32 R12, -RZ, R12.H0_H0 ;  /* 0x2000000cff0c7230 */ /* 0x000fe40000004100 */
[--C-:B------:R-:W-:Y:S02]  /*5d60*/  HADD2.F32 R15, -RZ, R14.reuse.H1_H1 ;  /* 0x3000000eff0f7230 */ /* 0x100fe40000004100 */
[-C--:B------:R-:W-:Y:S01]  /*5d70*/  FMUL.FTZ R39, R13, R37.reuse ;  /* 0x000000250d277220 */ /* 0x080fe20000410000 */
[----:B------:R-:W-:Y:S02]  /*5d80*/  HADD2.F32 R115, -RZ, R115.H0_H0 ;  /* 0x20000073ff737230 */ /* 0x000fe40000004100 */
[----:B------:R-:W-:Y:S01]  /*5d90*/  FMUL.FTZ R38, R12, R37 ;  /* 0x000000250c267220 */ /* 0x000fe20000410000 */
[----:B------:R-:W-:-:S02]  /*5da0*/  HADD2.F32 R14, -RZ, R14.H0_H0 ;  /* 0x2000000eff0e7230 */ /* 0x000fc40000004100 */
        /* <DEDUP_REMOVED lines=12> */
.L_x_5991:
[----:B------:R-:W-:Y:S05]  /*5e70*/  BSYNC B2 ;  /* 0x0000000000027941 */ /* 0x000fea0003800000 */
.L_x_5990:
[----:B------:R-:W-:Y:S02]  /*5e80*/  ULDC.64 UR4, c[0x0][0x208] ;  /* 0x0000820000047ab9 */ /* 0x000fe40000000a00 */
[----:B----4-:R0:W-:Y:S03]  /*5e90*/  ST.E.128 desc[UR4][R40.64], R12 ;  /* 0x0000000c28007985 */ /* 0x0101e6000c101d04 */
.L_x_5989:
[----:B------:R-:W-:Y:S05]  /*5ea0*/  BSYNC B1 ;  /* 0x0000000000017941 */ /* 0x000fea0003800000 */
.L_x_5988:
        /* <DEDUP_REMOVED lines=20> */
[CC--:B------:R-:W-:Y:S01]  /*5ff0*/  FMUL.FTZ R42, R32.reuse, R35.reuse ;  /* 0x00000023202a7220 */ /* 0x0c0fe20000410000 */
[----:B------:R-:W-:Y:S02]  /*6000*/  HADD2.F32 R33, -RZ, R33.H0_H0 ;  /* 0x20000021ff217230 */ /* 0x000fe40000004100 */
[-C--:B------:R-:W-:Y:S01]  /*6010*/  FMUL.FTZ R40, R11, R38.reuse ;  /* 0x000000260b287220 */ /* 0x080fe20000410000 */
[----:B------:R-:W-:Y:S01]  /*6020*/  FMUL.FTZ R39, R15, R35 ;  /* 0x000000230f277220 */ /* 0x000fe20000410000 */
[----:B------:R-:W-:Y:S01]  /*6030*/  FMUL.FTZ R38, R13, R38 ;  /* 0x000000260d267220 */ /* 0x000fe20000410000 */
[-C--:B------:R-:W-:Y:S01]  /*6040*/  FFMA.FTZ R42, R15, R33.reuse, -R42 ;  /* 0x000000210f2a7223 */ /* 0x080fe2000001082a */
[-C--:B------:R-:W-:Y:S02]  /*6050*/  FFMA.FTZ R40, R13, R34.reuse, -R40 ;  /* 0x000000220d287223 */ /* 0x080fe40000010828 */
[----:B------:R-:W-:Y:S01]  /*6060*/  FFMA.FTZ R35, R11, R34, R38 ;  /* 0x000000220b237223 */ /* 0x000fe20000010026 */
[----:B------:R-:W-:Y:S01]  /*6070*/  FFMA.FTZ R41, R32, R33, R39 ;  /* 0x0000002120297223 */ /* 0x000fe20000010027 */
[----:B------:R-:W-:-:S02]  /*6080*/  HADD2.F32 R15, -RZ, R114.H0_H0 ;  /* 0x20000072ff0f7230 */ /* 0x000fc40000004100 */
[----:B------:R-:W-:Y:S02]  /*6090*/  HADD2.F32 R32, -RZ, R79.H0_H0 ;  /* 0x2000004fff207230 */ /* 0x000fe40000004100 */
[----:B------:R-:W-:Y:S02]  /*60a0*/  HADD2.F32 R114, -RZ, R114.H1_H1 ;  /* 0x30000072ff727230 */ /* 0x000fe40000004100 */
[----:B------:R-:W-:Y:S02]  /*60b0*/  HADD2.F32 R11, -RZ, R12.H1_H1 ;  /* 0x3000000cff0b7230 */ /* 0x000fe40000004100 */
[----:B------:R-:W-:Y:S02]  /*60c0*/  HADD2.F32 R13, -RZ, R14.H1_H1 ;  /* 0x3000000eff0d7230 */ /* 0x000fe40000004100 */
[----:B------:R-:W-:Y:S02]  /*60d0*/  HADD2.F32 R12, -RZ, R12.H0_H0 ;  /* 0x2000000cff0c7230 */ /* 0x000fe40000004100 */
[----:B------:R-:W-:Y:S01]  /*60e0*/  FMUL.FTZ R33, R11, R32 ;  /* 0x000000200b217220 */ /* 0x000fe20000410000 */
[----:B------:R-:W-:-:S02]  /*60f0*/  HADD2.F32 R14, -RZ, R14.H0_H0 ;  /* 0x2000000eff0e7230 */ /* 0x000fc40000004100 */
[----:B------:R-:W-:Y:S01]  /*6100*/  FMUL.FTZ R39, R13, R114 ;  /* 0x000000720d277220 */ /* 0x000fe20000410000 */
[----:B------:R-:W-:Y:S02]  /*6110*/  HADD2.F32 R79, -RZ, R79.H1_H1 ;  /* 0x3000004fff4f7230 */ /* 0x000fe40000004100 */
[C---:B------:R-:W-:Y:S01]  /*6120*/  FMUL.FTZ R32, R12.reuse, R32 ;  /* 0x000000200c207220 */ /* 0x040fe20000410000 */
[-C--:B------:R-:W-:Y:S01]  /*6130*/  FFMA.FTZ R33, R12, R15.reuse, -R33 ;  /* 0x0000000f0c217223 */ /* 0x080fe20000010821 */
[C---:B------:R-:W-:Y:S02]  /*6140*/  FMUL.FTZ R114, R14.reuse, R114 ;  /* 0x000000720e727220 */ /* 0x040fe40000410000 */
[----:B------:R-:W-:Y:S01]  /*6150*/  FFMA.FTZ R32, R11, R15, R32 ;  /* 0x0000000f0b207223 */ /* 0x000fe20000010020 */
[-C--:B------:R-:W-:Y:S01]  /*6160*/  FFMA.FTZ R39, R14, R79.reuse, -R39 ;  /* 0x0000004f0e277223 */ /* 0x080fe20000010827 */
[----:B------:R-:W-:Y:S01]  /*6170*/  FFMA.FTZ R114, R13, R79, R114 ;  /* 0x0000004f0d727223 */ /* 0x000fe20000010072 */
[----:B------:R-:W-:-:S02]  /*6180*/  F2FP.F16.F32.PACK_AB R13, R35, R40 ;  /* 0x00000028230d723e */ /* 0x000fc400000000ff */
[----:B------:R-:W-:Y:S02]  /*6190*/  F2FP.F16.F32.PACK_AB R15, R41, R42 ;  /* 0x0000002a290f723e */ /* 0x000fe400000000ff */
[----:B------:R-:W-:Y:S02]  /*61a0*/  F2FP.F16.F32.PACK_AB R12, R32, R33 ;  /* 0x00000021200c723e */ /* 0x000fe400000000ff */
[----:B------:R-:W-:-:S07]  /*61b0*/  F2FP.F16.F32.PACK_AB R14, R114, R39 ;  /* 0x00000027720e723e */ /* 0x000fce00000000ff */
.L_x_5995:
[----:B------:R-:W-:Y:S05]  /*61c0*/  BSYNC B2 ;  /* 0x0000000000027941 */ /* 0x000fea0003800000 */
.L_x_5994:
[----:B------:R-:W-:Y:S02]  /*61d0*/  ULDC.64 UR4, c[0x0][0x208] ;  /* 0x0000820000047ab9 */ /* 0x000fe40000000a00 */
[----:B----4-:R0:W-:Y:S03]  /*61e0*/  ST.E.128 desc[UR4][R36.64], R12 ;  /* 0x0000000c24007985 */ /* 0x0101e6000c101d04 */
.L_x_5993:
[----:B------:R-:W-:Y:S05]  /*61f0*/  BSYNC B1 ;  /* 0x0000000000017941 */ /* 0x000fea0003800000 */
.L_x_5992:
        /* <DEDUP_REMOVED lines=48> */
.L_x_5997:
[----:B------:R-:W-:Y:S05]  /*6500*/  BSYNC B1 ;  /* 0x0000000000017941 */ /* 0x000fea0003800000 */
.L_x_5996:
[----:B------:R-:W-:Y:S02]  /*6510*/  ULDC.64 UR4, c[0x0][0x208] ;  /* 0x0000820000047ab9 */ /* 0x000fe40000000a00 */
[----:B----4-:R0:W-:Y:S01]  /*6520*/  ST.E.128 desc[UR4][R32.64], R12 ;  /* 0x0000000c20007985 */ /* 0x0101e2000c101d04 */
[----:B------:R-:W-:Y:S05]  /*6530*/  BRA `(.L_x_5975) ;  /* 0x0000004000687947 */ /* 0x000fea0003800000 */
.L_x_5941:
        /* <DEDUP_REMOVED lines=22> */
[C---:B------:R-:W-:Y:S02]  /*66a0*/  LEA R52, P2, R28.reuse, UR4, 0x1 ;  /* 0x000000041c347c11 */ /* 0x040fe4000f8408ff */
[----:B------:R-:W-:Y:S01]  /*66b0*/  CS2R R48, SRZ ;  /* 0x0000000000307805 */ /* 0x000fe2000001ff00 */
[----:B------:R-:W-:Y:S01]  /*66c0*/  ULDC.64 UR6, c[0x0][0x208] ;  /* 0x0000820000067ab9 */ /* 0x000fe20000000a00 */
        /* <DEDUP_REMOVED lines=23> */
.L_x_5999:
[----:B------:R-:W-:Y:S05]  /*6840*/  BSYNC B1 ;  /* 0x0000000000017941 */ /* 0x000fea0003800000 */
.L_x_5998:
        /* <DEDUP_REMOVED lines=23> */
[----:B------:R-:W-:Y:S01]  /*69c0*/  CS2R R72, SRZ ;  /* 0x0000000000487805 */ /* 0x000fe2000001ff00 */
[----:B------:R-:W-:Y:S01]  /*69d0*/  ULDC.64 UR6, c[0x0][0x208] ;  /* 0x0000820000067ab9 */ /* 0x000fe20000000a00 */
        /* <DEDUP_REMOVED lines=23> */
.L_x_6001:
[----:B------:R-:W-:Y:S05]  /*6b50*/  BSYNC B1 ;  /* 0x0000000000017941 */ /* 0x000fea0003800000 */
.L_x_6000:
        /* <DEDUP_REMOVED lines=8> */
[----:B------:R-:W-:Y:S01]  /*6be0*/  UISETP.NE.AND UP0, UPT, UR4, 0x3, UPT ;  /* 0x000000030400788c */ /* 0x000fe2000bf05270 */
[----:B------:R-:W-:Y:S01]  /*6bf0*/  PRMT R155, R12, 0x5410, R11 ;  /* 0x000054100c9b7816 */ /* 0x000fe2000000000b */
[----:B------:R-:W-:Y:S01]  /*6c00*/  IMAD.MOV.U32 R12, RZ, RZ, R32 ;  /* 0x000000ffff0c7224 */ /* 0x000fe200078e0020 */
[----:B------:R-:W-:Y:S01]  /*6c10*/  PRMT R161, R13, 0x7610, R161 ;  /* 0x000076100da17816 */ /* 0x000fe200000000a1 */
[----:B------:R-:W-:-:S02]  /*6c20*/  IMAD.MOV.U32 R11, RZ, RZ, R33 ;  /* 0x000000ffff0b7224 */ /* 0x000fc400078e0021 */
        /* <DEDUP_REMOVED lines=8> */
[----:B------:R-:W-:Y:S01]  /*6cb0*/  IMAD.MOV.U32 R11, RZ, RZ, R43 ;  /* 0x000000ffff0b7224 */ /* 0x000fe200078e002b */
[----:B------:R-:W-:-:S02]  /*6cc0*/  MOV R12, R42 ;  /* 0x0000002a000c7202 */ /* 0x000fc40000000f00 */
[----:B------:R-:W-:Y:S02]  /*6cd0*/  PLOP3.LUT P2, PT, PT, PT, UP0, 0x80, 0x0 ;  /* 0x000000000000781c */ /* 0x000fe40003f4f008 */
        /* <DEDUP_REMOVED lines=19> */
[----:B------:R-:W-:Y:S02]  /*6e10*/  PRMT R146, R12, 0x7610, R146 ;  /* 0x000076100c927816 */ /* 0x000fe40000000092 */
[----:B------:R-:W-:Y:S01]  /*6e20*/  PRMT R165, R165, 0x5410, R11 ;  /* 0x00005410a5a57816 */ /* 0x000fe2000000000b */
[----:B-----5:R-:W-:Y:S01]  /*6e30*/  IMAD.MOV.U32 R11, RZ, RZ, R55 ;  /* 0x000000ffff0b7224 */ /* 0x020fe200078e0037 */
        /* <DEDUP_REMOVED lines=40> */
.L_x_6002:
[----:B------:R-:W-:Y:S01]  /*70c0*/  LEA R85, R22, R18, 0x3 ;  /* 0x0000001216557211 */ /* 0x000fe200078e18ff */
[----:B------:R-:W-:Y:S01]  /*70d0*/  BSSY B1, `(.L_x_6003) ;  /* 0x0000004000017945 */ /* 0x000fe20003800000 */
[----:B------:R-:W-:-:S04]  /*70e0*/  SHF.L.U32 R86, R207, 0x1f, RZ ;  /* 0x0000001fcf567819 */ /* 0x000fc800000006ff */
[----:B------:R-:W0:Y:S02]  /*70f0*/  SYNCS.PHASECHK.TRANS64.TRYWAIT P5, [R85+URZ+0x30890], R86 ;  /* 0x03089056550075a7 */ /* 0x000e2400080a017f */
[----:B0-----:R-:W-:Y:S05]  /*7100*/  @!P5 BRA `(.L_x_6004) ;  /* 0x000001f80038d947 */ /* 0x001fea0003800000 */
.L_x_6309:
[----:B------:R-:W-:Y:S05]  /*7110*/  BSYNC B1 ;  /* 0x0000000000017941 */ /* 0x000fea0003800000 */
.L_x_6003:
[----:B------:R-:W1:Y:S01]  /*7120*/  LDC R131, c[0x0][0x2f4] ;  /* 0x0000bd00ff837b82 */ /* 0x000e620000000800 */
[----:B------:R-:W-:Y:S01]  /*7130*/  UMOV UR4, 0xffffffff ;  /* 0xffffffff00047882 */ /* 0x000fe20000000000 */
[----:B-1----:R-:W-:Y:S02]  /*7140*/  IMAD.IADD R132, R131, 0x1, -R118 ;  /* 0x0000000183847824 */ /* 0x002fe400078e0a76 */
[----:B------:R-:W-:Y:S05]  /*7150*/  BRA.DIV UR4, `(.L_x_6005) ;  /* 0x000001fa04387947 */ /* 0x000fea000b800000 */
[----:B------:R1:W2:Y:S04]  /*7160*/  SHFL.IDX PT, R115, R113, RZ, 0x1c1f ;  /* 0x001c1fff71737589 */ /* 0x0002a800000e0000 */
[----:B------:R1:W3:Y:S02]  /*7170*/  SHFL.IDX PT, R11, R116, RZ, 0x1c1f ;  /* 0x001c1fff740b7589 */ /* 0x0002e400000e0000 */
.L_x_6313:
[----:B------:R-:W-:Y:S04]  /*7180*/  BSSY B1, `(.L_x_6006) ;  /* 0x000016e000017945 */ /* 0x000fe80003800000 */
[----:B------:R-:W-:Y:S05]  /*7190*/  @P3 BRA `(.L_x_6007) ;  /* 0x0000001400b03947 */ /* 0x000fea0003800000 */
[----:B------:R-:W-:Y:S01]  /*71a0*/  ISETP.NE.AND P3, PT, R8, RZ, PT ;  /* 0x000000ff0800720c */ /* 0x000fe20003f65270 */
[----:B------:R-:W-:Y:S01]  /*71b0*/  BSSY B2, `(.L_x_6008) ;  /* 0x0000079000027945 */ /* 0x000fe20003800000 */
[----:B---3--:R-:W-:-:S11]  /*71c0*/  IMAD.MOV.U32 R114, RZ, RZ, R11 ;  /* 0x000000ffff727224 */ /* 0x008fd600078e000b */
        /* <DEDUP_REMOVED lines=32> */
[CC--:B------:R-:W-:Y:S01]  /*73d0*/  FMUL.FTZ R77, R13.reuse, R146.reuse ;  /* 0x000000920d4d7220 */ /* 0x0c0fe20000410000 */
        /* <DEDUP_REMOVED lines=29> */
[--C-:B------:R-:W-:Y:S01]  /*75b0*/  SHF.R.U64 R39, R50, 0x10, R51.reuse ;  /* 0x0000001032277819 */ /* 0x100fe20000001233 */
[----:B------:R-:W-:Y:S01]  /*75c0*/  HADD2.F32 R50, -RZ, R79.H1_H1 ;  /* 0x3000004fff327230 */ /* 0x000fe20000004100 */
[----:B------:R-:W-:Y:S01]  /*75d0*/  SHF.R.U32.HI R51, RZ, 0x10, R51 ;  /* 0x00000010ff337819 */ /* 0x000fe20000011633 */
[----:B------:R-:W-:-:S02]  /*75e0*/  HADD2.F32 R144, -RZ, R144.H0_H0 ;  /* 0x20000090ff907230 */ /* 0x000fc40000004100 */
[----:B------:R-:W-:Y:S02]  /*75f0*/  HADD2.F32 R39, -RZ, R39.H0_H0 ;  /* 0x20000027ff277230 */ /* 0x000fe40000004100 */
[----:B------:R-:W-:Y:S02]  /*7600*/  HADD2.F32 R51, -RZ, R51.H0_H0 ;  /* 0x20000033ff337230 */ /* 0x000fe40000004100 */
[----:B------:R-:W-:-:S03]  /*7610*/  IMAD.MOV.U32 R77, RZ, RZ, R37 ;  /* 0x000000ffff4d7224 */ /* 0x000fc600078e0025 */
[----:B------:R-:W-:-:S04]  /*7620*/  FMUL.FTZ R79, R50, R51 ;  /* 0x00000033324f7220 */ /* 0x000fc80000410000 */
        /* <DEDUP_REMOVED lines=15> */
[-C--:B------:R-:W-:Y:S01]  /*7720*/  FMUL.FTZ R50, R76, R49.reuse ;  /* 0x000000314c327220 */ /* 0x080fe20000410000 */
[C---:B------:R-:W-:Y:S01]  /*7730*/  FMUL.FTZ R49, R12.reuse, R49 ;  /* 0x000000310c317220 */ /* 0x040fe20000410000 */
[----:B------:R-:W-:Y:S02]  /*7740*/  HADD2.F32 R51, -RZ, R14.H0_H0 ;  /* 0x2000000eff337230 */ /* 0x000fe40000004100 */
[-C--:B------:R-:W-:Y:S01]  /*7750*/  FFMA.FTZ R12, R12, R36.reuse, -R50 ;  /* 0x000000240c0c7223 */ /* 0x080fe20000010832 */
[----:B------:R-:W-:Y:S01]  /*7760*/  FFMA.FTZ R36, R76, R36, R49 ;  /* 0x000000244c247223 */ /* 0x000fe20000010031 */
[----:B------:R-:W-:Y:S02]  /*7770*/  HADD2.F32 R49, -RZ, R78.H0_H0 ;  /* 0x2000004eff317230 */ /* 0x000fe40000004100 */
[----:B------:R-:W-:Y:S01]  /*7780*/  HADD2.F32 R50, -RZ, R162.H1_H1 ;  /* 0x300000a2ff327230 */ /* 0x000fe20000004100 */
        /* <DEDUP_REMOVED lines=12> */
[----:B------:R-:W-:Y:S01]  /*7850*/  FFMA.FTZ R39, R78, R38, R39 ;  /* 0x000000264e277223 */ /* 0x000fe20000010027 */
[----:B------:R-:W-:-:S03]  /*7860*/  IMAD.MOV.U32 R79, RZ, RZ, R146 ;  /* 0x000000ffff4f7224 */ /* 0x000fc600078e0092 */
[----:B------:R-:W-:Y:S01]  /*7870*/  F2FP.F16.F32.PACK_AB R49, R49, R76 ;  /* 0x0000004c3131723e */ /* 0x000fe200000000ff */
[----:B------:R-:W-:Y:S01]  /*7880*/  IMAD.MOV.U32 R76, RZ, RZ, R36 ;  /* 0x000000ffff4c7224 */ /* 0x000fe200078e0024 */
[----:B------:R-:W-:Y:S02]  /*7890*/  F2FP.F16.F32.PACK_AB R39, R39, R144 ;  /* 0x000000902727723e */ /* 0x000fe400000000ff */
[----:B------:R-:W-:-:S03]  /*78a0*/  MOV R14, R49 ;  /* 0x00000031000e7202 */ /* 0x000fc60000000f00 */
[----:B------:R-:W-:-:S07]  /*78b0*/  IMAD.MOV.U32 R78, RZ, RZ, R39 ;  /* 0x000000ffff4e7224 */ /* 0x000fce00078e0027 */
.L_x_6011:
[----:B------:R-:W-:Y:S05]  /*78c0*/  BSYNC B3 ;  /* 0x0000000000037941 */ /* 0x000fea0003800000 */
.L_x_6010:
[----:B------:R-:W-:Y:S01]  /*78d0*/  LEA R36, P3, R5, R11, 0x1 ;  /* 0x0000000b05247211 */ /* 0x000fe200078608ff */
[----:B------:R-:W-:-:S03]  /*78e0*/  ULDC.64 UR4, c[0x0][0x208] ;  /* 0x0000820000047ab9 */ /* 0x000fc60000000a00 */
[----:B--2---:R-:W-:Y:S02]  /*78f0*/  LEA.HI.X R37, R5, R115, R107, 0x1, P3 ;  /* 0x0000007305257211 */ /* 0x004fe400018f0c6b */
[----:B------:R-:W-:-:S03]  /*7900*/  ISETP.GE.AND P3, PT, R140, R131, PT ;  /* 0x000000838c00720c */ /* 0x000fc60003f66270 */
[----:B----4-:R2:W-:Y:S10]  /*7910*/  ST.E.128 desc[UR4][R36.64], R12 ;  /* 0x0000000c24007985 */ /* 0x0105f4000c101d04 */
[----:B--2---:R-:W-:-:S05]  /*7920*/  @!P3 IMAD.WIDE R12, R140, 0x2, R114 ;  /* 0x000000028c0cb825 */ /* 0x004fca00078e0272 */
[----:B---3--:R3:W-:Y:S02]  /*7930*/  @!P3 ST.E.128 desc[UR4][R12.64], R76 ;  /* 0x0000004c0c00b985 */ /* 0x0087e4000c101d04 */
.L_x_6009:
[----:B------:R-:W-:Y:S05]  /*7940*/  BSYNC B2 ;  /* 0x0000000000027941 */ /* 0x000fea0003800000 */
.L_x_6008:
        /* <DEDUP_REMOVED lines=67> */
[----:B------:R-:W-:Y:S01]  /*7d80*/  HADD2.F32 R49, -RZ, R49.H0_H0 ;  /* 0x20000031ff317230 */ /* 0x000fe20000004100 */
[----:B------:R-:W-:Y:S01]  /*7d90*/  MOV R37, R33 ;  /* 0x0000002100257202 */ /* 0x000fe20000000f00 */
[----:B------:R-:W-:-:S02]  /*7da0*/  HADD2.F32 R35, -RZ, R35.H0_H0 ;  /* 0x20000023ff237230 */ /* 0x000fc40000004100 */
        /* <DEDUP_REMOVED lines=40> */
[----:B------:R-:W-:-:S03]  /*8030*/  F2FP.F16.F32.PACK_AB R35, R35, R49 ;  /* 0x000000312323723e */ /* 0x000fc600000000ff */
[----:B------:R-:W-:Y:S02]  /*8040*/  IMAD.MOV.U32 R14, RZ, RZ, R46 ;  /* 0x000000ffff0e7224 */ /* 0x000fe400078e002e */
[----:B------:R-:W-:-:S07]  /*8050*/  IMAD.MOV.U32 R38, RZ, RZ, R35 ;  /* 0x000000ffff267224 */ /* 0x000fce00078e0023 */
.L_x_6015:
[----:B------:R-:W-:Y:S05]  /*8060*/  BSYNC B3 ;  /* 0x0000000000037941 */ /* 0x000fea0003800000 */
.L_x_6014:
[----:B------:R-:W-:Y:S01]  /*8070*/  LEA R32, P3, R6, R11, 0x1 ;  /* 0x0000000b06207211 */ /* 0x000fe200078608ff */
[----:B------:R-:W-:-:S03]  /*8080*/  ULDC.64 UR4, c[0x0][0x208] ;  /* 0x0000820000047ab9 */ /* 0x000fc60000000a00 */
[----:B--2---:R-:W-:Y:S02]  /*8090*/  LEA.HI.X R33, R6, R115, R106, 0x1, P3 ;  /* 0x0000007306217211 */ /* 0x004fe400018f0c6a */
[----:B------:R-:W-:-:S03]  /*80a0*/  ISETP.GE.AND P3, PT, R48, R131, PT ;  /* 0x000000833000720c */ /* 0x000fc60003f66270 */
[----:B----4-:R2:W-:Y:S10]  /*80b0*/  ST.E.128 desc[UR4][R32.64], R12 ;  /* 0x0000000c20007985 */ /* 0x0105f4000c101d04 */
[----:B--2---:R-:W-:-:S05]  /*80c0*/  @!P3 IMAD.WIDE R12, R48, 0x2, R114 ;  /* 0x00000002300cb825 */ /* 0x004fca00078e0272 */
[----:B---3--:R4:W-:Y:S02]  /*80d0*/  @!P3 ST.E.128 desc[UR4][R12.64], R36 ;  /* 0x000000240c00b985 */ /* 0x0089e4000c101d04 */
.L_x_6013:
[----:B------:R-:W-:Y:S05]  /*80e0*/  BSYNC B2 ;  /* 0x0000000000027941 */ /* 0x000fea0003800000 */
.L_x_6012:
[----:B------:R-:W-:-:S13]  /*80f0*/  ISETP.NE.AND P3, PT, R10, RZ, PT ;  /* 0x000000ff0a00720c */ /* 0x000fda0003f65270 */
[----:B------:R-:W-:Y:S05]  /*8100*/  @!P3 BRA `(.L_x_6007) ;  /* 0x0000000400d4b947 */ /* 0x000fea0003800000 */
[----:B------:R-:W-:Y:S01]  /*8110*/  LOP3.LUT P5, RZ, R19, 0x1, RZ, 0xc0, !PT ;  /* 0x0000000113ff7812 */ /* 0x000fe200078ac0ff */
[----:B------:R-:W-:Y:S01]  /*8120*/  BSSY B2, `(.L_x_6016) ;  /* 0x000006e000027945 */ /* 0x000fe20003800000 */
[C---:B----4-:R-:W-:Y:S02]  /*8130*/  LEA R36, P3, R7.reuse, R11, 0x1 ;  /* 0x0000000b07247211 */ /* 0x050fe400078608ff */
[----:B------:R-:W-:Y:S02]  /*8140*/  SEL R11, R118, R132, !P5 ;  /* 0x00000084760b7207 */ /* 0x000fe40006800000 */
[----:B--2---:R-:W-:Y:S02]  /*8150*/  LEA.HI.X R37, R7, R115, R105, 0x1, P3 ;  /* 0x0000007307257211 */ /* 0x004fe400018f0c69 */
[----:B---3--:R-:W-:Y:S02]  /*8160*/  SHF.R.S32.HI R12, RZ, 0x1f, R11 ;  /* 0x0000001fff0c7819 */ /* 0x008fe4000001140b */
[----:B------:R-:W-:-:S02]  /*8170*/  ISETP.GE.AND P3, PT, R194, R117, PT ;  /* 0x00000075c200720c */ /* 0x000fc40003f66270 */
        /* <DEDUP_REMOVED lines=26> */
[C---:B------:R-:W-:Y:S01]  /*8320*/  FMUL.FTZ R39, R45.reuse, R39 ;  /* 0x000000272d277220 */ /* 0x040fe20000410000 */
        /* <DEDUP_REMOVED lines=73> */
[----:B------:R-:W-:Y:S01]  /*87c0*/  F2FP.F16.F32.PACK_AB R31, R31, R156 ;  /* 0x0000009c1f1f723e */ /* 0x000fe200000000ff */
[----:B------:R-:W-:Y:S01]  /*87d0*/  IMAD.MOV.U32 R33, RZ, RZ, R38 ;  /* 0x000000ffff217224 */ /* 0x000fe200078e0026 */
[----:B------:R-:W-:-:S03]  /*87e0*/  MOV R32, R40 ;  /* 0x0000002800207202 */ /* 0x000fc60000000f00 */
[----:B------:R-:W-:-:S07]  /*87f0*/  IMAD.MOV.U32 R34, RZ, RZ, R31 ;  /* 0x000000ffff227224 */ /* 0x000fce00078e001f */
.L_x_6017:
[----:B------:R-:W-:Y:S05]  /*8800*/  BSYNC B2 ;  /* 0x0000000000027941 */ /* 0x000fea0003800000 */
.L_x_6016:
[C---:B------:R-:W-:Y:S01]  /*8810*/  ISETP.GE.AND P3, PT, R11.reuse, R131, PT ;  /* 0x000000830b00720c */ /* 0x040fe20003f66270 */
[----:B------:R-:W-:Y:S02]  /*8820*/  ULDC.64 UR4, c[0x0][0x208] ;  /* 0x0000820000047ab9 */ /* 0x000fe40000000a00 */
[----:B---3--:R3:W-:Y:S10]  /*8830*/  ST.E.128 desc[UR4][R36.64], R12 ;  /* 0x0000000c24007985 */ /* 0x0087f4000c101d04 */
[----:B------:R-:W-:-:S05]  /*8840*/  @!P3 IMAD.WIDE R114, R11, 0x2, R114 ;  /* 0x000000020b72b825 */ /* 0x000fca00078e0272 */
[----:B--2---:R3:W-:Y:S02]  /*8850*/  @!P3 ST.E.128 desc[UR4][R114.64], R32 ;  /* 0x000000207200b985 */ /* 0x0047e4000c101d04 */
.L_x_6007:
[----:B------:R-:W-:Y:S05]  /*8860*/  BSYNC B1 ;  /* 0x0000000000017941 */ /* 0x000fea0003800000 */
.L_x_6006:
[----:B------:R-:W-:-:S03]  /*8870*/  UMOV UR4, 0xffffffff ;  /* 0xffffffff00047882 */ /* 0x000fc60000000000 */
[----:B------:R-:W-:Y:S05]  /*8880*/  BRA.DIV UR4, `(.L_x_6018) ;  /* 0x000001e204b87947 */ /* 0x000fea000b800000 */
[----:B-1----:R-:W1:Y:S04]  /*8890*/  SHFL.IDX PT, R113, R113, 0x1, 0x1c1f ;  /* 0x003c1f0071717f89 */ /* 0x002e6800000e0000 */
[----:B------:R-:W0:Y:S02]  /*88a0*/  SHFL.IDX PT, R116, R116, 0x1, 0x1c1f ;  /* 0x003c1f0074747f89 */ /* 0x000e2400000e0000 */
.L_x_6317:
[----:B------:R-:W-:Y:S05]  /*88b0*/  @P4 BRA `(.L_x_5975) ;  /* 0x0000001c00884947 */ /* 0x000fea0003800000 */
[----:B------:R-:W-:Y:S01]  /*88c0*/  ISETP.NE.AND P3, PT, R8, RZ, PT ;  /* 0x000000ff0800720c */ /* 0x000fe20003f65270 */
[----:B------:R-:W-:Y:S01]  /*88d0*/  BSSY B1, `(.L_x_6019) ;  /* 0x000007a000017945 */ /* 0x000fe20003800000 */
[----:B0--3--:R-:W-:Y:S01]  /*88e0*/  MOV R32, R116 ;  /* 0x0000007400207202 */ /* 0x009fe20000000f00 */
[----:B-1----:R-:W-:-:S10]  /*88f0*/  IMAD.MOV.U32 R33, RZ, RZ, R113 ;  /* 0x000000ffff217224 */ /* 0x002fd400078e0071 */
[----:B------:R-:W-:Y:S05]  /*8900*/  @!P3 BRA `(.L_x_6020) ;  /* 0x0000000400d8b947 */ /* 0x000fea0003800000 */
[----:B------:R-:W-:Y:S01]  /*8910*/  SEL R11, R118, R132, !P0 ;  /* 0x00000084760b7207 */ /* 0x000fe20004000000 */
[----:B------:R-:W-:Y:S01]  /*8920*/  BSSY B2, `(.L_x_6021) ;  /* 0x0000070000027945 */ /* 0x000fe20003800000 */
[----:B----4-:R-:W-:Y:S02]  /*8930*/  SHF.R.U32.HI R13, RZ, 0x3, R213 ;  /* 0x00000003ff0d7819 */ /* 0x010fe400000116d5 */
[----:B------:R-:W-:Y:S02]  /*8940*/  SHF.R.S32.HI R12, RZ, 0x1f, R11 ;  /* 0x0000001fff0c7819 */ /* 0x000fe4000001140b */
[----:B------:R-:W-:Y:S02]  /*8950*/  ISETP.GE.AND P4, PT, R16, R117, PT ;  /* 0x000000751000720c */ /* 0x000fe40003f86270 */
[----:B------:R-:W-:Y:S02]  /*8960*/  LEA.HI R12, R12, R11, RZ, 0x4 ;  /* 0x0000000b0c0c7211 */ /* 0x000fe400078f20ff */
[----:B------:R-:W-:-:S02]  /*8970*/  LEA R34, P3, R5, R116, 0x1 ;  /* 0x0000007405227211 */ /* 0x000fc400078608ff */
[----:B------:R-:W-:Y:S02]  /*8980*/  LEA.HI.SX32 R36, R12, R111, 0x1c ;  /* 0x0000006f0c247211 */ /* 0x000fe400078fe2ff */
[----:B------:R-:W-:Y:S02]  /*8990*/  LEA.HI.X R35, R5, R113, R107, 0x1, P3 ;  /* 0x0000007105237211 */ /* 0x000fe400018f0c6b */
[----:B------:R-:W-:-:S04]  /*89a0*/  SHF.R.S32.HI R12, RZ, 0x1f, R36 ;  /* 0x0000001fff0c7819 */ /* 0x000fc80000011424 */
[----:B------:R-:W-:Y:S01]  /*89b0*/  LEA.HI R12, R12, R36, RZ, 0x3 ;  /* 0x000000240c0c7211 */ /* 0x000fe200078f18ff */
[----:B------:R-:W-:-:S03]  /*89c0*/  IMAD.SHL.U32 R36, R36, 0x8, RZ ;  /* 0x0000000824247824 */ /* 0x000fc600078e00ff */
[----:B------:R-:W-:Y:S02]  /*89d0*/  SHF.R.S32.HI R12, RZ, 0x3, R12 ;  /* 0x00000003ff0c7819 */ /* 0x000fe4000001140c */
[----:B------:R-:W-:Y:S02]  /*89e0*/  LOP3.LUT R11, R213, 0x38, R36, 0xf8, !PT ;  /* 0x00000038d50b7812 */ /* 0x000fe400078ef824 */
[----:B------:R-:W-:Y:S01]  /*89f0*/  ISETP.GE.AND P3, PT, R36, R131, PT ;  /* 0x000000832400720c */ /* 0x000fe20003f66270 */
        /* <DEDUP_REMOVED lines=44> */
[--C-:B------:R-:W-:Y:S02]  /*8cc0*/  HADD2.F32 R39, -RZ, R13.reuse.H0_H0 ;  /* 0x2000000dff277230 */ /* 0x100fe40000004100 */
[----:B------:R-:W-:Y:S01]  /*8cd0*/  FMUL.FTZ R42, R15, R40 ;  /* 0x000000280f2a7220 */ /* 0x000fe20000410000 */
[----:B------:R-:W-:-:S02]  /*8ce0*/  HADD2.F32 R13, -RZ, R13.H1_H1 ;  /* 0x3000000dff0d7230 */ /* 0x000fc40000004100 */
[----:B------:R-:W-:Y:S02]  /*8cf0*/  HADD2.F32 R152, -RZ, R152.H0_H0 ;  /* 0x20000098ff987230 */ /* 0x000fe40000004100 */
[C---:B------:R-:W-:Y:S01]  /*8d00*/  FMUL.FTZ R40, R39.reuse, R40 ;  /* 0x0000002827287220 */ /* 0x040fe20000410000 */
[-C--:B------:R-:W-:Y:S01]  /*8d10*/  FFMA.FTZ R42, R39, R41.reuse, -R42 ;  /* 0x00000029272a7223 */ /* 0x080fe2000001082a */
[----:B------:R-:W-:Y:S01]  /*8d20*/  SHF.R.U32.HI R39, RZ, 0x10, R75 ;  /* 0x00000010ff277819 */ /* 0x000fe2000001164b */
[----:B------:R-:W-:Y:S02]  /*8d30*/  HADD2.F32 R150, -RZ, R150.H0_H0 ;  /* 0x20000096ff967230 */ /* 0x000fe40000004100 */
[----:B------:R-:W-:Y:S01]  /*8d40*/  FFMA.FTZ R40, R15, R41, R40 ;  /* 0x000000290f287223 */ /* 0x000fe20000010028 */
[----:B------:R-:W-:Y:S02]  /*8d50*/  HADD2.F32 R15, -RZ, R31.H1_H1 ;  /* 0x3000001fff0f7230 */ /* 0x000fe40000004100 */
[----:B------:R-:W-:Y:S01]  /*8d60*/  HADD2.F32 R31, -RZ, R39.H0_H0 ;  /* 0x20000027ff1f7230 */ /* 0x000fe20000004100 */
[----:B------:R-:W-:Y:S01]  /*8d70*/  SHF.R.U32.HI R39, RZ, 0x10, R63 ;  /* 0x00000010ff277819 */ /* 0x000fe2000001163f */
[----:B------:R-:W-:-:S03]  /*8d80*/  HADD2.F32 R62, -RZ, R62.H0_H0 ;  /* 0x2000003eff3e7230 */ /* 0x000fc60000004100 */
[-C--:B------:R-:W-:Y:S01]  /*8d90*/  FMUL.FTZ R41, R15, R31.reuse ;  /* 0x0000001f0f297220 */ /* 0x080fe20000410000 */
[----:B------:R-:W-:Y:S02]  /*8da0*/  HADD2.F32 R39, -RZ, R39.H0_H0 ;  /* 0x20000027ff277230 */ /* 0x000fe40000004100 */
        /* <DEDUP_REMOVED lines=25> */
[-C--:B------:R-:W-:Y:S01]  /*8f40*/  FFMA.FTZ R28, R15, R150.reuse, -R28 ;  /* 0x000000960f1c7223 */ /* 0x080fe2000001081c */
        /* <DEDUP_REMOVED lines=11> */
[----:B------:R-:W-:Y:S02]  /*9000*/  IMAD.MOV.U32 R29, RZ, RZ, R11 ;  /* 0x000000ffff1d7224 */ /* 0x000fe400078e000b */
[----:B------:R-:W-:-:S07]  /*9010*/  IMAD.MOV.U32 R30, RZ, RZ, R74 ;  /* 0x000000ffff1e7224 */ /* 0x000fce00078e004a */
.L_x_6022:
[----:B------:R-:W-:Y:S05]  /*9020*/  BSYNC B2 ;  /* 0x0000000000027941 */ /* 0x000fea0003800000 */
.L_x_6021:
[----:B------:R-:W-:Y:S01]  /*9030*/  @!P3 IMAD.WIDE R36, R36, 0x2, R32 ;  /* 0x000000022424b825 */ /* 0x000fe200078e0220 */
[----:B------:R-:W-:Y:S02]  /*9040*/  ULDC.64 UR4, c[0x0][0x208] ;  /* 0x0000820000047ab9 */ /* 0x000fe40000000a00 */
[----:B0-----:R0:W-:Y:S04]  /*9050*/  ST.E.128 desc[UR4][R34.64], R12 ;  /* 0x0000000c22007985 */ /* 0x0011e8000c101d04 */
[----:B-1----:R0:W-:Y:S02]  /*9060*/  @!P3 ST.E.128 desc[UR4][R36.64], R28 ;  /* 0x0000001c2400b985 */ /* 0x0021e4000c101d04 */
.L_x_6020:
[----:B------:R-:W-:Y:S05]  /*9070*/  BSYNC B1 ;  /* 0x0000000000017941 */ /* 0x000fea0003800000 */
.L_x_6019:
[----:B------:R-:W-:Y:S01]  /*9080*/  ISETP.NE.AND P3, PT, R9, RZ, PT ;  /* 0x000000ff0900720c */ /* 0x000fe20003f65270 */
[----:B------:R-:W-:-:S12]  /*9090*/  BSSY B1, `(.L_x_6023) ;  /* 0x0000075000017945 */ /* 0x000fd80003800000 */
[----:B------:R-:W-:Y:S05]  /*90a0*/  @!P3 BRA `(.L_x_6024) ;  /* 0x0000000400ccb947 */ /* 0x000fea0003800000 */
[----:B------:R-:W-:Y:S01]  /*90b0*/  SEL R11, R118, R132, !P1 ;  /* 0x00000084760b7207 */ /* 0x000fe20004800000 */
[----:B------:R-:W-:Y:S01]  /*90c0*/  BSSY B2, `(.L_x_6025) ;  /* 0x000006e000027945 */ /* 0x000fe20003800000 */
[----:B0-----:R-:W-:Y:S02]  /*90d0*/  SHF.R.U32.HI R14, RZ, 0x3, R213 ;  /* 0x00000003ff0e7819 */ /* 0x001fe400000116d5 */
[----:B----4-:R-:W-:Y:S02]  /*90e0*/  SHF.R.S32.HI R12, RZ, 0x1f, R11 ;  /* 0x0000001fff0c7819 */ /* 0x010fe4000001140b */
        /* <DEDUP_REMOVED lines=11> */
[----:B------:R-:W-:Y:S01]  /*91a0*/  ISETP.GE.AND P3, PT, R36, R131, PT ;  /* 0x000000832400720c */ /* 0x000fe20003f66270 */
[----:B------:R-:W-:-:S04]  /*91b0*/  IMAD R12, R13, 0x1800, R218 ;  /* 0x000018000d0c7824 */ /* 0x000fc800078e02da */
[----:B------:R-:W-:Y:S02]  /*91c0*/  IMAD.IADD R13, R12, 0x1, R11 ;  /* 0x000000010c0d7824 */ /* 0x000fe400078e020b */
[C---:B------:R-:W-:Y:S02]  /*91d0*/  IMAD R11, R22.reuse, 0x4800, R126 ;  /* 0x00004800160b7824 */ /* 0x040fe400078e027e */
[----:B------:R-:W-:-:S03]  /*91e0*/  IMAD R13, R22, 0x4800, R13 ;  /* 0x00004800160d7824 */ /* 0x000fc600078e020d */
[----:B------:R-:W-:Y:S01]  /*91f0*/  LEA R11, R11, R18, 0x1 ;  /* 0x000000120b0b7211 */ /* 0x000fe200078e08ff */
[----:B------:R-:W-:Y:S02]  /*9200*/  IMAD R28, R13, 0x2, R18 ;  /* 0x000000020d1c7824 */ /* 0x000fe400078e0212 */
[----:B------:R-:W-:Y:S02]  /*9210*/  @!P3 IMAD.WIDE R36, R36, 0x2, R32 ;  /* 0x000000022424b825 */ /* 0x000fe400078e0220 */
[----:B------:R0:W1:Y:S04]  /*9220*/  LDS.128 R12, [R11+0x1e400] ;  /* 0x01e400000b0c7984 */ /* 0x0000680000000c00 */
[----:B------:R-:W3:Y:S01]  /*9230*/  LDS.128 R28, [R28+0x1e400] ;  /* 0x01e400001c1c7984 */ /* 0x000ee20000000c00 */
[----:B------:R-:W-:Y:S05]  /*9240*/  @P4 BRA `(.L_x_6026) ;  /* 0x0000000400544947 */ /* 0x000fea0003800000 */
[--C-:B------:R-:W-:Y:S01]  /*9250*/  SHF.R.U64 R38, R68, 0x10, R69.reuse ;  /* 0x0000001044267819 */ /* 0x100fe20000001245 */
[--C-:B---3--:R-:W-:Y:S01]  /*9260*/  HADD2.F32 R43, -RZ, R29.reuse.H0_H0 ;  /* 0x2000001dff2b7230 */ /* 0x108fe20000004100 */
[----:B------:R-:W-:Y:S01]  /*9270*/  SHF.R.U32.HI R68, RZ, 0x10, R69 ;  /* 0x00000010ff447819 */ /* 0x000fe20000011645 */
[----:B------:R-:W-:Y:S01]  /*9280*/  HADD2.F32 R44, -RZ, R29.H1_H1 ;  /* 0x3000001dff2c7230 */ /* 0x000fe20000004100 */
[--C-:B0-----:R-:W-:Y:S01]  /*9290*/  SHF.R.U64 R11, R56, 0x10, R57.reuse ;  /* 0x00000010380b7819 */ /* 0x101fe20000001239 */
[----:B------:R-:W-:Y:S01]  /*92a0*/  HADD2.F32 R42, -RZ, R149.H1_H1 ;  /* 0x30000095ff2a7230 */ /* 0x000fe20000004100 */
[----:B------:R-:W-:Y:S01]  /*92b0*/  SHF.R.U32.HI R56, RZ, 0x10, R57 ;  /* 0x00000010ff387819 */ /* 0x000fe20000011639 */
[--C-:B-1----:R-:W-:Y:S01]  /*92c0*/  HADD2.F32 R29, -RZ, R13.reuse.H0_H0 ;  /* 0x2000000dff1d7230 */ /* 0x102fe20000004100 */
[----:B------:R-:W-:Y:S01]  /*92d0*/  SHF.R.U64 R40, R70, 0x10, R71 ;  /* 0x0000001046287819 */ /* 0x000fe20000001247 */
[----:B------:R-:W-:Y:S02]  /*92e0*/  HADD2.F32 R68, -RZ, R68.H0_H0 ;  /* 0x20000044ff447230 */ /* 0x000fe40000004100 */
[----:B------:R-:W-:Y:S01]  /*92f0*/  FMUL.FTZ R45, R43, R42 ;  /* 0x0000002a2b2d7220 */ /* 0x000fe20000410000 */
[----:B------:R-:W-:-:S02]  /*9300*/  HADD2.F32 R13, -RZ, R13.H1_H1 ;  /* 0x3000000dff0d7230 */ /* 0x000fc40000004100 */
[----:B------:R-:W-:Y:S01]  /*9310*/  FMUL.FTZ R46, R29, R42 ;  /* 0x0000002a1d2e7220 */ /* 0x000fe20000410000 */
[----:B------:R-:W-:Y:S02]  /*9320*/  HADD2.F32 R56, -RZ, R56.H0_H0 ;  /* 0x20000038ff387230 */ /* 0x000fe40000004100 */
[-C--:B------:R-:W-:Y:S01]  /*9330*/  FMUL.FTZ R42, R44, R68.reuse ;  /* 0x000000442c2a7220 */ /* 0x080fe20000410000 */
[----:B------:R-:W-:Y:S02]  /*9340*/  HADD2.F32 R41, -RZ, R142.H1_H1 ;  /* 0x3000008eff297230 */ /* 0x000fe40000004100 */
[C---:B------:R-:W-:Y:S01]  /*9350*/  FMUL.FTZ R68, R13.reuse, R68 ;  /* 0x000000440d447220 */ /* 0x040fe20000410000 */
[----:B------:R-:W-:Y:S01]  /*9360*/  SHF.R.U32.HI R70, RZ, 0x10, R71 ;  /* 0x00000010ff467819 */ /* 0x000fe20000011647 */
[-C--:B------:R-:W-:Y:S01]  /*9370*/  FFMA.FTZ R42, R13, R56.reuse, -R42 ;  /* 0x000000380d2a7223 */ /* 0x080fe2000001082a */
[----:B------:R-:W-:Y:S01]  /*9380*/  SHF.R.U64 R39, R58, 0x10, R59 ;  /* 0x000000103a277819 */ /* 0x000fe2000000123b */
[-C--:B------:R-:W-:Y:S01]  /*9390*/  FFMA.FTZ R45, R29, R41.reuse, -R45 ;  /* 0x000000291d2d7223 */ /* 0x080fe2000001082d */
[----:B------:R-:W-:Y:S01]  /*93a0*/  FFMA.FTZ R46, R43, R41, R46 ;  /* 0x000000292b2e7223 */ /* 0x000fe2000001002e */
[----:B------:R-:W-:Y:S01]  /*93b0*/  FFMA.FTZ R13, R44, R56, R68 ;  /* 0x000000382c0d7223 */ /* 0x000fe20000010044 */
[----:B------:R-:W-:Y:S01]  /*93c0*/  SHF.R.U32.HI R58, RZ, 0x10, R59 ;  /* 0x00000010ff3a7819 */ /* 0x000fe2000001163b */
[----:B------:R-:W-:Y:S01]  /*93d0*/  HADD2.F32 R41, -RZ, R143.H1_H1 ;  /* 0x3000008fff297230 */ /* 0x000fe20000004100 */
[----:B------:R-:W-:Y:S01]  /*93e0*/  F2FP.F16.F32.PACK_AB R42, R42, R45 ;  /* 0x0000002d2a2a723e */ /* 0x000fe200000000ff */
[--C-:B------:R-:W-:Y:S01]  /*93f0*/  HADD2.F32 R44, -RZ, R31.reuse.H0_H0 ;  /* 0x2000001fff2c7230 */ /* 0x100fe20000004100 */
[----:B------:R-:W-:Y:S01]  /*9400*/  F2FP.F16.F32.PACK_AB R46, R13, R46 ;  /* 0x0000002e0d2e723e */ /* 0x000fe200000000ff */
[----:B------:R-:W-:-:S02]  /*9410*/  HADD2.F32 R31, -RZ, R31.H1_H1 ;  /* 0x3000001fff1f7230 */ /* 0x000fc40000004100 */
[--C-:B------:R-:W-:Y:S02]  /*9420*/  HADD2.F32 R48, -RZ, R15.reuse.H0_H0 ;  /* 0x2000000fff307230 */ /* 0x100fe40000004100 */
[-C--:B------:R-:W-:Y:S01]  /*9430*/  FMUL.FTZ R43, R44, R41.reuse ;  /* 0x000000292c2b7220 */ /* 0x080fe20000410000 */
[----:B------:R-:W-:Y:S02]  /*9440*/  HADD2.F32 R70, -RZ, R70.H0_H0 ;  /* 0x20000046ff467230 */ /* 0x000fe40000004100 */
[----:B------:R-:W-:Y:S02]  /*9450*/  HADD2.F32 R15, -RZ, R15.H1_H1 ;  /* 0x3000000fff0f7230 */ /* 0x000fe40000004100 */
[----:B------:R-:W-:Y:S01]  /*9460*/  FMUL.FTZ R41, R48, R41 ;  /* 0x0000002930297220 */ /* 0x000fe20000410000 */
[----:B------:R-:W-:Y:S02]  /*9470*/  HADD2.F32 R29, -RZ, R141.H1_H1 ;  /* 0x3000008dff1d7230 */ /* 0x000fe40000004100 */
[----:B------:R-:W-:Y:S01]  /*9480*/  FMUL.FTZ R50, R31, R70 ;  /* 0x000000461f327220 */ /* 0x000fe20000410000 */
[----:B------:R-:W-:-:S02]  /*9490*/  HADD2.F32 R58, -RZ, R58.H0_H0 ;  /* 0x2000003aff3a7230 */ /* 0x000fc40000004100 */
[C---:B------:R-:W-:Y:S01]  /*94a0*/  FMUL.FTZ R70, R15.reuse, R70 ;  /* 0x000000460f467220 */ /* 0x040fe20000410000 */
[----:B------:R-:W-:Y:S02]  /*94b0*/  HADD2.F32 R47, -RZ, R12.H0_H0 ;  /* 0x2000000cff2f7230 */ /* 0x000fe40000004100 */
[-C--:B------:R-:W-:Y:S01]  /*94c0*/  FFMA.FTZ R41, R44, R29.reuse, R41 ;  /* 0x0000001d2c297223 */ /* 0x080fe20000010029 */
[----:B------:R-:W-:Y:S02]  /*94d0*/  HADD2.F32 R44, -RZ, R38.H0_H0 ;  /* 0x20000026ff2c7230 */ /* 0x000fe40000004100 */
[-C--:B------:R-:W-:Y:S01]  /*94e0*/  FFMA.FTZ R50, R15, R58.reuse, -R50 ;  /* 0x0000003a0f327223 */ /* 0x080fe20000010832 */
[----:B------:R-:W-:Y:S01]  /*94f0*/  FFMA.FTZ R70, R31, R58, R70 ;  /* 0x0000003a1f467223 */ /* 0x000fe20000010046 */
[----:B------:R-:W-:Y:S02]  /*9500*/  HADD2.F32 R15, -RZ, R28.H1_H1 ;  /* 0x3000001cff0f7230 */ /* 0x000fe40000004100 */
[----:B------:R-:W-:Y:S01]  /*9510*/  FFMA.FTZ R43, R48, R29, -R43 ;  /* 0x0000001d302b7223 */ /* 0x000fe2000001082b */
[----:B------:R-:W-:-:S02]  /*9520*/  HADD2.F32 R31, -RZ, R12.H1_H1 ;  /* 0x3000000cff1f7230 */ /* 0x000fc40000004100 */
[----:B------:R-:W-:Y:S01]  /*9530*/  HADD2.F32 R48, -RZ, R149.H0_H0 ;  /* 0x20000095ff307230 */ /* 0x000fe20000004100 */
[----:B------:R-:W-:Y:S01]  /*9540*/  F2FP.F16.F32.PACK_AB R41, R70, R41 ;  /* 0x000000294629723e */ /* 0x000fe200000000ff */
[----:B------:R-:W-:Y:S02]  /*9550*/  HADD2.F32 R29, -RZ, R28.H0_H0 ;  /* 0x2000001cff1d7230 */ /* 0x000fe40000004100 */
        /* <DEDUP_REMOVED lines=16> */
[----:B------:R-:W-:Y:S01]  /*9660*/  FMUL.FTZ R47, R38, R143 ;  /* 0x0000008f262f7220 */ /* 0x000fe20000410000 */
[--C-:B------:R-:W-:Y:S01]  /*9670*/  HADD2.F32 R40, -RZ, R14.reuse.H0_H0 ;  /* 0x2000000eff287230 */ /* 0x100fe20000004100 */
[----:B------:R-:W-:Y:S01]  /*9680*/  F2FP.F16.F32.PACK_AB R28, R15, R12 ;  /* 0x0000000c0f1c723e */ /* 0x000fe200000000ff */
[----:B------:R-:W-:-:S02]  /*9690*/  HADD2.F32 R29, -RZ, R14.H1_H1 ;  /* 0x3000000eff1d7230 */ /* 0x000fc40000004100 */
[----:B------:R-:W-:Y:S01]  /*96a0*/  FMUL.FTZ R44, R30, R31 ;  /* 0x0000001f1e2c7220 */ /* 0x000fe20000410000 */
[----:B------:R-:W-:Y:S02]  /*96b0*/  HADD2.F32 R141, -RZ, R141.H0_H0 ;  /* 0x2000008dff8d7230 */ /* 0x000fe40000004100 */
[C---:B------:R-:W-:Y:S01]  /*96c0*/  FMUL.FTZ R143, R40.reuse, R143 ;  /* 0x0000008f288f7220 */ /* 0x040fe20000410000 */
[----:B------:R-:W-:Y:S02]  /*96d0*/  HADD2.F32 R39, -RZ, R39.H0_H0 ;  /* 0x20000027ff277230 */ /* 0x000fe40000004100 */
[C---:B------:R-:W-:Y:S01]  /*96e0*/  FMUL.FTZ R31, R29.reuse, R31 ;  /* 0x0000001f1d1f7220 */ /* 0x040fe20000410000 */
[----:B------:R-:W-:Y:S02]  /*96f0*/  IMAD.MOV.U32 R12, RZ, RZ, R11 ;  /* 0x000000ffff0c7224 */ /* 0x000fe400078e000b */
[-C--:B------:R-:W-:Y:S01]  /*9700*/  FFMA.FTZ R14, R40, R141.reuse, -R47 ;  /* 0x0000008d280e7223 */ /* 0x080fe2000001082f */
[----:B------:R-:W-:Y:S01]  /*9710*/  FFMA.FTZ R38, R38, R141, R143 ;  /* 0x0000008d26267223 */ /* 0x000fe2000001008f */
[-C--:B------:R-:W-:Y:S01]  /*9720*/  FFMA.FTZ R29, R29, R39.reuse, -R44 ;  /* 0x000000271d1d7223 */ /* 0x080fe2000001082c */
[----:B------:R-:W-:Y:S01]  /*9730*/  FFMA.FTZ R31, R30, R39, R31 ;  /* 0x000000271e1f7223 */ /* 0x000fe2000001001f */
[----:B------:R-:W-:-:S02]  /*9740*/  IMAD.MOV.U32 R13, RZ, RZ, R42 ;  /* 0x000000ffff0d7224 */ /* 0x000fc400078e002a */
[----:B------:R-:W-:Y:S01]  /*9750*/  IMAD.MOV.U32 R15, RZ, RZ, R43 ;  /* 0x000000ffff0f7224 */ /* 0x000fe200078e002b */
[----:B------:R-:W-:Y:S02]  /*9760*/  F2FP.F16.F32.PACK_AB R14, R29, R14 ;  /* 0x0000000e1d0e723e */ /* 0x000fe400000000ff */
[----:B------:R-:W-:Y:S01]  /*9770*/  F2FP.F16.F32.PACK_AB R30, R31, R38 ;  /* 0x000000261f1e723e */ /* 0x000fe200000000ff */
[----:B------:R-:W-:Y:S01]  /*9780*/  IMAD.MOV.U32 R31, RZ, RZ, R41 ;  /* 0x000000ffff1f7224 */ /* 0x000fe200078e0029 */
[----:B------:R-:W-:-:S07]  /*9790*/  MOV R29, R46 ;  /* 0x0000002e001d7202 */ /* 0x000fce0000000f00 */
.L_x_6026:
[----:B------:R-:W-:Y:S05]  /*97a0*/  BSYNC B2 ;  /* 0x0000000000027941 */ /* 0x000fea0003800000 */
.L_x_6025:
[----:B------:R-:W-:Y:S02]  /*97b0*/  ULDC.64 UR4, c[0x0][0x208] ;  /* 0x0000820000047ab9 */ /* 0x000fe40000000a00 */
[----:B-1----:R1:W-:Y:S04]  /*97c0*/  ST.E.128 desc[UR4][R34.64], R12 ;  /* 0x0000000c22007985 */ /* 0x0023e8000c101d04 */
[----:B---3--:R1:W-:Y:S02]  /*97d0*/  @!P3 ST.E.128 desc[UR4][R36.64], R28 ;  /* 0x0000001c2400b985 */ /* 0x0083e4000c101d04 */
.L_x_6024:
[----:B------:R-:W-:Y:S05]  /*97e0*/  BSYNC B1 ;  /* 0x0000000000017941 */ /* 0x000fea0003800000 */
.L_x_6023:
[----:B------:R-:W-:-:S13]  /*97f0*/  ISETP.NE.AND P3, PT, R10, RZ, PT ;  /* 0x000000ff0a00720c */ /* 0x000fda0003f65270 */
[----:B------:R-:W-:Y:S05]  /*9800*/  @!P3 BRA `(.L_x_5975) ;  /* 0x0000000c00b4b947 */ /* 0x000fea0003800000 */
[----:B------:R-:W-:Y:S01]  /*9810*/  LOP3.LUT P4, RZ, R19, 0x1, RZ, 0xc0, !PT ;  /* 0x0000000113ff7812 */ /* 0x000fe2000788c0ff */
[----:B------:R-:W-:Y:S01]  /*9820*/  BSSY B1, `(.L_x_6027) ;  /* 0x000006d000017945 */ /* 0x000fe20003800000 */
[----:B01----:R-:W-:Y:S02]  /*9830*/  SHF.R.U32.HI R14, RZ, 0x3, R213 ;  /* 0x00000003ff0e7819 */ /* 0x003fe400000116d5 */
[----:B------:R-:W-:Y:S02]  /*9840*/  SEL R132, R118, R132, !P4 ;  /* 0x0000008476847207 */ /* 0x000fe40006000000 */
[C---:B------:R-:W-:Y:S02]  /*9850*/  LEA R34, P3, R7.reuse, R116, 0x1 ;  /* 0x0000007407227211 */ /* 0x040fe400078608ff */
[----:B------:R-:W-:Y:S02]  /*9860*/  SHF.R.S32.HI R11, RZ, 0x1f, R132 ;  /* 0x0000001fff0b7819 */ /* 0x000fe40000011484 */
[----:B------:R-:W-:-:S02]  /*9870*/  LEA.HI.X R35, R7, R113, R105, 0x1, P3 ;  /* 0x0000007107237211 */ /* 0x000fc400018f0c69 */
[----:B------:R-:W-:Y:S02]  /*9880*/  LEA.HI R132, R11, R132, RZ, 0x4 ;  /* 0x000000840b847211 */ /* 0x000fe400078f20ff */
[----:B------:R-:W-:Y:S02]  /*9890*/  ISETP.GE.AND P3, PT, R194, R117, PT ;  /* 0x00000075c200720c */ /* 0x000fe40003f66270 */
[----:B------:R-:W-:-:S04]  /*98a0*/  LEA.HI.SX32 R132, R132, R109, 0x1c ;  /* 0x0000006d84847211 */ /* 0x000fc800078fe2ff */
[----:B------:R-:W-:Y:S01]  /*98b0*/  SHF.R.S32.HI R11, RZ, 0x1f, R132 ;  /* 0x0000001fff0b7819 */ /* 0x000fe20000011484 */
[----:B----4-:R-:W-:-:S03]  /*98c0*/  IMAD.SHL.U32 R36, R132, 0x8, RZ ;  /* 0x0000000884247824 */ /* 0x010fc600078e00ff */
[----:B------:R-:W-:-:S04]  /*98d0*/  LEA.HI R11, R11, R132, RZ, 0x3 ;  /* 0x000000840b0b7211 */ /* 0x000fc800078f18ff */
        /* <DEDUP_REMOVED lines=8> */
[----:B------:R-:W-:-:S03]  /*9960*/  IMAD R28, R13, 0x2, R18 ;  /* 0x000000020d1c7824 */ /* 0x000fc600078e0212 */
[----:B------:R0:W1:Y:S04]  /*9970*/  LDS.128 R12, [R11+0x1e400] ;  /* 0x01e400000b0c7984 */ /* 0x0000680000000c00 */
[----:B------:R-:W3:Y:S01]  /*9980*/  LDS.128 R28, [R28+0x1e400] ;  /* 0x01e400001c1c7984 */ /* 0x000ee20000000c00 */
[----:B------:R-:W-:Y:S05]  /*9990*/  @P3 BRA `(.L_x_6028) ;  /* 0x0000000400543947 */ /* 0x000fea0003800000 */
[----:B------:R-:W-:Y:S01]  /*99a0*/  SHF.R.U32.HI R45, RZ, 0x10, R65 ;  /* 0x00000010ff2d7819 */ /* 0x000fe20000011641 */
[----:B---3--:R-:W-:Y:S01]  /*99b0*/  IMAD.MOV.U32 R40, RZ, RZ, R29 ;  /* 0x000000ffff287224 */ /* 0x008fe200078e001d */
[----:B------:R-:W-:Y:S01]  /*99c0*/  SHF.R.U32.HI R43, RZ, 0x10, R53 ;  /* 0x00000010ff2b7819 */ /* 0x000fe20000011635 */
[----:B------:R-:W-:Y:S01]  /*99d0*/  IMAD.MOV.U32 R41, RZ, RZ, R31 ;  /* 0x000000ffff297224 */ /* 0x000fe200078e001f */
[----:B-1----:R-:W-:Y:S01]  /*99e0*/  MOV R29, R15 ;  /* 0x0000000f001d7202 */ /* 0x002fe20000000f00 */
[----:B------:R-:W-:Y:S01]  /*99f0*/  HADD2.F32 R45, -RZ, R45.H0_H0 ;  /* 0x2000002dff2d7230 */ /* 0x000fe20000004100 */
[--C-:B------:R-:W-:Y:S01]  /*9a00*/  SHF.R.U64 R39, R66, 0x10, R67.reuse ;  /* 0x0000001042277819 */ /* 0x100fe20000001243 */
[--C-:B------:R-:W-:Y:S01]  /*9a10*/  HADD2.F32 R31, -RZ, R40.reuse.H0_H0 ;  /* 0x20000028ff1f7230 */ /* 0x100fe20000004100 */
[----:B------:R-:W-:Y:S01]  /*9a20*/  SHF.R.U32.HI R66, RZ, 0x10, R67 ;  /* 0x00000010ff427819 */ /* 0x000fe20000011643 */
[----:B------:R-:W-:Y:S01]  /*9a30*/  HADD2.F32 R42, -RZ, R40.H1_H1 ;  /* 0x30000028ff2a7230 */ /* 0x000fe20000004100 */
[--C-:B------:R-:W-:Y:S01]  /*9a40*/  SHF.R.U64 R37, R54, 0x10, R55.reuse ;  /* 0x0000001036257819 */ /* 0x100fe20000001237 */
[----:B------:R-:W-:Y:S01]  /*9a50*/  HADD2.F32 R46, -RZ, R136.H0_H0 ;  /* 0x20000088ff2e7230 */ /* 0x000fe20000004100 */
[----:B------:R-:W-:Y:S01]  /*9a60*/  SHF.R.U32.HI R54, RZ, 0x10, R55 ;  /* 0x00000010ff367819 */ /* 0x000fe20000011637 */
[----:B------:R-:W-:-:S02]  /*9a70*/  HADD2.F32 R40, -RZ, R13.H1_H1 ;  /* 0x3000000dff287230 */ /* 0x000fc40000004100 */
[-C--:B------:R-:W-:Y:S01]  /*9a80*/  FMUL.FTZ R47, R42, R45.reuse ;  /* 0x0000002d2a2f7220 */ /* 0x080fe20000410000 */
[----:B------:R-:W-:Y:S02]  /*9a90*/  HADD2.F32 R15, -RZ, R13.H0_H0 ;  /* 0x2000000dff0f7230 */ /* 0x000fe40000004100 */
[-C--:B------:R-:W-:Y:S01]  /*9aa0*/  FMUL.FTZ R48, R31, R46.reuse ;  /* 0x0000002e1f307220 */ /* 0x080fe20000410000 */
[----:B------:R-:W-:Y:S02]  /*9ab0*/  HADD2.F32 R44, -RZ, R138.H0_H0 ;  /* 0x2000008aff2c7230 */ /* 0x000fe40000004100 */
[----:B------:R-:W-:Y:S01]  /*9ac0*/  FMUL.FTZ R45, R40, R45 ;  /* 0x0000002d282d7220 */ /* 0x000fe20000410000 */
[----:B------:R-:W-:Y:S02]  /*9ad0*/  HADD2.F32 R43, -RZ, R43.H0_H0 ;  /* 0x2000002bff2b7230 */ /* 0x000fe40000004100 */
[----:B------:R-:W-:Y:S01]  /*9ae0*/  FMUL.FTZ R46, R15, R46 ;  /* 0x0000002e0f2e7220 */ /* 0x000fe20000410000 */
[----:B------:R-:W-:-:S02]  /*9af0*/  HADD2.F32 R66, -RZ, R66.H0_H0 ;  /* 0x20000042ff427230 */ /* 0x000fc40000004100 */
[-C--:B------:R-:W-:Y:S01]  /*9b00*/  FFMA.FTZ R13, R15, R44.reuse, -R48 ;  /* 0x0000002c0f0d7223 */ /* 0x080fe20000010830 */
[----:B------:R-:W-:Y:S02]  /*9b10*/  HADD2.F32 R48, -RZ, R137.H0_H0 ;  /* 0x20000089ff307230 */ /* 0x000fe40000004100 */
[-C--:B------:R-:W-:Y:S01]  /*9b20*/  FFMA.FTZ R40, R40, R43.reuse, -R47 ;  /* 0x0000002b28287223 */ /* 0x080fe2000001082f */
[----:B------:R-:W-:Y:S01]  /*9b30*/  FFMA.FTZ R42, R42, R43, R45 ;  /* 0x0000002b2a2a7223 */ /* 0x000fe2000001002d */
[----:B------:R-:W-:Y:S01]  /*9b40*/  FFMA.FTZ R15, R31, R44, R46 ;  /* 0x0000002c1f0f7223 */ /* 0x000fe2000001002e */
[--C-:B------:R-:W-:Y:S01]  /*9b50*/  HADD2.F32 R43, -RZ, R41.reuse.H0_H0 ;  /* 0x20000029ff2b7230 */ /* 0x100fe20000004100 */
[----:B------:R-:W-:Y:S01]  /*9b60*/  SHF.R.U64 R38, R64, 0x10, R65 ;  /* 0x0000001040267819 */ /* 0x000fe20000001241 */
[----:B------:R-:W-:Y:S01]  /*9b70*/  HADD2.F32 R41, -RZ, R41.H1_H1 ;  /* 0x30000029ff297230 */ /* 0x000fe20000004100 */
[----:B0-----:R-:W-:Y:S01]  /*9b80*/  SHF.R.U64 R11, R52, 0x10, R53 ;  /* 0x00000010340b7819 */ /* 0x001fe20000001235 */
[----:B------:R-:W-:-:S02]  /*9b90*/  HADD2.F32 R31, -RZ, R29.H0_H0 ;  /* 0x2000001dff1f7230 */ /* 0x000fc40000004100 */
[----:B------:R-:W-:Y:S01]  /*9ba0*/  FMUL.FTZ R50, R43, R48 ;  /* 0x000000302b327220 */ /* 0x000fe20000410000 */
[----:B------:R-:W-:Y:S02]  /*9bb0*/  HADD2.F32 R44, -RZ, R29.H1_H1 ;  /* 0x3000001dff2c7230 */ /* 0x000fe40000004100 */
[----:B------:R-:W-:Y:S01]  /*9bc0*/  FMUL.FTZ R45, R41, R66 ;  /* 0x00000042292d7220 */ /* 0x000fe20000410000 */
[----:B------:R-:W-:Y:S02]  /*9bd0*/  HADD2.F32 R46, -RZ, R139.H0_H0 ;  /* 0x2000008bff2e7230 */ /* 0x000fe40000004100 */
[----:B------:R-:W-:Y:S01]  /*9be0*/  FMUL.FTZ R48, R31, R48 ;  /* 0x000000301f307220 */ /* 0x000fe20000410000 */
[----:B------:R-:W-:Y:S02]  /*9bf0*/  HADD2.F32 R54, -RZ, R54.H0_H0 ;  /* 0x20000036ff367230 */ /* 0x000fe40000004100 */
[----:B------:R-:W-:Y:S01]  /*9c00*/  FMUL.FTZ R66, R44, R66 ;  /* 0x000000422c427220 */ /* 0x000fe20000410000 */
[----:B------:R-:W-:-:S02]  /*9c10*/  HADD2.F32 R136, -RZ, R136.H1_H1 ;  /* 0x30000088ff887230 */ /* 0x000fc40000004100 */
[-C--:B------:R-:W-:Y:S01]  /*9c20*/  FFMA.FTZ R29, R31, R46.reuse, -R50 ;  /* 0x0000002e1f1d7223 */ /* 0x080fe20000010832 */
[----:B------:R-:W-:Y:S01]  /*9c30*/  FFMA.FTZ R31, R43, R46, R48 ;  /* 0x0000002e2b1f7223 */ /* 0x000fe20000010030 */
[-C--:B------:R-:W-:Y:S01]  /*9c40*/  FFMA.FTZ R46, R41, R54.reuse, R66 ;  /* 0x00000036292e7223 */ /* 0x080fe20000010042 */
[----:B------:R-:W-:Y:S02]  /*9c50*/  HADD2.F32 R43, -RZ, R38.H0_H0 ;  /* 0x20000026ff2b7230 */ /* 0x000fe40000004100 */
[----:B------:R-:W-:Y:S01]  /*9c60*/  FFMA.FTZ R44, R44, R54, -R45 ;  /* 0x000000362c2c7223 */ /* 0x000fe2000001082d */
[----:B------:R-:W-:Y:S01]  /*9c70*/  HADD2.F32 R41, -RZ, R28.H0_H0 ;  /* 0x2000001cff297230 */ /* 0x000fe20000004100 */
[----:B------:R-:W-:Y:S01]  /*9c80*/  F2FP.F16.F32.PACK_AB R13, R40, R13 ;  /* 0x0000000d280d723e */ /* 0x000fe200000000ff */
[----:B------:R-:W-:Y:S01]  /*9c90*/  HADD2.F32 R38, -RZ, R12.H0_H0 ;  /* 0x2000000cff267230 */ /* 0x000fe20000004100 */
[----:B------:R-:W-:Y:S01]  /*9ca0*/  F2FP.F16.F32.PACK_AB R31, R46, R31 ;  /* 0x0000001f2e1f723e */ /* 0x000fe200000000ff */
[----:B------:R-:W-:-:S02]  /*9cb0*/  HADD2.F32 R28, -RZ, R28.H1_H1 ;  /* 0x3000001cff1c7230 */ /* 0x000fc40000004100 */
[-C--:B------:R-:W-:Y:S01]  /*9cc0*/  FMUL.FTZ R45, R41, R136.reuse ;  /* 0x00000088292d7220 */ /* 0x080fe20000410000 */
[----:B------:R-:W-:Y:S02]  /*9cd0*/  HADD2.F32 R12, -RZ, R12.H1_H1 ;  /* 0x3000000cff0c7230 */ /* 0x000fe40000004100 */
[----:B------:R-:W-:Y:S01]  /*9ce0*/  FMUL.FTZ R136, R38, R136 ;  /* 0x0000008826887220 */ /* 0x000fe20000410000 */
[----:B------:R-:W-:Y:S02]  /*9cf0*/  HADD2.F32 R138, -RZ, R138.H1_H1 ;  /* 0x3000008aff8a7230 */ /* 0x000fe40000004100 */
[-C--:B------:R-:W-:Y:S01]  /*9d00*/  FMUL.FTZ R47, R28, R43.reuse ;  /* 0x0000002b1c2f7220 */ /* 0x080fe20000410000 */
[----:B------:R-:W-:Y:S02]  /*9d10*/  HADD2.F32 R11, -RZ, R11.H0_H0 ;  /* 0x2000000bff0b7230 */ /* 0x000fe40000004100 */
[----:B------:R-:W-:Y:S01]  /*9d20*/  FMUL.FTZ R43, R12, R43 ;  /* 0x0000002b0c2b7220 */ /* 0x000fe20000410000 */
[----:B------:R-:W-:-:S02]  /*9d30*/  HADD2.F32 R137, -RZ, R137.H1_H1 ;  /* 0x30000089ff897230 */ /* 0x000fc40000004100 */
[-C--:B------:R-:W-:Y:S01]  /*9d40*/  FFMA.FTZ R45, R38, R138.reuse, -R45 ;  /* 0x0000008a262d7223 */ /* 0x080fe2000001082d */
[----:B------:R-:W-:Y:S02]  /*9d50*/  HADD2.F32 R39, -RZ, R39.H0_H0 ;  /* 0x20000027ff277230 */ /* 0x000fe40000004100 */
[-C--:B------:R-:W-:Y:S01]  /*9d60*/  FFMA.FTZ R38, R12, R11.reuse, -R47 ;  /* 0x0000000b0c267223 */ /* 0x080fe2000001082f */
[----:B------:R-:W-:Y:S01]  /*9d70*/  FFMA.FTZ R43, R28, R11, R43 ;  /* 0x0000000b1c2b7223 */ /* 0x000fe2000001002b */
[----:B------:R-:W-:Y:S02]  /*9d80*/  HADD2.F32 R12, -RZ, R30.H0_H0 ;  /* 0x2000001eff0c7230 */ /* 0x000fe40000004100 */
[----:B------:R-:W-:Y:S01]  /*9d90*/  FFMA.FTZ R136, R41, R138, R136 ;  /* 0x0000008a29887223 */ /* 0x000fe20000010088 */
        /* <DEDUP_REMOVED lines=17> */
[----:B------:R-:W-:-:S02]  /*9eb0*/  F2FP.F16.F32.PACK_AB R12, R38, R45 ;  /* 0x0000002d260c723e */ /* 0x000fc400000000ff */
[----:B------:R-:W-:Y:S01]  /*9ec0*/  F2FP.F16.F32.PACK_AB R14, R41, R28 ;  /* 0x0000001c290e723e */ /* 0x000fe200000000ff */
[----:B------:R-:W-:Y:S01]  /*9ed0*/  IMAD.MOV.U32 R28, RZ, RZ, R136 ;  /* 0x000000ffff1c7224 */ /* 0x000fe200078e0088 */
[----:B------:R-:W-:-:S07]  /*9ee0*/  F2FP.F16.F32.PACK_AB R30, R30, R137 ;  /* 0x000000891e1e723e */ /* 0x000fce00000000ff */
.L_x_6028:
[----:B------:R-:W-:Y:S05]  /*9ef0*/  BSYNC B1 ;  /* 0x0000000000017941 */ /* 0x000fea0003800000 */
.L_x_6027:
[----:B------:R-:W-:Y:S01]  /*9f00*/  ISETP.GE.AND P3, PT, R36, R131, PT ;  /* 0x000000832400720c */ /* 0x000fe20003f66270 */
[----:B------:R-:W-:Y:S02]  /*9f10*/  ULDC.64 UR4, c[0x0][0x208] ;  /* 0x0000820000047ab9 */ /* 0x000fe40000000a00 */
[----:B-1----:R1:W-:Y:S10]  /*9f20*/  ST.E.128 desc[UR4][R34.64], R12 ;  /* 0x0000000c22007985 */ /* 0x0023f4000c101d04 */
[----:B------:R-:W-:Y:S05]  /*9f30*/  @P3 BRA `(.L_x_5975) ;  /* 0x0000000400e83947 */ /* 0x000fea0003800000 */
[----:B------:R-:W-:Y:S01]  /*9f40*/  IMAD.WIDE R32, R36, 0x2, R32 ;  /* 0x0000000224207825 */ /* 0x000fe200078e0220 */
[----:B------:R-:W-:-:S04]  /*9f50*/  ULDC.64 UR4, c[0x0][0x208] ;  /* 0x0000820000047ab9 */ /* 0x000fc80000000a00 */
[----:B---3--:R3:W-:Y:S01]  /*9f60*/  ST.E.128 desc[UR4][R32.64], R28 ;  /* 0x0000001c20007985 */ /* 0x0087e2000c101d04 */
[----:B------:R-:W-:Y:S05]  /*9f70*/  BRA `(.L_x_5975) ;  /* 0x0000000400d87947 */ /* 0x000fea0003800000 */
.L_x_5940:
[----:B------:R-:W-:-:S04]  /*9f80*/  ULOP3.LUT UR4, UR60, 0x1, URZ, 0xfc, !UPT ;  /* 0x000000013c047892 */ /* 0x000fc8000f8efc3f */
[----:B------:R-:W-:-:S06]  /*9f90*/  UISETP.NE.AND UP0, UPT, UR4, 0x3, UPT ;  /* 0x000000030400788c */ /* 0x000fcc000bf05270 */
[----:B------:R-:W-:-:S13]  /*9fa0*/  PLOP3.LUT P2, PT, PT, PT, UP0, 0x80, 0x0 ;  /* 0x000000000000781c */ /* 0x000fda0003f4f008 */
[----:B------:R-:W-:Y:S05]  /*9fb0*/  @!P2 BRA `(.L_x_6029) ;  /* 0x000000000004a947 */ /* 0x000fea0003800000 */
[----:B------:R-:W-:Y:S01]  /*9fc0*/  BPT.TRAP 0x1 ;  /* 0x000000040000795c */ /* 0x000fe20000300000 */
.L_x_6029:
[----:B------:R-:W-:Y:S01]  /*9fd0*/  LEA R85, R22, R18, 0x3 ;  /* 0x0000001216557211 */ /* 0x000fe200078e18ff */
[----:B------:R-:W-:Y:S01]  /*9fe0*/  BSSY B1, `(.L_x_6030) ;  /* 0x0000005000017945 */ /* 0x000fe20003800000 */
[----:B------:R-:W-:Y:S02]  /*9ff0*/  SHF.L.U32 R86, R207, 0x1f, RZ ;  /* 0x0000001fcf567819 */ /* 0x000fe400000006ff */
[----:B------:R-:W-:Y:S02]  /*a000*/  SHF.R.S32.HI R82, RZ, 0x1f, R27 ;  /* 0x0000001fff527819 */ /* 0x000fe4000001141b */
[----:B------:R-:W0:Y:S02]  /*a010*/  SYNCS.PHASECHK.TRANS64.TRYWAIT P3, [R85+URZ+0x30890], R86 ;  /* 0x03089056550075a7 */ /* 0x000e24000806017f */
[----:B0-----:R-:W-:Y:S05]  /*a020*/  @!P3 BRA `(.L_x_6031) ;  /* 0x000001cc001cb947 */ /* 0x001fea0003800000 */
.L_x_6318:
[----:B------:R-:W-:Y:S05]  /*a030*/  BSYNC B1 ;  /* 0x0000000000017941 */ /* 0x000fea0003800000 */
.L_x_6030:
        /* <DEDUP_REMOVED lines=25> */
.L_x_6322:
        /* <DEDUP_REMOVED lines=24> */
[----:B------:R-:W-:Y:S01]  /*a350*/  @!P5 IMAD.SHL.U32 R11, R201, 0x8, RZ ;  /* 0x00000008c90bd824 */ /* 0x000fe200078e00ff */
[----:B--2---:R-:W-:Y:S01]  /*a360*/  @!P5 MOV R32, R35 ;  /* 0x000000230020d202 */ /* 0x004fe20000000f00 */
[----:B------:R-:W-:-:S04]  /*a370*/  @!P5 IMAD.MOV.U32 R33, RZ, RZ, R36 ;  /* 0x000000ffff21d224 */ /* 0x000fc800078e0024 */
        /* <DEDUP_REMOVED lines=11> */
.L_x_6034:
[----:B------:R-:W-:Y:S05]  /*a430*/  BSYNC B1 ;  /* 0x0000000000017941 */ /* 0x000fea0003800000 */
.L_x_6033:
[----:B------:R-:W-:-:S03]  /*a440*/  UMOV UR4, 0xffffffff ;  /* 0xffffffff00047882 */ /* 0x000fc60000000000 */
[----:B------:R-:W-:Y:S05]  /*a450*/  BRA.DIV UR4, `(.L_x_6035) ;  /* 0x000001ca04707947 */ /* 0x000fea000b800000 */
[----:B--2---:R2:W0:Y:S04]  /*a460*/  SHFL.IDX PT, R36, R37, 0x1, 0x1c1f ;  /* 0x003c1f0025247f89 */ /* 0x00442800000e0000 */
[----:B---3--:R2:W3:Y:S02]  /*a470*/  SHFL.IDX PT, R35, R34, 0x1, 0x1c1f ;  /* 0x003c1f0022237f89 */ /* 0x0084e400000e0000 */
.L_x_6326:
[----:B------:R-:W-:-:S13]  /*a480*/  ISETP.GE.AND P3, PT, R38, 0x41, PT ;  /* 0x000000412600780c */ /* 0x000fda0003f66270 */
        /* <DEDUP_REMOVED lines=17> */
[----:B0-----:R-:W-:Y:S01]  /*a5a0*/  @!P5 MOV R33, R36 ;  /* 0x000000240021d202 */ /* 0x001fe20000000f00 */
[----:B------:R-:W-:-:S04]  /*a5b0*/  @!P5 IMAD.MOV.U32 R32, RZ, RZ, R35 ;  /* 0x000000ffff20d224 */ /* 0x000fc800078e0023 */
[----:B------:R-:W-:-:S05]  /*a5c0*/  @!P5 IMAD.WIDE R32, R11, 0x2, R32 ;  /* 0x000000020b20d825 */ /* 0x000fca00078e0220 */
[----:B---3--:R0:W-:Y:S01]  /*a5d0*/  @!P5 ST.E.128 desc[UR6][R32.64], R12 ;  /* 0x0000000c2000d985 */ /* 0x0081e2000c101d06 */
[----:B------:R-:W-:-:S13]  /*a5e0*/  ISETP.GE.AND P5, PT, R194, UR4, PT ;  /* 0x00000004c2007c0c */ /* 0x000fda000bfa6270 */
[----:B------:R-:W3:Y:S01]  /*a5f0*/  @!P5 LDS.128 R12, [R80+0x23000] ;  /* 0x02300000500cd984 */ /* 0x000ee20000000c00 */
[----:B------:R-:W-:Y:S02]  /*a600*/  @!P5 IMAD.SHL.U32 R11, R201, 0x8, RZ ;  /* 0x00000008c90bd824 */ /* 0x000fe400078e00ff */
[----:B0-----:R-:W-:Y:S02]  /*a610*/  @!P5 IMAD.MOV.U32 R32, RZ, RZ, R35 ;  /* 0x000000ffff20d224 */ /* 0x001fe400078e0023 */
[----:B------:R-:W-:Y:S02]  /*a620*/  @!P5 IMAD.MOV.U32 R33, RZ, RZ, R36 ;  /* 0x000000ffff21d224 */ /* 0x000fe400078e0024 */
[----:B------:R-:W-:-:S05]  /*a630*/  @!P5 IMAD.WIDE R32, R11, 0x2, R32 ;  /* 0x000000020b20d825 */ /* 0x000fca00078e0220 */
[----:B---3--:R0:W-:Y:S01]  /*a640*/  @!P5 ST.E.128 desc[UR6][R32.64], R12 ;  /* 0x0000000c2000d985 */ /* 0x0081e2000c101d06 */
[----:B------:R-:W-:-:S03]  /*a650*/  ISETP.GE.AND P5, PT, R193, UR4, PT ;  /* 0x00000004c1007c0c */ /* 0x000fc6000bfa6270 */
[----:B------:R-:W3:Y:S10]  /*a660*/  @!P4 LDS.128 R12, [R81+0x23000] ;  /* 0x02300000510cc984 */ /* 0x000ef40000000c00 */
[----:B0-----:R-:W-:-:S04]  /*a670*/  @!P5 LEA R32, P6, R193, R35, 0x1 ;  /* 0x00000023c120d211 */ /* 0x001fc800078c08ff */
[----:B------:R-:W-:Y:S01]  /*a680*/  @!P5 LEA.HI.X R33, R193, R36, R203, 0x1, P6 ;  /* 0x00000024c121d211 */ /* 0x000fe200030f0ccb */
[----:B---3--:R-:W-:Y:S04]  /*a690*/  @!P4 ST.E.128 desc[UR6][R30.64], R12 ;  /* 0x0000000c1e00c985 */ /* 0x008fe8000c101d06 */
[----:B------:R-:W0:Y:S04]  /*a6a0*/  @!P3 LDS.128 R12, [R80+0x26000] ;  /* 0x02600000500cb984 */ /* 0x000e280000000c00 */
[----:B0-----:R-:W-:Y:S04]  /*a6b0*/  @!P3 ST.E.128 desc[UR6][R28.64], R12 ;  /* 0x0000000c1c00b985 */ /* 0x001fe8000c101d06 */
[----:B------:R-:W0:Y:S04]  /*a6c0*/  @!P5 LDS.128 R12, [R81+0x26000] ;  /* 0x02600000510cd984 */ /* 0x000e280000000c00 */
[----:B0-----:R0:W-:Y:S02]  /*a6d0*/  @!P5 ST.E.128 desc[UR6][R32.64], R12 ;  /* 0x0000000c2000d985 */ /* 0x0011e4000c101d06 */
.L_x_5975:
[----:B------:R-:W-:Y:S05]  /*a6e0*/  BSYNC B0 ;  /* 0x0000000000007941 */ /* 0x000fea0003800000 */
.L_x_5939:
        /* <DEDUP_REMOVED lines=17> */
.L_x_6037:
[----:B------:R-:W-:Y:S05]  /*a800*/  BSYNC B0 ;  /* 0x0000000000007941 */ /* 0x000fea0003800000 */
.L_x_6036:
[----:B------:R-:W3:Y:S01]  /*a810*/  SYNCS.PHASECHK.TRANS64.TRYWAIT P2, [R85+URZ+0x308b0], R86 ;  /* 0x0308b056550075a7 */ /* 0x000ee2000804017f */
[----:B------:R-:W-:Y:S01]  /*a820*/  ULDC UR61, c[0x0][0x2f4] ;  /* 0x0000bd00003d7ab9 */ /* 0x000fe20000000800 */
[----:B------:R-:W-:Y:S04]  /*a830*/  BSSY B0, `(.L_x_6038) ;  /* 0x0000002000007945 */ /* 0x000fe80003800000 */
[----:B---3--:R-:W-:Y:S05]  /*a840*/  @!P2 BRA `(.L_x_6039) ;  /* 0x000001c400c0a947 */ /* 0x008fea0003800000 */
.L_x_6327:
[----:B------:R-:W-:Y:S05]  /*a850*/  BSYNC B0 ;  /* 0x0000000000007941 */ /* 0x000fea0003800000 */
.L_x_6038:
[----:B------:R-:W-:Y:S01]  /*a860*/  ULDC.64 UR4, c[0x0][0x328] ;  /* 0x0000ca0000047ab9 */ /* 0x000fe20000000a00 */
[----:B------:R-:W-:Y:S01]  /*a870*/  ULDC.64 UR6, c[0x0][0x318] ;  /* 0x0000c60000067ab9 */ /* 0x000fe20000000a00 */
[----:B------:R-:W-:Y:S01]  /*a880*/  IMAD R82, R82, UR4, RZ ;  /* 0x0000000452527c24 */ /* 0x000fe2000f8e02ff */
[----:B------:R-:W-:Y:S01]  /*a890*/  BSSY B0, `(.L_x_6040) ;  /* 0x0000034000007945 */ /* 0x000fe20003800000 */
[----:B-1--4-:R-:W-:-:S04]  /*a8a0*/  IMAD.WIDE.U32 R12, R27, UR4, RZ ;  /* 0x000000041b0c7c25 */ /* 0x012fc8000f8e00ff */
[----:B------:R-:W-:Y:S01]  /*a8b0*/  IMAD R27, R27, UR5, R82 ;  /* 0x000000051b1b7c24 */ /* 0x000fe2000f8e0252 */
[----:B------:R-:W-:Y:S01]  /*a8c0*/  ULDC.64 UR4, c[0x0][0x338] ;  /* 0x0000ce0000047ab9 */ /* 0x000fe20000000a00 */
[----:B------:R-:W-:Y:S02]  /*a8d0*/  IMAD.IADD R84, R84, 0x1, -R206 ;  /* 0x0000000154547824 */ /* 0x000fe400078e0ace */
[----:B------:R-:W-:Y:S02]  /*a8e0*/  IMAD R83, R83, UR4, RZ ;  /* 0x0000000453537c24 */ /* 0x000fe4000f8e02ff */
[----:B------:R-:W-:Y:S02]  /*a8f0*/  IMAD.IADD R13, R13, 0x1, R27 ;  /* 0x000000010d0d7824 */ /* 0x000fe400078e021b */
[C---:B------:R-:W-:Y:S02]  /*a900*/  IMAD R83, R26.reuse, UR5, R83 ;  /* 0x000000051a537c24 */ /* 0x040fe4000f8e0253 */
[----:B------:R-:W-:Y:S01]  /*a910*/  IMAD.WIDE.U32 R12, R26, UR4, R12 ;  /* 0x000000041a0c7c25 */ /* 0x000fe2000f8e000c */
[----:B------:R-:W-:-:S03]  /*a920*/  ULDC.64 UR4, c[0x0][0x330] ;  /* 0x0000cc0000047ab9 */ /* 0x000fc60000000a00 */
[----:B------:R-:W-:Y:S02]  /*a930*/  IMAD.IADD R13, R13, 0x1, R83 ;  /* 0x000000010d0d7824 */ /* 0x000fe400078e0253 */
[----:B------:R-:W-:-:S04]  /*a940*/  IMAD.WIDE.U32 R12, R199, UR4, R12 ;  /* 0x00000004c70c7c25 */ /* 0x000fc8000f8e000c */
[----:B0-----:R-:W-:Y:S01]  /*a950*/  IMAD R11, R199, UR5, R13 ;  /* 0x00000005c70b7c24 */ /* 0x001fe2000f8e020d */
[----:B--2---:R-:W-:-:S04]  /*a960*/  LEA R34, P2, R12, UR6, 0x1 ;  /* 0x000000060c227c11 */ /* 0x004fc8000f8408ff */
[----:B------:R-:W-:Y:S01]  /*a970*/  LEA.HI.X R11, R12, UR7, R11, 0x1, P2 ;  /* 0x000000070c0b7c11 */ /* 0x000fe200090f0c0b */
[----:B------:R0:W1:Y:S01]  /*a980*/  SHFL.IDX PT, R30, R34, RZ, 0x1c1f ;  /* 0x001c1fff221e7589 */ /* 0x00006200000e0000 */
[----:B------:R-:W-:-:S03]  /*a990*/  ISETP.GE.AND P2, PT, R84, 0x1, PT ;  /* 0x000000015400780c */ /* 0x000fc60003f46270 */
[----:B------:R0:W2:Y:S10]  /*a9a0*/  SHFL.IDX PT, R31, R11, RZ, 0x1c1f ;  /* 0x001c1fff0b1f7589 */ /* 0x0000b400000e0000 */
[----:B0-----:R-:W-:Y:S05]  /*a9b0*/  @!P2 BRA `(.L_x_6041) ;  /* 0x000000000084a947 */ /* 0x001fea0003800000 */
[----:B------:R-:W-:Y:S01]  /*a9c0*/  ISETP.GE.AND P5, PT, R16, UR61, PT ;  /* 0x0000003d10007c0c */ /* 0x000fe2000bfa6270 */
[----:B------:R-:W-:Y:S01]  /*a9d0*/  ULDC.64 UR4, c[0x0][0x208] ;  /* 0x0000820000047ab9 */ /* 0x000fe20000000a00 */
        /* <DEDUP_REMOVED lines=31> */
.L_x_6041:
[----:B------:R-:W-:Y:S05]  /*abd0*/  BSYNC B0 ;  /* 0x0000000000007941 */ /* 0x000fea0003800000 */
.L_x_6040:
[----:B------:R-:W-:Y:S01]  /*abe0*/  ISETP.GE.AND P2, PT, R84, 0x41, PT ;  /* 0x000000415400780c */ /* 0x000fe20003f46270 */
[----:B0-2---:R0:W2:Y:S01]  /*abf0*/  SHFL.IDX PT, R31, R11, 0x1, 0x1c1f ;  /* 0x003c1f000b1f7f89 */ /* 0x0050a200000e0000 */
[----:B------:R-:W-:Y:S03]  /*ac00*/  BSSY B0, `(.L_x_6042) ;  /* 0x0000024000007945 */ /* 0x000fe60003800000 */
[----:B-1----:R0:W1:Y:S08]  /*ac10*/  SHFL.IDX PT, R30, R34, 0x1, 0x1c1f ;  /* 0x003c1f00221e7f89 */ /* 0x00207000000e0000 */
[----:B0-----:R-:W-:Y:S05]  /*ac20*/  @!P2 BRA `(.L_x_6043) ;  /* 0x000000000084a947 */ /* 0x001fea0003800000 */
[----:B------:R-:W-:Y:S01]  /*ac30*/  ISETP.GE.AND P5, PT, R16, UR61, PT ;  /* 0x0000003d10007c0c */ /* 0x000fe2000bfa6270 */
[----:B------:R-:W-:Y:S01]  /*ac40*/  ULDC.64 UR4, c[0x0][0x208] ;  /* 0x0000820000047ab9 */ /* 0x000fe20000000a00 */
        /* <DEDUP_REMOVED lines=31> */
.L_x_6043:
[----:B------:R-:W-:Y:S05]  /*ae40*/  BSYNC B0 ;  /* 0x0000000000007941 */ /* 0x000fea0003800000 */
.L_x_6042:
[----:B------:R-:W-:Y:S01]  /*ae50*/  @!PT LDS RZ, [RZ] ;  /* 0x00000000fffff984 */ /* 0x000fe20000000800 */
[----:B------:R-:W-:Y:S01]  /*ae60*/  @!PT LDS RZ, [RZ] ;  /* 0x00000000fffff984 */ /* 0x000fe20000000800 */
[----:B------:R-:W-:Y:S01]  /*ae70*/  @!PT LDS RZ, [RZ] ;  /* 0x00000000fffff984 */ /* 0x000fe20000000800 */
[----:B------:R-:W-:Y:S01]  /*ae80*/  @!PT LDS RZ, [RZ] ;  /* 0x00000000fffff984 */ /* 0x000fe20000000800 */
[----:B------:R4:W-:Y:S06]  /*ae90*/  MEMBAR.ALL.CTA ;  /* 0x0000000000007992 */ /* 0x0009ec0000008000 */
[----:B----4-:R-:W4:Y:S01]  /*aea0*/  FENCE.VIEW.ASYNC.S ;  /* 0x00000000000073c6 */ /* 0x010f220000000000 */
[----:B---3--:R-:W-:Y:S01]  /*aeb0*/  @!P3 IADD3 R85, R85, 0x308c0, RZ ;  /* 0x000308c05555b810 */ /* 0x008fe20007ffe0ff */
[----:B------:R-:W-:Y:S01]  /*aec0*/  VIADD R22, R22, 0x1 ;  /* 0x0000000116167836 */ /* 0x000fe20000000000 */
[----:B----4-:R3:W-:Y:S01]  /*aed0*/  BAR.SYNC.DEFER_BLOCKING R158, 0x80 ;  /* 0x0002009e0000751d */ /* 0x0107e20000010000 */
[----:B------:R-:W-:-:S02]  /*aee0*/  LOP3.LUT P4, RZ, R19, 0x2, RZ, 0xc0, !PT ;  /* 0x0000000213ff7812 */ /* 0x000fc4000788c0ff */
[----:B------:R-:W-:Y:S02]  /*aef0*/  @!P3 PRMT R85, RZ, 0x654, R85 ;  /* 0x00000654ff55b816 */ /* 0x000fe40000000055 */
[----:B------:R-:W-:Y:S02]  /*af00*/  PLOP3.LUT P2, PT, PT, PT, PT, 0x8, 0x0 ;  /* 0x000000000000781c */ /* 0x000fe40003f4e170 */
[----:B------:R3:W-:Y:S01]  /*af10*/  @!P3 SYNCS.ARRIVE.TRANS64.RED.A1T0 RZ, [R85+URZ], RZ ;  /* 0x000000ff55ffb9a7 */ /* 0x0007e2000810043f */
[----:B------:R-:W-:-:S04]  /*af20*/  ISETP.NE.AND P3, PT, R22, 0x2, PT ;  /* 0x000000021600780c */ /* 0x000fc80003f65270 */
[----:B0-----:R-:W-:Y:S02]  /*af30*/  SEL R12, RZ, 0x1, P3 ;  /* 0x00000001ff0c7807 */ /* 0x001fe40001800000 */
[----:B------:R-:W-:Y:S02]  /*af40*/  SEL R22, R22, RZ, P3 ;  /* 0x000000ff16167207 */ /* 0x000fe40001800000 */
[----:B------:R-:W-:Y:S01]  /*af50*/  LOP3.LUT R207, R207, R12, RZ, 0x3c, !PT ;  /* 0x0000000ccfcf7212 */ /* 0x000fe200078e3cff */
[----:B---3--:R-:W-:Y:S06]  /*af60*/  @P4 BRA `(.L_x_6044) ;  /* 0xffffff7800684947 */ /* 0x008fec000383ffff */
.L_x_5934:
[----:B------:R-:W0:Y:S01]  /*af70*/  LDC R0, c[0x0][0x448] ;  /* 0x00011200ff007b82 */ /* 0x000e220000000800 */
[----:B------:R-:W-:Y:S01]  /*af80*/  VIADD R3, R220, 0x7f ;  /* 0x0000007fdc037836 */ /* 0x000fe20000000000 */
[----:B------:R-:W-:Y:S01]  /*af90*/  BSSY B0, `(.L_x_6045) ;  /* 0x0000010000007945 */ /* 0x000fe20003800000 */
[----:B------:R-:W-:Y:S02]  /*afa0*/  MOV R2, RZ ;  /* 0x000000ff00027202 */ /* 0x000fe40000000f00 */
[----:B0-----:R-:W-:-:S13]  /*afb0*/  ISETP.NE.AND P0, PT, R0, 0x1, PT ;  /* 0x000000010000780c */ /* 0x001fda0003f05270 */
[----:B------:R-:W0:Y:S08]  /*afc0*/  @P0 LDC R0, c[0x0][0x44c] ;  /* 0x00011300ff000b82 */ /* 0x000e300000000800 */
[----:B------:R-:W3:Y:S01]  /*afd0*/  @P0 LDC R5, c[0x0][0x450] ;  /* 0x00011400ff050b82 */ /* 0x000ee20000000800 */
[----:B0-----:R-:W-:-:S05]  /*afe0*/  @P0 IMAD.HI.U32 R0, R3, R0, RZ ;  /* 0x0000000003000227 */ /* 0x001fca00078e00ff */
[----:B---3--:R-:W-:-:S05]  /*aff0*/  @P0 SHF.R.U32.HI R3, RZ, R5, R0 ;  /* 0x00000005ff030219 */ /* 0x008fca0000011600 */
[----:B------:R-:W-:-:S04]  /*b000*/  IMAD.IADD R3, R134, 0x1, R3 ;  /* 0x0000000186037824 */ /* 0x000fc800078e0203 */
[----:B------:R-:W-:-:S05]  /*b010*/  IMAD.HI R3, R3, 0x2aaaaaab, RZ ;  /* 0x2aaaaaab03037827 */ /* 0x000fca00078e02ff */
[----:B------:R-:W-:-:S04]  /*b020*/  SHF.R.U32.HI R0, RZ, 0x1f, R3 ;  /* 0x0000001fff007819 */ /* 0x000fc80000011603 */
[----:B------:R-:W-:-:S04]  /*b030*/  LEA.HI.SX32 R0, R3, R0, 0x1c ;  /* 0x0000000003007211 */ /* 0x000fc800078fe2ff */
[----:B------:R-:W-:-:S04]  /*b040*/  VIMNMX R135, R135, R0, PT ;  /* 0x0000000087877248 */ /* 0x000fc80003fe0100 */
[----:B------:R-:W-:Y:S01]  /*b050*/  ISETP.GE.AND P0, PT, R135, 0x1, PT ;  /* 0x000000018700780c */ /* 0x000fe20003f06270 */
[----:B------:R-:W-:-:S12]  /*b060*/  @P2 BRA `(.L_x_6046) ;  /* 0x0000000000082947 */ /* 0x000fd80003800000 */
[----:B------:R-:W0:Y:S02]  /*b070*/  FENCE.VIEW.ASYNC.G ;  /* 0x00000000000073c6 */ /* 0x000e240000000100 */
[----:B0-----:R-:W-:Y:S06]  /*b080*/  BAR.ARV 0xc, 0x180 ;  /* 0x0306000000007b1d */ /* 0x001fec0000002000 */
.L_x_6046:
[----:B------:R-:W-:Y:S05]  /*b090*/  BSYNC B0 ;  /* 0x0000000000007941 */ /* 0x000fea0003800000 */
.L_x_6045:
[----:B------:R-:W-:Y:S04]  /*b0a0*/  BSSY B0, `(.L_x_6047) ;  /* 0x0000020000007945 */ /* 0x000fe80003800000 */
[----:B------:R-:W-:Y:S05]  /*b0b0*/  @!P0 BRA `(.L_x_6048) ;  /* 0x0000000000788947 */ /* 0x000fea0003800000 */
        /* <DEDUP_REMOVED lines=12> */
[----:B------:R0:W3:Y:S01]  /*b180*/  F2I.FTZ.U32.TRUNC.NTZ R3, R2 ;  /* 0x0000000200037305 */ /* 0x0000e2000021f000 */
[----:B------:R-:W-:Y:S02]  /*b190*/  ISETP.GE.AND P2, PT, R0, RZ, PT ;  /* 0x000000ff0000720c */ /* 0x000fe40003f46270 */
[----:B0-----:R-:W-:Y:S01]  /*b1a0*/  MOV R2, RZ ;  /* 0x000000ff00027202 */ /* 0x001fe20000000f00 */
[----:B---3--:R-:W-:-:S04]  /*b1b0*/  IMAD.MOV R8, RZ, RZ, -R3 ;  /* 0x000000ffff087224 */ /* 0x008fc800078e0a03 */
        /* <DEDUP_REMOVED lines=14> */
.L_x_6048:
[----:B------:R-:W-:Y:S05]  /*b2a0*/  BSYNC B0 ;  /* 0x0000000000007941 */ /* 0x000fea0003800000 */
.L_x_6047:
        /* <DEDUP_REMOVED lines=47> */
[----:B-12---:R-:W-:Y:S02]  /*b5a0*/  CS2R R30, SRZ ;  /* 0x00000000001e7805 */ /* 0x006fe4000001ff00 */
[----:B------:R-:W-:-:S02]  /*b5b0*/  CS2R R28, SRZ ;  /* 0x00000000001c7805 */ /* 0x000fc4000001ff00 */
[----:B------:R-:W-:Y:S02]  /*b5c0*/  CS2R R26, SRZ ;  /* 0x00000000001a7805 */ /* 0x000fe4000001ff00 */
[----:B------:R-:W-:Y:S01]  /*b5d0*/  CS2R R24, SRZ ;  /* 0x0000000000187805 */ /* 0x000fe2000001ff00 */
[----:B---3--:R-:W-:-:S05]  /*b5e0*/  IMAD R219, R0, R2, RZ ;  /* 0x0000000200db7224 */ /* 0x008fca00078e02ff */
[----:B------:R-:W-:-:S04]  /*b5f0*/  VIADDMNMX R2, R219, R2, R135, PT ;  /* 0x00000002db027246 */ /* 0x000fc80003800187 */
[----:B------:R-:W-:-:S13]  /*b600*/  ISETP.GT.AND P1, PT, R2, R219, PT ;  /* 0x000000db0200720c */ /* 0x000fda0003f24270 */
[----:B------:R-:W-:Y:S05]  /*b610*/  @!P1 BRA `(.L_x_6049) ;  /* 0x000000f000fc9947 */ /* 0x000fea0003800000 */
[----:B------:R-:W2:Y:S02]  /*b620*/  LDL R0, [R1+0x38] ;  /* 0x0000380001007983 */ /* 0x000ea40000100800 */
[----:B--2---:R-:W-:Y:S02]  /*b630*/  R2UR UR4, R0 ;  /* 0x00000000000472ca */ /* 0x004fe400000e0000 */
[----:B------:R-:W0:Y:S11]  /*b640*/  S2R R0, SR_TID.X ;  /* 0x0000000000007919 */ /* 0x000e360000002100 */
        /* <DEDUP_REMOVED lines=8> */
[----:B------:R-:W-:-:S04]  /*b6d0*/  LOP3.LUT R3, R3, 0x1e, RZ, 0xc0, !PT ;  /* 0x0000001e03037812 */ /* 0x000fc800078ec0ff */
[----:B------:R-:W-:-:S04]  /*b6e0*/  IADD3 R3, R0, -R3, RZ ;  /* 0x8000000300037210 */ /* 0x000fc80007ffe0ff */
        /* <DEDUP_REMOVED lines=20> */
.L_x_6050:
        /* <DEDUP_REMOVED lines=13> */
.L_x_6054:
[----:B-1----:R1:W2:Y:S02]  /*b900*/  SYNCS.PHASECHK.TRANS64.TRYWAIT P0, [R18+URZ+0x30800], R3 ;  /* 0x03080003120075a7 */ /* 0x0022a4000800017f */
[----:B--2---:R-:W-:Y:S05]  /*b910*/  @!P0 NANOSLEEP.SYNCS 0x989680 ;  /* 0x009896800000895d */ /* 0x004fea0003900000 */
[----:B------:R-:W2:Y:S02]  /*b920*/  @!P0 SYNCS.PHASECHK.TRANS64 P0, [R18+URZ+0x30800], R3 ;  /* 0x03080003120085a7 */ /* 0x000ea4000800007f */
[----:B--2---:R-:W-:Y:S05]  /*b930*/  @!P0 BRA `(.L_x_6054) ;  /* 0xfffffffc00f08947 */ /* 0x004fea000383ffff */
.L_x_6053:
[----:B------:R-:W-:Y:S05]  /*b940*/  BSYNC B0 ;  /* 0x0000000000007941 */ /* 0x000fea0003800000 */
.L_x_6052:
[----:B------:R-:W-:Y:S05]  /*b950*/  BRA `(.L_x_6055) ;  /* 0x0000007000507947 */ /* 0x000fea0003800000 */
.L_x_6051:
[----:B------:R-:W2:Y:S01]  /*b960*/  LDL R0, [R1+0x38] ;  /* 0x0000380001007983 */ /* 0x000ea20000100800 */
[----:B------:R-:W-:Y:S02]  /*b970*/  ULDC.64 UR6, c[0x0][0x408] ;  /* 0x0001020000067ab9 */ /* 0x000fe40000000a00 */
[----:B-----5:R-:W-:Y:S01]  /*b980*/  IMAD.WIDE.U32 R26, R133, UR6, RZ ;  /* 0x00000006851a7c25 */ /* 0x020fe2000f8e00ff */
[----:B--2---:R-:W-:Y:S02]  /*b990*/  R2UR UR4, R0 ;  /* 0x00000000000472ca */ /* 0x004fe400000e0000 */
[----:B------:R-:W-:-:S11]  /*b9a0*/  SHF.R.S32.HI R0, RZ, 0x1f, R133 ;  /* 0x0000001fff007819 */ /* 0x000fd60000011485 */
[----:B------:R-:W-:-:S03]  /*b9b0*/  ULOP3.LUT UP0, URZ, UR4, 0x3ff, URZ, 0xc0, !UPT ;  /* 0x000003ff043f7892 */ /* 0x000fc6000f80c03f */
[----:B------:R-:W-:Y:S02]  /*b9c0*/  ULDC.64 UR4, c[0x0][0x3f8] ;  /* 0x0000fe0000047ab9 */ /* 0x000fe40000000a00 */
[C---:B------:R-:W-:Y:S01]  /*b9d0*/  IMAD R4, R0.reuse, UR4, RZ ;  /* 0x0000000400047c24 */ /* 0x040fe2000f8e02ff */
[----:B------:R-:W-:Y:S01]  /*b9e0*/  PLOP3.LUT P0, PT, PT, PT, UP0, 0x80, 0x0 ;  /* 0x000000000000781c */ /* 0x000fe20003f0f008 */
[----:B------:R-:W-:Y:S02]  /*b9f0*/  IMAD R0, R0, UR6, RZ ;  /* 0x0000000600007c24 */ /* 0x000fe4000f8e02ff */
[----:B------:R-:W-:-:S04]  /*ba00*/  IMAD.WIDE.U32 R24, R133, UR4, RZ ;  /* 0x0000000485187c25 */ /* 0x000fc8000f8e00ff */
[C---:B------:R-:W-:Y:S02]  /*ba10*/  IMAD R31, R133.reuse, UR7, R0 ;  /* 0x00000007851f7c24 */ /* 0x040fe4000f8e0200 */
[----:B------:R-:W-:-:S03]  /*ba20*/  IMAD R29, R133, UR5, R4 ;  /* 0x00000005851d7c24 */ /* 0x000fc6000f8e0204 */
[----:B------:R-:W-:Y:S01]  /*ba30*/  IADD3 R31, R31, R27, RZ ;  /* 0x0000001b1f1f7210 */ /* 0x000fe20007ffe0ff */
[----:B------:R-:W-:Y:S01]  /*ba40*/  IMAD.IADD R29, R29, 0x1, R25 ;  /* 0x000000011d1d7824 */ /* 0x000fe200078e0219 */
        /* <DEDUP_REMOVED lines=17> */
.L_x_6056:
[----:B------:R-:W-:Y:S01]  /*bb60*/  ULDC.U8 UR4, c[0x0][0x410] ;  /* 0x0001040000047ab9 */ /* 0x000fe20000000000 */
[----:B------:R-:W-:Y:S01]  /*bb70*/  BSSY B0, `(.L_x_6057) ;  /* 0x00006ea000007945 */ /* 0x000fe20003800000 */
[----:B------:R-:W-:Y:S01]  /*bb80*/  ISETP.NE.AND P0, PT, RZ, UR4, PT ;  /* 0x00000004ff007c0c */ /* 0x000fe2000bf05270 */
[----:B------:R-:W-:-:S12]  /*bb90*/  IMAD.IADD R64, R206, 0x1, R220 ;  /* 0x00000001ce407824 */ /* 0x000fd800078e02dc */
[----:B------:R-:W-:Y:S05]  /*bba0*/  @!P0 BRA `(.L_x_6058) ;  /* 0x0000003400b88947 */ /* 0x000fea0003800000 */
[----:B------:R-:W0:Y:S01]  /*bbb0*/  LDC R10, c[0x0][0x448] ;  /* 0x00011200ff0a7b82 */ /* 0x000e220000000800 */
[----:B------:R-:W-:Y:S01]  /*bbc0*/  LEA.HI R33, R33, R30, RZ, 0x2 ;  /* 0x0000001e21217211 */ /* 0x000fe200078f10ff */
[----:B------:R-:W-:Y:S01]  /*bbd0*/  ULDC.64 UR4, c[0x0][0x3f8] ;  /* 0x0000fe0000047ab9 */ /* 0x000fe20000000a00 */
[----:B------:R-:W-:Y:S01]  /*bbe0*/  ULDC.64 UR6, c[0x0][0x408] ;  /* 0x0001020000067ab9 */ /* 0x000fe20000000a00 */
[----:B------:R-:W-:Y:S01]  /*bbf0*/  MOV R7, R31 ;  /* 0x0000001f00077202 */ /* 0x000fe20000000f00 */
[----:B------:R-:W-:Y:S01]  /*bc00*/  IMAD.MOV.U32 R4, RZ, RZ, R24 ;  /* 0x000000ffff047224 */ /* 0x000fe200078e0018 */
[----:B------:R-:W-:Y:S01]  /*bc10*/  LOP3.LUT R33, R33, 0xfffffffc, RZ, 0xc0, !PT ;  /* 0xfffffffc21217812 */ /* 0x000fe200078ec0ff */
[----:B------:R-:W-:-:S04]  /*bc20*/  IMAD.MOV.U32 R6, RZ, RZ, R26 ;  /* 0x000000ffff067224 */ /* 0x000fc800078e001a */
[----:B------:R-:W-:-:S05]  /*bc30*/  IMAD.IADD R33, R30, 0x1, -R33 ;  /* 0x000000011e217824 */ /* 0x000fca00078e0a21 */
[----:B------:R-:W-:Y:S02]  /*bc40*/  LEA R3, R33, R64, 0x6 ;  /* 0x0000004021037211 */ /* 0x000fe400078e30ff */
[----:B0-----:R-:W-:-:S13]  /*bc50*/  ISETP.NE.AND P0, PT, R10, 0x1, PT ;  /* 0x000000010a00780c */ /* 0x001fda0003f05270 */
[----:B------:R-:W0:Y:S08]  /*bc60*/  @P0 LDC R0, c[0x0][0x44c] ;  /* 0x00011300ff000b82 */ /* 0x000e300000000800 */
[----:B------:R-:W1:Y:S01]  /*bc70*/  @P0 LDC R5, c[0x0][0x450] ;  /* 0x00011400ff050b82 */ /* 0x000e620000000800 */
[----:B0-----:R-:W-:-:S05]  /*bc80*/  @P0 IMAD.HI.U32 R0, R3, R0, RZ ;  /* 0x0000000003000227 */ /* 0x001fca00078e00ff */
[----:B-1----:R-:W-:Y:S01]  /*bc90*/  @P0 SHF.R.U32.HI R3, RZ, R5, R0 ;  /* 0x00000005ff030219 */ /* 0x002fe20000011600 */
[----:B------:R-:W-:-:S03]  /*bca0*/  IMAD.MOV.U32 R5, RZ, RZ, R29 ;  /* 0x000000ffff057224 */ /* 0x000fc600078e001d */
        /* <DEDUP_REMOVED lines=21> */
.L_x_6333:
        /* <DEDUP_REMOVED lines=18> */
[----:B------:R-:W-:Y:S01]  /*bf20*/  ISETP.GE.AND P3, PT, R211, UR4, PT ;  /* 0x00000004d3007c0c */ /* 0x000fe2000bf66270 */
[----:B------:R-:W-:Y:S01]  /*bf30*/  ULDC.64 UR6, c[0x0][0x208] ;  /* 0x0000820000067ab9 */ /* 0x000fe20000000a00 */
[----:B------:R-:W-:Y:S02]  /*bf40*/  ISETP.GE.AND P2, PT, R209, UR4, PT ;  /* 0x00000004d1007c0c */ /* 0x000fe4000bf46270 */
[----:B------:R-:W-:Y:S02]  /*bf50*/  ISETP.GE.AND P4, PT, R196, UR4, PT ;  /* 0x00000004c4007c0c */ /* 0x000fe4000bf86270 */
[----:B------:R-:W-:Y:S02]  /*bf60*/  ISETP.GE.AND P1, PT, R210, UR4, PT ;  /* 0x00000004d2007c0c */ /* 0x000fe4000bf26270 */
[----:B------:R-:W-:-:S05]  /*bf70*/  SHF.R.S32.HI R12, RZ, 0x1f, R211 ;  /* 0x0000001fff0c7819 */ /* 0x000fca00000114d3 */
[C---:B------:R-:W-:Y:S01]  /*bf80*/  @!P3 IMAD.SHL.U32 R27, R211.reuse, 0x2, RZ ;  /* 0x00000002d31bb824 */ /* 0x040fe200078e00ff */
[----:B------:R-:W-:Y:S01]  /*bf90*/  @!P3 SHF.L.U64.HI R12, R211, 0x1, R12 ;  /* 0x00000001d30cb819 */ /* 0x000fe2000001020c */
[----:B------:R-:W-:Y:S01]  /*bfa0*/  @!P2 IMAD.SHL.U32 R21, R209, 0x2, RZ ;  /* 0x00000002d115a824 */ /* 0x000fe200078e00ff */
[----:B------:R-:W-:Y:S01]  /*bfb0*/  SHF.R.S32.HI R10, RZ, 0x1f, R209 ;  /* 0x0000001fff0a7819 */ /* 0x000fe200000114d1 */
[----:B--2---:R-:W-:Y:S01]  /*bfc0*/  @!P4 IMAD.MOV.U32 R4, RZ, RZ, R8 ;  /* 0x000000ffff04c224 */ /* 0x004fe200078e0008 */
[-C--:B------:R-:W-:Y:S02]  /*bfd0*/  @!P3 IADD3 R28, P6, R8, R27.reuse, RZ ;  /* 0x0000001b081cb210 */ /* 0x080fe40007fde0ff */
[----:B------:R-:W-:Y:S02]  /*bfe0*/  ISETP.GE.AND P0, PT, R208, UR4, PT ;  /* 0x00000004d0007c0c */ /* 0x000fe4000bf06270 */
[----:B----4-:R-:W-:Y:S01]  /*bff0*/  @!P3 IADD3 R26, P5, R30, R27, RZ ;  /* 0x0000001b1e1ab210 */ /* 0x010fe20007fbe0ff */
[----:B-1----:R-:W-:Y:S01]  /*c000*/  @!P3 IMAD.X R29, R3, 0x1, R12, P6 ;  /* 0x00000001031db824 */ /* 0x002fe200030e060c */
[----:B------:R-:W-:-:S02]  /*c010*/  @!P2 SHF.L.U64.HI R10, R209, 0x1, R10 ;  /* 0x00000001d10aa819 */ /* 0x000fc4000001020a */
[----:B------:R-:W-:Y:S02]  /*c020*/  @!P2 IADD3 R24, P6, R8, R21, RZ ;  /* 0x000000150818a210 */ /* 0x000fe40007fde0ff */
[----:B------:R-:W-:Y:S02]  /*c030*/  @!P4 MOV R5, R3 ;  /* 0x000000030005c202 */ /* 0x000fe40000000f00 */
[----:B------:R-:W-:Y:S02]  /*c040*/  SHF.R.S32.HI R7, RZ, 0x1f, R210 ;  /* 0x0000001fff077819 */ /* 0x000fe400000114d2 */
[----:B------:R-:W-:Y:S01]  /*c050*/  @!P1 SHF.L.U32 R13, R210, 0x1, RZ ;  /* 0x00000001d20d9819 */ /* 0x000fe200000006ff */
[----:B---3--:R-:W-:Y:S01]  /*c060*/  @!P3 IMAD.X R27, R9, 0x1, R12, P5 ;  /* 0x00000001091bb824 */ /* 0x008fe200028e060c */
[----:B------:R-:W-:Y:S01]  /*c070*/  @!P2 IADD3 R20, P5, R30, R21, RZ ;  /* 0x000000151e14a210 */ /* 0x000fe20007fbe0ff */
[----:B------:R-:W-:Y:S01]  /*c080*/  @!P2 IMAD.X R25, R3, 0x1, R10, P6 ;  /* 0x000000010319a824 */ /* 0x000fe200030e060a */
[----:B------:R-:W-:Y:S01]  /*c090*/  @!P1 SHF.L.U64.HI R6, R210, 0x1, R7 ;  /* 0x00000001d2069819 */ /* 0x000fe20000010207 */
[----:B------:R-:W-:Y:S01]  /*c0a0*/  @!P4 IMAD.WIDE R4, R196, 0x2, R4 ;  /* 0x00000002c404c825 */ /* 0x000fe200078e0204 */
[----:B------:R-:W-:-:S03]  /*c0b0*/  @!P1 IADD3 R14, P6, R8, R13, RZ ;  /* 0x0000000d080e9210 */ /* 0x000fc60007fde0ff */
[----:B------:R-:W-:Y:S01]  /*c0c0*/  @!P2 IMAD.X R21, R9, 0x1, R10, P5 ;  /* 0x000000010915a824 */ /* 0x000fe200028e060a */
[----:B------:R-:W-:Y:S01]  /*c0d0*/  @!P1 IADD3.X R15, R3, R6, RZ, P6, !PT ;  /* 0x00000006030f9210 */ /* 0x000fe200037fe4ff */
[----:B------:R1:W5:Y:S01]  /*c0e0*/  @!P4 LD.E.64 R58, desc[UR6][R4.64] ;  /* 0x00000006043ac980 */ /* 0x000362000c101b00 */
[----:B------:R-:W-:Y:S01]  /*c0f0*/  ISETP.GE.AND P5, PT, R212, UR4, PT ;  /* 0x00000004d4007c0c */ /* 0x000fe2000bfa6270 */
[----:B------:R-:W-:Y:S01]  /*c100*/  @!P0 IMAD.SHL.U32 R31, R208, 0x2, RZ ;  /* 0x00000002d01f8824 */ /* 0x000fe200078e00ff */
[----:B------:R-:W-:Y:S02]  /*c110*/  @!P1 IADD3 R12, P6, R30, R13, RZ ;  /* 0x0000000d1e0c9210 */ /* 0x000fe40007fde0ff */
[----:B------:R-:W-:-:S03]  /*c120*/  CS2R R60, SRZ ;  /* 0x00000000003c7805 */ /* 0x000fc6000001ff00 */
[----:B------:R-:W-:Y:S01]  /*c130*/  @!P1 IMAD.X R13, R9, 0x1, R6, P6 ;  /* 0x00000001090d9824 */ /* 0x000fe200030e0606 */
[----:B------:R-:W-:Y:S01]  /*c140*/  @!P0 IADD3 R10, P6, R8, R31, RZ ;  /* 0x0000001f080a8210 */ /* 0x000fe20007fde0ff */
[----:B-1----:R-:W-:Y:S01]  /*c150*/  @!P4 IMAD.MOV.U32 R4, RZ, RZ, R30 ;  /* 0x000000ffff04c224 */ /* 0x002fe200078e001e */
[----:B------:R-:W-:-:S04]  /*c160*/  SHF.R.S32.HI R5, RZ, 0x1f, R208 ;  /* 0x0000001fff057819 */ /* 0x000fc800000114d0 */
[----:B------:R-:W-:Y:S02]  /*c170*/  @!P0 SHF.L.U64.HI R34, R208, 0x1, R5 ;  /* 0x00000001d0228819 */ /* 0x000fe40000010205 */
[----:B------:R-:W-:-:S03]  /*c180*/  @!P4 MOV R5, R9 ;  /* 0x000000090005c202 */ /* 0x000fc60000000f00 */
[----:B------:R-:W-:Y:S02]  /*c190*/  @!P0 IMAD.X R11, R3, 0x1, R34, P6 ;  /* 0x00000001030b8824 */ /* 0x000fe400030e0622 */
[----:B------:R-:W-:Y:S01]  /*c1a0*/  @!P4 IMAD.WIDE R6, R196, 0x2, R4 ;  /* 0x00000002c406c825 */ /* 0x000fe200078e0204 */
[----:B------:R-:W-:Y:S02]  /*c1b0*/  @!P0 IADD3 R4, P6, R30, R31, RZ ;  /* 0x0000001f1e048210 */ /* 0x000fe40007fde0ff */
[----:B------:R-:W-:Y:S01]  /*c1c0*/  SHF.R.S32.HI R5, RZ, 0x1f, R212 ;  /* 0x0000001fff057819 */ /* 0x000fe200000114d4 */
[C---:B------:R-:W-:Y:S01]  /*c1d0*/  @!P5 IMAD.SHL.U32 R31, R212.reuse, 0x2, RZ ;  /* 0x00000002d41fd824 */ /* 0x040fe200078e00ff */
[----:B------:R1:W5:Y:S01]  /*c1e0*/  @!P4 LD.E.64 R60, desc[UR6][R6.64] ;  /* 0x00000006063cc980 */ /* 0x000362000c101b00 */
[----:B------:R-:W-:Y:S02]  /*c1f0*/  CS2R R54, SRZ ;  /* 0x0000000000367805 */ /* 0x000fe4000001ff00 */
[----:B------:R-:W-:Y:S01]  /*c200*/  @!P5 SHF.L.U64.HI R32, R212, 0x1, R5 ;  /* 0x00000001d420d819 */ /* 0x000fe20000010205 */
[----:B------:R-:W-:Y:S01]  /*c210*/  @!P0 IMAD.X R5, R9, 0x1, R34, P6 ;  /* 0x0000000109058824 */ /* 0x000fe200030e0622 */
[----:B------:R-:W-:-:S02]  /*c220*/  CS2R R56, SRZ ;  /* 0x0000000000387805 */ /* 0x000fc4000001ff00 */
[----:B------:R-:W-:Y:S02]  /*c230*/  CS2R R50, SRZ ;  /* 0x0000000000327805 */ /* 0x000fe4000001ff00 */
[-C--:B-1----:R-:W-:Y:S02]  /*c240*/  @!P5 IADD3 R6, P4, R8, R31.reuse, RZ ;  /* 0x0000001f0806d210 */ /* 0x082fe40007f9e0ff */
[----:B------:R-:W-:Y:S02]  /*c250*/  CS2R R52, SRZ ;  /* 0x0000000000347805 */ /* 0x000fe4000001ff00 */
[----:B------:R-:W-:Y:S02]  /*c260*/  @!P5 IADD3 R8, P6, R30, R31, RZ ;  /* 0x0000001f1e08d210 */ /* 0x000fe40007fde0ff */
[----:B------:R-:W-:Y:S02]  /*c270*/  CS2R R46, SRZ ;  /* 0x00000000002e7805 */ /* 0x000fe4000001ff00 */
[----:B------:R-:W-:-:S02]  /*c280*/  CS2R R48, SRZ ;  /* 0x0000000000307805 */ /* 0x000fc4000001ff00 */
[----:B------:R-:W-:Y:S02]  /*c290*/  CS2R R42, SRZ ;  /* 0x00000000002a7805 */ /* 0x000fe4000001ff00 */
[----:B------:R-:W-:Y:S02]  /*c2a0*/  CS2R R44, SRZ ;  /* 0x00000000002c7805 */ /* 0x000fe4000001ff00 */
[----:B------:R-:W-:Y:S02]  /*c2b0*/  CS2R R36, SRZ ;  /* 0x0000000000247805 */ /* 0x000fe4000001ff00 */
[----:B------:R-:W-:Y:S02]  /*c2c0*/  CS2R R34, SRZ ;  /* 0x0000000000227805 */ /* 0x000fe4000001ff00 */
[----:B------:R-:W-:Y:S01]  /*c2d0*/  @!P5 IADD3.X R7, R3, R32, RZ, P4, !PT ;  /* 0x000000200307d210 */ /* 0x000fe200027fe4ff */
[----:B------:R-:W-:Y:S01]  /*c2e0*/  @!P5 IMAD.X R9, R9, 0x1, R32, P6 ;  /* 0x000000010909d824 */ /* 0x000fe200030e0620 */
        /* <DEDUP_REMOVED lines=10> */
.L_x_6061:
[----:B------:R-:W-:Y:S05]  /*c390*/  BSYNC B1 ;  /* 0x0000000000017941 */ /* 0x000fea0003800000 */
.L_x_6060:
[----:B-1---5:R-:W-:Y:S01]  /*c3a0*/  IMAD.MOV.U32 R3, RZ, RZ, R36 ;  /* 0x000000ffff037224 */ /* 0x022fe200078e0024 */
[----:B------:R-:W-:Y:S01]  /*c3b0*/  MOV R5, R42 ;  /* 0x0000002a00057202 */ /* 0x000fe20000000f00 */
[----:B------:R-:W-:Y:S01]  /*c3c0*/  IMAD.MOV.U32 R4, RZ, RZ, R37 ;  /* 0x000000ffff047224 */ /* 0x000fe200078e0025 */
[----:B------:R-:W-:Y:S01]  /*c3d0*/  UMOV UR4, 0xffffffff ;  /* 0xffffffff00047882 */ /* 0x000fe20000000000 */
[----:B------:R-:W-:Y:S01]  /*c3e0*/  IMAD.MOV.U32 R6, RZ, RZ, R43 ;  /* 0x000000ffff067224 */ /* 0x000fe200078e002b */
[----:B--23--:R-:W-:Y:S02]  /*c3f0*/  CS2R R8, SRZ ;  /* 0x0000000000087805 */ /* 0x00cfe4000001ff00 */
        /* <DEDUP_REMOVED lines=32> */
[----:B------:R-:W-:Y:S02]  /*c600*/  PRMT R83, R83, 0x5410, R3 ;  /* 0x0000541053537816 */ /* 0x000fe40000000003 */
[----:B------:R-:W-:Y:S02]  /*c610*/  PRMT R82, R82, 0x5410, R4 ;  /* 0x0000541052527816 */ /* 0x000fe40000000004 */
[----:B------:R-:W-:-:S02]  /*c620*/  PRMT R86, R5, 0x7610, R86 ;  /* 0x0000761005567816 */ /* 0x000fc40000000056 */
[----:B------:R-:W-:Y:S01]  /*c630*/  PRMT R89, R89, 0x5410, R6 ;  /* 0x0000541059597816 */ /* 0x000fe20000000006 */
[----:B------:R-:W-:Y:S06]  /*c640*/  BRA.DIV UR4, `(.L_x_6062) ;  /* 0x000001aa04c87947 */ /* 0x000fec000b800000 */
[----:B0-----:R-:W0:Y:S04]  /*c650*/  SHFL.IDX PT, R0, R0, 0x1, 0x1c1f ;  /* 0x003c1f0000007f89 */ /* 0x001e2800000e0000 */
[----:B------:R-:W1:Y:S04]  /*c660*/  SHFL.IDX PT, R65, R65, 0x1, 0x1c1f ;  /* 0x003c1f0041417f89 */ /* 0x000e6800000e0000 */
[----:B------:R-:W2:Y:S04]  /*c670*/  SHFL.IDX PT, R63, R63, 0x1, 0x1c1f ;  /* 0x003c1f003f3f7f89 */ /* 0x000ea800000e0000 */
[----:B------:R-:W3:Y:S02]  /*c680*/  SHFL.IDX PT, R62, R62, 0x1, 0x1c1f ;  /* 0x003c1f003e3e7f89 */ /* 0x000ee400000e0000 */
.L_x_6339:
[----:B------:R-:W-:Y:S01]  /*c690*/  VIADD R64, R64, 0x40 ;  /* 0x0000004040407836 */ /* 0x000fe20000000000 */
[----:B------:R-:W-:Y:S01]  /*c6a0*/  LOP3.LUT R3, R215, 0x18, R16, 0xf8, !PT ;  /* 0x00000018d7037812 */ /* 0x000fe200078ef810 */
[----:B------:R-:W-:Y:S01]  /*c6b0*/  BSSY B1, `(.L_x_6063) ;  /* 0x000005b000017945 */ /* 0x000fe20003800000 */
[----:B------:R-:W-:Y:S02]  /*c6c0*/  LOP3.LUT P0, RZ, R224, 0x4, RZ, 0xc0, !PT ;  /* 0x00000004e0ff7812 */ /* 0x000fe4000780c0ff */
[----:B------:R-:W-:Y:S02]  /*c6d0*/  CS2R R12, SRZ ;  /* 0x00000000000c7805 */ /* 0x000fe4000001ff00 */
[----:B------:R-:W-:Y:S02]  /*c6e0*/  ISETP.GE.AND P1, PT, R64, R67, PT ;  /* 0x000000434000720c */ /* 0x000fe40003f26270 */
[----:B------:R-:W-:Y:S02]  /*c6f0*/  CS2R R20, SRZ ;  /* 0x0000000000147805 */ /* 0x000fe4000001ff00 */
[----:B------:R-:W-:-:S02]  /*c700*/  LOP3.LUT R4, R3, R216, RZ, 0x3c, !PT ;  /* 0x000000d803047212 */ /* 0x000fc400078e3cff */
[----:B------:R-:W-:Y:S02]  /*c710*/  CS2R R26, SRZ ;  /* 0x00000000001a7805 */ /* 0x000fe4000001ff00 */
[----:B----4-:R-:W-:Y:S02]  /*c720*/  CS2R R30, SRZ ;  /* 0x00000000001e7805 */ /* 0x010fe4000001ff00 */
[----:B------:R-:W-:Y:S02]  /*c730*/  CS2R R38, SRZ ;  /* 0x0000000000267805 */ /* 0x000fe4000001ff00 */
[----:B------:R-:W-:Y:S01]  /*c740*/  CS2R R10, SRZ ;  /* 0x00000000000a7805 */ /* 0x000fe2000001ff00 */
[----:B------:R-:W-:Y:S01]  /*c750*/  IMAD.IADD R3, R217, 0x1, R4 ;  /* 0x00000001d9037824 */ /* 0x000fe200078e0204 */
[----:B------:R-:W-:Y:S02]  /*c760*/  CS2R R14, SRZ ;  /* 0x00000000000e7805 */ /* 0x000fe4000001ff00 */
[----:B------:R-:W-:-:S02]  /*c770*/  CS2R R24, SRZ ;  /* 0x0000000000187805 */ /* 0x000fc4000001ff00 */
[----:B------:R-:W-:Y:S02]  /*c780*/  CS2R R28, SRZ ;  /* 0x00000000001c7805 */ /* 0x000fe4000001ff00 */
[----:B------:R-:W-:Y:S02]  /*c790*/  CS2R R32, SRZ ;  /* 0x0000000000207805 */ /* 0x000fe4000001ff00 */
[----:B------:R-:W-:Y:S02]  /*c7a0*/  LEA R3, R3, R18, 0x1 ;  /* 0x0000001203037211 */ /* 0x000fe400078e08ff */
[----:B------:R-:W-:Y:S01]  /*c7b0*/  CS2R R40, SRZ ;  /* 0x0000000000287805 */ /* 0x000fe2000001ff00 */
[----:B------:R-:W-:Y:S06]  /*c7c0*/  @P1 BRA `(.L_x_6064) ;  /* 0x0000000400241947 */ /* 0x000fec0003800000 */
[----:B------:R-:W-:Y:S01]  /*c7d0*/  ULDC UR4, c[0x0][0x3f4] ;  /* 0x0000fd0000047ab9 */ /* 0x000fe20000000800 */
[----:B------:R-:W-:Y:S02]  /*c7e0*/  SHF.R.S32.HI R4, RZ, 0x1f, R211 ;  /* 0x0000001fff047819 */ /* 0x000fe400000114d3 */
[----:B------:R-:W-:Y:S02]  /*c7f0*/  CS2R R38, SRZ ;  /* 0x0000000000267805 */ /* 0x000fe4000001ff00 */
[----:B------:R-:W-:Y:S02]  /*c800*/  ISETP.GE.AND P4, PT, R211, UR4, PT ;  /* 0x00000004d3007c0c */ /* 0x000fe4000bf86270 */
[----:B------:R-:W-:Y:S02]  /*c810*/  CS2R R40, SRZ ;  /* 0x0000000000287805 */ /* 0x000fe4000001ff00 */
[----:B------:R-:W-:Y:S01]  /*c820*/  ISETP.GE.AND P3, PT, R209, UR4, PT ;  /* 0x00000004d1007c0c */ /* 0x000fe2000bf66270 */
[----:B------:R-:W-:Y:S01]  /*c830*/  ULDC.64 UR6, c[0x0][0x208] ;  /* 0x0000820000067ab9 */ /* 0x000fe20000000a00 */
        /* <DEDUP_REMOVED lines=9> */
[CC--:B-1----:R-:W-:Y:S02]  /*c8d0*/  @!P4 IADD3 R26, P5, R65.reuse, R24.reuse, RZ ;  /* 0x00000018411ac210 */ /* 0x0c2fe40007fbe0ff */
        /* <DEDUP_REMOVED lines=10> */
[----:B------:R-:W-:Y:S02]  /*c980*/  @!P3 IADD3.X R15, R63, R5, RZ, P6, !PT ;  /* 0x000000053f0fb210 */ /* 0x000fe400037fe4ff */
[----:B------:R-:W-:Y:S01]  /*c990*/  @!P2 IADD3 R10, P6, R62, R10, RZ ;  /* 0x0000000a3e0aa210 */ /* 0x000fe20007fde0ff */
[--C-:B------:R-:W-:Y:S01]  /*c9a0*/  @!P2 IMAD.X R13, R0, 0x1, R6.reuse, P5 ;  /* 0x00000001000da824 */ /* 0x100fe200028e0606 */
[----:B------:R-:W-:Y:S02]  /*c9b0*/  @!P1 SHF.L.U64.HI R7, R208, 0x1, R9 ;  /* 0x00000001d0079819 */ /* 0x000fe40000010209 */
[-C--:B------:R-:W-:Y:S01]  /*c9c0*/  @!P1 IADD3 R8, P5, R65, R4.reuse, RZ ;  /* 0x0000000441089210 */ /* 0x080fe20007fbe0ff */
[----:B------:R-:W-:Y:S01]  /*c9d0*/  @!P2 IMAD.X R11, R63, 0x1, R6, P6 ;  /* 0x000000013f0ba824 */ /* 0x000fe200030e0606 */
[----:B------:R-:W-:Y:S02]  /*c9e0*/  ISETP.GE.AND P6, PT, R196, UR4, PT ;  /* 0x00000004c4007c0c */ /* 0x000fe4000bfc6270 */
[----:B------:R-:W-:Y:S01]  /*c9f0*/  SHF.R.S32.HI R31, RZ, 0x1f, R212 ;  /* 0x0000001fff1f7819 */ /* 0x000fe200000114d4 */
[----:B------:R-:W-:Y:S01]  /*ca00*/  @!P1 IMAD.X R9, R0, 0x1, R7, P5 ;  /* 0x0000000100099824 */ /* 0x000fe200028e0607 */
[----:B------:R-:W-:-:S04]  /*ca10*/  @!P1 IADD3 R4, P5, R62, R4, RZ ;  /* 0x000000043e049210 */ /* 0x000fc80007fbe0ff */
[----:B------:R-:W-:Y:S02]  /*ca20*/  @!P1 IADD3.X R5, R63, R7, RZ, P5, !PT ;  /* 0x000000073f059210 */ /* 0x000fe40002ffe4ff */
[----:B------:R-:W-:-:S03]  /*ca30*/  ISETP.GE.AND P5, PT, R212, UR4, PT ;  /* 0x00000004d4007c0c */ /* 0x000fc6000bfa6270 */
        /* <DEDUP_REMOVED lines=34> */
.L_x_6064:
[----:B------:R-:W-:Y:S05]  /*cc60*/  BSYNC B1 ;  /* 0x0000000000017941 */ /* 0x000fea0003800000 */
.L_x_6063:
[----:B---3--:R-:W3:Y:S01]  /*cc70*/  LDL R62, [R1+0x30] ;  /* 0x00003000013e7983 */ /* 0x008ee20000100800 */
[----:B-----5:R-:W-:Y:S01]  /*cc80*/  IMAD.MOV.U32 R5, RZ, RZ, R8 ;  /* 0x000000ffff057224 */ /* 0x020fe200078e0008 */
[C---:B----4-:R-:W-:Y:S01]  /*cc90*/  IADD3 R6, R3.reuse, 0x12400, RZ ;  /* 0x0001240003067810 */ /* 0x050fe20007ffe0ff */
[----:B0-----:R-:W-:Y:S01]  /*cca0*/  VIADD R0, R3, 0x12440 ;  /* 0x0001244003007836 */ /* 0x001fe20000000000 */
[----:B------:R-:W-:Y:S01]  /*ccb0*/  VIADDMNMX R67, R67, -R220, 0x80, PT ;  /* 0x0000008043437446 */ /* 0x000fe200038009dc */
[----:B------:R-:W-:Y:S01]  /*ccc0*/  IMAD.MOV.U32 R7, RZ, RZ, R13 ;  /* 0x000000ffff077224 */ /* 0x000fe200078e000d */
[----:B--2---:R-:W-:Y:S01]  /*ccd0*/  PRMT R63, R63, 0x5410, R5 ;  /* 0x000054103f3f7816 */ /* 0x004fe20000000005 */
[----:B------:R-:W-:Y:S01]  /*cce0*/  @P0 VIADD R0, R6, 0xffffffc0 ;  /* 0xffffffc006000836 */ /* 0x000fe20000000000 */
[----:B------:R-:W-:Y:S01]  /*ccf0*/  MOV R5, R9 ;  /* 0x0000000900057202 */ /* 0x000fe20000000f00 */
[----:B------:R-:W-:Y:S01]  /*cd00*/  IMAD.MOV.U32 R6, RZ, RZ, R12 ;  /* 0x000000ffff067224 */ /* 0x000fe200078e000c */
[----:B------:R-:W-:Y:S01]  /*cd10*/  BSSY B1, `(.L_x_6065) ;  /* 0x0000029000017945 */ /* 0x000fe20003800000 */
[----:B-1----:R-:W-:Y:S01]  /*cd20*/  IMAD.MOV.U32 R65, RZ, RZ, R14 ;  /* 0x000000ffff417224 */ /* 0x002fe200078e000e */
[----:B------:R-:W-:Y:S01]  /*cd30*/  PRMT R63, R5, 0x7610, R63 ;  /* 0x00007610053f7816 */ /* 0x000fe2000000003f */
[----:B------:R-:W-:Y:S01]  /*cd40*/  IMAD.MOV.U32 R85, RZ, RZ, R33 ;  /* 0x000000ffff557224 */ /* 0x000fe200078e0021 */
[----:B------:R-:W-:Y:S01]  /*cd50*/  PRMT R64, R6, 0x5410, R7 ;  /* 0x0000541006407816 */ /* 0x000fe20000000007 */
[----:B------:R-:W-:Y:S01]  /*cd60*/  IMAD.MOV.U32 R7, RZ, RZ, R21 ;  /* 0x000000ffff077224 */ /* 0x000fe200078e0015 */
[----:B------:R-:W-:-:S02]  /*cd70*/  MOV R6, R20 ;  /* 0x0000001400067202 */ /* 0x000fc40000000f00 */
[----:B------:R-:W-:Y:S02]  /*cd80*/  ISETP.GE.AND P1, PT, R206, R67, PT ;  /* 0x00000043ce00720c */ /* 0x000fe40003f26270 */
[----:B------:R-:W-:Y:S01]  /*cd90*/  PRMT R72, R6, 0x5410, R7 ;  /* 0x0000541006487816 */ /* 0x000fe20000000007 */
[----:B------:R-:W-:Y:S01]  /*cda0*/  IMAD.MOV.U32 R7, RZ, RZ, R31 ;  /* 0x000000ffff077224 */ /* 0x000fe200078e001f */
[----:B------:R-:W-:-:S04]  /*cdb0*/  MOV R6, R30 ;  /* 0x0000001e00067202 */ /* 0x000fc80000000f00 */
[----:B------:R-:W-:Y:S01]  /*cdc0*/  PRMT R80, R6, 0x5410, R7 ;  /* 0x0000541006507816 */ /* 0x000fe20000000007 */
[----:B------:R-:W-:Y:S01]  /*cdd0*/  IMAD.MOV.U32 R7, RZ, RZ, R11 ;  /* 0x000000ffff077224 */ /* 0x000fe200078e000b */
[----:B------:R-:W-:Y:S02]  /*cde0*/  MOV R6, R10 ;  /* 0x0000000a00067202 */ /* 0x000fe40000000f00 */
[----:B---3--:R-:W-:-:S04]  /*cdf0*/  LEA.HI R4, R62, R62, RZ, 0x1 ;  /* 0x0000003e3e047211 */ /* 0x008fc800078f08ff */
[----:B------:R-:W-:-:S05]  /*ce00*/  LOP3.LUT R4, R4, 0xfffffffe, RZ, 0xc0, !PT ;  /* 0xfffffffe04047812 */ /* 0x000fca00078ec0ff */
[----:B------:R-:W-:Y:S02]  /*ce10*/  IMAD.IADD R4, R62, 0x1, -R4 ;  /* 0x000000013e047824 */ /* 0x000fe400078e0a04 */
[----:B------:R-:W-:-:S03]  /*ce20*/  IMAD.MOV.U32 R62, RZ, RZ, R26 ;  /* 0x000000ffff3e7224 */ /* 0x000fc600078e001a */
[----:B------:R-:W-:Y:S01]  /*ce30*/  SHF.L.U32 R5, R4, 0x1f, RZ ;  /* 0x0000001f04057819 */ /* 0x000fe200000006ff */
[----:B------:R-:W-:Y:S01]  /*ce40*/  IMAD.MOV.U32 R4, RZ, RZ, R27 ;  /* 0x000000ffff047224 */ /* 0x000fe200078e001b */
[----:B------:R-:W-:Y:S01]  /*ce50*/  PRMT R76, R62, 0x7610, R76 ;  /* 0x000076103e4c7816 */ /* 0x000fe2000000004c */
[----:B------:R-:W-:Y:S01]  /*ce60*/  IMAD.MOV.U32 R62, RZ, RZ, R38 ;  /* 0x000000ffff3e7224 */ /* 0x000fe200078e0026 */
[----:B------:R-:W0:Y:S02]  /*ce70*/  SYNCS.PHASECHK.TRANS64.TRYWAIT P0, [R18+URZ+0x30800], R5 ;  /* 0x03080005120075a7 */ /* 0x000e24000800017f */
[----:B------:R-:W-:Y:S01]  /*ce80*/  PRMT R76, R76, 0x5410, R4 ;  /* 0x000054104c4c7816 */ /* 0x000fe20000000004 */
[----:B------:R-:W-:Y:S01]  /*ce90*/  IMAD.MOV.U32 R4, RZ, RZ, R39 ;  /* 0x000000ffff047224 */ /* 0x000fe200078e0027 */
[----:B------:R-:W-:Y:S02]  /*cea0*/  PRMT R84, R62, 0x7610, R84 ;  /* 0x000076103e547816 */ /* 0x000fe40000000054 */
        /* <DEDUP_REMOVED lines=14> */
[----:B0-----:R-:W-:Y:S06]  /*cf90*/  @!P0 BRA `(.L_x_6066) ;  /* 0x000001a000e88947 */ /* 0x001fec0003800000 */
.L_x_6340:
[----:B------:R-:W-:Y:S05]  /*cfa0*/  BSYNC B1 ;  /* 0x0000000000017941 */ /* 0x000fea0003800000 */
.L_x_6065:
        /* <DEDUP_REMOVED lines=24> */
[----:B------:R-:W-:Y:S02]  /*d130*/  HADD2.F32 R91, -RZ, R4.H1_H1 ;  /* 0x30000004ff5b7230 */ /* 0x000fe40000004100 */
[C---:B------:R-:W-:Y:S01]  /*d140*/  FMUL.FTZ R93, R87.reuse, R92 ;  /* 0x0000005c575d7220 */ /* 0x040fe20000410000 */
[----:B------:R-:W-:Y:S01]  /*d150*/  FMUL.FTZ R95, R87, R90 ;  /* 0x0000005a575f7220 */ /* 0x000fe20000410000 */
[----:B------:R-:W-:-:S02]  /*d160*/  HADD2.F32 R61, -RZ, R5.H0_H0 ;  /* 0x20000005ff3d7230 */ /* 0x000fc40000004100 */
[----:B------:R-:W-:Y:S02]  /*d170*/  HADD2.F32 R87, -RZ, R5.H1_H1 ;  /* 0x30000005ff577230 */ /* 0x000fe40000004100 */
[C---:B------:R-:W-:Y:S01]  /*d180*/  FFMA.FTZ R5, R86.reuse, R90, -R93 ;  /* 0x0000005a56057223 */ /* 0x040fe2000001085d */
[----:B------:R-:W-:Y:S01]  /*d190*/  FFMA.FTZ R86, R86, R92, R95 ;  /* 0x0000005c56567223 */ /* 0x000fe2000001005f */
[----:B------:R-:W-:Y:S02]  /*d1a0*/  HADD2.F32 R7, -RZ, R4.H0_H0 ;  /* 0x20000004ff077230 */ /* 0x000fe40000004100 */
[C---:B------:R-:W-:Y:S01]  /*d1b0*/  FMUL.FTZ R94, R91.reuse, R60 ;  /* 0x0000003c5b5e7220 */ /* 0x040fe20000410000 */
[----:B------:R-:W-:Y:S01]  /*d1c0*/  FMUL.FTZ R92, R91, R88 ;  /* 0x000000585b5c7220 */ /* 0x000fe20000410000 */
[----:B------:R-:W-:Y:S02]  /*d1d0*/  HADD2.F32 R4, -RZ, R6.H0_H0 ;  /* 0x20000006ff047230 */ /* 0x000fe40000004100 */
[----:B------:R-:W-:-:S02]  /*d1e0*/  HADD2.F32 R91, -RZ, R89.H1_H1 ;  /* 0x30000059ff5b7230 */ /* 0x000fc40000004100 */
[C---:B------:R-:W-:Y:S01]  /*d1f0*/  FFMA.FTZ R88, R7.reuse, R88, -R94 ;  /* 0x0000005807587223 */ /* 0x040fe2000001085e */
[----:B------:R-:W-:Y:S02]  /*d200*/  HADD2.F32 R6, -RZ, R6.H1_H1 ;  /* 0x30000006ff067230 */ /* 0x000fe40000004100 */
[----:B------:R-:W-:Y:S02]  /*d210*/  HADD2.F32 R89, -RZ, R89.H0_H0 ;  /* 0x20000059ff597230 */ /* 0x000fe40000004100 */
        /* <DEDUP_REMOVED lines=15> */
.L_x_6070:
[----:B------:R-:W-:Y:S05]  /*d310*/  BSYNC B2 ;  /* 0x0000000000027941 */ /* 0x000fea0003800000 */
.L_x_6069:
[----:B------:R-:W-:Y:S04]  /*d320*/  BSSY B2, `(.L_x_6071) ;  /* 0x000002c000027945 */ /* 0x000fe80003800000 */
[----:B------:R-:W-:Y:S05]  /*d330*/  @P1 BRA `(.L_x_6072) ;  /* 0x0000000000a81947 */ /* 0x000fea0003800000 */
[----:B0-----:R-:W0:Y:S01]  /*d340*/  LDS.128 R4, [R0] ;  /* 0x0000000000047984 */ /* 0x001e220000000c00 */
        /* <DEDUP_REMOVED lines=17> */
[CC--:B------:R-:W-:Y:S01]  /*d460*/  FMUL.FTZ R59, R57.reuse, R83.reuse ;  /* 0x00000053393b7220 */ /* 0x0c0fe20000410000 */
[----:B------:R-:W-:Y:S01]  /*d470*/  FMUL.FTZ R61, R57, R60 ;  /* 0x0000003c393d7220 */ /* 0x000fe20000410000 */
[----:B------:R-:W-:Y:S02]  /*d480*/  HADD2.F32 R7, -RZ, R6.H0_H0 ;  /* 0x20000006ff077230 */ /* 0x000fe40000004100 */
[----:B------:R-:W-:Y:S01]  /*d490*/  FFMA.FTZ R86, R58, R86, R89 ;  /* 0x000000563a567223 */ /* 0x000fe20000010059 */
[----:B------:R-:W-:Y:S02]  /*d4a0*/  HADD2.F32 R4, -RZ, R5.H0_H0 ;  /* 0x20000005ff047230 */ /* 0x000fe40000004100 */
[C---:B------:R-:W-:Y:S01]  /*d4b0*/  FFMA.FTZ R59, R56.reuse, R60, -R59 ;  /* 0x0000003c383b7223 */ /* 0x040fe2000001083b */
[----:B------:R-:W-:Y:S02]  /*d4c0*/  HADD2.F32 R57, -RZ, R82.H1_H1 ;  /* 0x30000052ff397230 */ /* 0x000fe40000004100 */
[----:B------:R-:W-:Y:S01]  /*d4d0*/  FFMA.FTZ R56, R56, R83, R61 ;  /* 0x0000005338387223 */ /* 0x000fe2000001003d */
[----:B------:R-:W-:-:S02]  /*d4e0*/  HADD2.F32 R6, -RZ, R6.H1_H1 ;  /* 0x30000006ff067230 */ /* 0x000fc40000004100 */
[----:B------:R-:W-:Y:S02]  /*d4f0*/  HADD2.F32 R5, -RZ, R5.H1_H1 ;  /* 0x30000005ff057230 */ /* 0x000fe40000004100 */
[----:B------:R-:W-:Y:S02]  /*d500*/  HADD2.F32 R82, -RZ, R82.H0_H0 ;  /* 0x20000052ff527230 */ /* 0x000fe40000004100 */
[C---:B------:R-:W-:Y:S01]  /*d510*/  FMUL.FTZ R58, R6.reuse, R57 ;  /* 0x00000039063a7220 */ /* 0x040fe20000410000 */
[C---:B------:R-:W-:Y:S02]  /*d520*/  FMUL.FTZ R61, R5.reuse, R55 ;  /* 0x00000037053d7220 */ /* 0x040fe40000410000 */
[----:B------:R-:W-:Y:S01]  /*d530*/  FMUL.FTZ R60, R6, R82 ;  /* 0x00000052063c7220 */ /* 0x000fe20000410000 */
        /* <DEDUP_REMOVED lines=10> */
.L_x_6072:
[----:B------:R-:W-:Y:S05]  /*d5e0*/  BSYNC B2 ;  /* 0x0000000000027941 */ /* 0x000fea0003800000 */
.L_x_6071:
        /* <DEDUP_REMOVED lines=44> */
.L_x_6074:
[----:B------:R-:W-:Y:S05]  /*d8b0*/  BSYNC B2 ;  /* 0x0000000000027941 */ /* 0x000fea0003800000 */
.L_x_6073:
        /* <DEDUP_REMOVED lines=44> */
.L_x_6076:
[----:B------:R-:W-:Y:S05]  /*db80*/  BSYNC B2 ;  /* 0x0000000000027941 */ /* 0x000fea0003800000 */
.L_x_6075:
[----:B------:R-:W-:Y:S04]  /*db90*/  BSSY B2, `(.L_x_6077) ;  /* 0x000002c000027945 */ /* 0x000fe80003800000 */
[----:B------:R-:W-:Y:S05]  /*dba0*/  @P4 BRA `(.L_x_6078) ;  /* 0x0000000000a84947 */ /* 0x000fea0003800000 */
[----:B0123--:R-:W0:Y:S01]  /*dbb0*/  LDS.128 R4, [R3+0x1a400] ;  /* 0x01a4000003047984 */ /* 0x00fe220000000c00 */
[----:B------:R-:W-:Y:S01]  /*dbc0*/  SHF.R.U32.HI R47, RZ, 0x10, R43 ;  /* 0x00000010ff2f7819 */ /* 0x000fe2000001162b */
[----:B------:R-:W-:Y:S01]  /*dbd0*/  HADD2.F32 R46, -RZ, R71.H1_H1 ;  /* 0x30000047ff2e7230 */ /* 0x000fe20000004100 */
[--C-:B------:R-:W-:Y:S01]  /*dbe0*/  SHF.R.U32.HI R49, RZ, 0x10, R45.reuse ;  /* 0x00000010ff317819 */ /* 0x100fe2000001162d */
[--C-:B------:R-:W-:Y:S01]  /*dbf0*/  HADD2.F32 R48, -RZ, R70.reuse.H1_H1 ;  /* 0x30000046ff307230 */ /* 0x100fe20000004100 */
        /* <DEDUP_REMOVED lines=37> */
.L_x_6078:
[----:B------:R-:W-:Y:S05]  /*de50*/  BSYNC B2 ;  /* 0x0000000000027941 */ /* 0x000fea0003800000 */
.L_x_6077:
[----:B------:R-:W-:Y:S05]  /*de60*/  @P5 BRA `(.L_x_6068) ;  /* 0x0000000000a85947 */ /* 0x000fea0003800000 */
[----:B01234-:R-:W0:Y:S01]  /*de70*/  LDS.128 R4, [R0+0x8000] ;  /* 0x0080000000047984 */ /* 0x01fe220000000c00 */
[----:B------:R-:W-:Y:S01]  /*de80*/  SHF.R.U32.HI R43, RZ, 0x10, R37 ;  /* 0x00000010ff2b7819 */ /* 0x000fe20000011625 */
[----:B------:R-:W-:Y:S01]  /*de90*/  HADD2.F32 R42, -RZ, R66.H1_H1 ;  /* 0x30000042ff2a7230 */ /* 0x000fe20000004100 */
        /* <DEDUP_REMOVED lines=39> */
.L_x_6068:
[----:B------:R-:W-:Y:S05]  /*e110*/  BSYNC B1 ;  /* 0x0000000000017941 */ /* 0x000fea0003800000 */
.L_x_6067:
[----:B01234-:R-:W-:-:S04]  /*e120*/  IADD3 R4, R206, 0x40, RZ ;  /* 0x00000040ce047810 */ /* 0x01ffc80007ffe0ff */
        /* <DEDUP_REMOVED lines=53> */
.L_x_6081:
[----:B------:R-:W-:Y:S05]  /*e480*/  BSYNC B1 ;  /* 0x0000000000017941 */ /* 0x000fea0003800000 */
.L_x_6080:
[----:B------:R-:W-:Y:S04]  /*e490*/  BSSY B1, `(.L_x_6082) ;  /* 0x000002c000017945 */ /* 0x000fe80003800000 */
[----:B------:R-:W-:Y:S05]  /*e4a0*/  @P1 BRA `(.L_x_6083) ;  /* 0x0000000000a81947 */ /* 0x000fea0003800000 */
[----:B0-----:R-:W0:Y:S01]  /*e4b0*/  LDS.128 R4, [R0+0x2000] ;  /* 0x0020000000047984 */ /* 0x001e220000000c00 */
        /* <DEDUP_REMOVED lines=41> */
.L_x_6083:
[----:B------:R-:W-:Y:S05]  /*e750*/  BSYNC B1 ;  /* 0x0000000000017941 */ /* 0x000fea0003800000 */
.L_x_6082:
        /* <DEDUP_REMOVED lines=44> */
.L_x_6085:
[----:B------:R-:W-:Y:S05]  /*ea20*/  BSYNC B1 ;  /* 0x0000000000017941 */ /* 0x000fea0003800000 */
.L_x_6084:
        /* <DEDUP_REMOVED lines=44> */
.L_x_6087:
[----:B------:R-:W-:Y:S05]  /*ecf0*/  BSYNC B1 ;  /* 0x0000000000017941 */ /* 0x000fea0003800000 */
.L_x_6086:
        /* <DEDUP_REMOVED lines=44> */
.L_x_6089:
[----:B------:R-:W-:Y:S05]  /*efc0*/  BSYNC B1 ;  /* 0x0000000000017941 */ /* 0x000fea0003800000 */
.L_x_6088:
[----:B------:R-:W-:Y:S05]  /*efd0*/  @P5 BRA `(.L_x_6079) ;  /* 0x00000038008c5947 */ /* 0x000fea0003800000 */
[----:B01234-:R-:W0:Y:S01]  /*efe0*/  LDS.128 R4, [R0+0xa000] ;  /* 0x00a0000000047984 */ /* 0x01fe220000000c00 */
        /* <DEDUP_REMOVED lines=42> */
.L_x_6058:
[----:B------:R-:W0:Y:S01]  /*f290*/  LDC R28, c[0x0][0x448] ;  /* 0x00011200ff1c7b82 */ /* 0x000e220000000800 */
[----:B------:R-:W-:Y:S01]  /*f2a0*/  LEA.HI R33, R33, R30, RZ, 0x2 ;  /* 0x0000001e21217211 */ /* 0x000fe200078f10ff */
[----:B------:R-:W-:Y:S01]  /*f2b0*/  ULDC.64 UR4, c[0x0][0x3f8] ;  /* 0x0000fe0000047ab9 */ /* 0x000fe20000000a00 */
[----:B------:R-:W-:Y:S01]  /*f2c0*/  ULDC.64 UR6, c[0x0][0x408] ;  /* 0x0001020000067ab9 */ /* 0x000fe20000000a00 */
[----:B------:R-:W-:Y:S01]  /*f2d0*/  IMAD.MOV.U32 R6, RZ, RZ, R26 ;  /* 0x000000ffff067224 */ /* 0x000fe200078e001a */
[----:B------:R-:W-:Y:S01]  /*f2e0*/  LOP3.LUT R33, R33, 0xfffffffc, RZ, 0xc0, !PT ;  /* 0xfffffffc21217812 */ /* 0x000fe200078ec0ff */
[----:B------:R-:W-:-:S04]  /*f2f0*/  IMAD.MOV.U32 R7, RZ, RZ, R31 ;  /* 0x000000ffff077224 */ /* 0x000fc800078e001f */
[----:B------:R-:W-:-:S04]  /*f300*/  IMAD.IADD R0, R30, 0x1, -R33 ;  /* 0x000000011e007824 */ /* 0x000fc800078e0a21 */
[----:B------:R-:W-:Y:S01]  /*f310*/  IMAD R3, R0, 0x40, R64 ;  /* 0x0000004000037824 */ /* 0x000fe200078e0240 */
[----:B0-----:R-:W-:-:S13]  /*f320*/  ISETP.NE.AND P0, PT, R28, 0x1, PT ;  /* 0x000000011c00780c */ /* 0x001fda0003f05270 */
[----:B------:R-:W0:Y:S08]  /*f330*/  @P0 LDC R4, c[0x0][0x44c] ;  /* 0x00011300ff040b82 */ /* 0x000e300000000800 */
[----:B------:R-:W1:Y:S01]  /*f340*/  @P0 LDC R5, c[0x0][0x450] ;  /* 0x00011400ff050b82 */ /* 0x000e620000000800 */
[----:B0-----:R-:W-:-:S05]  /*f350*/  @P0 IMAD.HI.U32 R4, R3, R4, RZ ;  /* 0x0000000403040227 */ /* 0x001fca00078e00ff */
[----:B-1----:R-:W-:Y:S01]  /*f360*/  @P0 SHF.R.U32.HI R3, RZ, R5, R4 ;  /* 0x00000005ff030219 */ /* 0x002fe20000011604 */
[----:B------:R-:W-:Y:S01]  /*f370*/  IMAD.MOV.U32 R4, RZ, RZ, R24 ;  /* 0x000000ffff047224 */ /* 0x000fe200078e0018 */
        /* <DEDUP_REMOVED lines=12> */
[----:B------:R-:W-:Y:S01]  /*f440*/  UMOV UR4, 0xffffffff ;  /* 0xffffffff00047882 */ /* 0x000fe20000000000 */
[----:B------:R-:W-:Y:S02]  /*f450*/  LEA R3, P1, R6, UR6, 0x1 ;  /* 0x0000000606037c11 */ /* 0x000fe4000f8208ff */
[----:B------:R-:W-:Y:S02]  /*f460*/  IADD3 R61, R7, R61, RZ ;  /* 0x0000003d073d7210 */ /* 0x000fe40007ffe0ff */
[----:B------:R-:W-:-:S02]  /*f470*/  LEA.HI.X R21, R4, UR5, R21, 0x1, P0 ;  /* 0x0000000504157c11 */ /* 0x000fc400080f0c15 */
[----:B------:R-:W-:Y:S01]  /*f480*/  LEA.HI.X R61, R6, UR7, R61, 0x1, P1 ;  /* 0x00000007063d7c11 */ /* 0x000fe200088f0c3d */
[----:B------:R-:W-:Y:S06]  /*f490*/  BRA.DIV UR4, `(.L_x_6090) ;  /* 0x0000017e04bc7947 */ /* 0x000fec000b800000 */
[----:B------:R0:W1:Y:S04]  /*f4a0*/  SHFL.IDX PT, R5, R21, RZ, 0x1c1f ;  /* 0x001c1fff15057589 */ /* 0x00006800000e0000 */
[----:B------:R0:W2:Y:S04]  /*f4b0*/  SHFL.IDX PT, R4, R20, RZ, 0x1c1f ;  /* 0x001c1fff14047589 */ /* 0x0000a800000e0000 */
[----:B------:R0:W3:Y:S04]  /*f4c0*/  SHFL.IDX PT, R7, R61, RZ, 0x1c1f ;  /* 0x001c1fff3d077589 */ /* 0x0000e800000e0000 */
[----:B------:R0:W4:Y:S02]  /*f4d0*/  SHFL.IDX PT, R8, R3, RZ, 0x1c1f ;  /* 0x001c1fff03087589 */ /* 0x00012400000e0000 */
.L_x_6346:
        /* <DEDUP_REMOVED lines=17> */
[----:B--2---:R-:W-:Y:S01]  /*f5f0*/  IMAD.MOV.U32 R12, RZ, RZ, R4 ;  /* 0x000000ffff0c7224 */ /* 0x004fe200078e0004 */
[----:B------:R-:W-:Y:S01]  /*f600*/  ISETP.GE.AND P2, PT, R16, UR4, PT ;  /* 0x0000000410007c0c */ /* 0x000fe2000bf46270 */
[----:B-1----:R-:W-:Y:S01]  /*f610*/  IMAD.MOV.U32 R13, RZ, RZ, R5 ;  /* 0x000000ffff0d7224 */ /* 0x002fe200078e0005 */
[----:B------:R-:W-:Y:S02]  /*f620*/  ISETP.GE.AND P3, PT, R195, UR4, PT ;  /* 0x00000004c3007c0c */ /* 0x000fe4000bf66270 */
[----:B------:R-:W-:Y:S02]  /*f630*/  CS2R R28, SRZ ;  /* 0x00000000001c7805 */ /* 0x000fe4000001ff00 */
[----:B------:R-:W-:Y:S02]  /*f640*/  ISETP.GE.AND P4, PT, R194, UR4, PT ;  /* 0x00000004c2007c0c */ /* 0x000fe4000bf86270 */
[----:B------:R-:W-:-:S02]  /*f650*/  CS2R R30, SRZ ;  /* 0x00000000001e7805 */ /* 0x000fc4000001ff00 */
[----:B------:R-:W-:Y:S02]  /*f660*/  CS2R R40, SRZ ;  /* 0x0000000000287805 */ /* 0x000fe4000001ff00 */
[----:B------:R-:W-:Y:S02]  /*f670*/  CS2R R42, SRZ ;  /* 0x00000000002a7805 */ /* 0x000fe4000001ff00 */
[----:B------:R-:W-:Y:S01]  /*f680*/  CS2R R26, SRZ ;  /* 0x00000000001a7805 */ /* 0x000fe2000001ff00 */
[----:B------:R-:W-:Y:S01]  /*f690*/  ULDC.64 UR6, c[0x0][0x208] ;  /* 0x0000820000067ab9 */ /* 0x000fe20000000a00 */
[C---:B------:R-:W-:Y:S01]  /*f6a0*/  @!P2 IMAD.SHL.U32 R9, R16.reuse, 0x2, RZ ;  /* 0x000000021009a824 */ /* 0x040fe200078e00ff */
[----:B------:R-:W-:Y:S02]  /*f6b0*/  @!P2 SHF.L.U64.HI R32, R16, 0x1, R17 ;  /* 0x000000011020a819 */ /* 0x000fe40000010211 */
[----:B------:R-:W-:Y:S01]  /*f6c0*/  @!P3 SHF.L.U32 R15, R200, 0x3, RZ ;  /* 0x00000003c80fb819 */ /* 0x000fe200000006ff */
[----:B------:R-:W-:Y:S01]  /*f6d0*/  @!P4 IMAD.SHL.U32 R25, R201, 0x8, RZ ;  /* 0x00000008c919c824 */ /* 0x000fe200078e00ff */
[----:B------:R-:W-:-:S02]  /*f6e0*/  @!P2 IADD3 R4, P0, R4, R9, RZ ;  /* 0x000000090404a210 */ /* 0x000fc40007f1e0ff */
[----:B----4-:R-:W-:Y:S01]  /*f6f0*/  @!P2 IADD3 R6, P1, R8, R9, RZ ;  /* 0x000000090806a210 */ /* 0x010fe20007f3e0ff */
[----:B---3--:R-:W-:Y:S02]  /*f700*/  IMAD.MOV.U32 R9, RZ, RZ, R7 ;  /* 0x000000ffff097224 */ /* 0x008fe400078e0007 */
[----:B------:R-:W-:Y:S01]  /*f710*/  @!P3 IMAD.WIDE R10, R15, 0x2, R12 ;  /* 0x000000020f0ab825 */ /* 0x000fe200078e020c */
[----:B------:R-:W-:Y:S02]  /*f720*/  @!P2 IADD3.X R7, R7, R32, RZ, P1, !PT ;  /* 0x000000200707a210 */ /* 0x000fe40000ffe4ff */
[----:B------:R-:W-:Y:S01]  /*f730*/  CS2R R36, SRZ ;  /* 0x0000000000247805 */ /* 0x000fe2000001ff00 */
[----:B------:R-:W-:Y:S01]  /*f740*/  @!P3 IMAD.WIDE R14, R15, 0x2, R8 ;  /* 0x000000020f0eb825 */ /* 0x000fe200078e0208 */
[----:B------:R-:W-:Y:S02]  /*f750*/  CS2R R38, SRZ ;  /* 0x0000000000267805 */ /* 0x000fe4000001ff00 */
[----:B------:R-:W-:-:S02]  /*f760*/  CS2R R34, SRZ ;  /* 0x0000000000227805 */ /* 0x000fc4000001ff00 */
[----:B------:R-:W-:Y:S01]  /*f770*/  CS2R R44, SRZ ;  /* 0x00000000002c7805 */ /* 0x000fe2000001ff00 */
[C---:B------:R-:W-:Y:S01]  /*f780*/  @!P4 IMAD.WIDE R12, R25.reuse, 0x2, R12 ;  /* 0x00000002190cc825 */ /* 0x040fe200078e020c */
[----:B------:R-:W-:Y:S01]  /*f790*/  CS2R R46, SRZ ;  /* 0x00000000002e7805 */ /* 0x000fe2000001ff00 */
[----:B------:R1:W5:Y:S02]  /*f7a0*/  @!P3 LD.E.128 R28, desc[UR6][R10.64] ;  /* 0x000000060a1cb980 */ /* 0x000364000c101d00 */
[----:B------:R-:W-:Y:S01]  /*f7b0*/  @!P4 IMAD.WIDE R8, R25, 0x2, R8 ;  /* 0x000000021908c825 */ /* 0x000fe200078e0208 */
[----:B------:R-:W-:Y:S01]  /*f7c0*/  CS2R R24, SRZ ;  /* 0x0000000000187805 */ /* 0x000fe2000001ff00 */
[----:B------:R1:W5:Y:S02]  /*f7d0*/  @!P3 LD.E.128 R40, desc[UR6][R14.64] ;  /* 0x000000060e28b980 */ /* 0x000364000c101d00 */
[----:B------:R-:W-:Y:S01]  /*f7e0*/  @!P2 IMAD.X R5, R5, 0x1, R32, P0 ;  /* 0x000000010505a824 */ /* 0x000fe200000e0620 */
[----:B------:R-:W-:Y:S01]  /*f7f0*/  CS2R R32, SRZ ;  /* 0x0000000000207805 */ /* 0x000fe2000001ff00 */
[----:B------:R1:W5:Y:S04]  /*f800*/  @!P4 LD.E.128 R36, desc[UR6][R8.64] ;  /* 0x000000060824c980 */ /* 0x000368000c101d00 */
[----:B------:R1:W5:Y:S04]  /*f810*/  @!P4 LD.E.128 R24, desc[UR6][R12.64] ;  /* 0x000000060c18c980 */ /* 0x000368000c101d00 */
[----:B------:R1:W5:Y:S04]  /*f820*/  @!P2 LD.E.128 R32, desc[UR6][R4.64] ;  /* 0x000000060420a980 */ /* 0x000368000c101d00 */
[----:B------:R1:W5:Y:S02]  /*f830*/  @!P2 LD.E.128 R44, desc[UR6][R6.64] ;  /* 0x00000006062ca980 */ /* 0x000364000c101d00 */
.L_x_6092:
[----:B------:R-:W-:Y:S05]  /*f840*/  BSYNC B1 ;  /* 0x0000000000017941 */ /* 0x000fea0003800000 */
.L_x_6091:
[----:B-12--5:R-:W-:Y:S01]  /*f850*/  IMAD.MOV.U32 R4, RZ, RZ, R44 ;  /* 0x000000ffff047224 */ /* 0x026fe200078e002c */
[----:B---3--:R-:W-:Y:S01]  /*f860*/  MOV R7, R47 ;  /* 0x0000002f00077202 */ /* 0x008fe20000000f00 */
        /* <DEDUP_REMOVED lines=41> */
[----:B0-----:R-:W0:Y:S04]  /*fb00*/  SHFL.IDX PT, R21, R21, 0x1, 0x1c1f ;  /* 0x003c1f0015157f89 */ /* 0x001e2800000e0000 */
[----:B------:R-:W1:Y:S04]  /*fb10*/  SHFL.IDX PT, R20, R20, 0x1, 0x1c1f ;  /* 0x003c1f0014147f89 */ /* 0x000e6800000e0000 */
[----:B------:R-:W2:Y:S04]  /*fb20*/  SHFL.IDX PT, R61, R61, 0x1, 0x1c1f ;  /* 0x003c1f003d3d7f89 */ /* 0x000ea800000e0000 */
[----:B------:R3:W0:Y:S02]  /*fb30*/  SHFL.IDX PT, R62, R3, 0x1, 0x1c1f ;  /* 0x003c1f00033e7f89 */ /* 0x00062400000e0000 */
.L_x_6352:
        /* <DEDUP_REMOVED lines=16> */
[----:B0-----:R-:W-:Y:S01]  /*fc40*/  MOV R7, R21 ;  /* 0x0000001500077202 */ /* 0x001fe20000000f00 */
[----:B-1----:R-:W-:Y:S01]  /*fc50*/  IMAD.MOV.U32 R6, RZ, RZ, R20 ;  /* 0x000000ffff067224 */ /* 0x002fe200078e0014 */
[----:B------:R-:W-:Y:S01]  /*fc60*/  ISETP.GE.AND P2, PT, R16, UR4, PT ;  /* 0x0000000410007c0c */ /* 0x000fe2000bf46270 */
[----:B------:R-:W-:Y:S01]  /*fc70*/  IMAD.MOV.U32 R8, RZ, RZ, R62 ;  /* 0x000000ffff087224 */ /* 0x000fe200078e003e */
[----:B------:R-:W-:Y:S02]  /*fc80*/  ISETP.GE.AND P3, PT, R195, UR4, PT ;  /* 0x00000004c3007c0c */ /* 0x000fe4000bf66270 */
[----:B------:R-:W-:Y:S02]  /*fc90*/  CS2R R52, SRZ ;  /* 0x0000000000347805 */ /* 0x000fe4000001ff00 */
[----:B------:R-:W-:Y:S02]  /*fca0*/  ISETP.GE.AND P4, PT, R194, UR4, PT ;  /* 0x00000004c2007c0c */ /* 0x000fe4000bf86270 */
[----:B------:R-:W-:-:S02]  /*fcb0*/  CS2R R54, SRZ ;  /* 0x0000000000367805 */ /* 0x000fc4000001ff00 */
[----:B--2---:R-:W-:Y:S02]  /*fcc0*/  MOV R9, R61 ;  /* 0x0000003d00097202 */ /* 0x004fe40000000f00 */
[----:B------:R-:W-:Y:S02]  /*fcd0*/  CS2R R10, SRZ ;  /* 0x00000000000a7805 */ /* 0x000fe4000001ff00 */
[----:B------:R-:W-:Y:S02]  /*fce0*/  CS2R R56, SRZ ;  /* 0x0000000000387805 */ /* 0x000fe4000001ff00 */
[----:B------:R-:W-:Y:S01]  /*fcf0*/  CS2R R58, SRZ ;  /* 0x00000000003a7805 */ /* 0x000fe2000001ff00 */
[----:B------:R-:W-:Y:S01]  /*fd00*/  ULDC.64 UR6, c[0x0][0x208] ;  /* 0x0000820000067ab9 */ /* 0x000fe20000000a00 */
[C---:B---3--:R-:W-:Y:S01]  /*fd10*/  @!P2 IMAD.SHL.U32 R3, R16.reuse, 0x2, RZ ;  /* 0x000000021003a824 */ /* 0x048fe200078e00ff */
[----:B------:R-:W-:Y:S01]  /*fd20*/  @!P2 SHF.L.U64.HI R14, R16, 0x1, R17 ;  /* 0x00000001100ea819 */ /* 0x000fe20000010211 */
[----:B------:R-:W-:-:S02]  /*fd30*/  @!P3 IMAD.SHL.U32 R13, R200, 0x8, RZ ;  /* 0x00000008c80db824 */ /* 0x000fc400078e00ff */
[----:B------:R-:W-:Y:S01]  /*fd40*/  @!P4 IMAD.SHL.U32 R63, R201, 0x8, RZ ;  /* 0x00000008c93fc824 */ /* 0x000fe200078e00ff */
[-C--:B------:R-:W-:Y:S01]  /*fd50*/  @!P2 IADD3 R60, P1, R62, R3.reuse, RZ ;  /* 0x000000033e3ca210 */ /* 0x080fe20007f3e0ff */
[----:B------:R-:W-:Y:S01]  /*fd60*/  @!P3 IMAD.WIDE R4, R13, 0x2, R6 ;  /* 0x000000020d04b825 */ /* 0x000fe200078e0206 */
[----:B------:R-:W-:-:S03]  /*fd70*/  @!P2 IADD3 R20, P0, R20, R3, RZ ;  /* 0x000000031414a210 */ /* 0x000fc60007f1e0ff */
[----:B------:R-:W-:Y:S01]  /*fd80*/  @!P4 IMAD.WIDE R6, R63, 0x2, R6 ;  /* 0x000000023f06c825 */ /* 0x000fe200078e0206 */
[----:B------:R0:W5:Y:S03]  /*fd90*/  @!P3 LD.E.128 R52, desc[UR6][R4.64] ;  /* 0x000000060434b980 */ /* 0x000166000c101d00 */
[--C-:B------:R-:W-:Y:S01]  /*fda0*/  @!P3 IMAD.WIDE R12, R13, 0x2, R8.reuse ;  /* 0x000000020d0cb825 */ /* 0x100fe200078e0208 */
[----:B------:R1:W5:Y:S03]  /*fdb0*/  @!P4 LD.E.128 R56, desc[UR6][R6.64] ;  /* 0x000000060638c980 */ /* 0x000366000c101d00 */
[----:B------:R-:W-:Y:S01]  /*fdc0*/  @!P4 IMAD.WIDE R62, R63, 0x2, R8 ;  /* 0x000000023f3ec825 */ /* 0x000fe200078e0208 */
[----:B------:R-:W-:Y:S02]  /*fdd0*/  CS2R R8, SRZ ;  /* 0x0000000000087805 */ /* 0x000fe4000001ff00 */
[----:B------:R-:W-:-:S02]  /*fde0*/  CS2R R48, SRZ ;  /* 0x0000000000307805 */ /* 0x000fc4000001ff00 */
        /* <DEDUP_REMOVED lines=11> */
.L_x_6095:
[----:B------:R-:W-:Y:S05]  /*fea0*/  BSYNC B1 ;  /* 0x0000000000017941 */ /* 0x000fea0003800000 */
.L_x_6094:
[----:B--2-4-:R-:W3:Y:S01]  /*feb0*/  LDL R61, [R1+0x30] ;  /* 0x00003000013d7983 */ /* 0x014ee20000100800 */
[----:B-1---5:R-:W-:Y:S01]  /*fec0*/  IMAD.MOV.U32 R20, RZ, RZ, R4 ;  /* 0x000000ffff147224 */ /* 0x022fe200078e0004 */
[----:B0-----:R-:W-:Y:S01]  /*fed0*/  MOV R21, R5 ;  /* 0x0000000500157202 */ /* 0x001fe20000000f00 */
[----:B------:R-:W-:Y:S01]  /*fee0*/  IMAD.MOV.U32 R60, RZ, RZ, R7 ;  /* 0x000000ffff3c7224 */ /* 0x000fe200078e0007 */
[----:B------:R-:W-:Y:S01]  /*fef0*/  BSSY B1, `(.L_x_6096) ;  /* 0x000002c000017945 */ /* 0x000fe20003800000 */
        /* <DEDUP_REMOVED lines=11> */
[----:B------:R-:W-:-:S04]  /*ffb0*/  MOV R20, R12 ;  /* 0x0000000c00147202 */ /* 0x000fc80000000f00 */
[----:B------:R-:W-:Y:S02]  /*ffc0*/  PRMT R20, R20, 0x5410, R60 ;  /* 0x0000541014147816 */ /* 0x000fe4000000003c */
        /* <DEDUP_REMOVED lines=12> */
[----:B------:R-:W-:Y:S01]  /*10090*/  PRMT R69, R61, 0x7610, R69 ;  /* 0x000076103d457816 */ /* 0x000fe20000000045 */
[----:B------:R-:W-:-:S03]  /*100a0*/  IMAD.MOV.U32 R61, RZ, RZ, R49 ;  /* 0x000000ffff3d7224 */ /* 0x000fc600078e0031 */
[----:B------:R-:W-:Y:S02]  /*100b0*/  PRMT R69, R69, 0x5410, R3 ;  /* 0x0000541045457816 */ /* 0x000fe40000000003 */
[----:B------:R-:W-:Y:S01]  /*100c0*/  PRMT R88, R60, 0x5410, R61 ;  /* 0x000054103c587816 */ /* 0x000fe2000000003d */
[----:B------:R-:W-:Y:S01]  /*100d0*/  IMAD.MOV.U32 R60, RZ, RZ, R51 ;  /* 0x000000ffff3c7224 */ /* 0x000fe200078e0033 */
[----:B------:R-:W-:Y:S02]  /*100e0*/  MOV R61, R52 ;  /* 0x00000034003d7202 */ /* 0x000fe40000000f00 */
[----:B------:R-:W-:Y:S02]  /*100f0*/  VIADDMNMX R3, R65, -R220, 0x80, PT ;  /* 0x0000008041037446 */ /* 0x000fe400038009dc */
        /* <DEDUP_REMOVED lines=8> */
[----:B------:R-:W-:Y:S01]  /*10180*/  PRMT R70, R62, 0x5410, R63 ;  /* 0x000054103e467816 */ /* 0x000fe2000000003f */
[----:B------:R-:W-:Y:S01]  /*10190*/  IMAD.MOV.U32 R61, RZ, RZ, R59 ;  /* 0x000000ffff3d7224 */ /* 0x000fe200078e003b */
[----:B0-----:R-:W-:Y:S07]  /*101a0*/  @!P0 BRA `(.L_x_6097) ;  /* 0x0000017400608947 */ /* 0x001fee0003800000 */
.L_x_6353:
[----:B------:R-:W-:Y:S05]  /*101b0*/  BSYNC B1 ;  /* 0x0000000000017941 */ /* 0x000fea0003800000 */
.L_x_6096:
        /* <DEDUP_REMOVED lines=9> */
[----:B------:R-:W-:Y:S01]  /*10250*/  LEA.HI R62, R21, R0, RZ, 0x1d ;  /* 0x00000000153e7211 */ /* 0x000fe200078fe8ff */
[----:B------:R-:W-:Y:S01]  /*10260*/  HADD2.F32 R92, -RZ, R92.H0_H0 ;  /* 0x2000005cff5c7230 */ /* 0x000fe20000004100 */
[----:B------:R-:W-:Y:S01]  /*10270*/  LOP3.LUT R61, R215, 0x38, R16, 0xf8, !PT ;  /* 0x00000038d73d7812 */ /* 0x000fe200078ef810 */
[----:B------:R-:W-:Y:S01]  /*10280*/  HADD2.F32 R98, -RZ, R98.H0_H0 ;  /* 0x20000062ff627230 */ /* 0x000fe20000004100 */
[----:B------:R-:W-:Y:S02]  /*10290*/  SHF.R.S32.HI R63, RZ, 0x1f, R62 ;  /* 0x0000001fff3f7819 */ /* 0x000fe4000001143e */
[----:B------:R-:W-:Y:S02]  /*102a0*/  SHF.L.U32 R64, R62, 0x3, RZ ;  /* 0x000000033e407819 */ /* 0x000fe400000006ff */
[----:B------:R-:W-:Y:S02]  /*102b0*/  LEA.HI R62, R63, R62, RZ, 0x3 ;  /* 0x0000003e3f3e7211 */ /* 0x000fe400078f18ff */
[----:B------:R-:W-:-:S02]  /*102c0*/  LOP3.LUT R63, R215, 0x38, R64, 0xf8, !PT ;  /* 0x00000038d73f7812 */ /* 0x000fc400078ef840 */
[-C--:B------:R-:W-:Y:S01]  /*102d0*/  LOP3.LUT R60, R61, R216.reuse, RZ, 0x3c, !PT ;  /* 0x000000d83d3c7212 */ /* 0x080fe200078e3cff */
[----:B------:R-:W-:Y:S01]  /*102e0*/  IMAD.SHL.U32 R62, R62, 0x400, RZ ;  /* 0x000004003e3e7824 */ /* 0x000fe200078e00ff */
[----:B------:R-:W-:Y:S02]  /*102f0*/  LOP3.LUT R65, R63, R216, RZ, 0x3c, !PT ;  /* 0x000000d83f417212 */ /* 0x000fe400078e3cff */
[--C-:B------:R-:W-:Y:S01]  /*10300*/  SHF.R.U64 R44, R44, 0x10, R45.reuse ;  /* 0x000000102c2c7819 */ /* 0x100fe2000000122d */
[----:B------:R-:W-:Y:S01]  /*10310*/  IMAD.IADD R61, R217, 0x1, R60 ;  /* 0x00000001d93d7824 */ /* 0x000fe200078e023c */
[----:B------:R-:W-:Y:S02]  /*10320*/  LOP3.LUT R64, R62, 0x7fffe000, RZ, 0xc0, !PT ;  /* 0x7fffe0003e407812 */ /* 0x000fe400078ec0ff */
[----:B------:R-:W-:Y:S01]  /*10330*/  SHF.R.U32.HI R45, RZ, 0x10, R45 ;  /* 0x00000010ff2d7819 */ /* 0x000fe2000001162d */
[----:B------:R-:W-:Y:S01]  /*10340*/  IMAD R72, R61, 0x2, R18 ;  /* 0x000000023d487824 */ /* 0x000fe200078e0212 */
[----:B------:R-:W-:-:S02]  /*10350*/  IADD3 R65, R65, R64, R217 ;  /* 0x0000004041417210 */ /* 0x000fc40007ffe0d9 */
[--C-:B------:R-:W-:Y:S01]  /*10360*/  SHF.R.U64 R34, R34, 0x10, R35.reuse ;  /* 0x0000001022227819 */ /* 0x100fe20000001223 */
[----:B------:R-:W-:Y:S01]  /*10370*/  HADD2.F32 R45, -RZ, R45.H0_H0 ;  /* 0x2000002dff2d7230 */ /* 0x000fe20000004100 */
[----:B------:R-:W-:Y:S01]  /*10380*/  LEA R73, R65, R18, 0x1 ;  /* 0x0000001241497211 */ /* 0x000fe200078e08ff */
[----:B------:R-:W0:Y:S01]  /*10390*/  LDS.128 R60, [R72+0x12400] ;  /* 0x01240000483c7984 */ /* 0x000e220000000c00 */
[----:B------:R-:W-:Y:S02]  /*103a0*/  SHF.R.U32.HI R82, RZ, 0x10, R35 ;  /* 0x00000010ff527819 */ /* 0x000fe40000011623 */
[----:B------:R-:W-:Y:S01]  /*103b0*/  SHF.R.U64 R35, R46, 0x10, R47 ;  /* 0x000000102e237819 */ /* 0x000fe2000000122f */
[----:B------:R-:W1:Y:S01]  /*103c0*/  LDS.128 R64, [R73+0x12400] ;  /* 0x0124000049407984 */ /* 0x000e620000000c00 */
[----:B------:R-:W-:Y:S01]  /*103d0*/  SHF.R.U64 R32, R32, 0x10, R33 ;  /* 0x0000001020207819 */ /* 0x000fe20000001221 */
[----:B------:R-:W-:Y:S01]  /*103e0*/  HADD2.F32 R106, -RZ, R82.H0_H0 ;  /* 0x20000052ff6a7230 */ /* 0x000fe20000004100 */
[----:B------:R-:W-:-:S02]  /*103f0*/  SHF.R.U32.HI R46, RZ, 0x10, R47 ;  /* 0x00000010ff2e7819 */ /* 0x000fc4000001162f */
[----:B------:R-:W-:-:S05]  /*10400*/  SHF.R.U32.HI R33, RZ, 0x10, R33 ;  /* 0x00000010ff217819 */ /* 0x000fca0000011621 */
[----:B------:R-:W-:Y:S02]  /*10410*/  HADD2.F32 R33, -RZ, R33.H0_H0 ;  /* 0x20000021ff217230 */ /* 0x000fe40000004100 */
[--C-:B0-----:R-:W-:Y:S02]  /*10420*/  HADD2.F32 R47, -RZ, R61.reuse.H0_H0 ;  /* 0x2000003dff2f7230 */ /* 0x101fe40000004100 */
[----:B------:R-:W-:Y:S02]  /*10430*/  HADD2.F32 R83, -RZ, R61.H1_H1 ;  /* 0x3000003dff537230 */ /* 0x000fe40000004100 */
[--C-:B-1----:R-:W-:Y:S02]  /*10440*/  HADD2.F32 R99, -RZ, R65.reuse.H0_H0 ;  /* 0x20000041ff637230 */ /* 0x102fe40000004100 */
[----:B------:R-:W-:Y:S02]  /*10450*/  HADD2.F32 R90, -RZ, R65.H1_H1 ;  /* 0x30000041ff5a7230 */ /* 0x000fe40000004100 */
[----:B------:R-:W-:-:S02]  /*10460*/  HADD2.F32 R65, -RZ, R64.H0_H0 ;  /* 0x20000040ff417230 */ /* 0x000fc40000004100 */
[C---:B------:R-:W-:Y:S01]  /*10470*/  FMUL.FTZ R100, R99.reuse, R92 ;  /* 0x0000005c63647220 */ /* 0x040fe20000410000 */
[-C--:B------:R-:W-:Y:S01]  /*10480*/  FMUL.FTZ R102, R99, R98.reuse ;  /* 0x0000006263667220 */ /* 0x080fe20000410000 */
[----:B------:R-:W-:Y:S02]  /*10490*/  HADD2.F32 R61, -RZ, R60.H0_H0 ;  /* 0x2000003cff3d7230 */ /* 0x000fe40000004100 */
[C---:B------:R-:W-:Y:S01]  /*104a0*/  FFMA.FTZ R98, R47.reuse, R98, -R100 ;  /* 0x000000622f627223 */ /* 0x040fe20000010864 */
[----:B------:R-:W-:Y:S02]  /*104b0*/  HADD2.F32 R100, -RZ, R104.H0_H0 ;  /* 0x20000068ff647230 */ /* 0x000fe40000004100 */
[C---:B------:R-:W-:Y:S01]  /*104c0*/  FMUL.FTZ R104, R90.reuse, R45 ;  /* 0x0000002d5a687220 */ /* 0x040fe20000410000 */
        /* <DEDUP_REMOVED lines=8> */
[C---:B------:R-:W-:Y:S01]  /*10550*/  FFMA.FTZ R104, R61.reuse, R102, -R104 ;  /* 0x000000663d687223 */ /* 0x040fe20000010868 */
[----:B------:R-:W-:Y:S02]  /*10560*/  HADD2.F32 R97, -RZ, R67.H0_H0 ;  /* 0x20000043ff617230 */ /* 0x000fe40000004100 */
[----:B------:R-:W-:Y:S01]  /*10570*/  FFMA.FTZ R65, R61, R100, R65 ;  /* 0x000000643d417223 */ /* 0x000fe20000010041 */
[----:B------:R-:W-:Y:S02]  /*10580*/  HADD2.F32 R103, -RZ, R103.H0_H0 ;  /* 0x20000067ff677230 */ /* 0x000fe40000004100 */
[----:B------:R-:W-:Y:S01]  /*10590*/  FMUL.FTZ R61, R91, R47 ;  /* 0x0000002f5b3d7220 */ /* 0x000fe20000410000 */
[----:B------:R-:W-:-:S02]  /*105a0*/  HADD2.F32 R102, -RZ, R101.H0_H0 ;  /* 0x20000065ff667230 */ /* 0x000fc40000004100 */
[----:B------:R-:W-:Y:S01]  /*105b0*/  FFMA.FTZ R45, R83, R45, R90 ;  /* 0x0000002d532d7223 */ /* 0x000fe2000001005a */
[----:B------:R-:W-:Y:S02]  /*105c0*/  HADD2.F32 R100, -RZ, R101.H1_H1 ;  /* 0x30000065ff647230 */ /* 0x000fe40000004100 */
[----:B------:R-:W-:Y:S01]  /*105d0*/  FMUL.FTZ R91, R91, R103 ;  /* 0x000000675b5b7220 */ /* 0x000fe20000410000 */
[----:B------:R-:W-:Y:S02]  /*105e0*/  HADD2.F32 R84, -RZ, R62.H0_H0 ;  /* 0x2000003eff547230 */ /* 0x000fe40000004100 */
[C---:B------:R-:W-:Y:S01]  /*105f0*/  FMUL.FTZ R82, R97.reuse, R102 ;  /* 0x0000006661527220 */ /* 0x040fe20000410000 */
[----:B------:R-:W-:Y:S02]  /*10600*/  HADD2.F32 R85, -RZ, R63.H0_H0 ;  /* 0x2000003fff557230 */ /* 0x000fe40000004100 */
[----:B------:R-:W-:Y:S01]  /*10610*/  FMUL.FTZ R97, R97, R100 ;  /* 0x0000006461617220 */ /* 0x000fe20000410000 */
[----:B------:R-:W-:-:S02]  /*10620*/  HADD2.F32 R67, -RZ, R67.H1_H1 ;  /* 0x30000043ff437230 */ /* 0x000fc40000004100 */
[C---:B------:R-:W-:Y:S01]  /*10630*/  FFMA.FTZ R61, R84.reuse, R103, -R61 ;  /* 0x00000067543d7223 */ /* 0x040fe2000001083d */
[----:B------:R-:W-:Y:S02]  /*10640*/  HADD2.F32 R90, -RZ, R46.H0_H0 ;  /* 0x2000002eff5a7230 */ /* 0x000fe40000004100 */
[----:B------:R-:W-:Y:S01]  /*10650*/  FFMA.FTZ R46, R84, R47, R91 ;  /* 0x0000002f542e7223 */ /* 0x000fe2000001005b */
[----:B------:R-:W-:Y:S02]  /*10660*/  HADD2.F32 R63, -RZ, R63.H1_H1 ;  /* 0x3000003fff3f7230 */ /* 0x000fe40000004100 */
        /* <DEDUP_REMOVED lines=18> */
[----:B------:R-:W-:Y:S01]  /*10790*/  F2FP.F16.F32.PACK_AB R33, R33, R98 ;  /* 0x000000622121723e */ /* 0x000fe200000000ff */
        /* <DEDUP_REMOVED lines=13> */
.L_x_6101:
[----:B------:R-:W-:Y:S05]  /*10870*/  BSYNC B2 ;  /* 0x0000000000027941 */ /* 0x000fea0003800000 */
.L_x_6100:
[----:B------:R-:W-:Y:S04]  /*10880*/  BSSY B2, `(.L_x_6102) ;  /* 0x000006b000027945 */ /* 0x000fe80003800000 */
[----:B------:R-:W-:Y:S05]  /*10890*/  @P1 BRA `(.L_x_6103) ;  /* 0x0000000400a41947 */ /* 0x000fea0003800000 */
[----:B0-----:R-:W2:Y:S01]  /*108a0*/  LDL R32, [R1+0x38] ;  /* 0x0000380001207983 */ /* 0x001ea20000100800 */
[----:B------:R-:W-:Y:S01]  /*108b0*/  SHF.R.U32.HI R83, RZ, 0x10, R41 ;  /* 0x00000010ff537819 */ /* 0x000fe20000011629 */
[----:B------:R-:W-:Y:S01]  /*108c0*/  HADD2.F32 R90, -RZ, R93.H1_H1 ;  /* 0x3000005dff5a7230 */ /* 0x000fe20000004100 */
[--C-:B------:R-:W-:Y:S01]  /*108d0*/  SHF.R.U32.HI R62, RZ, 0x10, R29.reuse ;  /* 0x00000010ff3e7819 */ /* 0x100fe2000001161d */
[----:B------:R-:W-:Y:S01]  /*108e0*/  HADD2.F32 R84, -RZ, R95.H1_H1 ;  /* 0x3000005fff547230 */ /* 0x000fe20000004100 */
[----:B------:R-:W-:Y:S01]  /*108f0*/  SHF.R.U64 R28, R28, 0x10, R29 ;  /* 0x000000101c1c7819 */ /* 0x000fe2000000121d */
[----:B------:R-:W-:Y:S01]  /*10900*/  HADD2.F32 R83, -RZ, R83.H0_H0 ;  /* 0x20000053ff537230 */ /* 0x000fe20000004100 */
[----:B------:R-:W-:Y:S01]  /*10910*/  SHF.R.U64 R29, R40, 0x10, R41 ;  /* 0x00000010281d7819 */ /* 0x000fe20000001229 */
[----:B------:R-:W-:Y:S01]  /*10920*/  HADD2.F32 R62, -RZ, R62.H0_H0 ;  /* 0x2000003eff3e7230 */ /* 0x000fe20000004100 */
[--C-:B------:R-:W-:Y:S01]  /*10930*/  SHF.R.U64 R30, R30, 0x10, R31.reuse ;  /* 0x000000101e1e7819 */ /* 0x100fe2000000121f */
[----:B------:R-:W-:Y:S01]  /*10940*/  HADD2.F32 R93, -RZ, R93.H0_H0 ;  /* 0x2000005dff5d7230 */ /* 0x000fe20000004100 */
[----:B------:R-:W-:Y:S01]  /*10950*/  SHF.R.U32.HI R40, RZ, 0x10, R31 ;  /* 0x00000010ff287819 */ /* 0x000fe2000001161f */
[----:B------:R-:W-:Y:S01]  /*10960*/  HADD2.F32 R95, -RZ, R95.H0_H0 ;  /* 0x2000005fff5f7230 */ /* 0x000fe20000004100 */
        /* <DEDUP_REMOVED lines=11> */
[----:B------:R-:W-:Y:S01]  /*10a20*/  SHF.R.S32.HI R33, RZ, 0x1f, R32 ;  /* 0x0000001fff217819 */ /* 0x000fe20000011420 */
[----:B------:R-:W-:Y:S01]  /*10a30*/  IMAD.SHL.U32 R34, R32, 0x8, RZ ;  /* 0x0000000820227824 */ /* 0x000fe200078e00ff */
[----:B------:R-:W-:-:S02]  /*10a40*/  LOP3.LUT R44, R44, 0xffffe000, RZ, 0xc0, !PT ;  /* 0xffffe0002c2c7812 */ /* 0x000fc400078ec0ff */
[----:B------:R-:W-:Y:S02]  /*10a50*/  LEA.HI R32, R33, R32, RZ, 0x3 ;  /* 0x0000002021207211 */ /* 0x000fe400078f18ff */
[----:B------:R-:W-:Y:S02]  /*10a60*/  LOP3.LUT R35, R35, R216, RZ, 0x3c, !PT ;  /* 0x000000d823237212 */ /* 0x000fe400078e3cff */
[----:B------:R-:W-:Y:S01]  /*10a70*/  LOP3.LUT R33, R215, 0x38, R34, 0xf8, !PT ;  /* 0x00000038d7217812 */ /* 0x000fe200078ef822 */
[----:B------:R-:W-:Y:S01]  /*10a80*/  IMAD.SHL.U32 R32, R32, 0x400, RZ ;  /* 0x0000040020207824 */ /* 0x000fe200078e00ff */
[----:B------:R-:W-:Y:S02]  /*10a90*/  IADD3 R35, R35, R44, R217 ;  /* 0x0000002c23237210 */ /* 0x000fe40007ffe0d9 */
[----:B------:R-:W-:Y:S02]  /*10aa0*/  LOP3.LUT R45, R33, R216, RZ, 0x3c, !PT ;  /* 0x000000d8212d7212 */ /* 0x000fe400078e3cff */
[----:B------:R-:W-:-:S02]  /*10ab0*/  LOP3.LUT R44, R32, 0x7fffe000, RZ, 0xc0, !PT ;  /* 0x7fffe000202c7812 */ /* 0x000fc400078ec0ff */
[----:B------:R-:W-:Y:S02]  /*10ac0*/  LEA R60, R35, UR4, 0x1 ;  /* 0x00000004233c7c11 */ /* 0x000fe4000f8e08ff */
[----:B------:R-:W-:-:S03]  /*10ad0*/  IADD3 R45, R45, R44, R217 ;  /* 0x0000002c2d2d7210 */ /* 0x000fc60007ffe0d9 */
[----:B------:R-:W0:Y:S01]  /*10ae0*/  LDS.128 R32, [R60] ;  /* 0x000000003c207984 */ /* 0x000e220000000c00 */
[----:B------:R-:W-:-:S05]  /*10af0*/  LEA R61, R45, R18, 0x1 ;  /* 0x000000122d3d7211 */ /* 0x000fca00078e08ff */
[----:B------:R-:W1:Y:S01]  /*10b00*/  LDS.128 R44, [R61+0x12400] ;  /* 0x012400003d2c7984 */ /* 0x000e620000000c00 */
[--C-:B0-----:R-:W-:Y:S02]  /*10b10*/  HADD2.F32 R67, -RZ, R33.reuse.H0_H0 ;  /* 0x20000021ff437230 */ /* 0x101fe40000004100 */
[----:B------:R-:W-:Y:S02]  /*10b20*/  HADD2.F32 R65, -RZ, R33.H1_H1 ;  /* 0x30000021ff417230 */ /* 0x000fe40000004100 */
[----:B------:R-:W-:Y:S02]  /*10b30*/  HADD2.F32 R43, -RZ, R32.H0_H0 ;  /* 0x20000020ff2b7230 */ /* 0x000fe40000004100 */
[--C-:B-1----:R-:W-:Y:S02]  /*10b40*/  HADD2.F32 R73, -RZ, R45.reuse.H0_H0 ;  /* 0x2000002dff497230 */ /* 0x102fe40000004100 */
[----:B------:R-:W-:Y:S02]  /*10b50*/  HADD2.F32 R82, -RZ, R45.H1_H1 ;  /* 0x3000002dff527230 */ /* 0x000fe40000004100 */
[----:B------:R-:W-:-:S02]  /*10b60*/  HADD2.F32 R72, -RZ, R44.H0_H0 ;  /* 0x2000002cff487230 */ /* 0x000fc40000004100 */
[C---:B------:R-:W-:Y:S01]  /*10b70*/  FMUL.FTZ R92, R73.reuse, R90 ;  /* 0x0000005a495c7220 */ /* 0x040fe20000410000 */
[-C--:B------:R-:W-:Y:S01]  /*10b80*/  FMUL.FTZ R98, R73, R84.reuse ;  /* 0x0000005449627220 */ /* 0x080fe20000410000 */
[--C-:B------:R-:W-:Y:S02]  /*10b90*/  HADD2.F32 R64, -RZ, R47.reuse.H0_H0 ;  /* 0x2000002fff407230 */ /* 0x100fe40000004100 */
[C---:B------:R-:W-:Y:S01]  /*10ba0*/  FFMA.FTZ R45, R67.reuse, R84, -R92 ;  /* 0x00000054432d7223 */ /* 0x040fe2000001085c */
[----:B------:R-:W-:Y:S02]  /*10bb0*/  HADD2.F32 R63, -RZ, R47.H1_H1 ;  /* 0x3000002fff3f7230 */ /* 0x000fe40000004100 */
[C---:B------:R-:W-:Y:S01]  /*10bc0*/  FMUL.FTZ R84, R82.reuse, R83 ;  /* 0x0000005352547220 */ /* 0x040fe20000410000 */
[----:B------:R-:W-:Y:S01]  /*10bd0*/  FFMA.FTZ R47, R67, R90, R98 ;  /* 0x0000005a432f7223 */ /* 0x000fe20000010062 */
[----:B------:R-:W-:Y:S01]  /*10be0*/  FMUL.FTZ R90, R82, R62 ;  /* 0x0000003e525a7220 */ /* 0x000fe20000410000 */
[----:B------:R-:W-:-:S02]  /*10bf0*/  HADD2.F32 R66, -RZ, R46.H0_H0 ;  /* 0x2000002eff427230 */ /* 0x000fc40000004100 */
[C---:B------:R-:W-:Y:S01]  /*10c00*/  FMUL.FTZ R82, R72.reuse, R93 ;  /* 0x0000005d48527220 */ /* 0x040fe20000410000 */
[----:B------:R-:W-:Y:S02]  /*10c10*/  HADD2.F32 R73, -RZ, R94.H0_H0 ;  /* 0x2000005eff497230 */ /* 0x000fe40000004100 */
[C---:B------:R-:W-:Y:S01]  /*10c20*/  FFMA.FTZ R62, R65.reuse, R62, -R84 ;  /* 0x0000003e413e7223 */ /* 0x040fe20000010854 */
[----:B------:R-:W-:Y:S01]  /*10c30*/  FMUL.FTZ R84, R72, R95 ;  /* 0x0000005f48547220 */ /* 0x000fe20000410000 */
[----:B------:R-:W-:Y:S01]  /*10c40*/  FFMA.FTZ R72, R65, R83, R90 ;  /* 0x0000005341487223 */ /* 0x000fe2000001005a */
[----:B------:R-:W-:Y:S02]  /*10c50*/  HADD2.F32 R67, -RZ, R96.H0_H0 ;  /* 0x20000060ff437230 */ /* 0x000fe40000004100 */
[----:B------:R-:W-:Y:S01]  /*10c60*/  FFMA.FTZ R65, R43, R95, -R82 ;  /* 0x0000005f2b417223 */ /* 0x000fe20000010852 */
[----:B------:R-:W-:Y:S02]  /*10c70*/  HADD2.F32 R41, -RZ, R34.H0_H0 ;  /* 0x20000022ff297230 */ /* 0x000fe40000004100 */
[----:B------:R-:W-:Y:S01]  /*10c80*/  FMUL.FTZ R82, R66, R73 ;  /* 0x0000004942527220 */ /* 0x000fe20000410000 */
[----:B------:R-:W-:-:S02]  /*10c90*/  HADD2.F32 R96, -RZ, R96.H1_H1 ;  /* 0x30000060ff607230 */ /* 0x000fc40000004100 */
[----:B------:R-:W-:Y:S01]  /*10ca0*/  FFMA.FTZ R43, R43, R93, R84 ;  /* 0x0000005d2b2b7223 */ /* 0x000fe20000010054 */
[----:B------:R-:W-:Y:S02]  /*10cb0*/  HADD2.F32 R94, -RZ, R94.H1_H1 ;  /* 0x3000005eff5e7230 */ /* 0x000fe40000004100 */
[-C--:B------:R-:W-:Y:S01]  /*10cc0*/  FMUL.FTZ R84, R66, R67.reuse ;  /* 0x0000004342547220 */ /* 0x080fe20000410000 */
[--C-:B------:R-:W-:Y:S02]  /*10cd0*/  HADD2.F32 R33, -RZ, R35.reuse.H0_H0 ;  /* 0x20000023ff217230 */ /* 0x100fe40000004100 */
[C---:B------:R-:W-:Y:S01]  /*10ce0*/  FFMA.FTZ R66, R41.reuse, R67, -R82 ;  /* 0x0000004329427223 */ /* 0x040fe20000010852 */
[C---:B------:R-:W-:Y:S01]  /*10cf0*/  FMUL.FTZ R67, R64.reuse, R96 ;  /* 0x0000006040437220 */ /* 0x040fe20000410000 */
[----:B------:R-:W-:Y:S01]  /*10d00*/  FMUL.FTZ R82, R64, R94 ;  /* 0x0000005e40527220 */ /* 0x000fe20000410000 */
[----:B------:R-:W-:Y:S01]  /*10d10*/  FFMA.FTZ R41, R41, R73, R84 ;  /* 0x0000004929297223 */ /* 0x000fe20000010054 */
[----:B------:R-:W-:-:S02]  /*10d20*/  HADD2.F32 R35, -RZ, R35.H1_H1 ;  /* 0x30000023ff237230 */ /* 0x000fc40000004100 */
[----:B------:R-:W-:Y:S01]  /*10d30*/  FMUL.FTZ R64, R63, R42 ;  /* 0x0000002a3f407220 */ /* 0x000fe20000410000 */
[C---:B------:R-:W-:Y:S01]  /*10d40*/  FFMA.FTZ R82, R33.reuse, R96, -R82 ;  /* 0x0000006021527223 */ /* 0x040fe20000010852 */
[----:B------:R-:W-:Y:S01]  /*10d50*/  FFMA.FTZ R94, R33, R94, R67 ;  /* 0x0000005e215e7223 */ /* 0x000fe20000010043 */
[-C--:B------:R-:W-:Y:S01]  /*10d60*/  FMUL.FTZ R84, R63, R40.reuse ;  /* 0x000000283f547220 */ /* 0x080fe20000410000 */
[----:B------:R-:W-:Y:S02]  /*10d70*/  HADD2.F32 R44, -RZ, R44.H1_H1 ;  /* 0x3000002cff2c7230 */ /* 0x000fe40000004100 */
[C---:B------:R-:W-:Y:S01]  /*10d80*/  FFMA.FTZ R73, R35.reuse, R40, -R64 ;  /* 0x0000002823497223 */ /* 0x040fe20000010840 */
[----:B------:R-:W-:Y:S02]  /*10d90*/  HADD2.F32 R46, -RZ, R46.H1_H1 ;  /* 0x3000002eff2e7230 */ /* 0x000fe40000004100 */
[----:B------:R-:W-:Y:S01]  /*10da0*/  FFMA.FTZ R83, R35, R42, R84 ;  /* 0x0000002a23537223 */ /* 0x000fe20000010054 */
[----:B------:R-:W-:-:S02]  /*10db0*/  HADD2.F32 R33, -RZ, R29.H0_H0 ;  /* 0x2000001dff217230 */ /* 0x000fc40000004100 */
[----:B------:R-:W-:Y:S02]  /*10dc0*/  HADD2.F32 R63, -RZ, R31.H0_H0 ;  /* 0x2000001fff3f7230 */ /* 0x000fe40000004100 */
        /* <DEDUP_REMOVED lines=22> */
.L_x_6103:
[----:B------:R-:W-:Y:S05]  /*10f30*/  BSYNC B2 ;  /* 0x0000000000027941 */ /* 0x000fea0003800000 */
.L_x_6102:
[----:B------:R-:W-:Y:S05]  /*10f40*/  @P2 BRA `(.L_x_6099) ;  /* 0x0000000400a42947 */ /* 0x000fea0003800000 */
[----:B-1----:R-:W2:Y:S01]  /*10f50*/  LDL R28, [R1+0x38] ;  /* 0x00003800011c7983 */ /* 0x002ea20000100800 */
[----:B------:R-:W-:Y:S01]  /*10f60*/  SHF.R.S32.HI R29, RZ, 0x1f, R194 ;  /* 0x0000001fff1d7819 */ /* 0x000fe200000114c2 */
[----:B------:R-:W-:Y:S01]  /*10f70*/  HADD2.F32 R60, -RZ, R78.H1_H1 ;  /* 0x3000004eff3c7230 */ /* 0x000fe20000004100 */
[----:B------:R-:W-:Y:S01]  /*10f80*/  LEA.HI R21, R21, R201, RZ, 0x1d ;  /* 0x000000c915157211 */ /* 0x000fe200078fe8ff */
[----:B0-----:R-:W-:Y:S01]  /*10f90*/  HADD2.F32 R47, -RZ, R80.H1_H1 ;  /* 0x30000050ff2f7230 */ /* 0x001fe20000004100 */
[----:B------:R-:W-:Y:S01]  /*10fa0*/  LEA.HI R30, R29, R194, RZ, 0x6 ;  /* 0x000000c21d1e7211 */ /* 0x000fe200078f30ff */
[----:B------:R-:W-:Y:S01]  /*10fb0*/  HADD2.F32 R78, -RZ, R78.H0_H0 ;  /* 0x2000004eff4e7230 */ /* 0x000fe20000004100 */
[--C-:B------:R-:W-:Y:S01]  /*10fc0*/  SHF.R.U64 R24, R24, 0x10, R25.reuse ;  /* 0x0000001018187819 */ /* 0x100fe20000001219 */
[----:B------:R-:W-:Y:S01]  /*10fd0*/  HADD2.F32 R80, -RZ, R80.H0_H0 ;  /* 0x20000050ff507230 */ /* 0x000fe20000004100 */
[----:B------:R-:W-:Y:S01]  /*10fe0*/  SHF.R.U32.HI R62, RZ, 0x10, R25 ;  /* 0x00000010ff3e7819 */ /* 0x000fe20000011619 */
[----:B------:R-:W-:Y:S01]  /*10ff0*/  IMAD.SHL.U32 R31, R30, 0x80, RZ ;  /* 0x000000801e1f7824 */ /* 0x000fe200078e00ff */
[----:B------:R-:W-:Y:S01]  /*11000*/  SHF.R.S32.HI R30, RZ, 0x1f, R21 ;  /* 0x0000001fff1e7819 */ /* 0x000fe20000011415 */
[----:B------:R-:W-:Y:S01]  /*11010*/  HADD2.F32 R24, -RZ, R24.H0_H0 ;  /* 0x20000018ff187230 */ /* 0x000fe20000004100 */
[----:B------:R-:W-:-:S02]  /*11020*/  SHF.R.U64 R25, R26, 0x10, R27 ;  /* 0x000000101a197819 */ /* 0x000fc4000000121b */
[----:B------:R-:W-:Y:S02]  /*11030*/  LEA.HI R30, R30, R21, RZ, 0x3 ;  /* 0x000000151e1e7211 */ /* 0x000fe400078f18ff */
[----:B------:R-:W-:Y:S01]  /*11040*/  LOP3.LUT R32, R31, 0xffffe000, RZ, 0xc0, !PT ;  /* 0xffffe0001f207812 */ /* 0x000fe200078ec0ff */
[----:B------:R-:W-:Y:S01]  /*11050*/  HADD2.F32 R25, -RZ, R25.H0_H0 ;  /* 0x20000019ff197230 */ /* 0x000fe20000004100 */
[----:B------:R-:W-:Y:S01]  /*11060*/  SHF.R.U64 R26, R38, 0x10, R39 ;  /* 0x00000010261a7819 */ /* 0x000fe20000001227 */
[----:B------:R-:W-:Y:S01]  /*11070*/  IMAD.SHL.U32 R30, R30, 0x400, RZ ;  /* 0x000004001e1e7824 */ /* 0x000fe200078e00ff */
[----:B------:R-:W-:Y:S02]  /*11080*/  SHF.R.U32.HI R61, RZ, 0x10, R37 ;  /* 0x00000010ff3d7819 */ /* 0x000fe40000011625 */
[----:B------:R-:W-:Y:S02]  /*11090*/  SHF.R.U32.HI R41, RZ, 0x10, R27 ;  /* 0x00000010ff297819 */ /* 0x000fe4000001161b */
[----:B------:R-:W-:Y:S01]  /*110a0*/  SHF.R.U32.HI R64, RZ, 0x10, R39 ;  /* 0x00000010ff407819 */ /* 0x000fe20000011627 */
[----:B------:R-:W-:Y:S01]  /*110b0*/  HADD2.F32 R61, -RZ, R61.H0_H0 ;  /* 0x2000003dff3d7230 */ /* 0x000fe20000004100 */
[----:B------:R-:W-:-:S05]  /*110c0*/  SHF.R.U64 R36, R36, 0x10, R37 ;  /* 0x0000001024247819 */ /* 0x000fca0000001225 */
[----:B------:R-:W-:Y:S01]  /*110d0*/  HADD2.F32 R36, -RZ, R36.H0_H0 ;  /* 0x20000024ff247230 */ /* 0x000fe20000004100 */
[----:B--2---:R-:W-:Y:S02]  /*110e0*/  R2UR UR4, R28 ;  /* 0x000000001c0472ca */ /* 0x004fe400000e0000 */
[----:B------:R-:W-:-:S04]  /*110f0*/  LEA.HI R28, R29, R194, RZ, 0x3 ;  /* 0x000000c21d1c7211 */ /* 0x000fc800078f18ff */
[----:B------:R-:W-:Y:S01]  /*11100*/  LOP3.LUT R29, R215, 0x38, R28, 0xf8, !PT ;  /* 0x00000038d71d7812 */ /* 0x000fe200078ef81c */
[----:B------:R-:W-:-:S03]  /*11110*/  IMAD.SHL.U32 R28, R21, 0x8, RZ ;  /* 0x00000008151c7824 */ /* 0x000fc600078e00ff */
[----:B------:R-:W-:-:S04]  /*11120*/  LOP3.LUT R29, R29, R216, RZ, 0x3c, !PT ;  /* 0x000000d81d1d7212 */ /* 0x000fc800078e3cff */
[--C-:B------:R-:W-:Y:S02]  /*11130*/  IADD3 R21, R29, R32, R217.reuse ;  /* 0x000000201d157210 */ /* 0x100fe40007ffe0d9 */
[----:B------:R-:W-:Y:S02]  /*11140*/  LOP3.LUT R29, R215, 0x38, R28, 0xf8, !PT ;  /* 0x00000038d71d7812 */ /* 0x000fe400078ef81c */
[----:B------:R-:W-:Y:S02]  /*11150*/  LOP3.LUT R32, R30, 0x7fffe000, RZ, 0xc0, !PT ;  /* 0x7fffe0001e207812 */ /* 0x000fe400078ec0ff */
[----:B------:R-:W-:Y:S02]  /*11160*/  LOP3.LUT R33, R29, R216, RZ, 0x3c, !PT ;  /* 0x000000d81d217212 */ /* 0x000fe400078e3cff */
        /* <DEDUP_REMOVED lines=11> */
[CC--:B------:R-:W-:Y:S01]  /*11220*/  FMUL.FTZ R63, R29.reuse, R60.reuse ;  /* 0x0000003c1d3f7220 */ /* 0x0c0fe20000410000 */
[-C--:B------:R-:W-:Y:S01]  /*11230*/  FMUL.FTZ R65, R29, R47.reuse ;  /* 0x0000002f1d417220 */ /* 0x080fe20000410000 */
[----:B------:R-:W-:Y:S02]  /*11240*/  HADD2.F32 R27, -RZ, R32.H1_H1 ;  /* 0x30000020ff1b7230 */ /* 0x000fe40000004100 */
[----:B------:R-:W-:Y:S01]  /*11250*/  FFMA.FTZ R29, R38, R47, -R63 ;  /* 0x0000002f261d7223 */ /* 0x000fe2000001083f */
[----:B------:R-:W-:Y:S02]  /*11260*/  HADD2.F32 R47, -RZ, R62.H0_H0 ;  /* 0x2000003eff2f7230 */ /* 0x000fe40000004100 */
[----:B------:R-:W-:Y:S01]  /*11270*/  FMUL.FTZ R62, R44, R61 ;  /* 0x0000003d2c3e7220 */ /* 0x000fe20000410000 */
[----:B------:R-:W-:Y:S01]  /*11280*/  FFMA.FTZ R32, R38, R60, R65 ;  /* 0x0000003c26207223 */ /* 0x000fe20000010041 */
[----:B------:R-:W-:Y:S02]  /*11290*/  HADD2.F32 R45, -RZ, R34.H0_H0 ;  /* 0x20000022ff2d7230 */ /* 0x000fe40000004100 */
[-C--:B------:R-:W-:Y:S01]  /*112a0*/  FMUL.FTZ R44, R44, R47.reuse ;  /* 0x0000002f2c2c7220 */ /* 0x080fe20000410000 */
[----:B------:R-:W-:Y:S01]  /*112b0*/  FFMA.FTZ R38, R43, R47, -R62 ;  /* 0x0000002f2b267223 */ /* 0x000fe2000001083e */
[----:B------:R-:W-:Y:S01]  /*112c0*/  FMUL.FTZ R47, R33, R78 ;  /* 0x0000004e212f7220 */ /* 0x000fe20000410000 */
[----:B------:R-:W-:-:S02]  /*112d0*/  HADD2.F32 R60, -RZ, R79.H0_H0 ;  /* 0x2000004fff3c7230 */ /* 0x000fc40000004100 */
[-C--:B------:R-:W-:Y:S01]  /*112e0*/  FMUL.FTZ R33, R33, R80.reuse ;  /* 0x0000005021217220 */ /* 0x080fe20000410000 */
[----:B------:R-:W-:Y:S01]  /*112f0*/  FFMA.FTZ R43, R43, R61, R44 ;  /* 0x0000003d2b2b7223 */ /* 0x000fe2000001002c */
[----:B------:R-:W-:Y:S02]  /*11300*/  HADD2.F32 R44, -RZ, R81.H0_H0 ;  /* 0x20000051ff2c7230 */ /* 0x000fe40000004100 */
[C---:B------:R-:W-:Y:S01]  /*11310*/  FFMA.FTZ R47, R42.reuse, R80, -R47 ;  /* 0x000000502a2f7223 */ /* 0x040fe2000001082f */
[----:B------:R-:W-:Y:S02]  /*11320*/  HADD2.F32 R39, -RZ, R30.H0_H0 ;  /* 0x2000001eff277230 */ /* 0x000fe40000004100 */
[----:B------:R-:W-:Y:S01]  /*11330*/  FFMA.FTZ R78, R42, R78, R33 ;  /* 0x0000004e2a4e7223 */ /* 0x000fe20000010021 */
[C---:B------:R-:W-:Y:S01]  /*11340*/  FMUL.FTZ R42, R45.reuse, R60 ;  /* 0x0000003c2d2a7220 */ /* 0x040fe20000410000 */
[----:B------:R-:W-:Y:S01]  /*11350*/  FMUL.FTZ R62, R45, R44 ;  /* 0x0000002c2d3e7220 */ /* 0x000fe20000410000 */
[----:B------:R-:W-:-:S02]  /*11360*/  HADD2.F32 R46, -RZ, R35.H0_H0 ;  /* 0x20000023ff2e7230 */ /* 0x000fc40000004100 */
[----:B------:R-:W-:Y:S02]  /*11370*/  HADD2.F32 R79, -RZ, R79.H1_H1 ;  /* 0x3000004fff4f7230 */ /* 0x000fe40000004100 */
[C---:B------:R-:W-:Y:S01]  /*11380*/  FFMA.FTZ R45, R39.reuse, R44, -R42 ;  /* 0x0000002c272d7223 */ /* 0x040fe2000001082a */
[----:B------:R-:W-:Y:S02]  /*11390*/  HADD2.F32 R35, -RZ, R35.H1_H1 ;  /* 0x30000023ff237230 */ /* 0x000fe40000004100 */
[----:B------:R-:W-:Y:S01]  /*113a0*/  FFMA.FTZ R62, R39, R60, R62 ;  /* 0x0000003c273e7223 */ /* 0x000fe2000001003e */
[----:B------:R-:W-:Y:S02]  /*113b0*/  HADD2.F32 R81, -RZ, R81.H1_H1 ;  /* 0x30000051ff517230 */ /* 0x000fe40000004100 */
[----:B------:R-:W-:Y:S02]  /*113c0*/  HADD2.F32 R44, -RZ, R64.H0_H0 ;  /* 0x20000040ff2c7230 */ /* 0x000fe40000004100 */
[----:B------:R-:W-:Y:S01]  /*113d0*/  FMUL.FTZ R64, R46, R79 ;  /* 0x0000004f2e407220 */ /* 0x000fe20000410000 */
[----:B------:R-:W-:-:S02]  /*113e0*/  HADD2.F32 R42, -RZ, R41.H0_H0 ;  /* 0x20000029ff2a7230 */ /* 0x000fc40000004100 */
[-C--:B------:R-:W-:Y:S01]  /*113f0*/  FMUL.FTZ R46, R46, R81.reuse ;  /* 0x000000512e2e7220 */ /* 0x080fe20000410000 */
[--C-:B------:R-:W-:Y:S02]  /*11400*/  HADD2.F32 R37, -RZ, R31.reuse.H0_H0 ;  /* 0x2000001fff257230 */ /* 0x100fe40000004100 */
[C---:B------:R-:W-:Y:S01]  /*11410*/  FMUL.FTZ R60, R35.reuse, R44 ;  /* 0x0000002c233c7220 */ /* 0x040fe20000410000 */
[----:B------:R-:W-:Y:S02]  /*11420*/  HADD2.F32 R31, -RZ, R31.H1_H1 ;  /* 0x3000001fff1f7230 */ /* 0x000fe40000004100 */
[----:B------:R-:W-:Y:S01]  /*11430*/  FMUL.FTZ R66, R35, R42 ;  /* 0x0000002a23427220 */ /* 0x000fe20000410000 */
[----:B------:R-:W-:Y:S02]  /*11440*/  HADD2.F32 R34, -RZ, R34.H1_H1 ;  /* 0x30000022ff227230 */ /* 0x000fe40000004100 */
[----:B------:R-:W-:Y:S01]  /*11450*/  FFMA.FTZ R64, R37, R81, -R64 ;  /* 0x0000005125407223 */ /* 0x000fe20000010840 */
        /* <DEDUP_REMOVED lines=24> */
.L_x_6099:
[----:B------:R-:W-:Y:S05]  /*115e0*/  BSYNC B1 ;  /* 0x0000000000017941 */ /* 0x000fea0003800000 */
.L_x_6098:
[----:B0-2---:R-:W-:-:S05]  /*115f0*/  VIADD R21, R206, 0x40 ;  /* 0x00000040ce157836 */ /* 0x005fca0000000000 */
[----:B------:R-:W-:-:S13]  /*11600*/  ISETP.GE.AND P0, PT, R21, R3, PT ;  /* 0x000000031500720c */ /* 0x000fda0003f06270 */
[----:B------:R-:W-:Y:S05]  /*11610*/  @P0 BRA `(.L_x_6079) ;  /* 0x0000001000fc0947 */ /* 0x000fea0003800000 */
[----:B-1----:R0:W5:Y:S01]  /*11620*/  LDL R61, [R1+0x38] ;  /* 0x00003800013d7983 */ /* 0x0021620000100800 */
[----:B------:R-:W1:Y:S01]  /*11630*/  LDC R3, c[0x0][0x3f4] ;  /* 0x0000fd00ff037b82 */ /* 0x000e620000000800 */
[----:B------:R-:W-:Y:S01]  /*11640*/  BSSY B1, `(.L_x_6104) ;  /* 0x0000068000017945 */ /* 0x000fe20003800000 */
[----:B------:R-:W-:Y:S02]  /*11650*/  SHF.R.U32.HI R60, RZ, 0x3, R213 ;  /* 0x00000003ff3c7819 */ /* 0x000fe400000116d5 */
[-C--:B-1----:R-:W-:Y:S02]  /*11660*/  ISETP.GE.AND P0, PT, R16, R3.reuse, PT ;  /* 0x000000031000720c */ /* 0x082fe40003f06270 */
[-C--:B------:R-:W-:Y:S02]  /*11670*/  ISETP.GE.AND P1, PT, R195, R3.reuse, PT ;  /* 0x00000003c300720c */ /* 0x080fe40003f26270 */
[----:B------:R-:W-:-:S09]  /*11680*/  ISETP.GE.AND P2, PT, R194, R3, PT ;  /* 0x00000003c200720c */ /* 0x000fd20003f46270 */
[----:B0-----:R-:W-:Y:S05]  /*11690*/  @P0 BRA `(.L_x_6105) ;  /* 0x0000000400880947 */ /* 0x001fea0003800000 */
[----:B------:R-:W-:Y:S01]  /*116a0*/  LEA.HI R0, R3, R0, RZ, 0x1d ;  /* 0x0000000003007211 */ /* 0x000fe200078fe8ff */
[----:B------:R-:W-:Y:S01]  /*116b0*/  HADD2.F32 R38, -RZ, R88.H1_H1 ;  /* 0x30000058ff267230 */ /* 0x000fe20000004100 */
[----:B-----5:R-:W-:Y:S01]  /*116c0*/  R2UR UR4, R61 ;  /* 0x000000003d0472ca */ /* 0x020fe200000e0000 */
[--C-:B------:R-:W-:Y:S01]  /*116d0*/  HADD2.F32 R40, -RZ, R86.reuse.H1_H1 ;  /* 0x30000056ff287230 */ /* 0x100fe20000004100 */
[----:B------:R-:W-:Y:S01]  /*116e0*/  SHF.R.S32.HI R21, RZ, 0x1f, R0 ;  /* 0x0000001fff157819 */ /* 0x000fe20000011400 */
[----:B------:R-:W-:Y:S01]  /*116f0*/  IMAD.SHL.U32 R24, R0, 0x8, RZ ;  /* 0x0000000800187824 */ /* 0x000fe200078e00ff */
[----:B------:R-:W-:Y:S01]  /*11700*/  LOP3.LUT R25, R213, 0x38, R16, 0xf8, !PT ;  /* 0x00000038d5197812 */ /* 0x000fe200078ef810 */
[----:B------:R-:W-:Y:S01]  /*11710*/  HADD2.F32 R86, -RZ, R86.H0_H0 ;  /* 0x20000056ff567230 */ /* 0x000fe20000004100 */
[----:B------:R-:W-:Y:S01]  /*11720*/  LEA.HI R0, R21, R0, RZ, 0x3 ;  /* 0x0000000015007211 */ /* 0x000fe200078f18ff */
[----:B------:R-:W-:Y:S01]  /*11730*/  HADD2.F32 R88, -RZ, R88.H0_H0 ;  /* 0x20000058ff587230 */ /* 0x000fe20000004100 */
[----:B------:R-:W-:-:S02]  /*11740*/  LOP3.LUT R21, R213, 0x38, R24, 0xf8, !PT ;  /* 0x00000038d5157812 */ /* 0x000fc400078ef818 */
[----:B------:R-:W-:Y:S01]  /*11750*/  LOP3.LUT R25, R218, R25, R60, 0xf6, !PT ;  /* 0x00000019da197212 */ /* 0x000fe200078ef63c */
[----:B------:R-:W-:Y:S01]  /*11760*/  IMAD.SHL.U32 R24, R0, 0x400, RZ ;  /* 0x0000040000187824 */ /* 0x000fe200078e00ff */
[----:B------:R-:W-:Y:S02]  /*11770*/  LOP3.LUT R21, R21, R60, RZ, 0x3c, !PT ;  /* 0x0000003c15157212 */ /* 0x000fe400078e3cff */
[----:B------:R-:W-:Y:S02]  /*11780*/  LEA R0, R25, UR4, 0x1 ;  /* 0x0000000419007c11 */ /* 0x000fe4000f8e08ff */
[----:B------:R-:W-:Y:S02]  /*11790*/  LOP3.LUT R28, R24, 0x7fffe000, RZ, 0xc0, !PT ;  /* 0x7fffe000181c7812 */ /* 0x000fe400078ec0ff */
[----:B------:R-:W-:Y:S01]  /*117a0*/  SHF.R.U32.HI R37, RZ, 0x10, R5 ;  /* 0x00000010ff257819 */ /* 0x000fe20000011605 */
[----:B------:R-:W0:Y:S01]  /*117b0*/  LDS.128 R24, [R0] ;  /* 0x0000000000187984 */ /* 0x000e220000000c00 */
[----:B------:R-:W-:-:S02]  /*117c0*/  IADD3 R21, R21, R28, R218 ;  /* 0x0000001c15157210 */ /* 0x000fc40007ffe0da */
[----:B------:R-:W-:Y:S01]  /*117d0*/  SHF.R.U64 R32, R48, 0x10, R49 ;  /* 0x0000001030207819 */ /* 0x000fe20000001231 */
[----:B------:R-:W-:Y:S01]  /*117e0*/  HADD2.F32 R37, -RZ, R37.H0_H0 ;  /* 0x20000025ff257230 */ /* 0x000fe20000004100 */
[----:B------:R-:W-:Y:S02]  /*117f0*/  LEA R21, R21, R18, 0x1 ;  /* 0x0000001215157211 */ /* 0x000fe400078e08ff */
[----:B------:R-:W-:Y:S02]  /*11800*/  SHF.R.U64 R47, R4, 0x10, R5 ;  /* 0x00000010042f7819 */ /* 0x000fe40000001205 */
[----:B------:R-:W-:Y:S01]  /*11810*/  SHF.R.U32.HI R49, RZ, 0x10, R49 ;  /* 0x00000010ff317819 */ /* 0x000fe20000011631 */
[----:B------:R-:W1:Y:S01]  /*11820*/  LDS.128 R28, [R21+0x12400] ;  /* 0x01240000151c7984 */ /* 0x000e620000000c00 */
[--C-:B------:R-:W-:Y:S02]  /*11830*/  SHF.R.U64 R48, R50, 0x10, R51.reuse ;  /* 0x0000001032307819 */ /* 0x100fe40000001233 */
[----:B------:R-:W-:-:S02]  /*11840*/  SHF.R.U32.HI R50, RZ, 0x10, R51 ;  /* 0x00000010ff327819 */ /* 0x000fc40000011633 */
[--C-:B------:R-:W-:Y:S02]  /*11850*/  SHF.R.U32.HI R41, RZ, 0x10, R7.reuse ;  /* 0x00000010ff297819 */ /* 0x100fe40000011607 */
[----:B------:R-:W-:Y:S01]  /*11860*/  SHF.R.U64 R45, R6, 0x10, R7 ;  /* 0x00000010062d7819 */ /* 0x000fe20000001207 */
[--C-:B0-----:R-:W-:Y:S02]  /*11870*/  HADD2.F32 R5, -RZ, R25.reuse.H0_H0 ;  /* 0x20000019ff057230 */ /* 0x101fe40000004100 */
[----:B------:R-:W-:Y:S02]  /*11880*/  HADD2.F32 R25, -RZ, R25.H1_H1 ;  /* 0x30000019ff197230 */ /* 0x000fe40000004100 */
[----:B------:R-:W-:Y:S02]  /*11890*/  HADD2.F32 R4, -RZ, R24.H0_H0 ;  /* 0x20000018ff047230 */ /* 0x000fe40000004100 */
        /* <DEDUP_REMOVED lines=8> */
[C---:B------:R-:W-:Y:S01]  /*11920*/  FFMA.FTZ R42, R5.reuse, R38, -R42 ;  /* 0x00000026052a7223 */ /* 0x040fe2000001082a */
[----:B------:R-:W-:Y:S01]  /*11930*/  FFMA.FTZ R44, R5, R40, R44 ;  /* 0x00000028052c7223 */ /* 0x000fe2000001002c */
[C---:B------:R-:W-:Y:S01]  /*11940*/  FMUL.FTZ R38, R34.reuse, R37 ;  /* 0x0000002522267220 */ /* 0x040fe20000410000 */
[C---:B------:R-:W-:Y:S01]  /*11950*/  FMUL.FTZ R5, R29.reuse, R86 ;  /* 0x000000561d057220 */ /* 0x040fe20000410000 */
[-C--:B------:R-:W-:Y:S01]  /*11960*/  FMUL.FTZ R29, R29, R88.reuse ;  /* 0x000000581d1d7220 */ /* 0x080fe20000410000 */
[-C--:B------:R-:W-:Y:S01]  /*11970*/  FMUL.FTZ R34, R34, R33.reuse ;  /* 0x0000002122227220 */ /* 0x080fe20000410000 */
[----:B------:R-:W-:Y:S01]  /*11980*/  FFMA.FTZ R39, R25, R33, -R38 ;  /* 0x0000002119277223 */ /* 0x000fe20000010826 */
[----:B------:R-:W-:Y:S01]  /*11990*/  FFMA.FTZ R88, R4, R88, -R5 ;  /* 0x0000005804587223 */ /* 0x000fe20000010805 */
[----:B------:R-:W-:-:S02]  /*119a0*/  HADD2.F32 R35, -RZ, R30.H0_H0 ;  /* 0x2000001eff237230 */ /* 0x000fc40000004100 */
[----:B------:R-:W-:Y:S01]  /*119b0*/  FFMA.FTZ R37, R25, R37, R34 ;  /* 0x0000002519257223 */ /* 0x000fe20000010022 */
[----:B------:R-:W-:Y:S02]  /*119c0*/  HADD2.F32 R33, -RZ, R87.H0_H0 ;  /* 0x20000057ff217230 */ /* 0x000fe40000004100 */
[----:B------:R-:W-:Y:S01]  /*119d0*/  FFMA.FTZ R86, R4, R86, R29 ;  /* 0x0000005604567223 */ /* 0x000fe2000001001d */
[----:B------:R-:W-:Y:S02]  /*119e0*/  HADD2.F32 R5, -RZ, R89.H0_H0 ;  /* 0x20000059ff057230 */ /* 0x000fe40000004100 */
[----:B------:R-:W-:Y:S02]  /*119f0*/  HADD2.F32 R36, -RZ, R31.H0_H0 ;  /* 0x2000001fff247230 */ /* 0x000fe40000004100 */
[C---:B------:R-:W-:Y:S01]  /*11a00*/  FMUL.FTZ R25, R35.reuse, R33 ;  /* 0x0000002123197220 */ /* 0x040fe20000410000 */
[----:B------:R-:W-:Y:S02]  /*11a10*/  HADD2.F32 R89, -RZ, R89.H1_H1 ;  /* 0x30000059ff597230 */ /* 0x000fe40000004100 */
[----:B------:R-:W-:Y:S01]  /*11a20*/  FMUL.FTZ R29, R35, R5 ;  /* 0x00000005231d7220 */ /* 0x000fe20000410000 */
[----:B------:R-:W-:-:S02]  /*11a30*/  HADD2.F32 R87, -RZ, R87.H1_H1 ;  /* 0x30000057ff577230 */ /* 0x000fc40000004100 */
        /* <DEDUP_REMOVED lines=10> */
[C---:B------:R-:W-:Y:S01]  /*11ae0*/  FFMA.FTZ R38, R7.reuse, R89, -R38 ;  /* 0x0000005907267223 */ /* 0x040fe20000010826 */
[----:B------:R-:W-:Y:S02]  /*11af0*/  HADD2.F32 R30, -RZ, R30.H1_H1 ;  /* 0x3000001eff1e7230 */ /* 0x000fe40000004100 */
[----:B------:R-:W-:Y:S01]  /*11b00*/  FFMA.FTZ R40, R7, R87, R40 ;  /* 0x0000005707287223 */ /* 0x000fe20000010028 */
        /* <DEDUP_REMOVED lines=27> */
.L_x_6105:
[----:B------:R-:W-:Y:S05]  /*11cc0*/  BSYNC B1 ;  /* 0x0000000000017941 */ /* 0x000fea0003800000 */
.L_x_6104:
[----:B------:R-:W-:Y:S04]  /*11cd0*/  BSSY B1, `(.L_x_6106) ;  /* 0x000006a000017945 */ /* 0x000fe80003800000 */
[----:B------:R-:W-:Y:S05]  /*11ce0*/  @P1 BRA `(.L_x_6107) ;  /* 0x0000000400a01947 */ /* 0x000fea0003800000 */
[----:B0-----:R-:W-:Y:S01]  /*11cf0*/  SHF.R.S32.HI R0, RZ, 0x1f, R195 ;  /* 0x0000001fff007819 */ /* 0x001fe200000114c3 */
[----:B------:R-:W-:Y:S01]  /*11d00*/  HADD2.F32 R33, -RZ, R76.H1_H1 ;  /* 0x3000004cff217230 */ /* 0x000fe20000004100 */
[----:B-----5:R-:W-:Y:S01]  /*11d10*/  R2UR UR4, R61 ;  /* 0x000000003d0472ca */ /* 0x020fe200000e0000 */
[--C-:B------:R-:W-:Y:S01]  /*11d20*/  HADD2.F32 R35, -RZ, R74.reuse.H1_H1 ;  /* 0x3000004aff237230 */ /* 0x100fe20000004100 */
[CC--:B------:R-:W-:Y:S01]  /*11d30*/  LEA.HI R5, R0.reuse, R195.reuse, RZ, 0x6 ;  /* 0x000000c300057211 */ /* 0x0c0fe200078f30ff */
[----:B------:R-:W-:Y:S01]  /*11d40*/  HADD2.F32 R74, -RZ, R74.H0_H0 ;  /* 0x2000004aff4a7230 */ /* 0x000fe20000004100 */
[----:B------:R-:W-:Y:S01]  /*11d50*/  LEA.HI R4, R0, R195, RZ, 0x3 ;  /* 0x000000c300047211 */ /* 0x000fe200078f18ff */
[----:B------:R-:W-:Y:S01]  /*11d60*/  HADD2.F32 R76, -RZ, R76.H0_H0 ;  /* 0x2000004cff4c7230 */ /* 0x000fe20000004100 */
[----:B------:R-:W-:Y:S01]  /*11d70*/  LEA.HI R0, R3, R200, RZ, 0x1d ;  /* 0x000000c803007211 */ /* 0x000fe200078fe8ff */
[----:B------:R-:W-:Y:S01]  /*11d80*/  IMAD.SHL.U32 R6, R5, 0x80, RZ ;  /* 0x0000008005067824 */ /* 0x000fe200078e00ff */
[----:B------:R-:W-:-:S02]  /*11d90*/  LOP3.LUT R4, R213, 0x38, R4, 0xf8, !PT ;  /* 0x00000038d5047812 */ /* 0x000fc400078ef804 */
[----:B------:R-:W-:Y:S02]  /*11da0*/  SHF.R.S32.HI R5, RZ, 0x1f, R0 ;  /* 0x0000001fff057819 */ /* 0x000fe40000011400 */
[----:B------:R-:W-:Y:S02]  /*11db0*/  LOP3.LUT R7, R6, 0xffffe000, RZ, 0xc0, !PT ;  /* 0xffffe00006077812 */ /* 0x000fe400078ec0ff */
[----:B------:R-:W-:Y:S01]  /*11dc0*/  LOP3.LUT R6, R4, R60, RZ, 0x3c, !PT ;  /* 0x0000003c04067212 */ /* 0x000fe200078e3cff */
[----:B------:R-:W-:Y:S01]  /*11dd0*/  IMAD.SHL.U32 R4, R0, 0x8, RZ ;  /* 0x0000000800047824 */ /* 0x000fe200078e00ff */
[----:B------:R-:W-:Y:S02]  /*11de0*/  LEA.HI R5, R5, R0, RZ, 0x3 ;  /* 0x0000000005057211 */ /* 0x000fe400078f18ff */
[----:B------:R-:W-:Y:S02]  /*11df0*/  IADD3 R0, R6, R7, R218 ;  /* 0x0000000706007210 */ /* 0x000fe40007ffe0da */
[----:B------:R-:W-:Y:S01]  /*11e00*/  LOP3.LUT R4, R213, 0x38, R4, 0xf8, !PT ;  /* 0x00000038d5047812 */ /* 0x000fe200078ef804 */
[----:B------:R-:W-:Y:S01]  /*11e10*/  IMAD.SHL.U32 R5, R5, 0x400, RZ ;  /* 0x0000040005057824 */ /* 0x000fe200078e00ff */
[----:B------:R-:W-:-:S02]  /*11e20*/  LEA R0, R0, UR4, 0x1 ;  /* 0x0000000400007c11 */ /* 0x000fc4000f8e08ff */
[----:B------:R-:W-:Y:S02]  /*11e30*/  LOP3.LUT R21, R4, R60, RZ, 0x3c, !PT ;  /* 0x0000003c04157212 */ /* 0x000fe400078e3cff */
[----:B------:R-:W-:Y:S02]  /*11e40*/  LOP3.LUT R24, R5, 0x7fffe000, RZ, 0xc0, !PT ;  /* 0x7fffe00005187812 */ /* 0x000fe400078ec0ff */
[----:B------:R-:W0:Y:S01]  /*11e50*/  LDS.128 R4, [R0] ;  /* 0x0000000000047984 */ /* 0x000e220000000c00 */
[--C-:B------:R-:W-:Y:S02]  /*11e60*/  SHF.R.U64 R44, R52, 0x10, R53.reuse ;  /* 0x00000010342c7819 */ /* 0x100fe40000001235 */
[----:B------:R-:W-:Y:S02]  /*11e70*/  IADD3 R21, R21, R24, R218 ;  /* 0x0000001815157210 */ /* 0x000fe40007ffe0da */
[----:B------:R-:W-:Y:S02]  /*11e80*/  SHF.R.U32.HI R52, RZ, 0x10, R53 ;  /* 0x00000010ff347819 */ /* 0x000fe40000011635 */
[----:B------:R-:W-:-:S02]  /*11e90*/  LEA R21, R21, R18, 0x1 ;  /* 0x0000001215157211 */ /* 0x000fc400078e08ff */
[--C-:B------:R-:W-:Y:S02]  /*11ea0*/  SHF.R.U32.HI R32, RZ, 0x10, R9.reuse ;  /* 0x00000010ff207819 */ /* 0x100fe40000011609 */
[----:B------:R-:W-:Y:S01]  /*11eb0*/  SHF.R.U64 R42, R8, 0x10, R9 ;  /* 0x00000010082a7819 */ /* 0x000fe20000001209 */
[----:B------:R-:W1:Y:S01]  /*11ec0*/  LDS.128 R24, [R21+0x12400] ;  /* 0x0124000015187984 */ /* 0x000e620000000c00 */
[----:B------:R-:W-:Y:S01]  /*11ed0*/  SHF.R.U32.HI R38, RZ, 0x10, R11 ;  /* 0x00000010ff267819 */ /* 0x000fe2000001160b */
[----:B------:R-:W-:Y:S01]  /*11ee0*/  HADD2.F32 R32, -RZ, R32.H0_H0 ;  /* 0x20000020ff207230 */ /* 0x000fe20000004100 */
[--C-:B------:R-:W-:Y:S02]  /*11ef0*/  SHF.R.U64 R43, R54, 0x10, R55.reuse ;  /* 0x00000010362b7819 */ /* 0x100fe40000001237 */
[----:B------:R-:W-:Y:S02]  /*11f00*/  SHF.R.U32.HI R54, RZ, 0x10, R55 ;  /* 0x00000010ff367819 */ /* 0x000fe40000011637 */
[----:B------:R-:W-:Y:S01]  /*11f10*/  SHF.R.U64 R41, R10, 0x10, R11 ;  /* 0x000000100a297819 */ /* 0x000fe2000000120b */
[----:B0-----:R-:W-:-:S02]  /*11f20*/  HADD2.F32 R8, -RZ, R5.H0_H0 ;  /* 0x20000005ff087230 */ /* 0x001fc40000004100 */
[----:B------:R-:W-:Y:S02]  /*11f30*/  HADD2.F32 R9, -RZ, R5.H1_H1 ;  /* 0x30000005ff097230 */ /* 0x000fe40000004100 */
[----:B------:R-:W-:Y:S02]  /*11f40*/  HADD2.F32 R5, -RZ, R4.H0_H0 ;  /* 0x20000004ff057230 */ /* 0x000fe40000004100 */
[--C-:B------:R-:W-:Y:S02]  /*11f50*/  HADD2.F32 R11, -RZ, R7.reuse.H0_H0 ;  /* 0x20000007ff0b7230 */ /* 0x100fe40000004100 */
[----:B------:R-:W-:Y:S02]  /*11f60*/  HADD2.F32 R10, -RZ, R6.H0_H0 ;  /* 0x20000006ff0a7230 */ /* 0x000fe40000004100 */
        /* <DEDUP_REMOVED lines=13> */
[----:B------:R-:W-:-:S02]  /*12040*/  HADD2.F32 R30, -RZ, R26.H0_H0 ;  /* 0x2000001aff1e7230 */ /* 0x000fc40000004100 */
[----:B------:R-:W-:Y:S01]  /*12050*/  FMUL.FTZ R25, R25, R76 ;  /* 0x0000004c19197220 */ /* 0x000fe20000410000 */
[----:B------:R-:W-:Y:S01]  /*12060*/  FFMA.FTZ R36, R9, R32, R36 ;  /* 0x0000002009247223 */ /* 0x000fe20000010024 */
[----:B------:R-:W-:Y:S02]  /*12070*/  HADD2.F32 R29, -RZ, R75.H0_H0 ;  /* 0x2000004bff1d7230 */ /* 0x000fe40000004100 */
[C---:B------:R-:W-:Y:S01]  /*12080*/  FFMA.FTZ R76, R5.reuse, R76, -R8 ;  /* 0x0000004c054c7223 */ /* 0x040fe20000010808 */
        /* <DEDUP_REMOVED lines=8> */
[----:B------:R-:W-:Y:S02]  /*12110*/  HADD2.F32 R30, -RZ, R38.H0_H0 ;  /* 0x20000026ff1e7230 */ /* 0x000fe40000004100 */
[C---:B------:R-:W-:Y:S01]  /*12120*/  FMUL.FTZ R38, R31.reuse, R32 ;  /* 0x000000201f267220 */ /* 0x040fe20000410000 */
[----:B------:R-:W-:Y:S02]  /*12130*/  HADD2.F32 R27, -RZ, R27.H1_H1 ;  /* 0x3000001bff1b7230 */ /* 0x000fe40000004100 */
[----:B------:R-:W-:Y:S01]  /*12140*/  FMUL.FTZ R31, R31, R8 ;  /* 0x000000081f1f7220 */ /* 0x000fe20000410000 */
[----:B------:R-:W-:-:S02]  /*12150*/  HADD2.F32 R28, -RZ, R54.H0_H0 ;  /* 0x20000036ff1c7230 */ /* 0x000fc40000004100 */
[C---:B------:R-:W-:Y:S01]  /*12160*/  FFMA.FTZ R38, R11.reuse, R8, -R38 ;  /* 0x000000080b267223 */ /* 0x040fe20000010826 */
[----:B------:R-:W-:Y:S02]  /*12170*/  HADD2.F32 R24, -RZ, R24.H1_H1 ;  /* 0x30000018ff187230 */ /* 0x000fe40000004100 */
[----:B------:R-:W-:Y:S01]  /*12180*/  FFMA.FTZ R32, R11, R32, R31 ;  /* 0x000000200b207223 */ /* 0x000fe2000001001f */
[C---:B------:R-:W-:Y:S01]  /*12190*/  FMUL.FTZ R40, R27.reuse, R30 ;  /* 0x0000001e1b287220 */ /* 0x040fe20000410000 */
[-C--:B------:R-:W-:Y:S01]  /*121a0*/  FMUL.FTZ R8, R27, R28.reuse ;  /* 0x0000001c1b087220 */ /* 0x080fe20000410000 */
[----:B------:R-:W-:Y:S02]  /*121b0*/  HADD2.F32 R11, -RZ, R42.H0_H0 ;  /* 0x2000002aff0b7230 */ /* 0x000fe40000004100 */
[----:B------:R-:W-:Y:S01]  /*121c0*/  FFMA.FTZ R10, R10, R29, R25 ;  /* 0x0000001d0a0a7223 */ /* 0x000fe20000010019 */
[----:B------:R-:W-:Y:S02]  /*121d0*/  HADD2.F32 R5, -RZ, R44.H0_H0 ;  /* 0x2000002cff057230 */ /* 0x000fe40000004100 */
[----:B------:R-:W-:Y:S01]  /*121e0*/  FFMA.FTZ R35, R7, R28, -R40 ;  /* 0x0000001c07237223 */ /* 0x000fe20000010828 */
[----:B------:R-:W-:-:S02]  /*121f0*/  HADD2.F32 R26, -RZ, R26.H1_H1 ;  /* 0x3000001aff1a7230 */ /* 0x000fc40000004100 */
[----:B------:R-:W-:Y:S02]  /*12200*/  HADD2.F32 R25, -RZ, R41.H0_H0 ;  /* 0x20000029ff197230 */ /* 0x000fe40000004100 */
[----:B------:R-:W-:Y:S01]  /*12210*/  FFMA.FTZ R41, R7, R30, R8 ;  /* 0x0000001e07297223 */ /* 0x000fe20000010008 */
[----:B------:R-:W-:Y:S02]  /*12220*/  HADD2.F32 R9, -RZ, R43.H0_H0 ;  /* 0x2000002bff097230 */ /* 0x000fe40000004100 */
[C---:B------:R-:W-:Y:S01]  /*12230*/  FMUL.FTZ R7, R24.reuse, R11 ;  /* 0x0000000b18077220 */ /* 0x040fe20000410000 */
[----:B------:R-:W-:Y:S02]  /*12240*/  HADD2.F32 R4, -RZ, R4.H1_H1 ;  /* 0x30000004ff047230 */ /* 0x000fe40000004100 */
[----:B------:R-:W-:Y:S01]  /*12250*/  FMUL.FTZ R24, R24, R5 ;  /* 0x0000000518187220 */ /* 0x000fe20000410000 */
[----:B------:R-:W-:Y:S02]  /*12260*/  HADD2.F32 R6, -RZ, R6.H1_H1 ;  /* 0x30000006ff067230 */ /* 0x000fe40000004100 */
[C---:B------:R-:W-:Y:S01]  /*12270*/  FMUL.FTZ R31, R26.reuse, R25 ;  /* 0x000000191a1f7220 */ /* 0x040fe20000410000 */
[----:B------:R-:W-:Y:S01]  /*12280*/  FMUL.FTZ R26, R26, R9 ;  /* 0x000000091a1a7220 */ /* 0x000fe20000410000 */
        /* <DEDUP_REMOVED lines=14> */
.L_x_6107:
[----:B------:R-:W-:Y:S05]  /*12370*/  BSYNC B1 ;  /* 0x0000000000017941 */ /* 0x000fea0003800000 */
.L_x_6106:
[----:B------:R-:W-:Y:S05]  /*12380*/  @P2 BRA `(.L_x_6079) ;  /* 0x0000000400a02947 */ /* 0x000fea0003800000 */
[----:B01----:R-:W-:Y:S01]  /*12390*/  SHF.R.S32.HI R5, RZ, 0x1f, R194 ;  /* 0x0000001fff057819 */ /* 0x003fe200000114c2 */
[----:B------:R-:W-:Y:S01]  /*123a0*/  HADD2.F32 R27, -RZ, R20.H1_H1 ;  /* 0x30000014ff1b7230 */ /* 0x000fe20000004100 */
[----:B------:R-:W-:Y:S01]  /*123b0*/  LEA.HI R3, R3, R201, RZ, 0x1d ;  /* 0x000000c903037211 */ /* 0x000fe200078fe8ff */
[----:B------:R-:W-:Y:S01]  /*123c0*/  HADD2.F32 R26, -RZ, R70.H1_H1 ;  /* 0x30000046ff1a7230 */ /* 0x000fe20000004100 */
[CC--:B------:R-:W-:Y:S01]  /*123d0*/  LEA.HI R4, R5.reuse, R194.reuse, RZ, 0x6 ;  /* 0x000000c205047211 */ /* 0x0c0fe200078f30ff */
[----:B------:R-:W-:Y:S01]  /*123e0*/  HADD2.F32 R20, -RZ, R20.H0_H0 ;  /* 0x20000014ff147230 */ /* 0x000fe20000004100 */
[----:B------:R-:W-:Y:S01]  /*123f0*/  LEA.HI R0, R5, R194, RZ, 0x3 ;  /* 0x000000c205007211 */ /* 0x000fe200078f18ff */
[----:B------:R-:W-:Y:S01]  /*12400*/  HADD2.F32 R70, -RZ, R70.H0_H0 ;  /* 0x20000046ff467230 */ /* 0x000fe20000004100 */
[----:B-----5:R-:W-:Y:S01]  /*12410*/  R2UR UR4, R61 ;  /* 0x000000003d0472ca */ /* 0x020fe200000e0000 */
[----:B------:R-:W-:Y:S01]  /*12420*/  IMAD.SHL.U32 R5, R4, 0x80, RZ ;  /* 0x0000008004057824 */ /* 0x000fe200078e00ff */
[----:B------:R-:W-:-:S02]  /*12430*/  LOP3.LUT R0, R213, 0x38, R0, 0xf8, !PT ;  /* 0x00000038d5007812 */ /* 0x000fc400078ef800 */
[----:B------:R-:W-:Y:S02]  /*12440*/  SHF.R.S32.HI R4, RZ, 0x1f, R3 ;  /* 0x0000001fff047819 */ /* 0x000fe40000011403 */
[----:B------:R-:W-:Y:S01]  /*12450*/  LOP3.LUT R6, R0, R60, RZ, 0x3c, !PT ;  /* 0x0000003c00067212 */ /* 0x000fe200078e3cff */
[----:B------:R-:W-:Y:S01]  /*12460*/  IMAD.SHL.U32 R0, R3, 0x8, RZ ;  /* 0x0000000803007824 */ /* 0x000fe200078e00ff */
[----:B------:R-:W-:Y:S02]  /*12470*/  LEA.HI R4, R4, R3, RZ, 0x3 ;  /* 0x0000000304047211 */ /* 0x000fe400078f18ff */
[----:B------:R-:W-:Y:S02]  /*12480*/  LOP3.LUT R5, R5, 0xffffe000, RZ, 0xc0, !PT ;  /* 0xffffe00005057812 */ /* 0x000fe400078ec0ff */
[----:B------:R-:W-:Y:S01]  /*12490*/  LOP3.LUT R0, R213, 0x38, R0, 0xf8, !PT ;  /* 0x00000038d5007812 */ /* 0x000fe200078ef800 */
[----:B------:R-:W-:Y:S01]  /*124a0*/  IMAD.SHL.U32 R4, R4, 0x400, RZ ;  /* 0x0000040004047824 */ /* 0x000fe200078e00ff */
[----:B------:R-:W-:-:S02]  /*124b0*/  IADD3 R5, R6, R5, R218 ;  /* 0x0000000506057210 */ /* 0x000fc40007ffe0da */
[----:B------:R-:W-:Y:S02]  /*124c0*/  LOP3.LUT R3, R0, R60, RZ, 0x3c, !PT ;  /* 0x0000003c00037212 */ /* 0x000fe400078e3cff */
[----:B------:R-:W-:Y:S02]  /*124d0*/  LOP3.LUT R0, R4, 0x7fffe000, RZ, 0xc0, !PT ;  /* 0x7fffe00004007812 */ /* 0x000fe400078ec0ff */
[----:B------:R-:W-:Y:S02]  /*124e0*/  LEA R37, R5, UR4, 0x1 ;  /* 0x0000000405257c11 */ /* 0x000fe4000f8e08ff */
[----:B------:R-:W-:Y:S02]  /*124f0*/  IADD3 R3, R3, R0, R218 ;  /* 0x0000000003037210 */ /* 0x000fe40007ffe0da */
[----:B------:R-:W-:Y:S01]  /*12500*/  SHF.R.U64 R33, R14, 0x10, R15 ;  /* 0x000000100e217819 */ /* 0x000fe2000000120f */
[----:B------:R-:W0:Y:S01]  /*12510*/  LDS.128 R4, [R37] ;  /* 0x0000000025047984 */ /* 0x000e220000000c00 */
[----:B------:R-:W-:-:S02]  /*12520*/  LEA R3, R3, R18, 0x1 ;  /* 0x0000001203037211 */ /* 0x000fc400078e08ff */
[----:B------:R-:W-:Y:S02]  /*12530*/  SHF.R.U32.HI R31, RZ, 0x10, R15 ;  /* 0x00000010ff1f7819 */ /* 0x000fe4000001160f */
[----:B------:R-:W-:Y:S01]  /*12540*/  SHF.R.U64 R34, R12, 0x10, R13 ;  /* 0x000000100c227819 */ /* 0x000fe2000000120d */
[----:B------:R-:W1:Y:S01]  /*12550*/  LDS.128 R8, [R3+0x12400] ;  /* 0x0124000003087984 */ /* 0x000e620000000c00 */
[--C-:B------:R-:W-:Y:S02]  /*12560*/  SHF.R.U64 R36, R56, 0x10, R57.reuse ;  /* 0x0000001038247819 */ /* 0x100fe40000001239 */
[----:B------:R-:W-:Y:S02]  /*12570*/  SHF.R.U32.HI R56, RZ, 0x10, R57 ;  /* 0x00000010ff387819 */ /* 0x000fe40000011639 */
[----:B------:R-:W-:Y:S02]  /*12580*/  SHF.R.U32.HI R28, RZ, 0x10, R13 ;  /* 0x00000010ff1c7819 */ /* 0x000fe4000001160d */
[----:B------:R-:W-:-:S02]  /*12590*/  SHF.R.U64 R35, R58, 0x10, R59 ;  /* 0x000000103a237819 */ /* 0x000fc4000000123b */
[----:B------:R-:W-:Y:S01]  /*125a0*/  SHF.R.U32.HI R58, RZ, 0x10, R59 ;  /* 0x00000010ff3a7819 */ /* 0x000fe2000001163b */
[----:B------:R-:W-:Y:S02]  /*125b0*/  HADD2.F32 R28, -RZ, R28.H0_H0 ;  /* 0x2000001cff1c7230 */ /* 0x000fe40000004100 */
[--C-:B0-----:R-:W-:Y:S02]  /*125c0*/  HADD2.F32 R12, -RZ, R5.reuse.H0_H0 ;  /* 0x20000005ff0c7230 */ /* 0x101fe40000004100 */
[----:B------:R-:W-:Y:S02]  /*125d0*/  HADD2.F32 R5, -RZ, R5.H1_H1 ;  /* 0x30000005ff057230 */ /* 0x000fe40000004100 */
[----:B------:R-:W-:Y:S02]  /*125e0*/  HADD2.F32 R0, -RZ, R4.H0_H0 ;  /* 0x20000004ff007230 */ /* 0x000fe40000004100 */
[--C-:B-1----:R-:W-:Y:S02]  /*125f0*/  HADD2.F32 R15, -RZ, R9.reuse.H0_H0 ;  /* 0x20000009ff0f7230 */ /* 0x102fe40000004100 */
[----:B------:R-:W-:-:S02]  /*12600*/  HADD2.F32 R21, -RZ, R9.H1_H1 ;  /* 0x30000009ff157230 */ /* 0x000fc40000004100 */
[----:B------:R-:W-:Y:S02]  /*12610*/  HADD2.F32 R9, -RZ, R8.H0_H0 ;  /* 0x20000008ff097230 */ /* 0x000fe40000004100 */
[CC--:B------:R-:W-:Y:S01]  /*12620*/  FMUL.FTZ R29, R15.reuse, R27.reuse ;  /* 0x0000001b0f1d7220 */ /* 0x0c0fe20000410000 */
[----:B------:R-:W-:Y:S01]  /*12630*/  FMUL.FTZ R15, R15, R26 ;  /* 0x0000001a0f0f7220 */ /* 0x000fe20000410000 */
[----:B------:R-:W-:Y:S01]  /*12640*/  FMUL.FTZ R30, R21, R28 ;  /* 0x0000001c151e7220 */ /* 0x000fe20000410000 */
[----:B------:R-:W-:Y:S02]  /*12650*/  HADD2.F32 R24, -RZ, R10.H0_H0 ;  /* 0x2000000aff187230 */ /* 0x000fe40000004100 */
[C---:B------:R-:W-:Y:S01]  /*12660*/  FFMA.FTZ R29, R12.reuse, R26, -R29 ;  /* 0x0000001a0c1d7223 */ /* 0x040fe2000001081d */
[----:B------:R-:W-:Y:S02]  /*12670*/  HADD2.F32 R26, -RZ, R56.H0_H0 ;  /* 0x20000038ff1a7230 */ /* 0x000fe40000004100 */
[----:B------:R-:W-:Y:S01]  /*12680*/  FFMA.FTZ R27, R12, R27, R15 ;  /* 0x0000001b0c1b7223 */ /* 0x000fe2000001000f */
[----:B------:R-:W-:Y:S01]  /*12690*/  FMUL.FTZ R15, R9, R20 ;  /* 0x00000014090f7220 */ /* 0x000fe20000410000 */
[----:B------:R-:W-:-:S02]  /*126a0*/  HADD2.F32 R12, -RZ, R69.H0_H0 ;  /* 0x20000045ff0c7230 */ /* 0x000fc40000004100 */
[----:B------:R-:W-:Y:S01]  /*126b0*/  FMUL.FTZ R9, R9, R70 ;  /* 0x0000004609097220 */ /* 0x000fe20000410000 */
[-C--:B------:R-:W-:Y:S01]  /*126c0*/  FMUL.FTZ R32, R21, R26.reuse ;  /* 0x0000001a15207220 */ /* 0x080fe20000410000 */
[C---:B------:R-:W-:Y:S01]  /*126d0*/  FFMA.FTZ R30, R5.reuse, R26, -R30 ;  /* 0x0000001a051e7223 */ /* 0x040fe2000001081e */
[----:B------:R-:W-:Y:S02]  /*126e0*/  HADD2.F32 R13, -RZ, R6.H0_H0 ;  /* 0x20000006ff0d7230 */ /* 0x000fe40000004100 */
[C---:B------:R-:W-:Y:S01]  /*126f0*/  FFMA.FTZ R15, R0.reuse, R70, -R15 ;  /* 0x00000046000f7223 */ /* 0x040fe2000001080f */
[----:B------:R-:W-:Y:S01]  /*12700*/  FFMA.FTZ R32, R5, R28, R32 ;  /* 0x0000001c05207223 */ /* 0x000fe20000010020 */
[----:B------:R-:W-:Y:S02]  /*12710*/  HADD2.F32 R5, -RZ, R71.H0_H0 ;  /* 0x20000047ff057230 */ /* 0x000fe40000004100 */
[----:B------:R-:W-:Y:S01]  /*12720*/  FFMA.FTZ R21, R0, R20, R9 ;  /* 0x0000001400157223 */ /* 0x000fe20000010009 */
[----:B------:R-:W-:-:S02]  /*12730*/  HADD2.F32 R25, -RZ, R11.H0_H0 ;  /* 0x2000000bff197230 */ /* 0x000fc40000004100 */
[C---:B------:R-:W-:Y:S01]  /*12740*/  FMUL.FTZ R0, R24.reuse, R12 ;  /* 0x0000000c18007220 */ /* 0x040fe20000410000 */
[----:B------:R-:W-:Y:S02]  /*12750*/  HADD2.F32 R71, -RZ, R71.H1_H1 ;  /* 0x30000047ff477230 */ /* 0x000fe40000004100 */
[-C--:B------:R-:W-:Y:S01]  /*12760*/  FMUL.FTZ R26, R24, R5.reuse ;  /* 0x00000005181a7220 */ /* 0x080fe20000410000 */
[----:B------:R-:W-:Y:S02]  /*12770*/  HADD2.F32 R69, -RZ, R69.H1_H1 ;  /* 0x30000045ff457230 */ /* 0x000fe40000004100 */
[----:B------:R-:W-:Y:S01]  /*12780*/  FFMA.FTZ R24, R13, R5, -R0 ;  /* 0x000000050d187223 */ /* 0x000fe20000010800 */
[----:B------:R-:W-:Y:S02]  /*12790*/  HADD2.F32 R14, -RZ, R7.H0_H0 ;  /* 0x20000007ff0e7230 */ /* 0x000fe40000004100 */
[----:B------:R-:W-:Y:S01]  /*127a0*/  FMUL.FTZ R28, R25, R71 ;  /* 0x00000047191c7220 */ /* 0x000fe20000410000 */
[----:B------:R-:W-:-:S02]  /*127b0*/  HADD2.F32 R11, -RZ, R11.H1_H1 ;  /* 0x3000000bff0b7230 */ /* 0x000fc40000004100 */
[----:B------:R-:W-:Y:S01]  /*127c0*/  FMUL.FTZ R5, R25, R69 ;  /* 0x0000004519057220 */ /* 0x000fe20000410000 */
[----:B------:R-:W-:Y:S02]  /*127d0*/  HADD2.F32 R20, -RZ, R31.H0_H0 ;  /* 0x2000001fff147230 */ /* 0x000fe40000004100 */
[----:B------:R-:W-:Y:S01]  /*127e0*/  FFMA.FTZ R26, R13, R12, R26 ;  /* 0x0000000c0d1a7223 */ /* 0x000fe2000001001a */
[----:B------:R-:W-:Y:S02]  /*127f0*/  HADD2.F32 R0, -RZ, R58.H0_H0 ;  /* 0x2000003aff007230 */ /* 0x000fe40000004100 */
[C---:B------:R-:W-:Y:S01]  /*12800*/  FFMA.FTZ R71, R14.reuse, R71, -R5 ;  /* 0x000000470e477223 */ /* 0x040fe20000010805 */
[----:B------:R-:W-:Y:S01]  /*12810*/  FFMA.FTZ R28, R14, R69, R28 ;  /* 0x000000450e1c7223 */ /* 0x000fe2000001001c */
[----:B------:R-:W-:Y:S02]  /*12820*/  HADD2.F32 R7, -RZ, R7.H1_H1 ;  /* 0x30000007ff077230 */ /* 0x000fe40000004100 */
[C---:B------:R-:W-:Y:S01]  /*12830*/  FMUL.FTZ R12, R11.reuse, R20 ;  /* 0x000000140b0c7220 */ /* 0x040fe20000410000 */
[----:B------:R-:W-:Y:S01]  /*12840*/  FMUL.FTZ R14, R11, R0 ;  /* 0x000000000b0e7220 */ /* 0x000fe20000410000 */
[----:B------:R-:W-:-:S02]  /*12850*/  HADD2.F32 R8, -RZ, R8.H1_H1 ;  /* 0x30000008ff087230 */ /* 0x000fc40000004100 */
[----:B------:R-:W-:Y:S02]  /*12860*/  HADD2.F32 R10, -RZ, R10.H1_H1 ;  /* 0x3000000aff0a7230 */ /* 0x000fe40000004100 */
[C---:B------:R-:W-:Y:S01]  /*12870*/  FFMA.FTZ R12, R7.reuse, R0, -R12 ;  /* 0x00000000070c7223 */ /* 0x040fe2000001080c */
[----:B------:R-:W-:Y:S02]  /*12880*/  HADD2.F32 R11, -RZ, R34.H0_H0 ;  /* 0x20000022ff0b7230 */ /* 0x000fe40000004100 */
[----:B------:R-:W-:Y:S01]  /*12890*/  FFMA.FTZ R31, R7, R20, R14 ;  /* 0x00000014071f7223 */ /* 0x000fe2000001000e */
[----:B------:R-:W-:Y:S02]  /*128a0*/  HADD2.F32 R13, -RZ, R33.H0_H0 ;  /* 0x20000021ff0d7230 */ /* 0x000fe40000004100 */
        /* <DEDUP_REMOVED lines=22> */
.L_x_6079:
[----:B------:R-:W-:Y:S05]  /*12a10*/  BSYNC B0 ;  /* 0x0000000000007941 */ /* 0x000fea0003800000 */
.L_x_6057:
        /* <DEDUP_REMOVED lines=8> */
.L_x_6055:
[----:B------:R-:W-:-:S06]  /*12aa0*/  ULOP3.LUT UR4, UR60, 0x1, URZ, 0xfc, !UPT ;  /* 0x000000013c047892 */ /* 0x000fcc000f8efc3f */
[----:B0--3--:R-:W-:-:S05]  /*12ab0*/  IMAD.U32 R0, RZ, RZ, UR4 ;  /* 0x00000004ff007e24 */ /* 0x009fca000f8e00ff */
[----:B------:R-:W-:-:S13]  /*12ac0*/  ISETP.NE.AND P0, PT, R0, 0x3, PT ;  /* 0x000000030000780c */ /* 0x000fda0003f05270 */
[----:B------:R-:W-:Y:S05]  /*12ad0*/  @!P0 BRA `(.L_x_6108) ;  /* 0x0000000000048947 */ /* 0x000fea0003800000 */
[----:B------:R-:W-:Y:S01]  /*12ae0*/  BPT.TRAP 0x1 ;  /* 0x000000040000795c */ /* 0x000fe20000300000 */
.L_x_6108:
[----:B--2---:R-:W-:Y:S01]  /*12af0*/  IMAD R8, R198, 0x8, R18 ;  /* 0x00000008c6087824 */ /* 0x004fe200078e0212 */
[----:B-1--4-:R-:W-:-:S04]  /*12b00*/  SHF.L.U32 R3, R202, 0x1f, RZ ;  /* 0x0000001fca037819 */ /* 0x012fc800000006ff */
[----:B------:R0:W1:Y:S01]  /*12b10*/  SYNCS.PHASECHK.TRANS64.TRYWAIT P1, [R8+URZ+0x30830], R3 ;  /* 0x03083003080075a7 */ /* 0x000062000802017f */
[----:B------:R-:W-:Y:S05]  /*12b20*/  @!P0 BRA `(.L_x_6109) ;  /* 0x0000000000048947 */ /* 0x000fea0003800000 */
[----:B------:R-:W-:Y:S01]  /*12b30*/  BPT.TRAP 0x1 ;  /* 0x000000040000795c */ /* 0x000fe20000300000 */
.L_x_6109:
[----:B-1----:R-:W-:Y:S05]  /*12b40*/  @P1 BRA `(.L_x_6110) ;  /* 0x0000000000081947 */ /* 0x002fea0003800000 */
[----:B------:R-:W1:Y:S02]  /*12b50*/  SYNCS.PHASECHK.TRANS64.TRYWAIT P1, [R8+URZ+0x30830], R3 ;  /* 0x03083003080075a7 */ /* 0x000e64000802017f */
[----:B-1----:R-:W-:Y:S05]  /*12b60*/  @!P1 BRA `(.L_x_6111) ;  /* 0x0000014c00049947 */ /* 0x002fea0003800000 */
.L_x_6110:
[----:B------:R-:W-:Y:S05]  /*12b70*/  WARPSYNC.ALL ;  /* 0x0000000000007948 */ /* 0x000fea0003800000 */
[----:B------:R-:W-:Y:S01]  /*12b80*/  VIADD R0, R18, 0x1e400 ;  /* 0x0001e40012007836 */ /* 0x000fe20000000000 */
[----:B------:R-:W-:Y:S01]  /*12b90*/  R2UR UR4, R68 ;  /* 0x00000000440472ca */ /* 0x000fe200000e0000 */
[----:B------:R-:W-:Y:S01]  /*12ba0*/  UMOV UR9, 0x40000040 ;  /* 0x4000004000097882 */ /* 0x000fe20000000000 */
[----:B------:R-:W-:Y:S01]  /*12bb0*/  MOV R5, 0x40000040 ;  /* 0x4000004000057802 */ /* 0x000fe20000000f00 */
[----:B-----5:R-:W-:Y:S01]  /*12bc0*/  WARPGROUP.ARRIVE ;  /* 0x00000000000079c5 */ /* 0x020fe20000000000 */
[----:B------:R-:W-:Y:S01]  /*12bd0*/  SHF.R.U32.HI R0, RZ, 0x4, R0 ;  /* 0x00000004ff007819 */ /* 0x000fe20000011600 */
[----:B------:R-:W-:Y:S01]  /*12be0*/  IMAD.U32 R11, RZ, RZ, UR9 ;  /* 0x00000009ff0b7e24 */ /* 0x000fe2000f8e00ff */
[----:B------:R-:W-:Y:S01]  /*12bf0*/  R2UR UR11, R5 ;  /* 0x00000000050b72ca */ /* 0x000fe200000e0000 */
[----:B------:R-:W-:Y:S01]  /*12c00*/  UMOV UR57, 0x40000040 ;  /* 0x4000004000397882 */ /* 0x000fe20000000000 */
[----:B------:R-:W-:Y:S01]  /*12c10*/  LOP3.LUT R0, R0, 0x3fff, RZ, 0xc0, !PT ;  /* 0x00003fff00007812 */ /* 0x000fe200078ec0ff */
[----:B------:R-:W-:Y:S01]  /*12c20*/  UMOV UR53, 0x40000040 ;  /* 0x4000004000357882 */ /* 0x000fe20000000000 */
[----:B------:R-:W-:Y:S01]  /*12c30*/  MOV R7, 0x40000040 ;  /* 0x4000004000077802 */ /* 0x000fe20000000f00 */
        /* <DEDUP_REMOVED lines=27> */
[----:B--2---:R-:W-:Y:S01]  /*12df0*/  IMAD.U32 R10, RZ, RZ, UR8 ;  /* 0x00000008ff0a7e24 */ /* 0x004fe2000f8e00ff */
[----:B------:R-:W-:Y:S01]  /*12e00*/  UIADD3 UR36, UR4, 0x806, URZ ;  /* 0x0000080604247890 */ /* 0x000fe2000fffe03f */
[----:B------:R-:W-:Y:S01]  /*12e10*/  IMAD.U32 R11, RZ, RZ, UR9 ;  /* 0x00000009ff0b7e24 */ /* 0x000fe2000f8e00ff */
[----:B------:R-:W-:-:S04]  /*12e20*/  UMOV UR37, 0x40000040 ;  /* 0x4000004000257882 */ /* 0x000fc80000000000 */
        /* <DEDUP_REMOVED lines=11> */
[----:B--2---:R-:W-:Y:S02]  /*12ee0*/  IMAD.U32 R10, RZ, RZ, UR8 ;  /* 0x00000008ff0a7e24 */ /* 0x004fe4000f8e00ff */
        /* <DEDUP_REMOVED lines=37> */
[----:B--2---:R-:W-:Y:S02]  /*13140*/  IMAD.U32 R10, RZ, RZ, UR8 ;  /* 0x00000008ff0a7e24 */ /* 0x004fe4000f8e00ff */
        /* <DEDUP_REMOVED lines=8> */
[----:B------:R-:W-:-:S02]  /*131d0*/  R2UR UR55, R7 ;  /* 0x00000000073772ca */ /* 0x000fc400000e0000 */
[----:B------:R-:W-:Y:S02]  /*131e0*/  MOV R7, 0x40000040 ;  /* 0x4000004000077802 */ /* 0x000fe40000000f00 */
        /* <DEDUP_REMOVED lines=34> */
[----:B--2---:R-:W-:Y:S05]  /*13410*/  @!P0 BRA `(.L_x_6112) ;  /* 0x0000000000048947 */ /* 0x004fea0003800000 */
[----:B------:R-:W-:Y:S01]  /*13420*/  BPT.TRAP 0x1 ;  /* 0x000000040000795c */ /* 0x000fe20000300000 */
.L_x_6112:
[----:B------:R-:W2:Y:S01]  /*13430*/  LDC R0, c[0x0][0x448] ;  /* 0x00011200ff007b82 */ /* 0x000ea20000000800 */
[----:B------:R-:W-:Y:S01]  /*13440*/  IMAD R6, R2, -0x60, R222 ;  /* 0xffffffa002067824 */ /* 0x000fe200078e02de */
[----:B------:R-:W-:Y:S01]  /*13450*/  ULDC UR4, c[0x0][0x988] ;  /* 0x0002620000047ab9 */ /* 0x000fe20000000800 */
[----:B------:R-:W-:Y:S01]  /*13460*/  LOP3.LUT R19, R19, 0xffffffef, RZ, 0xc0, !PT ;  /* 0xffffffef13137812 */ /* 0x000fe200078ec0ff */
[----:B------:R-:W-:Y:S01]  /*13470*/  BSSY B0, `(.L_x_6113) ;  /* 0x0000425000007945 */ /* 0x000fe20003800000 */
        /* <DEDUP_REMOVED lines=15> */
[----:B--2---:R-:W-:Y:S01]  /*13570*/  ISETP.NE.AND P4, PT, R0, 0x1, PT ;  /* 0x000000010000780c */ /* 0x004fe20003f85270 */
[----:B------:R-:W-:-:S12]  /*13580*/  IMAD.IADD R0, R225, 0x1, R220 ;  /* 0x00000001e1007824 */ /* 0x000fd800078e02dc */
[----:B01----:R-:W0:Y:S01]  /*13590*/  @P4 LDC R3, c[0x0][0x44c] ;  /* 0x00011300ff034b82 */ /* 0x003e220000000800 */
[----:B------:R-:W-:-:S07]  /*135a0*/  @P4 LOP3.LUT R19, R19, 0x10, RZ, 0xfc, !PT ;  /* 0x0000001013134812 */ /* 0x000fce00078efcff */
[----:B------:R-:W1:Y:S01]  /*135b0*/  @P4 LDC R4, c[0x0][0x450] ;  /* 0x00011400ff044b82 */ /* 0x000e620000000800 */
[----:B0-----:R-:W-:-:S05]  /*135c0*/  @P4 IMAD.HI.U32 R3, R0, R3, RZ ;  /* 0x0000000300034227 */ /* 0x001fca00078e00ff */
[----:B-1----:R-:W-:Y:S01]  /*135d0*/  @P4 SHF.R.U32.HI R0, RZ, R4, R3 ;  /* 0x00000004ff004219 */ /* 0x002fe20000011603 */
[----:B------:R-:W-:Y:S01]  /*135e0*/  IMAD R4, R2, -0x60, RZ ;  /* 0xffffffa002047824 */ /* 0x000fe200078e02ff */
[----:B------:R-:W-:-:S03]  /*135f0*/  IADD3 R3, -R223, 0x60, R6 ;  /* 0x00000060df037810 */ /* 0x000fc60007ffe106 */
[----:B------:R-:W0:Y:S01]  /*13600*/  SHFL.IDX PT, R5, R0, 0x1, 0x1c1f ;  /* 0x003c1f0000057f89 */ /* 0x000e2200000e0000 */
[----:B------:R-:W-:-:S03]  /*13610*/  IADD3 R4, -R223, 0x61, R4 ;  /* 0x00000061df047810 */ /* 0x000fc60007ffe104 */
[----:B------:R-:W1:Y:S01]  /*13620*/  SHFL.IDX PT, R0, R0, RZ, 0x1c1f ;  /* 0x001c1fff00007589 */ /* 0x000e6200000e0000 */
[----:B------:R-:W-:-:S04]  /*13630*/  IADD3 R4, -R221, R4, R222 ;  /* 0x00000004dd047210 */ /* 0x000fc80007ffe1de */
        /* <DEDUP_REMOVED lines=88> */
[----:B0-----:R-:W-:Y:S02]  /*13bc0*/  FMNMX.FTZ R5, R86, R5, !PT ;  /* 0x0000000556057209 */ /* 0x001fe40007810000 */
[----:B------:R-:W-:Y:S02]  /*13bd0*/  CS2R R86, SRZ ;  /* 0x0000000000567805 */ /* 0x000fe4000001ff00 */
[----:B------:R-:W-:Y:S02]  /*13be0*/  MOV R0, UR4 ;  /* 0x0000000400007c02 */ /* 0x000fe40008000f00 */
[----:B------:R-:W-:Y:S01]  /*13bf0*/  ISETP.GT.AND P3, PT, R3, 0x18, PT ;  /* 0x000000180300780c */ /* 0x000fe20003f64270 */
[----:B------:R-:W0:Y:S01]  /*13c00*/  SHFL.BFLY PT, R88, R5, 0x1, 0x1f ;  /* 0x0c201f0005587f89 */ /* 0x000e2200000e0000 */
[----:B------:R-:W-:-:S02]  /*13c10*/  FSEL R33, R33, -INF , P1 ;  /* 0xff80000021217808 */ /* 0x000fc40000800000 */
[----:B------:R-:W-:Y:S02]  /*13c20*/  FMNMX.FTZ R24, R11, R24, !PT ;  /* 0x000000180b187209 */ /* 0x000fe40007810000 */
[----:B------:R-:W-:Y:S02]  /*13c30*/  ISETP.GT.AND P1, PT, R3, 0x19, PT ;  /* 0x000000190300780c */ /* 0x000fe40003f24270 */
[----:B------:R-:W-:Y:S02]  /*13c40*/  FSEL R13, R36, -INF , P3 ;  /* 0xff800000240d7808 */ /* 0x000fe40001800000 */
[----:B------:R-:W-:Y:S02]  /*13c50*/  FMNMX.FTZ R24, R33, R24, !PT ;  /* 0x0000001821187209 */ /* 0x000fe40007810000 */
[----:B------:R-:W-:Y:S02]  /*13c60*/  FSEL R37, R37, -INF , P1 ;  /* 0xff80000025257808 */ /* 0x000fe40000800000 */
[----:B------:R-:W-:-:S02]  /*13c70*/  FMNMX.FTZ R24, R13, R24, !PT ;  /* 0x000000180d187209 */ /* 0x000fc40007810000 */
[----:B------:R-:W-:Y:S02]  /*13c80*/  ISETP.GT.AND P1, PT, R3, 0x21, PT ;  /* 0x000000210300780c */ /* 0x000fe40003f24270 */
[----:B------:R-:W-:Y:S02]  /*13c90*/  FMNMX.FTZ R24, R37, R24, !PT ;  /* 0x0000001825187209 */ /* 0x000fe40007810000 */
[----:B------:R-:W-:Y:S02]  /*13ca0*/  FSEL R41, R41, -INF , P1 ;  /* 0xff80000029297808 */ /* 0x000fe40000800000 */
[----:B------:R-:W-:Y:S02]  /*13cb0*/  ISETP.GT.AND P1, PT, R3, 0x29, PT ;  /* 0x000000290300780c */ /* 0x000fe40003f24270 */
[----:B0-----:R-:W-:Y:S02]  /*13cc0*/  FMNMX.FTZ R4, R5, R88, !PT ;  /* 0x0000005805047209 */ /* 0x001fe40007810000 */
[----:B------:R-:W-:-:S02]  /*13cd0*/  CS2R R88, SRZ ;  /* 0x0000000000587805 */ /* 0x000fc4000001ff00 */
[----:B------:R-:W-:Y:S02]  /*13ce0*/  FSEL R45, R45, -INF , P1 ;  /* 0xff8000002d2d7808 */ /* 0x000fe40000800000 */
[C---:B------:R-:W-:Y:S01]  /*13cf0*/  FSETP.NEU.FTZ.AND P2, PT, R4.reuse, -INF , PT ;  /* 0xff8000000400780b */ /* 0x040fe20003f5d000 */
[----:B------:R-:W-:Y:S01]  /*13d00*/  FMUL.FTZ R5, R4, R0 ;  /* 0x0000000004057220 */ /* 0x000fe20000410000 */
[----:B------:R-:W-:-:S04]  /*13d10*/  ISETP.GT.AND P1, PT, R3, 0x31, PT ;  /* 0x000000310300780c */ /* 0x000fc80003f24270 */
[----:B------:R-:W-:Y:S02]  /*13d20*/  FSEL R5, R5, RZ, P2 ;  /* 0x000000ff05057208 */ /* 0x000fe40001000000 */
[----:B------:R-:W-:Y:S02]  /*13d30*/  ISETP.GT.AND P2, PT, R3, 0x20, PT ;  /* 0x000000200300780c */ /* 0x000fe40003f44270 */
[----:B------:R-:W-:Y:S01]  /*13d40*/  FSEL R49, R49, -INF , P1 ;  /* 0xff80000031317808 */ /* 0x000fe20000800000 */
[-CC-:B------:R-:W-:Y:S01]  /*13d50*/  FFMA.FTZ R32, R30, R0.reuse, -R5.reuse ;  /* 0x000000001e207223 */ /* 0x180fe20000010805 */
[----:B------:R-:W-:Y:S01]  /*13d60*/  FSEL R15, R40, -INF , P2 ;  /* 0xff800000280f7808 */ /* 0x000fe20001000000 */
[--C-:B------:R-:W-:Y:S01]  /*13d70*/  FFMA.FTZ R187, R38, R0, -R5.reuse ;  /* 0x0000000026bb7223 */ /* 0x100fe20000010805 */
[----:B------:R-:W-:Y:S01]  /*13d80*/  ISETP.GT.AND P2, PT, R3, 0x28, PT ;  /* 0x000000280300780c */ /* 0x000fe20003f44270 */
[----:B------:R-:W0:Y:S01]  /*13d90*/  @P4 LDC R40, c[0x0][0x450] ;  /* 0x00011400ff284b82 */ /* 0x000e220000000800 */
[----:B------:R-:W-:Y:S01]  /*13da0*/  FMNMX.FTZ R28, R15, R24, !PT ;  /* 0x000000180f1c7209 */ /* 0x000fe20007810000 */
[-CC-:B------:R-:W-:Y:S01]  /*13db0*/  FFMA.FTZ R189, R84, R0.reuse, -R5.reuse ;  /* 0x0000000054bd7223 */ /* 0x180fe20000010805 */
[----:B------:R-:W-:Y:S01]  /*13dc0*/  FSEL R21, R44, -INF , P2 ;  /* 0xff8000002c157808 */ /* 0x000fe20001000000 */
[--C-:B------:R-:W-:Y:S01]  /*13dd0*/  FFMA.FTZ R82, R82, R0, -R5.reuse ;  /* 0x0000000052527223 */ /* 0x100fe20000010805 */
[----:B------:R-:W-:Y:S01]  /*13de0*/  FMNMX.FTZ R28, R41, R28, !PT ;  /* 0x0000001c291c7209 */ /* 0x000fe20007810000 */
[--C-:B------:R-:W-:Y:S01]  /*13df0*/  FFMA.FTZ R191, R80, R0, -R5.reuse ;  /* 0x0000000050bf7223 */ /* 0x100fe20000010805 */
[----:B------:R-:W-:Y:S01]  /*13e00*/  ISETP.GT.AND P2, PT, R3, 0x30, PT ;  /* 0x000000300300780c */ /* 0x000fe20003f44270 */
[----:B------:R-:W-:Y:S01]  /*13e10*/  MUFU.EX2 R189, R189 ;  /* 0x000000bd00bd7308 */ /* 0x000fe20000000800 */
[----:B------:R-:W-:Y:S01]  /*13e20*/  FMNMX.FTZ R28, R21, R28, !PT ;  /* 0x0000001c151c7209 */ /* 0x000fe20007810000 */
[-CC-:B------:R-:W-:Y:S01]  /*13e30*/  FFMA.FTZ R185, R34, R0.reuse, -R5.reuse ;  /* 0x0000000022b97223 */ /* 0x180fe20000010805 */
[----:B------:R-:W-:Y:S01]  /*13e40*/  FSEL R27, R48, -INF , P2 ;  /* 0xff800000301b7808 */ /* 0x000fe20001000000 */
[--C-:B------:R-:W-:Y:S01]  /*13e50*/  FFMA.FTZ R14, R14, R0, -R5.reuse ;  /* 0x000000000e0e7223 */ /* 0x100fe20000010805 */
[----:B------:R-:W-:Y:S01]  /*13e60*/  FMNMX.FTZ R28, R45, R28, !PT ;  /* 0x0000001c2d1c7209 */ /* 0x000fe20007810000 */
[--C-:B------:R-:W-:Y:S01]  /*13e70*/  FFMA.FTZ R10, R10, R0, -R5.reuse ;  /* 0x000000000a0a7223 */ /* 0x100fe20000010805 */
[----:B------:R-:W-:Y:S01]  /*13e80*/  ISETP.GT.AND P2, PT, R3, 0x38, PT ;  /* 0x000000380300780c */ /* 0x000fe20003f44270 */
[----:B------:R-:W1:Y:S01]  /*13e90*/  MUFU.EX2 R24, R82 ;  /* 0x0000005200187308 */ /* 0x000e620000000800 */
[----:B------:R-:W-:Y:S01]  /*13ea0*/  FMNMX.FTZ R30, R27, R28, !PT ;  /* 0x0000001c1b1e7209 */ /* 0x000fe20007810000 */
[-CC-:B------:R-:W-:Y:S01]  /*13eb0*/  FFMA.FTZ R181, R42, R0.reuse, -R5.reuse ;  /* 0x000000002ab57223 */ /* 0x180fe20000010805 */
[----:B------:R-:W-:Y:S01]  /*13ec0*/  ISETP.GT.AND P1, PT, R3, 0x39, PT ;  /* 0x000000390300780c */ /* 0x000fe20003f24270 */
[-CC-:B------:R-:W-:Y:S01]  /*13ed0*/  FFMA.FTZ R183, R46, R0.reuse, -R5.reuse ;  /* 0x000000002eb77223 */ /* 0x180fe20000010805 */
[----:B------:R-:W-:Y:S01]  /*13ee0*/  FSEL R31, R52, -INF , P2 ;  /* 0xff800000341f7808 */ /* 0x000fe20001000000 */
[--C-:B------:R-:W-:Y:S01]  /*13ef0*/  FFMA.FTZ R177, R50, R0, -R5.reuse ;  /* 0x0000000032b17223 */ /* 0x100fe20000010805 */
[----:B------:R-:W-:Y:S01]  /*13f00*/  FMNMX.FTZ R30, R49, R30, !PT ;  /* 0x0000001e311e7209 */ /* 0x000fe20007810000 */
[----:B------:R-:W2:Y:S01]  /*13f10*/  MUFU.EX2 R191, R191 ;  /* 0x000000bf00bf7308 */ /* 0x000ea20000000800 */
[----:B------:R-:W-:Y:S01]  /*13f20*/  ISETP.GT.AND P2, PT, R3, 0x40, PT ;  /* 0x000000400300780c */ /* 0x000fe20003f44270 */
[-CC-:B------:R-:W-:Y:S01]  /*13f30*/  FFMA.FTZ R34, R72, R0.reuse, -R5.reuse ;  /* 0x0000000048227223 */ /* 0x180fe20000010805 */
[----:B------:R-:W-:Y:S01]  /*13f40*/  FSEL R53, R53, -INF , P1 ;  /* 0xff80000035357808 */ /* 0x000fe20000800000 */
[--C-:B------:R-:W-:Y:S01]  /*13f50*/  FFMA.FTZ R179, R54, R0, -R5.reuse ;  /* 0x0000000036b37223 */ /* 0x100fe20000010805 */
[----:B------:R-:W-:Y:S01]  /*13f60*/  FMNMX.FTZ R30, R31, R30, !PT ;  /* 0x0000001e1f1e7209 */ /* 0x000fe20007810000 */
[-CC-:B------:R-:W-:Y:S01]  /*13f70*/  FFMA.FTZ R36, R78, R0.reuse, -R5.reuse ;  /* 0x000000004e247223 */ /* 0x180fe20000010805 */
[----:B------:R-:W-:Y:S01]  /*13f80*/  ISETP.GT.AND P1, PT, R3, 0x41, PT ;  /* 0x000000410300780c */ /* 0x000fe20003f24270 */
[----:B------:R3:W4:Y:S01]  /*13f90*/  MUFU.EX2 R28, R32 ;  /* 0x00000020001c7308 */ /* 0x0007220000000800 */
[----:B------:R-:W-:Y:S01]  /*13fa0*/  FSEL R35, R56, -INF , P2 ;  /* 0xff80000038237808 */ /* 0x000fe20001000000 */
[--C-:B------:R-:W-:Y:S01]  /*13fb0*/  FFMA.FTZ R173, R58, R0, -R5.reuse ;  /* 0x000000003aad7223 */ /* 0x100fe20000010805 */
[----:B------:R-:W-:Y:S01]  /*13fc0*/  FMNMX.FTZ R30, R53, R30, !PT ;  /* 0x0000001e351e7209 */ /* 0x000fe20007810000 */
[-CC-:B------:R-:W-:Y:S01]  /*13fd0*/  FFMA.FTZ R175, R62, R0.reuse, -R5.reuse ;  /* 0x000000003eaf7223 */ /* 0x180fe20000010805 */
[----:B------:R-:W-:Y:S01]  /*13fe0*/  ISETP.GT.AND P2, PT, R3, 0x48, PT ;  /* 0x000000480300780c */ /* 0x000fe20003f44270 */
[--C-:B------:R-:W-:Y:S01]  /*13ff0*/  FFMA.FTZ R169, R66, R0, -R5.reuse ;  /* 0x0000000042a97223 */ /* 0x100fe20000010805 */
[----:B------:R-:W-:Y:S01]  /*14000*/  FSEL R57, R57, -INF , P1 ;  /* 0xff80000039397808 */ /* 0x000fe20000800000 */
[----:B------:R-:W5:Y:S01]  /*14010*/  MUFU.EX2 R185, R185 ;  /* 0x000000b900b97308 */ /* 0x000f620000000800 */
[----:B------:R-:W-:Y:S01]  /*14020*/  FMNMX.FTZ R30, R35, R30, !PT ;  /* 0x0000001e231e7209 */ /* 0x000fe20007810000 */
[-CC-:B---3--:R-:W-:Y:S01]  /*14030*/  FFMA.FTZ R32, R20, R0.reuse, -R5.reuse ;  /* 0x0000000014207223 */ /* 0x188fe20000010805 */
[----:B------:R-:W-:Y:S01]  /*14040*/  ISETP.GT.AND P1, PT, R3, 0x49, PT ;  /* 0x000000490300780c */ /* 0x000fe20003f24270 */
[-CC-:B------:R-:W-:Y:S01]  /*14050*/  FFMA.FTZ R20, R74, R0.reuse, -R5.reuse ;  /* 0x000000004a147223 */ /* 0x180fe20000010805 */
[----:B------:R-:W-:Y:S01]  /*14060*/  FSEL R39, R60, -INF , P2 ;  /* 0xff8000003c277808 */ /* 0x000fe20001000000 */
[--C-:B------:R-:W-:Y:S01]  /*14070*/  FFMA.FTZ R26, R26, R0, -R5.reuse ;  /* 0x000000001a1a7223 */ /* 0x100fe20000010805 */
[----:B------:R-:W-:Y:S01]  /*14080*/  FMNMX.FTZ R30, R57, R30, !PT ;  /* 0x0000001e391e7209 */ /* 0x000fe20007810000 */
[----:B------:R-:W-:Y:S01]  /*14090*/  MUFU.EX2 R14, R14 ;  /* 0x0000000e000e7308 */ /* 0x000fe20000000800 */
[----:B------:R-:W-:Y:S01]  /*140a0*/  ISETP.GT.AND P2, PT, R3, 0x50, PT ;  /* 0x000000500300780c */ /* 0x000fe20003f44270 */
[----:B------:R-:W-:Y:S01]  /*140b0*/  FFMA.FTZ R171, R70, R0, -R5 ;  /* 0x0000000046ab7223 */ /* 0x000fe20000010805 */
[----:B------:R-:W-:-:S02]  /*140c0*/  FSEL R61, R61, -INF , P1 ;  /* 0xff8000003d3d7808 */ /* 0x000fc40000800000 */
[----:B------:R-:W-:Y:S02]  /*140d0*/  CS2R R84, SRZ ;  /* 0x0000000000547805 */ /* 0x000fe4000001ff00 */
[----:B------:R-:W-:Y:S02]  /*140e0*/  FMNMX.FTZ R30, R39, R30, !PT ;  /* 0x0000001e271e7209 */ /* 0x000fe40007810000 */
[----:B------:R-:W-:Y:S02]  /*140f0*/  CS2R R82, SRZ ;  /* 0x0000000000527805 */ /* 0x000fe4000001ff00 */
[----:B------:R-:W-:Y:S01]  /*14100*/  ISETP.GT.AND P1, PT, R3, 0x51, PT ;  /* 0x000000510300780c */ /* 0x000fe20003f24270 */
[----:B------:R-:W-:Y:S01]  /*14110*/  MUFU.EX2 R187, R187 ;  /* 0x000000bb00bb7308 */ /* 0x000fe20000000800 */
[----:B------:R-:W-:Y:S02]  /*14120*/  FSEL R43, R64, -INF , P2 ;  /* 0xff800000402b7808 */ /* 0x000fe40001000000 */
[----:B------:R-:W-:-:S02]  /*14130*/  CS2R R80, SRZ ;  /* 0x0000000000507805 */ /* 0x000fc4000001ff00 */
[----:B------:R-:W-:Y:S02]  /*14140*/  FMNMX.FTZ R30, R61, R30, !PT ;  /* 0x0000001e3d1e7209 */ /* 0x000fe40007810000 */
[----:B------:R-:W-:Y:S02]  /*14150*/  CS2R R78, SRZ ;  /* 0x00000000004e7805 */ /* 0x000fe4000001ff00 */
[----:B------:R-:W-:Y:S02]  /*14160*/  ISETP.GT.AND P2, PT, R3, 0x58, PT ;  /* 0x000000580300780c */ /* 0x000fe40003f44270 */
[----:B------:R-:W-:Y:S02]  /*14170*/  CS2R R74, SRZ ;  /* 0x00000000004a7805 */ /* 0x000fe4000001ff00 */
[----:B------:R-:W-:Y:S01]  /*14180*/  FSEL R65, R65, -INF , P1 ;  /* 0xff80000041417808 */ /* 0x000fe20000800000 */
[----:B------:R-:W-:Y:S01]  /*14190*/  MUFU.EX2 R10, R10 ;  /* 0x0000000a000a7308 */ /* 0x000fe20000000800 */
[----:B------:R-:W-:-:S02]  /*141a0*/  FMNMX.FTZ R30, R43, R30, !PT ;  /* 0x0000001e2b1e7209 */ /* 0x000fc40007810000 */
[----:B------:R-:W-:Y:S02]  /*141b0*/  CS2R R72, SRZ ;  /* 0x0000000000487805 */ /* 0x000fe4000001ff00 */
[----:B------:R-:W-:Y:S02]  /*141c0*/  ISETP.GT.AND P1, PT, R3, 0x59, PT ;  /* 0x000000590300780c */ /* 0x000fe40003f24270 */
[----:B------:R-:W-:Y:S02]  /*141d0*/  CS2R R66, SRZ ;  /* 0x0000000000427805 */ /* 0x000fe4000001ff00 */
[----:B------:R-:W-:Y:S02]  /*141e0*/  FSEL R47, R68, -INF , P2 ;  /* 0xff800000442f7808 */ /* 0x000fe40001000000 */
[----:B------:R-:W-:Y:S02]  /*141f0*/  CS2R R62, SRZ ;  /* 0x00000000003e7805 */ /* 0x000fe4000001ff00 */
[----:B------:R-:W-:Y:S01]  /*14200*/  FMNMX.FTZ R30, R65, R30, !PT ;  /* 0x0000001e411e7209 */ /* 0x000fe20007810000 */
[----:B------:R-:W-:Y:S01]  /*14210*/  MUFU.EX2 R181, R181 ;  /* 0x000000b500b57308 */ /* 0x000fe20000000800 */
[----:B------:R-:W-:-:S02]  /*14220*/  FSEL R69, R69, -INF , P1 ;  /* 0xff80000045457808 */ /* 0x000fc40000800000 */
[----:B------:R-:W-:Y:S02]  /*14230*/  CS2R R58, SRZ ;  /* 0x00000000003a7805 */ /* 0x000fe4000001ff00 */
[----:B------:R-:W-:Y:S02]  /*14240*/  FMNMX.FTZ R30, R47, R30, !PT ;  /* 0x0000001e2f1e7209 */ /* 0x000fe40007810000 */
[----:B------:R-:W-:Y:S02]  /*14250*/  CS2R R54, SRZ ;  /* 0x0000000000367805 */ /* 0x000fe4000001ff00 */
[----:B------:R-:W-:Y:S02]  /*14260*/  CS2R R50, SRZ ;  /* 0x0000000000327805 */ /* 0x000fe4000001ff00 */
[----:B------:R-:W-:Y:S01]  /*14270*/  FMNMX.FTZ R3, R69, R30, !PT ;  /* 0x0000001e45037209 */ /* 0x000fe20007810000 */
[--C-:B------:R-:W-:Y:S01]  /*14280*/  FFMA.FTZ R30, R6, R0, -R5.reuse ;  /* 0x00000000061e7223 */ /* 0x100fe20000010805 */
[----:B------:R-:W-:Y:S03]  /*14290*/  MUFU.EX2 R183, R183 ;  /* 0x000000b700b77308 */ /* 0x000fe60000000800 */
[----:B------:R-:W3:Y:S05]  /*142a0*/  SHFL.BFLY PT, R6, R3, 0x2, 0x1f ;  /* 0x0c401f0003067f89 */ /* 0x000eea00000e0000 */
[----:B------:R-:W-:Y:S08]  /*142b0*/  MUFU.EX2 R30, R30 ;  /* 0x0000001e001e7308 */ /* 0x000ff00000000800 */
[----:B------:R-:W-:Y:S08]  /*142c0*/  MUFU.EX2 R32, R32 ;  /* 0x0000002000207308 */ /* 0x000ff00000000800 */
[----:B------:R-:W-:Y:S01]  /*142d0*/  MUFU.EX2 R177, R177 ;  /* 0x000000b100b17308 */ /* 0x000fe20000000800 */
[----:B---3--:R-:W-:Y:S01]  /*142e0*/  FMNMX.FTZ R38, R3, R6, !PT ;  /* 0x0000000603267209 */ /* 0x008fe20007810000 */
[-CC-:B------:R-:W-:Y:S01]  /*142f0*/  FFMA.FTZ R6, R76, R0.reuse, -R5.reuse ;  /* 0x000000004c067223 */ /* 0x180fe20000010805 */
[----:B------:R-:W-:Y:S01]  /*14300*/  FFMA.FTZ R5, R71, R0, -R5 ;  /* 0x0000000047057223 */ /* 0x000fe20000010805 */
[----:B------:R-:W-:-:S02]  /*14310*/  CS2R R76, SRZ ;  /* 0x00000000004c7805 */ /* 0x000fc4000001ff00 */
[----:B------:R-:W-:Y:S01]  /*14320*/  CS2R R70, SRZ ;  /* 0x0000000000467805 */ /* 0x000fe2000001ff00 */
[----:B------:R-:W3:Y:S01]  /*14330*/  SHFL.BFLY PT, R3, R38, 0x1, 0x1f ;  /* 0x0c201f0026037f89 */ /* 0x000ee200000e0000 */
[----:B------:R-:W-:Y:S08]  /*14340*/  MUFU.EX2 R34, R34 ;  /* 0x0000002200227308 */ /* 0x000ff00000000800 */
[----:B------:R-:W-:Y:S08]  /*14350*/  MUFU.EX2 R179, R179 ;  /* 0x000000b300b37308 */ /* 0x000ff00000000800 */
[----:B------:R-:W-:Y:S01]  /*14360*/  MUFU.EX2 R36, R36 ;  /* 0x0000002400247308 */ /* 0x000fe20000000800 */
[----:B---3--:R-:W-:-:S07]  /*14370*/  FMNMX.FTZ R3, R38, R3, !PT ;  /* 0x0000000326037209 */ /* 0x008fce0007810000 */
[----:B------:R-:W-:Y:S01]  /*14380*/  MUFU.EX2 R173, R173 ;  /* 0x000000ad00ad7308 */ /* 0x000fe20000000800 */
[C---:B------:R-:W-:Y:S01]  /*14390*/  FSETP.NEU.FTZ.AND P1, PT, R3.reuse, -INF , PT ;  /* 0xff8000000300780b */ /* 0x040fe20003f3d000 */
[----:B------:R-:W-:-:S06]  /*143a0*/  FMUL.FTZ R38, R3, R0 ;  /* 0x0000000003267220 */ /* 0x000fcc0000410000 */
[----:B------:R-:W-:Y:S01]  /*143b0*/  MUFU.EX2 R6, R6 ;  /* 0x0000000600067308 */ /* 0x000fe20000000800 */
[----:B------:R-:W-:-:S05]  /*143c0*/  FSEL R38, R38, RZ, P1 ;  /* 0x000000ff26267208 */ /* 0x000fca0000800000 */
[-CC-:B------:R-:W-:Y:S01]  /*143d0*/  FFMA.FTZ R190, R9, R0.reuse, -R38.reuse ;  /* 0x0000000009be7223 */ /* 0x180fe20000010826 */
[-CC-:B------:R-:W-:Y:S01]  /*143e0*/  FFMA.FTZ R9, R29, R0.reuse, -R38.reuse ;  /* 0x000000001d097223 */ /* 0x180fe20000010826 */
[-CC-:B------:R-:W-:Y:S01]  /*143f0*/  FFMA.FTZ R188, R7, R0.reuse, -R38.reuse ;  /* 0x0000000007bc7223 */ /* 0x180fe20000010826 */
[----:B------:R-:W3:Y:S01]  /*14400*/  @P4 LDC R29, c[0x0][0x44c] ;  /* 0x00011300ff1d4b82 */ /* 0x000ee20000000800 */
[-CC-:B------:R-:W-:Y:S01]  /*14410*/  FFMA.FTZ R7, R25, R0.reuse, -R38.reuse ;  /* 0x0000000019077223 */ /* 0x180fe20000010826 */
[-CC-:B------:R-:W-:Y:S01]  /*14420*/  FFMA.FTZ R184, R11, R0.reuse, -R38.reuse ;  /* 0x000000000bb87223 */ /* 0x180fe20000010826 */
[----:B------:R-:W-:Y:S01]  /*14430*/  MUFU.EX2 R190, R190 ;  /* 0x000000be00be7308 */ /* 0x000fe20000000800 */
[-CC-:B------:R-:W-:Y:S01]  /*14440*/  FFMA.FTZ R11, R33, R0.reuse, -R38.reuse ;  /* 0x00000000210b7223 */ /* 0x180fe20000010826 */
[-CC-:B------:R-:W-:Y:S01]  /*14450*/  FFMA.FTZ R186, R13, R0.reuse, -R38.reuse ;  /* 0x000000000dba7223 */ /* 0x180fe20000010826 */
[----:B------:R-:W-:Y:S01]  /*14460*/  FFMA.FTZ R176, R27, R0, -R38 ;  /* 0x000000001bb07223 */ /* 0x000fe20000010826 */
[----:B------:R-:W-:-:S02]  /*14470*/  VIADD R27, R8, 0x30840 ;  /* 0x00030840081b7836 */ /* 0x000fc40000000000 */
[----:B-1----:R-:W-:Y:S01]  /*14480*/  FADD.FTZ R8, R189, R24 ;  /* 0x00000018bd087221 */ /* 0x002fe20000010000 */
[----:B------:R-:W-:Y:S02]  /*14490*/  IMAD.MOV.U32 R33, RZ, RZ, R220 ;  /* 0x000000ffff217224 */ /* 0x000fe400078e00dc */
[-CC-:B------:R-:W-:Y:S01]  /*144a0*/  FFMA.FTZ R13, R37, R0.reuse, -R38.reuse ;  /* 0x00000000250d7223 */ /* 0x180fe20000010826 */
[----:B------:R-:W-:Y:S01]  /*144b0*/  MUFU.EX2 R188, R188 ;  /* 0x000000bc00bc7308 */ /* 0x000fe20000000800 */
[-C--:B------:R-:W-:Y:S01]  /*144c0*/  FFMA.FTZ R178, R31, R0.reuse, -R38 ;  /* 0x000000001fb27223 */ /* 0x080fe20000010826 */
[----:B--2---:R-:W-:Y:S01]  /*144d0*/  FADD.FTZ R31, R191, R8 ;  /* 0x00000008bf1f7221 */ /* 0x004fe20000010000 */
[-CC-:B------:R-:W-:Y:S01]  /*144e0*/  FFMA.FTZ R180, R15, R0.reuse, -R38.reuse ;  /* 0x000000000fb47223 */ /* 0x180fe20000010826 */
[-CC-:B------:R-:W-:Y:S01]  /*144f0*/  FFMA.FTZ R15, R41, R0.reuse, -R38.reuse ;  /* 0x00000000290f7223 */ /* 0x180fe20000010826 */
[-CC-:B------:R-:W-:Y:S01]  /*14500*/  FFMA.FTZ R182, R21, R0.reuse, -R38.reuse ;  /* 0x0000000015b67223 */ /* 0x180fe20000010826 */
[-CC-:B------:R-:W-:Y:S01]  /*14510*/  FFMA.FTZ R21, R45, R0.reuse, -R38.reuse ;  /* 0x000000002d157223 */ /* 0x180fe20000010826 */
[-CC-:B------:R-:W-:Y:S01]  /*14520*/  FFMA.FTZ R25, R49, R0.reuse, -R38.reuse ;  /* 0x0000000031197223 */ /* 0x180fe20000010826 */
[----:B------:R-:W1:Y:S01]  /*14530*/  MUFU.EX2 R7, R7 ;  /* 0x0000000700077308 */ /* 0x000e620000000800 */
[----:B------:R-:W-:Y:S01]  /*14540*/  PRMT R27, R214, 0x654, R27 ;  /* 0x00000654d61b7816 */ /* 0x000fe2000000001b */
[-CC-:B------:R-:W-:Y:S01]  /*14550*/  FFMA.FTZ R172, R35, R0.reuse, -R38.reuse ;  /* 0x0000000023ac7223 */ /* 0x180fe20000010826 */
[----:B------:R-:W-:Y:S01]  /*14560*/  F2FP.F16.F32.PACK_AB R189, R24, R189 ;  /* 0x000000bd18bd723e */ /* 0x000fe200000000ff */
[-CC-:B------:R-:W-:Y:S01]  /*14570*/  FFMA.FTZ R57, R57, R0.reuse, -R38.reuse ;  /* 0x0000000039397223 */ /* 0x180fe20000010826 */
[----:B---3--:R-:W-:Y:S01]  /*14580*/  @P4 IMAD.HI.U32 R29, R220, R29, RZ ;  /* 0x0000001ddc1d4227 */ /* 0x008fe200078e00ff */
[----:B------:R2:W-:Y:S03]  /*14590*/  SYNCS.ARRIVE.TRANS64.RED.A1T0 RZ, [R27+URZ], RZ ;  /* 0x000000ff1bff79a7 */ /* 0x0005e6000810043f */
[-CC-:B------:R-:W-:Y:S01]  /*145a0*/  FFMA.FTZ R39, R39, R0.reuse, -R38.reuse ;  /* 0x0000000027277223 */ /* 0x180fe20000010826 */
[----:B------:R-:W3:Y:S01]  /*145b0*/  MUFU.EX2 R9, R9 ;  /* 0x0000000900097308 */ /* 0x000ee20000000800 */
[--C-:B------:R-:W-:Y:S01]  /*145c0*/  FFMA.FTZ R61, R61, R0, -R38.reuse ;  /* 0x000000003d3d7223 */ /* 0x100fe20000010826 */
[----:B0-----:R-:W-:Y:S01]  /*145d0*/  @P4 SHF.R.U32.HI R33, RZ, R40, R29 ;  /* 0x00000028ff214219 */ /* 0x001fe2000001161d */
[----:B----4-:R-:W-:Y:S01]  /*145e0*/  FADD.FTZ R40, R28, R31 ;  /* 0x0000001f1c287221 */ /* 0x010fe20000010000 */
[-CC-:B------:R-:W-:Y:S01]  /*145f0*/  FFMA.FTZ R43, R43, R0.reuse, -R38.reuse ;  /* 0x000000002b2b7223 */ /* 0x180fe20000010826 */
[-CC-:B------:R-:W-:Y:S01]  /*14600*/  FFMA.FTZ R65, R65, R0.reuse, -R38.reuse ;  /* 0x0000000041417223 */ /* 0x180fe20000010826 */
[----:B--2---:R-:W-:Y:S01]  /*14610*/  FFMA.FTZ R27, R53, R0, -R38 ;  /* 0x00000000351b7223 */ /* 0x004fe20000010826 */
[----:B-----5:R-:W-:Y:S01]  /*14620*/  FADD.FTZ R31, R185, R40 ;  /* 0x00000028b91f7221 */ /* 0x020fe20000010000 */
[----:B------:R-:W0:Y:S01]  /*14630*/  MUFU.EX2 R184, R184 ;  /* 0x000000b800b87308 */ /* 0x000e220000000800 */
[----:B-1----:R-:W-:Y:S01]  /*14640*/  FADD.FTZ R29, R188, R7 ;  /* 0x00000007bc1d7221 */ /* 0x002fe20000010000 */
[C---:B------:R-:W-:Y:S01]  /*14650*/  F2FP.F16.F32.PACK_AB R185, R14.reuse, R185 ;  /* 0x000000b90eb9723e */ /* 0x040fe200000000ff */
[----:B------:R-:W-:Y:S01]  /*14660*/  FADD.FTZ R40, R14, R31 ;  /* 0x0000001f0e287221 */ /* 0x000fe20000010000 */
[----:B------:R-:W-:Y:S01]  /*14670*/  F2FP.F16.F32.PACK_AB R188, R7, R188 ;  /* 0x000000bc07bc723e */ /* 0x000fe200000000ff */
[----:B------:R-:W-:Y:S01]  /*14680*/  FADD.FTZ R8, R190, R29 ;  /* 0x0000001dbe087221 */ /* 0x000fe20000010000 */
[----:B------:R-:W-:Y:S01]  /*14690*/  FFMA.FTZ R47, R47, R0, -R38 ;  /* 0x000000002f2f7223 */ /* 0x000fe20000010826 */
[----:B------:R-:W-:Y:S01]  /*146a0*/  FADD.FTZ R31, R187, R40 ;  /* 0x00000028bb1f7221 */ /* 0x000fe20000010000 */
[----:B------:R-:W1:Y:S01]  /*146b0*/  MUFU.EX2 R11, R11 ;  /* 0x0000000b000b7308 */ /* 0x000e620000000800 */
[C---:B---3--:R-:W-:Y:S01]  /*146c0*/  FADD.FTZ R29, R9.reuse, R8 ;  /* 0x00000008091d7221 */ /* 0x048fe20000010000 */
[C---:B------:R-:W-:Y:S01]  /*146d0*/  F2FP.F16.F32.PACK_AB R187, R10.reuse, R187 ;  /* 0x000000bb0abb723e */ /* 0x040fe200000000ff */
[----:B------:R-:W-:Y:S01]  /*146e0*/  FADD.FTZ R40, R10, R31 ;  /* 0x0000001f0a287221 */ /* 0x000fe20000010000 */
[----:B------:R-:W-:Y:S01]  /*146f0*/  F2FP.F16.F32.PACK_AB R190, R9, R190 ;  /* 0x000000be09be723e */ /* 0x000fe200000000ff */
[----:B------:R-:W-:Y:S01]  /*14700*/  FFMA.FTZ R38, R69, R0, -R38 ;  /* 0x0000000045267223 */ /* 0x000fe20000010826 */
[----:B------:R-:W-:Y:S01]  /*14710*/  IADD3 R33, R33, R222, -R221 ;  /* 0x000000de21217210 */ /* 0x000fe20007ffe8dd */
[----:B------:R-:W-:Y:S01]  /*14720*/  FADD.FTZ R31, R181, R40 ;  /* 0x00000028b51f7221 */ /* 0x000fe20000010000 */
[----:B------:R-:W2:Y:S01]  /*14730*/  MUFU.EX2 R186, R186 ;  /* 0x000000ba00ba7308 */ /* 0x000ea20000000800 */
[----:B0-----:R-:W-:Y:S01]  /*14740*/  FADD.FTZ R8, R184, R29 ;  /* 0x0000001db8087221 */ /* 0x001fe20000010000 */
[----:B------:R-:W-:Y:S01]  /*14750*/  F2FP.F16.F32.PACK_AB R191, R28, R191 ;  /* 0x000000bf1cbf723e */ /* 0x000fe200000000ff */
[C---:B------:R-:W-:Y:S01]  /*14760*/  FADD.FTZ R40, R30.reuse, R31 ;  /* 0x0000001f1e287221 */ /* 0x040fe20000010000 */
[----:B------:R-:W-:Y:S01]  /*14770*/  IMAD.HI R33, R33, 0x2aaaaaab, RZ ;  /* 0x2aaaaaab21217827 */ /* 0x000fe200078e02ff */
[----:B------:R-:W-:-:S02]  /*14780*/  F2FP.F16.F32.PACK_AB R181, R30, R181 ;  /* 0x000000b51eb5723e */ /* 0x000fc400000000ff */
[----:B------:R-:W-:Y:S01]  /*14790*/  CS2R R68, SRZ ;  /* 0x0000000000447805 */ /* 0x000fe2000001ff00 */
[----:B------:R-:W-:Y:S01]  /*147a0*/  FADD.FTZ R31, R183, R40 ;  /* 0x00000028b71f7221 */ /* 0x000fe20000010000 */
[----:B------:R-:W0:Y:S01]  /*147b0*/  MUFU.EX2 R13, R13 ;  /* 0x0000000d000d7308 */ /* 0x000e220000000800 */
[C---:B-1----:R-:W-:Y:S01]  /*147c0*/  FADD.FTZ R29, R11.reuse, R8 ;  /* 0x000000080b1d7221 */ /* 0x042fe20000010000 */
[----:B------:R-:W-:Y:S01]  /*147d0*/  SHF.R.U32.HI R42, RZ, 0x1f, R33 ;  /* 0x0000001fff2a7819 */ /* 0x000fe20000011621 */
[C---:B------:R-:W-:Y:S01]  /*147e0*/  FADD.FTZ R24, R32.reuse, R31 ;  /* 0x0000001f20187221 */ /* 0x040fe20000010000 */
[----:B------:R-:W-:Y:S02]  /*147f0*/  F2FP.F16.F32.PACK_AB R183, R32, R183 ;  /* 0x000000b720b7723e */ /* 0x000fe400000000ff */
[----:B------:R-:W-:Y:S02]  /*14800*/  CS2R R52, SRZ ;  /* 0x0000000000347805 */ /* 0x000fe4000001ff00 */
[----:B------:R-:W-:Y:S01]  /*14810*/  F2FP.F16.F32.PACK_AB R184, R11, R184 ;  /* 0x000000b80bb8723e */ /* 0x000fe200000000ff */
[----:B------:R-:W-:Y:S01]  /*14820*/  FADD.FTZ R31, R177, R24 ;  /* 0x00000018b11f7221 */ /* 0x000fe20000010000 */
[----:B------:R-:W1:Y:S01]  /*14830*/  MUFU.EX2 R180, R180 ;  /* 0x000000b400b47308 */ /* 0x000e620000000800 */
[----:B--2---:R-:W-:Y:S01]  /*14840*/  FADD.FTZ R8, R186, R29 ;  /* 0x0000001dba087221 */ /* 0x004fe20000010000 */
[C---:B------:R-:W-:Y:S01]  /*14850*/  F2FP.F16.F32.PACK_AB R177, R34.reuse, R177 ;  /* 0x000000b122b1723e */ /* 0x040fe200000000ff */
[----:B------:R-:W-:Y:S01]  /*14860*/  FADD.FTZ R10, R34, R31 ;  /* 0x0000001f220a7221 */ /* 0x000fe20000010000 */
[----:B------:R-:W-:-:S02]  /*14870*/  CS2R R48, SRZ ;  /* 0x0000000000307805 */ /* 0x000fc4000001ff00 */
[----:B------:R-:W-:Y:S02]  /*14880*/  CS2R R44, SRZ ;  /* 0x00000000002c7805 */ /* 0x000fe4000001ff00 */
[----:B------:R-:W-:Y:S01]  /*14890*/  CS2R R34, SRZ ;  /* 0x0000000000227805 */ /* 0x000fe2000001ff00 */
[----:B------:R-:W-:Y:S01]  /*148a0*/  FADD.FTZ R31, R179, R10 ;  /* 0x0000000ab31f7221 */ /* 0x000fe20000010000 */
[----:B------:R-:W2:Y:S01]  /*148b0*/  MUFU.EX2 R15, R15 ;  /* 0x0000000f000f7308 */ /* 0x000ea20000000800 */
[C---:B0-----:R-:W-:Y:S01]  /*148c0*/  FADD.FTZ R29, R13.reuse, R8 ;  /* 0x000000080d1d7221 */ /* 0x041fe20000010000 */
[----:B------:R-:W-:Y:S02]  /*148d0*/  F2FP.F16.F32.PACK_AB R186, R13, R186 ;  /* 0x000000ba0dba723e */ /* 0x000fe400000000ff */
[----:B------:R-:W-:-:S04]  /*148e0*/  F2FP.F16.F32.PACK_AB R179, R36, R179 ;  /* 0x000000b324b3723e */ /* 0x000fc800000000ff */
[----:B------:R-:W0:Y:S01]  /*148f0*/  MUFU.EX2 R182, R182 ;  /* 0x000000b600b67308 */ /* 0x000e220000000800 */
[----:B-1----:R-:W-:-:S07]  /*14900*/  FADD.FTZ R8, R180, R29 ;  /* 0x0000001db4087221 */ /* 0x002fce0000010000 */
[----:B------:R-:W1:Y:S01]  /*14910*/  MUFU.EX2 R21, R21 ;  /* 0x0000001500157308 */ /* 0x000e620000000800 */
[----:B--2---:R-:W-:Y:S01]  /*14920*/  FADD.FTZ R29, R15, R8 ;  /* 0x000000080f1d7221 */ /* 0x004fe20000010000 */
[----:B------:R-:W-:Y:S02]  /*14930*/  LEA.HI.SX32 R8, R33, R42, 0x1c ;  /* 0x0000002a21087211 */ /* 0x000fe400078fe2ff */
[----:B------:R-:W-:Y:S02]  /*14940*/  CS2R R32, SRZ ;  /* 0x0000000000207805 */ /* 0x000fe4000001ff00 */
[----:B------:R-:W-:Y:S02]  /*14950*/  F2FP.F16.F32.PACK_AB R180, R15, R180 ;  /* 0x000000b40fb4723e */ /* 0x000fe400000000ff */
[----:B------:R-:W-:Y:S01]  /*14960*/  VIMNMX R13, R219, R8, !PT ;  /* 0x00000008db0d7248 */ /* 0x000fe20007fe0100 */
[----:B------:R-:W2:Y:S01]  /*14970*/  MUFU.EX2 R176, R176 ;  /* 0x000000b000b07308 */ /* 0x000ea20000000800 */
[----:B0-----:R-:W-:-:S07]  /*14980*/  FADD.FTZ R40, R182, R29 ;  /* 0x0000001db6287221 */ /* 0x001fce0000010000 */
        /* <DEDUP_REMOVED lines=8> */
[----:B------:R-:W-:Y:S01]  /*14a10*/  FADD.FTZ R14, R36, R31 ;  /* 0x0000001f240e7221 */ /* 0x000fe20000010000 */
[----:B------:R-:W-:Y:S02]  /*14a20*/  F2FP.F16.F32.PACK_AB R176, R25, R176 ;  /* 0x000000b019b0723e */ /* 0x000fe400000000ff */
[----:B------:R-:W-:Y:S02]  /*14a30*/  CS2R R36, SRZ ;  /* 0x0000000000247805 */ /* 0x000fe4000001ff00 */
[----:B------:R-:W-:Y:S01]  /*14a40*/  CS2R R30, SRZ ;  /* 0x00000000001e7805 */ /* 0x000fe2000001ff00 */
[----:B------:R-:W-:Y:S01]  /*14a50*/  FADD.FTZ R7, R173, R14 ;  /* 0x0000000ead077221 */ /* 0x000fe20000010000 */
[----:B------:R-:W-:Y:S01]  /*14a60*/  F2FP.F16.F32.PACK_AB R173, R6, R173 ;  /* 0x000000ad06ad723e */ /* 0x000fe200000000ff */
        /* <DEDUP_REMOVED lines=8> */
[----:B------:R-:W-:-:S06]  /*14af0*/  CS2R R28, SRZ ;  /* 0x00000000001c7805 */ /* 0x000fcc000001ff00 */
[----:B------:R-:W0:Y:S01]  /*14b00*/  MUFU.EX2 R39, R39 ;  /* 0x0000002700277308 */ /* 0x000e220000000800 */
[C---:B-1----:R-:W-:Y:S01]  /*14b10*/  FADD.FTZ R10, R57.reuse, R10 ;  /* 0x0000000a390a7221 */ /* 0x042fe20000010000 */
[----:B------:R-:W-:Y:S02]  /*14b20*/  F2FP.F16.F32.PACK_AB R172, R57, R172 ;  /* 0x000000ac39ac723e */ /* 0x000fe400000000ff */
[----:B------:R-:W-:-:S04]  /*14b30*/  CS2R R56, SRZ ;  /* 0x0000000000387805 */ /* 0x000fc8000001ff00 */
[----:B------:R-:W1:Y:S01]  /*14b40*/  MUFU.EX2 R20, R20 ;  /* 0x0000001400147308 */ /* 0x000e620000000800 */
[----:B--2---:R-:W-:-:S07]  /*14b50*/  FADD.FTZ R9, R175, R14 ;  /* 0x0000000eaf097221 */ /* 0x004fce0000010000 */
[----:B------:R2:W3:Y:S01]  /*14b60*/  MUFU.EX2 R174, R61 ;  /* 0x0000003d00ae7308 */ /* 0x0004e20000000800 */
[----:B0-----:R-:W-:-:S07]  /*14b70*/  FADD.FTZ R7, R39, R10 ;  /* 0x0000000a27077221 */ /* 0x001fce0000010000 */
[----:B------:R-:W0:Y:S01]  /*14b80*/  MUFU.EX2 R169, R169 ;  /* 0x000000a900a97308 */ /* 0x000e220000000800 */
[C---:B-1----:R-:W-:Y:S01]  /*14b90*/  FADD.FTZ R24, R20.reuse, R9 ;  /* 0x0000000914187221 */ /* 0x042fe20000010000 */
[----:B------:R-:W-:Y:S02]  /*14ba0*/  F2FP.F16.F32.PACK_AB R175, R20, R175 ;  /* 0x000000af14af723e */ /* 0x000fe400000000ff */
[----:B--2---:R-:W-:-:S04]  /*14bb0*/  CS2R R60, SRZ ;  /* 0x00000000003c7805 */ /* 0x004fc8000001ff00 */
[----:B------:R-:W1:Y:S01]  /*14bc0*/  MUFU.EX2 R43, R43 ;  /* 0x0000002b002b7308 */ /* 0x000e620000000800 */
[C---:B---3--:R-:W-:Y:S01]  /*14bd0*/  FADD.FTZ R14, R174.reuse, R7 ;  /* 0x00000007ae0e7221 */ /* 0x048fe20000010000 */
[----:B------:R-:W-:-:S06]  /*14be0*/  F2FP.F16.F32.PACK_AB R174, R174, R39 ;  /* 0x00000027aeae723e */ /* 0x000fcc00000000ff */
[----:B------:R-:W2:Y:S01]  /*14bf0*/  MUFU.EX2 R26, R26 ;  /* 0x0000001a001a7308 */ /* 0x000ea20000000800 */
[----:B0-----:R-:W-:Y:S01]  /*14c00*/  FADD.FTZ R9, R169, R24 ;  /* 0x00000018a9097221 */ /* 0x001fe20000010000 */
[----:B------:R-:W-:-:S06]  /*14c10*/  CS2R R24, SRZ ;  /* 0x0000000000187805 */ /* 0x000fcc000001ff00 */
[----:B------:R0:W3:Y:S01]  /*14c20*/  MUFU.EX2 R168, R65 ;  /* 0x0000004100a87308 */ /* 0x0000e20000000800 */
[----:B-1----:R-:W-:-:S07]  /*14c30*/  FADD.FTZ R7, R43, R14 ;  /* 0x0000000e2b077221 */ /* 0x002fce0000010000 */
[----:B------:R-:W1:Y:S01]  /*14c40*/  MUFU.EX2 R171, R171 ;  /* 0x000000ab00ab7308 */ /* 0x000e620000000800 */
[C---:B--2---:R-:W-:Y:S01]  /*14c50*/  FADD.FTZ R14, R26.reuse, R9 ;  /* 0x000000091a0e7221 */ /* 0x044fe20000010000 */
[----:B------:R-:W-:Y:S02]  /*14c60*/  F2FP.F16.F32.PACK_AB R169, R26, R169 ;  /* 0x000000a91aa9723e */ /* 0x000fe400000000ff */
[----:B0-----:R-:W-:Y:S02]  /*14c70*/  CS2R R64, SRZ ;  /* 0x0000000000407805 */ /* 0x001fe4000001ff00 */
[----:B------:R-:W-:Y:S02]  /*14c80*/  CS2R R26, SRZ ;  /* 0x00000000001a7805 */ /* 0x000fe4000001ff00 */
[----:B------:R-:W0:Y:S01]  /*14c90*/  MUFU.EX2 R47, R47 ;  /* 0x0000002f002f7308 */ /* 0x000e220000000800 */
[C---:B---3--:R-:W-:Y:S01]  /*14ca0*/  FADD.FTZ R6, R168.reuse, R7 ;  /* 0x00000007a8067221 */ /* 0x048fe20000010000 */
[----:B------:R-:W-:-:S02]  /*14cb0*/  F2FP.F16.F32.PACK_AB R168, R168, R43 ;  /* 0x0000002ba8a8723e */ /* 0x000fc400000000ff */
[----:B------:R-:W-:-:S04]  /*14cc0*/  CS2R R42, SRZ ;  /* 0x00000000002a7805 */ /* 0x000fc8000001ff00 */
[----:B------:R1:W2:Y:S08]  /*14cd0*/  MUFU.EX2 R10, R5 ;  /* 0x00000005000a7308 */ /* 0x0002b00000000800 */
[----:B------:R-:W3:Y:S01]  /*14ce0*/  MUFU.EX2 R38, R38 ;  /* 0x0000002600267308 */ /* 0x000ee20000000800 */
[----:B-1----:R-:W-:Y:S01]  /*14cf0*/  FADD.FTZ R5, R171, R14 ;  /* 0x0000000eab057221 */ /* 0x002fe20000010000 */
[----:B0-----:R-:W-:-:S03]  /*14d00*/  FADD.FTZ R7, R47, R6 ;  /* 0x000000062f077221 */ /* 0x001fc60000010000 */
[C---:B--2---:R-:W-:Y:S01]  /*14d10*/  FADD.FTZ R6, R10.reuse, R5 ;  /* 0x000000050a067221 */ /* 0x044fe20000010000 */
[----:B------:R-:W-:Y:S01]  /*14d20*/  F2FP.F16.F32.PACK_AB R171, R10, R171 ;  /* 0x000000ab0aab723e */ /* 0x000fe200000000ff */
[----:B------:R-:W-:Y:S01]  /*14d30*/  VIADD R10, R2, 0xfffffffe ;  /* 0xfffffffe020a7836 */ /* 0x000fe20000000000 */
[----:B------:R-:W-:Y:S01]  /*14d40*/  MOV R2, 0x3f800000 ;  /* 0x3f80000000027802 */ /* 0x000fe20000000f00 */
[----:B------:R-:W-:-:S03]  /*14d50*/  IMAD.MOV.U32 R5, RZ, RZ, 0x3f800000 ;  /* 0x3f800000ff057424 */ /* 0x000fc600078e00ff */
[----:B------:R-:W-:Y:S01]  /*14d60*/  ISETP.GE.AND P1, PT, R10, R13, PT ;  /* 0x0000000d0a00720c */ /* 0x000fe20003f26270 */
[C---:B---3--:R-:W-:Y:S01]  /*14d70*/  FADD.FTZ R7, R38.reuse, R7 ;  /* 0x0000000726077221 */ /* 0x048fe20000010000 */
[----:B------:R-:W-:Y:S02]  /*14d80*/  F2FP.F16.F32.PACK_AB R170, R38, R47 ;  /* 0x0000002f26aa723e */ /* 0x000fe400000000ff */
[----:B------:R-:W-:Y:S02]  /*14d90*/  CS2R R46, SRZ ;  /* 0x00000000002e7805 */ /* 0x000fe4000001ff00 */
[----:B------:R-:W-:-:S07]  /*14da0*/  CS2R R38, SRZ ;  /* 0x0000000000267805 */ /* 0x000fce000001ff00 */
[----:B------:R-:W-:Y:S05]  /*14db0*/  @!P1 BRA `(.L_x_6114) ;  /* 0x0000002800409947 */ /* 0x000fea0003800000 */
[----:B------:R-:W-:Y:S01]  /*14dc0*/  BSSY B1, `(.L_x_6114) ;  /* 0x000028f000017945 */ /* 0x000fe20003800000 */
[----:B------:R-:W-:Y:S01]  /*14dd0*/  IMAD.MOV.U32 R8, RZ, RZ, R4 ;  /* 0x000000ffff087224 */ /* 0x000fe200078e0004 */
[----:B------:R-:W-:Y:S01]  /*14de0*/  MOV R11, R202 ;  /* 0x000000ca000b7202 */ /* 0x000fe20000000f00 */
[----:B------:R-:W-:Y:S02]  /*14df0*/  IMAD.MOV.U32 R9, RZ, RZ, R3 ;  /* 0x000000ffff097224 */ /* 0x000fe400078e0003 */
[----:B------:R-:W-:Y:S02]  /*14e00*/  IMAD.MOV.U32 R14, RZ, RZ, R198 ;  /* 0x000000ffff0e7224 */ /* 0x000fe400078e00c6 */
[----:B------:R-:W-:Y:S02]  /*14e10*/  IMAD.MOV.U32 R2, RZ, RZ, 0x3f800000 ;  /* 0x3f800000ff027424 */ /* 0x000fe400078e00ff */
[----:B------:R-:W-:-:S07]  /*14e20*/  IMAD.MOV.U32 R119, RZ, RZ, RZ ;  /* 0x000000ffff777224 */ /* 0x000fce00078e00ff */
.L_x_6127:
[----:B------:R-:W-:-:S04]  /*14e30*/  ISETP.NE.AND P1, PT, R14, 0x1, PT ;  /* 0x000000010e00780c */ /* 0x000fc80003f25270 */
[----:B------:R-:W-:-:S04]  /*14e40*/  SEL R202, RZ, 0x1, P1 ;  /* 0x00000001ffca7807 */ /* 0x000fc80000800000 */
[----:B------:R-:W-:Y:S01]  /*14e50*/  LOP3.LUT R202, R11, R202, RZ, 0x3c, !PT ;  /* 0x000000ca0bca7212 */ /* 0x000fe200078e3cff */
[----:B------:R-:W-:Y:S06]  /*14e60*/  @!P0 BRA `(.L_x_6115) ;  /* 0x0000000000048947 */ /* 0x000fec0003800000 */
[----:B------:R-:W-:Y:S01]  /*14e70*/  BPT.TRAP 0x1 ;  /* 0x000000040000795c */ /* 0x000fe20000300000 */
.L_x_6115:
        /* <DEDUP_REMOVED lines=8> */
.L_x_6116:
[----:B------:R-:W-:Y:S01]  /*14f00*/  IMAD R3, R198, 0x900, R12 ;  /* 0x00000900c6037824 */ /* 0x000fe200078e020c */
[----:B------:R-:W-:Y:S03]  /*14f10*/  BSSY B2, `(.L_x_6117) ;  /* 0x0000006000027945 */ /* 0x000fe60003800000 */
[C---:B------:R-:W-:Y:S02]  /*14f20*/  VIADD R15, R3.reuse, 0x2 ;  /* 0x00000002030f7836 */ /* 0x040fe40000000000 */
[----:B------:R-:W-:Y:S01]  /*14f30*/  VIADD R4, R3, 0x4 ;  /* 0x0000000403047836 */ /* 0x000fe20000000000 */
[----:B-1----:R-:W-:Y:S06]  /*14f40*/  @P1 BRA `(.L_x_6118) ;  /* 0x0000000000081947 */ /* 0x002fec0003800000 */
[----:B------:R-:W1:Y:S02]  /*14f50*/  SYNCS.PHASECHK.TRANS64.TRYWAIT P1, [R0+URZ+0x30830], R20 ;  /* 0x03083014000075a7 */ /* 0x000e64000802017f */
[----:B-1----:R-:W-:Y:S05]  /*14f60*/  @!P1 BRA `(.L_x_6119) ;  /* 0x0000012800189947 */ /* 0x002fea0003800000 */
.L_x_6118:
[----:B------:R-:W-:Y:S05]  /*14f70*/  BSYNC B2 ;  /* 0x0000000000027941 */ /* 0x000fea0003800000 */
.L_x_6117:
[----:B------:R-:W2:Y:S04]  /*14f80*/  LDL.64 R124, [R1+0x28] ;  /* 0x00002800017c7983 */ /* 0x000ea80000100a00 */
[----:B------:R3:W-:Y:S04]  /*14f90*/  STL.64 [R1+0x58], R8 ;  /* 0x0000580801007387 */ /* 0x0007e80000100a00 */
[----:B---3--:R-:W3:Y:S04]  /*14fa0*/  LDL.64 R8, [R1+0x20] ;  /* 0x0000200001087983 */ /* 0x008ee80000100a00 */
[----:B------:R4:W-:Y:S04]  /*14fb0*/  STL.64 [R1+0x50], R6 ;  /* 0x0000500601007387 */ /* 0x0009e80000100a00 */
[----:B----4-:R-:W4:Y:S01]  /*14fc0*/  LDL.64 R6, [R1+0x18] ;  /* 0x0000180001067983 */ /* 0x010f220000100a00 */
[----:B01----:R-:W-:Y:S01]  /*14fd0*/  MOV R20, R3 ;  /* 0x0000000300147202 */ /* 0x003fe20000000f00 */
[C---:B------:R-:W-:Y:S01]  /*14fe0*/  VIADD R120, R3.reuse, 0x6 ;  /* 0x0000000603787836 */ /* 0x040fe20000000000 */
[C---:B------:R-:W-:Y:S01]  /*14ff0*/  IADD3 R122, R3.reuse, 0x304, RZ ;  /* 0x00000304037a7810 */ /* 0x040fe20007ffe0ff */
[----:B------:R-:W-:Y:S01]  /*15000*/  IMAD.MOV.U32 R21, RZ, RZ, 0x40000040 ;  /* 0x40000040ff157424 */ /* 0x000fe200078e00ff */
[----:B------:R-:W-:Y:S01]  /*15010*/  R2UR UR26, R20 ;  /* 0x00000000141a72ca */ /* 0x000fe200000e0000 */
[----:B------:R-:W-:Y:S01]  /*15020*/  IMAD.MOV.U32 R20, RZ, RZ, R15 ;  /* 0x000000ffff147224 */ /* 0x000fe200078e000f */
[----:B------:R-:W-:Y:S01]  /*15030*/  R2UR UR14, R120 ;  /* 0x00000000780e72ca */ /* 0x000fe200000e0000 */
[----:B------:R-:W-:Y:S01]  /*15040*/  VIADD R120, R3, 0x302 ;  /* 0x0000030203787836 */ /* 0x000fe20000000000 */
[----:B------:R-:W-:Y:S01]  /*15050*/  R2UR UR58, R122 ;  /* 0x000000007a3a72ca */ /* 0x000fe200000e0000 */
[----:B------:R-:W-:Y:S01]  /*15060*/  IMAD.MOV.U32 R121, RZ, RZ, 0x40000040 ;  /* 0x40000040ff797424 */ /* 0x000fe200078e00ff */
[----:B------:R-:W-:Y:S01]  /*15070*/  R2UR UR22, R20 ;  /* 0x00000000141672ca */ /* 0x000fe200000e0000 */
[----:B------:R-:W-:Y:S01]  /*15080*/  IMAD.MOV.U32 R123, RZ, RZ, 0x40000040 ;  /* 0x40000040ff7b7424 */ /* 0x000fe200078e00ff */
[----:B------:R-:W-:-:S02]  /*15090*/  MOV R20, R4 ;  /* 0x0000000400147202 */ /* 0x000fc40000000f00 */
[----:B------:R-:W-:Y:S01]  /*150a0*/  R2UR UR6, R120 ;  /* 0x00000000780672ca */ /* 0x000fe200000e0000 */
[C---:B------:R-:W-:Y:S01]  /*150b0*/  VIADD R120, R3.reuse, 0x600 ;  /* 0x0000060003787836 */ /* 0x040fe20000000000 */
[----:B------:R-:W-:Y:S01]  /*150c0*/  R2UR UR18, R20 ;  /* 0x00000000141272ca */ /* 0x000fe200000e0000 */
[C---:B------:R-:W-:Y:S01]  /*150d0*/  VIADD R20, R3.reuse, 0x300 ;  /* 0x0000030003147836 */ /* 0x040fe20000000000 */
[C---:B------:R-:W-:Y:S01]  /*150e0*/  IADD3 R122, R3.reuse, 0x602, RZ ;  /* 0x00000602037a7810 */ /* 0x040fe20007ffe0ff */
[-C--:B------:R-:W-:Y:S01]  /*150f0*/  FMUL.FTZ R26, R26, R2.reuse ;  /* 0x000000021a1a7220 */ /* 0x080fe20000410000 */
[----:B------:R-:W-:Y:S01]  /*15100*/  R2UR UR50, R120 ;  /* 0x00000000783272ca */ /* 0x000fe200000e0000 */
[C---:B------:R-:W-:Y:S01]  /*15110*/  VIADD R120, R3.reuse, 0x606 ;  /* 0x0000060603787836 */ /* 0x040fe20000000000 */
[----:B------:R-:W-:Y:S01]  /*15120*/  R2UR UR10, R20 ;  /* 0x00000000140a72ca */ /* 0x000fe200000e0000 */
[----:B------:R-:W-:Y:S02]  /*15130*/  VIADD R20, R3, 0x306 ;  /* 0x0000030603147836 */ /* 0x000fe40000000000 */
[-C--:B------:R-:W-:Y:S01]  /*15140*/  FMUL.FTZ R27, R27, R2.reuse ;  /* 0x000000021b1b7220 */ /* 0x080fe20000410000 */
[-C--:B------:R-:W-:Y:S01]  /*15150*/  FMUL.FTZ R30, R30, R2.reuse ;  /* 0x000000021e1e7220 */ /* 0x080fe20000410000 */
[-C--:B------:R-:W-:Y:S01]  /*15160*/  FMUL.FTZ R31, R31, R2.reuse ;  /* 0x000000021f1f7220 */ /* 0x080fe20000410000 */
[----:B------:R-:W-:Y:S01]  /*15170*/  FMUL.FTZ R34, R34, R2 ;  /* 0x0000000222227220 */ /* 0x000fe20000410000 */
[----:B------:R-:W-:Y:S01]  /*15180*/  R2UR UR54, R20 ;  /* 0x00000000143672ca */ /* 0x000fe200000e0000 */
[----:B------:R-:W-:-:S02]  /*15190*/  VIADD R20, R3, 0x604 ;  /* 0x0000060403147836 */ /* 0x000fc40000000000 */
        /* <DEDUP_REMOVED lines=43> */
[----:B------:R-:W-:Y:S01]  /*15450*/  R2UR UR27, R21 ;  /* 0x00000000151b72ca */ /* 0x000fe200000e0000 */
[----:B------:R-:W4:Y:S01]  /*15460*/  LDL.64 R2, [R1+0x10] ;  /* 0x0000100001027983 */ /* 0x000f220000100a00 */
[----:B------:R-:W-:-:S02]  /*15470*/  R2UR UR15, R121 ;  /* 0x00000000790f72ca */ /* 0x000fc400000e0000 */
[----:B------:R-:W-:Y:S02]  /*15480*/  R2UR UR7, R121 ;  /* 0x00000000790772ca */ /* 0x000fe400000e0000 */
[----:B------:R-:W-:Y:S02]  /*15490*/  R2UR UR59, R123 ;  /* 0x000000007b3b72ca */ /* 0x000fe400000e0000 */
[----:B------:R-:W-:Y:S02]  /*154a0*/  R2UR UR51, R121 ;  /* 0x00000000793372ca */ /* 0x000fe400000e0000 */
[----:B------:R-:W-:Y:S02]  /*154b0*/  R2UR UR46, R122 ;  /* 0x000000007a2e72ca */ /* 0x000fe400000e0000 */
[----:B------:R-:W-:Y:S02]  /*154c0*/  R2UR UR47, R123 ;  /* 0x000000007b2f72ca */ /* 0x000fe400000e0000 */
[----:B------:R-:W-:-:S02]  /*154d0*/  R2UR UR38, R120 ;  /* 0x00000000782672ca */ /* 0x000fc400000e0000 */
        /* <DEDUP_REMOVED lines=49> */
[C---:B------:R-:W-:Y:S01]  /*157f0*/  R2UR UR23, R21.reuse ;  /* 0x00000000151772ca */ /* 0x040fe200000e0000 */
[----:B------:R-:W4:Y:S01]  /*15800*/  LDL.64 R4, [R1+0x8] ;  /* 0x0000080001047983 */ /* 0x000f220000100a00 */
[----:B------:R-:W-:-:S02]  /*15810*/  R2UR UR19, R21 ;  /* 0x00000000151372ca */ /* 0x000fc400000e0000 */
[C---:B------:R-:W-:Y:S02]  /*15820*/  R2UR UR11, R21.reuse ;  /* 0x00000000150b72ca */ /* 0x040fe400000e0000 */
[C---:B------:R-:W-:Y:S02]  /*15830*/  R2UR UR55, R21.reuse ;  /* 0x00000000153772ca */ /* 0x040fe400000e0000 */
[----:B------:R-:W-:Y:S02]  /*15840*/  R2UR UR42, R20 ;  /* 0x00000000142a72ca */ /* 0x000fe400000e0000 */
[----:B------:R-:W-:Y:S02]  /*15850*/  R2UR UR43, R21 ;  /* 0x00000000152b72ca */ /* 0x000fe400000e0000 */
[----:B------:R-:W4:Y:S01]  /*15860*/  LDL.64 R20, [R1] ;  /* 0x0000000001147983 */ /* 0x000f220000100a00 */
[----:B--2---:R-:W-:Y:S02]  /*15870*/  R2UR UR24, R124 ;  /* 0x000000007c1872ca */ /* 0x004fe400000e0000 */
[----:B------:R-:W-:-:S02]  /*15880*/  R2UR UR25, R125 ;  /* 0x000000007d1972ca */ /* 0x000fc400000e0000 */
[----:B------:R-:W-:-:S11]  /*15890*/  WARPGROUP.ARRIVE ;  /* 0x00000000000079c5 */ /* 0x000fd60000000000 */
        /* <DEDUP_REMOVED lines=10> */
[----:B------:R0:W5:Y:S01]  /*15940*/  LDL.LU.64 R6, [R1+0x50] ;  /* 0x0000500001067983 */ /* 0x0001620000300a00 */
        /* <DEDUP_REMOVED lines=38> */
.L_x_6120:
[----:B------:R-:W-:Y:S01]  /*15bb0*/  SHF.L.U32 R2, R11, 0x1f, RZ ;  /* 0x0000001f0b027819 */ /* 0x000fe200000006ff */
[----:B------:R-:W-:-:S04]  /*15bc0*/  IMAD R11, R14, 0x8, R18 ;  /* 0x000000080e0b7824 */ /* 0x000fc800078e0212 */
[----:B------:R0:W1:Y:S01]  /*15bd0*/  SYNCS.PHASECHK.TRANS64.TRYWAIT P1, [R11+URZ+0x30850], R2 ;  /* 0x030850020b0075a7 */ /* 0x000062000802017f */
[----:B------:R-:W-:Y:S05]  /*15be0*/  @!P0 BRA `(.L_x_6121) ;  /* 0x0000000000048947 */ /* 0x000fea0003800000 */
[----:B------:R-:W-:Y:S01]  /*15bf0*/  BPT.TRAP 0x1 ;  /* 0x000000040000795c */ /* 0x000fe20000300000 */
.L_x_6121:
[----:B------:R-:W-:Y:S04]  /*15c00*/  BSSY B2, `(.L_x_6122) ;  /* 0x0000004000027945 */ /* 0x000fe80003800000 */
[----:B-1----:R-:W-:Y:S05]  /*15c10*/  @P1 BRA `(.L_x_6123) ;  /* 0x0000000000081947 */ /* 0x002fea0003800000 */
[----:B------:R-:W1:Y:S02]  /*15c20*/  SYNCS.PHASECHK.TRANS64.TRYWAIT P1, [R11+URZ+0x30850], R2 ;  /* 0x030850020b0075a7 */ /* 0x000e64000802017f */
[----:B-1----:R-:W-:Y:S05]  /*15c30*/  @!P1 BRA `(.L_x_6124) ;  /* 0x0000011800f89947 */ /* 0x002fea0003800000 */
.L_x_6123:
[----:B------:R-:W-:Y:S05]  /*15c40*/  BSYNC B2 ;  /* 0x0000000000027941 */ /* 0x000fea0003800000 */
.L_x_6122:
[----:B01----:R-:W-:Y:S01]  /*15c50*/  IADD3 R2, R18, 0x400, RZ ;  /* 0x0000040012027810 */ /* 0x003fe20007ffe0ff */
[----:B------:R-:W-:Y:S01]  /*15c60*/  IMAD.MOV.U32 R3, RZ, RZ, 0x40000040 ;  /* 0x40000040ff037424 */ /* 0x000fe200078e00ff */
[----:B------:R-:W-:Y:S01]  /*15c70*/  WARPGROUP.ARRIVE ;  /* 0x00000000000079c5 */ /* 0x000fe20000000000 */
        /* <DEDUP_REMOVED lines=45> */
.L_x_6125:
[----:B------:R-:W0:Y:S01]  /*15f50*/  LDC R2, c[0x0][0x448] ;  /* 0x00011200ff027b82 */ /* 0x000e220000000800 */
[----:B------:R-:W-:Y:S01]  /*15f60*/  IADD3 R0, R0, 0x30840, RZ ;  /* 0x0003084000007810 */ /* 0x000fe20007ffe0ff */
[----:B------:R-:W-:Y:S01]  /*15f70*/  ULDC UR4, c[0x0][0x988] ;  /* 0x0002620000047ab9 */ /* 0x000fe20000000800 */
[----:B------:R-:W-:Y:S02]  /*15f80*/  LOP3.LUT R19, R19, 0xffffffbf, RZ, 0xc0, !PT ;  /* 0xffffffbf13137812 */ /* 0x000fe400078ec0ff */
[----:B------:R-:W-:Y:S02]  /*15f90*/  PRMT R0, R214, 0x654, R0 ;  /* 0x00000654d6007816 */ /* 0x000fe40000000000 */
[----:B------:R-:W-:Y:S02]  /*15fa0*/  @P0 LOP3.LUT R19, R19, 0x40, RZ, 0xfc, !PT ;  /* 0x0000004013130812 */ /* 0x000fe400078efcff */
[----:B------:R1:W-:Y:S02]  /*15fb0*/  SYNCS.ARRIVE.TRANS64.RED.A1T0 RZ, [R0+URZ], RZ ;  /* 0x000000ff00ff79a7 */ /* 0x0003e4000810043f */
[----:B------:R-:W-:-:S02]  /*15fc0*/  LOP3.LUT R19, R19, 0xffffff7f, RZ, 0xc0, !PT ;  /* 0xffffff7f13137812 */ /* 0x000fc400078ec0ff */
[----:B0-----:R-:W-:Y:S01]  /*15fd0*/  ISETP.NE.AND P1, PT, R2, 0x1, PT ;  /* 0x000000010200780c */ /* 0x001fe20003f25270 */
[----:B------:R-:W-:-:S12]  /*15fe0*/  IMAD.IADD R2, R225, 0x1, R220 ;  /* 0x00000001e1027824 */ /* 0x000fd800078e02dc */
[----:B------:R-:W0:Y:S08]  /*15ff0*/  @P1 LDC R3, c[0x0][0x44c] ;  /* 0x00011300ff031b82 */ /* 0x000e300000000800 */
[----:B-1----:R-:W1:Y:S01]  /*16000*/  @P1 LDC R0, c[0x0][0x450] ;  /* 0x00011400ff001b82 */ /* 0x002e620000000800 */
[----:B0-----:R-:W-:-:S05]  /*16010*/  @P1 IMAD.HI.U32 R3, R2, R3, RZ ;  /* 0x0000000302031227 */ /* 0x001fca00078e00ff */
[----:B-1----:R-:W-:Y:S01]  /*16020*/  @P1 SHF.R.U32.HI R2, RZ, R0, R3 ;  /* 0x00000000ff021219 */ /* 0x002fe20000011603 */
[----:B------:R-:W-:-:S04]  /*16030*/  IMAD R3, R10, -0x60, RZ ;  /* 0xffffffa00a037824 */ /* 0x000fc800078e02ff */
[----:B------:R-:W0:Y:S01]  /*16040*/  SHFL.IDX PT, R0, R2, RZ, 0x1c1f ;  /* 0x001c1fff02007589 */ /* 0x000e2200000e0000 */
[----:B------:R-:W-:-:S03]  /*16050*/  IADD3 R3, -R223, 0x1, R3 ;  /* 0x00000001df037810 */ /* 0x000fc60007ffe103 */
[----:B------:R-:W1:Y:S01]  /*16060*/  SHFL.IDX PT, R2, R2, 0x1, 0x1c1f ;  /* 0x003c1f0002027f89 */ /* 0x000e6200000e0000 */
[----:B------:R-:W-:-:S05]  /*16070*/  IADD3 R3, -R221, R3, R222 ;  /* 0x00000003dd037210 */ /* 0x000fca0007ffe1de */
[C---:B0-----:R-:W-:Y:S02]  /*16080*/  IMAD.IADD R0, R3.reuse, 0x1, R0 ;  /* 0x0000000103007824 */ /* 0x041fe400078e0200 */
[----:B-1----:R-:W-:-:S03]  /*16090*/  IMAD.IADD R2, R3, 0x1, R2 ;  /* 0x0000000103027824 */ /* 0x002fc600078e0202 */
[C---:B------:R-:W-:Y:S02]  /*160a0*/  ISETP.GT.AND P4, PT, R0.reuse, RZ, PT ;  /* 0x000000ff0000720c */ /* 0x040fe40003f84270 */
[C---:B------:R-:W-:Y:S02]  /*160b0*/  ISETP.GT.AND P3, PT, R0.reuse, 0x1, PT ;  /* 0x000000010000780c */ /* 0x040fe40003f64270 */
[C---:B------:R-:W-:Y:S02]  /*160c0*/  ISETP.GT.AND P2, PT, R0.reuse, 0x8, PT ;  /* 0x000000080000780c */ /* 0x040fe40003f44270 */
[----:B------:R-:W-:Y:S02]  /*160d0*/  ISETP.GT.AND P1, PT, R0, 0x9, PT ;  /* 0x000000090000780c */ /* 0x000fe40003f24270 */
        /* <DEDUP_REMOVED lines=39> */
[----:B-----5:R-:W-:Y:S02]  /*16350*/  FMNMX.FTZ R0, R120, R9, !PT ;  /* 0x0000000978007209 */ /* 0x020fe40007810000 */
        /* <DEDUP_REMOVED lines=22> */
[----:B------:R-:W-:Y:S02]  /*164c0*/  ISETP.GT.AND P5, PT, R2, RZ, PT ;  /* 0x000000ff0200720c */ /* 0x000fe40003fa4270 */
        /* <DEDUP_REMOVED lines=19> */
[----:B------:R-:W-:Y:S02]  /*16600*/  ISETP.GT.AND P5, PT, R2, 0x11, PT ;  /* 0x000000110200780c */ /* 0x000fe40003fa4270 */
[----:B------:R-:W-:Y:S02]  /*16610*/  FMNMX.FTZ R0, R164, R0, !PT ;  /* 0x00000000a4007209 */ /* 0x000fe40007810000 */
[----:B------:R-:W-:Y:S02]  /*16620*/  ISETP.GT.AND P4, PT, R2, 0x18, PT ;  /* 0x000000180200780c */ /* 0x000fe40003f84270 */
[----:B------:R-:W-:-:S02]  /*16630*/  FMNMX.FTZ R0, R165, R0, !PT ;  /* 0x00000000a5007209 */ /* 0x000fc40007810000 */
[C---:B------:R-:W-:Y:S02]  /*16640*/  ISETP.GT.AND P3, PT, R2.reuse, 0x19, PT ;  /* 0x000000190200780c */ /* 0x040fe40003f64270 */
[----:B------:R-:W-:Y:S01]  /*16650*/  ISETP.GT.AND P2, PT, R2, 0x20, PT ;  /* 0x000000200200780c */ /* 0x000fe20003f44270 */
[----:B------:R-:W0:Y:S01]  /*16660*/  SHFL.BFLY PT, R3, R0, 0x2, 0x1f ;  /* 0x0c401f0000037f89 */ /* 0x000e2200000e0000 */
[----:B------:R-:W-:Y:S02]  /*16670*/  @P0 LOP3.LUT R19, R19, 0x80, RZ, 0xfc, !PT ;  /* 0x0000008013130812 */ /* 0x000fe400078efcff */
[----:B------:R-:W-:Y:S02]  /*16680*/  FSEL R131, R131, -INF , P5 ;  /* 0xff80000083837808 */ /* 0x000fe40002800000 */
[----:B------:R-:W-:Y:S02]  /*16690*/  FSEL R134, R134, -INF , P4 ;  /* 0xff80000086867808 */ /* 0x000fe40002000000 */
[----:B------:R-:W-:-:S02]  /*166a0*/  FSEL R135, R135, -INF , P3 ;  /* 0xff80000087877808 */ /* 0x000fc40001800000 */
[----:B------:R-:W-:Y:S02]  /*166b0*/  FSEL R138, R138, -INF , P2 ;  /* 0xff8000008a8a7808 */ /* 0x000fe40001000000 */
[C---:B------:R-:W-:Y:S02]  /*166c0*/  ISETP.GT.AND P5, PT, R2.reuse, 0x28, PT ;  /* 0x000000280200780c */ /* 0x040fe40003fa4270 */
[C---:B------:R-:W-:Y:S02]  /*166d0*/  ISETP.GT.AND P4, PT, R2.reuse, 0x29, PT ;  /* 0x000000290200780c */ /* 0x040fe40003f84270 */
[C---:B------:R-:W-:Y:S02]  /*166e0*/  ISETP.GT.AND P3, PT, R2.reuse, 0x30, PT ;  /* 0x000000300200780c */ /* 0x040fe40003f64270 */
[----:B------:R-:W-:Y:S02]  /*166f0*/  ISETP.GT.AND P2, PT, R2, 0x31, PT ;  /* 0x000000310200780c */ /* 0x000fe40003f44270 */
[----:B------:R-:W-:-:S02]  /*16700*/  LOP3.LUT R19, R19, 0xfffffeff, RZ, 0xc0, !PT ;  /* 0xfffffeff13137812 */ /* 0x000fc400078ec0ff */
[----:B------:R-:W-:Y:S02]  /*16710*/  FSEL R142, R142, -INF , P5 ;  /* 0xff8000008e8e7808 */ /* 0x000fe40002800000 */
[----:B------:R-:W-:Y:S02]  /*16720*/  FSEL R143, R143, -INF , P4 ;  /* 0xff8000008f8f7808 */ /* 0x000fe40002000000 */
[----:B0-----:R-:W-:Y:S02]  /*16730*/  FMNMX.FTZ R3, R0, R3, !PT ;  /* 0x0000000300037209 */ /* 0x001fe40007810000 */
[----:B------:R-:W-:Y:S02]  /*16740*/  FSEL R146, R146, -INF , P3 ;  /* 0xff80000092927808 */ /* 0x000fe40001800000 */
[----:B------:R-:W-:Y:S01]  /*16750*/  FSEL R147, R147, -INF , P2 ;  /* 0xff80000093937808 */ /* 0x000fe20001000000 */
[----:B------:R-:W0:Y:S01]  /*16760*/  SHFL.BFLY PT, R0, R3, 0x1, 0x1f ;  /* 0x0c201f0003007f89 */ /* 0x000e2200000e0000 */
[----:B------:R-:W-:-:S02]  /*16770*/  @P1 LOP3.LUT R19, R19, 0x100, RZ, 0xfc, !PT ;  /* 0x0000010013131812 */ /* 0x000fc400078efcff */
[C---:B------:R-:W-:Y:S02]  /*16780*/  ISETP.GT.AND P2, PT, R2.reuse, 0x50, PT ;  /* 0x000000500200780c */ /* 0x040fe40003f44270 */
[C---:B------:R-:W-:Y:S02]  /*16790*/  ISETP.GT.AND P3, PT, R2.reuse, 0x51, PT ;  /* 0x000000510200780c */ /* 0x040fe40003f64270 */
[C---:B------:R-:W-:Y:S02]  /*167a0*/  ISETP.GT.AND P4, PT, R2.reuse, 0x58, PT ;  /* 0x000000580200780c */ /* 0x040fe40003f84270 */
[C---:B------:R-:W-:Y:S02]  /*167b0*/  ISETP.GT.AND P5, PT, R2.reuse, 0x59, PT ;  /* 0x000000590200780c */ /* 0x040fe40003fa4270 */
[C---:B------:R-:W-:Y:S02]  /*167c0*/  ISETP.GT.AND P1, PT, R2.reuse, 0x39, PT ;  /* 0x000000390200780c */ /* 0x040fe40003f24270 */
[----:B------:R-:W-:-:S02]  /*167d0*/  ISETP.GT.AND P0, PT, R2, 0x40, PT ;  /* 0x000000400200780c */ /* 0x000fc40003f04270 */
[----:B------:R-:W-:Y:S02]  /*167e0*/  FSEL R151, R151, -INF , P1 ;  /* 0xff80000097977808 */ /* 0x000fe40000800000 */
[----:B------:R-:W-:Y:S02]  /*167f0*/  FSEL R154, R154, -INF , P0 ;  /* 0xff8000009a9a7808 */ /* 0x000fe40000000000 */
[C---:B------:R-:W-:Y:S02]  /*16800*/  LOP3.LUT P0, RZ, R19.reuse, 0x80, RZ, 0xc0, !PT ;  /* 0x0000008013ff7812 */ /* 0x040fe4000780c0ff */
[----:B------:R-:W-:Y:S02]  /*16810*/  LOP3.LUT P1, RZ, R19, 0x100, RZ, 0xc0, !PT ;  /* 0x0000010013ff7812 */ /* 0x000fe4000782c0ff */
[----:B------:R-:W-:Y:S02]  /*16820*/  FSEL R155, R155, -INF , P0 ;  /* 0xff8000009b9b7808 */ /* 0x000fe40000000000 */
[----:B0-----:R-:W-:-:S02]  /*16830*/  FMNMX.FTZ R3, R3, R0, !PT ;  /* 0x0000000003037209 */ /* 0x001fc40007810000 */
[----:B------:R-:W-:Y:S02]  /*16840*/  MOV R0, UR4 ;  /* 0x0000000400007c02 */ /* 0x000fe40008000f00 */
[----:B------:R-:W-:Y:S02]  /*16850*/  FSETP.NEU.FTZ.AND P6, PT, R3, -INF , PT ;  /* 0xff8000000300780b */ /* 0x000fe40003fdd000 */
[----:B------:R-:W-:Y:S02]  /*16860*/  FSEL R159, R159, -INF , P1 ;  /* 0xff8000009f9f7808 */ /* 0x000fe40000800000 */
[----:B------:R-:W-:Y:S02]  /*16870*/  FSEL R5, R3, RZ, P6 ;  /* 0x000000ff03057208 */ /* 0x000fe40003000000 */
[----:B------:R-:W-:Y:S02]  /*16880*/  FSEL R162, R162, -INF , P2 ;  /* 0xff800000a2a27808 */ /* 0x000fe40001000000 */
[----:B------:R-:W-:Y:S01]  /*16890*/  FSEL R163, R163, -INF , P3 ;  /* 0xff800000a3a37808 */ /* 0x000fe20001800000 */
[----:B------:R-:W-:Y:S01]  /*168a0*/  FADD.FTZ R5, -R5, R9 ;  /* 0x0000000905057221 */ /* 0x000fe20000010100 */
[----:B------:R-:W-:Y:S01]  /*168b0*/  FMUL.FTZ R9, R3, R0 ;  /* 0x0000000003097220 */ /* 0x000fe20000410000 */
[----:B------:R-:W-:-:S02]  /*168c0*/  FSEL R166, R166, -INF , P4 ;  /* 0xff800000a6a67808 */ /* 0x000fc40002000000 */
[----:B------:R-:W-:Y:S01]  /*168d0*/  FSEL R167, R167, -INF , P5 ;  /* 0xff800000a7a77808 */ /* 0x000fe20002800000 */
[----:B------:R-:W-:Y:S01]  /*168e0*/  FMUL.FTZ R5, R5, R0 ;  /* 0x0000000005057220 */ /* 0x000fe20000410000 */
[----:B------:R-:W-:Y:S02]  /*168f0*/  FSEL R9, R9, RZ, P6 ;  /* 0x000000ff09097208 */ /* 0x000fe40003000000 */
[----:B------:R-:W-:Y:S02]  /*16900*/  ISETP.GT.AND P6, PT, R2, 0x48, PT ;  /* 0x000000480200780c */ /* 0x000fe40003fc4270 */
[----:B------:R-:W-:Y:S01]  /*16910*/  FMNMX.FTZ R2, R122, R8, !PT ;  /* 0x000000087a027209 */ /* 0x000fe20007810000 */
[-CC-:B------:R-:W-:Y:S01]  /*16920*/  FFMA.FTZ R120, R120, R0.reuse, -R9.reuse ;  /* 0x0000000078787223 */ /* 0x180fe20000010809 */
[----:B------:R-:W-:Y:S01]  /*16930*/  FSEL R158, R158, -INF , P6 ;  /* 0xff8000009e9e7808 */ /* 0x000fe20003000000 */
[--C-:B------:R-:W-:Y:S01]  /*16940*/  FFMA.FTZ R121, R121, R0, -R9.reuse ;  /* 0x0000000079797223 */ /* 0x100fe20000010809 */
[----:B------:R-:W-:Y:S01]  /*16950*/  FMNMX.FTZ R2, R123, R2, !PT ;  /* 0x000000027b027209 */ /* 0x000fe20007810000 */
[----:B------:R-:W-:Y:S01]  /*16960*/  MUFU.EX2 R5, R5 ;  /* 0x0000000500057308 */ /* 0x000fe20000000800 */
[-CC-:B------:R-:W-:Y:S01]  /*16970*/  FFMA.FTZ R124, R124, R0.reuse, -R9.reuse ;  /* 0x000000007c7c7223 */ /* 0x180fe20000010809 */
[--C-:B------:R-:W-:Y:S01]  /*16980*/  FFMA.FTZ R125, R125, R0, -R9.reuse ;  /* 0x000000007d7d7223 */ /* 0x100fe20000010809 */
[----:B------:R-:W-:Y:S01]  /*16990*/  FMNMX.FTZ R2, R126, R2, !PT ;  /* 0x000000027e027209 */ /* 0x000fe20007810000 */
[-CC-:B------:R-:W-:Y:S01]  /*169a0*/  FFMA.FTZ R128, R128, R0.reuse, -R9.reuse ;  /* 0x0000000080807223 */ /* 0x180fe20000010809 */
[-CC-:B------:R-:W-:Y:S01]  /*169b0*/  FFMA.FTZ R129, R129, R0.reuse, -R9.reuse ;  /* 0x0000000081817223 */ /* 0x180fe20000010809 */
[--C-:B------:R-:W-:Y:S01]  /*169c0*/  FFMA.FTZ R132, R132, R0, -R9.reuse ;  /* 0x0000000084847223 */ /* 0x100fe20000010809 */
[----:B------:R-:W-:Y:S01]  /*169d0*/  FMNMX.FTZ R2, R127, R2, !PT ;  /* 0x000000027f027209 */ /* 0x000fe20007810000 */
[----:B------:R-:W0:Y:S01]  /*169e0*/  MUFU.EX2 R120, R120 ;  /* 0x0000007800787308 */ /* 0x000e220000000800 */
[-CC-:B------:R-:W-:Y:S01]  /*169f0*/  FFMA.FTZ R133, R133, R0.reuse, -R9.reuse ;  /* 0x0000000085857223 */ /* 0x180fe20000010809 */
[--C-:B------:R-:W-:Y:S01]  /*16a00*/  FFMA.FTZ R136, R136, R0, -R9.reuse ;  /* 0x0000000088887223 */ /* 0x100fe20000010809 */
[----:B------:R-:W-:Y:S01]  /*16a10*/  FMNMX.FTZ R2, R130, R2, !PT ;  /* 0x0000000282027209 */ /* 0x000fe20007810000 */
[-CC-:B------:R-:W-:Y:S01]  /*16a20*/  FFMA.FTZ R137, R137, R0.reuse, -R9.reuse ;  /* 0x0000000089897223 */ /* 0x180fe20000010809 */
[-CC-:B------:R-:W-:Y:S01]  /*16a30*/  FFMA.FTZ R140, R140, R0.reuse, -R9.reuse ;  /* 0x000000008c8c7223 */ /* 0x180fe20000010809 */
[--C-:B------:R-:W-:Y:S01]  /*16a40*/  FFMA.FTZ R141, R141, R0, -R9.reuse ;  /* 0x000000008d8d7223 */ /* 0x100fe20000010809 */
[----:B------:R-:W-:Y:S01]  /*16a50*/  FMNMX.FTZ R2, R131, R2, !PT ;  /* 0x0000000283027209 */ /* 0x000fe20007810000 */
[----:B------:R-:W1:Y:S01]  /*16a60*/  MUFU.EX2 R121, R121 ;  /* 0x0000007900797308 */ /* 0x000e620000000800 */
[-CC-:B------:R-:W-:Y:S01]  /*16a70*/  FFMA.FTZ R144, R144, R0.reuse, -R9.reuse ;  /* 0x0000000090907223 */ /* 0x180fe20000010809 */
[--C-:B------:R-:W-:Y:S01]  /*16a80*/  FFMA.FTZ R145, R145, R0, -R9.reuse ;  /* 0x0000000091917223 */ /* 0x100fe20000010809 */
[----:B------:R-:W-:Y:S01]  /*16a90*/  FMNMX.FTZ R2, R134, R2, !PT ;  /* 0x0000000286027209 */ /* 0x000fe20007810000 */
[-CC-:B------:R-:W-:Y:S01]  /*16aa0*/  FFMA.FTZ R148, R148, R0.reuse, -R9.reuse ;  /* 0x0000000094947223 */ /* 0x180fe20000010809 */
[-CC-:B------:R-:W-:Y:S01]  /*16ab0*/  FFMA.FTZ R149, R149, R0.reuse, -R9.reuse ;  /* 0x0000000095957223 */ /* 0x180fe20000010809 */
[--C-:B------:R-:W-:Y:S01]  /*16ac0*/  FFMA.FTZ R152, R152, R0, -R9.reuse ;  /* 0x0000000098987223 */ /* 0x100fe20000010809 */
[----:B------:R-:W-:Y:S01]  /*16ad0*/  FMNMX.FTZ R2, R135, R2, !PT ;  /* 0x0000000287027209 */ /* 0x000fe20007810000 */
[----:B------:R-:W-:Y:S01]  /*16ae0*/  MUFU.EX2 R124, R124 ;  /* 0x0000007c007c7308 */ /* 0x000fe20000000800 */
[----:B0-----:R-:W-:Y:S01]  /*16af0*/  FFMA.FTZ R7, R5, R7, R120 ;  /* 0x0000000705077223 */ /* 0x001fe20000010078 */
[--C-:B------:R-:W-:Y:S01]  /*16b00*/  FFMA.FTZ R153, R153, R0, -R9.reuse ;  /* 0x0000000099997223 */ /* 0x100fe20000010809 */
[----:B------:R-:W-:Y:S01]  /*16b10*/  FMNMX.FTZ R2, R138, R2, !PT ;  /* 0x000000028a027209 */ /* 0x000fe20007810000 */
[-CC-:B------:R-:W-:Y:S01]  /*16b20*/  FFMA.FTZ R156, R156, R0.reuse, -R9.reuse ;  /* 0x000000009c9c7223 */ /* 0x180fe20000010809 */
[-CC-:B------:R-:W-:Y:S01]  /*16b30*/  FFMA.FTZ R157, R157, R0.reuse, -R9.reuse ;  /* 0x000000009d9d7223 */ /* 0x180fe20000010809 */
[----:B------:R-:W-:Y:S01]  /*16b40*/  FFMA.FTZ R160, R160, R0, -R9 ;  /* 0x00000000a0a07223 */ /* 0x000fe20000010809 */
[----:B------:R-:W-:Y:S01]  /*16b50*/  FMNMX.FTZ R2, R139, R2, !PT ;  /* 0x000000028b027209 */ /* 0x000fe20007810000 */
[----:B------:R-:W-:Y:S01]  /*16b60*/  MUFU.EX2 R125, R125 ;  /* 0x0000007d007d7308 */ /* 0x000fe20000000800 */
[----:B-1----:R-:W-:Y:S01]  /*16b70*/  FADD.FTZ R7, R121, R7 ;  /* 0x0000000779077221 */ /* 0x002fe20000010000 */
[--C-:B------:R-:W-:Y:S01]  /*16b80*/  FFMA.FTZ R161, R161, R0, -R9.reuse ;  /* 0x00000000a1a17223 */ /* 0x100fe20000010809 */
[----:B------:R-:W-:Y:S01]  /*16b90*/  FMNMX.FTZ R2, R142, R2, !PT ;  /* 0x000000028e027209 */ /* 0x000fe20007810000 */
[-CC-:B------:R-:W-:Y:S01]  /*16ba0*/  FFMA.FTZ R164, R164, R0.reuse, -R9.reuse ;  /* 0x00000000a4a47223 */ /* 0x180fe20000010809 */
[----:B------:R-:W-:Y:S01]  /*16bb0*/  FFMA.FTZ R9, R165, R0, -R9 ;  /* 0x00000000a5097223 */ /* 0x000fe20000010809 */
[----:B------:R-:W-:-:S02]  /*16bc0*/  LOP3.LUT P0, RZ, R19, 0x40, RZ, 0xc0, !PT ;  /* 0x0000004013ff7812 */ /* 0x000fc4000780c0ff */
        /* <DEDUP_REMOVED lines=101> */
[----:B------:R-:W-:-:S06]  /*17220*/  FADD.FTZ R6, R156, R6 ;  /* 0x000000069c067221 */ /* 0x000fcc0000010000 */
        /* <DEDUP_REMOVED lines=38> */
.L_x_6126:
[C---:B------:R-:W-:Y:S01]  /*17490*/  ISETP.GT.AND P1, PT, R10.reuse, R13, PT ;  /* 0x0000000d0a00720c */ /* 0x040fe20003f24270 */
        /* <DEDUP_REMOVED lines=34> */
.L_x_6114:
[----:B------:R-:W-:Y:S05]  /*176c0*/  BSYNC B0 ;  /* 0x0000000000007941 */ /* 0x000fea0003800000 */
.L_x_6113:
[----:B------:R-:W-:Y:S01]  /*176d0*/  ISETP.GE.AND P1, PT, R10, R219, PT ;  /* 0x000000db0a00720c */ /* 0x000fe20003f26270 */
[----:B------:R-:W-:-:S12]  /*176e0*/  BSSY B0, `(.L_x_6128) ;  /* 0x0000210000007945 */ /* 0x000fd80003800000 */
[----:B------:R-:W-:Y:S05]  /*176f0*/  @!P1 BRA `(.L_x_6129) ;  /* 0x0000002000389947 */ /* 0x000fea0003800000 */
[----:B------:R-:W-:Y:S01]  /*17700*/  IMAD.MOV.U32 R8, RZ, RZ, R4 ;  /* 0x000000ffff087224 */ /* 0x000fe200078e0004 */
[----:B------:R-:W-:Y:S01]  /*17710*/  MOV R9, R3 ;  /* 0x0000000300097202 */ /* 0x000fe20000000f00 */
[----:B------:R-:W-:Y:S02]  /*17720*/  IMAD.MOV.U32 R11, RZ, RZ, R202 ;  /* 0x000000ffff0b7224 */ /* 0x000fe400078e00ca */
[----:B------:R-:W-:-:S07]  /*17730*/  IMAD.MOV.U32 R13, RZ, RZ, R198 ;  /* 0x000000ffff0d7224 */ /* 0x000fce00078e00c6 */
.L_x_6142:
[----:B------:R-:W-:-:S05]  /*17740*/  VIADD R0, R13, 0x1 ;  /* 0x000000010d007836 */ /* 0x000fca0000000000 */
[----:B------:R-:W-:-:S04]  /*17750*/  ISETP.NE.AND P1, PT, R0, 0x2, PT ;  /* 0x000000020000780c */ /* 0x000fc80003f25270 */
[----:B------:R-:W-:Y:S02]  /*17760*/  SEL R0, R0, RZ, P1 ;  /* 0x000000ff00007207 */ /* 0x000fe40000800000 */
[----:B------:R-:W-:Y:S02]  /*17770*/  SEL R202, RZ, 0x1, P1 ;  /* 0x00000001ffca7807 */ /* 0x000fe40000800000 */
[----:B------:R-:W-:Y:S02]  /*17780*/  MOV R198, R0 ;  /* 0x0000000000c67202 */ /* 0x000fe40000000f00 */
[----:B------:R-:W-:Y:S01]  /*17790*/  LOP3.LUT R202, R11, R202, RZ, 0x3c, !PT ;  /* 0x000000ca0bca7212 */ /* 0x000fe200078e3cff */
[----:B------:R-:W-:Y:S06]  /*177a0*/  @!P0 BRA `(.L_x_6130) ;  /* 0x0000000000048947 */ /* 0x000fec0003800000 */
[----:B------:R-:W-:Y:S01]  /*177b0*/  BPT.TRAP 0x1 ;  /* 0x000000040000795c */ /* 0x000fe20000300000 */
.L_x_6130:
[----:B------:R-:W-:Y:S01]  /*177c0*/  IMAD R14, R198, 0x8, R18 ;  /* 0x00000008c60e7824 */ /* 0x000fe200078e0212 */
[----:B------:R-:W-:-:S04]  /*177d0*/  SHF.L.U32 R15, R202, 0x1f, RZ ;  /* 0x0000001fca0f7819 */ /* 0x000fc800000006ff */
[----:B------:R0:W1:Y:S01]  /*177e0*/  SYNCS.PHASECHK.TRANS64.TRYWAIT P1, [R14+URZ+0x30830], R15 ;  /* 0x0308300f0e0075a7 */ /* 0x000062000802017f */
[----:B------:R-:W-:Y:S05]  /*177f0*/  @!P0 BRA `(.L_x_6131) ;  /* 0x0000000000048947 */ /* 0x000fea0003800000 */
[----:B------:R-:W-:Y:S01]  /*17800*/  BPT.TRAP 0x1 ;  /* 0x000000040000795c */ /* 0x000fe20000300000 */
.L_x_6131:
[----:B------:R-:W-:Y:S01]  /*17810*/  IMAD R3, R198, 0x900, R12 ;  /* 0x00000900c6037824 */ /* 0x000fe200078e020c */
[----:B------:R-:W-:Y:S03]  /*17820*/  BSSY B1, `(.L_x_6132) ;  /* 0x0000006000017945 */ /* 0x000fe60003800000 */
[C---:B------:R-:W-:Y:S02]  /*17830*/  VIADD R21, R3.reuse, 0x2 ;  /* 0x0000000203157836 */ /* 0x040fe40000000000 */
[----:B------:R-:W-:Y:S01]  /*17840*/  VIADD R4, R3, 0x4 ;  /* 0x0000000403047836 */ /* 0x000fe20000000000 */
[----:B-1----:R-:W-:Y:S06]  /*17850*/  @P1 BRA `(.L_x_6133) ;  /* 0x0000000000081947 */ /* 0x002fec0003800000 */
[----:B------:R-:W1:Y:S02]  /*17860*/  SYNCS.PHASECHK.TRANS64.TRYWAIT P1, [R14+URZ+0x30830], R15 ;  /* 0x0308300f0e0075a7 */ /* 0x000e64000802017f */
[----:B-1----:R-:W-:Y:S05]  /*17870*/  @!P1 BRA `(.L_x_6134) ;  /* 0x000000fc00fc9947 */ /* 0x002fea0003800000 */
.L_x_6133:
[----:B------:R-:W-:Y:S05]  /*17880*/  BSYNC B1 ;  /* 0x0000000000017941 */ /* 0x000fea0003800000 */
.L_x_6132:
[----:B------:R-:W2:Y:S04]  /*17890*/  LDL.64 R122, [R1+0x28] ;  /* 0x00002800017a7983 */ /* 0x000ea80000100a00 */
[----:B------:R3:W-:Y:S04]  /*178a0*/  STL.64 [R1+0x50], R6 ;  /* 0x0000500601007387 */ /* 0x0007e80000100a00 */
[----:B---3--:R-:W3:Y:S01]  /*178b0*/  LDL.64 R6, [R1+0x20] ;  /* 0x0000200001067983 */ /* 0x008ee20000100a00 */
        /* <DEDUP_REMOVED lines=9> */
[-C--:B------:R-:W-:Y:S01]  /*17950*/  FMUL.FTZ R26, R26, R2.reuse ;  /* 0x000000021a1a7220 */ /* 0x080fe20000410000 */
[----:B------:R-:W-:Y:S01]  /*17960*/  R2UR UR22, R14 ;  /* 0x000000000e1672ca */ /* 0x000fe200000e0000 */
[----:B------:R-:W-:Y:S01]  /*17970*/  FMUL.FTZ R27, R27, R2 ;  /* 0x000000021b1b7220 */ /* 0x000fe20000410000 */
[----:B------:R-:W-:Y:S01]  /*17980*/  MOV R14, R4 ;  /* 0x00000004000e7202 */ /* 0x000fe20000000f00 */
[-C--:B------:R-:W-:Y:S01]  /*17990*/  FMUL.FTZ R30, R30, R2.reuse ;  /* 0x000000021e1e7220 */ /* 0x080fe20000410000 */
[----:B------:R-:W-:Y:S01]  /*179a0*/  R2UR UR6, R20 ;  /* 0x00000000140672ca */ /* 0x000fe200000e0000 */
[C---:B------:R-:W-:Y:S01]  /*179b0*/  VIADD R20, R3.reuse, 0x600 ;  /* 0x0000060003147836 */ /* 0x040fe20000000000 */
[----:B------:R-:W-:Y:S01]  /*179c0*/  R2UR UR18, R14 ;  /* 0x000000000e1272ca */ /* 0x000fe200000e0000 */
[C---:B------:R-:W-:Y:S01]  /*179d0*/  VIADD R14, R3.reuse, 0x300 ;  /* 0x00000300030e7836 */ /* 0x040fe20000000000 */
[----:B------:R-:W-:Y:S01]  /*179e0*/  IADD3 R120, R3, 0x602, RZ ;  /* 0x0000060203787810 */ /* 0x000fe20007ffe0ff */
[----:B------:R-:W-:Y:S01]  /*179f0*/  FMUL.FTZ R31, R31, R2 ;  /* 0x000000021f1f7220 */ /* 0x000fe20000410000 */
[----:B------:R-:W-:Y:S01]  /*17a00*/  R2UR UR50, R20 ;  /* 0x00000000143272ca */ /* 0x000fe200000e0000 */
[C---:B------:R-:W-:Y:S01]  /*17a10*/  VIADD R20, R3.reuse, 0x606 ;  /* 0x0000060603147836 */ /* 0x040fe20000000000 */
[----:B------:R-:W-:Y:S01]  /*17a20*/  R2UR UR10, R14 ;  /* 0x000000000e0a72ca */ /* 0x000fe200000e0000 */
[----:B------:R-:W-:-:S02]  /*17a30*/  VIADD R14, R3, 0x306 ;  /* 0x00000306030e7836 */ /* 0x000fc40000000000 */
[-C--:B------:R-:W-:Y:S01]  /*17a40*/  FMUL.FTZ R34, R34, R2.reuse ;  /* 0x0000000222227220 */ /* 0x080fe20000410000 */
[-C--:B------:R-:W-:Y:S01]  /*17a50*/  FMUL.FTZ R35, R35, R2.reuse ;  /* 0x0000000223237220 */ /* 0x080fe20000410000 */
[-C--:B------:R-:W-:Y:S01]  /*17a60*/  FMUL.FTZ R38, R38, R2.reuse ;  /* 0x0000000226267220 */ /* 0x080fe20000410000 */
[-C--:B------:R-:W-:Y:S01]  /*17a70*/  FMUL.FTZ R39, R39, R2.reuse ;  /* 0x0000000227277220 */ /* 0x080fe20000410000 */
[----:B------:R-:W-:Y:S01]  /*17a80*/  R2UR UR54, R14 ;  /* 0x000000000e3672ca */ /* 0x000fe200000e0000 */
        /* <DEDUP_REMOVED lines=92> */
[----:B------:R-:W-:Y:S01]  /*18050*/  IMAD.MOV.U32 R121, RZ, RZ, 0x40000040 ;  /* 0x40000040ff797424 */ /* 0x000fe200078e00ff */
[----:B------:R-:W-:Y:S01]  /*18060*/  R2UR UR46, R120 ;  /* 0x00000000782e72ca */ /* 0x000fe200000e0000 */
[----:B------:R-:W-:Y:S01]  /*18070*/  IMAD.MOV.U32 R21, RZ, RZ, 0x40000040 ;  /* 0x40000040ff157424 */ /* 0x000fe200078e00ff */
[----:B------:R-:W-:-:S02]  /*18080*/  R2UR UR38, R20 ;  /* 0x00000000142672ca */ /* 0x000fc400000e0000 */
[C---:B------:R-:W-:Y:S02]  /*18090*/  R2UR UR59, R121.reuse ;  /* 0x00000000793b72ca */ /* 0x040fe400000e0000 */
[----:B------:R-:W-:Y:S02]  /*180a0*/  R2UR UR47, R121 ;  /* 0x00000000792f72ca */ /* 0x000fe400000e0000 */
[C---:B------:R-:W-:Y:S02]  /*180b0*/  R2UR UR15, R21.reuse ;  /* 0x00000000150f72ca */ /* 0x040fe400000e0000 */
[C---:B------:R-:W-:Y:S02]  /*180c0*/  R2UR UR7, R21.reuse ;  /* 0x00000000150772ca */ /* 0x040fe400000e0000 */
[C---:B------:R-:W-:Y:S02]  /*180d0*/  R2UR UR51, R21.reuse ;  /* 0x00000000153372ca */ /* 0x040fe400000e0000 */
[----:B------:R-:W-:-:S02]  /*180e0*/  R2UR UR39, R21 ;  /* 0x00000000152772ca */ /* 0x000fc400000e0000 */
[----:B------:R-:W4:Y:S01]  /*180f0*/  LDL.64 R20, [R1+0x8] ;  /* 0x0000080001147983 */ /* 0x000f220000100a00 */
[C---:B------:R-:W-:Y:S02]  /*18100*/  R2UR UR23, R15.reuse ;  /* 0x000000000f1772ca */ /* 0x040fe400000e0000 */
[C---:B------:R-:W-:Y:S02]  /*18110*/  R2UR UR19, R15.reuse ;  /* 0x000000000f1372ca */ /* 0x040fe400000e0000 */
[C---:B------:R-:W-:Y:S02]  /*18120*/  R2UR UR11, R15.reuse ;  /* 0x000000000f0b72ca */ /* 0x040fe400000e0000 */
[C---:B------:R-:W-:Y:S02]  /*18130*/  R2UR UR55, R15.reuse ;  /* 0x000000000f3772ca */ /* 0x040fe400000e0000 */
[----:B------:R-:W-:Y:S02]  /*18140*/  R2UR UR42, R14 ;  /* 0x000000000e2a72ca */ /* 0x000fe400000e0000 */
[----:B------:R-:W-:-:S02]  /*18150*/  R2UR UR43, R15 ;  /* 0x000000000f2b72ca */ /* 0x000fc400000e0000 */
[----:B------:R-:W4:Y:S01]  /*18160*/  LDL.64 R14, [R1] ;  /* 0x00000000010e7983 */ /* 0x000f220000100a00 */
[----:B--2---:R-:W-:Y:S02]  /*18170*/  R2UR UR24, R122 ;  /* 0x000000007a1872ca */ /* 0x004fe400000e0000 */
[----:B------:R-:W-:Y:S02]  /*18180*/  R2UR UR25, R123 ;  /* 0x000000007b1972ca */ /* 0x000fe400000e0000 */
        /* <DEDUP_REMOVED lines=9> */
[----:B------:R-:W-:Y:S01]  /*18220*/  R2UR UR17, R3 ;  /* 0x00000000031172ca */ /* 0x000fe200000e0000 */
[----:B------:R-:W-:Y:S02]  /*18230*/  WARPGROUP.DEPBAR.LE gsb0, 0x0 ;  /* 0x00008000000079c5 */ /* 0x000fe40000010000 */
[----:B------:R-:W-:-:S10]  /*18240*/  WARPGROUP.ARRIVE ;  /* 0x00000000000079c5 */ /* 0x000fd40000000000 */
[----:B------:R-:W-:Y:S01]  /*18250*/  HGMMA.64x96x16.F32 R120, gdesc[UR16], R120, gsb0 ;  /* 0x01600000107879f0 */ /* 0x000fe20008000878 */
[----:B------:R-:W-:Y:S02]  /*18260*/  R2UR UR12, R4 ;  /* 0x00000000040c72ca */ /* 0x000fe400000e0000 */
[----:B------:R-:W-:Y:S02]  /*18270*/  R2UR UR13, R5 ;  /* 0x00000000050d72ca */ /* 0x000fe400000e0000 */
        /* <DEDUP_REMOVED lines=34> */
.L_x_6135:
[----:B------:R-:W-:Y:S01]  /*184a0*/  SHF.L.U32 R2, R11, 0x1f, RZ ;  /* 0x0000001f0b027819 */ /* 0x000fe200000006ff */
[----:B------:R-:W-:-:S04]  /*184b0*/  IMAD R11, R13, 0x8, R18 ;  /* 0x000000080d0b7824 */ /* 0x000fc800078e0212 */
[----:B------:R0:W1:Y:S01]  /*184c0*/  SYNCS.PHASECHK.TRANS64.TRYWAIT P1, [R11+URZ+0x30850], R2 ;  /* 0x030850020b0075a7 */ /* 0x000062000802017f */
[----:B------:R-:W-:Y:S05]  /*184d0*/  @!P0 BRA `(.L_x_6136) ;  /* 0x0000000000048947 */ /* 0x000fea0003800000 */
[----:B------:R-:W-:Y:S01]  /*184e0*/  BPT.TRAP 0x1 ;  /* 0x000000040000795c */ /* 0x000fe20000300000 */
.L_x_6136:
[----:B------:R-:W-:Y:S04]  /*184f0*/  BSSY B1, `(.L_x_6137) ;  /* 0x0000004000017945 */ /* 0x000fe80003800000 */
[----:B-1----:R-:W-:Y:S05]  /*18500*/  @P1 BRA `(.L_x_6138) ;  /* 0x0000000000081947 */ /* 0x002fea0003800000 */
[----:B------:R-:W1:Y:S02]  /*18510*/  SYNCS.PHASECHK.TRANS64.TRYWAIT P1, [R11+URZ+0x30850], R2 ;  /* 0x030850020b0075a7 */ /* 0x000e64000802017f */
[----:B-1----:R-:W-:Y:S05]  /*18520*/  @!P1 BRA `(.L_x_6139) ;  /* 0x000000f000e49947 */ /* 0x002fea0003800000 */
.L_x_6138:
[----:B------:R-:W-:Y:S05]  /*18530*/  BSYNC B1 ;  /* 0x0000000000017941 */ /* 0x000fea0003800000 */
.L_x_6137:
        /* <DEDUP_REMOVED lines=48> */
.L_x_6140:
[----:B------:R-:W-:Y:S01]  /*18840*/  LEA R0, R0, R18, 0x3 ;  /* 0x0000001200007211 */ /* 0x000fe200078e18ff */
[----:B------:R-:W-:-:S04]  /*18850*/  ULDC UR4, c[0x0][0x988] ;  /* 0x0002620000047ab9 */ /* 0x000fc80000000800 */
        /* <DEDUP_REMOVED lines=85> */
[-CC-:B------:R-:W-:Y:S01]  /*18db0*/  FFMA.FTZ R157, R157, R0.reuse, -R13.reuse ;  /* 0x000000009d9d7223 */ /* 0x180fe2000001080d */
        /* <DEDUP_REMOVED lines=11> */
[-CC-:B------:R-:W-:Y:S01]  /*18e70*/  FFMA.FTZ R131, R131, R0.reuse, -R9.reuse ;  /* 0x0000000083837223 */ /* 0x180fe20000010809 */
[----:B-1---5:R-:W-:Y:S01]  /*18e80*/  FFMA.FTZ R7, R5, R7, R120 ;  /* 0x0000000705077223 */ /* 0x022fe20000010078 */
[-CC-:B------:R-:W-:Y:S01]  /*18e90*/  FFMA.FTZ R134, R134, R0.reuse, -R9.reuse ;  /* 0x0000000086867223 */ /* 0x180fe20000010809 */
[-CC-:B------:R-:W-:Y:S01]  /*18ea0*/  FFMA.FTZ R135, R135, R0.reuse, -R9.reuse ;  /* 0x0000000087877223 */ /* 0x180fe20000010809 */
[-C--:B------:R-:W-:Y:S01]  /*18eb0*/  FFMA.FTZ R138, R138, R0.reuse, -R9 ;  /* 0x000000008a8a7223 */ /* 0x080fe20000010809 */
[----:B0-----:R-:W-:Y:S01]  /*18ec0*/  FADD.FTZ R7, R121, R7 ;  /* 0x0000000779077221 */ /* 0x001fe20000010000 */
        /* <DEDUP_REMOVED lines=14> */
[-C--:B------:R-:W-:Y:S01]  /*18fb0*/  FFMA.FTZ R163, R163, R0.reuse, -R9 ;  /* 0x00000000a3a37223 */ /* 0x080fe20000010809 */
[-C--:B------:R-:W-:Y:S01]  /*18fc0*/  FFMA.FTZ R164, R164, R0.reuse, -R13 ;  /* 0x00000000a4a47223 */ /* 0x080fe2000001080d */
[----:B------:R-:W1:Y:S01]  /*18fd0*/  MUFU.EX2 R123, R123 ;  /* 0x0000007b007b7308 */ /* 0x000e620000000800 */
[-C--:B------:R-:W-:Y:S01]  /*18fe0*/  FFMA.FTZ R166, R166, R0.reuse, -R9 ;  /* 0x00000000a6a67223 */ /* 0x080fe20000010809 */
[-C--:B------:R-:W-:Y:S01]  /*18ff0*/  FFMA.FTZ R13, R165, R0.reuse, -R13 ;  /* 0x00000000a50d7223 */ /* 0x080fe2000001080d */
[----:B------:R-:W-:-:S05]  /*19000*/  FFMA.FTZ R171, R167, R0, -R9 ;  /* 0x00000000a7ab7223 */ /* 0x000fca0000010809 */
[----:B------:R-:W2:Y:S01]  /*19010*/  MUFU.EX2 R126, R126 ;  /* 0x0000007e007e7308 */ /* 0x000ea20000000800 */
[----:B0-----:R-:W-:-:S07]  /*19020*/  FFMA.FTZ R6, R2, R6, R122 ;  /* 0x0000000602067223 */ /* 0x001fce000001007a */
        /* <DEDUP_REMOVED lines=89> */
.L_x_6141:
[----:B------:R-:W-:Y:S01]  /*195c0*/  ISETP.GT.AND P1, PT, R10, R219, PT ;  /* 0x000000db0a00720c */ /* 0x000fe20003f24270 */
        /* <DEDUP_REMOVED lines=30> */
[----:B------:R-:W-:Y:S02]  /*197b0*/  IADD3 R10, R10, -0x1, RZ ;  /* 0xffffffff0a0a7810 */ /* 0x000fe40007ffe0ff */
[----:B------:R-:W-:Y:S01]  /*197c0*/  MOV R13, R198 ;  /* 0x000000c6000d7202 */ /* 0x000fe20000000f00 */
[----:B------:R-:W-:Y:S06]  /*197d0*/  @P1 BRA `(.L_x_6142) ;  /* 0xffffffdc00d81947 */ /* 0x000fec000383ffff */
.L_x_6129:
[----:B------:R-:W-:Y:S05]  /*197e0*/  BSYNC B0 ;  /* 0x0000000000007941 */ /* 0x000fea0003800000 */
.L_x_6128:
        /* <DEDUP_REMOVED lines=99> */
.L_x_6143:
[----:B------:R-:W-:Y:S01]  /*19e20*/  IMAD R10, R198, 0x8, R18 ;  /* 0x00000008c60a7824 */ /* 0x000fe200078e0212 */
[----:B------:R-:W-:-:S04]  /*19e30*/  SHF.L.U32 R5, R202, 0x1f, RZ ;  /* 0x0000001fca057819 */ /* 0x000fc800000006ff */
[----:B------:R0:W1:Y:S01]  /*19e40*/  SYNCS.PHASECHK.TRANS64.TRYWAIT P1, [R10+URZ+0x30850], R5 ;  /* 0x030850050a0075a7 */ /* 0x000062000802017f */
[----:B------:R-:W-:Y:S05]  /*19e50*/  @!P0 BRA `(.L_x_6144) ;  /* 0x0000000000048947 */ /* 0x000fea0003800000 */
[----:B------:R-:W-:Y:S01]  /*19e60*/  BPT.TRAP 0x1 ;  /* 0x000000040000795c */ /* 0x000fe20000300000 */
.L_x_6144:
        /* <DEDUP_REMOVED lines=9> */
.L_x_6146:
[----:B------:R-:W-:Y:S05]  /*19f00*/  BSYNC B0 ;  /* 0x0000000000007941 */ /* 0x000fea0003800000 */
.L_x_6145:
[----:B------:R-:W-:Y:S01]  /*19f10*/  IMAD.MOV.U32 R8, RZ, RZ, R2 ;  /* 0x000000ffff087224 */ /* 0x000fe200078e0002 */
[----:B------:R-:W-:Y:S01]  /*19f20*/  MOV R9, 0x40000040 ;  /* 0x4000004000097802 */ /* 0x000fe20000000f00 */
[----:B------:R-:W-:Y:S01]  /*19f30*/  WARPGROUP.ARRIVE ;  /* 0x00000000000079c5 */ /* 0x000fe20000000000 */
[----:B01----:R-:W-:Y:S01]  /*19f40*/  SHFL.BFLY PT, R5, R6, 0x2, 0x1f ;  /* 0x0c401f0006057f89 */ /* 0x003fe200000e0000 */
[----:B------:R-:W-:Y:S01]  /*19f50*/  IMAD.MOV.U32 R126, RZ, RZ, -0x800000 ;  /* 0xff800000ff7e7424 */ /* 0x000fe200078e00ff */
[----:B------:R-:W-:Y:S01]  /*19f60*/  R2UR UR6, R8 ;  /* 0x00000000080672ca */ /* 0x000fe200000e0000 */
[----:B------:R-:W-:Y:S01]  /*19f70*/  VIADD R8, R2, 0x80 ;  /* 0x0000008002087836 */ /* 0x000fe20000000000 */
[----:B------:R-:W-:Y:S01]  /*19f80*/  R2UR UR7, R9 ;  /* 0x00000000090772ca */ /* 0x000fe200000e0000 */
[----:B------:R-:W-:Y:S02]  /*19f90*/  IMAD.MOV.U32 R9, RZ, RZ, 0x40000040 ;  /* 0x40000040ff097424 */ /* 0x000fe400078e00ff */
[----:B------:R-:W-:-:S10]  /*19fa0*/  IMAD.MOV.U32 R127, RZ, RZ, -0x800000 ;  /* 0xff800000ff7f7424 */ /* 0x000fd400078e00ff */
        /* <DEDUP_REMOVED lines=33> */
[----:B------:R-:W-:-:S03]  /*1a1c0*/  FADD.FTZ R9, R5, R6 ;  /* 0x0000000605097221 */ /* 0x000fc60000010000 */
[----:B------:R-:W0:Y:S04]  /*1a1d0*/  SHFL.BFLY PT, R5, R8, 0x1, 0x1f ;  /* 0x0c201f0008057f89 */ /* 0x000e2800000e0000 */
[----:B------:R-:W1:Y:S01]  /*1a1e0*/  SHFL.BFLY PT, R2, R9, 0x1, 0x1f ;  /* 0x0c201f0009027f89 */ /* 0x000e6200000e0000 */
[----:B0-----:R-:W-:Y:S01]  /*1a1f0*/  FADD.FTZ R12, R8, R5 ;  /* 0x00000005080c7221 */ /* 0x001fe20000010000 */
[----:B------:R-:W-:Y:S02]  /*1a200*/  IMAD.MOV.U32 R5, RZ, RZ, RZ ;  /* 0x000000ffff057224 */ /* 0x000fe400078e00ff */
        /* <DEDUP_REMOVED lines=20> */
.L_x_6148:
[----:B------:R-:W2:Y:S01]  /*1a350*/  LDL.LU R0, [R1+0x30] ;  /* 0x0000300001007983 */ /* 0x000ea20000300800 */
[----:B------:R-:W-:Y:S01]  /*1a360*/  VIADD R3, R10, 0x30860 ;  /* 0x000308600a037836 */ /* 0x000fe20000000000 */
[----:B------:R-:W-:Y:S01]  /*1a370*/  IADD3 R198, R198, 0x1, RZ ;  /* 0x00000001c6c67810 */ /* 0x000fe20007ffe0ff */
[-C--:B------:R-:W-:Y:S01]  /*1a380*/  FMUL.FTZ R24, R24, R5.reuse ;  /* 0x0000000518187220 */ /* 0x080fe20000410000 */
        /* <DEDUP_REMOVED lines=14> */
[----:B-1----:R-:W-:Y:S01]  /*1a470*/  SEL R3, RZ, 0x1, P1 ;  /* 0x00000001ff037807 */ /* 0x002fe20000800000 */
        /* <DEDUP_REMOVED lines=89> */
.L_x_6049:
[----:B------:R-:W1:Y:S08]  /*1aa10*/  S2UR UR4, SR_CgaCtaId ;  /* 0x00000000000479c3 */ /* 0x000e700000008800 */
[----:B------:R-:W-:Y:S01]  /*1aa20*/  BAR.SYNC.DEFER_BLOCKING 0x5, 0x180 ;  /* 0x0146000000007b1d */ /* 0x000fe20000010000 */
[----:B------:R-:W-:-:S05]  /*1aa30*/  MOV R3, 0x400 ;  /* 0x0000040000037802 */ /* 0x000fca0000000f00 */
[----:B------:R-:W-:Y:S01]  /*1aa40*/  BSSY B0, `(.L_x_6149) ;  /* 0x00003e1000007945 */ /* 0x000fe20003800000 */
[----:B-1----:R-:W-:-:S05]  /*1aa50*/  IMAD.U32 R214, RZ, RZ, UR4 ;  /* 0x00000004ffd67e24 */ /* 0x002fca000f8e00ff */
[----:B------:R-:W-:-:S05]  /*1aa60*/  LEA R18, R214, R3, 0x18 ;  /* 0x00000003d6127211 */ /* 0x000fca00078ec0ff */
[----:B------:R1:W2:Y:S01]  /*1aa70*/  LDS.128 R4, [R18+0x308d0] ;  /* 0x0308d00012047984 */ /* 0x0002a20000000c00 */
[----:B------:R-:W-:Y:S06]  /*1aa80*/  BAR.ARV 0x4, 0x180 ;  /* 0x0106000000007b1d */ /* 0x000fec0000002000 */
[----:B------:R-:W-:Y:S05]  /*1aa90*/  @P0 BRA `(.L_x_6150) ;  /* 0x0000002c00f80947 */ /* 0x000fea0003800000 */
[----:B0-----:R-:W3:Y:S01]  /*1aaa0*/  LDL R0, [R1+0x48] ;  /* 0x0000480001007983 */ /* 0x001ee20000100800 */
[----:B------:R-:W0:Y:S01]  /*1aab0*/  S2R R9, SR_SWINHI ;  /* 0x0000000000097919 */ /* 0x000e220000002f00 */
[----:B------:R-:W-:Y:S01]  /*1aac0*/  F2FP.F16.F32.PACK_AB R10, R29, R28 ;  /* 0x0000001c1d0a723e */ /* 0x000fe200000000ff */
[----:B------:R-:W-:Y:S01]  /*1aad0*/  ULDC.64 UR6, c[0x0][0xc00] ;  /* 0x0003000000067ab9 */ /* 0x000fe20000000a00 */
[----:B------:R-:W-:Y:S01]  /*1aae0*/  F2FP.F16.F32.PACK_AB R11, R31, R30 ;  /* 0x0000001e1f0b723e */ /* 0x000fe200000000ff */
[----:B------:R-:W4:Y:S01]  /*1aaf0*/  LDL.LU R139, [R1+0x3c] ;  /* 0x00003c00018b7983 */ /* 0x000f220000300800 */
[----:B------:R-:W-:Y:S01]  /*1ab00*/  ULDC.64 UR8, c[0x0][0x208] ;  /* 0x0000820000087ab9 */ /* 0x000fe20000000a00 */
[----:B------:R-:W-:Y:S02]  /*1ab10*/  ULDC.64 UR4, c[0x0][0xc08] ;  /* 0x0003020000047ab9 */ /* 0x000fe40000000a00 */
[----:B------:R-:W4:Y:S01]  /*1ab20*/  LDL R138, [R1+0x34] ;  /* 0x00003400018a7983 */ /* 0x000f220000100800 */
[----:B------:R-:W-:-:S02]  /*1ab30*/  MOV R2, R18 ;  /* 0x0000001200027202 */ /* 0x000fc40000000f00 */
[----:B0-----:R-:W-:Y:S01]  /*1ab40*/  MOV R3, R9 ;  /* 0x0000000900037202 */ /* 0x001fe20000000f00 */
[----:B------:R-:W-:Y:S02]  /*1ab50*/  BAR.SYNC.DEFER_BLOCKING 0x1, 0x100 ;  /* 0x0044000000007b1d */ /* 0x000fe40000010000 */
[----:B---3--:R-:W-:-:S03]  /*1ab60*/  IMAD.WIDE R84, R0, 0x2, R2 ;  /* 0x0000000200547825 */ /* 0x008fc600078e0202 */
[C---:B------:R-:W-:Y:S02]  /*1ab70*/  LOP3.LUT R9, R84.reuse, 0x380, RZ, 0xc0, !PT ;  /* 0x0000038054097812 */ /* 0x040fe400078ec0ff */
[C---:B------:R-:W-:Y:S02]  /*1ab80*/  IADD3 R81, P0, R84.reuse, 0x20, RZ ;  /* 0x0000002054517810 */ /* 0x040fe40007f1e0ff */
[----:B------:R-:W-:Y:S02]  /*1ab90*/  SHF.R.U64 R9, R9, 0x3, RZ ;  /* 0x0000000309097819 */ /* 0x000fe400000012ff */
[----:B------:R-:W-:Y:S02]  /*1aba0*/  LOP3.LUT R80, R81, 0x380, RZ, 0xc0, !PT ;  /* 0x0000038051507812 */ /* 0x000fe400078ec0ff */
[----:B------:R-:W-:Y:S01]  /*1abb0*/  LOP3.LUT R8, R9, R84, RZ, 0x3c, !PT ;  /* 0x0000005409087212 */ /* 0x000fe200078e3cff */
[----:B------:R-:W-:Y:S01]  /*1abc0*/  IMAD.MOV.U32 R9, RZ, RZ, R85 ;  /* 0x000000ffff097224 */ /* 0x000fe200078e0055 */
[----:B------:R-:W-:-:S02]  /*1abd0*/  IADD3 R15, P1, R84, 0x40, RZ ;  /* 0x00000040540f7810 */ /* 0x000fc40007f3e0ff */
[----:B------:R-:W-:Y:S02]  /*1abe0*/  SHF.R.U64 R80, R80, 0x3, RZ ;  /* 0x0000000350507819 */ /* 0x000fe400000012ff */
[----:B------:R-:W-:Y:S02]  /*1abf0*/  LOP3.LUT R14, R15, 0x380, RZ, 0xc0, !PT ;  /* 0x000003800f0e7812 */ /* 0x000fe400078ec0ff */
[----:B------:R-:W-:Y:S02]  /*1ac00*/  LOP3.LUT R80, R80, R81, RZ, 0x3c, !PT ;  /* 0x0000005150507212 */ /* 0x000fe400078e3cff */
[----:B------:R-:W-:Y:S02]  /*1ac10*/  IADD3 R12, P5, R84, 0x4000, RZ ;  /* 0x00004000540c7810 */ /* 0x000fe40007fbe0ff */
[----:B------:R-:W-:Y:S02]  /*1ac20*/  MOV R0, R8 ;  /* 0x0000000800007202 */ /* 0x000fe40000000f00 */
[----:B------:R-:W-:-:S02]  /*1ac30*/  IADD3.X R81, RZ, R85, RZ, P0, !PT ;  /* 0x00000055ff517210 */ /* 0x000fc400007fe4ff */
[----:B------:R-:W-:Y:S02]  /*1ac40*/  IADD3 R135, P6, R84, 0x60, RZ ;  /* 0x0000006054877810 */ /* 0x000fe40007fde0ff */
[----:B------:R-:W-:Y:S02]  /*1ac50*/  F2FP.F16.F32.PACK_AB R8, R25, R24 ;  /* 0x000000181908723e */ /* 0x000fe400000000ff */
[----:B------:R-:W-:Y:S02]  /*1ac60*/  F2FP.F16.F32.PACK_AB R9, R27, R26 ;  /* 0x0000001a1b09723e */ /* 0x000fe400000000ff */
[----:B------:R-:W-:Y:S02]  /*1ac70*/  SHF.R.U64 R14, R14, 0x3, RZ ;  /* 0x000000030e0e7819 */ /* 0x000fe400000012ff */
[----:B------:R-:W-:Y:S02]  /*1ac80*/  IADD3 R82, P3, R84, 0x4060, RZ ;  /* 0x0000406054527810 */ /* 0x000fe40007f7e0ff */
[----:B------:R-:W-:-:S02]  /*1ac90*/  LOP3.LUT R13, R12, 0x380, RZ, 0xc0, !PT ;  /* 0x000003800c0d7812 */ /* 0x000fc400078ec0ff */
[----:B------:R-:W-:Y:S01]  /*1aca0*/  MOV R81, R80 ;  /* 0x0000005000517202 */ /* 0x000fe20000000f00 */
[----:B------:R0:W-:Y:S01]  /*1acb0*/  STSM.16.M88.4 [R0], R8 ;  /* 0x0000000800007844 */ /* 0x0001e20000000200 */
[----:B------:R-:W-:Y:S02]  /*1acc0*/  LOP3.LUT R134, R135, 0x380, RZ, 0xc0, !PT ;  /* 0x0000038087867812 */ /* 0x000fe400078ec0ff */
[----:B------:R-:W-:Y:S02]  /*1acd0*/  IADD3 R80, P4, R84, 0x4040, RZ ;  /* 0x0000404054507810 */ /* 0x000fe40007f9e0ff */
[----:B------:R-:W-:Y:S01]  /*1ace0*/  LOP3.LUT R14, R14, R15, RZ, 0x3c, !PT ;  /* 0x0000000f0e0e7212 */ /* 0x000fe200078e3cff */
[----:B------:R-:W-:Y:S01]  /*1acf0*/  IMAD.X R15, RZ, RZ, R85, P1 ;  /* 0x000000ffff0f7224 */ /* 0x000fe200008e0655 */
[----:B------:R-:W-:Y:S02]  /*1ad00*/  IADD3 R136, P0, R84, 0x4020, RZ ;  /* 0x0000402054887810 */ /* 0x000fe40007f1e0ff */
[----:B------:R-:W-:-:S02]  /*1ad10*/  LOP3.LUT R83, R82, 0x380, RZ, 0xc0, !PT ;  /* 0x0000038052537812 */ /* 0x000fc400078ec0ff */
[----:B------:R-:W-:Y:S02]  /*1ad20*/  SHF.R.U64 R13, R13, 0x3, RZ ;  /* 0x000000030d0d7819 */ /* 0x000fe400000012ff */
[----:B------:R-:W-:Y:S02]  /*1ad30*/  SHF.R.U64 R134, R134, 0x3, RZ ;  /* 0x0000000386867819 */ /* 0x000fe400000012ff */
[----:B0-----:R-:W-:Y:S02]  /*1ad40*/  F2FP.F16.F32.PACK_AB R8, R33, R32 ;  /* 0x000000202108723e */ /* 0x001fe400000000ff */
[----:B------:R-:W-:Y:S02]  /*1ad50*/  F2FP.F16.F32.PACK_AB R9, R35, R34 ;  /* 0x000000222309723e */ /* 0x000fe400000000ff */
[----:B------:R-:W-:Y:S02]  /*1ad60*/  F2FP.F16.F32.PACK_AB R10, R37, R36 ;  /* 0x00000024250a723e */ /* 0x000fe400000000ff */
[----:B------:R-:W-:-:S02]  /*1ad70*/  F2FP.F16.F32.PACK_AB R11, R39, R38 ;  /* 0x00000026270b723e */ /* 0x000fc400000000ff */
[----:B--2---:R-:W-:Y:S02]  /*1ad80*/  LOP3.LUT R4, R80, 0x380, RZ, 0xc0, !PT ;  /* 0x0000038050047812 */ /* 0x004fe400078ec0ff */
[----:B------:R-:W-:Y:S01]  /*1ad90*/  LOP3.LUT R137, R136, 0x380, RZ, 0xc0, !PT ;  /* 0x0000038088897812 */ /* 0x000fe200078ec0ff */
[----:B------:R0:W-:Y:S01]  /*1ada0*/  STSM.16.M88.4 [R81], R8 ;  /* 0x0000000851007844 */ /* 0x0001e20000000200 */
[----:B------:R-:W-:Y:S02]  /*1adb0*/  SHF.R.U64 R83, R83, 0x3, RZ ;  /* 0x0000000353537819 */ /* 0x000fe400000012ff */
[----:B------:R-:W-:Y:S01]  /*1adc0*/  LOP3.LUT R12, R13, R12, RZ, 0x3c, !PT ;  /* 0x0000000c0d0c7212 */ /* 0x000fe200078e3cff */
[--C-:B------:R-:W-:Y:S01]  /*1add0*/  IMAD.X R13, RZ, RZ, R85.reuse, P5 ;  /* 0x000000ffff0d7224 */ /* 0x100fe200028e0655 */
[----:B------:R-:W-:Y:S02]  /*1ade0*/  IADD3 R86, P2, R84, 0x8000, RZ ;  /* 0x0000800054567810 */ /* 0x000fe40007f5e0ff */
[----:B------:R-:W-:Y:S01]  /*1adf0*/  LOP3.LUT R134, R134, R135, RZ, 0x3c, !PT ;  /* 0x0000008786867212 */ /* 0x000fe200078e3cff */
[----:B------:R-:W-:Y:S01]  /*1ae00*/  IMAD.X R135, RZ, RZ, R85, P6 ;  /* 0x000000ffff877224 */ /* 0x000fe200030e0655 */
[----:B------:R-:W-:-:S02]  /*1ae10*/  SHF.R.U64 R0, R4, 0x3, RZ ;  /* 0x0000000304007819 */ /* 0x000fc400000012ff */
[----:B------:R-:W-:Y:S02]  /*1ae20*/  MOV R14, R14 ;  /* 0x0000000e000e7202 */ /* 0x000fe40000000f00 */
[----:B------:R-:W-:Y:S02]  /*1ae30*/  SHF.R.U64 R137, R137, 0x3, RZ ;  /* 0x0000000389897819 */ /* 0x000fe400000012ff */
[----:B0-----:R-:W-:Y:S02]  /*1ae40*/  F2FP.F16.F32.PACK_AB R8, R41, R40 ;  /* 0x000000282908723e */ /* 0x001fe400000000ff */
[----:B------:R-:W-:Y:S02]  /*1ae50*/  F2FP.F16.F32.PACK_AB R9, R43, R42 ;  /* 0x0000002a2b09723e */ /* 0x000fe400000000ff */
[----:B------:R-:W-:Y:S02]  /*1ae60*/  F2FP.F16.F32.PACK_AB R10, R45, R44 ;  /* 0x0000002c2d0a723e */ /* 0x000fe400000000ff */
[----:B------:R-:W-:Y:S01]  /*1ae70*/  F2FP.F16.F32.PACK_AB R11, R47, R46 ;  /* 0x0000002e2f0b723e */ /* 0x000fe200000000ff */
[--C-:B------:R-:W-:Y:S01]  /*1ae80*/  IMAD.X R81, RZ, RZ, R85.reuse, P4 ;  /* 0x000000ffff517224 */ /* 0x100fe200020e0655 */
[----:B------:R-:W-:Y:S01]  /*1ae90*/  LOP3.LUT R82, R83, R82, RZ, 0x3c, !PT ;  /* 0x0000005253527212 */ /* 0x000fe200078e3cff */
[----:B------:R-:W-:Y:S01]  /*1aea0*/  IMAD.X R83, RZ, RZ, R85, P3 ;  /* 0x000000ffff537224 */ /* 0x000fe200018e0655 */
[----:B------:R-:W-:-:S02]  /*1aeb0*/  IADD3 R132, P1, R84, 0x8020, RZ ;  /* 0x0000802054847810 */ /* 0x000fc40007f3e0ff */
[----:B------:R-:W-:Y:S02]  /*1aec0*/  IADD3 R128, P6, R84, 0x8040, RZ ;  /* 0x0000804054807810 */ /* 0x000fe40007fde0ff */
[----:B------:R-:W-:Y:S02]  /*1aed0*/  LOP3.LUT R87, R86, 0x380, RZ, 0xc0, !PT ;  /* 0x0000038056577812 */ /* 0x000fe400078ec0ff */
[----:B------:R-:W-:Y:S01]  /*1aee0*/  IADD3 R130, P5, R84, 0x8060, RZ ;  /* 0x0000806054827810 */ /* 0x000fe20007fbe0ff */
[----:B------:R0:W-:Y:S01]  /*1aef0*/  STSM.16.M88.4 [R14], R8 ;  /* 0x000000080e007844 */ /* 0x0001e20000000200 */
[----:B------:R-:W-:Y:S02]  /*1af00*/  LOP3.LUT R80, R0, R80, RZ, 0x3c, !PT ;  /* 0x0000005000507212 */ /* 0x000fe400078e3cff */
[----:B------:R-:W-:Y:S02]  /*1af10*/  MOV R4, R12 ;  /* 0x0000000c00047202 */ /* 0x000fe40000000f00 */
[----:B------:R-:W-:-:S02]  /*1af20*/  LOP3.LUT R136, R137, R136, RZ, 0x3c, !PT ;  /* 0x0000008889887212 */ /* 0x000fc400078e3cff */
[----:B-----5:R-:W-:Y:S02]  /*1af30*/  LOP3.LUT R133, R132, 0x380, RZ, 0xc0, !PT ;  /* 0x0000038084857812 */ /* 0x020fe400078ec0ff */
[----:B------:R-:W-:Y:S02]  /*1af40*/  LOP3.LUT R129, R128, 0x380, RZ, 0xc0, !PT ;  /* 0x0000038080817812 */ /* 0x000fe400078ec0ff */
[----:B------:R-:W-:Y:S02]  /*1af50*/  MOV R134, R134 ;  /* 0x0000008600867202 */ /* 0x000fe40000000f00 */
[----:B------:R-:W-:Y:S02]  /*1af60*/  F2FP.F16.F32.PACK_AB R12, R49, R48 ;  /* 0x00000030310c723e */ /* 0x000fe400000000ff */
[----:B------:R-:W-:Y:S02]  /*1af70*/  F2FP.F16.F32.PACK_AB R13, R51, R50 ;  /* 0x00000032330d723e */ /* 0x000fe400000000ff */
[----:B0-----:R-:W-:-:S02]  /*1af80*/  F2FP.F16.F32.PACK_AB R14, R53, R52 ;  /* 0x00000034350e723e */ /* 0x001fc400000000ff */
[----:B------:R-:W-:Y:S02]  /*1af90*/  F2FP.F16.F32.PACK_AB R15, R55, R54 ;  /* 0x00000036370f723e */ /* 0x000fe400000000ff */
[----:B------:R-:W-:Y:S02]  /*1afa0*/  SHF.R.U64 R87, R87, 0x3, RZ ;  /* 0x0000000357577819 */ /* 0x000fe400000012ff */
[----:B------:R-:W-:Y:S02]  /*1afb0*/  LOP3.LUT R131, R130, 0x380, RZ, 0xc0, !PT ;  /* 0x0000038082837812 */ /* 0x000fe400078ec0ff */
[----:B------:R-:W-:Y:S02]  /*1afc0*/  IADD3.X R137, RZ, R85, RZ, P0, !PT ;  /* 0x00000055ff897210 */ /* 0x000fe400007fe4ff */
[----:B------:R-:W-:Y:S02]  /*1afd0*/  MOV R84, R80 ;  /* 0x0000005000547202 */ /* 0x000fe40000000f00 */
[----:B------:R-:W-:-:S02]  /*1afe0*/  MOV R0, R82 ;  /* 0x0000005200007202 */ /* 0x000fc40000000f00 */
[----:B------:R-:W-:Y:S02]  /*1aff0*/  F2FP.F16.F32.PACK_AB R80, R57, R56 ;  /* 0x000000383950723e */ /* 0x000fe400000000ff */
[----:B------:R-:W-:Y:S02]  /*1b000*/  F2FP.F16.F32.PACK_AB R81, R59, R58 ;  /* 0x0000003a3b51723e */ /* 0x000fe400000000ff */
[----:B------:R-:W-:Y:S02]  /*1b010*/  F2FP.F16.F32.PACK_AB R82, R61, R60 ;  /* 0x0000003c3d52723e */ /* 0x000fe400000000ff */
[----:B------:R-:W-:Y:S01]  /*1b020*/  F2FP.F16.F32.PACK_AB R83, R63, R62 ;  /* 0x0000003e3f53723e */ /* 0x000fe200000000ff */
[----:B------:R0:W-:Y:S01]  /*1b030*/  STSM.16.M88.4 [R134], R12 ;  /* 0x0000000c86007844 */ /* 0x0001e20000000200 */
[----:B------:R-:W-:Y:S02]  /*1b040*/  SHF.R.U64 R133, R133, 0x3, RZ ;  /* 0x0000000385857819 */ /* 0x000fe400000012ff */
[----:B------:R-:W-:-:S02]  /*1b050*/  SHF.R.U64 R129, R129, 0x3, RZ ;  /* 0x0000000381817819 */ /* 0x000fc400000012ff */
[----:B------:R-:W-:Y:S01]  /*1b060*/  LOP3.LUT R86, R87, R86, RZ, 0x3c, !PT ;  /* 0x0000005657567212 */ /* 0x000fe200078e3cff */
[----:B------:R-:W-:Y:S01]  /*1b070*/  IMAD.X R87, RZ, RZ, R85, P2 ;  /* 0x000000ffff577224 */ /* 0x000fe200010e0655 */
[----:B------:R-:W-:Y:S02]  /*1b080*/  SHF.R.U64 R131, R131, 0x3, RZ ;  /* 0x0000000383837819 */ /* 0x000fe400000012ff */
[----:B------:R-:W-:Y:S02]  /*1b090*/  MOV R136, R136 ;  /* 0x0000008800887202 */ /* 0x000fe40000000f00 */
[----:B------:R-:W-:Y:S02]  /*1b0a0*/  F2FP.F16.F32.PACK_AB R8, R65, R64 ;  /* 0x000000404108723e */ /* 0x000fe400000000ff */
[----:B------:R-:W-:Y:S02]  /*1b0b0*/  F2FP.F16.F32.PACK_AB R9, R67, R66 ;  /* 0x000000424309723e */ /* 0x000fe400000000ff */
[----:B------:R-:W-:-:S02]  /*1b0c0*/  F2FP.F16.F32.PACK_AB R10, R69, R68 ;  /* 0x00000044450a723e */ /* 0x000fc400000000ff */
[----:B------:R-:W-:Y:S02]  /*1b0d0*/  F2FP.F16.F32.PACK_AB R11, R71, R70 ;  /* 0x00000046470b723e */ /* 0x000fe400000000ff */
[----:B0-----:R-:W-:Y:S02]  /*1b0e0*/  F2FP.F16.F32.PACK_AB R12, R73, R72 ;  /* 0x00000048490c723e */ /* 0x001fe400000000ff */
[----:B------:R-:W-:Y:S02]  /*1b0f0*/  F2FP.F16.F32.PACK_AB R13, R75, R74 ;  /* 0x0000004a4b0d723e */ /* 0x000fe400000000ff */
[----:B------:R-:W-:Y:S02]  /*1b100*/  F2FP.F16.F32.PACK_AB R14, R77, R76 ;  /* 0x0000004c4d0e723e */ /* 0x000fe400000000ff */
[----:B------:R-:W-:Y:S01]  /*1b110*/  F2FP.F16.F32.PACK_AB R15, R79, R78 ;  /* 0x0000004e4f0f723e */ /* 0x000fe200000000ff */
[----:B------:R0:W-:Y:S01]  /*1b120*/  STSM.16.M88.4 [R4], R80 ;  /* 0x0000005004007844 */ /* 0x0001e20000000200 */
[----:B------:R-:W-:-:S02]  /*1b130*/  LOP3.LUT R132, R133, R132, RZ, 0x3c, !PT ;  /* 0x0000008485847212 */ /* 0x000fc400078e3cff */
[----:B------:R-:W-:Y:S01]  /*1b140*/  LOP3.LUT R128, R129, R128, RZ, 0x3c, !PT ;  /* 0x0000008081807212 */ /* 0x000fe200078e3cff */
[--C-:B------:R-:W-:Y:S01]  /*1b150*/  IMAD.X R129, RZ, RZ, R85.reuse, P6 ;  /* 0x000000ffff817224 */ /* 0x100fe200030e0655 */
[----:B------:R-:W-:Y:S01]  /*1b160*/  LOP3.LUT R130, R131, R130, RZ, 0x3c, !PT ;  /* 0x0000008283827212 */ /* 0x000fe200078e3cff */
[----:B------:R-:W-:Y:S01]  /*1b170*/  IMAD.X R131, RZ, RZ, R85, P5 ;  /* 0x000000ffff837224 */ /* 0x000fe200028e0655 */
[----:B------:R-:W-:Y:S01]  /*1b180*/  IADD3.X R133, RZ, R85, RZ, P1, !PT ;  /* 0x00000055ff857210 */ /* 0x000fe20000ffe4ff */
[----:B------:R-:W-:Y:S01]  /*1b190*/  STSM.16.M88.4 [R136], R8 ;  /* 0x0000000888007844 */ /* 0x000fe20000000200 */
[----:B------:R-:W-:Y:S02]  /*1b1a0*/  MOV R134, R86 ;  /* 0x0000005600867202 */ /* 0x000fe40000000f00 */
[----:B------:R-:W-:Y:S01]  /*1b1b0*/  F2FP.F16.F32.PACK_AB R85, R91, R90 ;  /* 0x0000005a5b55723e */ /* 0x000fe200000000ff */
[----:B------:R2:W-:Y:S01]  /*1b1c0*/  STSM.16.M88.4 [R84], R12 ;  /* 0x0000000c54007844 */ /* 0x0005e20000000200 */
[----:B------:R-:W-:-:S02]  /*1b1d0*/  F2FP.F16.F32.PACK_AB R86, R93, R92 ;  /* 0x0000005c5d56723e */ /* 0x000fc400000000ff */
[----:B0-----:R-:W-:Y:S02]  /*1b1e0*/  F2FP.F16.F32.PACK_AB R80, R21, R20 ;  /* 0x000000141550723e */ /* 0x001fe400000000ff */
[----:B------:R-:W-:Y:S02]  /*1b1f0*/  F2FP.F16.F32.PACK_AB R81, R123, R122 ;  /* 0x0000007a7b51723e */ /* 0x000fe400000000ff */
[----:B------:R-:W-:Y:S02]  /*1b200*/  F2FP.F16.F32.PACK_AB R82, R121, R120 ;  /* 0x000000787952723e */ /* 0x000fe400000000ff */
[----:B------:R-:W-:Y:S02]  /*1b210*/  F2FP.F16.F32.PACK_AB R83, R125, R124 ;  /* 0x0000007c7d53723e */ /* 0x000fe400000000ff */
[----:B------:R-:W-:Y:S02]  /*1b220*/  F2FP.F16.F32.PACK_AB R87, R95, R94 ;  /* 0x0000005e5f57723e */ /* 0x000fe400000000ff */
[----:B------:R-:W-:-:S02]  /*1b230*/  MOV R132, R132 ;  /* 0x0000008400847202 */ /* 0x000fc40000000f00 */
[----:B--2---:R-:W-:Y:S01]  /*1b240*/  F2FP.F16.F32.PACK_AB R84, R89, R88 ;  /* 0x000000585954723e */ /* 0x004fe200000000ff */
[----:B------:R0:W-:Y:S01]  /*1b250*/  STSM.16.M88.4 [R0], R80 ;  /* 0x0000005000007844 */ /* 0x0001e20000000200 */
        /* <DEDUP_REMOVED lines=8> */
[----:B------:R-:W-:Y:S02]  /*1b2e0*/  F2FP.F16.F32.PACK_AB R15, R111, R110 ;  /* 0x0000006e6f0f723e */ /* 0x000fe400000000ff */
[----:B------:R-:W-:Y:S02]  /*1b2f0*/  MOV R130, R130 ;  /* 0x0000008200827202 */ /* 0x000fe40000000f00 */
[----:B0-----:R-:W-:-:S02]  /*1b300*/  F2FP.F16.F32.PACK_AB R80, R113, R112 ;  /* 0x000000707150723e */ /* 0x001fc400000000ff */
[----:B------:R-:W-:Y:S02]  /*1b310*/  F2FP.F16.F32.PACK_AB R81, R115, R114 ;  /* 0x000000727351723e */ /* 0x000fe400000000ff */
[----:B------:R-:W-:Y:S02]  /*1b320*/  F2FP.F16.F32.PACK_AB R82, R117, R116 ;  /* 0x000000747552723e */ /* 0x000fe400000000ff */
[----:B------:R-:W-:Y:S01]  /*1b330*/  F2FP.F16.F32.PACK_AB R83, R119, R118 ;  /* 0x000000767753723e */ /* 0x000fe200000000ff */
[----:B------:R0:W-:Y:S04]  /*1b340*/  STSM.16.M88.4 [R134], R84 ;  /* 0x0000005486007844 */ /* 0x0001e80000000200 */
[----:B------:R-:W-:Y:S04]  /*1b350*/  STSM.16.M88.4 [R132], R8 ;  /* 0x0000000884007844 */ /* 0x000fe80000000200 */
[----:B------:R-:W-:Y:S04]  /*1b360*/  STSM.16.M88.4 [R128], R12 ;  /* 0x0000000c80007844 */ /* 0x000fe80000000200 */
[----:B------:R2:W-:Y:S01]  /*1b370*/  STSM.16.M88.4 [R130], R80 ;  /* 0x0000005082007844 */ /* 0x0005e20000000200 */
[----:B------:R-:W-:Y:S01]  /*1b380*/  BAR.SYNC.DEFER_BLOCKING 0x1, 0x100 ;  /* 0x0044000000007b1d */ /* 0x000fe20000010000 */
[----:B------:R-:W-:-:S04]  /*1b390*/  ISETP.NE.U32.AND P0, PT, RZ, UR6, PT ;  /* 0x00000006ff007c0c */ /* 0x000fc8000bf05070 */
[----:B------:R-:W-:Y:S01]  /*1b3a0*/  ISETP.NE.AND.EX P0, PT, RZ, UR7, PT, P0 ;  /* 0x00000007ff007c0c */ /* 0x000fe2000bf05300 */
[----:B------:R-:W-:Y:S01]  /*1b3b0*/  IMAD.MOV.U32 R0, RZ, RZ, RZ ;  /* 0x000000ffff007224 */ /* 0x000fe200078e00ff */
[----:B0-----:R-:W-:Y:S01]  /*1b3c0*/  IADD3 R84, P1, R228, UR6, RZ ;  /* 0x00000006e4547c10 */ /* 0x001fe2000ff3e0ff */
[----:B------:R-:W-:Y:S01]  /*1b3d0*/  IMAD.MOV.U32 R131, RZ, RZ, 0x9b8 ;  /* 0x000009b8ff837424 */ /* 0x000fe200078e00ff */
[----:B------:R-:W0:Y:S02]  /*1b3e0*/  LDC R86, c[0x0][0xbe8] ;  /* 0x0002fa00ff567b82 */ /* 0x000e240000000800 */
[----:B------:R-:W-:-:S06]  /*1b3f0*/  IADD3.X R85, R229, UR7, RZ, P1, !PT ;  /* 0x00000007e5557c10 */ /* 0x000fcc0008ffe4ff */
[----:B--2---:R-:W2:Y:S01]  /*1b400*/  LDC.64 R80, c[0x0][0xba8] ;  /* 0x0002ea00ff507b82 */ /* 0x004ea20000000a00 */
[----:B------:R-:W3:Y:S01]  /*1b410*/  @P0 LDG.E R0, desc[UR8][R84.64] ;  /* 0x0000000854000981 */ /* 0x000ee2000c1e1900 */
[----:B------:R-:W-:-:S04]  /*1b420*/  ISETP.NE.U32.AND P1, PT, RZ, UR4, PT ;  /* 0x00000004ff007c0c */ /* 0x000fc8000bf25070 */
[----:B------:R-:W-:-:S13]  /*1b430*/  ISETP.NE.AND.EX P1, PT, RZ, UR5, PT, P1 ;  /* 0x00000005ff007c0c */ /* 0x000fda000bf25310 */
[----:B------:R-:W-:Y:S01]  /*1b440*/  @P1 IADD3 R228, P2, R228, UR4, RZ ;  /* 0x00000004e4e41c10 */ /* 0x000fe2000ff5e0ff */
[----:B------:R-:W-:-:S03]  /*1b450*/  ULDC UR4, c[0x0][0xa88] ;  /* 0x0002a20000047ab9 */ /* 0x000fc60000000800 */
[----:B------:R-:W-:Y:S02]  /*1b460*/  @P1 IADD3.X R229, R229, UR5, RZ, P2, !PT ;  /* 0x00000005e5e51c10 */ /* 0x000fe400097fe4ff */
[C---:B------:R-:W-:Y:S02]  /*1b470*/  ISETP.NE.AND P2, PT, R226.reuse, RZ, PT ;  /* 0x000000ffe200720c */ /* 0x040fe40003f45270 */
[----:B------:R-:W-:Y:S01]  /*1b480*/  MOV R83, UR4 ;  /* 0x0000000400537c02 */ /* 0x000fe20008000f00 */
[----:B------:R-:W-:Y:S02]  /*1b490*/  ULDC UR4, c[0x0][0xad4] ;  /* 0x0002b50000047ab9 */ /* 0x000fe40000000800 */
[----:B------:R-:W-:Y:S02]  /*1b4a0*/  SEL R226, R226, UR4, P2 ;  /* 0x00000004e2e27c07 */ /* 0x000fe40009000000 */
[----:B0-----:R-:W-:Y:S01]  /*1b4b0*/  ISETP.NE.AND P4, PT, R86, 0x1, PT ;  /* 0x000000015600780c */ /* 0x001fe20003f85270 */
[----:B------:R-:W-:Y:S01]  /*1b4c0*/  IMAD.IADD R82, R225, 0x1, R220 ;  /* 0x00000001e1527824 */ /* 0x000fe200078e02dc */
[----:B------:R-:W-:Y:S01]  /*1b4d0*/  ISETP.GT.AND P3, PT, R226, 0x1, PT ;  /* 0x00000001e200780c */ /* 0x000fe20003f64270 */
[----:B------:R0:W5:Y:S03]  /*1b4e0*/  @P1 LDG.E R83, desc[UR8][R228.64] ;  /* 0x00000008e4531981 */ /* 0x000166000c1e1900 */
[----:B------:R-:W-:-:S04]  /*1b4f0*/  SEL R131, R131, 0x978, P3 ;  /* 0x0000097883837807 */ /* 0x000fc80001800000 */
[----:B------:R-:W1:Y:S08]  /*1b500*/  LDC.64 R10, c[0x0][R131+0x220] ;  /* 0x00008800830a7b82 */ /* 0x000e700000000a00 */
[----:B------:R-:W0:Y:S08]  /*1b510*/  LDC.64 R12, c[0x0][R131+0x218] ;  /* 0x00008600830c7b82 */ /* 0x000e300000000a00 */
[----:B------:R-:W0:Y:S01]  /*1b520*/  LDC.64 R14, c[0x0][R131+0x228] ;  /* 0x00008a00830e7b82 */ /* 0x000e220000000a00 */
[----:B------:R-:W-:-:S07]  /*1b530*/  ISETP.NE.U32.AND P2, PT, RZ, UR6, PT ;  /* 0x00000006ff007c0c */ /* 0x000fce000bf45070 */
[----:B------:R-:W3:Y:S01]  /*1b540*/  LDC.64 R8, c[0x0][R131+0x210] ;  /* 0x0000840083087b82 */ /* 0x000ee20000000a00 */
[----:B------:R-:W-:-:S07]  /*1b550*/  ISETP.NE.AND.EX P2, PT, RZ, UR7, PT, P2 ;  /* 0x00000007ff007c0c */ /* 0x000fce000bf45320 */
[----:B------:R-:W3:Y:S01]  /*1b560*/  @P4 LDC R4, c[0x0][0xbec] ;  /* 0x0002fb00ff044b82 */ /* 0x000ee20000000800 */
[----:B------:R-:W-:-:S07]  /*1b570*/  SEL R227, R227, RZ, !P2 ;  /* 0x000000ffe3e37207 */ /* 0x000fce0005000000 */
[----:B------:R-:W3:Y:S01]  /*1b580*/  @P4 LDC R87, c[0x0][0xbf0] ;  /* 0x0002fc00ff574b82 */ /* 0x000ee20000000800 */
[----:B----4-:R-:W-:Y:S01]  /*1b590*/  SEL R129, R139, RZ, !P2 ;  /* 0x000000ff8b817207 */ /* 0x010fe20005000000 */
[----:B-1----:R-:W-:-:S06]  /*1b5a0*/  IMAD R128, R11, R227, RZ ;  /* 0x000000e30b807224 */ /* 0x002fcc00078e02ff */
[----:B--2---:R-:W1:Y:S01]  /*1b5b0*/  @!P3 LDC R80, c[0x0][0xb50] ;  /* 0x0002d400ff50bb82 */ /* 0x004e620000000800 */
[C---:B------:R-:W-:Y:S02]  /*1b5c0*/  IMAD R128, R10.reuse, R129, R128 ;  /* 0x000000810a807224 */ /* 0x040fe400078e0280 */
[----:B------:R-:W-:-:S05]  /*1b5d0*/  IMAD.WIDE.U32 R10, R10, R227, RZ ;  /* 0x000000e30a0a7225 */ /* 0x000fca00078e00ff */
[----:B------:R-:W2:Y:S01]  /*1b5e0*/  @!P3 LDC R81, c[0x0][0xb54] ;  /* 0x0002d500ff51bb82 */ /* 0x000ea20000000800 */
[-C--:B0-----:R-:W-:Y:S02]  /*1b5f0*/  IMAD R129, R13, R199.reuse, RZ ;  /* 0x000000c70d817224 */ /* 0x081fe400078e02ff */
[----:B------:R-:W-:Y:S01]  /*1b600*/  IMAD.WIDE.U32 R12, R12, R199, RZ ;  /* 0x000000c70c0c7225 */ /* 0x000fe200078e00ff */
[----:B------:R-:W-:Y:S02]  /*1b610*/  SEL R130, R138, RZ, P3 ;  /* 0x000000ff8a827207 */ /* 0x000fe40001800000 */
[----:B------:R-:W-:Y:S01]  /*1b620*/  IADD3 R128, R11, R128, RZ ;  /* 0x000000800b807210 */ /* 0x000fe20007ffe0ff */
[----:B------:R-:W-:Y:S02]  /*1b630*/  IMAD.MOV.U32 R11, RZ, RZ, R82 ;  /* 0x000000ffff0b7224 */ /* 0x000fe400078e0052 */
[----:B------:R-:W-:Y:S02]  /*1b640*/  IMAD.IADD R129, R13, 0x1, R129 ;  /* 0x000000010d817824 */ /* 0x000fe400078e0281 */
[----:B------:R-:W-:-:S02]  /*1b650*/  IMAD R13, R15, R130, RZ ;  /* 0x000000820f0d7224 */ /* 0x000fc400078e02ff */
[----:B------:R-:W-:-:S04]  /*1b660*/  IMAD.WIDE.U32 R14, R14, R130, RZ ;  /* 0x000000820e0e7225 */ /* 0x000fc800078e00ff */
[----:B------:R-:W-:Y:S01]  /*1b670*/  IMAD.IADD R13, R15, 0x1, R13 ;  /* 0x000000010f0d7824 */ /* 0x000fe200078e020d */
[--C-:B---3--:R-:W-:Y:S01]  /*1b680*/  IADD3 R10, P2, P5, R10, R12, R0.reuse ;  /* 0x0000000c0a0a7210 */ /* 0x108fe20007d5e000 */
[----:B------:R-:W-:Y:S01]  /*1b690*/  @P4 IMAD.HI.U32 R12, R82, R4, RZ ;  /* 0x00000004520c4227 */ /* 0x000fe200078e00ff */
[----:B------:R-:W-:-:S04]  /*1b6a0*/  SHF.R.S32.HI R4, RZ, 0x1f, R0 ;  /* 0x0000001fff047819 */ /* 0x000fc80000011400 */
[----:B------:R-:W-:Y:S02]  /*1b6b0*/  @P4 SHF.R.U32.HI R11, RZ, R87, R12 ;  /* 0x00000057ff0b4219 */ /* 0x000fe4000001160c */
[----:B------:R-:W-:-:S03]  /*1b6c0*/  IADD3.X R129, R128, R129, R4, P2, P5 ;  /* 0x0000008180817210 */ /* 0x000fc600017ea404 */
[--C-:B------:R-:W-:Y:S01]  /*1b6d0*/  IMAD.MOV R87, RZ, RZ, -R11.reuse ;  /* 0x000000ffff577224 */ /* 0x100fe200078e0a0b */
[----:B------:R-:W-:Y:S02]  /*1b6e0*/  IADD3 R14, P2, P5, R11, R10, R14 ;  /* 0x0000000a0b0e7210 */ /* 0x000fe40007d5e00e */
[----:B------:R-:W-:Y:S01]  /*1b6f0*/  SHF.R.S32.HI R10, RZ, 0x1f, R11 ;  /* 0x0000001fff0a7819 */ /* 0x000fe2000001140b */
[----:B------:R-:W-:-:S03]  /*1b700*/  IMAD R11, R86, R87, R82 ;  /* 0x00000057560b7224 */ /* 0x000fc600078e0252 */
[----:B------:R-:W-:Y:S01]  /*1b710*/  IADD3.X R15, R10, R129, R13, P2, P5 ;  /* 0x000000810a0f7210 */ /* 0x000fe200017ea40d */
[-C--:B------:R-:W-:Y:S01]  /*1b720*/  IMAD R9, R9, R11.reuse, RZ ;  /* 0x0000000b09097224 */ /* 0x080fe200078e02ff */
[----:B------:R-:W-:Y:S01]  /*1b730*/  SHF.R.S32.HI R13, RZ, 0x1f, R11 ;  /* 0x0000001fff0d7819 */ /* 0x000fe2000001140b */
[----:B------:R-:W-:-:S04]  /*1b740*/  IMAD.WIDE.U32 R14, R8, R11, R14 ;  /* 0x0000000b080e7225 */ /* 0x000fc800078e000e */
[----:B------:R-:W-:Y:S01]  /*1b750*/  IMAD R9, R8, R13, R9 ;  /* 0x0000000d08097224 */ /* 0x000fe200078e0209 */
[----:B-1----:R-:W-:-:S04]  /*1b760*/  LEA R13, P2, R14, R80, 0x2 ;  /* 0x000000500e0d7211 */ /* 0x002fc800078410ff */
[----:B------:R-:W-:-:S04]  /*1b770*/  IADD3 R8, R15, R9, RZ ;  /* 0x000000090f087210 */ /* 0x000fc80007ffe0ff */
[----:B--2---:R-:W-:Y:S01]  /*1b780*/  LEA.HI.X R81, R14, R81, R8, 0x2, P2 ;  /* 0x000000510e517211 */ /* 0x004fe200010f1408 */
[----:B------:R-:W-:Y:S06]  /*1b790*/  @P1 BRA `(.L_x_6151) ;  /* 0x0000000000141947 */ /* 0x000fec0003800000 */
[----:B------:R-:W-:Y:S05]  /*1b7a0*/  @!P0 BRA `(.L_x_6151) ;  /* 0x0000000000108947 */ /* 0x000fea0003800000 */
[----:B------:R-:W-:Y:S02]  /*1b7b0*/  ULDC.64 UR4, c[0x0][0x208] ;  /* 0x0000820000047ab9 */ /* 0x000fe40000000a00 */
[----:B------:R-:W2:Y:S04]  /*1b7c0*/  LDG.E R8, desc[UR4][R84.64] ;  /* 0x0000000454087981 */ /* 0x000ea8000c1e1900 */
[----:B-----5:R-:W2:Y:S02]  /*1b7d0*/  LDG.E R83, desc[UR4][R84.64+0x4] ;  /* 0x0000040454537981 */ /* 0x020ea4000c1e1900 */
[----:B--2---:R-:W-:-:S07]  /*1b7e0*/  IMAD.IADD R83, R83, 0x1, -R8 ;  /* 0x0000000153537824 */ /* 0x004fce00078e0a08 */
.L_x_6151:
[----:B------:R-:W2:Y:S04]  /*1b7f0*/  LDL R12, [R1+0x44] ;  /* 0x00004400010c7983 */ /* 0x000ea80000100800 */
[----:B------:R-:W3:Y:S01]  /*1b800*/  LDL R14, [R1+0x40] ;  /* 0x00004000010e7983 */ /* 0x000ee20000100800 */
[----:B-----5:R-:W-:Y:S01]  /*1b810*/  IMAD R80, R83, R86, RZ ;  /* 0x0000005653507224 */ /* 0x020fe200078e02ff */
[----:B------:R-:W-:Y:S02]  /*1b820*/  ULDC.64 UR4, c[0x0][0x208] ;  /* 0x0000820000047ab9 */ /* 0x000fe40000000a00 */
        /* <DEDUP_REMOVED lines=13> */
[----:B------:R-:W-:Y:S01]  /*1b900*/  ULDC.64 UR4, c[0x0][0x208] ;  /* 0x0000820000047ab9 */ /* 0x000fe20000000a00 */
[----:B------:R-:W1:Y:S08]  /*1b910*/  @P4 LDC R67, c[0x0][0xbec] ;  /* 0x0002fb00ff434b82 */ /* 0x000e700000000800 */
[----:B------:R-:W2:Y:S01]  /*1b920*/  @P4 LDC R69, c[0x0][0xbf0] ;  /* 0x0002fc00ff454b82 */ /* 0x000ea20000000800 */
[----:B0-----:R-:W-:-:S04]  /*1b930*/  IADD3 R8, R8, -0x80, RZ ;  /* 0xffffff8008087810 */ /* 0x001fc80007ffe0ff */
        /* <DEDUP_REMOVED lines=41> */
[----:B------:R-:W-:-:S02]  /*1bbd0*/  IADD3.X R37, RZ, R3, RZ, P1, !PT ;  /* 0x00000003ff257210 */ /* 0x000fc40000ffe4ff */
[----:B------:R-:W-:Y:S02]  /*1bbe0*/  IADD3 R9, P1, R2, 0xb000, RZ ;  /* 0x0000b00002097810 */ /* 0x000fe40007f3e0ff */
[----:B------:R-:W-:Y:S02]  /*1bbf0*/  LOP3.LUT R40, R41, 0x380, RZ, 0xc0, !PT ;  /* 0x0000038029287812 */ /* 0x000fe400078ec0ff */
[----:B------:R-:W-:Y:S01]  /*1bc00*/  LOP3.LUT R44, R45, 0x380, RZ, 0xc0, !PT ;  /* 0x000003802d2c7812 */ /* 0x000fe200078ec0ff */
[----:B------:R-:W-:Y:S01]  /*1bc10*/  IMAD.X R61, RZ, RZ, R3, P1 ;  /* 0x000000ffff3d7224 */ /* 0x000fe200008e0603 */
[----:B------:R-:W-:Y:S01]  /*1bc20*/  LOP3.LUT R48, R49, 0x380, RZ, 0xc0, !PT ;  /* 0x0000038031307812 */ /* 0x000fe200078ec0ff */
[----:B------:R-:W5:Y:S01]  /*1bc30*/  LD.E.128 R36, desc[UR4][R36.64] ;  /* 0x0000000424247980 */ /* 0x000f62000c101d00 */
[----:B------:R-:W-:Y:S02]  /*1bc40*/  LOP3.LUT R52, R53, 0x380, RZ, 0xc0, !PT ;  /* 0x0000038035347812 */ /* 0x000fe400078ec0ff */
        /* <DEDUP_REMOVED lines=17> */
[----:B------:R-:W5:Y:S01]  /*1bd60*/  LD.E.128 R40, desc[UR4][R40.64] ;  /* 0x0000000428287980 */ /* 0x000f62000c101d00 */
[----:B------:R-:W-:Y:S01]  /*1bd70*/  LOP3.LUT R56, R56, R57, RZ, 0x3c, !PT ;  /* 0x0000003938387212 */ /* 0x000fe200078e3cff */
[----:B------:R-:W-:Y:S01]  /*1bd80*/  IMAD.X R57, RZ, RZ, R3, P5 ;  /* 0x000000ffff397224 */ /* 0x000fe200028e0603 */
[----:B------:R-:W-:Y:S01]  /*1bd90*/  IADD3.X R53, RZ, R3, RZ, P6, !PT ;  /* 0x00000003ff357210 */ /* 0x000fe200037fe4ff */
[----:B------:R-:W5:Y:S01]  /*1bda0*/  LD.E.128 R44, desc[UR4][R44.64] ;  /* 0x000000042c2c7980 */ /* 0x000f62000c101d00 */
[----:B------:R-:W-:-:S02]  /*1bdb0*/  LOP3.LUT R60, R8, R9, RZ, 0x3c, !PT ;  /* 0x00000009083c7212 */ /* 0x000fc400078e3cff */
[----:B------:R-:W-:Y:S01]  /*1bdc0*/  LOP3.LUT R2, R11, R2, RZ, 0x3c, !PT ;  /* 0x000000020b027212 */ /* 0x000fe200078e3cff */
[----:B------:R-:W5:Y:S04]  /*1bdd0*/  LD.E.128 R48, desc[UR4][R48.64] ;  /* 0x0000000430307980 */ /* 0x000f68000c101d00 */
[----:B------:R0:W5:Y:S04]  /*1bde0*/  LD.E.128 R8, desc[UR4][R2.64] ;  /* 0x0000000402087980 */ /* 0x000168000c101d00 */
[----:B------:R-:W5:Y:S04]  /*1bdf0*/  LD.E.128 R52, desc[UR4][R52.64] ;  /* 0x0000000434347980 */ /* 0x000f68000c101d00 */
[----:B------:R-:W5:Y:S04]  /*1be00*/  LD.E.128 R56, desc[UR4][R56.64] ;  /* 0x0000000438387980 */ /* 0x000f68000c101d00 */
[----:B------:R-:W5:Y:S01]  /*1be10*/  LD.E.128 R60, desc[UR4][R60.64] ;  /* 0x000000043c3c7980 */ /* 0x000f62000c101d00 */
[----:B------:R-:W-:-:S02]  /*1be20*/  ULDC.64 UR4, c[0x0][0xaa0] ;  /* 0x0002a80000047ab9 */ /* 0x000fc40000000a00 */
[----:B0-----:R-:W-:Y:S01]  /*1be30*/  IMAD R3, R4, UR4, RZ ;  /* 0x0000000404037c24 */ /* 0x001fe2000f8e02ff */
[----:B------:R-:W-:Y:S01]  /*1be40*/  @!PT LDS RZ, [RZ] ;  /* 0x00000000fffff984 */ /* 0x000fe20000000800 */
[----:B------:R-:W-:Y:S01]  /*1be50*/  @!PT LDS RZ, [RZ] ;  /* 0x00000000fffff984 */ /* 0x000fe20000000800 */
[----:B------:R-:W-:Y:S01]  /*1be60*/  @!PT LDS RZ, [RZ] ;  /* 0x00000000fffff984 */ /* 0x000fe20000000800 */
[----:B------:R-:W-:Y:S01]  /*1be70*/  @!PT LDS RZ, [RZ] ;  /* 0x00000000fffff984 */ /* 0x000fe20000000800 */
[----:B------:R0:W-:Y:S06]  /*1be80*/  MEMBAR.ALL.CTA ;  /* 0x0000000000007992 */ /* 0x0001ec0000008000 */
[----:B0-----:R-:W0:Y:S01]  /*1be90*/  FENCE.VIEW.ASYNC.S ;  /* 0x00000000000073c6 */ /* 0x001e220000000000 */
[C---:B------:R-:W-:Y:S02]  /*1bea0*/  IMAD R65, R0.reuse, UR5, R3 ;  /* 0x0000000500417c24 */ /* 0x040fe4000f8e0203 */
[----:B------:R-:W-:Y:S01]  /*1beb0*/  IMAD.WIDE.U32 R2, R0, UR4, RZ ;  /* 0x0000000400027c25 */ /* 0x000fe2000f8e00ff */
[----:B------:R-:W-:-:S03]  /*1bec0*/  ULDC.64 UR4, c[0x0][0xae8] ;  /* 0x0002ba0000047ab9 */ /* 0x000fc60000000a00 */
[----:B------:R-:W-:Y:S01]  /*1bed0*/  IMAD.IADD R3, R3, 0x1, R65 ;  /* 0x0000000103037824 */ /* 0x000fe200078e0241 */
[----:B------:R-:W-:Y:S01]  /*1bee0*/  LEA R65, R20, R21, 0x5 ;  /* 0x0000001514417211 */ /* 0x000fe200078e28ff */
[----:B------:R-:W-:Y:S01]  /*1bef0*/  IMAD.WIDE.U32 R2, R199, UR4, R2 ;  /* 0x00000004c7027c25 */ /* 0x000fe2000f8e0002 */
[----:B------:R-:W-:-:S03]  /*1bf00*/  SHF.R.S32.HI R4, RZ, 0x1f, R227 ;  /* 0x0000001fff047819 */ /* 0x000fc600000114e3 */
[----:B------:R-:W-:Y:S02]  /*1bf10*/  IMAD.IADD R20, R220, 0x1, R65 ;  /* 0x00000001dc147824 */ /* 0x000fe400078e0241 */
        /* <DEDUP_REMOVED lines=8> */
[--C-:B------:R-:W-:Y:S01]  /*1bfa0*/  SHF.R.S32.HI R0, RZ, 0x1f, R65.reuse ;  /* 0x0000001fff007819 */ /* 0x100fe20000011441 */
[----:B------:R-:W-:Y:S02]  /*1bfb0*/  ULDC.64 UR4, c[0x0][0xae0] ;  /* 0x0002b80000047ab9 */ /* 0x000fe40000000a00 */
[----:B------:R-:W-:Y:S01]  /*1bfc0*/  IMAD.MOV R69, RZ, RZ, -R65 ;  /* 0x000000ffff457224 */ /* 0x000fe200078e0a41 */
[----:B------:R-:W-:Y:S01]  /*1bfd0*/  IADD3 R3, R3, R67, RZ ;  /* 0x0000004303037210 */ /* 0x000fe20007ffe0ff */
[----:B------:R-:W-:-:S02]  /*1bfe0*/  IMAD R0, R0, UR4, RZ ;  /* 0x0000000400007c24 */ /* 0x000fc4000f8e02ff */
        /* <DEDUP_REMOVED lines=10> */
[----:B------:R-:W-:Y:S01]  /*1c090*/  IMAD.IADD R71, R21, 0x1, R220 ;  /* 0x0000000115477824 */ /* 0x000fe200078e02dc */
[----:B------:R-:W-:Y:S01]  /*1c0a0*/  LEA R4, P2, R2, UR4, 0x1 ;  /* 0x0000000402047c11 */ /* 0x000fe2000f8408ff */
[----:B------:R-:W-:-:S05]  /*1c0b0*/  IMAD.IADD R3, R3, 0x1, R69 ;  /* 0x0000000103037824 */ /* 0x000fca00078e0245 */
[----:B------:R-:W-:Y:S02]  /*1c0c0*/  LEA.HI.X R67, R2, UR5, R3, 0x1, P2 ;  /* 0x0000000502437c11 */ /* 0x000fe400090f0c03 */
[C---:B------:R-:W-:Y:S01]  /*1c0d0*/  ISETP.GE.AND P2, PT, R71.reuse, R80, PT ;  /* 0x000000504700720c */ /* 0x040fe20003f46270 */
[----:B------:R-:W-:Y:S01]  /*1c0e0*/  VIADD R0, R18, 0x30820 ;  /* 0x0003082012007836 */ /* 0x000fe20000000000 */
[C---:B------:R-:W-:Y:S01]  /*1c0f0*/  IADD3 R65, R71.reuse, 0x40, RZ ;  /* 0x0000004047417810 */ /* 0x040fe20007ffe0ff */
[----:B------:R-:W-:-:S03]  /*1c100*/  VIADD R21, R71, 0x20 ;  /* 0x0000002047157836 */ /* 0x000fc60000000000 */
[----:B------:R-:W-:Y:S01]  /*1c110*/  PRMT R0, RZ, 0x654, R0 ;  /* 0x00000654ff007816 */ /* 0x000fe20000000000 */
[C---:B------:R-:W-:Y:S01]  /*1c120*/  VIADD R68, R66.reuse, 0x40 ;  /* 0x0000004042447836 */ /* 0x040fe20000000000 */
[-C--:B------:R-:W-:Y:S01]  /*1c130*/  ISETP.GE.AND P1, PT, R21, R80.reuse, PT ;  /* 0x000000501500720c */ /* 0x080fe20003f26270 */
[----:B------:R-:W-:Y:S01]  /*1c140*/  BSSY B1, `(.L_x_6153) ;  /* 0x0000018000017945 */ /* 0x000fe20003800000 */
[----:B------:R-:W-:Y:S01]  /*1c150*/  ISETP.GE.AND P0, PT, R65, R80, PT ;  /* 0x000000504100720c */ /* 0x000fe20003f06270 */
[----:B0-----:R0:W-:Y:S01]  /*1c160*/  SYNCS.ARRIVE.TRANS64.RED.A1T0 RZ, [R0+URZ], RZ ;  /* 0x000000ff00ff79a7 */ /* 0x0011e2000810043f */
[----:B------:R-:W-:Y:S01]  /*1c170*/  IADD3 R70, R66, 0x80, RZ ;  /* 0x0000008042467810 */ /* 0x000fe20007ffe0ff */
[----:B------:R1:W2:Y:S01]  /*1c180*/  SHFL.IDX PT, R21, R4, RZ, 0x181f ;  /* 0x00181fff04157589 */ /* 0x0002a200000e0000 */
[----:B------:R-:W-:-:S03]  /*1c190*/  SHF.R.S32.HI R69, RZ, 0x1f, R66 ;  /* 0x0000001fff457819 */ /* 0x000fc60000011442 */
[----:B------:R1:W3:Y:S01]  /*1c1a0*/  SHFL.IDX PT, R65, R67, RZ, 0x181f ;  /* 0x00181fff43417589 */ /* 0x0002e200000e0000 */
[----:B------:R-:W-:Y:S02]  /*1c1b0*/  SHF.R.S32.HI R72, RZ, 0x1f, R68 ;  /* 0x0000001fff487819 */ /* 0x000fe40000011444 */
[----:B0-----:R-:W-:Y:S01]  /*1c1c0*/  SHF.R.S32.HI R0, RZ, 0x1f, R70 ;  /* 0x0000001fff007819 */ /* 0x001fe20000011446 */
[----:B------:R-:W-:Y:S06]  /*1c1d0*/  @P2 BRA `(.L_x_6154) ;  /* 0x0000000000382947 */ /* 0x000fec0003800000 */
[----:B------:R-:W-:Y:S01]  /*1c1e0*/  ULDC UR4, c[0x0][0xac8] ;  /* 0x0002b20000047ab9 */ /* 0x000fe20000000800 */
[----:B------:R-:W-:Y:S01]  /*1c1f0*/  ULDC.64 UR6, c[0x0][0x208] ;  /* 0x0000820000067ab9 */ /* 0x000fe20000000a00 */
[----:B------:R-:W-:Y:S02]  /*1c200*/  ISETP.GE.AND P4, PT, R66, UR4, PT ;  /* 0x0000000442007c0c */ /* 0x000fe4000bf86270 */
[----:B------:R-:W-:Y:S02]  /*1c210*/  ISETP.GE.AND P3, PT, R68, UR4, PT ;  /* 0x0000000444007c0c */ /* 0x000fe4000bf66270 */
[----:B------:R-:W-:-:S09]  /*1c220*/  ISETP.GE.AND P2, PT, R70, UR4, PT ;  /* 0x0000000446007c0c */ /* 0x000fd2000bf46270 */
[-C--:B--2---:R-:W-:Y:S02]  /*1c230*/  @!P4 LEA R2, P6, R66, R21.reuse, 0x1 ;  /* 0x000000154202c211 */ /* 0x084fe400078c08ff */
[----:B------:R-:W-:Y:S02]  /*1c240*/  @!P3 LEA R20, P5, R68, R21, 0x1 ;  /* 0x000000154414b211 */ /* 0x000fe400078a08ff */
[----:B---3--:R-:W-:Y:S02]  /*1c250*/  @!P4 LEA.HI.X R3, R66, R65, R69, 0x1, P6 ;  /* 0x000000414203c211 */ /* 0x008fe400030f0c45 */
[----:B------:R-:W-:Y:S02]  /*1c260*/  @!P2 LEA R64, P6, R70, R21, 0x1 ;  /* 0x000000154640a211 */ /* 0x000fe400078c08ff */
[-C--:B------:R-:W-:Y:S01]  /*1c270*/  @!P3 LEA.HI.X R21, R68, R65.reuse, R72, 0x1, P5 ;  /* 0x000000414415b211 */ /* 0x080fe200028f0c48 */
[----:B-----5:R0:W-:Y:S01]  /*1c280*/  @!P4 ST.E.128 desc[UR6][R2.64], R8 ;  /* 0x000000080200c985 */ /* 0x0201e2000c101d06 */
[----:B------:R-:W-:-:S03]  /*1c290*/  @!P2 LEA.HI.X R65, R70, R65, R0, 0x1, P6 ;  /* 0x000000414641a211 */ /* 0x000fc600030f0c00 */
[----:B------:R0:W-:Y:S04]  /*1c2a0*/  @!P3 ST.E.128 desc[UR6][R20.64], R32 ;  /* 0x000000201400b985 */ /* 0x0001e8000c101d06 */
[----:B------:R0:W-:Y:S02]  /*1c2b0*/  @!P2 ST.E.128 desc[UR6][R64.64], R48 ;  /* 0x000000304000a985 */ /* 0x0001e4000c101d06 */
.L_x_6154:
[----:B------:R-:W-:Y:S05]  /*1c2c0*/  BSYNC B1 ;  /* 0x0000000000017941 */ /* 0x000fea0003800000 */
.L_x_6153:
[----:B0----5:R0:W4:Y:S01]  /*1c2d0*/  SHFL.IDX PT, R11, R67, 0x1, 0x181f ;  /* 0x00381f00430b7f89 */ /* 0x02112200000e0000 */
[----:B------:R-:W-:Y:S03]  /*1c2e0*/  BSSY B1, `(.L_x_6155) ;  /* 0x0000011000017945 */ /* 0x000fe60003800000 */
[----:B------:R0:W0:Y:S01]  /*1c2f0*/  SHFL.IDX PT, R3, R4, 0x1, 0x181f ;  /* 0x00381f0004037f89 */ /* 0x00002200000e0000 */
[----:B------:R-:W-:Y:S05]  /*1c300*/  @P1 BRA `(.L_x_6156) ;  /* 0x0000000000381947 */ /* 0x000fea0003800000 */
[----:B------:R-:W-:Y:S01]  /*1c310*/  ULDC UR4, c[0x0][0xac8] ;  /* 0x0002b20000047ab9 */ /* 0x000fe20000000800 */
[----:B------:R-:W-:Y:S01]  /*1c320*/  ULDC.64 UR6, c[0x0][0x208] ;  /* 0x0000820000067ab9 */ /* 0x000fe20000000a00 */
        /* <DEDUP_REMOVED lines=12> */
.L_x_6156:
[----:B------:R-:W-:Y:S05]  /*1c3f0*/  BSYNC B1 ;  /* 0x0000000000017941 */ /* 0x000fea0003800000 */
.L_x_6155:
        /* <DEDUP_REMOVED lines=18> */
.L_x_6158:
[----:B------:R-:W-:Y:S05]  /*1c520*/  BSYNC B1 ;  /* 0x0000000000017941 */ /* 0x000fea0003800000 */
.L_x_6157:
[----:B0-----:R-:W-:Y:S01]  /*1c530*/  VIADD R3, R71, 0x60 ;  /* 0x0000006047037836 */ /* 0x001fe20000000000 */
[----:B-1----:R-:W0:Y:S04]  /*1c540*/  SHFL.IDX PT, R67, R67, 0x3, 0x181f ;  /* 0x00781f0043437f89 */ /* 0x002e2800000e0000 */
[----:B------:R-:W-:Y:S01]  /*1c550*/  ISETP.GE.AND P0, PT, R3, R80, PT ;  /* 0x000000500300720c */ /* 0x000fe20003f06270 */
[----:B----4-:R4:W1:-:S12]  /*1c560*/  SHFL.IDX PT, R11, R4, 0x3, 0x181f ;  /* 0x00781f00040b7f89 */ /* 0x01085800000e0000 */
[----:B----4-:R-:W-:Y:S05]  /*1c570*/  @P0 BRA `(.L_x_6159) ;  /* 0x0000002000b40947 */ /* 0x010fea0003800000 */
[----:B------:R-:W-:Y:S01]  /*1c580*/  ULDC UR4, c[0x0][0xac8] ;  /* 0x0002b20000047ab9 */ /* 0x000fe20000000800 */
[----:B------:R-:W-:Y:S01]  /*1c590*/  ULDC.64 UR6, c[0x0][0x208] ;  /* 0x0000820000067ab9 */ /* 0x000fe20000000a00 */
[----:B------:R-:W-:Y:S02]  /*1c5a0*/  ISETP.GE.AND P2, PT, R66, UR4, PT ;  /* 0x0000000442007c0c */ /* 0x000fe4000bf46270 */
[----:B------:R-:W-:-:S11]  /*1c5b0*/  ISETP.GE.AND P3, PT, R68, UR4, PT ;  /* 0x0000000444007c0c */ /* 0x000fd6000bf66270 */
[-C--:B-1----:R-:W-:Y:S02]  /*1c5c0*/  @!P2 LEA R2, P0, R66, R11.reuse, 0x1 ;  /* 0x0000000b4202a211 */ /* 0x082fe400078008ff */
[----:B------:R-:W-:Y:S02]  /*1c5d0*/  @!P3 LEA R8, P1, R68, R11, 0x1 ;  /* 0x0000000b4408b211 */ /* 0x000fe400078208ff */
[-C--:B0-----:R-:W-:Y:S02]  /*1c5e0*/  @!P2 LEA.HI.X R3, R66, R67.reuse, R69, 0x1, P0 ;  /* 0x000000434203a211 */ /* 0x081fe400000f0c45 */
[----:B------:R-:W-:Y:S02]  /*1c5f0*/  ISETP.GE.AND P0, PT, R70, UR4, PT ;  /* 0x0000000446007c0c */ /* 0x000fe4000bf06270 */
[----:B------:R-:W-:Y:S01]  /*1c600*/  @!P3 LEA.HI.X R9, R68, R67, R72, 0x1, P1 ;  /* 0x000000434409b211 */ /* 0x000fe200008f0c48 */
[----:B------:R4:W-:Y:S04]  /*1c610*/  @!P2 ST.E.128 desc[UR6][R2.64], R28 ;  /* 0x0000001c0200a985 */ /* 0x0009e8000c101d06 */
[----:B------:R4:W-:Y:S06]  /*1c620*/  @!P3 ST.E.128 desc[UR6][R8.64], R44 ;  /* 0x0000002c0800b985 */ /* 0x0009ec000c101d06 */
[----:B------:R-:W-:Y:S05]  /*1c630*/  @P0 BRA `(.L_x_6159) ;  /* 0x0000002000840947 */ /* 0x000fea0003800000 */
[----:B----4-:R-:W-:Y:S01]  /*1c640*/  LEA R2, P0, R70, R11, 0x1 ;  /* 0x0000000b46027211 */ /* 0x010fe200078008ff */
[----:B------:R-:W-:-:S03]  /*1c650*/  ULDC.64 UR4, c[0x0][0x208] ;  /* 0x0000820000047ab9 */ /* 0x000fc60000000a00 */
[----:B------:R-:W-:-:S05]  /*1c660*/  LEA.HI.X R3, R70, R67, R0, 0x1, P0 ;  /* 0x0000004346037211 */ /* 0x000fca00000f0c00 */
[----:B------:R0:W-:Y:S01]  /*1c670*/  ST.E.128 desc[UR4][R2.64], R60 ;  /* 0x0000003c02007985 */ /* 0x0001e2000c101d04 */
[----:B------:R-:W-:Y:S05]  /*1c680*/  BRA `(.L_x_6159) ;  /* 0x0000002000707947 */ /* 0x000fea0003800000 */
.L_x_6152:
[----:B------:R-:W1:Y:S01]  /*1c690*/  @P4 LDC R13, c[0x0][0xbec] ;  /* 0x0002fb00ff0d4b82 */ /* 0x000e620000000800 */
[----:B------:R-:W-:Y:S01]  /*1c6a0*/  ULDC.64 UR4, c[0x0][0xb08] ;  /* 0x0002c20000047ab9 */ /* 0x000fe20000000a00 */
[----:B------:R-:W-:Y:S01]  /*1c6b0*/  ULDC.64 UR6, c[0x0][0xb30] ;  /* 0x0002cc0000067ab9 */ /* 0x000fe20000000a00 */
[----:B0-----:R-:W-:Y:S01]  /*1c6c0*/  IMAD R9, R4, UR4, RZ ;  /* 0x0000000404097c24 */ /* 0x001fe2000f8e02ff */
[----:B------:R-:W-:Y:S01]  /*1c6d0*/  ISETP.GE.AND P0, PT, R12, R80, PT ;  /* 0x000000500c00720c */ /* 0x000fe20003f06270 */
[C---:B------:R-:W-:Y:S01]  /*1c6e0*/  IMAD.WIDE.U32 R2, R0.reuse, UR4, RZ ;  /* 0x0000000400027c25 */ /* 0x040fe2000f8e00ff */
[----:B------:R-:W-:Y:S01]  /*1c6f0*/  BSSY B1, `(.L_x_6160) ;  /* 0x00000cd000017945 */ /* 0x000fe20003800000 */
[C---:B------:R-:W-:Y:S01]  /*1c700*/  IADD3 R84, R223.reuse, 0xa0, RZ ;  /* 0x000000a0df547810 */ /* 0x040fe20007ffe0ff */
[----:B------:R-:W0:Y:S01]  /*1c710*/  @P4 LDC R4, c[0x0][0xbf0] ;  /* 0x0002fc00ff044b82 */ /* 0x000e220000000800 */
[----:B------:R-:W-:Y:S01]  /*1c720*/  IMAD R9, R0, UR5, R9 ;  /* 0x0000000500097c24 */ /* 0x000fe2000f8e0209 */
[----:B------:R-:W-:Y:S01]  /*1c730*/  ULDC.64 UR4, c[0x0][0xb38] ;  /* 0x0002ce0000047ab9 */ /* 0x000fe20000000a00 */
[----:B------:R-:W-:Y:S01]  /*1c740*/  SHF.R.S32.HI R0, RZ, 0x1f, R227 ;  /* 0x0000001fff007819 */ /* 0x000fe200000114e3 */
[C---:B------:R-:W-:Y:S01]  /*1c750*/  VIADD R83, R223.reuse, 0xa8 ;  /* 0x000000a8df537836 */ /* 0x040fe20000000000 */
[----:B------:R-:W-:Y:S01]  /*1c760*/  IADD3 R126, R223, 0x90, RZ ;  /* 0x00000090df7e7810 */ /* 0x000fe20007ffe0ff */
[----:B------:R-:W-:Y:S01]  /*1c770*/  IMAD.IADD R3, R3, 0x1, R9 ;  /* 0x0000000103037824 */ /* 0x000fe200078e0209 */
[----:B------:R-:W-:Y:S01]  /*1c780*/  IADD3 R130, R223, 0x80, RZ ;  /* 0x00000080df827810 */ /* 0x000fe20007ffe0ff */
[----:B------:R-:W-:Y:S01]  /*1c790*/  IMAD.MOV.U32 R9, RZ, RZ, R82 ;  /* 0x000000ffff097224 */ /* 0x000fe200078e0052 */
[----:B------:R-:W-:Y:S01]  /*1c7a0*/  SHF.R.S32.HI R83, RZ, 0x1f, R83 ;  /* 0x0000001fff537819 */ /* 0x000fe20000011453 */
[----:B------:R-:W-:Y:S01]  /*1c7b0*/  IMAD.WIDE.U32 R2, R199, UR4, R2 ;  /* 0x00000004c7027c25 */ /* 0x000fe2000f8e0002 */
[----:B------:R-:W-:-:S02]  /*1c7c0*/  IADD3 R134, R223, 0x70, RZ ;  /* 0x00000070df867810 */ /* 0x000fc40007ffe0ff */
[----:B------:R-:W-:Y:S01]  /*1c7d0*/  IADD3 R142, R223, 0x50, RZ ;  /* 0x00000050df8e7810 */ /* 0x000fe20007ffe0ff */
[----:B------:R-:W-:Y:S01]  /*1c7e0*/  IMAD R3, R199, UR5, R3 ;  /* 0x00000005c7037c24 */ /* 0x000fe2000f8e0203 */
[----:B------:R-:W-:Y:S01]  /*1c7f0*/  ULDC.64 UR4, c[0x0][0xb40] ;  /* 0x0002d00000047ab9 */ /* 0x000fe20000000a00 */
[----:B-1----:R-:W-:Y:S01]  /*1c800*/  @P4 IMAD.HI.U32 R13, R82, R13, RZ ;  /* 0x0000000d520d4227 */ /* 0x002fe200078e00ff */
[C---:B------:R-:W-:Y:S02]  /*1c810*/  IADD3 R146, R223.reuse, 0x40, RZ ;  /* 0x00000040df927810 */ /* 0x040fe40007ffe0ff */
[C---:B------:R-:W-:Y:S01]  /*1c820*/  IADD3 R150, R223.reuse, 0x30, RZ ;  /* 0x00000030df967810 */ /* 0x040fe20007ffe0ff */
[----:B------:R-:W-:Y:S01]  /*1c830*/  IMAD R0, R0, UR4, RZ ;  /* 0x0000000400007c24 */ /* 0x000fe2000f8e02ff */
[----:B------:R-:W-:Y:S01]  /*1c840*/  IADD3 R154, R223, 0x20, RZ ;  /* 0x00000020df9a7810 */ /* 0x000fe20007ffe0ff */
[----:B------:R-:W-:Y:S01]  /*1c850*/  IMAD.WIDE.U32 R2, R227, UR4, R2 ;  /* 0x00000004e3027c25 */ /* 0x000fe2000f8e0002 */
[----:B------:R-:W-:-:S02]  /*1c860*/  IADD3 R158, R223, 0x10, RZ ;  /* 0x00000010df9e7810 */ /* 0x000fc40007ffe0ff */
[----:B0-----:R-:W-:Y:S01]  /*1c870*/  @P4 SHF.R.U32.HI R9, RZ, R4, R13 ;  /* 0x00000004ff094219 */ /* 0x001fe2000001160d */
[----:B------:R-:W-:Y:S01]  /*1c880*/  IMAD R11, R227, UR5, R0 ;  /* 0x00000005e30b7c24 */ /* 0x000fe2000f8e0200 */
[----:B------:R-:W-:Y:S01]  /*1c890*/  ULDC.64 UR4, c[0x0][0xb48] ;  /* 0x0002d20000047ab9 */ /* 0x000fe20000000a00 */
[----:B------:R-:W-:Y:S01]  /*1c8a0*/  VIADD R4, R18, 0x30820 ;  /* 0x0003082012047836 */ /* 0x000fe20000000000 */
[--C-:B------:R-:W-:Y:S01]  /*1c8b0*/  SHF.R.S32.HI R0, RZ, 0x1f, R9.reuse ;  /* 0x0000001fff007819 */ /* 0x100fe20000011409 */
[----:B------:R-:W-:Y:S01]  /*1c8c0*/  VIADD R85, R223, 0xa0 ;  /* 0x000000a0df557836 */ /* 0x000fe20000000000 */
[----:B------:R-:W-:Y:S01]  /*1c8d0*/  IADD3 R3, R3, R11, RZ ;  /* 0x0000000b03037210 */ /* 0x000fe20007ffe0ff */
[----:B------:R-:W-:Y:S01]  /*1c8e0*/  IMAD.MOV R11, RZ, RZ, -R9 ;  /* 0x000000ffff0b7224 */ /* 0x000fe200078e0a09 */
[----:B------:R-:W-:Y:S01]  /*1c8f0*/  PRMT R8, RZ, 0x654, R4 ;  /* 0x00000654ff087816 */ /* 0x000fe20000000004 */
[----:B------:R-:W-:Y:S01]  /*1c900*/  IMAD R0, R0, UR6, RZ ;  /* 0x0000000600007c24 */ /* 0x000fe2000f8e02ff */
[----:B------:R-:W-:Y:S01]  /*1c910*/  SHF.R.S32.HI R85, RZ, 0x1f, R85 ;  /* 0x0000001fff557819 */ /* 0x000fe20000011455 */
[----:B------:R-:W-:Y:S01]  /*1c920*/  IMAD.WIDE.U32 R2, R138, UR4, R2 ;  /* 0x000000048a027c25 */ /* 0x000fe2000f8e0002 */
[----:B------:R0:W-:Y:S03]  /*1c930*/  SYNCS.ARRIVE.TRANS64.RED.A1T0 RZ, [R8+URZ], RZ ;  /* 0x000000ff08ff79a7 */ /* 0x0001e6000810043f */
[----:B------:R-:W-:-:S02]  /*1c940*/  IMAD R11, R86, R11, R82 ;  /* 0x0000000b560b7224 */ /* 0x000fc400078e0252 */
[----:B------:R-:W-:Y:S01]  /*1c950*/  IMAD R3, R138, UR5, R3 ;  /* 0x000000058a037c24 */ /* 0x000fe2000f8e0203 */
[----:B------:R-:W-:Y:S01]  /*1c960*/  ULDC.64 UR4, c[0x0][0xb28] ;  /* 0x0002ca0000047ab9 */ /* 0x000fe20000000a00 */
[C---:B------:R-:W-:Y:S01]  /*1c970*/  IMAD R13, R9.reuse, UR7, R0 ;  /* 0x00000007090d7c24 */ /* 0x040fe2000f8e0200 */
[----:B------:R-:W-:Y:S01]  /*1c980*/  SHF.R.S32.HI R0, RZ, 0x1f, R11 ;  /* 0x0000001fff007819 */ /* 0x000fe2000001140b */
[----:B------:R-:W-:Y:S01]  /*1c990*/  IMAD.WIDE.U32 R2, R9, UR6, R2 ;  /* 0x0000000609027c25 */ /* 0x000fe2000f8e0002 */
[----:B------:R-:W-:-:S03]  /*1c9a0*/  IADD3 R138, R223, 0x60, RZ ;  /* 0x00000060df8a7810 */ /* 0x000fc60007ffe0ff */
[----:B------:R-:W-:Y:S02]  /*1c9b0*/  IMAD R0, R0, UR4, RZ ;  /* 0x0000000400007c24 */ /* 0x000fe4000f8e02ff */
[----:B------:R-:W-:Y:S02]  /*1c9c0*/  IMAD.IADD R3, R3, 0x1, R13 ;  /* 0x0000000103037824 */ /* 0x000fe400078e020d */
[C---:B------:R-:W-:Y:S02]  /*1c9d0*/  IMAD R9, R11.reuse, UR5, R0 ;  /* 0x000000050b097c24 */ /* 0x040fe4000f8e0200 */
[----:B------:R-:W-:Y:S01]  /*1c9e0*/  IMAD.WIDE.U32 R2, R11, UR4, R2 ;  /* 0x000000040b027c25 */ /* 0x000fe2000f8e0002 */
[----:B------:R-:W-:-:S03]  /*1c9f0*/  ULDC.64 UR4, c[0x0][0xb00] ;  /* 0x0002c00000047ab9 */ /* 0x000fc60000000a00 */
[----:B------:R-:W-:Y:S01]  /*1ca00*/  VIADD R87, R223, 0x98 ;  /* 0x00000098df577836 */ /* 0x000fe20000000000 */
[----:B------:R-:W-:Y:S01]  /*1ca10*/  IADD3 R3, R3, R9, RZ ;  /* 0x0000000903037210 */ /* 0x000fe20007ffe0ff */
[C---:B------:R-:W-:Y:S01]  /*1ca20*/  VIADD R127, R223.reuse, 0x90 ;  /* 0x00000090df7f7836 */ /* 0x040fe20000000000 */
        /* <DEDUP_REMOVED lines=51> */
[----:B------:R-:W-:Y:S01]  /*1cd60*/  VIADD R160, R223, 0x8 ;  /* 0x00000008dfa07836 */ /* 0x000fe20000000000 */
[----:B012---:R-:W-:Y:S06]  /*1cd70*/  @P0 BRA `(.L_x_6161) ;  /* 0x0000000400900947 */ /* 0x007fec0003800000 */
[----:B------:R-:W-:Y:S01]  /*1cd80*/  ULDC UR4, c[0x0][0xac8] ;  /* 0x0002b20000047ab9 */ /* 0x000fe20000000800 */
[----:B------:R-:W-:Y:S01]  /*1cd90*/  ULDC.64 UR6, c[0x0][0x208] ;  /* 0x0000820000067ab9 */ /* 0x000fe20000000a00 */
[C---:B------:R-:W-:Y:S02]  /*1cda0*/  ISETP.GE.AND P0, PT, R223.reuse, UR4, PT ;  /* 0x00000004df007c0c */ /* 0x040fe4000bf06270 */
[----:B------:R-:W-:Y:S02]  /*1cdb0*/  ISETP.GE.AND P5, PT, R160, UR4, PT ;  /* 0x00000004a0007c0c */ /* 0x000fe4000bfa6270 */
[----:B------:R-:W-:Y:S02]  /*1cdc0*/  ISETP.GE.AND P4, PT, R158, UR4, PT ;  /* 0x000000049e007c0c */ /* 0x000fe4000bf86270 */
[----:B------:R-:W-:Y:S02]  /*1cdd0*/  ISETP.GE.AND P3, PT, R156, UR4, PT ;  /* 0x000000049c007c0c */ /* 0x000fe4000bf66270 */
[----:B------:R-:W-:-:S05]  /*1cde0*/  IADD3 R15, R223, 0xb8, RZ ;  /* 0x000000b8df0f7810 */ /* 0x000fca0007ffe0ff */
        /* <DEDUP_REMOVED lines=8> */
[C---:B0-----:R-:W-:Y:S02]  /*1ce70*/  @!P5 LEA R8, P1, R160.reuse, R2, 0x2 ;  /* 0x00000002a008d211 */ /* 0x041fe400078210ff */
[----:B------:R-:W-:Y:S02]  /*1ce80*/  SHF.R.S32.HI R25, RZ, 0x1f, R81 ;  /* 0x0000001fff197819 */ /* 0x000fe40000011451 */
[----:B------:R-:W-:Y:S02]  /*1ce90*/  @!P5 LEA.HI.X R9, R160, R3, R161, 0x2, P1 ;  /* 0x00000003a009d211 */ /* 0x000fe400008f14a1 */
[----:B------:R-:W-:Y:S02]  /*1cea0*/  ISETP.GE.AND P1, PT, R152, UR4, PT ;  /* 0x0000000498007c0c */ /* 0x000fe4000bf26270 */
[----:B------:R-:W-:Y:S01]  /*1ceb0*/  SHF.R.S32.HI R24, RZ, 0x1f, R15 ;  /* 0x0000001fff187819 */ /* 0x000fe2000001140f */
        /* <DEDUP_REMOVED lines=80> */
.L_x_6161:
[----:B------:R-:W-:Y:S05]  /*1d3c0*/  BSYNC B1 ;  /* 0x0000000000017941 */ /* 0x000fea0003800000 */
.L_x_6160:
[----:B------:R-:W-:Y:S01]  /*1d3d0*/  ISETP.GE.AND P0, PT, R14, R80, PT ;  /* 0x000000500e00720c */ /* 0x000fe20003f06270 */
[----:B-1----:R0:W1:Y:S04]  /*1d3e0*/  SHFL.IDX PT, R3, R4, 0x1, 0x1c1f ;  /* 0x003c1f0004037f89 */ /* 0x00206800000e0000 */
[----:B------:R0:W2:Y:S08]  /*1d3f0*/  SHFL.IDX PT, R2, R0, 0x1, 0x1c1f ;  /* 0x003c1f0000027f89 */ /* 0x0000b000000e0000 */
[----:B0-----:R-:W-:Y:S05]  /*1d400*/  @P0 BRA `(.L_x_6159) ;  /* 0x0000001400100947 */ /* 0x001fea0003800000 */
[----:B------:R-:W-:Y:S01]  /*1d410*/  ULDC UR4, c[0x0][0xac8] ;  /* 0x0002b20000047ab9 */ /* 0x000fe20000000800 */
[----:B------:R-:W-:Y:S01]  /*1d420*/  ULDC.64 UR6, c[0x0][0x208] ;  /* 0x0000820000067ab9 */ /* 0x000fe20000000a00 */
        /* <DEDUP_REMOVED lines=16> */
[----:B------:R-:W-:Y:S02]  /*1d530*/  @!P3 LEA R12, P6, R154, R2, 0x2 ;  /* 0x000000029a0cb211 */ /* 0x000fe400078c10ff */
[----:B------:R-:W-:Y:S01]  /*1d540*/  ISETP.GE.AND P2, PT, R148, UR4, PT ;  /* 0x0000000494007c0c */ /* 0x000fe2000bf46270 */
        /* <DEDUP_REMOVED lines=10> */
[----:B------:R-:W-:Y:S01]  /*1d5f0*/  @!P0 ST.E.64 desc[UR6][R8.64], R46 ;  /* 0x0000002e08008985 */ /* 0x000fe2000c101b06 */
[----:B--2---:R-:W-:Y:S02]  /*1d600*/  @!P2 LEA R12, P6, R148, R2, 0x2 ;  /* 0x00000002940ca211 */ /* 0x004fe400078c10ff */
[----:B------:R-:W-:Y:S01]  /*1d610*/  ISETP.GE.AND P5, PT, R142, UR4, PT ;  /* 0x000000048e007c0c */ /* 0x000fe2000bfa6270 */
[----:B------:R0:W-:Y:S01]  /*1d620*/  @!P1 ST.E.64 desc[UR6][R10.64], R50 ;  /* 0x000000320a009985 */ /* 0x0001e2000c101b06 */
[----:B------:R-:W-:Y:S02]  /*1d630*/  @!P2 LEA.HI.X R13, R148, R3, R149, 0x2, P6 ;  /* 0x00000003940da211 */ /* 0x000fe400030f1495 */
[----:B------:R-:W-:-:S02]  /*1d640*/  ISETP.GE.AND P1, PT, R138, UR4, PT ;  /* 0x000000048a007c0c */ /* 0x000fc4000bf26270 */
[-C--:B------:R-:W-:Y:S01]  /*1d650*/  @!P3 LEA R14, P6, R146, R2.reuse, 0x2 ;  /* 0x00000002920eb211 */ /* 0x080fe200078c10ff */
[----:B------:R1:W-:Y:S01]  /*1d660*/  @!P2 ST.E.64 desc[UR6][R12.64], R54 ;  /* 0x000000360c00a985 */ /* 0x0003e2000c101b06 */
[----:B------:R-:W-:Y:S02]  /*1d670*/  ISETP.GE.AND P2, PT, R140, UR4, PT ;  /* 0x000000048c007c0c */ /* 0x000fe4000bf46270 */
[-C--:B------:R-:W-:Y:S02]  /*1d680*/  @!P4 LEA R20, P0, R144, R2.reuse, 0x2 ;  /* 0x000000029014c211 */ /* 0x080fe400078010ff */
[-C--:B------:R-:W-:Y:S02]  /*1d690*/  @!P3 LEA.HI.X R15, R146, R3.reuse, R147, 0x2, P6 ;  /* 0x00000003920fb211 */ /* 0x080fe400030f1493 */
[----:B------:R-:W-:Y:S02]  /*1d6a0*/  @!P5 LEA R24, P6, R142, R2, 0x2 ;  /* 0x000000028e18d211 */ /* 0x000fe400078c10ff */
[----:B------:R-:W-:Y:S01]  /*1d6b0*/  @!P4 LEA.HI.X R21, R144, R3, R145, 0x2, P0 ;  /* 0x000000039015c211 */ /* 0x000fe200000f1491 */
[----:B------:R-:W-:Y:S01]  /*1d6c0*/  @!P3 ST.E.64 desc[UR6][R14.64], R58 ;  /* 0x0000003a0e00b985 */ /* 0x000fe2000c101b06 */
[----:B------:R-:W-:-:S02]  /*1d6d0*/  ISETP.GE.AND P0, PT, R136, UR4, PT ;  /* 0x0000000488007c0c */ /* 0x000fc4000bf06270 */
[-C--:B------:R-:W-:Y:S01]  /*1d6e0*/  @!P5 LEA.HI.X R25, R142, R3.reuse, R143, 0x2, P6 ;  /* 0x000000038e19d211 */ /* 0x080fe200030f148f */
[----:B------:R2:W-:Y:S01]  /*1d6f0*/  @!P4 ST.E.64 desc[UR6][R20.64], R62 ;  /* 0x0000003e1400c985 */ /* 0x0005e2000c101b06 */
[-C--:B0-----:R-:W-:Y:S02]  /*1d700*/  @!P1 LEA R10, P3, R138, R2.reuse, 0x2 ;  /* 0x000000028a0a9211 */ /* 0x081fe400078610ff */
[----:B------:R-:W-:Y:S01]  /*1d710*/  @!P2 LEA R8, P6, R140, R2, 0x2 ;  /* 0x000000028c08a211 */ /* 0x000fe200078c10ff */
[----:B------:R0:W-:Y:S01]  /*1d720*/  @!P5 ST.E.64 desc[UR6][R24.64], R66 ;  /* 0x000000421800d985 */ /* 0x0001e2000c101b06 */
[----:B------:R-:W-:Y:S02]  /*1d730*/  ISETP.GE.AND P5, PT, R134, UR4, PT ;  /* 0x0000000486007c0c */ /* 0x000fe4000bfa6270 */
[----:B------:R-:W-:Y:S02]  /*1d740*/  ISETP.GE.AND P4, PT, R132, UR4, PT ;  /* 0x0000000484007c0c */ /* 0x000fe4000bf86270 */
[----:B------:R-:W-:-:S02]  /*1d750*/  @!P1 LEA.HI.X R11, R138, R3, R139, 0x2, P3 ;  /* 0x000000038a0b9211 */ /* 0x000fc400018f148b */
[----:B------:R-:W-:Y:S02]  /*1d760*/  ISETP.GE.AND P3, PT, R130, UR4, PT ;  /* 0x0000000482007c0c */ /* 0x000fe4000bf66270 */
[----:B------:R-:W-:Y:S02]  /*1d770*/  @!P2 LEA.HI.X R9, R140, R3, R141, 0x2, P6 ;  /* 0x000000038c09a211 */ /* 0x000fe400030f148d */
[----:B-1----:R-:W-:-:S03]  /*1d780*/  @!P0 LEA R12, P6, R136, R2, 0x2 ;  /* 0x00000002880c8211 */ /* 0x002fc600078c10ff */
[----:B------:R1:W-:Y:S01]  /*1d790*/  @!P2 ST.E.64 desc[UR6][R8.64], R70 ;  /* 0x000000460800a985 */ /* 0x0003e2000c101b06 */
[-C--:B------:R-:W-:Y:S02]  /*1d7a0*/  @!P0 LEA.HI.X R13, R136, R3.reuse, R137, 0x2, P6 ;  /* 0x00000003880d8211 */ /* 0x080fe400030f1489 */
[-C--:B--2---:R-:W-:Y:S01]  /*1d7b0*/  @!P4 LEA R20, P2, R132, R2.reuse, 0x2 ;  /* 0x000000028414c211 */ /* 0x084fe200078410ff */
[----:B------:R2:W-:Y:S01]  /*1d7c0*/  @!P1 ST.E.64 desc[UR6][R10.64], R74 ;  /* 0x0000004a0a009985 */ /* 0x0005e2000c101b06 */
[-C--:B------:R-:W-:Y:S02]  /*1d7d0*/  @!P5 LEA R14, P1, R134, R2.reuse, 0x2 ;  /* 0x00000002860ed211 */ /* 0x080fe400078210ff */
[----:B0-----:R-:W-:Y:S01]  /*1d7e0*/  @!P3 LEA R24, P6, R130, R2, 0x2 ;  /* 0x000000028218b211 */ /* 0x001fe200078c10ff */
[----:B------:R0:W-:Y:S01]  /*1d7f0*/  @!P0 ST.E.64 desc[UR6][R12.64], R78 ;  /* 0x0000004e0c008985 */ /* 0x0001e2000c101b06 */
[----:B------:R-:W-:Y:S02]  /*1d800*/  ISETP.GE.AND P0, PT, R128, UR4, PT ;  /* 0x0000000480007c0c */ /* 0x000fe4000bf06270 */
[----:B------:R-:W-:-:S02]  /*1d810*/  @!P5 LEA.HI.X R15, R134, R3, R135, 0x2, P1 ;  /* 0x00000003860fd211 */ /* 0x000fc400008f1487 */
[-C--:B------:R-:W-:Y:S02]  /*1d820*/  @!P4 LEA.HI.X R21, R132, R3.reuse, R133, 0x2, P2 ;  /* 0x000000038415c211 */ /* 0x080fe400010f1485 */
[----:B------:R-:W-:Y:S01]  /*1d830*/  @!P3 LEA.HI.X R25, R130, R3, R131, 0x2, P6 ;  /* 0x000000038219b211 */ /* 0x000fe200030f1483 */
[----:B------:R-:W-:Y:S01]  /*1d840*/  @!P5 ST.E.64 desc[UR6][R14.64], R122 ;  /* 0x0000007a0e00d985 */ /* 0x000fe2000c101b06 */
[----:B------:R-:W-:Y:S02]  /*1d850*/  ISETP.GE.AND P1, PT, R126, UR4, PT ;  /* 0x000000047e007c0c */ /* 0x000fe4000bf26270 */
[----:B------:R-:W-:Y:S01]  /*1d860*/  ISETP.GE.AND P5, PT, R86, UR4, PT ;  /* 0x0000000456007c0c */ /* 0x000fe2000bfa6270 */
[----:B------:R3:W-:Y:S01]  /*1d870*/  @!P4 ST.E.64 desc[UR6][R20.64], R124 ;  /* 0x0000007c1400c985 */ /* 0x0007e2000c101b06 */
[----:B------:R-:W-:Y:S02]  /*1d880*/  ISETP.GE.AND P4, PT, R84, UR4, PT ;  /* 0x0000000454007c0c */ /* 0x000fe4000bf86270 */
[----:B-1----:R-:W-:Y:S01]  /*1d890*/  @!P0 LEA R8, P2, R128, R2, 0x2 ;  /* 0x0000000280088211 */ /* 0x002fe200078410ff */
[----:B------:R-:W-:Y:S01]  /*1d8a0*/  @!P3 ST.E.64 desc[UR6][R24.64], R90 ;  /* 0x0000005a1800b985 */ /* 0x000fe2000c101b06 */
[----:B------:R-:W-:-:S02]  /*1d8b0*/  ISETP.GE.AND P3, PT, R82, UR4, PT ;  /* 0x0000000452007c0c */ /* 0x000fc4000bf66270 */
[-C--:B------:R-:W-:Y:S02]  /*1d8c0*/  @!P0 LEA.HI.X R9, R128, R3.reuse, R129, 0x2, P2 ;  /* 0x0000000380098211 */ /* 0x080fe400010f1481 */
[----:B------:R-:W-:Y:S02]  /*1d8d0*/  ISETP.GE.AND P2, PT, R81, UR4, PT ;  /* 0x0000000451007c0c */ /* 0x000fe4000bf46270 */
[CC--:B--2---:R-:W-:Y:S01]  /*1d8e0*/  @!P1 LEA R10, P6, R126.reuse, R2.reuse, 0x2 ;  /* 0x000000027e0a9211 */ /* 0x0c4fe200078c10ff */
[----:B------:R1:W-:Y:S03]  /*1d8f0*/  @!P0 ST.E.64 desc[UR6][R8.64], R94 ;  /* 0x0000005e08008985 */ /* 0x0003e6000c101b06 */
[----:B------:R-:W-:Y:S02]  /*1d900*/  @!P1 LEA.HI.X R11, R126, R3, R127, 0x2, P6 ;  /* 0x000000037e0b9211 */ /* 0x000fe400030f147f */
[----:B0-----:R-:W-:-:S02]  /*1d910*/  @!P5 LEA R12, P6, R86, R2, 0x2 ;  /* 0x00000002560cd211 */ /* 0x001fc400078c10ff */
[-C--:B---3--:R-:W-:Y:S01]  /*1d920*/  @!P3 LEA R20, P0, R82, R2.reuse, 0x2 ;  /* 0x000000025214b211 */ /* 0x088fe200078010ff */
[----:B------:R0:W-:Y:S01]  /*1d930*/  @!P1 ST.E.64 desc[UR6][R10.64], R98 ;  /* 0x000000620a009985 */ /* 0x0001e2000c101b06 */
[-C--:B------:R-:W-:Y:S02]  /*1d940*/  @!P4 LEA R14, P1, R84, R2.reuse, 0x2 ;  /* 0x00000002540ec211 */ /* 0x080fe400078210ff */
[-C--:B------:R-:W-:Y:S02]  /*1d950*/  @!P3 LEA.HI.X R21, R82, R3.reuse, R83, 0x2, P0 ;  /* 0x000000035215b211 */ /* 0x080fe400000f1453 */
[----:B------:R-:W-:Y:S01]  /*1d960*/  @!P5 LEA.HI.X R13, R86, R3, R87, 0x2, P6 ;  /* 0x00000003560dd211 */ /* 0x000fe200030f1457 */
[----:B-1----:R-:W-:Y:S01]  /*1d970*/  VIADD R9, R223, 0xb8 ;  /* 0x000000b8df097836 */ /* 0x002fe20000000000 */
[----:B------:R-:W-:Y:S02]  /*1d980*/  SHF.R.S32.HI R25, RZ, 0x1f, R81 ;  /* 0x0000001fff197819 */ /* 0x000fe40000011451 */
[----:B------:R-:W-:Y:S01]  /*1d990*/  @!P2 LEA R24, P6, R81, R2, 0x2 ;  /* 0x000000025118a211 */ /* 0x000fe200078c10ff */
[----:B------:R0:W-:Y:S01]  /*1d9a0*/  @!P5 ST.E.64 desc[UR6][R12.64], R102 ;  /* 0x000000660c00d985 */ /* 0x0001e2000c101b06 */
[----:B------:R-:W-:-:S02]  /*1d9b0*/  ISETP.GE.AND P0, PT, R9, UR4, PT ;  /* 0x0000000409007c0c */ /* 0x000fc4000bf06270 */
[-C--:B------:R-:W-:Y:S02]  /*1d9c0*/  @!P4 LEA.HI.X R15, R84, R3.reuse, R85, 0x2, P1 ;  /* 0x00000003540fc211 */ /* 0x080fe400008f1455 */
[----:B------:R-:W-:-:S03]  /*1d9d0*/  @!P2 LEA.HI.X R25, R81, R3, R25, 0x2, P6 ;  /* 0x000000035119a211 */ /* 0x000fc600030f1419 */
[----:B------:R0:W-:Y:S04]  /*1d9e0*/  @!P4 ST.E.64 desc[UR6][R14.64], R106 ;  /* 0x0000006a0e00c985 */ /* 0x0001e8000c101b06 */
[----:B------:R0:W-:Y:S04]  /*1d9f0*/  @!P3 ST.E.64 desc[UR6][R20.64], R110 ;  /* 0x0000006e1400b985 */ /* 0x0001e8000c101b06 */
[----:B------:R0:W-:Y:S01]  /*1da00*/  @!P2 ST.E.64 desc[UR6][R24.64], R114 ;  /* 0x000000721800a985 */ /* 0x0001e2000c101b06 */
[----:B------:R-:W-:Y:S05]  /*1da10*/  @P0 BRA `(.L_x_6159) ;  /* 0x0000000c008c0947 */ /* 0x000fea0003800000 */
[----:B------:R-:W-:Y:S01]  /*1da20*/  LEA R2, P0, R9, R2, 0x2 ;  /* 0x0000000209027211 */ /* 0x000fe200078010ff */
[----:B------:R-:W-:Y:S01]  /*1da30*/  ULDC.64 UR4, c[0x0][0x208] ;  /* 0x0000820000047ab9 */ /* 0x000fe20000000a00 */
[----:B------:R-:W-:-:S04]  /*1da40*/  SHF.R.S32.HI R0, RZ, 0x1f, R9 ;  /* 0x0000001fff007819 */ /* 0x000fc80000011409 */
[----:B------:R-:W-:-:S05]  /*1da50*/  LEA.HI.X R3, R9, R3, R0, 0x2, P0 ;  /* 0x0000000309037211 */ /* 0x000fca00000f1400 */
[----:B------:R3:W-:Y:S01]  /*1da60*/  ST.E.64 desc[UR4][R2.64], R118 ;  /* 0x0000007602007985 */ /* 0x0007e2000c101b04 */
[----:B------:R-:W-:Y:S05]  /*1da70*/  BRA `(.L_x_6159) ;  /* 0x0000000c00747947 */ /* 0x000fea0003800000 */
.L_x_6150:
[----:B------:R-:W-:Y:S01]  /*1da80*/  ULDC.64 UR6, c[0x0][0xc08] ;  /* 0x0003020000067ab9 */ /* 0x000fe20000000a00 */
[----:B------:R-:W-:Y:S01]  /*1da90*/  ULDC.64 UR4, c[0x0][0xc00] ;  /* 0x0003000000047ab9 */ /* 0x000fe20000000a00 */
[----:B------:R-:W-:Y:S01]  /*1daa0*/  ISETP.NE.U32.AND P1, PT, RZ, UR6, PT ;  /* 0x00000006ff007c0c */ /* 0x000fe2000bf25070 */
[----:B------:R-:W-:Y:S01]  /*1dab0*/  IMAD.MOV.U32 R25, RZ, RZ, RZ ;  /* 0x000000ffff197224 */ /* 0x000fe200078e00ff */
[----:B------:R-:W-:Y:S01]  /*1dac0*/  IADD3 R2, P2, R228, UR4, RZ ;  /* 0x00000004e4027c10 */ /* 0x000fe2000ff5e0ff */
[----:B------:R-:W-:Y:S01]  /*1dad0*/  ULDC.64 UR8, c[0x0][0x208] ;  /* 0x0000820000087ab9 */ /* 0x000fe20000000a00 */
[----:B------:R-:W-:Y:S02]  /*1dae0*/  ISETP.NE.AND.EX P1, PT, RZ, UR7, PT, P1 ;  /* 0x00000007ff007c0c */ /* 0x000fe4000bf25310 */
[----:B------:R-:W-:Y:S01]  /*1daf0*/  IADD3.X R3, R229, UR5, RZ, P2, !PT ;  /* 0x00000005e5037c10 */ /* 0x000fe200097fe4ff */
[----:B------:R-:W2:Y:S01]  /*1db00*/  S2R R33, SR_TID.X ;  /* 0x0000000000217919 */ /* 0x000ea20000002100 */
[----:B------:R-:W-:-:S04]  /*1db10*/  ISETP.NE.U32.AND P0, PT, RZ, UR4, PT ;  /* 0x00000004ff007c0c */ /* 0x000fc8000bf05070 */
[----:B------:R-:W-:-:S05]  /*1db20*/  ISETP.NE.AND.EX P0, PT, RZ, UR5, PT, P0 ;  /* 0x00000005ff007c0c */ /* 0x000fca000bf05300 */
[----:B------:R-:W-:-:S04]  /*1db30*/  @P1 IADD3 R228, P2, R228, UR6, RZ ;  /* 0x00000006e4e41c10 */ /* 0x000fc8000ff5e0ff */
[----:B------:R-:W-:Y:S02]  /*1db40*/  @P1 IADD3.X R229, R229, UR7, RZ, P2, !PT ;  /* 0x00000007e5e51c10 */ /* 0x000fe400097fe4ff */
[----:B------:R-:W-:Y:S01]  /*1db50*/  ISETP.NE.AND P2, PT, R226, RZ, PT ;  /* 0x000000ffe200720c */ /* 0x000fe20003f45270 */
[----:B------:R-:W-:Y:S01]  /*1db60*/  ULDC UR4, c[0x0][0xa88] ;  /* 0x0002a20000047ab9 */ /* 0x000fe20000000800 */
[----:B------:R3:W5:Y:S01]  /*1db70*/  @P0 LDG.E R25, desc[UR8][R2.64] ;  /* 0x0000000802190981 */ /* 0x000762000c1e1900 */
[----:B0-----:R-:W-:-:S06]  /*1db80*/  IMAD.U32 R0, RZ, RZ, UR4 ;  /* 0x00000004ff007e24 */ /* 0x001fcc000f8e00ff */
[----:B------:R3:W5:Y:S04]  /*1db90*/  @P1 LDG.E R0, desc[UR8][R228.64] ;  /* 0x00000008e4001981 */ /* 0x000768000c1e1900 */
[----:B------:R-:W0:Y:S01]  /*1dba0*/  @!P2 LDC R226, c[0x0][0xad4] ;  /* 0x0002b500ffe2ab82 */ /* 0x000e220000000800 */
[----:B--2---:R-:W-:-:S04]  /*1dbb0*/  IADD3 R4, R33, -0x80, RZ ;  /* 0xffffff8021047810 */ /* 0x004fc80007ffe0ff */
[----:B------:R-:W-:Y:S02]  /*1dbc0*/  ISETP.GT.AND P3, PT, R4, 0x7f, PT ;  /* 0x0000007f0400780c */ /* 0x000fe40003f64270 */
[----:B0-----:R-:W-:Y:S01]  /*1dbd0*/  ISETP.GT.AND P2, PT, R226, 0x1, PT ;  /* 0x00000001e200780c */ /* 0x001fe20003f44270 */
[----:B---3--:R-:W-:-:S12]  /*1dbe0*/  @P1 BRA `(.L_x_6162) ;  /* 0x0000000000141947 */ /* 0x008fd80003800000 */
[----:B------:R-:W-:Y:S05]  /*1dbf0*/  @!P0 BRA `(.L_x_6162) ;  /* 0x0000000000108947 */ /* 0x000fea0003800000 */
[----:B------:R-:W-:Y:S02]  /*1dc00*/  ULDC.64 UR4, c[0x0][0x208] ;  /* 0x0000820000047ab9 */ /* 0x000fe40000000a00 */
[----:B------:R-:W2:Y:S04]  /*1dc10*/  LDG.E R9, desc[UR4][R2.64] ;  /* 0x0000000402097981 */ /* 0x000ea8000c1e1900 */
[----:B-----5:R-:W2:Y:S02]  /*1dc20*/  LDG.E R0, desc[UR4][R2.64+0x4] ;  /* 0x0000040402007981 */ /* 0x020ea4000c1e1900 */
[----:B--2---:R-:W-:-:S07]  /*1dc30*/  IMAD.IADD R0, R0, 0x1, -R9 ;  /* 0x0000000100007824 */ /* 0x004fce00078e0a09 */
.L_x_6162:
[----:B------:R-:W2:Y:S01]  /*1dc40*/  LDL.LU R2, [R1+0x3c] ;  /* 0x00003c0001027983 */ /* 0x000ea20000300800 */
[----:B------:R-:W-:Y:S01]  /*1dc50*/  BSSY B1, `(.L_x_6163) ;  /* 0x0000037000017945 */ /* 0x000fe20003800000 */
[----:B------:R-:W-:Y:S02]  /*1dc60*/  SEL R227, R227, RZ, !P0 ;  /* 0x000000ffe3e37207 */ /* 0x000fe40004000000 */
[----:B-----5:R-:W-:Y:S02]  /*1dc70*/  SHF.R.S32.HI R26, RZ, 0x1f, R25 ;  /* 0x0000001fff1a7819 */ /* 0x020fe40000011419 */
[----:B--2---:R-:W-:Y:S01]  /*1dc80*/  SEL R28, R2, RZ, !P0 ;  /* 0x000000ff021c7207 */ /* 0x004fe20004000000 */
[----:B------:R-:W-:Y:S06]  /*1dc90*/  @P3 BRA `(.L_x_6164) ;  /* 0x0000000000c83947 */ /* 0x000fec0003800000 */
[----:B------:R-:W0:Y:S01]  /*1dca0*/  LDC R35, c[0x0][0xbe8] ;  /* 0x0002fa00ff237b82 */ /* 0x000e220000000800 */
[----:B------:R-:W-:Y:S01]  /*1dcb0*/  IADD3 R33, R220, -0x80, R33 ;  /* 0xffffff80dc217810 */ /* 0x000fe20007ffe021 */
[----:B0-----:R-:W-:-:S05]  /*1dcc0*/  IMAD R2, R0, R35, RZ ;  /* 0x0000002300027224 */ /* 0x001fca00078e02ff */
        /* <DEDUP_REMOVED lines=8> */
[----:B------:R-:W-:Y:S01]  /*1dd50*/  SEL R24, R24, 0x978, P0 ;  /* 0x0000097818187807 */ /* 0x000fe20000000000 */
[----:B------:R-:W-:-:S04]  /*1dd60*/  ULDC.64 UR4, c[0x0][0x208] ;  /* 0x0000820000047ab9 */ /* 0x000fc80000000a00 */
        /* <DEDUP_REMOVED lines=15> */
[----:B------:R-:W-:Y:S02]  /*1de60*/  IADD3 R29, R15, R29, RZ ;  /* 0x0000001d0f1d7210 */ /* 0x000fe40007ffe0ff */
[----:B------:R-:W-:Y:S01]  /*1de70*/  IADD3 R14, P1, P3, R12, R14, R25 ;  /* 0x0000000e0c0e7210 */ /* 0x000fe20007b3e019 */
[----:B------:R-:W-:Y:S02]  /*1de80*/  IMAD.MOV R4, RZ, RZ, -R27 ;  /* 0x000000ffff047224 */ /* 0x000fe400078e0a1b */
[----:B------:R-:W-:Y:S02]  /*1de90*/  IMAD.IADD R31, R13, 0x1, R31 ;  /* 0x000000010d1f7824 */ /* 0x000fe400078e021f */
[----:B------:R-:W-:-:S03]  /*1dea0*/  IMAD R13, R35, R4, R33 ;  /* 0x00000004230d7224 */ /* 0x000fc600078e0221 */
[----:B------:R-:W-:Y:S02]  /*1deb0*/  IADD3.X R4, R31, R29, R26, P1, P3 ;  /* 0x0000001d1f047210 */ /* 0x000fe40000fe641a */
[----:B--2---:R-:W-:-:S05]  /*1dec0*/  SEL R21, R30, RZ, P0 ;  /* 0x000000ff1e157207 */ /* 0x004fca0000000000 */
[-C--:B------:R-:W-:Y:S02]  /*1ded0*/  IMAD R15, R11, R21.reuse, RZ ;  /* 0x000000150b0f7224 */ /* 0x080fe400078e02ff */
[----:B------:R-:W-:-:S04]  /*1dee0*/  IMAD.WIDE.U32 R10, R10, R21, RZ ;  /* 0x000000150a0a7225 */ /* 0x000fc800078e00ff */
[----:B------:R-:W-:Y:S01]  /*1def0*/  IMAD.IADD R15, R11, 0x1, R15 ;  /* 0x000000010b0f7824 */ /* 0x000fe200078e020f */
[----:B------:R-:W-:Y:S02]  /*1df00*/  IADD3 R10, P0, P1, R27, R14, R10 ;  /* 0x0000000e1b0a7210 */ /* 0x000fe4000791e00a */
[----:B------:R-:W-:-:S04]  /*1df10*/  SHF.R.S32.HI R27, RZ, 0x1f, R27 ;  /* 0x0000001fff1b7819 */ /* 0x000fc8000001141b */
[----:B------:R-:W-:Y:S01]  /*1df20*/  IADD3.X R11, R27, R4, R15, P0, P1 ;  /* 0x000000041b0b7210 */ /* 0x000fe200007e240f */
[----:B------:R-:W-:Y:S01]  /*1df30*/  IMAD R4, R9, R13, RZ ;  /* 0x0000000d09047224 */ /* 0x000fe200078e02ff */
[----:B------:R-:W-:-:S05]  /*1df40*/  SHF.R.S32.HI R15, RZ, 0x1f, R13 ;  /* 0x0000001fff0f7819 */ /* 0x000fca000001140d */
[C---:B------:R-:W-:Y:S02]  /*1df50*/  IMAD R15, R8.reuse, R15, R4 ;  /* 0x0000000f080f7224 */ /* 0x040fe400078e0204 */
[----:B------:R-:W-:-:S05]  /*1df60*/  IMAD.WIDE.U32 R8, R8, R13, R10 ;  /* 0x0000000d08087225 */ /* 0x000fca00078e000a */
[----:B------:R-:W-:Y:S01]  /*1df70*/  IADD3 R4, R9, R15, RZ ;  /* 0x0000000f09047210 */ /* 0x000fe20007ffe0ff */
[----:B------:R-:W-:Y:S01]  /*1df80*/  IMAD.MOV.U32 R9, RZ, RZ, -0x800000 ;  /* 0xff800000ff097424 */ /* 0x000fe200078e00ff */
[----:B0-----:R-:W-:-:S04]  /*1df90*/  LEA R2, P0, R8, R2, 0x2 ;  /* 0x0000000208027211 */ /* 0x001fc800078010ff */
[----:B-1----:R-:W-:-:S05]  /*1dfa0*/  LEA.HI.X R3, R8, R3, R4, 0x2, P0 ;  /* 0x0000000308037211 */ /* 0x002fca00000f1404 */
[----:B------:R0:W-:Y:S04]  /*1dfb0*/  STG.E desc[UR4][R2.64], R9 ;  /* 0x0000000902007986 */ /* 0x0001e8000c101904 */
.L_x_6164:
[----:B------:R-:W-:Y:S05]  /*1dfc0*/  BSYNC B1 ;  /* 0x0000000000017941 */ /* 0x000fea0003800000 */
.L_x_6163:
[----:B------:R-:W-:Y:S05]  /*1dfd0*/  @P2 BRA `(.L_x_6159) ;  /* 0x00000008001c2947 */ /* 0x000fea0003800000 */
[----:B0-----:R-:W0:Y:S01]  /*1dfe0*/  S2R R2, SR_TID.X ;  /* 0x0000000000027919 */ /* 0x001e220000002100 */
[----:B------:R-:W2:Y:S01]  /*1dff0*/  LDC R13, c[0x0][0xbe8] ;  /* 0x0002fa00ff0d7b82 */ /* 0x000ea20000000800 */
[----:B------:R-:W-:Y:S01]  /*1e000*/  ULDC.64 UR4, c[0x0][0xaa0] ;  /* 0x0002a80000047ab9 */ /* 0x000fe20000000a00 */
[----:B------:R-:W-:Y:S01]  /*1e010*/  BSSY B1, `(.L_x_6165) ;  /* 0x000004a000017945 */ /* 0x000fe20003800000 */
[----:B--2---:R-:W-:Y:S01]  /*1e020*/  ISETP.NE.AND P0, PT, R13, 0x1, PT ;  /* 0x000000010d00780c */ /* 0x004fe20003f05270 */
[----:B0-----:R-:W-:Y:S02]  /*1e030*/  VIADD R4, R2, 0xffffff80 ;  /* 0xffffff8002047836 */ /* 0x001fe40000000000 */
[----:B------:R-:W-:-:S03]  /*1e040*/  IMAD R2, R26, UR4, RZ ;  /* 0x000000041a027c24 */ /* 0x000fc6000f8e02ff */
[----:B------:R-:W-:-:S07]  /*1e050*/  SHF.R.S32.HI R3, RZ, 0x1f, R4 ;  /* 0x0000001fff037819 */ /* 0x000fce0000011404 */
[----:B------:R-:W0:Y:S01]  /*1e060*/  @P0 LDC R11, c[0x0][0xbec] ;  /* 0x0002fb00ff0b0b82 */ /* 0x000e220000000800 */
[----:B------:R-:W-:Y:S01]  /*1e070*/  IMAD R9, R25, UR5, R2 ;  /* 0x0000000519097c24 */ /* 0x000fe2000f8e0202 */
[----:B------:R-:W-:Y:S01]  /*1e080*/  LEA.HI R8, R3, R4, RZ, 0x3 ;  /* 0x0000000403087211 */ /* 0x000fe200078f18ff */
[----:B------:R-:W-:Y:S01]  /*1e090*/  IMAD.WIDE.U32 R2, R25, UR4, RZ ;  /* 0x0000000419027c25 */ /* 0x000fe2000f8e00ff */
[----:B------:R-:W-:Y:S02]  /*1e0a0*/  ULDC.64 UR4, c[0x0][0xae8] ;  /* 0x0002ba0000047ab9 */ /* 0x000fe40000000a00 */
[----:B------:R-:W-:Y:S02]  /*1e0b0*/  LOP3.LUT R21, R8, 0xfffffff8, RZ, 0xc0, !PT ;  /* 0xfffffff808157812 */ /* 0x000fe400078ec0ff */
[----:B------:R-:W2:Y:S01]  /*1e0c0*/  @P0 LDC R15, c[0x0][0xbf0] ;  /* 0x0002fc00ff0f0b82 */ /* 0x000ea20000000800 */
[----:B------:R-:W-:Y:S01]  /*1e0d0*/  IMAD.IADD R3, R3, 0x1, R9 ;  /* 0x0000000103037824 */ /* 0x000fe200078e0209 */
[----:B------:R-:W-:-:S02]  /*1e0e0*/  IADD3 R12, R4, -R21, RZ ;  /* 0x80000015040c7210 */ /* 0x000fc40007ffe0ff */
[----:B------:R-:W-:Y:S01]  /*1e0f0*/  SHF.R.S32.HI R21, RZ, 0x3, R8 ;  /* 0x00000003ff157819 */ /* 0x000fe20000011408 */
[----:B------:R-:W-:-:S04]  /*1e100*/  IMAD.WIDE.U32 R2, R199, UR4, R2 ;  /* 0x00000004c7027c25 */ /* 0x000fc8000f8e0002 */
[----:B------:R-:W-:Y:S02]  /*1e110*/  IMAD R9, R12, 0x20, R21 ;  /* 0x000000200c097824 */ /* 0x000fe400078e0215 */
[----:B------:R-:W-:Y:S01]  /*1e120*/  IMAD R3, R199, UR5, R3 ;  /* 0x00000005c7037c24 */ /* 0x000fe2000f8e0203 */
[----:B------:R-:W-:Y:S01]  /*1e130*/  ULDC.64 UR4, c[0x0][0xaf0] ;  /* 0x0002bc0000047ab9 */ /* 0x000fe20000000a00 */
[----:B------:R-:W-:Y:S02]  /*1e140*/  IMAD.IADD R10, R220, 0x1, R9 ;  /* 0x00000001dc0a7824 */ /* 0x000fe400078e0209 */
[----:B------:R-:W-:Y:S02]  /*1e150*/  IMAD R8, R28, UR4, RZ ;  /* 0x000000041c087c24 */ /* 0x000fe4000f8e02ff */
[----:B0-----:R-:W-:-:S04]  /*1e160*/  @P0 IMAD.HI.U32 R4, R10, R11, RZ ;  /* 0x0000000b0a040227 */ /* 0x001fc800078e00ff */
[----:B------:R-:W-:Y:S02]  /*1e170*/  IMAD.MOV.U32 R9, RZ, RZ, R10 ;  /* 0x000000ffff097224 */ /* 0x000fe400078e000a */
[C---:B------:R-:W-:Y:S01]  /*1e180*/  IMAD R11, R227.reuse, UR5, R8 ;  /* 0x00000005e30b7c24 */ /* 0x040fe2000f8e0208 */
[----:B--2---:R-:W-:Y:S01]  /*1e190*/  @P0 SHF.R.U32.HI R9, RZ, R15, R4 ;  /* 0x0000000fff090219 */ /* 0x004fe20000011604 */
[----:B------:R-:W-:Y:S01]  /*1e1a0*/  IMAD.WIDE.U32 R2, R227, UR4, R2 ;  /* 0x00000004e3027c25 */ /* 0x000fe2000f8e0002 */
[----:B------:R-:W-:Y:S02]  /*1e1b0*/  ULDC.64 UR4, c[0x0][0xae0] ;  /* 0x0002b80000047ab9 */ /* 0x000fe40000000a00 */
[--C-:B------:R-:W-:Y:S01]  /*1e1c0*/  SHF.R.S32.HI R4, RZ, 0x1f, R9.reuse ;  /* 0x0000001fff047819 */ /* 0x100fe20000011409 */
[----:B------:R-:W-:Y:S01]  /*1e1d0*/  IMAD.IADD R220, R21, 0x1, R220 ;  /* 0x0000000115dc7824 */ /* 0x000fe200078e02dc */
[----:B------:R-:W-:Y:S01]  /*1e1e0*/  IADD3 R3, R3, R11, RZ ;  /* 0x0000000b03037210 */ /* 0x000fe20007ffe0ff */
[----:B------:R-:W-:-:S02]  /*1e1f0*/  IMAD.MOV R11, RZ, RZ, -R9 ;  /* 0x000000ffff0b7224 */ /* 0x000fc400078e0a09 */
[----:B------:R-:W-:Y:S02]  /*1e200*/  IMAD R4, R4, UR4, RZ ;  /* 0x0000000404047c24 */ /* 0x000fe4000f8e02ff */
[----:B------:R-:W-:Y:S02]  /*1e210*/  IMAD R11, R13, R11, R10 ;  /* 0x0000000b0d0b7224 */ /* 0x000fe400078e020a */
[----:B------:R-:W-:-:S04]  /*1e220*/  IMAD.WIDE.U32 R2, R9, UR4, R2 ;  /* 0x0000000409027c25 */ /* 0x000fc8000f8e0002 */
[----:B------:R-:W-:Y:S01]  /*1e230*/  IMAD R9, R9, UR5, R4 ;  /* 0x0000000509097c24 */ /* 0x000fe2000f8e0204 */
[----:B------:R-:W-:Y:S01]  /*1e240*/  SHF.R.S32.HI R4, RZ, 0x1f, R11 ;  /* 0x0000001fff047819 */ /* 0x000fe2000001140b */
[----:B------:R-:W-:Y:S01]  /*1e250*/  ULDC.64 UR4, c[0x0][0xad8] ;  /* 0x0002b60000047ab9 */ /* 0x000fe20000000a00 */
[----:B------:R-:W-:Y:S01]  /*1e260*/  IMAD R13, R0, R13, RZ ;  /* 0x0000000d000d7224 */ /* 0x000fe200078e02ff */
[----:B------:R-:W-:Y:S01]  /*1e270*/  IADD3 R0, R220, 0x20, RZ ;  /* 0x00000020dc007810 */ /* 0x000fe20007ffe0ff */
[----:B------:R-:W-:Y:S02]  /*1e280*/  IMAD.IADD R3, R3, 0x1, R9 ;  /* 0x0000000103037824 */ /* 0x000fe400078e0209 */
[----:B------:R-:W-:Y:S01]  /*1e290*/  IMAD R8, R4, UR4, RZ ;  /* 0x0000000404087c24 */ /* 0x000fe2000f8e02ff */
[CC--:B------:R-:W-:Y:S01]  /*1e2a0*/  ISETP.GE.AND P2, PT, R220.reuse, R13.reuse, PT ;  /* 0x0000000ddc00720c */ /* 0x0c0fe20003f46270 */
[----:B------:R-:W-:Y:S01]  /*1e2b0*/  VIADD R4, R220, 0x40 ;  /* 0x00000040dc047836 */ /* 0x000fe20000000000 */
[----:B------:R-:W-:Y:S01]  /*1e2c0*/  ISETP.GE.AND P0, PT, R0, R13, PT ;  /* 0x0000000d0000720c */ /* 0x000fe20003f06270 */
[----:B------:R-:W-:-:S02]  /*1e2d0*/  IMAD R9, R11, UR5, R8 ;  /* 0x000000050b097c24 */ /* 0x000fc4000f8e0208 */
[----:B------:R-:W-:Y:S01]  /*1e2e0*/  IMAD.WIDE.U32 R2, R11, UR4, R2 ;  /* 0x000000040b027c25 */ /* 0x000fe2000f8e0002 */
[----:B------:R-:W-:Y:S01]  /*1e2f0*/  ULDC.64 UR4, c[0x0][0xa80] ;  /* 0x0002a00000047ab9 */ /* 0x000fe20000000a00 */
[----:B------:R-:W-:Y:S02]  /*1e300*/  ISETP.GE.AND P1, PT, R4, R13, PT ;  /* 0x0000000d0400720c */ /* 0x000fe40003f26270 */
[----:B------:R-:W-:Y:S01]  /*1e310*/  IMAD.IADD R3, R3, 0x1, R9 ;  /* 0x0000000103037824 */ /* 0x000fe200078e0209 */
[----:B------:R-:W-:Y:S01]  /*1e320*/  LEA R4, P3, R2, UR4, 0x1 ;  /* 0x0000000402047c11 */ /* 0x000fe2000f8608ff */
[----:B------:R-:W-:-:S03]  /*1e330*/  IMAD.SHL.U32 R11, R12, 0x8, RZ ;  /* 0x000000080c0b7824 */ /* 0x000fc600078e00ff */
[----:B------:R-:W-:Y:S01]  /*1e340*/  LEA.HI.X R8, R2, UR5, R3, 0x1, P3 ;  /* 0x0000000502087c11 */ /* 0x000fe200098f0c03 */
[C---:B------:R-:W-:Y:S01]  /*1e350*/  VIADD R15, R11.reuse, 0x40 ;  /* 0x000000400b0f7836 */ /* 0x040fe20000000000 */
[----:B------:R-:W-:Y:S01]  /*1e360*/  IADD3 R9, R11, 0x80, RZ ;  /* 0x000000800b097810 */ /* 0x000fe20007ffe0ff */
[----:B------:R0:W2:Y:S01]  /*1e370*/  SHFL.IDX PT, R2, R4, RZ, 0x181f ;  /* 0x00181fff04027589 */ /* 0x0000a200000e0000 */
[----:B------:R-:W-:Y:S02]  /*1e380*/  SHF.R.S32.HI R12, RZ, 0x1f, R11 ;  /* 0x0000001fff0c7819 */ /* 0x000fe4000001140b */
[----:B------:R-:W-:Y:S01]  /*1e390*/  SHF.R.S32.HI R10, RZ, 0x1f, R9 ;  /* 0x0000001fff0a7819 */ /* 0x000fe20000011409 */
[----:B------:R0:W3:Y:S01]  /*1e3a0*/  SHFL.IDX PT, R0, R8, RZ, 0x181f ;  /* 0x00181fff08007589 */ /* 0x0000e200000e0000 */
[----:B------:R-:W-:Y:S01]  /*1e3b0*/  SHF.R.S32.HI R14, RZ, 0x1f, R15 ;  /* 0x0000001fff0e7819 */ /* 0x000fe2000001140f */
        /* <DEDUP_REMOVED lines=11> */
[----:B------:R4:W-:Y:S01]  /*1e470*/  @!P4 ST.E.128 desc[UR6][R20.64], RZ ;  /* 0x000000ff1400c985 */ /* 0x0009e2000c101d06 */
[----:B------:R-:W-:-:S03]  /*1e480*/  @!P2 LEA.HI.X R3, R9, R0, R10, 0x1, P6 ;  /* 0x000000000903a211 */ /* 0x000fc600030f0c0a */
[----:B------:R4:W-:Y:S04]  /*1e490*/  @!P3 ST.E.128 desc[UR6][R24.64], RZ ;  /* 0x000000ff1800b985 */ /* 0x0009e8000c101d06 */
[----:B------:R4:W-:Y:S02]  /*1e4a0*/  @!P2 ST.E.128 desc[UR6][R2.64], RZ ;  /* 0x000000ff0200a985 */ /* 0x0009e4000c101d06 */
.L_x_6166:
[----:B------:R-:W-:Y:S05]  /*1e4b0*/  BSYNC B1 ;  /* 0x0000000000017941 */ /* 0x000fea0003800000 */
.L_x_6165:
[----:B---3--:R3:W0:Y:S01]  /*1e4c0*/  SHFL.IDX PT, R0, R8, 0x1, 0x181f ;  /* 0x00381f0008007f89 */ /* 0x00862200000e0000 */
[----:B------:R-:W-:Y:S03]  /*1e4d0*/  BSSY B1, `(.L_x_6167) ;  /* 0x0000011000017945 */ /* 0x000fe60003800000 */
[----:B--2-4-:R3:W2:Y:S01]  /*1e4e0*/  SHFL.IDX PT, R2, R4, 0x1, 0x181f ;  /* 0x00381f0004027f89 */ /* 0x0146a200000e0000 */
[----:B------:R-:W-:Y:S05]  /*1e4f0*/  @P0 BRA `(.L_x_6168) ;  /* 0x0000000000380947 */ /* 0x000fea0003800000 */
[----:B------:R-:W-:Y:S01]  /*1e500*/  ULDC UR4, c[0x0][0xac8] ;  /* 0x0002b20000047ab9 */ /* 0x000fe20000000800 */
[----:B------:R-:W-:Y:S01]  /*1e510*/  ULDC.64 UR6, c[0x0][0x208] ;  /* 0x0000820000067ab9 */ /* 0x000fe20000000a00 */
        /* <DEDUP_REMOVED lines=12> */
.L_x_6168:
[----:B------:R-:W-:Y:S05]  /*1e5e0*/  BSYNC B1 ;  /* 0x0000000000017941 */ /* 0x000fea0003800000 */
.L_x_6167:
[----:B0-----:R0:W0:Y:S01]  /*1e5f0*/  SHFL.IDX PT, R0, R8, 0x2, 0x181f ;  /* 0x00581f0008007f89 */ /* 0x00102200000e0000 */
[----:B------:R-:W-:Y:S03]  /*1e600*/  BSSY B1, `(.L_x_6169) ;  /* 0x0000011000017945 */ /* 0x000fe60003800000 */
[----:B--2-4-:R2:W4:Y:S01]  /*1e610*/  SHFL.IDX PT, R2, R4, 0x2, 0x181f ;  /* 0x00581f0004027f89 */ /* 0x01452200000e0000 */
[----:B------:R-:W-:Y:S05]  /*1e620*/  @P1 BRA `(.L_x_6170) ;  /* 0x0000000000381947 */ /* 0x000fea0003800000 */
[----:B------:R-:W-:Y:S01]  /*1e630*/  ULDC UR4, c[0x0][0xac8] ;  /* 0x0002b20000047ab9 */ /* 0x000fe20000000800 */
[----:B------:R-:W-:Y:S01]  /*1e640*/  ULDC.64 UR6, c[0x0][0x208] ;  /* 0x0000820000067ab9 */ /* 0x000fe20000000a00 */
        /* <DEDUP_REMOVED lines=12> */
.L_x_6170:
[----:B------:R-:W-:Y:S05]  /*1e710*/  BSYNC B1 ;  /* 0x0000000000017941 */ /* 0x000fea0003800000 */
.L_x_6169:
[----:B0-----:R-:W-:Y:S01]  /*1e720*/  VIADD R0, R220, 0x60 ;  /* 0x00000060dc007836 */ /* 0x001fe20000000000 */
[----:B---3--:R-:W0:Y:S04]  /*1e730*/  SHFL.IDX PT, R8, R8, 0x3, 0x181f ;  /* 0x00781f0008087f89 */ /* 0x008e2800000e0000 */
[----:B------:R-:W-:Y:S01]  /*1e740*/  ISETP.GE.AND P0, PT, R0, R13, PT ;  /* 0x0000000d0000720c */ /* 0x000fe20003f06270 */
[----:B----4-:R3:W4:-:S12]  /*1e750*/  SHFL.IDX PT, R2, R4, 0x3, 0x181f ;  /* 0x00781f0004027f89 */ /* 0x01071800000e0000 */
[----:B---3--:R-:W-:Y:S05]  /*1e760*/  @P0 BRA `(.L_x_6159) ;  /* 0x0000000000380947 */ /* 0x008fea0003800000 */
        /* <DEDUP_REMOVED lines=14> */
.L_x_6159:
[----:B------:R-:W-:Y:S05]  /*1e850*/  BSYNC B0 ;  /* 0x0000000000007941 */ /* 0x000fea0003800000 */
.L_x_6149:
[----:B------:R-:W-:Y:S02]  /*1e860*/  ULDC UR4, c[0x0][0xc3c] ;  /* 0x00030f0000047ab9 */ /* 0x000fe40000000800 */
[----:B------:R-:W-:-:S13]  /*1e870*/  ISETP.GE.AND P0, PT, R7, UR4, PT ;  /* 0x0000000407007c0c */ /* 0x000fda000bf06270 */
[----:B------:R-:W-:Y:S05]  /*1e880*/  @!P0 BRA `(.L_x_6171) ;  /* 0xfffffe2800a88947 */ /* 0x000fea000383ffff */
[----:B------:R-:W-:Y:S05]  /*1e890*/  BRA `(.L_x_5928) ;  /* 0x0000007c00a07947 */ /* 0x000fea0003800000 */
.L_x_5926:
        /* <DEDUP_REMOVED lines=16> */
.L_x_6172:
[----:B------:R-:W-:Y:S01]  /*1e9a0*/  LOP3.LUT R7, R0, 0x1f, RZ, 0xc0, !PT ;  /* 0x0000001f00077812 */ /* 0x000fe200078ec0ff */
[----:B------:R-:W-:Y:S01]  /*1e9b0*/  ULDC UR4, c[0x0][0xc3c] ;  /* 0x00030f0000047ab9 */ /* 0x000fe20000000800 */
[----:B------:R-:W-:Y:S01]  /*1e9c0*/  MOV R9, RZ ;  /* 0x000000ff00097202 */ /* 0x000fe20000000f00 */
        /* <DEDUP_REMOVED lines=41> */
.L_x_6176:
        /* <DEDUP_REMOVED lines=38> */
.L_x_6174:
        /* <DEDUP_REMOVED lines=11> */
[----:B------:R-:W-:-:S06]  /*1ef70*/  IADD3 R24, R27, -0x1, RZ ;  /* 0xffffffff1b187810 */ /* 0x000fcc0007ffe0ff */
[----:B------:R0:W1:Y:S02]  /*1ef80*/  SHFL.IDX PT, R24, R5, R24, 0x1f ;  /* 0x00001f1805187589 */ /* 0x00006400000e0000 */
.L_x_6177:
        /* <DEDUP_REMOVED lines=33> */
[----:B0-----:R-:W-:-:S03]  /*1f1a0*/  IMAD.MOV R13, RZ, RZ, -R3 ;  /* 0x000000ffff0d7224 */ /* 0x001fc600078e0a03 */
[----:B------:R-:W-:Y:S01]  /*1f1b0*/  @!P2 IADD3 R10, -R10, RZ, RZ ;  /* 0x000000ff0a0aa210 */ /* 0x000fe20007ffe1ff */
[----:B------:R-:W-:Y:S01]  /*1f1c0*/  IMAD.MOV R12, RZ, RZ, -R2 ;  /* 0x000000ffff0c7224 */ /* 0x000fe200078e0a02 */
        /* <DEDUP_REMOVED lines=18> */
[----:B------:R-:W-:Y:S02]  /*1f2f0*/  @!P2 IADD3 R2, -R2, RZ, RZ ;  /* 0x000000ff0202a210 */ /* 0x000fe40007ffe1ff */
[----:B------:R-:W-:-:S05]  /*1f300*/  @!P1 LOP3.LUT R2, RZ, R9, RZ, 0x33, !PT ;  /* 0x00000009ff029212 */ /* 0x000fca00078e33ff */
[----:B------:R-:W-:-:S04]  /*1f310*/  IMAD.MOV R26, RZ, RZ, -R2 ;  /* 0x000000ffff1a7224 */ /* 0x000fc800078e0a02 */
[C---:B------:R-:W-:Y:S02]  /*1f320*/  IMAD R26, R9.reuse, R26, R10 ;  /* 0x0000001a091a7224 */ /* 0x040fe400078e020a */
[----:B------:R-:W-:Y:S02]  /*1f330*/  IMAD R9, R9, 0x1000000, R2 ;  /* 0x0100000009097824 */ /* 0x000fe400078e0202 */
[----:B------:R-:W-:-:S03]  /*1f340*/  IMAD R2, R6, R3, R5 ;  /* 0x0000000306027224 */ /* 0x000fc600078e0205 */
[----:B------:R-:W-:Y:S01]  /*1f350*/  LEA R26, R26, R9, 0x10 ;  /* 0x000000091a1a7211 */ /* 0x000fe200078e80ff */
[----:B------:R-:W-:Y:S06]  /*1f360*/  BRA `(.L_x_6179) ;  /* 0x0000000000f87947 */ /* 0x000fec0003800000 */
.L_x_6178:
        /* <DEDUP_REMOVED lines=62> */
.L_x_6179:
[----:B------:R-:W-:-:S05]  /*1f750*/  LOP3.LUT R25, RZ, R2, RZ, 0x33, !PT ;  /* 0x00000002ff197212 */ /* 0x000fca00078e33ff */
[----:B------:R-:W-:Y:S01]  /*1f760*/  IMAD.IADD R25, R6, 0x1, R25 ;  /* 0x0000000106197824 */ /* 0x000fe200078e0219 */
[----:B------:R-:W-:Y:S06]  /*1f770*/  BRA `(.L_x_6180) ;  /* 0x00000000000c7947 */ /* 0x000fec0003800000 */
.L_x_6175:
[----:B------:R-:W-:Y:S01]  /*1f780*/  IMAD.MOV.U32 R25, RZ, RZ, RZ ;  /* 0x000000ffff197224 */ /* 0x000fe200078e00ff */
[----:B------:R-:W-:Y:S01]  /*1f790*/  MOV R26, RZ ;  /* 0x000000ff001a7202 */ /* 0x000fe20000000f00 */
[----:B------:R-:W-:-:S07]  /*1f7a0*/  IMAD.U32 R24, RZ, RZ, UR6 ;  /* 0x00000006ff187e24 */ /* 0x000fce000f8e00ff */
.L_x_6180:
[----:B------:R-:W-:-:S13]  /*1f7b0*/  ISETP.NE.AND P0, PT, R7, RZ, PT ;  /* 0x000000ff0700720c */ /* 0x000fda0003f05270 */
[----:B------:R-:W0:Y:S01]  /*1f7c0*/  @!P0 S2R R3, SR_CgaCtaId ;  /* 0x0000000000038919 */ /* 0x000e220000008800 */
[----:B------:R-:W-:-:S04]  /*1f7d0*/  @!P0 MOV R2, 0x400 ;  /* 0x0000040000028802 */ /* 0x000fc80000000f00 */
[----:B0-----:R-:W-:-:S05]  /*1f7e0*/  @!P0 LEA R2, R3, R2, 0x18 ;  /* 0x0000000203028211 */ /* 0x001fca00078ec0ff */
[----:B------:R1:W-:Y:S01]  /*1f7f0*/  @!P0 STS.128 [R2+0x308d0], R24 ;  /* 0x0308d01802008388 */ /* 0x0003e20000000c00 */
[----:B------:R-:W-:Y:S06]  /*1f800*/  BAR.ARV 0x5, 0x180 ;  /* 0x0146000000007b1d */ /* 0x000fec0000002000 */
.L_x_6173:
[----:B------:R2:W-:Y:S01]  /*1f810*/  STL [R1+0x28], RZ ;  /* 0x000028ff01007387 */ /* 0x0005e20000100800 */
[----:B------:R-:W-:Y:S01]  /*1f820*/  ULDC UR4, c[0x0][0xc3c] ;  /* 0x00030f0000047ab9 */ /* 0x000fe20000000800 */
[----:B------:R-:W-:Y:S01]  /*1f830*/  IMAD.MOV.U32 R29, RZ, RZ, 0x1 ;  /* 0x00000001ff1d7424 */ /* 0x000fe200078e00ff */
[----:B0-----:R-:W-:Y:S01]  /*1f840*/  ISETP.GE.AND P0, PT, R27, UR4, PT ;  /* 0x000000041b007c0c */ /* 0x001fe2000bf06270 */
[----:B------:R-:W-:-:S12]  /*1f850*/  IMAD.MOV.U32 R23, RZ, RZ, RZ ;  /* 0x000000ffff177224 */ /* 0x000fd800078e00ff */
[----:B--2---:R-:W-:Y:S05]  /*1f860*/  @P0 BRA `(.L_x_6181) ;  /* 0x0000006800d00947 */ /* 0x004fea0003800000 */
[----:B------:R-:W0:Y:S01]  /*1f870*/  S2UR UR5, SR_CgaCtaId ;  /* 0x00000000000579c3 */ /* 0x000e220000008800 */
[C---:B------:R-:W-:Y:S01]  /*1f880*/  IMAD.SHL.U32 R33, R0.reuse, 0x8, RZ ;  /* 0x0000000800217824 */ /* 0x040fe200078e00ff */
[----:B------:R-:W-:Y:S01]  /*1f890*/  LOP3.LUT R4, R0, 0x7f, RZ, 0xc0, !PT ;  /* 0x0000007f00047812 */ /* 0x000fe200078ec0ff */
[----:B------:R-:W-:Y:S01]  /*1f8a0*/  UMOV UR4, 0x400 ;  /* 0x0000040000047882 */ /* 0x000fe20000000000 */
[----:B------:R2:W-:Y:S01]  /*1f8b0*/  STL [R1+0x28], RZ ;  /* 0x000028ff01007387 */ /* 0x0005e20000100800 */
[----:B------:R-:W-:Y:S01]  /*1f8c0*/  BSSY B8, `(.L_x_6181) ;  /* 0x00006ae000087945 */ /* 0x000fe20003800000 */
[----:B------:R-:W-:Y:S01]  /*1f8d0*/  LOP3.LUT R3, R33, 0x1f8, RZ, 0xc0, !PT ;  /* 0x000001f821037812 */ /* 0x000fe200078ec0ff */
[----:B------:R-:W-:Y:S01]  /*1f8e0*/  IMAD.MOV.U32 R30, RZ, RZ, 0x1 ;  /* 0x00000001ff1e7424 */ /* 0x000fe200078e00ff */
[----:B------:R-:W-:Y:S01]  /*1f8f0*/  SHF.L.U32 R37, R4, 0x3, RZ ;  /* 0x0000000304257819 */ /* 0x000fe200000006ff */
[----:B------:R-:W-:Y:S01]  /*1f900*/  IMAD.MOV.U32 R28, RZ, RZ, RZ ;  /* 0x000000ffff1c7224 */ /* 0x000fe200078e00ff */
[----:B-1----:R-:W-:Y:S01]  /*1f910*/  LOP3.LUT R2, R3, 0x38, R0, 0x78, !PT ;  /* 0x0000003803027812 */ /* 0x002fe200078e7800 */
[----:B------:R-:W-:Y:S01]  /*1f920*/  IMAD.SHL.U32 R0, R0, 0x10, RZ ;  /* 0x0000001000007824 */ /* 0x000fe200078e00ff */
[----:B------:R-:W-:Y:S01]  /*1f930*/  LOP3.LUT R33, R33, 0x38, RZ, 0xc0, !PT ;  /* 0x0000003821217812 */ /* 0x000fe200078ec0ff */
[----:B------:R-:W-:Y:S01]  /*1f940*/  IMAD.MOV.U32 R29, RZ, RZ, 0x1 ;  /* 0x00000001ff1d7424 */ /* 0x000fe200078e00ff */
[----:B------:R-:W-:Y:S01]  /*1f950*/  LOP3.LUT R37, R2, 0x200, R37, 0xf8, !PT ;  /* 0x0000020002257812 */ /* 0x000fe200078ef825 */
[----:B------:R-:W-:Y:S01]  /*1f960*/  ULOP3.LUT UR37, UR60, 0x2, URZ, 0xfc, !UPT ;  /* 0x000000023c257892 */ /* 0x000fe2000f8efc3f */
[----:B------:R-:W-:Y:S01]  /*1f970*/  SHF.R.U32.HI R2, RZ, 0x3, R4 ;  /* 0x00000003ff027819 */ /* 0x000fe20000011604 */
[----:B------:R-:W-:Y:S01]  /*1f980*/  ULDC.64 UR38, c[0x0][0x198] ;  /* 0x0000660000267ab9 */ /* 0x000fe20000000a00 */
[----:B------:R-:W-:Y:S01]  /*1f990*/  MOV R23, RZ ;  /* 0x000000ff00177202 */ /* 0x000fe20000000f00 */
[----:B------:R-:W-:Y:S01]  /*1f9a0*/  ULDC UR36, c[0x0][0xc] ;  /* 0x0000030000247ab9 */ /* 0x000fe20000000800 */
[----:B------:R-:W-:-:S02]  /*1f9b0*/  LOP3.LUT R0, R2, 0x70, R0, 0xf8, !PT ;  /* 0x0000007002007812 */ /* 0x000fc400078ef800 */
[C---:B------:R-:W-:Y:S01]  /*1f9c0*/  LOP3.LUT R36, R33.reuse, 0x40, RZ, 0xfc, !PT ;  /* 0x0000004021247812 */ /* 0x040fe200078efcff */
[----:B0-----:R-:W-:Y:S01]  /*1f9d0*/  ULEA UR4, UR5, UR4, 0x18 ;  /* 0x0000000405047291 */ /* 0x001fe2000f8ec03f */
[----:B------:R-:W-:-:S05]  /*1f9e0*/  LOP3.LUT R34, R33, 0x80, RZ, 0xfc, !PT ;  /* 0x0000008021227812 */ /* 0x000fca00078efcff */
[----:B------:R-:W-:-:S04]  /*1f9f0*/  IMAD.U32 R16, RZ, RZ, UR4 ;  /* 0x00000004ff107e24 */ /* 0x000fc8000f8e00ff */
[----:B------:R-:W-:-:S05]  /*1fa00*/  IMAD R0, R37, 0x2, R16 ;  /* 0x0000000225007824 */ /* 0x000fca00078e0210 */
[----:B------:R2:W-:Y:S02]  /*1fa10*/  STL [R1], R0 ;  /* 0x0000000001007387 */ /* 0x0005e40000100800 */
.L_x_6288:
        /* <DEDUP_REMOVED lines=32> */
[C---:B------:R-:W-:Y:S02]  /*1fc20*/  IADD3.X R3, R18.reuse, UR5, RZ, P3, !PT ;  /* 0x0000000512037c10 */ /* 0x040fe40009ffe4ff */
[----:B------:R-:W-:Y:S02]  /*1fc30*/  @P2 IADD3 R6, P3, R17, UR8, RZ ;  /* 0x0000000811062c10 */ /* 0x000fe4000ff7e0ff */
[----:B------:R-:W-:Y:S01]  /*1fc40*/  MOV R8, UR4 ;  /* 0x0000000400087c02 */ /* 0x000fe20008000f00 */
[----:B------:R-:W-:Y:S01]  /*1fc50*/  ULDC.64 UR4, c[0x0][0x418] ;  /* 0x0001060000047ab9 */ /* 0x000fe20000000a00 */
[----:B------:R-:W-:Y:S01]  /*1fc60*/  @P2 IADD3.X R7, R18, UR9, RZ, P3, !PT ;  /* 0x0000000912072c10 */ /* 0x000fe20009ffe4ff */
[----:B------:R-:W5:Y:S04]  /*1fc70*/  @P0 LDG.E R35, desc[UR10][R2.64] ;  /* 0x0000000a02230981 */ /* 0x000f68000c1e1900 */
        /* <DEDUP_REMOVED lines=9> */
[----:B0-----:R-:W-:Y:S02]  /*1fd10*/  IMAD.U32 R6, RZ, RZ, UR5 ;  /* 0x00000005ff067e24 */ /* 0x001fe4000f8e00ff */
[----:B------:R-:W-:Y:S01]  /*1fd20*/  IMAD.U32 R9, RZ, RZ, UR4 ;  /* 0x00000004ff097e24 */ /* 0x000fe2000f8e00ff */
[----:B---3--:R1:W-:Y:S04]  /*1fd30*/  STL [R1+0x18], R8 ;  /* 0x0000180801007387 */ /* 0x0083e80000100800 */
[----:B--2---:R1:W-:Y:S01]  /*1fd40*/  STL [R1+0xc], R13 ;  /* 0x00000c0d01007387 */ /* 0x0043e20000100800 */
[----:B------:R-:W-:Y:S01]  /*1fd50*/  IMAD.MOV.U32 R12, RZ, RZ, R8 ;  /* 0x000000ffff0c7224 */ /* 0x000fe200078e0008 */
[----:B------:R-:W-:Y:S06]  /*1fd60*/  @P2 BRA `(.L_x_6182) ;  /* 0x0000000000182947 */ /* 0x000fec0003800000 */
[----:B------:R-:W-:Y:S05]  /*1fd70*/  @!P0 BRA `(.L_x_6182) ;  /* 0x0000000000148947 */ /* 0x000fea0003800000 */
[----:B------:R-:W-:Y:S02]  /*1fd80*/  ULDC.64 UR4, c[0x0][0x208] ;  /* 0x0000820000047ab9 */ /* 0x000fe40000000a00 */
[----:B-1----:R-:W2:Y:S04]  /*1fd90*/  LDG.E R8, desc[UR4][R2.64] ;  /* 0x0000000402087981 */ /* 0x002ea8000c1e1900 */
[----:B------:R-:W2:Y:S02]  /*1fda0*/  LDG.E R7, desc[UR4][R2.64+0x4] ;  /* 0x0000040402077981 */ /* 0x000ea4000c1e1900 */
[----:B--2---:R-:W-:-:S05]  /*1fdb0*/  IADD3 R12, -R8, R7, RZ ;  /* 0x00000007080c7210 */ /* 0x004fca0007ffe1ff */
[----:B------:R0:W-:Y:S02]  /*1fdc0*/  STL [R1+0x18], R12 ;  /* 0x0000180c01007387 */ /* 0x0001e40000100800 */
.L_x_6182:
[----:B------:R-:W-:Y:S01]  /*1fdd0*/  ULDC.64 UR4, c[0x0][0xa20] ;  /* 0x0002880000047ab9 */ /* 0x000fe20000000a00 */
[C---:B------:R-:W-:Y:S01]  /*1fde0*/  LOP3.LUT R2, R26.reuse, 0xff000000, RZ, 0xc0, !PT ;  /* 0xff0000001a027812 */ /* 0x040fe200078ec0ff */
        /* <DEDUP_REMOVED lines=13> */
.L_x_6183:
[----:B------:R-:W-:Y:S02]  /*1fec0*/  ULDC.64 UR4, c[0x0][0xa08] ;  /* 0x0002820000047ab9 */ /* 0x000fe40000000a00 */
[----:B------:R-:W-:-:S04]  /*1fed0*/  ISETP.NE.U32.AND P0, PT, RZ, UR4, PT ;  /* 0x00000004ff007c0c */ /* 0x000fc8000bf05070 */
[----:B------:R-:W-:-:S13]  /*1fee0*/  ISETP.NE.AND.EX P0, PT, RZ, UR5, PT, P0 ;  /* 0x00000005ff007c0c */ /* 0x000fda000bf05300 */
[----:B------:R-:W-:Y:S05]  /*1fef0*/  @!P0 BRA `(.L_x_6184) ;  /* 0x0000000000188947 */ /* 0x000fea0003800000 */
[----:B------:R-:W1:Y:S01]  /*1ff00*/  LDC.64 R2, c[0x0][0xa08] ;  /* 0x00028200ff027b82 */ /* 0x000e620000000a00 */
[----:B------:R-:W-:Y:S01]  /*1ff10*/  ULDC.64 UR4, c[0x0][0x208] ;  /* 0x0000820000047ab9 */ /* 0x000fe20000000a00 */
[----:B-1----:R-:W-:-:S05]  /*1ff20*/  IMAD.WIDE R2, R32, 0x4, R2 ;  /* 0x0000000420027825 */ /* 0x002fca00078e0202 */
[----:B------:R-:W2:Y:S04]  /*1ff30*/  LDG.E R9, desc[UR4][R2.64] ;  /* 0x0000000402097981 */ /* 0x000ea8000c1e1900 */
[----:B------:R-:W2:Y:S02]  /*1ff40*/  LDG.E R10, desc[UR4][R2.64+0x4] ;  /* 0x00000404020a7981 */ /* 0x000ea4000c1e1900 */
[----:B--2---:R-:W-:-:S07]  /*1ff50*/  IMAD.IADD R9, R10, 0x1, -R9 ;  /* 0x000000010a097824 */ /* 0x004fce00078e0a09 */
.L_x_6184:
[----:B------:R-:W-:Y:S01]  /*1ff60*/  ULDC.64 UR4, c[0x0][0x208] ;  /* 0x0000820000047ab9 */ /* 0x000fe20000000a00 */
[----:B-1----:R-:W1:Y:S01]  /*1ff70*/  LDC R3, c[0x0][0x448] ;  /* 0x00011200ff037b82 */ /* 0x002e620000000800 */
[----:B------:R-:W2:Y:S04]  /*1ff80*/  @P1 LDG.E R2, desc[UR4][R4.64] ;  /* 0x0000000404021981 */ /* 0x000ea8000c1e1900 */
[----:B------:R3:W2:Y:S01]  /*1ff90*/  @P1 LDG.E R11, desc[UR4][R4.64+0x4] ;  /* 0x00000404040b1981 */ /* 0x0006a2000c1e1900 */
[----:B-----5:R-:W-:Y:S01]  /*1ffa0*/  IMAD.IADD R9, R9, 0x1, -R13 ;  /* 0x0000000109097824 */ /* 0x020fe200078e0a0d */
[----:B------:R-:W-:Y:S01]  /*1ffb0*/  BSSY B0, `(.L_x_6185) ;  /* 0x0000037000007945 */ /* 0x000fe20003800000 */
[----:B------:R-:W-:Y:S02]  /*1ffc0*/  LOP3.LUT R20, R8, 0xff, RZ, 0xc0, !PT ;  /* 0x000000ff08147812 */ /* 0x000fe400078ec0ff */
[----:B---3--:R-:W-:-:S02]  /*1ffd0*/  SHF.R.U32.HI R4, RZ, 0x10, R8 ;  /* 0x00000010ff047819 */ /* 0x008fc40000011608 */
[----:B-1----:R-:W-:-:S13]  /*1ffe0*/  ISETP.NE.AND P0, PT, R3, 0x1, PT ;  /* 0x000000010300780c */ /* 0x002fda0003f05270 */
[----:B------:R-:W1:Y:S08]  /*1fff0*/  @P0 LDC R7, c[0x0][0x44c] ;  /* 0x00011300ff070b82 */ /* 0x000e700000000800 */
[----:B------:R-:W3:Y:S01]  /*20000*/  @P0 LDC R3, c[0x0][0x450] ;  /* 0x00011400ff030b82 */ /* 0x000ee20000000800 */
[----:B--2---:R-:W-:Y:S01]  /*20010*/  @P1 IMAD.IADD R6, R11, 0x1, -R2 ;  /* 0x000000010b061824 */ /* 0x004fe200078e0a02 */
[----:B------:R-:W-:-:S05]  /*20020*/  SHF.L.U32 R2, R25, 0x7, RZ ;  /* 0x0000000719027819 */ /* 0x000fca00000006ff */
[----:B------:R-:W-:-:S04]  /*20030*/  VIADD R2, R2, 0x7f ;  /* 0x0000007f02027836 */ /* 0x000fc80000000000 */
[----:B-1----:R-:W-:-:S05]  /*20040*/  @P0 IMAD.HI.U32 R10, R2, R7, RZ ;  /* 0x00000007020a0227 */ /* 0x002fca00078e00ff */
[----:B---3--:R-:W-:Y:S01]  /*20050*/  @P0 SHF.R.U32.HI R2, RZ, R3, R10 ;  /* 0x00000003ff020219 */ /* 0x008fe2000001160a */
[----:B------:R-:W-:-:S05]  /*20060*/  IMAD.IADD R3, R9, 0x1, R6 ;  /* 0x0000000109037824 */ /* 0x000fca00078e0206 */
        /* <DEDUP_REMOVED lines=43> */
.L_x_6186:
[----:B------:R-:W-:Y:S05]  /*20320*/  BSYNC B0 ;  /* 0x0000000000007941 */ /* 0x000fea0003800000 */
.L_x_6185:
        /* <DEDUP_REMOVED lines=25> */
.L_x_6356:
[----:B--2---:R-:W-:Y:S02]  /*204c0*/  ISETP.NE.AND P0, PT, R14, RZ, PT ;  /* 0x000000ff0e00720c */ /* 0x004fe40003f05270 */
[----:B------:R-:W-:-:S11]  /*204d0*/  PLOP3.LUT P6, PT, PT, PT, PT, 0x8, 0x0 ;  /* 0x000000000000781c */ /* 0x000fd60003fce170 */
[----:B------:R-:W-:Y:S05]  /*204e0*/  @P0 BRA `(.L_x_6190) ;  /* 0x00000000000c0947 */ /* 0x000fea0003800000 */
[----:B------:R-:W-:-:S03]  /*204f0*/  UMOV UR4, 0xffffffff ;  /* 0xffffffff00047882 */ /* 0x000fc60000000000 */
[----:B------:R-:W-:Y:S05]  /*20500*/  BRA.DIV UR4, `(.L_x_6191) ;  /* 0x0000007604487947 */ /* 0x000fea000b800000 */
[----:B------:R-:W-:-:S13]  /*20510*/  ELECT P6, URZ, PT ;  /* 0x00000000003f782f */ /* 0x000fda00038c0000 */
.L_x_6190:
        /* <DEDUP_REMOVED lines=9> */
.L_x_6359:
[----:B------:R-:W-:Y:S05]  /*205b0*/  BSYNC B1 ;  /* 0x0000000000017941 */ /* 0x000fea0003800000 */
.L_x_6192:
        /* <DEDUP_REMOVED lines=10> */
.L_x_6360:
[----:B------:R-:W-:Y:S05]  /*20660*/  BSYNC B2 ;  /* 0x0000000000027941 */ /* 0x000fea0003800000 */
.L_x_6196:
        /* <DEDUP_REMOVED lines=9> */
.L_x_6199:
[----:B------:R-:W-:Y:S05]  /*20700*/  BSYNC B2 ;  /* 0x0000000000027941 */ /* 0x000fea0003800000 */
.L_x_6198:
        /* <DEDUP_REMOVED lines=12> */
.L_x_6200:
        /* <DEDUP_REMOVED lines=16> */
.L_x_6201:
        /* <DEDUP_REMOVED lines=16> */
.L_x_6202:
        /* <DEDUP_REMOVED lines=13> */
.L_x_6361:
[----:B------:R-:W-:Y:S05]  /*20aa0*/  BSYNC B2 ;  /* 0x0000000000027941 */ /* 0x000fea0003800000 */
.L_x_6203:
        /* <DEDUP_REMOVED lines=11> */
.L_x_6206:
[----:B------:R-:W-:Y:S05]  /*20b60*/  BSYNC B2 ;  /* 0x0000000000027941 */ /* 0x000fea0003800000 */
.L_x_6205:
[----:B------:R-:W-:Y:S01]  /*20b70*/  R2UR UR6, R14 ;  /* 0x000000000e0672ca */ /* 0x000fe200000e0000 */
[----:B------:R-:W-:Y:S01]  /*20b80*/  IMAD.MOV.U32 R8, RZ, RZ, RZ ;  /* 0x000000ffff087224 */ /* 0x000fe200078e00ff */
[----:B------:R-:W-:Y:S01]  /*20b90*/  R2UR UR7, R15 ;  /* 0x000000000f0772ca */ /* 0x000fe200000e0000 */
[----:B------:R-:W-:Y:S01]  /*20ba0*/  UIADD3 UR4, UP0, UR38, 0x670, URZ ;  /* 0x0000067026047890 */ /* 0x000fe2000ff1e03f */
[----:B------:R-:W-:Y:S01]  /*20bb0*/  PLOP3.LUT P0, PT, PT, PT, PT, 0x80, 0x0 ;  /* 0x000000000000781c */ /* 0x000fe20003f0f070 */
[----:B01----:R-:W-:Y:S01]  /*20bc0*/  VIADD R12, R12, 0x308b0 ;  /* 0x000308b00c0c7836 */ /* 0x003fe20000000000 */
[----:B------:R-:W-:Y:S01]  /*20bd0*/  R2UR UR10, R8 ;  /* 0x00000000080a72ca */ /* 0x000fe200000e0000 */
[----:B------:R-:W-:Y:S01]  /*20be0*/  VIADD R8, R10, 0x400 ;  /* 0x000004000a087836 */ /* 0x000fe20000000000 */
[----:B------:R-:W-:-:S13]  /*20bf0*/  UIADD3.X UR5, URZ, UR39, URZ, UP0, !UPT ;  /* 0x000000273f057290 */ /* 0x000fda00087fe43f */
.L_x_6207:
        /* <DEDUP_REMOVED lines=15> */
.L_x_6208:
        /* <DEDUP_REMOVED lines=15> */
.L_x_6209:
        /* <DEDUP_REMOVED lines=10> */
.L_x_6195:
[----:B------:R-:W-:Y:S05]  /*20e80*/  BSYNC B1 ;  /* 0x0000000000017941 */ /* 0x000fea0003800000 */
.L_x_6194:
        /* <DEDUP_REMOVED lines=9> */
.L_x_6226:
[----:B------:R-:W-:Y:S05]  /*20f20*/  YIELD ;  /* 0x0000000000007946 */ /* 0x000fea0003800000 */
[----:B------:R-:W-:Y:S04]  /*20f30*/  BSSY B1, `(.L_x_6210) ;  /* 0x000008b000017945 */ /* 0x000fe80003800000 */
[----:B------:R-:W-:Y:S05]  /*20f40*/  @!P6 BRA `(.L_x_6211) ;  /* 0x000000080024e947 */ /* 0x000fea0003800000 */
[----:B------:R-:W-:Y:S01]  /*20f50*/  LEA R11, R28, R16, 0x3 ;  /* 0x000000101c0b7211 */ /* 0x000fe200078e18ff */
[----:B------:R-:W0:Y:S01]  /*20f60*/  S2R R3, SR_TID.X ;  /* 0x0000000000037919 */ /* 0x000e220000002100 */
[----:B------:R-:W-:Y:S01]  /*20f70*/  SHF.L.U32 R10, R30, 0x1f, RZ ;  /* 0x0000001f1e0a7819 */ /* 0x000fe200000006ff */
[----:B------:R-:W-:Y:S03]  /*20f80*/  BSSY B2, `(.L_x_6212) ;  /* 0x0000005000027945 */ /* 0x000fe60003800000 */
[----:B------:R-:W2:Y:S01]  /*20f90*/  SYNCS.PHASECHK.TRANS64.TRYWAIT P1, [R11+URZ+0x308a0], R10 ;  /* 0x0308a00a0b0075a7 */ /* 0x000ea2000802017f */
[----:B0-----:R-:W-:-:S04]  /*20fa0*/  LOP3.LUT R3, R3, 0x7f, RZ, 0xc0, !PT ;  /* 0x0000007f03037812 */ /* 0x001fc800078ec0ff */
[----:B------:R-:W-:Y:S01]  /*20fb0*/  ISETP.NE.AND P2, PT, R3, RZ, PT ;  /* 0x000000ff0300720c */ /* 0x000fe20003f45270 */
[----:B--2---:R-:W-:-:S12]  /*20fc0*/  @!P1 BRA `(.L_x_6213) ;  /* 0x0000006800f49947 */ /* 0x004fd80003800000 */
.L_x_6362:
[----:B------:R-:W-:Y:S05]  /*20fd0*/  BSYNC B2 ;  /* 0x0000000000027941 */ /* 0x000fea0003800000 */
.L_x_6212:
[----:B------:R-:W-:Y:S04]  /*20fe0*/  BSSY B2, `(.L_x_6214) ;  /* 0x0000009000027945 */ /* 0x000fe80003800000 */
[----:B------:R-:W-:Y:S05]  /*20ff0*/  @P2 BRA `(.L_x_6215) ;  /* 0x00000000001c2947 */ /* 0x000fea0003800000 */
[----:B-1----:R-:W1:Y:S01]  /*21000*/  S2R R8, SR_TID.X ;  /* 0x0000000000087919 */ /* 0x002e620000002100 */
[----:B------:R-:W-:-:S04]  /*21010*/  IMAD.MOV.U32 R3, RZ, RZ, 0x9000 ;  /* 0x00009000ff037424 */ /* 0x000fc800078e00ff */
[----:B------:R2:W-:Y:S01]  /*21020*/  SYNCS.ARRIVE.TRANS64 RZ, [R11+URZ+0x30890], R3 ;  /* 0x030890030bff79a7 */ /* 0x0005e2000800003f */
[----:B-1----:R-:W-:-:S04]  /*21030*/  LOP3.LUT R8, R8, 0x1f, RZ, 0xc0, !PT ;  /* 0x0000001f08087812 */ /* 0x002fc800078ec0ff */
[----:B------:R-:W-:-:S13]  /*21040*/  ISETP.NE.AND P1, PT, R8, RZ, PT ;  /* 0x000000ff0800720c */ /* 0x000fda0003f25270 */
[----:B--2---:R-:W-:Y:S05]  /*21050*/  @!P1 BRA `(.L_x_6215) ;  /* 0x0000000000049947 */ /* 0x004fea0003800000 */
[----:B------:R-:W-:Y:S01]  /*21060*/  BPT.TRAP 0x1 ;  /* 0x000000040000795c */ /* 0x000fe20000300000 */
.L_x_6215:
[----:B------:R-:W-:Y:S05]  /*21070*/  BSYNC B2 ;  /* 0x0000000000027941 */ /* 0x000fea0003800000 */
.L_x_6214:
[----:B------:R-:W-:Y:S01]  /*21080*/  IMAD.MOV.U32 R21, RZ, RZ, RZ ;  /* 0x000000ffff157224 */ /* 0x000fe200078e00ff */
[----:B------:R-:W-:Y:S01]  /*21090*/  UIADD3 UR4, UP0, UR38, 0x570, URZ ;  /* 0x0000057026047890 */ /* 0x000fe2000ff1e03f */
[----:B------:R-:W-:Y:S01]  /*210a0*/  IMAD R9, R28, 0x9000, R16 ;  /* 0x000090001c097824 */ /* 0x000fe200078e0210 */
[----:B------:R-:W-:Y:S01]  /*210b0*/  PLOP3.LUT P1, PT, PT, PT, PT, 0x80, 0x0 ;  /* 0x000000000000781c */ /* 0x000fe20003f2f070 */
[----:B-1----:R-:W-:Y:S01]  /*210c0*/  IMAD R8, R12, 0x60, R0 ;  /* 0x000000600c087824 */ /* 0x002fe200078e0200 */
[----:B------:R-:W-:Y:S01]  /*210d0*/  R2UR UR10, R21 ;  /* 0x00000000150a72ca */ /* 0x000fe200000e0000 */
[----:B------:R-:W-:Y:S01]  /*210e0*/  VIADD R3, R11, 0x30890 ;  /* 0x000308900b037836 */ /* 0x000fe20000000000 */
[----:B------:R-:W-:Y:S01]  /*210f0*/  IADD3 R13, R9, 0x1e400, RZ ;  /* 0x0001e400090d7810 */ /* 0x000fe20007ffe0ff */
[----:B------:R-:W-:Y:S01]  /*21100*/  UIADD3.X UR5, URZ, UR39, URZ, UP0, !UPT ;  /* 0x000000273f057290 */ /* 0x000fe200087fe43f */
[----:B------:R-:W-:Y:S01]  /*21110*/  UMOV UR6, 0x0 ;  /* 0x0000000000067882 */ /* 0x000fe20000000000 */
[----:B------:R-:W-:-:S10]  /*21120*/  UMOV UR7, 0x12f00000 ;  /* 0x12f0000000077882 */ /* 0x000fd40000000000 */
.L_x_6216:
        /* <DEDUP_REMOVED lines=12> */
[----:B------:R-:W-:Y:S01]  /*211f0*/  UMOV UR6, 0x0 ;  /* 0x0000000000067882 */ /* 0x000fe20000000000 */
[----:B------:R-:W-:Y:S02]  /*21200*/  UMOV UR7, 0x12f00000 ;  /* 0x12f0000000077882 */ /* 0x000fe40000000000 */
[----:B------:R-:W-:Y:S01]  /*21210*/  R2UR UR10, R13 ;  /* 0x000000000d0a72ca */ /* 0x000fe200000e0000 */
[----:B------:R-:W-:-:S14]  /*21220*/  VIADD R13, R9, 0x21400 ;  /* 0x00021400090d7836 */ /* 0x000fdc0000000000 */
.L_x_6217:
        /* <DEDUP_REMOVED lines=13> */
[----:B------:R-:W-:Y:S01]  /*21300*/  IADD3 R13, R9, 0x24400, RZ ;  /* 0x00024400090d7810 */ /* 0x000fe20007ffe0ff */
[----:B------:R-:W-:Y:S01]  /*21310*/  UMOV UR7, 0x12f00000 ;  /* 0x12f0000000077882 */ /* 0x000fe20000000000 */
[----:B------:R-:W-:-:S15]  /*21320*/  R2UR UR10, R22 ;  /* 0x00000000160a72ca */ /* 0x000fde00000e0000 */
.L_x_6218:
        /* <DEDUP_REMOVED lines=13> */
.L_x_6363:
[----:B------:R-:W-:Y:S05]  /*21400*/  BSYNC B2 ;  /* 0x0000000000027941 */ /* 0x000fea0003800000 */
.L_x_6219:
        /* <DEDUP_REMOVED lines=11> */
.L_x_6222:
[----:B------:R-:W-:Y:S05]  /*214c0*/  BSYNC B2 ;  /* 0x0000000000027941 */ /* 0x000fea0003800000 */
.L_x_6221:
[----:B------:R-:W-:Y:S01]  /*214d0*/  R2UR UR10, R21 ;  /* 0x00000000150a72ca */ /* 0x000fe200000e0000 */
[----:B------:R-:W-:Y:S01]  /*214e0*/  UIADD3 UR4, UP0, UR38, 0x670, URZ ;  /* 0x0000067026047890 */ /* 0x000fe2000ff1e03f */
[----:B------:R-:W-:Y:S01]  /*214f0*/  R2UR UR6, R14 ;  /* 0x000000000e0672ca */ /* 0x000fe200000e0000 */
[----:B------:R-:W-:Y:S01]  /*21500*/  VIADD R3, R9, 0x400 ;  /* 0x0000040009037836 */ /* 0x000fe20000000000 */
[----:B------:R-:W-:Y:S01]  /*21510*/  R2UR UR7, R15 ;  /* 0x000000000f0772ca */ /* 0x000fe200000e0000 */
[----:B------:R-:W-:Y:S01]  /*21520*/  UIADD3.X UR5, URZ, UR39, URZ, UP0, !UPT ;  /* 0x000000273f057290 */ /* 0x000fe200087fe43f */
[----:B------:R-:W-:Y:S02]  /*21530*/  PLOP3.LUT P1, PT, PT, PT, PT, 0x80, 0x0 ;  /* 0x000000000000781c */ /* 0x000fe40003f2f070 */
[----:B01----:R-:W-:-:S11]  /*21540*/  IADD3 R11, R11, 0x308b0, RZ ;  /* 0x000308b00b0b7810 */ /* 0x003fd60007ffe0ff */
.L_x_6223:
        /* <DEDUP_REMOVED lines=16> */
.L_x_6224:
        /* <DEDUP_REMOVED lines=15> */
.L_x_6225:
        /* <DEDUP_REMOVED lines=10> */
.L_x_6211:
[----:B------:R-:W-:Y:S05]  /*217e0*/  BSYNC B1 ;  /* 0x0000000000017941 */ /* 0x000fea0003800000 */
.L_x_6210:
        /* <DEDUP_REMOVED lines=8> */
.L_x_6188:
[----:B------:R-:W-:Y:S05]  /*21870*/  BSYNC B0 ;  /* 0x0000000000007941 */ /* 0x000fea0003800000 */
.L_x_6187:
        /* <DEDUP_REMOVED lines=11> */
[----:B----4-:R-:W-:Y:S02]  /*21930*/  @P1 SHF.R.U32.HI R2, RZ, R3, R0 ;  /* 0x00000003ff021219 */ /* 0x010fe40000011600 */
[----:B------:R-:W-:-:S03]  /*21940*/  MOV R0, RZ ;  /* 0x000000ff00007202 */ /* 0x000fc60000000f00 */
[----:B------:R-:W-:-:S04]  /*21950*/  IMAD.IADD R2, R7, 0x1, R2 ;  /* 0x0000000107027824 */ /* 0x000fc800078e0202 */
[----:B------:R-:W-:-:S05]  /*21960*/  IMAD.HI R2, R2, 0x2aaaaaab, RZ ;  /* 0x2aaaaaab02027827 */ /* 0x000fca00078e02ff */
[----:B------:R-:W-:-:S04]  /*21970*/  SHF.R.U32.HI R3, RZ, 0x1f, R2 ;  /* 0x0000001fff037819 */ /* 0x000fc80000011602 */
[----:B------:R-:W-:-:S04]  /*21980*/  LEA.HI.SX32 R2, R2, R3, 0x1c ;  /* 0x0000000302027211 */ /* 0x000fc800078fe2ff */
[----:B------:R-:W-:-:S04]  /*21990*/  VIMNMX R5, R5, R2, PT ;  /* 0x0000000205057248 */ /* 0x000fc80003fe0100 */
[----:B------:R-:W-:-:S13]  /*219a0*/  ISETP.GE.AND P1, PT, R5, 0x1, PT ;  /* 0x000000010500780c */ /* 0x000fda0003f26270 */
[----:B---3--:R-:W-:Y:S05]  /*219b0*/  @!P1 BRA `(.L_x_6228) ;  /* 0x0000000000689947 */ /* 0x008fea0003800000 */
[----:B------:R-:W-:Y:S01]  /*219c0*/  IABS R0, R4 ;  /* 0x0000000400007213 */ /* 0x000fe20000000000 */
[----:B------:R-:W-:-:S03]  /*219d0*/  IMAD.MOV.U32 R2, RZ, RZ, RZ ;  /* 0x000000ffff027224 */ /* 0x000fc600078e00ff */
[----:B-1----:R-:W1:Y:S08]  /*219e0*/  I2F.RP R8, R0 ;  /* 0x0000000000087306 */ /* 0x002e700000209400 */
[----:B-1----:R-:W1:Y:S02]  /*219f0*/  MUFU.RCP R8, R8 ;  /* 0x0000000800087308 */ /* 0x002e640000001000 */
[----:B-1----:R-:W-:-:S06]  /*21a00*/  VIADD R9, R8, 0xffffffe ;  /* 0x0ffffffe08097836 */ /* 0x002fcc0000000000 */
[----:B------:R-:W1:Y:S02]  /*21a10*/  F2I.FTZ.U32.TRUNC.NTZ R3, R9 ;  /* 0x0000000900037305 */ /* 0x000e64000021f000 */
[----:B-1----:R-:W-:-:S04]  /*21a20*/  IMAD.MOV R7, RZ, RZ, -R3 ;  /* 0x000000ffff077224 */ /* 0x002fc800078e0a03 */
[----:B------:R-:W-:-:S04]  /*21a30*/  IMAD R7, R7, R0, RZ ;  /* 0x0000000007077224 */ /* 0x000fc800078e02ff */
[----:B------:R-:W-:Y:S01]  /*21a40*/  IMAD.HI.U32 R6, R3, R7, R2 ;  /* 0x0000000703067227 */ /* 0x000fe200078e0002 */
[----:B------:R-:W-:Y:S02]  /*21a50*/  IADD3 R3, R4, -0x1, R5 ;  /* 0xffffffff04037810 */ /* 0x000fe40007ffe005 */
[-C--:B------:R-:W-:Y:S02]  /*21a60*/  IABS R7, R4.reuse ;  /* 0x0000000400077213 */ /* 0x080fe40000000000 */
[----:B------:R-:W-:Y:S02]  /*21a70*/  IABS R2, R3 ;  /* 0x0000000300027213 */ /* 0x000fe40000000000 */
[----:B------:R-:W-:Y:S02]  /*21a80*/  IADD3 R7, RZ, -R7, RZ ;  /* 0x80000007ff077210 */ /* 0x000fe40007ffe0ff */
[----:B------:R-:W-:Y:S01]  /*21a90*/  LOP3.LUT R3, R3, R4, RZ, 0x3c, !PT ;  /* 0x0000000403037212 */ /* 0x000fe200078e3cff */
[----:B------:R-:W-:-:S03]  /*21aa0*/  IMAD.HI.U32 R6, R6, R2, RZ ;  /* 0x0000000206067227 */ /* 0x000fc600078e00ff */
[----:B------:R-:W-:Y:S01]  /*21ab0*/  ISETP.GE.AND P2, PT, R3, RZ, PT ;  /* 0x000000ff0300720c */ /* 0x000fe20003f46270 */
        /* <DEDUP_REMOVED lines=10> */
.L_x_6228:
[----:B------:R-:W-:Y:S05]  /*21b60*/  BSYNC B0 ;  /* 0x0000000000007941 */ /* 0x000fea0003800000 */
.L_x_6227:
        /* <DEDUP_REMOVED lines=25> */
.L_x_6230:
        /* <DEDUP_REMOVED lines=10> */
[----:B------:R-:W2:Y:S01]  /*21da0*/  LDC.64 R2, c[0x4][R2] ;  /* 0x0100000002027b82 */ /* 0x000ea20000000a00 */
[----:B------:R-:W-:Y:S01]  /*21db0*/  IMAD.U32 R6, RZ, RZ, UR8 ;  /* 0x00000008ff067e24 */ /* 0x000fe2000f8e00ff */
[----:B------:R-:W-:Y:S01]  /*21dc0*/  MOV R11, UR5 ;  /* 0x00000005000b7c02 */ /* 0x000fe20008000f00 */
[----:B------:R-:W-:Y:S02]  /*21dd0*/  IMAD.U32 R7, RZ, RZ, UR9 ;  /* 0x00000009ff077e24 */ /* 0x000fe4000f8e00ff */
[----:B------:R-:W-:-:S02]  /*21de0*/  IMAD.U32 R10, RZ, RZ, UR4 ;  /* 0x00000004ff0a7e24 */ /* 0x000fc4000f8e00ff */
[----:B-1----:R-:W-:Y:S02]  /*21df0*/  IMAD.MOV.U32 R8, RZ, RZ, 0x70 ;  /* 0x00000070ff087424 */ /* 0x002fe400078e00ff */
[----:B0-----:R-:W-:Y:S02]  /*21e00*/  IMAD.MOV.U32 R12, RZ, RZ, 0x1 ;  /* 0x00000001ff0c7424 */ /* 0x001fe400078e00ff */
[----:B------:R-:W-:-:S07]  /*21e10*/  IMAD.MOV.U32 R13, RZ, RZ, RZ ;  /* 0x000000ffff0d7224 */ /* 0x000fce00078e00ff */
[----:B------:R-:W-:-:S07]  /*21e20*/  LEPC R20, `(.L_x_6233) ;  /* 0x000000001014794e */ /* 0x000fce0000000000 */
[----:B--2---:R-:W-:Y:S05]  /*21e30*/  CALL.ABS.NOINC R2 ;  /* 0x0000000002007343 */ /* 0x004fea0003c00000 */
.L_x_6233:
[----:B------:R-:W-:Y:S05]  /*21e40*/  BSYNC B6 ;  /* 0x0000000000067941 */ /* 0x000fea0003800000 */
.L_x_6232:
        /* <DEDUP_REMOVED lines=12> */
[----:B0-----:R-:W-:Y:S01]  /*21f10*/  MOV R12, 0x1 ;  /* 0x00000001000c7802 */ /* 0x001fe20000000f00 */
[----:B------:R-:W-:Y:S02]  /*21f20*/  IMAD.U32 R6, RZ, RZ, UR8 ;  /* 0x00000008ff067e24 */ /* 0x000fe4000f8e00ff */
[----:B------:R-:W-:-:S02]  /*21f30*/  IMAD.U32 R10, RZ, RZ, UR4 ;  /* 0x00000004ff0a7e24 */ /* 0x000fc4000f8e00ff */
[----:B------:R-:W-:Y:S02]  /*21f40*/  IMAD.U32 R11, RZ, RZ, UR5 ;  /* 0x00000005ff0b7e24 */ /* 0x000fe4000f8e00ff */
[----:B-1----:R-:W-:Y:S02]  /*21f50*/  IMAD.MOV.U32 R8, RZ, RZ, 0x70 ;  /* 0x00000070ff087424 */ /* 0x002fe400078e00ff */
[----:B--2---:R-:W-:-:S07]  /*21f60*/  IMAD.MOV.U32 R13, RZ, RZ, RZ ;  /* 0x000000ffff0d7224 */ /* 0x004fce00078e00ff */
[----:B------:R-:W-:-:S07]  /*21f70*/  LEPC R20, `(.L_x_6236) ;  /* 0x000000001014794e */ /* 0x000fce0000000000 */
[----:B---3--:R-:W-:Y:S05]  /*21f80*/  CALL.ABS.NOINC R2 ;  /* 0x0000000002007343 */ /* 0x008fea0003c00000 */
.L_x_6236:
[----:B------:R0:W1:Y:S01]  /*21f90*/  LDC.64 R2, c[0x4][R22] ;  /* 0x0100000016027b82 */ /* 0x0000620000000a00 */
[----:B------:R-:W-:Y:S01]  /*21fa0*/  ULDC.64 UR4, c[0x4][0x138] ;  /* 0x01004e0000047ab9 */ /* 0x000fe20000000a00 */
[----:B------:R-:W-:Y:S01]  /*21fb0*/  ULDC.64 UR6, c[0x4][0x140] ;  /* 0x0100500000067ab9 */ /* 0x000fe20000000a00 */
[----:B------:R-:W-:Y:S01]  /*21fc0*/  ULDC.64 UR8, c[0x4][0x80] ;  /* 0x0100200000087ab9 */ /* 0x000fe20000000a00 */
[----:B------:R-:W-:Y:S01]  /*21fd0*/  IMAD.U32 R4, RZ, RZ, UR4 ;  /* 0x00000004ff047e24 */ /* 0x000fe2000f8e00ff */
[----:B------:R-:W-:Y:S01]  /*21fe0*/  MOV R6, UR6 ;  /* 0x0000000600067c02 */ /* 0x000fe20008000f00 */
        /* <DEDUP_REMOVED lines=9> */
.L_x_6235:
[----:B------:R-:W-:Y:S05]  /*22080*/  BSYNC B6 ;  /* 0x0000000000067941 */ /* 0x000fea0003800000 */
.L_x_6234:
[----:B------:R-:W2:Y:S01]  /*22090*/  LDL R22, [R1+0x1c] ;  /* 0x00001c0001167983 */ /* 0x000ea20000100800 */
[----:B------:R-:W-:-:S03]  /*220a0*/  ULDC.64 UR4, c[0x0][0x9f8] ;  /* 0x00027e0000047ab9 */ /* 0x000fc60000000a00 */
[----:B------:R-:W3:Y:S01]  /*220b0*/  LDL R7, [R1+0x4] ;  /* 0x0000040001077983 */ /* 0x000ee20000100800 */
[----:B------:R-:W-:-:S03]  /*220c0*/  ISETP.NE.U32.AND P0, PT, RZ, UR4, PT ;  /* 0x00000004ff007c0c */ /* 0x000fc6000bf05070 */
[----:B------:R-:W4:Y:S01]  /*220d0*/  LDL R21, [R1+0xc] ;  /* 0x00000c0001157983 */ /* 0x000f220000100800 */
[----:B------:R-:W-:Y:S01]  /*220e0*/  ISETP.NE.AND.EX P0, PT, RZ, UR5, PT, P0 ;  /* 0x00000005ff007c0c */ /* 0x000fe2000bf05300 */
[----:B------:R-:W-:Y:S01]  /*220f0*/  ULDC.64 UR6, c[0x0][0x208] ;  /* 0x0000820000067ab9 */ /* 0x000fe20000000a00 */
[----:B------:R-:W0:Y:S01]  /*22100*/  LDC R0, c[0x0][0x430] ;  /* 0x00010c00ff007b82 */ /* 0x000e220000000800 */
[----:B------:R-:W1:Y:S10]  /*22110*/  S2R R20, SR_TID.X ;  /* 0x0000000000147919 */ /* 0x000e740000002100 */
[----:B------:R-:W-:Y:S01]  /*22120*/  @P0 IADD3 R2, P1, R17, UR4, RZ ;  /* 0x0000000411020c10 */ /* 0x000fe2000ff3e0ff */
[----:B------:R-:W-:-:S03]  /*22130*/  ULDC UR4, c[0x0][0x2f4] ;  /* 0x0000bd0000047ab9 */ /* 0x000fc60000000800 */
[----:B------:R-:W-:-:S05]  /*22140*/  @P0 IADD3.X R3, R18, UR5, RZ, P1, !PT ;  /* 0x0000000512030c10 */ /* 0x000fca0008ffe4ff */
[----:B------:R4:W4:Y:S01]  /*22150*/  @P0 LDG.E R32, desc[UR6][R2.64] ;  /* 0x0000000602200981 */ /* 0x000922000c1e1900 */
[----:B-1----:R-:W-:-:S04]  /*22160*/  LOP3.LUT R20, R20, 0x7f, RZ, 0xc0, !PT ;  /* 0x0000007f14147812 */ /* 0x002fc800078ec0ff */
[----:B------:R-:W-:Y:S02]  /*22170*/  SHF.R.U32.HI R4, RZ, 0x3, R20 ;  /* 0x00000003ff047819 */ /* 0x000fe40000011614 */
[----:B------:R-:W1:Y:S01]  /*22180*/  S2R R20, SR_TID.X ;  /* 0x0000000000147919 */ /* 0x000e620000002100 */
[----:B0-----:R-:W-:-:S13]  /*22190*/  ISETP.NE.AND P1, PT, R0, 0x1, PT ;  /* 0x000000010000780c */ /* 0x001fda0003f25270 */
[----:B------:R-:W0:Y:S01]  /*221a0*/  @P1 LDC R6, c[0x0][0x438] ;  /* 0x00010e00ff061b82 */ /* 0x000e220000000800 */
[----:B-1----:R-:W-:-:S05]  /*221b0*/  IMAD.SHL.U32 R20, R20, 0x10, RZ ;  /* 0x0000001014147824 */ /* 0x002fca00078e00ff */
[----:B------:R-:W-:Y:S02]  /*221c0*/  LOP3.LUT R20, R4, 0x70, R20, 0xf8, !PT ;  /* 0x0000007004147812 */ /* 0x000fe400078ef814 */
[----:B------:R-:W1:Y:S01]  /*221d0*/  @P1 LDC R4, c[0x0][0x434] ;  /* 0x00010d00ff041b82 */ /* 0x000e620000000800 */
[----:B------:R-:W-:Y:S02]  /*221e0*/  LOP3.LUT R19, R19, 0xfffffff7, RZ, 0xc0, !PT ;  /* 0xfffffff713137812 */ /* 0x000fe400078ec0ff */
[----:B------:R-:W-:Y:S01]  /*221f0*/  ISETP.GE.AND P3, PT, R33, UR4, PT ;  /* 0x0000000421007c0c */ /* 0x000fe2000bf66270 */
[----:B------:R-:W-:Y:S01]  /*22200*/  UMOV UR5, 0xffffffff ;  /* 0xffffffff00057882 */ /* 0x000fe20000000000 */
[----:B--2---:R-:W-:-:S05]  /*22210*/  IADD3 R22, R22, -0x1, RZ ;  /* 0xffffffff16167810 */ /* 0x004fca0007ffe0ff */
[----:B------:R-:W-:-:S05]  /*22220*/  IMAD R5, R22, 0x60, R20 ;  /* 0x0000006016057824 */ /* 0x000fca00078e0214 */
[----:B---3--:R-:W-:-:S04]  /*22230*/  ISETP.GE.AND P0, PT, R5, R7, PT ;  /* 0x000000070500720c */ /* 0x008fc80003f06270 */
[----:B------:R-:W-:Y:S01]  /*22240*/  ISETP.GT.U32.OR P0, PT, R20, 0x5f, P0 ;  /* 0x0000005f1400780c */ /* 0x000fe20000704470 */
[----:B----4-:R-:W-:-:S04]  /*22250*/  IMAD.IADD R5, R5, 0x1, R21 ;  /* 0x0000000105057824 */ /* 0x010fc800078e0215 */
[----:B-1----:R-:W-:-:S08]  /*22260*/  @P1 IMAD.HI.U32 R7, R5, R4, RZ ;  /* 0x0000000405071227 */ /* 0x002fd000078e00ff */
[----:B------:R-:W1:Y:S01]  /*22270*/  @!P0 LDC.64 R2, c[0x0][0x428] ;  /* 0x00010a00ff028b82 */ /* 0x000e620000000a00 */
[----:B------:R-:W-:Y:S01]  /*22280*/  IMAD.MOV.U32 R4, RZ, RZ, R5 ;  /* 0x000000ffff047224 */ /* 0x000fe200078e0005 */
[----:B0-----:R-:W-:Y:S02]  /*22290*/  @P1 SHF.R.U32.HI R4, RZ, R6, R7 ;  /* 0x00000006ff041219 */ /* 0x001fe40000011607 */
[----:B------:R-:W-:-:S03]  /*222a0*/  SHF.R.S32.HI R8, RZ, 0x1f, R32 ;  /* 0x0000001fff087819 */ /* 0x000fc60000011420 */
[----:B------:R-:W-:-:S04]  /*222b0*/  IMAD.MOV R6, RZ, RZ, -R4 ;  /* 0x000000ffff067224 */ /* 0x000fc800078e0a04 */
[----:B------:R-:W-:Y:S01]  /*222c0*/  IMAD R0, R0, R6, R5 ;  /* 0x0000000600007224 */ /* 0x000fe200078e0205 */
[--C-:B------:R-:W-:Y:S01]  /*222d0*/  @!P0 SHF.R.S32.HI R5, RZ, 0x1f, R4.reuse ;  /* 0x0000001fff058819 */ /* 0x100fe20000011404 */
[-C--:B-1----:R-:W-:Y:S02]  /*222e0*/  @!P0 IMAD R6, R8, R2.reuse, RZ ;  /* 0x0000000208068224 */ /* 0x082fe400078e02ff */
        /* <DEDUP_REMOVED lines=11> */
[----:B------:R-:W-:-:S04]  /*223a0*/  @P0 LOP3.LUT R19, R19, 0x8, RZ, 0xfc, !PT ;  /* 0x0000000813130812 */ /* 0x000fc800078efcff */
[----:B------:R-:W-:-:S04]  /*223b0*/  LOP3.LUT R19, R19, 0xffffffef, RZ, 0xc0, !PT ;  /* 0xffffffef13137812 */ /* 0x000fc800078ec0ff */
[----:B------:R-:W-:Y:S01]  /*223c0*/  @P2 LOP3.LUT R19, R19, 0x10, RZ, 0xfc, !PT ;  /* 0x0000001013132812 */ /* 0x000fe200078efcff */
[----:B------:R0:W-:Y:S03]  /*223d0*/  STL [R1+0x10], R8 ;  /* 0x0000100801007387 */ /* 0x0001e60000100800 */
[----:B------:R-:W-:Y:S02]  /*223e0*/  LOP3.LUT R19, R19, 0xfffffffb, RZ, 0xc0, !PT ;  /* 0xfffffffb13137812 */ /* 0x000fe400078ec0ff */
[----:B------:R-:W-:Y:S02]  /*223f0*/  ISETP.GE.AND P1, PT, R36, UR4, PT ;  /* 0x0000000424007c0c */ /* 0x000fe4000bf26270 */
[----:B------:R-:W-:Y:S02]  /*22400*/  @P3 LOP3.LUT R19, R19, 0x4, RZ, 0xfc, !PT ;  /* 0x0000000413133812 */ /* 0x000fe400078efcff */
[----:B------:R-:W-:-:S02]  /*22410*/  ISETP.GE.AND P0, PT, R34, UR4, PT ;  /* 0x0000000422007c0c */ /* 0x000fc4000bf06270 */
[----:B------:R-:W-:-:S04]  /*22420*/  LOP3.LUT R19, R19, 0xfffffffe, RZ, 0xc0, !PT ;  /* 0xfffffffe13137812 */ /* 0x000fc800078ec0ff */
[----:B------:R-:W-:-:S04]  /*22430*/  LOP3.LUT R19, R19, 0xfffffffd, RZ, 0xc0, !PT ;  /* 0xfffffffd13137812 */ /* 0x000fc800078ec0ff */
[----:B------:R-:W-:-:S04]  /*22440*/  @P1 LOP3.LUT R19, R19, 0x2, RZ, 0xfc, !PT ;  /* 0x0000000213131812 */ /* 0x000fc800078efcff */
[----:B------:R-:W-:Y:S01]  /*22450*/  @P0 LOP3.LUT R19, R19, 0x1, RZ, 0xfc, !PT ;  /* 0x0000000113130812 */ /* 0x000fe200078efcff */
[----:B0-----:R-:W-:Y:S06]  /*22460*/  BRA.DIV UR5, `(.L_x_6237) ;  /* 0x0000005605f47947 */ /* 0x001fec000b800000 */
.L_x_6366:
[----:B------:R-:W-:Y:S05]  /*22470*/  @!P2 BRA `(.L_x_6238) ;  /* 0x000000000004a947 */ /* 0x000fea0003800000 */
[----:B------:R-:W-:Y:S01]  /*22480*/  BPT.TRAP 0x1 ;  /* 0x000000040000795c */ /* 0x000fe20000300000 */
.L_x_6238:
        /* <DEDUP_REMOVED lines=23> */
.L_x_6367:
[----:B------:R-:W-:Y:S05]  /*22600*/  BSYNC B0 ;  /* 0x0000000000007941 */ /* 0x000fea0003800000 */
.L_x_6239:
[----:B------:R-:W2:Y:S01]  /*22610*/  LDL R9, [R1+0x4] ;  /* 0x0000040001097983 */ /* 0x000ea20000100800 */
        /* <DEDUP_REMOVED lines=29> */
[----:B------:R-:W-:Y:S01]  /*227f0*/  @P0 IMAD R8, R5, 0x2, R16 ;  /* 0x0000000205080824 */ /* 0x000fe200078e0210 */
[----:B------:R-:W-:Y:S02]  /*22800*/  ULDC.64 UR4, c[0x0][0x208] ;  /* 0x0000820000047ab9 */ /* 0x000fe40000000a00 */
        /* <DEDUP_REMOVED lines=60> */
.L_x_6381:
[----:B------:R-:W-:Y:S01]  /*22bd0*/  ISETP.GE.AND P0, PT, R6, 0x51, PT ;  /* 0x000000510600780c */ /* 0x000fe20003f06270 */
[----:B------:R-:W-:-:S12]  /*22be0*/  ULDC.64 UR4, c[0x0][0x208] ;  /* 0x0000820000047ab9 */ /* 0x000fd80000000a00 */
[----:B-1----:R-:W-:Y:S02]  /*22bf0*/  @P0 LEA R2, P1, R33, R2, 0x1 ;  /* 0x0000000221020211 */ /* 0x002fe400078208ff */
[----:B------:R-:W-:-:S03]  /*22c00*/  @P0 LEA R5, R5, R16, 0x1 ;  /* 0x0000001005050211 */ /* 0x000fc600078e08ff */
        /* <DEDUP_REMOVED lines=9> */
.L_x_6242:
        /* <DEDUP_REMOVED lines=11> */
.L_x_6243:
        /* <DEDUP_REMOVED lines=8> */
[----:B------:R-:W-:-:S02]  /*22dd0*/  SHF.R.S32.HI R0, RZ, 0x1f, R35 ;  /* 0x0000001fff007819 */ /* 0x000fc40000011423 */
[----:B------:R-:W-:Y:S01]  /*22de0*/  ISETP.NE.AND.EX P0, PT, RZ, UR7, PT, P0 ;  /* 0x00000007ff007c0c */ /* 0x000fe2000bf05300 */
[----:B------:R-:W-:Y:S01]  /*22df0*/  VIADD R2, R16, 0x12400 ;  /* 0x0001240010027836 */ /* 0x000fe20000000000 */
[----:B------:R-:W-:Y:S01]  /*22e00*/  BSSY B6, `(.L_x_6244) ;  /* 0x000001a000067945 */ /* 0x000fe20003800000 */
[----:B------:R-:W-:Y:S01]  /*22e10*/  IMAD R0, R0, UR4, RZ ;  /* 0x0000000400007c24 */ /* 0x000fe2000f8e02ff */
[----:B------:R-:W-:-:S03]  /*22e20*/  SEL R31, R31, RZ, !P0 ;  /* 0x000000ff1f1f7207 */ /* 0x000fc60004000000 */
        /* <DEDUP_REMOVED lines=11> */
[----:B0-----:R-:W-:Y:S01]  /*22ee0*/  MOV R4, UR4 ;  /* 0x0000000400047c02 */ /* 0x001fe20008000f00 */
[----:B------:R-:W-:Y:S01]  /*22ef0*/  IMAD.U32 R5, RZ, RZ, UR5 ;  /* 0x00000005ff057e24 */ /* 0x000fe2000f8e00ff */
[----:B------:R-:W0:Y:S01]  /*22f00*/  LDC.64 R2, c[0x4][R2] ;  /* 0x0100000002027b82 */ /* 0x000e220000000a00 */
[----:B------:R-:W-:Y:S01]  /*22f10*/  IMAD.U32 R6, RZ, RZ, UR6 ;  /* 0x00000006ff067e24 */ /* 0x000fe2000f8e00ff */
[----:B------:R-:W-:Y:S01]  /*22f20*/  MOV R10, UR8 ;  /* 0x00000008000a7c02 */ /* 0x000fe20008000f00 */
[----:B-1----:R-:W-:Y:S01]  /*22f30*/  IMAD.U32 R7, RZ, RZ, UR7 ;  /* 0x00000007ff077e24 */ /* 0x002fe2000f8e00ff */
[----:B------:R-:W-:Y:S01]  /*22f40*/  MOV R13, RZ ;  /* 0x000000ff000d7202 */ /* 0x000fe20000000f00 */
[----:B------:R-:W-:-:S02]  /*22f50*/  IMAD.U32 R11, RZ, RZ, UR9 ;  /* 0x00000009ff0b7e24 */ /* 0x000fc4000f8e00ff */
[----:B------:R-:W-:Y:S02]  /*22f60*/  IMAD.MOV.U32 R8, RZ, RZ, 0x70 ;  /* 0x00000070ff087424 */ /* 0x000fe400078e00ff */
[----:B------:R-:W-:-:S07]  /*22f70*/  IMAD.MOV.U32 R12, RZ, RZ, 0x1 ;  /* 0x00000001ff0c7424 */ /* 0x000fce00078e00ff */
[----:B------:R-:W-:-:S07]  /*22f80*/  LEPC R20, `(.L_x_6245) ;  /* 0x000000001014794e */ /* 0x000fce0000000000 */
[----:B0-----:R-:W-:Y:S05]  /*22f90*/  CALL.ABS.NOINC R2 ;  /* 0x0000000002007343 */ /* 0x001fea0003c00000 */
.L_x_6245:
[----:B------:R-:W-:Y:S05]  /*22fa0*/  BSYNC B6 ;  /* 0x0000000000067941 */ /* 0x000fea0003800000 */
.L_x_6244:
[----:B------:R-:W2:Y:S01]  /*22fb0*/  LDL.LU R20, [R1+0x2c] ;  /* 0x00002c0001147983 */ /* 0x000ea20000300800 */
[----:B------:R-:W-:Y:S01]  /*22fc0*/  ULDC.64 UR4, c[0x0][0x2d8] ;  /* 0x0000b60000047ab9 */ /* 0x000fe20000000a00 */
[----:B-1----:R-:W1:Y:S02]  /*22fd0*/  LDC R7, c[0x0][0x448] ;  /* 0x00011200ff077b82 */ /* 0x002e640000000800 */
[----:B0-----:R-:W3:Y:S04]  /*22fe0*/  LDL.LU.64 R2, [R1+0x20] ;  /* 0x0000200001027983 */ /* 0x001ee80000300a00 */
[----:B------:R0:W5:Y:S04]  /*22ff0*/  LDL R10, [R1+0x18] ;  /* 0x00001800010a7983 */ /* 0x0001680000100800 */
[----:B------:R0:W5:Y:S01]  /*23000*/  LDL R8, [R1] ;  /* 0x0000000001087983 */ /* 0x0001620000100800 */
[----:B-1----:R-:W-:-:S13]  /*23010*/  ISETP.NE.AND P0, PT, R7, 0x1, PT ;  /* 0x000000010700780c */ /* 0x002fda0003f05270 */
[----:B------:R-:W1:Y:S01]  /*23020*/  @P0 LDC R6, c[0x0][0x44c] ;  /* 0x00011300ff060b82 */ /* 0x000e620000000800 */
[----:B---3--:R-:W-:Y:S02]  /*23030*/  IMAD.MOV.U32 R3, RZ, RZ, R35 ;  /* 0x000000ffff037224 */ /* 0x008fe400078e0023 */
[----:B------:R-:W-:-:S04]  /*23040*/  IMAD.WIDE.U32 R2, R26, UR4, R2 ;  /* 0x000000041a027c25 */ /* 0x000fc8000f8e0002 */
[----:B------:R-:W-:Y:S01]  /*23050*/  IMAD R3, R26, UR5, R3 ;  /* 0x000000051a037c24 */ /* 0x000fe2000f8e0203 */
[----:B------:R-:W-:Y:S02]  /*23060*/  ULDC.64 UR4, c[0x0][0x2e0] ;  /* 0x0000b80000047ab9 */ /* 0x000fe40000000a00 */
[----:B--2---:R-:W-:Y:S02]  /*23070*/  IMAD R0, R20, UR4, RZ ;  /* 0x0000000414007c24 */ /* 0x004fe4000f8e02ff */
        /* <DEDUP_REMOVED lines=12> */
[----:B-1----:R-:W-:-:S04]  /*23140*/  @P0 IMAD.HI.U32 R6, R5, R6, RZ ;  /* 0x0000000605060227 */ /* 0x002fc800078e00ff */
[----:B------:R-:W-:Y:S01]  /*23150*/  IMAD.MOV.U32 R4, RZ, RZ, R5 ;  /* 0x000000ffff047224 */ /* 0x000fe200078e0005 */
[----:B---3--:R-:W-:Y:S01]  /*23160*/  @P0 SHF.R.U32.HI R4, RZ, R0, R6 ;  /* 0x00000000ff040219 */ /* 0x008fe20000011606 */
[----:B------:R-:W1:Y:S04]  /*23170*/  S2R R20, SR_TID.X ;  /* 0x0000000000147919 */ /* 0x000e680000002100 */
        /* <DEDUP_REMOVED lines=25> */
[----:B-----5:R-:W-:Y:S01]  /*23310*/  IMAD R5, R10, R7, RZ ;  /* 0x000000070a057224 */ /* 0x020fe200078e02ff */
[----:B------:R-:W-:Y:S01]  /*23320*/  ULDC.64 UR4, c[0x0][0x208] ;  /* 0x0000820000047ab9 */ /* 0x000fe20000000a00 */
[----:B------:R-:W-:Y:S01]  /*23330*/  IMAD R25, R25, 0x80, R9 ;  /* 0x0000008019197824 */ /* 0x000fe200078e0209 */
[----:B------:R-:W1:Y:S04]  /*23340*/  SHFL.IDX PT, R2, R4, RZ, 0x181f ;  /* 0x00181fff04027589 */ /* 0x000e6800000e0000 */
[C---:B------:R-:W-:Y:S02]  /*23350*/  ISETP.GE.AND P2, PT, R25.reuse, R5, PT ;  /* 0x000000051900720c */ /* 0x040fe40003f46270 */
[----:B------:R-:W-:-:S11]  /*23360*/  IADD3 R6, R25, 0x10, RZ ;  /* 0x0000001019067810 */ /* 0x000fd60007ffe0ff */
[----:B0-----:R-:W-:-:S05]  /*23370*/  @!P2 LEA R14, P4, R33, R14, 0x1 ;  /* 0x0000000e210ea211 */ /* 0x001fca00078808ff */
[----:B-1----:R-:W-:Y:S02]  /*23380*/  @!P2 IMAD.X R3, RZ, RZ, R2, P4 ;  /* 0x000000ffff03a224 */ /* 0x002fe400020e0602 */
[----:B------:R-:W-:Y:S02]  /*23390*/  @!P2 IMAD.MOV.U32 R2, RZ, RZ, R14 ;  /* 0x000000ffff02a224 */ /* 0x000fe400078e000e */
        /* <DEDUP_REMOVED lines=70> */
.L_x_6398:
[----:B-1----:R-:W-:Y:S01]  /*23800*/  IADD3 R0, R25, 0x70, RZ ;  /* 0x0000007019007810 */ /* 0x002fe20007ffe0ff */
[----:B------:R-:W-:Y:S03]  /*23810*/  BSSY B0, `(.L_x_6247) ;  /* 0x000000c000007945 */ /* 0x000fe60003800000 */
[----:B------:R-:W-:-:S13]  /*23820*/  ISETP.GE.AND P2, PT, R0, R5, PT ;  /* 0x000000050000720c */ /* 0x000fda0003f46270 */
[----:B------:R-:W-:Y:S05]  /*23830*/  @P2 BRA `(.L_x_6248) ;  /* 0x0000000000242947 */ /* 0x000fea0003800000 */
[----:B--2---:R-:W-:Y:S01]  /*23840*/  LEA R2, P2, R33, R14, 0x1 ;  /* 0x0000000e21027211 */ /* 0x004fe200078408ff */
[----:B------:R-:W-:-:S04]  /*23850*/  ULDC.64 UR4, c[0x0][0x208] ;  /* 0x0000820000047ab9 */ /* 0x000fc80000000a00 */
[----:B------:R-:W-:-:S05]  /*23860*/  IMAD.X R3, RZ, RZ, R4, P2 ;  /* 0x000000ffff037224 */ /* 0x000fca00010e0604 */
[----:B------:R-:W-:Y:S01]  /*23870*/  @!PT LDS RZ, [RZ] ;  /* 0x00000000fffff984 */ /* 0x000fe20000000800 */
[----:B------:R-:W-:Y:S01]  /*23880*/  @!PT LDS RZ, [RZ] ;  /* 0x00000000fffff984 */ /* 0x000fe20000000800 */
[----:B------:R-:W-:Y:S01]  /*23890*/  @!PT LDS RZ, [RZ] ;  /* 0x00000000fffff984 */ /* 0x000fe20000000800 */
[----:B------:R0:W-:Y:S04]  /*238a0*/  LDGSTS.E.BYPASS.LTC128B.128 [R8+0x15c00], desc[UR4][R2.64], !P3 ;  /* 0x15c0000002087fae */ /* 0x0001e8000d901d44 */
[----:B------:R0:W-:Y:S04]  /*238b0*/  LDGSTS.E.BYPASS.LTC128B.128 [R8+0x19c00], desc[UR4][R2.64+0x80], !P0 ;  /* 0x19c0008002087fae */ /* 0x0001e8000c101d44 */
[----:B------:R0:W-:Y:S02]  /*238c0*/  LDGSTS.E.BYPASS.LTC128B.128 [R8+0x1dc00], desc[UR4][R2.64+0x100], !P1 ;  /* 0x1dc0010002087fae */ /* 0x0001e4000c901d44 */
.L_x_6248:
[----:B------:R-:W-:Y:S05]  /*238d0*/  BSYNC B0 ;  /* 0x0000000000007941 */ /* 0x000fea0003800000 */
.L_x_6247:
[----:B------:R-:W-:Y:S01]  /*238e0*/  NOP ;  /* 0x0000000000007918 */ /* 0x000fe20000000000 */
[----:B------:R-:W-:-:S13]  /*238f0*/  PLOP3.LUT P0, PT, PT, PT, PT, 0x80, 0x0 ;  /* 0x000000000000781c */ /* 0x000fda0003f0f070 */
.L_x_6249:
        /* <DEDUP_REMOVED lines=18> */
[----:B---3--:R-:W-:Y:S02]  /*23a20*/  IADD3 R6, R2, -0x2, RZ ;  /* 0xfffffffe02067810 */ /* 0x008fe40007ffe0ff */
[----:B01----:R-:W-:Y:S05]  /*23a30*/  @!P0 BRA `(.L_x_6251) ;  /* 0x0000005400bc8947 */ /* 0x003fea0003800000 */
.L_x_6399:
[----:B------:R-:W-:Y:S05]  /*23a40*/  BSYNC B0 ;  /* 0x0000000000007941 */ /* 0x000fea0003800000 */
.L_x_6250:
[----:B------:R-:W3:Y:S01]  /*23a50*/  LDL R0, [R1+0x8] ;  /* 0x0000080001007983 */ /* 0x000ee20000100800 */
        /* <DEDUP_REMOVED lines=10> */
.L_x_6266:
[----:B------:R-:W3:Y:S01]  /*23b00*/  LDL R4, [R1+0xc] ;  /* 0x00000c0001047983 */ /* 0x000ee20000100800 */
[----:B------:R-:W1:Y:S03]  /*23b10*/  LDC R7, c[0x0][0x430] ;  /* 0x00010c00ff077b82 */ /* 0x000e660000000800 */
[----:B------:R-:W4:Y:S01]  /*23b20*/  LDL R8, [R1+0x10] ;  /* 0x0000100001087983 */ /* 0x000f220000100800 */
        /* <DEDUP_REMOVED lines=9> */
[----:B------:R-:W-:Y:S01]  /*23bc0*/  ISETP.GT.U32.AND P4, PT, R0, 0x5f, PT ;  /* 0x0000005f0000780c */ /* 0x000fe20003f84070 */
[----:B------:R-:W-:Y:S01]  /*23bd0*/  IMAD.U32 R11, RZ, RZ, UR37 ;  /* 0x00000025ff0b7e24 */ /* 0x000fe2000f8e00ff */
[----:B------:R-:W-:Y:S01]  /*23be0*/  ULDC.64 UR4, c[0x0][0x208] ;  /* 0x0000820000047ab9 */ /* 0x000fe20000000a00 */
[----:B------:R-:W-:Y:S02]  /*23bf0*/  VIADD R23, R10, 0x1 ;  /* 0x000000010a177836 */ /* 0x000fe40000000000 */
[----:B------:R-:W-:Y:S02]  /*23c00*/  IMAD.MOV.U32 R22, RZ, RZ, R6 ;  /* 0x000000ffff167224 */ /* 0x000fe400078e0006 */
[----:B---3--:R-:W-:-:S06]  /*23c10*/  IMAD R9, R6, 0x60, R4 ;  /* 0x0000006006097824 */ /* 0x008fcc00078e0204 */
        /* <DEDUP_REMOVED lines=12> */
[----:B------:R-:W-:Y:S02]  /*23ce0*/  @!P4 IADD3 R3, R8, R3, RZ ;  /* 0x000000030803c210 */ /* 0x000fe40007ffe0ff */
[----:B------:R-:W-:Y:S01]  /*23cf0*/  IMAD R9, R7, R0, R9 ;  /* 0x0000000007097224 */ /* 0x000fe200078e0209 */
[----:B------:R-:W-:Y:S02]  /*23d00*/  MOV R0, RZ ;  /* 0x000000ff00007202 */ /* 0x000fe40000000f00 */
[----:B0-----:R-:W-:-:S04]  /*23d10*/  @!P4 LEA R4, P0, R2, R4, 0x2 ;  /* 0x000000040204c211 */ /* 0x001fc800078010ff */
[----:B------:R-:W-:-:S05]  /*23d20*/  @!P4 LEA.HI.X R5, R2, R5, R3, 0x2, P0 ;  /* 0x000000050205c211 */ /* 0x000fca00000f1403 */
[----:B------:R0:W5:Y:S01]  /*23d30*/  @!P4 LDG.E R0, desc[UR4][R4.64] ;  /* 0x000000040400c981 */ /* 0x000162000c1e1900 */
[----:B------:R-:W-:Y:S02]  /*23d40*/  ISETP.NE.AND P4, PT, R11, 0x3, PT ;  /* 0x000000030b00780c */ /* 0x000fe40003f85270 */
[C---:B------:R-:W-:Y:S01]  /*23d50*/  ISETP.NE.AND P0, PT, R23.reuse, 0x2, PT ;  /* 0x000000021700780c */ /* 0x040fe20003f05270 */
[----:B------:R-:W-:Y:S05]  /*23d60*/  YIELD ;  /* 0x0000000000007946 */ /* 0x000fea0003800000 */
[----:B------:R-:W-:Y:S02]  /*23d70*/  SEL R29, RZ, 0x1, P0 ;  /* 0x00000001ff1d7807 */ /* 0x000fe40000000000 */
[----:B------:R-:W-:-:S02]  /*23d80*/  SEL R23, R23, RZ, P0 ;  /* 0x000000ff17177207 */ /* 0x000fc40000000000 */
[----:B------:R-:W-:Y:S01]  /*23d90*/  LOP3.LUT R29, R20, R29, RZ, 0x3c, !PT ;  /* 0x0000001d141d7212 */ /* 0x000fe200078e3cff */
[----:B0-----:R-:W-:Y:S06]  /*23da0*/  @!P4 BRA `(.L_x_6254) ;  /* 0x000000000004c947 */ /* 0x001fec0003800000 */
[----:B------:R-:W-:Y:S01]  /*23db0*/  BPT.TRAP 0x1 ;  /* 0x000000040000795c */ /* 0x000fe20000300000 */
.L_x_6254:
[----:B------:R-:W-:Y:S01]  /*23dc0*/  IMAD R7, R23, 0x8, R16 ;  /* 0x0000000817077824 */ /* 0x000fe200078e0210 */
[----:B------:R-:W-:Y:S01]  /*23dd0*/  SHF.L.U32 R2, R29, 0x1f, RZ ;  /* 0x0000001f1d027819 */ /* 0x000fe200000006ff */
[----:B------:R-:W-:Y:S03]  /*23de0*/  BSSY B1, `(.L_x_6255) ;  /* 0x0000003000017945 */ /* 0x000fe60003800000 */
[----:B------:R-:W0:Y:S02]  /*23df0*/  SYNCS.PHASECHK.TRANS64.TRYWAIT P0, [R7+URZ+0x30840], R2 ;  /* 0x03084002070075a7 */ /* 0x000e24000800017f */
[----:B0-----:R-:W-:Y:S05]  /*23e00*/  @!P0 BRA `(.L_x_6256) ;  /* 0x0000005000dc8947 */ /* 0x001fea0003800000 */
.L_x_6400:
[----:B------:R-:W-:Y:S05]  /*23e10*/  BSYNC B1 ;  /* 0x0000000000017941 */ /* 0x000fea0003800000 */
.L_x_6255:
[----:B------:R-:W-:Y:S01]  /*23e20*/  SHF.R.S32.HI R21, RZ, 0x1f, R9 ;  /* 0x0000001fff157819 */ /* 0x000fe20000011409 */
[----:B------:R-:W-:Y:S01]  /*23e30*/  ULDC.64 UR4, c[0x0][0x300] ;  /* 0x0000c00000047ab9 */ /* 0x000fe20000000a00 */
[----:B-----5:R-:W-:Y:S01]  /*23e40*/  SHF.R.S32.HI R25, RZ, 0x1f, R0 ;  /* 0x0000001fff197819 */ /* 0x020fe20000011400 */
[----:B0-----:R-:W-:Y:S01]  /*23e50*/  IMAD.WIDE.U32 R2, R9, UR4, RZ ;  /* 0x0000000409027c25 */ /* 0x001fe2000f8e00ff */
[----:B------:R-:W-:Y:S01]  /*23e60*/  ULDC.64 UR6, c[0x0][0x2e8] ;  /* 0x0000ba0000067ab9 */ /* 0x000fe20000000a00 */
[----:B------:R-:W-:Y:S02]  /*23e70*/  LOP3.LUT P5, RZ, R19, 0x2, RZ, 0xc0, !PT ;  /* 0x0000000213ff7812 */ /* 0x000fe400078ac0ff */
        /* <DEDUP_REMOVED lines=21> */
[----:B------:R-:W1:Y:S01]  /*23fd0*/  SHFL.IDX PT, R3, R6, RZ, 0x181f ;  /* 0x00181fff06037589 */ /* 0x000e6200000e0000 */
[----:B------:R-:W-:-:S03]  /*23fe0*/  ULDC.64 UR4, c[0x0][0x208] ;  /* 0x0000820000047ab9 */ /* 0x000fc60000000a00 */
        /* <DEDUP_REMOVED lines=35> */
.L_x_6414:
[----:B------:R-:W-:Y:S01]  /*24220*/  LOP3.LUT P6, RZ, R19, 0x4, RZ, 0xc0, !PT ;  /* 0x0000000413ff7812 */ /* 0x000fe200078cc0ff */
[----:B------:R-:W-:Y:S01]  /*24230*/  ULDC.64 UR4, c[0x0][0x208] ;  /* 0x0000820000047ab9 */ /* 0x000fe20000000a00 */
[----:B---3--:R-:W-:-:S04]  /*24240*/  IADD3 R2, P0, R2, R4, RZ ;  /* 0x0000000402027210 */ /* 0x008fc80007f1e0ff */
[----:B------:R-:W-:Y:S02]  /*24250*/  IADD3.X R3, RZ, R35, RZ, P0, !PT ;  /* 0x00000023ff037210 */ /* 0x000fe400007fe4ff */
        /* <DEDUP_REMOVED lines=8> */
.L_x_6258:
        /* <DEDUP_REMOVED lines=11> */
.L_x_6259:
[----:B------:R1:W-:Y:S01]  /*24390*/  SYNCS.ARRIVE.TRANS64.A1T0 RZ, [R7+URZ+0x30830], RZ ;  /* 0x030830ff07ff79a7 */ /* 0x0003e2000810003f */
[----:B------:R-:W-:Y:S05]  /*243a0*/  @!P5 BRA `(.L_x_6260) ;  /* 0x000000000004d947 */ /* 0x000fea0003800000 */
[----:B------:R-:W-:Y:S01]  /*243b0*/  BPT.TRAP 0x1 ;  /* 0x000000040000795c */ /* 0x000fe20000300000 */
.L_x_6260:
[----:B------:R-:W-:Y:S01]  /*243c0*/  SHF.L.U32 R2, R20, 0x1f, RZ ;  /* 0x0000001f14027819 */ /* 0x000fe200000006ff */
[----:B0-----:R-:W-:Y:S01]  /*243d0*/  IMAD R6, R10, 0x8, R16 ;  /* 0x000000080a067824 */ /* 0x001fe200078e0210 */
[----:B------:R-:W-:Y:S03]  /*243e0*/  BSSY B1, `(.L_x_6261) ;  /* 0x0000003000017945 */ /* 0x000fe60003800000 */
[----:B------:R-:W0:Y:S02]  /*243f0*/  SYNCS.PHASECHK.TRANS64.TRYWAIT P0, [R6+URZ+0x30860], R2 ;  /* 0x03086002060075a7 */ /* 0x000e24000800017f */
[----:B0-----:R-:W-:Y:S05]  /*24400*/  @!P0 BRA `(.L_x_6262) ;  /* 0x0000005400648947 */ /* 0x001fea0003800000 */
.L_x_6415:
[----:B------:R-:W-:Y:S05]  /*24410*/  BSYNC B1 ;  /* 0x0000000000017941 */ /* 0x000fea0003800000 */
.L_x_6261:
[----:B------:R-:W1:Y:S01]  /*24420*/  LDL R5, [R1+0x4] ;  /* 0x0000040001057983 */ /* 0x000e620000100800 */
[----:B------:R-:W3:Y:S01]  /*24430*/  S2R R3, SR_TID.X ;  /* 0x0000000000037919 */ /* 0x000ee20000002100 */
[----:B------:R-:W-:Y:S01]  /*24440*/  UMOV UR4, 0xffffffff ;  /* 0xffffffff00047882 */ /* 0x000fe20000000000 */
[----:B---3--:R-:W-:-:S04]  /*24450*/  LOP3.LUT R3, R3, 0x7f, RZ, 0xc0, !PT ;  /* 0x0000007f03037812 */ /* 0x008fc800078ec0ff */
[----:B------:R-:W-:Y:S01]  /*24460*/  SHF.R.U32.HI R3, RZ, 0x3, R3 ;  /* 0x00000003ff037819 */ /* 0x000fe20000011603 */
[----:B-1----:R-:W-:Y:S02]  /*24470*/  IMAD R7, R31, -0x60, R5 ;  /* 0xffffffa01f077824 */ /* 0x002fe400078e0205 */
[----:B------:R-:W-:Y:S02]  /*24480*/  IMAD R5, R10, 0x4800, R37 ;  /* 0x000048000a057824 */ /* 0x000fe400078e0225 */
[----:B------:R-:W-:Y:S01]  /*24490*/  IMAD.IADD R7, R7, 0x1, -R3 ;  /* 0x0000000107077824 */ /* 0x000fe200078e0a03 */
[----:B------:R-:W-:Y:S06]  /*244a0*/  BRA.DIV UR4, `(.L_x_6263) ;  /* 0x0000005604507947 */ /* 0x000fec000b800000 */
[----:B0-----:R-:W0:Y:S01]  /*244b0*/  SHFL.IDX PT, R2, R17, RZ, 0x181f ;  /* 0x00181fff11027589 */ /* 0x001e2200000e0000 */
[----:B------:R-:W-:Y:S01]  /*244c0*/  IMAD R5, R5, 0x2, R16 ;  /* 0x0000000205057824 */ /* 0x000fe200078e0210 */
[----:B------:R-:W-:Y:S02]  /*244d0*/  ULDC.64 UR4, c[0x0][0x208] ;  /* 0x0000820000047ab9 */ /* 0x000fe40000000a00 */
[----:B------:R-:W1:Y:S04]  /*244e0*/  SHFL.IDX PT, R3, R18, RZ, 0x181f ;  /* 0x00181fff12037589 */ /* 0x000e6800000e0000 */
[----:B--2---:R-:W-:Y:S01]  /*244f0*/  SHFL.IDX PT, R14, R17, 0x5, 0x181f ;  /* 0x00b81f00110e7f89 */ /* 0x004fe200000e0000 */
        /* <DEDUP_REMOVED lines=49> */
.L_x_6429:
[----:B0-----:R-:W-:Y:S01]  /*24810*/  IADD3 R2, P0, R14, R4, RZ ;  /* 0x000000040e027210 */ /* 0x001fe20007f1e0ff */
[----:B------:R-:W-:Y:S01]  /*24820*/  ULDC.64 UR4, c[0x0][0x208] ;  /* 0x0000820000047ab9 */ /* 0x000fe20000000a00 */
[----:B------:R-:W-:-:S03]  /*24830*/  ULDC.64 UR6, c[0x0][0x318] ;  /* 0x0000c60000067ab9 */ /* 0x000fc60000000a00 */
        /* <DEDUP_REMOVED lines=10> */
[----:B------:R-:W-:Y:S02]  /*248e0*/  ULDC.64 UR4, c[0x0][0x328] ;  /* 0x0000ca0000047ab9 */ /* 0x000fe40000000a00 */
[----:B------:R-:W-:-:S04]  /*248f0*/  IMAD R4, R21, UR4, RZ ;  /* 0x0000000415047c24 */ /* 0x000fc8000f8e02ff */
[C---:B------:R-:W-:Y:S02]  /*24900*/  IMAD R7, R9.reuse, UR5, R4 ;  /* 0x0000000509077c24 */ /* 0x040fe4000f8e0204 */
        /* <DEDUP_REMOVED lines=14> */
.L_x_6264:
        /* <DEDUP_REMOVED lines=11> */
.L_x_6265:
        /* <DEDUP_REMOVED lines=8> */
.L_x_6253:
[----:B------:R-:W-:Y:S05]  /*24b20*/  BSYNC B0 ;  /* 0x0000000000007941 */ /* 0x000fea0003800000 */
.L_x_6252:
        /* <DEDUP_REMOVED lines=8> */
[----:B------:R-:W1:Y:S01]  /*24bb0*/  FLO.U32 R0, UR4 ;  /* 0x0000000400007d00 */ /* 0x000e6200080e0000 */
[----:B------:R-:W-:Y:S01]  /*24bc0*/  ULDC.64 UR6, c[0x0][0x208] ;  /* 0x0000820000067ab9 */ /* 0x000fe20000000a00 */
        /* <DEDUP_REMOVED lines=8> */
.L_x_6268:
[----:B------:R-:W-:Y:S05]  /*24c50*/  BSYNC B0 ;  /* 0x0000000000007941 */ /* 0x000fea0003800000 */
.L_x_6267:
[----:B------:R-:W-:-:S05]  /*24c60*/  IMAD.U32 R0, RZ, RZ, UR37 ;  /* 0x00000025ff007e24 */ /* 0x000fca000f8e00ff */
[----:B------:R-:W-:-:S13]  /*24c70*/  ISETP.NE.AND P0, PT, R0, 0x3, PT ;  /* 0x000000030000780c */ /* 0x000fda0003f05270 */
[----:B------:R-:W-:Y:S05]  /*24c80*/  @!P0 BRA `(.L_x_6269) ;  /* 0x0000000000048947 */ /* 0x000fea0003800000 */
[----:B------:R-:W-:Y:S01]  /*24c90*/  BPT.TRAP 0x1 ;  /* 0x000000040000795c */ /* 0x000fe20000300000 */
.L_x_6269:
[----:B------:R-:W3:Y:S01]  /*24ca0*/  LDL.LU R2, [R1+0x4] ;  /* 0x0000040001027983 */ /* 0x000ee20000300800 */
[----:B------:R-:W-:Y:S01]  /*24cb0*/  IMAD R0, R23, 0x8, R16 ;  /* 0x0000000817007824 */ /* 0x000fe200078e0210 */
[----:B0-----:R-:W-:Y:S01]  /*24cc0*/  SHF.L.U32 R3, R29, 0x1f, RZ ;  /* 0x0000001f1d037819 */ /* 0x001fe200000006ff */
[----:B------:R-:W-:Y:S03]  /*24cd0*/  BSSY B0, `(.L_x_6270) ;  /* 0x0000004000007945 */ /* 0x000fe60003800000 */
[----:B------:R-:W0:Y:S01]  /*24ce0*/  SYNCS.PHASECHK.TRANS64.TRYWAIT P0, [R0+URZ+0x30860], R3 ;  /* 0x03086003000075a7 */ /* 0x000e22000800017f */
[----:B---3--:R-:W-:Y:S01]  /*24cf0*/  IMAD R6, R22, -0x60, R2 ;  /* 0xffffffa016067824 */ /* 0x008fe200078e0202 */
[----:B0-----:R-:W-:Y:S06]  /*24d00*/  @!P0 BRA `(.L_x_6271) ;  /* 0x0000005400508947 */ /* 0x001fec0003800000 */
.L_x_6430:
[----:B------:R-:W-:Y:S05]  /*24d10*/  BSYNC B0 ;  /* 0x0000000000007941 */ /* 0x000fea0003800000 */
.L_x_6270:
        /* <DEDUP_REMOVED lines=13> */
[----:B------:R-:W-:Y:S01]  /*24df0*/  ISETP.GE.AND P1, PT, R36, UR4, PT ;  /* 0x0000000424007c0c */ /* 0x000fe2000bf26270 */
[----:B------:R-:W-:Y:S01]  /*24e00*/  ULDC.64 UR6, c[0x0][0x208] ;  /* 0x0000820000067ab9 */ /* 0x000fe20000000a00 */
        /* <DEDUP_REMOVED lines=13> */
[----:B------:R-:W0:Y:S02]  /*24ee0*/  SHFL.IDX PT, R14, R17, 0x2, 0x181f ;  /* 0x00581f00110e7f89 */ /* 0x000e2400000e0000 */
[----:B------:R-:W-:Y:S02]  /*24ef0*/  IADD3.X R3, RZ, R7, RZ, P3, !PT ;  /* 0x00000007ff037210 */ /* 0x000fe40001ffe4ff */
[----:B------:R-:W1:Y:S01]  /*24f00*/  SHFL.IDX PT, R7, R18, 0x2, 0x181f ;  /* 0x00581f0012077f89 */ /* 0x000e6200000e0000 */
[----:B------:R-:W-:-:S04]  /*24f10*/  ISETP.LT.OR P3, PT, R6, 0x11, P1 ;  /* 0x000000110600780c */ /* 0x000fc80000f61670 */
[----:B------:R-:W-:Y:S01]  /*24f20*/  LDGSTS.E.BYPASS.LTC128B.128 [R4+0xc00], desc[UR6][R2.64], !P4 ;  /* 0x00c0000002047fae */ /* 0x000fe2000e101d46 */
[----:B------:R-:W-:-:S08]  /*24f30*/  ISETP.LT.OR P4, PT, R6, 0x11, P0 ;  /* 0x000000110600780c */ /* 0x000fd00000781670 */
[----:B------:R-:W-:Y:S05]  /*24f40*/  LDGSTS.E.BYPASS.LTC128B.128 [R4+0x3c00], desc[UR6][R2.64+0x80], !P3 ;  /* 0x03c0008002047fae */ /* 0x000fea000d901d46 */
        /* <DEDUP_REMOVED lines=31> */
.L_x_6444:
[C---:B------:R-:W-:Y:S01]  /*25140*/  ISETP.LT.OR P2, PT, R6.reuse, 0x51, P2 ;  /* 0x000000510600780c */ /* 0x040fe20001741670 */
[----:B------:R-:W-:Y:S01]  /*25150*/  ULDC.64 UR4, c[0x0][0x208] ;  /* 0x0000820000047ab9 */ /* 0x000fe20000000a00 */
[C---:B------:R-:W-:Y:S02]  /*25160*/  ISETP.LT.OR P1, PT, R6.reuse, 0x51, P1 ;  /* 0x000000510600780c */ /* 0x040fe40000f21670 */
[----:B------:R-:W-:Y:S02]  /*25170*/  ISETP.LT.OR P0, PT, R6, 0x51, P0 ;  /* 0x000000510600780c */ /* 0x000fe40000701670 */
[----:B0--3--:R-:W-:-:S04]  /*25180*/  IADD3 R2, P3, R14, R5, RZ ;  /* 0x000000050e027210 */ /* 0x009fc80007f7e0ff */
[----:B------:R-:W-:-:S05]  /*25190*/  IADD3.X R3, RZ, R18, RZ, P3, !PT ;  /* 0x00000012ff037210 */ /* 0x000fca0001ffe4ff */
        /* <DEDUP_REMOVED lines=8> */
.L_x_6273:
        /* <DEDUP_REMOVED lines=11> */
.L_x_6274:
[----:B------:R-:W-:Y:S01]  /*252d0*/  VIADD R23, R23, 0x1 ;  /* 0x0000000117177836 */ /* 0x000fe20000000000 */
[----:B------:R0:W-:Y:S04]  /*252e0*/  SYNCS.ARRIVE.TRANS64.A1T0 RZ, [R0+URZ+0x30850], RZ ;  /* 0x030850ff00ff79a7 */ /* 0x0001e8000810003f */
[----:B------:R-:W-:-:S04]  /*252f0*/  ISETP.NE.AND P0, PT, R23, 0x2, PT ;  /* 0x000000021700780c */ /* 0x000fc80003f05270 */
[----:B0-----:R-:W-:Y:S02]  /*25300*/  SEL R0, RZ, 0x1, P0 ;  /* 0x00000001ff007807 */ /* 0x001fe40000000000 */
[----:B------:R-:W-:Y:S02]  /*25310*/  SEL R23, R23, RZ, P0 ;  /* 0x000000ff17177207 */ /* 0x000fe40000000000 */
[----:B------:R-:W-:-:S07]  /*25320*/  LOP3.LUT R29, R29, R0, RZ, 0x3c, !PT ;  /* 0x000000001d1d7212 */ /* 0x000fce00078e3cff */
.L_x_6231:
[----:B------:R-:W-:Y:S05]  /*25330*/  BSYNC B7 ;  /* 0x0000000000077941 */ /* 0x000fea0003800000 */
.L_x_6229:
[----:B------:R-:W-:-:S13]  /*25340*/  LOP3.LUT P0, RZ, R19, 0x20, RZ, 0xc0, !PT ;  /* 0x0000002013ff7812 */ /* 0x000fda000780c0ff */
[----:B------:R-:W-:Y:S05]  /*25350*/  @!P0 BRA `(.L_x_6275) ;  /* 0x0000000000248947 */ /* 0x000fea0003800000 */
[----:B------:R-:W-:Y:S05]  /*25360*/  WARPSYNC.ALL ;  /* 0x0000000000007948 */ /* 0x000fea0003800000 */
[----:B------:R-:W2:Y:S08]  /*25370*/  S2UR UR5, SR_CgaCtaId ;  /* 0x00000000000579c3 */ /* 0x000eb00000008800 */
[----:B------:R-:W-:Y:S06]  /*25380*/  BAR.SYNC.DEFER_BLOCKING 0x5, 0x180 ;  /* 0x0146000000007b1d */ /* 0x000fec0000010000 */
[----:B------:R-:W-:-:S02]  /*25390*/  UMOV UR4, 0x400 ;  /* 0x0000040000047882 */ /* 0x000fc40000000000 */
[----:B--2---:R-:W-:-:S06]  /*253a0*/  ULEA UR4, UR5, UR4, 0x18 ;  /* 0x0000000405047291 */ /* 0x004fcc000f8ec03f */
[----:B-1----:R-:W-:-:S05]  /*253b0*/  IMAD.U32 R16, RZ, RZ, UR4 ;  /* 0x00000004ff107e24 */ /* 0x002fca000f8e00ff */
[----:B------:R2:W3:Y:S01]  /*253c0*/  LDS.128 R24, [R16+0x308d0] ;  /* 0x0308d00010187984 */ /* 0x0004e20000000c00 */
[----:B------:R-:W-:Y:S06]  /*253d0*/  BAR.ARV 0x4, 0x180 ;  /* 0x0106000000007b1d */ /* 0x000fec0000002000 */
[----:B------:R-:W-:Y:S05]  /*253e0*/  BRA `(.L_x_6276) ;  /* 0x0000000c00e07947 */ /* 0x000fea0003800000 */
.L_x_6275:
[----:B-1----:R-:W1:Y:S01]  /*253f0*/  S2R R8, SR_TID.X ;  /* 0x0000000000087919 */ /* 0x002e620000002100 */
        /* <DEDUP_REMOVED lines=42> */
[----:B------:R1:W2:Y:S02]  /*256a0*/  SHFL.IDX PT, R14, R2, 0x1f, 0x1f ;  /* 0x03e01f00020e7f89 */ /* 0x0002a400000e0000 */
.L_x_6454:
[----:B------:R-:W-:Y:S02]  /*256b0*/  ULDC UR4, c[0x0][0xc38] ;  /* 0x00030e0000047ab9 */ /* 0x000fe40000000800 */
[----:B------:R-:W-:-:S04]  /*256c0*/  IMAD.U32 R5, RZ, RZ, UR4 ;  /* 0x00000004ff057e24 */ /* 0x000fc8000f8e00ff */
[----:B--2---:R-:W-:-:S05]  /*256d0*/  IMAD R14, R14, R5, RZ ;  /* 0x000000050e0e7224 */ /* 0x004fca00078e02ff */
[----:B------:R-:W-:-:S04]  /*256e0*/  IADD3 R7, R7, R14, RZ ;  /* 0x0000000e07077210 */ /* 0x000fc80007ffe0ff */
[----:B------:R-:W-:-:S13]  /*256f0*/  ISETP.GT.AND P6, PT, R7, R0, PT ;  /* 0x000000000700720c */ /* 0x000fda0003fc4270 */
[----:B------:R-:W-:Y:S05]  /*25700*/  @P6 BRA `(.L_x_6278) ;  /* 0x0000000000a86947 */ /* 0x000fea0003800000 */
.L_x_6281:
[----:B-1----:R-:W1:Y:S01]  /*25710*/  LDC R2, c[0x0][0xc3c] ;  /* 0x00030f00ff027b82 */ /* 0x002e620000000800 */
[----:B------:R-:W-:-:S05]  /*25720*/  VIADD R27, R27, 0x1f ;  /* 0x0000001f1b1b7836 */ /* 0x000fca0000000000 */
[----:B-1----:R-:W-:-:S13]  /*25730*/  ISETP.GE.AND P6, PT, R27, R2, PT ;  /* 0x000000021b00720c */ /* 0x002fda0003fc6270 */
[----:B------:R-:W-:Y:S05]  /*25740*/  @P6 BRA `(.L_x_6279) ;  /* 0x0000000800c46947 */ /* 0x000fea0003800000 */
[----:B------:R-:W1:Y:S01]  /*25750*/  S2R R3, SR_TID.X ;  /* 0x0000000000037919 */ /* 0x000e620000002100 */
[----:B------:R-:W-:Y:S01]  /*25760*/  IMAD.MOV.U32 R25, RZ, RZ, RZ ;  /* 0x000000ffff197224 */ /* 0x000fe200078e00ff */
        /* <DEDUP_REMOVED lines=8> */
[----:B--2---:R-:W-:Y:S01]  /*257f0*/  @!P6 IMAD.WIDE R2, R9, 0x4, R4 ;  /* 0x000000040902e825 */ /* 0x004fe200078e0204 */
[----:B------:R-:W-:-:S06]  /*25800*/  MOV R4, RZ ;  /* 0x000000ff00047202 */ /* 0x000fcc0000000f00 */
        /* <DEDUP_REMOVED lines=20> */
.L_x_6462:
[----:B------:R-:W-:Y:S02]  /*25950*/  ULDC UR4, c[0x0][0xc38] ;  /* 0x00030e0000047ab9 */ /* 0x000fe40000000800 */
[----:B------:R-:W-:-:S04]  /*25960*/  IMAD.U32 R5, RZ, RZ, UR4 ;  /* 0x00000004ff057e24 */ /* 0x000fc8000f8e00ff */
[----:B--2---:R-:W-:-:S04]  /*25970*/  IMAD R14, R14, R5, RZ ;  /* 0x000000050e0e7224 */ /* 0x004fc800078e02ff */
[----:B------:R-:W-:-:S05]  /*25980*/  IMAD.IADD R7, R14, 0x1, R7 ;  /* 0x000000010e077824 */ /* 0x000fca00078e0207 */
[----:B------:R-:W-:-:S13]  /*25990*/  ISETP.GT.AND P6, PT, R7, R0, PT ;  /* 0x000000000700720c */ /* 0x000fda0003fc4270 */
[----:B------:R-:W-:Y:S05]  /*259a0*/  @!P6 BRA `(.L_x_6281) ;  /* 0xfffffffc0058e947 */ /* 0x000fea000383ffff */
.L_x_6278:
[----:B------:R-:W-:Y:S01]  /*259b0*/  IADD3 R7, -R14, R7, RZ ;  /* 0x000000070e077210 */ /* 0x000fe20007ffe1ff */
[----:B------:R-:W-:-:S04]  /*259c0*/  UMOV UR4, 0xffffffff ;  /* 0xffffffff00047882 */ /* 0x000fc80000000000 */
[----:B------:R-:W-:-:S05]  /*259d0*/  IMAD R3, R2, R5, R7 ;  /* 0x0000000502037224 */ /* 0x000fca00078e0207 */
[----:B------:R-:W-:Y:S01]  /*259e0*/  ISETP.GT.AND P6, PT, R3, R0, PT ;  /* 0x000000000300720c */ /* 0x000fe20003fc4270 */
[----:B------:R-:W-:-:S12]  /*259f0*/  BRA.DIV UR4, `(.L_x_6282) ;  /* 0x0000005a04387947 */ /* 0x000fd8000b800000 */
[----:B------:R-:W-:-:S04]  /*25a00*/  VOTE.ANY R3, PT, !P6 ;  /* 0x0000000000037806 */ /* 0x000fc800070e0100 */
[----:B0-----:R-:W0:Y:S02]  /*25a10*/  POPC R12, R3 ;  /* 0x00000003000c7309 */ /* 0x001e240000000000 */
[----:B0-----:R0:W2:Y:S01]  /*25a20*/  SHFL.IDX PT, R25, R25, R12, 0x1f ;  /* 0x00001f0c19197589 */ /* 0x0010a200000e0000 */
[----:B------:R-:W-:-:S03]  /*25a30*/  IMAD.IADD R27, R12, 0x1, R27 ;  /* 0x000000010c1b7824 */ /* 0x000fc600078e021b */
[----:B------:R0:W3:Y:S04]  /*25a40*/  SHFL.IDX PT, R4, R4, R12, 0x1f ;  /* 0x00001f0c04047589 */ /* 0x0000e800000e0000 */
.L_x_6467:
[----:B------:R-:W-:-:S13]  /*25a50*/  ISETP.NE.AND P0, PT, R3, RZ, PT ;  /* 0x000000ff0300720c */ /* 0x000fda0003f05270 */
[----:B------:R-:W-:Y:S05]  /*25a60*/  @!P0 BRA `(.L_x_6283) ;  /* 0x0000000000108947 */ /* 0x000fea0003800000 */
[----:B------:R-:W-:Y:S01]  /*25a70*/  UMOV UR4, 0xffffffff ;  /* 0xffffffff00047882 */ /* 0x000fe20000000000 */
[----:B0-----:R-:W-:Y:S02]  /*25a80*/  VIADD R12, R12, 0xffffffff ;  /* 0xffffffff0c0c7836 */ /* 0x001fe40000000000 */
[----:B------:R-:W-:Y:S05]  /*25a90*/  BRA.DIV UR4, `(.L_x_6284) ;  /* 0x0000005a046c7947 */ /* 0x000fea000b800000 */
[----:B------:R4:W0:Y:S02]  /*25aa0*/  SHFL.IDX PT, R6, R2, R12, 0x1f ;  /* 0x00001f0c02067589 */ /* 0x00082400000e0000 */
.L_x_6283:
[----:B---3--:R-:W-:Y:S01]  /*25ab0*/  ISETP.NE.AND P0, PT, R4, 0x1, PT ;  /* 0x000000010400780c */ /* 0x008fe20003f05270 */
[----:B0-----:R-:W-:-:S04]  /*25ac0*/  IMAD R24, R6, R5, R7 ;  /* 0x0000000506187224 */ /* 0x001fc800078e0207 */
[----:B------:R-:W-:-:S08]  /*25ad0*/  IMAD.IADD R0, R0, 0x1, -R24 ;  /* 0x0000000100007824 */ /* 0x000fd000078e0a18 */
[----:B------:R-:W-:Y:S05]  /*25ae0*/  @!P0 BRA `(.L_x_6285) ;  /* 0x0000000000dc8947 */ /* 0x000fea0003800000 */
[----:B--2---:R-:W-:Y:S02]  /*25af0*/  IABS R6, R25 ;  /* 0x0000001900067213 */ /* 0x004fe40000000000 */
[----:B------:R-:W-:Y:S02]  /*25b00*/  IABS R5, R4 ;  /* 0x0000000400057213 */ /* 0x000fe40000000000 */
[----:B------:R-:W0:Y:S08]  /*25b10*/  I2F.RP R7, R6 ;  /* 0x0000000600077306 */ /* 0x000e300000209400 */
[----:B------:R-:W2:Y:S08]  /*25b20*/  I2F.RP R8, R5 ;  /* 0x0000000500087306 */ /* 0x000eb00000209400 */
[----:B0-----:R-:W1:Y:S08]  /*25b30*/  MUFU.RCP R7, R7 ;  /* 0x0000000700077308 */ /* 0x001e700000001000 */
[----:B--2---:R-:W-:Y:S01]  /*25b40*/  MUFU.RCP R8, R8 ;  /* 0x0000000800087308 */ /* 0x004fe20000001000 */
[----:B-1--4-:R-:W-:-:S02]  /*25b50*/  IADD3 R2, R7, 0xffffffe, RZ ;  /* 0x0ffffffe07027810 */ /* 0x012fc40007ffe0ff */
[----:B------:R-:W-:-:S05]  /*25b60*/  IABS R7, R25 ;  /* 0x0000001900077213 */ /* 0x000fca0000000000 */
[----:B------:R0:W1:Y:S02]  /*25b70*/  F2I.FTZ.U32.TRUNC.NTZ R3, R2 ;  /* 0x0000000200037305 */ /* 0x000064000021f000 */
[----:B0-----:R-:W-:Y:S02]  /*25b80*/  IMAD.MOV.U32 R2, RZ, RZ, RZ ;  /* 0x000000ffff027224 */ /* 0x001fe400078e00ff */
[----:B-1----:R-:W-:-:S04]  /*25b90*/  IMAD.MOV R9, RZ, RZ, -R3 ;  /* 0x000000ffff097224 */ /* 0x002fc800078e0a03 */
[----:B------:R-:W-:-:S04]  /*25ba0*/  IMAD R9, R9, R6, RZ ;  /* 0x0000000609097224 */ /* 0x000fc800078e02ff */
[----:B------:R-:W-:Y:S01]  /*25bb0*/  IMAD.HI.U32 R3, R3, R9, R2 ;  /* 0x0000000903037227 */ /* 0x000fe200078e0002 */
[----:B------:R-:W-:-:S03]  /*25bc0*/  IABS R2, R0 ;  /* 0x0000000000027213 */ /* 0x000fc60000000000 */
[----:B------:R-:W-:Y:S02]  /*25bd0*/  IMAD.MOV R9, RZ, RZ, -R7 ;  /* 0x000000ffff097224 */ /* 0x000fe400078e0a07 */
[----:B------:R-:W-:Y:S01]  /*25be0*/  IMAD.HI.U32 R7, R3, R2, RZ ;  /* 0x0000000203077227 */ /* 0x000fe200078e00ff */
[----:B------:R-:W-:-:S03]  /*25bf0*/  IADD3 R3, R8, 0xffffffe, RZ ;  /* 0x0ffffffe08037810 */ /* 0x000fc60007ffe0ff */
[----:B------:R-:W-:-:S03]  /*25c00*/  IMAD R9, R7, R9, R2 ;  /* 0x0000000907097224 */ /* 0x000fc600078e0202 */
[----:B------:R-:W0:Y:S02]  /*25c10*/  F2I.FTZ.U32.TRUNC.NTZ R3, R3 ;  /* 0x0000000300037305 */ /* 0x000e24000021f000 */
        /* <DEDUP_REMOVED lines=36> */
.L_x_6285:
[----:B-1--4-:R-:W0:Y:S01]  /*25e60*/  LDC.64 R2, c[0x0][0xc90] ;  /* 0x00032400ff027b82 */ /* 0x012e220000000a00 */
[----:B------:R-:W-:Y:S01]  /*25e70*/  ULDC.64 UR4, c[0x0][0x208] ;  /* 0x0000820000047ab9 */ /* 0x000fe20000000a00 */
        /* <DEDUP_REMOVED lines=28> */
[----:B------:R-:W-:-:S03]  /*26040*/  IMAD.MOV R2, RZ, RZ, -R2 ;  /* 0x000000ffff027224 */ /* 0x000fc600078e0a02 */
[----:B------:R-:W-:Y:S01]  /*26050*/  IADD3 R3, -R4, RZ, RZ ;  /* 0x000000ff04037210 */ /* 0x000fe20007ffe1ff */
[----:B------:R-:W-:Y:S01]  /*26060*/  IMAD R0, R7, R2, R0 ;  /* 0x0000000207007224 */ /* 0x000fe200078e0200 */
[----:B------:R-:W-:Y:S02]  /*26070*/  MOV R2, RZ ;  /* 0x000000ff00027202 */ /* 0x000fe40000000f00 */
        /* <DEDUP_REMOVED lines=22> */
[----:B------:R-:W-:-:S06]  /*261e0*/  @P0 IADD3 R2, R2, 0x1, RZ ;  /* 0x0000000102020810 */ /* 0x000fcc0007ffe0ff */
[----:B------:R-:W-:Y:S01]  /*261f0*/  @!P2 IMAD.MOV R2, RZ, RZ, -R2 ;  /* 0x000000ffff02a224 */ /* 0x000fe200078e0a02 */
[----:B------:R-:W-:Y:S01]  /*26200*/  @!P1 LOP3.LUT R2, RZ, R5, RZ, 0x33, !PT ;  /* 0x00000005ff029212 */ /* 0x000fe200078e33ff */
[----:B------:R-:W-:-:S04]  /*26210*/  IMAD.MOV R5, RZ, RZ, -R5 ;  /* 0x000000ffff057224 */ /* 0x000fc800078e0a05 */
[----:B------:R-:W-:-:S07]  /*26220*/  IMAD R26, R2, R5, R3 ;  /* 0x00000005021a7224 */ /* 0x000fce00078e0203 */
.L_x_6286:
[----:B------:R-:W-:-:S05]  /*26230*/  LOP3.LUT R2, RZ, R2, RZ, 0x33, !PT ;  /* 0x00000002ff027212 */ /* 0x000fca00078e33ff */
[----:B------:R-:W-:Y:S01]  /*26240*/  IMAD.IADD R25, R25, 0x1, R2 ;  /* 0x0000000119197824 */ /* 0x000fe200078e0202 */
[----:B------:R-:W-:Y:S06]  /*26250*/  BRA `(.L_x_6287) ;  /* 0x00000000001c7947 */ /* 0x000fec0003800000 */
.L_x_6279:
[----:B------:R-:W-:Y:S01]  /*26260*/  UMOV UR4, URZ ;  /* 0x0000003f00047c82 */ /* 0x000fe20008000000 */
[----:B------:R-:W-:Y:S01]  /*26270*/  UMOV UR5, URZ ;  /* 0x0000003f00057c82 */ /* 0x000fe20008000000 */
[----:B------:R-:W-:Y:S01]  /*26280*/  ULDC UR6, c[0x0][0xc3c] ;  /* 0x00030f0000067ab9 */ /* 0x000fe20000000800 */
[----:B------:R-:W-:Y:S01]  /*26290*/  MOV R24, R0 ;  /* 0x0000000000187202 */ /* 0x000fe20000000f00 */
[----:B------:R-:W-:Y:S02]  /*262a0*/  IMAD.U32 R25, RZ, RZ, UR4 ;  /* 0x00000004ff197e24 */ /* 0x000fe4000f8e00ff */
[----:B------:R-:W-:Y:S02]  /*262b0*/  IMAD.U32 R26, RZ, RZ, UR5 ;  /* 0x00000005ff1a7e24 */ /* 0x000fe4000f8e00ff */
[----:B------:R-:W-:-:S07]  /*262c0*/  IMAD.U32 R27, RZ, RZ, UR6 ;  /* 0x00000006ff1b7e24 */ /* 0x000fce000f8e00ff */
.L_x_6287:
        /* <DEDUP_REMOVED lines=10> */
.L_x_6276:
[----:B------:R-:W-:Y:S02]  /*26370*/  ULDC UR4, c[0x0][0xc3c] ;  /* 0x00030f0000047ab9 */ /* 0x000fe40000000800 */
[----:B---3--:R-:W-:-:S13]  /*26380*/  ISETP.GE.AND P0, PT, R27, UR4, PT ;  /* 0x000000041b007c0c */ /* 0x008fda000bf06270 */
[----:B------:R-:W-:Y:S05]  /*26390*/  @!P0 BRA `(.L_x_6288) ;  /* 0xffffff9400a08947 */ /* 0x000fea000383ffff */
[----:B------:R-:W-:Y:S05]  /*263a0*/  BSYNC B8 ;  /* 0x0000000000087941 */ /* 0x000fea0003800000 */
.L_x_6181:
[----:B------:R-:W3:Y:S01]  /*263b0*/  LDL.LU R0, [R1+0x28] ;  /* 0x0000280001007983 */ /* 0x000ee20000300800 */
[----:B------:R-:W-:Y:S01]  /*263c0*/  BSSY B0, `(.L_x_6289) ;  /* 0x000000b000007945 */ /* 0x000fe20003800000 */
[----:B------:R-:W4:Y:S01]  /*263d0*/  S2R R5, SR_CgaCtaId ;  /* 0x0000000000057919 */ /* 0x000f220000008800 */
[----:B---3--:R-:W-:-:S04]  /*263e0*/  IADD3 R0, R0, 0x1, RZ ;  /* 0x0000000100007810 */ /* 0x008fc80007ffe0ff */
        /* <DEDUP_REMOVED lines=8> */
.L_x_6470:
[----:B------:R-:W-:Y:S05]  /*26470*/  BSYNC B0 ;  /* 0x0000000000007941 */ /* 0x000fea0003800000 */
.L_x_6289:
[----:B------:R-:W-:-:S03]  /*26480*/  UMOV UR4, 0xffffffff ;  /* 0xffffffff00047882 */ /* 0x000fc60000000000 */
[----:B------:R-:W-:Y:S05]  /*26490*/  BRA.DIV UR4, `(.L_x_6291) ;  /* 0x0000005204287947 */ /* 0x000fea000b800000 */
[----:B-1----:R-:W1:Y:S02]  /*264a0*/  S2R R0, SR_TID.X ;  /* 0x0000000000007919 */ /* 0x002e640000002100 */
[----:B-1----:R-:W-:-:S04]  /*264b0*/  SHF.R.U32.HI R0, RZ, 0x5, R0 ;  /* 0x00000005ff007819 */ /* 0x002fc80000011600 */
[----:B------:R-:W-:-:S05]  /*264c0*/  LOP3.LUT R0, R0, 0x3, RZ, 0xc0, !PT ;  /* 0x0000000300007812 */ /* 0x000fca00078ec0ff */
[----:B------:R1:W3:Y:S02]  /*264d0*/  SHFL.IDX PT, R14, R0, RZ, 0x1f ;  /* 0x00001fff000e7589 */ /* 0x0002e400000e0000 */
.L_x_6473:
[----:B---3--:R-:W-:-:S13]  /*264e0*/  ISETP.NE.AND P0, PT, R14, RZ, PT ;  /* 0x000000ff0e00720c */ /* 0x008fda0003f05270 */
[----:B------:R-:W-:Y:S05]  /*264f0*/  @P0 BRA `(.L_x_5928) ;  /* 0x0000000000880947 */ /* 0x000fea0003800000 */
[----:B------:R-:W-:-:S03]  /*26500*/  UMOV UR4, 0xffffffff ;  /* 0xffffffff00047882 */ /* 0x000fc60000000000 */
[----:B------:R-:W-:Y:S05]  /*26510*/  BRA.DIV UR4, `(.L_x_6292) ;  /* 0x00000052043c7947 */ /* 0x000fea000b800000 */
[----:B------:R-:W-:-:S13]  /*26520*/  ELECT P6, URZ, PT ;  /* 0x00000000003f782f */ /* 0x000fda00038c0000 */
.L_x_6476:
[----:B------:R-:W-:Y:S05]  /*26530*/  @!P6 BRA `(.L_x_5928) ;  /* 0x000000000078e947 */ /* 0x000fea0003800000 */
[----:B------:R-:W-:-:S06]  /*26540*/  ULOP3.LUT UR4, UR60, 0x2, URZ, 0xfc, !UPT ;  /* 0x000000023c047892 */ /* 0x000fcc000f8efc3f */
[----:B-1----:R-:W-:-:S05]  /*26550*/  IMAD.U32 R0, RZ, RZ, UR4 ;  /* 0x00000004ff007e24 */ /* 0x002fca000f8e00ff */
[----:B------:R-:W-:-:S13]  /*26560*/  ISETP.NE.AND P0, PT, R0, 0x3, PT ;  /* 0x000000030000780c */ /* 0x000fda0003f05270 */
[----:B------:R-:W-:Y:S05]  /*26570*/  @!P0 BRA `(.L_x_6293) ;  /* 0x0000000000048947 */ /* 0x000fea0003800000 */
[----:B------:R-:W-:Y:S01]  /*26580*/  BPT.TRAP 0x1 ;  /* 0x000000040000795c */ /* 0x000fe20000300000 */
.L_x_6293:
[----:B------:R-:W-:Y:S01]  /*26590*/  IMAD R3, R23, 0x8, R5 ;  /* 0x0000000817037824 */ /* 0x000fe200078e0205 */
[----:B------:R-:W-:Y:S02]  /*265a0*/  SHF.L.U32 R2, R29, 0x1f, RZ ;  /* 0x0000001f1d027819 */ /* 0x000fe400000006ff */
[----:B------:R-:W-:Y:S02]  /*265b0*/  IADD3 R23, R23, 0x1, RZ ;  /* 0x0000000117177810 */ /* 0x000fe40007ffe0ff */
[----:B------:R-:W1:Y:S02]  /*265c0*/  SYNCS.PHASECHK.TRANS64.TRYWAIT P1, [R3+URZ+0x30840], R2 ;  /* 0x03084002030075a7 */ /* 0x000e64000802017f */
[----:B------:R-:W-:-:S04]  /*265d0*/  ISETP.NE.AND P2, PT, R23, 0x2, PT ;  /* 0x000000021700780c */ /* 0x000fc80003f45270 */
[----:B------:R-:W-:Y:S01]  /*265e0*/  SEL R0, RZ, 0x1, P2 ;  /* 0x00000001ff007807 */ /* 0x000fe20001000000 */
[----:B-1----:R-:W-:Y:S08]  /*265f0*/  @!P1 BRA `(.L_x_6294) ;  /* 0x0000005000249947 */ /* 0x002ff00003800000 */
.L_x_6477:
[----:B------:R-:W-:Y:S02]  /*26600*/  SEL R23, R23, RZ, P2 ;  /* 0x000000ff17177207 */ /* 0x000fe40001000000 */
[----:B------:R-:W-:Y:S01]  /*26610*/  LOP3.LUT R0, R29, R0, RZ, 0x3c, !PT ;  /* 0x000000001d007212 */ /* 0x000fe200078e3cff */
[----:B------:R-:W-:Y:S06]  /*26620*/  @!P0 BRA `(.L_x_6295) ;  /* 0x0000000000048947 */ /* 0x000fec0003800000 */
[----:B------:R-:W-:Y:S01]  /*26630*/  BPT.TRAP 0x1 ;  /* 0x000000040000795c */ /* 0x000fe20000300000 */
.L_x_6295:
[----:B------:R-:W-:Y:S01]  /*26640*/  IMAD R23, R23, 0x8, R5 ;  /* 0x0000000817177824 */ /* 0x000fe200078e0205 */
[----:B------:R-:W-:-:S04]  /*26650*/  SHF.L.U32 R0, R0, 0x1f, RZ ;  /* 0x0000001f00007819 */ /* 0x000fc800000006ff */
[----:B------:R-:W3:Y:S02]  /*26660*/  SYNCS.PHASECHK.TRANS64.TRYWAIT P1, [R23+URZ+0x30840], R0 ;  /* 0x03084000170075a7 */ /* 0x000ee4000802017f */
[----:B---3--:R-:W-:Y:S05]  /*26670*/  @!P1 BRA `(.L_x_6296) ;  /* 0x0000005000189947 */ /* 0x008fea0003800000 */
.L_x_6478:
[----:B------:R-:W-:Y:S05]  /*26680*/  @!P0 BRA `(.L_x_6297) ;  /* 0x0000000000048947 */ /* 0x000fea0003800000 */
[----:B------:R-:W-:Y:S01]  /*26690*/  BPT.TRAP 0x1 ;  /* 0x000000040000795c */ /* 0x000fe20000300000 */
.L_x_6297:
[----:B------:R-:W4:Y:S02]  /*266a0*/  SYNCS.PHASECHK.TRANS64.TRYWAIT P1, [R3+URZ+0x30860], R2 ;  /* 0x03086002030075a7 */ /* 0x000f24000802017f */
[----:B----4-:R-:W-:Y:S05]  /*266b0*/  @!P1 BRA `(.L_x_6298) ;  /* 0x00000050001c9947 */ /* 0x010fea0003800000 */
.L_x_6479:
[----:B------:R-:W-:Y:S05]  /*266c0*/  @!P0 BRA `(.L_x_6299) ;  /* 0x0000000000048947 */ /* 0x000fea0003800000 */
[----:B------:R-:W-:Y:S01]  /*266d0*/  BPT.TRAP 0x1 ;  /* 0x000000040000795c */ /* 0x000fe20000300000 */
.L_x_6299:
[----:B------:R0:W0:Y:S02]  /*266e0*/  SYNCS.PHASECHK.TRANS64.TRYWAIT P0, [R23+URZ+0x30860], R0 ;  /* 0x03086000170075a7 */ /* 0x000024000800017f */
[----:B0-----:R-:W-:Y:S05]  /*266f0*/  @!P0 NANOSLEEP.SYNCS 0x989680 ;  /* 0x009896800000895d */ /* 0x001fea0003900000 */
[----:B------:R-:W0:Y:S02]  /*26700*/  @!P0 SYNCS.PHASECHK.TRANS64 P0, [R23+URZ+0x30860], R0 ;  /* 0x03086000170085a7 */ /* 0x000e24000800007f */
[----:B0-----:R-:W-:Y:S05]  /*26710*/  @!P0 BRA `(.L_x_6299) ;  /* 0xfffffffc00f08947 */ /* 0x001fea000383ffff */
.L_x_5928:
[----:B------:R-:W-:Y:S05]  /*26720*/  BSYNC B9 ;  /* 0x0000000000097941 */ /* 0x000fea0003800000 */
.L_x_5925:
[----:B------:R-:W-:Y:S05]  /*26730*/  EXIT ;  /* 0x000000000000794d */ /* 0x000fea0003800000 */
.L_x_5948:
[----:B0-----:R0:W1:Y:S02]  /*26740*/  SYNCS.PHASECHK.TRANS64.TRYWAIT P5, [R85+URZ+0x30890], R86 ;  /* 0x03089056550075a7 */ /* 0x00106400080a017f */
[----:B-1----:R-:W-:Y:S05]  /*26750*/  @!P5 NANOSLEEP.SYNCS 0x989680 ;  /* 0x009896800000d95d */ /* 0x002fea0003900000 */
[----:B------:R-:W1:Y:S02]  /*26760*/  @!P5 SYNCS.PHASECHK.TRANS64 P5, [R85+URZ+0x30890], R86 ;  /* 0x030890565500d5a7 */ /* 0x000e6400080a007f */
[----:B-1----:R-:W-:Y:S05]  /*26770*/  @!P5 BRA `(.L_x_5948) ;  /* 0xfffffffc00f0d947 */ /* 0x002fea000383ffff */
[----:B------:R-:W-:Y:S05]  /*26780*/  BRA `(.L_x_6300) ;  /* 0xfffffdd000b47947 */ /* 0x000fea000383ffff */
.L_x_5949:
        /* <DEDUP_REMOVED lines=8> */
.L_x_6302:
[----:B------:R-:W-:Y:S05]  /*26810*/  BSYNC B1 ;  /* 0x0000000000017941 */ /* 0x000fea0003800000 */
.L_x_6301:
        /* <DEDUP_REMOVED lines=8> */
.L_x_6303:
[----:B------:R-:W-:Y:S01]  /*268a0*/  IMAD.MOV.U32 R11, RZ, RZ, R14 ;  /* 0x000000ffff0b7224 */ /* 0x000fe200078e000e */
[----:B------:R-:W-:Y:S06]  /*268b0*/  BRA `(.L_x_6304) ;  /* 0xfffffdd0007c7947 */ /* 0x000fec000383ffff */
.L_x_5974:
[----:B------:R-:W-:Y:S01]  /*268c0*/  BSSY B1, `(.L_x_6305) ;  /* 0x0000008000017945 */ /* 0x000fe20003800000 */
[----:B0---4-:R-:W-:Y:S01]  /*268d0*/  MOV R13, R113 ;  /* 0x00000071000d7202 */ /* 0x011fe20000000f00 */
[----:B------:R-:W-:Y:S02]  /*268e0*/  IMAD.MOV.U32 R12, RZ, RZ, 0x1 ;  /* 0x00000001ff0c7424 */ /* 0x000fe400078e00ff */
[----:B---3--:R-:W-:Y:S02]  /*268f0*/  IMAD.MOV.U32 R11, RZ, RZ, 0x1c1f ;  /* 0x00001c1fff0b7424 */ /* 0x008fe400078e00ff */
[----:B------:R-:W-:-:S07]  /*26900*/  IMAD.MOV.U32 R15, RZ, RZ, -0x1 ;  /* 0xffffffffff0f7424 */ /* 0x000fce00078e00ff */
[----:B-12---:R-:W-:Y:S05]  /*26910*/  WARPSYNC.COLLECTIVE R15, `(.L_x_6306) ;  /* 0x000000000f087348 */ /* 0x006fea0003c00000 */
[----:B------:R0:W3:Y:S02]  /*26920*/  SHFL.IDX P6, R14, R13, R12, R11 ;  /* 0x0000000c0d0e7389 */ /* 0x0000e400000c000b */
[----:B0123--:R-:W-:Y:S01]  /*26930*/  ENDCOLLECTIVE ;  /* 0x000000000000791b */ /* 0x00ffe20003800000 */
.L_x_6306:
[----:B------:R-:W-:Y:S05]  /*26940*/  BSYNC B1 ;  /* 0x0000000000017941 */ /* 0x000fea0003800000 */
.L_x_6305:
[----:B------:R-:W-:Y:S01]  /*26950*/  IMAD.MOV.U32 R13, RZ, RZ, R116 ;  /* 0x000000ffff0d7224 */ /* 0x000fe200078e0074 */
[----:B------:R-:W-:Y:S01]  /*26960*/  MOV R15, 0xffffffff ;  /* 0xffffffff000f7802 */ /* 0x000fe20000000f00 */
[----:B------:R-:W-:Y:S01]  /*26970*/  IMAD.MOV.U32 R12, RZ, RZ, 0x1 ;  /* 0x00000001ff0c7424 */ /* 0x000fe200078e00ff */
[----:B------:R-:W-:Y:S01]  /*26980*/  MOV R113, R14 ;  /* 0x0000000e00717202 */ /* 0x000fe20000000f00 */
[----:B------:R-:W-:-:S07]  /*26990*/  IMAD.MOV.U32 R11, RZ, RZ, 0x1c1f ;  /* 0x00001c1fff0b7424 */ /* 0x000fce00078e00ff */
[----:B------:R-:W-:Y:S05]  /*269a0*/  WARPSYNC.COLLECTIVE R15, `(.L_x_6307) ;  /* 0x000000000f087348 */ /* 0x000fea0003c00000 */
[----:B------:R0:W1:Y:S02]  /*269b0*/  SHFL.IDX P6, R14, R13, R12, R11 ;  /* 0x0000000c0d0e7389 */ /* 0x00006400000c000b */
[----:B01----:R-:W-:Y:S01]  /*269c0*/  ENDCOLLECTIVE ;  /* 0x000000000000791b */ /* 0x003fe20003800000 */
.L_x_6307:
[----:B------:R-:W-:Y:S01]  /*269d0*/  IMAD.MOV.U32 R116, RZ, RZ, R14 ;  /* 0x000000ffff747224 */ /* 0x000fe200078e000e */
[----:B------:R-:W-:Y:S06]  /*269e0*/  BRA `(.L_x_6308) ;  /* 0xfffffde400b87947 */ /* 0x000fec000383ffff */
.L_x_6004:
[----:B0-----:R0:W1:Y:S02]  /*269f0*/  SYNCS.PHASECHK.TRANS64.TRYWAIT P5, [R85+URZ+0x30890], R86 ;  /* 0x03089056550075a7 */ /* 0x00106400080a017f */
[----:B-1----:R-:W-:Y:S05]  /*26a00*/  @!P5 NANOSLEEP.SYNCS 0x989680 ;  /* 0x009896800000d95d */ /* 0x002fea0003900000 */
[----:B------:R-:W1:Y:S02]  /*26a10*/  @!P5 SYNCS.PHASECHK.TRANS64 P5, [R85+URZ+0x30890], R86 ;  /* 0x030890565500d5a7 */ /* 0x000e6400080a007f */
[----:B-1----:R-:W-:Y:S05]  /*26a20*/  @!P5 BRA `(.L_x_6004) ;  /* 0xfffffffc00f0d947 */ /* 0x002fea000383ffff */
[----:B------:R-:W-:Y:S05]  /*26a30*/  BRA `(.L_x_6309) ;  /* 0xfffffe0400b47947 */ /* 0x000fea000383ffff */
.L_x_6005:
        /* <DEDUP_REMOVED lines=8> */
.L_x_6311:
[----:B------:R-:W-:Y:S05]  /*26ac0*/  BSYNC B1 ;  /* 0x0000000000017941 */ /* 0x000fea0003800000 */
.L_x_6310:
        /* <DEDUP_REMOVED lines=8> */
.L_x_6312:
[----:B------:R-:W-:Y:S01]  /*26b50*/  IMAD.MOV.U32 R11, RZ, RZ, R14 ;  /* 0x000000ffff0b7224 */ /* 0x000fe200078e000e */
[----:B------:R-:W-:Y:S06]  /*26b60*/  BRA `(.L_x_6313) ;  /* 0xfffffe0400847947 */ /* 0x000fec000383ffff */
.L_x_6018:
        /* <DEDUP_REMOVED lines=8> */
.L_x_6315:
[----:B------:R-:W-:Y:S05]  /*26bf0*/  BSYNC B1 ;  /* 0x0000000000017941 */ /* 0x000fea0003800000 */
.L_x_6314:
        /* <DEDUP_REMOVED lines=8> */
.L_x_6316:
[----:B------:R-:W-:Y:S01]  /*26c80*/  IMAD.MOV.U32 R116, RZ, RZ, R14 ;  /* 0x000000ffff747224 */ /* 0x000fe200078e000e */
[----:B------:R-:W-:Y:S06]  /*26c90*/  BRA `(.L_x_6317) ;  /* 0xfffffe1c00047947 */ /* 0x000fec000383ffff */
.L_x_6031:
[----:B0-----:R0:W1:Y:S02]  /*26ca0*/  SYNCS.PHASECHK.TRANS64.TRYWAIT P3, [R85+URZ+0x30890], R86 ;  /* 0x03089056550075a7 */ /* 0x001064000806017f */
[----:B-1----:R-:W-:Y:S05]  /*26cb0*/  @!P3 NANOSLEEP.SYNCS 0x989680 ;  /* 0x009896800000b95d */ /* 0x002fea0003900000 */
[----:B------:R-:W1:Y:S02]  /*26cc0*/  @!P3 SYNCS.PHASECHK.TRANS64 P3, [R85+URZ+0x30890], R86 ;  /* 0x030890565500b5a7 */ /* 0x000e64000806007f */
[----:B-1----:R-:W-:Y:S05]  /*26cd0*/  @!P3 BRA `(.L_x_6031) ;  /* 0xfffffffc00f0b947 */ /* 0x002fea000383ffff */
[----:B------:R-:W-:Y:S05]  /*26ce0*/  BRA `(.L_x_6318) ;  /* 0xfffffe3000d07947 */ /* 0x000fea000383ffff */
.L_x_6032:
        /* <DEDUP_REMOVED lines=8> */
.L_x_6320:
[----:B------:R-:W-:Y:S05]  /*26d70*/  BSYNC B1 ;  /* 0x0000000000017941 */ /* 0x000fea0003800000 */
.L_x_6319:
        /* <DEDUP_REMOVED lines=8> */
.L_x_6321:
[----:B------:R-:W-:Y:S01]  /*26e00*/  IMAD.MOV.U32 R35, RZ, RZ, R14 ;  /* 0x000000ffff237224 */ /* 0x000fe200078e000e */
[----:B------:R-:W-:Y:S06]  /*26e10*/  BRA `(.L_x_6322) ;  /* 0xfffffe3000ec7947 */ /* 0x000fec000383ffff */
.L_x_6035:
[----:B------:R-:W-:Y:S01]  /*26e20*/  BSSY B1, `(.L_x_6323) ;  /* 0x0000008000017945 */ /* 0x000fe20003800000 */
[----:B----4-:R-:W-:Y:S01]  /*26e30*/  MOV R13, R37 ;  /* 0x00000025000d7202 */ /* 0x010fe20000000f00 */
[----:B------:R-:W-:Y:S02]  /*26e40*/  IMAD.MOV.U32 R12, RZ, RZ, 0x1 ;  /* 0x00000001ff0c7424 */ /* 0x000fe400078e00ff */
[----:B------:R-:W-:Y:S02]  /*26e50*/  IMAD.MOV.U32 R11, RZ, RZ, 0x1c1f ;  /* 0x00001c1fff0b7424 */ /* 0x000fe400078e00ff */
[----:B------:R-:W-:-:S07]  /*26e60*/  IMAD.MOV.U32 R15, RZ, RZ, -0x1 ;  /* 0xffffffffff0f7424 */ /* 0x000fce00078e00ff */
[----:B0123--:R-:W-:Y:S05]  /*26e70*/  WARPSYNC.COLLECTIVE R15, `(.L_x_6324) ;  /* 0x000000000f087348 */ /* 0x00ffea0003c00000 */
[----:B------:R4:W0:Y:S02]  /*26e80*/  SHFL.IDX P6, R14, R13, R12, R11 ;  /* 0x0000000c0d0e7389 */ /* 0x00082400000c000b */
[----:B01234-:R-:W-:Y:S01]  /*26e90*/  ENDCOLLECTIVE ;  /* 0x000000000000791b */ /* 0x01ffe20003800000 */
.L_x_6324:
[----:B------:R-:W-:Y:S05]  /*26ea0*/  BSYNC B1 ;  /* 0x0000000000017941 */ /* 0x000fea0003800000 */
.L_x_6323:
        /* <DEDUP_REMOVED lines=8> */
.L_x_6325:
[----:B------:R-:W-:Y:S01]  /*26f30*/  IMAD.MOV.U32 R35, RZ, RZ, R14 ;  /* 0x000000ffff237224 */ /* 0x000fe200078e000e */
[----:B------:R-:W-:Y:S06]  /*26f40*/  BRA `(.L_x_6326) ;  /* 0xfffffe34004c7947 */ /* 0x000fec000383ffff */
.L_x_6039:
[----:B---3--:R3:W0:Y:S02]  /*26f50*/  SYNCS.PHASECHK.TRANS64.TRYWAIT P2, [R85+URZ+0x308b0], R86 ;  /* 0x0308b056550075a7 */ /* 0x008624000804017f */
[----:B0-----:R-:W-:Y:S05]  /*26f60*/  @!P2 NANOSLEEP.SYNCS 0x989680 ;  /* 0x009896800000a95d */ /* 0x001fea0003900000 */
[----:B------:R-:W0:Y:S02]  /*26f70*/  @!P2 SYNCS.PHASECHK.TRANS64 P2, [R85+URZ+0x308b0], R86 ;  /* 0x0308b0565500a5a7 */ /* 0x000e24000804007f */
[----:B0-----:R-:W-:Y:S05]  /*26f80*/  @!P2 BRA `(.L_x_6039) ;  /* 0xfffffffc00f0a947 */ /* 0x001fea000383ffff */
[----:B------:R-:W-:Y:S05]  /*26f90*/  BRA `(.L_x_6327) ;  /* 0xfffffe38002c7947 */ /* 0x000fea000383ffff */
.L_x_6059:
        /* <DEDUP_REMOVED lines=8> */
.L_x_6329:
[----:B------:R-:W-:Y:S05]  /*27020*/  BSYNC B1 ;  /* 0x0000000000017941 */ /* 0x000fea0003800000 */
.L_x_6328:
        /* <DEDUP_REMOVED lines=8> */
.L_x_6330:
[----:B------:R-:W-:Y:S01]  /*270b0*/  MOV R13, R63 ;  /* 0x0000003f000d7202 */ /* 0x000fe20000000f00 */
[----:B------:R-:W-:-:S07]  /*270c0*/  IMAD.MOV.U32 R8, RZ, RZ, R14 ;  /* 0x000000ffff087224 */ /* 0x000fce00078e000e */
[----:B------:R-:W-:Y:S05]  /*270d0*/  WARPSYNC.COLLECTIVE R15, `(.L_x_6331) ;  /* 0x000000000f087348 */ /* 0x000fea0003c00000 */
[----:B------:R0:W1:Y:S02]  /*270e0*/  SHFL.IDX P6, R14, R13, R12, R11 ;  /* 0x0000000c0d0e7389 */ /* 0x00006400000c000b */
[----:B01----:R-:W-:Y:S01]  /*270f0*/  ENDCOLLECTIVE ;  /* 0x000000000000791b */ /* 0x003fe20003800000 */
.L_x_6331:
[----:B------:R-:W-:Y:S02]  /*27100*/  IMAD.MOV.U32 R13, RZ, RZ, R62 ;  /* 0x000000ffff0d7224 */ /* 0x000fe400078e003e */
[----:B------:R-:W-:-:S07]  /*27110*/  IMAD.MOV.U32 R9, RZ, RZ, R14 ;  /* 0x000000ffff097224 */ /* 0x000fce00078e000e */
[----:B------:R-:W-:Y:S05]  /*27120*/  WARPSYNC.COLLECTIVE R15, `(.L_x_6332) ;  /* 0x000000000f087348 */ /* 0x000fea0003c00000 */
[----:B------:R0:W1:Y:S02]  /*27130*/  SHFL.IDX P6, R14, R13, R12, R11 ;  /* 0x0000000c0d0e7389 */ /* 0x00006400000c000b */
[----:B01----:R-:W-:Y:S01]  /*27140*/  ENDCOLLECTIVE ;  /* 0x000000000000791b */ /* 0x003fe20003800000 */
.L_x_6332:
[----:B------:R-:W-:Y:S01]  /*27150*/  IMAD.MOV.U32 R30, RZ, RZ, R14 ;  /* 0x000000ffff1e7224 */ /* 0x000fe200078e000e */
[----:B------:R-:W-:Y:S06]  /*27160*/  BRA `(.L_x_6333) ;  /* 0xfffffe4c00247947 */ /* 0x000fec000383ffff */
.L_x_6062:
[----:B------:R-:W-:Y:S01]  /*27170*/  BSSY B1, `(.L_x_6334) ;  /* 0x0000008000017945 */ /* 0x000fe20003800000 */
[----:B------:R-:W-:Y:S01]  /*27180*/  MOV R13, R0 ;  /* 0x00000000000d7202 */ /* 0x000fe20000000f00 */
[----:B------:R-:W-:Y:S02]  /*27190*/  IMAD.MOV.U32 R12, RZ, RZ, 0x1 ;  /* 0x00000001ff0c7424 */ /* 0x000fe400078e00ff */
[----:B------:R-:W-:Y:S02]  /*271a0*/  IMAD.MOV.U32 R11, RZ, RZ, 0x1c1f ;  /* 0x00001c1fff0b7424 */ /* 0x000fe400078e00ff */
[----:B------:R-:W-:-:S07]  /*271b0*/  IMAD.MOV.U32 R15, RZ, RZ, -0x1 ;  /* 0xffffffffff0f7424 */ /* 0x000fce00078e00ff */
[----:B0---4-:R-:W-:Y:S05]  /*271c0*/  WARPSYNC.COLLECTIVE R15, `(.L_x_6335) ;  /* 0x000000000f087348 */ /* 0x011fea0003c00000 */
[----:B------:R1:W2:Y:S02]  /*271d0*/  SHFL.IDX P6, R14, R13, R12, R11 ;  /* 0x0000000c0d0e7389 */ /* 0x0002a400000c000b */
[----:B012-4-:R-:W-:Y:S01]  /*271e0*/  ENDCOLLECTIVE ;  /* 0x000000000000791b */ /* 0x017fe20003800000 */
.L_x_6335:
[----:B------:R-:W-:Y:S05]  /*271f0*/  BSYNC B1 ;  /* 0x0000000000017941 */ /* 0x000fea0003800000 */
.L_x_6334:
        /* <DEDUP_REMOVED lines=8> */
.L_x_6336:
[----:B------:R-:W-:Y:S02]  /*27280*/  IMAD.MOV.U32 R13, RZ, RZ, R63 ;  /* 0x000000ffff0d7224 */ /* 0x000fe400078e003f */
[----:B------:R-:W-:-:S07]  /*27290*/  IMAD.MOV.U32 R65, RZ, RZ, R14 ;  /* 0x000000ffff417224 */ /* 0x000fce00078e000e */
[----:B------:R-:W-:Y:S05]  /*272a0*/  WARPSYNC.COLLECTIVE R15, `(.L_x_6337) ;  /* 0x000000000f087348 */ /* 0x000fea0003c00000 */
[----:B------:R0:W1:Y:S02]  /*272b0*/  SHFL.IDX P6, R14, R13, R12, R11 ;  /* 0x0000000c0d0e7389 */ /* 0x00006400000c000b */
[----:B01----:R-:W-:Y:S01]  /*272c0*/  ENDCOLLECTIVE ;  /* 0x000000000000791b */ /* 0x003fe20003800000 */
.L_x_6337:
[----:B------:R-:W-:Y:S01]  /*272d0*/  MOV R13, R62 ;  /* 0x0000003e000d7202 */ /* 0x000fe20000000f00 */
[----:B------:R-:W-:-:S07]  /*272e0*/  IMAD.MOV.U32 R63, RZ, RZ, R14 ;  /* 0x000000ffff3f7224 */ /* 0x000fce00078e000e */
[----:B------:R-:W-:Y:S05]  /*272f0*/  WARPSYNC.COLLECTIVE R15, `(.L_x_6338) ;  /* 0x000000000f087348 */ /* 0x000fea0003c00000 */
[----:B------:R0:W1:Y:S02]  /*27300*/  SHFL.IDX P6, R14, R13, R12, R11 ;  /* 0x0000000c0d0e7389 */ /* 0x00006400000c000b */
[----:B01----:R-:W-:Y:S01]  /*27310*/  ENDCOLLECTIVE ;  /* 0x000000000000791b */ /* 0x003fe20003800000 */
.L_x_6338:
[----:B------:R-:W-:Y:S01]  /*27320*/  IMAD.MOV.U32 R62, RZ, RZ, R14 ;  /* 0x000000ffff3e7224 */ /* 0x000fe200078e000e */
[----:B------:R-:W-:Y:S06]  /*27330*/  BRA `(.L_x_6339) ;  /* 0xfffffe5000d47947 */ /* 0x000fec000383ffff */
.L_x_6066:
[----:B0-----:R0:W1:Y:S02]  /*27340*/  SYNCS.PHASECHK.TRANS64.TRYWAIT P0, [R18+URZ+0x30800], R5 ;  /* 0x03080005120075a7 */ /* 0x001064000800017f */
[----:B-1----:R-:W-:Y:S05]  /*27350*/  @!P0 NANOSLEEP.SYNCS 0x989680 ;  /* 0x009896800000895d */ /* 0x002fea0003900000 */
[----:B------:R-:W1:Y:S02]  /*27360*/  @!P0 SYNCS.PHASECHK.TRANS64 P0, [R18+URZ+0x30800], R5 ;  /* 0x03080005120085a7 */ /* 0x000e64000800007f */
[----:B-1----:R-:W-:Y:S05]  /*27370*/  @!P0 BRA `(.L_x_6066) ;  /* 0xfffffffc00f08947 */ /* 0x002fea000383ffff */
[----:B------:R-:W-:Y:S05]  /*27380*/  BRA `(.L_x_6340) ;  /* 0xfffffe5c00047947 */ /* 0x000fea000383ffff */
.L_x_6090:
        /* <DEDUP_REMOVED lines=8> */
.L_x_6342:
[----:B------:R-:W-:Y:S05]  /*27410*/  BSYNC B1 ;  /* 0x0000000000017941 */ /* 0x000fea0003800000 */
.L_x_6341:
        /* <DEDUP_REMOVED lines=8> */
.L_x_6343:
[----:B------:R-:W-:Y:S01]  /*274a0*/  MOV R13, R61 ;  /* 0x0000003d000d7202 */ /* 0x000fe20000000f00 */
[----:B------:R-:W-:-:S07]  /*274b0*/  IMAD.MOV.U32 R4, RZ, RZ, R14 ;  /* 0x000000ffff047224 */ /* 0x000fce00078e000e */
[----:B------:R-:W-:Y:S05]  /*274c0*/  WARPSYNC.COLLECTIVE R15, `(.L_x_6344) ;  /* 0x000000000f087348 */ /* 0x000fea0003c00000 */
[----:B------:R0:W1:Y:S02]  /*274d0*/  SHFL.IDX P6, R14, R13, R12, R11 ;  /* 0x0000000c0d0e7389 */ /* 0x00006400000c000b */
[----:B01----:R-:W-:Y:S01]  /*274e0*/  ENDCOLLECTIVE ;  /* 0x000000000000791b */ /* 0x003fe20003800000 */
.L_x_6344:
[----:B------:R-:W-:Y:S02]  /*274f0*/  IMAD.MOV.U32 R13, RZ, RZ, R3 ;  /* 0x000000ffff0d7224 */ /* 0x000fe400078e0003 */
[----:B------:R-:W-:-:S07]  /*27500*/  IMAD.MOV.U32 R7, RZ, RZ, R14 ;  /* 0x000000ffff077224 */ /* 0x000fce00078e000e */
[----:B------:R-:W-:Y:S05]  /*27510*/  WARPSYNC.COLLECTIVE R15, `(.L_x_6345) ;  /* 0x000000000f087348 */ /* 0x000fea0003c00000 */
[----:B------:R0:W1:Y:S02]  /*27520*/  SHFL.IDX P6, R14, R13, R12, R11 ;  /* 0x0000000c0d0e7389 */ /* 0x00006400000c000b */
[----:B01----:R-:W-:Y:S01]  /*27530*/  ENDCOLLECTIVE ;  /* 0x000000000000791b */ /* 0x003fe20003800000 */
.L_x_6345:
[----:B------:R-:W-:Y:S01]  /*27540*/  IMAD.MOV.U32 R8, RZ, RZ, R14 ;  /* 0x000000ffff087224 */ /* 0x000fe200078e000e */
[----:B------:R-:W-:Y:S06]  /*27550*/  BRA `(.L_x_6346) ;  /* 0xfffffe7c00e07947 */ /* 0x000fec000383ffff */
.L_x_6093:
        /* <DEDUP_REMOVED lines=8> */
.L_x_6348:
[----:B------:R-:W-:Y:S05]  /*275e0*/  BSYNC B1 ;  /* 0x0000000000017941 */ /* 0x000fea0003800000 */
.L_x_6347:
        /* <DEDUP_REMOVED lines=8> */
.L_x_6349:
[----:B------:R-:W-:Y:S01]  /*27670*/  MOV R13, R61 ;  /* 0x0000003d000d7202 */ /* 0x000fe20000000f00 */
[----:B------:R-:W-:-:S07]  /*27680*/  IMAD.MOV.U32 R20, RZ, RZ, R14 ;  /* 0x000000ffff147224 */ /* 0x000fce00078e000e */
[----:B------:R-:W-:Y:S05]  /*27690*/  WARPSYNC.COLLECTIVE R15, `(.L_x_6350) ;  /* 0x000000000f087348 */ /* 0x000fea0003c00000 */
[----:B------:R0:W1:Y:S02]  /*276a0*/  SHFL.IDX P6, R14, R13, R12, R11 ;  /* 0x0000000c0d0e7389 */ /* 0x00006400000c000b */
[----:B01----:R-:W-:Y:S01]  /*276b0*/  ENDCOLLECTIVE ;  /* 0x000000000000791b */ /* 0x003fe20003800000 */
.L_x_6350:
[----:B------:R-:W-:Y:S02]  /*276c0*/  IMAD.MOV.U32 R13, RZ, RZ, R3 ;  /* 0x000000ffff0d7224 */ /* 0x000fe400078e0003 */
[----:B------:R-:W-:-:S07]  /*276d0*/  IMAD.MOV.U32 R61, RZ, RZ, R14 ;  /* 0x000000ffff3d7224 */ /* 0x000fce00078e000e */
[----:B------:R-:W-:Y:S05]  /*276e0*/  WARPSYNC.COLLECTIVE R15, `(.L_x_6351) ;  /* 0x000000000f087348 */ /* 0x000fea0003c00000 */
[----:B------:R0:W1:Y:S02]  /*276f0*/  SHFL.IDX P6, R14, R13, R12, R11 ;  /* 0x0000000c0d0e7389 */ /* 0x00006400000c000b */
[----:B01----:R-:W-:Y:S01]  /*27700*/  ENDCOLLECTIVE ;  /* 0x000000000000791b */ /* 0x003fe20003800000 */
.L_x_6351:
[----:B------:R-:W-:Y:S01]  /*27710*/  MOV R62, R14 ;  /* 0x0000000e003e7202 */ /* 0x000fe20000000f00 */
[----:B------:R-:W-:Y:S06]  /*27720*/  BRA `(.L_x_6352) ;  /* 0xfffffe8400047947 */ /* 0x000fec000383ffff */
.L_x_6097:
[----:B0-----:R0:W1:Y:S02]  /*27730*/  SYNCS.PHASECHK.TRANS64.TRYWAIT P0, [R18+URZ+0x30800], R21 ;  /* 0x03080015120075a7 */ /* 0x001064000800017f */
[----:B-1----:R-:W-:Y:S05]  /*27740*/  @!P0 NANOSLEEP.SYNCS 0x989680 ;  /* 0x009896800000895d */ /* 0x002fea0003900000 */
[----:B------:R-:W1:Y:S02]  /*27750*/  @!P0 SYNCS.PHASECHK.TRANS64 P0, [R18+URZ+0x30800], R21 ;  /* 0x03080015120085a7 */ /* 0x000e64000800007f */
[----:B-1----:R-:W-:Y:S05]  /*27760*/  @!P0 BRA `(.L_x_6097) ;  /* 0xfffffffc00f08947 */ /* 0x002fea000383ffff */
[----:B------:R-:W-:Y:S05]  /*27770*/  BRA `(.L_x_6353) ;  /* 0xfffffe88008c7947 */ /* 0x000fea000383ffff */
.L_x_6111:
[----:B-1----:R1:W2:Y:S02]  /*27780*/  SYNCS.PHASECHK.TRANS64.TRYWAIT P1, [R8+URZ+0x30830], R3 ;  /* 0x03083003080075a7 */ /* 0x0022a4000802017f */
[----:B--2---:R-:W-:Y:S05]  /*27790*/  @!P1 NANOSLEEP.SYNCS 0x989680 ;  /* 0x009896800000995d */ /* 0x004fea0003900000 */
[----:B------:R-:W2:Y:S02]  /*277a0*/  @!P1 SYNCS.PHASECHK.TRANS64 P1, [R8+URZ+0x30830], R3 ;  /* 0x03083003080095a7 */ /* 0x000ea4000802007f */
[----:B--2---:R-:W-:Y:S05]  /*277b0*/  @!P1 BRA `(.L_x_6111) ;  /* 0xfffffffc00f09947 */ /* 0x004fea000383ffff */
[----:B------:R-:W-:Y:S05]  /*277c0*/  BRA `(.L_x_6110) ;  /* 0xfffffeb000e87947 */ /* 0x000fea000383ffff */
.L_x_6119:
[----:B-1----:R1:W2:Y:S02]  /*277d0*/  SYNCS.PHASECHK.TRANS64.TRYWAIT P1, [R0+URZ+0x30830], R20 ;  /* 0x03083014000075a7 */ /* 0x0022a4000802017f */
[----:B--2---:R-:W-:Y:S05]  /*277e0*/  @!P1 NANOSLEEP.SYNCS 0x989680 ;  /* 0x009896800000995d */ /* 0x004fea0003900000 */
[----:B------:R-:W2:Y:S02]  /*277f0*/  @!P1 SYNCS.PHASECHK.TRANS64 P1, [R0+URZ+0x30830], R20 ;  /* 0x03083014000095a7 */ /* 0x000ea4000802007f */
[----:B--2---:R-:W-:Y:S05]  /*27800*/  @!P1 BRA `(.L_x_6119) ;  /* 0xfffffffc00f09947 */ /* 0x004fea000383ffff */
[----:B------:R-:W-:Y:S05]  /*27810*/  BRA `(.L_x_6118) ;  /* 0xfffffed400d47947 */ /* 0x000fea000383ffff */
.L_x_6124:
[----:B-1----:R1:W2:Y:S02]  /*27820*/  SYNCS.PHASECHK.TRANS64.TRYWAIT P1, [R11+URZ+0x30850], R2 ;  /* 0x030850020b0075a7 */ /* 0x0022a4000802017f */
[----:B--2---:R-:W-:Y:S05]  /*27830*/  @!P1 NANOSLEEP.SYNCS 0x989680 ;  /* 0x009896800000995d */ /* 0x004fea0003900000 */
[----:B------:R-:W2:Y:S02]  /*27840*/  @!P1 SYNCS.PHASECHK.TRANS64 P1, [R11+URZ+0x30850], R2 ;  /* 0x030850020b0095a7 */ /* 0x000ea4000802007f */
[----:B--2---:R-:W-:Y:S05]  /*27850*/  @!P1 BRA `(.L_x_6124) ;  /* 0xfffffffc00f09947 */ /* 0x004fea000383ffff */
[----:B------:R-:W-:Y:S05]  /*27860*/  BRA `(.L_x_6123) ;  /* 0xfffffee000f47947 */ /* 0x000fea000383ffff */
.L_x_6134:
[----:B-1----:R1:W2:Y:S02]  /*27870*/  SYNCS.PHASECHK.TRANS64.TRYWAIT P1, [R14+URZ+0x30830], R15 ;  /* 0x0308300f0e0075a7 */ /* 0x0022a4000802017f */
[----:B--2---:R-:W-:Y:S05]  /*27880*/  @!P1 NANOSLEEP.SYNCS 0x989680 ;  /* 0x009896800000995d */ /* 0x004fea0003900000 */
[----:B------:R-:W2:Y:S02]  /*27890*/  @!P1 SYNCS.PHASECHK.TRANS64 P1, [R14+URZ+0x30830], R15 ;  /* 0x0308300f0e0095a7 */ /* 0x000ea4000802007f */
[----:B--2---:R-:W-:Y:S05]  /*278a0*/  @!P1 BRA `(.L_x_6134) ;  /* 0xfffffffc00f09947 */ /* 0x004fea000383ffff */
[----:B------:R-:W-:Y:S05]  /*278b0*/  BRA `(.L_x_6133) ;  /* 0xfffffefc00f07947 */ /* 0x000fea000383ffff */
.L_x_6139:
[----:B-1----:R1:W2:Y:S02]  /*278c0*/  SYNCS.PHASECHK.TRANS64.TRYWAIT P1, [R11+URZ+0x30850], R2 ;  /* 0x030850020b0075a7 */ /* 0x0022a4000802017f */
[----:B--2---:R-:W-:Y:S05]  /*278d0*/  @!P1 NANOSLEEP.SYNCS 0x989680 ;  /* 0x009896800000995d */ /* 0x004fea0003900000 */
[----:B------:R-:W2:Y:S02]  /*278e0*/  @!P1 SYNCS.PHASECHK.TRANS64 P1, [R11+URZ+0x30850], R2 ;  /* 0x030850020b0095a7 */ /* 0x000ea4000802007f */
[----:B--2---:R-:W-:Y:S05]  /*278f0*/  @!P1 BRA `(.L_x_6139) ;  /* 0xfffffffc00f09947 */ /* 0x004fea000383ffff */
[----:B------:R-:W-:Y:S05]  /*27900*/  BRA `(.L_x_6138) ;  /* 0xffffff0c00087947 */ /* 0x000fea000383ffff */
.L_x_6147:
[----:B-1----:R1:W2:Y:S02]  /*27910*/  SYNCS.PHASECHK.TRANS64.TRYWAIT P1, [R10+URZ+0x30850], R5 ;  /* 0x030850050a0075a7 */ /* 0x0022a4000802017f */
[----:B--2---:R-:W-:Y:S05]  /*27920*/  @!P1 NANOSLEEP.SYNCS 0x989680 ;  /* 0x009896800000995d */ /* 0x004fea0003900000 */
[----:B------:R-:W2:Y:S02]  /*27930*/  @!P1 SYNCS.PHASECHK.TRANS64 P1, [R10+URZ+0x30850], R5 ;  /* 0x030850050a0095a7 */ /* 0x000ea4000802007f */
[----:B--2---:R-:W-:Y:S05]  /*27940*/  @!P1 BRA `(.L_x_6147) ;  /* 0xfffffffc00f09947 */ /* 0x004fea000383ffff */
[----:B------:R-:W-:Y:S05]  /*27950*/  BRA `(.L_x_6146) ;  /* 0xffffff2400687947 */ /* 0x000fea000383ffff */
.L_x_6189:
[----:B------:R-:W1:Y:S01]  /*27960*/  S2R R11, SR_TID.X ;  /* 0x00000000000b7919 */ /* 0x000e620000002100 */
[----:B------:R-:W-:Y:S01]  /*27970*/  BSSY B1, `(.L_x_6354) ;  /* 0x000000a000017945 */ /* 0x000fe20003800000 */
[----:B0-----:R-:W-:Y:S02]  /*27980*/  IMAD.MOV.U32 R12, RZ, RZ, RZ ;  /* 0x000000ffff0c7224 */ /* 0x001fe400078e00ff */
[----:B------:R-:W-:Y:S01]  /*27990*/  IMAD.MOV.U32 R15, RZ, RZ, -0x1 ;  /* 0xffffffffff0f7424 */ /* 0x000fe200078e00ff */
[----:B-1----:R-:W-:-:S04]  /*279a0*/  SHF.R.U32.HI R11, RZ, 0x5, R11 ;  /* 0x00000005ff0b7819 */ /* 0x002fc8000001160b */
[----:B------:R-:W-:-:S05]  /*279b0*/  LOP3.LUT R11, R11, 0x3, RZ, 0xc0, !PT ;  /* 0x000000030b0b7812 */ /* 0x000fca00078ec0ff */
[----:B------:R-:W-:Y:S01]  /*279c0*/  IMAD.MOV.U32 R13, RZ, RZ, R11 ;  /* 0x000000ffff0d7224 */ /* 0x000fe200078e000b */
[----:B------:R-:W-:-:S07]  /*279d0*/  MOV R11, 0x1f ;  /* 0x0000001f000b7802 */ /* 0x000fce0000000f00 */
[----:B------:R-:W-:Y:S05]  /*279e0*/  WARPSYNC.COLLECTIVE R15, `(.L_x_6355) ;  /* 0x000000000f087348 */ /* 0x000fea0003c00000 */
[----:B------:R0:W1:Y:S02]  /*279f0*/  SHFL.IDX P6, R14, R13, R12, R11 ;  /* 0x0000000c0d0e7389 */ /* 0x00006400000c000b */
[----:B01----:R-:W-:Y:S01]  /*27a00*/  ENDCOLLECTIVE ;  /* 0x000000000000791b */ /* 0x003fe20003800000 */
.L_x_6355:
[----:B------:R-:W-:Y:S05]  /*27a10*/  BSYNC B1 ;  /* 0x0000000000017941 */ /* 0x000fea0003800000 */
.L_x_6354:
[----:B------:R-:W-:Y:S05]  /*27a20*/  BRA `(.L_x_6356) ;  /* 0xffffff8800a47947 */ /* 0x000fea000383ffff */
.L_x_6191:
[----:B------:R-:W-:Y:S01]  /*27a30*/  BSSY B1, `(.L_x_6357) ;  /* 0x0000006000017945 */ /* 0x000fe20003800000 */
[----:B------:R-:W-:-:S07]  /*27a40*/  IMAD.MOV.U32 R15, RZ, RZ, -0x1 ;  /* 0xffffffffff0f7424 */ /* 0x000fce00078e00ff */
[----:B01----:R-:W-:Y:S05]  /*27a50*/  WARPSYNC.COLLECTIVE R15, `(.L_x_6358) ;  /* 0x000000000f0c7348 */ /* 0x003fea0003c00000 */
[----:B------:R-:W-:Y:S02]  /*27a60*/  ELECT P6, UR62, PT ;  /* 0x00000000003e782f */ /* 0x000fe400038c0000 */
[----:B------:R-:W-:Y:S01]  /*27a70*/  MOV R14, UR62 ;  /* 0x0000003e000e7c02 */ /* 0x000fe20008000f00 */
[----:B01----:R-:W-:Y:S10]  /*27a80*/  ENDCOLLECTIVE ;  /* 0x000000000000791b */ /* 0x003ff40003800000 */
.L_x_6358:
[----:B------:R-:W-:Y:S05]  /*27a90*/  BSYNC B1 ;  /* 0x0000000000017941 */ /* 0x000fea0003800000 */
.L_x_6357:
[----:B------:R-:W-:Y:S05]  /*27aa0*/  BRA `(.L_x_6190) ;  /* 0xffffff88009c7947 */ /* 0x000fea000383ffff */
.L_x_6193:
[----:B-1----:R1:W2:Y:S02]  /*27ab0*/  SYNCS.PHASECHK.TRANS64.TRYWAIT P0, [R16+URZ+0x30820], R8 ;  /* 0x03082008100075a7 */ /* 0x0022a4000800017f */
[----:B--2---:R-:W-:Y:S05]  /*27ac0*/  @!P0 NANOSLEEP.SYNCS 0x989680 ;  /* 0x009896800000895d */ /* 0x004fea0003900000 */
[----:B------:R-:W2:Y:S02]  /*27ad0*/  @!P0 SYNCS.PHASECHK.TRANS64 P0, [R16+URZ+0x30820], R8 ;  /* 0x03082008100085a7 */ /* 0x000ea4000800007f */
[----:B--2---:R-:W-:Y:S05]  /*27ae0*/  @!P0 BRA `(.L_x_6193) ;  /* 0xfffffffc00f08947 */ /* 0x004fea000383ffff */
[----:B------:R-:W-:Y:S05]  /*27af0*/  BRA `(.L_x_6359) ;  /* 0xffffff8800ac7947 */ /* 0x000fea000383ffff */
.L_x_6197:
[----:B0-----:R0:W2:Y:S02]  /*27b00*/  SYNCS.PHASECHK.TRANS64.TRYWAIT P0, [R12+URZ+0x308a0], R11 ;  /* 0x0308a00b0c0075a7 */ /* 0x0010a4000800017f */
[----:B--2---:R-:W-:Y:S05]  /*27b10*/  @!P0 NANOSLEEP.SYNCS 0x989680 ;  /* 0x009896800000895d */ /* 0x004fea0003900000 */
[----:B------:R-:W2:Y:S02]  /*27b20*/  @!P0 SYNCS.PHASECHK.TRANS64 P0, [R12+URZ+0x308a0], R11 ;  /* 0x0308a00b0c0085a7 */ /* 0x000ea4000800007f */
[----:B--2---:R-:W-:Y:S05]  /*27b30*/  @!P0 BRA `(.L_x_6197) ;  /* 0xfffffffc00f08947 */ /* 0x004fea000383ffff */
[----:B------:R-:W-:Y:S05]  /*27b40*/  BRA `(.L_x_6360) ;  /* 0xffffff8800c47947 */ /* 0x000fea000383ffff */
.L_x_6204:
[----:B-1----:R1:W2:Y:S02]  /*27b50*/  SYNCS.PHASECHK.TRANS64.TRYWAIT P0, [R12+URZ+0x308c0], R11 ;  /* 0x0308c00b0c0075a7 */ /* 0x0022a4000800017f */
[----:B--2---:R-:W-:Y:S05]  /*27b60*/  @!P0 NANOSLEEP.SYNCS 0x989680 ;  /* 0x009896800000895d */ /* 0x004fea0003900000 */
[----:B------:R-:W2:Y:S02]  /*27b70*/  @!P0 SYNCS.PHASECHK.TRANS64 P0, [R12+URZ+0x308c0], R11 ;  /* 0x0308c00b0c0085a7 */ /* 0x000ea4000800007f */
[----:B--2---:R-:W-:Y:S05]  /*27b80*/  @!P0 BRA `(.L_x_6204) ;  /* 0xfffffffc00f08947 */ /* 0x004fea000383ffff */
[----:B------:R-:W-:Y:S05]  /*27b90*/  BRA `(.L_x_6361) ;  /* 0xffffff8c00c07947 */ /* 0x000fea000383ffff */
.L_x_6213:
[----:B0-----:R0:W2:Y:S02]  /*27ba0*/  SYNCS.PHASECHK.TRANS64.TRYWAIT P1, [R11+URZ+0x308a0], R10 ;  /* 0x0308a00a0b0075a7 */ /* 0x0010a4000802017f */
[----:B--2---:R-:W-:Y:S05]  /*27bb0*/  @!P1 NANOSLEEP.SYNCS 0x989680 ;  /* 0x009896800000995d */ /* 0x004fea0003900000 */
[----:B------:R-:W2:Y:S02]  /*27bc0*/  @!P1 SYNCS.PHASECHK.TRANS64 P1, [R11+URZ+0x308a0], R10 ;  /* 0x0308a00a0b0095a7 */ /* 0x000ea4000802007f */
[----:B--2---:R-:W-:Y:S05]  /*27bd0*/  @!P1 BRA `(.L_x_6213) ;  /* 0xfffffffc00f09947 */ /* 0x004fea000383ffff */
[----:B------:R-:W-:Y:S05]  /*27be0*/  BRA `(.L_x_6362) ;  /* 0xffffff9000f87947 */ /* 0x000fea000383ffff */
.L_x_6220:
[----:B-1----:R1:W2:Y:S02]  /*27bf0*/  SYNCS.PHASECHK.TRANS64.TRYWAIT P1, [R11+URZ+0x308c0], R10 ;  /* 0x0308c00a0b0075a7 */ /* 0x0022a4000802017f */
[----:B--2---:R-:W-:Y:S05]  /*27c00*/  @!P1 NANOSLEEP.SYNCS 0x989680 ;  /* 0x009896800000995d */ /* 0x004fea0003900000 */
[----:B------:R-:W2:Y:S02]  /*27c10*/  @!P1 SYNCS.PHASECHK.TRANS64 P1, [R11+URZ+0x308c0], R10 ;  /* 0x0308c00a0b0095a7 */ /* 0x000ea4000802007f */
[----:B--2---:R-:W-:Y:S05]  /*27c20*/  @!P1 BRA `(.L_x_6220) ;  /* 0xfffffffc00f09947 */ /* 0x004fea000383ffff */
[----:B------:R-:W-:Y:S05]  /*27c30*/  BRA `(.L_x_6363) ;  /* 0xffffff9400f07947 */ /* 0x000fea000383ffff */
.L_x_6237:
[----:B------:R-:W0:Y:S01]  /*27c40*/  S2R R8, SR_TID.X ;  /* 0x0000000000087919 */ /* 0x000e220000002100 */
        /* <DEDUP_REMOVED lines=10> */
.L_x_6365:
[----:B------:R-:W-:Y:S05]  /*27cf0*/  BSYNC B0 ;  /* 0x0000000000007941 */ /* 0x000fea0003800000 */
.L_x_6364:
[----:B------:R-:W-:Y:S05]  /*27d00*/  BRA `(.L_x_6366) ;  /* 0xffffffa400d87947 */ /* 0x000fea000383ffff */
.L_x_6240:
[----:B0-----:R0:W1:Y:S02]  /*27d10*/  SYNCS.PHASECHK.TRANS64.TRYWAIT P0, [R7+URZ+0x30840], R2 ;  /* 0x03084002070075a7 */ /* 0x001064000800017f */
[----:B-1----:R-:W-:Y:S05]  /*27d20*/  @!P0 NANOSLEEP.SYNCS 0x989680 ;  /* 0x009896800000895d */ /* 0x002fea0003900000 */
[----:B------:R-:W1:Y:S02]  /*27d30*/  @!P0 SYNCS.PHASECHK.TRANS64 P0, [R7+URZ+0x30840], R2 ;  /* 0x03084002070085a7 */ /* 0x000e64000800007f */
[----:B-1----:R-:W-:Y:S05]  /*27d40*/  @!P0 BRA `(.L_x_6240) ;  /* 0xfffffffc00f08947 */ /* 0x002fea000383ffff */
[----:B------:R-:W-:Y:S05]  /*27d50*/  BRA `(.L_x_6367) ;  /* 0xffffffa800287947 */ /* 0x000fea000383ffff */
.L_x_6241:
        /* <DEDUP_REMOVED lines=8> */
.L_x_6369:
[----:B------:R-:W-:Y:S05]  /*27de0*/  BSYNC B0 ;  /* 0x0000000000007941 */ /* 0x000fea0003800000 */
.L_x_6368:
        /* <DEDUP_REMOVED lines=9> */
.L_x_6370:
[----:B------:R-:W-:Y:S01]  /*27e80*/  ULDC.64 UR4, c[0x0][0x208] ;  /* 0x0000820000047ab9 */ /* 0x000fe20000000a00 */
[----:B------:R-:W-:Y:S02]  /*27e90*/  IMAD.MOV.U32 R13, RZ, RZ, R0 ;  /* 0x000000ffff0d7224 */ /* 0x000fe400078e0000 */
[----:B------:R-:W-:Y:S02]  /*27ea0*/  IMAD.MOV.U32 R12, RZ, RZ, 0x1 ;  /* 0x00000001ff0c7424 */ /* 0x000fe400078e00ff */
[----:B------:R-:W-:-:S05]  /*27eb0*/  IMAD.MOV.U32 R3, RZ, RZ, R14 ;  /* 0x000000ffff037224 */ /* 0x000fca00078e000e */
[----:B------:R-:W-:-:S05]  /*27ec0*/  @P0 LEA R3, P1, R33, R3, 0x1 ;  /* 0x0000000321030211 */ /* 0x000fca00078208ff */
[----:B------:R-:W-:Y:S01]  /*27ed0*/  @P0 IMAD.X R2, RZ, RZ, R2, P1 ;  /* 0x000000ffff020224 */ /* 0x000fe200008e0602 */
[----:B------:R-:W-:-:S04]  /*27ee0*/  ISETP.GE.AND P1, PT, R6, 0x11, PT ;  /* 0x000000110600780c */ /* 0x000fc80003f26270 */
[----:B------:R-:W-:-:S04]  /*27ef0*/  @P0 LOP3.LUT R3, R3, R2, RZ, 0x3c, !PT ;  /* 0x0000000203030212 */ /* 0x000fc800078e3cff */
[----:B------:R-:W-:-:S04]  /*27f00*/  @P0 LOP3.LUT R2, R3, R2, RZ, 0x3c, !PT ;  /* 0x0000000203020212 */ /* 0x000fc800078e3cff */
[----:B------:R-:W-:-:S05]  /*27f10*/  @P0 LOP3.LUT R3, R3, R2, RZ, 0x3c, !PT ;  /* 0x0000000203030212 */ /* 0x000fca00078e3cff */
[----:B------:R-:W-:Y:S01]  /*27f20*/  @!PT LDS RZ, [RZ] ;  /* 0x00000000fffff984 */ /* 0x000fe20000000800 */
[----:B------:R-:W-:Y:S01]  /*27f30*/  @!PT LDS RZ, [RZ] ;  /* 0x00000000fffff984 */ /* 0x000fe20000000800 */
[----:B------:R-:W-:Y:S01]  /*27f40*/  @!PT LDS RZ, [RZ] ;  /* 0x00000000fffff984 */ /* 0x000fe20000000800 */
[----:B------:R0:W-:Y:S04]  /*27f50*/  @P0 LDGSTS.E.BYPASS.LTC128B.128 [R8+0x1e400], desc[UR4][R2.64], !P4 ;  /* 0x1e40000002080fae */ /* 0x0001e8000e101d44 */
[----:B------:R0:W-:Y:S04]  /*27f60*/  @P0 LDGSTS.E.BYPASS.LTC128B.128 [R8+0x21400], desc[UR4][R2.64+0x80], !P3 ;  /* 0x2140008002080fae */ /* 0x0001e8000d901d44 */
[----:B------:R0:W-:Y:S02]  /*27f70*/  @P0 LDGSTS.E.BYPASS.LTC128B.128 [R8+0x24400], desc[UR4][R2.64+0x100], !P2 ;  /* 0x2440010002080fae */ /* 0x0001e4000d101d44 */
[----:B0-----:R-:W-:Y:S05]  /*27f80*/  WARPSYNC.COLLECTIVE R15, `(.L_x_6371) ;  /* 0x000000000f087348 */ /* 0x001fea0003c00000 */
[----:B------:R1:W2:Y:S02]  /*27f90*/  SHFL.IDX P6, R14, R13, R12, R11 ;  /* 0x0000000c0d0e7389 */ /* 0x0002a400000c000b */
[----:B012---:R-:W-:Y:S01]  /*27fa0*/  ENDCOLLECTIVE ;  /* 0x000000000000791b */ /* 0x007fe20003800000 */
.L_x_6371:
[----:B------:R-:W-:Y:S02]  /*27fb0*/  @P1 IMAD R8, R5, 0x2, R16 ;  /* 0x0000000205081824 */ /* 0x000fe400078e0210 */
[----:B------:R-:W-:Y:S01]  /*27fc0*/  IMAD.MOV.U32 R13, RZ, RZ, R4 ;  /* 0x000000ffff0d7224 */ /* 0x000fe200078e0004 */
[----:B------:R-:W-:-:S07]  /*27fd0*/  MOV R2, R14 ;  /* 0x0000000e00027202 */ /* 0x000fce0000000f00 */
[----:B------:R-:W-:Y:S05]  /*27fe0*/  WARPSYNC.COLLECTIVE R15, `(.L_x_6372) ;  /* 0x000000000f087348 */ /* 0x000fea0003c00000 */
[----:B------:R0:W1:Y:S02]  /*27ff0*/  SHFL.IDX P6, R14, R13, R12, R11 ;  /* 0x0000000c0d0e7389 */ /* 0x00006400000c000b */
[----:B01----:R-:W-:Y:S01]  /*28000*/  ENDCOLLECTIVE ;  /* 0x000000000000791b */ /* 0x003fe20003800000 */
.L_x_6372:
[----:B------:R-:W-:Y:S01]  /*28010*/  ULDC.64 UR4, c[0x0][0x208] ;  /* 0x0000820000047ab9 */ /* 0x000fe20000000a00 */
[----:B------:R-:W-:Y:S01]  /*28020*/  IMAD.MOV.U32 R13, RZ, RZ, R0 ;  /* 0x000000ffff0d7224 */ /* 0x000fe200078e0000 */
[----:B------:R-:W-:Y:S01]  /*28030*/  MOV R12, 0x2 ;  /* 0x00000002000c7802 */ /* 0x000fe20000000f00 */
[----:B------:R-:W-:-:S05]  /*28040*/  IMAD.MOV.U32 R3, RZ, RZ, R14 ;  /* 0x000000ffff037224 */ /* 0x000fca00078e000e */
[----:B------:R-:W-:-:S04]  /*28050*/  @P1 LEA R3, P0, R33, R3, 0x1 ;  /* 0x0000000321031211 */ /* 0x000fc800078008ff */
[----:B------:R-:W-:-:S04]  /*28060*/  @P1 IADD3.X R2, RZ, R2, RZ, P0, !PT ;  /* 0x00000002ff021210 */ /* 0x000fc800007fe4ff */
        /* <DEDUP_REMOVED lines=8> */
[----:B------:R0:W-:Y:S01]  /*280f0*/  @P1 LDGSTS.E.BYPASS.LTC128B.128 [R8+0x24c00], desc[UR4][R2.64+0x100], !P2 ;  /* 0x24c0010002081fae */ /* 0x0001e2000d101d44 */
[----:B------:R-:W-:-:S13]  /*28100*/  ISETP.GE.AND P1, PT, R6, 0x21, PT ;  /* 0x000000210600780c */ /* 0x000fda0003f26270 */
[----:B0-----:R-:W-:Y:S05]  /*28110*/  WARPSYNC.COLLECTIVE R15, `(.L_x_6373) ;  /* 0x000000000f087348 */ /* 0x001fea0003c00000 */
[----:B------:R1:W2:Y:S02]  /*28120*/  SHFL.IDX P6, R14, R13, R12, R11 ;  /* 0x0000000c0d0e7389 */ /* 0x0002a400000c000b */
[----:B012---:R-:W-:Y:S01]  /*28130*/  ENDCOLLECTIVE ;  /* 0x000000000000791b */ /* 0x007fe20003800000 */
.L_x_6373:
[----:B------:R-:W-:Y:S02]  /*28140*/  @P1 IMAD R8, R5, 0x2, R16 ;  /* 0x0000000205081824 */ /* 0x000fe400078e0210 */
[----:B------:R-:W-:Y:S02]  /*28150*/  IMAD.MOV.U32 R13, RZ, RZ, R4 ;  /* 0x000000ffff0d7224 */ /* 0x000fe400078e0004 */
[----:B------:R-:W-:-:S07]  /*28160*/  IMAD.MOV.U32 R2, RZ, RZ, R14 ;  /* 0x000000ffff027224 */ /* 0x000fce00078e000e */
[----:B------:R-:W-:Y:S05]  /*28170*/  WARPSYNC.COLLECTIVE R15, `(.L_x_6374) ;  /* 0x000000000f087348 */ /* 0x000fea0003c00000 */
[----:B------:R0:W1:Y:S02]  /*28180*/  SHFL.IDX P6, R14, R13, R12, R11 ;  /* 0x0000000c0d0e7389 */ /* 0x00006400000c000b */
[----:B01----:R-:W-:Y:S01]  /*28190*/  ENDCOLLECTIVE ;  /* 0x000000000000791b */ /* 0x003fe20003800000 */
.L_x_6374:
[----:B------:R-:W-:Y:S01]  /*281a0*/  ULDC.64 UR4, c[0x0][0x208] ;  /* 0x0000820000047ab9 */ /* 0x000fe20000000a00 */
[----:B------:R-:W-:Y:S01]  /*281b0*/  MOV R13, R0 ;  /* 0x00000000000d7202 */ /* 0x000fe20000000f00 */
[----:B------:R-:W-:Y:S01]  /*281c0*/  IMAD.MOV.U32 R12, RZ, RZ, 0x3 ;  /* 0x00000003ff0c7424 */ /* 0x000fe200078e00ff */
[----:B------:R-:W-:-:S04]  /*281d0*/  MOV R3, R14 ;  /* 0x0000000e00037202 */ /* 0x000fc80000000f00 */
[----:B------:R-:W-:-:S05]  /*281e0*/  @P1 LEA R3, P0, R33, R3, 0x1 ;  /* 0x0000000321031211 */ /* 0x000fca00078008ff */
[----:B------:R-:W-:-:S05]  /*281f0*/  @P1 IMAD.X R2, RZ, RZ, R2, P0 ;  /* 0x000000ffff021224 */ /* 0x000fca00000e0602 */
        /* <DEDUP_REMOVED lines=13> */
.L_x_6375:
[----:B------:R-:W-:Y:S02]  /*282d0*/  @P1 LEA R8, R5, R16, 0x1 ;  /* 0x0000001005081211 */ /* 0x000fe400078e08ff */
[----:B------:R-:W-:Y:S01]  /*282e0*/  MOV R13, R4 ;  /* 0x00000004000d7202 */ /* 0x000fe20000000f00 */
[----:B------:R-:W-:-:S07]  /*282f0*/  IMAD.MOV.U32 R2, RZ, RZ, R14 ;  /* 0x000000ffff027224 */ /* 0x000fce00078e000e */
[----:B------:R-:W-:Y:S05]  /*28300*/  WARPSYNC.COLLECTIVE R15, `(.L_x_6376) ;  /* 0x000000000f087348 */ /* 0x000fea0003c00000 */
[----:B------:R0:W1:Y:S02]  /*28310*/  SHFL.IDX P6, R14, R13, R12, R11 ;  /* 0x0000000c0d0e7389 */ /* 0x00006400000c000b */
[----:B01----:R-:W-:Y:S01]  /*28320*/  ENDCOLLECTIVE ;  /* 0x000000000000791b */ /* 0x003fe20003800000 */
.L_x_6376:
[----:B------:R-:W-:Y:S01]  /*28330*/  ULDC.64 UR4, c[0x0][0x208] ;  /* 0x0000820000047ab9 */ /* 0x000fe20000000a00 */
[----:B------:R-:W-:Y:S02]  /*28340*/  IMAD.MOV.U32 R13, RZ, RZ, R0 ;  /* 0x000000ffff0d7224 */ /* 0x000fe400078e0000 */
[----:B------:R-:W-:Y:S02]  /*28350*/  IMAD.MOV.U32 R12, RZ, RZ, 0x4 ;  /* 0x00000004ff0c7424 */ /* 0x000fe400078e00ff */
[----:B------:R-:W-:-:S05]  /*28360*/  IMAD.MOV.U32 R3, RZ, RZ, R14 ;  /* 0x000000ffff037224 */ /* 0x000fca00078e000e */
        /* <DEDUP_REMOVED lines=15> */
.L_x_6377:
[----:B------:R-:W-:Y:S02]  /*28460*/  @P1 IMAD R8, R5, 0x2, R16 ;  /* 0x0000000205081824 */ /* 0x000fe400078e0210 */
[----:B------:R-:W-:Y:S01]  /*28470*/  IMAD.MOV.U32 R13, RZ, RZ, R4 ;  /* 0x000000ffff0d7224 */ /* 0x000fe200078e0004 */
[----:B------:R-:W-:-:S07]  /*28480*/  MOV R2, R14 ;  /* 0x0000000e00027202 */ /* 0x000fce0000000f00 */
[----:B------:R-:W-:Y:S05]  /*28490*/  WARPSYNC.COLLECTIVE R15, `(.L_x_6378) ;  /* 0x000000000f087348 */ /* 0x000fea0003c00000 */
[----:B------:R0:W1:Y:S02]  /*284a0*/  SHFL.IDX P6, R14, R13, R12, R11 ;  /* 0x0000000c0d0e7389 */ /* 0x00006400000c000b */
[----:B01----:R-:W-:Y:S01]  /*284b0*/  ENDCOLLECTIVE ;  /* 0x000000000000791b */ /* 0x003fe20003800000 */
.L_x_6378:
        /* <DEDUP_REMOVED lines=18> */
.L_x_6379:
[----:B------:R-:W-:Y:S02]  /*285e0*/  IMAD.MOV.U32 R13, RZ, RZ, R4 ;  /* 0x000000ffff0d7224 */ /* 0x000fe400078e0004 */
[----:B------:R-:W-:-:S07]  /*285f0*/  IMAD.MOV.U32 R0, RZ, RZ, R14 ;  /* 0x000000ffff007224 */ /* 0x000fce00078e000e */
[----:B------:R-:W-:Y:S05]  /*28600*/  WARPSYNC.COLLECTIVE R15, `(.L_x_6380) ;  /* 0x000000000f087348 */ /* 0x000fea0003c00000 */
[----:B------:R0:W1:Y:S02]  /*28610*/  SHFL.IDX P6, R14, R13, R12, R11 ;  /* 0x0000000c0d0e7389 */ /* 0x00006400000c000b */
[----:B01----:R-:W-:Y:S01]  /*28620*/  ENDCOLLECTIVE ;  /* 0x000000000000791b */ /* 0x003fe20003800000 */
.L_x_6380:
[----:B------:R-:W-:Y:S01]  /*28630*/  MOV R2, R14 ;  /* 0x0000000e00027202 */ /* 0x000fe20000000f00 */
[----:B------:R-:W-:Y:S06]  /*28640*/  BRA `(.L_x_6381) ;  /* 0xffffffa400607947 */ /* 0x000fec000383ffff */
.L_x_6246:
        /* <DEDUP_REMOVED lines=9> */
.L_x_6382:
[C---:B------:R-:W-:Y:S01]  /*286e0*/  VIADD R6, R25.reuse, 0x10 ;  /* 0x0000001019067836 */ /* 0x040fe20000000000 */
[----:B------:R-:W-:Y:S02]  /*286f0*/  ISETP.GE.AND P2, PT, R25, R5, PT ;  /* 0x000000051900720c */ /* 0x000fe40003f46270 */
[----:B------:R-:W-:Y:S01]  /*28700*/  MOV R13, R0 ;  /* 0x00000000000d7202 */ /* 0x000fe20000000f00 */
[----:B------:R-:W-:-:S10]  /*28710*/  IMAD.MOV.U32 R2, RZ, RZ, R14 ;  /* 0x000000ffff027224 */ /* 0x000fd400078e000e */
[----:B------:R-:W-:Y:S05]  /*28720*/  WARPSYNC.COLLECTIVE R15, `(.L_x_6383) ;  /* 0x000000000f087348 */ /* 0x000fea0003c00000 */
[----:B------:R0:W1:Y:S02]  /*28730*/  SHFL.IDX P6, R14, R13, R12, R11 ;  /* 0x0000000c0d0e7389 */ /* 0x00006400000c000b */
[----:B01----:R-:W-:Y:S01]  /*28740*/  ENDCOLLECTIVE ;  /* 0x000000000000791b */ /* 0x003fe20003800000 */
.L_x_6383:
[----:B------:R-:W-:Y:S01]  /*28750*/  ULDC.64 UR4, c[0x0][0x208] ;  /* 0x0000820000047ab9 */ /* 0x000fe20000000a00 */
[----:B------:R-:W-:Y:S01]  /*28760*/  IMAD.MOV.U32 R13, RZ, RZ, R4 ;  /* 0x000000ffff0d7224 */ /* 0x000fe200078e0004 */
[----:B------:R-:W-:Y:S02]  /*28770*/  MOV R12, 0x1 ;  /* 0x00000001000c7802 */ /* 0x000fe40000000f00 */
[----:B------:R-:W-:-:S05]  /*28780*/  @!P2 LEA R14, P4, R33, R14, 0x1 ;  /* 0x0000000e210ea211 */ /* 0x000fca00078808ff */
[----:B------:R-:W-:Y:S01]  /*28790*/  @!P2 IMAD.X R3, RZ, RZ, R2, P4 ;  /* 0x000000ffff03a224 */ /* 0x000fe200020e0602 */
[----:B------:R-:W-:-:S05]  /*287a0*/  @!P2 MOV R2, R14 ;  /* 0x0000000e0002a202 */ /* 0x000fca0000000f00 */
[----:B------:R-:W-:Y:S01]  /*287b0*/  @!PT LDS RZ, [RZ] ;  /* 0x00000000fffff984 */ /* 0x000fe20000000800 */
[----:B------:R-:W-:Y:S01]  /*287c0*/  @!PT LDS RZ, [RZ] ;  /* 0x00000000fffff984 */ /* 0x000fe20000000800 */
[----:B------:R-:W-:Y:S01]  /*287d0*/  @!PT LDS RZ, [RZ] ;  /* 0x00000000fffff984 */ /* 0x000fe20000000800 */
[----:B------:R0:W-:Y:S04]  /*287e0*/  @!P2 LDGSTS.E.BYPASS.LTC128B.128 [R8+0x12400], desc[UR4][R2.64], !P3 ;  /* 0x124000000208afae */ /* 0x0001e8000d901d44 */
[----:B------:R0:W-:Y:S04]  /*287f0*/  @!P2 LDGSTS.E.BYPASS.LTC128B.128 [R8+0x16400], desc[UR4][R2.64+0x80], !P0 ;  /* 0x164000800208afae */ /* 0x0001e8000c101d44 */
[----:B------:R0:W-:Y:S01]  /*28800*/  @!P2 LDGSTS.E.BYPASS.LTC128B.128 [R8+0x1a400], desc[UR4][R2.64+0x100], !P1 ;  /* 0x1a4001000208afae */ /* 0x0001e2000c901d44 */
[----:B------:R-:W-:Y:S02]  /*28810*/  ISETP.GE.AND P2, PT, R6, R5, PT ;  /* 0x000000050600720c */ /* 0x000fe40003f46270 */
[----:B------:R-:W-:-:S11]  /*28820*/  IADD3 R6, R25, 0x20, RZ ;  /* 0x0000002019067810 */ /* 0x000fd60007ffe0ff */
[----:B0-----:R-:W-:Y:S05]  /*28830*/  WARPSYNC.COLLECTIVE R15, `(.L_x_6384) ;  /* 0x000000000f087348 */ /* 0x001fea0003c00000 */
[----:B------:R1:W2:Y:S02]  /*28840*/  SHFL.IDX P6, R14, R13, R12, R11 ;  /* 0x0000000c0d0e7389 */ /* 0x0002a400000c000b */
[----:B012---:R-:W-:Y:S01]  /*28850*/  ENDCOLLECTIVE ;  /* 0x000000000000791b */ /* 0x007fe20003800000 */
.L_x_6384:
[----:B------:R-:W-:Y:S02]  /*28860*/  IMAD.MOV.U32 R13, RZ, RZ, R0 ;  /* 0x000000ffff0d7224 */ /* 0x000fe400078e0000 */
[----:B------:R-:W-:-:S07]  /*28870*/  IMAD.MOV.U32 R2, RZ, RZ, R14 ;  /* 0x000000ffff027224 */ /* 0x000fce00078e000e */
[----:B------:R-:W-:Y:S05]  /*28880*/  WARPSYNC.COLLECTIVE R15, `(.L_x_6385) ;  /* 0x000000000f087348 */ /* 0x000fea0003c00000 */
[----:B------:R0:W1:Y:S02]  /*28890*/  SHFL.IDX P6, R14, R13, R12, R11 ;  /* 0x0000000c0d0e7389 */ /* 0x00006400000c000b */
[----:B01----:R-:W-:Y:S01]  /*288a0*/  ENDCOLLECTIVE ;  /* 0x000000000000791b */ /* 0x003fe20003800000 */
.L_x_6385:
[----:B------:R-:W-:Y:S01]  /*288b0*/  ULDC.64 UR4, c[0x0][0x208] ;  /* 0x0000820000047ab9 */ /* 0x000fe20000000a00 */
[----:B------:R-:W-:Y:S02]  /*288c0*/  IMAD.MOV.U32 R13, RZ, RZ, R4 ;  /* 0x000000ffff0d7224 */ /* 0x000fe400078e0004 */
[----:B------:R-:W-:Y:S01]  /*288d0*/  IMAD.MOV.U32 R12, RZ, RZ, 0x2 ;  /* 0x00000002ff0c7424 */ /* 0x000fe200078e00ff */
[----:B------:R-:W-:-:S04]  /*288e0*/  @!P2 LEA R14, P4, R33, R14, 0x1 ;  /* 0x0000000e210ea211 */ /* 0x000fc800078808ff */
[----:B------:R-:W-:Y:S01]  /*288f0*/  @!P2 IADD3.X R7, RZ, R2, RZ, P4, !PT ;  /* 0x00000002ff07a210 */ /* 0x000fe200027fe4ff */
[----:B------:R-:W-:-:S04]  /*28900*/  @!P2 IMAD.MOV.U32 R2, RZ, RZ, R14 ;  /* 0x000000ffff02a224 */ /* 0x000fc800078e000e */
[----:B------:R-:W-:-:S05]  /*28910*/  @!P2 IMAD.MOV.U32 R3, RZ, RZ, R7 ;  /* 0x000000ffff03a224 */ /* 0x000fca00078e0007 */
[----:B------:R-:W-:Y:S01]  /*28920*/  @!PT LDS RZ, [RZ] ;  /* 0x00000000fffff984 */ /* 0x000fe20000000800 */
[----:B------:R-:W-:Y:S01]  /*28930*/  @!PT LDS RZ, [RZ] ;  /* 0x00000000fffff984 */ /* 0x000fe20000000800 */
[----:B------:R-:W-:Y:S01]  /*28940*/  @!PT LDS RZ, [RZ] ;  /* 0x00000000fffff984 */ /* 0x000fe20000000800 */
[----:B------:R0:W-:Y:S04]  /*28950*/  @!P2 LDGSTS.E.BYPASS.LTC128B.128 [R8+0x12c00], desc[UR4][R2.64], !P3 ;  /* 0x12c000000208afae */ /* 0x0001e8000d901d44 */
[----:B------:R0:W-:Y:S04]  /*28960*/  @!P2 LDGSTS.E.BYPASS.LTC128B.128 [R8+0x16c00], desc[UR4][R2.64+0x80], !P0 ;  /* 0x16c000800208afae */ /* 0x0001e8000c101d44 */
[----:B------:R0:W-:Y:S01]  /*28970*/  @!P2 LDGSTS.E.BYPASS.LTC128B.128 [R8+0x1ac00], desc[UR4][R2.64+0x100], !P1 ;  /* 0x1ac001000208afae */ /* 0x0001e2000c901d44 */
[----:B------:R-:W-:Y:S01]  /*28980*/  ISETP.GE.AND P2, PT, R6, R5, PT ;  /* 0x000000050600720c */ /* 0x000fe20003f46270 */
[----:B------:R-:W-:-:S12]  /*28990*/  VIADD R6, R25, 0x30 ;  /* 0x0000003019067836 */ /* 0x000fd80000000000 */
[----:B0-----:R-:W-:Y:S05]  /*289a0*/  WARPSYNC.COLLECTIVE R15, `(.L_x_6386) ;  /* 0x000000000f087348 */ /* 0x001fea0003c00000 */
[----:B------:R1:W2:Y:S02]  /*289b0*/  SHFL.IDX P6, R14, R13, R12, R11 ;  /* 0x0000000c0d0e7389 */ /* 0x0002a400000c000b */
[----:B012---:R-:W-:Y:S01]  /*289c0*/  ENDCOLLECTIVE ;  /* 0x000000000000791b */ /* 0x007fe20003800000 */
.L_x_6386:
[----:B------:R-:W-:Y:S01]  /*289d0*/  IMAD.MOV.U32 R13, RZ, RZ, R0 ;  /* 0x000000ffff0d7224 */ /* 0x000fe200078e0000 */
[----:B------:R-:W-:-:S07]  /*289e0*/  MOV R2, R14 ;  /* 0x0000000e00027202 */ /* 0x000fce0000000f00 */
[----:B------:R-:W-:Y:S05]  /*289f0*/  WARPSYNC.COLLECTIVE R15, `(.L_x_6387) ;  /* 0x000000000f087348 */ /* 0x000fea0003c00000 */
[----:B------:R0:W1:Y:S02]  /*28a00*/  SHFL.IDX P6, R14, R13, R12, R11 ;  /* 0x0000000c0d0e7389 */ /* 0x00006400000c000b */
[----:B01----:R-:W-:Y:S01]  /*28a10*/  ENDCOLLECTIVE ;  /* 0x000000000000791b */ /* 0x003fe20003800000 */
.L_x_6387:
[----:B------:R-:W-:Y:S01]  /*28a20*/  ULDC.64 UR4, c[0x0][0x208] ;  /* 0x0000820000047ab9 */ /* 0x000fe20000000a00 */
[----:B------:R-:W-:Y:S01]  /*28a30*/  MOV R13, R4 ;  /* 0x00000004000d7202 */ /* 0x000fe20000000f00 */
[----:B------:R-:W-:Y:S01]  /*28a40*/  IMAD.MOV.U32 R12, RZ, RZ, 0x3 ;  /* 0x00000003ff0c7424 */ /* 0x000fe200078e00ff */
        /* <DEDUP_REMOVED lines=15> */
.L_x_6388:
[----:B------:R-:W-:Y:S01]  /*28b40*/  MOV R13, R0 ;  /* 0x00000000000d7202 */ /* 0x000fe20000000f00 */
[----:B------:R-:W-:-:S07]  /*28b50*/  IMAD.MOV.U32 R2, RZ, RZ, R14 ;  /* 0x000000ffff027224 */ /* 0x000fce00078e000e */
[----:B------:R-:W-:Y:S05]  /*28b60*/  WARPSYNC.COLLECTIVE R15, `(.L_x_6389) ;  /* 0x000000000f087348 */ /* 0x000fea0003c00000 */
[----:B------:R0:W1:Y:S02]  /*28b70*/  SHFL.IDX P6, R14, R13, R12, R11 ;  /* 0x0000000c0d0e7389 */ /* 0x00006400000c000b */
[----:B01----:R-:W-:Y:S01]  /*28b80*/  ENDCOLLECTIVE ;  /* 0x000000000000791b */ /* 0x003fe20003800000 */
.L_x_6389:
[----:B------:R-:W-:Y:S01]  /*28b90*/  ULDC.64 UR4, c[0x0][0x208] ;  /* 0x0000820000047ab9 */ /* 0x000fe20000000a00 */
[----:B------:R-:W-:Y:S01]  /*28ba0*/  IMAD.MOV.U32 R13, RZ, RZ, R4 ;  /* 0x000000ffff0d7224 */ /* 0x000fe200078e0004 */
[----:B------:R-:W-:Y:S02]  /*28bb0*/  MOV R12, 0x4 ;  /* 0x00000004000c7802 */ /* 0x000fe40000000f00 */
[----:B------:R-:W-:-:S05]  /*28bc0*/  @!P2 LEA R14, P4, R33, R14, 0x1 ;  /* 0x0000000e210ea211 */ /* 0x000fca00078808ff */
[----:B------:R-:W-:Y:S02]  /*28bd0*/  @!P2 IMAD.X R7, RZ, RZ, R2, P4 ;  /* 0x000000ffff07a224 */ /* 0x000fe400020e0602 */
[----:B------:R-:W-:-:S03]  /*28be0*/  @!P2 IMAD.MOV.U32 R2, RZ, RZ, R14 ;  /* 0x000000ffff02a224 */ /* 0x000fc600078e000e */
        /* <DEDUP_REMOVED lines=12> */
.L_x_6390:
[----:B------:R-:W-:Y:S02]  /*28cb0*/  IMAD.MOV.U32 R13, RZ, RZ, R0 ;  /* 0x000000ffff0d7224 */ /* 0x000fe400078e0000 */
[----:B------:R-:W-:-:S07]  /*28cc0*/  IMAD.MOV.U32 R2, RZ, RZ, R14 ;  /* 0x000000ffff027224 */ /* 0x000fce00078e000e */
[----:B------:R-:W-:Y:S05]  /*28cd0*/  WARPSYNC.COLLECTIVE R15, `(.L_x_6391) ;  /* 0x000000000f087348 */ /* 0x000fea0003c00000 */
[----:B------:R0:W1:Y:S02]  /*28ce0*/  SHFL.IDX P6, R14, R13, R12, R11 ;  /* 0x0000000c0d0e7389 */ /* 0x00006400000c000b */
[----:B01----:R-:W-:Y:S01]  /*28cf0*/  ENDCOLLECTIVE ;  /* 0x000000000000791b */ /* 0x003fe20003800000 */
.L_x_6391:
        /* <DEDUP_REMOVED lines=18> */
.L_x_6392:
[----:B------:R-:W-:Y:S01]  /*28e20*/  IMAD.MOV.U32 R13, RZ, RZ, R0 ;  /* 0x000000ffff0d7224 */ /* 0x000fe200078e0000 */
[----:B------:R-:W-:-:S07]  /*28e30*/  MOV R2, R14 ;  /* 0x0000000e00027202 */ /* 0x000fce0000000f00 */
[----:B------:R-:W-:Y:S05]  /*28e40*/  WARPSYNC.COLLECTIVE R15, `(.L_x_6393) ;  /* 0x000000000f087348 */ /* 0x000fea0003c00000 */
[----:B------:R0:W1:Y:S02]  /*28e50*/  SHFL.IDX P6, R14, R13, R12, R11 ;  /* 0x0000000c0d0e7389 */ /* 0x00006400000c000b */
[----:B01----:R-:W-:Y:S01]  /*28e60*/  ENDCOLLECTIVE ;  /* 0x000000000000791b */ /* 0x003fe20003800000 */
.L_x_6393:
        /* <DEDUP_REMOVED lines=13> */
[----:B------:R-:W-:-:S13]  /*28f40*/  ISETP.GE.AND P2, PT, R6, R5, PT ;  /* 0x000000050600720c */ /* 0x000fda0003f46270 */
[----:B0-----:R-:W-:Y:S05]  /*28f50*/  WARPSYNC.COLLECTIVE R15, `(.L_x_6394) ;  /* 0x000000000f087348 */ /* 0x001fea0003c00000 */
[----:B------:R1:W2:Y:S02]  /*28f60*/  SHFL.IDX P6, R14, R13, R12, R11 ;  /* 0x0000000c0d0e7389 */ /* 0x0002a400000c000b */
[----:B012---:R-:W-:Y:S01]  /*28f70*/  ENDCOLLECTIVE ;  /* 0x000000000000791b */ /* 0x007fe20003800000 */
.L_x_6394:
[----:B------:R-:W-:Y:S01]  /*28f80*/  MOV R13, R0 ;  /* 0x00000000000d7202 */ /* 0x000fe20000000f00 */
[----:B------:R-:W-:-:S07]  /*28f90*/  IMAD.MOV.U32 R2, RZ, RZ, R14 ;  /* 0x000000ffff027224 */ /* 0x000fce00078e000e */
[----:B------:R-:W-:Y:S05]  /*28fa0*/  WARPSYNC.COLLECTIVE R15, `(.L_x_6395) ;  /* 0x000000000f087348 */ /* 0x000fea0003c00000 */
[----:B------:R0:W1:Y:S02]  /*28fb0*/  SHFL.IDX P6, R14, R13, R12, R11 ;  /* 0x0000000c0d0e7389 */ /* 0x00006400000c000b */
[----:B01----:R-:W-:Y:S01]  /*28fc0*/  ENDCOLLECTIVE ;  /* 0x000000000000791b */ /* 0x003fe20003800000 */
.L_x_6395:
[----:B------:R-:W-:Y:S01]  /*28fd0*/  ULDC.64 UR4, c[0x0][0x208] ;  /* 0x0000820000047ab9 */ /* 0x000fe20000000a00 */
[----:B------:R-:W-:Y:S02]  /*28fe0*/  IMAD.MOV.U32 R13, RZ, RZ, R4 ;  /* 0x000000ffff0d7224 */ /* 0x000fe400078e0004 */
[----:B------:R-:W-:Y:S01]  /*28ff0*/  IMAD.MOV.U32 R12, RZ, RZ, 0x7 ;  /* 0x00000007ff0c7424 */ /* 0x000fe200078e00ff */
        /* <DEDUP_REMOVED lines=9> */
[----:B------:R0:W-:Y:S02]  /*29090*/  @!P2 LDGSTS.E.BYPASS.LTC128B.128 [R8+0x1d400], desc[UR4][R2.64+0x100], !P1 ;  /* 0x1d4001000208afae */ /* 0x0001e4000c901d44 */
[----:B0-----:R-:W-:Y:S05]  /*290a0*/  WARPSYNC.COLLECTIVE R15, `(.L_x_6396) ;  /* 0x000000000f087348 */ /* 0x001fea0003c00000 */
[----:B------:R1:W2:Y:S02]  /*290b0*/  SHFL.IDX P6, R14, R13, R12, R11 ;  /* 0x0000000c0d0e7389 */ /* 0x0002a400000c000b */
[----:B012---:R-:W-:Y:S01]  /*290c0*/  ENDCOLLECTIVE ;  /* 0x000000000000791b */ /* 0x007fe20003800000 */
.L_x_6396:
[----:B------:R-:W-:Y:S01]  /*290d0*/  IMAD.MOV.U32 R13, RZ, RZ, R0 ;  /* 0x000000ffff0d7224 */ /* 0x000fe200078e0000 */
[----:B------:R-:W-:-:S07]  /*290e0*/  MOV R4, R14 ;  /* 0x0000000e00047202 */ /* 0x000fce0000000f00 */
[----:B------:R-:W-:Y:S05]  /*290f0*/  WARPSYNC.COLLECTIVE R15, `(.L_x_6397) ;  /* 0x000000000f087348 */ /* 0x000fea0003c00000 */
[----:B------:R0:W1:Y:S02]  /*29100*/  SHFL.IDX P6, R14, R13, R12, R11 ;  /* 0x0000000c0d0e7389 */ /* 0x00006400000c000b */
[----:B01----:R-:W-:Y:S01]  /*29110*/  ENDCOLLECTIVE ;  /* 0x000000000000791b */ /* 0x003fe20003800000 */
.L_x_6397:
[----:B------:R-:W-:Y:S05]  /*29120*/  BRA `(.L_x_6398) ;  /* 0xffffffa400b47947 */ /* 0x000fea000383ffff */
.L_x_6251:
[----:B0-----:R0:W1:Y:S02]  /*29130*/  SYNCS.PHASECHK.TRANS64.TRYWAIT P0, [R16+URZ+0x30820], R3 ;  /* 0x03082003100075a7 */ /* 0x001064000800017f */
[----:B-1----:R-:W-:Y:S05]  /*29140*/  @!P0 NANOSLEEP.SYNCS 0x989680 ;  /* 0x009896800000895d */ /* 0x002fea0003900000 */
[----:B------:R-:W1:Y:S02]  /*29150*/  @!P0 SYNCS.PHASECHK.TRANS64 P0, [R16+URZ+0x30820], R3 ;  /* 0x03082003100085a7 */ /* 0x000e64000800007f */
[----:B-1----:R-:W-:Y:S05]  /*29160*/  @!P0 BRA `(.L_x_6251) ;  /* 0xfffffffc00f08947 */ /* 0x002fea000383ffff */
[----:B------:R-:W-:Y:S05]  /*29170*/  BRA `(.L_x_6399) ;  /* 0xffffffa800307947 */ /* 0x000fea000383ffff */
.L_x_6256:
[----:B0-----:R0:W1:Y:S02]  /*29180*/  SYNCS.PHASECHK.TRANS64.TRYWAIT P0, [R7+URZ+0x30840], R2 ;  /* 0x03084002070075a7 */ /* 0x001064000800017f */
[----:B-1----:R-:W-:Y:S05]  /*29190*/  @!P0 NANOSLEEP.SYNCS 0x989680 ;  /* 0x009896800000895d */ /* 0x002fea0003900000 */
[----:B------:R-:W1:Y:S02]  /*291a0*/  @!P0 SYNCS.PHASECHK.TRANS64 P0, [R7+URZ+0x30840], R2 ;  /* 0x03084002070085a7 */ /* 0x000e64000800007f */
[----:B-1----:R-:W-:Y:S05]  /*291b0*/  @!P0 BRA `(.L_x_6256) ;  /* 0xfffffffc00f08947 */ /* 0x002fea000383ffff */
[----:B------:R-:W-:Y:S05]  /*291c0*/  BRA `(.L_x_6400) ;  /* 0xffffffac00107947 */ /* 0x000fea000383ffff */
.L_x_6257:
        /* <DEDUP_REMOVED lines=8> */
.L_x_6402:
[----:B------:R-:W-:Y:S05]  /*29250*/  BSYNC B1 ;  /* 0x0000000000017941 */ /* 0x000fea0003800000 */
.L_x_6401:
[----:B------:R-:W-:Y:S01]  /*29260*/  IMAD.MOV.U32 R13, RZ, RZ, R8 ;  /* 0x000000ffff0d7224 */ /* 0x000fe200078e0008 */
[----:B------:R-:W-:Y:S01]  /*29270*/  MOV R11, 0x181f ;  /* 0x0000181f000b7802 */ /* 0x000fe20000000f00 */
[----:B------:R-:W-:Y:S01]  /*29280*/  IMAD.MOV.U32 R12, RZ, RZ, RZ ;  /* 0x000000ffff0c7224 */ /* 0x000fe200078e00ff */
[----:B------:R-:W-:Y:S01]  /*29290*/  MOV R3, R14 ;  /* 0x0000000e00037202 */ /* 0x000fe20000000f00 */
[----:B------:R-:W-:Y:S01]  /*292a0*/  IMAD.MOV.U32 R15, RZ, RZ, -0x1 ;  /* 0xffffffffff0f7424 */ /* 0x000fe200078e00ff */
[----:B------:R-:W-:Y:S01]  /*292b0*/  LOP3.LUT R19, R19, 0xffffffbf, RZ, 0xc0, !PT ;  /* 0xffffffbf13137812 */ /* 0x000fe200078ec0ff */
[----:B------:R-:W-:Y:S01]  /*292c0*/  IMAD R5, R5, 0x2, R16 ;  /* 0x0000000205057824 */ /* 0x000fe200078e0210 */
[----:B------:R-:W-:-:S07]  /*292d0*/  SHF.L.U32 R4, R33, 0x1, RZ ;  /* 0x0000000121047819 */ /* 0x000fce00000006ff */
[----:B------:R-:W-:Y:S05]  /*292e0*/  WARPSYNC.COLLECTIVE R15, `(.L_x_6403) ;  /* 0x000000000f087348 */ /* 0x000fea0003c00000 */
[----:B------:R0:W1:Y:S02]  /*292f0*/  SHFL.IDX P6, R14, R13, R12, R11 ;  /* 0x0000000c0d0e7389 */ /* 0x00006400000c000b */
[----:B01----:R-:W-:Y:S01]  /*29300*/  ENDCOLLECTIVE ;  /* 0x000000000000791b */ /* 0x003fe20003800000 */
.L_x_6403:
[----:B------:R-:W-:Y:S01]  /*29310*/  @P1 LOP3.LUT R19, R19, 0x40, RZ, 0xfc, !PT ;  /* 0x0000004013131812 */ /* 0x000fe200078efcff */
[----:B------:R-:W-:-:S03]  /*29320*/  ULDC.64 UR4, c[0x0][0x208] ;  /* 0x0000820000047ab9 */ /* 0x000fc60000000a00 */
[----:B------:R-:W-:Y:S02]  /*29330*/  LOP3.LUT P1, RZ, R19, 0x4, RZ, 0xc0, !PT ;  /* 0x0000000413ff7812 */ /* 0x000fe4000782c0ff */
        /* <DEDUP_REMOVED lines=10> */
[----:B------:R0:W-:Y:S02]  /*293e0*/  LDGSTS.E.BYPASS.LTC128B.128 [R5+0x24400], desc[UR4][R2.64+0x100], !P4 ;  /* 0x2440010002057fae */ /* 0x0001e4000e101d44 */
[----:B0-----:R-:W-:Y:S05]  /*293f0*/  WARPSYNC.COLLECTIVE R15, `(.L_x_6404) ;  /* 0x000000000f087348 */ /* 0x001fea0003c00000 */
[----:B------:R1:W2:Y:S02]  /*29400*/  SHFL.IDX P6, R14, R13, R12, R11 ;  /* 0x0000000c0d0e7389 */ /* 0x0002a400000c000b */
[----:B012---:R-:W-:Y:S01]  /*29410*/  ENDCOLLECTIVE ;  /* 0x000000000000791b */ /* 0x007fe20003800000 */
.L_x_6404:
[----:B------:R-:W-:Y:S01]  /*29420*/  MOV R13, R8 ;  /* 0x00000008000d7202 */ /* 0x000fe20000000f00 */
[----:B------:R-:W-:-:S07]  /*29430*/  IMAD.MOV.U32 R3, RZ, RZ, R14 ;  /* 0x000000ffff037224 */ /* 0x000fce00078e000e */
[----:B------:R-:W-:Y:S05]  /*29440*/  WARPSYNC.COLLECTIVE R15, `(.L_x_6405) ;  /* 0x000000000f087348 */ /* 0x000fea0003c00000 */
[----:B------:R0:W1:Y:S02]  /*29450*/  SHFL.IDX P6, R14, R13, R12, R11 ;  /* 0x0000000c0d0e7389 */ /* 0x00006400000c000b */
[----:B01----:R-:W-:Y:S01]  /*29460*/  ENDCOLLECTIVE ;  /* 0x000000000000791b */ /* 0x003fe20003800000 */
.L_x_6405:
        /* <DEDUP_REMOVED lines=15> */
.L_x_6406:
[----:B------:R-:W-:Y:S01]  /*29560*/  MOV R13, R8 ;  /* 0x00000008000d7202 */ /* 0x000fe20000000f00 */
[----:B------:R-:W-:-:S07]  /*29570*/  IMAD.MOV.U32 R35, RZ, RZ, R14 ;  /* 0x000000ffff237224 */ /* 0x000fce00078e000e */
[----:B------:R-:W-:Y:S05]  /*29580*/  WARPSYNC.COLLECTIVE R15, `(.L_x_6407) ;  /* 0x000000000f087348 */ /* 0x000fea0003c00000 */
[----:B------:R0:W1:Y:S02]  /*29590*/  SHFL.IDX P6, R14, R13, R12, R11 ;  /* 0x0000000c0d0e7389 */ /* 0x00006400000c000b */
[----:B01----:R-:W-:Y:S01]  /*295a0*/  ENDCOLLECTIVE ;  /* 0x000000000000791b */ /* 0x003fe20003800000 */
.L_x_6407:
        /* <DEDUP_REMOVED lines=15> */
.L_x_6408:
[----:B------:R-:W-:Y:S01]  /*296a0*/  MOV R13, R8 ;  /* 0x00000008000d7202 */ /* 0x000fe20000000f00 */
[----:B------:R-:W-:-:S07]  /*296b0*/  IMAD.MOV.U32 R35, RZ, RZ, R14 ;  /* 0x000000ffff237224 */ /* 0x000fce00078e000e */
[----:B------:R-:W-:Y:S05]  /*296c0*/  WARPSYNC.COLLECTIVE R15, `(.L_x_6409) ;  /* 0x000000000f087348 */ /* 0x000fea0003c00000 */
[----:B------:R0:W1:Y:S02]  /*296d0*/  SHFL.IDX P6, R14, R13, R12, R11 ;  /* 0x0000000c0d0e7389 */ /* 0x00006400000c000b */
[----:B01----:R-:W-:Y:S01]  /*296e0*/  ENDCOLLECTIVE ;  /* 0x000000000000791b */ /* 0x003fe20003800000 */
.L_x_6409:
        /* <DEDUP_REMOVED lines=15> */
.L_x_6410:
[----:B------:R-:W-:Y:S01]  /*297e0*/  MOV R13, R8 ;  /* 0x00000008000d7202 */ /* 0x000fe20000000f00 */
[----:B------:R-:W-:-:S07]  /*297f0*/  IMAD.MOV.U32 R35, RZ, RZ, R14 ;  /* 0x000000ffff237224 */ /* 0x000fce00078e000e */
[----:B------:R-:W-:Y:S05]  /*29800*/  WARPSYNC.COLLECTIVE R15, `(.L_x_6411) ;  /* 0x000000000f087348 */ /* 0x000fea0003c00000 */
[----:B------:R0:W1:Y:S02]  /*29810*/  SHFL.IDX P6, R14, R13, R12, R11 ;  /* 0x0000000c0d0e7389 */ /* 0x00006400000c000b */
[----:B01----:R-:W-:Y:S01]  /*29820*/  ENDCOLLECTIVE ;  /* 0x000000000000791b */ /* 0x003fe20003800000 */
.L_x_6411:
        /* <DEDUP_REMOVED lines=11> */
[----:B------:R0:W-:Y:S04]  /*298e0*/  LDGSTS.E.BYPASS.LTC128B.128 [R5+0x23400], desc[UR4][R2.64+0x80], !P5 ;  /* 0x2340008002057fae */ /* 0x0001e8000e901d44 */
[----:B------:R0:W-:Y:S06]  /*298f0*/  LDGSTS.E.BYPASS.LTC128B.128 [R5+0x26400], desc[UR4][R2.64+0x100], !P4 ;  /* 0x2640010002057fae */ /* 0x0001ec000e101d44 */
[----:B0-----:R-:W-:Y:S05]  /*29900*/  WARPSYNC.COLLECTIVE R15, `(.L_x_6412) ;  /* 0x000000000f087348 */ /* 0x001fea0003c00000 */
[----:B------:R1:W2:Y:S02]  /*29910*/  SHFL.IDX P6, R14, R13, R12, R11 ;  /* 0x0000000c0d0e7389 */ /* 0x0002a400000c000b */
[----:B012---:R-:W-:Y:S01]  /*29920*/  ENDCOLLECTIVE ;  /* 0x000000000000791b */ /* 0x007fe20003800000 */
.L_x_6412:
[----:B------:R-:W-:Y:S01]  /*29930*/  MOV R13, R8 ;  /* 0x00000008000d7202 */ /* 0x000fe20000000f00 */
[----:B------:R-:W-:-:S07]  /*29940*/  IMAD.MOV.U32 R35, RZ, RZ, R14 ;  /* 0x000000ffff237224 */ /* 0x000fce00078e000e */
[----:B------:R-:W-:Y:S05]  /*29950*/  WARPSYNC.COLLECTIVE R15, `(.L_x_6413) ;  /* 0x000000000f087348 */ /* 0x000fea0003c00000 */
[----:B------:R0:W1:Y:S02]  /*29960*/  SHFL.IDX P6, R14, R13, R12, R11 ;  /* 0x0000000c0d0e7389 */ /* 0x00006400000c000b */
[----:B01----:R-:W-:Y:S01]  /*29970*/  ENDCOLLECTIVE ;  /* 0x000000000000791b */ /* 0x003fe20003800000 */
.L_x_6413:
[----:B------:R-:W-:Y:S01]  /*29980*/  IMAD.MOV.U32 R2, RZ, RZ, R14 ;  /* 0x000000ffff027224 */ /* 0x000fe200078e000e */
[----:B------:R-:W-:Y:S06]  /*29990*/  BRA `(.L_x_6414) ;  /* 0xffffffa800207947 */ /* 0x000fec000383ffff */
.L_x_6262:
[----:B0-----:R0:W3:Y:S02]  /*299a0*/  SYNCS.PHASECHK.TRANS64.TRYWAIT P0, [R6+URZ+0x30860], R2 ;  /* 0x03086002060075a7 */ /* 0x0010e4000800017f */
[----:B---3--:R-:W-:Y:S05]  /*299b0*/  @!P0 NANOSLEEP.SYNCS 0x989680 ;  /* 0x009896800000895d */ /* 0x008fea0003900000 */
[----:B------:R-:W3:Y:S02]  /*299c0*/  @!P0 SYNCS.PHASECHK.TRANS64 P0, [R6+URZ+0x30860], R2 ;  /* 0x03086002060085a7 */ /* 0x000ee4000800007f */
[----:B---3--:R-:W-:Y:S05]  /*299d0*/  @!P0 BRA `(.L_x_6262) ;  /* 0xfffffffc00f08947 */ /* 0x008fea000383ffff */
[----:B------:R-:W-:Y:S05]  /*299e0*/  BRA `(.L_x_6415) ;  /* 0xffffffa800887947 */ /* 0x000fea000383ffff */
.L_x_6263:
[----:B------:R-:W-:Y:S01]  /*299f0*/  BSSY B1, `(.L_x_6416) ;  /* 0x0000008000017945 */ /* 0x000fe20003800000 */
[----:B------:R-:W-:Y:S01]  /*29a00*/  IMAD.MOV.U32 R13, RZ, RZ, R18 ;  /* 0x000000ffff0d7224 */ /* 0x000fe200078e0012 */
[----:B------:R-:W-:Y:S01]  /*29a10*/  MOV R12, RZ ;  /* 0x000000ff000c7202 */ /* 0x000fe20000000f00 */
[----:B------:R-:W-:Y:S02]  /*29a20*/  IMAD.MOV.U32 R11, RZ, RZ, 0x181f ;  /* 0x0000181fff0b7424 */ /* 0x000fe400078e00ff */
[----:B------:R-:W-:-:S07]  /*29a30*/  IMAD.MOV.U32 R15, RZ, RZ, -0x1 ;  /* 0xffffffffff0f7424 */ /* 0x000fce00078e00ff */
[----:B0-2---:R-:W-:Y:S05]  /*29a40*/  WARPSYNC.COLLECTIVE R15, `(.L_x_6417) ;  /* 0x000000000f087348 */ /* 0x005fea0003c00000 */
[----:B--2---:R1:W2:Y:S02]  /*29a50*/  SHFL.IDX P6, R14, R13, R12, R11 ;  /* 0x0000000c0d0e7389 */ /* 0x0042a400000c000b */
[----:B012---:R-:W-:Y:S01]  /*29a60*/  ENDCOLLECTIVE ;  /* 0x000000000000791b */ /* 0x007fe20003800000 */
.L_x_6417:
[----:B------:R-:W-:Y:S05]  /*29a70*/  BSYNC B1 ;  /* 0x0000000000017941 */ /* 0x000fea0003800000 */
.L_x_6416:
        /* <DEDUP_REMOVED lines=9> */
.L_x_6418:
[----:B------:R-:W-:Y:S01]  /*29b10*/  ULDC.64 UR4, c[0x0][0x208] ;  /* 0x0000820000047ab9 */ /* 0x000fe20000000a00 */
[----:B------:R-:W-:Y:S01]  /*29b20*/  IMAD.MOV.U32 R13, RZ, RZ, R18 ;  /* 0x000000ffff0d7224 */ /* 0x000fe200078e0012 */
[----:B------:R-:W-:Y:S01]  /*29b30*/  MOV R12, 0x1 ;  /* 0x00000001000c7802 */ /* 0x000fe20000000f00 */
        /* <DEDUP_REMOVED lines=15> */
.L_x_6419:
[----:B------:R-:W-:Y:S02]  /*29c30*/  IMAD.MOV.U32 R13, RZ, RZ, R17 ;  /* 0x000000ffff0d7224 */ /* 0x000fe400078e0011 */
[----:B------:R-:W-:-:S07]  /*29c40*/  IMAD.MOV.U32 R3, RZ, RZ, R14 ;  /* 0x000000ffff037224 */ /* 0x000fce00078e000e */
[----:B------:R-:W-:Y:S05]  /*29c50*/  WARPSYNC.COLLECTIVE R15, `(.L_x_6420) ;  /* 0x000000000f087348 */ /* 0x000fea0003c00000 */
[----:B------:R0:W1:Y:S02]  /*29c60*/  SHFL.IDX P6, R14, R13, R12, R11 ;  /* 0x0000000c0d0e7389 */ /* 0x00006400000c000b */
[----:B01----:R-:W-:Y:S01]  /*29c70*/  ENDCOLLECTIVE ;  /* 0x000000000000791b */ /* 0x003fe20003800000 */
.L_x_6420:
[----:B------:R-:W-:Y:S01]  /*29c80*/  ULDC.64 UR4, c[0x0][0x208] ;  /* 0x0000820000047ab9 */ /* 0x000fe20000000a00 */
[----:B------:R-:W-:Y:S01]  /*29c90*/  IMAD.MOV.U32 R13, RZ, RZ, R18 ;  /* 0x000000ffff0d7224 */ /* 0x000fe200078e0012 */
[----:B------:R-:W-:Y:S02]  /*29ca0*/  MOV R12, 0x2 ;  /* 0x00000002000c7802 */ /* 0x000fe40000000f00 */
        /* <DEDUP_REMOVED lines=15> */
.L_x_6421:
[----:B------:R-:W-:Y:S02]  /*29da0*/  IMAD.MOV.U32 R13, RZ, RZ, R17 ;  /* 0x000000ffff0d7224 */ /* 0x000fe400078e0011 */
[----:B------:R-:W-:-:S07]  /*29db0*/  IMAD.MOV.U32 R3, RZ, RZ, R14 ;  /* 0x000000ffff037224 */ /* 0x000fce00078e000e */
[----:B------:R-:W-:Y:S05]  /*29dc0*/  WARPSYNC.COLLECTIVE R15, `(.L_x_6422) ;  /* 0x000000000f087348 */ /* 0x000fea0003c00000 */
[----:B------:R0:W1:Y:S02]  /*29dd0*/  SHFL.IDX P6, R14, R13, R12, R11 ;  /* 0x0000000c0d0e7389 */ /* 0x00006400000c000b */
[----:B01----:R-:W-:Y:S01]  /*29de0*/  ENDCOLLECTIVE ;  /* 0x000000000000791b */ /* 0x003fe20003800000 */
.L_x_6422:
        /* <DEDUP_REMOVED lines=18> */
.L_x_6423:
[----:B------:R-:W-:Y:S02]  /*29f10*/  IMAD.MOV.U32 R13, RZ, RZ, R17 ;  /* 0x000000ffff0d7224 */ /* 0x000fe400078e0011 */
[----:B------:R-:W-:-:S07]  /*29f20*/  IMAD.MOV.U32 R3, RZ, RZ, R14 ;  /* 0x000000ffff037224 */ /* 0x000fce00078e000e */
[----:B------:R-:W-:Y:S05]  /*29f30*/  WARPSYNC.COLLECTIVE R15, `(.L_x_6424) ;  /* 0x000000000f087348 */ /* 0x000fea0003c00000 */
[----:B------:R0:W1:Y:S02]  /*29f40*/  SHFL.IDX P6, R14, R13, R12, R11 ;  /* 0x0000000c0d0e7389 */ /* 0x00006400000c000b */
[----:B01----:R-:W-:Y:S01]  /*29f50*/  ENDCOLLECTIVE ;  /* 0x000000000000791b */ /* 0x003fe20003800000 */
.L_x_6424:
        /* <DEDUP_REMOVED lines=18> */
.L_x_6425:
[----:B------:R-:W-:Y:S02]  /*2a080*/  IMAD.MOV.U32 R13, RZ, RZ, R17 ;  /* 0x000000ffff0d7224 */ /* 0x000fe400078e0011 */
[----:B------:R-:W-:-:S07]  /*2a090*/  IMAD.MOV.U32 R3, RZ, RZ, R14 ;  /* 0x000000ffff037224 */ /* 0x000fce00078e000e */
[----:B------:R-:W-:Y:S05]  /*2a0a0*/  WARPSYNC.COLLECTIVE R15, `(.L_x_6426) ;  /* 0x000000000f087348 */ /* 0x000fea0003c00000 */
[----:B------:R0:W1:Y:S02]  /*2a0b0*/  SHFL.IDX P6, R14, R13, R12, R11 ;  /* 0x0000000c0d0e7389 */ /* 0x00006400000c000b */
[----:B01----:R-:W-:Y:S01]  /*2a0c0*/  ENDCOLLECTIVE ;  /* 0x000000000000791b */ /* 0x003fe20003800000 */
.L_x_6426:
        /* <DEDUP_REMOVED lines=18> */
.L_x_6427:
[----:B------:R-:W-:Y:S02]  /*2a1f0*/  IMAD.MOV.U32 R13, RZ, RZ, R17 ;  /* 0x000000ffff0d7224 */ /* 0x000fe400078e0011 */
[----:B------:R-:W-:-:S07]  /*2a200*/  IMAD.MOV.U32 R18, RZ, RZ, R14 ;  /* 0x000000ffff127224 */ /* 0x000fce00078e000e */
[----:B------:R-:W-:Y:S05]  /*2a210*/  WARPSYNC.COLLECTIVE R15, `(.L_x_6428) ;  /* 0x000000000f087348 */ /* 0x000fea0003c00000 */
[----:B------:R0:W1:Y:S02]  /*2a220*/  SHFL.IDX P6, R14, R13, R12, R11 ;  /* 0x0000000c0d0e7389 */ /* 0x00006400000c000b */
[----:B01----:R-:W-:Y:S01]  /*2a230*/  ENDCOLLECTIVE ;  /* 0x000000000000791b */ /* 0x003fe20003800000 */
.L_x_6428:
[----:B------:R-:W-:Y:S05]  /*2a240*/  BRA `(.L_x_6429) ;  /* 0xffffffa400707947 */ /* 0x000fea000383ffff */
.L_x_6271:
[----:B0-----:R0:W1:Y:S02]  /*2a250*/  SYNCS.PHASECHK.TRANS64.TRYWAIT P0, [R0+URZ+0x30860], R3 ;  /* 0x03086003000075a7 */ /* 0x001064000800017f */
[----:B-1----:R-:W-:Y:S05]  /*2a260*/  @!P0 NANOSLEEP.SYNCS 0x989680 ;  /* 0x009896800000895d */ /* 0x002fea0003900000 */
[----:B------:R-:W1:Y:S02]  /*2a270*/  @!P0 SYNCS.PHASECHK.TRANS64 P0, [R0+URZ+0x30860], R3 ;  /* 0x03086003000085a7 */ /* 0x000e64000800007f */
[----:B-1----:R-:W-:Y:S05]  /*2a280*/  @!P0 BRA `(.L_x_6271) ;  /* 0xfffffffc00f08947 */ /* 0x002fea000383ffff */
[----:B------:R-:W-:Y:S05]  /*2a290*/  BRA `(.L_x_6430) ;  /* 0xffffffa8009c7947 */ /* 0x000fea000383ffff */
.L_x_6272:
        /* <DEDUP_REMOVED lines=8> */
.L_x_6432:
[----:B------:R-:W-:Y:S05]  /*2a320*/  BSYNC B0 ;  /* 0x0000000000007941 */ /* 0x000fea0003800000 */
.L_x_6431:
        /* <DEDUP_REMOVED lines=10> */
.L_x_6433:
[----:B------:R-:W-:Y:S01]  /*2a3d0*/  ULDC UR4, c[0x0][0x2f4] ;  /* 0x0000bd0000047ab9 */ /* 0x000fe20000000800 */
[----:B------:R-:W-:Y:S01]  /*2a3e0*/  ULDC.64 UR6, c[0x0][0x208] ;  /* 0x0000820000067ab9 */ /* 0x000fe20000000a00 */
        /* <DEDUP_REMOVED lines=8> */
[----:B------:R-:W-:-:S04]  /*2a470*/  ISETP.GE.AND P0, PT, R34, UR4, PT ;  /* 0x0000000422007c0c */ /* 0x000fc8000bf06270 */
[----:B------:R-:W-:Y:S01]  /*2a480*/  @!PT LDS RZ, [RZ] ;  /* 0x00000000fffff984 */ /* 0x000fe20000000800 */
[----:B------:R-:W-:Y:S01]  /*2a490*/  @!PT LDS RZ, [RZ] ;  /* 0x00000000fffff984 */ /* 0x000fe20000000800 */
[----:B------:R-:W-:Y:S01]  /*2a4a0*/  @!PT LDS RZ, [RZ] ;  /* 0x00000000fffff984 */ /* 0x000fe20000000800 */
[----:B------:R0:W-:Y:S01]  /*2a4b0*/  LDGSTS.E.BYPASS.LTC128B.128 [R4+0x400], desc[UR6][R2.64], !P3 ;  /* 0x0040000002047fae */ /* 0x0001e2000d901d46 */
[----:B------:R-:W-:-:S03]  /*2a4c0*/  ISETP.LT.OR P3, PT, R6, 0x1, P0 ;  /* 0x000000010600780c */ /* 0x000fc60000761670 */
[----:B------:R0:W-:Y:S10]  /*2a4d0*/  LDGSTS.E.BYPASS.LTC128B.128 [R4+0x3400], desc[UR6][R2.64+0x80], !P4 ;  /* 0x0340008002047fae */ /* 0x0001f4000e101d46 */
[----:B------:R0:W-:Y:S01]  /*2a4e0*/  LDGSTS.E.BYPASS.LTC128B.128 [R4+0x6400], desc[UR6][R2.64+0x100], !P3 ;  /* 0x0640010002047fae */ /* 0x0001e2000d901d46 */
[----:B------:R-:W-:-:S13]  /*2a4f0*/  ISETP.LT.OR P3, PT, R6, 0x11, P2 ;  /* 0x000000110600780c */ /* 0x000fda0001761670 */
[----:B0-----:R-:W-:Y:S05]  /*2a500*/  WARPSYNC.COLLECTIVE R15, `(.L_x_6434) ;  /* 0x000000000f087348 */ /* 0x001fea0003c00000 */
[----:B------:R1:W2:Y:S02]  /*2a510*/  SHFL.IDX P6, R14, R13, R12, R11 ;  /* 0x0000000c0d0e7389 */ /* 0x0002a400000c000b */
[----:B012---:R-:W-:Y:S01]  /*2a520*/  ENDCOLLECTIVE ;  /* 0x000000000000791b */ /* 0x007fe20003800000 */
.L_x_6434:
[----:B------:R-:W-:Y:S01]  /*2a530*/  MOV R13, R17 ;  /* 0x00000011000d7202 */ /* 0x000fe20000000f00 */
[----:B------:R-:W-:-:S07]  /*2a540*/  IMAD.MOV.U32 R7, RZ, RZ, R14 ;  /* 0x000000ffff077224 */ /* 0x000fce00078e000e */
[----:B------:R-:W-:Y:S05]  /*2a550*/  WARPSYNC.COLLECTIVE R15, `(.L_x_6435) ;  /* 0x000000000f087348 */ /* 0x000fea0003c00000 */
[----:B------:R0:W1:Y:S02]  /*2a560*/  SHFL.IDX P6, R14, R13, R12, R11 ;  /* 0x0000000c0d0e7389 */ /* 0x00006400000c000b */
[----:B01----:R-:W-:Y:S01]  /*2a570*/  ENDCOLLECTIVE ;  /* 0x000000000000791b */ /* 0x003fe20003800000 */
.L_x_6435:
[----:B------:R-:W-:Y:S01]  /*2a580*/  ULDC.64 UR4, c[0x0][0x208] ;  /* 0x0000820000047ab9 */ /* 0x000fe20000000a00 */
[----:B------:R-:W-:Y:S01]  /*2a590*/  IMAD.MOV.U32 R13, RZ, RZ, R18 ;  /* 0x000000ffff0d7224 */ /* 0x000fe200078e0012 */
[----:B------:R-:W-:Y:S02]  /*2a5a0*/  MOV R12, 0x2 ;  /* 0x00000002000c7802 */ /* 0x000fe40000000f00 */
        /* <DEDUP_REMOVED lines=8> */
[----:B------:R0:W-:Y:S05]  /*2a630*/  LDGSTS.E.BYPASS.LTC128B.128 [R4+0x3c00], desc[UR4][R2.64+0x80], !P4 ;  /* 0x03c0008002047fae */ /* 0x0001ea000e101d44 */
[----:B------:R0:W-:Y:S01]  /*2a640*/  LDGSTS.E.BYPASS.LTC128B.128 [R4+0x6c00], desc[UR4][R2.64+0x100], !P3 ;  /* 0x06c0010002047fae */ /* 0x0001e2000d901d44 */
[----:B------:R-:W-:-:S13]  /*2a650*/  ISETP.LT.OR P3, PT, R6, 0x21, P2 ;  /* 0x000000210600780c */ /* 0x000fda0001761670 */
[----:B0-----:R-:W-:Y:S05]  /*2a660*/  WARPSYNC.COLLECTIVE R15, `(.L_x_6436) ;  /* 0x000000000f087348 */ /* 0x001fea0003c00000 */
[----:B------:R1:W2:Y:S02]  /*2a670*/  SHFL.IDX P6, R14, R13, R12, R11 ;  /* 0x0000000c0d0e7389 */ /* 0x0002a400000c000b */
[----:B012---:R-:W-:Y:S01]  /*2a680*/  ENDCOLLECTIVE ;  /* 0x000000000000791b */ /* 0x007fe20003800000 */
.L_x_6436:
[----:B------:R-:W-:Y:S02]  /*2a690*/  IMAD.MOV.U32 R13, RZ, RZ, R17 ;  /* 0x000000ffff0d7224 */ /* 0x000fe400078e0011 */
[----:B------:R-:W-:-:S07]  /*2a6a0*/  IMAD.MOV.U32 R7, RZ, RZ, R14 ;  /* 0x000000ffff077224 */ /* 0x000fce00078e000e */
[----:B------:R-:W-:Y:S05]  /*2a6b0*/  WARPSYNC.COLLECTIVE R15, `(.L_x_6437) ;  /* 0x000000000f087348 */ /* 0x000fea0003c00000 */
[----:B------:R0:W1:Y:S02]  /*2a6c0*/  SHFL.IDX P6, R14, R13, R12, R11 ;  /* 0x0000000c0d0e7389 */ /* 0x00006400000c000b */
[----:B01----:R-:W-:Y:S01]  /*2a6d0*/  ENDCOLLECTIVE ;  /* 0x000000000000791b */ /* 0x003fe20003800000 */
.L_x_6437:
[----:B------:R-:W-:Y:S01]  /*2a6e0*/  ULDC.64 UR4, c[0x0][0x208] ;  /* 0x0000820000047ab9 */ /* 0x000fe20000000a00 */
[----:B------:R-:W-:Y:S02]  /*2a6f0*/  IMAD.MOV.U32 R13, RZ, RZ, R18 ;  /* 0x000000ffff0d7224 */ /* 0x000fe400078e0012 */
[----:B------:R-:W-:Y:S01]  /*2a700*/  IMAD.MOV.U32 R12, RZ, RZ, 0x3 ;  /* 0x00000003ff0c7424 */ /* 0x000fe200078e00ff */
        /* <DEDUP_REMOVED lines=8> */
[----:B------:R0:W-:Y:S04]  /*2a790*/  LDGSTS.E.BYPASS.LTC128B.128 [R4+0x4400], desc[UR4][R2.64+0x80], !P4 ;  /* 0x0440008002047fae */ /* 0x0001e8000e101d44 */
[----:B------:R0:W-:Y:S01]  /*2a7a0*/  LDGSTS.E.BYPASS.LTC128B.128 [R4+0x7400], desc[UR4][R2.64+0x100], !P3 ;  /* 0x0740010002047fae */ /* 0x0001e2000d901d44 */
[----:B------:R-:W-:-:S13]  /*2a7b0*/  ISETP.LT.OR P3, PT, R6, 0x31, P2 ;  /* 0x000000310600780c */ /* 0x000fda0001761670 */
[----:B0-----:R-:W-:Y:S05]  /*2a7c0*/  WARPSYNC.COLLECTIVE R15, `(.L_x_6438) ;  /* 0x000000000f087348 */ /* 0x001fea0003c00000 */
[----:B------:R1:W2:Y:S02]  /*2a7d0*/  SHFL.IDX P6, R14, R13, R12, R11 ;  /* 0x0000000c0d0e7389 */ /* 0x0002a400000c000b */
[----:B012---:R-:W-:Y:S01]  /*2a7e0*/  ENDCOLLECTIVE ;  /* 0x000000000000791b */ /* 0x007fe20003800000 */
.L_x_6438:
[----:B------:R-:W-:Y:S01]  /*2a7f0*/  IMAD.MOV.U32 R13, RZ, RZ, R17 ;  /* 0x000000ffff0d7224 */ /* 0x000fe200078e0011 */
[----:B------:R-:W-:-:S07]  /*2a800*/  MOV R7, R14 ;  /* 0x0000000e00077202 */ /* 0x000fce0000000f00 */
[----:B------:R-:W-:Y:S05]  /*2a810*/  WARPSYNC.COLLECTIVE R15, `(.L_x_6439) ;  /* 0x000000000f087348 */ /* 0x000fea0003c00000 */
[----:B------:R0:W1:Y:S02]  /*2a820*/  SHFL.IDX P6, R14, R13, R12, R11 ;  /* 0x0000000c0d0e7389 */ /* 0x00006400000c000b */
[----:B01----:R-:W-:Y:S01]  /*2a830*/  ENDCOLLECTIVE ;  /* 0x000000000000791b */ /* 0x003fe20003800000 */
.L_x_6439:
[----:B------:R-:W-:Y:S01]  /*2a840*/  ULDC.64 UR4, c[0x0][0x208] ;  /* 0x0000820000047ab9 */ /* 0x000fe20000000a00 */
        /* <DEDUP_REMOVED lines=16> */
.L_x_6440:
[----:B------:R-:W-:Y:S01]  /*2a950*/  MOV R13, R17 ;  /* 0x00000011000d7202 */ /* 0x000fe20000000f00 */
[----:B------:R-:W-:-:S07]  /*2a960*/  IMAD.MOV.U32 R7, RZ, RZ, R14 ;  /* 0x000000ffff077224 */ /* 0x000fce00078e000e */
[----:B------:R-:W-:Y:S05]  /*2a970*/  WARPSYNC.COLLECTIVE R15, `(.L_x_6441) ;  /* 0x000000000f087348 */ /* 0x000fea0003c00000 */
[----:B------:R0:W1:Y:S02]  /*2a980*/  SHFL.IDX P6, R14, R13, R12, R11 ;  /* 0x0000000c0d0e7389 */ /* 0x00006400000c000b */
[----:B01----:R-:W-:Y:S01]  /*2a990*/  ENDCOLLECTIVE ;  /* 0x000000000000791b */ /* 0x003fe20003800000 */
.L_x_6441:
        /* <DEDUP_REMOVED lines=12> */
[----:B------:R0:W-:Y:S02]  /*2aa60*/  LDGSTS.E.BYPASS.LTC128B.128 [R4+0x8400], desc[UR4][R2.64+0x100], !P3 ;  /* 0x0840010002047fae */ /* 0x0001e4000d901d44 */
[----:B0-----:R-:W-:Y:S05]  /*2aa70*/  WARPSYNC.COLLECTIVE R15, `(.L_x_6442) ;  /* 0x000000000f087348 */ /* 0x001fea0003c00000 */
[----:B------:R1:W2:Y:S02]  /*2aa80*/  SHFL.IDX P6, R14, R13, R12, R11 ;  /* 0x0000000c0d0e7389 */ /* 0x0002a400000c000b */
[----:B012---:R-:W-:Y:S01]  /*2aa90*/  ENDCOLLECTIVE ;  /* 0x000000000000791b */ /* 0x007fe20003800000 */
.L_x_6442:
[----:B------:R-:W-:Y:S02]  /*2aaa0*/  IMAD.MOV.U32 R13, RZ, RZ, R17 ;  /* 0x000000ffff0d7224 */ /* 0x000fe400078e0011 */
[----:B------:R-:W-:-:S07]  /*2aab0*/  IMAD.MOV.U32 R18, RZ, RZ, R14 ;  /* 0x000000ffff127224 */ /* 0x000fce00078e000e */
[----:B------:R-:W-:Y:S05]  /*2aac0*/  WARPSYNC.COLLECTIVE R15, `(.L_x_6443) ;  /* 0x000000000f087348 */ /* 0x000fea0003c00000 */
[----:B------:R0:W1:Y:S02]  /*2aad0*/  SHFL.IDX P6, R14, R13, R12, R11 ;  /* 0x0000000c0d0e7389 */ /* 0x00006400000c000b */
[----:B01----:R-:W-:Y:S01]  /*2aae0*/  ENDCOLLECTIVE ;  /* 0x000000000000791b */ /* 0x003fe20003800000 */
.L_x_6443:
[----:B------:R-:W-:Y:S05]  /*2aaf0*/  BRA `(.L_x_6444) ;  /* 0xffffffa400907947 */ /* 0x000fea000383ffff */
.L_x_6277:
[----:B------:R-:W-:Y:S01]  /*2ab00*/  BSSY B0, `(.L_x_6445) ;  /* 0x0000008000007945 */ /* 0x000fe20003800000 */
[----:B------:R-:W-:Y:S01]  /*2ab10*/  MOV R13, R24 ;  /* 0x00000018000d7202 */ /* 0x000fe20000000f00 */
[----:B0-----:R-:W-:Y:S01]  /*2ab20*/  IMAD.MOV.U32 R12, RZ, RZ, RZ ;  /* 0x000000ffff0c7224 */ /* 0x001fe200078e00ff */
[----:B------:R-:W-:Y:S01]  /*2ab30*/  MOV R15, 0xffffffff ;  /* 0xffffffff000f7802 */ /* 0x000fe20000000f00 */
[----:B------:R-:W-:-:S07]  /*2ab40*/  IMAD.MOV.U32 R11, RZ, RZ, 0x1f ;  /* 0x0000001fff0b7424 */ /* 0x000fce00078e00ff */
[----:B------:R-:W-:Y:S05]  /*2ab50*/  WARPSYNC.COLLECTIVE R15, `(.L_x_6446) ;  /* 0x000000000f087348 */ /* 0x000fea0003c00000 */
[----:B------:R0:W1:Y:S02]  /*2ab60*/  SHFL.IDX P6, R14, R13, R12, R11 ;  /* 0x0000000c0d0e7389 */ /* 0x00006400000c000b */
[----:B01----:R-:W-:Y:S01]  /*2ab70*/  ENDCOLLECTIVE ;  /* 0x000000000000791b */ /* 0x003fe20003800000 */
.L_x_6446:
[----:B------:R-:W-:Y:S05]  /*2ab80*/  BSYNC B0 ;  /* 0x0000000000007941 */ /* 0x000fea0003800000 */
.L_x_6445:
        /* <DEDUP_REMOVED lines=9> */
.L_x_6447:
[----:B------:R-:W-:Y:S01]  /*2ac20*/  ULDC UR4, c[0x0][0xc3c] ;  /* 0x00030f0000047ab9 */ /* 0x000fe20000000800 */
[----:B------:R-:W-:Y:S01]  /*2ac30*/  ULDC.64 UR6, c[0x0][0x208] ;  /* 0x0000820000067ab9 */ /* 0x000fe20000000a00 */
[----:B------:R-:W-:-:S13]  /*2ac40*/  ISETP.GE.OR P1, PT, R9, UR4, !P0 ;  /* 0x0000000409007c0c */ /* 0x000fda000c726670 */
[----:B------:R-:W0:Y:S08]  /*2ac50*/  @!P1 LDC.64 R2, c[0x0][0xc80] ;  /* 0x00032000ff029b82 */ /* 0x000e300000000a00 */
[----:B------:R-:W1:Y:S01]  /*2ac60*/  @!P1 LDC.64 R4, c[0x0][0xc78] ;  /* 0x00031e00ff049b82 */ /* 0x000e620000000a00 */
[----:B------:R-:W-:Y:S01]  /*2ac70*/  IMAD.MOV.U32 R25, RZ, RZ, RZ ;  /* 0x000000ffff197224 */ /* 0x000fe200078e00ff */
[----:B------:R-:W-:-:S02]  /*2ac80*/  MOV R11, RZ ;  /* 0x000000ff000b7202 */ /* 0x000fc40000000f00 */
[----:B------:R-:W-:Y:S01]  /*2ac90*/  MOV R7, R14 ;  /* 0x0000000e00077202 */ /* 0x000fe20000000f00 */
        /* <DEDUP_REMOVED lines=17> */
.L_x_6448:
[----:B------:R-:W-:Y:S02]  /*2adb0*/  MOV R12, 0x2 ;  /* 0x00000002000c7802 */ /* 0x000fe40000000f00 */
[----:B------:R-:W-:-:S05]  /*2adc0*/  SEL R14, R14, RZ, P1 ;  /* 0x000000ff0e0e7207 */ /* 0x000fca0000800000 */
[----:B------:R-:W-:-:S04]  /*2add0*/  IMAD.IADD R5, R13, 0x1, R14 ;  /* 0x000000010d057824 */ /* 0x000fc800078e020e */
[----:B------:R-:W-:-:S07]  /*2ade0*/  IMAD.MOV.U32 R13, RZ, RZ, R5 ;  /* 0x000000ffff0d7224 */ /* 0x000fce00078e0005 */
[----:B------:R-:W-:Y:S05]  /*2adf0*/  WARPSYNC.COLLECTIVE R15, `(.L_x_6449) ;  /* 0x000000000f087348 */ /* 0x000fea0003c00000 */
[----:B------:R0:W1:Y:S02]  /*2ae00*/  SHFL.UP P6, R14, R13, R12, R11 ;  /* 0x0400000c0d0e7389 */ /* 0x00006400000c000b */
[----:B01----:R-:W-:Y:S01]  /*2ae10*/  ENDCOLLECTIVE ;  /* 0x000000000000791b */ /* 0x003fe20003800000 */
.L_x_6449:
[----:B------:R-:W-:Y:S02]  /*2ae20*/  MOV R12, 0x4 ;  /* 0x00000004000c7802 */ /* 0x000fe40000000f00 */
[----:B------:R-:W-:-:S05]  /*2ae30*/  SEL R2, R14, RZ, P2 ;  /* 0x000000ff0e027207 */ /* 0x000fca0001000000 */
[----:B------:R-:W-:-:S04]  /*2ae40*/  IMAD.IADD R2, R5, 0x1, R2 ;  /* 0x0000000105027824 */ /* 0x000fc800078e0202 */
[----:B------:R-:W-:-:S07]  /*2ae50*/  IMAD.MOV.U32 R13, RZ, RZ, R2 ;  /* 0x000000ffff0d7224 */ /* 0x000fce00078e0002 */
[----:B------:R-:W-:Y:S05]  /*2ae60*/  WARPSYNC.COLLECTIVE R15, `(.L_x_6450) ;  /* 0x000000000f087348 */ /* 0x000fea0003c00000 */
[----:B------:R0:W1:Y:S02]  /*2ae70*/  SHFL.UP P6, R14, R13, R12, R11 ;  /* 0x0400000c0d0e7389 */ /* 0x00006400000c000b */
[----:B01----:R-:W-:Y:S01]  /*2ae80*/  ENDCOLLECTIVE ;  /* 0x000000000000791b */ /* 0x003fe20003800000 */
.L_x_6450:
[----:B------:R-:W-:Y:S02]  /*2ae90*/  MOV R12, 0x8 ;  /* 0x00000008000c7802 */ /* 0x000fe40000000f00 */
[----:B------:R-:W-:-:S05]  /*2aea0*/  SEL R3, R14, RZ, P3 ;  /* 0x000000ff0e037207 */ /* 0x000fca0001800000 */
[----:B------:R-:W-:-:S04]  /*2aeb0*/  IMAD.IADD R3, R2, 0x1, R3 ;  /* 0x0000000102037824 */ /* 0x000fc800078e0203 */
[----:B------:R-:W-:-:S07]  /*2aec0*/  IMAD.MOV.U32 R13, RZ, RZ, R3 ;  /* 0x000000ffff0d7224 */ /* 0x000fce00078e0003 */
[----:B------:R-:W-:Y:S05]  /*2aed0*/  WARPSYNC.COLLECTIVE R15, `(.L_x_6451) ;  /* 0x000000000f087348 */ /* 0x000fea0003c00000 */
[----:B------:R0:W1:Y:S02]  /*2aee0*/  SHFL.UP P6, R14, R13, R12, R11 ;  /* 0x0400000c0d0e7389 */ /* 0x00006400000c000b */
[----:B01----:R-:W-:Y:S01]  /*2aef0*/  ENDCOLLECTIVE ;  /* 0x000000000000791b */ /* 0x003fe20003800000 */
.L_x_6451:
[----:B------:R-:W-:Y:S02]  /*2af00*/  MOV R12, 0x10 ;  /* 0x00000010000c7802 */ /* 0x000fe40000000f00 */
[----:B------:R-:W-:-:S05]  /*2af10*/  SEL R14, R14, RZ, P4 ;  /* 0x000000ff0e0e7207 */ /* 0x000fca0002000000 */
[----:B------:R-:W-:-:S04]  /*2af20*/  IMAD.IADD R5, R3, 0x1, R14 ;  /* 0x0000000103057824 */ /* 0x000fc800078e020e */
[----:B------:R-:W-:-:S07]  /*2af30*/  IMAD.MOV.U32 R13, RZ, RZ, R5 ;  /* 0x000000ffff0d7224 */ /* 0x000fce00078e0005 */
[----:B------:R-:W-:Y:S05]  /*2af40*/  WARPSYNC.COLLECTIVE R15, `(.L_x_6452) ;  /* 0x000000000f087348 */ /* 0x000fea0003c00000 */
[----:B------:R0:W1:Y:S02]  /*2af50*/  SHFL.UP P6, R14, R13, R12, R11 ;  /* 0x0400000c0d0e7389 */ /* 0x00006400000c000b */
[----:B01----:R-:W-:Y:S01]  /*2af60*/  ENDCOLLECTIVE ;  /* 0x000000000000791b */ /* 0x003fe20003800000 */
.L_x_6452:
        /* <DEDUP_REMOVED lines=8> */
.L_x_6453:
[----:B------:R-:W-:Y:S05]  /*2aff0*/  BRA `(.L_x_6454) ;  /* 0xffffffa400ac7947 */ /* 0x000fea000383ffff */
.L_x_6280:
[----:B------:R-:W-:Y:S01]  /*2b000*/  BSSY B0, `(.L_x_6455) ;  /* 0x0000007000007945 */ /* 0x000fe20003800000 */
[----:B0-----:R-:W-:Y:S01]  /*2b010*/  MOV R12, 0x1 ;  /* 0x00000001000c7802 */ /* 0x001fe20000000f00 */
[----:B------:R-:W-:Y:S02]  /*2b020*/  IMAD.MOV.U32 R11, RZ, RZ, RZ ;  /* 0x000000ffff0b7224 */ /* 0x000fe400078e00ff */
[----:B------:R-:W-:-:S07]  /*2b030*/  IMAD.MOV.U32 R15, RZ, RZ, -0x1 ;  /* 0xffffffffff0f7424 */ /* 0x000fce00078e00ff */
[----:B------:R-:W-:Y:S05]  /*2b040*/  WARPSYNC.COLLECTIVE R15, `(.L_x_6456) ;  /* 0x000000000f087348 */ /* 0x000fea0003c00000 */
[----:B------:R0:W1:Y:S02]  /*2b050*/  SHFL.UP P6, R14, R13, R12, R11 ;  /* 0x0400000c0d0e7389 */ /* 0x00006400000c000b */
[----:B01----:R-:W-:Y:S01]  /*2b060*/  ENDCOLLECTIVE ;  /* 0x000000000000791b */ /* 0x003fe20003800000 */
.L_x_6456:
[----:B------:R-:W-:Y:S05]  /*2b070*/  BSYNC B0 ;  /* 0x0000000000007941 */ /* 0x000fea0003800000 */
.L_x_6455:
        /* <DEDUP_REMOVED lines=8> */
.L_x_6457:
[----:B------:R-:W-:Y:S02]  /*2b100*/  MOV R12, 0x4 ;  /* 0x00000004000c7802 */ /* 0x000fe40000000f00 */
[----:B------:R-:W-:-:S05]  /*2b110*/  SEL R2, R14, RZ, P2 ;  /* 0x000000ff0e027207 */ /* 0x000fca0001000000 */
[----:B------:R-:W-:-:S04]  /*2b120*/  IMAD.IADD R2, R13, 0x1, R2 ;  /* 0x000000010d027824 */ /* 0x000fc800078e0202 */
[----:B------:R-:W-:-:S07]  /*2b130*/  IMAD.MOV.U32 R13, RZ, RZ, R2 ;  /* 0x000000ffff0d7224 */ /* 0x000fce00078e0002 */
[----:B------:R-:W-:Y:S05]  /*2b140*/  WARPSYNC.COLLECTIVE R15, `(.L_x_6458) ;  /* 0x000000000f087348 */ /* 0x000fea0003c00000 */
[----:B------:R0:W1:Y:S02]  /*2b150*/  SHFL.UP P6, R14, R13, R12, R11 ;  /* 0x0400000c0d0e7389 */ /* 0x00006400000c000b */
[----:B01----:R-:W-:Y:S01]  /*2b160*/  ENDCOLLECTIVE ;  /* 0x000000000000791b */ /* 0x003fe20003800000 */
.L_x_6458:
[----:B------:R-:W-:Y:S02]  /*2b170*/  MOV R12, 0x8 ;  /* 0x00000008000c7802 */ /* 0x000fe40000000f00 */
[----:B------:R-:W-:-:S05]  /*2b180*/  SEL R3, R14, RZ, P3 ;  /* 0x000000ff0e037207 */ /* 0x000fca0001800000 */
[----:B------:R-:W-:-:S04]  /*2b190*/  IMAD.IADD R3, R2, 0x1, R3 ;  /* 0x0000000102037824 */ /* 0x000fc800078e0203 */
[----:B------:R-:W-:-:S07]  /*2b1a0*/  IMAD.MOV.U32 R13, RZ, RZ, R3 ;  /* 0x000000ffff0d7224 */ /* 0x000fce00078e0003 */
[----:B------:R-:W-:Y:S05]  /*2b1b0*/  WARPSYNC.COLLECTIVE R15, `(.L_x_6459) ;  /* 0x000000000f087348 */ /* 0x000fea0003c00000 */
[----:B------:R0:W1:Y:S02]  /*2b1c0*/  SHFL.UP P6, R14, R13, R12, R11 ;  /* 0x0400000c0d0e7389 */ /* 0x00006400000c000b */
[----:B01----:R-:W-:Y:S01]  /*2b1d0*/  ENDCOLLECTIVE ;  /* 0x000000000000791b */ /* 0x003fe20003800000 */
.L_x_6459:
[----:B------:R-:W-:Y:S02]  /*2b1e0*/  MOV R12, 0x10 ;  /* 0x00000010000c7802 */ /* 0x000fe40000000f00 */
[----:B------:R-:W-:-:S05]  /*2b1f0*/  SEL R14, R14, RZ, P4 ;  /* 0x000000ff0e0e7207 */ /* 0x000fca0002000000 */
[----:B------:R-:W-:-:S04]  /*2b200*/  IMAD.IADD R5, R3, 0x1, R14 ;  /* 0x0000000103057824 */ /* 0x000fc800078e020e */
[----:B------:R-:W-:-:S07]  /*2b210*/  IMAD.MOV.U32 R13, RZ, RZ, R5 ;  /* 0x000000ffff0d7224 */ /* 0x000fce00078e0005 */
[----:B------:R-:W-:Y:S05]  /*2b220*/  WARPSYNC.COLLECTIVE R15, `(.L_x_6460) ;  /* 0x000000000f087348 */ /* 0x000fea0003c00000 */
[----:B------:R0:W1:Y:S02]  /*2b230*/  SHFL.UP P6, R14, R13, R12, R11 ;  /* 0x0400000c0d0e7389 */ /* 0x00006400000c000b */
[----:B01----:R-:W-:Y:S01]  /*2b240*/  ENDCOLLECTIVE ;  /* 0x000000000000791b */ /* 0x003fe20003800000 */
.L_x_6460:
        /* <DEDUP_REMOVED lines=8> */
.L_x_6461:
[----:B------:R-:W-:Y:S05]  /*2b2d0*/  BRA `(.L_x_6462) ;  /* 0xffffffa4009c7947 */ /* 0x000fea000383ffff */
.L_x_6282:
[----:B------:R-:W-:Y:S01]  /*2b2e0*/  BSSY B0, `(.L_x_6463) ;  /* 0x0000006000007945 */ /* 0x000fe20003800000 */
[----:B------:R-:W-:Y:S01]  /*2b2f0*/  PLOP3.LUT P6, PT, P6, PT, PT, 0x8, 0x0 ;  /* 0x000000000000781c */ /* 0x000fe200037ce170 */
[----:B------:R-:W-:-:S12]  /*2b300*/  IMAD.MOV.U32 R15, RZ, RZ, -0x1 ;  /* 0xffffffffff0f7424 */ /* 0x000fd800078e00ff */
[----:B01----:R-:W-:Y:S05]  /*2b310*/  WARPSYNC.COLLECTIVE R15, `(.L_x_6464) ;  /* 0x000000000f087348 */ /* 0x003fea0003c00000 */
[----:B------:R-:W-:Y:S01]  /*2b320*/  VOTE.ANY R14, PT, P6 ;  /* 0x00000000000e7806 */ /* 0x000fe200030e0100 */
[----:B01----:R-:W-:Y:S06]  /*2b330*/  ENDCOLLECTIVE ;  /* 0x000000000000791b */ /* 0x003fec0003800000 */
.L_x_6464:
[----:B------:R-:W-:Y:S05]  /*2b340*/  BSYNC B0 ;  /* 0x0000000000007941 */ /* 0x000fea0003800000 */
.L_x_6463:
[----:B------:R-:W-:Y:S01]  /*2b350*/  MOV R3, R14 ;  /* 0x0000000e00037202 */ /* 0x000fe20000000f00 */
[----:B------:R-:W-:Y:S01]  /*2b360*/  IMAD.MOV.U32 R13, RZ, RZ, R25 ;  /* 0x000000ffff0d7224 */ /* 0x000fe200078e0019 */
[----:B------:R-:W-:Y:S01]  /*2b370*/  MOV R15, 0xffffffff ;  /* 0xffffffff000f7802 */ /* 0x000fe20000000f00 */
[----:B------:R-:W-:Y:S01]  /*2b380*/  IMAD.MOV.U32 R11, RZ, RZ, 0x1f ;  /* 0x0000001fff0b7424 */ /* 0x000fe200078e00ff */
[----:B------:R0:W1:Y:S06]  /*2b390*/  POPC R12, R3 ;  /* 0x00000003000c7309 */ /* 0x00006c0000000000 */
[----:B01----:R-:W-:Y:S05]  /*2b3a0*/  WARPSYNC.COLLECTIVE R15, `(.L_x_6465) ;  /* 0x000000000f087348 */ /* 0x003fea0003c00000 */
[----:B-1----:R1:W2:Y:S02]  /*2b3b0*/  SHFL.IDX P6, R14, R13, R12, R11 ;  /* 0x0000000c0d0e7389 */ /* 0x0022a400000c000b */
[----:B012---:R-:W-:Y:S01]  /*2b3c0*/  ENDCOLLECTIVE ;  /* 0x000000000000791b */ /* 0x007fe20003800000 */
.L_x_6465:
[----:B------:R-:W-:Y:S02]  /*2b3d0*/  IMAD.IADD R27, R12, 0x1, R27 ;  /* 0x000000010c1b7824 */ /* 0x000fe400078e021b */
[----:B------:R-:W-:Y:S02]  /*2b3e0*/  IMAD.MOV.U32 R13, RZ, RZ, R4 ;  /* 0x000000ffff0d7224 */ /* 0x000fe400078e0004 */
[----:B------:R-:W-:-:S07]  /*2b3f0*/  IMAD.MOV.U32 R25, RZ, RZ, R14 ;  /* 0x000000ffff197224 */ /* 0x000fce00078e000e */
[----:B------:R-:W-:Y:S05]  /*2b400*/  WARPSYNC.COLLECTIVE R15, `(.L_x_6466) ;  /* 0x000000000f087348 */ /* 0x000fea0003c00000 */
[----:B------:R0:W1:Y:S02]  /*2b410*/  SHFL.IDX P6, R14, R13, R12, R11 ;  /* 0x0000000c0d0e7389 */ /* 0x00006400000c000b */
[----:B01----:R-:W-:Y:S01]  /*2b420*/  ENDCOLLECTIVE ;  /* 0x000000000000791b */ /* 0x003fe20003800000 */
.L_x_6466:
[----:B------:R-:W-:Y:S01]  /*2b430*/  MOV R4, R14 ;  /* 0x0000000e00047202 */ /* 0x000fe20000000f00 */
[----:B------:R-:W-:Y:S06]  /*2b440*/  BRA `(.L_x_6467) ;  /* 0xffffffa400807947 */ /* 0x000fec000383ffff */
.L_x_6284:
[----:B------:R-:W-:Y:S01]  /*2b450*/  BSSY B0, `(.L_x_6468) ;  /* 0x0000007000007945 */ /* 0x000fe20003800000 */
[----:B------:R-:W-:Y:S01]  /*2b460*/  IMAD.MOV.U32 R13, RZ, RZ, R2 ;  /* 0x000000ffff0d7224 */ /* 0x000fe200078e0002 */
[----:B------:R-:W-:Y:S01]  /*2b470*/  MOV R11, 0x1f ;  /* 0x0000001f000b7802 */ /* 0x000fe20000000f00 */
[----:B------:R-:W-:-:S07]  /*2b480*/  IMAD.MOV.U32 R15, RZ, RZ, -0x1 ;  /* 0xffffffffff0f7424 */ /* 0x000fce00078e00ff */
[----:B-123--:R-:W-:Y:S05]  /*2b490*/  WARPSYNC.COLLECTIVE R15, `(.L_x_6469) ;  /* 0x000000000f087348 */ /* 0x00efea0003c00000 */
[----:B------:R0:W4:Y:S02]  /*2b4a0*/  SHFL.IDX P6, R14, R13, R12, R11 ;  /* 0x0000000c0d0e7389 */ /* 0x00012400000c000b */
[----:B01234-:R-:W-:Y:S01]  /*2b4b0*/  ENDCOLLECTIVE ;  /* 0x000000000000791b */ /* 0x01ffe20003800000 */
.L_x_6469:
[----:B------:R-:W-:Y:S05]  /*2b4c0*/  BSYNC B0 ;  /* 0x0000000000007941 */ /* 0x000fea0003800000 */
.L_x_6468:
[----:B------:R-:W-:Y:S01]  /*2b4d0*/  IMAD.MOV.U32 R6, RZ, RZ, R14 ;  /* 0x000000ffff067224 */ /* 0x000fe200078e000e */
[----:B------:R-:W-:Y:S06]  /*2b4e0*/  BRA `(.L_x_6283) ;  /* 0xffffffa400707947 */ /* 0x000fec000383ffff */
.L_x_6290:
[----:B-1----:R1:W3:Y:S02]  /*2b4f0*/  SYNCS.PHASECHK.TRANS64.TRYWAIT P0, [R5+URZ+0x30820], R0 ;  /* 0x03082000050075a7 */ /* 0x0022e4000800017f */
[----:B---3--:R-:W-:Y:S05]  /*2b500*/  @!P0 NANOSLEEP.SYNCS 0x989680 ;  /* 0x009896800000895d */ /* 0x008fea0003900000 */
[----:B------:R-:W3:Y:S02]  /*2b510*/  @!P0 SYNCS.PHASECHK.TRANS64 P0, [R5+URZ+0x30820], R0 ;  /* 0x03082000050085a7 */ /* 0x000ee4000800007f */
[----:B---3--:R-:W-:Y:S05]  /*2b520*/  @!P0 BRA `(.L_x_6290) ;  /* 0xfffffffc00f08947 */ /* 0x008fea000383ffff */
[----:B------:R-:W-:Y:S05]  /*2b530*/  BRA `(.L_x_6470) ;  /* 0xffffffac00cc7947 */ /* 0x000fea000383ffff */
.L_x_6291:
[----:B------:R-:W3:Y:S01]  /*2b540*/  S2R R2, SR_TID.X ;  /* 0x0000000000027919 */ /* 0x000ee20000002100 */
[----:B------:R-:W-:Y:S01]  /*2b550*/  BSSY B0, `(.L_x_6471) ;  /* 0x000000a000007945 */ /* 0x000fe20003800000 */
[----:B0-----:R-:W-:Y:S01]  /*2b560*/  IMAD.MOV.U32 R12, RZ, RZ, RZ ;  /* 0x000000ffff0c7224 */ /* 0x001fe200078e00ff */
[----:B------:R-:W-:Y:S01]  /*2b570*/  MOV R15, 0xffffffff ;  /* 0xffffffff000f7802 */ /* 0x000fe20000000f00 */
[----:B------:R-:W-:Y:S01]  /*2b580*/  IMAD.MOV.U32 R11, RZ, RZ, 0x1f ;  /* 0x0000001fff0b7424 */ /* 0x000fe200078e00ff */
[----:B---3--:R-:W-:-:S04]  /*2b590*/  SHF.R.U32.HI R2, RZ, 0x5, R2 ;  /* 0x00000005ff027819 */ /* 0x008fc80000011602 */
[----:B------:R-:W-:-:S04]  /*2b5a0*/  LOP3.LUT R2, R2, 0x3, RZ, 0xc0, !PT ;  /* 0x0000000302027812 */ /* 0x000fc800078ec0ff */
[----:B------:R-:W-:-:S07]  /*2b5b0*/  MOV R13, R2 ;  /* 0x00000002000d7202 */ /* 0x000fce0000000f00 */
[----:B-12---:R-:W-:Y:S05]  /*2b5c0*/  WARPSYNC.COLLECTIVE R15, `(.L_x_6472) ;  /* 0x000000000f087348 */ /* 0x006fea0003c00000 */
[----:B------:R0:W3:Y:S02]  /*2b5d0*/  SHFL.IDX P6, R14, R13, R12, R11 ;  /* 0x0000000c0d0e7389 */ /* 0x0000e400000c000b */
[----:B0123--:R-:W-:Y:S01]  /*2b5e0*/  ENDCOLLECTIVE ;  /* 0x000000000000791b */ /* 0x00ffe20003800000 */
.L_x_6472:
[----:B------:R-:W-:Y:S05]  /*2b5f0*/  BSYNC B0 ;  /* 0x0000000000007941 */ /* 0x000fea0003800000 */
.L_x_6471:
[----:B------:R-:W-:Y:S05]  /*2b600*/  BRA `(.L_x_6473) ;  /* 0xffffffac00b47947 */ /* 0x000fea000383ffff */
.L_x_6292:
[----:B------:R-:W-:Y:S01]  /*2b610*/  BSSY B0, `(.L_x_6474) ;  /* 0x0000006000007945 */ /* 0x000fe20003800000 */
[----:B------:R-:W-:-:S07]  /*2b620*/  IMAD.MOV.U32 R15, RZ, RZ, -0x1 ;  /* 0xffffffffff0f7424 */ /* 0x000fce00078e00ff */
[----:B012---:R-:W-:Y:S05]  /*2b630*/  WARPSYNC.COLLECTIVE R15, `(.L_x_6475) ;  /* 0x000000000f0c7348 */ /* 0x007fea0003c00000 */
[----:B------:R-:W-:Y:S02]  /*2b640*/  ELECT P6, UR62, PT ;  /* 0x00000000003e782f */ /* 0x000fe400038c0000 */
[----:B------:R-:W-:Y:S01]  /*2b650*/  MOV R14, UR62 ;  /* 0x0000003e000e7c02 */ /* 0x000fe20008000f00 */
[----:B012---:R-:W-:Y:S10]  /*2b660*/  ENDCOLLECTIVE ;  /* 0x000000000000791b */ /* 0x007ff40003800000 */
.L_x_6475:
[----:B------:R-:W-:Y:S05]  /*2b670*/  BSYNC B0 ;  /* 0x0000000000007941 */ /* 0x000fea0003800000 */
.L_x_6474:
[----:B------:R-:W-:Y:S05]  /*2b680*/  BRA `(.L_x_6476) ;  /* 0xffffffac00a87947 */ /* 0x000fea000383ffff */
.L_x_6294:
[----:B-1----:R1:W3:Y:S02]  /*2b690*/  SYNCS.PHASECHK.TRANS64.TRYWAIT P1, [R3+URZ+0x30840], R2 ;  /* 0x03084002030075a7 */ /* 0x0022e4000802017f */
[----:B---3--:R-:W-:Y:S05]  /*2b6a0*/  @!P1 NANOSLEEP.SYNCS 0x989680 ;  /* 0x009896800000995d */ /* 0x008fea0003900000 */
[----:B------:R-:W3:Y:S02]  /*2b6b0*/  @!P1 SYNCS.PHASECHK.TRANS64 P1, [R3+URZ+0x30840], R2 ;  /* 0x03084002030095a7 */ /* 0x000ee4000802007f */
[----:B---3--:R-:W-:Y:S05]  /*2b6c0*/  @!P1 BRA `(.L_x_6294) ;  /* 0xfffffffc00f09947 */ /* 0x008fea000383ffff */
[----:B------:R-:W-:Y:S05]  /*2b6d0*/  BRA `(.L_x_6477) ;  /* 0xffffffac00c87947 */ /* 0x000fea000383ffff */
.L_x_6296:
[----:B---3--:R3:W4:Y:S02]  /*2b6e0*/  SYNCS.PHASECHK.TRANS64.TRYWAIT P1, [R23+URZ+0x30840], R0 ;  /* 0x03084000170075a7 */ /* 0x008724000802017f */
[----:B----4-:R-:W-:Y:S05]  /*2b6f0*/  @!P1 NANOSLEEP.SYNCS 0x989680 ;  /* 0x009896800000995d */ /* 0x010fea0003900000 */
[----:B------:R-:W4:Y:S02]  /*2b700*/  @!P1 SYNCS.PHASECHK.TRANS64 P1, [R23+URZ+0x30840], R0 ;  /* 0x03084000170095a7 */ /* 0x000f24000802007f */
[----:B----4-:R-:W-:Y:S05]  /*2b710*/  @!P1 BRA `(.L_x_6296) ;  /* 0xfffffffc00f09947 */ /* 0x010fea000383ffff */
[----:B------:R-:W-:Y:S05]  /*2b720*/  BRA `(.L_x_6478) ;  /* 0xffffffac00d47947 */ /* 0x000fea000383ffff */
.L_x_6298:
[----:B----4-:R4:W0:Y:S02]  /*2b730*/  SYNCS.PHASECHK.TRANS64.TRYWAIT P1, [R3+URZ+0x30860], R2 ;  /* 0x03086002030075a7 */ /* 0x010824000802017f */
[----:B0-----:R-:W-:Y:S05]  /*2b740*/  @!P1 NANOSLEEP.SYNCS 0x989680 ;  /* 0x009896800000995d */ /* 0x001fea0003900000 */
[----:B------:R-:W0:Y:S02]  /*2b750*/  @!P1 SYNCS.PHASECHK.TRANS64 P1, [R3+URZ+0x30860], R2 ;  /* 0x03086002030095a7 */ /* 0x000e24000802007f */
[----:B0-----:R-:W-:Y:S05]  /*2b760*/  @!P1 BRA `(.L_x_6298) ;  /* 0xfffffffc00f09947 */ /* 0x001fea000383ffff */
[----:B------:R-:W-:Y:S05]  /*2b770*/  BRA `(.L_x_6479) ;  /* 0xffffffac00d07947 */ /* 0x000fea000383ffff */
.L_x_6480:
        /* <DEDUP_REMOVED lines=16> */
.L_x_15986:


//--------------------- .text._ZN7cutlass13device_kernelIN5flash11enable_sm90INS1_16FlashAttnFwdSm90INS1_25CollectiveMainloopFwdSm90ILi2EN4cute5tupleIJNS5_1CILi1EEES8_S8_EEENS6_IJNS7_ILi128EEESA_SA_EEELi128ENS_6half_tEfNS_4arch4Sm90ELb0ELb0ELb0ELb0ELb1ELb0ELb0ELb1ELb1ELb1ELb1ELb0EEENS1_21CollectiveEpilogueFwdISB_S9_SC_SE_Li256ELb0ELb1ELb1ELb0EEENS1_19SingleTileSchedulerILb0ELb1ELb1ELi128EEEEEEEEEvNT_6ParamsE --------------------------
	.section	.text._ZN7cutlass13device_kernelIN5flash11enable_sm90INS1_16FlashAttnFwdSm90INS1_25CollectiveMainloopFwdSm90ILi2EN4cute5tupleIJNS5_1CILi1EEES8_S8_EEENS6_IJNS7_ILi128EEESA_SA_EEELi128ENS_6half_tEfNS_4arch4Sm90ELb0ELb0ELb0ELb0ELb1ELb0ELb0ELb1ELb1ELb1ELb1ELb0EEENS1_21CollectiveEpilogueFwdISB_S9_SC_SE_Li256ELb0ELb1ELb1ELb0EEENS1_19SingleTileSchedulerILb0ELb1ELb1ELi128EEEEEEEEEvNT_6ParamsE,"ax",@progbits
	.align	128
.text._ZN7cutlass13device_kernelIN5flash11enable_sm90INS1_16FlashAttnFwdSm90INS1_25CollectiveMainloopFwdSm90ILi2EN4cute5tupleIJNS5_1CILi1EEES8_S8_EEENS6_IJNS7_ILi128EEESA_SA_EEELi128ENS_6half_tEfNS_4arch4Sm90ELb0ELb0ELb0ELb0ELb1ELb0ELb0ELb1ELb1ELb1ELb1ELb0EEENS1_21CollectiveEpilogueFwdISB_S9_SC_SE_Li256ELb0ELb1ELb1ELb0EEENS1_19SingleTileSchedulerILb0ELb1ELb1ELi128EEEEEEEEEvNT_6ParamsE:
        .type           _ZN7cutlass13device_kernelIN5flash11enable_sm90INS1_16FlashAttnFwdSm90INS1_25CollectiveMainloopFwdSm90ILi2EN4cute5tupleIJNS5_1CILi1EEES8_S8_EEENS6_IJNS7_ILi128EEESA_SA_EEELi128ENS_6half_tEfNS_4arch4Sm90ELb0ELb0ELb0ELb0ELb1ELb0ELb0ELb1ELb1ELb1ELb1ELb0EEENS1_21CollectiveEpilogueFwdISB_S9_SC_SE_Li256ELb0ELb1ELb1ELb0EEENS1_19SingleTileSchedulerILb0ELb1ELb1ELi128EEEEEEEEEvNT_6ParamsE,@function
        .size           _ZN7cutlass13device_kernelIN5flash11enable_sm90INS1_16FlashAttnFwdSm90INS1_25CollectiveMainloopFwdSm90ILi2EN4cute5tupleIJNS5_1CILi1EEES8_S8_EEENS6_IJNS7_ILi128EEESA_SA_EEELi128ENS_6half_tEfNS_4arch4Sm90ELb0ELb0ELb0ELb0ELb1ELb0ELb0ELb1ELb1ELb1ELb1ELb0EEENS1_21CollectiveEpilogueFwdISB_S9_SC_SE_Li256ELb0ELb1ELb1ELb0EEENS1_19SingleTileSchedulerILb0ELb1ELb1ELi128EEEEEEEEEvNT_6ParamsE,(.L_x_15987 - _ZN7cutlass13device_kernelIN5flash11enable_sm90INS1_16FlashAttnFwdSm90INS1_25CollectiveMainloopFwdSm90ILi2EN4cute5tupleIJNS5_1CILi1EEES8_S8_EEENS6_IJNS7_ILi128EEESA_SA_EEELi128ENS_6half_tEfNS_4arch4Sm90ELb0ELb0ELb0ELb0ELb1ELb0ELb0ELb1ELb1ELb1ELb1ELb0EEENS1_21CollectiveEpilogueFwdISB_S9_SC_SE_Li256ELb0ELb1ELb1ELb0EEENS1_19SingleTileSchedulerILb0ELb1ELb1ELi128EEEEEEEEEvNT_6ParamsE)
        .other          _ZN7cutlass13device_kernelIN5flash11enable_sm90INS1_16FlashAttnFwdSm90INS1_25CollectiveMainloopFwdSm90ILi2EN4cute5tupleIJNS5_1CILi1EEES8_S8_EEENS6_IJNS7_ILi128EEESA_SA_EEELi128ENS_6half_tEfNS_4arch4Sm90ELb0ELb0ELb0ELb0ELb1ELb0ELb0ELb1ELb1ELb1ELb1ELb0EEENS1_21CollectiveEpilogueFwdISB_S9_SC_SE_Li256ELb0ELb1ELb1ELb0EEENS1_19SingleTileSchedulerILb0ELb1ELb1ELi128EEEEEEEEEvNT_6ParamsE,@"STO_CUDA_ENTRY STV_DEFAULT"
_ZN7cutlass13device_kernelIN5flash11enable_sm90INS1_16FlashAttnFwdSm90INS1_25CollectiveMainloopFwdSm90ILi2EN4cute5tupleIJNS5_1CILi1EEES8_S8_EEENS6_IJNS7_ILi128EEESA_SA_EEELi128ENS_6half_tEfNS_4arch4Sm90ELb0ELb0ELb0ELb0ELb1ELb0ELb0ELb1ELb1ELb1ELb1ELb0EEENS1_21CollectiveEpilogueFwdISB_S9_SC_SE_Li256ELb0ELb1ELb1ELb0EEENS1_19SingleTileSchedulerILb0ELb1ELb1ELi128EEEEEEEEEvNT_6ParamsE:
[----:B------:R-:W0:Y:S01]  /*0000*/  LDC R1, c[0x0][0x28] ;  /* 0x00000a00ff017b82 */ /* 0x000e220000000800 */
[----:B------:R-:W1:Y:S01]  /*0010*/  S2R R19, SR_TID.X ;  /* 0x0000000000137919 */ /* 0x000e620000002100 */
[----:B------:R-:W-:Y:S01]  /*0020*/  ELECT P0, URZ, PT ;  /* 0x00000000003f782f */ /* 0x000fe20003800000 */
[----:B------:R-:W-:Y:S01]  /*0030*/  UMOV UR4, 0x80 ;  /* 0x0000008000047882 */ /* 0x000fe20000000000 */
[----:B------:R-:W-:Y:S01]  /*0040*/  UMOV UR7, 0x100 ;  /* 0x0000010000077882 */ /* 0x000fe20000000000 */
[--C-:B-1----:R-:W-:Y:S02]  /*0050*/  SHF.R.U32.HI R17, RZ, 0x5, R19.reuse ;  /* 0x00000005ff117819 */ /* 0x102fe40000011613 */
[----:B------:R-:W-:-:S03]  /*0060*/  SHF.R.U32.HI R2, RZ, 0x7, R19 ;  /* 0x00000007ff027819 */ /* 0x000fc60000011613 */
[----:B------:R-:W1:Y:S04]  /*0070*/  SHFL.IDX PT, R0, R17, RZ, 0x1f ;  /* 0x00001fff11007589 */ /* 0x000e6800000e0000 */
[----:B------:R2:W3:Y:S01]  /*0080*/  SHFL.IDX PT, R3, R2, RZ, 0x1f ;  /* 0x00001fff02037589 */ /* 0x0004e200000e0000 */
[C---:B-1----:R-:W-:Y:S02]  /*0090*/  ISETP.NE.OR P0, PT, R0.reuse, RZ, !P0 ;  /* 0x000000ff0000720c */ /* 0x042fe40004705670 */
[----:B------:R-:W-:-:S11]  /*00a0*/  ISETP.NE.AND P1, PT, R0, RZ, PT ;  /* 0x000000ff0000720c */ /* 0x000fd60003f25270 */
        /* <DEDUP_REMOVED lines=12> */
[----:B------:R2:W1:Y:S06]  /*0170*/  @!UP0 SYNCS.EXCH.64 URZ, [UR8+0x28800], UR4 ;  /* 0x02880004083f85b2 */ /* 0x00046c0008000100 */
[----:B------:R2:W4:Y:S02]  /*0180*/  @!UP1 SYNCS.EXCH.64 URZ, [UR8+0x28820], UR6 ;  /* 0x02882006083f95b2 */ /* 0x0005240008000100 */
[----:B0-23--:R-:W-:Y:S05]  /*0190*/  @P1 BRA `(.L_x_6481) ;  /* 0x0000000000481947 */ /* 0x00dfea0003800000 */
        /* <DEDUP_REMOVED lines=13> */
[----:B0-----:R0:W2:Y:S08]  /*0270*/  SYNCS.EXCH.64 URZ, [UR8+0x28830], UR4 ;  /* 0x02883004083f75b2 */ /* 0x0010b00008000100 */
[----:B------:R0:W3:Y:S01]  /*0280*/  SYNCS.EXCH.64 URZ, [UR8+0x28840], UR6 ;  /* 0x02884006083f75b2 */ /* 0x0000e20008000100 */
[----:B------:R0:W0:Y:S01]  /*0290*/  SYNCS.EXCH.64 URZ, [UR8+0x28838], UR4 ;  /* 0x02883804083f75b2 */ /* 0x0000220008000100 */
[----:B------:R0:W0:Y:S01]  /*02a0*/  SYNCS.EXCH.64 URZ, [UR8+0x28848], UR6 ;  /* 0x02884806083f75b2 */ /* 0x0000220008000100 */
[----:B------:R-:W-:Y:S01]  /*02b0*/  NOP ;  /* 0x0000000000007918 */ /* 0x000fe20000000000 */
.L_x_6481:
        /* <DEDUP_REMOVED lines=22> */
.L_x_6482:
        /* <DEDUP_REMOVED lines=18> */
.L_x_6483:
        /* <DEDUP_REMOVED lines=22> */
.L_x_6484:
        /* <DEDUP_REMOVED lines=23> */
.L_x_6485:
[----:B------:R-:W-:Y:S01]  /*0810*/  UISETP.NE.AND UP0, UPT, UR9, URZ, UPT ;  /* 0x0000003f0900728c */ /* 0x000fe2000bf05270 */
[----:B------:R-:W-:Y:S01]  /*0820*/  NOP ;  /* 0x0000000000007918 */ /* 0x000fe20000000000 */
[----:B------:R-:W-:Y:S01]  /*0830*/  UMOV UR40, 0x1 ;  /* 0x0000000100287882 */ /* 0x000fe20000000000 */
[----:B------:R-:W-:Y:S01]  /*0840*/  ULDC.64 UR38, c[0x0][0x208] ;  /* 0x0000820000267ab9 */ /* 0x000fe20000000a00 */
[----:B------:R-:W-:Y:S01]  /*0850*/  USEL UR40, UR40, 0x2, !UP0 ;  /* 0x0000000228287887 */ /* 0x000fe2000c000000 */
[----:B------:R-:W-:Y:S01]  /*0860*/  BSSY B6, `(.L_x_6486) ;  /* 0x0000adf000067945 */ /* 0x000fe20003800000 */
[----:B01234-:R-:W-:Y:S01]  /*0870*/  BAR.SYNC.DEFER_BLOCKING 0x0 ;  /* 0x0000000000007b1d */ /* 0x01ffe20000010000 */
[----:B------:R-:W-:-:S13]  /*0880*/  PLOP3.LUT P0, PT, PT, PT, UP0, 0x80, 0x0 ;  /* 0x000000000000781c */ /* 0x000fda0003f0f008 */
[----:B------:R-:W-:Y:S05]  /*0890*/  @!P0 BRA `(.L_x_6487) ;  /* 0x00000070009c8947 */ /* 0x000fea0003800000 */
.L_x_6488:
[----:B------:R-:W-:-:S08]  /*08a0*/  NOP ;  /* 0x0000000000007918 */ /* 0x000fd00000000000 */
[----:B------:R-:W0:Y:S02]  /*08b0*/  USETMAXREG.TRY_ALLOC.CTAPOOL UP0, 0xe8 ;  /* 0x000000e8000079c8 */ /* 0x000e240008000600 */
[----:B0-----:R-:W-:-:S13]  /*08c0*/  PLOP3.LUT P0, PT, PT, PT, UP0, 0x80, 0x0 ;  /* 0x000000000000781c */ /* 0x001fda0003f0f008 */
[----:B------:R-:W-:Y:S05]  /*08d0*/  @!P0 BRA `(.L_x_6488) ;  /* 0xfffffffc00f08947 */ /* 0x000fea000383ffff */
[----:B------:R-:W0:Y:S01]  /*08e0*/  S2UR UR6, SR_CTAID.Y ;  /* 0x00000000000679c3 */ /* 0x000e220000002600 */
[----:B------:R-:W-:Y:S01]  /*08f0*/  LOP3.LUT R0, R19, 0xffffff80, RZ, 0xc0, !PT ;  /* 0xffffff8013007812 */ /* 0x000fe200078ec0ff */
[----:B------:R-:W-:Y:S02]  /*0900*/  ULDC UR7, c[0x0][0xc50] ;  /* 0x0003140000077ab9 */ /* 0x000fe40000000800 */
[----:B------:R-:W-:-:S04]  /*0910*/  UISETP.NE.AND UP0, UPT, UR7, 0x1, UPT ;  /* 0x000000010700788c */ /* 0x000fc8000bf05270 */
[----:B------:R-:W-:Y:S08]  /*0920*/  BAR.ARV 0x8, 0x180 ;  /* 0x0206000000007b1d */ /* 0x000ff00000002000 */
[----:B------:R-:W1:Y:S01]  /*0930*/  S2UR UR8, SR_CTAID.Z ;  /* 0x00000000000879c3 */ /* 0x000e620000002700 */
[----:B------:R-:W-:Y:S01]  /*0940*/  ISETP.NE.AND P0, PT, R0, 0x80, PT ;  /* 0x000000800000780c */ /* 0x000fe20003f05270 */
[----:B------:R-:W-:Y:S01]  /*0950*/  @UP0 ULDC UR4, c[0x0][0xc54] ;  /* 0x0003150000040ab9 */ /* 0x000fe20000000800 */
[----:B------:R-:W-:Y:S01]  /*0960*/  @UP0 ULDC UR9, c[0x0][0xc58] ;  /* 0x0003160000090ab9 */ /* 0x000fe20000000800 */
[----:B0-----:R-:W-:-:S10]  /*0970*/  UIMAD.WIDE.U32 UR4, UR6, UR4, URZ ;  /* 0x00000004060472a5 */ /* 0x001fd4000f8e003f */
[----:B------:R-:W-:Y:S06]  /*0980*/  @!P0 BAR.ARV 0x9, 0x100 ;  /* 0x0244000000008b1d */ /* 0x000fec0000002000 */
[----:B------:R-:W-:Y:S01]  /*0990*/  UMOV UR37, UR6 ;  /* 0x0000000600257c82 */ /* 0x000fe20008000000 */
[----:B------:R-:W-:Y:S01]  /*09a0*/  @UP0 USHF.R.U32.HI UR37, URZ, UR9, UR5 ;  /* 0x000000093f250299 */ /* 0x000fe20008011605 */
[----:B-1----:R-:W-:-:S03]  /*09b0*/  ISETP.LE.AND P0, PT, RZ, UR8, PT ;  /* 0x00000008ff007c0c */ /* 0x002fc6000bf03270 */
[----:B------:R-:W-:-:S04]  /*09c0*/  UIADD3 UR4, -UR37, URZ, URZ ;  /* 0x0000003f25047290 */ /* 0x000fc8000fffe13f */
[----:B------:R-:W-:-:S06]  /*09d0*/  UIMAD UR7, UR7, UR4, UR6 ;  /* 0x00000004070772a4 */ /* 0x000fcc000f8e0206 */
[----:B------:R-:W-:Y:S06]  /*09e0*/  @!P0 BRA `(.L_x_6489) ;  /* 0x000000ac00188947 */ /* 0x000fec0003800000 */
[----:B------:R-:W-:Y:S01]  /*09f0*/  ULDC.64 UR4, c[0x0][0x418] ;  /* 0x0001060000047ab9 */ /* 0x000fe20000000a00 */
[----:B------:R-:W-:Y:S01]  /*0a00*/  ULDC UR43, c[0x0][0x424] ;  /* 0x00010900002b7ab9 */ /* 0x000fe20000000800 */
[----:B------:R-:W-:Y:S01]  /*0a10*/  UISETP.NE.U32.AND UP0, UPT, UR4, URZ, UPT ;  /* 0x0000003f0400728c */ /* 0x000fe2000bf05070 */
[----:B------:R-:W-:Y:S01]  /*0a20*/  IMAD.MOV.U32 R3, RZ, RZ, RZ ;  /* 0x000000ffff037224 */ /* 0x000fe200078e00ff */
        /* <DEDUP_REMOVED lines=8> */
[----:B------:R-:W-:-:S04]  /*0ab0*/  USHF.R.S32.HI UR5, URZ, 0x1f, UR4 ;  /* 0x0000001f3f057899 */ /* 0x000fc80008011404 */
[----:B------:R-:W-:-:S04]  /*0ac0*/  ULEA.HI UR5, UR5, UR4, URZ, 0x7 ;  /* 0x0000000405057291 */ /* 0x000fc8000f8f383f */
[----:B------:R-:W-:-:S04]  /*0ad0*/  USHF.R.S32.HI UR5, URZ, 0x7, UR5 ;  /* 0x000000073f057899 */ /* 0x000fc80008011405 */
[----:B------:R-:W-:Y:S08]  /*0ae0*/  @!P0 BRA `(.L_x_6490) ;  /* 0x0000000000808947 */ /* 0x000ff00003800000 */
[----:B------:R-:W-:-:S04]  /*0af0*/  USHF.R.U32.HI UR4, URZ, 0x10, UR7 ;  /* 0x000000103f047899 */ /* 0x000fc80008011607 */
[----:B------:R-:W-:-:S11]  /*0b00*/  UISETP.NE.AND UP0, UPT, UR4, URZ, UPT ;  /* 0x0000003f0400728c */ /* 0x000fd6000bf05270 */
[----:B------:R-:W-:Y:S02]  /*0b10*/  @!UP0 ULDC UR4, c[0x0][0x9f0] ;  /* 0x00027c0000048ab9 */ /* 0x000fe40000000800 */
[----:B------:R-:W-:Y:S01]  /*0b20*/  IMAD.U32 R6, RZ, RZ, UR4 ;  /* 0x00000004ff067e24 */ /* 0x000fe2000f8e00ff */
[----:B------:R-:W-:-:S04]  /*0b30*/  UIADD3 UR6, UR5, -0x1, UR4 ;  /* 0xffffffff05067890 */ /* 0x000fc8000fffe004 */
[-C--:B------:R-:W-:Y:S02]  /*0b40*/  IABS R3, R6.reuse ;  /* 0x0000000600037213 */ /* 0x080fe40000000000 */
[----:B------:R-:W-:Y:S01]  /*0b50*/  IABS R6, R6 ;  /* 0x0000000600067213 */ /* 0x000fe20000000000 */
[----:B------:R-:W-:Y:S01]  /*0b60*/  IMAD.U32 R8, RZ, RZ, UR6 ;  /* 0x00000006ff087e24 */ /* 0x000fe2000f8e00ff */
[----:B------:R-:W0:Y:S01]  /*0b70*/  I2F.RP R0, R3 ;  /* 0x0000000300007306 */ /* 0x000e220000209400 */
[----:B------:R-:W-:Y:S02]  /*0b80*/  ULOP3.LUT UR6, UR6, UR4, URZ, 0x3c, !UPT ;  /* 0x0000000406067292 */ /* 0x000fe4000f8e3c3f */
[----:B------:R-:W-:-:S04]  /*0b90*/  IMAD.MOV R6, RZ, RZ, -R6 ;  /* 0x000000ffff067224 */ /* 0x000fc800078e0a06 */
[----:B------:R-:W-:Y:S01]  /*0ba0*/  ISETP.LE.AND P2, PT, RZ, UR6, PT ;  /* 0x00000006ff007c0c */ /* 0x000fe2000bf43270 */
[----:B0-----:R-:W0:Y:S02]  /*0bb0*/  MUFU.RCP R0, R0 ;  /* 0x0000000000007308 */ /* 0x001e240000001000 */
[----:B0-----:R-:W-:Y:S01]  /*0bc0*/  VIADD R4, R0, 0xffffffe ;  /* 0x0ffffffe00047836 */ /* 0x001fe20000000000 */
[----:B------:R-:W-:-:S05]  /*0bd0*/  IABS R0, R8 ;  /* 0x0000000800007213 */ /* 0x000fca0000000000 */
[----:B------:R0:W1:Y:S02]  /*0be0*/  F2I.FTZ.U32.TRUNC.NTZ R5, R4 ;  /* 0x0000000400057305 */ /* 0x000064000021f000 */
[----:B0-----:R-:W-:Y:S01]  /*0bf0*/  IMAD.MOV.U32 R4, RZ, RZ, RZ ;  /* 0x000000ffff047224 */ /* 0x001fe200078e00ff */
[----:B-1----:R-:W-:-:S05]  /*0c00*/  IADD3 R10, RZ, -R5, RZ ;  /* 0x80000005ff0a7210 */ /* 0x002fca0007ffe0ff */
        /* <DEDUP_REMOVED lines=8> */
[----:B------:R-:W-:Y:S02]  /*0c90*/  ISETP.NE.AND P1, PT, RZ, UR4, PT ;  /* 0x00000004ff007c0c */ /* 0x000fe4000bf25270 */
[----:B------:R-:W-:-:S13]  /*0ca0*/  ISETP.GE.U32.AND P0, PT, R0, R3, PT ;  /* 0x000000030000720c */ /* 0x000fda0003f06070 */
[----:B------:R-:W-:-:S05]  /*0cb0*/  @P0 VIADD R5, R5, 0x1 ;  /* 0x0000000105050836 */ /* 0x000fca0000000000 */
[----:B------:R-:W-:-:S05]  /*0cc0*/  MOV R3, R5 ;  /* 0x0000000500037202 */ /* 0x000fca0000000f00 */
[----:B------:R-:W-:Y:S01]  /*0cd0*/  @!P2 IMAD.MOV R3, RZ, RZ, -R3 ;  /* 0x000000ffff03a224 */ /* 0x000fe200078e0a03 */
[----:B------:R-:W-:-:S07]  /*0ce0*/  @!P1 LOP3.LUT R3, RZ, UR4, RZ, 0x33, !PT ;  /* 0x00000004ff039c12 */ /* 0x000fce000f8e33ff */
.L_x_6490:
[----:B------:R-:W-:Y:S01]  /*0cf0*/  IMAD R16, R3, UR8, RZ ;  /* 0x0000000803107c24 */ /* 0x000fe2000f8e02ff */
[----:B------:R-:W-:Y:S01]  /*0d00*/  PLOP3.LUT P0, PT, PT, PT, PT, 0x80, 0x0 ;  /* 0x000000000000781c */ /* 0x000fe20003f0f070 */
[----:B------:R-:W-:Y:S01]  /*0d10*/  VIADD R88, R19, 0xffffff80 ;  /* 0xffffff8013587836 */ /* 0x000fe20000000000 */
[----:B------:R-:W-:Y:S01]  /*0d20*/  MOV R17, RZ ;  /* 0x000000ff00117202 */ /* 0x000fe20000000f00 */
[----:B------:R-:W-:Y:S01]  /*0d30*/  IMAD.MOV.U32 R0, RZ, RZ, RZ ;  /* 0x000000ffff007224 */ /* 0x000fe200078e00ff */
[----:B------:R-:W-:Y:S02]  /*0d40*/  VIADDMNMX R3, R16, R3, UR5, PT ;  /* 0x0000000510037e46 */ /* 0x000fe4000b800103 */
[----:B------:R-:W-:Y:S02]  /*0d50*/  CS2R R150, SRZ ;  /* 0x0000000000967805 */ /* 0x000fe4000001ff00 */
        /* <DEDUP_REMOVED lines=15> */
[----:B------:R-:W-:Y:S02]  /*0e50*/  ISETP.LT.AND P1, PT, R16, UR42, PT ;  /* 0x0000002a10007c0c */ /* 0x000fe4000bf21270 */
        /* <DEDUP_REMOVED lines=52> */
.L_x_6492:
[----:B------:R-:W-:-:S04]  /*11a0*/  SHF.L.U32 R3, RZ, 0x1f, RZ ;  /* 0x0000001fff037819 */ /* 0x000fc800000006ff */
[----:B------:R-:W0:Y:S02]  /*11b0*/  SYNCS.PHASECHK.TRANS64.TRYWAIT P0, [UR36+0x28800], R3 ;  /* 0x02880003ff0075a7 */ /* 0x000e240008000164 */
[----:B0-----:R-:W-:Y:S05]  /*11c0*/  @!P0 BRA `(.L_x_6493) ;  /* 0x000000a400288947 */ /* 0x001fea0003800000 */
.L_x_6566:
[----:B------:R-:W-:-:S06]  /*11d0*/  ULOP3.LUT UR4, UR40, 0x1, URZ, 0xfc, !UPT ;  /* 0x0000000128047892 */ /* 0x000fcc000f8efc3f */
[----:B0-----:R-:W-:-:S05]  /*11e0*/  IMAD.U32 R0, RZ, RZ, UR4 ;  /* 0x00000004ff007e24 */ /* 0x001fca000f8e00ff */
[----:B------:R-:W-:-:S13]  /*11f0*/  ISETP.NE.AND P0, PT, R0, 0x3, PT ;  /* 0x000000030000780c */ /* 0x000fda0003f05270 */
[----:B------:R-:W-:Y:S05]  /*1200*/  @!P0 BRA `(.L_x_6494) ;  /* 0x0000000000048947 */ /* 0x000fea0003800000 */
[----:B------:R-:W-:Y:S01]  /*1210*/  BPT.TRAP 0x1 ;  /* 0x000000040000795c */ /* 0x000fe20000300000 */
.L_x_6494:
[----:B------:R0:W1:Y:S01]  /*1220*/  SYNCS.PHASECHK.TRANS64.TRYWAIT P1, [UR36+0x28830], R3 ;  /* 0x02883003ff0075a7 */ /* 0x0000620008020164 */
[----:B------:R-:W-:Y:S05]  /*1230*/  @!P0 BRA `(.L_x_6495) ;  /* 0x0000000000048947 */ /* 0x000fea0003800000 */
[----:B------:R-:W-:Y:S01]  /*1240*/  BPT.TRAP 0x1 ;  /* 0x000000040000795c */ /* 0x000fe20000300000 */
.L_x_6495:
[----:B------:R-:W-:Y:S01]  /*1250*/  IMAD.U32 R5, RZ, RZ, UR44 ;  /* 0x0000002cff057e24 */ /* 0x000fe2000f8e00ff */
[----:B------:R-:W-:Y:S01]  /*1260*/  MOV R0, RZ ;  /* 0x000000ff00007202 */ /* 0x000fe20000000f00 */
[----:B-1----:R-:W-:Y:S06]  /*1270*/  @P1 BRA `(.L_x_6496) ;  /* 0x0000000000081947 */ /* 0x002fec0003800000 */
[----:B------:R-:W1:Y:S02]  /*1280*/  SYNCS.PHASECHK.TRANS64.TRYWAIT P1, [UR36+0x28830], R3 ;  /* 0x02883003ff0075a7 */ /* 0x000e640008020164 */
[----:B-1----:R-:W-:Y:S05]  /*1290*/  @!P1 BRA `(.L_x_6497) ;  /* 0x000000a4000c9947 */ /* 0x002fea0003800000 */
.L_x_6496:
[----:B------:R-:W-:Y:S05]  /*12a0*/  WARPSYNC.ALL ;  /* 0x0000000000007948 */ /* 0x000fea0003800000 */
[----:B-1----:R-:W-:Y:S01]  /*12b0*/  LOP3.LUT R4, R5, 0x10000, RZ, 0xfc, !PT ;  /* 0x0001000005047812 */ /* 0x002fe200078efcff */
[----:B------:R-:W-:Y:S02]  /*12c0*/  IMAD.MOV.U32 R151, RZ, RZ, RZ ;  /* 0x000000ffff977224 */ /* 0x000fe400078e00ff */
[----:B------:R-:W-:Y:S01]  /*12d0*/  IMAD.MOV.U32 R5, RZ, RZ, 0x40000040 ;  /* 0x40000040ff057424 */ /* 0x000fe200078e00ff */
[----:B------:R-:W-:Y:S01]  /*12e0*/  UIADD3 UR4, UR36, 0x18400, URZ ;  /* 0x0001840024047890 */ /* 0x000fe2000fffe03f */
[----:B------:R-:W-:Y:S01]  /*12f0*/  R2UR UR8, R4 ;  /* 0x00000000040872ca */ /* 0x000fe200000e0000 */
[----:B------:R-:W-:-:S02]  /*1300*/  WARPGROUP.ARRIVE ;  /* 0x00000000000079c5 */ /* 0x000fc40000000000 */
[----:B------:R-:W-:Y:S01]  /*1310*/  R2UR UR9, R5 ;  /* 0x00000000050972ca */ /* 0x000fe200000e0000 */
[----:B------:R-:W-:Y:S01]  /*1320*/  USHF.R.U32.HI UR4, URZ, 0x4, UR4 ;  /* 0x000000043f047899 */ /* 0x000fe20008011604 */
[----:B------:R-:W-:Y:S01]  /*1330*/  R2UR UR32, R4 ;  /* 0x00000000042072ca */ /* 0x000fe200000e0000 */
[----:B------:R-:W-:Y:S01]  /*1340*/  UMOV UR11, 0x40000040 ;  /* 0x40000040000b7882 */ /* 0x000fe20000000000 */
[----:B------:R-:W-:Y:S01]  /*1350*/  UMOV UR13, 0x40000040 ;  /* 0x40000040000d7882 */ /* 0x000fe20000000000 */
[----:B------:R-:W-:Y:S01]  /*1360*/  ULOP3.LUT UR4, UR4, 0x3fff, URZ, 0xc0, !UPT ;  /* 0x00003fff04047892 */ /* 0x000fe2000f8ec03f */
[----:B------:R-:W1:Y:S01]  /*1370*/  S2UR UR7, SR_CgaCtaId ;  /* 0x00000000000779c3 */ /* 0x000e620000008800 */
[----:B------:R-:W-:Y:S01]  /*1380*/  UMOV UR15, 0x40000040 ;  /* 0x40000040000f7882 */ /* 0x000fe20000000000 */
[----:B------:R-:W-:Y:S01]  /*1390*/  UMOV UR17, 0x40000040 ;  /* 0x4000004000117882 */ /* 0x000fe20000000000 */
[----:B------:R-:W-:Y:S01]  /*13a0*/  ULOP3.LUT UR48, UR4, 0x10000, URZ, 0xfc, !UPT ;  /* 0x0001000004307892 */ /* 0x000fe2000f8efc3f */
[----:B------:R-:W-:Y:S01]  /*13b0*/  UMOV UR19, 0x40000040 ;  /* 0x4000004000137882 */ /* 0x000fe20000000000 */
[----:B------:R-:W-:-:S02]  /*13c0*/  UMOV UR21, 0x40000040 ;  /* 0x4000004000157882 */ /* 0x000fc40000000000 */
[----:B------:R-:W-:Y:S02]  /*13d0*/  UIADD3 UR14, UR48, 0x4, URZ ;  /* 0x00000004300e7890 */ /* 0x000fe4000fffe03f */
[----:B------:R-:W-:Y:S01]  /*13e0*/  UIADD3 UR12, UR32, 0x4, URZ ;  /* 0x00000004200c7890 */ /* 0x000fe2000fffe03f */
[----:B------:R-:W-:Y:S01]  /*13f0*/  UMOV UR10, UR48 ;  /* 0x00000030000a7c82 */ /* 0x000fe20008000000 */
[----:B------:R-:W-:Y:S01]  /*1400*/  UIADD3 UR16, UR32, 0x6, URZ ;  /* 0x0000000620107890 */ /* 0x000fe2000fffe03f */
[----:B------:R-:W-:Y:S01]  /*1410*/  HGMMA.64x128x16.F32 R24, gdesc[UR8], RZ, !UPT, gsb0 ;  /* 0x01e00000081879f0 */ /* 0x000fe2000c0008ff */
[----:B------:R-:W-:Y:S02]  /*1420*/  UIADD3 UR8, UR32, 0x2, URZ ;  /* 0x0000000220087890 */ /* 0x000fe4000fffe03f */
[----:B------:R-:W-:Y:S01]  /*1430*/  UIADD3 UR10, UR48, 0x2, URZ ;  /* 0x00000002300a7890 */ /* 0x000fe2000fffe03f */
[----:B------:R-:W-:Y:S01]  /*1440*/  UMOV UR9, 0x40000040 ;  /* 0x4000004000097882 */ /* 0x000fe20000000000 */
[----:B------:R-:W-:Y:S01]  /*1450*/  UMOV UR11, 0x40000040 ;  /* 0x40000040000b7882 */ /* 0x000fe20000000000 */
[----:B------:R-:W-:-:S02]  /*1460*/  UIADD3 UR18, UR48, 0x6, URZ ;  /* 0x0000000630127890 */ /* 0x000fc4000fffe03f */
[----:B------:R-:W-:Y:S02]  /*1470*/  UIADD3 UR20, UR32, 0x400, URZ ;  /* 0x0000040020147890 */ /* 0x000fe4000fffe03f */
[----:B------:R-:W-:Y:S01]  /*1480*/  UIADD3 UR22, UR48, 0x400, URZ ;  /* 0x0000040030167890 */ /* 0x000fe2000fffe03f */
        /* <DEDUP_REMOVED lines=15> */
[----:B------:R-:W-:Y:S03]  /*1580*/  HGMMA.64x128x16.F32 R24, gdesc[UR8], R24, gsb0 ;  /* 0x01e00000081879f0 */ /* 0x000fe60008000818 */
[----:B------:R-:W-:Y:S02]  /*1590*/  WARPGROUP.DEPBAR.LE gsb0, 0x0 ;  /* 0x00008000000079c5 */ /* 0x000fe40000010000 */
[----:B------:R-:W-:-:S07]  /*15a0*/  WARPGROUP.ARRIVE ;  /* 0x00000000000079c5 */ /* 0x000fce0000000000 */
        /* <DEDUP_REMOVED lines=17> */
[----:B-1----:R-:W-:Y:S05]  /*16c0*/  @!P0 BRA `(.L_x_6498) ;  /* 0x0000000000048947 */ /* 0x002fea0003800000 */
[----:B------:R-:W-:Y:S01]  /*16d0*/  BPT.TRAP 0x1 ;  /* 0x000000040000795c */ /* 0x000fe20000300000 */
.L_x_6498:
[----:B------:R-:W-:Y:S01]  /*16e0*/  LOP3.LUT R17, R17, 0xffffff80, RZ, 0xc0, !PT ;  /* 0xffffff8011117812 */ /* 0x000fe200078ec0ff */
[----:B------:R-:W-:Y:S01]  /*16f0*/  IMAD.U32 R7, RZ, RZ, UR42 ;  /* 0x0000002aff077e24 */ /* 0x000fe2000f8e00ff */
[----:B0-----:R-:W-:Y:S01]  /*1700*/  MOV R3, 0xfffffffe ;  /* 0xfffffffe00037802 */ /* 0x001fe20000000f00 */
[----:B------:R-:W-:Y:S01]  /*1710*/  ULDC UR4, c[0x0][0x988] ;  /* 0x0002620000047ab9 */ /* 0x000fe20000000800 */
[----:B------:R-:W-:Y:S01]  /*1720*/  P2R R23, PR, RZ, 0x1 ;  /* 0x00000001ff177803 */ /* 0x000fe20000000000 */
[----:B------:R-:W-:Y:S01]  /*1730*/  IMAD.IADD R17, R88, 0x1, -R17 ;  /* 0x0000000158117824 */ /* 0x000fe200078e0a11 */
[----:B------:R-:W-:Y:S01]  /*1740*/  UIADD3 UR42, UR42, -0x2, URZ ;  /* 0xfffffffe2a2a7890 */ /* 0x000fe2000fffe03f */
[--C-:B------:R-:W-:Y:S01]  /*1750*/  IMAD.MOV.U32 R150, RZ, RZ, R151.reuse ;  /* 0x000000ffff967224 */ /* 0x100fe200078e0097 */
[-C--:B------:R-:W-:Y:S01]  /*1760*/  MOV R147, R151.reuse ;  /* 0x0000009700937202 */ /* 0x080fe20000000f00 */
[----:B------:R-:W-:Y:S01]  /*1770*/  IMAD.MOV.U32 R149, RZ, RZ, R151 ;  /* 0x000000ffff957224 */ /* 0x000fe200078e0097 */
[----:B------:R-:W-:Y:S01]  /*1780*/  SHF.R.S32.HI R6, RZ, 0x1f, R17 ;  /* 0x0000001fff067819 */ /* 0x000fe20000011411 */
[--C-:B------:R-:W-:Y:S01]  /*1790*/  IMAD.MOV.U32 R148, RZ, RZ, R151.reuse ;  /* 0x000000ffff947224 */ /* 0x100fe200078e0097 */
[----:B------:R-:W-:Y:S01]  /*17a0*/  MOV R143, R151 ;  /* 0x00000097008f7202 */ /* 0x000fe20000000f00 */
        /* <DEDUP_REMOVED lines=8> */
[--C-:B------:R-:W-:Y:S01]  /*1830*/  IMAD.MOV.U32 R129, RZ, RZ, R151.reuse ;  /* 0x000000ffff817224 */ /* 0x100fe200078e0097 */
[-C--:B------:R-:W-:Y:S01]  /*1840*/  MOV R131, R151.reuse ;  /* 0x0000009700837202 */ /* 0x080fe20000000f00 */
[----:B------:R-:W-:Y:S01]  /*1850*/  IMAD.IADD R6, R17, 0x1, -R6 ;  /* 0x0000000111067824 */ /* 0x000fe200078e0a06 */
[-C--:B------:R-:W-:Y:S01]  /*1860*/  MOV R127, R151.reuse ;  /* 0x00000097007f7202 */ /* 0x080fe20000000f00 */
[--C-:B------:R-:W-:Y:S01]  /*1870*/  IMAD.MOV.U32 R125, RZ, RZ, R151.reuse ;  /* 0x000000ffff7d7224 */ /* 0x100fe200078e0097 */
[----:B------:R-:W-:Y:S01]  /*1880*/  MOV R123, R151 ;  /* 0x00000097007b7202 */ /* 0x000fe20000000f00 */
[----:B------:R-:W-:Y:S01]  /*1890*/  IMAD R6, R6, R3, 0x80 ;  /* 0x0000008006067424 */ /* 0x000fe200078e0203 */
[-C--:B------:R-:W-:Y:S01]  /*18a0*/  MOV R119, R151.reuse ;  /* 0x0000009700777202 */ /* 0x080fe20000000f00 */
[--C-:B------:R-:W-:Y:S01]  /*18b0*/  IMAD.MOV.U32 R121, RZ, RZ, R151.reuse ;  /* 0x000000ffff797224 */ /* 0x100fe200078e0097 */
[-C--:B------:R-:W-:Y:S01]  /*18c0*/  MOV R115, R151.reuse ;  /* 0x0000009700737202 */ /* 0x080fe20000000f00 */
[----:B------:R-:W-:Y:S01]  /*18d0*/  VIADD R6, R6, UR43 ;  /* 0x0000002b06067c36 */ /* 0x000fe20008000000 */
[-C--:B------:R-:W-:Y:S01]  /*18e0*/  MOV R111, R151.reuse ;  /* 0x00000097006f7202 */ /* 0x080fe20000000f00 */
[--C-:B------:R-:W-:Y:S01]  /*18f0*/  IMAD.MOV.U32 R117, RZ, RZ, R151.reuse ;  /* 0x000000ffff757224 */ /* 0x100fe200078e0097 */
[-C--:B------:R-:W-:Y:S01]  /*1900*/  MOV R107, R151.reuse ;  /* 0x00000097006b7202 */ /* 0x080fe20000000f00 */
[----:B------:R-:W-:Y:S01]  /*1910*/  IMAD R7, R7, -0x80, R6 ;  /* 0xffffff8007077824 */ /* 0x000fe200078e0206 */
[-C--:B------:R-:W-:Y:S01]  /*1920*/  MOV R103, R151.reuse ;  /* 0x0000009700677202 */ /* 0x080fe20000000f00 */
[--C-:B------:R-:W-:Y:S01]  /*1930*/  IMAD.MOV.U32 R113, RZ, RZ, R151.reuse ;  /* 0x000000ffff717224 */ /* 0x100fe200078e0097 */
[----:B------:R-:W-:Y:S01]  /*1940*/  MOV R99, R151 ;  /* 0x0000009700637202 */ /* 0x000fe20000000f00 */
        /* <DEDUP_REMOVED lines=10> */
[----:B------:R-:W-:Y:S01]  /*19f0*/  IMAD.MOV.U32 R89, RZ, RZ, R151 ;  /* 0x000000ffff597224 */ /* 0x000fe200078e0097 */
        /* <DEDUP_REMOVED lines=77> */
[----:B------:R-:W-:Y:S02]  /*1ed0*/  ISETP.GT.AND P0, PT, R7, 0x59, PT ;  /* 0x000000590700780c */ /* 0x000fe40003f04270 */
[----:B------:R-:W-:-:S02]  /*1ee0*/  FSEL R128, R70, -INF , P6 ;  /* 0xff80000046807808 */ /* 0x000fc40003000000 */
[----:B------:R-:W-:Y:S02]  /*1ef0*/  FMNMX.FTZ R3, R126, R3, !PT ;  /* 0x000000037e037209 */ /* 0x000fe40007810000 */
[----:B------:R-:W-:Y:S02]  /*1f00*/  FSEL R30, R57, -INF , P5 ;  /* 0xff800000391e7808 */ /* 0x000fe40002800000 */
[----:B------:R-:W-:Y:S02]  /*1f10*/  FSEL R130, R71, -INF , P0 ;  /* 0xff80000047827808 */ /* 0x000fe40000000000 */
[----:B------:R-:W-:Y:S02]  /*1f20*/  FSEL R64, R64, -INF , P1 ;  /* 0xff80000040407808 */ /* 0x000fe40000800000 */
[----:B------:R-:W-:Y:S02]  /*1f30*/  FSEL R38, R65, -INF , P2 ;  /* 0xff80000041267808 */ /* 0x000fe40001000000 */
[----:B------:R-:W-:-:S02]  /*1f40*/  ISETP.GT.AND P5, PT, R7, 0x60, PT ;  /* 0x000000600700780c */ /* 0x000fc40003fa4270 */
[C---:B------:R-:W-:Y:S02]  /*1f50*/  ISETP.GT.AND P0, PT, R7.reuse, 0x61, PT ;  /* 0x000000610700780c */ /* 0x040fe40003f04270 */
[C---:B------:R-:W-:Y:S02]  /*1f60*/  ISETP.GT.AND P1, PT, R7.reuse, 0x68, PT ;  /* 0x000000680700780c */ /* 0x040fe40003f24270 */
[----:B------:R-:W-:Y:S02]  /*1f70*/  ISETP.GT.AND P2, PT, R7, 0x69, PT ;  /* 0x000000690700780c */ /* 0x000fe40003f44270 */
[----:B------:R-:W-:Y:S02]  /*1f80*/  FMNMX.FTZ R3, R128, R3, !PT ;  /* 0x0000000380037209 */ /* 0x000fe40007810000 */
[----:B------:R-:W-:Y:S02]  /*1f90*/  FSEL R60, R60, -INF , P4 ;  /* 0xff8000003c3c7808 */ /* 0x000fe40002000000 */
[----:B------:R-:W-:-:S02]  /*1fa0*/  FSEL R34, R61, -INF , P3 ;  /* 0xff8000003d227808 */ /* 0x000fc40001800000 */
[----:B------:R-:W-:Y:S02]  /*1fb0*/  FSEL R132, R74, -INF , P5 ;  /* 0xff8000004a847808 */ /* 0x000fe40002800000 */
[----:B------:R-:W-:Y:S02]  /*1fc0*/  FSEL R134, R75, -INF , P0 ;  /* 0xff8000004b867808 */ /* 0x000fe40000000000 */
[----:B------:R-:W-:Y:S02]  /*1fd0*/  P2R R21, PR, RZ, 0x1 ;  /* 0x00000001ff157803 */ /* 0x000fe40000000000 */
[----:B------:R-:W-:Y:S02]  /*1fe0*/  FSEL R136, R78, -INF , P1 ;  /* 0xff8000004e887808 */ /* 0x000fe40000800000 */
[----:B------:R-:W-:Y:S02]  /*1ff0*/  P2R R19, PR, RZ, 0x2 ;  /* 0x00000002ff137803 */ /* 0x000fe40000000000 */
[----:B------:R-:W-:-:S02]  /*2000*/  FSEL R138, R79, -INF , P2 ;  /* 0xff8000004f8a7808 */ /* 0x000fc40001000000 */
[----:B------:R-:W-:Y:S02]  /*2010*/  P2R R17, PR, RZ, 0x4 ;  /* 0x00000004ff117803 */ /* 0x000fe40000000000 */
[----:B------:R-:W-:Y:S02]  /*2020*/  FMNMX.FTZ R3, R130, R3, !PT ;  /* 0x0000000382037209 */ /* 0x000fe40007810000 */
[C---:B------:R-:W-:Y:S02]  /*2030*/  ISETP.GT.AND P3, PT, R7.reuse, 0x70, PT ;  /* 0x000000700700780c */ /* 0x040fe40003f64270 */
[C---:B------:R-:W-:Y:S02]  /*2040*/  ISETP.GT.AND P4, PT, R7.reuse, 0x71, PT ;  /* 0x000000710700780c */ /* 0x040fe40003f84270 */
[C---:B------:R-:W-:Y:S02]  /*2050*/  ISETP.GT.AND P5, PT, R7.reuse, 0x78, PT ;  /* 0x000000780700780c */ /* 0x040fe40003fa4270 */
[----:B------:R-:W-:-:S02]  /*2060*/  ISETP.GT.AND P6, PT, R7, 0x79, PT ;  /* 0x000000790700780c */ /* 0x000fc40003fc4270 */
[C---:B------:R-:W-:Y:S02]  /*2070*/  ISETP.GT.AND P2, PT, R7.reuse, 0x58, PT ;  /* 0x000000580700780c */ /* 0x040fe40003f44270 */
[C---:B------:R-:W-:Y:S02]  /*2080*/  ISETP.GT.AND P1, PT, R7.reuse, 0x59, PT ;  /* 0x000000590700780c */ /* 0x040fe40003f24270 */
[----:B------:R-:W-:Y:S02]  /*2090*/  ISETP.GT.AND P0, PT, R7, 0x60, PT ;  /* 0x000000600700780c */ /* 0x000fe40003f04270 */
[----:B------:R-:W-:Y:S02]  /*20a0*/  FMNMX.FTZ R7, R24, R25, !PT ;  /* 0x0000001918077209 */ /* 0x000fe40007810000 */
[----:B------:R-:W-:Y:S02]  /*20b0*/  FMNMX.FTZ R3, R132, R3, !PT ;  /* 0x0000000384037209 */ /* 0x000fe40007810000 */
[----:B------:R-:W-:-:S02]  /*20c0*/  FMNMX.FTZ R7, R28, R7, !PT ;  /* 0x000000071c077209 */ /* 0x000fc40007810000 */
[----:B------:R-:W-:Y:S02]  /*20d0*/  FMNMX.FTZ R3, R134, R3, !PT ;  /* 0x0000000386037209 */ /* 0x000fe40007810000 */
[----:B------:R-:W-:Y:S02]  /*20e0*/  FMNMX.FTZ R7, R10, R7, !PT ;  /* 0x000000070a077209 */ /* 0x000fe40007810000 */
[----:B------:R-:W-:Y:S02]  /*20f0*/  FMNMX.FTZ R3, R136, R3, !PT ;  /* 0x0000000388037209 */ /* 0x000fe40007810000 */
[----:B------:R-:W-:Y:S02]  /*2100*/  FMNMX.FTZ R7, R32, R7, !PT ;  /* 0x0000000720077209 */ /* 0x000fe40007810000 */
[----:B------:R-:W-:Y:S02]  /*2110*/  FSEL R140, R82, -INF , P3 ;  /* 0xff800000528c7808 */ /* 0x000fe40001800000 */
[----:B------:R-:W-:-:S02]  /*2120*/  FMNMX.FTZ R3, R138, R3, !PT ;  /* 0x000000038a037209 */ /* 0x000fc40007810000 */
[----:B------:R-:W-:Y:S02]  /*2130*/  FMNMX.FTZ R7, R12, R7, !PT ;  /* 0x000000070c077209 */ /* 0x000fe40007810000 */
[----:B------:R-:W-:Y:S02]  /*2140*/  FSEL R142, R83, -INF , P4 ;  /* 0xff800000538e7808 */ /* 0x000fe40002000000 */
        /* <DEDUP_REMOVED lines=8> */
[----:B------:R-:W-:Y:S02]  /*21d0*/  FMNMX.FTZ R9, R146, R3, !PT ;  /* 0x0000000392097209 */ /* 0x000fe40007810000 */
[----:B------:R-:W-:-:S02]  /*21e0*/  FMNMX.FTZ R7, R18, R7, !PT ;  /* 0x0000000712077209 */ /* 0x000fc40007810000 */
[----:B------:R-:W-:Y:S01]  /*21f0*/  FSEL R68, R68, -INF , P2 ;  /* 0xff80000044447808 */ /* 0x000fe20001000000 */
[----:B------:R-:W0:Y:S01]  /*2200*/  SHFL.BFLY PT, R6, R9, 0x2, 0x1f ;  /* 0x0c401f0009067f89 */ /* 0x000e2200000e0000 */
[----:B------:R-:W-:Y:S02]  /*2210*/  FMNMX.FTZ R7, R44, R7, !PT ;  /* 0x000000072c077209 */ /* 0x000fe40007810000 */
[----:B------:R-:W-:Y:S02]  /*2220*/  FSEL R54, R69, -INF , P1 ;  /* 0xff80000045367808 */ /* 0x000fe40000800000 */
[----:B------:R-:W-:Y:S02]  /*2230*/  FMNMX.FTZ R7, R20, R7, !PT ;  /* 0x0000000714077209 */ /* 0x000fe40007810000 */
[----:B------:R-:W-:Y:S02]  /*2240*/  FSEL R72, R72, -INF , P0 ;  /* 0xff80000048487808 */ /* 0x000fe40000000000 */
[----:B------:R-:W-:-:S02]  /*2250*/  FMNMX.FTZ R7, R48, R7, !PT ;  /* 0x0000000730077209 */ /* 0x000fc40007810000 */
[----:B------:R-:W-:Y:S02]  /*2260*/  ISETP.NE.AND P0, PT, R21, RZ, PT ;  /* 0x000000ff1500720c */ /* 0x000fe40003f05270 */
[----:B------:R-:W-:Y:S02]  /*2270*/  FMNMX.FTZ R7, R22, R7, !PT ;  /* 0x0000000716077209 */ /* 0x000fe40007810000 */
[----:B------:R-:W-:Y:S01]  /*2280*/  MOV R3, UR4 ;  /* 0x0000000400037c02 */ /* 0x000fe20008000f00 */
[----:B------:R-:W-:Y:S01]  /*2290*/  UIADD3 UR4, UR36, 0x28840, URZ ;  /* 0x0002884024047890 */ /* 0x000fe2000fffe03f */
[----:B------:R-:W-:Y:S02]  /*22a0*/  FMNMX.FTZ R7, R52, R7, !PT ;  /* 0x0000000734077209 */ /* 0x000fe40007810000 */
[----:B------:R-:W-:Y:S01]  /*22b0*/  ISETP.NE.AND P1, PT, R19, RZ, PT ;  /* 0x000000ff1300720c */ /* 0x000fe20003f25270 */
[----:B------:R-:W-:Y:S01]  /*22c0*/  UPRMT UR4, UR7, 0x654, UR4 ;  /* 0x0000065407047896 */ /* 0x000fe20008000004 */
[----:B------:R-:W-:-:S02]  /*22d0*/  FMNMX.FTZ R7, R26, R7, !PT ;  /* 0x000000071a077209 */ /* 0x000fc40007810000 */
[----:B------:R-:W-:Y:S02]  /*22e0*/  FSEL R50, R73, -INF , P0 ;  /* 0xff80000049327808 */ /* 0x000fe40000000000 */
[----:B0-----:R-:W-:Y:S02]  /*22f0*/  FMNMX.FTZ R11, R9, R6, !PT ;  /* 0x00000006090b7209 */ /* 0x001fe40007810000 */
[----:B------:R-:W-:Y:S02]  /*2300*/  FMNMX.FTZ R7, R56, R7, !PT ;  /* 0x0000000738077209 */ /* 0x000fe40007810000 */
[----:B------:R-:W-:Y:S01]  /*2310*/  P2R R15, PR, RZ, 0x8 ;  /* 0x00000008ff0f7803 */ /* 0x000fe20000000000 */
[----:B------:R-:W0:Y:S01]  /*2320*/  SHFL.BFLY PT, R6, R11, 0x1, 0x1f ;  /* 0x0c201f000b067f89 */ /* 0x000e2200000e0000 */
[----:B------:R-:W-:Y:S01]  /*2330*/  FMNMX.FTZ R7, R30, R7, !PT ;  /* 0x000000071e077209 */ /* 0x000fe20007810000 */
[----:B------:R-:W-:Y:S01]  /*2340*/  SYNCS.ARRIVE.TRANS64.RED.A1T0 RZ, [UR4], RZ ;  /* 0x000000ffffff79a7 */ /* 0x000fe20008100404 */
[----:B------:R-:W-:Y:S01]  /*2350*/  ISETP.NE.AND P2, PT, R17, RZ, PT ;  /* 0x000000ff1100720c */ /* 0x000fe20003f45270 */
[----:B------:R-:W-:Y:S01]  /*2360*/  UMOV UR4, URZ ;  /* 0x0000003f00047c82 */ /* 0x000fe20008000000 */
        /* <DEDUP_REMOVED lines=9> */
[----:B------:R-:W-:Y:S02]  /*2400*/  ISETP.NE.AND P0, PT, R23, RZ, PT ;  /* 0x000000ff1700720c */ /* 0x000fe40003f05270 */
[----:B------:R-:W-:Y:S02]  /*2410*/  FMNMX.FTZ R7, R54, R7, !PT ;  /* 0x0000000736077209 */ /* 0x000fe40007810000 */
[----:B0-----:R-:W-:Y:S02]  /*2420*/  FMNMX.FTZ R6, R11, R6, !PT ;  /* 0x000000060b067209 */ /* 0x001fe40007810000 */
[----:B------:R-:W-:-:S02]  /*2430*/  FMNMX.FTZ R7, R72, R7, !PT ;  /* 0x0000000748077209 */ /* 0x000fc40007810000 */
[C---:B------:R-:W-:Y:S01]  /*2440*/  FSETP.NEU.FTZ.AND P3, PT, R6.reuse, -INF , PT ;  /* 0xff8000000600780b */ /* 0x040fe20003f7d000 */
[----:B------:R-:W-:Y:S01]  /*2450*/  FMUL.FTZ R13, R6, R3 ;  /* 0x00000003060d7220 */ /* 0x000fe20000410000 */
[----:B------:R-:W-:Y:S02]  /*2460*/  FMNMX.FTZ R7, R50, R7, !PT ;  /* 0x0000000732077209 */ /* 0x000fe40007810000 */
[----:B------:R-:W-:Y:S02]  /*2470*/  MOV R95, R151 ;  /* 0x00000097005f7202 */ /* 0x000fe40000000f00 */
        /* <DEDUP_REMOVED lines=25> */
[-CC-:B------:R-:W-:Y:S01]  /*2610*/  FFMA.FTZ R74, R110, R3.reuse, -R13.reuse ;  /* 0x000000036e4a7223 */ /* 0x180fe2000001080d */
[-CC-:B------:R-:W-:Y:S01]  /*2620*/  FFMA.FTZ R167, R112, R3.reuse, -R13.reuse ;  /* 0x0000000370a77223 */ /* 0x180fe2000001080d */
[----:B------:R-:W1:Y:S01]  /*2630*/  SHFL.BFLY PT, R8, R7, 0x2, 0x1f ;  /* 0x0c401f0007087f89 */ /* 0x000e6200000e0000 */
[----:B------:R-:W2:Y:S01]  /*2640*/  MUFU.EX2 R155, R155 ;  /* 0x0000009b009b7308 */ /* 0x000ea20000000800 */
        /* <DEDUP_REMOVED lines=8> */
[-CC-:B------:R-:W-:Y:S01]  /*26d0*/  FFMA.FTZ R128, R128, R3.reuse, -R13.reuse ;  /* 0x0000000380807223 */ /* 0x180fe2000001080d */
[-CC-:B------:R-:W-:Y:S01]  /*26e0*/  FFMA.FTZ R130, R130, R3.reuse, -R13.reuse ;  /* 0x0000000382827223 */ /* 0x180fe2000001080d */
[-CC-:B------:R-:W-:Y:S01]  /*26f0*/  FFMA.FTZ R132, R132, R3.reuse, -R13.reuse ;  /* 0x0000000384847223 */ /* 0x180fe2000001080d */
[-CC-:B------:R-:W-:Y:S01]  /*2700*/  FFMA.FTZ R134, R134, R3.reuse, -R13.reuse ;  /* 0x0000000386867223 */ /* 0x180fe2000001080d */
[-CC-:B------:R-:W-:Y:S01]  /*2710*/  FFMA.FTZ R136, R136, R3.reuse, -R13.reuse ;  /* 0x0000000388887223 */ /* 0x180fe2000001080d */
[-CC-:B------:R-:W-:Y:S01]  /*2720*/  FFMA.FTZ R138, R138, R3.reuse, -R13.reuse ;  /* 0x000000038a8a7223 */ /* 0x180fe2000001080d */
[-CC-:B------:R-:W-:Y:S01]  /*2730*/  FFMA.FTZ R140, R140, R3.reuse, -R13.reuse ;  /* 0x000000038c8c7223 */ /* 0x180fe2000001080d */
[----:B------:R-:W4:Y:S01]  /*2740*/  MUFU.EX2 R157, R157 ;  /* 0x0000009d009d7308 */ /* 0x000f220000000800 */
[-CC-:B------:R-:W-:Y:S01]  /*2750*/  FFMA.FTZ R142, R142, R3.reuse, -R13.reuse ;  /* 0x000000038e8e7223 */ /* 0x180fe2000001080d */
[-CC-:B------:R-:W-:Y:S01]  /*2760*/  FFMA.FTZ R144, R144, R3.reuse, -R13.reuse ;  /* 0x0000000390907223 */ /* 0x180fe2000001080d */
[----:B------:R-:W-:Y:S01]  /*2770*/  FFMA.FTZ R13, R146, R3, -R13 ;  /* 0x00000003920d7223 */ /* 0x000fe2000001080d */
[--C-:B------:R-:W-:Y:S01]  /*2780*/  IMAD.MOV.U32 R146, RZ, RZ, R151.reuse ;  /* 0x000000ffff927224 */ /* 0x100fe200078e0097 */
[----:B------:R-:W-:Y:S01]  /*2790*/  MOV R91, R151 ;  /* 0x00000097005b7202 */ /* 0x000fe20000000f00 */
[--C-:B------:R-:W-:Y:S01]  /*27a0*/  IMAD.MOV.U32 R116, RZ, RZ, R151.reuse ;  /* 0x000000ffff747224 */ /* 0x100fe200078e0097 */
[----:B-1----:R-:W-:Y:S01]  /*27b0*/  FMNMX.FTZ R9, R7, R8, !PT ;  /* 0x0000000807097209 */ /* 0x002fe20007810000 */
[----:B------:R-:W1:Y:S01]  /*27c0*/  MUFU.EX2 R58, R58 ;  /* 0x0000003a003a7308 */ /* 0x000e620000000800 */
[----:B------:R-:W-:-:S02]  /*27d0*/  IMAD.MOV.U32 R114, RZ, RZ, R151 ;  /* 0x000000ffff727224 */ /* 0x000fc400078e0097 */
[--C-:B------:R-:W-:Y:S01]  /*27e0*/  IMAD.MOV.U32 R112, RZ, RZ, R151.reuse ;  /* 0x000000ffff707224 */ /* 0x100fe200078e0097 */
[----:B------:R-:W5:Y:S01]  /*27f0*/  SHFL.BFLY PT, R8, R9, 0x1, 0x1f ;  /* 0x0c201f0009087f89 */ /* 0x000f6200000e0000 */
[--C-:B------:R-:W-:Y:S02]  /*2800*/  IMAD.MOV.U32 R110, RZ, RZ, R151.reuse ;  /* 0x000000ffff6e7224 */ /* 0x100fe400078e0097 */
[--C-:B------:R-:W-:Y:S01]  /*2810*/  IMAD.MOV.U32 R108, RZ, RZ, R151.reuse ;  /* 0x000000ffff6c7224 */ /* 0x100fe200078e0097 */
[----:B------:R-:W1:Y:S01]  /*2820*/  MUFU.EX2 R159, R159 ;  /* 0x0000009f009f7308 */ /* 0x000e620000000800 */
[--C-:B------:R-:W-:Y:S02]  /*2830*/  IMAD.MOV.U32 R106, RZ, RZ, R151.reuse ;  /* 0x000000ffff6a7224 */ /* 0x100fe400078e0097 */
[--C-:B------:R-:W-:Y:S02]  /*2840*/  IMAD.MOV.U32 R104, RZ, RZ, R151.reuse ;  /* 0x000000ffff687224 */ /* 0x100fe400078e0097 */
[----:B------:R-:W-:-:S02]  /*2850*/  IMAD.MOV.U32 R102, RZ, RZ, R151 ;  /* 0x000000ffff667224 */ /* 0x000fc400078e0097 */
[--C-:B------:R-:W-:Y:S01]  /*2860*/  IMAD.MOV.U32 R100, RZ, RZ, R151.reuse ;  /* 0x000000ffff647224 */ /* 0x100fe200078e0097 */
[----:B------:R-:W-:Y:S01]  /*2870*/  MUFU.EX2 R62, R62 ;  /* 0x0000003e003e7308 */ /* 0x000fe20000000800 */
[--C-:B------:R-:W-:Y:S02]  /*2880*/  IMAD.MOV.U32 R98, RZ, RZ, R151.reuse ;  /* 0x000000ffff627224 */ /* 0x100fe400078e0097 */
[--C-:B------:R-:W-:Y:S02]  /*2890*/  IMAD.MOV.U32 R96, RZ, RZ, R151.reuse ;  /* 0x000000ffff607224 */ /* 0x100fe400078e0097 */
[--C-:B------:R-:W-:Y:S02]  /*28a0*/  IMAD.MOV.U32 R94, RZ, RZ, R151.reuse ;  /* 0x000000ffff5e7224 */ /* 0x100fe400078e0097 */
[--C-:B------:R-:W-:Y:S01]  /*28b0*/  IMAD.MOV.U32 R92, RZ, RZ, R151.reuse ;  /* 0x000000ffff5c7224 */ /* 0x100fe200078e0097 */
[----:B------:R-:W-:Y:S01]  /*28c0*/  MUFU.EX2 R161, R161 ;  /* 0x000000a100a17308 */ /* 0x000fe20000000800 */
[----:B------:R-:W-:Y:S01]  /*28d0*/  IMAD.MOV.U32 R90, RZ, RZ, R151 ;  /* 0x000000ffff5a7224 */ /* 0x000fe200078e0097 */
[----:B-----5:R-:W-:-:S04]  /*28e0*/  FMNMX.FTZ R8, R9, R8, !PT ;  /* 0x0000000809087209 */ /* 0x020fc80007810000 */
[C---:B------:R-:W-:Y:S01]  /*28f0*/  FSETP.NEU.FTZ.AND P1, PT, R8.reuse, -INF , PT ;  /* 0xff8000000800780b */ /* 0x040fe20003f3d000 */
[-C--:B------:R-:W-:Y:S01]  /*2900*/  FMUL.FTZ R7, R8, R3.reuse ;  /* 0x0000000308077220 */ /* 0x080fe20000410000 */
[----:B------:R-:W-:Y:S04]  /*2910*/  MUFU.EX2 R66, R66 ;  /* 0x0000004200427308 */ /* 0x000fe80000000800 */
[----:B------:R-:W-:Y:S02]  /*2920*/  FSEL R7, R7, RZ, P1 ;  /* 0x000000ff07077208 */ /* 0x000fe40000800000 */
[----:B------:R-:W-:Y:S02]  /*2930*/  ISETP.LE.AND P1, PT, R16, UR42, PT ;  /* 0x0000002a10007c0c */ /* 0x000fe4000bf23270 */
        /* <DEDUP_REMOVED lines=21> */
[----:B--2---:R-:W-:Y:S01]  /*2a90*/  FADD.FTZ R23, R155, R10 ;  /* 0x0000000a9b177221 */ /* 0x004fe20000010000 */
[-CC-:B------:R-:W-:Y:S01]  /*2aa0*/  FFMA.FTZ R30, R30, R3.reuse, -R7.reuse ;  /* 0x000000031e1e7223 */ /* 0x180fe20000010807 */
[-C--:B------:R-:W-:Y:S01]  /*2ab0*/  FFMA.FTZ R60, R60, R3.reuse, -R7 ;  /* 0x000000033c3c7223 */ /* 0x080fe20000010807 */
[----:B------:R-:W0:Y:S01]  /*2ac0*/  MUFU.EX2 R25, R25 ;  /* 0x0000001900197308 */ /* 0x000e220000000800 */
[----:B---3--:R-:W-:Y:S01]  /*2ad0*/  FADD.FTZ R10, R46, R23 ;  /* 0x000000172e0a7221 */ /* 0x008fe20000010000 */
[-CC-:B------:R-:W-:Y:S01]  /*2ae0*/  FFMA.FTZ R34, R34, R3.reuse, -R7.reuse ;  /* 0x0000000322227223 */ /* 0x180fe20000010807 */
[-CC-:B------:R-:W-:Y:S01]  /*2af0*/  FFMA.FTZ R64, R64, R3.reuse, -R7.reuse ;  /* 0x0000000340407223 */ /* 0x180fe20000010807 */
[-CC-:B------:R-:W-:Y:S01]  /*2b00*/  FFMA.FTZ R38, R38, R3.reuse, -R7.reuse ;  /* 0x0000000326267223 */ /* 0x180fe20000010807 */
[----:B----4-:R-:W-:Y:S01]  /*2b10*/  FADD.FTZ R27, R157, R10 ;  /* 0x0000000a9d1b7221 */ /* 0x010fe20000010000 */
[-CC-:B------:R-:W-:Y:S01]  /*2b20*/  FFMA.FTZ R68, R68, R3.reuse, -R7.reuse ;  /* 0x0000000344447223 */ /* 0x180fe20000010807 */
[-C--:B------:R-:W-:Y:S01]  /*2b30*/  FFMA.FTZ R54, R54, R3.reuse, -R7 ;  /* 0x0000000336367223 */ /* 0x080fe20000010807 */
[----:B------:R-:W2:Y:S01]  /*2b40*/  MUFU.EX2 R28, R28 ;  /* 0x0000001c001c7308 */ /* 0x000ea20000000800 */
[----:B-1----:R-:W-:Y:S01]  /*2b50*/  FADD.FTZ R10, R58, R27 ;  /* 0x0000001b3a0a7221 */ /* 0x002fe20000010000 */
[-CC-:B------:R-:W-:Y:S01]  /*2b60*/  FFMA.FTZ R72, R72, R3.reuse, -R7.reuse ;  /* 0x0000000348487223 */ /* 0x180fe20000010807 */
[-CC-:B------:R-:W-:Y:S01]  /*2b70*/  FFMA.FTZ R50, R50, R3.reuse, -R7.reuse ;  /* 0x0000000332327223 */ /* 0x180fe20000010807 */
[-CC-:B------:R-:W-:Y:S01]  /*2b80*/  FFMA.FTZ R78, R78, R3.reuse, -R7.reuse ;  /* 0x000000034e4e7223 */ /* 0x180fe20000010807 */
[----:B------:R-:W-:Y:S01]  /*2b90*/  FADD.FTZ R29, R159, R10 ;  /* 0x0000000a9f1d7221 */ /* 0x000fe20000010000 */
[-CC-:B------:R-:W-:Y:S01]  /*2ba0*/  FFMA.FTZ R82, R82, R3.reuse, -R7.reuse ;  /* 0x0000000352527223 */ /* 0x180fe20000010807 */
[-C--:B------:R-:W-:Y:S01]  /*2bb0*/  FFMA.FTZ R80, R80, R3.reuse, -R7 ;  /* 0x0000000350507223 */ /* 0x080fe20000010807 */
[----:B------:R-:W1:Y:S01]  /*2bc0*/  MUFU.EX2 R32, R32 ;  /* 0x0000002000207308 */ /* 0x000e620000000800 */
[----:B0-----:R-:W-:Y:S01]  /*2bd0*/  FADD.FTZ R27, R24, R25 ;  /* 0x00000019181b7221 */ /* 0x001fe20000010000 */
[-CC-:B------:R-:W-:Y:S01]  /*2be0*/  FFMA.FTZ R86, R86, R3.reuse, -R7.reuse ;  /* 0x0000000356567223 */ /* 0x180fe20000010807 */
[-CC-:B------:R-:W-:Y:S01]  /*2bf0*/  FFMA.FTZ R84, R84, R3.reuse, -R7.reuse ;  /* 0x0000000354547223 */ /* 0x180fe20000010807 */
[----:B------:R-:W-:Y:S01]  /*2c00*/  FFMA.FTZ R88, R88, R3, -R7 ;  /* 0x0000000358587223 */ /* 0x000fe20000010807 */
[----:B------:R-:W-:-:S02]  /*2c10*/  F2FP.F16.F32.PACK_AB R153, R42, R153 ;  /* 0x000000992a99723e */ /* 0x000fc400000000ff */
[----:B------:R-:W-:Y:S01]  /*2c20*/  F2FP.F16.F32.PACK_AB R155, R46, R155 ;  /* 0x0000009b2e9b723e */ /* 0x000fe200000000ff */
[----:B------:R0:W3:Y:S01]  /*2c30*/  MUFU.EX2 R11, R12 ;  /* 0x0000000c000b7308 */ /* 0x0000e20000000800 */
[----:B--2---:R-:W-:Y:S01]  /*2c40*/  FADD.FTZ R10, R28, R27 ;  /* 0x0000001b1c0a7221 */ /* 0x004fe20000010000 */
[C---:B------:R-:W-:Y:S02]  /*2c50*/  F2FP.F16.F32.PACK_AB R154, R9.reuse, R28 ;  /* 0x0000001c099a723e */ /* 0x040fe400000000ff */
[----:B------:R-:W-:Y:S02]  /*2c60*/  F2FP.F16.F32.PACK_AB R157, R58, R157 ;  /* 0x0000009d3a9d723e */ /* 0x000fe400000000ff */
[C---:B------:R-:W-:Y:S02]  /*2c70*/  F2FP.F16.F32.PACK_AB R159, R62.reuse, R159 ;  /* 0x0000009f3e9f723e */ /* 0x040fe400000000ff */
[----:B------:R-:W2:Y:S01]  /*2c80*/  MUFU.EX2 R70, R70 ;  /* 0x0000004600467308 */ /* 0x000ea20000000800 */
[----:B0-----:R-:W-:Y:S01]  /*2c90*/  FADD.FTZ R12, R62, R29 ;  /* 0x0000001d3e0c7221 */ /* 0x001fe20000010000 */
[----:B------:R-:W-:Y:S01]  /*2ca0*/  FADD.FTZ R29, R9, R10 ;  /* 0x0000000a091d7221 */ /* 0x000fe20000010000 */
[----:B------:R-:W-:-:S02]  /*2cb0*/  F2FP.F16.F32.PACK_AB R152, R25, R24 ;  /* 0x000000181998723e */ /* 0x000fc400000000ff */
[----:B------:R-:W-:Y:S01]  /*2cc0*/  FADD.FTZ R31, R161, R12 ;  /* 0x0000000ca11f7221 */ /* 0x000fe20000010000 */
[----:B-1----:R-:W-:Y:S01]  /*2cd0*/  FADD.FTZ R10, R32, R29 ;  /* 0x0000001d200a7221 */ /* 0x002fe20000010000 */
[C---:B------:R-:W-:Y:S01]  /*2ce0*/  F2FP.F16.F32.PACK_AB R161, R66.reuse, R161 ;  /* 0x000000a142a1723e */ /* 0x040fe200000000ff */
[----:B------:R-:W0:Y:S01]  /*2cf0*/  MUFU.EX2 R36, R36 ;  /* 0x0000002400247308 */ /* 0x000e220000000800 */
[----:B------:R-:W-:Y:S01]  /*2d00*/  FADD.FTZ R12, R66, R31 ;  /* 0x0000001f420c7221 */ /* 0x000fe20000010000 */
[C---:B---3--:R-:W-:Y:S01]  /*2d10*/  FADD.FTZ R29, R11.reuse, R10 ;  /* 0x0000000a0b1d7221 */ /* 0x048fe20000010000 */
[----:B------:R-:W-:Y:S02]  /*2d20*/  F2FP.F16.F32.PACK_AB R156, R11, R32 ;  /* 0x000000200b9c723e */ /* 0x000fe400000000ff */
[----:B------:R-:W-:-:S03]  /*2d30*/  FADD.FTZ R31, R163, R12 ;  /* 0x0000000ca31f7221 */ /* 0x000fc60000010000 */
[----:B------:R-:W1:Y:S01]  /*2d40*/  MUFU.EX2 R165, R165 ;  /* 0x000000a500a57308 */ /* 0x000e620000000800 */
[C---:B--2---:R-:W-:Y:S01]  /*2d50*/  FADD.FTZ R12, R70.reuse, R31 ;  /* 0x0000001f460c7221 */ /* 0x044fe20000010000 */
[----:B------:R-:W-:-:S06]  /*2d60*/  F2FP.F16.F32.PACK_AB R163, R70, R163 ;  /* 0x000000a346a3723e */ /* 0x000fcc00000000ff */
[----:B------:R-:W-:Y:S01]  /*2d70*/  MUFU.EX2 R171, R13 ;  /* 0x0000000d00ab7308 */ /* 0x000fe20000000800 */
[----:B0-----:R-:W-:-:S07]  /*2d80*/  FADD.FTZ R10, R36, R29 ;  /* 0x0000001d240a7221 */ /* 0x001fce0000010000 */
[----:B------:R-:W0:Y:S01]  /*2d90*/  MUFU.EX2 R13, R14 ;  /* 0x0000000e000d7308 */ /* 0x000e220000000800 */
[----:B-1----:R-:W-:-:S07]  /*2da0*/  FADD.FTZ R33, R165, R12 ;  /* 0x0000000ca5217221 */ /* 0x002fce0000010000 */
[----:B------:R-:W1:Y:S08]  /*2db0*/  MUFU.EX2 R74, R74 ;  /* 0x0000004a004a7308 */ /* 0x000e700000000800 */
        /* <DEDUP_REMOVED lines=25> */
[----:B------:R-:W-:Y:S01]  /*2f50*/  F2FP.F16.F32.PACK_AB R181, R118, R181 ;  /* 0x000000b576b5723e */ /* 0x000fe200000000ff */
[----:B------:R-:W-:-:S05]  /*2f60*/  IMAD.MOV.U32 R118, RZ, RZ, R151 ;  /* 0x000000ffff767224 */ /* 0x000fca00078e0097 */
[----:B------:R-:W0:Y:S01]  /*2f70*/  MUFU.EX2 R19, R22 ;  /* 0x0000001600137308 */ /* 0x000e220000000800 */
[----:B-1----:R-:W-:-:S07]  /*2f80*/  FADD.FTZ R10, R48, R33 ;  /* 0x00000021300a7221 */ /* 0x002fce0000010000 */
[----:B------:R1:W3:Y:S01]  /*2f90*/  MUFU.EX2 R183, R122 ;  /* 0x0000007a00b77308 */ /* 0x0002e20000000800 */
[----:B--2---:R-:W-:-:S07]  /*2fa0*/  FADD.FTZ R12, R120, R35 ;  /* 0x00000023780c7221 */ /* 0x004fce0000010000 */
[----:B------:R-:W2:Y:S01]  /*2fb0*/  MUFU.EX2 R52, R52 ;  /* 0x0000003400347308 */ /* 0x000ea20000000800 */
[C---:B0-----:R-:W-:Y:S01]  /*2fc0*/  FADD.FTZ R33, R19.reuse, R10 ;  /* 0x0000000a13217221 */ /* 0x041fe20000010000 */
[----:B------:R-:W-:Y:S01]  /*2fd0*/  F2FP.F16.F32.PACK_AB R164, R19, R48 ;  /* 0x0000003013a4723e */ /* 0x000fe200000000ff */
[----:B-1----:R-:W-:-:S05]  /*2fe0*/  IMAD.MOV.U32 R122, RZ, RZ, R151 ;  /* 0x000000ffff7a7224 */ /* 0x002fca00078e0097 */
[----:B------:R-:W0:Y:S01]  /*2ff0*/  MUFU.EX2 R124, R124 ;  /* 0x0000007c007c7308 */ /* 0x000e220000000800 */
[C---:B---3--:R-:W-:Y:S01]  /*3000*/  FADD.FTZ R35, R183.reuse, R12 ;  /* 0x0000000cb7237221 */ /* 0x048fe20000010000 */
[----:B------:R-:W-:Y:S01]  /*3010*/  F2FP.F16.F32.PACK_AB R183, R183, R120 ;  /* 0x00000078b7b7723e */ /* 0x000fe200000000ff */
[----:B------:R-:W-:-:S05]  /*3020*/  IMAD.MOV.U32 R120, RZ, RZ, R151 ;  /* 0x000000ffff787224 */ /* 0x000fca00078e0097 */
[----:B------:R-:W1:Y:S01]  /*3030*/  MUFU.EX2 R21, R26 ;  /* 0x0000001a00157308 */ /* 0x000e620000000800 */
[----:B--2---:R-:W-:-:S07]  /*3040*/  FADD.FTZ R10, R52, R33 ;  /* 0x00000021340a7221 */ /* 0x004fce0000010000 */
[----:B------:R2:W3:Y:S01]  /*3050*/  MUFU.EX2 R177, R126 ;  /* 0x0000007e00b17308 */ /* 0x0004e20000000800 */
[----:B0-----:R-:W-:-:S07]  /*3060*/  FADD.FTZ R12, R124, R35 ;  /* 0x000000237c0c7221 */ /* 0x001fce0000010000 */
[----:B------:R-:W0:Y:S01]  /*3070*/  MUFU.EX2 R56, R56 ;  /* 0x0000003800387308 */ /* 0x000e220000000800 */
[C---:B-1----:R-:W-:Y:S01]  /*3080*/  FADD.FTZ R7, R21.reuse, R10 ;  /* 0x0000000a15077221 */ /* 0x042fe20000010000 */
[----:B------:R-:W-:Y:S01]  /*3090*/  F2FP.F16.F32.PACK_AB R166, R21, R52 ;  /* 0x0000003415a6723e */ /* 0x000fe200000000ff */
[----:B--2---:R-:W-:-:S05]  /*30a0*/  IMAD.MOV.U32 R126, RZ, RZ, R151 ;  /* 0x000000ffff7e7224 */ /* 0x004fca00078e0097 */
        /* <DEDUP_REMOVED lines=10> */
[----:B------:R-:W-:Y:S01]  /*3150*/  F2FP.F16.F32.PACK_AB R180, R23, R56 ;  /* 0x0000003817b4723e */ /* 0x000fe200000000ff */
[----:B0-----:R-:W-:-:S05]  /*3160*/  IMAD.MOV.U32 R130, RZ, RZ, R151 ;  /* 0x000000ffff827224 */ /* 0x001fca00078e0097 */
[----:B------:R-:W0:Y:S01]  /*3170*/  MUFU.EX2 R132, R132 ;  /* 0x0000008400847308 */ /* 0x000e220000000800 */
[C---:B---3--:R-:W-:Y:S01]  /*3180*/  FADD.FTZ R35, R179.reuse, R12 ;  /* 0x0000000cb3237221 */ /* 0x048fe20000010000 */
[----:B------:R-:W-:Y:S01]  /*3190*/  F2FP.F16.F32.PACK_AB R179, R179, R128 ;  /* 0x00000080b3b3723e */ /* 0x000fe200000000ff */
[----:B------:R-:W-:-:S05]  /*31a0*/  IMAD.MOV.U32 R128, RZ, RZ, R151 ;  /* 0x000000ffff807224 */ /* 0x000fca00078e0097 */
[----:B------:R-:W2:Y:S01]  /*31b0*/  MUFU.EX2 R27, R34 ;  /* 0x00000022001b7308 */ /* 0x000ea20000000800 */
[----:B-1----:R-:W-:-:S07]  /*31c0*/  FADD.FTZ R10, R60, R7 ;  /* 0x000000073c0a7221 */ /* 0x002fce0000010000 */
[----:B------:R1:W3:Y:S01]  /*31d0*/  MUFU.EX2 R173, R134 ;  /* 0x0000008600ad7308 */ /* 0x0002e20000000800 */
[----:B0-----:R-:W-:-:S07]  /*31e0*/  FADD.FTZ R12, R132, R35 ;  /* 0x00000023840c7221 */ /* 0x001fce0000010000 */
[----:B------:R-:W0:Y:S01]  /*31f0*/  MUFU.EX2 R64, R64 ;  /* 0x0000004000407308 */ /* 0x000e220000000800 */
[C---:B--2---:R-:W-:Y:S01]  /*3200*/  FADD.FTZ R7, R27.reuse, R10 ;  /* 0x0000000a1b077221 */ /* 0x044fe20000010000 */
[----:B------:R-:W-:Y:S01]  /*3210*/  F2FP.F16.F32.PACK_AB R182, R27, R60 ;  /* 0x0000003c1bb6723e */ /* 0x000fe200000000ff */
[----:B-1----:R-:W-:-:S05]  /*3220*/  IMAD.MOV.U32 R134, RZ, RZ, R151 ;  /* 0x000000ffff867224 */ /* 0x002fca00078e0097 */
        /* <DEDUP_REMOVED lines=30> */
[----:B------:R-:W0:Y:S01]  /*3410*/  MUFU.EX2 R78, R78 ;  /* 0x0000004e004e7308 */ /* 0x000e220000000800 */
[----:B-1----:R-:W-:-:S04]  /*3420*/  FADD.FTZ R12, R144, R39 ;  /* 0x00000027900c7221 */ /* 0x002fc80000010000 */
[C---:B------:R-:W-:Y:S01]  /*3430*/  FADD.FTZ R7, R171.reuse, R12 ;  /* 0x0000000cab077221 */ /* 0x040fe20000010000 */
[----:B------:R-:W-:Y:S01]  /*3440*/  F2FP.F16.F32.PACK_AB R171, R171, R144 ;  /* 0x00000090abab723e */ /* 0x000fe200000000ff */
[----:B------:R-:W-:Y:S01]  /*3450*/  IMAD.MOV.U32 R144, RZ, RZ, R151 ;  /* 0x000000ffff907224 */ /* 0x000fe200078e0097 */
        /* <DEDUP_REMOVED lines=10> */
[----:B------:R2:W3:Y:S01]  /*3500*/  MUFU.EX2 R11, R88 ;  /* 0x00000058000b7308 */ /* 0x0004e20000000800 */
[C---:B0-----:R-:W-:Y:S01]  /*3510*/  FADD.FTZ R9, R37.reuse, R10 ;  /* 0x0000000a25097221 */ /* 0x041fe20000010000 */
[----:B------:R-:W-:-:S03]  /*3520*/  F2FP.F16.F32.PACK_AB R168, R37, R80 ;  /* 0x0000005025a8723e */ /* 0x000fc600000000ff */
[----:B-1----:R-:W-:Y:S01]  /*3530*/  FADD.FTZ R10, R84, R9 ;  /* 0x00000009540a7221 */ /* 0x002fe20000010000 */
[----:B--2---:R-:W-:-:S03]  /*3540*/  IMAD.MOV.U32 R88, RZ, RZ, R151 ;  /* 0x000000ffff587224 */ /* 0x004fc600078e0097 */
[C---:B---3--:R-:W-:Y:S01]  /*3550*/  FADD.FTZ R9, R11.reuse, R10 ;  /* 0x0000000a0b097221 */ /* 0x048fe20000010000 */
[----:B------:R-:W-:Y:S01]  /*3560*/  F2FP.F16.F32.PACK_AB R170, R11, R84 ;  /* 0x000000540baa723e */ /* 0x000fe200000000ff */
[----:B------:R-:W-:Y:S06]  /*3570*/  @!P1 BRA `(.L_x_6499) ;  /* 0x0000002000a49947 */ /* 0x000fec0003800000 */
[----:B------:R-:W-:Y:S01]  /*3580*/  MOV R13, R6 ;  /* 0x00000006000d7202 */ /* 0x000fe20000000f00 */
        /* <DEDUP_REMOVED lines=33> */
[----:B------:R-:W-:Y:S01]  /*37a0*/  UMOV UR6, URZ ;  /* 0x0000003f00067c82 */ /* 0x000fe20008000000 */
[----:B------:R-:W-:-:S05]  /*37b0*/  UMOV UR5, URZ ;  /* 0x0000003f00057c82 */ /* 0x000fca0008000000 */
.L_x_6510:
[----:B------:R-:W-:Y:S01]  /*37c0*/  ISETP.NE.AND P2, PT, RZ, UR41, PT ;  /* 0x00000029ff007c0c */ /* 0x000fe2000bf45270 */
[----:B------:R-:W-:-:S04]  /*37d0*/  UISETP.NE.AND UP0, UPT, UR5, 0x1, UPT ;  /* 0x000000010500788c */ /* 0x000fc8000bf05270 */
[----:B------:R-:W-:-:S04]  /*37e0*/  USEL UR4, URZ, 0x1, UP0 ;  /* 0x000000013f047887 */ /* 0x000fc80008000000 */
[----:B------:R-:W-:-:S04]  /*37f0*/  ULOP3.LUT UR4, UR6, UR4, URZ, 0x3c, !UPT ;  /* 0x0000000406047292 */ /* 0x000fc8000f8e3c3f */
[----:B------:R-:W-:Y:S08]  /*3800*/  @P2 BRA `(.L_x_6500) ;  /* 0x0000000000382947 */ /* 0x000ff00003800000 */
[----:B------:R-:W-:Y:S05]  /*3810*/  @!P0 BRA `(.L_x_6501) ;  /* 0x0000000000048947 */ /* 0x000fea0003800000 */
[----:B------:R-:W-:Y:S01]  /*3820*/  BPT.TRAP 0x1 ;  /* 0x000000040000795c */ /* 0x000fe20000300000 */
.L_x_6501:
        /* <DEDUP_REMOVED lines=9> */
.L_x_6502:
[----:B-1----:R-:W-:Y:S05]  /*38c0*/  @P1 BRA `(.L_x_6500) ;  /* 0x0000000000081947 */ /* 0x002fea0003800000 */
[----:B------:R-:W1:Y:S02]  /*38d0*/  SYNCS.PHASECHK.TRANS64.TRYWAIT P1, [UR10+0x28830], R0 ;  /* 0x02883000ff0075a7 */ /* 0x000e64000802014a */
[----:B-1----:R-:W-:Y:S05]  /*38e0*/  @!P1 BRA `(.L_x_6503) ;  /* 0x0000007c00909947 */ /* 0x002fea0003800000 */
.L_x_6500:
[----:B01----:R-:W-:Y:S01]  /*38f0*/  VIADD R0, R2, 0x8 ;  /* 0x0000000802007836 */ /* 0x003fe20000000000 */
[----:B------:R-:W-:Y:S01]  /*3900*/  UIADD3 UR10, UR5, 0x1, URZ ;  /* 0x00000001050a7890 */ /* 0x000fe2000fffe03f */
[----:B------:R-:W-:Y:S01]  /*3910*/  R2UR UR44, R4 ;  /* 0x00000000042c72ca */ /* 0x000fe200000e0000 */
[----:B------:R-:W-:Y:S01]  /*3920*/  UMOV UR47, 0x40000040 ;  /* 0x40000040002f7882 */ /* 0x000fe20000000000 */
[----:B------:R-:W-:Y:S01]  /*3930*/  R2UR UR45, R5 ;  /* 0x00000000052d72ca */ /* 0x000fe200000e0000 */
[----:B------:R0:W-:Y:S01]  /*3940*/  BAR.SYNC.DEFER_BLOCKING R0, 0x100 ;  /* 0x000400000000751d */ /* 0x0001e20000010000 */
[----:B------:R-:W-:-:S04]  /*3950*/  UISETP.NE.AND UP0, UPT, UR10, 0x2, UPT ;  /* 0x000000020a00788c */ /* 0x000fc8000bf05270 */
[----:B------:R-:W-:Y:S01]  /*3960*/  USEL UR43, UR10, URZ, UP0 ;  /* 0x0000003f0a2b7287 */ /* 0x000fe20008000000 */
[----:B------:R-:W-:Y:S01]  /*3970*/  UMOV UR11, 0x40000040 ;  /* 0x40000040000b7882 */ /* 0x000fe20000000000 */
[----:B------:R-:W-:Y:S02]  /*3980*/  UMOV UR15, 0x40000040 ;  /* 0x40000040000f7882 */ /* 0x000fe40000000000 */
[----:B------:R-:W-:Y:S01]  /*3990*/  ULEA UR46, UR43, UR48, 0xb ;  /* 0x000000302b2e7291 */ /* 0x000fe2000f8e583f */
[----:B------:R-:W-:Y:S01]  /*39a0*/  UMOV UR19, 0x40000040 ;  /* 0x4000004000137882 */ /* 0x000fe20000000000 */
[----:B------:R-:W-:Y:S02]  /*39b0*/  UMOV UR23, 0x40000040 ;  /* 0x4000004000177882 */ /* 0x000fe40000000000 */
[----:B------:R-:W-:Y:S01]  /*39c0*/  UIADD3 UR10, UR46, 0x2, URZ ;  /* 0x000000022e0a7890 */ /* 0x000fe2000fffe03f */
[----:B0-----:R-:W-:Y:S01]  /*39d0*/  MOV R0, UR43 ;  /* 0x0000002b00007c02 */ /* 0x001fe20008000f00 */
[----:B------:R-:W-:-:S02]  /*39e0*/  UIADD3 UR14, UR46, 0x4, URZ ;  /* 0x000000042e0e7890 */ /* 0x000fc4000fffe03f */
[----:B------:R-:W-:Y:S02]  /*39f0*/  UIADD3 UR18, UR46, 0x6, URZ ;  /* 0x000000062e127890 */ /* 0x000fe4000fffe03f */
[----:B------:R-:W-:Y:S02]  /*3a00*/  UIADD3 UR22, UR46, 0x400, URZ ;  /* 0x000004002e167890 */ /* 0x000fe4000fffe03f */
[----:B------:R-:W-:Y:S01]  /*3a10*/  UIADD3 UR26, UR46, 0x402, URZ ;  /* 0x000004022e1a7890 */ /* 0x000fe2000fffe03f */
[----:B------:R-:W-:Y:S01]  /*3a20*/  UMOV UR27, 0x40000040 ;  /* 0x40000040001b7882 */ /* 0x000fe20000000000 */
[----:B------:R-:W-:Y:S01]  /*3a30*/  WARPGROUP.ARRIVE ;  /* 0x00000000000079c5 */ /* 0x000fe20000000000 */
[----:B------:R-:W-:Y:S01]  /*3a40*/  UIADD3 UR30, UR46, 0x404, URZ ;  /* 0x000004042e1e7890 */ /* 0x000fe2000fffe03f */
[----:B------:R-:W-:Y:S01]  /*3a50*/  UMOV UR31, 0x40000040 ;  /* 0x40000040001f7882 */ /* 0x000fe20000000000 */
[----:B------:R-:W-:-:S03]  /*3a60*/  UIADD3 UR34, UR46, 0x406, URZ ;  /* 0x000004062e227890 */ /* 0x000fc6000fffe03f */
[----:B------:R-:W-:Y:S01]  /*3a70*/  HGMMA.64x128x16.F32 R24, gdesc[UR44], RZ, !UPT, gsb0 ;  /* 0x01e000002c1879f0 */ /* 0x000fe2000c0008ff */
[----:B------:R-:W-:Y:S02]  /*3a80*/  UMOV UR35, 0x40000040 ;  /* 0x4000004000237882 */ /* 0x000fe40000000000 */
        /* <DEDUP_REMOVED lines=22> */
[----:B------:R-:W-:Y:S05]  /*3bf0*/  @P2 BRA `(.L_x_6504) ;  /* 0x00000000002c2947 */ /* 0x000fea0003800000 */
[----:B------:R-:W-:Y:S05]  /*3c00*/  @!P0 BRA `(.L_x_6505) ;  /* 0x0000000000048947 */ /* 0x000fea0003800000 */
[----:B------:R-:W-:Y:S01]  /*3c10*/  BPT.TRAP 0x1 ;  /* 0x000000040000795c */ /* 0x000fe20000300000 */
.L_x_6505:
[----:B------:R-:W-:Y:S01]  /*3c20*/  ULEA UR10, UR5, UR36, 0x3 ;  /* 0x00000024050a7291 */ /* 0x000fe2000f8e183f */
[----:B------:R-:W-:-:S05]  /*3c30*/  IMAD.U32 R3, RZ, RZ, UR6 ;  /* 0x00000006ff037e24 */ /* 0x000fca000f8e00ff */
[----:B------:R-:W-:-:S04]  /*3c40*/  SHF.L.U32 R3, R3, 0x1f, RZ ;  /* 0x0000001f03037819 */ /* 0x000fc800000006ff */
[----:B------:R0:W1:Y:S01]  /*3c50*/  SYNCS.PHASECHK.TRANS64.TRYWAIT P1, [UR10+0x28850], R3 ;  /* 0x02885003ff0075a7 */ /* 0x000062000802014a */
[----:B------:R-:W-:Y:S05]  /*3c60*/  @!P0 BRA `(.L_x_6506) ;  /* 0x0000000000048947 */ /* 0x000fea0003800000 */
[----:B------:R-:W-:Y:S01]  /*3c70*/  BPT.TRAP 0x1 ;  /* 0x000000040000795c */ /* 0x000fe20000300000 */
.L_x_6506:
[----:B-1----:R-:W-:Y:S05]  /*3c80*/  @P1 BRA `(.L_x_6504) ;  /* 0x0000000000081947 */ /* 0x002fea0003800000 */
[----:B------:R-:W1:Y:S02]  /*3c90*/  SYNCS.PHASECHK.TRANS64.TRYWAIT P1, [UR10+0x28850], R3 ;  /* 0x02885003ff0075a7 */ /* 0x000e64000802014a */
[----:B-1----:R-:W-:Y:S05]  /*3ca0*/  @!P1 BRA `(.L_x_6507) ;  /* 0x0000007800b89947 */ /* 0x002fea0003800000 */
.L_x_6504:
[----:B------:R-:W-:Y:S01]  /*3cb0*/  UIADD3 UR6, UR36, 0x400, URZ ;  /* 0x0000040024067890 */ /* 0x000fe2000fffe03f */
[----:B------:R-:W-:Y:S01]  /*3cc0*/  WARPGROUP.ARRIVE ;  /* 0x00000000000079c5 */ /* 0x000fe20000000000 */
[----:B------:R-:W-:Y:S01]  /*3cd0*/  UMOV UR11, 0x40000040 ;  /* 0x40000040000b7882 */ /* 0x000fe20000000000 */
[----:B01----:R-:W-:Y:S01]  /*3ce0*/  IADD3 R3, -R2, 0xb, RZ ;  /* 0x0000000b02037810 */ /* 0x003fe20007ffe1ff */
[----:B------:R-:W-:-:S04]  /*3cf0*/  USHF.R.U32.HI UR6, URZ, 0x4, UR6 ;  /* 0x000000043f067899 */ /* 0x000fc80008011606 */
[----:B------:R-:W-:-:S04]  /*3d00*/  ULOP3.LUT UR6, UR6, 0x3fff, URZ, 0xc0, !UPT ;  /* 0x00003fff06067892 */ /* 0x000fc8000f8ec03f */
[----:B------:R-:W-:-:S04]  /*3d10*/  ULOP3.LUT UR6, UR6, 0x4000000, URZ, 0xfc, !UPT ;  /* 0x0400000006067892 */ /* 0x000fc8000f8efc3f */
[----:B------:R-:W-:-:S07]  /*3d20*/  ULEA UR6, UR5, UR6, 0xb ;  /* 0x0000000605067291 */ /* 0x000fce000f8e583f */
[----:B------:R-:W-:Y:S02]  /*3d30*/  UMOV UR10, UR6 ;  /* 0x00000006000a7c82 */ /* 0x000fe40008000000 */
[----:B------:R-:W-:Y:S01]  /*3d40*/  HGMMA.64x128x16.F32 R88, R152, gdesc[UR8].tnspB, R88, gsb0 ;  /* 0x41e0000898587df0 */ /* 0x000fe20008000858 */
[----:B------:R-:W-:Y:S01]  /*3d50*/  UIADD3 UR10, UR6, 0x80, URZ ;  /* 0x00000080060a7890 */ /* 0x000fe2000fffe03f */
[----:B------:R-:W-:Y:S01]  /*3d60*/  UMOV UR11, 0x40000040 ;  /* 0x40000040000b7882 */ /* 0x000fe20000000000 */
[----:B------:R-:W-:Y:S02]  /*3d70*/  WARPGROUP.DEPBAR.LE gsb0, 0x0 ;  /* 0x00008000000079c5 */ /* 0x000fe40000010000 */
[----:B------:R-:W-:-:S07]  /*3d80*/  WARPGROUP.ARRIVE ;  /* 0x00000000000079c5 */ /* 0x000fce0000000000 */
        /* <DEDUP_REMOVED lines=23> */
[----:B------:R-:W-:Y:S01]  /*3f00*/  UIADD3 UR6, UR6, 0x380, URZ ;  /* 0x0000038006067890 */ /* 0x000fe2000fffe03f */
[----:B------:R-:W-:Y:S02]  /*3f10*/  WARPGROUP.DEPBAR.LE gsb0, 0x0 ;  /* 0x00008000000079c5 */ /* 0x000fe40000010000 */
[----:B------:R-:W-:-:S06]  /*3f20*/  WARPGROUP.ARRIVE ;  /* 0x00000000000079c5 */ /* 0x000fcc0000000000 */
[----:B------:R-:W-:Y:S01]  /*3f30*/  HGMMA.64x128x16.F32 R88, R172, gdesc[UR8].tnspB, R88, gsb0 ;  /* 0x41e00008ac587df0 */ /* 0x000fe20008000858 */
[----:B------:R-:W-:Y:S01]  /*3f40*/  UMOV UR10, UR6 ;  /* 0x00000006000a7c82 */ /* 0x000fe20008000000 */
[----:B------:R-:W-:Y:S01]  /*3f50*/  UMOV UR11, 0x40000040 ;  /* 0x40000040000b7882 */ /* 0x000fe20000000000 */
[----:B------:R-:W-:Y:S02]  /*3f60*/  WARPGROUP.DEPBAR.LE gsb0, 0x0 ;  /* 0x00008000000079c5 */ /* 0x000fe40000010000 */
[----:B------:R-:W-:-:S07]  /*3f70*/  WARPGROUP.ARRIVE ;  /* 0x00000000000079c5 */ /* 0x000fce0000000000 */
[----:B------:R-:W-:Y:S03]  /*3f80*/  HGMMA.64x128x16.F32 R88, R168, gdesc[UR8].tnspB, R88, gsb0 ;  /* 0x41e00008a8587df0 */ /* 0x000fe60008000858 */
[----:B------:R-:W-:Y:S02]  /*3f90*/  WARPGROUP.DEPBAR.LE gsb0, 0x0 ;  /* 0x00008000000079c5 */ /* 0x000fe40000010000 */
[----:B------:R0:W-:Y:S06]  /*3fa0*/  BAR.ARV R3, 0x100 ;  /* 0x000400030000751d */ /* 0x0001ec0000002000 */
[----:B------:R-:W-:Y:S05]  /*3fb0*/  @!P0 BRA `(.L_x_6508) ;  /* 0x0000000000048947 */ /* 0x000fea0003800000 */
[----:B------:R-:W-:Y:S01]  /*3fc0*/  BPT.TRAP 0x1 ;  /* 0x000000040000795c */ /* 0x000fe20000300000 */
.L_x_6508:
[----:B------:R-:W-:Y:S02]  /*3fd0*/  FMNMX.FTZ R8, R26, R13, !PT ;  /* 0x0000000d1a087209 */ /* 0x000fe40007810000 */
[----:B------:R-:W-:Y:S02]  /*3fe0*/  FMNMX.FTZ R6, R24, R11, !PT ;  /* 0x0000000b18067209 */ /* 0x000fe40007810000 */
[----:B------:R-:W-:Y:S02]  /*3ff0*/  FMNMX.FTZ R15, R27, R8, !PT ;  /* 0x000000081b0f7209 */ /* 0x000fe40007810000 */
[----:B0-----:R-:W-:Y:S02]  /*4000*/  FMNMX.FTZ R3, R25, R6, !PT ;  /* 0x0000000619037209 */ /* 0x001fe40007810000 */
        /* <DEDUP_REMOVED lines=61> */
[----:B------:R-:W0:Y:S04]  /*43e0*/  SHFL.BFLY PT, R15, R12, 0x2, 0x1f ;  /* 0x0c401f000c0f7f89 */ /* 0x000e2800000e0000 */
[----:B------:R-:W1:Y:S08]  /*43f0*/  SHFL.BFLY PT, R3, R10, 0x2, 0x1f ;  /* 0x0c401f000a037f89 */ /* 0x000e7000000e0000 */
[----:B------:R-:W-:-:S04]  /*4400*/  ULEA UR6, UR6, UR36, 0x3 ;  /* 0x0000002406067291 */ /* 0x000fc8000f8e183f */
[----:B------:R-:W-:-:S04]  /*4410*/  UIADD3 UR6, UR6, 0x28840, URZ ;  /* 0x0002884006067890 */ /* 0x000fc8000fffe03f */
[----:B------:R-:W-:Y:S01]  /*4420*/  UPRMT UR6, UR7, 0x654, UR6 ;  /* 0x0000065407067896 */ /* 0x000fe20008000006 */
[----:B0-----:R-:W-:Y:S02]  /*4430*/  FMNMX.FTZ R17, R12, R15, !PT ;  /* 0x0000000f0c117209 */ /* 0x001fe40007810000 */
[----:B-1----:R-:W-:-:S03]  /*4440*/  FMNMX.FTZ R14, R10, R3, !PT ;  /* 0x000000030a0e7209 */ /* 0x002fc60007810000 */
[----:B------:R-:W0:Y:S01]  /*4450*/  SHFL.BFLY PT, R6, R17, 0x1, 0x1f ;  /* 0x0c201f0011067f89 */ /* 0x000e2200000e0000 */
[----:B------:R-:W1:Y:S03]  /*4460*/  LDC R3, c[0x0][0x988] ;  /* 0x00026200ff037b82 */ /* 0x000e660000000800 */
[----:B------:R-:W2:Y:S01]  /*4470*/  SHFL.BFLY PT, R15, R14, 0x1, 0x1f ;  /* 0x0c201f000e0f7f89 */ /* 0x000ea200000e0000 */
[----:B------:R-:W-:Y:S01]  /*4480*/  SYNCS.ARRIVE.TRANS64.RED.A1T0 RZ, [UR6], RZ ;  /* 0x000000ffffff79a7 */ /* 0x000fe20008100406 */
[----:B0-----:R-:W-:Y:S02]  /*4490*/  FMNMX.FTZ R6, R17, R6, !PT ;  /* 0x0000000611067209 */ /* 0x001fe40007810000 */
[----:B--2---:R-:W-:-:S03]  /*44a0*/  FMNMX.FTZ R8, R14, R15, !PT ;  /* 0x0000000f0e087209 */ /* 0x004fc60007810000 */
[C---:B------:R-:W-:Y:S01]  /*44b0*/  FADD.FTZ R20, -R6.reuse, R13 ;  /* 0x0000000d06147221 */ /* 0x040fe20000010100 */
[----:B-1----:R-:W-:-:S03]  /*44c0*/  FMUL.FTZ R14, R6, R3 ;  /* 0x00000003060e7220 */ /* 0x002fc60000410000 */
[-C--:B------:R-:W-:Y:S01]  /*44d0*/  FMUL.FTZ R12, R20, R3.reuse ;  /* 0x00000003140c7220 */ /* 0x080fe20000410000 */
[C---:B------:R-:W-:Y:S01]  /*44e0*/  FADD.FTZ R18, -R8.reuse, R11 ;  /* 0x0000000b08127221 */ /* 0x040fe20000010100 */
[-C--:B------:R-:W-:Y:S01]  /*44f0*/  FMUL.FTZ R20, R8, R3.reuse ;  /* 0x0000000308147220 */ /* 0x080fe20000410000 */
[-CC-:B------:R-:W-:Y:S01]  /*4500*/  FFMA.FTZ R153, R26, R3.reuse, -R14.reuse ;  /* 0x000000031a997223 */ /* 0x180fe2000001080e */
[-C--:B------:R-:W-:Y:S01]  /*4510*/  FFMA.FTZ R155, R30, R3.reuse, -R14 ;  /* 0x000000031e9b7223 */ /* 0x080fe2000001080e */
[-C--:B------:R-:W-:Y:S01]  /*4520*/  FMUL.FTZ R18, R18, R3.reuse ;  /* 0x0000000312127220 */ /* 0x080fe20000410000 */
        /* <DEDUP_REMOVED lines=17> */
[-C--:B------:R-:W-:Y:S01]  /*4640*/  FFMA.FTZ R164, R48, R3.reuse, -R20 ;  /* 0x0000000330a47223 */ /* 0x080fe20000010814 */
[----:B------:R-:W1:Y:S01]  /*4650*/  MUFU.EX2 R11, R11 ;  /* 0x0000000b000b7308 */ /* 0x000e620000000800 */
[-C--:B0-----:R-:W-:Y:S01]  /*4660*/  FFMA.FTZ R18, R27, R3.reuse, -R14 ;  /* 0x000000031b127223 */ /* 0x081fe2000001080e */
        /* <DEDUP_REMOVED lines=14> */
[----:B------:R-:W2:Y:S01]  /*4750*/  MUFU.EX2 R152, R152 ;  /* 0x0000009800987308 */ /* 0x000ea20000000800 */
[-CC-:B------:R-:W-:Y:S01]  /*4760*/  FFMA.FTZ R53, R81, R3.reuse, -R20.reuse ;  /* 0x0000000351357223 */ /* 0x180fe20000010814 */
[-CC-:B------:R-:W-:Y:S01]  /*4770*/  FFMA.FTZ R170, R84, R3.reuse, -R20.reuse ;  /* 0x0000000354aa7223 */ /* 0x180fe20000010814 */
[-C--:B------:R-:W-:Y:S01]  /*4780*/  FFMA.FTZ R57, R85, R3.reuse, -R20 ;  /* 0x0000000355397223 */ /* 0x080fe20000010814 */
[-CC-:B------:R-:W-:Y:S01]  /*4790*/  FFMA.FTZ R20, R31, R3.reuse, -R14.reuse ;  /* 0x000000031f147223 */ /* 0x180fe2000001080e */
[-CC-:B------:R-:W-:Y:S01]  /*47a0*/  FFMA.FTZ R157, R34, R3.reuse, -R14.reuse ;  /* 0x00000003229d7223 */ /* 0x180fe2000001080e */
[--C-:B------:R-:W-:Y:S01]  /*47b0*/  FFMA.FTZ R22, R35, R3, -R14.reuse ;  /* 0x0000000323167223 */ /* 0x100fe2000001080e */
[----:B-1----:R-:W-:Y:S01]  /*47c0*/  FFMA.FTZ R9, R10, R9, R11 ;  /* 0x000000090a097223 */ /* 0x002fe2000001000b */
[----:B------:R-:W1:Y:S01]  /*47d0*/  MUFU.EX2 R18, R18 ;  /* 0x0000001200127308 */ /* 0x000e620000000800 */
[----:B0-----:R-:W-:Y:S01]  /*47e0*/  FFMA.FTZ R7, R12, R7, R153 ;  /* 0x000000070c077223 */ /* 0x001fe20000010099 */
[-CC-:B------:R-:W-:Y:S01]  /*47f0*/  FFMA.FTZ R159, R38, R3.reuse, -R14.reuse ;  /* 0x00000003269f7223 */ /* 0x180fe2000001080e */
[-CC-:B------:R-:W-:Y:S01]  /*4800*/  FFMA.FTZ R24, R39, R3.reuse, -R14.reuse ;  /* 0x0000000327187223 */ /* 0x180fe2000001080e */
[-CC-:B------:R-:W-:Y:S01]  /*4810*/  FFMA.FTZ R161, R42, R3.reuse, -R14.reuse ;  /* 0x000000032aa17223 */ /* 0x180fe2000001080e */
[-CC-:B------:R-:W-:Y:S01]  /*4820*/  FFMA.FTZ R26, R43, R3.reuse, -R14.reuse ;  /* 0x000000032b1a7223 */ /* 0x180fe2000001080e */
[-CC-:B------:R-:W-:Y:S01]  /*4830*/  FFMA.FTZ R163, R46, R3.reuse, -R14.reuse ;  /* 0x000000032ea37223 */ /* 0x180fe2000001080e */
[-CC-:B------:R-:W-:Y:S01]  /*4840*/  FFMA.FTZ R28, R47, R3.reuse, -R14.reuse ;  /* 0x000000032f1c7223 */ /* 0x180fe2000001080e */
[----:B------:R-:W0:Y:S01]  /*4850*/  MUFU.EX2 R154, R154 ;  /* 0x0000009a009a7308 */ /* 0x000e220000000800 */
[----:B--2---:R-:W-:Y:S01]  /*4860*/  FADD.FTZ R9, R152, R9 ;  /* 0x0000000998097221 */ /* 0x004fe20000010000 */
[-CC-:B------:R-:W-:Y:S01]  /*4870*/  FFMA.FTZ R165, R50, R3.reuse, -R14.reuse ;  /* 0x0000000332a57223 */ /* 0x180fe2000001080e */
[-CC-:B------:R-:W-:Y:S01]  /*4880*/  FFMA.FTZ R30, R51, R3.reuse, -R14.reuse ;  /* 0x00000003331e7223 */ /* 0x180fe2000001080e */
[-CC-:B------:R-:W-:Y:S01]  /*4890*/  FFMA.FTZ R167, R54, R3.reuse, -R14.reuse ;  /* 0x0000000336a77223 */ /* 0x180fe2000001080e */
[-CC-:B------:R-:W-:Y:S01]  /*48a0*/  FFMA.FTZ R32, R55, R3.reuse, -R14.reuse ;  /* 0x0000000337207223 */ /* 0x180fe2000001080e */
[-CC-:B------:R-:W-:Y:S01]  /*48b0*/  FFMA.FTZ R181, R58, R3.reuse, -R14.reuse ;  /* 0x000000033ab57223 */ /* 0x180fe2000001080e */
[-CC-:B------:R-:W-:Y:S01]  /*48c0*/  FFMA.FTZ R34, R59, R3.reuse, -R14.reuse ;  /* 0x000000033b227223 */ /* 0x180fe2000001080e */
[----:B------:R-:W2:Y:S01]  /*48d0*/  MUFU.EX2 R155, R155 ;  /* 0x0000009b009b7308 */ /* 0x000ea20000000800 */
[----:B-1----:R-:W-:Y:S01]  /*48e0*/  FADD.FTZ R38, R18, R7 ;  /* 0x0000000712267221 */ /* 0x002fe20000010000 */
[-CC-:B------:R-:W-:Y:S01]  /*48f0*/  FFMA.FTZ R183, R62, R3.reuse, -R14.reuse ;  /* 0x000000033eb77223 */ /* 0x180fe2000001080e */
[-CC-:B------:R-:W-:Y:S01]  /*4900*/  FFMA.FTZ R36, R63, R3.reuse, -R14.reuse ;  /* 0x000000033f247223 */ /* 0x180fe2000001080e */
[-CC-:B------:R-:W-:Y:S01]  /*4910*/  FFMA.FTZ R177, R66, R3.reuse, -R14.reuse ;  /* 0x0000000342b17223 */ /* 0x180fe2000001080e */
[-CC-:B------:R-:W-:Y:S01]  /*4920*/  FFMA.FTZ R70, R70, R3.reuse, -R14.reuse ;  /* 0x0000000346467223 */ /* 0x180fe2000001080e */
[-CC-:B------:R-:W-:Y:S01]  /*4930*/  FFMA.FTZ R71, R71, R3.reuse, -R14.reuse ;  /* 0x0000000347477223 */ /* 0x180fe2000001080e */
[-CC-:B------:R-:W-:Y:S01]  /*4940*/  FFMA.FTZ R74, R74, R3.reuse, -R14.reuse ;  /* 0x000000034a4a7223 */ /* 0x180fe2000001080e */
[----:B------:R-:W1:Y:S01]  /*4950*/  MUFU.EX2 R13, R13 ;  /* 0x0000000d000d7308 */ /* 0x000e620000000800 */
[----:B0-----:R-:W-:Y:S01]  /*4960*/  FADD.FTZ R40, R154, R9 ;  /* 0x000000099a287221 */ /* 0x001fe20000010000 */
[-CC-:B------:R-:W-:Y:S01]  /*4970*/  FFMA.FTZ R75, R75, R3.reuse, -R14.reuse ;  /* 0x000000034b4b7223 */ /* 0x180fe2000001080e */
[-CC-:B------:R-:W-:Y:S01]  /*4980*/  FFMA.FTZ R78, R78, R3.reuse, -R14.reuse ;  /* 0x000000034e4e7223 */ /* 0x180fe2000001080e */
[-CC-:B------:R-:W-:Y:S01]  /*4990*/  FFMA.FTZ R79, R79, R3.reuse, -R14.reuse ;  /* 0x000000034f4f7223 */ /* 0x180fe2000001080e */
[-CC-:B------:R-:W-:Y:S01]  /*49a0*/  FFMA.FTZ R82, R82, R3.reuse, -R14.reuse ;  /* 0x0000000352527223 */ /* 0x180fe2000001080e */
[-CC-:B------:R-:W-:Y:S01]  /*49b0*/  FFMA.FTZ R83, R83, R3.reuse, -R14.reuse ;  /* 0x0000000353537223 */ /* 0x180fe2000001080e */
[----:B------:R-:W-:Y:S01]  /*49c0*/  FFMA.FTZ R86, R86, R3, -R14 ;  /* 0x0000000356567223 */ /* 0x000fe2000001080e */
        /* <DEDUP_REMOVED lines=10> */
[-CC-:B------:R-:W-:Y:S01]  /*4a70*/  FFMA.FTZ R38, R67, R3.reuse, -R14.reuse ;  /* 0x0000000343267223 */ /* 0x180fe2000001080e */
[----:B------:R-:W-:-:S05]  /*4a80*/  FFMA.FTZ R14, R87, R3, -R14 ;  /* 0x00000003570e7223 */ /* 0x000fca000001080e */
        /* <DEDUP_REMOVED lines=108> */
.L_x_6509:
[----:B------:R-:W-:Y:S01]  /*5150*/  ULEA UR5, UR5, UR36, 0x3 ;  /* 0x0000002405057291 */ /* 0x000fe2000f8e183f */
[----:B------:R-:W-:Y:S01]  /*5160*/  ISETP.LT.AND P1, PT, R16, UR42, PT ;  /* 0x0000002a10007c0c */ /* 0x000fe2000bf21270 */
[----:B------:R-:W-:Y:S01]  /*5170*/  UIADD3 UR10, UR42, -0x1, URZ ;  /* 0xffffffff2a0a7890 */ /* 0x000fe2000fffe03f */
[----:B------:R-:W-:Y:S01]  /*5180*/  F2FP.F16.F32.PACK_AB R152, R152, R11 ;  /* 0x0000000b9898723e */ /* 0x000fe200000000ff */
[----:B------:R-:W-:Y:S01]  /*5190*/  UIADD3 UR5, UR5, 0x28860, URZ ;  /* 0x0002886005057890 */ /* 0x000fe2000fffe03f */
[----:B------:R-:W-:Y:S01]  /*51a0*/  F2FP.F16.F32.PACK_AB R154, R13, R154 ;  /* 0x0000009a0d9a723e */ /* 0x000fe200000000ff */
[----:B------:R-:W-:Y:S01]  /*51b0*/  UMOV UR6, UR4 ;  /* 0x0000000400067c82 */ /* 0x000fe20008000000 */
[----:B------:R-:W-:Y:S01]  /*51c0*/  F2FP.F16.F32.PACK_AB R153, R18, R153 ;  /* 0x000000991299723e */ /* 0x000fe200000000ff */
[----:B------:R-:W-:Y:S01]  /*51d0*/  UPRMT UR5, UR7, 0x654, UR5 ;  /* 0x0000065407057896 */ /* 0x000fe20008000005 */
[----:B------:R-:W-:Y:S01]  /*51e0*/  F2FP.F16.F32.PACK_AB R155, R20, R155 ;  /* 0x0000009b149b723e */ /* 0x000fe200000000ff */
[----:B------:R-:W-:Y:S01]  /*51f0*/  UMOV UR42, UR10 ;  /* 0x0000000a002a7c82 */ /* 0x000fe20008000000 */
[----:B------:R-:W-:Y:S01]  /*5200*/  F2FP.F16.F32.PACK_AB R156, R15, R156 ;  /* 0x0000009c0f9c723e */ /* 0x000fe200000000ff */
[-C--:B------:R-:W-:Y:S01]  /*5210*/  FMUL.FTZ R88, R88, R10.reuse ;  /* 0x0000000a58587220 */ /* 0x080fe20000410000 */
[----:B------:R-:W-:Y:S01]  /*5220*/  F2FP.F16.F32.PACK_AB R157, R22, R157 ;  /* 0x0000009d169d723e */ /* 0x000fe200000000ff */
[----:B------:R-:W-:Y:S01]  /*5230*/  FMUL.FTZ R89, R89, R10 ;  /* 0x0000000a59597220 */ /* 0x000fe20000410000 */
[----:B------:R-:W-:Y:S01]  /*5240*/  F2FP.F16.F32.PACK_AB R158, R17, R158 ;  /* 0x0000009e119e723e */ /* 0x000fe200000000ff */
[-C--:B------:R-:W-:Y:S01]  /*5250*/  FMUL.FTZ R92, R92, R10.reuse ;  /* 0x0000000a5c5c7220 */ /* 0x080fe20000410000 */
[----:B------:R-:W-:Y:S01]  /*5260*/  SYNCS.ARRIVE.TRANS64.RED.A1T0 RZ, [UR5], RZ ;  /* 0x000000ffffff79a7 */ /* 0x000fe20008100405 */
[----:B------:R-:W-:Y:S01]  /*5270*/  R2UR UR5, R0 ;  /* 0x00000000000572ca */ /* 0x000fe200000e0000 */
[-C--:B------:R-:W-:Y:S01]  /*5280*/  FMUL.FTZ R93, R93, R10.reuse ;  /* 0x0000000a5d5d7220 */ /* 0x080fe20000410000 */
[----:B------:R-:W-:Y:S01]  /*5290*/  F2FP.F16.F32.PACK_AB R159, R24, R159 ;  /* 0x0000009f189f723e */ /* 0x000fe200000000ff */
[----:B------:R-:W-:Y:S01]  /*52a0*/  FMUL.FTZ R96, R96, R10 ;  /* 0x0000000a60607220 */ /* 0x000fe20000410000 */
[----:B------:R-:W-:Y:S01]  /*52b0*/  F2FP.F16.F32.PACK_AB R160, R19, R160 ;  /* 0x000000a013a0723e */ /* 0x000fe200000000ff */
        /* <DEDUP_REMOVED lines=82> */
[----:B------:R-:W-:-:S02]  /*57e0*/  IMAD.MOV.U32 R13, RZ, RZ, R6 ;  /* 0x000000ffff0d7224 */ /* 0x000fc400078e0006 */
[----:B------:R-:W-:Y:S01]  /*57f0*/  IMAD.MOV.U32 R11, RZ, RZ, R8 ;  /* 0x000000ffff0b7224 */ /* 0x000fe200078e0008 */
[----:B------:R-:W-:Y:S06]  /*5800*/  @P1 BRA `(.L_x_6510) ;  /* 0xffffffdc00ec1947 */ /* 0x000fec000383ffff */
.L_x_6499:
[----:B------:R-:W-:Y:S06]  /*5810*/  BAR.ARV 0x8, 0x180 ;  /* 0x0206000000007b1d */ /* 0x000fec0000002000 */
[----:B------:R-:W-:Y:S05]  /*5820*/  @!P0 BRA `(.L_x_6511) ;  /* 0x0000000000048947 */ /* 0x000fea0003800000 */
[----:B------:R-:W-:Y:S01]  /*5830*/  BPT.TRAP 0x1 ;  /* 0x000000040000795c */ /* 0x000fe20000300000 */
.L_x_6511:
[----:B------:R-:W-:Y:S02]  /*5840*/  R2UR UR5, R0 ;  /* 0x00000000000572ca */ /* 0x000fe400000e0000 */
[----:B------:R-:W-:-:S04]  /*5850*/  MOV R2, UR4 ;  /* 0x0000000400027c02 */ /* 0x000fc80008000f00 */
[----:B------:R-:W-:-:S07]  /*5860*/  SHF.L.U32 R2, R2, 0x1f, RZ ;  /* 0x0000001f02027819 */ /* 0x000fce00000006ff */
[----:B------:R-:W-:-:S09]  /*5870*/  ULEA UR5, UR5, UR36, 0x3 ;  /* 0x0000002405057291 */ /* 0x000fd2000f8e183f */
[----:B------:R0:W1:Y:S01]  /*5880*/  SYNCS.PHASECHK.TRANS64.TRYWAIT P1, [UR5+0x28850], R2 ;  /* 0x02885002ff0075a7 */ /* 0x0000620008020145 */
[----:B------:R-:W-:Y:S05]  /*5890*/  @!P0 BRA `(.L_x_6512) ;  /* 0x0000000000048947 */ /* 0x000fea0003800000 */
[----:B------:R-:W-:Y:S01]  /*58a0*/  BPT.TRAP 0x1 ;  /* 0x000000040000795c */ /* 0x000fe20000300000 */
.L_x_6512:
[----:B-1----:R-:W-:Y:S05]  /*58b0*/  @P1 BRA `(.L_x_6513) ;  /* 0x0000000000081947 */ /* 0x002fea0003800000 */
[----:B------:R-:W1:Y:S02]  /*58c0*/  SYNCS.PHASECHK.TRANS64.TRYWAIT P1, [UR5+0x28850], R2 ;  /* 0x02885002ff0075a7 */ /* 0x000e640008020145 */
[----:B-1----:R-:W-:Y:S05]  /*58d0*/  @!P1 BRA `(.L_x_6514) ;  /* 0x0000005c00c49947 */ /* 0x002fea0003800000 */
.L_x_6513:
[----:B------:R-:W-:Y:S01]  /*58e0*/  UIADD3 UR36, UR36, 0x400, URZ ;  /* 0x0000040024247890 */ /* 0x000fe2000fffe03f */
[----:B------:R-:W-:Y:S01]  /*58f0*/  R2UR UR6, R0 ;  /* 0x00000000000672ca */ /* 0x000fe200000e0000 */
[----:B------:R-:W-:Y:S01]  /*5900*/  WARPGROUP.ARRIVE ;  /* 0x00000000000079c5 */ /* 0x000fe20000000000 */
[----:B------:R-:W-:Y:S01]  /*5910*/  UMOV UR11, 0x40000040 ;  /* 0x40000040000b7882 */ /* 0x000fe20000000000 */
[----:B------:R-:W-:Y:S01]  /*5920*/  USHF.R.U32.HI UR36, URZ, 0x4, UR36 ;  /* 0x000000043f247899 */ /* 0x000fe20008011624 */
[----:B------:R-:W2:Y:S01]  /*5930*/  SHFL.BFLY PT, R0, R9, 0x2, 0x1f ;  /* 0x0c401f0009007f89 */ /* 0x000ea200000e0000 */
[----:B------:R-:W-:Y:S02]  /*5940*/  IMAD.MOV.U32 R67, RZ, RZ, RZ ;  /* 0x000000ffff437224 */ /* 0x000fe400078e00ff */
[----:B------:R-:W-:Y:S01]  /*5950*/  ULOP3.LUT UR36, UR36, 0x3fff, URZ, 0xc0, !UPT ;  /* 0x00003fff24247892 */ /* 0x000fe2000f8ec03f */
[----:B01----:R-:W0:Y:S01]  /*5960*/  SHFL.BFLY PT, R2, R7, 0x2, 0x1f ;  /* 0x0c401f0007027f89 */ /* 0x003e2200000e0000 */
[----:B------:R-:W-:-:S02]  /*5970*/  IMAD.MOV.U32 R16, RZ, RZ, RZ ;  /* 0x000000ffff107224 */ /* 0x000fc400078e00ff */
[----:B------:R-:W-:Y:S01]  /*5980*/  ULOP3.LUT UR4, UR36, 0x4000000, URZ, 0xfc, !UPT ;  /* 0x0400000024047892 */ /* 0x000fe2000f8efc3f */
[----:B------:R-:W-:-:S03]  /*5990*/  IMAD.MOV.U32 R17, RZ, RZ, -0x800000 ;  /* 0xff800000ff117424 */ /* 0x000fc600078e00ff */
[----:B------:R-:W-:-:S04]  /*59a0*/  ULEA UR4, UR6, UR4, 0xb ;  /* 0x0000000406047291 */ /* 0x000fc8000f8e583f */
[----:B------:R-:W-:-:S03]  /*59b0*/  UIADD3 UR6, UR4, 0x80, URZ ;  /* 0x0000008004067890 */ /* 0x000fc6000fffe03f */
[----:B------:R-:W-:Y:S02]  /*59c0*/  UMOV UR10, UR4 ;  /* 0x00000004000a7c82 */ /* 0x000fe40008000000 */
[----:B------:R-:W-:Y:S01]  /*59d0*/  HGMMA.64x128x16.F32 R88, R152, gdesc[UR8].tnspB, R88, gsb0 ;  /* 0x41e0000898587df0 */ /* 0x000fe20008000858 */
[----:B------:R-:W-:Y:S01]  /*59e0*/  UMOV UR11, 0x40000040 ;  /* 0x40000040000b7882 */ /* 0x000fe20000000000 */
[----:B------:R-:W-:Y:S01]  /*59f0*/  UMOV UR10, UR6 ;  /* 0x00000006000a7c82 */ /* 0x000fe20008000000 */
[----:B------:R-:W-:Y:S01]  /*5a00*/  UIADD3 UR6, UR4, 0x100, URZ ;  /* 0x0000010004067890 */ /* 0x000fe2000fffe03f */
[----:B--2---:R-:W-:Y:S01]  /*5a10*/  FADD.FTZ R0, R0, R9 ;  /* 0x0000000900007221 */ /* 0x004fe20000010000 */
[----:B0-----:R-:W-:-:S04]  /*5a20*/  FADD.FTZ R2, R2, R7 ;  /* 0x0000000702027221 */ /* 0x001fc80000010000 */
[----:B------:R-:W0:Y:S04]  /*5a30*/  SHFL.BFLY PT, R5, R0, 0x1, 0x1f ;  /* 0x0c201f0000057f89 */ /* 0x000e2800000e0000 */
[----:B------:R-:W1:Y:S01]  /*5a40*/  SHFL.BFLY PT, R11, R2, 0x1, 0x1f ;  /* 0x0c201f00020b7f89 */ /* 0x000e6200000e0000 */
[----:B0-----:R-:W-:Y:S01]  /*5a50*/  FADD.FTZ R10, R0, R5 ;  /* 0x00000005000a7221 */ /* 0x001fe20000010000 */
[----:B------:R-:W-:Y:S01]  /*5a60*/  MOV R0, 0xff800000 ;  /* 0xff80000000007802 */ /* 0x000fe20000000f00 */
[----:B-1----:R-:W-:-:S03]  /*5a70*/  FADD.FTZ R11, R2, R11 ;  /* 0x0000000b020b7221 */ /* 0x002fc60000010000 */
[----:B------:R-:W-:Y:S02]  /*5a80*/  FSETP.NE.FTZ.AND P1, PT, R10, RZ, PT ;  /* 0x000000ff0a00720b */ /* 0x000fe40003f35000 */
[----:B------:R-:W-:-:S11]  /*5a90*/  FSETP.NE.FTZ.AND P2, PT, R11, RZ, PT ;  /* 0x000000ff0b00720b */ /* 0x000fd60003f55000 */
[----:B------:R-:W0:Y:S01]  /*5aa0*/  @P1 MUFU.LG2 R4, R10 ;  /* 0x0000000a00041308 */ /* 0x000e220000000c00 */
[C---:B------:R-:W-:Y:S01]  /*5ab0*/  @P1 FMUL.FTZ R5, R3.reuse, 0.69314718246459960938 ;  /* 0x3f31721803051820 */ /* 0x040fe20000410000 */
[----:B------:R-:W-:-:S06]  /*5ac0*/  @P2 FMUL.FTZ R2, R3, 0.69314718246459960938 ;  /* 0x3f31721803022820 */ /* 0x000fcc0000410000 */
        /* <DEDUP_REMOVED lines=9> */
[----:B------:R-:W-:Y:S01]  /*5b60*/  HGMMA.64x128x16.F32 R88, R156, gdesc[UR8].tnspB, R88, gsb0 ;  /* 0x41e000089c587df0 */ /* 0x000fe20008000858 */
[----:B------:R-:W-:Y:S01]  /*5b70*/  UMOV UR10, UR6 ;  /* 0x00000006000a7c82 */ /* 0x000fe20008000000 */
[----:B------:R-:W-:Y:S01]  /*5b80*/  UMOV UR11, 0x40000040 ;  /* 0x40000040000b7882 */ /* 0x000fe20000000000 */
[----:B------:R-:W-:Y:S01]  /*5b90*/  UIADD3 UR6, UR4, 0x180, URZ ;  /* 0x0000018004067890 */ /* 0x000fe2000fffe03f */
        /* <DEDUP_REMOVED lines=17> */
[----:B------:R-:W-:Y:S02]  /*5cb0*/  UIADD3 UR6, UR4, 0x300, URZ ;  /* 0x0000030004067890 */ /* 0x000fe4000fffe03f */
        /* <DEDUP_REMOVED lines=8> */
[----:B------:R-:W-:Y:S01]  /*5d40*/  HGMMA.64x128x16.F32 R88, R172, gdesc[UR8].tnspB, R88, gsb0 ;  /* 0x41e00008ac587df0 */ /* 0x000fe20008000858 */
[----:B------:R-:W-:Y:S01]  /*5d50*/  UMOV UR10, UR4 ;  /* 0x00000004000a7c82 */ /* 0x000fe20008000000 */
[----:B------:R-:W-:Y:S01]  /*5d60*/  UMOV UR11, 0x40000040 ;  /* 0x40000040000b7882 */ /* 0x000fe20000000000 */
[----:B------:R-:W-:Y:S02]  /*5d70*/  WARPGROUP.DEPBAR.LE gsb0, 0x0 ;  /* 0x00008000000079c5 */ /* 0x000fe40000010000 */
[----:B------:R-:W-:-:S07]  /*5d80*/  WARPGROUP.ARRIVE ;  /* 0x00000000000079c5 */ /* 0x000fce0000000000 */
[----:B------:R-:W-:Y:S03]  /*5d90*/  HGMMA.64x128x16.F32 R88, R168, gdesc[UR8].tnspB, R88, gsb0 ;  /* 0x41e00008a8587df0 */ /* 0x000fe60008000858 */
[----:B------:R-:W-:Y:S02]  /*5da0*/  WARPGROUP.DEPBAR.LE gsb0, 0x0 ;  /* 0x00008000000079c5 */ /* 0x000fe40000010000 */
[----:B0-23--:R-:W-:Y:S05]  /*5db0*/  @!P0 BRA `(.L_x_6515) ;  /* 0x0000000000048947 */ /* 0x00dfea0003800000 */
[----:B------:R-:W-:Y:S01]  /*5dc0*/  BPT.TRAP 0x1 ;  /* 0x000000040000795c */ /* 0x000fe20000300000 */
.L_x_6515:
[----:B------:R-:W-:Y:S01]  /*5dd0*/  UIADD3 UR4, UR5, 0x28860, URZ ;  /* 0x0002886005047890 */ /* 0x000fe2000fffe03f */
[-C--:B------:R-:W-:Y:S01]  /*5de0*/  FMUL.FTZ R48, R88, R67.reuse ;  /* 0x0000004358307220 */ /* 0x080fe20000410000 */
[-C--:B------:R-:W-:Y:S01]  /*5df0*/  FMUL.FTZ R49, R89, R67.reuse ;  /* 0x0000004359317220 */ /* 0x080fe20000410000 */
[-C--:B------:R-:W-:Y:S01]  /*5e00*/  FMUL.FTZ R52, R92, R67.reuse ;  /* 0x000000435c347220 */ /* 0x080fe20000410000 */
[----:B------:R-:W-:Y:S01]  /*5e10*/  UPRMT UR4, UR7, 0x654, UR4 ;  /* 0x0000065407047896 */ /* 0x000fe20008000004 */
        /* <DEDUP_REMOVED lines=63> */
.L_x_6491:
[----:B------:R-:W-:Y:S05]  /*6210*/  @P0 BRA `(.L_x_6516) ;  /* 0x00000014004c0947 */ /* 0x000fea0003800000 */
[----:B------:R-:W0:Y:S01]  /*6220*/  S2R R2, SR_TID.X ;  /* 0x0000000000027919 */ /* 0x000e220000002100 */
[----:B------:R-:W1:Y:S01]  /*6230*/  LDC R78, c[0x0][0xbe8] ;  /* 0x0002fa00ff4e7b82 */ /* 0x000e620000000800 */
[----:B------:R-:W-:Y:S02]  /*6240*/  USHF.R.S32.HI UR7, URZ, 0x1f, UR37 ;  /* 0x0000001f3f077899 */ /* 0x000fe40008011425 */
[----:B------:R-:W-:Y:S01]  /*6250*/  IMAD R76, RZ, RZ, -UR37 ;  /* 0x80000025ff4c7e24 */ /* 0x000fe2000f8e02ff */
[----:B------:R-:W2:Y:S01]  /*6260*/  S2R R72, SR_CTAID.X ;  /* 0x0000000000487919 */ /* 0x000ea20000002500 */
[----:B------:R-:W-:Y:S01]  /*6270*/  ULDC.64 UR8, c[0x0][0xbd0] ;  /* 0x0002f40000087ab9 */ /* 0x000fe20000000a00 */
[----:B------:R-:W-:Y:S01]  /*6280*/  BSSY B0, `(.L_x_6517) ;  /* 0x00000e8000007945 */ /* 0x000fe20003800000 */
[----:B------:R-:W-:Y:S01]  /*6290*/  UIMAD UR6, UR7, UR8, URZ ;  /* 0x00000008070672a4 */ /* 0x000fe2000f8e023f */
[----:B------:R-:W3:Y:S01]  /*62a0*/  S2UR UR12, SR_CTAID.Z ;  /* 0x00000000000c79c3 */ /* 0x000ee20000002700 */
[----:B------:R-:W-:-:S02]  /*62b0*/  UIMAD.WIDE.U32 UR4, UR37, UR8, URZ ;  /* 0x00000008250472a5 */ /* 0x000fc4000f8e003f */
[----:B------:R-:W-:-:S03]  /*62c0*/  UIMAD UR6, UR37, UR9, UR6 ;  /* 0x00000009250672a4 */ /* 0x000fc6000f8e0206 */
[----:B------:R-:W-:Y:S01]  /*62d0*/  ULDC.64 UR8, c[0x0][0xb38] ;  /* 0x0002ce0000087ab9 */ /* 0x000fe20000000a00 */
[----:B------:R-:W-:Y:S01]  /*62e0*/  UIADD3 UR6, UR5, UR6, URZ ;  /* 0x0000000605067290 */ /* 0x000fe2000fffe03f */
[----:B------:R-:W4:Y:S01]  /*62f0*/  LDC.64 R74, c[0x0][0xbd8] ;  /* 0x0002f600ff4a7b82 */ /* 0x000f220000000a00 */
[----:B------:R-:W-:-:S07]  /*6300*/  UIMAD UR7, UR7, UR8, URZ ;  /* 0x00000008070772a4 */ /* 0x000fce000f8e023f */
[----:B------:R-:W-:Y:S01]  /*6310*/  BAR.SYNC.DEFER_BLOCKING 0x1, 0x100 ;  /* 0x0044000000007b1d */ /* 0x000fe20000010000 */
[----:B-1----:R-:W-:-:S07]  /*6320*/  ISETP.NE.AND P0, PT, R78, 0x1, PT ;  /* 0x000000014e00780c */ /* 0x002fce0003f05270 */
[----:B------:R-:W1:Y:S01]  /*6330*/  S2UR UR11, SR_CTAID.Y ;  /* 0x00000000000b79c3 */ /* 0x000e620000002600 */
[----:B0-----:R-:W-:Y:S01]  /*6340*/  VIADD R70, R2, 0xffffff80 ;  /* 0xffffff8002467836 */ /* 0x001fe20000000000 */
[----:B---3--:R-:W-:-:S06]  /*6350*/  USHF.R.S32.HI UR10, URZ, 0x1f, UR12 ;  /* 0x0000001f3f0a7899 */ /* 0x008fcc000801140c */
[----:B------:R-:W1:Y:S01]  /*6360*/  LDC R79, c[0x0][0xc50] ;  /* 0x00031400ff4f7b82 */ /* 0x000e620000000800 */
[----:B------:R-:W-:-:S04]  /*6370*/  SHF.R.S32.HI R69, RZ, 0x1f, R70 ;  /* 0x0000001fff457819 */ /* 0x000fc80000011446 */
[----:B------:R-:W-:-:S03]  /*6380*/  LEA.HI R2, R69, R70, RZ, 0x7 ;  /* 0x0000004645027211 */ /* 0x000fc600078f38ff */
[----:B------:R-:W0:Y:S01]  /*6390*/  LDC.64 R80, c[0x0][0xb40] ;  /* 0x0002d000ff507b82 */ /* 0x000e220000000a00 */
[----:B------:R-:W-:Y:S02]  /*63a0*/  LEA.HI R68, R69, R70, RZ, 0x2 ;  /* 0x0000004645447211 */ /* 0x000fe400078f10ff */
[----:B------:R-:W-:Y:S02]  /*63b0*/  LOP3.LUT R3, R2, 0xffffff80, RZ, 0xc0, !PT ;  /* 0xffffff8002037812 */ /* 0x000fe400078ec0ff */
[----:B------:R-:W-:Y:S02]  /*63c0*/  SHF.R.S32.HI R71, RZ, 0x7, R2 ;  /* 0x00000007ff477819 */ /* 0x000fe40000011402 */
[----:B------:R-:W-:Y:S01]  /*63d0*/  LOP3.LUT R69, R68, 0xfffffffc, RZ, 0xc0, !PT ;  /* 0xfffffffc44457812 */ /* 0x000fe200078ec0ff */
[----:B------:R-:W-:Y:S01]  /*63e0*/  IMAD.IADD R82, R70, 0x1, -R3 ;  /* 0x0000000146527824 */ /* 0x000fe200078e0a03 */
[----:B------:R-:W-:Y:S01]  /*63f0*/  LEA.HI R2, R2, R71, RZ, 0x1 ;  /* 0x0000004702027211 */ /* 0x000fe200078f08ff */
[----:B------:R-:W3:Y:S02]  /*6400*/  @P0 LDC R86, c[0x0][0xbec] ;  /* 0x0002fb00ff560b82 */ /* 0x000ee40000000800 */
[----:B------:R-:W-:Y:S01]  /*6410*/  IMAD.IADD R69, R70, 0x1, -R69 ;  /* 0x0000000146457824 */ /* 0x000fe200078e0a45 */
[----:B------:R-:W-:-:S02]  /*6420*/  SHF.R.S32.HI R73, RZ, 0x1f, R82 ;  /* 0x0000001fff497819 */ /* 0x000fc40000011452 */
[----:B------:R-:W-:Y:S01]  /*6430*/  LOP3.LUT R2, R2, 0x3fffffe, RZ, 0xc0, !PT ;  /* 0x03fffffe02027812 */ /* 0x000fe200078ec0ff */
[----:B-1----:R-:W-:Y:S01]  /*6440*/  IMAD R83, R79, R76, UR11 ;  /* 0x0000000b4f537e24 */ /* 0x002fe2000f8e024c */
[----:B------:R-:W-:Y:S01]  /*6450*/  LEA.HI R84, R73, R82, RZ, 0x2 ;  /* 0x0000005249547211 */ /* 0x000fe200078f10ff */
[----:B------:R-:W1:Y:S03]  /*6460*/  @P0 LDC R70, c[0x0][0xbec] ;  /* 0x0002fb00ff460b82 */ /* 0x000e660000000800 */
[--C-:B------:R-:W-:Y:S02]  /*6470*/  SHF.R.S32.HI R3, RZ, 0x2, R84.reuse ;  /* 0x00000002ff037819 */ /* 0x100fe40000011454 */
[----:B------:R-:W-:Y:S02]  /*6480*/  SHF.R.S32.HI R16, RZ, 0x1f, R84 ;  /* 0x0000001fff107819 */ /* 0x000fe40000011454 */
[----:B------:R-:W-:Y:S01]  /*6490*/  SHF.R.S32.HI R76, RZ, 0x1f, R83 ;  /* 0x0000001fff4c7819 */ /* 0x000fe20000011453 */
[----:B------:R-:W5:Y:S01]  /*64a0*/  @P0 LDC R77, c[0x0][0xbf0] ;  /* 0x0002fc00ff4d0b82 */ /* 0x000f620000000800 */
[----:B------:R-:W-:-:S04]  /*64b0*/  LEA.HI R16, R16, R3, RZ, 0x3 ;  /* 0x0000000310107211 */ /* 0x000fc800078f18ff */
[----:B------:R-:W-:Y:S02]  /*64c0*/  LOP3.LUT R68, R16, 0xfffffff8, RZ, 0xc0, !PT ;  /* 0xfffffff810447812 */ /* 0x000fe400078ec0ff */
[----:B------:R-:W-:Y:S01]  /*64d0*/  IADD3 R16, R71, -R2, RZ ;  /* 0x8000000247107210 */ /* 0x000fe20007ffe0ff */
[----:B------:R-:W5:Y:S01]  /*64e0*/  @P0 LDC R85, c[0x0][0xbf0] ;  /* 0x0002fc00ff550b82 */ /* 0x000f620000000800 */
[----:B------:R-:W-:Y:S01]  /*64f0*/  LEA.HI R2, R73, R82, RZ, 0x5 ;  /* 0x0000005249027211 */ /* 0x000fe200078f28ff */
[----:B------:R-:W-:Y:S01]  /*6500*/  IMAD.IADD R3, R3, 0x1, -R68 ;  /* 0x0000000103037824 */ /* 0x000fe200078e0a44 */
[----:B------:R-:W-:Y:S02]  /*6510*/  LEA.HI R68, R69, R69, RZ, 0x1 ;  /* 0x0000004545447211 */ /* 0x000fe400078f08ff */
[----:B------:R-:W-:Y:S02]  /*6520*/  SHF.R.S32.HI R2, RZ, 0x5, R2 ;  /* 0x00000005ff027819 */ /* 0x000fe40000011402 */
[----:B------:R-:W-:-:S05]  /*6530*/  LOP3.LUT R68, R68, 0x1ffffffe, RZ, 0xc0, !PT ;  /* 0x1ffffffe44447812 */ /* 0x000fca00078ec0ff */
        /* <DEDUP_REMOVED lines=8> */
[C---:B----4-:R-:W-:Y:S01]  /*65c0*/  IMAD R68, R74.reuse, UR10, RZ ;  /* 0x0000000a4a447c24 */ /* 0x050fe2000f8e02ff */
[-C--:B------:R-:W-:Y:S01]  /*65d0*/  LEA R71, R71, R16.reuse, 0x3 ;  /* 0x0000001047477211 */ /* 0x080fe200078e18ff */
[----:B------:R-:W-:Y:S01]  /*65e0*/  IMAD.WIDE.U32 R2, R74, UR12, R2 ;  /* 0x0000000c4a027c25 */ /* 0x000fe2000f8e0002 */
[----:B------:R-:W-:Y:S01]  /*65f0*/  UIADD3 UR6, UR5, UR6, URZ ;  /* 0x0000000605067290 */ /* 0x000fe2000fffe03f */
[C---:B--2---:R-:W-:Y:S01]  /*6600*/  LEA R16, R72.reuse, R16, 0x7 ;  /* 0x0000001048107211 */ /* 0x044fe200078e38ff */
[----:B------:R-:W-:Y:S01]  /*6610*/  ULDC.64 UR8, c[0x0][0xb28] ;  /* 0x0002ca0000087ab9 */ /* 0x000fe20000000a00 */
[----:B------:R-:W-:-:S02]  /*6620*/  IMAD R71, R72, 0x80, R71 ;  /* 0x0000008048477824 */ /* 0x000fc400078e0247 */
[----:B------:R-:W-:Y:S02]  /*6630*/  IMAD R75, R75, UR12, R68 ;  /* 0x0000000c4b4b7c24 */ /* 0x000fe4000f8e0244 */
[----:B------:R-:W-:Y:S01]  /*6640*/  IMAD.U32 R69, RZ, RZ, UR5 ;  /* 0x00000005ff457e24 */ /* 0x000fe2000f8e00ff */
[----:B------:R-:W-:Y:S01]  /*6650*/  MOV R69, UR6 ;  /* 0x0000000600457c02 */ /* 0x000fe20008000f00 */
[----:B-1----:R-:W-:Y:S01]  /*6660*/  @P0 IMAD.HI.U32 R70, R71, R70, RZ ;  /* 0x0000004647460227 */ /* 0x002fe200078e00ff */
[----:B------:R-:W-:-:S03]  /*6670*/  ULDC.64 UR6, c[0x0][0xb48] ;  /* 0x0002d20000067ab9 */ /* 0x000fc60000000a00 */
[----:B------:R-:W-:Y:S01]  /*6680*/  IMAD.U32 R68, RZ, RZ, UR4 ;  /* 0x00000004ff447e24 */ /* 0x000fe2000f8e00ff */
[----:B------:R-:W-:Y:S01]  /*6690*/  ULDC.64 UR4, c[0x0][0xbe0] ;  /* 0x0002f80000047ab9 */ /* 0x000fe20000000a00 */
[----:B------:R-:W-:Y:S01]  /*66a0*/  IMAD.IADD R3, R3, 0x1, R75 ;  /* 0x0000000103037824 */ /* 0x000fe200078e024b */
[----:B------:R-:W-:Y:S01]  /*66b0*/  MOV R75, R71 ;  /* 0x00000047004b7202 */ /* 0x000fe20000000f00 */
[----:B0-----:R-:W-:Y:S02]  /*66c0*/  IMAD R74, R80, UR10, RZ ;  /* 0x0000000a504a7c24 */ /* 0x001fe4000f8e02ff */
[----:B---3--:R-:W-:-:S04]  /*66d0*/  @P0 IMAD.HI.U32 R86, R71, R86, RZ ;  /* 0x0000005647560227 */ /* 0x008fc800078e00ff */
[----:B------:R-:W-:Y:S01]  /*66e0*/  IMAD.MOV.U32 R73, RZ, RZ, R71 ;  /* 0x000000ffff497224 */ /* 0x000fe200078e0047 */
[----:B-----5:R-:W-:Y:S01]  /*66f0*/  @P0 SHF.R.U32.HI R73, RZ, R77, R70 ;  /* 0x0000004dff490219 */ /* 0x020fe20000011646 */
[----:B------:R-:W-:Y:S01]  /*6700*/  IMAD R77, R81, UR12, R74 ;  /* 0x0000000c514d7c24 */ /* 0x000fe2000f8e024a */
[----:B------:R-:W-:Y:S01]  /*6710*/  @P0 SHF.R.U32.HI R75, RZ, R85, R86 ;  /* 0x00000055ff4b0219 */ /* 0x000fe20000011656 */
[----:B------:R-:W-:-:S04]  /*6720*/  IMAD.WIDE.U32 R68, R80, UR12, R68 ;  /* 0x0000000c50447c25 */ /* 0x000fc8000f8e0044 */
[----:B------:R-:W-:Y:S02]  /*6730*/  IMAD R70, R76, UR4, RZ ;  /* 0x000000044c467c24 */ /* 0x000fe4000f8e02ff */
[----:B------:R-:W-:-:S04]  /*6740*/  IMAD.WIDE.U32 R2, R83, UR4, R2 ;  /* 0x0000000453027c25 */ /* 0x000fc8000f8e0002 */
[----:B------:R-:W-:Y:S01]  /*6750*/  IMAD.IADD R69, R69, 0x1, R77 ;  /* 0x0000000145457824 */ /* 0x000fe200078e024d */
[----:B------:R-:W-:Y:S01]  /*6760*/  SHF.R.S32.HI R77, RZ, 0x1f, R73 ;  /* 0x0000001fff4d7819 */ /* 0x000fe20000011449 */
[----:B------:R-:W-:Y:S01]  /*6770*/  IMAD R76, R76, UR6, RZ ;  /* 0x000000064c4c7c24 */ /* 0x000fe2000f8e02ff */
[----:B------:R-:W-:Y:S01]  /*6780*/  IADD3 R2, P0, R73, R2, RZ ;  /* 0x0000000249027210 */ /* 0x000fe20007f1e0ff */
[C---:B------:R-:W-:Y:S01]  /*6790*/  IMAD R74, R83.reuse, UR5, R70 ;  /* 0x00000005534a7c24 */ /* 0x040fe2000f8e0246 */
[----:B------:R-:W-:Y:S01]  /*67a0*/  SHF.R.S32.HI R70, RZ, 0x1f, R75 ;  /* 0x0000001fff467819 */ /* 0x000fe2000001144b */
[----:B------:R-:W-:Y:S01]  /*67b0*/  IMAD.MOV R73, RZ, RZ, -R73 ;  /* 0x000000ffff497224 */ /* 0x000fe200078e0a49 */
[----:B------:R-:W-:Y:S01]  /*67c0*/  ULDC.64 UR4, c[0x0][0xb30] ;  /* 0x0002cc0000047ab9 */ /* 0x000fe20000000a00 */
[----:B------:R-:W-:Y:S01]  /*67d0*/  IMAD R79, R83, UR7, R76 ;  /* 0x00000007534f7c24 */ /* 0x000fe2000f8e024c */
[----:B------:R-:W-:Y:S01]  /*67e0*/  IADD3.X R3, R77, R3, R74, P0, !PT ;  /* 0x000000034d037210 */ /* 0x000fe200007fe44a */
[----:B------:R-:W-:Y:S01]  /*67f0*/  IMAD.WIDE.U32 R68, R83, UR6, R68 ;  /* 0x0000000653447c25 */ /* 0x000fe2000f8e0044 */
[----:B------:R-:W-:-:S03]  /*6800*/  ULDC.64 UR6, c[0x0][0xbc8] ;  /* 0x0002f20000067ab9 */ /* 0x000fc60000000a00 */
        /* <DEDUP_REMOVED lines=25> */
[----:B0-----:R-:W-:Y:S02]  /*69a0*/  ULEA UR4, UR5, UR4, 0x18 ;  /* 0x0000000405047291 */ /* 0x001fe4000f8ec03f */
[----:B------:R-:W-:Y:S01]  /*69b0*/  LEA.HI.X R75, R2, UR7, R71, 0x2, P0 ;  /* 0x00000007024b7c11 */ /* 0x000fe200080f1447 */
[----:B------:R-:W-:Y:S01]  /*69c0*/  IMAD R73, R78, UR6, RZ ;  /* 0x000000064e497c24 */ /* 0x000fe2000f8e02ff */
[----:B------:R-:W-:Y:S01]  /*69d0*/  LEA.HI.X R80, R68, UR9, R3, 0x2, P1 ;  /* 0x0000000944507c11 */ /* 0x000fe200088f1403 */
[----:B------:R-:W-:Y:S01]  /*69e0*/  SHFL.IDX PT, R2, R74, RZ, 0x1c1f ;  /* 0x001c1fff4a027589 */ /* 0x000fe200000e0000 */
[----:B------:R-:W-:Y:S01]  /*69f0*/  LOP3.LUT P0, RZ, R82, 0x3, RZ, 0xc0, !PT ;  /* 0x0000000352ff7812 */ /* 0x000fe2000780c0ff */
[C---:B------:R-:W-:Y:S01]  /*6a00*/  VIADD R72, R16.reuse, 0x8 ;  /* 0x0000000810487836 */ /* 0x040fe20000000000 */
[----:B------:R-:W-:Y:S01]  /*6a10*/  UIADD3 UR4, UR4, 0x28820, URZ ;  /* 0x0002882004047890 */ /* 0x000fe2000fffe03f */
[----:B------:R-:W0:Y:S01]  /*6a20*/  SHFL.IDX PT, R3, R75, RZ, 0x1c1f ;  /* 0x001c1fff4b037589 */ /* 0x000e2200000e0000 */
[----:B------:R-:W-:-:S02]  /*6a30*/  ISETP.GE.OR P1, PT, R16, R73, P0 ;  /* 0x000000491000720c */ /* 0x000fc40000726670 */
[-C--:B------:R-:W-:Y:S01]  /*6a40*/  ISETP.GE.OR P0, PT, R72, R73.reuse, P0 ;  /* 0x000000494800720c */ /* 0x080fe20000706670 */
[----:B------:R-:W-:Y:S01]  /*6a50*/  SHFL.IDX PT, R68, R74, 0x1, 0x1c1f ;  /* 0x003c1f004a447f89 */ /* 0x000fe200000e0000 */
[----:B------:R-:W-:Y:S01]  /*6a60*/  UPRMT UR4, URZ, 0x654, UR4 ;  /* 0x000006543f047896 */ /* 0x000fe20008000004 */
[----:B------:R-:W-:Y:S02]  /*6a70*/  ISETP.GE.AND P2, PT, R16, R73, PT ;  /* 0x000000491000720c */ /* 0x000fe40003f46270 */
[----:B------:R1:W2:Y:S04]  /*6a80*/  SHFL.IDX PT, R69, R75, 0x1, 0x1c1f ;  /* 0x003c1f004b457f89 */ /* 0x0002a800000e0000 */
[----:B------:R3:W4:Y:S02]  /*6a90*/  SHFL.IDX PT, R70, R79, RZ, 0x1c1f ;  /* 0x001c1fff4f467589 */ /* 0x00072400000e0000 */
[----:B------:R-:W-:Y:S01]  /*6aa0*/  SYNCS.ARRIVE.TRANS64.RED.A1T0 RZ, [UR4], RZ ;  /* 0x000000ffffff79a7 */ /* 0x000fe20008100404 */
[----:B-1----:R-:W-:Y:S01]  /*6ab0*/  LOP3.LUT R75, R84, 0x7ffffffc, RZ, 0xc0, !PT ;  /* 0x7ffffffc544b7812 */ /* 0x002fe200078ec0ff */
[----:B------:R3:W1:Y:S04]  /*6ac0*/  SHFL.IDX PT, R71, R80, RZ, 0x1c1f ;  /* 0x001c1fff50477589 */ /* 0x00066800000e0000 */
[----:B------:R-:W-:Y:S01]  /*6ad0*/  IMAD.IADD R75, R82, 0x1, -R75 ;  /* 0x00000001524b7824 */ /* 0x000fe200078e0a4b */
[----:B0-----:R3:W-:Y:S03]  /*6ae0*/  @!P1 ST.E desc[UR38][R2.64], R17 ;  /* 0x0000001102009985 */ /* 0x0017e6000c101926 */
[----:B------:R-:W-:Y:S01]  /*6af0*/  IMAD.SHL.U32 R75, R75, 0x2, RZ ;  /* 0x000000024b4b7824 */ /* 0x000fe200078e00ff */
[----:B--2---:R3:W-:Y:S01]  /*6b00*/  @!P0 ST.E desc[UR38][R68.64], R0 ;  /* 0x0000000044008985 */ /* 0x0047e2000c101926 */
[----:B------:R-:W-:Y:S05]  /*6b10*/  @P2 BRA `(.L_x_6518) ;  /* 0x0000000400782947 */ /* 0x000fea0003800000 */
[C---:B---3--:R-:W-:Y:S01]  /*6b20*/  IADD3 R0, R75.reuse, 0x8, RZ ;  /* 0x000000084b007810 */ /* 0x048fe20007ffe0ff */
        /* <DEDUP_REMOVED lines=12> */
[----:B------:R-:W-:Y:S01]  /*6bf0*/  ISETP.GE.AND P5, PT, R77, UR4, PT ;  /* 0x000000044d007c0c */ /* 0x000fe2000bfa6270 */
[C---:B-1--4-:R-:W-:Y:S01]  /*6c00*/  @!P2 IMAD.WIDE R2, R75.reuse, 0x4, R70 ;  /* 0x000000044b02a825 */ /* 0x052fe200078e0246 */
[----:B------:R-:W-:Y:S02]  /*6c10*/  ISETP.GE.AND P6, PT, R78, UR4, PT ;  /* 0x000000044e007c0c */ /* 0x000fe4000bfc6270 */
[----:B------:R-:W-:Y:S02]  /*6c20*/  @!P3 LEA.HI R0, R0, R0, RZ, 0x1 ;  /* 0x000000000000b211 */ /* 0x000fe400078f08ff */
[----:B------:R0:W-:Y:S01]  /*6c30*/  @!P2 ST.E.64 desc[UR38][R2.64], R48 ;  /* 0x000000300200a985 */ /* 0x0001e2000c101b26 */
[----:B------:R-:W-:Y:S02]  /*6c40*/  @!P0 LEA.HI R68, R68, R68, RZ, 0x1 ;  /* 0x0000004444448211 */ /* 0x000fe400078f08ff */
[----:B------:R-:W-:Y:S01]  /*6c50*/  @!P3 LOP3.LUT R17, R0, 0xfffffffe, RZ, 0xc0, !PT ;  /* 0xfffffffe0011b812 */ /* 0x000fe200078ec0ff */
[----:B------:R-:W-:Y:S01]  /*6c60*/  VIADD R0, R75, 0x20 ;  /* 0x000000204b007836 */ /* 0x000fe20000000000 */
[----:B------:R-:W-:-:S02]  /*6c70*/  @!P1 LEA.HI R69, R69, R69, RZ, 0x1 ;  /* 0x0000004545459211 */ /* 0x000fc400078f08ff */
[----:B------:R-:W-:Y:S01]  /*6c80*/  @!P4 LEA.HI R76, R76, R76, RZ, 0x1 ;  /* 0x0000004c4c4cc211 */ /* 0x000fe200078f08ff */
[----:B------:R-:W-:Y:S01]  /*6c90*/  @!P3 IMAD.WIDE R16, R17, 0x4, R70 ;  /* 0x000000041110b825 */ /* 0x000fe200078e0246 */
[----:B------:R-:W-:Y:S02]  /*6ca0*/  ISETP.GE.AND P2, PT, R0, UR4, PT ;  /* 0x0000000400007c0c */ /* 0x000fe4000bf46270 */
[----:B------:R-:W-:Y:S02]  /*6cb0*/  @!P5 LEA.HI R77, R77, R77, RZ, 0x1 ;  /* 0x0000004d4d4dd211 */ /* 0x000fe400078f08ff */
[----:B------:R1:W-:Y:S01]  /*6cc0*/  @!P3 ST.E.64 desc[UR38][R16.64], R52 ;  /* 0x000000341000b985 */ /* 0x0003e2000c101b26 */
[----:B------:R-:W-:Y:S02]  /*6cd0*/  ISETP.GE.AND P3, PT, R74, UR4, PT ;  /* 0x000000044a007c0c */ /* 0x000fe4000bf66270 */
[----:B0-----:R-:W-:Y:S01]  /*6ce0*/  @!P0 LOP3.LUT R3, R68, 0xfffffffe, RZ, 0xc0, !PT ;  /* 0xfffffffe44038812 */ /* 0x001fe200078ec0ff */
[----:B------:R-:W-:Y:S01]  /*6cf0*/  VIADD R68, R75, 0x60 ;  /* 0x000000604b447836 */ /* 0x000fe20000000000 */
[----:B------:R-:W-:-:S03]  /*6d00*/  @!P6 LEA.HI R78, R78, R78, RZ, 0x1 ;  /* 0x0000004e4e4ee211 */ /* 0x000fc600078f08ff */
[----:B------:R-:W-:Y:S01]  /*6d10*/  @!P0 IMAD.WIDE R2, R3, 0x4, R70 ;  /* 0x0000000403028825 */ /* 0x000fe200078e0246 */
[----:B------:R-:W-:-:S04]  /*6d20*/  @!P2 LEA.HI R0, R0, R0, RZ, 0x1 ;  /* 0x000000000000a211 */ /* 0x000fc800078f08ff */
[----:B------:R-:W-:Y:S01]  /*6d30*/  @!P2 LOP3.LUT R49, R0, 0xfffffffe, RZ, 0xc0, !PT ;  /* 0xfffffffe0031a812 */ /* 0x000fe200078ec0ff */
[----:B------:R0:W-:Y:S01]  /*6d40*/  @!P0 ST.E.64 desc[UR38][R2.64], R44 ;  /* 0x0000002c02008985 */ /* 0x0001e2000c101b26 */
[----:B------:R-:W-:Y:S02]  /*6d50*/  @!P3 LEA.HI R74, R74, R74, RZ, 0x1 ;  /* 0x0000004a4a4ab211 */ /* 0x000fe400078f08ff */
[----:B-1----:R-:W-:Y:S01]  /*6d60*/  @!P1 LOP3.LUT R17, R69, 0xfffffffe, RZ, 0xc0, !PT ;  /* 0xfffffffe45119812 */ /* 0x002fe200078ec0ff */
[--C-:B------:R-:W-:Y:S01]  /*6d70*/  @!P2 IMAD.WIDE R48, R49, 0x4, R70.reuse ;  /* 0x000000043130a825 */ /* 0x100fe200078e0246 */
[----:B------:R-:W-:Y:S02]  /*6d80*/  @!P3 LOP3.LUT R53, R74, 0xfffffffe, RZ, 0xc0, !PT ;  /* 0xfffffffe4a35b812 */ /* 0x000fe400078ec0ff */
[----:B------:R-:W-:Y:S01]  /*6d90*/  @!P4 LOP3.LUT R69, R76, 0xfffffffe, RZ, 0xc0, !PT ;  /* 0xfffffffe4c45c812 */ /* 0x000fe200078ec0ff */
[----:B------:R-:W-:Y:S01]  /*6da0*/  @!P1 IMAD.WIDE R16, R17, 0x4, R70 ;  /* 0x0000000411109825 */ /* 0x000fe200078e0246 */
[----:B------:R-:W-:-:S04]  /*6db0*/  IADD3 R0, R75, 0x48, RZ ;  /* 0x000000484b007810 */ /* 0x000fc80007ffe0ff */
[----:B------:R1:W-:Y:S01]  /*6dc0*/  @!P1 ST.E.64 desc[UR38][R16.64], R56 ;  /* 0x0000003810009985 */ /* 0x0003e2000c101b26 */
[----:B0-----:R-:W-:Y:S01]  /*6dd0*/  @!P5 LOP3.LUT R45, R77, 0xfffffffe, RZ, 0xc0, !PT ;  /* 0xfffffffe4d2dd812 */ /* 0x001fe200078ec0ff */
[--C-:B------:R-:W-:Y:S01]  /*6de0*/  @!P3 IMAD.WIDE R2, R53, 0x4, R70.reuse ;  /* 0x000000043502b825 */ /* 0x100fe200078e0246 */
[----:B------:R-:W-:Y:S01]  /*6df0*/  @!P6 LOP3.LUT R53, R78, 0xfffffffe, RZ, 0xc0, !PT ;  /* 0xfffffffe4e35e812 */ /* 0x000fe200078ec0ff */
[----:B------:R0:W-:Y:S01]  /*6e00*/  @!P2 ST.E.64 desc[UR38][R48.64], R32 ;  /* 0x000000203000a985 */ /* 0x0001e2000c101b26 */
[----:B------:R-:W-:Y:S01]  /*6e10*/  ISETP.GE.AND P0, PT, R0, UR4, PT ;  /* 0x0000000400007c0c */ /* 0x000fe2000bf06270 */
[--C-:B------:R-:W-:Y:S02]  /*6e20*/  @!P5 IMAD.WIDE R44, R45, 0x4, R70.reuse ;  /* 0x000000042d2cd825 */ /* 0x100fe400078e0246 */
[----:B------:R2:W-:Y:S01]  /*6e30*/  @!P3 ST.E.64 desc[UR38][R2.64], R30 ;  /* 0x0000001e0200b985 */ /* 0x0005e2000c101b26 */
[----:B------:R-:W-:Y:S01]  /*6e40*/  ISETP.GE.AND P3, PT, R68, UR4, PT ;  /* 0x0000000444007c0c */ /* 0x000fe2000bf66270 */
[----:B------:R-:W-:-:S04]  /*6e50*/  @!P6 IMAD.WIDE R52, R53, 0x4, R70 ;  /* 0x000000043534e825 */ /* 0x000fc800078e0246 */
[----:B-1----:R-:W-:-:S04]  /*6e60*/  @!P4 IMAD.WIDE R16, R69, 0x4, R70 ;  /* 0x000000044510c825 */ /* 0x002fc800078e0246 */
[C---:B------:R-:W-:Y:S01]  /*6e70*/  VIADD R56, R75.reuse, 0x50 ;  /* 0x000000504b387836 */ /* 0x040fe20000000000 */
[----:B------:R1:W-:Y:S01]  /*6e80*/  @!P4 ST.E.64 desc[UR38][R16.64], R26 ;  /* 0x0000001a1000c985 */ /* 0x0003e2000c101b26 */
[C---:B------:R-:W-:Y:S01]  /*6e90*/  VIADD R57, R75.reuse, 0x58 ;  /* 0x000000584b397836 */ /* 0x040fe20000000000 */
[C---:B0-----:R-:W-:Y:S01]  /*6ea0*/  IADD3 R32, R75.reuse, 0x68, RZ ;  /* 0x000000684b207810 */ /* 0x041fe20007ffe0ff */
[C---:B--2---:R-:W-:Y:S01]  /*6eb0*/  VIADD R3, R75.reuse, 0x78 ;  /* 0x000000784b037836 */ /* 0x044fe20000000000 */
[----:B------:R0:W-:Y:S01]  /*6ec0*/  @!P5 ST.E.64 desc[UR38][R44.64], R40 ;  /* 0x000000282c00d985 */ /* 0x0001e2000c101b26 */
[----:B------:R-:W-:Y:S01]  /*6ed0*/  VIADD R33, R75, 0x70 ;  /* 0x000000704b217836 */ /* 0x000fe20000000000 */
[----:B------:R-:W-:Y:S02]  /*6ee0*/  ISETP.GE.AND P1, PT, R56, UR4, PT ;  /* 0x0000000438007c0c */ /* 0x000fe4000bf26270 */
[----:B------:R2:W-:Y:S01]  /*6ef0*/  @!P6 ST.E.64 desc[UR38][R52.64], R60 ;  /* 0x0000003c3400e985 */ /* 0x0005e2000c101b26 */
[----:B------:R-:W-:-:S02]  /*6f00*/  ISETP.GE.AND P2, PT, R57, UR4, PT ;  /* 0x0000000439007c0c */ /* 0x000fc4000bf46270 */
[----:B------:R-:W-:Y:S02]  /*6f10*/  ISETP.GE.AND P6, PT, R3, UR4, PT ;  /* 0x0000000403007c0c */ /* 0x000fe4000bfc6270 */
[----:B------:R-:W-:Y:S02]  /*6f20*/  ISETP.GE.AND P4, PT, R32, UR4, PT ;  /* 0x0000000420007c0c */ /* 0x000fe4000bf86270 */
[----:B------:R-:W-:Y:S02]  /*6f30*/  ISETP.GE.AND P5, PT, R33, UR4, PT ;  /* 0x0000000421007c0c */ /* 0x000fe4000bfa6270 */
[----:B------:R-:W-:Y:S02]  /*6f40*/  @!P0 LEA.HI R0, R0, R0, RZ, 0x1 ;  /* 0x0000000000008211 */ /* 0x000fe400078f08ff */
[----:B------:R-:W-:Y:S02]  /*6f50*/  @!P1 LEA.HI R56, R56, R56, RZ, 0x1 ;  /* 0x0000003838389211 */ /* 0x000fe400078f08ff */
[----:B------:R-:W-:-:S02]  /*6f60*/  @!P3 LEA.HI R68, R68, R68, RZ, 0x1 ;  /* 0x000000444444b211 */ /* 0x000fc400078f08ff */
[----:B------:R-:W-:Y:S02]  /*6f70*/  @!P2 LEA.HI R57, R57, R57, RZ, 0x1 ;  /* 0x000000393939a211 */ /* 0x000fe400078f08ff */
[----:B-1----:R-:W-:Y:S02]  /*6f80*/  @!P6 LEA.HI R16, R3, R3, RZ, 0x1 ;  /* 0x000000030310e211 */ /* 0x002fe400078f08ff */
[----:B------:R-:W-:Y:S02]  /*6f90*/  @!P4 LEA.HI R32, R32, R32, RZ, 0x1 ;  /* 0x000000202020c211 */ /* 0x000fe400078f08ff */
[----:B------:R-:W-:Y:S02]  /*6fa0*/  @!P5 LEA.HI R2, R33, R33, RZ, 0x1 ;  /* 0x000000212102d211 */ /* 0x000fe400078f08ff */
[----:B------:R-:W-:Y:S02]  /*6fb0*/  @!P0 LOP3.LUT R3, R0, 0xfffffffe, RZ, 0xc0, !PT ;  /* 0xfffffffe00038812 */ /* 0x000fe400078ec0ff */
[----:B------:R-:W-:-:S02]  /*6fc0*/  @!P1 LOP3.LUT R17, R56, 0xfffffffe, RZ, 0xc0, !PT ;  /* 0xfffffffe38119812 */ /* 0x000fc400078ec0ff */
[----:B------:R-:W-:Y:S02]  /*6fd0*/  @!P2 LOP3.LUT R27, R57, 0xfffffffe, RZ, 0xc0, !PT ;  /* 0xfffffffe391ba812 */ /* 0x000fe400078ec0ff */
[----:B------:R-:W-:Y:S02]  /*6fe0*/  @!P3 LOP3.LUT R31, R68, 0xfffffffe, RZ, 0xc0, !PT ;  /* 0xfffffffe441fb812 */ /* 0x000fe400078ec0ff */
[----:B------:R-:W-:Y:S01]  /*6ff0*/  @!P4 LOP3.LUT R33, R32, 0xfffffffe, RZ, 0xc0, !PT ;  /* 0xfffffffe2021c812 */ /* 0x000fe200078ec0ff */
[--C-:B------:R-:W-:Y:S01]  /*7000*/  @!P2 IMAD.WIDE R26, R27, 0x4, R70.reuse ;  /* 0x000000041b1aa825 */ /* 0x100fe200078e0246 */
[----:B0-----:R-:W-:Y:S02]  /*7010*/  @!P5 LOP3.LUT R41, R2, 0xfffffffe, RZ, 0xc0, !PT ;  /* 0xfffffffe0229d812 */ /* 0x001fe400078ec0ff */
        /* <DEDUP_REMOVED lines=14> */
.L_x_6518:
[----:B------:R-:W-:Y:S05]  /*7100*/  BSYNC B0 ;  /* 0x0000000000007941 */ /* 0x000fea0003800000 */
.L_x_6517:
[----:B------:R-:W-:Y:S01]  /*7110*/  ISETP.GE.AND P0, PT, R72, R73, PT ;  /* 0x000000494800720c */ /* 0x000fe20003f06270 */
[----:B--23--:R2:W3:Y:S04]  /*7120*/  SHFL.IDX PT, R17, R80, 0x1, 0x1c1f ;  /* 0x003c1f0050117f89 */ /* 0x00c4e800000e0000 */
[----:B------:R2:W0:Y:S08]  /*7130*/  SHFL.IDX PT, R16, R79, 0x1, 0x1c1f ;  /* 0x003c1f004f107f89 */ /* 0x00043000000e0000 */
[----:B--2---:R-:W-:Y:S05]  /*7140*/  @P0 BRA `(.L_x_6489) ;  /* 0x0000004400400947 */ /* 0x004fea0003800000 */
[----:B------:R-:W-:Y:S01]  /*7150*/  ULDC UR4, c[0x0][0xac8] ;  /* 0x0002b20000047ab9 */ /* 0x000fe20000000800 */
[C---:B------:R-:W-:Y:S01]  /*7160*/  VIADD R0, R75.reuse, 0x8 ;  /* 0x000000084b007836 */ /* 0x040fe20000000000 */
[C---:B------:R-:W-:Y:S01]  /*7170*/  ISETP.GE.AND P0, PT, R75.reuse, UR4, PT ;  /* 0x000000044b007c0c */ /* 0x040fe2000bf06270 */
[C---:B------:R-:W-:Y:S01]  /*7180*/  VIADD R6, R75.reuse, 0x18 ;  /* 0x000000184b067836 */ /* 0x040fe20000000000 */
[C---:B------:R-:W-:Y:S01]  /*7190*/  IADD3 R4, R75.reuse, 0x10, RZ ;  /* 0x000000104b047810 */ /* 0x040fe20007ffe0ff */
[C---:B------:R-:W-:Y:S01]  /*71a0*/  VIADD R8, R75.reuse, 0x20 ;  /* 0x000000204b087836 */ /* 0x040fe20000000000 */
[----:B------:R-:W-:Y:S01]  /*71b0*/  ISETP.GE.AND P5, PT, R0, UR4, PT ;  /* 0x0000000400007c0c */ /* 0x000fe2000bfa6270 */
[C---:B------:R-:W-:Y:S01]  /*71c0*/  VIADD R9, R75.reuse, 0x28 ;  /* 0x000000284b097836 */ /* 0x040fe20000000000 */
[----:B------:R-:W-:Y:S01]  /*71d0*/  ISETP.GE.AND P6, PT, R4, UR4, PT ;  /* 0x0000000404007c0c */ /* 0x000fe2000bfc6270 */
[C---:B------:R-:W-:Y:S01]  /*71e0*/  VIADD R15, R75.reuse, 0x38 ;  /* 0x000000384b0f7836 */ /* 0x040fe20000000000 */
[C---:B------:R-:W-:Y:S01]  /*71f0*/  IADD3 R14, R75.reuse, 0x30, RZ ;  /* 0x000000304b0e7810 */ /* 0x040fe20007ffe0ff */
[C---:B------:R-:W-:Y:S01]  /*7200*/  VIADD R26, R75.reuse, 0x40 ;  /* 0x000000404b1a7836 */ /* 0x040fe20000000000 */
[----:B------:R-:W-:Y:S01]  /*7210*/  ISETP.GE.AND P4, PT, R8, UR4, PT ;  /* 0x0000000408007c0c */ /* 0x000fe2000bf86270 */
[----:B------:R-:W-:Y:S01]  /*7220*/  VIADD R30, R75, 0x48 ;  /* 0x000000484b1e7836 */ /* 0x000fe20000000000 */
[----:B------:R-:W-:Y:S01]  /*7230*/  ISETP.GE.AND P3, PT, R9, UR4, PT ;  /* 0x0000000409007c0c */ /* 0x000fe2000bf66270 */
[----:B0--3--:R-:W-:Y:S01]  /*7240*/  @!P0 IMAD.WIDE R2, R75, 0x4, R16 ;  /* 0x000000044b028825 */ /* 0x009fe200078e0210 */
[----:B------:R-:W-:-:S02]  /*7250*/  ISETP.GE.AND P2, PT, R14, UR4, PT ;  /* 0x000000040e007c0c */ /* 0x000fc4000bf46270 */
[----:B------:R-:W-:Y:S02]  /*7260*/  ISETP.GE.AND P1, PT, R15, UR4, PT ;  /* 0x000000040f007c0c */ /* 0x000fe4000bf26270 */
[----:B------:R0:W-:Y:S01]  /*7270*/  @!P0 ST.E.64 desc[UR38][R2.64], R50 ;  /* 0x0000003202008985 */ /* 0x0001e2000c101b26 */
[----:B------:R-:W-:Y:S02]  /*7280*/  ISETP.GE.AND P0, PT, R6, UR4, PT ;  /* 0x0000000406007c0c */ /* 0x000fe4000bf06270 */
[----:B------:R-:W-:Y:S02]  /*7290*/  @!P5 LEA.HI R0, R0, R0, RZ, 0x1 ;  /* 0x000000000000d211 */ /* 0x000fe400078f08ff */
[----:B------:R-:W-:Y:S02]  /*72a0*/  @!P6 LEA.HI R4, R4, R4, RZ, 0x1 ;  /* 0x000000040404e211 */ /* 0x000fe400078f08ff */
[----:B------:R-:W-:Y:S02]  /*72b0*/  @!P5 LOP3.LUT R5, R0, 0xfffffffe, RZ, 0xc0, !PT ;  /* 0xfffffffe0005d812 */ /* 0x000fe400078ec0ff */
[----:B------:R-:W-:-:S02]  /*72c0*/  @!P6 LOP3.LUT R7, R4, 0xfffffffe, RZ, 0xc0, !PT ;  /* 0xfffffffe0407e812 */ /* 0x000fc400078ec0ff */
[----:B------:R-:W-:Y:S02]  /*72d0*/  @!P4 LEA.HI R8, R8, R8, RZ, 0x1 ;  /* 0x000000080808c211 */ /* 0x000fe400078f08ff */
[----:B------:R-:W-:Y:S01]  /*72e0*/  @!P3 LEA.HI R0, R9, R9, RZ, 0x1 ;  /* 0x000000090900b211 */ /* 0x000fe200078f08ff */
[--C-:B0-----:R-:W-:Y:S01]  /*72f0*/  @!P5 IMAD.WIDE R2, R5, 0x4, R16.reuse ;  /* 0x000000040502d825 */ /* 0x101fe200078e0210 */
[----:B------:R-:W-:Y:S02]  /*7300*/  @!P0 LEA.HI R6, R6, R6, RZ, 0x1 ;  /* 0x0000000606068211 */ /* 0x000fe400078f08ff */
[----:B------:R-:W-:Y:S01]  /*7310*/  @!P2 LEA.HI R14, R14, R14, RZ, 0x1 ;  /* 0x0000000e0e0ea211 */ /* 0x000fe200078f08ff */
[----:B------:R-:W-:Y:S01]  /*7320*/  @!P6 IMAD.WIDE R4, R7, 0x4, R16 ;  /* 0x000000040704e825 */ /* 0x000fe200078e0210 */
[----:B------:R-:W-:Y:S01]  /*7330*/  @!P1 LEA.HI R22, R15, R15, RZ, 0x1 ;  /* 0x0000000f0f169211 */ /* 0x000fe200078f08ff */
[----:B------:R0:W-:Y:S01]  /*7340*/  @!P5 ST.E.64 desc[UR38][R2.64], R46 ;  /* 0x0000002e0200d985 */ /* 0x0001e2000c101b26 */
[----:B------:R-:W-:-:S02]  /*7350*/  @!P0 LOP3.LUT R7, R6, 0xfffffffe, RZ, 0xc0, !PT ;  /* 0xfffffffe06078812 */ /* 0x000fc400078ec0ff */
[----:B------:R-:W-:Y:S01]  /*7360*/  @!P4 LOP3.LUT R9, R8, 0xfffffffe, RZ, 0xc0, !PT ;  /* 0xfffffffe0809c812 */ /* 0x000fe200078ec0ff */
[----:B------:R2:W-:Y:S01]  /*7370*/  @!P6 ST.E.64 desc[UR38][R4.64], R54 ;  /* 0x000000360400e985 */ /* 0x0005e2000c101b26 */
[----:B------:R-:W-:Y:S02]  /*7380*/  @!P3 LOP3.LUT R15, R0, 0xfffffffe, RZ, 0xc0, !PT ;  /* 0xfffffffe000fb812 */ /* 0x000fe400078ec0ff */
[----:B------:R-:W-:Y:S02]  /*7390*/  @!P2 LOP3.LUT R23, R14, 0xfffffffe, RZ, 0xc0, !PT ;  /* 0xfffffffe0e17a812 */ /* 0x000fe400078ec0ff */
[----:B------:R-:W-:Y:S01]  /*73a0*/  @!P1 LOP3.LUT R27, R22, 0xfffffffe, RZ, 0xc0, !PT ;  /* 0xfffffffe161b9812 */ /* 0x000fe200078ec0ff */
[----:B------:R-:W-:Y:S01]  /*73b0*/  VIADD R22, R75, 0x58 ;  /* 0x000000584b167836 */ /* 0x000fe20000000000 */
[----:B------:R-:W-:Y:S02]  /*73c0*/  ISETP.GE.AND P5, PT, R26, UR4, PT ;  /* 0x000000041a007c0c */ /* 0x000fe4000bfa6270 */
[----:B------:R-:W-:Y:S01]  /*73d0*/  ISETP.GE.AND P6, PT, R30, UR4, PT ;  /* 0x000000041e007c0c */ /* 0x000fe2000bfc6270 */
[----:B0-----:R-:W-:Y:S01]  /*73e0*/  @!P0 IMAD.WIDE R2, R7, 0x4, R16 ;  /* 0x0000000407028825 */ /* 0x001fe200078e0210 */
[----:B------:R-:W-:-:S02]  /*73f0*/  IADD3 R0, R75, 0x50, RZ ;  /* 0x000000504b007810 */ /* 0x000fc40007ffe0ff */
[----:B------:R-:W-:Y:S01]  /*7400*/  IADD3 R31, R75, 0x70, RZ ;  /* 0x000000704b1f7810 */ /* 0x000fe20007ffe0ff */
[--C-:B--2---:R-:W-:Y:S01]  /*7410*/  @!P4 IMAD.WIDE R4, R9, 0x4, R16.reuse ;  /* 0x000000040904c825 */ /* 0x104fe200078e0210 */
        /* <DEDUP_REMOVED lines=10> */
[----:B------:R-:W-:Y:S02]  /*74c0*/  @!P6 LEA.HI R30, R30, R30, RZ, 0x1 ;  /* 0x0000001e1e1ee211 */ /* 0x000fe400078f08ff */
[C---:B------:R-:W-:Y:S01]  /*74d0*/  VIADD R23, R75.reuse, 0x60 ;  /* 0x000000604b177836 */ /* 0x040fe20000000000 */
[----:B------:R-:W-:Y:S01]  /*74e0*/  @!P1 ST.E.64 desc[UR38][R14.64], R58 ;  /* 0x0000003a0e009985 */ /* 0x000fe2000c101b26 */
[C---:B------:R-:W-:Y:S01]  /*74f0*/  VIADD R27, R75.reuse, 0x68 ;  /* 0x000000684b1b7836 */ /* 0x040fe20000000000 */
[----:B------:R-:W-:Y:S01]  /*7500*/  ISETP.GE.AND P1, PT, R22, UR4, PT ;  /* 0x0000000416007c0c */ /* 0x000fe2000bf26270 */
[----:B------:R-:W-:Y:S01]  /*7510*/  VIADD R75, R75, 0x78 ;  /* 0x000000784b4b7836 */ /* 0x000fe20000000000 */
[----:B------:R-:W-:Y:S02]  /*7520*/  ISETP.GE.AND P2, PT, R23, UR4, PT ;  /* 0x0000000417007c0c */ /* 0x000fe4000bf46270 */
[----:B------:R-:W-:-:S02]  /*7530*/  ISETP.GE.AND P3, PT, R27, UR4, PT ;  /* 0x000000041b007c0c */ /* 0x000fc4000bf66270 */
[----:B0-----:R-:W-:Y:S02]  /*7540*/  @!P5 LOP3.LUT R3, R26, 0xfffffffe, RZ, 0xc0, !PT ;  /* 0xfffffffe1a03d812 */ /* 0x001fe400078ec0ff */
[----:B--2---:R-:W-:Y:S02]  /*7550*/  @!P6 LOP3.LUT R5, R30, 0xfffffffe, RZ, 0xc0, !PT ;  /* 0xfffffffe1e05e812 */ /* 0x004fe400078ec0ff */
        /* <DEDUP_REMOVED lines=8> */
[----:B---3--:R-:W-:Y:S01]  /*75e0*/  @!P0 LOP3.LUT R7, R0, 0xfffffffe, RZ, 0xc0, !PT ;  /* 0xfffffffe00078812 */ /* 0x008fe200078ec0ff */
[----:B------:R2:W-:Y:S01]  /*75f0*/  @!P6 ST.E.64 desc[UR38][R4.64], R62 ;  /* 0x0000003e0400e985 */ /* 0x0005e2000c101b26 */
[----:B-----5:R-:W-:Y:S02]  /*7600*/  @!P1 LOP3.LUT R9, R22, 0xfffffffe, RZ, 0xc0, !PT ;  /* 0xfffffffe16099812 */ /* 0x020fe400078ec0ff */
[----:B------:R-:W-:Y:S02]  /*7610*/  @!P2 LOP3.LUT R23, R23, 0xfffffffe, RZ, 0xc0, !PT ;  /* 0xfffffffe1717a812 */ /* 0x000fe400078ec0ff */
[----:B------:R-:W-:Y:S02]  /*7620*/  @!P3 LOP3.LUT R27, R27, 0xfffffffe, RZ, 0xc0, !PT ;  /* 0xfffffffe1b1bb812 */ /* 0x000fe400078ec0ff */
[----:B------:R-:W-:Y:S01]  /*7630*/  @!P4 LOP3.LUT R13, R31, 0xfffffffe, RZ, 0xc0, !PT ;  /* 0xfffffffe1f0dc812 */ /* 0x000fe200078ec0ff */
[----:B0-----:R-:W-:-:S04]  /*7640*/  @!P0 IMAD.WIDE R2, R7, 0x4, R16 ;  /* 0x0000000407028825 */ /* 0x001fc800078e0210 */
[--C-:B--2---:R-:W-:Y:S01]  /*7650*/  @!P1 IMAD.WIDE R4, R9, 0x4, R16.reuse ;  /* 0x0000000409049825 */ /* 0x104fe200078e0210 */
        /* <DEDUP_REMOVED lines=11> */
[----:B--2---:R-:W-:-:S05]  /*7710*/  LOP3.LUT R3, R75, 0xfffffffe, RZ, 0xc0, !PT ;  /* 0xfffffffe4b037812 */ /* 0x004fca00078ec0ff */
[----:B------:R-:W-:-:S05]  /*7720*/  IMAD.WIDE R2, R3, 0x4, R16 ;  /* 0x0000000403027825 */ /* 0x000fca00078e0210 */
[----:B------:R0:W-:Y:S01]  /*7730*/  ST.E.64 desc[UR38][R2.64], R150 ;  /* 0x0000009602007985 */ /* 0x0001e2000c101b26 */
[----:B------:R-:W-:Y:S05]  /*7740*/  BRA `(.L_x_6489) ;  /* 0x0000003c00c07947 */ /* 0x000fea0003800000 */
.L_x_6516:
        /* <DEDUP_REMOVED lines=14> */
[----:B------:R-:W-:Y:S01]  /*7830*/  USHF.R.S32.HI UR6, URZ, 0x1f, UR37 ;  /* 0x0000001f3f067899 */ /* 0x000fe20008011425 */
[----:B------:R-:W-:Y:S01]  /*7840*/  IMAD.MOV.U32 R5, RZ, RZ, R0 ;  /* 0x000000ffff057224 */ /* 0x000fe200078e0000 */
[----:B------:R-:W-:Y:S02]  /*7850*/  ULDC.64 UR8, c[0x0][0xbd0] ;  /* 0x0002f40000087ab9 */ /* 0x000fe40000000a00 */
[----:B------:R-:W-:Y:S02]  /*7860*/  UIMAD UR6, UR6, UR8, URZ ;  /* 0x00000008060672a4 */ /* 0x000fe4000f8e023f */
[----:B------:R-:W-:Y:S01]  /*7870*/  UIMAD.WIDE.U32 UR4, UR37, UR8, URZ ;  /* 0x00000008250472a5 */ /* 0x000fe2000f8e003f */
[----:B------:R-:W1:Y:S01]  /*7880*/  LDC.64 R10, c[0x0][0xbd8] ;  /* 0x0002f600ff0a7b82 */ /* 0x000e620000000a00 */
[----:B------:R-:W-:-:S04]  /*7890*/  UIMAD UR6, UR37, UR9, UR6 ;  /* 0x00000009250672a4 */ /* 0x000fc8000f8e0206 */
[----:B------:R-:W-:Y:S02]  /*78a0*/  UIADD3 UR6, UR5, UR6, URZ ;  /* 0x0000000605067290 */ /* 0x000fe4000fffe03f */
[----:B------:R-:W-:Y:S01]  /*78b0*/  IMAD.U32 R3, RZ, RZ, UR5 ;  /* 0x00000005ff037e24 */ /* 0x000fe2000f8e00ff */
[----:B------:R-:W2:Y:S01]  /*78c0*/  @P0 LDC R7, c[0x0][0xbec] ;  /* 0x0002fb00ff070b82 */ /* 0x000ea20000000800 */
[----:B------:R-:W-:Y:S01]  /*78d0*/  IMAD.U32 R2, RZ, RZ, UR4 ;  /* 0x00000004ff027e24 */ /* 0x000fe2000f8e00ff */
[----:B------:R-:W-:Y:S01]  /*78e0*/  ULDC.64 UR4, c[0x0][0xbe0] ;  /* 0x0002f80000047ab9 */ /* 0x000fe20000000a00 */
[----:B------:R-:W-:-:S05]  /*78f0*/  MOV R3, UR6 ;  /* 0x0000000600037c02 */ /* 0x000fca0008000f00 */
[----:B------:R-:W3:Y:S01]  /*7900*/  @P0 LDC R9, c[0x0][0xbf0] ;  /* 0x0002fc00ff090b82 */ /* 0x000ee20000000800 */
[----:B0-----:R-:W-:-:S07]  /*7910*/  USHF.R.S32.HI UR8, URZ, 0x1f, UR7 ;  /* 0x0000001f3f087899 */ /* 0x001fce0008011407 */
[----:B------:R-:W0:Y:S01]  /*7920*/  S2UR UR10, SR_CTAID.Y ;  /* 0x00000000000a79c3 */ /* 0x000e220000002600 */
[C---:B-1----:R-:W-:Y:S02]  /*7930*/  IMAD R12, R10.reuse, UR8, RZ ;  /* 0x000000080a0c7c24 */ /* 0x042fe4000f8e02ff */
[----:B------:R-:W-:-:S04]  /*7940*/  IMAD.WIDE.U32 R2, R10, UR7, R2 ;  /* 0x000000070a027c25 */ /* 0x000fc8000f8e0002 */
[----:B------:R-:W-:Y:S01]  /*7950*/  IMAD R11, R11, UR7, R12 ;  /* 0x000000070b0b7c24 */ /* 0x000fe2000f8e020c */
[----:B------:R-:W0:Y:S01]  /*7960*/  LDC R8, c[0x0][0xc50] ;  /* 0x00031400ff087b82 */ /* 0x000e220000000800 */
[----:B--2---:R-:W-:-:S04]  /*7970*/  @P0 IMAD.HI.U32 R4, R0, R7, RZ ;  /* 0x0000000700040227 */ /* 0x004fc800078e00ff */
[----:B------:R-:W-:Y:S02]  /*7980*/  IMAD R7, RZ, RZ, -UR37 ;  /* 0x80000025ff077e24 */ /* 0x000fe4000f8e02ff */
[----:B------:R-:W-:Y:S01]  /*7990*/  IMAD.IADD R3, R11, 0x1, R3 ;  /* 0x000000010b037824 */ /* 0x000fe200078e0203 */
[----:B---3--:R-:W-:Y:S01]  /*79a0*/  @P0 SHF.R.U32.HI R5, RZ, R9, R4 ;  /* 0x00000009ff050219 */ /* 0x008fe20000011604 */
[----:B0-----:R-:W-:-:S04]  /*79b0*/  IMAD R9, R8, R7, UR10 ;  /* 0x0000000a08097e24 */ /* 0x001fc8000f8e0207 */
        /* <DEDUP_REMOVED lines=21> */
.L_x_6487:
[----:B------:R-:W-:-:S08]  /*7b10*/  NOP ;  /* 0x0000000000007918 */ /* 0x000fd00000000000 */
[----:B------:R-:W0:-:S00]  /*7b20*/  USETMAXREG.DEALLOC.CTAPOOL 0x28 ;  /* 0x00000028000079c8 */ /* 0x000e0000080e0500 */
        /* <DEDUP_REMOVED lines=16> */
.L_x_6519:
[----:B------:R-:W-:Y:S01]  /*7c30*/  ULDC UR7, c[0x0][0xc50] ;  /* 0x0003140000077ab9 */ /* 0x000fe20000000800 */
[----:B------:R-:W-:Y:S01]  /*7c40*/  UMOV UR42, UR6 ;  /* 0x00000006002a7c82 */ /* 0x000fe20008000000 */
[----:B------:R-:W-:-:S11]  /*7c50*/  UISETP.NE.AND UP0, UPT, UR7, 0x1, UPT ;  /* 0x000000010700788c */ /* 0x000fd6000bf05270 */
[----:B------:R-:W-:Y:S01]  /*7c60*/  @UP0 ULDC UR4, c[0x0][0xc54] ;  /* 0x0003150000040ab9 */ /* 0x000fe20000000800 */
[----:B------:R-:W-:Y:S01]  /*7c70*/  @UP0 ULDC UR8, c[0x0][0xc58] ;  /* 0x0003160000080ab9 */ /* 0x000fe20000000800 */
[----:B------:R-:W-:-:S04]  /*7c80*/  UIMAD.WIDE.U32 UR4, UR6, UR4, URZ ;  /* 0x00000004060472a5 */ /* 0x000fc8000f8e003f */
[----:B------:R-:W-:-:S12]  /*7c90*/  @UP0 USHF.R.U32.HI UR42, URZ, UR8, UR5 ;  /* 0x000000083f2a0299 */ /* 0x000fd80008011605 */
.L_x_6520:
        /* <DEDUP_REMOVED lines=8> */
[----:B------:R-:W-:Y:S01]  /*7d20*/  ULDC.64 UR6, c[0x0][0x418] ;  /* 0x0001060000067ab9 */ /* 0x000fe20000000a00 */
[----:B------:R-:W-:Y:S01]  /*7d30*/  ULDC UR5, c[0x0][0x424] ;  /* 0x0001090000057ab9 */ /* 0x000fe20000000800 */
[----:B------:R-:W-:Y:S01]  /*7d40*/  ULDC UR43, c[0x0][0x2f0] ;  /* 0x0000bc00002b7ab9 */ /* 0x000fe20000000800 */
[----:B------:R-:W-:Y:S01]  /*7d50*/  IMAD.MOV.U32 R31, RZ, RZ, RZ ;  /* 0x000000ffff1f7224 */ /* 0x000fe200078e00ff */
[----:B0-----:R-:W-:-:S04]  /*7d60*/  ISETP.NE.U32.AND P0, PT, R2, RZ, PT ;  /* 0x000000ff0200720c */ /* 0x001fc80003f05070 */
[----:B------:R-:W-:Y:S01]  /*7d70*/  ISETP.NE.AND.EX P0, PT, R3, RZ, PT, P0 ;  /* 0x000000ff0300720c */ /* 0x000fe20003f05300 */
[----:B------:R-:W-:-:S12]  /*7d80*/  UISETP.NE.U32.AND UP0, UPT, UR6, URZ, UPT ;  /* 0x0000003f0600728c */ /* 0x000fd8000bf05070 */
        /* <DEDUP_REMOVED lines=10> */
[----:B------:R-:W-:Y:S02]  /*7e30*/  USHF.R.S32.HI UR6, URZ, 0x1f, UR5 ;  /* 0x0000001f3f067899 */ /* 0x000fe40008011405 */
[----:B------:R-:W-:Y:S02]  /*7e40*/  ULOP3.LUT UR47, UR4, 0xffff, URZ, 0xc0, !UPT ;  /* 0x0000ffff042f7892 */ /* 0x000fe4000f8ec03f */
[----:B------:R-:W-:Y:S01]  /*7e50*/  ULEA.HI UR6, UR6, UR5, URZ, 0x7 ;  /* 0x0000000506067291 */ /* 0x000fe2000f8f383f */
[----:B------:R-:W-:-:S03]  /*7e60*/  UMOV UR41, URZ ;  /* 0x0000003f00297c82 */ /* 0x000fc60008000000 */
[----:B------:R-:W-:-:S04]  /*7e70*/  USHF.R.S32.HI UR44, URZ, 0x7, UR6 ;  /* 0x000000073f2c7899 */ /* 0x000fc80008011406 */
[----:B01----:R-:W-:Y:S08]  /*7e80*/  @!P0 BRA `(.L_x_6522) ;  /* 0x0000000000848947 */ /* 0x003ff00003800000 */
[----:B------:R-:W-:-:S03]  /*7e90*/  USHF.R.U32.HI UR6, URZ, 0x10, UR4 ;  /* 0x000000103f067899 */ /* 0x000fc60008011604 */
[----:B------:R-:W-:Y:S01]  /*7ea0*/  UMOV UR4, URZ ;  /* 0x0000003f00047c82 */ /* 0x000fe20008000000 */
        /* <DEDUP_REMOVED lines=31> */
.L_x_6522:
        /* <DEDUP_REMOVED lines=33> */
.L_x_6523:
        /* <DEDUP_REMOVED lines=20> */
.L_x_6525:
        /* <DEDUP_REMOVED lines=15> */
.L_x_6524:
[----:B------:R-:W0:Y:S01]  /*84e0*/  LDC.64 R2, c[0x0][0x9f8] ;  /* 0x00027e00ff027b82 */ /* 0x000e220000000a00 */
[----:B------:R-:W-:-:S07]  /*84f0*/  IMAD.MOV.U32 R30, RZ, RZ, R34 ;  /* 0x000000ffff1e7224 */ /* 0x000fce00078e0022 */
[----:B------:R-:W1:Y:S01]  /*8500*/  LDC R29, c[0x0][0x430] ;  /* 0x00010c00ff1d7b82 */ /* 0x000e620000000800 */
[----:B------:R-:W-:Y:S02]  /*8510*/  MOV R22, UR49 ;  /* 0x0000003100167c02 */ /* 0x000fe40008000f00 */
[C---:B------:R-:W-:Y:S01]  /*8520*/  LOP3.LUT R0, R19.reuse, 0x7f, RZ, 0xc0, !PT ;  /* 0x0000007f13007812 */ /* 0x040fe200078ec0ff */
[----:B------:R-:W-:Y:S01]  /*8530*/  IMAD.SHL.U32 R33, R19, 0x10, RZ ;  /* 0x0000001013217824 */ /* 0x000fe200078e00ff */
[----:B------:R-:W-:Y:S01]  /*8540*/  LOP3.LUT R23, R23, 0xfffffff7, RZ, 0xc0, !PT ;  /* 0xfffffff717177812 */ /* 0x000fe200078ec0ff */
[----:B------:R-:W-:Y:S01]  /*8550*/  ULDC UR4, c[0x0][0x2f4] ;  /* 0x0000bd0000047ab9 */ /* 0x000fe20000000800 */
[----:B0-----:R-:W-:-:S04]  /*8560*/  ISETP.NE.U32.AND P0, PT, R2, RZ, PT ;  /* 0x000000ff0200720c */ /* 0x001fc80003f05070 */
[----:B------:R-:W-:-:S13]  /*8570*/  ISETP.NE.AND.EX P0, PT, R3, RZ, PT, P0 ;  /* 0x000000ff0300720c */ /* 0x000fda0003f05300 */
[----:B------:R-:W0:Y:S02]  /*8580*/  @P0 LDC.64 R2, c[0x0][0x9f8] ;  /* 0x00027e00ff020b82 */ /* 0x000e240000000a00 */
[----:B0-----:R-:W-:-:S05]  /*8590*/  @P0 IMAD.WIDE R2, R34, 0x4, R2 ;  /* 0x0000000422020825 */ /* 0x001fca00078e0202 */
[----:B------:R0:W2:Y:S01]  /*85a0*/  @P0 LDG.E R30, desc[UR38][R2.64] ;  /* 0x00000026021e0981 */ /* 0x0000a2000c1e1900 */
[----:B------:R-:W-:Y:S01]  /*85b0*/  SHF.R.U32.HI R28, RZ, 0x3, R0 ;  /* 0x00000003ff1c7819 */ /* 0x000fe20000011600 */
[----:B------:R-:W-:Y:S01]  /*85c0*/  VIADD R22, R22, 0xffffffff ;  /* 0xffffffff16167836 */ /* 0x000fe20000000000 */
[----:B------:R-:W-:Y:S02]  /*85d0*/  LOP3.LUT R33, R33, 0x70, RZ, 0xc0, !PT ;  /* 0x0000007021217812 */ /* 0x000fe400078ec0ff */
[----:B-1----:R-:W-:Y:S01]  /*85e0*/  ISETP.NE.AND P1, PT, R29, 0x1, PT ;  /* 0x000000011d00780c */ /* 0x002fe20003f25270 */
[----:B------:R-:W-:-:S05]  /*85f0*/  IMAD R4, R22, 0x80, R28 ;  /* 0x0000008016047824 */ /* 0x000fca00078e021c */
[----:B------:R-:W-:-:S04]  /*8600*/  IADD3 R8, R33, R4, RZ ;  /* 0x0000000421087210 */ /* 0x000fc80007ffe0ff */
[C---:B------:R-:W-:Y:S01]  /*8610*/  ISETP.GE.AND P0, PT, R8.reuse, UR43, PT ;  /* 0x0000002b08007c0c */ /* 0x040fe2000bf06270 */
[----:B-----5:R-:W-:Y:S02]  /*8620*/  IMAD.IADD R8, R8, 0x1, R31 ;  /* 0x0000000108087824 */ /* 0x020fe400078e021f */
[----:B0-----:R-:W0:Y:S01]  /*8630*/  @P1 LDC R3, c[0x0][0x434] ;  /* 0x00010d00ff031b82 */ /* 0x001e220000000800 */
[----:B------:R-:W-:Y:S01]  /*8640*/  @P1 LOP3.LUT R23, R23, 0x8, RZ, 0xfc, !PT ;  /* 0x0000000817171812 */ /* 0x000fe200078efcff */
[----:B------:R-:W-:-:S06]  /*8650*/  IMAD.MOV.U32 R9, RZ, RZ, R8 ;  /* 0x000000ffff097224 */ /* 0x000fcc00078e0008 */
[----:B------:R-:W1:Y:S08]  /*8660*/  @P1 LDC R11, c[0x0][0x438] ;  /* 0x00010e00ff0b1b82 */ /* 0x000e700000000800 */
[----:B------:R-:W3:Y:S08]  /*8670*/  @!P0 LDC.64 R4, c[0x0][0x428] ;  /* 0x00010a00ff048b82 */ /* 0x000ef00000000a00 */
[----:B------:R-:W4:Y:S01]  /*8680*/  @!P0 LDC.64 R6, c[0x0][0x418] ;  /* 0x00010600ff068b82 */ /* 0x000f220000000a00 */
[----:B0-----:R-:W-:-:S05]  /*8690*/  @P1 IMAD.HI.U32 R2, R8, R3, RZ ;  /* 0x0000000308021227 */ /* 0x001fca00078e00ff */
[----:B-1----:R-:W-:-:S04]  /*86a0*/  @P1 SHF.R.U32.HI R9, RZ, R11, R2 ;  /* 0x0000000bff091219 */ /* 0x002fc80000011602 */
[----:B------:R-:W-:Y:S02]  /*86b0*/  @!P0 SHF.R.S32.HI R3, RZ, 0x1f, R9 ;  /* 0x0000001fff038819 */ /* 0x000fe40000011409 */
[----:B------:R-:W-:Y:S01]  /*86c0*/  LOP3.LUT R23, R23, 0xfffffffe, RZ, 0xc0, !PT ;  /* 0xfffffffe17177812 */ /* 0x000fe200078ec0ff */
[----:B------:R-:W-:-:S03]  /*86d0*/  UMOV UR5, 0xffffffff ;  /* 0xffffffff00057882 */ /* 0x000fc60000000000 */
[----:B------:R-:W-:Y:S02]  /*86e0*/  LOP3.LUT R23, R23, 0xfffffffd, RZ, 0xc0, !PT ;  /* 0xfffffffd17177812 */ /* 0x000fe400078ec0ff */
[----:B--2---:R-:W-:-:S05]  /*86f0*/  SHF.R.S32.HI R27, RZ, 0x1f, R30 ;  /* 0x0000001fff1b7819 */ /* 0x004fca000001141e */
[----:B---3--:R-:W-:-:S04]  /*8700*/  @!P0 IMAD R2, R27, R4, RZ ;  /* 0x000000041b028224 */ /* 0x008fc800078e02ff */
[----:B------:R-:W-:Y:S02]  /*8710*/  @!P0 IMAD R11, R30, R5, R2 ;  /* 0x000000051e0b8224 */ /* 0x000fe400078e0202 */
[----:B------:R-:W-:-:S04]  /*8720*/  @!P0 IMAD.MOV.U32 R2, RZ, RZ, R9 ;  /* 0x000000ffff028224 */ /* 0x000fc800078e0009 */
[----:B------:R-:W-:-:S03]  /*8730*/  @!P0 IMAD.WIDE.U32 R4, R30, R4, R2 ;  /* 0x000000041e048225 */ /* 0x000fc600078e0002 */
[----:B----4-:R-:W-:Y:S01]  /*8740*/  @!P0 LEA R2, P1, R4, R6, 0x2 ;  /* 0x0000000604028211 */ /* 0x010fe200078210ff */
[----:B------:R-:W-:Y:S01]  /*8750*/  IMAD.SHL.U32 R6, R19, 0x8, RZ ;  /* 0x0000000813067824 */ /* 0x000fe200078e00ff */
[----:B------:R-:W-:-:S04]  /*8760*/  @!P0 IADD3 R3, R5, R11, RZ ;  /* 0x0000000b05038210 */ /* 0x000fc80007ffe0ff */
[----:B------:R-:W-:Y:S01]  /*8770*/  @!P0 LEA.HI.X R3, R4, R7, R3, 0x2, P1 ;  /* 0x0000000704038211 */ /* 0x000fe200008f1403 */
[----:B------:R-:W-:Y:S01]  /*8780*/  IMAD.MOV.U32 R7, RZ, RZ, RZ ;  /* 0x000000ffff077224 */ /* 0x000fe200078e00ff */
[----:B------:R-:W-:-:S04]  /*8790*/  LOP3.LUT R26, R6, 0x38, RZ, 0xc0, !PT ;  /* 0x00000038061a7812 */ /* 0x000fc800078ec0ff */
[C---:B------:R-:W-:Y:S01]  /*87a0*/  LOP3.LUT R25, R26.reuse, 0x40, RZ, 0xfc, !PT ;  /* 0x000000401a197812 */ /* 0x040fe200078efcff */
[----:B------:R0:W5:Y:S01]  /*87b0*/  @!P0 LDG.E R7, desc[UR38][R2.64] ;  /* 0x0000002602078981 */ /* 0x000162000c1e1900 */
[----:B------:R-:W-:Y:S02]  /*87c0*/  ISETP.GE.AND P1, PT, R26, UR4, PT ;  /* 0x000000041a007c0c */ /* 0x000fe4000bf26270 */
[----:B------:R-:W-:-:S11]  /*87d0*/  ISETP.GE.AND P0, PT, R25, UR4, PT ;  /* 0x0000000419007c0c */ /* 0x000fd6000bf06270 */
[----:B------:R-:W-:-:S04]  /*87e0*/  @P1 LOP3.LUT R23, R23, 0x2, RZ, 0xfc, !PT ;  /* 0x0000000217171812 */ /* 0x000fc800078efcff */
[----:B------:R-:W-:Y:S01]  /*87f0*/  @P0 LOP3.LUT R23, R23, 0x1, RZ, 0xfc, !PT ;  /* 0x0000000117170812 */ /* 0x000fe200078efcff */
[----:B0-----:R-:W-:Y:S06]  /*8800*/  BRA.DIV UR5, `(.L_x_6526) ;  /* 0x0000003205107947 */ /* 0x001fec000b800000 */
.L_x_6568:
[----:B------:R-:W-:Y:S01]  /*8810*/  ULOP3.LUT UR4, UR40, 0x2, URZ, 0xfc, !UPT ;  /* 0x0000000228047892 */ /* 0x000fe2000f8efc3f */
[----:B------:R-:W-:Y:S01]  /*8820*/  IADD3 R4, -R9, RZ, RZ ;  /* 0x000000ff09047210 */ /* 0x000fe20007ffe1ff */
[----:B------:R-:W-:Y:S01]  /*8830*/  IMAD.U32 R24, RZ, RZ, UR42 ;  /* 0x0000002aff187e24 */ /* 0x000fe2000f8e00ff */
[----:B------:R-:W-:-:S03]  /*8840*/  LOP3.LUT R23, R23, 0xfffffffb, RZ, 0xc0, !PT ;  /* 0xfffffffb17177812 */ /* 0x000fc600078ec0ff */
[----:B------:R-:W-:Y:S01]  /*8850*/  IMAD.U32 R18, RZ, RZ, UR4 ;  /* 0x00000004ff127e24 */ /* 0x000fe2000f8e00ff */
[----:B------:R-:W-:Y:S01]  /*8860*/  SHF.R.S32.HI R24, RZ, 0x1f, R24 ;  /* 0x0000001fff187819 */ /* 0x000fe20000011418 */
[----:B------:R-:W-:-:S03]  /*8870*/  IMAD R4, R29, R4, R8 ;  /* 0x000000041d047224 */ /* 0x000fc600078e0208 */
[----:B------:R-:W-:-:S13]  /*8880*/  ISETP.NE.AND P0, PT, R18, 0x3, PT ;  /* 0x000000031200780c */ /* 0x000fda0003f05270 */
[----:B------:R-:W-:Y:S01]  /*8890*/  @P0 LOP3.LUT R23, R23, 0x4, RZ, 0xfc, !PT ;  /* 0x0000000417170812 */ /* 0x000fe200078efcff */
[----:B------:R-:W-:Y:S06]  /*88a0*/  @!P0 BRA `(.L_x_6527) ;  /* 0x0000000000048947 */ /* 0x000fec0003800000 */
[----:B------:R-:W-:Y:S01]  /*88b0*/  BPT.TRAP 0x1 ;  /* 0x000000040000795c */ /* 0x000fe20000300000 */
.L_x_6527:
        /* <DEDUP_REMOVED lines=9> */
[----:B------:R-:W-:Y:S02]  /*8950*/  IMAD.MOV.U32 R9, RZ, RZ, 0x1 ;  /* 0x00000001ff097424 */ /* 0x000fe400078e00ff */
[----:B------:R-:W-:Y:S02]  /*8960*/  IMAD R10, R8, UR4, RZ ;  /* 0x00000004080a7c24 */ /* 0x000fe4000f8e02ff */
[----:B------:R-:W-:Y:S01]  /*8970*/  IMAD.WIDE.U32 R2, R7, UR4, R2 ;  /* 0x0000000407027c25 */ /* 0x000fe2000f8e0002 */
[----:B------:R-:W-:-:S03]  /*8980*/  SHF.L.U32 R9, R9, 0x1f, RZ ;  /* 0x0000001f09097819 */ /* 0x000fc600000006ff */
[----:B------:R-:W-:Y:S01]  /*8990*/  IMAD R11, R7, UR5, R10 ;  /* 0x00000005070b7c24 */ /* 0x000fe2000f8e020a */
[----:B------:R-:W0:Y:S01]  /*89a0*/  SYNCS.PHASECHK.TRANS64.TRYWAIT P0, [UR45+0x28840], R9 ;  /* 0x02884009ff0075a7 */ /* 0x000e22000800016d */
[----:B------:R-:W-:-:S03]  /*89b0*/  ULDC.64 UR4, c[0x0][0x330] ;  /* 0x0000cc0000047ab9 */ /* 0x000fc60000000a00 */
        /* <DEDUP_REMOVED lines=9> */
[----:B0-----:R-:W-:Y:S06]  /*8a50*/  @!P0 BRA `(.L_x_6528) ;  /* 0x0000002c009c8947 */ /* 0x001fec0003800000 */
.L_x_6569:
[----:B------:R-:W-:Y:S01]  /*8a60*/  ULDC.64 UR4, c[0x0][0x300] ;  /* 0x0000c00000047ab9 */ /* 0x000fe20000000a00 */
[----:B------:R-:W-:Y:S01]  /*8a70*/  R2UR UR6, R24 ;  /* 0x00000000180672ca */ /* 0x000fe200000e0000 */
[----:B------:R-:W-:Y:S01]  /*8a80*/  IMAD R5, R5, UR4, RZ ;  /* 0x0000000405057c24 */ /* 0x000fe2000f8e02ff */
[C---:B------:R-:W-:Y:S02]  /*8a90*/  LOP3.LUT P3, RZ, R23.reuse, 0x2, RZ, 0xc0, !PT ;  /* 0x0000000217ff7812 */ /* 0x040fe4000786c0ff */
[----:B------:R-:W-:Y:S01]  /*8aa0*/  LOP3.LUT P2, RZ, R23, 0x1, RZ, 0xc0, !PT ;  /* 0x0000000117ff7812 */ /* 0x000fe2000784c0ff */
[C---:B------:R-:W-:Y:S02]  /*8ab0*/  IMAD R3, R4.reuse, UR5, R5 ;  /* 0x0000000504037c24 */ /* 0x040fe4000f8e0205 */
[----:B------:R-:W-:Y:S01]  /*8ac0*/  IMAD.WIDE.U32 R4, R4, UR4, RZ ;  /* 0x0000000404047c25 */ /* 0x000fe2000f8e00ff */
[----:B------:R-:W-:-:S03]  /*8ad0*/  ULDC.64 UR4, c[0x0][0x310] ;  /* 0x0000c40000047ab9 */ /* 0x000fc60000000a00 */
[----:B------:R-:W-:Y:S01]  /*8ae0*/  IMAD.IADD R5, R5, 0x1, R3 ;  /* 0x0000000105057824 */ /* 0x000fe200078e0203 */
[----:B------:R-:W-:Y:S01]  /*8af0*/  LOP3.LUT R3, R6, 0x1c0, RZ, 0xc0, !PT ;  /* 0x000001c006037812 */ /* 0x000fe200078ec0ff */
[----:B------:R-:W-:Y:S02]  /*8b00*/  IMAD R8, R8, UR4, RZ ;  /* 0x0000000408087c24 */ /* 0x000fe4000f8e02ff */
[----:B------:R-:W-:Y:S01]  /*8b10*/  IMAD.WIDE.U32 R4, R7, UR4, R4 ;  /* 0x0000000407047c25 */ /* 0x000fe2000f8e0004 */
[----:B------:R-:W-:-:S03]  /*8b20*/  LOP3.LUT R6, R3, 0x38, R6, 0xf8, !PT ;  /* 0x0000003803067812 */ /* 0x000fc600078ef806 */
[----:B0-----:R-:W-:Y:S01]  /*8b30*/  IMAD R9, R7, UR5, R8 ;  /* 0x0000000507097c24 */ /* 0x001fe2000f8e0208 */
[----:B------:R-:W-:Y:S01]  /*8b40*/  ULDC.64 UR4, c[0x0][0x308] ;  /* 0x0000c20000047ab9 */ /* 0x000fe20000000a00 */
[----:B------:R-:W-:Y:S01]  /*8b50*/  IMAD.MOV.U32 R3, RZ, RZ, -0x80 ;  /* 0xffffff80ff037424 */ /* 0x000fe200078e00ff */
[----:B------:R-:W-:Y:S01]  /*8b60*/  LOP3.LUT R8, R6, 0x38, R19, 0x78, !PT ;  /* 0x0000003806087812 */ /* 0x000fe200078e7813 */
[----:B------:R-:W-:Y:S01]  /*8b70*/  IMAD.U32 R7, RZ, RZ, UR4 ;  /* 0x00000004ff077e24 */ /* 0x000fe2000f8e00ff */
[----:B------:R-:W-:Y:S01]  /*8b80*/  UIMAD UR4, UR6, UR4, URZ ;  /* 0x00000004060472a4 */ /* 0x000fe2000f8e023f */
[----:B------:R-:W-:Y:S01]  /*8b90*/  IADD3 R5, R5, R9, RZ ;  /* 0x0000000905057210 */ /* 0x000fe20007ffe0ff */
[----:B------:R-:W-:Y:S01]  /*8ba0*/  IMAD R3, R22, R3, UR43 ;  /* 0x0000002b16037e24 */ /* 0x000fe2000f8e0203 */
[----:B------:R-:W-:Y:S01]  /*8bb0*/  ULDC.64 UR6, c[0x0][0x2e8] ;  /* 0x0000ba0000067ab9 */ /* 0x000fe20000000a00 */
[----:B------:R-:W-:Y:S01]  /*8bc0*/  UIMAD UR4, UR42, UR5, UR4 ;  /* 0x000000052a0472a4 */ /* 0x000fe2000f8e0204 */
[----:B------:R-:W-:Y:S01]  /*8bd0*/  SHF.L.U32 R19, R0, 0x3, RZ ;  /* 0x0000000300137819 */ /* 0x000fe200000006ff */
[----:B------:R-:W-:-:S03]  /*8be0*/  IMAD.WIDE.U32 R4, R7, UR42, R4 ;  /* 0x0000002a07047c25 */ /* 0x000fc6000f8e0004 */
[----:B------:R-:W-:Y:S01]  /*8bf0*/  LOP3.LUT R19, R8, 0x200, R19, 0xf8, !PT ;  /* 0x0000020008137812 */ /* 0x000fe200078ef813 */
[----:B------:R-:W-:Y:S01]  /*8c00*/  IMAD.IADD R6, R3, 0x1, -R28 ;  /* 0x0000000103067824 */ /* 0x000fe200078e0a1c */
[----:B------:R-:W-:Y:S01]  /*8c10*/  LEA R0, P1, R4, UR6, 0x1 ;  /* 0x0000000604007c11 */ /* 0x000fe2000f8208ff */
[----:B------:R-:W-:Y:S01]  /*8c20*/  VIADD R3, R5, UR4 ;  /* 0x0000000405037c36 */ /* 0x000fe20008000000 */
[----:B------:R-:W-:Y:S02]  /*8c30*/  UMOV UR4, 0xffffffff ;  /* 0xffffffff00047882 */ /* 0x000fe40000000000 */
[----:B------:R-:W-:Y:S02]  /*8c40*/  ISETP.GE.AND P0, PT, R6, 0x1, PT ;  /* 0x000000010600780c */ /* 0x000fe40003f06270 */
[----:B------:R-:W-:Y:S01]  /*8c50*/  LEA.HI.X R3, R4, UR7, R3, 0x1, P1 ;  /* 0x0000000704037c11 */ /* 0x000fe200088f0c03 */
[----:B------:R-:W-:Y:S10]  /*8c60*/  BRA.DIV UR4, `(.L_x_6529) ;  /* 0x0000002e04307947 */ /* 0x000ff4000b800000 */
[----:B------:R-:W-:Y:S01]  /*8c70*/  SHFL.IDX PT, R5, R3, RZ, 0x181f ;  /* 0x00181fff03057589 */ /* 0x000fe200000e0000 */
[----:B------:R-:W-:Y:S02]  /*8c80*/  @P0 LEA R9, R19, UR45, 0x1 ;  /* 0x0000002d13090c11 */ /* 0x000fe4000f8e08ff */
[----:B------:R-:W-:Y:S01]  /*8c90*/  ISETP.GE.AND P1, PT, R6, 0x21, PT ;  /* 0x000000210600780c */ /* 0x000fe20003f26270 */
[----:B------:R-:W0:Y:S04]  /*8ca0*/  SHFL.IDX PT, R4, R0, RZ, 0x181f ;  /* 0x00181fff00047589 */ /* 0x000e2800000e0000 */
[----:B------:R-:W-:Y:S04]  /*8cb0*/  SHFL.IDX PT, R8, R3, 0x1, 0x181f ;  /* 0x00381f0003087f89 */ /* 0x000fe800000e0000 */
[----:B------:R-:W1:Y:S04]  /*8cc0*/  SHFL.IDX PT, R14, R0, 0x1, 0x181f ;  /* 0x00381f00000e7f89 */ /* 0x000e6800000e0000 */
[----:B------:R-:W2:Y:S04]  /*8cd0*/  SHFL.IDX PT, R37, R0, 0x2, 0x181f ;  /* 0x00581f0000257f89 */ /* 0x000ea800000e0000 */
[----:B------:R-:W3:Y:S04]  /*8ce0*/  SHFL.IDX PT, R10, R3, 0x2, 0x181f ;  /* 0x00581f00030a7f89 */ /* 0x000ee800000e0000 */
[----:B------:R-:W-:Y:S01]  /*8cf0*/  SHFL.IDX PT, R7, R3, 0x3, 0x181f ;  /* 0x00781f0003077f89 */ /* 0x000fe200000e0000 */
[----:B0-----:R-:W-:-:S03]  /*8d00*/  @P0 IMAD.WIDE.U32 R4, R26, 0x2, R4 ;  /* 0x000000021a040825 */ /* 0x001fc600078e0004 */
[----:B------:R-:W0:Y:S04]  /*8d10*/  SHFL.IDX PT, R32, R0, 0x3, 0x181f ;  /* 0x00781f0000207f89 */ /* 0x000e2800000e0000 */
[----:B------:R-:W-:Y:S04]  /*8d20*/  @P0 LDGSTS.E.BYPASS.LTC128B.128 [R9+0x18400], desc[UR38][R4.64], !P3 ;  /* 0x1840000004090fae */ /* 0x000fe8000d901d66 */
[----:B------:R1:W-:Y:S01]  /*8d30*/  @P0 LDGSTS.E.BYPASS.LTC128B.128 [R9+0x1c400], desc[UR38][R4.64+0x80], !P2 ;  /* 0x1c40008004090fae */ /* 0x0003e2000d101d66 */
[----:B------:R-:W-:Y:S01]  /*8d40*/  ISETP.GE.AND P0, PT, R6, 0x11, PT ;  /* 0x000000110600780c */ /* 0x000fe20003f06270 */
[----:B-1----:R-:W-:-:S02]  /*8d50*/  IMAD.MOV.U32 R4, RZ, RZ, R14 ;  /* 0x000000ffff047224 */ /* 0x002fc400078e000e */
[----:B------:R-:W-:-:S10]  /*8d60*/  IMAD.MOV.U32 R5, RZ, RZ, R8 ;  /* 0x000000ffff057224 */ /* 0x000fd400078e0008 */
[C---:B------:R-:W-:Y:S01]  /*8d70*/  @P0 LEA R36, R19.reuse, UR45, 0x1 ;  /* 0x0000002d13240c11 */ /* 0x040fe2000f8e08ff */
[----:B------:R-:W1:Y:S01]  /*8d80*/  SHFL.IDX PT, R14, R0, 0x4, 0x181f ;  /* 0x00981f00000e7f89 */ /* 0x000e6200000e0000 */
[C---:B------:R-:W-:Y:S01]  /*8d90*/  @P0 IMAD.WIDE.U32 R20, R26.reuse, 0x2, R4 ;  /* 0x000000021a140825 */ /* 0x040fe200078e0004 */
[----:B--2---:R-:W-:Y:S02]  /*8da0*/  MOV R4, R37 ;  /* 0x0000002500047202 */ /* 0x004fe40000000f00 */
[----:B------:R-:W-:Y:S01]  /*8db0*/  @P1 LEA R37, R19, UR45, 0x1 ;  /* 0x0000002d13251c11 */ /* 0x000fe2000f8e08ff */
[----:B---3--:R-:W-:Y:S01]  /*8dc0*/  IMAD.MOV.U32 R5, RZ, RZ, R10 ;  /* 0x000000ffff057224 */ /* 0x008fe200078e000a */
[----:B------:R-:W-:Y:S01]  /*8dd0*/  @P0 LDGSTS.E.BYPASS.LTC128B.128 [R36+0x18c00], desc[UR38][R20.64], !P3 ;  /* 0x18c0000014240fae */ /* 0x000fe2000d901d66 */
[----:B------:R-:W-:-:S03]  /*8de0*/  @P1 IMAD.WIDE.U32 R8, R26, 0x2, R4 ;  /* 0x000000021a081825 */ /* 0x000fc600078e0004 */
[----:B------:R-:W-:Y:S01]  /*8df0*/  @P0 LDGSTS.E.BYPASS.LTC128B.128 [R36+0x1cc00], desc[UR38][R20.64+0x80], !P2 ;  /* 0x1cc0008014240fae */ /* 0x000fe2000d101d66 */
[----:B------:R-:W-:Y:S01]  /*8e00*/  ISETP.GE.AND P0, PT, R6, 0x31, PT ;  /* 0x000000310600780c */ /* 0x000fe20003f06270 */
[----:B0-----:R-:W-:Y:S02]  /*8e10*/  IMAD.MOV.U32 R4, RZ, RZ, R32 ;  /* 0x000000ffff047224 */ /* 0x001fe400078e0020 */
[----:B------:R-:W0:Y:S01]  /*8e20*/  SHFL.IDX PT, R10, R3, 0x4, 0x181f ;  /* 0x00981f00030a7f89 */ /* 0x000e2200000e0000 */
[----:B------:R-:W-:-:S03]  /*8e30*/  IMAD.MOV.U32 R5, RZ, RZ, R7 ;  /* 0x000000ffff057224 */ /* 0x000fc600078e0007 */
[----:B------:R-:W-:Y:S04]  /*8e40*/  @P1 LDGSTS.E.BYPASS.LTC128B.128 [R37+0x19400], desc[UR38][R8.64], !P3 ;  /* 0x1940000008251fae */ /* 0x000fe8000d901d66 */
[----:B------:R2:W-:Y:S01]  /*8e50*/  @P1 LDGSTS.E.BYPASS.LTC128B.128 [R37+0x1d400], desc[UR38][R8.64+0x80], !P2 ;  /* 0x1d40008008251fae */ /* 0x0005e2000d101d66 */
[----:B------:R-:W-:Y:S01]  /*8e60*/  ISETP.GE.AND P1, PT, R6, 0x51, PT ;  /* 0x000000510600780c */ /* 0x000fe20003f26270 */
[----:B------:R-:W-:Y:S01]  /*8e70*/  @P0 IMAD.WIDE.U32 R4, R26, 0x2, R4 ;  /* 0x000000021a040825 */ /* 0x000fe200078e0004 */
[----:B------:R-:W-:Y:S01]  /*8e80*/  @P0 LEA R7, R19, UR45, 0x1 ;  /* 0x0000002d13070c11 */ /* 0x000fe2000f8e08ff */
[----:B------:R-:W3:Y:S04]  /*8e90*/  SHFL.IDX PT, R32, R3, 0x5, 0x181f ;  /* 0x00b81f0003207f89 */ /* 0x000ee800000e0000 */
[----:B------:R-:W-:Y:S04]  /*8ea0*/  @P0 LDGSTS.E.BYPASS.LTC128B.128 [R7+0x19c00], desc[UR38][R4.64], !P3 ;  /* 0x19c0000004070fae */ /* 0x000fe8000d901d66 */
[----:B------:R4:W-:Y:S01]  /*8eb0*/  @P0 LDGSTS.E.BYPASS.LTC128B.128 [R7+0x1dc00], desc[UR38][R4.64+0x80], !P2 ;  /* 0x1dc0008004070fae */ /* 0x0009e2000d101d66 */
[----:B------:R-:W-:-:S03]  /*8ec0*/  ISETP.GE.AND P0, PT, R6, 0x41, PT ;  /* 0x000000410600780c */ /* 0x000fc60003f06270 */
[----:B--2---:R-:W2:Y:S04]  /*8ed0*/  SHFL.IDX PT, R37, R0, 0x5, 0x181f ;  /* 0x00b81f0000257f89 */ /* 0x004ea800000e0000 */
[----:B------:R-:W5:Y:S04]  /*8ee0*/  SHFL.IDX PT, R36, R0, 0x6, 0x181f ;  /* 0x00d81f0000247f89 */ /* 0x000f6800000e0000 */
[----:B----4-:R-:W4:Y:S01]  /*8ef0*/  SHFL.IDX PT, R7, R3, 0x6, 0x181f ;  /* 0x00d81f0003077f89 */ /* 0x010f2200000e0000 */
[----:B-1----:R-:W-:Y:S01]  /*8f00*/  MOV R4, R14 ;  /* 0x0000000e00047202 */ /* 0x002fe20000000f00 */
[----:B0-----:R-:W-:Y:S01]  /*8f10*/  IMAD.MOV.U32 R5, RZ, RZ, R10 ;  /* 0x000000ffff057224 */ /* 0x001fe200078e000a */
[----:B------:R-:W-:Y:S01]  /*8f20*/  @P0 LEA R10, R19, UR45, 0x1 ;  /* 0x0000002d130a0c11 */ /* 0x000fe2000f8e08ff */
[----:B------:R-:W0:Y:S02]  /*8f30*/  SHFL.IDX PT, R3, R3, 0x7, 0x181f ;  /* 0x00f81f0003037f89 */ /* 0x000e2400000e0000 */
[----:B------:R-:W-:-:S02]  /*8f40*/  @P0 IMAD.WIDE.U32 R20, R26, 0x2, R4 ;  /* 0x000000021a140825 */ /* 0x000fc400078e0004 */
[----:B------:R1:W0:Y:S02]  /*8f50*/  SHFL.IDX PT, R14, R0, 0x7, 0x181f ;  /* 0x00f81f00000e7f89 */ /* 0x00022400000e0000 */
[----:B---3--:R-:W-:Y:S02]  /*8f60*/  IMAD.MOV.U32 R5, RZ, RZ, R32 ;  /* 0x000000ffff057224 */ /* 0x008fe400078e0020 */
[----:B------:R1:W-:Y:S04]  /*8f70*/  @P0 LDGSTS.E.BYPASS.LTC128B.128 [R10+0x1a400], desc[UR38][R20.64], !P3 ;  /* 0x1a400000140a0fae */ /* 0x0003e8000d901d66 */
[----:B------:R1:W-:Y:S01]  /*8f80*/  @P0 LDGSTS.E.BYPASS.LTC128B.128 [R10+0x1e400], desc[UR38][R20.64+0x80], !P2 ;  /* 0x1e400080140a0fae */ /* 0x0003e2000d101d66 */
[----:B------:R-:W-:Y:S01]  /*8f90*/  ISETP.GE.AND P0, PT, R6, 0x61, PT ;  /* 0x000000610600780c */ /* 0x000fe20003f06270 */
[----:B--2---:R-:W-:Y:S01]  /*8fa0*/  IMAD.MOV.U32 R4, RZ, RZ, R37 ;  /* 0x000000ffff047224 */ /* 0x004fe200078e0025 */
[----:B------:R-:W-:-:S03]  /*8fb0*/  @P1 LEA R37, R19, UR45, 0x1 ;  /* 0x0000002d13251c11 */ /* 0x000fc6000f8e08ff */
[----:B------:R-:W-:Y:S01]  /*8fc0*/  @P1 IMAD.WIDE.U32 R8, R26, 0x2, R4 ;  /* 0x000000021a081825 */ /* 0x000fe200078e0004 */
[----:B-----5:R-:W-:-:S03]  /*8fd0*/  MOV R4, R36 ;  /* 0x0000002400047202 */ /* 0x020fc60000000f00 */
[----:B----4-:R-:W-:Y:S01]  /*8fe0*/  IMAD.MOV.U32 R5, RZ, RZ, R7 ;  /* 0x000000ffff057224 */ /* 0x010fe200078e0007 */
[----:B------:R1:W-:Y:S03]  /*8ff0*/  @P1 LDGSTS.E.BYPASS.LTC128B.128 [R37+0x1ac00], desc[UR38][R8.64], !P3 ;  /* 0x1ac0000008251fae */ /* 0x0003e6000d901d66 */
[----:B------:R-:W-:Y:S01]  /*9000*/  @P0 IMAD.WIDE.U32 R4, R26, 0x2, R4 ;  /* 0x000000021a040825 */ /* 0x000fe200078e0004 */
[----:B------:R-:W-:Y:S01]  /*9010*/  @P0 LEA R7, R19, UR45, 0x1 ;  /* 0x0000002d13070c11 */ /* 0x000fe2000f8e08ff */
[----:B------:R1:W-:Y:S04]  /*9020*/  @P1 LDGSTS.E.BYPASS.LTC128B.128 [R37+0x1ec00], desc[UR38][R8.64+0x80], !P2 ;  /* 0x1ec0008008251fae */ /* 0x0003e8000d101d66 */
[----:B------:R1:W-:Y:S04]  /*9030*/  @P0 LDGSTS.E.BYPASS.LTC128B.128 [R7+0x1b400], desc[UR38][R4.64], !P3 ;  /* 0x1b40000004070fae */ /* 0x0003e8000d901d66 */
[----:B0-----:R1:W-:Y:S02]  /*9040*/  @P0 LDGSTS.E.BYPASS.LTC128B.128 [R7+0x1f400], desc[UR38][R4.64+0x80], !P2 ;  /* 0x1f40008004070fae */ /* 0x0013e4000d101d66 */
.L_x_6587:
[----:B------:R-:W-:Y:S01]  /*9050*/  ISETP.GE.AND P0, PT, R6, 0x71, PT ;  /* 0x000000710600780c */ /* 0x000fe20003f06270 */
[----:B-1----:R-:W-:Y:S02]  /*9060*/  IMAD.MOV.U32 R4, RZ, RZ, R14 ;  /* 0x000000ffff047224 */ /* 0x002fe400078e000e */
[----:B------:R-:W-:-:S10]  /*9070*/  IMAD.MOV.U32 R5, RZ, RZ, R3 ;  /* 0x000000ffff057224 */ /* 0x000fd400078e0003 */
[----:B------:R-:W-:Y:S01]  /*9080*/  @P0 IMAD.WIDE.U32 R4, R26, 0x2, R4 ;  /* 0x000000021a040825 */ /* 0x000fe200078e0004 */
[----:B------:R-:W-:-:S05]  /*9090*/  @P0 LEA R3, R19, UR45, 0x1 ;  /* 0x0000002d13030c11 */ /* 0x000fca000f8e08ff */
[----:B------:R-:W-:Y:S01]  /*90a0*/  @!PT LDS RZ, [RZ] ;  /* 0x00000000fffff984 */ /* 0x000fe20000000800 */
[----:B------:R-:W-:Y:S01]  /*90b0*/  @!PT LDS RZ, [RZ] ;  /* 0x00000000fffff984 */ /* 0x000fe20000000800 */
[----:B------:R-:W-:Y:S01]  /*90c0*/  @!PT LDS RZ, [RZ] ;  /* 0x00000000fffff984 */ /* 0x000fe20000000800 */
[----:B------:R0:W-:Y:S04]  /*90d0*/  @P0 LDGSTS.E.BYPASS.LTC128B.128 [R3+0x1bc00], desc[UR38][R4.64], !P3 ;  /* 0x1bc0000004030fae */ /* 0x0001e8000d901d66 */
[----:B------:R0:W-:Y:S01]  /*90e0*/  @P0 LDGSTS.E.BYPASS.LTC128B.128 [R3+0x1fc00], desc[UR38][R4.64+0x80], !P2 ;  /* 0x1fc0008004030fae */ /* 0x0001e2000d101d66 */
[----:B------:R-:W-:Y:S01]  /*90f0*/  NOP ;  /* 0x0000000000007918 */ /* 0x000fe20000000000 */
[----:B------:R-:W-:Y:S02]  /*9100*/  SYNCS.ARRIVE.TRANS64.RED.A0T1 RZ, [UR45+0x28830], RZ ;  /* 0x028830ffffff79a7 */ /* 0x000fe4000820042d */
[----:B------:R-:W-:Y:S01]  /*9110*/  ARRIVES.LDGSTSBAR.64.TRANSCNT [UR45+0x28830] ;  /* 0x02883000ff0079b0 */ /* 0x000fe20008000aad */
[----:B------:R-:W-:Y:S01]  /*9120*/  NOP ;  /* 0x0000000000007918 */ /* 0x000fe20000000000 */
[----:B------:R-:W-:-:S13]  /*9130*/  ISETP.NE.AND P1, PT, R18, 0x3, PT ;  /* 0x000000031200780c */ /* 0x000fda0003f25270 */
[----:B0-----:R-:W-:Y:S05]  /*9140*/  @!P1 BRA `(.L_x_6530) ;  /* 0x0000000000049947 */ /* 0x001fea0003800000 */
[----:B------:R-:W-:Y:S01]  /*9150*/  BPT.TRAP 0x1 ;  /* 0x000000040000795c */ /* 0x000fe20000300000 */
.L_x_6530:
        /* <DEDUP_REMOVED lines=30> */
.L_x_6531:
[----:B------:R-:W0:Y:S01]  /*9340*/  LDC R0, c[0x0][0x448] ;  /* 0x00011200ff007b82 */ /* 0x000e220000000800 */
[----:B------:R-:W-:Y:S01]  /*9350*/  IMAD.IADD R4, R33, 0x1, R28 ;  /* 0x0000000121047824 */ /* 0x000fe200078e021c */
[----:B------:R-:W-:Y:S01]  /*9360*/  ULDC.64 UR4, c[0x0][0x2e0] ;  /* 0x0000b80000047ab9 */ /* 0x000fe20000000a00 */
[----:B------:R-:W-:Y:S01]  /*9370*/  IMAD.U32 R7, RZ, RZ, UR46 ;  /* 0x0000002eff077e24 */ /* 0x000fe2000f8e00ff */
[----:B------:R-:W-:Y:S01]  /*9380*/  ULDC.64 UR6, c[0x0][0x2c8] ;  /* 0x0000b20000067ab9 */ /* 0x000fe20000000a00 */
[----:B------:R-:W-:Y:S01]  /*9390*/  IMAD R3, R35, 0x80, R4 ;  /* 0x0000008023037824 */ /* 0x000fe200078e0204 */
[----:B------:R-:W-:Y:S01]  /*93a0*/  MOV R4, UR36 ;  /* 0x0000002400047c02 */ /* 0x000fe20008000f00 */
[----:B------:R-:W-:Y:S02]  /*93b0*/  IMAD R9, R32, UR4, RZ ;  /* 0x0000000420097c24 */ /* 0x000fe4000f8e02ff */
[----:B------:R-:W-:Y:S02]  /*93c0*/  IMAD.U32 R5, RZ, RZ, UR37 ;  /* 0x00000025ff057e24 */ /* 0x000fe4000f8e00ff */
[----:B------:R-:W-:-:S02]  /*93d0*/  IMAD.MOV.U32 R6, RZ, RZ, R4 ;  /* 0x000000ffff067224 */ /* 0x000fc400078e0004 */
[C---:B------:R-:W-:Y:S02]  /*93e0*/  IMAD R5, R34.reuse, UR5, R9 ;  /* 0x0000000522057c24 */ /* 0x040fe4000f8e0209 */
[----:B------:R-:W-:Y:S02]  /*93f0*/  IMAD.MOV.U32 R9, RZ, RZ, R3 ;  /* 0x000000ffff097224 */ /* 0x000fe400078e0003 */
[----:B------:R-:W-:Y:S01]  /*9400*/  IMAD.WIDE.U32 R6, R34, UR4, R6 ;  /* 0x0000000422067c25 */ /* 0x000fe2000f8e0006 */
[----:B------:R-:W-:-:S04]  /*9410*/  ULDC.64 UR4, c[0x0][0x2d0] ;  /* 0x0000b40000047ab9 */ /* 0x000fc80000000a00 */
[----:B------:R-:W-:Y:S02]  /*9420*/  IADD3 R7, R7, R5, RZ ;  /* 0x0000000507077210 */ /* 0x000fe40007ffe0ff */
[----:B0-----:R-:W-:-:S13]  /*9430*/  ISETP.NE.AND P0, PT, R0, 0x1, PT ;  /* 0x000000010000780c */ /* 0x001fda0003f05270 */
[----:B------:R-:W0:Y:S08]  /*9440*/  @P0 LDC R8, c[0x0][0x44c] ;  /* 0x00011300ff080b82 */ /* 0x000e300000000800 */
[----:B------:R-:W1:Y:S01]  /*9450*/  @P0 LDC R11, c[0x0][0x450] ;  /* 0x00011400ff0b0b82 */ /* 0x000e620000000800 */
[----:B0-----:R-:W-:-:S05]  /*9460*/  @P0 IMAD.HI.U32 R4, R3, R8, RZ ;  /* 0x0000000803040227 */ /* 0x001fca00078e00ff */
[----:B-1----:R-:W-:-:S04]  /*9470*/  @P0 SHF.R.U32.HI R9, RZ, R11, R4 ;  /* 0x0000000bff090219 */ /* 0x002fc80000011604 */
[----:B------:R-:W-:-:S05]  /*9480*/  SHF.R.S32.HI R4, RZ, 0x1f, R9 ;  /* 0x0000001fff047819 */ /* 0x000fca0000011409 */
[----:B------:R-:W-:Y:S02]  /*9490*/  IMAD R8, R4, UR4, RZ ;  /* 0x0000000404087c24 */ /* 0x000fe4000f8e02ff */
[----:B------:R-:W-:Y:S01]  /*94a0*/  IMAD.WIDE.U32 R4, R9, UR4, R6 ;  /* 0x0000000409047c25 */ /* 0x000fe2000f8e0006 */
[----:B------:R-:W-:Y:S02]  /*94b0*/  ULDC UR4, c[0x0][0x2b8] ;  /* 0x0000ae0000047ab9 */ /* 0x000fe40000000800 */
[----:B------:R-:W-:Y:S01]  /*94c0*/  ISETP.GE.AND P0, PT, R26, UR4, PT ;  /* 0x000000041a007c0c */ /* 0x000fe2000bf06270 */
[----:B------:R-:W-:Y:S01]  /*94d0*/  IMAD.MOV R6, RZ, RZ, -R9 ;  /* 0x000000ffff067224 */ /* 0x000fe200078e0a09 */
[----:B------:R-:W-:Y:S01]  /*94e0*/  ISETP.GE.AND P1, PT, R25, UR4, PT ;  /* 0x0000000419007c0c */ /* 0x000fe2000bf26270 */
[----:B------:R-:W-:Y:S01]  /*94f0*/  IMAD R7, R9, UR5, R8 ;  /* 0x0000000509077c24 */ /* 0x000fe2000f8e0208 */
[----:B------:R-:W-:Y:S01]  /*9500*/  UMOV UR4, 0xffffffff ;  /* 0xffffffff00047882 */ /* 0x000fe20000000000 */
[----:B------:R-:W-:-:S02]  /*9510*/  IMAD R3, R0, R6, R3 ;  /* 0x0000000600037224 */ /* 0x000fc400078e0203 */
[----:B------:R-:W-:-:S03]  /*9520*/  IMAD.IADD R5, R5, 0x1, R7 ;  /* 0x0000000105057824 */ /* 0x000fc600078e0207 */
[----:B------:R-:W-:Y:S01]  /*9530*/  SHF.R.S32.HI R6, RZ, 0x1f, R3 ;  /* 0x0000001fff067819 */ /* 0x000fe20000011403 */
[----:B------:R-:W-:-:S04]  /*9540*/  IMAD.WIDE.U32 R4, R3, UR6, R4 ;  /* 0x0000000603047c25 */ /* 0x000fc8000f8e0004 */
[----:B------:R-:W-:-:S04]  /*9550*/  IMAD R6, R6, UR6, RZ ;  /* 0x0000000606067c24 */ /* 0x000fc8000f8e02ff */
[----:B------:R-:W-:Y:S01]  /*9560*/  IMAD R3, R3, UR7, R6 ;  /* 0x0000000703037c24 */ /* 0x000fe2000f8e0206 */
[----:B------:R-:W-:Y:S02]  /*9570*/  ULDC.64 UR6, c[0x0][0x280] ;  /* 0x0000a00000067ab9 */ /* 0x000fe40000000a00 */
[----:B------:R-:W-:Y:S01]  /*9580*/  LEA R6, P2, R4, UR6, 0x1 ;  /* 0x0000000604067c11 */ /* 0x000fe2000f8408ff */
[----:B------:R-:W-:-:S05]  /*9590*/  IMAD.IADD R3, R5, 0x1, R3 ;  /* 0x0000000105037824 */ /* 0x000fca00078e0203 */
[----:B------:R-:W-:Y:S01]  /*95a0*/  LEA.HI.X R3, R4, UR7, R3, 0x1, P2 ;  /* 0x0000000704037c11 */ /* 0x000fe200090f0c03 */
[----:B------:R-:W-:Y:S06]  /*95b0*/  BRA.DIV UR4, `(.L_x_6532) ;  /* 0x0000002e045c7947 */ /* 0x000fec000b800000 */
[----:B------:R-:W-:Y:S01]  /*95c0*/  SHFL.IDX PT, R5, R3, RZ, 0x181f ;  /* 0x00181fff03057589 */ /* 0x000fe200000e0000 */
[----:B------:R-:W-:Y:S01]  /*95d0*/  ULDC UR4, c[0x0][0x288] ;  /* 0x0000a20000047ab9 */ /* 0x000fe20000000800 */
[----:B------:R-:W-:Y:S01]  /*95e0*/  LEA R35, R35, R28, 0x7 ;  /* 0x0000001c23237211 */ /* 0x000fe200078e38ff */
[----:B------:R-:W-:Y:S01]  /*95f0*/  IMAD R0, R0, UR4, RZ ;  /* 0x0000000400007c24 */ /* 0x000fe2000f8e02ff */
[----:B------:R-:W0:Y:S02]  /*9600*/  SHFL.IDX PT, R4, R6, RZ, 0x181f ;  /* 0x00181fff06047589 */ /* 0x000e2400000e0000 */
[C---:B------:R-:W-:Y:S01]  /*9610*/  IADD3 R11, R35.reuse, 0x20, RZ ;  /* 0x00000020230b7810 */ /* 0x040fe20007ffe0ff */
[C---:B------:R-:W-:Y:S01]  /*9620*/  VIADD R9, R35.reuse, 0x10 ;  /* 0x0000001023097836 */ /* 0x040fe20000000000 */
[----:B------:R-:W-:Y:S01]  /*9630*/  SHFL.IDX PT, R7, R3, 0x1, 0x181f ;  /* 0x00381f0003077f89 */ /* 0x000fe200000e0000 */
[----:B------:R-:W-:-:S03]  /*9640*/  ISETP.GE.AND P2, PT, R35, R0, PT ;  /* 0x000000002300720c */ /* 0x000fc60003f46270 */
[----:B------:R-:W1:Y:S10]  /*9650*/  SHFL.IDX PT, R14, R6, 0x1, 0x181f ;  /* 0x00381f00060e7f89 */ /* 0x000e7400000e0000 */
[----:B------:R-:W-:Y:S01]  /*9660*/  @!P2 LEA R21, R19, UR45, 0x1 ;  /* 0x0000002d1315ac11 */ /* 0x000fe2000f8e08ff */
[----:B0-----:R-:W-:-:S05]  /*9670*/  @!P2 IMAD.WIDE.U32 R4, R26, 0x2, R4 ;  /* 0x000000021a04a825 */ /* 0x001fca00078e0004 */
[----:B------:R-:W-:Y:S04]  /*9680*/  @!P2 LDGSTS.E.BYPASS.LTC128B.128 [R21+0x10400], desc[UR38][R4.64], !P0 ;  /* 0x104000000415afae */ /* 0x000fe8000c101d66 */
[----:B------:R1:W-:Y:S01]  /*9690*/  @!P2 LDGSTS.E.BYPASS.LTC128B.128 [R21+0x14400], desc[UR38][R4.64+0x80], !P1 ;  /* 0x144000800415afae */ /* 0x0003e2000c901d66 */
[-C--:B------:R-:W-:Y:S01]  /*96a0*/  ISETP.GE.AND P2, PT, R9, R0.reuse, PT ;  /* 0x000000000900720c */ /* 0x080fe20003f46270 */
[----:B-1----:R-:W-:Y:S02]  /*96b0*/  IMAD.MOV.U32 R4, RZ, RZ, R14 ;  /* 0x000000ffff047224 */ /* 0x002fe400078e000e */
[----:B------:R-:W-:Y:S01]  /*96c0*/  IMAD.MOV.U32 R5, RZ, RZ, R7 ;  /* 0x000000ffff057224 */ /* 0x000fe200078e0007 */
[----:B------:R-:W0:Y:S09]  /*96d0*/  SHFL.IDX PT, R14, R6, 0x2, 0x181f ;  /* 0x00581f00060e7f89 */ /* 0x000e3200000e0000 */
[----:B------:R-:W-:Y:S01]  /*96e0*/  @!P2 LEA R37, R19, UR45, 0x1 ;  /* 0x0000002d1325ac11 */ /* 0x000fe2000f8e08ff */
[----:B------:R-:W-:Y:S01]  /*96f0*/  @!P2 IMAD.WIDE.U32 R8, R26, 0x2, R4 ;  /* 0x000000021a08a825 */ /* 0x000fe200078e0004 */
[----:B------:R-:W1:Y:S04]  /*9700*/  SHFL.IDX PT, R7, R3, 0x2, 0x181f ;  /* 0x00581f0003077f89 */ /* 0x000e6800000e0000 */
[----:B------:R-:W-:Y:S04]  /*9710*/  @!P2 LDGSTS.E.BYPASS.LTC128B.128 [R37+0x10c00], desc[UR38][R8.64], !P0 ;  /* 0x10c000000825afae */ /* 0x000fe8000c101d66 */
[----:B------:R-:W-:Y:S01]  /*9720*/  @!P2 LDGSTS.E.BYPASS.LTC128B.128 [R37+0x14c00], desc[UR38][R8.64+0x80], !P1 ;  /* 0x14c000800825afae */ /* 0x000fe2000c901d66 */
[----:B------:R-:W-:Y:S01]  /*9730*/  ISETP.GE.AND P2, PT, R11, R0, PT ;  /* 0x000000000b00720c */ /* 0x000fe20003f46270 */
[----:B------:R-:W-:-:S02]  /*9740*/  VIADD R11, R35, 0x30 ;  /* 0x00000030230b7836 */ /* 0x000fc40000000000 */
[----:B0-----:R-:W-:Y:S02]  /*9750*/  IMAD.MOV.U32 R4, RZ, RZ, R14 ;  /* 0x000000ffff047224 */ /* 0x001fe400078e000e */
[----:B------:R-:W0:Y:S08]  /*9760*/  SHFL.IDX PT, R14, R6, 0x3, 0x181f ;  /* 0x00781f00060e7f89 */ /* 0x000e3000000e0000 */
[----:B------:R-:W-:Y:S01]  /*9770*/  @!P2 LEA R21, R19, UR45, 0x1 ;  /* 0x0000002d1315ac11 */ /* 0x000fe2000f8e08ff */
[----:B-1----:R-:W-:-:S02]  /*9780*/  IMAD.MOV.U32 R5, RZ, RZ, R7 ;  /* 0x000000ffff057224 */ /* 0x002fc400078e0007 */
[----:B------:R-:W1:Y:S01]  /*9790*/  SHFL.IDX PT, R7, R3, 0x3, 0x181f ;  /* 0x00781f0003077f89 */ /* 0x000e6200000e0000 */
[----:B------:R-:W-:-:S05]  /*97a0*/  @!P2 IMAD.WIDE.U32 R4, R26, 0x2, R4 ;  /* 0x000000021a04a825 */ /* 0x000fca00078e0004 */
[----:B------:R-:W-:Y:S04]  /*97b0*/  @!P2 LDGSTS.E.BYPASS.LTC128B.128 [R21+0x11400], desc[UR38][R4.64], !P0 ;  /* 0x114000000415afae */ /* 0x000fe8000c101d66 */
[----:B------:R0:W-:Y:S01]  /*97c0*/  @!P2 LDGSTS.E.BYPASS.LTC128B.128 [R21+0x15400], desc[UR38][R4.64+0x80], !P1 ;  /* 0x154000800415afae */ /* 0x0001e2000c901d66 */
[----:B------:R-:W-:Y:S01]  /*97d0*/  ISETP.GE.AND P2, PT, R11, R0, PT ;  /* 0x000000000b00720c */ /* 0x000fe20003f46270 */
[----:B------:R-:W-:Y:S01]  /*97e0*/  VIADD R11, R35, 0x40 ;  /* 0x00000040230b7836 */ /* 0x000fe20000000000 */
[----:B0-----:R-:W-:Y:S01]  /*97f0*/  MOV R4, R14 ;  /* 0x0000000e00047202 */ /* 0x001fe20000000f00 */
[----:B-1----:R-:W-:Y:S01]  /*9800*/  IMAD.MOV.U32 R5, RZ, RZ, R7 ;  /* 0x000000ffff057224 */ /* 0x002fe200078e0007 */
        /* <DEDUP_REMOVED lines=10> */
[----:B------:R-:W-:-:S02]  /*98b0*/  @!P2 LEA R21, R19, UR45, 0x1 ;  /* 0x0000002d1315ac11 */ /* 0x000fc4000f8e08ff */
[----:B-1----:R-:W-:Y:S02]  /*98c0*/  MOV R5, R7 ;  /* 0x0000000700057202 */ /* 0x002fe40000000f00 */
[----:B------:R-:W1:Y:S01]  /*98d0*/  SHFL.IDX PT, R7, R3, 0x5, 0x181f ;  /* 0x00b81f0003077f89 */ /* 0x000e6200000e0000 */
[----:B------:R-:W-:-:S05]  /*98e0*/  @!P2 IMAD.WIDE.U32 R4, R26, 0x2, R4 ;  /* 0x000000021a04a825 */ /* 0x000fca00078e0004 */
[----:B------:R-:W-:Y:S04]  /*98f0*/  @!P2 LDGSTS.E.BYPASS.LTC128B.128 [R21+0x12400], desc[UR38][R4.64], !P0 ;  /* 0x124000000415afae */ /* 0x000fe8000c101d66 */
[----:B------:R0:W-:Y:S01]  /*9900*/  @!P2 LDGSTS.E.BYPASS.LTC128B.128 [R21+0x16400], desc[UR38][R4.64+0x80], !P1 ;  /* 0x164000800415afae */ /* 0x0001e2000c901d66 */
[-C--:B------:R-:W-:Y:S02]  /*9910*/  ISETP.GE.AND P2, PT, R11, R0.reuse, PT ;  /* 0x000000000b00720c */ /* 0x080fe40003f46270 */
[----:B------:R-:W-:Y:S01]  /*9920*/  IADD3 R11, R35, 0x60, RZ ;  /* 0x00000060230b7810 */ /* 0x000fe20007ffe0ff */
[----:B0-----:R-:W-:Y:S02]  /*9930*/  IMAD.MOV.U32 R4, RZ, RZ, R14 ;  /* 0x000000ffff047224 */ /* 0x001fe400078e000e */
[----:B-1----:R-:W-:Y:S01]  /*9940*/  IMAD.MOV.U32 R5, RZ, RZ, R7 ;  /* 0x000000ffff057224 */ /* 0x002fe200078e0007 */
[----:B------:R-:W0:Y:S07]  /*9950*/  SHFL.IDX PT, R14, R6, 0x6, 0x181f ;  /* 0x00d81f00060e7f89 */ /* 0x000e2e00000e0000 */
[----:B------:R-:W-:Y:S01]  /*9960*/  @!P2 LEA R37, R19, UR45, 0x1 ;  /* 0x0000002d1325ac11 */ /* 0x000fe2000f8e08ff */
[----:B------:R-:W-:Y:S01]  /*9970*/  @!P2 IMAD.WIDE.U32 R8, R26, 0x2, R4 ;  /* 0x000000021a08a825 */ /* 0x000fe200078e0004 */
[----:B------:R-:W1:Y:S04]  /*9980*/  SHFL.IDX PT, R7, R3, 0x6, 0x181f ;  /* 0x00d81f0003077f89 */ /* 0x000e6800000e0000 */
[----:B------:R2:W-:Y:S04]  /*9990*/  @!P2 LDGSTS.E.BYPASS.LTC128B.128 [R37+0x12c00], desc[UR38][R8.64], !P0 ;  /* 0x12c000000825afae */ /* 0x0005e8000c101d66 */
[----:B------:R2:W-:Y:S01]  /*99a0*/  @!P2 LDGSTS.E.BYPASS.LTC128B.128 [R37+0x16c00], desc[UR38][R8.64+0x80], !P1 ;  /* 0x16c000800825afae */ /* 0x0005e2000c901d66 */
[----:B------:R-:W-:-:S03]  /*99b0*/  ISETP.GE.AND P2, PT, R11, R0, PT ;  /* 0x000000000b00720c */ /* 0x000fc60003f46270 */
[----:B------:R-:W3:Y:S01]  /*99c0*/  SHFL.IDX PT, R3, R3, 0x7, 0x181f ;  /* 0x00f81f0003037f89 */ /* 0x000ee200000e0000 */
[----:B0-----:R-:W-:-:S03]  /*99d0*/  IMAD.MOV.U32 R4, RZ, RZ, R14 ;  /* 0x000000ffff047224 */ /* 0x001fc600078e000e */
[----:B------:R2:W0:Y:S01]  /*99e0*/  SHFL.IDX PT, R14, R6, 0x7, 0x181f ;  /* 0x00f81f00060e7f89 */ /* 0x00042200000e0000 */
[----:B-1----:R-:W-:-:S05]  /*99f0*/  IMAD.MOV.U32 R5, RZ, RZ, R7 ;  /* 0x000000ffff057224 */ /* 0x002fca00078e0007 */
[----:B------:R-:W-:Y:S01]  /*9a00*/  @!P2 LEA R7, R19, UR45, 0x1 ;  /* 0x0000002d1307ac11 */ /* 0x000fe2000f8e08ff */
[----:B------:R-:W-:-:S05]  /*9a10*/  @!P2 IMAD.WIDE.U32 R4, R26, 0x2, R4 ;  /* 0x000000021a04a825 */ /* 0x000fca00078e0004 */
[----:B------:R2:W-:Y:S04]  /*9a20*/  @!P2 LDGSTS.E.BYPASS.LTC128B.128 [R7+0x13400], desc[UR38][R4.64], !P0 ;  /* 0x134000000407afae */ /* 0x0005e8000c101d66 */
[----:B---3--:R2:W-:Y:S02]  /*9a30*/  @!P2 LDGSTS.E.BYPASS.LTC128B.128 [R7+0x17400], desc[UR38][R4.64+0x80], !P1 ;  /* 0x174000800407afae */ /* 0x0085e4000c901d66 */
.L_x_6604:
[----:B------:R-:W-:Y:S01]  /*9a40*/  VIADD R35, R35, 0x70 ;  /* 0x0000007023237836 */ /* 0x000fe20000000000 */
[----:B------:R-:W-:Y:S01]  /*9a50*/  BSSY B0, `(.L_x_6533) ;  /* 0x000000e000007945 */ /* 0x000fe20003800000 */
[----:B0-2---:R-:W-:Y:S02]  /*9a60*/  IMAD.MOV.U32 R4, RZ, RZ, R14 ;  /* 0x000000ffff047224 */ /* 0x005fe400078e000e */
[----:B------:R-:W-:Y:S01]  /*9a70*/  IMAD.MOV.U32 R5, RZ, RZ, R3 ;  /* 0x000000ffff057224 */ /* 0x000fe200078e0003 */
[----:B------:R-:W-:Y:S02]  /*9a80*/  ISETP.GE.AND P2, PT, R35, R0, PT ;  /* 0x000000002300720c */ /* 0x000fe40003f46270 */
[----:B------:R-:W-:-:S04]  /*9a90*/  MOV R0, 0x1 ;  /* 0x0000000100007802 */ /* 0x000fc80000000f00 */
[----:B------:R-:W-:-:S07]  /*9aa0*/  SHF.L.U32 R0, R0, 0x1f, RZ ;  /* 0x0000001f00007819 */ /* 0x000fce00000006ff */
[----:B------:R-:W-:Y:S05]  /*9ab0*/  @P2 BRA `(.L_x_6534) ;  /* 0x00000000001c2947 */ /* 0x000fea0003800000 */
[----:B------:R-:W-:Y:S01]  /*9ac0*/  IMAD.WIDE.U32 R4, R26, 0x2, R4 ;  /* 0x000000021a047825 */ /* 0x000fe200078e0004 */
[----:B------:R-:W-:-:S05]  /*9ad0*/  LEA R3, R19, UR45, 0x1 ;  /* 0x0000002d13037c11 */ /* 0x000fca000f8e08ff */
[----:B------:R-:W-:Y:S01]  /*9ae0*/  @!PT LDS RZ, [RZ] ;  /* 0x00000000fffff984 */ /* 0x000fe20000000800 */
[----:B------:R-:W-:Y:S01]  /*9af0*/  @!PT LDS RZ, [RZ] ;  /* 0x00000000fffff984 */ /* 0x000fe20000000800 */
[----:B------:R-:W-:Y:S01]  /*9b00*/  @!PT LDS RZ, [RZ] ;  /* 0x00000000fffff984 */ /* 0x000fe20000000800 */
[----:B------:R0:W-:Y:S04]  /*9b10*/  LDGSTS.E.BYPASS.LTC128B.128 [R3+0x13c00], desc[UR38][R4.64], !P0 ;  /* 0x13c0000004037fae */ /* 0x0001e8000c101d66 */
[----:B------:R0:W-:Y:S02]  /*9b20*/  LDGSTS.E.BYPASS.LTC128B.128 [R3+0x17c00], desc[UR38][R4.64+0x80], !P1 ;  /* 0x17c0008004037fae */ /* 0x0001e4000c901d66 */
.L_x_6534:
[----:B------:R-:W-:Y:S05]  /*9b30*/  BSYNC B0 ;  /* 0x0000000000007941 */ /* 0x000fea0003800000 */
.L_x_6533:
[----:B------:R-:W-:Y:S01]  /*9b40*/  NOP ;  /* 0x0000000000007918 */ /* 0x000fe20000000000 */
[----:B------:R-:W-:Y:S01]  /*9b50*/  SYNCS.ARRIVE.TRANS64.RED.A0T1 RZ, [UR45+0x28800], RZ ;  /* 0x028800ffffff79a7 */ /* 0x000fe2000820042d */
[----:B------:R-:W-:Y:S01]  /*9b60*/  ARRIVES.LDGSTSBAR.64.TRANSCNT [UR45+0x28800] ;  /* 0x02880000ff0079b0 */ /* 0x000fe20008000aad */
[----:B------:R-:W-:Y:S01]  /*9b70*/  NOP ;  /* 0x0000000000007918 */ /* 0x000fe20000000000 */
[----:B------:R-:W-:Y:S01]  /*9b80*/  SYNCS.ARRIVE.TRANS64.A1T0 RZ, [UR45+0x28800], RZ ;  /* 0x028800ffffff79a7 */ /* 0x000fe2000810002d */
[----:B------:R-:W1:Y:S02]  /*9b90*/  SYNCS.PHASECHK.TRANS64.TRYWAIT P0, [UR45+0x28820], R0 ;  /* 0x02882000ff0075a7 */ /* 0x000e64000800016d */
[----:B-1----:R-:W-:Y:S05]  /*9ba0*/  @!P0 BRA `(.L_x_6535) ;  /* 0x0000003000648947 */ /* 0x002fea0003800000 */
.L_x_6605:
[----:B------:R-:W-:Y:S01]  /*9bb0*/  UIADD3 UR4, UR49, -0x2, URZ ;  /* 0xfffffffe31047890 */ /* 0x000fe2000fffe03f */
[----:B------:R-:W-:Y:S01]  /*9bc0*/  IMAD.MOV.U32 R8, RZ, RZ, 0x1 ;  /* 0x00000001ff087424 */ /* 0x000fe200078e00ff */
[----:B------:R-:W-:Y:S02]  /*9bd0*/  MOV R10, RZ ;  /* 0x000000ff000a7202 */ /* 0x000fe40000000f00 */
[----:B------:R-:W-:-:S06]  /*9be0*/  UISETP.GE.AND UP0, UPT, UR4, UR48, UPT ;  /* 0x000000300400728c */ /* 0x000fcc000bf06270 */
[----:B------:R-:W-:-:S13]  /*9bf0*/  PLOP3.LUT P0, PT, PT, PT, UP0, 0x80, 0x0 ;  /* 0x000000000000781c */ /* 0x000fda0003f0f008 */
[----:B------:R-:W-:Y:S05]  /*9c00*/  @!P0 BRA `(.L_x_6536) ;  /* 0x0000001000288947 */ /* 0x000fea0003800000 */
[----:B------:R-:W-:Y:S01]  /*9c10*/  UIADD3 UR4, UR47, 0x1, URZ ;  /* 0x000000012f047890 */ /* 0x000fe2000fffe03f */
[----:B0-----:R-:W-:Y:S01]  /*9c20*/  LOP3.LUT R3, RZ, UR44, RZ, 0x33, !PT ;  /* 0x0000002cff037c12 */ /* 0x001fe2000f8e33ff */
[----:B------:R-:W-:Y:S01]  /*9c30*/  BSSY B0, `(.L_x_6536) ;  /* 0x0000107000007945 */ /* 0x000fe20003800000 */
[----:B------:R-:W-:Y:S01]  /*9c40*/  IADD3 R31, R33, R31, R28 ;  /* 0x0000001f211f7210 */ /* 0x000fe20007ffe01c */
[----:B------:R-:W-:Y:S01]  /*9c50*/  UIMAD UR4, UR4, UR41, URZ ;  /* 0x00000029040472a4 */ /* 0x000fe2000f8e023f */
[----:B------:R-:W-:Y:S01]  /*9c60*/  IMAD.MOV.U32 R9, RZ, RZ, 0x1 ;  /* 0x00000001ff097424 */ /* 0x000fe200078e00ff */
[----:B------:R-:W-:Y:S02]  /*9c70*/  MOV R20, RZ ;  /* 0x000000ff00147202 */ /* 0x000fe40000000f00 */
[----:B------:R-:W-:Y:S02]  /*9c80*/  VIADD R31, R31, 0xfffffe80 ;  /* 0xfffffe801f1f7836 */ /* 0x000fe40000000000 */
[----:B------:R-:W-:Y:S01]  /*9c90*/  LOP3.LUT R0, RZ, UR4, RZ, 0x33, !PT ;  /* 0x00000004ff007c12 */ /* 0x000fe2000f8e33ff */
[----:B------:R-:W-:-:S02]  /*9ca0*/  ULDC UR4, c[0x0][0x2f4] ;  /* 0x0000bd0000047ab9 */ /* 0x000fc40000000800 */
[----:B------:R-:W-:Y:S02]  /*9cb0*/  ISETP.GE.AND P2, PT, R26, UR4, PT ;  /* 0x000000041a007c0c */ /* 0x000fe4000bf46270 */
[----:B------:R-:W-:Y:S02]  /*9cc0*/  VIMNMX R0, R0, R3, !PT ;  /* 0x0000000300007248 */ /* 0x000fe40007fe0100 */
[----:B------:R-:W-:Y:S02]  /*9cd0*/  IADD3 R3, -R28, UR43, RZ ;  /* 0x0000002b1c037c10 */ /* 0x000fe4000fffe1ff */
[----:B------:R-:W-:Y:S01]  /*9ce0*/  ISETP.GE.AND P1, PT, R25, UR4, PT ;  /* 0x0000000419007c0c */ /* 0x000fe2000bf26270 */
[C---:B------:R-:W-:Y:S01]  /*9cf0*/  IMAD R21, R0.reuse, -0x80, R31 ;  /* 0xffffff8000157824 */ /* 0x040fe200078e021f */
[C---:B------:R-:W-:Y:S01]  /*9d00*/  IADD3 R22, -R0.reuse, -0x2, RZ ;  /* 0xfffffffe00167810 */ /* 0x040fe20007ffe1ff */
[----:B------:R-:W-:-:S04]  /*9d10*/  IMAD R3, R0, 0x80, R3 ;  /* 0x0000008000037824 */ /* 0x000fc800078e0203 */
[----:B------:R-:W-:-:S07]  /*9d20*/  VIADD R31, R3, 0x100 ;  /* 0x00000100031f7836 */ /* 0x000fce0000000000 */
.L_x_6549:
[----:B------:R-:W-:Y:S01]  /*9d30*/  ISETP.NE.AND P0, PT, R29, 0x1, PT ;  /* 0x000000011d00780c */ /* 0x000fe20003f05270 */
[----:B------:R-:W-:-:S12]  /*9d40*/  ULDC.64 UR4, c[0x0][0x428] ;  /* 0x00010a0000047ab9 */ /* 0x000fd80000000a00 */
[----:B------:R-:W0:Y:S08]  /*9d50*/  @P0 LDC R0, c[0x0][0x434] ;  /* 0x00010d00ff000b82 */ /* 0x000e300000000800 */
[----:B------:R-:W1:Y:S01]  /*9d60*/  @P0 LDC R4, c[0x0][0x438] ;  /* 0x00010e00ff040b82 */ /* 0x000e620000000800 */
[----:B0-----:R-:W-:-:S04]  /*9d70*/  @P0 IMAD.HI.U32 R3, R21, R0, RZ ;  /* 0x0000000015030227 */ /* 0x001fc800078e00ff */
[----:B------:R-:W-:Y:S01]  /*9d80*/  IMAD.MOV.U32 R0, RZ, RZ, R21 ;  /* 0x000000ffff007224 */ /* 0x000fe200078e0015 */
[----:B-1----:R-:W-:Y:S01]  /*9d90*/  @P0 SHF.R.U32.HI R0, RZ, R4, R3 ;  /* 0x00000004ff000219 */ /* 0x002fe20000011603 */
[----:B------:R-:W-:-:S03]  /*9da0*/  IMAD R3, R27, UR4, RZ ;  /* 0x000000041b037c24 */ /* 0x000fc6000f8e02ff */
[--C-:B------:R-:W-:Y:S01]  /*9db0*/  SHF.R.S32.HI R5, RZ, 0x1f, R0.reuse ;  /* 0x0000001fff057819 */ /* 0x100fe20000011400 */
[----:B------:R-:W-:Y:S02]  /*9dc0*/  IMAD.MOV.U32 R4, RZ, RZ, R0 ;  /* 0x000000ffff047224 */ /* 0x000fe400078e0000 */
[C---:B------:R-:W-:Y:S02]  /*9dd0*/  IMAD R3, R30.reuse, UR5, R3 ;  /* 0x000000051e037c24 */ /* 0x040fe4000f8e0203 */
[----:B------:R-:W-:Y:S01]  /*9de0*/  IMAD.WIDE.U32 R6, R30, UR4, R4 ;  /* 0x000000041e067c25 */ /* 0x000fe2000f8e0004 */
[----:B------:R-:W-:-:S04]  /*9df0*/  ULDC.64 UR4, c[0x0][0x418] ;  /* 0x0001060000047ab9 */ /* 0x000fc80000000a00 */
[----:B------:R-:W-:Y:S02]  /*9e00*/  IADD3 R3, R3, R7, RZ ;  /* 0x0000000703037210 */ /* 0x000fe40007ffe0ff */
[----:B------:R-:W-:-:S04]  /*9e10*/  LEA R4, P0, R6, UR4, 0x2 ;  /* 0x0000000406047c11 */ /* 0x000fc8000f8010ff */
[----:B------:R-:W-:-:S05]  /*9e20*/  LEA.HI.X R5, R6, UR5, R3, 0x2, P0 ;  /* 0x0000000506057c11 */ /* 0x000fca00080f1403 */
[----:B--2---:R-:W2:Y:S01]  /*9e30*/  LDG.E R32, desc[UR38][R4.64] ;  /* 0x0000002604207981 */ /* 0x004ea2000c1e1900 */
[----:B------:R-:W-:Y:S01]  /*9e40*/  ISETP.NE.AND P3, PT, R18, 0x3, PT ;  /* 0x000000031200780c */ /* 0x000fe20003f65270 */
[----:B------:R-:W-:-:S05]  /*9e50*/  VIADD R10, R20, 0x1 ;  /* 0x00000001140a7836 */ /* 0x000fca0000000000 */
[----:B------:R-:W-:-:S04]  /*9e60*/  ISETP.NE.AND P0, PT, R10, 0x2, PT ;  /* 0x000000020a00780c */ /* 0x000fc80003f05270 */
[----:B------:R-:W-:Y:S02]  /*9e70*/  SEL R8, RZ, 0x1, P0 ;  /* 0x00000001ff087807 */ /* 0x000fe40000000000 */
[----:B------:R-:W-:Y:S02]  /*9e80*/  SEL R10, R10, RZ, P0 ;  /* 0x000000ff0a0a7207 */ /* 0x000fe40000000000 */
[----:B------:R-:W-:Y:S02]  /*9e90*/  LOP3.LUT R8, R9, R8, RZ, 0x3c, !PT ;  /* 0x0000000809087212 */ /* 0x000fe400078e3cff */
[----:B--2---:R-:W-:Y:S01]  /*9ea0*/  SHF.R.S32.HI R33, RZ, 0x1f, R32 ;  /* 0x0000001fff217819 */ /* 0x004fe20000011420 */
[----:B------:R-:W-:Y:S06]  /*9eb0*/  @!P3 BRA `(.L_x_6537) ;  /* 0x000000000004b947 */ /* 0x000fec0003800000 */
[----:B------:R-:W-:Y:S01]  /*9ec0*/  BPT.TRAP 0x1 ;  /* 0x000000040000795c */ /* 0x000fe20000300000 */
.L_x_6537:
[----:B------:R-:W-:Y:S01]  /*9ed0*/  LEA R34, R10, UR45, 0x3 ;  /* 0x0000002d0a227c11 */ /* 0x000fe2000f8e18ff */
[----:B------:R-:W-:Y:S01]  /*9ee0*/  BSSY B1, `(.L_x_6538) ;  /* 0x0000004000017945 */ /* 0x000fe20003800000 */
[----:B------:R-:W-:-:S04]  /*9ef0*/  SHF.L.U32 R3, R8, 0x1f, RZ ;  /* 0x0000001f08037819 */ /* 0x000fc800000006ff */
[----:B------:R-:W0:Y:S02]  /*9f00*/  SYNCS.PHASECHK.TRANS64.TRYWAIT P0, [R34+URZ+0x28840], R3 ;  /* 0x02884003220075a7 */ /* 0x000e24000800017f */
[----:B0-----:R-:W-:Y:S05]  /*9f10*/  @!P0 BRA `(.L_x_6539) ;  /* 0x0000002c00a08947 */ /* 0x001fea0003800000 */
.L_x_6606:
[----:B------:R-:W-:Y:S05]  /*9f20*/  BSYNC B1 ;  /* 0x0000000000017941 */ /* 0x000fea0003800000 */
.L_x_6538:
[----:B------:R-:W-:Y:S01]  /*9f30*/  ULDC UR4, c[0x0][0x430] ;  /* 0x00010c0000047ab9 */ /* 0x000fe20000000800 */
[----:B------:R-:W-:Y:S01]  /*9f40*/  R2UR UR6, R24 ;  /* 0x00000000180672ca */ /* 0x000fe200000e0000 */
[----:B------:R-:W-:Y:S01]  /*9f50*/  UIADD3 UR4, -UR4, URZ, URZ ;  /* 0x0000003f04047290 */ /* 0x000fe2000fffe13f */
[C---:B------:R-:W-:Y:S02]  /*9f60*/  LOP3.LUT P4, RZ, R23.reuse, 0x2, RZ, 0xc0, !PT ;  /* 0x0000000217ff7812 */ /* 0x040fe4000788c0ff */
[----:B------:R-:W-:-:S03]  /*9f70*/  LOP3.LUT P3, RZ, R23, 0x1, RZ, 0xc0, !PT ;  /* 0x0000000117ff7812 */ /* 0x000fc6000786c0ff */
[----:B------:R-:W-:Y:S01]  /*9f80*/  IMAD R35, R0, UR4, R21 ;  /* 0x0000000400237c24 */ /* 0x000fe2000f8e0215 */
[----:B------:R-:W-:-:S03]  /*9f90*/  ULDC.64 UR4, c[0x0][0x300] ;  /* 0x0000c00000047ab9 */ /* 0x000fc60000000a00 */
[----:B------:R-:W-:Y:S01]  /*9fa0*/  IMAD.WIDE.U32 R4, R35, UR4, RZ ;  /* 0x0000000423047c25 */ /* 0x000fe2000f8e00ff */
[----:B------:R-:W-:-:S05]  /*9fb0*/  SHF.R.S32.HI R36, RZ, 0x1f, R35 ;  /* 0x0000001fff247819 */ /* 0x000fca0000011423 */
[----:B------:R-:W-:-:S04]  /*9fc0*/  IMAD R0, R36, UR4, RZ ;  /* 0x0000000424007c24 */ /* 0x000fc8000f8e02ff */
[----:B0-----:R-:W-:Y:S01]  /*9fd0*/  IMAD R3, R35, UR5, R0 ;  /* 0x0000000523037c24 */ /* 0x001fe2000f8e0200 */
        /* <DEDUP_REMOVED lines=16> */
[----:B------:R-:W-:Y:S01]  /*a0e0*/  IMAD R4, R10, 0x4000, R19 ;  /* 0x000040000a047824 */ /* 0x000fe200078e0213 */
[----:B------:R-:W-:Y:S07]  /*a0f0*/  BRA.DIV UR4, `(.L_x_6540) ;  /* 0x0000002e043c7947 */ /* 0x000fee000b800000 */
[----:B------:R-:W0:Y:S01]  /*a100*/  SHFL.IDX PT, R14, R6, RZ, 0x181f ;  /* 0x00181fff060e7589 */ /* 0x000e2200000e0000 */
[----:B------:R-:W-:Y:S01]  /*a110*/  IMAD.SHL.U32 R3, R26, 0x2, RZ ;  /* 0x000000021a037824 */ /* 0x000fe200078e00ff */
[----:B------:R-:W-:Y:S02]  /*a120*/  LEA R4, R4, UR45, 0x1 ;  /* 0x0000002d04047c11 */ /* 0x000fe4000f8e08ff */
[----:B------:R-:W1:Y:S04]  /*a130*/  SHFL.IDX PT, R0, R5, RZ, 0x181f ;  /* 0x00181fff05007589 */ /* 0x000e6800000e0000 */
[----:B------:R-:W2:Y:S04]  /*a140*/  SHFL.IDX PT, R37, R6, 0x1, 0x181f ;  /* 0x00381f0006257f89 */ /* 0x000ea800000e0000 */
[----:B------:R-:W-:Y:S01]  /*a150*/  SHFL.IDX PT, R7, R5, 0x2, 0x181f ;  /* 0x00581f0005077f89 */ /* 0x000fe200000e0000 */
[----:B0-----:R-:W-:-:S04]  /*a160*/  IADD3 R14, P0, R14, R3, RZ ;  /* 0x000000030e0e7210 */ /* 0x001fc80007f1e0ff */
[----:B-1----:R-:W-:Y:S02]  /*a170*/  IADD3.X R15, RZ, R0, RZ, P0, !PT ;  /* 0x00000000ff0f7210 */ /* 0x002fe400007fe4ff */
[----:B------:R-:W0:Y:S01]  /*a180*/  SHFL.IDX PT, R0, R5, 0x1, 0x181f ;  /* 0x00381f0005007f89 */ /* 0x000e2200000e0000 */
[----:B--2---:R-:W-:-:S03]  /*a190*/  IADD3 R12, P0, R37, R3, RZ ;  /* 0x00000003250c7210 */ /* 0x004fc60007f1e0ff */
[----:B------:R-:W-:Y:S04]  /*a1a0*/  LDGSTS.E.BYPASS.LTC128B.128 [R4+0x18400], desc[UR38][R14.64], !P4 ;  /* 0x184000000e047fae */ /* 0x000fe8000e101d66 */
[----:B------:R1:W-:Y:S04]  /*a1b0*/  LDGSTS.E.BYPASS.LTC128B.128 [R4+0x1c400], desc[UR38][R14.64+0x80], !P3 ;  /* 0x1c4000800e047fae */ /* 0x0003e8000d901d66 */
[----:B------:R-:W-:Y:S04]  /*a1c0*/  SHFL.IDX PT, R37, R6, 0x3, 0x181f ;  /* 0x00781f0006257f89 */ /* 0x000fe800000e0000 */
[----:B-1----:R-:W1:Y:S01]  /*a1d0*/  SHFL.IDX PT, R14, R6, 0x2, 0x181f ;  /* 0x00581f00060e7f89 */ /* 0x002e6200000e0000 */
[----:B0-----:R-:W-:-:S03]  /*a1e0*/  IMAD.X R13, RZ, RZ, R0, P0 ;  /* 0x000000ffff0d7224 */ /* 0x001fc600000e0600 */
[----:B------:R-:W0:Y:S04]  /*a1f0*/  SHFL.IDX PT, R0, R5, 0x3, 0x181f ;  /* 0x00781f0005007f89 */ /* 0x000e2800000e0000 */
[----:B------:R-:W-:Y:S04]  /*a200*/  LDGSTS.E.BYPASS.LTC128B.128 [R4+0x18c00], desc[UR38][R12.64], !P4 ;  /* 0x18c000000c047fae */ /* 0x000fe8000e101d66 */
[----:B------:R1:W-:Y:S02]  /*a210*/  LDGSTS.E.BYPASS.LTC128B.128 [R4+0x1cc00], desc[UR38][R12.64+0x80], !P3 ;  /* 0x1cc000800c047fae */ /* 0x0003e4000d901d66 */
[----:B-1----:R-:W-:-:S05]  /*a220*/  IADD3 R12, P0, R14, R3, RZ ;  /* 0x000000030e0c7210 */ /* 0x002fca0007f1e0ff */
[----:B------:R-:W-:Y:S01]  /*a230*/  IMAD.X R13, RZ, RZ, R7, P0 ;  /* 0x000000ffff0d7224 */ /* 0x000fe200000e0607 */
[----:B------:R-:W-:Y:S01]  /*a240*/  IADD3 R14, P0, R37, R3, RZ ;  /* 0x00000003250e7210 */ /* 0x000fe20007f1e0ff */
[----:B------:R-:W-:Y:S04]  /*a250*/  SHFL.IDX PT, R7, R5, 0x5, 0x181f ;  /* 0x00b81f0005077f89 */ /* 0x000fe800000e0000 */
[----:B------:R-:W1:Y:S01]  /*a260*/  SHFL.IDX PT, R37, R6, 0x4, 0x181f ;  /* 0x00981f0006257f89 */ /* 0x000e6200000e0000 */
[----:B0-----:R-:W-:-:S03]  /*a270*/  IMAD.X R15, RZ, RZ, R0, P0 ;  /* 0x000000ffff0f7224 */ /* 0x001fc600000e0600 */
[----:B------:R-:W0:Y:S04]  /*a280*/  SHFL.IDX PT, R0, R5, 0x4, 0x181f ;  /* 0x00981f0005007f89 */ /* 0x000e2800000e0000 */
[----:B------:R-:W-:Y:S04]  /*a290*/  LDGSTS.E.BYPASS.LTC128B.128 [R4+0x19400], desc[UR38][R12.64], !P4 ;  /* 0x194000000c047fae */ /* 0x000fe8000e101d66 */
[----:B------:R1:W-:Y:S04]  /*a2a0*/  LDGSTS.E.BYPASS.LTC128B.128 [R4+0x1d400], desc[UR38][R12.64+0x80], !P3 ;  /* 0x1d4000800c047fae */ /* 0x0003e8000d901d66 */
[----:B------:R-:W-:Y:S04]  /*a2b0*/  LDGSTS.E.BYPASS.LTC128B.128 [R4+0x19c00], desc[UR38][R14.64], !P4 ;  /* 0x19c000000e047fae */ /* 0x000fe8000e101d66 */
[----:B------:R2:W-:Y:S01]  /*a2c0*/  LDGSTS.E.BYPASS.LTC128B.128 [R4+0x1dc00], desc[UR38][R14.64+0x80], !P3 ;  /* 0x1dc000800e047fae */ /* 0x0005e2000d901d66 */
[----:B-1----:R-:W-:-:S03]  /*a2d0*/  IADD3 R12, P0, R37, R3, RZ ;  /* 0x00000003250c7210 */ /* 0x002fc60007f1e0ff */
[----:B------:R-:W-:Y:S01]  /*a2e0*/  SHFL.IDX PT, R37, R6, 0x6, 0x181f ;  /* 0x00d81f0006257f89 */ /* 0x000fe200000e0000 */
[----:B0-----:R-:W-:-:S03]  /*a2f0*/  IADD3.X R13, RZ, R0, RZ, P0, !PT ;  /* 0x00000000ff0d7210 */ /* 0x001fc600007fe4ff */
[----:B------:R-:W-:Y:S04]  /*a300*/  SHFL.IDX PT, R0, R5, 0x6, 0x181f ;  /* 0x00d81f0005007f89 */ /* 0x000fe800000e0000 */
[----:B--2---:R-:W0:Y:S04]  /*a310*/  SHFL.IDX PT, R14, R6, 0x5, 0x181f ;  /* 0x00b81f00060e7f89 */ /* 0x004e2800000e0000 */
[----:B------:R-:W-:Y:S04]  /*a320*/  LDGSTS.E.BYPASS.LTC128B.128 [R4+0x1a400], desc[UR38][R12.64], !P4 ;  /* 0x1a4000000c047fae */ /* 0x000fe8000e101d66 */
[----:B------:R1:W-:Y:S04]  /*a330*/  LDGSTS.E.BYPASS.LTC128B.128 [R4+0x1e400], desc[UR38][R12.64+0x80], !P3 ;  /* 0x1e4000800c047fae */ /* 0x0003e8000d901d66 */
[----:B------:R-:W2:Y:S04]  /*a340*/  SHFL.IDX PT, R6, R6, 0x7, 0x181f ;  /* 0x00f81f0006067f89 */ /* 0x000ea800000e0000 */
[----:B------:R-:W3:Y:S01]  /*a350*/  SHFL.IDX PT, R5, R5, 0x7, 0x181f ;  /* 0x00f81f0005057f89 */ /* 0x000ee200000e0000 */
[----:B0-----:R-:W-:-:S05]  /*a360*/  IADD3 R14, P0, R14, R3, RZ ;  /* 0x000000030e0e7210 */ /* 0x001fca0007f1e0ff */
[----:B------:R-:W-:Y:S01]  /*a370*/  IMAD.X R15, RZ, RZ, R7, P0 ;  /* 0x000000ffff0f7224 */ /* 0x000fe200000e0607 */
[----:B-1----:R-:W-:-:S04]  /*a380*/  IADD3 R12, P0, R37, R3, RZ ;  /* 0x00000003250c7210 */ /* 0x002fc80007f1e0ff */
[----:B------:R0:W-:Y:S01]  /*a390*/  LDGSTS.E.BYPASS.LTC128B.128 [R4+0x1ac00], desc[UR38][R14.64], !P4 ;  /* 0x1ac000000e047fae */ /* 0x0001e2000e101d66 */
[----:B------:R-:W-:-:S03]  /*a3a0*/  IMAD.X R13, RZ, RZ, R0, P0 ;  /* 0x000000ffff0d7224 */ /* 0x000fc600000e0600 */
[----:B------:R0:W-:Y:S04]  /*a3b0*/  LDGSTS.E.BYPASS.LTC128B.128 [R4+0x1ec00], desc[UR38][R14.64+0x80], !P3 ;  /* 0x1ec000800e047fae */ /* 0x0001e8000d901d66 */
[----:B------:R0:W-:Y:S04]  /*a3c0*/  LDGSTS.E.BYPASS.LTC128B.128 [R4+0x1b400], desc[UR38][R12.64], !P4 ;  /* 0x1b4000000c047fae */ /* 0x0001e8000e101d66 */
[----:B--23--:R0:W-:Y:S02]  /*a3d0*/  LDGSTS.E.BYPASS.LTC128B.128 [R4+0x1f400], desc[UR38][R12.64+0x80], !P3 ;  /* 0x1f4000800c047fae */ /* 0x00c1e4000d901d66 */
.L_x_6624:
[----:B------:R-:W-:-:S05]  /*a3e0*/  IADD3 R6, P0, R6, R3, RZ ;  /* 0x0000000306067210 */ /* 0x000fca0007f1e0ff */
[----:B------:R-:W-:Y:S01]  /*a3f0*/  IMAD.X R7, RZ, RZ, R5, P0 ;  /* 0x000000ffff077224 */ /* 0x000fe200000e0605 */
[----:B------:R-:W-:-:S04]  /*a400*/  PLOP3.LUT P0, PT, PT, PT, PT, 0x80, 0x0 ;  /* 0x000000000000781c */ /* 0x000fc80003f0f070 */
[----:B------:R-:W-:Y:S01]  /*a410*/  @!PT LDS RZ, [RZ] ;  /* 0x00000000fffff984 */ /* 0x000fe20000000800 */
[----:B------:R-:W-:Y:S01]  /*a420*/  @!PT LDS RZ, [RZ] ;  /* 0x00000000fffff984 */ /* 0x000fe20000000800 */
[----:B------:R-:W-:Y:S01]  /*a430*/  @!PT LDS RZ, [RZ] ;  /* 0x00000000fffff984 */ /* 0x000fe20000000800 */
[----:B------:R1:W-:Y:S04]  /*a440*/  LDGSTS.E.BYPASS.LTC128B.128 [R4+0x1bc00], desc[UR38][R6.64], !P4 ;  /* 0x1bc0000006047fae */ /* 0x0003e8000e101d66 */
[----:B------:R1:W-:Y:S01]  /*a450*/  LDGSTS.E.BYPASS.LTC128B.128 [R4+0x1fc00], desc[UR38][R6.64+0x80], !P3 ;  /* 0x1fc0008006047fae */ /* 0x0003e2000d901d66 */
[----:B------:R-:W-:-:S04]  /*a460*/  NOP ;  /* 0x0000000000007918 */ /* 0x000fc80000000000 */
.L_x_6541:
[----:B------:R-:W-:Y:S02]  /*a470*/  PLOP3.LUT P3, PT, P3, P0, PT, 0xa2, 0x0 ;  /* 0x000000000000781c */ /* 0x000fe40001f61472 */
[----:B------:R-:W-:-:S08]  /*a480*/  @P0 R2UR P3, UR4, R34 ;  /* 0x00000000220402ca */ /* 0x000fd00000060000 */
[----:B------:R-:W-:-:S05]  /*a490*/  @P0 PLOP3.LUT P0, PT, P3, PT, PT, 0x80, 0x0 ;  /* 0x000000000000081c */ /* 0x000fca0001f0f070 */
[----:B------:R-:W-:Y:S01]  /*a4a0*/  @!P3 SYNCS.ARRIVE.TRANS64.RED.A0T1 RZ, [UR4+0x28830], RZ ;  /* 0x028830ffffffb9a7 */ /* 0x000fe20008200404 */
[----:B------:R-:W-:Y:S07]  /*a4b0*/  @!P3 ARRIVES.LDGSTSBAR.64.TRANSCNT [UR4+0x28830] ;  /* 0x02883000ff00b9b0 */ /* 0x000fee0008000a84 */
[----:B------:R-:W-:Y:S05]  /*a4c0*/  @P0 BRA.U.ANY `(.L_x_6541) ;  /* 0xfffffffd00e80947 */ /* 0x000fea000393ffff */
[----:B------:R-:W-:Y:S01]  /*a4d0*/  NOP ;  /* 0x0000000000007918 */ /* 0x000fe20000000000 */
[----:B------:R-:W-:-:S13]  /*a4e0*/  ISETP.NE.AND P4, PT, R18, 0x3, PT ;  /* 0x000000031200780c */ /* 0x000fda0003f85270 */
[----:B------:R-:W-:Y:S05]  /*a4f0*/  @!P4 BRA `(.L_x_6542) ;  /* 0x000000000004c947 */ /* 0x000fea0003800000 */
[----:B------:R-:W-:Y:S01]  /*a500*/  BPT.TRAP 0x1 ;  /* 0x000000040000795c */ /* 0x000fe20000300000 */
.L_x_6542:
[----:B------:R2:W-:Y:S01]  /*a510*/  SYNCS.ARRIVE.TRANS64.A1T0 RZ, [R34+URZ+0x28830], RZ ;  /* 0x028830ff22ff79a7 */ /* 0x0005e2000810003f */
[----:B------:R-:W-:Y:S05]  /*a520*/  @!P4 BRA `(.L_x_6543) ;  /* 0x000000000004c947 */ /* 0x000fea0003800000 */
[----:B------:R-:W-:Y:S01]  /*a530*/  BPT.TRAP 0x1 ;  /* 0x000000040000795c */ /* 0x000fe20000300000 */
.L_x_6543:
[----:B------:R-:W-:Y:S01]  /*a540*/  SHF.L.U32 R5, R9, 0x1f, RZ ;  /* 0x0000001f09057819 */ /* 0x000fe200000006ff */
[----:B------:R-:W-:Y:S01]  /*a550*/  BSSY B1, `(.L_x_6544) ;  /* 0x0000004000017945 */ /* 0x000fe20003800000 */
[----:B------:R-:W-:-:S04]  /*a560*/  LEA R0, R20, UR45, 0x3 ;  /* 0x0000002d14007c11 */ /* 0x000fc8000f8e18ff */
[----:B------:R-:W3:Y:S02]  /*a570*/  SYNCS.PHASECHK.TRANS64.TRYWAIT P0, [R0+URZ+0x28860], R5 ;  /* 0x02886005000075a7 */ /* 0x000ee4000800017f */
[----:B---3--:R-:W-:Y:S05]  /*a580*/  @!P0 BRA `(.L_x_6545) ;  /* 0x0000003000748947 */ /* 0x008fea0003800000 */
.L_x_6625:
[----:B------:R-:W-:Y:S05]  /*a590*/  BSYNC B1 ;  /* 0x0000000000017941 */ /* 0x000fea0003800000 */
.L_x_6544:
[----:B------:R-:W-:Y:S01]  /*a5a0*/  UMOV UR4, 0xffffffff ;  /* 0xffffffff00047882 */ /* 0x000fe20000000000 */
[----:B-1----:R-:W-:Y:S02]  /*a5b0*/  LEA R7, R20, R19, 0xe ;  /* 0x0000001314077211 */ /* 0x002fe400078e70ff */
[----:B------:R-:W-:Y:S05]  /*a5c0*/  BRA.DIV UR4, `(.L_x_6546) ;  /* 0x0000003204787947 */ /* 0x000fea000b800000 */
[----:B0-----:R-:W0:Y:S01]  /*a5d0*/  SHFL.IDX PT, R14, R16, RZ, 0x181f ;  /* 0x00181fff100e7589 */ /* 0x001e2200000e0000 */
[----:B------:R-:W-:-:S03]  /*a5e0*/  LEA R7, R7, UR45, 0x1 ;  /* 0x0000002d07077c11 */ /* 0x000fc6000f8e08ff */
[----:B---3--:R-:W1:Y:S04]  /*a5f0*/  SHFL.IDX PT, R5, R2, RZ, 0x181f ;  /* 0x00181fff02057589 */ /* 0x008e6800000e0000 */
[----:B------:R-:W-:Y:S01]  /*a600*/  SHFL.IDX PT, R6, R2, 0x1, 0x181f ;  /* 0x00381f0002067f89 */ /* 0x000fe200000e0000 */
[----:B0-----:R-:W-:-:S03]  /*a610*/  IADD3 R4, P0, R14, R3, RZ ;  /* 0x000000030e047210 */ /* 0x001fc60007f1e0ff */
[----:B------:R-:W0:Y:S02]  /*a620*/  SHFL.IDX PT, R14, R16, 0x1, 0x181f ;  /* 0x00381f00100e7f89 */ /* 0x000e2400000e0000 */
[----:B-1----:R-:W-:Y:S01]  /*a630*/  IMAD.X R5, RZ, RZ, R5, P0 ;  /* 0x000000ffff057224 */ /* 0x002fe200000e0605 */
[----:B------:R-:W-:-:S13]  /*a640*/  ISETP.LT.OR P0, PT, R31, 0x1, P2 ;  /* 0x000000011f00780c */ /* 0x000fda0001701670 */
[----:B------:R-:W-:Y:S01]  /*a650*/  LDGSTS.E.BYPASS.LTC128B.128 [R7+0x400], desc[UR38][R4.64], !P0 ;  /* 0x0040000004077fae */ /* 0x000fe2000c101d66 */
[----:B------:R-:W-:-:S13]  /*a660*/  ISETP.LT.OR P0, PT, R31, 0x1, P1 ;  /* 0x000000011f00780c */ /* 0x000fda0000f01670 */
[----:B------:R1:W-:Y:S01]  /*a670*/  LDGSTS.E.BYPASS.LTC128B.128 [R7+0x4400], desc[UR38][R4.64+0x80], !P0 ;  /* 0x0440008004077fae */ /* 0x0003e2000c101d66 */
[----:B0-----:R-:W-:-:S03]  /*a680*/  IADD3 R12, P0, R14, R3, RZ ;  /* 0x000000030e0c7210 */ /* 0x001fc60007f1e0ff */
[----:B------:R-:W1:Y:S02]  /*a690*/  SHFL.IDX PT, R14, R16, 0x2, 0x181f ;  /* 0x00581f00100e7f89 */ /* 0x000e6400000e0000 */
[----:B------:R-:W-:Y:S01]  /*a6a0*/  IMAD.X R13, RZ, RZ, R6, P0 ;  /* 0x000000ffff0d7224 */ /* 0x000fe200000e0606 */
[----:B------:R-:W-:Y:S01]  /*a6b0*/  ISETP.LT.OR P0, PT, R31, 0x11, P2 ;  /* 0x000000111f00780c */ /* 0x000fe20001701670 */
[----:B------:R-:W0:-:S12]  /*a6c0*/  SHFL.IDX PT, R6, R2, 0x2, 0x181f ;  /* 0x00581f0002067f89 */ /* 0x000e1800000e0000 */
[----:B------:R-:W-:Y:S01]  /*a6d0*/  LDGSTS.E.BYPASS.LTC128B.128 [R7+0xc00], desc[UR38][R12.64], !P0 ;  /* 0x00c000000c077fae */ /* 0x000fe2000c101d66 */
[----:B------:R-:W-:-:S13]  /*a6e0*/  ISETP.LT.OR P0, PT, R31, 0x11, P1 ;  /* 0x000000111f00780c */ /* 0x000fda0000f01670 */
[----:B------:R3:W-:Y:S01]  /*a6f0*/  LDGSTS.E.BYPASS.LTC128B.128 [R7+0x4c00], desc[UR38][R12.64+0x80], !P0 ;  /* 0x04c000800c077fae */ /* 0x0007e2000c101d66 */
[----:B-1----:R-:W-:-:S03]  /*a700*/  IADD3 R4, P0, R14, R3, RZ ;  /* 0x000000030e047210 */ /* 0x002fc60007f1e0ff */
[----:B------:R-:W3:Y:S02]  /*a710*/  SHFL.IDX PT, R14, R16, 0x3, 0x181f ;  /* 0x00781f00100e7f89 */ /* 0x000ee400000e0000 */
[----:B0-----:R-:W-:Y:S01]  /*a720*/  IMAD.X R5, RZ, RZ, R6, P0 ;  /* 0x000000ffff057224 */ /* 0x001fe200000e0606 */
[----:B------:R-:W-:Y:S01]  /*a730*/  ISETP.LT.OR P0, PT, R31, 0x21, P2 ;  /* 0x000000211f00780c */ /* 0x000fe20001701670 */
[----:B------:R-:W0:-:S12]  /*a740*/  SHFL.IDX PT, R6, R2, 0x3, 0x181f ;  /* 0x00781f0002067f89 */ /* 0x000e1800000e0000 */
[----:B------:R-:W-:Y:S01]  /*a750*/  LDGSTS.E.BYPASS.LTC128B.128 [R7+0x1400], desc[UR38][R4.64], !P0 ;  /* 0x0140000004077fae */ /* 0x000fe2000c101d66 */
[----:B------:R-:W-:-:S13]  /*a760*/  ISETP.LT.OR P0, PT, R31, 0x21, P1 ;  /* 0x000000211f00780c */ /* 0x000fda0000f01670 */
[----:B------:R1:W-:Y:S01]  /*a770*/  LDGSTS.E.BYPASS.LTC128B.128 [R7+0x5400], desc[UR38][R4.64+0x80], !P0 ;  /* 0x0540008004077fae */ /* 0x0003e2000c101d66 */
[----:B---3--:R-:W-:-:S03]  /*a780*/  IADD3 R12, P0, R14, R3, RZ ;  /* 0x000000030e0c7210 */ /* 0x008fc60007f1e0ff */
[----:B------:R-:W1:Y:S01]  /*a790*/  SHFL.IDX PT, R14, R16, 0x4, 0x181f ;  /* 0x00981f00100e7f89 */ /* 0x000e6200000e0000 */
[----:B0-----:R-:W-:Y:S02]  /*a7a0*/  IADD3.X R13, RZ, R6, RZ, P0, !PT ;  /* 0x00000006ff0d7210 */ /* 0x001fe400007fe4ff */
        /* <DEDUP_REMOVED lines=14> */
[----:B------:R-:W1:Y:S02]  /*a890*/  SHFL.IDX PT, R14, R16, 0x6, 0x181f ;  /* 0x00d81f00100e7f89 */ /* 0x000e6400000e0000 */
[----:B0-----:R-:W-:Y:S01]  /*a8a0*/  IMAD.X R13, RZ, RZ, R6, P0 ;  /* 0x000000ffff0d7224 */ /* 0x001fe200000e0606 */
[----:B------:R-:W-:Y:S01]  /*a8b0*/  ISETP.LT.OR P0, PT, R31, 0x51, P2 ;  /* 0x000000511f00780c */ /* 0x000fe20001701670 */
[----:B------:R-:W0:-:S12]  /*a8c0*/  SHFL.IDX PT, R6, R2, 0x6, 0x181f ;  /* 0x00d81f0002067f89 */ /* 0x000e1800000e0000 */
[----:B------:R3:W-:Y:S01]  /*a8d0*/  LDGSTS.E.BYPASS.LTC128B.128 [R7+0x2c00], desc[UR38][R12.64], !P0 ;  /* 0x02c000000c077fae */ /* 0x0007e2000c101d66 */
[----:B------:R-:W-:-:S13]  /*a8e0*/  ISETP.LT.OR P0, PT, R31, 0x51, P1 ;  /* 0x000000511f00780c */ /* 0x000fda0000f01670 */
[----:B------:R3:W-:Y:S01]  /*a8f0*/  LDGSTS.E.BYPASS.LTC128B.128 [R7+0x6c00], desc[UR38][R12.64+0x80], !P0 ;  /* 0x06c000800c077fae */ /* 0x0007e2000c101d66 */
[----:B-1----:R-:W-:-:S03]  /*a900*/  IADD3 R4, P0, R14, R3, RZ ;  /* 0x000000030e047210 */ /* 0x002fc60007f1e0ff */
[----:B------:R3:W1:Y:S02]  /*a910*/  SHFL.IDX PT, R14, R16, 0x7, 0x181f ;  /* 0x00f81f00100e7f89 */ /* 0x00066400000e0000 */
[----:B0-----:R-:W-:Y:S01]  /*a920*/  IMAD.X R5, RZ, RZ, R6, P0 ;  /* 0x000000ffff057224 */ /* 0x001fe200000e0606 */
[----:B------:R-:W-:Y:S01]  /*a930*/  ISETP.LT.OR P0, PT, R31, 0x61, P2 ;  /* 0x000000611f00780c */ /* 0x000fe20001701670 */
[----:B------:R3:W4:-:S12]  /*a940*/  SHFL.IDX PT, R6, R2, 0x7, 0x181f ;  /* 0x00f81f0002067f89 */ /* 0x00071800000e0000 */
[----:B------:R3:W-:Y:S01]  /*a950*/  LDGSTS.E.BYPASS.LTC128B.128 [R7+0x3400], desc[UR38][R4.64], !P0 ;  /* 0x0340000004077fae */ /* 0x0007e2000c101d66 */
[----:B------:R-:W-:-:S13]  /*a960*/  ISETP.LT.OR P0, PT, R31, 0x61, P1 ;  /* 0x000000611f00780c */ /* 0x000fda0000f01670 */
[----:B-1--4-:R3:W-:Y:S02]  /*a970*/  LDGSTS.E.BYPASS.LTC128B.128 [R7+0x7400], desc[UR38][R4.64+0x80], !P0 ;  /* 0x0740008004077fae */ /* 0x0127e4000c101d66 */
.L_x_6643:
[----:B---3--:R-:W-:Y:S01]  /*a980*/  IADD3 R2, P0, R14, R3, RZ ;  /* 0x000000030e027210 */ /* 0x008fe20007f1e0ff */
[----:B------:R-:W-:Y:S02]  /*a990*/  ULDC.64 UR4, c[0x0][0x328] ;  /* 0x0000ca0000047ab9 */ /* 0x000fe40000000a00 */
[----:B------:R-:W-:Y:S01]  /*a9a0*/  IMAD R36, R36, UR4, RZ ;  /* 0x0000000424247c24 */ /* 0x000fe2000f8e02ff */
[----:B------:R-:W-:Y:S01]  /*a9b0*/  IADD3.X R3, RZ, R6, RZ, P0, !PT ;  /* 0x00000006ff037210 */ /* 0x000fe200007fe4ff */
[----:B0-----:R-:W-:Y:S01]  /*a9c0*/  IMAD.WIDE.U32 R4, R35, UR4, RZ ;  /* 0x0000000423047c25 */ /* 0x001fe2000f8e00ff */
[----:B------:R-:W-:-:S03]  /*a9d0*/  ISETP.LT.OR P0, PT, R31, 0x71, P2 ;  /* 0x000000711f00780c */ /* 0x000fc60001701670 */
[----:B------:R-:W-:Y:S01]  /*a9e0*/  IMAD R9, R35, UR5, R36 ;  /* 0x0000000523097c24 */ /* 0x000fe2000f8e0224 */
[----:B------:R-:W-:Y:S02]  /*a9f0*/  ULDC.64 UR4, c[0x0][0x338] ;  /* 0x0000ce0000047ab9 */ /* 0x000fe40000000a00 */
[----:B------:R-:W-:Y:S02]  /*aa00*/  IMAD R33, R33, UR4, RZ ;  /* 0x0000000421217c24 */ /* 0x000fe4000f8e02ff */
[----:B------:R-:W-:Y:S02]  /*aa10*/  IMAD.IADD R5, R5, 0x1, R9 ;  /* 0x0000000105057824 */ /* 0x000fe400078e0209 */
[C---:B------:R-:W-:Y:S02]  /*aa20*/  IMAD R33, R32.reuse, UR5, R33 ;  /* 0x0000000520217c24 */ /* 0x040fe4000f8e0221 */
[----:B------:R-:W-:Y:S01]  /*aa30*/  IMAD.WIDE.U32 R4, R32, UR4, R4 ;  /* 0x0000000420047c25 */ /* 0x000fe2000f8e0004 */
[----:B------:R-:W-:Y:S01]  /*aa40*/  @!PT LDS RZ, [RZ] ;  /* 0x00000000fffff984 */ /* 0x000fe20000000800 */
[----:B------:R-:W-:Y:S01]  /*aa50*/  @!PT LDS RZ, [RZ] ;  /* 0x00000000fffff984 */ /* 0x000fe20000000800 */
[----:B------:R-:W-:Y:S01]  /*aa60*/  @!PT LDS RZ, [RZ] ;  /* 0x00000000fffff984 */ /* 0x000fe20000000800 */
[----:B------:R0:W-:Y:S01]  /*aa70*/  LDGSTS.E.BYPASS.LTC128B.128 [R7+0x3c00], desc[UR38][R2.64], !P0 ;  /* 0x03c0000002077fae */ /* 0x0001e2000c101d66 */
[----:B------:R-:W-:-:S02]  /*aa80*/  ISETP.LT.OR P0, PT, R31, 0x71, P1 ;  /* 0x000000711f00780c */ /* 0x000fc40000f01670 */
[----:B------:R-:W-:-:S11]  /*aa90*/  IMAD.IADD R33, R5, 0x1, R33 ;  /* 0x0000000105217824 */ /* 0x000fd600078e0221 */
[----:B------:R0:W-:Y:S01]  /*aaa0*/  LDGSTS.E.BYPASS.LTC128B.128 [R7+0x7c00], desc[UR38][R2.64+0x80], !P0 ;  /* 0x07c0008002077fae */ /* 0x0001e2000c101d66 */
[----:B------:R-:W-:Y:S01]  /*aab0*/  PLOP3.LUT P0, PT, PT, PT, PT, 0x80, 0x0 ;  /* 0x000000000000781c */ /* 0x000fe20003f0f070 */
[----:B------:R-:W-:-:S12]  /*aac0*/  NOP ;  /* 0x0000000000007918 */ /* 0x000fd80000000000 */
.L_x_6547:
        /* <DEDUP_REMOVED lines=10> */
.L_x_6548:
[----:B------:R-:W-:Y:S01]  /*ab70*/  R2UR UR4, R24 ;  /* 0x00000000180472ca */ /* 0x000fe200000e0000 */
[----:B------:R-:W-:Y:S01]  /*ab80*/  ULDC.64 UR6, c[0x0][0x330] ;  /* 0x0000cc0000067ab9 */ /* 0x000fe20000000a00 */
[----:B------:R-:W-:Y:S01]  /*ab90*/  MOV R5, R33 ;  /* 0x0000002100057202 */ /* 0x000fe20000000f00 */
[----:B0-----:R-:W-:Y:S01]  /*aba0*/  IMAD.U32 R3, RZ, RZ, UR6 ;  /* 0x00000006ff037e24 */ /* 0x001fe2000f8e00ff */
        /* <DEDUP_REMOVED lines=16> */
.L_x_6536:
[----:B------:R-:W-:-:S13]  /*acb0*/  ISETP.NE.AND P0, PT, R18, 0x3, PT ;  /* 0x000000031200780c */ /* 0x000fda0003f05270 */
[----:B------:R-:W-:Y:S05]  /*acc0*/  @!P0 BRA `(.L_x_6550) ;  /* 0x0000000000048947 */ /* 0x000fea0003800000 */
[----:B------:R-:W-:Y:S01]  /*acd0*/  BPT.TRAP 0x1 ;  /* 0x000000040000795c */ /* 0x000fe20000300000 */
.L_x_6550:
[----:B0-----:R-:W-:Y:S01]  /*ace0*/  LEA R0, R10, UR45, 0x3 ;  /* 0x0000002d0a007c11 */ /* 0x001fe2000f8e18ff */
[----:B------:R-:W-:Y:S01]  /*acf0*/  IMAD.MOV.U32 R3, RZ, RZ, -0x80 ;  /* 0xffffff80ff037424 */ /* 0x000fe200078e00ff */
[----:B------:R-:W-:Y:S01]  /*ad00*/  SHF.L.U32 R5, R8, 0x1f, RZ ;  /* 0x0000001f08057819 */ /* 0x000fe200000006ff */
[----:B------:R-:W-:Y:S01]  /*ad10*/  BSSY B0, `(.L_x_6551) ;  /* 0x0000006000007945 */ /* 0x000fe20003800000 */
[----:B------:R-:W-:Y:S01]  /*ad20*/  LEA R6, R10, R19, 0xe ;  /* 0x000000130a067211 */ /* 0x000fe200078e70ff */
[----:B------:R-:W-:Y:S01]  /*ad30*/  IMAD R3, R22, R3, UR43 ;  /* 0x0000002b16037e24 */ /* 0x000fe2000f8e0203 */
[----:B------:R-:W0:Y:S03]  /*ad40*/  SYNCS.PHASECHK.TRANS64.TRYWAIT P0, [R0+URZ+0x28860], R5 ;  /* 0x02886005000075a7 */ /* 0x000e26000800017f */
[----:B------:R-:W-:Y:S01]  /*ad50*/  IMAD.IADD R28, R3, 0x1, -R28 ;  /* 0x00000001031c7824 */ /* 0x000fe200078e0a1c */
[----:B0-----:R-:W-:Y:S06]  /*ad60*/  @!P0 BRA `(.L_x_6552) ;  /* 0x0000003400448947 */ /* 0x001fec0003800000 */
.L_x_6644:
[----:B------:R-:W-:Y:S05]  /*ad70*/  BSYNC B0 ;  /* 0x0000000000007941 */ /* 0x000fea0003800000 */
.L_x_6551:
[----:B------:R-:W-:-:S03]  /*ad80*/  UMOV UR4, 0xffffffff ;  /* 0xffffffff00047882 */ /* 0x000fc60000000000 */
[----:B------:R-:W-:Y:S05]  /*ad90*/  BRA.DIV UR4, `(.L_x_6553) ;  /* 0x00000036044c7947 */ /* 0x000fea000b800000 */
[----:B0-----:R-:W0:Y:S01]  /*ada0*/  SHFL.IDX PT, R5, R2, RZ, 0x181f ;  /* 0x00181fff02057589 */ /* 0x001e2200000e0000 */
[----:B------:R-:W-:Y:S01]  /*adb0*/  ULDC UR4, c[0x0][0x2f4] ;  /* 0x0000bd0000047ab9 */ /* 0x000fe20000000800 */
[----:B------:R-:W-:Y:S02]  /*adc0*/  LEA R3, R6, UR45, 0x1 ;  /* 0x0000002d06037c11 */ /* 0x000fe4000f8e08ff */
[----:B------:R-:W1:Y:S01]  /*add0*/  SHFL.IDX PT, R4, R16, RZ, 0x181f ;  /* 0x00181fff10047589 */ /* 0x000e6200000e0000 */
[----:B------:R-:W-:Y:S02]  /*ade0*/  ISETP.GE.AND P1, PT, R26, UR4, PT ;  /* 0x000000041a007c0c */ /* 0x000fe4000bf26270 */
[----:B------:R-:W-:Y:S01]  /*adf0*/  ISETP.GE.AND P0, PT, R25, UR4, PT ;  /* 0x0000000419007c0c */ /* 0x000fe2000bf06270 */
[----:B------:R-:W3:Y:S01]  /*ae00*/  SHFL.IDX PT, R14, R16, 0x1, 0x181f ;  /* 0x00381f00100e7f89 */ /* 0x000ee200000e0000 */
[C---:B------:R-:W-:Y:S02]  /*ae10*/  ISETP.LT.OR P4, PT, R28.reuse, 0x1, P1 ;  /* 0x000000011c00780c */ /* 0x040fe40000f81670 */
[C---:B------:R-:W-:Y:S01]  /*ae20*/  ISETP.LT.OR P5, PT, R28.reuse, 0x1, P0 ;  /* 0x000000011c00780c */ /* 0x040fe200007a1670 */
[----:B------:R-:W4:Y:S01]  /*ae30*/  SHFL.IDX PT, R19, R2, 0x1, 0x181f ;  /* 0x00381f0002137f89 */ /* 0x000f2200000e0000 */
[----:B------:R-:W-:-:S02]  /*ae40*/  ISETP.LT.OR P2, PT, R28, 0x11, P1 ;  /* 0x000000111c00780c */ /* 0x000fc40000f41670 */
[----:B------:R-:W-:Y:S01]  /*ae50*/  ISETP.LT.OR P3, PT, R28, 0x11, P0 ;  /* 0x000000111c00780c */ /* 0x000fe20000761670 */
[----:B------:R-:W-:Y:S04]  /*ae60*/  SHFL.IDX PT, R23, R2, 0x2, 0x181f ;  /* 0x00581f0002177f89 */ /* 0x000fe800000e0000 */
[----:B------:R-:W5:Y:S01]  /*ae70*/  SHFL.IDX PT, R22, R16, 0x2, 0x181f ;  /* 0x00581f0010167f89 */ /* 0x000f6200000e0000 */
[----:B0-----:R-:W-:-:S03]  /*ae80*/  IMAD.MOV.U32 R7, RZ, RZ, R5 ;  /* 0x000000ffff077224 */ /* 0x001fc600078e0005 */
[----:B------:R-:W0:Y:S01]  /*ae90*/  SHFL.IDX PT, R9, R2, 0x4, 0x181f ;  /* 0x00981f0002097f89 */ /* 0x000e2200000e0000 */
[----:B-1----:R-:W-:-:S03]  /*aea0*/  IMAD.MOV.U32 R6, RZ, RZ, R4 ;  /* 0x000000ffff067224 */ /* 0x002fc600078e0004 */
[----:B------:R-:W1:Y:S01]  /*aeb0*/  SHFL.IDX PT, R24, R16, 0x4, 0x181f ;  /* 0x00981f0010187f89 */ /* 0x000e6200000e0000 */
[----:B------:R-:W-:-:S03]  /*aec0*/  IMAD.WIDE.U32 R6, R26, 0x2, R6 ;  /* 0x000000021a067825 */ /* 0x000fc600078e0006 */
[----:B------:R-:W-:Y:S01]  /*aed0*/  SHFL.IDX PT, R21, R2, 0x3, 0x181f ;  /* 0x00781f0002157f89 */ /* 0x000fe200000e0000 */
[----:B---3--:R-:W-:Y:S01]  /*aee0*/  MOV R4, R14 ;  /* 0x0000000e00047202 */ /* 0x008fe20000000f00 */
[----:B----4-:R-:W-:Y:S02]  /*aef0*/  IMAD.MOV.U32 R5, RZ, RZ, R19 ;  /* 0x000000ffff057224 */ /* 0x010fe400078e0013 */
[----:B------:R-:W3:Y:S02]  /*af00*/  SHFL.IDX PT, R20, R16, 0x3, 0x181f ;  /* 0x00781f0010147f89 */ /* 0x000ee400000e0000 */
[----:B------:R-:W-:Y:S02]  /*af10*/  IMAD.WIDE.U32 R4, R26, 0x2, R4 ;  /* 0x000000021a047825 */ /* 0x000fe400078e0004 */
[----:B------:R-:W-:Y:S01]  /*af20*/  LDGSTS.E.BYPASS.LTC128B.128 [R3+0x400], desc[UR38][R6.64], !P4 ;  /* 0x0040000006037fae */ /* 0x000fe2000e101d66 */
[----:B------:R-:W-:Y:S01]  /*af30*/  ISETP.LT.OR P4, PT, R28, 0x21, P1 ;  /* 0x000000211c00780c */ /* 0x000fe20000f81670 */
[----:B-----5:R-:W-:-:S02]  /*af40*/  IMAD.WIDE.U32 R22, R26, 0x2, R22 ;  /* 0x000000021a167825 */ /* 0x020fc400078e0016 */
[----:B------:R4:W-:Y:S01]  /*af50*/  LDGSTS.E.BYPASS.LTC128B.128 [R3+0x4400], desc[UR38][R6.64+0x80], !P5 ;  /* 0x0440008006037fae */ /* 0x0009e2000e901d66 */
[----:B------:R-:W-:-:S03]  /*af60*/  ISETP.LT.OR P5, PT, R28, 0x21, P0 ;  /* 0x000000211c00780c */ /* 0x000fc600007a1670 */
[----:B------:R-:W4:Y:S01]  /*af70*/  SHFL.IDX PT, R14, R16, 0x5, 0x181f ;  /* 0x00b81f00100e7f89 */ /* 0x000f2200000e0000 */
[----:B0-----:R-:W-:Y:S01]  /*af80*/  IMAD.MOV.U32 R13, RZ, RZ, R9 ;  /* 0x000000ffff0d7224 */ /* 0x001fe200078e0009 */
[----:B------:R-:W-:Y:S02]  /*af90*/  MOV R9, RZ ;  /* 0x000000ff00097202 */ /* 0x000fe40000000f00 */
[----:B------:R-:W0:Y:S01]  /*afa0*/  SHFL.IDX PT, R19, R2, 0x5, 0x181f ;  /* 0x00b81f0002137f89 */ /* 0x000e2200000e0000 */
[----:B-1----:R-:W-:-:S03]  /*afb0*/  IMAD.MOV.U32 R12, RZ, RZ, R24 ;  /* 0x000000ffff0c7224 */ /* 0x002fc600078e0018 */
[----:B------:R-:W1:Y:S01]  /*afc0*/  SHFL.IDX PT, R25, R2, 0x6, 0x181f ;  /* 0x00d81f0002197f89 */ /* 0x000e6200000e0000 */
[----:B------:R-:W-:-:S03]  /*afd0*/  IMAD.WIDE.U32 R12, R26, 0x2, R12 ;  /* 0x000000021a0c7825 */ /* 0x000fc600078e000c */
[----:B------:R-:W5:Y:S01]  /*afe0*/  SHFL.IDX PT, R30, R16, 0x6, 0x181f ;  /* 0x00d81f00101e7f89 */ /* 0x000f6200000e0000 */
[----:B---3--:R-:W-:-:S03]  /*aff0*/  IMAD.WIDE.U32 R20, R26, 0x2, R20 ;  /* 0x000000021a147825 */ /* 0x008fc600078e0014 */
[----:B------:R-:W-:Y:S01]  /*b000*/  LDGSTS.E.BYPASS.LTC128B.128 [R3+0xc00], desc[UR38][R4.64], !P2 ;  /* 0x00c0000004037fae */ /* 0x000fe2000d101d66 */
[----:B------:R-:W-:-:S03]  /*b010*/  ISETP.LT.OR P2, PT, R28, 0x31, P1 ;  /* 0x000000311c00780c */ /* 0x000fc60000f41670 */
[----:B------:R1:W-:Y:S01]  /*b020*/  LDGSTS.E.BYPASS.LTC128B.128 [R3+0x4c00], desc[UR38][R4.64+0x80], !P3 ;  /* 0x04c0008004037fae */ /* 0x0003e2000d901d66 */
[----:B------:R-:W-:-:S03]  /*b030*/  ISETP.LT.OR P3, PT, R28, 0x31, P0 ;  /* 0x000000311c00780c */ /* 0x000fc60000761670 */
[----:B------:R3:W-:Y:S01]  /*b040*/  LDGSTS.E.BYPASS.LTC128B.128 [R3+0x1400], desc[UR38][R22.64], !P4 ;  /* 0x0140000016037fae */ /* 0x0007e2000e101d66 */
[C---:B------:R-:W-:Y:S02]  /*b050*/  ISETP.LT.OR P4, PT, R28.reuse, 0x41, P1 ;  /* 0x000000411c00780c */ /* 0x040fe40000f81670 */
[----:B----4-:R-:W-:Y:S01]  /*b060*/  MOV R6, R14 ;  /* 0x0000000e00067202 */ /* 0x010fe20000000f00 */
[----:B------:R3:W-:Y:S01]  /*b070*/  LDGSTS.E.BYPASS.LTC128B.128 [R3+0x5400], desc[UR38][R22.64+0x80], !P5 ;  /* 0x0540008016037fae */ /* 0x0007e2000e901d66 */
[C---:B------:R-:W-:Y:S01]  /*b080*/  ISETP.LT.OR P5, PT, R28.reuse, 0x41, P0 ;  /* 0x000000411c00780c */ /* 0x040fe200007a1670 */
[----:B0-----:R-:W-:Y:S02]  /*b090*/  IMAD.MOV.U32 R7, RZ, RZ, R19 ;  /* 0x000000ffff077224 */ /* 0x001fe400078e0013 */
[----:B------:R3:W-:Y:S01]  /*b0a0*/  LDGSTS.E.BYPASS.LTC128B.128 [R3+0x1c00], desc[UR38][R20.64], !P2 ;  /* 0x01c0000014037fae */ /* 0x0007e2000d101d66 */
[----:B------:R-:W-:Y:S01]  /*b0b0*/  ISETP.LT.OR P2, PT, R28, 0x51, P1 ;  /* 0x000000511c00780c */ /* 0x000fe20000f41670 */
[----:B-1----:R-:W-:-:S02]  /*b0c0*/  IMAD.MOV.U32 R5, RZ, RZ, R25 ;  /* 0x000000ffff057224 */ /* 0x002fc400078e0019 */
[----:B------:R3:W-:Y:S01]  /*b0d0*/  LDGSTS.E.BYPASS.LTC128B.128 [R3+0x5c00], desc[UR38][R20.64+0x80], !P3 ;  /* 0x05c0008014037fae */ /* 0x0007e2000d901d66 */
[C---:B------:R-:W-:Y:S01]  /*b0e0*/  ISETP.LT.OR P3, PT, R28.reuse, 0x51, P0 ;  /* 0x000000511c00780c */ /* 0x040fe20000761670 */
[----:B-----5:R-:W-:Y:S02]  /*b0f0*/  IMAD.MOV.U32 R4, RZ, RZ, R30 ;  /* 0x000000ffff047224 */ /* 0x020fe400078e001e */
[----:B------:R3:W-:Y:S01]  /*b100*/  LDGSTS.E.BYPASS.LTC128B.128 [R3+0x2400], desc[UR38][R12.64], !P4 ;  /* 0x024000000c037fae */ /* 0x0007e2000e101d66 */
[----:B------:R-:W-:Y:S01]  /*b110*/  ISETP.LT.OR P4, PT, R28, 0x61, P1 ;  /* 0x000000611c00780c */ /* 0x000fe20000f81670 */
[----:B------:R-:W-:Y:S02]  /*b120*/  IMAD.WIDE.U32 R6, R26, 0x2, R6 ;  /* 0x000000021a067825 */ /* 0x000fe400078e0006 */
[----:B------:R3:W-:Y:S01]  /*b130*/  LDGSTS.E.BYPASS.LTC128B.128 [R3+0x6400], desc[UR38][R12.64+0x80], !P5 ;  /* 0x064000800c037fae */ /* 0x0007e2000e901d66 */
[----:B------:R-:W-:Y:S01]  /*b140*/  ISETP.LT.OR P5, PT, R28, 0x61, P0 ;  /* 0x000000611c00780c */ /* 0x000fe200007a1670 */
[----:B------:R-:W-:-:S02]  /*b150*/  IMAD.WIDE.U32 R4, R26, 0x2, R4 ;  /* 0x000000021a047825 */ /* 0x000fc400078e0004 */
[----:B------:R3:W-:Y:S04]  /*b160*/  LDGSTS.E.BYPASS.LTC128B.128 [R3+0x2c00], desc[UR38][R6.64], !P2 ;  /* 0x02c0000006037fae */ /* 0x0007e8000d101d66 */
[----:B------:R3:W-:Y:S04]  /*b170*/  LDGSTS.E.BYPASS.LTC128B.128 [R3+0x6c00], desc[UR38][R6.64+0x80], !P3 ;  /* 0x06c0008006037fae */ /* 0x0007e8000d901d66 */
[----:B------:R3:W-:Y:S04]  /*b180*/  LDGSTS.E.BYPASS.LTC128B.128 [R3+0x3400], desc[UR38][R4.64], !P4 ;  /* 0x0340000004037fae */ /* 0x0007e8000e101d66 */
[----:B------:R-:W0:Y:S04]  /*b190*/  SHFL.IDX PT, R2, R2, 0x7, 0x181f ;  /* 0x00f81f0002027f89 */ /* 0x000e2800000e0000 */
[----:B------:R3:W1:Y:S04]  /*b1a0*/  SHFL.IDX PT, R14, R16, 0x7, 0x181f ;  /* 0x00f81f00100e7f89 */ /* 0x00066800000e0000 */
[----:B------:R3:W-:Y:S02]  /*b1b0*/  LDGSTS.E.BYPASS.LTC128B.128 [R3+0x7400], desc[UR38][R4.64+0x80], !P5 ;  /* 0x0740008004037fae */ /* 0x0007e4000e901d66 */
.L_x_6662:
[C---:B------:R-:W-:Y:S01]  /*b1c0*/  ISETP.LT.OR P1, PT, R28.reuse, 0x71, P1 ;  /* 0x000000711c00780c */ /* 0x040fe20000f21670 */
[----:B-1-3--:R-:W-:Y:S01]  /*b1d0*/  IMAD.MOV.U32 R4, RZ, RZ, R14 ;  /* 0x000000ffff047224 */ /* 0x00afe200078e000e */
[----:B------:R-:W-:Y:S01]  /*b1e0*/  ISETP.LT.OR P0, PT, R28, 0x71, P0 ;  /* 0x000000711c00780c */ /* 0x000fe20000701670 */
[----:B0-----:R-:W-:Y:S02]  /*b1f0*/  IMAD.MOV.U32 R5, RZ, RZ, R2 ;  /* 0x000000ffff057224 */ /* 0x001fe400078e0002 */
[----:B------:R-:W-:-:S08]  /*b200*/  IMAD.WIDE.U32 R4, R26, 0x2, R4 ;  /* 0x000000021a047825 */ /* 0x000fd000078e0004 */
[----:B------:R-:W-:Y:S01]  /*b210*/  @!PT LDS RZ, [RZ] ;  /* 0x00000000fffff984 */ /* 0x000fe20000000800 */
[----:B------:R-:W-:Y:S01]  /*b220*/  @!PT LDS RZ, [RZ] ;  /* 0x00000000fffff984 */ /* 0x000fe20000000800 */
[----:B------:R-:W-:Y:S01]  /*b230*/  @!PT LDS RZ, [RZ] ;  /* 0x00000000fffff984 */ /* 0x000fe20000000800 */
[----:B------:R0:W-:Y:S04]  /*b240*/  LDGSTS.E.BYPASS.LTC128B.128 [R3+0x3c00], desc[UR38][R4.64], !P1 ;  /* 0x03c0000004037fae */ /* 0x0001e8000c901d66 */
[----:B------:R0:W-:Y:S01]  /*b250*/  LDGSTS.E.BYPASS.LTC128B.128 [R3+0x7c00], desc[UR38][R4.64+0x80], !P0 ;  /* 0x07c0008004037fae */ /* 0x0001e2000c101d66 */
[----:B------:R-:W-:Y:S01]  /*b260*/  PLOP3.LUT P0, PT, PT, PT, PT, 0x80, 0x0 ;  /* 0x000000000000781c */ /* 0x000fe20003f0f070 */
[----:B------:R-:W-:-:S12]  /*b270*/  NOP ;  /* 0x0000000000007918 */ /* 0x000fd80000000000 */
.L_x_6554:
        /* <DEDUP_REMOVED lines=10> */
.L_x_6555:
[----:B------:R1:W-:Y:S02]  /*b320*/  SYNCS.ARRIVE.TRANS64.A1T0 RZ, [R0+URZ+0x28850], RZ ;  /* 0x028850ff00ff79a7 */ /* 0x0003e4000810003f */
[----:B-1----:R-:W-:-:S05]  /*b330*/  VIADD R0, R10, 0x1 ;  /* 0x000000010a007836 */ /* 0x002fca0000000000 */
[----:B------:R-:W-:-:S04]  /*b340*/  ISETP.NE.AND P0, PT, R0, 0x2, PT ;  /* 0x000000020000780c */ /* 0x000fc80003f05270 */
[----:B0-----:R-:W-:Y:S02]  /*b350*/  SEL R3, RZ, 0x1, P0 ;  /* 0x00000001ff037807 */ /* 0x001fe40000000000 */
[----:B------:R-:W-:Y:S02]  /*b360*/  SEL R0, R0, RZ, P0 ;  /* 0x000000ff00007207 */ /* 0x000fe40000000000 */
[----:B------:R-:W-:-:S07]  /*b370*/  LOP3.LUT R8, R8, R3, RZ, 0x3c, !PT ;  /* 0x0000000308087212 */ /* 0x000fce00078e3cff */
.L_x_6521:
[----:B------:R-:W0:Y:S01]  /*b380*/  S2R R3, SR_CgaCtaId ;  /* 0x0000000000037919 */ /* 0x000e220000008800 */
[----:B------:R-:W-:Y:S02]  /*b390*/  MOV R2, 0x400 ;  /* 0x0000040000027802 */ /* 0x000fe40000000f00 */
[----:B------:R-:W-:Y:S02]  /*b3a0*/  SHF.L.U32 R9, R9, 0x1f, RZ ;  /* 0x0000001f09097819 */ /* 0x000fe400000006ff */
[----:B0-----:R-:W-:-:S04]  /*b3b0*/  LEA R7, R3, R2, 0x18 ;  /* 0x0000000203077211 */ /* 0x001fc800078ec0ff */
[----:B------:R-:W0:Y:S02]  /*b3c0*/  SYNCS.PHASECHK.TRANS64.TRYWAIT P0, [R7+URZ+0x28820], R9 ;  /* 0x02882009070075a7 */ /* 0x000e24000800017f */
[----:B0-----:R-:W-:Y:S05]  /*b3d0*/  @!P0 BRA `(.L_x_6556) ;  /* 0x0000003800548947 */ /* 0x001fea0003800000 */
.L_x_6663:
[----:B------:R-:W-:-:S03]  /*b3e0*/  UMOV UR4, 0xffffffff ;  /* 0xffffffff00047882 */ /* 0x000fc60000000000 */
[----:B------:R-:W-:Y:S05]  /*b3f0*/  BRA.DIV UR4, `(.L_x_6557) ;  /* 0x0000003a04607947 */ /* 0x000fea000b800000 */
[----:B------:R1:W3:Y:S02]  /*b400*/  SHFL.IDX PT, R14, R17, RZ, 0x1f ;  /* 0x00001fff110e7589 */ /* 0x0002e400000e0000 */
.L_x_6666:
[----:B---3--:R-:W-:-:S13]  /*b410*/  ISETP.NE.AND P0, PT, R14, RZ, PT ;  /* 0x000000ff0e00720c */ /* 0x008fda0003f05270 */
[----:B------:R-:W-:Y:S05]  /*b420*/  @P0 BRA `(.L_x_6489) ;  /* 0x0000000000880947 */ /* 0x000fea0003800000 */
[----:B------:R-:W-:-:S03]  /*b430*/  UMOV UR4, 0xffffffff ;  /* 0xffffffff00047882 */ /* 0x000fc60000000000 */
[----:B------:R-:W-:Y:S05]  /*b440*/  BRA.DIV UR4, `(.L_x_6558) ;  /* 0x0000003a04747947 */ /* 0x000fea000b800000 */
[----:B------:R-:W-:-:S13]  /*b450*/  ELECT P6, URZ, PT ;  /* 0x00000000003f782f */ /* 0x000fda00038c0000 */
.L_x_6669:
[----:B------:R-:W-:Y:S05]  /*b460*/  @!P6 BRA `(.L_x_6489) ;  /* 0x000000000078e947 */ /* 0x000fea0003800000 */
[----:B------:R-:W-:-:S06]  /*b470*/  ULOP3.LUT UR4, UR40, 0x2, URZ, 0xfc, !UPT ;  /* 0x0000000228047892 */ /* 0x000fcc000f8efc3f */
[----:B------:R-:W-:-:S04]  /*b480*/  MOV R2, UR4 ;  /* 0x0000000400027c02 */ /* 0x000fc80008000f00 */
[----:B------:R-:W-:-:S13]  /*b490*/  ISETP.NE.AND P0, PT, R2, 0x3, PT ;  /* 0x000000030200780c */ /* 0x000fda0003f05270 */
[----:B------:R-:W-:Y:S05]  /*b4a0*/  @!P0 BRA `(.L_x_6559) ;  /* 0x0000000000048947 */ /* 0x000fea0003800000 */
[----:B------:R-:W-:Y:S01]  /*b4b0*/  BPT.TRAP 0x1 ;  /* 0x000000040000795c */ /* 0x000fe20000300000 */
.L_x_6559:
[----:B------:R-:W-:Y:S01]  /*b4c0*/  IMAD R5, R0, 0x8, R7 ;  /* 0x0000000800057824 */ /* 0x000fe200078e0207 */
[----:B------:R-:W-:Y:S01]  /*b4d0*/  SHF.L.U32 R2, R8, 0x1f, RZ ;  /* 0x0000001f08027819 */ /* 0x000fe200000006ff */
[----:B------:R-:W-:-:S03]  /*b4e0*/  VIADD R0, R0, 0x1 ;  /* 0x0000000100007836 */ /* 0x000fc60000000000 */
[----:B------:R-:W3:Y:S02]  /*b4f0*/  SYNCS.PHASECHK.TRANS64.TRYWAIT P1, [R5+URZ+0x28840], R2 ;  /* 0x02884002050075a7 */ /* 0x000ee4000802017f */
[----:B------:R-:W-:-:S04]  /*b500*/  ISETP.NE.AND P2, PT, R0, 0x2, PT ;  /* 0x000000020000780c */ /* 0x000fc80003f45270 */
[----:B------:R-:W-:Y:S01]  /*b510*/  SEL R3, RZ, 0x1, P2 ;  /* 0x00000001ff037807 */ /* 0x000fe20001000000 */
[----:B---3--:R-:W-:Y:S08]  /*b520*/  @!P1 BRA `(.L_x_6560) ;  /* 0x00000038005c9947 */ /* 0x008ff00003800000 */
.L_x_6670:
[----:B------:R-:W-:Y:S02]  /*b530*/  SEL R0, R0, RZ, P2 ;  /* 0x000000ff00007207 */ /* 0x000fe40001000000 */
[----:B------:R-:W-:Y:S01]  /*b540*/  LOP3.LUT R3, R8, R3, RZ, 0x3c, !PT ;  /* 0x0000000308037212 */ /* 0x000fe200078e3cff */
[----:B------:R-:W-:Y:S06]  /*b550*/  @!P0 BRA `(.L_x_6561) ;  /* 0x0000000000048947 */ /* 0x000fec0003800000 */
[----:B------:R-:W-:Y:S01]  /*b560*/  BPT.TRAP 0x1 ;  /* 0x000000040000795c */ /* 0x000fe20000300000 */
.L_x_6561:
[----:B0-----:R-:W-:Y:S01]  /*b570*/  IMAD R7, R0, 0x8, R7 ;  /* 0x0000000800077824 */ /* 0x001fe200078e0207 */
[----:B------:R-:W-:-:S04]  /*b580*/  SHF.L.U32 R0, R3, 0x1f, RZ ;  /* 0x0000001f03007819 */ /* 0x000fc800000006ff */
[----:B------:R-:W0:Y:S02]  /*b590*/  SYNCS.PHASECHK.TRANS64.TRYWAIT P1, [R7+URZ+0x28840], R0 ;  /* 0x02884000070075a7 */ /* 0x000e24000802017f */
[----:B0-----:R-:W-:Y:S05]  /*b5a0*/  @!P1 BRA `(.L_x_6562) ;  /* 0x0000003800509947 */ /* 0x001fea0003800000 */
.L_x_6671:
[----:B------:R-:W-:Y:S05]  /*b5b0*/  @!P0 BRA `(.L_x_6563) ;  /* 0x0000000000048947 */ /* 0x000fea0003800000 */
[----:B------:R-:W-:Y:S01]  /*b5c0*/  BPT.TRAP 0x1 ;  /* 0x000000040000795c */ /* 0x000fe20000300000 */
.L_x_6563:
[----:B------:R-:W4:Y:S02]  /*b5d0*/  SYNCS.PHASECHK.TRANS64.TRYWAIT P1, [R5+URZ+0x28860], R2 ;  /* 0x02886002050075a7 */ /* 0x000f24000802017f */
[----:B----4-:R-:W-:Y:S05]  /*b5e0*/  @!P1 BRA `(.L_x_6564) ;  /* 0x0000003800549947 */ /* 0x010fea0003800000 */
.L_x_6672:
[----:B------:R-:W-:Y:S05]  /*b5f0*/  @!P0 BRA `(.L_x_6565) ;  /* 0x0000000000048947 */ /* 0x000fea0003800000 */
[----:B------:R-:W-:Y:S01]  /*b600*/  BPT.TRAP 0x1 ;  /* 0x000000040000795c */ /* 0x000fe20000300000 */
.L_x_6565:
[----:B------:R0:W0:Y:S02]  /*b610*/  SYNCS.PHASECHK.TRANS64.TRYWAIT P0, [R7+URZ+0x28860], R0 ;  /* 0x02886000070075a7 */ /* 0x000024000800017f */
[----:B0-----:R-:W-:Y:S05]  /*b620*/  @!P0 NANOSLEEP.SYNCS 0x989680 ;  /* 0x009896800000895d */ /* 0x001fea0003900000 */
[----:B------:R-:W0:Y:S02]  /*b630*/  @!P0 SYNCS.PHASECHK.TRANS64 P0, [R7+URZ+0x28860], R0 ;  /* 0x02886000070085a7 */ /* 0x000e24000800007f */
[----:B0-----:R-:W-:Y:S05]  /*b640*/  @!P0 BRA `(.L_x_6565) ;  /* 0xfffffffc00f08947 */ /* 0x001fea000383ffff */
.L_x_6489:
[----:B------:R-:W-:Y:S05]  /*b650*/  BSYNC B6 ;  /* 0x0000000000067941 */ /* 0x000fea0003800000 */
.L_x_6486:
[----:B------:R-:W-:Y:S05]  /*b660*/  EXIT ;  /* 0x000000000000794d */ /* 0x000fea0003800000 */
.L_x_6493:
[----:B0-----:R-:W-:-:S04]  /*b670*/  MOV R0, UR36 ;  /* 0x0000002400007c02 */ /* 0x001fc80008000f00 */
[----:B------:R0:W1:Y:S03]  /*b680*/  SYNCS.PHASECHK.TRANS64.TRYWAIT P0, [R0+URZ+0x28800], R3 ;  /* 0x02880003000075a7 */ /* 0x000066000800017f */
[----:B-1----:R-:W-:Y:S05]  /*b690*/  @!P0 NANOSLEEP.SYNCS 0x989680 ;  /* 0x009896800000895d */ /* 0x002fea0003900000 */
[----:B------:R-:W1:Y:S02]  /*b6a0*/  @!P0 SYNCS.PHASECHK.TRANS64 P0, [R0+URZ+0x28800], R3 ;  /* 0x02880003000085a7 */ /* 0x000e64000800007f */
[----:B-1----:R-:W-:Y:S05]  /*b6b0*/  @!P0 BRA `(.L_x_6493) ;  /* 0xfffffffc00ec8947 */ /* 0x002fea000383ffff */
[----:B------:R-:W-:Y:S05]  /*b6c0*/  BRA `(.L_x_6566) ;  /* 0xffffff5800c07947 */ /* 0x000fea000383ffff */
.L_x_6497:
[----:B-1----:R-:W-:-:S04]  /*b6d0*/  IMAD.U32 R4, RZ, RZ, UR36 ;  /* 0x00000024ff047e24 */ /* 0x002fc8000f8e00ff */
[----:B------:R1:W2:Y:S03]  /*b6e0*/  SYNCS.PHASECHK.TRANS64.TRYWAIT P1, [R4+URZ+0x28830], R3 ;  /* 0x02883003040075a7 */ /* 0x0002a6000802017f */
[----:B--2---:R-:W-:Y:S05]  /*b6f0*/  @!P1 NANOSLEEP.SYNCS 0x989680 ;  /* 0x009896800000995d */ /* 0x004fea0003900000 */
[----:B------:R-:W2:Y:S02]  /*b700*/  @!P1 SYNCS.PHASECHK.TRANS64 P1, [R4+URZ+0x28830], R3 ;  /* 0x02883003040095a7 */ /* 0x000ea4000802007f */
[----:B--2---:R-:W-:Y:S05]  /*b710*/  @!P1 BRA `(.L_x_6497) ;  /* 0xfffffffc00ec9947 */ /* 0x004fea000383ffff */
[----:B------:R-:W-:Y:S05]  /*b720*/  BRA `(.L_x_6496) ;  /* 0xffffff5800dc7947 */ /* 0x000fea000383ffff */
.L_x_6503:
[----:B-1----:R-:W-:-:S04]  /*b730*/  IMAD.U32 R3, RZ, RZ, UR10 ;  /* 0x0000000aff037e24 */ /* 0x002fc8000f8e00ff */
[----:B------:R1:W2:Y:S03]  /*b740*/  SYNCS.PHASECHK.TRANS64.TRYWAIT P1, [R3+URZ+0x28830], R0 ;  /* 0x02883000030075a7 */ /* 0x0002a6000802017f */
[----:B--2---:R-:W-:Y:S05]  /*b750*/  @!P1 NANOSLEEP.SYNCS 0x989680 ;  /* 0x009896800000995d */ /* 0x004fea0003900000 */
[----:B------:R-:W2:Y:S02]  /*b760*/  @!P1 SYNCS.PHASECHK.TRANS64 P1, [R3+URZ+0x28830], R0 ;  /* 0x02883000030095a7 */ /* 0x000ea4000802007f */
[----:B--2---:R-:W-:Y:S05]  /*b770*/  @!P1 BRA `(.L_x_6503) ;  /* 0xfffffffc00ec9947 */ /* 0x004fea000383ffff */
[----:B------:R-:W-:Y:S05]  /*b780*/  BRA `(.L_x_6500) ;  /* 0xffffff8000587947 */ /* 0x000fea000383ffff */
.L_x_6507:
[----:B-1----:R-:W-:-:S04]  /*b790*/  IMAD.U32 R6, RZ, RZ, UR10 ;  /* 0x0000000aff067e24 */ /* 0x002fc8000f8e00ff */
[----:B------:R1:W2:Y:S03]  /*b7a0*/  SYNCS.PHASECHK.TRANS64.TRYWAIT P1, [R6+URZ+0x28850], R3 ;  /* 0x02885003060075a7 */ /* 0x0002a6000802017f */
[----:B--2---:R-:W-:Y:S05]  /*b7b0*/  @!P1 NANOSLEEP.SYNCS 0x989680 ;  /* 0x009896800000995d */ /* 0x004fea0003900000 */
[----:B------:R-:W2:Y:S02]  /*b7c0*/  @!P1 SYNCS.PHASECHK.TRANS64 P1, [R6+URZ+0x28850], R3 ;  /* 0x02885003060095a7 */ /* 0x000ea4000802007f */
[----:B--2---:R-:W-:Y:S05]  /*b7d0*/  @!P1 BRA `(.L_x_6507) ;  /* 0xfffffffc00ec9947 */ /* 0x004fea000383ffff */
[----:B------:R-:W-:Y:S05]  /*b7e0*/  BRA `(.L_x_6504) ;  /* 0xffffff8400307947 */ /* 0x000fea000383ffff */
.L_x_6514:
[----:B-1----:R-:W-:-:S04]  /*b7f0*/  MOV R5, UR5 ;  /* 0x0000000500057c02 */ /* 0x002fc80008000f00 */
[----:B------:R1:W2:Y:S03]  /*b800*/  SYNCS.PHASECHK.TRANS64.TRYWAIT P1, [R5+URZ+0x28850], R2 ;  /* 0x02885002050075a7 */ /* 0x0002a6000802017f */
[----:B--2---:R-:W-:Y:S05]  /*b810*/  @!P1 NANOSLEEP.SYNCS 0x989680 ;  /* 0x009896800000995d */ /* 0x004fea0003900000 */
[----:B------:R-:W2:Y:S02]  /*b820*/  @!P1 SYNCS.PHASECHK.TRANS64 P1, [R5+URZ+0x28850], R2 ;  /* 0x02885002050095a7 */ /* 0x000ea4000802007f */
[----:B--2---:R-:W-:Y:S05]  /*b830*/  @!P1 BRA `(.L_x_6514) ;  /* 0xfffffffc00ec9947 */ /* 0x004fea000383ffff */
[----:B------:R-:W-:Y:S05]  /*b840*/  BRA `(.L_x_6513) ;  /* 0xffffffa000247947 */ /* 0x000fea000383ffff */
.L_x_6526:
[----:B------:R-:W-:Y:S01]  /*b850*/  IMAD.MOV.U32 R13, RZ, RZ, R17 ;  /* 0x000000ffff0d7224 */ /* 0x000fe200078e0011 */
[----:B------:R-:W-:Y:S01]  /*b860*/  MOV R15, 0xffffffff ;  /* 0xffffffff000f7802 */ /* 0x000fe20000000f00 */
[----:B------:R-:W-:Y:S02]  /*b870*/  IMAD.MOV.U32 R12, RZ, RZ, RZ ;  /* 0x000000ffff0c7224 */ /* 0x000fe400078e00ff */
[----:B------:R-:W-:-:S07]  /*b880*/  IMAD.MOV.U32 R11, RZ, RZ, 0x1f ;  /* 0x0000001fff0b7424 */ /* 0x000fce00078e00ff */
[----:B-----5:R-:W-:Y:S05]  /*b890*/  WARPSYNC.COLLECTIVE R15, `(.L_x_6567) ;  /* 0x000000000f087348 */ /* 0x020fea0003c00000 */
[----:B------:R0:W1:Y:S02]  /*b8a0*/  SHFL.IDX P6, R14, R13, R12, R11 ;  /* 0x0000000c0d0e7389 */ /* 0x00006400000c000b */
[----:B01---5:R-:W-:Y:S01]  /*b8b0*/  ENDCOLLECTIVE ;  /* 0x000000000000791b */ /* 0x023fe20003800000 */
.L_x_6567:
[----:B------:R-:W-:Y:S05]  /*b8c0*/  BRA `(.L_x_6568) ;  /* 0xffffffcc00d07947 */ /* 0x000fea000383ffff */
.L_x_6528:
[----:B0-----:R-:W-:-:S04]  /*b8d0*/  IMAD.U32 R10, RZ, RZ, UR45 ;  /* 0x0000002dff0a7e24 */ /* 0x001fc8000f8e00ff */
[----:B------:R0:W1:Y:S03]  /*b8e0*/  SYNCS.PHASECHK.TRANS64.TRYWAIT P0, [R10+URZ+0x28840], R9 ;  /* 0x028840090a0075a7 */ /* 0x000066000800017f */
[----:B-1----:R-:W-:Y:S05]  /*b8f0*/  @!P0 NANOSLEEP.SYNCS 0x989680 ;  /* 0x009896800000895d */ /* 0x002fea0003900000 */
[----:B------:R-:W1:Y:S02]  /*b900*/  @!P0 SYNCS.PHASECHK.TRANS64 P0, [R10+URZ+0x28840], R9 ;  /* 0x028840090a0085a7 */ /* 0x000e64000800007f */
[----:B-1----:R-:W-:Y:S05]  /*b910*/  @!P0 BRA `(.L_x_6528) ;  /* 0xfffffffc00ec8947 */ /* 0x002fea000383ffff */
[----:B------:R-:W-:Y:S05]  /*b920*/  BRA `(.L_x_6569) ;  /* 0xffffffd0004c7947 */ /* 0x000fea000383ffff */
.L_x_6529:
        /* <DEDUP_REMOVED lines=8> */
.L_x_6571:
[----:B------:R-:W-:Y:S05]  /*b9b0*/  BSYNC B0 ;  /* 0x0000000000007941 */ /* 0x000fea0003800000 */
.L_x_6570:
[----:B------:R-:W-:Y:S01]  /*b9c0*/  IMAD.MOV.U32 R13, RZ, RZ, R0 ;  /* 0x000000ffff0d7224 */ /* 0x000fe200078e0000 */
[----:B------:R-:W-:Y:S01]  /*b9d0*/  MOV R12, RZ ;  /* 0x000000ff000c7202 */ /* 0x000fe20000000f00 */
[----:B------:R-:W-:Y:S01]  /*b9e0*/  IMAD.MOV.U32 R11, RZ, RZ, 0x181f ;  /* 0x0000181fff0b7424 */ /* 0x000fe200078e00ff */
[----:B------:R-:W-:Y:S01]  /*b9f0*/  @P0 LEA R9, R19, UR45, 0x1 ;  /* 0x0000002d13090c11 */ /* 0x000fe2000f8e08ff */
[----:B------:R-:W-:Y:S02]  /*ba00*/  IMAD.MOV.U32 R15, RZ, RZ, -0x1 ;  /* 0xffffffffff0f7424 */ /* 0x000fe400078e00ff */
[----:B------:R-:W-:-:S07]  /*ba10*/  IMAD.MOV.U32 R5, RZ, RZ, R14 ;  /* 0x000000ffff057224 */ /* 0x000fce00078e000e */
[----:B------:R-:W-:Y:S05]  /*ba20*/  WARPSYNC.COLLECTIVE R15, `(.L_x_6572) ;  /* 0x000000000f087348 */ /* 0x000fea0003c00000 */
[----:B------:R0:W1:Y:S02]  /*ba30*/  SHFL.IDX P6, R14, R13, R12, R11 ;  /* 0x0000000c0d0e7389 */ /* 0x00006400000c000b */
[----:B01----:R-:W-:Y:S01]  /*ba40*/  ENDCOLLECTIVE ;  /* 0x000000000000791b */ /* 0x003fe20003800000 */
.L_x_6572:
[----:B------:R-:W-:Y:S01]  /*ba50*/  MOV R13, R3 ;  /* 0x00000003000d7202 */ /* 0x000fe20000000f00 */
[----:B------:R-:W-:Y:S02]  /*ba60*/  IMAD.MOV.U32 R12, RZ, RZ, 0x1 ;  /* 0x00000001ff0c7424 */ /* 0x000fe400078e00ff */
[----:B------:R-:W-:-:S07]  /*ba70*/  IMAD.MOV.U32 R4, RZ, RZ, R14 ;  /* 0x000000ffff047224 */ /* 0x000fce00078e000e */
[----:B------:R-:W-:Y:S05]  /*ba80*/  WARPSYNC.COLLECTIVE R15, `(.L_x_6573) ;  /* 0x000000000f087348 */ /* 0x000fea0003c00000 */
[----:B------:R0:W1:Y:S02]  /*ba90*/  SHFL.IDX P6, R14, R13, R12, R11 ;  /* 0x0000000c0d0e7389 */ /* 0x00006400000c000b */
[----:B01----:R-:W-:Y:S01]  /*baa0*/  ENDCOLLECTIVE ;  /* 0x000000000000791b */ /* 0x003fe20003800000 */
.L_x_6573:
[----:B------:R-:W-:-:S05]  /*bab0*/  @P0 IMAD.WIDE.U32 R4, R26, 0x2, R4 ;  /* 0x000000021a040825 */ /* 0x000fca00078e0004 */
[----:B------:R-:W-:Y:S01]  /*bac0*/  @!PT LDS RZ, [RZ] ;  /* 0x00000000fffff984 */ /* 0x000fe20000000800 */
[----:B------:R-:W-:Y:S01]  /*bad0*/  @!PT LDS RZ, [RZ] ;  /* 0x00000000fffff984 */ /* 0x000fe20000000800 */
[----:B------:R-:W-:Y:S01]  /*bae0*/  @!PT LDS RZ, [RZ] ;  /* 0x00000000fffff984 */ /* 0x000fe20000000800 */
[----:B------:R0:W-:Y:S04]  /*baf0*/  @P0 LDGSTS.E.BYPASS.LTC128B.128 [R9+0x18400], desc[UR38][R4.64], !P3 ;  /* 0x1840000004090fae */ /* 0x0001e8000d901d66 */
[----:B------:R0:W-:Y:S01]  /*bb00*/  @P0 LDGSTS.E.BYPASS.LTC128B.128 [R9+0x1c400], desc[UR38][R4.64+0x80], !P2 ;  /* 0x1c40008004090fae */ /* 0x0001e2000d101d66 */
[----:B------:R-:W-:Y:S01]  /*bb10*/  ISETP.GE.AND P0, PT, R6, 0x11, PT ;  /* 0x000000110600780c */ /* 0x000fe20003f06270 */
[----:B------:R-:W-:Y:S02]  /*bb20*/  IMAD.MOV.U32 R13, RZ, RZ, R0 ;  /* 0x000000ffff0d7224 */ /* 0x000fe400078e0000 */
[----:B------:R-:W-:-:S10]  /*bb30*/  IMAD.MOV.U32 R8, RZ, RZ, R14 ;  /* 0x000000ffff087224 */ /* 0x000fd400078e000e */
[----:B0-----:R-:W-:-:S07]  /*bb40*/  @P0 LEA R36, R19, UR45, 0x1 ;  /* 0x0000002d13240c11 */ /* 0x001fce000f8e08ff */
[----:B------:R-:W-:Y:S05]  /*bb50*/  WARPSYNC.COLLECTIVE R15, `(.L_x_6574) ;  /* 0x000000000f087348 */ /* 0x000fea0003c00000 */
[----:B------:R0:W1:Y:S02]  /*bb60*/  SHFL.IDX P6, R14, R13, R12, R11 ;  /* 0x0000000c0d0e7389 */ /* 0x00006400000c000b */
[----:B01----:R-:W-:Y:S01]  /*bb70*/  ENDCOLLECTIVE ;  /* 0x000000000000791b */ /* 0x003fe20003800000 */
.L_x_6574:
[----:B------:R-:W-:Y:S02]  /*bb80*/  IMAD.MOV.U32 R5, RZ, RZ, R8 ;  /* 0x000000ffff057224 */ /* 0x000fe400078e0008 */
[----:B------:R-:W-:Y:S02]  /*bb90*/  IMAD.MOV.U32 R13, RZ, RZ, R3 ;  /* 0x000000ffff0d7224 */ /* 0x000fe400078e0003 */
[----:B------:R-:W-:Y:S01]  /*bba0*/  IMAD.MOV.U32 R12, RZ, RZ, 0x2 ;  /* 0x00000002ff0c7424 */ /* 0x000fe200078e00ff */
[----:B------:R-:W-:-:S07]  /*bbb0*/  MOV R4, R14 ;  /* 0x0000000e00047202 */ /* 0x000fce0000000f00 */
[----:B------:R-:W-:Y:S05]  /*bbc0*/  WARPSYNC.COLLECTIVE R15, `(.L_x_6575) ;  /* 0x000000000f087348 */ /* 0x000fea0003c00000 */
[----:B------:R0:W1:Y:S02]  /*bbd0*/  SHFL.IDX P6, R14, R13, R12, R11 ;  /* 0x0000000c0d0e7389 */ /* 0x00006400000c000b */
[----:B01----:R-:W-:Y:S01]  /*bbe0*/  ENDCOLLECTIVE ;  /* 0x000000000000791b */ /* 0x003fe20003800000 */
.L_x_6575:
[----:B------:R-:W-:-:S05]  /*bbf0*/  @P0 IMAD.WIDE.U32 R20, R26, 0x2, R4 ;  /* 0x000000021a140825 */ /* 0x000fca00078e0004 */
[----:B------:R-:W-:Y:S01]  /*bc00*/  @!PT LDS RZ, [RZ] ;  /* 0x00000000fffff984 */ /* 0x000fe20000000800 */
[----:B------:R-:W-:Y:S01]  /*bc10*/  @!PT LDS RZ, [RZ] ;  /* 0x00000000fffff984 */ /* 0x000fe20000000800 */
[----:B------:R-:W-:Y:S01]  /*bc20*/  @!PT LDS RZ, [RZ] ;  /* 0x00000000fffff984 */ /* 0x000fe20000000800 */
[----:B------:R0:W-:Y:S04]  /*bc30*/  @P0 LDGSTS.E.BYPASS.LTC128B.128 [R36+0x18c00], desc[UR38][R20.64], !P3 ;  /* 0x18c0000014240fae */ /* 0x0001e8000d901d66 */
[----:B------:R0:W-:Y:S01]  /*bc40*/  @P0 LDGSTS.E.BYPASS.LTC128B.128 [R36+0x1cc00], desc[UR38][R20.64+0x80], !P2 ;  /* 0x1cc0008014240fae */ /* 0x0001e2000d101d66 */
[----:B------:R-:W-:Y:S01]  /*bc50*/  ISETP.GE.AND P0, PT, R6, 0x21, PT ;  /* 0x000000210600780c */ /* 0x000fe20003f06270 */
[----:B------:R-:W-:Y:S01]  /*bc60*/  IMAD.MOV.U32 R13, RZ, RZ, R0 ;  /* 0x000000ffff0d7224 */ /* 0x000fe200078e0000 */
[----:B------:R-:W-:-:S11]  /*bc70*/  MOV R10, R14 ;  /* 0x0000000e000a7202 */ /* 0x000fd60000000f00 */
[----:B0-----:R-:W-:Y:S05]  /*bc80*/  WARPSYNC.COLLECTIVE R15, `(.L_x_6576) ;  /* 0x000000000f087348 */ /* 0x001fea0003c00000 */
[----:B------:R1:W2:Y:S02]  /*bc90*/  SHFL.IDX P6, R14, R13, R12, R11 ;  /* 0x0000000c0d0e7389 */ /* 0x0002a400000c000b */
[----:B012---:R-:W-:Y:S01]  /*bca0*/  ENDCOLLECTIVE ;  /* 0x000000000000791b */ /* 0x007fe20003800000 */
.L_x_6576:
[----:B------:R-:W-:Y:S01]  /*bcb0*/  MOV R5, R10 ;  /* 0x0000000a00057202 */ /* 0x000fe20000000f00 */
[----:B------:R-:W-:Y:S02]  /*bcc0*/  IMAD.MOV.U32 R13, RZ, RZ, R3 ;  /* 0x000000ffff0d7224 */ /* 0x000fe400078e0003 */
[----:B------:R-:W-:Y:S02]  /*bcd0*/  IMAD.MOV.U32 R12, RZ, RZ, 0x3 ;  /* 0x00000003ff0c7424 */ /* 0x000fe400078e00ff */
[----:B------:R-:W-:-:S07]  /*bce0*/  IMAD.MOV.U32 R37, RZ, RZ, R14 ;  /* 0x000000ffff257224 */ /* 0x000fce00078e000e */
[----:B------:R-:W-:Y:S05]  /*bcf0*/  WARPSYNC.COLLECTIVE R15, `(.L_x_6577) ;  /* 0x000000000f087348 */ /* 0x000fea0003c00000 */
[----:B------:R0:W1:Y:S02]  /*bd00*/  SHFL.IDX P6, R14, R13, R12, R11 ;  /* 0x0000000c0d0e7389 */ /* 0x00006400000c000b */
[----:B01----:R-:W-:Y:S01]  /*bd10*/  ENDCOLLECTIVE ;  /* 0x000000000000791b */ /* 0x003fe20003800000 */
.L_x_6577:
[----:B------:R-:W-:Y:S01]  /*bd20*/  IMAD.MOV.U32 R4, RZ, RZ, R37 ;  /* 0x000000ffff047224 */ /* 0x000fe200078e0025 */
[----:B------:R-:W-:-:S03]  /*bd30*/  @P0 LEA R37, R19, UR45, 0x1 ;  /* 0x0000002d13250c11 */ /* 0x000fc6000f8e08ff */
[----:B------:R-:W-:-:S05]  /*bd40*/  @P0 IMAD.WIDE.U32 R8, R26, 0x2, R4 ;  /* 0x000000021a080825 */ /* 0x000fca00078e0004 */
[----:B------:R-:W-:Y:S01]  /*bd50*/  @!PT LDS RZ, [RZ] ;  /* 0x00000000fffff984 */ /* 0x000fe20000000800 */
[----:B------:R-:W-:Y:S01]  /*bd60*/  @!PT LDS RZ, [RZ] ;  /* 0x00000000fffff984 */ /* 0x000fe20000000800 */
[----:B------:R-:W-:Y:S01]  /*bd70*/  @!PT LDS RZ, [RZ] ;  /* 0x00000000fffff984 */ /* 0x000fe20000000800 */
        /* <DEDUP_REMOVED lines=8> */
.L_x_6578:
        /* <DEDUP_REMOVED lines=8> */
.L_x_6579:
[----:B------:R-:W-:-:S04]  /*be80*/  IMAD.MOV.U32 R4, RZ, RZ, R32 ;  /* 0x000000ffff047224 */ /* 0x000fc800078e0020 */
[----:B------:R-:W-:-:S05]  /*be90*/  @P0 IMAD.WIDE.U32 R4, R26, 0x2, R4 ;  /* 0x000000021a040825 */ /* 0x000fca00078e0004 */
[----:B------:R-:W-:Y:S01]  /*bea0*/  @!PT LDS RZ, [RZ] ;  /* 0x00000000fffff984 */ /* 0x000fe20000000800 */
[----:B------:R-:W-:Y:S01]  /*beb0*/  @!PT LDS RZ, [RZ] ;  /* 0x00000000fffff984 */ /* 0x000fe20000000800 */
[----:B------:R-:W-:Y:S01]  /*bec0*/  @!PT LDS RZ, [RZ] ;  /* 0x00000000fffff984 */ /* 0x000fe20000000800 */
        /* <DEDUP_REMOVED lines=8> */
.L_x_6580:
        /* <DEDUP_REMOVED lines=8> */
.L_x_6581:
        /* <DEDUP_REMOVED lines=12> */
.L_x_6582:
[----:B------:R-:W-:Y:S01]  /*c090*/  MOV R5, R32 ;  /* 0x0000002000057202 */ /* 0x000fe20000000f00 */
[----:B------:R-:W-:Y:S02]  /*c0a0*/  IMAD.MOV.U32 R13, RZ, RZ, R3 ;  /* 0x000000ffff0d7224 */ /* 0x000fe400078e0003 */
[----:B------:R-:W-:Y:S02]  /*c0b0*/  IMAD.MOV.U32 R12, RZ, RZ, 0x6 ;  /* 0x00000006ff0c7424 */ /* 0x000fe400078e00ff */
[----:B------:R-:W-:-:S07]  /*c0c0*/  IMAD.MOV.U32 R37, RZ, RZ, R14 ;  /* 0x000000ffff257224 */ /* 0x000fce00078e000e */
[----:B------:R-:W-:Y:S05]  /*c0d0*/  WARPSYNC.COLLECTIVE R15, `(.L_x_6583) ;  /* 0x000000000f087348 */ /* 0x000fea0003c00000 */
[----:B------:R0:W1:Y:S02]  /*c0e0*/  SHFL.IDX P6, R14, R13, R12, R11 ;  /* 0x0000000c0d0e7389 */ /* 0x00006400000c000b */
[----:B01----:R-:W-:Y:S01]  /*c0f0*/  ENDCOLLECTIVE ;  /* 0x000000000000791b */ /* 0x003fe20003800000 */
.L_x_6583:
        /* <DEDUP_REMOVED lines=14> */
.L_x_6584:
        /* <DEDUP_REMOVED lines=8> */
.L_x_6585:
        /* <DEDUP_REMOVED lines=8> */
[----:B------:R-:W-:-:S07]  /*c2e0*/  IMAD.MOV.U32 R3, RZ, RZ, R14 ;  /* 0x000000ffff037224 */ /* 0x000fce00078e000e */
[----:B0-----:R-:W-:Y:S05]  /*c2f0*/  WARPSYNC.COLLECTIVE R15, `(.L_x_6586) ;  /* 0x000000000f087348 */ /* 0x001fea0003c00000 */
[----:B------:R1:W2:Y:S02]  /*c300*/  SHFL.IDX P6, R14, R13, R12, R11 ;  /* 0x0000000c0d0e7389 */ /* 0x0002a400000c000b */
[----:B012---:R-:W-:Y:S01]  /*c310*/  ENDCOLLECTIVE ;  /* 0x000000000000791b */ /* 0x007fe20003800000 */
.L_x_6586:
[----:B------:R-:W-:Y:S05]  /*c320*/  BRA `(.L_x_6587) ;  /* 0xffffffcc00487947 */ /* 0x000fea000383ffff */
.L_x_6532:
        /* <DEDUP_REMOVED lines=8> */
.L_x_6588:
[----:B------:R-:W-:Y:S01]  /*c3b0*/  IADD3 R7, R35, 0x10, RZ ;  /* 0x0000001023077810 */ /* 0x000fe20007ffe0ff */
[----:B------:R-:W-:Y:S01]  /*c3c0*/  IMAD.MOV.U32 R13, RZ, RZ, R6 ;  /* 0x000000ffff0d7224 */ /* 0x000fe200078e0006 */
[----:B------:R-:W-:-:S07]  /*c3d0*/  MOV R5, R14 ;  /* 0x0000000e00057202 */ /* 0x000fce0000000f00 */
[----:B------:R-:W-:Y:S05]  /*c3e0*/  WARPSYNC.COLLECTIVE R15, `(.L_x_6589) ;  /* 0x000000000f087348 */ /* 0x000fea0003c00000 */
[----:B------:R0:W1:Y:S02]  /*c3f0*/  SHFL.IDX P6, R14, R13, R12, R11 ;  /* 0x0000000c0d0e7389 */ /* 0x00006400000c000b */
[----:B01----:R-:W-:Y:S01]  /*c400*/  ENDCOLLECTIVE ;  /* 0x000000000000791b */ /* 0x003fe20003800000 */
.L_x_6589:
        /* <DEDUP_REMOVED lines=10> */
.L_x_6590:
[----:B------:R-:W-:-:S05]  /*c4b0*/  @!P2 IMAD.WIDE.U32 R4, R26, 0x2, R4 ;  /* 0x000000021a04a825 */ /* 0x000fca00078e0004 */
[----:B------:R-:W-:Y:S01]  /*c4c0*/  @!PT LDS RZ, [RZ] ;  /* 0x00000000fffff984 */ /* 0x000fe20000000800 */
[----:B------:R-:W-:Y:S01]  /*c4d0*/  @!PT LDS RZ, [RZ] ;  /* 0x00000000fffff984 */ /* 0x000fe20000000800 */
[----:B------:R-:W-:Y:S01]  /*c4e0*/  @!PT LDS RZ, [RZ] ;  /* 0x00000000fffff984 */ /* 0x000fe20000000800 */
[----:B------:R0:W-:Y:S04]  /*c4f0*/  @!P2 LDGSTS.E.BYPASS.LTC128B.128 [R21+0x10400], desc[UR38][R4.64], !P0 ;  /* 0x104000000415afae */ /* 0x0001e8000c101d66 */
[----:B------:R0:W-:Y:S01]  /*c500*/  @!P2 LDGSTS.E.BYPASS.LTC128B.128 [R21+0x14400], desc[UR38][R4.64+0x80], !P1 ;  /* 0x144000800415afae */ /* 0x0001e2000c901d66 */
[----:B------:R-:W-:Y:S02]  /*c510*/  ISETP.GE.AND P2, PT, R7, R0, PT ;  /* 0x000000000700720c */ /* 0x000fe40003f46270 */
[----:B------:R-:W-:Y:S01]  /*c520*/  MOV R13, R6 ;  /* 0x00000006000d7202 */ /* 0x000fe20000000f00 */
[----:B------:R-:W-:-:S10]  /*c530*/  IMAD.MOV.U32 R7, RZ, RZ, R14 ;  /* 0x000000ffff077224 */ /* 0x000fd400078e000e */
[----:B0-----:R-:W-:-:S07]  /*c540*/  @!P2 LEA R37, R19, UR45, 0x1 ;  /* 0x0000002d1325ac11 */ /* 0x001fce000f8e08ff */
[----:B------:R-:W-:Y:S05]  /*c550*/  WARPSYNC.COLLECTIVE R15, `(.L_x_6591) ;  /* 0x000000000f087348 */ /* 0x000fea0003c00000 */
[----:B------:R0:W1:Y:S02]  /*c560*/  SHFL.IDX P6, R14, R13, R12, R11 ;  /* 0x0000000c0d0e7389 */ /* 0x00006400000c000b */
[----:B01----:R-:W-:Y:S01]  /*c570*/  ENDCOLLECTIVE ;  /* 0x000000000000791b */ /* 0x003fe20003800000 */
.L_x_6591:
[----:B------:R-:W-:Y:S01]  /*c580*/  IMAD.MOV.U32 R5, RZ, RZ, R7 ;  /* 0x000000ffff057224 */ /* 0x000fe200078e0007 */
[----:B------:R-:W-:Y:S01]  /*c590*/  MOV R13, R3 ;  /* 0x00000003000d7202 */ /* 0x000fe20000000f00 */
[----:B------:R-:W-:Y:S02]  /*c5a0*/  IMAD.MOV.U32 R12, RZ, RZ, 0x2 ;  /* 0x00000002ff0c7424 */ /* 0x000fe400078e00ff */
[----:B------:R-:W-:-:S07]  /*c5b0*/  IMAD.MOV.U32 R4, RZ, RZ, R14 ;  /* 0x000000ffff047224 */ /* 0x000fce00078e000e */
[----:B------:R-:W-:Y:S05]  /*c5c0*/  WARPSYNC.COLLECTIVE R15, `(.L_x_6592) ;  /* 0x000000000f087348 */ /* 0x000fea0003c00000 */
[----:B------:R0:W1:Y:S02]  /*c5d0*/  SHFL.IDX P6, R14, R13, R12, R11 ;  /* 0x0000000c0d0e7389 */ /* 0x00006400000c000b */
[----:B01----:R-:W-:Y:S01]  /*c5e0*/  ENDCOLLECTIVE ;  /* 0x000000000000791b */ /* 0x003fe20003800000 */
.L_x_6592:
[----:B------:R-:W-:-:S04]  /*c5f0*/  @!P2 IMAD.WIDE.U32 R8, R26, 0x2, R4 ;  /* 0x000000021a08a825 */ /* 0x000fc800078e0004 */
[----:B------:R-:W-:Y:S01]  /*c600*/  VIADD R5, R35, 0x20 ;  /* 0x0000002023057836 */ /* 0x000fe20000000000 */
[----:B------:R-:W-:Y:S01]  /*c610*/  @!PT LDS RZ, [RZ] ;  /* 0x00000000fffff984 */ /* 0x000fe20000000800 */
[----:B------:R-:W-:Y:S01]  /*c620*/  @!PT LDS RZ, [RZ] ;  /* 0x00000000fffff984 */ /* 0x000fe20000000800 */
[----:B------:R-:W-:Y:S01]  /*c630*/  @!PT LDS RZ, [RZ] ;  /* 0x00000000fffff984 */ /* 0x000fe20000000800 */
[----:B------:R0:W-:Y:S04]  /*c640*/  @!P2 LDGSTS.E.BYPASS.LTC128B.128 [R37+0x10c00], desc[UR38][R8.64], !P0 ;  /* 0x10c000000825afae */ /* 0x0001e8000c101d66 */
[----:B------:R0:W-:Y:S01]  /*c650*/  @!P2 LDGSTS.E.BYPASS.LTC128B.128 [R37+0x14c00], desc[UR38][R8.64+0x80], !P1 ;  /* 0x14c000800825afae */ /* 0x0001e2000c901d66 */
[----:B------:R-:W-:Y:S01]  /*c660*/  ISETP.GE.AND P2, PT, R5, R0, PT ;  /* 0x000000000500720c */ /* 0x000fe20003f46270 */
[----:B------:R-:W-:Y:S02]  /*c670*/  IMAD.MOV.U32 R13, RZ, RZ, R6 ;  /* 0x000000ffff0d7224 */ /* 0x000fe400078e0006 */
[----:B------:R-:W-:-:S10]  /*c680*/  IMAD.MOV.U32 R7, RZ, RZ, R14 ;  /* 0x000000ffff077224 */ /* 0x000fd400078e000e */
[----:B0-----:R-:W-:-:S07]  /*c690*/  @!P2 LEA R21, R19, UR45, 0x1 ;  /* 0x0000002d1315ac11 */ /* 0x001fce000f8e08ff */
[----:B------:R-:W-:Y:S05]  /*c6a0*/  WARPSYNC.COLLECTIVE R15, `(.L_x_6593) ;  /* 0x000000000f087348 */ /* 0x000fea0003c00000 */
[----:B------:R0:W1:Y:S02]  /*c6b0*/  SHFL.IDX P6, R14, R13, R12, R11 ;  /* 0x0000000c0d0e7389 */ /* 0x00006400000c000b */
[----:B01----:R-:W-:Y:S01]  /*c6c0*/  ENDCOLLECTIVE ;  /* 0x000000000000791b */ /* 0x003fe20003800000 */
.L_x_6593:
[----:B------:R-:W-:Y:S02]  /*c6d0*/  IMAD.MOV.U32 R5, RZ, RZ, R7 ;  /* 0x000000ffff057224 */ /* 0x000fe400078e0007 */
[----:B------:R-:W-:Y:S02]  /*c6e0*/  VIADD R7, R35, 0x30 ;  /* 0x0000003023077836 */ /* 0x000fe40000000000 */
[----:B------:R-:W-:Y:S01]  /*c6f0*/  IMAD.MOV.U32 R13, RZ, RZ, R3 ;  /* 0x000000ffff0d7224 */ /* 0x000fe200078e0003 */
[----:B------:R-:W-:Y:S02]  /*c700*/  MOV R12, 0x3 ;  /* 0x00000003000c7802 */ /* 0x000fe40000000f00 */
[----:B------:R-:W-:-:S07]  /*c710*/  MOV R4, R14 ;  /* 0x0000000e00047202 */ /* 0x000fce0000000f00 */
[----:B------:R-:W-:Y:S05]  /*c720*/  WARPSYNC.COLLECTIVE R15, `(.L_x_6594) ;  /* 0x000000000f087348 */ /* 0x000fea0003c00000 */
[----:B------:R0:W1:Y:S02]  /*c730*/  SHFL.IDX P6, R14, R13, R12, R11 ;  /* 0x0000000c0d0e7389 */ /* 0x00006400000c000b */
[----:B01----:R-:W-:Y:S01]  /*c740*/  ENDCOLLECTIVE ;  /* 0x000000000000791b */ /* 0x003fe20003800000 */
.L_x_6594:
[----:B------:R-:W-:-:S05]  /*c750*/  @!P2 IMAD.WIDE.U32 R4, R26, 0x2, R4 ;  /* 0x000000021a04a825 */ /* 0x000fca00078e0004 */
        /* <DEDUP_REMOVED lines=8> */
[----:B0-----:R-:W-:Y:S05]  /*c7e0*/  WARPSYNC.COLLECTIVE R15, `(.L_x_6595) ;  /* 0x000000000f087348 */ /* 0x001fea0003c00000 */
[----:B------:R1:W2:Y:S02]  /*c7f0*/  SHFL.IDX P6, R14, R13, R12, R11 ;  /* 0x0000000c0d0e7389 */ /* 0x0002a400000c000b */
[----:B012---:R-:W-:Y:S01]  /*c800*/  ENDCOLLECTIVE ;  /* 0x000000000000791b */ /* 0x007fe20003800000 */
.L_x_6595:
[----:B------:R-:W-:Y:S02]  /*c810*/  @!P2 LEA R37, R19, UR45, 0x1 ;  /* 0x0000002d1325ac11 */ /* 0x000fe4000f8e08ff */
[----:B------:R-:W-:Y:S01]  /*c820*/  MOV R5, R7 ;  /* 0x0000000700057202 */ /* 0x000fe20000000f00 */
[----:B------:R-:W-:Y:S02]  /*c830*/  IMAD.MOV.U32 R13, RZ, RZ, R3 ;  /* 0x000000ffff0d7224 */ /* 0x000fe400078e0003 */
[----:B------:R-:W-:Y:S02]  /*c840*/  IMAD.MOV.U32 R12, RZ, RZ, 0x4 ;  /* 0x00000004ff0c7424 */ /* 0x000fe400078e00ff */
[----:B------:R-:W-:-:S07]  /*c850*/  IMAD.MOV.U32 R4, RZ, RZ, R14 ;  /* 0x000000ffff047224 */ /* 0x000fce00078e000e */
[----:B------:R-:W-:Y:S05]  /*c860*/  WARPSYNC.COLLECTIVE R15, `(.L_x_6596) ;  /* 0x000000000f087348 */ /* 0x000fea0003c00000 */
[----:B------:R0:W1:Y:S02]  /*c870*/  SHFL.IDX P6, R14, R13, R12, R11 ;  /* 0x0000000c0d0e7389 */ /* 0x00006400000c000b */
[----:B01----:R-:W-:Y:S01]  /*c880*/  ENDCOLLECTIVE ;  /* 0x000000000000791b */ /* 0x003fe20003800000 */
.L_x_6596:
        /* <DEDUP_REMOVED lines=8> */
[----:B------:R-:W-:Y:S01]  /*c910*/  IMAD.MOV.U32 R13, RZ, RZ, R6 ;  /* 0x000000ffff0d7224 */ /* 0x000fe200078e0006 */
[----:B------:R-:W-:-:S11]  /*c920*/  MOV R7, R14 ;  /* 0x0000000e00077202 */ /* 0x000fd60000000f00 */
[----:B0-----:R-:W-:Y:S05]  /*c930*/  WARPSYNC.COLLECTIVE R15, `(.L_x_6597) ;  /* 0x000000000f087348 */ /* 0x001fea0003c00000 */
[----:B------:R1:W2:Y:S02]  /*c940*/  SHFL.IDX P6, R14, R13, R12, R11 ;  /* 0x0000000c0d0e7389 */ /* 0x0002a400000c000b */
[----:B012---:R-:W-:Y:S01]  /*c950*/  ENDCOLLECTIVE ;  /* 0x000000000000791b */ /* 0x007fe20003800000 */
.L_x_6597:
[----:B------:R-:W-:Y:S01]  /*c960*/  @!P2 LEA R21, R19, UR45, 0x1 ;  /* 0x0000002d1315ac11 */ /* 0x000fe2000f8e08ff */
[----:B------:R-:W-:Y:S01]  /*c970*/  IMAD.MOV.U32 R5, RZ, RZ, R7 ;  /* 0x000000ffff057224 */ /* 0x000fe200078e0007 */
[----:B------:R-:W-:Y:S01]  /*c980*/  IADD3 R7, R35, 0x50, RZ ;  /* 0x0000005023077810 */ /* 0x000fe20007ffe0ff */
[----:B------:R-:W-:Y:S02]  /*c990*/  IMAD.MOV.U32 R13, RZ, RZ, R3 ;  /* 0x000000ffff0d7224 */ /* 0x000fe400078e0003 */
[----:B------:R-:W-:Y:S02]  /*c9a0*/  IMAD.MOV.U32 R12, RZ, RZ, 0x5 ;  /* 0x00000005ff0c7424 */ /* 0x000fe400078e00ff */
[----:B------:R-:W-:-:S07]  /*c9b0*/  IMAD.MOV.U32 R4, RZ, RZ, R14 ;  /* 0x000000ffff047224 */ /* 0x000fce00078e000e */
[----:B------:R-:W-:Y:S05]  /*c9c0*/  WARPSYNC.COLLECTIVE R15, `(.L_x_6598) ;  /* 0x000000000f087348 */ /* 0x000fea0003c00000 */
[----:B------:R0:W1:Y:S02]  /*c9d0*/  SHFL.IDX P6, R14, R13, R12, R11 ;  /* 0x0000000c0d0e7389 */ /* 0x00006400000c000b */
[----:B01----:R-:W-:Y:S01]  /*c9e0*/  ENDCOLLECTIVE ;  /* 0x000000000000791b */ /* 0x003fe20003800000 */
.L_x_6598:
        /* <DEDUP_REMOVED lines=13> */
.L_x_6599:
[----:B------:R-:W-:Y:S01]  /*cac0*/  IMAD.MOV.U32 R5, RZ, RZ, R7 ;  /* 0x000000ffff057224 */ /* 0x000fe200078e0007 */
[----:B------:R-:W-:Y:S01]  /*cad0*/  MOV R13, R3 ;  /* 0x00000003000d7202 */ /* 0x000fe20000000f00 */
[----:B------:R-:W-:Y:S02]  /*cae0*/  IMAD.MOV.U32 R12, RZ, RZ, 0x6 ;  /* 0x00000006ff0c7424 */ /* 0x000fe400078e00ff */
[----:B------:R-:W-:-:S07]  /*caf0*/  IMAD.MOV.U32 R4, RZ, RZ, R14 ;  /* 0x000000ffff047224 */ /* 0x000fce00078e000e */
[----:B------:R-:W-:Y:S05]  /*cb00*/  WARPSYNC.COLLECTIVE R15, `(.L_x_6600) ;  /* 0x000000000f087348 */ /* 0x000fea0003c00000 */
[----:B------:R0:W1:Y:S02]  /*cb10*/  SHFL.IDX P6, R14, R13, R12, R11 ;  /* 0x0000000c0d0e7389 */ /* 0x00006400000c000b */
[----:B01----:R-:W-:Y:S01]  /*cb20*/  ENDCOLLECTIVE ;  /* 0x000000000000791b */ /* 0x003fe20003800000 */
.L_x_6600:
        /* <DEDUP_REMOVED lines=13> */
.L_x_6601:
[----:B------:R-:W-:Y:S01]  /*cc00*/  IMAD.MOV.U32 R5, RZ, RZ, R7 ;  /* 0x000000ffff057224 */ /* 0x000fe200078e0007 */
[----:B------:R-:W-:Y:S01]  /*cc10*/  @!P2 LEA R7, R19, UR45, 0x1 ;  /* 0x0000002d1307ac11 */ /* 0x000fe2000f8e08ff */
[----:B------:R-:W-:Y:S02]  /*cc20*/  IMAD.MOV.U32 R13, RZ, RZ, R3 ;  /* 0x000000ffff0d7224 */ /* 0x000fe400078e0003 */
[----:B------:R-:W-:Y:S01]  /*cc30*/  IMAD.MOV.U32 R12, RZ, RZ, 0x7 ;  /* 0x00000007ff0c7424 */ /* 0x000fe200078e00ff */
[----:B------:R-:W-:-:S07]  /*cc40*/  MOV R4, R14 ;  /* 0x0000000e00047202 */ /* 0x000fce0000000f00 */
[----:B------:R-:W-:Y:S05]  /*cc50*/  WARPSYNC.COLLECTIVE R15, `(.L_x_6602) ;  /* 0x000000000f087348 */ /* 0x000fea0003c00000 */
[----:B------:R0:W1:Y:S02]  /*cc60*/  SHFL.IDX P6, R14, R13, R12, R11 ;  /* 0x0000000c0d0e7389 */ /* 0x00006400000c000b */
[----:B01----:R-:W-:Y:S01]  /*cc70*/  ENDCOLLECTIVE ;  /* 0x000000000000791b */ /* 0x003fe20003800000 */
.L_x_6602:
[----:B------:R-:W-:-:S05]  /*cc80*/  @!P2 IMAD.WIDE.U32 R4, R26, 0x2, R4 ;  /* 0x000000021a04a825 */ /* 0x000fca00078e0004 */
[----:B------:R-:W-:Y:S01]  /*cc90*/  @!PT LDS RZ, [RZ] ;  /* 0x00000000fffff984 */ /* 0x000fe20000000800 */
[----:B------:R-:W-:Y:S01]  /*cca0*/  @!PT LDS RZ, [RZ] ;  /* 0x00000000fffff984 */ /* 0x000fe20000000800 */
[----:B------:R-:W-:Y:S01]  /*ccb0*/  @!PT LDS RZ, [RZ] ;  /* 0x00000000fffff984 */ /* 0x000fe20000000800 */
[----:B------:R0:W-:Y:S04]  /*ccc0*/  @!P2 LDGSTS.E.BYPASS.LTC128B.128 [R7+0x13400], desc[UR38][R4.64], !P0 ;  /* 0x134000000407afae */ /* 0x0001e8000c101d66 */
[----:B------:R0:W-:Y:S01]  /*ccd0*/  @!P2 LDGSTS.E.BYPASS.LTC128B.128 [R7+0x17400], desc[UR38][R4.64+0x80], !P1 ;  /* 0x174000800407afae */ /* 0x0001e2000c901d66 */
[----:B------:R-:W-:Y:S01]  /*cce0*/  IMAD.MOV.U32 R13, RZ, RZ, R6 ;  /* 0x000000ffff0d7224 */ /* 0x000fe200078e0006 */
[----:B------:R-:W-:-:S07]  /*ccf0*/  MOV R3, R14 ;  /* 0x0000000e00037202 */ /* 0x000fce0000000f00 */
[----:B0-----:R-:W-:Y:S05]  /*cd00*/  WARPSYNC.COLLECTIVE R15, `(.L_x_6603) ;  /* 0x000000000f087348 */ /* 0x001fea0003c00000 */
[----:B------:R1:W2:Y:S02]  /*cd10*/  SHFL.IDX P6, R14, R13, R12, R11 ;  /* 0x0000000c0d0e7389 */ /* 0x0002a400000c000b */
[----:B012---:R-:W-:Y:S01]  /*cd20*/  ENDCOLLECTIVE ;  /* 0x000000000000791b */ /* 0x007fe20003800000 */
.L_x_6603:
[----:B------:R-:W-:Y:S05]  /*cd30*/  BRA `(.L_x_6604) ;  /* 0xffffffcc00407947 */ /* 0x000fea000383ffff */
.L_x_6535:
[----:B0-----:R-:W-:-:S04]  /*cd40*/  IMAD.U32 R3, RZ, RZ, UR45 ;  /* 0x0000002dff037e24 */ /* 0x001fc8000f8e00ff */
[----:B------:R0:W1:Y:S03]  /*cd50*/  SYNCS.PHASECHK.TRANS64.TRYWAIT P0, [R3+URZ+0x28820], R0 ;  /* 0x02882000030075a7 */ /* 0x000066000800017f */
[----:B-1----:R-:W-:Y:S05]  /*cd60*/  @!P0 NANOSLEEP.SYNCS 0x989680 ;  /* 0x009896800000895d */ /* 0x002fea0003900000 */
[----:B------:R-:W1:Y:S02]  /*cd70*/  @!P0 SYNCS.PHASECHK.TRANS64 P0, [R3+URZ+0x28820], R0 ;  /* 0x02882000030085a7 */ /* 0x000e64000800007f */
[----:B-1----:R-:W-:Y:S05]  /*cd80*/  @!P0 BRA `(.L_x_6535) ;  /* 0xfffffffc00ec8947 */ /* 0x002fea000383ffff */
[----:B------:R-:W-:Y:S05]  /*cd90*/  BRA `(.L_x_6605) ;  /* 0xffffffcc00847947 */ /* 0x000fea000383ffff */
.L_x_6539:
[----:B0-----:R0:W1:Y:S02]  /*cda0*/  SYNCS.PHASECHK.TRANS64.TRYWAIT P0, [R34+URZ+0x28840], R3 ;  /* 0x02884003220075a7 */ /* 0x001064000800017f */
[----:B-1----:R-:W-:Y:S05]  /*cdb0*/  @!P0 NANOSLEEP.SYNCS 0x989680 ;  /* 0x009896800000895d */ /* 0x002fea0003900000 */
[----:B------:R-:W1:Y:S02]  /*cdc0*/  @!P0 SYNCS.PHASECHK.TRANS64 P0, [R34+URZ+0x28840], R3 ;  /* 0x02884003220085a7 */ /* 0x000e64000800007f */
[----:B-1----:R-:W-:Y:S05]  /*cdd0*/  @!P0 BRA `(.L_x_6539) ;  /* 0xfffffffc00f08947 */ /* 0x002fea000383ffff */
[----:B------:R-:W-:Y:S05]  /*cde0*/  BRA `(.L_x_6606) ;  /* 0xffffffd0004c7947 */ /* 0x000fea000383ffff */
.L_x_6540:
        /* <DEDUP_REMOVED lines=8> */
.L_x_6608:
[----:B------:R-:W-:Y:S05]  /*ce70*/  BSYNC B1 ;  /* 0x0000000000017941 */ /* 0x000fea0003800000 */
.L_x_6607:
[----:B------:R-:W-:Y:S01]  /*ce80*/  MOV R13, R6 ;  /* 0x00000006000d7202 */ /* 0x000fe20000000f00 */
[----:B------:R-:W-:Y:S01]  /*ce90*/  IMAD.MOV.U32 R12, RZ, RZ, RZ ;  /* 0x000000ffff0c7224 */ /* 0x000fe200078e00ff */
[----:B------:R-:W-:Y:S01]  /*cea0*/  SHF.L.U32 R3, R26, 0x1, RZ ;  /* 0x000000011a037819 */ /* 0x000fe200000006ff */
[----:B------:R-:W-:Y:S01]  /*ceb0*/  IMAD.MOV.U32 R11, RZ, RZ, 0x181f ;  /* 0x0000181fff0b7424 */ /* 0x000fe200078e00ff */
[----:B------:R-:W-:Y:S01]  /*cec0*/  LEA R4, R4, UR45, 0x1 ;  /* 0x0000002d04047c11 */ /* 0x000fe2000f8e08ff */
[----:B------:R-:W-:Y:S02]  /*ced0*/  IMAD.MOV.U32 R15, RZ, RZ, -0x1 ;  /* 0xffffffffff0f7424 */ /* 0x000fe400078e00ff */
[----:B------:R-:W-:-:S07]  /*cee0*/  IMAD.MOV.U32 R0, RZ, RZ, R14 ;  /* 0x000000ffff007224 */ /* 0x000fce00078e000e */
[----:B------:R-:W-:Y:S05]  /*cef0*/  WARPSYNC.COLLECTIVE R15, `(.L_x_6609) ;  /* 0x000000000f087348 */ /* 0x000fea0003c00000 */
[----:B------:R0:W1:Y:S02]  /*cf00*/  SHFL.IDX P6, R14, R13, R12, R11 ;  /* 0x0000000c0d0e7389 */ /* 0x00006400000c000b */
[----:B01----:R-:W-:Y:S01]  /*cf10*/  ENDCOLLECTIVE ;  /* 0x000000000000791b */ /* 0x003fe20003800000 */
.L_x_6609:
[----:B------:R-:W-:Y:S02]  /*cf20*/  IMAD.MOV.U32 R13, RZ, RZ, R5 ;  /* 0x000000ffff0d7224 */ /* 0x000fe400078e0005 */
[----:B------:R-:W-:Y:S01]  /*cf30*/  IMAD.MOV.U32 R12, RZ, RZ, 0x1 ;  /* 0x00000001ff0c7424 */ /* 0x000fe200078e00ff */
[----:B------:R-:W-:-:S05]  /*cf40*/  IADD3 R14, P0, R14, R3, RZ ;  /* 0x000000030e0e7210 */ /* 0x000fca0007f1e0ff */
[----:B------:R-:W-:-:S05]  /*cf50*/  IMAD.X R15, RZ, RZ, R0, P0 ;  /* 0x000000ffff0f7224 */ /* 0x000fca00000e0600 */
[----:B------:R-:W-:Y:S01]  /*cf60*/  @!PT LDS RZ, [RZ] ;  /* 0x00000000fffff984 */ /* 0x000fe20000000800 */
[----:B------:R-:W-:Y:S01]  /*cf70*/  @!PT LDS RZ, [RZ] ;  /* 0x00000000fffff984 */ /* 0x000fe20000000800 */
[----:B------:R-:W-:Y:S01]  /*cf80*/  @!PT LDS RZ, [RZ] ;  /* 0x00000000fffff984 */ /* 0x000fe20000000800 */
[----:B------:R-:W-:Y:S04]  /*cf90*/  LDGSTS.E.BYPASS.LTC128B.128 [R4+0x18400], desc[UR38][R14.64], !P4 ;  /* 0x184000000e047fae */ /* 0x000fe8000e101d66 */
[----:B------:R0:W-:Y:S02]  /*cfa0*/  LDGSTS.E.BYPASS.LTC128B.128 [R4+0x1c400], desc[UR38][R14.64+0x80], !P3 ;  /* 0x1c4000800e047fae */ /* 0x0001e4000d901d66 */
[----:B0-----:R-:W-:-:S07]  /*cfb0*/  MOV R15, 0xffffffff ;  /* 0xffffffff000f7802 */ /* 0x001fce0000000f00 */
[----:B------:R-:W-:Y:S05]  /*cfc0*/  WARPSYNC.COLLECTIVE R15, `(.L_x_6610) ;  /* 0x000000000f087348 */ /* 0x000fea0003c00000 */
[----:B------:R0:W1:Y:S02]  /*cfd0*/  SHFL.IDX P6, R14, R13, R12, R11 ;  /* 0x0000000c0d0e7389 */ /* 0x00006400000c000b */
[----:B01----:R-:W-:Y:S01]  /*cfe0*/  ENDCOLLECTIVE ;  /* 0x000000000000791b */ /* 0x003fe20003800000 */
.L_x_6610:
[----:B------:R-:W-:Y:S02]  /*cff0*/  IMAD.MOV.U32 R13, RZ, RZ, R6 ;  /* 0x000000ffff0d7224 */ /* 0x000fe400078e0006 */
[----:B------:R-:W-:-:S07]  /*d000*/  IMAD.MOV.U32 R0, RZ, RZ, R14 ;  /* 0x000000ffff007224 */ /* 0x000fce00078e000e */
[----:B------:R-:W-:Y:S05]  /*d010*/  WARPSYNC.COLLECTIVE R15, `(.L_x_6611) ;  /* 0x000000000f087348 */ /* 0x000fea0003c00000 */
[----:B------:R0:W1:Y:S02]  /*d020*/  SHFL.IDX P6, R14, R13, R12, R11 ;  /* 0x0000000c0d0e7389 */ /* 0x00006400000c000b */
[----:B01----:R-:W-:Y:S01]  /*d030*/  ENDCOLLECTIVE ;  /* 0x000000000000791b */ /* 0x003fe20003800000 */
.L_x_6611:
        /* <DEDUP_REMOVED lines=8> */
[----:B------:R-:W-:Y:S04]  /*d0c0*/  LDGSTS.E.BYPASS.LTC128B.128 [R4+0x18c00], desc[UR38][R14.64], !P4 ;  /* 0x18c000000e047fae */ /* 0x000fe8000e101d66 */
[----:B------:R0:W-:Y:S02]  /*d0d0*/  LDGSTS.E.BYPASS.LTC128B.128 [R4+0x1cc00], desc[UR38][R14.64+0x80], !P3 ;  /* 0x1cc000800e047fae */ /* 0x0001e4000d901d66 */
[----:B0-----:R-:W-:-:S07]  /*d0e0*/  IMAD.MOV.U32 R15, RZ, RZ, -0x1 ;  /* 0xffffffffff0f7424 */ /* 0x001fce00078e00ff */
[----:B------:R-:W-:Y:S05]  /*d0f0*/  WARPSYNC.COLLECTIVE R15, `(.L_x_6612) ;  /* 0x000000000f087348 */ /* 0x000fea0003c00000 */
[----:B------:R0:W1:Y:S02]  /*d100*/  SHFL.IDX P6, R14, R13, R12, R11 ;  /* 0x0000000c0d0e7389 */ /* 0x00006400000c000b */
[----:B01----:R-:W-:Y:S01]  /*d110*/  ENDCOLLECTIVE ;  /* 0x000000000000791b */ /* 0x003fe20003800000 */
.L_x_6612:
[----:B------:R-:W-:Y:S01]  /*d120*/  IMAD.MOV.U32 R13, RZ, RZ, R6 ;  /* 0x000000ffff0d7224 */ /* 0x000fe200078e0006 */
[----:B------:R-:W-:-:S07]  /*d130*/  MOV R7, R14 ;  /* 0x0000000e00077202 */ /* 0x000fce0000000f00 */
[----:B------:R-:W-:Y:S05]  /*d140*/  WARPSYNC.COLLECTIVE R15, `(.L_x_6613) ;  /* 0x000000000f087348 */ /* 0x000fea0003c00000 */
[----:B------:R0:W1:Y:S02]  /*d150*/  SHFL.IDX P6, R14, R13, R12, R11 ;  /* 0x0000000c0d0e7389 */ /* 0x00006400000c000b */
[----:B01----:R-:W-:Y:S01]  /*d160*/  ENDCOLLECTIVE ;  /* 0x000000000000791b */ /* 0x003fe20003800000 */
.L_x_6613:
[----:B------:R-:W-:Y:S01]  /*d170*/  IMAD.MOV.U32 R13, RZ, RZ, R5 ;  /* 0x000000ffff0d7224 */ /* 0x000fe200078e0005 */
[----:B------:R-:W-:Y:S02]  /*d180*/  MOV R12, 0x3 ;  /* 0x00000003000c7802 */ /* 0x000fe40000000f00 */
[----:B------:R-:W-:-:S05]  /*d190*/  IADD3 R14, P0, R14, R3, RZ ;  /* 0x000000030e0e7210 */ /* 0x000fca0007f1e0ff */
[----:B------:R-:W-:-:S05]  /*d1a0*/  IMAD.X R15, RZ, RZ, R7, P0 ;  /* 0x000000ffff0f7224 */ /* 0x000fca00000e0607 */
        /* <DEDUP_REMOVED lines=9> */
.L_x_6614:
[----:B------:R-:W-:Y:S02]  /*d240*/  IMAD.MOV.U32 R13, RZ, RZ, R6 ;  /* 0x000000ffff0d7224 */ /* 0x000fe400078e0006 */
[----:B------:R-:W-:-:S07]  /*d250*/  IMAD.MOV.U32 R0, RZ, RZ, R14 ;  /* 0x000000ffff007224 */ /* 0x000fce00078e000e */
[----:B------:R-:W-:Y:S05]  /*d260*/  WARPSYNC.COLLECTIVE R15, `(.L_x_6615) ;  /* 0x000000000f087348 */ /* 0x000fea0003c00000 */
[----:B------:R0:W1:Y:S02]  /*d270*/  SHFL.IDX P6, R14, R13, R12, R11 ;  /* 0x0000000c0d0e7389 */ /* 0x00006400000c000b */
[----:B01----:R-:W-:Y:S01]  /*d280*/  ENDCOLLECTIVE ;  /* 0x000000000000791b */ /* 0x003fe20003800000 */
.L_x_6615:
[----:B------:R-:W-:Y:S02]  /*d290*/  IMAD.MOV.U32 R13, RZ, RZ, R5 ;  /* 0x000000ffff0d7224 */ /* 0x000fe400078e0005 */
[----:B------:R-:W-:Y:S01]  /*d2a0*/  IMAD.MOV.U32 R12, RZ, RZ, 0x4 ;  /* 0x00000004ff0c7424 */ /* 0x000fe200078e00ff */
[----:B------:R-:W-:-:S04]  /*d2b0*/  MOV R37, R14 ;  /* 0x0000000e00257202 */ /* 0x000fc80000000f00 */
        /* <DEDUP_REMOVED lines=11> */
.L_x_6616:
[----:B------:R-:W-:Y:S02]  /*d370*/  IMAD.MOV.U32 R13, RZ, RZ, R6 ;  /* 0x000000ffff0d7224 */ /* 0x000fe400078e0006 */
[----:B------:R-:W-:-:S07]  /*d380*/  IMAD.MOV.U32 R0, RZ, RZ, R14 ;  /* 0x000000ffff007224 */ /* 0x000fce00078e000e */
[----:B------:R-:W-:Y:S05]  /*d390*/  WARPSYNC.COLLECTIVE R15, `(.L_x_6617) ;  /* 0x000000000f087348 */ /* 0x000fea0003c00000 */
[----:B------:R0:W1:Y:S02]  /*d3a0*/  SHFL.IDX P6, R14, R13, R12, R11 ;  /* 0x0000000c0d0e7389 */ /* 0x00006400000c000b */
[----:B01----:R-:W-:Y:S01]  /*d3b0*/  ENDCOLLECTIVE ;  /* 0x000000000000791b */ /* 0x003fe20003800000 */
.L_x_6617:
[----:B------:R-:W-:Y:S01]  /*d3c0*/  IMAD.MOV.U32 R13, RZ, RZ, R5 ;  /* 0x000000ffff0d7224 */ /* 0x000fe200078e0005 */
[----:B------:R-:W-:Y:S02]  /*d3d0*/  MOV R12, 0x5 ;  /* 0x00000005000c7802 */ /* 0x000fe40000000f00 */
        /* <DEDUP_REMOVED lines=12> */
.L_x_6618:
[----:B------:R-:W-:Y:S01]  /*d4a0*/  MOV R13, R6 ;  /* 0x00000006000d7202 */ /* 0x000fe20000000f00 */
[----:B------:R-:W-:-:S07]  /*d4b0*/  IMAD.MOV.U32 R7, RZ, RZ, R14 ;  /* 0x000000ffff077224 */ /* 0x000fce00078e000e */
[----:B------:R-:W-:Y:S05]  /*d4c0*/  WARPSYNC.COLLECTIVE R15, `(.L_x_6619) ;  /* 0x000000000f087348 */ /* 0x000fea0003c00000 */
[----:B------:R0:W1:Y:S02]  /*d4d0*/  SHFL.IDX P6, R14, R13, R12, R11 ;  /* 0x0000000c0d0e7389 */ /* 0x00006400000c000b */
[----:B01----:R-:W-:Y:S01]  /*d4e0*/  ENDCOLLECTIVE ;  /* 0x000000000000791b */ /* 0x003fe20003800000 */
.L_x_6619:
        /* <DEDUP_REMOVED lines=13> */
.L_x_6620:
[----:B------:R-:W-:Y:S01]  /*d5c0*/  MOV R13, R6 ;  /* 0x00000006000d7202 */ /* 0x000fe20000000f00 */
[----:B------:R-:W-:-:S07]  /*d5d0*/  IMAD.MOV.U32 R0, RZ, RZ, R14 ;  /* 0x000000ffff007224 */ /* 0x000fce00078e000e */
[----:B------:R-:W-:Y:S05]  /*d5e0*/  WARPSYNC.COLLECTIVE R15, `(.L_x_6621) ;  /* 0x000000000f087348 */ /* 0x000fea0003c00000 */
[----:B------:R0:W1:Y:S02]  /*d5f0*/  SHFL.IDX P6, R14, R13, R12, R11 ;  /* 0x0000000c0d0e7389 */ /* 0x00006400000c000b */
[----:B01----:R-:W-:Y:S01]  /*d600*/  ENDCOLLECTIVE ;  /* 0x000000000000791b */ /* 0x003fe20003800000 */
.L_x_6621:
        /* <DEDUP_REMOVED lines=14> */
.L_x_6622:
[----:B------:R-:W-:Y:S01]  /*d6f0*/  IMAD.MOV.U32 R13, RZ, RZ, R6 ;  /* 0x000000ffff0d7224 */ /* 0x000fe200078e0006 */
[----:B------:R-:W-:-:S07]  /*d700*/  MOV R5, R14 ;  /* 0x0000000e00057202 */ /* 0x000fce0000000f00 */
[----:B------:R-:W-:Y:S05]  /*d710*/  WARPSYNC.COLLECTIVE R15, `(.L_x_6623) ;  /* 0x000000000f087348 */ /* 0x000fea0003c00000 */
[----:B------:R0:W1:Y:S02]  /*d720*/  SHFL.IDX P6, R14, R13, R12, R11 ;  /* 0x0000000c0d0e7389 */ /* 0x00006400000c000b */
[----:B01----:R-:W-:Y:S01]  /*d730*/  ENDCOLLECTIVE ;  /* 0x000000000000791b */ /* 0x003fe20003800000 */
.L_x_6623:
[----:B------:R-:W-:Y:S01]  /*d740*/  IMAD.MOV.U32 R6, RZ, RZ, R14 ;  /* 0x000000ffff067224 */ /* 0x000fe200078e000e */
[----:B------:R-:W-:Y:S06]  /*d750*/  BRA `(.L_x_6624) ;  /* 0xffffffcc00207947 */ /* 0x000fec000383ffff */
.L_x_6545:
[----:B---3--:R3:W4:Y:S02]  /*d760*/  SYNCS.PHASECHK.TRANS64.TRYWAIT P0, [R0+URZ+0x28860], R5 ;  /* 0x02886005000075a7 */ /* 0x008724000800017f */
[----:B----4-:R-:W-:Y:S05]  /*d770*/  @!P0 NANOSLEEP.SYNCS 0x989680 ;  /* 0x009896800000895d */ /* 0x010fea0003900000 */
[----:B------:R-:W4:Y:S02]  /*d780*/  @!P0 SYNCS.PHASECHK.TRANS64 P0, [R0+URZ+0x28860], R5 ;  /* 0x02886005000085a7 */ /* 0x000f24000800007f */
[----:B----4-:R-:W-:Y:S05]  /*d790*/  @!P0 BRA `(.L_x_6545) ;  /* 0xfffffffc00f08947 */ /* 0x010fea000383ffff */
[----:B------:R-:W-:Y:S05]  /*d7a0*/  BRA `(.L_x_6625) ;  /* 0xffffffcc00787947 */ /* 0x000fea000383ffff */
.L_x_6546:
[----:B------:R-:W-:Y:S01]  /*d7b0*/  BSSY B1, `(.L_x_6626) ;  /* 0x0000008000017945 */ /* 0x000fe20003800000 */
[----:B0-----:R-:W-:Y:S01]  /*d7c0*/  MOV R13, R2 ;  /* 0x00000002000d7202 */ /* 0x001fe20000000f00 */
[----:B------:R-:W-:Y:S01]  /*d7d0*/  IMAD.MOV.U32 R12, RZ, RZ, RZ ;  /* 0x000000ffff0c7224 */ /* 0x000fe200078e00ff */
[----:B------:R-:W-:Y:S01]  /*d7e0*/  MOV R15, 0xffffffff ;  /* 0xffffffff000f7802 */ /* 0x000fe20000000f00 */
[----:B------:R-:W-:-:S07]  /*d7f0*/  IMAD.MOV.U32 R11, RZ, RZ, 0x181f ;  /* 0x0000181fff0b7424 */ /* 0x000fce00078e00ff */
[----:B--23--:R-:W-:Y:S05]  /*d800*/  WARPSYNC.COLLECTIVE R15, `(.L_x_6627) ;  /* 0x000000000f087348 */ /* 0x00cfea0003c00000 */
[----:B------:R0:W1:Y:S02]  /*d810*/  SHFL.IDX P6, R14, R13, R12, R11 ;  /* 0x0000000c0d0e7389 */ /* 0x00006400000c000b */
[----:B0123--:R-:W-:Y:S01]  /*d820*/  ENDCOLLECTIVE ;  /* 0x000000000000791b */ /* 0x00ffe20003800000 */
.L_x_6627:
[----:B------:R-:W-:Y:S05]  /*d830*/  BSYNC B1 ;  /* 0x0000000000017941 */ /* 0x000fea0003800000 */
.L_x_6626:
        /* <DEDUP_REMOVED lines=9> */
.L_x_6628:
[----:B------:R-:W-:Y:S02]  /*d8d0*/  IMAD.MOV.U32 R13, RZ, RZ, R2 ;  /* 0x000000ffff0d7224 */ /* 0x000fe400078e0002 */
[----:B------:R-:W-:Y:S01]  /*d8e0*/  IMAD.MOV.U32 R12, RZ, RZ, 0x1 ;  /* 0x00000001ff0c7424 */ /* 0x000fe200078e00ff */
[----:B------:R-:W-:-:S13]  /*d8f0*/  IADD3 R4, P0, R14, R3, RZ ;  /* 0x000000030e047210 */ /* 0x000fda0007f1e0ff */
[----:B------:R-:W-:Y:S05]  /*d900*/  WARPSYNC.COLLECTIVE R15, `(.L_x_6629) ;  /* 0x000000000f087348 */ /* 0x000fea0003c00000 */
[----:B------:R0:W1:Y:S02]  /*d910*/  SHFL.IDX P6, R14, R13, R12, R11 ;  /* 0x0000000c0d0e7389 */ /* 0x00006400000c000b */
[----:B01----:R-:W-:Y:S01]  /*d920*/  ENDCOLLECTIVE ;  /* 0x000000000000791b */ /* 0x003fe20003800000 */
.L_x_6629:
        /* <DEDUP_REMOVED lines=12> */
.L_x_6630:
[----:B------:R-:W-:Y:S01]  /*d9f0*/  @!PT LDS RZ, [RZ] ;  /* 0x00000000fffff984 */ /* 0x000fe20000000800 */
[----:B------:R-:W-:Y:S01]  /*da00*/  @!PT LDS RZ, [RZ] ;  /* 0x00000000fffff984 */ /* 0x000fe20000000800 */
[----:B------:R-:W-:Y:S01]  /*da10*/  @!PT LDS RZ, [RZ] ;  /* 0x00000000fffff984 */ /* 0x000fe20000000800 */
[----:B------:R0:W-:Y:S01]  /*da20*/  LDGSTS.E.BYPASS.LTC128B.128 [R7+0x4400], desc[UR38][R4.64+0x80], !P0 ;  /* 0x0440008004077fae */ /* 0x0001e2000c101d66 */
[----:B------:R-:W-:Y:S01]  /*da30*/  MOV R13, R2 ;  /* 0x00000002000d7202 */ /* 0x000fe20000000f00 */
[----:B------:R-:W-:Y:S01]  /*da40*/  IMAD.MOV.U32 R12, RZ, RZ, 0x2 ;  /* 0x00000002ff0c7424 */ /* 0x000fe200078e00ff */
[----:B0-----:R-:W-:-:S13]  /*da50*/  IADD3 R4, P0, R14, R3, RZ ;  /* 0x000000030e047210 */ /* 0x001fda0007f1e0ff */
[----:B------:R-:W-:Y:S05]  /*da60*/  WARPSYNC.COLLECTIVE R15, `(.L_x_6631) ;  /* 0x000000000f087348 */ /* 0x000fea0003c00000 */
[----:B------:R0:W1:Y:S02]  /*da70*/  SHFL.IDX P6, R14, R13, R12, R11 ;  /* 0x0000000c0d0e7389 */ /* 0x00006400000c000b */
[----:B01----:R-:W-:Y:S01]  /*da80*/  ENDCOLLECTIVE ;  /* 0x000000000000791b */ /* 0x003fe20003800000 */
.L_x_6631:
        /* <DEDUP_REMOVED lines=12> */
.L_x_6632:
[----:B------:R-:W-:Y:S01]  /*db50*/  @!PT LDS RZ, [RZ] ;  /* 0x00000000fffff984 */ /* 0x000fe20000000800 */
[----:B------:R-:W-:Y:S01]  /*db60*/  @!PT LDS RZ, [RZ] ;  /* 0x00000000fffff984 */ /* 0x000fe20000000800 */
[----:B------:R-:W-:Y:S01]  /*db70*/  @!PT LDS RZ, [RZ] ;  /* 0x00000000fffff984 */ /* 0x000fe20000000800 */
[----:B------:R0:W-:Y:S01]  /*db80*/  LDGSTS.E.BYPASS.LTC128B.128 [R7+0x4c00], desc[UR38][R4.64+0x80], !P0 ;  /* 0x04c0008004077fae */ /* 0x0001e2000c101d66 */
[----:B------:R-:W-:Y:S01]  /*db90*/  IMAD.MOV.U32 R13, RZ, RZ, R2 ;  /* 0x000000ffff0d7224 */ /* 0x000fe200078e0002 */
[----:B------:R-:W-:Y:S02]  /*dba0*/  MOV R12, 0x3 ;  /* 0x00000003000c7802 */ /* 0x000fe40000000f00 */
[----:B0-----:R-:W-:-:S13]  /*dbb0*/  IADD3 R4, P0, R14, R3, RZ ;  /* 0x000000030e047210 */ /* 0x001fda0007f1e0ff */
[----:B------:R-:W-:Y:S05]  /*dbc0*/  WARPSYNC.COLLECTIVE R15, `(.L_x_6633) ;  /* 0x000000000f087348 */ /* 0x000fea0003c00000 */
[----:B------:R0:W1:Y:S02]  /*dbd0*/  SHFL.IDX P6, R14, R13, R12, R11 ;  /* 0x0000000c0d0e7389 */ /* 0x00006400000c000b */
[----:B01----:R-:W-:Y:S01]  /*dbe0*/  ENDCOLLECTIVE ;  /* 0x000000000000791b */ /* 0x003fe20003800000 */
.L_x_6633:
        /* <DEDUP_REMOVED lines=12> */
.L_x_6634:
[----:B------:R-:W-:Y:S01]  /*dcb0*/  @!PT LDS RZ, [RZ] ;  /* 0x00000000fffff984 */ /* 0x000fe20000000800 */
[----:B------:R-:W-:Y:S01]  /*dcc0*/  @!PT LDS RZ, [RZ] ;  /* 0x00000000fffff984 */ /* 0x000fe20000000800 */
[----:B------:R-:W-:Y:S01]  /*dcd0*/  @!PT LDS RZ, [RZ] ;  /* 0x00000000fffff984 */ /* 0x000fe20000000800 */
[----:B------:R0:W-:Y:S01]  /*dce0*/  LDGSTS.E.BYPASS.LTC128B.128 [R7+0x5400], desc[UR38][R4.64+0x80], !P0 ;  /* 0x0540008004077fae */ /* 0x0001e2000c101d66 */
[----:B------:R-:W-:Y:S02]  /*dcf0*/  IMAD.MOV.U32 R13, RZ, RZ, R2 ;  /* 0x000000ffff0d7224 */ /* 0x000fe400078e0002 */
[----:B------:R-:W-:Y:S01]  /*dd00*/  IMAD.MOV.U32 R12, RZ, RZ, 0x4 ;  /* 0x00000004ff0c7424 */ /* 0x000fe200078e00ff */
[----:B0-----:R-:W-:-:S13]  /*dd10*/  IADD3 R4, P0, R14, R3, RZ ;  /* 0x000000030e047210 */ /* 0x001fda0007f1e0ff */
[----:B------:R-:W-:Y:S05]  /*dd20*/  WARPSYNC.COLLECTIVE R15, `(.L_x_6635) ;  /* 0x000000000f087348 */ /* 0x000fea0003c00000 */
[----:B------:R0:W1:Y:S02]  /*dd30*/  SHFL.IDX P6, R14, R13, R12, R11 ;  /* 0x0000000c0d0e7389 */ /* 0x00006400000c000b */
[----:B01----:R-:W-:Y:S01]  /*dd40*/  ENDCOLLECTIVE ;  /* 0x000000000000791b */ /* 0x003fe20003800000 */
.L_x_6635:
        /* <DEDUP_REMOVED lines=12> */
.L_x_6636:
        /* <DEDUP_REMOVED lines=10> */
.L_x_6637:
        /* <DEDUP_REMOVED lines=12> */
.L_x_6638:
        /* <DEDUP_REMOVED lines=10> */
.L_x_6639:
        /* <DEDUP_REMOVED lines=12> */
.L_x_6640:
        /* <DEDUP_REMOVED lines=10> */
.L_x_6641:
        /* <DEDUP_REMOVED lines=12> */
.L_x_6642:
[----:B------:R-:W-:Y:S01]  /*e230*/  @!PT LDS RZ, [RZ] ;  /* 0x00000000fffff984 */ /* 0x000fe20000000800 */
[----:B------:R-:W-:Y:S01]  /*e240*/  @!PT LDS RZ, [RZ] ;  /* 0x00000000fffff984 */ /* 0x000fe20000000800 */
[----:B------:R-:W-:Y:S01]  /*e250*/  @!PT LDS RZ, [RZ] ;  /* 0x00000000fffff984 */ /* 0x000fe20000000800 */
[----:B------:R0:W-:Y:S01]  /*e260*/  LDGSTS.E.BYPASS.LTC128B.128 [R7+0x7400], desc[UR38][R4.64+0x80], !P0 ;  /* 0x0740008004077fae */ /* 0x0001e2000c101d66 */
[----:B------:R-:W-:Y:S05]  /*e270*/  BRA `(.L_x_6643) ;  /* 0xffffffc400c07947 */ /* 0x000fea000383ffff */
.L_x_6552:
[----:B0-----:R0:W1:Y:S02]  /*e280*/  SYNCS.PHASECHK.TRANS64.TRYWAIT P0, [R0+URZ+0x28860], R5 ;  /* 0x02886005000075a7 */ /* 0x001064000800017f */
[----:B-1----:R-:W-:Y:S05]  /*e290*/  @!P0 NANOSLEEP.SYNCS 0x989680 ;  /* 0x009896800000895d */ /* 0x002fea0003900000 */
[----:B------:R-:W1:Y:S02]  /*e2a0*/  @!P0 SYNCS.PHASECHK.TRANS64 P0, [R0+URZ+0x28860], R5 ;  /* 0x02886005000085a7 */ /* 0x000e64000800007f */
[----:B-1----:R-:W-:Y:S05]  /*e2b0*/  @!P0 BRA `(.L_x_6552) ;  /* 0xfffffffc00f08947 */ /* 0x002fea000383ffff */
[----:B------:R-:W-:Y:S05]  /*e2c0*/  BRA `(.L_x_6644) ;  /* 0xffffffc800a87947 */ /* 0x000fea000383ffff */
.L_x_6553:
[----:B------:R-:W-:Y:S01]  /*e2d0*/  BSSY B0, `(.L_x_6645) ;  /* 0x0000008000007945 */ /* 0x000fe20003800000 */
[----:B------:R-:W-:Y:S01]  /*e2e0*/  IMAD.MOV.U32 R13, RZ, RZ, R2 ;  /* 0x000000ffff0d7224 */ /* 0x000fe200078e0002 */
[----:B------:R-:W-:Y:S01]  /*e2f0*/  MOV R12, RZ ;  /* 0x000000ff000c7202 */ /* 0x000fe20000000f00 */
[----:B------:R-:W-:Y:S02]  /*e300*/  IMAD.MOV.U32 R11, RZ, RZ, 0x181f ;  /* 0x0000181fff0b7424 */ /* 0x000fe400078e00ff */
[----:B------:R-:W-:-:S07]  /*e310*/  IMAD.MOV.U32 R15, RZ, RZ, -0x1 ;  /* 0xffffffffff0f7424 */ /* 0x000fce00078e00ff */
[----:B0-2---:R-:W-:Y:S05]  /*e320*/  WARPSYNC.COLLECTIVE R15, `(.L_x_6646) ;  /* 0x000000000f087348 */ /* 0x005fea0003c00000 */
[----:B------:R1:W3:Y:S02]  /*e330*/  SHFL.IDX P6, R14, R13, R12, R11 ;  /* 0x0000000c0d0e7389 */ /* 0x0002e400000c000b */
[----:B0123--:R-:W-:Y:S01]  /*e340*/  ENDCOLLECTIVE ;  /* 0x000000000000791b */ /* 0x00ffe20003800000 */
.L_x_6646:
[----:B------:R-:W-:Y:S05]  /*e350*/  BSYNC B0 ;  /* 0x0000000000007941 */ /* 0x000fea0003800000 */
.L_x_6645:
[----:B------:R-:W-:Y:S01]  /*e360*/  IMAD.MOV.U32 R13, RZ, RZ, R16 ;  /* 0x000000ffff0d7224 */ /* 0x000fe200078e0010 */
[----:B------:R-:W-:Y:S01]  /*e370*/  MOV R11, 0x181f ;  /* 0x0000181f000b7802 */ /* 0x000fe20000000f00 */
[----:B------:R-:W-:Y:S01]  /*e380*/  IMAD.MOV.U32 R12, RZ, RZ, RZ ;  /* 0x000000ffff0c7224 */ /* 0x000fe200078e00ff */
[----:B------:R-:W-:Y:S01]  /*e390*/  MOV R5, R14 ;  /* 0x0000000e00057202 */ /* 0x000fe20000000f00 */
[----:B------:R-:W-:Y:S01]  /*e3a0*/  IMAD.MOV.U32 R15, RZ, RZ, -0x1 ;  /* 0xffffffffff0f7424 */ /* 0x000fe200078e00ff */
[----:B------:R-:W-:-:S07]  /*e3b0*/  LEA R3, R6, UR45, 0x1 ;  /* 0x0000002d06037c11 */ /* 0x000fce000f8e08ff */
[----:B------:R-:W-:Y:S05]  /*e3c0*/  WARPSYNC.COLLECTIVE R15, `(.L_x_6647) ;  /* 0x000000000f087348 */ /* 0x000fea0003c00000 */
[----:B------:R0:W1:Y:S02]  /*e3d0*/  SHFL.IDX P6, R14, R13, R12, R11 ;  /* 0x0000000c0d0e7389 */ /* 0x00006400000c000b */
[----:B01----:R-:W-:Y:S01]  /*e3e0*/  ENDCOLLECTIVE ;  /* 0x000000000000791b */ /* 0x003fe20003800000 */
.L_x_6647:
[----:B------:R-:W-:Y:S02]  /*e3f0*/  ULDC UR4, c[0x0][0x2f4] ;  /* 0x0000bd0000047ab9 */ /* 0x000fe40000000800 */
[----:B------:R-:W-:Y:S02]  /*e400*/  ISETP.GE.AND P0, PT, R25, UR4, PT ;  /* 0x0000000419007c0c */ /* 0x000fe4000bf06270 */
[----:B------:R-:W-:Y:S02]  /*e410*/  ISETP.GE.AND P1, PT, R26, UR4, PT ;  /* 0x000000041a007c0c */ /* 0x000fe4000bf26270 */
[C---:B------:R-:W-:Y:S02]  /*e420*/  ISETP.LT.OR P3, PT, R28.reuse, 0x1, P0 ;  /* 0x000000011c00780c */ /* 0x040fe40000761670 */
[----:B------:R-:W-:Y:S02]  /*e430*/  ISETP.LT.OR P2, PT, R28, 0x1, P1 ;  /* 0x000000011c00780c */ /* 0x000fe40000f41670 */
[----:B------:R-:W-:Y:S01]  /*e440*/  MOV R13, R2 ;  /* 0x00000002000d7202 */ /* 0x000fe20000000f00 */
[----:B------:R-:W-:-:S02]  /*e450*/  IMAD.MOV.U32 R12, RZ, RZ, 0x1 ;  /* 0x00000001ff0c7424 */ /* 0x000fc400078e00ff */
[----:B------:R-:W-:-:S08]  /*e460*/  IMAD.MOV.U32 R4, RZ, RZ, R14 ;  /* 0x000000ffff047224 */ /* 0x000fd000078e000e */
[----:B------:R-:W-:Y:S05]  /*e470*/  WARPSYNC.COLLECTIVE R15, `(.L_x_6648) ;  /* 0x000000000f087348 */ /* 0x000fea0003c00000 */
[----:B------:R0:W1:Y:S02]  /*e480*/  SHFL.IDX P6, R14, R13, R12, R11 ;  /* 0x0000000c0d0e7389 */ /* 0x00006400000c000b */
[----:B01----:R-:W-:Y:S01]  /*e490*/  ENDCOLLECTIVE ;  /* 0x000000000000791b */ /* 0x003fe20003800000 */
.L_x_6648:
        /* <DEDUP_REMOVED lines=8> */
[----:B------:R-:W-:Y:S01]  /*e520*/  MOV R13, R16 ;  /* 0x00000010000d7202 */ /* 0x000fe20000000f00 */
[----:B------:R-:W-:-:S10]  /*e530*/  IMAD.MOV.U32 R19, RZ, RZ, R14 ;  /* 0x000000ffff137224 */ /* 0x000fd400078e000e */
[----:B0-----:R-:W-:Y:S05]  /*e540*/  WARPSYNC.COLLECTIVE R15, `(.L_x_6649) ;  /* 0x000000000f087348 */ /* 0x001fea0003c00000 */
[----:B------:R1:W2:Y:S02]  /*e550*/  SHFL.IDX P6, R14, R13, R12, R11 ;  /* 0x0000000c0d0e7389 */ /* 0x0002a400000c000b */
[----:B012---:R-:W-:Y:S01]  /*e560*/  ENDCOLLECTIVE ;  /* 0x000000000000791b */ /* 0x007fe20003800000 */
.L_x_6649:
[----:B------:R-:W-:Y:S01]  /*e570*/  IMAD.MOV.U32 R5, RZ, RZ, R19 ;  /* 0x000000ffff057224 */ /* 0x000fe200078e0013 */
[----:B------:R-:W-:Y:S01]  /*e580*/  MOV R13, R2 ;  /* 0x00000002000d7202 */ /* 0x000fe20000000f00 */
[----:B------:R-:W-:Y:S02]  /*e590*/  IMAD.MOV.U32 R12, RZ, RZ, 0x2 ;  /* 0x00000002ff0c7424 */ /* 0x000fe400078e00ff */
[----:B------:R-:W-:-:S07]  /*e5a0*/  IMAD.MOV.U32 R4, RZ, RZ, R14 ;  /* 0x000000ffff047224 */ /* 0x000fce00078e000e */
[----:B------:R-:W-:Y:S05]  /*e5b0*/  WARPSYNC.COLLECTIVE R15, `(.L_x_6650) ;  /* 0x000000000f087348 */ /* 0x000fea0003c00000 */
[----:B------:R0:W1:Y:S02]  /*e5c0*/  SHFL.IDX P6, R14, R13, R12, R11 ;  /* 0x0000000c0d0e7389 */ /* 0x00006400000c000b */
[----:B01----:R-:W-:Y:S01]  /*e5d0*/  ENDCOLLECTIVE ;  /* 0x000000000000791b */ /* 0x003fe20003800000 */
.L_x_6650:
        /* <DEDUP_REMOVED lines=13> */
.L_x_6651:
[----:B------:R-:W-:Y:S01]  /*e6b0*/  MOV R5, R23 ;  /* 0x0000001700057202 */ /* 0x000fe20000000f00 */
[----:B------:R-:W-:Y:S02]  /*e6c0*/  IMAD.MOV.U32 R13, RZ, RZ, R2 ;  /* 0x000000ffff0d7224 */ /* 0x000fe400078e0002 */
[----:B------:R-:W-:Y:S02]  /*e6d0*/  IMAD.MOV.U32 R12, RZ, RZ, 0x3 ;  /* 0x00000003ff0c7424 */ /* 0x000fe400078e00ff */
[----:B------:R-:W-:-:S07]  /*e6e0*/  IMAD.MOV.U32 R22, RZ, RZ, R14 ;  /* 0x000000ffff167224 */ /* 0x000fce00078e000e */
[----:B------:R-:W-:Y:S05]  /*e6f0*/  WARPSYNC.COLLECTIVE R15, `(.L_x_6652) ;  /* 0x000000000f087348 */ /* 0x000fea0003c00000 */
[----:B------:R0:W1:Y:S02]  /*e700*/  SHFL.IDX P6, R14, R13, R12, R11 ;  /* 0x0000000c0d0e7389 */ /* 0x00006400000c000b */
[----:B01----:R-:W-:Y:S01]  /*e710*/  ENDCOLLECTIVE ;  /* 0x000000000000791b */ /* 0x003fe20003800000 */
.L_x_6652:
        /* <DEDUP_REMOVED lines=9> */
[----:B------:R-:W-:Y:S02]  /*e7b0*/  ISETP.LT.OR P3, PT, R28, 0x31, P0 ;  /* 0x000000311c00780c */ /* 0x000fe40000761670 */
[----:B------:R-:W-:-:S11]  /*e7c0*/  MOV R21, R14 ;  /* 0x0000000e00157202 */ /* 0x000fd60000000f00 */
[----:B0-----:R-:W-:Y:S05]  /*e7d0*/  WARPSYNC.COLLECTIVE R15, `(.L_x_6653) ;  /* 0x000000000f087348 */ /* 0x001fea0003c00000 */
[----:B------:R1:W2:Y:S02]  /*e7e0*/  SHFL.IDX P6, R14, R13, R12, R11 ;  /* 0x0000000c0d0e7389 */ /* 0x0002a400000c000b */
[----:B012---:R-:W-:Y:S01]  /*e7f0*/  ENDCOLLECTIVE ;  /* 0x000000000000791b */ /* 0x007fe20003800000 */
.L_x_6653:
[----:B------:R-:W-:Y:S02]  /*e800*/  IMAD.MOV.U32 R5, RZ, RZ, R21 ;  /* 0x000000ffff057224 */ /* 0x000fe400078e0015 */
[----:B------:R-:W-:Y:S01]  /*e810*/  IMAD.MOV.U32 R13, RZ, RZ, R2 ;  /* 0x000000ffff0d7224 */ /* 0x000fe200078e0002 */
[----:B------:R-:W-:Y:S01]  /*e820*/  MOV R12, 0x4 ;  /* 0x00000004000c7802 */ /* 0x000fe20000000f00 */
[----:B------:R-:W-:-:S07]  /*e830*/  IMAD.MOV.U32 R20, RZ, RZ, R14 ;  /* 0x000000ffff147224 */ /* 0x000fce00078e000e */
[----:B------:R-:W-:Y:S05]  /*e840*/  WARPSYNC.COLLECTIVE R15, `(.L_x_6654) ;  /* 0x000000000f087348 */ /* 0x000fea0003c00000 */
[----:B------:R0:W1:Y:S02]  /*e850*/  SHFL.IDX P6, R14, R13, R12, R11 ;  /* 0x0000000c0d0e7389 */ /* 0x00006400000c000b */
[----:B01----:R-:W-:Y:S01]  /*e860*/  ENDCOLLECTIVE ;  /* 0x000000000000791b */ /* 0x003fe20003800000 */
.L_x_6654:
[----:B------:R-:W-:-:S05]  /*e870*/  MOV R4, R20 ;  /* 0x0000001400047202 */ /* 0x000fca0000000f00 */
[----:B------:R-:W-:-:S05]  /*e880*/  IMAD.WIDE.U32 R4, R26, 0x2, R4 ;  /* 0x000000021a047825 */ /* 0x000fca00078e0004 */
[----:B------:R-:W-:Y:S01]  /*e890*/  @!PT LDS RZ, [RZ] ;  /* 0x00000000fffff984 */ /* 0x000fe20000000800 */
[----:B------:R-:W-:Y:S01]  /*e8a0*/  @!PT LDS RZ, [RZ] ;  /* 0x00000000fffff984 */ /* 0x000fe20000000800 */
[----:B------:R-:W-:Y:S01]  /*e8b0*/  @!PT LDS RZ, [RZ] ;  /* 0x00000000fffff984 */ /* 0x000fe20000000800 */
[----:B------:R0:W-:Y:S01]  /*e8c0*/  LDGSTS.E.BYPASS.LTC128B.128 [R3+0x1c00], desc[UR38][R4.64], !P2 ;  /* 0x01c0000004037fae */ /* 0x0001e2000d101d66 */
[----:B------:R-:W-:Y:S01]  /*e8d0*/  IMAD.MOV.U32 R13, RZ, RZ, R16 ;  /* 0x000000ffff0d7224 */ /* 0x000fe200078e0010 */
[C---:B------:R-:W-:Y:S02]  /*e8e0*/  ISETP.LT.OR P2, PT, R28.reuse, 0x41, P1 ;  /* 0x000000411c00780c */ /* 0x040fe40000f41670 */
[----:B------:R0:W-:Y:S01]  /*e8f0*/  LDGSTS.E.BYPASS.LTC128B.128 [R3+0x5c00], desc[UR38][R4.64+0x80], !P3 ;  /* 0x05c0008004037fae */ /* 0x0001e2000d901d66 */
[----:B------:R-:W-:Y:S01]  /*e900*/  ISETP.LT.OR P3, PT, R28, 0x41, P0 ;  /* 0x000000411c00780c */ /* 0x000fe20000761670 */
[----:B------:R-:W-:-:S12]  /*e910*/  IMAD.MOV.U32 R9, RZ, RZ, R14 ;  /* 0x000000ffff097224 */ /* 0x000fd800078e000e */
[----:B0-----:R-:W-:Y:S05]  /*e920*/  WARPSYNC.COLLECTIVE R15, `(.L_x_6655) ;  /* 0x000000000f087348 */ /* 0x001fea0003c00000 */
[----:B------:R1:W2:Y:S02]  /*e930*/  SHFL.IDX P6, R14, R13, R12, R11 ;  /* 0x0000000c0d0e7389 */ /* 0x0002a400000c000b */
[----:B012---:R-:W-:Y:S01]  /*e940*/  ENDCOLLECTIVE ;  /* 0x000000000000791b */ /* 0x007fe20003800000 */
.L_x_6655:
[----:B------:R-:W-:Y:S02]  /*e950*/  IMAD.MOV.U32 R5, RZ, RZ, R9 ;  /* 0x000000ffff057224 */ /* 0x000fe400078e0009 */
[----:B------:R-:W-:Y:S01]  /*e960*/  IMAD.MOV.U32 R9, RZ, RZ, RZ ;  /* 0x000000ffff097224 */ /* 0x000fe200078e00ff */
[----:B------:R-:W-:Y:S01]  /*e970*/  MOV R13, R2 ;  /* 0x00000002000d7202 */ /* 0x000fe20000000f00 */
[----:B------:R-:W-:Y:S01]  /*e980*/  IMAD.MOV.U32 R12, RZ, RZ, 0x5 ;  /* 0x00000005ff0c7424 */ /* 0x000fe200078e00ff */
[----:B------:R-:W-:-:S07]  /*e990*/  MOV R24, R14 ;  /* 0x0000000e00187202 */ /* 0x000fce0000000f00 */
[----:B------:R-:W-:Y:S05]  /*e9a0*/  WARPSYNC.COLLECTIVE R15, `(.L_x_6656) ;  /* 0x000000000f087348 */ /* 0x000fea0003c00000 */
[----:B------:R0:W1:Y:S02]  /*e9b0*/  SHFL.IDX P6, R14, R13, R12, R11 ;  /* 0x0000000c0d0e7389 */ /* 0x00006400000c000b */
[----:B01----:R-:W-:Y:S01]  /*e9c0*/  ENDCOLLECTIVE ;  /* 0x000000000000791b */ /* 0x003fe20003800000 */
.L_x_6656:
        /* <DEDUP_REMOVED lines=14> */
.L_x_6657:
[----:B------:R-:W-:Y:S01]  /*eab0*/  IMAD.MOV.U32 R5, RZ, RZ, R19 ;  /* 0x000000ffff057224 */ /* 0x000fe200078e0013 */
[----:B------:R-:W-:Y:S01]  /*eac0*/  MOV R13, R2 ;  /* 0x00000002000d7202 */ /* 0x000fe20000000f00 */
[----:B------:R-:W-:Y:S02]  /*ead0*/  IMAD.MOV.U32 R12, RZ, RZ, 0x6 ;  /* 0x00000006ff0c7424 */ /* 0x000fe400078e00ff */
[----:B------:R-:W-:-:S07]  /*eae0*/  IMAD.MOV.U32 R4, RZ, RZ, R14 ;  /* 0x000000ffff047224 */ /* 0x000fce00078e000e */
[----:B------:R-:W-:Y:S05]  /*eaf0*/  WARPSYNC.COLLECTIVE R15, `(.L_x_6658) ;  /* 0x000000000f087348 */ /* 0x000fea0003c00000 */
[----:B------:R0:W1:Y:S02]  /*eb00*/  SHFL.IDX P6, R14, R13, R12, R11 ;  /* 0x0000000c0d0e7389 */ /* 0x00006400000c000b */
[----:B01----:R-:W-:Y:S01]  /*eb10*/  ENDCOLLECTIVE ;  /* 0x000000000000791b */ /* 0x003fe20003800000 */
.L_x_6658:
        /* <DEDUP_REMOVED lines=13> */
.L_x_6659:
[----:B------:R-:W-:Y:S01]  /*ebf0*/  MOV R5, R25 ;  /* 0x0000001900057202 */ /* 0x000fe20000000f00 */
[----:B------:R-:W-:Y:S02]  /*ec00*/  IMAD.MOV.U32 R13, RZ, RZ, R2 ;  /* 0x000000ffff0d7224 */ /* 0x000fe400078e0002 */
[----:B------:R-:W-:Y:S02]  /*ec10*/  IMAD.MOV.U32 R12, RZ, RZ, 0x7 ;  /* 0x00000007ff0c7424 */ /* 0x000fe400078e00ff */
[----:B------:R-:W-:-:S07]  /*ec20*/  IMAD.MOV.U32 R30, RZ, RZ, R14 ;  /* 0x000000ffff1e7224 */ /* 0x000fce00078e000e */
[----:B------:R-:W-:Y:S05]  /*ec30*/  WARPSYNC.COLLECTIVE R15, `(.L_x_6660) ;  /* 0x000000000f087348 */ /* 0x000fea0003c00000 */
[----:B------:R0:W1:Y:S02]  /*ec40*/  SHFL.IDX P6, R14, R13, R12, R11 ;  /* 0x0000000c0d0e7389 */ /* 0x00006400000c000b */
[----:B01----:R-:W-:Y:S01]  /*ec50*/  ENDCOLLECTIVE ;  /* 0x000000000000791b */ /* 0x003fe20003800000 */
.L_x_6660:
[----:B------:R-:W-:-:S04]  /*ec60*/  IMAD.MOV.U32 R4, RZ, RZ, R30 ;  /* 0x000000ffff047224 */ /* 0x000fc800078e001e */
[----:B------:R-:W-:-:S05]  /*ec70*/  IMAD.WIDE.U32 R4, R26, 0x2, R4 ;  /* 0x000000021a047825 */ /* 0x000fca00078e0004 */
[----:B------:R-:W-:Y:S01]  /*ec80*/  @!PT LDS RZ, [RZ] ;  /* 0x00000000fffff984 */ /* 0x000fe20000000800 */
[----:B------:R-:W-:Y:S01]  /*ec90*/  @!PT LDS RZ, [RZ] ;  /* 0x00000000fffff984 */ /* 0x000fe20000000800 */
[----:B------:R-:W-:Y:S01]  /*eca0*/  @!PT LDS RZ, [RZ] ;  /* 0x00000000fffff984 */ /* 0x000fe20000000800 */
[----:B------:R0:W-:Y:S01]  /*ecb0*/  LDGSTS.E.BYPASS.LTC128B.128 [R3+0x3400], desc[UR38][R4.64], !P2 ;  /* 0x0340000004037fae */ /* 0x0001e2000d101d66 */
[----:B------:R-:W-:-:S03]  /*ecc0*/  IMAD.MOV.U32 R13, RZ, RZ, R16 ;  /* 0x000000ffff0d7224 */ /* 0x000fc600078e0010 */
[----:B------:R0:W-:Y:S01]  /*ecd0*/  LDGSTS.E.BYPASS.LTC128B.128 [R3+0x7400], desc[UR38][R4.64+0x80], !P3 ;  /* 0x0740008004037fae */ /* 0x0001e2000d901d66 */
[----:B------:R-:W-:-:S07]  /*ece0*/  MOV R2, R14 ;  /* 0x0000000e00027202 */ /* 0x000fce0000000f00 */
[----:B0-----:R-:W-:Y:S05]  /*ecf0*/  WARPSYNC.COLLECTIVE R15, `(.L_x_6661) ;  /* 0x000000000f087348 */ /* 0x001fea0003c00000 */
[----:B------:R1:W2:Y:S02]  /*ed00*/  SHFL.IDX P6, R14, R13, R12, R11 ;  /* 0x0000000c0d0e7389 */ /* 0x0002a400000c000b */
[----:B012---:R-:W-:Y:S01]  /*ed10*/  ENDCOLLECTIVE ;  /* 0x000000000000791b */ /* 0x007fe20003800000 */
.L_x_6661:
[----:B------:R-:W-:Y:S05]  /*ed20*/  BRA `(.L_x_6662) ;  /* 0xffffffc400247947 */ /* 0x000fea000383ffff */
.L_x_6556:
[----:B0-----:R0:W1:Y:S02]  /*ed30*/  SYNCS.PHASECHK.TRANS64.TRYWAIT P0, [R7+URZ+0x28820], R9 ;  /* 0x02882009070075a7 */ /* 0x001064000800017f */
[----:B-1----:R-:W-:Y:S05]  /*ed40*/  @!P0 NANOSLEEP.SYNCS 0x989680 ;  /* 0x009896800000895d */ /* 0x002fea0003900000 */
[----:B------:R-:W1:Y:S02]  /*ed50*/  @!P0 SYNCS.PHASECHK.TRANS64 P0, [R7+URZ+0x28820], R9 ;  /* 0x02882009070085a7 */ /* 0x000e64000800007f */
[----:B-1----:R-:W-:Y:S05]  /*ed60*/  @!P0 BRA `(.L_x_6556) ;  /* 0xfffffffc00f08947 */ /* 0x002fea000383ffff */
[----:B------:R-:W-:Y:S05]  /*ed70*/  BRA `(.L_x_6663) ;  /* 0xffffffc400987947 */ /* 0x000fea000383ffff */
.L_x_6557:
[----:B------:R-:W-:Y:S01]  /*ed80*/  BSSY B0, `(.L_x_6664) ;  /* 0x0000008000007945 */ /* 0x000fe20003800000 */
[----:B------:R-:W-:Y:S01]  /*ed90*/  MOV R13, R17 ;  /* 0x00000011000d7202 */ /* 0x000fe20000000f00 */
[----:B------:R-:W-:Y:S01]  /*eda0*/  IMAD.MOV.U32 R12, RZ, RZ, RZ ;  /* 0x000000ffff0c7224 */ /* 0x000fe200078e00ff */
[----:B------:R-:W-:Y:S01]  /*edb0*/  MOV R15, 0xffffffff ;  /* 0xffffffff000f7802 */ /* 0x000fe20000000f00 */
[----:B------:R-:W-:-:S07]  /*edc0*/  IMAD.MOV.U32 R11, RZ, RZ, 0x1f ;  /* 0x0000001fff0b7424 */ /* 0x000fce00078e00ff */
[----:B0-2--5:R-:W-:Y:S05]  /*edd0*/  WARPSYNC.COLLECTIVE R15, `(.L_x_6665) ;  /* 0x000000000f087348 */ /* 0x025fea0003c00000 */
[----:B------:R1:W3:Y:S02]  /*ede0*/  SHFL.IDX P6, R14, R13, R12, R11 ;  /* 0x0000000c0d0e7389 */ /* 0x0002e400000c000b */
[----:B0123-5:R-:W-:Y:S01]  /*edf0*/  ENDCOLLECTIVE ;  /* 0x000000000000791b */ /* 0x02ffe20003800000 */
.L_x_6665:
[----:B------:R-:W-:Y:S05]  /*ee00*/  BSYNC B0 ;  /* 0x0000000000007941 */ /* 0x000fea0003800000 */
.L_x_6664:
[----:B------:R-:W-:Y:S05]  /*ee10*/  BRA `(.L_x_6666) ;  /* 0xffffffc4007c7947 */ /* 0x000fea000383ffff */
.L_x_6558:
[----:B------:R-:W-:Y:S01]  /*ee20*/  BSSY B0, `(.L_x_6667) ;  /* 0x0000006000007945 */ /* 0x000fe20003800000 */
[----:B------:R-:W-:-:S07]  /*ee30*/  IMAD.MOV.U32 R15, RZ, RZ, -0x1 ;  /* 0xffffffffff0f7424 */ /* 0x000fce00078e00ff */
[----:B012--5:R-:W-:Y:S05]  /*ee40*/  WARPSYNC.COLLECTIVE R15, `(.L_x_6668) ;  /* 0x000000000f0c7348 */ /* 0x027fea0003c00000 */
[----:B------:R-:W-:Y:S02]  /*ee50*/  ELECT P6, UR62, PT ;  /* 0x00000000003e782f */ /* 0x000fe400038c0000 */
[----:B------:R-:W-:Y:S01]  /*ee60*/  MOV R14, UR62 ;  /* 0x0000003e000e7c02 */ /* 0x000fe20008000f00 */
[----:B012--5:R-:W-:Y:S10]  /*ee70*/  ENDCOLLECTIVE ;  /* 0x000000000000791b */ /* 0x027ff40003800000 */
.L_x_6668:
[----:B------:R-:W-:Y:S05]  /*ee80*/  BSYNC B0 ;  /* 0x0000000000007941 */ /* 0x000fea0003800000 */
.L_x_6667:
[----:B------:R-:W-:Y:S05]  /*ee90*/  BRA `(.L_x_6669) ;  /* 0xffffffc400707947 */ /* 0x000fea000383ffff */
.L_x_6560:
[----:B---3--:R3:W4:Y:S02]  /*eea0*/  SYNCS.PHASECHK.TRANS64.TRYWAIT P1, [R5+URZ+0x28840], R2 ;  /* 0x02884002050075a7 */ /* 0x008724000802017f */
[----:B----4-:R-:W-:Y:S05]  /*eeb0*/  @!P1 NANOSLEEP.SYNCS 0x989680 ;  /* 0x009896800000995d */ /* 0x010fea0003900000 */
[----:B------:R-:W4:Y:S02]  /*eec0*/  @!P1 SYNCS.PHASECHK.TRANS64 P1, [R5+URZ+0x28840], R2 ;  /* 0x02884002050095a7 */ /* 0x000f24000802007f */
[----:B----4-:R-:W-:Y:S05]  /*eed0*/  @!P1 BRA `(.L_x_6560) ;  /* 0xfffffffc00f09947 */ /* 0x010fea000383ffff */
[----:B------:R-:W-:Y:S05]  /*eee0*/  BRA `(.L_x_6670) ;  /* 0xffffffc400907947 */ /* 0x000fea000383ffff */
.L_x_6562:
[----:B0-----:R0:W4:Y:S02]  /*eef0*/  SYNCS.PHASECHK.TRANS64.TRYWAIT P1, [R7+URZ+0x28840], R0 ;  /* 0x02884000070075a7 */ /* 0x001124000802017f */
[----:B----4-:R-:W-:Y:S05]  /*ef00*/  @!P1 NANOSLEEP.SYNCS 0x989680 ;  /* 0x009896800000995d */ /* 0x010fea0003900000 */
[----:B------:R-:W4:Y:S02]  /*ef10*/  @!P1 SYNCS.PHASECHK.TRANS64 P1, [R7+URZ+0x28840], R0 ;  /* 0x02884000070095a7 */ /* 0x000f24000802007f */
[----:B----4-:R-:W-:Y:S05]  /*ef20*/  @!P1 BRA `(.L_x_6562) ;  /* 0xfffffffc00f09947 */ /* 0x010fea000383ffff */
[----:B------:R-:W-:Y:S05]  /*ef30*/  BRA `(.L_x_6671) ;  /* 0xffffffc4009c7947 */ /* 0x000fea000383ffff */
.L_x_6564:
[----:B----4-:R4:W0:Y:S02]  /*ef40*/  SYNCS.PHASECHK.TRANS64.TRYWAIT P1, [R5+URZ+0x28860], R2 ;  /* 0x02886002050075a7 */ /* 0x010824000802017f */
[----:B0-----:R-:W-:Y:S05]  /*ef50*/  @!P1 NANOSLEEP.SYNCS 0x989680 ;  /* 0x009896800000995d */ /* 0x001fea0003900000 */
[----:B------:R-:W0:Y:S02]  /*ef60*/  @!P1 SYNCS.PHASECHK.TRANS64 P1, [R5+URZ+0x28860], R2 ;  /* 0x02886002050095a7 */ /* 0x000e24000802007f */
[----:B0-----:R-:W-:Y:S05]  /*ef70*/  @!P1 BRA `(.L_x_6564) ;  /* 0xfffffffc00f09947 */ /* 0x001fea000383ffff */
[----:B------:R-:W-:Y:S05]  /*ef80*/  BRA `(.L_x_6672) ;  /* 0xffffffc400987947 */ /* 0x000fea000383ffff */
.L_x_6673:
        /* <DEDUP_REMOVED lines=15> */
.L_x_15987:


//--------------------- .text._ZN7cutlass13device_kernelIN5flash11enable_sm90INS1_16FlashAttnFwdSm90INS1_25CollectiveMainloopFwdSm90ILi2EN4cute5tupleIJNS5_1CILi1EEES8_S8_EEENS6_IJNS7_ILi128EEESA_SA_EEELi128ENS_6half_tEfNS_4arch4Sm90ELb0ELb0ELb0ELb1ELb1ELb0ELb0ELb1ELb1ELb1ELb1ELb0EEENS1_21CollectiveEpilogueFwdISB_S9_SC_SE_Li256ELb1ELb1ELb1ELb0EEENS1_36VarlenDynamicPersistentTileSchedulerILi128ELi128ELi256ELi128ELb1ELb1ELb1ELb0ELb1ELb1EEEEEEEEEvNT_6ParamsE --------------------------
	.section	.text._ZN7cutlass13device_kernelIN5flash11enable_sm90INS1_16FlashAttnFwdSm90INS1_25CollectiveMainloopFwdSm90ILi2EN4cute5tupleIJNS5_1CILi1EEES8_S8_EEENS6_IJNS7_ILi128EEESA_SA_EEELi128ENS_6half_tEfNS_4arch4Sm90ELb0ELb0ELb0ELb1ELb1ELb0ELb0ELb1ELb1ELb1ELb1ELb0EEENS1_21CollectiveEpilogueFwdISB_S9_SC_SE_Li256ELb1ELb1ELb1ELb0EEENS1_36VarlenDynamicPersistentTileSchedulerILi128ELi128ELi256ELi128ELb1ELb1ELb1ELb0ELb1ELb1EEEEEEEEEvNT_6ParamsE,"ax",@progbits
	.align	128
.text._ZN7cutlass13device_kernelIN5flash11enable_sm90INS1_16FlashAttnFwdSm90INS1_25CollectiveMainloopFwdSm90ILi2EN4cute5tupleIJNS5_1CILi1EEES8_S8_EEENS6_IJNS7_ILi128EEESA_SA_EEELi128ENS_6half_tEfNS_4arch4Sm90ELb0ELb0ELb0ELb1ELb1ELb0ELb0ELb1ELb1ELb1ELb1ELb0EEENS1_21CollectiveEpilogueFwdISB_S9_SC_SE_Li256ELb1ELb1ELb1ELb0EEENS1_36VarlenDynamicPersistentTileSchedulerILi128ELi128ELi256ELi128ELb1ELb1ELb1ELb0ELb1ELb1EEEEEEEEEvNT_6ParamsE:
        .type           _ZN7cutlass13device_kernelIN5flash11enable_sm90INS1_16FlashAttnFwdSm90INS1_25CollectiveMainloopFwdSm90ILi2EN4cute5tupleIJNS5_1CILi1EEES8_S8_EEENS6_IJNS7_ILi128EEESA_SA_EEELi128ENS_6half_tEfNS_4arch4Sm90ELb0ELb0ELb0ELb1ELb1ELb0ELb0ELb1ELb1ELb1ELb1ELb0EEENS1_21CollectiveEpilogueFwdISB_S9_SC_SE_Li256ELb1ELb1ELb1ELb0EEENS1_36VarlenDynamicPersistentTileSchedulerILi128ELi128ELi256ELi128ELb1ELb1ELb1ELb0ELb1ELb1EEEEEEEEEvNT_6ParamsE,@function
        .size           _ZN7cutlass13device_kernelIN5flash11enable_sm90INS1_16FlashAttnFwdSm90INS1_25CollectiveMainloopFwdSm90ILi2EN4cute5tupleIJNS5_1CILi1EEES8_S8_EEENS6_IJNS7_ILi128EEESA_SA_EEELi128ENS_6half_tEfNS_4arch4Sm90ELb0ELb0ELb0ELb1ELb1ELb0ELb0ELb1ELb1ELb1ELb1ELb0EEENS1_21CollectiveEpilogueFwdISB_S9_SC_SE_Li256ELb1ELb1ELb1ELb0EEENS1_36VarlenDynamicPersistentTileSchedulerILi128ELi128ELi256ELi128ELb1ELb1ELb1ELb0ELb1ELb1EEEEEEEEEvNT_6ParamsE,(.L_x_15988 - _ZN7cutlass13device_kernelIN5flash11enable_sm90INS1_16FlashAttnFwdSm90INS1_25CollectiveMainloopFwdSm90ILi2EN4cute5tupleIJNS5_1CILi1EEES8_S8_EEENS6_IJNS7_ILi128EEESA_SA_EEELi128ENS_6half_tEfNS_4arch4Sm90ELb0ELb0ELb0ELb1ELb1ELb0ELb0ELb1ELb1ELb1ELb1ELb0EEENS1_21CollectiveEpilogueFwdISB_S9_SC_SE_Li256ELb1ELb1ELb1ELb0EEENS1_36VarlenDynamicPersistentTileSchedulerILi128ELi128ELi256ELi128ELb1ELb1ELb1ELb0ELb1ELb1EEEEEEEEEvNT_6ParamsE)
        .other          _ZN7cutlass13device_kernelIN5flash11enable_sm90INS1_16FlashAttnFwdSm90INS1_25CollectiveMainloopFwdSm90ILi2EN4cute5tupleIJNS5_1CILi1EEES8_S8_EEENS6_IJNS7_ILi128EEESA_SA_EEELi128ENS_6half_tEfNS_4arch4Sm90ELb0ELb0ELb0ELb1ELb1ELb0ELb0ELb1ELb1ELb1ELb1ELb0EEENS1_21CollectiveEpilogueFwdISB_S9_SC_SE_Li256ELb1ELb1ELb1ELb0EEENS1_36VarlenDynamicPersistentTileSchedulerILi128ELi128ELi256ELi128ELb1ELb1ELb1ELb0ELb1ELb1EEEEEEEEEvNT_6ParamsE,@"STO_CUDA_ENTRY STV_DEFAULT"
_ZN7cutlass13device_kernelIN5flash11enable_sm90INS1_16FlashAttnFwdSm90INS1_25CollectiveMainloopFwdSm90ILi2EN4cute5tupleIJNS5_1CILi1EEES8_S8_EEENS6_IJNS7_ILi128EEESA_SA_EEELi128ENS_6half_tEfNS_4arch4Sm90ELb0ELb0ELb0ELb1ELb1ELb0ELb0ELb1ELb1ELb1ELb1ELb0EEENS1_21CollectiveEpilogueFwdISB_S9_SC_SE_Li256ELb1ELb1ELb1ELb0EEENS1_36VarlenDynamicPersistentTileSchedulerILi128ELi128ELi256ELi128ELb1ELb1ELb1ELb0ELb1ELb1EEEEEEEEEvNT_6ParamsE:
[----:B------:R-:W0:Y:S02]  /*0000*/  LDC R1, c[0x0][0x28] ;  /* 0x00000a00ff017b82 */ /* 0x000e240000000800 */
[----:B0-----:R-:W-:Y:S01]  /*0010*/  VIADD R1, R1, 0xffffffd8 ;  /* 0xffffffd801017836 */ /* 0x001fe20000000000 */
[----:B------:R-:W0:Y:S01]  /*0020*/  S2R R3, SR_TID.X ;  /* 0x0000000000037919 */ /* 0x000e220000002100 */
[----:B------:R-:W-:Y:S01]  /*0030*/  ELECT P0, URZ, PT ;  /* 0x00000000003f782f */ /* 0x000fe20003800000 */
[----:B------:R-:W-:Y:S01]  /*0040*/  UMOV UR4, 0x80 ;  /* 0x0000008000047882 */ /* 0x000fe20000000000 */
[----:B------:R-:W-:Y:S01]  /*0050*/  UMOV UR7, 0x100 ;  /* 0x0000010000077882 */ /* 0x000fe20000000000 */
[--C-:B0-----:R-:W-:Y:S02]  /*0060*/  SHF.R.U32.HI R0, RZ, 0x5, R3.reuse ;  /* 0x00000005ff007819 */ /* 0x101fe40000011603 */
[----:B------:R-:W-:-:S03]  /*0070*/  SHF.R.U32.HI R3, RZ, 0x7, R3 ;  /* 0x00000007ff037819 */ /* 0x000fc60000011603 */
[----:B------:R-:W0:Y:S02]  /*0080*/  SHFL.IDX PT, R2, R0, RZ, 0x1f ;  /* 0x00001fff00027589 */ /* 0x000e2400000e0000 */
[C---:B0-----:R-:W-:Y:S02]  /*0090*/  ISETP.NE.OR P0, PT, R2.reuse, RZ, !P0 ;  /* 0x000000ff0200720c */ /* 0x041fe40004705670 */
[----:B------:R-:W-:Y:S02]  /*00a0*/  ISETP.NE.AND P1, PT, R2, RZ, PT ;  /* 0x000000ff0200720c */ /* 0x000fe40003f25270 */
[----:B------:R0:W1:Y:S09]  /*00b0*/  SHFL.IDX PT, R2, R3, RZ, 0x1f ;  /* 0x00001fff03027589 */ /* 0x00007200000e0000 */
[----:B------:R-:W-:Y:S01]  /*00c0*/  VOTEU.ALL UP0, P0 ;  /* 0x00000000003f7886 */ /* 0x000fe20000000000 */
[----:B------:R-:W-:-:S04]  /*00d0*/  VOTEU.ALL UP1, P0 ;  /* 0x00000000003f7886 */ /* 0x000fc80000020000 */
[----:B------:R-:W2:Y:S01]  /*00e0*/  @!UP0 S2UR UR8, SR_CgaCtaId ;  /* 0x00000000000889c3 */ /* 0x000ea20000008800 */
[----:B------:R-:W-:Y:S01]  /*00f0*/  @!UP0 UMOV UR6, 0x400 ;  /* 0x0000040000068882 */ /* 0x000fe20000000000 */
[----:B------:R-:W-:-:S04]  /*0100*/  @!UP0 UIADD3 UR4, -UR4, 0x100000, URZ ;  /* 0x0010000004048890 */ /* 0x000fc8000fffe13f */
[----:B------:R-:W-:Y:S02]  /*0110*/  @!UP0 USHF.L.U32 UR5, UR4, 0xb, URZ ;  /* 0x0000000b04058899 */ /* 0x000fe4000800063f */
[----:B------:R-:W-:Y:S02]  /*0120*/  @!UP0 USHF.L.U32 UR4, UR4, 0x1, URZ ;  /* 0x0000000104048899 */ /* 0x000fe4000800063f */
[----:B--2---:R-:W-:Y:S02]  /*0130*/  @!UP0 ULEA UR8, UR8, UR6, 0x18 ;  /* 0x0000000608088291 */ /* 0x004fe4000f8ec03f */
        /* <DEDUP_REMOVED lines=25> */
.L_x_6674:
        /* <DEDUP_REMOVED lines=22> */
.L_x_6675:
        /* <DEDUP_REMOVED lines=18> */
.L_x_6676:
        /* <DEDUP_REMOVED lines=22> */
.L_x_6677:
        /* <DEDUP_REMOVED lines=22> */
.L_x_6678:
[----:B------:R-:W-:Y:S01]  /*0810*/  ISETP.NE.AND P0, PT, R2, RZ, PT ;  /* 0x000000ff0200720c */ /* 0x000fe20003f05270 */
[----:B------:R-:W-:Y:S01]  /*0820*/  IMAD.MOV.U32 R2, RZ, RZ, 0x1 ;  /* 0x00000001ff027424 */ /* 0x000fe200078e00ff */
[----:B------:R-:W-:Y:S01]  /*0830*/  NOP ;  /* 0x0000000000007918 */ /* 0x000fe20000000000 */
[----:B------:R-:W-:-:S03]  /*0840*/  ULDC.64 UR36, c[0x0][0x208] ;  /* 0x0000820000247ab9 */ /* 0x000fc60000000a00 */
[----:B------:R-:W-:-:S05]  /*0850*/  SEL R2, R2, 0x2, !P0 ;  /* 0x0000000202027807 */ /* 0x000fca0004000000 */
[----:B------:R0:W-:Y:S02]  /*0860*/  STL [R1+0x4], R2 ;  /* 0x0000040201007387 */ /* 0x0001e40000100800 */
[----:B01234-:R-:W-:Y:S06]  /*0870*/  BAR.SYNC.DEFER_BLOCKING 0x0 ;  /* 0x0000000000007b1d */ /* 0x01ffec0000010000 */
[----:B------:R-:W-:Y:S05]  /*0880*/  @!P0 BRA `(.L_x_6679) ;  /* 0x0000008c00588947 */ /* 0x000fea0003800000 */
.L_x_6680:
[----:B------:R-:W-:-:S08]  /*0890*/  NOP ;  /* 0x0000000000007918 */ /* 0x000fd00000000000 */
[----:B------:R-:W0:Y:S02]  /*08a0*/  USETMAXREG.TRY_ALLOC.CTAPOOL UP0, 0xe8 ;  /* 0x000000e8000079c8 */ /* 0x000e240008000600 */
[----:B0-----:R-:W-:-:S13]  /*08b0*/  PLOP3.LUT P0, PT, PT, PT, UP0, 0x80, 0x0 ;  /* 0x000000000000781c */ /* 0x001fda0003f0f008 */
[----:B------:R-:W-:Y:S05]  /*08c0*/  @!P0 BRA `(.L_x_6680) ;  /* 0xfffffffc00f08947 */ /* 0x000fea000383ffff */
[----:B------:R-:W0:Y:S01]  /*08d0*/  S2R R2, SR_TID.X ;  /* 0x0000000000027919 */ /* 0x000e220000002100 */
[----:B------:R-:W1:Y:S01]  /*08e0*/  S2UR UR5, SR_CgaCtaId ;  /* 0x00000000000579c3 */ /* 0x000e620000008800 */
[----:B------:R-:W-:-:S07]  /*08f0*/  UMOV UR4, 0x400 ;  /* 0x0000040000047882 */ /* 0x000fce0000000000 */
[----:B------:R-:W-:Y:S06]  /*0900*/  BAR.ARV 0x8, 0x180 ;  /* 0x0206000000007b1d */ /* 0x000fec0000002000 */
[----:B-1----:R-:W-:Y:S01]  /*0910*/  ULEA UR4, UR5, UR4, 0x18 ;  /* 0x0000000405047291 */ /* 0x002fe2000f8ec03f */
[----:B0-----:R-:W-:-:S04]  /*0920*/  LOP3.LUT R0, R2, 0xffffff80, RZ, 0xc0, !PT ;  /* 0xffffff8002007812 */ /* 0x001fc800078ec0ff */
[----:B------:R-:W-:-:S13]  /*0930*/  ISETP.NE.AND P0, PT, R0, 0x80, PT ;  /* 0x000000800000780c */ /* 0x000fda0003f05270 */
[----:B------:R-:W-:Y:S08]  /*0940*/  @!P0 BAR.ARV 0x9, 0x100 ;  /* 0x0244000000008b1d */ /* 0x000ff00000002000 */
[----:B------:R-:W-:Y:S06]  /*0950*/  BAR.SYNC.DEFER_BLOCKING 0x5, 0x180 ;  /* 0x0146000000007b1d */ /* 0x000fec0000010000 */
[----:B------:R-:W0:Y:S01]  /*0960*/  LDS.128 R16, [UR4+0x288d0] ;  /* 0x0288d004ff107984 */ /* 0x000e220008000c00 */
[----:B------:R-:W-:Y:S01]  /*0970*/  ULDC UR4, c[0x0][0xc3c] ;  /* 0x00030f0000047ab9 */ /* 0x000fe20000000800 */
[----:B------:R-:W-:Y:S06]  /*0980*/  BAR.ARV 0x4, 0x180 ;  /* 0x0106000000007b1d */ /* 0x000fec0000002000 */
[----:B0-----:R-:W-:-:S13]  /*0990*/  ISETP.GE.AND P0, PT, R19, UR4, PT ;  /* 0x0000000413007c0c */ /* 0x001fda000bf06270 */
[----:B------:R-:W-:Y:S05]  /*09a0*/  @P0 EXIT ;  /* 0x000000000000094d */ /* 0x000fea0003800000 */
[----:B------:R-:W2:Y:S01]  /*09b0*/  LDL.LU R10, [R1+0x4] ;  /* 0x00000400010a7983 */ /* 0x000ea20000300800 */
[----:B------:R-:W-:-:S05]  /*09c0*/  VIADD R228, R2, 0xffffff80 ;  /* 0xffffff8002e47836 */ /* 0x000fca0000000000 */
[----:B------:R-:W-:-:S04]  /*09d0*/  SHF.R.S32.HI R3, RZ, 0x1f, R228 ;  /* 0x0000001fff037819 */ /* 0x000fc800000114e4 */
[----:B------:R-:W-:-:S04]  /*09e0*/  LEA.HI R5, R3, R228, RZ, 0x7 ;  /* 0x000000e403057211 */ /* 0x000fc800078f38ff */
[----:B------:R-:W-:-:S05]  /*09f0*/  LOP3.LUT R7, R5, 0xffffff80, RZ, 0xc0, !PT ;  /* 0xffffff8005077812 */ /* 0x000fca00078ec0ff */
[----:B------:R-:W-:-:S05]  /*0a00*/  IMAD.IADD R206, R228, 0x1, -R7 ;  /* 0x00000001e4ce7824 */ /* 0x000fca00078e0a07 */
[----:B------:R-:W-:-:S04]  /*0a10*/  SHF.R.S32.HI R11, RZ, 0x1f, R206 ;  /* 0x0000001fff0b7819 */ /* 0x000fc800000114ce */
[----:B------:R-:W-:-:S04]  /*0a20*/  LEA.HI R4, R11, R206, RZ, 0x2 ;  /* 0x000000ce0b047211 */ /* 0x000fc800078f10ff */
[--C-:B------:R-:W-:Y:S02]  /*0a30*/  SHF.R.S32.HI R6, RZ, 0x2, R4.reuse ;  /* 0x00000002ff067819 */ /* 0x100fe40000011404 */
[----:B------:R-:W-:Y:S02]  /*0a40*/  SHF.R.S32.HI R9, RZ, 0x1f, R4 ;  /* 0x0000001fff097819 */ /* 0x000fe40000011404 */
[----:B------:R-:W-:Y:S02]  /*0a50*/  LEA.HI R0, R3, R228, RZ, 0x4 ;  /* 0x000000e403007211 */ /* 0x000fe400078f20ff */
[----:B------:R-:W-:Y:S02]  /*0a60*/  LEA.HI R9, R9, R6, RZ, 0x3 ;  /* 0x0000000609097211 */ /* 0x000fe400078f18ff */
[----:B------:R-:W-:Y:S02]  /*0a70*/  LEA.HI R2, R3, R228, RZ, 0x5 ;  /* 0x000000e403027211 */ /* 0x000fe400078f28ff */
[----:B------:R-:W-:-:S02]  /*0a80*/  LOP3.LUT R13, R9, 0xfffffff8, RZ, 0xc0, !PT ;  /* 0xfffffff8090d7812 */ /* 0x000fc400078ec0ff */
[----:B------:R-:W-:Y:S01]  /*0a90*/  SHF.R.S32.HI R9, RZ, 0x4, R0 ;  /* 0x00000004ff097819 */ /* 0x000fe20000011400 */
[----:B------:R-:W-:Y:S01]  /*0aa0*/  IMAD.SHL.U32 R2, R2, 0x20, RZ ;  /* 0x0000002002027824 */ /* 0x000fe200078e00ff */
[C---:B------:R-:W-:Y:S02]  /*0ab0*/  LOP3.LUT R7, R0.reuse, 0x3fffff0, RZ, 0xc0, !PT ;  /* 0x03fffff000077812 */ /* 0x040fe400078ec0ff */
[----:B------:R-:W-:Y:S02]  /*0ac0*/  LEA.HI R0, R0, R9, RZ, 0x1 ;  /* 0x0000000900007211 */ /* 0x000fe400078f08ff */
[----:B------:R-:W-:Y:S01]  /*0ad0*/  LOP3.LUT R2, R2, 0xfffffc00, RZ, 0xc0, !PT ;  /* 0xfffffc0002027812 */ /* 0x000fe200078ec0ff */
[----:B------:R-:W-:Y:S01]  /*0ae0*/  IMAD.IADD R7, R228, 0x1, -R7 ;  /* 0x00000001e4077824 */ /* 0x000fe200078e0a07 */
[----:B------:R-:W-:Y:S02]  /*0af0*/  LOP3.LUT R0, R0, 0x1ffffffe, RZ, 0xc0, !PT ;  /* 0x1ffffffe00007812 */ /* 0x000fe400078ec0ff */
[CC--:B------:R-:W-:Y:S01]  /*0b00*/  LEA.HI R8, R3.reuse, R228.reuse, RZ, 0x2 ;  /* 0x000000e403087211 */ /* 0x0c0fe200078f10ff */
[----:B------:R-:W-:Y:S01]  /*0b10*/  IMAD.IADD R6, R6, 0x1, -R13 ;  /* 0x0000000106067824 */ /* 0x000fe200078e0a0d */
[----:B------:R-:W-:Y:S01]  /*0b20*/  LEA.HI R3, R3, R228, RZ, 0x3 ;  /* 0x000000e403037211 */ /* 0x000fe200078f18ff */
[----:B------:R-:W-:Y:S01]  /*0b30*/  IMAD R7, R7, 0x40, R2 ;  /* 0x0000004007077824 */ /* 0x000fe200078e0202 */
[----:B------:R-:W-:Y:S01]  /*0b40*/  LOP3.LUT R13, R8, 0xfffffffc, RZ, 0xc0, !PT ;  /* 0xfffffffc080d7812 */ /* 0x000fe200078ec0ff */
[----:B------:R-:W-:Y:S01]  /*0b50*/  IMAD.IADD R0, R9, 0x1, -R0 ;  /* 0x0000000109007824 */ /* 0x000fe200078e0a00 */
[----:B------:R-:W-:-:S02]  /*0b60*/  SHF.R.S32.HI R222, RZ, 0x7, R5 ;  /* 0x00000007ffde7819 */ /* 0x000fc40000011405 */
[----:B------:R-:W-:Y:S01]  /*0b70*/  LOP3.LUT R9, R4, 0x7ffffffc, RZ, 0xc0, !PT ;  /* 0x7ffffffc04097812 */ /* 0x000fe200078ec0ff */
[----:B------:R-:W-:Y:S01]  /*0b80*/  IMAD R225, R0, 0x8, R7 ;  /* 0x0000000800e17824 */ /* 0x000fe200078e0207 */
[----:B------:R-:W-:Y:S01]  /*0b90*/  LOP3.LUT R7, R3, 0xfffffff8, RZ, 0xc0, !PT ;  /* 0xfffffff803077812 */ /* 0x000fe200078ec0ff */
[----:B------:R-:W-:Y:S01]  /*0ba0*/  IMAD.IADD R13, R228, 0x1, -R13 ;  /* 0x00000001e40d7824 */ /* 0x000fe200078e0a0d */
[----:B------:R-:W-:Y:S02]  /*0bb0*/  LEA.HI R11, R11, R206, RZ, 0x5 ;  /* 0x000000ce0b0b7211 */ /* 0x000fe400078f28ff */
[----:B------:R-:W-:Y:S01]  /*0bc0*/  LEA.HI R5, R5, R222, RZ, 0x1 ;  /* 0x000000de05057211 */ /* 0x000fe200078f08ff */
[----:B------:R-:W-:Y:S01]  /*0bd0*/  IMAD.IADD R9, R206, 0x1, -R9 ;  /* 0x00000001ce097824 */ /* 0x000fe200078e0a09 */
[----:B------:R-:W-:Y:S02]  /*0be0*/  IADD3 R154, R228, -R7, RZ ;  /* 0x80000007e49a7210 */ /* 0x000fe40007ffe0ff */
[----:B------:R-:W-:-:S02]  /*0bf0*/  SHF.R.S32.HI R11, RZ, 0x5, R11 ;  /* 0x00000005ff0b7819 */ /* 0x000fc4000001140b */
[----:B------:R-:W-:Y:S02]  /*0c00*/  LEA.HI R2, R13, R13, RZ, 0x1 ;  /* 0x0000000d0d027211 */ /* 0x000fe400078f08ff */
[----:B------:R-:W-:Y:S01]  /*0c10*/  LOP3.LUT R5, R5, 0x3fffffe, RZ, 0xc0, !PT ;  /* 0x03fffffe05057812 */ /* 0x000fe200078ec0ff */
[----:B------:R-:W-:Y:S01]  /*0c20*/  IMAD.SHL.U32 R153, R154, 0x8, RZ ;  /* 0x000000089a997824 */ /* 0x000fe200078e00ff */
[----:B------:R-:W-:Y:S01]  /*0c30*/  LOP3.LUT R2, R2, 0x1ffffffe, RZ, 0xc0, !PT ;  /* 0x1ffffffe02027812 */ /* 0x000fe200078ec0ff */
[----:B------:R-:W-:Y:S02]  /*0c40*/  IMAD.SHL.U32 R203, R9, 0x2, RZ ;  /* 0x0000000209cb7824 */ /* 0x000fe400078e00ff */
[----:B------:R-:W-:Y:S02]  /*0c50*/  IMAD R6, R11, 0x10, R6 ;  /* 0x000000100b067824 */ /* 0x000fe400078e0206 */
[----:B------:R-:W-:Y:S01]  /*0c60*/  IMAD.IADD R5, R222, 0x1, -R5 ;  /* 0x00000001de057824 */ /* 0x000fe200078e0a05 */
[----:B------:R-:W-:Y:S01]  /*0c70*/  IADD3 R192, R203, 0x50, RZ ;  /* 0x00000050cbc07810 */ /* 0x000fe20007ffe0ff */
        /* <DEDUP_REMOVED lines=15> */
[----:B------:R-:W-:Y:S02]  /*0d70*/  IMAD.IADD R2, R13, 0x1, -R2 ;  /* 0x000000010d027824 */ /* 0x000fe400078e0a02 */
[----:B------:R-:W-:Y:S01]  /*0d80*/  IMAD R223, R5, 0x40, R6 ;  /* 0x0000004005df7824 */ /* 0x000fe200078e0206 */
[----:B------:R-:W-:Y:S01]  /*0d90*/  SHF.R.S32.HI R204, RZ, 0x3, R3 ;  /* 0x00000003ffcc7819 */ /* 0x000fe20000011403 */
[----:B------:R-:W-:Y:S01]  /*0da0*/  IMAD.MOV.U32 R5, RZ, RZ, R17 ;  /* 0x000000ffff057224 */ /* 0x000fe200078e0011 */
[----:B------:R-:W-:Y:S01]  /*0db0*/  SHF.R.S32.HI R227, RZ, 0x1f, R153 ;  /* 0x0000001fffe37819 */ /* 0x000fe20000011499 */
[----:B------:R-:W-:Y:S01]  /*0dc0*/  IMAD.MOV.U32 R6, RZ, RZ, R18 ;  /* 0x000000ffff067224 */ /* 0x000fe200078e0012 */
[----:B------:R-:W-:Y:S01]  /*0dd0*/  SHF.R.S32.HI R226, RZ, 0x1f, R23 ;  /* 0x0000001fffe27819 */ /* 0x000fe20000011417 */
[----:B------:R-:W-:Y:S01]  /*0de0*/  IMAD.MOV.U32 R7, RZ, RZ, R19 ;  /* 0x000000ffff077224 */ /* 0x000fe200078e0013 */
[----:B------:R-:W-:Y:S01]  /*0df0*/  SHF.R.S32.HI R221, RZ, 0x1f, R201 ;  /* 0x0000001fffdd7819 */ /* 0x000fe200000114c9 */
[----:B------:R-:W-:Y:S01]  /*0e00*/  IMAD.MOV.U32 R205, RZ, RZ, RZ ;  /* 0x000000ffffcd7224 */ /* 0x000fe200078e00ff */
        /* <DEDUP_REMOVED lines=14> */
[----:B------:R-:W-:Y:S01]  /*0ef0*/  SHF.R.S32.HI R207, RZ, 0x1f, R155 ;  /* 0x0000001fffcf7819 */ /* 0x000fe2000001149b */
[----:B------:R-:W-:Y:S01]  /*0f00*/  UMOV UR38, URZ ;  /* 0x0000003f00267c82 */ /* 0x000fe20008000000 */
[----:B------:R-:W-:Y:S01]  /*0f10*/  UMOV UR39, URZ ;  /* 0x0000003f00277c82 */ /* 0x000fe20008000000 */
[----:B--2---:R-:W-:-:S07]  /*0f20*/  LOP3.LUT R152, R10, 0x1, RZ, 0xfc, !PT ;  /* 0x000000010a987812 */ /* 0x004fce00078efcff */
.L_x_6730:
[----:B0-2-4-:R-:W0:Y:S01]  /*0f30*/  LDC.64 R2, c[0x0][0xc88] ;  /* 0x00032200ff027b82 */ /* 0x015e220000000a00 */
[----:B------:R-:W-:-:S07]  /*0f40*/  ULDC.64 UR4, c[0x0][0xa28] ;  /* 0x00028a0000047ab9 */ /* 0x000fce0000000a00 */
[----:B------:R-:W1:Y:S08]  /*0f50*/  LDC.64 R10, c[0x0][0x418] ;  /* 0x00010600ff0a7b82 */ /* 0x000e700000000a00 */
[----:B------:R-:W2:Y:S01]  /*0f60*/  LDC R0, c[0x0][0x424] ;  /* 0x00010900ff007b82 */ /* 0x000ea20000000800 */
[----:B0-----:R-:W-:-:S07]  /*0f70*/  IMAD.WIDE R2, R7, 0x4, R2 ;  /* 0x0000000407027825 */ /* 0x001fce00078e0202 */
[----:B------:R-:W0:Y:S01]  /*0f80*/  LDC R13, c[0x0][0x2f0] ;  /* 0x0000bc00ff0d7b82 */ /* 0x000e220000000800 */
[----:B---3--:R-:W3:Y:S01]  /*0f90*/  LDG.E R22, desc[UR36][R2.64] ;  /* 0x0000002402167981 */ /* 0x008ee2000c1e1900 */
[----:B------:R-:W-:Y:S01]  /*0fa0*/  ISETP.NE.U32.AND P0, PT, RZ, UR4, PT ;  /* 0x00000004ff007c0c */ /* 0x000fe2000bf05070 */
[----:B------:R-:W-:-:S03]  /*0fb0*/  IMAD.MOV.U32 R7, RZ, RZ, RZ ;  /* 0x000000ffff077224 */ /* 0x000fc600078e00ff */
[----:B------:R-:W-:Y:S02]  /*0fc0*/  ISETP.NE.AND.EX P0, PT, RZ, UR5, PT, P0 ;  /* 0x00000005ff007c0c */ /* 0x000fe4000bf05300 */
[----:B---3--:R-:W-:-:S11]  /*0fd0*/  SHF.R.S32.HI R19, RZ, 0x1f, R22 ;  /* 0x0000001fff137819 */ /* 0x008fd60000011416 */
[----:B------:R-:W-:-:S04]  /*0fe0*/  @P0 LEA R8, P1, R22, UR4, 0x2 ;  /* 0x0000000416080c11 */ /* 0x000fc8000f8210ff */
[----:B------:R-:W-:Y:S01]  /*0ff0*/  @P0 LEA.HI.X R9, R22, UR5, R19, 0x2, P1 ;  /* 0x0000000516090c11 */ /* 0x000fe200088f1413 */
[----:B------:R-:W-:Y:S02]  /*1000*/  ULDC.64 UR4, c[0x0][0xa20] ;  /* 0x0002880000047ab9 */ /* 0x000fe40000000a00 */
[----:B------:R-:W-:Y:S02]  /*1010*/  ISETP.NE.U32.AND P1, PT, RZ, UR4, PT ;  /* 0x00000004ff007c0c */ /* 0x000fe4000bf25070 */
[----:B------:R3:W5:Y:S01]  /*1020*/  @P0 LDG.E R7, desc[UR36][R8.64] ;  /* 0x0000002408070981 */ /* 0x000762000c1e1900 */
[----:B-1----:R-:W-:Y:S02]  /*1030*/  ISETP.NE.U32.AND P0, PT, R10, RZ, PT ;  /* 0x000000ff0a00720c */ /* 0x002fe40003f05070 */
[----:B------:R-:W-:Y:S02]  /*1040*/  ISETP.NE.AND.EX P1, PT, RZ, UR5, PT, P1 ;  /* 0x00000005ff007c0c */ /* 0x000fe4000bf25310 */
[----:B------:R-:W-:-:S04]  /*1050*/  ISETP.NE.AND.EX P0, PT, R11, RZ, PT, P0 ;  /* 0x000000ff0b00720c */ /* 0x000fc80003f05300 */
[----:B--2---:R-:W-:-:S05]  /*1060*/  SEL R0, R0, 0x1, P0 ;  /* 0x0000000100007807 */ /* 0x004fca0000000000 */
[----:B0-----:R-:W-:Y:S02]  /*1070*/  IMAD R98, R0, R13, RZ ;  /* 0x0000000d00627224 */ /* 0x001fe400078e02ff */
[----:B------:R-:W-:-:S04]  /*1080*/  @P1 LEA R2, P2, R22, UR4, 0x2 ;  /* 0x0000000416021c11 */ /* 0x000fc8000f8410ff */
[----:B------:R-:W-:-:S05]  /*1090*/  @P1 LEA.HI.X R3, R22, UR5, R19, 0x2, P2 ;  /* 0x0000000516031c11 */ /* 0x000fca00090f1413 */
[----:B------:R3:W5:Y:S01]  /*10a0*/  @P1 LDG.E R98, desc[UR36][R2.64] ;  /* 0x0000002402621981 */ /* 0x000762000c1e1900 */
[----:B------:R-:W-:Y:S05]  /*10b0*/  @P1 BRA `(.L_x_6681) ;  /* 0x0000000000241947 */ /* 0x000fea0003800000 */
[----:B------:R-:W-:Y:S02]  /*10c0*/  ULDC.64 UR4, c[0x0][0xa08] ;  /* 0x0002820000047ab9 */ /* 0x000fe40000000a00 */
[----:B------:R-:W-:-:S04]  /*10d0*/  ISETP.NE.U32.AND P0, PT, RZ, UR4, PT ;  /* 0x00000004ff007c0c */ /* 0x000fc8000bf05070 */
[----:B------:R-:W-:-:S13]  /*10e0*/  ISETP.NE.AND.EX P0, PT, RZ, UR5, PT, P0 ;  /* 0x00000005ff007c0c */ /* 0x000fda000bf05300 */
[----:B------:R-:W-:Y:S05]  /*10f0*/  @!P0 BRA `(.L_x_6681) ;  /* 0x0000000000148947 */ /* 0x000fea0003800000 */
[----:B---3--:R-:W0:Y:S02]  /*1100*/  LDC.64 R2, c[0x0][0xa08] ;  /* 0x00028200ff027b82 */ /* 0x008e240000000a00 */
[----:B0-----:R-:W-:-:S05]  /*1110*/  IMAD.WIDE R2, R22, 0x4, R2 ;  /* 0x0000000416027825 */ /* 0x001fca00078e0202 */
[----:B-----5:R-:W2:Y:S04]  /*1120*/  LDG.E R98, desc[UR36][R2.64] ;  /* 0x0000002402627981 */ /* 0x020ea8000c1e1900 */
[----:B------:R-:W2:Y:S02]  /*1130*/  LDG.E R9, desc[UR36][R2.64+0x4] ;  /* 0x0000042402097981 */ /* 0x000ea4000c1e1900 */
[----:B--2---:R-:W-:-:S07]  /*1140*/  IMAD.IADD R98, R9, 0x1, -R98 ;  /* 0x0000000109627824 */ /* 0x004fce00078e0a62 */
.L_x_6681:
[----:B-----5:R-:W-:Y:S01]  /*1150*/  IMAD.IADD R98, R98, 0x1, -R7 ;  /* 0x0000000162627824 */ /* 0x020fe200078e0a07 */
[C---:B---3--:R-:W-:Y:S01]  /*1160*/  LOP3.LUT R2, R6.reuse, 0xff000000, RZ, 0xc0, !PT ;  /* 0xff00000006027812 */ /* 0x048fe200078ec0ff */
[----:B------:R-:W-:Y:S01]  /*1170*/  IMAD.MOV.U32 R88, RZ, RZ, RZ ;  /* 0x000000ffff587224 */ /* 0x000fe200078e00ff */
[----:B------:R-:W-:Y:S01]  /*1180*/  LOP3.LUT R0, R6, 0xff0000, RZ, 0xc0, !PT ;  /* 0x00ff000006007812 */ /* 0x000fe200078ec0ff */
[C---:B------:R-:W-:Y:S01]  /*1190*/  VIADD R4, R98.reuse, 0x7f ;  /* 0x0000007f62047836 */ /* 0x040fe20000000000 */
[----:B------:R-:W-:Y:S02]  /*11a0*/  ISETP.GE.AND P0, PT, R98, 0x1, PT ;  /* 0x000000016200780c */ /* 0x000fe40003f06270 */
[----:B------:R-:W-:Y:S02]  /*11b0*/  SHF.R.U32.HI R3, RZ, 0x8, R2 ;  /* 0x00000008ff037819 */ /* 0x000fe40000011602 */
[----:B------:R-:W-:Y:S02]  /*11c0*/  SHF.R.S32.HI R7, RZ, 0x1f, R4 ;  /* 0x0000001fff077819 */ /* 0x000fe40000011404 */
[----:B------:R-:W-:-:S02]  /*11d0*/  LEA.HI R0, R0, R3, RZ, 0x10 ;  /* 0x0000000300007211 */ /* 0x000fc400078f80ff */
[----:B------:R-:W-:Y:S02]  /*11e0*/  LEA.HI R7, R7, R4, RZ, 0x7 ;  /* 0x0000000407077211 */ /* 0x000fe400078f38ff */
[----:B------:R-:W-:Y:S02]  /*11f0*/  LOP3.LUT R202, R0, 0xff, RZ, 0xc0, !PT ;  /* 0x000000ff00ca7812 */ /* 0x000fe400078ec0ff */
[----:B------:R-:W-:Y:S02]  /*1200*/  SHF.R.U32.HI R18, RZ, 0x10, R0 ;  /* 0x00000010ff127819 */ /* 0x000fe40000011600 */
[----:B------:R-:W-:Y:S01]  /*1210*/  SHF.R.S32.HI R8, RZ, 0x7, R7 ;  /* 0x00000007ff087819 */ /* 0x000fe20000011407 */
[----:B------:R-:W-:Y:S06]  /*1220*/  @!P0 BRA `(.L_x_6682) ;  /* 0x0000000000788947 */ /* 0x000fec0003800000 */
[----:B------:R-:W0:Y:S01]  /*1230*/  LDC R3, c[0x0][0x9f0] ;  /* 0x00027c00ff037b82 */ /* 0x000e220000000800 */
[----:B------:R-:W-:-:S04]  /*1240*/  ISETP.NE.AND P0, PT, R18, RZ, PT ;  /* 0x000000ff1200720c */ /* 0x000fc80003f05270 */
[----:B0-----:R-:W-:-:S04]  /*1250*/  SEL R11, R18, R3, P0 ;  /* 0x00000003120b7207 */ /* 0x001fc80000000000 */
        /* <DEDUP_REMOVED lines=25> */
[----:B------:R-:W-:-:S05]  /*13f0*/  @!P1 LOP3.LUT R3, RZ, R11, RZ, 0x33, !PT ;  /* 0x0000000bff039212 */ /* 0x000fca00078e33ff */
[----:B------:R-:W-:-:S07]  /*1400*/  IMAD.MOV.U32 R88, RZ, RZ, R3 ;  /* 0x000000ffff587224 */ /* 0x000fce00078e0003 */
.L_x_6682:
[-C--:B------:R-:W-:Y:S01]  /*1410*/  IMAD R17, R202, R88.reuse, RZ ;  /* 0x00000058ca117224 */ /* 0x080fe200078e02ff */
[----:B------:R-:W-:Y:S01]  /*1420*/  LOP3.LUT R2, R6, 0xffff, RZ, 0xc0, !PT ;  /* 0x0000ffff06027812 */ /* 0x000fe200078ec0ff */
[----:B------:R-:W-:Y:S01]  /*1430*/  IMAD.MOV.U32 R16, RZ, RZ, R5 ;  /* 0x000000ffff107224 */ /* 0x000fe200078e0005 */
[----:B------:R-:W-:Y:S02]  /*1440*/  PLOP3.LUT P0, PT, PT, PT, PT, 0x80, 0x0 ;  /* 0x000000000000781c */ /* 0x000fe40003f0f070 */
[----:B------:R-:W-:Y:S02]  /*1450*/  CS2R R156, SRZ ;  /* 0x00000000009c7805 */ /* 0x000fe4000001ff00 */
[----:B------:R-:W-:Y:S02]  /*1460*/  VIADDMNMX R88, R17, R88, R8, PT ;  /* 0x0000005811587246 */ /* 0x000fe40003800108 */
[----:B------:R-:W-:Y:S02]  /*1470*/  CS2R R150, SRZ ;  /* 0x0000000000967805 */ /* 0x000fe4000001ff00 */
[----:B------:R-:W-:-:S02]  /*1480*/  CS2R R64, SRZ ;  /* 0x0000000000407805 */ /* 0x000fc4000001ff00 */
[----:B------:R-:W-:Y:S02]  /*1490*/  CS2R R96, SRZ ;  /* 0x0000000000607805 */ /* 0x000fe4000001ff00 */
[----:B------:R-:W-:Y:S02]  /*14a0*/  ISETP.GT.AND P1, PT, R88, R17, PT ;  /* 0x000000115800720c */ /* 0x000fe40003f24270 */
        /* <DEDUP_REMOVED lines=30> */
[----:B------:R-:W0:Y:S01]  /*1690*/  SHFL.IDX PT, R0, R222, RZ, 0x1f ;  /* 0x00001fffde007589 */ /* 0x000e2200000e0000 */
[----:B------:R-:W1:Y:S01]  /*16a0*/  S2UR UR40, SR_CgaCtaId ;  /* 0x00000000002879c3 */ /* 0x000e620000008800 */
[----:B------:R-:W-:Y:S01]  /*16b0*/  UMOV UR5, 0x400 ;  /* 0x0000040000057882 */ /* 0x000fe20000000000 */
[----:B0-----:R-:W-:Y:S01]  /*16c0*/  R2UR UR41, R0 ;  /* 0x00000000002972ca */ /* 0x001fe200000e0000 */
[----:B-1----:R-:W-:-:S04]  /*16d0*/  ULEA UR42, UR40, UR5, 0x18 ;  /* 0x00000005282a7291 */ /* 0x002fc8000f8ec03f */
[----:B------:R-:W-:-:S04]  /*16e0*/  UIADD3 UR5, UR42, 0x10400, URZ ;  /* 0x000104002a057890 */ /* 0x000fc8000fffe03f */
[----:B------:R-:W-:-:S04]  /*16f0*/  ULOP3.LUT UP0, URZ, UR5, 0x3ff, URZ, 0xc0, !UPT ;  /* 0x000003ff053f7892 */ /* 0x000fc8000f80c03f */
[----:B------:R-:W-:Y:S02]  /*1700*/  ULEA.HI UR4, UR41, UR41, URZ, 0x1 ;  /* 0x0000002929047291 */ /* 0x000fe4000f8f083f */
[----:B------:R-:W-:Y:S02]  /*1710*/  PLOP3.LUT P0, PT, PT, PT, UP0, 0x80, 0x0 ;  /* 0x000000000000781c */ /* 0x000fe40003f0f008 */
        /* <DEDUP_REMOVED lines=22> */
.L_x_6684:
[----:B------:R-:W-:Y:S02]  /*1880*/  LEA.HI R0, R205, R205, RZ, 0x1 ;  /* 0x000000cdcd007211 */ /* 0x000fe400078f08ff */
[----:B------:R-:W-:Y:S02]  /*1890*/  ISETP.NE.AND P0, PT, R152, 0x3, PT ;  /* 0x000000039800780c */ /* 0x000fe40003f05270 */
[----:B------:R-:W-:-:S05]  /*18a0*/  LOP3.LUT R0, R0, 0xfffffffe, RZ, 0xc0, !PT ;  /* 0xfffffffe00007812 */ /* 0x000fca00078ec0ff */
[----:B------:R-:W-:-:S05]  /*18b0*/  IMAD.IADD R0, R205, 0x1, -R0 ;  /* 0x00000001cd007824 */ /* 0x000fca00078e0a00 */
[----:B------:R-:W-:-:S04]  /*18c0*/  SHF.L.U32 R0, R0, 0x1f, RZ ;  /* 0x0000001f00007819 */ /* 0x000fc800000006ff */
[----:B------:R-:W0:Y:S02]  /*18d0*/  SYNCS.PHASECHK.TRANS64.TRYWAIT P1, [UR42+0x28800], R0 ;  /* 0x02880000ff0075a7 */ /* 0x000e24000802016a */
[----:B0-----:R-:W-:Y:S05]  /*18e0*/  @!P1 BRA `(.L_x_6685) ;  /* 0x000000d400e49947 */ /* 0x001fea0003800000 */
.L_x_6815:
[----:B------:R-:W-:Y:S05]  /*18f0*/  @!P0 BRA `(.L_x_6686) ;  /* 0x0000000000048947 */ /* 0x000fea0003800000 */
[----:B------:R-:W-:Y:S01]  /*1900*/  BPT.TRAP 0x1 ;  /* 0x000000040000795c */ /* 0x000fe20000300000 */
.L_x_6686:
[----:B------:R-:W-:Y:S01]  /*1910*/  IMAD.U32 R4, RZ, RZ, UR39 ;  /* 0x00000027ff047e24 */ /* 0x000fe2000f8e00ff */
[----:B0-----:R-:W-:-:S04]  /*1920*/  MOV R3, UR38 ;  /* 0x0000002600037c02 */ /* 0x001fc80008000f00 */
[----:B------:R-:W-:Y:S02]  /*1930*/  LEA R4, R4, UR42, 0x3 ;  /* 0x0000002a04047c11 */ /* 0x000fe4000f8e18ff */
[----:B------:R-:W-:-:S04]  /*1940*/  SHF.L.U32 R3, R3, 0x1f, RZ ;  /* 0x0000001f03037819 */ /* 0x000fc800000006ff */
[----:B------:R0:W1:Y:S01]  /*1950*/  SYNCS.PHASECHK.TRANS64.TRYWAIT P1, [R4+URZ+0x28830], R3 ;  /* 0x02883003040075a7 */ /* 0x000062000802017f */
[----:B------:R-:W-:Y:S05]  /*1960*/  @!P0 BRA `(.L_x_6687) ;  /* 0x0000000000048947 */ /* 0x000fea0003800000 */
[----:B------:R-:W-:Y:S01]  /*1970*/  BPT.TRAP 0x1 ;  /* 0x000000040000795c */ /* 0x000fe20000300000 */
.L_x_6687:
[----:B------:R-:W-:Y:S01]  /*1980*/  IMAD.MOV.U32 R151, RZ, RZ, RZ ;  /* 0x000000ffff977224 */ /* 0x000fe200078e00ff */
[----:B-1----:R-:W-:Y:S06]  /*1990*/  @P1 BRA `(.L_x_6688) ;  /* 0x0000000000081947 */ /* 0x002fec0003800000 */
[----:B------:R-:W1:Y:S02]  /*19a0*/  SYNCS.PHASECHK.TRANS64.TRYWAIT P1, [R4+URZ+0x28830], R3 ;  /* 0x02883003040075a7 */ /* 0x000e64000802017f */
[----:B-1----:R-:W-:Y:S05]  /*19b0*/  @!P1 BRA `(.L_x_6689) ;  /* 0x000000d400c89947 */ /* 0x002fea0003800000 */
.L_x_6688:
[----:B------:R-:W-:Y:S05]  /*19c0*/  WARPSYNC.ALL ;  /* 0x0000000000007948 */ /* 0x000fea0003800000 */
[----:B------:R-:W-:Y:S01]  /*19d0*/  UIADD3 UR4, UR42, 0x18400, URZ ;  /* 0x000184002a047890 */ /* 0x000fe2000fffe03f */
[----:B------:R-:W-:Y:S01]  /*19e0*/  WARPGROUP.ARRIVE ;  /* 0x00000000000079c5 */ /* 0x000fe20000000000 */
[----:B------:R-:W-:Y:S02]  /*19f0*/  ULOP3.LUT UR32, UR43, 0x10000, URZ, 0xfc, !UPT ;  /* 0x000100002b207892 */ /* 0x000fe4000f8efc3f */
[----:B------:R-:W-:Y:S01]  /*1a00*/  USHF.R.U32.HI UR4, URZ, 0x4, UR4 ;  /* 0x000000043f047899 */ /* 0x000fe20008011604 */
[----:B------:R-:W-:Y:S01]  /*1a10*/  UMOV UR33, 0x40000040 ;  /* 0x4000004000217882 */ /* 0x000fe20000000000 */
[----:B------:R-:W-:-:S02]  /*1a20*/  UMOV UR35, 0x40000040 ;  /* 0x4000004000237882 */ /* 0x000fc40000000000 */
[----:B------:R-:W-:Y:S01]  /*1a30*/  ULOP3.LUT UR4, UR4, 0x3fff, URZ, 0xc0, !UPT ;  /* 0x00003fff04047892 */ /* 0x000fe2000f8ec03f */
[----:B------:R-:W-:Y:S01]  /*1a40*/  UMOV UR5, 0x40000040 ;  /* 0x4000004000057882 */ /* 0x000fe20000000000 */
[----:B------:R-:W-:Y:S02]  /*1a50*/  UMOV UR7, 0x40000040 ;  /* 0x4000004000077882 */ /* 0x000fe40000000000 */
[----:B------:R-:W-:Y:S02]  /*1a60*/  ULOP3.LUT UR42, UR4, 0x10000, URZ, 0xfc, !UPT ;  /* 0x00010000042a7892 */ /* 0x000fe4000f8efc3f */
[----:B------:R-:W-:Y:S02]  /*1a70*/  UIADD3 UR4, UR32, 0x2, URZ ;  /* 0x0000000220047890 */ /* 0x000fe4000fffe03f */
[----:B------:R-:W-:Y:S02]  /*1a80*/  ULEA UR34, UR39, UR42, 0xb ;  /* 0x0000002a27227291 */ /* 0x000fe4000f8e583f */
[----:B------:R-:W-:-:S02]  /*1a90*/  UIADD3 UR8, UR32, 0x4, URZ ;  /* 0x0000000420087890 */ /* 0x000fc4000fffe03f */
[----:B------:R-:W-:Y:S02]  /*1aa0*/  UIADD3 UR6, UR34, 0x2, URZ ;  /* 0x0000000222067890 */ /* 0x000fe4000fffe03f */
[----:B------:R-:W-:Y:S01]  /*1ab0*/  UIADD3 UR10, UR34, 0x4, URZ ;  /* 0x00000004220a7890 */ /* 0x000fe2000fffe03f */
[----:B------:R-:W-:Y:S02]  /*1ac0*/  UMOV UR9, 0x40000040 ;  /* 0x4000004000097882 */ /* 0x000fe40000000000 */
[----:B------:R-:W-:Y:S01]  /*1ad0*/  HGMMA.64x128x16.F32 R24, gdesc[UR32], RZ, !UPT, gsb0 ;  /* 0x01e00000201879f0 */ /* 0x000fe2000c0008ff */
        /* <DEDUP_REMOVED lines=43> */
[----:B------:R-:W-:Y:S05]  /*1d90*/  @!P0 BRA `(.L_x_6690) ;  /* 0x0000000000048947 */ /* 0x000fea0003800000 */
[----:B------:R-:W-:Y:S01]  /*1da0*/  BPT.TRAP 0x1 ;  /* 0x000000040000795c */ /* 0x000fe20000300000 */
.L_x_6690:
[----:B01----:R-:W-:Y:S01]  /*1db0*/  IADD3 R3, R98, 0x80, -R203 ;  /* 0x0000008062037810 */ /* 0x003fe20007ffe8cb */
[----:B------:R-:W-:Y:S01]  /*1dc0*/  ULDC UR6, c[0x0][0x988] ;  /* 0x0002620000067ab9 */ /* 0x000fe20000000800 */
[----:B------:R-:W-:Y:S01]  /*1dd0*/  P2R R90, PR, RZ, 0x1 ;  /* 0x00000001ff5a7803 */ /* 0x000fe20000000000 */
[----:B------:R-:W-:Y:S01]  /*1de0*/  IMAD.MOV.U32 R150, RZ, RZ, R151 ;  /* 0x000000ffff967224 */ /* 0x000fe200078e0097 */
[-C--:B------:R-:W-:Y:S01]  /*1df0*/  MOV R137, R151.reuse ;  /* 0x0000009700897202 */ /* 0x080fe20000000f00 */
[----:B------:R-:W-:Y:S01]  /*1e00*/  IMAD R6, R88, -0x80, R3 ;  /* 0xffffff8058067824 */ /* 0x000fe200078e0203 */
[----:B------:R-:W-:Y:S01]  /*1e10*/  MOV R120, R151 ;  /* 0x0000009700787202 */ /* 0x000fe20000000f00 */
[--C-:B------:R-:W-:Y:S02]  /*1e20*/  IMAD.MOV.U32 R149, RZ, RZ, R151.reuse ;  /* 0x000000ffff957224 */ /* 0x100fe400078e0097 */
        /* <DEDUP_REMOVED lines=72> */
[C---:B------:R-:W-:Y:S02]  /*22b0*/  ISETP.GT.AND P4, PT, R6.reuse, 0x30, PT ;  /* 0x000000300600780c */ /* 0x040fe40003f84270 */
        /* <DEDUP_REMOVED lines=61> */
[----:B------:R-:W-:Y:S02]  /*2690*/  FSEL R105, R77, -INF , P2 ;  /* 0xff8000004d697808 */ /* 0x000fe40001000000 */
[----:B------:R-:W-:Y:S02]  /*26a0*/  FMNMX.FTZ R0, R103, R0, !PT ;  /* 0x0000000067007209 */ /* 0x000fe40007810000 */
[----:B------:R-:W-:Y:S02]  /*26b0*/  ISETP.GT.AND P3, PT, R6, 0x70, PT ;  /* 0x000000700600780c */ /* 0x000fe40003f64270 */
[----:B------:R-:W-:-:S02]  /*26c0*/  FSEL R37, R62, -INF , P4 ;  /* 0xff8000003e257808 */ /* 0x000fc40002000000 */
[----:B------:R-:W-:Y:S02]  /*26d0*/  FSEL R107, R80, -INF , P3 ;  /* 0xff800000506b7808 */ /* 0x000fe40001800000 */
[----:B------:R-:W-:Y:S02]  /*26e0*/  FMNMX.FTZ R0, R105, R0, !PT ;  /* 0x0000000069007209 */ /* 0x000fe40007810000 */
[C---:B------:R-:W-:Y:S02]  /*26f0*/  ISETP.GT.AND P4, PT, R6.reuse, 0x71, PT ;  /* 0x000000710600780c */ /* 0x040fe40003f84270 */
[----:B------:R-:W-:Y:S02]  /*2700*/  FMNMX.FTZ R0, R107, R0, !PT ;  /* 0x000000006b007209 */ /* 0x000fe40007810000 */
[----:B------:R-:W-:Y:S02]  /*2710*/  FSEL R111, R81, -INF , P4 ;  /* 0xff800000516f7808 */ /* 0x000fe40002000000 */
[----:B------:R-:W-:-:S02]  /*2720*/  ISETP.GT.AND P5, PT, R6, 0x78, PT ;  /* 0x000000780600780c */ /* 0x000fc40003fa4270 */
[----:B------:R-:W-:Y:S02]  /*2730*/  FMNMX.FTZ R0, R111, R0, !PT ;  /* 0x000000006f007209 */ /* 0x000fe40007810000 */
[----:B------:R-:W-:Y:S02]  /*2740*/  FSEL R109, R84, -INF , P5 ;  /* 0xff800000546d7808 */ /* 0x000fe40002800000 */
[----:B------:R-:W-:Y:S02]  /*2750*/  ISETP.GT.AND P6, PT, R6, 0x79, PT ;  /* 0x000000790600780c */ /* 0x000fe40003fc4270 */
[----:B------:R-:W-:Y:S02]  /*2760*/  FMNMX.FTZ R0, R109, R0, !PT ;  /* 0x000000006d007209 */ /* 0x000fe40007810000 */
[----:B------:R-:W-:Y:S02]  /*2770*/  FSEL R85, R85, -INF , P6 ;  /* 0xff80000055557808 */ /* 0x000fe40003000000 */
[----:B------:R-:W-:-:S02]  /*2780*/  P2R R20, PR, RZ, 0x4 ;  /* 0x00000004ff147803 */ /* 0x000fc40000000000 */
[----:B------:R-:W-:Y:S01]  /*2790*/  FMNMX.FTZ R8, R85, R0, !PT ;  /* 0x0000000055087209 */ /* 0x000fe20007810000 */
[----:B------:R-:W-:Y:S01]  /*27a0*/  IMAD.U32 R0, RZ, RZ, UR6 ;  /* 0x00000006ff007e24 */ /* 0x000fe2000f8e00ff */
[C---:B------:R-:W-:Y:S02]  /*27b0*/  ISETP.GT.AND P2, PT, R6.reuse, 0x58, PT ;  /* 0x000000580600780c */ /* 0x040fe40003f44270 */
[----:B------:R-:W-:Y:S01]  /*27c0*/  P2R R24, PR, RZ, 0x2 ;  /* 0x00000002ff187803 */ /* 0x000fe20000000000 */
[----:B------:R-:W0:Y:S01]  /*27d0*/  SHFL.BFLY PT, R3, R8, 0x2, 0x1f ;  /* 0x0c401f0008037f89 */ /* 0x000e2200000e0000 */
[----:B------:R-:W-:Y:S02]  /*27e0*/  ISETP.GT.AND P1, PT, R6, 0x59, PT ;  /* 0x000000590600780c */ /* 0x000fe40003f24270 */
[----:B------:R-:W-:Y:S02]  /*27f0*/  FSEL R69, R70, -INF , P2 ;  /* 0xff80000046457808 */ /* 0x000fe40001000000 */
[----:B------:R-:W-:-:S02]  /*2800*/  P2R R26, PR, RZ, 0x1 ;  /* 0x00000001ff1a7803 */ /* 0x000fc40000000000 */
[----:B------:R-:W-:Y:S02]  /*2810*/  ISETP.GT.AND P0, PT, R6, 0x60, PT ;  /* 0x000000600600780c */ /* 0x000fe40003f04270 */
[----:B------:R-:W-:Y:S02]  /*2820*/  FSEL R71, R71, -INF , P1 ;  /* 0xff80000047477808 */ /* 0x000fe40000800000 */
[----:B------:R-:W-:Y:S02]  /*2830*/  P2R R14, PR, RZ, 0x8 ;  /* 0x00000008ff0e7803 */ /* 0x000fe40000000000 */
[----:B------:R-:W-:Y:S02]  /*2840*/  FSEL R73, R74, -INF , P0 ;  /* 0xff8000004a497808 */ /* 0x000fe40000000000 */
[----:B------:R-:W-:Y:S02]  /*2850*/  ISETP.NE.AND P0, PT, R26, RZ, PT ;  /* 0x000000ff1a00720c */ /* 0x000fe40003f05270 */
[----:B------:R-:W-:-:S02]  /*2860*/  ISETP.NE.AND P1, PT, R24, RZ, PT ;  /* 0x000000ff1800720c */ /* 0x000fc40003f25270 */
[----:B------:R-:W-:Y:S02]  /*2870*/  FSEL R75, R75, -INF , P0 ;  /* 0xff8000004b4b7808 */ /* 0x000fe40000000000 */
[----:B------:R-:W-:Y:S02]  /*2880*/  ISETP.NE.AND P2, PT, R20, RZ, PT ;  /* 0x000000ff1400720c */ /* 0x000fe40003f45270 */
[----:B------:R-:W-:Y:S02]  /*2890*/  FSEL R83, R83, -INF , P4 ;  /* 0xff80000053537808 */ /* 0x000fe40002000000 */
[----:B0-----:R-:W-:Y:S02]  /*28a0*/  FMNMX.FTZ R10, R8, R3, !PT ;  /* 0x00000003080a7209 */ /* 0x001fe40007810000 */
[----:B------:R-:W-:Y:S02]  /*28b0*/  FMNMX.FTZ R8, R5, R27, !PT ;  /* 0x0000001b05087209 */ /* 0x000fe40007810000 */
[----:B------:R-:W-:Y:S01]  /*28c0*/  FSEL R79, R79, -INF , P2 ;  /* 0xff8000004f4f7808 */ /* 0x000fe20001000000 */
[----:B------:R-:W0:Y:S01]  /*28d0*/  SHFL.BFLY PT, R3, R10, 0x1, 0x1f ;  /* 0x0c201f000a037f89 */ /* 0x000e2200000e0000 */
[----:B------:R-:W-:-:S02]  /*28e0*/  FMNMX.FTZ R8, R9, R8, !PT ;  /* 0x0000000809087209 */ /* 0x000fc40007810000 */
[----:B------:R-:W-:Y:S02]  /*28f0*/  FSEL R87, R87, -INF , P6 ;  /* 0xff80000057577808 */ /* 0x000fe40003000000 */
[----:B------:R-:W-:Y:S02]  /*2900*/  FMNMX.FTZ R8, R31, R8, !PT ;  /* 0x000000081f087209 */ /* 0x000fe40007810000 */
[----:B------:R-:W-:Y:S02]  /*2910*/  R2UR UR6, R4 ;  /* 0x00000000040672ca */ /* 0x000fe400000e0000 */
[----:B------:R-:W-:Y:S02]  /*2920*/  FMNMX.FTZ R8, R11, R8, !PT ;  /* 0x000000080b087209 */ /* 0x000fe40007810000 */
[----:B------:R-:W-:Y:S01]  /*2930*/  ISETP.NE.AND P0, PT, R90, RZ, PT ;  /* 0x000000ff5a00720c */ /* 0x000fe20003f05270 */
[----:B------:R-:W-:Y:S01]  /*2940*/  IMAD.MOV.U32 R90, RZ, RZ, R151 ;  /* 0x000000ffff5a7224 */ /* 0x000fe200078e0097 */
[----:B------:R-:W-:-:S04]  /*2950*/  FMNMX.FTZ R8, R35, R8, !PT ;  /* 0x0000000823087209 */ /* 0x000fc80007810000 */
[----:B------:R-:W-:-:S03]  /*2960*/  FMNMX.FTZ R8, R13, R8, !PT ;  /* 0x000000080d087209 */ /* 0x000fc60007810000 */
[----:B------:R-:W-:Y:S01]  /*2970*/  UIADD3 UR6, UR6, 0x28840, URZ ;  /* 0x0002884006067890 */ /* 0x000fe2000fffe03f */
[----:B------:R-:W-:Y:S02]  /*2980*/  FMNMX.FTZ R8, R39, R8, !PT ;  /* 0x0000000827087209 */ /* 0x000fe40007810000 */
[----:B0-----:R-:W-:Y:S01]  /*2990*/  FMNMX.FTZ R3, R10, R3, !PT ;  /* 0x000000030a037209 */ /* 0x001fe20007810000 */
[----:B------:R-:W-:Y:S01]  /*29a0*/  UPRMT UR6, UR40, 0x654, UR6 ;  /* 0x0000065428067896 */ /* 0x000fe20008000006 */
[----:B------:R-:W-:Y:S02]  /*29b0*/  FMNMX.FTZ R8, R15, R8, !PT ;  /* 0x000000080f087209 */ /* 0x000fe40007810000 */
[C---:B------:R-:W-:Y:S01]  /*29c0*/  FSETP.NEU.FTZ.AND P3, PT, R3.reuse, -INF , PT ;  /* 0xff8000000300780b */ /* 0x040fe20003f7d000 */
[----:B------:R-:W-:Y:S01]  /*29d0*/  FMUL.FTZ R12, R3, R0 ;  /* 0x00000000030c7220 */ /* 0x000fe20000410000 */
[----:B------:R-:W-:-:S04]  /*29e0*/  FMNMX.FTZ R8, R43, R8, !PT ;  /* 0x000000082b087209 */ /* 0x000fc80007810000 */
[----:B------:R-:W-:Y:S01]  /*29f0*/  FMNMX.FTZ R8, R21, R8, !PT ;  /* 0x0000000815087209 */ /* 0x000fe20007810000 */
[----:B------:R-:W-:Y:S01]  /*2a00*/  SYNCS.ARRIVE.TRANS64.RED.A1T0 RZ, [UR6], RZ ;  /* 0x000000ffffff79a7 */ /* 0x000fe20008100406 */
[----:B------:R-:W-:Y:S02]  /*2a10*/  FSEL R6, R12, RZ, P3 ;  /* 0x000000ff0c067208 */ /* 0x000fe40001800000 */
[----:B------:R-:W-:Y:S02]  /*2a20*/  FMNMX.FTZ R8, R47, R8, !PT ;  /* 0x000000082f087209 */ /* 0x000fe40007810000 */
[----:B------:R-:W-:Y:S01]  /*2a30*/  ISETP.NE.AND P3, PT, R14, RZ, PT ;  /* 0x000000ff0e00720c */ /* 0x000fe20003f65270 */
        /* <DEDUP_REMOVED lines=38> */
[----:B------:R-:W2:Y:S01]  /*2ca0*/  MUFU.EX2 R81, R81 ;  /* 0x0000005100517308 */ /* 0x000ea20000000800 */
        /* <DEDUP_REMOVED lines=12> */
[----:B------:R-:W-:Y:S01]  /*2d70*/  FFMA.FTZ R85, R85, R0, -R6 ;  /* 0x0000000055557223 */ /* 0x000fe20000010806 */
[----:B------:R-:W3:Y:S01]  /*2d80*/  MUFU.EX2 R160, R160 ;  /* 0x000000a000a07308 */ /* 0x000ee20000000800 */
[----:B------:R-:W-:Y:S01]  /*2d90*/  FMNMX.FTZ R8, R75, R8, !PT ;  /* 0x000000084b087209 */ /* 0x000fe20007810000 */
[--C-:B------:R-:W-:Y:S01]  /*2da0*/  IMAD.MOV.U32 R135, RZ, RZ, R151.reuse ;  /* 0x000000ffff877224 */ /* 0x100fe200078e0097 */
[----:B------:R-:W-:Y:S01]  /*2db0*/  MOV R103, R151 ;  /* 0x0000009700677202 */ /* 0x000fe20000000f00 */
[--C-:B------:R-:W-:Y:S01]  /*2dc0*/  IMAD.MOV.U32 R133, RZ, RZ, R151.reuse ;  /* 0x000000ffff857224 */ /* 0x100fe200078e0097 */
[----:B------:R-:W-:Y:S01]  /*2dd0*/  FMNMX.FTZ R8, R93, R8, !PT ;  /* 0x000000085d087209 */ /* 0x000fe20007810000 */
[----:B------:R-:W-:-:S02]  /*2de0*/  IMAD.MOV.U32 R131, RZ, RZ, R151 ;  /* 0x000000ffff837224 */ /* 0x000fc400078e0097 */
[----:B------:R-:W4:Y:S01]  /*2df0*/  MUFU.EX2 R113, R113 ;  /* 0x0000007100717308 */ /* 0x000f220000000800 */
[----:B------:R-:W-:Y:S01]  /*2e00*/  FMNMX.FTZ R8, R79, R8, !PT ;  /* 0x000000084f087209 */ /* 0x000fe20007810000 */
[--C-:B------:R-:W-:Y:S02]  /*2e10*/  IMAD.MOV.U32 R129, RZ, RZ, R151.reuse ;  /* 0x000000ffff817224 */ /* 0x100fe400078e0097 */
[--C-:B------:R-:W-:Y:S01]  /*2e20*/  IMAD.MOV.U32 R127, RZ, RZ, R151.reuse ;  /* 0x000000ffff7f7224 */ /* 0x100fe200078e0097 */
[----:B------:R-:W-:Y:S01]  /*2e30*/  FMNMX.FTZ R8, R95, R8, !PT ;  /* 0x000000085f087209 */ /* 0x000fe20007810000 */
[--C-:B------:R-:W-:Y:S02]  /*2e40*/  IMAD.MOV.U32 R125, RZ, RZ, R151.reuse ;  /* 0x000000ffff7d7224 */ /* 0x100fe400078e0097 */
[----:B------:R-:W5:Y:S01]  /*2e50*/  MUFU.EX2 R162, R162 ;  /* 0x000000a200a27308 */ /* 0x000f620000000800 */
[----:B------:R-:W-:Y:S01]  /*2e60*/  FMNMX.FTZ R8, R83, R8, !PT ;  /* 0x0000000853087209 */ /* 0x000fe20007810000 */
[----:B------:R-:W-:-:S02]  /*2e70*/  IMAD.MOV.U32 R123, RZ, RZ, R151 ;  /* 0x000000ffff7b7224 */ /* 0x000fc400078e0097 */
[--C-:B------:R-:W-:Y:S01]  /*2e80*/  IMAD.MOV.U32 R111, RZ, RZ, R151.reuse ;  /* 0x000000ffff6f7224 */ /* 0x100fe200078e0097 */
[----:B------:R-:W-:Y:S01]  /*2e90*/  FMNMX.FTZ R8, R121, R8, !PT ;  /* 0x0000000879087209 */ /* 0x000fe20007810000 */
[--C-:B------:R-:W-:Y:S02]  /*2ea0*/  IMAD.MOV.U32 R109, RZ, RZ, R151.reuse ;  /* 0x000000ffff6d7224 */ /* 0x100fe400078e0097 */
[----:B------:R-:W5:Y:S01]  /*2eb0*/  MUFU.EX2 R115, R115 ;  /* 0x0000007300737308 */ /* 0x000f620000000800 */
[----:B------:R-:W-:Y:S01]  /*2ec0*/  FMNMX.FTZ R8, R87, R8, !PT ;  /* 0x0000000857087209 */ /* 0x000fe20007810000 */
[--C-:B------:R-:W-:Y:S02]  /*2ed0*/  IMAD.MOV.U32 R107, RZ, RZ, R151.reuse ;  /* 0x000000ffff6b7224 */ /* 0x100fe400078e0097 */
[--C-:B------:R-:W-:Y:S02]  /*2ee0*/  IMAD.MOV.U32 R105, RZ, RZ, R151.reuse ;  /* 0x000000ffff697224 */ /* 0x100fe400078e0097 */
[----:B------:R-:W0:Y:S01]  /*2ef0*/  SHFL.BFLY PT, R7, R8, 0x2, 0x1f ;  /* 0x0c401f0008077f89 */ /* 0x000e2200000e0000 */
[--C-:B------:R-:W-:Y:S01]  /*2f00*/  IMAD.MOV.U32 R101, RZ, RZ, R151.reuse ;  /* 0x000000ffff657224 */ /* 0x100fe200078e0097 */
[----:B------:R-:W-:Y:S01]  /*2f10*/  MUFU.EX2 R164, R164 ;  /* 0x000000a400a47308 */ /* 0x000fe20000000800 */
[----:B------:R-:W-:-:S07]  /*2f20*/  IMAD.MOV.U32 R99, RZ, RZ, R151 ;  /* 0x000000ffff637224 */ /* 0x000fce00078e0097 */
        /* <DEDUP_REMOVED lines=17> */
[----:B------:R-:W-:Y:S01]  /*3040*/  FADD.FTZ R5, R156, R77 ;  /* 0x0000004d9c057221 */ /* 0x000fe20000010000 */
[-CC-:B------:R-:W-:Y:S01]  /*3050*/  FFMA.FTZ R8, R31, R0.reuse, -R30.reuse ;  /* 0x000000001f087223 */ /* 0x180fe2000001081e */
[-CC-:B------:R-:W-:Y:S01]  /*3060*/  FFMA.FTZ R161, R11, R0.reuse, -R30.reuse ;  /* 0x000000000ba17223 */ /* 0x180fe2000001081e */
[-CC-:B------:R-:W-:Y:S01]  /*3070*/  FFMA.FTZ R10, R35, R0.reuse, -R30.reuse ;  /* 0x00000000230a7223 */ /* 0x180fe2000001081e */
[----:B------:R-:W-:Y:S01]  /*3080*/  MUFU.EX2 R157, R157 ;  /* 0x0000009d009d7308 */ /* 0x000fe20000000800 */
[----:B-1----:R-:W-:Y:S01]  /*3090*/  FADD.FTZ R28, R158, R5 ;  /* 0x000000059e1c7221 */ /* 0x002fe20000010000 */
[-CC-:B------:R-:W-:Y:S01]  /*30a0*/  FFMA.FTZ R163, R13, R0.reuse, -R30.reuse ;  /* 0x000000000da37223 */ /* 0x180fe2000001081e */
[-CC-:B------:R-:W-:Y:S01]  /*30b0*/  FFMA.FTZ R12, R39, R0.reuse, -R30.reuse ;  /* 0x00000000270c7223 */ /* 0x180fe2000001081e */
[-C--:B------:R-:W-:Y:S01]  /*30c0*/  FFMA.FTZ R165, R15, R0.reuse, -R30 ;  /* 0x000000000fa57223 */ /* 0x080fe2000001081e */
[----:B--2---:R-:W-:Y:S01]  /*30d0*/  FADD.FTZ R5, R81, R28 ;  /* 0x0000001c51057221 */ /* 0x004fe20000010000 */
[-CC-:B------:R-:W-:Y:S01]  /*30e0*/  FFMA.FTZ R14, R43, R0.reuse, -R30.reuse ;  /* 0x000000002b0e7223 */ /* 0x180fe2000001081e */
[-CC-:B------:R-:W-:Y:S01]  /*30f0*/  FFMA.FTZ R167, R21, R0.reuse, -R30.reuse ;  /* 0x0000000015a77223 */ /* 0x180fe2000001081e */
[----:B------:R-:W0:Y:S01]  /*3100*/  MUFU.EX2 R6, R6 ;  /* 0x0000000600067308 */ /* 0x000e220000000800 */
[----:B---3--:R-:W-:Y:S01]  /*3110*/  FADD.FTZ R32, R160, R5 ;  /* 0x00000005a0207221 */ /* 0x008fe20000010000 */
[-CC-:B------:R-:W-:Y:S01]  /*3120*/  FFMA.FTZ R20, R47, R0.reuse, -R30.reuse ;  /* 0x000000002f147223 */ /* 0x180fe2000001081e */
[-CC-:B------:R-:W-:Y:S01]  /*3130*/  FFMA.FTZ R169, R25, R0.reuse, -R30.reuse ;  /* 0x0000000019a97223 */ /* 0x180fe2000001081e */
[-C--:B------:R-:W-:Y:S01]  /*3140*/  FFMA.FTZ R24, R51, R0.reuse, -R30 ;  /* 0x0000000033187223 */ /* 0x080fe2000001081e */
[----:B----4-:R-:W-:Y:S01]  /*3150*/  FADD.FTZ R5, R113, R32 ;  /* 0x0000002071057221 */ /* 0x010fe20000010000 */
[-CC-:B------:R-:W-:Y:S01]  /*3160*/  FFMA.FTZ R171, R29, R0.reuse, -R30.reuse ;  /* 0x000000001dab7223 */ /* 0x180fe2000001081e */
[-CC-:B------:R-:W-:Y:S01]  /*3170*/  FFMA.FTZ R26, R55, R0.reuse, -R30.reuse ;  /* 0x00000000371a7223 */ /* 0x180fe2000001081e */
[----:B------:R-:W1:Y:S01]  /*3180*/  MUFU.EX2 R159, R159 ;  /* 0x0000009f009f7308 */ /* 0x000e620000000800 */
[----:B-----5:R-:W-:Y:S01]  /*3190*/  FADD.FTZ R34, R162, R5 ;  /* 0x00000005a2227221 */ /* 0x020fe20000010000 */
        /* <DEDUP_REMOVED lines=8> */
[----:B------:R-:W-:Y:S01]  /*3220*/  FADD.FTZ R36, R164, R9 ;  /* 0x00000009a4247221 */ /* 0x000fe20000010000 */
[-CC-:B------:R-:W-:Y:S01]  /*3230*/  FFMA.FTZ R67, R67, R0.reuse, -R30.reuse ;  /* 0x0000000043437223 */ /* 0x180fe2000001081e */
[-CC-:B------:R-:W-:Y:S01]  /*3240*/  FFMA.FTZ R69, R69, R0.reuse, -R30.reuse ;  /* 0x0000000045457223 */ /* 0x180fe2000001081e */
[-C--:B------:R-:W-:Y:S01]  /*3250*/  FFMA.FTZ R71, R71, R0.reuse, -R30 ;  /* 0x0000000047477223 */ /* 0x080fe2000001081e */
[----:B------:R-:W-:Y:S01]  /*3260*/  FADD.FTZ R9, R117, R36 ;  /* 0x0000002475097221 */ /* 0x000fe20000010000 */
[-C--:B------:R-:W-:Y:S01]  /*3270*/  FFMA.FTZ R73, R73, R0.reuse, -R30 ;  /* 0x0000000049497223 */ /* 0x080fe2000001081e */
[----:B------:R-:W0:Y:S01]  /*3280*/  MUFU.EX2 R161, R161 ;  /* 0x000000a100a17308 */ /* 0x000e220000000800 */
[----:B-1----:R-:W-:Y:S01]  /*3290*/  FADD.FTZ R5, R159, R32 ;  /* 0x000000209f057221 */ /* 0x002fe20000010000 */
[----:B------:R-:W-:Y:S01]  /*32a0*/  FADD.FTZ R36, R166, R9 ;  /* 0x00000009a6247221 */ /* 0x000fe20000010000 */
[-CC-:B------:R-:W-:Y:S01]  /*32b0*/  FFMA.FTZ R75, R75, R0.reuse, -R30.reuse ;  /* 0x000000004b4b7223 */ /* 0x180fe2000001081e */
[-CC-:B------:R-:W-:Y:S01]  /*32c0*/  FFMA.FTZ R93, R93, R0.reuse, -R30.reuse ;  /* 0x000000005d5d7223 */ /* 0x180fe2000001081e */
[-C--:B------:R-:W-:Y:S01]  /*32d0*/  FFMA.FTZ R79, R79, R0.reuse, -R30 ;  /* 0x000000004f4f7223 */ /* 0x080fe2000001081e */
[----:B------:R-:W-:Y:S01]  /*32e0*/  FADD.FTZ R9, R119, R36 ;  /* 0x0000002477097221 */ /* 0x000fe20000010000 */
[-CC-:B------:R-:W-:Y:S01]  /*32f0*/  FFMA.FTZ R95, R95, R0.reuse, -R30.reuse ;  /* 0x000000005f5f7223 */ /* 0x180fe2000001081e */
[----:B------:R-:W1:Y:S01]  /*3300*/  MUFU.EX2 R10, R10 ;  /* 0x0000000a000a7308 */ /* 0x000e620000000800 */
[----:B--2---:R-:W-:Y:S01]  /*3310*/  FADD.FTZ R34, R8, R5 ;  /* 0x0000000508227221 */ /* 0x004fe20000010000 */
[----:B------:R-:W-:Y:S01]  /*3320*/  FADD.FTZ R38, R168, R9 ;  /* 0x00000009a8267221 */ /* 0x000fe20000010000 */
[-CC-:B------:R-:W-:Y:S01]  /*3330*/  FFMA.FTZ R83, R83, R0.reuse, -R30.reuse ;  /* 0x0000000053537223 */ /* 0x180fe2000001081e */
[-CC-:B------:R-:W-:Y:S01]  /*3340*/  FFMA.FTZ R121, R121, R0.reuse, -R30.reuse ;  /* 0x0000000079797223 */ /* 0x180fe2000001081e */
[----:B------:R-:W-:Y:S01]  /*3350*/  FFMA.FTZ R87, R87, R0, -R30 ;  /* 0x0000000057577223 */ /* 0x000fe2000001081e */
[----:B------:R-:W-:Y:S01]  /*3360*/  FADD.FTZ R9, R91, R38 ;  /* 0x000000265b097221 */ /* 0x000fe20000010000 */
[----:B------:R-:W-:Y:S01]  /*3370*/  F2FP.F16.F32.PACK_AB R159, R8, R159 ;  /* 0x0000009f089f723e */ /* 0x000fe200000000ff */
[----:B------:R-:W2:Y:S01]  /*3380*/  MUFU.EX2 R163, R163 ;  /* 0x000000a300a37308 */ /* 0x000ea20000000800 */
[----:B0-----:R-:W-:Y:S01]  /*3390*/  FADD.FTZ R5, R161, R34 ;  /* 0x00000022a1057221 */ /* 0x001fe20000010000 */
[----:B------:R-:W-:-:S02]  /*33a0*/  F2FP.F16.F32.PACK_AB R157, R6, R157 ;  /* 0x0000009d069d723e */ /* 0x000fc400000000ff */
[----:B------:R-:W-:Y:S01]  /*33b0*/  F2FP.F16.F32.PACK_AB R160, R113, R160 ;  /* 0x000000a071a0723e */ /* 0x000fe200000000ff */
[--C-:B------:R-:W-:Y:S01]  /*33c0*/  IMAD.MOV.U32 R113, RZ, RZ, R151.reuse ;  /* 0x000000ffff717224 */ /* 0x100fe200078e0097 */
[----:B------:R-:W-:Y:S01]  /*33d0*/  F2FP.F16.F32.PACK_AB R162, R115, R162 ;  /* 0x000000a273a2723e */ /* 0x000fe200000000ff */
[----:B------:R-:W-:Y:S01]  /*33e0*/  IMAD.MOV.U32 R115, RZ, RZ, R151 ;  /* 0x000000ffff737224 */ /* 0x000fe200078e0097 */
        /* <DEDUP_REMOVED lines=9> */
[----:B--2---:R-:W-:Y:S01]  /*3480*/  FADD.FTZ R5, R163, R34 ;  /* 0x00000022a3057221 */ /* 0x004fe20000010000 */
[----:B------:R-:W-:-:S02]  /*3490*/  F2FP.F16.F32.PACK_AB R156, R77, R156 ;  /* 0x0000009c4d9c723e */ /* 0x000fc400000000ff */
[----:B------:R-:W-:Y:S02]  /*34a0*/  F2FP.F16.F32.PACK_AB R158, R81, R158 ;  /* 0x0000009e519e723e */ /* 0x000fe400000000ff */
[----:B------:R-:W-:Y:S02]  /*34b0*/  F2FP.F16.F32.PACK_AB R161, R10, R161 ;  /* 0x000000a10aa1723e */ /* 0x000fe400000000ff */
[----:B------:R-:W2:Y:S01]  /*34c0*/  MUFU.EX2 R14, R14 ;  /* 0x0000000e000e7308 */ /* 0x000ea20000000800 */
[C---:B0-----:R-:W-:Y:S01]  /*34d0*/  FADD.FTZ R36, R12.reuse, R5 ;  /* 0x000000050c247221 */ /* 0x041fe20000010000 */
[----:B------:R-:W-:-:S06]  /*34e0*/  F2FP.F16.F32.PACK_AB R163, R12, R163 ;  /* 0x000000a30ca3723e */ /* 0x000fcc00000000ff */
[----:B------:R-:W0:Y:S01]  /*34f0*/  MUFU.EX2 R167, R167 ;  /* 0x000000a700a77308 */ /* 0x000e220000000800 */
[----:B-1----:R-:W-:Y:S01]  /*3500*/  FADD.FTZ R5, R165, R36 ;  /* 0x00000024a5057221 */ /* 0x002fe20000010000 */
[----:B------:R-:W-:Y:S01]  /*3510*/  FADD.FTZ R36, R170, R9 ;  /* 0x00000009aa247221 */ /* 0x000fe20000010000 */
[----:B------:R-:W-:-:S03]  /*3520*/  F2FP.F16.F32.PACK_AB R170, R53, R170 ;  /* 0x000000aa35aa723e */ /* 0x000fc600000000ff */
[----:B------:R-:W-:Y:S02]  /*3530*/  FADD.FTZ R9, R53, R36 ;  /* 0x0000002435097221 */ /* 0x000fe40000010000 */
[----:B------:R-:W1:Y:S01]  /*3540*/  MUFU.EX2 R20, R20 ;  /* 0x0000001400147308 */ /* 0x000e620000000800 */
[----:B--2---:R-:W-:Y:S01]  /*3550*/  FADD.FTZ R4, R14, R5 ;  /* 0x000000050e047221 */ /* 0x004fe20000010000 */
[----:B------:R-:W-:Y:S01]  /*3560*/  FADD.FTZ R38, R172, R9 ;  /* 0x00000009ac267221 */ /* 0x000fe20000010000 */
[----:B------:R-:W-:-:S05]  /*3570*/  F2FP.F16.F32.PACK_AB R165, R14, R165 ;  /* 0x000000a50ea5723e */ /* 0x000fca00000000ff */
        /* <DEDUP_REMOVED lines=60> */
[----:B------:R-:W-:-:S05]  /*3940*/  IMAD.MOV.U32 R89, RZ, RZ, R151 ;  /* 0x000000ffff597224 */ /* 0x000fca00078e0097 */
        /* <DEDUP_REMOVED lines=9> */
[----:B------:R-:W-:Y:S01]  /*39e0*/  F2FP.F16.F32.PACK_AB R184, R97, R184 ;  /* 0x000000b861b8723e */ /* 0x000fe200000000ff */
[----:B------:R-:W-:-:S05]  /*39f0*/  IMAD.MOV.U32 R97, RZ, RZ, R151 ;  /* 0x000000ffff617224 */ /* 0x000fca00078e0097 */
        /* <DEDUP_REMOVED lines=9> */
[----:B------:R-:W-:Y:S01]  /*3a90*/  F2FP.F16.F32.PACK_AB R183, R36, R93 ;  /* 0x0000005d24b7723e */ /* 0x000fe200000000ff */
[----:B------:R-:W-:-:S05]  /*3aa0*/  IMAD.MOV.U32 R93, RZ, RZ, R151 ;  /* 0x000000ffff5d7224 */ /* 0x000fca00078e0097 */
[----:B------:R-:W1:Y:S01]  /*3ab0*/  MUFU.EX2 R121, R121 ;  /* 0x0000007900797308 */ /* 0x000e620000000800 */
[----:B--2---:R-:W-:-:S07]  /*3ac0*/  FADD.FTZ R9, R95, R8 ;  /* 0x000000085f097221 */ /* 0x004fce0000010000 */
[----:B------:R-:W2:Y:S01]  /*3ad0*/  MUFU.EX2 R6, R87 ;  /* 0x0000005700067308 */ /* 0x000ea20000000800 */
[C---:B0-----:R-:W-:Y:S01]  /*3ae0*/  FADD.FTZ R8, R38.reuse, R9 ;  /* 0x0000000926087221 */ /* 0x041fe20000010000 */
[----:B------:R-:W-:Y:S01]  /*3af0*/  F2FP.F16.F32.PACK_AB R185, R38, R95 ;  /* 0x0000005f26b9723e */ /* 0x000fe200000000ff */
[----:B------:R-:W-:-:S05]  /*3b00*/  IMAD.MOV.U32 R95, RZ, RZ, R151 ;  /* 0x000000ffff5f7224 */ /* 0x000fca00078e0097 */
[----:B------:R-:W0:Y:S01]  /*3b10*/  MUFU.EX2 R85, R85 ;  /* 0x0000005500557308 */ /* 0x000e220000000800 */
[----:B-1----:R-:W-:Y:S01]  /*3b20*/  FADD.FTZ R9, R121, R8 ;  /* 0x0000000879097221 */ /* 0x002fe20000010000 */
[----:B------:R-:W-:Y:S02]  /*3b30*/  VIADD R8, R88, 0xfffffffe ;  /* 0xfffffffe58087836 */ /* 0x000fe40000000000 */
[----:B------:R-:W-:-:S03]  /*3b40*/  IMAD.MOV.U32 R88, RZ, RZ, R151 ;  /* 0x000000ffff587224 */ /* 0x000fc600078e0097 */
[----:B------:R-:W-:Y:S02]  /*3b50*/  ISETP.GE.AND P1, PT, R8, R17, PT ;  /* 0x000000110800720c */ /* 0x000fe40003f26270 */
[C---:B--2---:R-:W-:Y:S01]  /*3b60*/  F2FP.F16.F32.PACK_AB R187, R6.reuse, R121 ;  /* 0x0000007906bb723e */ /* 0x044fe200000000ff */
[----:B------:R-:W-:Y:S01]  /*3b70*/  FADD.FTZ R4, R6, R9 ;  /* 0x0000000906047221 */ /* 0x000fe20000010000 */
[----:B------:R-:W-:Y:S02]  /*3b80*/  IMAD.MOV.U32 R121, RZ, RZ, R151 ;  /* 0x000000ffff797224 */ /* 0x000fe400078e0097 */
[C---:B0-----:R-:W-:Y:S01]  /*3b90*/  FADD.FTZ R5, R85.reuse, R42 ;  /* 0x0000002a55057221 */ /* 0x041fe20000010000 */
[----:B------:R-:W-:-:S06]  /*3ba0*/  F2FP.F16.F32.PACK_AB R186, R85, R186 ;  /* 0x000000ba55ba723e */ /* 0x000fcc00000000ff */
[----:B------:R-:W-:Y:S05]  /*3bb0*/  @!P1 BRA `(.L_x_6691) ;  /* 0x0000002000c49947 */ /* 0x000fea0003800000 */
[----:B------:R-:W-:Y:S01]  /*3bc0*/  IMAD.MOV.U32 R9, RZ, RZ, R7 ;  /* 0x000000ffff097224 */ /* 0x000fe200078e0007 */
[----:B------:R-:W-:Y:S02]  /*3bd0*/  MOV R6, R3 ;  /* 0x0000000300067202 */ /* 0x000fe40000000f00 */
        /* <DEDUP_REMOVED lines=32> */
[----:B------:R-:W-:Y:S01]  /*3de0*/  UMOV UR43, UR38 ;  /* 0x00000026002b7c82 */ /* 0x000fe20008000000 */
[----:B------:R-:W-:-:S05]  /*3df0*/  UMOV UR40, UR39 ;  /* 0x0000002700287c82 */ /* 0x000fca0008000000 */
.L_x_6702:
[----:B------:R-:W-:Y:S01]  /*3e00*/  ISETP.NE.AND P2, PT, RZ, UR41, PT ;  /* 0x00000029ff007c0c */ /* 0x000fe2000bf45270 */
[----:B------:R-:W-:-:S04]  /*3e10*/  UISETP.NE.AND UP0, UPT, UR40, 0x1, UPT ;  /* 0x000000012800788c */ /* 0x000fc8000bf05270 */
[----:B------:R-:W-:-:S04]  /*3e20*/  USEL UR38, URZ, 0x1, UP0 ;  /* 0x000000013f267887 */ /* 0x000fc80008000000 */
[----:B------:R-:W-:-:S04]  /*3e30*/  ULOP3.LUT UR38, UR43, UR38, URZ, 0x3c, !UPT ;  /* 0x000000262b267292 */ /* 0x000fc8000f8e3c3f */
[----:B------:R-:W-:Y:S08]  /*3e40*/  @P2 BRA `(.L_x_6692) ;  /* 0x0000000000442947 */ /* 0x000ff00003800000 */
[----:B------:R-:W-:Y:S05]  /*3e50*/  @!P0 BRA `(.L_x_6693) ;  /* 0x0000000000048947 */ /* 0x000fea0003800000 */
[----:B------:R-:W-:Y:S01]  /*3e60*/  BPT.TRAP 0x1 ;  /* 0x000000040000795c */ /* 0x000fe20000300000 */
.L_x_6693:
[----:B------:R-:W0:Y:S01]  /*3e70*/  S2UR UR10, SR_CgaCtaId ;  /* 0x00000000000a79c3 */ /* 0x000e220000008800 */
[----:B------:R-:W-:Y:S01]  /*3e80*/  UIADD3 UR6, UR40, 0x1, URZ ;  /* 0x0000000128067890 */ /* 0x000fe2000fffe03f */
[----:B------:R-:W-:Y:S01]  /*3e90*/  IMAD.U32 R0, RZ, RZ, UR38 ;  /* 0x00000026ff007e24 */ /* 0x000fe2000f8e00ff */
[----:B------:R-:W-:Y:S02]  /*3ea0*/  UMOV UR7, 0x400 ;  /* 0x0000040000077882 */ /* 0x000fe40000000000 */
[----:B------:R-:W-:Y:S02]  /*3eb0*/  UISETP.NE.AND UP0, UPT, UR6, 0x2, UPT ;  /* 0x000000020600788c */ /* 0x000fe4000bf05270 */
[----:B------:R-:W-:Y:S02]  /*3ec0*/  SHF.L.U32 R0, R0, 0x1f, RZ ;  /* 0x0000001f00007819 */ /* 0x000fe400000006ff */
[----:B------:R-:W-:Y:S02]  /*3ed0*/  USEL UR6, UR6, URZ, UP0 ;  /* 0x0000003f06067287 */ /* 0x000fe40008000000 */
[----:B0-----:R-:W-:-:S04]  /*3ee0*/  ULEA UR7, UR10, UR7, 0x18 ;  /* 0x000000070a077291 */ /* 0x001fc8000f8ec03f */
[----:B------:R-:W-:-:S09]  /*3ef0*/  ULEA UR6, UR6, UR7, 0x3 ;  /* 0x0000000706067291 */ /* 0x000fd2000f8e183f */
[----:B------:R0:W1:Y:S01]  /*3f00*/  SYNCS.PHASECHK.TRANS64.TRYWAIT P1, [UR6+0x28830], R0 ;  /* 0x02883000ff0075a7 */ /* 0x0000620008020146 */
[----:B------:R-:W-:Y:S05]  /*3f10*/  @!P0 BRA `(.L_x_6694) ;  /* 0x0000000000048947 */ /* 0x000fea0003800000 */
[----:B------:R-:W-:Y:S01]  /*3f20*/  BPT.TRAP 0x1 ;  /* 0x000000040000795c */ /* 0x000fe20000300000 */
.L_x_6694:
[----:B-1----:R-:W-:Y:S05]  /*3f30*/  @P1 BRA `(.L_x_6692) ;  /* 0x0000000000081947 */ /* 0x002fea0003800000 */
[----:B------:R-:W1:Y:S02]  /*3f40*/  SYNCS.PHASECHK.TRANS64.TRYWAIT P1, [UR6+0x28830], R0 ;  /* 0x02883000ff0075a7 */ /* 0x000e640008020146 */
[----:B-1----:R-:W-:Y:S05]  /*3f50*/  @!P1 BRA `(.L_x_6695) ;  /* 0x000000b000749947 */ /* 0x002fea0003800000 */
.L_x_6692:
[----:B-1----:R-:W1:Y:S01]  /*3f60*/  S2R R3, SR_TID.X ;  /* 0x0000000000037919 */ /* 0x002e620000002100 */
[----:B------:R-:W-:Y:S01]  /*3f70*/  UIADD3 UR39, UR40, 0x1, URZ ;  /* 0x0000000128277890 */ /* 0x000fe2000fffe03f */
[----:B------:R-:W-:Y:S01]  /*3f80*/  UMOV UR35, 0x40000040 ;  /* 0x4000004000237882 */ /* 0x000fe20000000000 */
[----:B------:R-:W-:Y:S02]  /*3f90*/  UMOV UR7, 0x40000040 ;  /* 0x4000004000077882 */ /* 0x000fe40000000000 */
[----:B------:R-:W-:Y:S01]  /*3fa0*/  UISETP.NE.AND UP0, UPT, UR39, 0x2, UPT ;  /* 0x000000022700788c */ /* 0x000fe2000bf05270 */
[----:B------:R-:W-:Y:S01]  /*3fb0*/  UMOV UR11, 0x40000040 ;  /* 0x40000040000b7882 */ /* 0x000fe20000000000 */
[----:B------:R-:W-:Y:S02]  /*3fc0*/  UMOV UR15, 0x40000040 ;  /* 0x40000040000f7882 */ /* 0x000fe40000000000 */
[----:B------:R-:W-:Y:S01]  /*3fd0*/  USEL UR39, UR39, URZ, UP0 ;  /* 0x0000003f27277287 */ /* 0x000fe20008000000 */
[----:B------:R-:W-:Y:S01]  /*3fe0*/  UMOV UR19, 0x40000040 ;  /* 0x4000004000137882 */ /* 0x000fe20000000000 */
[----:B------:R-:W-:-:S02]  /*3ff0*/  UMOV UR23, 0x40000040 ;  /* 0x4000004000177882 */ /* 0x000fc40000000000 */
[----:B------:R-:W-:Y:S01]  /*4000*/  ULEA UR34, UR39, UR42, 0xb ;  /* 0x0000002a27227291 */ /* 0x000fe2000f8e583f */
[----:B------:R-:W-:Y:S01]  /*4010*/  UMOV UR27, 0x40000040 ;  /* 0x40000040001b7882 */ /* 0x000fe20000000000 */
[----:B------:R-:W-:Y:S02]  /*4020*/  UMOV UR31, 0x40000040 ;  /* 0x40000040001f7882 */ /* 0x000fe40000000000 */
[----:B------:R-:W-:Y:S02]  /*4030*/  UIADD3 UR6, UR34, 0x2, URZ ;  /* 0x0000000222067890 */ /* 0x000fe4000fffe03f */
[----:B------:R-:W-:Y:S02]  /*4040*/  UIADD3 UR10, UR34, 0x4, URZ ;  /* 0x00000004220a7890 */ /* 0x000fe4000fffe03f */
[----:B------:R-:W-:Y:S02]  /*4050*/  UIADD3 UR14, UR34, 0x6, URZ ;  /* 0x00000006220e7890 */ /* 0x000fe4000fffe03f */
[----:B------:R-:W-:-:S02]  /*4060*/  UIADD3 UR18, UR34, 0x400, URZ ;  /* 0x0000040022127890 */ /* 0x000fc4000fffe03f */
[----:B------:R-:W-:Y:S02]  /*4070*/  UIADD3 UR22, UR34, 0x402, URZ ;  /* 0x0000040222167890 */ /* 0x000fe4000fffe03f */
[----:B------:R-:W-:Y:S02]  /*4080*/  UIADD3 UR26, UR34, 0x404, URZ ;  /* 0x00000404221a7890 */ /* 0x000fe4000fffe03f */
[----:B------:R-:W-:Y:S01]  /*4090*/  UIADD3 UR30, UR34, 0x406, URZ ;  /* 0x00000406221e7890 */ /* 0x000fe2000fffe03f */
[----:B-1----:R-:W-:-:S05]  /*40a0*/  SHF.R.U32.HI R3, RZ, 0x7, R3 ;  /* 0x00000007ff037819 */ /* 0x002fca0000011603 */
[----:B0-----:R-:W-:-:S05]  /*40b0*/  VIADD R0, R3, 0x8 ;  /* 0x0000000803007836 */ /* 0x001fca0000000000 */
[----:B------:R0:W-:Y:S06]  /*40c0*/  BAR.SYNC.DEFER_BLOCKING R0, 0x100 ;  /* 0x000400000000751d */ /* 0x0001ec0000010000 */
[----:B------:R-:W-:-:S06]  /*40d0*/  WARPGROUP.ARRIVE ;  /* 0x00000000000079c5 */ /* 0x000fcc0000000000 */
[----:B------:R-:W-:Y:S03]  /*40e0*/  HGMMA.64x128x16.F32 R24, gdesc[UR32], RZ, !UPT, gsb0 ;  /* 0x01e00000201879f0 */ /* 0x000fe6000c0008ff */
        /* <DEDUP_REMOVED lines=22> */
[----:B0-----:R-:W-:Y:S05]  /*4250*/  @P2 BRA `(.L_x_6696) ;  /* 0x0000000000382947 */ /* 0x001fea0003800000 */
[----:B------:R-:W-:Y:S05]  /*4260*/  @!P0 BRA `(.L_x_6697) ;  /* 0x0000000000048947 */ /* 0x000fea0003800000 */
[----:B------:R-:W-:Y:S01]  /*4270*/  BPT.TRAP 0x1 ;  /* 0x000000040000795c */ /* 0x000fe20000300000 */
.L_x_6697:
[----:B------:R-:W0:Y:S01]  /*4280*/  S2UR UR7, SR_CgaCtaId ;  /* 0x00000000000779c3 */ /* 0x000e220000008800 */
[----:B------:R-:W-:Y:S01]  /*4290*/  UMOV UR6, 0x400 ;  /* 0x0000040000067882 */ /* 0x000fe20000000000 */
[----:B------:R-:W-:-:S05]  /*42a0*/  IMAD.U32 R0, RZ, RZ, UR43 ;  /* 0x0000002bff007e24 */ /* 0x000fca000f8e00ff */
[----:B------:R-:W-:Y:S01]  /*42b0*/  SHF.L.U32 R0, R0, 0x1f, RZ ;  /* 0x0000001f00007819 */ /* 0x000fe200000006ff */
[----:B0-----:R-:W-:-:S04]  /*42c0*/  ULEA UR6, UR7, UR6, 0x18 ;  /* 0x0000000607067291 */ /* 0x001fc8000f8ec03f */
[----:B------:R-:W-:-:S09]  /*42d0*/  ULEA UR6, UR40, UR6, 0x3 ;  /* 0x0000000628067291 */ /* 0x000fd2000f8e183f */
[----:B------:R0:W1:Y:S01]  /*42e0*/  SYNCS.PHASECHK.TRANS64.TRYWAIT P1, [UR6+0x28850], R0 ;  /* 0x02885000ff0075a7 */ /* 0x0000620008020146 */
[----:B------:R-:W-:Y:S05]  /*42f0*/  @!P0 BRA `(.L_x_6698) ;  /* 0x0000000000048947 */ /* 0x000fea0003800000 */
[----:B------:R-:W-:Y:S01]  /*4300*/  BPT.TRAP 0x1 ;  /* 0x000000040000795c */ /* 0x000fe20000300000 */
.L_x_6698:
[----:B-1----:R-:W-:Y:S05]  /*4310*/  @P1 BRA `(.L_x_6696) ;  /* 0x0000000000081947 */ /* 0x002fea0003800000 */
[----:B------:R-:W1:Y:S02]  /*4320*/  SYNCS.PHASECHK.TRANS64.TRYWAIT P1, [UR6+0x28850], R0 ;  /* 0x02885000ff0075a7 */ /* 0x000e640008020146 */
[----:B-1----:R-:W-:Y:S05]  /*4330*/  @!P1 BRA `(.L_x_6699) ;  /* 0x000000ac00949947 */ /* 0x002fea0003800000 */
.L_x_6696:
[----:B------:R-:W2:Y:S01]  /*4340*/  S2UR UR6, SR_CgaCtaId ;  /* 0x00000000000679c3 */ /* 0x000ea20000008800 */
[----:B------:R-:W-:Y:S01]  /*4350*/  UMOV UR7, 0x400 ;  /* 0x0000040000077882 */ /* 0x000fe20000000000 */
[----:B------:R-:W-:Y:S01]  /*4360*/  WARPGROUP.ARRIVE ;  /* 0x00000000000079c5 */ /* 0x000fe20000000000 */
[----:B------:R-:W-:-:S05]  /*4370*/  UMOV UR15, 0x40000040 ;  /* 0x40000040000f7882 */ /* 0x000fca0000000000 */
[----:B-1----:R-:W1:Y:S01]  /*4380*/  S2R R3, SR_TID.X ;  /* 0x0000000000037919 */ /* 0x002e620000002100 */
[----:B--2---:R-:W-:-:S04]  /*4390*/  ULEA UR11, UR6, UR7, 0x18 ;  /* 0x00000007060b7291 */ /* 0x004fc8000f8ec03f */
[----:B------:R-:W-:-:S04]  /*43a0*/  UIADD3 UR7, UR11, 0x400, URZ ;  /* 0x000004000b077890 */ /* 0x000fc8000fffe03f */
[----:B------:R-:W-:-:S04]  /*43b0*/  USHF.R.U32.HI UR7, URZ, 0x4, UR7 ;  /* 0x000000043f077899 */ /* 0x000fc80008011607 */
[----:B------:R-:W-:Y:S01]  /*43c0*/  ULOP3.LUT UR7, UR7, 0x3fff, URZ, 0xc0, !UPT ;  /* 0x00003fff07077892 */ /* 0x000fe2000f8ec03f */
[----:B-1----:R-:W-:-:S03]  /*43d0*/  SHF.R.U32.HI R3, RZ, 0x7, R3 ;  /* 0x00000007ff037819 */ /* 0x002fc60000011603 */
[----:B------:R-:W-:Y:S01]  /*43e0*/  ULOP3.LUT UR7, UR7, 0x4000000, URZ, 0xfc, !UPT ;  /* 0x0400000007077892 */ /* 0x000fe2000f8efc3f */
[----:B0-----:R-:W-:-:S03]  /*43f0*/  IADD3 R0, -R3, 0xb, RZ ;  /* 0x0000000b03007810 */ /* 0x001fc60007ffe1ff */
        /* <DEDUP_REMOVED lines=43> */
.L_x_6700:
[----:B0-----:R-:W-:Y:S01]  /*46b0*/  FMNMX.FTZ R0, R24, R6, !PT ;  /* 0x0000000618007209 */ /* 0x001fe20007810000 */
[----:B------:R-:W-:Y:S01]  /*46c0*/  ULEA UR7, UR39, UR11, 0x3 ;  /* 0x0000000b27077291 */ /* 0x000fe2000f8e183f */
[----:B------:R-:W-:Y:S02]  /*46d0*/  FMNMX.FTZ R10, R26, R9, !PT ;  /* 0x000000091a0a7209 */ /* 0x000fe40007810000 */
[----:B------:R-:W-:Y:S01]  /*46e0*/  FMNMX.FTZ R3, R25, R0, !PT ;  /* 0x0000000019037209 */ /* 0x000fe20007810000 */
[----:B------:R-:W-:Y:S01]  /*46f0*/  UIADD3 UR7, UR7, 0x28840, URZ ;  /* 0x0002884007077890 */ /* 0x000fe2000fffe03f */
[----:B------:R-:W-:Y:S02]  /*4700*/  FMNMX.FTZ R7, R27, R10, !PT ;  /* 0x0000000a1b077209 */ /* 0x000fe40007810000 */
[----:B------:R-:W-:Y:S01]  /*4710*/  FMNMX.FTZ R0, R28, R3, !PT ;  /* 0x000000031c007209 */ /* 0x000fe20007810000 */
[----:B------:R-:W-:Y:S01]  /*4720*/  UPRMT UR7, UR6, 0x654, UR7 ;  /* 0x0000065406077896 */ /* 0x000fe20008000007 */
[----:B------:R-:W-:-:S02]  /*4730*/  FMNMX.FTZ R10, R30, R7, !PT ;  /* 0x000000071e0a7209 */ /* 0x000fc40007810000 */
[----:B------:R-:W-:Y:S02]  /*4740*/  FMNMX.FTZ R3, R29, R0, !PT ;  /* 0x000000001d037209 */ /* 0x000fe40007810000 */
[----:B------:R-:W-:Y:S02]  /*4750*/  FMNMX.FTZ R7, R31, R10, !PT ;  /* 0x0000000a1f077209 */ /* 0x000fe40007810000 */
[----:B------:R-:W-:Y:S02]  /*4760*/  FMNMX.FTZ R0, R32, R3, !PT ;  /* 0x0000000320007209 */ /* 0x000fe40007810000 */
[----:B------:R-:W-:Y:S01]  /*4770*/  FMNMX.FTZ R10, R34, R7, !PT ;  /* 0x00000007220a7209 */ /* 0x000fe20007810000 */
[----:B------:R-:W-:Y:S01]  /*4780*/  SYNCS.ARRIVE.TRANS64.RED.A1T0 RZ, [UR7], RZ ;  /* 0x000000ffffff79a7 */ /* 0x000fe20008100407 */
        /* <DEDUP_REMOVED lines=66> */
[-C--:B------:R-:W-:Y:S01]  /*4bb0*/  FFMA.FTZ R41, R53, R0.reuse, -R157 ;  /* 0x0000000035297223 */ /* 0x080fe2000001089d */
[C---:B------:R-:W-:Y:S01]  /*4bc0*/  FADD.FTZ R9, -R7.reuse, R9 ;  /* 0x0000000907097221 */ /* 0x040fe20000010100 */
[-C--:B------:R-:W-:Y:S01]  /*4bd0*/  FMUL.FTZ R53, R7, R0.reuse ;  /* 0x0000000007357220 */ /* 0x080fe20000410000 */
[-C--:B------:R-:W-:Y:S01]  /*4be0*/  FMUL.FTZ R6, R15, R0.reuse ;  /* 0x000000000f067220 */ /* 0x080fe20000410000 */
[-C--:B------:R-:W-:Y:S01]  /*4bf0*/  FFMA.FTZ R11, R24, R0.reuse, -R157 ;  /* 0x00000000180b7223 */ /* 0x080fe2000001089d */
[-C--:B------:R-:W-:Y:S01]  /*4c00*/  FMUL.FTZ R9, R9, R0.reuse ;  /* 0x0000000009097220 */ /* 0x080fe20000410000 */
[-C--:B------:R-:W-:Y:S01]  /*4c10*/  FFMA.FTZ R10, R26, R0.reuse, -R53 ;  /* 0x000000001a0a7223 */ /* 0x080fe20000010835 */
        /* <DEDUP_REMOVED lines=55> */
[----:B0-----:R-:W-:Y:S01]  /*4f90*/  FFMA.FTZ R5, R6, R5, R11 ;  /* 0x0000000506057223 */ /* 0x001fe2000001000b */
[-CC-:B------:R-:W-:Y:S01]  /*4fa0*/  FFMA.FTZ R183, R78, R0.reuse, -R53.reuse ;  /* 0x000000004eb77223 */ /* 0x180fe20000010835 */
[-CC-:B------:R-:W-:Y:S01]  /*4fb0*/  FFMA.FTZ R185, R82, R0.reuse, -R53.reuse ;  /* 0x0000000052b97223 */ /* 0x180fe20000010835 */
[----:B------:R-:W-:-:S04]  /*4fc0*/  FFMA.FTZ R187, R86, R0, -R53 ;  /* 0x0000000056bb7223 */ /* 0x000fc80000010835 */
        /* <DEDUP_REMOVED lines=23> */
[----:B------:R-:W-:-:S06]  /*5140*/  FFMA.FTZ R36, R67, R0, -R53 ;  /* 0x0000000043247223 */ /* 0x000fcc0000010835 */
        /* <DEDUP_REMOVED lines=16> */
[----:B------:R-:W-:-:S06]  /*5250*/  FFMA.FTZ R38, R71, R0, -R53 ;  /* 0x0000000047267223 */ /* 0x000fcc0000010835 */
        /* <DEDUP_REMOVED lines=48> */
[----:B------:R-:W-:-:S06]  /*5560*/  FFMA.FTZ R44, R83, R0, -R53 ;  /* 0x00000000532c7223 */ /* 0x000fcc0000010835 */
        /* <DEDUP_REMOVED lines=43> */
.L_x_6701:
[----:B------:R-:W-:Y:S01]  /*5820*/  ULEA UR7, UR40, UR11, 0x3 ;  /* 0x0000000b28077291 */ /* 0x000fe2000f8e183f */
[----:B------:R-:W-:Y:S01]  /*5830*/  ISETP.GT.AND P1, PT, R8, R17, PT ;  /* 0x000000110800720c */ /* 0x000fe20003f24270 */
[----:B------:R-:W-:Y:S01]  /*5840*/  UMOV UR43, UR38 ;  /* 0x00000026002b7c82 */ /* 0x000fe20008000000 */
[----:B------:R-:W-:Y:S01]  /*5850*/  UMOV UR40, UR39 ;  /* 0x0000002700287c82 */ /* 0x000fe20008000000 */
[----:B------:R-:W-:Y:S01]  /*5860*/  UIADD3 UR7, UR7, 0x28860, URZ ;  /* 0x0002886007077890 */ /* 0x000fe2000fffe03f */
[----:B------:R-:W-:Y:S01]  /*5870*/  F2FP.F16.F32.PACK_AB R158, R159, R158 ;  /* 0x0000009e9f9e723e */ /* 0x000fe200000000ff */
[----:B------:R-:W-:Y:S01]  /*5880*/  FMUL.FTZ R88, R88, R6 ;  /* 0x0000000658587220 */ /* 0x000fe20000410000 */
[----:B------:R-:W-:Y:S01]  /*5890*/  F2FP.F16.F32.PACK_AB R160, R161, R160 ;  /* 0x000000a0a1a0723e */ /* 0x000fe200000000ff */
[----:B------:R-:W-:Y:S01]  /*58a0*/  UPRMT UR7, UR6, 0x654, UR7 ;  /* 0x0000065406077896 */ /* 0x000fe20008000007 */
        /* <DEDUP_REMOVED lines=96> */
[----:B------:R-:W-:Y:S01]  /*5eb0*/  F2FP.F16.F32.PACK_AB R187, R46, R187 ;  /* 0x000000bb2ebb723e */ /* 0x000fe200000000ff */
[----:B------:R-:W-:Y:S06]  /*5ec0*/  @P1 BRA `(.L_x_6702) ;  /* 0xffffffdc00cc1947 */ /* 0x000fec000383ffff */
.L_x_6691:
[----:B------:R-:W-:Y:S06]  /*5ed0*/  BAR.ARV 0x8, 0x180 ;  /* 0x0206000000007b1d */ /* 0x000fec0000002000 */
[----:B------:R-:W-:Y:S05]  /*5ee0*/  @!P0 BRA `(.L_x_6703) ;  /* 0x0000000000048947 */ /* 0x000fea0003800000 */
[----:B------:R-:W-:Y:S01]  /*5ef0*/  BPT.TRAP 0x1 ;  /* 0x000000040000795c */ /* 0x000fe20000300000 */
.L_x_6703:
        /* <DEDUP_REMOVED lines=9> */
.L_x_6704:
[----:B-1----:R-:W-:Y:S05]  /*5f90*/  @P1 BRA `(.L_x_6705) ;  /* 0x0000000000081947 */ /* 0x002fea0003800000 */
[----:B------:R-:W1:Y:S02]  /*5fa0*/  SYNCS.PHASECHK.TRANS64.TRYWAIT P1, [UR5+0x28850], R6 ;  /* 0x02885006ff0075a7 */ /* 0x000e640008020145 */
[----:B-1----:R-:W-:Y:S05]  /*5fb0*/  @!P1 BRA `(.L_x_6706) ;  /* 0x00000090008c9947 */ /* 0x002fea0003800000 */
.L_x_6705:
[----:B------:R-:W-:Y:S01]  /*5fc0*/  UIADD3 UR4, UR4, 0x400, URZ ;  /* 0x0000040004047890 */ /* 0x000fe2000fffe03f */
[----:B------:R-:W-:Y:S01]  /*5fd0*/  WARPGROUP.ARRIVE ;  /* 0x00000000000079c5 */ /* 0x000fe20000000000 */
[----:B------:R-:W-:Y:S01]  /*5fe0*/  UMOV UR11, 0x40000040 ;  /* 0x40000040000b7882 */ /* 0x000fe20000000000 */
[----:B01----:R-:W0:Y:S01]  /*5ff0*/  SHFL.BFLY PT, R6, R5, 0x2, 0x1f ;  /* 0x0c401f0005067f89 */ /* 0x003e2200000e0000 */
[----:B------:R-:W-:Y:S01]  /*6000*/  USHF.R.U32.HI UR4, URZ, 0x4, UR4 ;  /* 0x000000043f047899 */ /* 0x000fe20008011604 */
[----:B------:R-:W-:Y:S02]  /*6010*/  IMAD.MOV.U32 R65, RZ, RZ, RZ ;  /* 0x000000ffff417224 */ /* 0x000fe400078e00ff */
[----:B------:R-:W1:Y:S01]  /*6020*/  SHFL.BFLY PT, R9, R4, 0x2, 0x1f ;  /* 0x0c401f0004097f89 */ /* 0x000e6200000e0000 */
[----:B------:R-:W-:-:S04]  /*6030*/  ULOP3.LUT UR4, UR4, 0x3fff, URZ, 0xc0, !UPT ;  /* 0x00003fff04047892 */ /* 0x000fc8000f8ec03f */
[----:B------:R-:W-:-:S04]  /*6040*/  ULOP3.LUT UR4, UR4, 0x4000000, URZ, 0xfc, !UPT ;  /* 0x0400000004047892 */ /* 0x000fc8000f8efc3f */
[----:B------:R-:W-:-:S04]  /*6050*/  ULEA UR4, UR39, UR4, 0xb ;  /* 0x0000000427047291 */ /* 0x000fc8000f8e583f */
[----:B------:R-:W-:-:S03]  /*6060*/  UIADD3 UR6, UR4, 0x80, URZ ;  /* 0x0000008004067890 */ /* 0x000fc6000fffe03f */
[----:B------:R-:W-:Y:S02]  /*6070*/  UMOV UR10, UR4 ;  /* 0x00000004000a7c82 */ /* 0x000fe40008000000 */
[----:B------:R-:W-:Y:S01]  /*6080*/  HGMMA.64x128x16.F32 R88, R156, gdesc[UR8].tnspB, R88, gsb0 ;  /* 0x41e000089c587df0 */ /* 0x000fe20008000858 */
[----:B------:R-:W-:Y:S01]  /*6090*/  UMOV UR11, 0x40000040 ;  /* 0x40000040000b7882 */ /* 0x000fe20000000000 */
[----:B------:R-:W-:Y:S01]  /*60a0*/  UMOV UR10, UR6 ;  /* 0x00000006000a7c82 */ /* 0x000fe20008000000 */
[----:B------:R-:W-:Y:S01]  /*60b0*/  UIADD3 UR6, UR4, 0x100, URZ ;  /* 0x0000010004067890 */ /* 0x000fe2000fffe03f */
[----:B0-----:R-:W-:Y:S01]  /*60c0*/  FADD.FTZ R6, R6, R5 ;  /* 0x0000000506067221 */ /* 0x001fe20000010000 */
[----:B-1----:R-:W-:-:S04]  /*60d0*/  FADD.FTZ R8, R9, R4 ;  /* 0x0000000409087221 */ /* 0x002fc80000010000 */
[----:B------:R-:W0:Y:S04]  /*60e0*/  SHFL.BFLY PT, R9, R6, 0x1, 0x1f ;  /* 0x0c201f0006097f89 */ /* 0x000e2800000e0000 */
[----:B------:R-:W1:Y:S01]  /*60f0*/  SHFL.BFLY PT, R11, R8, 0x1, 0x1f ;  /* 0x0c201f00080b7f89 */ /* 0x000e6200000e0000 */
[----:B0-----:R-:W-:Y:S01]  /*6100*/  FADD.FTZ R12, R6, R9 ;  /* 0x00000009060c7221 */ /* 0x001fe20000010000 */
[----:B------:R-:W-:Y:S02]  /*6110*/  IMAD.MOV.U32 R9, RZ, RZ, RZ ;  /* 0x000000ffff097224 */ /* 0x000fe400078e00ff */
[----:B-1----:R-:W-:Y:S02]  /*6120*/  FADD.FTZ R11, R8, R11 ;  /* 0x0000000b080b7221 */ /* 0x002fe40000010000 */
[----:B------:R-:W-:-:S03]  /*6130*/  FSETP.NE.FTZ.AND P1, PT, R12, RZ, PT ;  /* 0x000000ff0c00720b */ /* 0x000fc60003f35000 */
[----:B------:R-:W-:-:S10]  /*6140*/  FSETP.NE.FTZ.AND P2, PT, R11, RZ, PT ;  /* 0x000000ff0b00720b */ /* 0x000fd40003f55000 */
[----:B------:R-:W0:Y:S01]  /*6150*/  @P1 MUFU.LG2 R5, R12 ;  /* 0x0000000c00051308 */ /* 0x000e220000000c00 */
[C---:B------:R-:W-:Y:S02]  /*6160*/  @P1 FMUL.FTZ R4, R0.reuse, 0.69314718246459960938 ;  /* 0x3f31721800041820 */ /* 0x040fe40000410000 */
[----:B------:R-:W-:-:S05]  /*6170*/  @P2 FMUL.FTZ R13, R0, 0.69314718246459960938 ;  /* 0x3f317218000d2820 */ /* 0x000fca0000410000 */
[----:B------:R-:W1:Y:S08]  /*6180*/  @P2 MUFU.LG2 R10, R11 ;  /* 0x0000000b000a2308 */ /* 0x000e700000000c00 */
[----:B------:R2:W3:Y:S01]  /*6190*/  @P1 MUFU.RCP R65, R12 ;  /* 0x0000000c00411308 */ /* 0x0004e20000001000 */
[----:B0-----:R-:W-:-:S07]  /*61a0*/  @P1 FMUL.FTZ R5, R5, 0.69314718246459960938 ;  /* 0x3f31721805051820 */ /* 0x001fce0000410000 */
[----:B------:R2:W0:Y:S01]  /*61b0*/  @P2 MUFU.RCP R9, R11 ;  /* 0x0000000b00092308 */ /* 0x0004220000001000 */
[----:B-1----:R-:W-:Y:S01]  /*61c0*/  @P2 FMUL.FTZ R10, R10, 0.69314718246459960938 ;  /* 0x3f3172180a0a2820 */ /* 0x002fe20000410000 */
[----:B------:R-:W-:Y:S02]  /*61d0*/  WARPGROUP.DEPBAR.LE gsb0, 0x0 ;  /* 0x00008000000079c5 */ /* 0x000fe40000010000 */
[----:B------:R-:W-:Y:S01]  /*61e0*/  WARPGROUP.ARRIVE ;  /* 0x00000000000079c5 */ /* 0x000fe20000000000 */
[----:B------:R-:W-:Y:S02]  /*61f0*/  IMAD.MOV.U32 R156, RZ, RZ, -0x800000 ;  /* 0xff800000ff9c7424 */ /* 0x000fe400078e00ff */
[----:B------:R-:W-:Y:S01]  /*6200*/  @P1 FFMA.FTZ R156, R4, R3, R5 ;  /* 0x00000003049c1223 */ /* 0x000fe20000010005 */
[----:B------:R-:W-:Y:S02]  /*6210*/  IMAD.MOV.U32 R157, RZ, RZ, -0x800000 ;  /* 0xff800000ff9d7424 */ /* 0x000fe400078e00ff */
[----:B------:R-:W-:Y:S01]  /*6220*/  @P2 FFMA.FTZ R157, R13, R7, R10 ;  /* 0x000000070d9d2223 */ /* 0x000fe2000001000a */
[----:B------:R-:W-:Y:S01]  /*6230*/  HGMMA.64x128x16.F32 R88, R160, gdesc[UR8].tnspB, R88, gsb0 ;  /* 0x41e00008a0587df0 */ /* 0x000fe20008000858 */
[----:B------:R-:W-:Y:S01]  /*6240*/  UMOV UR10, UR6 ;  /* 0x00000006000a7c82 */ /* 0x000fe20008000000 */
[----:B------:R-:W-:Y:S01]  /*6250*/  UMOV UR11, 0x40000040 ;  /* 0x40000040000b7882 */ /* 0x000fe20000000000 */
[----:B------:R-:W-:Y:S01]  /*6260*/  UIADD3 UR6, UR4, 0x180, URZ ;  /* 0x0000018004067890 */ /* 0x000fe2000fffe03f */
[----:B------:R-:W-:-:S02]  /*6270*/  WARPGROUP.DEPBAR.LE gsb0, 0x0 ;  /* 0x00008000000079c5 */ /* 0x000fc40000010000 */
        /* <DEDUP_REMOVED lines=34> */
.L_x_6707:
[----:B------:R-:W-:Y:S01]  /*64a0*/  UIADD3 UR4, UR5, 0x28860, URZ ;  /* 0x0002886005047890 */ /* 0x000fe2000fffe03f */
[-C--:B------:R-:W-:Y:S01]  /*64b0*/  FMUL.FTZ R20, R88, R65.reuse ;  /* 0x0000004158147220 */ /* 0x080fe20000410000 */
[----:B------:R-:W-:Y:S01]  /*64c0*/  UIADD3 UR39, UR39, 0x1, URZ ;  /* 0x0000000127277890 */ /* 0x000fe2000fffe03f */
[-C--:B------:R-:W-:Y:S01]  /*64d0*/  FMUL.FTZ R21, R89, R65.reuse ;  /* 0x0000004159157220 */ /* 0x080fe20000410000 */
[----:B------:R-:W-:Y:S01]  /*64e0*/  UPRMT UR4, UR7, 0x654, UR4 ;  /* 0x0000065407047896 */ /* 0x000fe20008000004 */
        /* <DEDUP_REMOVED lines=34> */
[----:B------:R-:W-:Y:S01]  /*6710*/  FMUL.FTZ R69, R95, R9 ;  /* 0x000000095f457220 */ /* 0x000fe20000410000 */
[----:B------:R-:W-:Y:S01]  /*6720*/  USEL UR4, URZ, 0x1, UP0 ;  /* 0x000000013f047887 */ /* 0x000fe20008000000 */
        /* <DEDUP_REMOVED lines=30> */
[----:B------:R-:W-:Y:S01]  /*6910*/  VIADD R205, R205, 0x1 ;  /* 0x00000001cdcd7836 */ /* 0x000fe20000000000 */
[----:B------:R-:W-:-:S02]  /*6920*/  USEL UR39, UR39, URZ, UP0 ;  /* 0x0000003f27277287 */ /* 0x000fc40008000000 */
[----:B------:R-:W-:-:S12]  /*6930*/  ULOP3.LUT UR38, UR38, UR4, URZ, 0x3c, !UPT ;  /* 0x0000000426267292 */ /* 0x000fd8000f8e3c3f */
.L_x_6683:
[----:B------:R-:W0:Y:S01]  /*6940*/  S2R R3, SR_CgaCtaId ;  /* 0x0000000000037919 */ /* 0x000e220000008800 */
[----:B------:R-:W-:Y:S01]  /*6950*/  MOV R0, 0x400 ;  /* 0x0000040000007802 */ /* 0x000fe20000000f00 */
[----:B------:R-:W-:Y:S01]  /*6960*/  BSSY B0, `(.L_x_6708) ;  /* 0x00002c4000007945 */ /* 0x000fe20003800000 */
[----:B------:R-:W-:Y:S02]  /*6970*/  BAR.SYNC.DEFER_BLOCKING 0x5, 0x180 ;  /* 0x0146000000007b1d */ /* 0x000fe40000010000 */
[----:B0-----:R-:W-:-:S05]  /*6980*/  LEA R0, R3, R0, 0x18 ;  /* 0x0000000003007211 */ /* 0x001fca00078ec0ff */
[----:B------:R0:W1:Y:S01]  /*6990*/  LDS.128 R4, [R0+0x288d0] ;  /* 0x0288d00000047984 */ /* 0x0000620000000c00 */
[----:B------:R-:W-:Y:S06]  /*69a0*/  BAR.ARV 0x4, 0x180 ;  /* 0x0106000000007b1d */ /* 0x000fec0000002000 */
[----:B------:R-:W-:Y:S05]  /*69b0*/  @P0 BRA `(.L_x_6709) ;  /* 0x00000020001c0947 */ /* 0x000fea0003800000 */
[----:B------:R-:W2:Y:S01]  /*69c0*/  S2R R3, SR_SWINHI ;  /* 0x0000000000037919 */ /* 0x000ea20000002f00 */
[C---:B------:R-:W-:Y:S01]  /*69d0*/  IMAD.SHL.U32 R105, R22.reuse, 0x4, RZ ;  /* 0x0000000416697824 */ /* 0x040fe200078e00ff */
[----:B------:R-:W-:Y:S01]  /*69e0*/  SHF.L.U64.HI R104, R22, 0x2, R19 ;  /* 0x0000000216687819 */ /* 0x000fe20000010213 */
[----:B------:R-:W-:Y:S01]  /*69f0*/  ULDC.64 UR4, c[0x0][0xc08] ;  /* 0x0003020000047ab9 */ /* 0x000fe20000000a00 */
[----:B------:R-:W-:Y:S02]  /*6a00*/  MOV R88, R0 ;  /* 0x0000000000587202 */ /* 0x000fe40000000f00 */
[----:B--2---:R-:W-:-:S03]  /*6a10*/  MOV R89, R3 ;  /* 0x0000000300597202 */ /* 0x004fc60000000f00 */
[----:B------:R-:W-:-:S03]  /*6a20*/  IMAD.WIDE R12, R225, 0x2, R88 ;  /* 0x00000002e10c7825 */ /* 0x000fc600078e0258 */
[C---:B------:R-:W-:Y:S02]  /*6a30*/  LOP3.LUT R3, R12.reuse, 0x380, RZ, 0xc0, !PT ;  /* 0x000003800c037812 */ /* 0x040fe400078ec0ff */
[C---:B------:R-:W-:Y:S02]  /*6a40*/  IADD3 R15, P2, R12.reuse, 0x4020, RZ ;  /* 0x000040200c0f7810 */ /* 0x040fe40007f5e0ff */
[----:B------:R-:W-:Y:S02]  /*6a50*/  SHF.R.U64 R3, R3, 0x3, RZ ;  /* 0x0000000303037819 */ /* 0x000fe400000012ff */
[C---:B------:R-:W-:Y:S01]  /*6a60*/  IADD3 R8, P3, R12.reuse, 0x4000, RZ ;  /* 0x000040000c087810 */ /* 0x040fe20007f7e0ff */
[--C-:B------:R-:W-:Y:S01]  /*6a70*/  IMAD.X R33, RZ, RZ, R13.reuse, P2 ;  /* 0x000000ffff217224 */ /* 0x100fe200010e060d */
[----:B------:R-:W-:Y:S01]  /*6a80*/  BAR.SYNC.DEFER_BLOCKING 0x1, 0x100 ;  /* 0x0044000000007b1d */ /* 0x000fe20000010000 */
[C---:B------:R-:W-:Y:S02]  /*6a90*/  IADD3 R101, P0, R12.reuse, 0x4060, RZ ;  /* 0x000040600c657810 */ /* 0x040fe40007f1e0ff */
[C---:B------:R-:W-:Y:S01]  /*6aa0*/  IADD3 R99, P1, R12.reuse, 0x4040, RZ ;  /* 0x000040400c637810 */ /* 0x040fe20007f3e0ff */
[--C-:B------:R-:W-:Y:S01]  /*6ab0*/  IMAD.X R29, RZ, RZ, R13.reuse, P3 ;  /* 0x000000ffff1d7224 */ /* 0x100fe200018e060d */
[C---:B-1----:R-:W-:Y:S01]  /*6ac0*/  IADD3 R4, P6, R12.reuse, 0x20, RZ ;  /* 0x000000200c047810 */ /* 0x042fe20007fde0ff */
[--C-:B------:R-:W-:Y:S01]  /*6ad0*/  IMAD.X R31, RZ, RZ, R13.reuse, P0 ;  /* 0x000000ffff1f7224 */ /* 0x100fe200000e060d */
[C---:B------:R-:W-:Y:S01]  /*6ae0*/  IADD3 R35, P4, R12.reuse, 0x60, RZ ;  /* 0x000000600c237810 */ /* 0x040fe20007f9e0ff */
[----:B------:R-:W-:Y:S01]  /*6af0*/  IMAD.X R27, RZ, RZ, R13, P1 ;  /* 0x000000ffff1b7224 */ /* 0x000fe200008e060d */
[----:B------:R-:W-:-:S02]  /*6b00*/  IADD3 R17, P5, R12, 0x40, RZ ;  /* 0x000000400c117810 */ /* 0x000fc40007fbe0ff */
[----:B------:R-:W-:Y:S01]  /*6b10*/  LOP3.LUT R12, R3, R12, RZ, 0x3c, !PT ;  /* 0x0000000c030c7212 */ /* 0x000fe200078e3cff */
[--C-:B------:R-:W-:Y:S01]  /*6b20*/  IMAD.X R11, RZ, RZ, R13.reuse, P4 ;  /* 0x000000ffff0b7224 */ /* 0x100fe200020e060d */
[----:B------:R-:W-:Y:S01]  /*6b30*/  LOP3.LUT R10, R15, 0x380, RZ, 0xc0, !PT ;  /* 0x000003800f0a7812 */ /* 0x000fe200078ec0ff */
[----:B------:R-:W-:Y:S01]  /*6b40*/  IMAD.X R9, RZ, RZ, R13, P5 ;  /* 0x000000ffff097224 */ /* 0x000fe200028e060d */
[----:B------:R-:W-:Y:S02]  /*6b50*/  LOP3.LUT R3, R8, 0x380, RZ, 0xc0, !PT ;  /* 0x0000038008037812 */ /* 0x000fe400078ec0ff */
[----:B------:R-:W-:Y:S02]  /*6b60*/  SHF.R.U64 R10, R10, 0x3, RZ ;  /* 0x000000030a0a7819 */ /* 0x000fe400000012ff */
[----:B------:R-:W-:Y:S02]  /*6b70*/  SHF.R.U64 R3, R3, 0x3, RZ ;  /* 0x0000000303037819 */ /* 0x000fe400000012ff */
[----:B------:R-:W-:-:S02]  /*6b80*/  LOP3.LUT R14, R99, 0x380, RZ, 0xc0, !PT ;  /* 0x00000380630e7812 */ /* 0x000fc400078ec0ff */
[----:B------:R-:W-:Y:S02]  /*6b90*/  LOP3.LUT R32, R10, R15, RZ, 0x3c, !PT ;  /* 0x0000000f0a207212 */ /* 0x000fe400078e3cff */
[----:B------:R-:W-:Y:S02]  /*6ba0*/  LOP3.LUT R28, R3, R8, RZ, 0x3c, !PT ;  /* 0x00000008031c7212 */ /* 0x000fe400078e3cff */
        /* <DEDUP_REMOVED lines=9> */
[----:B------:R-:W-:-:S02]  /*6c40*/  IADD3.X R25, RZ, R13, RZ, P6, !PT ;  /* 0x0000000dff197210 */ /* 0x000fc400037fe4ff */
[----:B------:R-:W-:Y:S02]  /*6c50*/  LOP3.LUT R26, R14, R99, RZ, 0x3c, !PT ;  /* 0x000000630e1a7212 */ /* 0x000fe400078e3cff */
[----:B------:R-:W-:Y:S01]  /*6c60*/  MOV R34, R12 ;  /* 0x0000000c00227202 */ /* 0x000fe20000000f00 */
[----:B------:R-:W1:Y:S01]  /*6c70*/  LDC.64 R98, c[0x0][0xc00] ;  /* 0x00030000ff627b82 */ /* 0x000e620000000a00 */
[----:B------:R-:W-:Y:S02]  /*6c80*/  LOP3.LUT R30, R24, R101, RZ, 0x3c, !PT ;  /* 0x00000065181e7212 */ /* 0x000fe400078e3cff */
[----:B------:R-:W-:Y:S02]  /*6c90*/  F2FP.F16.F32.PACK_AB R12, R21, R20 ;  /* 0x00000014150c723e */ /* 0x000fe400000000ff */
[----:B------:R-:W-:Y:S02]  /*6ca0*/  F2FP.F16.F32.PACK_AB R13, R67, R66 ;  /* 0x00000042430d723e */ /* 0x000fe400000000ff */
[----:B------:R-:W-:-:S02]  /*6cb0*/  F2FP.F16.F32.PACK_AB R14, R37, R36 ;  /* 0x00000024250e723e */ /* 0x000fc400000000ff */
[----:B------:R-:W-:Y:S02]  /*6cc0*/  F2FP.F16.F32.PACK_AB R15, R69, R68 ;  /* 0x00000044450f723e */ /* 0x000fe400000000ff */
[----:B------:R-:W-:Y:S02]  /*6cd0*/  LOP3.LUT R10, R10, R35, RZ, 0x3c, !PT ;  /* 0x000000230a0a7212 */ /* 0x000fe400078e3cff */
[----:B------:R-:W-:Y:S01]  /*6ce0*/  LOP3.LUT R8, R8, R17, RZ, 0x3c, !PT ;  /* 0x0000001108087212 */ /* 0x000fe200078e3cff */
[----:B------:R2:W-:Y:S01]  /*6cf0*/  STSM.16.M88.4 [R34], R12 ;  /* 0x0000000c22007844 */ /* 0x0005e20000000200 */
[----:B------:R-:W-:Y:S02]  /*6d00*/  LOP3.LUT R24, R3, R4, RZ, 0x3c, !PT ;  /* 0x0000000403187212 */ /* 0x000fe400078e3cff */
[----:B------:R-:W-:Y:S02]  /*6d10*/  MOV R101, R10 ;  /* 0x0000000a00657202 */ /* 0x000fe40000000f00 */
[----:B------:R-:W-:-:S02]  /*6d20*/  MOV R102, R8 ;  /* 0x0000000800667202 */ /* 0x000fc40000000f00 */
[----:B------:R-:W-:Y:S02]  /*6d30*/  MOV R103, R24 ;  /* 0x0000001800677202 */ /* 0x000fe40000000f00 */
[----:B------:R-:W-:Y:S02]  /*6d40*/  F2FP.F16.F32.PACK_AB R8, R39, R38 ;  /* 0x000000262708723e */ /* 0x000fe400000000ff */
[----:B------:R-:W-:Y:S02]  /*6d50*/  F2FP.F16.F32.PACK_AB R9, R71, R70 ;  /* 0x000000464709723e */ /* 0x000fe400000000ff */
[----:B------:R-:W-:Y:S02]  /*6d60*/  F2FP.F16.F32.PACK_AB R10, R41, R40 ;  /* 0x00000028290a723e */ /* 0x000fe400000000ff */
[----:B------:R-:W-:Y:S02]  /*6d70*/  F2FP.F16.F32.PACK_AB R11, R73, R72 ;  /* 0x00000048490b723e */ /* 0x000fe400000000ff */
[----:B--2---:R-:W-:-:S02]  /*6d80*/  F2FP.F16.F32.PACK_AB R12, R43, R42 ;  /* 0x0000002a2b0c723e */ /* 0x004fc400000000ff */
[----:B------:R-:W-:Y:S01]  /*6d90*/  F2FP.F16.F32.PACK_AB R13, R75, R74 ;  /* 0x0000004a4b0d723e */ /* 0x000fe200000000ff */
[----:B------:R2:W-:Y:S01]  /*6da0*/  STSM.16.M88.4 [R103], R8 ;  /* 0x0000000867007844 */ /* 0x0005e20000000200 */
[----:B------:R-:W-:Y:S02]  /*6db0*/  F2FP.F16.F32.PACK_AB R14, R45, R44 ;  /* 0x0000002c2d0e723e */ /* 0x000fe400000000ff */
[----:B------:R-:W-:Y:S02]  /*6dc0*/  F2FP.F16.F32.PACK_AB R15, R77, R76 ;  /* 0x0000004c4d0f723e */ /* 0x000fe400000000ff */
[----:B------:R-:W-:Y:S02]  /*6dd0*/  MOV R17, R26 ;  /* 0x0000001a00117202 */ /* 0x000fe40000000f00 */
[----:B------:R-:W-:Y:S01]  /*6de0*/  MOV R3, R30 ;  /* 0x0000001e00037202 */ /* 0x000fe20000000f00 */
[----:B------:R3:W-:Y:S01]  /*6df0*/  STSM.16.M88.4 [R102], R12 ;  /* 0x0000000c66007844 */ /* 0x0007e20000000200 */
[----:B------:R-:W-:-:S02]  /*6e00*/  MOV R4, R28 ;  /* 0x0000001c00047202 */ /* 0x000fc40000000f00 */
[----:B------:R-:W-:Y:S02]  /*6e10*/  F2FP.F16.F32.PACK_AB R24, R47, R46 ;  /* 0x0000002e2f18723e */ /* 0x000fe400000000ff */
        /* <DEDUP_REMOVED lines=8> */
[----:B------:R-:W-:Y:S02]  /*6ea0*/  MOV R100, R32 ;  /* 0x0000002000647202 */ /* 0x000fe40000000f00 */
[----:B------:R-:W-:Y:S01]  /*6eb0*/  F2FP.F16.F32.PACK_AB R32, R55, R54 ;  /* 0x000000363720723e */ /* 0x000fe200000000ff */
[----:B------:R4:W-:Y:S01]  /*6ec0*/  STSM.16.M88.4 [R4], R28 ;  /* 0x0000001c04007844 */ /* 0x0009e20000000200 */
[----:B------:R-:W-:Y:S02]  /*6ed0*/  F2FP.F16.F32.PACK_AB R33, R87, R86 ;  /* 0x000000565721723e */ /* 0x000fe400000000ff */
[----:B------:R-:W-:Y:S02]  /*6ee0*/  F2FP.F16.F32.PACK_AB R34, R57, R56 ;  /* 0x000000383922723e */ /* 0x000fe400000000ff */
[----:B------:R-:W-:-:S02]  /*6ef0*/  F2FP.F16.F32.PACK_AB R35, R91, R90 ;  /* 0x0000005a5b23723e */ /* 0x000fc400000000ff */
[----:B--2---:R-:W-:Y:S02]  /*6f00*/  F2FP.F16.F32.PACK_AB R8, R59, R58 ;  /* 0x0000003a3b08723e */ /* 0x004fe400000000ff */
[----:B------:R-:W-:Y:S01]  /*6f10*/  F2FP.F16.F32.PACK_AB R9, R93, R92 ;  /* 0x0000005c5d09723e */ /* 0x000fe200000000ff */
[----:B------:R-:W-:Y:S01]  /*6f20*/  STSM.16.M88.4 [R100], R32 ;  /* 0x0000002064007844 */ /* 0x000fe20000000200 */
[----:B------:R-:W-:Y:S02]  /*6f30*/  F2FP.F16.F32.PACK_AB R10, R61, R60 ;  /* 0x0000003c3d0a723e */ /* 0x000fe400000000ff */
[----:B------:R-:W-:Y:S02]  /*6f40*/  F2FP.F16.F32.PACK_AB R11, R95, R94 ;  /* 0x0000005e5f0b723e */ /* 0x000fe400000000ff */
[----:B---3--:R-:W-:Y:S01]  /*6f50*/  F2FP.F16.F32.PACK_AB R12, R63, R62 ;  /* 0x0000003e3f0c723e */ /* 0x008fe200000000ff */
[----:B----4-:R-:W-:Y:S01]  /*6f60*/  IMAD.MOV.U32 R4, RZ, RZ, RZ ;  /* 0x000000ffff047224 */ /* 0x010fe200078e00ff */
[----:B------:R-:W-:Y:S01]  /*6f70*/  F2FP.F16.F32.PACK_AB R13, R97, R96 ;  /* 0x00000060610d723e */ /* 0x000fe200000000ff */
[----:B------:R2:W-:Y:S01]  /*6f80*/  STSM.16.M88.4 [R17], R8 ;  /* 0x0000000811007844 */ /* 0x0005e20000000200 */
[----:B------:R-:W-:-:S02]  /*6f90*/  F2FP.F16.F32.PACK_AB R14, R65, R64 ;  /* 0x00000040410e723e */ /* 0x000fc400000000ff */
[----:B------:R-:W-:Y:S02]  /*6fa0*/  F2FP.F16.F32.PACK_AB R15, R151, R150 ;  /* 0x00000096970f723e */ /* 0x000fe400000000ff */
[----:B-1----:R-:W-:Y:S02]  /*6fb0*/  ISETP.NE.U32.AND P0, PT, R98, RZ, PT ;  /* 0x000000ff6200720c */ /* 0x002fe40003f05070 */
[----:B------:R-:W-:Y:S01]  /*6fc0*/  IADD3 R24, P1, R105, R98, RZ ;  /* 0x0000006269187210 */ /* 0x000fe20007f3e0ff */
[----:B------:R1:W-:Y:S01]  /*6fd0*/  STSM.16.M88.4 [R3], R12 ;  /* 0x0000000c03007844 */ /* 0x0003e20000000200 */
[----:B------:R-:W-:Y:S01]  /*6fe0*/  BAR.SYNC.DEFER_BLOCKING 0x1, 0x100 ;  /* 0x0044000000007b1d */ /* 0x000fe20000010000 */
[----:B------:R-:W-:Y:S02]  /*6ff0*/  ISETP.NE.AND.EX P0, PT, R99, RZ, PT, P0 ;  /* 0x000000ff6300720c */ /* 0x000fe40003f05300 */
[----:B------:R-:W-:-:S05]  /*7000*/  IMAD.X R25, R104, 0x1, R99, P1 ;  /* 0x0000000168197824 */ /* 0x000fca00008e0663 */
[----:B--2---:R-:W2:Y:S08]  /*7010*/  LDC R9, c[0x0][0xad4] ;  /* 0x0002b500ff097b82 */ /* 0x004eb00000000800 */
[----:B-1----:R-:W1:Y:S01]  /*7020*/  LDC R3, c[0x0][0xbe8] ;  /* 0x0002fa00ff037b82 */ /* 0x002e620000000800 */
[----:B------:R-:W3:Y:S01]  /*7030*/  @P0 LDG.E R4, desc[UR36][R24.64] ;  /* 0x0000002418040981 */ /* 0x000ee2000c1e1900 */
[----:B------:R-:W-:-:S04]  /*7040*/  ISETP.NE.U32.AND P1, PT, RZ, UR4, PT ;  /* 0x00000004ff007c0c */ /* 0x000fc8000bf25070 */
[----:B------:R-:W-:Y:S01]  /*7050*/  ISETP.NE.AND.EX P1, PT, RZ, UR5, PT, P1 ;  /* 0x00000005ff007c0c */ /* 0x000fe2000bf25310 */
[----:B------:R-:W-:-:S12]  /*7060*/  IMAD.MOV.U32 R29, RZ, RZ, 0x9b8 ;  /* 0x000009b8ff1d7424 */ /* 0x000fd800078e00ff */
[----:B------:R-:W-:Y:S01]  /*7070*/  @P1 IADD3 R26, P2, R105, UR4, RZ ;  /* 0x00000004691a1c10 */ /* 0x000fe2000ff5e0ff */
[----:B------:R-:W-:Y:S01]  /*7080*/  ULDC UR4, c[0x0][0xa88] ;  /* 0x0002a20000047ab9 */ /* 0x000fe20000000800 */
[----:B-1----:R-:W-:Y:S01]  /*7090*/  ISETP.NE.AND P4, PT, R3, 0x1, PT ;  /* 0x000000010300780c */ /* 0x002fe20003f85270 */
[----:B------:R-:W-:Y:S01]  /*70a0*/  IMAD.U32 R28, RZ, RZ, UR4 ;  /* 0x00000004ff1c7e24 */ /* 0x000fe2000f8e00ff */
[----:B------:R-:W-:Y:S02]  /*70b0*/  @P1 IADD3.X R27, R104, UR5, RZ, P2, !PT ;  /* 0x00000005681b1c10 */ /* 0x000fe400097fe4ff */
[----:B------:R-:W-:-:S03]  /*70c0*/  ISETP.NE.AND P2, PT, R18, RZ, PT ;  /* 0x000000ff1200720c */ /* 0x000fc60003f45270 */
[----:B------:R1:W5:Y:S01]  /*70d0*/  @P1 LDG.E R28, desc[UR36][R26.64] ;  /* 0x000000241a1c1981 */ /* 0x000362000c1e1900 */
[----:B--2---:R-:W-:Y:S02]  /*70e0*/  SEL R9, R18, R9, P2 ;  /* 0x0000000912097207 */ /* 0x004fe40001000000 */
[----:B------:R-:W-:Y:S02]  /*70f0*/  ISETP.NE.U32.AND P2, PT, R98, RZ, PT ;  /* 0x000000ff6200720c */ /* 0x000fe40003f45070 */
[----:B------:R-:W-:Y:S01]  /*7100*/  ISETP.GT.AND P3, PT, R9, 0x1, PT ;  /* 0x000000010900780c */ /* 0x000fe20003f64270 */
[----:B------:R-:W2:Y:S01]  /*7110*/  @P4 LDC R33, c[0x0][0xbf0] ;  /* 0x0002fc00ff214b82 */ /* 0x000ea20000000800 */
[----:B------:R-:W-:Y:S01]  /*7120*/  ISETP.NE.AND.EX P2, PT, R99, RZ, PT, P2 ;  /* 0x000000ff6300720c */ /* 0x000fe20003f45320 */
[----:B------:R-:W-:Y:S01]  /*7130*/  IMAD R99, R16, 0x80, R224 ;  /* 0x0000008010637824 */ /* 0x000fe200078e02e0 */
[----:B------:R-:W-:Y:S02]  /*7140*/  SEL R29, R29, 0x978, P3 ;  /* 0x000009781d1d7807 */ /* 0x000fe40001800000 */
[----:B------:R-:W-:-:S02]  /*7150*/  SEL R22, R22, RZ, !P2 ;  /* 0x000000ff16167207 */ /* 0x000fc40005000000 */
[----:B------:R-:W-:Y:S01]  /*7160*/  SEL R19, R19, RZ, !P2 ;  /* 0x000000ff13137207 */ /* 0x000fe20005000000 */
[----:B------:R-:W4:Y:S01]  /*7170*/  LDC.64 R14, c[0x0][R29+0x220] ;  /* 0x000088001d0e7b82 */ /* 0x000f220000000a00 */
[----:B------:R-:W-:-:S07]  /*7180*/  SEL R17, R202, RZ, P3 ;  /* 0x000000ffca117207 */ /* 0x000fce0001800000 */
[----:B------:R-:W0:Y:S08]  /*7190*/  LDC.64 R10, c[0x0][R29+0x218] ;  /* 0x000086001d0a7b82 */ /* 0x000e300000000a00 */
[----:B-1----:R-:W1:Y:S08]  /*71a0*/  @P4 LDC R26, c[0x0][0xbec] ;  /* 0x0002fb00ff1a4b82 */ /* 0x002e700000000800 */
[----:B------:R-:W2:Y:S01]  /*71b0*/  LDC.64 R8, c[0x0][0xba8] ;  /* 0x0002ea00ff087b82 */ /* 0x000ea20000000a00 */
[----:B----4-:R-:W-:-:S04]  /*71c0*/  IMAD R15, R15, R22, RZ ;  /* 0x000000160f0f7224 */ /* 0x010fc800078e02ff */
[C---:B------:R-:W-:Y:S02]  /*71d0*/  IMAD R31, R14.reuse, R19, R15 ;  /* 0x000000130e1f7224 */ /* 0x040fe400078e020f */
[----:B------:R-:W-:Y:S01]  /*71e0*/  IMAD.WIDE.U32 R14, R14, R22, RZ ;  /* 0x000000160e0e7225 */ /* 0x000fe200078e00ff */
[----:B------:R-:W4:Y:S03]  /*71f0*/  LDC.64 R12, c[0x0][R29+0x228] ;  /* 0x00008a001d0c7b82 */ /* 0x000f260000000a00 */
[-C--:B0-----:R-:W-:Y:S02]  /*7200*/  IMAD R27, R11, R2.reuse, RZ ;  /* 0x000000020b1b7224 */ /* 0x081fe400078e02ff */
[----:B------:R-:W-:-:S03]  /*7210*/  IMAD.WIDE.U32 R18, R10, R2, RZ ;  /* 0x000000020a127225 */ /* 0x000fc600078e00ff */
[----:B------:R-:W0:Y:S01]  /*7220*/  LDC.64 R10, c[0x0][R29+0x210] ;  /* 0x000084001d0a7b82 */ /* 0x000e220000000a00 */
[----:B------:R-:W-:Y:S02]  /*7230*/  IMAD.IADD R35, R19, 0x1, R27 ;  /* 0x0000000113237824 */ /* 0x000fe400078e021b */
[----:B------:R-:W-:Y:S02]  /*7240*/  IMAD.IADD R31, R15, 0x1, R31 ;  /* 0x000000010f1f7824 */ /* 0x000fe400078e021f */
[----:B------:R-:W-:-:S03]  /*7250*/  IMAD.MOV.U32 R15, RZ, RZ, R99 ;  /* 0x000000ffff0f7224 */ /* 0x000fc600078e0063 */
[----:B--2---:R-:W2:Y:S01]  /*7260*/  @!P3 LDC R8, c[0x0][0xb50] ;  /* 0x0002d400ff08bb82 */ /* 0x004ea20000000800 */
[----:B----4-:R-:W-:-:S07]  /*7270*/  IMAD R27, R13, R17, RZ ;  /* 0x000000110d1b7224 */ /* 0x010fce00078e02ff */
[----:B------:R-:W4:Y:S01]  /*7280*/  @!P3 LDC R9, c[0x0][0xb54] ;  /* 0x0002d500ff09bb82 */ /* 0x000f220000000800 */
[----:B------:R-:W-:-:S04]  /*7290*/  IMAD.WIDE.U32 R12, R12, R17, RZ ;  /* 0x000000110c0c7225 */ /* 0x000fc800078e00ff */
[----:B------:R-:W-:Y:S01]  /*72a0*/  IMAD.IADD R27, R13, 0x1, R27 ;  /* 0x000000010d1b7824 */ /* 0x000fe200078e021b */
[--C-:B---3--:R-:W-:Y:S01]  /*72b0*/  IADD3 R19, P2, P5, R14, R18, R4.reuse ;  /* 0x000000120e137210 */ /* 0x108fe20007d5e004 */
[----:B-1----:R-:W-:Y:S01]  /*72c0*/  @P4 IMAD.HI.U32 R14, R99, R26, RZ ;  /* 0x0000001a630e4227 */ /* 0x002fe200078e00ff */
[----:B------:R-:W-:-:S04]  /*72d0*/  SHF.R.S32.HI R18, RZ, 0x1f, R4 ;  /* 0x0000001fff127819 */ /* 0x000fc80000011404 */
[----:B------:R-:W-:Y:S02]  /*72e0*/  @P4 SHF.R.U32.HI R15, RZ, R33, R14 ;  /* 0x00000021ff0f4219 */ /* 0x000fe4000001160e */
[----:B------:R-:W-:Y:S02]  /*72f0*/  IADD3.X R14, R31, R35, R18, P2, P5 ;  /* 0x000000231f0e7210 */ /* 0x000fe400017ea412 */
[----:B------:R-:W-:Y:S01]  /*7300*/  IADD3 R12, P2, P5, R15, R19, R12 ;  /* 0x000000130f0c7210 */ /* 0x000fe20007d5e00c */
[--C-:B------:R-:W-:Y:S01]  /*7310*/  IMAD.MOV R26, RZ, RZ, -R15.reuse ;  /* 0x000000ffff1a7224 */ /* 0x100fe200078e0a0f */
[----:B------:R-:W-:-:S03]  /*7320*/  SHF.R.S32.HI R13, RZ, 0x1f, R15 ;  /* 0x0000001fff0d7819 */ /* 0x000fc6000001140f */
[----:B------:R-:W-:Y:S01]  /*7330*/  IMAD R15, R3, R26, R99 ;  /* 0x0000001a030f7224 */ /* 0x000fe200078e0263 */
[----:B------:R-:W-:-:S03]  /*7340*/  IADD3.X R13, R13, R14, R27, P2, P5 ;  /* 0x0000000e0d0d7210 */ /* 0x000fc600017ea41b */
[----:B0-----:R-:W-:Y:S01]  /*7350*/  IMAD R11, R11, R15, RZ ;  /* 0x0000000f0b0b7224 */ /* 0x001fe200078e02ff */
[----:B------:R-:W-:-:S05]  /*7360*/  SHF.R.S32.HI R17, RZ, 0x1f, R15 ;  /* 0x0000001fff117819 */ /* 0x000fca000001140f */
[C---:B------:R-:W-:Y:S02]  /*7370*/  IMAD R17, R10.reuse, R17, R11 ;  /* 0x000000110a117224 */ /* 0x040fe400078e020b */
[----:B------:R-:W-:-:S04]  /*7380*/  IMAD.WIDE.U32 R10, R10, R15, R12 ;  /* 0x0000000f0a0a7225 */ /* 0x000fc800078e000c */
[----:B------:R-:W-:Y:S01]  /*7390*/  IMAD.IADD R11, R11, 0x1, R17 ;  /* 0x000000010b0b7824 */ /* 0x000fe200078e0211 */
[----:B--2---:R-:W-:-:S04]  /*73a0*/  LEA R13, P2, R10, R8, 0x2 ;  /* 0x000000080a0d7211 */ /* 0x004fc800078410ff */
[----:B----4-:R-:W-:Y:S01]  /*73b0*/  LEA.HI.X R14, R10, R9, R11, 0x2, P2 ;  /* 0x000000090a0e7211 */ /* 0x010fe200010f140b */
[----:B------:R-:W-:Y:S08]  /*73c0*/  @P1 BRA `(.L_x_6710) ;  /* 0x0000000000101947 */ /* 0x000ff00003800000 */
[----:B------:R-:W-:Y:S05]  /*73d0*/  @!P0 BRA `(.L_x_6710) ;  /* 0x00000000000c8947 */ /* 0x000fea0003800000 */
[----:B------:R-:W2:Y:S04]  /*73e0*/  LDG.E R9, desc[UR36][R24.64] ;  /* 0x0000002418097981 */ /* 0x000ea8000c1e1900 */
[----:B-----5:R-:W2:Y:S02]  /*73f0*/  LDG.E R28, desc[UR36][R24.64+0x4] ;  /* 0x00000424181c7981 */ /* 0x020ea4000c1e1900 */
[----:B--2---:R-:W-:-:S07]  /*7400*/  IMAD.IADD R28, R28, 0x1, -R9 ;  /* 0x000000011c1c7824 */ /* 0x004fce00078e0a09 */
.L_x_6710:
[----:B------:R-:W-:Y:S01]  /*7410*/  SHFL.IDX PT, R8, R13, RZ, 0x1c1f ;  /* 0x001c1fff0d087589 */ /* 0x000fe200000e0000 */
[----:B------:R-:W-:Y:S01]  /*7420*/  IMAD R24, R16, 0x80, R223 ;  /* 0x0000008010187824 */ /* 0x000fe200078e02df */
[----:B------:R-:W-:Y:S01]  /*7430*/  LOP3.LUT P0, RZ, R206, 0x3, RZ, 0xc0, !PT ;  /* 0x00000003ceff7812 */ /* 0x000fe2000780c0ff */
[----:B-----5:R-:W-:Y:S01]  /*7440*/  IMAD R17, R28, R3, RZ ;  /* 0x000000031c117224 */ /* 0x020fe200078e02ff */
[----:B------:R-:W0:Y:S02]  /*7450*/  SHFL.IDX PT, R9, R14, RZ, 0x1c1f ;  /* 0x001c1fff0e097589 */ /* 0x000e2400000e0000 */
[C---:B------:R-:W-:Y:S02]  /*7460*/  IADD3 R12, R24.reuse, 0x8, RZ ;  /* 0x00000008180c7810 */ /* 0x040fe40007ffe0ff */
[----:B------:R-:W-:Y:S01]  /*7470*/  SHFL.IDX PT, R10, R13, 0x1, 0x1c1f ;  /* 0x003c1f000d0a7f89 */ /* 0x000fe200000e0000 */
[-C--:B------:R-:W-:Y:S02]  /*7480*/  ISETP.GE.OR P1, PT, R24, R17.reuse, P0 ;  /* 0x000000111800720c */ /* 0x080fe40000726670 */
[-C--:B------:R-:W-:Y:S01]  /*7490*/  ISETP.GE.OR P0, PT, R12, R17.reuse, P0 ;  /* 0x000000110c00720c */ /* 0x080fe20000706670 */
[----:B------:R-:W1:Y:S01]  /*74a0*/  SHFL.IDX PT, R11, R14, 0x1, 0x1c1f ;  /* 0x003c1f000e0b7f89 */ /* 0x000e6200000e0000 */
[----:B------:R-:W-:-:S09]  /*74b0*/  ISETP.GE.AND P2, PT, R24, R17, PT ;  /* 0x000000111800720c */ /* 0x000fd20003f46270 */
[----:B0-----:R0:W-:Y:S04]  /*74c0*/  @!P1 ST.E desc[UR36][R8.64], R156 ;  /* 0x0000009c08009985 */ /* 0x0011e8000c101924 */
[----:B-1----:R0:W-:Y:S01]  /*74d0*/  @!P0 ST.E desc[UR36][R10.64], R157 ;  /* 0x0000009d0a008985 */ /* 0x0021e2000c101924 */
[----:B------:R-:W-:Y:S01]  /*74e0*/  ISETP.GE.AND P0, PT, R12, R17, PT ;  /* 0x000000110c00720c */ /* 0x000fe20003f06270 */
[----:B------:R-:W-:-:S12]  /*74f0*/  @P3 BRA `(.L_x_6711) ;  /* 0x00000008007c3947 */ /* 0x000fd80003800000 */
[----:B0-----:R-:W-:Y:S01]  /*7500*/  IMAD R9, R204, 0x40, R153 ;  /* 0x00000040cc097824 */ /* 0x001fe200078e0299 */
[----:B------:R-:W0:Y:S01]  /*7510*/  @P4 LDC R51, c[0x0][0xbec] ;  /* 0x0002fb00ff334b82 */ /* 0x000e220000000800 */
[----:B------:R-:W-:Y:S02]  /*7520*/  ULDC.64 UR4, c[0x0][0xaa0] ;  /* 0x0002a80000047ab9 */ /* 0x000fe40000000a00 */
[----:B------:R-:W-:-:S04]  /*7530*/  IMAD.WIDE R88, R9, 0x2, R88 ;  /* 0x0000000209587825 */ /* 0x000fc800078e0258 */
[----:B------:R-:W-:Y:S01]  /*7540*/  IMAD R19, R18, UR4, RZ ;  /* 0x0000000412137c24 */ /* 0x000fe2000f8e02ff */
[----:B------:R-:W1:Y:S01]  /*7550*/  @P4 LDC R53, c[0x0][0xbf0] ;  /* 0x0002fc00ff354b82 */ /* 0x000e620000000800 */
[----:B------:R-:W-:Y:S02]  /*7560*/  IADD3 R13, P6, R88, 0x1000, RZ ;  /* 0x00001000580d7810 */ /* 0x000fe40007fde0ff */
[----:B------:R-:W-:Y:S01]  /*7570*/  IMAD R21, R4, UR5, R19 ;  /* 0x0000000504157c24 */ /* 0x000fe2000f8e0213 */
[----:B------:R-:W-:Y:S01]  /*7580*/  IADD3 R25, P5, R88, 0x2000, RZ ;  /* 0x0000200058197810 */ /* 0x000fe20007fbe0ff */
[----:B------:R-:W-:Y:S01]  /*7590*/  IMAD.WIDE.U32 R18, R4, UR4, RZ ;  /* 0x0000000404127c25 */ /* 0x000fe2000f8e00ff */
[----:B------:R-:W-:Y:S01]  /*75a0*/  LOP3.LUT R12, R13, 0x380, RZ, 0xc0, !PT ;  /* 0x000003800d0c7812 */ /* 0x000fe200078ec0ff */
[----:B------:R-:W-:Y:S01]  /*75b0*/  ULDC.64 UR4, c[0x0][0xae8] ;  /* 0x0002ba0000047ab9 */ /* 0x000fe20000000a00 */
[----:B------:R-:W-:Y:S01]  /*75c0*/  IADD3 R29, P3, R88, 0x3000, RZ ;  /* 0x00003000581d7810 */ /* 0x000fe20007f7e0ff */
[----:B------:R-:W-:Y:S01]  /*75d0*/  IMAD.IADD R19, R19, 0x1, R21 ;  /* 0x0000000113137824 */ /* 0x000fe200078e0215 */
[----:B------:R-:W-:Y:S01]  /*75e0*/  SHF.R.U64 R12, R12, 0x3, RZ ;  /* 0x000000030c0c7819 */ /* 0x000fe200000012ff */
[----:B------:R-:W-:Y:S01]  /*75f0*/  IMAD R21, R154, 0x20, R204 ;  /* 0x000000209a157824 */ /* 0x000fe200078e02cc */
[----:B------:R-:W-:Y:S01]  /*7600*/  IADD3 R33, P2, R88, 0x4000, RZ ;  /* 0x0000400058217810 */ /* 0x000fe20007f5e0ff */
[----:B------:R-:W-:Y:S01]  /*7610*/  IMAD.WIDE.U32 R18, R2, UR4, R18 ;  /* 0x0000000402127c25 */ /* 0x000fe2000f8e0012 */
[----:B------:R-:W-:-:S02]  /*7620*/  LOP3.LUT R12, R12, R13, RZ, 0x3c, !PT ;  /* 0x0000000d0c0c7212 */ /* 0x000fc400078e3cff */
[----:B------:R-:W-:Y:S01]  /*7630*/  IADD3 R37, P1, R88, 0x5000, RZ ;  /* 0x0000500058257810 */ /* 0x000fe20007f3e0ff */
[----:B------:R-:W-:Y:S01]  /*7640*/  IMAD R20, R16, 0x80, R21 ;  /* 0x0000008010147824 */ /* 0x000fe200078e0215 */
[C---:B------:R-:W-:Y:S01]  /*7650*/  IADD3 R41, P0, R88.reuse, 0x6000, RZ ;  /* 0x0000600058297810 */ /* 0x040fe20007f1e0ff */
[----:B------:R-:W-:Y:S01]  /*7660*/  IMAD.X R13, RZ, RZ, R89, P6 ;  /* 0x000000ffff0d7224 */ /* 0x000fe200030e0659 */
[----:B------:R-:W-:Y:S01]  /*7670*/  IADD3 R9, P6, R88, 0x7000, RZ ;  /* 0x0000700058097810 */ /* 0x000fe20007fde0ff */
[----:B------:R-:W-:Y:S01]  /*7680*/  IMAD R19, R2, UR5, R19 ;  /* 0x0000000502137c24 */ /* 0x000fe2000f8e0213 */
[----:B------:R-:W-:Y:S01]  /*7690*/  SHF.R.S32.HI R49, RZ, 0x1f, R22 ;  /* 0x0000001fff317819 */ /* 0x000fe20000011416 */
[----:B0-----:R-:W-:Y:S01]  /*76a0*/  @P4 IMAD.HI.U32 R2, R20, R51, RZ ;  /* 0x0000003314024227 */ /* 0x001fe200078e00ff */
[----:B------:R-:W-:Y:S01]  /*76b0*/  LOP3.LUT R24, R25, 0x380, RZ, 0xc0, !PT ;  /* 0x0000038019187812 */ /* 0x000fe200078ec0ff */
[----:B------:R-:W-:Y:S01]  /*76c0*/  ULDC.64 UR4, c[0x0][0xaf0] ;  /* 0x0002bc0000047ab9 */ /* 0x000fe20000000a00 */
[----:B------:R-:W-:-:S02]  /*76d0*/  LOP3.LUT R28, R29, 0x380, RZ, 0xc0, !PT ;  /* 0x000003801d1c7812 */ /* 0x000fc400078ec0ff */
[----:B------:R-:W-:Y:S02]  /*76e0*/  LOP3.LUT R32, R33, 0x380, RZ, 0xc0, !PT ;  /* 0x0000038021207812 */ /* 0x000fe400078ec0ff */
[----:B------:R-:W-:Y:S01]  /*76f0*/  LOP3.LUT R36, R37, 0x380, RZ, 0xc0, !PT ;  /* 0x0000038025247812 */ /* 0x000fe200078ec0ff */
[----:B------:R-:W-:Y:S01]  /*7700*/  IMAD.MOV.U32 R21, RZ, RZ, R20 ;  /* 0x000000ffff157224 */ /* 0x000fe200078e0014 */
[----:B------:R-:W-:Y:S01]  /*7710*/  LOP3.LUT R40, R41, 0x380, RZ, 0xc0, !PT ;  /* 0x0000038029287812 */ /* 0x000fe200078ec0ff */
[----:B------:R-:W-:Y:S01]  /*7720*/  IMAD.X R45, RZ, RZ, R89, P6 ;  /* 0x000000ffff2d7224 */ /* 0x000fe200030e0659 */
[----:B------:R-:W-:Y:S02]  /*7730*/  LOP3.LUT R8, R9, 0x380, RZ, 0xc0, !PT ;  /* 0x0000038009087812 */ /* 0x000fe400078ec0ff */
[----:B------:R-:W-:Y:S01]  /*7740*/  LOP3.LUT R11, R88, 0x380, RZ, 0xc0, !PT ;  /* 0x00000380580b7812 */ /* 0x000fe200078ec0ff */
[----:B------:R-:W-:Y:S01]  /*7750*/  IMAD R49, R49, UR4, RZ ;  /* 0x0000000431317c24 */ /* 0x000fe2000f8e02ff */
[----:B------:R-:W-:Y:S01]  /*7760*/  SHF.R.U64 R24, R24, 0x3, RZ ;  /* 0x0000000318187819 */ /* 0x000fe200000012ff */
[----:B------:R-:W5:Y:S01]  /*7770*/  LD.E.128 R12, desc[UR36][R12.64] ;  /* 0x000000240c0c7980 */ /* 0x000f62000c101d00 */
[----:B------:R-:W-:-:S02]  /*7780*/  SHF.R.U64 R28, R28, 0x3, RZ ;  /* 0x000000031c1c7819 */ /* 0x000fc400000012ff */
[----:B------:R-:W-:Y:S02]  /*7790*/  SHF.R.U64 R32, R32, 0x3, RZ ;  /* 0x0000000320207819 */ /* 0x000fe400000012ff */
[----:B------:R-:W-:Y:S02]  /*77a0*/  SHF.R.U64 R36, R36, 0x3, RZ ;  /* 0x0000000324247819 */ /* 0x000fe400000012ff */
[----:B------:R-:W-:Y:S02]  /*77b0*/  SHF.R.U64 R40, R40, 0x3, RZ ;  /* 0x0000000328287819 */ /* 0x000fe400000012ff */
[----:B-1----:R-:W-:Y:S02]  /*77c0*/  @P4 SHF.R.U32.HI R21, RZ, R53, R2 ;  /* 0x00000035ff154219 */ /* 0x002fe40000011602 */
[----:B------:R-:W-:Y:S02]  /*77d0*/  SHF.R.U64 R8, R8, 0x3, RZ ;  /* 0x0000000308087819 */ /* 0x000fe400000012ff */
[----:B------:R-:W-:Y:S01]  /*77e0*/  SHF.R.U64 R11, R11, 0x3, RZ ;  /* 0x000000030b0b7819 */ /* 0x000fe200000012ff */
[----:B------:R-:W-:Y:S01]  /*77f0*/  IMAD R49, R22, UR5, R49 ;  /* 0x0000000516317c24 */ /* 0x000fe2000f8e0231 */
[----:B------:R-:W-:Y:S01]  /*7800*/  LOP3.LUT R24, R24, R25, RZ, 0x3c, !PT ;  /* 0x0000001918187212 */ /* 0x000fe200078e3cff */
[----:B------:R-:W-:Y:S01]  /*7810*/  IMAD.WIDE.U32 R18, R22, UR4, R18 ;  /* 0x0000000416127c25 */ /* 0x000fe2000f8e0012 */
        /* <DEDUP_REMOVED lines=10> */
[----:B------:R-:W-:Y:S01]  /*78c0*/  SHF.R.S32.HI R2, RZ, 0x1f, R21 ;  /* 0x0000001fff027819 */ /* 0x000fe20000011415 */
[----:B------:R-:W-:Y:S01]  /*78d0*/  IMAD.X R41, RZ, RZ, R89, P0 ;  /* 0x000000ffff297224 */ /* 0x000fe200000e0659 */
[----:B------:R-:W-:Y:S01]  /*78e0*/  LOP3.LUT R88, R11, R88, RZ, 0x3c, !PT ;  /* 0x000000580b587212 */ /* 0x000fe200078e3cff */
[----:B------:R-:W-:Y:S01]  /*78f0*/  IMAD.MOV R4, RZ, RZ, -R21 ;  /* 0x000000ffff047224 */ /* 0x000fe200078e0a15 */
[----:B------:R-:W5:Y:S01]  /*7900*/  LD.E.128 R24, desc[UR36][R24.64] ;  /* 0x0000002418187980 */ /* 0x000f62000c101d00 */
[----:B------:R-:W-:-:S02]  /*7910*/  IMAD.IADD R19, R19, 0x1, R49 ;  /* 0x0000000113137824 */ /* 0x000fc400078e0231 */
[----:B------:R-:W-:Y:S01]  /*7920*/  IMAD R49, R3, R4, R20 ;  /* 0x0000000403317224 */ /* 0x000fe200078e0214 */
[----:B------:R0:W5:Y:S01]  /*7930*/  LD.E.128 R8, desc[UR36][R88.64] ;  /* 0x0000002458087980 */ /* 0x000162000c101d00 */
[----:B------:R-:W-:-:S03]  /*7940*/  IMAD R2, R2, UR4, RZ ;  /* 0x0000000402027c24 */ /* 0x000fc6000f8e02ff */
[----:B------:R-:W5:Y:S01]  /*7950*/  LD.E.128 R28, desc[UR36][R28.64] ;  /* 0x000000241c1c7980 */ /* 0x000f62000c101d00 */
[----:B------:R-:W-:-:S03]  /*7960*/  IMAD R51, R21, UR5, R2 ;  /* 0x0000000515337c24 */ /* 0x000fc6000f8e0202 */
[----:B------:R-:W5:Y:S01]  /*7970*/  LD.E.128 R32, desc[UR36][R32.64] ;  /* 0x0000002420207980 */ /* 0x000f62000c101d00 */
[----:B------:R-:W-:-:S03]  /*7980*/  SHF.R.S32.HI R4, RZ, 0x1f, R49 ;  /* 0x0000001fff047819 */ /* 0x000fc60000011431 */
[----:B------:R-:W5:Y:S04]  /*7990*/  LD.E.128 R36, desc[UR36][R36.64] ;  /* 0x0000002424247980 */ /* 0x000f68000c101d00 */
[----:B------:R-:W5:Y:S04]  /*79a0*/  LD.E.128 R40, desc[UR36][R40.64] ;  /* 0x0000002428287980 */ /* 0x000f68000c101d00 */
[----:B------:R-:W5:Y:S01]  /*79b0*/  LD.E.128 R44, desc[UR36][R44.64] ;  /* 0x000000242c2c7980 */ /* 0x000f62000c101d00 */
[----:B------:R-:W-:Y:S01]  /*79c0*/  IMAD.WIDE.U32 R2, R21, UR4, R18 ;  /* 0x0000000415027c25 */ /* 0x000fe2000f8e0012 */
[----:B------:R-:W-:Y:S01]  /*79d0*/  ULDC.64 UR4, c[0x0][0xad8] ;  /* 0x0002b60000047ab9 */ /* 0x000fe20000000a00 */
[----:B------:R-:W-:Y:S01]  /*79e0*/  @!PT LDS RZ, [RZ] ;  /* 0x00000000fffff984 */ /* 0x000fe20000000800 */
[----:B------:R-:W-:Y:S01]  /*79f0*/  @!PT LDS RZ, [RZ] ;  /* 0x00000000fffff984 */ /* 0x000fe20000000800 */
[----:B------:R-:W-:Y:S01]  /*7a00*/  @!PT LDS RZ, [RZ] ;  /* 0x00000000fffff984 */ /* 0x000fe20000000800 */
[----:B------:R-:W-:Y:S01]  /*7a10*/  @!PT LDS RZ, [RZ] ;  /* 0x00000000fffff984 */ /* 0x000fe20000000800 */
[----:B------:R1:W-:Y:S06]  /*7a20*/  MEMBAR.ALL.CTA ;  /* 0x0000000000007992 */ /* 0x0003ec0000008000 */
[----:B-1----:R-:W1:Y:S01]  /*7a30*/  FENCE.VIEW.ASYNC.S ;  /* 0x00000000000073c6 */ /* 0x002e620000000000 */
[----:B------:R-:W-:-:S02]  /*7a40*/  IMAD R20, R16, 0x80, R204 ;  /* 0x0000008010147824 */ /* 0x000fc400078e02cc */
[----:B------:R-:W-:Y:S02]  /*7a50*/  IMAD.IADD R3, R3, 0x1, R51 ;  /* 0x0000000103037824 */ /* 0x000fe400078e0233 */
[----:B------:R-:W-:Y:S01]  /*7a60*/  IMAD R16, R4, UR4, RZ ;  /* 0x0000000404107c24 */ /* 0x000fe2000f8e02ff */
[C---:B------:R-:W-:Y:S01]  /*7a70*/  IADD3 R4, R20.reuse, 0x20, RZ ;  /* 0x0000002014047810 */ /* 0x040fe20007ffe0ff */
[----:B------:R-:W-:Y:S01]  /*7a80*/  IMAD.WIDE.U32 R2, R49, UR4, R2 ;  /* 0x0000000431027c25 */ /* 0x000fe2000f8e0002 */
[----:B------:R-:W-:-:S03]  /*7a90*/  ISETP.GE.AND P2, PT, R20, R17, PT ;  /* 0x000000111400720c */ /* 0x000fc60003f46270 */
[----:B------:R-:W-:Y:S01]  /*7aa0*/  IMAD R19, R49, UR5, R16 ;  /* 0x0000000531137c24 */ /* 0x000fe2000f8e0210 */
[-C--:B------:R-:W-:Y:S01]  /*7ab0*/  ISETP.GE.AND P0, PT, R4, R17.reuse, PT ;  /* 0x000000110400720c */ /* 0x080fe20003f06270 */
[----:B------:R-:W-:Y:S01]  /*7ac0*/  VIADD R0, R0, 0x28820 ;  /* 0x0002882000007836 */ /* 0x000fe20000000000 */
[----:B------:R-:W-:Y:S01]  /*7ad0*/  ULDC.64 UR4, c[0x0][0xa80] ;  /* 0x0002a00000047ab9 */ /* 0x000fe20000000a00 */
[----:B------:R-:W-:Y:S01]  /*7ae0*/  VIADD R4, R20, 0x40 ;  /* 0x0000004014047836 */ /* 0x000fe20000000000 */
[----:B------:R-:W-:Y:S01]  /*7af0*/  LEA R16, P3, R2, UR4, 0x1 ;  /* 0x0000000402107c11 */ /* 0x000fe2000f8608ff */
[----:B------:R-:W-:Y:S01]  /*7b00*/  IMAD.IADD R3, R3, 0x1, R19 ;  /* 0x0000000103037824 */ /* 0x000fe200078e0213 */
[----:B------:R-:W-:Y:S02]  /*7b10*/  PRMT R0, RZ, 0x654, R0 ;  /* 0x00000654ff007816 */ /* 0x000fe40000000000 */
[----:B------:R-:W-:Y:S02]  /*7b20*/  ISETP.GE.AND P1, PT, R4, R17, PT ;  /* 0x000000110400720c */ /* 0x000fe40003f26270 */
[----:B------:R-:W-:Y:S01]  /*7b30*/  LEA.HI.X R4, R2, UR5, R3, 0x1, P3 ;  /* 0x0000000502047c11 */ /* 0x000fe200098f0c03 */
[----:B-1----:R0:W1:Y:S01]  /*7b40*/  SHFL.IDX PT, R18, R16, RZ, 0x181f ;  /* 0x00181fff10127589 */ /* 0x00206200000e0000 */
[----:B------:R2:W-:Y:S01]  /*7b50*/  SYNCS.ARRIVE.TRANS64.RED.A1T0 RZ, [R0+URZ], RZ ;  /* 0x000000ff00ff79a7 */ /* 0x0005e2000810043f */
[----:B------:R-:W-:Y:S02]  /*7b60*/  BSSY B1, `(.L_x_6712) ;  /* 0x000000c000017945 */ /* 0x000fe40003800000 */
[----:B--2---:R0:W2:Y:S02]  /*7b70*/  SHFL.IDX PT, R0, R4, RZ, 0x181f ;  /* 0x00181fff04007589 */ /* 0x0040a400000e0000 */
[----:B------:R-:W-:Y:S05]  /*7b80*/  @P2 BRA `(.L_x_6713) ;  /* 0x0000000000242947 */ /* 0x000fea0003800000 */
[----:B------:R-:W-:Y:S02]  /*7b90*/  ULDC UR4, c[0x0][0xac8] ;  /* 0x0002b20000047ab9 */ /* 0x000fe40000000800 */
[----:B------:R-:W-:Y:S02]  /*7ba0*/  ISETP.GE.AND P2, PT, R153, UR4, PT ;  /* 0x0000000499007c0c */ /* 0x000fe4000bf46270 */
[----:B------:R-:W-:-:S11]  /*7bb0*/  ISETP.GE.AND P3, PT, R23, UR4, PT ;  /* 0x0000000417007c0c */ /* 0x000fd6000bf66270 */
[-C--:B-1----:R-:W-:Y:S02]  /*7bc0*/  @!P2 LEA R2, P4, R153, R18.reuse, 0x1 ;  /* 0x000000129902a211 */ /* 0x082fe400078808ff */
[----:B------:R-:W-:Y:S02]  /*7bd0*/  @!P3 LEA R18, P5, R23, R18, 0x1 ;  /* 0x000000121712b211 */ /* 0x000fe400078a08ff */
[-C--:B--2---:R-:W-:Y:S02]  /*7be0*/  @!P2 LEA.HI.X R3, R153, R0.reuse, R227, 0x1, P4 ;  /* 0x000000009903a211 */ /* 0x084fe400020f0ce3 */
[----:B------:R-:W-:-:S03]  /*7bf0*/  @!P3 LEA.HI.X R19, R23, R0, R226, 0x1, P5 ;  /* 0x000000001713b211 */ /* 0x000fc600028f0ce2 */
[----:B-----5:R3:W-:Y:S04]  /*7c00*/  @!P2 ST.E.128 desc[UR36][R2.64], R8 ;  /* 0x000000080200a985 */ /* 0x0207e8000c101d24 */
[----:B------:R3:W-:Y:S02]  /*7c10*/  @!P3 ST.E.128 desc[UR36][R18.64], R32 ;  /* 0x000000201200b985 */ /* 0x0007e4000c101d24 */
.L_x_6713:
[----:B------:R-:W-:Y:S05]  /*7c20*/  BSYNC B1 ;  /* 0x0000000000017941 */ /* 0x000fea0003800000 */
.L_x_6712:
[----:B--2---:R2:W4:Y:S01]  /*7c30*/  SHFL.IDX PT, R0, R4, 0x1, 0x181f ;  /* 0x00381f0004007f89 */ /* 0x00452200000e0000 */
[----:B------:R-:W-:Y:S03]  /*7c40*/  BSSY B1, `(.L_x_6714) ;  /* 0x000000c000017945 */ /* 0x000fe60003800000 */
[----:B---3-5:R2:W3:Y:S01]  /*7c50*/  SHFL.IDX PT, R8, R16, 0x1, 0x181f ;  /* 0x00381f0010087f89 */ /* 0x0284e200000e0000 */
[----:B------:R-:W-:Y:S05]  /*7c60*/  @P0 BRA `(.L_x_6715) ;  /* 0x0000000000240947 */ /* 0x000fea0003800000 */
[----:B------:R-:W-:Y:S02]  /*7c70*/  ULDC UR4, c[0x0][0xac8] ;  /* 0x0002b20000047ab9 */ /* 0x000fe40000000800 */
[----:B------:R-:W-:Y:S02]  /*7c80*/  ISETP.GE.AND P3, PT, R153, UR4, PT ;  /* 0x0000000499007c0c */ /* 0x000fe4000bf66270 */
[----:B------:R-:W-:-:S11]  /*7c90*/  ISETP.GE.AND P4, PT, R23, UR4, PT ;  /* 0x0000000417007c0c */ /* 0x000fd6000bf86270 */
[-C--:B---3--:R-:W-:Y:S02]  /*7ca0*/  @!P3 LEA R2, P0, R153, R8.reuse, 0x1 ;  /* 0x000000089902b211 */ /* 0x088fe400078008ff */
[----:B------:R-:W-:Y:S02]  /*7cb0*/  @!P4 LEA R8, P2, R23, R8, 0x1 ;  /* 0x000000081708c211 */ /* 0x000fe400078408ff */
[-C--:B----4-:R-:W-:Y:S02]  /*7cc0*/  @!P3 LEA.HI.X R3, R153, R0.reuse, R227, 0x1, P0 ;  /* 0x000000009903b211 */ /* 0x090fe400000f0ce3 */
[----:B------:R-:W-:-:S03]  /*7cd0*/  @!P4 LEA.HI.X R9, R23, R0, R226, 0x1, P2 ;  /* 0x000000001709c211 */ /* 0x000fc600010f0ce2 */
[----:B------:R3:W-:Y:S04]  /*7ce0*/  @!P3 ST.E.128 desc[UR36][R2.64], R12 ;  /* 0x0000000c0200b985 */ /* 0x0007e8000c101d24 */
[----:B------:R3:W-:Y:S02]  /*7cf0*/  @!P4 ST.E.128 desc[UR36][R8.64], R36 ;  /* 0x000000240800c985 */ /* 0x0007e4000c101d24 */
.L_x_6715:
[----:B------:R-:W-:Y:S05]  /*7d00*/  BSYNC B1 ;  /* 0x0000000000017941 */ /* 0x000fea0003800000 */
.L_x_6714:
[----:B----4-:R4:W0:Y:S01]  /*7d10*/  SHFL.IDX PT, R0, R4, 0x2, 0x181f ;  /* 0x00581f0004007f89 */ /* 0x01082200000e0000 */
[----:B------:R-:W-:Y:S03]  /*7d20*/  BSSY B1, `(.L_x_6716) ;  /* 0x000000c000017945 */ /* 0x000fe60003800000 */
[----:B---3--:R4:W3:Y:S01]  /*7d30*/  SHFL.IDX PT, R8, R16, 0x2, 0x181f ;  /* 0x00581f0010087f89 */ /* 0x0088e200000e0000 */
[----:B------:R-:W-:Y:S05]  /*7d40*/  @P1 BRA `(.L_x_6717) ;  /* 0x0000000000241947 */ /* 0x000fea0003800000 */
[----:B------:R-:W-:Y:S02]  /*7d50*/  ULDC UR4, c[0x0][0xac8] ;  /* 0x0002b20000047ab9 */ /* 0x000fe40000000800 */
[----:B------:R-:W-:Y:S02]  /*7d60*/  ISETP.GE.AND P2, PT, R153, UR4, PT ;  /* 0x0000000499007c0c */ /* 0x000fe4000bf46270 */
[----:B------:R-:W-:-:S11]  /*7d70*/  ISETP.GE.AND P3, PT, R23, UR4, PT ;  /* 0x0000000417007c0c */ /* 0x000fd6000bf66270 */
[-C--:B---3--:R-:W-:Y:S02]  /*7d80*/  @!P2 LEA R2, P0, R153, R8.reuse, 0x1 ;  /* 0x000000089902a211 */ /* 0x088fe400078008ff */
[----:B------:R-:W-:Y:S02]  /*7d90*/  @!P3 LEA R8, P1, R23, R8, 0x1 ;  /* 0x000000081708b211 */ /* 0x000fe400078208ff */
[-C--:B0-----:R-:W-:Y:S02]  /*7da0*/  @!P2 LEA.HI.X R3, R153, R0.reuse, R227, 0x1, P0 ;  /* 0x000000009903a211 */ /* 0x081fe400000f0ce3 */
[----:B------:R-:W-:-:S03]  /*7db0*/  @!P3 LEA.HI.X R9, R23, R0, R226, 0x1, P1 ;  /* 0x000000001709b211 */ /* 0x000fc600008f0ce2 */
[----:B------:R0:W-:Y:S04]  /*7dc0*/  @!P2 ST.E.128 desc[UR36][R2.64], R24 ;  /* 0x000000180200a985 */ /* 0x0001e8000c101d24 */
[----:B------:R0:W-:Y:S02]  /*7dd0*/  @!P3 ST.E.128 desc[UR36][R8.64], R40 ;  /* 0x000000280800b985 */ /* 0x0001e4000c101d24 */
.L_x_6717:
[----:B------:R-:W-:Y:S05]  /*7de0*/  BSYNC B1 ;  /* 0x0000000000017941 */ /* 0x000fea0003800000 */
.L_x_6716:
[----:B0-----:R-:W-:Y:S01]  /*7df0*/  VIADD R0, R20, 0x60 ;  /* 0x0000006014007836 */ /* 0x001fe20000000000 */
[----:B--2-4-:R-:W0:Y:S04]  /*7e00*/  SHFL.IDX PT, R4, R4, 0x3, 0x181f ;  /* 0x00781f0004047f89 */ /* 0x014e2800000e0000 */
[----:B------:R-:W-:Y:S01]  /*7e10*/  ISETP.GE.AND P0, PT, R0, R17, PT ;  /* 0x000000110000720c */ /* 0x000fe20003f06270 */
[----:B------:R-:W2:-:S12]  /*7e20*/  SHFL.IDX PT, R16, R16, 0x3, 0x181f ;  /* 0x00781f0010107f89 */ /* 0x000e9800000e0000 */
[----:B------:R-:W-:Y:S05]  /*7e30*/  @P0 BRA `(.L_x_6718) ;  /* 0x0000001400d80947 */ /* 0x000fea0003800000 */
[----:B------:R-:W-:Y:S02]  /*7e40*/  ULDC UR4, c[0x0][0xac8] ;  /* 0x0002b20000047ab9 */ /* 0x000fe40000000800 */
[----:B------:R-:W-:-:S13]  /*7e50*/  ISETP.GE.AND P1, PT, R153, UR4, PT ;  /* 0x0000000499007c0c */ /* 0x000fda000bf26270 */
[----:B--2---:R-:W-:-:S04]  /*7e60*/  @!P1 LEA R2, P0, R153, R16, 0x1 ;  /* 0x0000001099029211 */ /* 0x004fc800078008ff */
[----:B0-----:R-:W-:Y:S02]  /*7e70*/  @!P1 LEA.HI.X R3, R153, R4, R227, 0x1, P0 ;  /* 0x0000000499039211 */ /* 0x001fe400000f0ce3 */
[----:B------:R-:W-:-:S03]  /*7e80*/  ISETP.GE.AND P0, PT, R23, UR4, PT ;  /* 0x0000000417007c0c */ /* 0x000fc6000bf06270 */
[----:B------:R0:W-:Y:S10]  /*7e90*/  @!P1 ST.E.128 desc[UR36][R2.64], R28 ;  /* 0x0000001c02009985 */ /* 0x0001f4000c101d24 */
[----:B------:R-:W-:Y:S05]  /*7ea0*/  @P0 BRA `(.L_x_6718) ;  /* 0x0000001400bc0947 */ /* 0x000fea0003800000 */
[----:B0-----:R-:W-:-:S04]  /*7eb0*/  LEA R2, P0, R23, R16, 0x1 ;  /* 0x0000001017027211 */ /* 0x001fc800078008ff */
[----:B------:R-:W-:-:S05]  /*7ec0*/  LEA.HI.X R3, R23, R4, R226, 0x1, P0 ;  /* 0x0000000417037211 */ /* 0x000fca00000f0ce2 */
[----:B------:R0:W-:Y:S01]  /*7ed0*/  ST.E.128 desc[UR36][R2.64], R44 ;  /* 0x0000002c02007985 */ /* 0x0001e2000c101d24 */
[----:B------:R-:W-:Y:S05]  /*7ee0*/  BRA `(.L_x_6718) ;  /* 0x0000001400ac7947 */ /* 0x000fea0003800000 */
.L_x_6711:
[----:B0-----:R-:W0:Y:S01]  /*7ef0*/  @P4 LDC R10, c[0x0][0xbec] ;  /* 0x0002fb00ff0a4b82 */ /* 0x001e220000000800 */
[----:B------:R-:W-:Y:S01]  /*7f00*/  ULDC.64 UR4, c[0x0][0xb08] ;  /* 0x0002c20000047ab9 */ /* 0x000fe20000000a00 */
[----:B------:R-:W-:Y:S01]  /*7f10*/  ULDC.64 UR6, c[0x0][0xb30] ;  /* 0x0002cc0000067ab9 */ /* 0x000fe20000000a00 */
[----:B------:R-:W-:Y:S01]  /*7f20*/  IMAD R11, R18, UR4, RZ ;  /* 0x00000004120b7c24 */ /* 0x000fe2000f8e02ff */
[----:B------:R-:W-:Y:S01]  /*7f30*/  BSSY B1, `(.L_x_6719) ;  /* 0x000006a000017945 */ /* 0x000fe20003800000 */
[----:B------:R-:W-:-:S03]  /*7f40*/  IMAD.WIDE.U32 R8, R4, UR4, RZ ;  /* 0x0000000404087c25 */ /* 0x000fc6000f8e00ff */
[----:B------:R-:W1:Y:S01]  /*7f50*/  @P4 LDC R15, c[0x0][0xbf0] ;  /* 0x0002fc00ff0f4b82 */ /* 0x000e620000000800 */
[----:B------:R-:W-:Y:S01]  /*7f60*/  IMAD R11, R4, UR5, R11 ;  /* 0x00000005040b7c24 */ /* 0x000fe2000f8e020b */
[----:B------:R-:W-:-:S03]  /*7f70*/  ULDC.64 UR4, c[0x0][0xb38] ;  /* 0x0002ce0000047ab9 */ /* 0x000fc60000000a00 */
[----:B------:R-:W-:Y:S01]  /*7f80*/  IMAD.IADD R9, R9, 0x1, R11 ;  /* 0x0000000109097824 */ /* 0x000fe200078e020b */
[----:B------:R-:W-:Y:S01]  /*7f90*/  SHF.R.S32.HI R11, RZ, 0x1f, R22 ;  /* 0x0000001fff0b7819 */ /* 0x000fe20000011416 */
[----:B------:R-:W-:-:S04]  /*7fa0*/  IMAD.WIDE.U32 R8, R2, UR4, R8 ;  /* 0x0000000402087c25 */ /* 0x000fc8000f8e0008 */
[----:B------:R-:W-:Y:S01]  /*7fb0*/  IMAD R9, R2, UR5, R9 ;  /* 0x0000000502097c24 */ /* 0x000fe2000f8e0209 */
[----:B------:R-:W-:Y:S02]  /*7fc0*/  ULDC.64 UR4, c[0x0][0xb40] ;  /* 0x0002d00000047ab9 */ /* 0x000fe40000000a00 */
[----:B------:R-:W-:Y:S02]  /*7fd0*/  IMAD R11, R11, UR4, RZ ;  /* 0x000000040b0b7c24 */ /* 0x000fe4000f8e02ff */
[----:B0-----:R-:W-:-:S04]  /*7fe0*/  @P4 IMAD.HI.U32 R10, R99, R10, RZ ;  /* 0x0000000a630a4227 */ /* 0x001fc800078e00ff */
[C---:B------:R-:W-:Y:S02]  /*7ff0*/  IMAD R13, R22.reuse, UR5, R11 ;  /* 0x00000005160d7c24 */ /* 0x040fe4000f8e020b */
[----:B------:R-:W-:Y:S01]  /*8000*/  IMAD.WIDE.U32 R8, R22, UR4, R8 ;  /* 0x0000000416087c25 */ /* 0x000fe2000f8e0008 */
[----:B------:R-:W-:-:S03]  /*8010*/  ULDC.64 UR4, c[0x0][0xb48] ;  /* 0x0002d20000047ab9 */ /* 0x000fc60000000a00 */
[----:B------:R-:W-:Y:S01]  /*8020*/  IMAD.MOV.U32 R11, RZ, RZ, R99 ;  /* 0x000000ffff0b7224 */ /* 0x000fe200078e0063 */
[----:B-1----:R-:W-:Y:S01]  /*8030*/  @P4 SHF.R.U32.HI R11, RZ, R15, R10 ;  /* 0x0000000fff0b4219 */ /* 0x002fe2000001160a */
[----:B------:R-:W-:-:S03]  /*8040*/  IMAD.IADD R9, R9, 0x1, R13 ;  /* 0x0000000109097824 */ /* 0x000fc600078e020d */
[--C-:B------:R-:W-:Y:S01]  /*8050*/  SHF.R.S32.HI R2, RZ, 0x1f, R11.reuse ;  /* 0x0000001fff027819 */ /* 0x100fe2000001140b */
[----:B------:R-:W-:Y:S02]  /*8060*/  IMAD.MOV R4, RZ, RZ, -R11 ;  /* 0x000000ffff047224 */ /* 0x000fe400078e0a0b */
[----:B------:R-:W-:-:S04]  /*8070*/  IMAD.WIDE.U32 R8, R202, UR4, R8 ;  /* 0x00000004ca087c25 */ /* 0x000fc8000f8e0008 */
[----:B------:R-:W-:Y:S02]  /*8080*/  IMAD R13, R3, R4, R99 ;  /* 0x00000004030d7224 */ /* 0x000fe400078e0263 */
[----:B------:R-:W-:Y:S02]  /*8090*/  IMAD R2, R2, UR6, RZ ;  /* 0x0000000602027c24 */ /* 0x000fe4000f8e02ff */
[----:B------:R-:W-:Y:S01]  /*80a0*/  IMAD R9, R202, UR5, R9 ;  /* 0x00000005ca097c24 */ /* 0x000fe2000f8e0209 */
[----:B------:R-:W-:Y:S01]  /*80b0*/  SHF.R.S32.HI R4, RZ, 0x1f, R13 ;  /* 0x0000001fff047819 */ /* 0x000fe2000001140d */
[C---:B------:R-:W-:Y:S01]  /*80c0*/  IMAD R15, R11.reuse, UR7, R2 ;  /* 0x000000070b0f7c24 */ /* 0x040fe2000f8e0202 */
[----:B------:R-:W-:Y:S01]  /*80d0*/  ULDC.64 UR4, c[0x0][0xb28] ;  /* 0x0002ca0000047ab9 */ /* 0x000fe20000000a00 */
[----:B------:R-:W-:-:S04]  /*80e0*/  IMAD.WIDE.U32 R2, R11, UR6, R8 ;  /* 0x000000060b027c25 */ /* 0x000fc8000f8e0008 */
[----:B------:R-:W-:Y:S02]  /*80f0*/  IMAD R4, R4, UR4, RZ ;  /* 0x0000000404047c24 */ /* 0x000fe4000f8e02ff */
[----:B------:R-:W-:Y:S02]  /*8100*/  IMAD.IADD R3, R3, 0x1, R15 ;  /* 0x0000000103037824 */ /* 0x000fe400078e020f */
[C---:B------:R-:W-:Y:S02]  /*8110*/  IMAD R9, R13.reuse, UR5, R4 ;  /* 0x000000050d097c24 */ /* 0x040fe4000f8e0204 */
[----:B------:R-:W-:Y:S01]  /*8120*/  IMAD.WIDE.U32 R2, R13, UR4, R2 ;  /* 0x000000040d027c25 */ /* 0x000fe2000f8e0002 */
[----:B------:R-:W-:-:S03]  /*8130*/  ULDC.64 UR4, c[0x0][0xb00] ;  /* 0x0002c00000047ab9 */ /* 0x000fc60000000a00 */
[----:B------:R-:W-:Y:S01]  /*8140*/  VIADD R4, R0, 0x28820 ;  /* 0x0002882000047836 */ /* 0x000fe20000000000 */
[----:B------:R-:W-:Y:S01]  /*8150*/  LEA R0, P1, R2, UR4, 0x2 ;  /* 0x0000000402007c11 */ /* 0x000fe2000f8210ff */
[----:B------:R-:W-:-:S03]  /*8160*/  IMAD.IADD R3, R3, 0x1, R9 ;  /* 0x0000000103037824 */ /* 0x000fc600078e0209 */
[----:B------:R-:W-:Y:S02]  /*8170*/  PRMT R8, RZ, 0x654, R4 ;  /* 0x00000654ff087816 */ /* 0x000fe40000000004 */
[----:B------:R-:W-:Y:S02]  /*8180*/  LEA.HI.X R4, R2, UR5, R3, 0x2, P1 ;  /* 0x0000000502047c11 */ /* 0x000fe400088f1403 */
[----:B------:R0:W-:Y:S03]  /*8190*/  SYNCS.ARRIVE.TRANS64.RED.A1T0 RZ, [R8+URZ], RZ ;  /* 0x000000ff08ff79a7 */ /* 0x0001e6000810043f */
[----:B------:R1:W2:Y:S04]  /*81a0*/  SHFL.IDX PT, R9, R4, RZ, 0x1c1f ;  /* 0x001c1fff04097589 */ /* 0x0002a800000e0000 */
[----:B0-----:R1:W0:Y:S01]  /*81b0*/  SHFL.IDX PT, R8, R0, RZ, 0x1c1f ;  /* 0x001c1fff00087589 */ /* 0x00122200000e0000 */
[----:B------:R-:W-:Y:S05]  /*81c0*/  @P2 BRA `(.L_x_6720) ;  /* 0x0000000400002947 */ /* 0x000fea0003800000 */
[----:B------:R-:W-:Y:S02]  /*81d0*/  ULDC UR4, c[0x0][0xac8] ;  /* 0x0002b20000047ab9 */ /* 0x000fe40000000800 */
[----:B------:R-:W-:Y:S02]  /*81e0*/  ISETP.GE.AND P3, PT, R201, UR4, PT ;  /* 0x00000004c9007c0c */ /* 0x000fe4000bf66270 */
[----:B------:R-:W-:Y:S02]  /*81f0*/  ISETP.GE.AND P1, PT, R203, UR4, PT ;  /* 0x00000004cb007c0c */ /* 0x000fe4000bf26270 */
[----:B------:R-:W-:Y:S02]  /*8200*/  ISETP.GE.AND P4, PT, R200, UR4, PT ;  /* 0x00000004c8007c0c */ /* 0x000fe4000bf86270 */
[----:B------:R-:W-:-:S07]  /*8210*/  ISETP.GE.AND P2, PT, R199, UR4, PT ;  /* 0x00000004c7007c0c */ /* 0x000fce000bf46270 */
[-C--:B0-----:R-:W-:Y:S02]  /*8220*/  @!P3 LEA R10, P5, R201, R8.reuse, 0x2 ;  /* 0x00000008c90ab211 */ /* 0x081fe400078a10ff */
[----:B--2---:R-:W-:Y:S02]  /*8230*/  @!P1 IMAD.WIDE R2, R203, 0x4, R8 ;  /* 0x00000004cb029825 */ /* 0x004fe400078e0208 */
[----:B------:R-:W-:Y:S02]  /*8240*/  @!P3 LEA.HI.X R11, R201, R9, R221, 0x2, P5 ;  /* 0x00000009c90bb211 */ /* 0x000fe400028f14dd */
[-C--:B------:R-:W-:Y:S01]  /*8250*/  @!P4 LEA R12, P5, R200, R8.reuse, 0x2 ;  /* 0x00000008c80cc211 */ /* 0x080fe200078a10ff */
[----:B------:R0:W-:Y:S01]  /*8260*/  @!P1 ST.E.64 desc[UR36][R2.64], R20 ;  /* 0x0000001402009985 */ /* 0x0001e2000c101b24 */
[----:B------:R-:W-:Y:S02]  /*8270*/  ISETP.GE.AND P1, PT, R198, UR4, PT ;  /* 0x00000004c6007c0c */ /* 0x000fe4000bf26270 */
[----:B------:R-:W-:Y:S01]  /*8280*/  @!P2 LEA R14, P6, R199, R8, 0x2 ;  /* 0x00000008c70ea211 */ /* 0x000fe200078c10ff */
[----:B------:R2:W-:Y:S01]  /*8290*/  @!P3 ST.E.64 desc[UR36][R10.64], R36 ;  /* 0x000000240a00b985 */ /* 0x0005e2000c101b24 */
[----:B------:R-:W-:-:S02]  /*82a0*/  ISETP.GE.AND P3, PT, R197, UR4, PT ;  /* 0x00000004c5007c0c */ /* 0x000fc4000bf66270 */
[-C--:B------:R-:W-:Y:S02]  /*82b0*/  @!P4 LEA.HI.X R13, R200, R9.reuse, R220, 0x2, P5 ;  /* 0x00000009c80dc211 */ /* 0x080fe400028f14dc */
[----:B------:R-:W-:Y:S02]  /*82c0*/  @!P2 LEA.HI.X R15, R199, R9, R219, 0x2, P6 ;  /* 0x00000009c70fa211 */ /* 0x000fe400030f14db */
[----:B------:R-:W-:Y:S01]  /*82d0*/  ISETP.GE.AND P5, PT, R196, UR4, PT ;  /* 0x00000004c4007c0c */ /* 0x000fe2000bfa6270 */
[----:B------:R3:W-:Y:S02]  /*82e0*/  @!P4 ST.E.64 desc[UR36][R12.64], R38 ;  /* 0x000000260c00c985 */ /* 0x0007e4000c101b24 */
[----:B------:R-:W-:Y:S02]  /*82f0*/  @!P1 LEA R16, P4, R198, R8, 0x2 ;  /* 0x00000008c6109211 */ /* 0x000fe400078810ff */
[----:B------:R4:W-:Y:S01]  /*8300*/  @!P2 ST.E.64 desc[UR36][R14.64], R40 ;  /* 0x000000280e00a985 */ /* 0x0009e2000c101b24 */
[----:B------:R-:W-:-:S02]  /*8310*/  ISETP.GE.AND P2, PT, R195, UR4, PT ;  /* 0x00000004c3007c0c */ /* 0x000fc4000bf46270 */
[CC--:B0-----:R-:W-:Y:S02]  /*8320*/  @!P3 LEA R2, P6, R197.reuse, R8.reuse, 0x2 ;  /* 0x00000008c502b211 */ /* 0x0c1fe400078c10ff */
[-C--:B------:R-:W-:Y:S02]  /*8330*/  @!P1 LEA.HI.X R17, R198, R9.reuse, R218, 0x2, P4 ;  /* 0x00000009c6119211 */ /* 0x080fe400020f14da */
[----:B------:R-:W-:Y:S02]  /*8340*/  @!P3 LEA.HI.X R3, R197, R9, R217, 0x2, P6 ;  /* 0x00000009c503b211 */ /* 0x000fe400030f14d9 */
[----:B------:R-:W-:Y:S01]  /*8350*/  ISETP.GE.AND P4, PT, R194, UR4, PT ;  /* 0x00000004c2007c0c */ /* 0x000fe2000bf86270 */
[----:B------:R0:W-:Y:S01]  /*8360*/  @!P1 ST.E.64 desc[UR36][R16.64], R42 ;  /* 0x0000002a10009985 */ /* 0x0001e2000c101b24 */
[----:B--2---:R-:W-:-:S03]  /*8370*/  @!P5 LEA R10, P1, R196, R8, 0x2 ;  /* 0x00000008c40ad211 */ /* 0x004fc600078210ff */
[----:B------:R2:W-:Y:S01]  /*8380*/  @!P3 ST.E.64 desc[UR36][R2.64], R44 ;  /* 0x0000002c0200b985 */ /* 0x0005e2000c101b24 */
[-C--:B---3--:R-:W-:Y:S02]  /*8390*/  @!P2 LEA R12, P6, R195, R8.reuse, 0x2 ;  /* 0x00000008c30ca211 */ /* 0x088fe400078c10ff */
[----:B------:R-:W-:Y:S02]  /*83a0*/  ISETP.GE.AND P3, PT, R193, UR4, PT ;  /* 0x00000004c1007c0c */ /* 0x000fe4000bf66270 */
[-C--:B------:R-:W-:Y:S02]  /*83b0*/  @!P5 LEA.HI.X R11, R196, R9.reuse, R216, 0x2, P1 ;  /* 0x00000009c40bd211 */ /* 0x080fe400008f14d8 */
[----:B------:R-:W-:Y:S02]  /*83c0*/  ISETP.GE.AND P1, PT, R192, UR4, PT ;  /* 0x00000004c0007c0c */ /* 0x000fe4000bf26270 */
[----:B------:R-:W-:Y:S01]  /*83d0*/  @!P2 LEA.HI.X R13, R195, R9, R215, 0x2, P6 ;  /* 0x00000009c30da211 */ /* 0x000fe200030f14d7 */
[----:B------:R3:W-:Y:S01]  /*83e0*/  @!P5 ST.E.64 desc[UR36][R10.64], R46 ;  /* 0x0000002e0a00d985 */ /* 0x0007e2000c101b24 */
[----:B----4-:R-:W-:-:S03]  /*83f0*/  @!P4 LEA R14, P6, R194, R8, 0x2 ;  /* 0x00000008c20ec211 */ /* 0x010fc600078c10ff */
[----:B------:R4:W-:Y:S01]  /*8400*/  @!P2 ST.E.64 desc[UR36][R12.64], R48 ;  /* 0x000000300c00a985 */ /* 0x0009e2000c101b24 */
[----:B------:R-:W-:Y:S02]  /*8410*/  ISETP.GE.AND P2, PT, R191, UR4, PT ;  /* 0x00000004bf007c0c */ /* 0x000fe4000bf46270 */
[-C--:B------:R-:W-:Y:S02]  /*8420*/  @!P4 LEA.HI.X R15, R194, R9.reuse, R214, 0x2, P6 ;  /* 0x00000009c20fc211 */ /* 0x080fe400030f14d6 */
[CC--:B0-----:R-:W-:Y:S02]  /*8430*/  @!P3 LEA R16, P5, R193.reuse, R8.reuse, 0x2 ;  /* 0x00000008c110b211 */ /* 0x0c1fe400078a10ff */
[----:B--2---:R-:W-:Y:S01]  /*8440*/  @!P1 LEA R2, P6, R192, R8, 0x2 ;  /* 0x00000008c0029211 */ /* 0x004fe200078c10ff */
[----:B------:R0:W-:Y:S01]  /*8450*/  @!P4 ST.E.64 desc[UR36][R14.64], R50 ;  /* 0x000000320e00c985 */ /* 0x0001e2000c101b24 */
[----:B------:R-:W-:Y:S02]  /*8460*/  @!P3 LEA.HI.X R17, R193, R9, R213, 0x2, P5 ;  /* 0x00000009c111b211 */ /* 0x000fe400028f14d5 */
[----:B------:R-:W-:-:S02]  /*8470*/  ISETP.GE.AND P4, PT, R190, UR4, PT ;  /* 0x00000004be007c0c */ /* 0x000fc4000bf86270 */
[-C--:B------:R-:W-:Y:S01]  /*8480*/  @!P1 LEA.HI.X R3, R192, R9.reuse, R212, 0x2, P6 ;  /* 0x00000009c0039211 */ /* 0x080fe200030f14d4 */
[----:B------:R2:W-:Y:S01]  /*8490*/  @!P3 ST.E.64 desc[UR36][R16.64], R52 ;  /* 0x000000341000b985 */ /* 0x0005e2000c101b24 */
[----:B------:R-:W-:Y:S02]  /*84a0*/  ISETP.GE.AND P5, PT, R189, UR4, PT ;  /* 0x00000004bd007c0c */ /* 0x000fe4000bfa6270 */
[----:B---3--:R-:W-:Y:S01]  /*84b0*/  @!P2 LEA R10, P6, R191, R8, 0x2 ;  /* 0x00000008bf0aa211 */ /* 0x008fe200078c10ff */
[----:B------:R3:W-:Y:S01]  /*84c0*/  @!P1 ST.E.64 desc[UR36][R2.64], R54 ;  /* 0x0000003602009985 */ /* 0x0007e2000c101b24 */
[----:B------:R-:W-:Y:S02]  /*84d0*/  ISETP.GE.AND P3, PT, R188, UR4, PT ;  /* 0x00000004bc007c0c */ /* 0x000fe4000bf66270 */
[----:B------:R-:W-:Y:S02]  /*84e0*/  ISETP.GE.AND P1, PT, R155, UR4, PT ;  /* 0x000000049b007c0c */ /* 0x000fe4000bf26270 */
[----:B------:R-:W-:-:S02]  /*84f0*/  @!P2 LEA.HI.X R11, R191, R9, R211, 0x2, P6 ;  /* 0x00000009bf0ba211 */ /* 0x000fc400030f14d3 */
[----:B----4-:R-:W-:-:S03]  /*8500*/  @!P4 LEA R12, P6, R190, R8, 0x2 ;  /* 0x00000008be0cc211 */ /* 0x010fc600078c10ff */
[----:B------:R3:W-:Y:S01]  /*8510*/  @!P2 ST.E.64 desc[UR36][R10.64], R56 ;  /* 0x000000380a00a985 */ /* 0x0007e2000c101b24 */
[CC--:B0-----:R-:W-:Y:S02]  /*8520*/  @!P5 LEA R14, P2, R189.reuse, R8.reuse, 0x2 ;  /* 0x00000008bd0ed211 */ /* 0x0c1fe400078410ff */
[-C--:B------:R-:W-:Y:S02]  /*8530*/  @!P4 LEA.HI.X R13, R190, R9.reuse, R210, 0x2, P6 ;  /* 0x00000009be0dc211 */ /* 0x080fe400030f14d2 */
[CC--:B--2---:R-:W-:Y:S02]  /*8540*/  @!P3 LEA R16, P6, R188.reuse, R8.reuse, 0x2 ;  /* 0x00000008bc10b211 */ /* 0x0c4fe400078c10ff */
        /* <DEDUP_REMOVED lines=8> */
.L_x_6720:
[----:B------:R-:W-:Y:S05]  /*85d0*/  BSYNC B1 ;  /* 0x0000000000017941 */ /* 0x000fea0003800000 */
.L_x_6719:
[----:B--23--:R2:W3:Y:S04]  /*85e0*/  SHFL.IDX PT, R9, R4, 0x1, 0x1c1f ;  /* 0x003c1f0004097f89 */ /* 0x00c4e800000e0000 */
[----:B0-----:R2:W0:Y:S01]  /*85f0*/  SHFL.IDX PT, R8, R0, 0x1, 0x1c1f ;  /* 0x003c1f0000087f89 */ /* 0x00142200000e0000 */
[----:B------:R-:W-:Y:S05]  /*8600*/  @P0 BRA `(.L_x_6718) ;  /* 0x0000000c00e40947 */ /* 0x000fea0003800000 */
[----:B------:R-:W-:Y:S02]  /*8610*/  ULDC UR4, c[0x0][0xac8] ;  /* 0x0002b20000047ab9 */ /* 0x000fe40000000800 */
[----:B------:R-:W-:Y:S02]  /*8620*/  ISETP.GE.AND P1, PT, R201, UR4, PT ;  /* 0x00000004c9007c0c */ /* 0x000fe4000bf26270 */
[----:B------:R-:W-:Y:S02]  /*8630*/  ISETP.GE.AND P0, PT, R200, UR4, PT ;  /* 0x00000004c8007c0c */ /* 0x000fe4000bf06270 */
[----:B------:R-:W-:Y:S02]  /*8640*/  ISETP.GE.AND P2, PT, R203, UR4, PT ;  /* 0x00000004cb007c0c */ /* 0x000fe4000bf46270 */
[----:B------:R-:W-:Y:S02]  /*8650*/  ISETP.GE.AND P4, PT, R198, UR4, PT ;  /* 0x00000004c6007c0c */ /* 0x000fe4000bf86270 */
[----:B------:R-:W-:-:S05]  /*8660*/  ISETP.GE.AND P3, PT, R199, UR4, PT ;  /* 0x00000004c7007c0c */ /* 0x000fca000bf66270 */
[CC--:B0-----:R-:W-:Y:S02]  /*8670*/  @!P1 LEA R10, P5, R201.reuse, R8.reuse, 0x2 ;  /* 0x00000008c90a9211 */ /* 0x0c1fe400078a10ff */
[CC--:B------:R-:W-:Y:S02]  /*8680*/  @!P0 LEA R12, P6, R200.reuse, R8.reuse, 0x2 ;  /* 0x00000008c80c8211 */ /* 0x0c0fe400078c10ff */
[-C--:B---3--:R-:W-:Y:S01]  /*8690*/  @!P1 LEA.HI.X R11, R201, R9.reuse, R221, 0x2, P5 ;  /* 0x00000009c90b9211 */ /* 0x088fe200028f14dd */
[----:B------:R-:W-:Y:S01]  /*86a0*/  @!P2 IMAD.WIDE R2, R203, 0x4, R8 ;  /* 0x00000004cb02a825 */ /* 0x000fe200078e0208 */
[----:B------:R-:W-:Y:S02]  /*86b0*/  ISETP.GE.AND P5, PT, R197, UR4, PT ;  /* 0x00000004c5007c0c */ /* 0x000fe4000bfa6270 */
[----:B------:R-:W-:Y:S02]  /*86c0*/  @!P0 LEA.HI.X R13, R200, R9, R220, 0x2, P6 ;  /* 0x00000009c80d8211 */ /* 0x000fe400030f14dc */
[----:B------:R0:W-:Y:S01]  /*86d0*/  @!P2 ST.E.64 desc[UR36][R2.64], R66 ;  /* 0x000000420200a985 */ /* 0x0001e2000c101b24 */
[----:B------:R-:W-:-:S02]  /*86e0*/  @!P4 LEA R16, P2, R198, R8, 0x2 ;  /* 0x00000008c610c211 */ /* 0x000fc400078410ff */
[----:B------:R-:W-:Y:S01]  /*86f0*/  @!P3 LEA R14, P6, R199, R8, 0x2 ;  /* 0x00000008c70eb211 */ /* 0x000fe200078c10ff */
[----:B------:R-:W-:Y:S01]  /*8700*/  @!P1 ST.E.64 desc[UR36][R10.64], R68 ;  /* 0x000000440a009985 */ /* 0x000fe2000c101b24 */
[----:B------:R-:W-:Y:S02]  /*8710*/  ISETP.GE.AND P1, PT, R195, UR4, PT ;  /* 0x00000004c3007c0c */ /* 0x000fe4000bf26270 */
[-C--:B------:R-:W-:Y:S01]  /*8720*/  @!P4 LEA.HI.X R17, R198, R9.reuse, R218, 0x2, P2 ;  /* 0x00000009c611c211 */ /* 0x080fe200010f14da */
[----:B------:R3:W-:Y:S01]  /*8730*/  @!P0 ST.E.64 desc[UR36][R12.64], R70 ;  /* 0x000000460c008985 */ /* 0x0007e2000c101b24 */
[----:B------:R-:W-:Y:S02]  /*8740*/  ISETP.GE.AND P0, PT, R196, UR4, PT ;  /* 0x00000004c4007c0c */ /* 0x000fe4000bf06270 */
[----:B------:R-:W-:Y:S02]  /*8750*/  ISETP.GE.AND P2, PT, R194, UR4, PT ;  /* 0x00000004c2007c0c */ /* 0x000fe4000bf46270 */
[----:B------:R-:W-:-:S02]  /*8760*/  @!P3 LEA.HI.X R15, R199, R9, R219, 0x2, P6 ;  /* 0x00000009c70fb211 */ /* 0x000fc400030f14db */
[----:B------:R-:W-:-:S03]  /*8770*/  @!P5 LEA R18, P6, R197, R8, 0x2 ;  /* 0x00000008c512d211 */ /* 0x000fc600078c10ff */
[----:B------:R4:W-:Y:S01]  /*8780*/  @!P3 ST.E.64 desc[UR36][R14.64], R72 ;  /* 0x000000480e00b985 */ /* 0x0009e2000c101b24 */
[-C--:B------:R-:W-:Y:S02]  /*8790*/  @!P5 LEA.HI.X R19, R197, R9.reuse, R217, 0x2, P6 ;  /* 0x00000009c513d211 */ /* 0x080fe400030f14d9 */
[----:B------:R-:W-:Y:S01]  /*87a0*/  ISETP.GE.AND P3, PT, R193, UR4, PT ;  /* 0x00000004c1007c0c */ /* 0x000fe2000bf66270 */
[----:B------:R5:W-:Y:S01]  /*87b0*/  @!P4 ST.E.64 desc[UR36][R16.64], R74 ;  /* 0x0000004a1000c985 */ /* 0x000be2000c101b24 */
[-C--:B0-----:R-:W-:Y:S02]  /*87c0*/  @!P0 LEA R2, P4, R196, R8.reuse, 0x2 ;  /* 0x00000008c4028211 */ /* 0x081fe400078810ff */
[-C--:B---3--:R-:W-:Y:S01]  /*87d0*/  @!P2 LEA R12, P6, R194, R8.reuse, 0x2 ;  /* 0x00000008c20ca211 */ /* 0x088fe200078c10ff */
[----:B------:R-:W-:Y:S01]  /*87e0*/  @!P5 ST.E.64 desc[UR36][R18.64], R76 ;  /* 0x0000004c1200d985 */ /* 0x000fe2000c101b24 */
[----:B------:R-:W-:Y:S02]  /*87f0*/  @!P1 LEA R10, P5, R195, R8, 0x2 ;  /* 0x00000008c30a9211 */ /* 0x000fe400078a10ff */
[----:B------:R-:W-:-:S02]  /*8800*/  @!P0 LEA.HI.X R3, R196, R9, R216, 0x2, P4 ;  /* 0x00000009c4038211 */ /* 0x000fc400020f14d8 */
[-C--:B------:R-:W-:Y:S02]  /*8810*/  @!P1 LEA.HI.X R11, R195, R9.reuse, R215, 0x2, P5 ;  /* 0x00000009c30b9211 */ /* 0x080fe400028f14d7 */
[----:B------:R-:W-:Y:S01]  /*8820*/  ISETP.GE.AND P4, PT, R192, UR4, PT ;  /* 0x00000004c0007c0c */ /* 0x000fe2000bf86270 */
[----:B------:R-:W-:Y:S01]  /*8830*/  @!P0 ST.E.64 desc[UR36][R2.64], R78 ;  /* 0x0000004e02008985 */ /* 0x000fe2000c101b24 */
[----:B------:R-:W-:Y:S02]  /*8840*/  @!P2 LEA.HI.X R13, R194, R9, R214, 0x2, P6 ;  /* 0x00000009c20da211 */ /* 0x000fe400030f14d6 */
[----:B----4-:R-:W-:Y:S01]  /*8850*/  @!P3 LEA R14, P5, R193, R8, 0x2 ;  /* 0x00000008c10eb211 */ /* 0x010fe200078a10ff */
[----:B------:R0:W-:Y:S01]  /*8860*/  @!P1 ST.E.64 desc[UR36][R10.64], R80 ;  /* 0x000000500a009985 */ /* 0x0001e2000c101b24 */
[----:B------:R-:W-:Y:S02]  /*8870*/  ISETP.GE.AND P1, PT, R190, UR4, PT ;  /* 0x00000004be007c0c */ /* 0x000fe4000bf26270 */
[----:B------:R-:W-:Y:S01]  /*8880*/  ISETP.GE.AND P0, PT, R189, UR4, PT ;  /* 0x00000004bd007c0c */ /* 0x000fe2000bf06270 */
[----:B------:R3:W-:Y:S01]  /*8890*/  @!P2 ST.E.64 desc[UR36][R12.64], R82 ;  /* 0x000000520c00a985 */ /* 0x0007e2000c101b24 */
[----:B------:R-:W-:-:S02]  /*88a0*/  ISETP.GE.AND P2, PT, R191, UR4, PT ;  /* 0x00000004bf007c0c */ /* 0x000fc4000bf46270 */
[-C--:B------:R-:W-:Y:S02]  /*88b0*/  @!P3 LEA.HI.X R15, R193, R9.reuse, R213, 0x2, P5 ;  /* 0x00000009c10fb211 */ /* 0x080fe400028f14d5 */
[----:B------:R-:W-:Y:S02]  /*88c0*/  ISETP.GE.AND P5, PT, R188, UR4, PT ;  /* 0x00000004bc007c0c */ /* 0x000fe4000bfa6270 */
[CC--:B-----5:R-:W-:Y:S01]  /*88d0*/  @!P4 LEA R16, P6, R192.reuse, R8.reuse, 0x2 ;  /* 0x00000008c010c211 */ /* 0x0e0fe200078c10ff */
[----:B------:R4:W-:Y:S03]  /*88e0*/  @!P3 ST.E.64 desc[UR36][R14.64], R84 ;  /* 0x000000540e00b985 */ /* 0x0009e6000c101b24 */
[----:B------:R-:W-:Y:S02]  /*88f0*/  @!P4 LEA.HI.X R17, R192, R9, R212, 0x2, P6 ;  /* 0x00000009c011c211 */ /* 0x000fe400030f14d4 */
[----:B0-----:R-:W-:-:S02]  /*8900*/  @!P1 LEA R10, P6, R190, R8, 0x2 ;  /* 0x00000008be0a9211 */ /* 0x001fc400078c10ff */
[-C--:B------:R-:W-:Y:S01]  /*8910*/  @!P2 LEA R2, P3, R191, R8.reuse, 0x2 ;  /* 0x00000008bf02a211 */ /* 0x080fe200078610ff */
[----:B------:R4:W-:Y:S01]  /*8920*/  @!P4 ST.E.64 desc[UR36][R16.64], R86 ;  /* 0x000000561000c985 */ /* 0x0009e2000c101b24 */
[-C--:B---3--:R-:W-:Y:S02]  /*8930*/  @!P0 LEA R12, P4, R189, R8.reuse, 0x2 ;  /* 0x00000008bd0c8211 */ /* 0x088fe400078810ff */
[-C--:B------:R-:W-:Y:S02]  /*8940*/  @!P2 LEA.HI.X R3, R191, R9.reuse, R211, 0x2, P3 ;  /* 0x00000009bf03a211 */ /* 0x080fe400018f14d3 */
[----:B------:R-:W-:Y:S02]  /*8950*/  @!P5 LEA R18, P3, R188, R8, 0x2 ;  /* 0x00000008bc12d211 */ /* 0x000fe400078610ff */
[-C--:B------:R-:W-:Y:S01]  /*8960*/  @!P1 LEA.HI.X R11, R190, R9.reuse, R210, 0x2, P6 ;  /* 0x00000009be0b9211 */ /* 0x080fe200030f14d2 */
[----:B------:R4:W-:Y:S01]  /*8970*/  @!P2 ST.E.64 desc[UR36][R2.64], R90 ;  /* 0x0000005a0200a985 */ /* 0x0009e2000c101b24 */
[----:B------:R-:W-:-:S02]  /*8980*/  @!P0 LEA.HI.X R13, R189, R9, R209, 0x2, P4 ;  /* 0x00000009bd0d8211 */ /* 0x000fc400020f14d1 */
[----:B------:R-:W-:Y:S01]  /*8990*/  @!P5 LEA.HI.X R19, R188, R9, R208, 0x2, P3 ;  /* 0x00000009bc13d211 */ /* 0x000fe200018f14d0 */
[----:B------:R4:W-:Y:S04]  /*89a0*/  @!P1 ST.E.64 desc[UR36][R10.64], R92 ;  /* 0x0000005c0a009985 */ /* 0x0009e8000c101b24 */
[----:B------:R4:W-:Y:S01]  /*89b0*/  @!P0 ST.E.64 desc[UR36][R12.64], R94 ;  /* 0x0000005e0c008985 */ /* 0x0009e2000c101b24 */
[----:B------:R-:W-:-:S03]  /*89c0*/  ISETP.GE.AND P0, PT, R155, UR4, PT ;  /* 0x000000049b007c0c */ /* 0x000fc6000bf06270 */
[----:B------:R4:W-:Y:S10]  /*89d0*/  @!P5 ST.E.64 desc[UR36][R18.64], R96 ;  /* 0x000000601200d985 */ /* 0x0009f4000c101b24 */
[----:B------:R-:W-:Y:S05]  /*89e0*/  @P0 BRA `(.L_x_6718) ;  /* 0x0000000800ec0947 */ /* 0x000fea0003800000 */
[----:B----4-:R-:W-:-:S04]  /*89f0*/  LEA R2, P0, R155, R8, 0x2 ;  /* 0x000000089b027211 */ /* 0x010fc800078010ff */
[----:B------:R-:W-:-:S05]  /*8a00*/  LEA.HI.X R3, R155, R9, R207, 0x2, P0 ;  /* 0x000000099b037211 */ /* 0x000fca00000f14cf */
[----:B------:R0:W-:Y:S01]  /*8a10*/  ST.E.64 desc[UR36][R2.64], R150 ;  /* 0x0000009602007985 */ /* 0x0001e2000c101b24 */
[----:B------:R-:W-:Y:S05]  /*8a20*/  BRA `(.L_x_6718) ;  /* 0x0000000800dc7947 */ /* 0x000fea0003800000 */
.L_x_6709:
[----:B------:R-:W2:Y:S01]  /*8a30*/  LDC.64 R10, c[0x0][0xc00] ;  /* 0x00030000ff0a7b82 */ /* 0x000ea20000000a00 */
[----:B------:R-:W-:Y:S01]  /*8a40*/  ULDC.64 UR4, c[0x0][0xc08] ;  /* 0x0003020000047ab9 */ /* 0x000fe20000000a00 */
[----:B------:R-:W-:Y:S01]  /*8a50*/  IMAD.MOV.U32 R3, RZ, RZ, RZ ;  /* 0x000000ffff037224 */ /* 0x000fe200078e00ff */
[----:B------:R-:W-:-:S04]  /*8a60*/  ISETP.NE.U32.AND P1, PT, RZ, UR4, PT ;  /* 0x00000004ff007c0c */ /* 0x000fc8000bf25070 */
[----:B------:R-:W-:Y:S01]  /*8a70*/  ISETP.NE.AND.EX P1, PT, RZ, UR5, PT, P1 ;  /* 0x00000005ff007c0c */ /* 0x000fe2000bf25310 */
[----:B------:R-:W3:Y:S01]  /*8a80*/  LDC.64 R8, c[0x0][0xc00] ;  /* 0x00030000ff087b82 */ /* 0x000ee20000000a00 */
[----:B--2---:R-:W-:-:S04]  /*8a90*/  ISETP.NE.U32.AND P0, PT, R10, RZ, PT ;  /* 0x000000ff0a00720c */ /* 0x004fc80003f05070 */
[----:B------:R-:W-:Y:S01]  /*8aa0*/  ISETP.NE.AND.EX P0, PT, R11, RZ, PT, P0 ;  /* 0x000000ff0b00720c */ /* 0x000fe20003f05300 */
[----:B---3--:R-:W-:-:S06]  /*8ab0*/  IMAD.WIDE R10, R22, 0x4, R8 ;  /* 0x00000004160a7825 */ /* 0x008fcc00078e0208 */
[C---:B------:R-:W-:Y:S01]  /*8ac0*/  @P1 LEA R8, P2, R22.reuse, UR4, 0x2 ;  /* 0x0000000416081c11 */ /* 0x040fe2000f8410ff */
[----:B------:R-:W-:Y:S02]  /*8ad0*/  ULDC UR4, c[0x0][0xa88] ;  /* 0x0002a20000047ab9 */ /* 0x000fe40000000800 */
[----:B0-----:R-:W-:Y:S01]  /*8ae0*/  IMAD.U32 R0, RZ, RZ, UR4 ;  /* 0x00000004ff007e24 */ /* 0x001fe2000f8e00ff */
[----:B------:R-:W-:Y:S02]  /*8af0*/  @P1 LEA.HI.X R9, R22, UR5, R19, 0x2, P2 ;  /* 0x0000000516091c11 */ /* 0x000fe400090f1413 */
[----:B------:R0:W5:Y:S04]  /*8b00*/  @P0 LDG.E R3, desc[UR36][R10.64] ;  /* 0x000000240a030981 */ /* 0x000168000c1e1900 */
[----:B------:R0:W5:Y:S01]  /*8b10*/  @P1 LDG.E R0, desc[UR36][R8.64] ;  /* 0x0000002408001981 */ /* 0x000162000c1e1900 */
[----:B------:R-:W-:-:S02]  /*8b20*/  ISETP.NE.AND P2, PT, R18, RZ, PT ;  /* 0x000000ff1200720c */ /* 0x000fc40003f45270 */
[----:B------:R-:W-:-:S11]  /*8b30*/  ISETP.GT.AND P3, PT, R228, 0x7f, PT ;  /* 0x0000007fe400780c */ /* 0x000fd60003f64270 */
[----:B------:R-:W2:Y:S02]  /*8b40*/  @!P2 LDC R18, c[0x0][0xad4] ;  /* 0x0002b500ff12ab82 */ /* 0x000ea40000000800 */
[----:B--2---:R-:W-:Y:S01]  /*8b50*/  ISETP.GT.AND P2, PT, R18, 0x1, PT ;  /* 0x000000011200780c */ /* 0x004fe20003f44270 */
[----:B0-----:R-:W-:-:S12]  /*8b60*/  @P1 BRA `(.L_x_6721) ;  /* 0x0000000000101947 */ /* 0x001fd80003800000 */
[----:B------:R-:W-:Y:S05]  /*8b70*/  @!P0 BRA `(.L_x_6721) ;  /* 0x00000000000c8947 */ /* 0x000fea0003800000 */
[----:B------:R-:W2:Y:S04]  /*8b80*/  LDG.E R9, desc[UR36][R10.64] ;  /* 0x000000240a097981 */ /* 0x000ea8000c1e1900 */
[----:B-----5:R-:W2:Y:S02]  /*8b90*/  LDG.E R0, desc[UR36][R10.64+0x4] ;  /* 0x000004240a007981 */ /* 0x020ea4000c1e1900 */
[----:B--2---:R-:W-:-:S07]  /*8ba0*/  IMAD.IADD R0, R0, 0x1, -R9 ;  /* 0x0000000100007824 */ /* 0x004fce00078e0a09 */
.L_x_6721:
[----:B------:R-:W-:Y:S01]  /*8bb0*/  BSSY B1, `(.L_x_6722) ;  /* 0x0000037000017945 */ /* 0x000fe20003800000 */
[----:B------:R-:W-:Y:S02]  /*8bc0*/  SEL R27, R22, RZ, !P0 ;  /* 0x000000ff161b7207 */ /* 0x000fe40004000000 */
[----:B------:R-:W-:Y:S02]  /*8bd0*/  SEL R24, R19, RZ, !P0 ;  /* 0x000000ff13187207 */ /* 0x000fe40004000000 */
[----:B-----5:R-:W-:Y:S01]  /*8be0*/  SHF.R.S32.HI R22, RZ, 0x1f, R3 ;  /* 0x0000001fff167819 */ /* 0x020fe20000011403 */
[----:B------:R-:W-:Y:S06]  /*8bf0*/  @P3 BRA `(.L_x_6723) ;  /* 0x0000000000c83947 */ /* 0x000fec0003800000 */
[----:B-1----:R-:W0:Y:S01]  /*8c00*/  S2R R4, SR_TID.X ;  /* 0x0000000000047919 */ /* 0x002e220000002100 */
[----:B------:R-:W1:Y:S02]  /*8c10*/  LDC R33, c[0x0][0xbe8] ;  /* 0x0002fa00ff217b82 */ /* 0x000e640000000800 */
[----:B-1----:R-:W-:Y:S02]  /*8c20*/  IMAD R8, R0, R33, RZ ;  /* 0x0000002100087224 */ /* 0x002fe400078e02ff */
[----:B0-----:R-:W-:-:S04]  /*8c30*/  IMAD R4, R16, 0x80, R4 ;  /* 0x0000008010047824 */ /* 0x001fc800078e0204 */
[----:B------:R-:W-:-:S05]  /*8c40*/  VIADD R29, R4, 0xffffff80 ;  /* 0xffffff80041d7836 */ /* 0x000fca0000000000 */
[----:B------:R-:W-:-:S13]  /*8c50*/  ISETP.GE.AND P0, PT, R29, R8, PT ;  /* 0x000000081d00720c */ /* 0x000fda0003f06270 */
[----:B------:R-:W-:Y:S05]  /*8c60*/  @P0 BRA `(.L_x_6723) ;  /* 0x0000000000ac0947 */ /* 0x000fea0003800000 */
[----:B------:R-:W-:Y:S01]  /*8c70*/  ISETP.NE.AND P1, PT, R33, 0x1, PT ;  /* 0x000000012100780c */ /* 0x000fe20003f25270 */
[----:B------:R-:W0:Y:S01]  /*8c80*/  LDC.64 R30, c[0x0][0xba8] ;  /* 0x0002ea00ff1e7b82 */ /* 0x000e220000000a00 */
[----:B------:R-:W-:Y:S01]  /*8c90*/  ISETP.GT.AND P0, PT, R18, 0x1, PT ;  /* 0x000000011200780c */ /* 0x000fe20003f04270 */
[----:B------:R-:W-:Y:S01]  /*8ca0*/  IMAD.MOV.U32 R17, RZ, RZ, R29 ;  /* 0x000000ffff117224 */ /* 0x000fe200078e001d */
[----:B------:R-:W-:-:S04]  /*8cb0*/  MOV R20, 0x9b8 ;  /* 0x000009b800147802 */ /* 0x000fc80000000f00 */
[----:B------:R-:W-:-:S04]  /*8cc0*/  SEL R20, R20, 0x978, P0 ;  /* 0x0000097814147807 */ /* 0x000fc80000000000 */
[----:B------:R-:W1:Y:S08]  /*8cd0*/  LDC.64 R10, c[0x0][R20+0x220] ;  /* 0x00008800140a7b82 */ /* 0x000e700000000a00 */
[----:B------:R-:W2:Y:S08]  /*8ce0*/  @P1 LDC R4, c[0x0][0xbec] ;  /* 0x0002fb00ff041b82 */ /* 0x000eb00000000800 */
[----:B------:R-:W3:Y:S08]  /*8cf0*/  LDC.64 R8, c[0x0][R20+0x218] ;  /* 0x0000860014087b82 */ /* 0x000ef00000000a00 */
[----:B------:R-:W4:Y:S01]  /*8d00*/  @P1 LDC R25, c[0x0][0xbf0] ;  /* 0x0002fc00ff191b82 */ /* 0x000f220000000800 */
[----:B-1----:R-:W-:-:S02]  /*8d10*/  IMAD R11, R11, R27, RZ ;  /* 0x0000001b0b0b7224 */ /* 0x002fc400078e02ff */
[----:B------:R-:W-:-:S05]  /*8d20*/  IMAD.WIDE.U32 R18, R10, R27, RZ ;  /* 0x0000001b0a127225 */ /* 0x000fca00078e00ff */
[----:B------:R-:W1:Y:S01]  /*8d30*/  LDC.64 R12, c[0x0][R20+0x228] ;  /* 0x00008a00140c7b82 */ /* 0x000e620000000a00 */
[----:B--2---:R-:W-:-:S07]  /*8d40*/  @P1 IMAD.HI.U32 R4, R29, R4, RZ ;  /* 0x000000041d041227 */ /* 0x004fce00078e00ff */
[----:B------:R-:W2:Y:S01]  /*8d50*/  LDC.64 R14, c[0x0][R20+0x210] ;  /* 0x00008400140e7b82 */ /* 0x000ea20000000a00 */
[-C--:B---3--:R-:W-:Y:S02]  /*8d60*/  IMAD R21, R9, R2.reuse, RZ ;  /* 0x0000000209157224 */ /* 0x088fe400078e02ff */
[----:B------:R-:W-:-:S04]  /*8d70*/  IMAD.WIDE.U32 R8, R8, R2, RZ ;  /* 0x0000000208087225 */ /* 0x000fc800078e00ff */
[----:B------:R-:W-:Y:S01]  /*8d80*/  IMAD.IADD R21, R9, 0x1, R21 ;  /* 0x0000000109157824 */ /* 0x000fe200078e0215 */
[----:B----4-:R-:W-:Y:S01]  /*8d90*/  @P1 SHF.R.U32.HI R17, RZ, R25, R4 ;  /* 0x00000019ff111219 */ /* 0x010fe20000011604 */
[----:B------:R-:W-:Y:S01]  /*8da0*/  IMAD R25, R10, R24, R11 ;  /* 0x000000180a197224 */ /* 0x000fe200078e020b */
[----:B------:R-:W-:Y:S01]  /*8db0*/  SEL R11, R202, RZ, P0 ;  /* 0x000000ffca0b7207 */ /* 0x000fe20000000000 */
[----:B0-----:R-:W0:Y:S01]  /*8dc0*/  @!P0 LDC R30, c[0x0][0xb50] ;  /* 0x0002d400ff1e8b82 */ /* 0x001e220000000800 */
[----:B------:R-:W-:Y:S01]  /*8dd0*/  IADD3 R4, P1, P3, R18, R8, R3 ;  /* 0x0000000812047210 */ /* 0x000fe20007b3e003 */
[----:B------:R-:W-:Y:S02]  /*8de0*/  IMAD.MOV R10, RZ, RZ, -R17 ;  /* 0x000000ffff0a7224 */ /* 0x000fe400078e0a11 */
[----:B------:R-:W-:Y:S02]  /*8df0*/  IMAD.IADD R25, R19, 0x1, R25 ;  /* 0x0000000113197824 */ /* 0x000fe400078e0219 */
[----:B-1----:R-:W-:-:S02]  /*8e00*/  IMAD.WIDE.U32 R8, R12, R11, RZ ;  /* 0x0000000b0c087225 */ /* 0x002fc400078e00ff */
[----:B------:R-:W1:Y:S02]  /*8e10*/  @!P0 LDC R31, c[0x0][0xb54] ;  /* 0x0002d500ff1f8b82 */ /* 0x000e640000000800 */
[----:B------:R-:W-:Y:S02]  /*8e20*/  IMAD R13, R13, R11, RZ ;  /* 0x0000000b0d0d7224 */ /* 0x000fe400078e02ff */
[----:B------:R-:W-:Y:S01]  /*8e30*/  IMAD R11, R33, R10, R29 ;  /* 0x0000000a210b7224 */ /* 0x000fe200078e021d */
[----:B------:R-:W-:Y:S01]  /*8e40*/  IADD3.X R10, R25, R21, R22, P1, P3 ;  /* 0x00000015190a7210 */ /* 0x000fe20000fe6416 */
[----:B------:R-:W-:Y:S01]  /*8e50*/  IMAD.IADD R13, R9, 0x1, R13 ;  /* 0x00000001090d7824 */ /* 0x000fe200078e020d */
[----:B------:R-:W-:Y:S01]  /*8e60*/  IADD3 R8, P0, P1, R17, R4, R8 ;  /* 0x0000000411087210 */ /* 0x000fe2000791e008 */
[----:B--2---:R-:W-:Y:S01]  /*8e70*/  IMAD R4, R15, R11, RZ ;  /* 0x0000000b0f047224 */ /* 0x004fe200078e02ff */
[----:B------:R-:W-:-:S04]  /*8e80*/  SHF.R.S32.HI R17, RZ, 0x1f, R17 ;  /* 0x0000001fff117819 */ /* 0x000fc80000011411 */
[----:B------:R-:W-:Y:S02]  /*8e90*/  IADD3.X R9, R17, R10, R13, P0, P1 ;  /* 0x0000000a11097210 */ /* 0x000fe400007e240d */
[----:B------:R-:W-:Y:S01]  /*8ea0*/  SHF.R.S32.HI R13, RZ, 0x1f, R11 ;  /* 0x0000001fff0d7819 */ /* 0x000fe2000001140b */
[----:B------:R-:W-:-:S04]  /*8eb0*/  IMAD.WIDE.U32 R8, R14, R11, R8 ;  /* 0x0000000b0e087225 */ /* 0x000fc800078e0008 */
[----:B------:R-:W-:Y:S01]  /*8ec0*/  IMAD R13, R14, R13, R4 ;  /* 0x0000000d0e0d7224 */ /* 0x000fe200078e0204 */
[----:B0-----:R-:W-:-:S03]  /*8ed0*/  LEA R10, P0, R8, R30, 0x2 ;  /* 0x0000001e080a7211 */ /* 0x001fc600078010ff */
[----:B------:R-:W-:Y:S02]  /*8ee0*/  IMAD.IADD R4, R9, 0x1, R13 ;  /* 0x0000000109047824 */ /* 0x000fe400078e020d */
[----:B------:R-:W-:-:S03]  /*8ef0*/  IMAD.MOV.U32 R9, RZ, RZ, -0x800000 ;  /* 0xff800000ff097424 */ /* 0x000fc600078e00ff */
[----:B-1----:R-:W-:-:S05]  /*8f00*/  LEA.HI.X R11, R8, R31, R4, 0x2, P0 ;  /* 0x0000001f080b7211 */ /* 0x002fca00000f1404 */
[----:B------:R0:W-:Y:S02]  /*8f10*/  STG.E desc[UR36][R10.64], R9 ;  /* 0x000000090a007986 */ /* 0x0001e4000c101924 */
.L_x_6723:
[----:B------:R-:W-:Y:S05]  /*8f20*/  BSYNC B1 ;  /* 0x0000000000017941 */ /* 0x000fea0003800000 */
.L_x_6722:
[----:B------:R-:W-:Y:S05]  /*8f30*/  @P2 BRA `(.L_x_6718) ;  /* 0x0000000400982947 */ /* 0x000fea0003800000 */
[----:B------:R-:W2:Y:S01]  /*8f40*/  LDC R15, c[0x0][0xbe8] ;  /* 0x0002fa00ff0f7b82 */ /* 0x000ea20000000800 */
[----:B------:R-:W-:Y:S01]  /*8f50*/  ULDC.64 UR4, c[0x0][0xaa0] ;  /* 0x0002a80000047ab9 */ /* 0x000fe20000000a00 */
[----:B------:R-:W-:Y:S01]  /*8f60*/  ULDC.64 UR6, c[0x0][0xaf0] ;  /* 0x0002bc0000067ab9 */ /* 0x000fe20000000a00 */
[----:B-1----:R-:W-:Y:S01]  /*8f70*/  IMAD R4, R22, UR4, RZ ;  /* 0x0000000416047c24 */ /* 0x002fe2000f8e02ff */
[----:B------:R-:W-:Y:S01]  /*8f80*/  BSSY B1, `(.L_x_6724) ;  /* 0x0000037000017945 */ /* 0x000fe20003800000 */
[----:B0-----:R-:W-:-:S04]  /*8f90*/  IMAD.WIDE.U32 R8, R3, UR4, RZ ;  /* 0x0000000403087c25 */ /* 0x001fc8000f8e00ff */
[----:B------:R-:W-:Y:S01]  /*8fa0*/  IMAD R11, R3, UR5, R4 ;  /* 0x00000005030b7c24 */ /* 0x000fe2000f8e0204 */
[----:B------:R-:W-:Y:S01]  /*8fb0*/  ULDC.64 UR4, c[0x0][0xae8] ;  /* 0x0002ba0000047ab9 */ /* 0x000fe20000000a00 */
[----:B------:R-:W-:Y:S02]  /*8fc0*/  IMAD R3, R154, 0x20, R204 ;  /* 0x000000209a037824 */ /* 0x000fe400078e02cc */
[----:B------:R-:W-:Y:S02]  /*8fd0*/  IMAD.IADD R9, R9, 0x1, R11 ;  /* 0x0000000109097824 */ /* 0x000fe400078e020b */
[----:B------:R-:W-:Y:S02]  /*8fe0*/  IMAD R10, R16, 0x80, R3 ;  /* 0x00000080100a7824 */ /* 0x000fe400078e0203 */
[----:B------:R-:W-:-:S04]  /*8ff0*/  IMAD.WIDE.U32 R8, R2, UR4, R8 ;  /* 0x0000000402087c25 */ /* 0x000fc8000f8e0008 */
[----:B------:R-:W-:Y:S02]  /*9000*/  IMAD.MOV.U32 R11, RZ, RZ, R10 ;  /* 0x000000ffff0b7224 */ /* 0x000fe400078e000a */
[----:B------:R-:W-:Y:S01]  /*9010*/  IMAD R4, R24, UR6, RZ ;  /* 0x0000000618047c24 */ /* 0x000fe2000f8e02ff */
[----:B--2---:R-:W-:Y:S01]  /*9020*/  ISETP.NE.AND P0, PT, R15, 0x1, PT ;  /* 0x000000010f00780c */ /* 0x004fe20003f05270 */
[----:B------:R-:W-:Y:S01]  /*9030*/  IMAD R9, R2, UR5, R9 ;  /* 0x0000000502097c24 */ /* 0x000fe2000f8e0209 */
[----:B------:R-:W-:-:S11]  /*9040*/  ULDC.64 UR4, c[0x0][0xae0] ;  /* 0x0002b80000047ab9 */ /* 0x000fd60000000a00 */
[----:B------:R-:W0:Y:S08]  /*9050*/  @P0 LDC R13, c[0x0][0xbec] ;  /* 0x0002fb00ff0d0b82 */ /* 0x000e300000000800 */
[----:B------:R-:W1:Y:S01]  /*9060*/  @P0 LDC R12, c[0x0][0xbf0] ;  /* 0x0002fc00ff0c0b82 */ /* 0x000e620000000800 */
[----:B0-----:R-:W-:-:S04]  /*9070*/  @P0 IMAD.HI.U32 R3, R10, R13, RZ ;  /* 0x0000000d0a030227 */ /* 0x001fc800078e00ff */
[C---:B------:R-:W-:Y:S01]  /*9080*/  IMAD R13, R27.reuse, UR7, R4 ;  /* 0x000000071b0d7c24 */ /* 0x040fe2000f8e0204 */
[----:B-1----:R-:W-:Y:S01]  /*9090*/  @P0 SHF.R.U32.HI R11, RZ, R12, R3 ;  /* 0x0000000cff0b0219 */ /* 0x002fe20000011603 */
[----:B------:R-:W-:-:S03]  /*90a0*/  IMAD.WIDE.U32 R2, R27, UR6, R8 ;  /* 0x000000061b027c25 */ /* 0x000fc6000f8e0008 */
[--C-:B------:R-:W-:Y:S01]  /*90b0*/  SHF.R.S32.HI R4, RZ, 0x1f, R11.reuse ;  /* 0x0000001fff047819 */ /* 0x100fe2000001140b */
        /* <DEDUP_REMOVED lines=8> */
[----:B------:R-:W-:Y:S02]  /*9140*/  IMAD.IADD R3, R3, 0x1, R13 ;  /* 0x0000000103037824 */ /* 0x000fe400078e020d */
[----:B------:R-:W-:Y:S02]  /*9150*/  IMAD R4, R4, UR4, RZ ;  /* 0x0000000404047c24 */ /* 0x000fe4000f8e02ff */
[----:B------:R-:W-:Y:S02]  /*9160*/  IMAD R10, R16, 0x80, R204 ;  /* 0x00000080100a7824 */ /* 0x000fe400078e02cc */
[----:B------:R-:W-:Y:S02]  /*9170*/  IMAD R15, R0, R15, RZ ;  /* 0x0000000f000f7224 */ /* 0x000fe400078e02ff */
[C---:B------:R-:W-:Y:S02]  /*9180*/  IMAD R11, R9.reuse, UR5, R4 ;  /* 0x00000005090b7c24 */ /* 0x040fe4000f8e0204 */
[----:B------:R-:W-:Y:S01]  /*9190*/  IMAD.WIDE.U32 R2, R9, UR4, R2 ;  /* 0x0000000409027c25 */ /* 0x000fe2000f8e0002 */
[----:B------:R-:W-:Y:S01]  /*91a0*/  ISETP.GE.AND P2, PT, R10, R15, PT ;  /* 0x0000000f0a00720c */ /* 0x000fe20003f46270 */
[----:B------:R-:W-:-:S02]  /*91b0*/  ULDC.64 UR4, c[0x0][0xa80] ;  /* 0x0002a00000047ab9 */ /* 0x000fc40000000a00 */
[----:B------:R-:W-:Y:S01]  /*91c0*/  VIADD R0, R10, 0x20 ;  /* 0x000000200a007836 */ /* 0x000fe20000000000 */
[----:B------:R-:W-:Y:S01]  /*91d0*/  LEA R4, P3, R2, UR4, 0x1 ;  /* 0x0000000402047c11 */ /* 0x000fe2000f8608ff */
[----:B------:R-:W-:-:S03]  /*91e0*/  IMAD.IADD R3, R3, 0x1, R11 ;  /* 0x0000000103037824 */ /* 0x000fc600078e020b */
[-C--:B------:R-:W-:Y:S02]  /*91f0*/  ISETP.GE.AND P1, PT, R0, R15.reuse, PT ;  /* 0x0000000f0000720c */ /* 0x080fe40003f26270 */
[----:B------:R-:W-:Y:S02]  /*9200*/  IADD3 R0, R10, 0x40, RZ ;  /* 0x000000400a007810 */ /* 0x000fe40007ffe0ff */
[----:B------:R-:W-:Y:S02]  /*9210*/  LEA.HI.X R8, R2, UR5, R3, 0x1, P3 ;  /* 0x0000000502087c11 */ /* 0x000fe400098f0c03 */
[----:B------:R-:W-:Y:S01]  /*9220*/  ISETP.GE.AND P0, PT, R0, R15, PT ;  /* 0x0000000f0000720c */ /* 0x000fe20003f06270 */
[----:B------:R0:W1:Y:S04]  /*9230*/  SHFL.IDX PT, R2, R4, RZ, 0x181f ;  /* 0x00181fff04027589 */ /* 0x00006800000e0000 */
[----:B------:R0:W2:Y:S01]  /*9240*/  SHFL.IDX PT, R0, R8, RZ, 0x181f ;  /* 0x00181fff08007589 */ /* 0x0000a200000e0000 */
[----:B------:R-:W-:Y:S07]  /*9250*/  @P2 BRA `(.L_x_6725) ;  /* 0x0000000000242947 */ /* 0x000fee0003800000 */
[----:B------:R-:W-:Y:S02]  /*9260*/  ULDC UR4, c[0x0][0xac8] ;  /* 0x0002b20000047ab9 */ /* 0x000fe40000000800 */
[----:B------:R-:W-:Y:S02]  /*9270*/  ISETP.GE.AND P4, PT, R153, UR4, PT ;  /* 0x0000000499007c0c */ /* 0x000fe4000bf86270 */
[----:B------:R-:W-:-:S11]  /*9280*/  ISETP.GE.AND P5, PT, R23, UR4, PT ;  /* 0x0000000417007c0c */ /* 0x000fd6000bfa6270 */
[-C--:B-1----:R-:W-:Y:S02]  /*9290*/  @!P4 LEA R12, P2, R153, R2.reuse, 0x1 ;  /* 0x00000002990cc211 */ /* 0x082fe400078408ff */
[----:B------:R-:W-:Y:S02]  /*92a0*/  @!P5 LEA R2, P3, R23, R2, 0x1 ;  /* 0x000000021702d211 */ /* 0x000fe400078608ff */
[-C--:B--2---:R-:W-:Y:S02]  /*92b0*/  @!P4 LEA.HI.X R13, R153, R0.reuse, R227, 0x1, P2 ;  /* 0x00000000990dc211 */ /* 0x084fe400010f0ce3 */
[----:B------:R-:W-:-:S03]  /*92c0*/  @!P5 LEA.HI.X R3, R23, R0, R226, 0x1, P3 ;  /* 0x000000001703d211 */ /* 0x000fc600018f0ce2 */
[----:B------:R3:W-:Y:S04]  /*92d0*/  @!P4 ST.E.128 desc[UR36][R12.64], RZ ;  /* 0x000000ff0c00c985 */ /* 0x0007e8000c101d24 */
[----:B------:R3:W-:Y:S02]  /*92e0*/  @!P5 ST.E.128 desc[UR36][R2.64], RZ ;  /* 0x000000ff0200d985 */ /* 0x0007e4000c101d24 */
.L_x_6725:
[----:B------:R-:W-:Y:S05]  /*92f0*/  BSYNC B1 ;  /* 0x0000000000017941 */ /* 0x000fea0003800000 */
.L_x_6724:
[----:B--2---:R2:W4:Y:S01]  /*9300*/  SHFL.IDX PT, R0, R8, 0x1, 0x181f ;  /* 0x00381f0008007f89 */ /* 0x00452200000e0000 */
[----:B------:R-:W-:Y:S03]  /*9310*/  BSSY B1, `(.L_x_6726) ;  /* 0x000000c000017945 */ /* 0x000fe60003800000 */
[----:B-1-3--:R2:W1:Y:S01]  /*9320*/  SHFL.IDX PT, R2, R4, 0x1, 0x181f ;  /* 0x00381f0004027f89 */ /* 0x00a46200000e0000 */
[----:B------:R-:W-:Y:S05]  /*9330*/  @P1 BRA `(.L_x_6727) ;  /* 0x0000000000241947 */ /* 0x000fea0003800000 */
[----:B------:R-:W-:Y:S02]  /*9340*/  ULDC UR4, c[0x0][0xac8] ;  /* 0x0002b20000047ab9 */ /* 0x000fe40000000800 */
[----:B------:R-:W-:Y:S02]  /*9350*/  ISETP.GE.AND P3, PT, R153, UR4, PT ;  /* 0x0000000499007c0c */ /* 0x000fe4000bf66270 */
[----:B------:R-:W-:-:S11]  /*9360*/  ISETP.GE.AND P4, PT, R23, UR4, PT ;  /* 0x0000000417007c0c */ /* 0x000fd6000bf86270 */
[-C--:B-1----:R-:W-:Y:S02]  /*9370*/  @!P3 LEA R12, P1, R153, R2.reuse, 0x1 ;  /* 0x00000002990cb211 */ /* 0x082fe400078208ff */
[----:B------:R-:W-:Y:S02]  /*9380*/  @!P4 LEA R2, P2, R23, R2, 0x1 ;  /* 0x000000021702c211 */ /* 0x000fe400078408ff */
[-C--:B----4-:R-:W-:Y:S02]  /*9390*/  @!P3 LEA.HI.X R13, R153, R0.reuse, R227, 0x1, P1 ;  /* 0x00000000990db211 */ /* 0x090fe400008f0ce3 */
[----:B------:R-:W-:-:S03]  /*93a0*/  @!P4 LEA.HI.X R3, R23, R0, R226, 0x1, P2 ;  /* 0x000000001703c211 */ /* 0x000fc600010f0ce2 */
[----:B------:R3:W-:Y:S04]  /*93b0*/  @!P3 ST.E.128 desc[UR36][R12.64], RZ ;  /* 0x000000ff0c00b985 */ /* 0x0007e8000c101d24 */
[----:B------:R3:W-:Y:S02]  /*93c0*/  @!P4 ST.E.128 desc[UR36][R2.64], RZ ;  /* 0x000000ff0200c985 */ /* 0x0007e4000c101d24 */
.L_x_6727:
[----:B------:R-:W-:Y:S05]  /*93d0*/  BSYNC B1 ;  /* 0x0000000000017941 */ /* 0x000fea0003800000 */
.L_x_6726:
[----:B----4-:R4:W0:Y:S01]  /*93e0*/  SHFL.IDX PT, R0, R8, 0x2, 0x181f ;  /* 0x00581f0008007f89 */ /* 0x01082200000e0000 */
        /* <DEDUP_REMOVED lines=8> */
[-C--:B0-----:R-:W-:Y:S02]  /*9470*/  @!P2 LEA.HI.X R13, R153, R0.reuse, R227, 0x1, P0 ;  /* 0x00000000990da211 */ /* 0x081fe400000f0ce3 */
[----:B------:R-:W-:-:S03]  /*9480*/  @!P3 LEA.HI.X R3, R23, R0, R226, 0x1, P1 ;  /* 0x000000001703b211 */ /* 0x000fc600008f0ce2 */
[----:B------:R3:W-:Y:S04]  /*9490*/  @!P2 ST.E.128 desc[UR36][R12.64], RZ ;  /* 0x000000ff0c00a985 */ /* 0x0007e8000c101d24 */
[----:B------:R3:W-:Y:S02]  /*94a0*/  @!P3 ST.E.128 desc[UR36][R2.64], RZ ;  /* 0x000000ff0200b985 */ /* 0x0007e4000c101d24 */
.L_x_6729:
[----:B------:R-:W-:Y:S05]  /*94b0*/  BSYNC B1 ;  /* 0x0000000000017941 */ /* 0x000fea0003800000 */
.L_x_6728:
[----:B0-----:R-:W-:Y:S01]  /*94c0*/  VIADD R0, R10, 0x60 ;  /* 0x000000600a007836 */ /* 0x001fe20000000000 */
[----:B--2-4-:R-:W0:Y:S04]  /*94d0*/  SHFL.IDX PT, R8, R8, 0x3, 0x181f ;  /* 0x00781f0008087f89 */ /* 0x014e2800000e0000 */
[----:B------:R-:W-:Y:S01]  /*94e0*/  ISETP.GE.AND P0, PT, R0, R15, PT ;  /* 0x0000000f0000720c */ /* 0x000fe20003f06270 */
[----:B-1-3--:R1:W2:-:S12]  /*94f0*/  SHFL.IDX PT, R2, R4, 0x3, 0x181f ;  /* 0x00781f0004027f89 */ /* 0x00a29800000e0000 */
[----:B-1----:R-:W-:Y:S05]  /*9500*/  @P0 BRA `(.L_x_6718) ;  /* 0x0000000000240947 */ /* 0x002fea0003800000 */
[----:B------:R-:W-:Y:S02]  /*9510*/  ULDC UR4, c[0x0][0xac8] ;  /* 0x0002b20000047ab9 */ /* 0x000fe40000000800 */
[----:B------:R-:W-:Y:S02]  /*9520*/  ISETP.GE.AND P2, PT, R153, UR4, PT ;  /* 0x0000000499007c0c */ /* 0x000fe4000bf46270 */
[----:B------:R-:W-:-:S11]  /*9530*/  ISETP.GE.AND P3, PT, R23, UR4, PT ;  /* 0x0000000417007c0c */ /* 0x000fd6000bf66270 */
[-C--:B--2---:R-:W-:Y:S02]  /*9540*/  @!P2 LEA R10, P0, R153, R2.reuse, 0x1 ;  /* 0x00000002990aa211 */ /* 0x084fe400078008ff */
[----:B------:R-:W-:Y:S02]  /*9550*/  @!P3 LEA R2, P1, R23, R2, 0x1 ;  /* 0x000000021702b211 */ /* 0x000fe400078208ff */
[-C--:B0-----:R-:W-:Y:S02]  /*9560*/  @!P2 LEA.HI.X R11, R153, R8.reuse, R227, 0x1, P0 ;  /* 0x00000008990ba211 */ /* 0x081fe400000f0ce3 */
[----:B------:R-:W-:-:S03]  /*9570*/  @!P3 LEA.HI.X R3, R23, R8, R226, 0x1, P1 ;  /* 0x000000081703b211 */ /* 0x000fc600008f0ce2 */
[----:B------:R0:W-:Y:S04]  /*9580*/  @!P2 ST.E.128 desc[UR36][R10.64], RZ ;  /* 0x000000ff0a00a985 */ /* 0x0001e8000c101d24 */
[----:B------:R0:W-:Y:S02]  /*9590*/  @!P3 ST.E.128 desc[UR36][R2.64], RZ ;  /* 0x000000ff0200b985 */ /* 0x0001e4000c101d24 */
.L_x_6718:
[----:B------:R-:W-:Y:S05]  /*95a0*/  BSYNC B0 ;  /* 0x0000000000007941 */ /* 0x000fea0003800000 */
.L_x_6708:
[----:B------:R-:W-:Y:S02]  /*95b0*/  ULDC UR4, c[0x0][0xc3c] ;  /* 0x00030f0000047ab9 */ /* 0x000fe40000000800 */
[----:B-1----:R-:W-:-:S13]  /*95c0*/  ISETP.GE.AND P0, PT, R7, UR4, PT ;  /* 0x0000000407007c0c */ /* 0x002fda000bf06270 */
[----:B------:R-:W-:Y:S05]  /*95d0*/  @!P0 BRA `(.L_x_6730) ;  /* 0xffffff7800548947 */ /* 0x000fea000383ffff */
[----:B------:R-:W-:Y:S05]  /*95e0*/  EXIT ;  /* 0x000000000000794d */ /* 0x000fea0003800000 */
.L_x_6679:
[----:B------:R-:W-:-:S08]  /*95f0*/  NOP ;  /* 0x0000000000007918 */ /* 0x000fd00000000000 */
[----:B------:R-:W0:-:S00]  /*9600*/  USETMAXREG.DEALLOC.CTAPOOL 0x28 ;  /* 0x00000028000079c8 */ /* 0x000e0000080e0500 */
[----:B0-----:R-:W-:Y:S02]  /*9610*/  LOP3.LUT R0, R0, 0x3, RZ, 0xc0, !PT ;  /* 0x0000000300007812 */ /* 0x001fe400078ec0ff */
[----:B------:R-:W-:-:S04]  /*9620*/  LOP3.LUT R27, R27, 0xffffffdf, RZ, 0xc0, !PT ;  /* 0xffffffdf1b1b7812 */ /* 0x000fc800078ec0ff */
[----:B------:R-:W0:Y:S02]  /*9630*/  SHFL.IDX PT, R0, R0, RZ, 0x1f ;  /* 0x00001fff00007589 */ /* 0x000e2400000e0000 */
[----:B0-----:R-:W-:Y:S01]  /*9640*/  ISETP.NE.AND P0, PT, R0, RZ, PT ;  /* 0x000000ff0000720c */ /* 0x001fe20003f05270 */
[----:B------:R-:W-:-:S12]  /*9650*/  IMAD.MOV.U32 R0, RZ, RZ, RZ ;  /* 0x000000ffff007224 */ /* 0x000fd800078e00ff */
        /* <DEDUP_REMOVED lines=9> */
.L_x_6731:
[----:B------:R-:W0:Y:S01]  /*96f0*/  S2R R2, SR_TID.X ;  /* 0x0000000000027919 */ /* 0x000e220000002100 */
[----:B------:R-:W-:Y:S01]  /*9700*/  ULDC UR4, c[0x0][0xc3c] ;  /* 0x00030f0000047ab9 */ /* 0x000fe20000000800 */
[----:B------:R-:W-:Y:S01]  /*9710*/  IMAD.MOV.U32 R9, RZ, RZ, RZ ;  /* 0x000000ffff097224 */ /* 0x000fe200078e00ff */
[----:B------:R-:W1:Y:S01]  /*9720*/  S2UR UR6, SR_CTAID.X ;  /* 0x00000000000679c3 */ /* 0x000e620000002500 */
[----:B------:R-:W-:Y:S01]  /*9730*/  ULDC UR5, c[0x0][0xc38] ;  /* 0x00030e0000057ab9 */ /* 0x000fe20000000800 */
[----:B0-----:R-:W-:-:S04]  /*9740*/  LOP3.LUT R7, R2, 0x1f, RZ, 0xc0, !PT ;  /* 0x0000001f02077812 */ /* 0x001fc800078ec0ff */
[----:B------:R-:W-:-:S04]  /*9750*/  ISETP.NE.AND P0, PT, R7, 0x1f, PT ;  /* 0x0000001f0700780c */ /* 0x000fc80003f05270 */
[----:B------:R-:W-:-:S13]  /*9760*/  ISETP.GE.OR P1, PT, R7, UR4, !P0 ;  /* 0x0000000407007c0c */ /* 0x000fda000c726670 */
[----:B------:R-:W0:Y:S08]  /*9770*/  @!P1 LDC.64 R4, c[0x0][0xc80] ;  /* 0x00032000ff049b82 */ /* 0x000e300000000a00 */
[----:B------:R-:W2:Y:S01]  /*9780*/  @!P1 LDC.64 R2, c[0x0][0xc78] ;  /* 0x00031e00ff029b82 */ /* 0x000ea20000000a00 */
[----:B0-----:R-:W-:-:S05]  /*9790*/  @!P1 IMAD.WIDE.U32 R4, R7, 0x4, R4 ;  /* 0x0000000407049825 */ /* 0x001fca00078e0004 */
        /* <DEDUP_REMOVED lines=30> */
[----:B------:R-:W-:Y:S01]  /*9980*/  IMAD.MOV.U32 R6, RZ, RZ, R3 ;  /* 0x000000ffff067224 */ /* 0x000fe200078e0003 */
[----:B------:R-:W-:Y:S01]  /*9990*/  UMOV UR4, URZ ;  /* 0x0000003f00047c82 */ /* 0x000fe20008000000 */
[----:B------:R-:W-:-:S05]  /*99a0*/  ULDC UR5, c[0x0][0xc38] ;  /* 0x00030e0000057ab9 */ /* 0x000fca0000000800 */
.L_x_6735:
[----:B------:R-:W0:Y:S01]  /*99b0*/  LDC R0, c[0x0][0xc3c] ;  /* 0x00030f00ff007b82 */ /* 0x000e220000000800 */
[----:B------:R-:W-:-:S06]  /*99c0*/  UIADD3 UR4, UR4, 0x1f, URZ ;  /* 0x0000001f04047890 */ /* 0x000fcc000fffe03f */
[----:B0-----:R-:W-:-:S13]  /*99d0*/  ISETP.LE.AND P6, PT, R0, UR4, PT ;  /* 0x0000000400007c0c */ /* 0x001fda000bfc3270 */
[----:B------:R-:W-:Y:S05]  /*99e0*/  @P6 BRA `(.L_x_6734) ;  /* 0x0000000400a86947 */ /* 0x000fea0003800000 */
[----:B------:R-:W-:-:S05]  /*99f0*/  VIADD R9, R7, UR4 ;  /* 0x0000000407097c36 */ /* 0x000fca0008000000 */
[----:B------:R-:W-:Y:S01]  /*9a00*/  ISETP.GE.OR P6, PT, R9, R0, !P0 ;  /* 0x000000000900720c */ /* 0x000fe200047c6670 */
[----:B------:R-:W-:-:S12]  /*9a10*/  IMAD.MOV.U32 R0, RZ, RZ, RZ ;  /* 0x000000ffff007224 */ /* 0x000fd800078e00ff */
        /* <DEDUP_REMOVED lines=28> */
.L_x_6733:
        /* <DEDUP_REMOVED lines=18> */
.L_x_6736:
[----:B-1----:R-:W-:Y:S01]  /*9d00*/  IMAD R16, R16, UR5, R10 ;  /* 0x0000000510107c24 */ /* 0x002fe2000f8e020a */
[----:B------:R-:W-:Y:S01]  /*9d10*/  IABS R10, R0 ;  /* 0x00000000000a7213 */ /* 0x000fe20000000000 */
[----:B------:R-:W-:Y:S01]  /*9d20*/  IMAD R11, R11, R4, RZ ;  /* 0x000000040b0b7224 */ /* 0x000fe200078e02ff */
[----:B0-----:R-:W-:Y:S01]  /*9d30*/  IABS R5, R9 ;  /* 0x0000000900057213 */ /* 0x001fe20000000000 */
[----:B------:R-:W-:Y:S01]  /*9d40*/  IMAD.MOV.U32 R2, RZ, RZ, RZ ;  /* 0x000000ffff027224 */ /* 0x000fe200078e00ff */
[----:B------:R-:W-:Y:S01]  /*9d50*/  IADD3 R17, -R16, UR6, RZ ;  /* 0x0000000610117c10 */ /* 0x000fe2000fffe1ff */
[----:B------:R-:W-:Y:S01]  /*9d60*/  IMAD.MOV R10, RZ, RZ, -R10 ;  /* 0x000000ffff0a7224 */ /* 0x000fe200078e0a0a */
[----:B------:R-:W0:Y:S01]  /*9d70*/  I2F.RP R6, R5 ;  /* 0x0000000500067306 */ /* 0x000e220000209400 */
[----:B------:R-:W-:Y:S01]  /*9d80*/  IMAD.HI.U32 R2, R3, R11, R2 ;  /* 0x0000000b03027227 */ /* 0x000fe200078e0002 */
[----:B------:R-:W-:-:S03]  /*9d90*/  IABS R8, R17 ;  /* 0x0000001100087213 */ /* 0x000fc60000000000 */
[----:B------:R-:W-:Y:S02]  /*9da0*/  VIADD R19, R19, UR4 ;  /* 0x0000000413137c36 */ /* 0x000fe40008000000 */
[----:B------:R-:W-:Y:S02]  /*9db0*/  IMAD.MOV.U32 R3, RZ, RZ, R8 ;  /* 0x000000ffff037224 */ /* 0x000fe400078e0008 */
[----:B------:R-:W-:Y:S02]  /*9dc0*/  IMAD.MOV.U32 R8, RZ, RZ, R10 ;  /* 0x000000ffff087224 */ /* 0x000fe400078e000a */
[----:B------:R-:W-:-:S04]  /*9dd0*/  IMAD.HI.U32 R2, R2, R3, RZ ;  /* 0x0000000302027227 */ /* 0x000fc800078e00ff */
[----:B------:R-:W-:Y:S01]  /*9de0*/  IMAD R3, R2, R8, R3 ;  /* 0x0000000802037224 */ /* 0x000fe200078e0203 */
[----:B0-----:R-:W0:Y:S04]  /*9df0*/  MUFU.RCP R6, R6 ;  /* 0x0000000600067308 */ /* 0x001e280000001000 */
        /* <DEDUP_REMOVED lines=10> */
[----:B------:R-:W-:Y:S02]  /*9ea0*/  @P0 VIADD R2, R2, 0x1 ;  /* 0x0000000102020836 */ /* 0x000fe40000000000 */
[----:B------:R-:W-:-:S03]  /*9eb0*/  IMAD.MOV R8, RZ, RZ, -R8 ;  /* 0x000000ffff087224 */ /* 0x000fc600078e0a08 */
        /* <DEDUP_REMOVED lines=29> */
.L_x_6734:
[----:B------:R-:W-:Y:S01]  /*a090*/  ULDC UR4, c[0x0][0xc3c] ;  /* 0x00030f0000047ab9 */ /* 0x000fe20000000800 */
[----:B------:R-:W-:Y:S01]  /*a0a0*/  IMAD.MOV.U32 R17, RZ, RZ, RZ ;  /* 0x000000ffff117224 */ /* 0x000fe200078e00ff */
[----:B------:R-:W-:Y:S01]  /*a0b0*/  MOV R16, UR6 ;  /* 0x0000000600107c02 */ /* 0x000fe20008000f00 */
[----:B------:R-:W-:Y:S02]  /*a0c0*/  IMAD.MOV.U32 R18, RZ, RZ, RZ ;  /* 0x000000ffff127224 */ /* 0x000fe400078e00ff */
[----:B------:R-:W-:-:S07]  /*a0d0*/  IMAD.U32 R19, RZ, RZ, UR4 ;  /* 0x00000004ff137e24 */ /* 0x000fce000f8e00ff */
.L_x_6737:
[----:B------:R-:W-:-:S13]  /*a0e0*/  ISETP.NE.AND P0, PT, R7, RZ, PT ;  /* 0x000000ff0700720c */ /* 0x000fda0003f05270 */
[----:B------:R-:W0:Y:S01]  /*a0f0*/  @!P0 S2R R3, SR_CgaCtaId ;  /* 0x0000000000038919 */ /* 0x000e220000008800 */
[----:B------:R-:W-:-:S04]  /*a100*/  @!P0 MOV R0, 0x400 ;  /* 0x0000040000008802 */ /* 0x000fc80000000f00 */
[----:B0-----:R-:W-:-:S05]  /*a110*/  @!P0 LEA R0, R3, R0, 0x18 ;  /* 0x0000000003008211 */ /* 0x001fca00078ec0ff */
[----:B------:R0:W-:Y:S01]  /*a120*/  @!P0 STS.128 [R0+0x288d0], R16 ;  /* 0x0288d01000008388 */ /* 0x0001e20000000c00 */
[----:B------:R-:W-:Y:S06]  /*a130*/  BAR.ARV 0x5, 0x180 ;  /* 0x0146000000007b1d */ /* 0x000fec0000002000 */
.L_x_6732:
[----:B------:R2:W-:Y:S01]  /*a140*/  STL [R1+0x20], RZ ;  /* 0x000020ff01007387 */ /* 0x0005e20000100800 */
[----:B------:R-:W-:Y:S01]  /*a150*/  ULDC UR4, c[0x0][0xc3c] ;  /* 0x00030f0000047ab9 */ /* 0x000fe20000000800 */
[----:B------:R-:W-:Y:S01]  /*a160*/  IMAD.MOV.U32 R28, RZ, RZ, 0x1 ;  /* 0x00000001ff1c7424 */ /* 0x000fe200078e00ff */
[----:B-1----:R-:W-:Y:S01]  /*a170*/  ISETP.GE.AND P0, PT, R19, UR4, PT ;  /* 0x0000000413007c0c */ /* 0x002fe2000bf06270 */
[----:B------:R-:W-:-:S12]  /*a180*/  IMAD.MOV.U32 R25, RZ, RZ, RZ ;  /* 0x000000ffff197224 */ /* 0x000fd800078e00ff */
[----:B--2---:R-:W-:Y:S05]  /*a190*/  @P0 BRA `(.L_x_6738) ;  /* 0x0000004800d00947 */ /* 0x004fea0003800000 */
[----:B------:R-:W2:Y:S01]  /*a1a0*/  LDL R3, [R1+0x4] ;  /* 0x0000040001037983 */ /* 0x000ea20000100800 */
[----:B------:R-:W1:Y:S01]  /*a1b0*/  S2R R4, SR_TID.X ;  /* 0x0000000000047919 */ /* 0x000e620000002100 */
[----:B------:R-:W3:Y:S01]  /*a1c0*/  S2UR UR5, SR_CgaCtaId ;  /* 0x00000000000579c3 */ /* 0x000ee20000008800 */
[----:B------:R-:W-:Y:S01]  /*a1d0*/  UMOV UR4, 0x400 ;  /* 0x0000040000047882 */ /* 0x000fe20000000000 */
[----:B-1----:R-:W-:Y:S01]  /*a1e0*/  IMAD.SHL.U32 R30, R4, 0x8, RZ ;  /* 0x00000008041e7824 */ /* 0x002fe200078e00ff */
[----:B---3--:R-:W-:-:S04]  /*a1f0*/  ULEA UR4, UR5, UR4, 0x18 ;  /* 0x0000000405047291 */ /* 0x008fc8000f8ec03f */
[----:B0-----:R-:W-:-:S04]  /*a200*/  LOP3.LUT R0, R30, 0x1f8, RZ, 0xc0, !PT ;  /* 0x000001f81e007812 */ /* 0x001fc800078ec0ff */
[----:B------:R-:W-:Y:S01]  /*a210*/  LOP3.LUT R33, R0, 0x38, R4, 0x78, !PT ;  /* 0x0000003800217812 */ /* 0x000fe200078e7804 */
[----:B------:R-:W-:-:S03]  /*a220*/  IMAD.U32 R22, RZ, RZ, UR4 ;  /* 0x00000004ff167e24 */ /* 0x000fc6000f8e00ff */
[----:B------:R-:W-:Y:S02]  /*a230*/  LOP3.LUT R33, R33, 0x200, R30, 0xf8, !PT ;  /* 0x0000020021217812 */ /* 0x000fe400078ef81e */
[----:B------:R-:W-:Y:S01]  /*a240*/  LOP3.LUT R30, R30, 0x38, RZ, 0xc0, !PT ;  /* 0x000000381e1e7812 */ /* 0x000fe200078ec0ff */
[----:B------:R-:W-:Y:S01]  /*a250*/  BSSY B8, `(.L_x_6738) ;  /* 0x00004a8000087945 */ /* 0x000fe20003800000 */
[----:B------:R-:W-:Y:S02]  /*a260*/  IMAD.MOV.U32 R28, RZ, RZ, 0x1 ;  /* 0x00000001ff1c7424 */ /* 0x000fe400078e00ff */
[----:B------:R-:W-:Y:S01]  /*a270*/  IMAD.MOV.U32 R25, RZ, RZ, RZ ;  /* 0x000000ffff197224 */ /* 0x000fe200078e00ff */
[----:B------:R-:W-:Y:S01]  /*a280*/  LOP3.LUT R29, R30, 0x40, RZ, 0xfc, !PT ;  /* 0x000000401e1d7812 */ /* 0x000fe200078efcff */
[----:B------:R-:W-:Y:S01]  /*a290*/  ULDC UR38, c[0x0][0xc] ;  /* 0x0000030000267ab9 */ /* 0x000fe20000000800 */
[----:B--2---:R-:W-:-:S05]  /*a2a0*/  LOP3.LUT R0, R3, 0x2, RZ, 0xfc, !PT ;  /* 0x0000000203007812 */ /* 0x004fca00078efcff */
[----:B------:R0:W-:Y:S04]  /*a2b0*/  STL [R1+0x24], R0 ;  /* 0x0000240001007387 */ /* 0x0001e80000100800 */
[----:B------:R1:W-:Y:S01]  /*a2c0*/  STL [R1+0x20], RZ ;  /* 0x000020ff01007387 */ /* 0x0003e20000100800 */
[----:B0-----:R-:W-:-:S05]  /*a2d0*/  IMAD R0, R33, 0x2, R22 ;  /* 0x0000000221007824 */ /* 0x001fca00078e0216 */
[----:B------:R1:W-:Y:S02]  /*a2e0*/  STL [R1], R0 ;  /* 0x0000000001007387 */ /* 0x0003e40000100800 */
.L_x_6801:
[----:B0-----:R-:W0:Y:S02]  /*a2f0*/  LDC.64 R2, c[0x0][0xc88] ;  /* 0x00032200ff027b82 */ /* 0x001e240000000a00 */
[----:B0-----:R-:W-:-:S05]  /*a300*/  IMAD.WIDE R2, R19, 0x4, R2 ;  /* 0x0000000413027825 */ /* 0x001fca00078e0202 */
[----:B-1----:R-:W1:Y:S01]  /*a310*/  LDG.E R31, desc[UR36][R2.64] ;  /* 0x00000024021f7981 */ /* 0x002e62000c1e1900 */
[----:B------:R-:W-:Y:S05]  /*a320*/  YIELD ;  /* 0x0000000000007946 */ /* 0x000fea0003800000 */
[----:B------:R-:W-:Y:S01]  /*a330*/  ULDC.64 UR4, c[0x0][0xa28] ;  /* 0x00028a0000047ab9 */ /* 0x000fe20000000a00 */
[----:B------:R-:W-:Y:S01]  /*a340*/  IMAD.MOV.U32 R36, RZ, RZ, RZ ;  /* 0x000000ffff247224 */ /* 0x000fe200078e00ff */
[----:B------:R-:W-:Y:S01]  /*a350*/  ISETP.NE.U32.AND P0, PT, RZ, UR4, PT ;  /* 0x00000004ff007c0c */ /* 0x000fe2000bf05070 */
[----:B------:R-:W-:-:S03]  /*a360*/  ULDC.64 UR6, c[0x0][0xa18] ;  /* 0x0002860000067ab9 */ /* 0x000fc60000000a00 */
[----:B------:R-:W-:Y:S02]  /*a370*/  ISETP.NE.AND.EX P0, PT, RZ, UR5, PT, P0 ;  /* 0x00000005ff007c0c */ /* 0x000fe4000bf05300 */
[----:B-1----:R-:W-:-:S11]  /*a380*/  SHF.R.S32.HI R0, RZ, 0x1f, R31 ;  /* 0x0000001fff007819 */ /* 0x002fd6000001141f */
[C---:B------:R-:W-:Y:S01]  /*a390*/  @P0 LEA R2, P1, R31.reuse, UR4, 0x2 ;  /* 0x000000041f020c11 */ /* 0x040fe2000f8210ff */
[C---:B------:R-:W-:Y:S01]  /*a3a0*/  IMAD.SHL.U32 R23, R31.reuse, 0x4, RZ ;  /* 0x000000041f177824 */ /* 0x040fe200078e00ff */
[C-C-:B------:R-:W-:Y:S01]  /*a3b0*/  SHF.L.U64.HI R24, R31.reuse, 0x2, R0.reuse ;  /* 0x000000021f187819 */ /* 0x140fe20000010200 */
[----:B------:R0:W-:Y:S01]  /*a3c0*/  STL [R1+0x10], R0 ;  /* 0x0000100001007387 */ /* 0x0001e20000100800 */
[----:B------:R-:W-:Y:S01]  /*a3d0*/  @P0 LEA.HI.X R3, R31, UR5, R0, 0x2, P1 ;  /* 0x000000051f030c11 */ /* 0x000fe200088f1400 */
[----:B------:R-:W-:-:S04]  /*a3e0*/  ULDC.64 UR4, c[0x0][0xa00] ;  /* 0x0002800000047ab9 */ /* 0x000fc80000000a00 */
[----:B------:R1:W5:Y:S01]  /*a3f0*/  @P0 LDG.E R36, desc[UR36][R2.64] ;  /* 0x0000002402240981 */ /* 0x000362000c1e1900 */
[----:B------:R-:W-:Y:S02]  /*a400*/  ISETP.NE.U32.AND P0, PT, RZ, UR4, PT ;  /* 0x00000004ff007c0c */ /* 0x000fe4000bf05070 */
[----:B------:R-:W-:Y:S01]  /*a410*/  LOP3.LUT R27, R27, 0xffffffef, RZ, 0xc0, !PT ;  /* 0xffffffef1b1b7812 */ /* 0x000fe200078ec0ff */
[----:B0-----:R-:W-:Y:S01]  /*a420*/  IMAD.MOV.U32 R0, RZ, RZ, RZ ;  /* 0x000000ffff007224 */ /* 0x001fe200078e00ff */
[----:B------:R-:W-:Y:S02]  /*a430*/  ISETP.NE.AND.EX P2, PT, RZ, UR5, PT, P0 ;  /* 0x00000005ff007c0c */ /* 0x000fe4000bf45300 */
[----:B------:R-:W-:Y:S02]  /*a440*/  ISETP.NE.U32.AND P0, PT, RZ, UR6, PT ;  /* 0x00000006ff007c0c */ /* 0x000fe4000bf05070 */
[----:B-1----:R-:W-:Y:S02]  /*a450*/  IADD3 R2, P1, R23, UR4, RZ ;  /* 0x0000000417027c10 */ /* 0x002fe4000ff3e0ff */
[----:B------:R-:W-:-:S02]  /*a460*/  ISETP.NE.AND.EX P0, PT, RZ, UR7, PT, P0 ;  /* 0x00000007ff007c0c */ /* 0x000fc4000bf05300 */
[----:B------:R-:W-:Y:S01]  /*a470*/  IADD3.X R3, R24, UR5, RZ, P1, !PT ;  /* 0x0000000518037c10 */ /* 0x000fe20008ffe4ff */
[----:B------:R-:W-:-:S04]  /*a480*/  ULDC.64 UR4, c[0x0][0x418] ;  /* 0x0001060000047ab9 */ /* 0x000fc80000000a00 */
[----:B------:R-:W-:Y:S01]  /*a490*/  @P2 LOP3.LUT R27, R27, 0x10, RZ, 0xfc, !PT ;  /* 0x000000101b1b2812 */ /* 0x000fe200078efcff */
[----:B--2---:R-:W2:Y:S05]  /*a4a0*/  @P2 LDG.E R0, desc[UR36][R2.64] ;  /* 0x0000002402002981 */ /* 0x004eaa000c1e1900 */
[----:B------:R-:W-:-:S04]  /*a4b0*/  @P0 IADD3 R4, P1, R23, UR6, RZ ;  /* 0x0000000617040c10 */ /* 0x000fc8000ff3e0ff */
[----:B------:R-:W-:Y:S01]  /*a4c0*/  @P0 IADD3.X R5, R24, UR7, RZ, P1, !PT ;  /* 0x0000000718050c10 */ /* 0x000fe20008ffe4ff */
[----:B--2---:R0:W-:Y:S04]  /*a4d0*/  STL [R1+0x8], R0 ;  /* 0x0000080001007387 */ /* 0x0041e80000100800 */
[----:B0-----:R-:W2:Y:S01]  /*a4e0*/  @P0 LDG.E R0, desc[UR36][R4.64] ;  /* 0x0000002404000981 */ /* 0x001ea2000c1e1900 */
[----:B------:R-:W-:-:S03]  /*a4f0*/  UISETP.NE.U32.AND UP0, UPT, UR4, URZ, UPT ;  /* 0x0000003f0400728c */ /* 0x000fc6000bf05070 */
[----:B------:R-:W-:Y:S01]  /*a500*/  ULDC UR4, c[0x0][0x424] ;  /* 0x0001090000047ab9 */ /* 0x000fe20000000800 */
[----:B------:R-:W-:-:S03]  /*a510*/  UISETP.NE.AND.EX UP0, UPT, UR5, URZ, UPT, UP0 ;  /* 0x0000003f0500728c */ /* 0x000fc6000bf05300 */
[----:B------:R-:W-:Y:S01]  /*a520*/  ULDC UR5, c[0x0][0x2f0] ;  /* 0x0000bc0000057ab9 */ /* 0x000fe20000000800 */
[----:B------:R-:W-:-:S04]  /*a530*/  USEL UR4, UR4, 0x1, UP0 ;  /* 0x0000000104047887 */ /* 0x000fc80008000000 */
[----:B------:R-:W-:-:S06]  /*a540*/  UIMAD UR4, UR4, UR5, URZ ;  /* 0x00000005040472a4 */ /* 0x000fcc000f8e023f */
[----:B------:R-:W-:Y:S01]  /*a550*/  IMAD.U32 R7, RZ, RZ, UR4 ;  /* 0x00000004ff077e24 */ /* 0x000fe2000f8e00ff */
[----:B--2---:R0:W-:Y:S01]  /*a560*/  @P0 STL [R1+0x14], R0 ;  /* 0x0000140001000387 */ /* 0x0041e20000100800 */
[----:B------:R-:W-:Y:S05]  /*a570*/  @P0 BRA `(.L_x_6739) ;  /* 0x0000000000200947 */ /* 0x000fea0003800000 */
[----:B------:R-:W-:Y:S02]  /*a580*/  ULDC UR4, c[0x0][0x288] ;  /* 0x0000a20000047ab9 */ /* 0x000fe40000000800 */
[----:B0-----:R-:W-:-:S05]  /*a590*/  IMAD.U32 R0, RZ, RZ, UR4 ;  /* 0x00000004ff007e24 */ /* 0x001fca000f8e00ff */
[----:B------:R1:W-:Y:S01]  /*a5a0*/  STL [R1+0x14], R0 ;  /* 0x0000140001007387 */ /* 0x0003e20000100800 */
[----:B------:R-:W-:Y:S05]  /*a5b0*/  @!P2 BRA `(.L_x_6739) ;  /* 0x000000000010a947 */ /* 0x000fea0003800000 */
[----:B------:R-:W2:Y:S04]  /*a5c0*/  LDG.E R5, desc[UR36][R2.64] ;  /* 0x0000002402057981 */ /* 0x000ea8000c1e1900 */
[----:B-1----:R-:W2:Y:S02]  /*a5d0*/  LDG.E R0, desc[UR36][R2.64+0x4] ;  /* 0x0000042402007981 */ /* 0x002ea4000c1e1900 */
[----:B--2---:R-:W-:-:S05]  /*a5e0*/  IMAD.IADD R0, R0, 0x1, -R5 ;  /* 0x0000000100007824 */ /* 0x004fca00078e0a05 */
[----:B------:R2:W-:Y:S02]  /*a5f0*/  STL [R1+0x14], R0 ;  /* 0x0000140001007387 */ /* 0x0005e40000100800 */
.L_x_6739:
[----:B------:R-:W-:Y:S01]  /*a600*/  ULDC.64 UR4, c[0x0][0xa20] ;  /* 0x0002880000047ab9 */ /* 0x000fe20000000a00 */
[----:B------:R-:W-:Y:S01]  /*a610*/  IMAD.MOV.U32 R32, RZ, RZ, R31 ;  /* 0x000000ffff207224 */ /* 0x000fe200078e001f */
[----:B------:R-:W-:-:S04]  /*a620*/  ISETP.NE.U32.AND P0, PT, RZ, UR4, PT ;  /* 0x00000004ff007c0c */ /* 0x000fc8000bf05070 */
[----:B------:R-:W-:-:S13]  /*a630*/  ISETP.NE.AND.EX P0, PT, RZ, UR5, PT, P0 ;  /* 0x00000005ff007c0c */ /* 0x000fda000bf05300 */
[----:B------:R-:W-:Y:S05]  /*a640*/  @!P0 BRA `(.L_x_6740) ;  /* 0x0000000000108947 */ /* 0x000fea0003800000 */
[----:B------:R-:W-:-:S04]  /*a650*/  IADD3 R2, P0, R23, UR4, RZ ;  /* 0x0000000417027c10 */ /* 0x000fc8000ff1e0ff */
[----:B------:R-:W-:-:S05]  /*a660*/  IADD3.X R3, R24, UR5, RZ, P0, !PT ;  /* 0x0000000518037c10 */ /* 0x000fca00087fe4ff */
[----:B------:R3:W5:Y:S01]  /*a670*/  LDG.E R7, desc[UR36][R2.64] ;  /* 0x0000002402077981 */ /* 0x000762000c1e1900 */
[----:B------:R-:W-:Y:S05]  /*a680*/  BRA `(.L_x_6741) ;  /* 0x0000000000247947 */ /* 0x000fea0003800000 */
.L_x_6740:
[----:B------:R-:W-:Y:S02]  /*a690*/  ULDC.64 UR4, c[0x0][0xa08] ;  /* 0x0002820000047ab9 */ /* 0x000fe40000000a00 */
[----:B------:R-:W-:-:S04]  /*a6a0*/  ISETP.NE.U32.AND P0, PT, RZ, UR4, PT ;  /* 0x00000004ff007c0c */ /* 0x000fc8000bf05070 */
[----:B------:R-:W-:-:S13]  /*a6b0*/  ISETP.NE.AND.EX P0, PT, RZ, UR5, PT, P0 ;  /* 0x00000005ff007c0c */ /* 0x000fda000bf05300 */
[----:B------:R-:W-:Y:S05]  /*a6c0*/  @!P0 BRA `(.L_x_6741) ;  /* 0x0000000000148947 */ /* 0x000fea0003800000 */
[----:B------:R-:W3:Y:S02]  /*a6d0*/  LDC.64 R2, c[0x0][0xa08] ;  /* 0x00028200ff027b82 */ /* 0x000ee40000000a00 */
[----:B---3--:R-:W-:-:S05]  /*a6e0*/  IMAD.WIDE R2, R32, 0x4, R2 ;  /* 0x0000000420027825 */ /* 0x008fca00078e0202 */
[----:B------:R-:W3:Y:S04]  /*a6f0*/  LDG.E R7, desc[UR36][R2.64] ;  /* 0x0000002402077981 */ /* 0x000ee8000c1e1900 */
[----:B012---:R-:W3:Y:S02]  /*a700*/  LDG.E R0, desc[UR36][R2.64+0x4] ;  /* 0x0000042402007981 */ /* 0x007ee4000c1e1900 */
[----:B---3--:R-:W-:-:S07]  /*a710*/  IADD3 R7, -R7, R0, RZ ;  /* 0x0000000007077210 */ /* 0x008fce0007ffe1ff */
.L_x_6741:
[----:B-----5:R-:W-:Y:S01]  /*a720*/  IMAD.IADD R34, R7, 0x1, -R36 ;  /* 0x0000000107227824 */ /* 0x020fe200078e0a24 */
[----:B------:R-:W-:Y:S03]  /*a730*/  BSSY B0, `(.L_x_6742) ;  /* 0x0000029000007945 */ /* 0x000fe60003800000 */
[C---:B012---:R-:W-:Y:S01]  /*a740*/  VIADD R0, R34.reuse, 0x7f ;  /* 0x0000007f22007836 */ /* 0x047fe20000000000 */
[----:B------:R-:W-:-:S04]  /*a750*/  ISETP.GE.AND P0, PT, R34, 0x1, PT ;  /* 0x000000012200780c */ /* 0x000fc80003f06270 */
[----:B---3--:R-:W-:-:S04]  /*a760*/  SHF.R.S32.HI R3, RZ, 0x1f, R0 ;  /* 0x0000001fff037819 */ /* 0x008fc80000011400 */
[----:B------:R-:W-:Y:S02]  /*a770*/  LEA.HI R2, R3, R0, RZ, 0x7 ;  /* 0x0000000003027211 */ /* 0x000fe400078f38ff */
[----:B------:R-:W-:-:S04]  /*a780*/  LOP3.LUT R0, R18, 0xff000000, RZ, 0xc0, !PT ;  /* 0xff00000012007812 */ /* 0x000fc800078ec0ff */
[----:B------:R-:W-:Y:S02]  /*a790*/  SHF.R.U32.HI R3, RZ, 0x8, R0 ;  /* 0x00000008ff037819 */ /* 0x000fe40000011600 */
[----:B------:R-:W-:-:S04]  /*a7a0*/  LOP3.LUT R0, R18, 0xff0000, RZ, 0xc0, !PT ;  /* 0x00ff000012007812 */ /* 0x000fc800078ec0ff */
[----:B------:R-:W-:Y:S02]  /*a7b0*/  LEA.HI R3, R0, R3, RZ, 0x10 ;  /* 0x0000000300037211 */ /* 0x000fe400078f80ff */
[----:B------:R-:W-:Y:S01]  /*a7c0*/  SHF.R.S32.HI R0, RZ, 0x7, R2 ;  /* 0x00000007ff007819 */ /* 0x000fe20000011402 */
[----:B------:R-:W-:Y:S01]  /*a7d0*/  IMAD.MOV.U32 R2, RZ, RZ, RZ ;  /* 0x000000ffff027224 */ /* 0x000fe200078e00ff */
[----:B------:R-:W-:Y:S01]  /*a7e0*/  LOP3.LUT R35, R3, 0xff, RZ, 0xc0, !PT ;  /* 0x000000ff03237812 */ /* 0x000fe200078ec0ff */
        /* <DEDUP_REMOVED lines=29> */
.L_x_6743:
[----:B------:R-:W-:Y:S05]  /*a9c0*/  BSYNC B0 ;  /* 0x0000000000007941 */ /* 0x000fea0003800000 */
.L_x_6742:
[-C--:B------:R-:W-:Y:S01]  /*a9d0*/  IMAD R35, R35, R2.reuse, RZ ;  /* 0x0000000223237224 */ /* 0x080fe200078e02ff */
[----:B------:R-:W-:Y:S04]  /*a9e0*/  BSSY B7, `(.L_x_6744) ;  /* 0x000036c000077945 */ /* 0x000fe80003800000 */
[----:B------:R-:W-:-:S04]  /*a9f0*/  VIADDMNMX R0, R35, R2, R0, PT ;  /* 0x0000000223007246 */ /* 0x000fc80003800100 */
        /* <DEDUP_REMOVED lines=20> */
.L_x_6745:
        /* <DEDUP_REMOVED lines=20> */
.L_x_6748:
[----:B------:R-:W-:Y:S05]  /*ac80*/  BSYNC B6 ;  /* 0x0000000000067941 */ /* 0x000fea0003800000 */
.L_x_6747:
        /* <DEDUP_REMOVED lines=20> */
.L_x_6751:
[----:B------:R0:W1:Y:S01]  /*add0*/  LDC.64 R2, c[0x4][R26] ;  /* 0x010000001a027b82 */ /* 0x0000620000000a00 */
[----:B------:R-:W-:Y:S01]  /*ade0*/  ULDC.64 UR6, c[0x4][0x138] ;  /* 0x01004e0000067ab9 */ /* 0x000fe20000000a00 */
[----:B------:R-:W-:Y:S01]  /*adf0*/  ULDC.64 UR8, c[0x4][0x140] ;  /* 0x0100500000087ab9 */ /* 0x000fe20000000a00 */
[----:B------:R-:W-:Y:S01]  /*ae00*/  ULDC.64 UR4, c[0x4][0x60] ;  /* 0x0100180000047ab9 */ /* 0x000fe20000000a00 */
[----:B------:R-:W-:Y:S01]  /*ae10*/  MOV R4, UR6 ;  /* 0x0000000600047c02 */ /* 0x000fe20008000f00 */
[----:B------:R-:W-:Y:S02]  /*ae20*/  IMAD.U32 R5, RZ, RZ, UR7 ;  /* 0x00000007ff057e24 */ /* 0x000fe4000f8e00ff */
        /* <DEDUP_REMOVED lines=9> */
.L_x_6750:
[----:B------:R-:W-:Y:S05]  /*aec0*/  BSYNC B6 ;  /* 0x0000000000067941 */ /* 0x000fea0003800000 */
.L_x_6749:
[----:B------:R-:W2:Y:S01]  /*aed0*/  LDL R26, [R1+0x18] ;  /* 0x00001800011a7983 */ /* 0x000ea20000100800 */
[----:B------:R-:W-:Y:S01]  /*aee0*/  ULDC.64 UR4, c[0x0][0x9f8] ;  /* 0x00027e0000047ab9 */ /* 0x000fe20000000a00 */
[----:B------:R-:W0:Y:S01]  /*aef0*/  LDC R10, c[0x0][0x430] ;  /* 0x00010c00ff0a7b82 */ /* 0x000e220000000800 */
[----:B------:R-:W-:Y:S01]  /*af00*/  ISETP.NE.U32.AND P0, PT, RZ, UR4, PT ;  /* 0x00000004ff007c0c */ /* 0x000fe2000bf05070 */
[----:B------:R-:W3:Y:S03]  /*af10*/  LDL R20, [R1+0x24] ;  /* 0x0000240001147983 */ /* 0x000ee60000100800 */
[----:B------:R-:W-:-:S13]  /*af20*/  ISETP.NE.AND.EX P0, PT, RZ, UR5, PT, P0 ;  /* 0x00000005ff007c0c */ /* 0x000fda000bf05300 */
[----:B------:R-:W-:Y:S01]  /*af30*/  @P0 IADD3 R2, P1, R23, UR4, RZ ;  /* 0x0000000417020c10 */ /* 0x000fe2000ff3e0ff */
[----:B------:R-:W1:Y:S01]  /*af40*/  S2R R0, SR_TID.X ;  /* 0x0000000000007919 */ /* 0x000e620000002100 */
[----:B------:R-:W4:Y:S02]  /*af50*/  S2R R21, SR_TID.X ;  /* 0x0000000000157919 */ /* 0x000f240000002100 */
[----:B------:R-:W-:Y:S01]  /*af60*/  @P0 IADD3.X R3, R24, UR5, RZ, P1, !PT ;  /* 0x0000000518030c10 */ /* 0x000fe20008ffe4ff */
[----:B------:R-:W-:-:S04]  /*af70*/  ULDC UR4, c[0x0][0x2f4] ;  /* 0x0000bd0000047ab9 */ /* 0x000fc80000000800 */
[----:B------:R2:W3:Y:S01]  /*af80*/  @P0 LDG.E R32, desc[UR36][R2.64] ;  /* 0x0000002402200981 */ /* 0x0004e2000c1e1900 */
[----:B0-----:R-:W-:Y:S02]  /*af90*/  ISETP.NE.AND P2, PT, R10, 0x1, PT ;  /* 0x000000010a00780c */ /* 0x001fe40003f45270 */
[----:B------:R-:W-:-:S11]  /*afa0*/  LOP3.LUT R27, R27, 0xfffffff7, RZ, 0xc0, !PT ;  /* 0xfffffff71b1b7812 */ /* 0x000fd600078ec0ff */
[----:B------:R-:W0:Y:S01]  /*afb0*/  @P2 LDC R7, c[0x0][0x434] ;  /* 0x00010d00ff072b82 */ /* 0x000e220000000800 */
[----:B------:R-:W-:Y:S01]  /*afc0*/  @P2 LOP3.LUT R27, R27, 0x8, RZ, 0xfc, !PT ;  /* 0x000000081b1b2812 */ /* 0x000fe200078efcff */
[----:B-1----:R-:W-:-:S06]  /*afd0*/  IMAD.SHL.U32 R0, R0, 0x10, RZ ;  /* 0x0000001000007824 */ /* 0x002fcc00078e00ff */
[----:B------:R-:W1:Y:S01]  /*afe0*/  @P2 LDC R5, c[0x0][0x438] ;  /* 0x00010e00ff052b82 */ /* 0x000e620000000800 */
[----:B----4-:R-:W-:Y:S02]  /*aff0*/  LOP3.LUT R21, R21, 0x7f, RZ, 0xc0, !PT ;  /* 0x0000007f15157812 */ /* 0x010fe400078ec0ff */
[----:B------:R-:W-:Y:S02]  /*b000*/  LOP3.LUT R0, R0, 0x70, RZ, 0xc0, !PT ;  /* 0x0000007000007812 */ /* 0x000fe400078ec0ff */
[----:B------:R-:W-:Y:S02]  /*b010*/  SHF.R.U32.HI R21, RZ, 0x3, R21 ;  /* 0x00000003ff157819 */ /* 0x000fe40000011615 */
[----:B------:R-:W-:Y:S01]  /*b020*/  LOP3.LUT R27, R27, 0xfffffffb, RZ, 0xc0, !PT ;  /* 0xfffffffb1b1b7812 */ /* 0x000fe200078ec0ff */
[----:B------:R-:W-:Y:S01]  /*b030*/  UMOV UR5, 0xffffffff ;  /* 0xffffffff00057882 */ /* 0x000fe20000000000 */
[----:B--2---:R-:W-:-:S04]  /*b040*/  VIADD R26, R26, 0xffffffff ;  /* 0xffffffff1a1a7836 */ /* 0x004fc80000000000 */
[----:B------:R-:W-:-:S05]  /*b050*/  IMAD.SHL.U32 R8, R26, 0x80, RZ ;  /* 0x000000801a087824 */ /* 0x000fca00078e00ff */
[----:B------:R-:W-:-:S04]  /*b060*/  LOP3.LUT R9, R8, R21, R0, 0xfe, !PT ;  /* 0x0000001508097212 */ /* 0x000fc800078efe00 */
[C---:B------:R-:W-:Y:S01]  /*b070*/  ISETP.GE.AND P0, PT, R9.reuse, R34, PT ;  /* 0x000000220900720c */ /* 0x040fe20003f06270 */
[----:B------:R-:W-:-:S04]  /*b080*/  IMAD.IADD R0, R9, 0x1, R36 ;  /* 0x0000000109007824 */ /* 0x000fc800078e0224 */
[----:B0-----:R-:W-:-:S04]  /*b090*/  @P2 IMAD.HI.U32 R6, R0, R7, RZ ;  /* 0x0000000700062227 */ /* 0x001fc800078e00ff */
[----:B------:R-:W-:Y:S01]  /*b0a0*/  IMAD.MOV.U32 R4, RZ, RZ, R0 ;  /* 0x000000ffff047224 */ /* 0x000fe200078e0000 */
[----:B-1----:R-:W-:-:S03]  /*b0b0*/  @P2 SHF.R.U32.HI R4, RZ, R5, R6 ;  /* 0x00000005ff042219 */ /* 0x002fc60000011606 */
[----:B------:R-:W0:Y:S02]  /*b0c0*/  @!P0 LDC.64 R2, c[0x0][0x428] ;  /* 0x00010a00ff028b82 */ /* 0x000e240000000a00 */
[----:B------:R-:W-:Y:S01]  /*b0d0*/  IMAD.MOV R5, RZ, RZ, -R4 ;  /* 0x000000ffff057224 */ /* 0x000fe200078e0a04 */
[----:B---3--:R-:W-:-:S03]  /*b0e0*/  SHF.R.S32.HI R37, RZ, 0x1f, R32 ;  /* 0x0000001fff257819 */ /* 0x008fc60000011420 */
[----:B------:R-:W-:Y:S01]  /*b0f0*/  IMAD R0, R10, R5, R0 ;  /* 0x000000050a007224 */ /* 0x000fe200078e0200 */
[--C-:B------:R-:W-:Y:S01]  /*b100*/  @!P0 SHF.R.S32.HI R5, RZ, 0x1f, R4.reuse ;  /* 0x0000001fff058819 */ /* 0x100fe20000011404 */
[-C--:B0-----:R-:W-:Y:S02]  /*b110*/  @!P0 IMAD R6, R37, R2.reuse, RZ ;  /* 0x0000000225068224 */ /* 0x081fe400078e02ff */
[----:B------:R-:W-:-:S04]  /*b120*/  @!P0 IMAD.WIDE.U32 R4, R32, R2, R4 ;  /* 0x0000000220048225 */ /* 0x000fc800078e0004 */
[----:B------:R-:W-:Y:S02]  /*b130*/  @!P0 IMAD R6, R32, R3, R6 ;  /* 0x0000000320068224 */ /* 0x000fe400078e0206 */
[----:B------:R-:W0:Y:S02]  /*b140*/  @!P0 LDC.64 R2, c[0x0][0x418] ;  /* 0x00010600ff028b82 */ /* 0x000e240000000a00 */
[----:B------:R-:W-:Y:S01]  /*b150*/  @!P0 IMAD.IADD R6, R5, 0x1, R6 ;  /* 0x0000000105068824 */ /* 0x000fe200078e0206 */
[----:B------:R-:W-:Y:S02]  /*b160*/  ISETP.NE.AND P2, PT, R20, 0x3, PT ;  /* 0x000000031400780c */ /* 0x000fe40003f45270 */
[----:B0-----:R-:W-:-:S04]  /*b170*/  @!P0 LEA R2, P1, R4, R2, 0x2 ;  /* 0x0000000204028211 */ /* 0x001fc800078210ff */
[----:B------:R-:W-:Y:S02]  /*b180*/  @!P0 LEA.HI.X R3, R4, R3, R6, 0x2, P1 ;  /* 0x0000000304038211 */ /* 0x000fe400008f1406 */
[----:B------:R-:W-:-:S06]  /*b190*/  MOV R4, RZ ;  /* 0x000000ff00047202 */ /* 0x000fcc0000000f00 */
[----:B------:R0:W5:Y:S01]  /*b1a0*/  @!P0 LDG.E R4, desc[UR36][R2.64] ;  /* 0x0000002402048981 */ /* 0x000162000c1e1900 */
[----:B------:R-:W-:Y:S02]  /*b1b0*/  ISETP.GE.AND P0, PT, R30, UR4, PT ;  /* 0x000000041e007c0c */ /* 0x000fe4000bf06270 */
[----:B------:R-:W-:-:S04]  /*b1c0*/  @P2 LOP3.LUT R27, R27, 0x4, RZ, 0xfc, !PT ;  /* 0x000000041b1b2812 */ /* 0x000fc800078efcff */
[----:B------:R-:W-:-:S07]  /*b1d0*/  LOP3.LUT R27, R27, 0xfffffffd, RZ, 0xc0, !PT ;  /* 0xfffffffd1b1b7812 */ /* 0x000fce00078ec0ff */
[----:B------:R-:W-:Y:S02]  /*b1e0*/  @P0 LOP3.LUT R27, R27, 0x2, RZ, 0xfc, !PT ;  /* 0x000000021b1b0812 */ /* 0x000fe400078efcff */
[----:B------:R-:W-:Y:S02]  /*b1f0*/  ISETP.GE.AND P0, PT, R29, UR4, PT ;  /* 0x000000041d007c0c */ /* 0x000fe4000bf06270 */
[----:B------:R-:W-:-:S11]  /*b200*/  LOP3.LUT R27, R27, 0xfffffffe, RZ, 0xc0, !PT ;  /* 0xfffffffe1b1b7812 */ /* 0x000fd600078ec0ff */
[----:B------:R-:W-:Y:S01]  /*b210*/  @P0 LOP3.LUT R27, R27, 0x1, RZ, 0xfc, !PT ;  /* 0x000000011b1b0812 */ /* 0x000fe200078efcff */
[----:B0-----:R-:W-:Y:S06]  /*b220*/  BRA.DIV UR5, `(.L_x_6752) ;  /* 0x0000004205087947 */ /* 0x001fec000b800000 */
.L_x_6818:
[----:B------:R-:W-:Y:S01]  /*b230*/  LOP3.LUT R24, R18, 0xffff, RZ, 0xc0, !PT ;  /* 0x0000ffff12187812 */ /* 0x000fe200078ec0ff */
[----:B------:R-:W-:Y:S06]  /*b240*/  @!P2 BRA `(.L_x_6753) ;  /* 0x000000000004a947 */ /* 0x000fec0003800000 */
[----:B------:R-:W-:Y:S01]  /*b250*/  BPT.TRAP 0x1 ;  /* 0x000000040000795c */ /* 0x000fe20000300000 */
.L_x_6753:
        /* <DEDUP_REMOVED lines=23> */
.L_x_6819:
[----:B------:R-:W-:Y:S05]  /*b3d0*/  BSYNC B0 ;  /* 0x0000000000007941 */ /* 0x000fea0003800000 */
.L_x_6754:
[----:B------:R-:W1:Y:S01]  /*b3e0*/  S2R R9, SR_TID.X ;  /* 0x0000000000097919 */ /* 0x000e620000002100 */
[----:B------:R-:W-:Y:S01]  /*b3f0*/  ULDC.64 UR4, c[0x0][0x300] ;  /* 0x0000c00000047ab9 */ /* 0x000fe20000000a00 */
[----:B------:R-:W-:Y:S01]  /*b400*/  ULDC.64 UR6, c[0x0][0x2e8] ;  /* 0x0000ba0000067ab9 */ /* 0x000fe20000000a00 */
[----:B------:R-:W-:Y:S01]  /*b410*/  IMAD R5, R5, UR4, RZ ;  /* 0x0000000405057c24 */ /* 0x000fe2000f8e02ff */
[C---:B------:R-:W-:Y:S01]  /*b420*/  LOP3.LUT P3, RZ, R27.reuse, 0x2, RZ, 0xc0, !PT ;  /* 0x000000021bff7812 */ /* 0x040fe2000786c0ff */
[----:B0-----:R-:W-:Y:S01]  /*b430*/  IMAD.WIDE.U32 R2, R0, UR4, RZ ;  /* 0x0000000400027c25 */ /* 0x001fe2000f8e00ff */
[----:B------:R-:W-:-:S03]  /*b440*/  LOP3.LUT P2, RZ, R27, 0x1, RZ, 0xc0, !PT ;  /* 0x000000011bff7812 */ /* 0x000fc6000784c0ff */
        /* <DEDUP_REMOVED lines=12> */
[C---:B------:R-:W-:Y:S02]  /*b510*/  LEA R4, P0, R2.reuse, UR6, 0x1 ;  /* 0x0000000602047c11 */ /* 0x040fe4000f8008ff */
[----:B-1----:R-:W-:Y:S02]  /*b520*/  LOP3.LUT R9, R9, 0x7f, RZ, 0xc0, !PT ;  /* 0x0000007f09097812 */ /* 0x002fe400078ec0ff */
[----:B------:R-:W-:Y:S02]  /*b530*/  LEA.HI.X R0, R2, UR7, R0, 0x1, P0 ;  /* 0x0000000702007c11 */ /* 0x000fe400080f0c00 */
[----:B------:R-:W-:-:S04]  /*b540*/  SHF.R.U32.HI R9, RZ, 0x3, R9 ;  /* 0x00000003ff097819 */ /* 0x000fc80000011609 */
[----:B------:R-:W-:-:S04]  /*b550*/  IADD3 R6, -R9, R34, -R8 ;  /* 0x0000002209067210 */ /* 0x000fc80007ffe908 */
        /* <DEDUP_REMOVED lines=79> */
[----:B------:R0:W-:Y:S04]  /*ba50*/  @P1 LDGSTS.E.BYPASS.LTC128B.128 [R8+0x1f400], desc[UR36][R2.64+0x80], !P2 ;  /* 0x1f40008002081fae */ /* 0x0001e8000d101d64 */
[----:B0-2---:R0:W1:Y:S02]  /*ba60*/  SHFL.IDX PT, R2, R4, 0x7, 0x181f ;  /* 0x00f81f0004027f89 */ /* 0x00506400000e0000 */
.L_x_6837:
        /* <DEDUP_REMOVED lines=8> */
[----:B------:R1:W-:Y:S01]  /*baf0*/  @P0 LDGSTS.E.BYPASS.LTC128B.128 [R5+0x1fc00], desc[UR36][R2.64+0x80], !P2 ;  /* 0x1fc0008002050fae */ /* 0x0003e2000d101d64 */
[----:B------:R-:W-:Y:S01]  /*bb00*/  PLOP3.LUT P0, PT, PT, PT, PT, 0x80, 0x0 ;  /* 0x000000000000781c */ /* 0x000fe20003f0f070 */
[----:B------:R-:W-:-:S12]  /*bb10*/  NOP ;  /* 0x0000000000007918 */ /* 0x000fd80000000000 */
.L_x_6757:
        /* <DEDUP_REMOVED lines=11> */
.L_x_6758:
[----:B-1----:R1:W5:Y:S01]  /*bbd0*/  LDL.LU R3, [R1+0x8] ;  /* 0x0000080001037983 */ /* 0x0023620000300800 */
[----:B------:R1:W-:Y:S03]  /*bbe0*/  SYNCS.ARRIVE.TRANS64.A1T0 RZ, [R7+URZ+0x28830], RZ ;  /* 0x028830ff07ff79a7 */ /* 0x0003e6000810003f */
[----:B0-----:R1:W5:Y:S02]  /*bbf0*/  LDL.LU R4, [R1+0x10] ;  /* 0x0000100001047983 */ /* 0x0013640000300800 */
[----:B------:R-:W-:Y:S05]  /*bc00*/  WARPSYNC.ALL ;  /* 0x0000000000007948 */ /* 0x000fea0003800000 */
[----:B------:R-:W-:Y:S01]  /*bc10*/  ULDC.64 UR4, c[0x0][0x298] ;  /* 0x0000a60000047ab9 */ /* 0x000fe20000000a00 */
[----:B------:R-:W-:Y:S01]  /*bc20*/  VIADD R2, R22, 0x10400 ;  /* 0x0001040016027836 */ /* 0x000fe20000000000 */
[----:B------:R-:W-:Y:S01]  /*bc30*/  BAR.SYNC.DEFER_BLOCKING 0x8, 0x180 ;  /* 0x0206000000007b1d */ /* 0x000fe20000010000 */
[----:B------:R-:W-:-:S03]  /*bc40*/  LOP3.LUT P1, RZ, R27, 0x10, RZ, 0xc0, !PT ;  /* 0x000000101bff7812 */ /* 0x000fc6000782c0ff */
[----:B------:R-:W-:Y:S02]  /*bc50*/  LOP3.LUT P0, RZ, R2, 0x3ff, RZ, 0xc0, !PT ;  /* 0x000003ff02ff7812 */ /* 0x000fe4000780c0ff */
[----:B------:R-:W-:Y:S01]  /*bc60*/  BSSY B6, `(.L_x_6759) ;  /* 0x000001c000067945 */ /* 0x000fe20003800000 */
[----:B------:R-:W-:Y:S02]  /*bc70*/  SEL R31, R31, RZ, !P1 ;  /* 0x000000ff1f1f7207 */ /* 0x000fe40004800000 */
[----:B-----5:R-:W-:Y:S02]  /*bc80*/  SHF.R.S32.HI R0, RZ, 0x1f, R3 ;  /* 0x0000001fff007819 */ /* 0x020fe40000011403 */
[----:B------:R-:W-:-:S03]  /*bc90*/  SEL R4, R4, RZ, !P1 ;  /* 0x000000ff04047207 */ /* 0x000fc60004800000 */
[----:B------:R-:W-:-:S04]  /*bca0*/  IMAD R0, R0, UR4, RZ ;  /* 0x0000000400007c24 */ /* 0x000fc8000f8e02ff */
[C---:B------:R-:W-:Y:S02]  /*bcb0*/  IMAD R0, R3.reuse, UR5, R0 ;  /* 0x0000000503007c24 */ /* 0x040fe4000f8e0200 */
[----:B------:R-:W-:-:S04]  /*bcc0*/  IMAD.WIDE.U32 R2, R3, UR4, RZ ;  /* 0x0000000403027c25 */ /* 0x000fc8000f8e00ff */
[----:B------:R-:W-:Y:S01]  /*bcd0*/  IMAD.IADD R0, R3, 0x1, R0 ;  /* 0x0000000103007824 */ /* 0x000fe200078e0200 */
[----:B------:R0:W-:Y:S04]  /*bce0*/  STL.64 [R1+0x8], R2 ;  /* 0x0000080201007387 */ /* 0x0001e80000100a00 */
[----:B------:R0:W-:Y:S04]  /*bcf0*/  STL [R1+0x1c], R4 ;  /* 0x00001c0401007387 */ /* 0x0001e80000100800 */
[----:B------:R0:W-:Y:S01]  /*bd00*/  STL [R1+0x10], R0 ;  /* 0x0000100001007387 */ /* 0x0001e20000100800 */
[----:B------:R-:W-:Y:S05]  /*bd10*/  @!P0 BRA `(.L_x_6760) ;  /* 0x0000000000408947 */ /* 0x000fea0003800000 */
[----:B0-----:R-:W-:Y:S01]  /*bd20*/  MOV R2, 0x0 ;  /* 0x0000000000027802 */ /* 0x001fe20000000f00 */
[----:B------:R-:W-:Y:S01]  /*bd30*/  ULDC.64 UR4, c[0x4][0x138] ;  /* 0x01004e0000047ab9 */ /* 0x000fe20000000a00 */
[----:B------:R-:W-:Y:S01]  /*bd40*/  ULDC.64 UR6, c[0x4][0x140] ;  /* 0x0100500000067ab9 */ /* 0x000fe20000000a00 */
[----:B------:R-:W-:Y:S01]  /*bd50*/  ULDC.64 UR8, c[0x4][0x68] ;  /* 0x01001a0000087ab9 */ /* 0x000fe20000000a00 */
[----:B------:R-:W-:Y:S01]  /*bd60*/  IMAD.U32 R4, RZ, RZ, UR4 ;  /* 0x00000004ff047e24 */ /* 0x000fe2000f8e00ff */
[----:B------:R-:W-:Y:S01]  /*bd70*/  MOV R12, 0x1 ;  /* 0x00000001000c7802 */ /* 0x000fe20000000f00 */
[----:B------:R-:W0:Y:S01]  /*bd80*/  LDC.64 R2, c[0x4][R2] ;  /* 0x0100000002027b82 */ /* 0x000e220000000a00 */
[----:B------:R-:W-:Y:S02]  /*bd90*/  IMAD.U32 R5, RZ, RZ, UR5 ;  /* 0x00000005ff057e24 */ /* 0x000fe4000f8e00ff */
[----:B------:R-:W-:Y:S02]  /*bda0*/  IMAD.U32 R6, RZ, RZ, UR6 ;  /* 0x00000006ff067e24 */ /* 0x000fe4000f8e00ff */
[----:B-1----:R-:W-:-:S02]  /*bdb0*/  IMAD.U32 R7, RZ, RZ, UR7 ;  /* 0x00000007ff077e24 */ /* 0x002fc4000f8e00ff */
[----:B------:R-:W-:Y:S02]  /*bdc0*/  IMAD.U32 R10, RZ, RZ, UR8 ;  /* 0x00000008ff0a7e24 */ /* 0x000fe4000f8e00ff */
[----:B------:R-:W-:Y:S02]  /*bdd0*/  IMAD.U32 R11, RZ, RZ, UR9 ;  /* 0x00000009ff0b7e24 */ /* 0x000fe4000f8e00ff */
[----:B------:R-:W-:Y:S02]  /*bde0*/  IMAD.MOV.U32 R8, RZ, RZ, 0x70 ;  /* 0x00000070ff087424 */ /* 0x000fe400078e00ff */
[----:B------:R-:W-:-:S07]  /*bdf0*/  IMAD.MOV.U32 R13, RZ, RZ, RZ ;  /* 0x000000ffff0d7224 */ /* 0x000fce00078e00ff */
[----:B------:R-:W-:-:S07]  /*be00*/  LEPC R20, `(.L_x_6760) ;  /* 0x000000001014794e */ /* 0x000fce0000000000 */
[----:B0-----:R-:W-:Y:S05]  /*be10*/  CALL.ABS.NOINC R2 ;  /* 0x0000000002007343 */ /* 0x001fea0003c00000 */
.L_x_6760:
[----:B------:R-:W-:Y:S05]  /*be20*/  BSYNC B6 ;  /* 0x0000000000067941 */ /* 0x000fea0003800000 */
.L_x_6759:
[----:B------:R-:W2:Y:S01]  /*be30*/  LDL.LU R20, [R1+0x1c] ;  /* 0x00001c0001147983 */ /* 0x000ea20000300800 */
[----:B------:R-:W-:Y:S01]  /*be40*/  ULDC.64 UR4, c[0x0][0x2d8] ;  /* 0x0000b60000047ab9 */ /* 0x000fe20000000a00 */
[----:B------:R-:W3:Y:S02]  /*be50*/  LDC R6, c[0x0][0x448] ;  /* 0x00011200ff067b82 */ /* 0x000ee40000000800 */
[----:B------:R-:W4:Y:S04]  /*be60*/  LDL.LU R21, [R1+0x10] ;  /* 0x0000100001157983 */ /* 0x000f280000300800 */
[----:B0-----:R-:W4:Y:S04]  /*be70*/  LDL.LU.64 R2, [R1+0x8] ;  /* 0x0000080001027983 */ /* 0x001f280000300a00 */
[----:B------:R0:W5:Y:S01]  /*be80*/  LDL R9, [R1] ;  /* 0x0000000001097983 */ /* 0x0001620000100800 */
[----:B---3--:R-:W-:Y:S01]  /*be90*/  ISETP.NE.AND P0, PT, R6, 0x1, PT ;  /* 0x000000010600780c */ /* 0x008fe20003f05270 */
[----:B------:R-:W-:-:S12]  /*bea0*/  IMAD.SHL.U32 R4, R17, 0x80, RZ ;  /* 0x0000008011047824 */ /* 0x000fd800078e00ff */
[----:B-1----:R-:W1:Y:S01]  /*beb0*/  @P0 LDC R7, c[0x0][0x450] ;  /* 0x00011400ff070b82 */ /* 0x002e620000000800 */
[----:B----4-:R-:W-:Y:S02]  /*bec0*/  IMAD.MOV.U32 R3, RZ, RZ, R21 ;  /* 0x000000ffff037224 */ /* 0x010fe400078e0015 */
[----:B------:R-:W3:Y:S01]  /*bed0*/  S2R R21, SR_TID.X ;  /* 0x0000000000157919 */ /* 0x000ee20000002100 */
        /* <DEDUP_REMOVED lines=9> */
[----:B------:R-:W4:Y:S01]  /*bf70*/  @P0 LDC R0, c[0x0][0x44c] ;  /* 0x00011300ff000b82 */ /* 0x000f220000000800 */
[----:B--2---:R-:W-:-:S04]  /*bf80*/  LOP3.LUT R20, R20, 0x7f, RZ, 0xc0, !PT ;  /* 0x0000007f14147812 */ /* 0x004fc800078ec0ff */
[----:B------:R-:W-:Y:S02]  /*bf90*/  SHF.R.U32.HI R10, RZ, 0x3, R20 ;  /* 0x00000003ff0a7819 */ /* 0x000fe40000011614 */
[----:B------:R0:W5:Y:S01]  /*bfa0*/  LDL R20, [R1+0x14] ;  /* 0x0000140001147983 */ /* 0x0001620000100800 */
[----:B---3--:R-:W-:-:S05]  /*bfb0*/  IMAD.SHL.U32 R5, R21, 0x10, RZ ;  /* 0x0000001015057824 */ /* 0x008fca00078e00ff */
[----:B------:R-:W-:-:S04]  /*bfc0*/  LOP3.LUT R5, R5, 0x70, RZ, 0xc0, !PT ;  /* 0x0000007005057812 */ /* 0x000fc800078ec0ff */
[----:B------:R-:W-:-:S05]  /*bfd0*/  LOP3.LUT R8, R4, R10, R5, 0xfe, !PT ;  /* 0x0000000a04087212 */ /* 0x000fca00078efe05 */
[----:B----4-:R-:W-:-:S04]  /*bfe0*/  @P0 IMAD.HI.U32 R0, R8, R0, RZ ;  /* 0x0000000008000227 */ /* 0x010fc800078e00ff */
[----:B------:R-:W-:Y:S01]  /*bff0*/  IMAD.MOV.U32 R5, RZ, RZ, R8 ;  /* 0x000000ffff057224 */ /* 0x000fe200078e0008 */
[----:B-1----:R-:W-:-:S05]  /*c000*/  @P0 SHF.R.U32.HI R5, RZ, R7, R0 ;  /* 0x00000007ff050219 */ /* 0x002fca0000011600 */
        /* <DEDUP_REMOVED lines=17> */
[----:B------:R-:W-:Y:S02]  /*c120*/  LEA.HI.X R5, R2, UR5, R5, 0x1, P0 ;  /* 0x0000000502057c11 */ /* 0x000fe400080f0c05 */
[----:B------:R-:W-:Y:S01]  /*c130*/  ISETP.GE.AND P0, PT, R30, UR4, PT ;  /* 0x000000041e007c0c */ /* 0x000fe2000bf06270 */
[----:B------:R-:W-:-:S03]  /*c140*/  UMOV UR4, 0xffffffff ;  /* 0xffffffff00047882 */ /* 0x000fc60000000000 */
[----:B0-----:R-:W-:Y:S09]  /*c150*/  BRA.DIV UR4, `(.L_x_6761) ;  /* 0x0000003e04507947 */ /* 0x001ff2000b800000 */
        /* <DEDUP_REMOVED lines=71> */
[----:B0-----:R1:W-:Y:S02]  /*c5d0*/  @!P2 LDGSTS.E.BYPASS.LTC128B.128 [R9+0x17400], desc[UR36][R2.64+0x80], !P1 ;  /* 0x174000800209afae */ /* 0x0013e4000c901d64 */
.L_x_6854:
        /* <DEDUP_REMOVED lines=10> */
[----:B------:R0:W-:Y:S02]  /*c680*/  LDGSTS.E.BYPASS.LTC128B.128 [R9+0x17c00], desc[UR36][R2.64+0x80], !P1 ;  /* 0x17c0008002097fae */ /* 0x0001e4000c901d64 */
.L_x_6763:
[----:B------:R-:W-:Y:S05]  /*c690*/  BSYNC B0 ;  /* 0x0000000000007941 */ /* 0x000fea0003800000 */
.L_x_6762:
[----:B------:R-:W-:Y:S01]  /*c6a0*/  NOP ;  /* 0x0000000000007918 */ /* 0x000fe20000000000 */
[----:B------:R-:W-:-:S13]  /*c6b0*/  PLOP3.LUT P0, PT, PT, PT, PT, 0x80, 0x0 ;  /* 0x000000000000781c */ /* 0x000fda0003f0f070 */
.L_x_6764:
        /* <DEDUP_REMOVED lines=18> */
[----:B---3--:R-:W-:-:S05]  /*c7e0*/  VIADD R6, R2, 0xfffffffe ;  /* 0xfffffffe02067836 */ /* 0x008fca0000000000 */
[----:B------:R-:W-:Y:S01]  /*c7f0*/  ISETP.GE.AND P0, PT, R6, R35, PT ;  /* 0x000000230600720c */ /* 0x000fe20003f06270 */
[----:B01----:R-:W-:-:S12]  /*c800*/  @!P1 BRA `(.L_x_6766) ;  /* 0x0000004000249947 */ /* 0x003fd80003800000 */
.L_x_6855:
[----:B------:R-:W-:Y:S05]  /*c810*/  BSYNC B0 ;  /* 0x0000000000007941 */ /* 0x000fea0003800000 */
.L_x_6765:
[----:B------:R-:W-:Y:S04]  /*c820*/  BSSY B0, `(.L_x_6767) ;  /* 0x0000108000007945 */ /* 0x000fe80003800000 */
[----:B------:R-:W-:Y:S05]  /*c830*/  @!P0 BRA `(.L_x_6768) ;  /* 0x0000001000188947 */ /* 0x000fea0003800000 */
[----:B------:R-:W-:Y:S01]  /*c840*/  ULDC UR4, c[0x0][0x2f4] ;  /* 0x0000bd0000047ab9 */ /* 0x000fe20000000800 */
[----:B------:R-:W-:Y:S01]  /*c850*/  IMAD.MOV.U32 R10, RZ, RZ, R25 ;  /* 0x000000ffff0a7224 */ /* 0x000fe200078e0019 */
[----:B------:R-:W-:Y:S01]  /*c860*/  ISETP.GE.AND P2, PT, R30, UR4, PT ;  /* 0x000000041e007c0c */ /* 0x000fe2000bf46270 */
[----:B------:R-:W-:Y:S01]  /*c870*/  IMAD.MOV.U32 R17, RZ, RZ, R28 ;  /* 0x000000ffff117224 */ /* 0x000fe200078e001c */
[----:B------:R-:W-:Y:S01]  /*c880*/  ISETP.GE.AND P1, PT, R29, UR4, PT ;  /* 0x000000041d007c0c */ /* 0x000fe2000bf26270 */
[----:B------:R-:W-:-:S12]  /*c890*/  IMAD.MOV.U32 R31, RZ, RZ, R26 ;  /* 0x000000ffff1f7224 */ /* 0x000fd800078e001a */
.L_x_6781:
[----:B0-----:R-:W0:Y:S01]  /*c8a0*/  S2R R3, SR_TID.X ;  /* 0x0000000000037919 */ /* 0x001e220000002100 */
[----:B------:R-:W1:Y:S01]  /*c8b0*/  LDC R4, c[0x0][0x430] ;  /* 0x00010c00ff047b82 */ /* 0x000e620000000800 */
[----:B------:R-:W3:Y:S01]  /*c8c0*/  LDL R9, [R1+0x24] ;  /* 0x0000240001097983 */ /* 0x000ee20000100800 */
[----:B-1----:R-:W-:Y:S02]  /*c8d0*/  ISETP.NE.AND P0, PT, R4, 0x1, PT ;  /* 0x000000010400780c */ /* 0x002fe40003f05270 */
[----:B0-----:R-:W-:-:S04]  /*c8e0*/  LOP3.LUT R0, R3, 0x7f, RZ, 0xc0, !PT ;  /* 0x0000007f03007812 */ /* 0x001fc800078ec0ff */
[----:B------:R-:W-:-:S07]  /*c8f0*/  SHF.R.U32.HI R5, RZ, 0x3, R0 ;  /* 0x00000003ff057819 */ /* 0x000fce0000011600 */
[----:B------:R-:W0:Y:S01]  /*c900*/  @P0 LDC R0, c[0x0][0x434] ;  /* 0x00010d00ff000b82 */ /* 0x000e220000000800 */
[----:B------:R-:W-:-:S07]  /*c910*/  IMAD.SHL.U32 R4, R3, 0x10, RZ ;  /* 0x0000001003047824 */ /* 0x000fce00078e00ff */
[----:B------:R-:W1:Y:S01]  /*c920*/  @P0 LDC R3, c[0x0][0x438] ;  /* 0x00010e00ff030b82 */ /* 0x000e620000000800 */
[----:B------:R-:W-:Y:S01]  /*c930*/  IMAD R7, R6, 0x80, R5 ;  /* 0x0000008006077824 */ /* 0x000fe200078e0205 */
[----:B------:R-:W-:-:S04]  /*c940*/  LOP3.LUT R4, R4, 0x70, RZ, 0xc0, !PT ;  /* 0x0000007004047812 */ /* 0x000fc800078ec0ff */
[----:B------:R-:W-:Y:S01]  /*c950*/  IADD3 R7, R4, R7, R36 ;  /* 0x0000000704077210 */ /* 0x000fe20007ffe024 */
[----:B------:R-:W-:Y:S05]  /*c960*/  YIELD ;  /* 0x0000000000007946 */ /* 0x000fea0003800000 */
[----:B------:R-:W-:Y:S01]  /*c970*/  IMAD.MOV.U32 R8, RZ, RZ, R7 ;  /* 0x000000ffff087224 */ /* 0x000fe200078e0007 */
[----:B------:R-:W-:Y:S01]  /*c980*/  ULDC.64 UR4, c[0x0][0x428] ;  /* 0x00010a0000047ab9 */ /* 0x000fe20000000a00 */
[----:B0-----:R-:W-:-:S05]  /*c990*/  @P0 IMAD.HI.U32 R0, R7, R0, RZ ;  /* 0x0000000007000227 */ /* 0x001fca00078e00ff */
[----:B-1----:R-:W-:Y:S01]  /*c9a0*/  @P0 SHF.R.U32.HI R8, RZ, R3, R0 ;  /* 0x00000003ff080219 */ /* 0x002fe20000011600 */
[----:B------:R-:W-:-:S03]  /*c9b0*/  IMAD R5, R37, UR4, RZ ;  /* 0x0000000425057c24 */ /* 0x000fc6000f8e02ff */
[----:B------:R-:W-:Y:S02]  /*c9c0*/  SHF.R.S32.HI R3, RZ, 0x1f, R8 ;  /* 0x0000001fff037819 */ /* 0x000fe40000011408 */
[----:B------:R-:W-:Y:S01]  /*c9d0*/  MOV R2, R8 ;  /* 0x0000000800027202 */ /* 0x000fe20000000f00 */
[----:B------:R-:W-:-:S04]  /*c9e0*/  IMAD R5, R32, UR5, R5 ;  /* 0x0000000520057c24 */ /* 0x000fc8000f8e0205 */
[----:B------:R-:W-:Y:S01]  /*c9f0*/  IMAD.WIDE.U32 R2, R32, UR4, R2 ;  /* 0x0000000420027c25 */ /* 0x000fe2000f8e0002 */
[----:B------:R-:W-:-:S03]  /*ca00*/  ULDC.64 UR4, c[0x0][0x418] ;  /* 0x0001060000047ab9 */ /* 0x000fc60000000a00 */
[----:B------:R-:W-:Y:S01]  /*ca10*/  IMAD.IADD R3, R5, 0x1, R3 ;  /* 0x0000000105037824 */ /* 0x000fe200078e0203 */
[----:B------:R-:W-:Y:S01]  /*ca20*/  LEA R4, P0, R2, UR4, 0x2 ;  /* 0x0000000402047c11 */ /* 0x000fe2000f8010ff */
[----:B------:R-:W-:Y:S01]  /*ca30*/  VIADD R25, R10, 0x1 ;  /* 0x000000010a197836 */ /* 0x000fe20000000000 */
[----:B------:R-:W-:Y:S02]  /*ca40*/  ULDC UR4, c[0x0][0x430] ;  /* 0x00010c0000047ab9 */ /* 0x000fe40000000800 */
[----:B------:R-:W-:-:S05]  /*ca50*/  LEA.HI.X R5, R2, UR5, R3, 0x2, P0 ;  /* 0x0000000502057c11 */ /* 0x000fca00080f1403 */
[----:B------:R0:W4:Y:S01]  /*ca60*/  LDG.E R0, desc[UR36][R4.64] ;  /* 0x0000002404007981 */ /* 0x000122000c1e1900 */
[----:B------:R-:W-:Y:S01]  /*ca70*/  ISETP.NE.AND P0, PT, R25, 0x2, PT ;  /* 0x000000021900780c */ /* 0x000fe20003f05270 */
[----:B------:R-:W-:-:S03]  /*ca80*/  IMAD.MOV R2, RZ, RZ, -R8 ;  /* 0x000000ffff027224 */ /* 0x000fc600078e0a08 */
[----:B------:R-:W-:Y:S01]  /*ca90*/  SEL R28, RZ, 0x1, P0 ;  /* 0x00000001ff1c7807 */ /* 0x000fe20000000000 */
[----:B------:R-:W-:Y:S01]  /*caa0*/  IMAD.MOV.U32 R26, RZ, RZ, R6 ;  /* 0x000000ffff1a7224 */ /* 0x000fe200078e0006 */
[----:B------:R-:W-:Y:S01]  /*cab0*/  SEL R25, R25, RZ, P0 ;  /* 0x000000ff19197207 */ /* 0x000fe20000000000 */
[----:B0-----:R-:W-:Y:S01]  /*cac0*/  IMAD R4, R2, UR4, R7 ;  /* 0x0000000402047c24 */ /* 0x001fe2000f8e0207 */
[----:B------:R-:W-:Y:S02]  /*cad0*/  LOP3.LUT R28, R17, R28, RZ, 0x3c, !PT ;  /* 0x0000001c111c7212 */ /* 0x000fe400078e3cff */
[----:B---3--:R-:W-:Y:S02]  /*cae0*/  ISETP.NE.AND P3, PT, R9, 0x3, PT ;  /* 0x000000030900780c */ /* 0x008fe40003f65270 */
[----:B----4-:R-:W-:-:S11]  /*caf0*/  SHF.R.S32.HI R21, RZ, 0x1f, R0 ;  /* 0x0000001fff157819 */ /* 0x010fd60000011400 */
[----:B------:R-:W-:Y:S05]  /*cb00*/  @!P3 BRA `(.L_x_6769) ;  /* 0x000000000004b947 */ /* 0x000fea0003800000 */
[----:B------:R-:W-:Y:S01]  /*cb10*/  BPT.TRAP 0x1 ;  /* 0x000000040000795c */ /* 0x000fe20000300000 */
.L_x_6769:
[----:B------:R-:W-:Y:S01]  /*cb20*/  IMAD R6, R25, 0x8, R22 ;  /* 0x0000000819067824 */ /* 0x000fe200078e0216 */
[----:B------:R-:W-:Y:S01]  /*cb30*/  SHF.L.U32 R3, R28, 0x1f, RZ ;  /* 0x0000001f1c037819 */ /* 0x000fe200000006ff */
[----:B------:R-:W-:Y:S03]  /*cb40*/  BSSY B1, `(.L_x_6770) ;  /* 0x0000003000017945 */ /* 0x000fe60003800000 */
[----:B------:R-:W0:Y:S02]  /*cb50*/  SYNCS.PHASECHK.TRANS64.TRYWAIT P0, [R6+URZ+0x28840], R3 ;  /* 0x02884003060075a7 */ /* 0x000e24000800017f */
[----:B0-----:R-:W-:Y:S05]  /*cb60*/  @!P0 BRA `(.L_x_6771) ;  /* 0x0000003c00608947 */ /* 0x001fea0003800000 */
.L_x_6856:
[----:B------:R-:W-:Y:S05]  /*cb70*/  BSYNC B1 ;  /* 0x0000000000017941 */ /* 0x000fea0003800000 */
.L_x_6770:
[----:B------:R-:W-:Y:S01]  /*cb80*/  SHF.R.S32.HI R20, RZ, 0x1f, R4 ;  /* 0x0000001fff147819 */ /* 0x000fe20000011404 */
[----:B------:R-:W-:Y:S01]  /*cb90*/  ULDC.64 UR4, c[0x0][0x300] ;  /* 0x0000c00000047ab9 */ /* 0x000fe20000000a00 */
[----:B------:R-:W-:Y:S01]  /*cba0*/  ULDC.64 UR6, c[0x0][0x2e8] ;  /* 0x0000ba0000067ab9 */ /* 0x000fe20000000a00 */
[----:B0-----:R-:W-:Y:S01]  /*cbb0*/  IMAD.WIDE.U32 R2, R4, UR4, RZ ;  /* 0x0000000404027c25 */ /* 0x001fe2000f8e00ff */
[C---:B------:R-:W-:Y:S02]  /*cbc0*/  LOP3.LUT P4, RZ, R27.reuse, 0x2, RZ, 0xc0, !PT ;  /* 0x000000021bff7812 */ /* 0x040fe4000788c0ff */
[----:B------:R-:W-:Y:S01]  /*cbd0*/  LOP3.LUT P3, RZ, R27, 0x1, RZ, 0xc0, !PT ;  /* 0x000000011bff7812 */ /* 0x000fe2000786c0ff */
        /* <DEDUP_REMOVED lines=17> */
[----:B------:R-:W-:Y:S02]  /*ccf0*/  IMAD.SHL.U32 R5, R30, 0x2, RZ ;  /* 0x000000021e057824 */ /* 0x000fe400078e00ff */
[----:B------:R-:W-:Y:S01]  /*cd00*/  IMAD R7, R7, 0x2, R22 ;  /* 0x0000000207077824 */ /* 0x000fe200078e0216 */
[----:B------:R-:W1:Y:S02]  /*cd10*/  SHFL.IDX PT, R3, R9, RZ, 0x181f ;  /* 0x00181fff09037589 */ /* 0x000e6400000e0000 */
[----:B0-----:R-:W-:-:S05]  /*cd20*/  IADD3 R2, P0, R2, R5, RZ ;  /* 0x0000000502027210 */ /* 0x001fca0007f1e0ff */
[----:B-1----:R-:W-:-:S05]  /*cd30*/  IMAD.X R3, RZ, RZ, R3, P0 ;  /* 0x000000ffff037224 */ /* 0x002fca00000e0603 */
[----:B------:R-:W-:Y:S01]  /*cd40*/  @!PT LDS RZ, [RZ] ;  /* 0x00000000fffff984 */ /* 0x000fe20000000800 */
[----:B------:R-:W-:Y:S04]  /*cd50*/  LDGSTS.E.BYPASS.LTC128B.128 [R7+0x18400], desc[UR36][R2.64], !P4 ;  /* 0x1840000002077fae */ /* 0x000fe8000e101d64 */
[----:B------:R0:W-:Y:S04]  /*cd60*/  LDGSTS.E.BYPASS.LTC128B.128 [R7+0x1c400], desc[UR36][R2.64+0x80], !P3 ;  /* 0x1c40008002077fae */ /* 0x0001e8000d901d64 */
[----:B0-----:R-:W0:Y:S04]  /*cd70*/  SHFL.IDX PT, R2, R8, 0x1, 0x181f ;  /* 0x00381f0008027f89 */ /* 0x001e2800000e0000 */
[----:B------:R-:W1:Y:S01]  /*cd80*/  SHFL.IDX PT, R3, R9, 0x1, 0x181f ;  /* 0x00381f0009037f89 */ /* 0x000e6200000e0000 */
[----:B0-----:R-:W-:-:S05]  /*cd90*/  IADD3 R2, P0, R2, R5, RZ ;  /* 0x0000000502027210 */ /* 0x001fca0007f1e0ff */
[----:B-1----:R-:W-:-:S05]  /*cda0*/  IMAD.X R3, RZ, RZ, R3, P0 ;  /* 0x000000ffff037224 */ /* 0x002fca00000e0603 */
        /* <DEDUP_REMOVED lines=22> */
[----:B0-----:R-:W-:-:S04]  /*cf10*/  IADD3 R2, P0, R2, R5, RZ ;  /* 0x0000000502027210 */ /* 0x001fc80007f1e0ff */
[----:B-1----:R-:W-:-:S05]  /*cf20*/  IADD3.X R3, RZ, R3, RZ, P0, !PT ;  /* 0x00000003ff037210 */ /* 0x002fca00007fe4ff */
[----:B------:R-:W-:Y:S04]  /*cf30*/  LDGSTS.E.BYPASS.LTC128B.128 [R7+0x1ac00], desc[UR36][R2.64], !P4 ;  /* 0x1ac0000002077fae */ /* 0x000fe8000e101d64 */
[----:B------:R0:W-:Y:S04]  /*cf40*/  LDGSTS.E.BYPASS.LTC128B.128 [R7+0x1ec00], desc[UR36][R2.64+0x80], !P3 ;  /* 0x1ec0008002077fae */ /* 0x0001e8000d901d64 */
[----:B0-----:R-:W0:Y:S04]  /*cf50*/  SHFL.IDX PT, R2, R8, 0x6, 0x181f ;  /* 0x00d81f0008027f89 */ /* 0x001e2800000e0000 */
[----:B------:R-:W1:Y:S04]  /*cf60*/  SHFL.IDX PT, R3, R9, 0x6, 0x181f ;  /* 0x00d81f0009037f89 */ /* 0x000e6800000e0000 */
[----:B------:R-:W3:Y:S01]  /*cf70*/  SHFL.IDX PT, R9, R9, 0x7, 0x181f ;  /* 0x00f81f0009097f89 */ /* 0x000ee200000e0000 */
[----:B0-----:R-:W-:-:S05]  /*cf80*/  IADD3 R2, P0, R2, R5, RZ ;  /* 0x0000000502027210 */ /* 0x001fca0007f1e0ff */
[----:B-1----:R-:W-:-:S05]  /*cf90*/  IMAD.X R3, RZ, RZ, R3, P0 ;  /* 0x000000ffff037224 */ /* 0x002fca00000e0603 */
[----:B------:R-:W-:Y:S04]  /*cfa0*/  LDGSTS.E.BYPASS.LTC128B.128 [R7+0x1b400], desc[UR36][R2.64], !P4 ;  /* 0x1b40000002077fae */ /* 0x000fe8000e101d64 */
[----:B------:R0:W-:Y:S04]  /*cfb0*/  LDGSTS.E.BYPASS.LTC128B.128 [R7+0x1f400], desc[UR36][R2.64+0x80], !P3 ;  /* 0x1f40008002077fae */ /* 0x0001e8000d901d64 */
[----:B0--3--:R0:W1:Y:S02]  /*cfc0*/  SHFL.IDX PT, R2, R8, 0x7, 0x181f ;  /* 0x00f81f0008027f89 */ /* 0x00906400000e0000 */
.L_x_6874:
[----:B-1----:R-:W-:-:S05]  /*cfd0*/  IADD3 R2, P0, R2, R5, RZ ;  /* 0x0000000502027210 */ /* 0x002fca0007f1e0ff */
        /* <DEDUP_REMOVED lines=8> */
.L_x_6773:
[----:B------:R-:W-:Y:S02]  /*d060*/  PLOP3.LUT P3, PT, P3, P0, PT, 0xa2, 0x0 ;  /* 0x000000000000781c */ /* 0x000fe40001f61472 */
[----:B------:R-:W-:-:S08]  /*d070*/  @P0 R2UR P3, UR4, R6 ;  /* 0x00000000060402ca */ /* 0x000fd00000060000 */
[----:B------:R-:W-:-:S05]  /*d080*/  @P0 PLOP3.LUT P0, PT, P3, PT, PT, 0x80, 0x0 ;  /* 0x000000000000081c */ /* 0x000fca0001f0f070 */
[----:B------:R-:W-:Y:S01]  /*d090*/  @!P3 SYNCS.ARRIVE.TRANS64.RED.A0T1 RZ, [UR4+0x28830], RZ ;  /* 0x028830ffffffb9a7 */ /* 0x000fe20008200404 */
[----:B------:R-:W-:Y:S07]  /*d0a0*/  @!P3 ARRIVES.LDGSTSBAR.64.TRANSCNT [UR4+0x28830] ;  /* 0x02883000ff00b9b0 */ /* 0x000fee0008000a84 */
[----:B------:R-:W-:Y:S05]  /*d0b0*/  @P0 BRA.U.ANY `(.L_x_6773) ;  /* 0xfffffffd00e80947 */ /* 0x000fea000393ffff */
[----:B------:R-:W-:Y:S01]  /*d0c0*/  NOP ;  /* 0x0000000000007918 */ /* 0x000fe20000000000 */
[----:B-1----:R-:W3:Y:S02]  /*d0d0*/  LDL R2, [R1+0x24] ;  /* 0x0000240001027983 */ /* 0x002ee40000100800 */
[----:B---3--:R-:W-:-:S13]  /*d0e0*/  ISETP.NE.AND P4, PT, R2, 0x3, PT ;  /* 0x000000030200780c */ /* 0x008fda0003f85270 */
[----:B------:R-:W-:Y:S05]  /*d0f0*/  @!P4 BRA `(.L_x_6774) ;  /* 0x000000000004c947 */ /* 0x000fea0003800000 */
[----:B------:R-:W-:Y:S01]  /*d100*/  BPT.TRAP 0x1 ;  /* 0x000000040000795c */ /* 0x000fe20000300000 */
.L_x_6774:
[----:B------:R1:W-:Y:S01]  /*d110*/  SYNCS.ARRIVE.TRANS64.A1T0 RZ, [R6+URZ+0x28830], RZ ;  /* 0x028830ff06ff79a7 */ /* 0x0003e2000810003f */
[----:B------:R-:W-:Y:S05]  /*d120*/  @!P4 BRA `(.L_x_6775) ;  /* 0x000000000004c947 */ /* 0x000fea0003800000 */
[----:B------:R-:W-:Y:S01]  /*d130*/  BPT.TRAP 0x1 ;  /* 0x000000040000795c */ /* 0x000fe20000300000 */
.L_x_6775:
[----:B------:R-:W-:Y:S01]  /*d140*/  SHF.L.U32 R3, R17, 0x1f, RZ ;  /* 0x0000001f11037819 */ /* 0x000fe200000006ff */
[----:B-1----:R-:W-:Y:S01]  /*d150*/  IMAD R6, R10, 0x8, R22 ;  /* 0x000000080a067824 */ /* 0x002fe200078e0216 */
[----:B------:R-:W-:Y:S03]  /*d160*/  BSSY B1, `(.L_x_6776) ;  /* 0x0000003000017945 */ /* 0x000fe60003800000 */
[----:B------:R-:W1:Y:S02]  /*d170*/  SYNCS.PHASECHK.TRANS64.TRYWAIT P0, [R6+URZ+0x28860], R3 ;  /* 0x02886003060075a7 */ /* 0x000e64000800017f */
[----:B-1----:R-:W-:Y:S05]  /*d180*/  @!P0 BRA `(.L_x_6777) ;  /* 0x0000004000388947 */ /* 0x002fea0003800000 */
.L_x_6875:
[----:B------:R-:W-:Y:S05]  /*d190*/  BSYNC B1 ;  /* 0x0000000000017941 */ /* 0x000fea0003800000 */
.L_x_6776:
[----:B------:R-:W3:Y:S01]  /*d1a0*/  S2R R2, SR_TID.X ;  /* 0x0000000000027919 */ /* 0x000ee20000002100 */
[----:B------:R-:W-:Y:S01]  /*d1b0*/  UMOV UR4, 0xffffffff ;  /* 0xffffffff00047882 */ /* 0x000fe20000000000 */
[----:B0-----:R-:W-:Y:S02]  /*d1c0*/  IMAD R8, R31, -0x80, R34 ;  /* 0xffffff801f087824 */ /* 0x001fe400078e0222 */
[----:B------:R-:W-:Y:S01]  /*d1d0*/  IMAD R7, R10, 0x4000, R33 ;  /* 0x000040000a077824 */ /* 0x000fe200078e0221 */
[----:B---3--:R-:W-:-:S04]  /*d1e0*/  LOP3.LUT R2, R2, 0x7f, RZ, 0xc0, !PT ;  /* 0x0000007f02027812 */ /* 0x008fc800078ec0ff */
[----:B------:R-:W-:-:S05]  /*d1f0*/  SHF.R.U32.HI R2, RZ, 0x3, R2 ;  /* 0x00000003ff027819 */ /* 0x000fca0000011602 */
[----:B------:R-:W-:Y:S01]  /*d200*/  IMAD.IADD R8, R8, 0x1, -R2 ;  /* 0x0000000108087824 */ /* 0x000fe200078e0a02 */
[----:B------:R-:W-:Y:S06]  /*d210*/  BRA.DIV UR4, `(.L_x_6778) ;  /* 0x0000004204287947 */ /* 0x000fec000b800000 */
[----:B------:R-:W0:Y:S01]  /*d220*/  SHFL.IDX PT, R2, R18, RZ, 0x181f ;  /* 0x00181fff12027589 */ /* 0x000e2200000e0000 */
[----:B------:R-:W-:-:S03]  /*d230*/  IMAD R7, R7, 0x2, R22 ;  /* 0x0000000207077824 */ /* 0x000fc600078e0216 */
[----:B-1----:R-:W1:Y:S04]  /*d240*/  SHFL.IDX PT, R3, R23, RZ, 0x181f ;  /* 0x00181fff17037589 */ /* 0x002e6800000e0000 */
[----:B--2---:R-:W-:Y:S01]  /*d250*/  SHFL.IDX PT, R14, R18, 0x7, 0x181f ;  /* 0x00f81f00120e7f89 */ /* 0x004fe200000e0000 */
[----:B0-----:R-:W-:-:S05]  /*d260*/  IADD3 R2, P0, R2, R5, RZ ;  /* 0x0000000502027210 */ /* 0x001fca0007f1e0ff */
[----:B-1----:R-:W-:Y:S01]  /*d270*/  IMAD.X R3, RZ, RZ, R3, P0 ;  /* 0x000000ffff037224 */ /* 0x002fe200000e0603 */
        /* <DEDUP_REMOVED lines=52> */
[----:B--2---:R1:W-:Y:S02]  /*d5c0*/  LDGSTS.E.BYPASS.LTC128B.128 [R7+0x7400], desc[UR36][R2.64+0x80], !P0 ;  /* 0x0740008002077fae */ /* 0x0043e4000c101d64 */
.L_x_6893:
        /* <DEDUP_REMOVED lines=27> */
.L_x_6779:
        /* <DEDUP_REMOVED lines=11> */
.L_x_6780:
[C---:B------:R-:W-:Y:S01]  /*d830*/  ISETP.GT.AND P0, PT, R26.reuse, R35, PT ;  /* 0x000000231a00720c */ /* 0x040fe20003f04270 */
[----:B------:R0:W-:Y:S01]  /*d840*/  SYNCS.ARRIVE.TRANS64.A1T0 RZ, [R6+URZ+0x28850], RZ ;  /* 0x028850ff06ff79a7 */ /* 0x0001e2000810003f */
[----:B------:R-:W-:Y:S02]  /*d850*/  IMAD.MOV.U32 R10, RZ, RZ, R25 ;  /* 0x000000ffff0a7224 */ /* 0x000fe400078e0019 */
[----:B------:R-:W-:Y:S02]  /*d860*/  IMAD.MOV.U32 R17, RZ, RZ, R28 ;  /* 0x000000ffff117224 */ /* 0x000fe400078e001c */
[----:B------:R-:W-:Y:S02]  /*d870*/  IMAD.MOV.U32 R31, RZ, RZ, R26 ;  /* 0x000000ffff1f7224 */ /* 0x000fe400078e001a */
[----:B0-----:R-:W-:-:S05]  /*d880*/  VIADD R6, R26, 0xffffffff ;  /* 0xffffffff1a067836 */ /* 0x001fca0000000000 */
[----:B------:R-:W-:Y:S05]  /*d890*/  @P0 BRA `(.L_x_6781) ;  /* 0xfffffff000000947 */ /* 0x000fea000383ffff */
.L_x_6768:
[----:B------:R-:W-:Y:S05]  /*d8a0*/  BSYNC B0 ;  /* 0x0000000000007941 */ /* 0x000fea0003800000 */
.L_x_6767:
        /* <DEDUP_REMOVED lines=17> */
.L_x_6783:
[----:B------:R-:W-:Y:S05]  /*d9c0*/  BSYNC B0 ;  /* 0x0000000000007941 */ /* 0x000fea0003800000 */
.L_x_6782:
[----:B------:R-:W3:Y:S02]  /*d9d0*/  LDL R0, [R1+0x24] ;  /* 0x0000240001007983 */ /* 0x000ee40000100800 */
[----:B---3--:R-:W-:-:S13]  /*d9e0*/  ISETP.NE.AND P0, PT, R0, 0x3, PT ;  /* 0x000000030000780c */ /* 0x008fda0003f05270 */
[----:B------:R-:W-:Y:S05]  /*d9f0*/  @!P0 BRA `(.L_x_6784) ;  /* 0x0000000000048947 */ /* 0x000fea0003800000 */
[----:B------:R-:W-:Y:S01]  /*da00*/  BPT.TRAP 0x1 ;  /* 0x000000040000795c */ /* 0x000fe20000300000 */
.L_x_6784:
[----:B------:R-:W-:Y:S01]  /*da10*/  IMAD R0, R25, 0x8, R22 ;  /* 0x0000000819007824 */ /* 0x000fe200078e0216 */
[----:B0-----:R-:W-:Y:S01]  /*da20*/  SHF.L.U32 R3, R28, 0x1f, RZ ;  /* 0x0000001f1c037819 */ /* 0x001fe200000006ff */
[----:B------:R-:W-:Y:S01]  /*da30*/  BSSY B0, `(.L_x_6785) ;  /* 0x0000004000007945 */ /* 0x000fe20003800000 */
[----:B------:R-:W-:Y:S02]  /*da40*/  IMAD R6, R26, -0x80, R34 ;  /* 0xffffff801a067824 */ /* 0x000fe400078e0222 */
[----:B------:R-:W0:Y:S02]  /*da50*/  SYNCS.PHASECHK.TRANS64.TRYWAIT P0, [R0+URZ+0x28860], R3 ;  /* 0x02886003000075a7 */ /* 0x000e24000800017f */
[----:B0-----:R-:W-:Y:S05]  /*da60*/  @!P0 BRA `(.L_x_6786) ;  /* 0x00000040009c8947 */ /* 0x001fea0003800000 */
.L_x_6894:
[----:B------:R-:W-:Y:S05]  /*da70*/  BSYNC B0 ;  /* 0x0000000000007941 */ /* 0x000fea0003800000 */
.L_x_6785:
        /* <DEDUP_REMOVED lines=12> */
[----:B------:R-:W-:Y:S01]  /*db40*/  ISETP.GE.AND P0, PT, R29, UR4, PT ;  /* 0x000000041d007c0c */ /* 0x000fe2000bf06270 */
[----:B------:R-:W-:Y:S01]  /*db50*/  IMAD R4, R9, 0x2, R22 ;  /* 0x0000000209047824 */ /* 0x000fe200078e0216 */
[C---:B------:R-:W-:Y:S01]  /*db60*/  ISETP.LT.OR P2, PT, R6.reuse, 0x1, P1 ;  /* 0x000000010600780c */ /* 0x040fe20000f41670 */
[----:B------:R-:W2:Y:S01]  /*db70*/  SHFL.IDX PT, R10, R18, 0x1, 0x181f ;  /* 0x00381f00120a7f89 */ /* 0x000ea200000e0000 */
[----:B------:R-:W-:-:S03]  /*db80*/  ISETP.LT.OR P3, PT, R6, 0x1, P0 ;  /* 0x000000010600780c */ /* 0x000fc60000761670 */
[----:B------:R-:W3:Y:S04]  /*db90*/  SHFL.IDX PT, R7, R23, 0x1, 0x181f ;  /* 0x00381f0017077f89 */ /* 0x000ee800000e0000 */
[----:B------:R-:W-:Y:S01]  /*dba0*/  SHFL.IDX PT, R8, R23, 0x2, 0x181f ;  /* 0x00581f0017087f89 */ /* 0x000fe200000e0000 */
[----:B-1----:R-:W-:-:S03]  /*dbb0*/  IADD3 R2, P4, R14, R5, RZ ;  /* 0x000000050e027210 */ /* 0x002fc60007f9e0ff */
[----:B------:R-:W1:Y:S02]  /*dbc0*/  SHFL.IDX PT, R14, R18, 0x2, 0x181f ;  /* 0x00581f00120e7f89 */ /* 0x000e6400000e0000 */
[----:B0-----:R-:W-:-:S05]  /*dbd0*/  IMAD.X R3, RZ, RZ, R3, P4 ;  /* 0x000000ffff037224 */ /* 0x001fca00020e0603 */
[----:B------:R-:W-:Y:S01]  /*dbe0*/  LDGSTS.E.BYPASS.LTC128B.128 [R4+0x400], desc[UR36][R2.64], !P2 ;  /* 0x0040000002047fae */ /* 0x000fe2000d101d64 */
[----:B------:R-:W-:-:S03]  /*dbf0*/  ISETP.LT.OR P2, PT, R6, 0x11, P1 ;  /* 0x000000110600780c */ /* 0x000fc60000f41670 */
[----:B------:R2:W-:Y:S01]  /*dc00*/  LDGSTS.E.BYPASS.LTC128B.128 [R4+0x4400], desc[UR36][R2.64+0x80], !P3 ;  /* 0x0440008002047fae */ /* 0x0005e2000d901d64 */
[----:B------:R-:W-:Y:S02]  /*dc10*/  ISETP.LT.OR P3, PT, R6, 0x11, P0 ;  /* 0x000000110600780c */ /* 0x000fe40000761670 */
[----:B--2---:R-:W-:Y:S02]  /*dc20*/  IADD3 R2, P4, R10, R5, RZ ;  /* 0x000000050a027210 */ /* 0x004fe40007f9e0ff */
[----:B------:R-:W-:Y:S03]  /*dc30*/  SHFL.IDX PT, R10, R18, 0x4, 0x181f ;  /* 0x00981f00120a7f89 */ /* 0x000fe600000e0000 */
[----:B---3--:R-:W-:Y:S02]  /*dc40*/  IMAD.X R3, RZ, RZ, R7, P4 ;  /* 0x000000ffff037224 */ /* 0x008fe400020e0607 */
[----:B------:R-:W-:Y:S04]  /*dc50*/  SHFL.IDX PT, R7, R23, 0x3, 0x181f ;  /* 0x00781f0017077f89 */ /* 0x000fe800000e0000 */
[----:B------:R-:W-:Y:S01]  /*dc60*/  LDGSTS.E.BYPASS.LTC128B.128 [R4+0xc00], desc[UR36][R2.64], !P2 ;  /* 0x00c0000002047fae */ /* 0x000fe2000d101d64 */
[----:B------:R-:W-:-:S03]  /*dc70*/  ISETP.LT.OR P2, PT, R6, 0x21, P1 ;  /* 0x000000210600780c */ /* 0x000fc60000f41670 */
[----:B------:R1:W-:Y:S01]  /*dc80*/  LDGSTS.E.BYPASS.LTC128B.128 [R4+0x4c00], desc[UR36][R2.64+0x80], !P3 ;  /* 0x04c0008002047fae */ /* 0x0003e2000d901d64 */
[----:B------:R-:W-:Y:S02]  /*dc90*/  ISETP.LT.OR P3, PT, R6, 0x21, P0 ;  /* 0x000000210600780c */ /* 0x000fe40000761670 */
[----:B-1----:R-:W-:Y:S02]  /*dca0*/  IADD3 R2, P4, R14, R5, RZ ;  /* 0x000000050e027210 */ /* 0x002fe40007f9e0ff */
[----:B------:R-:W0:Y:S03]  /*dcb0*/  SHFL.IDX PT, R14, R18, 0x3, 0x181f ;  /* 0x00781f00120e7f89 */ /* 0x000e2600000e0000 */
[----:B------:R-:W-:Y:S02]  /*dcc0*/  IMAD.X R3, RZ, RZ, R8, P4 ;  /* 0x000000ffff037224 */ /* 0x000fe400020e0608 */
[----:B------:R-:W1:Y:S04]  /*dcd0*/  SHFL.IDX PT, R8, R23, 0x4, 0x181f ;  /* 0x00981f0017087f89 */ /* 0x000e6800000e0000 */
[----:B------:R-:W-:Y:S01]  /*dce0*/  LDGSTS.E.BYPASS.LTC128B.128 [R4+0x1400], desc[UR36][R2.64], !P2 ;  /* 0x0140000002047fae */ /* 0x000fe2000d101d64 */
[----:B------:R-:W-:-:S03]  /*dcf0*/  ISETP.LT.OR P2, PT, R6, 0x31, P1 ;  /* 0x000000310600780c */ /* 0x000fc60000f41670 */
[----:B------:R0:W-:Y:S01]  /*dd00*/  LDGSTS.E.BYPASS.LTC128B.128 [R4+0x5400], desc[UR36][R2.64+0x80], !P3 ;  /* 0x0540008002047fae */ /* 0x0001e2000d901d64 */
[----:B------:R-:W-:Y:S02]  /*dd10*/  ISETP.LT.OR P3, PT, R6, 0x31, P0 ;  /* 0x000000310600780c */ /* 0x000fe40000761670 */
[----:B0-----:R-:W-:Y:S02]  /*dd20*/  IADD3 R2, P4, R14, R5, RZ ;  /* 0x000000050e027210 */ /* 0x001fe40007f9e0ff */
[----:B------:R-:W0:Y:S03]  /*dd30*/  SHFL.IDX PT, R14, R18, 0x5, 0x181f ;  /* 0x00b81f00120e7f89 */ /* 0x000e2600000e0000 */
[----:B------:R-:W-:Y:S02]  /*dd40*/  IMAD.X R3, RZ, RZ, R7, P4 ;  /* 0x000000ffff037224 */ /* 0x000fe400020e0607 */
[----:B------:R-:W2:Y:S04]  /*dd50*/  SHFL.IDX PT, R7, R23, 0x5, 0x181f ;  /* 0x00b81f0017077f89 */ /* 0x000ea800000e0000 */
[----:B------:R-:W-:Y:S01]  /*dd60*/  LDGSTS.E.BYPASS.LTC128B.128 [R4+0x1c00], desc[UR36][R2.64], !P2 ;  /* 0x01c0000002047fae */ /* 0x000fe2000d101d64 */
[----:B------:R-:W-:-:S03]  /*dd70*/  ISETP.LT.OR P2, PT, R6, 0x41, P1 ;  /* 0x000000410600780c */ /* 0x000fc60000f41670 */
[----:B------:R3:W-:Y:S01]  /*dd80*/  LDGSTS.E.BYPASS.LTC128B.128 [R4+0x5c00], desc[UR36][R2.64+0x80], !P3 ;  /* 0x05c0008002047fae */ /* 0x0007e2000d901d64 */
[----:B------:R-:W-:Y:S02]  /*dd90*/  ISETP.LT.OR P3, PT, R6, 0x41, P0 ;  /* 0x000000410600780c */ /* 0x000fe40000761670 */
[----:B---3--:R-:W-:Y:S02]  /*dda0*/  IADD3 R2, P4, R10, R5, RZ ;  /* 0x000000050a027210 */ /* 0x008fe40007f9e0ff */
[----:B------:R-:W3:Y:S03]  /*ddb0*/  SHFL.IDX PT, R10, R18, 0x6, 0x181f ;  /* 0x00d81f00120a7f89 */ /* 0x000ee600000e0000 */
[----:B-1----:R-:W-:Y:S02]  /*ddc0*/  IMAD.X R3, RZ, RZ, R8, P4 ;  /* 0x000000ffff037224 */ /* 0x002fe400020e0608 */
[----:B------:R-:W1:Y:S04]  /*ddd0*/  SHFL.IDX PT, R8, R23, 0x6, 0x181f ;  /* 0x00d81f0017087f89 */ /* 0x000e6800000e0000 */
[----:B------:R-:W-:Y:S01]  /*dde0*/  LDGSTS.E.BYPASS.LTC128B.128 [R4+0x2400], desc[UR36][R2.64], !P2 ;  /* 0x0240000002047fae */ /* 0x000fe2000d101d64 */
[----:B------:R-:W-:-:S03]  /*ddf0*/  ISETP.LT.OR P2, PT, R6, 0x51, P1 ;  /* 0x000000510600780c */ /* 0x000fc60000f41670 */
[----:B------:R0:W-:Y:S01]  /*de00*/  LDGSTS.E.BYPASS.LTC128B.128 [R4+0x6400], desc[UR36][R2.64+0x80], !P3 ;  /* 0x0640008002047fae */ /* 0x0001e2000d901d64 */
[----:B------:R-:W-:-:S03]  /*de10*/  ISETP.LT.OR P3, PT, R6, 0x51, P0 ;  /* 0x000000510600780c */ /* 0x000fc60000761670 */
[----:B------:R-:W4:Y:S01]  /*de20*/  SHFL.IDX PT, R23, R23, 0x7, 0x181f ;  /* 0x00f81f0017177f89 */ /* 0x000f2200000e0000 */
[----:B0-----:R-:W-:-:S03]  /*de30*/  IADD3 R2, P4, R14, R5, RZ ;  /* 0x000000050e027210 */ /* 0x001fc60007f9e0ff */
[----:B------:R0:W0:Y:S02]  /*de40*/  SHFL.IDX PT, R14, R18, 0x7, 0x181f ;  /* 0x00f81f00120e7f89 */ /* 0x00002400000e0000 */
[----:B--2---:R-:W-:-:S05]  /*de50*/  IMAD.X R3, RZ, RZ, R7, P4 ;  /* 0x000000ffff037224 */ /* 0x004fca00020e0607 */
[----:B------:R-:W-:Y:S01]  /*de60*/  LDGSTS.E.BYPASS.LTC128B.128 [R4+0x2c00], desc[UR36][R2.64], !P2 ;  /* 0x02c0000002047fae */ /* 0x000fe2000d101d64 */
[----:B------:R-:W-:-:S03]  /*de70*/  ISETP.LT.OR P2, PT, R6, 0x61, P1 ;  /* 0x000000610600780c */ /* 0x000fc60000f41670 */
[----:B------:R3:W-:Y:S01]  /*de80*/  LDGSTS.E.BYPASS.LTC128B.128 [R4+0x6c00], desc[UR36][R2.64+0x80], !P3 ;  /* 0x06c0008002047fae */ /* 0x0007e2000d901d64 */
[----:B------:R-:W-:Y:S02]  /*de90*/  ISETP.LT.OR P3, PT, R6, 0x61, P0 ;  /* 0x000000610600780c */ /* 0x000fe40000761670 */
[----:B---3--:R-:W-:-:S04]  /*dea0*/  IADD3 R2, P4, R10, R5, RZ ;  /* 0x000000050a027210 */ /* 0x008fc80007f9e0ff */
[----:B-1----:R-:W-:-:S05]  /*deb0*/  IADD3.X R3, RZ, R8, RZ, P4, !PT ;  /* 0x00000008ff037210 */ /* 0x002fca00027fe4ff */
[----:B------:R1:W-:Y:S04]  /*dec0*/  LDGSTS.E.BYPASS.LTC128B.128 [R4+0x3400], desc[UR36][R2.64], !P2 ;  /* 0x0340000002047fae */ /* 0x0003e8000d101d64 */
[----:B0---4-:R1:W-:Y:S02]  /*ded0*/  LDGSTS.E.BYPASS.LTC128B.128 [R4+0x7400], desc[UR36][R2.64+0x80], !P3 ;  /* 0x0740008002047fae */ /* 0x0113e4000d901d64 */
.L_x_6912:
[C---:B------:R-:W-:Y:S02]  /*dee0*/  ISETP.LT.OR P1, PT, R6.reuse, 0x71, P1 ;  /* 0x000000710600780c */ /* 0x040fe40000f21670 */
[----:B------:R-:W-:Y:S02]  /*def0*/  ISETP.LT.OR P0, PT, R6, 0x71, P0 ;  /* 0x000000710600780c */ /* 0x000fe40000701670 */
[----:B-1----:R-:W-:-:S05]  /*df00*/  IADD3 R2, P2, R14, R5, RZ ;  /* 0x000000050e027210 */ /* 0x002fca0007f5e0ff */
[----:B------:R-:W-:-:S05]  /*df10*/  IMAD.X R3, RZ, RZ, R23, P2 ;  /* 0x000000ffff037224 */ /* 0x000fca00010e0617 */
[----:B------:R-:W-:Y:S01]  /*df20*/  @!PT LDS RZ, [RZ] ;  /* 0x00000000fffff984 */ /* 0x000fe20000000800 */
[----:B------:R-:W-:Y:S01]  /*df30*/  @!PT LDS RZ, [RZ] ;  /* 0x00000000fffff984 */ /* 0x000fe20000000800 */
[----:B------:R-:W-:Y:S01]  /*df40*/  @!PT LDS RZ, [RZ] ;  /* 0x00000000fffff984 */ /* 0x000fe20000000800 */
[----:B------:R0:W-:Y:S04]  /*df50*/  LDGSTS.E.BYPASS.LTC128B.128 [R4+0x3c00], desc[UR36][R2.64], !P1 ;  /* 0x03c0000002047fae */ /* 0x0001e8000c901d64 */
[----:B------:R0:W-:Y:S01]  /*df60*/  LDGSTS.E.BYPASS.LTC128B.128 [R4+0x7c00], desc[UR36][R2.64+0x80], !P0 ;  /* 0x07c0008002047fae */ /* 0x0001e2000c101d64 */
[----:B------:R-:W-:Y:S01]  /*df70*/  PLOP3.LUT P0, PT, PT, PT, PT, 0x80, 0x0 ;  /* 0x000000000000781c */ /* 0x000fe20003f0f070 */
[----:B------:R-:W-:-:S12]  /*df80*/  NOP ;  /* 0x0000000000007918 */ /* 0x000fd80000000000 */
.L_x_6788:
[----:B------:R-:W-:Y:S02]  /*df90*/  PLOP3.LUT P1, PT, P1, P0, PT, 0xa2, 0x0 ;  /* 0x000000000000781c */ /* 0x000fe40000f21472 */
[----:B------:R-:W-:-:S08]  /*dfa0*/  @P0 R2UR P1, UR4, R0 ;  /* 0x00000000000402ca */ /* 0x000fd00000020000 */
[----:B------:R-:W-:-:S05]  /*dfb0*/  @P0 PLOP3.LUT P0, PT, P1, PT, PT, 0x80, 0x0 ;  /* 0x000000000000081c */ /* 0x000fca0000f0f070 */
[----:B------:R-:W-:Y:S01]  /*dfc0*/  @!P1 SYNCS.ARRIVE.TRANS64.RED.A0T1 RZ, [UR4+0x28850], RZ ;  /* 0x028850ffffff99a7 */ /* 0x000fe20008200404 */
[----:B------:R-:W-:Y:S07]  /*dfd0*/  @!P1 ARRIVES.LDGSTSBAR.64.TRANSCNT [UR4+0x28850] ;  /* 0x02885000ff0099b0 */ /* 0x000fee0008000a84 */
[----:B------:R-:W-:Y:S05]  /*dfe0*/  @P0 BRA.U.ANY `(.L_x_6788) ;  /* 0xfffffffd00e80947 */ /* 0x000fea000393ffff */
[----:B------:R-:W-:Y:S01]  /*dff0*/  NOP ;  /* 0x0000000000007918 */ /* 0x000fe20000000000 */
[----:B0-----:R-:W2:Y:S02]  /*e000*/  LDL R2, [R1+0x24] ;  /* 0x0000240001027983 */ /* 0x001ea40000100800 */
[----:B--2---:R-:W-:-:S13]  /*e010*/  ISETP.NE.AND P2, PT, R2, 0x3, PT ;  /* 0x000000030200780c */ /* 0x004fda0003f45270 */
[----:B------:R-:W-:Y:S05]  /*e020*/  @!P2 BRA `(.L_x_6789) ;  /* 0x000000000004a947 */ /* 0x000fea0003800000 */
[----:B------:R-:W-:Y:S01]  /*e030*/  BPT.TRAP 0x1 ;  /* 0x000000040000795c */ /* 0x000fe20000300000 */
.L_x_6789:
[----:B------:R0:W-:Y:S01]  /*e040*/  SYNCS.ARRIVE.TRANS64.A1T0 RZ, [R0+URZ+0x28850], RZ ;  /* 0x028850ff00ff79a7 */ /* 0x0001e2000810003f */
[----:B------:R-:W-:-:S05]  /*e050*/  VIADD R25, R25, 0x1 ;  /* 0x0000000119197836 */ /* 0x000fca0000000000 */
[----:B------:R-:W-:-:S04]  /*e060*/  ISETP.NE.AND P0, PT, R25, 0x2, PT ;  /* 0x000000021900780c */ /* 0x000fc80003f05270 */
[----:B------:R-:W-:Y:S02]  /*e070*/  SEL R3, RZ, 0x1, P0 ;  /* 0x00000001ff037807 */ /* 0x000fe40000000000 */
[----:B------:R-:W-:Y:S02]  /*e080*/  SEL R25, R25, RZ, P0 ;  /* 0x000000ff19197207 */ /* 0x000fe40000000000 */
[----:B0-----:R-:W-:-:S07]  /*e090*/  LOP3.LUT R28, R28, R3, RZ, 0x3c, !PT ;  /* 0x000000031c1c7212 */ /* 0x001fce00078e3cff */
.L_x_6746:
[----:B------:R-:W-:Y:S05]  /*e0a0*/  BSYNC B7 ;  /* 0x0000000000077941 */ /* 0x000fea0003800000 */
.L_x_6744:
        /* <DEDUP_REMOVED lines=8> */
[----:B------:R2:W3:Y:S01]  /*e130*/  LDS.128 R16, [R22+0x288d0] ;  /* 0x0288d00016107984 */ /* 0x0004e20000000c00 */
[----:B------:R-:W-:Y:S06]  /*e140*/  BAR.ARV 0x4, 0x180 ;  /* 0x0106000000007b1d */ /* 0x000fec0000002000 */
[----:B------:R-:W-:Y:S05]  /*e150*/  BRA `(.L_x_6791) ;  /* 0x0000000800d07947 */ /* 0x000fea0003800000 */
.L_x_6790:
        /* <DEDUP_REMOVED lines=43> */
.L_x_6922:
[----:B------:R-:W-:Y:S02]  /*e410*/  ULDC UR4, c[0x0][0xc38] ;  /* 0x00030e0000047ab9 */ /* 0x000fe40000000800 */
[----:B------:R-:W-:-:S04]  /*e420*/  IMAD.U32 R5, RZ, RZ, UR4 ;  /* 0x00000004ff057e24 */ /* 0x000fc8000f8e00ff */
[----:B-1----:R-:W-:-:S05]  /*e430*/  IMAD R14, R14, R5, RZ ;  /* 0x000000050e0e7224 */ /* 0x002fca00078e02ff */
[----:B------:R-:W-:-:S04]  /*e440*/  IADD3 R9, R8, R14, RZ ;  /* 0x0000000e08097210 */ /* 0x000fc80007ffe0ff */
[----:B------:R-:W-:-:S13]  /*e450*/  ISETP.GT.AND P6, PT, R9, R0, PT ;  /* 0x000000000900720c */ /* 0x000fda0003fc4270 */
[----:B------:R-:W-:Y:S05]  /*e460*/  @P6 BRA `(.L_x_6793) ;  /* 0x0000000000a46947 */ /* 0x000fea0003800000 */
.L_x_6796:
        /* <DEDUP_REMOVED lines=35> */
.L_x_6930:
[----:B------:R-:W-:Y:S02]  /*e6a0*/  ULDC UR4, c[0x0][0xc38] ;  /* 0x00030e0000047ab9 */ /* 0x000fe40000000800 */
[----:B------:R-:W-:-:S04]  /*e6b0*/  IMAD.U32 R5, RZ, RZ, UR4 ;  /* 0x00000004ff057e24 */ /* 0x000fc8000f8e00ff */
[----:B-1----:R-:W-:-:S04]  /*e6c0*/  IMAD R14, R14, R5, RZ ;  /* 0x000000050e0e7224 */ /* 0x002fc800078e02ff */
[----:B------:R-:W-:-:S05]  /*e6d0*/  IMAD.IADD R9, R14, 0x1, R9 ;  /* 0x000000010e097824 */ /* 0x000fca00078e0209 */
[----:B------:R-:W-:-:S13]  /*e6e0*/  ISETP.GT.AND P6, PT, R9, R0, PT ;  /* 0x000000000900720c */ /* 0x000fda0003fc4270 */
[----:B------:R-:W-:Y:S05]  /*e6f0*/  @!P6 BRA `(.L_x_6796) ;  /* 0xfffffffc005ce947 */ /* 0x000fea000383ffff */
.L_x_6793:
        /* <DEDUP_REMOVED lines=9> */
.L_x_6935:
[----:B------:R-:W-:-:S13]  /*e790*/  ISETP.NE.AND P0, PT, R3, RZ, PT ;  /* 0x000000ff0300720c */ /* 0x000fda0003f05270 */
[----:B------:R-:W-:Y:S05]  /*e7a0*/  @!P0 BRA `(.L_x_6798) ;  /* 0x0000000000108947 */ /* 0x000fea0003800000 */
[----:B------:R-:W-:Y:S01]  /*e7b0*/  UMOV UR4, 0xffffffff ;  /* 0xffffffff00047882 */ /* 0x000fe20000000000 */
[----:B------:R-:W-:Y:S02]  /*e7c0*/  VIADD R12, R8, 0xffffffff ;  /* 0xffffffff080c7836 */ /* 0x000fe40000000000 */
[----:B------:R-:W-:Y:S05]  /*e7d0*/  BRA.DIV UR4, `(.L_x_6799) ;  /* 0x0000004a04207947 */ /* 0x000fea000b800000 */
[----:B------:R4:W0:Y:S02]  /*e7e0*/  SHFL.IDX PT, R6, R2, R12, 0x1f ;  /* 0x00001f0c02067589 */ /* 0x00082400000e0000 */
.L_x_6798:
        /* <DEDUP_REMOVED lines=53> */
[----:B------:R-:W-:Y:S01]  /*eb40*/  IMAD.MOV R3, RZ, RZ, -R9 ;  /* 0x000000ffff037224 */ /* 0x000fe200078e0a09 */
[----:B------:R-:W-:-:S03]  /*eb50*/  LEA R9, R4, R9, 0x18 ;  /* 0x0000000904097211 */ /* 0x000fc600078ec0ff */
[----:B------:R-:W-:-:S04]  /*eb60*/  IMAD R18, R4, R3, R6 ;  /* 0x0000000304127224 */ /* 0x000fc800078e0206 */
[----:B------:R-:W-:Y:S01]  /*eb70*/  IMAD R18, R18, 0x10000, R9 ;  /* 0x0001000012127824 */ /* 0x000fe200078e0209 */
[----:B------:R-:W-:Y:S06]  /*eb80*/  BRA `(.L_x_6800) ;  /* 0x00000000001c7947 */ /* 0x000fec0003800000 */
.L_x_6794:
[----:B------:R-:W-:Y:S01]  /*eb90*/  UMOV UR4, URZ ;  /* 0x0000003f00047c82 */ /* 0x000fe20008000000 */
[----:B------:R-:W-:Y:S01]  /*eba0*/  UMOV UR5, URZ ;  /* 0x0000003f00057c82 */ /* 0x000fe20008000000 */
[----:B------:R-:W-:Y:S01]  /*ebb0*/  ULDC UR6, c[0x0][0xc3c] ;  /* 0x00030f0000067ab9 */ /* 0x000fe20000000800 */
[----:B------:R-:W-:Y:S02]  /*ebc0*/  IMAD.MOV.U32 R16, RZ, RZ, R0 ;  /* 0x000000ffff107224 */ /* 0x000fe400078e0000 */
[----:B------:R-:W-:Y:S02]  /*ebd0*/  IMAD.U32 R17, RZ, RZ, UR4 ;  /* 0x00000004ff117e24 */ /* 0x000fe4000f8e00ff */
[----:B------:R-:W-:Y:S02]  /*ebe0*/  IMAD.U32 R18, RZ, RZ, UR5 ;  /* 0x00000005ff127e24 */ /* 0x000fe4000f8e00ff */
[----:B------:R-:W-:-:S07]  /*ebf0*/  IMAD.U32 R19, RZ, RZ, UR6 ;  /* 0x00000006ff137e24 */ /* 0x000fce000f8e00ff */
.L_x_6800:
        /* <DEDUP_REMOVED lines=10> */
.L_x_6791:
[----:B------:R-:W-:Y:S02]  /*eca0*/  ULDC UR4, c[0x0][0xc3c] ;  /* 0x00030f0000047ab9 */ /* 0x000fe40000000800 */
[----:B---3--:R-:W-:-:S13]  /*ecb0*/  ISETP.GE.AND P0, PT, R19, UR4, PT ;  /* 0x0000000413007c0c */ /* 0x008fda000bf06270 */
[----:B------:R-:W-:Y:S05]  /*ecc0*/  @!P0 BRA `(.L_x_6801) ;  /* 0xffffffb400888947 */ /* 0x000fea000383ffff */
[----:B------:R-:W-:Y:S05]  /*ecd0*/  BSYNC B8 ;  /* 0x0000000000087941 */ /* 0x000fea0003800000 */
.L_x_6738:
[----:B0-----:R-:W3:Y:S01]  /*ece0*/  LDL.LU R0, [R1+0x20] ;  /* 0x0000200001007983 */ /* 0x001ee20000300800 */
[----:B------:R-:W-:Y:S01]  /*ecf0*/  BSSY B0, `(.L_x_6802) ;  /* 0x000000b000007945 */ /* 0x000fe20003800000 */
[----:B------:R-:W0:Y:S01]  /*ed00*/  S2R R5, SR_CgaCtaId ;  /* 0x0000000000057919 */ /* 0x000e220000008800 */
[----:B---3--:R-:W-:-:S05]  /*ed10*/  VIADD R0, R0, 0x1 ;  /* 0x0000000100007836 */ /* 0x008fca0000000000 */
[----:B------:R-:W-:-:S04]  /*ed20*/  LEA.HI R2, R0, R0, RZ, 0x1 ;  /* 0x0000000000027211 */ /* 0x000fc800078f08ff */
[----:B------:R-:W-:Y:S02]  /*ed30*/  LOP3.LUT R3, R2, 0xfffffffe, RZ, 0xc0, !PT ;  /* 0xfffffffe02037812 */ /* 0x000fe400078ec0ff */
[----:B------:R-:W-:-:S03]  /*ed40*/  MOV R2, 0x400 ;  /* 0x0000040000027802 */ /* 0x000fc60000000f00 */
[----:B------:R-:W-:Y:S01]  /*ed50*/  IMAD.IADD R0, R0, 0x1, -R3 ;  /* 0x0000000100007824 */ /* 0x000fe200078e0a03 */
[----:B0-----:R-:W-:-:S04]  /*ed60*/  LEA R4, R5, R2, 0x18 ;  /* 0x0000000205047211 */ /* 0x001fc800078ec0ff */
[----:B------:R-:W-:-:S04]  /*ed70*/  SHF.L.U32 R0, R0, 0x1f, RZ ;  /* 0x0000001f00007819 */ /* 0x000fc800000006ff */
[----:B------:R-:W0:Y:S02]  /*ed80*/  SYNCS.PHASECHK.TRANS64.TRYWAIT P0, [R4+URZ+0x28820], R0 ;  /* 0x02882000040075a7 */ /* 0x000e24000800017f */
[----:B0-----:R-:W-:Y:S05]  /*ed90*/  @!P0 BRA `(.L_x_6803) ;  /* 0x0000004000d88947 */ /* 0x001fea0003800000 */
.L_x_6938:
[----:B------:R-:W-:Y:S05]  /*eda0*/  BSYNC B0 ;  /* 0x0000000000007941 */ /* 0x000fea0003800000 */
.L_x_6802:
[----:B------:R-:W-:-:S03]  /*edb0*/  UMOV UR4, 0xffffffff ;  /* 0xffffffff00047882 */ /* 0x000fc60000000000 */
[----:B------:R-:W-:Y:S05]  /*edc0*/  BRA.DIV UR4, `(.L_x_6804) ;  /* 0x0000004204e07947 */ /* 0x000fea000b800000 */
[----:B0-----:R-:W0:Y:S02]  /*edd0*/  S2R R0, SR_TID.X ;  /* 0x0000000000007919 */ /* 0x001e240000002100 */
[----:B0-----:R-:W-:-:S04]  /*ede0*/  SHF.R.U32.HI R0, RZ, 0x5, R0 ;  /* 0x00000005ff007819 */ /* 0x001fc80000011600 */
[----:B------:R-:W-:-:S05]  /*edf0*/  LOP3.LUT R0, R0, 0x3, RZ, 0xc0, !PT ;  /* 0x0000000300007812 */ /* 0x000fca00078ec0ff */
[----:B------:R0:W3:Y:S02]  /*ee00*/  SHFL.IDX PT, R14, R0, RZ, 0x1f ;  /* 0x00001fff000e7589 */ /* 0x0000e400000e0000 */
.L_x_6941:
[----:B---3--:R-:W-:Y:S01]  /*ee10*/  ISETP.NE.AND P0, PT, R14, RZ, PT ;  /* 0x000000ff0e00720c */ /* 0x008fe20003f05270 */
[----:B------:R-:W-:-:S12]  /*ee20*/  BSSY B0, `(.L_x_6805) ;  /* 0x0000024000007945 */ /* 0x000fd80003800000 */
[----:B------:R-:W-:Y:S05]  /*ee30*/  @P0 BRA `(.L_x_6806) ;  /* 0x0000000000880947 */ /* 0x000fea0003800000 */
[----:B------:R-:W-:-:S03]  /*ee40*/  UMOV UR4, 0xffffffff ;  /* 0xffffffff00047882 */ /* 0x000fc60000000000 */
[----:B------:R-:W-:Y:S05]  /*ee50*/  BRA.DIV UR4, `(.L_x_6807) ;  /* 0x0000004204f07947 */ /* 0x000fea000b800000 */
[----:B------:R-:W-:-:S13]  /*ee60*/  ELECT P6, URZ, PT ;  /* 0x00000000003f782f */ /* 0x000fda00038c0000 */
.L_x_6944:
[----:B------:R-:W-:Y:S05]  /*ee70*/  @!P6 BRA `(.L_x_6806) ;  /* 0x000000000078e947 */ /* 0x000fea0003800000 */
[----:B0-----:R-:W3:Y:S02]  /*ee80*/  LDL.LU R0, [R1+0x4] ;  /* 0x0000040001007983 */ /* 0x001ee40000300800 */
[----:B---3--:R-:W-:-:S04]  /*ee90*/  LOP3.LUT R0, R0, 0x2, RZ, 0xfc, !PT ;  /* 0x0000000200007812 */ /* 0x008fc800078efcff */
[----:B------:R-:W-:-:S13]  /*eea0*/  ISETP.NE.AND P0, PT, R0, 0x3, PT ;  /* 0x000000030000780c */ /* 0x000fda0003f05270 */
[----:B------:R-:W-:Y:S05]  /*eeb0*/  @!P0 BRA `(.L_x_6808) ;  /* 0x0000000000048947 */ /* 0x000fea0003800000 */
[----:B------:R-:W-:Y:S01]  /*eec0*/  BPT.TRAP 0x1 ;  /* 0x000000040000795c */ /* 0x000fe20000300000 */
.L_x_6808:
[C---:B------:R-:W-:Y:S01]  /*eed0*/  IMAD R5, R25.reuse, 0x8, R4 ;  /* 0x0000000819057824 */ /* 0x040fe200078e0204 */
[----:B------:R-:W-:Y:S01]  /*eee0*/  SHF.L.U32 R0, R28, 0x1f, RZ ;  /* 0x0000001f1c007819 */ /* 0x000fe200000006ff */
[----:B------:R-:W-:-:S03]  /*eef0*/  VIADD R25, R25, 0x1 ;  /* 0x0000000119197836 */ /* 0x000fc60000000000 */
[----:B------:R-:W0:Y:S02]  /*ef00*/  SYNCS.PHASECHK.TRANS64.TRYWAIT P1, [R5+URZ+0x28840], R0 ;  /* 0x02884000050075a7 */ /* 0x000e24000802017f */
[----:B------:R-:W-:-:S04]  /*ef10*/  ISETP.NE.AND P2, PT, R25, 0x2, PT ;  /* 0x000000021900780c */ /* 0x000fc80003f45270 */
[----:B------:R-:W-:Y:S01]  /*ef20*/  SEL R3, RZ, 0x1, P2 ;  /* 0x00000001ff037807 */ /* 0x000fe20001000000 */
[----:B0-----:R-:W-:Y:S08]  /*ef30*/  @!P1 BRA `(.L_x_6809) ;  /* 0x0000004000d89947 */ /* 0x001ff00003800000 */
.L_x_6945:
[----:B------:R-:W-:Y:S02]  /*ef40*/  SEL R25, R25, RZ, P2 ;  /* 0x000000ff19197207 */ /* 0x000fe40001000000 */
[----:B------:R-:W-:Y:S01]  /*ef50*/  LOP3.LUT R2, R28, R3, RZ, 0x3c, !PT ;  /* 0x000000031c027212 */ /* 0x000fe200078e3cff */
[----:B------:R-:W-:Y:S06]  /*ef60*/  @!P0 BRA `(.L_x_6810) ;  /* 0x0000000000048947 */ /* 0x000fec0003800000 */
[----:B------:R-:W-:Y:S01]  /*ef70*/  BPT.TRAP 0x1 ;  /* 0x000000040000795c */ /* 0x000fe20000300000 */
.L_x_6810:
[----:B------:R-:W-:Y:S01]  /*ef80*/  IMAD R25, R25, 0x8, R4 ;  /* 0x0000000819197824 */ /* 0x000fe200078e0204 */
[----:B------:R-:W-:-:S04]  /*ef90*/  SHF.L.U32 R2, R2, 0x1f, RZ ;  /* 0x0000001f02027819 */ /* 0x000fc800000006ff */
[----:B------:R-:W3:Y:S02]  /*efa0*/  SYNCS.PHASECHK.TRANS64.TRYWAIT P1, [R25+URZ+0x28840], R2 ;  /* 0x02884002190075a7 */ /* 0x000ee4000802017f */
[----:B---3--:R-:W-:Y:S05]  /*efb0*/  @!P1 BRA `(.L_x_6811) ;  /* 0x0000004000cc9947 */ /* 0x008fea0003800000 */
.L_x_6946:
[----:B------:R-:W-:Y:S05]  /*efc0*/  @!P0 BRA `(.L_x_6812) ;  /* 0x0000000000048947 */ /* 0x000fea0003800000 */
[----:B------:R-:W-:Y:S01]  /*efd0*/  BPT.TRAP 0x1 ;  /* 0x000000040000795c */ /* 0x000fe20000300000 */
.L_x_6812:
[----:B------:R-:W4:Y:S02]  /*efe0*/  SYNCS.PHASECHK.TRANS64.TRYWAIT P1, [R5+URZ+0x28860], R0 ;  /* 0x02886000050075a7 */ /* 0x000f24000802017f */
[----:B----4-:R-:W-:Y:S05]  /*eff0*/  @!P1 BRA `(.L_x_6813) ;  /* 0x0000004000d09947 */ /* 0x010fea0003800000 */
.L_x_6947:
[----:B------:R-:W-:Y:S05]  /*f000*/  @!P0 BRA `(.L_x_6814) ;  /* 0x0000000000048947 */ /* 0x000fea0003800000 */
[----:B------:R-:W-:Y:S01]  /*f010*/  BPT.TRAP 0x1 ;  /* 0x000000040000795c */ /* 0x000fe20000300000 */
.L_x_6814:
[----:B------:R0:W0:Y:S02]  /*f020*/  SYNCS.PHASECHK.TRANS64.TRYWAIT P0, [R25+URZ+0x28860], R2 ;  /* 0x02886002190075a7 */ /* 0x000024000800017f */
[----:B0-----:R-:W-:Y:S05]  /*f030*/  @!P0 NANOSLEEP.SYNCS 0x989680 ;  /* 0x009896800000895d */ /* 0x001fea0003900000 */
[----:B------:R-:W0:Y:S02]  /*f040*/  @!P0 SYNCS.PHASECHK.TRANS64 P0, [R25+URZ+0x28860], R2 ;  /* 0x02886002190085a7 */ /* 0x000e24000800007f */
[----:B0-----:R-:W-:Y:S05]  /*f050*/  @!P0 BRA `(.L_x_6814) ;  /* 0xfffffffc00f08947 */ /* 0x001fea000383ffff */
.L_x_6806:
[----:B------:R-:W-:Y:S05]  /*f060*/  BSYNC B0 ;  /* 0x0000000000007941 */ /* 0x000fea0003800000 */
.L_x_6805:
[----:B------:R-:W-:Y:S05]  /*f070*/  EXIT ;  /* 0x000000000000794d */ /* 0x000fea0003800000 */
.L_x_6685:
[----:B0-----:R-:W-:-:S04]  /*f080*/  IMAD.U32 R3, RZ, RZ, UR42 ;  /* 0x0000002aff037e24 */ /* 0x001fc8000f8e00ff */
[----:B------:R0:W1:Y:S03]  /*f090*/  SYNCS.PHASECHK.TRANS64.TRYWAIT P1, [R3+URZ+0x28800], R0 ;  /* 0x02880000030075a7 */ /* 0x000066000802017f */
[----:B-1----:R-:W-:Y:S05]  /*f0a0*/  @!P1 NANOSLEEP.SYNCS 0x989680 ;  /* 0x009896800000995d */ /* 0x002fea0003900000 */
[----:B------:R-:W1:Y:S02]  /*f0b0*/  @!P1 SYNCS.PHASECHK.TRANS64 P1, [R3+URZ+0x28800], R0 ;  /* 0x02880000030095a7 */ /* 0x000e64000802007f */
[----:B-1----:R-:W-:Y:S05]  /*f0c0*/  @!P1 BRA `(.L_x_6685) ;  /* 0xfffffffc00ec9947 */ /* 0x002fea000383ffff */
[----:B------:R-:W-:Y:S05]  /*f0d0*/  BRA `(.L_x_6815) ;  /* 0xffffff2800047947 */ /* 0x000fea000383ffff */
.L_x_6689:
[----:B-1----:R1:W2:Y:S02]  /*f0e0*/  SYNCS.PHASECHK.TRANS64.TRYWAIT P1, [R4+URZ+0x28830], R3 ;  /* 0x02883003040075a7 */ /* 0x0022a4000802017f */
[----:B--2---:R-:W-:Y:S05]  /*f0f0*/  @!P1 NANOSLEEP.SYNCS 0x989680 ;  /* 0x009896800000995d */ /* 0x004fea0003900000 */
[----:B------:R-:W2:Y:S02]  /*f100*/  @!P1 SYNCS.PHASECHK.TRANS64 P1, [R4+URZ+0x28830], R3 ;  /* 0x02883003040095a7 */ /* 0x000ea4000802007f */
[----:B--2---:R-:W-:Y:S05]  /*f110*/  @!P1 BRA `(.L_x_6689) ;  /* 0xfffffffc00f09947 */ /* 0x004fea000383ffff */
[----:B------:R-:W-:Y:S05]  /*f120*/  BRA `(.L_x_6688) ;  /* 0xffffff2800247947 */ /* 0x000fea000383ffff */
.L_x_6695:
[----:B-1----:R-:W-:-:S04]  /*f130*/  IMAD.U32 R3, RZ, RZ, UR6 ;  /* 0x00000006ff037e24 */ /* 0x002fc8000f8e00ff */
[----:B------:R1:W2:Y:S03]  /*f140*/  SYNCS.PHASECHK.TRANS64.TRYWAIT P1, [R3+URZ+0x28830], R0 ;  /* 0x02883000030075a7 */ /* 0x0002a6000802017f */
[----:B--2---:R-:W-:Y:S05]  /*f150*/  @!P1 NANOSLEEP.SYNCS 0x989680 ;  /* 0x009896800000995d */ /* 0x004fea0003900000 */
[----:B------:R-:W2:Y:S02]  /*f160*/  @!P1 SYNCS.PHASECHK.TRANS64 P1, [R3+URZ+0x28830], R0 ;  /* 0x02883000030095a7 */ /* 0x000ea4000802007f */
[----:B--2---:R-:W-:Y:S05]  /*f170*/  @!P1 BRA `(.L_x_6695) ;  /* 0xfffffffc00ec9947 */ /* 0x004fea000383ffff */
[----:B------:R-:W-:Y:S05]  /*f180*/  BRA `(.L_x_6692) ;  /* 0xffffff4c00747947 */ /* 0x000fea000383ffff */
.L_x_6699:
[----:B-1----:R-:W-:-:S04]  /*f190*/  IMAD.U32 R3, RZ, RZ, UR6 ;  /* 0x00000006ff037e24 */ /* 0x002fc8000f8e00ff */
[----:B------:R1:W2:Y:S03]  /*f1a0*/  SYNCS.PHASECHK.TRANS64.TRYWAIT P1, [R3+URZ+0x28850], R0 ;  /* 0x02885000030075a7 */ /* 0x0002a6000802017f */
[----:B--2---:R-:W-:Y:S05]  /*f1b0*/  @!P1 NANOSLEEP.SYNCS 0x989680 ;  /* 0x009896800000995d */ /* 0x004fea0003900000 */
[----:B------:R-:W2:Y:S02]  /*f1c0*/  @!P1 SYNCS.PHASECHK.TRANS64 P1, [R3+URZ+0x28850], R0 ;  /* 0x02885000030095a7 */ /* 0x000ea4000802007f */
[----:B--2---:R-:W-:Y:S05]  /*f1d0*/  @!P1 BRA `(.L_x_6699) ;  /* 0xfffffffc00ec9947 */ /* 0x004fea000383ffff */
[----:B------:R-:W-:Y:S05]  /*f1e0*/  BRA `(.L_x_6696) ;  /* 0xffffff5000547947 */ /* 0x000fea000383ffff */
.L_x_6706:
[----:B-1----:R-:W-:-:S04]  /*f1f0*/  MOV R9, UR5 ;  /* 0x0000000500097c02 */ /* 0x002fc80008000f00 */
[----:B------:R1:W2:Y:S03]  /*f200*/  SYNCS.PHASECHK.TRANS64.TRYWAIT P1, [R9+URZ+0x28850], R6 ;  /* 0x02885006090075a7 */ /* 0x0002a6000802017f */
[----:B--2---:R-:W-:Y:S05]  /*f210*/  @!P1 NANOSLEEP.SYNCS 0x989680 ;  /* 0x009896800000995d */ /* 0x004fea0003900000 */
[----:B------:R-:W2:Y:S02]  /*f220*/  @!P1 SYNCS.PHASECHK.TRANS64 P1, [R9+URZ+0x28850], R6 ;  /* 0x02885006090095a7 */ /* 0x000ea4000802007f */
[----:B--2---:R-:W-:Y:S05]  /*f230*/  @!P1 BRA `(.L_x_6706) ;  /* 0xfffffffc00ec9947 */ /* 0x004fea000383ffff */
[----:B------:R-:W-:Y:S05]  /*f240*/  BRA `(.L_x_6705) ;  /* 0xffffff6c005c7947 */ /* 0x000fea000383ffff */
.L_x_6752:
        /* <DEDUP_REMOVED lines=11> */
.L_x_6817:
[----:B------:R-:W-:Y:S05]  /*f300*/  BSYNC B0 ;  /* 0x0000000000007941 */ /* 0x000fea0003800000 */
.L_x_6816:
[----:B------:R-:W-:Y:S05]  /*f310*/  BRA `(.L_x_6818) ;  /* 0xffffffbc00c47947 */ /* 0x000fea000383ffff */
.L_x_6755:
[----:B0-----:R0:W1:Y:S02]  /*f320*/  SYNCS.PHASECHK.TRANS64.TRYWAIT P0, [R7+URZ+0x28840], R2 ;  /* 0x02884002070075a7 */ /* 0x001064000800017f */
[----:B-1----:R-:W-:Y:S05]  /*f330*/  @!P0 NANOSLEEP.SYNCS 0x989680 ;  /* 0x009896800000895d */ /* 0x002fea0003900000 */
[----:B------:R-:W1:Y:S02]  /*f340*/  @!P0 SYNCS.PHASECHK.TRANS64 P0, [R7+URZ+0x28840], R2 ;  /* 0x02884002070085a7 */ /* 0x000e64000800007f */
[----:B-1----:R-:W-:Y:S05]  /*f350*/  @!P0 BRA `(.L_x_6755) ;  /* 0xfffffffc00f08947 */ /* 0x002fea000383ffff */
[----:B------:R-:W-:Y:S05]  /*f360*/  BRA `(.L_x_6819) ;  /* 0xffffffc000187947 */ /* 0x000fea000383ffff */
.L_x_6756:
        /* <DEDUP_REMOVED lines=8> */
.L_x_6821:
[----:B------:R-:W-:Y:S05]  /*f3f0*/  BSYNC B0 ;  /* 0x0000000000007941 */ /* 0x000fea0003800000 */
.L_x_6820:
[----:B------:R-:W-:Y:S01]  /*f400*/  IMAD.MOV.U32 R13, RZ, RZ, R4 ;  /* 0x000000ffff0d7224 */ /* 0x000fe200078e0004 */
[----:B------:R-:W-:Y:S01]  /*f410*/  @P0 LEA R8, R5, R22, 0x1 ;  /* 0x0000001605080211 */ /* 0x000fe200078e08ff */
[----:B------:R-:W-:Y:S02]  /*f420*/  IMAD.MOV.U32 R12, RZ, RZ, RZ ;  /* 0x000000ffff0c7224 */ /* 0x000fe400078e00ff */
[----:B------:R-:W-:Y:S02]  /*f430*/  IMAD.MOV.U32 R11, RZ, RZ, 0x181f ;  /* 0x0000181fff0b7424 */ /* 0x000fe400078e00ff */
[----:B------:R-:W-:Y:S02]  /*f440*/  IMAD.MOV.U32 R15, RZ, RZ, -0x1 ;  /* 0xffffffffff0f7424 */ /* 0x000fe400078e00ff */
[----:B------:R-:W-:-:S07]  /*f450*/  IMAD.MOV.U32 R2, RZ, RZ, R14 ;  /* 0x000000ffff027224 */ /* 0x000fce00078e000e */
[----:B------:R-:W-:Y:S05]  /*f460*/  WARPSYNC.COLLECTIVE R15, `(.L_x_6822) ;  /* 0x000000000f087348 */ /* 0x000fea0003c00000 */
[----:B------:R0:W1:Y:S02]  /*f470*/  SHFL.IDX P6, R14, R13, R12, R11 ;  /* 0x0000000c0d0e7389 */ /* 0x00006400000c000b */
[----:B01----:R-:W-:Y:S01]  /*f480*/  ENDCOLLECTIVE ;  /* 0x000000000000791b */ /* 0x003fe20003800000 */
.L_x_6822:
[----:B------:R-:W-:Y:S02]  /*f490*/  IMAD.MOV.U32 R13, RZ, RZ, R0 ;  /* 0x000000ffff0d7224 */ /* 0x000fe400078e0000 */
[----:B------:R-:W-:Y:S02]  /*f4a0*/  IMAD.MOV.U32 R12, RZ, RZ, 0x1 ;  /* 0x00000001ff0c7424 */ /* 0x000fe400078e00ff */
[----:B------:R-:W-:-:S07]  /*f4b0*/  IMAD.MOV.U32 R3, RZ, RZ, R14 ;  /* 0x000000ffff037224 */ /* 0x000fce00078e000e */
[----:B------:R-:W-:Y:S05]  /*f4c0*/  WARPSYNC.COLLECTIVE R15, `(.L_x_6823) ;  /* 0x000000000f087348 */ /* 0x000fea0003c00000 */
[----:B------:R0:W1:Y:S02]  /*f4d0*/  SHFL.IDX P6, R14, R13, R12, R11 ;  /* 0x0000000c0d0e7389 */ /* 0x00006400000c000b */
[----:B01----:R-:W-:Y:S01]  /*f4e0*/  ENDCOLLECTIVE ;  /* 0x000000000000791b */ /* 0x003fe20003800000 */
.L_x_6823:
        /* <DEDUP_REMOVED lines=11> */
[----:B------:R0:W-:Y:S02]  /*f5a0*/  @P0 LDGSTS.E.BYPASS.LTC128B.128 [R8+0x1c400], desc[UR36][R2.64+0x80], !P2 ;  /* 0x1c40008002080fae */ /* 0x0001e4000d101d64 */
[----:B0-----:R-:W-:-:S07]  /*f5b0*/  IMAD.MOV.U32 R2, RZ, RZ, R14 ;  /* 0x000000ffff027224 */ /* 0x001fce00078e000e */
[----:B------:R-:W-:Y:S05]  /*f5c0*/  WARPSYNC.COLLECTIVE R15, `(.L_x_6824) ;  /* 0x000000000f087348 */ /* 0x000fea0003c00000 */
[----:B------:R0:W1:Y:S02]  /*f5d0*/  SHFL.IDX P6, R14, R13, R12, R11 ;  /* 0x0000000c0d0e7389 */ /* 0x00006400000c000b */
[----:B01----:R-:W-:Y:S01]  /*f5e0*/  ENDCOLLECTIVE ;  /* 0x000000000000791b */ /* 0x003fe20003800000 */
.L_x_6824:
[----:B------:R-:W-:Y:S02]  /*f5f0*/  @P1 IMAD R8, R5, 0x2, R22 ;  /* 0x0000000205081824 */ /* 0x000fe400078e0216 */
[----:B------:R-:W-:Y:S02]  /*f600*/  IMAD.MOV.U32 R13, RZ, RZ, R0 ;  /* 0x000000ffff0d7224 */ /* 0x000fe400078e0000 */
[----:B------:R-:W-:Y:S02]  /*f610*/  IMAD.MOV.U32 R12, RZ, RZ, 0x2 ;  /* 0x00000002ff0c7424 */ /* 0x000fe400078e00ff */
[----:B------:R-:W-:-:S07]  /*f620*/  IMAD.MOV.U32 R3, RZ, RZ, R14 ;  /* 0x000000ffff037224 */ /* 0x000fce00078e000e */
[----:B------:R-:W-:Y:S05]  /*f630*/  WARPSYNC.COLLECTIVE R15, `(.L_x_6825) ;  /* 0x000000000f087348 */ /* 0x000fea0003c00000 */
[----:B------:R0:W1:Y:S02]  /*f640*/  SHFL.IDX P6, R14, R13, R12, R11 ;  /* 0x0000000c0d0e7389 */ /* 0x00006400000c000b */
[----:B01----:R-:W-:Y:S01]  /*f650*/  ENDCOLLECTIVE ;  /* 0x000000000000791b */ /* 0x003fe20003800000 */
.L_x_6825:
        /* <DEDUP_REMOVED lines=10> */
[----:B------:R0:W-:Y:S01]  /*f700*/  @P1 LDGSTS.E.BYPASS.LTC128B.128 [R8+0x1cc00], desc[UR36][R2.64+0x80], !P2 ;  /* 0x1cc0008002081fae */ /* 0x0001e2000d101d64 */
[----:B------:R-:W-:Y:S01]  /*f710*/  ISETP.GE.AND P1, PT, R6, 0x21, PT ;  /* 0x000000210600780c */ /* 0x000fe20003f26270 */
[----:B0-----:R-:W-:-:S12]  /*f720*/  IMAD.MOV.U32 R2, RZ, RZ, R14 ;  /* 0x000000ffff027224 */ /* 0x001fd800078e000e */
[----:B------:R-:W-:Y:S05]  /*f730*/  WARPSYNC.COLLECTIVE R15, `(.L_x_6826) ;  /* 0x000000000f087348 */ /* 0x000fea0003c00000 */
[----:B------:R0:W1:Y:S02]  /*f740*/  SHFL.IDX P6, R14, R13, R12, R11 ;  /* 0x0000000c0d0e7389 */ /* 0x00006400000c000b */
[----:B01----:R-:W-:Y:S01]  /*f750*/  ENDCOLLECTIVE ;  /* 0x000000000000791b */ /* 0x003fe20003800000 */
.L_x_6826:
[----:B------:R-:W-:Y:S02]  /*f760*/  @P1 IMAD R8, R5, 0x2, R22 ;  /* 0x0000000205081824 */ /* 0x000fe400078e0216 */
[----:B------:R-:W-:Y:S01]  /*f770*/  IMAD.MOV.U32 R13, RZ, RZ, R0 ;  /* 0x000000ffff0d7224 */ /* 0x000fe200078e0000 */
[----:B------:R-:W-:Y:S01]  /*f780*/  MOV R12, 0x3 ;  /* 0x00000003000c7802 */ /* 0x000fe20000000f00 */
[----:B------:R-:W-:-:S07]  /*f790*/  IMAD.MOV.U32 R3, RZ, RZ, R14 ;  /* 0x000000ffff037224 */ /* 0x000fce00078e000e */
[----:B------:R-:W-:Y:S05]  /*f7a0*/  WARPSYNC.COLLECTIVE R15, `(.L_x_6827) ;  /* 0x000000000f087348 */ /* 0x000fea0003c00000 */
[----:B------:R0:W1:Y:S02]  /*f7b0*/  SHFL.IDX P6, R14, R13, R12, R11 ;  /* 0x0000000c0d0e7389 */ /* 0x00006400000c000b */
[----:B01----:R-:W-:Y:S01]  /*f7c0*/  ENDCOLLECTIVE ;  /* 0x000000000000791b */ /* 0x003fe20003800000 */
.L_x_6827:
        /* <DEDUP_REMOVED lines=16> */
.L_x_6828:
[----:B------:R-:W-:Y:S02]  /*f8d0*/  @P1 IMAD R8, R5, 0x2, R22 ;  /* 0x0000000205081824 */ /* 0x000fe400078e0216 */
[----:B------:R-:W-:Y:S02]  /*f8e0*/  IMAD.MOV.U32 R13, RZ, RZ, R0 ;  /* 0x000000ffff0d7224 */ /* 0x000fe400078e0000 */
[----:B------:R-:W-:Y:S02]  /*f8f0*/  IMAD.MOV.U32 R12, RZ, RZ, 0x4 ;  /* 0x00000004ff0c7424 */ /* 0x000fe400078e00ff */
[----:B------:R-:W-:-:S07]  /*f900*/  IMAD.MOV.U32 R3, RZ, RZ, R14 ;  /* 0x000000ffff037224 */ /* 0x000fce00078e000e */
[----:B------:R-:W-:Y:S05]  /*f910*/  WARPSYNC.COLLECTIVE R15, `(.L_x_6829) ;  /* 0x000000000f087348 */ /* 0x000fea0003c00000 */
[----:B------:R0:W1:Y:S02]  /*f920*/  SHFL.IDX P6, R14, R13, R12, R11 ;  /* 0x0000000c0d0e7389 */ /* 0x00006400000c000b */
[----:B01----:R-:W-:Y:S01]  /*f930*/  ENDCOLLECTIVE ;  /* 0x000000000000791b */ /* 0x003fe20003800000 */
.L_x_6829:
        /* <DEDUP_REMOVED lines=16> */
.L_x_6830:
[----:B------:R-:W-:Y:S02]  /*fa40*/  @P1 IMAD R8, R5, 0x2, R22 ;  /* 0x0000000205081824 */ /* 0x000fe400078e0216 */
[----:B------:R-:W-:Y:S02]  /*fa50*/  IMAD.MOV.U32 R13, RZ, RZ, R0 ;  /* 0x000000ffff0d7224 */ /* 0x000fe400078e0000 */
[----:B------:R-:W-:Y:S02]  /*fa60*/  IMAD.MOV.U32 R12, RZ, RZ, 0x5 ;  /* 0x00000005ff0c7424 */ /* 0x000fe400078e00ff */
[----:B------:R-:W-:-:S07]  /*fa70*/  IMAD.MOV.U32 R3, RZ, RZ, R14 ;  /* 0x000000ffff037224 */ /* 0x000fce00078e000e */
[----:B------:R-:W-:Y:S05]  /*fa80*/  WARPSYNC.COLLECTIVE R15, `(.L_x_6831) ;  /* 0x000000000f087348 */ /* 0x000fea0003c00000 */
[----:B------:R0:W1:Y:S02]  /*fa90*/  SHFL.IDX P6, R14, R13, R12, R11 ;  /* 0x0000000c0d0e7389 */ /* 0x00006400000c000b */
[----:B01----:R-:W-:Y:S01]  /*faa0*/  ENDCOLLECTIVE ;  /* 0x000000000000791b */ /* 0x003fe20003800000 */
.L_x_6831:
        /* <DEDUP_REMOVED lines=16> */
.L_x_6832:
[----:B------:R-:W-:Y:S02]  /*fbb0*/  @P1 IMAD R8, R5, 0x2, R22 ;  /* 0x0000000205081824 */ /* 0x000fe400078e0216 */
[----:B------:R-:W-:Y:S02]  /*fbc0*/  IMAD.MOV.U32 R13, RZ, RZ, R0 ;  /* 0x000000ffff0d7224 */ /* 0x000fe400078e0000 */
[----:B------:R-:W-:Y:S02]  /*fbd0*/  IMAD.MOV.U32 R12, RZ, RZ, 0x6 ;  /* 0x00000006ff0c7424 */ /* 0x000fe400078e00ff */
[----:B------:R-:W-:-:S07]  /*fbe0*/  IMAD.MOV.U32 R3, RZ, RZ, R14 ;  /* 0x000000ffff037224 */ /* 0x000fce00078e000e */
[----:B------:R-:W-:Y:S05]  /*fbf0*/  WARPSYNC.COLLECTIVE R15, `(.L_x_6833) ;  /* 0x000000000f087348 */ /* 0x000fea0003c00000 */
[----:B------:R0:W1:Y:S02]  /*fc00*/  SHFL.IDX P6, R14, R13, R12, R11 ;  /* 0x0000000c0d0e7389 */ /* 0x00006400000c000b */
[----:B01----:R-:W-:Y:S01]  /*fc10*/  ENDCOLLECTIVE ;  /* 0x000000000000791b */ /* 0x003fe20003800000 */
.L_x_6833:
        /* <DEDUP_REMOVED lines=16> */
.L_x_6834:
[----:B------:R-:W-:Y:S02]  /*fd20*/  @P1 IMAD R8, R5, 0x2, R22 ;  /* 0x0000000205081824 */ /* 0x000fe400078e0216 */
[----:B------:R-:W-:Y:S02]  /*fd30*/  IMAD.MOV.U32 R13, RZ, RZ, R0 ;  /* 0x000000ffff0d7224 */ /* 0x000fe400078e0000 */
[----:B------:R-:W-:Y:S02]  /*fd40*/  IMAD.MOV.U32 R12, RZ, RZ, 0x7 ;  /* 0x00000007ff0c7424 */ /* 0x000fe400078e00ff */
[----:B------:R-:W-:-:S07]  /*fd50*/  IMAD.MOV.U32 R3, RZ, RZ, R14 ;  /* 0x000000ffff037224 */ /* 0x000fce00078e000e */
[----:B------:R-:W-:Y:S05]  /*fd60*/  WARPSYNC.COLLECTIVE R15, `(.L_x_6835) ;  /* 0x000000000f087348 */ /* 0x000fea0003c00000 */
[----:B------:R0:W1:Y:S02]  /*fd70*/  SHFL.IDX P6, R14, R13, R12, R11 ;  /* 0x0000000c0d0e7389 */ /* 0x00006400000c000b */
[----:B01----:R-:W-:Y:S01]  /*fd80*/  ENDCOLLECTIVE ;  /* 0x000000000000791b */ /* 0x003fe20003800000 */
.L_x_6835:
        /* <DEDUP_REMOVED lines=10> */
.L_x_6836:
[----:B------:R-:W-:Y:S01]  /*fe30*/  @!PT LDS RZ, [RZ] ;  /* 0x00000000fffff984 */ /* 0x000fe20000000800 */
[----:B------:R-:W-:Y:S01]  /*fe40*/  @!PT LDS RZ, [RZ] ;  /* 0x00000000fffff984 */ /* 0x000fe20000000800 */
[----:B------:R-:W-:Y:S01]  /*fe50*/  @!PT LDS RZ, [RZ] ;  /* 0x00000000fffff984 */ /* 0x000fe20000000800 */
[----:B------:R-:W-:Y:S04]  /*fe60*/  @P1 LDGSTS.E.BYPASS.LTC128B.128 [R8+0x1b400], desc[UR36][R2.64], !P3 ;  /* 0x1b40000002081fae */ /* 0x000fe8000d901d64 */
[----:B------:R0:W-:Y:S02]  /*fe70*/  @P1 LDGSTS.E.BYPASS.LTC128B.128 [R8+0x1f400], desc[UR36][R2.64+0x80], !P2 ;  /* 0x1f40008002081fae */ /* 0x0001e4000d101d64 */
[----:B0-----:R-:W-:Y:S01]  /*fe80*/  IMAD.MOV.U32 R2, RZ, RZ, R14 ;  /* 0x000000ffff027224 */ /* 0x001fe200078e000e */
[----:B------:R-:W-:Y:S06]  /*fe90*/  BRA `(.L_x_6837) ;  /* 0xffffffb800f47947 */ /* 0x000fec000383ffff */
.L_x_6761:
[----:B------:R-:W-:Y:S01]  /*fea0*/  MOV R13, R5 ;  /* 0x00000005000d7202 */ /* 0x000fe20000000f00 */
        /* <DEDUP_REMOVED lines=8> */
.L_x_6838:
[C---:B------:R-:W-:Y:S01]  /*ff30*/  VIADD R7, R4.reuse, 0x10 ;  /* 0x0000001004077836 */ /* 0x040fe20000000000 */
[----:B------:R-:W-:Y:S01]  /*ff40*/  ISETP.GE.AND P2, PT, R4, R6, PT ;  /* 0x000000060400720c */ /* 0x000fe20003f46270 */
[----:B------:R-:W-:Y:S02]  /*ff50*/  IMAD.MOV.U32 R13, RZ, RZ, R0 ;  /* 0x000000ffff0d7224 */ /* 0x000fe400078e0000 */
[----:B------:R-:W-:-:S10]  /*ff60*/  IMAD.MOV.U32 R2, RZ, RZ, R14 ;  /* 0x000000ffff027224 */ /* 0x000fd400078e000e */
[----:B------:R-:W-:Y:S05]  /*ff70*/  WARPSYNC.COLLECTIVE R15, `(.L_x_6839) ;  /* 0x000000000f087348 */ /* 0x000fea0003c00000 */
[----:B------:R0:W1:Y:S02]  /*ff80*/  SHFL.IDX P6, R14, R13, R12, R11 ;  /* 0x0000000c0d0e7389 */ /* 0x00006400000c000b */
[----:B01----:R-:W-:Y:S01]  /*ff90*/  ENDCOLLECTIVE ;  /* 0x000000000000791b */ /* 0x003fe20003800000 */
.L_x_6839:
        /* <DEDUP_REMOVED lines=8> */
.L_x_6840:
[----:B------:R-:W-:Y:S01]  /*10020*/  @!PT LDS RZ, [RZ] ;  /* 0x00000000fffff984 */ /* 0x000fe20000000800 */
[----:B------:R-:W-:Y:S01]  /*10030*/  @!PT LDS RZ, [RZ] ;  /* 0x00000000fffff984 */ /* 0x000fe20000000800 */
[----:B------:R-:W-:Y:S01]  /*10040*/  @!PT LDS RZ, [RZ] ;  /* 0x00000000fffff984 */ /* 0x000fe20000000800 */
[----:B------:R-:W-:Y:S04]  /*10050*/  @!P2 LDGSTS.E.BYPASS.LTC128B.128 [R9+0x10400], desc[UR36][R2.64], !P0 ;  /* 0x104000000209afae */ /* 0x000fe8000c101d64 */
[----:B------:R0:W-:Y:S01]  /*10060*/  @!P2 LDGSTS.E.BYPASS.LTC128B.128 [R9+0x14400], desc[UR36][R2.64+0x80], !P1 ;  /* 0x144000800209afae */ /* 0x0001e2000c901d64 */
[----:B------:R-:W-:Y:S01]  /*10070*/  ISETP.GE.AND P2, PT, R7, R6, PT ;  /* 0x000000060700720c */ /* 0x000fe20003f46270 */
[----:B------:R-:W-:Y:S02]  /*10080*/  IMAD.MOV.U32 R13, RZ, RZ, R0 ;  /* 0x000000ffff0d7224 */ /* 0x000fe400078e0000 */
[----:B0-----:R-:W-:-:S10]  /*10090*/  IMAD.MOV.U32 R2, RZ, RZ, R14 ;  /* 0x000000ffff027224 */ /* 0x001fd400078e000e */
[----:B------:R-:W-:Y:S05]  /*100a0*/  WARPSYNC.COLLECTIVE R15, `(.L_x_6841) ;  /* 0x000000000f087348 */ /* 0x000fea0003c00000 */
[----:B------:R0:W1:Y:S02]  /*100b0*/  SHFL.IDX P6, R14, R13, R12, R11 ;  /* 0x0000000c0d0e7389 */ /* 0x00006400000c000b */
[----:B01----:R-:W-:Y:S01]  /*100c0*/  ENDCOLLECTIVE ;  /* 0x000000000000791b */ /* 0x003fe20003800000 */
.L_x_6841:
        /* <DEDUP_REMOVED lines=8> */
.L_x_6842:
[----:B------:R-:W-:Y:S01]  /*10150*/  @!P2 MOV R3, R7 ;  /* 0x000000070003a202 */ /* 0x000fe20000000f00 */
[----:B------:R-:W-:-:S04]  /*10160*/  VIADD R7, R4, 0x20 ;  /* 0x0000002004077836 */ /* 0x000fc80000000000 */
        /* <DEDUP_REMOVED lines=11> */
.L_x_6843:
        /* <DEDUP_REMOVED lines=8> */
.L_x_6844:
[----:B------:R-:W-:Y:S02]  /*102a0*/  @!P2 IMAD.MOV.U32 R3, RZ, RZ, R7 ;  /* 0x000000ffff03a224 */ /* 0x000fe400078e0007 */
[----:B------:R-:W-:-:S03]  /*102b0*/  VIADD R7, R4, 0x30 ;  /* 0x0000003004077836 */ /* 0x000fc60000000000 */
        /* <DEDUP_REMOVED lines=11> */
.L_x_6845:
        /* <DEDUP_REMOVED lines=8> */
.L_x_6846:
        /* <DEDUP_REMOVED lines=13> */
.L_x_6847:
        /* <DEDUP_REMOVED lines=8> */
.L_x_6848:
        /* <DEDUP_REMOVED lines=13> */
.L_x_6849:
        /* <DEDUP_REMOVED lines=8> */
.L_x_6850:
        /* <DEDUP_REMOVED lines=13> */
.L_x_6851:
        /* <DEDUP_REMOVED lines=8> */
.L_x_6852:
[----:B------:R-:W-:-:S05]  /*107e0*/  @!P2 IMAD.MOV.U32 R3, RZ, RZ, R7 ;  /* 0x000000ffff03a224 */ /* 0x000fca00078e0007 */
[----:B------:R-:W-:Y:S01]  /*107f0*/  @!PT LDS RZ, [RZ] ;  /* 0x00000000fffff984 */ /* 0x000fe20000000800 */
[----:B------:R-:W-:Y:S01]  /*10800*/  @!PT LDS RZ, [RZ] ;  /* 0x00000000fffff984 */ /* 0x000fe20000000800 */
[----:B------:R-:W-:Y:S01]  /*10810*/  @!PT LDS RZ, [RZ] ;  /* 0x00000000fffff984 */ /* 0x000fe20000000800 */
[----:B------:R0:W-:Y:S04]  /*10820*/  @!P2 LDGSTS.E.BYPASS.LTC128B.128 [R9+0x13400], desc[UR36][R2.64], !P0 ;  /* 0x134000000209afae */ /* 0x0001e8000c101d64 */
[----:B------:R0:W-:Y:S01]  /*10830*/  @!P2 LDGSTS.E.BYPASS.LTC128B.128 [R9+0x17400], desc[UR36][R2.64+0x80], !P1 ;  /* 0x174000800209afae */ /* 0x0001e2000c901d64 */
[----:B------:R-:W-:Y:S02]  /*10840*/  IMAD.MOV.U32 R13, RZ, RZ, R0 ;  /* 0x000000ffff0d7224 */ /* 0x000fe400078e0000 */
[----:B------:R-:W-:-:S07]  /*10850*/  IMAD.MOV.U32 R5, RZ, RZ, R14 ;  /* 0x000000ffff057224 */ /* 0x000fce00078e000e */
[----:B0-----:R-:W-:Y:S05]  /*10860*/  WARPSYNC.COLLECTIVE R15, `(.L_x_6853) ;  /* 0x000000000f087348 */ /* 0x001fea0003c00000 */
[----:B------:R1:W2:Y:S02]  /*10870*/  SHFL.IDX P6, R14, R13, R12, R11 ;  /* 0x0000000c0d0e7389 */ /* 0x0002a400000c000b */
[----:B012---:R-:W-:Y:S01]  /*10880*/  ENDCOLLECTIVE ;  /* 0x000000000000791b */ /* 0x007fe20003800000 */
.L_x_6853:
[----:B------:R-:W-:Y:S05]  /*10890*/  BRA `(.L_x_6854) ;  /* 0xffffffbc00507947 */ /* 0x000fea000383ffff */
.L_x_6766:
[----:B0-----:R0:W1:Y:S02]  /*108a0*/  SYNCS.PHASECHK.TRANS64.TRYWAIT P1, [R22+URZ+0x28820], R3 ;  /* 0x02882003160075a7 */ /* 0x001064000802017f */
[----:B-1----:R-:W-:Y:S05]  /*108b0*/  @!P1 NANOSLEEP.SYNCS 0x989680 ;  /* 0x009896800000995d */ /* 0x002fea0003900000 */
[----:B------:R-:W1:Y:S02]  /*108c0*/  @!P1 SYNCS.PHASECHK.TRANS64 P1, [R22+URZ+0x28820], R3 ;  /* 0x02882003160095a7 */ /* 0x000e64000802007f */
[----:B-1----:R-:W-:Y:S05]  /*108d0*/  @!P1 BRA `(.L_x_6766) ;  /* 0xfffffffc00f09947 */ /* 0x002fea000383ffff */
[----:B------:R-:W-:Y:S05]  /*108e0*/  BRA `(.L_x_6855) ;  /* 0xffffffbc00c87947 */ /* 0x000fea000383ffff */
.L_x_6771:
[----:B0-----:R0:W1:Y:S02]  /*108f0*/  SYNCS.PHASECHK.TRANS64.TRYWAIT P0, [R6+URZ+0x28840], R3 ;  /* 0x02884003060075a7 */ /* 0x001064000800017f */
[----:B-1----:R-:W-:Y:S05]  /*10900*/  @!P0 NANOSLEEP.SYNCS 0x989680 ;  /* 0x009896800000895d */ /* 0x002fea0003900000 */
[----:B------:R-:W1:Y:S02]  /*10910*/  @!P0 SYNCS.PHASECHK.TRANS64 P0, [R6+URZ+0x28840], R3 ;  /* 0x02884003060085a7 */ /* 0x000e64000800007f */
[----:B-1----:R-:W-:Y:S05]  /*10920*/  @!P0 BRA `(.L_x_6771) ;  /* 0xfffffffc00f08947 */ /* 0x002fea000383ffff */
[----:B------:R-:W-:Y:S05]  /*10930*/  BRA `(.L_x_6856) ;  /* 0xffffffc0008c7947 */ /* 0x000fea000383ffff */
.L_x_6772:
[----:B------:R-:W-:Y:S01]  /*10940*/  BSSY B1, `(.L_x_6857) ;  /* 0x0000008000017945 */ /* 0x000fe20003800000 */
[----:B------:R-:W-:Y:S01]  /*10950*/  IMAD.MOV.U32 R13, RZ, RZ, R9 ;  /* 0x000000ffff0d7224 */ /* 0x000fe200078e0009 */
[----:B------:R-:W-:Y:S01]  /*10960*/  MOV R15, 0xffffffff ;  /* 0xffffffff000f7802 */ /* 0x000fe20000000f00 */
[----:B------:R-:W-:Y:S02]  /*10970*/  IMAD.MOV.U32 R12, RZ, RZ, RZ ;  /* 0x000000ffff0c7224 */ /* 0x000fe400078e00ff */
[----:B------:R-:W-:-:S07]  /*10980*/  IMAD.MOV.U32 R11, RZ, RZ, 0x181f ;  /* 0x0000181fff0b7424 */ /* 0x000fce00078e00ff */
[----:B--2---:R-:W-:Y:S05]  /*10990*/  WARPSYNC.COLLECTIVE R15, `(.L_x_6858) ;  /* 0x000000000f087348 */ /* 0x004fea0003c00000 */
[----:B--2---:R0:W1:Y:S02]  /*109a0*/  SHFL.IDX P6, R14, R13, R12, R11 ;  /* 0x0000000c0d0e7389 */ /* 0x00406400000c000b */
[----:B01----:R-:W-:Y:S01]  /*109b0*/  ENDCOLLECTIVE ;  /* 0x000000000000791b */ /* 0x003fe20003800000 */
.L_x_6858:
[----:B------:R-:W-:Y:S05]  /*109c0*/  BSYNC B1 ;  /* 0x0000000000017941 */ /* 0x000fea0003800000 */
.L_x_6857:
        /* <DEDUP_REMOVED lines=9> */
.L_x_6859:
[----:B------:R-:W-:Y:S02]  /*10a60*/  IMAD R7, R7, 0x2, R22 ;  /* 0x0000000207077824 */ /* 0x000fe400078e0216 */
[----:B------:R-:W-:Y:S02]  /*10a70*/  IMAD.MOV.U32 R13, RZ, RZ, R9 ;  /* 0x000000ffff0d7224 */ /* 0x000fe400078e0009 */
[----:B------:R-:W-:Y:S02]  /*10a80*/  IMAD.MOV.U32 R12, RZ, RZ, 0x1 ;  /* 0x00000001ff0c7424 */ /* 0x000fe400078e00ff */
[----:B------:R-:W-:-:S07]  /*10a90*/  IMAD.MOV.U32 R2, RZ, RZ, R14 ;  /* 0x000000ffff027224 */ /* 0x000fce00078e000e */
[----:B------:R-:W-:Y:S05]  /*10aa0*/  WARPSYNC.COLLECTIVE R15, `(.L_x_6860) ;  /* 0x000000000f087348 */ /* 0x000fea0003c00000 */
[----:B------:R0:W1:Y:S02]  /*10ab0*/  SHFL.IDX P6, R14, R13, R12, R11 ;  /* 0x0000000c0d0e7389 */ /* 0x00006400000c000b */
[----:B01----:R-:W-:Y:S01]  /*10ac0*/  ENDCOLLECTIVE ;  /* 0x000000000000791b */ /* 0x003fe20003800000 */
.L_x_6860:
[----:B------:R-:W-:-:S05]  /*10ad0*/  IADD3 R2, P0, R2, R5, RZ ;  /* 0x0000000502027210 */ /* 0x000fca0007f1e0ff */
[----:B------:R-:W-:-:S05]  /*10ae0*/  IMAD.X R3, RZ, RZ, R3, P0 ;  /* 0x000000ffff037224 */ /* 0x000fca00000e0603 */
[----:B------:R-:W-:Y:S01]  /*10af0*/  @!PT LDS RZ, [RZ] ;  /* 0x00000000fffff984 */ /* 0x000fe20000000800 */
[----:B------:R-:W-:Y:S01]  /*10b00*/  @!PT LDS RZ, [RZ] ;  /* 0x00000000fffff984 */ /* 0x000fe20000000800 */
[----:B------:R-:W-:Y:S01]  /*10b10*/  @!PT LDS RZ, [RZ] ;  /* 0x00000000fffff984 */ /* 0x000fe20000000800 */
[----:B------:R-:W-:Y:S01]  /*10b20*/  LDGSTS.E.BYPASS.LTC128B.128 [R7+0x18400], desc[UR36][R2.64], !P4 ;  /* 0x1840000002077fae */ /* 0x000fe2000e101d64 */
[----:B------:R-:W-:-:S03]  /*10b30*/  IMAD.MOV.U32 R13, RZ, RZ, R8 ;  /* 0x000000ffff0d7224 */ /* 0x000fc600078e0008 */
[----:B------:R0:W-:Y:S02]  /*10b40*/  LDGSTS.E.BYPASS.LTC128B.128 [R7+0x1c400], desc[UR36][R2.64+0x80], !P3 ;  /* 0x1c40008002077fae */ /* 0x0001e4000d901d64 */
[----:B0-----:R-:W-:-:S07]  /*10b50*/  IMAD.MOV.U32 R3, RZ, RZ, R14 ;  /* 0x000000ffff037224 */ /* 0x001fce00078e000e */
[----:B------:R-:W-:Y:S05]  /*10b60*/  WARPSYNC.COLLECTIVE R15, `(.L_x_6861) ;  /* 0x000000000f087348 */ /* 0x000fea0003c00000 */
[----:B------:R0:W1:Y:S02]  /*10b70*/  SHFL.IDX P6, R14, R13, R12, R11 ;  /* 0x0000000c0d0e7389 */ /* 0x00006400000c000b */
[----:B01----:R-:W-:Y:S01]  /*10b80*/  ENDCOLLECTIVE ;  /* 0x000000000000791b */ /* 0x003fe20003800000 */
.L_x_6861:
[----:B------:R-:W-:Y:S01]  /*10b90*/  MOV R13, R9 ;  /* 0x00000009000d7202 */ /* 0x000fe20000000f00 */
[----:B------:R-:W-:Y:S02]  /*10ba0*/  IMAD.MOV.U32 R12, RZ, RZ, 0x2 ;  /* 0x00000002ff0c7424 */ /* 0x000fe400078e00ff */
[----:B------:R-:W-:-:S07]  /*10bb0*/  IMAD.MOV.U32 R2, RZ, RZ, R14 ;  /* 0x000000ffff027224 */ /* 0x000fce00078e000e */
[----:B------:R-:W-:Y:S05]  /*10bc0*/  WARPSYNC.COLLECTIVE R15, `(.L_x_6862) ;  /* 0x000000000f087348 */ /* 0x000fea0003c00000 */
[----:B------:R0:W1:Y:S02]  /*10bd0*/  SHFL.IDX P6, R14, R13, R12, R11 ;  /* 0x0000000c0d0e7389 */ /* 0x00006400000c000b */
[----:B01----:R-:W-:Y:S01]  /*10be0*/  ENDCOLLECTIVE ;  /* 0x000000000000791b */ /* 0x003fe20003800000 */
.L_x_6862:
        /* <DEDUP_REMOVED lines=12> */
.L_x_6863:
[----:B------:R-:W-:Y:S02]  /*10cb0*/  IMAD.MOV.U32 R13, RZ, RZ, R9 ;  /* 0x000000ffff0d7224 */ /* 0x000fe400078e0009 */
[----:B------:R-:W-:Y:S02]  /*10cc0*/  IMAD.MOV.U32 R12, RZ, RZ, 0x3 ;  /* 0x00000003ff0c7424 */ /* 0x000fe400078e00ff */
[----:B------:R-:W-:-:S07]  /*10cd0*/  IMAD.MOV.U32 R2, RZ, RZ, R14 ;  /* 0x000000ffff027224 */ /* 0x000fce00078e000e */
[----:B------:R-:W-:Y:S05]  /*10ce0*/  WARPSYNC.COLLECTIVE R15, `(.L_x_6864) ;  /* 0x000000000f087348 */ /* 0x000fea0003c00000 */
[----:B------:R0:W1:Y:S02]  /*10cf0*/  SHFL.IDX P6, R14, R13, R12, R11 ;  /* 0x0000000c0d0e7389 */ /* 0x00006400000c000b */
[----:B01----:R-:W-:Y:S01]  /*10d00*/  ENDCOLLECTIVE ;  /* 0x000000000000791b */ /* 0x003fe20003800000 */
.L_x_6864:
        /* <DEDUP_REMOVED lines=12> */
.L_x_6865:
[----:B------:R-:W-:Y:S02]  /*10dd0*/  IMAD.MOV.U32 R13, RZ, RZ, R9 ;  /* 0x000000ffff0d7224 */ /* 0x000fe400078e0009 */
[----:B------:R-:W-:Y:S02]  /*10de0*/  IMAD.MOV.U32 R12, RZ, RZ, 0x4 ;  /* 0x00000004ff0c7424 */ /* 0x000fe400078e00ff */
[----:B------:R-:W-:-:S07]  /*10df0*/  IMAD.MOV.U32 R2, RZ, RZ, R14 ;  /* 0x000000ffff027224 */ /* 0x000fce00078e000e */
[----:B------:R-:W-:Y:S05]  /*10e00*/  WARPSYNC.COLLECTIVE R15, `(.L_x_6866) ;  /* 0x000000000f087348 */ /* 0x000fea0003c00000 */
[----:B------:R0:W1:Y:S02]  /*10e10*/  SHFL.IDX P6, R14, R13, R12, R11 ;  /* 0x0000000c0d0e7389 */ /* 0x00006400000c000b */
[----:B01----:R-:W-:Y:S01]  /*10e20*/  ENDCOLLECTIVE ;  /* 0x000000000000791b */ /* 0x003fe20003800000 */
.L_x_6866:
        /* <DEDUP_REMOVED lines=12> */
.L_x_6867:
[----:B------:R-:W-:Y:S02]  /*10ef0*/  IMAD.MOV.U32 R13, RZ, RZ, R9 ;  /* 0x000000ffff0d7224 */ /* 0x000fe400078e0009 */
[----:B------:R-:W-:Y:S01]  /*10f00*/  IMAD.MOV.U32 R12, RZ, RZ, 0x5 ;  /* 0x00000005ff0c7424 */ /* 0x000fe200078e00ff */
[----:B------:R-:W-:-:S07]  /*10f10*/  MOV R2, R14 ;  /* 0x0000000e00027202 */ /* 0x000fce0000000f00 */
[----:B------:R-:W-:Y:S05]  /*10f20*/  WARPSYNC.COLLECTIVE R15, `(.L_x_6868) ;  /* 0x000000000f087348 */ /* 0x000fea0003c00000 */
[----:B------:R0:W1:Y:S02]  /*10f30*/  SHFL.IDX P6, R14, R13, R12, R11 ;  /* 0x0000000c0d0e7389 */ /* 0x00006400000c000b */
[----:B01----:R-:W-:Y:S01]  /*10f40*/  ENDCOLLECTIVE ;  /* 0x000000000000791b */ /* 0x003fe20003800000 */
.L_x_6868:
        /* <DEDUP_REMOVED lines=12> */
.L_x_6869:
[----:B------:R-:W-:Y:S02]  /*11010*/  IMAD.MOV.U32 R13, RZ, RZ, R9 ;  /* 0x000000ffff0d7224 */ /* 0x000fe400078e0009 */
[----:B------:R-:W-:Y:S02]  /*11020*/  IMAD.MOV.U32 R12, RZ, RZ, 0x6 ;  /* 0x00000006ff0c7424 */ /* 0x000fe400078e00ff */
[----:B------:R-:W-:-:S07]  /*11030*/  IMAD.MOV.U32 R2, RZ, RZ, R14 ;  /* 0x000000ffff027224 */ /* 0x000fce00078e000e */
[----:B------:R-:W-:Y:S05]  /*11040*/  WARPSYNC.COLLECTIVE R15, `(.L_x_6870) ;  /* 0x000000000f087348 */ /* 0x000fea0003c00000 */
[----:B------:R0:W1:Y:S02]  /*11050*/  SHFL.IDX P6, R14, R13, R12, R11 ;  /* 0x0000000c0d0e7389 */ /* 0x00006400000c000b */
[----:B01----:R-:W-:Y:S01]  /*11060*/  ENDCOLLECTIVE ;  /* 0x000000000000791b */ /* 0x003fe20003800000 */
.L_x_6870:
        /* <DEDUP_REMOVED lines=12> */
.L_x_6871:
[----:B------:R-:W-:Y:S02]  /*11130*/  IMAD.MOV.U32 R13, RZ, RZ, R9 ;  /* 0x000000ffff0d7224 */ /* 0x000fe400078e0009 */
[----:B------:R-:W-:Y:S02]  /*11140*/  IMAD.MOV.U32 R12, RZ, RZ, 0x7 ;  /* 0x00000007ff0c7424 */ /* 0x000fe400078e00ff */
[----:B------:R-:W-:-:S07]  /*11150*/  IMAD.MOV.U32 R2, RZ, RZ, R14 ;  /* 0x000000ffff027224 */ /* 0x000fce00078e000e */
[----:B------:R-:W-:Y:S05]  /*11160*/  WARPSYNC.COLLECTIVE R15, `(.L_x_6872) ;  /* 0x000000000f087348 */ /* 0x000fea0003c00000 */
[----:B------:R0:W1:Y:S02]  /*11170*/  SHFL.IDX P6, R14, R13, R12, R11 ;  /* 0x0000000c0d0e7389 */ /* 0x00006400000c000b */
[----:B01----:R-:W-:Y:S01]  /*11180*/  ENDCOLLECTIVE ;  /* 0x000000000000791b */ /* 0x003fe20003800000 */
.L_x_6872:
[----:B------:R-:W-:-:S05]  /*11190*/  IADD3 R2, P0, R2, R5, RZ ;  /* 0x0000000502027210 */ /* 0x000fca0007f1e0ff */
[----:B------:R-:W-:-:S05]  /*111a0*/  IMAD.X R3, RZ, RZ, R3, P0 ;  /* 0x000000ffff037224 */ /* 0x000fca00000e0603 */
        /* <DEDUP_REMOVED lines=10> */
.L_x_6873:
[----:B------:R-:W-:Y:S01]  /*11250*/  IMAD.MOV.U32 R2, RZ, RZ, R14 ;  /* 0x000000ffff027224 */ /* 0x000fe200078e000e */
[----:B------:R-:W-:Y:S06]  /*11260*/  BRA `(.L_x_6874) ;  /* 0xffffffbc00587947 */ /* 0x000fec000383ffff */
.L_x_6777:
[----:B-1----:R1:W3:Y:S02]  /*11270*/  SYNCS.PHASECHK.TRANS64.TRYWAIT P0, [R6+URZ+0x28860], R3 ;  /* 0x02886003060075a7 */ /* 0x0022e4000800017f */
[----:B---3--:R-:W-:Y:S05]  /*11280*/  @!P0 NANOSLEEP.SYNCS 0x989680 ;  /* 0x009896800000895d */ /* 0x008fea0003900000 */
[----:B------:R-:W3:Y:S02]  /*11290*/  @!P0 SYNCS.PHASECHK.TRANS64 P0, [R6+URZ+0x28860], R3 ;  /* 0x02886003060085a7 */ /* 0x000ee4000800007f */
[----:B---3--:R-:W-:Y:S05]  /*112a0*/  @!P0 BRA `(.L_x_6777) ;  /* 0xfffffffc00f08947 */ /* 0x008fea000383ffff */
[----:B------:R-:W-:Y:S05]  /*112b0*/  BRA `(.L_x_6875) ;  /* 0xffffffbc00b47947 */ /* 0x000fea000383ffff */
.L_x_6778:
[----:B------:R-:W-:Y:S01]  /*112c0*/  BSSY B1, `(.L_x_6876) ;  /* 0x0000008000017945 */ /* 0x000fe20003800000 */
[----:B------:R-:W-:Y:S02]  /*112d0*/  IMAD.MOV.U32 R13, RZ, RZ, R23 ;  /* 0x000000ffff0d7224 */ /* 0x000fe400078e0017 */
[----:B------:R-:W-:Y:S02]  /*112e0*/  IMAD.MOV.U32 R12, RZ, RZ, RZ ;  /* 0x000000ffff0c7224 */ /* 0x000fe400078e00ff */
[----:B------:R-:W-:Y:S02]  /*112f0*/  IMAD.MOV.U32 R11, RZ, RZ, 0x181f ;  /* 0x0000181fff0b7424 */ /* 0x000fe400078e00ff */
[----:B------:R-:W-:-:S07]  /*11300*/  IMAD.MOV.U32 R15, RZ, RZ, -0x1 ;  /* 0xffffffffff0f7424 */ /* 0x000fce00078e00ff */
[----:B-12---:R-:W-:Y:S05]  /*11310*/  WARPSYNC.COLLECTIVE R15, `(.L_x_6877) ;  /* 0x000000000f087348 */ /* 0x006fea0003c00000 */
[----:B--2---:R0:W2:Y:S02]  /*11320*/  SHFL.IDX P6, R14, R13, R12, R11 ;  /* 0x0000000c0d0e7389 */ /* 0x0040a400000c000b */
[----:B012---:R-:W-:Y:S01]  /*11330*/  ENDCOLLECTIVE ;  /* 0x000000000000791b */ /* 0x007fe20003800000 */
.L_x_6877:
[----:B------:R-:W-:Y:S05]  /*11340*/  BSYNC B1 ;  /* 0x0000000000017941 */ /* 0x000fea0003800000 */
.L_x_6876:
        /* <DEDUP_REMOVED lines=9> */
.L_x_6878:
[----:B------:R-:W-:Y:S01]  /*113e0*/  IMAD.MOV.U32 R13, RZ, RZ, R23 ;  /* 0x000000ffff0d7224 */ /* 0x000fe200078e0017 */
[----:B------:R-:W-:Y:S01]  /*113f0*/  MOV R12, 0x1 ;  /* 0x00000001000c7802 */ /* 0x000fe20000000f00 */
[----:B------:R-:W-:-:S07]  /*11400*/  IMAD.MOV.U32 R2, RZ, RZ, R14 ;  /* 0x000000ffff027224 */ /* 0x000fce00078e000e */
[----:B------:R-:W-:Y:S05]  /*11410*/  WARPSYNC.COLLECTIVE R15, `(.L_x_6879) ;  /* 0x000000000f087348 */ /* 0x000fea0003c00000 */
[----:B------:R0:W1:Y:S02]  /*11420*/  SHFL.IDX P6, R14, R13, R12, R11 ;  /* 0x0000000c0d0e7389 */ /* 0x00006400000c000b */
[----:B01----:R-:W-:Y:S01]  /*11430*/  ENDCOLLECTIVE ;  /* 0x000000000000791b */ /* 0x003fe20003800000 */
.L_x_6879:
        /* <DEDUP_REMOVED lines=9> */
[----:B------:R0:W-:Y:S02]  /*114d0*/  LDGSTS.E.BYPASS.LTC128B.128 [R7+0x4400], desc[UR36][R2.64+0x80], !P0 ;  /* 0x0440008002077fae */ /* 0x0001e4000c101d64 */
[----:B0-----:R-:W-:-:S07]  /*114e0*/  IMAD.MOV.U32 R3, RZ, RZ, R14 ;  /* 0x000000ffff037224 */ /* 0x001fce00078e000e */
[----:B------:R-:W-:Y:S05]  /*114f0*/  WARPSYNC.COLLECTIVE R15, `(.L_x_6880) ;  /* 0x000000000f087348 */ /* 0x000fea0003c00000 */
[----:B------:R0:W1:Y:S02]  /*11500*/  SHFL.IDX P6, R14, R13, R12, R11 ;  /* 0x0000000c0d0e7389 */ /* 0x00006400000c000b */
[----:B01----:R-:W-:Y:S01]  /*11510*/  ENDCOLLECTIVE ;  /* 0x000000000000791b */ /* 0x003fe20003800000 */
.L_x_6880:
[----:B------:R-:W-:Y:S02]  /*11520*/  IMAD.MOV.U32 R13, RZ, RZ, R23 ;  /* 0x000000ffff0d7224 */ /* 0x000fe400078e0017 */
[----:B------:R-:W-:Y:S02]  /*11530*/  IMAD.MOV.U32 R12, RZ, RZ, 0x2 ;  /* 0x00000002ff0c7424 */ /* 0x000fe400078e00ff */
[----:B------:R-:W-:-:S07]  /*11540*/  IMAD.MOV.U32 R2, RZ, RZ, R14 ;  /* 0x000000ffff027224 */ /* 0x000fce00078e000e */
[----:B------:R-:W-:Y:S05]  /*11550*/  WARPSYNC.COLLECTIVE R15, `(.L_x_6881) ;  /* 0x000000000f087348 */ /* 0x000fea0003c00000 */
[----:B------:R0:W1:Y:S02]  /*11560*/  SHFL.IDX P6, R14, R13, R12, R11 ;  /* 0x0000000c0d0e7389 */ /* 0x00006400000c000b */
[----:B01----:R-:W-:Y:S01]  /*11570*/  ENDCOLLECTIVE ;  /* 0x000000000000791b */ /* 0x003fe20003800000 */
.L_x_6881:
        /* <DEDUP_REMOVED lines=14> */
.L_x_6882:
[----:B------:R-:W-:Y:S02]  /*11660*/  IMAD.MOV.U32 R13, RZ, RZ, R23 ;  /* 0x000000ffff0d7224 */ /* 0x000fe400078e0017 */
[----:B------:R-:W-:Y:S02]  /*11670*/  IMAD.MOV.U32 R12, RZ, RZ, 0x3 ;  /* 0x00000003ff0c7424 */ /* 0x000fe400078e00ff */
[----:B------:R-:W-:-:S07]  /*11680*/  IMAD.MOV.U32 R2, RZ, RZ, R14 ;  /* 0x000000ffff027224 */ /* 0x000fce00078e000e */
[----:B------:R-:W-:Y:S05]  /*11690*/  WARPSYNC.COLLECTIVE R15, `(.L_x_6883) ;  /* 0x000000000f087348 */ /* 0x000fea0003c00000 */
[----:B------:R0:W1:Y:S02]  /*116a0*/  SHFL.IDX P6, R14, R13, R12, R11 ;  /* 0x0000000c0d0e7389 */ /* 0x00006400000c000b */
[----:B01----:R-:W-:Y:S01]  /*116b0*/  ENDCOLLECTIVE ;  /* 0x000000000000791b */ /* 0x003fe20003800000 */
.L_x_6883:
        /* <DEDUP_REMOVED lines=14> */
.L_x_6884:
[----:B------:R-:W-:Y:S02]  /*117a0*/  IMAD.MOV.U32 R13, RZ, RZ, R23 ;  /* 0x000000ffff0d7224 */ /* 0x000fe400078e0017 */
[----:B------:R-:W-:Y:S02]  /*117b0*/  IMAD.MOV.U32 R12, RZ, RZ, 0x4 ;  /* 0x00000004ff0c7424 */ /* 0x000fe400078e00ff */
[----:B------:R-:W-:-:S07]  /*117c0*/  IMAD.MOV.U32 R2, RZ, RZ, R14 ;  /* 0x000000ffff027224 */ /* 0x000fce00078e000e */
[----:B------:R-:W-:Y:S05]  /*117d0*/  WARPSYNC.COLLECTIVE R15, `(.L_x_6885) ;  /* 0x000000000f087348 */ /* 0x000fea0003c00000 */
[----:B------:R0:W1:Y:S02]  /*117e0*/  SHFL.IDX P6, R14, R13, R12, R11 ;  /* 0x0000000c0d0e7389 */ /* 0x00006400000c000b */
[----:B01----:R-:W-:Y:S01]  /*117f0*/  ENDCOLLECTIVE ;  /* 0x000000000000791b */ /* 0x003fe20003800000 */
.L_x_6885:
        /* <DEDUP_REMOVED lines=14> */
.L_x_6886:
[----:B------:R-:W-:Y:S02]  /*118e0*/  IMAD.MOV.U32 R13, RZ, RZ, R23 ;  /* 0x000000ffff0d7224 */ /* 0x000fe400078e0017 */
[----:B------:R-:W-:Y:S02]  /*118f0*/  IMAD.MOV.U32 R12, RZ, RZ, 0x5 ;  /* 0x00000005ff0c7424 */ /* 0x000fe400078e00ff */
[----:B------:R-:W-:-:S07]  /*11900*/  IMAD.MOV.U32 R2, RZ, RZ, R14 ;  /* 0x000000ffff027224 */ /* 0x000fce00078e000e */
[----:B------:R-:W-:Y:S05]  /*11910*/  WARPSYNC.COLLECTIVE R15, `(.L_x_6887) ;  /* 0x000000000f087348 */ /* 0x000fea0003c00000 */
[----:B------:R0:W1:Y:S02]  /*11920*/  SHFL.IDX P6, R14, R13, R12, R11 ;  /* 0x0000000c0d0e7389 */ /* 0x00006400000c000b */
[----:B01----:R-:W-:Y:S01]  /*11930*/  ENDCOLLECTIVE ;  /* 0x000000000000791b */ /* 0x003fe20003800000 */
.L_x_6887:
        /* <DEDUP_REMOVED lines=14> */
.L_x_6888:
[----:B------:R-:W-:Y:S02]  /*11a20*/  IMAD.MOV.U32 R13, RZ, RZ, R23 ;  /* 0x000000ffff0d7224 */ /* 0x000fe400078e0017 */
[----:B------:R-:W-:Y:S02]  /*11a30*/  IMAD.MOV.U32 R12, RZ, RZ, 0x6 ;  /* 0x00000006ff0c7424 */ /* 0x000fe400078e00ff */
[----:B------:R-:W-:-:S07]  /*11a40*/  IMAD.MOV.U32 R2, RZ, RZ, R14 ;  /* 0x000000ffff027224 */ /* 0x000fce00078e000e */
[----:B------:R-:W-:Y:S05]  /*11a50*/  WARPSYNC.COLLECTIVE R15, `(.L_x_6889) ;  /* 0x000000000f087348 */ /* 0x000fea0003c00000 */
[----:B------:R0:W1:Y:S02]  /*11a60*/  SHFL.IDX P6, R14, R13, R12, R11 ;  /* 0x0000000c0d0e7389 */ /* 0x00006400000c000b */
[----:B01----:R-:W-:Y:S01]  /*11a70*/  ENDCOLLECTIVE ;  /* 0x000000000000791b */ /* 0x003fe20003800000 */
.L_x_6889:
[----:B------:R-:W-:-:S05]  /*11a80*/  IADD3 R2, P0, R2, R5, RZ ;  /* 0x0000000502027210 */ /* 0x000fca0007f1e0ff */
[----:B------:R-:W-:Y:S01]  /*11a90*/  IMAD.X R3, RZ, RZ, R3, P0 ;  /* 0x000000ffff037224 */ /* 0x000fe200000e0603 */
[----:B------:R-:W-:Y:S02]  /*11aa0*/  ISETP.LT.OR P0, PT, R8, 0x51, P2 ;  /* 0x000000510800780c */ /* 0x000fe40001701670 */
[----:B------:R-:W-:-:S11]  /*11ab0*/  MOV R13, R18 ;  /* 0x00000012000d7202 */ /* 0x000fd60000000f00 */
        /* <DEDUP_REMOVED lines=10> */
.L_x_6890:
[----:B------:R-:W-:Y:S02]  /*11b60*/  IMAD.MOV.U32 R13, RZ, RZ, R23 ;  /* 0x000000ffff0d7224 */ /* 0x000fe400078e0017 */
[----:B------:R-:W-:Y:S02]  /*11b70*/  IMAD.MOV.U32 R12, RZ, RZ, 0x7 ;  /* 0x00000007ff0c7424 */ /* 0x000fe400078e00ff */
[----:B------:R-:W-:-:S07]  /*11b80*/  IMAD.MOV.U32 R2, RZ, RZ, R14 ;  /* 0x000000ffff027224 */ /* 0x000fce00078e000e */
[----:B------:R-:W-:Y:S05]  /*11b90*/  WARPSYNC.COLLECTIVE R15, `(.L_x_6891) ;  /* 0x000000000f087348 */ /* 0x000fea0003c00000 */
[----:B------:R0:W1:Y:S02]  /*11ba0*/  SHFL.IDX P6, R14, R13, R12, R11 ;  /* 0x0000000c0d0e7389 */ /* 0x00006400000c000b */
[----:B01----:R-:W-:Y:S01]  /*11bb0*/  ENDCOLLECTIVE ;  /* 0x000000000000791b */ /* 0x003fe20003800000 */
.L_x_6891:
        /* <DEDUP_REMOVED lines=13> */
.L_x_6892:
[----:B------:R-:W-:Y:S01]  /*11c90*/  @!PT LDS RZ, [RZ] ;  /* 0x00000000fffff984 */ /* 0x000fe20000000800 */
[----:B------:R-:W-:Y:S01]  /*11ca0*/  @!PT LDS RZ, [RZ] ;  /* 0x00000000fffff984 */ /* 0x000fe20000000800 */
[----:B------:R-:W-:Y:S01]  /*11cb0*/  @!PT LDS RZ, [RZ] ;  /* 0x00000000fffff984 */ /* 0x000fe20000000800 */
[----:B------:R0:W-:Y:S01]  /*11cc0*/  LDGSTS.E.BYPASS.LTC128B.128 [R7+0x7400], desc[UR36][R2.64+0x80], !P0 ;  /* 0x0740008002077fae */ /* 0x0001e2000c101d64 */
[----:B------:R-:W-:Y:S05]  /*11cd0*/  BRA `(.L_x_6893) ;  /* 0xffffffb8003c7947 */ /* 0x000fea000383ffff */
.L_x_6786:
[----:B0-----:R0:W1:Y:S02]  /*11ce0*/  SYNCS.PHASECHK.TRANS64.TRYWAIT P0, [R0+URZ+0x28860], R3 ;  /* 0x02886003000075a7 */ /* 0x001064000800017f */
[----:B-1----:R-:W-:Y:S05]  /*11cf0*/  @!P0 NANOSLEEP.SYNCS 0x989680 ;  /* 0x009896800000895d */ /* 0x002fea0003900000 */
[----:B------:R-:W1:Y:S02]  /*11d00*/  @!P0 SYNCS.PHASECHK.TRANS64 P0, [R0+URZ+0x28860], R3 ;  /* 0x02886003000085a7 */ /* 0x000e64000800007f */
[----:B-1----:R-:W-:Y:S05]  /*11d10*/  @!P0 BRA `(.L_x_6786) ;  /* 0xfffffffc00f08947 */ /* 0x002fea000383ffff */
[----:B------:R-:W-:Y:S05]  /*11d20*/  BRA `(.L_x_6894) ;  /* 0xffffffbc00507947 */ /* 0x000fea000383ffff */
.L_x_6787:
        /* <DEDUP_REMOVED lines=8> */
.L_x_6896:
[----:B------:R-:W-:Y:S05]  /*11db0*/  BSYNC B0 ;  /* 0x0000000000007941 */ /* 0x000fea0003800000 */
.L_x_6895:
        /* <DEDUP_REMOVED lines=10> */
.L_x_6897:
[----:B------:R-:W-:Y:S02]  /*11e60*/  ULDC UR4, c[0x0][0x2f4] ;  /* 0x0000bd0000047ab9 */ /* 0x000fe40000000800 */
[----:B------:R-:W-:Y:S02]  /*11e70*/  ISETP.GE.AND P1, PT, R30, UR4, PT ;  /* 0x000000041e007c0c */ /* 0x000fe4000bf26270 */
[----:B------:R-:W-:Y:S02]  /*11e80*/  ISETP.GE.AND P0, PT, R29, UR4, PT ;  /* 0x000000041d007c0c */ /* 0x000fe4000bf06270 */
[C---:B------:R-:W-:Y:S02]  /*11e90*/  ISETP.LT.OR P3, PT, R6.reuse, 0x1, P1 ;  /* 0x000000010600780c */ /* 0x040fe40000f61670 */
[----:B------:R-:W-:Y:S01]  /*11ea0*/  ISETP.LT.OR P4, PT, R6, 0x1, P0 ;  /* 0x000000010600780c */ /* 0x000fe20000781670 */
[----:B------:R-:W-:Y:S02]  /*11eb0*/  IMAD.MOV.U32 R13, RZ, RZ, R23 ;  /* 0x000000ffff0d7224 */ /* 0x000fe400078e0017 */
[----:B------:R-:W-:Y:S01]  /*11ec0*/  IMAD.MOV.U32 R12, RZ, RZ, 0x1 ;  /* 0x00000001ff0c7424 */ /* 0x000fe200078e00ff */
[----:B------:R-:W-:-:S13]  /*11ed0*/  IADD3 R2, P2, R14, R5, RZ ;  /* 0x000000050e027210 */ /* 0x000fda0007f5e0ff */
[----:B------:R-:W-:Y:S05]  /*11ee0*/  WARPSYNC.COLLECTIVE R15, `(.L_x_6898) ;  /* 0x000000000f087348 */ /* 0x000fea0003c00000 */
[----:B------:R0:W1:Y:S02]  /*11ef0*/  SHFL.IDX P6, R14, R13, R12, R11 ;  /* 0x0000000c0d0e7389 */ /* 0x00006400000c000b */
[----:B01----:R-:W-:Y:S01]  /*11f00*/  ENDCOLLECTIVE ;  /* 0x000000000000791b */ /* 0x003fe20003800000 */
.L_x_6898:
[----:B------:R-:W-:-:S05]  /*11f10*/  IMAD.X R3, RZ, RZ, R3, P2 ;  /* 0x000000ffff037224 */ /* 0x000fca00010e0603 */
[----:B------:R-:W-:Y:S01]  /*11f20*/  @!PT LDS RZ, [RZ] ;  /* 0x00000000fffff984 */ /* 0x000fe20000000800 */
[----:B------:R-:W-:Y:S01]  /*11f30*/  @!PT LDS RZ, [RZ] ;  /* 0x00000000fffff984 */ /* 0x000fe20000000800 */
[----:B------:R-:W-:Y:S01]  /*11f40*/  @!PT LDS RZ, [RZ] ;  /* 0x00000000fffff984 */ /* 0x000fe20000000800 */
[----:B------:R0:W-:Y:S01]  /*11f50*/  LDGSTS.E.BYPASS.LTC128B.128 [R4+0x400], desc[UR36][R2.64], !P3 ;  /* 0x0040000002047fae */ /* 0x0001e2000d901d64 */
[----:B------:R-:W-:-:S03]  /*11f60*/  ISETP.LT.OR P3, PT, R6, 0x11, P1 ;  /* 0x000000110600780c */ /* 0x000fc60000f61670 */
[----:B------:R0:W-:Y:S01]  /*11f70*/  LDGSTS.E.BYPASS.LTC128B.128 [R4+0x4400], desc[UR36][R2.64+0x80], !P4 ;  /* 0x0440008002047fae */ /* 0x0001e2000e101d64 */
[----:B------:R-:W-:Y:S01]  /*11f80*/  ISETP.LT.OR P4, PT, R6, 0x11, P0 ;  /* 0x000000110600780c */ /* 0x000fe20000781670 */
[----:B------:R-:W-:Y:S02]  /*11f90*/  IMAD.MOV.U32 R13, RZ, RZ, R18 ;  /* 0x000000ffff0d7224 */ /* 0x000fe400078e0012 */
[----:B------:R-:W-:-:S10]  /*11fa0*/  IMAD.MOV.U32 R7, RZ, RZ, R14 ;  /* 0x000000ffff077224 */ /* 0x000fd400078e000e */
[----:B0-----:R-:W-:Y:S05]  /*11fb0*/  WARPSYNC.COLLECTIVE R15, `(.L_x_6899) ;  /* 0x000000000f087348 */ /* 0x001fea0003c00000 */
[----:B------:R1:W2:Y:S02]  /*11fc0*/  SHFL.IDX P6, R14, R13, R12, R11 ;  /* 0x0000000c0d0e7389 */ /* 0x0002a400000c000b */
[----:B012---:R-:W-:Y:S01]  /*11fd0*/  ENDCOLLECTIVE ;  /* 0x000000000000791b */ /* 0x007fe20003800000 */
.L_x_6899:
[----:B------:R-:W-:Y:S02]  /*11fe0*/  IMAD.MOV.U32 R13, RZ, RZ, R23 ;  /* 0x000000ffff0d7224 */ /* 0x000fe400078e0017 */
[----:B------:R-:W-:Y:S02]  /*11ff0*/  IMAD.MOV.U32 R12, RZ, RZ, 0x2 ;  /* 0x00000002ff0c7424 */ /* 0x000fe400078e00ff */
[----:B------:R-:W-:-:S07]  /*12000*/  IMAD.MOV.U32 R10, RZ, RZ, R14 ;  /* 0x000000ffff0a7224 */ /* 0x000fce00078e000e */
[----:B------:R-:W-:Y:S05]  /*12010*/  WARPSYNC.COLLECTIVE R15, `(.L_x_6900) ;  /* 0x000000000f087348 */ /* 0x000fea0003c00000 */
[----:B------:R0:W1:Y:S02]  /*12020*/  SHFL.IDX P6, R14, R13, R12, R11 ;  /* 0x0000000c0d0e7389 */ /* 0x00006400000c000b */
[----:B01----:R-:W-:Y:S01]  /*12030*/  ENDCOLLECTIVE ;  /* 0x000000000000791b */ /* 0x003fe20003800000 */
.L_x_6900:
[----:B------:R-:W-:-:S05]  /*12040*/  IADD3 R2, P2, R10, R5, RZ ;  /* 0x000000050a027210 */ /* 0x000fca0007f5e0ff */
[----:B------:R-:W-:-:S05]  /*12050*/  IMAD.X R3, RZ, RZ, R7, P2 ;  /* 0x000000ffff037224 */ /* 0x000fca00010e0607 */
        /* <DEDUP_REMOVED lines=12> */
.L_x_6901:
[----:B------:R-:W-:Y:S02]  /*12120*/  IMAD.MOV.U32 R13, RZ, RZ, R23 ;  /* 0x000000ffff0d7224 */ /* 0x000fe400078e0017 */
[----:B------:R-:W-:Y:S01]  /*12130*/  IMAD.MOV.U32 R12, RZ, RZ, 0x3 ;  /* 0x00000003ff0c7424 */ /* 0x000fe200078e00ff */
[----:B------:R-:W-:-:S13]  /*12140*/  IADD3 R2, P2, R14, R5, RZ ;  /* 0x000000050e027210 */ /* 0x000fda0007f5e0ff */
[----:B------:R-:W-:Y:S05]  /*12150*/  WARPSYNC.COLLECTIVE R15, `(.L_x_6902) ;  /* 0x000000000f087348 */ /* 0x000fea0003c00000 */
[----:B------:R0:W1:Y:S02]  /*12160*/  SHFL.IDX P6, R14, R13, R12, R11 ;  /* 0x0000000c0d0e7389 */ /* 0x00006400000c000b */
[----:B01----:R-:W-:Y:S01]  /*12170*/  ENDCOLLECTIVE ;  /* 0x000000000000791b */ /* 0x003fe20003800000 */
.L_x_6902:
        /* <DEDUP_REMOVED lines=8> */
[----:B------:R-:W-:Y:S01]  /*12200*/  IMAD.MOV.U32 R13, RZ, RZ, R18 ;  /* 0x000000ffff0d7224 */ /* 0x000fe200078e0012 */
[----:B------:R-:W-:-:S11]  /*12210*/  MOV R7, R14 ;  /* 0x0000000e00077202 */ /* 0x000fd60000000f00 */
[----:B0-----:R-:W-:Y:S05]  /*12220*/  WARPSYNC.COLLECTIVE R15, `(.L_x_6903) ;  /* 0x000000000f087348 */ /* 0x001fea0003c00000 */
[----:B------:R1:W2:Y:S02]  /*12230*/  SHFL.IDX P6, R14, R13, R12, R11 ;  /* 0x0000000c0d0e7389 */ /* 0x0002a400000c000b */
[----:B012---:R-:W-:Y:S01]  /*12240*/  ENDCOLLECTIVE ;  /* 0x000000000000791b */ /* 0x007fe20003800000 */
.L_x_6903:
[----:B------:R-:W-:Y:S02]  /*12250*/  IMAD.MOV.U32 R13, RZ, RZ, R23 ;  /* 0x000000ffff0d7224 */ /* 0x000fe400078e0017 */
[----:B------:R-:W-:Y:S01]  /*12260*/  IMAD.MOV.U32 R12, RZ, RZ, 0x4 ;  /* 0x00000004ff0c7424 */ /* 0x000fe200078e00ff */
[----:B------:R-:W-:-:S13]  /*12270*/  IADD3 R2, P2, R14, R5, RZ ;  /* 0x000000050e027210 */ /* 0x000fda0007f5e0ff */
[----:B------:R-:W-:Y:S05]  /*12280*/  WARPSYNC.COLLECTIVE R15, `(.L_x_6904) ;  /* 0x000000000f087348 */ /* 0x000fea0003c00000 */
[----:B------:R0:W1:Y:S02]  /*12290*/  SHFL.IDX P6, R14, R13, R12, R11 ;  /* 0x0000000c0d0e7389 */ /* 0x00006400000c000b */
[----:B01----:R-:W-:Y:S01]  /*122a0*/  ENDCOLLECTIVE ;  /* 0x000000000000791b */ /* 0x003fe20003800000 */
.L_x_6904:
        /* <DEDUP_REMOVED lines=13> */
.L_x_6905:
[----:B------:R-:W-:Y:S02]  /*12380*/  IMAD.MOV.U32 R13, RZ, RZ, R23 ;  /* 0x000000ffff0d7224 */ /* 0x000fe400078e0017 */
[----:B------:R-:W-:Y:S02]  /*12390*/  IMAD.MOV.U32 R12, RZ, RZ, 0x5 ;  /* 0x00000005ff0c7424 */ /* 0x000fe400078e00ff */
[----:B------:R-:W-:-:S07]  /*123a0*/  IMAD.MOV.U32 R10, RZ, RZ, R14 ;  /* 0x000000ffff0a7224 */ /* 0x000fce00078e000e */
[----:B------:R-:W-:Y:S05]  /*123b0*/  WARPSYNC.COLLECTIVE R15, `(.L_x_6906) ;  /* 0x000000000f087348 */ /* 0x000fea0003c00000 */
[----:B------:R0:W1:Y:S02]  /*123c0*/  SHFL.IDX P6, R14, R13, R12, R11 ;  /* 0x0000000c0d0e7389 */ /* 0x00006400000c000b */
[----:B01----:R-:W-:Y:S01]  /*123d0*/  ENDCOLLECTIVE ;  /* 0x000000000000791b */ /* 0x003fe20003800000 */
.L_x_6906:
        /* <DEDUP_REMOVED lines=14> */
.L_x_6907:
[----:B------:R-:W-:Y:S02]  /*124c0*/  IMAD.MOV.U32 R13, RZ, RZ, R23 ;  /* 0x000000ffff0d7224 */ /* 0x000fe400078e0017 */
[----:B------:R-:W-:Y:S01]  /*124d0*/  IMAD.MOV.U32 R12, RZ, RZ, 0x6 ;  /* 0x00000006ff0c7424 */ /* 0x000fe200078e00ff */
[----:B------:R-:W-:-:S13]  /*124e0*/  IADD3 R2, P2, R14, R5, RZ ;  /* 0x000000050e027210 */ /* 0x000fda0007f5e0ff */
[----:B------:R-:W-:Y:S05]  /*124f0*/  WARPSYNC.COLLECTIVE R15, `(.L_x_6908) ;  /* 0x000000000f087348 */ /* 0x000fea0003c00000 */
[----:B------:R0:W1:Y:S02]  /*12500*/  SHFL.IDX P6, R14, R13, R12, R11 ;  /* 0x0000000c0d0e7389 */ /* 0x00006400000c000b */
[----:B01----:R-:W-:Y:S01]  /*12510*/  ENDCOLLECTIVE ;  /* 0x000000000000791b */ /* 0x003fe20003800000 */
.L_x_6908:
        /* <DEDUP_REMOVED lines=13> */
.L_x_6909:
[----:B------:R-:W-:Y:S02]  /*125f0*/  IMAD.MOV.U32 R13, RZ, RZ, R23 ;  /* 0x000000ffff0d7224 */ /* 0x000fe400078e0017 */
[----:B------:R-:W-:Y:S02]  /*12600*/  IMAD.MOV.U32 R12, RZ, RZ, 0x7 ;  /* 0x00000007ff0c7424 */ /* 0x000fe400078e00ff */
[----:B------:R-:W-:-:S07]  /*12610*/  IMAD.MOV.U32 R10, RZ, RZ, R14 ;  /* 0x000000ffff0a7224 */ /* 0x000fce00078e000e */
[----:B------:R-:W-:Y:S05]  /*12620*/  WARPSYNC.COLLECTIVE R15, `(.L_x_6910) ;  /* 0x000000000f087348 */ /* 0x000fea0003c00000 */
[----:B------:R0:W1:Y:S02]  /*12630*/  SHFL.IDX P6, R14, R13, R12, R11 ;  /* 0x0000000c0d0e7389 */ /* 0x00006400000c000b */
[----:B01----:R-:W-:Y:S01]  /*12640*/  ENDCOLLECTIVE ;  /* 0x000000000000791b */ /* 0x003fe20003800000 */
.L_x_6910:
        /* <DEDUP_REMOVED lines=8> */
[----:B------:R-:W-:-:S07]  /*126d0*/  IMAD.MOV.U32 R23, RZ, RZ, R14 ;  /* 0x000000ffff177224 */ /* 0x000fce00078e000e */
[----:B0-----:R-:W-:Y:S05]  /*126e0*/  WARPSYNC.COLLECTIVE R15, `(.L_x_6911) ;  /* 0x000000000f087348 */ /* 0x001fea0003c00000 */
[----:B------:R1:W2:Y:S02]  /*126f0*/  SHFL.IDX P6, R14, R13, R12, R11 ;  /* 0x0000000c0d0e7389 */ /* 0x0002a400000c000b */
[----:B012---:R-:W-:Y:S01]  /*12700*/  ENDCOLLECTIVE ;  /* 0x000000000000791b */ /* 0x007fe20003800000 */
.L_x_6911:
[----:B------:R-:W-:Y:S05]  /*12710*/  BRA `(.L_x_6912) ;  /* 0xffffffb400f07947 */ /* 0x000fea000383ffff */
.L_x_6792:
        /* <DEDUP_REMOVED lines=8> */
.L_x_6914:
[----:B------:R-:W-:Y:S05]  /*127a0*/  BSYNC B0 ;  /* 0x0000000000007941 */ /* 0x000fea0003800000 */
.L_x_6913:
[----:B------:R-:W-:Y:S01]  /*127b0*/  IMAD.MOV.U32 R13, RZ, RZ, R16 ;  /* 0x000000ffff0d7224 */ /* 0x000fe200078e0010 */
[----:B------:R-:W-:Y:S01]  /*127c0*/  MOV R15, 0xffffffff ;  /* 0xffffffff000f7802 */ /* 0x000fe20000000f00 */
[----:B------:R-:W-:Y:S02]  /*127d0*/  IMAD.MOV.U32 R12, RZ, RZ, 0x1 ;  /* 0x00000001ff0c7424 */ /* 0x000fe400078e00ff */
[----:B------:R-:W-:Y:S02]  /*127e0*/  IMAD.MOV.U32 R11, RZ, RZ, 0x1f ;  /* 0x0000001fff0b7424 */ /* 0x000fe400078e00ff */
[----:B------:R-:W-:Y:S02]  /*127f0*/  IMAD.IADD R7, R19, 0x1, R9 ;  /* 0x0000000113077824 */ /* 0x000fe400078e0209 */
[----:B------:R-:W-:-:S07]  /*12800*/  IMAD.MOV.U32 R0, RZ, RZ, R14 ;  /* 0x000000ffff007224 */ /* 0x000fce00078e000e */
[----:B------:R-:W-:Y:S05]  /*12810*/  WARPSYNC.COLLECTIVE R15, `(.L_x_6915) ;  /* 0x000000000f087348 */ /* 0x000fea0003c00000 */
[----:B------:R0:W1:Y:S02]  /*12820*/  SHFL.IDX P6, R14, R13, R12, R11 ;  /* 0x0000000c0d0e7389 */ /* 0x00006400000c000b */
[----:B01----:R-:W-:Y:S01]  /*12830*/  ENDCOLLECTIVE ;  /* 0x000000000000791b */ /* 0x003fe20003800000 */
.L_x_6915:
        /* <DEDUP_REMOVED lines=24> */
.L_x_6916:
[----:B------:R-:W-:Y:S01]  /*129c0*/  IMAD.MOV.U32 R12, RZ, RZ, 0x2 ;  /* 0x00000002ff0c7424 */ /* 0x000fe200078e00ff */
[----:B------:R-:W-:-:S05]  /*129d0*/  SEL R14, R14, RZ, P1 ;  /* 0x000000ff0e0e7207 */ /* 0x000fca0000800000 */
[----:B------:R-:W-:-:S04]  /*129e0*/  IMAD.IADD R5, R13, 0x1, R14 ;  /* 0x000000010d057824 */ /* 0x000fc800078e020e */
[----:B------:R-:W-:-:S07]  /*129f0*/  IMAD.MOV.U32 R13, RZ, RZ, R5 ;  /* 0x000000ffff0d7224 */ /* 0x000fce00078e0005 */
[----:B------:R-:W-:Y:S05]  /*12a00*/  WARPSYNC.COLLECTIVE R15, `(.L_x_6917) ;  /* 0x000000000f087348 */ /* 0x000fea0003c00000 */
[----:B------:R0:W1:Y:S02]  /*12a10*/  SHFL.UP P6, R14, R13, R12, R11 ;  /* 0x0400000c0d0e7389 */ /* 0x00006400000c000b */
[----:B01----:R-:W-:Y:S01]  /*12a20*/  ENDCOLLECTIVE ;  /* 0x000000000000791b */ /* 0x003fe20003800000 */
.L_x_6917:
[----:B------:R-:W-:Y:S01]  /*12a30*/  IMAD.MOV.U32 R12, RZ, RZ, 0x4 ;  /* 0x00000004ff0c7424 */ /* 0x000fe200078e00ff */
[----:B------:R-:W-:-:S05]  /*12a40*/  SEL R2, R14, RZ, P2 ;  /* 0x000000ff0e027207 */ /* 0x000fca0001000000 */
[----:B------:R-:W-:-:S04]  /*12a50*/  IMAD.IADD R2, R5, 0x1, R2 ;  /* 0x0000000105027824 */ /* 0x000fc800078e0202 */
[----:B------:R-:W-:-:S07]  /*12a60*/  IMAD.MOV.U32 R13, RZ, RZ, R2 ;  /* 0x000000ffff0d7224 */ /* 0x000fce00078e0002 */
[----:B------:R-:W-:Y:S05]  /*12a70*/  WARPSYNC.COLLECTIVE R15, `(.L_x_6918) ;  /* 0x000000000f087348 */ /* 0x000fea0003c00000 */
[----:B------:R0:W1:Y:S02]  /*12a80*/  SHFL.UP P6, R14, R13, R12, R11 ;  /* 0x0400000c0d0e7389 */ /* 0x00006400000c000b */
[----:B01----:R-:W-:Y:S01]  /*12a90*/  ENDCOLLECTIVE ;  /* 0x000000000000791b */ /* 0x003fe20003800000 */
.L_x_6918:
[----:B------:R-:W-:Y:S02]  /*12aa0*/  MOV R12, 0x8 ;  /* 0x00000008000c7802 */ /* 0x000fe40000000f00 */
[----:B------:R-:W-:-:S05]  /*12ab0*/  SEL R3, R14, RZ, P3 ;  /* 0x000000ff0e037207 */ /* 0x000fca0001800000 */
[----:B------:R-:W-:-:S04]  /*12ac0*/  IMAD.IADD R3, R2, 0x1, R3 ;  /* 0x0000000102037824 */ /* 0x000fc800078e0203 */
[----:B------:R-:W-:-:S07]  /*12ad0*/  IMAD.MOV.U32 R13, RZ, RZ, R3 ;  /* 0x000000ffff0d7224 */ /* 0x000fce00078e0003 */
[----:B------:R-:W-:Y:S05]  /*12ae0*/  WARPSYNC.COLLECTIVE R15, `(.L_x_6919) ;  /* 0x000000000f087348 */ /* 0x000fea0003c00000 */
[----:B------:R0:W1:Y:S02]  /*12af0*/  SHFL.UP P6, R14, R13, R12, R11 ;  /* 0x0400000c0d0e7389 */ /* 0x00006400000c000b */
[----:B01----:R-:W-:Y:S01]  /*12b00*/  ENDCOLLECTIVE ;  /* 0x000000000000791b */ /* 0x003fe20003800000 */
.L_x_6919:
[----:B------:R-:W-:Y:S01]  /*12b10*/  IMAD.MOV.U32 R12, RZ, RZ, 0x10 ;  /* 0x00000010ff0c7424 */ /* 0x000fe200078e00ff */
[----:B------:R-:W-:-:S05]  /*12b20*/  SEL R14, R14, RZ, P4 ;  /* 0x000000ff0e0e7207 */ /* 0x000fca0002000000 */
[----:B------:R-:W-:-:S04]  /*12b30*/  IMAD.IADD R5, R3, 0x1, R14 ;  /* 0x0000000103057824 */ /* 0x000fc800078e020e */
[----:B------:R-:W-:-:S07]  /*12b40*/  IMAD.MOV.U32 R13, RZ, RZ, R5 ;  /* 0x000000ffff0d7224 */ /* 0x000fce00078e0005 */
[----:B------:R-:W-:Y:S05]  /*12b50*/  WARPSYNC.COLLECTIVE R15, `(.L_x_6920) ;  /* 0x000000000f087348 */ /* 0x000fea0003c00000 */
[----:B------:R0:W1:Y:S02]  /*12b60*/  SHFL.UP P6, R14, R13, R12, R11 ;  /* 0x0400000c0d0e7389 */ /* 0x00006400000c000b */
[----:B01----:R-:W-:Y:S01]  /*12b70*/  ENDCOLLECTIVE ;  /* 0x000000000000791b */ /* 0x003fe20003800000 */
.L_x_6920:
        /* <DEDUP_REMOVED lines=8> */
.L_x_6921:
[----:B------:R-:W-:Y:S05]  /*12c00*/  BRA `(.L_x_6922) ;  /* 0xffffffb800007947 */ /* 0x000fea000383ffff */
.L_x_6795:
[----:B------:R-:W-:Y:S01]  /*12c10*/  BSSY B0, `(.L_x_6923) ;  /* 0x0000007000007945 */ /* 0x000fe20003800000 */
[----:B------:R-:W-:Y:S02]  /*12c20*/  IMAD.MOV.U32 R12, RZ, RZ, 0x1 ;  /* 0x00000001ff0c7424 */ /* 0x000fe400078e00ff */
[----:B------:R-:W-:Y:S02]  /*12c30*/  IMAD.MOV.U32 R11, RZ, RZ, RZ ;  /* 0x000000ffff0b7224 */ /* 0x000fe400078e00ff */
[----:B------:R-:W-:-:S07]  /*12c40*/  IMAD.MOV.U32 R15, RZ, RZ, -0x1 ;  /* 0xffffffffff0f7424 */ /* 0x000fce00078e00ff */
[----:B------:R-:W-:Y:S05]  /*12c50*/  WARPSYNC.COLLECTIVE R15, `(.L_x_6924) ;  /* 0x000000000f087348 */ /* 0x000fea0003c00000 */
[----:B------:R0:W1:Y:S02]  /*12c60*/  SHFL.UP P6, R14, R13, R12, R11 ;  /* 0x0400000c0d0e7389 */ /* 0x00006400000c000b */
[----:B01----:R-:W-:Y:S01]  /*12c70*/  ENDCOLLECTIVE ;  /* 0x000000000000791b */ /* 0x003fe20003800000 */
.L_x_6924:
[----:B------:R-:W-:Y:S05]  /*12c80*/  BSYNC B0 ;  /* 0x0000000000007941 */ /* 0x000fea0003800000 */
.L_x_6923:
        /* <DEDUP_REMOVED lines=8> */
.L_x_6925:
[----:B------:R-:W-:Y:S01]  /*12d10*/  IMAD.MOV.U32 R12, RZ, RZ, 0x4 ;  /* 0x00000004ff0c7424 */ /* 0x000fe200078e00ff */
[----:B------:R-:W-:-:S04]  /*12d20*/  SEL R2, R14, RZ, P2 ;  /* 0x000000ff0e027207 */ /* 0x000fc80001000000 */
[----:B------:R-:W-:-:S05]  /*12d30*/  IADD3 R2, R13, R2, RZ ;  /* 0x000000020d027210 */ /* 0x000fca0007ffe0ff */
[----:B------:R-:W-:-:S07]  /*12d40*/  IMAD.MOV.U32 R13, RZ, RZ, R2 ;  /* 0x000000ffff0d7224 */ /* 0x000fce00078e0002 */
[----:B------:R-:W-:Y:S05]  /*12d50*/  WARPSYNC.COLLECTIVE R15, `(.L_x_6926) ;  /* 0x000000000f087348 */ /* 0x000fea0003c00000 */
[----:B------:R0:W1:Y:S02]  /*12d60*/  SHFL.UP P6, R14, R13, R12, R11 ;  /* 0x0400000c0d0e7389 */ /* 0x00006400000c000b */
[----:B01----:R-:W-:Y:S01]  /*12d70*/  ENDCOLLECTIVE ;  /* 0x000000000000791b */ /* 0x003fe20003800000 */
.L_x_6926:
[----:B------:R-:W-:Y:S01]  /*12d80*/  IMAD.MOV.U32 R12, RZ, RZ, 0x8 ;  /* 0x00000008ff0c7424 */ /* 0x000fe200078e00ff */
[----:B------:R-:W-:-:S05]  /*12d90*/  SEL R3, R14, RZ, P3 ;  /* 0x000000ff0e037207 */ /* 0x000fca0001800000 */
[----:B------:R-:W-:-:S04]  /*12da0*/  IMAD.IADD R3, R2, 0x1, R3 ;  /* 0x0000000102037824 */ /* 0x000fc800078e0203 */
[----:B------:R-:W-:-:S07]  /*12db0*/  IMAD.MOV.U32 R13, RZ, RZ, R3 ;  /* 0x000000ffff0d7224 */ /* 0x000fce00078e0003 */
[----:B------:R-:W-:Y:S05]  /*12dc0*/  WARPSYNC.COLLECTIVE R15, `(.L_x_6927) ;  /* 0x000000000f087348 */ /* 0x000fea0003c00000 */
[----:B------:R0:W1:Y:S02]  /*12dd0*/  SHFL.UP P6, R14, R13, R12, R11 ;  /* 0x0400000c0d0e7389 */ /* 0x00006400000c000b */
[----:B01----:R-:W-:Y:S01]  /*12de0*/  ENDCOLLECTIVE ;  /* 0x000000000000791b */ /* 0x003fe20003800000 */
.L_x_6927:
[----:B------:R-:W-:Y:S01]  /*12df0*/  IMAD.MOV.U32 R12, RZ, RZ, 0x10 ;  /* 0x00000010ff0c7424 */ /* 0x000fe200078e00ff */
[----:B------:R-:W-:-:S05]  /*12e00*/  SEL R14, R14, RZ, P4 ;  /* 0x000000ff0e0e7207 */ /* 0x000fca0002000000 */
[----:B------:R-:W-:-:S04]  /*12e10*/  IMAD.IADD R5, R3, 0x1, R14 ;  /* 0x0000000103057824 */ /* 0x000fc800078e020e */
[----:B------:R-:W-:-:S07]  /*12e20*/  IMAD.MOV.U32 R13, RZ, RZ, R5 ;  /* 0x000000ffff0d7224 */ /* 0x000fce00078e0005 */
[----:B------:R-:W-:Y:S05]  /*12e30*/  WARPSYNC.COLLECTIVE R15, `(.L_x_6928) ;  /* 0x000000000f087348 */ /* 0x000fea0003c00000 */
[----:B------:R0:W1:Y:S02]  /*12e40*/  SHFL.UP P6, R14, R13, R12, R11 ;  /* 0x0400000c0d0e7389 */ /* 0x00006400000c000b */
[----:B01----:R-:W-:Y:S01]  /*12e50*/  ENDCOLLECTIVE ;  /* 0x000000000000791b */ /* 0x003fe20003800000 */
.L_x_6928:
        /* <DEDUP_REMOVED lines=8> */
.L_x_6929:
[----:B------:R-:W-:Y:S05]  /*12ee0*/  BRA `(.L_x_6930) ;  /* 0xffffffb400ec7947 */ /* 0x000fea000383ffff */
.L_x_6797:
[----:B------:R-:W-:Y:S01]  /*12ef0*/  BSSY B0, `(.L_x_6931) ;  /* 0x0000006000007945 */ /* 0x000fe20003800000 */
[----:B------:R-:W-:Y:S01]  /*12f00*/  PLOP3.LUT P6, PT, P6, PT, PT, 0x8, 0x0 ;  /* 0x000000000000781c */ /* 0x000fe200037ce170 */
[----:B------:R-:W-:-:S12]  /*12f10*/  IMAD.MOV.U32 R15, RZ, RZ, -0x1 ;  /* 0xffffffffff0f7424 */ /* 0x000fd800078e00ff */
[----:B0-----:R-:W-:Y:S05]  /*12f20*/  WARPSYNC.COLLECTIVE R15, `(.L_x_6932) ;  /* 0x000000000f087348 */ /* 0x001fea0003c00000 */
[----:B------:R-:W-:Y:S01]  /*12f30*/  VOTE.ANY R14, PT, P6 ;  /* 0x00000000000e7806 */ /* 0x000fe200030e0100 */
[----:B0-----:R-:W-:Y:S06]  /*12f40*/  ENDCOLLECTIVE ;  /* 0x000000000000791b */ /* 0x001fec0003800000 */
.L_x_6932:
[----:B------:R-:W-:Y:S05]  /*12f50*/  BSYNC B0 ;  /* 0x0000000000007941 */ /* 0x000fea0003800000 */
.L_x_6931:
        /* <DEDUP_REMOVED lines=9> */
.L_x_6933:
[----:B------:R-:W-:Y:S02]  /*12ff0*/  IMAD.MOV.U32 R13, RZ, RZ, R4 ;  /* 0x000000ffff0d7224 */ /* 0x000fe400078e0004 */
[----:B------:R-:W-:-:S07]  /*13000*/  IMAD.MOV.U32 R7, RZ, RZ, R14 ;  /* 0x000000ffff077224 */ /* 0x000fce00078e000e */
[----:B------:R-:W-:Y:S05]  /*13010*/  WARPSYNC.COLLECTIVE R15, `(.L_x_6934) ;  /* 0x000000000f087348 */ /* 0x000fea0003c00000 */
[----:B------:R0:W1:Y:S02]  /*13020*/  SHFL.IDX P6, R14, R13, R12, R11 ;  /* 0x0000000c0d0e7389 */ /* 0x00006400000c000b */
[----:B01----:R-:W-:Y:S01]  /*13030*/  ENDCOLLECTIVE ;  /* 0x000000000000791b */ /* 0x003fe20003800000 */
.L_x_6934:
[----:B------:R-:W-:Y:S01]  /*13040*/  IMAD.MOV.U32 R4, RZ, RZ, R14 ;  /* 0x000000ffff047224 */ /* 0x000fe200078e000e */
[----:B------:R-:W-:Y:S06]  /*13050*/  BRA `(.L_x_6935) ;  /* 0xffffffb400cc7947 */ /* 0x000fec000383ffff */
.L_x_6799:
[----:B------:R-:W-:Y:S01]  /*13060*/  BSSY B0, `(.L_x_6936) ;  /* 0x0000007000007945 */ /* 0x000fe20003800000 */
[----:B------:R-:W-:Y:S02]  /*13070*/  IMAD.MOV.U32 R13, RZ, RZ, R2 ;  /* 0x000000ffff0d7224 */ /* 0x000fe400078e0002 */
[----:B------:R-:W-:Y:S02]  /*13080*/  IMAD.MOV.U32 R11, RZ, RZ, 0x1f ;  /* 0x0000001fff0b7424 */ /* 0x000fe400078e00ff */
[----:B------:R-:W-:-:S07]  /*13090*/  IMAD.MOV.U32 R15, RZ, RZ, -0x1 ;  /* 0xffffffffff0f7424 */ /* 0x000fce00078e00ff */
[----:B0123--:R-:W-:Y:S05]  /*130a0*/  WARPSYNC.COLLECTIVE R15, `(.L_x_6937) ;  /* 0x000000000f087348 */ /* 0x00ffea0003c00000 */
[----:B------:R4:W0:Y:S02]  /*130b0*/  SHFL.IDX P6, R14, R13, R12, R11 ;  /* 0x0000000c0d0e7389 */ /* 0x00082400000c000b */
[----:B01234-:R-:W-:Y:S01]  /*130c0*/  ENDCOLLECTIVE ;  /* 0x000000000000791b */ /* 0x01ffe20003800000 */
.L_x_6937:
[----:B------:R-:W-:Y:S05]  /*130d0*/  BSYNC B0 ;  /* 0x0000000000007941 */ /* 0x000fea0003800000 */
.L_x_6936:
[----:B------:R-:W-:Y:S01]  /*130e0*/  IMAD.MOV.U32 R6, RZ, RZ, R14 ;  /* 0x000000ffff067224 */ /* 0x000fe200078e000e */
[----:B------:R-:W-:Y:S06]  /*130f0*/  BRA `(.L_x_6798) ;  /* 0xffffffb400bc7947 */ /* 0x000fec000383ffff */
.L_x_6803:
[----:B0-----:R0:W3:Y:S02]  /*13100*/  SYNCS.PHASECHK.TRANS64.TRYWAIT P0, [R4+URZ+0x28820], R0 ;  /* 0x02882000040075a7 */ /* 0x0010e4000800017f */
[----:B---3--:R-:W-:Y:S05]  /*13110*/  @!P0 NANOSLEEP.SYNCS 0x989680 ;  /* 0x009896800000895d */ /* 0x008fea0003900000 */
[----:B------:R-:W3:Y:S02]  /*13120*/  @!P0 SYNCS.PHASECHK.TRANS64 P0, [R4+URZ+0x28820], R0 ;  /* 0x02882000040085a7 */ /* 0x000ee4000800007f */
[----:B---3--:R-:W-:Y:S05]  /*13130*/  @!P0 BRA `(.L_x_6803) ;  /* 0xfffffffc00f08947 */ /* 0x008fea000383ffff */
[----:B------:R-:W-:Y:S05]  /*13140*/  BRA `(.L_x_6938) ;  /* 0xffffffbc00147947 */ /* 0x000fea000383ffff */
.L_x_6804:
        /* <DEDUP_REMOVED lines=11> */
.L_x_6940:
[----:B------:R-:W-:Y:S05]  /*13200*/  BSYNC B0 ;  /* 0x0000000000007941 */ /* 0x000fea0003800000 */
.L_x_6939:
[----:B------:R-:W-:Y:S05]  /*13210*/  BRA `(.L_x_6941) ;  /* 0xffffffb800fc7947 */ /* 0x000fea000383ffff */
.L_x_6807:
[----:B------:R-:W-:Y:S01]  /*13220*/  BSSY B1, `(.L_x_6942) ;  /* 0x0000006000017945 */ /* 0x000fe20003800000 */
[----:B------:R-:W-:-:S07]  /*13230*/  IMAD.MOV.U32 R15, RZ, RZ, -0x1 ;  /* 0xffffffffff0f7424 */ /* 0x000fce00078e00ff */
[----:B012---:R-:W-:Y:S05]  /*13240*/  WARPSYNC.COLLECTIVE R15, `(.L_x_6943) ;  /* 0x000000000f0c7348 */ /* 0x007fea0003c00000 */
[----:B------:R-:W-:Y:S02]  /*13250*/  ELECT P6, UR62, PT ;  /* 0x00000000003e782f */ /* 0x000fe400038c0000 */
[----:B------:R-:W-:Y:S01]  /*13260*/  MOV R14, UR62 ;  /* 0x0000003e000e7c02 */ /* 0x000fe20008000f00 */
[----:B012---:R-:W-:Y:S10]  /*13270*/  ENDCOLLECTIVE ;  /* 0x000000000000791b */ /* 0x007ff40003800000 */
.L_x_6943:
[----:B------:R-:W-:Y:S05]  /*13280*/  BSYNC B1 ;  /* 0x0000000000017941 */ /* 0x000fea0003800000 */
.L_x_6942:
[----:B------:R-:W-:Y:S05]  /*13290*/  BRA `(.L_x_6944) ;  /* 0xffffffb800f47947 */ /* 0x000fea000383ffff */
.L_x_6809:
[----:B0-----:R0:W3:Y:S02]  /*132a0*/  SYNCS.PHASECHK.TRANS64.TRYWAIT P1, [R5+URZ+0x28840], R0 ;  /* 0x02884000050075a7 */ /* 0x0010e4000802017f */
[----:B---3--:R-:W-:Y:S05]  /*132b0*/  @!P1 NANOSLEEP.SYNCS 0x989680 ;  /* 0x009896800000995d */ /* 0x008fea0003900000 */
[----:B------:R-:W3:Y:S02]  /*132c0*/  @!P1 SYNCS.PHASECHK.TRANS64 P1, [R5+URZ+0x28840], R0 ;  /* 0x02884000050095a7 */ /* 0x000ee4000802007f */
[----:B---3--:R-:W-:Y:S05]  /*132d0*/  @!P1 BRA `(.L_x_6809) ;  /* 0xfffffffc00f09947 */ /* 0x008fea000383ffff */
[----:B------:R-:W-:Y:S05]  /*132e0*/  BRA `(.L_x_6945) ;  /* 0xffffffbc00147947 */ /* 0x000fea000383ffff */
.L_x_6811:
[----:B---3--:R3:W4:Y:S02]  /*132f0*/  SYNCS.PHASECHK.TRANS64.TRYWAIT P1, [R25+URZ+0x28840], R2 ;  /* 0x02884002190075a7 */ /* 0x008724000802017f */
[----:B----4-:R-:W-:Y:S05]  /*13300*/  @!P1 NANOSLEEP.SYNCS 0x989680 ;  /* 0x009896800000995d */ /* 0x010fea0003900000 */
[----:B------:R-:W4:Y:S02]  /*13310*/  @!P1 SYNCS.PHASECHK.TRANS64 P1, [R25+URZ+0x28840], R2 ;  /* 0x02884002190095a7 */ /* 0x000f24000802007f */
[----:B----4-:R-:W-:Y:S05]  /*13320*/  @!P1 BRA `(.L_x_6811) ;  /* 0xfffffffc00f09947 */ /* 0x010fea000383ffff */
[----:B------:R-:W-:Y:S05]  /*13330*/  BRA `(.L_x_6946) ;  /* 0xffffffbc00207947 */ /* 0x000fea000383ffff */
.L_x_6813:
[----:B----4-:R4:W0:Y:S02]  /*13340*/  SYNCS.PHASECHK.TRANS64.TRYWAIT P1, [R5+URZ+0x28860], R0 ;  /* 0x02886000050075a7 */ /* 0x010824000802017f */
[----:B0-----:R-:W-:Y:S05]  /*13350*/  @!P1 NANOSLEEP.SYNCS 0x989680 ;  /* 0x009896800000995d */ /* 0x001fea0003900000 */
[----:B------:R-:W0:Y:S02]  /*13360*/  @!P1 SYNCS.PHASECHK.TRANS64 P1, [R5+URZ+0x28860], R0 ;  /* 0x02886000050095a7 */ /* 0x000e24000802007f */
[----:B0-----:R-:W-:Y:S05]  /*13370*/  @!P1 BRA `(.L_x_6813) ;  /* 0xfffffffc00f09947 */ /* 0x001fea000383ffff */
[----:B------:R-:W-:Y:S05]  /*13380*/  BRA `(.L_x_6947) ;  /* 0xffffffbc001c7947 */ /* 0x000fea000383ffff */
.L_x_6948:
        /* <DEDUP_REMOVED lines=15> */
.L_x_15988:


//--------------------- .text._ZN7cutlass13device_kernelIN5flash11enable_sm90INS1_16FlashAttnFwdSm90INS1_25CollectiveMainloopFwdSm90ILi2EN4cute5tupleIJNS5_1CILi1EEES8_S8_EEENS6_IJNS7_ILi128EEESA_SA_EEELi128ENS_6half_tEfNS_4arch4Sm90ELb0ELb0ELb0ELb1ELb1ELb1ELb0ELb1ELb1ELb1ELb1ELb0EEENS1_21CollectiveEpilogueFwdISB_S9_SC_SE_Li256ELb1ELb1ELb1ELb0EEENS1_36VarlenDynamicPersistentTileSchedulerILi128ELi128ELi256ELi128ELb1ELb1ELb1ELb0ELb1ELb1EEEEEEEEEvNT_6ParamsE --------------------------
	.section	.text._ZN7cutlass13device_kernelIN5flash11enable_sm90INS1_16FlashAttnFwdSm90INS1_25CollectiveMainloopFwdSm90ILi2EN4cute5tupleIJNS5_1CILi1EEES8_S8_EEENS6_IJNS7_ILi128EEESA_SA_EEELi128ENS_6half_tEfNS_4arch4Sm90ELb0ELb0ELb0ELb1ELb1ELb1ELb0ELb1ELb1ELb1ELb1ELb0EEENS1_21CollectiveEpilogueFwdISB_S9_SC_SE_Li256ELb1ELb1ELb1ELb0EEENS1_36VarlenDynamicPersistentTileSchedulerILi128ELi128ELi256ELi128ELb1ELb1ELb1ELb0ELb1ELb1EEEEEEEEEvNT_6ParamsE,"ax",@progbits
	.align	128
.text._ZN7cutlass13device_kernelIN5flash11enable_sm90INS1_16FlashAttnFwdSm90INS1_25CollectiveMainloopFwdSm90ILi2EN4cute5tupleIJNS5_1CILi1EEES8_S8_EEENS6_IJNS7_ILi128EEESA_SA_EEELi128ENS_6half_tEfNS_4arch4Sm90ELb0ELb0ELb0ELb1ELb1ELb1ELb0ELb1ELb1ELb1ELb1ELb0EEENS1_21CollectiveEpilogueFwdISB_S9_SC_SE_Li256ELb1ELb1ELb1ELb0EEENS1_36VarlenDynamicPersistentTileSchedulerILi128ELi128ELi256ELi128ELb1ELb1ELb1ELb0ELb1ELb1EEEEEEEEEvNT_6ParamsE:
        .type           _ZN7cutlass13device_kernelIN5flash11enable_sm90INS1_16FlashAttnFwdSm90INS1_25CollectiveMainloopFwdSm90ILi2EN4cute5tupleIJNS5_1CILi1EEES8_S8_EEENS6_IJNS7_ILi128EEESA_SA_EEELi128ENS_6half_tEfNS_4arch4Sm90ELb0ELb0ELb0ELb1ELb1ELb1ELb0ELb1ELb1ELb1ELb1ELb0EEENS1_21CollectiveEpilogueFwdISB_S9_SC_SE_Li256ELb1ELb1ELb1ELb0EEENS1_36VarlenDynamicPersistentTileSchedulerILi128ELi128ELi256ELi128ELb1ELb1ELb1ELb0ELb1ELb1EEEEEEEEEvNT_6ParamsE,@function
        .size           _ZN7cutlass13device_kernelIN5flash11enable_sm90INS1_16FlashAttnFwdSm90INS1_25CollectiveMainloopFwdSm90ILi2EN4cute5tupleIJNS5_1CILi1EEES8_S8_EEENS6_IJNS7_ILi128EEESA_SA_EEELi128ENS_6half_tEfNS_4arch4Sm90ELb0ELb0ELb0ELb1ELb1ELb1ELb0ELb1ELb1ELb1ELb1ELb0EEENS1_21CollectiveEpilogueFwdISB_S9_SC_SE_Li256ELb1ELb1ELb1ELb0EEENS1_36VarlenDynamicPersistentTileSchedulerILi128ELi128ELi256ELi128ELb1ELb1ELb1ELb0ELb1ELb1EEEEEEEEEvNT_6ParamsE,(.L_x_15989 - _ZN7cutlass13device_kernelIN5flash11enable_sm90INS1_16FlashAttnFwdSm90INS1_25CollectiveMainloopFwdSm90ILi2EN4cute5tupleIJNS5_1CILi1EEES8_S8_EEENS6_IJNS7_ILi128EEESA_SA_EEELi128ENS_6half_tEfNS_4arch4Sm90ELb0ELb0ELb0ELb1ELb1ELb1ELb0ELb1ELb1ELb1ELb1ELb0EEENS1_21CollectiveEpilogueFwdISB_S9_SC_SE_Li256ELb1ELb1ELb1ELb0EEENS1_36VarlenDynamicPersistentTileSchedulerILi128ELi128ELi256ELi128ELb1ELb1ELb1ELb0ELb1ELb1EEEEEEEEEvNT_6ParamsE)
        .other          _ZN7cutlass13device_kernelIN5flash11enable_sm90INS1_16FlashAttnFwdSm90INS1_25CollectiveMainloopFwdSm90ILi2EN4cute5tupleIJNS5_1CILi1EEES8_S8_EEENS6_IJNS7_ILi128EEESA_SA_EEELi128ENS_6half_tEfNS_4arch4Sm90ELb0ELb0ELb0ELb1ELb1ELb1ELb0ELb1ELb1ELb1ELb1ELb0EEENS1_21CollectiveEpilogueFwdISB_S9_SC_SE_Li256ELb1ELb1ELb1ELb0EEENS1_36VarlenDynamicPersistentTileSchedulerILi128ELi128ELi256ELi128ELb1ELb1ELb1ELb0ELb1ELb1EEEEEEEEEvNT_6ParamsE,@"STO_CUDA_ENTRY STV_DEFAULT"
_ZN7cutlass13device_kernelIN5flash11enable_sm90INS1_16FlashAttnFwdSm90INS1_25CollectiveMainloopFwdSm90ILi2EN4cute5tupleIJNS5_1CILi1EEES8_S8_EEENS6_IJNS7_ILi128EEESA_SA_EEELi128ENS_6half_tEfNS_4arch4Sm90ELb0ELb0ELb0ELb1ELb1ELb1ELb0ELb1ELb1ELb1ELb1ELb0EEENS1_21CollectiveEpilogueFwdISB_S9_SC_SE_Li256ELb1ELb1ELb1ELb0EEENS1_36VarlenDynamicPersistentTileSchedulerILi128ELi128ELi256ELi128ELb1ELb1ELb1ELb0ELb1ELb1EEEEEEEEEvNT_6ParamsE:
[----:B------:R-:W0:Y:S02]  /*0000*/  LDC R1, c[0x0][0x28] ;  /* 0x00000a00ff017b82 */ /* 0x000e240000000800 */
[----:B0-----:R-:W-:Y:S01]  /*0010*/  VIADD R1, R1, 0xffffffd8 ;  /* 0xffffffd801017836 */ /* 0x001fe20000000000 */
[----:B------:R-:W0:Y:S01]  /*0020*/  S2R R0, SR_TID.X ;  /* 0x0000000000007919 */ /* 0x000e220000002100 */
[----:B------:R-:W-:Y:S01]  /*0030*/  ELECT P0, URZ, PT ;  /* 0x00000000003f782f */ /* 0x000fe20003800000 */
[----:B------:R-:W-:Y:S01]  /*0040*/  BSSY B0, `(.L_x_6949) ;  /* 0x000000e000007945 */ /* 0x000fe20003800000 */
[--C-:B0-----:R-:W-:Y:S02]  /*0050*/  SHF.R.U32.HI R2, RZ, 0x5, R0.reuse ;  /* 0x00000005ff027819 */ /* 0x101fe40000011600 */
[----:B------:R-:W-:-:S03]  /*0060*/  SHF.R.U32.HI R4, RZ, 0x7, R0 ;  /* 0x00000007ff047819 */ /* 0x000fc60000011600 */
[----:B------:R-:W0:Y:S02]  /*0070*/  SHFL.IDX PT, R3, R2, RZ, 0x1f ;  /* 0x00001fff02037589 */ /* 0x000e2400000e0000 */
[----:B0-----:R-:W-:-:S13]  /*0080*/  ISETP.EQ.AND P0, PT, R3, RZ, P0 ;  /* 0x000000ff0300720c */ /* 0x001fda0000702270 */
        /* <DEDUP_REMOVED lines=9> */
.L_x_6950:
[----:B------:R-:W-:Y:S05]  /*0120*/  BSYNC B0 ;  /* 0x0000000000007941 */ /* 0x000fea0003800000 */
.L_x_6949:
        /* <DEDUP_REMOVED lines=41> */
.L_x_6951:
        /* <DEDUP_REMOVED lines=22> */
.L_x_6952:
        /* <DEDUP_REMOVED lines=18> */
.L_x_6953:
        /* <DEDUP_REMOVED lines=22> */
.L_x_6954:
        /* <DEDUP_REMOVED lines=22> */
.L_x_6955:
        /* <DEDUP_REMOVED lines=8> */
.L_x_6958:
[----:B------:R-:W-:-:S08]  /*0980*/  NOP ;  /* 0x0000000000007918 */ /* 0x000fd00000000000 */
[----:B------:R-:W0:Y:S02]  /*0990*/  USETMAXREG.TRY_ALLOC.CTAPOOL UP0, 0xe8 ;  /* 0x000000e8000079c8 */ /* 0x000e240008000600 */
[----:B0-----:R-:W-:-:S13]  /*09a0*/  PLOP3.LUT P0, PT, PT, PT, UP0, 0x80, 0x0 ;  /* 0x000000000000781c */ /* 0x001fda0003f0f008 */
[----:B------:R-:W-:Y:S05]  /*09b0*/  @!P0 BRA `(.L_x_6958) ;  /* 0xfffffffc00f08947 */ /* 0x000fea000383ffff */
[----:B------:R-:W-:Y:S01]  /*09c0*/  SHF.R.U32.HI R2, RZ, 0x7, R0 ;  /* 0x00000007ff027819 */ /* 0x000fe20000011600 */
[----:B------:R-:W0:Y:S08]  /*09d0*/  S2UR UR38, SR_CgaCtaId ;  /* 0x00000000002679c3 */ /* 0x000e300000008800 */
[----:B------:R-:W-:Y:S06]  /*09e0*/  BAR.ARV 0x8, 0x180 ;  /* 0x0206000000007b1d */ /* 0x000fec0000002000 */
[----:B------:R-:W-:Y:S01]  /*09f0*/  ISETP.NE.AND P0, PT, R2, 0x1, PT ;  /* 0x000000010200780c */ /* 0x000fe20003f05270 */
[----:B------:R-:W-:-:S12]  /*0a00*/  UMOV UR4, 0x400 ;  /* 0x0000040000047882 */ /* 0x000fd80000000000 */
[----:B------:R-:W-:Y:S06]  /*0a10*/  @!P0 BAR.ARV 0x9, 0x100 ;  /* 0x0244000000008b1d */ /* 0x000fec0000002000 */
[----:B0-----:R-:W-:Y:S02]  /*0a20*/  ULEA UR4, UR38, UR4, 0x18 ;  /* 0x0000000426047291 */ /* 0x001fe4000f8ec03f */
[----:B------:R-:W-:Y:S04]  /*0a30*/  BAR.SYNC.DEFER_BLOCKING 0x5, 0x180 ;  /* 0x0146000000007b1d */ /* 0x000fe80000010000 */
[----:B------:R-:W-:-:S02]  /*0a40*/  IMAD.U32 R156, RZ, RZ, UR4 ;  /* 0x00000004ff9c7e24 */ /* 0x000fc4000f8e00ff */
[----:B------:R-:W-:-:S03]  /*0a50*/  ULDC UR4, c[0x0][0xc3c] ;  /* 0x00030f0000047ab9 */ /* 0x000fc60000000800 */
[----:B------:R-:W0:Y:S01]  /*0a60*/  LDS.128 R28, [R156+0x288d0] ;  /* 0x0288d0009c1c7984 */ /* 0x000e220000000c00 */
[----:B------:R-:W-:Y:S06]  /*0a70*/  BAR.ARV 0x4, 0x180 ;  /* 0x0106000000007b1d */ /* 0x000fec0000002000 */
[----:B0-----:R-:W-:-:S13]  /*0a80*/  ISETP.GE.AND P0, PT, R31, UR4, PT ;  /* 0x000000041f007c0c */ /* 0x001fda000bf06270 */
[----:B------:R-:W-:Y:S05]  /*0a90*/  @P0 BRA `(.L_x_6959) ;  /* 0x000001ac001c0947 */ /* 0x000fea0003800000 */
[----:B------:R-:W-:Y:S01]  /*0aa0*/  VIADD R12, R0, 0xffffff80 ;  /* 0xffffff80000c7836 */ /* 0x000fe20000000000 */
[----:B------:R-:W-:Y:S02]  /*0ab0*/  R2UR UR40, R156 ;  /* 0x000000009c2872ca */ /* 0x000fe400000e0000 */
[----:B------:R-:W-:Y:S02]  /*0ac0*/  CS2R R154, SRZ ;  /* 0x00000000009a7805 */ /* 0x000fe4000001ff00 */
[----:B------:R-:W-:Y:S01]  /*0ad0*/  MOV R158, RZ ;  /* 0x000000ff009e7202 */ /* 0x000fe20000000f00 */
[----:B------:R-:W-:Y:S01]  /*0ae0*/  IMAD.MOV.U32 R157, RZ, RZ, RZ ;  /* 0x000000ffff9d7224 */ /* 0x000fe200078e00ff */
[----:B------:R-:W-:Y:S01]  /*0af0*/  SHF.R.S32.HI R0, RZ, 0x1f, R12 ;  /* 0x0000001fff007819 */ /* 0x000fe2000001140c */
[----:B------:R-:W-:Y:S01]  /*0b00*/  ULOP3.LUT UR41, UR36, 0x1, URZ, 0xfc, !UPT ;  /* 0x0000000124297892 */ /* 0x000fe2000f8efc3f */
[----:B------:R-:W-:Y:S02]  /*0b10*/  UMOV UR39, URZ ;  /* 0x0000003f00277c82 */ /* 0x000fe40008000000 */
[----:B------:R-:W-:-:S02]  /*0b20*/  LEA.HI R2, R0, R12, RZ, 0x7 ;  /* 0x0000000c00027211 */ /* 0x000fc400078f38ff */
[-C--:B------:R-:W-:Y:S02]  /*0b30*/  LEA.HI R4, R0, R12.reuse, RZ, 0x5 ;  /* 0x0000000c00047211 */ /* 0x080fe400078f28ff */
[----:B------:R-:W-:Y:S01]  /*0b40*/  LOP3.LUT R218, R2, 0xffffff80, RZ, 0xc0, !PT ;  /* 0xffffff8002da7812 */ /* 0x000fe200078ec0ff */
[----:B------:R-:W-:Y:S01]  /*0b50*/  UIADD3 UR40, UR40, 0x10400, URZ ;  /* 0x0001040028287890 */ /* 0x000fe2000fffe03f */
[----:B------:R-:W-:Y:S01]  /*0b60*/  LEA.HI R3, R0, R12, RZ, 0x4 ;  /* 0x0000000c00037211 */ /* 0x000fe200078f20ff */
[----:B------:R-:W-:Y:S01]  /*0b70*/  IMAD.SHL.U32 R5, R4, 0x20, RZ ;  /* 0x0000002004057824 */ /* 0x000fe200078e00ff */
[----:B------:R-:W-:Y:S02]  /*0b80*/  IADD3 R218, R12, -R218, RZ ;  /* 0x800000da0cda7210 */ /* 0x000fe40007ffe0ff */
[----:B------:R-:W-:Y:S02]  /*0b90*/  LOP3.LUT R4, R3, 0x3fffff0, RZ, 0xc0, !PT ;  /* 0x03fffff003047812 */ /* 0x000fe400078ec0ff */
[----:B------:R-:W-:-:S02]  /*0ba0*/  SHF.R.S32.HI R7, RZ, 0x1f, R218 ;  /* 0x0000001fff077819 */ /* 0x000fc400000114da */
[----:B------:R-:W-:Y:S01]  /*0bb0*/  LOP3.LUT R5, R5, 0xfffffc00, RZ, 0xc0, !PT ;  /* 0xfffffc0005057812 */ /* 0x000fe200078ec0ff */
[----:B------:R-:W-:Y:S01]  /*0bc0*/  IMAD.IADD R4, R12, 0x1, -R4 ;  /* 0x000000010c047824 */ /* 0x000fe200078e0a04 */
[CC--:B------:R-:W-:Y:S02]  /*0bd0*/  LEA.HI R8, R7.reuse, R218.reuse, RZ, 0x2 ;  /* 0x000000da07087211 */ /* 0x0c0fe400078f10ff */
[----:B------:R-:W-:Y:S02]  /*0be0*/  LEA.HI R7, R7, R218, RZ, 0x5 ;  /* 0x000000da07077211 */ /* 0x000fe400078f28ff */
[--C-:B------:R-:W-:Y:S02]  /*0bf0*/  SHF.R.S32.HI R9, RZ, 0x2, R8.reuse ;  /* 0x00000002ff097819 */ /* 0x100fe40000011408 */
[----:B------:R-:W-:Y:S02]  /*0c00*/  SHF.R.S32.HI R6, RZ, 0x1f, R8 ;  /* 0x0000001fff067819 */ /* 0x000fe40000011408 */
[----:B------:R-:W-:-:S02]  /*0c10*/  LEA.HI R153, R0, R12, RZ, 0x3 ;  /* 0x0000000c00997211 */ /* 0x000fc400078f18ff */
[----:B------:R-:W-:Y:S02]  /*0c20*/  LEA.HI R6, R6, R9, RZ, 0x3 ;  /* 0x0000000906067211 */ /* 0x000fe400078f18ff */
[----:B------:R-:W-:Y:S02]  /*0c30*/  LEA.HI R11, R0, R12, RZ, 0x2 ;  /* 0x0000000c000b7211 */ /* 0x000fe400078f10ff */
[----:B------:R-:W-:Y:S01]  /*0c40*/  LOP3.LUT R10, R6, 0xfffffff8, RZ, 0xc0, !PT ;  /* 0xfffffff8060a7812 */ /* 0x000fe200078ec0ff */
[----:B------:R-:W-:Y:S01]  /*0c50*/  IMAD R6, R4, 0x40, R5 ;  /* 0x0000004004067824 */ /* 0x000fe200078e0205 */
[----:B------:R-:W-:Y:S02]  /*0c60*/  SHF.R.S32.HI R7, RZ, 0x5, R7 ;  /* 0x00000005ff077819 */ /* 0x000fe40000011407 */
[----:B------:R-:W-:Y:S02]  /*0c70*/  IADD3 R10, R9, -R10, RZ ;  /* 0x8000000a090a7210 */ /* 0x000fe40007ffe0ff */
[----:B------:R-:W-:-:S02]  /*0c80*/  LEA.HI R0, R0, R12, RZ, 0x6 ;  /* 0x0000000c00007211 */ /* 0x000fc400078f30ff */
[----:B------:R-:W-:Y:S01]  /*0c90*/  LOP3.LUT R203, R153, 0xfffffff8, RZ, 0xc0, !PT ;  /* 0xfffffff899cb7812 */ /* 0x000fe200078ec0ff */
[----:B------:R-:W-:Y:S01]  /*0ca0*/  IMAD R7, R7, 0x10, R10 ;  /* 0x0000001007077824 */ /* 0x000fe200078e020a */
[----:B------:R-:W-:Y:S01]  /*0cb0*/  SHF.R.S32.HI R153, RZ, 0x3, R153 ;  /* 0x00000003ff997819 */ /* 0x000fe20000011499 */
[----:B------:R-:W-:Y:S01]  /*0cc0*/  IMAD.SHL.U32 R0, R0, 0x8, RZ ;  /* 0x0000000800007824 */ /* 0x000fe200078e00ff */
[----:B------:R-:W-:Y:S01]  /*0cd0*/  SHF.R.S32.HI R4, RZ, 0x4, R3 ;  /* 0x00000004ff047819 */ /* 0x000fe20000011403 */
[C---:B------:R-:W-:Y:S01]  /*0ce0*/  IMAD.IADD R203, R12.reuse, 0x1, -R203 ;  /* 0x000000010ccb7824 */ /* 0x040fe200078e0acb */
[----:B------:R-:W-:Y:S01]  /*0cf0*/  LOP3.LUT R11, R11, 0xfffffffc, RZ, 0xc0, !PT ;  /* 0xfffffffc0b0b7812 */ /* 0x000fe200078ec0ff */
[----:B------:R-:W-:Y:S01]  /*0d00*/  VIADD R10, R153, 0x20 ;  /* 0x00000020990a7836 */ /* 0x000fe20000000000 */
[----:B------:R-:W-:Y:S02]  /*0d10*/  SHF.R.S32.HI R13, RZ, 0x7, R2 ;  /* 0x00000007ff0d7819 */ /* 0x000fe40000011402 */
[----:B------:R-:W-:Y:S01]  /*0d20*/  LEA.HI R3, R3, R4, RZ, 0x1 ;  /* 0x0000000403037211 */ /* 0x000fe200078f08ff */
[----:B------:R-:W-:Y:S01]  /*0d30*/  IMAD.IADD R11, R12, 0x1, -R11 ;  /* 0x000000010c0b7824 */ /* 0x000fe200078e0a0b */
[----:B------:R-:W-:Y:S01]  /*0d40*/  LEA.HI R2, R2, R13, RZ, 0x1 ;  /* 0x0000000d02027211 */ /* 0x000fe200078f08ff */
[----:B------:R-:W-:Y:S01]  /*0d50*/  IMAD.SHL.U32 R193, R10, 0x40, RZ ;  /* 0x000000400ac17824 */ /* 0x000fe200078e00ff */
[----:B------:R-:W-:-:S02]  /*0d60*/  LOP3.LUT R3, R3, 0x1ffffffe, RZ, 0xc0, !PT ;  /* 0x1ffffffe03037812 */ /* 0x000fc400078ec0ff */
[----:B------:R-:W-:Y:S02]  /*0d70*/  LOP3.LUT R201, R0, 0xfffffe00, RZ, 0xc0, !PT ;  /* 0xfffffe0000c97812 */ /* 0x000fe400078ec0ff */
[----:B------:R-:W-:Y:S01]  /*0d80*/  SHF.R.S32.HI R0, RZ, 0x1f, R10 ;  /* 0x0000001fff007819 */ /* 0x000fe2000001140a */
[----:B------:R-:W-:Y:S01]  /*0d90*/  IMAD.IADD R3, R4, 0x1, -R3 ;  /* 0x0000000104037824 */ /* 0x000fe200078e0a03 */
[----:B------:R-:W-:Y:S02]  /*0da0*/  LEA.HI R5, R11, R11, RZ, 0x1 ;  /* 0x0000000b0b057211 */ /* 0x000fe400078f08ff */
[----:B------:R-:W-:Y:S01]  /*0db0*/  LOP3.LUT R2, R2, 0x3fffffe, RZ, 0xc0, !PT ;  /* 0x03fffffe02027812 */ /* 0x000fe200078ec0ff */
[----:B------:R-:W-:Y:S01]  /*0dc0*/  IMAD R3, R3, 0x8, R6 ;  /* 0x0000000803037824 */ /* 0x000fe200078e0206 */
[----:B------:R-:W-:Y:S01]  /*0dd0*/  LEA.HI R0, R0, R10, RZ, 0x3 ;  /* 0x0000000a00007211 */ /* 0x000fe200078f18ff */
[----:B------:R-:W-:Y:S01]  /*0de0*/  VIADD R6, R153, 0x60 ;  /* 0x0000006099067836 */ /* 0x000fe20000000000 */
[----:B------:R-:W-:-:S02]  /*0df0*/  LOP3.LUT R4, R5, 0x1ffffffe, RZ, 0xc0, !PT ;  /* 0x1ffffffe05047812 */ /* 0x000fc400078ec0ff */
[----:B------:R-:W-:Y:S01]  /*0e00*/  IADD3 R2, R13, -R2, RZ ;  /* 0x800000020d027210 */ /* 0x000fe20007ffe0ff */
[----:B------:R-:W-:Y:S01]  /*0e10*/  IMAD.SHL.U32 R0, R0, 0x40, RZ ;  /* 0x0000004000007824 */ /* 0x000fe200078e00ff */
[----:B------:R0:W-:Y:S01]  /*0e20*/  STL [R1+0x1c], R3 ;  /* 0x00001c0301007387 */ /* 0x0001e20000100800 */
[----:B------:R-:W-:Y:S01]  /*0e30*/  IMAD.IADD R4, R11, 0x1, -R4 ;  /* 0x000000010b047824 */ /* 0x000fe200078e0a04 */
[----:B------:R-:W-:Y:S01]  /*0e40*/  SHF.L.U32 R16, R203, 0x3, RZ ;  /* 0x00000003cb107819 */ /* 0x000fe200000006ff */
[----:B------:R-:W-:Y:S01]  /*0e50*/  IMAD R9, R2, 0x40, R7 ;  /* 0x0000004002097824 */ /* 0x000fe200078e0207 */
[C---:B------:R-:W-:Y:S01]  /*0e60*/  SHF.L.U32 R2, R153.reuse, 0x6, RZ ;  /* 0x0000000699027819 */ /* 0x040fe200000006ff */
[----:B------:R-:W-:Y:S01]  /*0e70*/  VIADD R7, R153, 0x40 ;  /* 0x0000004099077836 */ /* 0x000fe20000000000 */
[----:B------:R-:W-:Y:S01]  /*0e80*/  LOP3.LUT R199, R0, 0xfffffe00, RZ, 0xc0, !PT ;  /* 0xfffffe0000c77812 */ /* 0x000fe200078ec0ff */
[----:B------:R-:W-:Y:S01]  /*0e90*/  IMAD.SHL.U32 R159, R6, 0x40, RZ ;  /* 0x00000040069f7824 */ /* 0x000fe200078e00ff */
[----:B------:R-:W-:Y:S01]  /*0ea0*/  LEA R0, R4, R9, 0x3 ;  /* 0x0000000904007211 */ /* 0x000fe200078e18ff */
[----:B------:R1:W-:Y:S01]  /*0eb0*/  STL [R1+0x14], R9 ;  /* 0x0000140901007387 */ /* 0x0003e20000100800 */
[----:B0-----:R-:W-:Y:S01]  /*0ec0*/  LOP3.LUT R3, R2, 0x1c0, RZ, 0xc0, !PT ;  /* 0x000001c002037812 */ /* 0x001fe200078ec0ff */
[----:B------:R-:W-:Y:S01]  /*0ed0*/  IMAD.SHL.U32 R192, R7, 0x40, RZ ;  /* 0x0000004007c07824 */ /* 0x000fe200078e00ff */
[----:B------:R-:W-:Y:S01]  /*0ee0*/  SHF.R.S32.HI R5, RZ, 0x1f, R6 ;  /* 0x0000001fff057819 */ /* 0x000fe20000011406 */
[----:B------:R1:W-:Y:S01]  /*0ef0*/  STL [R1+0x18], R0 ;  /* 0x0000180001007387 */ /* 0x0003e20000100800 */
[----:B------:R-:W-:Y:S01]  /*0f00*/  SHF.R.U32.HI R200, RZ, 0x3, R3 ;  /* 0x00000003ffc87819 */ /* 0x000fe20000011603 */
[----:B------:R-:W-:Y:S01]  /*0f10*/  VIADD R23, R16, 0x40 ;  /* 0x0000004010177836 */ /* 0x000fe20000000000 */
[----:B------:R-:W-:-:S02]  /*0f20*/  LOP3.LUT R196, R3, 0x38, R16, 0xf8, !PT ;  /* 0x0000003803c47812 */ /* 0x000fc400078ef810 */
[----:B------:R-:W-:Y:S02]  /*0f30*/  SHF.R.S32.HI R2, RZ, 0x1f, R7 ;  /* 0x0000001fff027819 */ /* 0x000fe40000011407 */
[----:B------:R-:W-:Y:S02]  /*0f40*/  LOP3.LUT R3, R8, 0x7ffffffc, RZ, 0xc0, !PT ;  /* 0x7ffffffc08037812 */ /* 0x000fe400078ec0ff */
[----:B------:R-:W-:Y:S02]  /*0f50*/  LEA.HI R5, R5, R6, RZ, 0x3 ;  /* 0x0000000605057211 */ /* 0x000fe400078f18ff */
[----:B------:R-:W-:Y:S01]  /*0f60*/  LEA.HI R2, R2, R7, RZ, 0x3 ;  /* 0x0000000702027211 */ /* 0x000fe200078f18ff */
[----:B------:R-:W-:Y:S01]  /*0f70*/  IMAD.IADD R3, R218, 0x1, -R3 ;  /* 0x00000001da037824 */ /* 0x000fe200078e0a03 */
[----:B------:R-:W-:Y:S01]  /*0f80*/  SHF.L.U32 R18, R203, 0x2, RZ ;  /* 0x00000002cb127819 */ /* 0x000fe200000006ff */
[----:B------:R-:W-:Y:S01]  /*0f90*/  IMAD.SHL.U32 R5, R5, 0x40, RZ ;  /* 0x0000004005057824 */ /* 0x000fe200078e00ff */
[----:B------:R-:W-:-:S02]  /*0fa0*/  LOP3.LUT R193, R193, 0x1c0, RZ, 0xc0, !PT ;  /* 0x000001c0c1c17812 */ /* 0x000fc400078ec0ff */
[----:B------:R-:W-:Y:S01]  /*0fb0*/  LOP3.LUT R192, R192, 0x1c0, RZ, 0xc0, !PT ;  /* 0x000001c0c0c07812 */ /* 0x000fe200078ec0ff */
[----:B------:R-:W-:Y:S01]  /*0fc0*/  VIADD R152, R18, 0x20 ;  /* 0x0000002012987836 */ /* 0x000fe20000000000 */
[----:B------:R-:W-:Y:S02]  /*0fd0*/  LOP3.LUT R159, R159, 0x1c0, RZ, 0xc0, !PT ;  /* 0x000001c09f9f7812 */ /* 0x000fe400078ec0ff */
[----:B------:R-:W-:Y:S01]  /*0fe0*/  SHF.L.U32 R2, R2, 0x6, RZ ;  /* 0x0000000602027819 */ /* 0x000fe200000006ff */
[----:B------:R-:W-:Y:S01]  /*0ff0*/  IMAD.SHL.U32 R220, R152, 0x2, RZ ;  /* 0x0000000298dc7824 */ /* 0x000fe200078e00ff */
[----:B------:R-:W-:Y:S02]  /*1000*/  SHF.L.U32 R202, R3, 0x1, RZ ;  /* 0x0000000103ca7819 */ /* 0x000fe400000006ff */
[----:B------:R-:W-:Y:S02]  /*1010*/  SHF.R.U32.HI R12, RZ, 0x3, R193 ;  /* 0x00000003ff0c7819 */ /* 0x000fe400000116c1 */
[----:B------:R-:W-:Y:S01]  /*1020*/  LOP3.LUT R6, R193, 0x38, R16, 0xf8, !PT ;  /* 0x00000038c1067812 */ /* 0x000fe200078ef810 */
[C---:B------:R-:W-:Y:S01]  /*1030*/  VIADD R216, R202.reuse, 0x50 ;  /* 0x00000050cad87836 */ /* 0x040fe20000000000 */
[----:B------:R-:W-:Y:S01]  /*1040*/  SHF.R.U32.HI R11, RZ, 0x3, R192 ;  /* 0x00000003ff0b7819 */ /* 0x000fe200000116c0 */
[----:B------:R-:W-:Y:S01]  /*1050*/  VIADD R215, R202, 0x58 ;  /* 0x00000058cad77836 */ /* 0x000fe20000000000 */
[--C-:B------:R-:W-:Y:S01]  /*1060*/  LOP3.LUT R7, R192, 0x38, R16.reuse, 0xf8, !PT ;  /* 0x00000038c0077812 */ /* 0x100fe200078ef810 */
[C---:B------:R-:W-:Y:S01]  /*1070*/  VIADD R213, R202.reuse, 0x68 ;  /* 0x00000068cad57836 */ /* 0x040fe20000000000 */
[----:B------:R-:W-:Y:S01]  /*1080*/  SHF.R.U32.HI R10, RZ, 0x3, R159 ;  /* 0x00000003ff0a7819 */ /* 0x000fe2000001169f */
[C---:B------:R-:W-:Y:S01]  /*1090*/  VIADD R212, R202.reuse, 0x70 ;  /* 0x00000070cad47836 */ /* 0x040fe20000000000 */
[----:B------:R-:W-:Y:S01]  /*10a0*/  LOP3.LUT R8, R159, 0x38, R16, 0xf8, !PT ;  /* 0x000000389f087812 */ /* 0x000fe200078ef810 */
[----:B------:R-:W-:Y:S01]  /*10b0*/  VIADD R211, R202, 0x78 ;  /* 0x00000078cad37836 */ /* 0x000fe20000000000 */
[----:B------:R-:W-:Y:S01]  /*10c0*/  LOP3.LUT R198, R2, 0xfffffe00, RZ, 0xc0, !PT ;  /* 0xfffffe0002c67812 */ /* 0x000fe200078ec0ff */
[----:B------:R-:W-:Y:S01]  /*10d0*/  VIADD R210, R202, 0x48 ;  /* 0x00000048cad27836 */ /* 0x000fe20000000000 */
[----:B------:R-:W-:-:S02]  /*10e0*/  LOP3.LUT R197, R5, 0xfffffe00, RZ, 0xc0, !PT ;  /* 0xfffffe0005c57812 */ /* 0x000fc400078ec0ff */
[----:B------:R-:W-:Y:S02]  /*10f0*/  SHF.R.S32.HI R219, RZ, 0x1f, R152 ;  /* 0x0000001fffdb7819 */ /* 0x000fe40000011498 */
[----:B------:R-:W-:Y:S02]  /*1100*/  LOP3.LUT R6, R199, R6, R12, 0xf6, !PT ;  /* 0x00000006c7067212 */ /* 0x000fe400078ef60c */
[----:B------:R-:W-:Y:S02]  /*1110*/  LOP3.LUT R7, R198, R7, R11, 0xf6, !PT ;  /* 0x00000007c6077212 */ /* 0x000fe400078ef60b */
[----:B------:R-:W-:Y:S02]  /*1120*/  LOP3.LUT R8, R197, R8, R10, 0xf6, !PT ;  /* 0x00000008c5087212 */ /* 0x000fe400078ef60a */
[----:B------:R-:W-:Y:S02]  /*1130*/  IADD3 R214, R202, 0x60, RZ ;  /* 0x00000060cad67810 */ /* 0x000fe40007ffe0ff */
[----:B------:R-:W-:-:S02]  /*1140*/  SHF.R.S32.HI R19, RZ, 0x1f, R18 ;  /* 0x0000001fff137819 */ /* 0x000fc40000011412 */
[----:B------:R-:W-:Y:S02]  /*1150*/  SHF.R.S32.HI R17, RZ, 0x1f, R16 ;  /* 0x0000001fff117819 */ /* 0x000fe40000011410 */
[----:B------:R-:W-:Y:S02]  /*1160*/  LOP3.LUT R196, R201, R196, R200, 0xf6, !PT ;  /* 0x000000c4c9c47212 */ /* 0x000fe400078ef6c8 */
[----:B------:R-:W-:Y:S02]  /*1170*/  SHF.R.S32.HI R22, RZ, 0x1f, R23 ;  /* 0x0000001fff167819 */ /* 0x000fe40000011417 */
[----:B------:R-:W-:Y:S02]  /*1180*/  SHF.L.U64.HI R219, R152, 0x1, R219 ;  /* 0x0000000198db7819 */ /* 0x000fe400000102db */
[----:B------:R-:W-:Y:S02]  /*1190*/  LEA R229, R6, UR40, 0x1 ;  /* 0x0000002806e57c11 */ /* 0x000fe4000f8e08ff */
[----:B------:R-:W-:-:S02]  /*11a0*/  LEA R228, R7, UR40, 0x1 ;  /* 0x0000002807e47c11 */ /* 0x000fc4000f8e08ff */
[----:B------:R-:W-:Y:S02]  /*11b0*/  LEA R227, R8, UR40, 0x1 ;  /* 0x0000002808e37c11 */ /* 0x000fe4000f8e08ff */
[----:B------:R-:W-:Y:S02]  /*11c0*/  SHF.R.S32.HI R226, RZ, 0x1f, R216 ;  /* 0x0000001fffe27819 */ /* 0x000fe400000114d8 */
[----:B------:R-:W-:Y:S02]  /*11d0*/  SHF.R.S32.HI R225, RZ, 0x1f, R215 ;  /* 0x0000001fffe17819 */ /* 0x000fe400000114d7 */
[----:B------:R-:W-:Y:S02]  /*11e0*/  SHF.R.S32.HI R224, RZ, 0x1f, R214 ;  /* 0x0000001fffe07819 */ /* 0x000fe400000114d6 */
[----:B------:R-:W-:Y:S02]  /*11f0*/  SHF.R.S32.HI R223, RZ, 0x1f, R213 ;  /* 0x0000001fffdf7819 */ /* 0x000fe400000114d5 */
[----:B------:R-:W-:-:S02]  /*1200*/  SHF.R.S32.HI R222, RZ, 0x1f, R212 ;  /* 0x0000001fffde7819 */ /* 0x000fc400000114d4 */
[----:B-1----:R-:W-:-:S07]  /*1210*/  SHF.R.S32.HI R221, RZ, 0x1f, R211 ;  /* 0x0000001fffdd7819 */ /* 0x002fce00000114d3 */
.L_x_7168:
[----:B0--34-:R-:W0:Y:S02]  /*1220*/  LDC.64 R2, c[0x0][0xc88] ;  /* 0x00032200ff027b82 */ /* 0x019e240000000a00 */
[----:B0-----:R-:W-:-:S05]  /*1230*/  IMAD.WIDE R2, R31, 0x4, R2 ;  /* 0x000000041f027825 */ /* 0x001fca00078e0202 */
[----:B--2---:R-:W2:Y:S01]  /*1240*/  LDG.E R205, desc[UR42][R2.64] ;  /* 0x0000002a02cd7981 */ /* 0x004ea2000c1e1900 */
[----:B------:R-:W-:Y:S05]  /*1250*/  YIELD ;  /* 0x0000000000007946 */ /* 0x000fea0003800000 */
[----:B------:R-:W-:Y:S01]  /*1260*/  ULDC.64 UR4, c[0x0][0xa28] ;  /* 0x00028a0000047ab9 */ /* 0x000fe20000000a00 */
[----:B------:R-:W-:Y:S01]  /*1270*/  ULDC.64 UR8, c[0x0][0xa18] ;  /* 0x0002860000087ab9 */ /* 0x000fe20000000a00 */
[----:B------:R-:W-:Y:S01]  /*1280*/  ISETP.NE.U32.AND P1, PT, RZ, UR4, PT ;  /* 0x00000004ff007c0c */ /* 0x000fe2000bf25070 */
[----:B------:R-:W-:Y:S01]  /*1290*/  ULDC.64 UR6, c[0x0][0xa08] ;  /* 0x0002820000067ab9 */ /* 0x000fe20000000a00 */
[----:B------:R-:W-:Y:S01]  /*12a0*/  IMAD.MOV.U32 R9, RZ, RZ, RZ ;  /* 0x000000ffff097224 */ /* 0x000fe200078e00ff */
[----:B------:R-:W-:Y:S01]  /*12b0*/  ISETP.NE.U32.AND P0, PT, RZ, UR6, PT ;  /* 0x00000006ff007c0c */ /* 0x000fe2000bf05070 */
[----:B------:R-:W-:Y:S01]  /*12c0*/  IMAD.MOV.U32 R31, RZ, RZ, RZ ;  /* 0x000000ffff1f7224 */ /* 0x000fe200078e00ff */
[----:B------:R-:W-:-:S02]  /*12d0*/  ISETP.NE.AND.EX P1, PT, RZ, UR5, PT, P1 ;  /* 0x00000005ff007c0c */ /* 0x000fc4000bf25310 */
[----:B------:R-:W-:Y:S02]  /*12e0*/  ISETP.NE.AND.EX P0, PT, RZ, UR7, PT, P0 ;  /* 0x00000007ff007c0c */ /* 0x000fe4000bf05300 */
[----:B--2---:R-:W-:Y:S01]  /*12f0*/  SHF.R.S32.HI R217, RZ, 0x1f, R205 ;  /* 0x0000001fffd97819 */ /* 0x004fe200000114cd */
[----:B------:R-:W-:-:S08]  /*1300*/  IMAD.SHL.U32 R206, R205, 0x4, RZ ;  /* 0x00000004cdce7824 */ /* 0x000fd000078e00ff */
[C---:B------:R-:W-:Y:S02]  /*1310*/  @P1 LEA R4, P2, R205.reuse, UR4, 0x2 ;  /* 0x00000004cd041c11 */ /* 0x040fe4000f8410ff */
[C-C-:B------:R-:W-:Y:S02]  /*1320*/  SHF.L.U64.HI R207, R205.reuse, 0x2, R217.reuse ;  /* 0x00000002cdcf7819 */ /* 0x140fe400000102d9 */
[----:B------:R-:W-:Y:S02]  /*1330*/  @P1 LEA.HI.X R5, R205, UR5, R217, 0x2, P2 ;  /* 0x00000005cd051c11 */ /* 0x000fe400090f14d9 */
[----:B------:R-:W-:Y:S01]  /*1340*/  ISETP.NE.U32.AND P2, PT, RZ, UR8, PT ;  /* 0x00000008ff007c0c */ /* 0x000fe2000bf45070 */
[----:B------:R-:W-:Y:S01]  /*1350*/  ULDC UR4, c[0x0][0x288] ;  /* 0x0000a20000047ab9 */ /* 0x000fe20000000800 */
[----:B------:R-:W-:Y:S01]  /*1360*/  IADD3 R6, P3, R206, UR6, RZ ;  /* 0x00000006ce067c10 */ /* 0x000fe2000ff7e0ff */
[----:B------:R0:W5:Y:S01]  /*1370*/  @P1 LDG.E R9, desc[UR42][R4.64] ;  /* 0x0000002a04091981 */ /* 0x000162000c1e1900 */
[----:B------:R-:W-:-:S02]  /*1380*/  ISETP.NE.AND.EX P2, PT, RZ, UR9, PT, P2 ;  /* 0x00000009ff007c0c */ /* 0x000fc4000bf45320 */
[----:B------:R-:W-:Y:S01]  /*1390*/  MOV R94, UR4 ;  /* 0x00000004005e7c02 */ /* 0x000fe20008000f00 */
[----:B------:R-:W-:Y:S01]  /*13a0*/  ULDC.64 UR4, c[0x0][0x418] ;  /* 0x0001060000047ab9 */ /* 0x000fe20000000a00 */
[----:B------:R-:W-:-:S05]  /*13b0*/  IADD3.X R7, R207, UR7, RZ, P3, !PT ;  /* 0x00000007cf077c10 */ /* 0x000fca0009ffe4ff */
[----:B------:R0:W5:Y:S04]  /*13c0*/  @P0 LDG.E R31, desc[UR42][R6.64] ;  /* 0x0000002a061f0981 */ /* 0x000168000c1e1900 */
[----:B------:R-:W-:-:S04]  /*13d0*/  @P2 IADD3 R2, P1, R206, UR8, RZ ;  /* 0x00000008ce022c10 */ /* 0x000fc8000ff3e0ff */
[----:B------:R-:W-:-:S05]  /*13e0*/  @P2 IADD3.X R3, R207, UR9, RZ, P1, !PT ;  /* 0x00000009cf032c10 */ /* 0x000fca0008ffe4ff */
[----:B------:R0:W5:Y:S01]  /*13f0*/  @P2 LDG.E R94, desc[UR42][R2.64] ;  /* 0x0000002a025e2981 */ /* 0x000162000c1e1900 */
[----:B------:R-:W-:-:S03]  /*1400*/  UISETP.NE.U32.AND UP0, UPT, UR4, URZ, UPT ;  /* 0x0000003f0400728c */ /* 0x000fc6000bf05070 */
[----:B------:R-:W-:Y:S01]  /*1410*/  ULDC UR4, c[0x0][0x424] ;  /* 0x0001090000047ab9 */ /* 0x000fe20000000800 */
[----:B------:R-:W-:-:S03]  /*1420*/  UISETP.NE.AND.EX UP0, UPT, UR5, URZ, UPT, UP0 ;  /* 0x0000003f0500728c */ /* 0x000fc6000bf05300 */
[----:B------:R-:W-:Y:S01]  /*1430*/  ULDC UR5, c[0x0][0x2f0] ;  /* 0x0000bc0000057ab9 */ /* 0x000fe20000000800 */
[----:B------:R-:W-:-:S04]  /*1440*/  USEL UR4, UR4, 0x1, UP0 ;  /* 0x0000000104047887 */ /* 0x000fc80008000000 */
[----:B------:R-:W-:-:S03]  /*1450*/  UIMAD UR4, UR4, UR5, URZ ;  /* 0x00000005040472a4 */ /* 0x000fc6000f8e023f */
[----:B------:R-:W-:Y:S02]  /*1460*/  ULDC UR5, c[0x0][0x348] ;  /* 0x0000d20000057ab9 */ /* 0x000fe40000000800 */
[----:B------:R-:W-:Y:S02]  /*1470*/  IMAD.U32 R25, RZ, RZ, UR5 ;  /* 0x00000005ff197e24 */ /* 0x000fe4000f8e00ff */
[----:B------:R-:W-:Y:S01]  /*1480*/  IMAD.U32 R28, RZ, RZ, UR4 ;  /* 0x00000004ff1c7e24 */ /* 0x000fe2000f8e00ff */
[----:B0-----:R-:W-:Y:S06]  /*1490*/  @P2 BRA `(.L_x_6960) ;  /* 0x0000000000242947 */ /* 0x001fec0003800000 */
        /* <DEDUP_REMOVED lines=9> */
.L_x_6960:
[----:B------:R-:W-:Y:S01]  /*1530*/  ULDC.64 UR4, c[0x0][0xa20] ;  /* 0x0002880000047ab9 */ /* 0x000fe20000000a00 */
[C---:B------:R-:W-:Y:S02]  /*1540*/  LOP3.LUT R2, R30.reuse, 0xff000000, RZ, 0xc0, !PT ;  /* 0xff0000001e027812 */ /* 0x040fe400078ec0ff */
[----:B------:R-:W-:Y:S02]  /*1550*/  ISETP.NE.U32.AND P1, PT, RZ, UR4, PT ;  /* 0x00000004ff007c0c */ /* 0x000fe4000bf25070 */
[C---:B------:R-:W-:Y:S02]  /*1560*/  LOP3.LUT R0, R30.reuse, 0xff0000, RZ, 0xc0, !PT ;  /* 0x00ff00001e007812 */ /* 0x040fe400078ec0ff */
[----:B------:R-:W-:Y:S02]  /*1570*/  ISETP.NE.AND.EX P1, PT, RZ, UR5, PT, P1 ;  /* 0x00000005ff007c0c */ /* 0x000fe4000bf25310 */
[----:B------:R-:W-:Y:S02]  /*1580*/  SHF.R.U32.HI R3, RZ, 0x8, R2 ;  /* 0x00000008ff037819 */ /* 0x000fe40000011602 */
[----:B------:R-:W-:-:S02]  /*1590*/  LOP3.LUT R2, R30, 0xffff, RZ, 0xc0, !PT ;  /* 0x0000ffff1e027812 */ /* 0x000fc400078ec0ff */
[----:B------:R-:W-:Y:S02]  /*15a0*/  LEA.HI R204, R0, R3, RZ, 0x10 ;  /* 0x0000000300cc7211 */ /* 0x000fe400078f80ff */
[----:B------:R-:W-:-:S05]  /*15b0*/  MOV R208, R29 ;  /* 0x0000001d00d07202 */ /* 0x000fca0000000f00 */
[----:B------:R-:W-:Y:S05]  /*15c0*/  @!P1 BRA `(.L_x_6961) ;  /* 0x0000000000109947 */ /* 0x000fea0003800000 */
[----:B------:R-:W-:-:S04]  /*15d0*/  IADD3 R4, P0, R206, UR4, RZ ;  /* 0x00000004ce047c10 */ /* 0x000fc8000ff1e0ff */
[----:B------:R-:W-:-:S05]  /*15e0*/  IADD3.X R5, R207, UR5, RZ, P0, !PT ;  /* 0x00000005cf057c10 */ /* 0x000fca00087fe4ff */
[----:B------:R0:W5:Y:S01]  /*15f0*/  LDG.E R28, desc[UR42][R4.64] ;  /* 0x0000002a041c7981 */ /* 0x000162000c1e1900 */
[----:B------:R-:W-:Y:S05]  /*1600*/  BRA `(.L_x_6962) ;  /* 0x0000000000107947 */ /* 0x000fea0003800000 */
.L_x_6961:
[----:B------:R-:W-:Y:S05]  /*1610*/  @!P0 BRA `(.L_x_6962) ;  /* 0x00000000000c8947 */ /* 0x000fea0003800000 */
[----:B------:R-:W2:Y:S04]  /*1620*/  LDG.E R3, desc[UR42][R6.64] ;  /* 0x0000002a06037981 */ /* 0x000ea8000c1e1900 */
[----:B------:R-:W2:Y:S02]  /*1630*/  LDG.E R28, desc[UR42][R6.64+0x4] ;  /* 0x0000042a061c7981 */ /* 0x000ea4000c1e1900 */
[----:B--2---:R-:W-:-:S07]  /*1640*/  IMAD.IADD R28, R28, 0x1, -R3 ;  /* 0x000000011c1c7824 */ /* 0x004fce00078e0a03 */
.L_x_6962:
[----:B------:R-:W-:Y:S02]  /*1650*/  ULDC.64 UR4, c[0x0][0xa10] ;  /* 0x0002840000047ab9 */ /* 0x000fe40000000a00 */
[----:B------:R-:W-:-:S04]  /*1660*/  ISETP.NE.U32.AND P0, PT, RZ, UR4, PT ;  /* 0x00000004ff007c0c */ /* 0x000fc8000bf05070 */
[----:B------:R-:W-:Y:S01]  /*1670*/  ISETP.NE.AND.EX P0, PT, RZ, UR5, PT, P0 ;  /* 0x00000005ff007c0c */ /* 0x000fe2000bf05300 */
[----:B------:R-:W-:Y:S02]  /*1680*/  ULDC.64 UR4, c[0x0][0xa30] ;  /* 0x00028c0000047ab9 */ /* 0x000fe40000000a00 */
[----:B------:R-:W-:-:S10]  /*1690*/  ISETP.NE.U32.AND P1, PT, RZ, UR4, PT ;  /* 0x00000004ff007c0c */ /* 0x000fd4000bf25070 */
[----:B0-----:R-:W0:Y:S01]  /*16a0*/  @P0 LDC.64 R4, c[0x0][0xa10] ;  /* 0x00028400ff040b82 */ /* 0x001e220000000a00 */
[----:B------:R-:W-:Y:S01]  /*16b0*/  ISETP.NE.AND.EX P1, PT, RZ, UR5, PT, P1 ;  /* 0x00000005ff007c0c */ /* 0x000fe2000bf25310 */
[----:B0-----:R-:W-:-:S05]  /*16c0*/  @P0 IMAD.WIDE R4, R205, 0x4, R4 ;  /* 0x00000004cd040825 */ /* 0x001fca00078e0204 */
[----:B------:R-:W2:Y:S04]  /*16d0*/  @P0 LDG.E R0, desc[UR42][R4.64] ;  /* 0x0000002a04000981 */ /* 0x000ea8000c1e1900 */
[----:B------:R-:W2:Y:S03]  /*16e0*/  @P0 LDG.E R3, desc[UR42][R4.64+0x4] ;  /* 0x0000042a04030981 */ /* 0x000ea6000c1e1900 */
[----:B------:R-:W-:Y:S01]  /*16f0*/  @P1 IADD3 R6, P2, R206, UR4, RZ ;  /* 0x00000004ce061c10 */ /* 0x000fe2000ff5e0ff */
[----:B-----5:R-:W-:-:S03]  /*1700*/  IMAD.MOV.U32 R24, RZ, RZ, R28 ;  /* 0x000000ffff187224 */ /* 0x020fc600078e001c */
[----:B------:R-:W-:-:S05]  /*1710*/  @P1 IADD3.X R7, R207, UR5, RZ, P2, !PT ;  /* 0x00000005cf071c10 */ /* 0x000fca00097fe4ff */
[----:B------:R0:W5:Y:S01]  /*1720*/  @P1 LDG.E R24, desc[UR42][R6.64] ;  /* 0x0000002a06181981 */ /* 0x000162000c1e1900 */
[----:B------:R-:W-:Y:S01]  /*1730*/  IMAD.IADD R10, R28, 0x1, -R9 ;  /* 0x000000011c0a7824 */ /* 0x000fe200078e0a09 */
[----:B------:R-:W-:Y:S01]  /*1740*/  BSSY B0, `(.L_x_6963) ;  /* 0x000002a000007945 */ /* 0x000fe20003800000 */
[----:B------:R-:W-:Y:S02]  /*1750*/  LOP3.LUT R209, R204, 0xff, RZ, 0xc0, !PT ;  /* 0x000000ffccd17812 */ /* 0x000fe400078ec0ff */
[----:B------:R-:W-:Y:S02]  /*1760*/  SHF.R.U32.HI R204, RZ, 0x10, R204 ;  /* 0x00000010ffcc7819 */ /* 0x000fe400000116cc */
[----:B--2---:R-:W-:-:S05]  /*1770*/  @P0 IADD3 R25, -R0, R3, RZ ;  /* 0x0000000300190210 */ /* 0x004fca0007ffe1ff */
[----:B------:R-:W-:-:S04]  /*1780*/  IMAD.IADD R96, R10, 0x1, R25 ;  /* 0x000000010a607824 */ /* 0x000fc800078e0219 */
[C---:B------:R-:W-:Y:S01]  /*1790*/  VIADD R0, R96.reuse, 0x7f ;  /* 0x0000007f60007836 */ /* 0x040fe20000000000 */
[----:B------:R-:W-:-:S04]  /*17a0*/  ISETP.GE.AND P3, PT, R96, 0x1, PT ;  /* 0x000000016000780c */ /* 0x000fc80003f66270 */
[----:B------:R-:W-:Y:S02]  /*17b0*/  SHF.R.S32.HI R3, RZ, 0x1f, R0 ;  /* 0x0000001fff037819 */ /* 0x000fe40000011400 */
[----:B------:R-:W-:Y:S02]  /*17c0*/  P2R R97, PR, RZ, 0x8 ;  /* 0x00000008ff617803 */ /* 0x000fe40000000000 */
[----:B------:R-:W-:Y:S01]  /*17d0*/  LEA.HI R3, R3, R0, RZ, 0x7 ;  /* 0x0000000003037211 */ /* 0x000fe200078f38ff */
[----:B------:R-:W-:-:S03]  /*17e0*/  IMAD.MOV.U32 R0, RZ, RZ, RZ ;  /* 0x000000ffff007224 */ /* 0x000fc600078e00ff */
[----:B------:R-:W-:Y:S01]  /*17f0*/  SHF.R.S32.HI R93, RZ, 0x7, R3 ;  /* 0x00000007ff5d7819 */ /* 0x000fe20000011403 */
[----:B0-----:R-:W-:Y:S06]  /*1800*/  @!P3 BRA `(.L_x_6964) ;  /* 0x000000000074b947 */ /* 0x001fec0003800000 */
[----:B------:R-:W-:Y:S01]  /*1810*/  ISETP.NE.AND P0, PT, R204, RZ, PT ;  /* 0x000000ffcc00720c */ /* 0x000fe20003f05270 */
[----:B------:R-:W-:-:S03]  /*1820*/  ULDC UR4, c[0x0][0x9f0] ;  /* 0x00027c0000047ab9 */ /* 0x000fc60000000800 */
[----:B------:R-:W-:-:S04]  /*1830*/  SEL R9, R204, UR4, P0 ;  /* 0x00000004cc097c07 */ /* 0x000fc80008000000 */
[-C--:B------:R-:W-:Y:S02]  /*1840*/  IABS R6, R9.reuse ;  /* 0x0000000900067213 */ /* 0x080fe40000000000 */
[----:B------:R-:W-:Y:S02]  /*1850*/  IADD3 R0, R93, -0x1, R9 ;  /* 0xffffffff5d007810 */ /* 0x000fe40007ffe009 */
[----:B------:R-:W0:Y:S01]  /*1860*/  I2F.RP R3, R6 ;  /* 0x0000000600037306 */ /* 0x000e220000209400 */
[-C--:B------:R-:W-:Y:S02]  /*1870*/  IABS R11, R9.reuse ;  /* 0x00000009000b7213 */ /* 0x080fe40000000000 */
[----:B------:R-:W-:Y:S02]  /*1880*/  IABS R8, R0 ;  /* 0x0000000000087213 */ /* 0x000fe40000000000 */
[----:B------:R-:W-:-:S04]  /*1890*/  LOP3.LUT R0, R0, R9, RZ, 0x3c, !PT ;  /* 0x0000000900007212 */ /* 0x000fc800078e3cff */
[----:B------:R-:W-:Y:S01]  /*18a0*/  ISETP.GE.AND P2, PT, R0, RZ, PT ;  /* 0x000000ff0000720c */ /* 0x000fe20003f46270 */
[----:B0-----:R-:W0:Y:S02]  /*18b0*/  MUFU.RCP R3, R3 ;  /* 0x0000000300037308 */ /* 0x001e240000001000 */
[----:B0-----:R-:W-:Y:S01]  /*18c0*/  IADD3 R4, R3, 0xffffffe, RZ ;  /* 0x0ffffffe03047810 */ /* 0x001fe20007ffe0ff */
[----:B------:R-:W-:-:S05]  /*18d0*/  IMAD.MOV R3, RZ, RZ, -R11 ;  /* 0x000000ffff037224 */ /* 0x000fca00078e0a0b */
[----:B------:R0:W1:Y:S02]  /*18e0*/  F2I.FTZ.U32.TRUNC.NTZ R5, R4 ;  /* 0x0000000400057305 */ /* 0x000064000021f000 */
[----:B0-----:R-:W-:Y:S02]  /*18f0*/  IMAD.MOV.U32 R4, RZ, RZ, RZ ;  /* 0x000000ffff047224 */ /* 0x001fe400078e00ff */
[----:B-1----:R-:W-:-:S04]  /*1900*/  IMAD.MOV R7, RZ, RZ, -R5 ;  /* 0x000000ffff077224 */ /* 0x002fc800078e0a05 */
[----:B------:R-:W-:-:S04]  /*1910*/  IMAD R7, R7, R6, RZ ;  /* 0x0000000607077224 */ /* 0x000fc800078e02ff */
[----:B------:R-:W-:-:S06]  /*1920*/  IMAD.HI.U32 R5, R5, R7, R4 ;  /* 0x0000000705057227 */ /* 0x000fcc00078e0004 */
        /* <DEDUP_REMOVED lines=8> */
[----:B------:R-:W-:-:S05]  /*19b0*/  IMAD.MOV.U32 R0, RZ, RZ, R5 ;  /* 0x000000ffff007224 */ /* 0x000fca00078e0005 */
[----:B------:R-:W-:Y:S02]  /*19c0*/  @!P2 IADD3 R0, -R0, RZ, RZ ;  /* 0x000000ff0000a210 */ /* 0x000fe40007ffe1ff */
[----:B------:R-:W-:-:S07]  /*19d0*/  @!P1 LOP3.LUT R0, RZ, R9, RZ, 0x33, !PT ;  /* 0x00000009ff009212 */ /* 0x000fce00078e33ff */
.L_x_6964:
[----:B------:R-:W-:Y:S05]  /*19e0*/  BSYNC B0 ;  /* 0x0000000000007941 */ /* 0x000fea0003800000 */
.L_x_6963:
[----:B------:R-:W-:-:S05]  /*19f0*/  IMAD R3, R209, R0, RZ ;  /* 0x00000000d1037224 */ /* 0x000fca00078e02ff */
[C---:B------:R-:W-:Y:S01]  /*1a00*/  VIADDMNMX R0, R3.reuse, R0, R93, PT ;  /* 0x0000000003007246 */ /* 0x040fe2000380015d */
[----:B------:R-:W-:-:S04]  /*1a10*/  IMAD R3, R3, 0x80, -R10 ;  /* 0x0000008003037824 */ /* 0x000fc800078e0a0a */
[----:B------:R-:W-:Y:S01]  /*1a20*/  IMAD R0, R0, 0x80, -R10 ;  /* 0x0000008000007824 */ /* 0x000fe200078e0a0a */
[----:B------:R-:W-:-:S04]  /*1a30*/  VIMNMX R3, RZ, R3, !PT ;  /* 0x00000003ff037248 */ /* 0x000fc80007fe0100 */
[----:B------:R-:W-:Y:S02]  /*1a40*/  VIMNMX R0, R0, R25, PT ;  /* 0x0000001900007248 */ /* 0x000fe40003fe0100 */
[----:B------:R-:W-:Y:S02]  /*1a50*/  SHF.R.U32.HI R26, RZ, 0x7, R3 ;  /* 0x00000007ff1a7819 */ /* 0x000fe40000011603 */
[----:B------:R-:W-:Y:S02]  /*1a60*/  ISETP.GT.AND P0, PT, R0, R3, PT ;  /* 0x000000030000720c */ /* 0x000fe40003f04270 */
[----:B------:R-:W-:-:S11]  /*1a70*/  MOV R27, R26 ;  /* 0x0000001a001b7202 */ /* 0x000fd60000000f00 */
        /* <DEDUP_REMOVED lines=27> */
.L_x_6967:
[----:B------:R-:W-:Y:S05]  /*1c30*/  BSYNC B6 ;  /* 0x0000000000067941 */ /* 0x000fea0003800000 */
.L_x_6966:
        /* <DEDUP_REMOVED lines=8> */
[----:B------:R0:W1:Y:S01]  /*1cc0*/  LDC.64 R14, c[0x4][R0] ;  /* 0x01000000000e7b82 */ /* 0x0000620000000a00 */
[----:B------:R-:W-:Y:S01]  /*1cd0*/  IMAD.U32 R5, RZ, RZ, UR5 ;  /* 0x00000005ff057e24 */ /* 0x000fe2000f8e00ff */
[----:B------:R-:W-:Y:S01]  /*1ce0*/  ULDC.64 UR4, c[0x4][0x140] ;  /* 0x0100500000047ab9 */ /* 0x000fe20000000a00 */
[----:B------:R-:W-:Y:S01]  /*1cf0*/  MOV R10, UR6 ;  /* 0x00000006000a7c02 */ /* 0x000fe20008000f00 */
[----:B------:R-:W-:Y:S01]  /*1d00*/  IMAD.U32 R6, RZ, RZ, UR4 ;  /* 0x00000004ff067e24 */ /* 0x000fe2000f8e00ff */
[----:B------:R-:W-:Y:S01]  /*1d10*/  MOV R13, RZ ;  /* 0x000000ff000d7202 */ /* 0x000fe20000000f00 */
[----:B------:R-:W-:-:S02]  /*1d20*/  IMAD.U32 R7, RZ, RZ, UR5 ;  /* 0x00000005ff077e24 */ /* 0x000fc4000f8e00ff */
[----:B------:R-:W-:Y:S02]  /*1d30*/  IMAD.U32 R11, RZ, RZ, UR7 ;  /* 0x00000007ff0b7e24 */ /* 0x000fe4000f8e00ff */
[----:B------:R-:W-:Y:S02]  /*1d40*/  IMAD.MOV.U32 R8, RZ, RZ, 0x70 ;  /* 0x00000070ff087424 */ /* 0x000fe400078e00ff */
[----:B0-----:R-:W-:-:S07]  /*1d50*/  IMAD.MOV.U32 R12, RZ, RZ, 0x1 ;  /* 0x00000001ff0c7424 */ /* 0x001fce00078e00ff */
[----:B------:R-:W-:-:S07]  /*1d60*/  LEPC R20, `(.L_x_6969) ;  /* 0x000000001014794e */ /* 0x000fce0000000000 */
[----:B-1---5:R-:W-:Y:S05]  /*1d70*/  CALL.ABS.NOINC R14 ;  /* 0x000000000e007343 */ /* 0x022fea0003c00000 */
.L_x_6969:
[----:B------:R-:W-:Y:S05]  /*1d80*/  BSYNC B6 ;  /* 0x0000000000067941 */ /* 0x000fea0003800000 */
.L_x_6968:
[----:B------:R-:W-:Y:S01]  /*1d90*/  ULDC.64 UR4, c[0x0][0x9f8] ;  /* 0x00027e0000047ab9 */ /* 0x000fe20000000a00 */
[----:B------:R-:W-:Y:S01]  /*1da0*/  IMAD.MOV.U32 R0, RZ, RZ, R205 ;  /* 0x000000ffff007224 */ /* 0x000fe200078e00cd */
[----:B------:R-:W-:Y:S01]  /*1db0*/  ISETP.NE.U32.AND P0, PT, RZ, UR4, PT ;  /* 0x00000004ff007c0c */ /* 0x000fe2000bf05070 */
[----:B------:R-:W0:Y:S03]  /*1dc0*/  LDC R37, c[0x0][0x3f4] ;  /* 0x0000fd00ff257b82 */ /* 0x000e260000000800 */
[----:B------:R-:W-:-:S05]  /*1dd0*/  ISETP.NE.AND.EX P0, PT, RZ, UR5, PT, P0 ;  /* 0x00000005ff007c0c */ /* 0x000fca000bf05300 */
[----:B------:R-:W1:Y:S08]  /*1de0*/  LDC.64 R14, c[0x0][0x3f8] ;  /* 0x0000fe00ff0e7b82 */ /* 0x000e700000000a00 */
[----:B------:R-:W-:Y:S01]  /*1df0*/  @P0 IADD3 R4, P1, R206, UR4, RZ ;  /* 0x00000004ce040c10 */ /* 0x000fe2000ff3e0ff */
[----:B------:R-:W2:Y:S03]  /*1e00*/  LDC.64 R12, c[0x0][0x408] ;  /* 0x00010200ff0c7b82 */ /* 0x000ea60000000a00 */
[----:B------:R-:W-:-:S05]  /*1e10*/  @P0 IADD3.X R5, R207, UR5, RZ, P1, !PT ;  /* 0x00000005cf050c10 */ /* 0x000fca0008ffe4ff */
[----:B------:R3:W4:Y:S01]  /*1e20*/  @P0 LDG.E R0, desc[UR42][R4.64] ;  /* 0x0000002a04000981 */ /* 0x000722000c1e1900 */
[----:B0-----:R-:W-:Y:S01]  /*1e30*/  ISETP.GE.AND P0, PT, R16, R37, PT ;  /* 0x000000251000720c */ /* 0x001fe20003f06270 */
[----:B------:R-:W-:Y:S01]  /*1e40*/  IMAD.SHL.U32 R33, R153, 0x40, RZ ;  /* 0x0000004099217824 */ /* 0x000fe200078e00ff */
[----:B------:R-:W-:Y:S01]  /*1e50*/  SHF.R.S32.HI R9, RZ, 0x1f, R153 ;  /* 0x0000001fff097819 */ /* 0x000fe20000011499 */
[----:B------:R-:W0:Y:S01]  /*1e60*/  S2R R38, SR_TID.X ;  /* 0x0000000000267919 */ /* 0x000e220000002100 */
[----:B-----5:R-:W-:Y:S01]  /*1e70*/  SHF.R.S32.HI R11, RZ, 0x1f, R24 ;  /* 0x0000001fff0b7819 */ /* 0x020fe20000011418 */
[----:B------:R-:W-:Y:S01]  /*1e80*/  IMAD.IADD R3, R31, 0x1, R28 ;  /* 0x000000011f037824 */ /* 0x000fe200078e021c */
[----:B------:R-:W-:Y:S01]  /*1e90*/  SHF.R.U32.HI R32, RZ, 0x3, R193 ;  /* 0x00000003ff207819 */ /* 0x000fe200000116c1 */
[-C--:B-1----:R-:W-:Y:S01]  /*1ea0*/  IMAD R6, R9, R14.reuse, RZ ;  /* 0x0000000e09067224 */ /* 0x082fe200078e02ff */
[----:B------:R-:W-:Y:S01]  /*1eb0*/  SHF.R.U32.HI R30, RZ, 0x3, R192 ;  /* 0x00000003ff1e7819 */ /* 0x000fe200000116c0 */
[----:B------:R-:W-:Y:S01]  /*1ec0*/  IMAD.WIDE.U32 R82, R153, R14, R18 ;  /* 0x0000000e99527225 */ /* 0x000fe200078e0012 */
[----:B---3--:R-:W-:-:S02]  /*1ed0*/  SEL R5, R37, RZ, P0 ;  /* 0x000000ff25057207 */ /* 0x008fc40000000000 */
[----:B------:R-:W-:Y:S01]  /*1ee0*/  SHF.R.U32.HI R21, RZ, 0x3, R159 ;  /* 0x00000003ff157819 */ /* 0x000fe2000001169f */
[----:B------:R-:W-:Y:S02]  /*1ef0*/  IMAD R85, R153, R15, R6 ;  /* 0x0000000f99557224 */ /* 0x000fe400078e0206 */
[----:B--2---:R-:W-:Y:S01]  /*1f00*/  IMAD R4, R9, R12, RZ ;  /* 0x0000000c09047224 */ /* 0x004fe200078e02ff */
[----:B------:R-:W-:Y:S01]  /*1f10*/  SHF.L.U64.HI R31, R12, 0x6, R13 ;  /* 0x000000060c1f7819 */ /* 0x000fe2000001020d */
[----:B------:R-:W-:Y:S01]  /*1f20*/  IMAD.IADD R5, R16, 0x1, R5 ;  /* 0x0000000110057824 */ /* 0x000fe200078e0205 */
[----:B------:R-:W-:Y:S01]  /*1f30*/  SHF.L.U32 R35, R12, 0x7, RZ ;  /* 0x000000070c237819 */ /* 0x000fe200000006ff */
[C---:B------:R-:W-:Y:S02]  /*1f40*/  IMAD R9, R153.reuse, R13, R4 ;  /* 0x0000000d99097224 */ /* 0x040fe400078e0204 */
[----:B------:R-:W-:Y:S01]  /*1f50*/  IMAD.WIDE.U32 R6, R153, R14, R16 ;  /* 0x0000000e99067225 */ /* 0x000fe200078e0010 */
[----:B------:R-:W-:-:S03]  /*1f60*/  SHF.R.S32.HI R4, RZ, 0x1f, R5 ;  /* 0x0000001fff047819 */ /* 0x000fc60000011405 */
[----:B------:R-:W-:Y:S01]  /*1f70*/  IMAD.MOV.U32 R84, RZ, RZ, R6 ;  /* 0x000000ffff547224 */ /* 0x000fe200078e0006 */
[CC--:B------:R-:W-:Y:S01]  /*1f80*/  LEA.HI R40, R4.reuse, R5.reuse, RZ, 0x3 ;  /* 0x0000000504287211 */ /* 0x0c0fe200078f18ff */
[CC--:B------:R-:W-:Y:S01]  /*1f90*/  IMAD.WIDE.U32 R88, R153.reuse, R12.reuse, R16 ;  /* 0x0000000c99587225 */ /* 0x0c0fe200078e0010 */
[----:B------:R-:W-:Y:S02]  /*1fa0*/  LEA.HI R6, R4, R5, RZ, 0x6 ;  /* 0x0000000504067211 */ /* 0x000fe400078f30ff */
[----:B------:R-:W-:Y:S01]  /*1fb0*/  LOP3.LUT R4, R40, 0x38, RZ, 0xc0, !PT ;  /* 0x0000003828047812 */ /* 0x000fe200078ec0ff */
[----:B------:R-:W-:Y:S01]  /*1fc0*/  IMAD.WIDE.U32 R86, R153, R12, R18 ;  /* 0x0000000c99567225 */ /* 0x000fe200078e0012 */
[----:B------:R-:W-:Y:S02]  /*1fd0*/  IADD3 R89, R9, R89, RZ ;  /* 0x0000005909597210 */ /* 0x000fe40007ffe0ff */
[----:B------:R-:W-:Y:S01]  /*1fe0*/  LOP3.LUT R10, R159, 0x38, R40, 0xf8, !PT ;  /* 0x000000389f0a7812 */ /* 0x000fe200078ef828 */
[----:B------:R-:W-:Y:S01]  /*1ff0*/  IMAD.IADD R83, R83, 0x1, R85 ;  /* 0x0000000153537824 */ /* 0x000fe200078e0255 */
[----:B0-----:R-:W-:Y:S01]  /*2000*/  SHF.R.U32.HI R38, RZ, 0x7, R38 ;  /* 0x00000007ff267819 */ /* 0x001fe20000011626 */
[----:B------:R-:W-:Y:S01]  /*2010*/  IMAD.SHL.U32 R6, R6, 0x80, RZ ;  /* 0x0000008006067824 */ /* 0x000fe200078e00ff */
[----:B------:R-:W-:Y:S01]  /*2020*/  IADD3 R85, R85, R7, RZ ;  /* 0x0000000755557210 */ /* 0x000fe20007ffe0ff */
[----:B------:R-:W-:Y:S01]  /*2030*/  IMAD.IADD R87, R87, 0x1, R9 ;  /* 0x0000000157577824 */ /* 0x000fe200078e0209 */
[----:B------:R-:W-:Y:S01]  /*2040*/  ISETP.NE.AND P6, PT, R38, 0x1, PT ;  /* 0x000000012600780c */ /* 0x000fe20003fc5270 */
[----:B------:R-:W-:Y:S01]  /*2050*/  IMAD R20, R11, R14, RZ ;  /* 0x0000000e0b147224 */ /* 0x000fe200078e02ff */
[--C-:B------:R-:W-:Y:S01]  /*2060*/  LOP3.LUT R7, R193, 0x38, R40.reuse, 0xf8, !PT ;  /* 0x00000038c1077812 */ /* 0x100fe200078ef828 */
[----:B------:R-:W-:Y:S01]  /*2070*/  IMAD R11, R11, R12, RZ ;  /* 0x0000000c0b0b7224 */ /* 0x000fe200078e02ff */
[----:B------:R-:W-:Y:S01]  /*2080*/  LOP3.LUT R9, R192, 0x38, R40, 0xf8, !PT ;  /* 0x00000038c0097812 */ /* 0x000fe200078ef828 */
[----:B------:R-:W-:Y:S01]  /*2090*/  IMAD R39, R24, R15, R20 ;  /* 0x0000000f18277224 */ /* 0x000fe200078e0214 */
[----:B------:R-:W-:Y:S01]  /*20a0*/  LOP3.LUT R5, R4, 0x1c0, R33, 0xf8, !PT ;  /* 0x000001c004057812 */ /* 0x000fe200078ef821 */
[----:B------:R-:W-:Y:S01]  /*20b0*/  IMAD.WIDE.U32 R82, R24, R14, R82 ;  /* 0x0000000e18527225 */ /* 0x000fe200078e0052 */
[----:B------:R-:W-:-:S02]  /*20c0*/  LOP3.LUT R8, R6, 0xffffe000, RZ, 0xc0, !PT ;  /* 0xffffe00006087812 */ /* 0x000fc400078ec0ff */
[----:B------:R-:W-:Y:S01]  /*20d0*/  LOP3.LUT R4, R7, R32, RZ, 0x3c, !PT ;  /* 0x0000002007047212 */ /* 0x000fe200078e3cff */
[----:B------:R-:W-:Y:S01]  /*20e0*/  IMAD.WIDE.U32 R84, R24, R14, R84 ;  /* 0x0000000e18547225 */ /* 0x000fe200078e0054 */
[----:B------:R-:W-:Y:S01]  /*20f0*/  LOP3.LUT R9, R9, R30, RZ, 0x3c, !PT ;  /* 0x0000001e09097212 */ /* 0x000fe200078e3cff */
[----:B------:R-:W-:Y:S05]  /*2100*/  @!P6 WARPSYNC.ALL ;  /* 0x000000000000e948 */ /* 0x000fea0003800000 */
[----:B------:R-:W-:Y:S01]  /*2110*/  LOP3.LUT R6, R10, R21, RZ, 0x3c, !PT ;  /* 0x000000150a067212 */ /* 0x000fe200078e3cff */
[C---:B------:R-:W-:Y:S01]  /*2120*/  IMAD R11, R24.reuse, R13, R11 ;  /* 0x0000000d180b7224 */ /* 0x040fe200078e020b */
[----:B------:R-:W-:Y:S01]  /*2130*/  LOP3.LUT R7, R5, R200, RZ, 0x3c, !PT ;  /* 0x000000c805077212 */ /* 0x000fe200078e3cff */
[----:B------:R-:W-:Y:S01]  /*2140*/  IMAD.WIDE.U32 R86, R24, R12, R86 ;  /* 0x0000000c18567225 */ /* 0x000fe200078e0056 */
[----:B------:R-:W-:Y:S01]  /*2150*/  LOP3.LUT R77, R40, 0xfffffff8, RZ, 0xc0, !PT ;  /* 0xfffffff8284d7812 */ /* 0x000fe200078ec0ff */
[----:B------:R-:W-:Y:S01]  /*2160*/  ULDC UR4, c[0x0][0x2f4] ;  /* 0x0000bd0000047ab9 */ /* 0x000fe20000000800 */
[----:B------:R-:W-:Y:S01]  /*2170*/  IADD3 R4, R4, R8, R199 ;  /* 0x0000000804047210 */ /* 0x000fe20007ffe0c7 */
[----:B------:R-:W-:Y:S01]  /*2180*/  IMAD.WIDE.U32 R88, R24, R12, R88 ;  /* 0x0000000c18587225 */ /* 0x000fe200078e0058 */
[----:B------:R-:W-:-:S02]  /*2190*/  IADD3 R5, R9, R8, R198 ;  /* 0x0000000809057210 */ /* 0x000fc40007ffe0c6 */
[-C--:B------:R-:W-:Y:S01]  /*21a0*/  IADD3 R6, R6, R8.reuse, R197 ;  /* 0x0000000806067210 */ /* 0x080fe20007ffe0c5 */
[----:B------:R-:W-:Y:S01]  /*21b0*/  VIADD R95, R38, 0x8 ;  /* 0x00000008265f7836 */ /* 0x000fe20000000000 */
[----:B------:R-:W-:Y:S01]  /*21c0*/  IADD3 R7, R7, R8, R201 ;  /* 0x0000000807077210 */ /* 0x000fe20007ffe0c9 */
[C---:B------:R-:W-:Y:S01]  /*21d0*/  IMAD.SHL.U32 R20, R14.reuse, 0x20, RZ ;  /* 0x000000200e147824 */ /* 0x040fe200078e00ff */
[----:B------:R-:W-:Y:S01]  /*21e0*/  IADD3 R38, R83, R39, RZ ;  /* 0x0000002753267210 */ /* 0x000fe20007ffe0ff */
[C---:B------:R-:W-:Y:S01]  /*21f0*/  IMAD.SHL.U32 R28, R14.reuse, 0x80, RZ ;  /* 0x000000800e1c7824 */ /* 0x040fe200078e00ff */
[--C-:B------:R-:W-:Y:S01]  /*2200*/  SHF.L.U64.HI R8, R14, 0x5, R15.reuse ;  /* 0x000000050e087819 */ /* 0x100fe2000001020f */
[----:B------:R-:W-:Y:S01]  /*2210*/  IMAD.SHL.U32 R33, R12, 0x20, RZ ;  /* 0x000000200c217824 */ /* 0x000fe200078e00ff */
[--C-:B------:R-:W-:Y:S01]  /*2220*/  SHF.L.U64.HI R9, R14, 0x6, R15.reuse ;  /* 0x000000060e097819 */ /* 0x100fe2000001020f */
[----:B------:R-:W-:Y:S01]  /*2230*/  IMAD.SHL.U32 R34, R12, 0x40, RZ ;  /* 0x000000400c227824 */ /* 0x000fe200078e00ff */
[C---:B------:R-:W-:Y:S01]  /*2240*/  SHF.L.U64.HI R10, R14.reuse, 0x7, R15 ;  /* 0x000000070e0a7819 */ /* 0x040fe2000001020f */
[----:B------:R-:W-:Y:S01]  /*2250*/  IMAD R36, R203, 0x20, R153 ;  /* 0x00000020cb247824 */ /* 0x000fe200078e0299 */
[----:B------:R-:W-:Y:S01]  /*2260*/  SHF.L.U32 R21, R14, 0x6, RZ ;  /* 0x000000060e157819 */ /* 0x000fe200000006ff */
[----:B------:R-:W-:Y:S01]  /*2270*/  IMAD.SHL.U32 R37, R37, 0x2, RZ ;  /* 0x0000000225257824 */ /* 0x000fe200078e00ff */
[C---:B------:R-:W-:Y:S01]  /*2280*/  SHF.L.U64.HI R30, R12.reuse, 0x5, R13 ;  /* 0x000000050c1e7819 */ /* 0x040fe2000001020d */
[----:B------:R-:W-:Y:S01]  /*2290*/  IMAD.IADD R39, R39, 0x1, R85 ;  /* 0x0000000127277824 */ /* 0x000fe200078e0255 */
[----:B------:R-:W-:Y:S01]  /*22a0*/  SHF.L.U64.HI R32, R12, 0x7, R13 ;  /* 0x000000070c207819 */ /* 0x000fe2000001020d */
[----:B------:R-:W-:Y:S01]  /*22b0*/  IMAD.IADD R76, R87, 0x1, R11 ;  /* 0x00000001574c7824 */ /* 0x000fe200078e020b */
[----:B------:R-:W-:Y:S01]  /*22c0*/  @!P6 BAR.SYNC.DEFER_BLOCKING 0x9, 0x100 ;  /* 0x024400000000eb1d */ /* 0x000fe20000010000 */
[----:B------:R-:W-:Y:S01]  /*22d0*/  ISETP.GE.AND P1, PT, R16, UR4, PT ;  /* 0x0000000410007c0c */ /* 0x000fe2000bf26270 */
[----:B------:R-:W-:Y:S01]  /*22e0*/  IMAD.IADD R78, R11, 0x1, R89 ;  /* 0x000000010b4e7824 */ /* 0x000fe200078e0259 */
[----:B------:R-:W-:-:S02]  /*22f0*/  ISETP.GE.AND P2, PT, R23, UR4, PT ;  /* 0x0000000417007c0c */ /* 0x000fc4000bf46270 */
[----:B------:R-:W-:Y:S02]  /*2300*/  SHF.R.S32.HI R79, RZ, 0x3, R40 ;  /* 0x00000003ff4f7819 */ /* 0x000fe40000011428 */
[----:B------:R-:W-:Y:S02]  /*2310*/  SHF.R.S32.HI R81, RZ, 0x1f, R77 ;  /* 0x0000001fff517819 */ /* 0x000fe4000001144d */
[----:B----4-:R-:W-:-:S07]  /*2320*/  SHF.R.S32.HI R80, RZ, 0x1f, R0 ;  /* 0x0000001fff507819 */ /* 0x010fce0000011400 */
.L_x_7067:
[----:B0-----:R-:W0:Y:S01]  /*2330*/  LDC R101, c[0x0][0x430] ;  /* 0x00010c00ff657b82 */ /* 0x001e220000000800 */
[----:B------:R-:W-:Y:S01]  /*2340*/  IADD3 R27, R27, -0x1, RZ ;  /* 0xffffffff1b1b7810 */ /* 0x000fe20007ffe0ff */
[----:B------:R-:W-:-:S04]  /*2350*/  IMAD.MOV.U32 R102, RZ, RZ, RZ ;  /* 0x000000ffff667224 */ /* 0x000fc800078e00ff */
[----:B------:R-:W-:Y:S02]  /*2360*/  IMAD R12, R27, 0x80, R36 ;  /* 0x000000801b0c7824 */ /* 0x000fe400078e0224 */
[----:B-1----:R-:W1:Y:S02]  /*2370*/  LDC R104, c[0x0][0x3f4] ;  /* 0x0000fd00ff687b82 */ /* 0x002e640000000800 */
[----:B------:R-:W-:Y:S01]  /*2380*/  IMAD.IADD R44, R3, 0x1, R12 ;  /* 0x00000001032c7824 */ /* 0x000fe200078e020c */
[----:B------:R-:W-:-:S03]  /*2390*/  ISETP.GE.AND P3, PT, R12, R25, PT ;  /* 0x000000190c00720c */ /* 0x000fc60003f66270 */
[----:B------:R-:W-:Y:S01]  /*23a0*/  IMAD.MOV.U32 R40, RZ, RZ, R44 ;  /* 0x000000ffff287224 */ /* 0x000fe200078e002c */
[----:B------:R-:W-:Y:S02]  /*23b0*/  ISETP.GT.OR P3, PT, R36, 0x7f, P3 ;  /* 0x0000007f2400780c */ /* 0x000fe40001f64670 */
[----:B0-----:R-:W-:-:S11]  /*23c0*/  ISETP.NE.AND P4, PT, R101, 0x1, PT ;  /* 0x000000016500780c */ /* 0x001fd60003f85270 */
[----:B------:R-:W0:Y:S08]  /*23d0*/  @!P3 LDC.64 R14, c[0x0][0x428] ;  /* 0x00010a00ff0ebb82 */ /* 0x000e300000000a00 */
[----:B--2---:R-:W2:Y:S08]  /*23e0*/  @!P3 LDC.64 R12, c[0x0][0x418] ;  /* 0x00010600ff0cbb82 */ /* 0x004eb00000000a00 */
[----:B------:R-:W3:Y:S08]  /*23f0*/  @P4 LDC R11, c[0x0][0x434] ;  /* 0x00010d00ff0b4b82 */ /* 0x000ef00000000800 */
        /* <DEDUP_REMOVED lines=11> */
[----:B-1----:R-:W-:Y:S01]  /*24b0*/  ISETP.GE.AND P3, PT, R104, 0x1, PT ;  /* 0x000000016800780c */ /* 0x002fe20003f66270 */
[----:B------:R-:W-:Y:S01]  /*24c0*/  IMAD R11, R155, 0x4000, R196 ;  /* 0x000040009b0b7824 */ /* 0x000fe200078e02c4 */
[----:B------:R-:W-:Y:S01]  /*24d0*/  ISETP.GT.AND P4, PT, R27, R26, PT ;  /* 0x0000001a1b00720c */ /* 0x000fe20003f84270 */
[----:B------:R-:W-:Y:S01]  /*24e0*/  IMAD.MOV R14, RZ, RZ, -R40 ;  /* 0x000000ffff0e7224 */ /* 0x000fe200078e0a28 */
[----:B------:R-:W-:Y:S05]  /*24f0*/  YIELD ;  /* 0x0000000000007946 */ /* 0x000fea0003800000 */
[----:B------:R-:W-:Y:S01]  /*2500*/  BSSY B0, `(.L_x_6970) ;  /* 0x000057d000007945 */ /* 0x000fe20003800000 */
[----:B------:R-:W-:Y:S01]  /*2510*/  IMAD R101, R101, R14, R44 ;  /* 0x0000000e65657224 */ /* 0x000fe200078e022c */
[----:B------:R-:W-:-:S02]  /*2520*/  LEA R92, R11, R156, 0x1 ;  /* 0x0000009c0b5c7211 */ /* 0x000fc400078e08ff */
[----:B------:R-:W-:Y:S01]  /*2530*/  P2R R91, PR, RZ, 0x10 ;  /* 0x00000010ff5b7803 */ /* 0x000fe20000000000 */
[----:B0-----:R-:W-:Y:S06]  /*2540*/  @!P3 BRA `(.L_x_6971) ;  /* 0x00000050003cb947 */ /* 0x001fec0003800000 */
[----:B------:R-:W-:Y:S01]  /*2550*/  SHF.R.S32.HI R100, RZ, 0x1f, R101 ;  /* 0x0000001fff647819 */ /* 0x000fe20000011465 */
[----:B------:R-:W-:Y:S01]  /*2560*/  ULDC.64 UR4, c[0x0][0x300] ;  /* 0x0000c00000047ab9 */ /* 0x000fe20000000a00 */
[----:B-----5:R-:W-:Y:S01]  /*2570*/  SHF.R.S32.HI R99, RZ, 0x1f, R102 ;  /* 0x0000001fff637819 */ /* 0x020fe20000011466 */
[----:B------:R-:W-:-:S04]  /*2580*/  IMAD.WIDE.U32 R12, R101, UR4, RZ ;  /* 0x00000004650c7c25 */ /* 0x000fc8000f8e00ff */
[----:B------:R-:W-:Y:S02]  /*2590*/  IMAD R14, R100, UR4, RZ ;  /* 0x00000004640e7c24 */ /* 0x000fe4000f8e02ff */
[----:B------:R-:W-:Y:S02]  /*25a0*/  IMAD R98, R27, -0x80, R25 ;  /* 0xffffff801b627824 */ /* 0x000fe400078e0219 */
[----:B------:R-:W-:Y:S01]  /*25b0*/  IMAD R11, R101, UR5, R14 ;  /* 0x00000005650b7c24 */ /* 0x000fe2000f8e020e */
[----:B------:R-:W-:Y:S01]  /*25c0*/  ULDC.64 UR4, c[0x0][0x310] ;  /* 0x0000c40000047ab9 */ /* 0x000fe20000000a00 */
[----:B------:R-:W-:Y:S01]  /*25d0*/  IMAD R14, R32, R27, RZ ;  /* 0x0000001b200e7224 */ /* 0x000fe200078e02ff */
[----:B------:R-:W-:Y:S01]  /*25e0*/  VIMNMX R98, R98, 0x80, PT ;  /* 0x0000008062627848 */ /* 0x000fe20003fe0100 */
[----:B------:R-:W-:Y:S02]  /*25f0*/  IMAD R15, R99, UR4, RZ ;  /* 0x00000004630f7c24 */ /* 0x000fe4000f8e02ff */
[----:B------:R-:W-:Y:S01]  /*2600*/  IMAD.IADD R13, R13, 0x1, R11 ;  /* 0x000000010d0d7824 */ /* 0x000fe200078e020b */
[----:B------:R-:W-:Y:S01]  /*2610*/  SHF.R.S32.HI R11, RZ, 0x1f, R27 ;  /* 0x0000001fff0b7819 */ /* 0x000fe2000001141b */
[----:B------:R-:W-:-:S02]  /*2620*/  IMAD R15, R102, UR5, R15 ;  /* 0x00000005660f7c24 */ /* 0x000fc4000f8e020f */
[----:B------:R-:W-:Y:S01]  /*2630*/  IMAD.WIDE.U32 R12, R102, UR4, R12 ;  /* 0x00000004660c7c25 */ /* 0x000fe2000f8e000c */
[----:B------:R-:W-:-:S03]  /*2640*/  ULDC.64 UR4, c[0x0][0x308] ;  /* 0x0000c20000047ab9 */ /* 0x000fc60000000a00 */
[----:B------:R-:W-:Y:S02]  /*2650*/  IMAD.IADD R13, R13, 0x1, R15 ;  /* 0x000000010d0d7824 */ /* 0x000fe400078e020f */
[----:B------:R-:W-:-:S04]  /*2660*/  IMAD.WIDE.U32 R108, R2, UR4, R12 ;  /* 0x00000004026c7c25 */ /* 0x000fc8000f8e000c */
[----:B------:R-:W-:Y:S01]  /*2670*/  IMAD R13, R2, UR5, R109 ;  /* 0x00000005020d7c24 */ /* 0x000fe2000f8e026d */
[----:B------:R-:W-:Y:S01]  /*2680*/  ULDC.64 UR4, c[0x0][0x2e8] ;  /* 0x0000ba0000047ab9 */ /* 0x000fe20000000a00 */
[----:B------:R-:W-:Y:S01]  /*2690*/  IMAD R12, R10, R27, RZ ;  /* 0x0000001b0a0c7224 */ /* 0x000fe200078e02ff */
[C---:B------:R-:W-:Y:S01]  /*26a0*/  LEA R109, P3, R108.reuse, UR4, 0x1 ;  /* 0x000000046c6d7c11 */ /* 0x040fe2000f8608ff */
[----:B------:R-:W-:Y:S02]  /*26b0*/  ULDC.U8 UR4, c[0x0][0x410] ;  /* 0x0001040000047ab9 */ /* 0x000fe40000000000 */
[C---:B------:R-:W-:Y:S01]  /*26c0*/  IMAD R41, R11.reuse, R28, R12 ;  /* 0x0000001c0b297224 */ /* 0x040fe200078e020c */
[----:B------:R-:W-:Y:S01]  /*26d0*/  LEA.HI.X R108, R108, UR5, R13, 0x1, P3 ;  /* 0x000000056c6c7c11 */ /* 0x000fe200098f0c0d */
[----:B------:R-:W-:Y:S01]  /*26e0*/  IMAD R11, R11, R35, R14 ;  /* 0x000000230b0b7224 */ /* 0x000fe200078e020e */
[----:B------:R-:W-:Y:S01]  /*26f0*/  ISETP.NE.AND P3, PT, RZ, UR4, PT ;  /* 0x00000004ff007c0c */ /* 0x000fe2000bf65270 */
[----:B------:R-:W-:-:S04]  /*2700*/  IMAD.WIDE.U32 R12, R35, R27, RZ ;  /* 0x0000001b230c7225 */ /* 0x000fc800078e00ff */
[----:B------:R-:W-:Y:S01]  /*2710*/  IMAD.WIDE.U32 R14, R28, R27, RZ ;  /* 0x0000001b1c0e7225 */ /* 0x000fe200078e00ff */
[----:B------:R-:W-:-:S03]  /*2720*/  IADD3 R11, R13, R11, RZ ;  /* 0x0000000b0d0b7210 */ /* 0x000fc60007ffe0ff */
[----:B------:R-:W-:-:S04]  /*2730*/  IMAD.IADD R90, R15, 0x1, R41 ;  /* 0x000000010f5a7824 */ /* 0x000fc800078e0229 */
[----:B------:R-:W-:Y:S05]  /*2740*/  @!P3 BRA `(.L_x_6972) ;  /* 0x0000002400a4b947 */ /* 0x000fea0003800000 */
[----:B------:R-:W-:Y:S01]  /*2750*/  ISETP.GE.AND P3, PT, R153, R98, PT ;  /* 0x000000629900720c */ /* 0x000fe20003f66270 */
[----:B------:R-:W-:Y:S01]  /*2760*/  BSSY B1, `(.L_x_6973) ;  /* 0x000001c000017945 */ /* 0x000fe20003800000 */
[----:B------:R-:W-:Y:S02]  /*2770*/  CS2R R56, SRZ ;  /* 0x0000000000387805 */ /* 0x000fe4000001ff00 */
[----:B------:R-:W-:Y:S02]  /*2780*/  CS2R R64, SRZ ;  /* 0x0000000000407805 */ /* 0x000fe4000001ff00 */
[----:B------:R-:W-:Y:S02]  /*2790*/  CS2R R68, SRZ ;  /* 0x0000000000447805 */ /* 0x000fe4000001ff00 */
[----:B------:R-:W-:Y:S02]  /*27a0*/  P2R R124, PR, RZ, 0x8 ;  /* 0x00000008ff7c7803 */ /* 0x000fe40000000000 */
        /* <DEDUP_REMOVED lines=8> */
[----:B------:R-:W-:-:S05]  /*2830*/  IADD3 R43, P3, R86, R12, RZ ;  /* 0x0000000c562b7210 */ /* 0x000fca0007f7e0ff */
        /* <DEDUP_REMOVED lines=14> */
.L_x_6974:
[----:B------:R-:W-:Y:S05]  /*2920*/  BSYNC B1 ;  /* 0x0000000000017941 */ /* 0x000fea0003800000 */
.L_x_6973:
[----:B------:R-:W-:Y:S01]  /*2930*/  VIADD R44, R153, 0x20 ;  /* 0x00000020992c7836 */ /* 0x000fe20000000000 */
[----:B0----5:R-:W-:Y:S01]  /*2940*/  MOV R41, R65 ;  /* 0x0000004100297202 */ /* 0x021fe20000000f00 */
[----:B------:R-:W-:Y:S01]  /*2950*/  IMAD.MOV.U32 R40, RZ, RZ, R64 ;  /* 0x000000ffff287224 */ /* 0x000fe200078e0040 */
[----:B------:R-:W-:Y:S01]  /*2960*/  BSSY B1, `(.L_x_6975) ;  /* 0x0000027000017945 */ /* 0x000fe20003800000 */
[----:B------:R-:W-:Y:S01]  /*2970*/  IMAD.MOV.U32 R42, RZ, RZ, R68 ;  /* 0x000000ffff2a7224 */ /* 0x000fe200078e0044 */
[----:B------:R-:W-:Y:S01]  /*2980*/  ISETP.GE.AND P3, PT, R44, R98, PT ;  /* 0x000000622c00720c */ /* 0x000fe20003f66270 */
        /* <DEDUP_REMOVED lines=12> */
[----:B------:R-:W-:Y:S02]  /*2a50*/  CS2R R62, SRZ ;  /* 0x00000000003e7805 */ /* 0x000fe4000001ff00 */
[----:B------:R-:W-:-:S02]  /*2a60*/  PRMT R122, R122, 0x5410, R43 ;  /* 0x000054107a7a7816 */ /* 0x000fc4000000002b */
[----:B------:R-:W-:Y:S01]  /*2a70*/  P2R R118, PR, RZ, 0x8 ;  /* 0x00000008ff767803 */ /* 0x000fe20000000000 */
        /* <DEDUP_REMOVED lines=21> */
.L_x_6976:
[----:B------:R-:W-:Y:S05]  /*2bd0*/  BSYNC B1 ;  /* 0x0000000000017941 */ /* 0x000fea0003800000 */
.L_x_6975:
[----:B------:R-:W-:Y:S01]  /*2be0*/  IADD3 R72, R153, 0x40, RZ ;  /* 0x0000004099487810 */ /* 0x000fe20007ffe0ff */
[----:B0----5:R-:W-:Y:S01]  /*2bf0*/  IMAD.MOV.U32 R41, RZ, RZ, R57 ;  /* 0x000000ffff297224 */ /* 0x021fe200078e0039 */
[----:B------:R-:W-:Y:S01]  /*2c00*/  MOV R40, R56 ;  /* 0x0000003800287202 */ /* 0x000fe20000000f00 */
[----:B------:R-:W-:Y:S01]  /*2c10*/  IMAD.MOV.U32 R42, RZ, RZ, R60 ;  /* 0x000000ffff2a7224 */ /* 0x000fe200078e003c */
[----:B------:R-:W-:Y:S01]  /*2c20*/  ISETP.GE.AND P3, PT, R72, R98, PT ;  /* 0x000000624800720c */ /* 0x000fe20003f66270 */
[----:B------:R-:W-:Y:S01]  /*2c30*/  IMAD.MOV.U32 R43, RZ, RZ, R61 ;  /* 0x000000ffff2b7224 */ /* 0x000fe200078e003d */
[----:B------:R-:W-:Y:S01]  /*2c40*/  PRMT R110, R41, 0x5410, R40 ;  /* 0x00005410296e7816 */ /* 0x000fe20000000028 */
[----:B------:R-:W-:Y:S01]  /*2c50*/  IMAD.MOV.U32 R41, RZ, RZ, R59 ;  /* 0x000000ffff297224 */ /* 0x000fe200078e003b */
[----:B------:R-:W-:Y:S01]  /*2c60*/  MOV R40, R58 ;  /* 0x0000003a00287202 */ /* 0x000fe20000000f00 */
[----:B------:R-:W-:Y:S01]  /*2c70*/  BSSY B1, `(.L_x_6977) ;  /* 0x0000023000017945 */ /* 0x000fe20003800000 */
[----:B------:R-:W-:Y:S01]  /*2c80*/  PRMT R113, R42, 0x5410, R43 ;  /* 0x000054102a717816 */ /* 0x000fe2000000002b */
[----:B------:R-:W-:Y:S01]  /*2c90*/  IMAD.MOV.U32 R42, RZ, RZ, R62 ;  /* 0x000000ffff2a7224 */ /* 0x000fe200078e003e */
[----:B------:R-:W-:Y:S01]  /*2ca0*/  PRMT R107, R41, 0x5410, R40 ;  /* 0x00005410296b7816 */ /* 0x000fe20000000028 */
[----:B------:R-:W-:Y:S01]  /*2cb0*/  IMAD.MOV.U32 R43, RZ, RZ, R63 ;  /* 0x000000ffff2b7224 */ /* 0x000fe200078e003f */
[----:B------:R-:W-:-:S02]  /*2cc0*/  CS2R R40, SRZ ;  /* 0x0000000000287805 */ /* 0x000fc4000001ff00 */
[----:B------:R-:W-:Y:S02]  /*2cd0*/  CS2R R48, SRZ ;  /* 0x0000000000307805 */ /* 0x000fe4000001ff00 */
[----:B------:R-:W-:Y:S02]  /*2ce0*/  CS2R R52, SRZ ;  /* 0x0000000000347805 */ /* 0x000fe4000001ff00 */
[----:B------:R-:W-:Y:S02]  /*2cf0*/  CS2R R50, SRZ ;  /* 0x0000000000327805 */ /* 0x000fe4000001ff00 */
[----:B------:R-:W-:Y:S02]  /*2d00*/  PRMT R114, R42, 0x5410, R43 ;  /* 0x000054102a727816 */ /* 0x000fe4000000002b */
[----:B------:R-:W-:Y:S02]  /*2d10*/  CS2R R54, SRZ ;  /* 0x0000000000367805 */ /* 0x000fe4000001ff00 */
[----:B------:R-:W-:-:S02]  /*2d20*/  CS2R R44, SRZ ;  /* 0x00000000002c7805 */ /* 0x000fc4000001ff00 */
[----:B------:R-:W-:Y:S02]  /*2d30*/  CS2R R42, SRZ ;  /* 0x00000000002a7805 */ /* 0x000fe4000001ff00 */
        /* <DEDUP_REMOVED lines=22> */
.L_x_6978:
[----:B------:R-:W-:Y:S05]  /*2ea0*/  BSYNC B1 ;  /* 0x0000000000017941 */ /* 0x000fea0003800000 */
.L_x_6977:
[----:B0-----:R-:W-:Y:S01]  /*2eb0*/  VIADD R72, R153, 0x60 ;  /* 0x0000006099487836 */ /* 0x001fe20000000000 */
[----:B------:R-:W-:Y:S04]  /*2ec0*/  BSSY B1, `(.L_x_6979) ;  /* 0x000001f000017945 */ /* 0x000fe80003800000 */
[----:B------:R-:W-:-:S13]  /*2ed0*/  ISETP.GE.AND P4, PT, R72, R98, PT ;  /* 0x000000624800720c */ /* 0x000fda0003f86270 */
[----:B------:R-:W-:Y:S05]  /*2ee0*/  @P4 BRA `(.L_x_6980) ;  /* 0x0000000000704947 */ /* 0x000fea0003800000 */
[----:B------:R-:W0:Y:S01]  /*2ef0*/  LDC.64 R40, c[0x0][0x3f8] ;  /* 0x0000fe00ff287b82 */ /* 0x000e220000000a00 */
[----:B------:R-:W-:Y:S01]  /*2f00*/  IMAD.MOV.U32 R15, RZ, RZ, R90 ;  /* 0x000000ffff0f7224 */ /* 0x000fe200078e005a */
[----:B------:R-:W-:Y:S01]  /*2f10*/  ULDC.64 UR4, c[0x0][0x3e8] ;  /* 0x0000fa0000047ab9 */ /* 0x000fe20000000a00 */
[----:B------:R-:W-:Y:S02]  /*2f20*/  CS2R R44, SRZ ;  /* 0x00000000002c7805 */ /* 0x000fe4000001ff00 */
[----:B------:R-:W-:Y:S01]  /*2f30*/  CS2R R46, SRZ ;  /* 0x00000000002e7805 */ /* 0x000fe2000001ff00 */
[----:B0-----:R-:W-:-:S04]  /*2f40*/  IMAD.WIDE.U32 R14, R40, 0x60, R14 ;  /* 0x00000060280e7825 */ /* 0x001fc800078e000e */
[----:B------:R-:W-:Y:S01]  /*2f50*/  IMAD R13, R41, 0x60, RZ ;  /* 0x00000060290d7824 */ /* 0x000fe200078e02ff */
[----:B------:R-:W-:-:S04]  /*2f60*/  IADD3 R41, P5, R82, R14, RZ ;  /* 0x0000000e52297210 */ /* 0x000fc80007fbe0ff */
[----:B------:R-:W-:Y:S01]  /*2f70*/  IADD3.X R42, R38, R15, R13, P5, !PT ;  /* 0x0000000f262a7210 */ /* 0x000fe20002ffe40d */
[----:B------:R-:W-:Y:S01]  /*2f80*/  IMAD.MOV.U32 R13, RZ, RZ, R11 ;  /* 0x000000ffff0d7224 */ /* 0x000fe200078e000b */
[----:B------:R-:W0:Y:S02]  /*2f90*/  LDC.64 R14, c[0x0][0x408] ;  /* 0x00010200ff0e7b82 */ /* 0x000e240000000a00 */
[----:B0-----:R-:W-:-:S04]  /*2fa0*/  IMAD.WIDE.U32 R12, R14, 0x60, R12 ;  /* 0x000000600e0c7825 */ /* 0x001fc800078e000c */
[----:B------:R-:W-:Y:S01]  /*2fb0*/  IMAD R15, R15, 0x60, RZ ;  /* 0x000000600f0f7824 */ /* 0x000fe200078e02ff */
[----:B------:R-:W-:-:S04]  /*2fc0*/  IADD3 R11, P5, R86, R12, RZ ;  /* 0x0000000c560b7210 */ /* 0x000fc80007fbe0ff */
[----:B------:R-:W-:Y:S02]  /*2fd0*/  IADD3.X R40, R76, R13, R15, P5, !PT ;  /* 0x0000000d4c287210 */ /* 0x000fe40002ffe40f */
        /* <DEDUP_REMOVED lines=13> */
.L_x_6980:
[----:B------:R-:W-:Y:S05]  /*30b0*/  BSYNC B1 ;  /* 0x0000000000017941 */ /* 0x000fea0003800000 */
.L_x_6979:
[----:B0----5:R-:W-:Y:S01]  /*30c0*/  IMAD.MOV.U32 R12, RZ, RZ, R49 ;  /* 0x000000ffff0c7224 */ /* 0x021fe200078e0031 */
[----:B------:R-:W-:Y:S01]  /*30d0*/  MOV R11, R48 ;  /* 0x00000030000b7202 */ /* 0x000fe20000000f00 */
[----:B------:R-:W-:Y:S01]  /*30e0*/  IMAD.MOV.U32 R13, RZ, RZ, R52 ;  /* 0x000000ffff0d7224 */ /* 0x000fe200078e0034 */
[----:B------:R-:W-:Y:S01]  /*30f0*/  UISETP.NE.AND UP0, UPT, UR41, 0x3, UPT ;  /* 0x000000032900788c */ /* 0x000fe2000bf05270 */
        /* <DEDUP_REMOVED lines=8> */
[----:B------:R-:W-:Y:S02]  /*3180*/  PLOP3.LUT P5, PT, PT, PT, UP0, 0x80, 0x0 ;  /* 0x000000000000781c */ /* 0x000fe40003faf008 */
        /* <DEDUP_REMOVED lines=13> */
[----:B------:R-:W-:Y:S02]  /*3260*/  PRMT R106, R11, 0x5410, R12 ;  /* 0x000054100b6a7816 */ /* 0x000fe4000000000c */
[----:B------:R-:W-:Y:S01]  /*3270*/  PRMT R111, R14, 0x5410, R13 ;  /* 0x000054100e6f7816 */ /* 0x000fe2000000000d */
[----:B------:R-:W-:Y:S06]  /*3280*/  @!P5 BRA `(.L_x_6981) ;  /* 0x000000000004d947 */ /* 0x000fec0003800000 */
[----:B------:R-:W-:Y:S01]  /*3290*/  BPT.TRAP 0x1 ;  /* 0x000000040000795c */ /* 0x000fe20000300000 */
.L_x_6981:
[----:B------:R-:W-:Y:S01]  /*32a0*/  LEA R90, R155, R156, 0x3 ;  /* 0x0000009c9b5a7211 */ /* 0x000fe200078e18ff */
[----:B------:R-:W-:Y:S01]  /*32b0*/  BSSY B1, `(.L_x_6982) ;  /* 0x0000004000017945 */ /* 0x000fe20003800000 */
[----:B------:R-:W-:-:S04]  /*32c0*/  SHF.L.U32 R103, R154, 0x1f, RZ ;  /* 0x0000001f9a677819 */ /* 0x000fc800000006ff */
[----:B------:R-:W0:Y:S02]  /*32d0*/  SYNCS.PHASECHK.TRANS64.TRYWAIT P6, [R90+URZ+0x28890], R103 ;  /* 0x028890675a0075a7 */ /* 0x000e2400080c017f */
[----:B0-----:R-:W-:Y:S05]  /*32e0*/  @!P6 BRA `(.L_x_6983) ;  /* 0x000001840010e947 */ /* 0x001fea0003800000 */
.L_x_7289:
[----:B------:R-:W-:Y:S05]  /*32f0*/  BSYNC B1 ;  /* 0x0000000000017941 */ /* 0x000fea0003800000 */
.L_x_6982:
[----:B------:R-:W-:-:S03]  /*3300*/  UMOV UR4, 0xffffffff ;  /* 0xffffffff00047882 */ /* 0x000fc60000000000 */
[----:B------:R-:W-:Y:S05]  /*3310*/  BRA.DIV UR4, `(.L_x_6984) ;  /* 0x0000018604187947 */ /* 0x000fea000b800000 */
[----:B------:R1:W2:Y:S04]  /*3320*/  SHFL.IDX PT, R75, R108, RZ, 0x181f ;  /* 0x00181fff6c4b7589 */ /* 0x0002a800000e0000 */
[----:B------:R1:W3:Y:S02]  /*3330*/  SHFL.IDX PT, R74, R109, RZ, 0x181f ;  /* 0x00181fff6d4a7589 */ /* 0x0002e400000e0000 */
.L_x_7293:
[----:B------:R-:W-:Y:S01]  /*3340*/  ISETP.NE.AND P6, PT, R124, RZ, PT ;  /* 0x000000ff7c00720c */ /* 0x000fe20003fc5270 */
[----:B------:R-:W-:-:S12]  /*3350*/  BSSY B1, `(.L_x_6985) ;  /* 0x0000066000017945 */ /* 0x000fd80003800000 */
[----:B------:R-:W-:Y:S05]  /*3360*/  @P6 BRA `(.L_x_6986) ;  /* 0x0000000400906947 */ /* 0x000fea0003800000 */
[----:B------:R-:W-:Y:S04]  /*3370*/  BSSY B2, `(.L_x_6987) ;  /* 0x0000032000027945 */ /* 0x000fe80003800000 */
[----:B------:R-:W-:Y:S05]  /*3380*/  @P1 BRA `(.L_x_6988) ;  /* 0x0000000000c01947 */ /* 0x000fea0003800000 */
[----:B------:R4:W0:Y:S01]  /*3390*/  LDS.128 R12, [R92+0x18400] ;  /* 0x018400005c0c7984 */ /* 0x0008220000000c00 */
[C---:B---3--:R-:W-:Y:S01]  /*33a0*/  LEA R72, P6, R16.reuse, R74, 0x1 ;  /* 0x0000004a10487211 */ /* 0x048fe200078c08ff */
[----:B------:R-:W-:Y:S03]  /*33b0*/  BSSY B3, `(.L_x_6989) ;  /* 0x000002c000037945 */ /* 0x000fe60003800000 */
[----:B--2---:R-:W-:Y:S02]  /*33c0*/  LEA.HI.X R73, R16, R75, R17, 0x1, P6 ;  /* 0x0000004b10497211 */ /* 0x004fe400030f0c11 */
[----:B------:R-:W-:-:S13]  /*33d0*/  ISETP.GE.AND P6, PT, R18, R104, PT ;  /* 0x000000681200720c */ /* 0x000fda0003fc6270 */
[----:B----4-:R-:W-:Y:S05]  /*33e0*/  @P6 BRA `(.L_x_6990) ;  /* 0x0000000000a06947 */ /* 0x010fea0003800000 */
[----:B------:R-:W-:Y:S01]  /*33f0*/  SHF.R.U64 R11, R68, 0x10, R69 ;  /* 0x00000010440b7819 */ /* 0x000fe20000001245 */
[--C-:B0-----:R-:W-:Y:S01]  /*3400*/  HADD2.F32 R68, -RZ, R15.reuse.H1_H1 ;  /* 0x3000000fff447230 */ /* 0x101fe20000004100 */
        /* <DEDUP_REMOVED lines=12> */
[----:B------:R-:W-:Y:S01]  /*34d0*/  FMUL.FTZ R71, R15, R71 ;  /* 0x000000470f477220 */ /* 0x000fe20000410000 */
[C---:B------:R-:W-:Y:S01]  /*34e0*/  FMUL.FTZ R124, R13.reuse, R124 ;  /* 0x0000007c0d7c7220 */ /* 0x040fe20000410000 */
[----:B------:R-:W-:Y:S01]  /*34f0*/  FFMA.FTZ R126, R13, R70, -R126 ;  /* 0x000000460d7e7223 */ /* 0x000fe2000001087e */
[----:B------:R-:W-:Y:S01]  /*3500*/  FFMA.FTZ R128, R15, R69, -R128 ;  /* 0x000000450f807223 */ /* 0x000fe20000010880 */
[----:B------:R-:W-:-:S02]  /*3510*/  HADD2.F32 R15, -RZ, R123.H1_H1 ;  /* 0x3000007bff0f7230 */ /* 0x000fc40000004100 */
[----:B------:R-:W-:Y:S01]  /*3520*/  FFMA.FTZ R125, R11, R70, R124 ;  /* 0x000000460b7d7223 */ /* 0x000fe2000001007c */
[--C-:B------:R-:W-:Y:S02]  /*3530*/  HADD2.F32 R11, -RZ, R12.reuse.H1_H1 ;  /* 0x3000000cff0b7230 */ /* 0x100fe40000004100 */
[----:B------:R-:W-:Y:S01]  /*3540*/  FFMA.FTZ R127, R68, R69, R71 ;  /* 0x00000045447f7223 */ /* 0x000fe20000010047 */
[----:B------:R-:W-:Y:S02]  /*3550*/  HADD2.F32 R123, -RZ, R123.H0_H0 ;  /* 0x2000007bff7b7230 */ /* 0x000fe40000004100 */
[----:B------:R-:W-:Y:S02]  /*3560*/  HADD2.F32 R12, -RZ, R12.H0_H0 ;  /* 0x2000000cff0c7230 */ /* 0x000fe40000004100 */
[----:B------:R-:W-:Y:S02]  /*3570*/  HADD2.F32 R13, -RZ, R14.H1_H1 ;  /* 0x3000000eff0d7230 */ /* 0x000fe40000004100 */
[----:B------:R-:W-:Y:S01]  /*3580*/  FMUL.FTZ R71, R11, R123 ;  /* 0x0000007b0b477220 */ /* 0x000fe20000410000 */
[----:B------:R-:W-:-:S02]  /*3590*/  HADD2.F32 R69, -RZ, R122.H1_H1 ;  /* 0x3000007aff457230 */ /* 0x000fc40000004100 */
[C---:B------:R-:W-:Y:S01]  /*35a0*/  FMUL.FTZ R70, R12.reuse, R123 ;  /* 0x0000007b0c467220 */ /* 0x040fe20000410000 */
[----:B------:R-:W-:Y:S02]  /*35b0*/  HADD2.F32 R14, -RZ, R14.H0_H0 ;  /* 0x2000000eff0e7230 */ /* 0x000fe40000004100 */
[----:B------:R-:W-:Y:S01]  /*35c0*/  FFMA.FTZ R71, R12, R15, -R71 ;  /* 0x0000000f0c477223 */ /* 0x000fe20000010847 */
[----:B------:R-:W-:Y:S02]  /*35d0*/  HADD2.F32 R68, -RZ, R120.H0_H0 ;  /* 0x20000078ff447230 */ /* 0x000fe40000004100 */
[----:B------:R-:W-:Y:S01]  /*35e0*/  FMUL.FTZ R123, R13, R69 ;  /* 0x000000450d7b7220 */ /* 0x000fe20000410000 */
[----:B------:R-:W-:Y:S01]  /*35f0*/  FFMA.FTZ R70, R11, R15, R70 ;  /* 0x0000000f0b467223 */ /* 0x000fe20000010046 */
[C---:B------:R-:W-:Y:S01]  /*3600*/  FMUL.FTZ R124, R14.reuse, R69 ;  /* 0x000000450e7c7220 */ /* 0x040fe20000410000 */
[----:B------:R-:W-:Y:S01]  /*3610*/  F2FP.F16.F32.PACK_AB R15, R127, R128 ;  /* 0x000000807f0f723e */ /* 0x000fe200000000ff */
[----:B------:R-:W-:-:S02]  /*3620*/  FFMA.FTZ R123, R14, R68, -R123 ;  /* 0x000000440e7b7223 */ /* 0x000fc4000001087b */
[----:B------:R-:W-:Y:S01]  /*3630*/  FFMA.FTZ R124, R13, R68, R124 ;  /* 0x000000440d7c7223 */ /* 0x000fe2000001007c */
[----:B------:R-:W-:Y:S02]  /*3640*/  F2FP.F16.F32.PACK_AB R13, R125, R126 ;  /* 0x0000007e7d0d723e */ /* 0x000fe400000000ff */
[----:B------:R-:W-:Y:S02]  /*3650*/  F2FP.F16.F32.PACK_AB R12, R70, R71 ;  /* 0x00000047460c723e */ /* 0x000fe400000000ff */
[----:B------:R-:W-:-:S07]  /*3660*/  F2FP.F16.F32.PACK_AB R14, R124, R123 ;  /* 0x0000007b7c0e723e */ /* 0x000fce00000000ff */
.L_x_6990:
[----:B------:R-:W-:Y:S05]  /*3670*/  BSYNC B3 ;  /* 0x0000000000037941 */ /* 0x000fea0003800000 */
.L_x_6989:
[----:B0-----:R4:W-:Y:S02]  /*3680*/  ST.E.128 desc[UR42][R72.64], R12 ;  /* 0x0000000c48007985 */ /* 0x0019e4000c101d2a */
.L_x_6988:
[----:B------:R-:W-:Y:S05]  /*3690*/  BSYNC B2 ;  /* 0x0000000000027941 */ /* 0x000fea0003800000 */
.L_x_6987:
[----:B------:R-:W-:Y:S05]  /*36a0*/  @P2 BRA `(.L_x_6986) ;  /* 0x0000000000c02947 */ /* 0x000fea0003800000 */
[----:B----4-:R4:W0:Y:S01]  /*36b0*/  LDS.128 R12, [R92+0x1c400] ;  /* 0x01c400005c0c7984 */ /* 0x0108220000000c00 */
        /* <DEDUP_REMOVED lines=45> */
.L_x_6992:
[----:B------:R-:W-:Y:S05]  /*3990*/  BSYNC B2 ;  /* 0x0000000000027941 */ /* 0x000fea0003800000 */
.L_x_6991:
[----:B0-----:R0:W-:Y:S02]  /*39a0*/  ST.E.128 desc[UR42][R68.64], R12 ;  /* 0x0000000c44007985 */ /* 0x0011e4000c101d2a */
.L_x_6986:
[----:B------:R-:W-:Y:S05]  /*39b0*/  BSYNC B1 ;  /* 0x0000000000017941 */ /* 0x000fea0003800000 */
.L_x_6985:
[----:B------:R-:W-:-:S03]  /*39c0*/  UMOV UR4, 0xffffffff ;  /* 0xffffffff00047882 */ /* 0x000fc60000000000 */
[----:B------:R-:W-:Y:S05]  /*39d0*/  BRA.DIV UR4, `(.L_x_6993) ;  /* 0x0000017e04b47947 */ /* 0x000fea000b800000 */
[----:B------:R0:W0:Y:S04]  /*39e0*/  SHFL.IDX PT, R67, R108, 0x1, 0x181f ;  /* 0x00381f006c437f89 */ /* 0x00002800000e0000 */
[----:B------:R0:W0:Y:S02]  /*39f0*/  SHFL.IDX PT, R66, R109, 0x1, 0x181f ;  /* 0x00381f006d427f89 */ /* 0x00002400000e0000 */
.L_x_7297:
[----:B------:R-:W-:Y:S01]  /*3a00*/  ISETP.NE.AND P6, PT, R118, RZ, PT ;  /* 0x000000ff7600720c */ /* 0x000fe20003fc5270 */
[----:B------:R-:W-:-:S12]  /*3a10*/  BSSY B1, `(.L_x_6994) ;  /* 0x0000066000017945 */ /* 0x000fd80003800000 */
[----:B------:R-:W-:Y:S05]  /*3a20*/  @P6 BRA `(.L_x_6995) ;  /* 0x0000000400906947 */ /* 0x000fea0003800000 */
[----:B------:R-:W-:Y:S04]  /*3a30*/  BSSY B2, `(.L_x_6996) ;  /* 0x0000032000027945 */ /* 0x000fe80003800000 */
[----:B------:R-:W-:Y:S05]  /*3a40*/  @P1 BRA `(.L_x_6997) ;  /* 0x0000000000c01947 */ /* 0x000fea0003800000 */
[----:B0---4-:R0:W4:Y:S01]  /*3a50*/  LDS.128 R12, [R92+0x19400] ;  /* 0x019400005c0c7984 */ /* 0x0111220000000c00 */
[C---:B------:R-:W-:Y:S01]  /*3a60*/  LEA R64, P6, R16.reuse, R66, 0x1 ;  /* 0x0000004210407211 */ /* 0x040fe200078c08ff */
[----:B------:R-:W-:Y:S03]  /*3a70*/  BSSY B3, `(.L_x_6998) ;  /* 0x000002c000037945 */ /* 0x000fe60003800000 */
[----:B------:R-:W-:Y:S02]  /*3a80*/  LEA.HI.X R65, R16, R67, R17, 0x1, P6 ;  /* 0x0000004310417211 */ /* 0x000fe400030f0c11 */
[----:B------:R-:W-:-:S13]  /*3a90*/  ISETP.GE.AND P6, PT, R18, R104, PT ;  /* 0x000000681200720c */ /* 0x000fda0003fc6270 */
[----:B0-----:R-:W-:Y:S05]  /*3aa0*/  @P6 BRA `(.L_x_6999) ;  /* 0x0000000000a06947 */ /* 0x001fea0003800000 */
[----:B------:R-:W-:Y:S01]  /*3ab0*/  SHF.R.U64 R11, R60, 0x10, R61 ;  /* 0x000000103c0b7819 */ /* 0x000fe2000000123d */
        /* <DEDUP_REMOVED lines=39> */
.L_x_6999:
[----:B------:R-:W-:Y:S05]  /*3d30*/  BSYNC B3 ;  /* 0x0000000000037941 */ /* 0x000fea0003800000 */
.L_x_6998:
[----:B----4-:R0:W-:Y:S02]  /*3d40*/  ST.E.128 desc[UR42][R64.64], R12 ;  /* 0x0000000c40007985 */ /* 0x0101e4000c101d2a */
.L_x_6997:
[----:B------:R-:W-:Y:S05]  /*3d50*/  BSYNC B2 ;  /* 0x0000000000027941 */ /* 0x000fea0003800000 */
.L_x_6996:
        /* <DEDUP_REMOVED lines=47> */
.L_x_7001:
[----:B------:R-:W-:Y:S05]  /*4050*/  BSYNC B2 ;  /* 0x0000000000027941 */ /* 0x000fea0003800000 */
.L_x_7000:
[----:B----4-:R0:W-:Y:S02]  /*4060*/  ST.E.128 desc[UR42][R60.64], R12 ;  /* 0x0000000c3c007985 */ /* 0x0101e4000c101d2a */
.L_x_6995:
[----:B------:R-:W-:Y:S05]  /*4070*/  BSYNC B1 ;  /* 0x0000000000017941 */ /* 0x000fea0003800000 */
.L_x_6994:
[----:B------:R-:W-:-:S03]  /*4080*/  UMOV UR4, 0xffffffff ;  /* 0xffffffff00047882 */ /* 0x000fc60000000000 */
[----:B------:R-:W-:Y:S05]  /*4090*/  BRA.DIV UR4, `(.L_x_7002) ;  /* 0x0000017a04507947 */ /* 0x000fea000b800000 */
[----:B------:R0:W0:Y:S04]  /*40a0*/  SHFL.IDX PT, R59, R108, 0x2, 0x181f ;  /* 0x00581f006c3b7f89 */ /* 0x00002800000e0000 */
[----:B------:R0:W0:Y:S02]  /*40b0*/  SHFL.IDX PT, R58, R109, 0x2, 0x181f ;  /* 0x00581f006d3a7f89 */ /* 0x00002400000e0000 */
.L_x_7301:
[----:B------:R-:W-:Y:S04]  /*40c0*/  BSSY B1, `(.L_x_7003) ;  /* 0x0000067000017945 */ /* 0x000fe80003800000 */
        /* <DEDUP_REMOVED lines=22> */
[----:B------:R-:W-:Y:S01]  /*4230*/  FMUL.FTZ R60, R13, R60 ;  /* 0x0000003c0d3c7220 */ /* 0x000fe20000410000 */
[----:B------:R-:W-:Y:S02]  /*4240*/  HADD2.F32 R122, -RZ, R122.H0_H0 ;  /* 0x2000007aff7a7230 */ /* 0x000fe40000004100 */
[-C--:B------:R-:W-:Y:S01]  /*4250*/  FMUL.FTZ R64, R52, R55.reuse ;  /* 0x0000003734407220 */ /* 0x080fe20000410000 */
[----:B------:R-:W-:Y:S01]  /*4260*/  FMUL.FTZ R61, R15, R55 ;  /* 0x000000370f3d7220 */ /* 0x000fe20000410000 */
[----:B------:R-:W-:Y:S01]  /*4270*/  FFMA.FTZ R55, R11, R54, R60 ;  /* 0x000000360b377223 */ /* 0x000fe2000001003c */
[----:B------:R-:W-:-:S02]  /*4280*/  HADD2.F32 R11, -RZ, R12.H1_H1 ;  /* 0x3000000cff0b7230 */ /* 0x000fc40000004100 */
[-C--:B------:R-:W-:Y:S01]  /*4290*/  FFMA.FTZ R64, R15, R53.reuse, -R64 ;  /* 0x000000350f407223 */ /* 0x080fe20000010840 */
[----:B------:R-:W-:Y:S01]  /*42a0*/  FFMA.FTZ R62, R13, R54, -R62 ;  /* 0x000000360d3e7223 */ /* 0x000fe2000001083e */
[----:B------:R-:W-:Y:S02]  /*42b0*/  HADD2.F32 R15, -RZ, R121.H1_H1 ;  /* 0x30000079ff0f7230 */ /* 0x000fe40000004100 */
[----:B------:R-:W-:Y:S01]  /*42c0*/  FFMA.FTZ R61, R52, R53, R61 ;  /* 0x00000035343d7223 */ /* 0x000fe2000001003d */
[----:B------:R-:W-:Y:S02]  /*42d0*/  HADD2.F32 R12, -RZ, R12.H0_H0 ;  /* 0x2000000cff0c7230 */ /* 0x000fe40000004100 */
[--C-:B------:R-:W-:Y:S02]  /*42e0*/  HADD2.F32 R13, -RZ, R14.reuse.H1_H1 ;  /* 0x3000000eff0d7230 */ /* 0x100fe40000004100 */
[----:B------:R-:W-:Y:S01]  /*42f0*/  FMUL.FTZ R53, R11, R15 ;  /* 0x0000000f0b357220 */ /* 0x000fe20000410000 */
[----:B------:R-:W-:-:S02]  /*4300*/  HADD2.F32 R14, -RZ, R14.H0_H0 ;  /* 0x2000000eff0e7230 */ /* 0x000fc40000004100 */
[----:B------:R-:W-:Y:S01]  /*4310*/  FMUL.FTZ R52, R12, R15 ;  /* 0x0000000f0c347220 */ /* 0x000fe20000410000 */
[----:B------:R-:W-:Y:S02]  /*4320*/  HADD2.F32 R121, -RZ, R121.H0_H0 ;  /* 0x20000079ff797230 */ /* 0x000fe40000004100 */
[-C--:B------:R-:W-:Y:S01]  /*4330*/  FMUL.FTZ R15, R13, R122.reuse ;  /* 0x0000007a0d0f7220 */ /* 0x080fe20000410000 */
[----:B------:R-:W-:Y:S02]  /*4340*/  HADD2.F32 R120, -RZ, R120.H1_H1 ;  /* 0x30000078ff787230 */ /* 0x000fe40000004100 */
[C---:B------:R-:W-:Y:S01]  /*4350*/  FMUL.FTZ R122, R14.reuse, R122 ;  /* 0x0000007a0e7a7220 */ /* 0x040fe20000410000 */
[----:B------:R-:W-:Y:S01]  /*4360*/  F2FP.F16.F32.PACK_AB R61, R61, R64 ;  /* 0x000000403d3d723e */ /* 0x000fe200000000ff */
[-C--:B------:R-:W-:Y:S02]  /*4370*/  FFMA.FTZ R15, R14, R121.reuse, -R15 ;  /* 0x000000790e0f7223 */ /* 0x080fe4000001080f */
[----:B------:R-:W-:Y:S01]  /*4380*/  FFMA.FTZ R122, R13, R121, R122 ;  /* 0x000000790d7a7223 */ /* 0x000fe2000001007a */
[-C--:B------:R-:W-:Y:S01]  /*4390*/  FFMA.FTZ R53, R12, R120.reuse, -R53 ;  /* 0x000000780c357223 */ /* 0x080fe20000010835 */
[----:B------:R-:W-:Y:S01]  /*43a0*/  FFMA.FTZ R52, R11, R120, R52 ;  /* 0x000000780b347223 */ /* 0x000fe20000010034 */
[----:B------:R-:W-:-:S02]  /*43b0*/  F2FP.F16.F32.PACK_AB R13, R55, R62 ;  /* 0x0000003e370d723e */ /* 0x000fc400000000ff */
[----:B------:R-:W-:Y:S01]  /*43c0*/  F2FP.F16.F32.PACK_AB R14, R122, R15 ;  /* 0x0000000f7a0e723e */ /* 0x000fe200000000ff */
[----:B------:R-:W-:Y:S01]  /*43d0*/  IMAD.MOV.U32 R15, RZ, RZ, R61 ;  /* 0x000000ffff0f7224 */ /* 0x000fe200078e003d */
[----:B------:R-:W-:-:S07]  /*43e0*/  F2FP.F16.F32.PACK_AB R12, R52, R53 ;  /* 0x00000035340c723e */ /* 0x000fce00000000ff */
.L_x_7008:
[----:B------:R-:W-:Y:S05]  /*43f0*/  BSYNC B3 ;  /* 0x0000000000037941 */ /* 0x000fea0003800000 */
.L_x_7007:
[----:B----4-:R0:W-:Y:S02]  /*4400*/  ST.E.128 desc[UR42][R56.64], R12 ;  /* 0x0000000c38007985 */ /* 0x0101e4000c101d2a */
.L_x_7006:
[----:B------:R-:W-:Y:S05]  /*4410*/  BSYNC B2 ;  /* 0x0000000000027941 */ /* 0x000fea0003800000 */
.L_x_7005:
        /* <DEDUP_REMOVED lines=47> */
.L_x_7010:
[----:B------:R-:W-:Y:S05]  /*4710*/  BSYNC B2 ;  /* 0x0000000000027941 */ /* 0x000fea0003800000 */
.L_x_7009:
[----:B----4-:R0:W-:Y:S02]  /*4720*/  ST.E.128 desc[UR42][R52.64], R12 ;  /* 0x0000000c34007985 */ /* 0x0101e4000c101d2a */
.L_x_7004:
[----:B------:R-:W-:Y:S05]  /*4730*/  BSYNC B1 ;  /* 0x0000000000017941 */ /* 0x000fea0003800000 */
.L_x_7003:
[----:B------:R-:W-:-:S03]  /*4740*/  UMOV UR4, 0xffffffff ;  /* 0xffffffff00047882 */ /* 0x000fc60000000000 */
[----:B------:R-:W-:Y:S05]  /*4750*/  BRA.DIV UR4, `(.L_x_7011) ;  /* 0x0000017204ec7947 */ /* 0x000fea000b800000 */
[----:B------:R2:W2:Y:S04]  /*4760*/  SHFL.IDX PT, R51, R108, 0x3, 0x181f ;  /* 0x00781f006c337f89 */ /* 0x0004a800000e0000 */
[----:B01----:R-:W0:Y:S02]  /*4770*/  SHFL.IDX PT, R109, R109, 0x3, 0x181f ;  /* 0x00781f006d6d7f89 */ /* 0x003e2400000e0000 */
.L_x_7305:
[----:B------:R-:W-:Y:S05]  /*4780*/  @P4 BRA `(.L_x_7012) ;  /* 0x0000003400504947 */ /* 0x000fea0003800000 */
[----:B------:R-:W-:Y:S04]  /*4790*/  BSSY B1, `(.L_x_7013) ;  /* 0x0000032000017945 */ /* 0x000fe80003800000 */
[----:B------:R-:W-:Y:S05]  /*47a0*/  @P1 BRA `(.L_x_7014) ;  /* 0x0000000000c01947 */ /* 0x000fea0003800000 */
[----:B----4-:R1:W4:Y:S01]  /*47b0*/  LDS.128 R12, [R92+0x1b400] ;  /* 0x01b400005c0c7984 */ /* 0x0103220000000c00 */
[C---:B0-----:R-:W-:Y:S01]  /*47c0*/  LEA R48, P3, R16.reuse, R109, 0x1 ;  /* 0x0000006d10307211 */ /* 0x041fe200078608ff */
[----:B------:R-:W-:Y:S03]  /*47d0*/  BSSY B2, `(.L_x_7015) ;  /* 0x000002c000027945 */ /* 0x000fe60003800000 */
[----:B--2---:R-:W-:Y:S02]  /*47e0*/  LEA.HI.X R49, R16, R51, R17, 0x1, P3 ;  /* 0x0000003310317211 */ /* 0x004fe400018f0c11 */
[----:B------:R-:W-:-:S13]  /*47f0*/  ISETP.GE.AND P3, PT, R18, R104, PT ;  /* 0x000000681200720c */ /* 0x000fda0003f66270 */
[----:B-1----:R-:W-:Y:S05]  /*4800*/  @P3 BRA `(.L_x_7016) ;  /* 0x0000000000a03947 */ /* 0x002fea0003800000 */
        /* <DEDUP_REMOVED lines=40> */
.L_x_7016:
[----:B------:R-:W-:Y:S05]  /*4a90*/  BSYNC B2 ;  /* 0x0000000000027941 */ /* 0x000fea0003800000 */
.L_x_7015:
[----:B----4-:R1:W-:Y:S02]  /*4aa0*/  ST.E.128 desc[UR42][R48.64], R12 ;  /* 0x0000000c30007985 */ /* 0x0103e4000c101d2a */
.L_x_7014:
[----:B------:R-:W-:Y:S05]  /*4ab0*/  BSYNC B1 ;  /* 0x0000000000017941 */ /* 0x000fea0003800000 */
.L_x_7013:
[----:B------:R-:W-:Y:S05]  /*4ac0*/  @P2 BRA `(.L_x_7012) ;  /* 0x0000003000802947 */ /* 0x000fea0003800000 */
[----:B-1--4-:R1:W4:Y:S01]  /*4ad0*/  LDS.128 R12, [R92+0x1f400] ;  /* 0x01f400005c0c7984 */ /* 0x0123220000000c00 */
        /* <DEDUP_REMOVED lines=45> */
.L_x_7018:
[----:B------:R-:W-:Y:S05]  /*4db0*/  BSYNC B1 ;  /* 0x0000000000017941 */ /* 0x000fea0003800000 */
.L_x_7017:
[----:B----4-:R0:W-:Y:S01]  /*4dc0*/  ST.E.128 desc[UR42][R44.64], R12 ;  /* 0x0000000c2c007985 */ /* 0x0101e2000c101d2a */
[----:B------:R-:W-:Y:S05]  /*4dd0*/  BRA `(.L_x_7012) ;  /* 0x0000002c00bc7947 */ /* 0x000fea0003800000 */
.L_x_6972:
[----:B------:R-:W-:-:S05]  /*4de0*/  VIADD R40, R153, 0x20 ;  /* 0x0000002099287836 */ /* 0x000fca0000000000 */
[----:B------:R-:W-:Y:S01]  /*4df0*/  ISETP.GE.AND P4, PT, R40, R98, PT ;  /* 0x000000622800720c */ /* 0x000fe20003f86270 */
[----:B------:R-:W-:-:S03]  /*4e00*/  VIADD R40, R153, 0x40 ;  /* 0x0000004099287836 */ /* 0x000fc60000000000 */
[----:B------:R-:W-:-:S13]  /*4e10*/  ISETP.GE.OR P4, PT, R16, R104, P4 ;  /* 0x000000681000720c */ /* 0x000fda0002786670 */
[----:B------:R-:W-:Y:S01]  /*4e20*/  @!P4 IADD3 R46, P3, P5, R84, R14, R20 ;  /* 0x0000000e542ec210 */ /* 0x000fe20007d7e014 */
[----:B------:R-:W0:Y:S03]  /*4e30*/  @!P4 LDC.64 R56, c[0x0][0x3e8] ;  /* 0x0000fa00ff38cb82 */ /* 0x000e260000000a00 */
[----:B------:R-:W-:Y:S02]  /*4e40*/  @!P4 IADD3.X R47, R39, R90, R8, P3, P5 ;  /* 0x0000005a272fc210 */ /* 0x000fe40001fea408 */
[----:B------:R-:W-:-:S03]  /*4e50*/  @!P4 IADD3 R44, P3, P5, R88, R12, R33 ;  /* 0x0000000c582cc210 */ /* 0x000fc60007d7e021 */
[----:B------:R-:W1:Y:S01]  /*4e60*/  @!P4 LDC.64 R58, c[0x0][0x400] ;  /* 0x00010000ff3acb82 */ /* 0x000e620000000a00 */
[----:B------:R-:W-:Y:S02]  /*4e70*/  @!P4 IADD3.X R45, R78, R11, R30, P3, P5 ;  /* 0x0000000b4e2dc210 */ /* 0x000fe40001fea41e */
[----:B------:R-:W-:-:S04]  /*4e80*/  ISETP.GE.AND P3, PT, R40, R98, PT ;  /* 0x000000622800720c */ /* 0x000fc80003f66270 */
[----:B------:R-:W-:-:S13]  /*4e90*/  ISETP.GE.OR P3, PT, R16, R104, P3 ;  /* 0x000000681000720c */ /* 0x000fda0001f66670 */
[----:B------:R-:W-:Y:S01]  /*4ea0*/  @!P3 IADD3 R42, P5, P6, R84, R21, R14 ;  /* 0x00000015542ab210 */ /* 0x000fe20007ebe00e */
[----:B------:R-:W2:Y:S03]  /*4eb0*/  @!P3 LDC.64 R64, c[0x0][0x3e8] ;  /* 0x0000fa00ff40bb82 */ /* 0x000ea60000000a00 */
[----:B------:R-:W-:Y:S02]  /*4ec0*/  @!P3 IADD3.X R43, R39, R9, R90, P5, P6 ;  /* 0x00000009272bb210 */ /* 0x000fe40002fec45a */
[----:B------:R-:W-:-:S03]  /*4ed0*/  @!P3 IADD3 R40, P5, P6, R88, R34, R12 ;  /* 0x000000225828b210 */ /* 0x000fc60007ebe00c */
[----:B------:R-:W3:Y:S01]  /*4ee0*/  @!P3 LDC.64 R66, c[0x0][0x400] ;  /* 0x00010000ff42bb82 */ /* 0x000ee20000000a00 */
[----:B------:R-:W-:Y:S02]  /*4ef0*/  @!P3 IADD3.X R41, R78, R31, R11, P5, P6 ;  /* 0x0000001f4e29b210 */ /* 0x000fe40002fec40b */
[----:B------:R-:W-:-:S04]  /*4f00*/  ISETP.GE.AND P5, PT, R153, R98, PT ;  /* 0x000000629900720c */ /* 0x000fc80003fa6270 */
[----:B------:R-:W-:-:S13]  /*4f10*/  ISETP.GE.OR P5, PT, R16, R104, P5 ;  /* 0x000000681000720c */ /* 0x000fda0002fa6670 */
[----:B------:R-:W4:Y:S01]  /*4f20*/  @!P5 LDC.64 R48, c[0x0][0x3e8] ;  /* 0x0000fa00ff30db82 */ /* 0x000f220000000a00 */
[----:B------:R-:W-:-:S04]  /*4f30*/  @!P5 IADD3 R50, P6, R84, R14, RZ ;  /* 0x0000000e5432d210 */ /* 0x000fc80007fde0ff */
[----:B------:R-:W-:Y:S02]  /*4f40*/  @!P5 IADD3.X R51, R90, R39, RZ, P6, !PT ;  /* 0x000000275a33d210 */ /* 0x000fe400037fe4ff */
[----:B----4-:R-:W-:-:S04]  /*4f50*/  @!P5 LEA R48, P6, R50, R48, 0x1 ;  /* 0x000000303230d211 */ /* 0x010fc800078c08ff */
[----:B------:R-:W-:Y:S02]  /*4f60*/  @!P5 LEA.HI.X R49, R50, R49, R51, 0x1, P6 ;  /* 0x000000313231d211 */ /* 0x000fe400030f0c33 */
[----:B------:R-:W4:Y:S01]  /*4f70*/  @!P5 LDC.64 R50, c[0x0][0x400] ;  /* 0x00010000ff32db82 */ /* 0x000f220000000a00 */
[----:B------:R-:W-:-:S05]  /*4f80*/  @!P5 IADD3 R52, P6, R88, R12, RZ ;  /* 0x0000000c5834d210 */ /* 0x000fca0007fde0ff */
[----:B------:R-:W-:Y:S01]  /*4f90*/  @!P5 IMAD.X R53, R11, 0x1, R78, P6 ;  /* 0x000000010b35d824 */ /* 0x000fe200030e064e */
[----:B----4-:R-:W-:-:S04]  /*4fa0*/  @!P5 LEA R50, P6, R52, R50, 0x1 ;  /* 0x000000323432d211 */ /* 0x010fc800078c08ff */
[----:B------:R-:W-:Y:S02]  /*4fb0*/  @!P5 LEA.HI.X R51, R52, R51, R53, 0x1, P6 ;  /* 0x000000333433d211 */ /* 0x000fe400030f0c35 */
[----:B0-----:R-:W-:-:S04]  /*4fc0*/  @!P4 LEA R56, P6, R46, R56, 0x1 ;  /* 0x000000382e38c211 */ /* 0x001fc800078c08ff */
[----:B------:R-:W-:Y:S02]  /*4fd0*/  @!P4 LEA.HI.X R57, R46, R57, R47, 0x1, P6 ;  /* 0x000000392e39c211 */ /* 0x000fe400030f0c2f */
[----:B------:R-:W-:Y:S02]  /*4fe0*/  CS2R R46, SRZ ;  /* 0x00000000002e7805 */ /* 0x000fe4000001ff00 */
[----:B-1----:R-:W-:-:S04]  /*4ff0*/  @!P4 LEA R58, P6, R44, R58, 0x1 ;  /* 0x0000003a2c3ac211 */ /* 0x002fc800078c08ff */
[----:B------:R-:W-:Y:S02]  /*5000*/  @!P4 LEA.HI.X R59, R44, R59, R45, 0x1, P6 ;  /* 0x0000003b2c3bc211 */ /* 0x000fe400030f0c2d */
[----:B------:R-:W-:Y:S02]  /*5010*/  CS2R R44, SRZ ;  /* 0x00000000002c7805 */ /* 0x000fe4000001ff00 */
[----:B--2---:R-:W-:-:S04]  /*5020*/  @!P3 LEA R64, P6, R42, R64, 0x1 ;  /* 0x000000402a40b211 */ /* 0x004fc800078c08ff */
[----:B------:R-:W-:Y:S02]  /*5030*/  @!P3 LEA.HI.X R65, R42, R65, R43, 0x1, P6 ;  /* 0x000000412a41b211 */ /* 0x000fe400030f0c2b */
[----:B------:R-:W-:Y:S02]  /*5040*/  CS2R R42, SRZ ;  /* 0x00000000002a7805 */ /* 0x000fe4000001ff00 */
[C---:B---3--:R-:W-:Y:S01]  /*5050*/  @!P3 LEA R66, P6, R40.reuse, R66, 0x1 ;  /* 0x000000422842b211 */ /* 0x048fe200078c08ff */
[----:B------:R0:W5:Y:S03]  /*5060*/  @!P5 LDG.E.128 R44, desc[UR42][R50.64] ;  /* 0x0000002a322cd981 */ /* 0x000166000c1e1d00 */
[----:B------:R-:W-:Y:S02]  /*5070*/  @!P3 LEA.HI.X R67, R40, R67, R41, 0x1, P6 ;  /* 0x000000432843b211 */ /* 0x000fe400030f0c29 */
[----:B------:R-:W-:-:S02]  /*5080*/  CS2R R40, SRZ ;  /* 0x0000000000287805 */ /* 0x000fc4000001ff00 */
[----:B------:R-:W-:Y:S02]  /*5090*/  CS2R R54, SRZ ;  /* 0x0000000000367805 */ /* 0x000fe4000001ff00 */
[----:B------:R-:W-:Y:S01]  /*50a0*/  CS2R R52, SRZ ;  /* 0x0000000000347805 */ /* 0x000fe2000001ff00 */
[----:B------:R-:W-:Y:S01]  /*50b0*/  VIADD R68, R153, 0x60 ;  /* 0x0000006099447836 */ /* 0x000fe20000000000 */
[----:B------:R1:W5:Y:S01]  /*50c0*/  @!P5 LDG.E.128 R40, desc[UR42][R48.64] ;  /* 0x0000002a3028d981 */ /* 0x000362000c1e1d00 */
[----:B0-----:R-:W-:-:S03]  /*50d0*/  CS2R R50, SRZ ;  /* 0x0000000000327805 */ /* 0x001fc6000001ff00 */
[----:B------:R0:W5:Y:S01]  /*50e0*/  @!P4 LDG.E.128 R52, desc[UR42][R58.64] ;  /* 0x0000002a3a34c981 */ /* 0x000162000c1e1d00 */
[----:B-1----:R-:W-:-:S06]  /*50f0*/  CS2R R48, SRZ ;  /* 0x0000000000307805 */ /* 0x002fcc000001ff00 */
[----:B------:R1:W5:Y:S01]  /*5100*/  @!P4 LDG.E.128 R48, desc[UR42][R56.64] ;  /* 0x0000002a3830c981 */ /* 0x000362000c1e1d00 */
[----:B------:R-:W-:-:S04]  /*5110*/  ISETP.GE.AND P4, PT, R68, R98, PT ;  /* 0x000000624400720c */ /* 0x000fc80003f86270 */
[----:B------:R-:W-:Y:S02]  /*5120*/  ISETP.GE.OR P4, PT, R16, R104, P4 ;  /* 0x000000681000720c */ /* 0x000fe40002786670 */
[----:B0-----:R-:W-:Y:S02]  /*5130*/  CS2R R58, SRZ ;  /* 0x00000000003a7805 */ /* 0x001fe4000001ff00 */
[----:B------:R-:W-:Y:S02]  /*5140*/  CS2R R62, SRZ ;  /* 0x00000000003e7805 */ /* 0x000fe4000001ff00 */
[----:B------:R-:W-:Y:S02]  /*5150*/  CS2R R60, SRZ ;  /* 0x00000000003c7805 */ /* 0x000fe4000001ff00 */
[----:B-1----:R-:W-:Y:S01]  /*5160*/  CS2R R56, SRZ ;  /* 0x0000000000387805 */ /* 0x002fe2000001ff00 */
[----:B------:R-:W-:Y:S01]  /*5170*/  BSSY B1, `(.L_x_7019) ;  /* 0x000001d000017945 */ /* 0x000fe20003800000 */
[----:B------:R-:W-:-:S02]  /*5180*/  CS2R R70, SRZ ;  /* 0x0000000000467805 */ /* 0x000fc4000001ff00 */
[----:B------:R-:W-:Y:S01]  /*5190*/  CS2R R68, SRZ ;  /* 0x0000000000447805 */ /* 0x000fe2000001ff00 */
[----:B------:R0:W5:Y:S04]  /*51a0*/  @!P3 LDG.E.128 R60, desc[UR42][R66.64] ;  /* 0x0000002a423cb981 */ /* 0x000168000c1e1d00 */
[----:B------:R1:W5:Y:S01]  /*51b0*/  @!P3 LDG.E.128 R56, desc[UR42][R64.64] ;  /* 0x0000002a4038b981 */ /* 0x000362000c1e1d00 */
[----:B------:R-:W-:Y:S02]  /*51c0*/  ISETP.GE.AND P3, PT, R16, R104, PT ;  /* 0x000000681000720c */ /* 0x000fe40003f66270 */
[----:B0-----:R-:W-:Y:S02]  /*51d0*/  CS2R R66, SRZ ;  /* 0x0000000000427805 */ /* 0x001fe4000001ff00 */
[----:B-1----:R-:W-:Y:S01]  /*51e0*/  CS2R R64, SRZ ;  /* 0x0000000000407805 */ /* 0x002fe2000001ff00 */
[----:B------:R-:W-:Y:S08]  /*51f0*/  @P4 BRA `(.L_x_7020) ;  /* 0x0000000000504947 */ /* 0x000ff00003800000 */
[----:B------:R-:W0:Y:S01]  /*5200*/  LDC.64 R64, c[0x0][0x3f8] ;  /* 0x0000fe00ff407b82 */ /* 0x000e220000000a00 */
[----:B------:R-:W-:Y:S01]  /*5210*/  IMAD.MOV.U32 R15, RZ, RZ, R90 ;  /* 0x000000ffff0f7224 */ /* 0x000fe200078e005a */
[----:B------:R-:W-:Y:S01]  /*5220*/  MOV R13, R11 ;  /* 0x0000000b000d7202 */ /* 0x000fe20000000f00 */
[----:B------:R-:W-:Y:S01]  /*5230*/  ULDC.64 UR4, c[0x0][0x3e8] ;  /* 0x0000fa0000047ab9 */ /* 0x000fe20000000a00 */
[----:B0-----:R-:W-:-:S04]  /*5240*/  IMAD.WIDE.U32 R14, R64, 0x60, R14 ;  /* 0x00000060400e7825 */ /* 0x001fc800078e000e */
[----:B------:R-:W-:Y:S01]  /*5250*/  IMAD R66, R65, 0x60, RZ ;  /* 0x0000006041427824 */ /* 0x000fe200078e02ff */
[----:B------:R-:W-:-:S04]  /*5260*/  IADD3 R65, P4, R84, R14, RZ ;  /* 0x0000000e54417210 */ /* 0x000fc80007f9e0ff */
[----:B------:R-:W-:Y:S02]  /*5270*/  IADD3.X R66, R39, R15, R66, P4, !PT ;  /* 0x0000000f27427210 */ /* 0x000fe400027fe442 */
        /* <DEDUP_REMOVED lines=8> */
[----:B------:R-:W-:-:S03]  /*5300*/  LEA R68, P4, R11, UR4, 0x1 ;  /* 0x000000040b447c11 */ /* 0x000fc6000f8808ff */
[----:B------:R-:W5:Y:S01]  /*5310*/  LDG.E.128 R64, desc[UR42][R64.64] ;  /* 0x0000002a40407981 */ /* 0x000f62000c1e1d00 */
[----:B------:R-:W-:-:S06]  /*5320*/  LEA.HI.X R69, R11, UR5, R12, 0x1, P4 ;  /* 0x000000050b457c11 */ /* 0x000fcc000a0f0c0c */
[----:B------:R-:W5:Y:S03]  /*5330*/  LDG.E.128 R68, desc[UR42][R68.64] ;  /* 0x0000002a44447981 */ /* 0x000f66000c1e1d00 */
.L_x_7020:
[----:B------:R-:W-:Y:S05]  /*5340*/  BSYNC B1 ;  /* 0x0000000000017941 */ /* 0x000fea0003800000 */
.L_x_7019:
[----:B-----5:R-:W-:Y:S01]  /*5350*/  IMAD.MOV.U32 R11, RZ, RZ, R66 ;  /* 0x000000ffff0b7224 */ /* 0x020fe200078e0042 */
[----:B------:R-:W-:Y:S01]  /*5360*/  MOV R14, R65 ;  /* 0x00000041000e7202 */ /* 0x000fe20000000f00 */
[----:B------:R-:W-:Y:S01]  /*5370*/  IMAD.MOV.U32 R12, RZ, RZ, R67 ;  /* 0x000000ffff0c7224 */ /* 0x000fe200078e0043 */
[----:B------:R-:W-:Y:S01]  /*5380*/  UISETP.NE.AND UP0, UPT, UR41, 0x3, UPT ;  /* 0x000000032900788c */ /* 0x000fe2000bf05270 */
[----:B------:R-:W-:-:S03]  /*5390*/  IMAD.MOV.U32 R13, RZ, RZ, R64 ;  /* 0x000000ffff0d7224 */ /* 0x000fc600078e0040 */
[----:B------:R-:W-:Y:S01]  /*53a0*/  PRMT R115, R12, 0x5410, R11 ;  /* 0x000054100c737816 */ /* 0x000fe2000000000b */
[----:B------:R-:W-:Y:S01]  /*53b0*/  IMAD.MOV.U32 R11, RZ, RZ, R70 ;  /* 0x000000ffff0b7224 */ /* 0x000fe200078e0046 */
[----:B------:R-:W-:Y:S01]  /*53c0*/  PRMT R114, R14, 0x5410, R13 ;  /* 0x000054100e727816 */ /* 0x000fe2000000000d */
[----:B------:R-:W-:Y:S01]  /*53d0*/  IMAD.MOV.U32 R12, RZ, RZ, R71 ;  /* 0x000000ffff0c7224 */ /* 0x000fe200078e0047 */
[----:B------:R-:W-:Y:S01]  /*53e0*/  MOV R14, R69 ;  /* 0x00000045000e7202 */ /* 0x000fe20000000f00 */
[----:B------:R-:W-:Y:S01]  /*53f0*/  IMAD.MOV.U32 R13, RZ, RZ, R68 ;  /* 0x000000ffff0d7224 */ /* 0x000fe200078e0044 */
[----:B------:R-:W-:Y:S02]  /*5400*/  PLOP3.LUT P5, PT, PT, PT, UP0, 0x80, 0x0 ;  /* 0x000000000000781c */ /* 0x000fe40003faf008 */
        /* <DEDUP_REMOVED lines=20> */
[----:B------:R-:W-:Y:S02]  /*5550*/  PRMT R127, R127, 0x5410, R14 ;  /* 0x000054107f7f7816 */ /* 0x000fe4000000000e */
        /* <DEDUP_REMOVED lines=25> */
.L_x_7021:
[----:B------:R-:W-:Y:S01]  /*56f0*/  IMAD R90, R155, 0x8, R156 ;  /* 0x000000089b5a7824 */ /* 0x000fe200078e029c */
[----:B------:R-:W-:Y:S01]  /*5700*/  SHF.L.U32 R103, R154, 0x1f, RZ ;  /* 0x0000001f9a677819 */ /* 0x000fe200000006ff */
[----:B------:R-:W0:Y:S01]  /*5710*/  LDC R110, c[0x0][0x2f4] ;  /* 0x0000bd00ff6e7b82 */ /* 0x000e220000000800 */
[----:B------:R-:W-:Y:S02]  /*5720*/  BSSY B1, `(.L_x_7022) ;  /* 0x0000003000017945 */ /* 0x000fe40003800000 */
[----:B------:R-:W1:Y:S02]  /*5730*/  SYNCS.PHASECHK.TRANS64.TRYWAIT P4, [R90+URZ+0x28890], R103 ;  /* 0x028890675a0075a7 */ /* 0x000e64000808017f */
[----:B-1----:R-:W-:Y:S05]  /*5740*/  @!P4 BRA `(.L_x_7023) ;  /* 0x00000164003cc947 */ /* 0x002fea0003800000 */
.L_x_7306:
[----:B------:R-:W-:Y:S05]  /*5750*/  BSYNC B1 ;  /* 0x0000000000017941 */ /* 0x000fea0003800000 */
.L_x_7022:
[----:B------:R-:W-:Y:S01]  /*5760*/  UMOV UR4, 0xffffffff ;  /* 0xffffffff00047882 */ /* 0x000fe20000000000 */
[----:B0-----:R-:W-:Y:S02]  /*5770*/  IMAD.IADD R112, R110, 0x1, -R37 ;  /* 0x000000016e707824 */ /* 0x001fe400078e0a25 */
[----:B------:R-:W-:Y:S05]  /*5780*/  BRA.DIV UR4, `(.L_x_7024) ;  /* 0x0000016604407947 */ /* 0x000fea000b800000 */
[----:B------:R0:W2:Y:S04]  /*5790*/  SHFL.IDX PT, R107, R108, RZ, 0x181f ;  /* 0x00181fff6c6b7589 */ /* 0x0000a800000e0000 */
[----:B------:R0:W3:Y:S02]  /*57a0*/  SHFL.IDX PT, R106, R109, RZ, 0x181f ;  /* 0x00181fff6d6a7589 */ /* 0x0000e400000e0000 */
.L_x_7310:
[----:B------:R-:W-:Y:S01]  /*57b0*/  ISETP.GE.OR P4, PT, R153, R98, P1 ;  /* 0x000000629900720c */ /* 0x000fe20000f86670 */
[----:B------:R-:W-:-:S12]  /*57c0*/  BSSY B1, `(.L_x_7025) ;  /* 0x0000073000017945 */ /* 0x000fd80003800000 */
[----:B------:R-:W-:Y:S05]  /*57d0*/  @P4 BRA `(.L_x_7026) ;  /* 0x0000000400c44947 */ /* 0x000fea0003800000 */
[----:B------:R-:W-:Y:S01]  /*57e0*/  SEL R11, R37, R112, !P0 ;  /* 0x00000070250b7207 */ /* 0x000fe20004000000 */
[----:B------:R-:W-:Y:S01]  /*57f0*/  BSSY B2, `(.L_x_7027) ;  /* 0x000006b000027945 */ /* 0x000fe20003800000 */
[----:B------:R-:W-:Y:S02]  /*5800*/  SHF.L.U32 R15, R153, 0x6, RZ ;  /* 0x00000006990f7819 */ /* 0x000fe400000006ff */
[----:B------:R-:W-:Y:S02]  /*5810*/  SHF.R.S32.HI R12, RZ, 0x1f, R11 ;  /* 0x0000001fff0c7819 */ /* 0x000fe4000001140b */
[C---:B---3--:R-:W-:Y:S02]  /*5820*/  LEA R104, P4, R77.reuse, R106, 0x1 ;  /* 0x0000006a4d687211 */ /* 0x048fe400078808ff */
[----:B------:R-:W-:Y:S02]  /*5830*/  LEA.HI R12, R12, R11, RZ, 0x4 ;  /* 0x0000000b0c0c7211 */ /* 0x000fe400078f20ff */
[----:B--2---:R-:W-:-:S02]  /*5840*/  LEA.HI.X R105, R77, R107, R81, 0x1, P4 ;  /* 0x0000006b4d697211 */ /* 0x004fc400020f0c51 */
[----:B------:R-:W-:-:S04]  /*5850*/  LEA.HI.SX32 R12, R12, R79, 0x1c ;  /* 0x0000004f0c0c7211 */ /* 0x000fc800078fe2ff */
[----:B------:R-:W-:Y:S01]  /*5860*/  SHF.R.S32.HI R13, RZ, 0x1f, R12 ;  /* 0x0000001fff0d7819 */ /* 0x000fe2000001140c */
[----:B------:R-:W-:-:S03]  /*5870*/  IMAD.SHL.U32 R11, R12, 0x8, RZ ;  /* 0x000000080c0b7824 */ /* 0x000fc600078e00ff */
[----:B------:R-:W-:Y:S02]  /*5880*/  LEA.HI R13, R13, R12, RZ, 0x3 ;  /* 0x0000000c0d0d7211 */ /* 0x000fe400078f18ff */
[----:B------:R-:W-:-:S03]  /*5890*/  LOP3.LUT R12, R11, 0x38, RZ, 0xc0, !PT ;  /* 0x000000380b0c7812 */ /* 0x000fc600078ec0ff */
[----:B------:R-:W-:Y:S01]  /*58a0*/  IMAD.SHL.U32 R14, R13, 0x400, RZ ;  /* 0x000004000d0e7824 */ /* 0x000fe200078e00ff */
[----:B------:R-:W-:-:S04]  /*58b0*/  LOP3.LUT R13, R12, 0x1c0, R15, 0xf8, !PT ;  /* 0x000001c00c0d7812 */ /* 0x000fc800078ef80f */
[----:B------:R-:W-:Y:S02]  /*58c0*/  LOP3.LUT R14, R14, 0x7fffe000, RZ, 0xc0, !PT ;  /* 0x7fffe0000e0e7812 */ /* 0x000fe400078ec0ff */
[----:B------:R-:W-:-:S04]  /*58d0*/  LOP3.LUT R13, R13, R200, RZ, 0x3c, !PT ;  /* 0x000000c80d0d7212 */ /* 0x000fc800078e3cff */
[----:B------:R-:W-:Y:S01]  /*58e0*/  IADD3 R14, R13, R14, R201 ;  /* 0x0000000e0d0e7210 */ /* 0x000fe20007ffe0c9 */
[----:B------:R-:W-:-:S04]  /*58f0*/  IMAD R13, R155, 0x4000, R7 ;  /* 0x000040009b0d7824 */ /* 0x000fc800078e0207 */
[----:B------:R-:W-:Y:S01]  /*5900*/  IMAD R15, R155, 0x4000, R14 ;  /* 0x000040009b0f7824 */ /* 0x000fe200078e020e */
[----:B------:R-:W-:-:S03]  /*5910*/  LEA R13, R13, R156, 0x1 ;  /* 0x0000009c0d0d7211 */ /* 0x000fc600078e08ff */
[----:B------:R-:W-:-:S03]  /*5920*/  IMAD R72, R15, 0x2, R156 ;  /* 0x000000020f487824 */ /* 0x000fc600078e029c */
[----:B------:R-:W2:Y:S04]  /*5930*/  LDS.128 R12, [R13+0x18400] ;  /* 0x018400000d0c7984 */ /* 0x000ea80000000c00 */
[----:B------:R-:W3:Y:S01]  /*5940*/  LDS.128 R72, [R72+0x18400] ;  /* 0x0184000048487984 */ /* 0x000ee20000000c00 */
[----:B------:R-:W-:Y:S05]  /*5950*/  @P3 BRA `(.L_x_7028) ;  /* 0x0000000400503947 */ /* 0x000fea0003800000 */
[----:B------:R-:W-:Y:S01]  /*5960*/  SHF.R.U32.HI R131, RZ, 0x10, R45 ;  /* 0x00000010ff837819 */ /* 0x000fe2000001162d */
[----:B---3--:R-:W-:Y:S01]  /*5970*/  IMAD.MOV.U32 R129, RZ, RZ, R75 ;  /* 0x000000ffff817224 */ /* 0x008fe200078e004b */
[--C-:B------:R-:W-:Y:S01]  /*5980*/  SHF.R.U64 R40, R40, 0x10, R41.reuse ;  /* 0x0000001028287819 */ /* 0x100fe20000001229 */
[----:B------:R-:W-:Y:S01]  /*5990*/  HADD2.F32 R130, -RZ, R127.H1_H1 ;  /* 0x3000007fff827230 */ /* 0x000fe20000004100 */
[----:B------:R-:W-:Y:S01]  /*59a0*/  SHF.R.U32.HI R132, RZ, 0x10, R41 ;  /* 0x00000010ff847819 */ /* 0x000fe20000011629 */
[----:B------:R-:W-:Y:S01]  /*59b0*/  HADD2.F32 R75, -RZ, R73.H0_H0 ;  /* 0x20000049ff4b7230 */ /* 0x000fe20000004100 */
[----:B------:R-:W-:Y:S01]  /*59c0*/  SHF.R.U64 R44, R44, 0x10, R45 ;  /* 0x000000102c2c7819 */ /* 0x000fe2000000122d */
[----:B--2---:R-:W-:Y:S01]  /*59d0*/  IMAD.MOV.U32 R45, RZ, RZ, R15 ;  /* 0x000000ffff2d7224 */ /* 0x004fe200078e000f */
[----:B------:R-:W-:Y:S01]  /*59e0*/  SHF.R.U64 R41, R42, 0x10, R43 ;  /* 0x000000102a297819 */ /* 0x000fe2000000122b */
[----:B------:R-:W-:Y:S01]  /*59f0*/  HADD2.F32 R15, -RZ, R13.H0_H0 ;  /* 0x2000000dff0f7230 */ /* 0x000fe20000004100 */
[--C-:B------:R-:W-:Y:S01]  /*5a00*/  SHF.R.U64 R42, R46, 0x10, R47.reuse ;  /* 0x000000102e2a7819 */ /* 0x100fe2000000122f */
[----:B------:R-:W-:Y:S01]  /*5a10*/  HADD2.F32 R131, -RZ, R131.H0_H0 ;  /* 0x20000083ff837230 */ /* 0x000fe20000004100 */
[----:B------:R-:W-:Y:S01]  /*5a20*/  SHF.R.U32.HI R47, RZ, 0x10, R47 ;  /* 0x00000010ff2f7819 */ /* 0x000fe2000001162f */
[----:B------:R-:W-:Y:S01]  /*5a30*/  HADD2.F32 R46, -RZ, R13.H1_H1 ;  /* 0x3000000dff2e7230 */ /* 0x000fe20000004100 */
[----:B------:R-:W-:Y:S01]  /*5a40*/  SHF.R.U32.HI R43, RZ, 0x10, R43 ;  /* 0x00000010ff2b7819 */ /* 0x000fe2000001162b */
[----:B------:R-:W-:-:S02]  /*5a50*/  HADD2.F32 R128, -RZ, R127.H0_H0 ;  /* 0x2000007fff807230 */ /* 0x000fc40000004100 */
[----:B------:R-:W-:Y:S02]  /*5a60*/  HADD2.F32 R73, -RZ, R73.H1_H1 ;  /* 0x30000049ff497230 */ /* 0x000fe40000004100 */
[-C--:B------:R-:W-:Y:S01]  /*5a70*/  FMUL.FTZ R134, R46, R131.reuse ;  /* 0x000000832e867220 */ /* 0x080fe20000410000 */
[----:B------:R-:W-:Y:S02]  /*5a80*/  HADD2.F32 R127, -RZ, R132.H0_H0 ;  /* 0x20000084ff7f7230 */ /* 0x000fe40000004100 */
[-C--:B------:R-:W-:Y:S01]  /*5a90*/  FMUL.FTZ R132, R75, R130.reuse ;  /* 0x000000824b847220 */ /* 0x080fe20000410000 */
[----:B------:R-:W-:Y:S01]  /*5aa0*/  FMUL.FTZ R130, R15, R130 ;  /* 0x000000820f827220 */ /* 0x000fe20000410000 */
[----:B------:R-:W-:Y:S01]  /*5ab0*/  FMUL.FTZ R133, R73, R131 ;  /* 0x0000008349857220 */ /* 0x000fe20000410000 */
[----:B------:R-:W-:Y:S02]  /*5ac0*/  HADD2.F32 R41, -RZ, R41.H0_H0 ;  /* 0x20000029ff297230 */ /* 0x000fe40000004100 */
[-C--:B------:R-:W-:Y:S01]  /*5ad0*/  FFMA.FTZ R13, R15, R128.reuse, -R132 ;  /* 0x000000800f0d7223 */ /* 0x080fe20000010884 */
[----:B------:R-:W-:Y:S01]  /*5ae0*/  FFMA.FTZ R15, R75, R128, R130 ;  /* 0x000000804b0f7223 */ /* 0x000fe20000010082 */
[----:B------:R-:W-:Y:S01]  /*5af0*/  FFMA.FTZ R128, R73, R127, R134 ;  /* 0x0000007f49807223 */ /* 0x000fe20000010086 */
[----:B------:R-:W-:-:S02]  /*5b00*/  HADD2.F32 R132, -RZ, R126.H1_H1 ;  /* 0x3000007eff847230 */ /* 0x000fc40000004100 */
[----:B------:R-:W-:Y:S01]  /*5b10*/  FFMA.FTZ R46, R46, R127, -R133 ;  /* 0x0000007f2e2e7223 */ /* 0x000fe20000010885 */
[----:B------:R-:W-:Y:S02]  /*5b20*/  HADD2.F32 R75, -RZ, R129.H0_H0 ;  /* 0x20000081ff4b7230 */ /* 0x000fe40000004100 */
[----:B------:R-:W-:Y:S01]  /*5b30*/  HADD2.F32 R130, -RZ, R126.H0_H0 ;  /* 0x2000007eff827230 */ /* 0x000fe20000004100 */
[----:B------:R-:W-:Y:S01]  /*5b40*/  F2FP.F16.F32.PACK_AB R15, R128, R15 ;  /* 0x0000000f800f723e */ /* 0x000fe200000000ff */
[----:B------:R-:W-:Y:S02]  /*5b50*/  HADD2.F32 R73, -RZ, R45.H0_H0 ;  /* 0x2000002dff497230 */ /* 0x000fe40000004100 */
[----:B------:R-:W-:Y:S01]  /*5b60*/  FMUL.FTZ R134, R75, R132 ;  /* 0x000000844b867220 */ /* 0x000fe20000410000 */
[----:B------:R-:W-:Y:S01]  /*5b70*/  HADD2.F32 R129, -RZ, R129.H1_H1 ;  /* 0x30000081ff817230 */ /* 0x000fe20000004100 */
[----:B------:R-:W-:Y:S01]  /*5b80*/  F2FP.F16.F32.PACK_AB R13, R46, R13 ;  /* 0x0000000d2e0d723e */ /* 0x000fe200000000ff */
[----:B------:R-:W-:-:S02]  /*5b90*/  HADD2.F32 R127, -RZ, R47.H0_H0 ;  /* 0x2000002fff7f7230 */ /* 0x000fc40000004100 */
[----:B------:R-:W-:Y:S01]  /*5ba0*/  FMUL.FTZ R132, R73, R132 ;  /* 0x0000008449847220 */ /* 0x000fe20000410000 */
[----:B------:R-:W-:Y:S02]  /*5bb0*/  HADD2.F32 R126, -RZ, R45.H1_H1 ;  /* 0x3000002dff7e7230 */ /* 0x000fe40000004100 */
        /* <DEDUP_REMOVED lines=8> */
[----:B------:R-:W-:Y:S02]  /*5c40*/  HADD2.F32 R127, -RZ, R44.H0_H0 ;  /* 0x2000002cff7f7230 */ /* 0x000fe40000004100 */
[----:B------:R-:W-:Y:S01]  /*5c50*/  HADD2.F32 R125, -RZ, R125.H1_H1 ;  /* 0x3000007dff7d7230 */ /* 0x000fe20000004100 */
[----:B------:R-:W-:Y:S01]  /*5c60*/  F2FP.F16.F32.PACK_AB R43, R126, R43 ;  /* 0x0000002b7e2b723e */ /* 0x000fe200000000ff */
[----:B------:R-:W-:Y:S02]  /*5c70*/  HADD2.F32 R47, -RZ, R72.H0_H0 ;  /* 0x20000048ff2f7230 */ /* 0x000fe40000004100 */
[----:B------:R-:W-:Y:S02]  /*5c80*/  HADD2.F32 R44, -RZ, R12.H0_H0 ;  /* 0x2000000cff2c7230 */ /* 0x000fe40000004100 */
[----:B------:R-:W-:Y:S02]  /*5c90*/  HADD2.F32 R72, -RZ, R72.H1_H1 ;  /* 0x30000048ff487230 */ /* 0x000fe40000004100 */
[----:B------:R-:W-:Y:S01]  /*5ca0*/  FMUL.FTZ R129, R47, R125 ;  /* 0x0000007d2f817220 */ /* 0x000fe20000410000 */
[----:B------:R-:W-:-:S02]  /*5cb0*/  HADD2.F32 R12, -RZ, R12.H1_H1 ;  /* 0x3000000cff0c7230 */ /* 0x000fc40000004100 */
[----:B------:R-:W-:Y:S02]  /*5cc0*/  HADD2.F32 R75, -RZ, R40.H0_H0 ;  /* 0x20000028ff4b7230 */ /* 0x000fe40000004100 */
[----:B------:R-:W-:Y:S01]  /*5cd0*/  FMUL.FTZ R40, R44, R125 ;  /* 0x0000007d2c287220 */ /* 0x000fe20000410000 */
[-C--:B------:R-:W-:Y:S01]  /*5ce0*/  FMUL.FTZ R125, R72, R127.reuse ;  /* 0x0000007f487d7220 */ /* 0x080fe20000410000 */
[----:B------:R-:W-:Y:S01]  /*5cf0*/  FMUL.FTZ R127, R12, R127 ;  /* 0x0000007f0c7f7220 */ /* 0x000fe20000410000 */
[-C--:B------:R-:W-:Y:S01]  /*5d00*/  FFMA.FTZ R129, R44, R73.reuse, -R129 ;  /* 0x000000492c817223 */ /* 0x080fe20000010881 */
[----:B------:R-:W-:Y:S01]  /*5d10*/  FFMA.FTZ R44, R47, R73, R40 ;  /* 0x000000492f2c7223 */ /* 0x000fe20000010028 */
[-C--:B------:R-:W-:Y:S01]  /*5d20*/  FFMA.FTZ R132, R12, R75.reuse, -R125 ;  /* 0x0000004b0c847223 */ /* 0x080fe2000001087d */
[----:B------:R-:W-:Y:S01]  /*5d30*/  FFMA.FTZ R127, R72, R75, R127 ;  /* 0x0000004b487f7223 */ /* 0x000fe2000001007f */
[----:B------:R-:W-:Y:S02]  /*5d40*/  HADD2.F32 R40, -RZ, R74.H0_H0 ;  /* 0x2000004aff287230 */ /* 0x000fe40000004100 */
[----:B------:R-:W-:-:S02]  /*5d50*/  HADD2.F32 R73, -RZ, R124.H1_H1 ;  /* 0x3000007cff497230 */ /* 0x000fc40000004100 */
[----:B------:R-:W-:Y:S01]  /*5d60*/  HADD2.F32 R75, -RZ, R42.H0_H0 ;  /* 0x2000002aff4b7230 */ /* 0x000fe20000004100 */
[----:B------:R-:W-:Y:S01]  /*5d70*/  F2FP.F16.F32.PACK_AB R72, R127, R44 ;  /* 0x0000002c7f48723e */ /* 0x000fe200000000ff */
[----:B------:R-:W-:Y:S02]  /*5d80*/  HADD2.F32 R12, -RZ, R14.H0_H0 ;  /* 0x2000000eff0c7230 */ /* 0x000fe40000004100 */
[-C--:B------:R-:W-:Y:S01]  /*5d90*/  FMUL.FTZ R125, R40, R73.reuse ;  /* 0x00000049287d7220 */ /* 0x080fe20000410000 */
[----:B------:R-:W-:Y:S02]  /*5da0*/  HADD2.F32 R74, -RZ, R74.H1_H1 ;  /* 0x3000004aff4a7230 */ /* 0x000fe40000004100 */
[----:B------:R-:W-:Y:S02]  /*5db0*/  HADD2.F32 R14, -RZ, R14.H1_H1 ;  /* 0x3000000eff0e7230 */ /* 0x000fe40000004100 */
[----:B------:R-:W-:Y:S01]  /*5dc0*/  FMUL.FTZ R73, R12, R73 ;  /* 0x000000490c497220 */ /* 0x000fe20000410000 */
[----:B------:R-:W-:-:S02]  /*5dd0*/  HADD2.F32 R47, -RZ, R124.H0_H0 ;  /* 0x2000007cff2f7230 */ /* 0x000fc40000004100 */
[-C--:B------:R-:W-:Y:S01]  /*5de0*/  FMUL.FTZ R131, R74, R75.reuse ;  /* 0x0000004b4a837220 */ /* 0x080fe20000410000 */
[----:B------:R-:W-:Y:S02]  /*5df0*/  FMUL.FTZ R75, R14, R75 ;  /* 0x0000004b0e4b7220 */ /* 0x000fe40000410000 */
[-C--:B------:R-:W-:Y:S01]  /*5e00*/  FFMA.FTZ R73, R40, R47.reuse, R73 ;  /* 0x0000002f28497223 */ /* 0x080fe20000010049 */
[----:B------:R-:W-:Y:S01]  /*5e10*/  FFMA.FTZ R125, R12, R47, -R125 ;  /* 0x0000002f0c7d7223 */ /* 0x000fe2000001087d */
[-C--:B------:R-:W-:Y:S01]  /*5e20*/  FFMA.FTZ R74, R74, R41.reuse, R75 ;  /* 0x000000294a4a7223 */ /* 0x080fe2000001004b */
[----:B------:R-:W-:Y:S01]  /*5e30*/  FFMA.FTZ R14, R14, R41, -R131 ;  /* 0x000000290e0e7223 */ /* 0x000fe20000010883 */
[----:B------:R-:W-:Y:S02]  /*5e40*/  F2FP.F16.F32.PACK_AB R75, R130, R45 ;  /* 0x0000002d824b723e */ /* 0x000fe400000000ff */
[----:B------:R-:W-:Y:S02]  /*5e50*/  F2FP.F16.F32.PACK_AB R12, R132, R129 ;  /* 0x00000081840c723e */ /* 0x000fe400000000ff */
[----:B------:R-:W-:-:S02]  /*5e60*/  F2FP.F16.F32.PACK_AB R74, R74, R73 ;  /* 0x000000494a4a723e */ /* 0x000fc400000000ff */
[----:B------:R-:W-:Y:S01]  /*5e70*/  MOV R73, R15 ;  /* 0x0000000f00497202 */ /* 0x000fe20000000f00 */
[----:B------:R-:W-:Y:S01]  /*5e80*/  IMAD.MOV.U32 R15, RZ, RZ, R43 ;  /* 0x000000ffff0f7224 */ /* 0x000fe200078e002b */
[----:B------:R-:W-:-:S07]  /*5e90*/  F2FP.F16.F32.PACK_AB R14, R14, R125 ;  /* 0x0000007d0e0e723e */ /* 0x000fce00000000ff */
.L_x_7028:
[----:B------:R-:W-:Y:S05]  /*5ea0*/  BSYNC B2 ;  /* 0x0000000000027941 */ /* 0x000fea0003800000 */
.L_x_7027:
[----:B------:R-:W-:Y:S01]  /*5eb0*/  ISETP.GE.AND P4, PT, R11, R110, PT ;  /* 0x0000006e0b00720c */ /* 0x000fe20003f86270 */
[----:B--2---:R4:W-:-:S12]  /*5ec0*/  ST.E.128 desc[UR42][R104.64], R12 ;  /* 0x0000000c68007985 */ /* 0x0049d8000c101d2a */
[----:B------:R-:W-:-:S05]  /*5ed0*/  @!P4 IMAD.WIDE R106, R11, 0x2, R106 ;  /* 0x000000020b6ac825 */ /* 0x000fca00078e026a */
[----:B---3--:R4:W-:Y:S02]  /*5ee0*/  @!P4 ST.E.128 desc[UR42][R106.64], R72 ;  /* 0x000000486a00c985 */ /* 0x0089e4000c101d2a */
.L_x_7026:
[----:B------:R-:W-:Y:S05]  /*5ef0*/  BSYNC B1 ;  /* 0x0000000000017941 */ /* 0x000fea0003800000 */
.L_x_7025:
[----:B------:R-:W-:-:S03]  /*5f00*/  UMOV UR4, 0xffffffff ;  /* 0xffffffff00047882 */ /* 0x000fc60000000000 */
[----:B------:R-:W-:Y:S05]  /*5f10*/  BRA.DIV UR4, `(.L_x_7029) ;  /* 0x0000015e04a87947 */ /* 0x000fea000b800000 */
[----:B------:R0:W0:Y:S04]  /*5f20*/  SHFL.IDX PT, R47, R108, 0x1, 0x181f ;  /* 0x00381f006c2f7f89 */ /* 0x00002800000e0000 */
[----:B------:R0:W0:Y:S02]  /*5f30*/  SHFL.IDX PT, R46, R109, 0x1, 0x181f ;  /* 0x00381f006d2e7f89 */ /* 0x00002400000e0000 */
.L_x_7314:
[----:B------:R-:W-:Y:S01]  /*5f40*/  VIADD R11, R153, 0x20 ;  /* 0x00000020990b7836 */ /* 0x000fe20000000000 */
[----:B------:R-:W-:Y:S04]  /*5f50*/  BSSY B1, `(.L_x_7030) ;  /* 0x0000076000017945 */ /* 0x000fe80003800000 */
[----:B------:R-:W-:-:S13]  /*5f60*/  ISETP.GE.OR P4, PT, R11, R98, P1 ;  /* 0x000000620b00720c */ /* 0x000fda0000f86670 */
[----:B------:R-:W-:Y:S05]  /*5f70*/  @P4 BRA `(.L_x_7031) ;  /* 0x0000000400cc4947 */ /* 0x000fea0003800000 */
[----:B------:R-:W-:Y:S01]  /*5f80*/  SEL R11, R37, R112, !P0 ;  /* 0x00000070250b7207 */ /* 0x000fe20004000000 */
[----:B------:R-:W-:Y:S01]  /*5f90*/  BSSY B2, `(.L_x_7032) ;  /* 0x000006d000027945 */ /* 0x000fe20003800000 */
[----:B----4-:R-:W-:Y:S02]  /*5fa0*/  SHF.R.U32.HI R14, RZ, 0x3, R193 ;  /* 0x00000003ff0e7819 */ /* 0x010fe400000116c1 */
[----:B------:R-:W-:Y:S02]  /*5fb0*/  SHF.R.S32.HI R12, RZ, 0x1f, R11 ;  /* 0x0000001fff0c7819 */ /* 0x000fe4000001140b */
[C---:B0-----:R-:W-:Y:S02]  /*5fc0*/  LEA R44, P4, R77.reuse, R46, 0x1 ;  /* 0x0000002e4d2c7211 */ /* 0x041fe400078808ff */
[----:B------:R-:W-:Y:S02]  /*5fd0*/  LEA.HI R12, R12, R11, RZ, 0x4 ;  /* 0x0000000b0c0c7211 */ /* 0x000fe400078f20ff */
[----:B------:R-:W-:-:S02]  /*5fe0*/  LEA.HI.X R45, R77, R47, R81, 0x1, P4 ;  /* 0x0000002f4d2d7211 */ /* 0x000fc400020f0c51 */
[----:B------:R-:W-:-:S04]  /*5ff0*/  LEA.HI.SX32 R12, R12, R79, 0x1c ;  /* 0x0000004f0c0c7211 */ /* 0x000fc800078fe2ff */
[----:B------:R-:W-:Y:S01]  /*6000*/  SHF.R.S32.HI R13, RZ, 0x1f, R12 ;  /* 0x0000001fff0d7819 */ /* 0x000fe2000001140c */
[----:B------:R-:W-:-:S03]  /*6010*/  IMAD.SHL.U32 R11, R12, 0x8, RZ ;  /* 0x000000080c0b7824 */ /* 0x000fc600078e00ff */
[----:B------:R-:W-:Y:S02]  /*6020*/  LEA.HI R13, R13, R12, RZ, 0x3 ;  /* 0x0000000c0d0d7211 */ /* 0x000fe400078f18ff */
[----:B------:R-:W-:Y:S02]  /*6030*/  LOP3.LUT R12, R193, 0x38, R11, 0xf8, !PT ;  /* 0x00000038c10c7812 */ /* 0x000fe400078ef80b */
[----:B------:R-:W-:Y:S02]  /*6040*/  SHF.L.U32 R13, R13, 0xa, RZ ;  /* 0x0000000a0d0d7819 */ /* 0x000fe400000006ff */
[----:B------:R-:W-:Y:S02]  /*6050*/  LOP3.LUT R12, R12, R14, RZ, 0x3c, !PT ;  /* 0x0000000e0c0c7212 */ /* 0x000fe400078e3cff */
[----:B------:R-:W-:-:S04]  /*6060*/  LOP3.LUT R13, R13, 0x7fffe000, RZ, 0xc0, !PT ;  /* 0x7fffe0000d0d7812 */ /* 0x000fc800078ec0ff */
[----:B------:R-:W-:Y:S01]  /*6070*/  IADD3 R12, R12, R13, R199 ;  /* 0x0000000d0c0c7210 */ /* 0x000fe20007ffe0c7 */
[----:B------:R-:W-:-:S04]  /*6080*/  IMAD R13, R155, 0x4000, R4 ;  /* 0x000040009b0d7824 */ /* 0x000fc800078e0204 */
[----:B------:R-:W-:Y:S02]  /*6090*/  IMAD R15, R155, 0x4000, R12 ;  /* 0x000040009b0f7824 */ /* 0x000fe400078e020c */
[----:B------:R-:W-:-:S03]  /*60a0*/  IMAD R13, R13, 0x2, R156 ;  /* 0x000000020d0d7824 */ /* 0x000fc600078e029c */
[----:B------:R-:W-:-:S03]  /*60b0*/  LEA R40, R15, R156, 0x1 ;  /* 0x0000009c0f287211 */ /* 0x000fc600078e08ff */
[----:B------:R-:W0:Y:S04]  /*60c0*/  LDS.128 R12, [R13+0x18400] ;  /* 0x018400000d0c7984 */ /* 0x000e280000000c00 */
[----:B------:R-:W4:Y:S01]  /*60d0*/  LDS.128 R40, [R40+0x18400] ;  /* 0x0184000028287984 */ /* 0x000f220000000c00 */
[----:B------:R-:W-:Y:S05]  /*60e0*/  @P3 BRA `(.L_x_7033) ;  /* 0x00000004005c3947 */ /* 0x000fea0003800000 */
[----:B------:R-:W-:Y:S02]  /*60f0*/  SHF.R.U64 R72, R48, 0x10, R49 ;  /* 0x0000001030487819 */ /* 0x000fe40000001231 */
[----:B------:R-:W-:Y:S01]  /*6100*/  SHF.R.U64 R48, R50, 0x10, R51 ;  /* 0x0000001032307819 */ /* 0x000fe20000001233 */
[----:B0-----:R-:W-:Y:S01]  /*6110*/  IMAD.MOV.U32 R50, RZ, RZ, R12 ;  /* 0x000000ffff327224 */ /* 0x001fe200078e000c */
[----:B------:R-:W-:Y:S01]  /*6120*/  SHF.R.U32.HI R74, RZ, 0x10, R53 ;  /* 0x00000010ff4a7819 */ /* 0x000fe20000011635 */
[----:B----4-:R-:W-:Y:S01]  /*6130*/  IMAD.MOV.U32 R12, RZ, RZ, R41 ;  /* 0x000000ffff0c7224 */ /* 0x010fe200078e0029 */
[----:B------:R-:W-:Y:S01]  /*6140*/  SHF.R.U32.HI R73, RZ, 0x10, R49 ;  /* 0x00000010ff497819 */ /* 0x000fe20000011631 */
[----:B------:R-:W-:Y:S01]  /*6150*/  HADD2.F32 R72, -RZ, R72.H0_H0 ;  /* 0x20000048ff487230 */ /* 0x000fe20000004100 */
[----:B------:R-:W-:Y:S01]  /*6160*/  SHF.R.U64 R52, R52, 0x10, R53 ;  /* 0x0000001034347819 */ /* 0x000fe20000001235 */
[----:B------:R-:W-:Y:S01]  /*6170*/  IMAD.MOV.U32 R53, RZ, RZ, R43 ;  /* 0x000000ffff357224 */ /* 0x000fe200078e002b */
[----:B------:R-:W-:Y:S01]  /*6180*/  SHF.R.U32.HI R105, RZ, 0x10, R51 ;  /* 0x00000010ff697819 */ /* 0x000fe20000011633 */
[----:B------:R-:W-:Y:S01]  /*6190*/  IMAD.MOV.U32 R51, RZ, RZ, R40 ;  /* 0x000000ffff337224 */ /* 0x000fe200078e0028 */
[--C-:B------:R-:W-:Y:S01]  /*61a0*/  SHF.R.U64 R49, R54, 0x10, R55.reuse ;  /* 0x0000001036317819 */ /* 0x100fe20000001237 */
[----:B------:R-:W-:Y:S01]  /*61b0*/  HADD2.F32 R40, -RZ, R12.H0_H0 ;  /* 0x2000000cff287230 */ /* 0x000fe20000004100 */
[----:B------:R-:W-:Y:S01]  /*61c0*/  SHF.R.U32.HI R75, RZ, 0x10, R55 ;  /* 0x00000010ff4b7819 */ /* 0x000fe20000011637 */
[--C-:B------:R-:W-:Y:S01]  /*61d0*/  HADD2.F32 R55, -RZ, R123.reuse.H0_H0 ;  /* 0x2000007bff377230 */ /* 0x100fe20000004100 */
[----:B------:R-:W-:Y:S01]  /*61e0*/  MOV R41, R15 ;  /* 0x0000000f00297202 */ /* 0x000fe20000000f00 */
[----:B------:R-:W-:-:S02]  /*61f0*/  HADD2.F32 R123, -RZ, R123.H1_H1 ;  /* 0x3000007bff7b7230 */ /* 0x000fc40000004100 */
[----:B------:R-:W-:Y:S02]  /*6200*/  HADD2.F32 R43, -RZ, R12.H1_H1 ;  /* 0x3000000cff2b7230 */ /* 0x000fe40000004100 */
[--C-:B------:R-:W-:Y:S02]  /*6210*/  HADD2.F32 R12, -RZ, R13.reuse.H0_H0 ;  /* 0x2000000dff0c7230 */ /* 0x100fe40000004100 */
[----:B------:R-:W-:Y:S02]  /*6220*/  HADD2.F32 R74, -RZ, R74.H0_H0 ;  /* 0x2000004aff4a7230 */ /* 0x000fe40000004100 */
[----:B------:R-:W-:Y:S02]  /*6230*/  HADD2.F32 R15, -RZ, R13.H1_H1 ;  /* 0x3000000dff0f7230 */ /* 0x000fe40000004100 */
[-C--:B------:R-:W-:Y:S01]  /*6240*/  FMUL.FTZ R13, R40, R123.reuse ;  /* 0x0000007b280d7220 */ /* 0x080fe20000410000 */
[----:B------:R-:W-:Y:S02]  /*6250*/  HADD2.F32 R54, -RZ, R73.H0_H0 ;  /* 0x20000049ff367230 */ /* 0x000fe40000004100 */
[C---:B------:R-:W-:Y:S01]  /*6260*/  FMUL.FTZ R123, R12.reuse, R123 ;  /* 0x0000007b0c7b7220 */ /* 0x040fe20000410000 */
[-C--:B------:R-:W-:Y:S01]  /*6270*/  FMUL.FTZ R104, R43, R74.reuse ;  /* 0x0000004a2b687220 */ /* 0x080fe20000410000 */
[C---:B------:R-:W-:Y:S01]  /*6280*/  FMUL.FTZ R74, R15.reuse, R74 ;  /* 0x0000004a0f4a7220 */ /* 0x040fe20000410000 */
[-C--:B------:R-:W-:Y:S01]  /*6290*/  FFMA.FTZ R12, R12, R55.reuse, -R13 ;  /* 0x000000370c0c7223 */ /* 0x080fe2000001080d */
[----:B------:R-:W-:Y:S01]  /*62a0*/  FFMA.FTZ R13, R40, R55, R123 ;  /* 0x00000037280d7223 */ /* 0x000fe2000001007b */
[-C--:B------:R-:W-:Y:S01]  /*62b0*/  FFMA.FTZ R15, R15, R54.reuse, -R104 ;  /* 0x000000360f0f7223 */ /* 0x080fe20000010868 */
[----:B------:R-:W-:Y:S01]  /*62c0*/  FFMA.FTZ R40, R43, R54, R74 ;  /* 0x000000362b287223 */ /* 0x000fe2000001004a */
[----:B------:R-:W-:-:S02]  /*62d0*/  HADD2.F32 R73, -RZ, R122.H1_H1 ;  /* 0x3000007aff497230 */ /* 0x000fc40000004100 */
[--C-:B------:R-:W-:Y:S01]  /*62e0*/  HADD2.F32 R54, -RZ, R53.reuse.H0_H0 ;  /* 0x20000035ff367230 */ /* 0x100fe20000004100 */
[----:B------:R-:W-:Y:S01]  /*62f0*/  F2FP.F16.F32.PACK_AB R15, R15, R12 ;  /* 0x0000000c0f0f723e */ /* 0x000fe200000000ff */
[----:B------:R-:W-:Y:S02]  /*6300*/  HADD2.F32 R53, -RZ, R53.H1_H1 ;  /* 0x30000035ff357230 */ /* 0x000fe40000004100 */
[----:B------:R-:W-:Y:S02]  /*6310*/  HADD2.F32 R104, -RZ, R75.H0_H0 ;  /* 0x2000004bff687230 */ /* 0x000fe40000004100 */
[----:B---3--:R-:W-:Y:S01]  /*6320*/  FMUL.FTZ R106, R54, R73 ;  /* 0x00000049366a7220 */ /* 0x008fe20000410000 */
[----:B------:R-:W-:Y:S02]  /*6330*/  HADD2.F32 R55, -RZ, R120.H1_H1 ;  /* 0x30000078ff377230 */ /* 0x000fe40000004100 */
[--C-:B------:R-:W-:Y:S02]  /*6340*/  HADD2.F32 R43, -RZ, R41.reuse.H0_H0 ;  /* 0x20000029ff2b7230 */ /* 0x100fe40000004100 */
[----:B------:R-:W-:Y:S01]  /*6350*/  FMUL.FTZ R124, R53, R104 ;  /* 0x00000068357c7220 */ /* 0x000fe20000410000 */
[----:B------:R-:W-:-:S02]  /*6360*/  HADD2.F32 R41, -RZ, R41.H1_H1 ;  /* 0x30000029ff297230 */ /* 0x000fc40000004100 */
[----:B------:R-:W-:Y:S02]  /*6370*/  HADD2.F32 R74, -RZ, R105.H0_H0 ;  /* 0x20000069ff4a7230 */ /* 0x000fe40000004100 */
[C---:B------:R-:W-:Y:S01]  /*6380*/  FMUL.FTZ R73, R43.reuse, R73 ;  /* 0x000000492b497220 */ /* 0x040fe20000410000 */
[-C--:B------:R-:W-:Y:S01]  /*6390*/  FFMA.FTZ R106, R43, R55.reuse, -R106 ;  /* 0x000000372b6a7223 */ /* 0x080fe2000001086a */
[C---:B------:R-:W-:Y:S01]  /*63a0*/  FMUL.FTZ R104, R41.reuse, R104 ;  /* 0x0000006829687220 */ /* 0x040fe20000410000 */
[----:B------:R-:W-:Y:S02]  /*63b0*/  HADD2.F32 R122, -RZ, R122.H0_H0 ;  /* 0x2000007aff7a7230 */ /* 0x000fe40000004100 */
[----:B------:R-:W-:Y:S01]  /*63c0*/  FFMA.FTZ R105, R41, R74, -R124 ;  /* 0x0000004a29697223 */ /* 0x000fe2000001087c */
[----:B------:R-:W-:Y:S02]  /*63d0*/  HADD2.F32 R43, -RZ, R51.H0_H0 ;  /* 0x20000033ff2b7230 */ /* 0x000fe40000004100 */
[----:B------:R-:W-:Y:S01]  /*63e0*/  FFMA.FTZ R75, R54, R55, R73 ;  /* 0x00000037364b7223 */ /* 0x000fe20000010049 */
[----:B------:R-:W-:-:S02]  /*63f0*/  HADD2.F32 R52, -RZ, R52.H0_H0 ;  /* 0x20000034ff347230 */ /* 0x000fc40000004100 */
[----:B------:R-:W-:Y:S01]  /*6400*/  FFMA.FTZ R104, R53, R74, R104 ;  /* 0x0000004a35687223 */ /* 0x000fe20000010068 */
[--C-:B------:R-:W-:Y:S02]  /*6410*/  HADD2.F32 R41, -RZ, R50.reuse.H0_H0 ;  /* 0x20000032ff297230 */ /* 0x100fe40000004100 */
[----:B------:R-:W-:Y:S01]  /*6420*/  FMUL.FTZ R54, R43, R122 ;  /* 0x0000007a2b367220 */ /* 0x000fe20000410000 */
[----:B------:R-:W-:Y:S01]  /*6430*/  HADD2.F32 R51, -RZ, R51.H1_H1 ;  /* 0x30000033ff337230 */ /* 0x000fe20000004100 */
[----:B------:R-:W-:Y:S01]  /*6440*/  F2FP.F16.F32.PACK_AB R105, R105, R106 ;  /* 0x0000006a6969723e */ /* 0x000fe200000000ff */
[----:B------:R-:W-:Y:S02]  /*6450*/  HADD2.F32 R50, -RZ, R50.H1_H1 ;  /* 0x30000032ff327230 */ /* 0x000fe40000004100 */
[----:B------:R-:W-:Y:S01]  /*6460*/  FMUL.FTZ R122, R41, R122 ;  /* 0x0000007a297a7220 */ /* 0x000fe20000410000 */
[----:B------:R-:W-:Y:S02]  /*6470*/  HADD2.F32 R120, -RZ, R120.H0_H0 ;  /* 0x20000078ff787230 */ /* 0x000fe40000004100 */
[-C--:B------:R-:W-:Y:S01]  /*6480*/  FMUL.FTZ R53, R51, R52.reuse ;  /* 0x0000003433357220 */ /* 0x080fe20000410000 */
[----:B------:R-:W-:-:S02]  /*6490*/  FMUL.FTZ R52, R50, R52 ;  /* 0x0000003432347220 */ /* 0x000fc40000410000 */
[-C--:B------:R-:W-:Y:S01]  /*64a0*/  FFMA.FTZ R122, R43, R120.reuse, R122 ;  /* 0x000000782b7a7223 */ /* 0x080fe2000001007a */
[----:B------:R-:W-:Y:S01]  /*64b0*/  FFMA.FTZ R54, R41, R120, -R54 ;  /* 0x0000007829367223 */ /* 0x000fe20000010836 */
[-C--:B------:R-:W-:Y:S01]  /*64c0*/  FFMA.FTZ R55, R51, R72.reuse, R52 ;  /* 0x0000004833377223 */ /* 0x080fe20000010034 */
[----:B------:R-:W-:Y:S02]  /*64d0*/  HADD2.F32 R43, -RZ, R42.H0_H0 ;  /* 0x2000002aff2b7230 */ /* 0x000fe40000004100 */
[----:B------:R-:W-:Y:S01]  /*64e0*/  FFMA.FTZ R53, R50, R72, -R53 ;  /* 0x0000004832357223 */ /* 0x000fe20000010835 */
[----:B------:R-:W-:Y:S02]  /*64f0*/  HADD2.F32 R52, -RZ, R121.H1_H1 ;  /* 0x30000079ff347230 */ /* 0x000fe40000004100 */
[----:B------:R-:W-:Y:S02]  /*6500*/  HADD2.F32 R51, -RZ, R49.H0_H0 ;  /* 0x20000031ff337230 */ /* 0x000fe40000004100 */
[----:B------:R-:W-:Y:S01]  /*6510*/  HADD2.F32 R41, -RZ, R14.H0_H0 ;  /* 0x2000000eff297230 */ /* 0x000fe20000004100 */
[----:B------:R-:W-:Y:S01]  /*6520*/  F2FP.F16.F32.PACK_AB R12, R53, R54 ;  /* 0x00000036350c723e */ /* 0x000fe200000000ff */
[----:B------:R-:W-:-:S02]  /*6530*/  HADD2.F32 R42, -RZ, R42.H1_H1 ;  /* 0x3000002aff2a7230 */ /* 0x000fc40000004100 */
[----:B------:R-:W-:Y:S02]  /*6540*/  HADD2.F32 R14, -RZ, R14.H1_H1 ;  /* 0x3000000eff0e7230 */ /* 0x000fe40000004100 */
[----:B------:R-:W-:Y:S02]  /*6550*/  HADD2.F32 R49, -RZ, R48.H0_H0 ;  /* 0x20000030ff317230 */ /* 0x000fe40000004100 */
[-C--:B------:R-:W-:Y:S01]  /*6560*/  FMUL.FTZ R48, R43, R52.reuse ;  /* 0x000000342b307220 */ /* 0x080fe20000410000 */
[----:B------:R-:W-:Y:S02]  /*6570*/  HADD2.F32 R50, -RZ, R121.H0_H0 ;  /* 0x20000079ff327230 */ /* 0x000fe40000004100 */
[-C--:B------:R-:W-:Y:S01]  /*6580*/  FMUL.FTZ R73, R42, R51.reuse ;  /* 0x000000332a497220 */ /* 0x080fe20000410000 */
[C---:B------:R-:W-:Y:S01]  /*6590*/  FMUL.FTZ R52, R41.reuse, R52 ;  /* 0x0000003429347220 */ /* 0x040fe20000410000 */
[----:B------:R-:W-:Y:S01]  /*65a0*/  FMUL.FTZ R51, R14, R51 ;  /* 0x000000330e337220 */ /* 0x000fe20000410000 */
[----:B------:R-:W-:-:S02]  /*65b0*/  FFMA.FTZ R48, R41, R50, -R48 ;  /* 0x0000003229307223 */ /* 0x000fc40000010830 */
[----:B------:R-:W-:Y:S01]  /*65c0*/  FFMA.FTZ R52, R43, R50, R52 ;  /* 0x000000322b347223 */ /* 0x000fe20000010034 */
[-C--:B------:R-:W-:Y:S01]  /*65d0*/  FFMA.FTZ R73, R14, R49.reuse, -R73 ;  /* 0x000000310e497223 */ /* 0x080fe20000010849 */
[----:B------:R-:W-:Y:S01]  /*65e0*/  FFMA.FTZ R51, R42, R49, R51 ;  /* 0x000000312a337223 */ /* 0x000fe20000010033 */
[----:B------:R-:W-:Y:S01]  /*65f0*/  F2FP.F16.F32.PACK_AB R41, R40, R13 ;  /* 0x0000000d2829723e */ /* 0x000fe200000000ff */
[----:B------:R-:W-:Y:S01]  /*6600*/  IMAD.MOV.U32 R13, RZ, RZ, R15 ;  /* 0x000000ffff0d7224 */ /* 0x000fe200078e000f */
[----:B------:R-:W-:Y:S01]  /*6610*/  F2FP.F16.F32.PACK_AB R43, R104, R75 ;  /* 0x0000004b682b723e */ /* 0x000fe200000000ff */
[----:B------:R-:W-:Y:S01]  /*6620*/  IMAD.MOV.U32 R15, RZ, RZ, R105 ;  /* 0x000000ffff0f7224 */ /* 0x000fe200078e0069 */
[----:B------:R-:W-:Y:S02]  /*6630*/  F2FP.F16.F32.PACK_AB R40, R55, R122 ;  /* 0x0000007a3728723e */ /* 0x000fe400000000ff */
[----:B------:R-:W-:Y:S02]  /*6640*/  F2FP.F16.F32.PACK_AB R14, R73, R48 ;  /* 0x00000030490e723e */ /* 0x000fe400000000ff */
[----:B------:R-:W-:-:S07]  /*6650*/  F2FP.F16.F32.PACK_AB R42, R51, R52 ;  /* 0x00000034332a723e */ /* 0x000fce00000000ff */
.L_x_7033:
[----:B------:R-:W-:Y:S05]  /*6660*/  BSYNC B2 ;  /* 0x0000000000027941 */ /* 0x000fea0003800000 */
.L_x_7032:
[----:B------:R-:W-:Y:S01]  /*6670*/  ISETP.GE.AND P4, PT, R11, R110, PT ;  /* 0x0000006e0b00720c */ /* 0x000fe20003f86270 */
[----:B0-----:R0:W-:-:S12]  /*6680*/  ST.E.128 desc[UR42][R44.64], R12 ;  /* 0x0000000c2c007985 */ /* 0x0011d8000c101d2a */
[----:B------:R-:W-:-:S05]  /*6690*/  @!P4 IMAD.WIDE R46, R11, 0x2, R46 ;  /* 0x000000020b2ec825 */ /* 0x000fca00078e022e */
[----:B----4-:R0:W-:Y:S02]  /*66a0*/  @!P4 ST.E.128 desc[UR42][R46.64], R40 ;  /* 0x000000282e00c985 */ /* 0x0101e4000c101d2a */
.L_x_7031:
[----:B------:R-:W-:Y:S05]  /*66b0*/  BSYNC B1 ;  /* 0x0000000000017941 */ /* 0x000fea0003800000 */
.L_x_7030:
[----:B------:R-:W-:-:S03]  /*66c0*/  UMOV UR4, 0xffffffff ;  /* 0xffffffff00047882 */ /* 0x000fc60000000000 */
[----:B------:R-:W-:Y:S05]  /*66d0*/  BRA.DIV UR4, `(.L_x_7034) ;  /* 0x0000015a04047947 */ /* 0x000fea000b800000 */
[----:B0-----:R0:W0:Y:S04]  /*66e0*/  SHFL.IDX PT, R47, R108, 0x2, 0x181f ;  /* 0x00581f006c2f7f89 */ /* 0x00102800000e0000 */
[----:B------:R0:W0:Y:S02]  /*66f0*/  SHFL.IDX PT, R46, R109, 0x2, 0x181f ;  /* 0x00581f006d2e7f89 */ /* 0x00002400000e0000 */
.L_x_7318:
[----:B------:R-:W-:Y:S01]  /*6700*/  IADD3 R11, R153, 0x40, RZ ;  /* 0x00000040990b7810 */ /* 0x000fe20007ffe0ff */
[----:B------:R-:W-:Y:S03]  /*6710*/  BSSY B1, `(.L_x_7035) ;  /* 0x0000075000017945 */ /* 0x000fe60003800000 */
        /* <DEDUP_REMOVED lines=13> */
[----:B------:R-:W-:-:S03]  /*67f0*/  LOP3.LUT R12, R192, 0x38, R11, 0xf8, !PT ;  /* 0x00000038c00c7812 */ /* 0x000fc600078ef80b */
[----:B------:R-:W-:Y:S01]  /*6800*/  IMAD.SHL.U32 R14, R13, 0x400, RZ ;  /* 0x000004000d0e7824 */ /* 0x000fe200078e00ff */
[----:B------:R-:W-:-:S04]  /*6810*/  LOP3.LUT R13, R12, R15, RZ, 0x3c, !PT ;  /* 0x0000000f0c0d7212 */ /* 0x000fc800078e3cff */
[----:B------:R-:W-:-:S04]  /*6820*/  LOP3.LUT R12, R14, 0x7fffe000, RZ, 0xc0, !PT ;  /* 0x7fffe0000e0c7812 */ /* 0x000fc800078ec0ff */
[----:B------:R-:W-:Y:S01]  /*6830*/  IADD3 R12, R13, R12, R198 ;  /* 0x0000000c0d0c7210 */ /* 0x000fe20007ffe0c6 */
[----:B------:R-:W-:-:S03]  /*6840*/  IMAD R13, R155, 0x4000, R5 ;  /* 0x000040009b0d7824 */ /* 0x000fc600078e0205 */
[----:B------:R-:W-:Y:S01]  /*6850*/  LEA R15, R155, R12, 0xe ;  /* 0x0000000c9b0f7211 */ /* 0x000fe200078e70ff */
[----:B------:R-:W-:-:S04]  /*6860*/  IMAD R13, R13, 0x2, R156 ;  /* 0x000000020d0d7824 */ /* 0x000fc800078e029c */
[----:B------:R-:W-:Y:S02]  /*6870*/  IMAD R40, R15, 0x2, R156 ;  /* 0x000000020f287824 */ /* 0x000fe400078e029c */
[----:B------:R-:W0:Y:S04]  /*6880*/  LDS.128 R12, [R13+0x18400] ;  /* 0x018400000d0c7984 */ /* 0x000e280000000c00 */
[----:B------:R-:W4:Y:S01]  /*6890*/  LDS.128 R40, [R40+0x18400] ;  /* 0x0184000028287984 */ /* 0x000f220000000c00 */
[----:B------:R-:W-:Y:S05]  /*68a0*/  @P3 BRA `(.L_x_7038) ;  /* 0x0000000400583947 */ /* 0x000fea0003800000 */
[----:B------:R-:W-:Y:S01]  /*68b0*/  SHF.R.U32.HI R54, RZ, 0x10, R61 ;  /* 0x00000010ff367819 */ /* 0x000fe2000001163d */
[----:B----4-:R-:W-:Y:S01]  /*68c0*/  IMAD.MOV.U32 R49, RZ, RZ, R40 ;  /* 0x000000ffff317224 */ /* 0x010fe200078e0028 */
[----:B0-----:R-:W-:Y:S01]  /*68d0*/  MOV R40, R14 ;  /* 0x0000000e00287202 */ /* 0x001fe20000000f00 */
[----:B------:R-:W-:Y:S01]  /*68e0*/  IMAD.MOV.U32 R50, RZ, RZ, R42 ;  /* 0x000000ffff327224 */ /* 0x000fe200078e002a */
[--C-:B------:R-:W-:Y:S01]  /*68f0*/  SHF.R.U32.HI R52, RZ, 0x10, R57.reuse ;  /* 0x00000010ff347819 */ /* 0x100fe20000011639 */
[----:B------:R-:W-:Y:S01]  /*6900*/  HADD2.F32 R53, -RZ, R119.H1_H1 ;  /* 0x30000077ff357230 */ /* 0x000fe20000004100 */
[----:B------:R-:W-:Y:S01]  /*6910*/  SHF.R.U64 R73, R56, 0x10, R57 ;  /* 0x0000001038497819 */ /* 0x000fe20000001239 */
[----:B------:R-:W-:Y:S01]  /*6920*/  HADD2.F32 R42, -RZ, R41.H0_H0 ;  /* 0x20000029ff2a7230 */ /* 0x000fe20000004100 */
[----:B------:R-:W-:Y:S01]  /*6930*/  SHF.R.U64 R72, R60, 0x10, R61 ;  /* 0x000000103c487819 */ /* 0x000fe2000000123d */
[----:B------:R-:W-:Y:S01]  /*6940*/  HADD2.F32 R14, -RZ, R13.H0_H0 ;  /* 0x2000000dff0e7230 */ /* 0x000fe20000004100 */
[----:B------:R-:W-:Y:S01]  /*6950*/  SHF.R.U64 R48, R58, 0x10, R59 ;  /* 0x000000103a307819 */ /* 0x000fe2000000123b */
[----:B------:R-:W-:-:S02]  /*6960*/  HADD2.F32 R41, -RZ, R41.H1_H1 ;  /* 0x30000029ff297230 */ /* 0x000fc40000004100 */
[-C--:B------:R-:W-:Y:S01]  /*6970*/  FMUL.FTZ R55, R42, R53.reuse ;  /* 0x000000352a377220 */ /* 0x080fe20000410000 */
[----:B------:R-:W-:Y:S02]  /*6980*/  HADD2.F32 R54, -RZ, R54.H0_H0 ;  /* 0x20000036ff367230 */ /* 0x000fe40000004100 */
[----:B------:R-:W-:Y:S01]  /*6990*/  FMUL.FTZ R53, R14, R53 ;  /* 0x000000350e357220 */ /* 0x000fe20000410000 */
[----:B------:R-:W-:Y:S01]  /*69a0*/  HADD2.F32 R51, -RZ, R117.H1_H1 ;  /* 0x30000075ff337230 */ /* 0x000fe20000004100 */
[----:B------:R-:W-:Y:S01]  /*69b0*/  SHF.R.U32.HI R58, RZ, 0x10, R59 ;  /* 0x00000010ff3a7819 */ /* 0x000fe2000001163b */
[----:B------:R-:W-:Y:S02]  /*69c0*/  HADD2.F32 R13, -RZ, R13.H1_H1 ;  /* 0x3000000dff0d7230 */ /* 0x000fe40000004100 */
[-C--:B------:R-:W-:Y:S01]  /*69d0*/  FMUL.FTZ R56, R41, R54.reuse ;  /* 0x0000003629387220 */ /* 0x080fe20000410000 */
[----:B------:R-:W-:Y:S01]  /*69e0*/  HADD2.F32 R52, -RZ, R52.H0_H0 ;  /* 0x20000034ff347230 */ /* 0x000fe20000004100 */
[----:B------:R-:W-:Y:S01]  /*69f0*/  SHF.R.U64 R61, R62, 0x10, R63 ;  /* 0x000000103e3d7819 */ /* 0x000fe2000000123f */
[-C--:B------:R-:W-:Y:S01]  /*6a00*/  FFMA.FTZ R55, R14, R51.reuse, -R55 ;  /* 0x000000330e377223 */ /* 0x080fe20000010837 */
[----:B------:R-:W-:Y:S01]  /*6a10*/  FFMA.FTZ R53, R42, R51, R53 ;  /* 0x000000332a357223 */ /* 0x000fe20000010035 */
[----:B------:R-:W-:Y:S01]  /*6a20*/  SHF.R.U32.HI R62, RZ, 0x10, R63 ;  /* 0x00000010ff3e7819 */ /* 0x000fe2000001163f */
[C---:B------:R-:W-:Y:S01]  /*6a30*/  FMUL.FTZ R54, R13.reuse, R54 ;  /* 0x000000360d367220 */ /* 0x040fe20000410000 */
[----:B------:R-:W-:Y:S01]  /*6a40*/  FFMA.FTZ R56, R13, R52, -R56 ;  /* 0x000000340d387223 */ /* 0x000fe20000010838 */
[----:B------:R-:W-:-:S02]  /*6a50*/  HADD2.F32 R51, -RZ, R118.H1_H1 ;  /* 0x30000076ff337230 */ /* 0x000fc40000004100 */
[----:B------:R-:W-:Y:S02]  /*6a60*/  HADD2.F32 R14, -RZ, R43.H0_H0 ;  /* 0x2000002bff0e7230 */ /* 0x000fe40000004100 */
[----:B------:R-:W-:Y:S01]  /*6a70*/  FFMA.FTZ R54, R41, R52, R54 ;  /* 0x0000003429367223 */ /* 0x000fe20000010036 */
[----:B------:R-:W-:Y:S02]  /*6a80*/  HADD2.F32 R13, -RZ, R15.H0_H0 ;  /* 0x2000000fff0d7230 */ /* 0x000fe40000004100 */
[----:B------:R-:W-:Y:S02]  /*6a90*/  HADD2.F32 R42, -RZ, R58.H0_H0 ;  /* 0x2000003aff2a7230 */ /* 0x000fe40000004100 */
[-C--:B------:R-:W-:Y:S01]  /*6aa0*/  FMUL.FTZ R58, R14, R51.reuse ;  /* 0x000000330e3a7220 */ /* 0x080fe20000410000 */
[----:B------:R-:W-:Y:S02]  /*6ab0*/  HADD2.F32 R41, -RZ, R116.H1_H1 ;  /* 0x30000074ff297230 */ /* 0x000fe40000004100 */
[----:B------:R-:W-:Y:S01]  /*6ac0*/  FMUL.FTZ R51, R13, R51 ;  /* 0x000000330d337220 */ /* 0x000fe20000410000 */
[----:B------:R-:W-:Y:S01]  /*6ad0*/  HADD2.F32 R43, -RZ, R43.H1_H1 ;  /* 0x3000002bff2b7230 */ /* 0x000fe20000004100 */
[----:B------:R-:W-:Y:S01]  /*6ae0*/  F2FP.F16.F32.PACK_AB R53, R54, R53 ;  /* 0x000000353635723e */ /* 0x000fe200000000ff */
[----:B------:R-:W-:-:S02]  /*6af0*/  HADD2.F32 R52, -RZ, R62.H0_H0 ;  /* 0x2000003eff347230 */ /* 0x000fc40000004100 */
[-C--:B------:R-:W-:Y:S01]  /*6b00*/  FFMA.FTZ R57, R14, R41.reuse, R51 ;  /* 0x000000290e397223 */ /* 0x080fe20000010033 */
[----:B------:R-:W-:Y:S02]  /*6b10*/  HADD2.F32 R15, -RZ, R15.H1_H1 ;  /* 0x3000000fff0f7230 */ /* 0x000fe40000004100 */
[----:B------:R-:W-:Y:S01]  /*6b20*/  FFMA.FTZ R58, R13, R41, -R58 ;  /* 0x000000290d3a7223 */ /* 0x000fe2000001083a */
[----:B------:R-:W-:Y:S02]  /*6b30*/  HADD2.F32 R119, -RZ, R119.H0_H0 ;  /* 0x20000077ff777230 */ /* 0x000fe40000004100 */
[-C--:B------:R-:W-:Y:S01]  /*6b40*/  FMUL.FTZ R60, R43, R52.reuse ;  /* 0x000000342b3c7220 */ /* 0x080fe20000410000 */
[----:B------:R-:W-:Y:S02]  /*6b50*/  HADD2.F32 R14, -RZ, R49.H0_H0 ;  /* 0x20000031ff0e7230 */ /* 0x000fe40000004100 */
[----:B------:R-:W-:Y:S01]  /*6b60*/  FMUL.FTZ R52, R15, R52 ;  /* 0x000000340f347220 */ /* 0x000fe20000410000 */
[----:B------:R-:W-:-:S02]  /*6b70*/  HADD2.F32 R41, -RZ, R72.H0_H0 ;  /* 0x20000048ff297230 */ /* 0x000fc40000004100 */
[-C--:B------:R-:W-:Y:S01]  /*6b80*/  FFMA.FTZ R59, R15, R42.reuse, -R60 ;  /* 0x0000002a0f3b7223 */ /* 0x080fe2000001083c */
[----:B------:R-:W-:Y:S02]  /*6b90*/  HADD2.F32 R49, -RZ, R49.H1_H1 ;  /* 0x30000031ff317230 */ /* 0x000fe40000004100 */
[----:B------:R-:W-:Y:S01]  /*6ba0*/  FFMA.FTZ R60, R43, R42, R52 ;  /* 0x0000002a2b3c7223 */ /* 0x000fe20000010034 */
[----:B------:R-:W-:Y:S02]  /*6bb0*/  HADD2.F32 R117, -RZ, R117.H0_H0 ;  /* 0x20000075ff757230 */ /* 0x000fe40000004100 */
[----:B------:R-:W-:Y:S01]  /*6bc0*/  FMUL.FTZ R42, R14, R119 ;  /* 0x000000770e2a7220 */ /* 0x000fe20000410000 */
[--C-:B------:R-:W-:Y:S02]  /*6bd0*/  HADD2.F32 R13, -RZ, R12.reuse.H0_H0 ;  /* 0x2000000cff0d7230 */ /* 0x100fe40000004100 */
[----:B------:R-:W-:Y:S01]  /*6be0*/  FMUL.FTZ R43, R49, R41 ;  /* 0x00000029312b7220 */ /* 0x000fe20000410000 */
[----:B------:R-:W-:Y:S01]  /*6bf0*/  HADD2.F32 R12, -RZ, R12.H1_H1 ;  /* 0x3000000cff0c7230 */ /* 0x000fe20000004100 */
[----:B------:R-:W-:Y:S01]  /*6c00*/  F2FP.F16.F32.PACK_AB R57, R60, R57 ;  /* 0x000000393c39723e */ /* 0x000fe200000000ff */
[----:B------:R-:W-:-:S02]  /*6c10*/  HADD2.F32 R15, -RZ, R73.H0_H0 ;  /* 0x20000049ff0f7230 */ /* 0x000fc40000004100 */
[C---:B------:R-:W-:Y:S01]  /*6c20*/  FMUL.FTZ R119, R13.reuse, R119 ;  /* 0x000000770d777220 */ /* 0x040fe20000410000 */
[----:B------:R-:W-:Y:S01]  /*6c30*/  FFMA.FTZ R42, R13, R117, -R42 ;  /* 0x000000750d2a7223 */ /* 0x000fe2000001082a */
[C---:B------:R-:W-:Y:S01]  /*6c40*/  FMUL.FTZ R52, R12.reuse, R41 ;  /* 0x000000290c347220 */ /* 0x040fe20000410000 */
[----:B------:R-:W-:Y:S02]  /*6c50*/  HADD2.F32 R13, -RZ, R50.H0_H0 ;  /* 0x20000032ff0d7230 */ /* 0x000fe40000004100 */
[-C--:B------:R-:W-:Y:S01]  /*6c60*/  FFMA.FTZ R43, R12, R15.reuse, -R43 ;  /* 0x0000000f0c2b7223 */ /* 0x080fe2000001082b */
[----:B------:R-:W-:Y:S02]  /*6c70*/  HADD2.F32 R118, -RZ, R118.H0_H0 ;  /* 0x20000076ff767230 */ /* 0x000fe40000004100 */
[----:B------:R-:W-:Y:S01]  /*6c80*/  FFMA.FTZ R52, R49, R15, R52 ;  /* 0x0000000f31347223 */ /* 0x000fe20000010034 */
[----:B------:R-:W-:Y:S02]  /*6c90*/  HADD2.F32 R41, -RZ, R61.H0_H0 ;  /* 0x2000003dff297230 */ /* 0x000fe40000004100 */
[----:B------:R-:W-:Y:S01]  /*6ca0*/  FFMA.FTZ R119, R14, R117, R119 ;  /* 0x000000750e777223 */ /* 0x000fe20000010077 */
[----:B------:R-:W-:-:S02]  /*6cb0*/  HADD2.F32 R12, -RZ, R40.H0_H0 ;  /* 0x20000028ff0c7230 */ /* 0x000fc40000004100 */
[CC--:B------:R-:W-:Y:S01]  /*6cc0*/  FMUL.FTZ R49, R13.reuse, R118.reuse ;  /* 0x000000760d317220 */ /* 0x0c0fe20000410000 */
[----:B------:R-:W-:Y:S02]  /*6cd0*/  HADD2.F32 R50, -RZ, R50.H1_H1 ;  /* 0x30000032ff327230 */ /* 0x000fe40000004100 */
[----:B------:R-:W-:Y:S02]  /*6ce0*/  HADD2.F32 R40, -RZ, R40.H1_H1 ;  /* 0x30000028ff287230 */ /* 0x000fe40000004100 */
[----:B------:R-:W-:Y:S01]  /*6cf0*/  FMUL.FTZ R118, R12, R118 ;  /* 0x000000760c767220 */ /* 0x000fe20000410000 */
[----:B------:R-:W-:Y:S02]  /*6d00*/  HADD2.F32 R116, -RZ, R116.H0_H0 ;  /* 0x20000074ff747230 */ /* 0x000fe40000004100 */
        /* <DEDUP_REMOVED lines=8> */
[----:B------:R-:W-:-:S02]  /*6d90*/  F2FP.F16.F32.PACK_AB R12, R43, R42 ;  /* 0x0000002a2b0c723e */ /* 0x000fc400000000ff */
[----:B------:R-:W-:Y:S02]  /*6da0*/  F2FP.F16.F32.PACK_AB R13, R56, R55 ;  /* 0x00000037380d723e */ /* 0x000fe400000000ff */
[----:B------:R-:W-:Y:S01]  /*6db0*/  F2FP.F16.F32.PACK_AB R14, R40, R49 ;  /* 0x00000031280e723e */ /* 0x000fe200000000ff */
[----:B------:R-:W-:Y:S01]  /*6dc0*/  IMAD.MOV.U32 R40, RZ, RZ, R52 ;  /* 0x000000ffff287224 */ /* 0x000fe200078e0034 */
[----:B------:R-:W-:Y:S01]  /*6dd0*/  F2FP.F16.F32.PACK_AB R42, R41, R118 ;  /* 0x00000076292a723e */ /* 0x000fe200000000ff */
[----:B------:R-:W-:Y:S01]  /*6de0*/  IMAD.MOV.U32 R41, RZ, RZ, R53 ;  /* 0x000000ffff297224 */ /* 0x000fe200078e0035 */
[----:B------:R-:W-:Y:S02]  /*6df0*/  F2FP.F16.F32.PACK_AB R15, R59, R58 ;  /* 0x0000003a3b0f723e */ /* 0x000fe400000000ff */
[----:B------:R-:W-:-:S07]  /*6e00*/  MOV R43, R57 ;  /* 0x00000039002b7202 */ /* 0x000fce0000000f00 */
.L_x_7038:
[----:B------:R-:W-:Y:S05]  /*6e10*/  BSYNC B2 ;  /* 0x0000000000027941 */ /* 0x000fea0003800000 */
.L_x_7037:
[----:B------:R-:W-:Y:S01]  /*6e20*/  ISETP.GE.AND P4, PT, R11, R110, PT ;  /* 0x0000006e0b00720c */ /* 0x000fe20003f86270 */
[----:B0-----:R0:W-:-:S12]  /*6e30*/  ST.E.128 desc[UR42][R44.64], R12 ;  /* 0x0000000c2c007985 */ /* 0x0011d8000c101d2a */
[----:B------:R-:W-:-:S05]  /*6e40*/  @!P4 IMAD.WIDE R46, R11, 0x2, R46 ;  /* 0x000000020b2ec825 */ /* 0x000fca00078e022e */
[----:B----4-:R0:W-:Y:S02]  /*6e50*/  @!P4 ST.E.128 desc[UR42][R46.64], R40 ;  /* 0x000000282e00c985 */ /* 0x0101e4000c101d2a */
.L_x_7036:
[----:B------:R-:W-:Y:S05]  /*6e60*/  BSYNC B1 ;  /* 0x0000000000017941 */ /* 0x000fea0003800000 */
.L_x_7035:
[----:B------:R-:W-:-:S03]  /*6e70*/  UMOV UR4, 0xffffffff ;  /* 0xffffffff00047882 */ /* 0x000fc60000000000 */
[----:B------:R-:W-:Y:S05]  /*6e80*/  BRA.DIV UR4, `(.L_x_7039) ;  /* 0x0000015204647947 */ /* 0x000fea000b800000 */
[----:B0-----:R-:W0:Y:S04]  /*6e90*/  SHFL.IDX PT, R108, R108, 0x3, 0x181f ;  /* 0x00781f006c6c7f89 */ /* 0x001e2800000e0000 */
[----:B------:R-:W0:Y:S02]  /*6ea0*/  SHFL.IDX PT, R109, R109, 0x3, 0x181f ;  /* 0x00781f006d6d7f89 */ /* 0x000e2400000e0000 */
.L_x_7322:
[----:B------:R-:W-:-:S05]  /*6eb0*/  VIADD R11, R153, 0x60 ;  /* 0x00000060990b7836 */ /* 0x000fca0000000000 */
[----:B------:R-:W-:-:S13]  /*6ec0*/  ISETP.GE.OR P4, PT, R11, R98, P1 ;  /* 0x000000620b00720c */ /* 0x000fda0000f86670 */
[----:B------:R-:W-:Y:S05]  /*6ed0*/  @P4 BRA `(.L_x_7012) ;  /* 0x0000000c007c4947 */ /* 0x000fea0003800000 */
[----:B------:R-:W-:Y:S01]  /*6ee0*/  SEL R112, R37, R112, !P0 ;  /* 0x0000007025707207 */ /* 0x000fe20004000000 */
[----:B------:R-:W-:Y:S01]  /*6ef0*/  BSSY B1, `(.L_x_7040) ;  /* 0x000006c000017945 */ /* 0x000fe20003800000 */
[----:B----4-:R-:W-:Y:S02]  /*6f00*/  SHF.R.U32.HI R14, RZ, 0x3, R159 ;  /* 0x00000003ff0e7819 */ /* 0x010fe4000001169f */
[----:B------:R-:W-:Y:S02]  /*6f10*/  SHF.R.S32.HI R11, RZ, 0x1f, R112 ;  /* 0x0000001fff0b7819 */ /* 0x000fe40000011470 */
[----:B0-----:R-:W-:Y:S02]  /*6f20*/  LEA R44, P4, R77, R109, 0x1 ;  /* 0x0000006d4d2c7211 */ /* 0x001fe400078808ff */
        /* <DEDUP_REMOVED lines=10> */
[----:B------:R-:W-:Y:S02]  /*6fd0*/  IADD3 R12, R12, R13, R197 ;  /* 0x0000000d0c0c7210 */ /* 0x000fe40007ffe0c5 */
[----:B------:R-:W-:-:S03]  /*6fe0*/  LEA R13, R155, R6, 0xe ;  /* 0x000000069b0d7211 */ /* 0x000fc600078e70ff */
[----:B------:R-:W-:Y:S02]  /*6ff0*/  IMAD R15, R155, 0x4000, R12 ;  /* 0x000040009b0f7824 */ /* 0x000fe400078e020c */
[--C-:B------:R-:W-:Y:S02]  /*7000*/  IMAD R13, R13, 0x2, R156.reuse ;  /* 0x000000020d0d7824 */ /* 0x100fe400078e029c */
[----:B------:R-:W-:-:S04]  /*7010*/  IMAD R40, R15, 0x2, R156 ;  /* 0x000000020f287824 */ /* 0x000fc800078e029c */
[----:B------:R-:W0:Y:S04]  /*7020*/  LDS.128 R12, [R13+0x18400] ;  /* 0x018400000d0c7984 */ /* 0x000e280000000c00 */
[----:B------:R-:W4:Y:S01]  /*7030*/  LDS.128 R40, [R40+0x18400] ;  /* 0x0184000028287984 */ /* 0x000f220000000c00 */
[----:B------:R-:W-:Y:S05]  /*7040*/  @P3 BRA `(.L_x_7041) ;  /* 0x0000000400583947 */ /* 0x000fea0003800000 */
[----:B------:R-:W-:Y:S01]  /*7050*/  SHF.R.U32.HI R50, RZ, 0x10, R69 ;  /* 0x00000010ff327819 */ /* 0x000fe20000011645 */
[----:B----4-:R-:W-:Y:S01]  /*7060*/  IMAD.MOV.U32 R47, RZ, RZ, R42 ;  /* 0x000000ffff2f7224 */ /* 0x010fe200078e002a */
[----:B------:R-:W-:Y:S01]  /*7070*/  MOV R46, R40 ;  /* 0x00000028002e7202 */ /* 0x000fe20000000f00 */
[----:B0-----:R-:W-:Y:S01]  /*7080*/  IMAD.MOV.U32 R40, RZ, RZ, R14 ;  /* 0x000000ffff287224 */ /* 0x001fe200078e000e */
[----:B------:R-:W-:Y:S01]  /*7090*/  SHF.R.U32.HI R48, RZ, 0x10, R65 ;  /* 0x00000010ff307819 */ /* 0x000fe20000011641 */
[--C-:B------:R-:W-:Y:S01]  /*70a0*/  HADD2.F32 R42, -RZ, R41.reuse.H0_H0 ;  /* 0x20000029ff2a7230 */ /* 0x100fe20000004100 */
[--C-:B------:R-:W-:Y:S01]  /*70b0*/  SHF.R.U64 R59, R70, 0x10, R71.reuse ;  /* 0x00000010463b7819 */ /* 0x100fe20000001247 */
[----:B------:R-:W-:Y:S01]  /*70c0*/  HADD2.F32 R41, -RZ, R41.H1_H1 ;  /* 0x30000029ff297230 */ /* 0x000fe20000004100 */
[----:B------:R-:W-:Y:S01]  /*70d0*/  SHF.R.U32.HI R70, RZ, 0x10, R71 ;  /* 0x00000010ff467819 */ /* 0x000fe20000011647 */
[--C-:B------:R-:W-:Y:S01]  /*70e0*/  HADD2.F32 R14, -RZ, R13.reuse.H0_H0 ;  /* 0x2000000dff0e7230 */ /* 0x100fe20000004100 */
[--C-:B------:R-:W-:Y:S01]  /*70f0*/  SHF.R.U64 R61, R66, 0x10, R67.reuse ;  /* 0x00000010423d7819 */ /* 0x100fe20000001243 */
[----:B------:R-:W-:Y:S01]  /*7100*/  HADD2.F32 R50, -RZ, R50.H0_H0 ;  /* 0x20000032ff327230 */ /* 0x000fe20000004100 */
[----:B------:R-:W-:Y:S01]  /*7110*/  SHF.R.U32.HI R66, RZ, 0x10, R67 ;  /* 0x00000010ff427819 */ /* 0x000fe20000011643 */
[----:B------:R-:W-:Y:S01]  /*7120*/  HADD2.F32 R13, -RZ, R13.H1_H1 ;  /* 0x3000000dff0d7230 */ /* 0x000fe20000004100 */
[----:B------:R-:W-:Y:S01]  /*7130*/  SHF.R.U64 R60, R68, 0x10, R69 ;  /* 0x00000010443c7819 */ /* 0x000fe20000001245 */
[----:B------:R-:W-:-:S02]  /*7140*/  HADD2.F32 R51, -RZ, R111.H0_H0 ;  /* 0x2000006fff337230 */ /* 0x000fc40000004100 */
[-C--:B------:R-:W-:Y:S01]  /*7150*/  FMUL.FTZ R52, R41, R50.reuse ;  /* 0x0000003229347220 */ /* 0x080fe20000410000 */
[----:B------:R-:W-:Y:S02]  /*7160*/  HADD2.F32 R48, -RZ, R48.H0_H0 ;  /* 0x20000030ff307230 */ /* 0x000fe40000004100 */
[C---:B------:R-:W-:Y:S01]  /*7170*/  FMUL.FTZ R50, R13.reuse, R50 ;  /* 0x000000320d327220 */ /* 0x040fe20000410000 */
[----:B------:R-:W-:Y:S02]  /*7180*/  HADD2.F32 R49, -RZ, R114.H0_H0 ;  /* 0x20000072ff317230 */ /* 0x000fe40000004100 */
[-C--:B------:R-:W-:Y:S01]  /*7190*/  FMUL.FTZ R53, R42, R51.reuse ;  /* 0x000000332a357220 */ /* 0x080fe20000410000 */
[C---:B------:R-:W-:Y:S01]  /*71a0*/  FMUL.FTZ R51, R14.reuse, R51 ;  /* 0x000000330e337220 */ /* 0x040fe20000410000 */
[-C--:B------:R-:W-:Y:S01]  /*71b0*/  FFMA.FTZ R52, R13, R48.reuse, -R52 ;  /* 0x000000300d347223 */ /* 0x080fe20000010834 */
[----:B------:R-:W-:Y:S01]  /*71c0*/  FFMA.FTZ R54, R41, R48, R50 ;  /* 0x0000003029367223 */ /* 0x000fe20000010032 */
[----:B------:R-:W-:Y:S01]  /*71d0*/  FFMA.FTZ R53, R14, R49, -R53 ;  /* 0x000000310e357223 */ /* 0x000fe20000010835 */
[----:B------:R-:W-:-:S02]  /*71e0*/  HADD2.F32 R48, -RZ, R113.H0_H0 ;  /* 0x20000071ff307230 */ /* 0x000fc40000004100 */
[----:B------:R-:W-:Y:S01]  /*71f0*/  FFMA.FTZ R51, R42, R49, R51 ;  /* 0x000000312a337223 */ /* 0x000fe20000010033 */
[----:B------:R-:W-:Y:S01]  /*7200*/  HADD2.F32 R13, -RZ, R15.H0_H0 ;  /* 0x2000000fff0d7230 */ /* 0x000fe20000004100 */
[----:B------:R-:W-:Y:S01]  /*7210*/  SHF.R.U64 R62, R64, 0x10, R65 ;  /* 0x00000010403e7819 */ /* 0x000fe20000001241 */
[----:B------:R-:W-:Y:S02]  /*7220*/  HADD2.F32 R14, -RZ, R43.H0_H0 ;  /* 0x2000002bff0e7230 */ /* 0x000fe40000004100 */
[----:B------:R-:W-:Y:S02]  /*7230*/  HADD2.F32 R41, -RZ, R115.H0_H0 ;  /* 0x20000073ff297230 */ /* 0x000fe40000004100 */
[-C--:B------:R-:W-:Y:S01]  /*7240*/  FMUL.FTZ R49, R13, R48.reuse ;  /* 0x000000300d317220 */ /* 0x080fe20000410000 */
[----:B------:R-:W-:Y:S02]  /*7250*/  HADD2.F32 R43, -RZ, R43.H1_H1 ;  /* 0x3000002bff2b7230 */ /* 0x000fe40000004100 */
[----:B------:R-:W-:Y:S01]  /*7260*/  FMUL.FTZ R56, R14, R48 ;  /* 0x000000300e387220 */ /* 0x000fe20000410000 */
        /* <DEDUP_REMOVED lines=8> */
[----:B------:R-:W-:-:S02]  /*72f0*/  HADD2.F32 R111, -RZ, R111.H1_H1 ;  /* 0x3000006fff6f7230 */ /* 0x000fc40000004100 */
[-C--:B------:R-:W-:Y:S01]  /*7300*/  FFMA.FTZ R57, R15, R42.reuse, -R48 ;  /* 0x0000002a0f397223 */ /* 0x080fe20000010830 */
[----:B------:R-:W-:Y:S02]  /*7310*/  HADD2.F32 R41, -RZ, R60.H0_H0 ;  /* 0x2000003cff297230 */ /* 0x000fe40000004100 */
[----:B------:R-:W-:Y:S01]  /*7320*/  FFMA.FTZ R58, R43, R42, R50 ;  /* 0x0000002a2b3a7223 */ /* 0x000fe20000010032 */
[----:B------:R-:W-:Y:S02]  /*7330*/  HADD2.F32 R13, -RZ, R12.H0_H0 ;  /* 0x2000000cff0d7230 */ /* 0x000fe40000004100 */
[----:B------:R-:W-:Y:S01]  /*7340*/  FMUL.FTZ R42, R14, R111 ;  /* 0x0000006f0e2a7220 */ /* 0x000fe20000410000 */
[----:B------:R-:W-:Y:S01]  /*7350*/  HADD2.F32 R46, -RZ, R46.H1_H1 ;  /* 0x3000002eff2e7230 */ /* 0x000fe20000004100 */
[----:B------:R-:W-:Y:S01]  /*7360*/  F2FP.F16.F32.PACK_AB R51, R54, R51 ;  /* 0x000000333633723e */ /* 0x000fe200000000ff */
[----:B------:R-:W-:Y:S02]  /*7370*/  HADD2.F32 R12, -RZ, R12.H1_H1 ;  /* 0x3000000cff0c7230 */ /* 0x000fe40000004100 */
[----:B------:R-:W-:Y:S01]  /*7380*/  FMUL.FTZ R111, R13, R111 ;  /* 0x0000006f0d6f7220 */ /* 0x000fe20000410000 */
[----:B------:R-:W-:-:S02]  /*7390*/  HADD2.F32 R114, -RZ, R114.H1_H1 ;  /* 0x30000072ff727230 */ /* 0x000fc40000004100 */
[-C--:B------:R-:W-:Y:S01]  /*73a0*/  FMUL.FTZ R43, R46, R41.reuse ;  /* 0x000000292e2b7220 */ /* 0x080fe20000410000 */
[----:B------:R-:W-:Y:S02]  /*73b0*/  HADD2.F32 R15, -RZ, R62.H0_H0 ;  /* 0x2000003eff0f7230 */ /* 0x000fe40000004100 */
[C---:B------:R-:W-:Y:S01]  /*73c0*/  FMUL.FTZ R41, R12.reuse, R41 ;  /* 0x000000290c297220 */ /* 0x040fe20000410000 */
[----:B------:R-:W-:Y:S02]  /*73d0*/  HADD2.F32 R113, -RZ, R113.H1_H1 ;  /* 0x30000071ff717230 */ /* 0x000fe40000004100 */
[----:B------:R-:W-:Y:S01]  /*73e0*/  FFMA.FTZ R42, R13, R114, -R42 ;  /* 0x000000720d2a7223 */ /* 0x000fe2000001082a */
[----:B------:R-:W-:Y:S02]  /*73f0*/  HADD2.F32 R13, -RZ, R47.H0_H0 ;  /* 0x2000002fff0d7230 */ /* 0x000fe40000004100 */
[-C--:B------:R-:W-:Y:S01]  /*7400*/  FFMA.FTZ R43, R12, R15.reuse, -R43 ;  /* 0x0000000f0c2b7223 */ /* 0x080fe2000001082b */
[----:B------:R-:W-:Y:S01]  /*7410*/  FFMA.FTZ R46, R46, R15, R41 ;  /* 0x0000000f2e2e7223 */ /* 0x000fe20000010029 */
[----:B------:R-:W-:-:S02]  /*7420*/  HADD2.F32 R12, -RZ, R40.H0_H0 ;  /* 0x20000028ff0c7230 */ /* 0x000fc40000004100 */
[----:B------:R-:W-:Y:S01]  /*7430*/  FFMA.FTZ R111, R14, R114, R111 ;  /* 0x000000720e6f7223 */ /* 0x000fe2000001006f */
[----:B------:R-:W-:Y:S02]  /*7440*/  HADD2.F32 R15, -RZ, R59.H0_H0 ;  /* 0x2000003bff0f7230 */ /* 0x000fe40000004100 */
[-C--:B------:R-:W-:Y:S01]  /*7450*/  FMUL.FTZ R41, R13, R113.reuse ;  /* 0x000000710d297220 */ /* 0x080fe20000410000 */
[----:B------:R-:W-:Y:S02]  /*7460*/  HADD2.F32 R47, -RZ, R47.H1_H1 ;  /* 0x3000002fff2f7230 */ /* 0x000fe40000004100 */
[----:B------:R-:W-:Y:S01]  /*7470*/  FMUL.FTZ R48, R12, R113 ;  /* 0x000000710c307220 */ /* 0x000fe20000410000 */
[----:B------:R-:W-:Y:S01]  /*7480*/  HADD2.F32 R40, -RZ, R40.H1_H1 ;  /* 0x30000028ff287230 */ /* 0x000fe20000004100 */
[----:B------:R-:W-:Y:S01]  /*7490*/  F2FP.F16.F32.PACK_AB R55, R58, R55 ;  /* 0x000000373a37723e */ /* 0x000fe200000000ff */
[----:B------:R-:W-:Y:S02]  /*74a0*/  HADD2.F32 R115, -RZ, R115.H1_H1 ;  /* 0x30000073ff737230 */ /* 0x000fe40000004100 */
        /* <DEDUP_REMOVED lines=8> */
[----:B------:R-:W-:Y:S02]  /*7530*/  F2FP.F16.F32.PACK_AB R50, R46, R111 ;  /* 0x0000006f2e32723e */ /* 0x000fe400000000ff */
[----:B------:R-:W-:Y:S01]  /*7540*/  F2FP.F16.F32.PACK_AB R12, R43, R42 ;  /* 0x0000002a2b0c723e */ /* 0x000fe200000000ff */
[----:B------:R-:W-:Y:S01]  /*7550*/  IMAD.MOV.U32 R43, RZ, RZ, R55 ;  /* 0x000000ffff2b7224 */ /* 0x000fe200078e0037 */
[----:B------:R-:W-:Y:S01]  /*7560*/  F2FP.F16.F32.PACK_AB R14, R40, R41 ;  /* 0x00000029280e723e */ /* 0x000fe200000000ff */
[----:B------:R-:W-:Y:S01]  /*7570*/  IMAD.MOV.U32 R40, RZ, RZ, R50 ;  /* 0x000000ffff287224 */ /* 0x000fe200078e0032 */
[----:B------:R-:W-:-:S02]  /*7580*/  F2FP.F16.F32.PACK_AB R13, R52, R53 ;  /* 0x00000035340d723e */ /* 0x000fc400000000ff */
[----:B------:R-:W-:Y:S02]  /*7590*/  F2FP.F16.F32.PACK_AB R42, R47, R48 ;  /* 0x000000302f2a723e */ /* 0x000fe400000000ff */
[----:B------:R-:W-:-:S07]  /*75a0*/  MOV R41, R51 ;  /* 0x0000003300297202 */ /* 0x000fce0000000f00 */
.L_x_7041:
[----:B------:R-:W-:Y:S05]  /*75b0*/  BSYNC B1 ;  /* 0x0000000000017941 */ /* 0x000fea0003800000 */
.L_x_7040:
[----:B------:R-:W-:Y:S01]  /*75c0*/  ISETP.GE.AND P3, PT, R11, R110, PT ;  /* 0x0000006e0b00720c */ /* 0x000fe20003f66270 */
[----:B0-----:R0:W-:Y:S02]  /*75d0*/  ST.E.128 desc[UR42][R44.64], R12 ;  /* 0x0000000c2c007985 */ /* 0x0011e4000c101d2a */
[----:B0-----:R-:W-:Y:S02]  /*75e0*/  IMAD.MOV.U32 R12, RZ, RZ, R109 ;  /* 0x000000ffff0c7224 */ /* 0x001fe400078e006d */
[----:B------:R-:W-:-:S08]  /*75f0*/  IMAD.MOV.U32 R13, RZ, RZ, R108 ;  /* 0x000000ffff0d7224 */ /* 0x000fd000078e006c */
[----:B------:R-:W-:Y:S05]  /*7600*/  @P3 BRA `(.L_x_7012) ;  /* 0x0000000400b03947 */ /* 0x000fea0003800000 */
[----:B------:R-:W-:-:S05]  /*7610*/  IMAD.WIDE R12, R11, 0x2, R12 ;  /* 0x000000020b0c7825 */ /* 0x000fca00078e020c */
[----:B----4-:R0:W-:Y:S01]  /*7620*/  ST.E.128 desc[UR42][R12.64], R40 ;  /* 0x000000280c007985 */ /* 0x0101e2000c101d2a */
[----:B------:R-:W-:Y:S05]  /*7630*/  BRA `(.L_x_7012) ;  /* 0x0000000400a47947 */ /* 0x000fea0003800000 */
.L_x_6971:
[----:B------:R-:W-:-:S06]  /*7640*/  UISETP.NE.AND UP0, UPT, UR41, 0x3, UPT ;  /* 0x000000032900788c */ /* 0x000fcc000bf05270 */
[----:B------:R-:W-:-:S13]  /*7650*/  PLOP3.LUT P5, PT, PT, PT, UP0, 0x80, 0x0 ;  /* 0x000000000000781c */ /* 0x000fda0003faf008 */
[----:B------:R-:W-:Y:S05]  /*7660*/  @!P5 BRA `(.L_x_7042) ;  /* 0x000000000004d947 */ /* 0x000fea0003800000 */
[----:B------:R-:W-:Y:S01]  /*7670*/  BPT.TRAP 0x1 ;  /* 0x000000040000795c */ /* 0x000fe20000300000 */
.L_x_7042:
[----:B------:R-:W-:Y:S01]  /*7680*/  LEA R90, R155, R156, 0x3 ;  /* 0x0000009c9b5a7211 */ /* 0x000fe200078e18ff */
[----:B------:R-:W-:Y:S01]  /*7690*/  BSSY B1, `(.L_x_7043) ;  /* 0x0000005000017945 */ /* 0x000fe20003800000 */
[----:B------:R-:W-:Y:S02]  /*76a0*/  SHF.L.U32 R103, R154, 0x1f, RZ ;  /* 0x0000001f9a677819 */ /* 0x000fe400000006ff */
[----:B------:R-:W-:Y:S02]  /*76b0*/  SHF.R.S32.HI R100, RZ, 0x1f, R101 ;  /* 0x0000001fff647819 */ /* 0x000fe40000011465 */
[----:B------:R-:W0:Y:S02]  /*76c0*/  SYNCS.PHASECHK.TRANS64.TRYWAIT P3, [R90+URZ+0x28890], R103 ;  /* 0x028890675a0075a7 */ /* 0x000e24000806017f */
[----:B0-----:R-:W-:Y:S05]  /*76d0*/  @!P3 BRA `(.L_x_7044) ;  /* 0x00000148009cb947 */ /* 0x001fea0003800000 */
.L_x_7323:
[----:B------:R-:W-:Y:S05]  /*76e0*/  BSYNC B1 ;  /* 0x0000000000017941 */ /* 0x000fea0003800000 */
.L_x_7043:
        /* <DEDUP_REMOVED lines=25> */
.L_x_7327:
[----:B------:R-:W-:Y:S04]  /*7880*/  BSSY B1, `(.L_x_7046) ;  /* 0x000000d000017945 */ /* 0x000fe80003800000 */
[----:B------:R-:W-:Y:S05]  /*7890*/  @!P3 BRA `(.L_x_7047) ;  /* 0x00000000002cb947 */ /* 0x000fea0003800000 */
[----:B------:R-:W-:Y:S02]  /*78a0*/  ULDC UR4, c[0x0][0x2f4] ;  /* 0x0000bd0000047ab9 */ /* 0x000fe40000000800 */
[----:B------:R-:W-:-:S13]  /*78b0*/  ISETP.GE.AND P3, PT, R16, UR4, PT ;  /* 0x0000000410007c0c */ /* 0x000fda000bf66270 */
[----:B---3--:R-:W-:-:S04]  /*78c0*/  @!P3 LEA R42, P4, R16, R14, 0x1 ;  /* 0x0000000e102ab211 */ /* 0x008fc800078808ff */
[----:B--2---:R-:W-:Y:S02]  /*78d0*/  @!P3 LEA.HI.X R43, R16, R41, R17, 0x1, P4 ;  /* 0x00000029102bb211 */ /* 0x004fe400020f0c11 */
[----:B------:R-:W-:-:S13]  /*78e0*/  ISETP.GE.AND P4, PT, R23, UR4, PT ;  /* 0x0000000417007c0c */ /* 0x000fda000bf86270 */
[C---:B------:R-:W-:Y:S02]  /*78f0*/  @!P4 LEA R40, P6, R23.reuse, R14, 0x1 ;  /* 0x0000000e1728c211 */ /* 0x040fe400078c08ff */
[----:B------:R-:W2:Y:S02]  /*7900*/  @!P3 LDS.128 R12, [R92+0x18400] ;  /* 0x018400005c0cb984 */ /* 0x000ea40000000c00 */
[----:B------:R-:W-:Y:S02]  /*7910*/  @!P4 LEA.HI.X R41, R23, R41, R22, 0x1, P6 ;  /* 0x000000291729c211 */ /* 0x000fe400030f0c16 */
[----:B--2---:R-:W-:Y:S04]  /*7920*/  @!P3 ST.E.128 desc[UR42][R42.64], R12 ;  /* 0x0000000c2a00b985 */ /* 0x004fe8000c101d2a */
[----:B------:R-:W2:Y:S04]  /*7930*/  @!P4 LDS.128 R12, [R92+0x1c400] ;  /* 0x01c400005c0cc984 */ /* 0x000ea80000000c00 */
[----:B--2---:R4:W-:Y:S02]  /*7940*/  @!P4 ST.E.128 desc[UR42][R40.64], R12 ;  /* 0x0000000c2800c985 */ /* 0x0049e4000c101d2a */
.L_x_7047:
[----:B------:R-:W-:Y:S05]  /*7950*/  BSYNC B1 ;  /* 0x0000000000017941 */ /* 0x000fea0003800000 */
.L_x_7046:
[----:B------:R-:W-:-:S03]  /*7960*/  UMOV UR4, 0xffffffff ;  /* 0xffffffff00047882 */ /* 0x000fc60000000000 */
[----:B------:R-:W-:Y:S05]  /*7970*/  BRA.DIV UR4, `(.L_x_7048) ;  /* 0x0000014a04507947 */ /* 0x000fea000b800000 */
[----:B--2-4-:R2:W4:Y:S04]  /*7980*/  SHFL.IDX PT, R41, R45, 0x1, 0x181f ;  /* 0x00381f002d297f89 */ /* 0x01452800000e0000 */
[----:B---3--:R2:W3:Y:S02]  /*7990*/  SHFL.IDX PT, R14, R44, 0x1, 0x181f ;  /* 0x00381f002c0e7f89 */ /* 0x0084e400000e0000 */
.L_x_7331:
[----:B------:R-:W-:Y:S01]  /*79a0*/  ISETP.GE.AND P3, PT, R46, 0x21, PT ;  /* 0x000000212e00780c */ /* 0x000fe20003f66270 */
[----:B------:R-:W-:-:S12]  /*79b0*/  BSSY B1, `(.L_x_7049) ;  /* 0x000000d000017945 */ /* 0x000fd80003800000 */
[----:B------:R-:W-:Y:S05]  /*79c0*/  @!P3 BRA `(.L_x_7050) ;  /* 0x00000000002cb947 */ /* 0x000fea0003800000 */
[----:B------:R-:W-:Y:S02]  /*79d0*/  ULDC UR4, c[0x0][0x2f4] ;  /* 0x0000bd0000047ab9 */ /* 0x000fe40000000800 */
[----:B------:R-:W-:-:S13]  /*79e0*/  ISETP.GE.AND P3, PT, R16, UR4, PT ;  /* 0x0000000410007c0c */ /* 0x000fda000bf66270 */
[----:B---3--:R-:W-:-:S04]  /*79f0*/  @!P3 LEA R42, P4, R16, R14, 0x1 ;  /* 0x0000000e102ab211 */ /* 0x008fc800078808ff */
[----:B----4-:R-:W-:Y:S02]  /*7a00*/  @!P3 LEA.HI.X R43, R16, R41, R17, 0x1, P4 ;  /* 0x00000029102bb211 */ /* 0x010fe400020f0c11 */
[----:B------:R-:W-:-:S13]  /*7a10*/  ISETP.GE.AND P4, PT, R23, UR4, PT ;  /* 0x0000000417007c0c */ /* 0x000fda000bf86270 */
[C---:B------:R-:W-:Y:S02]  /*7a20*/  @!P4 LEA R40, P6, R23.reuse, R14, 0x1 ;  /* 0x0000000e1728c211 */ /* 0x040fe400078c08ff */
[----:B------:R-:W3:Y:S02]  /*7a30*/  @!P3 LDS.128 R12, [R92+0x19400] ;  /* 0x019400005c0cb984 */ /* 0x000ee40000000c00 */
[----:B------:R-:W-:Y:S02]  /*7a40*/  @!P4 LEA.HI.X R41, R23, R41, R22, 0x1, P6 ;  /* 0x000000291729c211 */ /* 0x000fe400030f0c16 */
[----:B---3--:R-:W-:Y:S04]  /*7a50*/  @!P3 ST.E.128 desc[UR42][R42.64], R12 ;  /* 0x0000000c2a00b985 */ /* 0x008fe8000c101d2a */
[----:B------:R-:W3:Y:S04]  /*7a60*/  @!P4 LDS.128 R12, [R92+0x1d400] ;  /* 0x01d400005c0cc984 */ /* 0x000ee80000000c00 */
[----:B---3--:R3:W-:Y:S02]  /*7a70*/  @!P4 ST.E.128 desc[UR42][R40.64], R12 ;  /* 0x0000000c2800c985 */ /* 0x0087e4000c101d2a */
.L_x_7050:
[----:B------:R-:W-:Y:S05]  /*7a80*/  BSYNC B1 ;  /* 0x0000000000017941 */ /* 0x000fea0003800000 */
.L_x_7049:
[----:B------:R-:W-:-:S03]  /*7a90*/  UMOV UR4, 0xffffffff ;  /* 0xffffffff00047882 */ /* 0x000fc60000000000 */
[----:B------:R-:W-:Y:S05]  /*7aa0*/  BRA.DIV UR4, `(.L_x_7051) ;  /* 0x0000014a044c7947 */ /* 0x000fea000b800000 */
[----:B---34-:R3:W4:Y:S04]  /*7ab0*/  SHFL.IDX PT, R41, R45, 0x2, 0x181f ;  /* 0x00581f002d297f89 */ /* 0x01872800000e0000 */
[----:B------:R3:W0:Y:S02]  /*7ac0*/  SHFL.IDX PT, R14, R44, 0x2, 0x181f ;  /* 0x00581f002c0e7f89 */ /* 0x00062400000e0000 */
.L_x_7335:
[----:B------:R-:W-:Y:S01]  /*7ad0*/  ISETP.GE.AND P3, PT, R46, 0x41, PT ;  /* 0x000000412e00780c */ /* 0x000fe20003f66270 */
[----:B------:R-:W-:-:S12]  /*7ae0*/  BSSY B1, `(.L_x_7052) ;  /* 0x000000d000017945 */ /* 0x000fd80003800000 */
[----:B------:R-:W-:Y:S05]  /*7af0*/  @!P3 BRA `(.L_x_7053) ;  /* 0x00000000002cb947 */ /* 0x000fea0003800000 */
[----:B------:R-:W-:Y:S02]  /*7b00*/  ULDC UR4, c[0x0][0x2f4] ;  /* 0x0000bd0000047ab9 */ /* 0x000fe40000000800 */
[----:B------:R-:W-:-:S13]  /*7b10*/  ISETP.GE.AND P3, PT, R16, UR4, PT ;  /* 0x0000000410007c0c */ /* 0x000fda000bf66270 */
[----:B0-----:R-:W-:-:S04]  /*7b20*/  @!P3 LEA R42, P4, R16, R14, 0x1 ;  /* 0x0000000e102ab211 */ /* 0x001fc800078808ff */
[----:B----4-:R-:W-:Y:S02]  /*7b30*/  @!P3 LEA.HI.X R43, R16, R41, R17, 0x1, P4 ;  /* 0x00000029102bb211 */ /* 0x010fe400020f0c11 */
[----:B------:R-:W-:-:S13]  /*7b40*/  ISETP.GE.AND P4, PT, R23, UR4, PT ;  /* 0x0000000417007c0c */ /* 0x000fda000bf86270 */
[C---:B------:R-:W-:Y:S02]  /*7b50*/  @!P4 LEA R40, P6, R23.reuse, R14, 0x1 ;  /* 0x0000000e1728c211 */ /* 0x040fe400078c08ff */
[----:B------:R-:W0:Y:S02]  /*7b60*/  @!P3 LDS.128 R12, [R92+0x1a400] ;  /* 0x01a400005c0cb984 */ /* 0x000e240000000c00 */
[----:B------:R-:W-:Y:S02]  /*7b70*/  @!P4 LEA.HI.X R41, R23, R41, R22, 0x1, P6 ;  /* 0x000000291729c211 */ /* 0x000fe400030f0c16 */
[----:B0-----:R-:W-:Y:S04]  /*7b80*/  @!P3 ST.E.128 desc[UR42][R42.64], R12 ;  /* 0x0000000c2a00b985 */ /* 0x001fe8000c101d2a */
[----:B------:R-:W0:Y:S04]  /*7b90*/  @!P4 LDS.128 R12, [R92+0x1e400] ;  /* 0x01e400005c0cc984 */ /* 0x000e280000000c00 */
[----:B0-----:R0:W-:Y:S02]  /*7ba0*/  @!P4 ST.E.128 desc[UR42][R40.64], R12 ;  /* 0x0000000c2800c985 */ /* 0x0011e4000c101d2a */
.L_x_7053:
[----:B------:R-:W-:Y:S05]  /*7bb0*/  BSYNC B1 ;  /* 0x0000000000017941 */ /* 0x000fea0003800000 */
.L_x_7052:
[----:B------:R-:W-:-:S03]  /*7bc0*/  UMOV UR4, 0xffffffff ;  /* 0xffffffff00047882 */ /* 0x000fc60000000000 */
[----:B------:R-:W-:Y:S05]  /*7bd0*/  BRA.DIV UR4, `(.L_x_7054) ;  /* 0x0000014a04487947 */ /* 0x000fea000b800000 */
[----:B0---4-:R0:W4:Y:S04]  /*7be0*/  SHFL.IDX PT, R41, R45, 0x3, 0x181f ;  /* 0x00781f002d297f89 */ /* 0x01112800000e0000 */
[----:B------:R0:W0:Y:S02]  /*7bf0*/  SHFL.IDX PT, R14, R44, 0x3, 0x181f ;  /* 0x00781f002c0e7f89 */ /* 0x00002400000e0000 */
.L_x_7339:
[----:B------:R-:W-:-:S13]  /*7c00*/  ISETP.GE.AND P3, PT, R46, 0x61, PT ;  /* 0x000000612e00780c */ /* 0x000fda0003f66270 */
        /* <DEDUP_REMOVED lines=12> */
.L_x_7012:
[----:B------:R-:W-:Y:S05]  /*7cd0*/  BSYNC B0 ;  /* 0x0000000000007941 */ /* 0x000fea0003800000 */
.L_x_6970:
[----:B------:R-:W5:Y:S01]  /*7ce0*/  S2R R11, SR_TID.X ;  /* 0x00000000000b7919 */ /* 0x000f620000002100 */
        /* <DEDUP_REMOVED lines=8> */
[----:B-----5:R-:W-:Y:S01]  /*7d70*/  LOP3.LUT R11, R11, 0x7f, RZ, 0xc0, !PT ;  /* 0x0000007f0b0b7812 */ /* 0x020fe200078ec0ff */
[----:B---3--:R3:W-:Y:S03]  /*7d80*/  BAR.SYNC.DEFER_BLOCKING R95, 0x80 ;  /* 0x0002005f0000751d */ /* 0x0087e60000010000 */
[----:B------:R-:W-:-:S13]  /*7d90*/  ISETP.NE.AND P3, PT, R11, RZ, PT ;  /* 0x000000ff0b00720c */ /* 0x000fda0003f65270 */
[----:B------:R-:W-:-:S04]  /*7da0*/  @!P3 IADD3 R11, R90, 0x288a0, RZ ;  /* 0x000288a05a0bb810 */ /* 0x000fc80007ffe0ff */
[----:B------:R-:W-:-:S04]  /*7db0*/  @!P3 PRMT R11, RZ, 0x654, R11 ;  /* 0x00000654ff0bb816 */ /* 0x000fc8000000000b */
[----:B------:R3:W-:Y:S01]  /*7dc0*/  @!P3 SYNCS.ARRIVE.TRANS64.RED.A1T0 RZ, [R11+URZ], RZ ;  /* 0x000000ff0bffb9a7 */ /* 0x0007e2000810043f */
[----:B------:R-:W-:Y:S05]  /*7dd0*/  @!P5 BRA `(.L_x_7056) ;  /* 0x000000000004d947 */ /* 0x000fea0003800000 */
[----:B------:R-:W-:Y:S01]  /*7de0*/  BPT.TRAP 0x1 ;  /* 0x000000040000795c */ /* 0x000fe20000300000 */
.L_x_7056:
[----:B------:R-:W-:Y:S05]  /*7df0*/  BSYNC B0 ;  /* 0x0000000000007941 */ /* 0x000fea0003800000 */
.L_x_7055:
[----:B------:R-:W5:Y:S01]  /*7e00*/  SYNCS.PHASECHK.TRANS64.TRYWAIT P4, [R90+URZ+0x288b0], R103 ;  /* 0x0288b0675a0075a7 */ /* 0x000f62000808017f */
[----:B------:R-:W-:Y:S01]  /*7e10*/  ULDC UR37, c[0x0][0x2f4] ;  /* 0x0000bd0000257ab9 */ /* 0x000fe20000000800 */
[----:B------:R-:W-:Y:S04]  /*7e20*/  BSSY B0, `(.L_x_7057) ;  /* 0x0000002000007945 */ /* 0x000fe80003800000 */
[----:B-----5:R-:W-:Y:S05]  /*7e30*/  @!P4 BRA `(.L_x_7058) ;  /* 0x0000014400f8c947 */ /* 0x020fea0003800000 */
.L_x_7340:
[----:B------:R-:W-:Y:S05]  /*7e40*/  BSYNC B0 ;  /* 0x0000000000007941 */ /* 0x000fea0003800000 */
.L_x_7057:
[----:B------:R-:W-:Y:S01]  /*7e50*/  ULDC.64 UR4, c[0x0][0x328] ;  /* 0x0000ca0000047ab9 */ /* 0x000fe20000000a00 */
[----:B------:R-:W-:Y:S01]  /*7e60*/  ULDC.64 UR6, c[0x0][0x318] ;  /* 0x0000c60000067ab9 */ /* 0x000fe20000000a00 */
[----:B------:R-:W-:Y:S01]  /*7e70*/  IMAD R100, R100, UR4, RZ ;  /* 0x0000000464647c24 */ /* 0x000fe2000f8e02ff */
[----:B------:R-:W-:Y:S01]  /*7e80*/  BSSY B0, `(.L_x_7059) ;  /* 0x000001d000007945 */ /* 0x000fe20003800000 */
[----:B01--4-:R-:W-:-:S04]  /*7e90*/  IMAD.WIDE.U32 R12, R101, UR4, RZ ;  /* 0x00000004650c7c25 */ /* 0x013fc8000f8e00ff */
        /* <DEDUP_REMOVED lines=10> */
[----:B---3--:R-:W-:Y:S01]  /*7f40*/  IMAD R11, R2, UR5, R13 ;  /* 0x00000005020b7c24 */ /* 0x008fe2000f8e020d */
[----:B--2---:R-:W-:-:S04]  /*7f50*/  LEA R44, P4, R12, UR6, 0x1 ;  /* 0x000000060c2c7c11 */ /* 0x004fc8000f8808ff */
[----:B------:R-:W-:Y:S01]  /*7f60*/  LEA.HI.X R11, R12, UR7, R11, 0x1, P4 ;  /* 0x000000070c0b7c11 */ /* 0x000fe2000a0f0c0b */
[----:B------:R0:W1:Y:S01]  /*7f70*/  SHFL.IDX PT, R40, R44, RZ, 0x181f ;  /* 0x00181fff2c287589 */ /* 0x00006200000e0000 */
[----:B------:R-:W-:-:S03]  /*7f80*/  ISETP.GE.AND P4, PT, R98, 0x1, PT ;  /* 0x000000016200780c */ /* 0x000fc60003f86270 */
[----:B------:R0:W2:Y:S10]  /*7f90*/  SHFL.IDX PT, R13, R11, RZ, 0x181f ;  /* 0x00181fff0b0d7589 */ /* 0x0000b400000e0000 */
[----:B0-----:R-:W-:Y:S05]  /*7fa0*/  @!P4 BRA `(.L_x_7060) ;  /* 0x000000000028c947 */ /* 0x001fea0003800000 */
[----:B------:R-:W-:-:S13]  /*7fb0*/  ISETP.GE.AND P4, PT, R16, UR37, PT ;  /* 0x0000002510007c0c */ /* 0x000fda000bf86270 */
[----:B-1----:R-:W-:-:S04]  /*7fc0*/  @!P4 LEA R42, P5, R16, R40, 0x1 ;  /* 0x00000028102ac211 */ /* 0x002fc800078a08ff */
[----:B--2---:R-:W-:Y:S02]  /*7fd0*/  @!P4 LEA.HI.X R43, R16, R13, R17, 0x1, P5 ;  /* 0x0000000d102bc211 */ /* 0x004fe400028f0c11 */
[----:B------:R-:W-:-:S13]  /*7fe0*/  ISETP.GE.AND P5, PT, R23, UR37, PT ;  /* 0x0000002517007c0c */ /* 0x000fda000bfa6270 */
[----:B------:R-:W-:-:S04]  /*7ff0*/  @!P5 LEA R40, P6, R23, R40, 0x1 ;  /* 0x000000281728d211 */ /* 0x000fc800078c08ff */
[----:B------:R-:W-:Y:S02]  /*8000*/  @!P5 LEA.HI.X R41, R23, R13, R22, 0x1, P6 ;  /* 0x0000000d1729d211 */ /* 0x000fe400030f0c16 */
[----:B------:R-:W0:Y:S04]  /*8010*/  @!P4 LDS.128 R12, [R92+0x400] ;  /* 0x000400005c0cc984 */ /* 0x000e280000000c00 */
[----:B0-----:R-:W-:Y:S04]  /*8020*/  @!P4 ST.E.128 desc[UR42][R42.64], R12 ;  /* 0x0000000c2a00c985 */ /* 0x001fe8000c101d2a */
[----:B------:R-:W0:Y:S04]  /*8030*/  @!P5 LDS.128 R12, [R92+0x4400] ;  /* 0x004400005c0cd984 */ /* 0x000e280000000c00 */
[----:B0-----:R0:W-:Y:S02]  /*8040*/  @!P5 ST.E.128 desc[UR42][R40.64], R12 ;  /* 0x0000000c2800d985 */ /* 0x0011e4000c101d2a */
.L_x_7060:
[----:B------:R-:W-:Y:S05]  /*8050*/  BSYNC B0 ;  /* 0x0000000000007941 */ /* 0x000fea0003800000 */
.L_x_7059:
[----:B------:R-:W-:Y:S01]  /*8060*/  ISETP.GE.AND P4, PT, R98, 0x21, PT ;  /* 0x000000216200780c */ /* 0x000fe20003f86270 */
[----:B0-2---:R0:W2:Y:S01]  /*8070*/  SHFL.IDX PT, R13, R11, 0x1, 0x181f ;  /* 0x00381f000b0d7f89 */ /* 0x0050a200000e0000 */
[----:B------:R-:W-:Y:S03]  /*8080*/  BSSY B0, `(.L_x_7061) ;  /* 0x000000d000007945 */ /* 0x000fe60003800000 */
[----:B-1----:R0:W1:Y:S08]  /*8090*/  SHFL.IDX PT, R40, R44, 0x1, 0x181f ;  /* 0x00381f002c287f89 */ /* 0x00207000000e0000 */
        /* <DEDUP_REMOVED lines=11> */
.L_x_7062:
[----:B------:R-:W-:Y:S05]  /*8150*/  BSYNC B0 ;  /* 0x0000000000007941 */ /* 0x000fea0003800000 */
.L_x_7061:
        /* <DEDUP_REMOVED lines=15> */
.L_x_7064:
[----:B------:R-:W-:Y:S05]  /*8250*/  BSYNC B0 ;  /* 0x0000000000007941 */ /* 0x000fea0003800000 */
.L_x_7063:
[----:B------:R-:W-:Y:S01]  /*8260*/  ISETP.GE.AND P4, PT, R98, 0x61, PT ;  /* 0x000000616200780c */ /* 0x000fe20003f86270 */
[----:B------:R-:W3:Y:S01]  /*8270*/  SHFL.IDX PT, R11, R11, 0x3, 0x181f ;  /* 0x00781f000b0b7f89 */ /* 0x000ee200000e0000 */
[----:B------:R-:W-:Y:S03]  /*8280*/  BSSY B0, `(.L_x_7065) ;  /* 0x000000d000007945 */ /* 0x000fe60003800000 */
[----:B01----:R0:W1:Y:S08]  /*8290*/  SHFL.IDX PT, R40, R44, 0x3, 0x181f ;  /* 0x00781f002c287f89 */ /* 0x00307000000e0000 */
[----:B0-----:R-:W-:Y:S05]  /*82a0*/  @!P4 BRA `(.L_x_7066) ;  /* 0x000000000028c947 */ /* 0x001fea0003800000 */
[----:B------:R-:W-:-:S13]  /*82b0*/  ISETP.GE.AND P4, PT, R16, UR37, PT ;  /* 0x0000002510007c0c */ /* 0x000fda000bf86270 */
[----:B--2---:R-:W0:Y:S01]  /*82c0*/  @!P4 LDS.128 R12, [R92+0x3400] ;  /* 0x003400005c0cc984 */ /* 0x004e220000000c00 */
[----:B-1----:R-:W-:-:S04]  /*82d0*/  @!P4 LEA R42, P5, R16, R40, 0x1 ;  /* 0x00000028102ac211 */ /* 0x002fc800078a08ff */
[----:B---3--:R-:W-:Y:S02]  /*82e0*/  @!P4 LEA.HI.X R43, R16, R11, R17, 0x1, P5 ;  /* 0x0000000b102bc211 */ /* 0x008fe400028f0c11 */
[----:B------:R-:W-:-:S13]  /*82f0*/  ISETP.GE.AND P5, PT, R23, UR37, PT ;  /* 0x0000002517007c0c */ /* 0x000fda000bfa6270 */
[----:B------:R-:W-:-:S04]  /*8300*/  @!P5 LEA R40, P6, R23, R40, 0x1 ;  /* 0x000000281728d211 */ /* 0x000fc800078c08ff */
[----:B------:R-:W-:Y:S01]  /*8310*/  @!P5 LEA.HI.X R41, R23, R11, R22, 0x1, P6 ;  /* 0x0000000b1729d211 */ /* 0x000fe200030f0c16 */
[----:B0-----:R-:W-:Y:S04]  /*8320*/  @!P4 ST.E.128 desc[UR42][R42.64], R12 ;  /* 0x0000000c2a00c985 */ /* 0x001fe8000c101d2a */
[----:B------:R-:W0:Y:S04]  /*8330*/  @!P5 LDS.128 R12, [R92+0x7400] ;  /* 0x007400005c0cd984 */ /* 0x000e280000000c00 */
[----:B0-----:R0:W-:Y:S02]  /*8340*/  @!P5 ST.E.128 desc[UR42][R40.64], R12 ;  /* 0x0000000c2800d985 */ /* 0x0011e4000c101d2a */
.L_x_7066:
[----:B------:R-:W-:Y:S05]  /*8350*/  BSYNC B0 ;  /* 0x0000000000007941 */ /* 0x000fea0003800000 */
.L_x_7065:
[----:B------:R-:W-:Y:S01]  /*8360*/  @!PT LDS RZ, [RZ] ;  /* 0x00000000fffff984 */ /* 0x000fe20000000800 */
[----:B------:R-:W-:Y:S01]  /*8370*/  @!PT LDS RZ, [RZ] ;  /* 0x00000000fffff984 */ /* 0x000fe20000000800 */
[----:B------:R-:W-:Y:S01]  /*8380*/  @!PT LDS RZ, [RZ] ;  /* 0x00000000fffff984 */ /* 0x000fe20000000800 */
[----:B------:R-:W-:Y:S01]  /*8390*/  @!PT LDS RZ, [RZ] ;  /* 0x00000000fffff984 */ /* 0x000fe20000000800 */
[----:B------:R4:W-:Y:S06]  /*83a0*/  MEMBAR.ALL.CTA ;  /* 0x0000000000007992 */ /* 0x0009ec0000008000 */
[----:B----4-:R-:W4:Y:S01]  /*83b0*/  FENCE.VIEW.ASYNC.S ;  /* 0x00000000000073c6 */ /* 0x010f220000000000 */
[----:B------:R-:W-:Y:S01]  /*83c0*/  @!P3 IADD3 R90, R90, 0x288c0, RZ ;  /* 0x000288c05a5ab810 */ /* 0x000fe20007ffe0ff */
[----:B------:R-:W-:Y:S01]  /*83d0*/  VIADD R155, R155, 0x1 ;  /* 0x000000019b9b7836 */ /* 0x000fe20000000000 */
[----:B----4-:R4:W-:Y:S01]  /*83e0*/  BAR.SYNC.DEFER_BLOCKING R95, 0x80 ;  /* 0x0002005f0000751d */ /* 0x0109e20000010000 */
[----:B------:R-:W-:-:S02]  /*83f0*/  ISETP.NE.AND P4, PT, R91, RZ, PT ;  /* 0x000000ff5b00720c */ /* 0x000fc40003f85270 */
[----:B------:R-:W-:-:S04]  /*8400*/  @!P3 PRMT R90, RZ, 0x654, R90 ;  /* 0x00000654ff5ab816 */ /* 0x000fc8000000005a */
[----:B------:R4:W-:Y:S01]  /*8410*/  @!P3 SYNCS.ARRIVE.TRANS64.RED.A1T0 RZ, [R90+URZ], RZ ;  /* 0x000000ff5affb9a7 */ /* 0x0009e2000810043f */
[----:B------:R-:W-:-:S04]  /*8420*/  ISETP.NE.AND P3, PT, R155, 0x2, PT ;  /* 0x000000029b00780c */ /* 0x000fc80003f65270 */
[----:B---3--:R-:W-:Y:S02]  /*8430*/  SEL R11, RZ, 0x1, P3 ;  /* 0x00000001ff0b7807 */ /* 0x008fe40001800000 */
[----:B------:R-:W-:Y:S02]  /*8440*/  SEL R155, R155, RZ, P3 ;  /* 0x000000ff9b9b7207 */ /* 0x000fe40001800000 */
[----:B------:R-:W-:Y:S01]  /*8450*/  LOP3.LUT R154, R154, R11, RZ, 0x3c, !PT ;  /* 0x0000000b9a9a7212 */ /* 0x000fe200078e3cff */
[----:B------:R-:W-:Y:S06]  /*8460*/  @P4 BRA `(.L_x_7067) ;  /* 0xffffff9c00b04947 */ /* 0x000fec000383ffff */
[----:B0-----:R-:W0:Y:S01]  /*8470*/  S2R R12, SR_TID.X ;  /* 0x00000000000c7919 */ /* 0x001e220000002100 */
[----:B------:R-:W-:Y:S02]  /*8480*/  PLOP3.LUT P0, PT, PT, PT, PT, 0x8, 0x0 ;  /* 0x000000000000781c */ /* 0x000fe40003f0e170 */
[----:B0-----:R-:W-:-:S04]  /*8490*/  SHF.R.U32.HI R12, RZ, 0x7, R12 ;  /* 0x00000007ff0c7819 */ /* 0x001fc8000001160c */
[----:B------:R-:W-:-:S13]  /*84a0*/  ISETP.NE.AND P4, PT, R12, 0x1, PT ;  /* 0x000000010c00780c */ /* 0x000fda0003f85270 */
[----:B------:R-:W-:Y:S06]  /*84b0*/  @!P4 BAR.ARV 0x9, 0x100 ;  /* 0x024400000000cb1d */ /* 0x000fec0000002000 */
.L_x_6965:
[----:B------:R-:W-:Y:S01]  /*84c0*/  IMAD.MOV.U32 R4, RZ, RZ, RZ ;  /* 0x000000ffff047224 */ /* 0x000fe200078e00ff */
[----:B------:R-:W-:Y:S06]  /*84d0*/  @P0 BRA `(.L_x_7068) ;  /* 0x00000000000c0947 */ /* 0x000fec0003800000 */
[----:B------:R-:W0:Y:S01]  /*84e0*/  FENCE.VIEW.ASYNC.G ;  /* 0x00000000000073c6 */ /* 0x000e220000000100 */
[----:B------:R-:W-:Y:S05]  /*84f0*/  WARPSYNC.ALL ;  /* 0x0000000000007948 */ /* 0x000fea0003800000 */
[----:B0-----:R-:W-:Y:S06]  /*8500*/  BAR.ARV 0xc, 0x180 ;  /* 0x0306000000007b1d */ /* 0x001fec0000002000 */
.L_x_7068:
[----:B------:R-:W-:Y:S01]  /*8510*/  ISETP.NE.AND P0, PT, R97, RZ, PT ;  /* 0x000000ff6100720c */ /* 0x000fe20003f05270 */
[----:B------:R-:W-:-:S12]  /*8520*/  BSSY B0, `(.L_x_7069) ;  /* 0x000001f000007945 */ /* 0x000fd80003800000 */
[----:B------:R-:W-:Y:S05]  /*8530*/  @!P0 BRA `(.L_x_7070) ;  /* 0x0000000000748947 */ /* 0x000fea0003800000 */
        /* <DEDUP_REMOVED lines=11> */
[----:B0-----:R-:W-:Y:S02]  /*85f0*/  VIADD R4, R3, 0xffffffe ;  /* 0x0ffffffe03047836 */ /* 0x001fe40000000000 */
[----:B------:R-:W-:-:S04]  /*8600*/  IMAD.MOV R3, RZ, RZ, -R10 ;  /* 0x000000ffff037224 */ /* 0x000fc800078e0a0a */
[----:B------:R0:W3:Y:S02]  /*8610*/  F2I.FTZ.U32.TRUNC.NTZ R5, R4 ;  /* 0x0000000400057305 */ /* 0x0000e4000021f000 */
[----:B0-----:R-:W-:Y:S01]  /*8620*/  IMAD.MOV.U32 R4, RZ, RZ, RZ ;  /* 0x000000ffff047224 */ /* 0x001fe200078e00ff */
[----:B---3--:R-:W-:-:S05]  /*8630*/  IADD3 R7, RZ, -R5, RZ ;  /* 0x80000005ff077210 */ /* 0x008fca0007ffe0ff */
[----:B------:R-:W-:-:S04]  /*8640*/  IMAD R7, R7, R6, RZ ;  /* 0x0000000607077224 */ /* 0x000fc800078e02ff */
[----:B------:R-:W-:-:S06]  /*8650*/  IMAD.HI.U32 R5, R5, R7, R4 ;  /* 0x0000000705057227 */ /* 0x000fcc00078e0004 */
        /* <DEDUP_REMOVED lines=11> */
.L_x_7070:
[----:B------:R-:W-:Y:S05]  /*8710*/  BSYNC B0 ;  /* 0x0000000000007941 */ /* 0x000fea0003800000 */
.L_x_7069:
[-C--:B------:R-:W-:Y:S01]  /*8720*/  IMAD R194, R209, R4.reuse, RZ ;  /* 0x00000004d1c27224 */ /* 0x080fe200078e02ff */
[----:B------:R-:W-:Y:S01]  /*8730*/  PLOP3.LUT P0, PT, PT, PT, PT, 0x80, 0x0 ;  /* 0x000000000000781c */ /* 0x000fe20003f0f070 */
[----:B------:R-:W-:Y:S01]  /*8740*/  IMAD.MOV.U32 R3, RZ, RZ, RZ ;  /* 0x000000ffff037224 */ /* 0x000fe200078e00ff */
[----:B------:R-:W-:Y:S02]  /*8750*/  MOV R0, RZ ;  /* 0x000000ff00007202 */ /* 0x000fe40000000f00 */
        /* <DEDUP_REMOVED lines=12> */
[----:B----4-:R-:W-:Y:S02]  /*8820*/  CS2R R90, SRZ ;  /* 0x00000000005a7805 */ /* 0x010fe4000001ff00 */
        /* <DEDUP_REMOVED lines=18> */
[----:B-1----:R-:W-:Y:S02]  /*8950*/  CS2R R40, SRZ ;  /* 0x0000000000287805 */ /* 0x002fe4000001ff00 */
[----:B------:R-:W-:Y:S02]  /*8960*/  CS2R R70, SRZ ;  /* 0x0000000000467805 */ /* 0x000fe4000001ff00 */
[----:B------:R-:W-:Y:S01]  /*8970*/  CS2R R20, SRZ ;  /* 0x0000000000147805 */ /* 0x000fe2000001ff00 */
[----:B------:R-:W-:Y:S06]  /*8980*/  @!P1 BRA `(.L_x_7071) ;  /* 0x0000008c00b89947 */ /* 0x000fec0003800000 */
[----:B------:R-:W-:-:S03]  /*8990*/  UMOV UR4, 0xffffffff ;  /* 0xffffffff00047882 */ /* 0x000fc60000000000 */
[----:B------:R-:W-:Y:S05]  /*89a0*/  BRA.DIV UR4, `(.L_x_7072) ;  /* 0x0000013e04307947 */ /* 0x000fea000b800000 */
[----:B------:R-:W0:Y:S02]  /*89b0*/  S2R R3, SR_TID.X ;  /* 0x0000000000037919 */ /* 0x000e240000002100 */
[----:B0-----:R-:W-:-:S05]  /*89c0*/  VIADD R3, R3, 0xffffff80 ;  /* 0xffffff8003037836 */ /* 0x001fca0000000000 */
[----:B------:R-:W-:-:S04]  /*89d0*/  SHF.R.S32.HI R0, RZ, 0x1f, R3 ;  /* 0x0000001fff007819 */ /* 0x000fc80000011403 */
[----:B------:R-:W-:-:S04]  /*89e0*/  LEA.HI R0, R0, R3, RZ, 0x7 ;  /* 0x0000000300007211 */ /* 0x000fc800078f38ff */
[----:B------:R-:W-:-:S05]  /*89f0*/  SHF.R.S32.HI R0, RZ, 0x7, R0 ;  /* 0x00000007ff007819 */ /* 0x000fca0000011400 */
[----:B------:R0:W1:Y:S02]  /*8a00*/  SHFL.IDX PT, R195, R0, RZ, 0x1f ;  /* 0x00001fff00c37589 */ /* 0x00006400000e0000 */
.L_x_7343:
[----:B01----:R-:W-:Y:S02]  /*8a10*/  LEA.HI R0, R195, R195, RZ, 0x1 ;  /* 0x000000c3c3007211 */ /* 0x003fe400078f08ff */
[----:B------:R-:W-:Y:S02]  /*8a20*/  MOV R3, UR40 ;  /* 0x0000002800037c02 */ /* 0x000fe40008000f00 */
[----:B------:R-:W-:Y:S02]  /*8a30*/  LOP3.LUT R0, R0, 0x1e, RZ, 0xc0, !PT ;  /* 0x0000001e00007812 */ /* 0x000fe400078ec0ff */
[----:B------:R-:W-:-:S03]  /*8a40*/  LOP3.LUT P0, RZ, R3, 0x3ff, RZ, 0xc0, !PT ;  /* 0x000003ff03ff7812 */ /* 0x000fc6000780c0ff */
[----:B------:R-:W-:Y:S01]  /*8a50*/  IMAD.IADD R0, R195, 0x1, -R0 ;  /* 0x00000001c3007824 */ /* 0x000fe200078e0a00 */
[----:B------:R-:W-:-:S04]  /*8a60*/  P2R R26, PR, RZ, 0x1 ;  /* 0x00000001ff1a7803 */ /* 0x000fc80000000000 */
        /* <DEDUP_REMOVED lines=17> */
[----:B0-2---:R-:W-:-:S07]  /*8b80*/  IMAD.MOV.U32 R13, RZ, RZ, RZ ;  /* 0x000000ffff0d7224 */ /* 0x005fce00078e00ff */
[----:B------:R-:W-:-:S07]  /*8b90*/  LEPC R20, `(.L_x_7073) ;  /* 0x000000001014794e */ /* 0x000fce0000000000 */
[----:B-1---5:R-:W-:Y:S05]  /*8ba0*/  CALL.ABS.NOINC R14 ;  /* 0x000000000e007343 */ /* 0x022fea0003c00000 */
.L_x_7073:
[----:B------:R-:W-:Y:S02]  /*8bb0*/  ULDC UR4, c[0x0][0x3f4] ;  /* 0x0000fd0000047ab9 */ /* 0x000fe40000000800 */
[----:B------:R-:W-:-:S13]  /*8bc0*/  ISETP.LT.AND P0, PT, RZ, UR4, PT ;  /* 0x00000004ff007c0c */ /* 0x000fda000bf01270 */
[----:B------:R-:W-:Y:S05]  /*8bd0*/  @P0 BRA `(.L_x_7074) ;  /* 0x0000000000400947 */ /* 0x000fea0003800000 */
[----:B------:R-:W-:-:S04]  /*8be0*/  ULEA.HI UR4, UR39, UR39, URZ, 0x1 ;  /* 0x0000002727047291 */ /* 0x000fc8000f8f083f */
[----:B------:R-:W-:-:S04]  /*8bf0*/  ULOP3.LUT UR4, UR4, 0xfffffffe, URZ, 0xc0, !UPT ;  /* 0xfffffffe04047892 */ /* 0x000fc8000f8ec03f */
[----:B------:R-:W-:-:S06]  /*8c00*/  UIADD3 UR4, UR39, -UR4, URZ ;  /* 0x8000000427047290 */ /* 0x000fcc000fffe03f */
[----:B------:R-:W-:-:S05]  /*8c10*/  IMAD.U32 R3, RZ, RZ, UR4 ;  /* 0x00000004ff037e24 */ /* 0x000fca000f8e00ff */
[----:B------:R-:W-:-:S04]  /*8c20*/  SHF.L.U32 R3, R3, 0x1f, RZ ;  /* 0x0000001f03037819 */ /* 0x000fc800000006ff */
[----:B------:R0:W1:Y:S03]  /*8c30*/  SYNCS.PHASECHK.TRANS64.TRYWAIT P0, [R156+URZ+0x28800], R3 ;  /* 0x028800039c0075a7 */ /* 0x000066000800017f */
[----:B-1----:R-:W-:Y:S05]  /*8c40*/  @!P0 NANOSLEEP.SYNCS 0x989680 ;  /* 0x009896800000895d */ /* 0x002fea0003900000 */
[----:B------:R-:W1:Y:S01]  /*8c50*/  @!P0 SYNCS.PHASECHK.TRANS64 P0, [R156+URZ+0x28800], R3 ;  /* 0x028800039c0085a7 */ /* 0x000e62000800007f */
[----:B------:R-:W-:Y:S04]  /*8c60*/  BSSY B0, `(.L_x_7075) ;  /* 0x0000006000007945 */ /* 0x000fe80003800000 */
[----:B-1----:R-:W-:Y:S05]  /*8c70*/  @P0 BRA `(.L_x_7076) ;  /* 0x0000000000100947 */ /* 0x002fea0003800000 */
.L_x_7077:
[----:B-1----:R1:W3:Y:S02]  /*8c80*/  SYNCS.PHASECHK.TRANS64.TRYWAIT P0, [R156+URZ+0x28800], R3 ;  /* 0x028800039c0075a7 */ /* 0x0022e4000800017f */
[----:B---3--:R-:W-:Y:S05]  /*8c90*/  @!P0 NANOSLEEP.SYNCS 0x989680 ;  /* 0x009896800000895d */ /* 0x008fea0003900000 */
[----:B------:R-:W3:Y:S02]  /*8ca0*/  @!P0 SYNCS.PHASECHK.TRANS64 P0, [R156+URZ+0x28800], R3 ;  /* 0x028800039c0085a7 */ /* 0x000ee4000800007f */
[----:B---3--:R-:W-:Y:S05]  /*8cb0*/  @!P0 BRA `(.L_x_7077) ;  /* 0xfffffffc00f08947 */ /* 0x008fea000383ffff */
.L_x_7076:
[----:B------:R-:W-:Y:S05]  /*8cc0*/  BSYNC B0 ;  /* 0x0000000000007941 */ /* 0x000fea0003800000 */
.L_x_7075:
[----:B------:R-:W-:Y:S05]  /*8cd0*/  BRA `(.L_x_7078) ;  /* 0x00000038001c7947 */ /* 0x000fea0003800000 */
.L_x_7074:
[----:B-----5:R-:W-:Y:S01]  /*8ce0*/  SHF.R.S32.HI R0, RZ, 0x1f, R24 ;  /* 0x0000001fff007819 */ /* 0x020fe20000011418 */
[----:B------:R-:W-:Y:S01]  /*8cf0*/  ULDC.64 UR4, c[0x0][0x3f8] ;  /* 0x0000fe0000047ab9 */ /* 0x000fe20000000a00 */
[----:B------:R-:W-:Y:S01]  /*8d00*/  ULDC.64 UR6, c[0x0][0x408] ;  /* 0x0001020000067ab9 */ /* 0x000fe20000000a00 */
[----:B------:R-:W-:Y:S01]  /*8d10*/  ISETP.NE.AND P2, PT, R26, RZ, PT ;  /* 0x000000ff1a00720c */ /* 0x000fe20003f45270 */
[----:B------:R-:W-:-:S04]  /*8d20*/  IMAD.WIDE.U32 R4, R24, UR4, RZ ;  /* 0x0000000418047c25 */ /* 0x000fc8000f8e00ff */
[C---:B------:R-:W-:Y:S02]  /*8d30*/  IMAD R3, R0.reuse, UR4, RZ ;  /* 0x0000000400037c24 */ /* 0x040fe4000f8e02ff */
[----:B------:R-:W-:Y:S02]  /*8d40*/  IMAD R9, R0, UR6, RZ ;  /* 0x0000000600097c24 */ /* 0x000fe4000f8e02ff */
[C---:B------:R-:W-:Y:S01]  /*8d50*/  IMAD R3, R24.reuse, UR5, R3 ;  /* 0x0000000518037c24 */ /* 0x040fe2000f8e0203 */
[----:B------:R-:W-:Y:S01]  /*8d60*/  ULDC.64 UR4, c[0x0][0x3e8] ;  /* 0x0000fa0000047ab9 */ /* 0x000fe20000000a00 */
[----:B------:R-:W-:-:S04]  /*8d70*/  IMAD.WIDE.U32 R6, R24, UR6, RZ ;  /* 0x0000000618067c25 */ /* 0x000fc8000f8e00ff */
[----:B------:R-:W-:Y:S01]  /*8d80*/  IMAD R9, R24, UR7, R9 ;  /* 0x0000000718097c24 */ /* 0x000fe2000f8e0209 */
[----:B------:R-:W-:Y:S01]  /*8d90*/  ULDC.64 UR6, c[0x0][0x400] ;  /* 0x0001000000067ab9 */ /* 0x000fe20000000a00 */
[----:B------:R-:W-:Y:S01]  /*8da0*/  IMAD.IADD R5, R3, 0x1, R5 ;  /* 0x0000000103057824 */ /* 0x000fe200078e0205 */
[----:B------:R-:W-:Y:S02]  /*8db0*/  LEA R24, P0, R4, UR4, 0x1 ;  /* 0x0000000404187c11 */ /* 0x000fe4000f8008ff */
[----:B------:R-:W-:Y:S02]  /*8dc0*/  LEA R27, P1, R6, UR6, 0x1 ;  /* 0x00000006061b7c11 */ /* 0x000fe4000f8208ff */
[----:B------:R-:W-:Y:S02]  /*8dd0*/  IADD3 R3, R9, R7, RZ ;  /* 0x0000000709037210 */ /* 0x000fe40007ffe0ff */
[----:B------:R-:W-:Y:S02]  /*8de0*/  LEA.HI.X R26, R4, UR5, R5, 0x1, P0 ;  /* 0x00000005041a7c11 */ /* 0x000fe400080f0c05 */
[----:B------:R-:W-:Y:S01]  /*8df0*/  LEA.HI.X R28, R6, UR7, R3, 0x1, P1 ;  /* 0x00000007061c7c11 */ /* 0x000fe200088f0c03 */
        /* <DEDUP_REMOVED lines=16> */
[----:B-1----:R-:W-:Y:S05]  /*8f00*/  CALL.ABS.NOINC R14 ;  /* 0x000000000e007343 */ /* 0x002fea0003c00000 */
.L_x_7079:
[----:B------:R-:W-:Y:S01]  /*8f10*/  ULDC.U8 UR4, c[0x0][0x410] ;  /* 0x0001040000047ab9 */ /* 0x000fe20000000000 */
[----:B------:R-:W-:Y:S01]  /*8f20*/  BSSY B0, `(.L_x_7080) ;  /* 0x000035a000007945 */ /* 0x000fe20003800000 */
[----:B------:R-:W-:Y:S01]  /*8f30*/  ISETP.NE.AND P0, PT, RZ, UR4, PT ;  /* 0x00000004ff007c0c */ /* 0x000fe2000bf05270 */
[----:B------:R-:W-:Y:S01]  /*8f40*/  IMAD R5, R29, 0x80, R153 ;  /* 0x000000801d057824 */ /* 0x000fe200078e0299 */
[----:B------:R-:W-:-:S11]  /*8f50*/  LEA R21, R196, UR40, 0x1 ;  /* 0x00000028c4157c11 */ /* 0x000fd6000f8e08ff */
[----:B------:R-:W-:Y:S05]  /*8f60*/  @!P0 BRA `(.L_x_7081) ;  /* 0x0000001800988947 */ /* 0x000fea0003800000 */
[----:B------:R-:W-:-:S03]  /*8f70*/  UMOV UR4, 0xffffffff ;  /* 0xffffffff00047882 */ /* 0x000fc60000000000 */
[----:B------:R-:W-:Y:S05]  /*8f80*/  BRA.DIV UR4, `(.L_x_7082) ;  /* 0x0000013604f87947 */ /* 0x000fea000b800000 */
[----:B------:R0:W1:Y:S04]  /*8f90*/  SHFL.IDX PT, R0, R26, RZ, 0x181f ;  /* 0x00181fff1a007589 */ /* 0x00006800000e0000 */
[----:B------:R0:W3:Y:S04]  /*8fa0*/  SHFL.IDX PT, R3, R24, RZ, 0x181f ;  /* 0x00181fff18037589 */ /* 0x0000e800000e0000 */
[----:B------:R0:W4:Y:S04]  /*8fb0*/  SHFL.IDX PT, R4, R28, RZ, 0x181f ;  /* 0x00181fff1c047589 */ /* 0x00012800000e0000 */
[----:B------:R0:W0:Y:S02]  /*8fc0*/  SHFL.IDX PT, R14, R27, RZ, 0x181f ;  /* 0x00181fff1b0e7589 */ /* 0x00002400000e0000 */
.L_x_7349:
[----:B------:R-:W-:Y:S01]  /*8fd0*/  ULDC UR4, c[0x0][0x448] ;  /* 0x0001120000047ab9 */ /* 0x000fe20000000800 */
[----:B------:R-:W-:Y:S01]  /*8fe0*/  BSSY B1, `(.L_x_7083) ;  /* 0x000001d000017945 */ /* 0x000fe20003800000 */
[----:B------:R-:W-:Y:S01]  /*8ff0*/  IMAD R94, R94, UR4, RZ ;  /* 0x000000045e5e7c24 */ /* 0x000fe2000f8e02ff */
[----:B------:R-:W-:Y:S02]  /*9000*/  CS2R R6, SRZ ;  /* 0x0000000000067805 */ /* 0x000fe4000001ff00 */
[----:B------:R-:W-:Y:S02]  /*9010*/  CS2R R8, SRZ ;  /* 0x0000000000087805 */ /* 0x000fe4000001ff00 */
[----:B------:R-:W-:Y:S02]  /*9020*/  CS2R R10, SRZ ;  /* 0x00000000000a7805 */ /* 0x000fe4000001ff00 */
[----:B--2---:R-:W-:Y:S02]  /*9030*/  CS2R R12, SRZ ;  /* 0x00000000000c7805 */ /* 0x004fe4000001ff00 */
[----:B------:R-:W-:-:S13]  /*9040*/  ISETP.GE.AND P0, PT, R5, R94, PT ;  /* 0x0000005e0500720c */ /* 0x000fda0003f06270 */
[----:B------:R-:W-:Y:S05]  /*9050*/  @P0 BRA `(.L_x_7084) ;  /* 0x0000000000540947 */ /* 0x000fea0003800000 */
[----:B------:R-:W-:Y:S01]  /*9060*/  ULDC UR4, c[0x0][0x3f4] ;  /* 0x0000fd0000047ab9 */ /* 0x000fe20000000800 */
[----:B------:R-:W-:Y:S02]  /*9070*/  CS2R R12, SRZ ;  /* 0x00000000000c7805 */ /* 0x000fe4000001ff00 */
[----:B------:R-:W-:Y:S02]  /*9080*/  ISETP.GE.AND P4, PT, R18, UR4, PT ;  /* 0x0000000412007c0c */ /* 0x000fe4000bf86270 */
[----:B------:R-:W-:Y:S02]  /*9090*/  CS2R R8, SRZ ;  /* 0x0000000000087805 */ /* 0x000fe4000001ff00 */
[----:B------:R-:W-:-:S09]  /*90a0*/  ISETP.GE.AND P5, PT, R152, UR4, PT ;  /* 0x0000000498007c0c */ /* 0x000fd2000bfa6270 */
[C---:B------:R-:W-:Y:S01]  /*90b0*/  @!P4 IMAD.SHL.U32 R30, R18.reuse, 0x2, RZ ;  /* 0x00000002121ec824 */ /* 0x040fe200078e00ff */
[----:B------:R-:W-:-:S03]  /*90c0*/  @!P4 SHF.L.U64.HI R5, R18, 0x1, R19 ;  /* 0x000000011205c819 */ /* 0x000fc60000010213 */
[C---:B---3--:R-:W-:Y:S02]  /*90d0*/  @!P5 IADD3 R32, P2, R3.reuse, R220, RZ ;  /* 0x000000dc0320d210 */ /* 0x048fe40007f5e0ff */
[-C--:B0-----:R-:W-:Y:S02]  /*90e0*/  @!P4 IADD3 R26, P0, R3, R30.reuse, RZ ;  /* 0x0000001e031ac210 */ /* 0x081fe40007f1e0ff */
[C---:B------:R-:W-:Y:S02]  /*90f0*/  @!P4 IADD3 R30, P1, R14.reuse, R30, RZ ;  /* 0x0000001e0e1ec210 */ /* 0x040fe40007f3e0ff */
[----:B------:R-:W-:Y:S02]  /*9100*/  @!P5 IADD3 R14, P3, R14, R220, RZ ;  /* 0x000000dc0e0ed210 */ /* 0x000fe40007f7e0ff */
[----:B------:R-:W-:Y:S02]  /*9110*/  CS2R R10, SRZ ;  /* 0x00000000000a7805 */ /* 0x000fe4000001ff00 */
[----:B------:R-:W-:-:S02]  /*9120*/  CS2R R6, SRZ ;  /* 0x0000000000067805 */ /* 0x000fc4000001ff00 */
[C---:B-1----:R-:W-:Y:S01]  /*9130*/  @!P5 IADD3.X R33, R0.reuse, R219, RZ, P2, !PT ;  /* 0x000000db0021d210 */ /* 0x042fe200017fe4ff */
[--C-:B------:R-:W-:Y:S02]  /*9140*/  @!P4 IMAD.X R27, R0, 0x1, R5.reuse, P0 ;  /* 0x00000001001bc824 */ /* 0x100fe400000e0605 */
[C---:B----4-:R-:W-:Y:S02]  /*9150*/  @!P4 IMAD.X R31, R4.reuse, 0x1, R5, P1 ;  /* 0x00000001041fc824 */ /* 0x050fe400008e0605 */
[----:B------:R-:W-:Y:S01]  /*9160*/  @!P5 IMAD.X R15, R4, 0x1, R219, P3 ;  /* 0x00000001040fd824 */ /* 0x000fe200018e06db */
[----:B------:R2:W5:Y:S04]  /*9170*/  @!P5 LD.E.64 R12, desc[UR42][R32.64] ;  /* 0x0000002a200cd980 */ /* 0x000568000c101b00 */
[----:B------:R2:W5:Y:S04]  /*9180*/  @!P5 LD.E.64 R8, desc[UR42][R14.64] ;  /* 0x0000002a0e08d980 */ /* 0x000568000c101b00 */
[----:B------:R2:W5:Y:S04]  /*9190*/  @!P4 LD.E.64 R10, desc[UR42][R26.64] ;  /* 0x0000002a1a0ac980 */ /* 0x000568000c101b00 */
[----:B------:R2:W5:Y:S02]  /*91a0*/  @!P4 LD.E.64 R6, desc[UR42][R30.64] ;  /* 0x0000002a1e06c980 */ /* 0x000564000c101b00 */
.L_x_7084:
[----:B------:R-:W-:Y:S05]  /*91b0*/  BSYNC B1 ;  /* 0x0000000000017941 */ /* 0x000fea0003800000 */
.L_x_7083:
[----:B------:R-:W-:Y:S01]  /*91c0*/  ULEA.HI UR4, UR39, UR39, URZ, 0x1 ;  /* 0x0000002727047291 */ /* 0x000fe2000f8f083f */
[----:B---3--:R-:W-:Y:S01]  /*91d0*/  IMAD R3, R29, -0x80, R94 ;  /* 0xffffff801d037824 */ /* 0x008fe200078e025e */
[----:B--2--5:R-:W-:Y:S01]  /*91e0*/  MOV R15, R13 ;  /* 0x0000000d000f7202 */ /* 0x024fe20000000f00 */
[----:B-1----:R-:W-:Y:S01]  /*91f0*/  IMAD.MOV.U32 R0, RZ, RZ, R10 ;  /* 0x000000ffff007224 */ /* 0x002fe200078e000a */
[----:B------:R-:W-:Y:S01]  /*9200*/  ULOP3.LUT UR4, UR4, 0xfffffffe, URZ, 0xc0, !UPT ;  /* 0xfffffffe04047892 */ /* 0x000fe2000f8ec03f */
[----:B0-----:R-:W-:Y:S01]  /*9210*/  SHF.R.U64 R26, R12, 0x10, R13 ;  /* 0x000000100c1a7819 */ /* 0x001fe2000000120d */
[----:B------:R-:W-:Y:S01]  /*9220*/  IMAD.MOV.U32 R14, RZ, RZ, R11 ;  /* 0x000000ffff0e7224 */ /* 0x000fe200078e000b */
[----:B------:R-:W-:Y:S01]  /*9230*/  SHF.R.U32.HI R27, RZ, 0x10, R13 ;  /* 0x00000010ff1b7819 */ /* 0x000fe2000001160d */
[----:B------:R-:W-:Y:S01]  /*9240*/  UIADD3 UR4, UR39, -UR4, URZ ;  /* 0x8000000427047290 */ /* 0x000fe2000fffe03f */
[----:B------:R-:W-:Y:S01]  /*9250*/  SHF.R.U64 R20, R10, 0x10, R11 ;  /* 0x000000100a147819 */ /* 0x000fe2000000120b */
[----:B------:R-:W-:Y:S01]  /*9260*/  IMAD.MOV.U32 R13, RZ, RZ, R6 ;  /* 0x000000ffff0d7224 */ /* 0x000fe200078e0006 */
[--C-:B------:R-:W-:Y:S01]  /*9270*/  SHF.R.U64 R28, R6, 0x10, R7.reuse ;  /* 0x00000010061c7819 */ /* 0x100fe20000001207 */
[----:B------:R-:W-:Y:S01]  /*9280*/  IMAD.MOV.U32 R10, RZ, RZ, R12 ;  /* 0x000000ffff0a7224 */ /* 0x000fe200078e000c */
[--C-:B------:R-:W-:Y:S01]  /*9290*/  SHF.R.U32.HI R29, RZ, 0x10, R7.reuse ;  /* 0x00000010ff1d7819 */ /* 0x100fe20000011607 */
[----:B----4-:R-:W-:Y:S01]  /*92a0*/  IMAD.MOV.U32 R4, RZ, RZ, R7 ;  /* 0x000000ffff047224 */ /* 0x010fe200078e0007 */
[----:B------:R-:W-:Y:S01]  /*92b0*/  MOV R5, UR4 ;  /* 0x0000000400057c02 */ /* 0x000fe20008000f00 */
[----:B------:R-:W-:Y:S01]  /*92c0*/  IMAD.MOV.U32 R6, RZ, RZ, R8 ;  /* 0x000000ffff067224 */ /* 0x000fe200078e0008 */
[----:B------:R-:W-:Y:S01]  /*92d0*/  SHF.R.U64 R30, R8, 0x10, R9 ;  /* 0x00000010081e7819 */ /* 0x000fe20000001209 */
[----:B------:R-:W-:Y:S01]  /*92e0*/  BSSY B1, `(.L_x_7085) ;  /* 0x0000010000017945 */ /* 0x000fe20003800000 */
[----:B------:R-:W-:-:S02]  /*92f0*/  SHF.L.U32 R5, R5, 0x1f, RZ ;  /* 0x0000001f05057819 */ /* 0x000fc400000006ff */
[----:B------:R-:W-:Y:S02]  /*9300*/  SHF.R.U32.HI R24, RZ, 0x10, R11 ;  /* 0x00000010ff187819 */ /* 0x000fe4000001160b */
[----:B------:R-:W0:Y:S01]  /*9310*/  SYNCS.PHASECHK.TRANS64.TRYWAIT P0, [R156+URZ+0x28800], R5 ;  /* 0x028800059c0075a7 */ /* 0x000e22000800017f */
[----:B------:R-:W-:Y:S02]  /*9320*/  MOV R7, R9 ;  /* 0x0000000900077202 */ /* 0x000fe40000000f00 */
[----:B------:R-:W-:Y:S02]  /*9330*/  VIMNMX R8, R3, 0x80, PT ;  /* 0x0000008003087848 */ /* 0x000fe40003fe0100 */
[----:B------:R-:W-:Y:S02]  /*9340*/  SHF.R.U32.HI R31, RZ, 0x10, R9 ;  /* 0x00000010ff1f7819 */ /* 0x000fe40000011609 */
[----:B------:R-:W-:Y:S02]  /*9350*/  PRMT R11, R0, 0x5410, R14 ;  /* 0x00005410000b7816 */ /* 0x000fe4000000000e */
[----:B------:R-:W-:-:S02]  /*9360*/  PRMT R12, R20, 0x5410, R24 ;  /* 0x00005410140c7816 */ /* 0x000fc40000000018 */
[----:B------:R-:W-:Y:S02]  /*9370*/  PRMT R0, R10, 0x5410, R15 ;  /* 0x000054100a007816 */ /* 0x000fe4000000000f */
[----:B------:R-:W-:Y:S02]  /*9380*/  PRMT R3, R26, 0x5410, R27 ;  /* 0x000054101a037816 */ /* 0x000fe4000000001b */
[----:B------:R-:W-:Y:S02]  /*9390*/  ISETP.GE.AND P1, PT, R153, R8, PT ;  /* 0x000000089900720c */ /* 0x000fe40003f26270 */
[----:B------:R-:W-:Y:S02]  /*93a0*/  PRMT R13, R13, 0x5410, R4 ;  /* 0x000054100d0d7816 */ /* 0x000fe40000000004 */
[----:B------:R-:W-:Y:S02]  /*93b0*/  PRMT R14, R28, 0x5410, R29 ;  /* 0x000054101c0e7816 */ /* 0x000fe4000000001d */
[----:B------:R-:W-:Y:S01]  /*93c0*/  PRMT R9, R6, 0x5410, R7 ;  /* 0x0000541006097816 */ /* 0x000fe20000000007 */
[----:B0-----:R-:W-:Y:S06]  /*93d0*/  @!P0 BRA `(.L_x_7086) ;  /* 0x0000013400548947 */ /* 0x001fec0003800000 */
.L_x_7350:
[----:B------:R-:W-:Y:S05]  /*93e0*/  BSYNC B1 ;  /* 0x0000000000017941 */ /* 0x000fea0003800000 */
.L_x_7085:
[----:B------:R-:W-:Y:S01]  /*93f0*/  BSSY B1, `(.L_x_7087) ;  /* 0x0000056000017945 */ /* 0x000fe20003800000 */
[----:B------:R-:W-:-:S03]  /*9400*/  PRMT R10, R30, 0x5410, R31 ;  /* 0x000054101e0a7816 */ /* 0x000fc6000000001f */
[----:B------:R-:W-:Y:S05]  /*9410*/  @P1 BRA `(.L_x_7088) ;  /* 0x00000004004c1947 */ /* 0x000fea0003800000 */
[----:B0-----:R-:W0:Y:S01]  /*9420*/  LDC R5, c[0x0][0x3f4] ;  /* 0x0000fd00ff057b82 */ /* 0x001e220000000800 */
[----:B------:R-:W-:Y:S01]  /*9430*/  BSSY B2, `(.L_x_7089) ;  /* 0x000002a000027945 */ /* 0x000fe20003800000 */
[-C--:B0-----:R-:W-:Y:S02]  /*9440*/  ISETP.GE.AND P0, PT, R18, R5.reuse, PT ;  /* 0x000000051200720c */ /* 0x081fe40003f06270 */
[----:B------:R-:W-:-:S11]  /*9450*/  ISETP.GE.AND P1, PT, R152, R5, PT ;  /* 0x000000059800720c */ /* 0x000fd60003f26270 */
[----:B------:R-:W-:Y:S05]  /*9460*/  @P0 BRA `(.L_x_7090) ;  /* 0x0000000000980947 */ /* 0x000fea0003800000 */
[----:B------:R-:W0:Y:S01]  /*9470*/  LDS.128 R4, [R21] ;  /* 0x0000000015047984 */ /* 0x000e220000000c00 */
        /* <DEDUP_REMOVED lines=25> */
[----:B------:R-:W-:Y:S01]  /*9610*/  FMUL.FTZ R28, R6, R5 ;  /* 0x00000005061c7220 */ /* 0x000fe20000410000 */
        /* <DEDUP_REMOVED lines=11> */
.L_x_7090:
[----:B------:R-:W-:Y:S05]  /*96d0*/  BSYNC B2 ;  /* 0x0000000000027941 */ /* 0x000fea0003800000 */
.L_x_7089:
        /* <DEDUP_REMOVED lines=39> */
.L_x_7088:
[----:B------:R-:W-:Y:S05]  /*9950*/  BSYNC B1 ;  /* 0x0000000000017941 */ /* 0x000fea0003800000 */
.L_x_7087:
[----:B01----:R-:W-:Y:S01]  /*9960*/  VIADD R4, R153, 0x20 ;  /* 0x0000002099047836 */ /* 0x003fe20000000000 */
[----:B------:R-:W-:Y:S04]  /*9970*/  BSSY B1, `(.L_x_7091) ;  /* 0x0000056000017945 */ /* 0x000fe80003800000 */
[----:B------:R-:W-:-:S13]  /*9980*/  ISETP.GE.AND P0, PT, R4, R8, PT ;  /* 0x000000080400720c */ /* 0x000fda0003f06270 */
[----:B------:R-:W-:Y:S05]  /*9990*/  @P0 BRA `(.L_x_7092) ;  /* 0x00000004004c0947 */ /* 0x000fea0003800000 */
[----:B------:R-:W0:Y:S01]  /*99a0*/  LDC R5, c[0x0][0x3f4] ;  /* 0x0000fd00ff057b82 */ /* 0x000e220000000800 */
[----:B------:R-:W-:Y:S01]  /*99b0*/  BSSY B2, `(.L_x_7093) ;  /* 0x000002a000027945 */ /* 0x000fe20003800000 */
[-C--:B0-----:R-:W-:Y:S02]  /*99c0*/  ISETP.GE.AND P0, PT, R18, R5.reuse, PT ;  /* 0x000000051200720c */ /* 0x081fe40003f06270 */
[----:B------:R-:W-:-:S11]  /*99d0*/  ISETP.GE.AND P1, PT, R152, R5, PT ;  /* 0x000000059800720c */ /* 0x000fd60003f26270 */
[----:B------:R-:W-:Y:S05]  /*99e0*/  @P0 BRA `(.L_x_7094) ;  /* 0x0000000000980947 */ /* 0x000fea0003800000 */
[----:B------:R-:W0:Y:S01]  /*99f0*/  LDS.128 R4, [R21+0x1000] ;  /* 0x0010000015047984 */ /* 0x000e220000000c00 */
[----:B------:R-:W-:Y:S02]  /*9a00*/  HADD2.F32 R31, -RZ, R13.H0_H0 ;  /* 0x2000000dff1f7230 */ /* 0x000fe40000004100 */
        /* <DEDUP_REMOVED lines=9> */
[C---:B------:R-:W-:Y:S01]  /*9aa0*/  FMUL.FTZ R30, R29.reuse, R4 ;  /* 0x000000041d1e7220 */ /* 0x040fe20000410000 */
[----:B------:R-:W-:Y:S02]  /*9ab0*/  HADD2.F32 R26, -RZ, R7.H0_H0 ;  /* 0x20000007ff1a7230 */ /* 0x000fe40000004100 */
[----:B------:R-:W-:Y:S01]  /*9ac0*/  FMUL.FTZ R27, R34, R5 ;  /* 0x00000005221b7220 */ /* 0x000fe20000410000 */
[----:B------:R-:W-:Y:S01]  /*9ad0*/  FFMA.FTZ R4, R29, R15, -R28 ;  /* 0x0000000f1d047223 */ /* 0x000fe2000001081c */
[----:B------:R-:W-:Y:S01]  /*9ae0*/  FMUL.FTZ R29, R32, R5 ;  /* 0x00000005201d7220 */ /* 0x000fe20000410000 */
[----:B------:R-:W-:-:S02]  /*9af0*/  HADD2.F32 R24, -RZ, R6.H0_H0 ;  /* 0x20000006ff187230 */ /* 0x000fc40000004100 */
[----:B------:R-:W-:Y:S01]  /*9b00*/  FFMA.FTZ R15, R31, R15, R30 ;  /* 0x0000000f1f0f7223 */ /* 0x000fe2000001001e */
[----:B------:R-:W-:Y:S02]  /*9b10*/  HADD2.F32 R7, -RZ, R7.H1_H1 ;  /* 0x30000007ff077230 */ /* 0x000fe40000004100 */
[-C--:B------:R-:W-:Y:S01]  /*9b20*/  FFMA.FTZ R5, R32, R20.reuse, -R27 ;  /* 0x0000001420057223 */ /* 0x080fe2000001081b */
[----:B------:R-:W-:Y:S02]  /*9b30*/  HADD2.F32 R6, -RZ, R6.H1_H1 ;  /* 0x30000006ff067230 */ /* 0x000fe40000004100 */
[----:B------:R-:W-:Y:S01]  /*9b40*/  FFMA.FTZ R20, R34, R20, R29 ;  /* 0x0000001422147223 */ /* 0x000fe2000001001d */
[----:B------:R-:W-:Y:S02]  /*9b50*/  HADD2.F32 R32, -RZ, R13.H1_H1 ;  /* 0x3000000dff207230 */ /* 0x000fe40000004100 */
[----:B------:R-:W-:Y:S01]  /*9b60*/  FMUL.FTZ R31, R36, R7 ;  /* 0x00000007241f7220 */ /* 0x000fe20000410000 */
[----:B------:R-:W-:Y:S01]  /*9b70*/  HADD2.F32 R28, -RZ, R11.H1_H1 ;  /* 0x3000000bff1c7230 */ /* 0x000fe20000004100 */
[----:B------:R-:W-:Y:S01]  /*9b80*/  F2FP.F16.F32.PACK_AB R4, R15, R4 ;  /* 0x000000040f04723e */ /* 0x000fe200000000ff */
[----:B------:R-:W-:-:S02]  /*9b90*/  HADD2.F32 R30, -RZ, R12.H1_H1 ;  /* 0x3000000cff1e7230 */ /* 0x000fc40000004100 */
[-C--:B------:R-:W-:Y:S01]  /*9ba0*/  FMUL.FTZ R27, R32, R6.reuse ;  /* 0x00000006201b7220 */ /* 0x080fe20000410000 */
[----:B------:R-:W-:Y:S01]  /*9bb0*/  F2FP.F16.F32.PACK_AB R5, R20, R5 ;  /* 0x000000051405723e */ /* 0x000fe200000000ff */
[----:B------:R-:W-:Y:S01]  /*9bc0*/  FMUL.FTZ R29, R28, R6 ;  /* 0x000000061c1d7220 */ /* 0x000fe20000410000 */
[C---:B------:R-:W-:Y:S01]  /*9bd0*/  FMUL.FTZ R33, R30.reuse, R7 ;  /* 0x000000071e217220 */ /* 0x040fe20000410000 */
[----:B------:R-:W-:Y:S01]  /*9be0*/  FFMA.FTZ R7, R30, R26, -R31 ;  /* 0x0000001a1e077223 */ /* 0x000fe2000001081f */
[-C--:B------:R-:W-:Y:S01]  /*9bf0*/  FFMA.FTZ R6, R28, R24.reuse, -R27 ;  /* 0x000000181c067223 */ /* 0x080fe2000001081b */
[----:B------:R-:W-:Y:S01]  /*9c00*/  FFMA.FTZ R29, R32, R24, R29 ;  /* 0x00000018201d7223 */ /* 0x000fe2000001001d */
[----:B------:R-:W-:-:S04]  /*9c10*/  FFMA.FTZ R26, R36, R26, R33 ;  /* 0x0000001a241a7223 */ /* 0x000fc80000010021 */
[----:B------:R-:W-:Y:S02]  /*9c20*/  F2FP.F16.F32.PACK_AB R6, R29, R6 ;  /* 0x000000061d06723e */ /* 0x000fe400000000ff */
[----:B------:R-:W-:-:S05]  /*9c30*/  F2FP.F16.F32.PACK_AB R7, R26, R7 ;  /* 0x000000071a07723e */ /* 0x000fca00000000ff */
[----:B------:R0:W-:Y:S02]  /*9c40*/  STS.128 [R21+0x1000], R4 ;  /* 0x0010000415007388 */ /* 0x0001e40000000c00 */
.L_x_7094:
[----:B------:R-:W-:Y:S05]  /*9c50*/  BSYNC B2 ;  /* 0x0000000000027941 */ /* 0x000fea0003800000 */
.L_x_7093:
[----:B------:R-:W-:Y:S05]  /*9c60*/  @P1 BRA `(.L_x_7092) ;  /* 0x0000000000981947 */ /* 0x000fea0003800000 */
[----:B0-----:R-:W0:Y:S01]  /*9c70*/  LDS.128 R4, [R21+0x5000] ;  /* 0x0050000015047984 */ /* 0x001e220000000c00 */
[----:B------:R-:W-:Y:S02]  /*9c80*/  HADD2.F32 R31, -RZ, R9.H0_H0 ;  /* 0x20000009ff1f7230 */ /* 0x000fe40000004100 */
[----:B------:R-:W-:Y:S02]  /*9c90*/  HADD2.F32 R29, -RZ, R0.H0_H0 ;  /* 0x20000000ff1d7230 */ /* 0x000fe40000004100 */
[--C-:B------:R-:W-:Y:S02]  /*9ca0*/  HADD2.F32 R34, -RZ, R10.reuse.H0_H0 ;  /* 0x2000000aff227230 */ /* 0x100fe40000004100 */
        /* <DEDUP_REMOVED lines=34> */
.L_x_7092:
[----:B------:R-:W-:Y:S05]  /*9ed0*/  BSYNC B1 ;  /* 0x0000000000017941 */ /* 0x000fea0003800000 */
.L_x_7091:
        /* <DEDUP_REMOVED lines=47> */
.L_x_7098:
[----:B------:R-:W-:Y:S05]  /*a1d0*/  BSYNC B2 ;  /* 0x0000000000027941 */ /* 0x000fea0003800000 */
.L_x_7097:
        /* <DEDUP_REMOVED lines=39> */
.L_x_7096:
[----:B------:R-:W-:Y:S05]  /*a450*/  BSYNC B1 ;  /* 0x0000000000017941 */ /* 0x000fea0003800000 */
.L_x_7095:
[----:B01----:R-:W-:-:S05]  /*a460*/  VIADD R4, R153, 0x60 ;  /* 0x0000006099047836 */ /* 0x003fca0000000000 */
        /* <DEDUP_REMOVED lines=21> */
[-C--:B------:R-:W-:Y:S01]  /*a5c0*/  FMUL.FTZ R26, R33, R5.reuse ;  /* 0x00000005211a7220 */ /* 0x080fe20000410000 */
[-C--:B------:R-:W-:Y:S01]  /*a5d0*/  FFMA.FTZ R4, R28, R8.reuse, -R27 ;  /* 0x000000081c047223 */ /* 0x080fe2000001081b */
[----:B------:R-:W-:Y:S01]  /*a5e0*/  FFMA.FTZ R29, R30, R8, R29 ;  /* 0x000000081e1d7223 */ /* 0x000fe2000001001d */
[C---:B------:R-:W-:Y:S01]  /*a5f0*/  FMUL.FTZ R8, R31.reuse, R5 ;  /* 0x000000051f087220 */ /* 0x040fe20000410000 */
[--C-:B------:R-:W-:Y:S02]  /*a600*/  HADD2.F32 R20, -RZ, R6.reuse.H0_H0 ;  /* 0x20000006ff147230 */ /* 0x100fe40000004100 */
[-C--:B------:R-:W-:Y:S01]  /*a610*/  FFMA.FTZ R5, R31, R15.reuse, -R26 ;  /* 0x0000000f1f057223 */ /* 0x080fe2000001081a */
[----:B------:R-:W-:Y:S02]  /*a620*/  HADD2.F32 R7, -RZ, R7.H1_H1 ;  /* 0x30000007ff077230 */ /* 0x000fe40000004100 */
[----:B------:R-:W-:Y:S01]  /*a630*/  FFMA.FTZ R8, R33, R15, R8 ;  /* 0x0000000f21087223 */ /* 0x000fe20000010008 */
[----:B------:R-:W-:Y:S01]  /*a640*/  HADD2.F32 R6, -RZ, R6.H1_H1 ;  /* 0x30000006ff067230 */ /* 0x000fe20000004100 */
[----:B------:R-:W-:Y:S01]  /*a650*/  F2FP.F16.F32.PACK_AB R4, R29, R4 ;  /* 0x000000041d04723e */ /* 0x000fe200000000ff */
[----:B------:R-:W-:-:S02]  /*a660*/  HADD2.F32 R28, -RZ, R13.H1_H1 ;  /* 0x3000000dff1c7230 */ /* 0x000fc40000004100 */
[-C--:B------:R-:W-:Y:S01]  /*a670*/  FMUL.FTZ R15, R14, R7.reuse ;  /* 0x000000070e0f7220 */ /* 0x080fe20000410000 */
[----:B------:R-:W-:Y:S02]  /*a680*/  HADD2.F32 R26, -RZ, R11.H1_H1 ;  /* 0x3000000bff1a7230 */ /* 0x000fe40000004100 */
[----:B------:R-:W-:Y:S01]  /*a690*/  FMUL.FTZ R27, R12, R7 ;  /* 0x000000070c1b7220 */ /* 0x000fe20000410000 */
[----:B------:R-:W-:Y:S01]  /*a6a0*/  F2FP.F16.F32.PACK_AB R5, R8, R5 ;  /* 0x000000050805723e */ /* 0x000fe200000000ff */
[----:B------:R-:W-:Y:S01]  /*a6b0*/  FMUL.FTZ R11, R28, R6 ;  /* 0x000000061c0b7220 */ /* 0x000fe20000410000 */
[----:B------:R-:W-:Y:S01]  /*a6c0*/  FFMA.FTZ R7, R12, R24, -R15 ;  /* 0x000000180c077223 */ /* 0x000fe2000001080f */
[----:B------:R-:W-:Y:S01]  /*a6d0*/  FMUL.FTZ R13, R26, R6 ;  /* 0x000000061a0d7220 */ /* 0x000fe20000410000 */
[----:B------:R-:W-:Y:S01]  /*a6e0*/  FFMA.FTZ R24, R14, R24, R27 ;  /* 0x000000180e187223 */ /* 0x000fe2000001001b */
[-C--:B------:R-:W-:Y:S02]  /*a6f0*/  FFMA.FTZ R6, R26, R20.reuse, -R11 ;  /* 0x000000141a067223 */ /* 0x080fe4000001080b */
[----:B------:R-:W-:-:S02]  /*a700*/  FFMA.FTZ R13, R28, R20, R13 ;  /* 0x000000141c0d7223 */ /* 0x000fc4000001000d */
[----:B------:R-:W-:-:S03]  /*a710*/  F2FP.F16.F32.PACK_AB R7, R24, R7 ;  /* 0x000000071807723e */ /* 0x000fc600000000ff */
[----:B------:R-:W-:-:S05]  /*a720*/  F2FP.F16.F32.PACK_AB R6, R13, R6 ;  /* 0x000000060d06723e */ /* 0x000fca00000000ff */
[----:B------:R0:W-:Y:S02]  /*a730*/  STS.128 [R21+0x3000], R4 ;  /* 0x0030000415007388 */ /* 0x0001e40000000c00 */
.L_x_7101:
[----:B------:R-:W-:Y:S05]  /*a740*/  BSYNC B1 ;  /* 0x0000000000017941 */ /* 0x000fea0003800000 */
.L_x_7100:
        /* <DEDUP_REMOVED lines=29> */
[C---:B------:R-:W-:Y:S01]  /*a920*/  FMUL.FTZ R9, R14.reuse, R6 ;  /* 0x000000060e097220 */ /* 0x040fe20000410000 */
[-C--:B------:R-:W-:Y:S01]  /*a930*/  FMUL.FTZ R0, R29, R7.reuse ;  /* 0x000000071d007220 */ /* 0x080fe20000410000 */
[C---:B------:R-:W-:Y:S01]  /*a940*/  FMUL.FTZ R10, R15.reuse, R7 ;  /* 0x000000070f0a7220 */ /* 0x040fe20000410000 */
[-C--:B------:R-:W-:Y:S01]  /*a950*/  FFMA.FTZ R3, R14, R12.reuse, -R3 ;  /* 0x0000000c0e037223 */ /* 0x080fe20000010803 */
[----:B------:R-:W-:Y:S01]  /*a960*/  FFMA.FTZ R6, R20, R12, R9 ;  /* 0x0000000c14067223 */ /* 0x000fe20000010009 */
[-C--:B------:R-:W-:Y:S01]  /*a970*/  FFMA.FTZ R0, R15, R13.reuse, -R0 ;  /* 0x0000000d0f007223 */ /* 0x080fe20000010800 */
[----:B------:R-:W-:-:S03]  /*a980*/  FFMA.FTZ R7, R29, R13, R10 ;  /* 0x0000000d1d077223 */ /* 0x000fc6000001000a */
[----:B------:R-:W-:Y:S02]  /*a990*/  F2FP.F16.F32.PACK_AB R6, R6, R3 ;  /* 0x000000030606723e */ /* 0x000fe400000000ff */
[----:B------:R-:W-:-:S05]  /*a9a0*/  F2FP.F16.F32.PACK_AB R7, R7, R0 ;  /* 0x000000000707723e */ /* 0x000fca00000000ff */
[----:B------:R1:W-:Y:S01]  /*a9b0*/  STS.128 [R21+0x7000], R4 ;  /* 0x0070000415007388 */ /* 0x0003e20000000c00 */
[----:B------:R-:W-:Y:S05]  /*a9c0*/  BRA `(.L_x_7099) ;  /* 0x0000001800bc7947 */ /* 0x000fea0003800000 */
.L_x_7081:
[----:B------:R-:W-:-:S03]  /*a9d0*/  UMOV UR4, 0xffffffff ;  /* 0xffffffff00047882 */ /* 0x000fc60000000000 */
[----:B------:R-:W-:Y:S05]  /*a9e0*/  BRA.DIV UR4, `(.L_x_7102) ;  /* 0x0000011e04e47947 */ /* 0x000fea000b800000 */
[----:B------:R0:W1:Y:S04]  /*a9f0*/  SHFL.IDX PT, R0, R26, RZ, 0x181f ;  /* 0x00181fff1a007589 */ /* 0x00006800000e0000 */
[----:B------:R0:W3:Y:S04]  /*aa00*/  SHFL.IDX PT, R3, R24, RZ, 0x181f ;  /* 0x00181fff18037589 */ /* 0x0000e800000e0000 */
[----:B------:R0:W4:Y:S04]  /*aa10*/  SHFL.IDX PT, R20, R28, RZ, 0x181f ;  /* 0x00181fff1c147589 */ /* 0x00012800000e0000 */
[----:B------:R0:W0:Y:S02]  /*aa20*/  SHFL.IDX PT, R14, R27, RZ, 0x181f ;  /* 0x00181fff1b0e7589 */ /* 0x00002400000e0000 */
.L_x_7356:
[----:B------:R-:W-:Y:S01]  /*aa30*/  ULDC UR4, c[0x0][0x448] ;  /* 0x0001120000047ab9 */ /* 0x000fe20000000800 */
[----:B------:R-:W-:Y:S01]  /*aa40*/  BSSY B1, `(.L_x_7103) ;  /* 0x0000014000017945 */ /* 0x000fe20003800000 */
[----:B------:R-:W-:Y:S01]  /*aa50*/  IMAD R94, R94, UR4, RZ ;  /* 0x000000045e5e7c24 */ /* 0x000fe2000f8e02ff */
[----:B------:R-:W-:Y:S02]  /*aa60*/  CS2R R6, SRZ ;  /* 0x0000000000067805 */ /* 0x000fe4000001ff00 */
[----:B------:R-:W-:Y:S02]  /*aa70*/  CS2R R8, SRZ ;  /* 0x0000000000087805 */ /* 0x000fe4000001ff00 */
[----:B------:R-:W-:Y:S02]  /*aa80*/  CS2R R10, SRZ ;  /* 0x00000000000a7805 */ /* 0x000fe4000001ff00 */
[----:B------:R-:W-:Y:S02]  /*aa90*/  ISETP.GE.AND P0, PT, R5, R94, PT ;  /* 0x0000005e0500720c */ /* 0x000fe40003f06270 */
[----:B------:R-:W-:-:S11]  /*aaa0*/  CS2R R4, SRZ ;  /* 0x0000000000047805 */ /* 0x000fd6000001ff00 */
[----:B------:R-:W-:Y:S05]  /*aab0*/  @P0 BRA `(.L_x_7104) ;  /* 0x0000000000300947 */ /* 0x000fea0003800000 */
[----:B------:R-:W-:Y:S01]  /*aac0*/  ULDC UR4, c[0x0][0x3f4] ;  /* 0x0000fd0000047ab9 */ /* 0x000fe20000000800 */
[C---:B------:R-:W-:Y:S02]  /*aad0*/  SHF.L.U32 R15, R16.reuse, 0x1, RZ ;  /* 0x00000001100f7819 */ /* 0x040fe400000006ff */
[C---:B------:R-:W-:Y:S02]  /*aae0*/  ISETP.GE.AND P2, PT, R16.reuse, UR4, PT ;  /* 0x0000000410007c0c */ /* 0x040fe4000bf46270 */
[----:B------:R-:W-:Y:S02]  /*aaf0*/  SHF.L.U64.HI R5, R16, 0x1, R17 ;  /* 0x0000000110057819 */ /* 0x000fe40000010211 */
[-C--:B---3--:R-:W-:Y:S02]  /*ab00*/  IADD3 R12, P0, R3, R15.reuse, RZ ;  /* 0x0000000f030c7210 */ /* 0x088fe40007f1e0ff */
[----:B0-----:R-:W-:-:S03]  /*ab10*/  IADD3 R14, P1, R14, R15, RZ ;  /* 0x0000000f0e0e7210 */ /* 0x001fc60007f3e0ff */
[--C-:B-12---:R-:W-:Y:S02]  /*ab20*/  IMAD.X R13, R0, 0x1, R5.reuse, P0 ;  /* 0x00000001000d7824 */ /* 0x106fe400000e0605 */
[----:B----4-:R-:W-:Y:S01]  /*ab30*/  IMAD.X R15, R20, 0x1, R5, P1 ;  /* 0x00000001140f7824 */ /* 0x010fe200008e0605 */
[----:B------:R-:W-:Y:S01]  /*ab40*/  CS2R R4, SRZ ;  /* 0x0000000000047805 */ /* 0x000fe2000001ff00 */
[----:B------:R-:W-:Y:S06]  /*ab50*/  @P2 BRA `(.L_x_7104) ;  /* 0x0000000000082947 */ /* 0x000fec0003800000 */
[----:B------:R0:W5:Y:S04]  /*ab60*/  LD.E.128 R4, desc[UR42][R12.64] ;  /* 0x0000002a0c047980 */ /* 0x000168000c101d00 */
[----:B------:R0:W5:Y:S02]  /*ab70*/  LD.E.128 R8, desc[UR42][R14.64] ;  /* 0x0000002a0e087980 */ /* 0x000164000c101d00 */
.L_x_7104:
[----:B------:R-:W-:Y:S05]  /*ab80*/  BSYNC B1 ;  /* 0x0000000000017941 */ /* 0x000fea0003800000 */
.L_x_7103:
[----:B------:R-:W-:Y:S01]  /*ab90*/  ULEA.HI UR4, UR39, UR39, URZ, 0x1 ;  /* 0x0000002727047291 */ /* 0x000fe2000f8f083f */
[----:B-1----:R-:W1:Y:S01]  /*aba0*/  LDC R0, c[0x0][0x3f4] ;  /* 0x0000fd00ff007b82 */ /* 0x002e620000000800 */
[----:B---3-5:R-:W-:Y:S01]  /*abb0*/  MOV R3, R4 ;  /* 0x0000000400037202 */ /* 0x028fe20000000f00 */
[----:B0-2---:R-:W-:Y:S01]  /*abc0*/  IMAD.MOV.U32 R13, RZ, RZ, R6 ;  /* 0x000000ffff0d7224 */ /* 0x005fe200078e0006 */
[----:B------:R-:W-:Y:S01]  /*abd0*/  ULOP3.LUT UR4, UR4, 0xfffffffe, URZ, 0xc0, !UPT ;  /* 0xfffffffe04047892 */ /* 0x000fe2000f8ec03f */
[----:B------:R-:W-:Y:S01]  /*abe0*/  SHF.R.U64 R14, R4, 0x10, R5 ;  /* 0x00000010040e7819 */ /* 0x000fe20000001205 */
[----:B------:R-:W-:Y:S01]  /*abf0*/  IMAD.MOV.U32 R4, RZ, RZ, R7 ;  /* 0x000000ffff047224 */ /* 0x000fe200078e0007 */
[----:B----4-:R-:W-:Y:S01]  /*ac00*/  SHF.R.U32.HI R20, RZ, 0x10, R5 ;  /* 0x00000010ff147819 */ /* 0x010fe20000011605 */
[----:B------:R-:W-:Y:S01]  /*ac10*/  UIADD3 UR4, UR39, -UR4, URZ ;  /* 0x8000000427047290 */ /* 0x000fe2000fffe03f */
[----:B------:R-:W-:Y:S01]  /*ac20*/  IMAD R15, R29, -0x80, R94 ;  /* 0xffffff801d0f7824 */ /* 0x000fe200078e025e */
[----:B------:R-:W-:Y:S01]  /*ac30*/  SHF.R.U64 R26, R6, 0x10, R7 ;  /* 0x00000010061a7819 */ /* 0x000fe20000001207 */
[----:B------:R-:W-:Y:S01]  /*ac40*/  IMAD.MOV.U32 R12, RZ, RZ, R5 ;  /* 0x000000ffff0c7224 */ /* 0x000fe200078e0005 */
[----:B------:R-:W-:Y:S01]  /*ac50*/  SHF.R.U32.HI R28, RZ, 0x10, R7 ;  /* 0x00000010ff1c7819 */ /* 0x000fe20000011607 */
[----:B------:R-:W-:Y:S01]  /*ac60*/  IMAD.MOV.U32 R24, RZ, RZ, R10 ;  /* 0x000000ffff187224 */ /* 0x000fe200078e000a */
[----:B------:R-:W-:Y:S01]  /*ac70*/  MOV R5, R8 ;  /* 0x0000000800057202 */ /* 0x000fe20000000f00 */
[----:B------:R-:W-:Y:S01]  /*ac80*/  IMAD.U32 R27, RZ, RZ, UR4 ;  /* 0x00000004ff1b7e24 */ /* 0x000fe2000f8e00ff */
[----:B------:R-:W-:Y:S01]  /*ac90*/  PRMT R13, R13, 0x5410, R4 ;  /* 0x000054100d0d7816 */ /* 0x000fe20000000004 */
[----:B------:R-:W-:Y:S01]  /*aca0*/  VIADD R31, R153, 0x40 ;  /* 0x00000040991f7836 */ /* 0x000fe20000000000 */
[--C-:B------:R-:W-:Y:S01]  /*acb0*/  SHF.R.U64 R8, R8, 0x10, R9.reuse ;  /* 0x0000001008087819 */ /* 0x100fe20000001209 */
[----:B------:R-:W-:Y:S01]  /*acc0*/  IMAD.MOV.U32 R6, RZ, RZ, R9 ;  /* 0x000000ffff067224 */ /* 0x000fe200078e0009 */
[----:B------:R-:W-:Y:S01]  /*acd0*/  SHF.L.U32 R27, R27, 0x1f, RZ ;  /* 0x0000001f1b1b7819 */ /* 0x000fe200000006ff */
[--C-:B------:R-:W-:Y:S01]  /*ace0*/  IMAD.MOV.U32 R7, RZ, RZ, R11.reuse ;  /* 0x000000ffff077224 */ /* 0x100fe200078e000b */
[----:B------:R-:W-:Y:S01]  /*acf0*/  SHF.R.U64 R10, R10, 0x10, R11 ;  /* 0x000000100a0a7819 */ /* 0x000fe2000000120b */
[----:B------:R-:W-:Y:S01]  /*ad00*/  VIADD R30, R153, 0x60 ;  /* 0x00000060991e7836 */ /* 0x000fe20000000000 */
[----:B------:R-:W0:Y:S01]  /*ad10*/  SYNCS.PHASECHK.TRANS64.TRYWAIT P4, [R156+URZ+0x28800], R27 ;  /* 0x0288001b9c0075a7 */ /* 0x000e22000808017f */
[----:B-1----:R-:W-:Y:S01]  /*ad20*/  ISETP.GE.AND P0, PT, R16, R0, PT ;  /* 0x000000001000720c */ /* 0x002fe20003f06270 */
[----:B------:R-:W-:Y:S01]  /*ad30*/  BSSY B1, `(.L_x_7105) ;  /* 0x0000011000017945 */ /* 0x000fe20003800000 */
[----:B------:R-:W-:-:S02]  /*ad40*/  VIMNMX R4, R15, 0x80, PT ;  /* 0x000000800f047848 */ /* 0x000fc40003fe0100 */
[----:B------:R-:W-:Y:S02]  /*ad50*/  IADD3 R32, R153, 0x20, RZ ;  /* 0x0000002099207810 */ /* 0x000fe40007ffe0ff */
[----:B------:R-:W-:Y:S02]  /*ad60*/  SHF.R.U32.HI R9, RZ, 0x10, R9 ;  /* 0x00000010ff097819 */ /* 0x000fe40000011609 */
[----:B------:R-:W-:Y:S02]  /*ad70*/  SHF.R.U32.HI R11, RZ, 0x10, R11 ;  /* 0x00000010ff0b7819 */ /* 0x000fe4000001160b */
[----:B------:R-:W-:Y:S02]  /*ad80*/  PRMT R3, R3, 0x5410, R12 ;  /* 0x0000541003037816 */ /* 0x000fe4000000000c */
[----:B------:R-:W-:Y:S02]  /*ad90*/  PRMT R12, R14, 0x5410, R20 ;  /* 0x000054100e0c7816 */ /* 0x000fe40000000014 */
[----:B------:R-:W-:-:S02]  /*ada0*/  PRMT R14, R26, 0x5410, R28 ;  /* 0x000054101a0e7816 */ /* 0x000fc4000000001c */
[-C--:B------:R-:W-:Y:S02]  /*adb0*/  ISETP.GE.OR P3, PT, R153, R4.reuse, P0 ;  /* 0x000000049900720c */ /* 0x080fe40000766670 */
[-C--:B------:R-:W-:Y:S02]  /*adc0*/  ISETP.GE.OR P2, PT, R32, R4.reuse, P0 ;  /* 0x000000042000720c */ /* 0x080fe40000746670 */
[-C--:B------:R-:W-:Y:S02]  /*add0*/  ISETP.GE.OR P1, PT, R31, R4.reuse, P0 ;  /* 0x000000041f00720c */ /* 0x080fe40000726670 */
[----:B------:R-:W-:Y:S02]  /*ade0*/  PRMT R15, R5, 0x5410, R6 ;  /* 0x00005410050f7816 */ /* 0x000fe40000000006 */
[----:B------:R-:W-:Y:S02]  /*adf0*/  ISETP.GE.OR P0, PT, R30, R4, P0 ;  /* 0x000000041e00720c */ /* 0x000fe40000706670 */
[----:B------:R-:W-:-:S02]  /*ae00*/  PRMT R20, R8, 0x5410, R9 ;  /* 0x0000541008147816 */ /* 0x000fc40000000009 */
[----:B------:R-:W-:Y:S02]  /*ae10*/  PRMT R24, R24, 0x5410, R7 ;  /* 0x0000541018187816 */ /* 0x000fe40000000007 */
[----:B------:R-:W-:Y:S01]  /*ae20*/  PRMT R26, R10, 0x5410, R11 ;  /* 0x000054100a1a7816 */ /* 0x000fe2000000000b */
[----:B0-----:R-:W-:Y:S06]  /*ae30*/  @!P4 BRA `(.L_x_7106) ;  /* 0x0000011c0040c947 */ /* 0x001fec0003800000 */
.L_x_7357:
[----:B------:R-:W-:Y:S05]  /*ae40*/  BSYNC B1 ;  /* 0x0000000000017941 */ /* 0x000fea0003800000 */
.L_x_7105:
[----:B------:R-:W-:Y:S04]  /*ae50*/  BSSY B1, `(.L_x_7107) ;  /* 0x000005a000017945 */ /* 0x000fe80003800000 */
[----:B------:R-:W-:Y:S05]  /*ae60*/  @P3 BRA `(.L_x_7108) ;  /* 0x0000000400603947 */ /* 0x000fea0003800000 */
[----:B------:R-:W-:Y:S01]  /*ae70*/  LEA.HI R4, R0, R203, RZ, 0x1d ;  /* 0x000000cb00047211 */ /* 0x000fe200078fe8ff */
[----:B------:R-:W-:Y:S01]  /*ae80*/  HADD2.F32 R39, -RZ, R15.H0_H0 ;  /* 0x2000000fff277230 */ /* 0x000fe20000004100 */
[----:B------:R-:W-:Y:S01]  /*ae90*/  SHF.L.U32 R6, R153, 0x6, RZ ;  /* 0x0000000699067819 */ /* 0x000fe200000006ff */
[----:B------:R-:W-:Y:S01]  /*aea0*/  HADD2.F32 R37, -RZ, R3.H0_H0 ;  /* 0x20000003ff257230 */ /* 0x000fe20000004100 */
[----:B------:R-:W-:Y:S01]  /*aeb0*/  SHF.R.S32.HI R7, RZ, 0x1f, R4 ;  /* 0x0000001fff077819 */ /* 0x000fe20000011404 */
[----:B------:R-:W-:Y:S02]  /*aec0*/  IMAD.SHL.U32 R5, R4, 0x8, RZ ;  /* 0x0000000804057824 */ /* 0x000fe400078e00ff */
[----:B------:R-:W-:Y:S01]  /*aed0*/  HADD2.F32 R41, -RZ, R20.H0_H0 ;  /* 0x20000014ff297230 */ /* 0x000fe20000004100 */
[----:B------:R-:W-:Y:S02]  /*aee0*/  LEA.HI R7, R7, R4, RZ, 0x3 ;  /* 0x0000000407077211 */ /* 0x000fe400078f18ff */
[----:B------:R-:W-:-:S03]  /*aef0*/  LOP3.LUT R5, R5, 0x38, RZ, 0xc0, !PT ;  /* 0x0000003805057812 */ /* 0x000fc600078ec0ff */
[----:B------:R-:W-:Y:S01]  /*af00*/  IMAD.SHL.U32 R7, R7, 0x400, RZ ;  /* 0x0000040007077824 */ /* 0x000fe200078e00ff */
[----:B------:R-:W-:-:S04]  /*af10*/  LOP3.LUT R5, R5, 0x1c0, R6, 0xf8, !PT ;  /* 0x000001c005057812 */ /* 0x000fc800078ef806 */
[----:B------:R-:W-:Y:S02]  /*af20*/  LOP3.LUT R9, R5, R200, RZ, 0x3c, !PT ;  /* 0x000000c805097212 */ /* 0x000fe400078e3cff */
[----:B------:R-:W-:Y:S02]  /*af30*/  LOP3.LUT R8, R7, 0x7fffe000, RZ, 0xc0, !PT ;  /* 0x7fffe00007087812 */ /* 0x000fe400078ec0ff */
[----:B------:R-:W1:Y:S02]  /*af40*/  LDS.128 R4, [R21] ;  /* 0x0000000015047984 */ /* 0x000e640000000c00 */
[----:B------:R-:W-:-:S05]  /*af50*/  IADD3 R9, R9, R8, R201 ;  /* 0x0000000809097210 */ /* 0x000fca0007ffe0c9 */
[----:B0-----:R-:W-:-:S05]  /*af60*/  IMAD R27, R9, 0x2, R156 ;  /* 0x00000002091b7824 */ /* 0x001fca00078e029c */
[----:B------:R-:W0:Y:S01]  /*af70*/  LDS.128 R8, [R27+0x10400] ;  /* 0x010400001b087984 */ /* 0x000e220000000c00 */
[--C-:B-1----:R-:W-:Y:S02]  /*af80*/  HADD2.F32 R28, -RZ, R4.reuse.H0_H0 ;  /* 0x20000004ff1c7230 */ /* 0x102fe40000004100 */
[----:B------:R-:W-:Y:S02]  /*af90*/  HADD2.F32 R4, -RZ, R4.H1_H1 ;  /* 0x30000004ff047230 */ /* 0x000fe40000004100 */
[--C-:B------:R-:W-:Y:S02]  /*afa0*/  HADD2.F32 R29, -RZ, R5.reuse.H0_H0 ;  /* 0x20000005ff1d7230 */ /* 0x100fe40000004100 */
[----:B------:R-:W-:Y:S02]  /*afb0*/  HADD2.F32 R5, -RZ, R5.H1_H1 ;  /* 0x30000005ff057230 */ /* 0x000fe40000004100 */
[--C-:B------:R-:W-:Y:S02]  /*afc0*/  HADD2.F32 R30, -RZ, R6.reuse.H0_H0 ;  /* 0x20000006ff1e7230 */ /* 0x100fe40000004100 */
[----:B------:R-:W-:-:S02]  /*afd0*/  HADD2.F32 R6, -RZ, R6.H1_H1 ;  /* 0x30000006ff067230 */ /* 0x000fc40000004100 */
[--C-:B0-----:R-:W-:Y:S02]  /*afe0*/  HADD2.F32 R32, -RZ, R8.reuse.H0_H0 ;  /* 0x20000008ff207230 */ /* 0x101fe40000004100 */
[----:B------:R-:W-:Y:S02]  /*aff0*/  HADD2.F32 R8, -RZ, R8.H1_H1 ;  /* 0x30000008ff087230 */ /* 0x000fe40000004100 */
[----:B------:R-:W-:Y:S02]  /*b000*/  HADD2.F32 R33, -RZ, R9.H0_H0 ;  /* 0x20000009ff217230 */ /* 0x000fe40000004100 */
[C---:B------:R-:W-:Y:S01]  /*b010*/  FMUL.FTZ R43, R32.reuse, R39 ;  /* 0x00000027202b7220 */ /* 0x040fe20000410000 */
[----:B------:R-:W-:Y:S01]  /*b020*/  FMUL.FTZ R45, R32, R37 ;  /* 0x00000025202d7220 */ /* 0x000fe20000410000 */
[----:B------:R-:W-:Y:S02]  /*b030*/  HADD2.F32 R32, -RZ, R15.H1_H1 ;  /* 0x3000000fff207230 */ /* 0x000fe40000004100 */
[----:B------:R-:W-:Y:S01]  /*b040*/  FMUL.FTZ R47, R8, R41 ;  /* 0x00000029082f7220 */ /* 0x000fe20000410000 */
[----:B------:R-:W-:Y:S01]  /*b050*/  FFMA.FTZ R43, R28, R37, -R43 ;  /* 0x000000251c2b7223 */ /* 0x000fe2000001082b */
[----:B------:R-:W-:-:S02]  /*b060*/  HADD2.F32 R37, -RZ, R12.H0_H0 ;  /* 0x2000000cff257230 */ /* 0x000fc40000004100 */
[----:B------:R-:W-:Y:S01]  /*b070*/  FFMA.FTZ R45, R28, R39, R45 ;  /* 0x000000271c2d7223 */ /* 0x000fe2000001002d */
[----:B------:R-:W-:Y:S02]  /*b080*/  HADD2.F32 R28, -RZ, R3.H1_H1 ;  /* 0x30000003ff1c7230 */ /* 0x000fe40000004100 */
[C---:B------:R-:W-:Y:S01]  /*b090*/  FMUL.FTZ R40, R33.reuse, R32 ;  /* 0x0000002021287220 */ /* 0x040fe20000410000 */
[----:B------:R-:W-:Y:S02]  /*b0a0*/  HADD2.F32 R9, -RZ, R9.H1_H1 ;  /* 0x30000009ff097230 */ /* 0x000fe40000004100 */
[-C--:B------:R-:W-:Y:S01]  /*b0b0*/  FMUL.FTZ R39, R8, R37.reuse ;  /* 0x0000002508277220 */ /* 0x080fe20000410000 */
[C---:B------:R-:W-:Y:S01]  /*b0c0*/  FFMA.FTZ R36, R4.reuse, R37, -R47 ;  /* 0x0000002504247223 */ /* 0x040fe2000001082f */
[----:B------:R-:W-:Y:S01]  /*b0d0*/  FMUL.FTZ R33, R33, R28 ;  /* 0x0000001c21217220 */ /* 0x000fe20000410000 */
[----:B------:R-:W-:Y:S02]  /*b0e0*/  HADD2.F32 R8, -RZ, R20.H1_H1 ;  /* 0x30000014ff087230 */ /* 0x000fe40000004100 */
[----:B------:R-:W-:Y:S01]  /*b0f0*/  FFMA.FTZ R38, R4, R41, R39 ;  /* 0x0000002904267223 */ /* 0x000fe20000010027 */
[----:B------:R-:W-:-:S02]  /*b100*/  HADD2.F32 R4, -RZ, R12.H1_H1 ;  /* 0x3000000cff047230 */ /* 0x000fc40000004100 */
[C---:B------:R-:W-:Y:S01]  /*b110*/  FFMA.FTZ R32, R29.reuse, R32, R33 ;  /* 0x000000201d207223 */ /* 0x040fe20000010021 */
[----:B------:R-:W-:Y:S02]  /*b120*/  HADD2.F32 R34, -RZ, R10.H0_H0 ;  /* 0x2000000aff227230 */ /* 0x000fe40000004100 */
[----:B------:R-:W-:Y:S01]  /*b130*/  FFMA.FTZ R40, R29, R28, -R40 ;  /* 0x0000001c1d287223 */ /* 0x000fe20000010828 */
[----:B------:R-:W-:Y:S02]  /*b140*/  HADD2.F32 R33, -RZ, R24.H0_H0 ;  /* 0x20000018ff217230 */ /* 0x000fe40000004100 */
[C---:B------:R-:W-:Y:S01]  /*b150*/  FMUL.FTZ R28, R9.reuse, R8 ;  /* 0x00000008091c7220 */ /* 0x040fe20000410000 */
[----:B------:R-:W-:Y:S02]  /*b160*/  HADD2.F32 R29, -RZ, R13.H0_H0 ;  /* 0x2000000dff1d7230 */ /* 0x000fe40000004100 */
[----:B------:R-:W-:Y:S01]  /*b170*/  FMUL.FTZ R42, R9, R4 ;  /* 0x00000004092a7220 */ /* 0x000fe20000410000 */
[----:B------:R-:W-:-:S02]  /*b180*/  HADD2.F32 R10, -RZ, R10.H1_H1 ;  /* 0x3000000aff0a7230 */ /* 0x000fc40000004100 */
[C---:B------:R-:W-:Y:S01]  /*b190*/  FMUL.FTZ R47, R34.reuse, R33 ;  /* 0x00000021222f7220 */ /* 0x040fe20000410000 */
[----:B------:R-:W-:Y:S02]  /*b1a0*/  HADD2.F32 R37, -RZ, R26.H0_H0 ;  /* 0x2000001aff257230 */ /* 0x000fe40000004100 */
[C---:B------:R-:W-:Y:S01]  /*b1b0*/  FFMA.FTZ R39, R5.reuse, R4, -R28 ;  /* 0x0000000405277223 */ /* 0x040fe2000001081c */
[----:B------:R-:W-:Y:S02]  /*b1c0*/  HADD2.F32 R9, -RZ, R14.H0_H0 ;  /* 0x2000000eff097230 */ /* 0x000fe40000004100 */
[-C--:B------:R-:W-:Y:S01]  /*b1d0*/  FMUL.FTZ R34, R34, R29.reuse ;  /* 0x0000001d22227220 */ /* 0x080fe20000410000 */
[----:B------:R-:W-:Y:S01]  /*b1e0*/  FFMA.FTZ R41, R5, R8, R42 ;  /* 0x0000000805297223 */ /* 0x000fe2000001002a */
[----:B------:R-:W-:Y:S01]  /*b1f0*/  FFMA.FTZ R47, R30, R29, -R47 ;  /* 0x0000001d1e2f7223 */ /* 0x000fe2000001082f */
[--C-:B------:R-:W-:Y:S02]  /*b200*/  HADD2.F32 R35, -RZ, R11.reuse.H0_H0 ;  /* 0x2000000bff237230 */ /* 0x100fe40000004100 */
[C---:B------:R-:W-:Y:S01]  /*b210*/  FMUL.FTZ R5, R10.reuse, R37 ;  /* 0x000000250a057220 */ /* 0x040fe20000410000 */
[----:B------:R-:W-:Y:S01]  /*b220*/  FMUL.FTZ R29, R10, R9 ;  /* 0x000000090a1d7220 */ /* 0x000fe20000410000 */
[----:B------:R-:W-:-:S02]  /*b230*/  HADD2.F32 R11, -RZ, R11.H1_H1 ;  /* 0x3000000bff0b7230 */ /* 0x000fc40000004100 */
[----:B------:R-:W-:Y:S01]  /*b240*/  FFMA.FTZ R34, R30, R33, R34 ;  /* 0x000000211e227223 */ /* 0x000fe20000010022 */
[----:B------:R-:W-:Y:S02]  /*b250*/  HADD2.F32 R10, -RZ, R24.H1_H1 ;  /* 0x30000018ff0a7230 */ /* 0x000fe40000004100 */
[C---:B------:R-:W-:Y:S01]  /*b260*/  FFMA.FTZ R30, R6.reuse, R9, -R5 ;  /* 0x00000009061e7223 */ /* 0x040fe20000010805 */
[----:B------:R-:W-:Y:S02]  /*b270*/  HADD2.F32 R28, -RZ, R26.H1_H1 ;  /* 0x3000001aff1c7230 */ /* 0x000fe40000004100 */
[----:B------:R-:W-:Y:S01]  /*b280*/  FFMA.FTZ R29, R6, R37, R29 ;  /* 0x00000025061d7223 */ /* 0x000fe2000001001d */
[----:B------:R-:W-:Y:S02]  /*b290*/  HADD2.F32 R4, -RZ, R13.H1_H1 ;  /* 0x3000000dff047230 */ /* 0x000fe40000004100 */
[----:B------:R-:W-:Y:S01]  /*b2a0*/  FMUL.FTZ R6, R35, R10 ;  /* 0x0000000a23067220 */ /* 0x000fe20000410000 */
[----:B------:R-:W-:-:S02]  /*b2b0*/  HADD2.F32 R8, -RZ, R14.H1_H1 ;  /* 0x3000000eff087230 */ /* 0x000fc40000004100 */
[----:B------:R-:W-:Y:S01]  /*b2c0*/  FMUL.FTZ R42, R11, R28 ;  /* 0x0000001c0b2a7220 */ /* 0x000fe20000410000 */
[--C-:B------:R-:W-:Y:S02]  /*b2d0*/  HADD2.F32 R31, -RZ, R7.reuse.H0_H0 ;  /* 0x20000007ff1f7230 */ /* 0x100fe40000004100 */
        /* <DEDUP_REMOVED lines=17> */
.L_x_7108:
[----:B------:R-:W-:Y:S05]  /*b3f0*/  BSYNC B1 ;  /* 0x0000000000017941 */ /* 0x000fea0003800000 */
.L_x_7107:
[----:B------:R-:W-:Y:S04]  /*b400*/  BSSY B1, `(.L_x_7109) ;  /* 0x0000059000017945 */ /* 0x000fe80003800000 */
[----:B------:R-:W-:Y:S05]  /*b410*/  @P2 BRA `(.L_x_7110) ;  /* 0x00000004005c2947 */ /* 0x000fea0003800000 */
[----:B-1----:R-:W-:Y:S01]  /*b420*/  LEA.HI R4, R0, R203, RZ, 0x1d ;  /* 0x000000cb00047211 */ /* 0x002fe200078fe8ff */
[----:B------:R-:W-:Y:S01]  /*b430*/  HADD2.F32 R35, -RZ, R3.H0_H0 ;  /* 0x20000003ff237230 */ /* 0x000fe20000004100 */
[----:B------:R-:W-:Y:S01]  /*b440*/  SHF.R.U32.HI R7, RZ, 0x3, R193 ;  /* 0x00000003ff077819 */ /* 0x000fe200000116c1 */
[--C-:B------:R-:W-:Y:S01]  /*b450*/  HADD2.F32 R37, -RZ, R15.reuse.H0_H0 ;  /* 0x2000000fff257230 */ /* 0x100fe20000004100 */
[----:B------:R-:W-:Y:S01]  /*b460*/  SHF.R.S32.HI R5, RZ, 0x1f, R4 ;  /* 0x0000001fff057819 */ /* 0x000fe20000011404 */
[----:B------:R-:W-:Y:S02]  /*b470*/  IMAD.SHL.U32 R6, R4, 0x8, RZ ;  /* 0x0000000804067824 */ /* 0x000fe400078e00ff */
[----:B------:R-:W-:Y:S01]  /*b480*/  HADD2.F32 R44, -RZ, R20.H0_H0 ;  /* 0x20000014ff2c7230 */ /* 0x000fe20000004100 */
[----:B------:R-:W-:Y:S01]  /*b490*/  LEA.HI R5, R5, R4, RZ, 0x3 ;  /* 0x0000000405057211 */ /* 0x000fe200078f18ff */
[----:B------:R-:W-:Y:S01]  /*b4a0*/  HADD2.F32 R40, -RZ, R12.H0_H0 ;  /* 0x2000000cff287230 */ /* 0x000fe20000004100 */
[----:B------:R-:W-:Y:S01]  /*b4b0*/  LOP3.LUT R4, R193, 0x38, R6, 0xf8, !PT ;  /* 0x00000038c1047812 */ /* 0x000fe200078ef806 */
[----:B------:R-:W-:Y:S01]  /*b4c0*/  HADD2.F32 R46, -RZ, R15.H1_H1 ;  /* 0x3000000fff2e7230 */ /* 0x000fe20000004100 */
[----:B------:R-:W-:Y:S01]  /*b4d0*/  SHF.L.U32 R5, R5, 0xa, RZ ;  /* 0x0000000a05057819 */ /* 0x000fe200000006ff */
[----:B------:R-:W-:Y:S01]  /*b4e0*/  HADD2.F32 R42, -RZ, R3.H1_H1 ;  /* 0x30000003ff2a7230 */ /* 0x000fe20000004100 */
[----:B------:R-:W-:Y:S01]  /*b4f0*/  LOP3.LUT R8, R4, R7, RZ, 0x3c, !PT ;  /* 0x0000000704087212 */ /* 0x000fe200078e3cff */
[----:B------:R-:W-:Y:S01]  /*b500*/  HADD2.F32 R43, -RZ, R20.H1_H1 ;  /* 0x30000014ff2b7230 */ /* 0x000fe20000004100 */
[----:B------:R-:W-:Y:S01]  /*b510*/  LOP3.LUT R9, R5, 0x7fffe000, RZ, 0xc0, !PT ;  /* 0x7fffe00005097812 */ /* 0x000fe200078ec0ff */
[----:B------:R-:W-:Y:S01]  /*b520*/  HADD2.F32 R39, -RZ, R12.H1_H1 ;  /* 0x3000000cff277230 */ /* 0x000fe20000004100 */
[----:B------:R-:W0:Y:S01]  /*b530*/  LDS.128 R4, [R229] ;  /* 0x00000000e5047984 */ /* 0x000e220000000c00 */
[----:B------:R-:W-:Y:S01]  /*b540*/  HADD2.F32 R45, -RZ, R24.H0_H0 ;  /* 0x20000018ff2d7230 */ /* 0x000fe20000004100 */
[----:B------:R-:W-:Y:S01]  /*b550*/  IADD3 R9, R8, R9, R199 ;  /* 0x0000000908097210 */ /* 0x000fe20007ffe0c7 */
[----:B------:R-:W-:-:S04]  /*b560*/  HADD2.F32 R41, -RZ, R13.H0_H0 ;  /* 0x2000000dff297230 */ /* 0x000fc80000004100 */
        /* <DEDUP_REMOVED lines=14> */
[-C--:B------:R-:W-:Y:S01]  /*b650*/  FMUL.FTZ R31, R44, R8.reuse ;  /* 0x000000082c1f7220 */ /* 0x080fe20000410000 */
[-C--:B------:R-:W-:Y:S01]  /*b660*/  FFMA.FTZ R36, R35, R27.reuse, -R36 ;  /* 0x0000001b23247223 */ /* 0x080fe20000010824 */
[----:B------:R-:W-:Y:S01]  /*b670*/  FFMA.FTZ R38, R37, R27, R38 ;  /* 0x0000001b25267223 */ /* 0x000fe20000010026 */
[----:B------:R-:W-:Y:S01]  /*b680*/  FMUL.FTZ R27, R40, R8 ;  /* 0x00000008281b7220 */ /* 0x000fe20000410000 */
[----:B------:R-:W-:Y:S01]  /*b690*/  FMUL.FTZ R35, R46, R32 ;  /* 0x000000202e237220 */ /* 0x000fe20000410000 */
[----:B------:R-:W-:-:S02]  /*b6a0*/  HADD2.F32 R33, -RZ, R10.H0_H0 ;  /* 0x2000000aff217230 */ /* 0x000fc40000004100 */
[----:B------:R-:W-:Y:S01]  /*b6b0*/  FFMA.FTZ R31, R40, R4, -R31 ;  /* 0x00000004281f7223 */ /* 0x000fe2000001081f */
[----:B------:R-:W-:Y:S01]  /*b6c0*/  FMUL.FTZ R37, R42, R32 ;  /* 0x000000202a257220 */ /* 0x000fe20000410000 */
[----:B------:R-:W-:Y:S01]  /*b6d0*/  FFMA.FTZ R27, R44, R4, R27 ;  /* 0x000000042c1b7223 */ /* 0x000fe2000001001b */
[----:B------:R-:W-:Y:S02]  /*b6e0*/  HADD2.F32 R10, -RZ, R10.H1_H1 ;  /* 0x3000000aff0a7230 */ /* 0x000fe40000004100 */
[-C--:B------:R-:W-:Y:S01]  /*b6f0*/  FMUL.FTZ R4, R43, R9.reuse ;  /* 0x000000092b047220 */ /* 0x080fe20000410000 */
[----:B------:R-:W-:Y:S01]  /*b700*/  FMUL.FTZ R8, R39, R9 ;  /* 0x0000000927087220 */ /* 0x000fe20000410000 */
[----:B------:R-:W-:Y:S02]  /*b710*/  HADD2.F32 R44, -RZ, R26.H0_H0 ;  /* 0x2000001aff2c7230 */ /* 0x000fe40000004100 */
[-C--:B------:R-:W-:Y:S01]  /*b720*/  FFMA.FTZ R35, R42, R28.reuse, -R35 ;  /* 0x0000001c2a237223 */ /* 0x080fe20000010823 */
[----:B------:R-:W-:Y:S01]  /*b730*/  FFMA.FTZ R37, R46, R28, R37 ;  /* 0x0000001c2e257223 */ /* 0x000fe20000010025 */
[----:B------:R-:W-:-:S02]  /*b740*/  HADD2.F32 R42, -RZ, R14.H0_H0 ;  /* 0x2000000eff2a7230 */ /* 0x000fc40000004100 */
[-C--:B------:R-:W-:Y:S01]  /*b750*/  FFMA.FTZ R28, R39, R5.reuse, -R4 ;  /* 0x00000005271c7223 */ /* 0x080fe20000010804 */
[----:B------:R-:W-:Y:S01]  /*b760*/  FFMA.FTZ R32, R43, R5, R8 ;  /* 0x000000052b207223 */ /* 0x000fe20000010008 */
[-C--:B------:R-:W-:Y:S01]  /*b770*/  FMUL.FTZ R4, R45, R33.reuse ;  /* 0x000000212d047220 */ /* 0x080fe20000410000 */
[-C--:B------:R-:W-:Y:S01]  /*b780*/  FMUL.FTZ R5, R44, R10.reuse ;  /* 0x0000000a2c057220 */ /* 0x080fe20000410000 */
[C---:B------:R-:W-:Y:S01]  /*b790*/  FMUL.FTZ R40, R41.reuse, R33 ;  /* 0x0000002129287220 */ /* 0x040fe20000410000 */
[C---:B------:R-:W-:Y:S01]  /*b7a0*/  FMUL.FTZ R9, R42.reuse, R10 ;  /* 0x0000000a2a097220 */ /* 0x040fe20000410000 */
[--C-:B------:R-:W-:Y:S02]  /*b7b0*/  HADD2.F32 R34, -RZ, R11.reuse.H0_H0 ;  /* 0x2000000bff227230 */ /* 0x100fe40000004100 */
[----:B------:R-:W-:Y:S01]  /*b7c0*/  FFMA.FTZ R33, R41, R29, -R4 ;  /* 0x0000001d29217223 */ /* 0x000fe20000010804 */
[----:B------:R-:W-:Y:S01]  /*b7d0*/  FFMA.FTZ R10, R42, R6, -R5 ;  /* 0x000000062a0a7223 */ /* 0x000fe20000010805 */
[----:B------:R-:W-:-:S02]  /*b7e0*/  HADD2.F32 R11, -RZ, R11.H1_H1 ;  /* 0x3000000bff0b7230 */ /* 0x000fc40000004100 */
[----:B------:R-:W-:Y:S01]  /*b7f0*/  FFMA.FTZ R40, R45, R29, R40 ;  /* 0x0000001d2d287223 */ /* 0x000fe20000010028 */
        /* <DEDUP_REMOVED lines=8> */
[C---:B------:R-:W-:Y:S01]  /*b880*/  FMUL.FTZ R9, R8.reuse, R34 ;  /* 0x0000002208097220 */ /* 0x040fe20000410000 */
[----:B------:R-:W-:Y:S02]  /*b890*/  HADD2.F32 R7, -RZ, R7.H1_H1 ;  /* 0x30000007ff077230 */ /* 0x000fe40000004100 */
[C---:B------:R-:W-:Y:S01]  /*b8a0*/  FMUL.FTZ R6, R39.reuse, R11 ;  /* 0x0000000b27067220 */ /* 0x040fe20000410000 */
[-C--:B------:R-:W-:Y:S01]  /*b8b0*/  FFMA.FTZ R11, R8, R30.reuse, -R5 ;  /* 0x0000001e080b7223 */ /* 0x080fe20000010805 */
[----:B------:R-:W-:Y:S01]  /*b8c0*/  FFMA.FTZ R30, R42, R30, R9 ;  /* 0x0000001e2a1e7223 */ /* 0x000fe20000010009 */
[-C--:B------:R-:W-:Y:S01]  /*b8d0*/  FFMA.FTZ R34, R39, R7.reuse, -R4 ;  /* 0x0000000727227223 */ /* 0x080fe20000010804 */
        /* <DEDUP_REMOVED lines=11> */
.L_x_7110:
[----:B------:R-:W-:Y:S05]  /*b990*/  BSYNC B1 ;  /* 0x0000000000017941 */ /* 0x000fea0003800000 */
.L_x_7109:
[----:B------:R-:W-:Y:S04]  /*b9a0*/  BSSY B1, `(.L_x_7111) ;  /* 0x0000059000017945 */ /* 0x000fe80003800000 */
[----:B------:R-:W-:Y:S05]  /*b9b0*/  @P1 BRA `(.L_x_7112) ;  /* 0x00000004005c1947 */ /* 0x000fea0003800000 */
[----:B-12---:R-:W-:Y:S01]  /*b9c0*/  LEA.HI R4, R0, R203, RZ, 0x1d ;  /* 0x000000cb00047211 */ /* 0x006fe200078fe8ff */
        /* <DEDUP_REMOVED lines=9> */
[----:B------:R-:W-:-:S02]  /*ba60*/  HADD2.F32 R46, -RZ, R15.H1_H1 ;  /* 0x3000000fff2e7230 */ /* 0x000fc40000004100 */
[----:B------:R-:W-:Y:S01]  /*ba70*/  IMAD.SHL.U32 R7, R7, 0x400, RZ ;  /* 0x0000040007077824 */ /* 0x000fe200078e00ff */
[----:B------:R-:W-:Y:S01]  /*ba80*/  LOP3.LUT R9, R4, R6, RZ, 0x3c, !PT ;  /* 0x0000000604097212 */ /* 0x000fe200078e3cff */
[----:B------:R-:W-:Y:S02]  /*ba90*/  HADD2.F32 R42, -RZ, R3.H1_H1 ;  /* 0x30000003ff2a7230 */ /* 0x000fe40000004100 */
[----:B------:R-:W-:Y:S01]  /*baa0*/  HADD2.F32 R43, -RZ, R20.H1_H1 ;  /* 0x30000014ff2b7230 */ /* 0x000fe20000004100 */
[----:B------:R-:W-:Y:S01]  /*bab0*/  LOP3.LUT R8, R7, 0x7fffe000, RZ, 0xc0, !PT ;  /* 0x7fffe00007087812 */ /* 0x000fe200078ec0ff */
[----:B------:R-:W-:Y:S01]  /*bac0*/  HADD2.F32 R39, -RZ, R12.H1_H1 ;  /* 0x3000000cff277230 */ /* 0x000fe20000004100 */
[----:B------:R-:W0:Y:S01]  /*bad0*/  LDS.128 R4, [R228] ;  /* 0x00000000e4047984 */ /* 0x000e220000000c00 */
[----:B------:R-:W-:Y:S01]  /*bae0*/  HADD2.F32 R45, -RZ, R24.H0_H0 ;  /* 0x20000018ff2d7230 */ /* 0x000fe20000004100 */
[----:B------:R-:W-:Y:S01]  /*baf0*/  IADD3 R9, R9, R8, R198 ;  /* 0x0000000809097210 */ /* 0x000fe20007ffe0c6 */
[----:B------:R-:W-:-:S03]  /*bb00*/  HADD2.F32 R41, -RZ, R13.H0_H0 ;  /* 0x2000000dff297230 */ /* 0x000fc60000004100 */
        /* <DEDUP_REMOVED lines=66> */
.L_x_7112:
[----:B------:R-:W-:Y:S05]  /*bf30*/  BSYNC B1 ;  /* 0x0000000000017941 */ /* 0x000fea0003800000 */
.L_x_7111:
[----:B------:R-:W-:Y:S05]  /*bf40*/  @P0 BRA `(.L_x_7099) ;  /* 0x00000004005c0947 */ /* 0x000fea0003800000 */
[----:B------:R-:W-:Y:S01]  /*bf50*/  LEA.HI R0, R0, R203, RZ, 0x1d ;  /* 0x000000cb00007211 */ /* 0x000fe200078fe8ff */
[----:B------:R-:W-:Y:S01]  /*bf60*/  HADD2.F32 R37, -RZ, R15.H0_H0 ;  /* 0x2000000fff257230 */ /* 0x000fe20000004100 */
[----:B-123--:R-:W-:Y:S01]  /*bf70*/  SHF.R.U32.HI R6, RZ, 0x3, R159 ;  /* 0x00000003ff067819 */ /* 0x00efe2000001169f */
[----:B------:R-:W-:Y:S01]  /*bf80*/  HADD2.F32 R35, -RZ, R3.H0_H0 ;  /* 0x20000003ff237230 */ /* 0x000fe20000004100 */
[----:B------:R-:W-:Y:S01]  /*bf90*/  SHF.R.S32.HI R5, RZ, 0x1f, R0 ;  /* 0x0000001fff057819 */ /* 0x000fe20000011400 */
[----:B------:R-:W-:Y:S02]  /*bfa0*/  IMAD.SHL.U32 R4, R0, 0x8, RZ ;  /* 0x0000000800047824 */ /* 0x000fe400078e00ff */
[----:B------:R-:W-:Y:S01]  /*bfb0*/  HADD2.F32 R38, -RZ, R20.H0_H0 ;  /* 0x20000014ff267230 */ /* 0x000fe20000004100 */
[----:B------:R-:W-:Y:S01]  /*bfc0*/  LEA.HI R5, R5, R0, RZ, 0x3 ;  /* 0x0000000005057211 */ /* 0x000fe200078f18ff */
[----:B------:R-:W-:Y:S01]  /*bfd0*/  HADD2.F32 R36, -RZ, R12.H0_H0 ;  /* 0x2000000cff247230 */ /* 0x000fe20000004100 */
[----:B------:R-:W-:Y:S01]  /*bfe0*/  LOP3.LUT R0, R159, 0x38, R4, 0xf8, !PT ;  /* 0x000000389f007812 */ /* 0x000fe200078ef804 */
[----:B------:R-:W-:-:S02]  /*bff0*/  HADD2.F32 R40, -RZ, R26.H0_H0 ;  /* 0x2000001aff287230 */ /* 0x000fc40000004100 */
[----:B------:R-:W-:Y:S01]  /*c000*/  IMAD.SHL.U32 R5, R5, 0x400, RZ ;  /* 0x0000040005057824 */ /* 0x000fe200078e00ff */
[----:B------:R-:W-:Y:S01]  /*c010*/  LOP3.LUT R0, R0, R6, RZ, 0x3c, !PT ;  /* 0x0000000600007212 */ /* 0x000fe200078e3cff */
[----:B------:R-:W-:-:S03]  /*c020*/  HADD2.F32 R39, -RZ, R26.H1_H1 ;  /* 0x3000001aff277230 */ /* 0x000fc60000004100 */
[----:B------:R-:W-:Y:S02]  /*c030*/  LOP3.LUT R9, R5, 0x7fffe000, RZ, 0xc0, !PT ;  /* 0x7fffe00005097812 */ /* 0x000fe400078ec0ff */
[----:B------:R-:W1:Y:S02]  /*c040*/  LDS.128 R4, [R227] ;  /* 0x00000000e3047984 */ /* 0x000e640000000c00 */
[----:B------:R-:W-:-:S05]  /*c050*/  IADD3 R9, R0, R9, R197 ;  /* 0x0000000900097210 */ /* 0x000fca0007ffe0c5 */
[----:B------:R-:W-:-:S05]  /*c060*/  IMAD R0, R9, 0x2, R156 ;  /* 0x0000000209007824 */ /* 0x000fca00078e029c */
[----:B------:R-:W2:Y:S01]  /*c070*/  LDS.128 R8, [R0+0x10400] ;  /* 0x0104000000087984 */ /* 0x000ea20000000c00 */
[--C-:B-1----:R-:W-:Y:S02]  /*c080*/  HADD2.F32 R21, -RZ, R4.reuse.H0_H0 ;  /* 0x20000004ff157230 */ /* 0x102fe40000004100 */
[----:B------:R-:W-:Y:S02]  /*c090*/  HADD2.F32 R4, -RZ, R4.H1_H1 ;  /* 0x30000004ff047230 */ /* 0x000fe40000004100 */
[--C-:B0-----:R-:W-:Y:S02]  /*c0a0*/  HADD2.F32 R27, -RZ, R5.reuse.H0_H0 ;  /* 0x20000005ff1b7230 */ /* 0x101fe40000004100 */
[----:B------:R-:W-:Y:S02]  /*c0b0*/  HADD2.F32 R5, -RZ, R5.H1_H1 ;  /* 0x30000005ff057230 */ /* 0x000fe40000004100 */
[--C-:B------:R-:W-:Y:S02]  /*c0c0*/  HADD2.F32 R28, -RZ, R6.reuse.H0_H0 ;  /* 0x20000006ff1c7230 */ /* 0x100fe40000004100 */
[----:B------:R-:W-:-:S02]  /*c0d0*/  HADD2.F32 R6, -RZ, R6.H1_H1 ;  /* 0x30000006ff067230 */ /* 0x000fc40000004100 */
[--C-:B--2---:R-:W-:Y:S02]  /*c0e0*/  HADD2.F32 R30, -RZ, R8.reuse.H0_H0 ;  /* 0x20000008ff1e7230 */ /* 0x104fe40000004100 */
[----:B------:R-:W-:Y:S02]  /*c0f0*/  HADD2.F32 R8, -RZ, R8.H1_H1 ;  /* 0x30000008ff087230 */ /* 0x000fe40000004100 */
[--C-:B------:R-:W-:Y:S02]  /*c100*/  HADD2.F32 R31, -RZ, R9.reuse.H0_H0 ;  /* 0x20000009ff1f7230 */ /* 0x100fe40000004100 */
[-C--:B------:R-:W-:Y:S01]  /*c110*/  FMUL.FTZ R34, R37, R30.reuse ;  /* 0x0000001e25227220 */ /* 0x080fe20000410000 */
[C---:B------:R-:W-:Y:S01]  /*c120*/  FMUL.FTZ R30, R35.reuse, R30 ;  /* 0x0000001e231e7220 */ /* 0x040fe20000410000 */
[----:B------:R-:W-:Y:S02]  /*c130*/  HADD2.F32 R9, -RZ, R9.H1_H1 ;  /* 0x30000009ff097230 */ /* 0x000fe40000004100 */
[----:B------:R-:W-:Y:S01]  /*c140*/  FFMA.FTZ R34, R35, R21, -R34 ;  /* 0x0000001523227223 */ /* 0x000fe20000010822 */
[----:B------:R-:W-:-:S02]  /*c150*/  HADD2.F32 R35, -RZ, R15.H1_H1 ;  /* 0x3000000fff237230 */ /* 0x000fc40000004100 */
[----:B------:R-:W-:Y:S01]  /*c160*/  FFMA.FTZ R30, R37, R21, R30 ;  /* 0x00000015251e7223 */ /* 0x000fe2000001001e */
[----:B------:R-:W-:Y:S02]  /*c170*/  HADD2.F32 R21, -RZ, R3.H1_H1 ;  /* 0x30000003ff157230 */ /* 0x000fe40000004100 */
[-C--:B------:R-:W-:Y:S01]  /*c180*/  FMUL.FTZ R15, R38, R8.reuse ;  /* 0x00000008260f7220 */ /* 0x080fe20000410000 */
[C---:B------:R-:W-:Y:S01]  /*c190*/  FMUL.FTZ R3, R36.reuse, R8 ;  /* 0x0000000824037220 */ /* 0x040fe20000410000 */
[-C--:B------:R-:W-:Y:S01]  /*c1a0*/  FMUL.FTZ R8, R35, R31.reuse ;  /* 0x0000001f23087220 */ /* 0x080fe20000410000 */
[----:B------:R-:W-:Y:S02]  /*c1b0*/  HADD2.F32 R37, -RZ, R20.H1_H1 ;  /* 0x30000014ff257230 */ /* 0x000fe40000004100 */
[----:B------:R-:W-:Y:S01]  /*c1c0*/  FFMA.FTZ R15, R36, R4, -R15 ;  /* 0x00000004240f7223 */ /* 0x000fe2000001080f */
[C---:B------:R-:W-:Y:S01]  /*c1d0*/  FMUL.FTZ R36, R21.reuse, R31 ;  /* 0x0000001f15247220 */ /* 0x040fe20000410000 */
[----:B------:R-:W-:Y:S01]  /*c1e0*/  FFMA.FTZ R20, R21, R27, -R8 ;  /* 0x0000001b15147223 */ /* 0x000fe20000010808 */
[----:B------:R-:W-:-:S02]  /*c1f0*/  HADD2.F32 R21, -RZ, R12.H1_H1 ;  /* 0x3000000cff157230 */ /* 0x000fc40000004100 */
[----:B------:R-:W-:Y:S01]  /*c200*/  FFMA.FTZ R3, R38, R4, R3 ;  /* 0x0000000426037223 */ /* 0x000fe20000010003 */
[----:B------:R-:W-:Y:S01]  /*c210*/  FMUL.FTZ R4, R37, R9 ;  /* 0x0000000925047220 */ /* 0x000fe20000410000 */
[--C-:B------:R-:W-:Y:S02]  /*c220*/  HADD2.F32 R32, -RZ, R10.reuse.H0_H0 ;  /* 0x2000000aff207230 */ /* 0x100fe40000004100 */
[----:B------:R-:W-:Y:S01]  /*c230*/  FFMA.FTZ R36, R35, R27, R36 ;  /* 0x0000001b23247223 */ /* 0x000fe20000010024 */
[----:B------:R-:W-:Y:S02]  /*c240*/  HADD2.F32 R10, -RZ, R10.H1_H1 ;  /* 0x3000000aff0a7230 */ /* 0x000fe40000004100 */
[C---:B------:R-:W-:Y:S01]  /*c250*/  FMUL.FTZ R8, R21.reuse, R9 ;  /* 0x0000000915087220 */ /* 0x040fe20000410000 */
[----:B------:R-:W-:Y:S01]  /*c260*/  FFMA.FTZ R9, R21, R5, -R4 ;  /* 0x0000000515097223 */ /* 0x000fe20000010804 */
[----:B------:R-:W-:Y:S02]  /*c270*/  HADD2.F32 R4, -RZ, R14.H0_H0 ;  /* 0x2000000eff047230 */ /* 0x000fe40000004100 */
[----:B------:R-:W-:-:S02]  /*c280*/  HADD2.F32 R38, -RZ, R24.H0_H0 ;  /* 0x20000018ff267230 */ /* 0x000fc40000004100 */
[----:B------:R-:W-:Y:S01]  /*c290*/  FFMA.FTZ R21, R37, R5, R8 ;  /* 0x0000000525157223 */ /* 0x000fe20000010008 */
[-C--:B------:R-:W-:Y:S01]  /*c2a0*/  FMUL.FTZ R5, R40, R10.reuse ;  /* 0x0000000a28057220 */ /* 0x080fe20000410000 */
[----:B------:R-:W-:Y:S02]  /*c2b0*/  HADD2.F32 R33, -RZ, R11.H0_H0 ;  /* 0x2000000bff217230 */ /* 0x000fe40000004100 */
[----:B------:R-:W-:Y:S01]  /*c2c0*/  FMUL.FTZ R35, R4, R10 ;  /* 0x0000000a04237220 */ /* 0x000fe20000410000 */
[----:B------:R-:W-:Y:S02]  /*c2d0*/  HADD2.F32 R12, -RZ, R13.H0_H0 ;  /* 0x2000000dff0c7230 */ /* 0x000fe40000004100 */
[----:B------:R-:W-:Y:S01]  /*c2e0*/  FMUL.FTZ R27, R38, R32 ;  /* 0x00000020261b7220 */ /* 0x000fe20000410000 */
[----:B------:R-:W-:Y:S02]  /*c2f0*/  HADD2.F32 R11, -RZ, R11.H1_H1 ;  /* 0x3000000bff0b7230 */ /* 0x000fe40000004100 */
[----:B------:R-:W-:Y:S01]  /*c300*/  FFMA.FTZ R10, R4, R6, -R5 ;  /* 0x00000006040a7223 */ /* 0x000fe20000010805 */
[----:B------:R-:W-:-:S02]  /*c310*/  HADD2.F32 R37, -RZ, R24.H1_H1 ;  /* 0x30000018ff257230 */ /* 0x000fc40000004100 */
[C---:B------:R-:W-:Y:S01]  /*c320*/  FMUL.FTZ R31, R12.reuse, R32 ;  /* 0x000000200c1f7220 */ /* 0x040fe20000410000 */
[----:B------:R-:W-:Y:S02]  /*c330*/  HADD2.F32 R13, -RZ, R13.H1_H1 ;  /* 0x3000000dff0d7230 */ /* 0x000fe40000004100 */
[----:B------:R-:W-:Y:S01]  /*c340*/  FFMA.FTZ R27, R12, R28, -R27 ;  /* 0x0000001c0c1b7223 */ /* 0x000fe2000001081b */
[----:B------:R-:W-:Y:S02]  /*c350*/  HADD2.F32 R5, -RZ, R14.H1_H1 ;  /* 0x3000000eff057230 */ /* 0x000fe40000004100 */
[----:B------:R-:W-:Y:S01]  /*c360*/  FFMA.FTZ R12, R40, R6, R35 ;  /* 0x00000006280c7223 */ /* 0x000fe20000010023 */
[--C-:B------:R-:W-:Y:S02]  /*c370*/  HADD2.F32 R29, -RZ, R7.reuse.H0_H0 ;  /* 0x20000007ff1d7230 */ /* 0x100fe40000004100 */
        /* <DEDUP_REMOVED lines=20> */
.L_x_7099:
[----:B------:R-:W-:Y:S05]  /*c4c0*/  BSYNC B0 ;  /* 0x0000000000007941 */ /* 0x000fea0003800000 */
.L_x_7080:
        /* <DEDUP_REMOVED lines=8> */
.L_x_7078:
[----:B----4-:R-:W-:-:S04]  /*c550*/  MOV R0, UR41 ;  /* 0x0000002900007c02 */ /* 0x010fc80008000f00 */
[----:B------:R-:W-:-:S13]  /*c560*/  ISETP.NE.AND P0, PT, R0, 0x3, PT ;  /* 0x000000030000780c */ /* 0x000fda0003f05270 */
[----:B------:R-:W-:Y:S05]  /*c570*/  @!P0 BRA `(.L_x_7113) ;  /* 0x0000000000048947 */ /* 0x000fea0003800000 */
[----:B------:R-:W-:Y:S01]  /*c580*/  BPT.TRAP 0x1 ;  /* 0x000000040000795c */ /* 0x000fe20000300000 */
.L_x_7113:
[----:B01----:R-:W-:Y:S01]  /*c590*/  IMAD R3, R157, 0x8, R156 ;  /* 0x000000089d037824 */ /* 0x003fe200078e029c */
[----:B------:R-:W-:-:S04]  /*c5a0*/  SHF.L.U32 R0, R158, 0x1f, RZ ;  /* 0x0000001f9e007819 */ /* 0x000fc800000006ff */
[----:B------:R0:W1:Y:S01]  /*c5b0*/  SYNCS.PHASECHK.TRANS64.TRYWAIT P1, [R3+URZ+0x28830], R0 ;  /* 0x02883000030075a7 */ /* 0x000062000802017f */
[----:B------:R-:W-:Y:S05]  /*c5c0*/  @!P0 BRA `(.L_x_7114) ;  /* 0x0000000000048947 */ /* 0x000fea0003800000 */
[----:B------:R-:W-:Y:S01]  /*c5d0*/  BPT.TRAP 0x1 ;  /* 0x000000040000795c */ /* 0x000fe20000300000 */
.L_x_7114:
[----:B------:R-:W-:Y:S01]  /*c5e0*/  IMAD.MOV.U32 R151, RZ, RZ, RZ ;  /* 0x000000ffff977224 */ /* 0x000fe200078e00ff */
[----:B-1----:R-:W-:Y:S06]  /*c5f0*/  @P1 BRA `(.L_x_7115) ;  /* 0x0000000000081947 */ /* 0x002fec0003800000 */
[----:B------:R-:W1:Y:S02]  /*c600*/  SYNCS.PHASECHK.TRANS64.TRYWAIT P1, [R3+URZ+0x28830], R0 ;  /* 0x02883000030075a7 */ /* 0x000e64000802017f */
[----:B-1----:R-:W-:Y:S05]  /*c610*/  @!P1 BRA `(.L_x_7116) ;  /* 0x00000104005c9947 */ /* 0x002fea0003800000 */
.L_x_7115:
[----:B------:R-:W-:Y:S05]  /*c620*/  WARPSYNC.ALL ;  /* 0x0000000000007948 */ /* 0x000fea0003800000 */
[----:B01----:R-:W-:Y:S01]  /*c630*/  VIADD R0, R156, 0x18400 ;  /* 0x000184009c007836 */ /* 0x003fe20000000000 */
[----:B------:R-:W-:Y:S01]  /*c640*/  R2UR UR4, R25 ;  /* 0x00000000190472ca */ /* 0x000fe200000e0000 */
[----:B--23--:R-:W-:Y:S01]  /*c650*/  IMAD.MOV.U32 R5, RZ, RZ, 0x40000040 ;  /* 0x40000040ff057424 */ /* 0x00cfe200078e00ff */
[----:B-----5:R-:W-:Y:S01]  /*c660*/  WARPGROUP.ARRIVE ;  /* 0x00000000000079c5 */ /* 0x020fe20000000000 */
[----:B------:R-:W-:Y:S01]  /*c670*/  UMOV UR5, 0x40000040 ;  /* 0x4000004000057882 */ /* 0x000fe20000000000 */
[----:B------:R-:W-:Y:S01]  /*c680*/  SHF.R.U32.HI R0, RZ, 0x4, R0 ;  /* 0x00000004ff007819 */ /* 0x000fe20000011600 */
[----:B------:R-:W-:Y:S01]  /*c690*/  IMAD.MOV.U32 R7, RZ, RZ, 0x40000040 ;  /* 0x40000040ff077424 */ /* 0x000fe200078e00ff */
[----:B------:R-:W-:Y:S01]  /*c6a0*/  R2UR UR7, R5 ;  /* 0x00000000050772ca */ /* 0x000fe200000e0000 */
[----:B------:R-:W-:Y:S01]  /*c6b0*/  UMOV UR9, 0x40000040 ;  /* 0x4000004000097882 */ /* 0x000fe20000000000 */
[----:B------:R-:W-:Y:S01]  /*c6c0*/  LOP3.LUT R0, R0, 0x3fff, RZ, 0xc0, !PT ;  /* 0x00003fff00007812 */ /* 0x000fe200078ec0ff */
[----:B------:R-:W-:Y:S01]  /*c6d0*/  UMOV UR13, 0x40000040 ;  /* 0x40000040000d7882 */ /* 0x000fe20000000000 */
[----:B------:R-:W-:Y:S01]  /*c6e0*/  R2UR UR11, R7 ;  /* 0x00000000070b72ca */ /* 0x000fe200000e0000 */
[----:B------:R-:W-:Y:S01]  /*c6f0*/  IMAD.MOV.U32 R7, RZ, RZ, 0x40000040 ;  /* 0x40000040ff077424 */ /* 0x000fe200078e00ff */
[----:B------:R-:W-:Y:S01]  /*c700*/  LOP3.LUT R0, R0, 0x10000, RZ, 0xfc, !PT ;  /* 0x0001000000007812 */ /* 0x000fe200078efcff */
[----:B------:R-:W-:Y:S01]  /*c710*/  ULOP3.LUT UR4, UR4, 0x10000, URZ, 0xfc, !UPT ;  /* 0x0001000004047892 */ /* 0x000fe2000f8efc3f */
[----:B------:R-:W-:Y:S01]  /*c720*/  IMAD.MOV.U32 R5, RZ, RZ, 0x40000040 ;  /* 0x40000040ff057424 */ /* 0x000fe200078e00ff */
[----:B------:R-:W-:Y:S01]  /*c730*/  UMOV UR17, 0x40000040 ;  /* 0x4000004000117882 */ /* 0x000fe20000000000 */
[----:B------:R-:W-:Y:S01]  /*c740*/  LEA R4, R157, R0, 0xb ;  /* 0x000000009d047211 */ /* 0x000fe200078e58ff */
[----:B------:R-:W-:Y:S01]  /*c750*/  UIADD3 UR8, UR4, 0x2, URZ ;  /* 0x0000000204087890 */ /* 0x000fe2000fffe03f */
[----:B------:R-:W-:Y:S01]  /*c760*/  R2UR UR15, R7 ;  /* 0x00000000070f72ca */ /* 0x000fe200000e0000 */
[----:B------:R-:W-:Y:S01]  /*c770*/  UIADD3 UR12, UR4, 0x4, URZ ;  /* 0x00000004040c7890 */ /* 0x000fe2000fffe03f */
[C---:B------:R-:W-:Y:S01]  /*c780*/  R2UR UR6, R4.reuse ;  /* 0x00000000040672ca */ /* 0x040fe200000e0000 */
[----:B------:R-:W-:Y:S01]  /*c790*/  VIADD R6, R4, 0x2 ;  /* 0x0000000204067836 */ /* 0x000fe20000000000 */
[----:B------:R-:W-:Y:S01]  /*c7a0*/  UIADD3 UR16, UR4, 0x6, URZ ;  /* 0x0000000604107890 */ /* 0x000fe2000fffe03f */
[----:B------:R-:W-:Y:S01]  /*c7b0*/  IMAD.MOV.U32 R7, RZ, RZ, 0x40000040 ;  /* 0x40000040ff077424 */ /* 0x000fe200078e00ff */
[----:B------:R-:W-:Y:S01]  /*c7c0*/  UIADD3 UR20, UR4, 0x400, URZ ;  /* 0x0000040004147890 */ /* 0x000fe2000fffe03f */
[----:B------:R-:W-:Y:S01]  /*c7d0*/  R2UR UR35, R5 ;  /* 0x00000000052372ca */ /* 0x000fe200000e0000 */
[----:B------:R-:W-:Y:S01]  /*c7e0*/  UMOV UR21, 0x40000040 ;  /* 0x4000004000157882 */ /* 0x000fe20000000000 */
[----:B------:R-:W-:Y:S01]  /*c7f0*/  R2UR UR10, R6 ;  /* 0x00000000060a72ca */ /* 0x000fe200000e0000 */
[----:B------:R-:W-:Y:S01]  /*c800*/  UIADD3 UR24, UR4, 0x402, URZ ;  /* 0x0000040204187890 */ /* 0x000fe2000fffe03f */
[----:B------:R-:W-:Y:S01]  /*c810*/  IADD3 R6, R4, 0x4, RZ ;  /* 0x0000000404067810 */ /* 0x000fe20007ffe0ff */
[----:B------:R-:W-:Y:S01]  /*c820*/  UMOV UR25, 0x40000040 ;  /* 0x4000004000197882 */ /* 0x000fe20000000000 */
[----:B------:R-:W-:Y:S01]  /*c830*/  R2UR UR19, R7 ;  /* 0x00000000071372ca */ /* 0x000fe200000e0000 */
[----:B------:R-:W-:Y:S01]  /*c840*/  IMAD.MOV.U32 R7, RZ, RZ, 0x40000040 ;  /* 0x40000040ff077424 */ /* 0x000fe200078e00ff */
[----:B------:R-:W-:Y:S01]  /*c850*/  HGMMA.64x128x16.F32 R24, gdesc[UR4], RZ, !UPT, gsb0 ;  /* 0x01e00000041879f0 */ /* 0x000fe2000c0008ff */
[----:B------:R-:W-:Y:S01]  /*c860*/  R2UR UR14, R6 ;  /* 0x00000000060e72ca */ /* 0x000fe200000e0000 */
[----:B------:R-:W-:Y:S01]  /*c870*/  VIADD R6, R4, 0x6 ;  /* 0x0000000604067836 */ /* 0x000fe20000000000 */
[----:B------:R-:W-:Y:S01]  /*c880*/  UIADD3 UR28, UR4, 0x404, URZ ;  /* 0x00000404041c7890 */ /* 0x000fe2000fffe03f */
[----:B------:R-:W-:Y:S01]  /*c890*/  R2UR UR23, R7 ;  /* 0x00000000071772ca */ /* 0x000fe200000e0000 */
[----:B------:R-:W-:Y:S01]  /*c8a0*/  IMAD.MOV.U32 R7, RZ, RZ, 0x40000040 ;  /* 0x40000040ff077424 */ /* 0x000fe200078e00ff */
[----:B------:R-:W-:Y:S01]  /*c8b0*/  UMOV UR29, 0x40000040 ;  /* 0x40000040001d7882 */ /* 0x000fe20000000000 */
[----:B------:R-:W-:Y:S01]  /*c8c0*/  R2UR UR18, R6 ;  /* 0x00000000061272ca */ /* 0x000fe200000e0000 */
[----:B------:R-:W-:Y:S01]  /*c8d0*/  UIADD3 UR32, UR4, 0x406, URZ ;  /* 0x0000040604207890 */ /* 0x000fe2000fffe03f */
[----:B------:R-:W-:Y:S01]  /*c8e0*/  IADD3 R6, R4, 0x400, RZ ;  /* 0x0000040004067810 */ /* 0x000fe20007ffe0ff */
[----:B------:R-:W-:Y:S01]  /*c8f0*/  UMOV UR33, 0x40000040 ;  /* 0x4000004000217882 */ /* 0x000fe20000000000 */
[----:B------:R-:W-:Y:S01]  /*c900*/  R2UR UR27, R7 ;  /* 0x00000000071b72ca */ /* 0x000fe200000e0000 */
[----:B------:R-:W-:Y:S01]  /*c910*/  IMAD.MOV.U32 R7, RZ, RZ, 0x40000040 ;  /* 0x40000040ff077424 */ /* 0x000fe200078e00ff */
[----:B------:R-:W-:Y:S01]  /*c920*/  R2UR UR22, R6 ;  /* 0x00000000061672ca */ /* 0x000fe200000e0000 */
[----:B------:R-:W-:-:S03]  /*c930*/  VIADD R6, R4, 0x402 ;  /* 0x0000040204067836 */ /* 0x000fc60000000000 */
[----:B------:R-:W-:Y:S02]  /*c940*/  R2UR UR31, R7 ;  /* 0x00000000071f72ca */ /* 0x000fe400000e0000 */
[----:B------:R-:W-:Y:S02]  /*c950*/  R2UR UR26, R6 ;  /* 0x00000000061a72ca */ /* 0x000fe400000e0000 */
[C---:B------:R-:W-:Y:S01]  /*c960*/  IADD3 R6, R4.reuse, 0x404, RZ ;  /* 0x0000040404067810 */ /* 0x040fe20007ffe0ff */
[----:B------:R-:W-:-:S03]  /*c970*/  VIADD R4, R4, 0x406 ;  /* 0x0000040604047836 */ /* 0x000fc60000000000 */
[----:B------:R-:W-:Y:S02]  /*c980*/  R2UR UR30, R6 ;  /* 0x00000000061e72ca */ /* 0x000fe400000e0000 */
[----:B------:R-:W-:Y:S01]  /*c990*/  R2UR UR34, R4 ;  /* 0x00000000042272ca */ /* 0x000fe200000e0000 */
        /* <DEDUP_REMOVED lines=24> */
.L_x_7117:
[----:B------:R-:W-:Y:S01]  /*cb20*/  IADD3 R96, R96, 0x80, -R202 ;  /* 0x0000008060607810 */ /* 0x000fe20007ffe8ca */
[----:B------:R-:W-:Y:S01]  /*cb30*/  ULDC UR45, c[0x0][0x988] ;  /* 0x00026200002d7ab9 */ /* 0x000fe20000000800 */
[----:B------:R-:W-:Y:S01]  /*cb40*/  P2R R6, PR, RZ, 0x1 ;  /* 0x00000001ff067803 */ /* 0x000fe20000000000 */
[----:B------:R-:W-:Y:S01]  /*cb50*/  ULDC UR44, c[0x0][0x988] ;  /* 0x00026200002c7ab9 */ /* 0x000fe20000000800 */
[----:B------:R-:W-:Y:S01]  /*cb60*/  IADD3 R3, R3, 0x28840, RZ ;  /* 0x0002884003037810 */ /* 0x000fe20007ffe0ff */
        /* <DEDUP_REMOVED lines=151> */
[----:B------:R-:W-:Y:S02]  /*d4e0*/  FSEL R77, R77, -INF , P2 ;  /* 0xff8000004d4d7808 */ /* 0x000fe40001000000 */
[----:B------:R-:W-:Y:S02]  /*d4f0*/  FMNMX.FTZ R4, R76, R7, !PT ;  /* 0x000000074c047209 */ /* 0x000fe40007810000 */
[----:B------:R-:W-:Y:S02]  /*d500*/  ISETP.GT.AND P3, PT, R5, 0x70, PT ;  /* 0x000000700500780c */ /* 0x000fe40003f64270 */
[----:B------:R-:W-:Y:S02]  /*d510*/  FSEL R63, R63, -INF , P4 ;  /* 0xff8000003f3f7808 */ /* 0x000fe40002000000 */
[----:B------:R-:W-:-:S02]  /*d520*/  FSEL R80, R80, -INF , P3 ;  /* 0xff80000050507808 */ /* 0x000fc40001800000 */
[----:B------:R-:W-:Y:S02]  /*d530*/  FMNMX.FTZ R7, R77, R4, !PT ;  /* 0x000000044d077209 */ /* 0x000fe40007810000 */
[----:B------:R-:W-:Y:S02]  /*d540*/  ISETP.GT.AND P4, PT, R5, 0x71, PT ;  /* 0x000000710500780c */ /* 0x000fe40003f84270 */
[----:B------:R-:W-:Y:S02]  /*d550*/  FSEL R62, R62, -INF , P5 ;  /* 0xff8000003e3e7808 */ /* 0x000fe40002800000 */
[----:B------:R-:W-:Y:S02]  /*d560*/  FSEL R81, R81, -INF , P4 ;  /* 0xff80000051517808 */ /* 0x000fe40002000000 */
[----:B------:R-:W-:Y:S02]  /*d570*/  FMNMX.FTZ R4, R80, R7, !PT ;  /* 0x0000000750047209 */ /* 0x000fe40007810000 */
[----:B------:R-:W-:-:S02]  /*d580*/  ISETP.GT.AND P5, PT, R5, 0x78, PT ;  /* 0x000000780500780c */ /* 0x000fc40003fa4270 */
[----:B------:R-:W-:Y:S02]  /*d590*/  FMNMX.FTZ R7, R81, R4, !PT ;  /* 0x0000000451077209 */ /* 0x000fe40007810000 */
[----:B------:R-:W-:Y:S02]  /*d5a0*/  FSEL R84, R84, -INF , P5 ;  /* 0xff80000054547808 */ /* 0x000fe40002800000 */
[----:B------:R-:W-:Y:S02]  /*d5b0*/  ISETP.GT.AND P6, PT, R5, 0x79, PT ;  /* 0x000000790500780c */ /* 0x000fe40003fc4270 */
[----:B------:R-:W-:Y:S02]  /*d5c0*/  FMNMX.FTZ R4, R84, R7, !PT ;  /* 0x0000000754047209 */ /* 0x000fe40007810000 */
[----:B------:R-:W-:Y:S02]  /*d5d0*/  FSEL R85, R85, -INF , P6 ;  /* 0xff80000055557808 */ /* 0x000fe40003000000 */
[----:B------:R-:W-:-:S02]  /*d5e0*/  P2R R12, PR, RZ, 0x1 ;  /* 0x00000001ff0c7803 */ /* 0x000fc40000000000 */
[----:B------:R-:W-:Y:S02]  /*d5f0*/  FMNMX.FTZ R7, R85, R4, !PT ;  /* 0x0000000455077209 */ /* 0x000fe40007810000 */
[C---:B------:R-:W-:Y:S02]  /*d600*/  ISETP.GT.AND P0, PT, R5.reuse, 0x60, PT ;  /* 0x000000600500780c */ /* 0x040fe40003f04270 */
[----:B------:R-:W-:Y:S01]  /*d610*/  P2R R11, PR, RZ, 0x2 ;  /* 0x00000002ff0b7803 */ /* 0x000fe20000000000 */
[----:B------:R-:W0:Y:S01]  /*d620*/  SHFL.BFLY PT, R4, R7, 0x2, 0x1f ;  /* 0x0c401f0007047f89 */ /* 0x000e2200000e0000 */
[----:B------:R-:W-:Y:S02]  /*d630*/  FSEL R74, R74, -INF , P0 ;  /* 0xff8000004a4a7808 */ /* 0x000fe40000000000 */
[----:B------:R-:W-:Y:S02]  /*d640*/  ISETP.NE.AND P0, PT, R12, RZ, PT ;  /* 0x000000ff0c00720c */ /* 0x000fe40003f05270 */
[----:B------:R-:W-:-:S02]  /*d650*/  ISETP.GT.AND P1, PT, R5, 0x59, PT ;  /* 0x000000590500780c */ /* 0x000fc40003f24270 */
[----:B------:R-:W-:Y:S02]  /*d660*/  FSEL R75, R75, -INF , P0 ;  /* 0xff8000004b4b7808 */ /* 0x000fe40000000000 */
[----:B------:R-:W-:Y:S02]  /*d670*/  ISETP.NE.AND P0, PT, R6, RZ, PT ;  /* 0x000000ff0600720c */ /* 0x000fe40003f05270 */
[----:B------:R-:W-:Y:S02]  /*d680*/  FSEL R71, R71, -INF , P1 ;  /* 0xff80000047477808 */ /* 0x000fe40000800000 */
[----:B------:R-:W-:Y:S02]  /*d690*/  ISETP.NE.AND P1, PT, R11, RZ, PT ;  /* 0x000000ff0b00720c */ /* 0x000fe40003f25270 */
[----:B------:R-:W-:Y:S02]  /*d6a0*/  P2R R10, PR, RZ, 0x4 ;  /* 0x00000004ff0a7803 */ /* 0x000fe40000000000 */
[----:B------:R-:W-:-:S02]  /*d6b0*/  FSEL R78, R78, -INF , P1 ;  /* 0xff8000004e4e7808 */ /* 0x000fc40000800000 */
[----:B------:R-:W-:Y:S02]  /*d6c0*/  FSEL R82, R82, -INF , P3 ;  /* 0xff80000052527808 */ /* 0x000fe40001800000 */
[----:B------:R-:W-:Y:S02]  /*d6d0*/  FSEL R83, R83, -INF , P4 ;  /* 0xff80000053537808 */ /* 0x000fe40002000000 */
[----:B------:R-:W-:Y:S02]  /*d6e0*/  FSEL R86, R86, -INF , P5 ;  /* 0xff80000056567808 */ /* 0x000fe40002800000 */
[----:B0-----:R-:W-:Y:S02]  /*d6f0*/  FMNMX.FTZ R9, R7, R4, !PT ;  /* 0x0000000407097209 */ /* 0x001fe40007810000 */
[----:B------:R-:W-:Y:S02]  /*d700*/  FSEL R87, R87, -INF , P6 ;  /* 0xff80000057577808 */ /* 0x000fe40003000000 */
[-C--:B------:R-:W-:Y:S01]  /*d710*/  MOV R141, R151.reuse ;  /* 0x00000097008d7202 */ /* 0x080fe20000000f00 */
[----:B------:R-:W0:Y:S01]  /*d720*/  SHFL.BFLY PT, R4, R9, 0x1, 0x1f ;  /* 0x0c201f0009047f89 */ /* 0x000e2200000e0000 */
[----:B------:R-:W-:-:S02]  /*d730*/  MOV R137, R151 ;  /* 0x0000009700897202 */ /* 0x000fc40000000f00 */
[-C--:B------:R-:W-:Y:S02]  /*d740*/  MOV R133, R151.reuse ;  /* 0x0000009700857202 */ /* 0x080fe40000000f00 */
        /* <DEDUP_REMOVED lines=8> */
[-C--:B------:R-:W-:Y:S02]  /*d7d0*/  MOV R97, R151.reuse ;  /* 0x0000009700617202 */ /* 0x080fe40000000f00 */
[----:B------:R-:W-:Y:S02]  /*d7e0*/  MOV R89, R151 ;  /* 0x0000009700597202 */ /* 0x000fe40000000f00 */
[----:B0-----:R-:W-:-:S02]  /*d7f0*/  FMNMX.FTZ R4, R9, R4, !PT ;  /* 0x0000000409047209 */ /* 0x001fc40007810000 */
[----:B------:R-:W-:Y:S02]  /*d800*/  FMNMX.FTZ R9, R26, R27, !PT ;  /* 0x0000001b1a097209 */ /* 0x000fe40007810000 */
[C---:B------:R-:W-:Y:S01]  /*d810*/  FSETP.NEU.FTZ.AND P2, PT, R4.reuse, -INF , PT ;  /* 0xff8000000400780b */ /* 0x040fe20003f5d000 */
[----:B------:R-:W-:Y:S01]  /*d820*/  FMUL.FTZ R8, R4, UR45 ;  /* 0x0000002d04087c20 */ /* 0x000fe20008410000 */
[----:B------:R-:W-:-:S04]  /*d830*/  FMNMX.FTZ R6, R30, R9, !PT ;  /* 0x000000091e067209 */ /* 0x000fc80007810000 */
[----:B------:R-:W-:Y:S02]  /*d840*/  FMNMX.FTZ R9, R31, R6, !PT ;  /* 0x000000061f097209 */ /* 0x000fe40007810000 */
[----:B------:R-:W-:Y:S02]  /*d850*/  FSEL R8, R8, RZ, P2 ;  /* 0x000000ff08087208 */ /* 0x000fe40001000000 */
[----:B------:R-:W-:Y:S02]  /*d860*/  FMNMX.FTZ R6, R34, R9, !PT ;  /* 0x0000000922067209 */ /* 0x000fe40007810000 */
[----:B------:R-:W-:Y:S01]  /*d870*/  ISETP.NE.AND P2, PT, R10, RZ, PT ;  /* 0x000000ff0a00720c */ /* 0x000fe20003f45270 */
[--C-:B------:R-:W-:Y:S01]  /*d880*/  FFMA.FTZ R5, R25, UR45, -R8.reuse ;  /* 0x0000002d19057c23 */ /* 0x100fe20008010808 */
[----:B------:R-:W-:Y:S01]  /*d890*/  FMNMX.FTZ R11, R35, R6, !PT ;  /* 0x00000006230b7209 */ /* 0x000fe20007810000 */
[--C-:B------:R-:W-:Y:S01]  /*d8a0*/  FFMA.FTZ R7, R29, UR45, -R8.reuse ;  /* 0x0000002d1d077c23 */ /* 0x100fe20008010808 */
[----:B------:R-:W-:Y:S01]  /*d8b0*/  FSEL R79, R79, -INF , P2 ;  /* 0xff8000004f4f7808 */ /* 0x000fe20001000000 */
        /* <DEDUP_REMOVED lines=12> */
[----:B------:R-:W0:Y:S01]  /*d980*/  MUFU.EX2 R160, R160 ;  /* 0x000000a000a07308 */ /* 0x000e220000000800 */
        /* <DEDUP_REMOVED lines=11> */
[--C-:B------:R-:W-:Y:S01]  /*da40*/  FFMA.FTZ R184, R72, UR45, -R8.reuse ;  /* 0x0000002d48b87c23 */ /* 0x100fe20008010808 */
[----:B------:R-:W-:Y:S01]  /*da50*/  FMNMX.FTZ R6, R50, R13, !PT ;  /* 0x0000000d32067209 */ /* 0x000fe20007810000 */
[--C-:B------:R-:W-:Y:S01]  /*da60*/  FFMA.FTZ R13, R41, UR45, -R8.reuse ;  /* 0x0000002d290d7c23 */ /* 0x100fe20008010808 */
[--C-:B------:R-:W-:Y:S01]  /*da70*/  FFMA.FTZ R41, R69, UR45, -R8.reuse ;  /* 0x0000002d45297c23 */ /* 0x100fe20008010808 */
[----:B------:R-:W2:Y:S01]  /*da80*/  MUFU.EX2 R7, R7 ;  /* 0x0000000700077308 */ /* 0x000ea20000000800 */
[----:B------:R-:W-:Y:S01]  /*da90*/  FMNMX.FTZ R15, R51, R6, !PT ;  /* 0x00000006330f7209 */ /* 0x000fe20007810000 */
[--C-:B------:R-:W-:Y:S01]  /*daa0*/  FFMA.FTZ R186, R76, UR45, -R8.reuse ;  /* 0x0000002d4cba7c23 */ /* 0x100fe20008010808 */
[--C-:B------:R-:W-:Y:S01]  /*dab0*/  FFMA.FTZ R188, R80, UR45, -R8.reuse ;  /* 0x0000002d50bc7c23 */ /* 0x100fe20008010808 */
[--C-:B------:R-:W-:Y:S01]  /*dac0*/  FFMA.FTZ R81, R81, UR45, -R8.reuse ;  /* 0x0000002d51517c23 */ /* 0x100fe20008010808 */
[----:B------:R-:W-:Y:S01]  /*dad0*/  FMNMX.FTZ R6, R54, R15, !PT ;  /* 0x0000000f36067209 */ /* 0x000fe20007810000 */
[----:B------:R-:W-:-:S02]  /*dae0*/  FFMA.FTZ R190, R84, UR45, -R8 ;  /* 0x0000002d54be7c23 */ /* 0x000fc40008010808 */
[----:B------:R-:W3:Y:S01]  /*daf0*/  MUFU.EX2 R164, R164 ;  /* 0x000000a400a47308 */ /* 0x000ee20000000800 */
[----:B------:R-:W-:-:S04]  /*db00*/  FMNMX.FTZ R15, R55, R6, !PT ;  /* 0x00000006370f7209 */ /* 0x000fc80007810000 */
[----:B------:R-:W-:Y:S01]  /*db10*/  FMNMX.FTZ R6, R58, R15, !PT ;  /* 0x0000000f3a067209 */ /* 0x000fe20007810000 */
[----:B------:R-:W-:Y:S02]  /*db20*/  FFMA.FTZ R15, R45, UR45, -R8 ;  /* 0x0000002d2d0f7c23 */ /* 0x000fe40008010808 */
[----:B------:R-:W4:Y:S01]  /*db30*/  MUFU.EX2 R9, R9 ;  /* 0x0000000900097308 */ /* 0x000f220000000800 */
[----:B------:R-:W-:-:S04]  /*db40*/  FMNMX.FTZ R21, R59, R6, !PT ;  /* 0x000000063b157209 */ /* 0x000fc80007810000 */
[----:B------:R-:W-:-:S03]  /*db50*/  FMNMX.FTZ R6, R62, R21, !PT ;  /* 0x000000153e067209 */ /* 0x000fc60007810000 */
[----:B------:R-:W5:Y:S01]  /*db60*/  MUFU.EX2 R166, R166 ;  /* 0x000000a600a67308 */ /* 0x000f620000000800 */
[----:B------:R-:W-:-:S04]  /*db70*/  FMNMX.FTZ R21, R63, R6, !PT ;  /* 0x000000063f157209 */ /* 0x000fc80007810000 */
[----:B------:R-:W-:Y:S01]  /*db80*/  FMNMX.FTZ R6, R66, R21, !PT ;  /* 0x0000001542067209 */ /* 0x000fe20007810000 */
[--C-:B------:R-:W-:Y:S01]  /*db90*/  FFMA.FTZ R21, R49, UR45, -R8.reuse ;  /* 0x0000002d31157c23 */ /* 0x100fe20008010808 */
[----:B------:R-:W-:Y:S01]  /*dba0*/  FFMA.FTZ R49, R77, UR45, -R8 ;  /* 0x0000002d4d317c23 */ /* 0x000fe20008010808 */
[----:B------:R-:W5:Y:S01]  /*dbb0*/  MUFU.EX2 R11, R11 ;  /* 0x0000000b000b7308 */ /* 0x000f620000000800 */
[----:B------:R-:W-:-:S04]  /*dbc0*/  FMNMX.FTZ R25, R67, R6, !PT ;  /* 0x0000000643197209 */ /* 0x000fc80007810000 */
[----:B------:R-:W-:-:S03]  /*dbd0*/  FMNMX.FTZ R6, R70, R25, !PT ;  /* 0x0000001946067209 */ /* 0x000fc60007810000 */
[----:B------:R-:W5:Y:S01]  /*dbe0*/  MUFU.EX2 R168, R168 ;  /* 0x000000a800a87308 */ /* 0x000f620000000800 */
[----:B------:R-:W-:-:S04]  /*dbf0*/  FMNMX.FTZ R25, R71, R6, !PT ;  /* 0x0000000647197209 */ /* 0x000fc80007810000 */
[----:B------:R-:W-:Y:S01]  /*dc00*/  FMNMX.FTZ R6, R74, R25, !PT ;  /* 0x000000194a067209 */ /* 0x000fe20007810000 */
[----:B------:R-:W-:Y:S02]  /*dc10*/  FFMA.FTZ R25, R53, UR45, -R8 ;  /* 0x0000002d35197c23 */ /* 0x000fe40008010808 */
[----:B------:R-:W-:Y:S01]  /*dc20*/  MUFU.EX2 R13, R13 ;  /* 0x0000000d000d7308 */ /* 0x000fe20000000800 */
[----:B------:R-:W-:-:S04]  /*dc30*/  FMNMX.FTZ R29, R75, R6, !PT ;  /* 0x000000064b1d7209 */ /* 0x000fc80007810000 */
[----:B------:R-:W-:-:S03]  /*dc40*/  FMNMX.FTZ R6, R78, R29, !PT ;  /* 0x0000001d4e067209 */ /* 0x000fc60007810000 */
[----:B------:R-:W-:Y:S01]  /*dc50*/  MUFU.EX2 R170, R170 ;  /* 0x000000aa00aa7308 */ /* 0x000fe20000000800 */
[----:B------:R-:W-:-:S04]  /*dc60*/  FMNMX.FTZ R29, R79, R6, !PT ;  /* 0x000000064f1d7209 */ /* 0x000fc80007810000 */
[----:B------:R-:W-:Y:S01]  /*dc70*/  FMNMX.FTZ R6, R82, R29, !PT ;  /* 0x0000001d52067209 */ /* 0x000fe20007810000 */
[--C-:B------:R-:W-:Y:S01]  /*dc80*/  FFMA.FTZ R29, R57, UR45, -R8.reuse ;  /* 0x0000002d391d7c23 */ /* 0x100fe20008010808 */
[----:B------:R-:W-:Y:S01]  /*dc90*/  FFMA.FTZ R57, R85, UR45, -R8 ;  /* 0x0000002d55397c23 */ /* 0x000fe20008010808 */
[----:B------:R-:W-:Y:S01]  /*dca0*/  MUFU.EX2 R15, R15 ;  /* 0x0000000f000f7308 */ /* 0x000fe20000000800 */
[----:B------:R-:W-:-:S04]  /*dcb0*/  FMNMX.FTZ R33, R83, R6, !PT ;  /* 0x0000000653217209 */ /* 0x000fc80007810000 */
[----:B------:R-:W-:Y:S01]  /*dcc0*/  FMNMX.FTZ R6, R86, R33, !PT ;  /* 0x0000002156067209 */ /* 0x000fe20007810000 */
[----:B------:R-:W-:Y:S02]  /*dcd0*/  FFMA.FTZ R33, R61, UR45, -R8 ;  /* 0x0000002d3d217c23 */ /* 0x000fe40008010808 */
[----:B------:R-:W-:Y:S01]  /*dce0*/  MUFU.EX2 R172, R172 ;  /* 0x000000ac00ac7308 */ /* 0x000fe20000000800 */
[----:B------:R-:W-:-:S05]  /*dcf0*/  FMNMX.FTZ R6, R87, R6, !PT ;  /* 0x0000000657067209 */ /* 0x000fca0007810000 */
[----:B------:R-:W0:Y:S02]  /*dd00*/  SHFL.BFLY PT, R45, R6, 0x2, 0x1f ;  /* 0x0c401f00062d7f89 */ /* 0x000e2400000e0000 */
[----:B------:R-:W-:Y:S08]  /*dd10*/  MUFU.EX2 R21, R21 ;  /* 0x0000001500157308 */ /* 0x000ff00000000800 */
[----:B------:R-:W-:Y:S08]  /*dd20*/  MUFU.EX2 R174, R174 ;  /* 0x000000ae00ae7308 */ /* 0x000ff00000000800 */
[----:B------:R-:W-:Y:S01]  /*dd30*/  MUFU.EX2 R25, R25 ;  /* 0x0000001900197308 */ /* 0x000fe20000000800 */
[----:B0-----:R-:W-:Y:S01]  /*dd40*/  FMNMX.FTZ R10, R6, R45, !PT ;  /* 0x0000002d060a7209 */ /* 0x001fe20007810000 */
[----:B------:R-:W-:-:S06]  /*dd50*/  FFMA.FTZ R45, R73, UR45, -R8 ;  /* 0x0000002d492d7c23 */ /* 0x000fcc0008010808 */
[----:B------:R-:W-:Y:S01]  /*dd60*/  MUFU.EX2 R176, R176 ;  /* 0x000000b000b07308 */ /* 0x000fe20000000800 */
[----:B------:R-:W0:Y:S07]  /*dd70*/  SHFL.BFLY PT, R53, R10, 0x1, 0x1f ;  /* 0x0c201f000a357f89 */ /* 0x000e2e00000e0000 */
[----:B------:R-:W-:Y:S08]  /*dd80*/  MUFU.EX2 R29, R29 ;  /* 0x0000001d001d7308 */ /* 0x000ff00000000800 */
[----:B------:R-:W-:Y:S08]  /*dd90*/  MUFU.EX2 R178, R178 ;  /* 0x000000b200b27308 */ /* 0x000ff00000000800 */
[----:B------:R-:W-:Y:S01]  /*dda0*/  MUFU.EX2 R33, R33 ;  /* 0x0000002100217308 */ /* 0x000fe20000000800 */
[----:B0-----:R-:W-:-:S04]  /*ddb0*/  FMNMX.FTZ R6, R10, R53, !PT ;  /* 0x000000350a067209 */ /* 0x001fc80007810000 */
[C---:B------:R-:W-:Y:S01]  /*ddc0*/  FSETP.NEU.FTZ.AND P1, PT, R6.reuse, -INF , PT ;  /* 0xff8000000600780b */ /* 0x040fe20003f3d000 */
[----:B------:R-:W-:Y:S02]  /*ddd0*/  FMUL.FTZ R32, R6, UR45 ;  /* 0x0000002d06207c20 */ /* 0x000fe40008410000 */
[----:B------:R-:W-:Y:S03]  /*dde0*/  MUFU.EX2 R180, R180 ;  /* 0x000000b400b47308 */ /* 0x000fe60000000800 */
[----:B------:R-:W-:-:S05]  /*ddf0*/  FSEL R32, R32, RZ, P1 ;  /* 0x000000ff20207208 */ /* 0x000fca0000800000 */
[----:B------:R-:W-:Y:S01]  /*de00*/  MUFU.EX2 R37, R37 ;  /* 0x0000002500257308 */ /* 0x000fe20000000800 */
[--C-:B------:R-:W-:Y:S01]  /*de10*/  FFMA.FTZ R161, R26, UR45, -R32.reuse ;  /* 0x0000002d1aa17c23 */ /* 0x100fe20008010820 */
[--C-:B------:R-:W-:Y:S01]  /*de20*/  FFMA.FTZ R8, R27, UR45, -R32.reuse ;  /* 0x0000002d1b087c23 */ /* 0x100fe20008010820 */
[----:B------:R-:W-:Y:S01]  /*de30*/  FADD.FTZ R27, R160, R5 ;  /* 0x00000005a01b7221 */ /* 0x000fe20000010000 */
[--C-:B------:R-:W-:Y:S01]  /*de40*/  FFMA.FTZ R163, R30, UR45, -R32.reuse ;  /* 0x0000002d1ea37c23 */ /* 0x100fe20008010820 */
[--C-:B------:R-:W-:Y:S01]  /*de50*/  FFMA.FTZ R10, R31, UR45, -R32.reuse ;  /* 0x0000002d1f0a7c23 */ /* 0x100fe20008010820 */
[--C-:B------:R-:W-:Y:S01]  /*de60*/  FFMA.FTZ R165, R34, UR45, -R32.reuse ;  /* 0x0000002d22a57c23 */ /* 0x100fe20008010820 */
[----:B-1----:R-:W-:Y:S01]  /*de70*/  FADD.FTZ R30, R162, R27 ;  /* 0x0000001ba21e7221 */ /* 0x002fe20000010000 */
[----:B------:R-:W-:Y:S01]  /*de80*/  MUFU.EX2 R161, R161 ;  /* 0x000000a100a17308 */ /* 0x000fe20000000800 */
[--C-:B------:R-:W-:Y:S01]  /*de90*/  FFMA.FTZ R12, R35, UR45, -R32.reuse ;  /* 0x0000002d230c7c23 */ /* 0x100fe20008010820 */
[----:B------:R-:W-:Y:S01]  /*dea0*/  FFMA.FTZ R167, R38, UR45, -R32 ;  /* 0x0000002d26a77c23 */ /* 0x000fe20008010820 */
[----:B--2---:R-:W-:Y:S01]  /*deb0*/  FADD.FTZ R27, R7, R30 ;  /* 0x0000001e071b7221 */ /* 0x004fe20000010000 */
[--C-:B------:R-:W-:Y:S01]  /*dec0*/  FFMA.FTZ R14, R39, UR45, -R32.reuse ;  /* 0x0000002d270e7c23 */ /* 0x100fe20008010820 */
[--C-:B------:R-:W-:Y:S01]  /*ded0*/  FFMA.FTZ R169, R42, UR45, -R32.reuse ;  /* 0x0000002d2aa97c23 */ /* 0x100fe20008010820 */
[--C-:B------:R-:W-:Y:S01]  /*dee0*/  FFMA.FTZ R20, R43, UR45, -R32.reuse ;  /* 0x0000002d2b147c23 */ /* 0x100fe20008010820 */
[----:B---3--:R-:W-:Y:S01]  /*def0*/  FADD.FTZ R34, R164, R27 ;  /* 0x0000001ba4227221 */ /* 0x008fe20000010000 */
[----:B------:R-:W0:Y:S01]  /*df00*/  MUFU.EX2 R8, R8 ;  /* 0x0000000800087308 */ /* 0x000e220000000800 */
[--C-:B------:R-:W-:Y:S01]  /*df10*/  FFMA.FTZ R171, R46, UR45, -R32.reuse ;  /* 0x0000002d2eab7c23 */ /* 0x100fe20008010820 */
[----:B------:R-:W-:Y:S01]  /*df20*/  FFMA.FTZ R24, R47, UR45, -R32 ;  /* 0x0000002d2f187c23 */ /* 0x000fe20008010820 */
[----:B----4-:R-:W-:Y:S01]  /*df30*/  FADD.FTZ R27, R9, R34 ;  /* 0x00000022091b7221 */ /* 0x010fe20000010000 */
[--C-:B------:R-:W-:Y:S01]  /*df40*/  FFMA.FTZ R173, R50, UR45, -R32.reuse ;  /* 0x0000002d32ad7c23 */ /* 0x100fe20008010820 */
[----:B------:R-:W-:Y:S01]  /*df50*/  FFMA.FTZ R26, R51, UR45, -R32 ;  /* 0x0000002d331a7c23 */ /* 0x000fe20008010820 */
[----:B------:R-:W-:-:S02]  /*df60*/  IMAD.U32 R42, RZ, RZ, UR38 ;  /* 0x00000026ff2a7e24 */ /* 0x000fc4000f8e00ff */
[----:B-----5:R-:W-:Y:S01]  /*df70*/  FADD.FTZ R34, R166, R27 ;  /* 0x0000001ba6227221 */ /* 0x020fe20000010000 */
[----:B------:R-:W1:Y:S01]  /*df80*/  MUFU.EX2 R163, R163 ;  /* 0x000000a300a37308 */ /* 0x000e620000000800 */
[--C-:B------:R-:W-:Y:S01]  /*df90*/  FFMA.FTZ R175, R54, UR45, -R32.reuse ;  /* 0x0000002d36af7c23 */ /* 0x100fe20008010820 */
[----:B------:R-:W-:Y:S01]  /*dfa0*/  FFMA.FTZ R28, R55, UR45, -R32 ;  /* 0x0000002d371c7c23 */ /* 0x000fe20008010820 */
[----:B------:R-:W-:Y:S01]  /*dfb0*/  FADD.FTZ R31, R11, R34 ;  /* 0x000000220b1f7221 */ /* 0x000fe20000010000 */
[----:B------:R-:W-:Y:S01]  /*dfc0*/  PRMT R3, R42, 0x654, R3 ;  /* 0x000006542a037816 */ /* 0x000fe20000000003 */
[--C-:B------:R-:W-:Y:S01]  /*dfd0*/  FFMA.FTZ R177, R58, UR45, -R32.reuse ;  /* 0x0000002d3ab17c23 */ /* 0x100fe20008010820 */
[----:B------:R-:W-:Y:S01]  /*dfe0*/  FFMA.FTZ R30, R59, UR45, -R32 ;  /* 0x0000002d3b1e7c23 */ /* 0x000fe20008010820 */
[----:B------:R-:W-:Y:S01]  /*dff0*/  FADD.FTZ R38, R168, R31 ;  /* 0x0000001fa8267221 */ /* 0x000fe20000010000 */
[----:B------:R-:W2:Y:S01]  /*e000*/  MUFU.EX2 R10, R10 ;  /* 0x0000000a000a7308 */ /* 0x000ea20000000800 */
[----:B0-----:R-:W-:Y:S01]  /*e010*/  FADD.FTZ R36, R161, R8 ;  /* 0x00000008a1247221 */ /* 0x001fe20000010000 */
[----:B------:R0:W-:Y:S01]  /*e020*/  SYNCS.ARRIVE.TRANS64.RED.A1T0 RZ, [R3+URZ], RZ ;  /* 0x000000ff03ff79a7 */ /* 0x0001e2000810043f */
[----:B------:R-:W-:Y:S01]  /*e030*/  FADD.FTZ R31, R13, R38 ;  /* 0x000000260d1f7221 */ /* 0x000fe20000010000 */
[--C-:B------:R-:W-:Y:S01]  /*e040*/  FFMA.FTZ R179, R62, UR45, -R32.reuse ;  /* 0x0000002d3eb37c23 */ /* 0x100fe20008010820 */
[--C-:B------:R-:W-:Y:S01]  /*e050*/  FFMA.FTZ R34, R63, UR45, -R32.reuse ;  /* 0x0000002d3f227c23 */ /* 0x100fe20008010820 */
[--C-:B------:R-:W-:Y:S01]  /*e060*/  FFMA.FTZ R181, R66, UR45, -R32.reuse ;  /* 0x0000002d42b57c23 */ /* 0x100fe20008010820 */
[----:B------:R-:W-:Y:S01]  /*e070*/  FFMA.FTZ R70, R70, UR45, -R32 ;  /* 0x0000002d46467c23 */ /* 0x000fe20008010820 */
[----:B------:R-:W3:Y:S01]  /*e080*/  MUFU.EX2 R165, R165 ;  /* 0x000000a500a57308 */ /* 0x000ee20000000800 */
[----:B-1----:R-:W-:Y:S01]  /*e090*/  FADD.FTZ R27, R163, R36 ;  /* 0x00000024a31b7221 */ /* 0x002fe20000010000 */
[--C-:B------:R-:W-:Y:S01]  /*e0a0*/  FFMA.FTZ R71, R71, UR45, -R32.reuse ;  /* 0x0000002d47477c23 */ /* 0x100fe20008010820 */
[----:B------:R-:W-:Y:S01]  /*e0b0*/  F2FP.F16.F32.PACK_AB R160, R5, R160 ;  /* 0x000000a005a0723e */ /* 0x000fe200000000ff */
        /* <DEDUP_REMOVED lines=8> */
[----:B------:R-:W-:Y:S01]  /*e140*/  FFMA.FTZ R86, R86, UR45, -R32 ;  /* 0x0000002d56567c23 */ /* 0x000fe20008010820 */
[----:B------:R-:W-:-:S02]  /*e150*/  F2FP.F16.F32.PACK_AB R161, R8, R161 ;  /* 0x000000a108a1723e */ /* 0x000fc400000000ff */
[----:B------:R-:W-:Y:S01]  /*e160*/  F2FP.F16.F32.PACK_AB R164, R9, R164 ;  /* 0x000000a409a4723e */ /* 0x000fe200000000ff */
[----:B------:R-:W2:Y:S01]  /*e170*/  MUFU.EX2 R167, R167 ;  /* 0x000000a700a77308 */ /* 0x000ea20000000800 */
[----:B---3--:R-:W-:Y:S01]  /*e180*/  FADD.FTZ R27, R165, R36 ;  /* 0x00000024a51b7221 */ /* 0x008fe20000010000 */
[----:B------:R-:W-:Y:S01]  /*e190*/  FADD.FTZ R36, R170, R31 ;  /* 0x0000001faa247221 */ /* 0x000fe20000010000 */
[----:B------:R-:W-:Y:S01]  /*e1a0*/  VIADD R9, R93, 0xfffffffe ;  /* 0xfffffffe5d097836 */ /* 0x000fe20000000000 */
[----:B------:R-:W-:Y:S02]  /*e1b0*/  F2FP.F16.F32.PACK_AB R162, R7, R162 ;  /* 0x000000a207a2723e */ /* 0x000fe400000000ff */
[----:B------:R-:W-:Y:S01]  /*e1c0*/  FADD.FTZ R31, R15, R36 ;  /* 0x000000240f1f7221 */ /* 0x000fe20000010000 */
[--C-:B------:R-:W-:Y:S01]  /*e1d0*/  FFMA.FTZ R36, R67, UR45, -R32.reuse ;  /* 0x0000002d43247c23 */ /* 0x100fe20008010820 */
[----:B------:R-:W3:Y:S01]  /*e1e0*/  MUFU.EX2 R14, R14 ;  /* 0x0000000e000e7308 */ /* 0x000ee20000000800 */
[----:B-1----:R-:W-:Y:S01]  /*e1f0*/  FADD.FTZ R38, R12, R27 ;  /* 0x0000001b0c267221 */ /* 0x002fe20000010000 */
[----:B------:R-:W-:Y:S01]  /*e200*/  FADD.FTZ R40, R172, R31 ;  /* 0x0000001fac287221 */ /* 0x000fe20000010000 */
[----:B------:R-:W-:Y:S01]  /*e210*/  FFMA.FTZ R32, R87, UR45, -R32 ;  /* 0x0000002d57207c23 */ /* 0x000fe20008010820 */
[----:B------:R-:W-:-:S02]  /*e220*/  ISETP.GE.AND P1, PT, R9, R194, PT ;  /* 0x000000c20900720c */ /* 0x000fc40003f26270 */
[----:B------:R-:W-:Y:S01]  /*e230*/  FADD.FTZ R31, R21, R40 ;  /* 0x00000028151f7221 */ /* 0x000fe20000010000 */
[----:B------:R-:W-:Y:S01]  /*e240*/  F2FP.F16.F32.PACK_AB R166, R11, R166 ;  /* 0x000000a60ba6723e */ /* 0x000fe200000000ff */
[----:B------:R-:W1:Y:S01]  /*e250*/  MUFU.EX2 R169, R169 ;  /* 0x000000a900a97308 */ /* 0x000e620000000800 */
[----:B--2---:R-:W-:Y:S01]  /*e260*/  FADD.FTZ R27, R167, R38 ;  /* 0x00000026a71b7221 */ /* 0x004fe20000010000 */
[----:B------:R-:W-:Y:S01]  /*e270*/  FADD.FTZ R40, R174, R31 ;  /* 0x0000001fae287221 */ /* 0x000fe20000010000 */
[----:B------:R-:W-:Y:S02]  /*e280*/  F2FP.F16.F32.PACK_AB R168, R13, R168 ;  /* 0x000000a80da8723e */ /* 0x000fe400000000ff */
[----:B------:R-:W-:Y:S02]  /*e290*/  F2FP.F16.F32.PACK_AB R170, R15, R170 ;  /* 0x000000aa0faa723e */ /* 0x000fe400000000ff */
[----:B------:R-:W-:Y:S01]  /*e2a0*/  F2FP.F16.F32.PACK_AB R172, R21, R172 ;  /* 0x000000ac15ac723e */ /* 0x000fe200000000ff */
[----:B------:R-:W2:Y:S01]  /*e2b0*/  MUFU.EX2 R20, R20 ;  /* 0x0000001400147308 */ /* 0x000ea20000000800 */
[----:B---3--:R-:W-:Y:S01]  /*e2c0*/  FADD.FTZ R38, R14, R27 ;  /* 0x0000001b0e267221 */ /* 0x008fe20000010000 */
[----:B------:R-:W-:-:S02]  /*e2d0*/  F2FP.F16.F32.PACK_AB R174, R25, R174 ;  /* 0x000000ae19ae723e */ /* 0x000fc400000000ff */
[----:B------:R-:W-:Y:S02]  /*e2e0*/  F2FP.F16.F32.PACK_AB R163, R10, R163 ;  /* 0x000000a30aa3723e */ /* 0x000fe400000000ff */
[----:B------:R-:W-:Y:S02]  /*e2f0*/  F2FP.F16.F32.PACK_AB R165, R12, R165 ;  /* 0x000000a50ca5723e */ /* 0x000fe400000000ff */
[----:B------:R-:W0:Y:S01]  /*e300*/  MUFU.EX2 R171, R171 ;  /* 0x000000ab00ab7308 */ /* 0x000e220000000800 */
[----:B-1----:R-:W-:Y:S01]  /*e310*/  FADD.FTZ R27, R169, R38 ;  /* 0x00000026a91b7221 */ /* 0x002fe20000010000 */
[----:B------:R-:W-:Y:S02]  /*e320*/  F2FP.F16.F32.PACK_AB R167, R14, R167 ;  /* 0x000000a70ea7723e */ /* 0x000fe400000000ff */
[----:B------:R-:W-:-:S04]  /*e330*/  MOV R93, R151 ;  /* 0x00000097005d7202 */ /* 0x000fc80000000f00 */
[----:B------:R-:W1:Y:S01]  /*e340*/  MUFU.EX2 R24, R24 ;  /* 0x0000001800187308 */ /* 0x000e620000000800 */
[C---:B--2---:R-:W-:Y:S01]  /*e350*/  FADD.FTZ R38, R20.reuse, R27 ;  /* 0x0000001b14267221 */ /* 0x044fe20000010000 */
[----:B------:R-:W-:Y:S01]  /*e360*/  FADD.FTZ R27, R25, R40 ;  /* 0x00000028191b7221 */ /* 0x000fe20000010000 */
[----:B------:R-:W-:-:S03]  /*e370*/  F2FP.F16.F32.PACK_AB R169, R20, R169 ;  /* 0x000000a914a9723e */ /* 0x000fc600000000ff */
[----:B------:R-:W-:Y:S01]  /*e380*/  FADD.FTZ R40, R176, R27 ;  /* 0x0000001bb0287221 */ /* 0x000fe20000010000 */
[----:B------:R-:W-:Y:S01]  /*e390*/  F2FP.F16.F32.PACK_AB R176, R29, R176 ;  /* 0x000000b01db0723e */ /* 0x000fe200000000ff */
[----:B------:R-:W2:Y:S01]  /*e3a0*/  MUFU.EX2 R173, R173 ;  /* 0x000000ad00ad7308 */ /* 0x000ea20000000800 */
[----:B0-----:R-:W-:Y:S01]  /*e3b0*/  FADD.FTZ R3, R171, R38 ;  /* 0x00000026ab037221 */ /* 0x001fe20000010000 */
[----:B------:R-:W-:-:S04]  /*e3c0*/  FADD.FTZ R27, R29, R40 ;  /* 0x000000281d1b7221 */ /* 0x000fc80000010000 */
[----:B------:R-:W-:Y:S01]  /*e3d0*/  FADD.FTZ R40, R178, R27 ;  /* 0x0000001bb2287221 */ /* 0x000fe20000010000 */
[C---:B------:R-:W-:Y:S01]  /*e3e0*/  F2FP.F16.F32.PACK_AB R178, R33.reuse, R178 ;  /* 0x000000b221b2723e */ /* 0x040fe200000000ff */
[----:B------:R-:W0:Y:S01]  /*e3f0*/  MUFU.EX2 R26, R26 ;  /* 0x0000001a001a7308 */ /* 0x000e220000000800 */
[C---:B-1----:R-:W-:Y:S01]  /*e400*/  FADD.FTZ R38, R24.reuse, R3 ;  /* 0x0000000318267221 */ /* 0x042fe20000010000 */
[----:B------:R-:W-:Y:S01]  /*e410*/  FADD.FTZ R27, R33, R40 ;  /* 0x00000028211b7221 */ /* 0x000fe20000010000 */
[----:B------:R-:W-:-:S03]  /*e420*/  F2FP.F16.F32.PACK_AB R171, R24, R171 ;  /* 0x000000ab18ab723e */ /* 0x000fc600000000ff */
[----:B------:R-:W-:Y:S01]  /*e430*/  FADD.FTZ R40, R180, R27 ;  /* 0x0000001bb4287221 */ /* 0x000fe20000010000 */
[----:B------:R-:W-:Y:S01]  /*e440*/  F2FP.F16.F32.PACK_AB R180, R37, R180 ;  /* 0x000000b425b4723e */ /* 0x000fe200000000ff */
[----:B------:R-:W1:Y:S01]  /*e450*/  MUFU.EX2 R175, R175 ;  /* 0x000000af00af7308 */ /* 0x000e620000000800 */
[----:B--2---:R-:W-:Y:S01]  /*e460*/  FADD.FTZ R3, R173, R38 ;  /* 0x00000026ad037221 */ /* 0x004fe20000010000 */
[----:B------:R-:W-:-:S06]  /*e470*/  FADD.FTZ R27, R37, R40 ;  /* 0x00000028251b7221 */ /* 0x000fcc0000010000 */
        /* <DEDUP_REMOVED lines=66> */
[----:B--2---:R-:W-:-:S04]  /*e8a0*/  FADD.FTZ R8, R86, R5 ;  /* 0x0000000556087221 */ /* 0x004fc80000010000 */
[C---:B0-----:R-:W-:Y:S01]  /*e8b0*/  FADD.FTZ R8, R191.reuse, R8 ;  /* 0x00000008bf087221 */ /* 0x041fe20000010000 */
[----:B------:R-:W-:Y:S01]  /*e8c0*/  F2FP.F16.F32.PACK_AB R191, R191, R86 ;  /* 0x00000056bfbf723e */ /* 0x000fe200000000ff */
[C---:B-1----:R-:W-:Y:S01]  /*e8d0*/  FADD.FTZ R3, R57.reuse, R40 ;  /* 0x0000002839037221 */ /* 0x042fe20000010000 */
[----:B------:R-:W-:Y:S01]  /*e8e0*/  F2FP.F16.F32.PACK_AB R190, R57, R190 ;  /* 0x000000be39be723e */ /* 0x000fe200000000ff */
[----:B------:R-:W-:Y:S06]  /*e8f0*/  @!P1 BRA `(.L_x_7118) ;  /* 0x00000024001c9947 */ /* 0x000fec0003800000 */
[----:B------:R-:W-:Y:S01]  /*e900*/  IMAD.MOV.U32 R10, RZ, RZ, R6 ;  /* 0x000000ffff0a7224 */ /* 0x000fe200078e0006 */
[----:B------:R-:W-:Y:S01]  /*e910*/  MOV R5, R158 ;  /* 0x0000009e00057202 */ /* 0x000fe20000000f00 */
[----:B------:R-:W-:Y:S01]  /*e920*/  IMAD.MOV.U32 R11, RZ, RZ, R4 ;  /* 0x000000ffff0b7224 */ /* 0x000fe200078e0004 */
[----:B------:R-:W-:Y:S01]  /*e930*/  CS2R R150, SRZ ;  /* 0x0000000000967805 */ /* 0x000fe2000001ff00 */
[----:B------:R-:W-:Y:S01]  /*e940*/  IMAD.MOV.U32 R12, RZ, RZ, R157 ;  /* 0x000000ffff0c7224 */ /* 0x000fe200078e009d */
        /* <DEDUP_REMOVED lines=30> */
[----:B------:R-:W-:-:S07]  /*eb30*/  CS2R R88, SRZ ;  /* 0x0000000000587805 */ /* 0x000fce000001ff00 */
.L_x_7130:
[----:B------:R-:W-:Y:S01]  /*eb40*/  ISETP.NE.AND P1, PT, R12, 0x1, PT ;  /* 0x000000010c00780c */ /* 0x000fe20003f25270 */
[----:B------:R-:W-:Y:S05]  /*eb50*/  YIELD ;  /* 0x0000000000007946 */ /* 0x000fea0003800000 */
[----:B------:R-:W-:Y:S02]  /*eb60*/  SEL R158, RZ, 0x1, P1 ;  /* 0x00000001ff9e7807 */ /* 0x000fe40000800000 */
[----:B------:R-:W-:Y:S02]  /*eb70*/  ISETP.NE.AND P1, PT, R195, RZ, PT ;  /* 0x000000ffc300720c */ /* 0x000fe40003f25270 */
[----:B------:R-:W-:-:S11]  /*eb80*/  LOP3.LUT R158, R5, R158, RZ, 0x3c, !PT ;  /* 0x0000009e059e7212 */ /* 0x000fd600078e3cff */
[----:B------:R-:W-:Y:S05]  /*eb90*/  @P1 BRA `(.L_x_7119) ;  /* 0x00000000003c1947 */ /* 0x000fea0003800000 */
[----:B------:R-:W-:Y:S05]  /*eba0*/  @!P0 BRA `(.L_x_7120) ;  /* 0x0000000000048947 */ /* 0x000fea0003800000 */
[----:B------:R-:W-:Y:S01]  /*ebb0*/  BPT.TRAP 0x1 ;  /* 0x000000040000795c */ /* 0x000fe20000300000 */
.L_x_7120:
[----:B------:R-:W-:-:S05]  /*ebc0*/  VIADD R4, R12, 0x1 ;  /* 0x000000010c047836 */ /* 0x000fca0000000000 */
[----:B------:R-:W-:-:S04]  /*ebd0*/  ISETP.NE.AND P2, PT, R4, 0x2, PT ;  /* 0x000000020400780c */ /* 0x000fc80003f45270 */
[----:B------:R-:W-:Y:S02]  /*ebe0*/  SEL R7, R4, RZ, P2 ;  /* 0x000000ff04077207 */ /* 0x000fe40001000000 */
[----:B------:R-:W-:-:S03]  /*ebf0*/  SHF.L.U32 R4, R158, 0x1f, RZ ;  /* 0x0000001f9e047819 */ /* 0x000fc600000006ff */
[----:B------:R-:W-:-:S04]  /*ec00*/  IMAD R7, R7, 0x8, R156 ;  /* 0x0000000807077824 */ /* 0x000fc800078e029c */
[----:B------:R0:W1:Y:S01]  /*ec10*/  SYNCS.PHASECHK.TRANS64.TRYWAIT P2, [R7+URZ+0x28830], R4 ;  /* 0x02883004070075a7 */ /* 0x000062000804017f */
[----:B------:R-:W-:Y:S05]  /*ec20*/  @!P0 BRA `(.L_x_7121) ;  /* 0x0000000000048947 */ /* 0x000fea0003800000 */
[----:B------:R-:W-:Y:S01]  /*ec30*/  BPT.TRAP 0x1 ;  /* 0x000000040000795c */ /* 0x000fe20000300000 */
.L_x_7121:
[----:B------:R-:W-:Y:S04]  /*ec40*/  BSSY B0, `(.L_x_7119) ;  /* 0x0000004000007945 */ /* 0x000fe80003800000 */
[----:B-1----:R-:W-:Y:S05]  /*ec50*/  @P2 BRA `(.L_x_7122) ;  /* 0x0000000000082947 */ /* 0x002fea0003800000 */
[----:B------:R-:W1:Y:S02]  /*ec60*/  SYNCS.PHASECHK.TRANS64.TRYWAIT P2, [R7+URZ+0x28830], R4 ;  /* 0x02883004070075a7 */ /* 0x000e64000804017f */
[----:B-1----:R-:W-:Y:S05]  /*ec70*/  @!P2 BRA `(.L_x_7123) ;  /* 0x000000dc00d8a947 */ /* 0x002fea0003800000 */
.L_x_7122:
[----:B------:R-:W-:Y:S05]  /*ec80*/  BSYNC B0 ;  /* 0x0000000000007941 */ /* 0x000fea0003800000 */
.L_x_7119:
[----:B01----:R-:W0:Y:S01]  /*ec90*/  S2R R4, SR_TID.X ;  /* 0x0000000000047919 */ /* 0x003e220000002100 */
[----:B------:R-:W-:Y:S01]  /*eca0*/  IADD3 R157, R12, 0x1, RZ ;  /* 0x000000010c9d7810 */ /* 0x000fe20007ffe0ff */
[----:B------:R-:W-:Y:S05]  /*ecb0*/  WARPSYNC.ALL ;  /* 0x0000000000007948 */ /* 0x000fea0003800000 */
[C---:B------:R-:W-:Y:S01]  /*ecc0*/  ISETP.NE.AND P2, PT, R157.reuse, 0x2, PT ;  /* 0x000000029d00780c */ /* 0x040fe20003f45270 */
[----:B------:R-:W-:Y:S01]  /*ecd0*/  IMAD.MOV.U32 R7, RZ, RZ, 0x40000040 ;  /* 0x40000040ff077424 */ /* 0x000fe200078e00ff */
[----:B------:R-:W-:Y:S01]  /*ece0*/  MOV R25, 0x40000040 ;  /* 0x4000004000197802 */ /* 0x000fe20000000f00 */
[----:B------:R-:W-:Y:S01]  /*ecf0*/  IMAD.MOV.U32 R21, RZ, RZ, 0x40000040 ;  /* 0x40000040ff157424 */ /* 0x000fe200078e00ff */
[----:B------:R-:W-:Y:S01]  /*ed00*/  SEL R157, R157, RZ, P2 ;  /* 0x000000ff9d9d7207 */ /* 0x000fe20001000000 */
[----:B------:R-:W-:Y:S01]  /*ed10*/  IMAD.MOV.U32 R15, RZ, RZ, 0x40000040 ;  /* 0x40000040ff0f7424 */ /* 0x000fe200078e00ff */
[----:B------:R-:W-:-:S02]  /*ed20*/  R2UR UR7, R7 ;  /* 0x00000000070772ca */ /* 0x000fc400000e0000 */
[----:B------:R-:W-:Y:S01]  /*ed30*/  R2UR UR15, R25 ;  /* 0x00000000190f72ca */ /* 0x000fe200000e0000 */
[----:B------:R-:W-:Y:S01]  /*ed40*/  IMAD R6, R157, 0x800, R0 ;  /* 0x000008009d067824 */ /* 0x000fe200078e0200 */
[----:B------:R-:W-:Y:S02]  /*ed50*/  R2UR UR31, R25 ;  /* 0x00000000191f72ca */ /* 0x000fe400000e0000 */
[----:B------:R-:W-:Y:S01]  /*ed60*/  R2UR UR11, R21 ;  /* 0x00000000150b72ca */ /* 0x000fe200000e0000 */
[C---:B------:R-:W-:Y:S01]  /*ed70*/  VIADD R20, R6.reuse, 0x2 ;  /* 0x0000000206147836 */ /* 0x040fe20000000000 */
[C---:B------:R-:W-:Y:S01]  /*ed80*/  IADD3 R24, R6.reuse, 0x4, RZ ;  /* 0x0000000406187810 */ /* 0x040fe20007ffe0ff */
[C---:B------:R-:W-:Y:S01]  /*ed90*/  VIADD R14, R6.reuse, 0x6 ;  /* 0x00000006060e7836 */ /* 0x040fe20000000000 */
[----:B------:R-:W-:Y:S02]  /*eda0*/  R2UR UR6, R6 ;  /* 0x00000000060672ca */ /* 0x000fe400000e0000 */
[----:B------:R-:W-:-:S02]  /*edb0*/  R2UR UR14, R24 ;  /* 0x00000000180e72ca */ /* 0x000fc400000e0000 */
[----:B------:R-:W-:Y:S02]  /*edc0*/  IADD3 R24, R6, 0x404, RZ ;  /* 0x0000040406187810 */ /* 0x000fe40007ffe0ff */
[----:B------:R-:W-:Y:S01]  /*edd0*/  R2UR UR10, R20 ;  /* 0x00000000140a72ca */ /* 0x000fe200000e0000 */
[----:B------:R-:W-:Y:S01]  /*ede0*/  VIADD R20, R6, 0x400 ;  /* 0x0000040006147836 */ /* 0x000fe20000000000 */
[----:B------:R-:W-:Y:S02]  /*edf0*/  R2UR UR30, R24 ;  /* 0x00000000181e72ca */ /* 0x000fe400000e0000 */
[----:B0-----:R-:W-:Y:S02]  /*ee00*/  SHF.R.U32.HI R4, RZ, 0x7, R4 ;  /* 0x00000007ff047819 */ /* 0x001fe40000011604 */
[----:B------:R-:W-:Y:S01]  /*ee10*/  R2UR UR18, R14 ;  /* 0x000000000e1272ca */ /* 0x000fe200000e0000 */
[----:B------:R-:W-:Y:S01]  /*ee20*/  VIADD R14, R6, 0x402 ;  /* 0x00000402060e7836 */ /* 0x000fe20000000000 */
[----:B------:R-:W-:Y:S01]  /*ee30*/  R2UR UR19, R15 ;  /* 0x000000000f1372ca */ /* 0x000fe200000e0000 */
[----:B------:R-:W-:Y:S01]  /*ee40*/  VIADD R4, R4, 0x8 ;  /* 0x0000000804047836 */ /* 0x000fe20000000000 */
[----:B------:R-:W-:Y:S01]  /*ee50*/  R2UR UR22, R20 ;  /* 0x00000000141672ca */ /* 0x000fe200000e0000 */
[----:B------:R-:W-:Y:S01]  /*ee60*/  VIADD R6, R6, 0x406 ;  /* 0x0000040606067836 */ /* 0x000fe20000000000 */
[----:B------:R-:W-:-:S02]  /*ee70*/  R2UR UR23, R21 ;  /* 0x00000000151772ca */ /* 0x000fc400000e0000 */
[----:B------:R0:W-:Y:S01]  /*ee80*/  BAR.SYNC.DEFER_BLOCKING R4, 0x100 ;  /* 0x000400040000751d */ /* 0x0001e20000010000 */
[----:B------:R-:W-:Y:S02]  /*ee90*/  R2UR UR26, R14 ;  /* 0x000000000e1a72ca */ /* 0x000fe400000e0000 */
[----:B------:R-:W-:Y:S02]  /*eea0*/  R2UR UR27, R15 ;  /* 0x000000000f1b72ca */ /* 0x000fe400000e0000 */
[----:B------:R-:W-:Y:S02]  /*eeb0*/  R2UR UR34, R6 ;  /* 0x00000000062272ca */ /* 0x000fe400000e0000 */
[----:B------:R-:W-:Y:S01]  /*eec0*/  R2UR UR35, R7 ;  /* 0x00000000072372ca */ /* 0x000fe200000e0000 */
        /* <DEDUP_REMOVED lines=27> */
.L_x_7125:
[----:B------:R-:W-:Y:S01]  /*f080*/  SHF.L.U32 R4, R5, 0x1f, RZ ;  /* 0x0000001f05047819 */ /* 0x000fe200000006ff */
[----:B------:R-:W-:-:S04]  /*f090*/  IMAD R5, R12, 0x8, R156 ;  /* 0x000000080c057824 */ /* 0x000fc800078e029c */
[----:B------:R0:W1:Y:S01]  /*f0a0*/  SYNCS.PHASECHK.TRANS64.TRYWAIT P1, [R5+URZ+0x28850], R4 ;  /* 0x02885004050075a7 */ /* 0x000062000802017f */
[----:B------:R-:W-:Y:S05]  /*f0b0*/  @!P0 BRA `(.L_x_7126) ;  /* 0x0000000000048947 */ /* 0x000fea0003800000 */
[----:B------:R-:W-:Y:S01]  /*f0c0*/  BPT.TRAP 0x1 ;  /* 0x000000040000795c */ /* 0x000fe20000300000 */
.L_x_7126:
[----:B-1----:R-:W-:Y:S05]  /*f0d0*/  @P1 BRA `(.L_x_7124) ;  /* 0x0000000000081947 */ /* 0x002fea0003800000 */
[----:B------:R-:W1:Y:S02]  /*f0e0*/  SYNCS.PHASECHK.TRANS64.TRYWAIT P1, [R5+URZ+0x28850], R4 ;  /* 0x02885004050075a7 */ /* 0x000e64000802017f */
[----:B-1----:R-:W-:Y:S05]  /*f0f0*/  @!P1 BRA `(.L_x_7127) ;  /* 0x000000d800cc9947 */ /* 0x002fea0003800000 */
.L_x_7124:
[----:B01----:R-:W-:Y:S01]  /*f100*/  VIADD R4, R156, 0x400 ;  /* 0x000004009c047836 */ /* 0x003fe20000000000 */
[----:B------:R-:W-:Y:S05]  /*f110*/  WARPSYNC.ALL ;  /* 0x0000000000007948 */ /* 0x000fea0003800000 */
[----:B------:R-:W-:Y:S01]  /*f120*/  SHF.R.U32.HI R4, RZ, 0x4, R4 ;  /* 0x00000004ff047819 */ /* 0x000fe20000011604 */
[----:B------:R-:W-:Y:S01]  /*f130*/  IMAD.MOV.U32 R5, RZ, RZ, 0x40000040 ;  /* 0x40000040ff057424 */ /* 0x000fe200078e00ff */
[----:B------:R-:W-:Y:S01]  /*f140*/  WARPGROUP.ARRIVE ;  /* 0x00000000000079c5 */ /* 0x000fe20000000000 */
[----:B------:R-:W-:Y:S01]  /*f150*/  IMAD.MOV.U32 R7, RZ, RZ, 0x40000040 ;  /* 0x40000040ff077424 */ /* 0x000fe200078e00ff */
[----:B------:R-:W-:-:S04]  /*f160*/  LOP3.LUT R4, R4, 0x3fff, RZ, 0xc0, !PT ;  /* 0x00003fff04047812 */ /* 0x000fc800078ec0ff */
[----:B------:R-:W0:Y:S01]  /*f170*/  S2R R13, SR_TID.X ;  /* 0x00000000000d7919 */ /* 0x000e220000002100 */
[----:B------:R-:W-:Y:S01]  /*f180*/  R2UR UR7, R5 ;  /* 0x00000000050772ca */ /* 0x000fe200000e0000 */
[----:B------:R-:W-:Y:S01]  /*f190*/  IMAD.MOV.U32 R5, RZ, RZ, 0x40000040 ;  /* 0x40000040ff057424 */ /* 0x000fe200078e00ff */
[----:B------:R-:W-:-:S04]  /*f1a0*/  LOP3.LUT R4, R4, 0x4000000, RZ, 0xfc, !PT ;  /* 0x0400000004047812 */ /* 0x000fc800078efcff */
[----:B------:R-:W-:-:S04]  /*f1b0*/  LEA R4, R12, R4, 0xb ;  /* 0x000000040c047211 */ /* 0x000fc800078e58ff */
[C---:B------:R-:W-:Y:S01]  /*f1c0*/  R2UR UR6, R4.reuse ;  /* 0x00000000040672ca */ /* 0x040fe200000e0000 */
[----:B------:R-:W-:-:S12]  /*f1d0*/  VIADD R6, R4, 0x80 ;  /* 0x0000008004067836 */ /* 0x000fd80000000000 */
[----:B------:R-:W-:Y:S01]  /*f1e0*/  HGMMA.64x128x16.F32 R88, R160, gdesc[UR4].tnspB, R88, gsb0 ;  /* 0x41e00004a0587df0 */ /* 0x000fe20008000858 */
[----:B------:R-:W-:Y:S02]  /*f1f0*/  R2UR UR6, R6 ;  /* 0x00000000060672ca */ /* 0x000fe400000e0000 */
[----:B------:R-:W-:Y:S01]  /*f200*/  R2UR UR7, R7 ;  /* 0x00000000070772ca */ /* 0x000fe200000e0000 */
[----:B------:R-:W-:Y:S01]  /*f210*/  IMAD.MOV.U32 R7, RZ, RZ, 0x40000040 ;  /* 0x40000040ff077424 */ /* 0x000fe200078e00ff */
[----:B------:R-:W-:Y:S02]  /*f220*/  IADD3 R6, R4, 0x100, RZ ;  /* 0x0000010004067810 */ /* 0x000fe40007ffe0ff */
[----:B0-----:R-:W-:Y:S01]  /*f230*/  SHF.R.U32.HI R13, RZ, 0x7, R13 ;  /* 0x00000007ff0d7819 */ /* 0x001fe2000001160d */
[----:B------:R-:W-:Y:S02]  /*f240*/  WARPGROUP.DEPBAR.LE gsb0, 0x0 ;  /* 0x00008000000079c5 */ /* 0x000fe40000010000 */
[----:B------:R-:W-:-:S06]  /*f250*/  WARPGROUP.ARRIVE ;  /* 0x00000000000079c5 */ /* 0x000fcc0000000000 */
[----:B------:R-:W-:Y:S01]  /*f260*/  HGMMA.64x128x16.F32 R88, R164, gdesc[UR4].tnspB, R88, gsb0 ;  /* 0x41e00004a4587df0 */ /* 0x000fe20008000858 */
[----:B------:R-:W-:Y:S01]  /*f270*/  R2UR UR6, R6 ;  /* 0x00000000060672ca */ /* 0x000fe200000e0000 */
[----:B------:R-:W-:Y:S01]  /*f280*/  VIADD R6, R4, 0x180 ;  /* 0x0000018004067836 */ /* 0x000fe20000000000 */
[----:B------:R-:W-:Y:S01]  /*f290*/  R2UR UR7, R7 ;  /* 0x00000000070772ca */ /* 0x000fe200000e0000 */
[----:B------:R-:W-:Y:S01]  /*f2a0*/  IMAD.MOV.U32 R7, RZ, RZ, 0x40000040 ;  /* 0x40000040ff077424 */ /* 0x000fe200078e00ff */
[----:B------:R-:W-:Y:S02]  /*f2b0*/  WARPGROUP.DEPBAR.LE gsb0, 0x0 ;  /* 0x00008000000079c5 */ /* 0x000fe40000010000 */
[----:B------:R-:W-:-:S09]  /*f2c0*/  WARPGROUP.ARRIVE ;  /* 0x00000000000079c5 */ /* 0x000fd20000000000 */
[----:B------:R-:W-:Y:S01]  /*f2d0*/  HGMMA.64x128x16.F32 R88, R168, gdesc[UR4].tnspB, R88, gsb0 ;  /* 0x41e00004a8587df0 */ /* 0x000fe20008000858 */
[----:B------:R-:W-:Y:S02]  /*f2e0*/  R2UR UR6, R6 ;  /* 0x00000000060672ca */ /* 0x000fe400000e0000 */
[----:B------:R-:W-:Y:S01]  /*f2f0*/  R2UR UR7, R7 ;  /* 0x00000000070772ca */ /* 0x000fe200000e0000 */
[----:B------:R-:W-:Y:S01]  /*f300*/  IMAD.MOV.U32 R7, RZ, RZ, 0x40000040 ;  /* 0x40000040ff077424 */ /* 0x000fe200078e00ff */
[----:B------:R-:W-:Y:S01]  /*f310*/  IADD3 R6, R4, 0x200, RZ ;  /* 0x0000020004067810 */ /* 0x000fe20007ffe0ff */
[----:B------:R-:W-:Y:S02]  /*f320*/  WARPGROUP.DEPBAR.LE gsb0, 0x0 ;  /* 0x00008000000079c5 */ /* 0x000fe40000010000 */
[----:B------:R-:W-:-:S08]  /*f330*/  WARPGROUP.ARRIVE ;  /* 0x00000000000079c5 */ /* 0x000fd00000000000 */
        /* <DEDUP_REMOVED lines=11> */
[C---:B------:R-:W-:Y:S01]  /*f3f0*/  IADD3 R6, R4.reuse, 0x300, RZ ;  /* 0x0000030004067810 */ /* 0x040fe20007ffe0ff */
[----:B------:R-:W-:Y:S01]  /*f400*/  VIADD R4, R4, 0x380 ;  /* 0x0000038004047836 */ /* 0x000fe20000000000 */
[----:B------:R-:W-:Y:S02]  /*f410*/  WARPGROUP.DEPBAR.LE gsb0, 0x0 ;  /* 0x00008000000079c5 */ /* 0x000fe40000010000 */
[----:B------:R-:W-:-:S07]  /*f420*/  WARPGROUP.ARRIVE ;  /* 0x00000000000079c5 */ /* 0x000fce0000000000 */
[----:B------:R-:W-:Y:S01]  /*f430*/  HGMMA.64x128x16.F32 R88, R180, gdesc[UR4].tnspB, R88, gsb0 ;  /* 0x41e00004b4587df0 */ /* 0x000fe20008000858 */
[----:B------:R-:W-:Y:S02]  /*f440*/  R2UR UR6, R6 ;  /* 0x00000000060672ca */ /* 0x000fe400000e0000 */
[----:B------:R-:W-:Y:S01]  /*f450*/  R2UR UR7, R7 ;  /* 0x00000000070772ca */ /* 0x000fe200000e0000 */
[----:B------:R-:W-:Y:S02]  /*f460*/  WARPGROUP.DEPBAR.LE gsb0, 0x0 ;  /* 0x00008000000079c5 */ /* 0x000fe40000010000 */
[----:B------:R-:W-:-:S10]  /*f470*/  WARPGROUP.ARRIVE ;  /* 0x00000000000079c5 */ /* 0x000fd40000000000 */
[----:B------:R-:W-:Y:S01]  /*f480*/  HGMMA.64x128x16.F32 R88, R184, gdesc[UR4].tnspB, R88, gsb0 ;  /* 0x41e00004b8587df0 */ /* 0x000fe20008000858 */
[----:B------:R-:W-:Y:S02]  /*f490*/  R2UR UR6, R4 ;  /* 0x00000000040672ca */ /* 0x000fe400000e0000 */
[----:B------:R-:W-:Y:S02]  /*f4a0*/  R2UR UR7, R5 ;  /* 0x00000000050772ca */ /* 0x000fe400000e0000 */
[----:B------:R-:W-:Y:S01]  /*f4b0*/  IADD3 R4, -R13, 0xb, RZ ;  /* 0x0000000b0d047810 */ /* 0x000fe20007ffe1ff */
[----:B------:R-:W-:Y:S02]  /*f4c0*/  WARPGROUP.DEPBAR.LE gsb0, 0x0 ;  /* 0x00008000000079c5 */ /* 0x000fe40000010000 */
[----:B------:R-:W-:-:S08]  /*f4d0*/  WARPGROUP.ARRIVE ;  /* 0x00000000000079c5 */ /* 0x000fd00000000000 */
[----:B------:R-:W-:Y:S03]  /*f4e0*/  HGMMA.64x128x16.F32 R88, R188, gdesc[UR4].tnspB, R88, gsb0 ;  /* 0x41e00004bc587df0 */ /* 0x000fe60008000858 */
[----:B------:R-:W-:Y:S02]  /*f4f0*/  WARPGROUP.DEPBAR.LE gsb0, 0x0 ;  /* 0x00008000000079c5 */ /* 0x000fe40000010000 */
[----:B------:R0:W-:Y:S06]  /*f500*/  BAR.ARV R4, 0x100 ;  /* 0x000400040000751d */ /* 0x0001ec0000002000 */
[----:B------:R-:W-:Y:S05]  /*f510*/  @!P0 BRA `(.L_x_7128) ;  /* 0x0000000000048947 */ /* 0x000fea0003800000 */
[----:B------:R-:W-:Y:S01]  /*f520*/  BPT.TRAP 0x1 ;  /* 0x000000040000795c */ /* 0x000fe20000300000 */
.L_x_7128:
[----:B------:R-:W-:Y:S01]  /*f530*/  FMNMX.FTZ R6, R26, R10, !PT ;  /* 0x0000000a1a067209 */ /* 0x000fe20007810000 */
[----:B------:R-:W-:Y:S01]  /*f540*/  UMOV UR45, UR44 ;  /* 0x0000002c002d7c82 */ /* 0x000fe20008000000 */
[----:B0-----:R-:W-:Y:S02]  /*f550*/  FMNMX.FTZ R4, R24, R11, !PT ;  /* 0x0000000b18047209 */ /* 0x001fe40007810000 */
        /* <DEDUP_REMOVED lines=75> */
[----:B------:R-:W-:Y:S01]  /*fa10*/  FMUL.FTZ R36, R6, UR45 ;  /* 0x0000002d06247c20 */ /* 0x000fe20008410000 */
[--C-:B------:R-:W-:Y:S01]  /*fa20*/  FFMA.FTZ R160, R24, UR45, -R10.reuse ;  /* 0x0000002d18a07c23 */ /* 0x100fe2000801080a */
[----:B------:R-:W-:Y:S01]  /*fa30*/  FMUL.FTZ R11, R11, UR45 ;  /* 0x0000002d0b0b7c20 */ /* 0x000fe20008410000 */
[----:B------:R-:W-:Y:S01]  /*fa40*/  FFMA.FTZ R161, R25, UR45, -R10 ;  /* 0x0000002d19a17c23 */ /* 0x000fe2000801080a */
[----:B------:R-:W-:Y:S01]  /*fa50*/  FFMA.FTZ R26, R26, UR45, -R36 ;  /* 0x0000002d1a1a7c23 */ /* 0x000fe20008010824 */
[----:B------:R-:W-:Y:S01]  /*fa60*/  FFMA.FTZ R174, R52, UR45, -R10 ;  /* 0x0000002d34ae7c23 */ /* 0x000fe2000801080a */
[----:B------:R-:W-:Y:S01]  /*fa70*/  FFMA.FTZ R52, R27, UR45, -R36 ;  /* 0x0000002d1b347c23 */ /* 0x000fe20008010824 */
[----:B------:R-:W-:Y:S01]  /*fa80*/  MUFU.EX2 R5, R11 ;  /* 0x0000000b00057308 */ /* 0x000fe20000000800 */
[----:B------:R-:W-:Y:S01]  /*fa90*/  FFMA.FTZ R162, R28, UR45, -R10 ;  /* 0x0000002d1ca27c23 */ /* 0x000fe2000801080a */
[----:B------:R-:W-:Y:S01]  /*faa0*/  FFMA.FTZ R27, R30, UR45, -R36 ;  /* 0x0000002d1e1b7c23 */ /* 0x000fe20008010824 */
[--C-:B------:R-:W-:Y:S01]  /*fab0*/  FFMA.FTZ R163, R29, UR45, -R10.reuse ;  /* 0x0000002d1da37c23 */ /* 0x100fe2000801080a */
[----:B------:R-:W-:Y:S01]  /*fac0*/  FFMA.FTZ R28, R49, UR45, -R10 ;  /* 0x0000002d311c7c23 */ /* 0x000fe2000801080a */
[----:B------:R-:W-:Y:S01]  /*fad0*/  FFMA.FTZ R49, R31, UR45, -R36 ;  /* 0x0000002d1f317c23 */ /* 0x000fe20008010824 */
[----:B------:R-:W-:Y:S01]  /*fae0*/  FFMA.FTZ R164, R32, UR45, -R10 ;  /* 0x0000002d20a47c23 */ /* 0x000fe2000801080a */
[----:B------:R-:W-:Y:S01]  /*faf0*/  FFMA.FTZ R30, R34, UR45, -R36 ;  /* 0x0000002d221e7c23 */ /* 0x000fe20008010824 */
[----:B------:R-:W0:Y:S01]  /*fb00*/  MUFU.EX2 R160, R160 ;  /* 0x000000a000a07308 */ /* 0x000e220000000800 */
[--C-:B------:R-:W-:Y:S01]  /*fb10*/  FFMA.FTZ R165, R33, UR45, -R10.reuse ;  /* 0x0000002d21a57c23 */ /* 0x100fe2000801080a */
[----:B------:R-:W-:Y:S01]  /*fb20*/  FFMA.FTZ R172, R48, UR45, -R10 ;  /* 0x0000002d30ac7c23 */ /* 0x000fe2000801080a */
[--C-:B------:R-:W-:Y:S01]  /*fb30*/  FFMA.FTZ R48, R35, UR45, -R36.reuse ;  /* 0x0000002d23307c23 */ /* 0x100fe20008010824 */
[----:B------:R-:W-:Y:S01]  /*fb40*/  FFMA.FTZ R167, R38, UR45, -R36 ;  /* 0x0000002d26a77c23 */ /* 0x000fe20008010824 */
[--C-:B------:R-:W-:Y:S01]  /*fb50*/  FFMA.FTZ R33, R37, UR45, -R10.reuse ;  /* 0x0000002d25217c23 */ /* 0x100fe2000801080a */
[----:B------:R-:W-:Y:S01]  /*fb60*/  FFMA.FTZ R29, R45, UR45, -R10 ;  /* 0x0000002d2d1d7c23 */ /* 0x000fe2000801080a */
[----:B------:R-:W-:Y:S01]  /*fb70*/  FFMA.FTZ R45, R39, UR45, -R36 ;  /* 0x0000002d272d7c23 */ /* 0x000fe20008010824 */
[----:B------:R-:W-:Y:S01]  /*fb80*/  MUFU.EX2 R7, R7 ;  /* 0x0000000700077308 */ /* 0x000fe20000000800 */
[----:B------:R-:W-:Y:S01]  /*fb90*/  FFMA.FTZ R168, R40, UR45, -R10 ;  /* 0x0000002d28a87c23 */ /* 0x000fe2000801080a */
[----:B------:R-:W-:Y:S01]  /*fba0*/  FFMA.FTZ R169, R42, UR45, -R36 ;  /* 0x0000002d2aa97c23 */ /* 0x000fe20008010824 */
[--C-:B------:R-:W-:Y:S01]  /*fbb0*/  FFMA.FTZ R32, R41, UR45, -R10.reuse ;  /* 0x0000002d29207c23 */ /* 0x100fe2000801080a */
[----:B------:R-:W-:Y:S01]  /*fbc0*/  FFMA.FTZ R170, R44, UR45, -R10 ;  /* 0x0000002d2caa7c23 */ /* 0x000fe2000801080a */
[--C-:B------:R-:W-:Y:S01]  /*fbd0*/  FFMA.FTZ R44, R43, UR45, -R36.reuse ;  /* 0x0000002d2b2c7c23 */ /* 0x100fe20008010824 */
[--C-:B------:R-:W-:Y:S01]  /*fbe0*/  FFMA.FTZ R171, R46, UR45, -R36.reuse ;  /* 0x0000002d2eab7c23 */ /* 0x100fe20008010824 */
[----:B------:R-:W-:Y:S01]  /*fbf0*/  FFMA.FTZ R43, R47, UR45, -R36 ;  /* 0x0000002d2f2b7c23 */ /* 0x000fe20008010824 */
[----:B------:R-:W1:Y:S01]  /*fc00*/  MUFU.EX2 R26, R26 ;  /* 0x0000001a001a7308 */ /* 0x000e620000000800 */
[----:B0-----:R-:W-:Y:S01]  /*fc10*/  FFMA.FTZ R34, R5, R3, R160 ;  /* 0x0000000305227223 */ /* 0x001fe200000100a0 */
[--C-:B------:R-:W-:Y:S01]  /*fc20*/  FFMA.FTZ R173, R50, UR45, -R36.reuse ;  /* 0x0000002d32ad7c23 */ /* 0x100fe20008010824 */
[--C-:B------:R-:W-:Y:S01]  /*fc30*/  FFMA.FTZ R42, R51, UR45, -R36.reuse ;  /* 0x0000002d332a7c23 */ /* 0x100fe20008010824 */
        /* <DEDUP_REMOVED lines=16> */
[----:B------:R-:W-:Y:S01]  /*fd40*/  FFMA.FTZ R20, R65, UR45, -R10 ;  /* 0x0000002d41147c23 */ /* 0x000fe2000801080a */
[----:B------:R-:W-:Y:S01]  /*fd50*/  FFMA.FTZ R38, R67, UR45, -R36 ;  /* 0x0000002d43267c23 */ /* 0x000fe20008010824 */
[----:B------:R-:W-:Y:S01]  /*fd60*/  FFMA.FTZ R182, R68, UR45, -R10 ;  /* 0x0000002d44b67c23 */ /* 0x000fe2000801080a */
[----:B------:R-:W-:Y:S01]  /*fd70*/  FFMA.FTZ R183, R70, UR45, -R36 ;  /* 0x0000002d46b77c23 */ /* 0x000fe20008010824 */
[----:B------:R-:W1:Y:S01]  /*fd80*/  MUFU.EX2 R162, R162 ;  /* 0x000000a200a27308 */ /* 0x000e620000000800 */
[----:B0-----:R-:W-:Y:S01]  /*fd90*/  FADD.FTZ R31, R161, R34 ;  /* 0x00000022a11f7221 */ /* 0x001fe20000010000 */
[----:B------:R-:W-:Y:S01]  /*fda0*/  FFMA.FTZ R15, R69, UR45, -R10 ;  /* 0x0000002d450f7c23 */ /* 0x000fe2000801080a */
[----:B------:R-:W-:Y:S01]  /*fdb0*/  FFMA.FTZ R37, R71, UR45, -R36 ;  /* 0x0000002d47257c23 */ /* 0x000fe20008010824 */
[----:B------:R-:W-:Y:S01]  /*fdc0*/  FFMA.FTZ R184, R72, UR45, -R10 ;  /* 0x0000002d48b87c23 */ /* 0x000fe2000801080a */
[----:B------:R-:W-:Y:S01]  /*fdd0*/  FFMA.FTZ R185, R74, UR45, -R36 ;  /* 0x0000002d4ab97c23 */ /* 0x000fe20008010824 */
[----:B------:R-:W-:Y:S01]  /*fde0*/  FFMA.FTZ R14, R73, UR45, -R10 ;  /* 0x0000002d490e7c23 */ /* 0x000fe2000801080a */
[----:B------:R-:W-:Y:S01]  /*fdf0*/  FFMA.FTZ R35, R75, UR45, -R36 ;  /* 0x0000002d4b237c23 */ /* 0x000fe20008010824 */
[----:B------:R-:W0:Y:S01]  /*fe00*/  MUFU.EX2 R27, R27 ;  /* 0x0000001b001b7308 */ /* 0x000e220000000800 */
[----:B--2---:R-:W-:Y:S01]  /*fe10*/  FADD.FTZ R8, R52, R3 ;  /* 0x0000000334087221 */ /* 0x004fe20000010000 */
[----:B------:R-:W-:Y:S01]  /*fe20*/  FFMA.FTZ R186, R76, UR45, -R10 ;  /* 0x0000002d4cba7c23 */ /* 0x000fe2000801080a */
[----:B------:R-:W-:Y:S01]  /*fe30*/  FFMA.FTZ R187, R78, UR45, -R36 ;  /* 0x0000002d4ebb7c23 */ /* 0x000fe20008010824 */
[--C-:B------:R-:W-:Y:S01]  /*fe40*/  FFMA.FTZ R13, R77, UR45, -R10.reuse ;  /* 0x0000002d4d0d7c23 */ /* 0x100fe2000801080a */
[----:B------:R-:W-:Y:S01]  /*fe50*/  FFMA.FTZ R188, R80, UR45, -R10 ;  /* 0x0000002d50bc7c23 */ /* 0x000fe2000801080a */
[----:B------:R-:W-:Y:S01]  /*fe60*/  FFMA.FTZ R189, R82, UR45, -R36 ;  /* 0x0000002d52bd7c23 */ /* 0x000fe20008010824 */
[----:B------:R-:W-:Y:S01]  /*fe70*/  LEA R50, R157, R156, 0x3 ;  /* 0x0000009c9d327211 */ /* 0x000fe200078e18ff */
[----:B------:R-:W2:Y:S01]  /*fe80*/  MUFU.EX2 R163, R163 ;  /* 0x000000a300a37308 */ /* 0x000ea20000000800 */
[----:B-1----:R-:W-:Y:S01]  /*fe90*/  FADD.FTZ R34, R162, R31 ;  /* 0x0000001fa2227221 */ /* 0x002fe20000010000 */
        /* <DEDUP_REMOVED lines=83> */
[--C-:B------:R-:W-:Y:S01]  /*103d0*/  FFMA.FTZ R31, R83, UR45, -R36.reuse ;  /* 0x0000002d531f7c23 */ /* 0x100fe20008010824 */
[----:B------:R-:W-:-:S05]  /*103e0*/  FFMA.FTZ R36, R87, UR45, -R36 ;  /* 0x0000002d57247c23 */ /* 0x000fca0008010824 */
[----:B------:R-:W1:Y:S01]  /*103f0*/  MUFU.EX2 R15, R15 ;  /* 0x0000000f000f7308 */ /* 0x000e620000000800 */
[----:B0-----:R-:W-:-:S07]  /*10400*/  FADD.FTZ R46, R182, R3 ;  /* 0x00000003b62e7221 */ /* 0x001fce0000010000 */
[----:B------:R-:W0:Y:S01]  /*10410*/  MUFU.EX2 R37, R37 ;  /* 0x0000002500257308 */ /* 0x000e220000000800 */
[----:B--2---:R-:W-:-:S07]  /*10420*/  FADD.FTZ R8, R183, R8 ;  /* 0x00000008b7087221 */ /* 0x004fce0000010000 */
[----:B------:R-:W2:Y:S01]  /*10430*/  MUFU.EX2 R184, R184 ;  /* 0x000000b800b87308 */ /* 0x000ea20000000800 */
[----:B-1----:R-:W-:Y:S01]  /*10440*/  FADD.FTZ R3, R15, R46 ;  /* 0x0000002e0f037221 */ /* 0x002fe20000010000 */
[----:B------:R-:W-:-:S06]  /*10450*/  IMAD.U32 R46, RZ, RZ, UR38 ;  /* 0x00000026ff2e7e24 */ /* 0x000fcc000f8e00ff */
[----:B------:R-:W1:Y:S01]  /*10460*/  MUFU.EX2 R185, R185 ;  /* 0x000000b900b97308 */ /* 0x000e620000000800 */
[----:B0-----:R-:W-:-:S07]  /*10470*/  FADD.FTZ R8, R37, R8 ;  /* 0x0000000825087221 */ /* 0x001fce0000010000 */
[----:B------:R-:W0:Y:S01]  /*10480*/  MUFU.EX2 R14, R14 ;  /* 0x0000000e000e7308 */ /* 0x000e220000000800 */
[----:B--2---:R-:W-:Y:S01]  /*10490*/  FADD.FTZ R47, R184, R3 ;  /* 0x00000003b82f7221 */ /* 0x004fe20000010000 */
[----:B------:R-:W-:-:S05]  /*104a0*/  VIADD R3, R50, 0x28840 ;  /* 0x0002884032037836 */ /* 0x000fca0000000000 */
[----:B------:R-:W-:Y:S01]  /*104b0*/  PRMT R3, R46, 0x654, R3 ;  /* 0x000006542e037816 */ /* 0x000fe20000000003 */
[----:B------:R-:W2:Y:S01]  /*104c0*/  MUFU.EX2 R35, R35 ;  /* 0x0000002300237308 */ /* 0x000ea20000000800 */
[----:B-1----:R-:W-:Y:S02]  /*104d0*/  FADD.FTZ R8, R185, R8 ;  /* 0x00000008b9087221 */ /* 0x002fe40000010000 */
[----:B------:R1:W-:Y:S05]  /*104e0*/  SYNCS.ARRIVE.TRANS64.RED.A1T0 RZ, [R3+URZ], RZ ;  /* 0x000000ff03ff79a7 */ /* 0x0003ea000810043f */
[----:B------:R-:W3:Y:S01]  /*104f0*/  MUFU.EX2 R186, R186 ;  /* 0x000000ba00ba7308 */ /* 0x000ee20000000800 */
[----:B0-----:R-:W-:-:S07]  /*10500*/  FADD.FTZ R47, R14, R47 ;  /* 0x0000002f0e2f7221 */ /* 0x001fce0000010000 */
[----:B------:R-:W0:Y:S01]  /*10510*/  MUFU.EX2 R187, R187 ;  /* 0x000000bb00bb7308 */ /* 0x000e220000000800 */
[----:B--2---:R-:W-:-:S07]  /*10520*/  FADD.FTZ R8, R35, R8 ;  /* 0x0000000823087221 */ /* 0x004fce0000010000 */
        /* <DEDUP_REMOVED lines=24> */
.L_x_7129:
[----:B------:R-:W-:Y:S01]  /*106b0*/  IMAD R12, R12, 0x8, R156 ;  /* 0x000000080c0c7824 */ /* 0x000fe200078e029c */
[----:B------:R-:W-:Y:S01]  /*106c0*/  ISETP.GT.AND P1, PT, R9, R194, PT ;  /* 0x000000c20900720c */ /* 0x000fe20003f24270 */
[-C--:B------:R-:W-:Y:S01]  /*106d0*/  FMUL.FTZ R88, R88, R5.reuse ;  /* 0x0000000558587220 */ /* 0x080fe20000410000 */
[----:B------:R-:W-:Y:S01]  /*106e0*/  MOV R47, UR38 ;  /* 0x00000026002f7c02 */ /* 0x000fe20008000f00 */
[----:B------:R-:W-:Y:S01]  /*106f0*/  VIADD R12, R12, 0x28860 ;  /* 0x000288600c0c7836 */ /* 0x000fe20000000000 */
[----:B------:R-:W-:Y:S01]  /*10700*/  F2FP.F16.F32.PACK_AB R160, R161, R160 ;  /* 0x000000a0a1a0723e */ /* 0x000fe200000000ff */
[-C--:B------:R-:W-:Y:S01]  /*10710*/  FMUL.FTZ R89, R89, R5.reuse ;  /* 0x0000000559597220 */ /* 0x080fe20000410000 */
[----:B------:R-:W-:Y:S01]  /*10720*/  F2FP.F16.F32.PACK_AB R162, R163, R162 ;  /* 0x000000a2a3a2723e */ /* 0x000fe200000000ff */
[-C--:B------:R-:W-:Y:S01]  /*10730*/  FMUL.FTZ R92, R92, R5.reuse ;  /* 0x000000055c5c7220 */ /* 0x080fe20000410000 */
[----:B------:R-:W-:Y:S01]  /*10740*/  PRMT R12, R47, 0x654, R12 ;  /* 0x000006542f0c7816 */ /* 0x000fe2000000000c */
[-C--:B------:R-:W-:Y:S01]  /*10750*/  FMUL.FTZ R93, R93, R5.reuse ;  /* 0x000000055d5d7220 */ /* 0x080fe20000410000 */
[----:B------:R-:W-:Y:S01]  /*10760*/  F2FP.F16.F32.PACK_AB R164, R165, R164 ;  /* 0x000000a4a5a4723e */ /* 0x000fe200000000ff */
[-C--:B------:R-:W-:Y:S01]  /*10770*/  FMUL.FTZ R96, R96, R5.reuse ;  /* 0x0000000560607220 */ /* 0x080fe20000410000 */
[----:B------:R0:W-:Y:S01]  /*10780*/  SYNCS.ARRIVE.TRANS64.RED.A1T0 RZ, [R12+URZ], RZ ;  /* 0x000000ff0cff79a7 */ /* 0x0001e2000810043f */
[----:B------:R-:W-:Y:S01]  /*10790*/  F2FP.F16.F32.PACK_AB R188, R11, R188 ;  /* 0x000000bc0bbc723e */ /* 0x000fe200000000ff */
[-C--:B------:R-:W-:Y:S01]  /*107a0*/  FMUL.FTZ R97, R97, R5.reuse ;  /* 0x0000000561617220 */ /* 0x080fe20000410000 */
[----:B------:R-:W-:Y:S01]  /*107b0*/  F2FP.F16.F32.PACK_AB R190, R10, R190 ;  /* 0x000000be0abe723e */ /* 0x000fe200000000ff */
        /* <DEDUP_REMOVED lines=27> */
[----:B------:R-:W-:Y:S01]  /*10970*/  FMUL.FTZ R90, R90, R7 ;  /* 0x000000075a5a7220 */ /* 0x000fe20000410000 */
[----:B------:R-:W-:Y:S01]  /*10980*/  F2FP.F16.F32.PACK_AB R163, R49, R27 ;  /* 0x0000001b31a3723e */ /* 0x000fe200000000ff */
[-C--:B------:R-:W-:Y:S01]  /*10990*/  FMUL.FTZ R91, R91, R7.reuse ;  /* 0x000000075b5b7220 */ /* 0x080fe20000410000 */
        /* <DEDUP_REMOVED lines=52> */
[-C--:B------:R-:W-:Y:S01]  /*10ce0*/  FMUL.FTZ R147, R147, R7.reuse ;  /* 0x0000000793937220 */ /* 0x080fe20000410000 */
[-C--:B------:R-:W-:Y:S01]  /*10cf0*/  FMUL.FTZ R150, R150, R7.reuse ;  /* 0x0000000796967220 */ /* 0x080fe20000410000 */
[----:B------:R-:W-:Y:S01]  /*10d00*/  FMUL.FTZ R151, R151, R7 ;  /* 0x0000000797977220 */ /* 0x000fe20000410000 */
[----:B------:R-:W-:Y:S01]  /*10d10*/  VIADD R9, R9, 0xffffffff ;  /* 0xffffffff09097836 */ /* 0x000fe20000000000 */
[----:B------:R-:W-:Y:S01]  /*10d20*/  MOV R11, R4 ;  /* 0x00000004000b7202 */ /* 0x000fe20000000f00 */
[----:B------:R-:W-:-:S02]  /*10d30*/  IMAD.MOV.U32 R10, RZ, RZ, R6 ;  /* 0x000000ffff0a7224 */ /* 0x000fc400078e0006 */
[----:B------:R-:W-:Y:S02]  /*10d40*/  IMAD.MOV.U32 R5, RZ, RZ, R158 ;  /* 0x000000ffff057224 */ /* 0x000fe400078e009e */
[----:B0-----:R-:W-:Y:S01]  /*10d50*/  IMAD.MOV.U32 R12, RZ, RZ, R157 ;  /* 0x000000ffff0c7224 */ /* 0x001fe200078e009d */
[----:B------:R-:W-:Y:S06]  /*10d60*/  @P1 BRA `(.L_x_7130) ;  /* 0xffffffdc00741947 */ /* 0x000fec000383ffff */
.L_x_7118:
[----:B------:R-:W-:Y:S05]  /*10d70*/  WARPSYNC.ALL ;  /* 0x0000000000007948 */ /* 0x000fea0003800000 */
[----:B------:R-:W-:Y:S06]  /*10d80*/  BAR.ARV 0x8, 0x180 ;  /* 0x0206000000007b1d */ /* 0x000fec0000002000 */
[----:B------:R-:W-:Y:S05]  /*10d90*/  @!P0 BRA `(.L_x_7131) ;  /* 0x0000000000048947 */ /* 0x000fea0003800000 */
[----:B------:R-:W-:Y:S01]  /*10da0*/  BPT.TRAP 0x1 ;  /* 0x000000040000795c */ /* 0x000fe20000300000 */
.L_x_7131:
[----:B------:R-:W-:Y:S01]  /*10db0*/  IMAD R15, R157, 0x8, R156 ;  /* 0x000000089d0f7824 */ /* 0x000fe200078e029c */
[----:B------:R-:W-:-:S04]  /*10dc0*/  SHF.L.U32 R0, R158, 0x1f, RZ ;  /* 0x0000001f9e007819 */ /* 0x000fc800000006ff */
[----:B------:R0:W1:Y:S01]  /*10dd0*/  SYNCS.PHASECHK.TRANS64.TRYWAIT P1, [R15+URZ+0x28850], R0 ;  /* 0x028850000f0075a7 */ /* 0x000062000802017f */
[----:B------:R-:W-:Y:S05]  /*10de0*/  @!P0 BRA `(.L_x_7132) ;  /* 0x0000000000048947 */ /* 0x000fea0003800000 */
[----:B------:R-:W-:Y:S01]  /*10df0*/  BPT.TRAP 0x1 ;  /* 0x000000040000795c */ /* 0x000fe20000300000 */
.L_x_7132:
[----:B------:R-:W-:-:S04]  /*10e00*/  IADD3 R156, R156, 0x400, RZ ;  /* 0x000004009c9c7810 */ /* 0x000fc80007ffe0ff */
[----:B------:R-:W-:-:S04]  /*10e10*/  SHF.R.U32.HI R156, RZ, 0x4, R156 ;  /* 0x00000004ff9c7819 */ /* 0x000fc8000001169c */
[----:B------:R-:W-:-:S04]  /*10e20*/  LOP3.LUT R156, R156, 0x3fff, RZ, 0xc0, !PT ;  /* 0x00003fff9c9c7812 */ /* 0x000fc800078ec0ff */
[----:B------:R-:W-:Y:S01]  /*10e30*/  LOP3.LUT R156, R156, 0x4000000, RZ, 0xfc, !PT ;  /* 0x040000009c9c7812 */ /* 0x000fe200078efcff */
[----:B-1----:R-:W-:Y:S06]  /*10e40*/  @P1 BRA `(.L_x_7133) ;  /* 0x0000000000081947 */ /* 0x002fec0003800000 */
[----:B------:R-:W1:Y:S02]  /*10e50*/  SYNCS.PHASECHK.TRANS64.TRYWAIT P1, [R15+URZ+0x28850], R0 ;  /* 0x028850000f0075a7 */ /* 0x000e64000802017f */
[----:B-1----:R-:W-:Y:S05]  /*10e60*/  @!P1 BRA `(.L_x_7134) ;  /* 0x000000bc00849947 */ /* 0x002fea0003800000 */
.L_x_7133:
[----:B------:R-:W-:Y:S01]  /*10e70*/  IMAD R10, R157, 0x800, R156 ;  /* 0x000008009d0a7824 */ /* 0x000fe200078e029c */
[----:B------:R-:W-:Y:S05]  /*10e80*/  WARPSYNC.ALL ;  /* 0x0000000000007948 */ /* 0x000fea0003800000 */
[----:B------:R-:W-:Y:S01]  /*10e90*/  IMAD.MOV.U32 R11, RZ, RZ, 0x40000040 ;  /* 0x40000040ff0b7424 */ /* 0x000fe200078e00ff */
[C---:B------:R-:W-:Y:S01]  /*10ea0*/  R2UR UR6, R10.reuse ;  /* 0x000000000a0672ca */ /* 0x040fe200000e0000 */
[----:B------:R-:W-:Y:S01]  /*10eb0*/  WARPGROUP.ARRIVE ;  /* 0x00000000000079c5 */ /* 0x000fe20000000000 */
[----:B------:R-:W-:Y:S01]  /*10ec0*/  VIADD R12, R10, 0x80 ;  /* 0x000000800a0c7836 */ /* 0x000fe20000000000 */
[----:B------:R-:W-:Y:S01]  /*10ed0*/  MOV R13, 0x40000040 ;  /* 0x40000040000d7802 */ /* 0x000fe20000000f00 */
[----:B01----:R-:W0:Y:S01]  /*10ee0*/  SHFL.BFLY PT, R0, R3, 0x2, 0x1f ;  /* 0x0c401f0003007f89 */ /* 0x003e2200000e0000 */
[----:B------:R-:W-:Y:S01]  /*10ef0*/  R2UR UR7, R11 ;  /* 0x000000000b0772ca */ /* 0x000fe200000e0000 */
[----:B------:R-:W-:Y:S01]  /*10f00*/  IMAD.MOV.U32 R69, RZ, RZ, RZ ;  /* 0x000000ffff457224 */ /* 0x000fe200078e00ff */
[----:B------:R-:W-:Y:S01]  /*10f10*/  MOV R11, 0x40000040 ;  /* 0x40000040000b7802 */ /* 0x000fe20000000f00 */
[----:B------:R-:W1:Y:S01]  /*10f20*/  SHFL.BFLY PT, R5, R8, 0x2, 0x1f ;  /* 0x0c401f0008057f89 */ /* 0x000e6200000e0000 */
[----:B------:R-:W-:-:S09]  /*10f30*/  MOV R14, UR45 ;  /* 0x0000002d000e7c02 */ /* 0x000fd20008000f00 */
[----:B------:R-:W-:Y:S01]  /*10f40*/  HGMMA.64x128x16.F32 R88, R160, gdesc[UR4].tnspB, R88, gsb0 ;  /* 0x41e00004a0587df0 */ /* 0x000fe20008000858 */
[----:B------:R-:W-:Y:S01]  /*10f50*/  R2UR UR6, R12 ;  /* 0x000000000c0672ca */ /* 0x000fe200000e0000 */
[----:B------:R-:W-:Y:S01]  /*10f60*/  VIADD R12, R10, 0x100 ;  /* 0x000001000a0c7836 */ /* 0x000fe20000000000 */
[----:B------:R-:W-:Y:S01]  /*10f70*/  R2UR UR7, R13 ;  /* 0x000000000d0772ca */ /* 0x000fe200000e0000 */
[----:B------:R-:W-:Y:S02]  /*10f80*/  IMAD.MOV.U32 R13, RZ, RZ, 0x40000040 ;  /* 0x40000040ff0d7424 */ /* 0x000fe400078e00ff */
[----:B0-----:R-:W-:Y:S01]  /*10f90*/  FADD.FTZ R0, R0, R3 ;  /* 0x0000000300007221 */ /* 0x001fe20000010000 */
[----:B------:R-:W-:Y:S02]  /*10fa0*/  IMAD.MOV.U32 R3, RZ, RZ, -0x800000 ;  /* 0xff800000ff037424 */ /* 0x000fe400078e00ff */
[----:B-1----:R-:W-:Y:S02]  /*10fb0*/  FADD.FTZ R7, R5, R8 ;  /* 0x0000000805077221 */ /* 0x002fe40000010000 */
[----:B------:R-:W0:Y:S01]  /*10fc0*/  SHFL.BFLY PT, R5, R0, 0x1, 0x1f ;  /* 0x0c201f0000057f89 */ /* 0x000e2200000e0000 */
[----:B------:R-:W-:-:S02]  /*10fd0*/  WARPGROUP.DEPBAR.LE gsb0, 0x0 ;  /* 0x00008000000079c5 */ /* 0x000fc40000010000 */
[----:B------:R-:W-:-:S06]  /*10fe0*/  WARPGROUP.ARRIVE ;  /* 0x00000000000079c5 */ /* 0x000fcc0000000000 */
[----:B------:R-:W-:Y:S01]  /*10ff0*/  HGMMA.64x128x16.F32 R88, R164, gdesc[UR4].tnspB, R88, gsb0 ;  /* 0x41e00004a4587df0 */ /* 0x000fe20008000858 */
[----:B------:R-:W-:Y:S01]  /*11000*/  R2UR UR6, R12 ;  /* 0x000000000c0672ca */ /* 0x000fe200000e0000 */
[----:B------:R-:W-:Y:S01]  /*11010*/  VIADD R12, R10, 0x180 ;  /* 0x000001800a0c7836 */ /* 0x000fe20000000000 */
[----:B------:R-:W-:Y:S02]  /*11020*/  R2UR UR7, R13 ;  /* 0x000000000d0772ca */ /* 0x000fe400000e0000 */
[----:B------:R-:W-:Y:S01]  /*11030*/  MOV R13, 0x40000040 ;  /* 0x40000040000d7802 */ /* 0x000fe20000000f00 */
        /* <DEDUP_REMOVED lines=18> */
[C---:B------:R-:W-:Y:S01]  /*11160*/  VIADD R12, R10.reuse, 0x300 ;  /* 0x000003000a0c7836 */ /* 0x040fe20000000000 */
[----:B------:R-:W-:Y:S01]  /*11170*/  R2UR UR7, R13 ;  /* 0x000000000d0772ca */ /* 0x000fe200000e0000 */
[----:B------:R-:W-:Y:S02]  /*11180*/  IMAD.MOV.U32 R13, RZ, RZ, 0x40000040 ;  /* 0x40000040ff0d7424 */ /* 0x000fe400078e00ff */
[----:B------:R-:W-:Y:S01]  /*11190*/  VIADD R10, R10, 0x380 ;  /* 0x000003800a0a7836 */ /* 0x000fe20000000000 */
[----:B------:R-:W-:Y:S02]  /*111a0*/  WARPGROUP.DEPBAR.LE gsb0, 0x0 ;  /* 0x00008000000079c5 */ /* 0x000fe40000010000 */
[----:B------:R-:W-:-:S07]  /*111b0*/  WARPGROUP.ARRIVE ;  /* 0x00000000000079c5 */ /* 0x000fce0000000000 */
[----:B------:R-:W-:Y:S01]  /*111c0*/  HGMMA.64x128x16.F32 R88, R180, gdesc[UR4].tnspB, R88, gsb0 ;  /* 0x41e00004b4587df0 */ /* 0x000fe20008000858 */
[----:B------:R-:W-:Y:S01]  /*111d0*/  R2UR UR6, R12 ;  /* 0x000000000c0672ca */ /* 0x000fe200000e0000 */
[----:B0-----:R-:W-:Y:S01]  /*111e0*/  FADD.FTZ R12, R0, R5 ;  /* 0x00000005000c7221 */ /* 0x001fe20000010000 */
[----:B------:R-:W-:Y:S01]  /*111f0*/  R2UR UR7, R13 ;  /* 0x000000000d0772ca */ /* 0x000fe200000e0000 */
[----:B------:R-:W-:Y:S02]  /*11200*/  IMAD.U32 R5, RZ, RZ, UR45 ;  /* 0x0000002dff057e24 */ /* 0x000fe4000f8e00ff */
[----:B------:R-:W-:Y:S01]  /*11210*/  IMAD.MOV.U32 R0, RZ, RZ, -0x800000 ;  /* 0xff800000ff007424 */ /* 0x000fe200078e00ff */
[----:B------:R-:W-:-:S13]  /*11220*/  FSETP.NE.FTZ.AND P1, PT, R12, RZ, PT ;  /* 0x000000ff0c00720b */ /* 0x000fda0003f35000 */
[----:B------:R-:W0:Y:S01]  /*11230*/  @P1 MUFU.LG2 R9, R12 ;  /* 0x0000000c00091308 */ /* 0x000e220000000c00 */
[----:B------:R-:W-:-:S07]  /*11240*/  @P1 FMUL.FTZ R5, R5, 0.69314718246459960938 ;  /* 0x3f31721805051820 */ /* 0x000fce0000410000 */
[----:B------:R-:W-:Y:S01]  /*11250*/  @P1 MUFU.RCP R69, R12 ;  /* 0x0000000c00451308 */ /* 0x000fe20000001000 */
[----:B0-----:R-:W-:-:S04]  /*11260*/  @P1 FMUL.FTZ R8, R9, 0.69314718246459960938 ;  /* 0x3f31721809081820 */ /* 0x001fc80000410000 */
[----:B------:R-:W-:Y:S01]  /*11270*/  @P1 FFMA.FTZ R3, R5, R4, R8 ;  /* 0x0000000405031223 */ /* 0x000fe20000010008 */
[----:B------:R-:W-:Y:S02]  /*11280*/  WARPGROUP.DEPBAR.LE gsb0, 0x0 ;  /* 0x00008000000079c5 */ /* 0x000fe40000010000 */
[----:B------:R-:W-:-:S06]  /*11290*/  WARPGROUP.ARRIVE ;  /* 0x00000000000079c5 */ /* 0x000fcc0000000000 */
[----:B------:R-:W-:Y:S01]  /*112a0*/  HGMMA.64x128x16.F32 R88, R184, gdesc[UR4].tnspB, R88, gsb0 ;  /* 0x41e00004b8587df0 */ /* 0x000fe20008000858 */
[----:B------:R-:W-:Y:S02]  /*112b0*/  R2UR UR6, R10 ;  /* 0x000000000a0672ca */ /* 0x000fe400000e0000 */
[----:B------:R-:W-:Y:S01]  /*112c0*/  R2UR UR7, R11 ;  /* 0x000000000b0772ca */ /* 0x000fe200000e0000 */
[----:B------:R-:W0:Y:S02]  /*112d0*/  SHFL.BFLY PT, R10, R7, 0x1, 0x1f ;  /* 0x0c201f00070a7f89 */ /* 0x000e2400000e0000 */
[----:B0-----:R-:W-:Y:S01]  /*112e0*/  FADD.FTZ R13, R7, R10 ;  /* 0x0000000a070d7221 */ /* 0x001fe20000010000 */
[----:B------:R-:W-:-:S04]  /*112f0*/  IMAD.MOV.U32 R10, RZ, RZ, RZ ;  /* 0x000000ffff0a7224 */ /* 0x000fc800078e00ff */
[----:B------:R-:W-:-:S13]  /*11300*/  FSETP.NE.FTZ.AND P2, PT, R13, RZ, PT ;  /* 0x000000ff0d00720b */ /* 0x000fda0003f55000 */
[----:B------:R-:W0:Y:S01]  /*11310*/  @P2 MUFU.LG2 R11, R13 ;  /* 0x0000000d000b2308 */ /* 0x000e220000000c00 */
[----:B------:R-:W-:-:S07]  /*11320*/  @P2 FMUL.FTZ R14, R14, 0.69314718246459960938 ;  /* 0x3f3172180e0e2820 */ /* 0x000fce0000410000 */
[----:B------:R1:W2:Y:S01]  /*11330*/  @P2 MUFU.RCP R10, R13 ;  /* 0x0000000d000a2308 */ /* 0x0002a20000001000 */
[----:B0-----:R-:W-:-:S04]  /*11340*/  @P2 FMUL.FTZ R11, R11, 0.69314718246459960938 ;  /* 0x3f3172180b0b2820 */ /* 0x001fc80000410000 */
[----:B------:R-:W-:Y:S01]  /*11350*/  @P2 FFMA.FTZ R0, R14, R6, R11 ;  /* 0x000000060e002223 */ /* 0x000fe2000001000b */
[----:B------:R-:W-:Y:S02]  /*11360*/  WARPGROUP.DEPBAR.LE gsb0, 0x0 ;  /* 0x00008000000079c5 */ /* 0x000fe40000010000 */
[----:B------:R-:W-:-:S06]  /*11370*/  WARPGROUP.ARRIVE ;  /* 0x00000000000079c5 */ /* 0x000fcc0000000000 */
[----:B------:R-:W-:Y:S03]  /*11380*/  HGMMA.64x128x16.F32 R88, R188, gdesc[UR4].tnspB, R88, gsb0 ;  /* 0x41e00004bc587df0 */ /* 0x000fe60008000858 */
[----:B------:R-:W-:Y:S02]  /*11390*/  WARPGROUP.DEPBAR.LE gsb0, 0x0 ;  /* 0x00008000000079c5 */ /* 0x000fe40000010000 */
[----:B-12---:R-:W-:Y:S05]  /*113a0*/  @!P0 BRA `(.L_x_7135) ;  /* 0x0000000000048947 */ /* 0x006fea0003800000 */
[----:B------:R-:W-:Y:S01]  /*113b0*/  BPT.TRAP 0x1 ;  /* 0x000000040000795c */ /* 0x000fe20000300000 */
.L_x_7135:
[----:B------:R-:W-:Y:S01]  /*113c0*/  VIADD R4, R15, 0x28860 ;  /* 0x000288600f047836 */ /* 0x000fe20000000000 */
[----:B------:R-:W-:Y:S01]  /*113d0*/  MOV R5, UR38 ;  /* 0x0000002600057c02 */ /* 0x000fe20008000f00 */
        /* <DEDUP_REMOVED lines=70> */
[----:B------:R-:W-:Y:S01]  /*11840*/  LOP3.LUT R158, R158, R5, RZ, 0x3c, !PT ;  /* 0x000000059e9e7212 */ /* 0x000fe200078e3cff */
[----:B------:R-:W-:Y:S01]  /*11850*/  UIADD3 UR39, UR39, 0x1, URZ ;  /* 0x0000000127277890 */ /* 0x000fe2000fffe03f */
[----:B0-----:R-:W-:-:S11]  /*11860*/  SEL R157, R157, RZ, P1 ;  /* 0x000000ff9d9d7207 */ /* 0x001fd60000800000 */
.L_x_7071:
[----:B------:R-:W-:Y:S05]  /*11870*/  WARPSYNC.ALL ;  /* 0x0000000000007948 */ /* 0x000fea0003800000 */
[----:B------:R-:W0:Y:S08]  /*11880*/  S2UR UR38, SR_CgaCtaId ;  /* 0x00000000002679c3 */ /* 0x000e300000008800 */
[----:B------:R-:W-:Y:S06]  /*11890*/  BAR.SYNC.DEFER_BLOCKING 0x5, 0x180 ;  /* 0x0146000000007b1d */ /* 0x000fec0000010000 */
[----:B------:R-:W-:Y:S01]  /*118a0*/  UMOV UR4, 0x400 ;  /* 0x0000040000047882 */ /* 0x000fe20000000000 */
[----:B------:R-:W-:Y:S01]  /*118b0*/  BSSY B0, `(.L_x_7136) ;  /* 0x00002f0000007945 */ /* 0x000fe20003800000 */
[----:B0-----:R-:W-:-:S06]  /*118c0*/  ULEA UR4, UR38, UR4, 0x18 ;  /* 0x0000000426047291 */ /* 0x001fcc000f8ec03f */
[----:B------:R-:W-:-:S05]  /*118d0*/  IMAD.U32 R156, RZ, RZ, UR4 ;  /* 0x00000004ff9c7e24 */ /* 0x000fca000f8e00ff */
[----:B------:R0:W1:Y:S01]  /*118e0*/  LDS.128 R28, [R156+0x288d0] ;  /* 0x0288d0009c1c7984 */ /* 0x0000620000000c00 */
[----:B------:R-:W-:Y:S06]  /*118f0*/  BAR.ARV 0x4, 0x180 ;  /* 0x0106000000007b1d */ /* 0x000fec0000002000 */
[----:B------:R-:W-:Y:S05]  /*11900*/  @P0 BRA `(.L_x_7137) ;  /* 0x0000002000a40947 */ /* 0x000fea0003800000 */
[----:B------:R-:W3:Y:S01]  /*11910*/  LDL R4, [R1+0x1c] ;  /* 0x00001c0001047983 */ /* 0x000ee20000100800 */
[----:B------:R-:W-:Y:S01]  /*11920*/  ULDC UR4, c[0x0][0xad4] ;  /* 0x0002b50000047ab9 */ /* 0x000fe20000000800 */
[----:B------:R-:W-:Y:S01]  /*11930*/  F2FP.F16.F32.PACK_AB R34, R61, R60 ;  /* 0x0000003c3d22723e */ /* 0x000fe200000000ff */
[----:B------:R-:W4:Y:S01]  /*11940*/  S2R R5, SR_SWINHI ;  /* 0x0000000000057919 */ /* 0x000f220000002f00 */
[----:B------:R-:W-:Y:S02]  /*11950*/  F2FP.F16.F32.PACK_AB R36, R63, R62 ;  /* 0x0000003e3f24723e */ /* 0x000fe400000000ff */
[----:B------:R-:W-:Y:S02]  /*11960*/  MOV R92, R156 ;  /* 0x0000009c005c7202 */ /* 0x000fe40000000f00 */
[----:B----4-:R-:W-:-:S03]  /*11970*/  MOV R93, R5 ;  /* 0x00000005005d7202 */ /* 0x010fc60000000f00 */
[----:B---3--:R-:W-:-:S03]  /*11980*/  IMAD.WIDE R8, R4, 0x2, R92 ;  /* 0x0000000204087825 */ /* 0x008fc600078e025c */
[C---:B------:R-:W-:Y:S02]  /*11990*/  IADD3 R37, P0, R8.reuse, 0x40, RZ ;  /* 0x0000004008257810 */ /* 0x040fe40007f1e0ff */
[----:B------:R-:W-:Y:S02]  /*119a0*/  IADD3 R35, P5, R8, 0x20, RZ ;  /* 0x0000002008237810 */ /* 0x000fe40007fbe0ff */
[----:B------:R-:W-:Y:S02]  /*119b0*/  IADD3.X R25, RZ, R9, RZ, P0, !PT ;  /* 0x00000009ff197210 */ /* 0x000fe400007fe4ff */
[----:B------:R-:W-:Y:S01]  /*119c0*/  ISETP.NE.AND P0, PT, R204, RZ, PT ;  /* 0x000000ffcc00720c */ /* 0x000fe20003f05270 */
[--C-:B------:R-:W-:Y:S01]  /*119d0*/  IMAD.X R27, RZ, RZ, R9.reuse, P5 ;  /* 0x000000ffff1b7224 */ /* 0x100fe200028e0609 */
[----:B------:R-:W-:Y:S02]  /*119e0*/  IADD3 R39, P1, R8, 0x60, RZ ;  /* 0x0000006008277810 */ /* 0x000fe40007f3e0ff */
[----:B------:R-:W-:Y:S01]  /*119f0*/  SEL R204, R204, UR4, P0 ;  /* 0x00000004cccc7c07 */ /* 0x000fe20008000000 */
[----:B------:R-:W-:Y:S05]  /*11a00*/  WARPSYNC.ALL ;  /* 0x0000000000007948 */ /* 0x000fea0003800000 */
[----:B------:R-:W-:Y:S01]  /*11a10*/  LOP3.LUT R11, R8, 0x380, RZ, 0xc0, !PT ;  /* 0x00000380080b7812 */ /* 0x000fe200078ec0ff */
[----:B------:R-:W-:Y:S01]  /*11a20*/  IMAD.X R15, RZ, RZ, R9, P1 ;  /* 0x000000ffff0f7224 */ /* 0x000fe200008e0609 */
[----:B------:R-:W-:Y:S01]  /*11a30*/  LOP3.LUT R4, R35, 0x380, RZ, 0xc0, !PT ;  /* 0x0000038023047812 */ /* 0x000fe200078ec0ff */
[----:B------:R-:W-:Y:S01]  /*11a40*/  ULDC.64 UR6, c[0x0][0xc08] ;  /* 0x0003020000067ab9 */ /* 0x000fe20000000a00 */
[----:B------:R-:W-:Y:S01]  /*11a50*/  LOP3.LUT R10, R39, 0x380, RZ, 0xc0, !PT ;  /* 0x00000380270a7812 */ /* 0x000fe200078ec0ff */
[----:B------:R-:W-:Y:S01]  /*11a60*/  ULDC.64 UR4, c[0x0][0xc00] ;  /* 0x0003000000047ab9 */ /* 0x000fe20000000a00 */
[----:B------:R-:W-:-:S02]  /*11a70*/  LOP3.LUT R6, R37, 0x380, RZ, 0xc0, !PT ;  /* 0x0000038025067812 */ /* 0x000fc400078ec0ff */
[----:B------:R-:W-:Y:S02]  /*11a80*/  SHF.R.U64 R11, R11, 0x3, RZ ;  /* 0x000000030b0b7819 */ /* 0x000fe400000012ff */
[----:B------:R-:W-:Y:S02]  /*11a90*/  SHF.R.U64 R4, R4, 0x3, RZ ;  /* 0x0000000304047819 */ /* 0x000fe400000012ff */
[C---:B------:R-:W-:Y:S02]  /*11aa0*/  IADD3 R95, P2, R8.reuse, 0x4000, RZ ;  /* 0x00004000085f7810 */ /* 0x040fe40007f5e0ff */
[----:B-1----:R-:W-:Y:S02]  /*11ab0*/  IADD3 R28, P5, R8, 0x4060, RZ ;  /* 0x00004060081c7810 */ /* 0x002fe40007fbe0ff */
[----:B------:R-:W-:Y:S01]  /*11ac0*/  SHF.R.U64 R10, R10, 0x3, RZ ;  /* 0x000000030a0a7819 */ /* 0x000fe200000012ff */
[--C-:B--2---:R-:W-:Y:S01]  /*11ad0*/  IMAD.X R13, RZ, RZ, R9.reuse, P2 ;  /* 0x000000ffff0d7224 */ /* 0x104fe200010e0609 */
[----:B------:R-:W-:Y:S01]  /*11ae0*/  IADD3 R107, P4, R8, 0x4040, RZ ;  /* 0x00004040086b7810 */ /* 0x000fe20007f9e0ff */
[----:B------:R-:W-:Y:S01]  /*11af0*/  IMAD.X R33, RZ, RZ, R9, P5 ;  /* 0x000000ffff217224 */ /* 0x000fe200028e0609 */
[----:B------:R-:W-:Y:S01]  /*11b00*/  SHF.R.U64 R6, R6, 0x3, RZ ;  /* 0x0000000306067819 */ /* 0x000fe200000012ff */
[----:B------:R-:W-:Y:S01]  /*11b10*/  BAR.SYNC.DEFER_BLOCKING 0x1, 0x100 ;  /* 0x0044000000007b1d */ /* 0x000fe20000010000 */
[----:B------:R-:W-:-:S02]  /*11b20*/  IADD3 R97, P3, R8, 0x4020, RZ ;  /* 0x0000402008617810 */ /* 0x000fc40007f7e0ff */
[----:B------:R-:W-:Y:S02]  /*11b30*/  LOP3.LUT R8, R11, R8, RZ, 0x3c, !PT ;  /* 0x000000080b087212 */ /* 0x000fe400078e3cff */
[----:B------:R-:W-:Y:S01]  /*11b40*/  LOP3.LUT R26, R4, R35, RZ, 0x3c, !PT ;  /* 0x00000023041a7212 */ /* 0x000fe200078e3cff */
[----:B------:R-:W-:Y:S01]  /*11b50*/  IMAD.X R7, RZ, RZ, R9, P3 ;  /* 0x000000ffff077224 */ /* 0x000fe200018e0609 */
[----:B------:R-:W-:Y:S02]  /*11b60*/  LOP3.LUT R14, R10, R39, RZ, 0x3c, !PT ;  /* 0x000000270a0e7212 */ /* 0x000fe400078e3cff */
[----:B------:R-:W-:Y:S02]  /*11b70*/  LOP3.LUT R4, R95, 0x380, RZ, 0xc0, !PT ;  /* 0x000003805f047812 */ /* 0x000fe400078ec0ff */
[----:B------:R-:W-:Y:S02]  /*11b80*/  LOP3.LUT R11, R28, 0x380, RZ, 0xc0, !PT ;  /* 0x000003801c0b7812 */ /* 0x000fe400078ec0ff */
[----:B-----5:R-:W-:-:S02]  /*11b90*/  LOP3.LUT R24, R6, R37, RZ, 0x3c, !PT ;  /* 0x0000002506187212 */ /* 0x020fc400078e3cff */
[----:B------:R-:W-:Y:S02]  /*11ba0*/  LOP3.LUT R10, R107, 0x380, RZ, 0xc0, !PT ;  /* 0x000003806b0a7812 */ /* 0x000fe400078ec0ff */
[----:B------:R-:W-:Y:S02]  /*11bb0*/  LOP3.LUT R6, R97, 0x380, RZ, 0xc0, !PT ;  /* 0x0000038061067812 */ /* 0x000fe400078ec0ff */
[----:B------:R-:W-:Y:S02]  /*11bc0*/  SHF.R.U64 R4, R4, 0x3, RZ ;  /* 0x0000000304047819 */ /* 0x000fe400000012ff */
[----:B------:R-:W-:Y:S02]  /*11bd0*/  SHF.R.U64 R11, R11, 0x3, RZ ;  /* 0x000000030b0b7819 */ /* 0x000fe400000012ff */
[----:B------:R-:W-:Y:S02]  /*11be0*/  SHF.R.U64 R10, R10, 0x3, RZ ;  /* 0x000000030a0a7819 */ /* 0x000fe400000012ff */
[----:B------:R-:W-:-:S02]  /*11bf0*/  SHF.R.U64 R6, R6, 0x3, RZ ;  /* 0x0000000306067819 */ /* 0x000fc400000012ff */
[----:B------:R-:W-:Y:S02]  /*11c00*/  LOP3.LUT R12, R4, R95, RZ, 0x3c, !PT ;  /* 0x0000005f040c7212 */ /* 0x000fe400078e3cff */
[----:B------:R-:W-:Y:S02]  /*11c10*/  LOP3.LUT R32, R11, R28, RZ, 0x3c, !PT ;  /* 0x0000001c0b207212 */ /* 0x000fe400078e3cff */
[----:B------:R-:W-:Y:S02]  /*11c20*/  IADD3.X R5, RZ, R9, RZ, P4, !PT ;  /* 0x00000009ff057210 */ /* 0x000fe400027fe4ff */
[----:B------:R-:W-:Y:S02]  /*11c30*/  LOP3.LUT R4, R10, R107, RZ, 0x3c, !PT ;  /* 0x0000006b0a047212 */ /* 0x000fe400078e3cff */
[----:B------:R-:W-:Y:S02]  /*11c40*/  MOV R28, R8 ;  /* 0x00000008001c7202 */ /* 0x000fe40000000f00 */
[----:B------:R-:W-:-:S02]  /*11c50*/  LOP3.LUT R6, R6, R97, RZ, 0x3c, !PT ;  /* 0x0000006106067212 */ /* 0x000fc400078e3cff */
[----:B------:R-:W-:Y:S02]  /*11c60*/  F2FP.F16.F32.PACK_AB R8, R21, R20 ;  /* 0x000000141508723e */ /* 0x000fe400000000ff */
[----:B------:R-:W-:Y:S02]  /*11c70*/  F2FP.F16.F32.PACK_AB R9, R71, R70 ;  /* 0x000000464709723e */ /* 0x000fe400000000ff */
        /* <DEDUP_REMOVED lines=10> */
[----:B------:R-:W-:Y:S02]  /*11d20*/  MOV R38, R24 ;  /* 0x0000001800267202 */ /* 0x000fe40000000f00 */
[----:B------:R-:W-:Y:S01]  /*11d30*/  MOV R39, R14 ;  /* 0x0000000e00277202 */ /* 0x000fe20000000f00 */
[----:B------:R-:W-:Y:S01]  /*11d40*/  STSM.16.M88.4 [R37], R4 ;  /* 0x0000000425007844 */ /* 0x000fe20000000200 */
[----:B------:R-:W-:-:S02]  /*11d50*/  MOV R96, R12 ;  /* 0x0000000c00607202 */ /* 0x000fc40000000f00 */
[----:B-1----:R-:W-:Y:S02]  /*11d60*/  F2FP.F16.F32.PACK_AB R8, R47, R46 ;  /* 0x0000002e2f08723e */ /* 0x002fe400000000ff */
[----:B------:R-:W-:Y:S02]  /*11d70*/  F2FP.F16.F32.PACK_AB R9, R79, R78 ;  /* 0x0000004e4f09723e */ /* 0x000fe400000000ff */
[----:B------:R-:W-:Y:S02]  /*11d80*/  F2FP.F16.F32.PACK_AB R10, R49, R48 ;  /* 0x00000030310a723e */ /* 0x000fe400000000ff */
[----:B------:R-:W-:Y:S02]  /*11d90*/  F2FP.F16.F32.PACK_AB R11, R81, R80 ;  /* 0x00000050510b723e */ /* 0x000fe400000000ff */
[----:B------:R-:W-:Y:S02]  /*11da0*/  F2FP.F16.F32.PACK_AB R12, R51, R50 ;  /* 0x00000032330c723e */ /* 0x000fe400000000ff */
[----:B------:R-:W-:Y:S01]  /*11db0*/  F2FP.F16.F32.PACK_AB R13, R83, R82 ;  /* 0x00000052530d723e */ /* 0x000fe200000000ff */
[----:B------:R1:W-:Y:S01]  /*11dc0*/  STSM.16.M88.4 [R38], R8 ;  /* 0x0000000826007844 */ /* 0x0003e20000000200 */
[----:B------:R-:W-:-:S02]  /*11dd0*/  F2FP.F16.F32.PACK_AB R14, R53, R52 ;  /* 0x00000034350e723e */ /* 0x000fc400000000ff */
[----:B------:R-:W-:Y:S02]  /*11de0*/  F2FP.F16.F32.PACK_AB R15, R85, R84 ;  /* 0x00000054550f723e */ /* 0x000fe400000000ff */
[----:B------:R-:W-:Y:S02]  /*11df0*/  F2FP.F16.F32.PACK_AB R24, R55, R54 ;  /* 0x000000363718723e */ /* 0x000fe400000000ff */
[----:B------:R-:W-:Y:S01]  /*11e00*/  F2FP.F16.F32.PACK_AB R25, R87, R86 ;  /* 0x000000565719723e */ /* 0x000fe200000000ff */
[----:B------:R2:W-:Y:S01]  /*11e10*/  STSM.16.M88.4 [R39], R12 ;  /* 0x0000000c27007844 */ /* 0x0005e20000000200 */
[----:B------:R-:W-:Y:S02]  /*11e20*/  F2FP.F16.F32.PACK_AB R26, R57, R56 ;  /* 0x00000038391a723e */ /* 0x000fe400000000ff */
[----:B------:R-:W-:Y:S02]  /*11e30*/  F2FP.F16.F32.PACK_AB R27, R89, R88 ;  /* 0x00000058591b723e */ /* 0x000fe400000000ff */
[----:B------:R-:W-:-:S02]  /*11e40*/  MOV R28, R32 ;  /* 0x00000020001c7202 */ /* 0x000fc40000000f00 */
[----:B------:R-:W-:Y:S01]  /*11e50*/  F2FP.F16.F32.PACK_AB R32, R59, R58 ;  /* 0x0000003a3b20723e */ /* 0x000fe200000000ff */
[----:B------:R-:W-:Y:S01]  /*11e60*/  STSM.16.M88.4 [R96], R24 ;  /* 0x0000001860007844 */ /* 0x000fe20000000200 */
[----:B------:R-:W-:Y:S01]  /*11e70*/  F2FP.F16.F32.PACK_AB R33, R91, R90 ;  /* 0x0000005a5b21723e */ /* 0x000fe200000000ff */
[----:B-1----:R-:W-:Y:S01]  /*11e80*/  IMAD.MOV.U32 R10, RZ, RZ, RZ ;  /* 0x000000ffff0a7224 */ /* 0x002fe200078e00ff */
[----:B------:R-:W-:Y:S01]  /*11e90*/  F2FP.F16.F32.PACK_AB R35, R99, R98 ;  /* 0x000000626323723e */ /* 0x000fe200000000ff */
[----:B------:R-:W1:Y:S01]  /*11ea0*/  LDC R9, c[0x0][0xbe8] ;  /* 0x0002fa00ff097b82 */ /* 0x000e620000000800 */
[----:B------:R-:W-:Y:S02]  /*11eb0*/  F2FP.F16.F32.PACK_AB R37, R101, R100 ;  /* 0x000000646525723e */ /* 0x000fe400000000ff */
[----:B------:R-:W-:Y:S01]  /*11ec0*/  F2FP.F16.F32.PACK_AB R38, R65, R64 ;  /* 0x000000404126723e */ /* 0x000fe200000000ff */
[----:B------:R-:W-:Y:S01]  /*11ed0*/  STSM.16.M88.4 [R95], R32 ;  /* 0x000000205f007844 */ /* 0x000fe20000000200 */
[----:B--2---:R-:W-:-:S02]  /*11ee0*/  F2FP.F16.F32.PACK_AB R39, R103, R102 ;  /* 0x000000666727723e */ /* 0x004fc400000000ff */
[----:B------:R-:W-:Y:S02]  /*11ef0*/  F2FP.F16.F32.PACK_AB R4, R67, R66 ;  /* 0x000000424304723e */ /* 0x000fe400000000ff */
[----:B------:R-:W-:Y:S01]  /*11f00*/  F2FP.F16.F32.PACK_AB R5, R105, R104 ;  /* 0x000000686905723e */ /* 0x000fe200000000ff */
[----:B------:R-:W-:Y:S01]  /*11f10*/  STSM.16.M88.4 [R94], R36 ;  /* 0x000000245e007844 */ /* 0x000fe20000000200 */
[----:B------:R-:W-:Y:S02]  /*11f20*/  F2FP.F16.F32.PACK_AB R6, R69, R68 ;  /* 0x000000444506723e */ /* 0x000fe400000000ff */
[----:B------:R-:W-:Y:S02]  /*11f30*/  F2FP.F16.F32.PACK_AB R7, R151, R150 ;  /* 0x000000969707723e */ /* 0x000fe400000000ff */
[----:B------:R-:W-:Y:S02]  /*11f40*/  ISETP.NE.U32.AND P3, PT, RZ, UR6, PT ;  /* 0x00000006ff007c0c */ /* 0x000fe4000bf65070 */
[----:B------:R-:W-:Y:S01]  /*11f50*/  ISETP.NE.U32.AND P0, PT, RZ, UR4, PT ;  /* 0x00000004ff007c0c */ /* 0x000fe2000bf05070 */
[----:B------:R2:W-:Y:S01]  /*11f60*/  STSM.16.M88.4 [R28], R4 ;  /* 0x000000041c007844 */ /* 0x0005e20000000200 */
[----:B------:R-:W-:Y:S01]  /*11f70*/  BAR.SYNC.DEFER_BLOCKING 0x1, 0x100 ;  /* 0x0044000000007b1d */ /* 0x000fe20000010000 */
[----:B------:R-:W-:-:S02]  /*11f80*/  ISETP.NE.AND.EX P3, PT, RZ, UR7, PT, P3 ;  /* 0x00000007ff007c0c */ /* 0x000fc4000bf65330 */
[----:B------:R-:W-:Y:S02]  /*11f90*/  IADD3 R12, P1, R206, UR4, RZ ;  /* 0x00000004ce0c7c10 */ /* 0x000fe4000ff3e0ff */
[----:B------:R-:W-:Y:S02]  /*11fa0*/  ISETP.NE.AND.EX P0, PT, RZ, UR5, PT, P0 ;  /* 0x00000005ff007c0c */ /* 0x000fe4000bf05300 */
[----:B------:R-:W-:-:S07]  /*11fb0*/  IADD3.X R13, R207, UR5, RZ, P1, !PT ;  /* 0x00000005cf0d7c10 */ /* 0x000fce0008ffe4ff */
[----:B------:R-:W-:Y:S01]  /*11fc0*/  @P3 IADD3 R206, P1, R206, UR6, RZ ;  /* 0x00000006cece3c10 */ /* 0x000fe2000ff3e0ff */
[----:B------:R-:W-:Y:S02]  /*11fd0*/  ULDC UR6, c[0x0][0xa88] ;  /* 0x0002a20000067ab9 */ /* 0x000fe40000000800 */
[----:B------:R-:W-:Y:S01]  /*11fe0*/  IMAD.U32 R8, RZ, RZ, UR6 ;  /* 0x00000006ff087e24 */ /* 0x000fe2000f8e00ff */
[----:B------:R-:W-:Y:S01]  /*11ff0*/  @P3 IADD3.X R207, R207, UR7, RZ, P1, !PT ;  /* 0x00000007cfcf3c10 */ /* 0x000fe20008ffe4ff */
[----:B------:R3:W5:Y:S04]  /*12000*/  @P0 LDG.E R10, desc[UR42][R12.64] ;  /* 0x0000002a0c0a0981 */ /* 0x000768000c1e1900 */
[----:B------:R3:W5:Y:S01]  /*12010*/  @P3 LDG.E R8, desc[UR42][R206.64] ;  /* 0x0000002ace083981 */ /* 0x000762000c1e1900 */
[----:B------:R-:W-:-:S02]  /*12020*/  ISETP.GT.AND P2, PT, R204, 0x1, PT ;  /* 0x00000001cc00780c */ /* 0x000fc40003f44270 */
[----:B--2---:R-:W-:Y:S02]  /*12030*/  MOV R6, 0x9b8 ;  /* 0x000009b800067802 */ /* 0x004fe40000000f00 */
[----:B-1----:R-:W-:Y:S02]  /*12040*/  ISETP.NE.AND P1, PT, R9, 0x1, PT ;  /* 0x000000010900780c */ /* 0x002fe40003f25270 */
[----:B------:R-:W-:-:S04]  /*12050*/  SEL R6, R6, 0x978, P2 ;  /* 0x0000097806067807 */ /* 0x000fc80001000000 */
[----:B------:R3:W1:Y:S08]  /*12060*/  LDC.64 R24, c[0x0][R6+0x220] ;  /* 0x0000880006187b82 */ /* 0x0006700000000a00 */
[----:B------:R3:W2:Y:S08]  /*12070*/  LDC.64 R26, c[0x0][R6+0x218] ;  /* 0x00008600061a7b82 */ /* 0x0006b00000000a00 */
[----:B------:R3:W4:Y:S01]  /*12080*/  LDC.64 R14, c[0x0][R6+0x228] ;  /* 0x00008a00060e7b82 */ /* 0x0007220000000a00 */
[----:B------:R-:W-:Y:S05]  /*12090*/  @P3 BRA `(.L_x_7138) ;  /* 0x0000000000103947 */ /* 0x000fea0003800000 */
[----:B------:R-:W-:Y:S05]  /*120a0*/  @!P0 BRA `(.L_x_7138) ;  /* 0x00000000000c8947 */ /* 0x000fea0003800000 */
[----:B------:R-:W3:Y:S04]  /*120b0*/  LDG.E R5, desc[UR42][R12.64] ;  /* 0x0000002a0c057981 */ /* 0x000ee8000c1e1900 */
[----:B-----5:R-:W3:Y:S02]  /*120c0*/  LDG.E R8, desc[UR42][R12.64+0x4] ;  /* 0x0000042a0c087981 */ /* 0x020ee4000c1e1900 */
[----:B---3--:R-:W-:-:S07]  /*120d0*/  IMAD.IADD R8, R8, 0x1, -R5 ;  /* 0x0000000108087824 */ /* 0x008fce00078e0a05 */
.L_x_7138:
[----:B---3--:R-:W3:Y:S01]  /*120e0*/  LDL R13, [R1+0x18] ;  /* 0x00001800010d7983 */ /* 0x008ee20000100800 */
[----:B------:R-:W0:Y:S01]  /*120f0*/  LDC.64 R6, c[0x0][R6+0x210] ;  /* 0x0000840006067b82 */ /* 0x000e220000000a00 */
[----:B------:R-:W-:Y:S02]  /*12100*/  ISETP.NE.U32.AND P0, PT, RZ, UR4, PT ;  /* 0x00000004ff007c0c */ /* 0x000fe4000bf05070 */
[----:B------:R-:W4:Y:S02]  /*12110*/  LDL R32, [R1+0x14] ;  /* 0x0000140001207983 */ /* 0x000f240000100800 */
[----:B------:R-:W-:-:S03]  /*12120*/  ISETP.NE.AND.EX P0, PT, RZ, UR5, PT, P0 ;  /* 0x00000005ff007c0c */ /* 0x000fc6000bf05300 */
[----:B------:R-:W0:Y:S01]  /*12130*/  @P1 LDC R12, c[0x0][0xbec] ;  /* 0x0002fb00ff0c1b82 */ /* 0x000e220000000800 */
[----:B------:R-:W-:Y:S02]  /*12140*/  SEL R205, R205, RZ, !P0 ;  /* 0x000000ffcdcd7207 */ /* 0x000fe40004000000 */
[----:B------:R-:W-:-:S03]  /*12150*/  SEL R217, R217, RZ, !P0 ;  /* 0x000000ffd9d97207 */ /* 0x000fc60004000000 */
[----:B-1----:R-:W-:Y:S02]  /*12160*/  IMAD R11, R25, R205, RZ ;  /* 0x000000cd190b7224 */ /* 0x002fe400078e02ff */
[----:B------:R-:W1:Y:S02]  /*12170*/  @P1 LDC R33, c[0x0][0xbf0] ;  /* 0x0002fc00ff211b82 */ /* 0x000e640000000800 */
[----:B------:R-:W-:Y:S02]  /*12180*/  IMAD R217, R24, R217, R11 ;  /* 0x000000d918d97224 */ /* 0x000fe400078e020b */
[-C--:B--2---:R-:W-:Y:S02]  /*12190*/  IMAD R11, R27, R2.reuse, RZ ;  /* 0x000000021b0b7224 */ /* 0x084fe400078e02ff */
[----:B------:R-:W-:Y:S02]  /*121a0*/  IMAD.WIDE.U32 R26, R26, R2, RZ ;  /* 0x000000021a1a7225 */ /* 0x000fe400078e00ff */
[----:B------:R-:W2:Y:S02]  /*121b0*/  LDC.64 R4, c[0x0][0xba8] ;  /* 0x0002ea00ff047b82 */ /* 0x000ea40000000a00 */
[----:B------:R-:W-:-:S03]  /*121c0*/  IMAD.WIDE.U32 R24, R24, R205, RZ ;  /* 0x000000cd18187225 */ /* 0x000fc600078e00ff */
[--C-:B-----5:R-:W-:Y:S02]  /*121d0*/  IADD3 R26, P0, P3, R24, R26, R10.reuse ;  /* 0x0000001a181a7210 */ /* 0x120fe40007b1e00a */
[----:B------:R-:W-:Y:S01]  /*121e0*/  IADD3 R217, R25, R217, RZ ;  /* 0x000000d919d97210 */ /* 0x000fe20007ffe0ff */
[----:B------:R-:W-:Y:S01]  /*121f0*/  IMAD.IADD R28, R27, 0x1, R11 ;  /* 0x000000011b1c7824 */ /* 0x000fe200078e020b */
[----:B------:R-:W-:Y:S01]  /*12200*/  SHF.R.S32.HI R11, RZ, 0x1f, R10 ;  /* 0x0000001fff0b7819 */ /* 0x000fe2000001140a */
[----:B--2---:R-:W2:Y:S08]  /*12210*/  @!P2 LDC R4, c[0x0][0xb50] ;  /* 0x0002d400ff04ab82 */ /* 0x004eb00000000800 */
[----:B------:R-:W2:Y:S01]  /*12220*/  @!P2 LDC R5, c[0x0][0xb54] ;  /* 0x0002d500ff05ab82 */ /* 0x000ea20000000800 */
[----:B------:R-:W-:-:S02]  /*12230*/  IMAD R8, R8, R9, RZ ;  /* 0x0000000908087224 */ /* 0x000fc400078e02ff */
[----:B---3--:R-:W-:Y:S01]  /*12240*/  IMAD R35, R208, 0x80, R13 ;  /* 0x00000080d0237824 */ /* 0x008fe200078e020d */
[----:B------:R-:W-:-:S03]  /*12250*/  SEL R13, R209, RZ, P2 ;  /* 0x000000ffd10d7207 */ /* 0x000fc60001000000 */
[----:B0-----:R-:W-:-:S04]  /*12260*/  @P1 IMAD.HI.U32 R24, R35, R12, RZ ;  /* 0x0000000c23181227 */ /* 0x001fc800078e00ff */
[----:B------:R-:W-:Y:S01]  /*12270*/  IMAD.MOV.U32 R25, RZ, RZ, R35 ;  /* 0x000000ffff197224 */ /* 0x000fe200078e0023 */
[----:B-1----:R-:W-:Y:S01]  /*12280*/  @P1 SHF.R.U32.HI R25, RZ, R33, R24 ;  /* 0x00000021ff191219 */ /* 0x002fe20000011618 */
[-C--:B----4-:R-:W-:Y:S02]  /*12290*/  IMAD R15, R15, R13.reuse, RZ ;  /* 0x0000000d0f0f7224 */ /* 0x090fe400078e02ff */
[----:B------:R-:W-:-:S04]  /*122a0*/  IMAD.WIDE.U32 R12, R14, R13, RZ ;  /* 0x0000000d0e0c7225 */ /* 0x000fc800078e00ff */
[----:B------:R-:W-:Y:S02]  /*122b0*/  IMAD.MOV R24, RZ, RZ, -R25 ;  /* 0x000000ffff187224 */ /* 0x000fe400078e0a19 */
[----:B------:R-:W-:Y:S01]  /*122c0*/  IMAD.IADD R27, R13, 0x1, R15 ;  /* 0x000000010d1b7824 */ /* 0x000fe200078e020f */
[----:B------:R-:W-:Y:S01]  /*122d0*/  IADD3.X R14, R217, R28, R11, P0, P3 ;  /* 0x0000001cd90e7210 */ /* 0x000fe200007e640b */
[----:B------:R-:W-:Y:S01]  /*122e0*/  IMAD R15, R9, R24, R35 ;  /* 0x00000018090f7224 */ /* 0x000fe200078e0223 */
[----:B------:R-:W-:Y:S02]  /*122f0*/  IADD3 R12, P0, P3, R25, R26, R12 ;  /* 0x0000001a190c7210 */ /* 0x000fe40007b1e00c */
[----:B------:R-:W-:Y:S01]  /*12300*/  SHF.R.S32.HI R13, RZ, 0x1f, R25 ;  /* 0x0000001fff0d7819 */ /* 0x000fe20000011419 */
[----:B------:R-:W-:Y:S01]  /*12310*/  IMAD R7, R7, R15, RZ ;  /* 0x0000000f07077224 */ /* 0x000fe200078e02ff */
[----:B------:R-:W-:Y:S02]  /*12320*/  SHF.R.S32.HI R25, RZ, 0x1f, R15 ;  /* 0x0000001fff197819 */ /* 0x000fe4000001140f */
[----:B------:R-:W-:-:S03]  /*12330*/  IADD3.X R13, R13, R14, R27, P0, P3 ;  /* 0x0000000e0d0d7210 */ /* 0x000fc600007e641b */
[C---:B------:R-:W-:Y:S02]  /*12340*/  IMAD R25, R6.reuse, R25, R7 ;  /* 0x0000001906197224 */ /* 0x040fe400078e0207 */
[----:B------:R-:W-:-:S05]  /*12350*/  IMAD.WIDE.U32 R6, R6, R15, R12 ;  /* 0x0000000f06067225 */ /* 0x000fca00078e000c */
[----:B------:R-:W-:Y:S02]  /*12360*/  IADD3 R7, R7, R25, RZ ;  /* 0x0000001907077210 */ /* 0x000fe40007ffe0ff */
[----:B--2---:R-:W-:-:S04]  /*12370*/  LEA R4, P0, R6, R4, 0x2 ;  /* 0x0000000406047211 */ /* 0x004fc800078010ff */
[----:B------:R-:W-:Y:S01]  /*12380*/  LEA.HI.X R14, R6, R5, R7, 0x2, P0 ;  /* 0x00000005060e7211 */ /* 0x000fe200000f1407 */
[----:B------:R-:W-:Y:S01]  /*12390*/  SHFL.IDX PT, R12, R4, 0x1, 0x1c1f ;  /* 0x003c1f00040c7f89 */ /* 0x000fe200000e0000 */
[----:B------:R-:W-:-:S03]  /*123a0*/  IMAD R25, R208, 0x80, R32 ;  /* 0x00000080d0197824 */ /* 0x000fc600078e0220 */
[----:B------:R-:W-:Y:S04]  /*123b0*/  SHFL.IDX PT, R6, R4, RZ, 0x1c1f ;  /* 0x001c1fff04067589 */ /* 0x000fe800000e0000 */
[----:B------:R-:W0:Y:S04]  /*123c0*/  SHFL.IDX PT, R7, R14, RZ, 0x1c1f ;  /* 0x001c1fff0e077589 */ /* 0x000e2800000e0000 */
[----:B------:R-:W1:Y:S01]  /*123d0*/  SHFL.IDX PT, R13, R14, 0x1, 0x1c1f ;  /* 0x003c1f000e0d7f89 */ /* 0x000e6200000e0000 */
[----:B------:R-:W-:Y:S01]  /*123e0*/  LOP3.LUT P0, RZ, R218, 0x3, RZ, 0xc0, !PT ;  /* 0x00000003daff7812 */ /* 0x000fe2000780c0ff */
[----:B------:R-:W-:-:S03]  /*123f0*/  VIADD R5, R25, 0x8 ;  /* 0x0000000819057836 */ /* 0x000fc60000000000 */
[-C--:B------:R-:W-:Y:S02]  /*12400*/  ISETP.GE.OR P3, PT, R25, R8.reuse, P0 ;  /* 0x000000081900720c */ /* 0x080fe40000766670 */
[----:B------:R-:W-:-:S11]  /*12410*/  ISETP.GE.OR P0, PT, R5, R8, P0 ;  /* 0x000000080500720c */ /* 0x000fd60000706670 */
[----:B0-----:R0:W-:Y:S04]  /*12420*/  @!P3 ST.E desc[UR42][R6.64], R3 ;  /* 0x000000030600b985 */ /* 0x0011e8000c10192a */
[----:B-1----:R0:W-:Y:S01]  /*12430*/  @!P0 ST.E desc[UR42][R12.64], R0 ;  /* 0x000000000c008985 */ /* 0x0021e2000c10192a */
[----:B------:R-:W-:Y:S05]  /*12440*/  @P2 BRA `(.L_x_7139) ;  /* 0x0000000800a02947 */ /* 0x000fea0003800000 */
[----:B------:R-:W-:Y:S01]  /*12450*/  IMAD.SHL.U32 R32, R153, 0x40, RZ ;  /* 0x0000004099207824 */ /* 0x000fe200078e00ff */
[----:B------:R-:W-:Y:S01]  /*12460*/  ULDC.64 UR4, c[0x0][0xaa0] ;  /* 0x0002a80000047ab9 */ /* 0x000fe20000000a00 */
[----:B0-----:R-:W0:Y:S03]  /*12470*/  @P1 LDC R13, c[0x0][0xbec] ;  /* 0x0002fb00ff0d1b82 */ /* 0x001e260000000800 */
[----:B------:R-:W-:-:S05]  /*12480*/  IADD3 R3, R16, R32, RZ ;  /* 0x0000002010037210 */ /* 0x000fca0007ffe0ff */
[----:B------:R-:W-:Y:S01]  /*12490*/  IMAD.WIDE R92, R3, 0x2, R92 ;  /* 0x00000002035c7825 */ /* 0x000fe200078e025c */
[----:B------:R-:W1:Y:S02]  /*124a0*/  @P1 LDC R21, c[0x0][0xbf0] ;  /* 0x0002fc00ff151b82 */ /* 0x000e640000000800 */
[C---:B------:R-:W-:Y:S02]  /*124b0*/  IADD3 R33, P0, R92.reuse, 0x2000, RZ ;  /* 0x000020005c217810 */ /* 0x040fe40007f1e0ff */
[----:B------:R-:W-:Y:S02]  /*124c0*/  IADD3 R25, P5, R92, 0x1000, RZ ;  /* 0x000010005c197810 */ /* 0x000fe40007fbe0ff */
[----:B------:R-:W-:Y:S02]  /*124d0*/  LOP3.LUT R32, R33, 0x380, RZ, 0xc0, !PT ;  /* 0x0000038021207812 */ /* 0x000fe400078ec0ff */
[----:B------:R-:W-:Y:S02]  /*124e0*/  LOP3.LUT R24, R25, 0x380, RZ, 0xc0, !PT ;  /* 0x0000038019187812 */ /* 0x000fe400078ec0ff */
[----:B------:R-:W-:-:S02]  /*124f0*/  SHF.R.U64 R32, R32, 0x3, RZ ;  /* 0x0000000320207819 */ /* 0x000fc400000012ff */
[----:B------:R-:W-:Y:S02]  /*12500*/  SHF.R.U64 R24, R24, 0x3, RZ ;  /* 0x0000000318187819 */ /* 0x000fe400000012ff */
[----:B------:R-:W-:Y:S01]  /*12510*/  LOP3.LUT R32, R32, R33, RZ, 0x3c, !PT ;  /* 0x0000002120207212 */ /* 0x000fe200078e3cff */
[--C-:B------:R-:W-:Y:S01]  /*12520*/  IMAD.X R33, RZ, RZ, R93.reuse, P0 ;  /* 0x000000ffff217224 */ /* 0x100fe200000e065d */
[----:B------:R-:W-:Y:S02]  /*12530*/  IADD3 R3, P0, R92, 0x7000, RZ ;  /* 0x000070005c037810 */ /* 0x000fe40007f1e0ff */
[----:B------:R-:W-:Y:S01]  /*12540*/  LOP3.LUT R24, R24, R25, RZ, 0x3c, !PT ;  /* 0x0000001918187212 */ /* 0x000fe200078e3cff */
[--C-:B------:R-:W-:Y:S01]  /*12550*/  IMAD.X R25, RZ, RZ, R93.reuse, P5 ;  /* 0x000000ffff197224 */ /* 0x100fe200028e065d */
[----:B------:R-:W-:Y:S01]  /*12560*/  LOP3.LUT R0, R3, 0x380, RZ, 0xc0, !PT ;  /* 0x0000038003007812 */ /* 0x000fe200078ec0ff */
[----:B------:R-:W-:Y:S01]  /*12570*/  IMAD R11, R11, UR4, RZ ;  /* 0x000000040b0b7c24 */ /* 0x000fe2000f8e02ff */
[C---:B------:R-:W-:Y:S01]  /*12580*/  IADD3 R37, P2, R92.reuse, 0x3000, RZ ;  /* 0x000030005c257810 */ /* 0x040fe20007f5e0ff */
[----:B------:R-:W-:Y:S01]  /*12590*/  IMAD.X R53, RZ, RZ, R93, P0 ;  /* 0x000000ffff357224 */ /* 0x000fe200000e065d */
[C---:B------:R-:W-:Y:S01]  /*125a0*/  IADD3 R41, P3, R92.reuse, 0x4000, RZ ;  /* 0x000040005c297810 */ /* 0x040fe20007f7e0ff */
[----:B------:R-:W5:Y:S01]  /*125b0*/  LD.E.128 R24, desc[UR42][R24.64] ;  /* 0x0000002a18187980 */ /* 0x000f62000c101d00 */
[----:B------:R-:W-:-:S02]  /*125c0*/  IADD3 R45, P4, R92, 0x5000, RZ ;  /* 0x000050005c2d7810 */ /* 0x000fc40007f9e0ff */
[----:B------:R-:W-:Y:S01]  /*125d0*/  IADD3 R49, P5, R92, 0x6000, RZ ;  /* 0x000060005c317810 */ /* 0x000fe20007fbe0ff */
[----:B------:R-:W5:Y:S01]  /*125e0*/  LD.E.128 R32, desc[UR42][R32.64] ;  /* 0x0000002a20207980 */ /* 0x000f62000c101d00 */
[----:B------:R-:W-:Y:S02]  /*125f0*/  SHF.R.U64 R0, R0, 0x3, RZ ;  /* 0x0000000300007819 */ /* 0x000fe400000012ff */
[----:B------:R-:W-:Y:S02]  /*12600*/  LOP3.LUT R36, R37, 0x380, RZ, 0xc0, !PT ;  /* 0x0000038025247812 */ /* 0x000fe400078ec0ff */
[----:B------:R-:W-:Y:S02]  /*12610*/  LOP3.LUT R40, R41, 0x380, RZ, 0xc0, !PT ;  /* 0x0000038029287812 */ /* 0x000fe400078ec0ff */
[----:B------:R-:W-:Y:S02]  /*12620*/  LOP3.LUT R44, R45, 0x380, RZ, 0xc0, !PT ;  /* 0x000003802d2c7812 */ /* 0x000fe400078ec0ff */
[----:B------:R-:W-:-:S02]  /*12630*/  LOP3.LUT R48, R49, 0x380, RZ, 0xc0, !PT ;  /* 0x0000038031307812 */ /* 0x000fc400078ec0ff */
[----:B------:R-:W-:Y:S02]  /*12640*/  LOP3.LUT R5, R92, 0x380, RZ, 0xc0, !PT ;  /* 0x000003805c057812 */ /* 0x000fe400078ec0ff */
[----:B------:R-:W-:Y:S01]  /*12650*/  LOP3.LUT R52, R0, R3, RZ, 0x3c, !PT ;  /* 0x0000000300347212 */ /* 0x000fe200078e3cff */
[----:B------:R-:W-:Y:S01]  /*12660*/  IMAD R3, R10, UR5, R11 ;  /* 0x000000050a037c24 */ /* 0x000fe2000f8e020b */
[----:B------:R-:W-:Y:S01]  /*12670*/  SHF.R.U64 R36, R36, 0x3, RZ ;  /* 0x0000000324247819 */ /* 0x000fe200000012ff */
[----:B------:R-:W-:Y:S01]  /*12680*/  IMAD.WIDE.U32 R10, R10, UR4, RZ ;  /* 0x000000040a0a7c25 */ /* 0x000fe2000f8e00ff */
[----:B------:R-:W-:Y:S01]  /*12690*/  SHF.R.U64 R40, R40, 0x3, RZ ;  /* 0x0000000328287819 */ /* 0x000fe200000012ff */
[----:B------:R-:W-:Y:S01]  /*126a0*/  ULDC.64 UR4, c[0x0][0xae8] ;  /* 0x0002ba0000047ab9 */ /* 0x000fe20000000a00 */
[----:B------:R-:W-:Y:S01]  /*126b0*/  SHF.R.U64 R44, R44, 0x3, RZ ;  /* 0x000000032c2c7819 */ /* 0x000fe200000012ff */
[----:B------:R-:W5:Y:S01]  /*126c0*/  LD.E.128 R52, desc[UR42][R52.64] ;  /* 0x0000002a34347980 */ /* 0x000f62000c101d00 */
        /* <DEDUP_REMOVED lines=8> */
[----:B------:R-:W-:Y:S01]  /*12750*/  IMAD.X R49, RZ, RZ, R93, P5 ;  /* 0x000000ffff317224 */ /* 0x000fe200028e065d */
[----:B------:R-:W-:Y:S01]  /*12760*/  IADD3.X R41, RZ, R93, RZ, P3, !PT ;  /* 0x0000005dff297210 */ /* 0x000fe20001ffe4ff */
[----:B------:R-:W5:Y:S01]  /*12770*/  LD.E.128 R36, desc[UR42][R36.64] ;  /* 0x0000002a24247980 */ /* 0x000f62000c101d00 */
[----:B------:R-:W-:-:S02]  /*12780*/  IADD3 R11, R11, R3, RZ ;  /* 0x000000030b0b7210 */ /* 0x000fc40007ffe0ff */
[----:B------:R-:W-:Y:S01]  /*12790*/  LOP3.LUT R92, R5, R92, RZ, 0x3c, !PT ;  /* 0x0000005c055c7212 */ /* 0x000fe200078e3cff */
[----:B------:R-:W-:Y:S01]  /*127a0*/  IMAD R3, R203, 0x20, R153 ;  /* 0x00000020cb037824 */ /* 0x000fe200078e0299 */
[----:B------:R-:W5:Y:S01]  /*127b0*/  LD.E.128 R40, desc[UR42][R40.64] ;  /* 0x0000002a28287980 */ /* 0x000f62000c101d00 */
[----:B------:R-:W-:Y:S01]  /*127c0*/  IMAD.WIDE.U32 R10, R2, UR4, R10 ;  /* 0x00000004020a7c25 */ /* 0x000fe2000f8e000a */
[----:B------:R-:W-:Y:S02]  /*127d0*/  SHF.R.S32.HI R0, RZ, 0x1f, R205 ;  /* 0x0000001fff007819 */ /* 0x000fe400000114cd */
[----:B------:R2:W5:Y:S01]  /*127e0*/  LD.E.128 R4, desc[UR42][R92.64] ;  /* 0x0000002a5c047980 */ /* 0x000562000c101d00 */
[----:B------:R-:W-:-:S03]  /*127f0*/  IMAD R14, R208, 0x80, R3 ;  /* 0x00000080d00e7824 */ /* 0x000fc600078e0203 */
[----:B------:R-:W5:Y:S01]  /*12800*/  LD.E.128 R44, desc[UR42][R44.64] ;  /* 0x0000002a2c2c7980 */ /* 0x000f62000c101d00 */
[----:B------:R-:W-:Y:S01]  /*12810*/  IMAD R11, R2, UR5, R11 ;  /* 0x00000005020b7c24 */ /* 0x000fe2000f8e020b */
[----:B------:R-:W-:Y:S02]  /*12820*/  ULDC.64 UR4, c[0x0][0xaf0] ;  /* 0x0002bc0000047ab9 */ /* 0x000fe40000000a00 */
[----:B------:R-:W5:Y:S01]  /*12830*/  LD.E.128 R48, desc[UR42][R48.64] ;  /* 0x0000002a30307980 */ /* 0x000f62000c101d00 */
[----:B------:R-:W-:Y:S01]  /*12840*/  @!PT LDS RZ, [RZ] ;  /* 0x00000000fffff984 */ /* 0x000fe20000000800 */
[----:B------:R-:W-:Y:S01]  /*12850*/  @!PT LDS RZ, [RZ] ;  /* 0x00000000fffff984 */ /* 0x000fe20000000800 */
[----:B------:R-:W-:Y:S01]  /*12860*/  @!PT LDS RZ, [RZ] ;  /* 0x00000000fffff984 */ /* 0x000fe20000000800 */
[----:B------:R-:W-:Y:S01]  /*12870*/  @!PT LDS RZ, [RZ] ;  /* 0x00000000fffff984 */ /* 0x000fe20000000800 */
[----:B------:R3:W-:Y:S06]  /*12880*/  MEMBAR.ALL.CTA ;  /* 0x0000000000007992 */ /* 0x0007ec0000008000 */
[----:B---3--:R-:W3:Y:S01]  /*12890*/  FENCE.VIEW.ASYNC.S ;  /* 0x00000000000073c6 */ /* 0x008ee20000000000 */
[----:B------:R-:W-:-:S02]  /*128a0*/  IMAD R2, R0, UR4, RZ ;  /* 0x0000000400027c24 */ /* 0x000fc4000f8e02ff */
[----:B0-----:R-:W-:-:S04]  /*128b0*/  @P1 IMAD.HI.U32 R0, R14, R13, RZ ;  /* 0x0000000d0e001227 */ /* 0x001fc800078e00ff */
[----:B------:R-:W-:Y:S01]  /*128c0*/  IMAD.MOV.U32 R13, RZ, RZ, R14 ;  /* 0x000000ffff0d7224 */ /* 0x000fe200078e000e */
[----:B-1----:R-:W-:Y:S01]  /*128d0*/  @P1 SHF.R.U32.HI R13, RZ, R21, R0 ;  /* 0x00000015ff0d1219 */ /* 0x002fe20000011600 */
[C---:B------:R-:W-:Y:S02]  /*128e0*/  IMAD R15, R205.reuse, UR5, R2 ;  /* 0x00000005cd0f7c24 */ /* 0x040fe4000f8e0202 */
[----:B------:R-:W-:Y:S01]  /*128f0*/  IMAD.WIDE.U32 R2, R205, UR4, R10 ;  /* 0x00000004cd027c25 */ /* 0x000fe2000f8e000a */
[--C-:B------:R-:W-:Y:S01]  /*12900*/  SHF.R.S32.HI R10, RZ, 0x1f, R13.reuse ;  /* 0x0000001fff0a7819 */ /* 0x100fe2000001140d */
[----:B------:R-:W-:Y:S02]  /*12910*/  ULDC.64 UR4, c[0x0][0xae0] ;  /* 0x0002b80000047ab9 */ /* 0x000fe40000000a00 */
[----:B------:R-:W-:Y:S02]  /*12920*/  VIADD R0, R156, 0x28820 ;  /* 0x000288209c007836 */ /* 0x000fe40000000000 */
[----:B------:R-:W-:Y:S01]  /*12930*/  IMAD.MOV R12, RZ, RZ, -R13 ;  /* 0x000000ffff0c7224 */ /* 0x000fe200078e0a0d */
[----:B------:R-:W-:Y:S01]  /*12940*/  IADD3 R3, R3, R15, RZ ;  /* 0x0000000f03037210 */ /* 0x000fe20007ffe0ff */
[----:B------:R-:W-:Y:S01]  /*12950*/  IMAD R10, R10, UR4, RZ ;  /* 0x000000040a0a7c24 */ /* 0x000fe2000f8e02ff */
[----:B------:R-:W-:Y:S01]  /*12960*/  PRMT R0, RZ, 0x654, R0 ;  /* 0x00000654ff007816 */ /* 0x000fe20000000000 */
[----:B------:R-:W-:-:S02]  /*12970*/  IMAD R9, R9, R12, R14 ;  /* 0x0000000c09097224 */ /* 0x000fc400078e020e */
[C---:B------:R-:W-:Y:S01]  /*12980*/  IMAD R11, R13.reuse, UR5, R10 ;  /* 0x000000050d0b7c24 */ /* 0x040fe2000f8e020a */
[----:B---3--:R0:W-:Y:S01]  /*12990*/  SYNCS.ARRIVE.TRANS64.RED.A1T0 RZ, [R0+URZ], RZ ;  /* 0x000000ff00ff79a7 */ /* 0x0081e2000810043f */
[----:B------:R-:W-:Y:S01]  /*129a0*/  IMAD.WIDE.U32 R2, R13, UR4, R2 ;  /* 0x000000040d027c25 */ /* 0x000fe2000f8e0002 */
[----:B------:R-:W-:Y:S01]  /*129b0*/  ULDC.64 UR4, c[0x0][0xad8] ;  /* 0x0002b60000047ab9 */ /* 0x000fe20000000a00 */
[----:B0-----:R-:W-:Y:S02]  /*129c0*/  SHF.R.S32.HI R0, RZ, 0x1f, R9 ;  /* 0x0000001fff007819 */ /* 0x001fe40000011409 */
[----:B------:R-:W-:-:S03]  /*129d0*/  IMAD.IADD R3, R3, 0x1, R11 ;  /* 0x0000000103037824 */ /* 0x000fc600078e020b */
[----:B------:R-:W-:Y:S02]  /*129e0*/  IMAD R0, R0, UR4, RZ ;  /* 0x0000000400007c24 */ /* 0x000fe4000f8e02ff */
[----:B------:R-:W-:-:S04]  /*129f0*/  IMAD.WIDE.U32 R2, R9, UR4, R2 ;  /* 0x0000000409027c25 */ /* 0x000fc8000f8e0002 */
[----:B------:R-:W-:Y:S01]  /*12a00*/  IMAD R9, R9, UR5, R0 ;  /* 0x0000000509097c24 */ /* 0x000fe2000f8e0200 */
[----:B------:R-:W-:Y:S02]  /*12a10*/  ULDC.64 UR4, c[0x0][0xa80] ;  /* 0x0002a00000047ab9 */ /* 0x000fe40000000a00 */
[----:B------:R-:W-:Y:S02]  /*12a20*/  LEA R0, P0, R2, UR4, 0x1 ;  /* 0x0000000402007c11 */ /* 0x000fe4000f8008ff */
[----:B------:R-:W-:Y:S01]  /*12a30*/  IADD3 R3, R3, R9, RZ ;  /* 0x0000000903037210 */ /* 0x000fe20007ffe0ff */
[----:B------:R-:W-:-:S03]  /*12a40*/  UMOV UR4, 0xffffffff ;  /* 0xffffffff00047882 */ /* 0x000fc60000000000 */
[----:B------:R-:W-:Y:S01]  /*12a50*/  LEA.HI.X R2, R2, UR5, R3, 0x1, P0 ;  /* 0x0000000502027c11 */ /* 0x000fe200080f0c03 */
[----:B------:R-:W-:Y:S01]  /*12a60*/  IMAD R9, R208, 0x80, R153 ;  /* 0x00000080d0097824 */ /* 0x000fe200078e0299 */
[----:B--2---:R-:W-:Y:S06]  /*12a70*/  BRA.DIV UR4, `(.L_x_7140) ;  /* 0x000000a204947947 */ /* 0x004fec000b800000 */
[----:B------:R0:W1:Y:S04]  /*12a80*/  SHFL.IDX PT, R3, R2, RZ, 0x181f ;  /* 0x00181fff02037589 */ /* 0x00006800000e0000 */
[----:B------:R0:W2:Y:S02]  /*12a90*/  SHFL.IDX PT, R14, R0, RZ, 0x181f ;  /* 0x00181fff000e7589 */ /* 0x0000a400000e0000 */
.L_x_7360:
[----:B------:R-:W-:Y:S01]  /*12aa0*/  ISETP.GE.AND P0, PT, R9, R8, PT ;  /* 0x000000080900720c */ /* 0x000fe20003f06270 */
[----:B------:R-:W-:-:S12]  /*12ab0*/  BSSY B1, `(.L_x_7141) ;  /* 0x000000b000017945 */ /* 0x000fd80003800000 */
[----:B------:R-:W-:Y:S05]  /*12ac0*/  @P0 BRA `(.L_x_7142) ;  /* 0x0000000000240947 */ /* 0x000fea0003800000 */
[----:B------:R-:W-:Y:S02]  /*12ad0*/  ULDC UR4, c[0x0][0xac8] ;  /* 0x0002b20000047ab9 */ /* 0x000fe40000000800 */
[----:B------:R-:W-:Y:S02]  /*12ae0*/  ISETP.GE.AND P0, PT, R16, UR4, PT ;  /* 0x0000000410007c0c */ /* 0x000fe4000bf06270 */
[----:B------:R-:W-:-:S11]  /*12af0*/  ISETP.GE.AND P1, PT, R23, UR4, PT ;  /* 0x0000000417007c0c */ /* 0x000fd6000bf26270 */
[CC--:B--2---:R-:W-:Y:S02]  /*12b00*/  @!P0 LEA R10, P2, R16.reuse, R14.reuse, 0x1 ;  /* 0x0000000e100a8211 */ /* 0x0c4fe400078408ff */
[C---:B------:R-:W-:Y:S02]  /*12b10*/  @!P1 LEA R14, P3, R23.reuse, R14, 0x1 ;  /* 0x0000000e170e9211 */ /* 0x040fe400078608ff */
[-C--:B-1----:R-:W-:Y:S02]  /*12b20*/  @!P0 LEA.HI.X R11, R16, R3.reuse, R17, 0x1, P2 ;  /* 0x00000003100b8211 */ /* 0x082fe400010f0c11 */
[----:B------:R-:W-:-:S03]  /*12b30*/  @!P1 LEA.HI.X R15, R23, R3, R22, 0x1, P3 ;  /* 0x00000003170f9211 */ /* 0x000fc600018f0c16 */
[----:B-----5:R3:W-:Y:S04]  /*12b40*/  @!P0 ST.E.128 desc[UR42][R10.64], R4 ;  /* 0x000000040a008985 */ /* 0x0207e8000c101d2a */
[----:B------:R3:W-:Y:S02]  /*12b50*/  @!P1 ST.E.128 desc[UR42][R14.64], R40 ;  /* 0x000000280e009985 */ /* 0x0007e4000c101d2a */
.L_x_7142:
[----:B------:R-:W-:Y:S05]  /*12b60*/  BSYNC B1 ;  /* 0x0000000000017941 */ /* 0x000fea0003800000 */
.L_x_7141:
[----:B------:R-:W-:-:S03]  /*12b70*/  UMOV UR4, 0xffffffff ;  /* 0xffffffff00047882 */ /* 0x000fc60000000000 */
[----:B------:R-:W-:Y:S05]  /*12b80*/  BRA.DIV UR4, `(.L_x_7143) ;  /* 0x000000a204847947 */ /* 0x000fea000b800000 */
[----:B-1----:R1:W4:Y:S04]  /*12b90*/  SHFL.IDX PT, R3, R2, 0x1, 0x181f ;  /* 0x00381f0002037f89 */ /* 0x00232800000e0000 */
[----:B--23--:R1:W2:Y:S02]  /*12ba0*/  SHFL.IDX PT, R14, R0, 0x1, 0x181f ;  /* 0x00381f00000e7f89 */ /* 0x00c2a400000e0000 */
.L_x_7364:
[----:B-----5:R-:W-:Y:S01]  /*12bb0*/  VIADD R5, R9, 0x20 ;  /* 0x0000002009057836 */ /* 0x020fe20000000000 */
[----:B------:R-:W-:Y:S04]  /*12bc0*/  BSSY B1, `(.L_x_7144) ;  /* 0x000000c000017945 */ /* 0x000fe80003800000 */
[----:B------:R-:W-:-:S13]  /*12bd0*/  ISETP.GE.AND P0, PT, R5, R8, PT ;  /* 0x000000080500720c */ /* 0x000fda0003f06270 */
[----:B------:R-:W-:Y:S05]  /*12be0*/  @P0 BRA `(.L_x_7145) ;  /* 0x0000000000240947 */ /* 0x000fea0003800000 */
[----:B------:R-:W-:Y:S02]  /*12bf0*/  ULDC UR4, c[0x0][0xac8] ;  /* 0x0002b20000047ab9 */ /* 0x000fe40000000800 */
[----:B------:R-:W-:Y:S02]  /*12c00*/  ISETP.GE.AND P2, PT, R16, UR4, PT ;  /* 0x0000000410007c0c */ /* 0x000fe4000bf46270 */
[----:B------:R-:W-:-:S11]  /*12c10*/  ISETP.GE.AND P3, PT, R23, UR4, PT ;  /* 0x0000000417007c0c */ /* 0x000fd6000bf66270 */
[CC--:B--2---:R-:W-:Y:S02]  /*12c20*/  @!P2 LEA R4, P0, R16.reuse, R14.reuse, 0x1 ;  /* 0x0000000e1004a211 */ /* 0x0c4fe400078008ff */
[C---:B------:R-:W-:Y:S02]  /*12c30*/  @!P3 LEA R14, P1, R23.reuse, R14, 0x1 ;  /* 0x0000000e170eb211 */ /* 0x040fe400078208ff */
[-C--:B----4-:R-:W-:Y:S02]  /*12c40*/  @!P2 LEA.HI.X R5, R16, R3.reuse, R17, 0x1, P0 ;  /* 0x000000031005a211 */ /* 0x090fe400000f0c11 */
[----:B------:R-:W-:-:S03]  /*12c50*/  @!P3 LEA.HI.X R15, R23, R3, R22, 0x1, P1 ;  /* 0x00000003170fb211 */ /* 0x000fc600008f0c16 */
[----:B------:R3:W-:Y:S04]  /*12c60*/  @!P2 ST.E.128 desc[UR42][R4.64], R24 ;  /* 0x000000180400a985 */ /* 0x0007e8000c101d2a */
[----:B------:R3:W-:Y:S02]  /*12c70*/  @!P3 ST.E.128 desc[UR42][R14.64], R44 ;  /* 0x0000002c0e00b985 */ /* 0x0007e4000c101d2a */
.L_x_7145:
[----:B------:R-:W-:Y:S05]  /*12c80*/  BSYNC B1 ;  /* 0x0000000000017941 */ /* 0x000fea0003800000 */
.L_x_7144:
[----:B------:R-:W-:-:S03]  /*12c90*/  UMOV UR4, 0xffffffff ;  /* 0xffffffff00047882 */ /* 0x000fc60000000000 */
[----:B------:R-:W-:Y:S05]  /*12ca0*/  BRA.DIV UR4, `(.L_x_7146) ;  /* 0x000000a204847947 */ /* 0x000fea000b800000 */
[----:B----4-:R4:W0:Y:S04]  /*12cb0*/  SHFL.IDX PT, R3, R2, 0x2, 0x181f ;  /* 0x00581f0002037f89 */ /* 0x01082800000e0000 */
[----:B--23--:R4:W2:Y:S02]  /*12cc0*/  SHFL.IDX PT, R14, R0, 0x2, 0x181f ;  /* 0x00581f00000e7f89 */ /* 0x00c8a400000e0000 */
.L_x_7368:
[----:B------:R-:W-:Y:S01]  /*12cd0*/  VIADD R5, R9, 0x40 ;  /* 0x0000004009057836 */ /* 0x000fe20000000000 */
        /* <DEDUP_REMOVED lines=8> */
[-C--:B0-----:R-:W-:Y:S02]  /*12d60*/  @!P2 LEA.HI.X R5, R16, R3.reuse, R17, 0x1, P0 ;  /* 0x000000031005a211 */ /* 0x081fe400000f0c11 */
[----:B------:R-:W-:-:S03]  /*12d70*/  @!P3 LEA.HI.X R15, R23, R3, R22, 0x1, P1 ;  /* 0x00000003170fb211 */ /* 0x000fc600008f0c16 */
[----:B------:R3:W-:Y:S04]  /*12d80*/  @!P2 ST.E.128 desc[UR42][R4.64], R32 ;  /* 0x000000200400a985 */ /* 0x0007e8000c101d2a */
[----:B------:R3:W-:Y:S02]  /*12d90*/  @!P3 ST.E.128 desc[UR42][R14.64], R48 ;  /* 0x000000300e00b985 */ /* 0x0007e4000c101d2a */
.L_x_7148:
[----:B------:R-:W-:Y:S05]  /*12da0*/  BSYNC B1 ;  /* 0x0000000000017941 */ /* 0x000fea0003800000 */
.L_x_7147:
[----:B------:R-:W-:-:S03]  /*12db0*/  UMOV UR4, 0xffffffff ;  /* 0xffffffff00047882 */ /* 0x000fc60000000000 */
[----:B------:R-:W-:Y:S05]  /*12dc0*/  BRA.DIV UR4, `(.L_x_7149) ;  /* 0x000000a204847947 */ /* 0x000fea000b800000 */
[----:B0-----:R0:W0:Y:S04]  /*12dd0*/  SHFL.IDX PT, R3, R2, 0x3, 0x181f ;  /* 0x00781f0002037f89 */ /* 0x00102800000e0000 */
[----:B--23--:R2:W3:Y:S02]  /*12de0*/  SHFL.IDX PT, R14, R0, 0x3, 0x181f ;  /* 0x00781f00000e7f89 */ /* 0x00c4e400000e0000 */
.L_x_7372:
[----:B------:R-:W-:-:S04]  /*12df0*/  IADD3 R5, R9, 0x60, RZ ;  /* 0x0000006009057810 */ /* 0x000fc80007ffe0ff */
[----:B------:R-:W-:-:S13]  /*12e00*/  ISETP.GE.AND P0, PT, R5, R8, PT ;  /* 0x000000080500720c */ /* 0x000fda0003f06270 */
[----:B------:R-:W-:Y:S05]  /*12e10*/  @P0 BRA `(.L_x_7150) ;  /* 0x0000001800640947 */ /* 0x000fea0003800000 */
[----:B------:R-:W-:Y:S02]  /*12e20*/  ULDC UR4, c[0x0][0xac8] ;  /* 0x0002b20000047ab9 */ /* 0x000fe40000000800 */
[----:B------:R-:W-:-:S13]  /*12e30*/  ISETP.GE.AND P1, PT, R16, UR4, PT ;  /* 0x0000000410007c0c */ /* 0x000fda000bf26270 */
[----:B---3--:R-:W-:-:S04]  /*12e40*/  @!P1 LEA R4, P0, R16, R14, 0x1 ;  /* 0x0000000e10049211 */ /* 0x008fc800078008ff */
[----:B0-----:R-:W-:Y:S02]  /*12e50*/  @!P1 LEA.HI.X R5, R16, R3, R17, 0x1, P0 ;  /* 0x0000000310059211 */ /* 0x001fe400000f0c11 */
[----:B------:R-:W-:-:S03]  /*12e60*/  ISETP.GE.AND P0, PT, R23, UR4, PT ;  /* 0x0000000417007c0c */ /* 0x000fc6000bf06270 */
[----:B------:R0:W-:Y:S10]  /*12e70*/  @!P1 ST.E.128 desc[UR42][R4.64], R36 ;  /* 0x0000002404009985 */ /* 0x0001f4000c101d2a */
[----:B------:R-:W-:Y:S05]  /*12e80*/  @P0 BRA `(.L_x_7150) ;  /* 0x0000001800480947 */ /* 0x000fea0003800000 */
[----:B------:R-:W-:-:S04]  /*12e90*/  LEA R14, P0, R23, R14, 0x1 ;  /* 0x0000000e170e7211 */ /* 0x000fc800078008ff */
[----:B------:R-:W-:-:S05]  /*12ea0*/  LEA.HI.X R15, R23, R3, R22, 0x1, P0 ;  /* 0x00000003170f7211 */ /* 0x000fca00000f0c16 */
[----:B------:R3:W-:Y:S01]  /*12eb0*/  ST.E.128 desc[UR42][R14.64], R52 ;  /* 0x000000340e007985 */ /* 0x0007e2000c101d2a */
[----:B------:R-:W-:Y:S05]  /*12ec0*/  BRA `(.L_x_7150) ;  /* 0x0000001800387947 */ /* 0x000fea0003800000 */
.L_x_7139:
[----:B------:R-:W1:Y:S01]  /*12ed0*/  @P1 LDC R4, c[0x0][0xbec] ;  /* 0x0002fb00ff041b82 */ /* 0x000e620000000800 */
[----:B------:R-:W-:Y:S01]  /*12ee0*/  ULDC.64 UR4, c[0x0][0xb08] ;  /* 0x0002c20000047ab9 */ /* 0x000fe20000000a00 */
[----:B0-----:R-:W-:Y:S01]  /*12ef0*/  SHF.R.S32.HI R0, RZ, 0x1f, R205 ;  /* 0x0000001fff007819 */ /* 0x001fe200000114cd */
[----:B------:R-:W-:Y:S01]  /*12f00*/  IMAD R11, R11, UR4, RZ ;  /* 0x000000040b0b7c24 */ /* 0x000fe2000f8e02ff */
[----:B------:R-:W-:Y:S01]  /*12f10*/  ULDC.64 UR6, c[0x0][0xb30] ;  /* 0x0002cc0000067ab9 */ /* 0x000fe20000000a00 */
[----:B------:R-:W-:Y:S01]  /*12f20*/  IMAD.WIDE.U32 R6, R10, UR4, RZ ;  /* 0x000000040a067c25 */ /* 0x000fe2000f8e00ff */
[----:B------:R-:W-:Y:S02]  /*12f30*/  IADD3 R37, R202, 0x28, RZ ;  /* 0x00000028ca257810 */ /* 0x000fe40007ffe0ff */
[----:B------:R-:W0:Y:S01]  /*12f40*/  @P1 LDC R13, c[0x0][0xbf0] ;  /* 0x0002fc00ff0d1b82 */ /* 0x000e220000000800 */
[----:B------:R-:W-:Y:S01]  /*12f50*/  IMAD R11, R10, UR5, R11 ;  /* 0x000000050a0b7c24 */ /* 0x000fe2000f8e020b */
[----:B------:R-:W-:Y:S01]  /*12f60*/  ULDC.64 UR4, c[0x0][0xb38] ;  /* 0x0002ce0000047ab9 */ /* 0x000fe20000000a00 */
[C---:B------:R-:W-:Y:S01]  /*12f70*/  VIADD R28, R202.reuse, 0x10 ;  /* 0x00000010ca1c7836 */ /* 0x040fe20000000000 */
[----:B------:R-:W-:Y:S01]  /*12f80*/  SHF.R.S32.HI R97, RZ, 0x1f, R210 ;  /* 0x0000001fff617819 */ /* 0x000fe200000114d2 */
[----:B------:R-:W-:Y:S01]  /*12f90*/  IMAD.IADD R7, R7, 0x1, R11 ;  /* 0x0000000107077824 */ /* 0x000fe200078e020b */
[----:B------:R-:W-:Y:S01]  /*12fa0*/  SHF.R.S32.HI R38, RZ, 0x1f, R37 ;  /* 0x0000001fff267819 */ /* 0x000fe20000011425 */
[----:B------:R-:W-:Y:S01]  /*12fb0*/  VIADD R33, R202, 0x18 ;  /* 0x00000018ca217836 */ /* 0x000fe20000000000 */
[----:B------:R-:W-:Y:S01]  /*12fc0*/  SHF.R.S32.HI R32, RZ, 0x1f, R28 ;  /* 0x0000001fff207819 */ /* 0x000fe2000001141c */
[----:B------:R-:W-:-:S03]  /*12fd0*/  IMAD.WIDE.U32 R6, R2, UR4, R6 ;  /* 0x0000000402067c25 */ /* 0x000fc6000f8e0006 */
[----:B------:R-:W-:Y:S01]  /*12fe0*/  SHF.R.S32.HI R34, RZ, 0x1f, R33 ;  /* 0x0000001fff227819 */ /* 0x000fe20000011421 */
[----:B------:R-:W-:Y:S01]  /*12ff0*/  IMAD R7, R2, UR5, R7 ;  /* 0x0000000502077c24 */ /* 0x000fe2000f8e0207 */
[----:B------:R-:W-:Y:S01]  /*13000*/  ULDC.64 UR4, c[0x0][0xb40] ;  /* 0x0002d00000047ab9 */ /* 0x000fe20000000a00 */
[----:B------:R-:W-:Y:S02]  /*13010*/  VIADD R39, R202, 0x30 ;  /* 0x00000030ca277836 */ /* 0x000fe40000000000 */
[----:B------:R-:W-:Y:S02]  /*13020*/  IMAD R0, R0, UR4, RZ ;  /* 0x0000000400007c24 */ /* 0x000fe4000f8e02ff */
[----:B-1----:R-:W-:Y:S01]  /*13030*/  @P1 IMAD.HI.U32 R4, R35, R4, RZ ;  /* 0x0000000423041227 */ /* 0x002fe200078e00ff */
[----:B------:R-:W-:-:S03]  /*13040*/  SHF.R.S32.HI R92, RZ, 0x1f, R39 ;  /* 0x0000001fff5c7819 */ /* 0x000fc60000011427 */
[----:B------:R-:W-:-:S04]  /*13050*/  IMAD.WIDE.U32 R2, R205, UR4, R6 ;  /* 0x00000004cd027c25 */ /* 0x000fc8000f8e0006 */
[----:B------:R-:W-:Y:S01]  /*13060*/  IMAD R11, R205, UR5, R0 ;  /* 0x00000005cd0b7c24 */ /* 0x000fe2000f8e0200 */
[----:B------:R-:W-:Y:S01]  /*13070*/  ULDC.64 UR4, c[0x0][0xb48] ;  /* 0x0002d20000047ab9 */ /* 0x000fe20000000a00 */
        /* <DEDUP_REMOVED lines=17> */
[----:B------:R-:W-:Y:S02]  /*13190*/  VIADD R4, R156, 0x28820 ;  /* 0x000288209c047836 */ /* 0x000fe40000000000 */
[C---:B------:R-:W-:Y:S02]  /*131a0*/  IMAD R7, R9.reuse, UR5, R0 ;  /* 0x0000000509077c24 */ /* 0x040fe4000f8e0200 */
[----:B------:R-:W-:Y:S01]  /*131b0*/  IMAD.WIDE.U32 R2, R9, UR4, R2 ;  /* 0x0000000409027c25 */ /* 0x000fe2000f8e0002 */
[----:B------:R-:W-:Y:S01]  /*131c0*/  ULDC.64 UR4, c[0x0][0xb00] ;  /* 0x0002c00000047ab9 */ /* 0x000fe20000000a00 */
[----:B------:R-:W-:-:S02]  /*131d0*/  PRMT R4, RZ, 0x654, R4 ;  /* 0x00000654ff047816 */ /* 0x000fc40000000004 */
[----:B------:R-:W-:Y:S01]  /*131e0*/  IMAD.IADD R3, R3, 0x1, R7 ;  /* 0x0000000103037824 */ /* 0x000fe200078e0207 */
[----:B------:R-:W-:Y:S01]  /*131f0*/  LEA R0, P0, R2, UR4, 0x2 ;  /* 0x0000000402007c11 */ /* 0x000fe2000f8010ff */
[----:B------:R0:W-:Y:S01]  /*13200*/  SYNCS.ARRIVE.TRANS64.RED.A1T0 RZ, [R4+URZ], RZ ;  /* 0x000000ff04ff79a7 */ /* 0x0001e2000810043f */
[C---:B------:R-:W-:Y:S01]  /*13210*/  VIADD R35, R202.reuse, 0x20 ;  /* 0x00000020ca237836 */ /* 0x040fe20000000000 */
[----:B------:R-:W-:Y:S01]  /*13220*/  UMOV UR4, 0xffffffff ;  /* 0xffffffff00047882 */ /* 0x000fe20000000000 */
[----:B------:R-:W-:Y:S01]  /*13230*/  VIADD R95, R202, 0x40 ;  /* 0x00000040ca5f7836 */ /* 0x000fe20000000000 */
[----:B------:R-:W-:Y:S02]  /*13240*/  LEA.HI.X R2, R2, UR5, R3, 0x2, P0 ;  /* 0x0000000502027c11 */ /* 0x000fe400080f1403 */
[----:B------:R-:W-:Y:S02]  /*13250*/  SHF.R.S32.HI R36, RZ, 0x1f, R35 ;  /* 0x0000001fff247819 */ /* 0x000fe40000011423 */
[----:B0-----:R-:W-:-:S02]  /*13260*/  IADD3 R4, R202, 0x8, RZ ;  /* 0x00000008ca047810 */ /* 0x001fc40007ffe0ff */
[----:B------:R-:W-:Y:S02]  /*13270*/  SHF.R.S32.HI R96, RZ, 0x1f, R95 ;  /* 0x0000001fff607819 */ /* 0x000fe4000001145f */
[----:B------:R-:W-:Y:S01]  /*13280*/  SHF.R.S32.HI R9, RZ, 0x1f, R4 ;  /* 0x0000001fff097819 */ /* 0x000fe20000011404 */
[----:B------:R-:W-:Y:S06]  /*13290*/  BRA.DIV UR4, `(.L_x_7151) ;  /* 0x0000009e04987947 */ /* 0x000fec000b800000 */
[----:B------:R0:W1:Y:S04]  /*132a0*/  SHFL.IDX PT, R3, R2, RZ, 0x1c1f ;  /* 0x001c1fff02037589 */ /* 0x00006800000e0000 */
[----:B------:R0:W2:Y:S02]  /*132b0*/  SHFL.IDX PT, R14, R0, RZ, 0x1c1f ;  /* 0x001c1fff000e7589 */ /* 0x0000a400000e0000 */
.L_x_7375:
[----:B------:R-:W-:Y:S01]  /*132c0*/  ISETP.GE.AND P0, PT, R25, R8, PT ;  /* 0x000000081900720c */ /* 0x000fe20003f06270 */
[----:B------:R-:W-:-:S12]  /*132d0*/  BSSY B1, `(.L_x_7152) ;  /* 0x0000043000017945 */ /* 0x000fd80003800000 */
[----:B------:R-:W-:Y:S05]  /*132e0*/  @P0 BRA `(.L_x_7153) ;  /* 0x0000000400040947 */ /* 0x000fea0003800000 */
[----:B------:R-:W-:Y:S02]  /*132f0*/  ULDC UR4, c[0x0][0xac8] ;  /* 0x0002b20000047ab9 */ /* 0x000fe40000000800 */
[----:B------:R-:W-:Y:S02]  /*13300*/  ISETP.GE.AND P0, PT, R202, UR4, PT ;  /* 0x00000004ca007c0c */ /* 0x000fe4000bf06270 */
[----:B------:R-:W-:Y:S02]  /*13310*/  ISETP.GE.AND P2, PT, R4, UR4, PT ;  /* 0x0000000404007c0c */ /* 0x000fe4000bf46270 */
[----:B------:R-:W-:Y:S02]  /*13320*/  ISETP.GE.AND P3, PT, R28, UR4, PT ;  /* 0x000000041c007c0c */ /* 0x000fe4000bf66270 */
[----:B------:R-:W-:-:S07]  /*13330*/  ISETP.GE.AND P1, PT, R33, UR4, PT ;  /* 0x0000000421007c0c */ /* 0x000fce000bf26270 */
[----:B-1----:R-:W-:Y:S02]  /*13340*/  @!P0 MOV R15, R3 ;  /* 0x00000003000f8202 */ /* 0x002fe40000000f00 */
[----:B--2---:R-:W-:Y:S01]  /*13350*/  @!P2 LEA R6, P4, R4, R14, 0x2 ;  /* 0x0000000e0406a211 */ /* 0x004fe200078810ff */
[----:B------:R-:W-:-:S03]  /*13360*/  @!P0 IMAD.WIDE R10, R202, 0x4, R14 ;  /* 0x00000004ca0a8825 */ /* 0x000fc600078e020e */
[-C--:B------:R-:W-:Y:S02]  /*13370*/  @!P2 LEA.HI.X R7, R4, R3.reuse, R9, 0x2, P4 ;  /* 0x000000030407a211 */ /* 0x080fe400020f1409 */
[CC--:B------:R-:W-:Y:S01]  /*13380*/  @!P3 LEA R12, P4, R28.reuse, R14.reuse, 0x2 ;  /* 0x0000000e1c0cb211 */ /* 0x0c0fe200078810ff */
[----:B------:R1:W-:Y:S01]  /*13390*/  @!P0 ST.E.64 desc[UR42][R10.64], R20 ;  /* 0x000000140a008985 */ /* 0x0003e2000c101b2a */
[----:B------:R-:W-:Y:S02]  /*133a0*/  ISETP.GE.AND P0, PT, R35, UR4, PT ;  /* 0x0000000423007c0c */ /* 0x000fe4000bf06270 */
[----:B------:R-:W-:Y:S01]  /*133b0*/  @!P1 LEA R24, P5, R33, R14, 0x2 ;  /* 0x0000000e21189211 */ /* 0x000fe200078a10ff */
[----:B------:R2:W-:Y:S01]  /*133c0*/  @!P2 ST.E.64 desc[UR42][R6.64], R40 ;  /* 0x000000280600a985 */ /* 0x0005e2000c101b2a */
[----:B------:R-:W-:Y:S02]  /*133d0*/  ISETP.GE.AND P2, PT, R37, UR4, PT ;  /* 0x0000000425007c0c */ /* 0x000fe4000bf46270 */
[----:B------:R-:W-:-:S02]  /*133e0*/  @!P3 LEA.HI.X R13, R28, R3, R32, 0x2, P4 ;  /* 0x000000031c0db211 */ /* 0x000fc400020f1420 */
[----:B------:R-:W-:Y:S02]  /*133f0*/  @!P1 LEA.HI.X R25, R33, R3, R34, 0x2, P5 ;  /* 0x0000000321199211 */ /* 0x000fe400028f1422 */
[----:B------:R-:W-:Y:S01]  /*13400*/  ISETP.GE.AND P4, PT, R39, UR4, PT ;  /* 0x0000000427007c0c */ /* 0x000fe2000bf86270 */
[----:B------:R3:W-:Y:S02]  /*13410*/  @!P3 ST.E.64 desc[UR42][R12.64], R42 ;  /* 0x0000002a0c00b985 */ /* 0x0007e4000c101b2a */
[-C--:B------:R-:W-:Y:S02]  /*13420*/  @!P0 LEA R26, P3, R35, R14.reuse, 0x2 ;  /* 0x0000000e231a8211 */ /* 0x080fe400078610ff */
[----:B------:R4:W-:Y:S01]  /*13430*/  @!P1 ST.E.64 desc[UR42][R24.64], R44 ;  /* 0x0000002c18009985 */ /* 0x0009e2000c101b2a */
[----:B------:R-:W-:Y:S02]  /*13440*/  ISETP.GE.AND P1, PT, R93, UR4, PT ;  /* 0x000000045d007c0c */ /* 0x000fe4000bf26270 */
[----:B-1----:R-:W-:-:S02]  /*13450*/  @!P2 LEA R10, P5, R37, R14, 0x2 ;  /* 0x0000000e250aa211 */ /* 0x002fc400078a10ff */
[-C--:B------:R-:W-:Y:S02]  /*13460*/  @!P0 LEA.HI.X R27, R35, R3.reuse, R36, 0x2, P3 ;  /* 0x00000003231b8211 */ /* 0x080fe400018f1424 */
[----:B------:R-:W-:Y:S02]  /*13470*/  @!P2 LEA.HI.X R11, R37, R3, R38, 0x2, P5 ;  /* 0x00000003250ba211 */ /* 0x000fe400028f1426 */
[----:B------:R-:W-:Y:S01]  /*13480*/  ISETP.GE.AND P3, PT, R95, UR4, PT ;  /* 0x000000045f007c0c */ /* 0x000fe2000bf66270 */
[----:B------:R-:W-:Y:S01]  /*13490*/  @!P0 ST.E.64 desc[UR42][R26.64], R46 ;  /* 0x0000002e1a008985 */ /* 0x000fe2000c101b2a */
        /* <DEDUP_REMOVED lines=8> */
[----:B------:R-:W-:-:S03]  /*13520*/  @!P3 LEA R20, P5, R95, R14, 0x2 ;  /* 0x0000000e5f14b211 */ /* 0x000fc600078a10ff */
[----:B------:R3:W-:Y:S01]  /*13530*/  @!P1 ST.E.64 desc[UR42][R12.64], R52 ;  /* 0x000000340c009985 */ /* 0x0007e2000c101b2a */
[----:B------:R-:W-:Y:S02]  /*13540*/  ISETP.GE.AND P1, PT, R215, UR4, PT ;  /* 0x00000004d7007c0c */ /* 0x000fe4000bf26270 */
[-C--:B------:R-:W-:Y:S02]  /*13550*/  @!P3 LEA.HI.X R21, R95, R3.reuse, R96, 0x2, P5 ;  /* 0x000000035f15b211 */ /* 0x080fe400028f1460 */
[-C--:B----4-:R-:W-:Y:S02]  /*13560*/  @!P2 LEA R24, P4, R210, R14.reuse, 0x2 ;  /* 0x0000000ed218a211 */ /* 0x090fe400078810ff */
[----:B-1----:R-:W-:Y:S01]  /*13570*/  @!P0 LEA R10, P5, R216, R14, 0x2 ;  /* 0x0000000ed80a8211 */ /* 0x002fe200078a10ff */
        /* <DEDUP_REMOVED lines=11> */
[----:B---3--:R-:W-:-:S03]  /*13630*/  @!P3 LEA R12, P5, R214, R14, 0x2 ;  /* 0x0000000ed60cb211 */ /* 0x008fc600078a10ff */
[----:B------:R2:W-:Y:S01]  /*13640*/  @!P1 ST.E.64 desc[UR42][R6.64], R60 ;  /* 0x0000003c06009985 */ /* 0x0005e2000c101b2a */
[CC--:B-1----:R-:W-:Y:S02]  /*13650*/  @!P4 LEA R20, P1, R213.reuse, R14.reuse, 0x2 ;  /* 0x0000000ed514c211 */ /* 0x0c2fe400078210ff */
[-C--:B------:R-:W-:Y:S02]  /*13660*/  @!P3 LEA.HI.X R13, R214, R3.reuse, R224, 0x2, P5 ;  /* 0x00000003d60db211 */ /* 0x080fe400028f14e0 */
[CC--:B----4-:R-:W-:Y:S02]  /*13670*/  @!P2 LEA R24, P5, R212.reuse, R14.reuse, 0x2 ;  /* 0x0000000ed418a211 */ /* 0x0d0fe400078a10ff */
        /* <DEDUP_REMOVED lines=8> */
.L_x_7153:
[----:B------:R-:W-:Y:S05]  /*13700*/  BSYNC B1 ;  /* 0x0000000000017941 */ /* 0x000fea0003800000 */
.L_x_7152:
[----:B------:R-:W-:-:S03]  /*13710*/  UMOV UR4, 0xffffffff ;  /* 0xffffffff00047882 */ /* 0x000fc60000000000 */
[----:B------:R-:W-:Y:S05]  /*13720*/  BRA.DIV UR4, `(.L_x_7154) ;  /* 0x0000009a04a87947 */ /* 0x000fea000b800000 */
[----:B-1----:R1:W3:Y:S04]  /*13730*/  SHFL.IDX PT, R3, R2, 0x1, 0x1c1f ;  /* 0x003c1f0002037f89 */ /* 0x0022e800000e0000 */
[----:B--2---:R1:W2:Y:S02]  /*13740*/  SHFL.IDX PT, R14, R0, 0x1, 0x1c1f ;  /* 0x003c1f00000e7f89 */ /* 0x0042a400000e0000 */
.L_x_7379:
[----:B------:R-:W-:-:S13]  /*13750*/  ISETP.GE.AND P0, PT, R5, R8, PT ;  /* 0x000000080500720c */ /* 0x000fda0003f06270 */
[----:B------:R-:W-:Y:S05]  /*13760*/  @P0 BRA `(.L_x_7150) ;  /* 0x0000001000100947 */ /* 0x000fea0003800000 */
[----:B------:R-:W-:Y:S02]  /*13770*/  ULDC UR4, c[0x0][0xac8] ;  /* 0x0002b20000047ab9 */ /* 0x000fe40000000800 */
[----:B------:R-:W-:Y:S02]  /*13780*/  ISETP.GE.AND P3, PT, R4, UR4, PT ;  /* 0x0000000404007c0c */ /* 0x000fe4000bf66270 */
[----:B------:R-:W-:Y:S02]  /*13790*/  ISETP.GE.AND P1, PT, R202, UR4, PT ;  /* 0x00000004ca007c0c */ /* 0x000fe4000bf26270 */
[----:B------:R-:W-:Y:S02]  /*137a0*/  ISETP.GE.AND P4, PT, R28, UR4, PT ;  /* 0x000000041c007c0c */ /* 0x000fe4000bf86270 */
[----:B------:R-:W-:-:S07]  /*137b0*/  ISETP.GE.AND P2, PT, R33, UR4, PT ;  /* 0x0000000421007c0c */ /* 0x000fce000bf46270 */
[CC--:B--2---:R-:W-:Y:S02]  /*137c0*/  @!P3 LEA R6, P0, R4.reuse, R14.reuse, 0x2 ;  /* 0x0000000e0406b211 */ /* 0x0c4fe400078010ff */
[----:B01----:R-:W-:Y:S02]  /*137d0*/  @!P1 IMAD.MOV.U32 R2, RZ, RZ, R14 ;  /* 0x000000ffff029224 */ /* 0x003fe400078e000e */
[----:B---3--:R-:W-:Y:S02]  /*137e0*/  @!P3 LEA.HI.X R7, R4, R3, R9, 0x2, P0 ;  /* 0x000000030407b211 */ /* 0x008fe400000f1409 */
[----:B------:R-:W-:Y:S01]  /*137f0*/  @!P1 IMAD.WIDE R4, R202, 0x4, R2 ;  /* 0x00000004ca049825 */ /* 0x000fe200078e0202 */
[----:B------:R-:W-:Y:S02]  /*13800*/  ISETP.GE.AND P0, PT, R35, UR4, PT ;  /* 0x0000000423007c0c */ /* 0x000fe4000bf06270 */
[----:B------:R-:W-:Y:S02]  /*13810*/  @!P4 LEA R8, P5, R28, R14, 0x2 ;  /* 0x0000000e1c08c211 */ /* 0x000fe400078a10ff */
[----:B------:R0:W-:Y:S01]  /*13820*/  @!P1 ST.E.64 desc[UR42][R4.64], R70 ;  /* 0x0000004604009985 */ /* 0x0001e2000c101b2a */
[----:B------:R-:W-:-:S02]  /*13830*/  ISETP.GE.AND P1, PT, R37, UR4, PT ;  /* 0x0000000425007c0c */ /* 0x000fc4000bf26270 */
[-C--:B------:R-:W-:Y:S01]  /*13840*/  @!P4 LEA.HI.X R9, R28, R3.reuse, R32, 0x2, P5 ;  /* 0x000000031c09c211 */ /* 0x080fe200028f1420 */
[----:B------:R1:W-:Y:S01]  /*13850*/  @!P3 ST.E.64 desc[UR42][R6.64], R72 ;  /* 0x000000480600b985 */ /* 0x0003e2000c101b2a */
[-C--:B------:R-:W-:Y:S02]  /*13860*/  @!P2 LEA R10, P5, R33, R14.reuse, 0x2 ;  /* 0x0000000e210aa211 */ /* 0x080fe400078a10ff */
[----:B------:R-:W-:Y:S01]  /*13870*/  ISETP.GE.AND P3, PT, R93, UR4, PT ;  /* 0x000000045d007c0c */ /* 0x000fe2000bf66270 */
[----:B------:R2:W-:Y:S01]  /*13880*/  @!P4 ST.E.64 desc[UR42][R8.64], R74 ;  /* 0x0000004a0800c985 */ /* 0x0005e2000c101b2a */
[-C--:B------:R-:W-:Y:S02]  /*13890*/  @!P2 LEA.HI.X R11, R33, R3.reuse, R34, 0x2, P5 ;  /* 0x00000003210ba211 */ /* 0x080fe400028f1422 */
[----:B------:R-:W-:Y:S02]  /*138a0*/  @!P0 LEA R12, P5, R35, R14, 0x2 ;  /* 0x0000000e230c8211 */ /* 0x000fe400078a10ff */
[----:B------:R-:W-:Y:S01]  /*138b0*/  ISETP.GE.AND P4, PT, R39, UR4, PT ;  /* 0x0000000427007c0c */ /* 0x000fe2000bf86270 */
[----:B------:R3:W-:Y:S01]  /*138c0*/  @!P2 ST.E.64 desc[UR42][R10.64], R76 ;  /* 0x0000004c0a00a985 */ /* 0x0007e2000c101b2a */
[----:B------:R-:W-:-:S02]  /*138d0*/  @!P0 LEA.HI.X R13, R35, R3, R36, 0x2, P5 ;  /* 0x00000003230d8211 */ /* 0x000fc400028f1424 */
[----:B------:R-:W-:Y:S02]  /*138e0*/  @!P1 LEA R20, P5, R37, R14, 0x2 ;  /* 0x0000000e25149211 */ /* 0x000fe400078a10ff */
[----:B------:R-:W-:Y:S01]  /*138f0*/  ISETP.GE.AND P2, PT, R95, UR4, PT ;  /* 0x000000045f007c0c */ /* 0x000fe2000bf46270 */
[----:B------:R4:W-:Y:S01]  /*13900*/  @!P0 ST.E.64 desc[UR42][R12.64], R78 ;  /* 0x0000004e0c008985 */ /* 0x0009e2000c101b2a */
[----:B------:R-:W-:Y:S02]  /*13910*/  @!P1 LEA.HI.X R21, R37, R3, R38, 0x2, P5 ;  /* 0x0000000325159211 */ /* 0x000fe400028f1426 */
[----:B------:R-:W-:-:S03]  /*13920*/  ISETP.GE.AND P0, PT, R210, UR4, PT ;  /* 0x00000004d2007c0c */ /* 0x000fc6000bf06270 */
[----:B------:R-:W-:Y:S01]  /*13930*/  @!P1 ST.E.64 desc[UR42][R20.64], R80 ;  /* 0x0000005014009985 */ /* 0x000fe2000c101b2a */
[-C--:B0-----:R-:W-:Y:S02]  /*13940*/  @!P4 LEA R4, P5, R39, R14.reuse, 0x2 ;  /* 0x0000000e2704c211 */ /* 0x081fe400078a10ff */
[-C--:B-1----:R-:W-:Y:S02]  /*13950*/  @!P3 LEA R6, P1, R93, R14.reuse, 0x2 ;  /* 0x0000000e5d06b211 */ /* 0x082fe400078210ff */
[-C--:B------:R-:W-:Y:S02]  /*13960*/  @!P4 LEA.HI.X R5, R39, R3.reuse, R92, 0x2, P5 ;  /* 0x000000032705c211 */ /* 0x080fe400028f145c */
[----:B------:R-:W-:Y:S02]  /*13970*/  @!P3 LEA.HI.X R7, R93, R3, R94, 0x2, P1 ;  /* 0x000000035d07b211 */ /* 0x000fe400008f145e */
[----:B------:R-:W-:Y:S01]  /*13980*/  ISETP.GE.AND P1, PT, R216, UR4, PT ;  /* 0x00000004d8007c0c */ /* 0x000fe2000bf26270 */
[----:B------:R0:W-:Y:S01]  /*13990*/  @!P4 ST.E.64 desc[UR42][R4.64], R82 ;  /* 0x000000520400c985 */ /* 0x0001e2000c101b2a */
[----:B--2---:R-:W-:-:S02]  /*139a0*/  @!P2 LEA R8, P5, R95, R14, 0x2 ;  /* 0x0000000e5f08a211 */ /* 0x004fc400078a10ff */
[CC--:B---3--:R-:W-:Y:S01]  /*139b0*/  @!P0 LEA R10, P4, R210.reuse, R14.reuse, 0x2 ;  /* 0x0000000ed20a8211 */ /* 0x0c8fe200078810ff */
[----:B------:R1:W-:Y:S01]  /*139c0*/  @!P3 ST.E.64 desc[UR42][R6.64], R84 ;  /* 0x000000540600b985 */ /* 0x0003e2000c101b2a */
[-C--:B------:R-:W-:Y:S02]  /*139d0*/  @!P2 LEA.HI.X R9, R95, R3.reuse, R96, 0x2, P5 ;  /* 0x000000035f09a211 */ /* 0x080fe400028f1460 */
[----:B------:R-:W-:Y:S02]  /*139e0*/  ISETP.GE.AND P3, PT, R215, UR4, PT ;  /* 0x00000004d7007c0c */ /* 0x000fe4000bf66270 */
[----:B------:R-:W-:Y:S01]  /*139f0*/  @!P0 LEA.HI.X R11, R210, R3, R97, 0x2, P4 ;  /* 0x00000003d20b8211 */ /* 0x000fe200020f1461 */
[----:B------:R2:W-:Y:S01]  /*13a00*/  @!P2 ST.E.64 desc[UR42][R8.64], R86 ;  /* 0x000000560800a985 */ /* 0x0005e2000c101b2a */
[----:B------:R-:W-:Y:S02]  /*13a10*/  ISETP.GE.AND P4, PT, R214, UR4, PT ;  /* 0x00000004d6007c0c */ /* 0x000fe4000bf86270 */
[----:B----4-:R-:W-:Y:S01]  /*13a20*/  @!P1 LEA R12, P5, R216, R14, 0x2 ;  /* 0x0000000ed80c9211 */ /* 0x010fe200078a10ff */
[----:B------:R3:W-:Y:S01]  /*13a30*/  @!P0 ST.E.64 desc[UR42][R10.64], R88 ;  /* 0x000000580a008985 */ /* 0x0007e2000c101b2a */
[----:B------:R-:W-:-:S02]  /*13a40*/  ISETP.GE.AND P2, PT, R213, UR4, PT ;  /* 0x00000004d5007c0c */ /* 0x000fc4000bf46270 */
[----:B------:R-:W-:Y:S02]  /*13a50*/  ISETP.GE.AND P0, PT, R212, UR4, PT ;  /* 0x00000004d4007c0c */ /* 0x000fe4000bf06270 */
[----:B------:R-:W-:Y:S02]  /*13a60*/  @!P1 LEA.HI.X R13, R216, R3, R226, 0x2, P5 ;  /* 0x00000003d80d9211 */ /* 0x000fe400028f14e2 */
[----:B0-----:R-:W-:-:S03]  /*13a70*/  @!P3 LEA R4, P5, R215, R14, 0x2 ;  /* 0x0000000ed704b211 */ /* 0x001fc600078a10ff */
[----:B------:R3:W-:Y:S01]  /*13a80*/  @!P1 ST.E.64 desc[UR42][R12.64], R90 ;  /* 0x0000005a0c009985 */ /* 0x0007e2000c101b2a */
[CC--:B-1----:R-:W-:Y:S02]  /*13a90*/  @!P4 LEA R6, P1, R214.reuse, R14.reuse, 0x2 ;  /* 0x0000000ed606c211 */ /* 0x0c2fe400078210ff */
        /* <DEDUP_REMOVED lines=9> */
[----:B------:R3:W-:Y:S01]  /*13b30*/  @!P0 ST.E.64 desc[UR42][R20.64], R104 ;  /* 0x0000006814008985 */ /* 0x0007e2000c101b2a */
[----:B------:R-:W-:-:S13]  /*13b40*/  ISETP.GE.AND P0, PT, R211, UR4, PT ;  /* 0x00000004d3007c0c */ /* 0x000fda000bf06270 */
[----:B---3--:R-:W-:Y:S05]  /*13b50*/  @P0 BRA `(.L_x_7150) ;  /* 0x0000000c00140947 */ /* 0x008fea0003800000 */
[----:B------:R-:W-:-:S04]  /*13b60*/  LEA R14, P0, R211, R14, 0x2 ;  /* 0x0000000ed30e7211 */ /* 0x000fc800078010ff */
[----:B------:R-:W-:-:S05]  /*13b70*/  LEA.HI.X R15, R211, R3, R221, 0x2, P0 ;  /* 0x00000003d30f7211 */ /* 0x000fca00000f14dd */
[----:B------:R0:W-:Y:S01]  /*13b80*/  ST.E.64 desc[UR42][R14.64], R150 ;  /* 0x000000960e007985 */ /* 0x0001e2000c101b2a */
[----:B------:R-:W-:Y:S05]  /*13b90*/  BRA `(.L_x_7150) ;  /* 0x0000000c00047947 */ /* 0x000fea0003800000 */
.L_x_7137:
[----:B------:R-:W-:Y:S01]  /*13ba0*/  ULDC.64 UR6, c[0x0][0xc08] ;  /* 0x0003020000067ab9 */ /* 0x000fe20000000a00 */
[----:B------:R-:W-:Y:S01]  /*13bb0*/  ULDC.64 UR4, c[0x0][0xc00] ;  /* 0x0003000000047ab9 */ /* 0x000fe20000000a00 */
[----:B------:R-:W-:Y:S01]  /*13bc0*/  ISETP.NE.U32.AND P1, PT, RZ, UR6, PT ;  /* 0x00000006ff007c0c */ /* 0x000fe2000bf25070 */
[----:B------:R-:W-:Y:S01]  /*13bd0*/  IMAD.MOV.U32 R3, RZ, RZ, RZ ;  /* 0x000000ffff037224 */ /* 0x000fe200078e00ff */
[----:B------:R-:W-:Y:S02]  /*13be0*/  ISETP.NE.U32.AND P0, PT, RZ, UR4, PT ;  /* 0x00000004ff007c0c */ /* 0x000fe4000bf05070 */
[----:B------:R-:W-:Y:S02]  /*13bf0*/  ISETP.NE.AND.EX P1, PT, RZ, UR7, PT, P1 ;  /* 0x00000007ff007c0c */ /* 0x000fe4000bf25310 */
[----:B------:R-:W-:Y:S02]  /*13c00*/  IADD3 R4, P2, R206, UR4, RZ ;  /* 0x00000004ce047c10 */ /* 0x000fe4000ff5e0ff */
[----:B------:R-:W-:-:S02]  /*13c10*/  ISETP.NE.AND.EX P0, PT, RZ, UR5, PT, P0 ;  /* 0x00000005ff007c0c */ /* 0x000fc4000bf05300 */
[----:B------:R-:W-:Y:S01]  /*13c20*/  IADD3.X R5, R207, UR5, RZ, P2, !PT ;  /* 0x00000005cf057c10 */ /* 0x000fe200097fe4ff */
[----:B------:R-:W-:Y:S02]  /*13c30*/  ULDC UR4, c[0x0][0xa88] ;  /* 0x0002a20000047ab9 */ /* 0x000fe40000000800 */
[----:B------:R-:W-:-:S04]  /*13c40*/  IMAD.U32 R20, RZ, RZ, UR4 ;  /* 0x00000004ff147e24 */ /* 0x000fc8000f8e00ff */
[----:B------:R-:W-:-:S04]  /*13c50*/  @P1 IADD3 R206, P2, R206, UR6, RZ ;  /* 0x00000006cece1c10 */ /* 0x000fc8000ff5e0ff */
[----:B------:R-:W-:Y:S01]  /*13c60*/  @P1 IADD3.X R207, R207, UR7, RZ, P2, !PT ;  /* 0x00000007cfcf1c10 */ /* 0x000fe200097fe4ff */
[----:B------:R3:W5:Y:S04]  /*13c70*/  @P0 LDG.E R3, desc[UR42][R4.64] ;  /* 0x0000002a04030981 */ /* 0x000768000c1e1900 */
[----:B------:R3:W5:Y:S01]  /*13c80*/  @P1 LDG.E R20, desc[UR42][R206.64] ;  /* 0x0000002ace141981 */ /* 0x000762000c1e1900 */
[----:B------:R-:W-:Y:S01]  /*13c90*/  ISETP.NE.AND P2, PT, R204, RZ, PT ;  /* 0x000000ffcc00720c */ /* 0x000fe20003f45270 */
[----:B------:R-:W4:-:S12]  /*13ca0*/  S2R R0, SR_TID.X ;  /* 0x0000000000007919 */ /* 0x000f180000002100 */
[----:B------:R-:W2:Y:S01]  /*13cb0*/  @!P2 LDC R204, c[0x0][0xad4] ;  /* 0x0002b500ffccab82 */ /* 0x000ea20000000800 */
[----:B----4-:R-:W-:Y:S02]  /*13cc0*/  IADD3 R0, R0, -0x80, RZ ;  /* 0xffffff8000007810 */ /* 0x010fe40007ffe0ff */
[----:B--2---:R-:W-:Y:S02]  /*13cd0*/  ISETP.GT.AND P2, PT, R204, 0x1, PT ;  /* 0x00000001cc00780c */ /* 0x004fe40003f44270 */
[----:B------:R-:W-:Y:S01]  /*13ce0*/  ISETP.GT.AND P3, PT, R0, 0x7f, PT ;  /* 0x0000007f0000780c */ /* 0x000fe20003f64270 */
[----:B---3--:R-:W-:-:S12]  /*13cf0*/  @P1 BRA `(.L_x_7155) ;  /* 0x0000000000101947 */ /* 0x008fd80003800000 */
[----:B------:R-:W-:Y:S05]  /*13d00*/  @!P0 BRA `(.L_x_7155) ;  /* 0x00000000000c8947 */ /* 0x000fea0003800000 */
[----:B------:R-:W2:Y:S04]  /*13d10*/  LDG.E R7, desc[UR42][R4.64] ;  /* 0x0000002a04077981 */ /* 0x000ea8000c1e1900 */
[----:B-----5:R-:W2:Y:S02]  /*13d20*/  LDG.E R20, desc[UR42][R4.64+0x4] ;  /* 0x0000042a04147981 */ /* 0x020ea4000c1e1900 */
[----:B--2---:R-:W-:-:S07]  /*13d30*/  IMAD.IADD R20, R20, 0x1, -R7 ;  /* 0x0000000114147824 */ /* 0x004fce00078e0a07 */
.L_x_7155:
[----:B------:R-:W-:Y:S01]  /*13d40*/  BSSY B1, `(.L_x_7156) ;  /* 0x0000037000017945 */ /* 0x000fe20003800000 */
[----:B------:R-:W-:Y:S02]  /*13d50*/  SEL R205, R205, RZ, !P0 ;  /* 0x000000ffcdcd7207 */ /* 0x000fe40004000000 */
[----:B------:R-:W-:Y:S02]  /*13d60*/  SEL R217, R217, RZ, !P0 ;  /* 0x000000ffd9d97207 */ /* 0x000fe40004000000 */
[----:B-----5:R-:W-:Y:S01]  /*13d70*/  SHF.R.S32.HI R24, RZ, 0x1f, R3 ;  /* 0x0000001fff187819 */ /* 0x020fe20000011403 */
[----:B------:R-:W-:Y:S06]  /*13d80*/  @P3 BRA `(.L_x_7157) ;  /* 0x0000000000c83947 */ /* 0x000fec0003800000 */
[----:B------:R-:W2:Y:S01]  /*13d90*/  S2R R5, SR_TID.X ;  /* 0x0000000000057919 */ /* 0x000ea20000002100 */
[----:B------:R-:W3:Y:S02]  /*13da0*/  LDC R33, c[0x0][0xbe8] ;  /* 0x0002fa00ff217b82 */ /* 0x000ee40000000800 */
[----:B---3--:R-:W-:Y:S02]  /*13db0*/  IMAD R4, R20, R33, RZ ;  /* 0x0000002114047224 */ /* 0x008fe400078e02ff */
[----:B--2---:R-:W-:-:S04]  /*13dc0*/  IMAD R0, R208, 0x80, R5 ;  /* 0x00000080d0007824 */ /* 0x004fc800078e0205 */
[----:B------:R-:W-:-:S05]  /*13dd0*/  VIADD R25, R0, 0xffffff80 ;  /* 0xffffff8000197836 */ /* 0x000fca0000000000 */
[----:B------:R-:W-:-:S13]  /*13de0*/  ISETP.GE.AND P0, PT, R25, R4, PT ;  /* 0x000000041900720c */ /* 0x000fda0003f06270 */
[----:B------:R-:W-:Y:S05]  /*13df0*/  @P0 BRA `(.L_x_7157) ;  /* 0x0000000000ac0947 */ /* 0x000fea0003800000 */
[----:B------:R-:W-:Y:S01]  /*13e00*/  ISETP.GT.AND P0, PT, R204, 0x1, PT ;  /* 0x00000001cc00780c */ /* 0x000fe20003f04270 */
[----:B------:R-:W2:Y:S01]  /*13e10*/  LDC.64 R26, c[0x0][0xba8] ;  /* 0x0002ea00ff1a7b82 */ /* 0x000ea20000000a00 */
[----:B------:R-:W-:Y:S01]  /*13e20*/  MOV R14, 0x9b8 ;  /* 0x000009b8000e7802 */ /* 0x000fe20000000f00 */
[----:B------:R-:W-:Y:S01]  /*13e30*/  IMAD.MOV.U32 R15, RZ, RZ, R25 ;  /* 0x000000ffff0f7224 */ /* 0x000fe200078e0019 */
[----:B------:R-:W-:Y:S02]  /*13e40*/  ISETP.NE.AND P1, PT, R33, 0x1, PT ;  /* 0x000000012100780c */ /* 0x000fe40003f25270 */
[----:B------:R-:W-:Y:S02]  /*13e50*/  SEL R14, R14, 0x978, P0 ;  /* 0x000009780e0e7807 */ /* 0x000fe40000000000 */
[----:B------:R-:W-:Y:S02]  /*13e60*/  SEL R209, R209, RZ, P0 ;  /* 0x000000ffd1d17207 */ /* 0x000fe40000000000 */
[----:B------:R-:W3:Y:S08]  /*13e70*/  LDC.64 R6, c[0x0][R14+0x220] ;  /* 0x000088000e067b82 */ /* 0x000ef00000000a00 */
[----:B------:R-:W4:Y:S08]  /*13e80*/  LDC.64 R4, c[0x0][R14+0x218] ;  /* 0x000086000e047b82 */ /* 0x000f300000000a00 */
[----:B------:R-:W5:Y:S08]  /*13e90*/  LDC.64 R8, c[0x0][R14+0x228] ;  /* 0x00008a000e087b82 */ /* 0x000f700000000a00 */
[----:B------:R-:W0:Y:S08]  /*13ea0*/  LDC.64 R10, c[0x0][R14+0x210] ;  /* 0x000084000e0a7b82 */ /* 0x000e300000000a00 */
[----:B------:R-:W1:Y:S08]  /*13eb0*/  @P1 LDC R0, c[0x0][0xbec] ;  /* 0x0002fb00ff001b82 */ /* 0x000e700000000800 */
[----:B------:R-:W5:Y:S01]  /*13ec0*/  @P1 LDC R35, c[0x0][0xbf0] ;  /* 0x0002fc00ff231b82 */ /* 0x000f620000000800 */
[----:B---3--:R-:W-:-:S07]  /*13ed0*/  IMAD R7, R7, R205, RZ ;  /* 0x000000cd07077224 */ /* 0x008fce00078e02ff */
[----:B--2---:R-:W2:Y:S01]  /*13ee0*/  @!P0 LDC R26, c[0x0][0xb50] ;  /* 0x0002d400ff1a8b82 */ /* 0x004ea20000000800 */
[----:B------:R-:W-:-:S04]  /*13ef0*/  IMAD.WIDE.U32 R12, R6, R205, RZ ;  /* 0x000000cd060c7225 */ /* 0x000fc800078e00ff */
[----:B------:R-:W-:Y:S02]  /*13f00*/  IMAD R7, R6, R217, R7 ;  /* 0x000000d906077224 */ /* 0x000fe400078e0207 */
[----:B-1----:R-:W-:Y:S01]  /*13f10*/  @P1 IMAD.HI.U32 R0, R25, R0, RZ ;  /* 0x0000000019001227 */ /* 0x002fe200078e00ff */
[----:B------:R-:W1:Y:S03]  /*13f20*/  @!P0 LDC R27, c[0x0][0xb54] ;  /* 0x0002d500ff1b8b82 */ /* 0x000e660000000800 */
[-C--:B----4-:R-:W-:Y:S02]  /*13f30*/  IMAD R21, R5, R2.reuse, RZ ;  /* 0x0000000205157224 */ /* 0x090fe400078e02ff */
[----:B------:R-:W-:Y:S01]  /*13f40*/  IMAD.WIDE.U32 R4, R4, R2, RZ ;  /* 0x0000000204047225 */ /* 0x000fe200078e00ff */
[----:B-----5:R-:W-:-:S03]  /*13f50*/  @P1 SHF.R.U32.HI R15, RZ, R35, R0 ;  /* 0x00000023ff0f1219 */ /* 0x020fc60000011600 */
[----:B------:R-:W-:Y:S01]  /*13f60*/  IMAD.IADD R21, R5, 0x1, R21 ;  /* 0x0000000105157824 */ /* 0x000fe200078e0215 */
[----:B------:R-:W-:Y:S01]  /*13f70*/  IADD3 R0, P1, P3, R12, R4, R3 ;  /* 0x000000040c007210 */ /* 0x000fe20007b3e003 */
[----:B------:R-:W-:Y:S01]  /*13f80*/  IMAD.WIDE.U32 R4, R8, R209, RZ ;  /* 0x000000d108047225 */ /* 0x000fe200078e00ff */
[----:B------:R-:W-:-:S03]  /*13f90*/  IADD3 R12, R13, R7, RZ ;  /* 0x000000070d0c7210 */ /* 0x000fc60007ffe0ff */
[----:B------:R-:W-:Y:S02]  /*13fa0*/  IMAD.MOV R6, RZ, RZ, -R15 ;  /* 0x000000ffff067224 */ /* 0x000fe400078e0a0f */
[----:B------:R-:W-:Y:S02]  /*13fb0*/  IMAD R9, R9, R209, RZ ;  /* 0x000000d109097224 */ /* 0x000fe400078e02ff */
[----:B------:R-:W-:Y:S01]  /*13fc0*/  IMAD R7, R33, R6, R25 ;  /* 0x0000000621077224 */ /* 0x000fe200078e0219 */
[----:B------:R-:W-:Y:S01]  /*13fd0*/  IADD3.X R6, R12, R21, R24, P1, P3 ;  /* 0x000000150c067210 */ /* 0x000fe20000fe6418 */
[----:B------:R-:W-:Y:S01]  /*13fe0*/  IMAD.IADD R9, R5, 0x1, R9 ;  /* 0x0000000105097824 */ /* 0x000fe200078e0209 */
[----:B------:R-:W-:Y:S01]  /*13ff0*/  IADD3 R4, P0, P1, R15, R0, R4 ;  /* 0x000000000f047210 */ /* 0x000fe2000791e004 */
[----:B0-----:R-:W-:Y:S01]  /*14000*/  IMAD R0, R11, R7, RZ ;  /* 0x000000070b007224 */ /* 0x001fe200078e02ff */
[----:B------:R-:W-:-:S04]  /*14010*/  SHF.R.S32.HI R15, RZ, 0x1f, R15 ;  /* 0x0000001fff0f7819 */ /* 0x000fc8000001140f */
[----:B------:R-:W-:Y:S02]  /*14020*/  IADD3.X R5, R15, R6, R9, P0, P1 ;  /* 0x000000060f057210 */ /* 0x000fe400007e2409 */
[----:B------:R-:W-:Y:S01]  /*14030*/  SHF.R.S32.HI R9, RZ, 0x1f, R7 ;  /* 0x0000001fff097819 */ /* 0x000fe20000011407 */
[----:B------:R-:W-:-:S04]  /*14040*/  IMAD.WIDE.U32 R4, R10, R7, R4 ;  /* 0x000000070a047225 */ /* 0x000fc800078e0004 */
[----:B------:R-:W-:Y:S01]  /*14050*/  IMAD R9, R10, R9, R0 ;  /* 0x000000090a097224 */ /* 0x000fe200078e0200 */
[----:B--2---:R-:W-:-:S03]  /*14060*/  LEA R6, P0, R4, R26, 0x2 ;  /* 0x0000001a04067211 */ /* 0x004fc600078010ff */
[----:B------:R-:W-:Y:S02]  /*14070*/  IMAD.IADD R0, R5, 0x1, R9 ;  /* 0x0000000105007824 */ /* 0x000fe400078e0209 */
[----:B------:R-:W-:-:S03]  /*14080*/  IMAD.MOV.U32 R5, RZ, RZ, -0x800000 ;  /* 0xff800000ff057424 */ /* 0x000fc600078e00ff */
[----:B-1----:R-:W-:-:S05]  /*14090*/  LEA.HI.X R7, R4, R27, R0, 0x2, P0 ;  /* 0x0000001b04077211 */ /* 0x002fca00000f1400 */
[----:B------:R2:W-:Y:S02]  /*140a0*/  STG.E desc[UR42][R6.64], R5 ;  /* 0x0000000506007986 */ /* 0x0005e4000c10192a */
.L_x_7157:
[----:B------:R-:W-:Y:S05]  /*140b0*/  BSYNC B1 ;  /* 0x0000000000017941 */ /* 0x000fea0003800000 */
.L_x_7156:
[----:B------:R-:W-:Y:S05]  /*140c0*/  @P2 BRA `(.L_x_7150) ;  /* 0x0000000400b82947 */ /* 0x000fea0003800000 */
[----:B------:R-:W3:Y:S01]  /*140d0*/  LDC R21, c[0x0][0xbe8] ;  /* 0x0002fa00ff157b82 */ /* 0x000ee20000000800 */
[----:B------:R-:W-:Y:S01]  /*140e0*/  ULDC.64 UR4, c[0x0][0xaa0] ;  /* 0x0002a80000047ab9 */ /* 0x000fe20000000a00 */
[----:B------:R-:W-:Y:S01]  /*140f0*/  ULDC.64 UR6, c[0x0][0xaf0] ;  /* 0x0002bc0000067ab9 */ /* 0x000fe20000000a00 */
[----:B------:R-:W-:Y:S02]  /*14100*/  IMAD R0, R24, UR4, RZ ;  /* 0x0000000418007c24 */ /* 0x000fe4000f8e02ff */
[----:B--2---:R-:W-:-:S04]  /*14110*/  IMAD.WIDE.U32 R4, R3, UR4, RZ ;  /* 0x0000000403047c25 */ /* 0x004fc8000f8e00ff */
[----:B------:R-:W-:Y:S01]  /*14120*/  IMAD R7, R3, UR5, R0 ;  /* 0x0000000503077c24 */ /* 0x000fe2000f8e0200 */
[----:B------:R-:W-:Y:S01]  /*14130*/  LEA R3, R203, R153, 0x5 ;  /* 0x00000099cb037211 */ /* 0x000fe200078e28ff */
[----:B------:R-:W-:Y:S02]  /*14140*/  ULDC.64 UR4, c[0x0][0xae8] ;  /* 0x0002ba0000047ab9 */ /* 0x000fe40000000a00 */
[----:B------:R-:W-:Y:S02]  /*14150*/  IMAD.IADD R5, R5, 0x1, R7 ;  /* 0x0000000105057824 */ /* 0x000fe400078e0207 */
[----:B------:R-:W-:Y:S02]  /*14160*/  IMAD R6, R208, 0x80, R3 ;  /* 0x00000080d0067824 */ /* 0x000fe400078e0203 */
[----:B------:R-:W-:-:S04]  /*14170*/  IMAD.WIDE.U32 R4, R2, UR4, R4 ;  /* 0x0000000402047c25 */ /* 0x000fc8000f8e0004 */
[----:B------:R-:W-:Y:S02]  /*14180*/  IMAD R3, R217, UR6, RZ ;  /* 0x00000006d9037c24 */ /* 0x000fe4000f8e02ff */
[----:B------:R-:W-:Y:S01]  /*14190*/  IMAD.MOV.U32 R7, RZ, RZ, R6 ;  /* 0x000000ffff077224 */ /* 0x000fe200078e0006 */
[----:B---3--:R-:W-:Y:S01]  /*141a0*/  ISETP.NE.AND P0, PT, R21, 0x1, PT ;  /* 0x000000011500780c */ /* 0x008fe20003f05270 */
[----:B------:R-:W-:Y:S01]  /*141b0*/  IMAD R5, R2, UR5, R5 ;  /* 0x0000000502057c24 */ /* 0x000fe2000f8e0205 */
[----:B------:R-:W-:-:S11]  /*141c0*/  ULDC.64 UR4, c[0x0][0xae0] ;  /* 0x0002b80000047ab9 */ /* 0x000fd60000000a00 */
[----:B------:R-:W2:Y:S08]  /*141d0*/  @P0 LDC R9, c[0x0][0xbec] ;  /* 0x0002fb00ff090b82 */ /* 0x000eb00000000800 */
[----:B------:R-:W3:Y:S01]  /*141e0*/  @P0 LDC R11, c[0x0][0xbf0] ;  /* 0x0002fc00ff0b0b82 */ /* 0x000ee20000000800 */
[----:B--2---:R-:W-:-:S04]  /*141f0*/  @P0 IMAD.HI.U32 R0, R6, R9, RZ ;  /* 0x0000000906000227 */ /* 0x004fc800078e00ff */
[C---:B------:R-:W-:Y:S02]  /*14200*/  IMAD R9, R205.reuse, UR7, R3 ;  /* 0x00000007cd097c24 */ /* 0x040fe4000f8e0203 */
[----:B------:R-:W-:Y:S01]  /*14210*/  IMAD.WIDE.U32 R2, R205, UR6, R4 ;  /* 0x00000006cd027c25 */ /* 0x000fe2000f8e0004 */
[----:B---3--:R-:W-:-:S03]  /*14220*/  @P0 SHF.R.U32.HI R7, RZ, R11, R0 ;  /* 0x0000000bff070219 */ /* 0x008fc60000011600 */
[----:B------:R-:W-:Y:S01]  /*14230*/  IMAD.IADD R3, R3, 0x1, R9 ;  /* 0x0000000103037824 */ /* 0x000fe200078e0209 */
[----:B------:R-:W-:Y:S02]  /*14240*/  SHF.R.S32.HI R0, RZ, 0x1f, R7 ;  /* 0x0000001fff007819 */ /* 0x000fe40000011407 */
[C---:B------:R-:W-:Y:S01]  /*14250*/  IADD3 R5, -R7.reuse, RZ, RZ ;  /* 0x000000ff07057210 */ /* 0x040fe20007ffe1ff */
[----:B------:R-:W-:-:S04]  /*14260*/  IMAD.WIDE.U32 R2, R7, UR4, R2 ;  /* 0x0000000407027c25 */ /* 0x000fc8000f8e0002 */
[----:B------:R-:W-:Y:S02]  /*14270*/  IMAD R0, R0, UR4, RZ ;  /* 0x0000000400007c24 */ /* 0x000fe4000f8e02ff */
[----:B------:R-:W-:Y:S02]  /*14280*/  IMAD R5, R21, R5, R6 ;  /* 0x0000000515057224 */ /* 0x000fe400078e0206 */
[----:B------:R-:W-:Y:S01]  /*14290*/  IMAD R9, R7, UR5, R0 ;  /* 0x0000000507097c24 */ /* 0x000fe2000f8e0200 */
[----:B------:R-:W-:Y:S02]  /*142a0*/  ULDC.64 UR4, c[0x0][0xad8] ;  /* 0x0002b60000047ab9 */ /* 0x000fe40000000a00 */
[----:B------:R-:W-:Y:S01]  /*142b0*/  SHF.R.S32.HI R0, RZ, 0x1f, R5 ;  /* 0x0000001fff007819 */ /* 0x000fe20000011405 */
[----:B------:R-:W-:-:S04]  /*142c0*/  IMAD.IADD R3, R3, 0x1, R9 ;  /* 0x0000000103037824 */ /* 0x000fc800078e0209 */
[----:B------:R-:W-:Y:S02]  /*142d0*/  IMAD R0, R0, UR4, RZ ;  /* 0x0000000400007c24 */ /* 0x000fe4000f8e02ff */
[----:B------:R-:W-:-:S04]  /*142e0*/  IMAD.WIDE.U32 R2, R5, UR4, R2 ;  /* 0x0000000405027c25 */ /* 0x000fc8000f8e0002 */
[----:B------:R-:W-:Y:S01]  /*142f0*/  IMAD R5, R5, UR5, R0 ;  /* 0x0000000505057c24 */ /* 0x000fe2000f8e0200 */
[----:B------:R-:W-:Y:S02]  /*14300*/  ULDC.64 UR4, c[0x0][0xa80] ;  /* 0x0002a00000047ab9 */ /* 0x000fe40000000a00 */
[----:B------:R-:W-:Y:S01]  /*14310*/  LEA R0, P0, R2, UR4, 0x1 ;  /* 0x0000000402007c11 */ /* 0x000fe2000f8008ff */
[----:B------:R-:W-:Y:S01]  /*14320*/  IMAD.IADD R3, R3, 0x1, R5 ;  /* 0x0000000103037824 */ /* 0x000fe200078e0205 */
[----:B------:R-:W-:Y:S01]  /*14330*/  UMOV UR4, 0xffffffff ;  /* 0xffffffff00047882 */ /* 0x000fe20000000000 */
[----:B------:R-:W-:-:S03]  /*14340*/  LEA R5, R208, R153, 0x7 ;  /* 0x00000099d0057211 */ /* 0x000fc600078e38ff */
[----:B------:R-:W-:Y:S01]  /*14350*/  LEA.HI.X R2, R2, UR5, R3, 0x1, P0 ;  /* 0x0000000502027c11 */ /* 0x000fe200080f0c03 */
[----:B------:R-:W-:Y:S06]  /*14360*/  BRA.DIV UR4, `(.L_x_7158) ;  /* 0x0000008e04e07947 */ /* 0x000fec000b800000 */
[----:B------:R2:W3:Y:S04]  /*14370*/  SHFL.IDX PT, R3, R2, RZ, 0x181f ;  /* 0x00181fff02037589 */ /* 0x0004e800000e0000 */
[----:B------:R2:W4:Y:S02]  /*14380*/  SHFL.IDX PT, R14, R0, RZ, 0x181f ;  /* 0x00181fff000e7589 */ /* 0x00052400000e0000 */
.L_x_7382:
[----:B------:R-:W-:Y:S01]  /*14390*/  IMAD R21, R20, R21, RZ ;  /* 0x0000001514157224 */ /* 0x000fe200078e02ff */
[----:B------:R-:W-:Y:S04]  /*143a0*/  BSSY B1, `(.L_x_7159) ;  /* 0x000000c000017945 */ /* 0x000fe80003800000 */
[----:B------:R-:W-:-:S13]  /*143b0*/  ISETP.GE.AND P0, PT, R5, R21, PT ;  /* 0x000000150500720c */ /* 0x000fda0003f06270 */
[----:B------:R-:W-:Y:S05]  /*143c0*/  @P0 BRA `(.L_x_7160) ;  /* 0x0000000000240947 */ /* 0x000fea0003800000 */
[----:B------:R-:W-:Y:S02]  /*143d0*/  ULDC UR4, c[0x0][0xac8] ;  /* 0x0002b20000047ab9 */ /* 0x000fe40000000800 */
[----:B------:R-:W-:Y:S02]  /*143e0*/  ISETP.GE.AND P2, PT, R16, UR4, PT ;  /* 0x0000000410007c0c */ /* 0x000fe4000bf46270 */
[----:B------:R-:W-:-:S11]  /*143f0*/  ISETP.GE.AND P3, PT, R23, UR4, PT ;  /* 0x0000000417007c0c */ /* 0x000fd6000bf66270 */
[CC--:B----4-:R-:W-:Y:S02]  /*14400*/  @!P2 LEA R6, P0, R16.reuse, R14.reuse, 0x1 ;  /* 0x0000000e1006a211 */ /* 0x0d0fe400078008ff */
[C---:B------:R-:W-:Y:S02]  /*14410*/  @!P3 LEA R14, P1, R23.reuse, R14, 0x1 ;  /* 0x0000000e170eb211 */ /* 0x040fe400078208ff */
[-C--:B---3--:R-:W-:Y:S02]  /*14420*/  @!P2 LEA.HI.X R7, R16, R3.reuse, R17, 0x1, P0 ;  /* 0x000000031007a211 */ /* 0x088fe400000f0c11 */
[----:B------:R-:W-:-:S03]  /*14430*/  @!P3 LEA.HI.X R15, R23, R3, R22, 0x1, P1 ;  /* 0x00000003170fb211 */ /* 0x000fc600008f0c16 */
[----:B------:R3:W-:Y:S04]  /*14440*/  @!P2 ST.E.128 desc[UR42][R6.64], RZ ;  /* 0x000000ff0600a985 */ /* 0x0007e8000c101d2a */
[----:B------:R3:W-:Y:S02]  /*14450*/  @!P3 ST.E.128 desc[UR42][R14.64], RZ ;  /* 0x000000ff0e00b985 */ /* 0x0007e4000c101d2a */
.L_x_7160:
[----:B------:R-:W-:Y:S05]  /*14460*/  BSYNC B1 ;  /* 0x0000000000017941 */ /* 0x000fea0003800000 */
.L_x_7159:
[----:B------:R-:W-:-:S03]  /*14470*/  UMOV UR4, 0xffffffff ;  /* 0xffffffff00047882 */ /* 0x000fc60000000000 */
[----:B------:R-:W-:Y:S05]  /*14480*/  BRA.DIV UR4, `(.L_x_7161) ;  /* 0x0000008e04cc7947 */ /* 0x000fea000b800000 */
[----:B---3--:R3:W0:Y:S04]  /*14490*/  SHFL.IDX PT, R3, R2, 0x1, 0x181f ;  /* 0x00381f0002037f89 */ /* 0x00862800000e0000 */
[----:B----4-:R3:W4:Y:S02]  /*144a0*/  SHFL.IDX PT, R14, R0, 0x1, 0x181f ;  /* 0x00381f00000e7f89 */ /* 0x01072400000e0000 */
.L_x_7386:
[----:B------:R-:W-:Y:S01]  /*144b0*/  VIADD R4, R5, 0x20 ;  /* 0x0000002005047836 */ /* 0x000fe20000000000 */
        /* <DEDUP_REMOVED lines=8> */
[-C--:B0-----:R-:W-:Y:S02]  /*14540*/  @!P2 LEA.HI.X R7, R16, R3.reuse, R17, 0x1, P0 ;  /* 0x000000031007a211 */ /* 0x081fe400000f0c11 */
[----:B------:R-:W-:-:S03]  /*14550*/  @!P3 LEA.HI.X R15, R23, R3, R22, 0x1, P1 ;  /* 0x00000003170fb211 */ /* 0x000fc600008f0c16 */
[----:B------:R0:W-:Y:S04]  /*14560*/  @!P2 ST.E.128 desc[UR42][R6.64], RZ ;  /* 0x000000ff0600a985 */ /* 0x0001e8000c101d2a */
[----:B------:R0:W-:Y:S02]  /*14570*/  @!P3 ST.E.128 desc[UR42][R14.64], RZ ;  /* 0x000000ff0e00b985 */ /* 0x0001e4000c101d2a */
.L_x_7163:
[----:B------:R-:W-:Y:S05]  /*14580*/  BSYNC B1 ;  /* 0x0000000000017941 */ /* 0x000fea0003800000 */
.L_x_7162:
[----:B------:R-:W-:-:S03]  /*14590*/  UMOV UR4, 0xffffffff ;  /* 0xffffffff00047882 */ /* 0x000fc60000000000 */
[----:B------:R-:W-:Y:S05]  /*145a0*/  BRA.DIV UR4, `(.L_x_7164) ;  /* 0x0000008e04cc7947 */ /* 0x000fea000b800000 */
[----:B0-----:R0:W0:Y:S04]  /*145b0*/  SHFL.IDX PT, R3, R2, 0x2, 0x181f ;  /* 0x00581f0002037f89 */ /* 0x00102800000e0000 */
[----:B----4-:R4:W0:Y:S02]  /*145c0*/  SHFL.IDX PT, R14, R0, 0x2, 0x181f ;  /* 0x00581f00000e7f89 */ /* 0x01082400000e0000 */
.L_x_7390:
[----:B------:R-:W-:Y:S01]  /*145d0*/  VIADD R4, R5, 0x40 ;  /* 0x0000004005047836 */ /* 0x000fe20000000000 */
[----:B------:R-:W-:Y:S04]  /*145e0*/  BSSY B1, `(.L_x_7165) ;  /* 0x000000c000017945 */ /* 0x000fe80003800000 */
[----:B------:R-:W-:-:S13]  /*145f0*/  ISETP.GE.AND P0, PT, R4, R21, PT ;  /* 0x000000150400720c */ /* 0x000fda0003f06270 */
[----:B------:R-:W-:Y:S05]  /*14600*/  @P0 BRA `(.L_x_7166) ;  /* 0x0000000000240947 */ /* 0x000fea0003800000 */
[----:B------:R-:W-:Y:S02]  /*14610*/  ULDC UR4, c[0x0][0xac8] ;  /* 0x0002b20000047ab9 */ /* 0x000fe40000000800 */
[----:B------:R-:W-:Y:S02]  /*14620*/  ISETP.GE.AND P2, PT, R16, UR4, PT ;  /* 0x0000000410007c0c */ /* 0x000fe4000bf46270 */
[----:B------:R-:W-:-:S11]  /*14630*/  ISETP.GE.AND P3, PT, R23, UR4, PT ;  /* 0x0000000417007c0c */ /* 0x000fd6000bf66270 */
[CC--:B0-----:R-:W-:Y:S02]  /*14640*/  @!P2 LEA R6, P0, R16.reuse, R14.reuse, 0x1 ;  /* 0x0000000e1006a211 */ /* 0x0c1fe400078008ff */
[C---:B------:R-:W-:Y:S02]  /*14650*/  @!P3 LEA R14, P1, R23.reuse, R14, 0x1 ;  /* 0x0000000e170eb211 */ /* 0x040fe400078208ff */
[-C--:B------:R-:W-:Y:S02]  /*14660*/  @!P2 LEA.HI.X R7, R16, R3.reuse, R17, 0x1, P0 ;  /* 0x000000031007a211 */ /* 0x080fe400000f0c11 */
[----:B------:R-:W-:-:S03]  /*14670*/  @!P3 LEA.HI.X R15, R23, R3, R22, 0x1, P1 ;  /* 0x00000003170fb211 */ /* 0x000fc600008f0c16 */
[----:B------:R0:W-:Y:S04]  /*14680*/  @!P2 ST.E.128 desc[UR42][R6.64], RZ ;  /* 0x000000ff0600a985 */ /* 0x0001e8000c101d2a */
[----:B------:R0:W-:Y:S02]  /*14690*/  @!P3 ST.E.128 desc[UR42][R14.64], RZ ;  /* 0x000000ff0e00b985 */ /* 0x0001e4000c101d2a */
.L_x_7166:
[----:B------:R-:W-:Y:S05]  /*146a0*/  BSYNC B1 ;  /* 0x0000000000017941 */ /* 0x000fea0003800000 */
.L_x_7165:
[----:B------:R-:W-:-:S03]  /*146b0*/  UMOV UR4, 0xffffffff ;  /* 0xffffffff00047882 */ /* 0x000fc60000000000 */
[----:B------:R-:W-:Y:S05]  /*146c0*/  BRA.DIV UR4, `(.L_x_7167) ;  /* 0x0000008e04cc7947 */ /* 0x000fea000b800000 */
[----:B0-----:R0:W0:Y:S04]  /*146d0*/  SHFL.IDX PT, R3, R2, 0x3, 0x181f ;  /* 0x00781f0002037f89 */ /* 0x00102800000e0000 */
[----:B------:R0:W0:Y:S02]  /*146e0*/  SHFL.IDX PT, R14, R0, 0x3, 0x181f ;  /* 0x00781f00000e7f89 */ /* 0x00002400000e0000 */
.L_x_7394:
[----:B0-234-:R-:W-:-:S05]  /*146f0*/  VIADD R0, R5, 0x60 ;  /* 0x0000006005007836 */ /* 0x01dfca0000000000 */
[----:B------:R-:W-:-:S13]  /*14700*/  ISETP.GE.AND P0, PT, R0, R21, PT ;  /* 0x000000150000720c */ /* 0x000fda0003f06270 */
[----:B------:R-:W-:Y:S05]  /*14710*/  @P0 BRA `(.L_x_7150) ;  /* 0x0000000000240947 */ /* 0x000fea0003800000 */
[----:B------:R-:W-:Y:S02]  /*14720*/  ULDC UR4, c[0x0][0xac8] ;  /* 0x0002b20000047ab9 */ /* 0x000fe40000000800 */
[----:B------:R-:W-:Y:S02]  /*14730*/  ISETP.GE.AND P2, PT, R16, UR4, PT ;  /* 0x0000000410007c0c */ /* 0x000fe4000bf46270 */
[----:B------:R-:W-:-:S11]  /*14740*/  ISETP.GE.AND P3, PT, R23, UR4, PT ;  /* 0x0000000417007c0c */ /* 0x000fd6000bf66270 */
[CC--:B------:R-:W-:Y:S02]  /*14750*/  @!P2 LEA R4, P0, R16.reuse, R14.reuse, 0x1 ;  /* 0x0000000e1004a211 */ /* 0x0c0fe400078008ff */
[C---:B------:R-:W-:Y:S02]  /*14760*/  @!P3 LEA R14, P1, R23.reuse, R14, 0x1 ;  /* 0x0000000e170eb211 */ /* 0x040fe400078208ff */
[-C--:B------:R-:W-:Y:S02]  /*14770*/  @!P2 LEA.HI.X R5, R16, R3.reuse, R17, 0x1, P0 ;  /* 0x000000031005a211 */ /* 0x080fe400000f0c11 */
[----:B------:R-:W-:-:S03]  /*14780*/  @!P3 LEA.HI.X R15, R23, R3, R22, 0x1, P1 ;  /* 0x00000003170fb211 */ /* 0x000fc600008f0c16 */
[----:B------:R3:W-:Y:S04]  /*14790*/  @!P2 ST.E.128 desc[UR42][R4.64], RZ ;  /* 0x000000ff0400a985 */ /* 0x0007e8000c101d2a */
[----:B------:R3:W-:Y:S02]  /*147a0*/  @!P3 ST.E.128 desc[UR42][R14.64], RZ ;  /* 0x000000ff0e00b985 */ /* 0x0007e4000c101d2a */
.L_x_7150:
[----:B------:R-:W-:Y:S05]  /*147b0*/  BSYNC B0 ;  /* 0x0000000000007941 */ /* 0x000fea0003800000 */
.L_x_7136:
[----:B------:R-:W-:Y:S02]  /*147c0*/  ULDC UR4, c[0x0][0xc3c] ;  /* 0x00030f0000047ab9 */ /* 0x000fe40000000800 */
[----:B-1----:R-:W-:-:S13]  /*147d0*/  ISETP.GE.AND P0, PT, R31, UR4, PT ;  /* 0x000000041f007c0c */ /* 0x002fda000bf06270 */
[----:B------:R-:W-:Y:S05]  /*147e0*/  @!P0 BRA `(.L_x_7168) ;  /* 0xfffffec8008c8947 */ /* 0x000fea000383ffff */
[----:B------:R-:W-:Y:S05]  /*147f0*/  BRA `(.L_x_6959) ;  /* 0x0000006c00c47947 */ /* 0x000fea0003800000 */
.L_x_6957:
        /* <DEDUP_REMOVED lines=16> */
.L_x_7169:
        /* <DEDUP_REMOVED lines=40> */
[----:B------:R-:W-:Y:S01]  /*14b80*/  MOV R8, R3 ;  /* 0x0000000300087202 */ /* 0x000fe20000000f00 */
[----:B------:R-:W-:Y:S01]  /*14b90*/  UMOV UR4, URZ ;  /* 0x0000003f00047c82 */ /* 0x000fe20008000000 */
[----:B------:R-:W-:-:S05]  /*14ba0*/  ULDC UR5, c[0x0][0xc38] ;  /* 0x00030e0000057ab9 */ /* 0x000fca0000000800 */
.L_x_7173:
[----:B------:R-:W0:Y:S01]  /*14bb0*/  LDC R2, c[0x0][0xc3c] ;  /* 0x00030f00ff027b82 */ /* 0x000e220000000800 */
[----:B------:R-:W-:Y:S01]  /*14bc0*/  UIADD3 UR4, UR4, 0x1f, URZ ;  /* 0x0000001f04047890 */ /* 0x000fe2000fffe03f */
[----:B------:R-:W-:Y:S02]  /*14bd0*/  ULDC UR7, c[0x0][0xc3c] ;  /* 0x00030f0000077ab9 */ /* 0x000fe40000000800 */
[----:B------:R-:W-:-:S03]  /*14be0*/  IMAD.U32 R19, RZ, RZ, UR7 ;  /* 0x00000007ff137e24 */ /* 0x000fc6000f8e00ff */
        /* <DEDUP_REMOVED lines=33> */
.L_x_7171:
        /* <DEDUP_REMOVED lines=16> */
[----:B------:R-:W-:-:S06]  /*14f00*/  VIADD R16, R19, 0xffffffff ;  /* 0xffffffff13107836 */ /* 0x000fcc0000000000 */
[----:B------:R0:W1:Y:S02]  /*14f10*/  SHFL.IDX PT, R16, R5, R16, 0x1f ;  /* 0x00001f1005107589 */ /* 0x00006400000e0000 */
.L_x_7174:
        /* <DEDUP_REMOVED lines=11> */
[----:B------:R-:W0:Y:S03]  /*14fd0*/  I2F.RP R8, R5 ;  /* 0x0000000500087306 */ /* 0x000e260000209400 */
[----:B------:R-:W-:Y:S01]  /*14fe0*/  IMAD.MOV.U32 R3, RZ, RZ, R10 ;  /* 0x000000ffff037224 */ /* 0x000fe200078e000a */
[----:B------:R-:W-:-:S03]  /*14ff0*/  MOV R10, R12 ;  /* 0x0000000c000a7202 */ /* 0x000fc60000000f00 */
[----:B------:R-:W-:-:S04]  /*15000*/  IMAD.HI.U32 R2, R2, R3, RZ ;  /* 0x0000000302027227 */ /* 0x000fc800078e00ff */
[----:B------:R-:W-:Y:S01]  /*15010*/  IMAD R3, R2, R10, R3 ;  /* 0x0000000a02037224 */ /* 0x000fe200078e0203 */
[----:B0-----:R-:W0:Y:S04]  /*15020*/  MUFU.RCP R8, R8 ;  /* 0x0000000800087308 */ /* 0x001e280000001000 */
[----:B------:R-:W-:-:S13]  /*15030*/  ISETP.GT.U32.AND P1, PT, R4, R3, PT ;  /* 0x000000030400720c */ /* 0x000fda0003f24070 */
[----:B------:R-:W-:Y:S02]  /*15040*/  @!P1 IMAD.IADD R3, R3, 0x1, -R4 ;  /* 0x0000000103039824 */ /* 0x000fe400078e0a04 */
[----:B------:R-:W-:Y:S01]  /*15050*/  @!P1 VIADD R2, R2, 0x1 ;  /* 0x0000000102029836 */ /* 0x000fe20000000000 */
[----:B------:R-:W-:Y:S01]  /*15060*/  ISETP.NE.AND P1, PT, R6, RZ, PT ;  /* 0x000000ff0600720c */ /* 0x000fe20003f25270 */
[----:B0-----:R-:W-:Y:S01]  /*15070*/  VIADD R10, R8, 0xffffffe ;  /* 0x0ffffffe080a7836 */ /* 0x001fe20000000000 */
[----:B------:R-:W-:Y:S02]  /*15080*/  ISETP.GE.U32.AND P0, PT, R3, R4, PT ;  /* 0x000000040300720c */ /* 0x000fe40003f06070 */
[----:B------:R-:W-:Y:S01]  /*15090*/  LOP3.LUT R4, R17, R6, RZ, 0x3c, !PT ;  /* 0x0000000611047212 */ /* 0x000fe200078e3cff */
[----:B------:R0:W1:Y:S03]  /*150a0*/  F2I.FTZ.U32.TRUNC.NTZ R3, R10 ;  /* 0x0000000a00037305 */ /* 0x000066000021f000 */
[----:B------:R-:W-:-:S02]  /*150b0*/  ISETP.GE.AND P2, PT, R4, RZ, PT ;  /* 0x000000ff0400720c */ /* 0x000fc40003f46270 */
[----:B0-----:R-:W-:-:S05]  /*150c0*/  IABS R10, R9 ;  /* 0x00000009000a7213 */ /* 0x001fca0000000000 */
[----:B------:R-:W-:Y:S02]  /*150d0*/  @P0 IADD3 R2, R2, 0x1, RZ ;  /* 0x0000000102020810 */ /* 0x000fe40007ffe0ff */
        /* <DEDUP_REMOVED lines=24> */
[----:B------:R-:W-:-:S04]  /*15260*/  @!P1 LOP3.LUT R2, RZ, R9, RZ, 0x33, !PT ;  /* 0x00000009ff029212 */ /* 0x000fc800078e33ff */
[----:B------:R-:W-:-:S05]  /*15270*/  IADD3 R18, -R2, RZ, RZ ;  /* 0x000000ff02127210 */ /* 0x000fca0007ffe1ff */
[C---:B------:R-:W-:Y:S02]  /*15280*/  IMAD R18, R9.reuse, R18, R8 ;  /* 0x0000001209127224 */ /* 0x040fe400078e0208 */
[----:B------:R-:W-:-:S05]  /*15290*/  IMAD R9, R9, 0x1000000, R2 ;  /* 0x0100000009097824 */ /* 0x000fca00078e0202 */
[----:B------:R-:W-:Y:S01]  /*152a0*/  LEA R18, R18, R9, 0x10 ;  /* 0x0000000912127211 */ /* 0x000fe200078e80ff */
[----:B------:R-:W-:Y:S06]  /*152b0*/  BRA `(.L_x_7175) ;  /* 0x00000000000c7947 */ /* 0x000fec0003800000 */
.L_x_7172:
[----:B------:R-:W-:Y:S02]  /*152c0*/  IMAD.MOV.U32 R17, RZ, RZ, RZ ;  /* 0x000000ffff117224 */ /* 0x000fe400078e00ff */
[----:B------:R-:W-:Y:S02]  /*152d0*/  IMAD.U32 R16, RZ, RZ, UR6 ;  /* 0x00000006ff107e24 */ /* 0x000fe4000f8e00ff */
[----:B------:R-:W-:-:S07]  /*152e0*/  IMAD.MOV.U32 R18, RZ, RZ, RZ ;  /* 0x000000ffff127224 */ /* 0x000fce00078e00ff */
.L_x_7175:
[----:B------:R-:W-:-:S13]  /*152f0*/  ISETP.NE.AND P0, PT, R7, RZ, PT ;  /* 0x000000ff0700720c */ /* 0x000fda0003f05270 */
[----:B------:R-:W0:Y:S01]  /*15300*/  @!P0 S2R R3, SR_CgaCtaId ;  /* 0x0000000000038919 */ /* 0x000e220000008800 */
[----:B------:R-:W-:-:S04]  /*15310*/  @!P0 MOV R2, 0x400 ;  /* 0x0000040000028802 */ /* 0x000fc80000000f00 */
[----:B0-----:R-:W-:-:S05]  /*15320*/  @!P0 LEA R2, R3, R2, 0x18 ;  /* 0x0000000203028211 */ /* 0x001fca00078ec0ff */
[----:B------:R0:W-:Y:S01]  /*15330*/  @!P0 STS.128 [R2+0x288d0], R16 ;  /* 0x0288d01002008388 */ /* 0x0001e20000000c00 */
[----:B------:R-:W-:Y:S06]  /*15340*/  BAR.ARV 0x5, 0x180 ;  /* 0x0146000000007b1d */ /* 0x000fec0000002000 */
.L_x_7170:
[----:B------:R2:W-:Y:S01]  /*15350*/  STL [R1+0x24], RZ ;  /* 0x000024ff01007387 */ /* 0x0005e20000100800 */
[----:B------:R-:W-:Y:S01]  /*15360*/  ULDC UR4, c[0x0][0xc3c] ;  /* 0x00030f0000047ab9 */ /* 0x000fe20000000800 */
[----:B------:R-:W-:Y:S01]  /*15370*/  MOV R28, 0x1 ;  /* 0x00000001001c7802 */ /* 0x000fe20000000f00 */
[----:B------:R-:W-:Y:S01]  /*15380*/  IMAD.MOV.U32 R25, RZ, RZ, RZ ;  /* 0x000000ffff197224 */ /* 0x000fe200078e00ff */
[----:B-1----:R-:W-:-:S13]  /*15390*/  ISETP.GE.AND P0, PT, R19, UR4, PT ;  /* 0x0000000413007c0c */ /* 0x002fda000bf06270 */
[----:B--2---:R-:W-:Y:S05]  /*153a0*/  @P0 BRA `(.L_x_7176) ;  /* 0x0000005c00fc0947 */ /* 0x004fea0003800000 */
[----:B------:R-:W1:Y:S01]  /*153b0*/  S2UR UR5, SR_CgaCtaId ;  /* 0x00000000000579c3 */ /* 0x000e620000008800 */
[C---:B------:R-:W-:Y:S01]  /*153c0*/  IMAD.SHL.U32 R31, R0.reuse, 0x8, RZ ;  /* 0x00000008001f7824 */ /* 0x040fe200078e00ff */
[----:B0-----:R-:W-:Y:S01]  /*153d0*/  LOP3.LUT R2, R0, 0x7f, RZ, 0xc0, !PT ;  /* 0x0000007f00027812 */ /* 0x001fe200078ec0ff */
[----:B------:R-:W-:Y:S01]  /*153e0*/  UMOV UR4, 0x400 ;  /* 0x0000040000047882 */ /* 0x000fe20000000000 */
[----:B------:R0:W-:Y:S01]  /*153f0*/  STL [R1+0x24], RZ ;  /* 0x000024ff01007387 */ /* 0x0001e20000100800 */
[----:B------:R-:W-:Y:S01]  /*15400*/  BSSY B8, `(.L_x_7176) ;  /* 0x00005f9000087945 */ /* 0x000fe20003800000 */
[C---:B------:R-:W-:Y:S01]  /*15410*/  LOP3.LUT R3, R31.reuse, 0x1f8, RZ, 0xc0, !PT ;  /* 0x000001f81f037812 */ /* 0x040fe200078ec0ff */
[----:B------:R-:W-:Y:S01]  /*15420*/  IMAD.SHL.U32 R35, R2, 0x8, RZ ;  /* 0x0000000802237824 */ /* 0x000fe200078e00ff */
[----:B------:R-:W-:Y:S01]  /*15430*/  LOP3.LUT R31, R31, 0x38, RZ, 0xc0, !PT ;  /* 0x000000381f1f7812 */ /* 0x000fe200078ec0ff */
[----:B------:R-:W-:Y:S01]  /*15440*/  IMAD.MOV.U32 R27, RZ, RZ, RZ ;  /* 0x000000ffff1b7224 */ /* 0x000fe200078e00ff */
[----:B------:R-:W-:Y:S01]  /*15450*/  LOP3.LUT R2, R3, 0x38, R0, 0x78, !PT ;  /* 0x0000003803027812 */ /* 0x000fe200078e7800 */
[----:B------:R-:W-:Y:S01]  /*15460*/  IMAD.MOV.U32 R25, RZ, RZ, RZ ;  /* 0x000000ffff197224 */ /* 0x000fe200078e00ff */
[----:B------:R-:W-:Y:S01]  /*15470*/  MOV R29, 0x1 ;  /* 0x00000001001d7802 */ /* 0x000fe20000000f00 */
[----:B------:R-:W-:Y:S01]  /*15480*/  ULOP3.LUT UR38, UR36, 0x2, URZ, 0xfc, !UPT ;  /* 0x0000000224267892 */ /* 0x000fe2000f8efc3f */
[----:B------:R-:W-:Y:S01]  /*15490*/  LOP3.LUT R35, R2, 0x200, R35, 0xf8, !PT ;  /* 0x0000020002237812 */ /* 0x000fe200078ef823 */
[----:B------:R-:W-:Y:S01]  /*154a0*/  ULDC.64 UR40, c[0x0][0x198] ;  /* 0x0000660000287ab9 */ /* 0x000fe20000000a00 */
[----:B------:R-:W-:Y:S01]  /*154b0*/  MOV R28, 0x1 ;  /* 0x00000001001c7802 */ /* 0x000fe20000000f00 */
[----:B------:R-:W-:Y:S01]  /*154c0*/  ULDC UR37, c[0x0][0xc] ;  /* 0x0000030000257ab9 */ /* 0x000fe20000000800 */
[----:B------:R-:W-:Y:S01]  /*154d0*/  LOP3.LUT R30, R31, 0x40, RZ, 0xfc, !PT ;  /* 0x000000401f1e7812 */ /* 0x000fe200078efcff */
[----:B-1----:R-:W-:-:S06]  /*154e0*/  ULEA UR4, UR5, UR4, 0x18 ;  /* 0x0000000405047291 */ /* 0x002fcc000f8ec03f */
[----:B------:R-:W-:-:S04]  /*154f0*/  IMAD.U32 R22, RZ, RZ, UR4 ;  /* 0x00000004ff167e24 */ /* 0x000fc8000f8e00ff */
[----:B------:R-:W-:-:S05]  /*15500*/  IMAD R0, R35, 0x2, R22 ;  /* 0x0000000223007824 */ /* 0x000fca00078e0216 */
[----:B------:R0:W-:Y:S02]  /*15510*/  STL [R1+0x8], R0 ;  /* 0x0000080001007387 */ /* 0x0001e40000100800 */
.L_x_7277:
[----:B------:R-:W1:Y:S02]  /*15520*/  LDC.64 R2, c[0x0][0xc88] ;  /* 0x00032200ff027b82 */ /* 0x000e640000000a00 */
[----:B-1----:R-:W-:-:S05]  /*15530*/  IMAD.WIDE R2, R19, 0x4, R2 ;  /* 0x0000000413027825 */ /* 0x002fca00078e0202 */
[----:B0-----:R-:W0:Y:S01]  /*15540*/  LDG.E R33, desc[UR42][R2.64] ;  /* 0x0000002a02217981 */ /* 0x001e22000c1e1900 */
[----:B------:R-:W-:Y:S05]  /*15550*/  YIELD ;  /* 0x0000000000007946 */ /* 0x000fea0003800000 */
[----:B------:R-:W-:Y:S01]  /*15560*/  ULDC.64 UR4, c[0x0][0xa28] ;  /* 0x00028a0000047ab9 */ /* 0x000fe20000000a00 */
[----:B------:R-:W-:Y:S01]  /*15570*/  IMAD.MOV.U32 R11, RZ, RZ, RZ ;  /* 0x000000ffff0b7224 */ /* 0x000fe200078e00ff */
[----:B------:R-:W-:Y:S01]  /*15580*/  ISETP.NE.U32.AND P0, PT, RZ, UR4, PT ;  /* 0x00000004ff007c0c */ /* 0x000fe2000bf05070 */
[----:B------:R-:W-:Y:S01]  /*15590*/  ULDC.64 UR8, c[0x0][0xa18] ;  /* 0x0002860000087ab9 */ /* 0x000fe20000000a00 */
[----:B------:R-:W-:Y:S01]  /*155a0*/  MOV R6, RZ ;  /* 0x000000ff00067202 */ /* 0x000fe20000000f00 */
[----:B------:R-:W-:Y:S01]  /*155b0*/  ULDC.64 UR6, c[0x0][0xa10] ;  /* 0x0002840000067ab9 */ /* 0x000fe20000000a00 */
[----:B------:R-:W-:-:S02]  /*155c0*/  ISETP.NE.AND.EX P0, PT, RZ, UR5, PT, P0 ;  /* 0x00000005ff007c0c */ /* 0x000fc4000bf05300 */
[----:B0-----:R-:W-:-:S11]  /*155d0*/  SHF.R.S32.HI R0, RZ, 0x1f, R33 ;  /* 0x0000001fff007819 */ /* 0x001fd60000011421 */
[C---:B------:R-:W-:Y:S01]  /*155e0*/  @P0 LEA R2, P1, R33.reuse, UR4, 0x2 ;  /* 0x0000000421020c11 */ /* 0x040fe2000f8210ff */
[C---:B------:R-:W-:Y:S01]  /*155f0*/  IMAD.SHL.U32 R23, R33.reuse, 0x4, RZ ;  /* 0x0000000421177824 */ /* 0x040fe200078e00ff */
[C-C-:B------:R-:W-:Y:S01]  /*15600*/  SHF.L.U64.HI R24, R33.reuse, 0x2, R0.reuse ;  /* 0x0000000221187819 */ /* 0x140fe20000010200 */
[----:B------:R0:W-:Y:S01]  /*15610*/  STL [R1+0x18], R0 ;  /* 0x0000180001007387 */ /* 0x0001e20000100800 */
[----:B------:R-:W-:Y:S01]  /*15620*/  @P0 LEA.HI.X R3, R33, UR5, R0, 0x2, P1 ;  /* 0x0000000521030c11 */ /* 0x000fe200088f1400 */
[----:B------:R-:W-:-:S04]  /*15630*/  ULDC.64 UR4, c[0x0][0xa00] ;  /* 0x0002800000047ab9 */ /* 0x000fc80000000a00 */
[----:B--2---:R1:W2:Y:S01]  /*15640*/  @P0 LDG.E R11, desc[UR42][R2.64] ;  /* 0x0000002a020b0981 */ /* 0x0042a2000c1e1900 */
[----:B------:R-:W-:Y:S02]  /*15650*/  ISETP.NE.U32.AND P0, PT, RZ, UR4, PT ;  /* 0x00000004ff007c0c */ /* 0x000fe4000bf05070 */
[----:B------:R-:W-:Y:S01]  /*15660*/  ISETP.NE.U32.AND P1, PT, RZ, UR8, PT ;  /* 0x00000008ff007c0c */ /* 0x000fe2000bf25070 */
[----:B0-----:R-:W-:Y:S01]  /*15670*/  IMAD.MOV.U32 R0, RZ, RZ, RZ ;  /* 0x000000ffff007224 */ /* 0x001fe200078e00ff */
[----:B------:R-:W-:Y:S02]  /*15680*/  ISETP.NE.AND.EX P0, PT, RZ, UR5, PT, P0 ;  /* 0x00000005ff007c0c */ /* 0x000fe4000bf05300 */
[----:B------:R-:W-:Y:S02]  /*15690*/  ISETP.NE.AND.EX P1, PT, RZ, UR9, PT, P1 ;  /* 0x00000009ff007c0c */ /* 0x000fe4000bf25310 */
[----:B------:R-:W-:Y:S02]  /*156a0*/  ISETP.NE.U32.AND P2, PT, RZ, UR6, PT ;  /* 0x00000006ff007c0c */ /* 0x000fe4000bf45070 */
[----:B-1----:R-:W-:-:S02]  /*156b0*/  IADD3 R2, P3, R23, UR4, RZ ;  /* 0x0000000417027c10 */ /* 0x002fc4000ff7e0ff */
[----:B------:R-:W-:Y:S02]  /*156c0*/  ISETP.NE.AND.EX P2, PT, RZ, UR7, PT, P2 ;  /* 0x00000007ff007c0c */ /* 0x000fe4000bf45320 */
[----:B------:R-:W-:Y:S02]  /*156d0*/  IADD3.X R3, R24, UR5, RZ, P3, !PT ;  /* 0x0000000518037c10 */ /* 0x000fe40009ffe4ff */
[----:B------:R-:W-:-:S03]  /*156e0*/  IADD3 R4, P4, R23, UR6, RZ ;  /* 0x0000000617047c10 */ /* 0x000fc6000ff9e0ff */
[----:B------:R-:W3:Y:S01]  /*156f0*/  @P0 LDG.E R6, desc[UR42][R2.64] ;  /* 0x0000002a02060981 */ /* 0x000ee2000c1e1900 */
[----:B------:R-:W-:Y:S01]  /*15700*/  ULDC UR4, c[0x0][0x288] ;  /* 0x0000a20000047ab9 */ /* 0x000fe20000000800 */
[----:B------:R-:W-:Y:S01]  /*15710*/  IADD3.X R5, R24, UR7, RZ, P4, !PT ;  /* 0x0000000718057c10 */ /* 0x000fe2000a7fe4ff */
[----:B------:R-:W-:Y:S01]  /*15720*/  IMAD.U32 R8, RZ, RZ, UR4 ;  /* 0x00000004ff087e24 */ /* 0x000fe2000f8e00ff */
[----:B------:R-:W-:-:S03]  /*15730*/  ULDC.64 UR4, c[0x0][0x418] ;  /* 0x0001060000047ab9 */ /* 0x000fc60000000a00 */
[----:B------:R-:W5:Y:S04]  /*15740*/  @P2 LDG.E R0, desc[UR42][R4.64] ;  /* 0x0000002a04002981 */ /* 0x000f68000c1e1900 */
[----:B---3--:R0:W-:Y:S02]  /*15750*/  STL [R1+0xc], R6 ;  /* 0x00000c0601007387 */ /* 0x0081e40000100800 */
[----:B0-----:R-:W-:-:S04]  /*15760*/  @P1 IADD3 R6, P3, R23, UR8, RZ ;  /* 0x0000000817061c10 */ /* 0x001fc8000ff7e0ff */
[----:B------:R-:W-:-:S05]  /*15770*/  @P1 IADD3.X R7, R24, UR9, RZ, P3, !PT ;  /* 0x0000000918071c10 */ /* 0x000fca0009ffe4ff */
[----:B------:R0:W3:Y:S01]  /*15780*/  @P1 LDG.E R8, desc[UR42][R6.64] ;  /* 0x0000002a06081981 */ /* 0x0000e2000c1e1900 */
[----:B------:R-:W-:-:S03]  /*15790*/  UISETP.NE.U32.AND UP0, UPT, UR4, URZ, UPT ;  /* 0x0000003f0400728c */ /* 0x000fc6000bf05070 */
[----:B------:R-:W-:Y:S01]  /*157a0*/  ULDC UR4, c[0x0][0x424] ;  /* 0x0001090000047ab9 */ /* 0x000fe20000000800 */
[----:B------:R-:W-:-:S03]  /*157b0*/  UISETP.NE.AND.EX UP0, UPT, UR5, URZ, UPT, UP0 ;  /* 0x0000003f0500728c */ /* 0x000fc6000bf05300 */
[----:B------:R-:W-:Y:S01]  /*157c0*/  ULDC UR5, c[0x0][0x2f0] ;  /* 0x0000bc0000057ab9 */ /* 0x000fe20000000800 */
[----:B------:R-:W-:-:S04]  /*157d0*/  USEL UR4, UR4, 0x1, UP0 ;  /* 0x0000000104047887 */ /* 0x000fc80008000000 */
[----:B------:R-:W-:Y:S01]  /*157e0*/  UIMAD UR4, UR4, UR5, URZ ;  /* 0x00000005040472a4 */ /* 0x000fe2000f8e023f */
[----:B--2---:R-:W-:Y:S02]  /*157f0*/  STL [R1], R11 ;  /* 0x0000000b01007387 */ /* 0x004fe40000100800 */
[----:B------:R-:W-:Y:S02]  /*15800*/  ULDC UR5, c[0x0][0x348] ;  /* 0x0000d20000057ab9 */ /* 0x000fe40000000800 */
[----:B0-----:R-:W-:Y:S01]  /*15810*/  IMAD.U32 R6, RZ, RZ, UR5 ;  /* 0x00000005ff067e24 */ /* 0x001fe2000f8e00ff */
[----:B---3--:R0:W-:Y:S02]  /*15820*/  STL [R1+0x20], R8 ;  /* 0x0000200801007387 */ /* 0x0081e40000100800 */
[----:B0-----:R-:W-:Y:S01]  /*15830*/  MOV R8, UR4 ;  /* 0x0000000400087c02 */ /* 0x001fe20008000f00 */
[----:B------:R-:W-:Y:S06]  /*15840*/  @P1 BRA `(.L_x_7177) ;  /* 0x0000000000141947 */ /* 0x000fec0003800000 */
[----:B------:R-:W-:Y:S05]  /*15850*/  @!P0 BRA `(.L_x_7177) ;  /* 0x0000000000108947 */ /* 0x000fea0003800000 */
[----:B------:R-:W2:Y:S04]  /*15860*/  LDG.E R10, desc[UR42][R2.64] ;  /* 0x0000002a020a7981 */ /* 0x000ea8000c1e1900 */
[----:B------:R-:W2:Y:S02]  /*15870*/  LDG.E R7, desc[UR42][R2.64+0x4] ;  /* 0x0000042a02077981 */ /* 0x000ea4000c1e1900 */
[----:B--2---:R-:W-:-:S05]  /*15880*/  IMAD.IADD R2, R7, 0x1, -R10 ;  /* 0x0000000107027824 */ /* 0x004fca00078e0a0a */
[----:B------:R0:W-:Y:S02]  /*15890*/  STL [R1+0x20], R2 ;  /* 0x0000200201007387 */ /* 0x0001e40000100800 */
.L_x_7177:
        /* <DEDUP_REMOVED lines=14> */
.L_x_7178:
        /* <DEDUP_REMOVED lines=9> */
.L_x_7179:
[----:B0-----:R-:W2:Y:S04]  /*15a10*/  @P2 LDG.E R3, desc[UR42][R4.64] ;  /* 0x0000002a04032981 */ /* 0x001ea8000c1e1900 */
[----:B------:R0:W2:Y:S01]  /*15a20*/  @P2 LDG.E R2, desc[UR42][R4.64+0x4] ;  /* 0x0000042a04022981 */ /* 0x0000a2000c1e1900 */
[----:B-----5:R-:W-:Y:S01]  /*15a30*/  IMAD.IADD R8, R8, 0x1, -R11 ;  /* 0x0000000108087824 */ /* 0x020fe200078e0a0b */
[----:B------:R-:W-:Y:S01]  /*15a40*/  BSSY B0, `(.L_x_7180) ;  /* 0x0000029000007945 */ /* 0x000fe20003800000 */
[----:B------:R-:W-:Y:S02]  /*15a50*/  LOP3.LUT R37, R7, 0xff, RZ, 0xc0, !PT ;  /* 0x000000ff07257812 */ /* 0x000fe400078ec0ff */
[----:B0-----:R-:W-:Y:S02]  /*15a60*/  SHF.R.U32.HI R5, RZ, 0x10, R7 ;  /* 0x00000010ff057819 */ /* 0x001fe40000011607 */
[----:B--2---:R-:W-:-:S05]  /*15a70*/  @P2 IADD3 R6, -R3, R2, RZ ;  /* 0x0000000203062210 */ /* 0x004fca0007ffe1ff */
[----:B------:R-:W-:-:S04]  /*15a80*/  IMAD.IADD R36, R8, 0x1, R6 ;  /* 0x0000000108247824 */ /* 0x000fc800078e0206 */
[C---:B------:R-:W-:Y:S01]  /*15a90*/  VIADD R2, R36.reuse, 0x7f ;  /* 0x0000007f24027836 */ /* 0x040fe20000000000 */
[----:B------:R-:W-:-:S04]  /*15aa0*/  ISETP.GE.AND P1, PT, R36, 0x1, PT ;  /* 0x000000012400780c */ /* 0x000fc80003f26270 */
[----:B------:R-:W-:-:S04]  /*15ab0*/  SHF.R.S32.HI R3, RZ, 0x1f, R2 ;  /* 0x0000001fff037819 */ /* 0x000fc80000011402 */
[----:B------:R-:W-:Y:S02]  /*15ac0*/  LEA.HI R3, R3, R2, RZ, 0x7 ;  /* 0x0000000203037211 */ /* 0x000fe400078f38ff */
[----:B------:R-:W-:Y:S02]  /*15ad0*/  MOV R2, RZ ;  /* 0x000000ff00027202 */ /* 0x000fe40000000f00 */
[----:B------:R-:W-:Y:S01]  /*15ae0*/  SHF.R.S32.HI R4, RZ, 0x7, R3 ;  /* 0x00000007ff047819 */ /* 0x000fe20000011403 */
        /* <DEDUP_REMOVED lines=30> */
.L_x_7181:
[----:B------:R-:W-:Y:S05]  /*15cd0*/  BSYNC B0 ;  /* 0x0000000000007941 */ /* 0x000fea0003800000 */
.L_x_7180:
[-C--:B------:R-:W-:Y:S01]  /*15ce0*/  IMAD R7, R37, R2.reuse, RZ ;  /* 0x0000000225077224 */ /* 0x080fe200078e02ff */
[----:B------:R-:W-:Y:S04]  /*15cf0*/  BSSY B0, `(.L_x_7182) ;  /* 0x0000114000007945 */ /* 0x000fe80003800000 */
[C---:B------:R-:W-:Y:S01]  /*15d00*/  VIADDMNMX R3, R7.reuse, R2, R4, PT ;  /* 0x0000000207037246 */ /* 0x040fe20003800104 */
[----:B------:R-:W-:-:S04]  /*15d10*/  IMAD R7, R7, 0x80, -R8 ;  /* 0x0000008007077824 */ /* 0x000fc800078e0a08 */
[----:B------:R-:W-:Y:S01]  /*15d20*/  IMAD R3, R3, 0x80, -R8 ;  /* 0x0000008003037824 */ /* 0x000fe200078e0a08 */
[----:B------:R-:W-:-:S04]  /*15d30*/  VIMNMX R7, RZ, R7, !PT ;  /* 0x00000007ff077248 */ /* 0x000fc80007fe0100 */
[----:B------:R-:W-:Y:S02]  /*15d40*/  VIMNMX R2, R3, R6, PT ;  /* 0x0000000603027248 */ /* 0x000fe40003fe0100 */
[----:B------:R-:W-:Y:S02]  /*15d50*/  SHF.R.U32.HI R6, RZ, 0x7, R7 ;  /* 0x00000007ff067819 */ /* 0x000fe40000011607 */
[----:B------:R-:W-:-:S13]  /*15d60*/  ISETP.GT.AND P0, PT, R2, R7, PT ;  /* 0x000000070200720c */ /* 0x000fda0003f04270 */
[----:B------:R-:W-:-:S04]  /*15d70*/  @P0 IADD3 R2, R2, 0x7f, RZ ;  /* 0x0000007f02020810 */ /* 0x000fc80007ffe0ff */
        /* <DEDUP_REMOVED lines=14> */
.L_x_7397:
[----:B-1----:R-:W-:Y:S02]  /*15e60*/  ISETP.NE.AND P0, PT, R14, RZ, PT ;  /* 0x000000ff0e00720c */ /* 0x002fe40003f05270 */
[----:B------:R-:W-:-:S11]  /*15e70*/  PLOP3.LUT P6, PT, PT, PT, PT, 0x8, 0x0 ;  /* 0x000000000000781c */ /* 0x000fd60003fce170 */
[----:B------:R-:W-:Y:S05]  /*15e80*/  @P0 BRA `(.L_x_7185) ;  /* 0x00000000000c0947 */ /* 0x000fea0003800000 */
[----:B------:R-:W-:-:S03]  /*15e90*/  UMOV UR4, 0xffffffff ;  /* 0xffffffff00047882 */ /* 0x000fc60000000000 */
[----:B------:R-:W-:Y:S05]  /*15ea0*/  BRA.DIV UR4, `(.L_x_7186) ;  /* 0x0000007a04507947 */ /* 0x000fea000b800000 */
[----:B------:R-:W-:-:S13]  /*15eb0*/  ELECT P6, URZ, PT ;  /* 0x00000000003f782f */ /* 0x000fda00038c0000 */
.L_x_7185:
        /* <DEDUP_REMOVED lines=9> */
.L_x_7400:
[----:B------:R-:W-:Y:S05]  /*15f50*/  BSYNC B1 ;  /* 0x0000000000017941 */ /* 0x000fea0003800000 */
.L_x_7187:
        /* <DEDUP_REMOVED lines=10> */
.L_x_7401:
[----:B------:R-:W-:Y:S05]  /*16000*/  BSYNC B2 ;  /* 0x0000000000027941 */ /* 0x000fea0003800000 */
.L_x_7191:
        /* <DEDUP_REMOVED lines=9> */
.L_x_7194:
[----:B------:R-:W-:Y:S05]  /*160a0*/  BSYNC B2 ;  /* 0x0000000000027941 */ /* 0x000fea0003800000 */
.L_x_7193:
[----:B------:R-:W-:Y:S01]  /*160b0*/  IMAD.MOV.U32 R20, RZ, RZ, RZ ;  /* 0x000000ffff147224 */ /* 0x000fe200078e00ff */
[----:B------:R-:W-:Y:S01]  /*160c0*/  UIADD3 UR4, UP0, UR40, 0x570, URZ ;  /* 0x0000057028047890 */ /* 0x000fe2000ff1e03f */
[----:B------:R-:W-:Y:S01]  /*160d0*/  IMAD R8, R3, 0x80, R0 ;  /* 0x0000008003087824 */ /* 0x000fe200078e0200 */
[----:B------:R-:W-:Y:S01]  /*160e0*/  PLOP3.LUT P0, PT, PT, PT, PT, 0x80, 0x0 ;  /* 0x000000000000781c */ /* 0x000fe20003f0f070 */
[C---:B0-----:R-:W-:Y:S01]  /*160f0*/  IMAD R7, R27.reuse, 0x8000, R22 ;  /* 0x000080001b077824 */ /* 0x041fe200078e0216 */
[----:B------:R-:W-:Y:S01]  /*16100*/  R2UR UR10, R20 ;  /* 0x00000000140a72ca */ /* 0x000fe200000e0000 */
[----:B------:R-:W-:Y:S01]  /*16110*/  IMAD.SHL.U32 R13, R27, 0x4000, RZ ;  /* 0x000040001b0d7824 */ /* 0x000fe200078e00ff */
[----:B------:R-:W-:Y:S01]  /*16120*/  IADD3 R8, R8, -0x80, RZ ;  /* 0xffffff8008087810 */ /* 0x000fe20007ffe0ff */
[----:B------:R-:W-:Y:S01]  /*16130*/  VIADD R11, R10, 0x28890 ;  /* 0x000288900a0b7836 */ /* 0x000fe20000000000 */
[----:B------:R-:W-:Y:S01]  /*16140*/  IADD3 R12, R7, 0x18400, RZ ;  /* 0x00018400070c7810 */ /* 0x000fe20007ffe0ff */
[----:B------:R-:W-:Y:S01]  /*16150*/  UIADD3.X UR5, URZ, UR41, URZ, UP0, !UPT ;  /* 0x000000293f057290 */ /* 0x000fe200087fe43f */
[----:B------:R-:W-:Y:S01]  /*16160*/  UMOV UR6, 0x0 ;  /* 0x0000000000067882 */ /* 0x000fe20000000000 */
[----:B------:R-:W-:-:S10]  /*16170*/  UMOV UR7, 0x12f00000 ;  /* 0x12f0000000077882 */ /* 0x000fd40000000000 */
.L_x_7195:
        /* <DEDUP_REMOVED lines=16> */
.L_x_7196:
        /* <DEDUP_REMOVED lines=13> */
.L_x_7402:
[----:B------:R-:W-:Y:S05]  /*16350*/  BSYNC B2 ;  /* 0x0000000000027941 */ /* 0x000fea0003800000 */
.L_x_7197:
        /* <DEDUP_REMOVED lines=11> */
.L_x_7200:
[----:B------:R-:W-:Y:S05]  /*16410*/  BSYNC B2 ;  /* 0x0000000000027941 */ /* 0x000fea0003800000 */
.L_x_7199:
[----:B------:R-:W-:Y:S01]  /*16420*/  R2UR UR10, R20 ;  /* 0x00000000140a72ca */ /* 0x000fe200000e0000 */
[----:B------:R-:W-:Y:S01]  /*16430*/  IMAD R13, R13, 0x2, R22 ;  /* 0x000000020d0d7824 */ /* 0x000fe200078e0216 */
[----:B------:R-:W-:Y:S01]  /*16440*/  R2UR UR6, R14 ;  /* 0x000000000e0672ca */ /* 0x000fe200000e0000 */
[----:B------:R-:W-:Y:S01]  /*16450*/  UIADD3 UR4, UP0, UR40, 0x670, URZ ;  /* 0x0000067028047890 */ /* 0x000fe2000ff1e03f */
[----:B------:R-:W-:Y:S01]  /*16460*/  R2UR UR7, R15 ;  /* 0x000000000f0772ca */ /* 0x000fe200000e0000 */
[----:B01----:R-:W-:Y:S01]  /*16470*/  VIADD R10, R10, 0x288b0 ;  /* 0x000288b00a0a7836 */ /* 0x003fe20000000000 */
[----:B------:R-:W-:Y:S01]  /*16480*/  PLOP3.LUT P0, PT, PT, PT, PT, 0x80, 0x0 ;  /* 0x000000000000781c */ /* 0x000fe20003f0f070 */
[----:B------:R-:W-:Y:S01]  /*16490*/  UIADD3.X UR5, URZ, UR41, URZ, UP0, !UPT ;  /* 0x000000293f057290 */ /* 0x000fe200087fe43f */
[----:B------:R-:W-:-:S11]  /*164a0*/  IADD3 R7, R13, 0x400, RZ ;  /* 0x000004000d077810 */ /* 0x000fd60007ffe0ff */
.L_x_7201:
        /* <DEDUP_REMOVED lines=15> */
.L_x_7202:
        /* <DEDUP_REMOVED lines=10> */
.L_x_7190:
[----:B------:R-:W-:Y:S05]  /*16640*/  BSYNC B1 ;  /* 0x0000000000017941 */ /* 0x000fea0003800000 */
.L_x_7189:
        /* <DEDUP_REMOVED lines=9> */
.L_x_7217:
        /* <DEDUP_REMOVED lines=11> */
.L_x_7403:
[----:B------:R-:W-:Y:S05]  /*16790*/  BSYNC B2 ;  /* 0x0000000000027941 */ /* 0x000fea0003800000 */
.L_x_7205:
        /* <DEDUP_REMOVED lines=9> */
.L_x_7208:
[----:B------:R-:W-:Y:S05]  /*16830*/  BSYNC B2 ;  /* 0x0000000000027941 */ /* 0x000fea0003800000 */
.L_x_7207:
[----:B------:R-:W-:Y:S01]  /*16840*/  IMAD.MOV.U32 R14, RZ, RZ, RZ ;  /* 0x000000ffff0e7224 */ /* 0x000fe200078e00ff */
[----:B------:R-:W-:Y:S01]  /*16850*/  UIADD3 UR4, UP0, UR40, 0x570, URZ ;  /* 0x0000057028047890 */ /* 0x000fe2000ff1e03f */
[----:B------:R-:W-:Y:S01]  /*16860*/  IMAD R8, R27, 0x8000, R22 ;  /* 0x000080001b087824 */ /* 0x000fe200078e0216 */
[----:B------:R-:W-:Y:S01]  /*16870*/  PLOP3.LUT P2, PT, PT, PT, PT, 0x80, 0x0 ;  /* 0x000000000000781c */ /* 0x000fe20003f4f070 */
[----:B------:R-:W-:Y:S01]  /*16880*/  VIADD R3, R10, 0x28890 ;  /* 0x000288900a037836 */ /* 0x000fe20000000000 */
[----:B------:R-:W-:Y:S01]  /*16890*/  R2UR UR10, R14 ;  /* 0x000000000e0a72ca */ /* 0x000fe200000e0000 */
[----:B------:R-:W-:Y:S01]  /*168a0*/  VIADD R12, R8, 0x18400 ;  /* 0x00018400080c7836 */ /* 0x000fe20000000000 */
[----:B0-----:R-:W-:Y:S01]  /*168b0*/  LEA R7, R11, R0, 0x7 ;  /* 0x000000000b077211 */ /* 0x001fe200078e38ff */
[----:B------:R-:W-:Y:S01]  /*168c0*/  UIADD3.X UR5, URZ, UR41, URZ, UP0, !UPT ;  /* 0x000000293f057290 */ /* 0x000fe200087fe43f */
[----:B------:R-:W-:Y:S01]  /*168d0*/  UMOV UR6, 0x0 ;  /* 0x0000000000067882 */ /* 0x000fe20000000000 */
[----:B------:R-:W-:-:S10]  /*168e0*/  UMOV UR7, 0x12f00000 ;  /* 0x12f0000000077882 */ /* 0x000fd40000000000 */
.L_x_7209:
        /* <DEDUP_REMOVED lines=16> */
.L_x_7210:
        /* <DEDUP_REMOVED lines=13> */
.L_x_7404:
[----:B------:R-:W-:Y:S05]  /*16ac0*/  BSYNC B2 ;  /* 0x0000000000027941 */ /* 0x000fea0003800000 */
.L_x_7211:
        /* <DEDUP_REMOVED lines=11> */
.L_x_7214:
[----:B------:R-:W-:Y:S05]  /*16b80*/  BSYNC B2 ;  /* 0x0000000000027941 */ /* 0x000fea0003800000 */
.L_x_7213:
        /* <DEDUP_REMOVED lines=8> */
.L_x_7215:
        /* <DEDUP_REMOVED lines=15> */
.L_x_7216:
        /* <DEDUP_REMOVED lines=10> */
.L_x_7204:
[----:B------:R-:W-:Y:S05]  /*16da0*/  BSYNC B1 ;  /* 0x0000000000017941 */ /* 0x000fea0003800000 */
.L_x_7203:
        /* <DEDUP_REMOVED lines=8> */
.L_x_7183:
[----:B------:R-:W-:Y:S05]  /*16e30*/  BSYNC B0 ;  /* 0x0000000000007941 */ /* 0x000fea0003800000 */
.L_x_7182:
[----:B------:R-:W-:Y:S05]  /*16e40*/  @!P0 WARPSYNC.ALL ;  /* 0x0000000000008948 */ /* 0x000fea0003800000 */
[----:B------:R-:W-:Y:S01]  /*16e50*/  @!P0 BAR.SYNC.DEFER_BLOCKING 0xc, 0x180 ;  /* 0x0306000000008b1d */ /* 0x000fe20000010000 */
[----:B------:R-:W-:-:S05]  /*16e60*/  IMAD.MOV.U32 R0, RZ, RZ, RZ ;  /* 0x000000ffff007224 */ /* 0x000fca00078e00ff */
[----:B------:R-:W-:Y:S04]  /*16e70*/  BSSY B0, `(.L_x_7218) ;  /* 0x000001e000007945 */ /* 0x000fe80003800000 */
[----:B------:R-:W-:Y:S05]  /*16e80*/  @!P1 BRA `(.L_x_7219) ;  /* 0x0000000000709947 */ /* 0x000fea0003800000 */
[----:B------:R-:W-:Y:S02]  /*16e90*/  ISETP.NE.AND P0, PT, R5, RZ, PT ;  /* 0x000000ff0500720c */ /* 0x000fe40003f05270 */
[----:B------:R-:W-:-:S11]  /*16ea0*/  MOV R2, RZ ;  /* 0x000000ff00027202 */ /* 0x000fd60000000f00 */
[----:B------:R-:W1:Y:S02]  /*16eb0*/  @!P0 LDC R5, c[0x0][0x9f0] ;  /* 0x00027c00ff058b82 */ /* 0x000e640000000800 */
[----:B-1----:R-:W-:-:S04]  /*16ec0*/  IABS R0, R5 ;  /* 0x0000000500007213 */ /* 0x002fc80000000000 */
[----:B0-----:R-:W0:Y:S08]  /*16ed0*/  I2F.RP R7, R0 ;  /* 0x0000000000077306 */ /* 0x001e300000209400 */
[----:B0-----:R-:W0:Y:S02]  /*16ee0*/  MUFU.RCP R7, R7 ;  /* 0x0000000700077308 */ /* 0x001e240000001000 */
[----:B0-----:R-:W-:-:S06]  /*16ef0*/  VIADD R8, R7, 0xffffffe ;  /* 0x0ffffffe07087836 */ /* 0x001fcc0000000000 */
[----:B------:R-:W0:Y:S02]  /*16f00*/  F2I.FTZ.U32.TRUNC.NTZ R3, R8 ;  /* 0x0000000800037305 */ /* 0x000e24000021f000 */
[----:B0-----:R-:W-:-:S04]  /*16f10*/  IMAD.MOV R9, RZ, RZ, -R3 ;  /* 0x000000ffff097224 */ /* 0x001fc800078e0a03 */
[----:B------:R-:W-:-:S04]  /*16f20*/  IMAD R9, R9, R0, RZ ;  /* 0x0000000009097224 */ /* 0x000fc800078e02ff */
[----:B------:R-:W-:Y:S01]  /*16f30*/  IMAD.HI.U32 R3, R3, R9, R2 ;  /* 0x0000000903037227 */ /* 0x000fe200078e0002 */
[----:B------:R-:W-:Y:S02]  /*16f40*/  IADD3 R2, R4, -0x1, R5 ;  /* 0xffffffff04027810 */ /* 0x000fe40007ffe005 */
[-C--:B------:R-:W-:Y:S02]  /*16f50*/  IABS R9, R5.reuse ;  /* 0x0000000500097213 */ /* 0x080fe40000000000 */
[----:B------:R-:W-:Y:S02]  /*16f60*/  IABS R6, R2 ;  /* 0x0000000200067213 */ /* 0x000fe40000000000 */
[----:B------:R-:W-:Y:S01]  /*16f70*/  LOP3.LUT R2, R2, R5, RZ, 0x3c, !PT ;  /* 0x0000000502027212 */ /* 0x000fe200078e3cff */
[----:B------:R-:W-:Y:S02]  /*16f80*/  IMAD.MOV R7, RZ, RZ, -R9 ;  /* 0x000000ffff077224 */ /* 0x000fe400078e0a09 */
        /* <DEDUP_REMOVED lines=12> */
.L_x_7219:
[----:B------:R-:W-:Y:S05]  /*17050*/  BSYNC B0 ;  /* 0x0000000000007941 */ /* 0x000fea0003800000 */
.L_x_7218:
[-C--:B------:R-:W-:Y:S01]  /*17060*/  IMAD R37, R37, R0.reuse, RZ ;  /* 0x0000000025257224 */ /* 0x080fe200078e02ff */
[----:B------:R-:W-:Y:S04]  /*17070*/  BSSY B7, `(.L_x_7220) ;  /* 0x000036f000077945 */ /* 0x000fe80003800000 */
[----:B------:R-:W-:-:S04]  /*17080*/  VIADDMNMX R2, R37, R0, R4, PT ;  /* 0x0000000025027246 */ /* 0x000fc80003800104 */
        /* <DEDUP_REMOVED lines=16> */
[----:B0-----:R-:W0:Y:S01]  /*17190*/  POPC R7, R4 ;  /* 0x0000000400077309 */ /* 0x001e220000000000 */
[----:B--2---:R-:W0:Y:S02]  /*171a0*/  SHFL.IDX PT, R0, R3, R0, 0x1f ;  /* 0x00001f0003007589 */ /* 0x004e2400000e0000 */
[----:B0-----:R-:W-:Y:S01]  /*171b0*/  IADD3 R16, R0, UR37, R7 ;  /* 0x0000002500107c10 */ /* 0x001fe2000fffe007 */
[----:B------:R-:W-:Y:S06]  /*171c0*/  BRA `(.L_x_7222) ;  /* 0x0000003400647947 */ /* 0x000fec0003800000 */
.L_x_7221:
        /* <DEDUP_REMOVED lines=13> */
[----:B0-----:R-:W-:Y:S01]  /*172a0*/  IMAD.U32 R7, RZ, RZ, UR9 ;  /* 0x00000009ff077e24 */ /* 0x001fe2000f8e00ff */
[----:B------:R-:W-:Y:S01]  /*172b0*/  MOV R13, RZ ;  /* 0x000000ff000d7202 */ /* 0x000fe20000000f00 */
[----:B------:R-:W-:-:S02]  /*172c0*/  IMAD.U32 R11, RZ, RZ, UR5 ;  /* 0x00000005ff0b7e24 */ /* 0x000fc4000f8e00ff */
[----:B------:R-:W-:Y:S02]  /*172d0*/  IMAD.MOV.U32 R8, RZ, RZ, 0x70 ;  /* 0x00000070ff087424 */ /* 0x000fe400078e00ff */
[----:B------:R-:W-:-:S07]  /*172e0*/  IMAD.MOV.U32 R12, RZ, RZ, 0x1 ;  /* 0x00000001ff0c7424 */ /* 0x000fce00078e00ff */
[----:B------:R-:W-:-:S07]  /*172f0*/  LEPC R20, `(.L_x_7224) ;  /* 0x000000001014794e */ /* 0x000fce0000000000 */
[----:B-1----:R-:W-:Y:S05]  /*17300*/  CALL.ABS.NOINC R2 ;  /* 0x0000000002007343 */ /* 0x002fea0003c00000 */
.L_x_7224:
[----:B------:R-:W-:Y:S05]  /*17310*/  BSYNC B6 ;  /* 0x0000000000067941 */ /* 0x000fea0003800000 */
.L_x_7223:
        /* <DEDUP_REMOVED lines=12> */
[----:B------:R-:W-:Y:S01]  /*173e0*/  MOV R8, 0x70 ;  /* 0x0000007000087802 */ /* 0x000fe20000000f00 */
[----:B0-----:R-:W-:Y:S02]  /*173f0*/  IMAD.U32 R7, RZ, RZ, UR9 ;  /* 0x00000009ff077e24 */ /* 0x001fe4000f8e00ff */
[----:B------:R-:W-:-:S02]  /*17400*/  IMAD.U32 R10, RZ, RZ, UR4 ;  /* 0x00000004ff0a7e24 */ /* 0x000fc4000f8e00ff */
[----:B------:R-:W-:Y:S02]  /*17410*/  IMAD.U32 R11, RZ, RZ, UR5 ;  /* 0x00000005ff0b7e24 */ /* 0x000fe4000f8e00ff */
[----:B------:R-:W-:Y:S02]  /*17420*/  IMAD.MOV.U32 R12, RZ, RZ, 0x1 ;  /* 0x00000001ff0c7424 */ /* 0x000fe400078e00ff */
[----:B-1----:R-:W-:-:S07]  /*17430*/  IMAD.MOV.U32 R13, RZ, RZ, RZ ;  /* 0x000000ffff0d7224 */ /* 0x002fce00078e00ff */
[----:B------:R-:W-:-:S07]  /*17440*/  LEPC R20, `(.L_x_7227) ;  /* 0x000000001014794e */ /* 0x000fce0000000000 */
[----:B--2---:R-:W-:Y:S05]  /*17450*/  CALL.ABS.NOINC R2 ;  /* 0x0000000002007343 */ /* 0x004fea0003c00000 */
.L_x_7227:
        /* <DEDUP_REMOVED lines=15> */
.L_x_7226:
[----:B------:R-:W-:Y:S05]  /*17550*/  BSYNC B6 ;  /* 0x0000000000067941 */ /* 0x000fea0003800000 */
.L_x_7225:
[----:B------:R-:W2:Y:S01]  /*17560*/  LDL R26, [R1+0x1c] ;  /* 0x00001c00011a7983 */ /* 0x000ea20000100800 */
[----:B------:R-:W-:Y:S01]  /*17570*/  ULDC.64 UR4, c[0x0][0x9f8] ;  /* 0x00027e0000047ab9 */ /* 0x000fe20000000a00 */
[----:B------:R-:W1:Y:S01]  /*17580*/  LDC R0, c[0x0][0x430] ;  /* 0x00010c00ff007b82 */ /* 0x000e620000000800 */
[----:B------:R-:W-:Y:S01]  /*17590*/  ISETP.NE.U32.AND P0, PT, RZ, UR4, PT ;  /* 0x00000004ff007c0c */ /* 0x000fe2000bf05070 */
[----:B------:R-:W3:Y:S03]  /*175a0*/  LDL R20, [R1] ;  /* 0x0000000001147983 */ /* 0x000ee60000100800 */
[----:B------:R-:W-:-:S13]  /*175b0*/  ISETP.NE.AND.EX P0, PT, RZ, UR5, PT, P0 ;  /* 0x00000005ff007c0c */ /* 0x000fda000bf05300 */
[----:B------:R-:W-:Y:S01]  /*175c0*/  @P0 IADD3 R2, P1, R23, UR4, RZ ;  /* 0x0000000417020c10 */ /* 0x000fe2000ff3e0ff */
[----:B------:R-:W4:Y:S01]  /*175d0*/  S2R R21, SR_TID.X ;  /* 0x0000000000157919 */ /* 0x000f220000002100 */
[----:B------:R-:W-:Y:S02]  /*175e0*/  ULDC UR4, c[0x0][0x2f4] ;  /* 0x0000bd0000047ab9 */ /* 0x000fe40000000800 */
[----:B------:R-:W-:-:S05]  /*175f0*/  @P0 IADD3.X R3, R24, UR5, RZ, P1, !PT ;  /* 0x0000000518030c10 */ /* 0x000fca0008ffe4ff */
[----:B------:R0:W3:Y:S01]  /*17600*/  @P0 LDG.E R34, desc[UR42][R2.64] ;  /* 0x0000002a02220981 */ /* 0x0000e2000c1e1900 */
[----:B-1----:R-:W-:Y:S01]  /*17610*/  ISETP.NE.AND P1, PT, R0, 0x1, PT ;  /* 0x000000010000780c */ /* 0x002fe20003f25270 */
[----:B------:R-:W1:-:S12]  /*17620*/  S2R R5, SR_TID.X ;  /* 0x0000000000057919 */ /* 0x000e580000002100 */
[----:B------:R-:W0:Y:S08]  /*17630*/  @P1 LDC R4, c[0x0][0x434] ;  /* 0x00010d00ff041b82 */ /* 0x000e300000000800 */
[----:B------:R-:W0:Y:S01]  /*17640*/  @P1 LDC R6, c[0x0][0x438] ;  /* 0x00010e00ff061b82 */ /* 0x000e220000000800 */
[----:B----4-:R-:W-:-:S04]  /*17650*/  LOP3.LUT R21, R21, 0x7f, RZ, 0xc0, !PT ;  /* 0x0000007f15157812 */ /* 0x010fc800078ec0ff */
[----:B------:R-:W-:Y:S02]  /*17660*/  SHF.R.U32.HI R21, RZ, 0x3, R21 ;  /* 0x00000003ff157819 */ /* 0x000fe40000011615 */
[----:B-1----:R-:W-:-:S04]  /*17670*/  SHF.L.U32 R5, R5, 0x4, RZ ;  /* 0x0000000405057819 */ /* 0x002fc800000006ff */
[----:B------:R-:W-:Y:S02]  /*17680*/  LOP3.LUT R5, R5, 0x70, RZ, 0xc0, !PT ;  /* 0x0000007005057812 */ /* 0x000fe400078ec0ff */
[----:B------:R-:W-:Y:S01]  /*17690*/  LOP3.LUT R32, R32, 0xfffffffb, RZ, 0xc0, !PT ;  /* 0xfffffffb20207812 */ /* 0x000fe200078ec0ff */
[----:B------:R-:W-:Y:S01]  /*176a0*/  UMOV UR5, 0xffffffff ;  /* 0xffffffff00057882 */ /* 0x000fe20000000000 */
[----:B--2---:R-:W-:-:S04]  /*176b0*/  VIADD R26, R26, 0xffffffff ;  /* 0xffffffff1a1a7836 */ /* 0x004fc80000000000 */
[----:B------:R-:W-:-:S05]  /*176c0*/  IMAD.SHL.U32 R8, R26, 0x80, RZ ;  /* 0x000000801a087824 */ /* 0x000fca00078e00ff */
[----:B------:R-:W-:-:S04]  /*176d0*/  LOP3.LUT R5, R8, R21, R5, 0xfe, !PT ;  /* 0x0000001508057212 */ /* 0x000fc800078efe05 */
[C---:B------:R-:W-:Y:S01]  /*176e0*/  ISETP.GE.AND P0, PT, R5.reuse, R36, PT ;  /* 0x000000240500720c */ /* 0x040fe20003f06270 */
[----:B---3--:R-:W-:-:S04]  /*176f0*/  IMAD.IADD R5, R5, 0x1, R20 ;  /* 0x0000000105057824 */ /* 0x008fc800078e0214 */
[----:B0-----:R-:W-:Y:S01]  /*17700*/  @P1 IMAD.HI.U32 R7, R5, R4, RZ ;  /* 0x0000000405071227 */ /* 0x001fe200078e00ff */
[----:B------:R-:W-:-:S04]  /*17710*/  MOV R4, R5 ;  /* 0x0000000500047202 */ /* 0x000fc80000000f00 */
[----:B------:R-:W-:-:S03]  /*17720*/  @P1 SHF.R.U32.HI R4, RZ, R6, R7 ;  /* 0x00000006ff041219 */ /* 0x000fc60000011607 */
[----:B------:R-:W0:Y:S02]  /*17730*/  @!P0 LDC.64 R2, c[0x0][0x428] ;  /* 0x00010a00ff028b82 */ /* 0x000e240000000a00 */
[----:B------:R-:W-:Y:S01]  /*17740*/  IMAD.MOV R6, RZ, RZ, -R4 ;  /* 0x000000ffff067224 */ /* 0x000fe200078e0a04 */
[----:B------:R-:W-:-:S03]  /*17750*/  SHF.R.S32.HI R9, RZ, 0x1f, R34 ;  /* 0x0000001fff097819 */ /* 0x000fc60000011422 */
[----:B------:R-:W-:Y:S01]  /*17760*/  IMAD R0, R0, R6, R5 ;  /* 0x0000000600007224 */ /* 0x000fe200078e0205 */
[--C-:B------:R-:W-:Y:S01]  /*17770*/  @!P0 SHF.R.S32.HI R5, RZ, 0x1f, R4.reuse ;  /* 0x0000001fff058819 */ /* 0x100fe20000011404 */
[----:B------:R1:W-:Y:S01]  /*17780*/  STL [R1+0x4], R9 ;  /* 0x0000040901007387 */ /* 0x0003e20000100800 */
[-C--:B0-----:R-:W-:Y:S02]  /*17790*/  @!P0 IMAD R6, R9, R2.reuse, RZ ;  /* 0x0000000209068224 */ /* 0x081fe400078e02ff */
[----:B------:R-:W-:-:S04]  /*177a0*/  @!P0 IMAD.WIDE.U32 R4, R34, R2, R4 ;  /* 0x0000000222048225 */ /* 0x000fc800078e0004 */
[----:B------:R-:W-:Y:S02]  /*177b0*/  @!P0 IMAD R6, R34, R3, R6 ;  /* 0x0000000322068224 */ /* 0x000fe400078e0206 */
[----:B------:R-:W0:Y:S01]  /*177c0*/  @!P0 LDC.64 R2, c[0x0][0x418] ;  /* 0x00010600ff028b82 */ /* 0x000e220000000a00 */
[----:B------:R-:W-:Y:S01]  /*177d0*/  MOV R7, UR38 ;  /* 0x0000002600077c02 */ /* 0x000fe20008000f00 */
[----:B------:R-:W-:-:S03]  /*177e0*/  @!P0 IMAD.IADD R6, R5, 0x1, R6 ;  /* 0x0000000105068824 */ /* 0x000fc600078e0206 */
[----:B------:R-:W-:Y:S02]  /*177f0*/  ISETP.NE.AND P2, PT, R7, 0x3, PT ;  /* 0x000000030700780c */ /* 0x000fe40003f45270 */
[----:B0-----:R-:W-:-:S04]  /*17800*/  @!P0 LEA R2, P1, R4, R2, 0x2 ;  /* 0x0000000204028211 */ /* 0x001fc800078210ff */
[----:B------:R-:W-:Y:S01]  /*17810*/  @!P0 LEA.HI.X R3, R4, R3, R6, 0x2, P1 ;  /* 0x0000000304038211 */ /* 0x000fe200008f1406 */
[----:B------:R-:W-:-:S06]  /*17820*/  IMAD.MOV.U32 R4, RZ, RZ, RZ ;  /* 0x000000ffff047224 */ /* 0x000fcc00078e00ff */
        /* <DEDUP_REMOVED lines=8> */
[----:B-1----:R-:W-:Y:S06]  /*178b0*/  BRA.DIV UR5, `(.L_x_7228) ;  /* 0x0000006205507947 */ /* 0x002fec000b800000 */
.L_x_7407:
[----:B------:R-:W-:Y:S05]  /*178c0*/  @!P2 BRA `(.L_x_7229) ;  /* 0x000000000004a947 */ /* 0x000fea0003800000 */
[----:B------:R-:W-:Y:S01]  /*178d0*/  BPT.TRAP 0x1 ;  /* 0x000000040000795c */ /* 0x000fe20000300000 */
.L_x_7229:
        /* <DEDUP_REMOVED lines=23> */
.L_x_7408:
[----:B------:R-:W-:Y:S05]  /*17a50*/  BSYNC B0 ;  /* 0x0000000000007941 */ /* 0x000fea0003800000 */
.L_x_7230:
[----:B------:R-:W1:Y:S01]  /*17a60*/  S2R R9, SR_TID.X ;  /* 0x0000000000097919 */ /* 0x000e620000002100 */
[----:B------:R-:W-:Y:S01]  /*17a70*/  ULDC.64 UR4, c[0x0][0x300] ;  /* 0x0000c00000047ab9 */ /* 0x000fe20000000a00 */
[----:B------:R-:W-:Y:S01]  /*17a80*/  ULDC.64 UR6, c[0x0][0x2e8] ;  /* 0x0000ba0000067ab9 */ /* 0x000fe20000000a00 */
[----:B------:R-:W-:Y:S01]  /*17a90*/  IMAD R5, R5, UR4, RZ ;  /* 0x0000000405057c24 */ /* 0x000fe2000f8e02ff */
[----:B------:R-:W-:Y:S01]  /*17aa0*/  LOP3.LUT P3, RZ, R32, 0x2, RZ, 0xc0, !PT ;  /* 0x0000000220ff7812 */ /* 0x000fe2000786c0ff */
[----:B0-----:R-:W-:Y:S01]  /*17ab0*/  IMAD.WIDE.U32 R2, R0, UR4, RZ ;  /* 0x0000000400027c25 */ /* 0x001fe2000f8e00ff */
[----:B------:R-:W-:-:S03]  /*17ac0*/  LOP3.LUT P2, RZ, R32, 0x1, RZ, 0xc0, !PT ;  /* 0x0000000120ff7812 */ /* 0x000fc6000784c0ff */
[----:B------:R-:W-:Y:S01]  /*17ad0*/  IMAD R5, R0, UR5, R5 ;  /* 0x0000000500057c24 */ /* 0x000fe2000f8e0205 */
[----:B------:R-:W-:Y:S02]  /*17ae0*/  ULDC.64 UR4, c[0x0][0x310] ;  /* 0x0000c40000047ab9 */ /* 0x000fe40000000a00 */
[----:B------:R-:W-:Y:S02]  /*17af0*/  IMAD R6, R6, UR4, RZ ;  /* 0x0000000406067c24 */ /* 0x000fe4000f8e02ff */
[----:B------:R-:W-:Y:S01]  /*17b00*/  IADD3 R3, R3, R5, RZ ;  /* 0x0000000503037210 */ /* 0x000fe20007ffe0ff */
[----:B------:R-:W-:Y:S02]  /*17b10*/  IMAD R5, R25, 0x4000, R35 ;  /* 0x0000400019057824 */ /* 0x000fe400078e0223 */
[C---:B------:R-:W-:Y:S02]  /*17b20*/  IMAD R6, R4.reuse, UR5, R6 ;  /* 0x0000000504067c24 */ /* 0x040fe4000f8e0206 */
[----:B------:R-:W-:Y:S01]  /*17b30*/  IMAD.WIDE.U32 R2, R4, UR4, R2 ;  /* 0x0000000404027c25 */ /* 0x000fe2000f8e0002 */
[----:B------:R-:W-:-:S03]  /*17b40*/  ULDC.64 UR4, c[0x0][0x308] ;  /* 0x0000c20000047ab9 */ /* 0x000fc60000000a00 */
[----:B------:R-:W-:Y:S02]  /*17b50*/  IMAD.IADD R3, R3, 0x1, R6 ;  /* 0x0000000103037824 */ /* 0x000fe400078e0206 */
[----:B------:R-:W-:Y:S01]  /*17b60*/  IMAD.WIDE.U32 R2, R18, UR4, R2 ;  /* 0x0000000412027c25 */ /* 0x000fe2000f8e0002 */
[----:B------:R-:W-:-:S03]  /*17b70*/  UMOV UR4, 0xffffffff ;  /* 0xffffffff00047882 */ /* 0x000fc60000000000 */
[----:B------:R-:W-:Y:S01]  /*17b80*/  IMAD R0, R18, UR5, R3 ;  /* 0x0000000512007c24 */ /* 0x000fe2000f8e0203 */
[----:B-1----:R-:W-:Y:S02]  /*17b90*/  LOP3.LUT R9, R9, 0x7f, RZ, 0xc0, !PT ;  /* 0x0000007f09097812 */ /* 0x002fe400078ec0ff */
[C---:B------:R-:W-:Y:S02]  /*17ba0*/  LEA R4, P0, R2.reuse, UR6, 0x1 ;  /* 0x0000000602047c11 */ /* 0x040fe4000f8008ff */
[----:B------:R-:W-:Y:S02]  /*17bb0*/  SHF.R.U32.HI R9, RZ, 0x3, R9 ;  /* 0x00000003ff097819 */ /* 0x000fe40000011609 */
[----:B------:R-:W-:Y:S02]  /*17bc0*/  LEA.HI.X R0, R2, UR7, R0, 0x1, P0 ;  /* 0x0000000702007c11 */ /* 0x000fe400080f0c00 */
[----:B------:R-:W-:-:S04]  /*17bd0*/  IADD3 R6, -R9, R36, -R8 ;  /* 0x0000002409067210 */ /* 0x000fc80007ffe908 */
[----:B------:R-:W-:Y:S01]  /*17be0*/  ISETP.GE.AND P0, PT, R6, 0x1, PT ;  /* 0x000000010600780c */ /* 0x000fe20003f06270 */
[----:B------:R-:W-:-:S12]  /*17bf0*/  BRA.DIV UR4, `(.L_x_7232) ;  /* 0x0000005e04c87947 */ /* 0x000fd8000b800000 */
[----:B------:R-:W0:Y:S01]  /*17c00*/  SHFL.IDX PT, R3, R4, RZ, 0x181f ;  /* 0x00181fff04037589 */ /* 0x000e2200000e0000 */
[----:B------:R-:W-:-:S03]  /*17c10*/  @P0 LEA R8, R5, R22, 0x1 ;  /* 0x0000001605080211 */ /* 0x000fc600078e08ff */
[----:B------:R-:W1:Y:S01]  /*17c20*/  SHFL.IDX PT, R2, R0, RZ, 0x181f ;  /* 0x00181fff00027589 */ /* 0x000e6200000e0000 */
[----:B0-----:R-:W-:-:S05]  /*17c30*/  @P0 LEA R3, P1, R31, R3, 0x1 ;  /* 0x000000031f030211 */ /* 0x001fca00078208ff */
[----:B-1----:R-:W-:-:S05]  /*17c40*/  @P0 IMAD.X R2, RZ, RZ, R2, P1 ;  /* 0x000000ffff020224 */ /* 0x002fca00008e0602 */
[----:B------:R-:W-:-:S04]  /*17c50*/  @P0 LOP3.LUT R3, R3, R2, RZ, 0x3c, !PT ;  /* 0x0000000203030212 */ /* 0x000fc800078e3cff */
[----:B------:R-:W-:-:S04]  /*17c60*/  @P0 LOP3.LUT R2, R3, R2, RZ, 0x3c, !PT ;  /* 0x0000000203020212 */ /* 0x000fc800078e3cff */
[----:B------:R-:W-:-:S05]  /*17c70*/  @P0 LOP3.LUT R3, R3, R2, RZ, 0x3c, !PT ;  /* 0x0000000203030212 */ /* 0x000fca00078e3cff */
[----:B------:R-:W-:Y:S01]  /*17c80*/  @!PT LDS RZ, [RZ] ;  /* 0x00000000fffff984 */ /* 0x000fe20000000800 */
        /* <DEDUP_REMOVED lines=70> */
.L_x_7426:
        /* <DEDUP_REMOVED lines=11> */
.L_x_7233:
        /* <DEDUP_REMOVED lines=11> */
.L_x_7234:
[----:B-1----:R1:W5:Y:S01]  /*18250*/  LDL.LU R3, [R1+0xc] ;  /* 0x00000c0001037983 */ /* 0x0023620000300800 */
[----:B------:R1:W-:Y:S03]  /*18260*/  SYNCS.ARRIVE.TRANS64.A1T0 RZ, [R7+URZ+0x28830], RZ ;  /* 0x028830ff07ff79a7 */ /* 0x0003e6000810003f */
[----:B0-----:R1:W5:Y:S02]  /*18270*/  LDL.LU R4, [R1+0x18] ;  /* 0x0000180001047983 */ /* 0x0013640000300800 */
[----:B------:R-:W-:Y:S05]  /*18280*/  WARPSYNC.ALL ;  /* 0x0000000000007948 */ /* 0x000fea0003800000 */
[----:B------:R-:W-:Y:S01]  /*18290*/  ULDC.64 UR4, c[0x0][0x298] ;  /* 0x0000a60000047ab9 */ /* 0x000fe20000000a00 */
[----:B------:R-:W-:Y:S01]  /*182a0*/  ULDC.64 UR6, c[0x0][0xa00] ;  /* 0x0002800000067ab9 */ /* 0x000fe20000000a00 */
[----:B------:R-:W-:Y:S01]  /*182b0*/  IADD3 R2, R22, 0x10400, RZ ;  /* 0x0001040016027810 */ /* 0x000fe20007ffe0ff */
[----:B------:R-:W-:Y:S01]  /*182c0*/  BSSY B6, `(.L_x_7235) ;  /* 0x0000020000067945 */ /* 0x000fe20003800000 */
[----:B------:R-:W-:Y:S01]  /*182d0*/  BAR.SYNC.DEFER_BLOCKING 0x8, 0x180 ;  /* 0x0206000000007b1d */ /* 0x000fe20000010000 */
[----:B------:R-:W-:-:S02]  /*182e0*/  ISETP.NE.U32.AND P0, PT, RZ, UR6, PT ;  /* 0x00000006ff007c0c */ /* 0x000fc4000bf05070 */
[----:B------:R-:W-:Y:S02]  /*182f0*/  LOP3.LUT P1, RZ, R2, 0x3ff, RZ, 0xc0, !PT ;  /* 0x000003ff02ff7812 */ /* 0x000fe4000782c0ff */
[----:B------:R-:W-:-:S04]  /*18300*/  ISETP.NE.AND.EX P0, PT, RZ, UR7, PT, P0 ;  /* 0x00000007ff007c0c */ /* 0x000fc8000bf05300 */
        /* <DEDUP_REMOVED lines=20> */
[----:B-1----:R-:W-:Y:S02]  /*18450*/  IMAD.U32 R7, RZ, RZ, UR7 ;  /* 0x00000007ff077e24 */ /* 0x002fe4000f8e00ff */
[----:B------:R-:W-:-:S02]  /*18460*/  IMAD.U32 R10, RZ, RZ, UR8 ;  /* 0x00000008ff0a7e24 */ /* 0x000fc4000f8e00ff */
[----:B------:R-:W-:Y:S02]  /*18470*/  IMAD.U32 R11, RZ, RZ, UR9 ;  /* 0x00000009ff0b7e24 */ /* 0x000fe4000f8e00ff */
[----:B------:R-:W-:Y:S02]  /*18480*/  IMAD.MOV.U32 R12, RZ, RZ, 0x1 ;  /* 0x00000001ff0c7424 */ /* 0x000fe400078e00ff */
[----:B------:R-:W-:-:S07]  /*18490*/  IMAD.MOV.U32 R13, RZ, RZ, RZ ;  /* 0x000000ffff0d7224 */ /* 0x000fce00078e00ff */
[----:B------:R-:W-:-:S07]  /*184a0*/  LEPC R20, `(.L_x_7236) ;  /* 0x000000001014794e */ /* 0x000fce0000000000 */
[----:B0-----:R-:W-:Y:S05]  /*184b0*/  CALL.ABS.NOINC R2 ;  /* 0x0000000002007343 */ /* 0x001fea0003c00000 */
.L_x_7236:
[----:B------:R-:W-:Y:S05]  /*184c0*/  BSYNC B6 ;  /* 0x0000000000067941 */ /* 0x000fea0003800000 */
.L_x_7235:
[----:B------:R-:W2:Y:S01]  /*184d0*/  LDL.LU R20, [R1+0x18] ;  /* 0x0000180001147983 */ /* 0x000ea20000300800 */
[----:B------:R-:W-:Y:S01]  /*184e0*/  ULDC.64 UR4, c[0x0][0x2d8] ;  /* 0x0000b60000047ab9 */ /* 0x000fe20000000a00 */
[----:B-1----:R-:W1:Y:S01]  /*184f0*/  LDC R7, c[0x0][0x448] ;  /* 0x00011200ff077b82 */ /* 0x002e620000000800 */
[----:B------:R-:W3:Y:S01]  /*18500*/  S2R R6, SR_TID.X ;  /* 0x0000000000067919 */ /* 0x000ee20000002100 */
[----:B0-----:R-:W-:Y:S01]  /*18510*/  IMAD.SHL.U32 R4, R17, 0x80, RZ ;  /* 0x0000008011047824 */ /* 0x001fe200078e00ff */
[----:B------:R-:W-:Y:S01]  /*18520*/  ULDC.64 UR6, c[0x0][0x280] ;  /* 0x0000a00000067ab9 */ /* 0x000fe20000000a00 */
[----:B------:R-:W4:Y:S04]  /*18530*/  LDL.LU R21, [R1+0xc] ;  /* 0x00000c0001157983 */ /* 0x000f280000300800 */
[----:B------:R-:W4:Y:S04]  /*18540*/  LDL.LU.64 R2, [R1+0x10] ;  /* 0x0000100001027983 */ /* 0x000f280000300a00 */
[----:B------:R0:W5:Y:S01]  /*18550*/  LDL R9, [R1+0x8] ;  /* 0x0000080001097983 */ /* 0x0001620000100800 */
[----:B-1----:R-:W-:-:S13]  /*18560*/  ISETP.NE.AND P0, PT, R7, 0x1, PT ;  /* 0x000000010700780c */ /* 0x002fda0003f05270 */
[----:B------:R-:W1:Y:S01]  /*18570*/  @P0 LDC R5, c[0x0][0x44c] ;  /* 0x00011300ff050b82 */ /* 0x000e620000000800 */
        /* <DEDUP_REMOVED lines=8> */
[----:B------:R-:W-:-:S04]  /*18600*/  ULDC.64 UR4, c[0x0][0x2d0] ;  /* 0x0000b40000047ab9 */ /* 0x000fc80000000a00 */
[----:B------:R-:W-:Y:S02]  /*18610*/  IADD3 R3, R3, R0, RZ ;  /* 0x0000000003037210 */ /* 0x000fe40007ffe0ff */
[----:B------:R-:W4:Y:S01]  /*18620*/  @P0 LDC R0, c[0x0][0x450] ;  /* 0x00011400ff000b82 */ /* 0x000f220000000800 */
[----:B--2---:R-:W-:-:S04]  /*18630*/  LOP3.LUT R20, R20, 0x7f, RZ, 0xc0, !PT ;  /* 0x0000007f14147812 */ /* 0x004fc800078ec0ff */
[----:B------:R-:W-:Y:S02]  /*18640*/  SHF.R.U32.HI R10, RZ, 0x3, R20 ;  /* 0x00000003ff0a7819 */ /* 0x000fe40000011614 */
[----:B------:R0:W5:Y:S01]  /*18650*/  LDL R20, [R1+0x20] ;  /* 0x0000200001147983 */ /* 0x0001620000100800 */
[----:B---3--:R-:W-:-:S05]  /*18660*/  IMAD.SHL.U32 R6, R6, 0x10, RZ ;  /* 0x0000001006067824 */ /* 0x008fca00078e00ff */
[----:B------:R-:W-:-:S04]  /*18670*/  LOP3.LUT R6, R6, 0x70, RZ, 0xc0, !PT ;  /* 0x0000007006067812 */ /* 0x000fc800078ec0ff */
[----:B------:R-:W-:-:S05]  /*18680*/  LOP3.LUT R6, R4, R10, R6, 0xfe, !PT ;  /* 0x0000000a04067212 */ /* 0x000fca00078efe06 */
[----:B-1----:R-:W-:-:S04]  /*18690*/  @P0 IMAD.HI.U32 R8, R6, R5, RZ ;  /* 0x0000000506080227 */ /* 0x002fc800078e00ff */
[----:B------:R-:W-:Y:S01]  /*186a0*/  IMAD.MOV.U32 R5, RZ, RZ, R6 ;  /* 0x000000ffff057224 */ /* 0x000fe200078e0006 */
[----:B----4-:R-:W-:-:S04]  /*186b0*/  @P0 SHF.R.U32.HI R5, RZ, R0, R8 ;  /* 0x00000000ff050219 */ /* 0x010fc80000011608 */
[----:B------:R-:W-:-:S05]  /*186c0*/  IADD3 R0, -R5, RZ, RZ ;  /* 0x000000ff05007210 */ /* 0x000fca0007ffe1ff */
        /* <DEDUP_REMOVED lines=9> */
[----:B------:R-:W-:Y:S01]  /*18760*/  IMAD.WIDE.U32 R2, R0, UR4, R2 ;  /* 0x0000000400027c25 */ /* 0x000fe2000f8e0002 */
[----:B------:R-:W-:-:S03]  /*18770*/  ULDC UR4, c[0x0][0x2b8] ;  /* 0x0000ae0000047ab9 */ /* 0x000fc60000000800 */
[----:B------:R-:W-:Y:S01]  /*18780*/  IMAD R5, R0, UR5, R5 ;  /* 0x0000000500057c24 */ /* 0x000fe2000f8e0205 */
[----:B------:R-:W-:-:S03]  /*18790*/  LEA R0, P2, R2, UR6, 0x1 ;  /* 0x0000000602007c11 */ /* 0x000fc6000f8408ff */
[----:B------:R-:W-:Y:S01]  /*187a0*/  IMAD.IADD R5, R3, 0x1, R5 ;  /* 0x0000000103057824 */ /* 0x000fe200078e0205 */
[----:B------:R-:W-:Y:S02]  /*187b0*/  ISETP.GE.AND P0, PT, R31, UR4, PT ;  /* 0x000000041f007c0c */ /* 0x000fe4000bf06270 */
[----:B------:R-:W-:Y:S01]  /*187c0*/  ISETP.GE.AND P1, PT, R30, UR4, PT ;  /* 0x000000041e007c0c */ /* 0x000fe2000bf26270 */
[----:B------:R-:W-:Y:S01]  /*187d0*/  UMOV UR4, 0xffffffff ;  /* 0xffffffff00047882 */ /* 0x000fe20000000000 */
[----:B------:R-:W-:Y:S02]  /*187e0*/  LEA.HI.X R5, R2, UR7, R5, 0x1, P2 ;  /* 0x0000000702057c11 */ /* 0x000fe400090f0c05 */
[----:B0-----:R-:W-:Y:S09]  /*187f0*/  BRA.DIV UR4, `(.L_x_7237) ;  /* 0x0000005e04947947 */ /* 0x001ff2000b800000 */
[----:B------:R-:W0:Y:S01]  /*18800*/  SHFL.IDX PT, R14, R0, RZ, 0x181f ;  /* 0x00181fff000e7589 */ /* 0x000e2200000e0000 */
[----:B-----5:R-:W-:Y:S02]  /*18810*/  IMAD R6, R20, R7, RZ ;  /* 0x0000000714067224 */ /* 0x020fe400078e02ff */
[----:B------:R-:W-:Y:S01]  /*18820*/  IMAD.IADD R4, R10, 0x1, R4 ;  /* 0x000000010a047824 */ /* 0x000fe200078e0204 */
[----:B------:R-:W1:Y:S03]  /*18830*/  SHFL.IDX PT, R2, R5, RZ, 0x181f ;  /* 0x00181fff05027589 */ /* 0x000e6600000e0000 */
[C---:B------:R-:W-:Y:S01]  /*18840*/  VIADD R7, R4.reuse, 0x10 ;  /* 0x0000001004077836 */ /* 0x040fe20000000000 */
[----:B------:R-:W-:-:S13]  /*18850*/  ISETP.GE.AND P3, PT, R4, R6, PT ;  /* 0x000000060400720c */ /* 0x000fda0003f66270 */
[----:B0-----:R-:W-:-:S04]  /*18860*/  @!P3 LEA R14, P2, R31, R14, 0x1 ;  /* 0x0000000e1f0eb211 */ /* 0x001fc800078408ff */
[----:B-1----:R-:W-:Y:S01]  /*18870*/  @!P3 IADD3.X R3, RZ, R2, RZ, P2, !PT ;  /* 0x00000002ff03b210 */ /* 0x002fe200017fe4ff */
[----:B------:R-:W-:Y:S02]  /*18880*/  @!P3 IMAD.MOV.U32 R2, RZ, RZ, R14 ;  /* 0x000000ffff02b224 */ /* 0x000fe400078e000e */
[----:B------:R-:W0:Y:S04]  /*18890*/  SHFL.IDX PT, R14, R0, 0x1, 0x181f ;  /* 0x00381f00000e7f89 */ /* 0x000e2800000e0000 */
        /* <DEDUP_REMOVED lines=54> */
[----:B0-----:R-:W-:Y:S01]  /*18c00*/  @!P3 LEA R14, P2, R31, R14, 0x1 ;  /* 0x0000000e1f0eb211 */ /* 0x001fe200078408ff */
[----:B------:R-:W0:Y:S04]  /*18c10*/  SHFL.IDX PT, R5, R5, 0x7, 0x181f ;  /* 0x00f81f0005057f89 */ /* 0x000e2800000e0000 */
[----:B-1----:R-:W-:Y:S01]  /*18c20*/  @!P3 IMAD.X R7, RZ, RZ, R2, P2 ;  /* 0x000000ffff07b224 */ /* 0x002fe200010e0602 */
[----:B------:R-:W-:-:S02]  /*18c30*/  @!P3 MOV R2, R14 ;  /* 0x0000000e0002b202 */ /* 0x000fc40000000f00 */
[----:B------:R1:W2:Y:S01]  /*18c40*/  SHFL.IDX PT, R14, R0, 0x7, 0x181f ;  /* 0x00f81f00000e7f89 */ /* 0x0002a200000e0000 */
[----:B------:R-:W-:-:S05]  /*18c50*/  @!P3 IMAD.MOV.U32 R3, RZ, RZ, R7 ;  /* 0x000000ffff03b224 */ /* 0x000fca00078e0007 */
[----:B------:R1:W-:Y:S04]  /*18c60*/  @!P3 LDGSTS.E.BYPASS.LTC128B.128 [R9+0x13400], desc[UR42][R2.64], !P0 ;  /* 0x134000000209bfae */ /* 0x0003e8000c101d6a */
[----:B0-----:R1:W-:Y:S02]  /*18c70*/  @!P3 LDGSTS.E.BYPASS.LTC128B.128 [R9+0x17400], desc[UR42][R2.64+0x80], !P1 ;  /* 0x174000800209bfae */ /* 0x0013e4000c901d6a */
.L_x_7443:
        /* <DEDUP_REMOVED lines=11> */
.L_x_7239:
[----:B------:R-:W-:Y:S05]  /*18d30*/  BSYNC B0 ;  /* 0x0000000000007941 */ /* 0x000fea0003800000 */
.L_x_7238:
[----:B------:R-:W-:Y:S01]  /*18d40*/  NOP ;  /* 0x0000000000007918 */ /* 0x000fe20000000000 */
[----:B------:R-:W-:-:S13]  /*18d50*/  PLOP3.LUT P0, PT, PT, PT, PT, 0x80, 0x0 ;  /* 0x000000000000781c */ /* 0x000fda0003f0f070 */
.L_x_7240:
        /* <DEDUP_REMOVED lines=21> */
.L_x_7444:
[----:B------:R-:W-:Y:S05]  /*18eb0*/  BSYNC B0 ;  /* 0x0000000000007941 */ /* 0x000fea0003800000 */
.L_x_7241:
[----:B------:R-:W-:Y:S04]  /*18ec0*/  BSSY B0, `(.L_x_7243) ;  /* 0x000010a000007945 */ /* 0x000fe80003800000 */
[----:B------:R-:W-:Y:S05]  /*18ed0*/  @!P1 BRA `(.L_x_7244) ;  /* 0x0000001000209947 */ /* 0x000fea0003800000 */
[----:B------:R-:W-:Y:S01]  /*18ee0*/  ULDC UR4, c[0x0][0x2f4] ;  /* 0x0000bd0000047ab9 */ /* 0x000fe20000000800 */
[----:B------:R-:W-:Y:S01]  /*18ef0*/  IMAD.MOV.U32 R10, RZ, RZ, R25 ;  /* 0x000000ffff0a7224 */ /* 0x000fe200078e0019 */
[----:B------:R-:W-:Y:S01]  /*18f00*/  ISETP.GE.AND P2, PT, R31, UR4, PT ;  /* 0x000000041f007c0c */ /* 0x000fe2000bf46270 */
[----:B------:R-:W-:Y:S01]  /*18f10*/  IMAD.MOV.U32 R33, RZ, RZ, R26 ;  /* 0x000000ffff217224 */ /* 0x000fe200078e001a */
[----:B------:R-:W-:Y:S02]  /*18f20*/  ISETP.GE.AND P1, PT, R30, UR4, PT ;  /* 0x000000041e007c0c */ /* 0x000fe4000bf26270 */
[----:B------:R-:W-:-:S11]  /*18f30*/  MOV R17, R28 ;  /* 0x0000001c00117202 */ /* 0x000fd60000000f00 */
.L_x_7257:
[----:B------:R-:W3:Y:S01]  /*18f40*/  LDL R9, [R1] ;  /* 0x0000000001097983 */ /* 0x000ee20000100800 */
[----:B------:R-:W1:Y:S03]  /*18f50*/  LDC R7, c[0x0][0x430] ;  /* 0x00010c00ff077b82 */ /* 0x000e660000000800 */
[----:B------:R-:W4:Y:S01]  /*18f60*/  LDL R4, [R1+0x4] ;  /* 0x0000040001047983 */ /* 0x000f220000100800 */
[----:B------:R-:W-:Y:S05]  /*18f70*/  YIELD ;  /* 0x0000000000007946 */ /* 0x000fea0003800000 */
[----:B0-----:R-:W0:Y:S01]  /*18f80*/  S2R R3, SR_TID.X ;  /* 0x0000000000037919 */ /* 0x001e220000002100 */
[----:B------:R-:W-:Y:S01]  /*18f90*/  ULDC.64 UR4, c[0x0][0x428] ;  /* 0x00010a0000047ab9 */ /* 0x000fe20000000a00 */
[----:B------:R-:W5:Y:S01]  /*18fa0*/  S2R R0, SR_TID.X ;  /* 0x0000000000007919 */ /* 0x000f620000002100 */
[----:B-1----:R-:W-:-:S13]  /*18fb0*/  ISETP.NE.AND P0, PT, R7, 0x1, PT ;  /* 0x000000010700780c */ /* 0x002fda0003f05270 */
[----:B------:R-:W1:Y:S01]  /*18fc0*/  @P0 LDC R5, c[0x0][0x438] ;  /* 0x00010e00ff050b82 */ /* 0x000e620000000800 */
[----:B0-----:R-:W-:-:S04]  /*18fd0*/  LOP3.LUT R3, R3, 0x7f, RZ, 0xc0, !PT ;  /* 0x0000007f03037812 */ /* 0x001fc800078ec0ff */
[----:B------:R-:W-:Y:S01]  /*18fe0*/  SHF.R.U32.HI R8, RZ, 0x3, R3 ;  /* 0x00000003ff087819 */ /* 0x000fe20000011603 */
[----:B-----5:R-:W-:Y:S02]  /*18ff0*/  IMAD.SHL.U32 R0, R0, 0x10, RZ ;  /* 0x0000001000007824 */ /* 0x020fe400078e00ff */
[----:B------:R-:W0:Y:S02]  /*19000*/  @P0 LDC R3, c[0x0][0x434] ;  /* 0x00010d00ff030b82 */ /* 0x000e240000000800 */
[----:B------:R-:W-:Y:S01]  /*19010*/  IMAD R8, R6, 0x80, R8 ;  /* 0x0000008006087824 */ /* 0x000fe200078e0208 */
[----:B------:R-:W-:-:S04]  /*19020*/  LOP3.LUT R0, R0, 0x70, RZ, 0xc0, !PT ;  /* 0x0000007000007812 */ /* 0x000fc800078ec0ff */
[----:B---3--:R-:W-:-:S04]  /*19030*/  IADD3 R8, R0, R8, R9 ;  /* 0x0000000800087210 */ /* 0x008fc80007ffe009 */
[----:B------:R-:W-:Y:S01]  /*19040*/  MOV R9, R8 ;  /* 0x0000000800097202 */ /* 0x000fe20000000f00 */
[----:B0-----:R-:W-:-:S05]  /*19050*/  @P0 IMAD.HI.U32 R0, R8, R3, RZ ;  /* 0x0000000308000227 */ /* 0x001fca00078e00ff */
[----:B-1----:R-:W-:Y:S01]  /*19060*/  @P0 SHF.R.U32.HI R9, RZ, R5, R0 ;  /* 0x00000005ff090219 */ /* 0x002fe20000011600 */
[----:B----4-:R-:W-:-:S03]  /*19070*/  IMAD R5, R4, UR4, RZ ;  /* 0x0000000404057c24 */ /* 0x010fc6000f8e02ff */
[--C-:B------:R-:W-:Y:S01]  /*19080*/  SHF.R.S32.HI R3, RZ, 0x1f, R9.reuse ;  /* 0x0000001fff037819 */ /* 0x100fe20000011409 */
[----:B------:R-:W-:Y:S02]  /*19090*/  IMAD.MOV.U32 R2, RZ, RZ, R9 ;  /* 0x000000ffff027224 */ /* 0x000fe400078e0009 */
[C---:B------:R-:W-:Y:S02]  /*190a0*/  IMAD R5, R34.reuse, UR5, R5 ;  /* 0x0000000522057c24 */ /* 0x040fe4000f8e0205 */
[----:B------:R-:W-:Y:S01]  /*190b0*/  IMAD.WIDE.U32 R2, R34, UR4, R2 ;  /* 0x0000000422027c25 */ /* 0x000fe2000f8e0002 */
[----:B------:R-:W-:-:S03]  /*190c0*/  ULDC.64 UR4, c[0x0][0x418] ;  /* 0x0001060000047ab9 */ /* 0x000fc60000000a00 */
[----:B------:R-:W-:Y:S01]  /*190d0*/  IMAD.IADD R3, R5, 0x1, R3 ;  /* 0x0000000105037824 */ /* 0x000fe200078e0203 */
[----:B------:R-:W-:-:S04]  /*190e0*/  LEA R4, P0, R2, UR4, 0x2 ;  /* 0x0000000402047c11 */ /* 0x000fc8000f8010ff */
[----:B------:R-:W-:-:S05]  /*190f0*/  LEA.HI.X R5, R2, UR5, R3, 0x2, P0 ;  /* 0x0000000502057c11 */ /* 0x000fca00080f1403 */
[----:B------:R0:W3:Y:S01]  /*19100*/  LDG.E R0, desc[UR42][R4.64] ;  /* 0x0000002a04007981 */ /* 0x0000e2000c1e1900 */
[----:B------:R-:W-:Y:S01]  /*19110*/  IMAD.U32 R11, RZ, RZ, UR38 ;  /* 0x00000026ff0b7e24 */ /* 0x000fe2000f8e00ff */
[----:B------:R-:W-:Y:S01]  /*19120*/  IADD3 R25, R10, 0x1, RZ ;  /* 0x000000010a197810 */ /* 0x000fe20007ffe0ff */
[----:B------:R-:W-:Y:S02]  /*19130*/  IMAD.MOV R2, RZ, RZ, -R9 ;  /* 0x000000ffff027224 */ /* 0x000fe400078e0a09 */
[----:B------:R-:W-:Y:S01]  /*19140*/  IMAD.MOV.U32 R26, RZ, RZ, R6 ;  /* 0x000000ffff1a7224 */ /* 0x000fe200078e0006 */
[----:B------:R-:W-:Y:S02]  /*19150*/  ISETP.NE.AND P3, PT, R11, 0x3, PT ;  /* 0x000000030b00780c */ /* 0x000fe40003f65270 */
[----:B------:R-:W-:Y:S01]  /*19160*/  ISETP.NE.AND P0, PT, R25, 0x2, PT ;  /* 0x000000021900780c */ /* 0x000fe20003f05270 */
[----:B0-----:R-:W-:-:S03]  /*19170*/  IMAD R4, R7, R2, R8 ;  /* 0x0000000207047224 */ /* 0x001fc600078e0208 */
[----:B------:R-:W-:Y:S02]  /*19180*/  SEL R28, RZ, 0x1, P0 ;  /* 0x00000001ff1c7807 */ /* 0x000fe40000000000 */
[----:B------:R-:W-:Y:S02]  /*19190*/  SEL R25, R25, RZ, P0 ;  /* 0x000000ff19197207 */ /* 0x000fe40000000000 */
[----:B------:R-:W-:Y:S02]  /*191a0*/  LOP3.LUT R28, R17, R28, RZ, 0x3c, !PT ;  /* 0x0000001c111c7212 */ /* 0x000fe400078e3cff */
[----:B---3--:R-:W-:Y:S01]  /*191b0*/  SHF.R.S32.HI R21, RZ, 0x1f, R0 ;  /* 0x0000001fff157819 */ /* 0x008fe20000011400 */
[----:B------:R-:W-:Y:S06]  /*191c0*/  @!P3 BRA `(.L_x_7245) ;  /* 0x000000000004b947 */ /* 0x000fec0003800000 */
[----:B------:R-:W-:Y:S01]  /*191d0*/  BPT.TRAP 0x1 ;  /* 0x000000040000795c */ /* 0x000fe20000300000 */
.L_x_7245:
[----:B------:R-:W-:Y:S01]  /*191e0*/  IMAD R6, R25, 0x8, R22 ;  /* 0x0000000819067824 */ /* 0x000fe200078e0216 */
[----:B------:R-:W-:Y:S01]  /*191f0*/  SHF.L.U32 R3, R28, 0x1f, RZ ;  /* 0x0000001f1c037819 */ /* 0x000fe200000006ff */
[----:B------:R-:W-:Y:S03]  /*19200*/  BSSY B1, `(.L_x_7246) ;  /* 0x0000003000017945 */ /* 0x000fe60003800000 */
[----:B------:R-:W0:Y:S02]  /*19210*/  SYNCS.PHASECHK.TRANS64.TRYWAIT P0, [R6+URZ+0x28840], R3 ;  /* 0x02884003060075a7 */ /* 0x000e24000800017f */
[----:B0-----:R-:W-:Y:S05]  /*19220*/  @!P0 BRA `(.L_x_7247) ;  /* 0x0000005c009c8947 */ /* 0x001fea0003800000 */
.L_x_7445:
[----:B------:R-:W-:Y:S05]  /*19230*/  BSYNC B1 ;  /* 0x0000000000017941 */ /* 0x000fea0003800000 */
.L_x_7246:
        /* <DEDUP_REMOVED lines=26> */
[----:B0-----:R-:W-:-:S04]  /*193e0*/  IADD3 R2, P0, R2, R5, RZ ;  /* 0x0000000502027210 */ /* 0x001fc80007f1e0ff */
[----:B-1----:R-:W-:-:S05]  /*193f0*/  IADD3.X R3, RZ, R3, RZ, P0, !PT ;  /* 0x00000003ff037210 */ /* 0x002fca00007fe4ff */
        /* <DEDUP_REMOVED lines=41> */
.L_x_7463:
[----:B-1----:R-:W-:-:S04]  /*19690*/  IADD3 R2, P0, R2, R5, RZ ;  /* 0x0000000502027210 */ /* 0x002fc80007f1e0ff */
[----:B------:R-:W-:Y:S02]  /*196a0*/  IADD3.X R3, RZ, R9, RZ, P0, !PT ;  /* 0x00000009ff037210 */ /* 0x000fe400007fe4ff */
[----:B------:R-:W-:-:S03]  /*196b0*/  PLOP3.LUT P0, PT, PT, PT, PT, 0x80, 0x0 ;  /* 0x000000000000781c */ /* 0x000fc60003f0f070 */
[----:B------:R-:W-:Y:S01]  /*196c0*/  @!PT LDS RZ, [RZ] ;  /* 0x00000000fffff984 */ /* 0x000fe20000000800 */
[----:B------:R-:W-:Y:S01]  /*196d0*/  @!PT LDS RZ, [RZ] ;  /* 0x00000000fffff984 */ /* 0x000fe20000000800 */
[----:B------:R-:W-:Y:S01]  /*196e0*/  @!PT LDS RZ, [RZ] ;  /* 0x00000000fffff984 */ /* 0x000fe20000000800 */
[----:B------:R1:W-:Y:S04]  /*196f0*/  LDGSTS.E.BYPASS.LTC128B.128 [R8+0x1bc00], desc[UR42][R2.64], !P4 ;  /* 0x1bc0000002087fae */ /* 0x0003e8000e101d6a */
[----:B------:R1:W-:Y:S01]  /*19700*/  LDGSTS.E.BYPASS.LTC128B.128 [R8+0x1fc00], desc[UR42][R2.64+0x80], !P3 ;  /* 0x1fc0008002087fae */ /* 0x0003e2000d901d6a */
[----:B------:R-:W-:-:S05]  /*19710*/  NOP ;  /* 0x0000000000007918 */ /* 0x000fca0000000000 */
.L_x_7249:
        /* <DEDUP_REMOVED lines=11> */
.L_x_7250:
[----:B------:R1:W-:Y:S01]  /*197d0*/  SYNCS.ARRIVE.TRANS64.A1T0 RZ, [R6+URZ+0x28830], RZ ;  /* 0x028830ff06ff79a7 */ /* 0x0003e2000810003f */
[----:B------:R-:W-:Y:S05]  /*197e0*/  @!P4 BRA `(.L_x_7251) ;  /* 0x000000000004c947 */ /* 0x000fea0003800000 */
[----:B------:R-:W-:Y:S01]  /*197f0*/  BPT.TRAP 0x1 ;  /* 0x000000040000795c */ /* 0x000fe20000300000 */
.L_x_7251:
[----:B------:R-:W-:Y:S01]  /*19800*/  SHF.L.U32 R3, R17, 0x1f, RZ ;  /* 0x0000001f11037819 */ /* 0x000fe200000006ff */
[----:B-1----:R-:W-:Y:S01]  /*19810*/  IMAD R6, R10, 0x8, R22 ;  /* 0x000000080a067824 */ /* 0x002fe200078e0216 */
[----:B------:R-:W-:Y:S03]  /*19820*/  BSSY B1, `(.L_x_7252) ;  /* 0x0000003000017945 */ /* 0x000fe60003800000 */
[----:B------:R-:W1:Y:S02]  /*19830*/  SYNCS.PHASECHK.TRANS64.TRYWAIT P0, [R6+URZ+0x28860], R3 ;  /* 0x02886003060075a7 */ /* 0x000e64000800017f */
[----:B-1----:R-:W-:Y:S05]  /*19840*/  @!P0 BRA `(.L_x_7253) ;  /* 0x0000006000748947 */ /* 0x002fea0003800000 */
.L_x_7464:
[----:B------:R-:W-:Y:S05]  /*19850*/  BSYNC B1 ;  /* 0x0000000000017941 */ /* 0x000fea0003800000 */
.L_x_7252:
[----:B------:R-:W3:Y:S01]  /*19860*/  S2R R2, SR_TID.X ;  /* 0x0000000000027919 */ /* 0x000ee20000002100 */
[----:B------:R-:W-:Y:S01]  /*19870*/  IMAD R8, R33, -0x80, R36 ;  /* 0xffffff8021087824 */ /* 0x000fe200078e0224 */
[----:B------:R-:W-:Y:S01]  /*19880*/  UMOV UR4, 0xffffffff ;  /* 0xffffffff00047882 */ /* 0x000fe20000000000 */
[----:B0-----:R-:W-:Y:S01]  /*19890*/  IMAD R7, R10, 0x4000, R35 ;  /* 0x000040000a077824 */ /* 0x001fe200078e0223 */
[----:B---3--:R-:W-:-:S04]  /*198a0*/  LOP3.LUT R2, R2, 0x7f, RZ, 0xc0, !PT ;  /* 0x0000007f02027812 */ /* 0x008fc800078ec0ff */
[----:B------:R-:W-:-:S04]  /*198b0*/  SHF.R.U32.HI R2, RZ, 0x3, R2 ;  /* 0x00000003ff027819 */ /* 0x000fc80000011602 */
[----:B------:R-:W-:Y:S01]  /*198c0*/  IADD3 R8, -R2, R8, RZ ;  /* 0x0000000802087210 */ /* 0x000fe20007ffe1ff */
        /* <DEDUP_REMOVED lines=59> */
[----:B--2---:R0:W-:Y:S02]  /*19c80*/  LDGSTS.E.BYPASS.LTC128B.128 [R7+0x7400], desc[UR42][R2.64+0x80], !P0 ;  /* 0x0740008002077fae */ /* 0x0041e4000c101d6a */
.L_x_7482:
        /* <DEDUP_REMOVED lines=27> */
.L_x_7255:
        /* <DEDUP_REMOVED lines=11> */
.L_x_7256:
[C---:B------:R-:W-:Y:S01]  /*19ef0*/  ISETP.GT.AND P0, PT, R26.reuse, R37, PT ;  /* 0x000000251a00720c */ /* 0x040fe20003f04270 */
[----:B------:R0:W-:Y:S01]  /*19f00*/  SYNCS.ARRIVE.TRANS64.A1T0 RZ, [R6+URZ+0x28850], RZ ;  /* 0x028850ff06ff79a7 */ /* 0x0001e2000810003f */
[----:B------:R-:W-:Y:S01]  /*19f10*/  IMAD.MOV.U32 R10, RZ, RZ, R25 ;  /* 0x000000ffff0a7224 */ /* 0x000fe200078e0019 */
[----:B------:R-:W-:Y:S01]  /*19f20*/  MOV R33, R26 ;  /* 0x0000001a00217202 */ /* 0x000fe20000000f00 */
[----:B------:R-:W-:Y:S02]  /*19f30*/  IMAD.MOV.U32 R17, RZ, RZ, R28 ;  /* 0x000000ffff117224 */ /* 0x000fe400078e001c */
[----:B0-----:R-:W-:-:S07]  /*19f40*/  VIADD R6, R26, 0xffffffff ;  /* 0xffffffff1a067836 */ /* 0x001fce0000000000 */
[----:B------:R-:W-:Y:S05]  /*19f50*/  @P0 BRA `(.L_x_7257) ;  /* 0xffffffec00f80947 */ /* 0x000fea000383ffff */
.L_x_7244:
[----:B------:R-:W-:Y:S05]  /*19f60*/  BSYNC B0 ;  /* 0x0000000000007941 */ /* 0x000fea0003800000 */
.L_x_7243:
        /* <DEDUP_REMOVED lines=17> */
.L_x_7259:
[----:B------:R-:W-:Y:S05]  /*1a080*/  BSYNC B0 ;  /* 0x0000000000007941 */ /* 0x000fea0003800000 */
.L_x_7258:
[----:B------:R-:W-:-:S05]  /*1a090*/  IMAD.U32 R0, RZ, RZ, UR38 ;  /* 0x00000026ff007e24 */ /* 0x000fca000f8e00ff */
[----:B------:R-:W-:-:S13]  /*1a0a0*/  ISETP.NE.AND P0, PT, R0, 0x3, PT ;  /* 0x000000030000780c */ /* 0x000fda0003f05270 */
[----:B------:R-:W-:Y:S05]  /*1a0b0*/  @!P0 BRA `(.L_x_7260) ;  /* 0x0000000000048947 */ /* 0x000fea0003800000 */
[----:B------:R-:W-:Y:S01]  /*1a0c0*/  BPT.TRAP 0x1 ;  /* 0x000000040000795c */ /* 0x000fe20000300000 */
.L_x_7260:
[----:B------:R-:W-:Y:S01]  /*1a0d0*/  IMAD R0, R25, 0x8, R22 ;  /* 0x0000000819007824 */ /* 0x000fe200078e0216 */
[----:B0-----:R-:W-:Y:S01]  /*1a0e0*/  SHF.L.U32 R3, R28, 0x1f, RZ ;  /* 0x0000001f1c037819 */ /* 0x001fe200000006ff */
[----:B------:R-:W-:Y:S01]  /*1a0f0*/  BSSY B0, `(.L_x_7261) ;  /* 0x0000004000007945 */ /* 0x000fe20003800000 */
[----:B------:R-:W-:Y:S02]  /*1a100*/  IMAD R6, R26, -0x80, R36 ;  /* 0xffffff801a067824 */ /* 0x000fe400078e0224 */
[----:B------:R-:W0:Y:S02]  /*1a110*/  SYNCS.PHASECHK.TRANS64.TRYWAIT P0, [R0+URZ+0x28860], R3 ;  /* 0x02886003000075a7 */ /* 0x000e24000800017f */
[----:B0-----:R-:W-:Y:S05]  /*1a120*/  @!P0 BRA `(.L_x_7262) ;  /* 0x0000006000d88947 */ /* 0x001fea0003800000 */
.L_x_7483:
[----:B------:R-:W-:Y:S05]  /*1a130*/  BSYNC B0 ;  /* 0x0000000000007941 */ /* 0x000fea0003800000 */
.L_x_7261:
[----:B------:R-:W1:Y:S01]  /*1a140*/  S2R R2, SR_TID.X ;  /* 0x0000000000027919 */ /* 0x000e620000002100 */
[----:B------:R-:W-:Y:S01]  /*1a150*/  UMOV UR4, 0xffffffff ;  /* 0xffffffff00047882 */ /* 0x000fe20000000000 */
[----:B------:R-:W-:Y:S02]  /*1a160*/  LEA R9, R25, R35, 0xe ;  /* 0x0000002319097211 */ /* 0x000fe400078e70ff */
        /* <DEDUP_REMOVED lines=24> */
[----:B------:R-:W-:Y:S02]  /*1a2f0*/  SHFL.IDX PT, R10, R23, 0x4, 0x181f ;  /* 0x00981f00170a7f89 */ /* 0x000fe400000e0000 */
[----:B---3--:R-:W-:Y:S02]  /*1a300*/  IADD3.X R3, RZ, R7, RZ, P4, !PT ;  /* 0x00000007ff037210 */ /* 0x008fe400027fe4ff */
        /* <DEDUP_REMOVED lines=31> */
[----:B------:R0:W0:Y:S01]  /*1a500*/  SHFL.IDX PT, R14, R23, 0x7, 0x181f ;  /* 0x00f81f00170e7f89 */ /* 0x00002200000e0000 */
[----:B--2---:R-:W-:-:S05]  /*1a510*/  IADD3.X R3, RZ, R7, RZ, P4, !PT ;  /* 0x00000007ff037210 */ /* 0x004fca00027fe4ff */
[----:B------:R-:W-:Y:S01]  /*1a520*/  LDGSTS.E.BYPASS.LTC128B.128 [R4+0x2c00], desc[UR42][R2.64], !P2 ;  /* 0x02c0000002047fae */ /* 0x000fe2000d101d6a */
[----:B------:R-:W-:-:S03]  /*1a530*/  ISETP.LT.OR P2, PT, R6, 0x61, P1 ;  /* 0x000000610600780c */ /* 0x000fc60000f41670 */
[----:B------:R3:W-:Y:S01]  /*1a540*/  LDGSTS.E.BYPASS.LTC128B.128 [R4+0x6c00], desc[UR42][R2.64+0x80], !P3 ;  /* 0x06c0008002047fae */ /* 0x0007e2000d901d6a */
[----:B------:R-:W-:Y:S02]  /*1a550*/  ISETP.LT.OR P3, PT, R6, 0x61, P0 ;  /* 0x000000610600780c */ /* 0x000fe40000761670 */
[----:B---3--:R-:W-:-:S05]  /*1a560*/  IADD3 R2, P4, R10, R5, RZ ;  /* 0x000000050a027210 */ /* 0x008fca0007f9e0ff */
[----:B-1----:R-:W-:-:S05]  /*1a570*/  IMAD.X R3, RZ, RZ, R8, P4 ;  /* 0x000000ffff037224 */ /* 0x002fca00020e0608 */
[----:B------:R1:W-:Y:S04]  /*1a580*/  LDGSTS.E.BYPASS.LTC128B.128 [R4+0x3400], desc[UR42][R2.64], !P2 ;  /* 0x0340000002047fae */ /* 0x0003e8000d101d6a */
[----:B0---4-:R1:W-:Y:S02]  /*1a590*/  LDGSTS.E.BYPASS.LTC128B.128 [R4+0x7400], desc[UR42][R2.64+0x80], !P3 ;  /* 0x0740008002047fae */ /* 0x0113e4000d901d6a */
.L_x_7501:
        /* <DEDUP_REMOVED lines=11> */
.L_x_7264:
        /* <DEDUP_REMOVED lines=11> */
.L_x_7265:
[----:B------:R0:W-:Y:S01]  /*1a700*/  SYNCS.ARRIVE.TRANS64.A1T0 RZ, [R0+URZ+0x28850], RZ ;  /* 0x028850ff00ff79a7 */ /* 0x0001e2000810003f */
[----:B------:R-:W-:-:S04]  /*1a710*/  IADD3 R25, R25, 0x1, RZ ;  /* 0x0000000119197810 */ /* 0x000fc80007ffe0ff */
[----:B------:R-:W-:-:S04]  /*1a720*/  ISETP.NE.AND P0, PT, R25, 0x2, PT ;  /* 0x000000021900780c */ /* 0x000fc80003f05270 */
[----:B------:R-:W-:Y:S02]  /*1a730*/  SEL R3, RZ, 0x1, P0 ;  /* 0x00000001ff037807 */ /* 0x000fe40000000000 */
[----:B------:R-:W-:Y:S02]  /*1a740*/  SEL R25, R25, RZ, P0 ;  /* 0x000000ff19197207 */ /* 0x000fe40000000000 */
[----:B0-----:R-:W-:-:S07]  /*1a750*/  LOP3.LUT R28, R28, R3, RZ, 0x3c, !PT ;  /* 0x000000031c1c7212 */ /* 0x001fce00078e3cff */
.L_x_7222:
[----:B------:R-:W-:Y:S05]  /*1a760*/  BSYNC B7 ;  /* 0x0000000000077941 */ /* 0x000fea0003800000 */
.L_x_7220:
        /* <DEDUP_REMOVED lines=11> */
.L_x_7266:
[----:B------:R-:W1:Y:S01]  /*1a820*/  S2R R9, SR_TID.X ;  /* 0x0000000000097919 */ /* 0x000e620000002100 */
[----:B------:R-:W-:Y:S01]  /*1a830*/  UMOV UR4, 0xffffffff ;  /* 0xffffffff00047882 */ /* 0x000fe20000000000 */
[----:B-1----:R-:W-:-:S04]  /*1a840*/  LOP3.LUT R9, R9, 0x1f, RZ, 0xc0, !PT ;  /* 0x0000001f09097812 */ /* 0x002fc800078ec0ff */
[----:B------:R-:W-:Y:S01]  /*1a850*/  ISETP.NE.AND P0, PT, R9, 0x1f, PT ;  /* 0x0000001f0900780c */ /* 0x000fe20003f05270 */
[----:B------:R-:W-:-:S12]  /*1a860*/  BRA.DIV UR4, `(.L_x_7268) ;  /* 0x0000006604987947 */ /* 0x000fd8000b800000 */
[----:B0-----:R-:W-:Y:S01]  /*1a870*/  IMAD.IADD R7, R19, 0x1, R9 ;  /* 0x0000000113077824 */ /* 0x001fe200078e0209 */
        /* <DEDUP_REMOVED lines=16> */
[----:B--2---:R-:W-:-:S02]  /*1a980*/  @!P1 MOV R7, R6 ;  /* 0x0000000600079202 */ /* 0x004fc40000000f00 */
[----:B------:R-:W-:Y:S01]  /*1a990*/  MOV R6, RZ ;  /* 0x000000ff00067202 */ /* 0x000fe20000000f00 */
[----:B---3--:R-:W-:Y:S01]  /*1a9a0*/  @!P1 IMAD.MOV.U32 R4, RZ, RZ, R5 ;  /* 0x000000ffff049224 */ /* 0x008fe200078e0005 */
        /* <DEDUP_REMOVED lines=18> */
.L_x_7511:
[----:B------:R-:W-:Y:S02]  /*1aad0*/  ULDC UR4, c[0x0][0xc38] ;  /* 0x00030e0000047ab9 */ /* 0x000fe40000000800 */
[----:B------:R-:W-:-:S04]  /*1aae0*/  IMAD.U32 R5, RZ, RZ, UR4 ;  /* 0x00000004ff057e24 */ /* 0x000fc8000f8e00ff */
[----:B-1----:R-:W-:-:S04]  /*1aaf0*/  IMAD R14, R14, R5, RZ ;  /* 0x000000050e0e7224 */ /* 0x002fc800078e02ff */
[----:B------:R-:W-:-:S05]  /*1ab00*/  IMAD.IADD R9, R8, 0x1, R14 ;  /* 0x0000000108097824 */ /* 0x000fca00078e020e */
[----:B------:R-:W-:-:S13]  /*1ab10*/  ISETP.GT.AND P6, PT, R9, R0, PT ;  /* 0x000000000900720c */ /* 0x000fda0003fc4270 */
[----:B------:R-:W-:Y:S05]  /*1ab20*/  @P6 BRA `(.L_x_7269) ;  /* 0x0000000000a46947 */ /* 0x000fea0003800000 */
.L_x_7272:
[----:B0-----:R-:W0:Y:S01]  /*1ab30*/  LDC R2, c[0x0][0xc3c] ;  /* 0x00030f00ff027b82 */ /* 0x001e220000000800 */
[----:B------:R-:W-:-:S05]  /*1ab40*/  VIADD R19, R19, 0x1f ;  /* 0x0000001f13137836 */ /* 0x000fca0000000000 */
[----:B0-----:R-:W-:-:S13]  /*1ab50*/  ISETP.GE.AND P6, PT, R19, R2, PT ;  /* 0x000000021300720c */ /* 0x001fda0003fc6270 */
[----:B------:R-:W-:Y:S05]  /*1ab60*/  @P6 BRA `(.L_x_7270) ;  /* 0x0000000400b86947 */ /* 0x000fea0003800000 */
[----:B------:R-:W0:Y:S01]  /*1ab70*/  S2R R3, SR_TID.X ;  /* 0x0000000000037919 */ /* 0x000e220000002100 */
[----:B------:R-:W-:Y:S01]  /*1ab80*/  IMAD.MOV.U32 R7, RZ, RZ, RZ ;  /* 0x000000ffff077224 */ /* 0x000fe200078e00ff */
[----:B0-----:R-:W-:-:S04]  /*1ab90*/  LOP3.LUT R3, R3, 0x1f, RZ, 0xc0, !PT ;  /* 0x0000001f03037812 */ /* 0x001fc800078ec0ff */
[----:B------:R-:W-:-:S04]  /*1aba0*/  IADD3 R11, R19, R3, RZ ;  /* 0x00000003130b7210 */ /* 0x000fc80007ffe0ff */
        /* <DEDUP_REMOVED lines=27> */
.L_x_7519:
[----:B------:R-:W-:Y:S02]  /*1ad60*/  ULDC UR4, c[0x0][0xc38] ;  /* 0x00030e0000047ab9 */ /* 0x000fe40000000800 */
[----:B------:R-:W-:-:S05]  /*1ad70*/  MOV R5, UR4 ;  /* 0x0000000400057c02 */ /* 0x000fca0008000f00 */
[----:B-1----:R-:W-:-:S04]  /*1ad80*/  IMAD R14, R14, R5, RZ ;  /* 0x000000050e0e7224 */ /* 0x002fc800078e02ff */
[----:B------:R-:W-:-:S05]  /*1ad90*/  IMAD.IADD R9, R14, 0x1, R9 ;  /* 0x000000010e097824 */ /* 0x000fca00078e0209 */
[----:B------:R-:W-:-:S13]  /*1ada0*/  ISETP.GT.AND P6, PT, R9, R0, PT ;  /* 0x000000000900720c */ /* 0x000fda0003fc4270 */
[----:B------:R-:W-:Y:S05]  /*1adb0*/  @!P6 BRA `(.L_x_7272) ;  /* 0xfffffffc005ce947 */ /* 0x000fea000383ffff */
.L_x_7269:
        /* <DEDUP_REMOVED lines=9> */
.L_x_7524:
[----:B------:R-:W-:-:S13]  /*1ae50*/  ISETP.NE.AND P0, PT, R3, RZ, PT ;  /* 0x000000ff0300720c */ /* 0x000fda0003f05270 */
[----:B------:R-:W-:Y:S05]  /*1ae60*/  @!P0 BRA `(.L_x_7274) ;  /* 0x0000000000108947 */ /* 0x000fea0003800000 */
[----:B------:R-:W-:Y:S01]  /*1ae70*/  UMOV UR4, 0xffffffff ;  /* 0xffffffff00047882 */ /* 0x000fe20000000000 */
[----:B------:R-:W-:Y:S02]  /*1ae80*/  VIADD R12, R8, 0xffffffff ;  /* 0xffffffff080c7836 */ /* 0x000fe40000000000 */
[----:B------:R-:W-:Y:S05]  /*1ae90*/  BRA.DIV UR4, `(.L_x_7275) ;  /* 0x0000006a045c7947 */ /* 0x000fea000b800000 */
[----:B------:R4:W0:Y:S02]  /*1aea0*/  SHFL.IDX PT, R6, R2, R12, 0x1f ;  /* 0x00001f0c02067589 */ /* 0x00082400000e0000 */
.L_x_7274:
        /* <DEDUP_REMOVED lines=34> */
[----:B------:R-:W-:Y:S01]  /*1b0d0*/  @P0 VIADD R6, R6, 0x1 ;  /* 0x0000000106060836 */ /* 0x000fe20000000000 */
[----:B------:R-:W-:-:S11]  /*1b0e0*/  IADD3 R3, RZ, -R3, RZ ;  /* 0x80000003ff037210 */ /* 0x000fd60007ffe0ff */
[----:B------:R-:W-:Y:S01]  /*1b0f0*/  @!P2 IMAD.MOV R6, RZ, RZ, -R6 ;  /* 0x000000ffff06a224 */ /* 0x000fe200078e0a06 */
[----:B------:R-:W-:-:S04]  /*1b100*/  @!P1 LOP3.LUT R6, RZ, R7, RZ, 0x33, !PT ;  /* 0x00000007ff069212 */ /* 0x000fc800078e33ff */
[-C--:B------:R-:W-:Y:S01]  /*1b110*/  IABS R2, R6.reuse ;  /* 0x0000000600027213 */ /* 0x080fe20000000000 */
[----:B------:R-:W-:-:S04]  /*1b120*/  IMAD R7, R7, R6, RZ ;  /* 0x0000000607077224 */ /* 0x000fc800078e02ff */
[----:B------:R-:W-:Y:S01]  /*1b130*/  IMAD.HI.U32 R9, R9, R2, RZ ;  /* 0x0000000209097227 */ /* 0x000fe200078e00ff */
[----:B------:R-:W-:-:S03]  /*1b140*/  IADD3 R17, R0, -R7, RZ ;  /* 0x8000000700117210 */ /* 0x000fc60007ffe0ff */
        /* <DEDUP_REMOVED lines=16> */
.L_x_7270:
[----:B------:R-:W-:Y:S01]  /*1b250*/  UMOV UR4, URZ ;  /* 0x0000003f00047c82 */ /* 0x000fe20008000000 */
[----:B------:R-:W-:Y:S01]  /*1b260*/  UMOV UR5, URZ ;  /* 0x0000003f00057c82 */ /* 0x000fe20008000000 */
[----:B------:R-:W-:Y:S01]  /*1b270*/  ULDC UR6, c[0x0][0xc3c] ;  /* 0x00030f0000067ab9 */ /* 0x000fe20000000800 */
[----:B------:R-:W-:Y:S01]  /*1b280*/  IMAD.MOV.U32 R16, RZ, RZ, R0 ;  /* 0x000000ffff107224 */ /* 0x000fe200078e0000 */
[----:B------:R-:W-:Y:S01]  /*1b290*/  MOV R18, UR5 ;  /* 0x0000000500127c02 */ /* 0x000fe20008000f00 */
[----:B------:R-:W-:Y:S02]  /*1b2a0*/  IMAD.U32 R17, RZ, RZ, UR4 ;  /* 0x00000004ff117e24 */ /* 0x000fe4000f8e00ff */
[----:B------:R-:W-:-:S07]  /*1b2b0*/  IMAD.U32 R19, RZ, RZ, UR6 ;  /* 0x00000006ff137e24 */ /* 0x000fce000f8e00ff */
.L_x_7276:
        /* <DEDUP_REMOVED lines=10> */
.L_x_7267:
[----:B------:R-:W-:Y:S02]  /*1b360*/  ULDC UR4, c[0x0][0xc3c] ;  /* 0x00030f0000047ab9 */ /* 0x000fe40000000800 */
[----:B-1----:R-:W-:-:S13]  /*1b370*/  ISETP.GE.AND P0, PT, R19, UR4, PT ;  /* 0x0000000413007c0c */ /* 0x002fda000bf06270 */
[----:B------:R-:W-:Y:S05]  /*1b380*/  @!P0 BRA `(.L_x_7277) ;  /* 0xffffffa000648947 */ /* 0x000fea000383ffff */
[----:B------:R-:W-:Y:S05]  /*1b390*/  BSYNC B8 ;  /* 0x0000000000087941 */ /* 0x000fea0003800000 */
.L_x_7176:
        /* <DEDUP_REMOVED lines=12> */
.L_x_7527:
[----:B------:R-:W-:Y:S05]  /*1b460*/  BSYNC B0 ;  /* 0x0000000000007941 */ /* 0x000fea0003800000 */
.L_x_7278:
[----:B------:R-:W-:-:S03]  /*1b470*/  UMOV UR4, 0xffffffff ;  /* 0xffffffff00047882 */ /* 0x000fc60000000000 */
[----:B------:R-:W-:Y:S05]  /*1b480*/  BRA.DIV UR4, `(.L_x_7280) ;  /* 0x00000066041c7947 */ /* 0x000fea000b800000 */
[----:B0-----:R-:W0:Y:S02]  /*1b490*/  S2R R0, SR_TID.X ;  /* 0x0000000000007919 */ /* 0x001e240000002100 */
[----:B0-----:R-:W-:-:S04]  /*1b4a0*/  SHF.R.U32.HI R0, RZ, 0x5, R0 ;  /* 0x00000005ff007819 */ /* 0x001fc80000011600 */
[----:B------:R-:W-:-:S05]  /*1b4b0*/  LOP3.LUT R0, R0, 0x3, RZ, 0xc0, !PT ;  /* 0x0000000300007812 */ /* 0x000fca00078ec0ff */
[----:B------:R0:W1:Y:S02]  /*1b4c0*/  SHFL.IDX PT, R14, R0, RZ, 0x1f ;  /* 0x00001fff000e7589 */ /* 0x00006400000e0000 */
.L_x_7530:
[----:B-1----:R-:W-:-:S13]  /*1b4d0*/  ISETP.NE.AND P0, PT, R14, RZ, PT ;  /* 0x000000ff0e00720c */ /* 0x002fda0003f05270 */
[----:B------:R-:W-:Y:S05]  /*1b4e0*/  @P0 BRA `(.L_x_6959) ;  /* 0x0000000000880947 */ /* 0x000fea0003800000 */
[----:B------:R-:W-:-:S03]  /*1b4f0*/  UMOV UR4, 0xffffffff ;  /* 0xffffffff00047882 */ /* 0x000fc60000000000 */
[----:B------:R-:W-:Y:S05]  /*1b500*/  BRA.DIV UR4, `(.L_x_7281) ;  /* 0x0000006604307947 */ /* 0x000fea000b800000 */
[----:B------:R-:W-:-:S13]  /*1b510*/  ELECT P6, URZ, PT ;  /* 0x00000000003f782f */ /* 0x000fda00038c0000 */
.L_x_7533:
[----:B------:R-:W-:Y:S05]  /*1b520*/  @!P6 BRA `(.L_x_6959) ;  /* 0x000000000078e947 */ /* 0x000fea0003800000 */
[----:B------:R-:W-:-:S06]  /*1b530*/  ULOP3.LUT UR4, UR36, 0x2, URZ, 0xfc, !UPT ;  /* 0x0000000224047892 */ /* 0x000fcc000f8efc3f */
[----:B0-----:R-:W-:-:S04]  /*1b540*/  MOV R0, UR4 ;  /* 0x0000000400007c02 */ /* 0x001fc80008000f00 */
[----:B------:R-:W-:-:S13]  /*1b550*/  ISETP.NE.AND P0, PT, R0, 0x3, PT ;  /* 0x000000030000780c */ /* 0x000fda0003f05270 */
[----:B------:R-:W-:Y:S05]  /*1b560*/  @!P0 BRA `(.L_x_7282) ;  /* 0x0000000000048947 */ /* 0x000fea0003800000 */
[----:B------:R-:W-:Y:S01]  /*1b570*/  BPT.TRAP 0x1 ;  /* 0x000000040000795c */ /* 0x000fe20000300000 */
.L_x_7282:
[C---:B------:R-:W-:Y:S01]  /*1b580*/  IMAD R5, R25.reuse, 0x8, R4 ;  /* 0x0000000819057824 */ /* 0x040fe200078e0204 */
[----:B------:R-:W-:Y:S01]  /*1b590*/  SHF.L.U32 R0, R28, 0x1f, RZ ;  /* 0x0000001f1c007819 */ /* 0x000fe200000006ff */
[----:B------:R-:W-:-:S03]  /*1b5a0*/  VIADD R25, R25, 0x1 ;  /* 0x0000000119197836 */ /* 0x000fc60000000000 */
[----:B------:R-:W0:Y:S02]  /*1b5b0*/  SYNCS.PHASECHK.TRANS64.TRYWAIT P1, [R5+URZ+0x28840], R0 ;  /* 0x02884000050075a7 */ /* 0x000e24000802017f */
[----:B------:R-:W-:-:S04]  /*1b5c0*/  ISETP.NE.AND P2, PT, R25, 0x2, PT ;  /* 0x000000021900780c */ /* 0x000fc80003f45270 */
[----:B------:R-:W-:Y:S01]  /*1b5d0*/  SEL R3, RZ, 0x1, P2 ;  /* 0x00000001ff037807 */ /* 0x000fe20001000000 */
[----:B0-----:R-:W-:Y:S08]  /*1b5e0*/  @!P1 BRA `(.L_x_7283) ;  /* 0x0000006400189947 */ /* 0x001ff00003800000 */
.L_x_7534:
[----:B------:R-:W-:Y:S02]  /*1b5f0*/  SEL R25, R25, RZ, P2 ;  /* 0x000000ff19197207 */ /* 0x000fe40001000000 */
[----:B------:R-:W-:Y:S01]  /*1b600*/  LOP3.LUT R2, R28, R3, RZ, 0x3c, !PT ;  /* 0x000000031c027212 */ /* 0x000fe200078e3cff */
[----:B------:R-:W-:Y:S06]  /*1b610*/  @!P0 BRA `(.L_x_7284) ;  /* 0x0000000000048947 */ /* 0x000fec0003800000 */
[----:B------:R-:W-:Y:S01]  /*1b620*/  BPT.TRAP 0x1 ;  /* 0x000000040000795c */ /* 0x000fe20000300000 */
.L_x_7284:
[----:B------:R-:W-:Y:S01]  /*1b630*/  IMAD R25, R25, 0x8, R4 ;  /* 0x0000000819197824 */ /* 0x000fe200078e0204 */
[----:B------:R-:W-:-:S04]  /*1b640*/  SHF.L.U32 R2, R2, 0x1f, RZ ;  /* 0x0000001f02027819 */ /* 0x000fc800000006ff */
[----:B------:R-:W1:Y:S02]  /*1b650*/  SYNCS.PHASECHK.TRANS64.TRYWAIT P1, [R25+URZ+0x28840], R2 ;  /* 0x02884002190075a7 */ /* 0x000e64000802017f */
[----:B-1----:R-:W-:Y:S05]  /*1b660*/  @!P1 BRA `(.L_x_7285) ;  /* 0x00000064000c9947 */ /* 0x002fea0003800000 */
.L_x_7535:
[----:B------:R-:W-:Y:S05]  /*1b670*/  @!P0 BRA `(.L_x_7286) ;  /* 0x0000000000048947 */ /* 0x000fea0003800000 */
[----:B------:R-:W-:Y:S01]  /*1b680*/  BPT.TRAP 0x1 ;  /* 0x000000040000795c */ /* 0x000fe20000300000 */
.L_x_7286:
[----:B------:R-:W3:Y:S02]  /*1b690*/  SYNCS.PHASECHK.TRANS64.TRYWAIT P1, [R5+URZ+0x28860], R0 ;  /* 0x02886000050075a7 */ /* 0x000ee4000802017f */
[----:B---3--:R-:W-:Y:S05]  /*1b6a0*/  @!P1 BRA `(.L_x_7287) ;  /* 0x0000006400109947 */ /* 0x008fea0003800000 */
.L_x_7536:
[----:B------:R-:W-:Y:S05]  /*1b6b0*/  @!P0 BRA `(.L_x_7288) ;  /* 0x0000000000048947 */ /* 0x000fea0003800000 */
[----:B------:R-:W-:Y:S01]  /*1b6c0*/  BPT.TRAP 0x1 ;  /* 0x000000040000795c */ /* 0x000fe20000300000 */
.L_x_7288:
[----:B----4-:R4:W0:Y:S02]  /*1b6d0*/  SYNCS.PHASECHK.TRANS64.TRYWAIT P0, [R25+URZ+0x28860], R2 ;  /* 0x02886002190075a7 */ /* 0x010824000800017f */
[----:B0-----:R-:W-:Y:S05]  /*1b6e0*/  @!P0 NANOSLEEP.SYNCS 0x989680 ;  /* 0x009896800000895d */ /* 0x001fea0003900000 */
[----:B------:R-:W0:Y:S02]  /*1b6f0*/  @!P0 SYNCS.PHASECHK.TRANS64 P0, [R25+URZ+0x28860], R2 ;  /* 0x02886002190085a7 */ /* 0x000e24000800007f */
[----:B0-----:R-:W-:Y:S05]  /*1b700*/  @!P0 BRA `(.L_x_7288) ;  /* 0xfffffffc00f08947 */ /* 0x001fea000383ffff */
.L_x_6959:
[----:B------:R-:W-:Y:S05]  /*1b710*/  BSYNC B9 ;  /* 0x0000000000097941 */ /* 0x000fea0003800000 */
.L_x_6956:
[----:B------:R-:W-:Y:S05]  /*1b720*/  EXIT ;  /* 0x000000000000794d */ /* 0x000fea0003800000 */
.L_x_6983:
[----:B0-----:R0:W1:Y:S02]  /*1b730*/  SYNCS.PHASECHK.TRANS64.TRYWAIT P6, [R90+URZ+0x28890], R103 ;  /* 0x028890675a0075a7 */ /* 0x00106400080c017f */
[----:B-1----:R-:W-:Y:S05]  /*1b740*/  @!P6 NANOSLEEP.SYNCS 0x989680 ;  /* 0x009896800000e95d */ /* 0x002fea0003900000 */
[----:B------:R-:W1:Y:S02]  /*1b750*/  @!P6 SYNCS.PHASECHK.TRANS64 P6, [R90+URZ+0x28890], R103 ;  /* 0x028890675a00e5a7 */ /* 0x000e6400080c007f */
[----:B-1----:R-:W-:Y:S05]  /*1b760*/  @!P6 BRA `(.L_x_6983) ;  /* 0xfffffffc00f0e947 */ /* 0x002fea000383ffff */
[----:B------:R-:W-:Y:S05]  /*1b770*/  BRA `(.L_x_7289) ;  /* 0xfffffe7800dc7947 */ /* 0x000fea000383ffff */
.L_x_6984:
        /* <DEDUP_REMOVED lines=8> */
.L_x_7291:
[----:B------:R-:W-:Y:S05]  /*1b800*/  BSYNC B1 ;  /* 0x0000000000017941 */ /* 0x000fea0003800000 */
.L_x_7290:
[----:B------:R-:W-:Y:S01]  /*1b810*/  IMAD.MOV.U32 R13, RZ, RZ, R109 ;  /* 0x000000ffff0d7224 */ /* 0x000fe200078e006d */
[----:B------:R-:W-:Y:S01]  /*1b820*/  MOV R15, 0xffffffff ;  /* 0xffffffff000f7802 */ /* 0x000fe20000000f00 */
[----:B------:R-:W-:Y:S01]  /*1b830*/  IMAD.MOV.U32 R12, RZ, RZ, RZ ;  /* 0x000000ffff0c7224 */ /* 0x000fe200078e00ff */
[----:B------:R-:W-:Y:S01]  /*1b840*/  MOV R75, R14 ;  /* 0x0000000e004b7202 */ /* 0x000fe20000000f00 */
[----:B------:R-:W-:-:S07]  /*1b850*/  IMAD.MOV.U32 R11, RZ, RZ, 0x181f ;  /* 0x0000181fff0b7424 */ /* 0x000fce00078e00ff */
[----:B------:R-:W-:Y:S05]  /*1b860*/  WARPSYNC.COLLECTIVE R15, `(.L_x_7292) ;  /* 0x000000000f087348 */ /* 0x000fea0003c00000 */
[----:B------:R0:W1:Y:S02]  /*1b870*/  SHFL.IDX P6, R14, R13, R12, R11 ;  /* 0x0000000c0d0e7389 */ /* 0x00006400000c000b */
[----:B01----:R-:W-:Y:S01]  /*1b880*/  ENDCOLLECTIVE ;  /* 0x000000000000791b */ /* 0x003fe20003800000 */
.L_x_7292:
[----:B------:R-:W-:Y:S01]  /*1b890*/  IMAD.MOV.U32 R74, RZ, RZ, R14 ;  /* 0x000000ffff4a7224 */ /* 0x000fe200078e000e */
[----:B------:R-:W-:Y:S06]  /*1b8a0*/  BRA `(.L_x_7293) ;  /* 0xfffffe7800a47947 */ /* 0x000fec000383ffff */
.L_x_6993:
        /* <DEDUP_REMOVED lines=8> */
.L_x_7295:
[----:B------:R-:W-:Y:S05]  /*1b930*/  BSYNC B1 ;  /* 0x0000000000017941 */ /* 0x000fea0003800000 */
.L_x_7294:
        /* <DEDUP_REMOVED lines=8> */
.L_x_7296:
[----:B------:R-:W-:Y:S01]  /*1b9c0*/  IMAD.MOV.U32 R66, RZ, RZ, R14 ;  /* 0x000000ffff427224 */ /* 0x000fe200078e000e */
[----:B------:R-:W-:Y:S06]  /*1b9d0*/  BRA `(.L_x_7297) ;  /* 0xfffffe8000087947 */ /* 0x000fec000383ffff */
.L_x_7002:
[----:B------:R-:W-:Y:S01]  /*1b9e0*/  BSSY B1, `(.L_x_7298) ;  /* 0x0000008000017945 */ /* 0x000fe20003800000 */
[----:B0---4-:R-:W-:Y:S01]  /*1b9f0*/  MOV R13, R108 ;  /* 0x0000006c000d7202 */ /* 0x011fe20000000f00 */
[----:B------:R-:W-:Y:S02]  /*1ba00*/  IMAD.MOV.U32 R12, RZ, RZ, 0x2 ;  /* 0x00000002ff0c7424 */ /* 0x000fe400078e00ff */
[----:B------:R-:W-:Y:S02]  /*1ba10*/  IMAD.MOV.U32 R11, RZ, RZ, 0x181f ;  /* 0x0000181fff0b7424 */ /* 0x000fe400078e00ff */
[----:B------:R-:W-:-:S07]  /*1ba20*/  IMAD.MOV.U32 R15, RZ, RZ, -0x1 ;  /* 0xffffffffff0f7424 */ /* 0x000fce00078e00ff */
[----:B-123--:R-:W-:Y:S05]  /*1ba30*/  WARPSYNC.COLLECTIVE R15, `(.L_x_7299) ;  /* 0x000000000f087348 */ /* 0x00efea0003c00000 */
[----:B------:R0:W4:Y:S02]  /*1ba40*/  SHFL.IDX P6, R14, R13, R12, R11 ;  /* 0x0000000c0d0e7389 */ /* 0x00012400000c000b */
[----:B01234-:R-:W-:Y:S01]  /*1ba50*/  ENDCOLLECTIVE ;  /* 0x000000000000791b */ /* 0x01ffe20003800000 */
.L_x_7299:
[----:B------:R-:W-:Y:S05]  /*1ba60*/  BSYNC B1 ;  /* 0x0000000000017941 */ /* 0x000fea0003800000 */
.L_x_7298:
        /* <DEDUP_REMOVED lines=8> */
.L_x_7300:
[----:B------:R-:W-:Y:S01]  /*1baf0*/  IMAD.MOV.U32 R58, RZ, RZ, R14 ;  /* 0x000000ffff3a7224 */ /* 0x000fe200078e000e */
[----:B------:R-:W-:Y:S06]  /*1bb00*/  BRA `(.L_x_7301) ;  /* 0xfffffe84006c7947 */ /* 0x000fec000383ffff */
.L_x_7011:
        /* <DEDUP_REMOVED lines=8> */
.L_x_7303:
[----:B------:R-:W-:Y:S05]  /*1bb90*/  BSYNC B1 ;  /* 0x0000000000017941 */ /* 0x000fea0003800000 */
.L_x_7302:
        /* <DEDUP_REMOVED lines=8> */
.L_x_7304:
[----:B------:R-:W-:Y:S01]  /*1bc20*/  IMAD.MOV.U32 R109, RZ, RZ, R14 ;  /* 0x000000ffff6d7224 */ /* 0x000fe200078e000e */
[----:B------:R-:W-:Y:S06]  /*1bc30*/  BRA `(.L_x_7305) ;  /* 0xfffffe8800d07947 */ /* 0x000fec000383ffff */
.L_x_7023:
[----:B-1----:R1:W2:Y:S02]  /*1bc40*/  SYNCS.PHASECHK.TRANS64.TRYWAIT P4, [R90+URZ+0x28890], R103 ;  /* 0x028890675a0075a7 */ /* 0x0022a4000808017f */
[----:B--2---:R-:W-:Y:S05]  /*1bc50*/  @!P4 NANOSLEEP.SYNCS 0x989680 ;  /* 0x009896800000c95d */ /* 0x004fea0003900000 */
[----:B------:R-:W2:Y:S02]  /*1bc60*/  @!P4 SYNCS.PHASECHK.TRANS64 P4, [R90+URZ+0x28890], R103 ;  /* 0x028890675a00c5a7 */ /* 0x000ea4000808007f */
[----:B--2---:R-:W-:Y:S05]  /*1bc70*/  @!P4 BRA `(.L_x_7023) ;  /* 0xfffffffc00f0c947 */ /* 0x004fea000383ffff */
[----:B------:R-:W-:Y:S05]  /*1bc80*/  BRA `(.L_x_7306) ;  /* 0xfffffe9800b07947 */ /* 0x000fea000383ffff */
.L_x_7024:
[----:B------:R-:W-:Y:S01]  /*1bc90*/  BSSY B1, `(.L_x_7307) ;  /* 0x0000008000017945 */ /* 0x000fe20003800000 */
[----:B------:R-:W-:Y:S01]  /*1bca0*/  MOV R13, R108 ;  /* 0x0000006c000d7202 */ /* 0x000fe20000000f00 */
[----:B------:R-:W-:Y:S02]  /*1bcb0*/  IMAD.MOV.U32 R12, RZ, RZ, RZ ;  /* 0x000000ffff0c7224 */ /* 0x000fe400078e00ff */
[----:B------:R-:W-:Y:S02]  /*1bcc0*/  IMAD.MOV.U32 R11, RZ, RZ, 0x181f ;  /* 0x0000181fff0b7424 */ /* 0x000fe400078e00ff */
[----:B------:R-:W-:-:S07]  /*1bcd0*/  IMAD.MOV.U32 R15, RZ, RZ, -0x1 ;  /* 0xffffffffff0f7424 */ /* 0x000fce00078e00ff */
[----:B-1----:R-:W-:Y:S05]  /*1bce0*/  WARPSYNC.COLLECTIVE R15, `(.L_x_7308) ;  /* 0x000000000f087348 */ /* 0x002fea0003c00000 */
[----:B------:R0:W2:Y:S02]  /*1bcf0*/  SHFL.IDX P6, R14, R13, R12, R11 ;  /* 0x0000000c0d0e7389 */ /* 0x0000a400000c000b */
[----:B012---:R-:W-:Y:S01]  /*1bd00*/  ENDCOLLECTIVE ;  /* 0x000000000000791b */ /* 0x007fe20003800000 */
.L_x_7308:
[----:B------:R-:W-:Y:S05]  /*1bd10*/  BSYNC B1 ;  /* 0x0000000000017941 */ /* 0x000fea0003800000 */
.L_x_7307:
        /* <DEDUP_REMOVED lines=8> */
.L_x_7309:
[----:B------:R-:W-:Y:S01]  /*1bda0*/  IMAD.MOV.U32 R106, RZ, RZ, R14 ;  /* 0x000000ffff6a7224 */ /* 0x000fe200078e000e */
[----:B------:R-:W-:Y:S06]  /*1bdb0*/  BRA `(.L_x_7310) ;  /* 0xfffffe98007c7947 */ /* 0x000fec000383ffff */
.L_x_7029:
        /* <DEDUP_REMOVED lines=8> */
.L_x_7312:
[----:B------:R-:W-:Y:S05]  /*1be40*/  BSYNC B1 ;  /* 0x0000000000017941 */ /* 0x000fea0003800000 */
.L_x_7311:
        /* <DEDUP_REMOVED lines=8> */
.L_x_7313:
[----:B------:R-:W-:Y:S01]  /*1bed0*/  IMAD.MOV.U32 R46, RZ, RZ, R14 ;  /* 0x000000ffff2e7224 */ /* 0x000fe200078e000e */
[----:B------:R-:W-:Y:S06]  /*1bee0*/  BRA `(.L_x_7314) ;  /* 0xfffffea000147947 */ /* 0x000fec000383ffff */
.L_x_7034:
        /* <DEDUP_REMOVED lines=8> */
.L_x_7316:
[----:B------:R-:W-:Y:S05]  /*1bf70*/  BSYNC B1 ;  /* 0x0000000000017941 */ /* 0x000fea0003800000 */
.L_x_7315:
        /* <DEDUP_REMOVED lines=8> */
.L_x_7317:
[----:B------:R-:W-:Y:S01]  /*1c000*/  MOV R46, R14 ;  /* 0x0000000e002e7202 */ /* 0x000fe20000000f00 */
[----:B------:R-:W-:Y:S06]  /*1c010*/  BRA `(.L_x_7318) ;  /* 0xfffffea400b87947 */ /* 0x000fec000383ffff */
.L_x_7039:
        /* <DEDUP_REMOVED lines=8> */
.L_x_7320:
[----:B------:R-:W-:Y:S05]  /*1c0a0*/  BSYNC B1 ;  /* 0x0000000000017941 */ /* 0x000fea0003800000 */
.L_x_7319:
        /* <DEDUP_REMOVED lines=8> */
.L_x_7321:
[----:B------:R-:W-:Y:S01]  /*1c130*/  IMAD.MOV.U32 R109, RZ, RZ, R14 ;  /* 0x000000ffff6d7224 */ /* 0x000fe200078e000e */
[----:B------:R-:W-:Y:S06]  /*1c140*/  BRA `(.L_x_7322) ;  /* 0xfffffeac00587947 */ /* 0x000fec000383ffff */
.L_x_7044:
[----:B0-----:R0:W1:Y:S02]  /*1c150*/  SYNCS.PHASECHK.TRANS64.TRYWAIT P3, [R90+URZ+0x28890], R103 ;  /* 0x028890675a0075a7 */ /* 0x001064000806017f */
[----:B-1----:R-:W-:Y:S05]  /*1c160*/  @!P3 NANOSLEEP.SYNCS 0x989680 ;  /* 0x009896800000b95d */ /* 0x002fea0003900000 */
[----:B------:R-:W1:Y:S02]  /*1c170*/  @!P3 SYNCS.PHASECHK.TRANS64 P3, [R90+URZ+0x28890], R103 ;  /* 0x028890675a00b5a7 */ /* 0x000e64000806007f */
[----:B-1----:R-:W-:Y:S05]  /*1c180*/  @!P3 BRA `(.L_x_7044) ;  /* 0xfffffffc00f0b947 */ /* 0x002fea000383ffff */
[----:B------:R-:W-:Y:S05]  /*1c190*/  BRA `(.L_x_7323) ;  /* 0xfffffeb400507947 */ /* 0x000fea000383ffff */
.L_x_7045:
        /* <DEDUP_REMOVED lines=8> */
.L_x_7325:
[----:B------:R-:W-:Y:S05]  /*1c220*/  BSYNC B1 ;  /* 0x0000000000017941 */ /* 0x000fea0003800000 */
.L_x_7324:
        /* <DEDUP_REMOVED lines=8> */
.L_x_7326:
[----:B------:R-:W-:Y:S05]  /*1c2b0*/  BRA `(.L_x_7327) ;  /* 0xfffffeb400707947 */ /* 0x000fea000383ffff */
.L_x_7048:
[----:B------:R-:W-:Y:S01]  /*1c2c0*/  BSSY B1, `(.L_x_7328) ;  /* 0x0000008000017945 */ /* 0x000fe20003800000 */
[----:B----4-:R-:W-:Y:S01]  /*1c2d0*/  IMAD.MOV.U32 R13, RZ, RZ, R45 ;  /* 0x000000ffff0d7224 */ /* 0x010fe200078e002d */
[----:B------:R-:W-:Y:S01]  /*1c2e0*/  MOV R12, 0x1 ;  /* 0x00000001000c7802 */ /* 0x000fe20000000f00 */
[----:B------:R-:W-:Y:S02]  /*1c2f0*/  IMAD.MOV.U32 R11, RZ, RZ, 0x181f ;  /* 0x0000181fff0b7424 */ /* 0x000fe400078e00ff */
[----:B------:R-:W-:-:S07]  /*1c300*/  IMAD.MOV.U32 R15, RZ, RZ, -0x1 ;  /* 0xffffffffff0f7424 */ /* 0x000fce00078e00ff */
[----:B0123--:R-:W-:Y:S05]  /*1c310*/  WARPSYNC.COLLECTIVE R15, `(.L_x_7329) ;  /* 0x000000000f087348 */ /* 0x00ffea0003c00000 */
[----:B---3--:R3:W4:Y:S02]  /*1c320*/  SHFL.IDX P6, R14, R13, R12, R11 ;  /* 0x0000000c0d0e7389 */ /* 0x00872400000c000b */
[----:B01234-:R-:W-:Y:S01]  /*1c330*/  ENDCOLLECTIVE ;  /* 0x000000000000791b */ /* 0x01ffe20003800000 */
.L_x_7329:
[----:B------:R-:W-:Y:S05]  /*1c340*/  BSYNC B1 ;  /* 0x0000000000017941 */ /* 0x000fea0003800000 */
.L_x_7328:
        /* <DEDUP_REMOVED lines=8> */
.L_x_7330:
[----:B------:R-:W-:Y:S05]  /*1c3d0*/  BRA `(.L_x_7331) ;  /* 0xfffffeb400707947 */ /* 0x000fea000383ffff */
.L_x_7051:
[----:B------:R-:W-:Y:S01]  /*1c3e0*/  BSSY B1, `(.L_x_7332) ;  /* 0x0000008000017945 */ /* 0x000fe20003800000 */
[----:B---3--:R-:W-:Y:S01]  /*1c3f0*/  IMAD.MOV.U32 R13, RZ, RZ, R45 ;  /* 0x000000ffff0d7224 */ /* 0x008fe200078e002d */
[----:B------:R-:W-:Y:S01]  /*1c400*/  MOV R12, 0x2 ;  /* 0x00000002000c7802 */ /* 0x000fe20000000f00 */
[----:B------:R-:W-:Y:S02]  /*1c410*/  IMAD.MOV.U32 R11, RZ, RZ, 0x181f ;  /* 0x0000181fff0b7424 */ /* 0x000fe400078e00ff */
[----:B------:R-:W-:-:S07]  /*1c420*/  IMAD.MOV.U32 R15, RZ, RZ, -0x1 ;  /* 0xffffffffff0f7424 */ /* 0x000fce00078e00ff */
[----:B012-4-:R-:W-:Y:S05]  /*1c430*/  WARPSYNC.COLLECTIVE R15, `(.L_x_7333) ;  /* 0x000000000f087348 */ /* 0x017fea0003c00000 */
[----:B------:R3:W0:Y:S02]  /*1c440*/  SHFL.IDX P6, R14, R13, R12, R11 ;  /* 0x0000000c0d0e7389 */ /* 0x00062400000c000b */
[----:B01234-:R-:W-:Y:S01]  /*1c450*/  ENDCOLLECTIVE ;  /* 0x000000000000791b */ /* 0x01ffe20003800000 */
.L_x_7333:
[----:B------:R-:W-:Y:S05]  /*1c460*/  BSYNC B1 ;  /* 0x0000000000017941 */ /* 0x000fea0003800000 */
.L_x_7332:
        /* <DEDUP_REMOVED lines=8> */
.L_x_7334:
[----:B------:R-:W-:Y:S05]  /*1c4f0*/  BRA `(.L_x_7335) ;  /* 0xfffffeb400747947 */ /* 0x000fea000383ffff */
.L_x_7054:
[----:B------:R-:W-:Y:S01]  /*1c500*/  BSSY B1, `(.L_x_7336) ;  /* 0x0000008000017945 */ /* 0x000fe20003800000 */
[----:B0-----:R-:W-:Y:S01]  /*1c510*/  IMAD.MOV.U32 R13, RZ, RZ, R45 ;  /* 0x000000ffff0d7224 */ /* 0x001fe200078e002d */
[----:B------:R-:W-:Y:S01]  /*1c520*/  MOV R12, 0x3 ;  /* 0x00000003000c7802 */ /* 0x000fe20000000f00 */
[----:B------:R-:W-:Y:S02]  /*1c530*/  IMAD.MOV.U32 R11, RZ, RZ, 0x181f ;  /* 0x0000181fff0b7424 */ /* 0x000fe400078e00ff */
[----:B------:R-:W-:-:S07]  /*1c540*/  IMAD.MOV.U32 R15, RZ, RZ, -0x1 ;  /* 0xffffffffff0f7424 */ /* 0x000fce00078e00ff */
[----:B-1234-:R-:W-:Y:S05]  /*1c550*/  WARPSYNC.COLLECTIVE R15, `(.L_x_7337) ;  /* 0x000000000f087348 */ /* 0x01efea0003c00000 */
[----:B------:R0:W0:Y:S02]  /*1c560*/  SHFL.IDX P6, R14, R13, R12, R11 ;  /* 0x0000000c0d0e7389 */ /* 0x00002400000c000b */
[----:B01234-:R-:W-:Y:S01]  /*1c570*/  ENDCOLLECTIVE ;  /* 0x000000000000791b */ /* 0x01ffe20003800000 */
.L_x_7337:
[----:B------:R-:W-:Y:S05]  /*1c580*/  BSYNC B1 ;  /* 0x0000000000017941 */ /* 0x000fea0003800000 */
.L_x_7336:
        /* <DEDUP_REMOVED lines=8> */
.L_x_7338:
[----:B------:R-:W-:Y:S05]  /*1c610*/  BRA `(.L_x_7339) ;  /* 0xfffffeb400787947 */ /* 0x000fea000383ffff */
.L_x_7058:
[----:B------:R0:W0:Y:S02]  /*1c620*/  SYNCS.PHASECHK.TRANS64.TRYWAIT P4, [R90+URZ+0x288b0], R103 ;  /* 0x0288b0675a0075a7 */ /* 0x000024000808017f */
[----:B0-----:R-:W-:Y:S05]  /*1c630*/  @!P4 NANOSLEEP.SYNCS 0x989680 ;  /* 0x009896800000c95d */ /* 0x001fea0003900000 */
[----:B------:R-:W0:Y:S02]  /*1c640*/  @!P4 SYNCS.PHASECHK.TRANS64 P4, [R90+URZ+0x288b0], R103 ;  /* 0x0288b0675a00c5a7 */ /* 0x000e24000808007f */
[----:B0-----:R-:W-:Y:S05]  /*1c650*/  @!P4 BRA `(.L_x_7058) ;  /* 0xfffffffc00f0c947 */ /* 0x001fea000383ffff */
[----:B------:R-:W-:Y:S05]  /*1c660*/  BRA `(.L_x_7340) ;  /* 0xfffffeb400f47947 */ /* 0x000fea000383ffff */
.L_x_7072:
[----:B------:R-:W0:Y:S01]  /*1c670*/  S2R R6, SR_TID.X ;  /* 0x0000000000067919 */ /* 0x000e220000002100 */
[----:B------:R-:W-:Y:S01]  /*1c680*/  BSSY B0, `(.L_x_7341) ;  /* 0x000000c000007945 */ /* 0x000fe20003800000 */
[----:B------:R-:W-:Y:S01]  /*1c690*/  IMAD.MOV.U32 R12, RZ, RZ, RZ ;  /* 0x000000ffff0c7224 */ /* 0x000fe200078e00ff */
[----:B------:R-:W-:Y:S01]  /*1c6a0*/  MOV R15, 0xffffffff ;  /* 0xffffffff000f7802 */ /* 0x000fe20000000f00 */
[----:B------:R-:W-:Y:S02]  /*1c6b0*/  IMAD.MOV.U32 R11, RZ, RZ, 0x1f ;  /* 0x0000001fff0b7424 */ /* 0x000fe400078e00ff */
[----:B0-----:R-:W-:-:S05]  /*1c6c0*/  VIADD R6, R6, 0xffffff80 ;  /* 0xffffff8006067836 */ /* 0x001fca0000000000 */
[----:B------:R-:W-:-:S04]  /*1c6d0*/  SHF.R.S32.HI R5, RZ, 0x1f, R6 ;  /* 0x0000001fff057819 */ /* 0x000fc80000011406 */
[----:B------:R-:W-:-:S04]  /*1c6e0*/  LEA.HI R5, R5, R6, RZ, 0x7 ;  /* 0x0000000605057211 */ /* 0x000fc800078f38ff */
[----:B------:R-:W-:-:S04]  /*1c6f0*/  SHF.R.S32.HI R5, RZ, 0x7, R5 ;  /* 0x00000007ff057819 */ /* 0x000fc80000011405 */
[----:B--2---:R-:W-:-:S07]  /*1c700*/  MOV R13, R5 ;  /* 0x00000005000d7202 */ /* 0x004fce0000000f00 */
[----:B-----5:R-:W-:Y:S05]  /*1c710*/  WARPSYNC.COLLECTIVE R15, `(.L_x_7342) ;  /* 0x000000000f087348 */ /* 0x020fea0003c00000 */
[----:B------:R0:W1:Y:S02]  /*1c720*/  SHFL.IDX P6, R14, R13, R12, R11 ;  /* 0x0000000c0d0e7389 */ /* 0x00006400000c000b */
[----:B01---5:R-:W-:Y:S01]  /*1c730*/  ENDCOLLECTIVE ;  /* 0x000000000000791b */ /* 0x023fe20003800000 */
.L_x_7342:
[----:B------:R-:W-:Y:S05]  /*1c740*/  BSYNC B0 ;  /* 0x0000000000007941 */ /* 0x000fea0003800000 */
.L_x_7341:
[----:B------:R-:W-:Y:S01]  /*1c750*/  IMAD.MOV.U32 R195, RZ, RZ, R14 ;  /* 0x000000ffffc37224 */ /* 0x000fe200078e000e */
[----:B------:R-:W-:Y:S06]  /*1c760*/  BRA `(.L_x_7343) ;  /* 0xfffffec000a87947 */ /* 0x000fec000383ffff */
.L_x_7082:
[----:B------:R-:W-:Y:S01]  /*1c770*/  BSSY B1, `(.L_x_7344) ;  /* 0x0000008000017945 */ /* 0x000fe20003800000 */
[----:B--2---:R-:W-:Y:S01]  /*1c780*/  IMAD.MOV.U32 R13, RZ, RZ, R26 ;  /* 0x000000ffff0d7224 */ /* 0x004fe200078e001a */
[----:B------:R-:W-:Y:S01]  /*1c790*/  MOV R12, RZ ;  /* 0x000000ff000c7202 */ /* 0x000fe20000000f00 */
[----:B------:R-:W-:Y:S02]  /*1c7a0*/  IMAD.MOV.U32 R11, RZ, RZ, 0x181f ;  /* 0x0000181fff0b7424 */ /* 0x000fe400078e00ff */
[----:B------:R-:W-:-:S07]  /*1c7b0*/  IMAD.MOV.U32 R15, RZ, RZ, -0x1 ;  /* 0xffffffffff0f7424 */ /* 0x000fce00078e00ff */
[----:B------:R-:W-:Y:S05]  /*1c7c0*/  WARPSYNC.COLLECTIVE R15, `(.L_x_7345) ;  /* 0x000000000f087348 */ /* 0x000fea0003c00000 */
[----:B------:R0:W1:Y:S02]  /*1c7d0*/  SHFL.IDX P6, R14, R13, R12, R11 ;  /* 0x0000000c0d0e7389 */ /* 0x00006400000c000b */
[----:B01----:R-:W-:Y:S01]  /*1c7e0*/  ENDCOLLECTIVE ;  /* 0x000000000000791b */ /* 0x003fe20003800000 */
.L_x_7345:
[----:B------:R-:W-:Y:S05]  /*1c7f0*/  BSYNC B1 ;  /* 0x0000000000017941 */ /* 0x000fea0003800000 */
.L_x_7344:
        /* <DEDUP_REMOVED lines=8> */
.L_x_7346:
[----:B------:R-:W-:Y:S01]  /*1c880*/  MOV R13, R28 ;  /* 0x0000001c000d7202 */ /* 0x000fe20000000f00 */
[----:B------:R-:W-:-:S07]  /*1c890*/  IMAD.MOV.U32 R3, RZ, RZ, R14 ;  /* 0x000000ffff037224 */ /* 0x000fce00078e000e */
[----:B------:R-:W-:Y:S05]  /*1c8a0*/  WARPSYNC.COLLECTIVE R15, `(.L_x_7347) ;  /* 0x000000000f087348 */ /* 0x000fea0003c00000 */
[----:B------:R0:W1:Y:S02]  /*1c8b0*/  SHFL.IDX P6, R14, R13, R12, R11 ;  /* 0x0000000c0d0e7389 */ /* 0x00006400000c000b */
[----:B01----:R-:W-:Y:S01]  /*1c8c0*/  ENDCOLLECTIVE ;  /* 0x000000000000791b */ /* 0x003fe20003800000 */
.L_x_7347:
[----:B------:R-:W-:Y:S02]  /*1c8d0*/  IMAD.MOV.U32 R13, RZ, RZ, R27 ;  /* 0x000000ffff0d7224 */ /* 0x000fe400078e001b */
[----:B------:R-:W-:-:S07]  /*1c8e0*/  IMAD.MOV.U32 R4, RZ, RZ, R14 ;  /* 0x000000ffff047224 */ /* 0x000fce00078e000e */
[----:B------:R-:W-:Y:S05]  /*1c8f0*/  WARPSYNC.COLLECTIVE R15, `(.L_x_7348) ;  /* 0x000000000f087348 */ /* 0x000fea0003c00000 */
[----:B------:R0:W1:Y:S02]  /*1c900*/  SHFL.IDX P6, R14, R13, R12, R11 ;  /* 0x0000000c0d0e7389 */ /* 0x00006400000c000b */
[----:B01----:R-:W-:Y:S01]  /*1c910*/  ENDCOLLECTIVE ;  /* 0x000000000000791b */ /* 0x003fe20003800000 */
.L_x_7348:
[----:B------:R-:W-:Y:S05]  /*1c920*/  BRA `(.L_x_7349) ;  /* 0xfffffec400a87947 */ /* 0x000fea000383ffff */
.L_x_7086:
[----:B0-----:R0:W1:Y:S02]  /*1c930*/  SYNCS.PHASECHK.TRANS64.TRYWAIT P0, [R156+URZ+0x28800], R5 ;  /* 0x028800059c0075a7 */ /* 0x001064000800017f */
[----:B-1----:R-:W-:Y:S05]  /*1c940*/  @!P0 NANOSLEEP.SYNCS 0x989680 ;  /* 0x009896800000895d */ /* 0x002fea0003900000 */
[----:B------:R-:W1:Y:S02]  /*1c950*/  @!P0 SYNCS.PHASECHK.TRANS64 P0, [R156+URZ+0x28800], R5 ;  /* 0x028800059c0085a7 */ /* 0x000e64000800007f */
[----:B-1----:R-:W-:Y:S05]  /*1c960*/  @!P0 BRA `(.L_x_7086) ;  /* 0xfffffffc00f08947 */ /* 0x002fea000383ffff */
[----:B------:R-:W-:Y:S05]  /*1c970*/  BRA `(.L_x_7350) ;  /* 0xfffffec800987947 */ /* 0x000fea000383ffff */
.L_x_7102:
[----:B------:R-:W-:Y:S01]  /*1c980*/  BSSY B1, `(.L_x_7351) ;  /* 0x0000008000017945 */ /* 0x000fe20003800000 */
[----:B--2---:R-:W-:Y:S01]  /*1c990*/  MOV R13, R26 ;  /* 0x0000001a000d7202 */ /* 0x004fe20000000f00 */
[----:B------:R-:W-:Y:S01]  /*1c9a0*/  IMAD.MOV.U32 R12, RZ, RZ, RZ ;  /* 0x000000ffff0c7224 */ /* 0x000fe200078e00ff */
[----:B------:R-:W-:Y:S01]  /*1c9b0*/  MOV R15, 0xffffffff ;  /* 0xffffffff000f7802 */ /* 0x000fe20000000f00 */
[----:B------:R-:W-:-:S07]  /*1c9c0*/  IMAD.MOV.U32 R11, RZ, RZ, 0x181f ;  /* 0x0000181fff0b7424 */ /* 0x000fce00078e00ff */
[----:B------:R-:W-:Y:S05]  /*1c9d0*/  WARPSYNC.COLLECTIVE R15, `(.L_x_7352) ;  /* 0x000000000f087348 */ /* 0x000fea0003c00000 */
[----:B------:R0:W1:Y:S02]  /*1c9e0*/  SHFL.IDX P6, R14, R13, R12, R11 ;  /* 0x0000000c0d0e7389 */ /* 0x00006400000c000b */
[----:B01----:R-:W-:Y:S01]  /*1c9f0*/  ENDCOLLECTIVE ;  /* 0x000000000000791b */ /* 0x003fe20003800000 */
.L_x_7352:
[----:B------:R-:W-:Y:S05]  /*1ca00*/  BSYNC B1 ;  /* 0x0000000000017941 */ /* 0x000fea0003800000 */
.L_x_7351:
        /* <DEDUP_REMOVED lines=8> */
.L_x_7353:
[----:B------:R-:W-:Y:S01]  /*1ca90*/  IMAD.MOV.U32 R13, RZ, RZ, R28 ;  /* 0x000000ffff0d7224 */ /* 0x000fe200078e001c */
[----:B------:R-:W-:-:S07]  /*1caa0*/  MOV R3, R14 ;  /* 0x0000000e00037202 */ /* 0x000fce0000000f00 */
[----:B------:R-:W-:Y:S05]  /*1cab0*/  WARPSYNC.COLLECTIVE R15, `(.L_x_7354) ;  /* 0x000000000f087348 */ /* 0x000fea0003c00000 */
[----:B------:R0:W1:Y:S02]  /*1cac0*/  SHFL.IDX P6, R14, R13, R12, R11 ;  /* 0x0000000c0d0e7389 */ /* 0x00006400000c000b */
[----:B01----:R-:W-:Y:S01]  /*1cad0*/  ENDCOLLECTIVE ;  /* 0x000000000000791b */ /* 0x003fe20003800000 */
.L_x_7354:
[----:B------:R-:W-:Y:S01]  /*1cae0*/  MOV R13, R27 ;  /* 0x0000001b000d7202 */ /* 0x000fe20000000f00 */
[----:B------:R-:W-:-:S07]  /*1caf0*/  IMAD.MOV.U32 R20, RZ, RZ, R14 ;  /* 0x000000ffff147224 */ /* 0x000fce00078e000e */
[----:B------:R-:W-:Y:S05]  /*1cb00*/  WARPSYNC.COLLECTIVE R15, `(.L_x_7355) ;  /* 0x000000000f087348 */ /* 0x000fea0003c00000 */
[----:B------:R0:W1:Y:S02]  /*1cb10*/  SHFL.IDX P6, R14, R13, R12, R11 ;  /* 0x0000000c0d0e7389 */ /* 0x00006400000c000b */
[----:B01----:R-:W-:Y:S01]  /*1cb20*/  ENDCOLLECTIVE ;  /* 0x000000000000791b */ /* 0x003fe20003800000 */
.L_x_7355:
[----:B------:R-:W-:Y:S05]  /*1cb30*/  BRA `(.L_x_7356) ;  /* 0xfffffedc00bc7947 */ /* 0x000fea000383ffff */
.L_x_7106:
[----:B0-----:R0:W1:Y:S02]  /*1cb40*/  SYNCS.PHASECHK.TRANS64.TRYWAIT P4, [R156+URZ+0x28800], R27 ;  /* 0x0288001b9c0075a7 */ /* 0x001064000808017f */
[----:B-1----:R-:W-:Y:S05]  /*1cb50*/  @!P4 NANOSLEEP.SYNCS 0x989680 ;  /* 0x009896800000c95d */ /* 0x002fea0003900000 */
[----:B------:R-:W1:Y:S02]  /*1cb60*/  @!P4 SYNCS.PHASECHK.TRANS64 P4, [R156+URZ+0x28800], R27 ;  /* 0x0288001b9c00c5a7 */ /* 0x000e64000808007f */
[----:B-1----:R-:W-:Y:S05]  /*1cb70*/  @!P4 BRA `(.L_x_7106) ;  /* 0xfffffffc00f0c947 */ /* 0x002fea000383ffff */
[----:B------:R-:W-:Y:S05]  /*1cb80*/  BRA `(.L_x_7357) ;  /* 0xfffffee000ac7947 */ /* 0x000fea000383ffff */
.L_x_7116:
[----:B-1----:R1:W4:Y:S02]  /*1cb90*/  SYNCS.PHASECHK.TRANS64.TRYWAIT P1, [R3+URZ+0x28830], R0 ;  /* 0x02883000030075a7 */ /* 0x002324000802017f */
[----:B----4-:R-:W-:Y:S05]  /*1cba0*/  @!P1 NANOSLEEP.SYNCS 0x989680 ;  /* 0x009896800000995d */ /* 0x010fea0003900000 */
[----:B------:R-:W4:Y:S02]  /*1cbb0*/  @!P1 SYNCS.PHASECHK.TRANS64 P1, [R3+URZ+0x28830], R0 ;  /* 0x02883000030095a7 */ /* 0x000f24000802007f */
[----:B----4-:R-:W-:Y:S05]  /*1cbc0*/  @!P1 BRA `(.L_x_7116) ;  /* 0xfffffffc00f09947 */ /* 0x010fea000383ffff */
[----:B------:R-:W-:Y:S05]  /*1cbd0*/  BRA `(.L_x_7115) ;  /* 0xfffffef800907947 */ /* 0x000fea000383ffff */
.L_x_7123:
[----:B-1----:R1:W2:Y:S02]  /*1cbe0*/  SYNCS.PHASECHK.TRANS64.TRYWAIT P2, [R7+URZ+0x28830], R4 ;  /* 0x02883004070075a7 */ /* 0x0022a4000804017f */
[----:B--2---:R-:W-:Y:S05]  /*1cbf0*/  @!P2 NANOSLEEP.SYNCS 0x989680 ;  /* 0x009896800000a95d */ /* 0x004fea0003900000 */
[----:B------:R-:W2:Y:S02]  /*1cc00*/  @!P2 SYNCS.PHASECHK.TRANS64 P2, [R7+URZ+0x28830], R4 ;  /* 0x028830040700a5a7 */ /* 0x000ea4000804007f */
[----:B--2---:R-:W-:Y:S05]  /*1cc10*/  @!P2 BRA `(.L_x_7123) ;  /* 0xfffffffc00f0a947 */ /* 0x004fea000383ffff */
[----:B------:R-:W-:Y:S05]  /*1cc20*/  BRA `(.L_x_7122) ;  /* 0xffffff2000147947 */ /* 0x000fea000383ffff */
.L_x_7127:
[----:B-1----:R1:W2:Y:S02]  /*1cc30*/  SYNCS.PHASECHK.TRANS64.TRYWAIT P1, [R5+URZ+0x28850], R4 ;  /* 0x02885004050075a7 */ /* 0x0022a4000802017f */
[----:B--2---:R-:W-:Y:S05]  /*1cc40*/  @!P1 NANOSLEEP.SYNCS 0x989680 ;  /* 0x009896800000995d */ /* 0x004fea0003900000 */
[----:B------:R-:W2:Y:S02]  /*1cc50*/  @!P1 SYNCS.PHASECHK.TRANS64 P1, [R5+URZ+0x28850], R4 ;  /* 0x02885004050095a7 */ /* 0x000ea4000802007f */
[----:B--2---:R-:W-:Y:S05]  /*1cc60*/  @!P1 BRA `(.L_x_7127) ;  /* 0xfffffffc00f09947 */ /* 0x004fea000383ffff */
[----:B------:R-:W-:Y:S05]  /*1cc70*/  BRA `(.L_x_7124) ;  /* 0xffffff2400207947 */ /* 0x000fea000383ffff */
.L_x_7134:
[----:B-1----:R1:W2:Y:S02]  /*1cc80*/  SYNCS.PHASECHK.TRANS64.TRYWAIT P1, [R15+URZ+0x28850], R0 ;  /* 0x028850000f0075a7 */ /* 0x0022a4000802017f */
[----:B--2---:R-:W-:Y:S05]  /*1cc90*/  @!P1 NANOSLEEP.SYNCS 0x989680 ;  /* 0x009896800000995d */ /* 0x004fea0003900000 */
[----:B------:R-:W2:Y:S02]  /*1cca0*/  @!P1 SYNCS.PHASECHK.TRANS64 P1, [R15+URZ+0x28850], R0 ;  /* 0x028850000f0095a7 */ /* 0x000ea4000802007f */
[----:B--2---:R-:W-:Y:S05]  /*1ccb0*/  @!P1 BRA `(.L_x_7134) ;  /* 0xfffffffc00f09947 */ /* 0x004fea000383ffff */
[----:B------:R-:W-:Y:S05]  /*1ccc0*/  BRA `(.L_x_7133) ;  /* 0xffffff4000687947 */ /* 0x000fea000383ffff */
.L_x_7140:
[----:B------:R-:W-:Y:S01]  /*1ccd0*/  IMAD.MOV.U32 R13, RZ, RZ, R2 ;  /* 0x000000ffff0d7224 */ /* 0x000fe200078e0002 */
[----:B------:R-:W-:Y:S01]  /*1cce0*/  MOV R11, 0x181f ;  /* 0x0000181f000b7802 */ /* 0x000fe20000000f00 */
[----:B------:R-:W-:Y:S02]  /*1ccf0*/  IMAD.MOV.U32 R12, RZ, RZ, RZ ;  /* 0x000000ffff0c7224 */ /* 0x000fe400078e00ff */
[----:B------:R-:W-:-:S07]  /*1cd00*/  IMAD.MOV.U32 R15, RZ, RZ, -0x1 ;  /* 0xffffffffff0f7424 */ /* 0x000fce00078e00ff */
[----:B-----5:R-:W-:Y:S05]  /*1cd10*/  WARPSYNC.COLLECTIVE R15, `(.L_x_7358) ;  /* 0x000000000f087348 */ /* 0x020fea0003c00000 */
[----:B------:R0:W1:Y:S02]  /*1cd20*/  SHFL.IDX P6, R14, R13, R12, R11 ;  /* 0x0000000c0d0e7389 */ /* 0x00006400000c000b */
[----:B01---5:R-:W-:Y:S01]  /*1cd30*/  ENDCOLLECTIVE ;  /* 0x000000000000791b */ /* 0x023fe20003800000 */
.L_x_7358:
[----:B------:R-:W-:Y:S01]  /*1cd40*/  MOV R13, R0 ;  /* 0x00000000000d7202 */ /* 0x000fe20000000f00 */
[----:B------:R-:W-:-:S07]  /*1cd50*/  IMAD.MOV.U32 R3, RZ, RZ, R14 ;  /* 0x000000ffff037224 */ /* 0x000fce00078e000e */
[----:B------:R-:W-:Y:S05]  /*1cd60*/  WARPSYNC.COLLECTIVE R15, `(.L_x_7359) ;  /* 0x000000000f087348 */ /* 0x000fea0003c00000 */
[----:B------:R0:W1:Y:S02]  /*1cd70*/  SHFL.IDX P6, R14, R13, R12, R11 ;  /* 0x0000000c0d0e7389 */ /* 0x00006400000c000b */
[----:B01----:R-:W-:Y:S01]  /*1cd80*/  ENDCOLLECTIVE ;  /* 0x000000000000791b */ /* 0x003fe20003800000 */
.L_x_7359:
[----:B------:R-:W-:Y:S05]  /*1cd90*/  BRA `(.L_x_7360) ;  /* 0xffffff5c00407947 */ /* 0x000fea000383ffff */
.L_x_7143:
[----:B------:R-:W-:Y:S01]  /*1cda0*/  BSSY B1, `(.L_x_7361) ;  /* 0x0000008000017945 */ /* 0x000fe20003800000 */
[----:B------:R-:W-:Y:S01]  /*1cdb0*/  IMAD.MOV.U32 R13, RZ, RZ, R2 ;  /* 0x000000ffff0d7224 */ /* 0x000fe200078e0002 */
[----:B---3--:R-:W-:Y:S01]  /*1cdc0*/  MOV R11, 0x181f ;  /* 0x0000181f000b7802 */ /* 0x008fe20000000f00 */
[----:B------:R-:W-:Y:S02]  /*1cdd0*/  IMAD.MOV.U32 R12, RZ, RZ, 0x1 ;  /* 0x00000001ff0c7424 */ /* 0x000fe400078e00ff */
[----:B------:R-:W-:-:S07]  /*1cde0*/  IMAD.MOV.U32 R15, RZ, RZ, -0x1 ;  /* 0xffffffffff0f7424 */ /* 0x000fce00078e00ff */
[----:B012--5:R-:W-:Y:S05]  /*1cdf0*/  WARPSYNC.COLLECTIVE R15, `(.L_x_7362) ;  /* 0x000000000f087348 */ /* 0x027fea0003c00000 */
[----:B--2---:R2:W3:Y:S02]  /*1ce00*/  SHFL.IDX P6, R14, R13, R12, R11 ;  /* 0x0000000c0d0e7389 */ /* 0x0044e400000c000b */
[----:B0123-5:R-:W-:Y:S01]  /*1ce10*/  ENDCOLLECTIVE ;  /* 0x000000000000791b */ /* 0x02ffe20003800000 */
.L_x_7362:
[----:B------:R-:W-:Y:S05]  /*1ce20*/  BSYNC B1 ;  /* 0x0000000000017941 */ /* 0x000fea0003800000 */
.L_x_7361:
        /* <DEDUP_REMOVED lines=8> */
.L_x_7363:
[----:B------:R-:W-:Y:S05]  /*1ceb0*/  BRA `(.L_x_7364) ;  /* 0xffffff5c003c7947 */ /* 0x000fea000383ffff */
.L_x_7146:
[----:B------:R-:W-:Y:S01]  /*1cec0*/  BSSY B1, `(.L_x_7365) ;  /* 0x0000008000017945 */ /* 0x000fe20003800000 */
[----:B------:R-:W-:Y:S01]  /*1ced0*/  IMAD.MOV.U32 R13, RZ, RZ, R2 ;  /* 0x000000ffff0d7224 */ /* 0x000fe200078e0002 */
[----:B------:R-:W-:Y:S01]  /*1cee0*/  MOV R11, 0x181f ;  /* 0x0000181f000b7802 */ /* 0x000fe20000000f00 */
[----:B------:R-:W-:Y:S02]  /*1cef0*/  IMAD.MOV.U32 R12, RZ, RZ, 0x2 ;  /* 0x00000002ff0c7424 */ /* 0x000fe400078e00ff */
[----:B---3--:R-:W-:-:S07]  /*1cf00*/  IMAD.MOV.U32 R15, RZ, RZ, -0x1 ;  /* 0xffffffffff0f7424 */ /* 0x008fce00078e00ff */
[----:B012-4-:R-:W-:Y:S05]  /*1cf10*/  WARPSYNC.COLLECTIVE R15, `(.L_x_7366) ;  /* 0x000000000f087348 */ /* 0x017fea0003c00000 */
[----:B--2---:R2:W3:Y:S02]  /*1cf20*/  SHFL.IDX P6, R14, R13, R12, R11 ;  /* 0x0000000c0d0e7389 */ /* 0x0044e400000c000b */
[----:B01234-:R-:W-:Y:S01]  /*1cf30*/  ENDCOLLECTIVE ;  /* 0x000000000000791b */ /* 0x01ffe20003800000 */
.L_x_7366:
[----:B------:R-:W-:Y:S05]  /*1cf40*/  BSYNC B1 ;  /* 0x0000000000017941 */ /* 0x000fea0003800000 */
.L_x_7365:
        /* <DEDUP_REMOVED lines=8> */
.L_x_7367:
[----:B------:R-:W-:Y:S05]  /*1cfd0*/  BRA `(.L_x_7368) ;  /* 0xffffff5c003c7947 */ /* 0x000fea000383ffff */
.L_x_7149:
        /* <DEDUP_REMOVED lines=8> */
.L_x_7370:
[----:B------:R-:W-:Y:S05]  /*1d060*/  BSYNC B1 ;  /* 0x0000000000017941 */ /* 0x000fea0003800000 */
.L_x_7369:
        /* <DEDUP_REMOVED lines=8> */
.L_x_7371:
[----:B------:R-:W-:Y:S05]  /*1d0f0*/  BRA `(.L_x_7372) ;  /* 0xffffff5c003c7947 */ /* 0x000fea000383ffff */
.L_x_7151:
[----:B------:R-:W-:Y:S01]  /*1d100*/  IMAD.MOV.U32 R13, RZ, RZ, R2 ;  /* 0x000000ffff0d7224 */ /* 0x000fe200078e0002 */
[----:B------:R-:W-:Y:S01]  /*1d110*/  MOV R11, 0x1c1f ;  /* 0x00001c1f000b7802 */ /* 0x000fe20000000f00 */
[----:B------:R-:W-:Y:S02]  /*1d120*/  IMAD.MOV.U32 R12, RZ, RZ, RZ ;  /* 0x000000ffff0c7224 */ /* 0x000fe400078e00ff */
[----:B------:R-:W-:-:S07]  /*1d130*/  IMAD.MOV.U32 R15, RZ, RZ, -0x1 ;  /* 0xffffffffff0f7424 */ /* 0x000fce00078e00ff */
[----:B------:R-:W-:Y:S05]  /*1d140*/  WARPSYNC.COLLECTIVE R15, `(.L_x_7373) ;  /* 0x000000000f087348 */ /* 0x000fea0003c00000 */
[----:B------:R0:W1:Y:S02]  /*1d150*/  SHFL.IDX P6, R14, R13, R12, R11 ;  /* 0x0000000c0d0e7389 */ /* 0x00006400000c000b */
[----:B01----:R-:W-:Y:S01]  /*1d160*/  ENDCOLLECTIVE ;  /* 0x000000000000791b */ /* 0x003fe20003800000 */
.L_x_7373:
[----:B------:R-:W-:Y:S01]  /*1d170*/  MOV R13, R0 ;  /* 0x00000000000d7202 */ /* 0x000fe20000000f00 */
[----:B------:R-:W-:-:S07]  /*1d180*/  IMAD.MOV.U32 R3, RZ, RZ, R14 ;  /* 0x000000ffff037224 */ /* 0x000fce00078e000e */
[----:B------:R-:W-:Y:S05]  /*1d190*/  WARPSYNC.COLLECTIVE R15, `(.L_x_7374) ;  /* 0x000000000f087348 */ /* 0x000fea0003c00000 */
[----:B------:R0:W1:Y:S02]  /*1d1a0*/  SHFL.IDX P6, R14, R13, R12, R11 ;  /* 0x0000000c0d0e7389 */ /* 0x00006400000c000b */
[----:B01----:R-:W-:Y:S01]  /*1d1b0*/  ENDCOLLECTIVE ;  /* 0x000000000000791b */ /* 0x003fe20003800000 */
.L_x_7374:
[----:B------:R-:W-:Y:S05]  /*1d1c0*/  BRA `(.L_x_7375) ;  /* 0xffffff60003c7947 */ /* 0x000fea000383ffff */
.L_x_7154:
[----:B------:R-:W-:Y:S01]  /*1d1d0*/  BSSY B1, `(.L_x_7376) ;  /* 0x0000008000017945 */ /* 0x000fe20003800000 */
[----:B--2---:R-:W-:Y:S01]  /*1d1e0*/  IMAD.MOV.U32 R13, RZ, RZ, R2 ;  /* 0x000000ffff0d7224 */ /* 0x004fe200078e0002 */
[----:B------:R-:W-:Y:S01]  /*1d1f0*/  MOV R11, 0x1c1f ;  /* 0x00001c1f000b7802 */ /* 0x000fe20000000f00 */
[----:B------:R-:W-:Y:S02]  /*1d200*/  IMAD.MOV.U32 R12, RZ, RZ, 0x1 ;  /* 0x00000001ff0c7424 */ /* 0x000fe400078e00ff */
[----:B------:R-:W-:-:S07]  /*1d210*/  IMAD.MOV.U32 R15, RZ, RZ, -0x1 ;  /* 0xffffffffff0f7424 */ /* 0x000fce00078e00ff */
[----:B01----:R-:W-:Y:S05]  /*1d220*/  WARPSYNC.COLLECTIVE R15, `(.L_x_7377) ;  /* 0x000000000f087348 */ /* 0x003fea0003c00000 */
[----:B------:R2:W3:Y:S02]  /*1d230*/  SHFL.IDX P6, R14, R13, R12, R11 ;  /* 0x0000000c0d0e7389 */ /* 0x0004e400000c000b */
[----:B0123--:R-:W-:Y:S01]  /*1d240*/  ENDCOLLECTIVE ;  /* 0x000000000000791b */ /* 0x00ffe20003800000 */
.L_x_7377:
[----:B------:R-:W-:Y:S05]  /*1d250*/  BSYNC B1 ;  /* 0x0000000000017941 */ /* 0x000fea0003800000 */
.L_x_7376:
        /* <DEDUP_REMOVED lines=8> */
.L_x_7378:
[----:B------:R-:W-:Y:S05]  /*1d2e0*/  BRA `(.L_x_7379) ;  /* 0xffffff6400187947 */ /* 0x000fea000383ffff */
.L_x_7158:
[----:B------:R-:W-:Y:S01]  /*1d2f0*/  IMAD.MOV.U32 R13, RZ, RZ, R2 ;  /* 0x000000ffff0d7224 */ /* 0x000fe200078e0002 */
[----:B------:R-:W-:Y:S01]  /*1d300*/  MOV R11, 0x181f ;  /* 0x0000181f000b7802 */ /* 0x000fe20000000f00 */
[----:B------:R-:W-:Y:S02]  /*1d310*/  IMAD.MOV.U32 R12, RZ, RZ, RZ ;  /* 0x000000ffff0c7224 */ /* 0x000fe400078e00ff */
[----:B------:R-:W-:-:S07]  /*1d320*/  IMAD.MOV.U32 R15, RZ, RZ, -0x1 ;  /* 0xffffffffff0f7424 */ /* 0x000fce00078e00ff */
[----:B01----:R-:W-:Y:S05]  /*1d330*/  WARPSYNC.COLLECTIVE R15, `(.L_x_7380) ;  /* 0x000000000f087348 */ /* 0x003fea0003c00000 */
[----:B------:R2:W3:Y:S02]  /*1d340*/  SHFL.IDX P6, R14, R13, R12, R11 ;  /* 0x0000000c0d0e7389 */ /* 0x0004e400000c000b */
[----:B0123--:R-:W-:Y:S01]  /*1d350*/  ENDCOLLECTIVE ;  /* 0x000000000000791b */ /* 0x00ffe20003800000 */
.L_x_7380:
[----:B------:R-:W-:Y:S01]  /*1d360*/  MOV R13, R0 ;  /* 0x00000000000d7202 */ /* 0x000fe20000000f00 */
[----:B------:R-:W-:-:S07]  /*1d370*/  IMAD.MOV.U32 R3, RZ, RZ, R14 ;  /* 0x000000ffff037224 */ /* 0x000fce00078e000e */
[----:B------:R-:W-:Y:S05]  /*1d380*/  WARPSYNC.COLLECTIVE R15, `(.L_x_7381) ;  /* 0x000000000f087348 */ /* 0x000fea0003c00000 */
[----:B------:R0:W1:Y:S02]  /*1d390*/  SHFL.IDX P6, R14, R13, R12, R11 ;  /* 0x0000000c0d0e7389 */ /* 0x00006400000c000b */
[----:B01----:R-:W-:Y:S01]  /*1d3a0*/  ENDCOLLECTIVE ;  /* 0x000000000000791b */ /* 0x003fe20003800000 */
.L_x_7381:
[----:B------:R-:W-:Y:S05]  /*1d3b0*/  BRA `(.L_x_7382) ;  /* 0xffffff6c00f47947 */ /* 0x000fea000383ffff */
.L_x_7161:
[----:B------:R-:W-:Y:S01]  /*1d3c0*/  BSSY B1, `(.L_x_7383) ;  /* 0x0000008000017945 */ /* 0x000fe20003800000 */
[----:B------:R-:W-:Y:S01]  /*1d3d0*/  IMAD.MOV.U32 R13, RZ, RZ, R2 ;  /* 0x000000ffff0d7224 */ /* 0x000fe200078e0002 */
[----:B------:R-:W-:Y:S01]  /*1d3e0*/  MOV R11, 0x181f ;  /* 0x0000181f000b7802 */ /* 0x000fe20000000f00 */
[----:B------:R-:W-:Y:S02]  /*1d3f0*/  IMAD.MOV.U32 R12, RZ, RZ, 0x1 ;  /* 0x00000001ff0c7424 */ /* 0x000fe400078e00ff */
[----:B---3--:R-:W-:-:S07]  /*1d400*/  IMAD.MOV.U32 R15, RZ, RZ, -0x1 ;  /* 0xffffffffff0f7424 */ /* 0x008fce00078e00ff */
[----:B012-4-:R-:W-:Y:S05]  /*1d410*/  WARPSYNC.COLLECTIVE R15, `(.L_x_7384) ;  /* 0x000000000f087348 */ /* 0x017fea0003c00000 */
[----:B----4-:R3:W4:Y:S02]  /*1d420*/  SHFL.IDX P6, R14, R13, R12, R11 ;  /* 0x0000000c0d0e7389 */ /* 0x01072400000c000b */
[----:B01234-:R-:W-:Y:S01]  /*1d430*/  ENDCOLLECTIVE ;  /* 0x000000000000791b */ /* 0x01ffe20003800000 */
.L_x_7384:
[----:B------:R-:W-:Y:S05]  /*1d440*/  BSYNC B1 ;  /* 0x0000000000017941 */ /* 0x000fea0003800000 */
.L_x_7383:
        /* <DEDUP_REMOVED lines=8> */
.L_x_7385:
[----:B------:R-:W-:Y:S05]  /*1d4d0*/  BRA `(.L_x_7386) ;  /* 0xffffff6c00f47947 */ /* 0x000fea000383ffff */
.L_x_7164:
[----:B------:R-:W-:Y:S01]  /*1d4e0*/  BSSY B1, `(.L_x_7387) ;  /* 0x0000008000017945 */ /* 0x000fe20003800000 */
[----:B------:R-:W-:Y:S01]  /*1d4f0*/  IMAD.MOV.U32 R13, RZ, RZ, R2 ;  /* 0x000000ffff0d7224 */ /* 0x000fe200078e0002 */
[----:B------:R-:W-:Y:S01]  /*1d500*/  MOV R11, 0x181f ;  /* 0x0000181f000b7802 */ /* 0x000fe20000000f00 */
[----:B------:R-:W-:Y:S02]  /*1d510*/  IMAD.MOV.U32 R12, RZ, RZ, 0x2 ;  /* 0x00000002ff0c7424 */ /* 0x000fe400078e00ff */
[----:B0-----:R-:W-:-:S07]  /*1d520*/  IMAD.MOV.U32 R15, RZ, RZ, -0x1 ;  /* 0xffffffffff0f7424 */ /* 0x001fce00078e00ff */
[----:B-1234-:R-:W-:Y:S05]  /*1d530*/  WARPSYNC.COLLECTIVE R15, `(.L_x_7388) ;  /* 0x000000000f087348 */ /* 0x01efea0003c00000 */
[----:B----4-:R0:W4:Y:S02]  /*1d540*/  SHFL.IDX P6, R14, R13, R12, R11 ;  /* 0x0000000c0d0e7389 */ /* 0x01012400000c000b */
[----:B01234-:R-:W-:Y:S01]  /*1d550*/  ENDCOLLECTIVE ;  /* 0x000000000000791b */ /* 0x01ffe20003800000 */
.L_x_7388:
[----:B------:R-:W-:Y:S05]  /*1d560*/  BSYNC B1 ;  /* 0x0000000000017941 */ /* 0x000fea0003800000 */
.L_x_7387:
        /* <DEDUP_REMOVED lines=8> */
.L_x_7389:
[----:B------:R-:W-:Y:S05]  /*1d5f0*/  BRA `(.L_x_7390) ;  /* 0xffffff6c00f47947 */ /* 0x000fea000383ffff */
.L_x_7167:
[----:B------:R-:W-:Y:S01]  /*1d600*/  BSSY B1, `(.L_x_7391) ;  /* 0x0000008000017945 */ /* 0x000fe20003800000 */
[----:B------:R-:W-:Y:S01]  /*1d610*/  IMAD.MOV.U32 R13, RZ, RZ, R2 ;  /* 0x000000ffff0d7224 */ /* 0x000fe200078e0002 */
[----:B------:R-:W-:Y:S01]  /*1d620*/  MOV R11, 0x181f ;  /* 0x0000181f000b7802 */ /* 0x000fe20000000f00 */
[----:B------:R-:W-:Y:S02]  /*1d630*/  IMAD.MOV.U32 R12, RZ, RZ, 0x3 ;  /* 0x00000003ff0c7424 */ /* 0x000fe400078e00ff */
[----:B0-----:R-:W-:-:S07]  /*1d640*/  IMAD.MOV.U32 R15, RZ, RZ, -0x1 ;  /* 0xffffffffff0f7424 */ /* 0x001fce00078e00ff */
[----:B-1234-:R-:W-:Y:S05]  /*1d650*/  WARPSYNC.COLLECTIVE R15, `(.L_x_7392) ;  /* 0x000000000f087348 */ /* 0x01efea0003c00000 */
[----:B------:R0:W0:Y:S02]  /*1d660*/  SHFL.IDX P6, R14, R13, R12, R11 ;  /* 0x0000000c0d0e7389 */ /* 0x00002400000c000b */
[----:B01234-:R-:W-:Y:S01]  /*1d670*/  ENDCOLLECTIVE ;  /* 0x000000000000791b */ /* 0x01ffe20003800000 */
.L_x_7392:
[----:B------:R-:W-:Y:S05]  /*1d680*/  BSYNC B1 ;  /* 0x0000000000017941 */ /* 0x000fea0003800000 */
.L_x_7391:
        /* <DEDUP_REMOVED lines=8> */
.L_x_7393:
[----:B------:R-:W-:Y:S05]  /*1d710*/  BRA `(.L_x_7394) ;  /* 0xffffff6c00f47947 */ /* 0x000fea000383ffff */
.L_x_7184:
        /* <DEDUP_REMOVED lines=11> */
.L_x_7396:
[----:B------:R-:W-:Y:S05]  /*1d7d0*/  BSYNC B1 ;  /* 0x0000000000017941 */ /* 0x000fea0003800000 */
.L_x_7395:
[----:B------:R-:W-:Y:S05]  /*1d7e0*/  BRA `(.L_x_7397) ;  /* 0xffffff84009c7947 */ /* 0x000fea000383ffff */
.L_x_7186:
[----:B------:R-:W-:Y:S01]  /*1d7f0*/  BSSY B1, `(.L_x_7398) ;  /* 0x0000006000017945 */ /* 0x000fe20003800000 */
[----:B------:R-:W-:-:S07]  /*1d800*/  IMAD.MOV.U32 R15, RZ, RZ, -0x1 ;  /* 0xffffffffff0f7424 */ /* 0x000fce00078e00ff */
[----:B0-----:R-:W-:Y:S05]  /*1d810*/  WARPSYNC.COLLECTIVE R15, `(.L_x_7399) ;  /* 0x000000000f0c7348 */ /* 0x001fea0003c00000 */
[----:B------:R-:W-:Y:S02]  /*1d820*/  ELECT P6, UR62, PT ;  /* 0x00000000003e782f */ /* 0x000fe400038c0000 */
[----:B------:R-:W-:Y:S01]  /*1d830*/  MOV R14, UR62 ;  /* 0x0000003e000e7c02 */ /* 0x000fe20008000f00 */
[----:B0-----:R-:W-:Y:S10]  /*1d840*/  ENDCOLLECTIVE ;  /* 0x000000000000791b */ /* 0x001ff40003800000 */
.L_x_7399:
[----:B------:R-:W-:Y:S05]  /*1d850*/  BSYNC B1 ;  /* 0x0000000000017941 */ /* 0x000fea0003800000 */
.L_x_7398:
[----:B------:R-:W-:Y:S05]  /*1d860*/  BRA `(.L_x_7185) ;  /* 0xffffff8400947947 */ /* 0x000fea000383ffff */
.L_x_7188:
[----:B0-----:R0:W1:Y:S02]  /*1d870*/  SYNCS.PHASECHK.TRANS64.TRYWAIT P0, [R22+URZ+0x28820], R7 ;  /* 0x02882007160075a7 */ /* 0x001064000800017f */
[----:B-1----:R-:W-:Y:S05]  /*1d880*/  @!P0 NANOSLEEP.SYNCS 0x989680 ;  /* 0x009896800000895d */ /* 0x002fea0003900000 */
[----:B------:R-:W1:Y:S02]  /*1d890*/  @!P0 SYNCS.PHASECHK.TRANS64 P0, [R22+URZ+0x28820], R7 ;  /* 0x02882007160085a7 */ /* 0x000e64000800007f */
[----:B-1----:R-:W-:Y:S05]  /*1d8a0*/  @!P0 BRA `(.L_x_7188) ;  /* 0xfffffffc00f08947 */ /* 0x002fea000383ffff */
[----:B------:R-:W-:Y:S05]  /*1d8b0*/  BRA `(.L_x_7400) ;  /* 0xffffff8400a47947 */ /* 0x000fea000383ffff */
.L_x_7192:
[----:B-1----:R1:W2:Y:S02]  /*1d8c0*/  SYNCS.PHASECHK.TRANS64.TRYWAIT P0, [R10+URZ+0x288a0], R9 ;  /* 0x0288a0090a0075a7 */ /* 0x0022a4000800017f */
[----:B--2---:R-:W-:Y:S05]  /*1d8d0*/  @!P0 NANOSLEEP.SYNCS 0x989680 ;  /* 0x009896800000895d */ /* 0x004fea0003900000 */
[----:B------:R-:W2:Y:S02]  /*1d8e0*/  @!P0 SYNCS.PHASECHK.TRANS64 P0, [R10+URZ+0x288a0], R9 ;  /* 0x0288a0090a0085a7 */ /* 0x000ea4000800007f */
[----:B--2---:R-:W-:Y:S05]  /*1d8f0*/  @!P0 BRA `(.L_x_7192) ;  /* 0xfffffffc00f08947 */ /* 0x004fea000383ffff */
[----:B------:R-:W-:Y:S05]  /*1d900*/  BRA `(.L_x_7401) ;  /* 0xffffff8400bc7947 */ /* 0x000fea000383ffff */
.L_x_7198:
[----:B0-----:R0:W2:Y:S02]  /*1d910*/  SYNCS.PHASECHK.TRANS64.TRYWAIT P0, [R10+URZ+0x288c0], R9 ;  /* 0x0288c0090a0075a7 */ /* 0x0010a4000800017f */
[----:B--2---:R-:W-:Y:S05]  /*1d920*/  @!P0 NANOSLEEP.SYNCS 0x989680 ;  /* 0x009896800000895d */ /* 0x004fea0003900000 */
[----:B------:R-:W2:Y:S02]  /*1d930*/  @!P0 SYNCS.PHASECHK.TRANS64 P0, [R10+URZ+0x288c0], R9 ;  /* 0x0288c0090a0085a7 */ /* 0x000ea4000800007f */
[----:B--2---:R-:W-:Y:S05]  /*1d940*/  @!P0 BRA `(.L_x_7198) ;  /* 0xfffffffc00f08947 */ /* 0x004fea000383ffff */
[----:B------:R-:W-:Y:S05]  /*1d950*/  BRA `(.L_x_7402) ;  /* 0xffffff88007c7947 */ /* 0x000fea000383ffff */
.L_x_7206:
[----:B-1----:R1:W2:Y:S02]  /*1d960*/  SYNCS.PHASECHK.TRANS64.TRYWAIT P2, [R10+URZ+0x288a0], R9 ;  /* 0x0288a0090a0075a7 */ /* 0x0022a4000804017f */
[----:B--2---:R-:W-:Y:S05]  /*1d970*/  @!P2 NANOSLEEP.SYNCS 0x989680 ;  /* 0x009896800000a95d */ /* 0x004fea0003900000 */
[----:B------:R-:W2:Y:S02]  /*1d980*/  @!P2 SYNCS.PHASECHK.TRANS64 P2, [R10+URZ+0x288a0], R9 ;  /* 0x0288a0090a00a5a7 */ /* 0x000ea4000804007f */
[----:B--2---:R-:W-:Y:S05]  /*1d990*/  @!P2 BRA `(.L_x_7206) ;  /* 0xfffffffc00f0a947 */ /* 0x004fea000383ffff */
[----:B------:R-:W-:Y:S05]  /*1d9a0*/  BRA `(.L_x_7403) ;  /* 0xffffff8c00787947 */ /* 0x000fea000383ffff */
.L_x_7212:
[----:B0-----:R0:W2:Y:S02]  /*1d9b0*/  SYNCS.PHASECHK.TRANS64.TRYWAIT P2, [R10+URZ+0x288c0], R9 ;  /* 0x0288c0090a0075a7 */ /* 0x0010a4000804017f */
[----:B--2---:R-:W-:Y:S05]  /*1d9c0*/  @!P2 NANOSLEEP.SYNCS 0x989680 ;  /* 0x009896800000a95d */ /* 0x004fea0003900000 */
[----:B------:R-:W2:Y:S02]  /*1d9d0*/  @!P2 SYNCS.PHASECHK.TRANS64 P2, [R10+URZ+0x288c0], R9 ;  /* 0x0288c0090a00a5a7 */ /* 0x000ea4000804007f */
[----:B--2---:R-:W-:Y:S05]  /*1d9e0*/  @!P2 BRA `(.L_x_7212) ;  /* 0xfffffffc00f0a947 */ /* 0x004fea000383ffff */
[----:B------:R-:W-:Y:S05]  /*1d9f0*/  BRA `(.L_x_7404) ;  /* 0xffffff9000307947 */ /* 0x000fea000383ffff */
.L_x_7228:
        /* <DEDUP_REMOVED lines=11> */
.L_x_7406:
[----:B------:R-:W-:Y:S05]  /*1dab0*/  BSYNC B0 ;  /* 0x0000000000007941 */ /* 0x000fea0003800000 */
.L_x_7405:
[----:B------:R-:W-:Y:S05]  /*1dac0*/  BRA `(.L_x_7407) ;  /* 0xffffff9c007c7947 */ /* 0x000fea000383ffff */
.L_x_7231:
[----:B0-----:R0:W1:Y:S02]  /*1dad0*/  SYNCS.PHASECHK.TRANS64.TRYWAIT P0, [R7+URZ+0x28840], R2 ;  /* 0x02884002070075a7 */ /* 0x001064000800017f */
[----:B-1----:R-:W-:Y:S05]  /*1dae0*/  @!P0 NANOSLEEP.SYNCS 0x989680 ;  /* 0x009896800000895d */ /* 0x002fea0003900000 */
[----:B------:R-:W1:Y:S02]  /*1daf0*/  @!P0 SYNCS.PHASECHK.TRANS64 P0, [R7+URZ+0x28840], R2 ;  /* 0x02884002070085a7 */ /* 0x000e64000800007f */
[----:B-1----:R-:W-:Y:S05]  /*1db00*/  @!P0 BRA `(.L_x_7231) ;  /* 0xfffffffc00f08947 */ /* 0x002fea000383ffff */
[----:B------:R-:W-:Y:S05]  /*1db10*/  BRA `(.L_x_7408) ;  /* 0xffffff9c00cc7947 */ /* 0x000fea000383ffff */
.L_x_7232:
        /* <DEDUP_REMOVED lines=8> */
.L_x_7410:
[----:B------:R-:W-:Y:S05]  /*1dba0*/  BSYNC B0 ;  /* 0x0000000000007941 */ /* 0x000fea0003800000 */
.L_x_7409:
        /* <DEDUP_REMOVED lines=9> */
.L_x_7411:
[----:B------:R-:W-:Y:S02]  /*1dc40*/  IMAD.MOV.U32 R13, RZ, RZ, R0 ;  /* 0x000000ffff0d7224 */ /* 0x000fe400078e0000 */
[----:B------:R-:W-:Y:S02]  /*1dc50*/  IMAD.MOV.U32 R12, RZ, RZ, 0x1 ;  /* 0x00000001ff0c7424 */ /* 0x000fe400078e00ff */
[----:B------:R-:W-:-:S07]  /*1dc60*/  IMAD.MOV.U32 R3, RZ, RZ, R14 ;  /* 0x000000ffff037224 */ /* 0x000fce00078e000e */
[----:B------:R-:W-:Y:S05]  /*1dc70*/  WARPSYNC.COLLECTIVE R15, `(.L_x_7412) ;  /* 0x000000000f087348 */ /* 0x000fea0003c00000 */
[----:B------:R0:W1:Y:S02]  /*1dc80*/  SHFL.IDX P6, R14, R13, R12, R11 ;  /* 0x0000000c0d0e7389 */ /* 0x00006400000c000b */
[----:B01----:R-:W-:Y:S01]  /*1dc90*/  ENDCOLLECTIVE ;  /* 0x000000000000791b */ /* 0x003fe20003800000 */
.L_x_7412:
        /* <DEDUP_REMOVED lines=11> */
[----:B------:R-:W-:Y:S02]  /*1dd50*/  ISETP.GE.AND P0, PT, R6, 0x11, PT ;  /* 0x000000110600780c */ /* 0x000fe40003f06270 */
[----:B0-----:R-:W-:-:S11]  /*1dd60*/  MOV R2, R14 ;  /* 0x0000000e00027202 */ /* 0x001fd60000000f00 */
[----:B------:R-:W-:Y:S05]  /*1dd70*/  WARPSYNC.COLLECTIVE R15, `(.L_x_7413) ;  /* 0x000000000f087348 */ /* 0x000fea0003c00000 */
[----:B------:R0:W1:Y:S02]  /*1dd80*/  SHFL.IDX P6, R14, R13, R12, R11 ;  /* 0x0000000c0d0e7389 */ /* 0x00006400000c000b */
[----:B01----:R-:W-:Y:S01]  /*1dd90*/  ENDCOLLECTIVE ;  /* 0x000000000000791b */ /* 0x003fe20003800000 */
.L_x_7413:
[----:B------:R-:W-:Y:S02]  /*1dda0*/  @P0 IMAD R8, R5, 0x2, R22 ;  /* 0x0000000205080824 */ /* 0x000fe400078e0216 */
[----:B------:R-:W-:Y:S01]  /*1ddb0*/  IMAD.MOV.U32 R13, RZ, RZ, R0 ;  /* 0x000000ffff0d7224 */ /* 0x000fe200078e0000 */
[----:B------:R-:W-:Y:S01]  /*1ddc0*/  MOV R12, 0x2 ;  /* 0x00000002000c7802 */ /* 0x000fe20000000f00 */
[----:B------:R-:W-:-:S07]  /*1ddd0*/  IMAD.MOV.U32 R3, RZ, RZ, R14 ;  /* 0x000000ffff037224 */ /* 0x000fce00078e000e */
[----:B------:R-:W-:Y:S05]  /*1dde0*/  WARPSYNC.COLLECTIVE R15, `(.L_x_7414) ;  /* 0x000000000f087348 */ /* 0x000fea0003c00000 */
[----:B------:R0:W1:Y:S02]  /*1ddf0*/  SHFL.IDX P6, R14, R13, R12, R11 ;  /* 0x0000000c0d0e7389 */ /* 0x00006400000c000b */
[----:B01----:R-:W-:Y:S01]  /*1de00*/  ENDCOLLECTIVE ;  /* 0x000000000000791b */ /* 0x003fe20003800000 */
.L_x_7414:
        /* <DEDUP_REMOVED lines=16> */
.L_x_7415:
[----:B------:R-:W-:Y:S01]  /*1df10*/  @P0 IMAD R8, R5, 0x2, R22 ;  /* 0x0000000205080824 */ /* 0x000fe200078e0216 */
[----:B------:R-:W-:Y:S01]  /*1df20*/  MOV R13, R0 ;  /* 0x00000000000d7202 */ /* 0x000fe20000000f00 */
[----:B------:R-:W-:Y:S01]  /*1df30*/  IMAD.MOV.U32 R12, RZ, RZ, 0x3 ;  /* 0x00000003ff0c7424 */ /* 0x000fe200078e00ff */
[----:B------:R-:W-:-:S07]  /*1df40*/  MOV R3, R14 ;  /* 0x0000000e00037202 */ /* 0x000fce0000000f00 */
[----:B------:R-:W-:Y:S05]  /*1df50*/  WARPSYNC.COLLECTIVE R15, `(.L_x_7416) ;  /* 0x000000000f087348 */ /* 0x000fea0003c00000 */
[----:B------:R0:W1:Y:S02]  /*1df60*/  SHFL.IDX P6, R14, R13, R12, R11 ;  /* 0x0000000c0d0e7389 */ /* 0x00006400000c000b */
[----:B01----:R-:W-:Y:S01]  /*1df70*/  ENDCOLLECTIVE ;  /* 0x000000000000791b */ /* 0x003fe20003800000 */
.L_x_7416:
        /* <DEDUP_REMOVED lines=16> */
.L_x_7417:
[----:B------:R-:W-:Y:S01]  /*1e080*/  @P0 LEA R8, R5, R22, 0x1 ;  /* 0x0000001605080211 */ /* 0x000fe200078e08ff */
[----:B------:R-:W-:Y:S02]  /*1e090*/  IMAD.MOV.U32 R13, RZ, RZ, R0 ;  /* 0x000000ffff0d7224 */ /* 0x000fe400078e0000 */
[----:B------:R-:W-:Y:S02]  /*1e0a0*/  IMAD.MOV.U32 R12, RZ, RZ, 0x4 ;  /* 0x00000004ff0c7424 */ /* 0x000fe400078e00ff */
[----:B------:R-:W-:-:S07]  /*1e0b0*/  IMAD.MOV.U32 R3, RZ, RZ, R14 ;  /* 0x000000ffff037224 */ /* 0x000fce00078e000e */
[----:B------:R-:W-:Y:S05]  /*1e0c0*/  WARPSYNC.COLLECTIVE R15, `(.L_x_7418) ;  /* 0x000000000f087348 */ /* 0x000fea0003c00000 */
[----:B------:R0:W1:Y:S02]  /*1e0d0*/  SHFL.IDX P6, R14, R13, R12, R11 ;  /* 0x0000000c0d0e7389 */ /* 0x00006400000c000b */
[----:B01----:R-:W-:Y:S01]  /*1e0e0*/  ENDCOLLECTIVE ;  /* 0x000000000000791b */ /* 0x003fe20003800000 */
.L_x_7418:
        /* <DEDUP_REMOVED lines=16> */
.L_x_7419:
[----:B------:R-:W-:Y:S02]  /*1e1f0*/  @P0 IMAD R8, R5, 0x2, R22 ;  /* 0x0000000205080824 */ /* 0x000fe400078e0216 */
[----:B------:R-:W-:Y:S01]  /*1e200*/  IMAD.MOV.U32 R13, RZ, RZ, R0 ;  /* 0x000000ffff0d7224 */ /* 0x000fe200078e0000 */
[----:B------:R-:W-:Y:S01]  /*1e210*/  MOV R12, 0x5 ;  /* 0x00000005000c7802 */ /* 0x000fe20000000f00 */
[----:B------:R-:W-:-:S07]  /*1e220*/  IMAD.MOV.U32 R3, RZ, RZ, R14 ;  /* 0x000000ffff037224 */ /* 0x000fce00078e000e */
[----:B------:R-:W-:Y:S05]  /*1e230*/  WARPSYNC.COLLECTIVE R15, `(.L_x_7420) ;  /* 0x000000000f087348 */ /* 0x000fea0003c00000 */
[----:B------:R0:W1:Y:S02]  /*1e240*/  SHFL.IDX P6, R14, R13, R12, R11 ;  /* 0x0000000c0d0e7389 */ /* 0x00006400000c000b */
[----:B01----:R-:W-:Y:S01]  /*1e250*/  ENDCOLLECTIVE ;  /* 0x000000000000791b */ /* 0x003fe20003800000 */
.L_x_7420:
        /* <DEDUP_REMOVED lines=16> */
.L_x_7421:
[----:B------:R-:W-:Y:S01]  /*1e360*/  @P0 IMAD R8, R5, 0x2, R22 ;  /* 0x0000000205080824 */ /* 0x000fe200078e0216 */
[----:B------:R-:W-:Y:S01]  /*1e370*/  MOV R13, R0 ;  /* 0x00000000000d7202 */ /* 0x000fe20000000f00 */
[----:B------:R-:W-:Y:S01]  /*1e380*/  IMAD.MOV.U32 R12, RZ, RZ, 0x6 ;  /* 0x00000006ff0c7424 */ /* 0x000fe200078e00ff */
[----:B------:R-:W-:-:S07]  /*1e390*/  MOV R3, R14 ;  /* 0x0000000e00037202 */ /* 0x000fce0000000f00 */
[----:B------:R-:W-:Y:S05]  /*1e3a0*/  WARPSYNC.COLLECTIVE R15, `(.L_x_7422) ;  /* 0x000000000f087348 */ /* 0x000fea0003c00000 */
[----:B------:R0:W1:Y:S02]  /*1e3b0*/  SHFL.IDX P6, R14, R13, R12, R11 ;  /* 0x0000000c0d0e7389 */ /* 0x00006400000c000b */
[----:B01----:R-:W-:Y:S01]  /*1e3c0*/  ENDCOLLECTIVE ;  /* 0x000000000000791b */ /* 0x003fe20003800000 */
.L_x_7422:
        /* <DEDUP_REMOVED lines=16> */
.L_x_7423:
[----:B------:R-:W-:Y:S01]  /*1e4d0*/  @P0 LEA R8, R5, R22, 0x1 ;  /* 0x0000001605080211 */ /* 0x000fe200078e08ff */
[----:B------:R-:W-:Y:S02]  /*1e4e0*/  IMAD.MOV.U32 R13, RZ, RZ, R0 ;  /* 0x000000ffff0d7224 */ /* 0x000fe400078e0000 */
[----:B------:R-:W-:Y:S02]  /*1e4f0*/  IMAD.MOV.U32 R12, RZ, RZ, 0x7 ;  /* 0x00000007ff0c7424 */ /* 0x000fe400078e00ff */
[----:B------:R-:W-:-:S07]  /*1e500*/  IMAD.MOV.U32 R3, RZ, RZ, R14 ;  /* 0x000000ffff037224 */ /* 0x000fce00078e000e */
[----:B------:R-:W-:Y:S05]  /*1e510*/  WARPSYNC.COLLECTIVE R15, `(.L_x_7424) ;  /* 0x000000000f087348 */ /* 0x000fea0003c00000 */
[----:B------:R0:W1:Y:S02]  /*1e520*/  SHFL.IDX P6, R14, R13, R12, R11 ;  /* 0x0000000c0d0e7389 */ /* 0x00006400000c000b */
[----:B01----:R-:W-:Y:S01]  /*1e530*/  ENDCOLLECTIVE ;  /* 0x000000000000791b */ /* 0x003fe20003800000 */
.L_x_7424:
        /* <DEDUP_REMOVED lines=10> */
.L_x_7425:
[----:B------:R-:W-:Y:S01]  /*1e5e0*/  @!PT LDS RZ, [RZ] ;  /* 0x00000000fffff984 */ /* 0x000fe20000000800 */
[----:B------:R-:W-:Y:S01]  /*1e5f0*/  @!PT LDS RZ, [RZ] ;  /* 0x00000000fffff984 */ /* 0x000fe20000000800 */
[----:B------:R-:W-:Y:S01]  /*1e600*/  @!PT LDS RZ, [RZ] ;  /* 0x00000000fffff984 */ /* 0x000fe20000000800 */
[----:B------:R-:W-:Y:S04]  /*1e610*/  @P0 LDGSTS.E.BYPASS.LTC128B.128 [R8+0x1b400], desc[UR42][R2.64], !P3 ;  /* 0x1b40000002080fae */ /* 0x000fe8000d901d6a */
[----:B------:R0:W-:Y:S02]  /*1e620*/  @P0 LDGSTS.E.BYPASS.LTC128B.128 [R8+0x1f400], desc[UR42][R2.64+0x80], !P2 ;  /* 0x1f40008002080fae */ /* 0x0001e4000d101d6a */
[----:B0-----:R-:W-:Y:S01]  /*1e630*/  IMAD.MOV.U32 R2, RZ, RZ, R14 ;  /* 0x000000ffff027224 */ /* 0x001fe200078e000e */
[----:B------:R-:W-:Y:S06]  /*1e640*/  BRA `(.L_x_7426) ;  /* 0xffffff9800a87947 */ /* 0x000fec000383ffff */
.L_x_7237:
[----:B------:R-:W-:Y:S01]  /*1e650*/  MOV R13, R5 ;  /* 0x00000005000d7202 */ /* 0x000fe20000000f00 */
[----:B------:R-:W-:Y:S01]  /*1e660*/  IMAD.MOV.U32 R12, RZ, RZ, RZ ;  /* 0x000000ffff0c7224 */ /* 0x000fe200078e00ff */
[----:B------:R-:W-:Y:S01]  /*1e670*/  MOV R15, 0xffffffff ;  /* 0xffffffff000f7802 */ /* 0x000fe20000000f00 */
[----:B------:R-:W-:Y:S01]  /*1e680*/  IMAD.MOV.U32 R11, RZ, RZ, 0x181f ;  /* 0x0000181fff0b7424 */ /* 0x000fe200078e00ff */
[----:B------:R-:W-:Y:S01]  /*1e690*/  IADD3 R4, R10, R4, RZ ;  /* 0x000000040a047210 */ /* 0x000fe20007ffe0ff */
[----:B-----5:R-:W-:-:S07]  /*1e6a0*/  IMAD R6, R20, R7, RZ ;  /* 0x0000000714067224 */ /* 0x020fce00078e02ff */
[----:B------:R-:W-:Y:S05]  /*1e6b0*/  WARPSYNC.COLLECTIVE R15, `(.L_x_7427) ;  /* 0x000000000f087348 */ /* 0x000fea0003c00000 */
[----:B------:R0:W1:Y:S02]  /*1e6c0*/  SHFL.IDX P6, R14, R13, R12, R11 ;  /* 0x0000000c0d0e7389 */ /* 0x00006400000c000b */
[----:B01----:R-:W-:Y:S01]  /*1e6d0*/  ENDCOLLECTIVE ;  /* 0x000000000000791b */ /* 0x003fe20003800000 */
.L_x_7427:
[C---:B------:R-:W-:Y:S02]  /*1e6e0*/  IADD3 R7, R4.reuse, 0x10, RZ ;  /* 0x0000001004077810 */ /* 0x040fe40007ffe0ff */
[----:B------:R-:W-:Y:S01]  /*1e6f0*/  ISETP.GE.AND P3, PT, R4, R6, PT ;  /* 0x000000060400720c */ /* 0x000fe20003f66270 */
[----:B------:R-:W-:Y:S02]  /*1e700*/  IMAD.MOV.U32 R13, RZ, RZ, R0 ;  /* 0x000000ffff0d7224 */ /* 0x000fe400078e0000 */
[----:B------:R-:W-:-:S10]  /*1e710*/  IMAD.MOV.U32 R2, RZ, RZ, R14 ;  /* 0x000000ffff027224 */ /* 0x000fd400078e000e */
[----:B------:R-:W-:Y:S05]  /*1e720*/  WARPSYNC.COLLECTIVE R15, `(.L_x_7428) ;  /* 0x000000000f087348 */ /* 0x000fea0003c00000 */
[----:B------:R0:W1:Y:S02]  /*1e730*/  SHFL.IDX P6, R14, R13, R12, R11 ;  /* 0x0000000c0d0e7389 */ /* 0x00006400000c000b */
[----:B01----:R-:W-:Y:S01]  /*1e740*/  ENDCOLLECTIVE ;  /* 0x000000000000791b */ /* 0x003fe20003800000 */
.L_x_7428:
        /* <DEDUP_REMOVED lines=8> */
.L_x_7429:
[----:B------:R-:W-:Y:S01]  /*1e7d0*/  @!PT LDS RZ, [RZ] ;  /* 0x00000000fffff984 */ /* 0x000fe20000000800 */
[----:B------:R-:W-:Y:S01]  /*1e7e0*/  @!PT LDS RZ, [RZ] ;  /* 0x00000000fffff984 */ /* 0x000fe20000000800 */
[----:B------:R-:W-:Y:S01]  /*1e7f0*/  @!PT LDS RZ, [RZ] ;  /* 0x00000000fffff984 */ /* 0x000fe20000000800 */
[----:B------:R-:W-:Y:S04]  /*1e800*/  @!P3 LDGSTS.E.BYPASS.LTC128B.128 [R9+0x10400], desc[UR42][R2.64], !P0 ;  /* 0x104000000209bfae */ /* 0x000fe8000c101d6a */
[----:B------:R0:W-:Y:S01]  /*1e810*/  @!P3 LDGSTS.E.BYPASS.LTC128B.128 [R9+0x14400], desc[UR42][R2.64+0x80], !P1 ;  /* 0x144000800209bfae */ /* 0x0001e2000c901d6a */
[----:B------:R-:W-:Y:S01]  /*1e820*/  ISETP.GE.AND P3, PT, R7, R6, PT ;  /* 0x000000060700720c */ /* 0x000fe20003f66270 */
[----:B------:R-:W-:Y:S01]  /*1e830*/  IMAD.MOV.U32 R13, RZ, RZ, R0 ;  /* 0x000000ffff0d7224 */ /* 0x000fe200078e0000 */
[----:B0-----:R-:W-:-:S11]  /*1e840*/  MOV R2, R14 ;  /* 0x0000000e00027202 */ /* 0x001fd60000000f00 */
[----:B------:R-:W-:Y:S05]  /*1e850*/  WARPSYNC.COLLECTIVE R15, `(.L_x_7430) ;  /* 0x000000000f087348 */ /* 0x000fea0003c00000 */
[----:B------:R0:W1:Y:S02]  /*1e860*/  SHFL.IDX P6, R14, R13, R12, R11 ;  /* 0x0000000c0d0e7389 */ /* 0x00006400000c000b */
[----:B01----:R-:W-:Y:S01]  /*1e870*/  ENDCOLLECTIVE ;  /* 0x000000000000791b */ /* 0x003fe20003800000 */
.L_x_7430:
        /* <DEDUP_REMOVED lines=8> */
.L_x_7431:
[----:B------:R-:W-:Y:S02]  /*1e900*/  @!P3 IMAD.MOV.U32 R3, RZ, RZ, R7 ;  /* 0x000000ffff03b224 */ /* 0x000fe400078e0007 */
[----:B------:R-:W-:-:S03]  /*1e910*/  VIADD R7, R4, 0x20 ;  /* 0x0000002004077836 */ /* 0x000fc60000000000 */
[----:B------:R-:W-:Y:S01]  /*1e920*/  @!PT LDS RZ, [RZ] ;  /* 0x00000000fffff984 */ /* 0x000fe20000000800 */
[----:B------:R-:W-:Y:S01]  /*1e930*/  @!PT LDS RZ, [RZ] ;  /* 0x00000000fffff984 */ /* 0x000fe20000000800 */
[----:B------:R-:W-:Y:S01]  /*1e940*/  @!PT LDS RZ, [RZ] ;  /* 0x00000000fffff984 */ /* 0x000fe20000000800 */
        /* <DEDUP_REMOVED lines=8> */
.L_x_7432:
        /* <DEDUP_REMOVED lines=8> */
.L_x_7433:
        /* <DEDUP_REMOVED lines=13> */
.L_x_7434:
        /* <DEDUP_REMOVED lines=8> */
.L_x_7435:
[----:B------:R-:W-:Y:S01]  /*1eba0*/  @!P3 IMAD.MOV.U32 R3, RZ, RZ, R7 ;  /* 0x000000ffff03b224 */ /* 0x000fe200078e0007 */
[----:B------:R-:W-:-:S04]  /*1ebb0*/  IADD3 R7, R4, 0x40, RZ ;  /* 0x0000004004077810 */ /* 0x000fc80007ffe0ff */
        /* <DEDUP_REMOVED lines=11> */
.L_x_7436:
        /* <DEDUP_REMOVED lines=8> */
.L_x_7437:
        /* <DEDUP_REMOVED lines=13> */
.L_x_7438:
        /* <DEDUP_REMOVED lines=8> */
.L_x_7439:
[----:B------:R-:W-:-:S05]  /*1ee40*/  @!P3 MOV R3, R7 ;  /* 0x000000070003b202 */ /* 0x000fca0000000f00 */
[----:B------:R-:W-:Y:S01]  /*1ee50*/  @!PT LDS RZ, [RZ] ;  /* 0x00000000fffff984 */ /* 0x000fe20000000800 */
[----:B------:R-:W-:Y:S01]  /*1ee60*/  @!PT LDS RZ, [RZ] ;  /* 0x00000000fffff984 */ /* 0x000fe20000000800 */
[----:B------:R-:W-:Y:S01]  /*1ee70*/  @!PT LDS RZ, [RZ] ;  /* 0x00000000fffff984 */ /* 0x000fe20000000800 */
[----:B------:R-:W-:Y:S04]  /*1ee80*/  @!P3 LDGSTS.E.BYPASS.LTC128B.128 [R9+0x12c00], desc[UR42][R2.64], !P0 ;  /* 0x12c000000209bfae */ /* 0x000fe8000c101d6a */
[----:B------:R0:W-:Y:S01]  /*1ee90*/  @!P3 LDGSTS.E.BYPASS.LTC128B.128 [R9+0x16c00], desc[UR42][R2.64+0x80], !P1 ;  /* 0x16c000800209bfae */ /* 0x0001e2000c901d6a */
[----:B------:R-:W-:Y:S02]  /*1eea0*/  IMAD.MOV.U32 R13, RZ, RZ, R0 ;  /* 0x000000ffff0d7224 */ /* 0x000fe400078e0000 */
[----:B0-----:R-:W-:Y:S01]  /*1eeb0*/  VIADD R3, R4, 0x60 ;  /* 0x0000006004037836 */ /* 0x001fe20000000000 */
[----:B------:R-:W-:-:S07]  /*1eec0*/  MOV R2, R14 ;  /* 0x0000000e00027202 */ /* 0x000fce0000000f00 */
[----:B------:R-:W-:Y:S05]  /*1eed0*/  WARPSYNC.COLLECTIVE R15, `(.L_x_7440) ;  /* 0x000000000f087348 */ /* 0x000fea0003c00000 */
[----:B------:R0:W1:Y:S02]  /*1eee0*/  SHFL.IDX P6, R14, R13, R12, R11 ;  /* 0x0000000c0d0e7389 */ /* 0x00006400000c000b */
[----:B01----:R-:W-:Y:S01]  /*1eef0*/  ENDCOLLECTIVE ;  /* 0x000000000000791b */ /* 0x003fe20003800000 */
.L_x_7440:
[----:B------:R-:W-:Y:S02]  /*1ef00*/  ISETP.GE.AND P3, PT, R3, R6, PT ;  /* 0x000000060300720c */ /* 0x000fe40003f66270 */
[----:B------:R-:W-:Y:S01]  /*1ef10*/  MOV R13, R5 ;  /* 0x00000005000d7202 */ /* 0x000fe20000000f00 */
[----:B------:R-:W-:-:S10]  /*1ef20*/  IMAD.MOV.U32 R12, RZ, RZ, 0x7 ;  /* 0x00000007ff0c7424 */ /* 0x000fd400078e00ff */
[----:B------:R-:W-:-:S04]  /*1ef30*/  @!P3 LEA R14, P2, R31, R14, 0x1 ;  /* 0x0000000e1f0eb211 */ /* 0x000fc800078408ff */
[----:B------:R-:W-:Y:S01]  /*1ef40*/  @!P3 IADD3.X R7, RZ, R2, RZ, P2, !PT ;  /* 0x00000002ff07b210 */ /* 0x000fe200017fe4ff */
[----:B------:R-:W-:-:S08]  /*1ef50*/  @!P3 IMAD.MOV.U32 R2, RZ, RZ, R14 ;  /* 0x000000ffff02b224 */ /* 0x000fd000078e000e */
[----:B------:R-:W-:Y:S05]  /*1ef60*/  WARPSYNC.COLLECTIVE R15, `(.L_x_7441) ;  /* 0x000000000f087348 */ /* 0x000fea0003c00000 */
[----:B------:R0:W1:Y:S02]  /*1ef70*/  SHFL.IDX P6, R14, R13, R12, R11 ;  /* 0x0000000c0d0e7389 */ /* 0x00006400000c000b */
[----:B01----:R-:W-:Y:S01]  /*1ef80*/  ENDCOLLECTIVE ;  /* 0x000000000000791b */ /* 0x003fe20003800000 */
.L_x_7441:
[----:B------:R-:W-:-:S05]  /*1ef90*/  @!P3 IMAD.MOV.U32 R3, RZ, RZ, R7 ;  /* 0x000000ffff03b224 */ /* 0x000fca00078e0007 */
[----:B------:R-:W-:Y:S01]  /*1efa0*/  @!PT LDS RZ, [RZ] ;  /* 0x00000000fffff984 */ /* 0x000fe20000000800 */
[----:B------:R-:W-:Y:S01]  /*1efb0*/  @!PT LDS RZ, [RZ] ;  /* 0x00000000fffff984 */ /* 0x000fe20000000800 */
[----:B------:R-:W-:Y:S01]  /*1efc0*/  @!PT LDS RZ, [RZ] ;  /* 0x00000000fffff984 */ /* 0x000fe20000000800 */
[----:B------:R0:W-:Y:S04]  /*1efd0*/  @!P3 LDGSTS.E.BYPASS.LTC128B.128 [R9+0x13400], desc[UR42][R2.64], !P0 ;  /* 0x134000000209bfae */ /* 0x0001e8000c101d6a */
[----:B------:R0:W-:Y:S01]  /*1efe0*/  @!P3 LDGSTS.E.BYPASS.LTC128B.128 [R9+0x17400], desc[UR42][R2.64+0x80], !P1 ;  /* 0x174000800209bfae */ /* 0x0001e2000c901d6a */
[----:B------:R-:W-:Y:S01]  /*1eff0*/  MOV R13, R0 ;  /* 0x00000000000d7202 */ /* 0x000fe20000000f00 */
[----:B------:R-:W-:-:S07]  /*1f000*/  IMAD.MOV.U32 R5, RZ, RZ, R14 ;  /* 0x000000ffff057224 */ /* 0x000fce00078e000e */
[----:B0-----:R-:W-:Y:S05]  /*1f010*/  WARPSYNC.COLLECTIVE R15, `(.L_x_7442) ;  /* 0x000000000f087348 */ /* 0x001fea0003c00000 */
[----:B------:R1:W2:Y:S02]  /*1f020*/  SHFL.IDX P6, R14, R13, R12, R11 ;  /* 0x0000000c0d0e7389 */ /* 0x0002a400000c000b */
[----:B012---:R-:W-:Y:S01]  /*1f030*/  ENDCOLLECTIVE ;  /* 0x000000000000791b */ /* 0x007fe20003800000 */
.L_x_7442:
[----:B------:R-:W-:Y:S05]  /*1f040*/  BRA `(.L_x_7443) ;  /* 0xffffff9c000c7947 */ /* 0x000fea000383ffff */
.L_x_7242:
[----:B0-----:R0:W1:Y:S02]  /*1f050*/  SYNCS.PHASECHK.TRANS64.TRYWAIT P0, [R22+URZ+0x28820], R3 ;  /* 0x02882003160075a7 */ /* 0x001064000800017f */
[----:B-1----:R-:W-:Y:S05]  /*1f060*/  @!P0 NANOSLEEP.SYNCS 0x989680 ;  /* 0x009896800000895d */ /* 0x002fea0003900000 */
[----:B------:R-:W1:Y:S02]  /*1f070*/  @!P0 SYNCS.PHASECHK.TRANS64 P0, [R22+URZ+0x28820], R3 ;  /* 0x02882003160085a7 */ /* 0x000e64000800007f */
[----:B-1----:R-:W-:Y:S05]  /*1f080*/  @!P0 BRA `(.L_x_7242) ;  /* 0xfffffffc00f08947 */ /* 0x002fea000383ffff */
[----:B------:R-:W-:Y:S05]  /*1f090*/  BRA `(.L_x_7444) ;  /* 0xffffff9c00847947 */ /* 0x000fea000383ffff */
.L_x_7247:
[----:B0-----:R0:W1:Y:S02]  /*1f0a0*/  SYNCS.PHASECHK.TRANS64.TRYWAIT P0, [R6+URZ+0x28840], R3 ;  /* 0x02884003060075a7 */ /* 0x001064000800017f */
[----:B-1----:R-:W-:Y:S05]  /*1f0b0*/  @!P0 NANOSLEEP.SYNCS 0x989680 ;  /* 0x009896800000895d */ /* 0x002fea0003900000 */
[----:B------:R-:W1:Y:S02]  /*1f0c0*/  @!P0 SYNCS.PHASECHK.TRANS64 P0, [R6+URZ+0x28840], R3 ;  /* 0x02884003060085a7 */ /* 0x000e64000800007f */
[----:B-1----:R-:W-:Y:S05]  /*1f0d0*/  @!P0 BRA `(.L_x_7247) ;  /* 0xfffffffc00f08947 */ /* 0x002fea000383ffff */
[----:B------:R-:W-:Y:S05]  /*1f0e0*/  BRA `(.L_x_7445) ;  /* 0xffffffa000507947 */ /* 0x000fea000383ffff */
.L_x_7248:
[----:B------:R-:W-:Y:S01]  /*1f0f0*/  BSSY B1, `(.L_x_7446) ;  /* 0x0000008000017945 */ /* 0x000fe20003800000 */
[----:B------:R-:W-:Y:S01]  /*1f100*/  IMAD.MOV.U32 R13, RZ, RZ, R9 ;  /* 0x000000ffff0d7224 */ /* 0x000fe200078e0009 */
[----:B------:R-:W-:Y:S01]  /*1f110*/  MOV R11, 0x181f ;  /* 0x0000181f000b7802 */ /* 0x000fe20000000f00 */
[----:B------:R-:W-:Y:S02]  /*1f120*/  IMAD.MOV.U32 R12, RZ, RZ, RZ ;  /* 0x000000ffff0c7224 */ /* 0x000fe400078e00ff */
[----:B------:R-:W-:-:S07]  /*1f130*/  IMAD.MOV.U32 R15, RZ, RZ, -0x1 ;  /* 0xffffffffff0f7424 */ /* 0x000fce00078e00ff */
[----:B--2---:R-:W-:Y:S05]  /*1f140*/  WARPSYNC.COLLECTIVE R15, `(.L_x_7447) ;  /* 0x000000000f087348 */ /* 0x004fea0003c00000 */
[----:B--2---:R0:W1:Y:S02]  /*1f150*/  SHFL.IDX P6, R14, R13, R12, R11 ;  /* 0x0000000c0d0e7389 */ /* 0x00406400000c000b */
[----:B01----:R-:W-:Y:S01]  /*1f160*/  ENDCOLLECTIVE ;  /* 0x000000000000791b */ /* 0x003fe20003800000 */
.L_x_7447:
[----:B------:R-:W-:Y:S05]  /*1f170*/  BSYNC B1 ;  /* 0x0000000000017941 */ /* 0x000fea0003800000 */
.L_x_7446:
[----:B------:R-:W-:Y:S01]  /*1f180*/  MOV R13, R7 ;  /* 0x00000007000d7202 */ /* 0x000fe20000000f00 */
[----:B------:R-:W-:Y:S01]  /*1f190*/  IMAD.MOV.U32 R12, RZ, RZ, RZ ;  /* 0x000000ffff0c7224 */ /* 0x000fe200078e00ff */
[----:B------:R-:W-:Y:S01]  /*1f1a0*/  MOV R15, 0xffffffff ;  /* 0xffffffff000f7802 */ /* 0x000fe20000000f00 */
[----:B------:R-:W-:Y:S02]  /*1f1b0*/  IMAD.MOV.U32 R11, RZ, RZ, 0x181f ;  /* 0x0000181fff0b7424 */ /* 0x000fe400078e00ff */
[----:B------:R-:W-:Y:S02]  /*1f1c0*/  IMAD.MOV.U32 R3, RZ, RZ, R14 ;  /* 0x000000ffff037224 */ /* 0x000fe400078e000e */
[----:B------:R-:W-:-:S07]  /*1f1d0*/  IMAD.SHL.U32 R5, R31, 0x2, RZ ;  /* 0x000000021f057824 */ /* 0x000fce00078e00ff */
[----:B------:R-:W-:Y:S05]  /*1f1e0*/  WARPSYNC.COLLECTIVE R15, `(.L_x_7448) ;  /* 0x000000000f087348 */ /* 0x000fea0003c00000 */
[----:B------:R0:W1:Y:S02]  /*1f1f0*/  SHFL.IDX P6, R14, R13, R12, R11 ;  /* 0x0000000c0d0e7389 */ /* 0x00006400000c000b */
[----:B01----:R-:W-:Y:S01]  /*1f200*/  ENDCOLLECTIVE ;  /* 0x000000000000791b */ /* 0x003fe20003800000 */
.L_x_7448:
[----:B------:R-:W-:Y:S02]  /*1f210*/  IMAD R8, R8, 0x2, R22 ;  /* 0x0000000208087824 */ /* 0x000fe400078e0216 */
[----:B------:R-:W-:Y:S01]  /*1f220*/  IMAD.MOV.U32 R13, RZ, RZ, R9 ;  /* 0x000000ffff0d7224 */ /* 0x000fe200078e0009 */
[----:B------:R-:W-:Y:S01]  /*1f230*/  MOV R12, 0x1 ;  /* 0x00000001000c7802 */ /* 0x000fe20000000f00 */
[----:B------:R-:W-:-:S07]  /*1f240*/  IMAD.MOV.U32 R2, RZ, RZ, R14 ;  /* 0x000000ffff027224 */ /* 0x000fce00078e000e */
[----:B------:R-:W-:Y:S05]  /*1f250*/  WARPSYNC.COLLECTIVE R15, `(.L_x_7449) ;  /* 0x000000000f087348 */ /* 0x000fea0003c00000 */
[----:B------:R0:W1:Y:S02]  /*1f260*/  SHFL.IDX P6, R14, R13, R12, R11 ;  /* 0x0000000c0d0e7389 */ /* 0x00006400000c000b */
[----:B01----:R-:W-:Y:S01]  /*1f270*/  ENDCOLLECTIVE ;  /* 0x000000000000791b */ /* 0x003fe20003800000 */
.L_x_7449:
[----:B------:R-:W-:-:S04]  /*1f280*/  IADD3 R2, P0, R2, R5, RZ ;  /* 0x0000000502027210 */ /* 0x000fc80007f1e0ff */
[----:B------:R-:W-:-:S05]  /*1f290*/  IADD3.X R3, RZ, R3, RZ, P0, !PT ;  /* 0x00000003ff037210 */ /* 0x000fca00007fe4ff */
        /* <DEDUP_REMOVED lines=10> */
.L_x_7450:
[----:B------:R-:W-:Y:S01]  /*1f340*/  IMAD.MOV.U32 R13, RZ, RZ, R9 ;  /* 0x000000ffff0d7224 */ /* 0x000fe200078e0009 */
[----:B------:R-:W-:Y:S02]  /*1f350*/  MOV R12, 0x2 ;  /* 0x00000002000c7802 */ /* 0x000fe40000000f00 */
[----:B------:R-:W-:-:S07]  /*1f360*/  MOV R2, R14 ;  /* 0x0000000e00027202 */ /* 0x000fce0000000f00 */
[----:B------:R-:W-:Y:S05]  /*1f370*/  WARPSYNC.COLLECTIVE R15, `(.L_x_7451) ;  /* 0x000000000f087348 */ /* 0x000fea0003c00000 */
[----:B------:R0:W1:Y:S02]  /*1f380*/  SHFL.IDX P6, R14, R13, R12, R11 ;  /* 0x0000000c0d0e7389 */ /* 0x00006400000c000b */
[----:B01----:R-:W-:Y:S01]  /*1f390*/  ENDCOLLECTIVE ;  /* 0x000000000000791b */ /* 0x003fe20003800000 */
.L_x_7451:
        /* <DEDUP_REMOVED lines=12> */
.L_x_7452:
[----:B------:R-:W-:Y:S01]  /*1f460*/  IMAD.MOV.U32 R13, RZ, RZ, R9 ;  /* 0x000000ffff0d7224 */ /* 0x000fe200078e0009 */
[----:B------:R-:W-:Y:S02]  /*1f470*/  MOV R12, 0x3 ;  /* 0x00000003000c7802 */ /* 0x000fe40000000f00 */
[----:B------:R-:W-:-:S07]  /*1f480*/  MOV R2, R14 ;  /* 0x0000000e00027202 */ /* 0x000fce0000000f00 */
[----:B------:R-:W-:Y:S05]  /*1f490*/  WARPSYNC.COLLECTIVE R15, `(.L_x_7453) ;  /* 0x000000000f087348 */ /* 0x000fea0003c00000 */
[----:B------:R0:W1:Y:S02]  /*1f4a0*/  SHFL.IDX P6, R14, R13, R12, R11 ;  /* 0x0000000c0d0e7389 */ /* 0x00006400000c000b */
[----:B01----:R-:W-:Y:S01]  /*1f4b0*/  ENDCOLLECTIVE ;  /* 0x000000000000791b */ /* 0x003fe20003800000 */
.L_x_7453:
        /* <DEDUP_REMOVED lines=12> */
.L_x_7454:
[----:B------:R-:W-:Y:S01]  /*1f580*/  IMAD.MOV.U32 R13, RZ, RZ, R9 ;  /* 0x000000ffff0d7224 */ /* 0x000fe200078e0009 */
[----:B------:R-:W-:Y:S02]  /*1f590*/  MOV R12, 0x4 ;  /* 0x00000004000c7802 */ /* 0x000fe40000000f00 */
[----:B------:R-:W-:-:S07]  /*1f5a0*/  MOV R2, R14 ;  /* 0x0000000e00027202 */ /* 0x000fce0000000f00 */
[----:B------:R-:W-:Y:S05]  /*1f5b0*/  WARPSYNC.COLLECTIVE R15, `(.L_x_7455) ;  /* 0x000000000f087348 */ /* 0x000fea0003c00000 */
[----:B------:R0:W1:Y:S02]  /*1f5c0*/  SHFL.IDX P6, R14, R13, R12, R11 ;  /* 0x0000000c0d0e7389 */ /* 0x00006400000c000b */
[----:B01----:R-:W-:Y:S01]  /*1f5d0*/  ENDCOLLECTIVE ;  /* 0x000000000000791b */ /* 0x003fe20003800000 */
.L_x_7455:
        /* <DEDUP_REMOVED lines=12> */
.L_x_7456:
[----:B------:R-:W-:Y:S01]  /*1f6a0*/  IMAD.MOV.U32 R13, RZ, RZ, R9 ;  /* 0x000000ffff0d7224 */ /* 0x000fe200078e0009 */
[----:B------:R-:W-:Y:S02]  /*1f6b0*/  MOV R12, 0x5 ;  /* 0x00000005000c7802 */ /* 0x000fe40000000f00 */
[----:B------:R-:W-:-:S07]  /*1f6c0*/  MOV R2, R14 ;  /* 0x0000000e00027202 */ /* 0x000fce0000000f00 */
[----:B------:R-:W-:Y:S05]  /*1f6d0*/  WARPSYNC.COLLECTIVE R15, `(.L_x_7457) ;  /* 0x000000000f087348 */ /* 0x000fea0003c00000 */
[----:B------:R0:W1:Y:S02]  /*1f6e0*/  SHFL.IDX P6, R14, R13, R12, R11 ;  /* 0x0000000c0d0e7389 */ /* 0x00006400000c000b */
[----:B01----:R-:W-:Y:S01]  /*1f6f0*/  ENDCOLLECTIVE ;  /* 0x000000000000791b */ /* 0x003fe20003800000 */
.L_x_7457:
        /* <DEDUP_REMOVED lines=12> */
.L_x_7458:
[----:B------:R-:W-:Y:S01]  /*1f7c0*/  IMAD.MOV.U32 R13, RZ, RZ, R9 ;  /* 0x000000ffff0d7224 */ /* 0x000fe200078e0009 */
[----:B------:R-:W-:Y:S02]  /*1f7d0*/  MOV R12, 0x6 ;  /* 0x00000006000c7802 */ /* 0x000fe40000000f00 */
[----:B------:R-:W-:-:S07]  /*1f7e0*/  MOV R2, R14 ;  /* 0x0000000e00027202 */ /* 0x000fce0000000f00 */
[----:B------:R-:W-:Y:S05]  /*1f7f0*/  WARPSYNC.COLLECTIVE R15, `(.L_x_7459) ;  /* 0x000000000f087348 */ /* 0x000fea0003c00000 */
[----:B------:R0:W1:Y:S02]  /*1f800*/  SHFL.IDX P6, R14, R13, R12, R11 ;  /* 0x0000000c0d0e7389 */ /* 0x00006400000c000b */
[----:B01----:R-:W-:Y:S01]  /*1f810*/  ENDCOLLECTIVE ;  /* 0x000000000000791b */ /* 0x003fe20003800000 */
.L_x_7459:
        /* <DEDUP_REMOVED lines=12> */
.L_x_7460:
[----:B------:R-:W-:Y:S01]  /*1f8e0*/  IMAD.MOV.U32 R13, RZ, RZ, R9 ;  /* 0x000000ffff0d7224 */ /* 0x000fe200078e0009 */
[----:B------:R-:W-:Y:S02]  /*1f8f0*/  MOV R12, 0x7 ;  /* 0x00000007000c7802 */ /* 0x000fe40000000f00 */
[----:B------:R-:W-:-:S07]  /*1f900*/  MOV R2, R14 ;  /* 0x0000000e00027202 */ /* 0x000fce0000000f00 */
[----:B------:R-:W-:Y:S05]  /*1f910*/  WARPSYNC.COLLECTIVE R15, `(.L_x_7461) ;  /* 0x000000000f087348 */ /* 0x000fea0003c00000 */
[----:B------:R0:W1:Y:S02]  /*1f920*/  SHFL.IDX P6, R14, R13, R12, R11 ;  /* 0x0000000c0d0e7389 */ /* 0x00006400000c000b */
[----:B01----:R-:W-:Y:S01]  /*1f930*/  ENDCOLLECTIVE ;  /* 0x000000000000791b */ /* 0x003fe20003800000 */
.L_x_7461:
        /* <DEDUP_REMOVED lines=12> */
.L_x_7462:
[----:B------:R-:W-:Y:S01]  /*1fa00*/  MOV R2, R14 ;  /* 0x0000000e00027202 */ /* 0x000fe20000000f00 */
[----:B------:R-:W-:Y:S06]  /*1fa10*/  BRA `(.L_x_7463) ;  /* 0xffffff9c001c7947 */ /* 0x000fec000383ffff */
.L_x_7253:
[----:B-1----:R1:W3:Y:S02]  /*1fa20*/  SYNCS.PHASECHK.TRANS64.TRYWAIT P0, [R6+URZ+0x28860], R3 ;  /* 0x02886003060075a7 */ /* 0x0022e4000800017f */
[----:B---3--:R-:W-:Y:S05]  /*1fa30*/  @!P0 NANOSLEEP.SYNCS 0x989680 ;  /* 0x009896800000895d */ /* 0x008fea0003900000 */
[----:B------:R-:W3:Y:S02]  /*1fa40*/  @!P0 SYNCS.PHASECHK.TRANS64 P0, [R6+URZ+0x28860], R3 ;  /* 0x02886003060085a7 */ /* 0x000ee4000800007f */
[----:B---3--:R-:W-:Y:S05]  /*1fa50*/  @!P0 BRA `(.L_x_7253) ;  /* 0xfffffffc00f08947 */ /* 0x008fea000383ffff */
[----:B------:R-:W-:Y:S05]  /*1fa60*/  BRA `(.L_x_7464) ;  /* 0xffffff9c00787947 */ /* 0x000fea000383ffff */
.L_x_7254:
[----:B------:R-:W-:Y:S01]  /*1fa70*/  BSSY B1, `(.L_x_7465) ;  /* 0x0000008000017945 */ /* 0x000fe20003800000 */
[----:B------:R-:W-:Y:S01]  /*1fa80*/  IMAD.MOV.U32 R13, RZ, RZ, R24 ;  /* 0x000000ffff0d7224 */ /* 0x000fe200078e0018 */
[----:B------:R-:W-:Y:S01]  /*1fa90*/  MOV R11, 0x181f ;  /* 0x0000181f000b7802 */ /* 0x000fe20000000f00 */
[----:B------:R-:W-:Y:S02]  /*1faa0*/  IMAD.MOV.U32 R12, RZ, RZ, RZ ;  /* 0x000000ffff0c7224 */ /* 0x000fe400078e00ff */
[----:B------:R-:W-:-:S07]  /*1fab0*/  IMAD.MOV.U32 R15, RZ, RZ, -0x1 ;  /* 0xffffffffff0f7424 */ /* 0x000fce00078e00ff */
[----:B-12---:R-:W-:Y:S05]  /*1fac0*/  WARPSYNC.COLLECTIVE R15, `(.L_x_7466) ;  /* 0x000000000f087348 */ /* 0x006fea0003c00000 */
[----:B--2---:R0:W2:Y:S02]  /*1fad0*/  SHFL.IDX P6, R14, R13, R12, R11 ;  /* 0x0000000c0d0e7389 */ /* 0x0040a400000c000b */
[----:B012---:R-:W-:Y:S01]  /*1fae0*/  ENDCOLLECTIVE ;  /* 0x000000000000791b */ /* 0x007fe20003800000 */
.L_x_7466:
[----:B------:R-:W-:Y:S05]  /*1faf0*/  BSYNC B1 ;  /* 0x0000000000017941 */ /* 0x000fea0003800000 */
.L_x_7465:
[----:B------:R-:W-:Y:S01]  /*1fb00*/  MOV R13, R23 ;  /* 0x00000017000d7202 */ /* 0x000fe20000000f00 */
[----:B------:R-:W-:Y:S01]  /*1fb10*/  IMAD.MOV.U32 R12, RZ, RZ, RZ ;  /* 0x000000ffff0c7224 */ /* 0x000fe200078e00ff */
[----:B------:R-:W-:Y:S01]  /*1fb20*/  MOV R15, 0xffffffff ;  /* 0xffffffff000f7802 */ /* 0x000fe20000000f00 */
[----:B------:R-:W-:Y:S01]  /*1fb30*/  IMAD.MOV.U32 R11, RZ, RZ, 0x181f ;  /* 0x0000181fff0b7424 */ /* 0x000fe200078e00ff */
[----:B------:R-:W-:Y:S01]  /*1fb40*/  LEA R7, R7, R22, 0x1 ;  /* 0x0000001607077211 */ /* 0x000fe200078e08ff */
[----:B------:R-:W-:-:S07]  /*1fb50*/  IMAD.MOV.U32 R3, RZ, RZ, R14 ;  /* 0x000000ffff037224 */ /* 0x000fce00078e000e */
[----:B------:R-:W-:Y:S05]  /*1fb60*/  WARPSYNC.COLLECTIVE R15, `(.L_x_7467) ;  /* 0x000000000f087348 */ /* 0x000fea0003c00000 */
[----:B------:R0:W1:Y:S02]  /*1fb70*/  SHFL.IDX P6, R14, R13, R12, R11 ;  /* 0x0000000c0d0e7389 */ /* 0x00006400000c000b */
[----:B01----:R-:W-:Y:S01]  /*1fb80*/  ENDCOLLECTIVE ;  /* 0x000000000000791b */ /* 0x003fe20003800000 */
.L_x_7467:
[----:B------:R-:W-:Y:S02]  /*1fb90*/  IMAD.MOV.U32 R13, RZ, RZ, R24 ;  /* 0x000000ffff0d7224 */ /* 0x000fe400078e0018 */
[----:B------:R-:W-:Y:S02]  /*1fba0*/  IMAD.MOV.U32 R12, RZ, RZ, 0x1 ;  /* 0x00000001ff0c7424 */ /* 0x000fe400078e00ff */
[----:B------:R-:W-:-:S07]  /*1fbb0*/  IMAD.MOV.U32 R2, RZ, RZ, R14 ;  /* 0x000000ffff027224 */ /* 0x000fce00078e000e */
[----:B------:R-:W-:Y:S05]  /*1fbc0*/  WARPSYNC.COLLECTIVE R15, `(.L_x_7468) ;  /* 0x000000000f087348 */ /* 0x000fea0003c00000 */
[----:B------:R0:W1:Y:S02]  /*1fbd0*/  SHFL.IDX P6, R14, R13, R12, R11 ;  /* 0x0000000c0d0e7389 */ /* 0x00006400000c000b */
[----:B01----:R-:W-:Y:S01]  /*1fbe0*/  ENDCOLLECTIVE ;  /* 0x000000000000791b */ /* 0x003fe20003800000 */
.L_x_7468:
        /* <DEDUP_REMOVED lines=10> */
[----:B0-----:R-:W-:-:S07]  /*1fc90*/  MOV R3, R14 ;  /* 0x0000000e00037202 */ /* 0x001fce0000000f00 */
[----:B------:R-:W-:Y:S05]  /*1fca0*/  WARPSYNC.COLLECTIVE R15, `(.L_x_7469) ;  /* 0x000000000f087348 */ /* 0x000fea0003c00000 */
[----:B------:R0:W1:Y:S02]  /*1fcb0*/  SHFL.IDX P6, R14, R13, R12, R11 ;  /* 0x0000000c0d0e7389 */ /* 0x00006400000c000b */
[----:B01----:R-:W-:Y:S01]  /*1fcc0*/  ENDCOLLECTIVE ;  /* 0x000000000000791b */ /* 0x003fe20003800000 */
.L_x_7469:
[----:B------:R-:W-:Y:S02]  /*1fcd0*/  IMAD.MOV.U32 R13, RZ, RZ, R24 ;  /* 0x000000ffff0d7224 */ /* 0x000fe400078e0018 */
[----:B------:R-:W-:Y:S02]  /*1fce0*/  IMAD.MOV.U32 R12, RZ, RZ, 0x2 ;  /* 0x00000002ff0c7424 */ /* 0x000fe400078e00ff */
[----:B------:R-:W-:-:S07]  /*1fcf0*/  IMAD.MOV.U32 R2, RZ, RZ, R14 ;  /* 0x000000ffff027224 */ /* 0x000fce00078e000e */
[----:B------:R-:W-:Y:S05]  /*1fd00*/  WARPSYNC.COLLECTIVE R15, `(.L_x_7470) ;  /* 0x000000000f087348 */ /* 0x000fea0003c00000 */
[----:B------:R0:W1:Y:S02]  /*1fd10*/  SHFL.IDX P6, R14, R13, R12, R11 ;  /* 0x0000000c0d0e7389 */ /* 0x00006400000c000b */
[----:B01----:R-:W-:Y:S01]  /*1fd20*/  ENDCOLLECTIVE ;  /* 0x000000000000791b */ /* 0x003fe20003800000 */
.L_x_7470:
        /* <DEDUP_REMOVED lines=14> */
.L_x_7471:
[----:B------:R-:W-:Y:S02]  /*1fe10*/  IMAD.MOV.U32 R13, RZ, RZ, R24 ;  /* 0x000000ffff0d7224 */ /* 0x000fe400078e0018 */
[----:B------:R-:W-:Y:S02]  /*1fe20*/  IMAD.MOV.U32 R12, RZ, RZ, 0x3 ;  /* 0x00000003ff0c7424 */ /* 0x000fe400078e00ff */
[----:B------:R-:W-:-:S07]  /*1fe30*/  IMAD.MOV.U32 R2, RZ, RZ, R14 ;  /* 0x000000ffff027224 */ /* 0x000fce00078e000e */
[----:B------:R-:W-:Y:S05]  /*1fe40*/  WARPSYNC.COLLECTIVE R15, `(.L_x_7472) ;  /* 0x000000000f087348 */ /* 0x000fea0003c00000 */
[----:B------:R0:W1:Y:S02]  /*1fe50*/  SHFL.IDX P6, R14, R13, R12, R11 ;  /* 0x0000000c0d0e7389 */ /* 0x00006400000c000b */
[----:B01----:R-:W-:Y:S01]  /*1fe60*/  ENDCOLLECTIVE ;  /* 0x000000000000791b */ /* 0x003fe20003800000 */
.L_x_7472:
        /* <DEDUP_REMOVED lines=14> */
.L_x_7473:
[----:B------:R-:W-:Y:S02]  /*1ff50*/  IMAD.MOV.U32 R13, RZ, RZ, R24 ;  /* 0x000000ffff0d7224 */ /* 0x000fe400078e0018 */
[----:B------:R-:W-:Y:S02]  /*1ff60*/  IMAD.MOV.U32 R12, RZ, RZ, 0x4 ;  /* 0x00000004ff0c7424 */ /* 0x000fe400078e00ff */
[----:B------:R-:W-:-:S07]  /*1ff70*/  IMAD.MOV.U32 R2, RZ, RZ, R14 ;  /* 0x000000ffff027224 */ /* 0x000fce00078e000e */
[----:B------:R-:W-:Y:S05]  /*1ff80*/  WARPSYNC.COLLECTIVE R15, `(.L_x_7474) ;  /* 0x000000000f087348 */ /* 0x000fea0003c00000 */
[----:B------:R0:W1:Y:S02]  /*1ff90*/  SHFL.IDX P6, R14, R13, R12, R11 ;  /* 0x0000000c0d0e7389 */ /* 0x00006400000c000b */
[----:B01----:R-:W-:Y:S01]  /*1ffa0*/  ENDCOLLECTIVE ;  /* 0x000000000000791b */ /* 0x003fe20003800000 */
.L_x_7474:
        /* <DEDUP_REMOVED lines=14> */
.L_x_7475:
[----:B------:R-:W-:Y:S02]  /*20090*/  IMAD.MOV.U32 R13, RZ, RZ, R24 ;  /* 0x000000ffff0d7224 */ /* 0x000fe400078e0018 */
[----:B------:R-:W-:Y:S02]  /*200a0*/  IMAD.MOV.U32 R12, RZ, RZ, 0x5 ;  /* 0x00000005ff0c7424 */ /* 0x000fe400078e00ff */
[----:B------:R-:W-:-:S07]  /*200b0*/  IMAD.MOV.U32 R2, RZ, RZ, R14 ;  /* 0x000000ffff027224 */ /* 0x000fce00078e000e */
[----:B------:R-:W-:Y:S05]  /*200c0*/  WARPSYNC.COLLECTIVE R15, `(.L_x_7476) ;  /* 0x000000000f087348 */ /* 0x000fea0003c00000 */
[----:B------:R0:W1:Y:S02]  /*200d0*/  SHFL.IDX P6, R14, R13, R12, R11 ;  /* 0x0000000c0d0e7389 */ /* 0x00006400000c000b */
[----:B01----:R-:W-:Y:S01]  /*200e0*/  ENDCOLLECTIVE ;  /* 0x000000000000791b */ /* 0x003fe20003800000 */
.L_x_7476:
        /* <DEDUP_REMOVED lines=14> */
.L_x_7477:
[----:B------:R-:W-:Y:S02]  /*201d0*/  IMAD.MOV.U32 R13, RZ, RZ, R24 ;  /* 0x000000ffff0d7224 */ /* 0x000fe400078e0018 */
[----:B------:R-:W-:Y:S02]  /*201e0*/  IMAD.MOV.U32 R12, RZ, RZ, 0x6 ;  /* 0x00000006ff0c7424 */ /* 0x000fe400078e00ff */
[----:B------:R-:W-:-:S07]  /*201f0*/  IMAD.MOV.U32 R2, RZ, RZ, R14 ;  /* 0x000000ffff027224 */ /* 0x000fce00078e000e */
[----:B------:R-:W-:Y:S05]  /*20200*/  WARPSYNC.COLLECTIVE R15, `(.L_x_7478) ;  /* 0x000000000f087348 */ /* 0x000fea0003c00000 */
[----:B------:R0:W1:Y:S02]  /*20210*/  SHFL.IDX P6, R14, R13, R12, R11 ;  /* 0x0000000c0d0e7389 */ /* 0x00006400000c000b */
[----:B01----:R-:W-:Y:S01]  /*20220*/  ENDCOLLECTIVE ;  /* 0x000000000000791b */ /* 0x003fe20003800000 */
.L_x_7478:
        /* <DEDUP_REMOVED lines=14> */
.L_x_7479:
[----:B------:R-:W-:Y:S02]  /*20310*/  IMAD.MOV.U32 R13, RZ, RZ, R24 ;  /* 0x000000ffff0d7224 */ /* 0x000fe400078e0018 */
[----:B------:R-:W-:Y:S02]  /*20320*/  IMAD.MOV.U32 R12, RZ, RZ, 0x7 ;  /* 0x00000007ff0c7424 */ /* 0x000fe400078e00ff */
[----:B------:R-:W-:-:S07]  /*20330*/  IMAD.MOV.U32 R2, RZ, RZ, R14 ;  /* 0x000000ffff027224 */ /* 0x000fce00078e000e */
[----:B------:R-:W-:Y:S05]  /*20340*/  WARPSYNC.COLLECTIVE R15, `(.L_x_7480) ;  /* 0x000000000f087348 */ /* 0x000fea0003c00000 */
[----:B------:R0:W1:Y:S02]  /*20350*/  SHFL.IDX P6, R14, R13, R12, R11 ;  /* 0x0000000c0d0e7389 */ /* 0x00006400000c000b */
[----:B01----:R-:W-:Y:S01]  /*20360*/  ENDCOLLECTIVE ;  /* 0x000000000000791b */ /* 0x003fe20003800000 */
.L_x_7480:
        /* <DEDUP_REMOVED lines=13> */
.L_x_7481:
[----:B------:R-:W-:Y:S01]  /*20440*/  @!PT LDS RZ, [RZ] ;  /* 0x00000000fffff984 */ /* 0x000fe20000000800 */
[----:B------:R-:W-:Y:S01]  /*20450*/  @!PT LDS RZ, [RZ] ;  /* 0x00000000fffff984 */ /* 0x000fe20000000800 */
[----:B------:R-:W-:Y:S01]  /*20460*/  @!PT LDS RZ, [RZ] ;  /* 0x00000000fffff984 */ /* 0x000fe20000000800 */
[----:B------:R1:W-:Y:S01]  /*20470*/  LDGSTS.E.BYPASS.LTC128B.128 [R7+0x7400], desc[UR42][R2.64+0x80], !P0 ;  /* 0x0740008002077fae */ /* 0x0003e2000c101d6a */
[----:B------:R-:W-:Y:S05]  /*20480*/  BRA `(.L_x_7482) ;  /* 0xffffff9800007947 */ /* 0x000fea000383ffff */
.L_x_7262:
[----:B0-----:R0:W1:Y:S02]  /*20490*/  SYNCS.PHASECHK.TRANS64.TRYWAIT P0, [R0+URZ+0x28860], R3 ;  /* 0x02886003000075a7 */ /* 0x001064000800017f */
[----:B-1----:R-:W-:Y:S05]  /*204a0*/  @!P0 NANOSLEEP.SYNCS 0x989680 ;  /* 0x009896800000895d */ /* 0x002fea0003900000 */
[----:B------:R-:W1:Y:S02]  /*204b0*/  @!P0 SYNCS.PHASECHK.TRANS64 P0, [R0+URZ+0x28860], R3 ;  /* 0x02886003000085a7 */ /* 0x000e64000800007f */
[----:B-1----:R-:W-:Y:S05]  /*204c0*/  @!P0 BRA `(.L_x_7262) ;  /* 0xfffffffc00f08947 */ /* 0x002fea000383ffff */
[----:B------:R-:W-:Y:S05]  /*204d0*/  BRA `(.L_x_7483) ;  /* 0xffffff9c00147947 */ /* 0x000fea000383ffff */
.L_x_7263:
        /* <DEDUP_REMOVED lines=8> */
.L_x_7485:
[----:B------:R-:W-:Y:S05]  /*20560*/  BSYNC B0 ;  /* 0x0000000000007941 */ /* 0x000fea0003800000 */
.L_x_7484:
[----:B------:R-:W-:Y:S01]  /*20570*/  IMAD.MOV.U32 R13, RZ, RZ, R23 ;  /* 0x000000ffff0d7224 */ /* 0x000fe200078e0017 */
[----:B------:R-:W-:Y:S01]  /*20580*/  MOV R11, 0x181f ;  /* 0x0000181f000b7802 */ /* 0x000fe20000000f00 */
[----:B------:R-:W-:Y:S01]  /*20590*/  IMAD.MOV.U32 R12, RZ, RZ, RZ ;  /* 0x000000ffff0c7224 */ /* 0x000fe200078e00ff */
[----:B------:R-:W-:Y:S01]  /*205a0*/  MOV R3, R14 ;  /* 0x0000000e00037202 */ /* 0x000fe20000000f00 */
[----:B------:R-:W-:Y:S02]  /*205b0*/  IMAD.MOV.U32 R15, RZ, RZ, -0x1 ;  /* 0xffffffffff0f7424 */ /* 0x000fe400078e00ff */
[----:B------:R-:W-:Y:S02]  /*205c0*/  IMAD.SHL.U32 R5, R31, 0x2, RZ ;  /* 0x000000021f057824 */ /* 0x000fe400078e00ff */
[----:B------:R-:W-:-:S07]  /*205d0*/  IMAD R4, R9, 0x2, R22 ;  /* 0x0000000209047824 */ /* 0x000fce00078e0216 */
[----:B------:R-:W-:Y:S05]  /*205e0*/  WARPSYNC.COLLECTIVE R15, `(.L_x_7486) ;  /* 0x000000000f087348 */ /* 0x000fea0003c00000 */
[----:B------:R0:W1:Y:S02]  /*205f0*/  SHFL.IDX P6, R14, R13, R12, R11 ;  /* 0x0000000c0d0e7389 */ /* 0x00006400000c000b */
[----:B01----:R-:W-:Y:S01]  /*20600*/  ENDCOLLECTIVE ;  /* 0x000000000000791b */ /* 0x003fe20003800000 */
.L_x_7486:
[----:B------:R-:W-:Y:S02]  /*20610*/  ULDC UR4, c[0x0][0x2f4] ;  /* 0x0000bd0000047ab9 */ /* 0x000fe40000000800 */
[----:B------:R-:W-:Y:S02]  /*20620*/  ISETP.GE.AND P1, PT, R31, UR4, PT ;  /* 0x000000041f007c0c */ /* 0x000fe4000bf26270 */
[----:B------:R-:W-:Y:S02]  /*20630*/  ISETP.GE.AND P0, PT, R30, UR4, PT ;  /* 0x000000041e007c0c */ /* 0x000fe4000bf06270 */
[C---:B------:R-:W-:Y:S02]  /*20640*/  ISETP.LT.OR P3, PT, R6.reuse, 0x1, P1 ;  /* 0x000000010600780c */ /* 0x040fe40000f61670 */
[----:B------:R-:W-:Y:S01]  /*20650*/  ISETP.LT.OR P4, PT, R6, 0x1, P0 ;  /* 0x000000010600780c */ /* 0x000fe20000781670 */
[----:B------:R-:W-:Y:S01]  /*20660*/  IMAD.MOV.U32 R13, RZ, RZ, R24 ;  /* 0x000000ffff0d7224 */ /* 0x000fe200078e0018 */
[----:B------:R-:W-:-:S02]  /*20670*/  MOV R12, 0x1 ;  /* 0x00000001000c7802 */ /* 0x000fc40000000f00 */
[----:B------:R-:W-:-:S13]  /*20680*/  IADD3 R2, P2, R14, R5, RZ ;  /* 0x000000050e027210 */ /* 0x000fda0007f5e0ff */
[----:B------:R-:W-:Y:S05]  /*20690*/  WARPSYNC.COLLECTIVE R15, `(.L_x_7487) ;  /* 0x000000000f087348 */ /* 0x000fea0003c00000 */
[----:B------:R0:W1:Y:S02]  /*206a0*/  SHFL.IDX P6, R14, R13, R12, R11 ;  /* 0x0000000c0d0e7389 */ /* 0x00006400000c000b */
[----:B01----:R-:W-:Y:S01]  /*206b0*/  ENDCOLLECTIVE ;  /* 0x000000000000791b */ /* 0x003fe20003800000 */
.L_x_7487:
[----:B------:R-:W-:-:S05]  /*206c0*/  IADD3.X R3, RZ, R3, RZ, P2, !PT ;  /* 0x00000003ff037210 */ /* 0x000fca00017fe4ff */
        /* <DEDUP_REMOVED lines=12> */
.L_x_7488:
[----:B------:R-:W-:Y:S01]  /*20790*/  IMAD.MOV.U32 R13, RZ, RZ, R24 ;  /* 0x000000ffff0d7224 */ /* 0x000fe200078e0018 */
[----:B------:R-:W-:Y:S02]  /*207a0*/  MOV R12, 0x2 ;  /* 0x00000002000c7802 */ /* 0x000fe40000000f00 */
[----:B------:R-:W-:-:S07]  /*207b0*/  MOV R10, R14 ;  /* 0x0000000e000a7202 */ /* 0x000fce0000000f00 */
[----:B------:R-:W-:Y:S05]  /*207c0*/  WARPSYNC.COLLECTIVE R15, `(.L_x_7489) ;  /* 0x000000000f087348 */ /* 0x000fea0003c00000 */
[----:B------:R0:W1:Y:S02]  /*207d0*/  SHFL.IDX P6, R14, R13, R12, R11 ;  /* 0x0000000c0d0e7389 */ /* 0x00006400000c000b */
[----:B01----:R-:W-:Y:S01]  /*207e0*/  ENDCOLLECTIVE ;  /* 0x000000000000791b */ /* 0x003fe20003800000 */
.L_x_7489:
[----:B------:R-:W-:-:S05]  /*207f0*/  IADD3 R2, P2, R10, R5, RZ ;  /* 0x000000050a027210 */ /* 0x000fca0007f5e0ff */
[----:B------:R-:W-:-:S05]  /*20800*/  IMAD.X R3, RZ, RZ, R7, P2 ;  /* 0x000000ffff037224 */ /* 0x000fca00010e0607 */
[----:B------:R-:W-:Y:S01]  /*20810*/  @!PT LDS RZ, [RZ] ;  /* 0x00000000fffff984 */ /* 0x000fe20000000800 */
[----:B------:R-:W-:Y:S01]  /*20820*/  @!PT LDS RZ, [RZ] ;  /* 0x00000000fffff984 */ /* 0x000fe20000000800 */
[----:B------:R-:W-:Y:S01]  /*20830*/  @!PT LDS RZ, [RZ] ;  /* 0x00000000fffff984 */ /* 0x000fe20000000800 */
        /* <DEDUP_REMOVED lines=9> */
.L_x_7490:
[----:B------:R-:W-:Y:S02]  /*208d0*/  IMAD.MOV.U32 R13, RZ, RZ, R24 ;  /* 0x000000ffff0d7224 */ /* 0x000fe400078e0018 */
[----:B------:R-:W-:Y:S01]  /*208e0*/  IMAD.MOV.U32 R12, RZ, RZ, 0x3 ;  /* 0x00000003ff0c7424 */ /* 0x000fe200078e00ff */
[----:B------:R-:W-:-:S13]  /*208f0*/  IADD3 R2, P2, R14, R5, RZ ;  /* 0x000000050e027210 */ /* 0x000fda0007f5e0ff */
[----:B------:R-:W-:Y:S05]  /*20900*/  WARPSYNC.COLLECTIVE R15, `(.L_x_7491) ;  /* 0x000000000f087348 */ /* 0x000fea0003c00000 */
[----:B------:R0:W1:Y:S02]  /*20910*/  SHFL.IDX P6, R14, R13, R12, R11 ;  /* 0x0000000c0d0e7389 */ /* 0x00006400000c000b */
[----:B01----:R-:W-:Y:S01]  /*20920*/  ENDCOLLECTIVE ;  /* 0x000000000000791b */ /* 0x003fe20003800000 */
.L_x_7491:
        /* <DEDUP_REMOVED lines=13> */
.L_x_7492:
[----:B------:R-:W-:Y:S01]  /*20a00*/  MOV R13, R24 ;  /* 0x00000018000d7202 */ /* 0x000fe20000000f00 */
[----:B------:R-:W-:Y:S01]  /*20a10*/  IMAD.MOV.U32 R12, RZ, RZ, 0x4 ;  /* 0x00000004ff0c7424 */ /* 0x000fe200078e00ff */
[----:B------:R-:W-:-:S13]  /*20a20*/  IADD3 R2, P2, R14, R5, RZ ;  /* 0x000000050e027210 */ /* 0x000fda0007f5e0ff */
[----:B------:R-:W-:Y:S05]  /*20a30*/  WARPSYNC.COLLECTIVE R15, `(.L_x_7493) ;  /* 0x000000000f087348 */ /* 0x000fea0003c00000 */
[----:B------:R0:W1:Y:S02]  /*20a40*/  SHFL.IDX P6, R14, R13, R12, R11 ;  /* 0x0000000c0d0e7389 */ /* 0x00006400000c000b */
[----:B01----:R-:W-:Y:S01]  /*20a50*/  ENDCOLLECTIVE ;  /* 0x000000000000791b */ /* 0x003fe20003800000 */
.L_x_7493:
[----:B------:R-:W-:-:S05]  /*20a60*/  IMAD.X R3, RZ, RZ, R7, P2 ;  /* 0x000000ffff037224 */ /* 0x000fca00010e0607 */
        /* <DEDUP_REMOVED lines=12> */
.L_x_7494:
[----:B------:R-:W-:Y:S01]  /*20b30*/  MOV R13, R24 ;  /* 0x00000018000d7202 */ /* 0x000fe20000000f00 */
[----:B------:R-:W-:Y:S02]  /*20b40*/  IMAD.MOV.U32 R12, RZ, RZ, 0x5 ;  /* 0x00000005ff0c7424 */ /* 0x000fe400078e00ff */
[----:B------:R-:W-:-:S07]  /*20b50*/  IMAD.MOV.U32 R10, RZ, RZ, R14 ;  /* 0x000000ffff0a7224 */ /* 0x000fce00078e000e */
[----:B------:R-:W-:Y:S05]  /*20b60*/  WARPSYNC.COLLECTIVE R15, `(.L_x_7495) ;  /* 0x000000000f087348 */ /* 0x000fea0003c00000 */
[----:B------:R0:W1:Y:S02]  /*20b70*/  SHFL.IDX P6, R14, R13, R12, R11 ;  /* 0x0000000c0d0e7389 */ /* 0x00006400000c000b */
[----:B01----:R-:W-:Y:S01]  /*20b80*/  ENDCOLLECTIVE ;  /* 0x000000000000791b */ /* 0x003fe20003800000 */
.L_x_7495:
[----:B------:R-:W-:-:S05]  /*20b90*/  IADD3 R2, P2, R10, R5, RZ ;  /* 0x000000050a027210 */ /* 0x000fca0007f5e0ff */
[----:B------:R-:W-:-:S05]  /*20ba0*/  IMAD.X R3, RZ, RZ, R8, P2 ;  /* 0x000000ffff037224 */ /* 0x000fca00010e0608 */
[----:B------:R-:W-:Y:S01]  /*20bb0*/  @!PT LDS RZ, [RZ] ;  /* 0x00000000fffff984 */ /* 0x000fe20000000800 */
[----:B------:R-:W-:Y:S01]  /*20bc0*/  @!PT LDS RZ, [RZ] ;  /* 0x00000000fffff984 */ /* 0x000fe20000000800 */
[----:B------:R-:W-:Y:S01]  /*20bd0*/  @!PT LDS RZ, [RZ] ;  /* 0x00000000fffff984 */ /* 0x000fe20000000800 */
[----:B------:R0:W-:Y:S01]  /*20be0*/  LDGSTS.E.BYPASS.LTC128B.128 [R4+0x2400], desc[UR42][R2.64], !P3 ;  /* 0x0240000002047fae */ /* 0x0001e2000d901d6a */
[----:B------:R-:W-:Y:S02]  /*20bf0*/  MOV R13, R23 ;  /* 0x00000017000d7202 */ /* 0x000fe40000000f00 */
[C---:B------:R-:W-:Y:S01]  /*20c00*/  ISETP.LT.OR P3, PT, R6.reuse, 0x51, P1 ;  /* 0x000000510600780c */ /* 0x040fe20000f61670 */
[----:B------:R0:W-:Y:S01]  /*20c10*/  LDGSTS.E.BYPASS.LTC128B.128 [R4+0x6400], desc[UR42][R2.64+0x80], !P4 ;  /* 0x0640008002047fae */ /* 0x0001e2000e101d6a */
[----:B------:R-:W-:Y:S01]  /*20c20*/  ISETP.LT.OR P4, PT, R6, 0x51, P0 ;  /* 0x000000510600780c */ /* 0x000fe20000781670 */
[----:B------:R-:W-:-:S12]  /*20c30*/  IMAD.MOV.U32 R7, RZ, RZ, R14 ;  /* 0x000000ffff077224 */ /* 0x000fd800078e000e */
[----:B0-----:R-:W-:Y:S05]  /*20c40*/  WARPSYNC.COLLECTIVE R15, `(.L_x_7496) ;  /* 0x000000000f087348 */ /* 0x001fea0003c00000 */
[----:B------:R1:W2:Y:S02]  /*20c50*/  SHFL.IDX P6, R14, R13, R12, R11 ;  /* 0x0000000c0d0e7389 */ /* 0x0002a400000c000b */
[----:B012---:R-:W-:Y:S01]  /*20c60*/  ENDCOLLECTIVE ;  /* 0x000000000000791b */ /* 0x007fe20003800000 */
.L_x_7496:
[----:B------:R-:W-:Y:S01]  /*20c70*/  IMAD.MOV.U32 R13, RZ, RZ, R24 ;  /* 0x000000ffff0d7224 */ /* 0x000fe200078e0018 */
[----:B------:R-:W-:Y:S02]  /*20c80*/  MOV R12, 0x6 ;  /* 0x00000006000c7802 */ /* 0x000fe40000000f00 */
[----:B------:R-:W-:-:S13]  /*20c90*/  IADD3 R2, P2, R14, R5, RZ ;  /* 0x000000050e027210 */ /* 0x000fda0007f5e0ff */
[----:B------:R-:W-:Y:S05]  /*20ca0*/  WARPSYNC.COLLECTIVE R15, `(.L_x_7497) ;  /* 0x000000000f087348 */ /* 0x000fea0003c00000 */
[----:B------:R0:W1:Y:S02]  /*20cb0*/  SHFL.IDX P6, R14, R13, R12, R11 ;  /* 0x0000000c0d0e7389 */ /* 0x00006400000c000b */
[----:B01----:R-:W-:Y:S01]  /*20cc0*/  ENDCOLLECTIVE ;  /* 0x000000000000791b */ /* 0x003fe20003800000 */
.L_x_7497:
        /* <DEDUP_REMOVED lines=13> */
.L_x_7498:
[----:B------:R-:W-:Y:S01]  /*20da0*/  IMAD.MOV.U32 R13, RZ, RZ, R24 ;  /* 0x000000ffff0d7224 */ /* 0x000fe200078e0018 */
[----:B------:R-:W-:Y:S02]  /*20db0*/  MOV R12, 0x7 ;  /* 0x00000007000c7802 */ /* 0x000fe40000000f00 */
[----:B------:R-:W-:-:S07]  /*20dc0*/  MOV R10, R14 ;  /* 0x0000000e000a7202 */ /* 0x000fce0000000f00 */
[----:B------:R-:W-:Y:S05]  /*20dd0*/  WARPSYNC.COLLECTIVE R15, `(.L_x_7499) ;  /* 0x000000000f087348 */ /* 0x000fea0003c00000 */
[----:B------:R0:W1:Y:S02]  /*20de0*/  SHFL.IDX P6, R14, R13, R12, R11 ;  /* 0x0000000c0d0e7389 */ /* 0x00006400000c000b */
[----:B01----:R-:W-:Y:S01]  /*20df0*/  ENDCOLLECTIVE ;  /* 0x000000000000791b */ /* 0x003fe20003800000 */
.L_x_7499:
        /* <DEDUP_REMOVED lines=12> */
.L_x_7500:
[----:B------:R-:W-:Y:S05]  /*20ec0*/  BRA `(.L_x_7501) ;  /* 0xffffff9400b47947 */ /* 0x000fea000383ffff */
.L_x_7268:
        /* <DEDUP_REMOVED lines=8> */
.L_x_7503:
[----:B------:R-:W-:Y:S05]  /*20f50*/  BSYNC B0 ;  /* 0x0000000000007941 */ /* 0x000fea0003800000 */
.L_x_7502:
        /* <DEDUP_REMOVED lines=9> */
.L_x_7504:
        /* <DEDUP_REMOVED lines=24> */
.L_x_7505:
[----:B------:R-:W-:Y:S02]  /*21170*/  MOV R12, 0x2 ;  /* 0x00000002000c7802 */ /* 0x000fe40000000f00 */
[----:B------:R-:W-:-:S05]  /*21180*/  SEL R14, R14, RZ, P1 ;  /* 0x000000ff0e0e7207 */ /* 0x000fca0000800000 */
[----:B------:R-:W-:-:S04]  /*21190*/  IMAD.IADD R5, R13, 0x1, R14 ;  /* 0x000000010d057824 */ /* 0x000fc800078e020e */
[----:B------:R-:W-:-:S07]  /*211a0*/  IMAD.MOV.U32 R13, RZ, RZ, R5 ;  /* 0x000000ffff0d7224 */ /* 0x000fce00078e0005 */
[----:B------:R-:W-:Y:S05]  /*211b0*/  WARPSYNC.COLLECTIVE R15, `(.L_x_7506) ;  /* 0x000000000f087348 */ /* 0x000fea0003c00000 */
[----:B------:R0:W1:Y:S02]  /*211c0*/  SHFL.UP P6, R14, R13, R12, R11 ;  /* 0x0400000c0d0e7389 */ /* 0x00006400000c000b */
[----:B01----:R-:W-:Y:S01]  /*211d0*/  ENDCOLLECTIVE ;  /* 0x000000000000791b */ /* 0x003fe20003800000 */
.L_x_7506:
[----:B------:R-:W-:Y:S02]  /*211e0*/  MOV R12, 0x4 ;  /* 0x00000004000c7802 */ /* 0x000fe40000000f00 */
[----:B------:R-:W-:-:S05]  /*211f0*/  SEL R2, R14, RZ, P2 ;  /* 0x000000ff0e027207 */ /* 0x000fca0001000000 */
[----:B------:R-:W-:-:S04]  /*21200*/  IMAD.IADD R2, R5, 0x1, R2 ;  /* 0x0000000105027824 */ /* 0x000fc800078e0202 */
[----:B------:R-:W-:-:S07]  /*21210*/  IMAD.MOV.U32 R13, RZ, RZ, R2 ;  /* 0x000000ffff0d7224 */ /* 0x000fce00078e0002 */
[----:B------:R-:W-:Y:S05]  /*21220*/  WARPSYNC.COLLECTIVE R15, `(.L_x_7507) ;  /* 0x000000000f087348 */ /* 0x000fea0003c00000 */
[----:B------:R0:W1:Y:S02]  /*21230*/  SHFL.UP P6, R14, R13, R12, R11 ;  /* 0x0400000c0d0e7389 */ /* 0x00006400000c000b */
[----:B01----:R-:W-:Y:S01]  /*21240*/  ENDCOLLECTIVE ;  /* 0x000000000000791b */ /* 0x003fe20003800000 */
.L_x_7507:
[----:B------:R-:W-:Y:S02]  /*21250*/  MOV R12, 0x8 ;  /* 0x00000008000c7802 */ /* 0x000fe40000000f00 */
[----:B------:R-:W-:-:S05]  /*21260*/  SEL R3, R14, RZ, P3 ;  /* 0x000000ff0e037207 */ /* 0x000fca0001800000 */
[----:B------:R-:W-:-:S04]  /*21270*/  IMAD.IADD R3, R2, 0x1, R3 ;  /* 0x0000000102037824 */ /* 0x000fc800078e0203 */
[----:B------:R-:W-:-:S07]  /*21280*/  IMAD.MOV.U32 R13, RZ, RZ, R3 ;  /* 0x000000ffff0d7224 */ /* 0x000fce00078e0003 */
[----:B------:R-:W-:Y:S05]  /*21290*/  WARPSYNC.COLLECTIVE R15, `(.L_x_7508) ;  /* 0x000000000f087348 */ /* 0x000fea0003c00000 */
[----:B------:R0:W1:Y:S02]  /*212a0*/  SHFL.UP P6, R14, R13, R12, R11 ;  /* 0x0400000c0d0e7389 */ /* 0x00006400000c000b */
[----:B01----:R-:W-:Y:S01]  /*212b0*/  ENDCOLLECTIVE ;  /* 0x000000000000791b */ /* 0x003fe20003800000 */
.L_x_7508:
[----:B------:R-:W-:Y:S02]  /*212c0*/  MOV R12, 0x10 ;  /* 0x00000010000c7802 */ /* 0x000fe40000000f00 */
[----:B------:R-:W-:-:S05]  /*212d0*/  SEL R14, R14, RZ, P4 ;  /* 0x000000ff0e0e7207 */ /* 0x000fca0002000000 */
[----:B------:R-:W-:-:S04]  /*212e0*/  IMAD.IADD R5, R3, 0x1, R14 ;  /* 0x0000000103057824 */ /* 0x000fc800078e020e */
[----:B------:R-:W-:-:S07]  /*212f0*/  IMAD.MOV.U32 R13, RZ, RZ, R5 ;  /* 0x000000ffff0d7224 */ /* 0x000fce00078e0005 */
[----:B------:R-:W-:Y:S05]  /*21300*/  WARPSYNC.COLLECTIVE R15, `(.L_x_7509) ;  /* 0x000000000f087348 */ /* 0x000fea0003c00000 */
[----:B------:R0:W1:Y:S02]  /*21310*/  SHFL.UP P6, R14, R13, R12, R11 ;  /* 0x0400000c0d0e7389 */ /* 0x00006400000c000b */
[----:B01----:R-:W-:Y:S01]  /*21320*/  ENDCOLLECTIVE ;  /* 0x000000000000791b */ /* 0x003fe20003800000 */
.L_x_7509:
        /* <DEDUP_REMOVED lines=8> */
.L_x_7510:
[----:B------:R-:W-:Y:S05]  /*213b0*/  BRA `(.L_x_7511) ;  /* 0xffffff9400c47947 */ /* 0x000fea000383ffff */
.L_x_7271:
[----:B------:R-:W-:Y:S01]  /*213c0*/  BSSY B0, `(.L_x_7512) ;  /* 0x0000007000007945 */ /* 0x000fe20003800000 */
[----:B------:R-:W-:Y:S01]  /*213d0*/  MOV R12, 0x1 ;  /* 0x00000001000c7802 */ /* 0x000fe20000000f00 */
[----:B------:R-:W-:Y:S02]  /*213e0*/  IMAD.MOV.U32 R11, RZ, RZ, RZ ;  /* 0x000000ffff0b7224 */ /* 0x000fe400078e00ff */
[----:B------:R-:W-:-:S07]  /*213f0*/  IMAD.MOV.U32 R15, RZ, RZ, -0x1 ;  /* 0xffffffffff0f7424 */ /* 0x000fce00078e00ff */
[----:B------:R-:W-:Y:S05]  /*21400*/  WARPSYNC.COLLECTIVE R15, `(.L_x_7513) ;  /* 0x000000000f087348 */ /* 0x000fea0003c00000 */
[----:B------:R0:W1:Y:S02]  /*21410*/  SHFL.UP P6, R14, R13, R12, R11 ;  /* 0x0400000c0d0e7389 */ /* 0x00006400000c000b */
[----:B01----:R-:W-:Y:S01]  /*21420*/  ENDCOLLECTIVE ;  /* 0x000000000000791b */ /* 0x003fe20003800000 */
.L_x_7513:
[----:B------:R-:W-:Y:S05]  /*21430*/  BSYNC B0 ;  /* 0x0000000000007941 */ /* 0x000fea0003800000 */
.L_x_7512:
        /* <DEDUP_REMOVED lines=8> */
.L_x_7514:
[----:B------:R-:W-:Y:S02]  /*214c0*/  MOV R12, 0x4 ;  /* 0x00000004000c7802 */ /* 0x000fe40000000f00 */
[----:B------:R-:W-:-:S05]  /*214d0*/  SEL R2, R14, RZ, P2 ;  /* 0x000000ff0e027207 */ /* 0x000fca0001000000 */
[----:B------:R-:W-:-:S04]  /*214e0*/  IMAD.IADD R2, R13, 0x1, R2 ;  /* 0x000000010d027824 */ /* 0x000fc800078e0202 */
[----:B------:R-:W-:-:S07]  /*214f0*/  IMAD.MOV.U32 R13, RZ, RZ, R2 ;  /* 0x000000ffff0d7224 */ /* 0x000fce00078e0002 */
[----:B------:R-:W-:Y:S05]  /*21500*/  WARPSYNC.COLLECTIVE R15, `(.L_x_7515) ;  /* 0x000000000f087348 */ /* 0x000fea0003c00000 */
[----:B------:R0:W1:Y:S02]  /*21510*/  SHFL.UP P6, R14, R13, R12, R11 ;  /* 0x0400000c0d0e7389 */ /* 0x00006400000c000b */
[----:B01----:R-:W-:Y:S01]  /*21520*/  ENDCOLLECTIVE ;  /* 0x000000000000791b */ /* 0x003fe20003800000 */
.L_x_7515:
[----:B------:R-:W-:Y:S02]  /*21530*/  MOV R12, 0x8 ;  /* 0x00000008000c7802 */ /* 0x000fe40000000f00 */
[----:B------:R-:W-:-:S05]  /*21540*/  SEL R3, R14, RZ, P3 ;  /* 0x000000ff0e037207 */ /* 0x000fca0001800000 */
[----:B------:R-:W-:-:S04]  /*21550*/  IMAD.IADD R3, R2, 0x1, R3 ;  /* 0x0000000102037824 */ /* 0x000fc800078e0203 */
[----:B------:R-:W-:-:S07]  /*21560*/  IMAD.MOV.U32 R13, RZ, RZ, R3 ;  /* 0x000000ffff0d7224 */ /* 0x000fce00078e0003 */
[----:B------:R-:W-:Y:S05]  /*21570*/  WARPSYNC.COLLECTIVE R15, `(.L_x_7516) ;  /* 0x000000000f087348 */ /* 0x000fea0003c00000 */
[----:B------:R0:W1:Y:S02]  /*21580*/  SHFL.UP P6, R14, R13, R12, R11 ;  /* 0x0400000c0d0e7389 */ /* 0x00006400000c000b */
[----:B01----:R-:W-:Y:S01]  /*21590*/  ENDCOLLECTIVE ;  /* 0x000000000000791b */ /* 0x003fe20003800000 */
.L_x_7516:
[----:B------:R-:W-:Y:S02]  /*215a0*/  MOV R12, 0x10 ;  /* 0x00000010000c7802 */ /* 0x000fe40000000f00 */
[----:B------:R-:W-:-:S05]  /*215b0*/  SEL R14, R14, RZ, P4 ;  /* 0x000000ff0e0e7207 */ /* 0x000fca0002000000 */
[----:B------:R-:W-:-:S04]  /*215c0*/  IMAD.IADD R5, R3, 0x1, R14 ;  /* 0x0000000103057824 */ /* 0x000fc800078e020e */
[----:B------:R-:W-:-:S07]  /*215d0*/  IMAD.MOV.U32 R13, RZ, RZ, R5 ;  /* 0x000000ffff0d7224 */ /* 0x000fce00078e0005 */
[----:B------:R-:W-:Y:S05]  /*215e0*/  WARPSYNC.COLLECTIVE R15, `(.L_x_7517) ;  /* 0x000000000f087348 */ /* 0x000fea0003c00000 */
[----:B------:R0:W1:Y:S02]  /*215f0*/  SHFL.UP P6, R14, R13, R12, R11 ;  /* 0x0400000c0d0e7389 */ /* 0x00006400000c000b */
[----:B01----:R-:W-:Y:S01]  /*21600*/  ENDCOLLECTIVE ;  /* 0x000000000000791b */ /* 0x003fe20003800000 */
.L_x_7517:
        /* <DEDUP_REMOVED lines=8> */
.L_x_7518:
[----:B------:R-:W-:Y:S05]  /*21690*/  BRA `(.L_x_7519) ;  /* 0xffffff9400b07947 */ /* 0x000fea000383ffff */
.L_x_7273:
[----:B------:R-:W-:Y:S01]  /*216a0*/  BSSY B0, `(.L_x_7520) ;  /* 0x0000006000007945 */ /* 0x000fe20003800000 */
[----:B------:R-:W-:Y:S01]  /*216b0*/  PLOP3.LUT P6, PT, P6, PT, PT, 0x8, 0x0 ;  /* 0x000000000000781c */ /* 0x000fe200037ce170 */
[----:B------:R-:W-:-:S12]  /*216c0*/  IMAD.MOV.U32 R15, RZ, RZ, -0x1 ;  /* 0xffffffffff0f7424 */ /* 0x000fd800078e00ff */
[----:B0-----:R-:W-:Y:S05]  /*216d0*/  WARPSYNC.COLLECTIVE R15, `(.L_x_7521) ;  /* 0x000000000f087348 */ /* 0x001fea0003c00000 */
[----:B------:R-:W-:Y:S01]  /*216e0*/  VOTE.ANY R14, PT, P6 ;  /* 0x00000000000e7806 */ /* 0x000fe200030e0100 */
[----:B0-----:R-:W-:Y:S06]  /*216f0*/  ENDCOLLECTIVE ;  /* 0x000000000000791b */ /* 0x001fec0003800000 */
.L_x_7521:
[----:B------:R-:W-:Y:S05]  /*21700*/  BSYNC B0 ;  /* 0x0000000000007941 */ /* 0x000fea0003800000 */
.L_x_7520:
        /* <DEDUP_REMOVED lines=9> */
.L_x_7522:
[----:B------:R-:W-:Y:S01]  /*217a0*/  MOV R13, R4 ;  /* 0x00000004000d7202 */ /* 0x000fe20000000f00 */
[----:B------:R-:W-:-:S07]  /*217b0*/  IMAD.MOV.U32 R7, RZ, RZ, R14 ;  /* 0x000000ffff077224 */ /* 0x000fce00078e000e */
[----:B------:R-:W-:Y:S05]  /*217c0*/  WARPSYNC.COLLECTIVE R15, `(.L_x_7523) ;  /* 0x000000000f087348 */ /* 0x000fea0003c00000 */
[----:B------:R0:W1:Y:S02]  /*217d0*/  SHFL.IDX P6, R14, R13, R12, R11 ;  /* 0x0000000c0d0e7389 */ /* 0x00006400000c000b */
[----:B01----:R-:W-:Y:S01]  /*217e0*/  ENDCOLLECTIVE ;  /* 0x000000000000791b */ /* 0x003fe20003800000 */
.L_x_7523:
[----:B------:R-:W-:Y:S01]  /*217f0*/  IMAD.MOV.U32 R4, RZ, RZ, R14 ;  /* 0x000000ffff047224 */ /* 0x000fe200078e000e */
[----:B------:R-:W-:Y:S06]  /*21800*/  BRA `(.L_x_7524) ;  /* 0xffffff9400907947 */ /* 0x000fec000383ffff */
.L_x_7275:
[----:B------:R-:W-:Y:S01]  /*21810*/  BSSY B0, `(.L_x_7525) ;  /* 0x0000007000007945 */ /* 0x000fe20003800000 */
[----:B------:R-:W-:Y:S01]  /*21820*/  IMAD.MOV.U32 R13, RZ, RZ, R2 ;  /* 0x000000ffff0d7224 */ /* 0x000fe200078e0002 */
[----:B------:R-:W-:Y:S01]  /*21830*/  MOV R11, 0x1f ;  /* 0x0000001f000b7802 */ /* 0x000fe20000000f00 */
[----:B------:R-:W-:-:S07]  /*21840*/  IMAD.MOV.U32 R15, RZ, RZ, -0x1 ;  /* 0xffffffffff0f7424 */ /* 0x000fce00078e00ff */
[----:B0123--:R-:W-:Y:S05]  /*21850*/  WARPSYNC.COLLECTIVE R15, `(.L_x_7526) ;  /* 0x000000000f087348 */ /* 0x00ffea0003c00000 */
[----:B------:R4:W0:Y:S02]  /*21860*/  SHFL.IDX P6, R14, R13, R12, R11 ;  /* 0x0000000c0d0e7389 */ /* 0x00082400000c000b */
[----:B01234-:R-:W-:Y:S01]  /*21870*/  ENDCOLLECTIVE ;  /* 0x000000000000791b */ /* 0x01ffe20003800000 */
.L_x_7526:
[----:B------:R-:W-:Y:S05]  /*21880*/  BSYNC B0 ;  /* 0x0000000000007941 */ /* 0x000fea0003800000 */
.L_x_7525:
[----:B------:R-:W-:Y:S01]  /*21890*/  IMAD.MOV.U32 R6, RZ, RZ, R14 ;  /* 0x000000ffff067224 */ /* 0x000fe200078e000e */
[----:B------:R-:W-:Y:S06]  /*218a0*/  BRA `(.L_x_7274) ;  /* 0xffffff9400807947 */ /* 0x000fec000383ffff */
.L_x_7279:
[----:B0-----:R0:W1:Y:S02]  /*218b0*/  SYNCS.PHASECHK.TRANS64.TRYWAIT P0, [R4+URZ+0x28820], R0 ;  /* 0x02882000040075a7 */ /* 0x001064000800017f */
[----:B-1----:R-:W-:Y:S05]  /*218c0*/  @!P0 NANOSLEEP.SYNCS 0x989680 ;  /* 0x009896800000895d */ /* 0x002fea0003900000 */
[----:B------:R-:W1:Y:S02]  /*218d0*/  @!P0 SYNCS.PHASECHK.TRANS64 P0, [R4+URZ+0x28820], R0 ;  /* 0x02882000040085a7 */ /* 0x000e64000800007f */
[----:B-1----:R-:W-:Y:S05]  /*218e0*/  @!P0 BRA `(.L_x_7279) ;  /* 0xfffffffc00f08947 */ /* 0x002fea000383ffff */
[----:B------:R-:W-:Y:S05]  /*218f0*/  BRA `(.L_x_7527) ;  /* 0xffffff9800d87947 */ /* 0x000fea000383ffff */
.L_x_7280:
        /* <DEDUP_REMOVED lines=11> */
.L_x_7529:
[----:B------:R-:W-:Y:S05]  /*219b0*/  BSYNC B0 ;  /* 0x0000000000007941 */ /* 0x000fea0003800000 */
.L_x_7528:
[----:B------:R-:W-:Y:S05]  /*219c0*/  BRA `(.L_x_7530) ;  /* 0xffffff9800c07947 */ /* 0x000fea000383ffff */
.L_x_7281:
[----:B------:R-:W-:Y:S01]  /*219d0*/  BSSY B0, `(.L_x_7531) ;  /* 0x0000006000007945 */ /* 0x000fe20003800000 */
[----:B------:R-:W-:-:S07]  /*219e0*/  IMAD.MOV.U32 R15, RZ, RZ, -0x1 ;  /* 0xffffffffff0f7424 */ /* 0x000fce00078e00ff */
[----:B0-2---:R-:W-:Y:S05]  /*219f0*/  WARPSYNC.COLLECTIVE R15, `(.L_x_7532) ;  /* 0x000000000f0c7348 */ /* 0x005fea0003c00000 */
[----:B------:R-:W-:Y:S02]  /*21a00*/  ELECT P6, UR62, PT ;  /* 0x00000000003e782f */ /* 0x000fe400038c0000 */
[----:B------:R-:W-:Y:S01]  /*21a10*/  MOV R14, UR62 ;  /* 0x0000003e000e7c02 */ /* 0x000fe20008000f00 */
[----:B0-2---:R-:W-:Y:S10]  /*21a20*/  ENDCOLLECTIVE ;  /* 0x000000000000791b */ /* 0x005ff40003800000 */
.L_x_7532:
[----:B------:R-:W-:Y:S05]  /*21a30*/  BSYNC B0 ;  /* 0x0000000000007941 */ /* 0x000fea0003800000 */
.L_x_7531:
[----:B------:R-:W-:Y:S05]  /*21a40*/  BRA `(.L_x_7533) ;  /* 0xffffff9800b47947 */ /* 0x000fea000383ffff */
.L_x_7283:
[----:B0-----:R0:W1:Y:S02]  /*21a50*/  SYNCS.PHASECHK.TRANS64.TRYWAIT P1, [R5+URZ+0x28840], R0 ;  /* 0x02884000050075a7 */ /* 0x001064000802017f */
[----:B-1----:R-:W-:Y:S05]  /*21a60*/  @!P1 NANOSLEEP.SYNCS 0x989680 ;  /* 0x009896800000995d */ /* 0x002fea0003900000 */
[----:B------:R-:W1:Y:S02]  /*21a70*/  @!P1 SYNCS.PHASECHK.TRANS64 P1, [R5+URZ+0x28840], R0 ;  /* 0x02884000050095a7 */ /* 0x000e64000802007f */
[----:B-1----:R-:W-:Y:S05]  /*21a80*/  @!P1 BRA `(.L_x_7283) ;  /* 0xfffffffc00f09947 */ /* 0x002fea000383ffff */
[----:B------:R-:W-:Y:S05]  /*21a90*/  BRA `(.L_x_7534) ;  /* 0xffffff9800d47947 */ /* 0x000fea000383ffff */
.L_x_7285:
[----:B-1----:R1:W3:Y:S02]  /*21aa0*/  SYNCS.PHASECHK.TRANS64.TRYWAIT P1, [R25+URZ+0x28840], R2 ;  /* 0x02884002190075a7 */ /* 0x0022e4000802017f */
[----:B---3--:R-:W-:Y:S05]  /*21ab0*/  @!P1 NANOSLEEP.SYNCS 0x989680 ;  /* 0x009896800000995d */ /* 0x008fea0003900000 */
[----:B------:R-:W3:Y:S02]  /*21ac0*/  @!P1 SYNCS.PHASECHK.TRANS64 P1, [R25+URZ+0x28840], R2 ;  /* 0x02884002190095a7 */ /* 0x000ee4000802007f */
[----:B---3--:R-:W-:Y:S05]  /*21ad0*/  @!P1 BRA `(.L_x_7285) ;  /* 0xfffffffc00f09947 */ /* 0x008fea000383ffff */
[----:B------:R-:W-:Y:S05]  /*21ae0*/  BRA `(.L_x_7535) ;  /* 0xffffff9800e07947 */ /* 0x000fea000383ffff */
.L_x_7287:
[----:B---3--:R3:W4:Y:S02]  /*21af0*/  SYNCS.PHASECHK.TRANS64.TRYWAIT P1, [R5+URZ+0x28860], R0 ;  /* 0x02886000050075a7 */ /* 0x008724000802017f */
[----:B----4-:R-:W-:Y:S05]  /*21b00*/  @!P1 NANOSLEEP.SYNCS 0x989680 ;  /* 0x009896800000995d */ /* 0x010fea0003900000 */
[----:B------:R-:W4:Y:S02]  /*21b10*/  @!P1 SYNCS.PHASECHK.TRANS64 P1, [R5+URZ+0x28860], R0 ;  /* 0x02886000050095a7 */ /* 0x000f24000802007f */
[----:B----4-:R-:W-:Y:S05]  /*21b20*/  @!P1 BRA `(.L_x_7287) ;  /* 0xfffffffc00f09947 */ /* 0x010fea000383ffff */
[----:B------:R-:W-:Y:S05]  /*21b30*/  BRA `(.L_x_7536) ;  /* 0xffffff9800dc7947 */ /* 0x000fea000383ffff */
.L_x_7537:
        /* <DEDUP_REMOVED lines=12> */
.L_x_15989:


//--------------------- .text._ZN7cutlass13device_kernelIN5flash11enable_sm90INS1_16FlashAttnFwdSm90INS1_25CollectiveMainloopFwdSm90ILi2EN4cute5tupleIJNS5_1CILi1EEES8_S8_EEENS6_IJNS7_ILi128EEESA_SA_EEELi128ENS_6half_tEfNS_4arch4Sm90ELb0ELb1ELb0ELb0ELb1ELb0ELb0ELb1ELb1ELb1ELb1ELb0EEENS1_21CollectiveEpilogueFwdISB_S9_SC_SE_Li256ELb0ELb1ELb1ELb0EEENS1_19SingleTileSchedulerILb0ELb1ELb1ELi128EEEEEEEEEvNT_6ParamsE --------------------------
	.section	.text._ZN7cutlass13device_kernelIN5flash11enable_sm90INS1_16FlashAttnFwdSm90INS1_25CollectiveMainloopFwdSm90ILi2EN4cute5tupleIJNS5_1CILi1EEES8_S8_EEENS6_IJNS7_ILi128EEESA_SA_EEELi128ENS_6half_tEfNS_4arch4Sm90ELb0ELb1ELb0ELb0ELb1ELb0ELb0ELb1ELb1ELb1ELb1ELb0EEENS1_21CollectiveEpilogueFwdISB_S9_SC_SE_Li256ELb0ELb1ELb1ELb0EEENS1_19SingleTileSchedulerILb0ELb1ELb1ELi128EEEEEEEEEvNT_6ParamsE,"ax",@progbits
	.align	128
.text._ZN7cutlass13device_kernelIN5flash11enable_sm90INS1_16FlashAttnFwdSm90INS1_25CollectiveMainloopFwdSm90ILi2EN4cute5tupleIJNS5_1CILi1EEES8_S8_EEENS6_IJNS7_ILi128EEESA_SA_EEELi128ENS_6half_tEfNS_4arch4Sm90ELb0ELb1ELb0ELb0ELb1ELb0ELb0ELb1ELb1ELb1ELb1ELb0EEENS1_21CollectiveEpilogueFwdISB_S9_SC_SE_Li256ELb0ELb1ELb1ELb0EEENS1_19SingleTileSchedulerILb0ELb1ELb1ELi128EEEEEEEEEvNT_6ParamsE:
        .type           _ZN7cutlass13device_kernelIN5flash11enable_sm90INS1_16FlashAttnFwdSm90INS1_25CollectiveMainloopFwdSm90ILi2EN4cute5tupleIJNS5_1CILi1EEES8_S8_EEENS6_IJNS7_ILi128EEESA_SA_EEELi128ENS_6half_tEfNS_4arch4Sm90ELb0ELb1ELb0ELb0ELb1ELb0ELb0ELb1ELb1ELb1ELb1ELb0EEENS1_21CollectiveEpilogueFwdISB_S9_SC_SE_Li256ELb0ELb1ELb1ELb0EEENS1_19SingleTileSchedulerILb0ELb1ELb1ELi128EEEEEEEEEvNT_6ParamsE,@function
        .size           _ZN7cutlass13device_kernelIN5flash11enable_sm90INS1_16FlashAttnFwdSm90INS1_25CollectiveMainloopFwdSm90ILi2EN4cute5tupleIJNS5_1CILi1EEES8_S8_EEENS6_IJNS7_ILi128EEESA_SA_EEELi128ENS_6half_tEfNS_4arch4Sm90ELb0ELb1ELb0ELb0ELb1ELb0ELb0ELb1ELb1ELb1ELb1ELb0EEENS1_21CollectiveEpilogueFwdISB_S9_SC_SE_Li256ELb0ELb1ELb1ELb0EEENS1_19SingleTileSchedulerILb0ELb1ELb1ELi128EEEEEEEEEvNT_6ParamsE,(.L_x_15990 - _ZN7cutlass13device_kernelIN5flash11enable_sm90INS1_16FlashAttnFwdSm90INS1_25CollectiveMainloopFwdSm90ILi2EN4cute5tupleIJNS5_1CILi1EEES8_S8_EEENS6_IJNS7_ILi128EEESA_SA_EEELi128ENS_6half_tEfNS_4arch4Sm90ELb0ELb1ELb0ELb0ELb1ELb0ELb0ELb1ELb1ELb1ELb1ELb0EEENS1_21CollectiveEpilogueFwdISB_S9_SC_SE_Li256ELb0ELb1ELb1ELb0EEENS1_19SingleTileSchedulerILb0ELb1ELb1ELi128EEEEEEEEEvNT_6ParamsE)
        .other          _ZN7cutlass13device_kernelIN5flash11enable_sm90INS1_16FlashAttnFwdSm90INS1_25CollectiveMainloopFwdSm90ILi2EN4cute5tupleIJNS5_1CILi1EEES8_S8_EEENS6_IJNS7_ILi128EEESA_SA_EEELi128ENS_6half_tEfNS_4arch4Sm90ELb0ELb1ELb0ELb0ELb1ELb0ELb0ELb1ELb1ELb1ELb1ELb0EEENS1_21CollectiveEpilogueFwdISB_S9_SC_SE_Li256ELb0ELb1ELb1ELb0EEENS1_19SingleTileSchedulerILb0ELb1ELb1ELi128EEEEEEEEEvNT_6ParamsE,@"STO_CUDA_ENTRY STV_DEFAULT"
_ZN7cutlass13device_kernelIN5flash11enable_sm90INS1_16FlashAttnFwdSm90INS1_25CollectiveMainloopFwdSm90ILi2EN4cute5tupleIJNS5_1CILi1EEES8_S8_EEENS6_IJNS7_ILi128EEESA_SA_EEELi128ENS_6half_tEfNS_4arch4Sm90ELb0ELb1ELb0ELb0ELb1ELb0ELb0ELb1ELb1ELb1ELb1ELb0EEENS1_21CollectiveEpilogueFwdISB_S9_SC_SE_Li256ELb0ELb1ELb1ELb0EEENS1_19SingleTileSchedulerILb0ELb1ELb1ELi128EEEEEEEEEvNT_6ParamsE:
        /* <DEDUP_REMOVED lines=44> */
.L_x_7538:
        /* <DEDUP_REMOVED lines=22> */
.L_x_7539:
        /* <DEDUP_REMOVED lines=18> */
.L_x_7540:
        /* <DEDUP_REMOVED lines=22> */
.L_x_7541:
        /* <DEDUP_REMOVED lines=23> */
.L_x_7542:
        /* <DEDUP_REMOVED lines=9> */
.L_x_7545:
        /* <DEDUP_REMOVED lines=21> */
[----:B------:R-:W0:Y:S01]  /*09f0*/  LDC.64 R8, c[0x0][0x418] ;  /* 0x00010600ff087b82 */ /* 0x000e220000000a00 */
[----:B------:R-:W-:Y:S01]  /*0a00*/  ULDC UR4, c[0x0][0x448] ;  /* 0x0001120000047ab9 */ /* 0x000fe20000000800 */
[----:B------:R-:W-:Y:S01]  /*0a10*/  VIADD R19, R19, 0xffffff80 ;  /* 0xffffff8013137836 */ /* 0x000fe20000000000 */
[----:B------:R-:W-:-:S03]  /*0a20*/  UISETP.NE.AND UP0, UPT, UR4, 0x1, UPT ;  /* 0x000000010400788c */ /* 0x000fc6000bf05270 */
[----:B------:R-:W-:Y:S01]  /*0a30*/  ULDC.64 UR4, c[0x0][0x9e0] ;  /* 0x0002780000047ab9 */ /* 0x000fe20000000a00 */
[----:B------:R-:W-:Y:S01]  /*0a40*/  UP2UR UR42, UPR, URZ, 0x1 ;  /* 0x000000013f2a7883 */ /* 0x000fe20008000000 */
[----:B------:R-:W1:Y:S06]  /*0a50*/  LDC R5, c[0x0][0x288] ;  /* 0x0000a200ff057b82 */ /* 0x000e6c0000000800 */
[----:B------:R-:W-:Y:S01]  /*0a60*/  @UP0 ULDC UR9, c[0x0][0x44c] ;  /* 0x0001130000090ab9 */ /* 0x000fe20000000800 */
[----:B------:R-:W-:Y:S01]  /*0a70*/  @UP0 ULDC UR11, c[0x0][0x450] ;  /* 0x00011400000b0ab9 */ /* 0x000fe20000000800 */
[----:B------:R-:W2:Y:S08]  /*0a80*/  LDC R2, c[0x0][0x424] ;  /* 0x00010900ff027b82 */ /* 0x000eb00000000800 */
        /* <DEDUP_REMOVED lines=16> */
[----:B------:R-:W-:-:S04]  /*0b90*/  UIADD3 UR7, UR10, UR7, URZ ;  /* 0x000000070a077290 */ /* 0x000fc8000fffe03f */
        /* <DEDUP_REMOVED lines=13> */
.L_x_7548:
[----:B------:R-:W-:-:S11]  /*0c70*/  UISETP.NE.AND UP0, UPT, UR5, 0x1, UPT ;  /* 0x000000010500788c */ /* 0x000fd6000bf05270 */
[----:B------:R-:W-:Y:S02]  /*0c80*/  @UP0 ULDC.64 UR10, c[0x0][0x9e8] ;  /* 0x00027a00000a0ab9 */ /* 0x000fe40000000a00 */
[----:B------:R-:W-:-:S04]  /*0c90*/  UIMAD.WIDE.U32 UR8, UR4, UR10, URZ ;  /* 0x0000000a040872a5 */ /* 0x000fc8000f8e003f */
[----:B------:R-:W-:-:S12]  /*0ca0*/  @UP0 USHF.R.U32.HI UR4, URZ, UR11, UR9 ;  /* 0x0000000b3f040299 */ /* 0x000fd80008011609 */
.L_x_7549:
[----:B------:R-:W-:-:S06]  /*0cb0*/  UIMAD UR4, UR4, UR5, UR5 ;  /* 0x00000005040472a4 */ /* 0x000fcc000f8e0205 */
[----:B------:R-:W-:-:S07]  /*0cc0*/  VIMNMX R0, R0, UR4, PT ;  /* 0x0000000400007c48 */ /* 0x000fce000bfe0100 */
.L_x_7547:
[----:B------:R-:W-:Y:S01]  /*0cd0*/  UISETP.NE.AND UP0, UPT, UR42, URZ, UPT ;  /* 0x0000003f2a00728c */ /* 0x000fe2000bf05270 */
[-C--:B------:R-:W-:Y:S01]  /*0ce0*/  IMAD R18, R2, R7.reuse, -R5 ;  /* 0x0000000702127224 */ /* 0x080fe200078e0a05 */
[----:B------:R-:W-:Y:S01]  /*0cf0*/  UMOV UR4, UR45 ;  /* 0x0000002d00047c82 */ /* 0x000fe20008000000 */
[----:B------:R-:W-:Y:S02]  /*0d00*/  VIADD R4, R0, 0x7f ;  /* 0x0000007f00047836 */ /* 0x000fe40000000000 */
[----:B------:R-:W-:Y:S01]  /*0d10*/  IMAD R0, R2, R7, 0x7f ;  /* 0x0000007f02007424 */ /* 0x000fe200078e0207 */
[----:B------:R-:W-:Y:S02]  /*0d20*/  R2UR UR7, R18 ;  /* 0x00000000120772ca */ /* 0x000fe400000e0000 */
[----:B------:R-:W-:Y:S02]  /*0d30*/  SHF.R.S32.HI R5, RZ, 0x1f, R4 ;  /* 0x0000001fff057819 */ /* 0x000fe40000011404 */
[----:B------:R-:W-:Y:S01]  /*0d40*/  SHF.R.S32.HI R3, RZ, 0x1f, R0 ;  /* 0x0000001fff037819 */ /* 0x000fe20000011400 */
[----:B------:R-:W-:Y:S01]  /*0d50*/  @UP0 ULDC UR8, c[0x0][0x44c] ;  /* 0x0001130000080ab9 */ /* 0x000fe20000000800 */
[----:B------:R-:W-:Y:S01]  /*0d60*/  @UP0 ULDC UR10, c[0x0][0x450] ;  /* 0x00011400000a0ab9 */ /* 0x000fe20000000800 */
[----:B------:R-:W-:Y:S01]  /*0d70*/  UIMAD.WIDE.U32 UR8, UR45, UR8, URZ ;  /* 0x000000082d0872a5 */ /* 0x000fe2000f8e003f */
[----:B------:R-:W-:-:S02]  /*0d80*/  LEA.HI R5, R5, R4, RZ, 0x7 ;  /* 0x0000000405057211 */ /* 0x000fc400078f38ff */
[----:B------:R-:W-:Y:S01]  /*0d90*/  LEA.HI R3, R3, R0, RZ, 0x7 ;  /* 0x0000000003037211 */ /* 0x000fe200078f38ff */
[----:B------:R-:W-:Y:S01]  /*0da0*/  @UP0 USHF.R.U32.HI UR4, URZ, UR10, UR9 ;  /* 0x0000000a3f040299 */ /* 0x000fe20008011609 */
[----:B------:R-:W-:Y:S01]  /*0db0*/  SHF.R.S32.HI R0, RZ, 0x7, R5 ;  /* 0x00000007ff007819 */ /* 0x000fe20000011405 */
[----:B------:R-:W-:Y:S01]  /*0dc0*/  UISETP.GE.AND UP0, UPT, UR5, 0x1, UPT ;  /* 0x000000010500788c */ /* 0x000fe2000bf06270 */
[----:B------:R-:W-:Y:S01]  /*0dd0*/  SHF.R.S32.HI R3, RZ, 0x7, R3 ;  /* 0x00000007ff037819 */ /* 0x000fe20000011403 */
[----:B------:R-:W-:-:S03]  /*0de0*/  UIADD3 UR4, UR7, UR4, URZ ;  /* 0x0000000407047290 */ /* 0x000fc6000fffe03f */
[----:B------:R-:W-:Y:S01]  /*0df0*/  ULDC UR7, c[0x0][0x9dc] ;  /* 0x0002770000077ab9 */ /* 0x000fe20000000800 */
[----:B------:R-:W-:Y:S01]  /*0e00*/  PLOP3.LUT P0, PT, PT, PT, UP0, 0x40, 0x0 ;  /* 0x000000000000781c */ /* 0x000fe20003f0e808 */
[----:B------:R-:W-:Y:S01]  /*0e10*/  UIADD3 UR7, UR4, -UR7, URZ ;  /* 0x8000000704077290 */ /* 0x000fe2000fffe03f */
[----:B------:R-:W-:-:S11]  /*0e20*/  VIMNMX R17, R3, R0, PT ;  /* 0x0000000003117248 */ /* 0x000fd60003fe0100 */
        /* <DEDUP_REMOVED lines=11> */
.L_x_7551:
[----:B------:R-:W-:-:S11]  /*0ee0*/  UISETP.NE.AND UP0, UPT, UR5, 0x1, UPT ;  /* 0x000000010500788c */ /* 0x000fd6000bf05270 */
[----:B------:R-:W-:Y:S02]  /*0ef0*/  @UP0 ULDC.64 UR10, c[0x0][0x9e8] ;  /* 0x00027a00000a0ab9 */ /* 0x000fe40000000a00 */
[----:B------:R-:W-:-:S04]  /*0f00*/  UIMAD.WIDE.U32 UR8, UR4, UR10, URZ ;  /* 0x0000000a040872a5 */ /* 0x000fc8000f8e003f */
[----:B------:R-:W-:-:S12]  /*0f10*/  @UP0 USHF.R.U32.HI UR4, URZ, UR11, UR9 ;  /* 0x0000000b3f040299 */ /* 0x000fd80008011609 */
.L_x_7552:
[----:B------:R-:W-:-:S04]  /*0f20*/  UIMAD UR4, UR4, UR5, URZ ;  /* 0x00000005040472a4 */ /* 0x000fc8000f8e023f */
[----:B------:R-:W-:-:S04]  /*0f30*/  UISETP.LT.AND UP0, UPT, UR7, UR4, UPT ;  /* 0x000000040700728c */ /* 0x000fc8000bf01270 */
[----:B------:R-:W-:-:S12]  /*0f40*/  USEL UR7, UR7, UR4, !UP0 ;  /* 0x0000000407077287 */ /* 0x000fd8000c000000 */
.L_x_7550:
        /* <DEDUP_REMOVED lines=47> */
.L_x_7553:
[----:B------:R-:W-:Y:S02]  /*1240*/  UIMAD UR38, UR38, UR4, UR9 ;  /* 0x00000004262672a4 */ /* 0x000fe4000f8e0209 */
[----:B------:R-:W-:Y:S01]  /*1250*/  IMAD.U32 R4, RZ, RZ, UR4 ;  /* 0x00000004ff047e24 */ /* 0x000fe2000f8e00ff */
[----:B------:R-:W-:Y:S01]  /*1260*/  PLOP3.LUT P0, PT, PT, PT, PT, 0x80, 0x0 ;  /* 0x000000000000781c */ /* 0x000fe20003f0f070 */
[----:B------:R-:W-:Y:S01]  /*1270*/  IMAD.MOV.U32 R0, RZ, RZ, RZ ;  /* 0x000000ffff007224 */ /* 0x000fe200078e00ff */
[----:B------:R-:W-:Y:S01]  /*1280*/  CS2R R150, SRZ ;  /* 0x0000000000967805 */ /* 0x000fe2000001ff00 */
[----:B------:R-:W-:Y:S01]  /*1290*/  IMAD.MOV.U32 R3, RZ, RZ, RZ ;  /* 0x000000ffff037224 */ /* 0x000fe200078e00ff */
[----:B------:R-:W-:Y:S02]  /*12a0*/  VIADDMNMX R17, R4, UR38, R17, PT ;  /* 0x0000002604117c46 */ /* 0x000fe4000b800111 */
[----:B------:R-:W-:Y:S02]  /*12b0*/  CS2R R148, SRZ ;  /* 0x0000000000947805 */ /* 0x000fe4000001ff00 */
        /* <DEDUP_REMOVED lines=66> */
.L_x_7555:
[----:B------:R-:W-:-:S04]  /*16e0*/  SHF.L.U32 R0, RZ, 0x1f, RZ ;  /* 0x0000001fff007819 */ /* 0x000fc800000006ff */
[----:B------:R-:W0:Y:S02]  /*16f0*/  SYNCS.PHASECHK.TRANS64.TRYWAIT P0, [UR40+0x28800], R0 ;  /* 0x02880000ff0075a7 */ /* 0x000e240008000168 */
[----:B0-----:R-:W-:Y:S05]  /*1700*/  @!P0 BRA `(.L_x_7556) ;  /* 0x0000011c00588947 */ /* 0x001fea0003800000 */
.L_x_7689:
[----:B------:R-:W-:-:S06]  /*1710*/  ULOP3.LUT UR4, UR36, 0x1, URZ, 0xfc, !UPT ;  /* 0x0000000124047892 */ /* 0x000fcc000f8efc3f */
[----:B0-----:R-:W-:-:S05]  /*1720*/  IMAD.U32 R3, RZ, RZ, UR4 ;  /* 0x00000004ff037e24 */ /* 0x001fca000f8e00ff */
[----:B------:R-:W-:-:S13]  /*1730*/  ISETP.NE.AND P0, PT, R3, 0x3, PT ;  /* 0x000000030300780c */ /* 0x000fda0003f05270 */
[----:B------:R-:W-:Y:S05]  /*1740*/  @!P0 BRA `(.L_x_7557) ;  /* 0x0000000000048947 */ /* 0x000fea0003800000 */
[----:B------:R-:W-:Y:S01]  /*1750*/  BPT.TRAP 0x1 ;  /* 0x000000040000795c */ /* 0x000fe20000300000 */
.L_x_7557:
[----:B------:R0:W1:Y:S01]  /*1760*/  SYNCS.PHASECHK.TRANS64.TRYWAIT P1, [UR40+0x28830], R0 ;  /* 0x02883000ff0075a7 */ /* 0x0000620008020168 */
[----:B------:R-:W-:Y:S05]  /*1770*/  @!P0 BRA `(.L_x_7558) ;  /* 0x0000000000048947 */ /* 0x000fea0003800000 */
[----:B------:R-:W-:Y:S01]  /*1780*/  BPT.TRAP 0x1 ;  /* 0x000000040000795c */ /* 0x000fe20000300000 */
.L_x_7558:
[----:B------:R-:W-:-:S05]  /*1790*/  IMAD.U32 R10, RZ, RZ, UR43 ;  /* 0x0000002bff0a7e24 */ /* 0x000fca000f8e00ff */
[----:B------:R-:W-:Y:S01]  /*17a0*/  LOP3.LUT R10, R10, 0x10000, RZ, 0xfc, !PT ;  /* 0x000100000a0a7812 */ /* 0x000fe200078efcff */
[----:B-1----:R-:W-:Y:S06]  /*17b0*/  @P1 BRA `(.L_x_7559) ;  /* 0x0000000000081947 */ /* 0x002fec0003800000 */
[----:B------:R-:W1:Y:S02]  /*17c0*/  SYNCS.PHASECHK.TRANS64.TRYWAIT P1, [UR40+0x28830], R0 ;  /* 0x02883000ff0075a7 */ /* 0x000e640008020168 */
[----:B-1----:R-:W-:Y:S05]  /*17d0*/  @!P1 BRA `(.L_x_7560) ;  /* 0x0000011c003c9947 */ /* 0x002fea0003800000 */
.L_x_7559:
[----:B------:R-:W-:Y:S05]  /*17e0*/  WARPSYNC.ALL ;  /* 0x0000000000007948 */ /* 0x000fea0003800000 */
[----:B------:R-:W-:Y:S01]  /*17f0*/  IMAD.MOV.U32 R11, RZ, RZ, 0x40000040 ;  /* 0x40000040ff0b7424 */ /* 0x000fe200078e00ff */
[----:B------:R-:W-:Y:S01]  /*1800*/  UIADD3 UR4, UR40, 0x18400, URZ ;  /* 0x0001840028047890 */ /* 0x000fe2000fffe03f */
[C---:B------:R-:W-:Y:S01]  /*1810*/  R2UR UR8, R10.reuse ;  /* 0x000000000a0872ca */ /* 0x040fe200000e0000 */
[----:B------:R-:W-:Y:S02]  /*1820*/  WARPGROUP.ARRIVE ;  /* 0x00000000000079c5 */ /* 0x000fe40000000000 */
[----:B------:R-:W-:Y:S01]  /*1830*/  R2UR UR9, R11 ;  /* 0x000000000b0972ca */ /* 0x000fe200000e0000 */
[----:B------:R-:W-:Y:S01]  /*1840*/  USHF.R.U32.HI UR4, URZ, 0x4, UR4 ;  /* 0x000000043f047899 */ /* 0x000fe20008011604 */
[----:B------:R-:W-:Y:S01]  /*1850*/  R2UR UR6, R10 ;  /* 0x000000000a0672ca */ /* 0x000fe200000e0000 */
[----:B------:R-:W-:Y:S01]  /*1860*/  UMOV UR11, 0x40000040 ;  /* 0x40000040000b7882 */ /* 0x000fe20000000000 */
[----:B------:R-:W-:Y:S01]  /*1870*/  UMOV UR5, 0x40000040 ;  /* 0x4000004000057882 */ /* 0x000fe20000000000 */
[----:B------:R-:W-:Y:S01]  /*1880*/  ULOP3.LUT UR4, UR4, 0x3fff, URZ, 0xc0, !UPT ;  /* 0x00003fff04047892 */ /* 0x000fe2000f8ec03f */
[----:B------:R-:W2:Y:S01]  /*1890*/  S2UR UR43, SR_CgaCtaId ;  /* 0x00000000002b79c3 */ /* 0x000ea20000008800 */
        /* <DEDUP_REMOVED lines=10> */
[----:B------:R-:W-:-:S03]  /*1940*/  UIADD3 UR10, UR44, 0x2, URZ ;  /* 0x000000022c0a7890 */ /* 0x000fc6000fffe03f */
[----:B------:R-:W-:Y:S01]  /*1950*/  UMOV UR8, UR4 ;  /* 0x0000000400087c82 */ /* 0x000fe20008000000 */
[----:B------:R-:W-:Y:S01]  /*1960*/  UMOV UR9, UR5 ;  /* 0x0000000500097c82 */ /* 0x000fe20008000000 */
[----:B------:R-:W-:Y:S01]  /*1970*/  UMOV UR11, 0x40000040 ;  /* 0x40000040000b7882 */ /* 0x000fe20000000000 */
        /* <DEDUP_REMOVED lines=16> */
[----:B------:R-:W-:Y:S01]  /*1a80*/  HGMMA.64x128x16.F32 R24, gdesc[UR8], R24, gsb0 ;  /* 0x01e00000081879f0 */ /* 0x000fe20008000818 */
[----:B------:R-:W-:Y:S02]  /*1a90*/  UIADD3 UR8, UR6, 0x4, URZ ;  /* 0x0000000406087890 */ /* 0x000fe4000fffe03f */
        /* <DEDUP_REMOVED lines=22> */
[----:B--2---:R-:W-:Y:S05]  /*1c00*/  @!P0 BRA `(.L_x_7561) ;  /* 0x0000000000048947 */ /* 0x004fea0003800000 */
[----:B------:R-:W-:Y:S01]  /*1c10*/  BPT.TRAP 0x1 ;  /* 0x000000040000795c */ /* 0x000fe20000300000 */
.L_x_7561:
[----:B01----:R-:W-:Y:S01]  /*1c20*/  LOP3.LUT R0, R23, 0xffffff80, RZ, 0xc0, !PT ;  /* 0xffffff8017007812 */ /* 0x003fe200078ec0ff */
[----:B------:R-:W-:Y:S01]  /*1c30*/  UISETP.NE.AND UP1, UPT, UR42, URZ, UPT ;  /* 0x0000003f2a00728c */ /* 0x000fe2000bf25270 */
[----:B------:R-:W-:Y:S01]  /*1c40*/  LEA.HI R22, R22, R19, RZ, 0x2 ;  /* 0x0000001316167211 */ /* 0x000fe200078f10ff */
[----:B------:R-:W-:Y:S01]  /*1c50*/  UISETP.NE.AND UP0, UPT, UR41, URZ, UPT ;  /* 0x0000003f2900728c */ /* 0x000fe2000bf05270 */
[----:B------:R-:W-:Y:S01]  /*1c60*/  LEA.HI R6, R88, R88, RZ, 0x1 ;  /* 0x0000005858067211 */ /* 0x000fe200078f08ff */
[C---:B------:R-:W-:Y:S01]  /*1c70*/  IMAD.IADD R3, R19.reuse, 0x1, -R0 ;  /* 0x0000000113037824 */ /* 0x040fe200078e0a00 */
[----:B------:R-:W-:Y:S01]  /*1c80*/  LOP3.LUT R22, R22, 0xfffffffc, RZ, 0xc0, !PT ;  /* 0xfffffffc16167812 */ /* 0x000fe200078ec0ff */
[----:B------:R-:W-:Y:S01]  /*1c90*/  ULDC UR51, c[0x0][0x2f0] ;  /* 0x0000bc0000337ab9 */ /* 0x000fe20000000800 */
[----:B------:R-:W-:Y:S01]  /*1ca0*/  LOP3.LUT R9, R6, 0x3fffffe, RZ, 0xc0, !PT ;  /* 0x03fffffe06097812 */ /* 0x000fe200078ec0ff */
[----:B------:R-:W-:Y:S01]  /*1cb0*/  ULDC UR47, c[0x0][0x9dc] ;  /* 0x00027700002f7ab9 */ /* 0x000fe20000000800 */
[----:B------:R-:W-:Y:S01]  /*1cc0*/  SHF.R.S32.HI R0, RZ, 0x1f, R3 ;  /* 0x0000001fff007819 */ /* 0x000fe20000011403 */
[----:B------:R-:W-:Y:S01]  /*1cd0*/  IMAD.IADD R22, R19, 0x1, -R22 ;  /* 0x0000000113167824 */ /* 0x000fe200078e0a16 */
[----:B------:R-:W-:Y:S01]  /*1ce0*/  PLOP3.LUT P1, PT, PT, PT, UP1, 0x80, 0x0 ;  /* 0x000000000000781c */ /* 0x000fe20003f2f018 */
[----:B------:R-:W-:Y:S01]  /*1cf0*/  IMAD.IADD R9, R88, 0x1, -R9 ;  /* 0x0000000158097824 */ /* 0x000fe200078e0a09 */
[CC--:B------:R-:W-:Y:S01]  /*1d00*/  LEA.HI R4, R0.reuse, R3.reuse, RZ, 0x2 ;  /* 0x0000000300047211 */ /* 0x0c0fe200078f10ff */
[----:B------:R-:W-:Y:S01]  /*1d10*/  @UP1 ULDC UR6, c[0x0][0x44c] ;  /* 0x0001130000061ab9 */ /* 0x000fe20000000800 */
[----:B------:R-:W-:Y:S01]  /*1d20*/  LEA.HI R5, R0, R3, RZ, 0x5 ;  /* 0x0000000300057211 */ /* 0x000fe200078f28ff */
[----:B------:R-:W-:Y:S01]  /*1d30*/  @UP1 ULDC UR7, c[0x0][0x450] ;  /* 0x0001140000071ab9 */ /* 0x000fe20000000800 */
[--C-:B------:R-:W-:Y:S01]  /*1d40*/  SHF.R.S32.HI R0, RZ, 0x2, R4.reuse ;  /* 0x00000002ff007819 */ /* 0x100fe20000011404 */
[----:B------:R-:W-:Y:S01]  /*1d50*/  ULOP3.LUT UR47, URZ, UR47, URZ, 0x33, !UPT ;  /* 0x0000002f3f2f7292 */ /* 0x000fe2000f8e333f */
[----:B------:R-:W-:Y:S01]  /*1d60*/  SHF.R.S32.HI R7, RZ, 0x1f, R4 ;  /* 0x0000001fff077819 */ /* 0x000fe20000011404 */
[----:B------:R-:W-:Y:S01]  /*1d70*/  ULDC UR10, c[0x0][0x9e0] ;  /* 0x00027800000a7ab9 */ /* 0x000fe20000000800 */
[----:B------:R-:W-:-:S02]  /*1d80*/  SHF.R.S32.HI R5, RZ, 0x5, R5 ;  /* 0x00000005ff057819 */ /* 0x000fc40000011405 */
[----:B------:R-:W-:Y:S02]  /*1d90*/  LEA.HI R7, R7, R0, RZ, 0x3 ;  /* 0x0000000007077211 */ /* 0x000fe400078f18ff */
[----:B------:R-:W-:Y:S02]  /*1da0*/  LEA.HI R6, R22, R22, RZ, 0x1 ;  /* 0x0000001616067211 */ /* 0x000fe400078f08ff */
[----:B------:R-:W-:Y:S02]  /*1db0*/  LEA R8, R5, UR45, 0x4 ;  /* 0x0000002d05087c11 */ /* 0x000fe4000f8e20ff */
[----:B------:R-:W-:Y:S02]  /*1dc0*/  LOP3.LUT R7, R7, 0xfffffff8, RZ, 0xc0, !PT ;  /* 0xfffffff807077812 */ /* 0x000fe400078ec0ff */
[----:B------:R-:W-:Y:S02]  /*1dd0*/  LOP3.LUT R5, R6, 0x1ffffffe, RZ, 0xc0, !PT ;  /* 0x1ffffffe06057812 */ /* 0x000fe400078ec0ff */
[----:B------:R-:W-:-:S02]  /*1de0*/  IADD3 R8, R8, R0, -R7 ;  /* 0x0000000008087210 */ /* 0x000fc40007ffe807 */
[----:B------:R-:W-:Y:S01]  /*1df0*/  PLOP3.LUT P2, PT, PT, PT, UP1, 0x80, 0x0 ;  /* 0x000000000000781c */ /* 0x000fe20003f4f018 */
[----:B------:R-:W-:Y:S01]  /*1e00*/  IMAD.IADD R0, R22, 0x1, -R5 ;  /* 0x0000000116007824 */ /* 0x000fe200078e0a05 */
[----:B------:R-:W-:Y:S01]  /*1e10*/  LOP3.LUT R4, R4, 0x7ffffffc, RZ, 0xc0, !PT ;  /* 0x7ffffffc04047812 */ /* 0x000fe200078ec0ff */
[----:B------:R-:W-:Y:S01]  /*1e20*/  IMAD R9, R9, 0x40, R8 ;  /* 0x0000004009097824 */ /* 0x000fe200078e0208 */
[C---:B------:R-:W-:Y:S01]  /*1e30*/  LEA R14, R17.reuse, 0xffffff80, 0x7 ;  /* 0xffffff80110e7811 */ /* 0x040fe200078e38ff */
[----:B------:R-:W-:Y:S02]  /*1e40*/  IMAD.MOV.U32 R8, RZ, RZ, -0x80 ;  /* 0xffffff80ff087424 */ /* 0x000fe400078e00ff */
[----:B------:R-:W-:Y:S02]  /*1e50*/  IMAD R0, R0, 0x8, R9 ;  /* 0x0000000800007824 */ /* 0x000fe400078e0209 */
[----:B------:R-:W-:Y:S02]  /*1e60*/  IMAD R23, R17, R8, 0x80 ;  /* 0x0000008011177424 */ /* 0x000fe400078e0208 */
[----:B------:R-:W-:Y:S01]  /*1e70*/  @P1 IMAD.HI.U32 R5, R0, UR6, RZ ;  /* 0x0000000600051c27 */ /* 0x000fe2000f8e00ff */
[----:B------:R-:W-:Y:S01]  /*1e80*/  UIADD3 UR6, UR40, 0x28840, URZ ;  /* 0x0002884028067890 */ /* 0x000fe2000fffe03f */
[----:B------:R-:W-:-:S02]  /*1e90*/  PLOP3.LUT P1, PT, PT, PT, UP0, 0x40, 0x0 ;  /* 0x000000000000781c */ /* 0x000fc40003f2e808 */
[----:B------:R-:W-:Y:S01]  /*1ea0*/  IMAD.MOV.U32 R6, RZ, RZ, R0 ;  /* 0x000000ffff067224 */ /* 0x000fe200078e0000 */
[----:B------:R-:W-:Y:S01]  /*1eb0*/  @P2 SHF.R.U32.HI R6, RZ, UR7, R5 ;  /* 0x00000007ff062c19 */ /* 0x000fe20008011605 */
[----:B------:R-:W-:Y:S01]  /*1ec0*/  UPRMT UR6, UR43, 0x654, UR6 ;  /* 0x000006542b067896 */ /* 0x000fe20008000006 */
[----:B------:R-:W-:Y:S02]  /*1ed0*/  IMAD.IADD R3, R3, 0x1, -R4 ;  /* 0x0000000103037824 */ /* 0x000fe400078e0a04 */
[----:B------:R-:W-:Y:S01]  /*1ee0*/  VIADD R4, R23, 0x1 ;  /* 0x0000000117047836 */ /* 0x000fe20000000000 */
[----:B------:R-:W0:Y:S03]  /*1ef0*/  SHFL.IDX PT, R9, R6, RZ, 0x1c1f ;  /* 0x001c1fff06097589 */ /* 0x000e2600000e0000 */
[----:B------:R-:W-:Y:S02]  /*1f00*/  IMAD R5, R3, -0x2, R4 ;  /* 0xfffffffe03057824 */ /* 0x000fe400078e0204 */
[----:B------:R-:W-:Y:S01]  /*1f10*/  SYNCS.ARRIVE.TRANS64.RED.A1T0 RZ, [UR6], RZ ;  /* 0x000000ffffff79a7 */ /* 0x000fe20008100406 */
[----:B------:R-:W-:Y:S01]  /*1f20*/  ULDC UR6, c[0x0][0x288] ;  /* 0x0000a20000067ab9 */ /* 0x000fe20000000800 */
[----:B------:R-:W-:-:S02]  /*1f30*/  IMAD R5, R2, UR51, R5 ;  /* 0x0000003302057c24 */ /* 0x000fc4000f8e0205 */
[----:B------:R-:W-:Y:S02]  /*1f40*/  IMAD.U32 R8, RZ, RZ, UR6 ;  /* 0x00000006ff087e24 */ /* 0x000fe4000f8e00ff */
[----:B------:R-:W-:Y:S02]  /*1f50*/  IMAD R4, R2, UR51, R23 ;  /* 0x0000003302047c24 */ /* 0x000fe4000f8e0217 */
[----:B------:R-:W-:Y:S02]  /*1f60*/  IMAD.IADD R5, R5, 0x1, -R8 ;  /* 0x0000000105057824 */ /* 0x000fe400078e0a08 */
[----:B------:R-:W-:Y:S02]  /*1f70*/  IMAD R20, R3, -0x2, R4 ;  /* 0xfffffffe03147824 */ /* 0x000fe400078e0204 */
[C---:B------:R-:W-:Y:S02]  /*1f80*/  VIADD R89, R5.reuse, UR10 ;  /* 0x0000000a05597c36 */ /* 0x040fe40008000000 */
[----:B------:R-:W-:-:S03]  /*1f90*/  VIADD R22, R5, UR47 ;  /* 0x0000002f05167c36 */ /* 0x000fc60008000000 */
[----:B0-----:R-:W-:Y:S01]  /*1fa0*/  VIADDMNMX R4, R9, R89, R20, PT ;  /* 0x0000005909047246 */ /* 0x001fe20003800114 */
        /* <DEDUP_REMOVED lines=16> */
.L_x_7564:
[----:B------:R-:W-:Y:S02]  /*20b0*/  ULDC UR6, c[0x0][0x9e4] ;  /* 0x0002790000067ab9 */ /* 0x000fe40000000800 */
[----:B------:R-:W-:-:S05]  /*20c0*/  IMAD.U32 R9, RZ, RZ, UR6 ;  /* 0x00000006ff097e24 */ /* 0x000fca000f8e00ff */
[----:B------:R-:W-:-:S13]  /*20d0*/  ISETP.NE.AND P1, PT, R9, 0x1, PT ;  /* 0x000000010900780c */ /* 0x000fda0003f25270 */
[----:B------:R-:W0:Y:S02]  /*20e0*/  @P1 LDC.64 R12, c[0x0][0x9e8] ;  /* 0x00027a00ff0c1b82 */ /* 0x000e240000000a00 */
[----:B0-----:R-:W-:-:S05]  /*20f0*/  @P1 IMAD.HI.U32 R12, R5, R12, RZ ;  /* 0x0000000c050c1227 */ /* 0x001fca00078e00ff */
[----:B------:R-:W-:-:S07]  /*2100*/  @P1 SHF.R.U32.HI R5, RZ, R13, R12 ;  /* 0x0000000dff051219 */ /* 0x000fce000001160c */
.L_x_7565:
[----:B------:R-:W-:Y:S05]  /*2110*/  BSYNC B0 ;  /* 0x0000000000007941 */ /* 0x000fea0003800000 */
.L_x_7563:
[----:B------:R-:W-:-:S04]  /*2120*/  IMAD R12, R5, R9, -R14 ;  /* 0x00000009050c7224 */ /* 0x000fc800078e0a0e */
[----:B------:R-:W-:-:S05]  /*2130*/  IMAD R12, R3, -0x2, R12 ;  /* 0xfffffffe030c7824 */ /* 0x000fca00078e020c */
[----:B------:R-:W-:Y:S02]  /*2140*/  VIADDMNMX R4, R12, R9, R4, PT ;  /* 0x000000090c047246 */ /* 0x000fe40003800104 */
[----:B------:R-:W-:-:S07]  /*2150*/  VIMNMX R7, R7, R12, !PT ;  /* 0x0000000c07077248 */ /* 0x000fce0007fe0100 */
.L_x_7562:
[C---:B------:R-:W-:Y:S01]  /*2160*/  ISETP.GE.AND P2, PT, R23.reuse, 0x9, PT ;  /* 0x000000091700780c */ /* 0x040fe20003f46270 */
[----:B------:R-:W-:Y:S01]  /*2170*/  UISETP.NE.AND UP0, UPT, UR41, URZ, UPT ;  /* 0x0000003f2900728c */ /* 0x000fe2000bf05270 */
        /* <DEDUP_REMOVED lines=129> */
[----:B------:R-:W-:Y:S02]  /*2990*/  P2R R29, PR, RZ, 0x20 ;  /* 0x00000020ff1d7803 */ /* 0x000fe40000000000 */
[----:B------:R-:W-:-:S02]  /*29a0*/  FSEL R77, R77, -INF , !P3 ;  /* 0xff8000004d4d7808 */ /* 0x000fc40005800000 */
        /* <DEDUP_REMOVED lines=20> */
[----:B------:R-:W-:Y:S02]  /*2af0*/  ISETP.GT.AND P6, PT, R7, 0x79, !P6 ;  /* 0x000000790700780c */ /* 0x000fe400077c4270 */
[----:B------:R-:W0:Y:S02]  /*2b00*/  SHFL.IDX PT, R7, R6, 0x1, 0x1c1f ;  /* 0x003c1f0006077f89 */ /* 0x000e2400000e0000 */
[----:B------:R-:W-:-:S04]  /*2b10*/  ISETP.LT.OR P6, PT, R4, 0x7a, P6 ;  /* 0x0000007a0400780c */ /* 0x000fc800037c1670 */
[----:B------:R-:W-:Y:S02]  /*2b20*/  FSEL R85, R85, -INF , !P6 ;  /* 0xff80000055557808 */ /* 0x000fe40007000000 */
[----:B------:R-:W-:Y:S02]  /*2b30*/  PLOP3.LUT P6, PT, PT, PT, UP0, 0x40, 0x0 ;  /* 0x000000000000781c */ /* 0x000fe40003fce808 */
[----:B0-----:R-:W-:Y:S01]  /*2b40*/  VIADDMNMX R4, R7, R89, R20, PT ;  /* 0x0000005907047246 */ /* 0x001fe20003800114 */
[----:B------:R-:W-:-:S10]  /*2b50*/  IMAD.IADD R12, R22, 0x1, R7 ;  /* 0x00000001160c7824 */ /* 0x000fd400078e0207 */
        /* <DEDUP_REMOVED lines=15> */
.L_x_7568:
[----:B------:R-:W-:Y:S02]  /*2c50*/  ULDC UR6, c[0x0][0x9e4] ;  /* 0x0002790000067ab9 */ /* 0x000fe40000000800 */
[----:B------:R-:W-:-:S05]  /*2c60*/  IMAD.U32 R20, RZ, RZ, UR6 ;  /* 0x00000006ff147e24 */ /* 0x000fca000f8e00ff */
[----:B------:R-:W-:-:S13]  /*2c70*/  ISETP.NE.AND P6, PT, R20, 0x1, PT ;  /* 0x000000011400780c */ /* 0x000fda0003fc5270 */
[----:B------:R-:W0:Y:S02]  /*2c80*/  @P6 LDC.64 R22, c[0x0][0x9e8] ;  /* 0x00027a00ff166b82 */ /* 0x000e240000000a00 */
[----:B0-----:R-:W-:-:S05]  /*2c90*/  @P6 IMAD.HI.U32 R6, R7, R22, RZ ;  /* 0x0000001607066227 */ /* 0x001fca00078e00ff */
[----:B------:R-:W-:-:S07]  /*2ca0*/  @P6 SHF.R.U32.HI R7, RZ, R23, R6 ;  /* 0x00000017ff076219 */ /* 0x000fce0000011606 */
.L_x_7569:
[----:B------:R-:W-:Y:S05]  /*2cb0*/  BSYNC B0 ;  /* 0x0000000000007941 */ /* 0x000fea0003800000 */
.L_x_7567:
[----:B------:R-:W-:-:S04]  /*2cc0*/  IMAD R6, R7, R20, -R14 ;  /* 0x0000001407067224 */ /* 0x000fc800078e0a0e */
[----:B------:R-:W-:-:S05]  /*2cd0*/  IMAD R7, R3, -0x2, R6 ;  /* 0xfffffffe03077824 */ /* 0x000fca00078e0206 */
[----:B------:R-:W-:Y:S02]  /*2ce0*/  VIADDMNMX R4, R7, R20, R4, PT ;  /* 0x0000001407047246 */ /* 0x000fe40003800104 */
[----:B------:R-:W-:-:S07]  /*2cf0*/  VIMNMX R12, R12, R7, !PT ;  /* 0x000000070c0c7248 */ /* 0x000fce0007fe0100 */
.L_x_7566:
[----:B------:R-:W-:Y:S01]  /*2d00*/  ISETP.GT.AND P1, PT, R12, 0x1, !P1 ;  /* 0x000000010c00780c */ /* 0x000fe20004f24270 */
[----:B------:R-:W-:Y:S01]  /*2d10*/  ULDC UR6, c[0x0][0x988] ;  /* 0x0002620000067ab9 */ /* 0x000fe20000000800 */
[----:B------:R-:W-:Y:S01]  /*2d20*/  ISETP.NE.AND P6, PT, R25, RZ, PT ;  /* 0x000000ff1900720c */ /* 0x000fe20003fc5270 */
[----:B------:R-:W-:Y:S01]  /*2d30*/  UISETP.NE.AND UP1, UPT, UR42, URZ, UPT ;  /* 0x0000003f2a00728c */ /* 0x000fe2000bf25270 */
[----:B------:R-:W-:Y:S01]  /*2d40*/  ISETP.LT.OR P1, PT, R4, 0x2, P1 ;  /* 0x000000020400780c */ /* 0x000fe20000f21670 */
[----:B------:R-:W-:Y:S01]  /*2d50*/  UISETP.NE.AND UP0, UPT, UR41, URZ, UPT ;  /* 0x0000003f2900728c */ /* 0x000fe2000bf05270 */
[----:B------:R-:W-:Y:S02]  /*2d60*/  FMNMX.FTZ R6, R93, R95, !PT ;  /* 0x0000005f5d067209 */ /* 0x000fe40007810000 */
[----:B------:R-:W-:Y:S02]  /*2d70*/  FSEL R27, R27, -INF , !P1 ;  /* 0xff8000001b1b7808 */ /* 0x000fe40004800000 */
[----:B------:R-:W-:-:S02]  /*2d80*/  ISETP.GT.AND P1, PT, R12, 0x9, !P6 ;  /* 0x000000090c00780c */ /* 0x000fc40007724270 */
[----:B------:R-:W-:Y:S02]  /*2d90*/  FMNMX.FTZ R6, R97, R6, !PT ;  /* 0x0000000661067209 */ /* 0x000fe40007810000 */
[----:B------:R-:W-:Y:S01]  /*2da0*/  ISETP.LT.OR P1, PT, R4, 0xa, P1 ;  /* 0x0000000a0400780c */ /* 0x000fe20000f21670 */
[----:B------:R-:W-:Y:S01]  /*2db0*/  @UP1 ULDC UR14, c[0x0][0x450] ;  /* 0x00011400000e1ab9 */ /* 0x000fe20000000800 */
[----:B------:R-:W-:Y:S02]  /*2dc0*/  FMNMX.FTZ R6, R125, R6, !PT ;  /* 0x000000067d067209 */ /* 0x000fe40007810000 */
[----:B------:R-:W-:Y:S02]  /*2dd0*/  FSEL R31, R31, -INF , !P1 ;  /* 0xff8000001f1f7808 */ /* 0x000fe40004800000 */
[----:B------:R-:W-:Y:S02]  /*2de0*/  ISETP.NE.AND P1, PT, R88, RZ, PT ;  /* 0x000000ff5800720c */ /* 0x000fe40003f25270 */
[----:B------:R-:W-:-:S02]  /*2df0*/  FMNMX.FTZ R6, R127, R6, !PT ;  /* 0x000000067f067209 */ /* 0x000fc40007810000 */
[----:B------:R-:W-:Y:S02]  /*2e00*/  ISETP.GT.AND P1, PT, R12, 0x10, !P1 ;  /* 0x000000100c00780c */ /* 0x000fe40004f24270 */
        /* <DEDUP_REMOVED lines=73> */
[----:B------:R-:W-:Y:S01]  /*32a0*/  FMNMX.FTZ R14, R85, R6, !PT ;  /* 0x00000006550e7209 */ /* 0x000fe20007810000 */
[----:B------:R-:W-:Y:S01]  /*32b0*/  IMAD.U32 R6, RZ, RZ, UR6 ;  /* 0x00000006ff067e24 */ /* 0x000fe2000f8e00ff */
[----:B------:R-:W-:Y:S01]  /*32c0*/  ISETP.LT.OR P1, PT, R4, 0x3a, P1 ;  /* 0x0000003a0400780c */ /* 0x000fe20000f21670 */
[----:B------:R-:W-:Y:S01]  /*32d0*/  @UP1 ULDC UR6, c[0x0][0x44c] ;  /* 0x0001130000061ab9 */ /* 0x000fe20000000800 */
[----:B------:R-:W-:Y:S01]  /*32e0*/  ISETP.NE.AND P2, PT, R91, RZ, PT ;  /* 0x000000ff5b00720c */ /* 0x000fe20003f45270 */
[----:B------:R-:W0:Y:S01]  /*32f0*/  SHFL.BFLY PT, R7, R14, 0x2, 0x1f ;  /* 0x0c401f000e077f89 */ /* 0x000e2200000e0000 */
[----:B------:R-:W-:Y:S01]  /*3300*/  FSEL R55, R55, -INF , !P1 ;  /* 0xff80000037377808 */ /* 0x000fe20004800000 */
[----:B------:R-:W-:Y:S01]  /*3310*/  UIMAD.WIDE.U32 UR6, UR45, UR6, URZ ;  /* 0x000000062d0672a5 */ /* 0x000fe2000f8e003f */
[----:B------:R-:W-:-:S02]  /*3320*/  ISETP.NE.AND P1, PT, R52, RZ, PT ;  /* 0x000000ff3400720c */ /* 0x000fc40003f25270 */
[----:B------:R-:W-:Y:S01]  /*3330*/  ISETP.NE.AND P6, PT, R72, RZ, PT ;  /* 0x000000ff4800720c */ /* 0x000fe20003fc5270 */
[----:B------:R-:W-:Y:S01]  /*3340*/  @UP1 USHF.R.U32.HI UR45, URZ, UR14, UR7 ;  /* 0x0000000e3f2d1299 */ /* 0x000fe20008011607 */
[C---:B------:R-:W-:Y:S02]  /*3350*/  ISETP.GT.AND P1, PT, R12.reuse, 0x40, !P1 ;  /* 0x000000400c00780c */ /* 0x040fe40004f24270 */
[----:B------:R-:W-:Y:S02]  /*3360*/  ISETP.GT.AND P3, PT, R12, 0x70, !P3 ;  /* 0x000000700c00780c */ /* 0x000fe40005f64270 */
[----:B------:R-:W-:Y:S02]  /*3370*/  ISETP.LT.OR P1, PT, R4, 0x41, P1 ;  /* 0x000000410400780c */ /* 0x000fe40000f21670 */
[----:B------:R-:W-:Y:S02]  /*3380*/  ISETP.GT.AND P4, PT, R12, 0x71, !P4 ;  /* 0x000000710c00780c */ /* 0x000fe40006784270 */
[----:B------:R-:W-:-:S02]  /*3390*/  FSEL R49, R58, -INF , !P1 ;  /* 0xff8000003a317808 */ /* 0x000fc40004800000 */
[----:B------:R-:W-:Y:S02]  /*33a0*/  ISETP.NE.AND P1, PT, R53, RZ, PT ;  /* 0x000000ff3500720c */ /* 0x000fe40003f25270 */
[----:B------:R-:W-:Y:S02]  /*33b0*/  ISETP.LT.OR P3, PT, R4, 0x71, P3 ;  /* 0x000000710400780c */ /* 0x000fe40001f61670 */
[C---:B------:R-:W-:Y:S02]  /*33c0*/  ISETP.GT.AND P1, PT, R12.reuse, 0x41, !P1 ;  /* 0x000000410c00780c */ /* 0x040fe40004f24270 */
[----:B------:R-:W-:Y:S02]  /*33d0*/  ISETP.GT.AND P5, PT, R12, 0x78, !P5 ;  /* 0x000000780c00780c */ /* 0x000fe40006fa4270 */
[----:B------:R-:W-:Y:S02]  /*33e0*/  ISETP.LT.OR P1, PT, R4, 0x42, P1 ;  /* 0x000000420400780c */ /* 0x000fe40000f21670 */
[----:B0-----:R-:W-:-:S02]  /*33f0*/  FMNMX.FTZ R20, R14, R7, !PT ;  /* 0x000000070e147209 */ /* 0x001fc40007810000 */
[----:B------:R-:W-:Y:S02]  /*3400*/  FSEL R59, R59, -INF , !P1 ;  /* 0xff8000003b3b7808 */ /* 0x000fe40004800000 */
[----:B------:R-:W-:Y:S01]  /*3410*/  ISETP.NE.AND P1, PT, R56, RZ, PT ;  /* 0x000000ff3800720c */ /* 0x000fe20003f25270 */
[----:B------:R-:W0:Y:S01]  /*3420*/  SHFL.BFLY PT, R7, R20, 0x1, 0x1f ;  /* 0x0c201f0014077f89 */ /* 0x000e2200000e0000 */
[----:B------:R-:W-:Y:S02]  /*3430*/  ISETP.LT.OR P4, PT, R4, 0x72, P4 ;  /* 0x000000720400780c */ /* 0x000fe40002781670 */
[----:B------:R-:W-:Y:S02]  /*3440*/  ISETP.GT.AND P1, PT, R12, 0x48, !P1 ;  /* 0x000000480c00780c */ /* 0x000fe40004f24270 */
[C---:B------:R-:W-:Y:S02]  /*3450*/  ISETP.LT.OR P5, PT, R4.reuse, 0x79, P5 ;  /* 0x000000790400780c */ /* 0x040fe40002fa1670 */
[----:B------:R-:W-:-:S02]  /*3460*/  ISETP.LT.OR P1, PT, R4, 0x49, P1 ;  /* 0x000000490400780c */ /* 0x000fc40000f21670 */
[----:B------:R-:W-:Y:S02]  /*3470*/  FSEL R83, R83, -INF , !P4 ;  /* 0xff80000053537808 */ /* 0x000fe40006000000 */
[----:B------:R-:W-:Y:S02]  /*3480*/  FSEL R53, R62, -INF , !P1 ;  /* 0xff8000003e357808 */ /* 0x000fe40004800000 */
[----:B------:R-:W-:Y:S02]  /*3490*/  ISETP.NE.AND P1, PT, R57, RZ, PT ;  /* 0x000000ff3900720c */ /* 0x000fe40003f25270 */
[----:B------:R-:W-:Y:S02]  /*34a0*/  R2UR UR11, R18 ;  /* 0x00000000120b72ca */ /* 0x000fe400000e0000 */
[----:B------:R-:W-:-:S04]  /*34b0*/  ISETP.GT.AND P1, PT, R12, 0x49, !P1 ;  /* 0x000000490c00780c */ /* 0x000fc80004f24270 */
[----:B------:R-:W-:Y:S02]  /*34c0*/  ISETP.LT.OR P1, PT, R4, 0x4a, P1 ;  /* 0x0000004a0400780c */ /* 0x000fe40000f21670 */
[----:B0-----:R-:W-:Y:S02]  /*34d0*/  FMNMX.FTZ R7, R20, R7, !PT ;  /* 0x0000000714077209 */ /* 0x001fe40007810000 */
[----:B------:R-:W-:Y:S02]  /*34e0*/  FSEL R63, R63, -INF , !P1 ;  /* 0xff8000003f3f7808 */ /* 0x000fe40004800000 */
[----:B------:R-:W-:Y:S01]  /*34f0*/  ISETP.NE.AND P1, PT, R60, RZ, PT ;  /* 0x000000ff3c00720c */ /* 0x000fe20003f25270 */
[----:B------:R-:W-:Y:S01]  /*3500*/  FMUL.FTZ R22, R7, R6 ;  /* 0x0000000607167220 */ /* 0x000fe20000410000 */
[----:B------:R-:W-:Y:S02]  /*3510*/  UIADD3 UR45, UR11, UR45, URZ ;  /* 0x0000002d0b2d7290 */ /* 0x000fe4000fffe03f */
[----:B------:R-:W-:-:S02]  /*3520*/  ISETP.GT.AND P1, PT, R12, 0x50, !P1 ;  /* 0x000000500c00780c */ /* 0x000fc40004f24270 */
[----:B------:R-:W-:Y:S02]  /*3530*/  UIADD3 UR10, UR45, UR10, URZ ;  /* 0x0000000a2d0a7290 */ /* 0x000fe4000fffe03f */
[----:B------:R-:W-:-:S04]  /*3540*/  ISETP.LT.OR P1, PT, R4, 0x51, P1 ;  /* 0x000000510400780c */ /* 0x000fc80000f21670 */
[----:B------:R-:W-:Y:S02]  /*3550*/  FSEL R57, R66, -INF , !P1 ;  /* 0xff80000042397808 */ /* 0x000fe40004800000 */
[----:B------:R-:W-:-:S04]  /*3560*/  ISETP.NE.AND P1, PT, R64, RZ, PT ;  /* 0x000000ff4000720c */ /* 0x000fc80003f25270 */
[----:B------:R-:W-:-:S04]  /*3570*/  ISETP.GT.AND P1, PT, R12, 0x51, !P1 ;  /* 0x000000510c00780c */ /* 0x000fc80004f24270 */
        /* <DEDUP_REMOVED lines=10> */
[----:B------:R-:W-:Y:S02]  /*3620*/  ISETP.GT.AND P1, PT, R12, 0x60, !P2 ;  /* 0x000000600c00780c */ /* 0x000fe40005724270 */
[----:B------:R-:W-:Y:S02]  /*3630*/  ISETP.NE.AND P2, PT, R76, RZ, PT ;  /* 0x000000ff4c00720c */ /* 0x000fe40003f45270 */
[----:B------:R-:W-:Y:S02]  /*3640*/  ISETP.LT.OR P1, PT, R4, 0x61, P1 ;  /* 0x000000610400780c */ /* 0x000fe40000f21670 */
[----:B------:R-:W-:Y:S02]  /*3650*/  ISETP.GT.AND P2, PT, R12, 0x69, !P2 ;  /* 0x000000690c00780c */ /* 0x000fe40005744270 */
[----:B------:R-:W-:-:S02]  /*3660*/  FSEL R91, R74, -INF , !P1 ;  /* 0xff8000004a5b7808 */ /* 0x000fc40004800000 */
[----:B------:R-:W-:Y:S02]  /*3670*/  ISETP.GT.AND P1, PT, R12, 0x61, !P6 ;  /* 0x000000610c00780c */ /* 0x000fe40007724270 */
[----:B------:R-:W-:Y:S02]  /*3680*/  ISETP.NE.AND P6, PT, R28, RZ, PT ;  /* 0x000000ff1c00720c */ /* 0x000fe40003fc5270 */
[C---:B------:R-:W-:Y:S02]  /*3690*/  ISETP.LT.OR P1, PT, R4.reuse, 0x62, P1 ;  /* 0x000000620400780c */ /* 0x040fe40000f21670 */
[----:B------:R-:W-:Y:S02]  /*36a0*/  ISETP.LT.OR P2, PT, R4, 0x6a, P2 ;  /* 0x0000006a0400780c */ /* 0x000fe40001741670 */
[----:B------:R-:W-:Y:S02]  /*36b0*/  FSEL R75, R75, -INF , !P1 ;  /* 0xff8000004b4b7808 */ /* 0x000fe40004800000 */
[----:B------:R-:W-:-:S02]  /*36c0*/  FSETP.NEU.FTZ.AND P1, PT, R7, -INF , PT ;  /* 0xff8000000700780b */ /* 0x000fc40003f3d000 */
[----:B------:R-:W-:Y:S02]  /*36d0*/  FSEL R79, R79, -INF , !P2 ;  /* 0xff8000004f4f7808 */ /* 0x000fe40005000000 */
[----:B------:R-:W-:Y:S02]  /*36e0*/  FSEL R22, R22, RZ, P1 ;  /* 0x000000ff16167208 */ /* 0x000fe40000800000 */
[----:B------:R-:W-:Y:S02]  /*36f0*/  ISETP.GT.AND P1, PT, R12, RZ, !P6 ;  /* 0x000000ff0c00720c */ /* 0x000fe40007724270 */
[----:B------:R-:W-:Y:S01]  /*3700*/  ISETP.NE.AND P6, PT, R24, RZ, PT ;  /* 0x000000ff1800720c */ /* 0x000fe20003fc5270 */
[-CC-:B------:R-:W-:Y:S01]  /*3710*/  FFMA.FTZ R170, R115, R6.reuse, -R22.reuse ;  /* 0x0000000673aa7223 */ /* 0x180fe20000010816 */
[----:B------:R-:W-:Y:S01]  /*3720*/  ISETP.LT.OR P1, PT, R4, 0x1, P1 ;  /* 0x000000010400780c */ /* 0x000fe20000f21670 */
[-CC-:B------:R-:W-:Y:S01]  /*3730*/  FFMA.FTZ R164, R113, R6.reuse, -R22.reuse ;  /* 0x0000000671a47223 */ /* 0x180fe20000010816 */
[----:B------:R-:W-:Y:S01]  /*3740*/  FSEL R113, R82, -INF , !P3 ;  /* 0xff80000052717808 */ /* 0x000fe20005800000 */
[-CC-:B------:R-:W-:Y:S01]  /*3750*/  FFMA.FTZ R9, R9, R6.reuse, -R22.reuse ;  /* 0x0000000609097223 */ /* 0x180fe20000010816 */
[----:B------:R-:W-:Y:S01]  /*3760*/  FSEL R26, R26, -INF , !P1 ;  /* 0xff8000001a1a7808 */ /* 0x000fe20004800000 */
[-CC-:B------:R-:W-:Y:S01]  /*3770*/  FFMA.FTZ R180, R93, R6.reuse, -R22.reuse ;  /* 0x000000065db47223 */ /* 0x180fe20000010816 */
[----:B------:R-:W-:Y:S01]  /*3780*/  ISETP.NE.AND P1, PT, R92, RZ, PT ;  /* 0x000000ff5c00720c */ /* 0x000fe20003f25270 */
[-CC-:B------:R-:W-:Y:S01]  /*3790*/  FFMA.FTZ R93, R95, R6.reuse, -R22.reuse ;  /* 0x000000065f5d7223 */ /* 0x180fe20000010816 */
        /* <DEDUP_REMOVED lines=14> */
[----:B------:R-:W-:Y:S01]  /*3880*/  ISETP.GT.AND P6, PT, R12, 0x79, !P6 ;  /* 0x000000790c00780c */ /* 0x000fe200077c4270 */
[--C-:B------:R-:W-:Y:S01]  /*3890*/  FFMA.FTZ R12, R111, R6, -R22.reuse ;  /* 0x000000066f0c7223 */ /* 0x100fe20000010816 */
[----:B------:R-:W-:Y:S01]  /*38a0*/  FMNMX.FTZ R14, R35, R14, !PT ;  /* 0x0000000e230e7209 */ /* 0x000fe20007810000 */
[----:B------:R-:W0:Y:S01]  /*38b0*/  MUFU.EX2 R93, R93 ;  /* 0x0000005d005d7308 */ /* 0x000e220000000800 */
[----:B------:R-:W-:Y:S01]  /*38c0*/  ISETP.LT.OR P6, PT, R4, 0x7a, P6 ;  /* 0x0000007a0400780c */ /* 0x000fe200037c1670 */
[--C-:B------:R-:W-:Y:S01]  /*38d0*/  FFMA.FTZ R4, R61, R6, -R22.reuse ;  /* 0x000000063d047223 */ /* 0x100fe20000010816 */
[----:B------:R-:W-:Y:S01]  /*38e0*/  FMNMX.FTZ R14, R29, R14, !PT ;  /* 0x0000000e1d0e7209 */ /* 0x000fe20007810000 */
[-CC-:B------:R-:W-:Y:S01]  /*38f0*/  FFMA.FTZ R168, R117, R6.reuse, -R22.reuse ;  /* 0x0000000675a87223 */ /* 0x180fe20000010816 */
[----:B------:R-:W-:Y:S01]  /*3900*/  FSEL R111, R86, -INF , !P5 ;  /* 0xff800000566f7808 */ /* 0x000fe20006800000 */
[--C-:B------:R-:W-:Y:S01]  /*3910*/  FFMA.FTZ R99, R99, R6, -R22.reuse ;  /* 0x0000000663637223 */ /* 0x100fe20000010816 */
[----:B------:R-:W-:Y:S01]  /*3920*/  FMNMX.FTZ R14, R39, R14, !PT ;  /* 0x0000000e270e7209 */ /* 0x000fe20007810000 */
[----:B------:R1:W-:Y:S01]  /*3930*/  MUFU.EX2 R166, R4 ;  /* 0x0000000400a67308 */ /* 0x0003e20000000800 */
[----:B------:R-:W-:Y:S01]  /*3940*/  FSEL R87, R87, -INF , !P6 ;  /* 0xff80000057577808 */ /* 0x000fe20007000000 */
        /* <DEDUP_REMOVED lines=14> */
[----:B------:R-:W3:Y:S01]  /*3a30*/  MUFU.EX2 R95, R95 ;  /* 0x0000005f005f7308 */ /* 0x000ee20000000800 */
[-CC-:B------:R-:W-:Y:S01]  /*3a40*/  FFMA.FTZ R69, R69, R6.reuse, -R22.reuse ;  /* 0x0000000645457223 */ /* 0x180fe20000010816 */
[--C-:B------:R-:W-:Y:S01]  /*3a50*/  FFMA.FTZ R13, R13, R6, -R22.reuse ;  /* 0x000000060d0d7223 */ /* 0x100fe20000010816 */
[----:B------:R-:W-:Y:S01]  /*3a60*/  FMNMX.FTZ R14, R41, R14, !PT ;  /* 0x0000000e290e7209 */ /* 0x000fe20007810000 */
[-CC-:B------:R-:W-:Y:S01]  /*3a70*/  FFMA.FTZ R73, R73, R6.reuse, -R22.reuse ;  /* 0x0000000649497223 */ /* 0x180fe20000010816 */
[-CC-:B------:R-:W-:Y:S01]  /*3a80*/  FFMA.FTZ R15, R15, R6.reuse, -R22.reuse ;  /* 0x000000060f0f7223 */ /* 0x180fe20000010816 */
[--C-:B------:R-:W-:Y:S01]  /*3a90*/  FFMA.FTZ R77, R77, R6, -R22.reuse ;  /* 0x000000064d4d7223 */ /* 0x100fe20000010816 */
[----:B------:R-:W-:Y:S01]  /*3aa0*/  FMNMX.FTZ R14, R51, R14, !PT ;  /* 0x0000000e330e7209 */ /* 0x000fe20007810000 */
[----:B------:R-:W4:Y:S01]  /*3ab0*/  MUFU.EX2 R176, R176 ;  /* 0x000000b000b07308 */ /* 0x000f220000000800 */
[-CC-:B------:R-:W-:Y:S01]  /*3ac0*/  FFMA.FTZ R19, R19, R6.reuse, -R22.reuse ;  /* 0x0000000613137223 */ /* 0x180fe20000010816 */
[--C-:B------:R-:W-:Y:S01]  /*3ad0*/  FFMA.FTZ R81, R81, R6, -R22.reuse ;  /* 0x0000000651517223 */ /* 0x100fe20000010816 */
[----:B------:R-:W-:Y:S01]  /*3ae0*/  FMNMX.FTZ R14, R45, R14, !PT ;  /* 0x0000000e2d0e7209 */ /* 0x000fe20007810000 */
[-CC-:B------:R-:W-:Y:S01]  /*3af0*/  FFMA.FTZ R21, R21, R6.reuse, -R22.reuse ;  /* 0x0000000615157223 */ /* 0x180fe20000010816 */
[----:B------:R-:W-:-:S02]  /*3b00*/  FFMA.FTZ R22, R85, R6, -R22 ;  /* 0x0000000655167223 */ /* 0x000fc40000010816 */
[----:B------:R-:W-:Y:S01]  /*3b10*/  FMNMX.FTZ R14, R55, R14, !PT ;  /* 0x0000000e370e7209 */ /* 0x000fe20007810000 */
[----:B------:R-:W-:Y:S03]  /*3b20*/  MUFU.EX2 R117, R12 ;  /* 0x0000000c00757308 */ /* 0x000fe60000000800 */
[----:B------:R-:W-:-:S04]  /*3b30*/  FMNMX.FTZ R14, R49, R14, !PT ;  /* 0x0000000e310e7209 */ /* 0x000fc80007810000 */
[----:B------:R-:W-:Y:S01]  /*3b40*/  FMNMX.FTZ R14, R59, R14, !PT ;  /* 0x0000000e3b0e7209 */ /* 0x000fe20007810000 */
[----:B------:R-:W5:Y:S03]  /*3b50*/  MUFU.EX2 R97, R97 ;  /* 0x0000006100617308 */ /* 0x000f660000000800 */
        /* <DEDUP_REMOVED lines=27> */
[----:B-1----:R-:W0:Y:S07]  /*3d10*/  SHFL.BFLY PT, R4, R61, 0x1, 0x1f ;  /* 0x0c201f003d047f89 */ /* 0x002e2e00000e0000 */
[----:B------:R-:W-:Y:S08]  /*3d20*/  MUFU.EX2 R109, R109 ;  /* 0x0000006d006d7308 */ /* 0x000ff00000000800 */
[----:B------:R-:W-:Y:S08]  /*3d30*/  MUFU.EX2 R5, R5 ;  /* 0x0000000500057308 */ /* 0x000ff00000000800 */
[----:B------:R-:W-:Y:S01]  /*3d40*/  MUFU.EX2 R160, R65 ;  /* 0x0000004100a07308 */ /* 0x000fe20000000800 */
[----:B0-----:R-:W-:-:S04]  /*3d50*/  FMNMX.FTZ R9, R61, R4, !PT ;  /* 0x000000043d097209 */ /* 0x001fc80007810000 */
[C---:B------:R-:W-:Y:S01]  /*3d60*/  FSETP.NEU.FTZ.AND P1, PT, R9.reuse, -INF , PT ;  /* 0xff8000000900780b */ /* 0x040fe20003f3d000 */
[----:B------:R-:W-:Y:S02]  /*3d70*/  FMUL.FTZ R4, R9, R6 ;  /* 0x0000000609047220 */ /* 0x000fe40000410000 */
[----:B------:R-:W-:Y:S03]  /*3d80*/  MUFU.EX2 R69, R69 ;  /* 0x0000004500457308 */ /* 0x000fe60000000800 */
[----:B------:R-:W-:Y:S02]  /*3d90*/  FSEL R4, R4, RZ, P1 ;  /* 0x000000ff04047208 */ /* 0x000fe40000800000 */
[----:B------:R-:W-:-:S03]  /*3da0*/  PLOP3.LUT P1, PT, PT, PT, UP0, 0x40, 0x0 ;  /* 0x000000000000781c */ /* 0x000fc60003f2e808 */
        /* <DEDUP_REMOVED lines=28> */
[----:B------:R-:W1:Y:S01]  /*3f70*/  MUFU.EX2 R23, R23 ;  /* 0x0000001700177308 */ /* 0x000e620000000800 */
[----:B-----5:R-:W-:Y:S01]  /*3f80*/  FADD.FTZ R31, R97, R34 ;  /* 0x00000022611f7221 */ /* 0x020fe20000010000 */
[-CC-:B------:R-:W-:Y:S01]  /*3f90*/  FFMA.FTZ R67, R67, R6.reuse, -R4.reuse ;  /* 0x0000000643437223 */ /* 0x180fe20000010804 */
[-CC-:B------:R-:W-:Y:S01]  /*3fa0*/  FFMA.FTZ R89, R89, R6.reuse, -R4.reuse ;  /* 0x0000000659597223 */ /* 0x180fe20000010804 */
[-CC-:B------:R-:W-:Y:S01]  /*3fb0*/  FFMA.FTZ R71, R71, R6.reuse, -R4.reuse ;  /* 0x0000000647477223 */ /* 0x180fe20000010804 */
[----:B------:R-:W-:Y:S01]  /*3fc0*/  FADD.FTZ R34, R178, R31 ;  /* 0x0000001fb2227221 */ /* 0x000fe20000010000 */
[-CC-:B------:R-:W-:Y:S01]  /*3fd0*/  FFMA.FTZ R91, R91, R6.reuse, -R4.reuse ;  /* 0x000000065b5b7223 */ /* 0x180fe20000010804 */
[-C--:B------:R-:W-:Y:S01]  /*3fe0*/  FFMA.FTZ R75, R75, R6.reuse, -R4 ;  /* 0x000000064b4b7223 */ /* 0x080fe20000010804 */
[----:B------:R-:W2:Y:S01]  /*3ff0*/  MUFU.EX2 R25, R25 ;  /* 0x0000001900197308 */ /* 0x000ea20000000800 */
[----:B------:R-:W-:Y:S01]  /*4000*/  FADD.FTZ R31, R99, R34 ;  /* 0x00000022631f7221 */ /* 0x000fe20000010000 */
[-CC-:B------:R-:W-:Y:S01]  /*4010*/  FFMA.FTZ R115, R115, R6.reuse, -R4.reuse ;  /* 0x0000000673737223 */ /* 0x180fe20000010804 */
[-CC-:B------:R-:W-:Y:S01]  /*4020*/  FFMA.FTZ R79, R79, R6.reuse, -R4.reuse ;  /* 0x000000064f4f7223 */ /* 0x180fe20000010804 */
[-CC-:B------:R-:W-:Y:S01]  /*4030*/  FFMA.FTZ R113, R113, R6.reuse, -R4.reuse ;  /* 0x0000000671717223 */ /* 0x180fe20000010804 */
[----:B------:R-:W-:Y:S01]  /*4040*/  FADD.FTZ R36, R172, R31 ;  /* 0x0000001fac247221 */ /* 0x000fe20000010000 */
[-CC-:B------:R-:W-:Y:S01]  /*4050*/  FFMA.FTZ R83, R83, R6.reuse, -R4.reuse ;  /* 0x0000000653537223 */ /* 0x180fe20000010804 */
[-C--:B------:R-:W-:Y:S01]  /*4060*/  FFMA.FTZ R111, R111, R6.reuse, -R4 ;  /* 0x000000066f6f7223 */ /* 0x080fe20000010804 */
[----:B------:R3:W4:Y:S01]  /*4070*/  MUFU.EX2 R14, R35 ;  /* 0x00000023000e7308 */ /* 0x0007220000000800 */
[----:B------:R-:W-:Y:S01]  /*4080*/  FADD.FTZ R31, R101, R36 ;  /* 0x00000024651f7221 */ /* 0x000fe20000010000 */
[----:B0-----:R-:W-:Y:S01]  /*4090*/  FADD.FTZ R36, R26, R27 ;  /* 0x0000001b1a247221 */ /* 0x001fe20000010000 */
[----:B------:R-:W-:Y:S01]  /*40a0*/  FFMA.FTZ R87, R87, R6, -R4 ;  /* 0x0000000657577223 */ /* 0x000fe20000010804 */
[----:B------:R-:W-:Y:S01]  /*40b0*/  F2FP.F16.F32.PACK_AB R181, R27, R26 ;  /* 0x0000001a1bb5723e */ /* 0x000fe200000000ff */
[----:B------:R-:W-:Y:S01]  /*40c0*/  FADD.FTZ R38, R174, R31 ;  /* 0x0000001fae267221 */ /* 0x000fe20000010000 */
[----:B-1----:R-:W-:Y:S01]  /*40d0*/  FADD.FTZ R31, R23, R36 ;  /* 0x00000024171f7221 */ /* 0x002fe20000010000 */
[C---:B------:R-:W-:Y:S01]  /*40e0*/  F2FP.F16.F32.PACK_AB R183, R12.reuse, R23 ;  /* 0x000000170cb7723e */ /* 0x040fe200000000ff */
[----:B------:R-:W0:Y:S01]  /*40f0*/  MUFU.EX2 R29, R29 ;  /* 0x0000001d001d7308 */ /* 0x000e220000000800 */
[----:B---3--:R-:W-:Y:S01]  /*4100*/  FADD.FTZ R35, R103, R38 ;  /* 0x0000002667237221 */ /* 0x008fe20000010000 */
[----:B------:R-:W-:Y:S01]  /*4110*/  FADD.FTZ R38, R12, R31 ;  /* 0x0000001f0c267221 */ /* 0x000fe20000010000 */
[----:B------:R-:W-:-:S02]  /*4120*/  F2FP.F16.F32.PACK_AB R180, R93, R180 ;  /* 0x000000b45db4723e */ /* 0x000fc400000000ff */
[----:B------:R-:W-:Y:S01]  /*4130*/  FADD.FTZ R40, R168, R35 ;  /* 0x00000023a8287221 */ /* 0x000fe20000010000 */
[----:B--2---:R-:W-:Y:S01]  /*4140*/  FADD.FTZ R31, R25, R38 ;  /* 0x00000026191f7221 */ /* 0x004fe20000010000 */
[----:B------:R-:W-:Y:S01]  /*4150*/  F2FP.F16.F32.PACK_AB R182, R95, R182 ;  /* 0x000000b65fb6723e */ /* 0x000fe200000000ff */
[----:B------:R-:W1:Y:S01]  /*4160*/  MUFU.EX2 R20, R39 ;  /* 0x0000002700147308 */ /* 0x000e620000000800 */
[----:B------:R-:W-:Y:S01]  /*4170*/  FADD.FTZ R35, R105, R40 ;  /* 0x0000002869237221 */ /* 0x000fe20000010000 */
[C---:B----4-:R-:W-:Y:S01]  /*4180*/  FADD.FTZ R18, R14.reuse, R31 ;  /* 0x0000001f0e127221 */ /* 0x050fe20000010000 */
[----:B------:R-:W-:Y:S02]  /*4190*/  F2FP.F16.F32.PACK_AB R177, R14, R25 ;  /* 0x000000190eb1723e */ /* 0x000fe400000000ff */
[----:B------:R-:W-:Y:S01]  /*41a0*/  FADD.FTZ R38, R170, R35 ;  /* 0x00000023aa267221 */ /* 0x000fe20000010000 */
[----:B------:R-:W-:Y:S02]  /*41b0*/  F2FP.F16.F32.PACK_AB R176, R97, R176 ;  /* 0x000000b061b0723e */ /* 0x000fe400000000ff */
[----:B------:R-:W2:Y:S01]  /*41c0*/  MUFU.EX2 R33, R33 ;  /* 0x0000002100217308 */ /* 0x000ea20000000800 */
[----:B0-----:R-:W-:Y:S01]  /*41d0*/  FADD.FTZ R31, R29, R18 ;  /* 0x000000121d1f7221 */ /* 0x001fe20000010000 */
[----:B------:R-:W-:Y:S01]  /*41e0*/  FADD.FTZ R35, R107, R38 ;  /* 0x000000266b237221 */ /* 0x000fe20000010000 */
[----:B------:R-:W-:-:S02]  /*41f0*/  F2FP.F16.F32.PACK_AB R178, R99, R178 ;  /* 0x000000b263b2723e */ /* 0x000fc400000000ff */
[----:B------:R-:W-:Y:S01]  /*4200*/  F2FP.F16.F32.PACK_AB R172, R101, R172 ;  /* 0x000000ac65ac723e */ /* 0x000fe200000000ff */
[----:B------:R-:W-:Y:S01]  /*4210*/  FADD.FTZ R40, R164, R35 ;  /* 0x00000023a4287221 */ /* 0x000fe20000010000 */
[----:B------:R-:W-:Y:S01]  /*4220*/  F2FP.F16.F32.PACK_AB R174, R103, R174 ;  /* 0x000000ae67ae723e */ /* 0x000fe200000000ff */
[----:B------:R-:W0:Y:S01]  /*4230*/  MUFU.EX2 R24, R43 ;  /* 0x0000002b00187308 */ /* 0x000e220000000800 */
[----:B-1----:R-:W-:Y:S01]  /*4240*/  FADD.FTZ R38, R20, R31 ;  /* 0x0000001f14267221 */ /* 0x002fe20000010000 */
[----:B------:R-:W-:Y:S01]  /*4250*/  FADD.FTZ R40, R117, R40 ;  /* 0x0000002875287221 */ /* 0x000fe20000010000 */
[----:B------:R-:W-:Y:S02]  /*4260*/  F2FP.F16.F32.PACK_AB R168, R105, R168 ;  /* 0x000000a869a8723e */ /* 0x000fe400000000ff */
[----:B------:R-:W-:Y:S01]  /*4270*/  F2FP.F16.F32.PACK_AB R170, R107, R170 ;  /* 0x000000aa6baa723e */ /* 0x000fe200000000ff */
[----:B------:R-:W-:Y:S01]  /*4280*/  FADD.FTZ R35, R109, R40 ;  /* 0x000000286d237221 */ /* 0x000fe20000010000 */
[----:B------:R-:W-:Y:S01]  /*4290*/  F2FP.F16.F32.PACK_AB R164, R117, R164 ;  /* 0x000000a475a4723e */ /* 0x000fe200000000ff */
[----:B------:R-:W1:Y:S01]  /*42a0*/  MUFU.EX2 R37, R37 ;  /* 0x0000002500257308 */ /* 0x000e620000000800 */
[----:B--2---:R-:W-:Y:S01]  /*42b0*/  FADD.FTZ R31, R33, R38 ;  /* 0x00000026211f7221 */ /* 0x004fe20000010000 */
[C---:B------:R-:W-:Y:S01]  /*42c0*/  FADD.FTZ R42, R166.reuse, R35 ;  /* 0x00000023a62a7221 */ /* 0x040fe20000010000 */
[----:B------:R-:W-:-:S02]  /*42d0*/  F2FP.F16.F32.PACK_AB R166, R166, R109 ;  /* 0x0000006da6a6723e */ /* 0x000fc400000000ff */
[----:B------:R-:W-:Y:S01]  /*42e0*/  F2FP.F16.F32.PACK_AB R179, R20, R29 ;  /* 0x0000001d14b3723e */ /* 0x000fe200000000ff */
[----:B------:R-:W-:Y:S02]  /*42f0*/  FADD.FTZ R35, R5, R42 ;  /* 0x0000002a05237221 */ /* 0x000fe40000010000 */
[----:B------:R-:W2:Y:S01]  /*4300*/  MUFU.EX2 R28, R47 ;  /* 0x0000002f001c7308 */ /* 0x000ea20000000800 */
[----:B0-----:R-:W-:Y:S01]  /*4310*/  FADD.FTZ R38, R24, R31 ;  /* 0x0000001f18267221 */ /* 0x001fe20000010000 */
[C---:B------:R-:W-:Y:S01]  /*4320*/  FADD.FTZ R35, R160.reuse, R35 ;  /* 0x00000023a0237221 */ /* 0x040fe20000010000 */
[----:B------:R-:W-:Y:S02]  /*4330*/  F2FP.F16.F32.PACK_AB R160, R160, R5 ;  /* 0x00000005a0a0723e */ /* 0x000fe400000000ff */
[----:B------:R-:W-:-:S03]  /*4340*/  F2FP.F16.F32.PACK_AB R173, R24, R33 ;  /* 0x0000002118ad723e */ /* 0x000fc600000000ff */
[----:B------:R-:W0:Y:S01]  /*4350*/  MUFU.EX2 R41, R41 ;  /* 0x0000002900297308 */ /* 0x000e220000000800 */
[----:B-1----:R-:W-:-:S07]  /*4360*/  FADD.FTZ R31, R37, R38 ;  /* 0x00000026251f7221 */ /* 0x002fce0000010000 */
[----:B------:R-:W1:Y:S01]  /*4370*/  MUFU.EX2 R30, R51 ;  /* 0x00000033001e7308 */ /* 0x000e620000000800 */
[C---:B--2---:R-:W-:Y:S01]  /*4380*/  FADD.FTZ R40, R28.reuse, R31 ;  /* 0x0000001f1c287221 */ /* 0x044fe20000010000 */
[----:B------:R-:W-:-:S06]  /*4390*/  F2FP.F16.F32.PACK_AB R175, R28, R37 ;  /* 0x000000251caf723e */ /* 0x000fcc00000000ff */
[----:B------:R-:W2:Y:S01]  /*43a0*/  MUFU.EX2 R45, R45 ;  /* 0x0000002d002d7308 */ /* 0x000ea20000000800 */
[----:B0-----:R-:W-:Y:S01]  /*43b0*/  FADD.FTZ R31, R41, R40 ;  /* 0x00000028291f7221 */ /* 0x001fe20000010000 */
[----:B------:R-:W-:Y:S01]  /*43c0*/  FADD.FTZ R40, R162, R35 ;  /* 0x00000023a2287221 */ /* 0x000fe20000010000 */
[----:B------:R-:W-:-:S03]  /*43d0*/  F2FP.F16.F32.PACK_AB R162, R69, R162 ;  /* 0x000000a245a2723e */ /* 0x000fc600000000ff */
        /* <DEDUP_REMOVED lines=63> */
[----:B------:R-:W-:-:S03]  /*47d0*/  F2FP.F16.F32.PACK_AB R153, R22, R113 ;  /* 0x000000711699723e */ /* 0x000fc600000000ff */
[----:B--2---:R-:W-:Y:S01]  /*47e0*/  FADD.FTZ R13, R111, R14 ;  /* 0x0000000e6f0d7221 */ /* 0x004fe20000010000 */
[----:B------:R-:W-:-:S03]  /*47f0*/  VIADD R14, R17, 0xfffffffe ;  /* 0xfffffffe110e7836 */ /* 0x000fc60000000000 */
        /* <DEDUP_REMOVED lines=14> */
.L_x_7571:
[----:B------:R-:W-:Y:S02]  /*48e0*/  ULDC UR14, c[0x0][0x9e4] ;  /* 0x00027900000e7ab9 */ /* 0x000fe40000000800 */
[----:B------:R-:W-:-:S11]  /*48f0*/  UISETP.NE.AND UP0, UPT, UR14, 0x1, UPT ;  /* 0x000000010e00788c */ /* 0x000fd6000bf05270 */
[----:B------:R-:W-:Y:S02]  /*4900*/  @UP0 ULDC.64 UR18, c[0x0][0x9e8] ;  /* 0x00027a0000120ab9 */ /* 0x000fe40000000a00 */
[----:B------:R-:W-:-:S04]  /*4910*/  UIMAD.WIDE.U32 UR6, UR11, UR18, URZ ;  /* 0x000000120b0672a5 */ /* 0x000fc8000f8e003f */
[----:B------:R-:W-:-:S12]  /*4920*/  @UP0 USHF.R.U32.HI UR11, URZ, UR19, UR7 ;  /* 0x000000133f0b0299 */ /* 0x000fd80008011607 */
.L_x_7572:
[----:B------:R-:W-:-:S04]  /*4930*/  UIMAD UR11, UR11, UR14, UR14 ;  /* 0x0000000e0b0b72a4 */ /* 0x000fc8000f8e020e */
[----:B------:R-:W-:-:S04]  /*4940*/  UISETP.LT.AND UP0, UPT, UR10, UR11, UPT ;  /* 0x0000000b0a00728c */ /* 0x000fc8000bf01270 */
[----:B------:R-:W-:-:S12]  /*4950*/  USEL UR10, UR10, UR11, UP0 ;  /* 0x0000000b0a0a7287 */ /* 0x000fd80008000000 */
.L_x_7570:
[----:B------:R-:W-:Y:S01]  /*4960*/  USHF.R.S32.HI UR6, URZ, 0x1f, UR10 ;  /* 0x0000001f3f067899 */ /* 0x000fe2000801140a */
[----:B------:R-:W-:Y:S01]  /*4970*/  CS2R R150, SRZ ;  /* 0x0000000000967805 */ /* 0x000fe2000001ff00 */
[----:B------:R-:W-:Y:S01]  /*4980*/  UMOV UR46, URZ ;  /* 0x0000003f002e7c82 */ /* 0x000fe20008000000 */
[----:B------:R-:W-:Y:S01]  /*4990*/  UMOV UR45, URZ ;  /* 0x0000003f002d7c82 */ /* 0x000fe20008000000 */
        /* <DEDUP_REMOVED lines=41> */
[----:B------:R-:W-:Y:S01]  /*4c30*/  IMAD.MOV.U32 R151, RZ, RZ, RZ ;  /* 0x000000ffff977224 */ /* 0x000fe200078e00ff */
[----:B------:R-:W-:Y:S01]  /*4c40*/  ULDC UR50, c[0x0][0x9e4] ;  /* 0x0002790000327ab9 */ /* 0x000fe20000000800 */
[----:B------:R-:W-:Y:S01]  /*4c50*/  ULDC UR51, c[0x0][0x2f0] ;  /* 0x0000bc0000337ab9 */ /* 0x000fe20000000800 */
[----:B------:R-:W-:-:S05]  /*4c60*/  ULDC UR52, c[0x0][0x9e0] ;  /* 0x0002780000347ab9 */ /* 0x000fca0000000800 */
.L_x_7592:
[----:B------:R-:W-:Y:S01]  /*4c70*/  ISETP.NE.AND P2, PT, RZ, UR39, PT ;  /* 0x00000027ff007c0c */ /* 0x000fe2000bf45270 */
[----:B------:R-:W-:-:S04]  /*4c80*/  UISETP.NE.AND UP0, UPT, UR54, 0x1, UPT ;  /* 0x000000013600788c */ /* 0x000fc8000bf05270 */
[----:B------:R-:W-:-:S04]  /*4c90*/  USEL UR45, URZ, 0x1, UP0 ;  /* 0x000000013f2d7887 */ /* 0x000fc80008000000 */
[----:B------:R-:W-:-:S04]  /*4ca0*/  ULOP3.LUT UR45, UR55, UR45, URZ, 0x3c, !UPT ;  /* 0x0000002d372d7292 */ /* 0x000fc8000f8e3c3f */
[----:B------:R-:W-:Y:S08]  /*4cb0*/  @P2 BRA `(.L_x_7574) ;  /* 0x0000000000382947 */ /* 0x000ff00003800000 */
[----:B------:R-:W-:Y:S05]  /*4cc0*/  @!P0 BRA `(.L_x_7575) ;  /* 0x0000000000048947 */ /* 0x000fea0003800000 */
[----:B------:R-:W-:Y:S01]  /*4cd0*/  BPT.TRAP 0x1 ;  /* 0x000000040000795c */ /* 0x000fe20000300000 */
.L_x_7575:
        /* <DEDUP_REMOVED lines=9> */
.L_x_7576:
[----:B-1----:R-:W-:Y:S05]  /*4d70*/  @P1 BRA `(.L_x_7574) ;  /* 0x0000000000081947 */ /* 0x002fea0003800000 */
[----:B------:R-:W1:Y:S02]  /*4d80*/  SYNCS.PHASECHK.TRANS64.TRYWAIT P1, [UR6+0x28830], R6 ;  /* 0x02883006ff0075a7 */ /* 0x000e640008020146 */
[----:B-1----:R-:W-:Y:S05]  /*4d90*/  @!P1 BRA `(.L_x_7577) ;  /* 0x000000e400e49947 */ /* 0x002fea0003800000 */
.L_x_7574:
        /* <DEDUP_REMOVED lines=13> */
[----:B------:R-:W-:Y:S02]  /*4e70*/  UIADD3 UR6, UR34, 0x2, URZ ;  /* 0x0000000222067890 */ /* 0x000fe4000fffe03f */
        /* <DEDUP_REMOVED lines=36> */
.L_x_7579:
[----:B------:R-:W-:Y:S01]  /*50c0*/  ULEA UR6, UR54, UR40, 0x3 ;  /* 0x0000002836067291 */ /* 0x000fe2000f8e183f */
[----:B------:R-:W-:-:S05]  /*50d0*/  IMAD.U32 R6, RZ, RZ, UR55 ;  /* 0x00000037ff067e24 */ /* 0x000fca000f8e00ff */
[----:B------:R-:W-:-:S04]  /*50e0*/  SHF.L.U32 R6, R6, 0x1f, RZ ;  /* 0x0000001f06067819 */ /* 0x000fc800000006ff */
[----:B------:R0:W1:Y:S01]  /*50f0*/  SYNCS.PHASECHK.TRANS64.TRYWAIT P1, [UR6+0x28850], R6 ;  /* 0x02885006ff0075a7 */ /* 0x0000620008020146 */
[----:B------:R-:W-:Y:S05]  /*5100*/  @!P0 BRA `(.L_x_7580) ;  /* 0x0000000000048947 */ /* 0x000fea0003800000 */
[----:B------:R-:W-:Y:S01]  /*5110*/  BPT.TRAP 0x1 ;  /* 0x000000040000795c */ /* 0x000fe20000300000 */
.L_x_7580:
[----:B-1----:R-:W-:Y:S05]  /*5120*/  @P1 BRA `(.L_x_7578) ;  /* 0x0000000000081947 */ /* 0x002fea0003800000 */
[----:B------:R-:W1:Y:S02]  /*5130*/  SYNCS.PHASECHK.TRANS64.TRYWAIT P1, [UR6+0x28850], R6 ;  /* 0x02885006ff0075a7 */ /* 0x000e640008020146 */
[----:B-1----:R-:W-:Y:S05]  /*5140*/  @!P1 BRA `(.L_x_7581) ;  /* 0x000000e400109947 */ /* 0x002fea0003800000 */
.L_x_7578:
        /* <DEDUP_REMOVED lines=49> */
.L_x_7582:
[----:B------:R-:W-:Y:S01]  /*5460*/  UISETP.NE.AND UP1, UPT, UR42, URZ, UPT ;  /* 0x0000003f2a00728c */ /* 0x000fe2000bf25270 */
[----:B------:R-:W1:Y:S01]  /*5470*/  LDC R8, c[0x0][0x288] ;  /* 0x0000a200ff087b82 */ /* 0x000e620000000800 */
[----:B0-----:R-:W-:Y:S01]  /*5480*/  IMAD.MOV.U32 R6, RZ, RZ, R0 ;  /* 0x000000ffff067224 */ /* 0x001fe200078e0000 */
[----:B------:R-:W-:Y:S01]  /*5490*/  UISETP.NE.AND UP0, UPT, UR41, URZ, UPT ;  /* 0x0000003f2900728c */ /* 0x000fe2000bf05270 */
[----:B------:R-:W-:Y:S01]  /*54a0*/  IMAD.SHL.U32 R22, R14, 0x80, RZ ;  /* 0x000000800e167824 */ /* 0x000fe200078e00ff */
[----:B------:R-:W-:Y:S01]  /*54b0*/  ULEA UR6, UR46, UR40, 0x3 ;  /* 0x000000282e067291 */ /* 0x000fe2000f8e183f */
[----:B------:R-:W-:Y:S02]  /*54c0*/  PLOP3.LUT P1, PT, PT, PT, UP1, 0x80, 0x0 ;  /* 0x000000000000781c */ /* 0x000fe40003f2f018 */
[----:B------:R-:W-:Y:S01]  /*54d0*/  PLOP3.LUT P2, PT, PT, PT, UP1, 0x80, 0x0 ;  /* 0x000000000000781c */ /* 0x000fe20003f4f018 */
[----:B------:R-:W-:Y:S01]  /*54e0*/  UIADD3 UR6, UR6, 0x28840, URZ ;  /* 0x0002884006067890 */ /* 0x000fe2000fffe03f */
[----:B------:R-:W-:Y:S01]  /*54f0*/  IADD3 R18, -R22, 0x1, RZ ;  /* 0x0000000116127810 */ /* 0x000fe20007ffe1ff */
[----:B------:R-:W-:Y:S01]  /*5500*/  @UP1 ULDC UR7, c[0x0][0x44c] ;  /* 0x0001130000071ab9 */ /* 0x000fe20000000800 */
[----:B------:R-:W-:Y:S01]  /*5510*/  @UP1 ULDC UR10, c[0x0][0x450] ;  /* 0x00011400000a1ab9 */ /* 0x000fe20000000800 */
[----:B------:R-:W-:-:S06]  /*5520*/  UPRMT UR6, UR43, 0x654, UR6 ;  /* 0x000006542b067896 */ /* 0x000fcc0008000006 */
[----:B------:R-:W-:Y:S01]  /*5530*/  @P1 IMAD.HI.U32 R7, R0, UR7, RZ ;  /* 0x0000000700071c27 */ /* 0x000fe2000f8e00ff */
[----:B------:R-:W-:Y:S02]  /*5540*/  PLOP3.LUT P1, PT, PT, PT, UP0, 0x40, 0x0 ;  /* 0x000000000000781c */ /* 0x000fe40003f2e808 */
[----:B------:R-:W-:Y:S02]  /*5550*/  SYNCS.ARRIVE.TRANS64.RED.A1T0 RZ, [UR6], RZ ;  /* 0x000000ffffff79a7 */ /* 0x000fe40008100406 */
[----:B------:R-:W-:Y:S01]  /*5560*/  @P2 SHF.R.U32.HI R6, RZ, UR10, R7 ;  /* 0x0000000aff062c19 */ /* 0x000fe20008011607 */
[----:B------:R-:W-:-:S04]  /*5570*/  IMAD R7, R3, -0x2, R18 ;  /* 0xfffffffe03077824 */ /* 0x000fc800078e0212 */
[----:B------:R-:W0:Y:S01]  /*5580*/  SHFL.IDX PT, R9, R6, RZ, 0x1c1f ;  /* 0x001c1fff06097589 */ /* 0x000e2200000e0000 */
[----:B------:R-:W-:-:S04]  /*5590*/  IMAD R7, R2, UR51, R7 ;  /* 0x0000003302077c24 */ /* 0x000fc8000f8e0207 */
[----:B-1----:R-:W-:-:S04]  /*55a0*/  IMAD.IADD R7, R7, 0x1, -R8 ;  /* 0x0000000107077824 */ /* 0x002fc800078e0a08 */
[C---:B------:R-:W-:Y:S02]  /*55b0*/  VIADD R152, R7.reuse, UR52 ;  /* 0x0000003407987c36 */ /* 0x040fe40008000000 */
[----:B------:R-:W-:Y:S02]  /*55c0*/  VIADD R154, R7, UR47 ;  /* 0x0000002f079a7c36 */ /* 0x000fe40008000000 */
[--C-:B0-----:R-:W-:Y:S02]  /*55d0*/  IMAD.IADD R7, R152, 0x1, R9.reuse ;  /* 0x0000000198077824 */ /* 0x101fe400078e0209 */
[----:B------:R-:W-:Y:S01]  /*55e0*/  IMAD.IADD R18, R154, 0x1, R9 ;  /* 0x000000019a127824 */ /* 0x000fe200078e0209 */
[----:B------:R-:W-:Y:S06]  /*55f0*/  @P1 BRA `(.L_x_7583) ;  /* 0x00000000005c1947 */ /* 0x000fec0003800000 */
[----:B------:R-:W-:Y:S01]  /*5600*/  IMAD R9, R2, UR51, R9 ;  /* 0x0000003302097c24 */ /* 0x000fe2000f8e0209 */
[----:B------:R-:W-:Y:S03]  /*5610*/  BSSY B0, `(.L_x_7584) ;  /* 0x0000011000007945 */ /* 0x000fe60003800000 */
[----:B------:R-:W-:-:S05]  /*5620*/  IMAD.IADD R9, R9, 0x1, -R8 ;  /* 0x0000000109097824 */ /* 0x000fca00078e0a08 */
        /* <DEDUP_REMOVED lines=10> */
.L_x_7585:
[----:B------:R-:W-:-:S05]  /*56d0*/  IMAD.U32 R15, RZ, RZ, UR50 ;  /* 0x00000032ff0f7e24 */ /* 0x000fca000f8e00ff */
[----:B------:R-:W-:-:S13]  /*56e0*/  ISETP.NE.AND P1, PT, R15, 0x1, PT ;  /* 0x000000010f00780c */ /* 0x000fda0003f25270 */
[----:B------:R-:W0:Y:S02]  /*56f0*/  @P1 LDC.64 R20, c[0x0][0x9e8] ;  /* 0x00027a00ff141b82 */ /* 0x000e240000000a00 */
[----:B0-----:R-:W-:-:S05]  /*5700*/  @P1 IMAD.HI.U32 R20, R9, R20, RZ ;  /* 0x0000001409141227 */ /* 0x001fca00078e00ff */
[----:B------:R-:W-:-:S07]  /*5710*/  @P1 SHF.R.U32.HI R9, RZ, R21, R20 ;  /* 0x00000015ff091219 */ /* 0x000fce0000011614 */
.L_x_7586:
[----:B------:R-:W-:Y:S05]  /*5720*/  BSYNC B0 ;  /* 0x0000000000007941 */ /* 0x000fea0003800000 */
.L_x_7584:
[----:B------:R-:W-:-:S04]  /*5730*/  IMAD R20, R9, R15, -R22 ;  /* 0x0000000f09147224 */ /* 0x000fc800078e0a16 */
[----:B------:R-:W-:-:S05]  /*5740*/  IMAD R20, R3, -0x2, R20 ;  /* 0xfffffffe03147824 */ /* 0x000fca00078e0214 */
[----:B------:R-:W-:Y:S02]  /*5750*/  VIADDMNMX R7, R20, R15, R7, PT ;  /* 0x0000000f14077246 */ /* 0x000fe40003800107 */
[----:B------:R-:W-:-:S07]  /*5760*/  VIMNMX R18, R18, R20, !PT ;  /* 0x0000001412127248 */ /* 0x000fce0007fe0100 */
.L_x_7583:
[----:B------:R-:W-:Y:S01]  /*5770*/  ISETP.GT.AND P1, PT, R14, -0x1, PT ;  /* 0xffffffff0e00780c */ /* 0x000fe20003f24270 */
[----:B------:R-:W0:Y:S01]  /*5780*/  SHFL.IDX PT, R159, R6, 0x1, 0x1c1f ;  /* 0x003c1f00069f7f89 */ /* 0x000e2200000e0000 */
[----:B------:R-:W-:Y:S02]  /*5790*/  UISETP.NE.AND UP0, UPT, UR41, URZ, UPT ;  /* 0x0000003f2900728c */ /* 0x000fe4000bf05270 */
[C---:B------:R-:W-:Y:S02]  /*57a0*/  ISETP.GT.AND P2, PT, R18.reuse, 0x1, P1 ;  /* 0x000000011200780c */ /* 0x040fe40000f44270 */
[----:B------:R-:W-:Y:S02]  /*57b0*/  ISETP.GT.AND P3, PT, R18, 0x8, P1 ;  /* 0x000000081200780c */ /* 0x000fe40000f64270 */
[C---:B------:R-:W-:Y:S02]  /*57c0*/  ISETP.LT.OR P2, PT, R7.reuse, 0x2, P2 ;  /* 0x000000020700780c */ /* 0x040fe40001741670 */
[----:B------:R-:W-:-:S02]  /*57d0*/  ISETP.LT.OR P3, PT, R7, 0x9, P3 ;  /* 0x000000090700780c */ /* 0x000fc40001f61670 */
[C---:B------:R-:W-:Y:S02]  /*57e0*/  ISETP.GT.AND P6, PT, R18.reuse, RZ, P1 ;  /* 0x000000ff1200720c */ /* 0x040fe40000fc4270 */
[----:B------:R-:W-:Y:S02]  /*57f0*/  FSEL R15, R25, -INF , !P2 ;  /* 0xff800000190f7808 */ /* 0x000fe40005000000 */
[----:B------:R-:W-:Y:S02]  /*5800*/  ISETP.GT.AND P2, PT, R18, 0x18, P1 ;  /* 0x000000181200780c */ /* 0x000fe40000f44270 */
[----:B------:R-:W-:Y:S02]  /*5810*/  FSEL R173, R28, -INF , !P3 ;  /* 0xff8000001cad7808 */ /* 0x000fe40005800000 */
[----:B------:R-:W-:Y:S02]  /*5820*/  ISETP.GT.AND P3, PT, R18, 0x19, P1 ;  /* 0x000000191200780c */ /* 0x000fe40000f64270 */
[----:B------:R-:W-:-:S02]  /*5830*/  ISETP.LT.OR P6, PT, R7, 0x1, P6 ;  /* 0x000000010700780c */ /* 0x000fc400037c1670 */
[C---:B------:R-:W-:Y:S01]  /*5840*/  ISETP.LT.OR P2, PT, R7.reuse, 0x19, P2 ;  /* 0x000000190700780c */ /* 0x040fe20001741670 */
[----:B0-----:R-:W-:Y:S01]  /*5850*/  IMAD.IADD R20, R154, 0x1, R159 ;  /* 0x000000019a147824 */ /* 0x001fe200078e029f */
[----:B------:R-:W-:Y:S02]  /*5860*/  ISETP.LT.OR P3, PT, R7, 0x1a, P3 ;  /* 0x0000001a0700780c */ /* 0x000fe40001f61670 */
[----:B------:R-:W-:Y:S02]  /*5870*/  FSEL R167, R24, -INF , !P6 ;  /* 0xff80000018a77808 */ /* 0x000fe40007000000 */
[C---:B------:R-:W-:Y:S02]  /*5880*/  ISETP.GT.AND P5, PT, R18.reuse, 0x9, P1 ;  /* 0x000000091200780c */ /* 0x040fe40000fa4270 */
[C---:B------:R-:W-:Y:S02]  /*5890*/  ISETP.GT.AND P4, PT, R18.reuse, 0x10, P1 ;  /* 0x000000101200780c */ /* 0x040fe40000f84270 */
[----:B------:R-:W-:-:S02]  /*58a0*/  ISETP.GT.AND P6, PT, R18, 0x11, P1 ;  /* 0x000000111200780c */ /* 0x000fc40000fc4270 */
[----:B------:R-:W-:Y:S02]  /*58b0*/  FSEL R177, R36, -INF , !P2 ;  /* 0xff80000024b17808 */ /* 0x000fe40005000000 */
[C---:B------:R-:W-:Y:S02]  /*58c0*/  ISETP.GT.AND P2, PT, R18.reuse, 0x29, P1 ;  /* 0x000000291200780c */ /* 0x040fe40000f44270 */
        /* <DEDUP_REMOVED lines=10> */
[C---:B------:R-:W-:Y:S02]  /*5970*/  ISETP.GT.AND P5, PT, R18.reuse, 0x20, P1 ;  /* 0x000000201200780c */ /* 0x040fe40000fa4270 */
[C---:B------:R-:W-:Y:S02]  /*5980*/  ISETP.GT.AND P4, PT, R18.reuse, 0x21, P1 ;  /* 0x000000211200780c */ /* 0x040fe40000f84270 */
[----:B------:R-:W-:Y:S02]  /*5990*/  ISETP.GT.AND P6, PT, R18, 0x28, P1 ;  /* 0x000000281200780c */ /* 0x000fe40000fc4270 */
[----:B------:R-:W-:Y:S02]  /*59a0*/  FSEL R153, R45, -INF , !P2 ;  /* 0xff8000002d997808 */ /* 0x000fe40005000000 */
[----:B------:R-:W-:Y:S02]  /*59b0*/  FSEL R45, R48, -INF , !P3 ;  /* 0xff800000302d7808 */ /* 0x000fe40005800000 */
[----:B------:R-:W-:-:S02]  /*59c0*/  ISETP.GT.AND P3, PT, R18, 0x41, P1 ;  /* 0x000000411200780c */ /* 0x000fc40000f64270 */
[C---:B------:R-:W-:Y:S02]  /*59d0*/  ISETP.LT.OR P5, PT, R7.reuse, 0x21, P5 ;  /* 0x000000210700780c */ /* 0x040fe40002fa1670 */
[C---:B------:R-:W-:Y:S02]  /*59e0*/  ISETP.LT.OR P4, PT, R7.reuse, 0x22, P4 ;  /* 0x000000220700780c */ /* 0x040fe40002781670 */
[C---:B------:R-:W-:Y:S02]  /*59f0*/  ISETP.LT.OR P6, PT, R7.reuse, 0x29, P6 ;  /* 0x000000290700780c */ /* 0x040fe400037c1670 */
[----:B------:R-:W-:Y:S02]  /*5a00*/  ISETP.LT.OR P3, PT, R7, 0x42, P3 ;  /* 0x000000420700780c */ /* 0x000fe40001f61670 */
        /* <DEDUP_REMOVED lines=8> */
[----:B------:R-:W-:Y:S02]  /*5a90*/  ISETP.GT.AND P3, PT, R18, 0x58, P1 ;  /* 0x000000581200780c */ /* 0x000fe40000f64270 */
[C---:B------:R-:W-:Y:S02]  /*5aa0*/  ISETP.LT.OR P5, PT, R7.reuse, 0x32, P5 ;  /* 0x000000320700780c */ /* 0x040fe40002fa1670 */
[C---:B------:R-:W-:Y:S02]  /*5ab0*/  ISETP.LT.OR P4, PT, R7.reuse, 0x39, P4 ;  /* 0x000000390700780c */ /* 0x040fe40002781670 */
[C---:B------:R-:W-:Y:S02]  /*5ac0*/  ISETP.LT.OR P6, PT, R7.reuse, 0x3a, P6 ;  /* 0x0000003a0700780c */ /* 0x040fe400037c1670 */
[C---:B------:R-:W-:Y:S02]  /*5ad0*/  ISETP.LT.OR P2, PT, R7.reuse, 0x41, P2 ;  /* 0x000000410700780c */ /* 0x040fe40001741670 */
[----:B------:R-:W-:-:S02]  /*5ae0*/  ISETP.LT.OR P3, PT, R7, 0x59, P3 ;  /* 0x000000590700780c */ /* 0x000fc40001f61670 */
[----:B------:R-:W-:Y:S02]  /*5af0*/  FSEL R49, R49, -INF , !P5 ;  /* 0xff80000031317808 */ /* 0x000fe40006800000 */
[----:B------:R-:W-:Y:S02]  /*5b00*/  FSEL R41, R52, -INF , !P4 ;  /* 0xff80000034297808 */ /* 0x000fe40006000000 */
[----:B------:R-:W-:Y:S02]  /*5b10*/  FSEL R53, R53, -INF , !P6 ;  /* 0xff80000035357808 */ /* 0x000fe40007000000 */
[----:B------:R-:W-:Y:S02]  /*5b20*/  FSEL R37, R56, -INF , !P2 ;  /* 0xff80000038257808 */ /* 0x000fe40005000000 */
[C---:B------:R-:W-:Y:S02]  /*5b30*/  ISETP.GT.AND P5, PT, R18.reuse, 0x48, P1 ;  /* 0x000000481200780c */ /* 0x040fe40000fa4270 */
[----:B------:R-:W-:-:S02]  /*5b40*/  ISETP.GT.AND P4, PT, R18, 0x49, P1 ;  /* 0x000000491200780c */ /* 0x000fc40000f84270 */
[C---:B------:R-:W-:Y:S02]  /*5b50*/  ISETP.GT.AND P6, PT, R18.reuse, 0x50, P1 ;  /* 0x000000501200780c */ /* 0x040fe40000fc4270 */
[----:B------:R-:W-:Y:S02]  /*5b60*/  ISETP.GT.AND P2, PT, R18, 0x51, P1 ;  /* 0x000000511200780c */ /* 0x000fe40000f44270 */
        /* <DEDUP_REMOVED lines=28> */
[----:B------:R-:W-:Y:S01]  /*5d30*/  ISETP.GT.AND P2, PT, R18, 0x79, P1 ;  /* 0x000000791200780c */ /* 0x000fe20000f44270 */
[----:B------:R-:W-:Y:S01]  /*5d40*/  IMAD.IADD R18, R152, 0x1, R159 ;  /* 0x0000000198127824 */ /* 0x000fe200078e029f */
        /* <DEDUP_REMOVED lines=22> */
.L_x_7589:
[----:B------:R-:W-:-:S05]  /*5eb0*/  IMAD.U32 R24, RZ, RZ, UR50 ;  /* 0x00000032ff187e24 */ /* 0x000fca000f8e00ff */
[----:B------:R-:W-:-:S13]  /*5ec0*/  ISETP.NE.AND P2, PT, R24, 0x1, PT ;  /* 0x000000011800780c */ /* 0x000fda0003f45270 */
[----:B------:R-:W0:Y:S02]  /*5ed0*/  @P2 LDC.64 R158, c[0x0][0x9e8] ;  /* 0x00027a00ff9e2b82 */ /* 0x000e240000000a00 */
[----:B0-----:R-:W-:-:S05]  /*5ee0*/  @P2 IMAD.HI.U32 R6, R7, R158, RZ ;  /* 0x0000009e07062227 */ /* 0x001fca00078e00ff */
[----:B------:R-:W-:-:S07]  /*5ef0*/  @P2 SHF.R.U32.HI R7, RZ, R159, R6 ;  /* 0x0000009fff072219 */ /* 0x000fce0000011606 */
.L_x_7590:
[----:B------:R-:W-:Y:S05]  /*5f00*/  BSYNC B0 ;  /* 0x0000000000007941 */ /* 0x000fea0003800000 */
.L_x_7588:
[----:B------:R-:W-:-:S04]  /*5f10*/  IMAD R6, R7, R24, -R22 ;  /* 0x0000001807067224 */ /* 0x000fc800078e0a16 */
[----:B------:R-:W-:-:S05]  /*5f20*/  IMAD R7, R3, -0x2, R6 ;  /* 0xfffffffe03077824 */ /* 0x000fca00078e0206 */
[----:B------:R-:W-:Y:S02]  /*5f30*/  VIADDMNMX R18, R7, R24, R18, PT ;  /* 0x0000001807127246 */ /* 0x000fe40003800112 */
[----:B------:R-:W-:-:S07]  /*5f40*/  VIMNMX R20, R20, R7, !PT ;  /* 0x0000000714147248 */ /* 0x000fce0007fe0100 */
.L_x_7587:
        /* <DEDUP_REMOVED lines=13> */
[C---:B------:R-:W-:Y:S02]  /*6020*/  ISETP.GT.AND P5, PT, R20.reuse, RZ, P1 ;  /* 0x000000ff1400720c */ /* 0x040fe40000fa4270 */
        /* <DEDUP_REMOVED lines=17> */
[----:B------:R-:W-:Y:S02]  /*6140*/  ISETP.LT.OR P4, PT, R18, 0xa, P4 ;  /* 0x0000000a1200780c */ /* 0x000fe40002781670 */
[----:B------:R-:W-:Y:S02]  /*6150*/  FMNMX.FTZ R6, R37, R6, !PT ;  /* 0x0000000625067209 */ /* 0x000fe40007810000 */
[----:B------:R-:W-:Y:S02]  /*6160*/  FSEL R161, R30, -INF , !P3 ;  /* 0xff8000001ea17808 */ /* 0x000fe40005800000 */
[----:B------:R-:W-:Y:S02]  /*6170*/  FMNMX.FTZ R6, R57, R6, !PT ;  /* 0x0000000639067209 */ /* 0x000fe40007810000 */
[----:B------:R-:W-:-:S02]  /*6180*/  ISETP.GT.AND P2, PT, R20, 0x11, P1 ;  /* 0x000000111400780c */ /* 0x000fc40000f44270 */
[----:B------:R-:W-:Y:S02]  /*6190*/  FMNMX.FTZ R6, R25, R6, !PT ;  /* 0x0000000619067209 */ /* 0x000fe40007810000 */
[----:B------:R-:W-:Y:S02]  /*61a0*/  FSEL R31, R31, -INF , !P4 ;  /* 0xff8000001f1f7808 */ /* 0x000fe40006000000 */
[----:B------:R-:W-:Y:S02]  /*61b0*/  FMNMX.FTZ R6, R61, R6, !PT ;  /* 0x000000063d067209 */ /* 0x000fe40007810000 */
[----:B------:R-:W-:Y:S02]  /*61c0*/  ISETP.GT.AND P3, PT, R20, 0x18, P1 ;  /* 0x000000181400780c */ /* 0x000fe40000f64270 */
[----:B------:R-:W-:Y:S02]  /*61d0*/  FMNMX.FTZ R6, R17, R6, !PT ;  /* 0x0000000611067209 */ /* 0x000fe40007810000 */
[----:B------:R-:W-:-:S02]  /*61e0*/  ISETP.LT.OR P2, PT, R18, 0x12, P2 ;  /* 0x000000121200780c */ /* 0x000fc40001741670 */
[----:B------:R-:W-:Y:S02]  /*61f0*/  FMNMX.FTZ R6, R65, R6, !PT ;  /* 0x0000000641067209 */ /* 0x000fe40007810000 */
[----:B------:R-:W-:Y:S02]  /*6200*/  ISETP.GT.AND P4, PT, R20, 0x19, P1 ;  /* 0x000000191400780c */ /* 0x000fe40000f84270 */
[----:B------:R-:W-:Y:S02]  /*6210*/  FMNMX.FTZ R6, R19, R6, !PT ;  /* 0x0000000613067209 */ /* 0x000fe40007810000 */
[C---:B------:R-:W-:Y:S02]  /*6220*/  ISETP.LT.OR P3, PT, R18.reuse, 0x19, P3 ;  /* 0x000000191200780c */ /* 0x040fe40001f61670 */
[----:B------:R-:W-:Y:S02]  /*6230*/  FMNMX.FTZ R6, R69, R6, !PT ;  /* 0x0000000645067209 */ /* 0x000fe40007810000 */
[----:B------:R-:W-:-:S02]  /*6240*/  ISETP.LT.OR P4, PT, R18, 0x1a, P4 ;  /* 0x0000001a1200780c */ /* 0x000fc40002781670 */
[----:B------:R-:W-:Y:S02]  /*6250*/  FMNMX.FTZ R6, R21, R6, !PT ;  /* 0x0000000615067209 */ /* 0x000fe40007810000 */
[----:B------:R-:W-:Y:S02]  /*6260*/  FSEL R169, R38, -INF , !P3 ;  /* 0xff80000026a97808 */ /* 0x000fe40005800000 */
[----:B------:R-:W-:Y:S02]  /*6270*/  FMNMX.FTZ R6, R73, R6, !PT ;  /* 0x0000000649067209 */ /* 0x000fe40007810000 */
[----:B------:R-:W-:Y:S02]  /*6280*/  FSEL R39, R39, -INF , !P4 ;  /* 0xff80000027277808 */ /* 0x000fe40006000000 */
[----:B------:R-:W-:Y:S02]  /*6290*/  FMNMX.FTZ R6, R9, R6, !PT ;  /* 0x0000000609067209 */ /* 0x000fe40007810000 */
[----:B------:R-:W-:-:S02]  /*62a0*/  ISETP.GT.AND P3, PT, R20, 0x28, P1 ;  /* 0x000000281400780c */ /* 0x000fc40000f64270 */
        /* <DEDUP_REMOVED lines=9> */
[----:B------:R-:W0:Y:S01]  /*6340*/  LDC R6, c[0x0][0x988] ;  /* 0x00026200ff067b82 */ /* 0x000e220000000800 */
[C---:B------:R-:W-:Y:S02]  /*6350*/  ISETP.GT.AND P5, PT, R20.reuse, 0x38, P1 ;  /* 0x000000381400780c */ /* 0x040fe40000fa4270 */
[----:B------:R-:W1:Y:S01]  /*6360*/  SHFL.BFLY PT, R7, R22, 0x2, 0x1f ;  /* 0x0c401f0016077f89 */ /* 0x000e6200000e0000 */
[----:B------:R-:W-:-:S02]  /*6370*/  ISETP.GT.AND P4, PT, R20, 0x39, P1 ;  /* 0x000000391400780c */ /* 0x000fc40000f84270 */
[C---:B------:R-:W-:Y:S02]  /*6380*/  ISETP.LT.OR P5, PT, R18.reuse, 0x39, P5 ;  /* 0x000000391200780c */ /* 0x040fe40002fa1670 */
[----:B------:R-:W-:Y:S02]  /*6390*/  ISETP.LT.OR P4, PT, R18, 0x3a, P4 ;  /* 0x0000003a1200780c */ /* 0x000fe40002781670 */
[----:B-1----:R-:W-:-:S05]  /*63a0*/  FMNMX.FTZ R24, R22, R7, !PT ;  /* 0x0000000716187209 */ /* 0x002fca0007810000 */
[----:B------:R-:W1:Y:S02]  /*63b0*/  SHFL.BFLY PT, R7, R24, 0x1, 0x1f ;  /* 0x0c201f0018077f89 */ /* 0x000e6400000e0000 */
[----:B-1----:R-:W-:Y:S02]  /*63c0*/  FMNMX.FTZ R7, R24, R7, !PT ;  /* 0x0000000718077209 */ /* 0x002fe40007810000 */
[----:B------:R-:W-:Y:S02]  /*63d0*/  FMNMX.FTZ R24, R26, R13, !PT ;  /* 0x0000000d1a187209 */ /* 0x000fe40007810000 */
[C---:B------:R-:W-:Y:S01]  /*63e0*/  FSETP.NEU.FTZ.AND P6, PT, R7.reuse, -INF , PT ;  /* 0xff8000000700780b */ /* 0x040fe20003fdd000 */
[----:B0-----:R-:W-:Y:S01]  /*63f0*/  FMUL.FTZ R22, R7, R6 ;  /* 0x0000000607167220 */ /* 0x001fe20000410000 */
[----:B------:R-:W-:-:S04]  /*6400*/  FMNMX.FTZ R24, R159, R24, !PT ;  /* 0x000000189f187209 */ /* 0x000fc80007810000 */
[----:B------:R-:W-:Y:S02]  /*6410*/  FMNMX.FTZ R24, R161, R24, !PT ;  /* 0x00000018a1187209 */ /* 0x000fe40007810000 */
[----:B------:R-:W-:Y:S02]  /*6420*/  FSEL R22, R22, RZ, P6 ;  /* 0x000000ff16167208 */ /* 0x000fe40003000000 */
[----:B------:R-:W-:-:S03]  /*6430*/  FMNMX.FTZ R24, R31, R24, !PT ;  /* 0x000000181f187209 */ /* 0x000fc60007810000 */
[-CC-:B------:R-:W-:Y:S01]  /*6440*/  FFMA.FTZ R180, R167, R6.reuse, -R22.reuse ;  /* 0x00000006a7b47223 */ /* 0x180fe20000010816 */
[----:B------:R-:W-:Y:S01]  /*6450*/  FSEL R167, R35, -INF , !P2 ;  /* 0xff80000023a77808 */ /* 0x000fe20005000000 */
[--C-:B------:R-:W-:Y:S01]  /*6460*/  FFMA.FTZ R182, R173, R6, -R22.reuse ;  /* 0x00000006adb67223 */ /* 0x100fe20000010816 */
[----:B------:R-:W-:Y:S01]  /*6470*/  FMNMX.FTZ R24, R163, R24, !PT ;  /* 0x00000018a3187209 */ /* 0x000fe20007810000 */
[-CC-:B------:R-:W-:Y:S01]  /*6480*/  FFMA.FTZ R176, R179, R6.reuse, -R22.reuse ;  /* 0x00000006b3b07223 */ /* 0x180fe20000010816 */
[----:B------:R-:W-:Y:S01]  /*6490*/  ISETP.GT.AND P2, PT, R20, 0x21, P1 ;  /* 0x000000211400780c */ /* 0x000fe20000f44270 */
        /* <DEDUP_REMOVED lines=20> */
[-CC-:B------:R-:W-:Y:S01]  /*65e0*/  FFMA.FTZ R37, R57, R6.reuse, -R22.reuse ;  /* 0x0000000639257223 */ /* 0x180fe20000010816 */
[----:B------:R-:W-:Y:S01]  /*65f0*/  ISETP.LT.OR P2, PT, R18, 0x31, P2 ;  /* 0x000000311200780c */ /* 0x000fe20001741670 */
[--C-:B------:R-:W-:Y:S01]  /*6600*/  FFMA.FTZ R166, R25, R6, -R22.reuse ;  /* 0x0000000619a67223 */ /* 0x100fe20000010816 */
[----:B------:R-:W-:Y:S01]  /*6610*/  FMNMX.FTZ R24, R173, R24, !PT ;  /* 0x00000018ad187209 */ /* 0x000fe20007810000 */
[-CC-:B------:R-:W-:Y:S01]  /*6620*/  FFMA.FTZ R25, R61, R6.reuse, -R22.reuse ;  /* 0x000000063d197223 */ /* 0x180fe20000010816 */
[----:B------:R-:W-:Y:S01]  /*6630*/  FSEL R179, R50, -INF , !P2 ;  /* 0xff80000032b37808 */ /* 0x000fe20005000000 */
        /* <DEDUP_REMOVED lines=10> */
[----:B------:R-:W-:Y:S01]  /*66e0*/  MUFU.EX2 R180, R180 ;  /* 0x000000b400b47308 */ /* 0x000fe20000000800 */
[----:B------:R-:W-:Y:S01]  /*66f0*/  FSEL R177, R54, -INF , !P5 ;  /* 0xff80000036b17808 */ /* 0x000fe20006800000 */
[--C-:B------:R-:W-:Y:S01]  /*6700*/  FFMA.FTZ R162, R19, R6, -R22.reuse ;  /* 0x0000000613a27223 */ /* 0x100fe20000010816 */
[----:B------:R-:W-:Y:S01]  /*6710*/  FMNMX.FTZ R24, R181, R24, !PT ;  /* 0x00000018b5187209 */ /* 0x000fe20007810000 */
[-CC-:B------:R-:W-:Y:S01]  /*6720*/  FFMA.FTZ R156, R21, R6.reuse, -R22.reuse ;  /* 0x00000006159c7223 */ /* 0x180fe20000010816 */
[----:B------:R-:W-:Y:S01]  /*6730*/  ISETP.GT.AND P3, PT, R20, 0x41, P1 ;  /* 0x000000411400780c */ /* 0x000fe20000f64270 */
[-CC-:B------:R-:W-:Y:S01]  /*6740*/  FFMA.FTZ R152, R33, R6.reuse, -R22.reuse ;  /* 0x0000000621987223 */ /* 0x180fe20000010816 */
[----:B------:R-:W-:Y:S01]  /*6750*/  ISETP.LT.OR P2, PT, R18, 0x41, P2 ;  /* 0x000000411200780c */ /* 0x000fe20001741670 */
[-CC-:B------:R-:W-:Y:S01]  /*6760*/  FFMA.FTZ R154, R29, R6.reuse, -R22.reuse ;  /* 0x000000061d9a7223 */ /* 0x180fe20000010816 */
[----:B------:R-:W-:Y:S01]  /*6770*/  FSEL R175, R55, -INF , !P4 ;  /* 0xff80000037af7808 */ /* 0x000fe20006000000 */
[--C-:B------:R-:W-:Y:S01]  /*6780*/  FFMA.FTZ R55, R153, R6, -R22.reuse ;  /* 0x0000000699377223 */ /* 0x100fe20000010816 */
[----:B------:R-:W-:Y:S01]  /*6790*/  FMNMX.FTZ R24, R177, R24, !PT ;  /* 0x00000018b1187209 */ /* 0x000fe20007810000 */
[-CC-:B------:R-:W-:Y:S01]  /*67a0*/  FFMA.FTZ R23, R23, R6.reuse, -R22.reuse ;  /* 0x0000000617177223 */ /* 0x180fe20000010816 */
[----:B------:R-:W-:Y:S01]  /*67b0*/  ISETP.GT.AND P5, PT, R20, 0x48, P1 ;  /* 0x000000481400780c */ /* 0x000fe20000fa4270 */
[-CC-:B------:R-:W-:Y:S01]  /*67c0*/  FFMA.FTZ R19, R69, R6.reuse, -R22.reuse ;  /* 0x0000000645137223 */ /* 0x180fe20000010816 */
[----:B------:R-:W-:Y:S01]  /*67d0*/  FSEL R183, R58, -INF , !P2 ;  /* 0xff8000003ab77808 */ /* 0x000fe20005000000 */
[-CC-:B------:R-:W-:Y:S01]  /*67e0*/  FFMA.FTZ R21, R73, R6.reuse, -R22.reuse ;  /* 0x0000000649157223 */ /* 0x180fe20000010816 */
[----:B------:R-:W-:Y:S01]  /*67f0*/  ISETP.LT.OR P3, PT, R18, 0x42, P3 ;  /* 0x000000421200780c */ /* 0x000fe20001f61670 */
[--C-:B------:R-:W-:Y:S01]  /*6800*/  FFMA.FTZ R33, R81, R6, -R22.reuse ;  /* 0x0000000651217223 */ /* 0x100fe20000010816 */
[----:B------:R-:W-:Y:S01]  /*6810*/  FMNMX.FTZ R24, R175, R24, !PT ;  /* 0x00000018af187209 */ /* 0x000fe20007810000 */
[----:B------:R-:W-:Y:S01]  /*6820*/  FFMA.FTZ R29, R85, R6, -R22 ;  /* 0x00000006551d7223 */ /* 0x000fe20000010816 */
[----:B------:R-:W-:Y:S01]  /*6830*/  ISETP.GT.AND P4, PT, R20, 0x49, P1 ;  /* 0x000000491400780c */ /* 0x000fe20000f84270 */
[----:B------:R-:W-:Y:S01]  /*6840*/  MUFU.EX2 R15, R15 ;  /* 0x0000000f000f7308 */ /* 0x000fe20000000800 */
[----:B------:R-:W-:-:S02]  /*6850*/  ISETP.LT.OR P5, PT, R18, 0x49, P5 ;  /* 0x000000491200780c */ /* 0x000fc40002fa1670 */
[----:B------:R-:W-:Y:S02]  /*6860*/  FSEL R59, R59, -INF , !P3 ;  /* 0xff8000003b3b7808 */ /* 0x000fe40005800000 */
[----:B------:R-:W-:Y:S02]  /*6870*/  FMNMX.FTZ R24, R183, R24, !PT ;  /* 0x00000018b7187209 */ /* 0x000fe40007810000 */
[----:B------:R-:W-:Y:S01]  /*6880*/  ISETP.GT.AND P2, PT, R20, 0x50, P1 ;  /* 0x000000501400780c */ /* 0x000fe20000f44270 */
[----:B------:R-:W-:Y:S01]  /*6890*/  MUFU.EX2 R182, R182 ;  /* 0x000000b600b67308 */ /* 0x000fe20000000800 */
[----:B------:R-:W-:Y:S02]  /*68a0*/  FSEL R157, R62, -INF , !P5 ;  /* 0xff8000003e9d7808 */ /* 0x000fe40006800000 */
[----:B------:R-:W-:Y:S02]  /*68b0*/  ISETP.LT.OR P4, PT, R18, 0x4a, P4 ;  /* 0x0000004a1200780c */ /* 0x000fe40002781670 */
[----:B------:R-:W-:-:S02]  /*68c0*/  FMNMX.FTZ R24, R59, R24, !PT ;  /* 0x000000183b187209 */ /* 0x000fc40007810000 */
[----:B------:R-:W-:Y:S01]  /*68d0*/  ISETP.GT.AND P3, PT, R20, 0x51, P1 ;  /* 0x000000511400780c */ /* 0x000fe20000f64270 */
[----:B------:R-:W-:Y:S01]  /*68e0*/  MUFU.EX2 R23, R23 ;  /* 0x0000001700177308 */ /* 0x000fe20000000800 */
[----:B------:R-:W-:Y:S02]  /*68f0*/  ISETP.LT.OR P2, PT, R18, 0x51, P2 ;  /* 0x000000511200780c */ /* 0x000fe40001741670 */
[----:B------:R-:W-:Y:S02]  /*6900*/  FSEL R63, R63, -INF , !P4 ;  /* 0xff8000003f3f7808 */ /* 0x000fe40006000000 */
[----:B------:R-:W-:Y:S02]  /*6910*/  FMNMX.FTZ R24, R157, R24, !PT ;  /* 0x000000189d187209 */ /* 0x000fe40007810000 */
[----:B------:R-:W-:Y:S01]  /*6920*/  ISETP.GT.AND P5, PT, R20, 0x58, P1 ;  /* 0x000000581400780c */ /* 0x000fe20000fa4270 */
[----:B------:R-:W-:Y:S01]  /*6930*/  MUFU.EX2 R176, R176 ;  /* 0x000000b000b07308 */ /* 0x000fe20000000800 */
[----:B------:R-:W-:-:S02]  /*6940*/  FSEL R155, R66, -INF , !P2 ;  /* 0xff800000429b7808 */ /* 0x000fc40005000000 */
[----:B------:R-:W-:Y:S02]  /*6950*/  ISETP.LT.OR P3, PT, R18, 0x52, P3 ;  /* 0x000000521200780c */ /* 0x000fe40001f61670 */
[----:B------:R-:W-:Y:S02]  /*6960*/  FMNMX.FTZ R24, R63, R24, !PT ;  /* 0x000000183f187209 */ /* 0x000fe40007810000 */
[----:B------:R-:W-:Y:S01]  /*6970*/  ISETP.GT.AND P4, PT, R20, 0x59, P1 ;  /* 0x000000591400780c */ /* 0x000fe20000f84270 */
[----:B------:R-:W-:Y:S01]  /*6980*/  MUFU.EX2 R27, R27 ;  /* 0x0000001b001b7308 */ /* 0x000fe20000000800 */
[----:B------:R-:W-:Y:S02]  /*6990*/  ISETP.LT.OR P5, PT, R18, 0x59, P5 ;  /* 0x000000591200780c */ /* 0x000fe40002fa1670 */
[----:B------:R-:W-:Y:S02]  /*69a0*/  FSEL R67, R67, -INF , !P3 ;  /* 0xff80000043437808 */ /* 0x000fe40005800000 */
[----:B------:R-:W-:-:S02]  /*69b0*/  FMNMX.FTZ R24, R155, R24, !PT ;  /* 0x000000189b187209 */ /* 0x000fc40007810000 */
[----:B------:R-:W-:Y:S01]  /*69c0*/  ISETP.GT.AND P2, PT, R20, 0x60, P1 ;  /* 0x000000601400780c */ /* 0x000fe20000f44270 */
[----:B------:R-:W-:Y:S01]  /*69d0*/  MUFU.EX2 R178, R178 ;  /* 0x000000b200b27308 */ /* 0x000fe20000000800 */
[----:B------:R-:W-:Y:S02]  /*69e0*/  FSEL R153, R70, -INF , !P5 ;  /* 0xff80000046997808 */ /* 0x000fe40006800000 */
[----:B------:R-:W-:Y:S02]  /*69f0*/  ISETP.LT.OR P4, PT, R18, 0x5a, P4 ;  /* 0x0000005a1200780c */ /* 0x000fe40002781670 */
[----:B------:R-:W-:Y:S02]  /*6a00*/  FMNMX.FTZ R24, R67, R24, !PT ;  /* 0x0000001843187209 */ /* 0x000fe40007810000 */
        /* <DEDUP_REMOVED lines=32> */
[----:B------:R-:W-:-:S02]  /*6c10*/  ISETP.LT.OR P5, PT, R18, 0x79, P5 ;  /* 0x000000791200780c */ /* 0x000fc40002fa1670 */
[----:B------:R-:W-:Y:S02]  /*6c20*/  FSEL R83, R83, -INF , !P3 ;  /* 0xff80000053537808 */ /* 0x000fe40005800000 */
[----:B------:R-:W-:Y:S02]  /*6c30*/  FMNMX.FTZ R24, R165, R24, !PT ;  /* 0x00000018a5187209 */ /* 0x000fe40007810000 */
[----:B------:R-:W-:Y:S01]  /*6c40*/  ISETP.LT.OR P1, PT, R18, 0x7a, P1 ;  /* 0x0000007a1200780c */ /* 0x000fe20000f21670 */
[----:B------:R-:W-:Y:S01]  /*6c50*/  MUFU.EX2 R170, R170 ;  /* 0x000000aa00aa7308 */ /* 0x000fe20000000800 */
[----:B------:R-:W-:Y:S02]  /*6c60*/  FSEL R185, R86, -INF , !P5 ;  /* 0xff80000056b97808 */ /* 0x000fe40006800000 */
[----:B------:R-:W-:Y:S02]  /*6c70*/  FMNMX.FTZ R24, R83, R24, !PT ;  /* 0x0000001853187209 */ /* 0x000fe40007810000 */
[----:B------:R-:W-:-:S02]  /*6c80*/  FSEL R87, R87, -INF , !P1 ;  /* 0xff80000057577808 */ /* 0x000fc40004800000 */
[----:B------:R-:W-:Y:S01]  /*6c90*/  FMNMX.FTZ R24, R185, R24, !PT ;  /* 0x00000018b9187209 */ /* 0x000fe20007810000 */
[----:B------:R-:W-:Y:S01]  /*6ca0*/  MUFU.EX2 R41, R41 ;  /* 0x0000002900297308 */ /* 0x000fe20000000800 */
[----:B------:R-:W-:Y:S02]  /*6cb0*/  FSEL R65, R7, RZ, P6 ;  /* 0x000000ff07417208 */ /* 0x000fe40003000000 */
[----:B------:R-:W-:-:S03]  /*6cc0*/  FMNMX.FTZ R24, R87, R24, !PT ;  /* 0x0000001857187209 */ /* 0x000fc60007810000 */
[----:B------:R-:W-:Y:S02]  /*6cd0*/  FADD.FTZ R65, -R65, R12 ;  /* 0x0000000c41417221 */ /* 0x000fe40000010100 */
[----:B------:R-:W0:Y:S01]  /*6ce0*/  SHFL.BFLY PT, R57, R24, 0x2, 0x1f ;  /* 0x0c401f0018397f89 */ /* 0x000e2200000e0000 */
[----:B------:R-:W-:Y:S08]  /*6cf0*/  MUFU.EX2 R164, R164 ;  /* 0x000000a400a47308 */ /* 0x000ff00000000800 */
[----:B------:R-:W-:Y:S08]  /*6d00*/  MUFU.EX2 R37, R37 ;  /* 0x0000002500257308 */ /* 0x000ff00000000800 */
[----:B------:R-:W-:Y:S01]  /*6d10*/  MUFU.EX2 R166, R166 ;  /* 0x000000a600a67308 */ /* 0x000fe20000000800 */
[----:B0-----:R-:W-:Y:S01]  /*6d20*/  FMNMX.FTZ R18, R24, R57, !PT ;  /* 0x0000003918127209 */ /* 0x001fe20007810000 */
[----:B------:R-:W-:-:S06]  /*6d30*/  FFMA.FTZ R57, R77, R6, -R22 ;  /* 0x000000064d397223 */ /* 0x000fcc0000010816 */
[----:B------:R-:W-:Y:S01]  /*6d40*/  MUFU.EX2 R25, R25 ;  /* 0x0000001900197308 */ /* 0x000fe20000000800 */
[----:B------:R-:W0:Y:S07]  /*6d50*/  SHFL.BFLY PT, R61, R18, 0x1, 0x1f ;  /* 0x0c201f00123d7f89 */ /* 0x000e2e00000e0000 */
[----:B------:R-:W-:Y:S08]  /*6d60*/  MUFU.EX2 R160, R160 ;  /* 0x000000a000a07308 */ /* 0x000ff00000000800 */
[----:B------:R-:W-:Y:S08]  /*6d70*/  MUFU.EX2 R17, R17 ;  /* 0x0000001100117308 */ /* 0x000ff00000000800 */
[----:B------:R-:W-:Y:S01]  /*6d80*/  MUFU.EX2 R162, R162 ;  /* 0x000000a200a27308 */ /* 0x000fe20000000800 */
[----:B0-----:R-:W-:Y:S01]  /*6d90*/  FMNMX.FTZ R9, R18, R61, !PT ;  /* 0x0000003d12097209 */ /* 0x001fe20007810000 */
[----:B------:R-:W-:-:S03]  /*6da0*/  FMUL.FTZ R61, R65, R6 ;  /* 0x00000006413d7220 */ /* 0x000fc60000410000 */
[C---:B------:R-:W-:Y:S01]  /*6db0*/  FSETP.NEU.FTZ.AND P1, PT, R9.reuse, -INF , PT ;  /* 0xff8000000900780b */ /* 0x040fe20003f3d000 */
[C---:B------:R-:W-:Y:S02]  /*6dc0*/  FMUL.FTZ R12, R9.reuse, R6 ;  /* 0x00000006090c7220 */ /* 0x040fe40000410000 */
        /* <DEDUP_REMOVED lines=24> */
[-C--:B------:R-:W-:Y:S01]  /*6f50*/  FFMA.FTZ R171, R177, R6.reuse, -R12 ;  /* 0x00000006b1ab7223 */ /* 0x080fe2000001080c */
[----:B------:R-:W-:Y:S01]  /*6f60*/  FADD.FTZ R59, R15, R38 ;  /* 0x000000260f3b7221 */ /* 0x000fe20000010000 */
        /* <DEDUP_REMOVED lines=9> */
[--C-:B------:R-:W-:Y:S01]  /*7000*/  FFMA.FTZ R75, R75, R6, -R12.reuse ;  /* 0x000000064b4b7223 */ /* 0x100fe2000001080c */
[----:B------:R-:W2:Y:S01]  /*7010*/  MUFU.EX2 R22, R22 ;  /* 0x0000001600167308 */ /* 0x000ea20000000800 */
[----:B-1----:R-:W-:Y:S01]  /*7020*/  FFMA.FTZ R5, R18, R4, R65 ;  /* 0x0000000412057223 */ /* 0x002fe20000010041 */
[----:B------:R-:W-:Y:S01]  /*7030*/  FADD.FTZ R4, R182, R59 ;  /* 0x0000003bb6047221 */ /* 0x000fe20000010000 */
[-CC-:B------:R-:W-:Y:S01]  /*7040*/  FFMA.FTZ R53, R53, R6.reuse, -R12.reuse ;  /* 0x0000000635357223 */ /* 0x180fe2000001080c */
[-CC-:B------:R-:W-:Y:S01]  /*7050*/  FFMA.FTZ R79, R79, R6.reuse, -R12.reuse ;  /* 0x000000064f4f7223 */ /* 0x180fe2000001080c */
[-CC-:B------:R-:W-:Y:S01]  /*7060*/  FFMA.FTZ R165, R165, R6.reuse, -R12.reuse ;  /* 0x00000006a5a57223 */ /* 0x180fe2000001080c */
[-CC-:B------:R-:W-:Y:S01]  /*7070*/  FFMA.FTZ R83, R83, R6.reuse, -R12.reuse ;  /* 0x0000000653537223 */ /* 0x180fe2000001080c */
[----:B------:R-:W-:Y:S01]  /*7080*/  FFMA.FTZ R185, R185, R6, -R12 ;  /* 0x00000006b9b97223 */ /* 0x000fe2000001080c */
[----:B------:R-:W1:Y:S01]  /*7090*/  MUFU.EX2 R31, R31 ;  /* 0x0000001f001f7308 */ /* 0x000e620000000800 */
[----:B0-----:R-:W-:-:S07]  /*70a0*/  FADD.FTZ R5, R20, R5 ;  /* 0x0000000514057221 */ /* 0x001fce0000010000 */
        /* <DEDUP_REMOVED lines=14> */
[----:B------:R-:W-:Y:S01]  /*7190*/  FADD.FTZ R5, R51, R4 ;  /* 0x0000000433057221 */ /* 0x000fe20000010000 */
[-CC-:B------:R-:W-:Y:S01]  /*71a0*/  FFMA.FTZ R40, R67, R6.reuse, -R12.reuse ;  /* 0x0000000643287223 */ /* 0x180fe2000001080c */
[----:B------:R-:W-:Y:S02]  /*71b0*/  FFMA.FTZ R12, R87, R6, -R12 ;  /* 0x00000006570c7223 */ /* 0x000fe4000001080c */
[----:B------:R-:W-:Y:S02]  /*71c0*/  FADD.FTZ R4, R174, R5 ;  /* 0x00000005ae047221 */ /* 0x000fe40000010000 */
[----:B------:R-:W2:Y:S01]  /*71d0*/  MUFU.EX2 R28, R28 ;  /* 0x0000001c001c7308 */ /* 0x000ea20000000800 */
[----:B-1----:R-:W-:Y:S01]  /*71e0*/  FADD.FTZ R42, R26, R59 ;  /* 0x0000003b1a2a7221 */ /* 0x002fe20000010000 */
[----:B------:R-:W-:-:S04]  /*71f0*/  FADD.FTZ R5, R55, R4 ;  /* 0x0000000437057221 */ /* 0x000fc80000010000 */
[----:B------:R-:W-:Y:S02]  /*7200*/  FADD.FTZ R4, R168, R5 ;  /* 0x00000005a8047221 */ /* 0x000fe40000010000 */
        /* <DEDUP_REMOVED lines=30> */
[----:B------:R0:W-:Y:S01]  /*73f0*/  MUFU.EX2 R157, R49 ;  /* 0x00000031009d7308 */ /* 0x0001e20000000800 */
[----:B--2---:R-:W-:-:S07]  /*7400*/  FADD.FTZ R5, R161, R4 ;  /* 0x00000004a1057221 */ /* 0x004fce0000010000 */
[----:B------:R-:W2:Y:S01]  /*7410*/  MUFU.EX2 R163, R163 ;  /* 0x000000a300a37308 */ /* 0x000ea20000000800 */
[----:B0-----:R-:W-:Y:S01]  /*7420*/  FADD.FTZ R49, R37, R42 ;  /* 0x0000002a25317221 */ /* 0x001fe20000010000 */
[----:B-1----:R-:W-:-:S03]  /*7430*/  FADD.FTZ R4, R40, R5 ;  /* 0x0000000528047221 */ /* 0x002fc60000010000 */
[----:B------:R-:W-:-:S03]  /*7440*/  FADD.FTZ R42, R166, R49 ;  /* 0x00000031a62a7221 */ /* 0x000fc60000010000 */
[----:B------:R-:W0:Y:S01]  /*7450*/  MUFU.EX2 R71, R71 ;  /* 0x0000004700477308 */ /* 0x000e220000000800 */
[----:B------:R-:W-:-:S04]  /*7460*/  FADD.FTZ R49, R25, R42 ;  /* 0x0000002a19317221 */ /* 0x000fc80000010000 */
[----:B------:R-:W-:-:S03]  /*7470*/  FADD.FTZ R42, R160, R49 ;  /* 0x00000031a02a7221 */ /* 0x000fc60000010000 */
[----:B------:R-:W1:Y:S01]  /*7480*/  MUFU.EX2 R156, R156 ;  /* 0x0000009c009c7308 */ /* 0x000e620000000800 */
[----:B------:R-:W-:Y:S01]  /*7490*/  FADD.FTZ R49, R17, R42 ;  /* 0x0000002a11317221 */ /* 0x000fe20000010000 */
[----:B--2---:R-:W-:-:S03]  /*74a0*/  FADD.FTZ R4, R163, R4 ;  /* 0x00000004a3047221 */ /* 0x004fc60000010000 */
[----:B------:R-:W-:-:S03]  /*74b0*/  FADD.FTZ R42, R162, R49 ;  /* 0x00000031a22a7221 */ /* 0x000fc60000010000 */
[----:B------:R-:W2:Y:S01]  /*74c0*/  MUFU.EX2 R21, R21 ;  /* 0x0000001500157308 */ /* 0x000ea20000000800 */
[----:B------:R-:W-:Y:S01]  /*74d0*/  FADD.FTZ R5, R19, R42 ;  /* 0x0000002a13057221 */ /* 0x000fe20000010000 */
[----:B0-----:R-:W-:-:S04]  /*74e0*/  FADD.FTZ R4, R71, R4 ;  /* 0x0000000447047221 */ /* 0x001fc80000010000 */
        /* <DEDUP_REMOVED lines=31> */
.L_x_7591:
[----:B------:R-:W-:Y:S01]  /*76e0*/  ULEA UR6, UR54, UR40, 0x3 ;  /* 0x0000002836067291 */ /* 0x000fe2000f8e183f */
[----:B------:R-:W-:Y:S01]  /*76f0*/  ISETP.GT.AND P1, PT, R14, UR53, PT ;  /* 0x000000350e007c0c */ /* 0x000fe2000bf24270 */
        /* <DEDUP_REMOVED lines=10> */
[-C--:B------:R-:W-:Y:S01]  /*77a0*/  FMUL.FTZ R92, R92, R61.reuse ;  /* 0x0000003d5c5c7220 */ /* 0x080fe20000410000 */
[----:B------:R-:W-:Y:S01]  /*77b0*/  F2FP.F16.F32.PACK_AB R182, R23, R182 ;  /* 0x000000b617b6723e */ /* 0x000fe200000000ff */
[-C--:B------:R-:W-:Y:S01]  /*77c0*/  FMUL.FTZ R93, R93, R61.reuse ;  /* 0x0000003d5d5d7220 */ /* 0x080fe20000410000 */
[----:B------:R-:W-:Y:S01]  /*77d0*/  F2FP.F16.F32.PACK_AB R183, R31, R22 ;  /* 0x000000161fb7723e */ /* 0x000fe200000000ff */
[-C--:B------:R-:W-:Y:S01]  /*77e0*/  FMUL.FTZ R96, R96, R61.reuse ;  /* 0x0000003d60607220 */ /* 0x080fe20000410000 */
[----:B------:R-:W-:Y:S01]  /*77f0*/  SYNCS.ARRIVE.TRANS64.RED.A1T0 RZ, [UR6], RZ ;  /* 0x000000ffffff79a7 */ /* 0x000fe20008100406 */
[----:B------:R-:W-:Y:S01]  /*7800*/  F2FP.F16.F32.PACK_AB R176, R27, R176 ;  /* 0x000000b01bb0723e */ /* 0x000fe200000000ff */
[-C--:B------:R-:W-:Y:S01]  /*7810*/  FMUL.FTZ R97, R97, R61.reuse ;  /* 0x0000003d61617220 */ /* 0x080fe20000410000 */
        /* <DEDUP_REMOVED lines=50> */
[----:B------:R-:W-:Y:S01]  /*7b40*/  FMUL.FTZ R149, R149, R61 ;  /* 0x0000003d95957220 */ /* 0x000fe20000410000 */
        /* <DEDUP_REMOVED lines=36> */
.L_x_7573:
[----:B------:R-:W0:Y:S01]  /*7d90*/  S2UR UR6, SR_CTAID.X ;  /* 0x00000000000679c3 */ /* 0x000e220000002500 */
[----:B------:R-:W-:Y:S01]  /*7da0*/  IADD3 R13, -R8, 0x1, RZ ;  /* 0x00000001080d7810 */ /* 0x000fe20007ffe1ff */
[----:B------:R-:W-:Y:S02]  /*7db0*/  UISETP.NE.AND UP1, UPT, UR42, URZ, UPT ;  /* 0x0000003f2a00728c */ /* 0x000fe4000bf25270 */
[----:B------:R-:W-:Y:S02]  /*7dc0*/  UISETP.NE.AND UP0, UPT, UR41, URZ, UPT ;  /* 0x0000003f2900728c */ /* 0x000fe4000bf05270 */
[----:B------:R-:W-:-:S04]  /*7dd0*/  IMAD R13, R2, UR51, R13 ;  /* 0x00000033020d7c24 */ /* 0x000fc8000f8e020d */
[----:B------:R-:W-:Y:S02]  /*7de0*/  PLOP3.LUT P1, PT, PT, PT, UP0, 0x40, 0x0 ;  /* 0x000000000000781c */ /* 0x000fe40003f2e808 */
[----:B------:R-:W-:Y:S01]  /*7df0*/  R2UR UR11, R13 ;  /* 0x000000000d0b72ca */ /* 0x000fe200000e0000 */
[----:B------:R-:W-:Y:S01]  /*7e00*/  @UP1 ULDC UR14, c[0x0][0x450] ;  /* 0x00011400000e1ab9 */ /* 0x000fe20000000800 */
[----:B0-----:R-:W-:-:S03]  /*7e10*/  ULEA UR10, UR6, 0x7f, 0x7 ;  /* 0x0000007f060a7891 */ /* 0x001fc6000f8e383f */
[----:B------:R-:W-:Y:S02]  /*7e20*/  @UP1 ULDC UR6, c[0x0][0x44c] ;  /* 0x0001130000061ab9 */ /* 0x000fe40000000800 */
        /* <DEDUP_REMOVED lines=17> */
.L_x_7594:
[----:B------:R-:W-:Y:S02]  /*7f40*/  ULDC UR14, c[0x0][0x9e4] ;  /* 0x00027900000e7ab9 */ /* 0x000fe40000000800 */
[----:B------:R-:W-:-:S11]  /*7f50*/  UISETP.NE.AND UP0, UPT, UR14, 0x1, UPT ;  /* 0x000000010e00788c */ /* 0x000fd6000bf05270 */
[----:B------:R-:W-:Y:S02]  /*7f60*/  @UP0 ULDC.64 UR18, c[0x0][0x9e8] ;  /* 0x00027a0000120ab9 */ /* 0x000fe40000000a00 */
[----:B------:R-:W-:-:S04]  /*7f70*/  UIMAD.WIDE.U32 UR6, UR10, UR18, URZ ;  /* 0x000000120a0672a5 */ /* 0x000fc8000f8e003f */
[----:B------:R-:W-:-:S12]  /*7f80*/  @UP0 USHF.R.U32.HI UR10, URZ, UR19, UR7 ;  /* 0x000000133f0a0299 */ /* 0x000fd80008011607 */
.L_x_7595:
[----:B------:R-:W-:-:S04]  /*7f90*/  UIMAD UR10, UR10, UR14, URZ ;  /* 0x0000000e0a0a72a4 */ /* 0x000fc8000f8e023f */
[----:B------:R-:W-:-:S04]  /*7fa0*/  UISETP.LT.AND UP0, UPT, UR11, UR10, UPT ;  /* 0x0000000a0b00728c */ /* 0x000fc8000bf01270 */
[----:B------:R-:W-:-:S12]  /*7fb0*/  USEL UR11, UR11, UR10, !UP0 ;  /* 0x0000000a0b0b7287 */ /* 0x000fd8000c000000 */
.L_x_7593:
[----:B------:R-:W-:-:S04]  /*7fc0*/  UIADD3 UR11, UR11, 0x7f, URZ ;  /* 0x0000007f0b0b7890 */ /* 0x000fc8000fffe03f */
        /* <DEDUP_REMOVED lines=12> */
.L_x_7607:
[----:B------:R-:W-:Y:S01]  /*8090*/  ISETP.NE.AND P2, PT, RZ, UR39, PT ;  /* 0x00000027ff007c0c */ /* 0x000fe2000bf45270 */
[----:B------:R-:W-:-:S04]  /*80a0*/  UISETP.NE.AND UP0, UPT, UR51, 0x1, UPT ;  /* 0x000000013300788c */ /* 0x000fc8000bf05270 */
[----:B------:R-:W-:-:S04]  /*80b0*/  USEL UR45, URZ, 0x1, UP0 ;  /* 0x000000013f2d7887 */ /* 0x000fc80008000000 */
[----:B------:R-:W-:-:S04]  /*80c0*/  ULOP3.LUT UR45, UR52, UR45, URZ, 0x3c, !UPT ;  /* 0x0000002d342d7292 */ /* 0x000fc8000f8e3c3f */
[----:B------:R-:W-:Y:S08]  /*80d0*/  @P2 BRA `(.L_x_7597) ;  /* 0x0000000000382947 */ /* 0x000ff00003800000 */
[----:B------:R-:W-:Y:S05]  /*80e0*/  @!P0 BRA `(.L_x_7598) ;  /* 0x0000000000048947 */ /* 0x000fea0003800000 */
[----:B------:R-:W-:Y:S01]  /*80f0*/  BPT.TRAP 0x1 ;  /* 0x000000040000795c */ /* 0x000fe20000300000 */
.L_x_7598:
        /* <DEDUP_REMOVED lines=9> */
.L_x_7599:
[----:B-1----:R-:W-:Y:S05]  /*8190*/  @P1 BRA `(.L_x_7597) ;  /* 0x0000000000081947 */ /* 0x002fea0003800000 */
[----:B------:R-:W1:Y:S02]  /*81a0*/  SYNCS.PHASECHK.TRANS64.TRYWAIT P1, [UR6+0x28830], R6 ;  /* 0x02883006ff0075a7 */ /* 0x000e640008020146 */
[----:B-1----:R-:W-:Y:S05]  /*81b0*/  @!P1 BRA `(.L_x_7600) ;  /* 0x000000b4000c9947 */ /* 0x002fea0003800000 */
.L_x_7597:
        /* <DEDUP_REMOVED lines=50> */
.L_x_7602:
[----:B------:R-:W-:Y:S01]  /*84e0*/  ULEA UR6, UR51, UR40, 0x3 ;  /* 0x0000002833067291 */ /* 0x000fe2000f8e183f */
[----:B------:R-:W-:-:S05]  /*84f0*/  IMAD.U32 R6, RZ, RZ, UR52 ;  /* 0x00000034ff067e24 */ /* 0x000fca000f8e00ff */
[----:B------:R-:W-:-:S04]  /*8500*/  SHF.L.U32 R6, R6, 0x1f, RZ ;  /* 0x0000001f06067819 */ /* 0x000fc800000006ff */
[----:B------:R0:W1:Y:S01]  /*8510*/  SYNCS.PHASECHK.TRANS64.TRYWAIT P1, [UR6+0x28850], R6 ;  /* 0x02885006ff0075a7 */ /* 0x0000620008020146 */
[----:B------:R-:W-:Y:S05]  /*8520*/  @!P0 BRA `(.L_x_7603) ;  /* 0x0000000000048947 */ /* 0x000fea0003800000 */
[----:B------:R-:W-:Y:S01]  /*8530*/  BPT.TRAP 0x1 ;  /* 0x000000040000795c */ /* 0x000fe20000300000 */
.L_x_7603:
[----:B-1----:R-:W-:Y:S05]  /*8540*/  @P1 BRA `(.L_x_7601) ;  /* 0x0000000000081947 */ /* 0x002fea0003800000 */
[----:B------:R-:W1:Y:S02]  /*8550*/  SYNCS.PHASECHK.TRANS64.TRYWAIT P1, [UR6+0x28850], R6 ;  /* 0x02885006ff0075a7 */ /* 0x000e640008020146 */
[----:B-1----:R-:W-:Y:S05]  /*8560*/  @!P1 BRA `(.L_x_7604) ;  /* 0x000000b000389947 */ /* 0x002fea0003800000 */
.L_x_7601:
        /* <DEDUP_REMOVED lines=49> */
.L_x_7605:
        /* <DEDUP_REMOVED lines=88> */
[-C--:B------:R-:W-:Y:S01]  /*8e00*/  FFMA.FTZ R180, R25, R6.reuse, -R153 ;  /* 0x0000000619b47223 */ /* 0x080fe20000010899 */
[-C--:B------:R-:W-:Y:S01]  /*8e10*/  FFMA.FTZ R181, R27, R6.reuse, -R69 ;  /* 0x000000061bb57223 */ /* 0x080fe20000010845 */
[----:B------:R-:W-:Y:S01]  /*8e20*/  MUFU.EX2 R12, R12 ;  /* 0x0000000c000c7308 */ /* 0x000fe20000000800 */
[-C--:B------:R-:W-:Y:S01]  /*8e30*/  FFMA.FTZ R182, R28, R6.reuse, -R153 ;  /* 0x000000061cb67223 */ /* 0x080fe20000010899 */
[-CC-:B------:R-:W-:Y:S01]  /*8e40*/  FFMA.FTZ R183, R30, R6.reuse, -R69.reuse ;  /* 0x000000061eb77223 */ /* 0x180fe20000010845 */
[-C--:B------:R-:W-:Y:S01]  /*8e50*/  FFMA.FTZ R18, R31, R6.reuse, -R69 ;  /* 0x000000061f127223 */ /* 0x080fe20000010845 */
[-C--:B------:R-:W-:Y:S01]  /*8e60*/  FFMA.FTZ R176, R32, R6.reuse, -R153 ;  /* 0x0000000620b07223 */ /* 0x080fe20000010899 */
[-C--:B------:R-:W-:Y:S01]  /*8e70*/  FFMA.FTZ R177, R34, R6.reuse, -R69 ;  /* 0x0000000622b17223 */ /* 0x080fe20000010845 */
[-C--:B------:R-:W-:Y:S01]  /*8e80*/  FFMA.FTZ R19, R33, R6.reuse, -R153 ;  /* 0x0000000621137223 */ /* 0x080fe20000010899 */
[-C--:B------:R-:W-:Y:S01]  /*8e90*/  FFMA.FTZ R20, R35, R6.reuse, -R69 ;  /* 0x0000000623147223 */ /* 0x080fe20000010845 */
[----:B------:R-:W0:Y:S01]  /*8ea0*/  MUFU.EX2 R15, R15 ;  /* 0x0000000f000f7308 */ /* 0x000e220000000800 */
[-C--:B------:R-:W-:Y:S01]  /*8eb0*/  FFMA.FTZ R178, R36, R6.reuse, -R153 ;  /* 0x0000000624b27223 */ /* 0x080fe20000010899 */
        /* <DEDUP_REMOVED lines=31> */
[----:B-1----:R-:W-:Y:S01]  /*90b0*/  FFMA.FTZ R4, R13, R4, R14 ;  /* 0x000000040d047223 */ /* 0x002fe2000001000e */
[-C--:B------:R-:W-:Y:S01]  /*90c0*/  FFMA.FTZ R160, R64, R6.reuse, -R153 ;  /* 0x0000000640a07223 */ /* 0x080fe20000010899 */
[-C--:B------:R-:W-:Y:S01]  /*90d0*/  FFMA.FTZ R161, R66, R6.reuse, -R69 ;  /* 0x0000000642a17223 */ /* 0x080fe20000010845 */
[-CC-:B------:R-:W-:Y:S01]  /*90e0*/  FFMA.FTZ R45, R65, R6.reuse, -R153.reuse ;  /* 0x00000006412d7223 */ /* 0x180fe20000010899 */
[-C--:B------:R-:W-:Y:S01]  /*90f0*/  FFMA.FTZ R162, R68, R6.reuse, -R153 ;  /* 0x0000000644a27223 */ /* 0x080fe20000010899 */
[-CC-:B------:R-:W-:Y:S01]  /*9100*/  FFMA.FTZ R163, R70, R6.reuse, -R69.reuse ;  /* 0x0000000646a37223 */ /* 0x180fe20000010845 */
[-C--:B------:R-:W-:Y:S01]  /*9110*/  FFMA.FTZ R71, R71, R6.reuse, -R69 ;  /* 0x0000000647477223 */ /* 0x080fe20000010845 */
[----:B------:R-:W1:Y:S01]  /*9120*/  MUFU.EX2 R182, R182 ;  /* 0x000000b600b67308 */ /* 0x000e620000000800 */
[----:B0-----:R-:W-:Y:S01]  /*9130*/  FADD.FTZ R5, R180, R5 ;  /* 0x00000005b4057221 */ /* 0x001fe20000010000 */
[-C--:B------:R-:W-:Y:S01]  /*9140*/  FFMA.FTZ R156, R72, R6.reuse, -R153 ;  /* 0x00000006489c7223 */ /* 0x080fe20000010899 */
[-C--:B------:R-:W-:Y:S01]  /*9150*/  FFMA.FTZ R74, R74, R6.reuse, -R69 ;  /* 0x000000064a4a7223 */ /* 0x080fe20000010845 */
[-C--:B------:R-:W-:Y:S01]  /*9160*/  FFMA.FTZ R53, R73, R6.reuse, -R153 ;  /* 0x0000000649357223 */ /* 0x080fe20000010899 */
[-C--:B------:R-:W-:Y:S01]  /*9170*/  FFMA.FTZ R75, R75, R6.reuse, -R69 ;  /* 0x000000064b4b7223 */ /* 0x080fe20000010845 */
[-C--:B------:R-:W-:Y:S01]  /*9180*/  FFMA.FTZ R158, R76, R6.reuse, -R153 ;  /* 0x000000064c9e7223 */ /* 0x080fe20000010899 */
[-C--:B------:R-:W-:Y:S01]  /*9190*/  FFMA.FTZ R78, R78, R6.reuse, -R69 ;  /* 0x000000064e4e7223 */ /* 0x080fe20000010845 */
[----:B------:R-:W0:Y:S01]  /*91a0*/  MUFU.EX2 R183, R183 ;  /* 0x000000b700b77308 */ /* 0x000e220000000800 */
[----:B--2---:R-:W-:Y:S01]  /*91b0*/  FADD.FTZ R4, R181, R4 ;  /* 0x00000004b5047221 */ /* 0x004fe20000010000 */
[-C--:B------:R-:W-:Y:S01]  /*91c0*/  FFMA.FTZ R57, R77, R6.reuse, -R153 ;  /* 0x000000064d397223 */ /* 0x080fe20000010899 */
[-C--:B------:R-:W-:Y:S01]  /*91d0*/  FFMA.FTZ R79, R79, R6.reuse, -R69 ;  /* 0x000000064f4f7223 */ /* 0x080fe20000010845 */
[-C--:B------:R-:W-:Y:S01]  /*91e0*/  FFMA.FTZ R152, R80, R6.reuse, -R153 ;  /* 0x0000000650987223 */ /* 0x080fe20000010899 */
[-C--:B------:R-:W-:Y:S01]  /*91f0*/  FFMA.FTZ R82, R82, R6.reuse, -R69 ;  /* 0x0000000652527223 */ /* 0x080fe20000010845 */
[-C--:B------:R-:W-:Y:S01]  /*9200*/  FFMA.FTZ R61, R81, R6.reuse, -R153 ;  /* 0x00000006513d7223 */ /* 0x080fe20000010899 */
[-C--:B------:R-:W-:Y:S01]  /*9210*/  FFMA.FTZ R83, R83, R6.reuse, -R69 ;  /* 0x0000000653537223 */ /* 0x080fe20000010845 */
[----:B------:R-:W2:Y:S01]  /*9220*/  MUFU.EX2 R17, R17 ;  /* 0x0000001100117308 */ /* 0x000ea20000000800 */
[----:B-1----:R-:W-:Y:S01]  /*9230*/  FADD.FTZ R36, R182, R5 ;  /* 0x00000005b6247221 */ /* 0x002fe20000010000 */
[-CC-:B------:R-:W-:Y:S01]  /*9240*/  FFMA.FTZ R154, R84, R6.reuse, -R153.reuse ;  /* 0x00000006549a7223 */ /* 0x180fe20000010899 */
[-C--:B------:R-:W-:Y:S01]  /*9250*/  FFMA.FTZ R65, R85, R6.reuse, -R153 ;  /* 0x0000000655417223 */ /* 0x080fe20000010899 */
[----:B------:R-:W-:-:S04]  /*9260*/  FFMA.FTZ R86, R86, R6, -R69 ;  /* 0x0000000656567223 */ /* 0x000fc80000010845 */
        /* <DEDUP_REMOVED lines=120> */
.L_x_7606:
[----:B------:R-:W-:Y:S01]  /*99f0*/  ULEA UR6, UR51, UR40, 0x3 ;  /* 0x0000002833067291 */ /* 0x000fe2000f8e183f */
[----:B------:R-:W-:Y:S01]  /*9a00*/  ISETP.GT.AND P1, PT, R8, UR50, PT ;  /* 0x0000003208007c0c */ /* 0x000fe2000bf24270 */
[----:B------:R-:W-:Y:S01]  /*9a10*/  UMOV UR52, UR45 ;  /* 0x0000002d00347c82 */ /* 0x000fe20008000000 */
[----:B------:R-:W-:Y:S01]  /*9a20*/  UMOV UR51, UR46 ;  /* 0x0000002e00337c82 */ /* 0x000fe20008000000 */
        /* <DEDUP_REMOVED lines=103> */
[----:B------:R-:W-:-:S07]  /*a0a0*/  IMAD.MOV.U32 R14, RZ, RZ, R8 ;  /* 0x000000ffff0e7224 */ /* 0x000fce00078e0008 */
.L_x_7596:
[----:B------:R-:W-:-:S13]  /*a0b0*/  ISETP.GE.AND P1, PT, R14, UR38, PT ;  /* 0x000000260e007c0c */ /* 0x000fda000bf26270 */
[----:B------:R-:W-:Y:S05]  /*a0c0*/  @!P1 BRA `(.L_x_7608) ;  /* 0x0000003000549947 */ /* 0x000fea0003800000 */
[C---:B------:R-:W-:Y:S01]  /*a0d0*/  VIADD R8, R16.reuse, 0x8 ;  /* 0x0000000810087836 */ /* 0x040fe20000000000 */
[----:B------:R-:W-:Y:S01]  /*a0e0*/  IADD3 R16, -R16, 0xb, RZ ;  /* 0x0000000b10107810 */ /* 0x000fe20007ffe1ff */
        /* <DEDUP_REMOVED lines=8> */
.L_x_7627:
[----:B------:R-:W-:Y:S01]  /*a170*/  UIADD3 UR46, UR54, 0x1, URZ ;  /* 0x00000001362e7890 */ /* 0x000fe2000fffe03f */
[----:B------:R-:W-:-:S03]  /*a180*/  ISETP.NE.AND P2, PT, RZ, UR39, PT ;  /* 0x00000027ff007c0c */ /* 0x000fc6000bf45270 */
[----:B------:R-:W-:-:S04]  /*a190*/  UISETP.NE.AND UP0, UPT, UR46, 0x2, UPT ;  /* 0x000000022e00788c */ /* 0x000fc8000bf05270 */
[----:B------:R-:W-:Y:S02]  /*a1a0*/  USEL UR45, URZ, 0x1, UP0 ;  /* 0x000000013f2d7887 */ /* 0x000fe40008000000 */
[----:B------:R-:W-:Y:S02]  /*a1b0*/  USEL UR46, UR46, URZ, UP0 ;  /* 0x0000003f2e2e7287 */ /* 0x000fe40008000000 */
[----:B------:R-:W-:Y:S02]  /*a1c0*/  ULOP3.LUT UR45, UR55, UR45, URZ, 0x3c, !UPT ;  /* 0x0000002d372d7292 */ /* 0x000fe4000f8e3c3f */
[----:B--2---:R-:W-:Y:S10]  /*a1d0*/  @P2 BRA `(.L_x_7609) ;  /* 0x00000000002c2947 */ /* 0x004ff40003800000 */
[----:B------:R-:W-:Y:S05]  /*a1e0*/  @!P0 BRA `(.L_x_7610) ;  /* 0x0000000000048947 */ /* 0x000fea0003800000 */
[----:B------:R-:W-:Y:S01]  /*a1f0*/  BPT.TRAP 0x1 ;  /* 0x000000040000795c */ /* 0x000fe20000300000 */
.L_x_7610:
[----:B------:R-:W-:Y:S01]  /*a200*/  ULEA UR6, UR46, UR40, 0x3 ;  /* 0x000000282e067291 */ /* 0x000fe2000f8e183f */
[----:B------:R-:W-:-:S05]  /*a210*/  IMAD.U32 R6, RZ, RZ, UR45 ;  /* 0x0000002dff067e24 */ /* 0x000fca000f8e00ff */
[----:B------:R-:W-:-:S04]  /*a220*/  SHF.L.U32 R6, R6, 0x1f, RZ ;  /* 0x0000001f06067819 */ /* 0x000fc800000006ff */
[----:B------:R0:W1:Y:S01]  /*a230*/  SYNCS.PHASECHK.TRANS64.TRYWAIT P1, [UR6+0x28830], R6 ;  /* 0x02883006ff0075a7 */ /* 0x0000620008020146 */
[----:B------:R-:W-:Y:S05]  /*a240*/  @!P0 BRA `(.L_x_7611) ;  /* 0x0000000000048947 */ /* 0x000fea0003800000 */
[----:B------:R-:W-:Y:S01]  /*a250*/  BPT.TRAP 0x1 ;  /* 0x000000040000795c */ /* 0x000fe20000300000 */
.L_x_7611:
[----:B-1----:R-:W-:Y:S05]  /*a260*/  @P1 BRA `(.L_x_7609) ;  /* 0x0000000000081947 */ /* 0x002fea0003800000 */
[----:B------:R-:W1:Y:S02]  /*a270*/  SYNCS.PHASECHK.TRANS64.TRYWAIT P1, [UR6+0x28830], R6 ;  /* 0x02883006ff0075a7 */ /* 0x000e640008020146 */
[----:B-1----:R-:W-:Y:S05]  /*a280*/  @!P1 BRA `(.L_x_7612) ;  /* 0x0000009400089947 */ /* 0x002fea0003800000 */
.L_x_7609:
[----:B------:R2:W-:Y:S01]  /*a290*/  BAR.SYNC.DEFER_BLOCKING R8, 0x100 ;  /* 0x000400080000751d */ /* 0x0005e20000010000 */
[----:B------:R-:W-:Y:S01]  /*a2a0*/  R2UR UR32, R10 ;  /* 0x000000000a2072ca */ /* 0x000fe200000e0000 */
[----:B------:R-:W-:Y:S01]  /*a2b0*/  ULEA UR34, UR46, UR44, 0xb ;  /* 0x0000002c2e227291 */ /* 0x000fe2000f8e583f */
[----:B------:R-:W-:-:S03]  /*a2c0*/  R2UR UR33, R11 ;  /* 0x000000000b2172ca */ /* 0x000fc600000e0000 */
        /* <DEDUP_REMOVED lines=12> */
[----:B------:R-:W-:Y:S01]  /*a390*/  WARPGROUP.ARRIVE ;  /* 0x00000000000079c5 */ /* 0x000fe20000000000 */
[----:B------:R-:W-:Y:S01]  /*a3a0*/  UMOV UR27, 0x40000040 ;  /* 0x40000040001b7882 */ /* 0x000fe20000000000 */
[----:B------:R-:W-:Y:S01]  /*a3b0*/  UIADD3 UR30, UR34, 0x406, URZ ;  /* 0x00000406221e7890 */ /* 0x000fe2000fffe03f */
[----:B------:R-:W-:-:S03]  /*a3c0*/  UMOV UR31, 0x40000040 ;  /* 0x40000040001f7882 */ /* 0x000fc60000000000 */
        /* <DEDUP_REMOVED lines=23> */
[----:B--2---:R-:W-:Y:S05]  /*a540*/  @P2 BRA `(.L_x_7613) ;  /* 0x00000000002c2947 */ /* 0x004fea0003800000 */
[----:B------:R-:W-:Y:S05]  /*a550*/  @!P0 BRA `(.L_x_7614) ;  /* 0x0000000000048947 */ /* 0x000fea0003800000 */
[----:B------:R-:W-:Y:S01]  /*a560*/  BPT.TRAP 0x1 ;  /* 0x000000040000795c */ /* 0x000fe20000300000 */
.L_x_7614:
[----:B------:R-:W-:Y:S01]  /*a570*/  ULEA UR6, UR54, UR40, 0x3 ;  /* 0x0000002836067291 */ /* 0x000fe2000f8e183f */
[----:B01----:R-:W-:-:S05]  /*a580*/  IMAD.U32 R6, RZ, RZ, UR55 ;  /* 0x00000037ff067e24 */ /* 0x003fca000f8e00ff */
[----:B------:R-:W-:-:S04]  /*a590*/  SHF.L.U32 R6, R6, 0x1f, RZ ;  /* 0x0000001f06067819 */ /* 0x000fc800000006ff */
[----:B------:R0:W1:Y:S01]  /*a5a0*/  SYNCS.PHASECHK.TRANS64.TRYWAIT P1, [UR6+0x28850], R6 ;  /* 0x02885006ff0075a7 */ /* 0x0000620008020146 */
[----:B------:R-:W-:Y:S05]  /*a5b0*/  @!P0 BRA `(.L_x_7615) ;  /* 0x0000000000048947 */ /* 0x000fea0003800000 */
[----:B------:R-:W-:Y:S01]  /*a5c0*/  BPT.TRAP 0x1 ;  /* 0x000000040000795c */ /* 0x000fe20000300000 */
.L_x_7615:
[----:B-1----:R-:W-:Y:S05]  /*a5d0*/  @P1 BRA `(.L_x_7613) ;  /* 0x0000000000081947 */ /* 0x002fea0003800000 */
[----:B------:R-:W1:Y:S02]  /*a5e0*/  SYNCS.PHASECHK.TRANS64.TRYWAIT P1, [UR6+0x28850], R6 ;  /* 0x02885006ff0075a7 */ /* 0x000e640008020146 */
[----:B-1----:R-:W-:Y:S05]  /*a5f0*/  @!P1 BRA `(.L_x_7616) ;  /* 0x0000009000449947 */ /* 0x002fea0003800000 */
.L_x_7613:
        /* <DEDUP_REMOVED lines=48> */
.L_x_7617:
[----:B------:R-:W-:Y:S01]  /*a900*/  UISETP.NE.AND UP1, UPT, UR42, URZ, UPT ;  /* 0x0000003f2a00728c */ /* 0x000fe2000bf25270 */
[----:B01----:R-:W-:Y:S01]  /*a910*/  IMAD.MOV.U32 R6, RZ, RZ, R0 ;  /* 0x000000ffff067224 */ /* 0x003fe200078e0000 */
[----:B------:R-:W-:Y:S01]  /*a920*/  UISETP.NE.AND UP0, UPT, UR41, URZ, UPT ;  /* 0x0000003f2900728c */ /* 0x000fe2000bf05270 */
[----:B------:R-:W-:Y:S01]  /*a930*/  IMAD.SHL.U32 R22, R14, 0x80, RZ ;  /* 0x000000800e167824 */ /* 0x000fe200078e00ff */
[----:B------:R-:W-:Y:S02]  /*a940*/  ULEA UR6, UR46, UR40, 0x3 ;  /* 0x000000282e067291 */ /* 0x000fe4000f8e183f */
[----:B------:R-:W-:Y:S02]  /*a950*/  PLOP3.LUT P1, PT, PT, PT, UP1, 0x80, 0x0 ;  /* 0x000000000000781c */ /* 0x000fe40003f2f018 */
[----:B------:R-:W-:Y:S01]  /*a960*/  PLOP3.LUT P2, PT, PT, PT, UP1, 0x80, 0x0 ;  /* 0x000000000000781c */ /* 0x000fe20003f4f018 */
[----:B------:R-:W-:Y:S01]  /*a970*/  UIADD3 UR6, UR6, 0x28840, URZ ;  /* 0x0002884006067890 */ /* 0x000fe2000fffe03f */
[----:B------:R-:W-:Y:S01]  /*a980*/  IADD3 R18, -R22, 0x1, RZ ;  /* 0x0000000116127810 */ /* 0x000fe20007ffe1ff */
[----:B------:R-:W-:-:S02]  /*a990*/  @UP1 ULDC UR7, c[0x0][0x44c] ;  /* 0x0001130000071ab9 */ /* 0x000fc40000000800 */
[----:B------:R-:W-:-:S06]  /*a9a0*/  UPRMT UR6, UR43, 0x654, UR6 ;  /* 0x000006542b067896 */ /* 0x000fcc0008000006 */
[----:B------:R-:W-:Y:S01]  /*a9b0*/  @P1 IMAD.HI.U32 R7, R0, UR7, RZ ;  /* 0x0000000700071c27 */ /* 0x000fe2000f8e00ff */
[----:B------:R-:W-:Y:S01]  /*a9c0*/  @UP1 ULDC UR7, c[0x0][0x450] ;  /* 0x0001140000071ab9 */ /* 0x000fe20000000800 */
[----:B------:R-:W-:Y:S01]  /*a9d0*/  PLOP3.LUT P1, PT, PT, PT, UP0, 0x40, 0x0 ;  /* 0x000000000000781c */ /* 0x000fe20003f2e808 */
[----:B------:R-:W-:Y:S02]  /*a9e0*/  SYNCS.ARRIVE.TRANS64.RED.A1T0 RZ, [UR6], RZ ;  /* 0x000000ffffff79a7 */ /* 0x000fe40008100406 */
[----:B------:R-:W-:Y:S01]  /*a9f0*/  @P2 SHF.R.U32.HI R6, RZ, UR7, R7 ;  /* 0x00000007ff062c19 */ /* 0x000fe20008011607 */
[----:B------:R-:W-:-:S04]  /*aa00*/  IMAD R7, R3, -0x2, R18 ;  /* 0xfffffffe03077824 */ /* 0x000fc800078e0212 */
[----:B------:R-:W0:Y:S01]  /*aa10*/  SHFL.IDX PT, R9, R6, RZ, 0x1c1f ;  /* 0x001c1fff06097589 */ /* 0x000e2200000e0000 */
[----:B------:R-:W-:-:S04]  /*aa20*/  IMAD R7, R2, UR53, R7 ;  /* 0x0000003502077c24 */ /* 0x000fc8000f8e0207 */
[----:B------:R-:W-:-:S04]  /*aa30*/  VIADD R7, R7, -UR52 ;  /* 0x8000003407077c36 */ /* 0x000fc80008000000 */
[C---:B------:R-:W-:Y:S02]  /*aa40*/  VIADD R152, R7.reuse, UR51 ;  /* 0x0000003307987c36 */ /* 0x040fe40008000000 */
[----:B------:R-:W-:Y:S02]  /*aa50*/  VIADD R154, R7, UR47 ;  /* 0x0000002f079a7c36 */ /* 0x000fe40008000000 */
[--C-:B0-----:R-:W-:Y:S02]  /*aa60*/  IMAD.IADD R7, R152, 0x1, R9.reuse ;  /* 0x0000000198077824 */ /* 0x101fe400078e0209 */
[----:B------:R-:W-:Y:S01]  /*aa70*/  IMAD.IADD R18, R154, 0x1, R9 ;  /* 0x000000019a127824 */ /* 0x000fe200078e0209 */
[----:B------:R-:W-:Y:S06]  /*aa80*/  @P1 BRA `(.L_x_7618) ;  /* 0x00000000005c1947 */ /* 0x000fec0003800000 */
[----:B------:R-:W-:Y:S01]  /*aa90*/  IMAD R9, R2, UR53, R9 ;  /* 0x0000003502097c24 */ /* 0x000fe2000f8e0209 */
[----:B------:R-:W-:Y:S03]  /*aaa0*/  BSSY B0, `(.L_x_7619) ;  /* 0x0000011000007945 */ /* 0x000fe60003800000 */
[----:B------:R-:W-:-:S05]  /*aab0*/  VIADD R9, R9, -UR52 ;  /* 0x8000003409097c36 */ /* 0x000fca0008000000 */
        /* <DEDUP_REMOVED lines=10> */
.L_x_7620:
[----:B------:R-:W-:-:S05]  /*ab60*/  IMAD.U32 R15, RZ, RZ, UR50 ;  /* 0x00000032ff0f7e24 */ /* 0x000fca000f8e00ff */
[----:B------:R-:W-:-:S13]  /*ab70*/  ISETP.NE.AND P1, PT, R15, 0x1, PT ;  /* 0x000000010f00780c */ /* 0x000fda0003f25270 */
[----:B------:R-:W0:Y:S02]  /*ab80*/  @P1 LDC.64 R20, c[0x0][0x9e8] ;  /* 0x00027a00ff141b82 */ /* 0x000e240000000a00 */
[----:B0-----:R-:W-:-:S05]  /*ab90*/  @P1 IMAD.HI.U32 R20, R9, R20, RZ ;  /* 0x0000001409141227 */ /* 0x001fca00078e00ff */
[----:B------:R-:W-:-:S07]  /*aba0*/  @P1 SHF.R.U32.HI R9, RZ, R21, R20 ;  /* 0x00000015ff091219 */ /* 0x000fce0000011614 */
.L_x_7621:
[----:B------:R-:W-:Y:S05]  /*abb0*/  BSYNC B0 ;  /* 0x0000000000007941 */ /* 0x000fea0003800000 */
.L_x_7619:
[----:B------:R-:W-:-:S04]  /*abc0*/  IMAD R20, R9, R15, -R22 ;  /* 0x0000000f09147224 */ /* 0x000fc800078e0a16 */
[----:B------:R-:W-:-:S05]  /*abd0*/  IMAD R20, R3, -0x2, R20 ;  /* 0xfffffffe03147824 */ /* 0x000fca00078e0214 */
[----:B------:R-:W-:Y:S02]  /*abe0*/  VIADDMNMX R7, R20, R15, R7, PT ;  /* 0x0000000f14077246 */ /* 0x000fe40003800107 */
[----:B------:R-:W-:-:S07]  /*abf0*/  VIMNMX R18, R18, R20, !PT ;  /* 0x0000001412127248 */ /* 0x000fce0007fe0100 */
.L_x_7618:
        /* <DEDUP_REMOVED lines=116> */
.L_x_7624:
[----:B------:R-:W-:-:S05]  /*b340*/  IMAD.U32 R24, RZ, RZ, UR50 ;  /* 0x00000032ff187e24 */ /* 0x000fca000f8e00ff */
[----:B------:R-:W-:-:S13]  /*b350*/  ISETP.NE.AND P2, PT, R24, 0x1, PT ;  /* 0x000000011800780c */ /* 0x000fda0003f45270 */
[----:B------:R-:W0:Y:S02]  /*b360*/  @P2 LDC.64 R158, c[0x0][0x9e8] ;  /* 0x00027a00ff9e2b82 */ /* 0x000e240000000a00 */
[----:B0-----:R-:W-:-:S05]  /*b370*/  @P2 IMAD.HI.U32 R6, R7, R158, RZ ;  /* 0x0000009e07062227 */ /* 0x001fca00078e00ff */
[----:B------:R-:W-:-:S07]  /*b380*/  @P2 SHF.R.U32.HI R7, RZ, R159, R6 ;  /* 0x0000009fff072219 */ /* 0x000fce0000011606 */
.L_x_7625:
[----:B------:R-:W-:Y:S05]  /*b390*/  BSYNC B0 ;  /* 0x0000000000007941 */ /* 0x000fea0003800000 */
.L_x_7623:
[----:B------:R-:W-:-:S04]  /*b3a0*/  IMAD R6, R7, R24, -R22 ;  /* 0x0000001807067224 */ /* 0x000fc800078e0a16 */
[----:B------:R-:W-:-:S05]  /*b3b0*/  IMAD R7, R3, -0x2, R6 ;  /* 0xfffffffe03077824 */ /* 0x000fca00078e0206 */
[----:B------:R-:W-:Y:S02]  /*b3c0*/  VIADDMNMX R18, R7, R24, R18, PT ;  /* 0x0000001807127246 */ /* 0x000fe40003800112 */
[----:B------:R-:W-:-:S07]  /*b3d0*/  VIMNMX R20, R20, R7, !PT ;  /* 0x0000000714147248 */ /* 0x000fce0007fe0100 */
.L_x_7622:
        /* <DEDUP_REMOVED lines=268> */
[----:B------:R-:W3:Y:S01]  /*c4a0*/  MUFU.EX2 R22, R22 ;  /* 0x0000001600167308 */ /* 0x000ee20000000800 */
        /* <DEDUP_REMOVED lines=22> */
[----:B---3--:R-:W-:Y:S01]  /*c610*/  FADD.FTZ R59, R69, R40 ;  /* 0x00000028453b7221 */ /* 0x008fe20000010000 */
[----:B------:R-:W-:Y:S01]  /*c620*/  FADD.FTZ R5, R51, R4 ;  /* 0x0000000433057221 */ /* 0x000fe20000010000 */
[-CC-:B------:R-:W-:Y:S01]  /*c630*/  FFMA.FTZ R40, R67, R6.reuse, -R12.reuse ;  /* 0x0000000643287223 */ /* 0x180fe2000001080c */
[----:B------:R-:W-:Y:S02]  /*c640*/  FFMA.FTZ R12, R87, R6, -R12 ;  /* 0x00000006570c7223 */ /* 0x000fe4000001080c */
[----:B------:R-:W-:Y:S02]  /*c650*/  FADD.FTZ R4, R174, R5 ;  /* 0x00000005ae047221 */ /* 0x000fe40000010000 */
[----:B------:R-:W3:Y:S01]  /*c660*/  MUFU.EX2 R28, R28 ;  /* 0x0000001c001c7308 */ /* 0x000ee20000000800 */
[----:B-1----:R-:W-:Y:S01]  /*c670*/  FADD.FTZ R42, R26, R59 ;  /* 0x0000003b1a2a7221 */ /* 0x002fe20000010000 */
[----:B------:R-:W-:-:S04]  /*c680*/  FADD.FTZ R5, R55, R4 ;  /* 0x0000000437057221 */ /* 0x000fc80000010000 */
[----:B------:R-:W-:Y:S02]  /*c690*/  FADD.FTZ R4, R168, R5 ;  /* 0x00000005a8047221 */ /* 0x000fe40000010000 */
[----:B------:R-:W1:Y:S01]  /*c6a0*/  MUFU.EX2 R43, R43 ;  /* 0x0000002b002b7308 */ /* 0x000e620000000800 */
[----:B0-----:R-:W-:-:S07]  /*c6b0*/  FADD.FTZ R59, R39, R42 ;  /* 0x0000002a273b7221 */ /* 0x001fce0000010000 */
[----:B------:R-:W0:Y:S01]  /*c6c0*/  MUFU.EX2 R30, R30 ;  /* 0x0000001e001e7308 */ /* 0x000e220000000800 */
[----:B---3--:R-:W-:-:S07]  /*c6d0*/  FADD.FTZ R42, R28, R59 ;  /* 0x0000003b1c2a7221 */ /* 0x008fce0000010000 */
[----:B------:R-:W3:Y:S01]  /*c6e0*/  MUFU.EX2 R47, R47 ;  /* 0x0000002f002f7308 */ /* 0x000ee20000000800 */
[----:B-1----:R-:W-:-:S07]  /*c6f0*/  FADD.FTZ R59, R43, R42 ;  /* 0x0000002a2b3b7221 */ /* 0x002fce0000010000 */
[----:B------:R-:W1:Y:S01]  /*c700*/  MUFU.EX2 R169, R169 ;  /* 0x000000a900a97308 */ /* 0x000e620000000800 */
[----:B0-----:R-:W-:Y:S01]  /*c710*/  FADD.FTZ R42, R30, R59 ;  /* 0x0000003b1e2a7221 */ /* 0x001fe20000010000 */
[----:B------:R-:W-:-:S06]  /*c720*/  FADD.FTZ R59, R45, R4 ;  /* 0x000000042d3b7221 */ /* 0x000fcc0000010000 */
[----:B------:R-:W0:Y:S01]  /*c730*/  MUFU.EX2 R32, R32 ;  /* 0x0000002000207308 */ /* 0x000e220000000800 */
[----:B---3--:R-:W-:-:S07]  /*c740*/  FADD.FTZ R42, R47, R42 ;  /* 0x0000002a2f2a7221 */ /* 0x008fce0000010000 */
[----:B------:R-:W3:Y:S01]  /*c750*/  MUFU.EX2 R171, R171 ;  /* 0x000000ab00ab7308 */ /* 0x000ee20000000800 */
[----:B-1----:R-:W-:Y:S01]  /*c760*/  FADD.FTZ R5, R169, R42 ;  /* 0x0000002aa9057221 */ /* 0x002fe20000010000 */
[----:B------:R-:W-:-:S04]  /*c770*/  FADD.FTZ R42, R170, R59 ;  /* 0x0000003baa2a7221 */ /* 0x000fc80000010000 */
[----:B------:R-:W-:Y:S02]  /*c780*/  FADD.FTZ R59, R41, R42 ;  /* 0x0000002a293b7221 */ /* 0x000fe40000010000 */
[----:B------:R-:W1:Y:S01]  /*c790*/  MUFU.EX2 R34, R34 ;  /* 0x0000002200227308 */ /* 0x000e620000000800 */
[----:B0-----:R-:W-:Y:S01]  /*c7a0*/  FADD.FTZ R4, R32, R5 ;  /* 0x0000000520047221 */ /* 0x001fe20000010000 */
[----:B------:R-:W-:-:S06]  /*c7b0*/  FADD.FTZ R42, R164, R59 ;  /* 0x0000003ba42a7221 */ /* 0x000fcc0000010000 */
[----:B------:R-:W0:Y:S01]  /*c7c0*/  MUFU.EX2 R13, R13 ;  /* 0x0000000d000d7308 */ /* 0x000e220000000800 */
[----:B---3--:R-:W-:-:S07]  /*c7d0*/  FADD.FTZ R5, R171, R4 ;  /* 0x00000004ab057221 */ /* 0x008fce0000010000 */
[----:B------:R-:W3:Y:S01]  /*c7e0*/  MUFU.EX2 R36, R36 ;  /* 0x0000002400247308 */ /* 0x000ee20000000800 */
[----:B-1----:R-:W-:-:S07]  /*c7f0*/  FADD.FTZ R4, R34, R5 ;  /* 0x0000000522047221 */ /* 0x002fce0000010000 */
[----:B------:R-:W1:Y:S01]  /*c800*/  MUFU.EX2 R167, R167 ;  /* 0x000000a700a77308 */ /* 0x000e620000000800 */
[----:B0-----:R-:W-:-:S07]  /*c810*/  FADD.FTZ R5, R13, R4 ;  /* 0x000000040d057221 */ /* 0x001fce0000010000 */
[----:B------:R-:W0:Y:S01]  /*c820*/  MUFU.EX2 R38, R38 ;  /* 0x0000002600267308 */ /* 0x000e220000000800 */
[----:B---3--:R-:W-:-:S07]  /*c830*/  FADD.FTZ R4, R36, R5 ;  /* 0x0000000524047221 */ /* 0x008fce0000010000 */
[----:B------:R-:W3:Y:S01]  /*c840*/  MUFU.EX2 R161, R161 ;  /* 0x000000a100a17308 */ /* 0x000ee20000000800 */
[----:B-1----:R-:W-:-:S07]  /*c850*/  FADD.FTZ R5, R167, R4 ;  /* 0x00000004a7057221 */ /* 0x002fce0000010000 */
[----:B------:R-:W1:Y:S01]  /*c860*/  MUFU.EX2 R40, R40 ;  /* 0x0000002800287308 */ /* 0x000e620000000800 */
[----:B0-----:R-:W-:-:S07]  /*c870*/  FADD.FTZ R4, R38, R5 ;  /* 0x0000000526047221 */ /* 0x001fce0000010000 */
[----:B------:R0:W-:Y:S01]  /*c880*/  MUFU.EX2 R157, R49 ;  /* 0x00000031009d7308 */ /* 0x0001e20000000800 */
[----:B---3--:R-:W-:-:S07]  /*c890*/  FADD.FTZ R5, R161, R4 ;  /* 0x00000004a1057221 */ /* 0x008fce0000010000 */
[----:B------:R-:W3:Y:S01]  /*c8a0*/  MUFU.EX2 R163, R163 ;  /* 0x000000a300a37308 */ /* 0x000ee20000000800 */
        /* <DEDUP_REMOVED lines=8> */
[----:B---3--:R-:W-:-:S03]  /*c930*/  FADD.FTZ R4, R163, R4 ;  /* 0x00000004a3047221 */ /* 0x008fc60000010000 */
[----:B------:R-:W-:-:S03]  /*c940*/  FADD.FTZ R42, R162, R49 ;  /* 0x00000031a22a7221 */ /* 0x000fc60000010000 */
[----:B------:R-:W3:Y:S01]  /*c950*/  MUFU.EX2 R21, R21 ;  /* 0x0000001500157308 */ /* 0x000ee20000000800 */
[----:B------:R-:W-:Y:S01]  /*c960*/  FADD.FTZ R5, R19, R42 ;  /* 0x0000002a13057221 */ /* 0x000fe20000010000 */
[----:B0-----:R-:W-:-:S04]  /*c970*/  FADD.FTZ R4, R71, R4 ;  /* 0x0000000447047221 */ /* 0x001fc80000010000 */
[----:B------:R-:W-:Y:S02]  /*c980*/  FADD.FTZ R4, R157, R4 ;  /* 0x000000049d047221 */ /* 0x000fe40000010000 */
[----:B------:R-:W0:Y:S01]  /*c990*/  MUFU.EX2 R75, R75 ;  /* 0x0000004b004b7308 */ /* 0x000e220000000800 */
[----:B-1----:R-:W-:-:S07]  /*c9a0*/  FADD.FTZ R42, R156, R5 ;  /* 0x000000059c2a7221 */ /* 0x002fce0000010000 */
[----:B------:R-:W1:Y:S01]  /*c9b0*/  MUFU.EX2 R158, R158 ;  /* 0x0000009e009e7308 */ /* 0x000e620000000800 */
[----:B---3--:R-:W-:-:S07]  /*c9c0*/  FADD.FTZ R5, R21, R42 ;  /* 0x0000002a15057221 */ /* 0x008fce0000010000 */
[----:B------:R-:W3:Y:S01]  /*c9d0*/  MUFU.EX2 R53, R53 ;  /* 0x0000003500357308 */ /* 0x000ee20000000800 */
[----:B0-----:R-:W-:-:S07]  /*c9e0*/  FADD.FTZ R4, R75, R4 ;  /* 0x000000044b047221 */ /* 0x001fce0000010000 */
        /* <DEDUP_REMOVED lines=19> */
[----:B-1----:R-:W-:Y:S01]  /*cb20*/  FADD.FTZ R4, R155, R4 ;  /* 0x000000049b047221 */ /* 0x002fe20000010000 */
[----:B---3--:R-:W-:-:S03]  /*cb30*/  FADD.FTZ R5, R29, R42 ;  /* 0x0000002a1d057221 */ /* 0x008fc60000010000 */
[----:B0-----:R-:W-:Y:S01]  /*cb40*/  FADD.FTZ R4, R12, R4 ;  /* 0x000000040c047221 */ /* 0x001fe20000010000 */
[----:B------:R-:W-:Y:S06]  /*cb50*/  @!P0 BRA `(.L_x_7626) ;  /* 0x0000000000048947 */ /* 0x000fec0003800000 */
[----:B------:R-:W-:Y:S01]  /*cb60*/  BPT.TRAP 0x1 ;  /* 0x000000040000795c */ /* 0x000fe20000300000 */
.L_x_7626:
        /* <DEDUP_REMOVED lines=107> */
.L_x_7608:
[----:B------:R-:W-:Y:S06]  /*d220*/  BAR.ARV 0x8, 0x180 ;  /* 0x0206000000007b1d */ /* 0x000fec0000002000 */
[----:B------:R-:W-:Y:S05]  /*d230*/  @!P0 BRA `(.L_x_7628) ;  /* 0x0000000000048947 */ /* 0x000fea0003800000 */
[----:B------:R-:W-:Y:S01]  /*d240*/  BPT.TRAP 0x1 ;  /* 0x000000040000795c */ /* 0x000fe20000300000 */
.L_x_7628:
[----:B------:R-:W-:Y:S01]  /*d250*/  ULEA UR5, UR46, UR40, 0x3 ;  /* 0x000000282e057291 */ /* 0x000fe2000f8e183f */
[----:B------:R-:W-:-:S05]  /*d260*/  IMAD.U32 R0, RZ, RZ, UR45 ;  /* 0x0000002dff007e24 */ /* 0x000fca000f8e00ff */
[----:B------:R-:W-:-:S04]  /*d270*/  SHF.L.U32 R0, R0, 0x1f, RZ ;  /* 0x0000001f00007819 */ /* 0x000fc800000006ff */
[----:B------:R0:W1:Y:S01]  /*d280*/  SYNCS.PHASECHK.TRANS64.TRYWAIT P1, [UR5+0x28850], R0 ;  /* 0x02885000ff0075a7 */ /* 0x0000620008020145 */
[----:B------:R-:W-:Y:S05]  /*d290*/  @!P0 BRA `(.L_x_7629) ;  /* 0x0000000000048947 */ /* 0x000fea0003800000 */
[----:B------:R-:W-:Y:S01]  /*d2a0*/  BPT.TRAP 0x1 ;  /* 0x000000040000795c */ /* 0x000fe20000300000 */
.L_x_7629:
[----:B-1----:R-:W-:Y:S05]  /*d2b0*/  @P1 BRA `(.L_x_7630) ;  /* 0x0000000000081947 */ /* 0x002fea0003800000 */
[----:B------:R-:W1:Y:S02]  /*d2c0*/  SYNCS.PHASECHK.TRANS64.TRYWAIT P1, [UR5+0x28850], R0 ;  /* 0x02885000ff0075a7 */ /* 0x000e640008020145 */
[----:B-1----:R-:W-:Y:S05]  /*d2d0*/  @!P1 BRA `(.L_x_7631) ;  /* 0x0000006400249947 */ /* 0x002fea0003800000 */
.L_x_7630:
[----:B------:R-:W-:Y:S01]  /*d2e0*/  UIADD3 UR40, UR40, 0x400, URZ ;  /* 0x0000040028287890 */ /* 0x000fe2000fffe03f */
[----:B------:R-:W-:Y:S01]  /*d2f0*/  WARPGROUP.ARRIVE ;  /* 0x00000000000079c5 */ /* 0x000fe20000000000 */
[----:B------:R-:W-:Y:S01]  /*d300*/  UMOV UR47, 0x40000040 ;  /* 0x40000040002f7882 */ /* 0x000fe20000000000 */
[----:B------:R-:W-:Y:S01]  /*d310*/  UMOV UR7, 0x40000040 ;  /* 0x4000004000077882 */ /* 0x000fe20000000000 */
[----:B------:R-:W-:Y:S01]  /*d320*/  USHF.R.U32.HI UR40, URZ, 0x4, UR40 ;  /* 0x000000043f287899 */ /* 0x000fe20008011628 */
[----:B01----:R-:W0:Y:S01]  /*d330*/  SHFL.BFLY PT, R0, R5, 0x2, 0x1f ;  /* 0x0c401f0005007f89 */ /* 0x003e2200000e0000 */
[----:B------:R-:W-:Y:S02]  /*d340*/  IMAD.MOV.U32 R8, RZ, RZ, RZ ;  /* 0x000000ffff087224 */ /* 0x000fe400078e00ff */
[----:B------:R-:W-:Y:S01]  /*d350*/  ULOP3.LUT UR40, UR40, 0x3fff, URZ, 0xc0, !UPT ;  /* 0x00003fff28287892 */ /* 0x000fe2000f8ec03f */
[----:B------:R-:W1:Y:S03]  /*d360*/  SHFL.BFLY PT, R3, R4, 0x2, 0x1f ;  /* 0x0c401f0004037f89 */ /* 0x000e6600000e0000 */
[----:B------:R-:W-:-:S04]  /*d370*/  ULOP3.LUT UR40, UR40, 0x4000000, URZ, 0xfc, !UPT ;  /* 0x0400000028287892 */ /* 0x000fc8000f8efc3f */
[----:B------:R-:W-:-:S04]  /*d380*/  ULEA UR46, UR46, UR40, 0xb ;  /* 0x000000282e2e7291 */ /* 0x000fc8000f8e583f */
[----:B------:R-:W-:-:S05]  /*d390*/  UIADD3 UR4, UR46, 0x80, URZ ;  /* 0x000000802e047890 */ /* 0x000fca000fffe03f */
[----:B------:R-:W-:Y:S01]  /*d3a0*/  HGMMA.64x128x16.F32 R88, R180, gdesc[UR44].tnspB, R88, gsb0 ;  /* 0x41e0002cb4587df0 */ /* 0x000fe20008000858 */
[----:B------:R-:W-:Y:S01]  /*d3b0*/  UMOV UR47, 0x40000040 ;  /* 0x40000040002f7882 */ /* 0x000fe20000000000 */
[----:B------:R-:W-:Y:S01]  /*d3c0*/  UMOV UR6, UR4 ;  /* 0x0000000400067c82 */ /* 0x000fe20008000000 */
[----:B------:R-:W-:Y:S01]  /*d3d0*/  UIADD3 UR4, UR46, 0x100, URZ ;  /* 0x000001002e047890 */ /* 0x000fe2000fffe03f */
[----:B0-----:R-:W-:Y:S01]  /*d3e0*/  FADD.FTZ R0, R0, R5 ;  /* 0x0000000500007221 */ /* 0x001fe20000010000 */
[----:B-1----:R-:W-:Y:S01]  /*d3f0*/  FADD.FTZ R2, R3, R4 ;  /* 0x0000000403027221 */ /* 0x002fe20000010000 */
[----:B------:R-:W-:-:S03]  /*d400*/  IMAD.MOV.U32 R4, RZ, RZ, RZ ;  /* 0x000000ffff047224 */ /* 0x000fc600078e00ff */
[----:B------:R-:W0:Y:S04]  /*d410*/  SHFL.BFLY PT, R3, R0, 0x1, 0x1f ;  /* 0x0c201f0000037f89 */ /* 0x000e2800000e0000 */
[----:B------:R-:W1:Y:S01]  /*d420*/  SHFL.BFLY PT, R11, R2, 0x1, 0x1f ;  /* 0x0c201f00020b7f89 */ /* 0x000e6200000e0000 */
[----:B0-----:R-:W-:Y:S01]  /*d430*/  FADD.FTZ R12, R0, R3 ;  /* 0x00000003000c7221 */ /* 0x001fe20000010000 */
[----:B------:R-:W-:Y:S02]  /*d440*/  IMAD.MOV.U32 R3, RZ, RZ, -0x800000 ;  /* 0xff800000ff037424 */ /* 0x000fe400078e00ff */
[----:B------:R-:W-:Y:S02]  /*d450*/  IMAD.MOV.U32 R0, RZ, RZ, -0x800000 ;  /* 0xff800000ff007424 */ /* 0x000fe400078e00ff */
[----:B-1----:R-:W-:Y:S01]  /*d460*/  FADD.FTZ R11, R2, R11 ;  /* 0x0000000b020b7221 */ /* 0x002fe20000010000 */
[----:B------:R-:W-:-:S04]  /*d470*/  FSETP.NE.FTZ.AND P1, PT, R12, RZ, PT ;  /* 0x000000ff0c00720b */ /* 0x000fc80003f35000 */
[----:B------:R-:W-:-:S09]  /*d480*/  FSETP.NE.FTZ.AND P2, PT, R11, RZ, PT ;  /* 0x000000ff0b00720b */ /* 0x000fd20003f55000 */
[----:B------:R-:W0:Y:S01]  /*d490*/  @P1 MUFU.LG2 R5, R12 ;  /* 0x0000000c00051308 */ /* 0x000e220000000c00 */
[----:B------:R-:W-:-:S03]  /*d4a0*/  @P1 FMUL.FTZ R2, R6, 0.69314718246459960938 ;  /* 0x3f31721806021820 */ /* 0x000fc60000410000 */
[----:B------:R-:W-:-:S04]  /*d4b0*/  @P2 FMUL.FTZ R13, R6, 0.69314718246459960938 ;  /* 0x3f317218060d2820 */ /* 0x000fc80000410000 */
[----:B------:R-:W1:Y:S08]  /*d4c0*/  @P2 MUFU.LG2 R10, R11 ;  /* 0x0000000b000a2308 */ /* 0x000e700000000c00 */
[----:B------:R3:W4:Y:S01]  /*d4d0*/  @P1 MUFU.RCP R4, R12 ;  /* 0x0000000c00041308 */ /* 0x0007220000001000 */
        /* <DEDUP_REMOVED lines=39> */
[----:B------:R-:W-:-:S07]  /*d750*/  WARPGROUP.ARRIVE ;  /* 0x00000000000079c5 */ /* 0x000fce0000000000 */
[----:B------:R-:W-:Y:S03]  /*d760*/  HGMMA.64x128x16.F32 R88, R152, gdesc[UR44].tnspB, R88, gsb0 ;  /* 0x41e0002c98587df0 */ /* 0x000fe60008000858 */
[----:B------:R-:W-:Y:S02]  /*d770*/  WARPGROUP.DEPBAR.LE gsb0, 0x0 ;  /* 0x00008000000079c5 */ /* 0x000fe40000010000 */
[----:B0--34-:R-:W-:Y:S05]  /*d780*/  @!P0 BRA `(.L_x_7632) ;  /* 0x0000000000048947 */ /* 0x019fea0003800000 */
[----:B------:R-:W-:Y:S01]  /*d790*/  BPT.TRAP 0x1 ;  /* 0x000000040000795c */ /* 0x000fe20000300000 */
.L_x_7632:
        /* <DEDUP_REMOVED lines=68> */
.L_x_7554:
[----:B------:R-:W-:Y:S05]  /*dbe0*/  @P0 BRA `(.L_x_7633) ;  /* 0x00000014004c0947 */ /* 0x000fea0003800000 */
[----:B------:R-:W0:Y:S01]  /*dbf0*/  S2R R2, SR_TID.X ;  /* 0x0000000000027919 */ /* 0x000e220000002100 */
[----:B------:R-:W1:Y:S01]  /*dc00*/  LDC R17, c[0x0][0xbe8] ;  /* 0x0002fa00ff117b82 */ /* 0x000e620000000800 */
[----:B------:R-:W-:Y:S02]  /*dc10*/  USHF.R.S32.HI UR7, URZ, 0x1f, UR37 ;  /* 0x0000001f3f077899 */ /* 0x000fe40008011425 */
[----:B--2---:R-:W-:Y:S01]  /*dc20*/  IMAD R16, RZ, RZ, -UR37 ;  /* 0x80000025ff107e24 */ /* 0x004fe2000f8e02ff */
        /* <DEDUP_REMOVED lines=9> */
[----:B------:R-:W4:Y:S01]  /*dcc0*/  S2UR UR11, SR_CTAID.Y ;  /* 0x00000000000b79c3 */ /* 0x000f220000002600 */
[----:B------:R-:W-:-:S07]  /*dcd0*/  UIMAD UR7, UR7, UR8, URZ ;  /* 0x00000008070772a4 */ /* 0x000fce000f8e023f */
[----:B------:R-:W-:Y:S01]  /*dce0*/  BAR.SYNC.DEFER_BLOCKING 0x1, 0x100 ;  /* 0x0044000000007b1d */ /* 0x000fe20000010000 */
[----:B-1----:R-:W-:-:S07]  /*dcf0*/  ISETP.NE.AND P0, PT, R17, 0x1, PT ;  /* 0x000000011100780c */ /* 0x002fce0003f05270 */
[----:B------:R-:W4:Y:S01]  /*dd00*/  LDC R21, c[0x0][0xc50] ;  /* 0x00031400ff157b82 */ /* 0x000f220000000800 */
[----:B0-----:R-:W-:Y:S01]  /*dd10*/  VIADD R4, R2, 0xffffff80 ;  /* 0xffffff8002047836 */ /* 0x001fe20000000000 */
[----:B---3--:R-:W-:-:S06]  /*dd20*/  USHF.R.S32.HI UR10, URZ, 0x1f, UR12 ;  /* 0x0000001f3f0a7899 */ /* 0x008fcc000801140c */
[----:B------:R-:W0:Y:S01]  /*dd30*/  LDC.64 R14, c[0x0][0xb40] ;  /* 0x0002d000ff0e7b82 */ /* 0x000e220000000a00 */
[----:B------:R-:W-:-:S04]  /*dd40*/  SHF.R.S32.HI R5, RZ, 0x1f, R4 ;  /* 0x0000001fff057819 */ /* 0x000fc80000011404 */
[----:B------:R-:W-:-:S03]  /*dd50*/  LEA.HI R2, R5, R4, RZ, 0x7 ;  /* 0x0000000405027211 */ /* 0x000fc600078f38ff */
[----:B------:R-:W1:Y:S01]  /*dd60*/  @P0 LDC R13, c[0x0][0xbf0] ;  /* 0x0002fc00ff0d0b82 */ /* 0x000e620000000800 */
[----:B------:R-:W-:Y:S02]  /*dd70*/  LEA.HI R5, R5, R4, RZ, 0x2 ;  /* 0x0000000405057211 */ /* 0x000fe400078f10ff */
[----:B------:R-:W-:Y:S02]  /*dd80*/  LOP3.LUT R7, R2, 0xffffff80, RZ, 0xc0, !PT ;  /* 0xffffff8002077812 */ /* 0x000fe400078ec0ff */
[----:B------:R-:W-:-:S03]  /*dd90*/  LOP3.LUT R5, R5, 0xfffffffc, RZ, 0xc0, !PT ;  /* 0xfffffffc05057812 */ /* 0x000fc600078ec0ff */
[C---:B------:R-:W-:Y:S01]  /*dda0*/  IMAD.IADD R18, R4.reuse, 0x1, -R7 ;  /* 0x0000000104127824 */ /* 0x040fe200078e0a07 */
[----:B------:R-:W-:Y:S01]  /*ddb0*/  SHF.R.S32.HI R7, RZ, 0x7, R2 ;  /* 0x00000007ff077819 */ /* 0x000fe20000011402 */
[----:B------:R-:W-:Y:S01]  /*ddc0*/  IMAD.IADD R5, R4, 0x1, -R5 ;  /* 0x0000000104057824 */ /* 0x000fe200078e0a05 */
[----:B------:R-:W3:Y:S01]  /*ddd0*/  @P0 LDC R27, c[0x0][0xbec] ;  /* 0x0002fb00ff1b0b82 */ /* 0x000ee20000000800 */
[----:B----4-:R-:W-:Y:S01]  /*dde0*/  IMAD R21, R21, R16, UR11 ;  /* 0x0000000b15157e24 */ /* 0x010fe2000f8e0210 */
[----:B------:R-:W-:Y:S02]  /*ddf0*/  SHF.R.S32.HI R9, RZ, 0x1f, R18 ;  /* 0x0000001fff097819 */ /* 0x000fe40000011412 */
[----:B------:R-:W-:Y:S01]  /*de00*/  LEA.HI R2, R2, R7, RZ, 0x1 ;  /* 0x0000000702027211 */ /* 0x000fe200078f08ff */
[----:B0-----:R-:W-:Y:S01]  /*de10*/  IMAD R12, R14, UR10, RZ ;  /* 0x0000000a0e0c7c24 */ /* 0x001fe2000f8e02ff */
[----:B------:R-:W-:Y:S02]  /*de20*/  LEA.HI R23, R9, R18, RZ, 0x2 ;  /* 0x0000001209177211 */ /* 0x000fe400078f10ff */
[----:B------:R-:W-:Y:S01]  /*de30*/  LOP3.LUT R2, R2, 0x3fffffe, RZ, 0xc0, !PT ;  /* 0x03fffffe02027812 */ /* 0x000fe200078ec0ff */
[----:B------:R-:W0:Y:S01]  /*de40*/  @P0 LDC R20, c[0x0][0xbf0] ;  /* 0x0002fc00ff140b82 */ /* 0x000e220000000800 */
[----:B------:R-:W-:-:S02]  /*de50*/  SHF.R.S32.HI R6, RZ, 0x2, R23 ;  /* 0x00000002ff067819 */ /* 0x000fc40000011417 */
[----:B------:R-:W-:Y:S01]  /*de60*/  SHF.R.S32.HI R11, RZ, 0x1f, R23 ;  /* 0x0000001fff0b7819 */ /* 0x000fe20000011417 */
[----:B------:R-:W-:Y:S01]  /*de70*/  IMAD.IADD R2, R7, 0x1, -R2 ;  /* 0x0000000107027824 */ /* 0x000fe200078e0a02 */
[----:B------:R-:W-:Y:S02]  /*de80*/  LEA.HI R9, R9, R18, RZ, 0x5 ;  /* 0x0000001209097211 */ /* 0x000fe400078f28ff */
[----:B------:R-:W-:Y:S02]  /*de90*/  LEA.HI R11, R11, R6, RZ, 0x3 ;  /* 0x000000060b0b7211 */ /* 0x000fe400078f18ff */
[----:B------:R-:W-:Y:S02]  /*dea0*/  SHF.R.S32.HI R7, RZ, 0x5, R9 ;  /* 0x00000005ff077819 */ /* 0x000fe40000011409 */
[----:B------:R-:W-:Y:S01]  /*deb0*/  LOP3.LUT R11, R11, 0xfffffff8, RZ, 0xc0, !PT ;  /* 0xfffffff80b0b7812 */ /* 0x000fe200078ec0ff */
[----:B------:R-:W4:Y:S01]  /*dec0*/  @P0 LDC R9, c[0x0][0xbec] ;  /* 0x0002fb00ff090b82 */ /* 0x000f220000000800 */
[----:B------:R-:W-:-:S03]  /*ded0*/  LOP3.LUT R23, R23, 0x7ffffffc, RZ, 0xc0, !PT ;  /* 0x7ffffffc17177812 */ /* 0x000fc600078ec0ff */
[----:B------:R-:W-:Y:S01]  /*dee0*/  IMAD.IADD R4, R6, 0x1, -R11 ;  /* 0x0000000106047824 */ /* 0x000fe200078e0a0b */
[----:B------:R-:W-:-:S03]  /*def0*/  LEA.HI R6, R5, R5, RZ, 0x1 ;  /* 0x0000000505067211 */ /* 0x000fc600078f08ff */
[----:B------:R-:W5:Y:S01]  /*df00*/  LDC.64 R10, c[0x0][0xbd8] ;  /* 0x0002f600ff0a7b82 */ /* 0x000f620000000a00 */
        /* <DEDUP_REMOVED lines=13> */
[----:B--2---:R-:W-:Y:S02]  /*dfe0*/  IMAD R2, R19, 0x80, R2 ;  /* 0x0000008013027824 */ /* 0x004fe400078e0202 */
[----:B------:R-:W-:Y:S01]  /*dff0*/  IMAD.U32 R7, RZ, RZ, UR6 ;  /* 0x00000006ff077e24 */ /* 0x000fe2000f8e00ff */
[----:B------:R-:W-:Y:S01]  /*e000*/  ULDC.64 UR6, c[0x0][0xb48] ;  /* 0x0002d20000067ab9 */ /* 0x000fe20000000a00 */
[C---:B-----5:R-:W-:Y:S02]  /*e010*/  IMAD R8, R10.reuse, UR10, RZ ;  /* 0x0000000a0a087c24 */ /* 0x060fe4000f8e02ff */
[----:B------:R-:W-:-:S04]  /*e020*/  IMAD.WIDE.U32 R4, R10, UR12, R4 ;  /* 0x0000000c0a047c25 */ /* 0x000fc8000f8e0004 */
[----:B------:R-:W-:Y:S02]  /*e030*/  IMAD R11, R11, UR12, R8 ;  /* 0x0000000c0b0b7c24 */ /* 0x000fe4000f8e0208 */
[----:B------:R-:W-:Y:S02]  /*e040*/  IMAD R8, R19, 0x80, R6 ;  /* 0x0000008013087824 */ /* 0x000fe400078e0206 */
[----:B------:R-:W-:Y:S01]  /*e050*/  IMAD.U32 R6, RZ, RZ, UR4 ;  /* 0x00000004ff067e24 */ /* 0x000fe2000f8e00ff */
[----:B------:R-:W-:Y:S01]  /*e060*/  ULDC.64 UR4, c[0x0][0xbe0] ;  /* 0x0002f80000047ab9 */ /* 0x000fe20000000a00 */
[----:B----4-:R-:W-:-:S04]  /*e070*/  @P0 IMAD.HI.U32 R10, R8, R9, RZ ;  /* 0x00000009080a0227 */ /* 0x010fc800078e00ff */
[----:B------:R-:W-:Y:S01]  /*e080*/  IMAD.MOV.U32 R9, RZ, RZ, R8 ;  /* 0x000000ffff097224 */ /* 0x000fe200078e0008 */
[----:B-1----:R-:W-:Y:S01]  /*e090*/  @P0 SHF.R.U32.HI R9, RZ, R13, R10 ;  /* 0x0000000dff090219 */ /* 0x002fe2000001160a */
[----:B------:R-:W-:Y:S01]  /*e0a0*/  IMAD R13, R15, UR12, R12 ;  /* 0x0000000c0f0d7c24 */ /* 0x000fe2000f8e020c */
[----:B------:R-:W-:Y:S01]  /*e0b0*/  SHF.R.S32.HI R12, RZ, 0x1f, R21 ;  /* 0x0000001fff0c7819 */ /* 0x000fe20000011415 */
[----:B------:R-:W-:-:S04]  /*e0c0*/  IMAD.WIDE.U32 R6, R14, UR12, R6 ;  /* 0x0000000c0e067c25 */ /* 0x000fc8000f8e0006 */
[----:B------:R-:W-:Y:S02]  /*e0d0*/  IMAD.IADD R5, R5, 0x1, R11 ;  /* 0x0000000105057824 */ /* 0x000fe400078e020b */
[----:B---3--:R-:W-:-:S04]  /*e0e0*/  @P0 IMAD.HI.U32 R27, R8, R27, RZ ;  /* 0x0000001b081b0227 */ /* 0x008fc800078e00ff */
[----:B------:R-:W-:Y:S02]  /*e0f0*/  IMAD.IADD R7, R7, 0x1, R13 ;  /* 0x0000000107077824 */ /* 0x000fe400078e020d */
[----:B------:R-:W-:Y:S02]  /*e100*/  IMAD R13, R12, UR6, RZ ;  /* 0x000000060c0d7c24 */ /* 0x000fe4000f8e02ff */
[----:B------:R-:W-:-:S04]  /*e110*/  IMAD.WIDE.U32 R4, R21, UR4, R4 ;  /* 0x0000000415047c25 */ /* 0x000fc8000f8e0004 */
[----:B------:R-:W-:Y:S01]  /*e120*/  IMAD.MOV.U32 R11, RZ, RZ, R8 ;  /* 0x000000ffff0b7224 */ /* 0x000fe200078e0008 */
[----:B0-----:R-:W-:Y:S01]  /*e130*/  @P0 SHF.R.U32.HI R11, RZ, R20, R27 ;  /* 0x00000014ff0b0219 */ /* 0x001fe2000001161b */
        /* <DEDUP_REMOVED lines=36> */
[----:B0-----:R-:W-:Y:S01]  /*e380*/  ULEA UR4, UR5, UR4, 0x18 ;  /* 0x0000000405047291 */ /* 0x001fe2000f8ec03f */
[----:B------:R-:W-:Y:S01]  /*e390*/  IMAD R17, R17, UR6, RZ ;  /* 0x0000000611117c24 */ /* 0x000fe2000f8e02ff */
[----:B------:R-:W-:Y:S01]  /*e3a0*/  LEA.HI.X R9, R4, UR7, R9, 0x2, P0 ;  /* 0x0000000704097c11 */ /* 0x000fe200080f1409 */
[----:B------:R-:W-:Y:S01]  /*e3b0*/  VIADD R16, R2, 0x8 ;  /* 0x0000000802107836 */ /* 0x000fe20000000000 */
[----:B------:R-:W-:Y:S01]  /*e3c0*/  LEA.HI.X R22, R6, UR9, R5, 0x2, P1 ;  /* 0x0000000906167c11 */ /* 0x000fe200088f1405 */
        /* <DEDUP_REMOVED lines=8> */
[----:B------:R-:W-:Y:S01]  /*e450*/  SHFL.IDX PT, R6, R8, 0x1, 0x1c1f ;  /* 0x003c1f0008067f89 */ /* 0x000fe200000e0000 */
[----:B------:R-:W-:-:S03]  /*e460*/  IMAD.IADD R19, R18, 0x1, -R23 ;  /* 0x0000000112137824 */ /* 0x000fc600078e0a17 */
[----:B------:R-:W1:Y:S01]  /*e470*/  SHFL.IDX PT, R7, R9, 0x1, 0x1c1f ;  /* 0x003c1f0009077f89 */ /* 0x000e6200000e0000 */
[----:B------:R-:W-:Y:S02]  /*e480*/  IMAD.SHL.U32 R19, R19, 0x2, RZ ;  /* 0x0000000213137824 */ /* 0x000fe400078e00ff */
[----:B------:R-:W-:Y:S01]  /*e490*/  SYNCS.ARRIVE.TRANS64.RED.A1T0 RZ, [UR4], RZ ;  /* 0x000000ffffff79a7 */ /* 0x000fe20008100404 */
[----:B------:R2:W3:Y:S04]  /*e4a0*/  SHFL.IDX PT, R14, R20, RZ, 0x1c1f ;  /* 0x001c1fff140e7589 */ /* 0x0004e800000e0000 */
[----:B------:R2:W4:Y:S04]  /*e4b0*/  SHFL.IDX PT, R15, R22, RZ, 0x1c1f ;  /* 0x001c1fff160f7589 */ /* 0x00052800000e0000 */
[----:B0-----:R2:W-:Y:S04]  /*e4c0*/  @!P1 ST.E desc[UR48][R4.64], R3 ;  /* 0x0000000304009985 */ /* 0x0015e8000c101930 */
[----:B-1----:R2:W-:Y:S01]  /*e4d0*/  @!P0 ST.E desc[UR48][R6.64], R0 ;  /* 0x0000000006008985 */ /* 0x0025e2000c101930 */
[----:B------:R-:W-:Y:S05]  /*e4e0*/  @P2 BRA `(.L_x_7635) ;  /* 0x0000000400782947 */ /* 0x000fea0003800000 */
[C---:B--2---:R-:W-:Y:S01]  /*e4f0*/  VIADD R0, R19.reuse, 0x8 ;  /* 0x0000000813007836 */ /* 0x044fe20000000000 */
[----:B------:R-:W-:Y:S01]  /*e500*/  ULDC UR4, c[0x0][0xac8] ;  /* 0x0002b20000047ab9 */ /* 0x000fe20000000800 */
[C---:B------:R-:W-:Y:S01]  /*e510*/  VIADD R6, R19.reuse, 0x10 ;  /* 0x0000001013067836 */ /* 0x040fe20000000000 */
[C---:B------:R-:W-:Y:S01]  /*e520*/  ISETP.GE.AND P2, PT, R19.reuse, UR4, PT ;  /* 0x0000000413007c0c */ /* 0x040fe2000bf46270 */
[C---:B------:R-:W-:Y:S01]  /*e530*/  VIADD R7, R19.reuse, 0x18 ;  /* 0x0000001813077836 */ /* 0x040fe20000000000 */
[----:B------:R-:W-:Y:S01]  /*e540*/  ISETP.GE.AND P3, PT, R0, UR4, PT ;  /* 0x0000000400007c0c */ /* 0x000fe2000bf66270 */
[C---:B------:R-:W-:Y:S01]  /*e550*/  VIADD R8, R19.reuse, 0x28 ;  /* 0x0000002813087836 */ /* 0x040fe20000000000 */
[----:B------:R-:W-:Y:S01]  /*e560*/  ISETP.GE.AND P0, PT, R6, UR4, PT ;  /* 0x0000000406007c0c */ /* 0x000fe2000bf06270 */
[----:B------:R-:W-:Y:S01]  /*e570*/  VIADD R9, R19, 0x30 ;  /* 0x0000003013097836 */ /* 0x000fe20000000000 */
[----:B------:R-:W-:Y:S01]  /*e580*/  ISETP.GE.AND P1, PT, R7, UR4, PT ;  /* 0x0000000407007c0c */ /* 0x000fe2000bf26270 */
[----:B------:R-:W-:-:S02]  /*e590*/  VIADD R10, R19, 0x38 ;  /* 0x00000038130a7836 */ /* 0x000fc40000000000 */
[----:B------:R-:W-:Y:S01]  /*e5a0*/  VIADD R11, R19, 0x40 ;  /* 0x00000040130b7836 */ /* 0x000fe20000000000 */
[----:B------:R-:W-:Y:S01]  /*e5b0*/  ISETP.GE.AND P4, PT, R9, UR4, PT ;  /* 0x0000000409007c0c */ /* 0x000fe2000bf86270 */
[C---:B------:R-:W-:Y:S01]  /*e5c0*/  VIADD R12, R19.reuse, 0x50 ;  /* 0x00000050130c7836 */ /* 0x040fe20000000000 */
[----:B------:R-:W-:Y:S01]  /*e5d0*/  ISETP.GE.AND P5, PT, R10, UR4, PT ;  /* 0x000000040a007c0c */ /* 0x000fe2000bfa6270 */
[----:B---34-:R-:W-:Y:S01]  /*e5e0*/  @!P2 IMAD.WIDE R2, R19, 0x4, R14 ;  /* 0x000000041302a825 */ /* 0x018fe200078e020e */
[----:B------:R-:W-:Y:S02]  /*e5f0*/  ISETP.GE.AND P6, PT, R11, UR4, PT ;  /* 0x000000040b007c0c */ /* 0x000fe4000bfc6270 */
[----:B------:R-:W-:Y:S01]  /*e600*/  @!P3 LEA.HI R0, R0, R0, RZ, 0x1 ;  /* 0x000000000000b211 */ /* 0x000fe200078f08ff */
[----:B------:R-:W-:Y:S01]  /*e610*/  VIADD R18, R19, 0x60 ;  /* 0x0000006013127836 */ /* 0x000fe20000000000 */
[----:B------:R0:W-:Y:S01]  /*e620*/  @!P2 ST.E.64 desc[UR48][R2.64], R88 ;  /* 0x000000580200a985 */ /* 0x0001e2000c101b30 */
[----:B------:R-:W-:-:S02]  /*e630*/  @!P0 LEA.HI R6, R6, R6, RZ, 0x1 ;  /* 0x0000000606068211 */ /* 0x000fc400078f08ff */
[----:B------:R-:W-:Y:S01]  /*e640*/  @!P3 LOP3.LUT R5, R0, 0xfffffffe, RZ, 0xc0, !PT ;  /* 0xfffffffe0005b812 */ /* 0x000fe200078ec0ff */
[----:B------:R-:W-:Y:S01]  /*e650*/  VIADD R0, R19, 0x20 ;  /* 0x0000002013007836 */ /* 0x000fe20000000000 */
[----:B------:R-:W-:Y:S02]  /*e660*/  @!P1 LEA.HI R7, R7, R7, RZ, 0x1 ;  /* 0x0000000707079211 */ /* 0x000fe400078f08ff */
[----:B------:R-:W-:Y:S01]  /*e670*/  @!P5 LEA.HI R10, R10, R10, RZ, 0x1 ;  /* 0x0000000a0a0ad211 */ /* 0x000fe200078f08ff */
[----:B------:R-:W-:Y:S01]  /*e680*/  @!P3 IMAD.WIDE R4, R5, 0x4, R14 ;  /* 0x000000040504b825 */ /* 0x000fe200078e020e */
[----:B------:R-:W-:Y:S02]  /*e690*/  ISETP.GE.AND P2, PT, R0, UR4, PT ;  /* 0x0000000400007c0c */ /* 0x000fe4000bf46270 */
[----:B------:R-:W-:Y:S02]  /*e6a0*/  @!P5 LOP3.LUT R13, R10, 0xfffffffe, RZ, 0xc0, !PT ;  /* 0xfffffffe0a0dd812 */ /* 0x000fe400078ec0ff */
[----:B------:R1:W-:Y:S01]  /*e6b0*/  @!P3 ST.E.64 desc[UR48][R4.64], R92 ;  /* 0x0000005c0400b985 */ /* 0x0003e2000c101b30 */
[----:B------:R-:W-:-:S02]  /*e6c0*/  ISETP.GE.AND P3, PT, R8, UR4, PT ;  /* 0x0000000408007c0c */ /* 0x000fc4000bf66270 */
[----:B0-----:R-:W-:Y:S02]  /*e6d0*/  @!P0 LOP3.LUT R3, R6, 0xfffffffe, RZ, 0xc0, !PT ;  /* 0xfffffffe06038812 */ /* 0x001fe400078ec0ff */
[----:B------:R-:W-:-:S03]  /*e6e0*/  @!P4 LEA.HI R6, R9, R9, RZ, 0x1 ;  /* 0x000000090906c211 */ /* 0x000fc600078f08ff */
[----:B------:R-:W-:Y:S01]  /*e6f0*/  @!P0 IMAD.WIDE R2, R3, 0x4, R14 ;  /* 0x0000000403028825 */ /* 0x000fe200078e020e */
[----:B------:R-:W-:-:S04]  /*e700*/  @!P2 LEA.HI R0, R0, R0, RZ, 0x1 ;  /* 0x000000000000a211 */ /* 0x000fc800078f08ff */
[----:B------:R0:W-:Y:S01]  /*e710*/  @!P0 ST.E.64 desc[UR48][R2.64], R96 ;  /* 0x0000006002008985 */ /* 0x0001e2000c101b30 */
[----:B------:R-:W-:Y:S02]  /*e720*/  @!P3 LEA.HI R8, R8, R8, RZ, 0x1 ;  /* 0x000000080808b211 */ /* 0x000fe400078f08ff */
[----:B-1----:R-:W-:Y:S02]  /*e730*/  @!P1 LOP3.LUT R5, R7, 0xfffffffe, RZ, 0xc0, !PT ;  /* 0xfffffffe07059812 */ /* 0x002fe400078ec0ff */
[----:B------:R-:W-:Y:S02]  /*e740*/  @!P2 LOP3.LUT R7, R0, 0xfffffffe, RZ, 0xc0, !PT ;  /* 0xfffffffe0007a812 */ /* 0x000fe400078ec0ff */
[----:B------:R-:W-:Y:S01]  /*e750*/  @!P3 LOP3.LUT R9, R8, 0xfffffffe, RZ, 0xc0, !PT ;  /* 0xfffffffe0809b812 */ /* 0x000fe200078ec0ff */
[--C-:B------:R-:W-:Y:S01]  /*e760*/  @!P1 IMAD.WIDE R4, R5, 0x4, R14.reuse ;  /* 0x0000000405049825 */ /* 0x100fe200078e020e */
[----:B------:R-:W-:Y:S02]  /*e770*/  @!P6 LEA.HI R0, R11, R11, RZ, 0x1 ;  /* 0x0000000b0b00e211 */ /* 0x000fe400078f08ff */
[----:B------:R-:W-:Y:S01]  /*e780*/  @!P4 LOP3.LUT R11, R6, 0xfffffffe, RZ, 0xc0, !PT ;  /* 0xfffffffe060bc812 */ /* 0x000fe200078ec0ff */
[--C-:B------:R-:W-:Y:S01]  /*e790*/  @!P2 IMAD.WIDE R6, R7, 0x4, R14.reuse ;  /* 0x000000040706a825 */ /* 0x100fe200078e020e */
[----:B------:R-:W-:Y:S01]  /*e7a0*/  @!P6 LOP3.LUT R21, R0, 0xfffffffe, RZ, 0xc0, !PT ;  /* 0xfffffffe0015e812 */ /* 0x000fe200078ec0ff */
[----:B------:R1:W-:Y:S01]  /*e7b0*/  @!P1 ST.E.64 desc[UR48][R4.64], R100 ;  /* 0x0000006404009985 */ /* 0x0003e2000c101b30 */
[----:B------:R-:W-:Y:S01]  /*e7c0*/  ISETP.GE.AND P1, PT, R12, UR4, PT ;  /* 0x000000040c007c0c */ /* 0x000fe2000bf26270 */
[----:B0-----:R-:W-:-:S02]  /*e7d0*/  @!P3 IMAD.WIDE R2, R9, 0x4, R14 ;  /* 0x000000040902b825 */ /* 0x001fc400078e020e */
[----:B------:R0:W-:Y:S02]  /*e7e0*/  @!P2 ST.E.64 desc[UR48][R6.64], R104 ;  /* 0x000000680600a985 */ /* 0x0001e4000c101b30 */
[----:B------:R-:W-:Y:S02]  /*e7f0*/  VIADD R0, R19, 0x48 ;  /* 0x0000004813007836 */ /* 0x000fe40000000000 */
[--C-:B------:R-:W-:Y:S01]  /*e800*/  @!P5 IMAD.WIDE R8, R13, 0x4, R14.reuse ;  /* 0x000000040d08d825 */ /* 0x100fe200078e020e */
[----:B------:R2:W-:Y:S01]  /*e810*/  @!P3 ST.E.64 desc[UR48][R2.64], R108 ;  /* 0x0000006c0200b985 */ /* 0x0005e2000c101b30 */
[----:B------:R-:W-:Y:S02]  /*e820*/  ISETP.GE.AND P3, PT, R18, UR4, PT ;  /* 0x0000000412007c0c */ /* 0x000fe4000bf66270 */
[----:B------:R-:W-:Y:S01]  /*e830*/  VIADD R13, R19, 0x58 ;  /* 0x00000058130d7836 */ /* 0x000fe20000000000 */
[----:B------:R-:W-:Y:S01]  /*e840*/  ISETP.GE.AND P0, PT, R0, UR4, PT ;  /* 0x0000000400007c0c */ /* 0x000fe2000bf06270 */
[----:B-1----:R-:W-:Y:S01]  /*e850*/  @!P4 IMAD.WIDE R4, R11, 0x4, R14 ;  /* 0x000000040b04c825 */ /* 0x002fe200078e020e */
[----:B------:R-:W-:-:S02]  /*e860*/  @!P1 LEA.HI R12, R12, R12, RZ, 0x1 ;  /* 0x0000000c0c0c9211 */ /* 0x000fc400078f08ff */
[----:B------:R-:W-:Y:S01]  /*e870*/  ISETP.GE.AND P2, PT, R13, UR4, PT ;  /* 0x000000040d007c0c */ /* 0x000fe2000bf46270 */
[----:B------:R-:W-:Y:S01]  /*e880*/  @!P6 IMAD.WIDE R10, R21, 0x4, R14 ;  /* 0x00000004150ae825 */ /* 0x000fe200078e020e */
[----:B------:R1:W-:Y:S03]  /*e890*/  @!P4 ST.E.64 desc[UR48][R4.64], R112 ;  /* 0x000000700400c985 */ /* 0x0003e6000c101b30 */
[C---:B0-----:R-:W-:Y:S01]  /*e8a0*/  VIADD R6, R19.reuse, 0x68 ;  /* 0x0000006813067836 */ /* 0x041fe20000000000 */
[----:B------:R0:W-:Y:S01]  /*e8b0*/  @!P5 ST.E.64 desc[UR48][R8.64], R116 ;  /* 0x000000740800d985 */ /* 0x0001e2000c101b30 */
[C---:B--2---:R-:W-:Y:S01]  /*e8c0*/  VIADD R3, R19.reuse, 0x78 ;  /* 0x0000007813037836 */ /* 0x044fe20000000000 */
[----:B------:R-:W-:Y:S01]  /*e8d0*/  @!P3 LEA.HI R18, R18, R18, RZ, 0x1 ;  /* 0x000000121212b211 */ /* 0x000fe200078f08ff */
[----:B------:R-:W-:Y:S01]  /*e8e0*/  VIADD R7, R19, 0x70 ;  /* 0x0000007013077836 */ /* 0x000fe20000000000 */
[----:B------:R2:W-:Y:S01]  /*e8f0*/  @!P6 ST.E.64 desc[UR48][R10.64], R120 ;  /* 0x000000780a00e985 */ /* 0x0005e2000c101b30 */
[----:B------:R-:W-:-:S02]  /*e900*/  ISETP.GE.AND P4, PT, R6, UR4, PT ;  /* 0x0000000406007c0c */ /* 0x000fc4000bf86270 */
[----:B------:R-:W-:Y:S02]  /*e910*/  ISETP.GE.AND P6, PT, R3, UR4, PT ;  /* 0x0000000403007c0c */ /* 0x000fe4000bfc6270 */
[----:B------:R-:W-:Y:S02]  /*e920*/  ISETP.GE.AND P5, PT, R7, UR4, PT ;  /* 0x0000000407007c0c */ /* 0x000fe4000bfa6270 */
[----:B------:R-:W-:Y:S02]  /*e930*/  @!P0 LEA.HI R0, R0, R0, RZ, 0x1 ;  /* 0x0000000000008211 */ /* 0x000fe400078f08ff */
[----:B------:R-:W-:Y:S02]  /*e940*/  @!P2 LEA.HI R13, R13, R13, RZ, 0x1 ;  /* 0x0000000d0d0da211 */ /* 0x000fe400078f08ff */
[----:B-1----:R-:W-:Y:S02]  /*e950*/  @!P1 LOP3.LUT R5, R12, 0xfffffffe, RZ, 0xc0, !PT ;  /* 0xfffffffe0c059812 */ /* 0x002fe400078ec0ff */
[----:B0-----:R-:W-:-:S02]  /*e960*/  @!P3 LOP3.LUT R9, R18, 0xfffffffe, RZ, 0xc0, !PT ;  /* 0xfffffffe1209b812 */ /* 0x001fc400078ec0ff */
[----:B------:R-:W-:Y:S02]  /*e970*/  @!P4 LEA.HI R6, R6, R6, RZ, 0x1 ;  /* 0x000000060606c211 */ /* 0x000fe400078f08ff */
[----:B------:R-:W-:Y:S01]  /*e980*/  @!P6 LEA.HI R4, R3, R3, RZ, 0x1 ;  /* 0x000000030304e211 */ /* 0x000fe200078f08ff */
[----:B------:R-:W-:Y:S01]  /*e990*/  @!P3 IMAD.WIDE R8, R9, 0x4, R14 ;  /* 0x000000040908b825 */ /* 0x000fe200078e020e */
[----:B------:R-:W-:Y:S02]  /*e9a0*/  @!P5 LEA.HI R2, R7, R7, RZ, 0x1 ;  /* 0x000000070702d211 */ /* 0x000fe400078f08ff */
[----:B------:R-:W-:Y:S02]  /*e9b0*/  @!P0 LOP3.LUT R3, R0, 0xfffffffe, RZ, 0xc0, !PT ;  /* 0xfffffffe00038812 */ /* 0x000fe400078ec0ff */
[----:B------:R-:W-:Y:S02]  /*e9c0*/  @!P2 LOP3.LUT R7, R13, 0xfffffffe, RZ, 0xc0, !PT ;  /* 0xfffffffe0d07a812 */ /* 0x000fe400078ec0ff */
[----:B--2---:R-:W-:-:S02]  /*e9d0*/  @!P4 LOP3.LUT R11, R6, 0xfffffffe, RZ, 0xc0, !PT ;  /* 0xfffffffe060bc812 */ /* 0x004fc400078ec0ff */
        /* <DEDUP_REMOVED lines=15> */
.L_x_7635:
[----:B------:R-:W-:Y:S05]  /*ead0*/  BSYNC B0 ;  /* 0x0000000000007941 */ /* 0x000fea0003800000 */
.L_x_7634:
[----:B------:R-:W-:Y:S01]  /*eae0*/  ISETP.GE.AND P0, PT, R16, R17, PT ;  /* 0x000000111000720c */ /* 0x000fe20003f06270 */
[----:B0-----:R0:W1:Y:S04]  /*eaf0*/  SHFL.IDX PT, R13, R22, 0x1, 0x1c1f ;  /* 0x003c1f00160d7f89 */ /* 0x00106800000e0000 */
[----:B------:R0:W0:Y:S08]  /*eb00*/  SHFL.IDX PT, R12, R20, 0x1, 0x1c1f ;  /* 0x003c1f00140c7f89 */ /* 0x00003000000e0000 */
[----:B------:R-:W-:Y:S05]  /*eb10*/  @P0 BRA `(.L_x_7546) ;  /* 0x00000048004c0947 */ /* 0x000fea0003800000 */
[----:B------:R-:W-:Y:S01]  /*eb20*/  ULDC UR4, c[0x0][0xac8] ;  /* 0x0002b20000047ab9 */ /* 0x000fe20000000800 */
[C---:B--2---:R-:W-:Y:S01]  /*eb30*/  VIADD R0, R19.reuse, 0x8 ;  /* 0x0000000813007836 */ /* 0x044fe20000000000 */
[C---:B------:R-:W-:Y:S01]  /*eb40*/  ISETP.GE.AND P0, PT, R19.reuse, UR4, PT ;  /* 0x0000000413007c0c */ /* 0x040fe2000bf06270 */
[C---:B------:R-:W-:Y:S02]  /*eb50*/  VIADD R4, R19.reuse, 0x10 ;  /* 0x0000001013047836 */ /* 0x040fe40000000000 */
[C---:B------:R-:W-:Y:S01]  /*eb60*/  VIADD R6, R19.reuse, 0x18 ;  /* 0x0000001813067836 */ /* 0x040fe20000000000 */
[----:B------:R-:W-:Y:S01]  /*eb70*/  ISETP.GE.AND P5, PT, R0, UR4, PT ;  /* 0x0000000400007c0c */ /* 0x000fe2000bfa6270 */
[C---:B------:R-:W-:Y:S01]  /*eb80*/  VIADD R8, R19.reuse, 0x20 ;  /* 0x0000002013087836 */ /* 0x040fe20000000000 */
[----:B------:R-:W-:Y:S01]  /*eb90*/  ISETP.GE.AND P6, PT, R4, UR4, PT ;  /* 0x0000000404007c0c */ /* 0x000fe2000bfc6270 */
[C---:B------:R-:W-:Y:S02]  /*eba0*/  VIADD R9, R19.reuse, 0x28 ;  /* 0x0000002813097836 */ /* 0x040fe40000000000 */
[C---:B------:R-:W-:Y:S01]  /*ebb0*/  VIADD R10, R19.reuse, 0x30 ;  /* 0x00000030130a7836 */ /* 0x040fe20000000000 */
[----:B------:R-:W-:Y:S01]  /*ebc0*/  ISETP.GE.AND P4, PT, R8, UR4, PT ;  /* 0x0000000408007c0c */ /* 0x000fe2000bf86270 */
[----:B------:R-:W-:Y:S01]  /*ebd0*/  VIADD R11, R19, 0x38 ;  /* 0x00000038130b7836 */ /* 0x000fe20000000000 */
[----:B------:R-:W-:Y:S01]  /*ebe0*/  ISETP.GE.AND P3, PT, R9, UR4, PT ;  /* 0x0000000409007c0c */ /* 0x000fe2000bf66270 */
[----:B01----:R-:W-:Y:S01]  /*ebf0*/  @!P0 IMAD.WIDE R2, R19, 0x4, R12 ;  /* 0x0000000413028825 */ /* 0x003fe200078e020c */
[----:B------:R-:W-:-:S02]  /*ec00*/  ISETP.GE.AND P2, PT, R10, UR4, PT ;  /* 0x000000040a007c0c */ /* 0x000fc4000bf46270 */
[----:B------:R-:W-:Y:S01]  /*ec10*/  ISETP.GE.AND P1, PT, R11, UR4, PT ;  /* 0x000000040b007c0c */ /* 0x000fe2000bf26270 */
[C---:B------:R-:W-:Y:S01]  /*ec20*/  VIADD R16, R19.reuse, 0x40 ;  /* 0x0000004013107836 */ /* 0x040fe20000000000 */
[----:B------:R0:W-:Y:S01]  /*ec30*/  @!P0 ST.E.64 desc[UR48][R2.64], R90 ;  /* 0x0000005a02008985 */ /* 0x0001e2000c101b30 */
[----:B------:R-:W-:Y:S01]  /*ec40*/  ISETP.GE.AND P0, PT, R6, UR4, PT ;  /* 0x0000000406007c0c */ /* 0x000fe2000bf06270 */
[C---:B------:R-:W-:Y:S01]  /*ec50*/  VIADD R18, R19.reuse, 0x48 ;  /* 0x0000004813127836 */ /* 0x040fe20000000000 */
[----:B------:R-:W-:Y:S01]  /*ec60*/  @!P5 LEA.HI R0, R0, R0, RZ, 0x1 ;  /* 0x000000000000d211 */ /* 0x000fe200078f08ff */
[----:B------:R-:W-:Y:S01]  /*ec70*/  VIADD R20, R19, 0x70 ;  /* 0x0000007013147836 */ /* 0x000fe20000000000 */
        /* <DEDUP_REMOVED lines=9> */
[----:B---3--:R-:W-:Y:S01]  /*ed10*/  @!P1 LEA.HI R14, R11, R11, RZ, 0x1 ;  /* 0x0000000b0b0e9211 */ /* 0x008fe200078f08ff */
[----:B------:R0:W-:Y:S01]  /*ed20*/  @!P5 ST.E.64 desc[UR48][R2.64], R94 ;  /* 0x0000005e0200d985 */ /* 0x0001e2000c101b30 */
[----:B------:R-:W-:-:S02]  /*ed30*/  @!P0 LOP3.LUT R7, R6, 0xfffffffe, RZ, 0xc0, !PT ;  /* 0xfffffffe06078812 */ /* 0x000fc400078ec0ff */
[----:B------:R-:W-:Y:S01]  /*ed40*/  @!P4 LOP3.LUT R9, R8, 0xfffffffe, RZ, 0xc0, !PT ;  /* 0xfffffffe0809c812 */ /* 0x000fe200078ec0ff */
[----:B------:R1:W-:Y:S01]  /*ed50*/  @!P6 ST.E.64 desc[UR48][R4.64], R98 ;  /* 0x000000620400e985 */ /* 0x0003e2000c101b30 */
[----:B------:R-:W-:Y:S01]  /*ed60*/  @!P3 LOP3.LUT R11, R0, 0xfffffffe, RZ, 0xc0, !PT ;  /* 0xfffffffe000bb812 */ /* 0x000fe200078ec0ff */
[C---:B------:R-:W-:Y:S01]  /*ed70*/  VIADD R0, R19.reuse, 0x50 ;  /* 0x0000005013007836 */ /* 0x040fe20000000000 */
[----:B----4-:R-:W-:Y:S02]  /*ed80*/  @!P2 LOP3.LUT R15, R10, 0xfffffffe, RZ, 0xc0, !PT ;  /* 0xfffffffe0a0fa812 */ /* 0x010fe400078ec0ff */
[----:B------:R-:W-:Y:S01]  /*ed90*/  @!P1 LOP3.LUT R17, R14, 0xfffffffe, RZ, 0xc0, !PT ;  /* 0xfffffffe0e119812 */ /* 0x000fe200078ec0ff */
[----:B------:R-:W-:Y:S01]  /*eda0*/  VIADD R14, R19, 0x58 ;  /* 0x00000058130e7836 */ /* 0x000fe20000000000 */
        /* <DEDUP_REMOVED lines=35> */
[----:B------:R-:W-:Y:S02]  /*efe0*/  @!P2 LOP3.LUT R15, R15, 0xfffffffe, RZ, 0xc0, !PT ;  /* 0xfffffffe0f0fa812 */ /* 0x000fe400078ec0ff */
[----:B------:R-:W-:Y:S02]  /*eff0*/  @!P3 LOP3.LUT R17, R17, 0xfffffffe, RZ, 0xc0, !PT ;  /* 0xfffffffe1111b812 */ /* 0x000fe400078ec0ff */
[----:B----4-:R-:W-:Y:S01]  /*f000*/  @!P4 LOP3.LUT R11, R20, 0xfffffffe, RZ, 0xc0, !PT ;  /* 0xfffffffe140bc812 */ /* 0x010fe200078ec0ff */
        /* <DEDUP_REMOVED lines=17> */
.L_x_7633:
        /* <DEDUP_REMOVED lines=23> */
[----:B------:R-:W3:Y:S01]  /*f290*/  @P0 LDC R7, c[0x0][0xbec] ;  /* 0x0002fb00ff070b82 */ /* 0x000ee20000000800 */
[----:B------:R-:W-:Y:S01]  /*f2a0*/  IMAD.U32 R2, RZ, RZ, UR4 ;  /* 0x00000004ff027e24 */ /* 0x000fe2000f8e00ff */
[----:B------:R-:W-:Y:S01]  /*f2b0*/  ULDC.64 UR4, c[0x0][0xbe0] ;  /* 0x0002f80000047ab9 */ /* 0x000fe20000000a00 */
[----:B------:R-:W-:-:S05]  /*f2c0*/  IMAD.U32 R3, RZ, RZ, UR6 ;  /* 0x00000006ff037e24 */ /* 0x000fca000f8e00ff */
[----:B------:R-:W4:Y:S01]  /*f2d0*/  @P0 LDC R9, c[0x0][0xbf0] ;  /* 0x0002fc00ff090b82 */ /* 0x000f220000000800 */
[----:B0-----:R-:W-:-:S07]  /*f2e0*/  USHF.R.S32.HI UR8, URZ, 0x1f, UR7 ;  /* 0x0000001f3f087899 */ /* 0x001fce0008011407 */
[----:B------:R-:W0:Y:S01]  /*f2f0*/  S2UR UR10, SR_CTAID.Y ;  /* 0x00000000000a79c3 */ /* 0x000e220000002600 */
[C---:B-1----:R-:W-:Y:S02]  /*f300*/  IMAD R12, R10.reuse, UR8, RZ ;  /* 0x000000080a0c7c24 */ /* 0x042fe4000f8e02ff */
[----:B------:R-:W-:-:S04]  /*f310*/  IMAD.WIDE.U32 R2, R10, UR7, R2 ;  /* 0x000000070a027c25 */ /* 0x000fc8000f8e0002 */
[----:B------:R-:W-:Y:S01]  /*f320*/  IMAD R11, R11, UR7, R12 ;  /* 0x000000070b0b7c24 */ /* 0x000fe2000f8e020c */
[----:B------:R-:W0:Y:S01]  /*f330*/  LDC R8, c[0x0][0xc50] ;  /* 0x00031400ff087b82 */ /* 0x000e220000000800 */
[----:B---3--:R-:W-:-:S04]  /*f340*/  @P0 IMAD.HI.U32 R4, R0, R7, RZ ;  /* 0x0000000700040227 */ /* 0x008fc800078e00ff */
[----:B------:R-:W-:Y:S02]  /*f350*/  IMAD R7, RZ, RZ, -UR37 ;  /* 0x80000025ff077e24 */ /* 0x000fe4000f8e02ff */
[----:B------:R-:W-:Y:S01]  /*f360*/  IMAD.IADD R3, R11, 0x1, R3 ;  /* 0x000000010b037824 */ /* 0x000fe200078e0203 */
[----:B----4-:R-:W-:Y:S01]  /*f370*/  @P0 SHF.R.U32.HI R5, RZ, R9, R4 ;  /* 0x00000009ff050219 */ /* 0x010fe20000011604 */
        /* <DEDUP_REMOVED lines=22> */
.L_x_7544:
        /* <DEDUP_REMOVED lines=18> */
.L_x_7636:
[----:B------:R-:W-:Y:S01]  /*f600*/  ULDC UR7, c[0x0][0xc50] ;  /* 0x0003140000077ab9 */ /* 0x000fe20000000800 */
[----:B------:R-:W-:Y:S01]  /*f610*/  UMOV UR40, UR6 ;  /* 0x0000000600287c82 */ /* 0x000fe20008000000 */
[----:B------:R-:W-:-:S11]  /*f620*/  UISETP.NE.AND UP0, UPT, UR7, 0x1, UPT ;  /* 0x000000010700788c */ /* 0x000fd6000bf05270 */
[----:B------:R-:W-:Y:S01]  /*f630*/  @UP0 ULDC UR4, c[0x0][0xc54] ;  /* 0x0003150000040ab9 */ /* 0x000fe20000000800 */
[----:B------:R-:W-:Y:S01]  /*f640*/  @UP0 ULDC UR8, c[0x0][0xc58] ;  /* 0x0003160000080ab9 */ /* 0x000fe20000000800 */
[----:B------:R-:W-:-:S04]  /*f650*/  UIMAD.WIDE.U32 UR4, UR6, UR4, URZ ;  /* 0x00000004060472a5 */ /* 0x000fc8000f8e003f */
[----:B------:R-:W-:-:S12]  /*f660*/  @UP0 USHF.R.U32.HI UR40, URZ, UR8, UR5 ;  /* 0x000000083f280299 */ /* 0x000fd80008011605 */
.L_x_7637:
        /* <DEDUP_REMOVED lines=53> */
.L_x_7640:
[----:B------:R-:W-:-:S11]  /*f9c0*/  UISETP.NE.AND UP0, UPT, UR5, 0x1, UPT ;  /* 0x000000010500788c */ /* 0x000fd6000bf05270 */
[----:B------:R-:W-:Y:S02]  /*f9d0*/  @UP0 ULDC.64 UR12, c[0x0][0x9e8] ;  /* 0x00027a00000c0ab9 */ /* 0x000fe40000000a00 */
[----:B------:R-:W-:-:S04]  /*f9e0*/  UIMAD.WIDE.U32 UR6, UR8, UR12, URZ ;  /* 0x0000000c080672a5 */ /* 0x000fc8000f8e003f */
[----:B------:R-:W-:-:S12]  /*f9f0*/  @UP0 USHF.R.U32.HI UR8, URZ, UR13, UR7 ;  /* 0x0000000d3f080299 */ /* 0x000fd80008011607 */
.L_x_7641:
[----:B------:R-:W-:-:S04]  /*fa00*/  UIMAD UR8, UR8, UR5, UR5 ;  /* 0x00000005080872a4 */ /* 0x000fc8000f8e0205 */
[----:B------:R-:W-:-:S04]  /*fa10*/  UISETP.LT.AND UP0, UPT, UR4, UR8, UPT ;  /* 0x000000080400728c */ /* 0x000fc8000bf01270 */
[----:B------:R-:W-:-:S12]  /*fa20*/  USEL UR4, UR4, UR8, UP0 ;  /* 0x0000000804047287 */ /* 0x000fd80008000000 */
.L_x_7639:
        /* <DEDUP_REMOVED lines=26> */
.L_x_7643:
[----:B------:R-:W-:-:S11]  /*fbd0*/  UISETP.NE.AND UP0, UPT, UR5, 0x1, UPT ;  /* 0x000000010500788c */ /* 0x000fd6000bf05270 */
[----:B------:R-:W-:Y:S02]  /*fbe0*/  @UP0 ULDC.64 UR10, c[0x0][0x9e8] ;  /* 0x00027a00000a0ab9 */ /* 0x000fe40000000a00 */
[----:B------:R-:W-:-:S04]  /*fbf0*/  UIMAD.WIDE.U32 UR6, UR4, UR10, URZ ;  /* 0x0000000a040672a5 */ /* 0x000fc8000f8e003f */
[----:B------:R-:W-:-:S12]  /*fc00*/  @UP0 USHF.R.U32.HI UR4, URZ, UR11, UR7 ;  /* 0x0000000b3f040299 */ /* 0x000fd80008011607 */
.L_x_7644:
[----:B------:R-:W-:-:S04]  /*fc10*/  UIMAD UR4, UR4, UR5, URZ ;  /* 0x00000005040472a4 */ /* 0x000fc8000f8e023f */
[----:B------:R-:W-:-:S04]  /*fc20*/  UISETP.LT.AND UP0, UPT, UR8, UR4, UPT ;  /* 0x000000040800728c */ /* 0x000fc8000bf01270 */
[----:B------:R-:W-:-:S12]  /*fc30*/  USEL UR8, UR8, UR4, !UP0 ;  /* 0x0000000408087287 */ /* 0x000fd8000c000000 */
.L_x_7642:
        /* <DEDUP_REMOVED lines=44> */
.L_x_7645:
[----:B------:R-:W-:Y:S02]  /*ff00*/  UIMAD UR52, UR45, UR37, UR44 ;  /* 0x000000252d3472a4 */ /* 0x000fe4000f8e022c */
[----:B------:R-:W-:Y:S02]  /*ff10*/  IMAD.U32 R3, RZ, RZ, UR37 ;  /* 0x00000025ff037e24 */ /* 0x000fe4000f8e00ff */
[----:B------:R-:W-:Y:S02]  /*ff20*/  IMAD.MOV.U32 R0, RZ, RZ, RZ ;  /* 0x000000ffff007224 */ /* 0x000fe400078e00ff */
[----:B------:R-:W-:Y:S02]  /*ff30*/  IMAD.MOV.U32 R8, RZ, RZ, 0x1 ;  /* 0x00000001ff087424 */ /* 0x000fe400078e00ff */
[----:B------:R-:W-:Y:S02]  /*ff40*/  IMAD.U32 R32, RZ, RZ, UR52 ;  /* 0x00000034ff207e24 */ /* 0x000fe4000f8e00ff */
[----:B------:R-:W-:-:S03]  /*ff50*/  IMAD.MOV.U32 R9, RZ, RZ, 0x1 ;  /* 0x00000001ff097424 */ /* 0x000fc600078e00ff */
[----:B------:R-:W-:-:S04]  /*ff60*/  VIADDMNMX R32, R32, R3, UR12, PT ;  /* 0x0000000c20207e46 */ /* 0x000fc8000b800103 */
        /* <DEDUP_REMOVED lines=25> */
.L_x_7646:
        /* <DEDUP_REMOVED lines=20> */
.L_x_7648:
        /* <DEDUP_REMOVED lines=15> */
.L_x_7647:
[----:B------:R-:W0:Y:S01]  /*10330*/  LDC.64 R2, c[0x0][0x9f8] ;  /* 0x00027e00ff027b82 */ /* 0x000e220000000a00 */
[----:B------:R-:W-:-:S07]  /*10340*/  IMAD.MOV.U32 R30, RZ, RZ, R34 ;  /* 0x000000ffff1e7224 */ /* 0x000fce00078e0022 */
[----:B------:R-:W1:Y:S01]  /*10350*/  LDC R29, c[0x0][0x430] ;  /* 0x00010c00ff1d7b82 */ /* 0x000e620000000800 */
[C---:B------:R-:W-:Y:S01]  /*10360*/  LOP3.LUT R0, R19.reuse, 0x7f, RZ, 0xc0, !PT ;  /* 0x0000007f13007812 */ /* 0x040fe200078ec0ff */
[----:B------:R-:W-:Y:S02]  /*10370*/  IMAD.SHL.U32 R33, R19, 0x10, RZ ;  /* 0x0000001013217824 */ /* 0x000fe400078e00ff */
        /* <DEDUP_REMOVED lines=8> */
[----:B------:R-:W-:Y:S02]  /*10400*/  SHF.R.U32.HI R28, RZ, 0x3, R0 ;  /* 0x00000003ff1c7819 */ /* 0x000fe40000011600 */
[----:B------:R-:W-:Y:S02]  /*10410*/  LOP3.LUT R33, R33, 0x70, RZ, 0xc0, !PT ;  /* 0x0000007021217812 */ /* 0x000fe400078ec0ff */
[----:B-1----:R-:W-:Y:S01]  /*10420*/  ISETP.NE.AND P1, PT, R29, 0x1, PT ;  /* 0x000000011d00780c */ /* 0x002fe20003f25270 */
[----:B------:R-:W-:-:S04]  /*10430*/  IMAD R4, R22, 0x80, R28 ;  /* 0x0000008016047824 */ /* 0x000fc800078e021c */
[----:B------:R-:W-:-:S05]  /*10440*/  IMAD.IADD R8, R33, 0x1, R4 ;  /* 0x0000000121087824 */ /* 0x000fca00078e0204 */
        /* <DEDUP_REMOVED lines=18> */
[----:B------:R-:W-:-:S04]  /*10570*/  @!P0 IMAD.WIDE.U32 R4, R30, R4, R2 ;  /* 0x000000041e048225 */ /* 0x000fc800078e0002 */
[----:B------:R-:W-:Y:S01]  /*10580*/  @!P0 IMAD.IADD R3, R5, 0x1, R11 ;  /* 0x0000000105038824 */ /* 0x000fe200078e020b */
[----:B----4-:R-:W-:Y:S01]  /*10590*/  @!P0 LEA R2, P1, R4, R6, 0x2 ;  /* 0x0000000604028211 */ /* 0x010fe200078210ff */
[----:B------:R-:W-:-:S03]  /*105a0*/  IMAD.SHL.U32 R6, R19, 0x8, RZ ;  /* 0x0000000813067824 */ /* 0x000fc600078e00ff */
        /* <DEDUP_REMOVED lines=10> */
.L_x_7691:
[----:B------:R-:W-:Y:S01]  /*10650*/  ULOP3.LUT UR4, UR36, 0x2, URZ, 0xfc, !UPT ;  /* 0x0000000224047892 */ /* 0x000fe2000f8efc3f */
[----:B------:R-:W-:Y:S01]  /*10660*/  IMAD.U32 R24, RZ, RZ, UR40 ;  /* 0x00000028ff187e24 */ /* 0x000fe2000f8e00ff */
[----:B------:R-:W-:Y:S01]  /*10670*/  LOP3.LUT R23, R23, 0xfffffffb, RZ, 0xc0, !PT ;  /* 0xfffffffb17177812 */ /* 0x000fe200078ec0ff */
[----:B------:R-:W-:-:S03]  /*10680*/  IMAD.MOV R4, RZ, RZ, -R9 ;  /* 0x000000ffff047224 */ /* 0x000fc600078e0a09 */
[----:B------:R-:W-:Y:S01]  /*10690*/  IMAD.U32 R18, RZ, RZ, UR4 ;  /* 0x00000004ff127e24 */ /* 0x000fe2000f8e00ff */
[----:B------:R-:W-:Y:S01]  /*106a0*/  SHF.R.S32.HI R24, RZ, 0x1f, R24 ;  /* 0x0000001fff187819 */ /* 0x000fe20000011418 */
[----:B------:R-:W-:-:S03]  /*106b0*/  IMAD R4, R29, R4, R8 ;  /* 0x000000041d047224 */ /* 0x000fc600078e0208 */
[----:B------:R-:W-:-:S13]  /*106c0*/  ISETP.NE.AND P0, PT, R18, 0x3, PT ;  /* 0x000000031200780c */ /* 0x000fda0003f05270 */
[----:B------:R-:W-:Y:S01]  /*106d0*/  @P0 LOP3.LUT R23, R23, 0x4, RZ, 0xfc, !PT ;  /* 0x0000000417170812 */ /* 0x000fe200078efcff */
[----:B------:R-:W-:Y:S06]  /*106e0*/  @!P0 BRA `(.L_x_7650) ;  /* 0x0000000000048947 */ /* 0x000fec0003800000 */
[----:B------:R-:W-:Y:S01]  /*106f0*/  BPT.TRAP 0x1 ;  /* 0x000000040000795c */ /* 0x000fe20000300000 */
.L_x_7650:
        /* <DEDUP_REMOVED lines=15> */
[----:B------:R-:W-:Y:S02]  /*107f0*/  ULDC.64 UR4, c[0x0][0x330] ;  /* 0x0000cc0000047ab9 */ /* 0x000fe40000000a00 */
        /* <DEDUP_REMOVED lines=10> */
.L_x_7692:
        /* <DEDUP_REMOVED lines=19> */
[----:B------:R-:W-:Y:S02]  /*109d0*/  IMAD.IADD R5, R5, 0x1, R9 ;  /* 0x0000000105057824 */ /* 0x000fe400078e0209 */
[----:B------:R-:W-:Y:S01]  /*109e0*/  IMAD R3, R22, R3, UR50 ;  /* 0x0000003216037e24 */ /* 0x000fe2000f8e0203 */
[----:B------:R-:W-:Y:S02]  /*109f0*/  UIMAD UR4, UR40, UR5, UR4 ;  /* 0x00000005280472a4 */ /* 0x000fe4000f8e0204 */
[----:B------:R-:W-:Y:S01]  /*10a00*/  IMAD.WIDE.U32 R4, R7, UR40, R4 ;  /* 0x0000002807047c25 */ /* 0x000fe2000f8e0004 */
[----:B------:R-:W-:-:S03]  /*10a10*/  ULDC.64 UR6, c[0x0][0x2e8] ;  /* 0x0000ba0000067ab9 */ /* 0x000fc60000000a00 */
[----:B------:R-:W-:Y:S02]  /*10a20*/  IMAD.IADD R6, R3, 0x1, -R28 ;  /* 0x0000000103067824 */ /* 0x000fe400078e0a1c */
[----:B------:R-:W-:Y:S01]  /*10a30*/  IMAD.SHL.U32 R19, R0, 0x8, RZ ;  /* 0x0000000800137824 */ /* 0x000fe200078e00ff */
[----:B------:R-:W-:Y:S01]  /*10a40*/  LEA R0, P1, R4, UR6, 0x1 ;  /* 0x0000000604007c11 */ /* 0x000fe2000f8208ff */
[----:B------:R-:W-:Y:S01]  /*10a50*/  VIADD R3, R5, UR4 ;  /* 0x0000000405037c36 */ /* 0x000fe20008000000 */
[----:B------:R-:W-:Y:S01]  /*10a60*/  UMOV UR4, 0xffffffff ;  /* 0xffffffff00047882 */ /* 0x000fe20000000000 */
[----:B------:R-:W-:Y:S02]  /*10a70*/  ISETP.GE.AND P0, PT, R6, 0x1, PT ;  /* 0x000000010600780c */ /* 0x000fe40003f06270 */
[----:B------:R-:W-:Y:S02]  /*10a80*/  LOP3.LUT R19, R8, 0x200, R19, 0xf8, !PT ;  /* 0x0000020008137812 */ /* 0x000fe400078ef813 */
[----:B------:R-:W-:Y:S01]  /*10a90*/  LEA.HI.X R3, R4, UR7, R3, 0x1, P1 ;  /* 0x0000000704037c11 */ /* 0x000fe200088f0c03 */
[----:B------:R-:W-:Y:S08]  /*10aa0*/  BRA.DIV UR4, `(.L_x_7652) ;  /* 0x0000002e04807947 */ /* 0x000ff0000b800000 */
[----:B------:R-:W-:Y:S01]  /*10ab0*/  SHFL.IDX PT, R5, R3, RZ, 0x181f ;  /* 0x00181fff03057589 */ /* 0x000fe200000e0000 */
[----:B------:R-:W-:Y:S02]  /*10ac0*/  @P0 LEA R9, R19, UR46, 0x1 ;  /* 0x0000002e13090c11 */ /* 0x000fe4000f8e08ff */
[----:B------:R-:W-:Y:S01]  /*10ad0*/  ISETP.GE.AND P1, PT, R6, 0x21, PT ;  /* 0x000000210600780c */ /* 0x000fe20003f26270 */
[----:B------:R-:W0:Y:S04]  /*10ae0*/  SHFL.IDX PT, R4, R0, RZ, 0x181f ;  /* 0x00181fff00047589 */ /* 0x000e2800000e0000 */
[----:B------:R-:W-:Y:S04]  /*10af0*/  SHFL.IDX PT, R8, R3, 0x1, 0x181f ;  /* 0x00381f0003087f89 */ /* 0x000fe800000e0000 */
[----:B------:R-:W1:Y:S04]  /*10b00*/  SHFL.IDX PT, R14, R0, 0x1, 0x181f ;  /* 0x00381f00000e7f89 */ /* 0x000e6800000e0000 */
[----:B------:R-:W-:Y:S04]  /*10b10*/  SHFL.IDX PT, R10, R3, 0x2, 0x181f ;  /* 0x00581f00030a7f89 */ /* 0x000fe800000e0000 */
[----:B------:R-:W2:Y:S04]  /*10b20*/  SHFL.IDX PT, R35, R0, 0x2, 0x181f ;  /* 0x00581f0000237f89 */ /* 0x000ea800000e0000 */
        /* <DEDUP_REMOVED lines=8> */
[----:B------:R-:W-:Y:S01]  /*10bb0*/  @P0 LEA R37, R19, UR46, 0x1 ;  /* 0x0000002e13250c11 */ /* 0x000fe2000f8e08ff */
[----:B------:R-:W1:Y:S01]  /*10bc0*/  SHFL.IDX PT, R14, R0, 0x4, 0x181f ;  /* 0x00981f00000e7f89 */ /* 0x000e6200000e0000 */
[----:B------:R-:W-:-:S04]  /*10bd0*/  @P0 IMAD.WIDE.U32 R20, R26, 0x2, R4 ;  /* 0x000000021a140825 */ /* 0x000fc800078e0004 */
[----:B--2---:R-:W-:Y:S01]  /*10be0*/  IMAD.MOV.U32 R4, RZ, RZ, R35 ;  /* 0x000000ffff047224 */ /* 0x004fe200078e0023 */
[----:B------:R-:W-:Y:S01]  /*10bf0*/  @P0 LDGSTS.E.BYPASS.LTC128B.128 [R37+0x18c00], desc[UR48][R20.64], !P3 ;  /* 0x18c0000014250fae */ /* 0x000fe2000d901d70 */
[----:B------:R-:W-:-:S03]  /*10c00*/  IMAD.MOV.U32 R5, RZ, RZ, R10 ;  /* 0x000000ffff057224 */ /* 0x000fc600078e000a */
[----:B------:R-:W-:Y:S01]  /*10c10*/  @P0 LDGSTS.E.BYPASS.LTC128B.128 [R37+0x1cc00], desc[UR48][R20.64+0x80], !P2 ;  /* 0x1cc0008014250fae */ /* 0x000fe2000d101d70 */
[----:B------:R-:W-:Y:S01]  /*10c20*/  ISETP.GE.AND P0, PT, R6, 0x31, PT ;  /* 0x000000310600780c */ /* 0x000fe20003f06270 */
[----:B------:R-:W-:Y:S01]  /*10c30*/  @P1 IMAD.WIDE.U32 R8, R26, 0x2, R4 ;  /* 0x000000021a081825 */ /* 0x000fe200078e0004 */
[----:B------:R-:W-:Y:S01]  /*10c40*/  @P1 LEA R5, R19, UR46, 0x1 ;  /* 0x0000002e13051c11 */ /* 0x000fe2000f8e08ff */
[----:B------:R-:W2:Y:S02]  /*10c50*/  SHFL.IDX PT, R10, R3, 0x4, 0x181f ;  /* 0x00981f00030a7f89 */ /* 0x000ea400000e0000 */
[----:B0-----:R-:W-:Y:S02]  /*10c60*/  IMAD.MOV.U32 R4, RZ, RZ, R36 ;  /* 0x000000ffff047224 */ /* 0x001fe400078e0024 */
[----:B------:R-:W-:Y:S04]  /*10c70*/  @P1 LDGSTS.E.BYPASS.LTC128B.128 [R5+0x19400], desc[UR48][R8.64], !P3 ;  /* 0x1940000008051fae */ /* 0x000fe8000d901d70 */
[----:B------:R0:W-:Y:S01]  /*10c80*/  @P1 LDGSTS.E.BYPASS.LTC128B.128 [R5+0x1d400], desc[UR48][R8.64+0x80], !P2 ;  /* 0x1d40008008051fae */ /* 0x0001e2000d101d70 */
[----:B------:R-:W-:-:S03]  /*10c90*/  ISETP.GE.AND P1, PT, R6, 0x51, PT ;  /* 0x000000510600780c */ /* 0x000fc60003f26270 */
[----:B------:R-:W-:Y:S04]  /*10ca0*/  SHFL.IDX PT, R35, R3, 0x5, 0x181f ;  /* 0x00b81f0003237f89 */ /* 0x000fe800000e0000 */
[----:B------:R-:W3:Y:S01]  /*10cb0*/  SHFL.IDX PT, R36, R0, 0x5, 0x181f ;  /* 0x00b81f0000247f89 */ /* 0x000ee200000e0000 */
[----:B0-----:R-:W-:Y:S01]  /*10cc0*/  IMAD.MOV.U32 R5, RZ, RZ, R7 ;  /* 0x000000ffff057224 */ /* 0x001fe200078e0007 */
[----:B------:R-:W-:Y:S02]  /*10cd0*/  @P0 LEA R7, R19, UR46, 0x1 ;  /* 0x0000002e13070c11 */ /* 0x000fe4000f8e08ff */
[----:B------:R-:W0:Y:S01]  /*10ce0*/  SHFL.IDX PT, R37, R0, 0x6, 0x181f ;  /* 0x00d81f0000257f89 */ /* 0x000e2200000e0000 */
[----:B------:R-:W-:-:S05]  /*10cf0*/  @P0 IMAD.WIDE.U32 R4, R26, 0x2, R4 ;  /* 0x000000021a040825 */ /* 0x000fca00078e0004 */
[----:B------:R-:W-:Y:S04]  /*10d00*/  @P0 LDGSTS.E.BYPASS.LTC128B.128 [R7+0x19c00], desc[UR48][R4.64], !P3 ;  /* 0x19c0000004070fae */ /* 0x000fe8000d901d70 */
[----:B------:R4:W-:Y:S01]  /*10d10*/  @P0 LDGSTS.E.BYPASS.LTC128B.128 [R7+0x1dc00], desc[UR48][R4.64+0x80], !P2 ;  /* 0x1dc0008004070fae */ /* 0x0009e2000d101d70 */
[----:B------:R-:W-:-:S03]  /*10d20*/  ISETP.GE.AND P0, PT, R6, 0x41, PT ;  /* 0x000000410600780c */ /* 0x000fc60003f06270 */
[----:B----4-:R-:W4:Y:S01]  /*10d30*/  SHFL.IDX PT, R7, R3, 0x6, 0x181f ;  /* 0x00d81f0003077f89 */ /* 0x010f2200000e0000 */
[----:B-1----:R-:W-:Y:S02]  /*10d40*/  IMAD.MOV.U32 R4, RZ, RZ, R14 ;  /* 0x000000ffff047224 */ /* 0x002fe400078e000e */
[----:B--2---:R-:W-:-:S07]  /*10d50*/  IMAD.MOV.U32 R5, RZ, RZ, R10 ;  /* 0x000000ffff057224 */ /* 0x004fce00078e000a */
[----:B------:R-:W-:Y:S01]  /*10d60*/  @P0 LEA R10, R19, UR46, 0x1 ;  /* 0x0000002e130a0c11 */ /* 0x000fe2000f8e08ff */
[----:B------:R-:W1:Y:S01]  /*10d70*/  SHFL.IDX PT, R3, R3, 0x7, 0x181f ;  /* 0x00f81f0003037f89 */ /* 0x000e6200000e0000 */
[----:B------:R-:W-:-:S03]  /*10d80*/  @P0 IMAD.WIDE.U32 R20, R26, 0x2, R4 ;  /* 0x000000021a140825 */ /* 0x000fc600078e0004 */
[----:B------:R2:W1:Y:S01]  /*10d90*/  SHFL.IDX PT, R14, R0, 0x7, 0x181f ;  /* 0x00f81f00000e7f89 */ /* 0x00046200000e0000 */
[----:B---3--:R-:W-:-:S03]  /*10da0*/  IMAD.MOV.U32 R4, RZ, RZ, R36 ;  /* 0x000000ffff047224 */ /* 0x008fc600078e0024 */
[----:B------:R2:W-:Y:S01]  /*10db0*/  @P0 LDGSTS.E.BYPASS.LTC128B.128 [R10+0x1a400], desc[UR48][R20.64], !P3 ;  /* 0x1a400000140a0fae */ /* 0x0005e2000d901d70 */
[----:B------:R-:W-:Y:S01]  /*10dc0*/  IMAD.MOV.U32 R5, RZ, RZ, R35 ;  /* 0x000000ffff057224 */ /* 0x000fe200078e0023 */
[----:B------:R-:W-:Y:S02]  /*10dd0*/  @P1 LEA R35, R19, UR46, 0x1 ;  /* 0x0000002e13231c11 */ /* 0x000fe4000f8e08ff */
[----:B------:R2:W-:Y:S01]  /*10de0*/  @P0 LDGSTS.E.BYPASS.LTC128B.128 [R10+0x1e400], desc[UR48][R20.64+0x80], !P2 ;  /* 0x1e400080140a0fae */ /* 0x0005e2000d101d70 */
[----:B------:R-:W-:Y:S01]  /*10df0*/  ISETP.GE.AND P0, PT, R6, 0x61, PT ;  /* 0x000000610600780c */ /* 0x000fe20003f06270 */
[----:B------:R-:W-:-:S04]  /*10e00*/  @P1 IMAD.WIDE.U32 R8, R26, 0x2, R4 ;  /* 0x000000021a081825 */ /* 0x000fc800078e0004 */
[----:B0-----:R-:W-:Y:S01]  /*10e10*/  IMAD.MOV.U32 R4, RZ, RZ, R37 ;  /* 0x000000ffff047224 */ /* 0x001fe200078e0025 */
[----:B------:R2:W-:Y:S01]  /*10e20*/  @P1 LDGSTS.E.BYPASS.LTC128B.128 [R35+0x1ac00], desc[UR48][R8.64], !P3 ;  /* 0x1ac0000008231fae */ /* 0x0005e2000d901d70 */
[----:B----4-:R-:W-:-:S03]  /*10e30*/  IMAD.MOV.U32 R5, RZ, RZ, R7 ;  /* 0x000000ffff057224 */ /* 0x010fc600078e0007 */
[----:B------:R2:W-:Y:S03]  /*10e40*/  @P1 LDGSTS.E.BYPASS.LTC128B.128 [R35+0x1ec00], desc[UR48][R8.64+0x80], !P2 ;  /* 0x1ec0008008231fae */ /* 0x0005e6000d101d70 */
[----:B------:R-:W-:Y:S01]  /*10e50*/  @P0 IMAD.WIDE.U32 R4, R26, 0x2, R4 ;  /* 0x000000021a040825 */ /* 0x000fe200078e0004 */
[----:B------:R-:W-:-:S05]  /*10e60*/  @P0 LEA R7, R19, UR46, 0x1 ;  /* 0x0000002e13070c11 */ /* 0x000fca000f8e08ff */
[----:B------:R2:W-:Y:S04]  /*10e70*/  @P0 LDGSTS.E.BYPASS.LTC128B.128 [R7+0x1b400], desc[UR48][R4.64], !P3 ;  /* 0x1b40000004070fae */ /* 0x0005e8000d901d70 */
[----:B-1----:R2:W-:Y:S02]  /*10e80*/  @P0 LDGSTS.E.BYPASS.LTC128B.128 [R7+0x1f400], desc[UR48][R4.64+0x80], !P2 ;  /* 0x1f40008004070fae */ /* 0x0025e4000d101d70 */
.L_x_7710:
[----:B------:R-:W-:Y:S01]  /*10e90*/  ISETP.GE.AND P0, PT, R6, 0x71, PT ;  /* 0x000000710600780c */ /* 0x000fe20003f06270 */
[----:B--2---:R-:W-:Y:S02]  /*10ea0*/  IMAD.MOV.U32 R4, RZ, RZ, R14 ;  /* 0x000000ffff047224 */ /* 0x004fe400078e000e */
        /* <DEDUP_REMOVED lines=15> */
.L_x_7653:
        /* <DEDUP_REMOVED lines=30> */
.L_x_7654:
[----:B------:R-:W-:Y:S01]  /*11180*/  UISETP.NE.AND UP0, UPT, UR51, URZ, UPT ;  /* 0x0000003f3300728c */ /* 0x000fe2000bf05270 */
[----:B------:R-:W-:Y:S01]  /*11190*/  IMAD.U32 R4, RZ, RZ, UR38 ;  /* 0x00000026ff047e24 */ /* 0x000fe2000f8e00ff */
[----:B------:R-:W0:Y:S01]  /*111a0*/  LDC R0, c[0x0][0x448] ;  /* 0x00011200ff007b82 */ /* 0x000e220000000800 */
[----:B------:R-:W-:Y:S01]  /*111b0*/  IMAD.U32 R7, RZ, RZ, UR47 ;  /* 0x0000002fff077e24 */ /* 0x000fe2000f8e00ff */
[----:B------:R-:W-:Y:S01]  /*111c0*/  ULDC.64 UR4, c[0x0][0x2e0] ;  /* 0x0000b80000047ab9 */ /* 0x000fe20000000a00 */
[----:B------:R-:W-:Y:S01]  /*111d0*/  IMAD.MOV.U32 R6, RZ, RZ, R4 ;  /* 0x000000ffff067224 */ /* 0x000fe200078e0004 */
[----:B------:R-:W-:Y:S01]  /*111e0*/  PLOP3.LUT P0, PT, PT, PT, UP0, 0x80, 0x0 ;  /* 0x000000000000781c */ /* 0x000fe20003f0f008 */
[----:B------:R-:W-:Y:S01]  /*111f0*/  IMAD R35, R35, UR4, RZ ;  /* 0x0000000423237c24 */ /* 0x000fe2000f8e02ff */
[----:B------:R-:W-:Y:S01]  /*11200*/  PLOP3.LUT P1, PT, PT, PT, UP0, 0x80, 0x0 ;  /* 0x000000000000781c */ /* 0x000fe20003f2f008 */
[----:B------:R-:W-:Y:S01]  /*11210*/  IMAD.WIDE.U32 R6, R34, UR4, R6 ;  /* 0x0000000422067c25 */ /* 0x000fe2000f8e0006 */
[----:B------:R-:W-:Y:S01]  /*11220*/  IADD3 R3, R28, UR41, R33 ;  /* 0x000000291c037c10 */ /* 0x000fe2000fffe021 */
[----:B------:R-:W-:Y:S01]  /*11230*/  @UP0 ULDC UR4, c[0x0][0x44c] ;  /* 0x0001130000040ab9 */ /* 0x000fe20000000800 */
[----:B------:R-:W-:Y:S01]  /*11240*/  ULDC.64 UR6, c[0x0][0x280] ;  /* 0x0000a00000067ab9 */ /* 0x000fe20000000a00 */
[----:B------:R-:W-:-:S02]  /*11250*/  IMAD R35, R34, UR5, R35 ;  /* 0x0000000522237c24 */ /* 0x000fc4000f8e0223 */
[----:B------:R-:W-:Y:S02]  /*11260*/  IMAD.MOV.U32 R9, RZ, RZ, R3 ;  /* 0x000000ffff097224 */ /* 0x000fe400078e0003 */
[----:B------:R-:W-:Y:S02]  /*11270*/  IMAD.IADD R7, R7, 0x1, R35 ;  /* 0x0000000107077824 */ /* 0x000fe400078e0223 */
[----:B------:R-:W-:Y:S01]  /*11280*/  @P0 IMAD.HI.U32 R4, R3, UR4, RZ ;  /* 0x0000000403040c27 */ /* 0x000fe2000f8e00ff */
[----:B------:R-:W-:-:S03]  /*11290*/  @UP0 ULDC UR4, c[0x0][0x450] ;  /* 0x0001140000040ab9 */ /* 0x000fc60000000800 */
[----:B------:R-:W-:Y:S01]  /*112a0*/  IMAD.U32 R5, RZ, RZ, UR39 ;  /* 0x00000027ff057e24 */ /* 0x000fe2000f8e00ff */
[----:B------:R-:W-:Y:S01]  /*112b0*/  @P1 SHF.R.U32.HI R9, RZ, UR4, R4 ;  /* 0x00000004ff091c19 */ /* 0x000fe20008011604 */
[----:B------:R-:W-:-:S04]  /*112c0*/  ULDC.64 UR4, c[0x0][0x2d0] ;  /* 0x0000b40000047ab9 */ /* 0x000fc80000000a00 */
[----:B------:R-:W-:-:S04]  /*112d0*/  IMAD.MOV R4, RZ, RZ, -R9 ;  /* 0x000000ffff047224 */ /* 0x000fc800078e0a09 */
[----:B0-----:R-:W-:Y:S01]  /*112e0*/  IMAD R3, R0, R4, R3 ;  /* 0x0000000400037224 */ /* 0x001fe200078e0203 */
[----:B------:R-:W-:-:S05]  /*112f0*/  SHF.R.S32.HI R4, RZ, 0x1f, R9 ;  /* 0x0000001fff047819 */ /* 0x000fca0000011409 */
[----:B------:R-:W-:Y:S02]  /*11300*/  IMAD R8, R4, UR4, RZ ;  /* 0x0000000404087c24 */ /* 0x000fe4000f8e02ff */
[----:B------:R-:W-:Y:S01]  /*11310*/  IMAD.WIDE.U32 R4, R9, UR4, R6 ;  /* 0x0000000409047c25 */ /* 0x000fe2000f8e0006 */
[----:B------:R-:W-:-:S03]  /*11320*/  SHF.R.S32.HI R6, RZ, 0x1f, R3 ;  /* 0x0000001fff067819 */ /* 0x000fc60000011403 */
[----:B------:R-:W-:Y:S01]  /*11330*/  IMAD R9, R9, UR5, R8 ;  /* 0x0000000509097c24 */ /* 0x000fe2000f8e0208 */
[----:B------:R-:W-:Y:S02]  /*11340*/  ULDC.64 UR4, c[0x0][0x2c8] ;  /* 0x0000b20000047ab9 */ /* 0x000fe40000000a00 */
[----:B------:R-:W-:Y:S02]  /*11350*/  IMAD R6, R6, UR4, RZ ;  /* 0x0000000406067c24 */ /* 0x000fe4000f8e02ff */
[----:B------:R-:W-:Y:S02]  /*11360*/  IMAD.IADD R5, R5, 0x1, R9 ;  /* 0x0000000105057824 */ /* 0x000fe400078e0209 */
[C---:B------:R-:W-:Y:S02]  /*11370*/  IMAD R7, R3.reuse, UR5, R6 ;  /* 0x0000000503077c24 */ /* 0x040fe4000f8e0206 */
[----:B------:R-:W-:Y:S01]  /*11380*/  IMAD.WIDE.U32 R4, R3, UR4, R4 ;  /* 0x0000000403047c25 */ /* 0x000fe2000f8e0004 */
[----:B------:R-:W-:-:S02]  /*11390*/  ULDC UR4, c[0x0][0x2b8] ;  /* 0x0000ae0000047ab9 */ /* 0x000fc40000000800 */
[----:B------:R-:W-:Y:S01]  /*113a0*/  ISETP.GE.AND P0, PT, R26, UR4, PT ;  /* 0x000000041a007c0c */ /* 0x000fe2000bf06270 */
[----:B------:R-:W-:Y:S01]  /*113b0*/  IMAD.IADD R7, R5, 0x1, R7 ;  /* 0x0000000105077824 */ /* 0x000fe200078e0207 */
[C---:B------:R-:W-:Y:S02]  /*113c0*/  LEA R6, P2, R4.reuse, UR6, 0x1 ;  /* 0x0000000604067c11 */ /* 0x040fe4000f8408ff */
[----:B------:R-:W-:Y:S01]  /*113d0*/  ISETP.GE.AND P1, PT, R25, UR4, PT ;  /* 0x0000000419007c0c */ /* 0x000fe2000bf26270 */
[----:B------:R-:W-:Y:S01]  /*113e0*/  UMOV UR4, 0xffffffff ;  /* 0xffffffff00047882 */ /* 0x000fe20000000000 */
[----:B------:R-:W-:Y:S02]  /*113f0*/  LEA.HI.X R7, R4, UR7, R7, 0x1, P2 ;  /* 0x0000000704077c11 */ /* 0x000fe400090f0c07 */
[----:B------:R-:W-:Y:S09]  /*11400*/  BRA.DIV UR4, `(.L_x_7655) ;  /* 0x0000002e04a87947 */ /* 0x000ff2000b800000 */
[----:B------:R-:W-:Y:S01]  /*11410*/  SHFL.IDX PT, R5, R7, RZ, 0x181f ;  /* 0x00181fff07057589 */ /* 0x000fe200000e0000 */
[----:B------:R-:W-:Y:S01]  /*11420*/  ULDC UR4, c[0x0][0x288] ;  /* 0x0000a20000047ab9 */ /* 0x000fe20000000800 */
[----:B------:R-:W-:Y:S02]  /*11430*/  VIADD R3, R28, UR41 ;  /* 0x000000291c037c36 */ /* 0x000fe40008000000 */
[----:B------:R-:W0:Y:S01]  /*11440*/  SHFL.IDX PT, R4, R6, RZ, 0x181f ;  /* 0x00181fff06047589 */ /* 0x000e2200000e0000 */
[----:B------:R-:W-:Y:S02]  /*11450*/  IMAD R0, R0, UR4, RZ ;  /* 0x0000000400007c24 */ /* 0x000fe4000f8e02ff */
[C---:B------:R-:W-:Y:S01]  /*11460*/  VIADD R9, R3.reuse, 0x10 ;  /* 0x0000001003097836 */ /* 0x040fe20000000000 */
[----:B------:R-:W-:Y:S01]  /*11470*/  SHFL.IDX PT, R8, R7, 0x1, 0x181f ;  /* 0x00381f0007087f89 */ /* 0x000fe200000e0000 */
[C---:B------:R-:W-:Y:S01]  /*11480*/  VIADD R11, R3.reuse, 0x20 ;  /* 0x00000020030b7836 */ /* 0x040fe20000000000 */
[----:B------:R-:W-:-:S02]  /*11490*/  ISETP.GE.AND P2, PT, R3, R0, PT ;  /* 0x000000000300720c */ /* 0x000fc40003f46270 */
[----:B------:R-:W1:Y:S04]  /*114a0*/  SHFL.IDX PT, R14, R6, 0x1, 0x181f ;  /* 0x00381f00060e7f89 */ /* 0x000e6800000e0000 */
[----:B------:R-:W-:Y:S07]  /*114b0*/  SHFL.IDX PT, R10, R7, 0x3, 0x181f ;  /* 0x00781f00070a7f89 */ /* 0x000fee00000e0000 */
[----:B------:R-:W-:Y:S01]  /*114c0*/  @!P2 LEA R21, R19, UR46, 0x1 ;  /* 0x0000002e1315ac11 */ /* 0x000fe2000f8e08ff */
[----:B0-----:R-:W-:-:S05]  /*114d0*/  @!P2 IMAD.WIDE.U32 R4, R26, 0x2, R4 ;  /* 0x000000021a04a825 */ /* 0x001fca00078e0004 */
[----:B------:R-:W-:Y:S04]  /*114e0*/  @!P2 LDGSTS.E.BYPASS.LTC128B.128 [R21+0x10400], desc[UR48][R4.64], !P0 ;  /* 0x104000000415afae */ /* 0x000fe8000c101d70 */
[----:B------:R1:W-:Y:S01]  /*114f0*/  @!P2 LDGSTS.E.BYPASS.LTC128B.128 [R21+0x14400], desc[UR48][R4.64+0x80], !P1 ;  /* 0x144000800415afae */ /* 0x0003e2000c901d70 */
[----:B------:R-:W-:Y:S01]  /*11500*/  ISETP.GE.AND P2, PT, R9, R0, PT ;  /* 0x000000000900720c */ /* 0x000fe20003f46270 */
[----:B-1----:R-:W-:Y:S02]  /*11510*/  IMAD.MOV.U32 R4, RZ, RZ, R14 ;  /* 0x000000ffff047224 */ /* 0x002fe400078e000e */
[----:B------:R-:W-:-:S10]  /*11520*/  IMAD.MOV.U32 R5, RZ, RZ, R8 ;  /* 0x000000ffff057224 */ /* 0x000fd400078e0008 */
[----:B------:R-:W-:Y:S01]  /*11530*/  @!P2 LEA R35, R19, UR46, 0x1 ;  /* 0x0000002e1323ac11 */ /* 0x000fe2000f8e08ff */
[----:B------:R-:W-:Y:S01]  /*11540*/  SHFL.IDX PT, R14, R6, 0x3, 0x181f ;  /* 0x00781f00060e7f89 */ /* 0x000fe200000e0000 */
[----:B------:R-:W-:-:S03]  /*11550*/  @!P2 IMAD.WIDE.U32 R8, R26, 0x2, R4 ;  /* 0x000000021a08a825 */ /* 0x000fc600078e0004 */
[----:B------:R-:W-:Y:S04]  /*11560*/  SHFL.IDX PT, R5, R7, 0x2, 0x181f ;  /* 0x00581f0007057f89 */ /* 0x000fe800000e0000 */
[----:B------:R-:W0:Y:S04]  /*11570*/  SHFL.IDX PT, R4, R6, 0x2, 0x181f ;  /* 0x00581f0006047f89 */ /* 0x000e2800000e0000 */
[----:B------:R-:W-:Y:S04]  /*11580*/  @!P2 LDGSTS.E.BYPASS.LTC128B.128 [R35+0x10c00], desc[UR48][R8.64], !P0 ;  /* 0x10c000000823afae */ /* 0x000fe8000c101d70 */
[----:B------:R1:W-:Y:S01]  /*11590*/  @!P2 LDGSTS.E.BYPASS.LTC128B.128 [R35+0x14c00], desc[UR48][R8.64+0x80], !P1 ;  /* 0x14c000800823afae */ /* 0x0003e2000c901d70 */
[----:B------:R-:W-:Y:S01]  /*115a0*/  ISETP.GE.AND P2, PT, R11, R0, PT ;  /* 0x000000000b00720c */ /* 0x000fe20003f46270 */
[----:B------:R-:W-:-:S02]  /*115b0*/  VIADD R11, R3, 0x40 ;  /* 0x00000040030b7836 */ /* 0x000fc40000000000 */
[----:B-1----:R-:W-:-:S10]  /*115c0*/  VIADD R9, R3, 0x30 ;  /* 0x0000003003097836 */ /* 0x002fd40000000000 */
[----:B------:R-:W-:Y:S01]  /*115d0*/  @!P2 LEA R21, R19, UR46, 0x1 ;  /* 0x0000002e1315ac11 */ /* 0x000fe2000f8e08ff */
[----:B0-----:R-:W-:-:S05]  /*115e0*/  @!P2 IMAD.WIDE.U32 R4, R26, 0x2, R4 ;  /* 0x000000021a04a825 */ /* 0x001fca00078e0004 */
[----:B------:R-:W-:Y:S04]  /*115f0*/  @!P2 LDGSTS.E.BYPASS.LTC128B.128 [R21+0x11400], desc[UR48][R4.64], !P0 ;  /* 0x114000000415afae */ /* 0x000fe8000c101d70 */
[----:B------:R0:W-:Y:S01]  /*11600*/  @!P2 LDGSTS.E.BYPASS.LTC128B.128 [R21+0x15400], desc[UR48][R4.64+0x80], !P1 ;  /* 0x154000800415afae */ /* 0x0001e2000c901d70 */
[----:B------:R-:W-:Y:S01]  /*11610*/  ISETP.GE.AND P2, PT, R9, R0, PT ;  /* 0x000000000900720c */ /* 0x000fe20003f46270 */
[----:B0-----:R-:W-:Y:S02]  /*11620*/  IMAD.MOV.U32 R4, RZ, RZ, R14 ;  /* 0x000000ffff047224 */ /* 0x001fe400078e000e */
        /* <DEDUP_REMOVED lines=10> */
[----:B------:R-:W2:Y:S01]  /*116d0*/  SHFL.IDX PT, R14, R6, 0x5, 0x181f ;  /* 0x00b81f00060e7f89 */ /* 0x000ea200000e0000 */
[----:B-1----:R-:W-:-:S09]  /*116e0*/  VIADD R9, R3, 0x50 ;  /* 0x0000005003097836 */ /* 0x002fd20000000000 */
[----:B------:R-:W-:Y:S01]  /*116f0*/  @!P2 LEA R21, R19, UR46, 0x1 ;  /* 0x0000002e1315ac11 */ /* 0x000fe2000f8e08ff */
[----:B0-----:R-:W-:-:S05]  /*11700*/  @!P2 IMAD.WIDE.U32 R4, R26, 0x2, R4 ;  /* 0x000000021a04a825 */ /* 0x001fca00078e0004 */
[----:B------:R-:W-:Y:S04]  /*11710*/  @!P2 LDGSTS.E.BYPASS.LTC128B.128 [R21+0x12400], desc[UR48][R4.64], !P0 ;  /* 0x124000000415afae */ /* 0x000fe8000c101d70 */
[----:B------:R2:W-:Y:S01]  /*11720*/  @!P2 LDGSTS.E.BYPASS.LTC128B.128 [R21+0x16400], desc[UR48][R4.64+0x80], !P1 ;  /* 0x164000800415afae */ /* 0x0005e2000c901d70 */
[----:B------:R-:W-:Y:S01]  /*11730*/  ISETP.GE.AND P2, PT, R9, R0, PT ;  /* 0x000000000900720c */ /* 0x000fe20003f46270 */
[----:B--2---:R-:W-:Y:S02]  /*11740*/  IMAD.MOV.U32 R4, RZ, RZ, R14 ;  /* 0x000000ffff047224 */ /* 0x004fe400078e000e */
[----:B------:R-:W-:-:S10]  /*11750*/  IMAD.MOV.U32 R5, RZ, RZ, R10 ;  /* 0x000000ffff057224 */ /* 0x000fd400078e000a */
[----:B------:R-:W-:Y:S01]  /*11760*/  @!P2 LEA R35, R19, UR46, 0x1 ;  /* 0x0000002e1323ac11 */ /* 0x000fe2000f8e08ff */
[----:B------:R-:W-:Y:S01]  /*11770*/  SHFL.IDX PT, R10, R7, 0x7, 0x181f ;  /* 0x00f81f00070a7f89 */ /* 0x000fe200000e0000 */
[----:B------:R-:W-:-:S03]  /*11780*/  @!P2 IMAD.WIDE.U32 R8, R26, 0x2, R4 ;  /* 0x000000021a08a825 */ /* 0x000fc600078e0004 */
[----:B------:R-:W-:Y:S04]  /*11790*/  SHFL.IDX PT, R5, R7, 0x6, 0x181f ;  /* 0x00d81f0007057f89 */ /* 0x000fe800000e0000 */
[----:B------:R-:W0:Y:S04]  /*117a0*/  SHFL.IDX PT, R4, R6, 0x6, 0x181f ;  /* 0x00d81f0006047f89 */ /* 0x000e2800000e0000 */
[----:B------:R1:W-:Y:S04]  /*117b0*/  @!P2 LDGSTS.E.BYPASS.LTC128B.128 [R35+0x12c00], desc[UR48][R8.64], !P0 ;  /* 0x12c000000823afae */ /* 0x0003e8000c101d70 */
[----:B------:R1:W-:Y:S01]  /*117c0*/  @!P2 LDGSTS.E.BYPASS.LTC128B.128 [R35+0x16c00], desc[UR48][R8.64+0x80], !P1 ;  /* 0x16c000800823afae */ /* 0x0003e2000c901d70 */
[----:B------:R-:W-:-:S03]  /*117d0*/  ISETP.GE.AND P2, PT, R11, R0, PT ;  /* 0x000000000b00720c */ /* 0x000fc60003f46270 */
[----:B------:R1:W2:Y:S10]  /*117e0*/  SHFL.IDX PT, R14, R6, 0x7, 0x181f ;  /* 0x00f81f00060e7f89 */ /* 0x0002b400000e0000 */
[----:B------:R-:W-:Y:S01]  /*117f0*/  @!P2 LEA R21, R19, UR46, 0x1 ;  /* 0x0000002e1315ac11 */ /* 0x000fe2000f8e08ff */
[----:B0-----:R-:W-:-:S05]  /*11800*/  @!P2 IMAD.WIDE.U32 R4, R26, 0x2, R4 ;  /* 0x000000021a04a825 */ /* 0x001fca00078e0004 */
[----:B------:R1:W-:Y:S04]  /*11810*/  @!P2 LDGSTS.E.BYPASS.LTC128B.128 [R21+0x13400], desc[UR48][R4.64], !P0 ;  /* 0x134000000415afae */ /* 0x0003e8000c101d70 */
[----:B------:R1:W-:Y:S02]  /*11820*/  @!P2 LDGSTS.E.BYPASS.LTC128B.128 [R21+0x17400], desc[UR48][R4.64+0x80], !P1 ;  /* 0x174000800415afae */ /* 0x0003e4000c901d70 */
.L_x_7727:
[----:B------:R-:W-:Y:S01]  /*11830*/  VIADD R3, R3, 0x70 ;  /* 0x0000007003037836 */ /* 0x000fe20000000000 */
[----:B------:R-:W-:Y:S01]  /*11840*/  BSSY B0, `(.L_x_7656) ;  /* 0x000000e000007945 */ /* 0x000fe20003800000 */
[----:B-12---:R-:W-:Y:S02]  /*11850*/  IMAD.MOV.U32 R4, RZ, RZ, R14 ;  /* 0x000000ffff047224 */ /* 0x006fe400078e000e */
[----:B------:R-:W-:Y:S01]  /*11860*/  IMAD.MOV.U32 R5, RZ, RZ, R10 ;  /* 0x000000ffff057224 */ /* 0x000fe200078e000a */
[----:B------:R-:W-:Y:S01]  /*11870*/  ISETP.GE.AND P2, PT, R3, R0, PT ;  /* 0x000000000300720c */ /* 0x000fe20003f46270 */
[----:B------:R-:W-:-:S05]  /*11880*/  IMAD.MOV.U32 R0, RZ, RZ, 0x1 ;  /* 0x00000001ff007424 */ /* 0x000fca00078e00ff */
        /* <DEDUP_REMOVED lines=9> */
.L_x_7657:
[----:B------:R-:W-:Y:S05]  /*11920*/  BSYNC B0 ;  /* 0x0000000000007941 */ /* 0x000fea0003800000 */
.L_x_7656:
[----:B------:R-:W-:Y:S01]  /*11930*/  NOP ;  /* 0x0000000000007918 */ /* 0x000fe20000000000 */
[----:B------:R-:W-:Y:S01]  /*11940*/  SYNCS.ARRIVE.TRANS64.RED.A0T1 RZ, [UR46+0x28800], RZ ;  /* 0x028800ffffff79a7 */ /* 0x000fe2000820042e */
[----:B------:R-:W-:Y:S01]  /*11950*/  ARRIVES.LDGSTSBAR.64.TRANSCNT [UR46+0x28800] ;  /* 0x02880000ff0079b0 */ /* 0x000fe20008000aae */
[----:B------:R-:W-:Y:S01]  /*11960*/  NOP ;  /* 0x0000000000007918 */ /* 0x000fe20000000000 */
[----:B------:R-:W-:Y:S01]  /*11970*/  SYNCS.ARRIVE.TRANS64.A1T0 RZ, [UR46+0x28800], RZ ;  /* 0x028800ffffff79a7 */ /* 0x000fe2000810002e */
[----:B------:R-:W-:-:S05]  /*11980*/  VIADD R32, R32, 0xfffffffe ;  /* 0xfffffffe20207836 */ /* 0x000fca0000000000 */
[----:B------:R-:W-:Y:S01]  /*11990*/  ISETP.GE.AND P1, PT, R32, UR52, PT ;  /* 0x0000003420007c0c */ /* 0x000fe2000bf26270 */
[----:B------:R-:W1:Y:S02]  /*119a0*/  SYNCS.PHASECHK.TRANS64.TRYWAIT P0, [UR46+0x28820], R0 ;  /* 0x02882000ff0075a7 */ /* 0x000e64000800016e */
[----:B-1----:R-:W-:Y:S10]  /*119b0*/  @!P0 BRA `(.L_x_7658) ;  /* 0x0000003000b48947 */ /* 0x002ff40003800000 */
.L_x_7728:
[----:B------:R-:W-:Y:S02]  /*119c0*/  IMAD.MOV.U32 R8, RZ, RZ, 0x1 ;  /* 0x00000001ff087424 */ /* 0x000fe400078e00ff */
[----:B------:R-:W-:Y:S01]  /*119d0*/  IMAD.MOV.U32 R10, RZ, RZ, RZ ;  /* 0x000000ffff0a7224 */ /* 0x000fe200078e00ff */
[----:B------:R-:W-:Y:S06]  /*119e0*/  @!P1 BRA `(.L_x_7659) ;  /* 0x0000001000309947 */ /* 0x000fec0003800000 */
[----:B------:R-:W-:Y:S01]  /*119f0*/  UIADD3 UR4, UR45, 0x1, URZ ;  /* 0x000000012d047890 */ /* 0x000fe2000fffe03f */
[----:B0-----:R-:W-:Y:S01]  /*11a00*/  LOP3.LUT R3, RZ, UR43, RZ, 0x33, !PT ;  /* 0x0000002bff037c12 */ /* 0x001fe2000f8e33ff */
[----:B------:R-:W-:Y:S01]  /*11a10*/  BSSY B0, `(.L_x_7659) ;  /* 0x0000109000007945 */ /* 0x000fe20003800000 */
[----:B------:R-:W-:Y:S01]  /*11a20*/  LOP3.LUT R5, RZ, UR42, RZ, 0x33, !PT ;  /* 0x0000002aff057c12 */ /* 0x000fe2000f8e33ff */
[----:B------:R-:W-:Y:S01]  /*11a30*/  UIMAD UR4, UR4, UR37, URZ ;  /* 0x00000025040472a4 */ /* 0x000fe2000f8e023f */
[----:B------:R-:W-:Y:S01]  /*11a40*/  IADD3 R31, R33, R31, R28 ;  /* 0x0000001f211f7210 */ /* 0x000fe20007ffe01c */
[----:B------:R-:W-:Y:S02]  /*11a50*/  IMAD.MOV.U32 R9, RZ, RZ, 0x1 ;  /* 0x00000001ff097424 */ /* 0x000fe400078e00ff */
[----:B------:R-:W-:Y:S02]  /*11a60*/  IMAD.MOV.U32 R20, RZ, RZ, RZ ;  /* 0x000000ffff147224 */ /* 0x000fe400078e00ff */
[----:B------:R-:W-:Y:S01]  /*11a70*/  LOP3.LUT R0, RZ, UR4, RZ, 0x33, !PT ;  /* 0x00000004ff007c12 */ /* 0x000fe2000f8e33ff */
[----:B------:R-:W-:Y:S01]  /*11a80*/  VIADD R31, R31, 0xfffffe80 ;  /* 0xfffffe801f1f7836 */ /* 0x000fe20000000000 */
[----:B------:R-:W-:-:S02]  /*11a90*/  ULDC UR4, c[0x0][0x2f4] ;  /* 0x0000bd0000047ab9 */ /* 0x000fc40000000800 */
[----:B------:R-:W-:Y:S02]  /*11aa0*/  VIADDMNMX R0, R0, -UR44, R3, !PT ;  /* 0x8000002c00007c46 */ /* 0x000fe4000f800103 */
[----:B------:R-:W-:Y:S02]  /*11ab0*/  IADD3 R3, -R28, UR50, RZ ;  /* 0x000000321c037c10 */ /* 0x000fe4000fffe1ff */
[----:B------:R-:W-:Y:S02]  /*11ac0*/  VIMNMX R0, R0, R5, !PT ;  /* 0x0000000500007248 */ /* 0x000fe40007fe0100 */
[----:B------:R-:W-:Y:S02]  /*11ad0*/  ISETP.GE.AND P2, PT, R26, UR4, PT ;  /* 0x000000041a007c0c */ /* 0x000fe4000bf46270 */
[----:B------:R-:W-:Y:S01]  /*11ae0*/  ISETP.GE.AND P1, PT, R25, UR4, PT ;  /* 0x0000000419007c0c */ /* 0x000fe2000bf26270 */
[C---:B------:R-:W-:Y:S01]  /*11af0*/  IMAD R3, R0.reuse, 0x80, R3 ;  /* 0x0000008000037824 */ /* 0x040fe200078e0203 */
[C---:B------:R-:W-:Y:S01]  /*11b00*/  IADD3 R22, -R0.reuse, -0x2, RZ ;  /* 0xfffffffe00167810 */ /* 0x040fe20007ffe1ff */
[----:B------:R-:W-:-:S02]  /*11b10*/  IMAD R21, R0, -0x80, R31 ;  /* 0xffffff8000157824 */ /* 0x000fc400078e021f */
[----:B------:R-:W-:-:S08]  /*11b20*/  VIADD R31, R3, 0x100 ;  /* 0x00000100031f7836 */ /* 0x000fd00000000000 */
.L_x_7672:
        /* <DEDUP_REMOVED lines=26> */
.L_x_7660:
[----:B------:R-:W-:Y:S01]  /*11cd0*/  LEA R34, R10, UR46, 0x3 ;  /* 0x0000002e0a227c11 */ /* 0x000fe2000f8e18ff */
[----:B------:R-:W-:Y:S01]  /*11ce0*/  BSSY B1, `(.L_x_7661) ;  /* 0x0000004000017945 */ /* 0x000fe20003800000 */
[----:B------:R-:W-:-:S04]  /*11cf0*/  SHF.L.U32 R3, R8, 0x1f, RZ ;  /* 0x0000001f08037819 */ /* 0x000fc800000006ff */
[----:B------:R-:W0:Y:S02]  /*11d00*/  SYNCS.PHASECHK.TRANS64.TRYWAIT P0, [R34+URZ+0x28840], R3 ;  /* 0x02884003220075a7 */ /* 0x000e24000800017f */
[----:B0-----:R-:W-:Y:S05]  /*11d10*/  @!P0 BRA `(.L_x_7662) ;  /* 0x0000002c00f48947 */ /* 0x001fea0003800000 */
.L_x_7729:
[----:B------:R-:W-:Y:S05]  /*11d20*/  BSYNC B1 ;  /* 0x0000000000017941 */ /* 0x000fea0003800000 */
.L_x_7661:
        /* <DEDUP_REMOVED lines=27> */
[----:B------:R-:W-:Y:S01]  /*11ee0*/  IMAD R4, R10, 0x4000, R19 ;  /* 0x000040000a047824 */ /* 0x000fe200078e0213 */
[----:B------:R-:W-:Y:S06]  /*11ef0*/  BRA.DIV UR4, `(.L_x_7663) ;  /* 0x0000002e04907947 */ /* 0x000fec000b800000 */
[----:B------:R-:W0:Y:S01]  /*11f00*/  SHFL.IDX PT, R14, R6, RZ, 0x181f ;  /* 0x00181fff060e7589 */ /* 0x000e2200000e0000 */
[----:B------:R-:W-:Y:S01]  /*11f10*/  IMAD.SHL.U32 R3, R26, 0x2, RZ ;  /* 0x000000021a037824 */ /* 0x000fe200078e00ff */
[----:B------:R-:W-:Y:S02]  /*11f20*/  LEA R4, R4, UR46, 0x1 ;  /* 0x0000002e04047c11 */ /* 0x000fe4000f8e08ff */
[----:B------:R-:W1:Y:S04]  /*11f30*/  SHFL.IDX PT, R0, R5, RZ, 0x181f ;  /* 0x00181fff05007589 */ /* 0x000e6800000e0000 */
[----:B------:R-:W2:Y:S04]  /*11f40*/  SHFL.IDX PT, R37, R6, 0x1, 0x181f ;  /* 0x00381f0006257f89 */ /* 0x000ea800000e0000 */
[----:B------:R-:W-:Y:S01]  /*11f50*/  SHFL.IDX PT, R7, R5, 0x2, 0x181f ;  /* 0x00581f0005077f89 */ /* 0x000fe200000e0000 */
[----:B0-----:R-:W-:-:S05]  /*11f60*/  IADD3 R14, P0, R14, R3, RZ ;  /* 0x000000030e0e7210 */ /* 0x001fca0007f1e0ff */
[----:B-1----:R-:W-:Y:S02]  /*11f70*/  IMAD.X R15, RZ, RZ, R0, P0 ;  /* 0x000000ffff0f7224 */ /* 0x002fe400000e0600 */
        /* <DEDUP_REMOVED lines=22> */
[----:B------:R-:W-:Y:S02]  /*120e0*/  SHFL.IDX PT, R37, R6, 0x6, 0x181f ;  /* 0x00d81f0006257f89 */ /* 0x000fe400000e0000 */
[----:B0-----:R-:W-:Y:S02]  /*120f0*/  IMAD.X R13, RZ, RZ, R0, P0 ;  /* 0x000000ffff0d7224 */ /* 0x001fe400000e0600 */
        /* <DEDUP_REMOVED lines=14> */
.L_x_7747:
        /* <DEDUP_REMOVED lines=9> */
.L_x_7664:
        /* <DEDUP_REMOVED lines=10> */
.L_x_7665:
[----:B------:R2:W-:Y:S01]  /*12310*/  SYNCS.ARRIVE.TRANS64.A1T0 RZ, [R34+URZ+0x28830], RZ ;  /* 0x028830ff22ff79a7 */ /* 0x0005e2000810003f */
[----:B------:R-:W-:Y:S05]  /*12320*/  @!P4 BRA `(.L_x_7666) ;  /* 0x000000000004c947 */ /* 0x000fea0003800000 */
[----:B------:R-:W-:Y:S01]  /*12330*/  BPT.TRAP 0x1 ;  /* 0x000000040000795c */ /* 0x000fe20000300000 */
.L_x_7666:
[----:B------:R-:W-:Y:S01]  /*12340*/  SHF.L.U32 R5, R9, 0x1f, RZ ;  /* 0x0000001f09057819 */ /* 0x000fe200000006ff */
[----:B------:R-:W-:Y:S01]  /*12350*/  BSSY B1, `(.L_x_7667) ;  /* 0x0000004000017945 */ /* 0x000fe20003800000 */
[----:B------:R-:W-:-:S04]  /*12360*/  LEA R0, R20, UR46, 0x3 ;  /* 0x0000002e14007c11 */ /* 0x000fc8000f8e18ff */
[----:B------:R-:W3:Y:S02]  /*12370*/  SYNCS.PHASECHK.TRANS64.TRYWAIT P0, [R0+URZ+0x28860], R5 ;  /* 0x02886005000075a7 */ /* 0x000ee4000800017f */
[----:B---3--:R-:W-:Y:S05]  /*12380*/  @!P0 BRA `(.L_x_7668) ;  /* 0x0000003000c88947 */ /* 0x008fea0003800000 */
.L_x_7748:
[----:B------:R-:W-:Y:S05]  /*12390*/  BSYNC B1 ;  /* 0x0000000000017941 */ /* 0x000fea0003800000 */
.L_x_7667:
[----:B------:R-:W-:Y:S01]  /*123a0*/  UMOV UR4, 0xffffffff ;  /* 0xffffffff00047882 */ /* 0x000fe20000000000 */
[----:B-1----:R-:W-:Y:S02]  /*123b0*/  IMAD R7, R20, 0x4000, R19 ;  /* 0x0000400014077824 */ /* 0x002fe400078e0213 */
        /* <DEDUP_REMOVED lines=56> */
[----:B------:R3:W0:-:S12]  /*12740*/  SHFL.IDX PT, R6, R2, 0x7, 0x181f ;  /* 0x00f81f0002067f89 */ /* 0x00061800000e0000 */
[----:B------:R3:W-:Y:S01]  /*12750*/  LDGSTS.E.BYPASS.LTC128B.128 [R7+0x3400], desc[UR48][R4.64], !P0 ;  /* 0x0340000004077fae */ /* 0x0007e2000c101d70 */
[----:B------:R-:W-:-:S13]  /*12760*/  ISETP.LT.OR P0, PT, R31, 0x61, P1 ;  /* 0x000000611f00780c */ /* 0x000fda0000f01670 */
[----:B01----:R3:W-:Y:S02]  /*12770*/  LDGSTS.E.BYPASS.LTC128B.128 [R7+0x7400], desc[UR48][R4.64+0x80], !P0 ;  /* 0x0740008004077fae */ /* 0x0037e4000c101d70 */
.L_x_7766:
[----:B---3--:R-:W-:Y:S01]  /*12780*/  IADD3 R2, P0, R14, R3, RZ ;  /* 0x000000030e027210 */ /* 0x008fe20007f1e0ff */
[----:B------:R-:W-:Y:S02]  /*12790*/  ULDC.64 UR4, c[0x0][0x328] ;  /* 0x0000ca0000047ab9 */ /* 0x000fe40000000a00 */
[----:B------:R-:W-:Y:S02]  /*127a0*/  IMAD R36, R36, UR4, RZ ;  /* 0x0000000424247c24 */ /* 0x000fe4000f8e02ff */
[----:B------:R-:W-:Y:S01]  /*127b0*/  IMAD.X R3, RZ, RZ, R6, P0 ;  /* 0x000000ffff037224 */ /* 0x000fe200000e0606 */
[----:B------:R-:W-:Y:S01]  /*127c0*/  ISETP.LT.OR P0, PT, R31, 0x71, P2 ;  /* 0x000000711f00780c */ /* 0x000fe20001701670 */
[C---:B------:R-:W-:Y:S02]  /*127d0*/  IMAD R9, R35.reuse, UR5, R36 ;  /* 0x0000000523097c24 */ /* 0x040fe4000f8e0224 */
[----:B0-----:R-:W-:Y:S01]  /*127e0*/  IMAD.WIDE.U32 R4, R35, UR4, RZ ;  /* 0x0000000423047c25 */ /* 0x001fe2000f8e00ff */
[----:B------:R-:W-:-:S03]  /*127f0*/  ULDC.64 UR4, c[0x0][0x338] ;  /* 0x0000ce0000047ab9 */ /* 0x000fc60000000a00 */
[----:B------:R-:W-:Y:S02]  /*12800*/  IMAD.IADD R5, R5, 0x1, R9 ;  /* 0x0000000105057824 */ /* 0x000fe400078e0209 */
[----:B------:R-:W-:Y:S02]  /*12810*/  IMAD R33, R33, UR4, RZ ;  /* 0x0000000421217c24 */ /* 0x000fe4000f8e02ff */
[C---:B------:R-:W-:Y:S02]  /*12820*/  IMAD.WIDE.U32 R4, R32.reuse, UR4, R4 ;  /* 0x0000000420047c25 */ /* 0x040fe4000f8e0004 */
[----:B------:R-:W-:Y:S01]  /*12830*/  @!PT LDS RZ, [RZ] ;  /* 0x00000000fffff984 */ /* 0x000fe20000000800 */
[----:B------:R-:W-:Y:S01]  /*12840*/  @!PT LDS RZ, [RZ] ;  /* 0x00000000fffff984 */ /* 0x000fe20000000800 */
[----:B------:R-:W-:Y:S01]  /*12850*/  @!PT LDS RZ, [RZ] ;  /* 0x00000000fffff984 */ /* 0x000fe20000000800 */
[----:B------:R0:W-:Y:S01]  /*12860*/  LDGSTS.E.BYPASS.LTC128B.128 [R7+0x3c00], desc[UR48][R2.64], !P0 ;  /* 0x03c0000002077fae */ /* 0x0001e2000c101d70 */
[----:B------:R-:W-:Y:S01]  /*12870*/  ISETP.LT.OR P0, PT, R31, 0x71, P1 ;  /* 0x000000711f00780c */ /* 0x000fe20000f01670 */
[----:B------:R-:W-:-:S04]  /*12880*/  IMAD R33, R32, UR5, R33 ;  /* 0x0000000520217c24 */ /* 0x000fc8000f8e0221 */
[----:B------:R-:W-:-:S08]  /*12890*/  IMAD.IADD R33, R5, 0x1, R33 ;  /* 0x0000000105217824 */ /* 0x000fd000078e0221 */
[----:B------:R0:W-:Y:S01]  /*128a0*/  LDGSTS.E.BYPASS.LTC128B.128 [R7+0x7c00], desc[UR48][R2.64+0x80], !P0 ;  /* 0x07c0008002077fae */ /* 0x0001e2000c101d70 */
[----:B------:R-:W-:Y:S01]  /*128b0*/  PLOP3.LUT P0, PT, PT, PT, PT, 0x80, 0x0 ;  /* 0x000000000000781c */ /* 0x000fe20003f0f070 */
[----:B------:R-:W-:-:S12]  /*128c0*/  NOP ;  /* 0x0000000000007918 */ /* 0x000fd80000000000 */
.L_x_7670:
        /* <DEDUP_REMOVED lines=10> */
.L_x_7671:
[----:B------:R-:W-:Y:S01]  /*12970*/  R2UR UR4, R24 ;  /* 0x00000000180472ca */ /* 0x000fe200000e0000 */
[----:B------:R-:W-:Y:S01]  /*12980*/  ULDC.64 UR6, c[0x0][0x330] ;  /* 0x0000cc0000067ab9 */ /* 0x000fe20000000a00 */
[----:B------:R-:W-:Y:S01]  /*12990*/  IMAD.MOV.U32 R5, RZ, RZ, R33 ;  /* 0x000000ffff057224 */ /* 0x000fe200078e0021 */
[----:B------:R1:W-:Y:S01]  /*129a0*/  SYNCS.ARRIVE.TRANS64.A1T0 RZ, [R0+URZ+0x28850], RZ ;  /* 0x028850ff00ff79a7 */ /* 0x0003e2000810003f */
[----:B0-----:R-:W-:Y:S02]  /*129b0*/  IMAD.U32 R3, RZ, RZ, UR6 ;  /* 0x00000006ff037e24 */ /* 0x001fe4000f8e00ff */
        /* <DEDUP_REMOVED lines=13> */
[----:B-1----:R-:W-:Y:S05]  /*12a90*/  @P0 BRA `(.L_x_7672) ;  /* 0xfffffff000240947 */ /* 0x002fea000383ffff */
[----:B------:R-:W-:Y:S05]  /*12aa0*/  BSYNC B0 ;  /* 0x0000000000007941 */ /* 0x000fea0003800000 */
.L_x_7659:
[----:B------:R-:W-:-:S13]  /*12ab0*/  ISETP.NE.AND P0, PT, R18, 0x3, PT ;  /* 0x000000031200780c */ /* 0x000fda0003f05270 */
[----:B------:R-:W-:Y:S05]  /*12ac0*/  @!P0 BRA `(.L_x_7673) ;  /* 0x0000000000048947 */ /* 0x000fea0003800000 */
[----:B------:R-:W-:Y:S01]  /*12ad0*/  BPT.TRAP 0x1 ;  /* 0x000000040000795c */ /* 0x000fe20000300000 */
.L_x_7673:
[----:B0-----:R-:W-:Y:S01]  /*12ae0*/  LEA R0, R10, UR46, 0x3 ;  /* 0x0000002e0a007c11 */ /* 0x001fe2000f8e18ff */
[----:B------:R-:W-:Y:S01]  /*12af0*/  IMAD.MOV.U32 R3, RZ, RZ, -0x80 ;  /* 0xffffff80ff037424 */ /* 0x000fe200078e00ff */
[----:B------:R-:W-:Y:S01]  /*12b00*/  SHF.L.U32 R5, R8, 0x1f, RZ ;  /* 0x0000001f08057819 */ /* 0x000fe200000006ff */
[----:B------:R-:W-:Y:S01]  /*12b10*/  BSSY B0, `(.L_x_7674) ;  /* 0x0000006000007945 */ /* 0x000fe20003800000 */
[----:B------:R-:W-:Y:S02]  /*12b20*/  IMAD R6, R10, 0x4000, R19 ;  /* 0x000040000a067824 */ /* 0x000fe400078e0213 */
[----:B------:R-:W0:Y:S01]  /*12b30*/  SYNCS.PHASECHK.TRANS64.TRYWAIT P0, [R0+URZ+0x28860], R5 ;  /* 0x02886005000075a7 */ /* 0x000e22000800017f */
[----:B------:R-:W-:-:S04]  /*12b40*/  IMAD R3, R22, R3, UR50 ;  /* 0x0000003216037e24 */ /* 0x000fc8000f8e0203 */
[----:B------:R-:W-:Y:S01]  /*12b50*/  IMAD.IADD R28, R3, 0x1, -R28 ;  /* 0x00000001031c7824 */ /* 0x000fe200078e0a1c */
[----:B0-----:R-:W-:Y:S06]  /*12b60*/  @!P0 BRA `(.L_x_7675) ;  /* 0x0000003400988947 */ /* 0x001fec0003800000 */
.L_x_7767:
[----:B------:R-:W-:Y:S05]  /*12b70*/  BSYNC B0 ;  /* 0x0000000000007941 */ /* 0x000fea0003800000 */
.L_x_7674:
        /* <DEDUP_REMOVED lines=8> */
[----:B------:R-:W-:Y:S01]  /*12c00*/  SHFL.IDX PT, R19, R2, 0x1, 0x181f ;  /* 0x00381f0002137f89 */ /* 0x000fe200000e0000 */
[C---:B------:R-:W-:Y:S02]  /*12c10*/  ISETP.LT.OR P4, PT, R28.reuse, 0x1, P1 ;  /* 0x000000011c00780c */ /* 0x040fe40000f81670 */
[C---:B------:R-:W-:Y:S01]  /*12c20*/  ISETP.LT.OR P5, PT, R28.reuse, 0x1, P0 ;  /* 0x000000011c00780c */ /* 0x040fe200007a1670 */
[----:B------:R-:W3:Y:S01]  /*12c30*/  SHFL.IDX PT, R14, R16, 0x1, 0x181f ;  /* 0x00381f00100e7f89 */ /* 0x000ee200000e0000 */
[----:B------:R-:W-:-:S02]  /*12c40*/  ISETP.LT.OR P2, PT, R28, 0x11, P1 ;  /* 0x000000111c00780c */ /* 0x000fc40000f41670 */
[----:B------:R-:W-:Y:S01]  /*12c50*/  ISETP.LT.OR P3, PT, R28, 0x11, P0 ;  /* 0x000000111c00780c */ /* 0x000fe20000761670 */
[----:B------:R-:W-:Y:S04]  /*12c60*/  SHFL.IDX PT, R23, R2, 0x2, 0x181f ;  /* 0x00581f0002177f89 */ /* 0x000fe800000e0000 */
[----:B------:R-:W4:Y:S01]  /*12c70*/  SHFL.IDX PT, R22, R16, 0x2, 0x181f ;  /* 0x00581f0010167f89 */ /* 0x000f2200000e0000 */
[----:B0-----:R-:W-:-:S03]  /*12c80*/  IMAD.MOV.U32 R7, RZ, RZ, R5 ;  /* 0x000000ffff077224 */ /* 0x001fc600078e0005 */
[----:B------:R-:W0:Y:S01]  /*12c90*/  SHFL.IDX PT, R9, R2, 0x4, 0x181f ;  /* 0x00981f0002097f89 */ /* 0x000e2200000e0000 */
[----:B-1----:R-:W-:-:S03]  /*12ca0*/  IMAD.MOV.U32 R6, RZ, RZ, R4 ;  /* 0x000000ffff067224 */ /* 0x002fc600078e0004 */
[----:B------:R-:W1:Y:S01]  /*12cb0*/  SHFL.IDX PT, R24, R16, 0x4, 0x181f ;  /* 0x00981f0010187f89 */ /* 0x000e6200000e0000 */
[----:B------:R-:W-:-:S03]  /*12cc0*/  IMAD.WIDE.U32 R6, R26, 0x2, R6 ;  /* 0x000000021a067825 */ /* 0x000fc600078e0006 */
[----:B------:R-:W-:Y:S01]  /*12cd0*/  SHFL.IDX PT, R21, R2, 0x3, 0x181f ;  /* 0x00781f0002157f89 */ /* 0x000fe200000e0000 */
[----:B---3--:R-:W-:-:S03]  /*12ce0*/  IMAD.MOV.U32 R4, RZ, RZ, R14 ;  /* 0x000000ffff047224 */ /* 0x008fc600078e000e */
[----:B------:R-:W3:Y:S01]  /*12cf0*/  SHFL.IDX PT, R20, R16, 0x3, 0x181f ;  /* 0x00781f0010147f89 */ /* 0x000ee200000e0000 */
[----:B------:R-:W-:-:S03]  /*12d00*/  IMAD.MOV.U32 R5, RZ, RZ, R19 ;  /* 0x000000ffff057224 */ /* 0x000fc600078e0013 */
[----:B------:R-:W-:Y:S01]  /*12d10*/  LDGSTS.E.BYPASS.LTC128B.128 [R3+0x400], desc[UR48][R6.64], !P4 ;  /* 0x0040000006037fae */ /* 0x000fe2000e101d70 */
[----:B------:R-:W-:Y:S01]  /*12d20*/  ISETP.LT.OR P4, PT, R28, 0x21, P1 ;  /* 0x000000211c00780c */ /* 0x000fe20000f81670 */
[----:B------:R-:W-:Y:S02]  /*12d30*/  IMAD.WIDE.U32 R4, R26, 0x2, R4 ;  /* 0x000000021a047825 */ /* 0x000fe400078e0004 */
[----:B------:R5:W-:Y:S01]  /*12d40*/  LDGSTS.E.BYPASS.LTC128B.128 [R3+0x4400], desc[UR48][R6.64+0x80], !P5 ;  /* 0x0440008006037fae */ /* 0x000be2000e901d70 */
[----:B------:R-:W-:Y:S01]  /*12d50*/  ISETP.LT.OR P5, PT, R28, 0x21, P0 ;  /* 0x000000211c00780c */ /* 0x000fe200007a1670 */
[----:B----4-:R-:W-:Y:S02]  /*12d60*/  IMAD.WIDE.U32 R22, R26, 0x2, R22 ;  /* 0x000000021a167825 */ /* 0x010fe400078e0016 */
[----:B------:R-:W5:Y:S02]  /*12d70*/  SHFL.IDX PT, R19, R2, 0x5, 0x181f ;  /* 0x00b81f0002137f89 */ /* 0x000f6400000e0000 */
[----:B0-----:R-:W-:-:S02]  /*12d80*/  IMAD.MOV.U32 R13, RZ, RZ, R9 ;  /* 0x000000ffff0d7224 */ /* 0x001fc400078e0009 */
[----:B------:R-:W0:Y:S01]  /*12d90*/  SHFL.IDX PT, R14, R16, 0x5, 0x181f ;  /* 0x00b81f00100e7f89 */ /* 0x000e2200000e0000 */
[----:B-1----:R-:W-:Y:S02]  /*12da0*/  IMAD.MOV.U32 R12, RZ, RZ, R24 ;  /* 0x000000ffff0c7224 */ /* 0x002fe400078e0018 */
[----:B------:R-:W-:Y:S01]  /*12db0*/  IMAD.MOV.U32 R9, RZ, RZ, RZ ;  /* 0x000000ffff097224 */ /* 0x000fe200078e00ff */
[----:B------:R-:W1:Y:S01]  /*12dc0*/  SHFL.IDX PT, R25, R2, 0x6, 0x181f ;  /* 0x00d81f0002197f89 */ /* 0x000e6200000e0000 */
[----:B------:R-:W-:-:S03]  /*12dd0*/  IMAD.WIDE.U32 R12, R26, 0x2, R12 ;  /* 0x000000021a0c7825 */ /* 0x000fc600078e000c */
[----:B------:R-:W4:Y:S01]  /*12de0*/  SHFL.IDX PT, R30, R16, 0x6, 0x181f ;  /* 0x00d81f00101e7f89 */ /* 0x000f2200000e0000 */
[----:B---3--:R-:W-:-:S03]  /*12df0*/  IMAD.WIDE.U32 R20, R26, 0x2, R20 ;  /* 0x000000021a147825 */ /* 0x008fc600078e0014 */
[----:B------:R-:W-:Y:S01]  /*12e00*/  LDGSTS.E.BYPASS.LTC128B.128 [R3+0xc00], desc[UR48][R4.64], !P2 ;  /* 0x00c0000004037fae */ /* 0x000fe2000d101d70 */
[----:B------:R-:W-:-:S03]  /*12e10*/  ISETP.LT.OR P2, PT, R28, 0x31, P1 ;  /* 0x000000311c00780c */ /* 0x000fc60000f41670 */
[----:B------:R1:W-:Y:S01]  /*12e20*/  LDGSTS.E.BYPASS.LTC128B.128 [R3+0x4c00], desc[UR48][R4.64+0x80], !P3 ;  /* 0x04c0008004037fae */ /* 0x0003e2000d901d70 */
[----:B------:R-:W-:-:S03]  /*12e30*/  ISETP.LT.OR P3, PT, R28, 0x31, P0 ;  /* 0x000000311c00780c */ /* 0x000fc60000761670 */
[----:B------:R3:W-:Y:S01]  /*12e40*/  LDGSTS.E.BYPASS.LTC128B.128 [R3+0x1400], desc[UR48][R22.64], !P4 ;  /* 0x0140000016037fae */ /* 0x0007e2000e101d70 */
[C---:B------:R-:W-:Y:S01]  /*12e50*/  ISETP.LT.OR P4, PT, R28.reuse, 0x41, P1 ;  /* 0x000000411c00780c */ /* 0x040fe20000f81670 */
[----:B-----5:R-:W-:Y:S02]  /*12e60*/  IMAD.MOV.U32 R7, RZ, RZ, R19 ;  /* 0x000000ffff077224 */ /* 0x020fe400078e0013 */
        /* <DEDUP_REMOVED lines=8> */
[----:B----4-:R-:W-:Y:S02]  /*12ef0*/  IMAD.MOV.U32 R4, RZ, RZ, R30 ;  /* 0x000000ffff047224 */ /* 0x010fe400078e001e */
        /* <DEDUP_REMOVED lines=12> */
.L_x_7785:
        /* <DEDUP_REMOVED lines=12> */
.L_x_7677:
        /* <DEDUP_REMOVED lines=10> */
.L_x_7678:
[----:B------:R1:W-:Y:S02]  /*13120*/  SYNCS.ARRIVE.TRANS64.A1T0 RZ, [R0+URZ+0x28850], RZ ;  /* 0x028850ff00ff79a7 */ /* 0x0003e4000810003f */
[----:B-1----:R-:W-:-:S05]  /*13130*/  VIADD R0, R10, 0x1 ;  /* 0x000000010a007836 */ /* 0x002fca0000000000 */
[----:B------:R-:W-:-:S04]  /*13140*/  ISETP.NE.AND P0, PT, R0, 0x2, PT ;  /* 0x000000020000780c */ /* 0x000fc80003f05270 */
[----:B0-----:R-:W-:Y:S02]  /*13150*/  SEL R3, RZ, 0x1, P0 ;  /* 0x00000001ff037807 */ /* 0x001fe40000000000 */
[----:B------:R-:W-:Y:S02]  /*13160*/  SEL R0, R0, RZ, P0 ;  /* 0x000000ff00007207 */ /* 0x000fe40000000000 */
[----:B------:R-:W-:-:S07]  /*13170*/  LOP3.LUT R8, R8, R3, RZ, 0x3c, !PT ;  /* 0x0000000308087212 */ /* 0x000fce00078e3cff */
.L_x_7638:
[----:B------:R-:W0:Y:S01]  /*13180*/  S2R R3, SR_CgaCtaId ;  /* 0x0000000000037919 */ /* 0x000e220000008800 */
[----:B------:R-:W-:Y:S02]  /*13190*/  MOV R2, 0x400 ;  /* 0x0000040000027802 */ /* 0x000fe40000000f00 */
[----:B------:R-:W-:Y:S02]  /*131a0*/  SHF.L.U32 R9, R9, 0x1f, RZ ;  /* 0x0000001f09097819 */ /* 0x000fe400000006ff */
[----:B0-----:R-:W-:-:S04]  /*131b0*/  LEA R7, R3, R2, 0x18 ;  /* 0x0000000203077211 */ /* 0x001fc800078ec0ff */
[----:B------:R-:W0:Y:S02]  /*131c0*/  SYNCS.PHASECHK.TRANS64.TRYWAIT P0, [R7+URZ+0x28820], R9 ;  /* 0x02882009070075a7 */ /* 0x000e24000800017f */
[----:B0-----:R-:W-:Y:S05]  /*131d0*/  @!P0 BRA `(.L_x_7679) ;  /* 0x0000003800a88947 */ /* 0x001fea0003800000 */
.L_x_7786:
[----:B------:R-:W-:-:S03]  /*131e0*/  UMOV UR4, 0xffffffff ;  /* 0xffffffff00047882 */ /* 0x000fc60000000000 */
[----:B------:R-:W-:Y:S05]  /*131f0*/  BRA.DIV UR4, `(.L_x_7680) ;  /* 0x0000003a04b47947 */ /* 0x000fea000b800000 */
[----:B------:R1:W3:Y:S02]  /*13200*/  SHFL.IDX PT, R14, R17, RZ, 0x1f ;  /* 0x00001fff110e7589 */ /* 0x0002e400000e0000 */
.L_x_7789:
[----:B---3--:R-:W-:-:S13]  /*13210*/  ISETP.NE.AND P0, PT, R14, RZ, PT ;  /* 0x000000ff0e00720c */ /* 0x008fda0003f05270 */
[----:B------:R-:W-:Y:S05]  /*13220*/  @P0 BRA `(.L_x_7546) ;  /* 0x0000000000880947 */ /* 0x000fea0003800000 */
[----:B------:R-:W-:-:S03]  /*13230*/  UMOV UR4, 0xffffffff ;  /* 0xffffffff00047882 */ /* 0x000fc60000000000 */
[----:B------:R-:W-:Y:S05]  /*13240*/  BRA.DIV UR4, `(.L_x_7681) ;  /* 0x0000003a04c87947 */ /* 0x000fea000b800000 */
[----:B------:R-:W-:-:S13]  /*13250*/  ELECT P6, URZ, PT ;  /* 0x00000000003f782f */ /* 0x000fda00038c0000 */
.L_x_7792:
[----:B------:R-:W-:Y:S05]  /*13260*/  @!P6 BRA `(.L_x_7546) ;  /* 0x000000000078e947 */ /* 0x000fea0003800000 */
[----:B------:R-:W-:-:S06]  /*13270*/  ULOP3.LUT UR4, UR36, 0x2, URZ, 0xfc, !UPT ;  /* 0x0000000224047892 */ /* 0x000fcc000f8efc3f */
[----:B------:R-:W-:-:S05]  /*13280*/  IMAD.U32 R2, RZ, RZ, UR4 ;  /* 0x00000004ff027e24 */ /* 0x000fca000f8e00ff */
[----:B------:R-:W-:-:S13]  /*13290*/  ISETP.NE.AND P0, PT, R2, 0x3, PT ;  /* 0x000000030200780c */ /* 0x000fda0003f05270 */
[----:B------:R-:W-:Y:S05]  /*132a0*/  @!P0 BRA `(.L_x_7682) ;  /* 0x0000000000048947 */ /* 0x000fea0003800000 */
[----:B------:R-:W-:Y:S01]  /*132b0*/  BPT.TRAP 0x1 ;  /* 0x000000040000795c */ /* 0x000fe20000300000 */
.L_x_7682:
[----:B------:R-:W-:Y:S01]  /*132c0*/  IMAD R5, R0, 0x8, R7 ;  /* 0x0000000800057824 */ /* 0x000fe200078e0207 */
[----:B------:R-:W-:Y:S01]  /*132d0*/  SHF.L.U32 R2, R8, 0x1f, RZ ;  /* 0x0000001f08027819 */ /* 0x000fe200000006ff */
[----:B------:R-:W-:-:S03]  /*132e0*/  VIADD R0, R0, 0x1 ;  /* 0x0000000100007836 */ /* 0x000fc60000000000 */
[----:B------:R-:W3:Y:S02]  /*132f0*/  SYNCS.PHASECHK.TRANS64.TRYWAIT P1, [R5+URZ+0x28840], R2 ;  /* 0x02884002050075a7 */ /* 0x000ee4000802017f */
[----:B------:R-:W-:-:S04]  /*13300*/  ISETP.NE.AND P2, PT, R0, 0x2, PT ;  /* 0x000000020000780c */ /* 0x000fc80003f45270 */
[----:B------:R-:W-:Y:S01]  /*13310*/  SEL R3, RZ, 0x1, P2 ;  /* 0x00000001ff037807 */ /* 0x000fe20001000000 */
[----:B---3--:R-:W-:Y:S08]  /*13320*/  @!P1 BRA `(.L_x_7683) ;  /* 0x0000003800b09947 */ /* 0x008ff00003800000 */
.L_x_7793:
[----:B------:R-:W-:Y:S02]  /*13330*/  SEL R0, R0, RZ, P2 ;  /* 0x000000ff00007207 */ /* 0x000fe40001000000 */
[----:B------:R-:W-:Y:S01]  /*13340*/  LOP3.LUT R3, R8, R3, RZ, 0x3c, !PT ;  /* 0x0000000308037212 */ /* 0x000fe200078e3cff */
[----:B------:R-:W-:Y:S06]  /*13350*/  @!P0 BRA `(.L_x_7684) ;  /* 0x0000000000048947 */ /* 0x000fec0003800000 */
[----:B------:R-:W-:Y:S01]  /*13360*/  BPT.TRAP 0x1 ;  /* 0x000000040000795c */ /* 0x000fe20000300000 */
.L_x_7684:
[----:B0-----:R-:W-:Y:S01]  /*13370*/  IMAD R7, R0, 0x8, R7 ;  /* 0x0000000800077824 */ /* 0x001fe200078e0207 */
[----:B------:R-:W-:-:S04]  /*13380*/  SHF.L.U32 R0, R3, 0x1f, RZ ;  /* 0x0000001f03007819 */ /* 0x000fc800000006ff */
[----:B------:R-:W0:Y:S02]  /*13390*/  SYNCS.PHASECHK.TRANS64.TRYWAIT P1, [R7+URZ+0x28840], R0 ;  /* 0x02884000070075a7 */ /* 0x000e24000802017f */
[----:B0-----:R-:W-:Y:S05]  /*133a0*/  @!P1 BRA `(.L_x_7685) ;  /* 0x0000003800a49947 */ /* 0x001fea0003800000 */
.L_x_7794:
[----:B------:R-:W-:Y:S05]  /*133b0*/  @!P0 BRA `(.L_x_7686) ;  /* 0x0000000000048947 */ /* 0x000fea0003800000 */
[----:B------:R-:W-:Y:S01]  /*133c0*/  BPT.TRAP 0x1 ;  /* 0x000000040000795c */ /* 0x000fe20000300000 */
.L_x_7686:
[----:B------:R-:W4:Y:S02]  /*133d0*/  SYNCS.PHASECHK.TRANS64.TRYWAIT P1, [R5+URZ+0x28860], R2 ;  /* 0x02886002050075a7 */ /* 0x000f24000802017f */
[----:B----4-:R-:W-:Y:S05]  /*133e0*/  @!P1 BRA `(.L_x_7687) ;  /* 0x0000003800a89947 */ /* 0x010fea0003800000 */
.L_x_7795:
[----:B------:R-:W-:Y:S05]  /*133f0*/  @!P0 BRA `(.L_x_7688) ;  /* 0x0000000000048947 */ /* 0x000fea0003800000 */
[----:B------:R-:W-:Y:S01]  /*13400*/  BPT.TRAP 0x1 ;  /* 0x000000040000795c */ /* 0x000fe20000300000 */
.L_x_7688:
[----:B------:R0:W0:Y:S02]  /*13410*/  SYNCS.PHASECHK.TRANS64.TRYWAIT P0, [R7+URZ+0x28860], R0 ;  /* 0x02886000070075a7 */ /* 0x000024000800017f */
[----:B0-----:R-:W-:Y:S05]  /*13420*/  @!P0 NANOSLEEP.SYNCS 0x989680 ;  /* 0x009896800000895d */ /* 0x001fea0003900000 */
[----:B------:R-:W0:Y:S02]  /*13430*/  @!P0 SYNCS.PHASECHK.TRANS64 P0, [R7+URZ+0x28860], R0 ;  /* 0x02886000070085a7 */ /* 0x000e24000800007f */
[----:B0-----:R-:W-:Y:S05]  /*13440*/  @!P0 BRA `(.L_x_7688) ;  /* 0xfffffffc00f08947 */ /* 0x001fea000383ffff */
.L_x_7546:
[----:B------:R-:W-:Y:S05]  /*13450*/  BSYNC B6 ;  /* 0x0000000000067941 */ /* 0x000fea0003800000 */
.L_x_7543:
[----:B------:R-:W-:Y:S05]  /*13460*/  EXIT ;  /* 0x000000000000794d */ /* 0x000fea0003800000 */
.L_x_7556:
[----:B0-----:R-:W-:-:S04]  /*13470*/  IMAD.U32 R3, RZ, RZ, UR40 ;  /* 0x00000028ff037e24 */ /* 0x001fc8000f8e00ff */
[----:B------:R0:W1:Y:S03]  /*13480*/  SYNCS.PHASECHK.TRANS64.TRYWAIT P0, [R3+URZ+0x28800], R0 ;  /* 0x02880000030075a7 */ /* 0x000066000800017f */
[----:B-1----:R-:W-:Y:S05]  /*13490*/  @!P0 NANOSLEEP.SYNCS 0x989680 ;  /* 0x009896800000895d */ /* 0x002fea0003900000 */
[----:B------:R-:W1:Y:S02]  /*134a0*/  @!P0 SYNCS.PHASECHK.TRANS64 P0, [R3+URZ+0x28800], R0 ;  /* 0x02880000030085a7 */ /* 0x000e64000800007f */
[----:B-1----:R-:W-:Y:S05]  /*134b0*/  @!P0 BRA `(.L_x_7556) ;  /* 0xfffffffc00ec8947 */ /* 0x002fea000383ffff */
[----:B------:R-:W-:Y:S05]  /*134c0*/  BRA `(.L_x_7689) ;  /* 0xfffffee000907947 */ /* 0x000fea000383ffff */
.L_x_7560:
[----:B-1----:R-:W-:-:S04]  /*134d0*/  IMAD.U32 R3, RZ, RZ, UR40 ;  /* 0x00000028ff037e24 */ /* 0x002fc8000f8e00ff */
[----:B------:R1:W2:Y:S03]  /*134e0*/  SYNCS.PHASECHK.TRANS64.TRYWAIT P1, [R3+URZ+0x28830], R0 ;  /* 0x02883000030075a7 */ /* 0x0002a6000802017f */
[----:B--2---:R-:W-:Y:S05]  /*134f0*/  @!P1 NANOSLEEP.SYNCS 0x989680 ;  /* 0x009896800000995d */ /* 0x004fea0003900000 */
[----:B------:R-:W2:Y:S02]  /*13500*/  @!P1 SYNCS.PHASECHK.TRANS64 P1, [R3+URZ+0x28830], R0 ;  /* 0x02883000030095a7 */ /* 0x000ea4000802007f */
[----:B--2---:R-:W-:Y:S05]  /*13510*/  @!P1 BRA `(.L_x_7560) ;  /* 0xfffffffc00ec9947 */ /* 0x004fea000383ffff */
[----:B------:R-:W-:Y:S05]  /*13520*/  BRA `(.L_x_7559) ;  /* 0xfffffee000ac7947 */ /* 0x000fea000383ffff */
.L_x_7577:
[----:B-1----:R-:W-:-:S04]  /*13530*/  IMAD.U32 R7, RZ, RZ, UR6 ;  /* 0x00000006ff077e24 */ /* 0x002fc8000f8e00ff */
[----:B------:R1:W2:Y:S03]  /*13540*/  SYNCS.PHASECHK.TRANS64.TRYWAIT P1, [R7+URZ+0x28830], R6 ;  /* 0x02883006070075a7 */ /* 0x0002a6000802017f */
[----:B--2---:R-:W-:Y:S05]  /*13550*/  @!P1 NANOSLEEP.SYNCS 0x989680 ;  /* 0x009896800000995d */ /* 0x004fea0003900000 */
[----:B------:R-:W2:Y:S02]  /*13560*/  @!P1 SYNCS.PHASECHK.TRANS64 P1, [R7+URZ+0x28830], R6 ;  /* 0x02883006070095a7 */ /* 0x000ea4000802007f */
[----:B--2---:R-:W-:Y:S05]  /*13570*/  @!P1 BRA `(.L_x_7577) ;  /* 0xfffffffc00ec9947 */ /* 0x004fea000383ffff */
[----:B------:R-:W-:Y:S05]  /*13580*/  BRA `(.L_x_7574) ;  /* 0xffffff1800047947 */ /* 0x000fea000383ffff */
.L_x_7581:
[----:B-1----:R-:W-:-:S04]  /*13590*/  IMAD.U32 R7, RZ, RZ, UR6 ;  /* 0x00000006ff077e24 */ /* 0x002fc8000f8e00ff */
[----:B------:R1:W2:Y:S03]  /*135a0*/  SYNCS.PHASECHK.TRANS64.TRYWAIT P1, [R7+URZ+0x28850], R6 ;  /* 0x02885006070075a7 */ /* 0x0002a6000802017f */
[----:B--2---:R-:W-:Y:S05]  /*135b0*/  @!P1 NANOSLEEP.SYNCS 0x989680 ;  /* 0x009896800000995d */ /* 0x004fea0003900000 */
[----:B------:R-:W2:Y:S02]  /*135c0*/  @!P1 SYNCS.PHASECHK.TRANS64 P1, [R7+URZ+0x28850], R6 ;  /* 0x02885006070095a7 */ /* 0x000ea4000802007f */
[----:B--2---:R-:W-:Y:S05]  /*135d0*/  @!P1 BRA `(.L_x_7581) ;  /* 0xfffffffc00ec9947 */ /* 0x004fea000383ffff */
[----:B------:R-:W-:Y:S05]  /*135e0*/  BRA `(.L_x_7578) ;  /* 0xffffff1800d87947 */ /* 0x000fea000383ffff */
.L_x_7600:
[----:B-1----:R-:W-:-:S04]  /*135f0*/  IMAD.U32 R7, RZ, RZ, UR6 ;  /* 0x00000006ff077e24 */ /* 0x002fc8000f8e00ff */
[----:B------:R1:W2:Y:S03]  /*13600*/  SYNCS.PHASECHK.TRANS64.TRYWAIT P1, [R7+URZ+0x28830], R6 ;  /* 0x02883006070075a7 */ /* 0x0002a6000802017f */
[----:B--2---:R-:W-:Y:S05]  /*13610*/  @!P1 NANOSLEEP.SYNCS 0x989680 ;  /* 0x009896800000995d */ /* 0x004fea0003900000 */
[----:B------:R-:W2:Y:S02]  /*13620*/  @!P1 SYNCS.PHASECHK.TRANS64 P1, [R7+URZ+0x28830], R6 ;  /* 0x02883006070095a7 */ /* 0x000ea4000802007f */
[----:B--2---:R-:W-:Y:S05]  /*13630*/  @!P1 BRA `(.L_x_7600) ;  /* 0xfffffffc00ec9947 */ /* 0x004fea000383ffff */
[----:B------:R-:W-:Y:S05]  /*13640*/  BRA `(.L_x_7597) ;  /* 0xffffff4800dc7947 */ /* 0x000fea000383ffff */
.L_x_7604:
[----:B-1----:R-:W-:-:S04]  /*13650*/  IMAD.U32 R7, RZ, RZ, UR6 ;  /* 0x00000006ff077e24 */ /* 0x002fc8000f8e00ff */
[----:B------:R1:W2:Y:S03]  /*13660*/  SYNCS.PHASECHK.TRANS64.TRYWAIT P1, [R7+URZ+0x28850], R6 ;  /* 0x02885006070075a7 */ /* 0x0002a6000802017f */
[----:B--2---:R-:W-:Y:S05]  /*13670*/  @!P1 NANOSLEEP.SYNCS 0x989680 ;  /* 0x009896800000995d */ /* 0x004fea0003900000 */
[----:B------:R-:W2:Y:S02]  /*13680*/  @!P1 SYNCS.PHASECHK.TRANS64 P1, [R7+URZ+0x28850], R6 ;  /* 0x02885006070095a7 */ /* 0x000ea4000802007f */
[----:B--2---:R-:W-:Y:S05]  /*13690*/  @!P1 BRA `(.L_x_7604) ;  /* 0xfffffffc00ec9947 */ /* 0x004fea000383ffff */
[----:B------:R-:W-:Y:S05]  /*136a0*/  BRA `(.L_x_7601) ;  /* 0xffffff4c00b07947 */ /* 0x000fea000383ffff */
.L_x_7612:
[----:B-1----:R-:W-:-:S04]  /*136b0*/  IMAD.U32 R7, RZ, RZ, UR6 ;  /* 0x00000006ff077e24 */ /* 0x002fc8000f8e00ff */
[----:B------:R1:W2:Y:S03]  /*136c0*/  SYNCS.PHASECHK.TRANS64.TRYWAIT P1, [R7+URZ+0x28830], R6 ;  /* 0x02883006070075a7 */ /* 0x0002a6000802017f */
[----:B--2---:R-:W-:Y:S05]  /*136d0*/  @!P1 NANOSLEEP.SYNCS 0x989680 ;  /* 0x009896800000995d */ /* 0x004fea0003900000 */
[----:B------:R-:W2:Y:S02]  /*136e0*/  @!P1 SYNCS.PHASECHK.TRANS64 P1, [R7+URZ+0x28830], R6 ;  /* 0x02883006070095a7 */ /* 0x000ea4000802007f */
[----:B--2---:R-:W-:Y:S05]  /*136f0*/  @!P1 BRA `(.L_x_7612) ;  /* 0xfffffffc00ec9947 */ /* 0x004fea000383ffff */
[----:B------:R-:W-:Y:S05]  /*13700*/  BRA `(.L_x_7609) ;  /* 0xffffff6800e07947 */ /* 0x000fea000383ffff */
.L_x_7616:
[----:B-1----:R-:W-:-:S04]  /*13710*/  IMAD.U32 R7, RZ, RZ, UR6 ;  /* 0x00000006ff077e24 */ /* 0x002fc8000f8e00ff */
[----:B------:R1:W2:Y:S03]  /*13720*/  SYNCS.PHASECHK.TRANS64.TRYWAIT P1, [R7+URZ+0x28850], R6 ;  /* 0x02885006070075a7 */ /* 0x0002a6000802017f */
[----:B--2---:R-:W-:Y:S05]  /*13730*/  @!P1 NANOSLEEP.SYNCS 0x989680 ;  /* 0x009896800000995d */ /* 0x004fea0003900000 */
[----:B------:R-:W2:Y:S02]  /*13740*/  @!P1 SYNCS.PHASECHK.TRANS64 P1, [R7+URZ+0x28850], R6 ;  /* 0x02885006070095a7 */ /* 0x000ea4000802007f */
[----:B--2---:R-:W-:Y:S05]  /*13750*/  @!P1 BRA `(.L_x_7616) ;  /* 0xfffffffc00ec9947 */ /* 0x004fea000383ffff */
[----:B------:R-:W-:Y:S05]  /*13760*/  BRA `(.L_x_7613) ;  /* 0xffffff6c00a47947 */ /* 0x000fea000383ffff */
.L_x_7631:
[----:B-1----:R-:W-:-:S04]  /*13770*/  IMAD.U32 R3, RZ, RZ, UR5 ;  /* 0x00000005ff037e24 */ /* 0x002fc8000f8e00ff */
[----:B------:R1:W3:Y:S03]  /*13780*/  SYNCS.PHASECHK.TRANS64.TRYWAIT P1, [R3+URZ+0x28850], R0 ;  /* 0x02885000030075a7 */ /* 0x0002e6000802017f */
[----:B---3--:R-:W-:Y:S05]  /*13790*/  @!P1 NANOSLEEP.SYNCS 0x989680 ;  /* 0x009896800000995d */ /* 0x008fea0003900000 */
[----:B------:R-:W3:Y:S02]  /*137a0*/  @!P1 SYNCS.PHASECHK.TRANS64 P1, [R3+URZ+0x28850], R0 ;  /* 0x02885000030095a7 */ /* 0x000ee4000802007f */
[----:B---3--:R-:W-:Y:S05]  /*137b0*/  @!P1 BRA `(.L_x_7631) ;  /* 0xfffffffc00ec9947 */ /* 0x008fea000383ffff */
[----:B------:R-:W-:Y:S05]  /*137c0*/  BRA `(.L_x_7630) ;  /* 0xffffff9800c47947 */ /* 0x000fea000383ffff */
.L_x_7649:
[----:B------:R-:W-:Y:S02]  /*137d0*/  IMAD.MOV.U32 R13, RZ, RZ, R17 ;  /* 0x000000ffff0d7224 */ /* 0x000fe400078e0011 */
[----:B------:R-:W-:Y:S02]  /*137e0*/  IMAD.MOV.U32 R12, RZ, RZ, RZ ;  /* 0x000000ffff0c7224 */ /* 0x000fe400078e00ff */
[----:B------:R-:W-:Y:S02]  /*137f0*/  IMAD.MOV.U32 R11, RZ, RZ, 0x1f ;  /* 0x0000001fff0b7424 */ /* 0x000fe400078e00ff */
[----:B------:R-:W-:-:S07]  /*13800*/  IMAD.MOV.U32 R15, RZ, RZ, -0x1 ;  /* 0xffffffffff0f7424 */ /* 0x000fce00078e00ff */
[----:B-----5:R-:W-:Y:S05]  /*13810*/  WARPSYNC.COLLECTIVE R15, `(.L_x_7690) ;  /* 0x000000000f087348 */ /* 0x020fea0003c00000 */
[----:B------:R0:W1:Y:S02]  /*13820*/  SHFL.IDX P6, R14, R13, R12, R11 ;  /* 0x0000000c0d0e7389 */ /* 0x00006400000c000b */
[----:B01---5:R-:W-:Y:S01]  /*13830*/  ENDCOLLECTIVE ;  /* 0x000000000000791b */ /* 0x023fe20003800000 */
.L_x_7690:
[----:B------:R-:W-:Y:S05]  /*13840*/  BRA `(.L_x_7691) ;  /* 0xffffffcc00807947 */ /* 0x000fea000383ffff */
.L_x_7651:
[----:B0-----:R-:W-:-:S04]  /*13850*/  IMAD.U32 R10, RZ, RZ, UR46 ;  /* 0x0000002eff0a7e24 */ /* 0x001fc8000f8e00ff */
[----:B------:R0:W1:Y:S03]  /*13860*/  SYNCS.PHASECHK.TRANS64.TRYWAIT P0, [R10+URZ+0x28840], R9 ;  /* 0x028840090a0075a7 */ /* 0x000066000800017f */
[----:B-1----:R-:W-:Y:S05]  /*13870*/  @!P0 NANOSLEEP.SYNCS 0x989680 ;  /* 0x009896800000895d */ /* 0x002fea0003900000 */
[----:B------:R-:W1:Y:S02]  /*13880*/  @!P0 SYNCS.PHASECHK.TRANS64 P0, [R10+URZ+0x28840], R9 ;  /* 0x028840090a0085a7 */ /* 0x000e64000800007f */
[----:B-1----:R-:W-:Y:S05]  /*13890*/  @!P0 BRA `(.L_x_7651) ;  /* 0xfffffffc00ec8947 */ /* 0x002fea000383ffff */
[----:B------:R-:W-:Y:S05]  /*138a0*/  BRA `(.L_x_7692) ;  /* 0xffffffcc00fc7947 */ /* 0x000fea000383ffff */
.L_x_7652:
        /* <DEDUP_REMOVED lines=8> */
.L_x_7694:
[----:B------:R-:W-:Y:S05]  /*13930*/  BSYNC B0 ;  /* 0x0000000000007941 */ /* 0x000fea0003800000 */
.L_x_7693:
        /* <DEDUP_REMOVED lines=9> */
.L_x_7695:
[----:B------:R-:W-:Y:S02]  /*139d0*/  IMAD.MOV.U32 R13, RZ, RZ, R3 ;  /* 0x000000ffff0d7224 */ /* 0x000fe400078e0003 */
[----:B------:R-:W-:Y:S02]  /*139e0*/  IMAD.MOV.U32 R12, RZ, RZ, 0x1 ;  /* 0x00000001ff0c7424 */ /* 0x000fe400078e00ff */
[----:B------:R-:W-:-:S07]  /*139f0*/  IMAD.MOV.U32 R4, RZ, RZ, R14 ;  /* 0x000000ffff047224 */ /* 0x000fce00078e000e */
[----:B------:R-:W-:Y:S05]  /*13a00*/  WARPSYNC.COLLECTIVE R15, `(.L_x_7696) ;  /* 0x000000000f087348 */ /* 0x000fea0003c00000 */
[----:B------:R0:W1:Y:S02]  /*13a10*/  SHFL.IDX P6, R14, R13, R12, R11 ;  /* 0x0000000c0d0e7389 */ /* 0x00006400000c000b */
[----:B01----:R-:W-:Y:S01]  /*13a20*/  ENDCOLLECTIVE ;  /* 0x000000000000791b */ /* 0x003fe20003800000 */
.L_x_7696:
        /* <DEDUP_REMOVED lines=13> */
.L_x_7697:
[----:B------:R-:W-:Y:S02]  /*13b00*/  IMAD.MOV.U32 R5, RZ, RZ, R8 ;  /* 0x000000ffff057224 */ /* 0x000fe400078e0008 */
[----:B------:R-:W-:Y:S02]  /*13b10*/  IMAD.MOV.U32 R13, RZ, RZ, R3 ;  /* 0x000000ffff0d7224 */ /* 0x000fe400078e0003 */
[----:B------:R-:W-:Y:S02]  /*13b20*/  IMAD.MOV.U32 R12, RZ, RZ, 0x2 ;  /* 0x00000002ff0c7424 */ /* 0x000fe400078e00ff */
[----:B------:R-:W-:-:S07]  /*13b30*/  IMAD.MOV.U32 R4, RZ, RZ, R14 ;  /* 0x000000ffff047224 */ /* 0x000fce00078e000e */
[----:B------:R-:W-:Y:S05]  /*13b40*/  WARPSYNC.COLLECTIVE R15, `(.L_x_7698) ;  /* 0x000000000f087348 */ /* 0x000fea0003c00000 */
[----:B------:R0:W1:Y:S02]  /*13b50*/  SHFL.IDX P6, R14, R13, R12, R11 ;  /* 0x0000000c0d0e7389 */ /* 0x00006400000c000b */
[----:B01----:R-:W-:Y:S01]  /*13b60*/  ENDCOLLECTIVE ;  /* 0x000000000000791b */ /* 0x003fe20003800000 */
.L_x_7698:
        /* <DEDUP_REMOVED lines=9> */
[----:B0-----:R-:W-:Y:S05]  /*13c00*/  WARPSYNC.COLLECTIVE R15, `(.L_x_7699) ;  /* 0x000000000f087348 */ /* 0x001fea0003c00000 */
[----:B------:R1:W2:Y:S02]  /*13c10*/  SHFL.IDX P6, R14, R13, R12, R11 ;  /* 0x0000000c0d0e7389 */ /* 0x0002a400000c000b */
[----:B012---:R-:W-:Y:S01]  /*13c20*/  ENDCOLLECTIVE ;  /* 0x000000000000791b */ /* 0x007fe20003800000 */
.L_x_7699:
[----:B------:R-:W-:Y:S02]  /*13c30*/  IMAD.MOV.U32 R5, RZ, RZ, R10 ;  /* 0x000000ffff057224 */ /* 0x000fe400078e000a */
[----:B------:R-:W-:Y:S02]  /*13c40*/  IMAD.MOV.U32 R13, RZ, RZ, R3 ;  /* 0x000000ffff0d7224 */ /* 0x000fe400078e0003 */
[----:B------:R-:W-:Y:S02]  /*13c50*/  IMAD.MOV.U32 R12, RZ, RZ, 0x3 ;  /* 0x00000003ff0c7424 */ /* 0x000fe400078e00ff */
[----:B------:R-:W-:-:S07]  /*13c60*/  IMAD.MOV.U32 R35, RZ, RZ, R14 ;  /* 0x000000ffff237224 */ /* 0x000fce00078e000e */
[----:B------:R-:W-:Y:S05]  /*13c70*/  WARPSYNC.COLLECTIVE R15, `(.L_x_7700) ;  /* 0x000000000f087348 */ /* 0x000fea0003c00000 */
[----:B------:R0:W1:Y:S02]  /*13c80*/  SHFL.IDX P6, R14, R13, R12, R11 ;  /* 0x0000000c0d0e7389 */ /* 0x00006400000c000b */
[----:B01----:R-:W-:Y:S01]  /*13c90*/  ENDCOLLECTIVE ;  /* 0x000000000000791b */ /* 0x003fe20003800000 */
.L_x_7700:
[----:B------:R-:W-:-:S04]  /*13ca0*/  IMAD.MOV.U32 R4, RZ, RZ, R35 ;  /* 0x000000ffff047224 */ /* 0x000fc800078e0023 */
[----:B------:R-:W-:Y:S01]  /*13cb0*/  @P0 IMAD.WIDE.U32 R8, R26, 0x2, R4 ;  /* 0x000000021a080825 */ /* 0x000fe200078e0004 */
[----:B------:R-:W-:-:S05]  /*13cc0*/  @P0 LEA R5, R19, UR46, 0x1 ;  /* 0x0000002e13050c11 */ /* 0x000fca000f8e08ff */
        /* <DEDUP_REMOVED lines=11> */
.L_x_7701:
        /* <DEDUP_REMOVED lines=8> */
.L_x_7702:
        /* <DEDUP_REMOVED lines=13> */
.L_x_7703:
        /* <DEDUP_REMOVED lines=8> */
.L_x_7704:
        /* <DEDUP_REMOVED lines=12> */
.L_x_7705:
        /* <DEDUP_REMOVED lines=8> */
.L_x_7706:
        /* <DEDUP_REMOVED lines=13> */
.L_x_7707:
        /* <DEDUP_REMOVED lines=8> */
.L_x_7708:
        /* <DEDUP_REMOVED lines=12> */
.L_x_7709:
[----:B------:R-:W-:Y:S05]  /*142a0*/  BRA `(.L_x_7710) ;  /* 0xffffffc800f87947 */ /* 0x000fea000383ffff */
.L_x_7655:
        /* <DEDUP_REMOVED lines=8> */
.L_x_7711:
[----:B------:R-:W-:Y:S02]  /*14330*/  VIADD R9, R3, 0x10 ;  /* 0x0000001003097836 */ /* 0x000fe40000000000 */
[----:B------:R-:W-:Y:S02]  /*14340*/  IMAD.MOV.U32 R13, RZ, RZ, R6 ;  /* 0x000000ffff0d7224 */ /* 0x000fe400078e0006 */
[----:B------:R-:W-:-:S07]  /*14350*/  IMAD.MOV.U32 R5, RZ, RZ, R14 ;  /* 0x000000ffff057224 */ /* 0x000fce00078e000e */
[----:B------:R-:W-:Y:S05]  /*14360*/  WARPSYNC.COLLECTIVE R15, `(.L_x_7712) ;  /* 0x000000000f087348 */ /* 0x000fea0003c00000 */
[----:B------:R0:W1:Y:S02]  /*14370*/  SHFL.IDX P6, R14, R13, R12, R11 ;  /* 0x0000000c0d0e7389 */ /* 0x00006400000c000b */
[----:B01----:R-:W-:Y:S01]  /*14380*/  ENDCOLLECTIVE ;  /* 0x000000000000791b */ /* 0x003fe20003800000 */
.L_x_7712:
        /* <DEDUP_REMOVED lines=10> */
.L_x_7713:
        /* <DEDUP_REMOVED lines=13> */
.L_x_7714:
[----:B------:R-:W-:Y:S02]  /*14500*/  IMAD.MOV.U32 R5, RZ, RZ, R8 ;  /* 0x000000ffff057224 */ /* 0x000fe400078e0008 */
[----:B------:R-:W-:Y:S02]  /*14510*/  IMAD.MOV.U32 R13, RZ, RZ, R7 ;  /* 0x000000ffff0d7224 */ /* 0x000fe400078e0007 */
[----:B------:R-:W-:Y:S02]  /*14520*/  IMAD.MOV.U32 R12, RZ, RZ, 0x2 ;  /* 0x00000002ff0c7424 */ /* 0x000fe400078e00ff */
[----:B------:R-:W-:-:S07]  /*14530*/  IMAD.MOV.U32 R4, RZ, RZ, R14 ;  /* 0x000000ffff047224 */ /* 0x000fce00078e000e */
[----:B------:R-:W-:Y:S05]  /*14540*/  WARPSYNC.COLLECTIVE R15, `(.L_x_7715) ;  /* 0x000000000f087348 */ /* 0x000fea0003c00000 */
[----:B------:R0:W1:Y:S02]  /*14550*/  SHFL.IDX P6, R14, R13, R12, R11 ;  /* 0x0000000c0d0e7389 */ /* 0x00006400000c000b */
[----:B01----:R-:W-:Y:S01]  /*14560*/  ENDCOLLECTIVE ;  /* 0x000000000000791b */ /* 0x003fe20003800000 */
.L_x_7715:
[----:B------:R-:W-:-:S04]  /*14570*/  @!P2 IMAD.WIDE.U32 R8, R26, 0x2, R4 ;  /* 0x000000021a08a825 */ /* 0x000fc800078e0004 */
[----:B------:R-:W-:Y:S01]  /*14580*/  VIADD R5, R3, 0x20 ;  /* 0x0000002003057836 */ /* 0x000fe20000000000 */
[----:B------:R-:W-:Y:S01]  /*14590*/  @!PT LDS RZ, [RZ] ;  /* 0x00000000fffff984 */ /* 0x000fe20000000800 */
[----:B------:R-:W-:Y:S01]  /*145a0*/  @!PT LDS RZ, [RZ] ;  /* 0x00000000fffff984 */ /* 0x000fe20000000800 */
[----:B------:R-:W-:Y:S01]  /*145b0*/  @!PT LDS RZ, [RZ] ;  /* 0x00000000fffff984 */ /* 0x000fe20000000800 */
[----:B------:R-:W-:Y:S04]  /*145c0*/  @!P2 LDGSTS.E.BYPASS.LTC128B.128 [R35+0x10c00], desc[UR48][R8.64], !P0 ;  /* 0x10c000000823afae */ /* 0x000fe8000c101d70 */
[----:B------:R0:W-:Y:S01]  /*145d0*/  @!P2 LDGSTS.E.BYPASS.LTC128B.128 [R35+0x14c00], desc[UR48][R8.64+0x80], !P1 ;  /* 0x14c000800823afae */ /* 0x0001e2000c901d70 */
[----:B------:R-:W-:Y:S01]  /*145e0*/  ISETP.GE.AND P2, PT, R5, R0, PT ;  /* 0x000000000500720c */ /* 0x000fe20003f46270 */
[----:B------:R-:W-:Y:S02]  /*145f0*/  IMAD.MOV.U32 R13, RZ, RZ, R6 ;  /* 0x000000ffff0d7224 */ /* 0x000fe400078e0006 */
[----:B0-----:R-:W-:Y:S02]  /*14600*/  VIADD R9, R3, 0x30 ;  /* 0x0000003003097836 */ /* 0x001fe40000000000 */
[----:B------:R-:W-:-:S08]  /*14610*/  IMAD.MOV.U32 R5, RZ, RZ, R14 ;  /* 0x000000ffff057224 */ /* 0x000fd000078e000e */
[----:B------:R-:W-:-:S07]  /*14620*/  @!P2 LEA R21, R19, UR46, 0x1 ;  /* 0x0000002e1315ac11 */ /* 0x000fce000f8e08ff */
[----:B------:R-:W-:Y:S05]  /*14630*/  WARPSYNC.COLLECTIVE R15, `(.L_x_7716) ;  /* 0x000000000f087348 */ /* 0x000fea0003c00000 */
[----:B------:R0:W1:Y:S02]  /*14640*/  SHFL.IDX P6, R14, R13, R12, R11 ;  /* 0x0000000c0d0e7389 */ /* 0x00006400000c000b */
[----:B01----:R-:W-:Y:S01]  /*14650*/  ENDCOLLECTIVE ;  /* 0x000000000000791b */ /* 0x003fe20003800000 */
.L_x_7716:
[----:B------:R-:W-:Y:S02]  /*14660*/  IMAD.MOV.U32 R13, RZ, RZ, R7 ;  /* 0x000000ffff0d7224 */ /* 0x000fe400078e0007 */
[----:B------:R-:W-:Y:S02]  /*14670*/  IMAD.MOV.U32 R12, RZ, RZ, 0x3 ;  /* 0x00000003ff0c7424 */ /* 0x000fe400078e00ff */
[----:B------:R-:W-:-:S07]  /*14680*/  IMAD.MOV.U32 R4, RZ, RZ, R14 ;  /* 0x000000ffff047224 */ /* 0x000fce00078e000e */
[----:B------:R-:W-:Y:S05]  /*14690*/  WARPSYNC.COLLECTIVE R15, `(.L_x_7717) ;  /* 0x000000000f087348 */ /* 0x000fea0003c00000 */
[----:B------:R0:W1:Y:S02]  /*146a0*/  SHFL.IDX P6, R14, R13, R12, R11 ;  /* 0x0000000c0d0e7389 */ /* 0x00006400000c000b */
[----:B01----:R-:W-:Y:S01]  /*146b0*/  ENDCOLLECTIVE ;  /* 0x000000000000791b */ /* 0x003fe20003800000 */
.L_x_7717:
        /* <DEDUP_REMOVED lines=13> */
.L_x_7718:
[----:B------:R-:W-:Y:S02]  /*14790*/  IMAD.MOV.U32 R5, RZ, RZ, R10 ;  /* 0x000000ffff057224 */ /* 0x000fe400078e000a */
[----:B------:R-:W-:Y:S02]  /*147a0*/  IMAD.MOV.U32 R13, RZ, RZ, R7 ;  /* 0x000000ffff0d7224 */ /* 0x000fe400078e0007 */
[----:B------:R-:W-:Y:S02]  /*147b0*/  IMAD.MOV.U32 R12, RZ, RZ, 0x4 ;  /* 0x00000004ff0c7424 */ /* 0x000fe400078e00ff */
[----:B------:R-:W-:-:S07]  /*147c0*/  IMAD.MOV.U32 R4, RZ, RZ, R14 ;  /* 0x000000ffff047224 */ /* 0x000fce00078e000e */
[----:B------:R-:W-:Y:S05]  /*147d0*/  WARPSYNC.COLLECTIVE R15, `(.L_x_7719) ;  /* 0x000000000f087348 */ /* 0x000fea0003c00000 */
[----:B------:R0:W1:Y:S02]  /*147e0*/  SHFL.IDX P6, R14, R13, R12, R11 ;  /* 0x0000000c0d0e7389 */ /* 0x00006400000c000b */
[----:B01----:R-:W-:Y:S01]  /*147f0*/  ENDCOLLECTIVE ;  /* 0x000000000000791b */ /* 0x003fe20003800000 */
.L_x_7719:
        /* <DEDUP_REMOVED lines=15> */
.L_x_7720:
[----:B------:R-:W-:Y:S02]  /*148f0*/  IMAD.MOV.U32 R13, RZ, RZ, R7 ;  /* 0x000000ffff0d7224 */ /* 0x000fe400078e0007 */
[----:B------:R-:W-:Y:S02]  /*14900*/  IMAD.MOV.U32 R12, RZ, RZ, 0x5 ;  /* 0x00000005ff0c7424 */ /* 0x000fe400078e00ff */
[----:B------:R-:W-:-:S07]  /*14910*/  IMAD.MOV.U32 R4, RZ, RZ, R14 ;  /* 0x000000ffff047224 */ /* 0x000fce00078e000e */
[----:B------:R-:W-:Y:S05]  /*14920*/  WARPSYNC.COLLECTIVE R15, `(.L_x_7721) ;  /* 0x000000000f087348 */ /* 0x000fea0003c00000 */
[----:B------:R0:W1:Y:S02]  /*14930*/  SHFL.IDX P6, R14, R13, R12, R11 ;  /* 0x0000000c0d0e7389 */ /* 0x00006400000c000b */
[----:B01----:R-:W-:Y:S01]  /*14940*/  ENDCOLLECTIVE ;  /* 0x000000000000791b */ /* 0x003fe20003800000 */
.L_x_7721:
        /* <DEDUP_REMOVED lines=13> */
.L_x_7722:
[----:B------:R-:W-:Y:S02]  /*14a20*/  IMAD.MOV.U32 R5, RZ, RZ, R10 ;  /* 0x000000ffff057224 */ /* 0x000fe400078e000a */
[----:B------:R-:W-:Y:S02]  /*14a30*/  IMAD.MOV.U32 R13, RZ, RZ, R7 ;  /* 0x000000ffff0d7224 */ /* 0x000fe400078e0007 */
[----:B------:R-:W-:Y:S02]  /*14a40*/  IMAD.MOV.U32 R12, RZ, RZ, 0x6 ;  /* 0x00000006ff0c7424 */ /* 0x000fe400078e00ff */
[----:B------:R-:W-:-:S07]  /*14a50*/  IMAD.MOV.U32 R4, RZ, RZ, R14 ;  /* 0x000000ffff047224 */ /* 0x000fce00078e000e */
[----:B------:R-:W-:Y:S05]  /*14a60*/  WARPSYNC.COLLECTIVE R15, `(.L_x_7723) ;  /* 0x000000000f087348 */ /* 0x000fea0003c00000 */
[----:B------:R0:W1:Y:S02]  /*14a70*/  SHFL.IDX P6, R14, R13, R12, R11 ;  /* 0x0000000c0d0e7389 */ /* 0x00006400000c000b */
[----:B01----:R-:W-:Y:S01]  /*14a80*/  ENDCOLLECTIVE ;  /* 0x000000000000791b */ /* 0x003fe20003800000 */
.L_x_7723:
        /* <DEDUP_REMOVED lines=14> */
.L_x_7724:
[----:B------:R-:W-:Y:S02]  /*14b70*/  IMAD.MOV.U32 R13, RZ, RZ, R7 ;  /* 0x000000ffff0d7224 */ /* 0x000fe400078e0007 */
[----:B------:R-:W-:Y:S02]  /*14b80*/  IMAD.MOV.U32 R12, RZ, RZ, 0x7 ;  /* 0x00000007ff0c7424 */ /* 0x000fe400078e00ff */
[----:B------:R-:W-:-:S07]  /*14b90*/  IMAD.MOV.U32 R4, RZ, RZ, R14 ;  /* 0x000000ffff047224 */ /* 0x000fce00078e000e */
[----:B------:R-:W-:Y:S05]  /*14ba0*/  WARPSYNC.COLLECTIVE R15, `(.L_x_7725) ;  /* 0x000000000f087348 */ /* 0x000fea0003c00000 */
[----:B------:R0:W1:Y:S02]  /*14bb0*/  SHFL.IDX P6, R14, R13, R12, R11 ;  /* 0x0000000c0d0e7389 */ /* 0x00006400000c000b */
[----:B01----:R-:W-:Y:S01]  /*14bc0*/  ENDCOLLECTIVE ;  /* 0x000000000000791b */ /* 0x003fe20003800000 */
.L_x_7725:
[----:B------:R-:W-:-:S05]  /*14bd0*/  @!P2 IMAD.WIDE.U32 R4, R26, 0x2, R4 ;  /* 0x000000021a04a825 */ /* 0x000fca00078e0004 */
        /* <DEDUP_REMOVED lines=10> */
.L_x_7726:
[----:B------:R-:W-:Y:S05]  /*14c80*/  BRA `(.L_x_7727) ;  /* 0xffffffc800e87947 */ /* 0x000fea000383ffff */
.L_x_7658:
[----:B0-----:R-:W-:-:S04]  /*14c90*/  IMAD.U32 R3, RZ, RZ, UR46 ;  /* 0x0000002eff037e24 */ /* 0x001fc8000f8e00ff */
[----:B------:R0:W1:Y:S03]  /*14ca0*/  SYNCS.PHASECHK.TRANS64.TRYWAIT P0, [R3+URZ+0x28820], R0 ;  /* 0x02882000030075a7 */ /* 0x000066000800017f */
[----:B-1----:R-:W-:Y:S05]  /*14cb0*/  @!P0 NANOSLEEP.SYNCS 0x989680 ;  /* 0x009896800000895d */ /* 0x002fea0003900000 */
[----:B------:R-:W1:Y:S02]  /*14cc0*/  @!P0 SYNCS.PHASECHK.TRANS64 P0, [R3+URZ+0x28820], R0 ;  /* 0x02882000030085a7 */ /* 0x000e64000800007f */
[----:B-1----:R-:W-:Y:S05]  /*14cd0*/  @!P0 BRA `(.L_x_7658) ;  /* 0xfffffffc00ec8947 */ /* 0x002fea000383ffff */
[----:B------:R-:W-:Y:S05]  /*14ce0*/  BRA `(.L_x_7728) ;  /* 0xffffffcc00347947 */ /* 0x000fea000383ffff */
.L_x_7662:
[----:B0-----:R0:W1:Y:S02]  /*14cf0*/  SYNCS.PHASECHK.TRANS64.TRYWAIT P0, [R34+URZ+0x28840], R3 ;  /* 0x02884003220075a7 */ /* 0x001064000800017f */
[----:B-1----:R-:W-:Y:S05]  /*14d00*/  @!P0 NANOSLEEP.SYNCS 0x989680 ;  /* 0x009896800000895d */ /* 0x002fea0003900000 */
[----:B------:R-:W1:Y:S02]  /*14d10*/  @!P0 SYNCS.PHASECHK.TRANS64 P0, [R34+URZ+0x28840], R3 ;  /* 0x02884003220085a7 */ /* 0x000e64000800007f */
[----:B-1----:R-:W-:Y:S05]  /*14d20*/  @!P0 BRA `(.L_x_7662) ;  /* 0xfffffffc00f08947 */ /* 0x002fea000383ffff */
[----:B------:R-:W-:Y:S05]  /*14d30*/  BRA `(.L_x_7729) ;  /* 0xffffffcc00f87947 */ /* 0x000fea000383ffff */
.L_x_7663:
        /* <DEDUP_REMOVED lines=8> */
.L_x_7731:
[----:B------:R-:W-:Y:S05]  /*14dc0*/  BSYNC B1 ;  /* 0x0000000000017941 */ /* 0x000fea0003800000 */
.L_x_7730:
[----:B------:R-:W-:Y:S01]  /*14dd0*/  IMAD.MOV.U32 R13, RZ, RZ, R6 ;  /* 0x000000ffff0d7224 */ /* 0x000fe200078e0006 */
[----:B------:R-:W-:Y:S01]  /*14de0*/  LEA R4, R4, UR46, 0x1 ;  /* 0x0000002e04047c11 */ /* 0x000fe2000f8e08ff */
        /* <DEDUP_REMOVED lines=8> */
.L_x_7732:
        /* <DEDUP_REMOVED lines=13> */
.L_x_7733:
[----:B------:R-:W-:Y:S02]  /*14f40*/  IMAD.MOV.U32 R13, RZ, RZ, R6 ;  /* 0x000000ffff0d7224 */ /* 0x000fe400078e0006 */
[----:B------:R-:W-:-:S07]  /*14f50*/  IMAD.MOV.U32 R0, RZ, RZ, R14 ;  /* 0x000000ffff007224 */ /* 0x000fce00078e000e */
[----:B------:R-:W-:Y:S05]  /*14f60*/  WARPSYNC.COLLECTIVE R15, `(.L_x_7734) ;  /* 0x000000000f087348 */ /* 0x000fea0003c00000 */
[----:B------:R0:W1:Y:S02]  /*14f70*/  SHFL.IDX P6, R14, R13, R12, R11 ;  /* 0x0000000c0d0e7389 */ /* 0x00006400000c000b */
[----:B01----:R-:W-:Y:S01]  /*14f80*/  ENDCOLLECTIVE ;  /* 0x000000000000791b */ /* 0x003fe20003800000 */
.L_x_7734:
[----:B------:R-:W-:Y:S02]  /*14f90*/  IMAD.MOV.U32 R13, RZ, RZ, R5 ;  /* 0x000000ffff0d7224 */ /* 0x000fe400078e0005 */
        /* <DEDUP_REMOVED lines=13> */
.L_x_7735:
[----:B------:R-:W-:Y:S02]  /*15070*/  IMAD.MOV.U32 R13, RZ, RZ, R6 ;  /* 0x000000ffff0d7224 */ /* 0x000fe400078e0006 */
[----:B------:R-:W-:-:S07]  /*15080*/  IMAD.MOV.U32 R7, RZ, RZ, R14 ;  /* 0x000000ffff077224 */ /* 0x000fce00078e000e */
[----:B------:R-:W-:Y:S05]  /*15090*/  WARPSYNC.COLLECTIVE R15, `(.L_x_7736) ;  /* 0x000000000f087348 */ /* 0x000fea0003c00000 */
[----:B------:R0:W1:Y:S02]  /*150a0*/  SHFL.IDX P6, R14, R13, R12, R11 ;  /* 0x0000000c0d0e7389 */ /* 0x00006400000c000b */
[----:B01----:R-:W-:Y:S01]  /*150b0*/  ENDCOLLECTIVE ;  /* 0x000000000000791b */ /* 0x003fe20003800000 */
.L_x_7736:
        /* <DEDUP_REMOVED lines=13> */
.L_x_7737:
[----:B------:R-:W-:Y:S02]  /*15190*/  IMAD.MOV.U32 R13, RZ, RZ, R6 ;  /* 0x000000ffff0d7224 */ /* 0x000fe400078e0006 */
[----:B------:R-:W-:-:S07]  /*151a0*/  IMAD.MOV.U32 R0, RZ, RZ, R14 ;  /* 0x000000ffff007224 */ /* 0x000fce00078e000e */
[----:B------:R-:W-:Y:S05]  /*151b0*/  WARPSYNC.COLLECTIVE R15, `(.L_x_7738) ;  /* 0x000000000f087348 */ /* 0x000fea0003c00000 */
[----:B------:R0:W1:Y:S02]  /*151c0*/  SHFL.IDX P6, R14, R13, R12, R11 ;  /* 0x0000000c0d0e7389 */ /* 0x00006400000c000b */
[----:B01----:R-:W-:Y:S01]  /*151d0*/  ENDCOLLECTIVE ;  /* 0x000000000000791b */ /* 0x003fe20003800000 */
.L_x_7738:
        /* <DEDUP_REMOVED lines=14> */
.L_x_7739:
[----:B------:R-:W-:Y:S02]  /*152c0*/  IMAD.MOV.U32 R13, RZ, RZ, R6 ;  /* 0x000000ffff0d7224 */ /* 0x000fe400078e0006 */
[----:B------:R-:W-:-:S07]  /*152d0*/  IMAD.MOV.U32 R0, RZ, RZ, R14 ;  /* 0x000000ffff007224 */ /* 0x000fce00078e000e */
[----:B------:R-:W-:Y:S05]  /*152e0*/  WARPSYNC.COLLECTIVE R15, `(.L_x_7740) ;  /* 0x000000000f087348 */ /* 0x000fea0003c00000 */
[----:B------:R0:W1:Y:S02]  /*152f0*/  SHFL.IDX P6, R14, R13, R12, R11 ;  /* 0x0000000c0d0e7389 */ /* 0x00006400000c000b */
[----:B01----:R-:W-:Y:S01]  /*15300*/  ENDCOLLECTIVE ;  /* 0x000000000000791b */ /* 0x003fe20003800000 */
.L_x_7740:
        /* <DEDUP_REMOVED lines=14> */
.L_x_7741:
[----:B------:R-:W-:Y:S02]  /*153f0*/  IMAD.MOV.U32 R13, RZ, RZ, R6 ;  /* 0x000000ffff0d7224 */ /* 0x000fe400078e0006 */
[----:B------:R-:W-:-:S07]  /*15400*/  IMAD.MOV.U32 R7, RZ, RZ, R14 ;  /* 0x000000ffff077224 */ /* 0x000fce00078e000e */
[----:B------:R-:W-:Y:S05]  /*15410*/  WARPSYNC.COLLECTIVE R15, `(.L_x_7742) ;  /* 0x000000000f087348 */ /* 0x000fea0003c00000 */
[----:B------:R0:W1:Y:S02]  /*15420*/  SHFL.IDX P6, R14, R13, R12, R11 ;  /* 0x0000000c0d0e7389 */ /* 0x00006400000c000b */
[----:B01----:R-:W-:Y:S01]  /*15430*/  ENDCOLLECTIVE ;  /* 0x000000000000791b */ /* 0x003fe20003800000 */
.L_x_7742:
        /* <DEDUP_REMOVED lines=13> */
.L_x_7743:
[----:B------:R-:W-:Y:S02]  /*15510*/  IMAD.MOV.U32 R13, RZ, RZ, R6 ;  /* 0x000000ffff0d7224 */ /* 0x000fe400078e0006 */
[----:B------:R-:W-:-:S07]  /*15520*/  IMAD.MOV.U32 R0, RZ, RZ, R14 ;  /* 0x000000ffff007224 */ /* 0x000fce00078e000e */
[----:B------:R-:W-:Y:S05]  /*15530*/  WARPSYNC.COLLECTIVE R15, `(.L_x_7744) ;  /* 0x000000000f087348 */ /* 0x000fea0003c00000 */
[----:B------:R0:W1:Y:S02]  /*15540*/  SHFL.IDX P6, R14, R13, R12, R11 ;  /* 0x0000000c0d0e7389 */ /* 0x00006400000c000b */
[----:B01----:R-:W-:Y:S01]  /*15550*/  ENDCOLLECTIVE ;  /* 0x000000000000791b */ /* 0x003fe20003800000 */
.L_x_7744:
        /* <DEDUP_REMOVED lines=14> */
.L_x_7745:
[----:B------:R-:W-:Y:S02]  /*15640*/  IMAD.MOV.U32 R13, RZ, RZ, R6 ;  /* 0x000000ffff0d7224 */ /* 0x000fe400078e0006 */
[----:B------:R-:W-:-:S07]  /*15650*/  IMAD.MOV.U32 R5, RZ, RZ, R14 ;  /* 0x000000ffff057224 */ /* 0x000fce00078e000e */
[----:B------:R-:W-:Y:S05]  /*15660*/  WARPSYNC.COLLECTIVE R15, `(.L_x_7746) ;  /* 0x000000000f087348 */ /* 0x000fea0003c00000 */
[----:B------:R0:W1:Y:S02]  /*15670*/  SHFL.IDX P6, R14, R13, R12, R11 ;  /* 0x0000000c0d0e7389 */ /* 0x00006400000c000b */
[----:B01----:R-:W-:Y:S01]  /*15680*/  ENDCOLLECTIVE ;  /* 0x000000000000791b */ /* 0x003fe20003800000 */
.L_x_7746:
[----:B------:R-:W-:Y:S01]  /*15690*/  IMAD.MOV.U32 R6, RZ, RZ, R14 ;  /* 0x000000ffff067224 */ /* 0x000fe200078e000e */
[----:B------:R-:W-:Y:S06]  /*156a0*/  BRA `(.L_x_7747) ;  /* 0xffffffc800cc7947 */ /* 0x000fec000383ffff */
.L_x_7668:
[----:B---3--:R3:W4:Y:S02]  /*156b0*/  SYNCS.PHASECHK.TRANS64.TRYWAIT P0, [R0+URZ+0x28860], R5 ;  /* 0x02886005000075a7 */ /* 0x008724000800017f */
[----:B----4-:R-:W-:Y:S05]  /*156c0*/  @!P0 NANOSLEEP.SYNCS 0x989680 ;  /* 0x009896800000895d */ /* 0x010fea0003900000 */
[----:B------:R-:W4:Y:S02]  /*156d0*/  @!P0 SYNCS.PHASECHK.TRANS64 P0, [R0+URZ+0x28860], R5 ;  /* 0x02886005000085a7 */ /* 0x000f24000800007f */
[----:B----4-:R-:W-:Y:S05]  /*156e0*/  @!P0 BRA `(.L_x_7668) ;  /* 0xfffffffc00f08947 */ /* 0x010fea000383ffff */
[----:B------:R-:W-:Y:S05]  /*156f0*/  BRA `(.L_x_7748) ;  /* 0xffffffcc00247947 */ /* 0x000fea000383ffff */
.L_x_7669:
[----:B------:R-:W-:Y:S01]  /*15700*/  BSSY B1, `(.L_x_7749) ;  /* 0x0000008000017945 */ /* 0x000fe20003800000 */
[----:B0-----:R-:W-:Y:S02]  /*15710*/  IMAD.MOV.U32 R13, RZ, RZ, R2 ;  /* 0x000000ffff0d7224 */ /* 0x001fe400078e0002 */
[----:B------:R-:W-:Y:S02]  /*15720*/  IMAD.MOV.U32 R12, RZ, RZ, RZ ;  /* 0x000000ffff0c7224 */ /* 0x000fe400078e00ff */
[----:B------:R-:W-:Y:S02]  /*15730*/  IMAD.MOV.U32 R11, RZ, RZ, 0x181f ;  /* 0x0000181fff0b7424 */ /* 0x000fe400078e00ff */
[----:B------:R-:W-:-:S07]  /*15740*/  IMAD.MOV.U32 R15, RZ, RZ, -0x1 ;  /* 0xffffffffff0f7424 */ /* 0x000fce00078e00ff */
[----:B--23--:R-:W-:Y:S05]  /*15750*/  WARPSYNC.COLLECTIVE R15, `(.L_x_7750) ;  /* 0x000000000f087348 */ /* 0x00cfea0003c00000 */
[----:B------:R0:W1:Y:S02]  /*15760*/  SHFL.IDX P6, R14, R13, R12, R11 ;  /* 0x0000000c0d0e7389 */ /* 0x00006400000c000b */
[----:B0123--:R-:W-:Y:S01]  /*15770*/  ENDCOLLECTIVE ;  /* 0x000000000000791b */ /* 0x00ffe20003800000 */
.L_x_7750:
[----:B------:R-:W-:Y:S05]  /*15780*/  BSYNC B1 ;  /* 0x0000000000017941 */ /* 0x000fea0003800000 */
.L_x_7749:
        /* <DEDUP_REMOVED lines=9> */
.L_x_7751:
[----:B------:R-:W-:Y:S02]  /*15820*/  IMAD.MOV.U32 R13, RZ, RZ, R2 ;  /* 0x000000ffff0d7224 */ /* 0x000fe400078e0002 */
[----:B------:R-:W-:Y:S01]  /*15830*/  IMAD.MOV.U32 R12, RZ, RZ, 0x1 ;  /* 0x00000001ff0c7424 */ /* 0x000fe200078e00ff */
[----:B------:R-:W-:-:S13]  /*15840*/  IADD3 R4, P0, R14, R3, RZ ;  /* 0x000000030e047210 */ /* 0x000fda0007f1e0ff */
[----:B------:R-:W-:Y:S05]  /*15850*/  WARPSYNC.COLLECTIVE R15, `(.L_x_7752) ;  /* 0x000000000f087348 */ /* 0x000fea0003c00000 */
[----:B------:R0:W1:Y:S02]  /*15860*/  SHFL.IDX P6, R14, R13, R12, R11 ;  /* 0x0000000c0d0e7389 */ /* 0x00006400000c000b */
[----:B01----:R-:W-:Y:S01]  /*15870*/  ENDCOLLECTIVE ;  /* 0x000000000000791b */ /* 0x003fe20003800000 */
.L_x_7752:
        /* <DEDUP_REMOVED lines=12> */
.L_x_7753:
        /* <DEDUP_REMOVED lines=10> */
.L_x_7754:
        /* <DEDUP_REMOVED lines=12> */
.L_x_7755:
        /* <DEDUP_REMOVED lines=10> */
.L_x_7756:
        /* <DEDUP_REMOVED lines=12> */
.L_x_7757:
        /* <DEDUP_REMOVED lines=10> */
.L_x_7758:
        /* <DEDUP_REMOVED lines=12> */
.L_x_7759:
        /* <DEDUP_REMOVED lines=10> */
.L_x_7760:
        /* <DEDUP_REMOVED lines=12> */
.L_x_7761:
        /* <DEDUP_REMOVED lines=10> */
.L_x_7762:
        /* <DEDUP_REMOVED lines=12> */
.L_x_7763:
        /* <DEDUP_REMOVED lines=10> */
.L_x_7764:
        /* <DEDUP_REMOVED lines=12> */
.L_x_7765:
[----:B------:R-:W-:Y:S01]  /*16180*/  @!PT LDS RZ, [RZ] ;  /* 0x00000000fffff984 */ /* 0x000fe20000000800 */
[----:B------:R-:W-:Y:S01]  /*16190*/  @!PT LDS RZ, [RZ] ;  /* 0x00000000fffff984 */ /* 0x000fe20000000800 */
[----:B------:R-:W-:Y:S01]  /*161a0*/  @!PT LDS RZ, [RZ] ;  /* 0x00000000fffff984 */ /* 0x000fe20000000800 */
[----:B------:R0:W-:Y:S01]  /*161b0*/  LDGSTS.E.BYPASS.LTC128B.128 [R7+0x7400], desc[UR48][R4.64+0x80], !P0 ;  /* 0x0740008004077fae */ /* 0x0001e2000c101d70 */
[----:B------:R-:W-:Y:S05]  /*161c0*/  BRA `(.L_x_7766) ;  /* 0xffffffc4006c7947 */ /* 0x000fea000383ffff */
.L_x_7675:
[----:B0-----:R0:W1:Y:S02]  /*161d0*/  SYNCS.PHASECHK.TRANS64.TRYWAIT P0, [R0+URZ+0x28860], R5 ;  /* 0x02886005000075a7 */ /* 0x001064000800017f */
[----:B-1----:R-:W-:Y:S05]  /*161e0*/  @!P0 NANOSLEEP.SYNCS 0x989680 ;  /* 0x009896800000895d */ /* 0x002fea0003900000 */
[----:B------:R-:W1:Y:S02]  /*161f0*/  @!P0 SYNCS.PHASECHK.TRANS64 P0, [R0+URZ+0x28860], R5 ;  /* 0x02886005000085a7 */ /* 0x000e64000800007f */
[----:B-1----:R-:W-:Y:S05]  /*16200*/  @!P0 BRA `(.L_x_7675) ;  /* 0xfffffffc00f08947 */ /* 0x002fea000383ffff */
[----:B------:R-:W-:Y:S05]  /*16210*/  BRA `(.L_x_7767) ;  /* 0xffffffc800547947 */ /* 0x000fea000383ffff */
.L_x_7676:
[----:B------:R-:W-:Y:S01]  /*16220*/  BSSY B0, `(.L_x_7768) ;  /* 0x0000008000007945 */ /* 0x000fe20003800000 */
[----:B------:R-:W-:Y:S02]  /*16230*/  IMAD.MOV.U32 R13, RZ, RZ, R2 ;  /* 0x000000ffff0d7224 */ /* 0x000fe400078e0002 */
[----:B------:R-:W-:Y:S02]  /*16240*/  IMAD.MOV.U32 R12, RZ, RZ, RZ ;  /* 0x000000ffff0c7224 */ /* 0x000fe400078e00ff */
[----:B------:R-:W-:Y:S02]  /*16250*/  IMAD.MOV.U32 R11, RZ, RZ, 0x181f ;  /* 0x0000181fff0b7424 */ /* 0x000fe400078e00ff */
[----:B------:R-:W-:-:S07]  /*16260*/  IMAD.MOV.U32 R15, RZ, RZ, -0x1 ;  /* 0xffffffffff0f7424 */ /* 0x000fce00078e00ff */
[----:B0-2---:R-:W-:Y:S05]  /*16270*/  WARPSYNC.COLLECTIVE R15, `(.L_x_7769) ;  /* 0x000000000f087348 */ /* 0x005fea0003c00000 */
[----:B------:R1:W3:Y:S02]  /*16280*/  SHFL.IDX P6, R14, R13, R12, R11 ;  /* 0x0000000c0d0e7389 */ /* 0x0002e400000c000b */
[----:B0123--:R-:W-:Y:S01]  /*16290*/  ENDCOLLECTIVE ;  /* 0x000000000000791b */ /* 0x00ffe20003800000 */
.L_x_7769:
[----:B------:R-:W-:Y:S05]  /*162a0*/  BSYNC B0 ;  /* 0x0000000000007941 */ /* 0x000fea0003800000 */
.L_x_7768:
        /* <DEDUP_REMOVED lines=9> */
.L_x_7770:
[----:B------:R-:W-:Y:S02]  /*16340*/  ULDC UR4, c[0x0][0x2f4] ;  /* 0x0000bd0000047ab9 */ /* 0x000fe40000000800 */
[----:B------:R-:W-:Y:S02]  /*16350*/  ISETP.GE.AND P0, PT, R25, UR4, PT ;  /* 0x0000000419007c0c */ /* 0x000fe4000bf06270 */
[----:B------:R-:W-:Y:S02]  /*16360*/  ISETP.GE.AND P1, PT, R26, UR4, PT ;  /* 0x000000041a007c0c */ /* 0x000fe4000bf26270 */
[C---:B------:R-:W-:Y:S02]  /*16370*/  ISETP.LT.OR P3, PT, R28.reuse, 0x1, P0 ;  /* 0x000000011c00780c */ /* 0x040fe40000761670 */
[----:B------:R-:W-:Y:S01]  /*16380*/  ISETP.LT.OR P2, PT, R28, 0x1, P1 ;  /* 0x000000011c00780c */ /* 0x000fe20000f41670 */
[----:B------:R-:W-:Y:S02]  /*16390*/  IMAD.MOV.U32 R13, RZ, RZ, R2 ;  /* 0x000000ffff0d7224 */ /* 0x000fe400078e0002 */
[----:B------:R-:W-:-:S02]  /*163a0*/  IMAD.MOV.U32 R12, RZ, RZ, 0x1 ;  /* 0x00000001ff0c7424 */ /* 0x000fc400078e00ff */
[----:B------:R-:W-:-:S08]  /*163b0*/  IMAD.MOV.U32 R4, RZ, RZ, R14 ;  /* 0x000000ffff047224 */ /* 0x000fd000078e000e */
[----:B------:R-:W-:Y:S05]  /*163c0*/  WARPSYNC.COLLECTIVE R15, `(.L_x_7771) ;  /* 0x000000000f087348 */ /* 0x000fea0003c00000 */
[----:B------:R0:W1:Y:S02]  /*163d0*/  SHFL.IDX P6, R14, R13, R12, R11 ;  /* 0x0000000c0d0e7389 */ /* 0x00006400000c000b */
[----:B01----:R-:W-:Y:S01]  /*163e0*/  ENDCOLLECTIVE ;  /* 0x000000000000791b */ /* 0x003fe20003800000 */
.L_x_7771:
        /* <DEDUP_REMOVED lines=13> */
.L_x_7772:
[----:B------:R-:W-:Y:S02]  /*164c0*/  IMAD.MOV.U32 R5, RZ, RZ, R19 ;  /* 0x000000ffff057224 */ /* 0x000fe400078e0013 */
[----:B------:R-:W-:Y:S02]  /*164d0*/  IMAD.MOV.U32 R13, RZ, RZ, R2 ;  /* 0x000000ffff0d7224 */ /* 0x000fe400078e0002 */
[----:B------:R-:W-:Y:S02]  /*164e0*/  IMAD.MOV.U32 R12, RZ, RZ, 0x2 ;  /* 0x00000002ff0c7424 */ /* 0x000fe400078e00ff */
[----:B------:R-:W-:-:S07]  /*164f0*/  IMAD.MOV.U32 R4, RZ, RZ, R14 ;  /* 0x000000ffff047224 */ /* 0x000fce00078e000e */
[----:B------:R-:W-:Y:S05]  /*16500*/  WARPSYNC.COLLECTIVE R15, `(.L_x_7773) ;  /* 0x000000000f087348 */ /* 0x000fea0003c00000 */
[----:B------:R0:W1:Y:S02]  /*16510*/  SHFL.IDX P6, R14, R13, R12, R11 ;  /* 0x0000000c0d0e7389 */ /* 0x00006400000c000b */
[----:B01----:R-:W-:Y:S01]  /*16520*/  ENDCOLLECTIVE ;  /* 0x000000000000791b */ /* 0x003fe20003800000 */
.L_x_7773:
        /* <DEDUP_REMOVED lines=13> */
.L_x_7774:
[----:B------:R-:W-:Y:S02]  /*16600*/  IMAD.MOV.U32 R5, RZ, RZ, R23 ;  /* 0x000000ffff057224 */ /* 0x000fe400078e0017 */
[----:B------:R-:W-:Y:S02]  /*16610*/  IMAD.MOV.U32 R13, RZ, RZ, R2 ;  /* 0x000000ffff0d7224 */ /* 0x000fe400078e0002 */
[----:B------:R-:W-:Y:S02]  /*16620*/  IMAD.MOV.U32 R12, RZ, RZ, 0x3 ;  /* 0x00000003ff0c7424 */ /* 0x000fe400078e00ff */
[----:B------:R-:W-:-:S07]  /*16630*/  IMAD.MOV.U32 R22, RZ, RZ, R14 ;  /* 0x000000ffff167224 */ /* 0x000fce00078e000e */
[----:B------:R-:W-:Y:S05]  /*16640*/  WARPSYNC.COLLECTIVE R15, `(.L_x_7775) ;  /* 0x000000000f087348 */ /* 0x000fea0003c00000 */
[----:B------:R0:W1:Y:S02]  /*16650*/  SHFL.IDX P6, R14, R13, R12, R11 ;  /* 0x0000000c0d0e7389 */ /* 0x00006400000c000b */
[----:B01----:R-:W-:Y:S01]  /*16660*/  ENDCOLLECTIVE ;  /* 0x000000000000791b */ /* 0x003fe20003800000 */
.L_x_7775:
        /* <DEDUP_REMOVED lines=14> */
.L_x_7776:
[----:B------:R-:W-:Y:S02]  /*16750*/  IMAD.MOV.U32 R5, RZ, RZ, R21 ;  /* 0x000000ffff057224 */ /* 0x000fe400078e0015 */
[----:B------:R-:W-:Y:S02]  /*16760*/  IMAD.MOV.U32 R13, RZ, RZ, R2 ;  /* 0x000000ffff0d7224 */ /* 0x000fe400078e0002 */
[----:B------:R-:W-:Y:S02]  /*16770*/  IMAD.MOV.U32 R12, RZ, RZ, 0x4 ;  /* 0x00000004ff0c7424 */ /* 0x000fe400078e00ff */
[----:B------:R-:W-:-:S07]  /*16780*/  IMAD.MOV.U32 R20, RZ, RZ, R14 ;  /* 0x000000ffff147224 */ /* 0x000fce00078e000e */
[----:B------:R-:W-:Y:S05]  /*16790*/  WARPSYNC.COLLECTIVE R15, `(.L_x_7777) ;  /* 0x000000000f087348 */ /* 0x000fea0003c00000 */
[----:B------:R0:W1:Y:S02]  /*167a0*/  SHFL.IDX P6, R14, R13, R12, R11 ;  /* 0x0000000c0d0e7389 */ /* 0x00006400000c000b */
[----:B01----:R-:W-:Y:S01]  /*167b0*/  ENDCOLLECTIVE ;  /* 0x000000000000791b */ /* 0x003fe20003800000 */
.L_x_7777:
        /* <DEDUP_REMOVED lines=14> */
.L_x_7778:
        /* <DEDUP_REMOVED lines=8> */
.L_x_7779:
        /* <DEDUP_REMOVED lines=14> */
.L_x_7780:
[----:B------:R-:W-:Y:S02]  /*16a00*/  IMAD.MOV.U32 R5, RZ, RZ, R19 ;  /* 0x000000ffff057224 */ /* 0x000fe400078e0013 */
[----:B------:R-:W-:Y:S02]  /*16a10*/  IMAD.MOV.U32 R13, RZ, RZ, R2 ;  /* 0x000000ffff0d7224 */ /* 0x000fe400078e0002 */
[----:B------:R-:W-:Y:S02]  /*16a20*/  IMAD.MOV.U32 R12, RZ, RZ, 0x6 ;  /* 0x00000006ff0c7424 */ /* 0x000fe400078e00ff */
[----:B------:R-:W-:-:S07]  /*16a30*/  IMAD.MOV.U32 R4, RZ, RZ, R14 ;  /* 0x000000ffff047224 */ /* 0x000fce00078e000e */
[----:B------:R-:W-:Y:S05]  /*16a40*/  WARPSYNC.COLLECTIVE R15, `(.L_x_7781) ;  /* 0x000000000f087348 */ /* 0x000fea0003c00000 */
[----:B------:R0:W1:Y:S02]  /*16a50*/  SHFL.IDX P6, R14, R13, R12, R11 ;  /* 0x0000000c0d0e7389 */ /* 0x00006400000c000b */
[----:B01----:R-:W-:Y:S01]  /*16a60*/  ENDCOLLECTIVE ;  /* 0x000000000000791b */ /* 0x003fe20003800000 */
.L_x_7781:
        /* <DEDUP_REMOVED lines=13> */
.L_x_7782:
[----:B------:R-:W-:Y:S02]  /*16b40*/  IMAD.MOV.U32 R5, RZ, RZ, R25 ;  /* 0x000000ffff057224 */ /* 0x000fe400078e0019 */
[----:B------:R-:W-:Y:S02]  /*16b50*/  IMAD.MOV.U32 R13, RZ, RZ, R2 ;  /* 0x000000ffff0d7224 */ /* 0x000fe400078e0002 */
[----:B------:R-:W-:Y:S02]  /*16b60*/  IMAD.MOV.U32 R12, RZ, RZ, 0x7 ;  /* 0x00000007ff0c7424 */ /* 0x000fe400078e00ff */
[----:B------:R-:W-:-:S07]  /*16b70*/  IMAD.MOV.U32 R30, RZ, RZ, R14 ;  /* 0x000000ffff1e7224 */ /* 0x000fce00078e000e */
[----:B------:R-:W-:Y:S05]  /*16b80*/  WARPSYNC.COLLECTIVE R15, `(.L_x_7783) ;  /* 0x000000000f087348 */ /* 0x000fea0003c00000 */
[----:B------:R0:W1:Y:S02]  /*16b90*/  SHFL.IDX P6, R14, R13, R12, R11 ;  /* 0x0000000c0d0e7389 */ /* 0x00006400000c000b */
[----:B01----:R-:W-:Y:S01]  /*16ba0*/  ENDCOLLECTIVE ;  /* 0x000000000000791b */ /* 0x003fe20003800000 */
.L_x_7783:
        /* <DEDUP_REMOVED lines=12> */
.L_x_7784:
[----:B------:R-:W-:Y:S05]  /*16c70*/  BRA `(.L_x_7785) ;  /* 0xffffffc000d07947 */ /* 0x000fea000383ffff */
.L_x_7679:
[----:B0-----:R0:W1:Y:S02]  /*16c80*/  SYNCS.PHASECHK.TRANS64.TRYWAIT P0, [R7+URZ+0x28820], R9 ;  /* 0x02882009070075a7 */ /* 0x001064000800017f */
[----:B-1----:R-:W-:Y:S05]  /*16c90*/  @!P0 NANOSLEEP.SYNCS 0x989680 ;  /* 0x009896800000895d */ /* 0x002fea0003900000 */
[----:B------:R-:W1:Y:S02]  /*16ca0*/  @!P0 SYNCS.PHASECHK.TRANS64 P0, [R7+URZ+0x28820], R9 ;  /* 0x02882009070085a7 */ /* 0x000e64000800007f */
[----:B-1----:R-:W-:Y:S05]  /*16cb0*/  @!P0 BRA `(.L_x_7679) ;  /* 0xfffffffc00f08947 */ /* 0x002fea000383ffff */
[----:B------:R-:W-:Y:S05]  /*16cc0*/  BRA `(.L_x_7786) ;  /* 0xffffffc400447947 */ /* 0x000fea000383ffff */
.L_x_7680:
[----:B------:R-:W-:Y:S01]  /*16cd0*/  BSSY B0, `(.L_x_7787) ;  /* 0x0000008000007945 */ /* 0x000fe20003800000 */
[----:B------:R-:W-:Y:S02]  /*16ce0*/  IMAD.MOV.U32 R13, RZ, RZ, R17 ;  /* 0x000000ffff0d7224 */ /* 0x000fe400078e0011 */
[----:B------:R-:W-:Y:S02]  /*16cf0*/  IMAD.MOV.U32 R12, RZ, RZ, RZ ;  /* 0x000000ffff0c7224 */ /* 0x000fe400078e00ff */
[----:B------:R-:W-:Y:S02]  /*16d00*/  IMAD.MOV.U32 R11, RZ, RZ, 0x1f ;  /* 0x0000001fff0b7424 */ /* 0x000fe400078e00ff */
[----:B------:R-:W-:-:S07]  /*16d10*/  IMAD.MOV.U32 R15, RZ, RZ, -0x1 ;  /* 0xffffffffff0f7424 */ /* 0x000fce00078e00ff */
[----:B0-2--5:R-:W-:Y:S05]  /*16d20*/  WARPSYNC.COLLECTIVE R15, `(.L_x_7788) ;  /* 0x000000000f087348 */ /* 0x025fea0003c00000 */
[----:B------:R1:W3:Y:S02]  /*16d30*/  SHFL.IDX P6, R14, R13, R12, R11 ;  /* 0x0000000c0d0e7389 */ /* 0x0002e400000c000b */
[----:B0123-5:R-:W-:Y:S01]  /*16d40*/  ENDCOLLECTIVE ;  /* 0x000000000000791b */ /* 0x02ffe20003800000 */
.L_x_7788:
[----:B------:R-:W-:Y:S05]  /*16d50*/  BSYNC B0 ;  /* 0x0000000000007941 */ /* 0x000fea0003800000 */
.L_x_7787:
[----:B------:R-:W-:Y:S05]  /*16d60*/  BRA `(.L_x_7789) ;  /* 0xffffffc400287947 */ /* 0x000fea000383ffff */
.L_x_7681:
[----:B------:R-:W-:Y:S01]  /*16d70*/  BSSY B0, `(.L_x_7790) ;  /* 0x0000006000007945 */ /* 0x000fe20003800000 */
[----:B------:R-:W-:-:S07]  /*16d80*/  IMAD.MOV.U32 R15, RZ, RZ, -0x1 ;  /* 0xffffffffff0f7424 */ /* 0x000fce00078e00ff */
[----:B012--5:R-:W-:Y:S05]  /*16d90*/  WARPSYNC.COLLECTIVE R15, `(.L_x_7791) ;  /* 0x000000000f0c7348 */ /* 0x027fea0003c00000 */
[----:B------:R-:W-:Y:S02]  /*16da0*/  ELECT P6, UR62, PT ;  /* 0x00000000003e782f */ /* 0x000fe400038c0000 */
[----:B------:R-:W-:Y:S01]  /*16db0*/  MOV R14, UR62 ;  /* 0x0000003e000e7c02 */ /* 0x000fe20008000f00 */
[----:B012--5:R-:W-:Y:S10]  /*16dc0*/  ENDCOLLECTIVE ;  /* 0x000000000000791b */ /* 0x027ff40003800000 */
.L_x_7791:
[----:B------:R-:W-:Y:S05]  /*16dd0*/  BSYNC B0 ;  /* 0x0000000000007941 */ /* 0x000fea0003800000 */
.L_x_7790:
[----:B------:R-:W-:Y:S05]  /*16de0*/  BRA `(.L_x_7792) ;  /* 0xffffffc4001c7947 */ /* 0x000fea000383ffff */
.L_x_7683:
[----:B---3--:R3:W4:Y:S02]  /*16df0*/  SYNCS.PHASECHK.TRANS64.TRYWAIT P1, [R5+URZ+0x28840], R2 ;  /* 0x02884002050075a7 */ /* 0x008724000802017f */
[----:B----4-:R-:W-:Y:S05]  /*16e00*/  @!P1 NANOSLEEP.SYNCS 0x989680 ;  /* 0x009896800000995d */ /* 0x010fea0003900000 */
[----:B------:R-:W4:Y:S02]  /*16e10*/  @!P1 SYNCS.PHASECHK.TRANS64 P1, [R5+URZ+0x28840], R2 ;  /* 0x02884002050095a7 */ /* 0x000f24000802007f */
[----:B----4-:R-:W-:Y:S05]  /*16e20*/  @!P1 BRA `(.L_x_7683) ;  /* 0xfffffffc00f09947 */ /* 0x010fea000383ffff */
[----:B------:R-:W-:Y:S05]  /*16e30*/  BRA `(.L_x_7793) ;  /* 0xffffffc4003c7947 */ /* 0x000fea000383ffff */
.L_x_7685:
[----:B0-----:R0:W4:Y:S02]  /*16e40*/  SYNCS.PHASECHK.TRANS64.TRYWAIT P1, [R7+URZ+0x28840], R0 ;  /* 0x02884000070075a7 */ /* 0x001124000802017f */
[----:B----4-:R-:W-:Y:S05]  /*16e50*/  @!P1 NANOSLEEP.SYNCS 0x989680 ;  /* 0x009896800000995d */ /* 0x010fea0003900000 */
[----:B------:R-:W4:Y:S02]  /*16e60*/  @!P1 SYNCS.PHASECHK.TRANS64 P1, [R7+URZ+0x28840], R0 ;  /* 0x02884000070095a7 */ /* 0x000f24000802007f */
[----:B----4-:R-:W-:Y:S05]  /*16e70*/  @!P1 BRA `(.L_x_7685) ;  /* 0xfffffffc00f09947 */ /* 0x010fea000383ffff */
[----:B------:R-:W-:Y:S05]  /*16e80*/  BRA `(.L_x_7794) ;  /* 0xffffffc400487947 */ /* 0x000fea000383ffff */
.L_x_7687:
[----:B----4-:R4:W0:Y:S02]  /*16e90*/  SYNCS.PHASECHK.TRANS64.TRYWAIT P1, [R5+URZ+0x28860], R2 ;  /* 0x02886002050075a7 */ /* 0x010824000802017f */
[----:B0-----:R-:W-:Y:S05]  /*16ea0*/  @!P1 NANOSLEEP.SYNCS 0x989680 ;  /* 0x009896800000995d */ /* 0x001fea0003900000 */
[----:B------:R-:W0:Y:S02]  /*16eb0*/  @!P1 SYNCS.PHASECHK.TRANS64 P1, [R5+URZ+0x28860], R2 ;  /* 0x02886002050095a7 */ /* 0x000e24000802007f */
[----:B0-----:R-:W-:Y:S05]  /*16ec0*/  @!P1 BRA `(.L_x_7687) ;  /* 0xfffffffc00f09947 */ /* 0x001fea000383ffff */
[----:B------:R-:W-:Y:S05]  /*16ed0*/  BRA `(.L_x_7795) ;  /* 0xffffffc400447947 */ /* 0x000fea000383ffff */
.L_x_7796:
        /* <DEDUP_REMOVED lines=10> */
.L_x_15990:


//--------------------- .text._ZN7cutlass13device_kernelIN5flash11enable_sm90INS1_16FlashAttnFwdSm90INS1_25CollectiveMainloopFwdSm90ILi2EN4cute5tupleIJNS5_1CILi1EEES8_S8_EEENS6_IJNS7_ILi128EEESA_SA_EEELi128ENS_6half_tEfNS_4arch4Sm90ELb0ELb1ELb0ELb1ELb1ELb0ELb0ELb1ELb1ELb1ELb1ELb0EEENS1_21CollectiveEpilogueFwdISB_S9_SC_SE_Li256ELb1ELb1ELb1ELb0EEENS1_36VarlenDynamicPersistentTileSchedulerILi128ELi128ELi256ELi128ELb1ELb1ELb1ELb1ELb0ELb1EEEEEEEEEvNT_6ParamsE --------------------------
	.section	.text._ZN7cutlass13device_kernelIN5flash11enable_sm90INS1_16FlashAttnFwdSm90INS1_25CollectiveMainloopFwdSm90ILi2EN4cute5tupleIJNS5_1CILi1EEES8_S8_EEENS6_IJNS7_ILi128EEESA_SA_EEELi128ENS_6half_tEfNS_4arch4Sm90ELb0ELb1ELb0ELb1ELb1ELb0ELb0ELb1ELb1ELb1ELb1ELb0EEENS1_21CollectiveEpilogueFwdISB_S9_SC_SE_Li256ELb1ELb1ELb1ELb0EEENS1_36VarlenDynamicPersistentTileSchedulerILi128ELi128ELi256ELi128ELb1ELb1ELb1ELb1ELb0ELb1EEEEEEEEEvNT_6ParamsE,"ax",@progbits
	.align	128
.text._ZN7cutlass13device_kernelIN5flash11enable_sm90INS1_16FlashAttnFwdSm90INS1_25CollectiveMainloopFwdSm90ILi2EN4cute5tupleIJNS5_1CILi1EEES8_S8_EEENS6_IJNS7_ILi128EEESA_SA_EEELi128ENS_6half_tEfNS_4arch4Sm90ELb0ELb1ELb0ELb1ELb1ELb0ELb0ELb1ELb1ELb1ELb1ELb0EEENS1_21CollectiveEpilogueFwdISB_S9_SC_SE_Li256ELb1ELb1ELb1ELb0EEENS1_36VarlenDynamicPersistentTileSchedulerILi128ELi128ELi256ELi128ELb1ELb1ELb1ELb1ELb0ELb1EEEEEEEEEvNT_6ParamsE:
        .type           _ZN7cutlass13device_kernelIN5flash11enable_sm90INS1_16FlashAttnFwdSm90INS1_25CollectiveMainloopFwdSm90ILi2EN4cute5tupleIJNS5_1CILi1EEES8_S8_EEENS6_IJNS7_ILi128EEESA_SA_EEELi128ENS_6half_tEfNS_4arch4Sm90ELb0ELb1ELb0ELb1ELb1ELb0ELb0ELb1ELb1ELb1ELb1ELb0EEENS1_21CollectiveEpilogueFwdISB_S9_SC_SE_Li256ELb1ELb1ELb1ELb0EEENS1_36VarlenDynamicPersistentTileSchedulerILi128ELi128ELi256ELi128ELb1ELb1ELb1ELb1ELb0ELb1EEEEEEEEEvNT_6ParamsE,@function
        .size           _ZN7cutlass13device_kernelIN5flash11enable_sm90INS1_16FlashAttnFwdSm90INS1_25CollectiveMainloopFwdSm90ILi2EN4cute5tupleIJNS5_1CILi1EEES8_S8_EEENS6_IJNS7_ILi128EEESA_SA_EEELi128ENS_6half_tEfNS_4arch4Sm90ELb0ELb1ELb0ELb1ELb1ELb0ELb0ELb1ELb1ELb1ELb1ELb0EEENS1_21CollectiveEpilogueFwdISB_S9_SC_SE_Li256ELb1ELb1ELb1ELb0EEENS1_36VarlenDynamicPersistentTileSchedulerILi128ELi128ELi256ELi128ELb1ELb1ELb1ELb1ELb0ELb1EEEEEEEEEvNT_6ParamsE,(.L_x_15991 - _ZN7cutlass13device_kernelIN5flash11enable_sm90INS1_16FlashAttnFwdSm90INS1_25CollectiveMainloopFwdSm90ILi2EN4cute5tupleIJNS5_1CILi1EEES8_S8_EEENS6_IJNS7_ILi128EEESA_SA_EEELi128ENS_6half_tEfNS_4arch4Sm90ELb0ELb1ELb0ELb1ELb1ELb0ELb0ELb1ELb1ELb1ELb1ELb0EEENS1_21CollectiveEpilogueFwdISB_S9_SC_SE_Li256ELb1ELb1ELb1ELb0EEENS1_36VarlenDynamicPersistentTileSchedulerILi128ELi128ELi256ELi128ELb1ELb1ELb1ELb1ELb0ELb1EEEEEEEEEvNT_6ParamsE)
        .other          _ZN7cutlass13device_kernelIN5flash11enable_sm90INS1_16FlashAttnFwdSm90INS1_25CollectiveMainloopFwdSm90ILi2EN4cute5tupleIJNS5_1CILi1EEES8_S8_EEENS6_IJNS7_ILi128EEESA_SA_EEELi128ENS_6half_tEfNS_4arch4Sm90ELb0ELb1ELb0ELb1ELb1ELb0ELb0ELb1ELb1ELb1ELb1ELb0EEENS1_21CollectiveEpilogueFwdISB_S9_SC_SE_Li256ELb1ELb1ELb1ELb0EEENS1_36VarlenDynamicPersistentTileSchedulerILi128ELi128ELi256ELi128ELb1ELb1ELb1ELb1ELb0ELb1EEEEEEEEEvNT_6ParamsE,@"STO_CUDA_ENTRY STV_DEFAULT"
_ZN7cutlass13device_kernelIN5flash11enable_sm90INS1_16FlashAttnFwdSm90INS1_25CollectiveMainloopFwdSm90ILi2EN4cute5tupleIJNS5_1CILi1EEES8_S8_EEENS6_IJNS7_ILi128EEESA_SA_EEELi128ENS_6half_tEfNS_4arch4Sm90ELb0ELb1ELb0ELb1ELb1ELb0ELb0ELb1ELb1ELb1ELb1ELb0EEENS1_21CollectiveEpilogueFwdISB_S9_SC_SE_Li256ELb1ELb1ELb1ELb0EEENS1_36VarlenDynamicPersistentTileSchedulerILi128ELi128ELi256ELi128ELb1ELb1ELb1ELb1ELb0ELb1EEEEEEEEEvNT_6ParamsE:
        /* <DEDUP_REMOVED lines=8> */
[----:B------:R-:W0:Y:S04]  /*0080*/  SHFL.IDX PT, R3, R2, RZ, 0x1f ;  /* 0x00001fff02037589 */ /* 0x000e2800000e0000 */
[----:B------:R-:W1:Y:S01]  /*0090*/  SHFL.IDX PT, R4, R4, RZ, 0x1f ;  /* 0x00001fff04047589 */ /* 0x000e6200000e0000 */
[C---:B0-----:R-:W-:Y:S02]  /*00a0*/  ISETP.NE.OR P0, PT, R3.reuse, RZ, !P0 ;  /* 0x000000ff0300720c */ /* 0x041fe40004705670 */
[----:B------:R-:W-:-:S11]  /*00b0*/  ISETP.NE.AND P1, PT, R3, RZ, PT ;  /* 0x000000ff0300720c */ /* 0x000fd60003f25270 */
[----:B------:R-:W-:Y:S01]  /*00c0*/  VOTEU.ALL UP0, P0 ;  /* 0x00000000003f7886 */ /* 0x000fe20000000000 */
[----:B------:R-:W-:-:S04]  /*00d0*/  VOTEU.ALL UP1, P0 ;  /* 0x00000000003f7886 */ /* 0x000fc80000020000 */
[----:B------:R-:W0:Y:S01]  /*00e0*/  @!UP0 S2UR UR8, SR_CgaCtaId ;  /* 0x00000000000889c3 */ /* 0x000e220000008800 */
[----:B------:R-:W-:Y:S01]  /*00f0*/  @!UP0 UMOV UR6, 0x400 ;  /* 0x0000040000068882 */ /* 0x000fe20000000000 */
[----:B------:R-:W-:-:S04]  /*0100*/  @!UP0 UIADD3 UR4, -UR4, 0x100000, URZ ;  /* 0x0010000004048890 */ /* 0x000fc8000fffe13f */
[----:B------:R-:W-:Y:S02]  /*0110*/  @!UP0 USHF.L.U32 UR5, UR4, 0xb, URZ ;  /* 0x0000000b04058899 */ /* 0x000fe4000800063f */
[----:B------:R-:W-:Y:S02]  /*0120*/  @!UP0 USHF.L.U32 UR4, UR4, 0x1, URZ ;  /* 0x0000000104048899 */ /* 0x000fe4000800063f */
[----:B0-----:R-:W-:Y:S02]  /*0130*/  @!UP0 ULEA UR8, UR8, UR6, 0x18 ;  /* 0x0000000608088291 */ /* 0x001fe4000f8ec03f */
        /* <DEDUP_REMOVED lines=25> */
.L_x_7797:
        /* <DEDUP_REMOVED lines=22> */
.L_x_7798:
        /* <DEDUP_REMOVED lines=18> */
.L_x_7799:
        /* <DEDUP_REMOVED lines=22> */
.L_x_7800:
        /* <DEDUP_REMOVED lines=23> */
.L_x_7801:
        /* <DEDUP_REMOVED lines=10> */
.L_x_7803:
[----:B------:R-:W-:-:S08]  /*08c0*/  NOP ;  /* 0x0000000000007918 */ /* 0x000fd00000000000 */
[----:B------:R-:W1:Y:S02]  /*08d0*/  USETMAXREG.TRY_ALLOC.CTAPOOL UP0, 0xe8 ;  /* 0x000000e8000079c8 */ /* 0x000e640008000600 */
[----:B-1----:R-:W-:-:S13]  /*08e0*/  PLOP3.LUT P0, PT, PT, PT, UP0, 0x80, 0x0 ;  /* 0x000000000000781c */ /* 0x002fda0003f0f008 */
[----:B------:R-:W-:Y:S05]  /*08f0*/  @!P0 BRA `(.L_x_7803) ;  /* 0xfffffffc00f08947 */ /* 0x000fea000383ffff */
[----:B------:R-:W-:Y:S01]  /*0900*/  LOP3.LUT R2, R0, 0xffffff80, RZ, 0xc0, !PT ;  /* 0xffffff8000027812 */ /* 0x000fe200078ec0ff */
[----:B------:R-:W1:Y:S08]  /*0910*/  S2UR UR5, SR_CgaCtaId ;  /* 0x00000000000579c3 */ /* 0x000e700000008800 */
[----:B------:R-:W-:Y:S06]  /*0920*/  BAR.ARV 0x8, 0x180 ;  /* 0x0206000000007b1d */ /* 0x000fec0000002000 */
[----:B------:R-:W-:Y:S01]  /*0930*/  ISETP.NE.AND P0, PT, R2, 0x80, PT ;  /* 0x000000800200780c */ /* 0x000fe20003f05270 */
[----:B------:R-:W-:-:S12]  /*0940*/  UMOV UR4, 0x400 ;  /* 0x0000040000047882 */ /* 0x000fd80000000000 */
[----:B------:R-:W-:Y:S06]  /*0950*/  @!P0 BAR.ARV 0x9, 0x100 ;  /* 0x0244000000008b1d */ /* 0x000fec0000002000 */
[----:B-1----:R-:W-:Y:S02]  /*0960*/  ULEA UR4, UR5, UR4, 0x18 ;  /* 0x0000000405047291 */ /* 0x002fe4000f8ec03f */
[----:B------:R-:W-:Y:S07]  /*0970*/  BAR.SYNC.DEFER_BLOCKING 0x5, 0x180 ;  /* 0x0146000000007b1d */ /* 0x000fee0000010000 */
[----:B------:R-:W1:Y:S01]  /*0980*/  LDS.128 R12, [UR4+0x288d0] ;  /* 0x0288d004ff0c7984 */ /* 0x000e620008000c00 */
[----:B------:R-:W-:Y:S01]  /*0990*/  ULDC UR4, c[0x0][0xc3c] ;  /* 0x00030f0000047ab9 */ /* 0x000fe20000000800 */
[----:B------:R-:W-:Y:S06]  /*09a0*/  BAR.ARV 0x4, 0x180 ;  /* 0x0106000000007b1d */ /* 0x000fec0000002000 */
[----:B-1----:R-:W-:-:S13]  /*09b0*/  ISETP.GE.AND P0, PT, R15, UR4, PT ;  /* 0x000000040f007c0c */ /* 0x002fda000bf06270 */
[----:B------:R-:W-:Y:S05]  /*09c0*/  @P0 EXIT ;  /* 0x000000000000094d */ /* 0x000fea0003800000 */
[----:B0-----:R-:W2:Y:S01]  /*09d0*/  LDL R3, [R1+0x18] ;  /* 0x0000180001037983 */ /* 0x001ea20000100800 */
[----:B------:R-:W-:Y:S01]  /*09e0*/  VIADD R222, R0, 0xffffff80 ;  /* 0xffffff8000de7836 */ /* 0x000fe20000000000 */
[----:B------:R-:W-:Y:S01]  /*09f0*/  R2UR UR6, R13 ;  /* 0x000000000d0672ca */ /* 0x000fe200000e0000 */
[----:B------:R-:W-:Y:S01]  /*0a00*/  UMOV UR61, URZ ;  /* 0x0000003f003d7c82 */ /* 0x000fe20008000000 */
[----:B------:R-:W-:Y:S01]  /*0a10*/  R2UR UR5, R14 ;  /* 0x000000000e0572ca */ /* 0x000fe200000e0000 */
[----:B------:R-:W-:Y:S01]  /*0a20*/  UMOV UR39, URZ ;  /* 0x0000003f00277c82 */ /* 0x000fe20008000000 */
[----:B------:R-:W-:Y:S01]  /*0a30*/  R2UR UR7, R15 ;  /* 0x000000000f0772ca */ /* 0x000fe200000e0000 */
[----:B------:R-:W-:Y:S01]  /*0a40*/  UMOV UR38, URZ ;  /* 0x0000003f00267c82 */ /* 0x000fe20008000000 */
[----:B--2---:R-:W-:Y:S02]  /*0a50*/  R2UR UR4, R3 ;  /* 0x00000000030472ca */ /* 0x004fe400000e0000 */
[----:B------:R-:W-:-:S04]  /*0a60*/  SHF.R.S32.HI R3, RZ, 0x1f, R222 ;  /* 0x0000001fff037819 */ /* 0x000fc800000114de */
[CC--:B------:R-:W-:Y:S02]  /*0a70*/  LEA.HI R5, R3.reuse, R222.reuse, RZ, 0x7 ;  /* 0x000000de03057211 */ /* 0x0c0fe400078f38ff */
[CC--:B------:R-:W-:Y:S02]  /*0a80*/  LEA.HI R0, R3.reuse, R222.reuse, RZ, 0x4 ;  /* 0x000000de03007211 */ /* 0x0c0fe400078f20ff */
[----:B------:R-:W-:Y:S02]  /*0a90*/  LEA.HI R2, R3, R222, RZ, 0x5 ;  /* 0x000000de03027211 */ /* 0x000fe400078f28ff */
[----:B------:R-:W-:Y:S01]  /*0aa0*/  LOP3.LUT R199, R5, 0xffffff80, RZ, 0xc0, !PT ;  /* 0xffffff8005c77812 */ /* 0x000fe200078ec0ff */
[----:B------:R-:W-:Y:S01]  /*0ab0*/  ULOP3.LUT UR4, UR4, 0x1, URZ, 0xfc, !UPT ;  /* 0x0000000104047892 */ /* 0x000fe2000f8efc3f */
[----:B------:R-:W-:Y:S01]  /*0ac0*/  SHF.R.S32.HI R9, RZ, 0x4, R0 ;  /* 0x00000004ff097819 */ /* 0x000fe20000011400 */
[----:B------:R-:W-:Y:S01]  /*0ad0*/  IMAD.SHL.U32 R2, R2, 0x20, RZ ;  /* 0x0000002002027824 */ /* 0x000fe200078e00ff */
[----:B------:R-:W-:Y:S01]  /*0ae0*/  LOP3.LUT R7, R0, 0x3fffff0, RZ, 0xc0, !PT ;  /* 0x03fffff000077812 */ /* 0x000fe200078ec0ff */
[----:B------:R-:W-:Y:S01]  /*0af0*/  IMAD.IADD R199, R222, 0x1, -R199 ;  /* 0x00000001dec77824 */ /* 0x000fe200078e0ac7 */
[----:B------:R-:W-:Y:S01]  /*0b00*/  LEA.HI R0, R0, R9, RZ, 0x1 ;  /* 0x0000000900007211 */ /* 0x000fe200078f08ff */
[----:B------:R-:W-:Y:S01]  /*0b10*/  IMAD.U32 R219, RZ, RZ, UR4 ;  /* 0x00000004ffdb7e24 */ /* 0x000fe2000f8e00ff */
[----:B------:R-:W-:Y:S01]  /*0b20*/  LOP3.LUT R2, R2, 0xfffffc00, RZ, 0xc0, !PT ;  /* 0xfffffc0002027812 */ /* 0x000fe200078ec0ff */
[----:B------:R-:W-:Y:S01]  /*0b30*/  IMAD.IADD R7, R222, 0x1, -R7 ;  /* 0x00000001de077824 */ /* 0x000fe200078e0a07 */
[----:B------:R-:W-:-:S02]  /*0b40*/  LOP3.LUT R0, R0, 0x1ffffffe, RZ, 0xc0, !PT ;  /* 0x1ffffffe00007812 */ /* 0x000fc400078ec0ff */
[----:B------:R-:W-:Y:S01]  /*0b50*/  SHF.R.S32.HI R4, RZ, 0x1f, R199 ;  /* 0x0000001fff047819 */ /* 0x000fe200000114c7 */
[----:B------:R-:W-:Y:S01]  /*0b60*/  IMAD R7, R7, 0x40, R2 ;  /* 0x0000004007077824 */ /* 0x000fe200078e0202 */
[----:B------:R-:W-:Y:S01]  /*0b70*/  LEA.HI R2, R3, R222, RZ, 0x2 ;  /* 0x000000de03027211 */ /* 0x000fe200078f10ff */
[----:B------:R-:W-:Y:S01]  /*0b80*/  IMAD.IADD R0, R9, 0x1, -R0 ;  /* 0x0000000109007824 */ /* 0x000fe200078e0a00 */
[----:B------:R-:W-:Y:S02]  /*0b90*/  LEA.HI R6, R4, R199, RZ, 0x2 ;  /* 0x000000c704067211 */ /* 0x000fe400078f10ff */
[----:B------:R-:W-:Y:S01]  /*0ba0*/  SHF.R.S32.HI R216, RZ, 0x7, R5 ;  /* 0x00000007ffd87819 */ /* 0x000fe20000011405 */
[----:B------:R-:W-:Y:S01]  /*0bb0*/  IMAD R218, R0, 0x8, R7 ;  /* 0x0000000800da7824 */ /* 0x000fe200078e0207 */
[--C-:B------:R-:W-:Y:S02]  /*0bc0*/  SHF.R.S32.HI R8, RZ, 0x2, R6.reuse ;  /* 0x00000002ff087819 */ /* 0x100fe40000011406 */
[----:B------:R-:W-:-:S02]  /*0bd0*/  SHF.R.S32.HI R11, RZ, 0x1f, R6 ;  /* 0x0000001fff0b7819 */ /* 0x000fc40000011406 */
[----:B------:R-:W-:Y:S02]  /*0be0*/  LOP3.LUT R7, R2, 0xfffffffc, RZ, 0xc0, !PT ;  /* 0xfffffffc02077812 */ /* 0x000fe400078ec0ff */
[----:B------:R-:W-:Y:S02]  /*0bf0*/  LEA.HI R5, R5, R216, RZ, 0x1 ;  /* 0x000000d805057211 */ /* 0x000fe400078f08ff */
[----:B------:R-:W-:Y:S01]  /*0c00*/  LEA.HI R3, R3, R222, RZ, 0x3 ;  /* 0x000000de03037211 */ /* 0x000fe200078f18ff */
[----:B------:R-:W-:Y:S01]  /*0c10*/  IMAD.IADD R0, R222, 0x1, -R7 ;  /* 0x00000001de007824 */ /* 0x000fe200078e0a07 */
[----:B------:R-:W-:Y:S02]  /*0c20*/  LEA.HI R11, R11, R8, RZ, 0x3 ;  /* 0x000000080b0b7211 */ /* 0x000fe400078f18ff */
[----:B------:R-:W-:Y:S02]  /*0c30*/  LOP3.LUT R7, R5, 0x3fffffe, RZ, 0xc0, !PT ;  /* 0x03fffffe05077812 */ /* 0x000fe400078ec0ff */
[----:B------:R-:W-:-:S02]  /*0c40*/  LOP3.LUT R5, R3, 0xfffffff8, RZ, 0xc0, !PT ;  /* 0xfffffff803057812 */ /* 0x000fc400078ec0ff */
[----:B------:R-:W-:Y:S01]  /*0c50*/  LOP3.LUT R6, R6, 0x7ffffffc, RZ, 0xc0, !PT ;  /* 0x7ffffffc06067812 */ /* 0x000fe200078ec0ff */
[----:B------:R-:W-:Y:S01]  /*0c60*/  IMAD.IADD R7, R216, 0x1, -R7 ;  /* 0x00000001d8077824 */ /* 0x000fe200078e0a07 */
[----:B------:R-:W-:Y:S01]  /*0c70*/  LOP3.LUT R11, R11, 0xfffffff8, RZ, 0xc0, !PT ;  /* 0xfffffff80b0b7812 */ /* 0x000fe200078ec0ff */
[----:B------:R-:W-:Y:S01]  /*0c80*/  IMAD.IADD R22, R222, 0x1, -R5 ;  /* 0x00000001de167824 */ /* 0x000fe200078e0a05 */
[----:B------:R-:W-:Y:S01]  /*0c90*/  LEA.HI R4, R4, R199, RZ, 0x5 ;  /* 0x000000c704047211 */ /* 0x000fe200078f28ff */
[----:B------:R-:W-:Y:S01]  /*0ca0*/  IMAD.IADD R6, R199, 0x1, -R6 ;  /* 0x00000001c7067824 */ /* 0x000fe200078e0a06 */
[----:B------:R-:W-:Y:S01]  /*0cb0*/  LEA.HI R2, R0, R0, RZ, 0x1 ;  /* 0x0000000000027211 */ /* 0x000fe200078f08ff */
[----:B------:R-:W-:Y:S01]  /*0cc0*/  IMAD.IADD R11, R8, 0x1, -R11 ;  /* 0x00000001080b7824 */ /* 0x000fe200078e0a0b */
[----:B------:R-:W-:Y:S01]  /*0cd0*/  SHF.R.S32.HI R4, RZ, 0x5, R4 ;  /* 0x00000005ff047819 */ /* 0x000fe20000011404 */
[----:B------:R-:W-:Y:S01]  /*0ce0*/  IMAD.SHL.U32 R18, R22, 0x8, RZ ;  /* 0x0000000816127824 */ /* 0x000fe200078e00ff */
[----:B------:R-:W-:Y:S01]  /*0cf0*/  LOP3.LUT R9, R2, 0x1ffffffe, RZ, 0xc0, !PT ;  /* 0x1ffffffe02097812 */ /* 0x000fe200078ec0ff */
[----:B------:R-:W-:Y:S01]  /*0d00*/  IMAD.SHL.U32 R16, R6, 0x2, RZ ;  /* 0x0000000206107824 */ /* 0x000fe200078e00ff */
[----:B------:R-:W-:Y:S01]  /*0d10*/  SHF.R.S32.HI R198, RZ, 0x3, R3 ;  /* 0x00000003ffc67819 */ /* 0x000fe20000011403 */
[----:B------:R-:W-:Y:S01]  /*0d20*/  IMAD R4, R4, 0x10, R11 ;  /* 0x0000001004047824 */ /* 0x000fe200078e020b */
[----:B------:R-:W-:Y:S01]  /*0d30*/  SHF.R.S32.HI R221, RZ, 0x1f, R18 ;  /* 0x0000001fffdd7819 */ /* 0x000fe20000011412 */
[----:B------:R-:W-:Y:S01]  /*0d40*/  VIADD R19, R18, 0x40 ;  /* 0x0000004012137836 */ /* 0x000fe20000000000 */
[----:B------:R-:W-:Y:S01]  /*0d50*/  SHF.R.S32.HI R215, RZ, 0x1f, R16 ;  /* 0x0000001fffd77819 */ /* 0x000fe20000011410 */
[----:B------:R-:W-:-:S02]  /*0d60*/  VIADD R197, R16, 0x8 ;  /* 0x0000000810c57836 */ /* 0x000fc40000000000 */
        /* <DEDUP_REMOVED lines=30> */
[----:B------:R-:W-:Y:S01]  /*0f50*/  IMAD R217, R7, 0x40, R4 ;  /* 0x0000004007d97824 */ /* 0x000fe200078e0204 */
[----:B------:R-:W-:-:S03]  /*0f60*/  SHF.R.S32.HI R200, RZ, 0x1f, R23 ;  /* 0x0000001fffc87819 */ /* 0x000fc60000011417 */
[----:B------:R-:W-:-:S07]  /*0f70*/  IMAD R17, R0, 0x8, R217 ;  /* 0x0000000800117824 */ /* 0x000fce00078e02d9 */
.L_x_7915:
        /* <DEDUP_REMOVED lines=11> */
[----:B012-4-:R-:W-:Y:S02]  /*1030*/  IMAD.U32 R2, RZ, RZ, UR8 ;  /* 0x00000008ff027e24 */ /* 0x017fe4000f8e00ff */
[----:B------:R-:W-:Y:S01]  /*1040*/  IMAD.U32 R3, RZ, RZ, UR9 ;  /* 0x00000009ff037e24 */ /* 0x000fe2000f8e00ff */
[----:B------:R-:W-:Y:S02]  /*1050*/  @UP1 ULDC.64 UR8, c[0x0][0xa18] ;  /* 0x0002860000081ab9 */ /* 0x000fe40000000a00 */
[----:B------:R-:W-:Y:S02]  /*1060*/  @UP1 UIMAD.WIDE UR8, UR7, 0x4, UR8 ;  /* 0x00000004070818a5 */ /* 0x000fe4000f8e0208 */
[----:B------:R-:W2:Y:S04]  /*1070*/  @P0 LDG.E R2, desc[UR36][R2.64] ;  /* 0x0000002402020981 */ /* 0x000ea8000c1e1900 */
[----:B---3--:R-:W-:-:S02]  /*1080*/  IMAD.U32 R4, RZ, RZ, UR8 ;  /* 0x00000008ff047e24 */ /* 0x008fc4000f8e00ff */
[----:B------:R-:W-:Y:S01]  /*1090*/  IMAD.U32 R5, RZ, RZ, UR9 ;  /* 0x00000009ff057e24 */ /* 0x000fe2000f8e00ff */
[----:B------:R-:W-:-:S04]  /*10a0*/  ULDC.64 UR8, c[0x0][0x418] ;  /* 0x0001060000087ab9 */ /* 0x000fc80000000a00 */
[----:B------:R-:W3:Y:S01]  /*10b0*/  @P2 LDG.E R4, desc[UR36][R4.64] ;  /* 0x0000002404042981 */ /* 0x000ee2000c1e1900 */
[----:B------:R-:W-:Y:S01]  /*10c0*/  UISETP.NE.U32.AND UP0, UPT, UR8, URZ, UPT ;  /* 0x0000003f0800728c */ /* 0x000fe2000bf05070 */
[----:B------:R-:W-:Y:S01]  /*10d0*/  UMOV UR41, URZ ;  /* 0x0000003f00297c82 */ /* 0x000fe20008000000 */
[----:B------:R-:W-:Y:S02]  /*10e0*/  ULOP3.LUT UR55, UR5, 0xffff, URZ, 0xc0, !UPT ;  /* 0x0000ffff05377892 */ /* 0x000fe4000f8ec03f */
[----:B------:R-:W-:-:S03]  /*10f0*/  UISETP.NE.AND.EX UP0, UPT, UR9, URZ, UPT, UP0 ;  /* 0x0000003f0900728c */ /* 0x000fc6000bf05300 */
[----:B------:R-:W-:Y:S01]  /*1100*/  ULDC.64 UR8, c[0x0][0xa20] ;  /* 0x0002880000087ab9 */ /* 0x000fe20000000a00 */
[----:B------:R-:W-:Y:S01]  /*1110*/  USEL UR4, UR4, 0x1, UP0 ;  /* 0x0000000104047887 */ /* 0x000fe20008000000 */
[----:B------:R-:W-:Y:S01]  /*1120*/  ISETP.NE.U32.AND P1, PT, RZ, UR8, PT ;  /* 0x00000008ff007c0c */ /* 0x000fe2000bf25070 */
[----:B------:R-:W-:Y:S02]  /*1130*/  ULDC UR8, c[0x0][0x2f0] ;  /* 0x0000bc0000087ab9 */ /* 0x000fe40000000800 */
[----:B------:R-:W-:Y:S01]  /*1140*/  UIMAD UR4, UR4, UR8, URZ ;  /* 0x00000008040472a4 */ /* 0x000fe2000f8e023f */
[----:B------:R-:W-:Y:S02]  /*1150*/  ISETP.NE.AND.EX P1, PT, RZ, UR9, PT, P1 ;  /* 0x00000009ff007c0c */ /* 0x000fe4000bf25310 */
        /* <DEDUP_REMOVED lines=17> */
.L_x_7804:
[----:B------:R-:W-:Y:S01]  /*1270*/  UMOV UR57, UR7 ;  /* 0x0000000700397c82 */ /* 0x000fe20008000000 */
        /* <DEDUP_REMOVED lines=8> */
.L_x_7805:
        /* <DEDUP_REMOVED lines=13> */
.L_x_7806:
[----:B------:R-:W-:Y:S01]  /*13d0*/  ULDC UR7, c[0x0][0x448] ;  /* 0x0001120000077ab9 */ /* 0x000fe20000000800 */
[----:B------:R-:W-:Y:S02]  /*13e0*/  USHF.L.U32 UR46, UR6, 0x7, URZ ;  /* 0x00000007062e7899 */ /* 0x000fe4000800063f */
[----:B------:R-:W-:Y:S02]  /*13f0*/  UISETP.NE.AND UP0, UPT, UR7, 0x1, UPT ;  /* 0x000000010700788c */ /* 0x000fe4000bf05270 */
[----:B------:R-:W-:Y:S01]  /*1400*/  UIADD3 UR10, UR46, 0x7f, URZ ;  /* 0x0000007f2e0a7890 */ /* 0x000fe2000fffe03f */
[----:B------:R-:W-:Y:S01]  /*1410*/  ULDC.64 UR6, c[0x0][0x9e0] ;  /* 0x0002780000067ab9 */ /* 0x000fe20000000a00 */
[----:B------:R-:W-:Y:S02]  /*1420*/  UP2UR UR50, UPR, URZ, 0x1 ;  /* 0x000000013f327883 */ /* 0x000fe40008000000 */
[----:B------:R-:W-:-:S05]  /*1430*/  UIADD3 UR41, -UR41, UR4, URZ ;  /* 0x0000000429297290 */ /* 0x000fca000fffe13f */
[----:B------:R-:W-:Y:S01]  /*1440*/  @UP0 ULDC UR8, c[0x0][0x44c] ;  /* 0x0001130000080ab9 */ /* 0x000fe20000000800 */
[----:B------:R-:W-:Y:S01]  /*1450*/  @UP0 ULDC UR11, c[0x0][0x450] ;  /* 0x00011400000b0ab9 */ /* 0x000fe20000000800 */
[----:B------:R-:W-:Y:S02]  /*1460*/  UIMAD.WIDE.U32 UR8, UR10, UR8, URZ ;  /* 0x000000080a0872a5 */ /* 0x000fe4000f8e003f */
        /* <DEDUP_REMOVED lines=18> */
.L_x_7808:
[----:B------:R-:W-:-:S11]  /*1590*/  UISETP.NE.AND UP0, UPT, UR7, 0x1, UPT ;  /* 0x000000010700788c */ /* 0x000fd6000bf05270 */
[----:B------:R-:W-:Y:S02]  /*15a0*/  @UP0 ULDC.64 UR10, c[0x0][0x9e8] ;  /* 0x00027a00000a0ab9 */ /* 0x000fe40000000a00 */
[----:B------:R-:W-:-:S04]  /*15b0*/  UIMAD.WIDE.U32 UR8, UR4, UR10, URZ ;  /* 0x0000000a040872a5 */ /* 0x000fc8000f8e003f */
[----:B------:R-:W-:-:S12]  /*15c0*/  @UP0 USHF.R.U32.HI UR4, URZ, UR11, UR9 ;  /* 0x0000000b3f040299 */ /* 0x000fd80008011609 */
.L_x_7809:
[----:B------:R-:W-:-:S04]  /*15d0*/  UIMAD UR4, UR4, UR7, UR7 ;  /* 0x00000007040472a4 */ /* 0x000fc8000f8e0207 */
[----:B------:R-:W-:-:S04]  /*15e0*/  UISETP.LT.AND UP0, UPT, UR6, UR4, UPT ;  /* 0x000000040600728c */ /* 0x000fc8000bf01270 */
[----:B------:R-:W-:-:S12]  /*15f0*/  USEL UR6, UR6, UR4, UP0 ;  /* 0x0000000406067287 */ /* 0x000fd80008000000 */
.L_x_7807:
[----:B------:R-:W-:Y:S02]  /*1600*/  UISETP.NE.AND UP0, UPT, UR50, URZ, UPT ;  /* 0x0000003f3200728c */ /* 0x000fe4000bf05270 */
[----:B------:R-:W-:Y:S02]  /*1610*/  UIADD3 UR4, UR41, 0x7f, URZ ;  /* 0x0000007f29047890 */ /* 0x000fe4000fffe03f */
[----:B------:R-:W-:Y:S02]  /*1620*/  UIADD3 UR10, UR6, 0x7f, URZ ;  /* 0x0000007f060a7890 */ /* 0x000fe4000fffe03f */
[----:B------:R-:W-:Y:S02]  /*1630*/  UISETP.GE.AND UP1, UPT, UR7, 0x1, UPT ;  /* 0x000000010700788c */ /* 0x000fe4000bf26270 */
[----:B------:R-:W-:Y:S02]  /*1640*/  USHF.R.S32.HI UR6, URZ, 0x1f, UR4 ;  /* 0x0000001f3f067899 */ /* 0x000fe40008011404 */
[----:B------:R-:W-:Y:S01]  /*1650*/  USHF.R.S32.HI UR11, URZ, 0x1f, UR10 ;  /* 0x0000001f3f0b7899 */ /* 0x000fe2000801140a */
[----:B------:R-:W-:Y:S01]  /*1660*/  @UP0 ULDC UR8, c[0x0][0x44c] ;  /* 0x0001130000080ab9 */ /* 0x000fe20000000800 */
[----:B------:R-:W-:Y:S01]  /*1670*/  ULEA.HI UR6, UR6, UR4, URZ, 0x7 ;  /* 0x0000000406067291 */ /* 0x000fe2000f8f383f */
[----:B------:R-:W-:Y:S01]  /*1680*/  PLOP3.LUT P0, PT, PT, PT, UP1, 0x40, 0x0 ;  /* 0x000000000000781c */ /* 0x000fe20003f0e818 */
[----:B------:R-:W-:-:S02]  /*1690*/  UIMAD.WIDE.U32 UR8, UR46, UR8, URZ ;  /* 0x000000082e0872a5 */ /* 0x000fc4000f8e003f */
[----:B------:R-:W-:Y:S01]  /*16a0*/  ULEA.HI UR11, UR11, UR10, URZ, 0x7 ;  /* 0x0000000a0b0b7291 */ /* 0x000fe2000f8f383f */
[----:B------:R-:W-:Y:S01]  /*16b0*/  @UP0 ULDC UR13, c[0x0][0x450] ;  /* 0x00011400000d0ab9 */ /* 0x000fe20000000800 */
[----:B------:R-:W-:Y:S01]  /*16c0*/  UMOV UR12, UR46 ;  /* 0x0000002e000c7c82 */ /* 0x000fe20008000000 */
[----:B------:R-:W-:Y:S02]  /*16d0*/  UIADD3 UR44, UR41, -UR42, URZ ;  /* 0x8000002a292c7290 */ /* 0x000fe4000fffe03f */
[----:B------:R-:W-:Y:S02]  /*16e0*/  USHF.R.S32.HI UR6, URZ, 0x7, UR6 ;  /* 0x000000073f067899 */ /* 0x000fe40008011406 */
[----:B------:R-:W-:Y:S02]  /*16f0*/  USHF.R.S32.HI UR11, URZ, 0x7, UR11 ;  /* 0x000000073f0b7899 */ /* 0x000fe4000801140b */
[----:B------:R-:W-:Y:S02]  /*1700*/  @UP0 USHF.R.U32.HI UR12, URZ, UR13, UR9 ;  /* 0x0000000d3f0c0299 */ /* 0x000fe40008011609 */
[----:B------:R-:W-:-:S02]  /*1710*/  UISETP.LT.AND UP0, UPT, UR6, UR11, UPT ;  /* 0x0000000b0600728c */ /* 0x000fc4000bf01270 */
[----:B------:R-:W-:Y:S01]  /*1720*/  UIADD3 UR4, UR44, UR12, URZ ;  /* 0x0000000c2c047290 */ /* 0x000fe2000fffe03f */
[----:B------:R-:W-:Y:S01]  /*1730*/  ULDC UR10, c[0x0][0x9dc] ;  /* 0x00027700000a7ab9 */ /* 0x000fe20000000800 */
        /* <DEDUP_REMOVED lines=13> */
.L_x_7811:
[----:B------:R-:W-:-:S11]  /*1810*/  UISETP.NE.AND UP0, UPT, UR7, 0x1, UPT ;  /* 0x000000010700788c */ /* 0x000fd6000bf05270 */
[----:B------:R-:W-:Y:S02]  /*1820*/  @UP0 ULDC.64 UR12, c[0x0][0x9e8] ;  /* 0x00027a00000c0ab9 */ /* 0x000fe40000000a00 */
[----:B------:R-:W-:-:S04]  /*1830*/  UIMAD.WIDE.U32 UR8, UR4, UR12, URZ ;  /* 0x0000000c040872a5 */ /* 0x000fc8000f8e003f */
[----:B------:R-:W-:-:S12]  /*1840*/  @UP0 USHF.R.U32.HI UR4, URZ, UR13, UR9 ;  /* 0x0000000d3f040299 */ /* 0x000fd80008011609 */
.L_x_7812:
[----:B------:R-:W-:-:S04]  /*1850*/  UIMAD UR4, UR4, UR7, URZ ;  /* 0x00000007040472a4 */ /* 0x000fc8000f8e023f */
[----:B------:R-:W-:-:S04]  /*1860*/  UISETP.LT.AND UP0, UPT, UR10, UR4, UPT ;  /* 0x000000040a00728c */ /* 0x000fc8000bf01270 */
[----:B------:R-:W-:-:S12]  /*1870*/  USEL UR10, UR10, UR4, !UP0 ;  /* 0x000000040a0a7287 */ /* 0x000fd8000c000000 */
.L_x_7810:
        /* <DEDUP_REMOVED lines=13> */
[----:B------:R-:W-:-:S10]  /*1950*/  USHF.R.U32.HI UR54, URZ, 0x10, UR5 ;  /* 0x000000103f367899 */ /* 0x000fd40008011605 */
[----:B------:R-:W-:Y:S05]  /*1960*/  @!P0 BRA `(.L_x_7813) ;  /* 0x0000000000948947 */ /* 0x000fea0003800000 */
[----:B------:R-:W-:Y:S01]  /*1970*/  UISETP.NE.AND UP0, UPT, UR54, URZ, UPT ;  /* 0x0000003f3600728c */ /* 0x000fe2000bf05270 */
[----:B------:R-:W-:-:S03]  /*1980*/  ULDC UR4, c[0x0][0x9f0] ;  /* 0x00027c0000047ab9 */ /* 0x000fc60000000800 */
[----:B------:R-:W-:-:S04]  /*1990*/  USEL UR10, UR54, UR4, UP0 ;  /* 0x00000004360a7287 */ /* 0x000fc80008000000 */
[----:B------:R-:W-:Y:S02]  /*19a0*/  UIADD3 UR4, UR10, -0x1, UR6 ;  /* 0xffffffff0a047890 */ /* 0x000fe4000fffe006 */
[----:B------:R-:W-:Y:S02]  /*19b0*/  IMAD.U32 R3, RZ, RZ, UR10 ;  /* 0x0000000aff037e24 */ /* 0x000fe4000f8e00ff */
[----:B------:R-:W-:-:S03]  /*19c0*/  UIADD3 UR7, -UR52, UR4, URZ ;  /* 0x0000000434077290 */ /* 0x000fc6000fffe13f */
[-C--:B------:R-:W-:Y:S01]  /*19d0*/  IABS R0, R3.reuse ;  /* 0x0000000300007213 */ /* 0x080fe20000000000 */
        /* <DEDUP_REMOVED lines=30> */
.L_x_7813:
[----:B------:R-:W-:Y:S01]  /*1bc0*/  UIMAD UR52, UR56, UR4, UR52 ;  /* 0x00000004383472a4 */ /* 0x000fe2000f8e0234 */
[----:B------:R-:W-:Y:S01]  /*1bd0*/  IMAD.U32 R90, RZ, RZ, UR6 ;  /* 0x00000006ff5a7e24 */ /* 0x000fe2000f8e00ff */
[----:B------:R-:W-:Y:S01]  /*1be0*/  PLOP3.LUT P0, PT, PT, PT, PT, 0x80, 0x0 ;  /* 0x000000000000781c */ /* 0x000fe20003f0f070 */
[----:B------:R-:W-:Y:S01]  /*1bf0*/  IMAD.U32 R3, RZ, RZ, UR4 ;  /* 0x00000004ff037e24 */ /* 0x000fe2000f8e00ff */
[----:B------:R-:W-:Y:S02]  /*1c00*/  CS2R R20, SRZ ;  /* 0x0000000000147805 */ /* 0x000fe4000001ff00 */
[----:B------:R-:W-:Y:S02]  /*1c10*/  CS2R R150, SRZ ;  /* 0x0000000000967805 */ /* 0x000fe4000001ff00 */
[----:B------:R-:W-:Y:S02]  /*1c20*/  CS2R R148, SRZ ;  /* 0x0000000000947805 */ /* 0x000fe4000001ff00 */
[----:B------:R-:W-:-:S02]  /*1c30*/  CS2R R146, SRZ ;  /* 0x0000000000927805 */ /* 0x000fc4000001ff00 */
[----:B------:R-:W-:Y:S02]  /*1c40*/  VIADDMNMX R90, R3, UR52, R90, PT ;  /* 0x00000034035a7c46 */ /* 0x000fe4000b80015a */
[----:B------:R-:W-:Y:S02]  /*1c50*/  CS2R R144, SRZ ;  /* 0x0000000000907805 */ /* 0x000fe4000001ff00 */
[----:B------:R-:W-:Y:S02]  /*1c60*/  CS2R R142, SRZ ;  /* 0x00000000008e7805 */ /* 0x000fe4000001ff00 */
[----:B------:R-:W-:Y:S02]  /*1c70*/  CS2R R140, SRZ ;  /* 0x00000000008c7805 */ /* 0x000fe4000001ff00 */
[----:B------:R-:W-:Y:S02]  /*1c80*/  ISETP.GT.AND P1, PT, R90, UR52, PT ;  /* 0x000000345a007c0c */ /* 0x000fe4000bf24270 */
        /* <DEDUP_REMOVED lines=58> */
.L_x_7815:
[----:B------:R-:W-:Y:S01]  /*2030*/  ULEA.HI UR4, UR61, UR61, URZ, 0x1 ;  /* 0x0000003d3d047291 */ /* 0x000fe2000f8f083f */
[----:B------:R-:W-:-:S03]  /*2040*/  R2UR UR5, R219 ;  /* 0x00000000db0572ca */ /* 0x000fc600000e0000 */
[----:B------:R-:W-:-:S04]  /*2050*/  ULOP3.LUT UR4, UR4, 0xfffffffe, URZ, 0xc0, !UPT ;  /* 0xfffffffe04047892 */ /* 0x000fc8000f8ec03f */
[----:B------:R-:W-:-:S06]  /*2060*/  UIADD3 UR4, UR61, -UR4, URZ ;  /* 0x800000043d047290 */ /* 0x000fcc000fffe03f */
[----:B------:R-:W-:Y:S02]  /*2070*/  IMAD.U32 R0, RZ, RZ, UR4 ;  /* 0x00000004ff007e24 */ /* 0x000fe4000f8e00ff */
[----:B------:R-:W-:-:S03]  /*2080*/  IMAD.U32 R2, RZ, RZ, UR5 ;  /* 0x00000005ff027e24 */ /* 0x000fc6000f8e00ff */
[----:B------:R-:W-:Y:S02]  /*2090*/  SHF.L.U32 R0, R0, 0x1f, RZ ;  /* 0x0000001f00007819 */ /* 0x000fe400000006ff */
[----:B------:R-:W-:Y:S02]  /*20a0*/  ISETP.NE.AND P0, PT, R2, 0x3, PT ;  /* 0x000000030200780c */ /* 0x000fe40003f05270 */
[----:B------:R-:W0:Y:S02]  /*20b0*/  SYNCS.PHASECHK.TRANS64.TRYWAIT P1, [UR40+0x28800], R0 ;  /* 0x02880000ff0075a7 */ /* 0x000e240008020168 */
[----:B0-----:R-:W-:Y:S09]  /*20c0*/  @!P1 BRA `(.L_x_7816) ;  /* 0x0000015800209947 */ /* 0x001ff20003800000 */
.L_x_8012:
[----:B------:R-:W-:Y:S05]  /*20d0*/  @!P0 BRA `(.L_x_7817) ;  /* 0x0000000000048947 */ /* 0x000fea0003800000 */
[----:B------:R-:W-:Y:S01]  /*20e0*/  BPT.TRAP 0x1 ;  /* 0x000000040000795c */ /* 0x000fe20000300000 */
.L_x_7817:
[----:B0-----:R-:W-:Y:S02]  /*20f0*/  IMAD.U32 R3, RZ, RZ, UR38 ;  /* 0x00000026ff037e24 */ /* 0x001fe4000f8e00ff */
[----:B------:R-:W-:-:S03]  /*2100*/  IMAD.U32 R0, RZ, RZ, UR39 ;  /* 0x00000027ff007e24 */ /* 0x000fc6000f8e00ff */
[----:B------:R-:W-:Y:S02]  /*2110*/  LEA R3, R3, UR40, 0x3 ;  /* 0x0000002803037c11 */ /* 0x000fe4000f8e18ff */
[----:B------:R-:W-:-:S04]  /*2120*/  SHF.L.U32 R0, R0, 0x1f, RZ ;  /* 0x0000001f00007819 */ /* 0x000fc800000006ff */
[----:B------:R0:W1:Y:S01]  /*2130*/  SYNCS.PHASECHK.TRANS64.TRYWAIT P1, [R3+URZ+0x28830], R0 ;  /* 0x02883000030075a7 */ /* 0x000062000802017f */
[----:B------:R-:W-:Y:S05]  /*2140*/  @!P0 BRA `(.L_x_7818) ;  /* 0x0000000000048947 */ /* 0x000fea0003800000 */
[----:B------:R-:W-:Y:S01]  /*2150*/  BPT.TRAP 0x1 ;  /* 0x000000040000795c */ /* 0x000fe20000300000 */
.L_x_7818:
[----:B-1----:R-:W-:Y:S05]  /*2160*/  @P1 BRA `(.L_x_7819) ;  /* 0x0000000000081947 */ /* 0x002fea0003800000 */
[----:B------:R-:W1:Y:S02]  /*2170*/  SYNCS.PHASECHK.TRANS64.TRYWAIT P1, [R3+URZ+0x28830], R0 ;  /* 0x02883000030075a7 */ /* 0x000e64000802017f */
[----:B-1----:R-:W-:Y:S05]  /*2180*/  @!P1 BRA `(.L_x_7820) ;  /* 0x0000015800089947 */ /* 0x002fea0003800000 */
.L_x_7819:
        /* <DEDUP_REMOVED lines=63> */
.L_x_7821:
[----:B------:R-:W-:Y:S01]  /*2580*/  UISETP.NE.AND UP1, UPT, UR50, URZ, UPT ;  /* 0x0000003f3200728c */ /* 0x000fe2000bf25270 */
[----:B01----:R-:W-:Y:S01]  /*2590*/  VIADD R0, R17, UR46 ;  /* 0x0000002e11007c36 */ /* 0x003fe20008000000 */
[----:B------:R-:W-:Y:S01]  /*25a0*/  R2UR UR6, R3 ;  /* 0x00000000030672ca */ /* 0x000fe200000e0000 */
[----:B------:R-:W-:Y:S01]  /*25b0*/  IMAD.MOV.U32 R3, RZ, RZ, -0x80 ;  /* 0xffffff80ff037424 */ /* 0x000fe200078e00ff */
[----:B------:R-:W-:Y:S01]  /*25c0*/  UISETP.NE.AND UP0, UPT, UR43, URZ, UPT ;  /* 0x0000003f2b00728c */ /* 0x000fe2000bf05270 */
[C---:B------:R-:W-:Y:S01]  /*25d0*/  LEA R6, R90.reuse, 0xffffff80, 0x7 ;  /* 0xffffff805a067811 */ /* 0x040fe200078e38ff */
[----:B------:R-:W-:Y:S01]  /*25e0*/  ULDC UR59, c[0x0][0x9dc] ;  /* 0x00027700003b7ab9 */ /* 0x000fe20000000800 */
[----:B------:R-:W-:Y:S01]  /*25f0*/  PLOP3.LUT P1, PT, PT, PT, UP1, 0x80, 0x0 ;  /* 0x000000000000781c */ /* 0x000fe20003f2f018 */
[----:B------:R-:W-:Y:S01]  /*2600*/  IMAD R7, R90, R3, 0x80 ;  /* 0x000000805a077424 */ /* 0x000fe200078e0203 */
[----:B------:R-:W-:Y:S01]  /*2610*/  PLOP3.LUT P2, PT, PT, PT, UP1, 0x80, 0x0 ;  /* 0x000000000000781c */ /* 0x000fe20003f4f018 */
[----:B------:R-:W-:Y:S01]  /*2620*/  IMAD.U32 R3, RZ, RZ, UR42 ;  /* 0x0000002aff037e24 */ /* 0x000fe2000f8e00ff */
[----:B------:R-:W-:Y:S01]  /*2630*/  @UP1 ULDC UR7, c[0x0][0x44c] ;  /* 0x0001130000071ab9 */ /* 0x000fe20000000800 */
[----:B------:R-:W-:Y:S01]  /*2640*/  ULDC UR14, c[0x0][0x9e0] ;  /* 0x00027800000e7ab9 */ /* 0x000fe20000000800 */
[----:B------:R-:W-:-:S02]  /*2650*/  IADD3 R8, -R16, UR41, R7 ;  /* 0x0000002910087c10 */ /* 0x000fc4000fffe107 */
[----:B------:R-:W-:-:S04]  /*2660*/  UIADD3 UR6, UR6, 0x28840, URZ ;  /* 0x0002884006067890 */ /* 0x000fc8000fffe03f */
[----:B------:R-:W-:Y:S01]  /*2670*/  UPRMT UR6, UR53, 0x654, UR6 ;  /* 0x0000065435067896 */ /* 0x000fe20008000006 */
[----:B------:R-:W-:Y:S01]  /*2680*/  @P1 IMAD.HI.U32 R2, R0, UR7, RZ ;  /* 0x0000000700021c27 */ /* 0x000fe2000f8e00ff */
[----:B------:R-:W-:Y:S01]  /*2690*/  @UP1 ULDC UR7, c[0x0][0x450] ;  /* 0x0001140000071ab9 */ /* 0x000fe20000000800 */
[----:B------:R-:W-:-:S03]  /*26a0*/  PLOP3.LUT P1, PT, PT, PT, UP0, 0x40, 0x0 ;  /* 0x000000000000781c */ /* 0x000fc60003f2e808 */
        /* <DEDUP_REMOVED lines=25> */
.L_x_7824:
[----:B------:R-:W-:Y:S02]  /*2840*/  ULDC UR6, c[0x0][0x9e4] ;  /* 0x0002790000067ab9 */ /* 0x000fe40000000800 */
[----:B------:R-:W-:-:S05]  /*2850*/  IMAD.U32 R11, RZ, RZ, UR6 ;  /* 0x00000006ff0b7e24 */ /* 0x000fca000f8e00ff */
[----:B------:R-:W-:-:S13]  /*2860*/  ISETP.NE.AND P1, PT, R11, 0x1, PT ;  /* 0x000000010b00780c */ /* 0x000fda0003f25270 */
[----:B------:R-:W0:Y:S02]  /*2870*/  @P1 LDC.64 R12, c[0x0][0x9e8] ;  /* 0x00027a00ff0c1b82 */ /* 0x000e240000000a00 */
[----:B0-----:R-:W-:-:S05]  /*2880*/  @P1 IMAD.HI.U32 R4, R5, R12, RZ ;  /* 0x0000000c05041227 */ /* 0x001fca00078e00ff */
[----:B------:R-:W-:-:S07]  /*2890*/  @P1 SHF.R.U32.HI R5, RZ, R13, R4 ;  /* 0x0000000dff051219 */ /* 0x000fce0000011604 */
.L_x_7825:
[----:B------:R-:W-:Y:S05]  /*28a0*/  BSYNC B0 ;  /* 0x0000000000007941 */ /* 0x000fea0003800000 */
.L_x_7823:
[----:B------:R-:W-:-:S04]  /*28b0*/  IMAD R5, R5, R11, -R6 ;  /* 0x0000000b05057224 */ /* 0x000fc800078e0a06 */
[----:B------:R-:W-:-:S05]  /*28c0*/  IMAD.IADD R5, R5, 0x1, -R16 ;  /* 0x0000000105057824 */ /* 0x000fca00078e0a10 */
[----:B------:R-:W-:Y:S02]  /*28d0*/  VIADDMNMX R2, R5, R11, R2, PT ;  /* 0x0000000b05027246 */ /* 0x000fe40003800102 */
[----:B------:R-:W-:-:S07]  /*28e0*/  VIMNMX R3, R3, R5, !PT ;  /* 0x0000000503037248 */ /* 0x000fce0007fe0100 */
.L_x_7822:
        /* <DEDUP_REMOVED lines=151> */
[----:B------:R-:W-:Y:S02]  /*3260*/  ISETP.GE.AND P6, PT, R7, 0x7a, PT ;  /* 0x0000007a0700780c */ /* 0x000fe40003fc6270 */
[----:B------:R-:W0:Y:S02]  /*3270*/  SHFL.IDX PT, R7, R0, 0x1, 0x1c1f ;  /* 0x003c1f0000077f89 */ /* 0x000e2400000e0000 */
[----:B------:R-:W-:Y:S02]  /*3280*/  P2R R24, PR, RZ, 0x40 ;  /* 0x00000040ff187803 */ /* 0x000fe40000000000 */
[----:B------:R-:W-:-:S04]  /*3290*/  ISETP.GT.AND P6, PT, R3, 0x79, !P6 ;  /* 0x000000790300780c */ /* 0x000fc800077c4270 */
[----:B------:R-:W-:-:S04]  /*32a0*/  ISETP.LT.OR P6, PT, R2, 0x7a, P6 ;  /* 0x0000007a0200780c */ /* 0x000fc800037c1670 */
[----:B------:R-:W-:Y:S02]  /*32b0*/  FSEL R85, R85, -INF , !P6 ;  /* 0xff80000055557808 */ /* 0x000fe40007000000 */
[----:B------:R-:W-:Y:S02]  /*32c0*/  PLOP3.LUT P6, PT, PT, PT, UP0, 0x40, 0x0 ;  /* 0x000000000000781c */ /* 0x000fe40003fce808 */
[----:B0-----:R-:W-:Y:S01]  /*32d0*/  VIADDMNMX R2, R7, R9, R8, PT ;  /* 0x0000000907027246 */ /* 0x001fe20003800108 */
[----:B------:R-:W-:-:S10]  /*32e0*/  IMAD.IADD R3, R10, 0x1, R7 ;  /* 0x000000010a037824 */ /* 0x000fd400078e0207 */
        /* <DEDUP_REMOVED lines=15> */
.L_x_7828:
[----:B------:R-:W-:Y:S02]  /*33e0*/  ULDC UR6, c[0x0][0x9e4] ;  /* 0x0002790000067ab9 */ /* 0x000fe40000000800 */
[----:B------:R-:W-:-:S05]  /*33f0*/  IMAD.U32 R0, RZ, RZ, UR6 ;  /* 0x00000006ff007e24 */ /* 0x000fca000f8e00ff */
[----:B------:R-:W-:-:S13]  /*3400*/  ISETP.NE.AND P6, PT, R0, 0x1, PT ;  /* 0x000000010000780c */ /* 0x000fda0003fc5270 */
[----:B------:R-:W0:Y:S02]  /*3410*/  @P6 LDC.64 R4, c[0x0][0x9e8] ;  /* 0x00027a00ff046b82 */ /* 0x000e240000000a00 */
[----:B0-----:R-:W-:-:S05]  /*3420*/  @P6 IMAD.HI.U32 R4, R7, R4, RZ ;  /* 0x0000000407046227 */ /* 0x001fca00078e00ff */
[----:B------:R-:W-:-:S07]  /*3430*/  @P6 SHF.R.U32.HI R7, RZ, R5, R4 ;  /* 0x00000005ff076219 */ /* 0x000fce0000011604 */
.L_x_7829:
[----:B------:R-:W-:Y:S05]  /*3440*/  BSYNC B0 ;  /* 0x0000000000007941 */ /* 0x000fea0003800000 */
.L_x_7827:
[----:B------:R-:W-:-:S04]  /*3450*/  IMAD R7, R7, R0, -R6 ;  /* 0x0000000007077224 */ /* 0x000fc800078e0a06 */
[----:B------:R-:W-:-:S05]  /*3460*/  IMAD.IADD R7, R7, 0x1, -R16 ;  /* 0x0000000107077824 */ /* 0x000fca00078e0a10 */
[----:B------:R-:W-:Y:S02]  /*3470*/  VIADDMNMX R2, R7, R0, R2, PT ;  /* 0x0000000007027246 */ /* 0x000fe40003800102 */
[----:B------:R-:W-:-:S07]  /*3480*/  VIMNMX R3, R3, R7, !PT ;  /* 0x0000000703037248 */ /* 0x000fce0007fe0100 */
.L_x_7826:
[----:B------:R-:W-:Y:S01]  /*3490*/  ISETP.GT.AND P1, PT, R3, 0x1, !P1 ;  /* 0x000000010300780c */ /* 0x000fe20004f24270 */
[----:B------:R-:W-:Y:S01]  /*34a0*/  ULDC UR6, c[0x0][0x988] ;  /* 0x0002620000067ab9 */ /* 0x000fe20000000800 */
[----:B------:R-:W-:Y:S01]  /*34b0*/  ISETP.NE.AND P6, PT, R15, RZ, PT ;  /* 0x000000ff0f00720c */ /* 0x000fe20003fc5270 */
[----:B------:R-:W-:Y:S01]  /*34c0*/  UISETP.NE.AND UP1, UPT, UR50, URZ, UPT ;  /* 0x0000003f3200728c */ /* 0x000fe2000bf25270 */
[----:B------:R-:W-:Y:S01]  /*34d0*/  ISETP.LT.OR P1, PT, R2, 0x2, P1 ;  /* 0x000000020200780c */ /* 0x000fe20000f21670 */
[----:B------:R-:W-:Y:S01]  /*34e0*/  UISETP.NE.AND UP0, UPT, UR43, URZ, UPT ;  /* 0x0000003f2b00728c */ /* 0x000fe2000bf05270 */
[----:B------:R-:W-:Y:S01]  /*34f0*/  FMNMX.FTZ R5, R11, R25, !PT ;  /* 0x000000190b057209 */ /* 0x000fe20007810000 */
[----:B------:R-:W-:Y:S01]  /*3500*/  UMOV UR7, UR46 ;  /* 0x0000002e00077c82 */ /* 0x000fe20008000000 */
[----:B------:R-:W-:Y:S02]  /*3510*/  FSEL R27, R27, -INF , !P1 ;  /* 0xff8000001b1b7808 */ /* 0x000fe40004800000 */
[----:B------:R-:W-:-:S02]  /*3520*/  ISETP.GT.AND P1, PT, R3, 0x9, !P6 ;  /* 0x000000090300780c */ /* 0x000fc40007724270 */
[----:B------:R-:W-:Y:S02]  /*3530*/  FMNMX.FTZ R0, R28, R5, !PT ;  /* 0x000000051c007209 */ /* 0x000fe40007810000 */
[----:B------:R-:W-:Y:S01]  /*3540*/  ISETP.LT.OR P1, PT, R2, 0xa, P1 ;  /* 0x0000000a0200780c */ /* 0x000fe20000f21670 */
[----:B------:R-:W-:Y:S01]  /*3550*/  @UP1 ULDC UR10, c[0x0][0x44c] ;  /* 0x00011300000a1ab9 */ /* 0x000fe20000000800 */
[----:B------:R-:W-:Y:S01]  /*3560*/  FMNMX.FTZ R5, R29, R0, !PT ;  /* 0x000000001d057209 */ /* 0x000fe20007810000 */
[----:B------:R-:W-:Y:S01]  /*3570*/  UIMAD.WIDE.U32 UR10, UR46, UR10, URZ ;  /* 0x0000000a2e0a72a5 */ /* 0x000fe2000f8e003f */
[----:B------:R-:W-:Y:S01]  /*3580*/  FSEL R31, R31, -INF , !P1 ;  /* 0xff8000001f1f7808 */ /* 0x000fe20004800000 */
[----:B------:R-:W-:Y:S01]  /*3590*/  @UP1 ULDC UR15, c[0x0][0x450] ;  /* 0x00011400000f1ab9 */ /* 0x000fe20000000800 */
[----:B------:R-:W-:Y:S01]  /*35a0*/  ISETP.NE.AND P1, PT, R20, RZ, PT ;  /* 0x000000ff1400720c */ /* 0x000fe20003f25270 */
[----:B------:R-:W-:Y:S01]  /*35b0*/  @UP1 USHF.R.U32.HI UR7, URZ, UR15, UR11 ;  /* 0x0000000f3f071299 */ /* 0x000fe2000801160b */
[----:B------:R-:W-:-:S02]  /*35c0*/  FMNMX.FTZ R0, R32, R5, !PT ;  /* 0x0000000520007209 */ /* 0x000fc40007810000 */
[----:B------:R-:W-:Y:S01]  /*35d0*/  ISETP.GT.AND P1, PT, R3, 0x10, !P1 ;  /* 0x000000100300780c */ /* 0x000fe20004f24270 */
[----:B------:R-:W-:Y:S01]  /*35e0*/  UIADD3 UR44, UR44, UR7, URZ ;  /* 0x000000072c2c7290 */ /* 0x000fe2000fffe03f */
[----:B------:R-:W-:Y:S02]  /*35f0*/  FMNMX.FTZ R5, R33, R0, !PT ;  /* 0x0000000021057209 */ /* 0x000fe40007810000 */
[----:B------:R-:W-:Y:S01]  /*3600*/  ISETP.LT.OR P1, PT, R2, 0x11, P1 ;  /* 0x000000110200780c */ /* 0x000fe20000f21670 */
[----:B------:R-:W-:Y:S01]  /*3610*/  UIADD3 UR7, UR44, UR14, URZ ;  /* 0x0000000e2c077290 */ /* 0x000fe2000fffe03f */
        /* <DEDUP_REMOVED lines=73> */
[----:B------:R-:W-:Y:S01]  /*3ab0*/  ISETP.NE.AND P2, PT, R107, RZ, PT ;  /* 0x000000ff6b00720c */ /* 0x000fe20003f45270 */
[----:B------:R-:W0:Y:S01]  /*3ac0*/  SHFL.BFLY PT, R5, R4, 0x2, 0x1f ;  /* 0x0c401f0004057f89 */ /* 0x000e2200000e0000 */
[----:B------:R-:W-:-:S02]  /*3ad0*/  FSEL R55, R55, -INF , !P1 ;  /* 0xff80000037377808 */ /* 0x000fc40004800000 */
[----:B------:R-:W-:Y:S02]  /*3ae0*/  ISETP.NE.AND P1, PT, R99, RZ, PT ;  /* 0x000000ff6300720c */ /* 0x000fe40003f25270 */
[----:B------:R-:W-:Y:S02]  /*3af0*/  ISETP.NE.AND P6, PT, R108, RZ, PT ;  /* 0x000000ff6c00720c */ /* 0x000fe40003fc5270 */
[C---:B------:R-:W-:Y:S02]  /*3b00*/  ISETP.GT.AND P1, PT, R3.reuse, 0x40, !P1 ;  /* 0x000000400300780c */ /* 0x040fe40004f24270 */
[C---:B------:R-:W-:Y:S02]  /*3b10*/  ISETP.GT.AND P3, PT, R3.reuse, 0x70, !P3 ;  /* 0x000000700300780c */ /* 0x040fe40005f64270 */
[----:B------:R-:W-:Y:S02]  /*3b20*/  ISETP.LT.OR P1, PT, R2, 0x41, P1 ;  /* 0x000000410200780c */ /* 0x000fe40000f21670 */
[----:B------:R-:W-:-:S02]  /*3b30*/  ISETP.GT.AND P4, PT, R3, 0x71, !P4 ;  /* 0x000000710300780c */ /* 0x000fc40006784270 */
[----:B------:R-:W-:Y:S02]  /*3b40*/  FSEL R58, R58, -INF , !P1 ;  /* 0xff8000003a3a7808 */ /* 0x000fe40004800000 */
[----:B------:R-:W-:Y:S02]  /*3b50*/  ISETP.NE.AND P1, PT, R100, RZ, PT ;  /* 0x000000ff6400720c */ /* 0x000fe40003f25270 */
[C---:B------:R-:W-:Y:S02]  /*3b60*/  ISETP.LT.OR P3, PT, R2.reuse, 0x71, P3 ;  /* 0x000000710200780c */ /* 0x040fe40001f61670 */
[C---:B------:R-:W-:Y:S02]  /*3b70*/  ISETP.GT.AND P1, PT, R3.reuse, 0x41, !P1 ;  /* 0x000000410300780c */ /* 0x040fe40004f24270 */
[----:B------:R-:W-:Y:S02]  /*3b80*/  ISETP.GT.AND P5, PT, R3, 0x78, !P5 ;  /* 0x000000780300780c */ /* 0x000fe40006fa4270 */
[----:B------:R-:W-:-:S02]  /*3b90*/  ISETP.LT.OR P1, PT, R2, 0x42, P1 ;  /* 0x000000420200780c */ /* 0x000fc40000f21670 */
[----:B0-----:R-:W-:Y:S02]  /*3ba0*/  FMNMX.FTZ R5, R4, R5, !PT ;  /* 0x0000000504057209 */ /* 0x001fe40007810000 */
[----:B------:R-:W-:Y:S02]  /*3bb0*/  FSEL R59, R59, -INF , !P1 ;  /* 0xff8000003b3b7808 */ /* 0x000fe40004800000 */
[----:B------:R-:W-:Y:S01]  /*3bc0*/  ISETP.NE.AND P1, PT, R101, RZ, PT ;  /* 0x000000ff6500720c */ /* 0x000fe20003f25270 */
[----:B------:R-:W0:Y:S01]  /*3bd0*/  SHFL.BFLY PT, R0, R5, 0x1, 0x1f ;  /* 0x0c201f0005007f89 */ /* 0x000e2200000e0000 */
[----:B------:R-:W-:Y:S02]  /*3be0*/  ISETP.LT.OR P4, PT, R2, 0x72, P4 ;  /* 0x000000720200780c */ /* 0x000fe40002781670 */
[----:B------:R-:W-:Y:S02]  /*3bf0*/  ISETP.GT.AND P1, PT, R3, 0x48, !P1 ;  /* 0x000000480300780c */ /* 0x000fe40004f24270 */
[----:B------:R-:W-:-:S02]  /*3c00*/  FSEL R82, R82, -INF , !P3 ;  /* 0xff80000052527808 */ /* 0x000fc40005800000 */
[C---:B------:R-:W-:Y:S02]  /*3c10*/  ISETP.LT.OR P1, PT, R2.reuse, 0x49, P1 ;  /* 0x000000490200780c */ /* 0x040fe40000f21670 */
[----:B------:R-:W-:Y:S02]  /*3c20*/  ISETP.LT.OR P5, PT, R2, 0x79, P5 ;  /* 0x000000790200780c */ /* 0x000fe40002fa1670 */
[----:B------:R-:W-:Y:S02]  /*3c30*/  FSEL R62, R62, -INF , !P1 ;  /* 0xff8000003e3e7808 */ /* 0x000fe40004800000 */
[----:B------:R-:W-:Y:S02]  /*3c40*/  ISETP.NE.AND P1, PT, R102, RZ, PT ;  /* 0x000000ff6600720c */ /* 0x000fe40003f25270 */
[----:B------:R-:W-:Y:S02]  /*3c50*/  FSEL R83, R83, -INF , !P4 ;  /* 0xff80000053537808 */ /* 0x000fe40006000000 */
[----:B------:R-:W-:-:S02]  /*3c60*/  ISETP.GT.AND P1, PT, R3, 0x49, !P1 ;  /* 0x000000490300780c */ /* 0x000fc40004f24270 */
[----:B------:R-:W-:Y:S02]  /*3c70*/  FSEL R86, R86, -INF , !P5 ;  /* 0xff80000056567808 */ /* 0x000fe40006800000 */
[----:B------:R-:W-:Y:S02]  /*3c80*/  ISETP.LT.OR P1, PT, R2, 0x4a, P1 ;  /* 0x0000004a0200780c */ /* 0x000fe40000f21670 */
[----:B0-----:R-:W-:Y:S02]  /*3c90*/  FMNMX.FTZ R0, R5, R0, !PT ;  /* 0x0000000005007209 */ /* 0x001fe40007810000 */
[----:B------:R-:W-:Y:S02]  /*3ca0*/  FSEL R63, R63, -INF , !P1 ;  /* 0xff8000003f3f7808 */ /* 0x000fe40004800000 */
[----:B------:R-:W-:Y:S01]  /*3cb0*/  ISETP.NE.AND P1, PT, R103, RZ, PT ;  /* 0x000000ff6700720c */ /* 0x000fe20003f25270 */
[----:B------:R-:W-:-:S03]  /*3cc0*/  FMUL.FTZ R6, R0, UR6 ;  /* 0x0000000600067c20 */ /* 0x000fc60008410000 */
        /* <DEDUP_REMOVED lines=30> */
[--C-:B------:R-:W-:Y:S01]  /*3eb0*/  FFMA.FTZ R180, R11, UR6, -R8.reuse ;  /* 0x000000060bb47c23 */ /* 0x100fe20008010808 */
[----:B------:R-:W-:Y:S01]  /*3ec0*/  ISETP.LT.OR P1, PT, R2, 0x1, P1 ;  /* 0x000000010200780c */ /* 0x000fe20000f21670 */
[--C-:B------:R-:W-:Y:S01]  /*3ed0*/  FFMA.FTZ R5, R25, UR6, -R8.reuse ;  /* 0x0000000619057c23 */ /* 0x100fe20008010808 */
[----:B------:R-:W-:Y:S01]  /*3ee0*/  ISETP.GT.AND P6, PT, R3, 0x79, !P6 ;  /* 0x000000790300780c */ /* 0x000fe200077c4270 */
[--C-:B------:R-:W-:Y:S01]  /*3ef0*/  FFMA.FTZ R7, R29, UR6, -R8.reuse ;  /* 0x000000061d077c23 */ /* 0x100fe20008010808 */
[----:B------:R-:W-:Y:S01]  /*3f00*/  FSEL R26, R26, -INF , !P1 ;  /* 0xff8000001a1a7808 */ /* 0x000fe20004800000 */
[--C-:B------:R-:W-:Y:S01]  /*3f10*/  FFMA.FTZ R41, R41, UR6, -R8.reuse ;  /* 0x0000000629297c23 */ /* 0x100fe20008010808 */
[----:B------:R-:W-:Y:S01]  /*3f20*/  ISETP.NE.AND P1, PT, R12, RZ, PT ;  /* 0x000000ff0c00720c */ /* 0x000fe20003f25270 */
[--C-:B------:R-:W-:Y:S01]  /*3f30*/  FFMA.FTZ R182, R28, UR6, -R8.reuse ;  /* 0x000000061cb67c23 */ /* 0x100fe20008010808 */
[----:B------:R-:W-:Y:S01]  /*3f40*/  FMNMX.FTZ R9, R26, R27, !PT ;  /* 0x0000001b1a097209 */ /* 0x000fe20007810000 */
[----:B------:R-:W-:Y:S01]  /*3f50*/  MUFU.EX2 R180, R180 ;  /* 0x000000b400b47308 */ /* 0x000fe20000000800 */
[----:B------:R-:W-:Y:S01]  /*3f60*/  ISETP.GT.AND P1, PT, R3, 0x68, !P1 ;  /* 0x000000680300780c */ /* 0x000fe20004f24270 */
[--C-:B------:R-:W-:Y:S01]  /*3f70*/  FFMA.FTZ R3, R53, UR6, -R8.reuse ;  /* 0x0000000635037c23 */ /* 0x100fe20008010808 */
[----:B------:R-:W-:Y:S01]  /*3f80*/  FMNMX.FTZ R4, R30, R9, !PT ;  /* 0x000000091e047209 */ /* 0x000fe20007810000 */
[--C-:B------:R-:W-:Y:S01]  /*3f90*/  FFMA.FTZ R176, R32, UR6, -R8.reuse ;  /* 0x0000000620b07c23 */ /* 0x100fe20008010808 */
[----:B------:R-:W-:Y:S01]  /*3fa0*/  ISETP.LT.OR P1, PT, R2, 0x69, P1 ;  /* 0x000000690200780c */ /* 0x000fe20000f21670 */
[--C-:B------:R-:W-:Y:S01]  /*3fb0*/  FFMA.FTZ R33, R33, UR6, -R8.reuse ;  /* 0x0000000621217c23 */ /* 0x100fe20008010808 */
[----:B------:R-:W-:Y:S01]  /*3fc0*/  FMNMX.FTZ R9, R31, R4, !PT ;  /* 0x000000041f097209 */ /* 0x000fe20007810000 */
[----:B------:R-:W0:Y:S01]  /*3fd0*/  MUFU.EX2 R5, R5 ;  /* 0x0000000500057308 */ /* 0x000e220000000800 */
[----:B------:R-:W-:Y:S01]  /*3fe0*/  FSEL R78, R78, -INF , !P1 ;  /* 0xff8000004e4e7808 */ /* 0x000fe20004800000 */
[--C-:B------:R-:W-:Y:S01]  /*3ff0*/  FFMA.FTZ R178, R36, UR6, -R8.reuse ;  /* 0x0000000624b27c23 */ /* 0x100fe20008010808 */
[----:B------:R-:W-:Y:S01]  /*4000*/  FMNMX.FTZ R4, R34, R9, !PT ;  /* 0x0000000922047209 */ /* 0x000fe20007810000 */
[--C-:B------:R-:W-:Y:S01]  /*4010*/  FFMA.FTZ R37, R37, UR6, -R8.reuse ;  /* 0x0000000625257c23 */ /* 0x100fe20008010808 */
[----:B------:R-:W-:Y:S01]  /*4020*/  ISETP.LT.OR P6, PT, R2, 0x7a, P6 ;  /* 0x0000007a0200780c */ /* 0x000fe200037c1670 */
[--C-:B------:R-:W-:Y:S01]  /*4030*/  FFMA.FTZ R172, R40, UR6, -R8.reuse ;  /* 0x0000000628ac7c23 */ /* 0x100fe20008010808 */
[----:B------:R-:W-:Y:S01]  /*4040*/  FMNMX.FTZ R11, R35, R4, !PT ;  /* 0x00000004230b7209 */ /* 0x000fe20007810000 */
[----:B------:R-:W1:Y:S01]  /*4050*/  MUFU.EX2 R182, R182 ;  /* 0x000000b600b67308 */ /* 0x000e620000000800 */
[----:B------:R-:W-:Y:S01]  /*4060*/  FSEL R87, R87, -INF , !P6 ;  /* 0xff80000057577808 */ /* 0x000fe20007000000 */
[--C-:B------:R-:W-:Y:S01]  /*4070*/  FFMA.FTZ R174, R44, UR6, -R8.reuse ;  /* 0x000000062cae7c23 */ /* 0x100fe20008010808 */
[----:B------:R-:W-:Y:S01]  /*4080*/  FMNMX.FTZ R4, R38, R11, !PT ;  /* 0x0000000b26047209 */ /* 0x000fe20007810000 */
[--C-:B------:R-:W-:Y:S01]  /*4090*/  FFMA.FTZ R45, R45, UR6, -R8.reuse ;  /* 0x000000062d2d7c23 */ /* 0x100fe20008010808 */
[--C-:B------:R-:W-:Y:S01]  /*40a0*/  FFMA.FTZ R168, R48, UR6, -R8.reuse ;  /* 0x0000000630a87c23 */ /* 0x100fe20008010808 */
[--C-:B------:R-:W-:Y:S01]  /*40b0*/  FFMA.FTZ R49, R49, UR6, -R8.reuse ;  /* 0x0000000631317c23 */ /* 0x100fe20008010808 */
[----:B------:R-:W-:Y:S01]  /*40c0*/  FMNMX.FTZ R11, R39, R4, !PT ;  /* 0x00000004270b7209 */ /* 0x000fe20007810000 */
[----:B------:R-:W2:Y:S01]  /*40d0*/  MUFU.EX2 R7, R7 ;  /* 0x0000000700077308 */ /* 0x000ea20000000800 */
[--C-:B------:R-:W-:Y:S01]  /*40e0*/  FFMA.FTZ R170, R52, UR6, -R8.reuse ;  /* 0x0000000634aa7c23 */ /* 0x100fe20008010808 */
[--C-:B------:R-:W-:Y:S01]  /*40f0*/  FFMA.FTZ R164, R56, UR6, -R8.reuse ;  /* 0x0000000638a47c23 */ /* 0x100fe20008010808 */
[----:B------:R-:W-:Y:S01]  /*4100*/  FMNMX.FTZ R4, R42, R11, !PT ;  /* 0x0000000b2a047209 */ /* 0x000fe20007810000 */
[--C-:B------:R-:W-:Y:S01]  /*4110*/  FFMA.FTZ R57, R57, UR6, -R8.reuse ;  /* 0x0000000639397c23 */ /* 0x100fe20008010808 */
[--C-:B------:R-:W-:Y:S01]  /*4120*/  FFMA.FTZ R166, R60, UR6, -R8.reuse ;  /* 0x000000063ca67c23 */ /* 0x100fe20008010808 */
[--C-:B------:R-:W-:Y:S01]  /*4130*/  FFMA.FTZ R160, R64, UR6, -R8.reuse ;  /* 0x0000000640a07c23 */ /* 0x100fe20008010808 */
[----:B------:R-:W-:Y:S01]  /*4140*/  FMNMX.FTZ R13, R43, R4, !PT ;  /* 0x000000042b0d7209 */ /* 0x000fe20007810000 */
[----:B------:R-:W3:Y:S01]  /*4150*/  MUFU.EX2 R176, R176 ;  /* 0x000000b000b07308 */ /* 0x000ee20000000800 */
[--C-:B------:R-:W-:Y:S01]  /*4160*/  FFMA.FTZ R162, R68, UR6, -R8.reuse ;  /* 0x0000000644a27c23 */ /* 0x100fe20008010808 */
[--C-:B------:R-:W-:Y:S01]  /*4170*/  FFMA.FTZ R156, R72, UR6, -R8.reuse ;  /* 0x00000006489c7c23 */ /* 0x100fe20008010808 */
[----:B------:R-:W-:Y:S01]  /*4180*/  FMNMX.FTZ R4, R46, R13, !PT ;  /* 0x0000000d2e047209 */ /* 0x000fe20007810000 */
[--C-:B------:R-:W-:Y:S01]  /*4190*/  FFMA.FTZ R158, R76, UR6, -R8.reuse ;  /* 0x000000064c9e7c23 */ /* 0x100fe20008010808 */
[--C-:B------:R-:W-:Y:S01]  /*41a0*/  FFMA.FTZ R152, R80, UR6, -R8.reuse ;  /* 0x0000000650987c23 */ /* 0x100fe20008010808 */
[----:B------:R-:W-:Y:S01]  /*41b0*/  FFMA.FTZ R154, R84, UR6, -R8 ;  /* 0x00000006549a7c23 */ /* 0x000fe20008010808 */
[----:B------:R-:W-:Y:S01]  /*41c0*/  FMNMX.FTZ R13, R47, R4, !PT ;  /* 0x000000042f0d7209 */ /* 0x000fe20007810000 */
[----:B------:R4:W5:Y:S03]  /*41d0*/  MUFU.EX2 R9, R33 ;  /* 0x0000002100097308 */ /* 0x0009660000000800 */
[----:B------:R-:W-:-:S04]  /*41e0*/  FMNMX.FTZ R4, R50, R13, !PT ;  /* 0x0000000d32047209 */ /* 0x000fc80007810000 */
[----:B------:R-:W-:Y:S01]  /*41f0*/  FMNMX.FTZ R15, R51, R4, !PT ;  /* 0x00000004330f7209 */ /* 0x000fe20007810000 */
[----:B------:R-:W-:Y:S01]  /*4200*/  MUFU.EX2 R13, R41 ;  /* 0x00000029000d7308 */ /* 0x000fe20000000800 */
[----:B----4-:R-:W-:Y:S02]  /*4210*/  FFMA.FTZ R33, R65, UR6, -R8 ;  /* 0x0000000641217c23 */ /* 0x010fe40008010808 */
[----:B------:R-:W-:-:S04]  /*4220*/  FMNMX.FTZ R4, R54, R15, !PT ;  /* 0x0000000f36047209 */ /* 0x000fc80007810000 */
[----:B------:R-:W-:Y:S01]  /*4230*/  FMNMX.FTZ R15, R55, R4, !PT ;  /* 0x00000004370f7209 */ /* 0x000fe20007810000 */
[----:B------:R-:W4:Y:S03]  /*4240*/  MUFU.EX2 R178, R178 ;  /* 0x000000b200b27308 */ /* 0x000f260000000800 */
[----:B------:R-:W-:-:S04]  /*4250*/  FMNMX.FTZ R4, R58, R15, !PT ;  /* 0x0000000f3a047209 */ /* 0x000fc80007810000 */
[----:B------:R-:W-:Y:S01]  /*4260*/  FMNMX.FTZ R21, R59, R4, !PT ;  /* 0x000000043b157209 */ /* 0x000fe20007810000 */
[----:B------:R0:W4:Y:S03]  /*4270*/  MUFU.EX2 R11, R37 ;  /* 0x00000025000b7308 */ /* 0x0001260000000800 */
[----:B------:R-:W-:-:S04]  /*4280*/  FMNMX.FTZ R4, R62, R21, !PT ;  /* 0x000000153e047209 */ /* 0x000fc80007810000 */
[----:B------:R-:W-:Y:S01]  /*4290*/  FMNMX.FTZ R21, R63, R4, !PT ;  /* 0x000000043f157209 */ /* 0x000fe20007810000 */
[----:B------:R-:W4:Y:S01]  /*42a0*/  MUFU.EX2 R172, R172 ;  /* 0x000000ac00ac7308 */ /* 0x000f220000000800 */
[----:B0-----:R-:W-:Y:S02]  /*42b0*/  FFMA.FTZ R37, R69, UR6, -R8 ;  /* 0x0000000645257c23 */ /* 0x001fe40008010808 */
        /* <DEDUP_REMOVED lines=9> */
[----:B0-----:R-:W-:Y:S02]  /*4350*/  FFMA.FTZ R45, R77, UR6, -R8 ;  /* 0x000000064d2d7c23 */ /* 0x001fe40008010808 */
[----:B------:R-:W-:-:S04]  /*4360*/  FMNMX.FTZ R4, R78, R25, !PT ;  /* 0x000000194e047209 */ /* 0x000fc80007810000 */
[----:B------:R-:W-:Y:S01]  /*4370*/  FMNMX.FTZ R25, R79, R4, !PT ;  /* 0x000000044f197209 */ /* 0x000fe20007810000 */
[----:B------:R0:W-:Y:S03]  /*4380*/  MUFU.EX2 R21, R49 ;  /* 0x0000003100157308 */ /* 0x0001e60000000800 */
[----:B------:R-:W-:-:S04]  /*4390*/  FMNMX.FTZ R4, R82, R25, !PT ;  /* 0x0000001952047209 */ /* 0x000fc80007810000 */
[----:B------:R-:W-:Y:S01]  /*43a0*/  FMNMX.FTZ R29, R83, R4, !PT ;  /* 0x00000004531d7209 */ /* 0x000fe20007810000 */
[----:B------:R-:W-:Y:S01]  /*43b0*/  MUFU.EX2 R170, R170 ;  /* 0x000000aa00aa7308 */ /* 0x000fe20000000800 */
[--C-:B0-----:R-:W-:Y:S02]  /*43c0*/  FFMA.FTZ R49, R81, UR6, -R8.reuse ;  /* 0x0000000651317c23 */ /* 0x101fe40008010808 */
[----:B------:R-:W-:Y:S01]  /*43d0*/  FMNMX.FTZ R2, R86, R29, !PT ;  /* 0x0000001d56027209 */ /* 0x000fe20007810000 */
[----:B------:R-:W-:-:S03]  /*43e0*/  FFMA.FTZ R29, R61, UR6, -R8 ;  /* 0x000000063d1d7c23 */ /* 0x000fc60008010808 */
[----:B------:R-:W-:Y:S01]  /*43f0*/  FMNMX.FTZ R2, R87, R2, !PT ;  /* 0x0000000257027209 */ /* 0x000fe20007810000 */
[----:B------:R-:W-:Y:S04]  /*4400*/  MUFU.EX2 R3, R3 ;  /* 0x0000000300037308 */ /* 0x000fe80000000800 */
[----:B------:R-:W0:Y:S04]  /*4410*/  SHFL.BFLY PT, R41, R2, 0x2, 0x1f ;  /* 0x0c401f0002297f89 */ /* 0x000e2800000e0000 */
        /* <DEDUP_REMOVED lines=10> */
[----:B0-----:R-:W-:Y:S01]  /*44c0*/  FMNMX.FTZ R4, R6, R53, !PT ;  /* 0x0000003506047209 */ /* 0x001fe20007810000 */
[----:B------:R-:W-:-:S03]  /*44d0*/  FFMA.FTZ R53, R85, UR6, -R8 ;  /* 0x0000000655357c23 */ /* 0x000fc60008010808 */
[C---:B------:R-:W-:Y:S01]  /*44e0*/  FSETP.NEU.FTZ.AND P1, PT, R4.reuse, -INF , PT ;  /* 0xff8000000400780b */ /* 0x040fe20003f3d000 */
[----:B------:R-:W-:Y:S02]  /*44f0*/  FMUL.FTZ R2, R4, UR6 ;  /* 0x0000000604027c20 */ /* 0x000fe40008410000 */
[----:B------:R-:W-:Y:S03]  /*4500*/  MUFU.EX2 R37, R37 ;  /* 0x0000002500257308 */ /* 0x000fe60000000800 */
[----:B------:R-:W-:Y:S02]  /*4510*/  FSEL R14, R2, RZ, P1 ;  /* 0x000000ff020e7208 */ /* 0x000fe40000800000 */
[----:B------:R-:W-:-:S03]  /*4520*/  PLOP3.LUT P1, PT, PT, PT, UP0, 0x40, 0x0 ;  /* 0x000000000000781c */ /* 0x000fc60003f2e808 */
        /* <DEDUP_REMOVED lines=17> */
[----:B-----5:R-:W-:Y:S01]  /*4640*/  FADD.FTZ R27, R9, R24 ;  /* 0x00000018091b7221 */ /* 0x020fe20000010000 */
[--C-:B------:R-:W-:Y:S01]  /*4650*/  FFMA.FTZ R47, R47, UR6, -R14.reuse ;  /* 0x000000062f2f7c23 */ /* 0x100fe2000801080e */
[--C-:B------:R-:W-:Y:S01]  /*4660*/  FFMA.FTZ R50, R50, UR6, -R14.reuse ;  /* 0x0000000632327c23 */ /* 0x100fe2000801080e */
[--C-:B------:R-:W-:Y:S01]  /*4670*/  FFMA.FTZ R51, R51, UR6, -R14.reuse ;  /* 0x0000000633337c23 */ /* 0x100fe2000801080e */
[----:B----4-:R-:W-:Y:S01]  /*4680*/  FADD.FTZ R24, R178, R27 ;  /* 0x0000001bb2187221 */ /* 0x010fe20000010000 */
[----:B------:R-:W1:Y:S01]  /*4690*/  MUFU.EX2 R183, R183 ;  /* 0x000000b700b77308 */ /* 0x000e620000000800 */
[--C-:B------:R-:W-:Y:S01]  /*46a0*/  FFMA.FTZ R54, R54, UR6, -R14.reuse ;  /* 0x0000000636367c23 */ /* 0x100fe2000801080e */
[----:B------:R-:W-:Y:S01]  /*46b0*/  FFMA.FTZ R55, R55, UR6, -R14 ;  /* 0x0000000637377c23 */ /* 0x000fe2000801080e */
[----:B------:R-:W-:Y:S01]  /*46c0*/  FADD.FTZ R27, R11, R24 ;  /* 0x000000180b1b7221 */ /* 0x000fe20000010000 */
[--C-:B------:R-:W-:Y:S01]  /*46d0*/  FFMA.FTZ R58, R58, UR6, -R14.reuse ;  /* 0x000000063a3a7c23 */ /* 0x100fe2000801080e */
[--C-:B------:R-:W-:Y:S01]  /*46e0*/  FFMA.FTZ R59, R59, UR6, -R14.reuse ;  /* 0x000000063b3b7c23 */ /* 0x100fe2000801080e */
[--C-:B------:R-:W-:Y:S01]  /*46f0*/  FFMA.FTZ R62, R62, UR6, -R14.reuse ;  /* 0x000000063e3e7c23 */ /* 0x100fe2000801080e */
[----:B------:R-:W-:Y:S01]  /*4700*/  FADD.FTZ R24, R172, R27 ;  /* 0x0000001bac187221 */ /* 0x000fe20000010000 */
[----:B------:R-:W2:Y:S01]  /*4710*/  MUFU.EX2 R6, R6 ;  /* 0x0000000600067308 */ /* 0x000ea20000000800 */
[----:B------:R-:W-:Y:S01]  /*4720*/  F2FP.F16.F32.PACK_AB R180, R5, R180 ;  /* 0x000000b405b4723e */ /* 0x000fe200000000ff */
[----:B------:R-:W-:Y:S01]  /*4730*/  FFMA.FTZ R63, R63, UR6, -R14 ;  /* 0x000000063f3f7c23 */ /* 0x000fe2000801080e */
[----:B------:R-:W-:Y:S01]  /*4740*/  FADD.FTZ R27, R13, R24 ;  /* 0x000000180d1b7221 */ /* 0x000fe20000010000 */
[----:B0-----:R-:W-:Y:S01]  /*4750*/  FADD.FTZ R24, R181, R2 ;  /* 0x00000002b5187221 */ /* 0x001fe20000010000 */
[----:B------:R-:W-:Y:S01]  /*4760*/  F2FP.F16.F32.PACK_AB R182, R7, R182 ;  /* 0x000000b607b6723e */ /* 0x000fe200000000ff */
[----:B------:R-:W-:Y:S01]  /*4770*/  FFMA.FTZ R66, R66, UR6, -R14 ;  /* 0x0000000642427c23 */ /* 0x000fe2000801080e */
[----:B------:R-:W-:Y:S01]  /*4780*/  FADD.FTZ R26, R174, R27 ;  /* 0x0000001bae1a7221 */ /* 0x000fe20000010000 */
[----:B------:R-:W0:Y:S01]  /*4790*/  MUFU.EX2 R177, R177 ;  /* 0x000000b100b17308 */ /* 0x000e220000000800 */
[----:B-1----:R-:W-:Y:S01]  /*47a0*/  FADD.FTZ R27, R183, R24 ;  /* 0x00000018b71b7221 */ /* 0x002fe20000010000 */
[----:B------:R-:W-:Y:S01]  /*47b0*/  FFMA.FTZ R67, R67, UR6, -R14 ;  /* 0x0000000643437c23 */ /* 0x000fe2000801080e */
[----:B------:R-:W-:Y:S01]  /*47c0*/  FADD.FTZ R31, R15, R26 ;  /* 0x0000001a0f1f7221 */ /* 0x000fe20000010000 */
[--C-:B------:R-:W-:Y:S01]  /*47d0*/  FFMA.FTZ R70, R70, UR6, -R14.reuse ;  /* 0x0000000646467c23 */ /* 0x100fe2000801080e */
[--C-:B------:R-:W-:Y:S01]  /*47e0*/  FFMA.FTZ R71, R71, UR6, -R14.reuse ;  /* 0x0000000647477c23 */ /* 0x100fe2000801080e */
[--C-:B------:R-:W-:Y:S01]  /*47f0*/  FFMA.FTZ R74, R74, UR6, -R14.reuse ;  /* 0x000000064a4a7c23 */ /* 0x100fe2000801080e */
[----:B------:R-:W-:Y:S01]  /*4800*/  FADD.FTZ R26, R168, R31 ;  /* 0x0000001fa81a7221 */ /* 0x000fe20000010000 */
[----:B------:R-:W1:Y:S01]  /*4810*/  MUFU.EX2 R8, R8 ;  /* 0x0000000800087308 */ /* 0x000e620000000800 */
[----:B--2---:R-:W-:Y:S01]  /*4820*/  FADD.FTZ R24, R6, R27 ;  /* 0x0000001b06187221 */ /* 0x004fe20000010000 */
[----:B------:R-:W-:Y:S01]  /*4830*/  FFMA.FTZ R75, R75, UR6, -R14 ;  /* 0x000000064b4b7c23 */ /* 0x000fe2000801080e */
[----:B------:R-:W-:Y:S01]  /*4840*/  FADD.FTZ R31, R21, R26 ;  /* 0x0000001a151f7221 */ /* 0x000fe20000010000 */
[--C-:B------:R-:W-:Y:S01]  /*4850*/  FFMA.FTZ R78, R78, UR6, -R14.reuse ;  /* 0x000000064e4e7c23 */ /* 0x100fe2000801080e */
[--C-:B------:R-:W-:Y:S01]  /*4860*/  FFMA.FTZ R79, R79, UR6, -R14.reuse ;  /* 0x000000064f4f7c23 */ /* 0x100fe2000801080e */
[----:B------:R-:W-:Y:S01]  /*4870*/  FFMA.FTZ R82, R82, UR6, -R14 ;  /* 0x0000000652527c23 */ /* 0x000fe2000801080e */
[----:B------:R-:W-:Y:S01]  /*4880*/  FADD.FTZ R26, R170, R31 ;  /* 0x0000001faa1a7221 */ /* 0x000fe20000010000 */
[----:B------:R-:W2:Y:S01]  /*4890*/  MUFU.EX2 R179, R179 ;  /* 0x000000b300b37308 */ /* 0x000ea20000000800 */
[----:B0-----:R-:W-:Y:S01]  /*48a0*/  FADD.FTZ R27, R177, R24 ;  /* 0x00000018b11b7221 */ /* 0x001fe20000010000 */
[C---:B------:R-:W-:Y:S01]  /*48b0*/  F2FP.F16.F32.PACK_AB R170, R3.reuse, R170 ;  /* 0x000000aa03aa723e */ /* 0x040fe200000000ff */
[----:B------:R-:W-:Y:S01]  /*48c0*/  FADD.FTZ R31, R3, R26 ;  /* 0x0000001a031f7221 */ /* 0x000fe20000010000 */
[--C-:B------:R-:W-:Y:S01]  /*48d0*/  FFMA.FTZ R83, R83, UR6, -R14.reuse ;  /* 0x0000000653537c23 */ /* 0x100fe2000801080e */
[----:B------:R-:W-:Y:S01]  /*48e0*/  F2FP.F16.F32.PACK_AB R181, R2, R181 ;  /* 0x000000b502b5723e */ /* 0x000fe200000000ff */
[--C-:B------:R-:W-:Y:S01]  /*48f0*/  FFMA.FTZ R86, R86, UR6, -R14.reuse ;  /* 0x0000000656567c23 */ /* 0x100fe2000801080e */
[----:B------:R-:W-:Y:S01]  /*4900*/  FADD.FTZ R26, R164, R31 ;  /* 0x0000001fa41a7221 */ /* 0x000fe20000010000 */
[----:B------:R-:W0:Y:S01]  /*4910*/  MUFU.EX2 R10, R10 ;  /* 0x0000000a000a7308 */ /* 0x000e220000000800 */
[C---:B-1----:R-:W-:Y:S01]  /*4920*/  FADD.FTZ R24, R8.reuse, R27 ;  /* 0x0000001b08187221 */ /* 0x042fe20000010000 */
[----:B------:R-:W-:Y:S01]  /*4930*/  FFMA.FTZ R14, R87, UR6, -R14 ;  /* 0x00000006570e7c23 */ /* 0x000fe2000801080e */
[----:B------:R-:W-:Y:S01]  /*4940*/  FADD.FTZ R31, R25, R26 ;  /* 0x0000001a191f7221 */ /* 0x000fe20000010000 */
[----:B------:R-:W-:Y:S01]  /*4950*/  F2FP.F16.F32.PACK_AB R177, R8, R177 ;  /* 0x000000b108b1723e */ /* 0x000fe200000000ff */
[----:B------:R-:W-:Y:S01]  /*4960*/  VIADD R8, R90, 0xfffffffe ;  /* 0xfffffffe5a087836 */ /* 0x000fe20000000000 */
[----:B------:R-:W-:Y:S01]  /*4970*/  F2FP.F16.F32.PACK_AB R176, R9, R176 ;  /* 0x000000b009b0723e */ /* 0x000fe200000000ff */
[----:B------:R-:W-:Y:S01]  /*4980*/  FADD.FTZ R26, R166, R31 ;  /* 0x0000001fa61a7221 */ /* 0x000fe20000010000 */
[----:B------:R-:W1:Y:S01]  /*4990*/  MUFU.EX2 R173, R173 ;  /* 0x000000ad00ad7308 */ /* 0x000e620000000800 */
[----:B--2---:R-:W-:Y:S01]  /*49a0*/  FADD.FTZ R27, R179, R24 ;  /* 0x00000018b31b7221 */ /* 0x004fe20000010000 */
[----:B------:R-:W-:Y:S01]  /*49b0*/  F2FP.F16.F32.PACK_AB R178, R11, R178 ;  /* 0x000000b20bb2723e */ /* 0x000fe200000000ff */
[----:B------:R-:W-:Y:S01]  /*49c0*/  FADD.FTZ R31, R29, R26 ;  /* 0x0000001a1d1f7221 */ /* 0x000fe20000010000 */
[----:B------:R-:W-:-:S02]  /*49d0*/  F2FP.F16.F32.PACK_AB R172, R13, R172 ;  /* 0x000000ac0dac723e */ /* 0x000fc400000000ff */
[----:B------:R-:W-:Y:S02]  /*49e0*/  F2FP.F16.F32.PACK_AB R174, R15, R174 ;  /* 0x000000ae0fae723e */ /* 0x000fe400000000ff */
[----:B------:R-:W2:Y:S01]  /*49f0*/  MUFU.EX2 R12, R12 ;  /* 0x0000000c000c7308 */ /* 0x000ea20000000800 */
[----:B0-----:R-:W-:Y:S01]  /*4a00*/  FADD.FTZ R24, R10, R27 ;  /* 0x0000001b0a187221 */ /* 0x001fe20000010000 */
[----:B------:R-:W-:Y:S02]  /*4a10*/  F2FP.F16.F32.PACK_AB R168, R21, R168 ;  /* 0x000000a815a8723e */ /* 0x000fe400000000ff */
[----:B------:R-:W-:Y:S02]  /*4a20*/  F2FP.F16.F32.PACK_AB R164, R25, R164 ;  /* 0x000000a419a4723e */ /* 0x000fe400000000ff */
[----:B------:R-:W-:Y:S02]  /*4a30*/  F2FP.F16.F32.PACK_AB R166, R29, R166 ;  /* 0x000000a61da6723e */ /* 0x000fe400000000ff */
[----:B------:R-:W0:Y:S01]  /*4a40*/  MUFU.EX2 R175, R175 ;  /* 0x000000af00af7308 */ /* 0x000e220000000800 */
[----:B-1----:R-:W-:Y:S01]  /*4a50*/  FADD.FTZ R27, R173, R24 ;  /* 0x00000018ad1b7221 */ /* 0x002fe20000010000 */
[----:B------:R-:W-:-:S02]  /*4a60*/  F2FP.F16.F32.PACK_AB R183, R6, R183 ;  /* 0x000000b706b7723e */ /* 0x000fc400000000ff */
[----:B------:R-:W-:-:S04]  /*4a70*/  F2FP.F16.F32.PACK_AB R179, R10, R179 ;  /* 0x000000b30ab3723e */ /* 0x000fc800000000ff */
        /* <DEDUP_REMOVED lines=9> */
[----:B-1----:R-:W-:Y:S01]  /*4b10*/  FADD.FTZ R27, R20, R27 ;  /* 0x0000001b141b7221 */ /* 0x002fe20000010000 */
[----:B------:R-:W-:Y:S01]  /*4b20*/  FADD.FTZ R26, R162, R31 ;  /* 0x0000001fa21a7221 */ /* 0x000fe20000010000 */
[C---:B------:R-:W-:Y:S02]  /*4b30*/  F2FP.F16.F32.PACK_AB R162, R37.reuse, R162 ;  /* 0x000000a225a2723e */ /* 0x040fe400000000ff */
[----:B------:R-:W-:Y:S01]  /*4b40*/  F2FP.F16.F32.PACK_AB R175, R20, R175 ;  /* 0x000000af14af723e */ /* 0x000fe200000000ff */
[----:B------:R-:W-:Y:S02]  /*4b50*/  FADD.FTZ R7, R37, R26 ;  /* 0x0000001a25077221 */ /* 0x000fe40000010000 */
        /* <DEDUP_REMOVED lines=63> */
[----:B0-----:R-:W-:-:S04]  /*4f50*/  FADD.FTZ R2, R86, R5 ;  /* 0x0000000556027221 */ /* 0x001fc80000010000 */
[C---:B-1----:R-:W-:Y:S01]  /*4f60*/  FADD.FTZ R2, R155.reuse, R2 ;  /* 0x000000029b027221 */ /* 0x042fe20000010000 */
[----:B------:R-:W-:Y:S01]  /*4f70*/  F2FP.F16.F32.PACK_AB R155, R155, R86 ;  /* 0x000000569b9b723e */ /* 0x000fe200000000ff */
        /* <DEDUP_REMOVED lines=14> */
.L_x_7831:
[----:B------:R-:W-:Y:S02]  /*5060*/  ULDC UR19, c[0x0][0x9e4] ;  /* 0x0002790000137ab9 */ /* 0x000fe40000000800 */
[----:B------:R-:W-:-:S11]  /*5070*/  UISETP.NE.AND UP0, UPT, UR19, 0x1, UPT ;  /* 0x000000011300788c */ /* 0x000fd6000bf05270 */
[----:B------:R-:W-:Y:S02]  /*5080*/  @UP0 ULDC.64 UR10, c[0x0][0x9e8] ;  /* 0x00027a00000a0ab9 */ /* 0x000fe40000000a00 */
[----:B------:R-:W-:-:S04]  /*5090*/  UIMAD.WIDE.U32 UR14, UR18, UR10, URZ ;  /* 0x0000000a120e72a5 */ /* 0x000fc8000f8e003f */
[----:B------:R-:W-:-:S12]  /*50a0*/  @UP0 USHF.R.U32.HI UR18, URZ, UR11, UR15 ;  /* 0x0000000b3f120299 */ /* 0x000fd8000801160f */
.L_x_7832:
[----:B------:R-:W-:-:S04]  /*50b0*/  UIMAD UR18, UR18, UR19, UR19 ;  /* 0x00000013121272a4 */ /* 0x000fc8000f8e0213 */
[----:B------:R-:W-:-:S04]  /*50c0*/  UISETP.LT.AND UP0, UPT, UR7, UR18, UPT ;  /* 0x000000120700728c */ /* 0x000fc8000bf01270 */
[----:B------:R-:W-:-:S12]  /*50d0*/  USEL UR7, UR7, UR18, UP0 ;  /* 0x0000001207077287 */ /* 0x000fd80008000000 */
.L_x_7830:
[----:B------:R-:W-:Y:S01]  /*50e0*/  USHF.R.S32.HI UR10, URZ, 0x1f, UR7 ;  /* 0x0000001f3f0a7899 */ /* 0x000fe20008011407 */
[----:B------:R-:W-:Y:S02]  /*50f0*/  CS2R R150, SRZ ;  /* 0x0000000000967805 */ /* 0x000fe4000001ff00 */
[----:B------:R-:W-:Y:S02]  /*5100*/  CS2R R148, SRZ ;  /* 0x0000000000947805 */ /* 0x000fe4000001ff00 */
[----:B------:R-:W-:Y:S01]  /*5110*/  CS2R R146, SRZ ;  /* 0x0000000000927805 */ /* 0x000fe2000001ff00 */
        /* <DEDUP_REMOVED lines=39> */
[----:B------:R-:W-:Y:S01]  /*5390*/  IMAD.MOV.U32 R151, RZ, RZ, RZ ;  /* 0x000000ffff977224 */ /* 0x000fe200078e00ff */
[----:B------:R-:W-:Y:S01]  /*53a0*/  ULDC UR51, c[0x0][0x9e4] ;  /* 0x0002790000337ab9 */ /* 0x000fe20000000800 */
[----:B------:R-:W-:Y:S01]  /*53b0*/  ULDC UR59, c[0x0][0x9dc] ;  /* 0x00027700003b7ab9 */ /* 0x000fe20000000800 */
[----:B------:R-:W-:Y:S01]  /*53c0*/  ULDC UR58, c[0x0][0x988] ;  /* 0x00026200003a7ab9 */ /* 0x000fe20000000800 */
[----:B------:R-:W-:-:S05]  /*53d0*/  ULDC UR60, c[0x0][0x9e0] ;  /* 0x00027800003c7ab9 */ /* 0x000fca0000000800 */
.L_x_7852:
[----:B------:R-:W-:Y:S01]  /*53e0*/  ISETP.NE.AND P2, PT, RZ, UR49, PT ;  /* 0x00000031ff007c0c */ /* 0x000fe2000bf45270 */
[----:B------:R-:W-:-:S04]  /*53f0*/  UISETP.NE.AND UP0, UPT, UR45, 0x1, UPT ;  /* 0x000000012d00788c */ /* 0x000fc8000bf05270 */
[----:B------:R-:W-:-:S04]  /*5400*/  USEL UR39, URZ, 0x1, UP0 ;  /* 0x000000013f277887 */ /* 0x000fc80008000000 */
[----:B------:R-:W-:-:S04]  /*5410*/  ULOP3.LUT UR39, UR44, UR39, URZ, 0x3c, !UPT ;  /* 0x000000272c277292 */ /* 0x000fc8000f8e3c3f */
[----:B------:R-:W-:Y:S08]  /*5420*/  @P2 BRA `(.L_x_7834) ;  /* 0x0000000000382947 */ /* 0x000ff00003800000 */
[----:B------:R-:W-:Y:S05]  /*5430*/  @!P0 BRA `(.L_x_7835) ;  /* 0x0000000000048947 */ /* 0x000fea0003800000 */
[----:B------:R-:W-:Y:S01]  /*5440*/  BPT.TRAP 0x1 ;  /* 0x000000040000795c */ /* 0x000fe20000300000 */
.L_x_7835:
        /* <DEDUP_REMOVED lines=9> */
.L_x_7836:
[----:B-1----:R-:W-:Y:S05]  /*54e0*/  @P1 BRA `(.L_x_7834) ;  /* 0x0000000000081947 */ /* 0x002fea0003800000 */
[----:B------:R-:W1:Y:S02]  /*54f0*/  SYNCS.PHASECHK.TRANS64.TRYWAIT P1, [UR6+0x28830], R0 ;  /* 0x02883000ff0075a7 */ /* 0x000e640008020146 */
[----:B-1----:R-:W-:Y:S05]  /*5500*/  @!P1 BRA `(.L_x_7837) ;  /* 0x00000124003c9947 */ /* 0x002fea0003800000 */
.L_x_7834:
[----:B------:R-:W2:Y:S01]  /*5510*/  S2R R4, SR_TID.X ;  /* 0x0000000000047919 */ /* 0x000ea20000002100 */
        /* <DEDUP_REMOVED lines=14> */
[----:B------:R-:W-:Y:S01]  /*5600*/  UMOV UR34, UR30 ;  /* 0x0000001e00227c82 */ /* 0x000fe20008000000 */
[----:B------:R-:W-:Y:S02]  /*5610*/  UIADD3 UR14, UR30, 0x6, URZ ;  /* 0x000000061e0e7890 */ /* 0x000fe4000fffe03f */
[----:B------:R-:W-:-:S02]  /*5620*/  UIADD3 UR18, UR30, 0x400, URZ ;  /* 0x000004001e127890 */ /* 0x000fc4000fffe03f */
[----:B------:R-:W-:Y:S02]  /*5630*/  UIADD3 UR22, UR30, 0x402, URZ ;  /* 0x000004021e167890 */ /* 0x000fe4000fffe03f */
[----:B------:R-:W-:Y:S02]  /*5640*/  UIADD3 UR26, UR30, 0x404, URZ ;  /* 0x000004041e1a7890 */ /* 0x000fe4000fffe03f */
[----:B------:R-:W-:Y:S01]  /*5650*/  UIADD3 UR30, UR30, 0x406, URZ ;  /* 0x000004061e1e7890 */ /* 0x000fe2000fffe03f */
[----:B--2---:R-:W-:-:S05]  /*5660*/  SHF.R.U32.HI R4, RZ, 0x7, R4 ;  /* 0x00000007ff047819 */ /* 0x004fca0000011604 */
[----:B01----:R-:W-:-:S05]  /*5670*/  VIADD R0, R4, 0x8 ;  /* 0x0000000804007836 */ /* 0x003fca0000000000 */
        /* <DEDUP_REMOVED lines=28> */
.L_x_7839:
[----:B------:R-:W-:Y:S01]  /*5840*/  ULEA UR6, UR45, UR40, 0x3 ;  /* 0x000000282d067291 */ /* 0x000fe2000f8e183f */
[----:B------:R-:W-:-:S05]  /*5850*/  IMAD.U32 R0, RZ, RZ, UR44 ;  /* 0x0000002cff007e24 */ /* 0x000fca000f8e00ff */
[----:B------:R-:W-:-:S04]  /*5860*/  SHF.L.U32 R0, R0, 0x1f, RZ ;  /* 0x0000001f00007819 */ /* 0x000fc800000006ff */
[----:B------:R0:W1:Y:S01]  /*5870*/  SYNCS.PHASECHK.TRANS64.TRYWAIT P1, [UR6+0x28850], R0 ;  /* 0x02885000ff0075a7 */ /* 0x0000620008020146 */
[----:B------:R-:W-:Y:S05]  /*5880*/  @!P0 BRA `(.L_x_7840) ;  /* 0x0000000000048947 */ /* 0x000fea0003800000 */
[----:B------:R-:W-:Y:S01]  /*5890*/  BPT.TRAP 0x1 ;  /* 0x000000040000795c */ /* 0x000fe20000300000 */
.L_x_7840:
[----:B-1----:R-:W-:Y:S05]  /*58a0*/  @P1 BRA `(.L_x_7838) ;  /* 0x0000000000081947 */ /* 0x002fea0003800000 */
[----:B------:R-:W1:Y:S02]  /*58b0*/  SYNCS.PHASECHK.TRANS64.TRYWAIT P1, [UR6+0x28850], R0 ;  /* 0x02885000ff0075a7 */ /* 0x000e640008020146 */
[----:B-1----:R-:W-:Y:S05]  /*58c0*/  @!P1 BRA `(.L_x_7841) ;  /* 0x0000012000649947 */ /* 0x002fea0003800000 */
.L_x_7838:
[----:B------:R-:W-:Y:S01]  /*58d0*/  UIADD3 UR6, UR40, 0x400, URZ ;  /* 0x0000040028067890 */ /* 0x000fe2000fffe03f */
[----:B------:R-:W-:Y:S01]  /*58e0*/  WARPGROUP.ARRIVE ;  /* 0x00000000000079c5 */ /* 0x000fe20000000000 */
[----:B------:R-:W-:-:S05]  /*58f0*/  UMOV UR7, 0x40000040 ;  /* 0x4000004000077882 */ /* 0x000fca0000000000 */
[----:B------:R-:W2:Y:S01]  /*5900*/  S2R R4, SR_TID.X ;  /* 0x0000000000047919 */ /* 0x000ea20000002100 */
        /* <DEDUP_REMOVED lines=8> */
[----:B--2---:R-:W-:-:S04]  /*5990*/  SHF.R.U32.HI R4, RZ, 0x7, R4 ;  /* 0x00000007ff047819 */ /* 0x004fc80000011604 */
[----:B01----:R-:W-:Y:S01]  /*59a0*/  IADD3 R0, -R4, 0xb, RZ ;  /* 0x0000000b04007810 */ /* 0x003fe20007ffe1ff */
[----:B------:R-:W-:Y:S02]  /*59b0*/  WARPGROUP.DEPBAR.LE gsb0, 0x0 ;  /* 0x00008000000079c5 */ /* 0x000fe40000010000 */
[----:B------:R-:W-:-:S06]  /*59c0*/  WARPGROUP.ARRIVE ;  /* 0x00000000000079c5 */ /* 0x000fcc0000000000 */
        /* <DEDUP_REMOVED lines=35> */
.L_x_7842:
[----:B------:R-:W-:Y:S01]  /*5c00*/  UISETP.NE.AND UP1, UPT, UR50, URZ, UPT ;  /* 0x0000003f3200728c */ /* 0x000fe2000bf25270 */
[----:B0-----:R-:W-:Y:S01]  /*5c10*/  VIADD R0, R17, UR46 ;  /* 0x0000002e11007c36 */ /* 0x001fe20008000000 */
[----:B------:R-:W-:Y:S01]  /*5c20*/  ULEA UR6, UR38, UR40, 0x3 ;  /* 0x0000002826067291 */ /* 0x000fe2000f8e183f */
[----:B------:R-:W-:Y:S01]  /*5c30*/  IMAD.SHL.U32 R9, R8, 0x80, RZ ;  /* 0x0000008008097824 */ /* 0x000fe200078e00ff */
[----:B------:R-:W-:Y:S01]  /*5c40*/  UISETP.NE.AND UP0, UPT, UR43, URZ, UPT ;  /* 0x0000003f2b00728c */ /* 0x000fe2000bf05270 */
[----:B------:R-:W-:Y:S01]  /*5c50*/  IMAD.U32 R11, RZ, RZ, UR42 ;  /* 0x0000002aff0b7e24 */ /* 0x000fe2000f8e00ff */
[----:B------:R-:W-:Y:S01]  /*5c60*/  PLOP3.LUT P1, PT, PT, PT, UP1, 0x80, 0x0 ;  /* 0x000000000000781c */ /* 0x000fe20003f2f018 */
[----:B------:R-:W-:Y:S01]  /*5c70*/  UIADD3 UR6, UR6, 0x28840, URZ ;  /* 0x0002884006067890 */ /* 0x000fe2000fffe03f */
[----:B------:R-:W-:-:S03]  /*5c80*/  PLOP3.LUT P2, PT, PT, PT, UP1, 0x80, 0x0 ;  /* 0x000000000000781c */ /* 0x000fc60003f4f018 */
[----:B------:R-:W-:Y:S01]  /*5c90*/  @UP1 ULDC UR7, c[0x0][0x44c] ;  /* 0x0001130000071ab9 */ /* 0x000fe20000000800 */
[----:B------:R-:W-:-:S07]  /*5ca0*/  UPRMT UR6, UR53, 0x654, UR6 ;  /* 0x0000065435067896 */ /* 0x000fce0008000006 */
[----:B------:R-:W-:Y:S01]  /*5cb0*/  @P1 IMAD.HI.U32 R4, R0, UR7, RZ ;  /* 0x0000000700041c27 */ /* 0x000fe2000f8e00ff */
[----:B------:R-:W-:Y:S01]  /*5cc0*/  @UP1 ULDC UR7, c[0x0][0x450] ;  /* 0x0001140000071ab9 */ /* 0x000fe20000000800 */
[----:B------:R-:W-:Y:S01]  /*5cd0*/  PLOP3.LUT P1, PT, PT, PT, UP0, 0x40, 0x0 ;  /* 0x000000000000781c */ /* 0x000fe20003f2e808 */
[----:B------:R-:W-:Y:S01]  /*5ce0*/  SYNCS.ARRIVE.TRANS64.RED.A1T0 RZ, [UR6], RZ ;  /* 0x000000ffffff79a7 */ /* 0x000fe20008100406 */
[----:B------:R-:W-:Y:S01]  /*5cf0*/  ULOP3.LUT UR6, URZ, UR59, URZ, 0x33, !UPT ;  /* 0x0000003b3f067292 */ /* 0x000fe2000f8e333f */
[----:B------:R-:W-:Y:S02]  /*5d00*/  @P2 SHF.R.U32.HI R0, RZ, UR7, R4 ;  /* 0x00000007ff002c19 */ /* 0x000fe40008011604 */
[----:B------:R-:W-:-:S03]  /*5d10*/  IADD3 R4, -R16, 0x1, -R9 ;  /* 0x0000000110047810 */ /* 0x000fc60007ffe909 */
[----:B------:R-:W0:Y:S01]  /*5d20*/  SHFL.IDX PT, R5, R0, RZ, 0x1c1f ;  /* 0x001c1fff00057589 */ /* 0x000e2200000e0000 */
[----:B------:R-:W-:-:S05]  /*5d30*/  IADD3 R4, -R11, UR41, R4 ;  /* 0x000000290b047c10 */ /* 0x000fca000fffe104 */
[C---:B------:R-:W-:Y:S02]  /*5d40*/  VIADD R14, R4.reuse, UR60 ;  /* 0x0000003c040e7c36 */ /* 0x040fe40008000000 */
[----:B------:R-:W-:Y:S02]  /*5d50*/  VIADD R20, R4, UR6 ;  /* 0x0000000604147c36 */ /* 0x000fe40008000000 */
[--C-:B0-----:R-:W-:Y:S02]  /*5d60*/  IMAD.IADD R10, R14, 0x1, R5.reuse ;  /* 0x000000010e0a7824 */ /* 0x101fe400078e0205 */
[----:B------:R-:W-:Y:S01]  /*5d70*/  IMAD.IADD R11, R20, 0x1, R5 ;  /* 0x00000001140b7824 */ /* 0x000fe200078e0205 */
        /* <DEDUP_REMOVED lines=14> */
.L_x_7845:
[----:B------:R-:W-:-:S05]  /*5e60*/  IMAD.U32 R15, RZ, RZ, UR51 ;  /* 0x00000033ff0f7e24 */ /* 0x000fca000f8e00ff */
[----:B------:R-:W-:-:S13]  /*5e70*/  ISETP.NE.AND P1, PT, R15, 0x1, PT ;  /* 0x000000010f00780c */ /* 0x000fda0003f25270 */
[----:B------:R-:W0:Y:S02]  /*5e80*/  @P1 LDC.64 R4, c[0x0][0x9e8] ;  /* 0x00027a00ff041b82 */ /* 0x000e240000000a00 */
[----:B0-----:R-:W-:-:S05]  /*5e90*/  @P1 IMAD.HI.U32 R4, R12, R4, RZ ;  /* 0x000000040c041227 */ /* 0x001fca00078e00ff */
[----:B------:R-:W-:-:S07]  /*5ea0*/  @P1 SHF.R.U32.HI R12, RZ, R5, R4 ;  /* 0x00000005ff0c1219 */ /* 0x000fce0000011604 */
.L_x_7846:
[----:B------:R-:W-:Y:S05]  /*5eb0*/  BSYNC B0 ;  /* 0x0000000000007941 */ /* 0x000fea0003800000 */
.L_x_7844:
[----:B------:R-:W-:-:S04]  /*5ec0*/  IMAD R5, R12, R15, -R9 ;  /* 0x0000000f0c057224 */ /* 0x000fc800078e0a09 */
[----:B------:R-:W-:-:S05]  /*5ed0*/  IMAD.IADD R5, R5, 0x1, -R16 ;  /* 0x0000000105057824 */ /* 0x000fca00078e0a10 */
[----:B------:R-:W-:Y:S02]  /*5ee0*/  VIADDMNMX R10, R5, R15, R10, PT ;  /* 0x0000000f050a7246 */ /* 0x000fe4000380010a */
[----:B------:R-:W-:-:S07]  /*5ef0*/  VIMNMX R11, R11, R5, !PT ;  /* 0x000000050b0b7248 */ /* 0x000fce0007fe0100 */
.L_x_7843:
[----:B------:R-:W-:Y:S01]  /*5f00*/  ISETP.GT.AND P1, PT, R8, -0x1, PT ;  /* 0xffffffff0800780c */ /* 0x000fe20003f24270 */
[----:B------:R-:W0:Y:S01]  /*5f10*/  SHFL.IDX PT, R5, R0, 0x1, 0x1c1f ;  /* 0x003c1f0000057f89 */ /* 0x000e2200000e0000 */
[----:B------:R-:W-:Y:S02]  /*5f20*/  UISETP.NE.AND UP0, UPT, UR43, URZ, UPT ;  /* 0x0000003f2b00728c */ /* 0x000fe4000bf05270 */
[C---:B------:R-:W-:Y:S02]  /*5f30*/  ISETP.GT.AND P3, PT, R11.reuse, 0x8, P1 ;  /* 0x000000080b00780c */ /* 0x040fe40000f64270 */
[C---:B------:R-:W-:Y:S02]  /*5f40*/  ISETP.GT.AND P6, PT, R11.reuse, RZ, P1 ;  /* 0x000000ff0b00720c */ /* 0x040fe40000fc4270 */
        /* <DEDUP_REMOVED lines=87> */
[--C-:B0-----:R-:W-:Y:S01]  /*64c0*/  IMAD.IADD R11, R20, 0x1, R5.reuse ;  /* 0x00000001140b7824 */ /* 0x101fe200078e0205 */
[C---:B------:R-:W-:Y:S02]  /*64d0*/  ISETP.LT.OR P5, PT, R10.reuse, 0x71, P5 ;  /* 0x000000710a00780c */ /* 0x040fe40002fa1670 */
[C---:B------:R-:W-:Y:S02]  /*64e0*/  ISETP.LT.OR P4, PT, R10.reuse, 0x72, P4 ;  /* 0x000000720a00780c */ /* 0x040fe40002781670 */
[C---:B------:R-:W-:Y:S02]  /*64f0*/  ISETP.LT.OR P6, PT, R10.reuse, 0x79, P6 ;  /* 0x000000790a00780c */ /* 0x040fe400037c1670 */
[----:B------:R-:W-:Y:S01]  /*6500*/  ISETP.LT.OR P2, PT, R10, 0x7a, P2 ;  /* 0x0000007a0a00780c */ /* 0x000fe20001741670 */
[----:B------:R-:W-:Y:S01]  /*6510*/  IMAD.IADD R10, R14, 0x1, R5 ;  /* 0x000000010e0a7824 */ /* 0x000fe200078e0205 */
        /* <DEDUP_REMOVED lines=18> */
.L_x_7849:
[----:B------:R-:W-:-:S05]  /*6640*/  IMAD.U32 R12, RZ, RZ, UR51 ;  /* 0x00000033ff0c7e24 */ /* 0x000fca000f8e00ff */
[----:B------:R-:W-:-:S13]  /*6650*/  ISETP.NE.AND P2, PT, R12, 0x1, PT ;  /* 0x000000010c00780c */ /* 0x000fda0003f45270 */
[----:B------:R-:W0:Y:S02]  /*6660*/  @P2 LDC.64 R4, c[0x0][0x9e8] ;  /* 0x00027a00ff042b82 */ /* 0x000e240000000a00 */
[----:B0-----:R-:W-:-:S05]  /*6670*/  @P2 IMAD.HI.U32 R4, R0, R4, RZ ;  /* 0x0000000400042227 */ /* 0x001fca00078e00ff */
[----:B------:R-:W-:-:S07]  /*6680*/  @P2 SHF.R.U32.HI R0, RZ, R5, R4 ;  /* 0x00000005ff002219 */ /* 0x000fce0000011604 */
.L_x_7850:
[----:B------:R-:W-:Y:S05]  /*6690*/  BSYNC B0 ;  /* 0x0000000000007941 */ /* 0x000fea0003800000 */
.L_x_7848:
[----:B------:R-:W-:-:S04]  /*66a0*/  IMAD R9, R0, R12, -R9 ;  /* 0x0000000c00097224 */ /* 0x000fc800078e0a09 */
[----:B------:R-:W-:-:S05]  /*66b0*/  IMAD.IADD R9, R9, 0x1, -R16 ;  /* 0x0000000109097824 */ /* 0x000fca00078e0a10 */
[----:B------:R-:W-:Y:S02]  /*66c0*/  VIADDMNMX R10, R9, R12, R10, PT ;  /* 0x0000000c090a7246 */ /* 0x000fe4000380010a */
[----:B------:R-:W-:-:S07]  /*66d0*/  VIMNMX R11, R11, R9, !PT ;  /* 0x000000090b0b7248 */ /* 0x000fce0007fe0100 */
.L_x_7847:
[----:B------:R-:W-:Y:S01]  /*66e0*/  FMNMX.FTZ R0, R153, R6, !PT ;  /* 0x0000000699007209 */ /* 0x000fe20007810000 */
[----:B------:R-:W-:Y:S01]  /*66f0*/  UMOV UR6, UR58 ;  /* 0x0000003a00067c82 */ /* 0x000fe20008000000 */
        /* <DEDUP_REMOVED lines=12> */
[----:B------:R-:W-:Y:S02]  /*67c0*/  ISETP.GT.AND P5, PT, R11, RZ, P1 ;  /* 0x000000ff0b00720c */ /* 0x000fe40000fa4270 */
        /* <DEDUP_REMOVED lines=17> */
[----:B------:R-:W-:Y:S02]  /*68e0*/  FMNMX.FTZ R12, R26, R7, !PT ;  /* 0x000000071a0c7209 */ /* 0x000fe40007810000 */
        /* <DEDUP_REMOVED lines=9> */
[----:B------:R-:W-:-:S02]  /*6980*/  ISETP.GT.AND P3, PT, R11, 0x18, P1 ;  /* 0x000000180b00780c */ /* 0x000fc40000f64270 */
[----:B------:R-:W-:Y:S02]  /*6990*/  FMNMX.FTZ R5, R65, R0, !PT ;  /* 0x0000000041057209 */ /* 0x000fe40007810000 */
[----:B------:R-:W-:Y:S02]  /*69a0*/  ISETP.LT.OR P2, PT, R10, 0x12, P2 ;  /* 0x000000120a00780c */ /* 0x000fe40001741670 */
[----:B------:R-:W-:Y:S02]  /*69b0*/  FMNMX.FTZ R0, R68, R5, !PT ;  /* 0x0000000544007209 */ /* 0x000fe40007810000 */
[----:B------:R-:W-:Y:S02]  /*69c0*/  ISETP.GT.AND P4, PT, R11, 0x19, P1 ;  /* 0x000000190b00780c */ /* 0x000fe40000f84270 */
[----:B------:R-:W-:Y:S02]  /*69d0*/  FMNMX.FTZ R5, R69, R0, !PT ;  /* 0x0000000045057209 */ /* 0x000fe40007810000 */
[----:B------:R-:W-:-:S02]  /*69e0*/  ISETP.LT.OR P3, PT, R10, 0x19, P3 ;  /* 0x000000190a00780c */ /* 0x000fc40001f61670 */
[----:B------:R-:W-:Y:S02]  /*69f0*/  FMNMX.FTZ R0, R72, R5, !PT ;  /* 0x0000000548007209 */ /* 0x000fe40007810000 */
[----:B------:R-:W-:Y:S02]  /*6a00*/  FSEL R35, R35, -INF , !P2 ;  /* 0xff80000023237808 */ /* 0x000fe40005000000 */
        /* <DEDUP_REMOVED lines=11> */
[C---:B------:R-:W-:Y:S02]  /*6ac0*/  ISETP.LT.OR P2, PT, R10.reuse, 0x22, P2 ;  /* 0x000000220a00780c */ /* 0x040fe40001741670 */
[----:B------:R-:W-:Y:S02]  /*6ad0*/  FMNMX.FTZ R4, R85, R0, !PT ;  /* 0x0000000055047209 */ /* 0x000fe40007810000 */
[----:B------:R-:W-:Y:S02]  /*6ae0*/  ISETP.GT.AND P4, PT, R11, 0x29, P1 ;  /* 0x000000290b00780c */ /* 0x000fe40000f84270 */
[----:B------:R-:W-:Y:S01]  /*6af0*/  ISETP.LT.OR P3, PT, R10, 0x29, P3 ;  /* 0x000000290a00780c */ /* 0x000fe20001f61670 */
[----:B------:R-:W0:Y:S01]  /*6b00*/  SHFL.BFLY PT, R5, R4, 0x2, 0x1f ;  /* 0x0c401f0004057f89 */ /* 0x000e2200000e0000 */
[----:B------:R-:W-:-:S02]  /*6b10*/  FSEL R43, R43, -INF , !P2 ;  /* 0xff8000002b2b7808 */ /* 0x000fc40005000000 */
[C---:B------:R-:W-:Y:S02]  /*6b20*/  ISETP.GT.AND P2, PT, R11.reuse, 0x30, P1 ;  /* 0x000000300b00780c */ /* 0x040fe40000f44270 */
[----:B------:R-:W-:Y:S02]  /*6b30*/  FSEL R46, R46, -INF , !P3 ;  /* 0xff8000002e2e7808 */ /* 0x000fe40005800000 */
[C---:B------:R-:W-:Y:S02]  /*6b40*/  ISETP.LT.OR P4, PT, R10.reuse, 0x2a, P4 ;  /* 0x0000002a0a00780c */ /* 0x040fe40002781670 */
[----:B------:R-:W-:Y:S02]  /*6b50*/  ISETP.GT.AND P3, PT, R11, 0x31, P1 ;  /* 0x000000310b00780c */ /* 0x000fe40000f64270 */
[----:B------:R-:W-:Y:S02]  /*6b60*/  ISETP.LT.OR P2, PT, R10, 0x31, P2 ;  /* 0x000000310a00780c */ /* 0x000fe40001741670 */
[----:B------:R-:W-:-:S02]  /*6b70*/  FSEL R47, R47, -INF , !P4 ;  /* 0xff8000002f2f7808 */ /* 0x000fc40006000000 */
[C---:B------:R-:W-:Y:S02]  /*6b80*/  ISETP.GT.AND P5, PT, R11.reuse, 0x38, P1 ;  /* 0x000000380b00780c */ /* 0x040fe40000fa4270 */
[----:B------:R-:W-:Y:S02]  /*6b90*/  FSEL R50, R50, -INF , !P2 ;  /* 0xff80000032327808 */ /* 0x000fe40005000000 */
[C---:B------:R-:W-:Y:S02]  /*6ba0*/  ISETP.LT.OR P3, PT, R10.reuse, 0x32, P3 ;  /* 0x000000320a00780c */ /* 0x040fe40001f61670 */
[----:B------:R-:W-:Y:S02]  /*6bb0*/  ISETP.GT.AND P4, PT, R11, 0x39, P1 ;  /* 0x000000390b00780c */ /* 0x000fe40000f84270 */
[----:B------:R-:W-:Y:S02]  /*6bc0*/  ISETP.LT.OR P5, PT, R10, 0x39, P5 ;  /* 0x000000390a00780c */ /* 0x000fe40002fa1670 */
[----:B0-----:R-:W-:-:S02]  /*6bd0*/  FMNMX.FTZ R5, R4, R5, !PT ;  /* 0x0000000504057209 */ /* 0x001fc40007810000 */
[----:B------:R-:W-:Y:S02]  /*6be0*/  FSEL R51, R51, -INF , !P3 ;  /* 0xff80000033337808 */ /* 0x000fe40005800000 */
[C---:B------:R-:W-:Y:S01]  /*6bf0*/  ISETP.GT.AND P2, PT, R11.reuse, 0x40, P1 ;  /* 0x000000400b00780c */ /* 0x040fe20000f44270 */
[----:B------:R-:W0:Y:S01]  /*6c00*/  SHFL.BFLY PT, R0, R5, 0x1, 0x1f ;  /* 0x0c201f0005007f89 */ /* 0x000e2200000e0000 */
[----:B------:R-:W-:Y:S02]  /*6c10*/  FSEL R54, R54, -INF , !P5 ;  /* 0xff80000036367808 */ /* 0x000fe40006800000 */
[C---:B------:R-:W-:Y:S02]  /*6c20*/  ISETP.LT.OR P4, PT, R10.reuse, 0x3a, P4 ;  /* 0x0000003a0a00780c */ /* 0x040fe40002781670 */
[----:B------:R-:W-:Y:S02]  /*6c30*/  ISETP.GT.AND P3, PT, R11, 0x41, P1 ;  /* 0x000000410b00780c */ /* 0x000fe40000f64270 */
[----:B------:R-:W-:-:S02]  /*6c40*/  ISETP.LT.OR P2, PT, R10, 0x41, P2 ;  /* 0x000000410a00780c */ /* 0x000fc40001741670 */
[----:B------:R-:W-:Y:S02]  /*6c50*/  FSEL R55, R55, -INF , !P4 ;  /* 0xff80000037377808 */ /* 0x000fe40006000000 */
[C---:B------:R-:W-:Y:S02]  /*6c60*/  ISETP.GT.AND P5, PT, R11.reuse, 0x48, P1 ;  /* 0x000000480b00780c */ /* 0x040fe40000fa4270 */
[----:B------:R-:W-:Y:S02]  /*6c70*/  FSEL R58, R58, -INF , !P2 ;  /* 0xff8000003a3a7808 */ /* 0x000fe40005000000 */
[C---:B------:R-:W-:Y:S02]  /*6c80*/  ISETP.LT.OR P3, PT, R10.reuse, 0x42, P3 ;  /* 0x000000420a00780c */ /* 0x040fe40001f61670 */
[----:B------:R-:W-:Y:S02]  /*6c90*/  ISETP.GT.AND P4, PT, R11, 0x49, P1 ;  /* 0x000000490b00780c */ /* 0x000fe40000f84270 */
[----:B------:R-:W-:-:S02]  /*6ca0*/  ISETP.LT.OR P5, PT, R10, 0x49, P5 ;  /* 0x000000490a00780c */ /* 0x000fc40002fa1670 */
[----:B------:R-:W-:Y:S02]  /*6cb0*/  FSEL R59, R59, -INF , !P3 ;  /* 0xff8000003b3b7808 */ /* 0x000fe40005800000 */
[----:B------:R-:W-:Y:S02]  /*6cc0*/  ISETP.GT.AND P2, PT, R11, 0x50, P1 ;  /* 0x000000500b00780c */ /* 0x000fe40000f44270 */
[----:B0-----:R-:W-:Y:S02]  /*6cd0*/  FMNMX.FTZ R0, R5, R0, !PT ;  /* 0x0000000005007209 */ /* 0x001fe40007810000 */
[----:B------:R-:W-:Y:S02]  /*6ce0*/  FSEL R62, R62, -INF , !P5 ;  /* 0xff8000003e3e7808 */ /* 0x000fe40006800000 */
[C---:B------:R-:W-:Y:S01]  /*6cf0*/  FSETP.NEU.FTZ.AND P6, PT, R0.reuse, -INF , PT ;  /* 0xff8000000000780b */ /* 0x040fe20003fdd000 */
[----:B------:R-:W-:Y:S01]  /*6d00*/  FMUL.FTZ R9, R0, UR6 ;  /* 0x0000000600097c20 */ /* 0x000fe20008410000 */
[----:B------:R-:W-:-:S02]  /*6d10*/  ISETP.LT.OR P4, PT, R10, 0x4a, P4 ;  /* 0x0000004a0a00780c */ /* 0x000fc40002781670 */
[----:B------:R-:W-:Y:S02]  /*6d20*/  ISETP.GT.AND P3, PT, R11, 0x51, P1 ;  /* 0x000000510b00780c */ /* 0x000fe40000f64270 */
[----:B------:R-:W-:Y:S02]  /*6d30*/  FSEL R4, R9, RZ, P6 ;  /* 0x000000ff09047208 */ /* 0x000fe40003000000 */
[----:B------:R-:W-:Y:S02]  /*6d40*/  ISETP.LT.OR P2, PT, R10, 0x51, P2 ;  /* 0x000000510a00780c */ /* 0x000fe40001741670 */
        /* <DEDUP_REMOVED lines=9> */
[----:B------:R-:W-:Y:S01]  /*6de0*/  ISETP.GT.AND P5, PT, R11, 0x58, P1 ;  /* 0x000000580b00780c */ /* 0x000fe20000fa4270 */
        /* <DEDUP_REMOVED lines=36> */
[----:B------:R-:W-:Y:S01]  /*7030*/  MUFU.EX2 R180, R180 ;  /* 0x000000b400b47308 */ /* 0x000fe20000000800 */
[----:B------:R-:W-:Y:S01]  /*7040*/  FMNMX.FTZ R12, R50, R25, !PT ;  /* 0x00000019320c7209 */ /* 0x000fe20007810000 */
[--C-:B------:R-:W-:Y:S01]  /*7050*/  FFMA.FTZ R25, R45, UR6, -R4.reuse ;  /* 0x000000062d197c23 */ /* 0x100fe20008010804 */
[----:B------:R-:W-:Y:S01]  /*7060*/  ISETP.LT.OR P2, PT, R10, 0x61, P2 ;  /* 0x000000610a00780c */ /* 0x000fe20001741670 */
[----:B------:R-:W-:Y:S01]  /*7070*/  FFMA.FTZ R45, R77, UR6, -R4 ;  /* 0x000000064d2d7c23 */ /* 0x000fe20008010804 */
[----:B------:R-:W-:-:S02]  /*7080*/  FMNMX.FTZ R29, R51, R12, !PT ;  /* 0x0000000c331d7209 */ /* 0x000fc40007810000 */
[----:B------:R-:W-:Y:S01]  /*7090*/  FSEL R71, R71, -INF , !P4 ;  /* 0xff80000047477808 */ /* 0x000fe20006000000 */
[----:B------:R-:W-:Y:S01]  /*70a0*/  MUFU.EX2 R5, R5 ;  /* 0x0000000500057308 */ /* 0x000fe20000000800 */
[----:B------:R-:W-:Y:S02]  /*70b0*/  FMNMX.FTZ R12, R54, R29, !PT ;  /* 0x0000001d360c7209 */ /* 0x000fe40007810000 */
[----:B------:R-:W-:Y:S02]  /*70c0*/  ISETP.GT.AND P5, PT, R11, 0x68, P1 ;  /* 0x000000680b00780c */ /* 0x000fe40000fa4270 */
[----:B------:R-:W-:Y:S02]  /*70d0*/  FMNMX.FTZ R29, R55, R12, !PT ;  /* 0x0000000c371d7209 */ /* 0x000fe40007810000 */
[----:B------:R-:W-:Y:S01]  /*70e0*/  FSEL R74, R74, -INF , !P2 ;  /* 0xff8000004a4a7808 */ /* 0x000fe20005000000 */
[----:B------:R-:W-:Y:S01]  /*70f0*/  MUFU.EX2 R182, R182 ;  /* 0x000000b600b67308 */ /* 0x000fe20000000800 */
[----:B------:R-:W-:Y:S01]  /*7100*/  FMNMX.FTZ R12, R58, R29, !PT ;  /* 0x0000001d3a0c7209 */ /* 0x000fe20007810000 */
[--C-:B------:R-:W-:Y:S01]  /*7110*/  FFMA.FTZ R29, R49, UR6, -R4.reuse ;  /* 0x00000006311d7c23 */ /* 0x100fe20008010804 */
[----:B------:R-:W-:Y:S01]  /*7120*/  ISETP.LT.OR P3, PT, R10, 0x62, P3 ;  /* 0x000000620a00780c */ /* 0x000fe20001f61670 */
[----:B------:R-:W-:Y:S01]  /*7130*/  FFMA.FTZ R49, R73, UR6, -R4 ;  /* 0x0000000649317c23 */ /* 0x000fe20008010804 */
[----:B------:R-:W-:-:S02]  /*7140*/  FMNMX.FTZ R33, R59, R12, !PT ;  /* 0x0000000c3b217209 */ /* 0x000fc40007810000 */
[----:B------:R-:W-:Y:S01]  /*7150*/  ISETP.GT.AND P4, PT, R11, 0x69, P1 ;  /* 0x000000690b00780c */ /* 0x000fe20000f84270 */
[----:B------:R-:W-:Y:S01]  /*7160*/  MUFU.EX2 R9, R9 ;  /* 0x0000000900097308 */ /* 0x000fe20000000800 */
[----:B------:R-:W-:Y:S02]  /*7170*/  FMNMX.FTZ R12, R62, R33, !PT ;  /* 0x000000213e0c7209 */ /* 0x000fe40007810000 */
[----:B------:R-:W-:Y:S02]  /*7180*/  ISETP.LT.OR P5, PT, R10, 0x69, P5 ;  /* 0x000000690a00780c */ /* 0x000fe40002fa1670 */
[----:B------:R-:W-:Y:S02]  /*7190*/  FMNMX.FTZ R33, R63, R12, !PT ;  /* 0x0000000c3f217209 */ /* 0x000fe40007810000 */
[----:B------:R-:W-:Y:S01]  /*71a0*/  FSEL R75, R75, -INF , !P3 ;  /* 0xff8000004b4b7808 */ /* 0x000fe20005800000 */
[----:B------:R-:W-:Y:S01]  /*71b0*/  MUFU.EX2 R176, R176 ;  /* 0x000000b000b07308 */ /* 0x000fe20000000800 */
[----:B------:R-:W-:Y:S01]  /*71c0*/  FMNMX.FTZ R12, R66, R33, !PT ;  /* 0x00000021420c7209 */ /* 0x000fe20007810000 */
[--C-:B------:R-:W-:Y:S01]  /*71d0*/  FFMA.FTZ R33, R53, UR6, -R4.reuse ;  /* 0x0000000635217c23 */ /* 0x100fe20008010804 */
[----:B------:R-:W-:Y:S01]  /*71e0*/  ISETP.GT.AND P2, PT, R11, 0x70, P1 ;  /* 0x000000700b00780c */ /* 0x000fe20000f44270 */
[----:B------:R-:W-:Y:S01]  /*71f0*/  FFMA.FTZ R53, R69, UR6, -R4 ;  /* 0x0000000645357c23 */ /* 0x000fe20008010804 */
[----:B------:R-:W-:-:S02]  /*7200*/  FMNMX.FTZ R37, R67, R12, !PT ;  /* 0x0000000c43257209 */ /* 0x000fc40007810000 */
[----:B------:R-:W-:Y:S01]  /*7210*/  FSEL R78, R78, -INF , !P5 ;  /* 0xff8000004e4e7808 */ /* 0x000fe20006800000 */
[----:B------:R-:W-:Y:S01]  /*7220*/  MUFU.EX2 R13, R13 ;  /* 0x0000000d000d7308 */ /* 0x000fe20000000800 */
[----:B------:R-:W-:Y:S02]  /*7230*/  FMNMX.FTZ R12, R70, R37, !PT ;  /* 0x00000025460c7209 */ /* 0x000fe40007810000 */
[----:B------:R-:W-:Y:S02]  /*7240*/  ISETP.LT.OR P4, PT, R10, 0x6a, P4 ;  /* 0x0000006a0a00780c */ /* 0x000fe40002781670 */
[----:B------:R-:W-:Y:S02]  /*7250*/  FMNMX.FTZ R37, R71, R12, !PT ;  /* 0x0000000c47257209 */ /* 0x000fe40007810000 */
[----:B------:R-:W-:Y:S01]  /*7260*/  ISETP.GT.AND P3, PT, R11, 0x71, P1 ;  /* 0x000000710b00780c */ /* 0x000fe20000f64270 */
[----:B------:R-:W-:Y:S01]  /*7270*/  MUFU.EX2 R178, R178 ;  /* 0x000000b200b27308 */ /* 0x000fe20000000800 */
[----:B------:R-:W-:-:S02]  /*7280*/  FMNMX.FTZ R12, R74, R37, !PT ;  /* 0x000000254a0c7209 */ /* 0x000fc40007810000 */
[----:B------:R-:W-:Y:S02]  /*7290*/  ISETP.LT.OR P2, PT, R10, 0x71, P2 ;  /* 0x000000710a00780c */ /* 0x000fe40001741670 */
[----:B------:R-:W-:Y:S02]  /*72a0*/  FMNMX.FTZ R37, R75, R12, !PT ;  /* 0x0000000c4b257209 */ /* 0x000fe40007810000 */
[----:B------:R-:W-:Y:S01]  /*72b0*/  FSEL R79, R79, -INF , !P4 ;  /* 0xff8000004f4f7808 */ /* 0x000fe20006000000 */
[----:B------:R-:W-:Y:S01]  /*72c0*/  MUFU.EX2 R15, R15 ;  /* 0x0000000f000f7308 */ /* 0x000fe20000000800 */
[----:B------:R-:W-:Y:S02]  /*72d0*/  FMNMX.FTZ R12, R78, R37, !PT ;  /* 0x000000254e0c7209 */ /* 0x000fe40007810000 */
[----:B------:R-:W-:Y:S02]  /*72e0*/  ISETP.GT.AND P5, PT, R11, 0x78, P1 ;  /* 0x000000780b00780c */ /* 0x000fe40000fa4270 */
[----:B------:R-:W-:-:S02]  /*72f0*/  ISETP.LT.OR P3, PT, R10, 0x72, P3 ;  /* 0x000000720a00780c */ /* 0x000fc40001f61670 */
[----:B------:R-:W-:Y:S01]  /*7300*/  FSEL R82, R82, -INF , !P2 ;  /* 0xff80000052527808 */ /* 0x000fe20005000000 */
[----:B------:R-:W-:Y:S01]  /*7310*/  MUFU.EX2 R172, R172 ;  /* 0x000000ac00ac7308 */ /* 0x000fe20000000800 */
[----:B------:R-:W-:Y:S02]  /*7320*/  FMNMX.FTZ R37, R79, R12, !PT ;  /* 0x0000000c4f257209 */ /* 0x000fe40007810000 */
[----:B------:R-:W-:Y:S01]  /*7330*/  ISETP.GT.AND P1, PT, R11, 0x79, P1 ;  /* 0x000000790b00780c */ /* 0x000fe20000f24270 */
[--C-:B------:R-:W-:Y:S01]  /*7340*/  FFMA.FTZ R11, R57, UR6, -R4.reuse ;  /* 0x00000006390b7c23 */ /* 0x100fe20008010804 */
[----:B------:R-:W-:Y:S01]  /*7350*/  ISETP.LT.OR P5, PT, R10, 0x79, P5 ;  /* 0x000000790a00780c */ /* 0x000fe20002fa1670 */
[----:B------:R-:W-:Y:S01]  /*7360*/  FFMA.FTZ R57, R65, UR6, -R4 ;  /* 0x0000000641397c23 */ /* 0x000fe20008010804 */
[----:B------:R-:W-:Y:S01]  /*7370*/  FSEL R83, R83, -INF , !P3 ;  /* 0xff80000053537808 */ /* 0x000fe20005800000 */
[----:B------:R-:W-:Y:S01]  /*7380*/  MUFU.EX2 R21, R21 ;  /* 0x0000001500157308 */ /* 0x000fe20000000800 */
[----:B------:R-:W-:-:S02]  /*7390*/  FMNMX.FTZ R12, R82, R37, !PT ;  /* 0x00000025520c7209 */ /* 0x000fc40007810000 */
[----:B------:R-:W-:Y:S02]  /*73a0*/  ISETP.LT.OR P1, PT, R10, 0x7a, P1 ;  /* 0x0000007a0a00780c */ /* 0x000fe40000f21670 */
[----:B------:R-:W-:Y:S02]  /*73b0*/  FSEL R86, R86, -INF , !P5 ;  /* 0xff80000056567808 */ /* 0x000fe40006800000 */
[----:B------:R-:W-:Y:S01]  /*73c0*/  FMNMX.FTZ R37, R83, R12, !PT ;  /* 0x0000000c53257209 */ /* 0x000fe20007810000 */
[----:B------:R-:W-:Y:S01]  /*73d0*/  MUFU.EX2 R174, R174 ;  /* 0x000000ae00ae7308 */ /* 0x000fe20000000800 */
[----:B------:R-:W-:Y:S02]  /*73e0*/  FSEL R87, R87, -INF , !P1 ;  /* 0xff80000057577808 */ /* 0x000fe40004800000 */
[----:B------:R-:W-:Y:S02]  /*73f0*/  FMNMX.FTZ R10, R86, R37, !PT ;  /* 0x00000025560a7209 */ /* 0x000fe40007810000 */
[----:B------:R-:W-:-:S02]  /*7400*/  FSEL R65, R0, RZ, P6 ;  /* 0x000000ff00417208 */ /* 0x000fc40003000000 */
[----:B------:R-:W-:Y:S01]  /*7410*/  FMNMX.FTZ R10, R87, R10, !PT ;  /* 0x0000000a570a7209 */ /* 0x000fe20007810000 */
[----:B------:R-:W-:Y:S02]  /*7420*/  MUFU.EX2 R25, R25 ;  /* 0x0000001900197308 */ /* 0x000fe40000000800 */
[----:B------:R-:W-:Y:S02]  /*7430*/  FADD.FTZ R6, -R65, R6 ;  /* 0x0000000641067221 */ /* 0x000fe40000010100 */
        /* <DEDUP_REMOVED lines=11> */
[----:B------:R-:W-:-:S03]  /*74f0*/  FMUL.FTZ R37, R6, UR6 ;  /* 0x0000000606257c20 */ /* 0x000fc60008410000 */
[C---:B------:R-:W-:Y:S01]  /*7500*/  FSETP.NEU.FTZ.AND P1, PT, R4.reuse, -INF , PT ;  /* 0xff8000000400780b */ /* 0x040fe20003f3d000 */
[----:B------:R-:W-:Y:S02]  /*7510*/  FMUL.FTZ R10, R4, UR6 ;  /* 0x00000006040a7c20 */ /* 0x000fe40008410000 */
[----:B------:R-:W0:Y:S03]  /*7520*/  MUFU.EX2 R37, R37 ;  /* 0x0000002500257308 */ /* 0x000e260000000800 */
[----:B------:R-:W-:-:S05]  /*7530*/  FSEL R6, R10, RZ, P1 ;  /* 0x000000ff0a067208 */ /* 0x000fca0000800000 */
[--C-:B------:R-:W-:Y:S01]  /*7540*/  FFMA.FTZ R183, R30, UR6, -R6.reuse ;  /* 0x000000061eb77c23 */ /* 0x100fe20008010806 */
[----:B------:R-:W-:Y:S01]  /*7550*/  FSEL R30, R4, RZ, P1 ;  /* 0x000000ff041e7208 */ /* 0x000fe20000800000 */
[--C-:B------:R-:W-:Y:S01]  /*7560*/  FFMA.FTZ R10, R26, UR6, -R6.reuse ;  /* 0x000000061a0a7c23 */ /* 0x100fe20008010806 */
[--C-:B------:R-:W-:Y:S01]  /*7570*/  FFMA.FTZ R181, R27, UR6, -R6.reuse ;  /* 0x000000061bb57c23 */ /* 0x100fe20008010806 */
[--C-:B------:R-:W-:Y:S01]  /*7580*/  FFMA.FTZ R12, R31, UR6, -R6.reuse ;  /* 0x000000061f0c7c23 */ /* 0x100fe20008010806 */
[--C-:B------:R-:W-:Y:S01]  /*7590*/  FFMA.FTZ R177, R34, UR6, -R6.reuse ;  /* 0x0000000622b17c23 */ /* 0x100fe20008010806 */
[----:B------:R-:W-:Y:S01]  /*75a0*/  FADD.FTZ R30, -R30, R7 ;  /* 0x000000071e1e7221 */ /* 0x000fe20000010100 */
[----:B------:R-:W-:Y:S01]  /*75b0*/  MUFU.EX2 R183, R183 ;  /* 0x000000b700b77308 */ /* 0x000fe20000000800 */
[----:B------:R-:W-:Y:S01]  /*75c0*/  FFMA.FTZ R14, R35, UR6, -R6 ;  /* 0x00000006230e7c23 */ /* 0x000fe20008010806 */
[----:B0-----:R-:W-:Y:S01]  /*75d0*/  FFMA.FTZ R34, R37, R3, R180 ;  /* 0x0000000325227223 */ /* 0x001fe200000100b4 */
[----:B------:R-:W-:Y:S01]  /*75e0*/  FMUL.FTZ R7, R30, UR6 ;  /* 0x000000061e077c20 */ /* 0x000fe20008410000 */
        /* <DEDUP_REMOVED lines=27> */
[----:B------:R-:W-:Y:S01]  /*77a0*/  FFMA.FTZ R157, R74, UR6, -R6 ;  /* 0x000000064a9d7c23 */ /* 0x000fe20008010806 */
[----:B------:R-:W2:Y:S01]  /*77b0*/  MUFU.EX2 R12, R12 ;  /* 0x0000000c000c7308 */ /* 0x000ea20000000800 */
[----:B0-----:R-:W-:Y:S01]  /*77c0*/  FFMA.FTZ R2, R7, R2, R10 ;  /* 0x0000000207027223 */ /* 0x001fe2000001000a */
        /* <DEDUP_REMOVED lines=17> */
[----:B0-----:R-:W-:Y:S01]  /*78e0*/  FADD.FTZ R3, R177, R2 ;  /* 0x00000002b1037221 */ /* 0x001fe20000010000 */
[----:B------:R-:W-:-:S04]  /*78f0*/  FADD.FTZ R42, R170, R27 ;  /* 0x0000001baa2a7221 */ /* 0x000fc80000010000 */
[----:B------:R-:W-:Y:S02]  /*7900*/  FADD.FTZ R27, R33, R42 ;  /* 0x0000002a211b7221 */ /* 0x000fe40000010000 */
[----:B------:R-:W0:Y:S01]  /*7910*/  MUFU.EX2 R20, R20 ;  /* 0x0000001400147308 */ /* 0x000e220000000800 */
[----:B-1----:R-:W-:Y:S01]  /*7920*/  FADD.FTZ R2, R14, R3 ;  /* 0x000000030e027221 */ /* 0x002fe20000010000 */
[----:B------:R-:W-:-:S04]  /*7930*/  FADD.FTZ R42, R164, R27 ;  /* 0x0000001ba42a7221 */ /* 0x000fc80000010000 */
[----:B------:R-:W-:Y:S01]  /*7940*/  FADD.FTZ R27, R11, R42 ;  /* 0x0000002a0b1b7221 */ /* 0x000fe20000010000 */
[----:B------:R-:W-:Y:S01]  /*7950*/  FFMA.FTZ R42, R79, UR6, -R6 ;  /* 0x000000064f2a7c23 */ /* 0x000fe20008010806 */
        /* <DEDUP_REMOVED lines=81> */
.L_x_7851:
[----:B------:R-:W-:Y:S01]  /*7e70*/  ULEA UR7, UR45, UR40, 0x3 ;  /* 0x000000282d077291 */ /* 0x000fe2000f8e183f */
[----:B------:R-:W-:Y:S01]  /*7e80*/  ISETP.GT.AND P1, PT, R8, UR48, PT ;  /* 0x0000003008007c0c */ /* 0x000fe2000bf24270 */
[----:B------:R-:W-:Y:S01]  /*7e90*/  UMOV UR44, UR39 ;  /* 0x00000027002c7c82 */ /* 0x000fe20008000000 */
[----:B------:R-:W-:Y:S01]  /*7ea0*/  UMOV UR45, UR38 ;  /* 0x00000026002d7c82 */ /* 0x000fe20008000000 */
[----:B------:R-:W-:Y:S01]  /*7eb0*/  UIADD3 UR7, UR7, 0x28860, URZ ;  /* 0x0002886007077890 */ /* 0x000fe2000fffe03f */
[----:B------:R-:W-:Y:S01]  /*7ec0*/  F2FP.F16.F32.PACK_AB R155, R6, R155 ;  /* 0x0000009b069b723e */ /* 0x000fe200000000ff */
        /* <DEDUP_REMOVED lines=98> */
[----:B------:R-:W-:Y:S02]  /*84f0*/  IMAD.MOV.U32 R7, RZ, RZ, R4 ;  /* 0x000000ffff077224 */ /* 0x000fe400078e0004 */
[----:B------:R-:W-:Y:S01]  /*8500*/  IMAD.MOV.U32 R6, RZ, RZ, R0 ;  /* 0x000000ffff067224 */ /* 0x000fe200078e0000 */
[----:B------:R-:W-:Y:S06]  /*8510*/  @P1 BRA `(.L_x_7852) ;  /* 0xffffffcc00b01947 */ /* 0x000fec000383ffff */
.L_x_7833:
[----:B------:R-:W-:Y:S02]  /*8520*/  UISETP.NE.AND UP1, UPT, UR50, URZ, UPT ;  /* 0x0000003f3200728c */ /* 0x000fe4000bf25270 */
[----:B------:R-:W-:Y:S02]  /*8530*/  UISETP.NE.AND UP0, UPT, UR43, URZ, UPT ;  /* 0x0000003f2b00728c */ /* 0x000fe4000bf05270 */
[----:B------:R-:W-:Y:S02]  /*8540*/  UIADD3 UR7, UR46, 0x7f, URZ ;  /* 0x0000007f2e077890 */ /* 0x000fe4000fffe03f */
[----:B------:R-:W-:Y:S02]  /*8550*/  UIADD3 UR14, UR41, 0x1, -UR42 ;  /* 0x00000001290e7890 */ /* 0x000fe4000fffe82a */
[----:B------:R-:W-:-:S03]  /*8560*/  PLOP3.LUT P1, PT, PT, PT, UP0, 0x40, 0x0 ;  /* 0x000000000000781c */ /* 0x000fc60003f2e808 */
        /* <DEDUP_REMOVED lines=18> */
.L_x_7854:
[----:B------:R-:W-:Y:S02]  /*8690*/  ULDC UR18, c[0x0][0x9e4] ;  /* 0x0002790000127ab9 */ /* 0x000fe40000000800 */
[----:B------:R-:W-:-:S11]  /*86a0*/  UISETP.NE.AND UP0, UPT, UR18, 0x1, UPT ;  /* 0x000000011200788c */ /* 0x000fd6000bf05270 */
[----:B------:R-:W-:Y:S02]  /*86b0*/  @UP0 ULDC.64 UR10, c[0x0][0x9e8] ;  /* 0x00027a00000a0ab9 */ /* 0x000fe40000000a00 */
[----:B------:R-:W-:-:S04]  /*86c0*/  UIMAD.WIDE.U32 UR14, UR7, UR10, URZ ;  /* 0x0000000a070e72a5 */ /* 0x000fc8000f8e003f */
[----:B------:R-:W-:-:S12]  /*86d0*/  @UP0 USHF.R.U32.HI UR7, URZ, UR11, UR15 ;  /* 0x0000000b3f070299 */ /* 0x000fd8000801160f */
.L_x_7855:
[----:B------:R-:W-:-:S04]  /*86e0*/  UIMAD UR7, UR7, UR18, URZ ;  /* 0x00000012070772a4 */ /* 0x000fc8000f8e023f */
[----:B------:R-:W-:-:S04]  /*86f0*/  UISETP.LT.AND UP0, UPT, UR59, UR7, UPT ;  /* 0x000000073b00728c */ /* 0x000fc8000bf01270 */
[----:B------:R-:W-:-:S12]  /*8700*/  USEL UR59, UR59, UR7, !UP0 ;  /* 0x000000073b3b7287 */ /* 0x000fd8000c000000 */
.L_x_7853:
        /* <DEDUP_REMOVED lines=13> */
.L_x_7867:
[----:B------:R-:W-:Y:S01]  /*87e0*/  ISETP.NE.AND P2, PT, RZ, UR49, PT ;  /* 0x00000031ff007c0c */ /* 0x000fe2000bf45270 */
[----:B------:R-:W-:-:S04]  /*87f0*/  UISETP.NE.AND UP0, UPT, UR45, 0x1, UPT ;  /* 0x000000012d00788c */ /* 0x000fc8000bf05270 */
[----:B------:R-:W-:-:S04]  /*8800*/  USEL UR39, URZ, 0x1, UP0 ;  /* 0x000000013f277887 */ /* 0x000fc80008000000 */
[----:B------:R-:W-:-:S04]  /*8810*/  ULOP3.LUT UR39, UR44, UR39, URZ, 0x3c, !UPT ;  /* 0x000000272c277292 */ /* 0x000fc8000f8e3c3f */
[----:B------:R-:W-:Y:S08]  /*8820*/  @P2 BRA `(.L_x_7857) ;  /* 0x0000000000382947 */ /* 0x000ff00003800000 */
[----:B------:R-:W-:Y:S05]  /*8830*/  @!P0 BRA `(.L_x_7858) ;  /* 0x0000000000048947 */ /* 0x000fea0003800000 */
[----:B------:R-:W-:Y:S01]  /*8840*/  BPT.TRAP 0x1 ;  /* 0x000000040000795c */ /* 0x000fe20000300000 */
.L_x_7858:
        /* <DEDUP_REMOVED lines=9> */
.L_x_7859:
[----:B-1----:R-:W-:Y:S05]  /*88e0*/  @P1 BRA `(.L_x_7857) ;  /* 0x0000000000081947 */ /* 0x002fea0003800000 */
[----:B------:R-:W1:Y:S02]  /*88f0*/  SYNCS.PHASECHK.TRANS64.TRYWAIT P1, [UR6+0x28830], R0 ;  /* 0x02883000ff0075a7 */ /* 0x000e640008020146 */
[----:B-1----:R-:W-:Y:S05]  /*8900*/  @!P1 BRA `(.L_x_7860) ;  /* 0x000000f0006c9947 */ /* 0x002fea0003800000 */
.L_x_7857:
        /* <DEDUP_REMOVED lines=51> */
.L_x_7862:
[----:B------:R-:W-:Y:S01]  /*8c40*/  ULEA UR6, UR45, UR40, 0x3 ;  /* 0x000000282d067291 */ /* 0x000fe2000f8e183f */
[----:B------:R-:W-:-:S05]  /*8c50*/  IMAD.U32 R0, RZ, RZ, UR44 ;  /* 0x0000002cff007e24 */ /* 0x000fca000f8e00ff */
[----:B------:R-:W-:-:S04]  /*8c60*/  SHF.L.U32 R0, R0, 0x1f, RZ ;  /* 0x0000001f00007819 */ /* 0x000fc800000006ff */
[----:B------:R0:W1:Y:S01]  /*8c70*/  SYNCS.PHASECHK.TRANS64.TRYWAIT P1, [UR6+0x28850], R0 ;  /* 0x02885000ff0075a7 */ /* 0x0000620008020146 */
[----:B------:R-:W-:Y:S05]  /*8c80*/  @!P0 BRA `(.L_x_7863) ;  /* 0x0000000000048947 */ /* 0x000fea0003800000 */
[----:B------:R-:W-:Y:S01]  /*8c90*/  BPT.TRAP 0x1 ;  /* 0x000000040000795c */ /* 0x000fe20000300000 */
.L_x_7863:
[----:B-1----:R-:W-:Y:S05]  /*8ca0*/  @P1 BRA `(.L_x_7861) ;  /* 0x0000000000081947 */ /* 0x002fea0003800000 */
[----:B------:R-:W1:Y:S02]  /*8cb0*/  SYNCS.PHASECHK.TRANS64.TRYWAIT P1, [UR6+0x28850], R0 ;  /* 0x02885000ff0075a7 */ /* 0x000e640008020146 */
[----:B-1----:R-:W-:Y:S05]  /*8cc0*/  @!P1 BRA `(.L_x_7864) ;  /* 0x000000ec00949947 */ /* 0x002fea0003800000 */
.L_x_7861:
        /* <DEDUP_REMOVED lines=51> */
.L_x_7865:
[----:B0-----:R-:W-:Y:S01]  /*9000*/  FMNMX.FTZ R0, R24, R5, !PT ;  /* 0x0000000518007209 */ /* 0x001fe20007810000 */
[----:B------:R-:W-:Y:S01]  /*9010*/  UMOV UR6, UR51 ;  /* 0x0000003300067c82 */ /* 0x000fe20008000000 */
[----:B------:R-:W-:Y:S01]  /*9020*/  FMNMX.FTZ R4, R26, R7, !PT ;  /* 0x000000071a047209 */ /* 0x000fe20007810000 */
        /* <DEDUP_REMOVED lines=75> */
[----:B------:R-:W-:-:S03]  /*94e0*/  FMUL.FTZ R10, R0, UR6 ;  /* 0x00000006000a7c20 */ /* 0x000fc60008410000 */
[----:B------:R-:W-:Y:S01]  /*94f0*/  FMUL.FTZ R13, R5, UR6 ;  /* 0x00000006050d7c20 */ /* 0x000fe20008410000 */
[--C-:B------:R-:W-:Y:S01]  /*9500*/  FFMA.FTZ R153, R41, UR6, -R10.reuse ;  /* 0x0000000629997c23 */ /* 0x100fe2000801080a */
[----:B------:R-:W-:Y:S01]  /*9510*/  FADD.FTZ R5, -R4, R7 ;  /* 0x0000000704057221 */ /* 0x000fe20000010100 */
        /* <DEDUP_REMOVED lines=25> */
[--C-:B0-----:R-:W-:Y:S01]  /*96b0*/  FFMA.FTZ R13, R73, UR6, -R10.reuse ;  /* 0x00000006490d7c23 */ /* 0x101fe2000801080a */
        /* <DEDUP_REMOVED lines=8> */
[----:B------:R-:W0:Y:S02]  /*9740*/  MUFU.EX2 R7, R7 ;  /* 0x0000000700077308 */ /* 0x000e240000000800 */
        /* <DEDUP_REMOVED lines=25> */
[----:B------:R-:W-:-:S05]  /*98e0*/  FFMA.FTZ R163, R70, UR6, -R10 ;  /* 0x0000000646a37c23 */ /* 0x000fca000801080a */
        /* <DEDUP_REMOVED lines=41> */
[----:B0-----:R-:W-:Y:S01]  /*9b80*/  FADD.FTZ R42, R174, R27 ;  /* 0x0000001bae2a7221 */ /* 0x001fe20000010000 */
[----:B------:R-:W-:-:S06]  /*9b90*/  FFMA.FTZ R27, R74, UR6, -R10 ;  /* 0x000000064a1b7c23 */ /* 0x000fcc000801080a */
        /* <DEDUP_REMOVED lines=93> */
.L_x_7866:
[----:B------:R-:W-:Y:S01]  /*a170*/  ULEA UR7, UR45, UR40, 0x3 ;  /* 0x000000282d077291 */ /* 0x000fe2000f8e183f */
[----:B------:R-:W-:Y:S01]  /*a180*/  ISETP.GT.AND P1, PT, R8, UR48, PT ;  /* 0x0000003008007c0c */ /* 0x000fe2000bf24270 */
[----:B------:R-:W-:Y:S01]  /*a190*/  UMOV UR44, UR39 ;  /* 0x00000027002c7c82 */ /* 0x000fe20008000000 */
[----:B------:R-:W-:Y:S01]  /*a1a0*/  UMOV UR45, UR38 ;  /* 0x00000026002d7c82 */ /* 0x000fe20008000000 */
[----:B------:R-:W-:Y:S01]  /*a1b0*/  UIADD3 UR7, UR7, 0x28860, URZ ;  /* 0x0002886007077890 */ /* 0x000fe2000fffe03f */
[----:B------:R-:W-:Y:S01]  /*a1c0*/  F2FP.F16.F32.PACK_AB R180, R180, R7 ;  /* 0x00000007b4b4723e */ /* 0x000fe200000000ff */
[-C--:B------:R-:W-:Y:S01]  /*a1d0*/  FMUL.FTZ R90, R90, R5.reuse ;  /* 0x000000055a5a7220 */ /* 0x080fe20000410000 */
[----:B------:R-:W-:Y:S01]  /*a1e0*/  F2FP.F16.F32.PACK_AB R182, R159, R182 ;  /* 0x000000b69fb6723e */ /* 0x000fe200000000ff */
[----:B------:R-:W-:Y:S01]  /*a1f0*/  UPRMT UR7, UR53, 0x654, UR7 ;  /* 0x0000065435077896 */ /* 0x000fe20008000007 */
[----:B------:R-:W-:Y:S01]  /*a200*/  F2FP.F16.F32.PACK_AB R176, R157, R176 ;  /* 0x000000b09db0723e */ /* 0x000fe200000000ff */
[-C--:B------:R-:W-:Y:S01]  /*a210*/  FMUL.FTZ R91, R91, R5.reuse ;  /* 0x000000055b5b7220 */ /* 0x080fe20000410000 */
[----:B------:R-:W-:Y:S01]  /*a220*/  F2FP.F16.F32.PACK_AB R178, R155, R178 ;  /* 0x000000b29bb2723e */ /* 0x000fe200000000ff */
[-C--:B------:R-:W-:Y:S01]  /*a230*/  FMUL.FTZ R94, R94, R5.reuse ;  /* 0x000000055e5e7220 */ /* 0x080fe20000410000 */
        /* <DEDUP_REMOVED lines=89> */
[----:B------:R-:W-:Y:S01]  /*a7d0*/  FMUL.FTZ R149, R149, R6 ;  /* 0x0000000695957220 */ /* 0x000fe20000410000 */
[----:B------:R-:W-:-:S02]  /*a7e0*/  VIADD R8, R8, 0xffffffff ;  /* 0xffffffff08087836 */ /* 0x000fc40000000000 */
[----:B------:R-:W-:Y:S02]  /*a7f0*/  IMAD.MOV.U32 R7, RZ, RZ, R4 ;  /* 0x000000ffff077224 */ /* 0x000fe400078e0004 */
[----:B------:R-:W-:Y:S01]  /*a800*/  IMAD.MOV.U32 R5, RZ, RZ, R0 ;  /* 0x000000ffff057224 */ /* 0x000fe200078e0000 */
[----:B------:R-:W-:Y:S06]  /*a810*/  @P1 BRA `(.L_x_7867) ;  /* 0xffffffdc00f01947 */ /* 0x000fec000383ffff */
.L_x_7856:
        /* <DEDUP_REMOVED lines=10> */
.L_x_7887:
[----:B------:R-:W-:Y:S01]  /*a8c0*/  UIADD3 UR38, UR45, 0x1, URZ ;  /* 0x000000012d267890 */ /* 0x000fe2000fffe03f */
[----:B------:R-:W-:-:S03]  /*a8d0*/  ISETP.NE.AND P2, PT, RZ, UR49, PT ;  /* 0x00000031ff007c0c */ /* 0x000fc6000bf45270 */
[----:B------:R-:W-:-:S04]  /*a8e0*/  UISETP.NE.AND UP0, UPT, UR38, 0x2, UPT ;  /* 0x000000022600788c */ /* 0x000fc8000bf05270 */
[----:B------:R-:W-:Y:S02]  /*a8f0*/  USEL UR39, URZ, 0x1, UP0 ;  /* 0x000000013f277887 */ /* 0x000fe40008000000 */
[----:B------:R-:W-:Y:S02]  /*a900*/  USEL UR38, UR38, URZ, UP0 ;  /* 0x0000003f26267287 */ /* 0x000fe40008000000 */
[----:B------:R-:W-:Y:S02]  /*a910*/  ULOP3.LUT UR39, UR44, UR39, URZ, 0x3c, !UPT ;  /* 0x000000272c277292 */ /* 0x000fe4000f8e3c3f */
[----:B------:R-:W-:Y:S10]  /*a920*/  @P2 BRA `(.L_x_7869) ;  /* 0x00000000002c2947 */ /* 0x000ff40003800000 */
[----:B------:R-:W-:Y:S05]  /*a930*/  @!P0 BRA `(.L_x_7870) ;  /* 0x0000000000048947 */ /* 0x000fea0003800000 */
[----:B------:R-:W-:Y:S01]  /*a940*/  BPT.TRAP 0x1 ;  /* 0x000000040000795c */ /* 0x000fe20000300000 */
.L_x_7870:
[----:B------:R-:W-:Y:S01]  /*a950*/  ULEA UR6, UR38, UR40, 0x3 ;  /* 0x0000002826067291 */ /* 0x000fe2000f8e183f */
[----:B------:R-:W-:-:S05]  /*a960*/  IMAD.U32 R0, RZ, RZ, UR39 ;  /* 0x00000027ff007e24 */ /* 0x000fca000f8e00ff */
[----:B------:R-:W-:-:S04]  /*a970*/  SHF.L.U32 R0, R0, 0x1f, RZ ;  /* 0x0000001f00007819 */ /* 0x000fc800000006ff */
[----:B------:R0:W1:Y:S01]  /*a980*/  SYNCS.PHASECHK.TRANS64.TRYWAIT P1, [UR6+0x28830], R0 ;  /* 0x02883000ff0075a7 */ /* 0x0000620008020146 */
[----:B------:R-:W-:Y:S05]  /*a990*/  @!P0 BRA `(.L_x_7871) ;  /* 0x0000000000048947 */ /* 0x000fea0003800000 */
[----:B------:R-:W-:Y:S01]  /*a9a0*/  BPT.TRAP 0x1 ;  /* 0x000000040000795c */ /* 0x000fe20000300000 */
.L_x_7871:
[----:B-1----:R-:W-:Y:S05]  /*a9b0*/  @P1 BRA `(.L_x_7869) ;  /* 0x0000000000081947 */ /* 0x002fea0003800000 */
[----:B------:R-:W1:Y:S02]  /*a9c0*/  SYNCS.PHASECHK.TRANS64.TRYWAIT P1, [UR6+0x28830], R0 ;  /* 0x02883000ff0075a7 */ /* 0x000e640008020146 */
[----:B-1----:R-:W-:Y:S05]  /*a9d0*/  @!P1 BRA `(.L_x_7872) ;  /* 0x000000d000689947 */ /* 0x002fea0003800000 */
.L_x_7869:
[----:B------:R-:W2:Y:S01]  /*a9e0*/  S2R R4, SR_TID.X ;  /* 0x0000000000047919 */ /* 0x000ea20000002100 */
[----:B------:R-:W-:Y:S01]  /*a9f0*/  ULEA UR30, UR38, UR47, 0xb ;  /* 0x0000002f261e7291 */ /* 0x000fe2000f8e583f */
[----:B------:R-:W-:Y:S01]  /*aa00*/  UMOV UR35, 0x40000040 ;  /* 0x4000004000237882 */ /* 0x000fe20000000000 */
[----:B------:R-:W-:Y:S02]  /*aa10*/  UMOV UR7, 0x40000040 ;  /* 0x4000004000077882 */ /* 0x000fe40000000000 */
[----:B------:R-:W-:Y:S02]  /*aa20*/  UIADD3 UR6, UR30, 0x2, URZ ;  /* 0x000000021e067890 */ /* 0x000fe4000fffe03f */
[----:B------:R-:W-:Y:S02]  /*aa30*/  UIADD3 UR10, UR30, 0x4, URZ ;  /* 0x000000041e0a7890 */ /* 0x000fe4000fffe03f */
[----:B------:R-:W-:Y:S01]  /*aa40*/  UMOV UR34, UR30 ;  /* 0x0000001e00227c82 */ /* 0x000fe20008000000 */
        /* <DEDUP_REMOVED lines=41> */
.L_x_7874:
[----:B------:R-:W-:Y:S01]  /*ace0*/  ULEA UR6, UR45, UR40, 0x3 ;  /* 0x000000282d067291 */ /* 0x000fe2000f8e183f */
[----:B------:R-:W-:-:S05]  /*acf0*/  IMAD.U32 R0, RZ, RZ, UR44 ;  /* 0x0000002cff007e24 */ /* 0x000fca000f8e00ff */
[----:B------:R-:W-:-:S04]  /*ad00*/  SHF.L.U32 R0, R0, 0x1f, RZ ;  /* 0x0000001f00007819 */ /* 0x000fc800000006ff */
[----:B------:R0:W1:Y:S01]  /*ad10*/  SYNCS.PHASECHK.TRANS64.TRYWAIT P1, [UR6+0x28850], R0 ;  /* 0x02885000ff0075a7 */ /* 0x0000620008020146 */
[----:B------:R-:W-:Y:S05]  /*ad20*/  @!P0 BRA `(.L_x_7875) ;  /* 0x0000000000048947 */ /* 0x000fea0003800000 */
[----:B------:R-:W-:Y:S01]  /*ad30*/  BPT.TRAP 0x1 ;  /* 0x000000040000795c */ /* 0x000fe20000300000 */
.L_x_7875:
[----:B-1----:R-:W-:Y:S05]  /*ad40*/  @P1 BRA `(.L_x_7873) ;  /* 0x0000000000081947 */ /* 0x002fea0003800000 */
[----:B------:R-:W1:Y:S02]  /*ad50*/  SYNCS.PHASECHK.TRANS64.TRYWAIT P1, [UR6+0x28850], R0 ;  /* 0x02885000ff0075a7 */ /* 0x000e640008020146 */
[----:B-1----:R-:W-:Y:S05]  /*ad60*/  @!P1 BRA `(.L_x_7876) ;  /* 0x000000cc009c9947 */ /* 0x002fea0003800000 */
.L_x_7873:
        /* <DEDUP_REMOVED lines=51> */
.L_x_7877:
        /* <DEDUP_REMOVED lines=38> */
.L_x_7880:
[----:B------:R-:W-:-:S05]  /*b300*/  IMAD.U32 R15, RZ, RZ, UR48 ;  /* 0x00000030ff0f7e24 */ /* 0x000fca000f8e00ff */
[----:B------:R-:W-:-:S13]  /*b310*/  ISETP.NE.AND P1, PT, R15, 0x1, PT ;  /* 0x000000010f00780c */ /* 0x000fda0003f25270 */
[----:B------:R-:W0:Y:S02]  /*b320*/  @P1 LDC.64 R4, c[0x0][0x9e8] ;  /* 0x00027a00ff041b82 */ /* 0x000e240000000a00 */
[----:B0-----:R-:W-:-:S05]  /*b330*/  @P1 IMAD.HI.U32 R4, R12, R4, RZ ;  /* 0x000000040c041227 */ /* 0x001fca00078e00ff */
[----:B------:R-:W-:-:S07]  /*b340*/  @P1 SHF.R.U32.HI R12, RZ, R5, R4 ;  /* 0x00000005ff0c1219 */ /* 0x000fce0000011604 */
.L_x_7881:
[----:B------:R-:W-:Y:S05]  /*b350*/  BSYNC B0 ;  /* 0x0000000000007941 */ /* 0x000fea0003800000 */
.L_x_7879:
[----:B------:R-:W-:-:S04]  /*b360*/  IMAD R5, R12, R15, -R9 ;  /* 0x0000000f0c057224 */ /* 0x000fc800078e0a09 */
[----:B------:R-:W-:-:S05]  /*b370*/  IMAD.IADD R5, R5, 0x1, -R16 ;  /* 0x0000000105057824 */ /* 0x000fca00078e0a10 */
[----:B------:R-:W-:Y:S02]  /*b380*/  VIADDMNMX R10, R5, R15, R10, PT ;  /* 0x0000000f050a7246 */ /* 0x000fe4000380010a */
[----:B------:R-:W-:-:S07]  /*b390*/  VIMNMX R11, R11, R5, !PT ;  /* 0x000000050b0b7248 */ /* 0x000fce0007fe0100 */
.L_x_7878:
        /* <DEDUP_REMOVED lines=116> */
.L_x_7884:
[----:B------:R-:W-:-:S05]  /*bae0*/  IMAD.U32 R12, RZ, RZ, UR48 ;  /* 0x00000030ff0c7e24 */ /* 0x000fca000f8e00ff */
[----:B------:R-:W-:-:S13]  /*baf0*/  ISETP.NE.AND P2, PT, R12, 0x1, PT ;  /* 0x000000010c00780c */ /* 0x000fda0003f45270 */
[----:B------:R-:W0:Y:S02]  /*bb00*/  @P2 LDC.64 R4, c[0x0][0x9e8] ;  /* 0x00027a00ff042b82 */ /* 0x000e240000000a00 */
[----:B0-----:R-:W-:-:S05]  /*bb10*/  @P2 IMAD.HI.U32 R4, R0, R4, RZ ;  /* 0x0000000400042227 */ /* 0x001fca00078e00ff */
[----:B------:R-:W-:-:S07]  /*bb20*/  @P2 SHF.R.U32.HI R0, RZ, R5, R4 ;  /* 0x00000005ff002219 */ /* 0x000fce0000011604 */
.L_x_7885:
[----:B------:R-:W-:Y:S05]  /*bb30*/  BSYNC B0 ;  /* 0x0000000000007941 */ /* 0x000fea0003800000 */
.L_x_7883:
[----:B------:R-:W-:-:S04]  /*bb40*/  IMAD R9, R0, R12, -R9 ;  /* 0x0000000c00097224 */ /* 0x000fc800078e0a09 */
[----:B------:R-:W-:-:S05]  /*bb50*/  IMAD.IADD R9, R9, 0x1, -R16 ;  /* 0x0000000109097824 */ /* 0x000fca00078e0a10 */
[----:B------:R-:W-:Y:S02]  /*bb60*/  VIADDMNMX R10, R9, R12, R10, PT ;  /* 0x0000000c090a7246 */ /* 0x000fe4000380010a */
[----:B------:R-:W-:-:S07]  /*bb70*/  VIMNMX R11, R11, R9, !PT ;  /* 0x000000090b0b7248 */ /* 0x000fce0007fe0100 */
.L_x_7882:
        /* <DEDUP_REMOVED lines=377> */
.L_x_7886:
        /* <DEDUP_REMOVED lines=107> */
.L_x_7868:
[----:B------:R-:W-:Y:S06]  /*d9c0*/  BAR.ARV 0x8, 0x180 ;  /* 0x0206000000007b1d */ /* 0x000fec0000002000 */
[----:B------:R-:W-:Y:S05]  /*d9d0*/  @!P0 BRA `(.L_x_7888) ;  /* 0x0000000000048947 */ /* 0x000fea0003800000 */
[----:B------:R-:W-:Y:S01]  /*d9e0*/  BPT.TRAP 0x1 ;  /* 0x000000040000795c */ /* 0x000fe20000300000 */
.L_x_7888:
[----:B------:R-:W-:Y:S01]  /*d9f0*/  ULEA UR5, UR38, UR40, 0x3 ;  /* 0x0000002826057291 */ /* 0x000fe2000f8e183f */
[----:B------:R-:W-:-:S05]  /*da00*/  IMAD.U32 R5, RZ, RZ, UR39 ;  /* 0x00000027ff057e24 */ /* 0x000fca000f8e00ff */
[----:B------:R-:W-:-:S04]  /*da10*/  SHF.L.U32 R5, R5, 0x1f, RZ ;  /* 0x0000001f05057819 */ /* 0x000fc800000006ff */
[----:B------:R0:W1:Y:S01]  /*da20*/  SYNCS.PHASECHK.TRANS64.TRYWAIT P1, [UR5+0x28850], R5 ;  /* 0x02885005ff0075a7 */ /* 0x0000620008020145 */
[----:B------:R-:W-:Y:S05]  /*da30*/  @!P0 BRA `(.L_x_7889) ;  /* 0x0000000000048947 */ /* 0x000fea0003800000 */
[----:B------:R-:W-:Y:S01]  /*da40*/  BPT.TRAP 0x1 ;  /* 0x000000040000795c */ /* 0x000fe20000300000 */
.L_x_7889:
[----:B-1----:R-:W-:Y:S05]  /*da50*/  @P1 BRA `(.L_x_7890) ;  /* 0x0000000000081947 */ /* 0x002fea0003800000 */
[----:B------:R-:W1:Y:S02]  /*da60*/  SYNCS.PHASECHK.TRANS64.TRYWAIT P1, [UR5+0x28850], R5 ;  /* 0x02885005ff0075a7 */ /* 0x000e640008020145 */
[----:B-1----:R-:W-:Y:S05]  /*da70*/  @!P1 BRA `(.L_x_7891) ;  /* 0x000000a000709947 */ /* 0x002fea0003800000 */
.L_x_7890:
[----:B------:R-:W-:Y:S01]  /*da80*/  UIADD3 UR40, UR40, 0x400, URZ ;  /* 0x0000040028287890 */ /* 0x000fe2000fffe03f */
[----:B------:R-:W-:Y:S01]  /*da90*/  WARPGROUP.ARRIVE ;  /* 0x00000000000079c5 */ /* 0x000fe20000000000 */
[----:B------:R-:W-:Y:S01]  /*daa0*/  UMOV UR11, 0x40000040 ;  /* 0x40000040000b7882 */ /* 0x000fe20000000000 */
[----:B-1----:R-:W1:Y:S01]  /*dab0*/  SHFL.BFLY PT, R6, R3, 0x2, 0x1f ;  /* 0x0c401f0003067f89 */ /* 0x002e6200000e0000 */
[----:B------:R-:W-:Y:S01]  /*dac0*/  USHF.R.U32.HI UR40, URZ, 0x4, UR40 ;  /* 0x000000043f287899 */ /* 0x000fe20008011628 */
[----:B------:R-:W-:Y:S02]  /*dad0*/  IMAD.U32 R12, RZ, RZ, UR6 ;  /* 0x00000006ff0c7e24 */ /* 0x000fe4000f8e00ff */
[----:B0-----:R-:W0:Y:S01]  /*dae0*/  SHFL.BFLY PT, R5, R2, 0x2, 0x1f ;  /* 0x0c401f0002057f89 */ /* 0x001e2200000e0000 */
[----:B------:R-:W-:Y:S01]  /*daf0*/  ULOP3.LUT UR40, UR40, 0x3fff, URZ, 0xc0, !UPT ;  /* 0x00003fff28287892 */ /* 0x000fe2000f8ec03f */
[----:B------:R-:W-:Y:S02]  /*db00*/  IMAD.MOV.U32 R21, RZ, RZ, -0x800000 ;  /* 0xff800000ff157424 */ /* 0x000fe400078e00ff */
[----:B------:R-:W-:Y:S01]  /*db10*/  IMAD.MOV.U32 R20, RZ, RZ, -0x800000 ;  /* 0xff800000ff147424 */ /* 0x000fe200078e00ff */
[----:B------:R-:W-:-:S04]  /*db20*/  ULOP3.LUT UR4, UR40, 0x4000000, URZ, 0xfc, !UPT ;  /* 0x0400000028047892 */ /* 0x000fc8000f8efc3f */
[----:B------:R-:W-:-:S07]  /*db30*/  ULEA UR4, UR38, UR4, 0xb ;  /* 0x0000000426047291 */ /* 0x000fce000f8e583f */
[----:B------:R-:W-:Y:S02]  /*db40*/  UMOV UR10, UR4 ;  /* 0x00000004000a7c82 */ /* 0x000fe40008000000 */
[----:B------:R-:W-:Y:S01]  /*db50*/  HGMMA.64x128x16.F32 R88, R180, gdesc[UR8].tnspB, R88, gsb0 ;  /* 0x41e00008b4587df0 */ /* 0x000fe20008000858 */
[----:B------:R-:W-:Y:S01]  /*db60*/  UIADD3 UR10, UR4, 0x80, URZ ;  /* 0x00000080040a7890 */ /* 0x000fe2000fffe03f */
[----:B-1----:R-:W-:Y:S01]  /*db70*/  FADD.FTZ R6, R6, R3 ;  /* 0x0000000306067221 */ /* 0x002fe20000010000 */
[----:B------:R-:W-:Y:S01]  /*db80*/  UMOV UR11, 0x40000040 ;  /* 0x40000040000b7882 */ /* 0x000fe20000000000 */
[----:B------:R-:W-:Y:S02]  /*db90*/  IMAD.U32 R3, RZ, RZ, UR6 ;  /* 0x00000006ff037e24 */ /* 0x000fe4000f8e00ff */
[----:B0-----:R-:W-:Y:S01]  /*dba0*/  FADD.FTZ R7, R5, R2 ;  /* 0x0000000205077221 */ /* 0x001fe20000010000 */
[----:B------:R-:W-:Y:S01]  /*dbb0*/  IMAD.MOV.U32 R2, RZ, RZ, RZ ;  /* 0x000000ffff027224 */ /* 0x000fe200078e00ff */
[----:B------:R-:W0:Y:S04]  /*dbc0*/  SHFL.BFLY PT, R5, R6, 0x1, 0x1f ;  /* 0x0c201f0006057f89 */ /* 0x000e2800000e0000 */
[----:B------:R-:W1:Y:S01]  /*dbd0*/  SHFL.BFLY PT, R8, R7, 0x1, 0x1f ;  /* 0x0c201f0007087f89 */ /* 0x000e6200000e0000 */
[----:B0-----:R-:W-:Y:S01]  /*dbe0*/  FADD.FTZ R10, R6, R5 ;  /* 0x00000005060a7221 */ /* 0x001fe20000010000 */
[----:B-1----:R-:W-:-:S04]  /*dbf0*/  FADD.FTZ R11, R7, R8 ;  /* 0x00000008070b7221 */ /* 0x002fc80000010000 */
[----:B------:R-:W-:Y:S01]  /*dc00*/  FSETP.NE.FTZ.AND P1, PT, R10, RZ, PT ;  /* 0x000000ff0a00720b */ /* 0x000fe20003f35000 */
[----:B------:R-:W-:Y:S01]  /*dc10*/  IMAD.MOV.U32 R8, RZ, RZ, RZ ;  /* 0x000000ffff087224 */ /* 0x000fe200078e00ff */
[----:B------:R-:W-:-:S11]  /*dc20*/  FSETP.NE.FTZ.AND P2, PT, R11, RZ, PT ;  /* 0x000000ff0b00720b */ /* 0x000fd60003f55000 */
[----:B------:R-:W0:Y:S01]  /*dc30*/  @P1 MUFU.LG2 R5, R10 ;  /* 0x0000000a00051308 */ /* 0x000e220000000c00 */
[----:B------:R-:W-:Y:S01]  /*dc40*/  @P1 FMUL.FTZ R3, R3, 0.69314718246459960938 ;  /* 0x3f31721803031820 */ /* 0x000fe20000410000 */
        /* <DEDUP_REMOVED lines=45> */
.L_x_7892:
        /* <DEDUP_REMOVED lines=37> */
[----:B------:R-:W-:Y:S01]  /*e170*/  USEL UR4, URZ, 0x1, UP0 ;  /* 0x000000013f047887 */ /* 0x000fe20008000000 */
        /* <DEDUP_REMOVED lines=33> */
[----:B------:R-:W-:-:S02]  /*e390*/  UIADD3 UR61, UR61, 0x1, URZ ;  /* 0x000000013d3d7890 */ /* 0x000fc4000fffe03f */
[----:B------:R-:W-:Y:S02]  /*e3a0*/  USEL UR38, UR38, URZ, UP0 ;  /* 0x0000003f26267287 */ /* 0x000fe40008000000 */
[----:B------:R-:W-:-:S12]  /*e3b0*/  ULOP3.LUT UR39, UR39, UR4, URZ, 0x3c, !UPT ;  /* 0x0000000427277292 */ /* 0x000fd8000f8e3c3f */
.L_x_7814:
[----:B------:R-:W0:Y:S01]  /*e3c0*/  S2R R5, SR_CgaCtaId ;  /* 0x0000000000057919 */ /* 0x000e220000008800 */
[----:B------:R-:W-:Y:S01]  /*e3d0*/  MOV R0, 0x400 ;  /* 0x0000040000007802 */ /* 0x000fe20000000f00 */
[----:B------:R-:W-:Y:S01]  /*e3e0*/  BSSY B0, `(.L_x_7893) ;  /* 0x00002e8000007945 */ /* 0x000fe20003800000 */
[----:B------:R-:W-:Y:S02]  /*e3f0*/  BAR.SYNC.DEFER_BLOCKING 0x5, 0x180 ;  /* 0x0146000000007b1d */ /* 0x000fe40000010000 */
[----:B0-----:R-:W-:-:S05]  /*e400*/  LEA R0, R5, R0, 0x18 ;  /* 0x0000000005007211 */ /* 0x001fca00078ec0ff */
[----:B------:R-:W0:Y:S02]  /*e410*/  LDS.128 R4, [R0+0x288d0] ;  /* 0x0288d00000047984 */ /* 0x000e240000000c00 */
[----:B0-----:R-:W-:Y:S02]  /*e420*/  R2UR UR6, R5 ;  /* 0x00000000050672ca */ /* 0x001fe400000e0000 */
[----:B------:R-:W-:Y:S02]  /*e430*/  R2UR UR5, R6 ;  /* 0x00000000060572ca */ /* 0x000fe400000e0000 */
[----:B------:R-:W-:Y:S01]  /*e440*/  R2UR UR7, R7 ;  /* 0x00000000070772ca */ /* 0x000fe200000e0000 */
[----:B------:R-:W-:Y:S06]  /*e450*/  BAR.ARV 0x4, 0x180 ;  /* 0x0106000000007b1d */ /* 0x000fec0000002000 */
[----:B------:R-:W-:Y:S08]  /*e460*/  @P0 BRA `(.L_x_7894) ;  /* 0x0000002000640947 */ /* 0x000ff00003800000 */
[----:B------:R-:W0:Y:S01]  /*e470*/  S2R R5, SR_SWINHI ;  /* 0x0000000000057919 */ /* 0x000e220000002f00 */
[----:B------:R-:W-:Y:S01]  /*e480*/  ULDC.64 UR10, c[0x0][0xc00] ;  /* 0x00030000000a7ab9 */ /* 0x000fe20000000a00 */
[----:B------:R-:W-:Y:S01]  /*e490*/  ULDC.64 UR8, c[0x0][0xc00] ;  /* 0x0003000000087ab9 */ /* 0x000fe20000000a00 */
[----:B------:R-:W1:Y:S01]  /*e4a0*/  LDC R45, c[0x0][0xbe8] ;  /* 0x0002fa00ff2d7b82 */ /* 0x000e620000000800 */
[----:B------:R-:W-:Y:S01]  /*e4b0*/  UIMAD.WIDE UR8, UR57, 0x4, UR8 ;  /* 0x00000004390878a5 */ /* 0x000fe2000f8e0208 */
[----:B------:R-:W-:Y:S02]  /*e4c0*/  MOV R32, R0 ;  /* 0x0000000000207202 */ /* 0x000fe40000000f00 */
[----:B0-----:R-:W-:-:S03]  /*e4d0*/  MOV R33, R5 ;  /* 0x0000000500217202 */ /* 0x001fc60000000f00 */
[----:B------:R-:W-:-:S03]  /*e4e0*/  IMAD.WIDE R4, R218, 0x2, R32 ;  /* 0x00000002da047825 */ /* 0x000fc600078e0220 */
[C---:B------:R-:W-:Y:S02]  /*e4f0*/  LOP3.LUT R7, R4.reuse, 0x380, RZ, 0xc0, !PT ;  /* 0x0000038004077812 */ /* 0x040fe400078ec0ff */
[C---:B------:R-:W-:Y:S02]  /*e500*/  IADD3 R8, P5, R4.reuse, 0x40, RZ ;  /* 0x0000004004087810 */ /* 0x040fe40007fbe0ff */
[----:B------:R-:W-:Y:S02]  /*e510*/  SHF.R.U64 R7, R7, 0x3, RZ ;  /* 0x0000000307077819 */ /* 0x000fe400000012ff */
[C---:B------:R-:W-:Y:S01]  /*e520*/  IADD3 R31, P6, R4.reuse, 0x20, RZ ;  /* 0x00000020041f7810 */ /* 0x040fe20007fde0ff */
[--C-:B------:R-:W-:Y:S01]  /*e530*/  IMAD.X R27, RZ, RZ, R5.reuse, P5 ;  /* 0x000000ffff1b7224 */ /* 0x100fe200028e0605 */
[C---:B------:R-:W-:Y:S02]  /*e540*/  IADD3 R35, P4, R4.reuse, 0x60, RZ ;  /* 0x0000006004237810 */ /* 0x040fe40007f9e0ff */
        /* <DEDUP_REMOVED lines=14> */
[----:B------:R-:W-:Y:S02]  /*e630*/  LOP3.LUT R10, R35, 0x380, RZ, 0xc0, !PT ;  /* 0x00000380230a7812 */ /* 0x000fe400078ec0ff */
[----:B------:R-:W-:Y:S02]  /*e640*/  LOP3.LUT R12, R37, 0x380, RZ, 0xc0, !PT ;  /* 0x00000380250c7812 */ /* 0x000fe400078ec0ff */
[----:B------:R-:W-:Y:S02]  /*e650*/  LOP3.LUT R26, R7, R8, RZ, 0x3c, !PT ;  /* 0x00000008071a7212 */ /* 0x000fe400078e3cff */
[----:B------:R-:W-:Y:S02]  /*e660*/  SHF.R.U64 R6, R6, 0x3, RZ ;  /* 0x0000000306067819 */ /* 0x000fe400000012ff */
[----:B------:R-:W-:-:S02]  /*e670*/  SHF.R.U64 R10, R10, 0x3, RZ ;  /* 0x000000030a0a7819 */ /* 0x000fc400000012ff */
[----:B------:R-:W-:Y:S02]  /*e680*/  LOP3.LUT R8, R39, 0x380, RZ, 0xc0, !PT ;  /* 0x0000038027087812 */ /* 0x000fe400078ec0ff */
[----:B------:R-:W-:Y:S02]  /*e690*/  SHF.R.U64 R12, R12, 0x3, RZ ;  /* 0x000000030c0c7819 */ /* 0x000fe400000012ff */
[----:B------:R-:W-:Y:S02]  /*e6a0*/  LOP3.LUT R28, R6, R31, RZ, 0x3c, !PT ;  /* 0x0000001f061c7212 */ /* 0x000fe400078e3cff */
[----:B------:R-:W-:Y:S02]  /*e6b0*/  LOP3.LUT R24, R10, R35, RZ, 0x3c, !PT ;  /* 0x000000230a187212 */ /* 0x000fe400078e3cff */
[----:B------:R-:W-:Y:S02]  /*e6c0*/  SHF.R.U64 R8, R8, 0x3, RZ ;  /* 0x0000000308087819 */ /* 0x000fe400000012ff */
[----:B------:R-:W-:-:S02]  /*e6d0*/  LOP3.LUT R10, R41, 0x380, RZ, 0xc0, !PT ;  /* 0x00000380290a7812 */ /* 0x000fc400078ec0ff */
[----:B------:R-:W-:Y:S02]  /*e6e0*/  LOP3.LUT R31, R34, 0x380, RZ, 0xc0, !PT ;  /* 0x00000380221f7812 */ /* 0x000fe400078ec0ff */
[----:B------:R-:W-:Y:S02]  /*e6f0*/  LOP3.LUT R14, R12, R37, RZ, 0x3c, !PT ;  /* 0x000000250c0e7212 */ /* 0x000fe400078e3cff */
[----:B------:R-:W-:Y:S02]  /*e700*/  LOP3.LUT R12, R8, R39, RZ, 0x3c, !PT ;  /* 0x00000027080c7212 */ /* 0x000fe400078e3cff */
[----:B------:R-:W-:Y:S02]  /*e710*/  MOV R30, R4 ;  /* 0x00000004001e7202 */ /* 0x000fe40000000f00 */
[----:B------:R-:W-:Y:S02]  /*e720*/  SHF.R.U64 R10, R10, 0x3, RZ ;  /* 0x000000030a0a7819 */ /* 0x000fe400000012ff */
[----:B------:R-:W-:-:S02]  /*e730*/  SHF.R.U64 R31, R31, 0x3, RZ ;  /* 0x000000031f1f7819 */ /* 0x000fc400000012ff */
[----:B------:R-:W-:Y:S02]  /*e740*/  F2FP.F16.F32.PACK_AB R4, R89, R88 ;  /* 0x000000585904723e */ /* 0x000fe400000000ff */
[----:B------:R-:W-:Y:S02]  /*e750*/  F2FP.F16.F32.PACK_AB R5, R3, R2 ;  /* 0x000000020305723e */ /* 0x000fe400000000ff */
[----:B------:R-:W-:Y:S02]  /*e760*/  F2FP.F16.F32.PACK_AB R6, R93, R92 ;  /* 0x0000005c5d06723e */ /* 0x000fe400000000ff */
[----:B------:R-:W-:Y:S01]  /*e770*/  F2FP.F16.F32.PACK_AB R7, R95, R94 ;  /* 0x0000005e5f07723e */ /* 0x000fe200000000ff */
[----:B------:R-:W-:Y:S01]  /*e780*/  BAR.SYNC.DEFER_BLOCKING 0x1, 0x100 ;  /* 0x0044000000007b1d */ /* 0x000fe20000010000 */
[----:B------:R-:W-:Y:S02]  /*e790*/  MOV R37, R14 ;  /* 0x0000000e00257202 */ /* 0x000fe40000000f00 */
[----:B------:R-:W-:-:S02]  /*e7a0*/  MOV R36, R12 ;  /* 0x0000000c00247202 */ /* 0x000fc40000000f00 */
[----:B------:R-:W-:Y:S02]  /*e7b0*/  LOP3.LUT R10, R10, R41, RZ, 0x3c, !PT ;  /* 0x000000290a0a7212 */ /* 0x000fe400078e3cff */
[----:B------:R-:W-:Y:S02]  /*e7c0*/  LOP3.LUT R8, R31, R34, RZ, 0x3c, !PT ;  /* 0x000000221f087212 */ /* 0x000fe400078e3cff */
[----:B------:R-:W-:Y:S02]  /*e7d0*/  MOV R40, R28 ;  /* 0x0000001c00287202 */ /* 0x000fe40000000f00 */
[----:B------:R-:W-:Y:S02]  /*e7e0*/  MOV R39, R26 ;  /* 0x0000001a00277202 */ /* 0x000fe40000000f00 */
[----:B------:R-:W-:Y:S02]  /*e7f0*/  MOV R38, R24 ;  /* 0x0000001800267202 */ /* 0x000fe40000000f00 */
[----:B------:R-:W-:-:S02]  /*e800*/  F2FP.F16.F32.PACK_AB R12, R97, R96 ;  /* 0x00000060610c723e */ /* 0x000fc400000000ff */
[----:B------:R-:W-:Y:S02]  /*e810*/  F2FP.F16.F32.PACK_AB R13, R99, R98 ;  /* 0x00000062630d723e */ /* 0x000fe400000000ff */
[----:B------:R-:W-:Y:S02]  /*e820*/  F2FP.F16.F32.PACK_AB R14, R101, R100 ;  /* 0x00000064650e723e */ /* 0x000fe400000000ff */
[----:B------:R-:W-:Y:S02]  /*e830*/  F2FP.F16.F32.PACK_AB R15, R103, R102 ;  /* 0x00000066670f723e */ /* 0x000fe400000000ff */
[----:B------:R-:W-:Y:S01]  /*e840*/  F2FP.F16.F32.PACK_AB R24, R105, R104 ;  /* 0x000000686918723e */ /* 0x000fe200000000ff */
[----:B------:R0:W-:Y:S01]  /*e850*/  STSM.16.M88.4 [R30], R4 ;  /* 0x000000041e007844 */ /* 0x0001e20000000200 */
[----:B------:R-:W-:Y:S02]  /*e860*/  F2FP.F16.F32.PACK_AB R25, R107, R106 ;  /* 0x0000006a6b19723e */ /* 0x000fe400000000ff */
[----:B------:R-:W-:Y:S01]  /*e870*/  F2FP.F16.F32.PACK_AB R26, R109, R108 ;  /* 0x0000006c6d1a723e */ /* 0x000fe200000000ff */
[----:B------:R2:W-:Y:S01]  /*e880*/  STSM.16.M88.4 [R40], R12 ;  /* 0x0000000c28007844 */ /* 0x0005e20000000200 */
[----:B------:R-:W-:-:S02]  /*e890*/  F2FP.F16.F32.PACK_AB R27, R111, R110 ;  /* 0x0000006e6f1b723e */ /* 0x000fc400000000ff */
[----:B------:R-:W-:Y:S02]  /*e8a0*/  F2FP.F16.F32.PACK_AB R28, R113, R112 ;  /* 0x00000070711c723e */ /* 0x000fe400000000ff */
[----:B------:R-:W-:Y:S01]  /*e8b0*/  F2FP.F16.F32.PACK_AB R29, R115, R114 ;  /* 0x00000072731d723e */ /* 0x000fe200000000ff */
[----:B------:R-:W-:Y:S01]  /*e8c0*/  STSM.16.M88.4 [R39], R24 ;  /* 0x0000001827007844 */ /* 0x000fe20000000200 */
[----:B------:R-:W-:Y:S02]  /*e8d0*/  F2FP.F16.F32.PACK_AB R31, R119, R118 ;  /* 0x00000076771f723e */ /* 0x000fe400000000ff */
[----:B------:R-:W-:Y:S02]  /*e8e0*/  MOV R35, R10 ;  /* 0x0000000a00237202 */ /* 0x000fe40000000f00 */
[----:B------:R-:W-:Y:S02]  /*e8f0*/  MOV R34, R8 ;  /* 0x0000000800227202 */ /* 0x000fe40000000f00 */
[----:B0-----:R-:W-:-:S02]  /*e900*/  F2FP.F16.F32.PACK_AB R30, R117, R116 ;  /* 0x00000074751e723e */ /* 0x001fc400000000ff */
[----:B------:R-:W-:Y:S02]  /*e910*/  F2FP.F16.F32.PACK_AB R4, R121, R120 ;  /* 0x000000787904723e */ /* 0x000fe400000000ff */
[----:B------:R-:W-:Y:S01]  /*e920*/  F2FP.F16.F32.PACK_AB R5, R123, R122 ;  /* 0x0000007a7b05723e */ /* 0x000fe200000000ff */
[----:B------:R0:W-:Y:S01]  /*e930*/  STSM.16.M88.4 [R38], R28 ;  /* 0x0000001c26007844 */ /* 0x0001e20000000200 */
[----:B------:R-:W-:Y:S02]  /*e940*/  F2FP.F16.F32.PACK_AB R6, R125, R124 ;  /* 0x0000007c7d06723e */ /* 0x000fe400000000ff */
[----:B------:R-:W-:Y:S02]  /*e950*/  F2FP.F16.F32.PACK_AB R7, R127, R126 ;  /* 0x0000007e7f07723e */ /* 0x000fe400000000ff */
[----:B------:R-:W-:Y:S02]  /*e960*/  F2FP.F16.F32.PACK_AB R8, R129, R128 ;  /* 0x000000808108723e */ /* 0x000fe400000000ff */
[----:B------:R-:W-:Y:S01]  /*e970*/  F2FP.F16.F32.PACK_AB R9, R131, R130 ;  /* 0x000000828309723e */ /* 0x000fe200000000ff */
[----:B------:R3:W-:Y:S01]  /*e980*/  STSM.16.M88.4 [R37], R4 ;  /* 0x0000000425007844 */ /* 0x0007e20000000200 */
[----:B------:R-:W-:-:S02]  /*e990*/  F2FP.F16.F32.PACK_AB R10, R133, R132 ;  /* 0x00000084850a723e */ /* 0x000fc400000000ff */
[----:B------:R-:W-:Y:S02]  /*e9a0*/  F2FP.F16.F32.PACK_AB R11, R135, R134 ;  /* 0x00000086870b723e */ /* 0x000fe400000000ff */
[----:B--2---:R-:W-:Y:S02]  /*e9b0*/  F2FP.F16.F32.PACK_AB R12, R137, R136 ;  /* 0x00000088890c723e */ /* 0x004fe400000000ff */
[----:B------:R-:W-:Y:S01]  /*e9c0*/  F2FP.F16.F32.PACK_AB R13, R139, R138 ;  /* 0x0000008a8b0d723e */ /* 0x000fe200000000ff */
[----:B------:R2:W-:Y:S01]  /*e9d0*/  STSM.16.M88.4 [R36], R8 ;  /* 0x0000000824007844 */ /* 0x0005e20000000200 */
[----:B------:R-:W-:Y:S01]  /*e9e0*/  F2FP.F16.F32.PACK_AB R14, R141, R140 ;  /* 0x0000008c8d0e723e */ /* 0x000fe200000000ff */
[----:B0-----:R-:W-:Y:S01]  /*e9f0*/  IMAD.U32 R28, RZ, RZ, UR8 ;  /* 0x00000008ff1c7e24 */ /* 0x001fe2000f8e00ff */
[----:B------:R-:W-:Y:S01]  /*ea00*/  F2FP.F16.F32.PACK_AB R15, R143, R142 ;  /* 0x0000008e8f0f723e */ /* 0x000fe200000000ff */
[----:B------:R-:W-:Y:S01]  /*ea10*/  IMAD.U32 R29, RZ, RZ, UR9 ;  /* 0x00000009ff1d7e24 */ /* 0x000fe2000f8e00ff */
[----:B------:R-:W-:Y:S01]  /*ea20*/  F2FP.F16.F32.PACK_AB R24, R145, R144 ;  /* 0x000000909118723e */ /* 0x000fe200000000ff */
[----:B------:R-:W-:Y:S01]  /*ea30*/  ULDC.64 UR8, c[0x0][0xc08] ;  /* 0x0003020000087ab9 */ /* 0x000fe20000000a00 */
[----:B------:R-:W-:Y:S01]  /*ea40*/  F2FP.F16.F32.PACK_AB R25, R147, R146 ;  /* 0x000000929319723e */ /* 0x000fe200000000ff */
[----:B------:R0:W-:Y:S01]  /*ea50*/  STSM.16.M88.4 [R35], R12 ;  /* 0x0000000c23007844 */ /* 0x0001e20000000200 */
[----:B------:R-:W-:-:S02]  /*ea60*/  F2FP.F16.F32.PACK_AB R26, R149, R148 ;  /* 0x00000094951a723e */ /* 0x000fc400000000ff */
[----:B------:R-:W-:Y:S02]  /*ea70*/  F2FP.F16.F32.PACK_AB R27, R151, R150 ;  /* 0x00000096971b723e */ /* 0x000fe400000000ff */
[----:B------:R-:W-:-:S03]  /*ea80*/  ISETP.NE.U32.AND P0, PT, RZ, UR10, PT ;  /* 0x0000000aff007c0c */ /* 0x000fc6000bf05070 */
[----:B------:R4:W-:Y:S01]  /*ea90*/  STSM.16.M88.4 [R34], R24 ;  /* 0x0000001822007844 */ /* 0x0009e20000000200 */
[----:B------:R-:W-:Y:S01]  /*eaa0*/  BAR.SYNC.DEFER_BLOCKING 0x1, 0x100 ;  /* 0x0044000000007b1d */ /* 0x000fe20000010000 */
[----:B------:R-:W-:-:S13]  /*eab0*/  ISETP.NE.AND.EX P0, PT, RZ, UR11, PT, P0 ;  /* 0x0000000bff007c0c */ /* 0x000fda000bf05300 */
[----:B------:R-:W4:Y:S01]  /*eac0*/  @P0 LDG.E R30, desc[UR36][R28.64] ;  /* 0x000000241c1e0981 */ /* 0x000f22000c1e1900 */
[----:B------:R-:W-:Y:S01]  /*ead0*/  UISETP.NE.U32.AND UP0, UPT, UR8, URZ, UPT ;  /* 0x0000003f0800728c */ /* 0x000fe2000bf05070 */
[----:B-1----:R-:W-:Y:S01]  /*eae0*/  ISETP.NE.AND P1, PT, R45, 0x1, PT ;  /* 0x000000012d00780c */ /* 0x002fe20003f25270 */
[----:B------:R-:W-:Y:S02]  /*eaf0*/  ULDC UR4, c[0x0][0xa88] ;  /* 0x0002a20000047ab9 */ /* 0x000fe40000000800 */
[----:B------:R-:W-:Y:S01]  /*eb00*/  UISETP.NE.AND.EX UP0, UPT, UR9, URZ, UPT, UP0 ;  /* 0x0000003f0900728c */ /* 0x000fe2000bf05300 */
[----:B------:R-:W-:Y:S01]  /*eb10*/  IMAD.U32 R44, RZ, RZ, UR4 ;  /* 0x00000004ff2c7e24 */ /* 0x000fe2000f8e00ff */
[----:B------:R-:W-:-:S04]  /*eb20*/  ULDC UR4, c[0x0][0xad4] ;  /* 0x0002b50000047ab9 */ /* 0x000fc80000000800 */
[----:B------:R-:W-:-:S04]  /*eb30*/  PLOP3.LUT P4, PT, PT, PT, UP0, 0x80, 0x0 ;  /* 0x000000000000781c */ /* 0x000fc80003f8f008 */
[----:B---3--:R-:W1:Y:S01]  /*eb40*/  @P1 LDC R6, c[0x0][0xbec] ;  /* 0x0002fb00ff061b82 */ /* 0x008e620000000800 */
[----:B------:R-:W-:Y:S02]  /*eb50*/  @UP0 ULDC.64 UR8, c[0x0][0xc08] ;  /* 0x0003020000080ab9 */ /* 0x000fe40000000a00 */
[----:B------:R-:W-:Y:S02]  /*eb60*/  @UP0 UIMAD.WIDE UR8, UR57, 0x4, UR8 ;  /* 0x00000004390808a5 */ /* 0x000fe4000f8e0208 */
[----:B------:R-:W-:-:S03]  /*eb70*/  UISETP.NE.AND UP0, UPT, UR54, URZ, UPT ;  /* 0x0000003f3600728c */ /* 0x000fc6000bf05270 */
[----:B--2---:R-:W2:Y:S01]  /*eb80*/  @P1 LDC R9, c[0x0][0xbf0] ;  /* 0x0002fc00ff091b82 */ /* 0x004ea20000000800 */
[----:B------:R-:W-:Y:S01]  /*eb90*/  USEL UR4, UR54, UR4, UP0 ;  /* 0x0000000436047287 */ /* 0x000fe20008000000 */
[----:B------:R-:W-:Y:S01]  /*eba0*/  IMAD.U32 R4, RZ, RZ, UR8 ;  /* 0x00000008ff047e24 */ /* 0x000fe2000f8e00ff */
[----:B------:R-:W-:Y:S01]  /*ebb0*/  UMOV UR19, 0x9b8 ;  /* 0x000009b800137882 */ /* 0x000fe20000000000 */
[----:B------:R-:W-:Y:S01]  /*ebc0*/  IMAD.U32 R5, RZ, RZ, UR9 ;  /* 0x00000009ff057e24 */ /* 0x000fe2000f8e00ff */
[----:B------:R-:W-:Y:S02]  /*ebd0*/  UISETP.GT.AND UP1, UPT, UR4, 0x1, UPT ;  /* 0x000000010400788c */ /* 0x000fe4000bf24270 */
[----:B------:R-:W-:Y:S02]  /*ebe0*/  UISETP.NE.U32.AND UP0, UPT, UR10, URZ, UPT ;  /* 0x0000003f0a00728c */ /* 0x000fe4000bf05070 */
[----:B------:R-:W-:Y:S01]  /*ebf0*/  USEL UR19, UR19, 0x978, UP1 ;  /* 0x0000097813137887 */ /* 0x000fe20008800000 */
[----:B0-----:R-:W-:Y:S01]  /*ec00*/  VIADD R13, R17, UR46 ;  /* 0x0000002e110d7c36 */ /* 0x001fe20008000000 */
[----:B------:R-:W-:Y:S01]  /*ec10*/  UISETP.NE.AND.EX UP0, UPT, UR11, URZ, UPT, UP0 ;  /* 0x0000003f0b00728c */ /* 0x000fe2000bf05300 */
[----:B------:R1:W5:Y:S01]  /*ec20*/  @P4 LDG.E R44, desc[UR36][R4.64] ;  /* 0x00000024042c4981 */ /* 0x000362000c1e1900 */
[----:B------:R-:W-:Y:S01]  /*ec30*/  UMOV UR4, URZ ;  /* 0x0000003f00047c82 */ /* 0x000fe20008000000 */
[----:B------:R-:W-:Y:S01]  /*ec40*/  USHF.R.S32.HI UR10, URZ, 0x1f, UR57 ;  /* 0x0000001f3f0a7899 */ /* 0x000fe20008011439 */
[----:B------:R-:W-:Y:S01]  /*ec50*/  IMAD.MOV.U32 R7, RZ, RZ, R13 ;  /* 0x000000ffff077224 */ /* 0x000fe200078e000d */
[----:B------:R-:W-:-:S02]  /*ec60*/  USEL UR8, UR57, URZ, !UP0 ;  /* 0x0000003f39087287 */ /* 0x000fc4000c000000 */
[----:B------:R-:W-:Y:S02]  /*ec70*/  USEL UR9, UR56, URZ, UP1 ;  /* 0x0000003f38097287 */ /* 0x000fe40008800000 */
[----:B------:R-:W-:Y:S01]  /*ec80*/  USEL UR18, UR10, URZ, !UP0 ;  /* 0x0000003f0a127287 */ /* 0x000fe2000c000000 */
[----:B------:R-:W-:Y:S02]  /*ec90*/  ULDC.64 UR12, c[0x0][UR19+0x220] ;  /* 0x00008800130c7abb */ /* 0x000fe40008000a00 */
[----:B------:R-:W-:Y:S01]  /*eca0*/  ULDC.64 UR10, c[0x0][UR19+0x218] ;  /* 0x00008600130a7abb */ /* 0x000fe20008000a00 */
[----:B-1----:R-:W-:Y:S01]  /*ecb0*/  @P1 IMAD.HI.U32 R4, R13, R6, RZ ;  /* 0x000000060d041227 */ /* 0x002fe200078e00ff */
[----:B------:R-:W-:Y:S01]  /*ecc0*/  ULDC.64 UR14, c[0x0][UR19+0x228] ;  /* 0x00008a00130e7abb */ /* 0x000fe20008000a00 */
[----:B------:R-:W-:Y:S02]  /*ecd0*/  UIMAD UR13, UR13, UR8, URZ ;  /* 0x000000080d0d72a4 */ /* 0x000fe4000f8e023f */
[----:B------:R-:W-:Y:S01]  /*ece0*/  UIMAD.WIDE.U32 UR16, UR10, UR55, URZ ;  /* 0x000000370a1072a5 */ /* 0x000fe2000f8e003f */
[----:B--2---:R-:W-:Y:S01]  /*ecf0*/  @P1 SHF.R.U32.HI R7, RZ, R9, R4 ;  /* 0x00000009ff071219 */ /* 0x004fe20000011604 */
[----:B------:R-:W-:-:S02]  /*ed00*/  UIMAD UR20, UR11, UR55, URZ ;  /* 0x000000370b1472a4 */ /* 0x000fc4000f8e023f */
[----:B------:R-:W-:Y:S02]  /*ed10*/  UIMAD.WIDE.U32 UR10, UR12, UR8, URZ ;  /* 0x000000080c0a72a5 */ /* 0x000fe4000f8e003f */
[----:B------:R-:W-:Y:S01]  /*ed20*/  UIMAD.WIDE.U32 UR22, UR14, UR9, URZ ;  /* 0x000000090e1672a5 */ /* 0x000fe2000f8e003f */
[----:B------:R-:W-:Y:S01]  /*ed30*/  IMAD.MOV R6, RZ, RZ, -R7 ;  /* 0x000000ffff067224 */ /* 0x000fe200078e0a07 */
[----:B------:R-:W-:Y:S02]  /*ed40*/  UIMAD UR9, UR15, UR9, URZ ;  /* 0x000000090f0972a4 */ /* 0x000fe4000f8e023f */
[----:B------:R-:W-:Y:S01]  /*ed50*/  UIMAD UR13, UR12, UR18, UR13 ;  /* 0x000000120c0d72a4 */ /* 0x000fe2000f8e020d */
[----:B------:R-:W-:Y:S01]  /*ed60*/  IMAD R9, R45, R6, R13 ;  /* 0x000000062d097224 */ /* 0x000fe200078e020d */
[----:B------:R-:W-:Y:S01]  /*ed70*/  UIADD3 UR20, UR17, UR20, URZ ;  /* 0x0000001411147290 */ /* 0x000fe2000fffe03f */
[----:B------:R-:W-:Y:S02]  /*ed80*/  IMAD.U32 R4, RZ, RZ, UR22 ;  /* 0x00000016ff047e24 */ /* 0x000fe4000f8e00ff */
[----:B------:R-:W-:Y:S01]  /*ed90*/  IMAD.U32 R5, RZ, RZ, UR23 ;  /* 0x00000017ff057e24 */ /* 0x000fe2000f8e00ff */
[----:B------:R-:W-:-:S02]  /*eda0*/  SHF.R.S32.HI R5, RZ, 0x1f, R7 ;  /* 0x0000001fff057819 */ /* 0x000fc40000011407 */
[----:B------:R-:W-:Y:S02]  /*edb0*/  SHF.R.S32.HI R6, RZ, 0x1f, R9 ;  /* 0x0000001fff067819 */ /* 0x000fe40000011409 */
[----:B----4-:R-:W-:-:S13]  /*edc0*/  @P0 R2UR UR4, R30 ;  /* 0x000000001e0402ca */ /* 0x010fda00000e0000 */
[----:B------:R-:W-:Y:S02]  /*edd0*/  UIADD3 UR16, UP0, UP2, UR10, UR16, UR4 ;  /* 0x000000100a107290 */ /* 0x000fe4000fa1e004 */
[----:B------:R-:W-:Y:S02]  /*ede0*/  UIADD3 UR10, UR23, UR9, URZ ;  /* 0x00000009170a7290 */ /* 0x000fe4000fffe03f */
[----:B------:R-:W-:Y:S02]  /*edf0*/  UIADD3 UR9, UR11, UR13, URZ ;  /* 0x0000000d0b097290 */ /* 0x000fe4000fffe03f */
[----:B------:R-:W-:Y:S01]  /*ee00*/  USHF.R.S32.HI UR14, URZ, 0x1f, UR4 ;  /* 0x0000001f3f0e7899 */ /* 0x000fe20008011404 */
[----:B------:R-:W-:Y:S01]  /*ee10*/  IADD3 R4, P2, P3, R7, UR16, R4 ;  /* 0x0000001007047c10 */ /* 0x000fe2000fb5e004 */
[----:B------:R-:W-:Y:S01]  /*ee20*/  IMAD.U32 R8, RZ, RZ, UR10 ;  /* 0x0000000aff087e24 */ /* 0x000fe2000f8e00ff */
[----:B------:R-:W-:Y:S01]  /*ee30*/  ULDC.64 UR10, c[0x0][UR19+0x210] ;  /* 0x00008400130a7abb */ /* 0x000fe20008000a00 */
[----:B------:R-:W-:Y:S01]  /*ee40*/  UIADD3.X UR9, UR9, UR20, UR14, UP0, UP2 ;  /* 0x0000001409097290 */ /* 0x000fe200087e440e */
[----:B------:R-:W-:Y:S01]  /*ee50*/  IMAD R7, R9, UR11, RZ ;  /* 0x0000000b09077c24 */ /* 0x000fe2000f8e02ff */
[----:B------:R-:W-:Y:S01]  /*ee60*/  ULDC.64 UR12, c[0x0][0xba8] ;  /* 0x0002ea00000c7ab9 */ /* 0x000fe20000000a00 */
[----:B------:R-:W-:Y:S01]  /*ee70*/  @!UP1 ULDC UR12, c[0x0][0xb50] ;  /* 0x0002d400000c9ab9 */ /* 0x000fe20000000800 */
[----:B------:R-:W-:Y:S01]  /*ee80*/  @!UP1 ULDC UR13, c[0x0][0xb54] ;  /* 0x0002d500000d9ab9 */ /* 0x000fe20000000800 */
[----:B------:R-:W-:Y:S01]  /*ee90*/  IMAD R7, R6, UR10, R7 ;  /* 0x0000000a06077c24 */ /* 0x000fe2000f8e0207 */
[----:B------:R-:W-:-:S03]  /*eea0*/  IADD3.X R5, R5, UR9, R8, P2, P3 ;  /* 0x0000000905057c10 */ /* 0x000fc600097e6408 */
        /* <DEDUP_REMOVED lines=9> */
.L_x_7895:
[----:B------:R-:W-:Y:S01]  /*ef40*/  SHFL.IDX PT, R4, R8, RZ, 0x1c1f ;  /* 0x001c1fff08047589 */ /* 0x000fe200000e0000 */
[----:B------:R-:W-:Y:S01]  /*ef50*/  VIADD R11, R217, UR46 ;  /* 0x0000002ed90b7c36 */ /* 0x000fe20008000000 */
[----:B------:R-:W-:Y:S01]  /*ef60*/  LOP3.LUT P0, RZ, R199, 0x3, RZ, 0xc0, !PT ;  /* 0x00000003c7ff7812 */ /* 0x000fe2000780c0ff */
[----:B-----5:R-:W-:Y:S01]  /*ef70*/  IMAD R44, R44, R45, RZ ;  /* 0x0000002d2c2c7224 */ /* 0x020fe200078e02ff */
[----:B------:R-:W0:Y:S01]  /*ef80*/  SHFL.IDX PT, R5, R10, RZ, 0x1c1f ;  /* 0x001c1fff0a057589 */ /* 0x000e2200000e0000 */
[C---:B------:R-:W-:Y:S01]  /*ef90*/  VIADD R9, R11.reuse, 0x8 ;  /* 0x000000080b097836 */ /* 0x040fe20000000000 */
[----:B------:R-:W-:Y:S02]  /*efa0*/  PLOP3.LUT P3, PT, PT, PT, UP1, 0x80, 0x0 ;  /* 0x000000000000781c */ /* 0x000fe40003f6f018 */
[----:B------:R-:W-:Y:S01]  /*efb0*/  SHFL.IDX PT, R6, R8, 0x1, 0x1c1f ;  /* 0x003c1f0008067f89 */ /* 0x000fe200000e0000 */
[-C--:B------:R-:W-:Y:S02]  /*efc0*/  ISETP.GE.OR P2, PT, R11, R44.reuse, P0 ;  /* 0x0000002c0b00720c */ /* 0x080fe40000746670 */
[-C--:B------:R-:W-:Y:S01]  /*efd0*/  ISETP.GE.OR P0, PT, R9, R44.reuse, P0 ;  /* 0x0000002c0900720c */ /* 0x080fe20000706670 */
[----:B------:R-:W1:Y:S10]  /*efe0*/  SHFL.IDX PT, R7, R10, 0x1, 0x1c1f ;  /* 0x003c1f000a077f89 */ /* 0x000e7400000e0000 */
[----:B0-----:R0:W-:Y:S01]  /*eff0*/  @!P2 ST.E desc[UR36][R4.64], R21 ;  /* 0x000000150400a985 */ /* 0x0011e2000c101924 */
[----:B------:R-:W-:-:S03]  /*f000*/  ISETP.GE.AND P2, PT, R11, R44, PT ;  /* 0x0000002c0b00720c */ /* 0x000fc60003f46270 */
[----:B-1----:R0:W-:Y:S01]  /*f010*/  @!P0 ST.E desc[UR36][R6.64], R20 ;  /* 0x0000001406008985 */ /* 0x0021e2000c101924 */
[----:B------:R-:W-:Y:S01]  /*f020*/  ISETP.GE.AND P0, PT, R9, R44, PT ;  /* 0x0000002c0900720c */ /* 0x000fe20003f06270 */
[----:B------:R-:W-:-:S12]  /*f030*/  @P3 BRA `(.L_x_7896) ;  /* 0x00000008008c3947 */ /* 0x000fd80003800000 */
[----:B------:R-:W-:Y:S01]  /*f040*/  IMAD R3, R198, 0x40, R18 ;  /* 0x00000040c6037824 */ /* 0x000fe200078e0212 */
[----:B0-----:R-:W0:Y:S01]  /*f050*/  @P1 LDC R20, c[0x0][0xbec] ;  /* 0x0002fb00ff141b82 */ /* 0x001e220000000800 */
[----:B------:R-:W-:Y:S02]  /*f060*/  ULDC.64 UR12, c[0x0][0xaa0] ;  /* 0x0002a800000c7ab9 */ /* 0x000fe40000000a00 */
[----:B------:R-:W-:-:S03]  /*f070*/  IMAD.WIDE R32, R3, 0x2, R32 ;  /* 0x0000000203207825 */ /* 0x000fc600078e0220 */
[C---:B------:R-:W-:Y:S01]  /*f080*/  IADD3 R9, P6, R32.reuse, 0x1000, RZ ;  /* 0x0000100020097810 */ /* 0x040fe20007fde0ff */
[----:B------:R-:W-:Y:S01]  /*f090*/  UIMAD UR9, UR14, UR12, URZ ;  /* 0x0000000c0e0972a4 */ /* 0x000fe2000f8e023f */
[C---:B------:R-:W-:Y:S02]  /*f0a0*/  IADD3 R13, P5, R32.reuse, 0x2000, RZ ;  /* 0x00002000200d7810 */ /* 0x040fe40007fbe0ff */
[----:B------:R-:W-:Y:S01]  /*f0b0*/  LOP3.LUT R8, R9, 0x380, RZ, 0xc0, !PT ;  /* 0x0000038009087812 */ /* 0x000fe200078ec0ff */
[----:B------:R-:W-:Y:S01]  /*f0c0*/  UIMAD.WIDE.U32 UR10, UR4, UR12, URZ ;  /* 0x0000000c040a72a5 */ /* 0x000fe2000f8e003f */
[----:B------:R-:W-:Y:S02]  /*f0d0*/  IADD3 R25, P4, R32, 0x3000, RZ ;  /* 0x0000300020197810 */ /* 0x000fe40007f9e0ff */
[----:B------:R-:W-:Y:S01]  /*f0e0*/  SHF.R.U64 R8, R8, 0x3, RZ ;  /* 0x0000000308087819 */ /* 0x000fe200000012ff */
[----:B------:R-:W-:Y:S01]  /*f0f0*/  UIMAD UR9, UR4, UR13, UR9 ;  /* 0x0000000d040972a4 */ /* 0x000fe2000f8e0209 */
[----:B------:R-:W-:-:S02]  /*f100*/  IADD3 R29, P3, R32, 0x4000, RZ ;  /* 0x00004000201d7810 */ /* 0x000fc40007f7e0ff */
[----:B------:R-:W-:Y:S01]  /*f110*/  LOP3.LUT R8, R8, R9, RZ, 0x3c, !PT ;  /* 0x0000000908087212 */ /* 0x000fe200078e3cff */
[--C-:B------:R-:W-:Y:S01]  /*f120*/  IMAD.X R9, RZ, RZ, R33.reuse, P6 ;  /* 0x000000ffff097224 */ /* 0x100fe200030e0621 */
[C---:B------:R-:W-:Y:S01]  /*f130*/  IADD3 R3, P6, R32.reuse, 0x7000, RZ ;  /* 0x0000700020037810 */ /* 0x040fe20007fde0ff */
[----:B------:R-:W-:Y:S01]  /*f140*/  UIADD3 UR11, UR11, UR9, URZ ;  /* 0x000000090b0b7290 */ /* 0x000fe2000fffe03f */
[C---:B------:R-:W-:Y:S01]  /*f150*/  IADD3 R35, P2, R32.reuse, 0x5000, RZ ;  /* 0x0000500020237810 */ /* 0x040fe20007f5e0ff */
[----:B------:R-:W-:Y:S01]  /*f160*/  ULDC.64 UR12, c[0x0][0xae8] ;  /* 0x0002ba00000c7ab9 */ /* 0x000fe20000000a00 */
[----:B------:R-:W-:Y:S01]  /*f170*/  LOP3.LUT R2, R3, 0x380, RZ, 0xc0, !PT ;  /* 0x0000038003027812 */ /* 0x000fe200078ec0ff */
[----:B------:R-:W-:Y:S01]  /*f180*/  USHF.R.S32.HI UR4, URZ, 0x1f, UR8 ;  /* 0x0000001f3f047899 */ /* 0x000fe20008011408 */
[----:B------:R-:W-:Y:S01]  /*f190*/  IADD3 R37, P0, R32, 0x6000, RZ ;  /* 0x0000600020257810 */ /* 0x000fe20007f1e0ff */
[----:B------:R-:W-:Y:S01]  /*f1a0*/  IMAD.X R41, RZ, RZ, R33, P6 ;  /* 0x000000ffff297224 */ /* 0x000fe200030e0621 */
[----:B------:R-:W-:Y:S01]  /*f1b0*/  SHF.R.U64 R2, R2, 0x3, RZ ;  /* 0x0000000302027819 */ /* 0x000fe200000012ff */
[----:B------:R-:W-:Y:S01]  /*f1c0*/  UIMAD.WIDE.U32 UR10, UR55, UR12, UR10 ;  /* 0x0000000c370a72a5 */ /* 0x000fe2000f8e000a */
[----:B------:R-:W-:Y:S01]  /*f1d0*/  LOP3.LUT R12, R13, 0x380, RZ, 0xc0, !PT ;  /* 0x000003800d0c7812 */ /* 0x000fe200078ec0ff */
[----:B------:R-:W5:Y:S01]  /*f1e0*/  LD.E.128 R8, desc[UR36][R8.64] ;  /* 0x0000002408087980 */ /* 0x000f62000c101d00 */
[----:B------:R-:W-:-:S02]  /*f1f0*/  LOP3.LUT R40, R2, R3, RZ, 0x3c, !PT ;  /* 0x0000000302287212 */ /* 0x000fc400078e3cff */
[----:B------:R-:W1:Y:S01]  /*f200*/  @P1 LDC R3, c[0x0][0xbf0] ;  /* 0x0002fc00ff031b82 */ /* 0x000e620000000800 */
[----:B------:R-:W-:Y:S01]  /*f210*/  IMAD R2, R22, 0x20, R198 ;  /* 0x0000002016027824 */ /* 0x000fe200078e02c6 */
[----:B------:R-:W-:Y:S01]  /*f220*/  UIMAD UR11, UR55, UR13, UR11 ;  /* 0x0000000d370b72a4 */ /* 0x000fe2000f8e020b */
[----:B------:R-:W-:Y:S01]  /*f230*/  LOP3.LUT R24, R25, 0x380, RZ, 0xc0, !PT ;  /* 0x0000038019187812 */ /* 0x000fe200078ec0ff */
[----:B------:R-:W5:Y:S01]  /*f240*/  LD.E.128 R40, desc[UR36][R40.64] ;  /* 0x0000002428287980 */ /* 0x000f62000c101d00 */
[----:B------:R-:W-:Y:S01]  /*f250*/  VIADD R47, R2, UR46 ;  /* 0x0000002e022f7c36 */ /* 0x000fe20008000000 */
[----:B------:R-:W-:Y:S01]  /*f260*/  ULDC.64 UR12, c[0x0][0xaf0] ;  /* 0x0002bc00000c7ab9 */ /* 0x000fe20000000a00 */
[----:B------:R-:W-:Y:S01]  /*f270*/  LOP3.LUT R28, R29, 0x380, RZ, 0xc0, !PT ;  /* 0x000003801d1c7812 */ /* 0x000fe200078ec0ff */
[----:B------:R-:W-:Y:S01]  /*f280*/  UIMAD UR4, UR4, UR12, URZ ;  /* 0x0000000c040472a4 */ /* 0x000fe2000f8e023f */
[----:B0-----:R-:W-:Y:S01]  /*f290*/  @P1 IMAD.HI.U32 R2, R47, R20, RZ ;  /* 0x000000142f021227 */ /* 0x001fe200078e00ff */
[----:B------:R-:W-:-:S02]  /*f2a0*/  LOP3.LUT R34, R35, 0x380, RZ, 0xc0, !PT ;  /* 0x0000038023227812 */ /* 0x000fc400078ec0ff */
[----:B------:R-:W-:Y:S02]  /*f2b0*/  LOP3.LUT R36, R37, 0x380, RZ, 0xc0, !PT ;  /* 0x0000038025247812 */ /* 0x000fe400078ec0ff */
[----:B------:R-:W-:Y:S01]  /*f2c0*/  LOP3.LUT R5, R32, 0x380, RZ, 0xc0, !PT ;  /* 0x0000038020057812 */ /* 0x000fe200078ec0ff */
[----:B------:R-:W-:Y:S01]  /*f2d0*/  IMAD.MOV.U32 R21, RZ, RZ, R47 ;  /* 0x000000ffff157224 */ /* 0x000fe200078e002f */
[----:B------:R-:W-:Y:S01]  /*f2e0*/  SHF.R.U64 R12, R12, 0x3, RZ ;  /* 0x000000030c0c7819 */ /* 0x000fe200000012ff */
[----:B------:R-:W-:Y:S01]  /*f2f0*/  UIMAD UR4, UR8, UR13, UR4 ;  /* 0x0000000d080472a4 */ /* 0x000fe2000f8e0204 */
[----:B------:R-:W-:Y:S01]  /*f300*/  SHF.R.U64 R24, R24, 0x3, RZ ;  /* 0x0000000318187819 */ /* 0x000fe200000012ff */
[----:B------:R-:W-:Y:S01]  /*f310*/  UIMAD.WIDE.U32 UR8, UR8, UR12, UR10 ;  /* 0x0000000c080872a5 */ /* 0x000fe2000f8e000a */
[----:B------:R-:W-:Y:S02]  /*f320*/  SHF.R.U64 R28, R28, 0x3, RZ ;  /* 0x000000031c1c7819 */ /* 0x000fe400000012ff */
[----:B------:R-:W-:-:S02]  /*f330*/  SHF.R.U64 R34, R34, 0x3, RZ ;  /* 0x0000000322227819 */ /* 0x000fc400000012ff */
[----:B------:R-:W-:Y:S02]  /*f340*/  SHF.R.U64 R36, R36, 0x3, RZ ;  /* 0x0000000324247819 */ /* 0x000fe400000012ff */
[----:B------:R-:W-:Y:S02]  /*f350*/  SHF.R.U64 R5, R5, 0x3, RZ ;  /* 0x0000000305057819 */ /* 0x000fe400000012ff */
[----:B-1----:R-:W-:Y:S01]  /*f360*/  @P1 SHF.R.U32.HI R21, RZ, R3, R2 ;  /* 0x00000003ff151219 */ /* 0x002fe20000011602 */
        /* <DEDUP_REMOVED lines=12> */
[----:B------:R-:W-:Y:S01]  /*f430*/  IMAD.MOV.U32 R5, RZ, RZ, R33 ;  /* 0x000000ffff057224 */ /* 0x000fe200078e0021 */
[--C-:B------:R-:W-:Y:S01]  /*f440*/  SHF.R.S32.HI R20, RZ, 0x1f, R21.reuse ;  /* 0x0000001fff147819 */ /* 0x100fe20000011415 */
[----:B------:R-:W-:Y:S01]  /*f450*/  IMAD.MOV R46, RZ, RZ, -R21 ;  /* 0x000000ffff2e7224 */ /* 0x000fe200078e0a15 */
[----:B------:R-:W-:Y:S01]  /*f460*/  ULDC.64 UR10, c[0x0][0xae0] ;  /* 0x0002b800000a7ab9 */ /* 0x000fe20000000a00 */
[----:B------:R-:W-:Y:S01]  /*f470*/  IMAD.U32 R3, RZ, RZ, UR9 ;  /* 0x00000009ff037e24 */ /* 0x000fe2000f8e00ff */
[----:B------:R-:W5:Y:S01]  /*f480*/  LD.E.128 R12, desc[UR36][R12.64] ;  /* 0x000000240c0c7980 */ /* 0x000f62000c101d00 */
[----:B------:R-:W-:-:S02]  /*f490*/  IMAD R20, R20, UR10, RZ ;  /* 0x0000000a14147c24 */ /* 0x000fc4000f8e02ff */
[----:B------:R-:W-:Y:S01]  /*f4a0*/  IMAD R45, R45, R46, R47 ;  /* 0x0000002e2d2d7224 */ /* 0x000fe200078e022f */
[----:B------:R-:W5:Y:S01]  /*f4b0*/  LD.E.128 R4, desc[UR36][R4.64] ;  /* 0x0000002404047980 */ /* 0x000f62000c101d00 */
[----:B------:R-:W-:Y:S01]  /*f4c0*/  IMAD.U32 R2, RZ, RZ, UR8 ;  /* 0x00000008ff027e24 */ /* 0x000fe2000f8e00ff */
[----:B------:R-:W-:Y:S01]  /*f4d0*/  ULDC.64 UR8, c[0x0][0xad8] ;  /* 0x0002b60000087ab9 */ /* 0x000fe20000000a00 */
[----:B------:R-:W-:Y:S01]  /*f4e0*/  IMAD.U32 R3, RZ, RZ, UR4 ;  /* 0x00000004ff037e24 */ /* 0x000fe2000f8e00ff */
[----:B------:R-:W5:Y:S01]  /*f4f0*/  LD.E.128 R24, desc[UR36][R24.64] ;  /* 0x0000002418187980 */ /* 0x000f62000c101d00 */
[----:B------:R-:W-:-:S03]  /*f500*/  IMAD R47, R21, UR11, R20 ;  /* 0x0000000b152f7c24 */ /* 0x000fc6000f8e0214 */
[----:B------:R-:W5:Y:S01]  /*f510*/  LD.E.128 R28, desc[UR36][R28.64] ;  /* 0x000000241c1c7980 */ /* 0x000f62000c101d00 */
[----:B------:R-:W-:-:S03]  /*f520*/  SHF.R.S32.HI R20, RZ, 0x1f, R45 ;  /* 0x0000001fff147819 */ /* 0x000fc6000001142d */
[----:B------:R-:W5:Y:S04]  /*f530*/  LD.E.128 R32, desc[UR36][R34.64] ;  /* 0x0000002422207980 */ /* 0x000f68000c101d00 */
[----:B------:R-:W5:Y:S01]  /*f540*/  LD.E.128 R36, desc[UR36][R36.64] ;  /* 0x0000002424247980 */ /* 0x000f62000c101d00 */
[----:B------:R-:W-:Y:S01]  /*f550*/  IMAD.WIDE.U32 R2, R21, UR10, R2 ;  /* 0x0000000a15027c25 */ /* 0x000fe2000f8e0002 */
        /* <DEDUP_REMOVED lines=8> */
[----:B------:R-:W-:Y:S02]  /*f5e0*/  VIADD R49, R198, UR46 ;  /* 0x0000002ec6317c36 */ /* 0x000fe40008000000 */
[C---:B------:R-:W-:Y:S02]  /*f5f0*/  IMAD R47, R45.reuse, UR9, R20 ;  /* 0x000000092d2f7c24 */ /* 0x040fe4000f8e0214 */
[----:B------:R-:W-:Y:S01]  /*f600*/  IMAD.WIDE.U32 R2, R45, UR8, R2 ;  /* 0x000000082d027c25 */ /* 0x000fe2000f8e0002 */
[----:B------:R-:W-:Y:S01]  /*f610*/  ISETP.GE.AND P2, PT, R49, R44, PT ;  /* 0x0000002c3100720c */ /* 0x000fe20003f46270 */
[----:B------:R-:W-:Y:S02]  /*f620*/  ULDC.64 UR8, c[0x0][0xa80] ;  /* 0x0002a00000087ab9 */ /* 0x000fe40000000a00 */
[----:B------:R-:W-:Y:S01]  /*f630*/  VIADD R0, R0, 0x28820 ;  /* 0x0002882000007836 */ /* 0x000fe20000000000 */
[----:B------:R-:W-:Y:S01]  /*f640*/  LEA R45, P3, R2, UR8, 0x1 ;  /* 0x00000008022d7c11 */ /* 0x000fe2000f8608ff */
[----:B------:R-:W-:-:S02]  /*f650*/  IMAD.IADD R3, R3, 0x1, R47 ;  /* 0x0000000103037824 */ /* 0x000fc400078e022f */
[----:B------:R-:W-:Y:S01]  /*f660*/  VIADD R21, R49, 0x20 ;  /* 0x0000002031157836 */ /* 0x000fe20000000000 */
[----:B------:R-:W-:Y:S02]  /*f670*/  PRMT R0, RZ, 0x654, R0 ;  /* 0x00000654ff007816 */ /* 0x000fe40000000000 */
[----:B------:R-:W-:Y:S02]  /*f680*/  LEA.HI.X R46, R2, UR9, R3, 0x1, P3 ;  /* 0x00000009022e7c11 */ /* 0x000fe400098f0c03 */
[-C--:B------:R-:W-:Y:S01]  /*f690*/  ISETP.GE.AND P0, PT, R21, R44.reuse, PT ;  /* 0x0000002c1500720c */ /* 0x080fe20003f06270 */
[----:B------:R-:W-:Y:S01]  /*f6a0*/  VIADD R21, R49, 0x40 ;  /* 0x0000004031157836 */ /* 0x000fe20000000000 */
[----:B0-----:R0:W-:Y:S01]  /*f6b0*/  SYNCS.ARRIVE.TRANS64.RED.A1T0 RZ, [R0+URZ], RZ ;  /* 0x000000ff00ff79a7 */ /* 0x0011e2000810043f */
[----:B------:R1:W2:Y:S01]  /*f6c0*/  SHFL.IDX PT, R20, R45, RZ, 0x181f ;  /* 0x00181fff2d147589 */ /* 0x0002a200000e0000 */
[----:B------:R-:W-:Y:S02]  /*f6d0*/  BSSY B1, `(.L_x_7897) ;  /* 0x000000d000017945 */ /* 0x000fe40003800000 */
[----:B------:R-:W-:Y:S01]  /*f6e0*/  ISETP.GE.AND P1, PT, R21, R44, PT ;  /* 0x0000002c1500720c */ /* 0x000fe20003f26270 */
[----:B0-----:R1:W0:Y:S01]  /*f6f0*/  SHFL.IDX PT, R0, R46, RZ, 0x181f ;  /* 0x00181fff2e007589 */ /* 0x00122200000e0000 */
[----:B------:R-:W-:Y:S11]  /*f700*/  @P2 BRA `(.L_x_7898) ;  /* 0x0000000000242947 */ /* 0x000ff60003800000 */
[----:B------:R-:W-:Y:S02]  /*f710*/  ULDC UR4, c[0x0][0xac8] ;  /* 0x0002b20000047ab9 */ /* 0x000fe40000000800 */
[----:B------:R-:W-:Y:S02]  /*f720*/  ISETP.GE.AND P2, PT, R18, UR4, PT ;  /* 0x0000000412007c0c */ /* 0x000fe4000bf46270 */
[----:B------:R-:W-:-:S11]  /*f730*/  ISETP.GE.AND P3, PT, R19, UR4, PT ;  /* 0x0000000413007c0c */ /* 0x000fd6000bf66270 */
[CC--:B--2---:R-:W-:Y:S02]  /*f740*/  @!P2 LEA R2, P4, R18.reuse, R20.reuse, 0x1 ;  /* 0x000000141202a211 */ /* 0x0c4fe400078808ff */
[C---:B------:R-:W-:Y:S02]  /*f750*/  @!P3 LEA R20, P5, R19.reuse, R20, 0x1 ;  /* 0x000000141314b211 */ /* 0x040fe400078a08ff */
[-C--:B0-----:R-:W-:Y:S02]  /*f760*/  @!P2 LEA.HI.X R3, R18, R0.reuse, R221, 0x1, P4 ;  /* 0x000000001203a211 */ /* 0x081fe400020f0cdd */
[----:B------:R-:W-:-:S03]  /*f770*/  @!P3 LEA.HI.X R21, R19, R0, R220, 0x1, P5 ;  /* 0x000000001315b211 */ /* 0x000fc600028f0cdc */
[----:B-----5:R3:W-:Y:S04]  /*f780*/  @!P2 ST.E.128 desc[UR36][R2.64], R4 ;  /* 0x000000040200a985 */ /* 0x0207e8000c101d24 */
[----:B------:R3:W-:Y:S02]  /*f790*/  @!P3 ST.E.128 desc[UR36][R20.64], R28 ;  /* 0x0000001c1400b985 */ /* 0x0007e4000c101d24 */
.L_x_7898:
[----:B------:R-:W-:Y:S05]  /*f7a0*/  BSYNC B1 ;  /* 0x0000000000017941 */ /* 0x000fea0003800000 */
.L_x_7897:
[----:B0-----:R0:W4:Y:S01]  /*f7b0*/  SHFL.IDX PT, R0, R46, 0x1, 0x181f ;  /* 0x00381f002e007f89 */ /* 0x00112200000e0000 */
[----:B------:R-:W-:Y:S03]  /*f7c0*/  BSSY B1, `(.L_x_7899) ;  /* 0x000000c000017945 */ /* 0x000fe60003800000 */
[----:B---3-5:R0:W3:Y:S01]  /*f7d0*/  SHFL.IDX PT, R4, R45, 0x1, 0x181f ;  /* 0x00381f002d047f89 */ /* 0x0280e200000e0000 */
[----:B------:R-:W-:Y:S05]  /*f7e0*/  @P0 BRA `(.L_x_7900) ;  /* 0x0000000000240947 */ /* 0x000fea0003800000 */
[----:B------:R-:W-:Y:S02]  /*f7f0*/  ULDC UR4, c[0x0][0xac8] ;  /* 0x0002b20000047ab9 */ /* 0x000fe40000000800 */
[----:B------:R-:W-:Y:S02]  /*f800*/  ISETP.GE.AND P3, PT, R18, UR4, PT ;  /* 0x0000000412007c0c */ /* 0x000fe4000bf66270 */
[----:B------:R-:W-:-:S11]  /*f810*/  ISETP.GE.AND P4, PT, R19, UR4, PT ;  /* 0x0000000413007c0c */ /* 0x000fd6000bf86270 */
[CC--:B---3--:R-:W-:Y:S02]  /*f820*/  @!P3 LEA R2, P0, R18.reuse, R4.reuse, 0x1 ;  /* 0x000000041202b211 */ /* 0x0c8fe400078008ff */
[C---:B------:R-:W-:Y:S02]  /*f830*/  @!P4 LEA R4, P2, R19.reuse, R4, 0x1 ;  /* 0x000000041304c211 */ /* 0x040fe400078408ff */
[-C--:B----4-:R-:W-:Y:S02]  /*f840*/  @!P3 LEA.HI.X R3, R18, R0.reuse, R221, 0x1, P0 ;  /* 0x000000001203b211 */ /* 0x090fe400000f0cdd */
[----:B------:R-:W-:-:S03]  /*f850*/  @!P4 LEA.HI.X R5, R19, R0, R220, 0x1, P2 ;  /* 0x000000001305c211 */ /* 0x000fc600010f0cdc */
[----:B------:R3:W-:Y:S04]  /*f860*/  @!P3 ST.E.128 desc[UR36][R2.64], R8 ;  /* 0x000000080200b985 */ /* 0x0007e8000c101d24 */
[----:B------:R3:W-:Y:S02]  /*f870*/  @!P4 ST.E.128 desc[UR36][R4.64], R32 ;  /* 0x000000200400c985 */ /* 0x0007e4000c101d24 */
.L_x_7900:
[----:B------:R-:W-:Y:S05]  /*f880*/  BSYNC B1 ;  /* 0x0000000000017941 */ /* 0x000fea0003800000 */
.L_x_7899:
[----:B----4-:R4:W0:Y:S01]  /*f890*/  SHFL.IDX PT, R0, R46, 0x2, 0x181f ;  /* 0x00581f002e007f89 */ /* 0x01082200000e0000 */
[----:B------:R-:W-:Y:S03]  /*f8a0*/  BSSY B1, `(.L_x_7901) ;  /* 0x000000c000017945 */ /* 0x000fe60003800000 */
[----:B---3--:R4:W3:Y:S01]  /*f8b0*/  SHFL.IDX PT, R4, R45, 0x2, 0x181f ;  /* 0x00581f002d047f89 */ /* 0x0088e200000e0000 */
[----:B------:R-:W-:Y:S05]  /*f8c0*/  @P1 BRA `(.L_x_7902) ;  /* 0x0000000000241947 */ /* 0x000fea0003800000 */
[----:B------:R-:W-:Y:S02]  /*f8d0*/  ULDC UR4, c[0x0][0xac8] ;  /* 0x0002b20000047ab9 */ /* 0x000fe40000000800 */
[----:B------:R-:W-:Y:S02]  /*f8e0*/  ISETP.GE.AND P2, PT, R18, UR4, PT ;  /* 0x0000000412007c0c */ /* 0x000fe4000bf46270 */
[----:B------:R-:W-:-:S11]  /*f8f0*/  ISETP.GE.AND P3, PT, R19, UR4, PT ;  /* 0x0000000413007c0c */ /* 0x000fd6000bf66270 */
[CC--:B---3--:R-:W-:Y:S02]  /*f900*/  @!P2 LEA R2, P0, R18.reuse, R4.reuse, 0x1 ;  /* 0x000000041202a211 */ /* 0x0c8fe400078008ff */
[C---:B------:R-:W-:Y:S02]  /*f910*/  @!P3 LEA R4, P1, R19.reuse, R4, 0x1 ;  /* 0x000000041304b211 */ /* 0x040fe400078208ff */
[-C--:B0-----:R-:W-:Y:S02]  /*f920*/  @!P2 LEA.HI.X R3, R18, R0.reuse, R221, 0x1, P0 ;  /* 0x000000001203a211 */ /* 0x081fe400000f0cdd */
[----:B------:R-:W-:-:S03]  /*f930*/  @!P3 LEA.HI.X R5, R19, R0, R220, 0x1, P1 ;  /* 0x000000001305b211 */ /* 0x000fc600008f0cdc */
[----:B------:R0:W-:Y:S04]  /*f940*/  @!P2 ST.E.128 desc[UR36][R2.64], R12 ;  /* 0x0000000c0200a985 */ /* 0x0001e8000c101d24 */
[----:B------:R0:W-:Y:S02]  /*f950*/  @!P3 ST.E.128 desc[UR36][R4.64], R36 ;  /* 0x000000240400b985 */ /* 0x0001e4000c101d24 */
.L_x_7902:
[----:B------:R-:W-:Y:S05]  /*f960*/  BSYNC B1 ;  /* 0x0000000000017941 */ /* 0x000fea0003800000 */
.L_x_7901:
[----:B0-----:R-:W-:Y:S01]  /*f970*/  VIADD R3, R49, 0x60 ;  /* 0x0000006031037836 */ /* 0x001fe20000000000 */
[----:B-1--4-:R-:W0:Y:S04]  /*f980*/  SHFL.IDX PT, R46, R46, 0x3, 0x181f ;  /* 0x00781f002e2e7f89 */ /* 0x012e2800000e0000 */
[----:B------:R-:W-:Y:S01]  /*f990*/  ISETP.GE.AND P0, PT, R3, R44, PT ;  /* 0x0000002c0300720c */ /* 0x000fe20003f06270 */
[----:B------:R-:W1:-:S12]  /*f9a0*/  SHFL.IDX PT, R45, R45, 0x3, 0x181f ;  /* 0x00781f002d2d7f89 */ /* 0x000e5800000e0000 */
[----:B------:R-:W-:Y:S05]  /*f9b0*/  @P0 BRA `(.L_x_7903) ;  /* 0x0000001800280947 */ /* 0x000fea0003800000 */
[----:B------:R-:W-:Y:S02]  /*f9c0*/  ULDC UR4, c[0x0][0xac8] ;  /* 0x0002b20000047ab9 */ /* 0x000fe40000000800 */
[----:B------:R-:W-:-:S13]  /*f9d0*/  ISETP.GE.AND P1, PT, R18, UR4, PT ;  /* 0x0000000412007c0c */ /* 0x000fda000bf26270 */
[----:B-1----:R-:W-:-:S04]  /*f9e0*/  @!P1 LEA R2, P0, R18, R45, 0x1 ;  /* 0x0000002d12029211 */ /* 0x002fc800078008ff */
[----:B0-----:R-:W-:Y:S02]  /*f9f0*/  @!P1 LEA.HI.X R3, R18, R46, R221, 0x1, P0 ;  /* 0x0000002e12039211 */ /* 0x001fe400000f0cdd */
[----:B------:R-:W-:-:S03]  /*fa00*/  ISETP.GE.AND P0, PT, R19, UR4, PT ;  /* 0x0000000413007c0c */ /* 0x000fc6000bf06270 */
[----:B------:R4:W-:Y:S10]  /*fa10*/  @!P1 ST.E.128 desc[UR36][R2.64], R24 ;  /* 0x0000001802009985 */ /* 0x0009f4000c101d24 */
[----:B------:R-:W-:Y:S05]  /*fa20*/  @P0 BRA `(.L_x_7903) ;  /* 0x00000018000c0947 */ /* 0x000fea0003800000 */
[----:B----4-:R-:W-:-:S04]  /*fa30*/  LEA R2, P0, R19, R45, 0x1 ;  /* 0x0000002d13027211 */ /* 0x010fc800078008ff */
[----:B------:R-:W-:-:S05]  /*fa40*/  LEA.HI.X R3, R19, R46, R220, 0x1, P0 ;  /* 0x0000002e13037211 */ /* 0x000fca00000f0cdc */
[----:B------:R0:W-:Y:S01]  /*fa50*/  ST.E.128 desc[UR36][R2.64], R40 ;  /* 0x0000002802007985 */ /* 0x0001e2000c101d24 */
[----:B------:R-:W-:Y:S05]  /*fa60*/  BRA `(.L_x_7903) ;  /* 0x0000001400fc7947 */ /* 0x000fea0003800000 */
.L_x_7896:
[----:B------:R-:W-:Y:S01]  /*fa70*/  ULDC.64 UR12, c[0x0][0xb08] ;  /* 0x0002c200000c7ab9 */ /* 0x000fe20000000a00 */
[----:B0-----:R-:W0:Y:S01]  /*fa80*/  @P1 LDC R4, c[0x0][0xbec] ;  /* 0x0002fb00ff041b82 */ /* 0x001e220000000800 */
[----:B------:R-:W-:Y:S01]  /*fa90*/  UIMAD UR9, UR14, UR12, URZ ;  /* 0x0000000c0e0972a4 */ /* 0x000fe2000f8e023f */
[----:B------:R-:W-:Y:S01]  /*faa0*/  IMAD.MOV.U32 R7, RZ, RZ, R13 ;  /* 0x000000ffff077224 */ /* 0x000fe200078e000d */
[----:B------:R-:W-:Y:S01]  /*fab0*/  UIMAD.WIDE.U32 UR10, UR4, UR12, URZ ;  /* 0x0000000c040a72a5 */ /* 0x000fe2000f8e003f */
[----:B------:R-:W-:Y:S01]  /*fac0*/  BSSY B1, `(.L_x_7904) ;  /* 0x000006d000017945 */ /* 0x000fe20003800000 */
[----:B------:R-:W-:Y:S02]  /*fad0*/  UIMAD UR9, UR4, UR13, UR9 ;  /* 0x0000000d040972a4 */ /* 0x000fe4000f8e0209 */
[----:B------:R-:W-:Y:S01]  /*fae0*/  USHF.R.S32.HI UR4, URZ, 0x1f, UR8 ;  /* 0x0000001f3f047899 */ /* 0x000fe20008011408 */
[----:B------:R-:W1:Y:S01]  /*faf0*/  @P1 LDC R5, c[0x0][0xbf0] ;  /* 0x0002fc00ff051b82 */ /* 0x000e620000000800 */
[----:B------:R-:W-:Y:S01]  /*fb00*/  UIADD3 UR11, UR11, UR9, URZ ;  /* 0x000000090b0b7290 */ /* 0x000fe2000fffe03f */
[----:B------:R-:W-:-:S03]  /*fb10*/  ULDC.64 UR12, c[0x0][0xb38] ;  /* 0x0002ce00000c7ab9 */ /* 0x000fc60000000a00 */
[----:B------:R-:W-:-:S04]  /*fb20*/  UIMAD.WIDE.U32 UR10, UR55, UR12, UR10 ;  /* 0x0000000c370a72a5 */ /* 0x000fc8000f8e000a */
[----:B------:R-:W-:-:S03]  /*fb30*/  UIMAD UR11, UR55, UR13, UR11 ;  /* 0x0000000d370b72a4 */ /* 0x000fc6000f8e020b */
[----:B------:R-:W-:Y:S02]  /*fb40*/  ULDC.64 UR12, c[0x0][0xb40] ;  /* 0x0002d000000c7ab9 */ /* 0x000fe40000000a00 */
[----:B------:R-:W-:Y:S01]  /*fb50*/  UIMAD UR4, UR4, UR12, URZ ;  /* 0x0000000c040472a4 */ /* 0x000fe2000f8e023f */
[----:B0-----:R-:W-:-:S03]  /*fb60*/  @P1 IMAD.HI.U32 R4, R13, R4, RZ ;  /* 0x000000040d041227 */ /* 0x001fc600078e00ff */
[----:B------:R-:W-:Y:S02]  /*fb70*/  UIMAD UR4, UR8, UR13, UR4 ;  /* 0x0000000d080472a4 */ /* 0x000fe4000f8e0204 */
[----:B------:R-:W-:-:S03]  /*fb80*/  UIMAD.WIDE.U32 UR8, UR8, UR12, UR10 ;  /* 0x0000000c080872a5 */ /* 0x000fc6000f8e000a */
[----:B------:R-:W-:Y:S01]  /*fb90*/  ULDC.64 UR10, c[0x0][0xb48] ;  /* 0x0002d200000a7ab9 */ /* 0x000fe20000000a00 */
[----:B------:R-:W-:Y:S01]  /*fba0*/  UIADD3 UR9, UR9, UR4, URZ ;  /* 0x0000000409097290 */ /* 0x000fe2000fffe03f */
[----:B-1----:R-:W-:-:S03]  /*fbb0*/  @P1 SHF.R.U32.HI R7, RZ, R5, R4 ;  /* 0x00000005ff071219 */ /* 0x002fc60000011604 */
[----:B------:R-:W-:Y:S01]  /*fbc0*/  UIMAD.WIDE.U32 UR8, UR56, UR10, UR8 ;  /* 0x0000000a380872a5 */ /* 0x000fe2000f8e0008 */
[--C-:B------:R-:W-:Y:S01]  /*fbd0*/  SHF.R.S32.HI R4, RZ, 0x1f, R7.reuse ;  /* 0x0000001fff047819 */ /* 0x100fe20000011407 */
[----:B------:R-:W-:Y:S02]  /*fbe0*/  IMAD.MOV R6, RZ, RZ, -R7 ;  /* 0x000000ffff067224 */ /* 0x000fe400078e0a07 */
[----:B------:R-:W-:Y:S02]  /*fbf0*/  UIMAD UR56, UR56, UR11, UR9 ;  /* 0x0000000b383872a4 */ /* 0x000fe4000f8e0209 */
[----:B------:R-:W-:Y:S01]  /*fc00*/  IMAD R45, R45, R6, R13 ;  /* 0x000000062d2d7224 */ /* 0x000fe200078e020d */
[----:B------:R-:W-:Y:S01]  /*fc10*/  ULDC.64 UR10, c[0x0][0xb30] ;  /* 0x0002cc00000a7ab9 */ /* 0x000fe20000000a00 */
[----:B------:R-:W-:Y:S02]  /*fc20*/  IMAD.U32 R5, RZ, RZ, UR9 ;  /* 0x00000009ff057e24 */ /* 0x000fe4000f8e00ff */
        /* <DEDUP_REMOVED lines=15> */
[----:B------:R-:W-:Y:S01]  /*fd20*/  PRMT R6, RZ, 0x654, R6 ;  /* 0x00000654ff067816 */ /* 0x000fe20000000006 */
[----:B------:R0:W1:Y:S01]  /*fd30*/  SHFL.IDX PT, R14, R0, RZ, 0x1c1f ;  /* 0x001c1fff000e7589 */ /* 0x00006200000e0000 */
[----:B------:R-:W-:Y:S02]  /*fd40*/  LEA.HI.X R20, R4, UR9, R5, 0x2, P1 ;  /* 0x0000000904147c11 */ /* 0x000fe400088f1405 */
[----:B------:R0:W-:Y:S03]  /*fd50*/  SYNCS.ARRIVE.TRANS64.RED.A1T0 RZ, [R6+URZ], RZ ;  /* 0x000000ff06ff79a7 */ /* 0x0001e6000810043f */
[----:B------:R0:W2:Y:S01]  /*fd60*/  SHFL.IDX PT, R15, R20, RZ, 0x1c1f ;  /* 0x001c1fff140f7589 */ /* 0x0000a200000e0000 */
[----:B------:R-:W-:Y:S05]  /*fd70*/  @P2 BRA `(.L_x_7905) ;  /* 0x0000000400042947 */ /* 0x000fea0003800000 */
[----:B------:R-:W-:Y:S02]  /*fd80*/  ULDC UR4, c[0x0][0xac8] ;  /* 0x0002b20000047ab9 */ /* 0x000fe40000000800 */
[----:B------:R-:W-:Y:S02]  /*fd90*/  ISETP.GE.AND P1, PT, R16, UR4, PT ;  /* 0x0000000410007c0c */ /* 0x000fe4000bf26270 */
[----:B------:R-:W-:Y:S02]  /*fda0*/  ISETP.GE.AND P3, PT, R197, UR4, PT ;  /* 0x00000004c5007c0c */ /* 0x000fe4000bf66270 */
[----:B------:R-:W-:Y:S02]  /*fdb0*/  ISETP.GE.AND P4, PT, R196, UR4, PT ;  /* 0x00000004c4007c0c */ /* 0x000fe4000bf86270 */
[----:B------:R-:W-:-:S07]  /*fdc0*/  ISETP.GE.AND P2, PT, R195, UR4, PT ;  /* 0x00000004c3007c0c */ /* 0x000fce000bf46270 */
[CC--:B-1----:R-:W-:Y:S02]  /*fdd0*/  @!P1 LEA R4, P5, R16.reuse, R14.reuse, 0x2 ;  /* 0x0000000e10049211 */ /* 0x0c2fe400078a10ff */
[CC--:B0-----:R-:W-:Y:S02]  /*fde0*/  @!P3 LEA R6, P6, R197.reuse, R14.reuse, 0x2 ;  /* 0x0000000ec506b211 */ /* 0x0c1fe400078c10ff */
[-C--:B--2---:R-:W-:Y:S02]  /*fdf0*/  @!P1 LEA.HI.X R5, R16, R15.reuse, R215, 0x2, P5 ;  /* 0x0000000f10059211 */ /* 0x084fe400028f14d7 */
[----:B------:R-:W-:Y:S02]  /*fe00*/  @!P3 LEA.HI.X R7, R197, R15, R214, 0x2, P6 ;  /* 0x0000000fc507b211 */ /* 0x000fe400030f14d6 */
[----:B------:R-:W-:Y:S01]  /*fe10*/  @!P4 LEA R8, P5, R196, R14, 0x2 ;  /* 0x0000000ec408c211 */ /* 0x000fe200078a10ff */
[----:B------:R0:W-:Y:S01]  /*fe20*/  @!P1 ST.E.64 desc[UR36][R4.64], R88 ;  /* 0x0000005804009985 */ /* 0x0001e2000c101b24 */
[----:B------:R-:W-:-:S02]  /*fe30*/  ISETP.GE.AND P1, PT, R194, UR4, PT ;  /* 0x00000004c2007c0c */ /* 0x000fc4000bf26270 */
[-C--:B------:R-:W-:Y:S01]  /*fe40*/  @!P2 LEA R10, P6, R195, R14.reuse, 0x2 ;  /* 0x0000000ec30aa211 */ /* 0x080fe200078c10ff */
[----:B------:R1:W-:Y:S01]  /*fe50*/  @!P3 ST.E.64 desc[UR36][R6.64], R92 ;  /* 0x0000005c0600b985 */ /* 0x0003e2000c101b24 */
[----:B------:R-:W-:Y:S02]  /*fe60*/  ISETP.GE.AND P3, PT, R193, UR4, PT ;  /* 0x00000004c1007c0c */ /* 0x000fe4000bf66270 */
[-C--:B------:R-:W-:Y:S02]  /*fe70*/  @!P4 LEA.HI.X R9, R196, R15.reuse, R213, 0x2, P5 ;  /* 0x0000000fc409c211 */ /* 0x080fe400028f14d5 */
[----:B------:R-:W-:Y:S02]  /*fe80*/  @!P2 LEA.HI.X R11, R195, R15, R212, 0x2, P6 ;  /* 0x0000000fc30ba211 */ /* 0x000fe400030f14d4 */
[----:B------:R-:W-:Y:S01]  /*fe90*/  ISETP.GE.AND P5, PT, R192, UR4, PT ;  /* 0x00000004c0007c0c */ /* 0x000fe2000bfa6270 */
[----:B------:R2:W-:Y:S02]  /*fea0*/  @!P4 ST.E.64 desc[UR36][R8.64], R96 ;  /* 0x000000600800c985 */ /* 0x0005e4000c101b24 */
[----:B------:R-:W-:-:S02]  /*feb0*/  @!P1 LEA R12, P4, R194, R14, 0x2 ;  /* 0x0000000ec20c9211 */ /* 0x000fc400078810ff */
[----:B------:R3:W-:Y:S01]  /*fec0*/  @!P2 ST.E.64 desc[UR36][R10.64], R100 ;  /* 0x000000640a00a985 */ /* 0x0007e2000c101b24 */
[----:B------:R-:W-:Y:S02]  /*fed0*/  ISETP.GE.AND P2, PT, R191, UR4, PT ;  /* 0x00000004bf007c0c */ /* 0x000fe4000bf46270 */
[CC--:B0-----:R-:W-:Y:S02]  /*fee0*/  @!P3 LEA R4, P6, R193.reuse, R14.reuse, 0x2 ;  /* 0x0000000ec104b211 */ /* 0x0c1fe400078c10ff */
[-C--:B------:R-:W-:Y:S02]  /*fef0*/  @!P1 LEA.HI.X R13, R194, R15.reuse, R211, 0x2, P4 ;  /* 0x0000000fc20d9211 */ /* 0x080fe400020f14d3 */
[----:B------:R-:W-:Y:S02]  /*ff00*/  @!P3 LEA.HI.X R5, R193, R15, R210, 0x2, P6 ;  /* 0x0000000fc105b211 */ /* 0x000fe400030f14d2 */
[----:B------:R-:W-:Y:S01]  /*ff10*/  ISETP.GE.AND P4, PT, R190, UR4, PT ;  /* 0x00000004be007c0c */ /* 0x000fe2000bf86270 */
[----:B------:R0:W-:Y:S01]  /*ff20*/  @!P1 ST.E.64 desc[UR36][R12.64], R104 ;  /* 0x000000680c009985 */ /* 0x0001e2000c101b24 */
[----:B-1----:R-:W-:-:S03]  /*ff30*/  @!P5 LEA R6, P1, R192, R14, 0x2 ;  /* 0x0000000ec006d211 */ /* 0x002fc600078210ff */
[----:B------:R1:W-:Y:S01]  /*ff40*/  @!P3 ST.E.64 desc[UR36][R4.64], R108 ;  /* 0x0000006c0400b985 */ /* 0x0003e2000c101b24 */
[-C--:B--2---:R-:W-:Y:S02]  /*ff50*/  @!P2 LEA R8, P6, R191, R14.reuse, 0x2 ;  /* 0x0000000ebf08a211 */ /* 0x084fe400078c10ff */
[----:B------:R-:W-:Y:S02]  /*ff60*/  ISETP.GE.AND P3, PT, R189, UR4, PT ;  /* 0x00000004bd007c0c */ /* 0x000fe4000bf66270 */
[-C--:B------:R-:W-:Y:S02]  /*ff70*/  @!P5 LEA.HI.X R7, R192, R15.reuse, R209, 0x2, P1 ;  /* 0x0000000fc007d211 */ /* 0x080fe400008f14d1 */
[----:B------:R-:W-:Y:S02]  /*ff80*/  ISETP.GE.AND P1, PT, R188, UR4, PT ;  /* 0x00000004bc007c0c */ /* 0x000fe4000bf26270 */
[----:B------:R-:W-:Y:S01]  /*ff90*/  @!P2 LEA.HI.X R9, R191, R15, R208, 0x2, P6 ;  /* 0x0000000fbf09a211 */ /* 0x000fe200030f14d0 */
[----:B------:R2:W-:Y:S01]  /*ffa0*/  @!P5 ST.E.64 desc[UR36][R6.64], R112 ;  /* 0x000000700600d985 */ /* 0x0005e2000c101b24 */
[----:B---3--:R-:W-:-:S03]  /*ffb0*/  @!P4 LEA R10, P6, R190, R14, 0x2 ;  /* 0x0000000ebe0ac211 */ /* 0x008fc600078c10ff */
[----:B------:R3:W-:Y:S01]  /*ffc0*/  @!P2 ST.E.64 desc[UR36][R8.64], R116 ;  /* 0x000000740800a985 */ /* 0x0007e2000c101b24 */
[----:B------:R-:W-:Y:S02]  /*ffd0*/  ISETP.GE.AND P2, PT, R187, UR4, PT ;  /* 0x00000004bb007c0c */ /* 0x000fe4000bf46270 */
[-C--:B------:R-:W-:Y:S02]  /*ffe0*/  @!P4 LEA.HI.X R11, R190, R15.reuse, R207, 0x2, P6 ;  /* 0x0000000fbe0bc211 */ /* 0x080fe400030f14cf */
[CC--:B0-----:R-:W-:Y:S02]  /*fff0*/  @!P3 LEA R12, P5, R189.reuse, R14.reuse, 0x2 ;  /* 0x0000000ebd0cb211 */ /* 0x0c1fe400078a10ff */
        /* <DEDUP_REMOVED lines=14> */
[CC--:B0-----:R-:W-:Y:S02]  /*100e0*/  @!P5 LEA R10, P2, R185.reuse, R14.reuse, 0x2 ;  /* 0x0000000eb90ad211 */ /* 0x0c1fe400078410ff */
        /* <DEDUP_REMOVED lines=10> */
.L_x_7905:
[----:B------:R-:W-:Y:S05]  /*10190*/  BSYNC B1 ;  /* 0x0000000000017941 */ /* 0x000fea0003800000 */
.L_x_7904:
[----:B0-----:R-:W0:Y:S04]  /*101a0*/  SHFL.IDX PT, R20, R20, 0x1, 0x1c1f ;  /* 0x003c1f0014147f89 */ /* 0x001e2800000e0000 */
[----:B------:R-:W3:Y:S01]  /*101b0*/  SHFL.IDX PT, R0, R0, 0x1, 0x1c1f ;  /* 0x003c1f0000007f89 */ /* 0x000ee200000e0000 */
[----:B------:R-:W-:Y:S05]  /*101c0*/  @P0 BRA `(.L_x_7903) ;  /* 0x0000001000240947 */ /* 0x000fea0003800000 */
[----:B------:R-:W-:Y:S02]  /*101d0*/  ULDC UR4, c[0x0][0xac8] ;  /* 0x0002b20000047ab9 */ /* 0x000fe40000000800 */
[----:B------:R-:W-:Y:S02]  /*101e0*/  ISETP.GE.AND P2, PT, R16, UR4, PT ;  /* 0x0000000410007c0c */ /* 0x000fe4000bf46270 */
[----:B------:R-:W-:Y:S02]  /*101f0*/  ISETP.GE.AND P1, PT, R197, UR4, PT ;  /* 0x00000004c5007c0c */ /* 0x000fe4000bf26270 */
[----:B------:R-:W-:Y:S02]  /*10200*/  ISETP.GE.AND P0, PT, R196, UR4, PT ;  /* 0x00000004c4007c0c */ /* 0x000fe4000bf06270 */
[----:B------:R-:W-:Y:S02]  /*10210*/  ISETP.GE.AND P4, PT, R194, UR4, PT ;  /* 0x00000004c2007c0c */ /* 0x000fe4000bf86270 */
[----:B------:R-:W-:-:S05]  /*10220*/  ISETP.GE.AND P3, PT, R195, UR4, PT ;  /* 0x00000004c3007c0c */ /* 0x000fca000bf66270 */
[CC--:B---34-:R-:W-:Y:S02]  /*10230*/  @!P2 LEA R4, P6, R16.reuse, R0.reuse, 0x2 ;  /* 0x000000001004a211 */ /* 0x0d8fe400078c10ff */
[C---:B------:R-:W-:Y:S02]  /*10240*/  @!P1 LEA R6, P5, R197.reuse, R0, 0x2 ;  /* 0x00000000c5069211 */ /* 0x040fe400078a10ff */
[----:B0-----:R-:W-:Y:S02]  /*10250*/  @!P2 LEA.HI.X R5, R16, R20, R215, 0x2, P6 ;  /* 0x000000141005a211 */ /* 0x001fe400030f14d7 */
[----:B------:R-:W-:Y:S02]  /*10260*/  @!P0 LEA R8, P6, R196, R0, 0x2 ;  /* 0x00000000c4088211 */ /* 0x000fe400078c10ff */
[----:B------:R-:W-:Y:S01]  /*10270*/  @!P1 LEA.HI.X R7, R197, R20, R214, 0x2, P5 ;  /* 0x00000014c5079211 */ /* 0x000fe200028f14d6 */
[----:B------:R0:W-:Y:S01]  /*10280*/  @!P2 ST.E.64 desc[UR36][R4.64], R2 ;  /* 0x000000020400a985 */ /* 0x0001e2000c101b24 */
[----:B------:R-:W-:-:S02]  /*10290*/  ISETP.GE.AND P5, PT, R193, UR4, PT ;  /* 0x00000004c1007c0c */ /* 0x000fc4000bfa6270 */
[----:B------:R-:W-:Y:S01]  /*102a0*/  @!P0 LEA.HI.X R9, R196, R20, R213, 0x2, P6 ;  /* 0x00000014c4098211 */ /* 0x000fe200030f14d5 */
[----:B------:R3:W-:Y:S01]  /*102b0*/  @!P1 ST.E.64 desc[UR36][R6.64], R94 ;  /* 0x0000005e06009985 */ /* 0x0007e2000c101b24 */
[----:B------:R-:W-:Y:S02]  /*102c0*/  ISETP.GE.AND P2, PT, R192, UR4, PT ;  /* 0x00000004c0007c0c */ /* 0x000fe4000bf46270 */
[-C--:B------:R-:W-:Y:S01]  /*102d0*/  @!P3 LEA R10, P6, R195, R0.reuse, 0x2 ;  /* 0x00000000c30ab211 */ /* 0x080fe200078c10ff */
[----:B------:R4:W-:Y:S01]  /*102e0*/  @!P0 ST.E.64 desc[UR36][R8.64], R98 ;  /* 0x0000006208008985 */ /* 0x0009e2000c101b24 */
[C---:B------:R-:W-:Y:S02]  /*102f0*/  @!P4 LEA R12, P0, R194.reuse, R0, 0x2 ;  /* 0x00000000c20cc211 */ /* 0x040fe400078010ff */
[----:B------:R-:W-:Y:S02]  /*10300*/  ISETP.GE.AND P1, PT, R191, UR4, PT ;  /* 0x00000004bf007c0c */ /* 0x000fe4000bf26270 */
[----:B------:R-:W-:-:S02]  /*10310*/  @!P4 LEA.HI.X R13, R194, R20, R211, 0x2, P0 ;  /* 0x00000014c20dc211 */ /* 0x000fc400000f14d3 */
[----:B------:R-:W-:Y:S02]  /*10320*/  @!P3 LEA.HI.X R11, R195, R20, R212, 0x2, P6 ;  /* 0x00000014c30bb211 */ /* 0x000fe400030f14d4 */
[----:B------:R-:W-:Y:S02]  /*10330*/  ISETP.GE.AND P0, PT, R190, UR4, PT ;  /* 0x00000004be007c0c */ /* 0x000fe4000bf06270 */
[----:B-1----:R-:W-:Y:S01]  /*10340*/  @!P5 LEA R14, P6, R193, R0, 0x2 ;  /* 0x00000000c10ed211 */ /* 0x002fe200078c10ff */
[----:B------:R1:W-:Y:S01]  /*10350*/  @!P3 ST.E.64 desc[UR36][R10.64], R102 ;  /* 0x000000660a00b985 */ /* 0x0003e2000c101b24 */
[----:B------:R-:W-:Y:S02]  /*10360*/  ISETP.GE.AND P3, PT, R189, UR4, PT ;  /* 0x00000004bd007c0c */ /* 0x000fe4000bf66270 */
[----:B--2---:R-:W-:Y:S01]  /*10370*/  @!P5 LEA.HI.X R15, R193, R20, R210, 0x2, P6 ;  /* 0x00000014c10fd211 */ /* 0x004fe200030f14d2 */
[----:B------:R-:W-:Y:S01]  /*10380*/  @!P4 ST.E.64 desc[UR36][R12.64], R106 ;  /* 0x0000006a0c00c985 */ /* 0x000fe2000c101b24 */
[----:B0-----:R-:W-:-:S03]  /*10390*/  @!P2 LEA R2, P4, R192, R0, 0x2 ;  /* 0x00000000c002a211 */ /* 0x001fc600078810ff */
[----:B------:R-:W-:Y:S01]  /*103a0*/  @!P5 ST.E.64 desc[UR36][R14.64], R110 ;  /* 0x0000006e0e00d985 */ /* 0x000fe2000c101b24 */
[C---:B------:R-:W-:Y:S02]  /*103b0*/  @!P1 LEA R4, P5, R191.reuse, R0, 0x2 ;  /* 0x00000000bf049211 */ /* 0x040fe400078a10ff */
[----:B------:R-:W-:Y:S02]  /*103c0*/  @!P2 LEA.HI.X R3, R192, R20, R209, 0x2, P4 ;  /* 0x00000014c003a211 */ /* 0x000fe400020f14d1 */
[----:B---3--:R-:W-:Y:S02]  /*103d0*/  @!P0 LEA R6, P6, R190, R0, 0x2 ;  /* 0x00000000be068211 */ /* 0x008fe400078c10ff */
[----:B------:R-:W-:Y:S01]  /*103e0*/  ISETP.GE.AND P4, PT, R188, UR4, PT ;  /* 0x00000004bc007c0c */ /* 0x000fe2000bf86270 */
[----:B------:R0:W-:Y:S01]  /*103f0*/  @!P2 ST.E.64 desc[UR36][R2.64], R114 ;  /* 0x000000720200a985 */ /* 0x0001e2000c101b24 */
[-C--:B------:R-:W-:Y:S02]  /*10400*/  @!P1 LEA.HI.X R5, R191, R20.reuse, R208, 0x2, P5 ;  /* 0x00000014bf059211 */ /* 0x080fe400028f14d0 */
[----:B------:R-:W-:-:S02]  /*10410*/  @!P0 LEA.HI.X R7, R190, R20, R207, 0x2, P6 ;  /* 0x00000014be078211 */ /* 0x000fc400030f14cf */
[----:B------:R-:W-:Y:S01]  /*10420*/  ISETP.GE.AND P2, PT, R187, UR4, PT ;  /* 0x00000004bb007c0c */ /* 0x000fe2000bf46270 */
[----:B------:R2:W-:Y:S01]  /*10430*/  @!P1 ST.E.64 desc[UR36][R4.64], R118 ;  /* 0x0000007604009985 */ /* 0x0005e2000c101b24 */
[----:B----4-:R-:W-:Y:S02]  /*10440*/  @!P3 LEA R8, P5, R189, R0, 0x2 ;  /* 0x00000000bd08b211 */ /* 0x010fe400078a10ff */
[----:B------:R-:W-:Y:S01]  /*10450*/  ISETP.GE.AND P1, PT, R186, UR4, PT ;  /* 0x00000004ba007c0c */ /* 0x000fe2000bf26270 */
[----:B------:R3:W-:Y:S01]  /*10460*/  @!P0 ST.E.64 desc[UR36][R6.64], R122 ;  /* 0x0000007a06008985 */ /* 0x0007e2000c101b24 */
[----:B------:R-:W-:Y:S02]  /*10470*/  ISETP.GE.AND P0, PT, R185, UR4, PT ;  /* 0x00000004b9007c0c */ /* 0x000fe4000bf06270 */
[----:B------:R-:W-:Y:S02]  /*10480*/  @!P3 LEA.HI.X R9, R189, R20, R206, 0x2, P5 ;  /* 0x00000014bd09b211 */ /* 0x000fe400028f14ce */
[----:B------:R-:W-:-:S02]  /*10490*/  ISETP.GE.AND P5, PT, R184, UR4, PT ;  /* 0x00000004b8007c0c */ /* 0x000fc4000bfa6270 */
[CC--:B-1----:R-:W-:Y:S01]  /*104a0*/  @!P4 LEA R10, P6, R188.reuse, R0.reuse, 0x2 ;  /* 0x00000000bc0ac211 */ /* 0x0c2fe200078c10ff */
[----:B------:R1:W-:Y:S01]  /*104b0*/  @!P3 ST.E.64 desc[UR36][R8.64], R126 ;  /* 0x0000007e0800b985 */ /* 0x0003e2000c101b24 */
[C---:B0-----:R-:W-:Y:S02]  /*104c0*/  @!P2 LEA R2, P3, R187.reuse, R0, 0x2 ;  /* 0x00000000bb02a211 */ /* 0x041fe400078610ff */
[----:B------:R-:W-:Y:S02]  /*104d0*/  @!P4 LEA.HI.X R11, R188, R20, R205, 0x2, P6 ;  /* 0x00000014bc0bc211 */ /* 0x000fe400030f14cd */
[----:B--2---:R-:W-:Y:S02]  /*104e0*/  @!P1 LEA R4, P6, R186, R0, 0x2 ;  /* 0x00000000ba049211 */ /* 0x004fe400078c10ff */
[----:B------:R-:W-:Y:S01]  /*104f0*/  @!P2 LEA.HI.X R3, R187, R20, R204, 0x2, P3 ;  /* 0x00000014bb03a211 */ /* 0x000fe200018f14cc */
[----:B------:R1:W-:Y:S01]  /*10500*/  @!P4 ST.E.64 desc[UR36][R10.64], R130 ;  /* 0x000000820a00c985 */ /* 0x0003e2000c101b24 */
[----:B---3--:R-:W-:-:S02]  /*10510*/  @!P0 LEA R6, P4, R185, R0, 0x2 ;  /* 0x00000000b9068211 */ /* 0x008fc400078810ff */
        /* <DEDUP_REMOVED lines=10> */
[----:B-1----:R-:W-:-:S04]  /*105c0*/  LEA R2, P0, R23, R0, 0x2 ;  /* 0x0000000017027211 */ /* 0x002fc800078010ff */
[----:B------:R-:W-:-:S05]  /*105d0*/  LEA.HI.X R3, R23, R20, R200, 0x2, P0 ;  /* 0x0000001417037211 */ /* 0x000fca00000f14c8 */
[----:B------:R0:W-:Y:S01]  /*105e0*/  ST.E.64 desc[UR36][R2.64], R150 ;  /* 0x0000009602007985 */ /* 0x0001e2000c101b24 */
[----:B------:R-:W-:Y:S05]  /*105f0*/  BRA `(.L_x_7903) ;  /* 0x0000000c00187947 */ /* 0x000fea0003800000 */
.L_x_7894:
[----:B------:R-:W-:Y:S02]  /*10600*/  ULDC.64 UR8, c[0x0][0xc00] ;  /* 0x0003000000087ab9 */ /* 0x000fe40000000a00 */
[----:B------:R-:W-:-:S04]  /*10610*/  UISETP.NE.U32.AND UP0, UPT, UR8, URZ, UPT ;  /* 0x0000003f0800728c */ /* 0x000fc8000bf05070 */
[----:B------:R-:W-:-:S03]  /*10620*/  UISETP.NE.AND.EX UP0, UPT, UR9, URZ, UPT, UP0 ;  /* 0x0000003f0900728c */ /* 0x000fc6000bf05300 */
[----:B------:R-:W-:Y:S02]  /*10630*/  ULDC.64 UR8, c[0x0][0xc00] ;  /* 0x0003000000087ab9 */ /* 0x000fe40000000a00 */
[----:B------:R-:W-:Y:S01]  /*10640*/  UIMAD.WIDE UR8, UR57, 0x4, UR8 ;  /* 0x00000004390878a5 */ /* 0x000fe2000f8e0208 */
[----:B------:R-:W-:-:S05]  /*10650*/  PLOP3.LUT P1, PT, PT, PT, UP0, 0x80, 0x0 ;  /* 0x000000000000781c */ /* 0x000fca0003f2f008 */
[----:B------:R-:W-:Y:S02]  /*10660*/  IMAD.U32 R2, RZ, RZ, UR8 ;  /* 0x00000008ff027e24 */ /* 0x000fe4000f8e00ff */
[----:B------:R-:W-:Y:S01]  /*10670*/  IMAD.U32 R3, RZ, RZ, UR9 ;  /* 0x00000009ff037e24 */ /* 0x000fe2000f8e00ff */
[----:B------:R-:W-:Y:S02]  /*10680*/  ULDC.64 UR8, c[0x0][0xc08] ;  /* 0x0003020000087ab9 */ /* 0x000fe40000000a00 */
[----:B------:R-:W-:Y:S01]  /*10690*/  UISETP.NE.U32.AND UP1, UPT, UR8, URZ, UPT ;  /* 0x0000003f0800728c */ /* 0x000fe2000bf25070 */
[----:B------:R-:W-:Y:S02]  /*106a0*/  ULDC UR4, c[0x0][0xa88] ;  /* 0x0002a20000047ab9 */ /* 0x000fe40000000800 */
[----:B------:R-:W2:Y:S01]  /*106b0*/  @P1 LDG.E R6, desc[UR36][R2.64] ;  /* 0x0000002402061981 */ /* 0x000ea2000c1e1900 */
[----:B------:R-:W-:Y:S01]  /*106c0*/  UISETP.NE.AND.EX UP1, UPT, UR9, URZ, UPT, UP1 ;  /* 0x0000003f0900728c */ /* 0x000fe2000bf25310 */
[----:B------:R-:W-:-:S05]  /*106d0*/  IMAD.U32 R0, RZ, RZ, UR4 ;  /* 0x00000004ff007e24 */ /* 0x000fca000f8e00ff */
[----:B------:R-:W-:-:S05]  /*106e0*/  PLOP3.LUT P2, PT, PT, PT, UP1, 0x80, 0x0 ;  /* 0x000000000000781c */ /* 0x000fca0003f4f018 */
[----:B------:R-:W-:Y:S02]  /*106f0*/  @UP1 ULDC.64 UR8, c[0x0][0xc08] ;  /* 0x0003020000081ab9 */ /* 0x000fe40000000a00 */
[----:B------:R-:W-:-:S06]  /*10700*/  @UP1 UIMAD.WIDE UR8, UR57, 0x4, UR8 ;  /* 0x00000004390818a5 */ /* 0x000fcc000f8e0208 */
[----:B------:R-:W-:Y:S02]  /*10710*/  IMAD.U32 R4, RZ, RZ, UR8 ;  /* 0x00000008ff047e24 */ /* 0x000fe4000f8e00ff */
[----:B------:R-:W-:-:S05]  /*10720*/  IMAD.U32 R5, RZ, RZ, UR9 ;  /* 0x00000009ff057e24 */ /* 0x000fca000f8e00ff */
[----:B------:R0:W5:Y:S01]  /*10730*/  @P2 LDG.E R0, desc[UR36][R4.64] ;  /* 0x0000002404002981 */ /* 0x000162000c1e1900 */
[----:B------:R-:W-:Y:S01]  /*10740*/  UISETP.NE.AND UP1, UPT, UR54, URZ, UPT ;  /* 0x0000003f3600728c */ /* 0x000fe2000bf25270 */
[----:B------:R-:W-:Y:S01]  /*10750*/  ISETP.GT.AND P0, PT, R222, 0x7f, PT ;  /* 0x0000007fde00780c */ /* 0x000fe20003f04270 */
[----:B------:R-:W-:-:S09]  /*10760*/  UMOV UR4, URZ ;  /* 0x0000003f00047c82 */ /* 0x000fd20008000000 */
[----:B------:R-:W-:Y:S01]  /*10770*/  @!UP1 ULDC UR54, c[0x0][0xad4] ;  /* 0x0002b50000369ab9 */ /* 0x000fe20000000800 */
[----:B--2---:R-:W-:Y:S01]  /*10780*/  @P1 R2UR UR4, R6 ;  /* 0x00000000060412ca */ /* 0x004fe200000e0000 */
[----:B0-----:R-:W-:-:S14]  /*10790*/  @P2 BRA `(.L_x_7906) ;  /* 0x0000000000102947 */ /* 0x001fdc0003800000 */
[----:B------:R-:W-:Y:S05]  /*107a0*/  @!P1 BRA `(.L_x_7906) ;  /* 0x00000000000c9947 */ /* 0x000fea0003800000 */
[----:B------:R-:W2:Y:S04]  /*107b0*/  LDG.E R5, desc[UR36][R2.64] ;  /* 0x0000002402057981 */ /* 0x000ea8000c1e1900 */
[----:B-----5:R-:W2:Y:S02]  /*107c0*/  LDG.E R0, desc[UR36][R2.64+0x4] ;  /* 0x0000042402007981 */ /* 0x020ea4000c1e1900 */
[----:B--2---:R-:W-:-:S07]  /*107d0*/  IMAD.IADD R0, R0, 0x1, -R5 ;  /* 0x0000000100007824 */ /* 0x004fce00078e0a05 */
.L_x_7906:
[----:B------:R-:W-:Y:S01]  /*107e0*/  USHF.R.S32.HI UR13, URZ, 0x1f, UR57 ;  /* 0x0000001f3f0d7899 */ /* 0x000fe20008011439 */
[----:B------:R-:W-:Y:S01]  /*107f0*/  BSSY B1, `(.L_x_7907) ;  /* 0x000003a000017945 */ /* 0x000fe20003800000 */
[----:B------:R-:W-:Y:S02]  /*10800*/  USHF.R.S32.HI UR21, URZ, 0x1f, UR4 ;  /* 0x0000001f3f157899 */ /* 0x000fe40008011404 */
        /* <DEDUP_REMOVED lines=11> */
[----:B------:R-:W-:Y:S01]  /*108c0*/  UISETP.GT.AND UP0, UPT, UR54, 0x1, UPT ;  /* 0x000000013600788c */ /* 0x000fe2000bf04270 */
[----:B------:R-:W-:Y:S01]  /*108d0*/  IMAD.MOV.U32 R5, RZ, RZ, R4 ;  /* 0x000000ffff057224 */ /* 0x000fe200078e0004 */
[----:B------:R-:W-:Y:S02]  /*108e0*/  UMOV UR19, 0x9b8 ;  /* 0x000009b800137882 */ /* 0x000fe40000000000 */
[----:B------:R-:W-:Y:S02]  /*108f0*/  USEL UR19, UR19, 0x978, UP0 ;  /* 0x0000097813137887 */ /* 0x000fe40008000000 */
[----:B------:R-:W-:-:S06]  /*10900*/  USEL UR18, UR56, URZ, UP0 ;  /* 0x0000003f38127287 */ /* 0x000fcc0008000000 */
[----:B------:R-:W0:Y:S04]  /*10910*/  @P0 LDC R3, c[0x0][0xbec] ;  /* 0x0002fb00ff030b82 */ /* 0x000e280000000800 */
[----:B------:R-:W-:Y:S01]  /*10920*/  ULDC.64 UR8, c[0x0][UR19+0x218] ;  /* 0x0000860013087abb */ /* 0x000fe20008000a00 */
[----:B------:R-:W-:Y:S01]  /*10930*/  ULDC.64 UR14, c[0x0][UR19+0x220] ;  /* 0x00008800130e7abb */ /* 0x000fe20008000a00 */
[----:B------:R-:W-:Y:S01]  /*10940*/  ULDC.64 UR16, c[0x0][UR19+0x228] ;  /* 0x00008a0013107abb */ /* 0x000fe20008000a00 */
[----:B------:R-:W-:Y:S01]  /*10950*/  UIMAD.WIDE.U32 UR10, UR8, UR55, URZ ;  /* 0x00000037080a72a5 */ /* 0x000fe2000f8e003f */
[----:B------:R-:W1:Y:S01]  /*10960*/  @P0 LDC R7, c[0x0][0xbf0] ;  /* 0x0002fc00ff070b82 */ /* 0x000e620000000800 */
[----:B------:R-:W-:Y:S02]  /*10970*/  UIMAD UR20, UR9, UR55, URZ ;  /* 0x00000037091472a4 */ /* 0x000fe4000f8e023f */
[----:B------:R-:W-:-:S02]  /*10980*/  UIMAD UR15, UR15, UR12, URZ ;  /* 0x0000000c0f0f72a4 */ /* 0x000fc4000f8e023f */
[----:B------:R-:W-:Y:S02]  /*10990*/  UIMAD.WIDE.U32 UR22, UR16, UR18, URZ ;  /* 0x00000012101672a5 */ /* 0x000fe4000f8e003f */
[----:B------:R-:W-:Y:S02]  /*109a0*/  UIMAD.WIDE.U32 UR8, UR14, UR12, URZ ;  /* 0x0000000c0e0872a5 */ /* 0x000fe4000f8e003f */
[----:B------:R-:W-:Y:S02]  /*109b0*/  UIMAD UR16, UR17, UR18, URZ ;  /* 0x00000012111072a4 */ /* 0x000fe4000f8e023f */
[----:B------:R-:W-:Y:S02]  /*109c0*/  UIMAD UR15, UR14, UR13, UR15 ;  /* 0x0000000d0e0f72a4 */ /* 0x000fe4000f8e020f */
[----:B------:R-:W-:Y:S02]  /*109d0*/  UIADD3 UR10, UP1, UP2, UR8, UR10, UR4 ;  /* 0x0000000a080a7290 */ /* 0x000fe4000fa3e004 */
[----:B------:R-:W-:Y:S01]  /*109e0*/  UIADD3 UR16, UR23, UR16, URZ ;  /* 0x0000001017107290 */ /* 0x000fe2000fffe03f */
[----:B0-----:R-:W-:Y:S01]  /*109f0*/  @P0 IMAD.HI.U32 R2, R4, R3, RZ ;  /* 0x0000000304020227 */ /* 0x001fe200078e00ff */
[----:B------:R-:W-:-:S02]  /*10a00*/  UIADD3 UR20, UR11, UR20, URZ ;  /* 0x000000140b147290 */ /* 0x000fc4000fffe03f */
[----:B------:R-:W-:Y:S01]  /*10a10*/  UIADD3 UR15, UR9, UR15, URZ ;  /* 0x0000000f090f7290 */ /* 0x000fe2000fffe03f */
[----:B------:R-:W-:Y:S02]  /*10a20*/  IMAD.U32 R3, RZ, RZ, UR23 ;  /* 0x00000017ff037e24 */ /* 0x000fe4000f8e00ff */
[----:B------:R-:W-:Y:S01]  /*10a30*/  IMAD.U32 R6, RZ, RZ, UR16 ;  /* 0x00000010ff067e24 */ /* 0x000fe2000f8e00ff */
[----:B------:R-:W-:Y:S01]  /*10a40*/  ULDC.64 UR8, c[0x0][UR19+0x210] ;  /* 0x0000840013087abb */ /* 0x000fe20008000a00 */
[----:B-1----:R-:W-:Y:S01]  /*10a50*/  @P0 SHF.R.U32.HI R5, RZ, R7, R2 ;  /* 0x00000007ff050219 */ /* 0x002fe20000011602 */
[----:B------:R-:W-:-:S04]  /*10a60*/  IMAD.U32 R2, RZ, RZ, UR22 ;  /* 0x00000016ff027e24 */ /* 0x000fc8000f8e00ff */
[--C-:B------:R-:W-:Y:S01]  /*10a70*/  IMAD.MOV R7, RZ, RZ, -R5.reuse ;  /* 0x000000ffff077224 */ /* 0x100fe200078e0a05 */
[----:B------:R-:W-:Y:S01]  /*10a80*/  IADD3 R2, P0, P1, R5, UR10, R2 ;  /* 0x0000000a05027c10 */ /* 0x000fe2000f91e002 */
[----:B------:R-:W-:Y:S01]  /*10a90*/  UIADD3.X UR10, UR15, UR20, UR21, UP1, UP2 ;  /* 0x000000140f0a7290 */ /* 0x000fe20008fe4415 */
[----:B------:R-:W-:Y:S01]  /*10aa0*/  SHF.R.S32.HI R5, RZ, 0x1f, R5 ;  /* 0x0000001fff057819 */ /* 0x000fe20000011405 */
[----:B------:R-:W-:-:S04]  /*10ab0*/  IMAD R7, R9, R7, R4 ;  /* 0x0000000709077224 */ /* 0x000fc800078e0204 */
[----:B------:R-:W-:Y:S01]  /*10ac0*/  IADD3.X R3, R5, UR10, R6, P0, P1 ;  /* 0x0000000a05037c10 */ /* 0x000fe200087e2406 */
[C---:B------:R-:W-:Y:S01]  /*10ad0*/  IMAD R9, R7.reuse, UR9, RZ ;  /* 0x0000000907097c24 */ /* 0x040fe2000f8e02ff */
[----:B------:R-:W-:Y:S01]  /*10ae0*/  SHF.R.S32.HI R4, RZ, 0x1f, R7 ;  /* 0x0000001fff047819 */ /* 0x000fe20000011407 */
[----:B------:R-:W-:Y:S01]  /*10af0*/  ULDC.64 UR10, c[0x0][0xba8] ;  /* 0x0002ea00000a7ab9 */ /* 0x000fe20000000a00 */
[----:B------:R-:W-:Y:S01]  /*10b00*/  @!UP0 ULDC UR10, c[0x0][0xb50] ;  /* 0x0002d400000a8ab9 */ /* 0x000fe20000000800 */
[----:B------:R-:W-:Y:S01]  /*10b10*/  IMAD.WIDE.U32 R2, R7, UR8, R2 ;  /* 0x0000000807027c25 */ /* 0x000fe2000f8e0002 */
[----:B------:R-:W-:-:S03]  /*10b20*/  @!UP0 ULDC UR11, c[0x0][0xb54] ;  /* 0x0002d500000b8ab9 */ /* 0x000fc60000000800 */
[----:B------:R-:W-:Y:S01]  /*10b30*/  IMAD R9, R4, UR8, R9 ;  /* 0x0000000804097c24 */ /* 0x000fe2000f8e0209 */
[----:B------:R-:W-:-:S03]  /*10b40*/  LEA R4, P0, R2, UR10, 0x2 ;  /* 0x0000000a02047c11 */ /* 0x000fc6000f8010ff */
[----:B------:R-:W-:-:S05]  /*10b50*/  IMAD.IADD R3, R3, 0x1, R9 ;  /* 0x0000000103037824 */ /* 0x000fca00078e0209 */
[----:B------:R-:W-:Y:S01]  /*10b60*/  LEA.HI.X R5, R2, UR11, R3, 0x2, P0 ;  /* 0x0000000b02057c11 */ /* 0x000fe200080f1403 */
[----:B------:R-:W-:-:S05]  /*10b70*/  IMAD.MOV.U32 R3, RZ, RZ, -0x800000 ;  /* 0xff800000ff037424 */ /* 0x000fca00078e00ff */
[----:B------:R0:W-:Y:S02]  /*10b80*/  STG.E desc[UR36][R4.64], R3 ;  /* 0x0000000304007986 */ /* 0x0001e4000c101924 */
.L_x_7908:
[----:B------:R-:W-:Y:S05]  /*10b90*/  BSYNC B1 ;  /* 0x0000000000017941 */ /* 0x000fea0003800000 */
.L_x_7907:
[----:B------:R-:W-:-:S06]  /*10ba0*/  UISETP.GT.AND UP0, UPT, UR54, 0x1, UPT ;  /* 0x000000013600788c */ /* 0x000fcc000bf04270 */
[----:B------:R-:W-:-:S13]  /*10bb0*/  PLOP3.LUT P0, PT, PT, PT, UP0, 0x80, 0x0 ;  /* 0x000000000000781c */ /* 0x000fda0003f0f008 */
[----:B------:R-:W-:Y:S05]  /*10bc0*/  @P0 BRA `(.L_x_7903) ;  /* 0x0000000400a40947 */ /* 0x000fea0003800000 */
[----:B------:R-:W1:Y:S01]  /*10bd0*/  LDC R11, c[0x0][0xbe8] ;  /* 0x0002fa00ff0b7b82 */ /* 0x000e620000000800 */
[----:B------:R-:W-:Y:S01]  /*10be0*/  ULDC.64 UR14, c[0x0][0xaa0] ;  /* 0x0002a800000e7ab9 */ /* 0x000fe20000000a00 */
[----:B------:R-:W-:Y:S01]  /*10bf0*/  IMAD R2, R22, 0x20, R198 ;  /* 0x0000002016027824 */ /* 0x000fe200078e02c6 */
[----:B------:R-:W-:Y:S01]  /*10c00*/  UIMAD UR10, UR21, UR14, URZ ;  /* 0x0000000e150a72a4 */ /* 0x000fe2000f8e023f */
[----:B------:R-:W-:Y:S01]  /*10c10*/  BSSY B1, `(.L_x_7909) ;  /* 0x000003a000017945 */ /* 0x000fe20003800000 */
[----:B------:R-:W-:Y:S01]  /*10c20*/  UIMAD.WIDE.U32 UR8, UR4, UR14, URZ ;  /* 0x0000000e040872a5 */ /* 0x000fe2000f8e003f */
[----:B------:R-:W-:Y:S01]  /*10c30*/  VIADD R6, R2, UR46 ;  /* 0x0000002e02067c36 */ /* 0x000fe20008000000 */
[----:B------:R-:W-:-:S03]  /*10c40*/  UIMAD UR10, UR4, UR15, UR10 ;  /* 0x0000000f040a72a4 */ /* 0x000fc6000f8e020a */
[----:B0-----:R-:W-:Y:S01]  /*10c50*/  IMAD.MOV.U32 R5, RZ, RZ, R6 ;  /* 0x000000ffff057224 */ /* 0x001fe200078e0006 */
        /* <DEDUP_REMOVED lines=28> */
[----:B------:R-:W-:Y:S02]  /*10e20*/  VIADD R6, R198, UR46 ;  /* 0x0000002ec6067c36 */ /* 0x000fe40008000000 */
[----:B-----5:R-:W-:Y:S02]  /*10e30*/  IMAD R11, R0, R11, RZ ;  /* 0x0000000b000b7224 */ /* 0x020fe400078e02ff */
[C---:B------:R-:W-:Y:S02]  /*10e40*/  IMAD R5, R7.reuse, UR9, R4 ;  /* 0x0000000907057c24 */ /* 0x040fe4000f8e0204 */
[----:B------:R-:W-:Y:S01]  /*10e50*/  IMAD.WIDE.U32 R2, R7, UR8, R2 ;  /* 0x0000000807027c25 */ /* 0x000fe2000f8e0002 */
[----:B------:R-:W-:Y:S01]  /*10e60*/  ISETP.GE.AND P2, PT, R6, R11, PT ;  /* 0x0000000b0600720c */ /* 0x000fe20003f46270 */
[----:B------:R-:W-:-:S02]  /*10e70*/  ULDC.64 UR8, c[0x0][0xa80] ;  /* 0x0002a00000087ab9 */ /* 0x000fc40000000a00 */
[----:B------:R-:W-:Y:S01]  /*10e80*/  VIADD R0, R6, 0x20 ;  /* 0x0000002006007836 */ /* 0x000fe20000000000 */
[----:B------:R-:W-:Y:S01]  /*10e90*/  LEA R4, P3, R2, UR8, 0x1 ;  /* 0x0000000802047c11 */ /* 0x000fe2000f8608ff */
[----:B------:R-:W-:-:S03]  /*10ea0*/  IMAD.IADD R3, R3, 0x1, R5 ;  /* 0x0000000103037824 */ /* 0x000fc600078e0205 */
[-C--:B------:R-:W-:Y:S01]  /*10eb0*/  ISETP.GE.AND P1, PT, R0, R11.reuse, PT ;  /* 0x0000000b0000720c */ /* 0x080fe20003f26270 */
[----:B------:R-:W-:Y:S01]  /*10ec0*/  VIADD R0, R6, 0x40 ;  /* 0x0000004006007836 */ /* 0x000fe20000000000 */
[----:B------:R-:W-:Y:S02]  /*10ed0*/  LEA.HI.X R5, R2, UR9, R3, 0x1, P3 ;  /* 0x0000000902057c11 */ /* 0x000fe400098f0c03 */
[----:B------:R0:W1:Y:S02]  /*10ee0*/  SHFL.IDX PT, R2, R4, RZ, 0x181f ;  /* 0x00181fff04027589 */ /* 0x00006400000e0000 */
[----:B------:R-:W-:Y:S02]  /*10ef0*/  ISETP.GE.AND P0, PT, R0, R11, PT ;  /* 0x0000000b0000720c */ /* 0x000fe40003f06270 */
[----:B------:R0:W2:Y:S01]  /*10f00*/  SHFL.IDX PT, R0, R5, RZ, 0x181f ;  /* 0x00181fff05007589 */ /* 0x0000a200000e0000 */
[----:B------:R-:W-:Y:S10]  /*10f10*/  @P2 BRA `(.L_x_7910) ;  /* 0x0000000000242947 */ /* 0x000ff40003800000 */
[----:B------:R-:W-:Y:S02]  /*10f20*/  ULDC UR4, c[0x0][0xac8] ;  /* 0x0002b20000047ab9 */ /* 0x000fe40000000800 */
[----:B------:R-:W-:Y:S02]  /*10f30*/  ISETP.GE.AND P4, PT, R18, UR4, PT ;  /* 0x0000000412007c0c */ /* 0x000fe4000bf86270 */
[----:B------:R-:W-:-:S11]  /*10f40*/  ISETP.GE.AND P5, PT, R19, UR4, PT ;  /* 0x0000000413007c0c */ /* 0x000fd6000bfa6270 */
[CC--:B-1----:R-:W-:Y:S02]  /*10f50*/  @!P4 LEA R8, P2, R18.reuse, R2.reuse, 0x1 ;  /* 0x000000021208c211 */ /* 0x0c2fe400078408ff */
[C---:B------:R-:W-:Y:S02]  /*10f60*/  @!P5 LEA R2, P3, R19.reuse, R2, 0x1 ;  /* 0x000000021302d211 */ /* 0x040fe400078608ff */
[-C--:B--2---:R-:W-:Y:S02]  /*10f70*/  @!P4 LEA.HI.X R9, R18, R0.reuse, R221, 0x1, P2 ;  /* 0x000000001209c211 */ /* 0x084fe400010f0cdd */
[----:B------:R-:W-:-:S03]  /*10f80*/  @!P5 LEA.HI.X R3, R19, R0, R220, 0x1, P3 ;  /* 0x000000001303d211 */ /* 0x000fc600018f0cdc */
[----:B------:R3:W-:Y:S04]  /*10f90*/  @!P4 ST.E.128 desc[UR36][R8.64], RZ ;  /* 0x000000ff0800c985 */ /* 0x0007e8000c101d24 */
[----:B------:R3:W-:Y:S02]  /*10fa0*/  @!P5 ST.E.128 desc[UR36][R2.64], RZ ;  /* 0x000000ff0200d985 */ /* 0x0007e4000c101d24 */
.L_x_7910:
[----:B------:R-:W-:Y:S05]  /*10fb0*/  BSYNC B1 ;  /* 0x0000000000017941 */ /* 0x000fea0003800000 */
.L_x_7909:
[----:B--2---:R2:W4:Y:S01]  /*10fc0*/  SHFL.IDX PT, R0, R5, 0x1, 0x181f ;  /* 0x00381f0005007f89 */ /* 0x00452200000e0000 */
[----:B------:R-:W-:Y:S03]  /*10fd0*/  BSSY B1, `(.L_x_7911) ;  /* 0x000000c000017945 */ /* 0x000fe60003800000 */
[----:B-1-3--:R2:W1:Y:S01]  /*10fe0*/  SHFL.IDX PT, R2, R4, 0x1, 0x181f ;  /* 0x00381f0004027f89 */ /* 0x00a46200000e0000 */
[----:B------:R-:W-:Y:S05]  /*10ff0*/  @P1 BRA `(.L_x_7912) ;  /* 0x0000000000241947 */ /* 0x000fea0003800000 */
[----:B------:R-:W-:Y:S02]  /*11000*/  ULDC UR4, c[0x0][0xac8] ;  /* 0x0002b20000047ab9 */ /* 0x000fe40000000800 */
[----:B------:R-:W-:Y:S02]  /*11010*/  ISETP.GE.AND P3, PT, R18, UR4, PT ;  /* 0x0000000412007c0c */ /* 0x000fe4000bf66270 */
[----:B------:R-:W-:-:S11]  /*11020*/  ISETP.GE.AND P4, PT, R19, UR4, PT ;  /* 0x0000000413007c0c */ /* 0x000fd6000bf86270 */
[CC--:B-1----:R-:W-:Y:S02]  /*11030*/  @!P3 LEA R8, P1, R18.reuse, R2.reuse, 0x1 ;  /* 0x000000021208b211 */ /* 0x0c2fe400078208ff */
[C---:B------:R-:W-:Y:S02]  /*11040*/  @!P4 LEA R2, P2, R19.reuse, R2, 0x1 ;  /* 0x000000021302c211 */ /* 0x040fe400078408ff */
[-C--:B----4-:R-:W-:Y:S02]  /*11050*/  @!P3 LEA.HI.X R9, R18, R0.reuse, R221, 0x1, P1 ;  /* 0x000000001209b211 */ /* 0x090fe400008f0cdd */
[----:B------:R-:W-:-:S03]  /*11060*/  @!P4 LEA.HI.X R3, R19, R0, R220, 0x1, P2 ;  /* 0x000000001303c211 */ /* 0x000fc600010f0cdc */
[----:B------:R3:W-:Y:S04]  /*11070*/  @!P3 ST.E.128 desc[UR36][R8.64], RZ ;  /* 0x000000ff0800b985 */ /* 0x0007e8000c101d24 */
[----:B------:R3:W-:Y:S02]  /*11080*/  @!P4 ST.E.128 desc[UR36][R2.64], RZ ;  /* 0x000000ff0200c985 */ /* 0x0007e4000c101d24 */
.L_x_7912:
[----:B------:R-:W-:Y:S05]  /*11090*/  BSYNC B1 ;  /* 0x0000000000017941 */ /* 0x000fea0003800000 */
.L_x_7911:
[----:B----4-:R4:W0:Y:S01]  /*110a0*/  SHFL.IDX PT, R0, R5, 0x2, 0x181f ;  /* 0x00581f0005007f89 */ /* 0x01082200000e0000 */
        /* <DEDUP_REMOVED lines=8> */
[-C--:B0-----:R-:W-:Y:S02]  /*11130*/  @!P2 LEA.HI.X R9, R18, R0.reuse, R221, 0x1, P0 ;  /* 0x000000001209a211 */ /* 0x081fe400000f0cdd */
[----:B------:R-:W-:-:S03]  /*11140*/  @!P3 LEA.HI.X R3, R19, R0, R220, 0x1, P1 ;  /* 0x000000001303b211 */ /* 0x000fc600008f0cdc */
[----:B------:R3:W-:Y:S04]  /*11150*/  @!P2 ST.E.128 desc[UR36][R8.64], RZ ;  /* 0x000000ff0800a985 */ /* 0x0007e8000c101d24 */
[----:B------:R3:W-:Y:S02]  /*11160*/  @!P3 ST.E.128 desc[UR36][R2.64], RZ ;  /* 0x000000ff0200b985 */ /* 0x0007e4000c101d24 */
.L_x_7914:
[----:B------:R-:W-:Y:S05]  /*11170*/  BSYNC B1 ;  /* 0x0000000000017941 */ /* 0x000fea0003800000 */
.L_x_7913:
        /* <DEDUP_REMOVED lines=8> */
[CC--:B--2---:R-:W-:Y:S02]  /*11200*/  @!P2 LEA R6, P0, R18.reuse, R2.reuse, 0x1 ;  /* 0x000000021206a211 */ /* 0x0c4fe400078008ff */
[C---:B------:R-:W-:Y:S02]  /*11210*/  @!P3 LEA R2, P1, R19.reuse, R2, 0x1 ;  /* 0x000000021302b211 */ /* 0x040fe400078208ff */
[-C--:B0-----:R-:W-:Y:S02]  /*11220*/  @!P2 LEA.HI.X R7, R18, R5.reuse, R221, 0x1, P0 ;  /* 0x000000051207a211 */ /* 0x081fe400000f0cdd */
[----:B------:R-:W-:-:S03]  /*11230*/  @!P3 LEA.HI.X R3, R19, R5, R220, 0x1, P1 ;  /* 0x000000051303b211 */ /* 0x000fc600008f0cdc */
[----:B------:R0:W-:Y:S04]  /*11240*/  @!P2 ST.E.128 desc[UR36][R6.64], RZ ;  /* 0x000000ff0600a985 */ /* 0x0001e8000c101d24 */
[----:B------:R0:W-:Y:S02]  /*11250*/  @!P3 ST.E.128 desc[UR36][R2.64], RZ ;  /* 0x000000ff0200b985 */ /* 0x0001e4000c101d24 */
.L_x_7903:
[----:B------:R-:W-:Y:S05]  /*11260*/  BSYNC B0 ;  /* 0x0000000000007941 */ /* 0x000fea0003800000 */
.L_x_7893:
[----:B------:R-:W-:Y:S02]  /*11270*/  ULDC UR4, c[0x0][0xc3c] ;  /* 0x00030f0000047ab9 */ /* 0x000fe40000000800 */
[----:B------:R-:W-:-:S06]  /*11280*/  UISETP.GE.AND UP0, UPT, UR7, UR4, UPT ;  /* 0x000000040700728c */ /* 0x000fcc000bf06270 */
[----:B------:R-:W-:-:S13]  /*11290*/  PLOP3.LUT P0, PT, PT, PT, UP0, 0x80, 0x0 ;  /* 0x000000000000781c */ /* 0x000fda0003f0f008 */
[----:B------:R-:W-:Y:S05]  /*112a0*/  @!P0 BRA `(.L_x_7915) ;  /* 0xfffffefc00348947 */ /* 0x000fea000383ffff */
[----:B------:R-:W-:Y:S05]  /*112b0*/  EXIT ;  /* 0x000000000000794d */ /* 0x000fea0003800000 */
.L_x_7802:
        /* <DEDUP_REMOVED lines=16> */
.L_x_7916:
        /* <DEDUP_REMOVED lines=43> */
.L_x_7920:
        /* <DEDUP_REMOVED lines=35> */
.L_x_7918:
        /* <DEDUP_REMOVED lines=13> */
.L_x_7921:
        /* <DEDUP_REMOVED lines=62> */
.L_x_7922:
        /* <DEDUP_REMOVED lines=61> */
.L_x_7923:
[----:B------:R-:W-:-:S05]  /*12120*/  LOP3.LUT R17, RZ, R2, RZ, 0x33, !PT ;  /* 0x00000002ff117212 */ /* 0x000fca00078e33ff */
[----:B------:R-:W-:Y:S01]  /*12130*/  IMAD.IADD R17, R6, 0x1, R17 ;  /* 0x0000000106117824 */ /* 0x000fe200078e0211 */
[----:B------:R-:W-:Y:S06]  /*12140*/  BRA `(.L_x_7924) ;  /* 0x0000000000147947 */ /* 0x000fec0003800000 */
.L_x_7919:
[----:B------:R-:W-:Y:S01]  /*12150*/  ULDC UR4, c[0x0][0xc3c] ;  /* 0x00030f0000047ab9 */ /* 0x000fe20000000800 */
[----:B------:R-:W-:Y:S02]  /*12160*/  IMAD.MOV.U32 R17, RZ, RZ, RZ ;  /* 0x000000ffff117224 */ /* 0x000fe400078e00ff */
[----:B------:R-:W-:Y:S02]  /*12170*/  IMAD.U32 R16, RZ, RZ, UR6 ;  /* 0x00000006ff107e24 */ /* 0x000fe4000f8e00ff */
[----:B------:R-:W-:Y:S02]  /*12180*/  IMAD.MOV.U32 R18, RZ, RZ, RZ ;  /* 0x000000ffff127224 */ /* 0x000fe400078e00ff */
[----:B------:R-:W-:-:S07]  /*12190*/  IMAD.U32 R19, RZ, RZ, UR4 ;  /* 0x00000004ff137e24 */ /* 0x000fce000f8e00ff */
.L_x_7924:
[----:B------:R-:W-:-:S13]  /*121a0*/  ISETP.NE.AND P0, PT, R7, RZ, PT ;  /* 0x000000ff0700720c */ /* 0x000fda0003f05270 */
[----:B------:R-:W0:Y:S01]  /*121b0*/  @!P0 S2R R3, SR_CgaCtaId ;  /* 0x0000000000038919 */ /* 0x000e220000008800 */
[----:B------:R-:W-:-:S04]  /*121c0*/  @!P0 MOV R2, 0x400 ;  /* 0x0000040000028802 */ /* 0x000fc80000000f00 */
[----:B0-----:R-:W-:-:S05]  /*121d0*/  @!P0 LEA R2, R3, R2, 0x18 ;  /* 0x0000000203028211 */ /* 0x001fca00078ec0ff */
[----:B------:R1:W-:Y:S01]  /*121e0*/  @!P0 STS.128 [R2+0x288d0], R16 ;  /* 0x0288d01002008388 */ /* 0x0003e20000000c00 */
[----:B------:R-:W-:Y:S06]  /*121f0*/  BAR.ARV 0x5, 0x180 ;  /* 0x0146000000007b1d */ /* 0x000fec0000002000 */
.L_x_7917:
        /* <DEDUP_REMOVED lines=18> */
[----:B------:R-:W-:Y:S02]  /*12320*/  LOP3.LUT R29, R30, 0x40, RZ, 0xfc, !PT ;  /* 0x000000401e1d7812 */ /* 0x000fe400078efcff */
[----:B--2---:R-:W-:Y:S02]  /*12330*/  R2UR UR4, R2 ;  /* 0x00000000020472ca */ /* 0x004fe400000e0000 */
[C---:B------:R-:W-:Y:S01]  /*12340*/  LOP3.LUT R2, R0.reuse, 0x7f, RZ, 0xc0, !PT ;  /* 0x0000007f00027812 */ /* 0x040fe200078ec0ff */
[----:B------:R-:W-:-:S03]  /*12350*/  IMAD.SHL.U32 R0, R0, 0x10, RZ ;  /* 0x0000001000007824 */ /* 0x000fc600078e00ff */
[----:B------:R-:W-:Y:S02]  /*12360*/  SHF.R.U32.HI R2, RZ, 0x3, R2 ;  /* 0x00000003ff027819 */ /* 0x000fe40000011602 */
[----:B------:R-:W-:-:S04]  /*12370*/  LOP3.LUT R0, R0, 0x70, RZ, 0xc0, !PT ;  /* 0x0000007000007812 */ /* 0x000fc800078ec0ff */
[----:B------:R-:W-:Y:S01]  /*12380*/  LOP3.LUT R2, R2, R0, RZ, 0xfc, !PT ;  /* 0x0000000002027212 */ /* 0x000fe200078efcff */
[----:B------:R-:W-:-:S03]  /*12390*/  ULOP3.LUT UR38, UR4, 0x2, URZ, 0xfc, !UPT ;  /* 0x0000000204267892 */ /* 0x000fc6000f8efc3f */
[----:B------:R-:W-:Y:S02]  /*123a0*/  UMOV UR4, 0x400 ;  /* 0x0000040000047882 */ /* 0x000fe40000000000 */
[----:B0-----:R-:W-:-:S06]  /*123b0*/  ULEA UR4, UR5, UR4, 0x18 ;  /* 0x0000000405047291 */ /* 0x001fcc000f8ec03f */
[----:B------:R-:W-:-:S04]  /*123c0*/  IMAD.U32 R22, RZ, RZ, UR4 ;  /* 0x00000004ff167e24 */ /* 0x000fc8000f8e00ff */
[----:B------:R-:W-:-:S05]  /*123d0*/  IMAD R0, R33, 0x2, R22 ;  /* 0x0000000221007824 */ /* 0x000fca00078e0216 */
[----:B------:R1:W-:Y:S02]  /*123e0*/  STL [R1], R0 ;  /* 0x0000000001007387 */ /* 0x0003e40000100800 */
.L_x_7998:
        /* <DEDUP_REMOVED lines=8> */
[----:B------:R0:W5:Y:S01]  /*12470*/  @P0 LDG.E R36, desc[UR36][R2.64] ;  /* 0x0000002402240981 */ /* 0x000162000c1e1900 */
[----:B------:R-:W-:Y:S01]  /*12480*/  ISETP.NE.U32.AND P0, PT, RZ, UR4, PT ;  /* 0x00000004ff007c0c */ /* 0x000fe2000bf05070 */
[----:B-1----:R-:W-:Y:S01]  /*12490*/  IMAD.MOV.U32 R0, RZ, RZ, RZ ;  /* 0x000000ffff007224 */ /* 0x002fe200078e00ff */
        /* <DEDUP_REMOVED lines=10> */
[----:B--2---:R-:W2:Y:S01]  /*12540*/  @P2 LDG.E R0, desc[UR36][R2.64] ;  /* 0x0000002402002981 */ /* 0x004ea2000c1e1900 */
        /* <DEDUP_REMOVED lines=17> */
.L_x_7926:
[----:B------:R-:W-:Y:S02]  /*12660*/  ULDC.64 UR4, c[0x0][0xa20] ;  /* 0x0002880000047ab9 */ /* 0x000fe40000000a00 */
[----:B------:R-:W-:-:S04]  /*12670*/  ISETP.NE.U32.AND P0, PT, RZ, UR4, PT ;  /* 0x00000004ff007c0c */ /* 0x000fc8000bf05070 */
[----:B------:R-:W-:-:S13]  /*12680*/  ISETP.NE.AND.EX P0, PT, RZ, UR5, PT, P0 ;  /* 0x00000005ff007c0c */ /* 0x000fda000bf05300 */
[----:B------:R-:W-:Y:S05]  /*12690*/  @!P0 BRA `(.L_x_7927) ;  /* 0x0000000000108947 */ /* 0x000fea0003800000 */
[----:B------:R-:W1:Y:S02]  /*126a0*/  LDC.64 R2, c[0x0][0xa20] ;  /* 0x00028800ff027b82 */ /* 0x000e640000000a00 */
[----:B-1----:R-:W-:-:S05]  /*126b0*/  IMAD.WIDE R2, R19, 0x4, R2 ;  /* 0x0000000413027825 */ /* 0x002fca00078e0202 */
[----:B------:R1:W5:Y:S01]  /*126c0*/  LDG.E R7, desc[UR36][R2.64] ;  /* 0x0000002402077981 */ /* 0x000362000c1e1900 */
[----:B------:R-:W-:Y:S05]  /*126d0*/  BRA `(.L_x_7928) ;  /* 0x0000000000247947 */ /* 0x000fea0003800000 */
.L_x_7927:
[----:B------:R-:W-:Y:S02]  /*126e0*/  ULDC.64 UR4, c[0x0][0xa08] ;  /* 0x0002820000047ab9 */ /* 0x000fe40000000a00 */
[----:B------:R-:W-:-:S04]  /*126f0*/  ISETP.NE.U32.AND P0, PT, RZ, UR4, PT ;  /* 0x00000004ff007c0c */ /* 0x000fc8000bf05070 */
[----:B------:R-:W-:-:S13]  /*12700*/  ISETP.NE.AND.EX P0, PT, RZ, UR5, PT, P0 ;  /* 0x00000005ff007c0c */ /* 0x000fda000bf05300 */
[----:B------:R-:W-:Y:S05]  /*12710*/  @!P0 BRA `(.L_x_7928) ;  /* 0x0000000000148947 */ /* 0x000fea0003800000 */
[----:B------:R-:W1:Y:S02]  /*12720*/  LDC.64 R2, c[0x0][0xa08] ;  /* 0x00028200ff027b82 */ /* 0x000e640000000a00 */
[----:B-1----:R-:W-:-:S05]  /*12730*/  IMAD.WIDE R2, R19, 0x4, R2 ;  /* 0x0000000413027825 */ /* 0x002fca00078e0202 */
[----:B------:R-:W2:Y:S04]  /*12740*/  LDG.E R7, desc[UR36][R2.64] ;  /* 0x0000002402077981 */ /* 0x000ea8000c1e1900 */
[----:B0-----:R-:W2:Y:S02]  /*12750*/  LDG.E R0, desc[UR36][R2.64+0x4] ;  /* 0x0000042402007981 */ /* 0x001ea4000c1e1900 */
[----:B--2---:R-:W-:-:S07]  /*12760*/  IMAD.IADD R7, R0, 0x1, -R7 ;  /* 0x0000000100077824 */ /* 0x004fce00078e0a07 */
.L_x_7928:
[----:B0-----:R-:W0:Y:S01]  /*12770*/  LDC R0, c[0x0][0x448] ;  /* 0x00011200ff007b82 */ /* 0x001e220000000800 */
[----:B------:R-:W-:Y:S01]  /*12780*/  IMAD.SHL.U32 R27, R17, 0x80, RZ ;  /* 0x00000080111b7824 */ /* 0x000fe200078e00ff */
[----:B------:R-:W-:Y:S01]  /*12790*/  LOP3.LUT R23, R23, 0xffffffef, RZ, 0xc0, !PT ;  /* 0xffffffef17177812 */ /* 0x000fe200078ec0ff */
[----:B-----5:R-:W-:-:S05]  /*127a0*/  IMAD.IADD R34, R7, 0x1, -R36 ;  /* 0x0000000107227824 */ /* 0x020fca00078e0a24 */
[----:B-1----:R-:W1:Y:S01]  /*127b0*/  LDC.64 R2, c[0x0][0x9e0] ;  /* 0x00027800ff027b82 */ /* 0x002e620000000a00 */
[----:B0-----:R-:W-:Y:S01]  /*127c0*/  ISETP.NE.AND P2, PT, R0, 0x1, PT ;  /* 0x000000010000780c */ /* 0x001fe20003f45270 */
[----:B------:R-:W-:Y:S01]  /*127d0*/  VIADD R0, R27, 0x7f ;  /* 0x0000007f1b007836 */ /* 0x000fe20000000000 */
[----:B-1----:R-:W-:-:S11]  /*127e0*/  ISETP.GE.AND P1, PT, R3, 0x1, PT ;  /* 0x000000010300780c */ /* 0x002fd60003f26270 */
        /* <DEDUP_REMOVED lines=20> */
.L_x_7931:
[----:B------:R-:W-:-:S13]  /*12930*/  ISETP.NE.AND P0, PT, R3, 0x1, PT ;  /* 0x000000010300780c */ /* 0x000fda0003f05270 */
[----:B------:R-:W0:Y:S02]  /*12940*/  @P0 LDC.64 R4, c[0x0][0x9e8] ;  /* 0x00027a00ff040b82 */ /* 0x000e240000000a00 */
[----:B0-----:R-:W-:-:S05]  /*12950*/  @P0 IMAD.HI.U32 R4, R0, R4, RZ ;  /* 0x0000000400040227 */ /* 0x001fca00078e00ff */
[----:B------:R-:W-:-:S07]  /*12960*/  @P0 SHF.R.U32.HI R0, RZ, R5, R4 ;  /* 0x00000005ff000219 */ /* 0x000fce0000011604 */
.L_x_7932:
[----:B------:R-:W-:Y:S05]  /*12970*/  BSYNC B0 ;  /* 0x0000000000007941 */ /* 0x000fea0003800000 */
.L_x_7930:
[----:B------:R-:W-:-:S05]  /*12980*/  IMAD R5, R0, R3, R3 ;  /* 0x0000000300057224 */ /* 0x000fca00078e0203 */
[----:B------:R-:W-:-:S07]  /*12990*/  VIMNMX R2, R2, R5, PT ;  /* 0x0000000502027248 */ /* 0x000fce0003fe0100 */
.L_x_7929:
        /* <DEDUP_REMOVED lines=29> */
.L_x_7935:
[----:B------:R-:W-:-:S13]  /*12b70*/  ISETP.NE.AND P0, PT, R3, 0x1, PT ;  /* 0x000000010300780c */ /* 0x000fda0003f05270 */
[----:B------:R-:W0:Y:S02]  /*12b80*/  @P0 LDC.64 R4, c[0x0][0x9e8] ;  /* 0x00027a00ff040b82 */ /* 0x000e240000000a00 */
[----:B0-----:R-:W-:-:S05]  /*12b90*/  @P0 IMAD.HI.U32 R4, R6, R4, RZ ;  /* 0x0000000406040227 */ /* 0x001fca00078e00ff */
[----:B------:R-:W-:-:S07]  /*12ba0*/  @P0 SHF.R.U32.HI R6, RZ, R5, R4 ;  /* 0x00000005ff060219 */ /* 0x000fce0000011604 */
.L_x_7936:
[----:B------:R-:W-:Y:S05]  /*12bb0*/  BSYNC B0 ;  /* 0x0000000000007941 */ /* 0x000fea0003800000 */
.L_x_7934:
[----:B------:R-:W-:-:S05]  /*12bc0*/  IMAD R3, R6, R3, RZ ;  /* 0x0000000306037224 */ /* 0x000fca00078e02ff */
[----:B------:R-:W-:-:S07]  /*12bd0*/  VIMNMX R2, R2, R3, !PT ;  /* 0x0000000302027248 */ /* 0x000fce0007fe0100 */
.L_x_7933:
        /* <DEDUP_REMOVED lines=17> */
[----:B0-----:R-:W-:-:S04]  /*12cf0*/  IABS R6, R5 ;  /* 0x0000000500067213 */ /* 0x001fc80000000000 */
[----:B------:R-:W0:Y:S08]  /*12d00*/  I2F.RP R7, R6 ;  /* 0x0000000600077306 */ /* 0x000e300000209400 */
[----:B0-----:R-:W0:Y:S02]  /*12d10*/  MUFU.RCP R7, R7 ;  /* 0x0000000700077308 */ /* 0x001e240000001000 */
[----:B0-----:R-:W-:-:S06]  /*12d20*/  VIADD R8, R7, 0xffffffe ;  /* 0x0ffffffe07087836 */ /* 0x001fcc0000000000 */
[----:B------:R-:W0:Y:S02]  /*12d30*/  F2I.FTZ.U32.TRUNC.NTZ R3, R8 ;  /* 0x0000000800037305 */ /* 0x000e24000021f000 */
[----:B0-----:R-:W-:-:S04]  /*12d40*/  IMAD.MOV R9, RZ, RZ, -R3 ;  /* 0x000000ffff097224 */ /* 0x001fc800078e0a03 */
[----:B------:R-:W-:-:S04]  /*12d50*/  IMAD R9, R9, R6, RZ ;  /* 0x0000000609097224 */ /* 0x000fc800078e02ff */
[----:B------:R-:W-:Y:S01]  /*12d60*/  IMAD.HI.U32 R3, R3, R9, R2 ;  /* 0x0000000903037227 */ /* 0x000fe200078e0002 */
[----:B------:R-:W-:Y:S02]  /*12d70*/  IADD3 R2, R5, -0x1, R0 ;  /* 0xffffffff05027810 */ /* 0x000fe40007ffe000 */
[----:B------:R-:W-:-:S03]  /*12d80*/  IABS R9, R5 ;  /* 0x0000000500097213 */ /* 0x000fc60000000000 */
[----:B------:R-:W-:Y:S02]  /*12d90*/  IMAD.IADD R2, R2, 0x1, -R35 ;  /* 0x0000000102027824 */ /* 0x000fe400078e0a23 */
[----:B------:R-:W-:-:S03]  /*12da0*/  IMAD.MOV R7, RZ, RZ, -R9 ;  /* 0x000000ffff077224 */ /* 0x000fc600078e0a09 */
        /* <DEDUP_REMOVED lines=14> */
.L_x_7938:
[----:B------:R-:W-:Y:S05]  /*12e90*/  BSYNC B0 ;  /* 0x0000000000007941 */ /* 0x000fea0003800000 */
.L_x_7937:
[-C--:B------:R-:W-:Y:S01]  /*12ea0*/  IMAD R35, R4, R2.reuse, R35 ;  /* 0x0000000204237224 */ /* 0x080fe200078e0223 */
        /* <DEDUP_REMOVED lines=22> */
.L_x_7940:
        /* <DEDUP_REMOVED lines=20> */
.L_x_7943:
[----:B------:R-:W-:Y:S05]  /*13150*/  BSYNC B6 ;  /* 0x0000000000067941 */ /* 0x000fea0003800000 */
.L_x_7942:
        /* <DEDUP_REMOVED lines=20> */
.L_x_7946:
        /* <DEDUP_REMOVED lines=15> */
.L_x_7945:
[----:B------:R-:W-:Y:S05]  /*13390*/  BSYNC B6 ;  /* 0x0000000000067941 */ /* 0x000fea0003800000 */
.L_x_7944:
[----:B------:R-:W-:Y:S01]  /*133a0*/  ULDC.64 UR4, c[0x0][0x9f8] ;  /* 0x00027e0000047ab9 */ /* 0x000fe20000000a00 */
[----:B------:R-:W-:Y:S01]  /*133b0*/  IMAD.MOV.U32 R32, RZ, RZ, R19 ;  /* 0x000000ffff207224 */ /* 0x000fe200078e0013 */
[----:B------:R-:W-:Y:S01]  /*133c0*/  ISETP.NE.U32.AND P0, PT, RZ, UR4, PT ;  /* 0x00000004ff007c0c */ /* 0x000fe2000bf05070 */
[----:B------:R-:W0:Y:S01]  /*133d0*/  S2R R20, SR_TID.X ;  /* 0x0000000000147919 */ /* 0x000e220000002100 */
[----:B------:R-:W1:Y:S01]  /*133e0*/  LDC R6, c[0x0][0x430] ;  /* 0x00010c00ff067b82 */ /* 0x000e620000000800 */
[----:B------:R-:W2:Y:S01]  /*133f0*/  S2R R17, SR_TID.X ;  /* 0x0000000000117919 */ /* 0x000ea20000002100 */
[----:B------:R-:W-:Y:S01]  /*13400*/  ISETP.NE.AND.EX P0, PT, RZ, UR5, PT, P0 ;  /* 0x00000005ff007c0c */ /* 0x000fe2000bf05300 */
[----:B------:R-:W-:Y:S01]  /*13410*/  VIADD R26, R24, 0xffffffff ;  /* 0xffffffff181a7836 */ /* 0x000fe20000000000 */
[----:B------:R-:W-:Y:S01]  /*13420*/  LOP3.LUT R23, R23, 0xfffffff7, RZ, 0xc0, !PT ;  /* 0xfffffff717177812 */ /* 0x000fe200078ec0ff */
[----:B------:R-:W-:-:S10]  /*13430*/  ULDC UR4, c[0x0][0x2f4] ;  /* 0x0000bd0000047ab9 */ /* 0x000fd40000000800 */
[----:B------:R-:W3:Y:S02]  /*13440*/  @P0 LDC.64 R2, c[0x0][0x9f8] ;  /* 0x00027e00ff020b82 */ /* 0x000ee40000000a00 */
[----:B---3--:R-:W-:-:S05]  /*13450*/  @P0 IMAD.WIDE R2, R19, 0x4, R2 ;  /* 0x0000000413020825 */ /* 0x008fca00078e0202 */
[----:B------:R3:W4:Y:S01]  /*13460*/  @P0 LDG.E R32, desc[UR36][R2.64] ;  /* 0x0000002402200981 */ /* 0x000722000c1e1900 */
[----:B-1----:R-:W-:Y:S01]  /*13470*/  ISETP.NE.AND P1, PT, R6, 0x1, PT ;  /* 0x000000010600780c */ /* 0x002fe20003f25270 */
[----:B0-----:R-:W-:Y:S01]  /*13480*/  IMAD.SHL.U32 R20, R20, 0x10, RZ ;  /* 0x0000001014147824 */ /* 0x001fe200078e00ff */
[----:B--2---:R-:W-:Y:S01]  /*13490*/  LOP3.LUT R17, R17, 0x7f, RZ, 0xc0, !PT ;  /* 0x0000007f11117812 */ /* 0x004fe200078ec0ff */
[----:B------:R-:W-:-:S03]  /*134a0*/  IMAD.SHL.U32 R8, R26, 0x80, RZ ;  /* 0x000000801a087824 */ /* 0x000fc600078e00ff */
[----:B------:R-:W-:Y:S02]  /*134b0*/  SHF.R.U32.HI R17, RZ, 0x3, R17 ;  /* 0x00000003ff117819 */ /* 0x000fe40000011611 */
[----:B------:R-:W-:-:S04]  /*134c0*/  LOP3.LUT R20, R20, 0x70, RZ, 0xc0, !PT ;  /* 0x0000007014147812 */ /* 0x000fc800078ec0ff */
[----:B------:R-:W-:Y:S01]  /*134d0*/  LOP3.LUT R5, R8, R17, R20, 0xfe, !PT ;  /* 0x0000001108057212 */ /* 0x000fe200078efe14 */
[----:B------:R-:W0:Y:S01]  /*134e0*/  @P1 LDC R4, c[0x0][0x434] ;  /* 0x00010d00ff041b82 */ /* 0x000e220000000800 */
[----:B------:R-:W-:Y:S02]  /*134f0*/  @P1 LOP3.LUT R23, R23, 0x8, RZ, 0xfc, !PT ;  /* 0x0000000817171812 */ /* 0x000fe400078efcff */
[C---:B------:R-:W-:Y:S01]  /*13500*/  ISETP.GE.AND P0, PT, R5.reuse, R34, PT ;  /* 0x000000220500720c */ /* 0x040fe20003f06270 */
[----:B------:R-:W-:-:S04]  /*13510*/  IMAD.IADD R5, R5, 0x1, R36 ;  /* 0x0000000105057824 */ /* 0x000fc800078e0224 */
[----:B------:R-:W1:Y:S08]  /*13520*/  @P1 LDC R0, c[0x0][0x438] ;  /* 0x00010e00ff001b82 */ /* 0x000e700000000800 */
[----:B---3--:R-:W2:Y:S01]  /*13530*/  @!P0 LDC.64 R2, c[0x0][0x428] ;  /* 0x00010a00ff028b82 */ /* 0x008ea20000000a00 */
[----:B0-----:R-:W-:-:S04]  /*13540*/  @P1 IMAD.HI.U32 R7, R5, R4, RZ ;  /* 0x0000000405071227 */ /* 0x001fc800078e00ff */
[----:B------:R-:W-:Y:S01]  /*13550*/  IMAD.MOV.U32 R4, RZ, RZ, R5 ;  /* 0x000000ffff047224 */ /* 0x000fe200078e0005 */
[----:B-1----:R-:W-:-:S05]  /*13560*/  @P1 SHF.R.U32.HI R4, RZ, R0, R7 ;  /* 0x00000000ff041219 */ /* 0x002fca0000011607 */
[----:B------:R-:W-:-:S04]  /*13570*/  IMAD.MOV R0, RZ, RZ, -R4 ;  /* 0x000000ffff007224 */ /* 0x000fc800078e0a04 */
[----:B------:R-:W-:Y:S01]  /*13580*/  IMAD R0, R6, R0, R5 ;  /* 0x0000000006007224 */ /* 0x000fe200078e0205 */
[----:B------:R-:W-:Y:S02]  /*13590*/  @!P0 SHF.R.S32.HI R5, RZ, 0x1f, R4 ;  /* 0x0000001fff058819 */ /* 0x000fe40000011404 */
[----:B------:R-:W-:Y:S01]  /*135a0*/  LOP3.LUT R23, R23, 0xfffffffb, RZ, 0xc0, !PT ;  /* 0xfffffffb17177812 */ /* 0x000fe200078ec0ff */
[----:B------:R-:W-:Y:S01]  /*135b0*/  UMOV UR5, 0xffffffff ;  /* 0xffffffff00057882 */ /* 0x000fe20000000000 */
[----:B----4-:R-:W-:Y:S01]  /*135c0*/  SHF.R.S32.HI R37, RZ, 0x1f, R32 ;  /* 0x0000001fff257819 */ /* 0x010fe20000011420 */
[----:B--2---:R-:W-:-:S04]  /*135d0*/  @!P0 IMAD.WIDE.U32 R4, R32, R2, R4 ;  /* 0x0000000220048225 */ /* 0x004fc800078e0004 */
[----:B------:R-:W-:-:S04]  /*135e0*/  @!P0 IMAD R6, R37, R2, RZ ;  /* 0x0000000225068224 */ /* 0x000fc800078e02ff */
[----:B------:R-:W-:Y:S02]  /*135f0*/  @!P0 IMAD R6, R32, R3, R6 ;  /* 0x0000000320068224 */ /* 0x000fe400078e0206 */
[----:B------:R-:W0:Y:S02]  /*13600*/  @!P0 LDC.64 R2, c[0x0][0x418] ;  /* 0x00010600ff028b82 */ /* 0x000e240000000a00 */
[----:B------:R-:W-:Y:S01]  /*13610*/  @!P0 IMAD.IADD R5, R5, 0x1, R6 ;  /* 0x0000000105058824 */ /* 0x000fe200078e0206 */
[----:B0-----:R-:W-:-:S04]  /*13620*/  @!P0 LEA R2, P1, R4, R2, 0x2 ;  /* 0x0000000204028211 */ /* 0x001fc800078210ff */
[----:B------:R-:W-:Y:S01]  /*13630*/  @!P0 LEA.HI.X R3, R4, R3, R5, 0x2, P1 ;  /* 0x0000000304038211 */ /* 0x000fe200008f1405 */
[----:B------:R-:W-:Y:S02]  /*13640*/  IMAD.U32 R5, RZ, RZ, UR38 ;  /* 0x00000026ff057e24 */ /* 0x000fe4000f8e00ff */
[----:B------:R-:W-:-:S03]  /*13650*/  IMAD.MOV.U32 R4, RZ, RZ, RZ ;  /* 0x000000ffff047224 */ /* 0x000fc600078e00ff */
[----:B------:R-:W-:-:S03]  /*13660*/  ISETP.NE.AND P2, PT, R5, 0x3, PT ;  /* 0x000000030500780c */ /* 0x000fc60003f45270 */
[----:B------:R0:W5:Y:S01]  /*13670*/  @!P0 LDG.E R4, desc[UR36][R2.64] ;  /* 0x0000002402048981 */ /* 0x000162000c1e1900 */
[----:B------:R-:W-:-:S09]  /*13680*/  ISETP.GE.AND P0, PT, R30, UR4, PT ;  /* 0x000000041e007c0c */ /* 0x000fd2000bf06270 */
[----:B------:R-:W-:-:S04]  /*13690*/  @P2 LOP3.LUT R23, R23, 0x4, RZ, 0xfc, !PT ;  /* 0x0000000417172812 */ /* 0x000fc800078efcff */
[----:B------:R-:W-:-:S04]  /*136a0*/  LOP3.LUT R23, R23, 0xfffffffd, RZ, 0xc0, !PT ;  /* 0xfffffffd17177812 */ /* 0x000fc800078ec0ff */
[----:B------:R-:W-:Y:S02]  /*136b0*/  @P0 LOP3.LUT R23, R23, 0x2, RZ, 0xfc, !PT ;  /* 0x0000000217170812 */ /* 0x000fe400078efcff */
[----:B------:R-:W-:Y:S02]  /*136c0*/  ISETP.GE.AND P0, PT, R29, UR4, PT ;  /* 0x000000041d007c0c */ /* 0x000fe4000bf06270 */
[----:B------:R-:W-:-:S11]  /*136d0*/  LOP3.LUT R23, R23, 0xfffffffe, RZ, 0xc0, !PT ;  /* 0xfffffffe17177812 */ /* 0x000fd600078ec0ff */
[----:B------:R-:W-:Y:S01]  /*136e0*/  @P0 LOP3.LUT R23, R23, 0x1, RZ, 0xfc, !PT ;  /* 0x0000000117170812 */ /* 0x000fe200078efcff */
[----:B0-----:R-:W-:Y:S06]  /*136f0*/  BRA.DIV UR5, `(.L_x_7947) ;  /* 0x0000004605687947 */ /* 0x001fec000b800000 */
.L_x_8015:
[----:B------:R-:W-:Y:S01]  /*13700*/  LOP3.LUT R24, R18, 0xffff, RZ, 0xc0, !PT ;  /* 0x0000ffff12187812 */ /* 0x000fe200078ec0ff */
[----:B------:R-:W-:Y:S06]  /*13710*/  @!P2 BRA `(.L_x_7948) ;  /* 0x000000000004a947 */ /* 0x000fec0003800000 */
[----:B------:R-:W-:Y:S01]  /*13720*/  BPT.TRAP 0x1 ;  /* 0x000000040000795c */ /* 0x000fe20000300000 */
.L_x_7948:
[----:B------:R-:W-:Y:S01]  /*13730*/  SHF.R.S32.HI R6, RZ, 0x1f, R0 ;  /* 0x0000001fff067819 */ /* 0x000fe20000011400 */
[----:B------:R-:W-:Y:S01]  /*13740*/  ULDC.64 UR4, c[0x0][0x328] ;  /* 0x0000ca0000047ab9 */ /* 0x000fe20000000a00 */
[----:B------:R-:W-:Y:S01]  /*13750*/  ULDC.64 UR6, c[0x0][0x318] ;  /* 0x0000c60000067ab9 */ /* 0x000fe20000000a00 */
[----:B------:R-:W-:Y:S01]  /*13760*/  IMAD.WIDE.U32 R2, R0, UR4, RZ ;  /* 0x0000000400027c25 */ /* 0x000fe2000f8e00ff */
[----:B------:R-:W-:Y:S03]  /*13770*/  BSSY B0, `(.L_x_7949) ;  /* 0x0000013000007945 */ /* 0x000fe60003800000 */
[----:B------:R-:W-:-:S04]  /*13780*/  IMAD R5, R6, UR4, RZ ;  /* 0x0000000406057c24 */ /* 0x000fc8000f8e02ff */
[----:B------:R-:W-:Y:S01]  /*13790*/  IMAD R5, R0, UR5, R5 ;  /* 0x0000000500057c24 */ /* 0x000fe2000f8e0205 */
        /* <DEDUP_REMOVED lines=16> */
.L_x_8016:
[----:B------:R-:W-:Y:S05]  /*138a0*/  BSYNC B0 ;  /* 0x0000000000007941 */ /* 0x000fea0003800000 */
.L_x_7949:
        /* <DEDUP_REMOVED lines=105> */
.L_x_8034:
        /* <DEDUP_REMOVED lines=11> */
.L_x_7952:
        /* <DEDUP_REMOVED lines=10> */
.L_x_7953:
[----:B-1----:R1:W5:Y:S01]  /*14090*/  LDL.LU R2, [R1+0x4] ;  /* 0x0000040001027983 */ /* 0x0023620000300800 */
[----:B------:R1:W-:Y:S02]  /*140a0*/  SYNCS.ARRIVE.TRANS64.A1T0 RZ, [R7+URZ+0x28830], RZ ;  /* 0x028830ff07ff79a7 */ /* 0x0003e4000810003f */
[----:B------:R-:W-:Y:S05]  /*140b0*/  WARPSYNC.ALL ;  /* 0x0000000000007948 */ /* 0x000fea0003800000 */
[----:B------:R-:W-:Y:S01]  /*140c0*/  ULDC.64 UR4, c[0x0][0x298] ;  /* 0x0000a60000047ab9 */ /* 0x000fe20000000a00 */
[----:B------:R-:W-:Y:S01]  /*140d0*/  BSSY B6, `(.L_x_7954) ;  /* 0x000001c000067945 */ /* 0x000fe20003800000 */
[----:B------:R-:W-:Y:S01]  /*140e0*/  BAR.SYNC.DEFER_BLOCKING 0x8, 0x180 ;  /* 0x0206000000007b1d */ /* 0x000fe20000010000 */
[----:B-----5:R-:W-:Y:S01]  /*140f0*/  SHF.R.S32.HI R0, RZ, 0x1f, R2 ;  /* 0x0000001fff007819 */ /* 0x020fe20000011402 */
[----:B0-----:R-:W-:-:S04]  /*14100*/  IMAD.WIDE.U32 R4, R2, UR4, RZ ;  /* 0x0000000402047c25 */ /* 0x001fc8000f8e00ff */
[----:B------:R-:W-:Y:S01]  /*14110*/  IMAD R0, R0, UR4, RZ ;  /* 0x0000000400007c24 */ /* 0x000fe2000f8e02ff */
[----:B------:R0:W-:Y:S03]  /*14120*/  STL.64 [R1+0x8], R4 ;  /* 0x0000080401007387 */ /* 0x0001e60000100a00 */
[----:B------:R-:W-:Y:S02]  /*14130*/  IMAD R0, R2, UR5, R0 ;  /* 0x0000000502007c24 */ /* 0x000fe4000f8e0200 */
[----:B------:R-:W-:Y:S02]  /*14140*/  VIADD R2, R22, 0x10400 ;  /* 0x0001040016027836 */ /* 0x000fe40000000000 */
[----:B------:R-:W-:-:S03]  /*14150*/  IMAD.IADD R0, R5, 0x1, R0 ;  /* 0x0000000105007824 */ /* 0x000fc600078e0200 */
[----:B------:R-:W-:Y:S02]  /*14160*/  LOP3.LUT P0, RZ, R2, 0x3ff, RZ, 0xc0, !PT ;  /* 0x000003ff02ff7812 */ /* 0x000fe4000780c0ff */
[----:B------:R0:W-:Y:S11]  /*14170*/  STL [R1+0x4], R0 ;  /* 0x0000040001007387 */ /* 0x0001f60000100800 */
[----:B0-----:R-:W-:Y:S05]  /*14180*/  @!P0 BRA `(.L_x_7955) ;  /* 0x0000000000408947 */ /* 0x001fea0003800000 */
        /* <DEDUP_REMOVED lines=8> */
[----:B-1----:R-:W-:-:S02]  /*14210*/  IMAD.U32 R7, RZ, RZ, UR7 ;  /* 0x00000007ff077e24 */ /* 0x002fc4000f8e00ff */
[----:B------:R-:W-:Y:S02]  /*14220*/  IMAD.U32 R10, RZ, RZ, UR8 ;  /* 0x00000008ff0a7e24 */ /* 0x000fe4000f8e00ff */
[----:B------:R-:W-:Y:S02]  /*14230*/  IMAD.U32 R11, RZ, RZ, UR9 ;  /* 0x00000009ff0b7e24 */ /* 0x000fe4000f8e00ff */
[----:B------:R-:W-:Y:S02]  /*14240*/  IMAD.MOV.U32 R8, RZ, RZ, 0x70 ;  /* 0x00000070ff087424 */ /* 0x000fe400078e00ff */
[----:B------:R-:W-:Y:S02]  /*14250*/  IMAD.MOV.U32 R12, RZ, RZ, 0x1 ;  /* 0x00000001ff0c7424 */ /* 0x000fe400078e00ff */
[----:B------:R-:W-:-:S07]  /*14260*/  IMAD.MOV.U32 R13, RZ, RZ, RZ ;  /* 0x000000ffff0d7224 */ /* 0x000fce00078e00ff */
[----:B------:R-:W-:-:S07]  /*14270*/  LEPC R20, `(.L_x_7955) ;  /* 0x000000001014794e */ /* 0x000fce0000000000 */
[----:B0-----:R-:W-:Y:S05]  /*14280*/  CALL.ABS.NOINC R2 ;  /* 0x0000000002007343 */ /* 0x001fea0003c00000 */
.L_x_7955:
[----:B------:R-:W-:Y:S05]  /*14290*/  BSYNC B6 ;  /* 0x0000000000067941 */ /* 0x000fea0003800000 */
.L_x_7954:
[----:B------:R-:W2:Y:S01]  /*142a0*/  LDL.LU R2, [R1+0x4] ;  /* 0x0000040001027983 */ /* 0x000ea20000300800 */
[----:B------:R-:W-:Y:S01]  /*142b0*/  LOP3.LUT P6, RZ, R23, 0x20, RZ, 0xc0, !PT ;  /* 0x0000002017ff7812 */ /* 0x000fe200078cc0ff */
[----:B------:R-:W-:Y:S01]  /*142c0*/  ULDC.64 UR6, c[0x0][0x2e0] ;  /* 0x0000b80000067ab9 */ /* 0x000fe20000000a00 */
[----:B------:R-:W-:Y:S01]  /*142d0*/  SHF.R.S32.HI R0, RZ, 0x1f, R19 ;  /* 0x0000001fff007819 */ /* 0x000fe20000011413 */
[----:B------:R-:W3:Y:S01]  /*142e0*/  LDL.LU.64 R20, [R1+0x8] ;  /* 0x0000080001147983 */ /* 0x000ee20000300a00 */
[----:B------:R-:W-:Y:S02]  /*142f0*/  ULDC.64 UR4, c[0x0][0x2d8] ;  /* 0x0000b60000047ab9 */ /* 0x000fe40000000a00 */
[----:B------:R-:W-:Y:S01]  /*14300*/  SEL R0, R0, RZ, !P6 ;  /* 0x000000ff00007207 */ /* 0x000fe20007000000 */
[----:B------:R0:W5:Y:S04]  /*14310*/  LDL R8, [R1] ;  /* 0x0000000001087983 */ /* 0x0001680000100800 */
[----:B------:R-:W-:Y:S01]  /*14320*/  IMAD R4, R0, UR6, RZ ;  /* 0x0000000600047c24 */ /* 0x000fe2000f8e02ff */
[----:B------:R-:W-:-:S05]  /*14330*/  SEL R0, R19, RZ, !P6 ;  /* 0x000000ff13007207 */ /* 0x000fca0007000000 */
[----:B------:R-:W-:Y:S02]  /*14340*/  IMAD R4, R0, UR7, R4 ;  /* 0x0000000700047c24 */ /* 0x000fe4000f8e0204 */
[----:B--2---:R-:W-:Y:S01]  /*14350*/  IMAD.MOV.U32 R3, RZ, RZ, R2 ;  /* 0x000000ffff037224 */ /* 0x004fe200078e0002 */
[----:B---3--:R-:W2:Y:S01]  /*14360*/  LDC R21, c[0x0][0x448] ;  /* 0x00011200ff157b82 */ /* 0x008ea20000000800 */
[----:B------:R-:W-:Y:S02]  /*14370*/  IMAD.MOV.U32 R2, RZ, RZ, R20 ;  /* 0x000000ffff027224 */ /* 0x000fe400078e0014 */
[----:B------:R-:W3:Y:S02]  /*14380*/  S2R R20, SR_TID.X ;  /* 0x0000000000147919 */ /* 0x000ee40000002100 */
[----:B------:R-:W-:-:S04]  /*14390*/  IMAD.WIDE.U32 R2, R24, UR4, R2 ;  /* 0x0000000418027c25 */ /* 0x000fc8000f8e0002 */
[----:B------:R-:W-:Y:S01]  /*143a0*/  IMAD R3, R24, UR5, R3 ;  /* 0x0000000518037c24 */ /* 0x000fe2000f8e0203 */
[----:B------:R-:W-:Y:S01]  /*143b0*/  ULDC.64 UR4, c[0x0][0x2d0] ;  /* 0x0000b40000047ab9 */ /* 0x000fe20000000a00 */
[----:B------:R-:W-:-:S04]  /*143c0*/  IMAD.WIDE.U32 R2, R0, UR6, R2 ;  /* 0x0000000600027c25 */ /* 0x000fc8000f8e0002 */
[----:B------:R-:W-:Y:S01]  /*143d0*/  IMAD.IADD R3, R3, 0x1, R4 ;  /* 0x0000000103037824 */ /* 0x000fe200078e0204 */
[----:B--2---:R-:W-:Y:S02]  /*143e0*/  ISETP.NE.AND P6, PT, R21, 0x1, PT ;  /* 0x000000011500780c */ /* 0x004fe40003fc5270 */
[----:B------:R-:W2:Y:S01]  /*143f0*/  S2R R21, SR_TID.X ;  /* 0x0000000000157919 */ /* 0x000ea20000002100 */
[----:B---3--:R-:W-:-:S10]  /*14400*/  LOP3.LUT R20, R20, 0x7f, RZ, 0xc0, !PT ;  /* 0x0000007f14147812 */ /* 0x008fd400078ec0ff */
[----:B------:R-:W3:Y:S01]  /*14410*/  @P6 LDC R5, c[0x0][0x44c] ;  /* 0x00011300ff056b82 */ /* 0x000ee20000000800 */
[----:B------:R-:W-:-:S07]  /*14420*/  SHF.R.U32.HI R20, RZ, 0x3, R20 ;  /* 0x00000003ff147819 */ /* 0x000fce0000011614 */
[----:B------:R-:W4:Y:S01]  /*14430*/  @P6 LDC R0, c[0x0][0x450] ;  /* 0x00011400ff006b82 */ /* 0x000f220000000800 */
[----:B--2---:R-:W-:-:S05]  /*14440*/  IMAD.SHL.U32 R21, R21, 0x10, RZ ;  /* 0x0000001015157824 */ /* 0x004fca00078e00ff */
[----:B------:R-:W-:-:S04]  /*14450*/  LOP3.LUT R21, R21, 0x70, RZ, 0xc0, !PT ;  /* 0x0000007015157812 */ /* 0x000fc800078ec0ff */
[----:B------:R-:W-:-:S05]  /*14460*/  LOP3.LUT R20, R20, R21, RZ, 0xfc, !PT ;  /* 0x0000001514147212 */ /* 0x000fca00078efcff */
[----:B------:R-:W-:-:S04]  /*14470*/  IMAD.IADD R4, R20, 0x1, R27 ;  /* 0x0000000114047824 */ /* 0x000fc800078e021b */
[----:B---3--:R-:W-:-:S04]  /*14480*/  @P6 IMAD.HI.U32 R5, R4, R5, RZ ;  /* 0x0000000504056227 */ /* 0x008fc800078e00ff */
[----:B------:R-:W-:Y:S01]  /*14490*/  IMAD.MOV.U32 R6, RZ, RZ, R4 ;  /* 0x000000ffff067224 */ /* 0x000fe200078e0004 */
[----:B----4-:R-:W-:Y:S02]  /*144a0*/  @P6 SHF.R.U32.HI R6, RZ, R0, R5 ;  /* 0x00000000ff066219 */ /* 0x010fe40000011605 */
[----:B------:R-:W2:Y:S03]  /*144b0*/  LDC R5, c[0x0][0x448] ;  /* 0x00011200ff057b82 */ /* 0x000ea60000000800 */
[----:B------:R-:W-:Y:S01]  /*144c0*/  IMAD.MOV R0, RZ, RZ, -R6 ;  /* 0x000000ffff007224 */ /* 0x000fe200078e0a06 */
[----:B------:R-:W3:Y:S01]  /*144d0*/  S2R R20, SR_TID.X ;  /* 0x0000000000147919 */ /* 0x000ee20000002100 */
[----:B------:R-:W-:-:S04]  /*144e0*/  IMAD.WIDE.U32 R2, R6, UR4, R2 ;  /* 0x0000000406027c25 */ /* 0x000fc8000f8e0002 */
[----:B--2---:R-:W-:Y:S01]  /*144f0*/  IMAD R0, R5, R0, R4 ;  /* 0x0000000005007224 */ /* 0x004fe200078e0204 */
[----:B------:R-:W-:-:S05]  /*14500*/  SHF.R.S32.HI R4, RZ, 0x1f, R6 ;  /* 0x0000001fff047819 */ /* 0x000fca0000011406 */
[----:B-1----:R-:W-:-:S04]  /*14510*/  IMAD R7, R4, UR4, RZ ;  /* 0x0000000404077c24 */ /* 0x002fc8000f8e02ff */
        /* <DEDUP_REMOVED lines=14> */
[----:B------:R-:W-:Y:S01]  /*14600*/  UMOV UR4, 0xffffffff ;  /* 0xffffffff00047882 */ /* 0x000fe20000000000 */
[----:B---3--:R-:W-:-:S04]  /*14610*/  LOP3.LUT R20, R20, 0x7f, RZ, 0xc0, !PT ;  /* 0x0000007f14147812 */ /* 0x008fc800078ec0ff */
[----:B------:R-:W-:Y:S01]  /*14620*/  SHF.R.U32.HI R9, RZ, 0x3, R20 ;  /* 0x00000003ff097819 */ /* 0x000fe20000011614 */
[----:B0-----:R-:W-:Y:S06]  /*14630*/  BRA.DIV UR4, `(.L_x_7956) ;  /* 0x0000004204ac7947 */ /* 0x001fec000b800000 */
        /* <DEDUP_REMOVED lines=72> */
.L_x_8051:
        /* <DEDUP_REMOVED lines=11> */
.L_x_7958:
[----:B------:R-:W-:Y:S05]  /*14b70*/  BSYNC B0 ;  /* 0x0000000000007941 */ /* 0x000fea0003800000 */
.L_x_7957:
[----:B------:R-:W-:Y:S01]  /*14b80*/  NOP ;  /* 0x0000000000007918 */ /* 0x000fe20000000000 */
[----:B------:R-:W-:-:S13]  /*14b90*/  PLOP3.LUT P0, PT, PT, PT, PT, 0x80, 0x0 ;  /* 0x000000000000781c */ /* 0x000fda0003f0f070 */
.L_x_7959:
        /* <DEDUP_REMOVED lines=21> */
.L_x_8052:
[----:B------:R-:W-:Y:S05]  /*14cf0*/  BSYNC B0 ;  /* 0x0000000000007941 */ /* 0x000fea0003800000 */
.L_x_7960:
        /* <DEDUP_REMOVED lines=8> */
.L_x_7976:
[----:B------:R-:W1:Y:S01]  /*14d80*/  LDC R0, c[0x0][0x430] ;  /* 0x00010c00ff007b82 */ /* 0x000e620000000800 */
[----:B------:R-:W3:Y:S01]  /*14d90*/  S2R R4, SR_TID.X ;  /* 0x0000000000047919 */ /* 0x000ee20000002100 */
[----:B------:R-:W-:Y:S05]  /*14da0*/  YIELD ;  /* 0x0000000000007946 */ /* 0x000fea0003800000 */
[----:B------:R-:W-:Y:S01]  /*14db0*/  ULDC.64 UR4, c[0x0][0x428] ;  /* 0x00010a0000047ab9 */ /* 0x000fe20000000a00 */
[----:B------:R-:W-:Y:S01]  /*14dc0*/  LOP3.LUT P3, RZ, R23, 0x4, RZ, 0xc0, !PT ;  /* 0x0000000417ff7812 */ /* 0x000fe2000786c0ff */
[----:B------:R-:W-:Y:S01]  /*14dd0*/  VIADD R25, R10, 0x1 ;  /* 0x000000010a197836 */ /* 0x000fe20000000000 */
[----:B-1----:R-:W-:-:S02]  /*14de0*/  ISETP.NE.AND P0, PT, R0, 0x1, PT ;  /* 0x000000010000780c */ /* 0x002fc40003f05270 */
[----:B------:R-:W1:Y:S01]  /*14df0*/  S2R R0, SR_TID.X ;  /* 0x0000000000007919 */ /* 0x000e620000002100 */
[----:B---3--:R-:W-:-:S10]  /*14e00*/  IMAD.SHL.U32 R4, R4, 0x10, RZ ;  /* 0x0000001004047824 */ /* 0x008fd400078e00ff */
[----:B0-----:R-:W0:Y:S01]  /*14e10*/  @P0 LDC R3, c[0x0][0x438] ;  /* 0x00010e00ff030b82 */ /* 0x001e220000000800 */
[----:B------:R-:W-:Y:S02]  /*14e20*/  LOP3.LUT R4, R4, 0x70, RZ, 0xc0, !PT ;  /* 0x0000007004047812 */ /* 0x000fe400078ec0ff */
[----:B-1----:R-:W-:-:S04]  /*14e30*/  LOP3.LUT R0, R0, 0x7f, RZ, 0xc0, !PT ;  /* 0x0000007f00007812 */ /* 0x002fc800078ec0ff */
[----:B------:R-:W-:Y:S02]  /*14e40*/  SHF.R.U32.HI R5, RZ, 0x3, R0 ;  /* 0x00000003ff057819 */ /* 0x000fe40000011600 */
[----:B------:R-:W1:Y:S03]  /*14e50*/  @P0 LDC R0, c[0x0][0x434] ;  /* 0x00010d00ff000b82 */ /* 0x000e660000000800 */
[----:B------:R-:W-:Y:S02]  /*14e60*/  IMAD R7, R6, 0x80, R5 ;  /* 0x0000008006077824 */ /* 0x000fe400078e0205 */
[----:B------:R-:W-:-:S03]  /*14e70*/  IMAD R5, R37, UR4, RZ ;  /* 0x0000000425057c24 */ /* 0x000fc6000f8e02ff */
[----:B------:R-:W-:Y:S01]  /*14e80*/  IADD3 R7, R4, R7, R36 ;  /* 0x0000000704077210 */ /* 0x000fe20007ffe024 */
[----:B------:R-:W-:-:S04]  /*14e90*/  IMAD R5, R32, UR5, R5 ;  /* 0x0000000520057c24 */ /* 0x000fc8000f8e0205 */
[----:B------:R-:W-:Y:S02]  /*14ea0*/  IMAD.MOV.U32 R8, RZ, RZ, R7 ;  /* 0x000000ffff087224 */ /* 0x000fe400078e0007 */
[----:B-1----:R-:W-:-:S05]  /*14eb0*/  @P0 IMAD.HI.U32 R0, R7, R0, RZ ;  /* 0x0000000007000227 */ /* 0x002fca00078e00ff */
[----:B0-----:R-:W-:-:S04]  /*14ec0*/  @P0 SHF.R.U32.HI R8, RZ, R3, R0 ;  /* 0x00000003ff080219 */ /* 0x001fc80000011600 */
[--C-:B------:R-:W-:Y:S01]  /*14ed0*/  SHF.R.S32.HI R3, RZ, 0x1f, R8.reuse ;  /* 0x0000001fff037819 */ /* 0x100fe20000011408 */
[----:B------:R-:W-:-:S04]  /*14ee0*/  IMAD.MOV.U32 R2, RZ, RZ, R8 ;  /* 0x000000ffff027224 */ /* 0x000fc800078e0008 */
[----:B------:R-:W-:Y:S01]  /*14ef0*/  IMAD.WIDE.U32 R2, R32, UR4, R2 ;  /* 0x0000000420027c25 */ /* 0x000fe2000f8e0002 */
[----:B------:R-:W-:-:S03]  /*14f00*/  ULDC.64 UR4, c[0x0][0x418] ;  /* 0x0001060000047ab9 */ /* 0x000fc60000000a00 */
[----:B------:R-:W-:Y:S01]  /*14f10*/  IMAD.IADD R3, R5, 0x1, R3 ;  /* 0x0000000105037824 */ /* 0x000fe200078e0203 */
[----:B------:R-:W-:Y:S01]  /*14f20*/  LEA R4, P0, R2, UR4, 0x2 ;  /* 0x0000000402047c11 */ /* 0x000fe2000f8010ff */
[----:B------:R-:W-:-:S03]  /*14f30*/  ULDC UR4, c[0x0][0x430] ;  /* 0x00010c0000047ab9 */ /* 0x000fc60000000800 */
[----:B------:R-:W-:Y:S01]  /*14f40*/  LEA.HI.X R5, R2, UR5, R3, 0x2, P0 ;  /* 0x0000000502057c11 */ /* 0x000fe200080f1403 */
[----:B------:R-:W-:Y:S01]  /*14f50*/  IMAD.MOV R2, RZ, RZ, -R8 ;  /* 0x000000ffff027224 */ /* 0x000fe200078e0a08 */
[----:B------:R-:W-:-:S03]  /*14f60*/  ISETP.NE.AND P0, PT, R25, 0x2, PT ;  /* 0x000000021900780c */ /* 0x000fc60003f05270 */
[----:B------:R0:W3:Y:S01]  /*14f70*/  LDG.E R0, desc[UR36][R4.64] ;  /* 0x0000002404007981 */ /* 0x0000e2000c1e1900 */
[----:B------:R-:W-:Y:S01]  /*14f80*/  SEL R28, RZ, 0x1, P0 ;  /* 0x00000001ff1c7807 */ /* 0x000fe20000000000 */
[----:B------:R-:W-:Y:S01]  /*14f90*/  IMAD.MOV.U32 R26, RZ, RZ, R6 ;  /* 0x000000ffff1a7224 */ /* 0x000fe200078e0006 */
[----:B------:R-:W-:Y:S02]  /*14fa0*/  SEL R25, R25, RZ, P0 ;  /* 0x000000ff19197207 */ /* 0x000fe40000000000 */
[----:B------:R-:W-:Y:S01]  /*14fb0*/  LOP3.LUT R28, R20, R28, RZ, 0x3c, !PT ;  /* 0x0000001c141c7212 */ /* 0x000fe200078e3cff */
[----:B0-----:R-:W-:Y:S01]  /*14fc0*/  IMAD R4, R2, UR4, R7 ;  /* 0x0000000402047c24 */ /* 0x001fe2000f8e0207 */
[----:B---3--:R-:W-:Y:S01]  /*14fd0*/  SHF.R.S32.HI R27, RZ, 0x1f, R0 ;  /* 0x0000001fff1b7819 */ /* 0x008fe20000011400 */
[----:B------:R-:W-:Y:S06]  /*14fe0*/  @!P3 BRA `(.L_x_7964) ;  /* 0x000000000004b947 */ /* 0x000fec0003800000 */
[----:B------:R-:W-:Y:S01]  /*14ff0*/  BPT.TRAP 0x1 ;  /* 0x000000040000795c */ /* 0x000fe20000300000 */
.L_x_7964:
[----:B------:R-:W-:Y:S01]  /*15000*/  IMAD R6, R25, 0x8, R22 ;  /* 0x0000000819067824 */ /* 0x000fe200078e0216 */
[----:B------:R-:W-:Y:S01]  /*15010*/  SHF.L.U32 R3, R28, 0x1f, RZ ;  /* 0x0000001f1c037819 */ /* 0x000fe200000006ff */
[----:B------:R-:W-:Y:S03]  /*15020*/  BSSY B1, `(.L_x_7965) ;  /* 0x0000003000017945 */ /* 0x000fe60003800000 */
[----:B------:R-:W0:Y:S02]  /*15030*/  SYNCS.PHASECHK.TRANS64.TRYWAIT P0, [R6+URZ+0x28840], R3 ;  /* 0x02884003060075a7 */ /* 0x000e24000800017f */
[----:B0-----:R-:W-:Y:S05]  /*15040*/  @!P0 BRA `(.L_x_7966) ;  /* 0x0000004000bc8947 */ /* 0x001fea0003800000 */
.L_x_8053:
[----:B------:R-:W-:Y:S05]  /*15050*/  BSYNC B1 ;  /* 0x0000000000017941 */ /* 0x000fea0003800000 */
.L_x_7965:
[----:B------:R-:W-:Y:S01]  /*15060*/  SHF.R.S32.HI R21, RZ, 0x1f, R4 ;  /* 0x0000001fff157819 */ /* 0x000fe20000011404 */
[----:B------:R-:W-:Y:S01]  /*15070*/  ULDC.64 UR4, c[0x0][0x300] ;  /* 0x0000c00000047ab9 */ /* 0x000fe20000000a00 */
[----:B------:R-:W-:Y:S01]  /*15080*/  ULDC.64 UR6, c[0x0][0x2e8] ;  /* 0x0000ba0000067ab9 */ /* 0x000fe20000000a00 */
[C---:B0-----:R-:W-:Y:S01]  /*15090*/  IMAD.WIDE.U32 R2, R4.reuse, UR4, RZ ;  /* 0x0000000404027c25 */ /* 0x041fe2000f8e00ff */
        /* <DEDUP_REMOVED lines=65> */
.L_x_8071:
        /* <DEDUP_REMOVED lines=9> */
.L_x_7968:
        /* <DEDUP_REMOVED lines=10> */
.L_x_7969:
[----:B------:R3:W-:Y:S01]  /*155e0*/  SYNCS.ARRIVE.TRANS64.A1T0 RZ, [R6+URZ+0x28830], RZ ;  /* 0x028830ff06ff79a7 */ /* 0x0007e2000810003f */
[----:B------:R-:W-:Y:S05]  /*155f0*/  @!P4 BRA `(.L_x_7970) ;  /* 0x000000000004c947 */ /* 0x000fea0003800000 */
[----:B------:R-:W-:Y:S01]  /*15600*/  BPT.TRAP 0x1 ;  /* 0x000000040000795c */ /* 0x000fe20000300000 */
.L_x_7970:
[----:B-1----:R-:W-:Y:S01]  /*15610*/  SHF.L.U32 R2, R20, 0x1f, RZ ;  /* 0x0000001f14027819 */ /* 0x002fe200000006ff */
[----:B---3--:R-:W-:Y:S01]  /*15620*/  IMAD R6, R10, 0x8, R22 ;  /* 0x000000080a067824 */ /* 0x008fe200078e0216 */
[----:B------:R-:W-:Y:S01]  /*15630*/  BSSY B1, `(.L_x_7971) ;  /* 0x0000004000017945 */ /* 0x000fe20003800000 */
[----:B------:R-:W-:Y:S02]  /*15640*/  IMAD R8, R31, -0x80, R34 ;  /* 0xffffff801f087824 */ /* 0x000fe400078e0222 */
[----:B------:R-:W1:Y:S02]  /*15650*/  SYNCS.PHASECHK.TRANS64.TRYWAIT P0, [R6+URZ+0x28860], R2 ;  /* 0x02886002060075a7 */ /* 0x000e64000800017f */
[----:B-1----:R-:W-:Y:S05]  /*15660*/  @!P0 BRA `(.L_x_7972) ;  /* 0x0000004400948947 */ /* 0x002fea0003800000 */
.L_x_8072:
[----:B------:R-:W-:Y:S05]  /*15670*/  BSYNC B1 ;  /* 0x0000000000017941 */ /* 0x000fea0003800000 */
.L_x_7971:
[----:B------:R-:W3:Y:S01]  /*15680*/  S2R R3, SR_TID.X ;  /* 0x0000000000037919 */ /* 0x000ee20000002100 */
[----:B------:R-:W-:Y:S01]  /*15690*/  UMOV UR4, 0xffffffff ;  /* 0xffffffff00047882 */ /* 0x000fe20000000000 */
[----:B0-----:R-:W-:Y:S01]  /*156a0*/  IMAD R7, R10, 0x4000, R33 ;  /* 0x000040000a077824 */ /* 0x001fe200078e0221 */
[----:B---3--:R-:W-:-:S04]  /*156b0*/  LOP3.LUT R3, R3, 0x7f, RZ, 0xc0, !PT ;  /* 0x0000007f03037812 */ /* 0x008fc800078ec0ff */
[----:B------:R-:W-:-:S05]  /*156c0*/  SHF.R.U32.HI R3, RZ, 0x3, R3 ;  /* 0x00000003ff037819 */ /* 0x000fca0000011603 */
[----:B------:R-:W-:Y:S01]  /*156d0*/  IMAD.IADD R8, R8, 0x1, -R3 ;  /* 0x0000000108087824 */ /* 0x000fe200078e0a03 */
[----:B------:R-:W-:Y:S06]  /*156e0*/  BRA.DIV UR4, `(.L_x_7973) ;  /* 0x0000004604887947 */ /* 0x000fec000b800000 */
[----:B-1----:R-:W0:Y:S01]  /*156f0*/  SHFL.IDX PT, R2, R17, RZ, 0x181f ;  /* 0x00181fff11027589 */ /* 0x002e2200000e0000 */
        /* <DEDUP_REMOVED lines=58> */
.L_x_8090:
        /* <DEDUP_REMOVED lines=27> */
.L_x_7974:
        /* <DEDUP_REMOVED lines=10> */
.L_x_7975:
[C---:B------:R-:W-:Y:S01]  /*15cf0*/  ISETP.GT.AND P0, PT, R26.reuse, R35, PT ;  /* 0x000000231a00720c */ /* 0x040fe20003f04270 */
[----:B------:R0:W-:Y:S01]  /*15d00*/  SYNCS.ARRIVE.TRANS64.A1T0 RZ, [R6+URZ+0x28850], RZ ;  /* 0x028850ff06ff79a7 */ /* 0x0001e2000810003f */
[----:B------:R-:W-:Y:S02]  /*15d10*/  IMAD.MOV.U32 R10, RZ, RZ, R25 ;  /* 0x000000ffff0a7224 */ /* 0x000fe400078e0019 */
[----:B------:R-:W-:Y:S02]  /*15d20*/  IMAD.MOV.U32 R20, RZ, RZ, R28 ;  /* 0x000000ffff147224 */ /* 0x000fe400078e001c */
[----:B------:R-:W-:Y:S02]  /*15d30*/  IMAD.MOV.U32 R31, RZ, RZ, R26 ;  /* 0x000000ffff1f7224 */ /* 0x000fe400078e001a */
[----:B0-----:R-:W-:-:S05]  /*15d40*/  VIADD R6, R26, 0xffffffff ;  /* 0xffffffff1a067836 */ /* 0x001fca0000000000 */
[----:B------:R-:W-:Y:S05]  /*15d50*/  @P0 BRA `(.L_x_7976) ;  /* 0xfffffff000080947 */ /* 0x000fea000383ffff */
.L_x_7963:
[----:B------:R-:W-:Y:S05]  /*15d60*/  BSYNC B0 ;  /* 0x0000000000007941 */ /* 0x000fea0003800000 */
.L_x_7962:
        /* <DEDUP_REMOVED lines=17> */
.L_x_7978:
[----:B------:R-:W-:Y:S05]  /*15e80*/  BSYNC B0 ;  /* 0x0000000000007941 */ /* 0x000fea0003800000 */
.L_x_7977:
[----:B------:R-:W-:-:S13]  /*15e90*/  LOP3.LUT P0, RZ, R23, 0x4, RZ, 0xc0, !PT ;  /* 0x0000000417ff7812 */ /* 0x000fda000780c0ff */
[----:B------:R-:W-:Y:S05]  /*15ea0*/  @!P0 BRA `(.L_x_7979) ;  /* 0x0000000000048947 */ /* 0x000fea0003800000 */
[----:B------:R-:W-:Y:S01]  /*15eb0*/  BPT.TRAP 0x1 ;  /* 0x000000040000795c */ /* 0x000fe20000300000 */
.L_x_7979:
[----:B------:R-:W-:Y:S01]  /*15ec0*/  IMAD R0, R25, 0x8, R22 ;  /* 0x0000000819007824 */ /* 0x000fe200078e0216 */
[----:B0-----:R-:W-:Y:S01]  /*15ed0*/  SHF.L.U32 R3, R28, 0x1f, RZ ;  /* 0x0000001f1c037819 */ /* 0x001fe200000006ff */
[----:B------:R-:W-:Y:S01]  /*15ee0*/  BSSY B0, `(.L_x_7980) ;  /* 0x0000004000007945 */ /* 0x000fe20003800000 */
[----:B------:R-:W-:Y:S02]  /*15ef0*/  IMAD R6, R26, -0x80, R34 ;  /* 0xffffff801a067824 */ /* 0x000fe400078e0222 */
[----:B------:R-:W0:Y:S02]  /*15f00*/  SYNCS.PHASECHK.TRANS64.TRYWAIT P0, [R0+URZ+0x28860], R3 ;  /* 0x02886003000075a7 */ /* 0x000e24000800017f */
[----:B0-----:R-:W-:Y:S05]  /*15f10*/  @!P0 BRA `(.L_x_7981) ;  /* 0x0000004800048947 */ /* 0x001fea0003800000 */
.L_x_8091:
[----:B------:R-:W-:Y:S05]  /*15f20*/  BSYNC B0 ;  /* 0x0000000000007941 */ /* 0x000fea0003800000 */
.L_x_7980:
        /* <DEDUP_REMOVED lines=70> */
.L_x_8109:
        /* <DEDUP_REMOVED lines=11> */
.L_x_7983:
        /* <DEDUP_REMOVED lines=10> */
.L_x_7984:
[----:B------:R1:W-:Y:S01]  /*164e0*/  SYNCS.ARRIVE.TRANS64.A1T0 RZ, [R0+URZ+0x28850], RZ ;  /* 0x028850ff00ff79a7 */ /* 0x0003e2000810003f */
[----:B------:R-:W-:-:S05]  /*164f0*/  VIADD R25, R25, 0x1 ;  /* 0x0000000119197836 */ /* 0x000fca0000000000 */
[----:B------:R-:W-:-:S04]  /*16500*/  ISETP.NE.AND P0, PT, R25, 0x2, PT ;  /* 0x000000021900780c */ /* 0x000fc80003f05270 */
[----:B0-----:R-:W-:Y:S02]  /*16510*/  SEL R3, RZ, 0x1, P0 ;  /* 0x00000001ff037807 */ /* 0x001fe40000000000 */
[----:B------:R-:W-:Y:S02]  /*16520*/  SEL R25, R25, RZ, P0 ;  /* 0x000000ff19197207 */ /* 0x000fe40000000000 */
[----:B-1----:R-:W-:-:S07]  /*16530*/  LOP3.LUT R28, R28, R3, RZ, 0x3c, !PT ;  /* 0x000000031c1c7212 */ /* 0x002fce00078e3cff */
.L_x_7941:
[----:B------:R-:W-:Y:S05]  /*16540*/  BSYNC B7 ;  /* 0x0000000000077941 */ /* 0x000fea0003800000 */
.L_x_7939:
        /* <DEDUP_REMOVED lines=11> */
.L_x_7985:
        /* <DEDUP_REMOVED lines=43> */
.L_x_8119:
[----:B------:R-:W-:Y:S02]  /*168b0*/  ULDC UR4, c[0x0][0xc38] ;  /* 0x00030e0000047ab9 */ /* 0x000fe40000000800 */
[----:B------:R-:W-:-:S04]  /*168c0*/  IMAD.U32 R5, RZ, RZ, UR4 ;  /* 0x00000004ff057e24 */ /* 0x000fc8000f8e00ff */
[----:B-1----:R-:W-:-:S04]  /*168d0*/  IMAD R14, R14, R5, RZ ;  /* 0x000000050e0e7224 */ /* 0x002fc800078e02ff */
[----:B------:R-:W-:-:S05]  /*168e0*/  IMAD.IADD R7, R7, 0x1, R14 ;  /* 0x0000000107077824 */ /* 0x000fca00078e020e */
[----:B------:R-:W-:-:S13]  /*168f0*/  ISETP.GT.AND P6, PT, R7, R0, PT ;  /* 0x000000000700720c */ /* 0x000fda0003fc4270 */
[----:B------:R-:W-:Y:S05]  /*16900*/  @P6 BRA `(.L_x_7988) ;  /* 0x0000000000a46947 */ /* 0x000fea0003800000 */
.L_x_7991:
        /* <DEDUP_REMOVED lines=35> */
.L_x_8127:
[----:B------:R-:W-:Y:S02]  /*16b40*/  ULDC UR4, c[0x0][0xc38] ;  /* 0x00030e0000047ab9 */ /* 0x000fe40000000800 */
[----:B------:R-:W-:-:S04]  /*16b50*/  IMAD.U32 R5, RZ, RZ, UR4 ;  /* 0x00000004ff057e24 */ /* 0x000fc8000f8e00ff */
[----:B-1----:R-:W-:-:S04]  /*16b60*/  IMAD R14, R14, R5, RZ ;  /* 0x000000050e0e7224 */ /* 0x002fc800078e02ff */
[----:B------:R-:W-:-:S05]  /*16b70*/  IMAD.IADD R7, R14, 0x1, R7 ;  /* 0x000000010e077824 */ /* 0x000fca00078e0207 */
[----:B------:R-:W-:-:S13]  /*16b80*/  ISETP.GT.AND P6, PT, R7, R0, PT ;  /* 0x000000000700720c */ /* 0x000fda0003fc4270 */
[----:B------:R-:W-:Y:S05]  /*16b90*/  @!P6 BRA `(.L_x_7991) ;  /* 0xfffffffc005ce947 */ /* 0x000fea000383ffff */
.L_x_7988:
        /* <DEDUP_REMOVED lines=10> */
.L_x_8132:
[----:B------:R-:W-:-:S13]  /*16c40*/  ISETP.NE.AND P0, PT, R3, RZ, PT ;  /* 0x000000ff0300720c */ /* 0x000fda0003f05270 */
[----:B------:R-:W-:Y:S05]  /*16c50*/  @!P0 BRA `(.L_x_7993) ;  /* 0x0000000000108947 */ /* 0x000fea0003800000 */
[----:B------:R-:W-:Y:S01]  /*16c60*/  UMOV UR4, 0xffffffff ;  /* 0xffffffff00047882 */ /* 0x000fe20000000000 */
[----:B-1----:R-:W-:Y:S02]  /*16c70*/  VIADD R12, R12, 0xffffffff ;  /* 0xffffffff0c0c7836 */ /* 0x002fe40000000000 */
[----:B------:R-:W-:Y:S05]  /*16c80*/  BRA.DIV UR4, `(.L_x_7994) ;  /* 0x0000004e04887947 */ /* 0x000fea000b800000 */
[----:B------:R4:W1:Y:S02]  /*16c90*/  SHFL.IDX PT, R6, R2, R12, 0x1f ;  /* 0x00001f0c02067589 */ /* 0x00086400000e0000 */
.L_x_7993:
        /* <DEDUP_REMOVED lines=59> */
.L_x_7995:
        /* <DEDUP_REMOVED lines=60> */
.L_x_7996:
[----:B------:R-:W-:-:S05]  /*17410*/  LOP3.LUT R2, RZ, R2, RZ, 0x33, !PT ;  /* 0x00000002ff027212 */ /* 0x000fca00078e33ff */
[----:B------:R-:W-:Y:S01]  /*17420*/  IMAD.IADD R17, R17, 0x1, R2 ;  /* 0x0000000111117824 */ /* 0x000fe200078e0202 */
[----:B------:R-:W-:Y:S06]  /*17430*/  BRA `(.L_x_7997) ;  /* 0x00000000001c7947 */ /* 0x000fec0003800000 */
.L_x_7989:
[----:B------:R-:W-:Y:S01]  /*17440*/  UMOV UR4, URZ ;  /* 0x0000003f00047c82 */ /* 0x000fe20008000000 */
[----:B------:R-:W-:Y:S01]  /*17450*/  UMOV UR5, URZ ;  /* 0x0000003f00057c82 */ /* 0x000fe20008000000 */
[----:B------:R-:W-:Y:S01]  /*17460*/  ULDC UR6, c[0x0][0xc3c] ;  /* 0x00030f0000067ab9 */ /* 0x000fe20000000800 */
[----:B------:R-:W-:Y:S02]  /*17470*/  IMAD.MOV.U32 R16, RZ, RZ, R0 ;  /* 0x000000ffff107224 */ /* 0x000fe400078e0000 */
[----:B------:R-:W-:Y:S02]  /*17480*/  IMAD.U32 R17, RZ, RZ, UR4 ;  /* 0x00000004ff117e24 */ /* 0x000fe4000f8e00ff */
[----:B------:R-:W-:Y:S02]  /*17490*/  IMAD.U32 R18, RZ, RZ, UR5 ;  /* 0x00000005ff127e24 */ /* 0x000fe4000f8e00ff */
[----:B------:R-:W-:-:S07]  /*174a0*/  IMAD.U32 R19, RZ, RZ, UR6 ;  /* 0x00000006ff137e24 */ /* 0x000fce000f8e00ff */
.L_x_7997:
        /* <DEDUP_REMOVED lines=10> */
.L_x_7986:
[----:B------:R-:W-:Y:S02]  /*17550*/  ULDC UR4, c[0x0][0xc3c] ;  /* 0x00030f0000047ab9 */ /* 0x000fe40000000800 */
[----:B-1----:R-:W-:-:S13]  /*17560*/  ISETP.GE.AND P0, PT, R19, UR4, PT ;  /* 0x0000000413007c0c */ /* 0x002fda000bf06270 */
[----:B------:R-:W-:Y:S05]  /*17570*/  @!P0 BRA `(.L_x_7998) ;  /* 0xffffffac009c8947 */ /* 0x000fea000383ffff */
[----:B------:R-:W-:Y:S05]  /*17580*/  BSYNC B8 ;  /* 0x0000000000087941 */ /* 0x000fea0003800000 */
.L_x_7925:
        /* <DEDUP_REMOVED lines=12> */
.L_x_8135:
[----:B------:R-:W-:Y:S05]  /*17650*/  BSYNC B0 ;  /* 0x0000000000007941 */ /* 0x000fea0003800000 */
.L_x_7999:
[----:B------:R-:W-:-:S03]  /*17660*/  UMOV UR4, 0xffffffff ;  /* 0xffffffff00047882 */ /* 0x000fc60000000000 */
[----:B------:R-:W-:Y:S05]  /*17670*/  BRA.DIV UR4, `(.L_x_8001) ;  /* 0x0000004604487947 */ /* 0x000fea000b800000 */
[----:B-1----:R-:W1:Y:S02]  /*17680*/  S2R R0, SR_TID.X ;  /* 0x0000000000007919 */ /* 0x002e640000002100 */
[----:B-1----:R-:W-:-:S04]  /*17690*/  SHF.R.U32.HI R0, RZ, 0x5, R0 ;  /* 0x00000005ff007819 */ /* 0x002fc80000011600 */
[----:B------:R-:W-:-:S05]  /*176a0*/  LOP3.LUT R0, R0, 0x3, RZ, 0xc0, !PT ;  /* 0x0000000300007812 */ /* 0x000fca00078ec0ff */
[----:B------:R1:W3:Y:S02]  /*176b0*/  SHFL.IDX PT, R14, R0, RZ, 0x1f ;  /* 0x00001fff000e7589 */ /* 0x0002e400000e0000 */
.L_x_8138:
[----:B---3--:R-:W-:Y:S01]  /*176c0*/  ISETP.NE.AND P0, PT, R14, RZ, PT ;  /* 0x000000ff0e00720c */ /* 0x008fe20003f05270 */
[----:B------:R-:W-:-:S12]  /*176d0*/  BSSY B0, `(.L_x_8002) ;  /* 0x0000026000007945 */ /* 0x000fd80003800000 */
[----:B------:R-:W-:Y:S05]  /*176e0*/  @P0 BRA `(.L_x_8003) ;  /* 0x0000000000900947 */ /* 0x000fea0003800000 */
[----:B------:R-:W-:-:S03]  /*176f0*/  UMOV UR4, 0xffffffff ;  /* 0xffffffff00047882 */ /* 0x000fc60000000000 */
[----:B------:R-:W-:Y:S05]  /*17700*/  BRA.DIV UR4, `(.L_x_8004) ;  /* 0x0000004604587947 */ /* 0x000fea000b800000 */
[----:B------:R-:W-:-:S13]  /*17710*/  ELECT P6, URZ, PT ;  /* 0x00000000003f782f */ /* 0x000fda00038c0000 */
.L_x_8141:
        /* <DEDUP_REMOVED lines=8> */
.L_x_8005:
[C---:B------:R-:W-:Y:S01]  /*177a0*/  IMAD R5, R25.reuse, 0x8, R4 ;  /* 0x0000000819057824 */ /* 0x040fe200078e0204 */
[----:B------:R-:W-:Y:S01]  /*177b0*/  SHF.L.U32 R0, R28, 0x1f, RZ ;  /* 0x0000001f1c007819 */ /* 0x000fe200000006ff */
[----:B------:R-:W-:-:S03]  /*177c0*/  VIADD R25, R25, 0x1 ;  /* 0x0000000119197836 */ /* 0x000fc60000000000 */
[----:B------:R-:W1:Y:S02]  /*177d0*/  SYNCS.PHASECHK.TRANS64.TRYWAIT P1, [R5+URZ+0x28840], R0 ;  /* 0x02884000050075a7 */ /* 0x000e64000802017f */
[----:B------:R-:W-:-:S04]  /*177e0*/  ISETP.NE.AND P2, PT, R25, 0x2, PT ;  /* 0x000000021900780c */ /* 0x000fc80003f45270 */
[----:B------:R-:W-:Y:S01]  /*177f0*/  SEL R3, RZ, 0x1, P2 ;  /* 0x00000001ff037807 */ /* 0x000fe20001000000 */
[----:B-1----:R-:W-:Y:S08]  /*17800*/  @!P1 BRA `(.L_x_8006) ;  /* 0x0000004400389947 */ /* 0x002ff00003800000 */
.L_x_8142:
[----:B------:R-:W-:Y:S02]  /*17810*/  SEL R25, R25, RZ, P2 ;  /* 0x000000ff19197207 */ /* 0x000fe40001000000 */
[----:B------:R-:W-:Y:S01]  /*17820*/  LOP3.LUT R2, R28, R3, RZ, 0x3c, !PT ;  /* 0x000000031c027212 */ /* 0x000fe200078e3cff */
[----:B------:R-:W-:Y:S06]  /*17830*/  @!P0 BRA `(.L_x_8007) ;  /* 0x0000000000048947 */ /* 0x000fec0003800000 */
[----:B------:R-:W-:Y:S01]  /*17840*/  BPT.TRAP 0x1 ;  /* 0x000000040000795c */ /* 0x000fe20000300000 */
.L_x_8007:
[----:B------:R-:W-:Y:S01]  /*17850*/  IMAD R25, R25, 0x8, R4 ;  /* 0x0000000819197824 */ /* 0x000fe200078e0204 */
[----:B------:R-:W-:-:S04]  /*17860*/  SHF.L.U32 R2, R2, 0x1f, RZ ;  /* 0x0000001f02027819 */ /* 0x000fc800000006ff */
[----:B------:R-:W3:Y:S02]  /*17870*/  SYNCS.PHASECHK.TRANS64.TRYWAIT P1, [R25+URZ+0x28840], R2 ;  /* 0x02884002190075a7 */ /* 0x000ee4000802017f */
[----:B---3--:R-:W-:Y:S05]  /*17880*/  @!P1 BRA `(.L_x_8008) ;  /* 0x00000044002c9947 */ /* 0x008fea0003800000 */
.L_x_8143:
[----:B------:R-:W-:Y:S05]  /*17890*/  @!P0 BRA `(.L_x_8009) ;  /* 0x0000000000048947 */ /* 0x000fea0003800000 */
[----:B------:R-:W-:Y:S01]  /*178a0*/  BPT.TRAP 0x1 ;  /* 0x000000040000795c */ /* 0x000fe20000300000 */
.L_x_8009:
[----:B------:R-:W4:Y:S02]  /*178b0*/  SYNCS.PHASECHK.TRANS64.TRYWAIT P1, [R5+URZ+0x28860], R0 ;  /* 0x02886000050075a7 */ /* 0x000f24000802017f */
[----:B----4-:R-:W-:Y:S05]  /*178c0*/  @!P1 BRA `(.L_x_8010) ;  /* 0x0000004400309947 */ /* 0x010fea0003800000 */
.L_x_8144:
[----:B------:R-:W-:Y:S05]  /*178d0*/  @!P0 BRA `(.L_x_8011) ;  /* 0x0000000000048947 */ /* 0x000fea0003800000 */
[----:B------:R-:W-:Y:S01]  /*178e0*/  BPT.TRAP 0x1 ;  /* 0x000000040000795c */ /* 0x000fe20000300000 */
.L_x_8011:
[----:B------:R0:W0:Y:S02]  /*178f0*/  SYNCS.PHASECHK.TRANS64.TRYWAIT P0, [R25+URZ+0x28860], R2 ;  /* 0x02886002190075a7 */ /* 0x000024000800017f */
[----:B0-----:R-:W-:Y:S05]  /*17900*/  @!P0 NANOSLEEP.SYNCS 0x989680 ;  /* 0x009896800000895d */ /* 0x001fea0003900000 */
[----:B------:R-:W0:Y:S02]  /*17910*/  @!P0 SYNCS.PHASECHK.TRANS64 P0, [R25+URZ+0x28860], R2 ;  /* 0x02886002190085a7 */ /* 0x000e24000800007f */
[----:B0-----:R-:W-:Y:S05]  /*17920*/  @!P0 BRA `(.L_x_8011) ;  /* 0xfffffffc00f08947 */ /* 0x001fea000383ffff */
.L_x_8003:
[----:B------:R-:W-:Y:S05]  /*17930*/  BSYNC B0 ;  /* 0x0000000000007941 */ /* 0x000fea0003800000 */
.L_x_8002:
[----:B------:R-:W-:Y:S05]  /*17940*/  EXIT ;  /* 0x000000000000794d */ /* 0x000fea0003800000 */
.L_x_7816:
[----:B0-----:R-:W-:-:S04]  /*17950*/  IMAD.U32 R3, RZ, RZ, UR40 ;  /* 0x00000028ff037e24 */ /* 0x001fc8000f8e00ff */
[----:B------:R0:W1:Y:S03]  /*17960*/  SYNCS.PHASECHK.TRANS64.TRYWAIT P1, [R3+URZ+0x28800], R0 ;  /* 0x02880000030075a7 */ /* 0x000066000802017f */
[----:B-1----:R-:W-:Y:S05]  /*17970*/  @!P1 NANOSLEEP.SYNCS 0x989680 ;  /* 0x009896800000995d */ /* 0x002fea0003900000 */
[----:B------:R-:W1:Y:S02]  /*17980*/  @!P1 SYNCS.PHASECHK.TRANS64 P1, [R3+URZ+0x28800], R0 ;  /* 0x02880000030095a7 */ /* 0x000e64000802007f */
[----:B-1----:R-:W-:Y:S05]  /*17990*/  @!P1 BRA `(.L_x_7816) ;  /* 0xfffffffc00ec9947 */ /* 0x002fea000383ffff */
[----:B------:R-:W-:Y:S05]  /*179a0*/  BRA `(.L_x_8012) ;  /* 0xfffffea400c87947 */ /* 0x000fea000383ffff */
.L_x_7820:
[----:B-1----:R1:W2:Y:S02]  /*179b0*/  SYNCS.PHASECHK.TRANS64.TRYWAIT P1, [R3+URZ+0x28830], R0 ;  /* 0x02883000030075a7 */ /* 0x0022a4000802017f */
[----:B--2---:R-:W-:Y:S05]  /*179c0*/  @!P1 NANOSLEEP.SYNCS 0x989680 ;  /* 0x009896800000995d */ /* 0x004fea0003900000 */
[----:B------:R-:W2:Y:S02]  /*179d0*/  @!P1 SYNCS.PHASECHK.TRANS64 P1, [R3+URZ+0x28830], R0 ;  /* 0x02883000030095a7 */ /* 0x000ea4000802007f */
[----:B--2---:R-:W-:Y:S05]  /*179e0*/  @!P1 BRA `(.L_x_7820) ;  /* 0xfffffffc00f09947 */ /* 0x004fea000383ffff */
[----:B------:R-:W-:Y:S05]  /*179f0*/  BRA `(.L_x_7819) ;  /* 0xfffffea400e47947 */ /* 0x000fea000383ffff */
.L_x_7837:
[----:B-1----:R-:W-:-:S04]  /*17a00*/  IMAD.U32 R5, RZ, RZ, UR6 ;  /* 0x00000006ff057e24 */ /* 0x002fc8000f8e00ff */
[----:B------:R1:W2:Y:S03]  /*17a10*/  SYNCS.PHASECHK.TRANS64.TRYWAIT P1, [R5+URZ+0x28830], R0 ;  /* 0x02883000050075a7 */ /* 0x0002a6000802017f */
[----:B--2---:R-:W-:Y:S05]  /*17a20*/  @!P1 NANOSLEEP.SYNCS 0x989680 ;  /* 0x009896800000995d */ /* 0x004fea0003900000 */
[----:B------:R-:W2:Y:S02]  /*17a30*/  @!P1 SYNCS.PHASECHK.TRANS64 P1, [R5+URZ+0x28830], R0 ;  /* 0x02883000050095a7 */ /* 0x000ea4000802007f */
[----:B--2---:R-:W-:Y:S05]  /*17a40*/  @!P1 BRA `(.L_x_7837) ;  /* 0xfffffffc00ec9947 */ /* 0x004fea000383ffff */
[----:B------:R-:W-:Y:S05]  /*17a50*/  BRA `(.L_x_7834) ;  /* 0xfffffed800ac7947 */ /* 0x000fea000383ffff */
.L_x_7841:
[----:B-1----:R-:W-:-:S04]  /*17a60*/  IMAD.U32 R5, RZ, RZ, UR6 ;  /* 0x00000006ff057e24 */ /* 0x002fc8000f8e00ff */
[----:B------:R1:W2:Y:S03]  /*17a70*/  SYNCS.PHASECHK.TRANS64.TRYWAIT P1, [R5+URZ+0x28850], R0 ;  /* 0x02885000050075a7 */ /* 0x0002a6000802017f */
[----:B--2---:R-:W-:Y:S05]  /*17a80*/  @!P1 NANOSLEEP.SYNCS 0x989680 ;  /* 0x009896800000995d */ /* 0x004fea0003900000 */
[----:B------:R-:W2:Y:S02]  /*17a90*/  @!P1 SYNCS.PHASECHK.TRANS64 P1, [R5+URZ+0x28850], R0 ;  /* 0x02885000050095a7 */ /* 0x000ea4000802007f */
[----:B--2---:R-:W-:Y:S05]  /*17aa0*/  @!P1 BRA `(.L_x_7841) ;  /* 0xfffffffc00ec9947 */ /* 0x004fea000383ffff */
[----:B------:R-:W-:Y:S05]  /*17ab0*/  BRA `(.L_x_7838) ;  /* 0xfffffedc00847947 */ /* 0x000fea000383ffff */
.L_x_7860:
[----:B-1----:R-:W-:-:S04]  /*17ac0*/  IMAD.U32 R9, RZ, RZ, UR6 ;  /* 0x00000006ff097e24 */ /* 0x002fc8000f8e00ff */
[----:B------:R1:W2:Y:S03]  /*17ad0*/  SYNCS.PHASECHK.TRANS64.TRYWAIT P1, [R9+URZ+0x28830], R0 ;  /* 0x02883000090075a7 */ /* 0x0002a6000802017f */
[----:B--2---:R-:W-:Y:S05]  /*17ae0*/  @!P1 NANOSLEEP.SYNCS 0x989680 ;  /* 0x009896800000995d */ /* 0x004fea0003900000 */
[----:B------:R-:W2:Y:S02]  /*17af0*/  @!P1 SYNCS.PHASECHK.TRANS64 P1, [R9+URZ+0x28830], R0 ;  /* 0x02883000090095a7 */ /* 0x000ea4000802007f */
[----:B--2---:R-:W-:Y:S05]  /*17b00*/  @!P1 BRA `(.L_x_7860) ;  /* 0xfffffffc00ec9947 */ /* 0x004fea000383ffff */
[----:B------:R-:W-:Y:S05]  /*17b10*/  BRA `(.L_x_7857) ;  /* 0xffffff0c007c7947 */ /* 0x000fea000383ffff */
.L_x_7864:
[----:B-1----:R-:W-:-:S04]  /*17b20*/  IMAD.U32 R9, RZ, RZ, UR6 ;  /* 0x00000006ff097e24 */ /* 0x002fc8000f8e00ff */
[----:B------:R1:W2:Y:S03]  /*17b30*/  SYNCS.PHASECHK.TRANS64.TRYWAIT P1, [R9+URZ+0x28850], R0 ;  /* 0x02885000090075a7 */ /* 0x0002a6000802017f */
[----:B--2---:R-:W-:Y:S05]  /*17b40*/  @!P1 NANOSLEEP.SYNCS 0x989680 ;  /* 0x009896800000995d */ /* 0x004fea0003900000 */
[----:B------:R-:W2:Y:S02]  /*17b50*/  @!P1 SYNCS.PHASECHK.TRANS64 P1, [R9+URZ+0x28850], R0 ;  /* 0x02885000090095a7 */ /* 0x000ea4000802007f */
[----:B--2---:R-:W-:Y:S05]  /*17b60*/  @!P1 BRA `(.L_x_7864) ;  /* 0xfffffffc00ec9947 */ /* 0x004fea000383ffff */
[----:B------:R-:W-:Y:S05]  /*17b70*/  BRA `(.L_x_7861) ;  /* 0xffffff1000547947 */ /* 0x000fea000383ffff */
.L_x_7872:
[----:B-1----:R-:W-:-:S04]  /*17b80*/  IMAD.U32 R5, RZ, RZ, UR6 ;  /* 0x00000006ff057e24 */ /* 0x002fc8000f8e00ff */
[----:B------:R1:W2:Y:S03]  /*17b90*/  SYNCS.PHASECHK.TRANS64.TRYWAIT P1, [R5+URZ+0x28830], R0 ;  /* 0x02883000050075a7 */ /* 0x0002a6000802017f */
[----:B--2---:R-:W-:Y:S05]  /*17ba0*/  @!P1 NANOSLEEP.SYNCS 0x989680 ;  /* 0x009896800000995d */ /* 0x004fea0003900000 */
[----:B------:R-:W2:Y:S02]  /*17bb0*/  @!P1 SYNCS.PHASECHK.TRANS64 P1, [R5+URZ+0x28830], R0 ;  /* 0x02883000050095a7 */ /* 0x000ea4000802007f */
[----:B--2---:R-:W-:Y:S05]  /*17bc0*/  @!P1 BRA `(.L_x_7872) ;  /* 0xfffffffc00ec9947 */ /* 0x004fea000383ffff */
[----:B------:R-:W-:Y:S05]  /*17bd0*/  BRA `(.L_x_7869) ;  /* 0xffffff2c00807947 */ /* 0x000fea000383ffff */
.L_x_7876:
[----:B-1----:R-:W-:-:S04]  /*17be0*/  IMAD.U32 R5, RZ, RZ, UR6 ;  /* 0x00000006ff057e24 */ /* 0x002fc8000f8e00ff */
[----:B------:R1:W2:Y:S03]  /*17bf0*/  SYNCS.PHASECHK.TRANS64.TRYWAIT P1, [R5+URZ+0x28850], R0 ;  /* 0x02885000050075a7 */ /* 0x0002a6000802017f */
[----:B--2---:R-:W-:Y:S05]  /*17c00*/  @!P1 NANOSLEEP.SYNCS 0x989680 ;  /* 0x009896800000995d */ /* 0x004fea0003900000 */
[----:B------:R-:W2:Y:S02]  /*17c10*/  @!P1 SYNCS.PHASECHK.TRANS64 P1, [R5+URZ+0x28850], R0 ;  /* 0x02885000050095a7 */ /* 0x000ea4000802007f */
[----:B--2---:R-:W-:Y:S05]  /*17c20*/  @!P1 BRA `(.L_x_7876) ;  /* 0xfffffffc00ec9947 */ /* 0x004fea000383ffff */
[----:B------:R-:W-:Y:S05]  /*17c30*/  BRA `(.L_x_7873) ;  /* 0xffffff30004c7947 */ /* 0x000fea000383ffff */
.L_x_7891:
[----:B-1----:R-:W-:-:S04]  /*17c40*/  IMAD.U32 R6, RZ, RZ, UR5 ;  /* 0x00000005ff067e24 */ /* 0x002fc8000f8e00ff */
[----:B------:R1:W2:Y:S03]  /*17c50*/  SYNCS.PHASECHK.TRANS64.TRYWAIT P1, [R6+URZ+0x28850], R5 ;  /* 0x02885005060075a7 */ /* 0x0002a6000802017f */
[----:B--2---:R-:W-:Y:S05]  /*17c60*/  @!P1 NANOSLEEP.SYNCS 0x989680 ;  /* 0x009896800000995d */ /* 0x004fea0003900000 */
[----:B------:R-:W2:Y:S02]  /*17c70*/  @!P1 SYNCS.PHASECHK.TRANS64 P1, [R6+URZ+0x28850], R5 ;  /* 0x02885005060095a7 */ /* 0x000ea4000802007f */
[----:B--2---:R-:W-:Y:S05]  /*17c80*/  @!P1 BRA `(.L_x_7891) ;  /* 0xfffffffc00ec9947 */ /* 0x004fea000383ffff */
[----:B------:R-:W-:Y:S05]  /*17c90*/  BRA `(.L_x_7890) ;  /* 0xffffff5c00787947 */ /* 0x000fea000383ffff */
.L_x_7947:
        /* <DEDUP_REMOVED lines=11> */
.L_x_8014:
[----:B------:R-:W-:Y:S05]  /*17d50*/  BSYNC B0 ;  /* 0x0000000000007941 */ /* 0x000fea0003800000 */
.L_x_8013:
[----:B------:R-:W-:Y:S05]  /*17d60*/  BRA `(.L_x_8015) ;  /* 0xffffffb800647947 */ /* 0x000fea000383ffff */
.L_x_7950:
[----:B0-----:R0:W1:Y:S02]  /*17d70*/  SYNCS.PHASECHK.TRANS64.TRYWAIT P0, [R7+URZ+0x28840], R2 ;  /* 0x02884002070075a7 */ /* 0x001064000800017f */
[----:B-1----:R-:W-:Y:S05]  /*17d80*/  @!P0 NANOSLEEP.SYNCS 0x989680 ;  /* 0x009896800000895d */ /* 0x002fea0003900000 */
[----:B------:R-:W1:Y:S02]  /*17d90*/  @!P0 SYNCS.PHASECHK.TRANS64 P0, [R7+URZ+0x28840], R2 ;  /* 0x02884002070085a7 */ /* 0x000e64000800007f */
[----:B-1----:R-:W-:Y:S05]  /*17da0*/  @!P0 BRA `(.L_x_7950) ;  /* 0xfffffffc00f08947 */ /* 0x002fea000383ffff */
[----:B------:R-:W-:Y:S05]  /*17db0*/  BRA `(.L_x_8016) ;  /* 0xffffffb800b87947 */ /* 0x000fea000383ffff */
.L_x_7951:
        /* <DEDUP_REMOVED lines=8> */
.L_x_8018:
[----:B------:R-:W-:Y:S05]  /*17e40*/  BSYNC B0 ;  /* 0x0000000000007941 */ /* 0x000fea0003800000 */
.L_x_8017:
        /* <DEDUP_REMOVED lines=9> */
.L_x_8019:
[----:B------:R-:W-:Y:S02]  /*17ee0*/  IMAD.MOV.U32 R13, RZ, RZ, R0 ;  /* 0x000000ffff0d7224 */ /* 0x000fe400078e0000 */
[----:B------:R-:W-:Y:S02]  /*17ef0*/  IMAD.MOV.U32 R12, RZ, RZ, 0x1 ;  /* 0x00000001ff0c7424 */ /* 0x000fe400078e00ff */
[----:B------:R-:W-:-:S07]  /*17f00*/  IMAD.MOV.U32 R3, RZ, RZ, R14 ;  /* 0x000000ffff037224 */ /* 0x000fce00078e000e */
[----:B------:R-:W-:Y:S05]  /*17f10*/  WARPSYNC.COLLECTIVE R15, `(.L_x_8020) ;  /* 0x000000000f087348 */ /* 0x000fea0003c00000 */
[----:B------:R0:W1:Y:S02]  /*17f20*/  SHFL.IDX P6, R14, R13, R12, R11 ;  /* 0x0000000c0d0e7389 */ /* 0x00006400000c000b */
[----:B01----:R-:W-:Y:S01]  /*17f30*/  ENDCOLLECTIVE ;  /* 0x000000000000791b */ /* 0x003fe20003800000 */
.L_x_8020:
        /* <DEDUP_REMOVED lines=16> */
.L_x_8021:
[----:B------:R-:W-:Y:S02]  /*18040*/  @P1 IMAD R8, R5, 0x2, R22 ;  /* 0x0000000205081824 */ /* 0x000fe400078e0216 */
[----:B------:R-:W-:Y:S02]  /*18050*/  IMAD.MOV.U32 R13, RZ, RZ, R0 ;  /* 0x000000ffff0d7224 */ /* 0x000fe400078e0000 */
[----:B------:R-:W-:Y:S02]  /*18060*/  IMAD.MOV.U32 R12, RZ, RZ, 0x2 ;  /* 0x00000002ff0c7424 */ /* 0x000fe400078e00ff */
[----:B------:R-:W-:-:S07]  /*18070*/  IMAD.MOV.U32 R3, RZ, RZ, R14 ;  /* 0x000000ffff037224 */ /* 0x000fce00078e000e */
[----:B------:R-:W-:Y:S05]  /*18080*/  WARPSYNC.COLLECTIVE R15, `(.L_x_8022) ;  /* 0x000000000f087348 */ /* 0x000fea0003c00000 */
[----:B------:R0:W1:Y:S02]  /*18090*/  SHFL.IDX P6, R14, R13, R12, R11 ;  /* 0x0000000c0d0e7389 */ /* 0x00006400000c000b */
[----:B01----:R-:W-:Y:S01]  /*180a0*/  ENDCOLLECTIVE ;  /* 0x000000000000791b */ /* 0x003fe20003800000 */
.L_x_8022:
        /* <DEDUP_REMOVED lines=16> */
.L_x_8023:
[----:B------:R-:W-:Y:S02]  /*181b0*/  @P1 IMAD R8, R5, 0x2, R22 ;  /* 0x0000000205081824 */ /* 0x000fe400078e0216 */
[----:B------:R-:W-:Y:S02]  /*181c0*/  IMAD.MOV.U32 R13, RZ, RZ, R0 ;  /* 0x000000ffff0d7224 */ /* 0x000fe400078e0000 */
[----:B------:R-:W-:Y:S02]  /*181d0*/  IMAD.MOV.U32 R12, RZ, RZ, 0x3 ;  /* 0x00000003ff0c7424 */ /* 0x000fe400078e00ff */
[----:B------:R-:W-:-:S07]  /*181e0*/  IMAD.MOV.U32 R3, RZ, RZ, R14 ;  /* 0x000000ffff037224 */ /* 0x000fce00078e000e */
[----:B------:R-:W-:Y:S05]  /*181f0*/  WARPSYNC.COLLECTIVE R15, `(.L_x_8024) ;  /* 0x000000000f087348 */ /* 0x000fea0003c00000 */
[----:B------:R0:W1:Y:S02]  /*18200*/  SHFL.IDX P6, R14, R13, R12, R11 ;  /* 0x0000000c0d0e7389 */ /* 0x00006400000c000b */
[----:B01----:R-:W-:Y:S01]  /*18210*/  ENDCOLLECTIVE ;  /* 0x000000000000791b */ /* 0x003fe20003800000 */
.L_x_8024:
        /* <DEDUP_REMOVED lines=16> */
.L_x_8025:
[----:B------:R-:W-:Y:S02]  /*18320*/  @P1 IMAD R8, R5, 0x2, R22 ;  /* 0x0000000205081824 */ /* 0x000fe400078e0216 */
[----:B------:R-:W-:Y:S02]  /*18330*/  IMAD.MOV.U32 R13, RZ, RZ, R0 ;  /* 0x000000ffff0d7224 */ /* 0x000fe400078e0000 */
[----:B------:R-:W-:Y:S02]  /*18340*/  IMAD.MOV.U32 R12, RZ, RZ, 0x4 ;  /* 0x00000004ff0c7424 */ /* 0x000fe400078e00ff */
[----:B------:R-:W-:-:S07]  /*18350*/  IMAD.MOV.U32 R3, RZ, RZ, R14 ;  /* 0x000000ffff037224 */ /* 0x000fce00078e000e */
[----:B------:R-:W-:Y:S05]  /*18360*/  WARPSYNC.COLLECTIVE R15, `(.L_x_8026) ;  /* 0x000000000f087348 */ /* 0x000fea0003c00000 */
[----:B------:R0:W1:Y:S02]  /*18370*/  SHFL.IDX P6, R14, R13, R12, R11 ;  /* 0x0000000c0d0e7389 */ /* 0x00006400000c000b */
[----:B01----:R-:W-:Y:S01]  /*18380*/  ENDCOLLECTIVE ;  /* 0x000000000000791b */ /* 0x003fe20003800000 */
.L_x_8026:
        /* <DEDUP_REMOVED lines=16> */
.L_x_8027:
[----:B------:R-:W-:Y:S02]  /*18490*/  @P1 IMAD R8, R5, 0x2, R22 ;  /* 0x0000000205081824 */ /* 0x000fe400078e0216 */
[----:B------:R-:W-:Y:S02]  /*184a0*/  IMAD.MOV.U32 R13, RZ, RZ, R0 ;  /* 0x000000ffff0d7224 */ /* 0x000fe400078e0000 */
[----:B------:R-:W-:Y:S02]  /*184b0*/  IMAD.MOV.U32 R12, RZ, RZ, 0x5 ;  /* 0x00000005ff0c7424 */ /* 0x000fe400078e00ff */
[----:B------:R-:W-:-:S07]  /*184c0*/  IMAD.MOV.U32 R3, RZ, RZ, R14 ;  /* 0x000000ffff037224 */ /* 0x000fce00078e000e */
[----:B------:R-:W-:Y:S05]  /*184d0*/  WARPSYNC.COLLECTIVE R15, `(.L_x_8028) ;  /* 0x000000000f087348 */ /* 0x000fea0003c00000 */
[----:B------:R0:W1:Y:S02]  /*184e0*/  SHFL.IDX P6, R14, R13, R12, R11 ;  /* 0x0000000c0d0e7389 */ /* 0x00006400000c000b */
[----:B01----:R-:W-:Y:S01]  /*184f0*/  ENDCOLLECTIVE ;  /* 0x000000000000791b */ /* 0x003fe20003800000 */
.L_x_8028:
        /* <DEDUP_REMOVED lines=16> */
.L_x_8029:
[----:B------:R-:W-:Y:S02]  /*18600*/  @P1 IMAD R8, R5, 0x2, R22 ;  /* 0x0000000205081824 */ /* 0x000fe400078e0216 */
[----:B------:R-:W-:Y:S02]  /*18610*/  IMAD.MOV.U32 R13, RZ, RZ, R0 ;  /* 0x000000ffff0d7224 */ /* 0x000fe400078e0000 */
[----:B------:R-:W-:Y:S02]  /*18620*/  IMAD.MOV.U32 R12, RZ, RZ, 0x6 ;  /* 0x00000006ff0c7424 */ /* 0x000fe400078e00ff */
[----:B------:R-:W-:-:S07]  /*18630*/  IMAD.MOV.U32 R3, RZ, RZ, R14 ;  /* 0x000000ffff037224 */ /* 0x000fce00078e000e */
[----:B------:R-:W-:Y:S05]  /*18640*/  WARPSYNC.COLLECTIVE R15, `(.L_x_8030) ;  /* 0x000000000f087348 */ /* 0x000fea0003c00000 */
[----:B------:R0:W1:Y:S02]  /*18650*/  SHFL.IDX P6, R14, R13, R12, R11 ;  /* 0x0000000c0d0e7389 */ /* 0x00006400000c000b */
[----:B01----:R-:W-:Y:S01]  /*18660*/  ENDCOLLECTIVE ;  /* 0x000000000000791b */ /* 0x003fe20003800000 */
.L_x_8030:
        /* <DEDUP_REMOVED lines=16> */
.L_x_8031:
[----:B------:R-:W-:Y:S02]  /*18770*/  @P1 IMAD R8, R5, 0x2, R22 ;  /* 0x0000000205081824 */ /* 0x000fe400078e0216 */
[----:B------:R-:W-:Y:S02]  /*18780*/  IMAD.MOV.U32 R13, RZ, RZ, R0 ;  /* 0x000000ffff0d7224 */ /* 0x000fe400078e0000 */
[----:B------:R-:W-:Y:S02]  /*18790*/  IMAD.MOV.U32 R12, RZ, RZ, 0x7 ;  /* 0x00000007ff0c7424 */ /* 0x000fe400078e00ff */
[----:B------:R-:W-:-:S07]  /*187a0*/  IMAD.MOV.U32 R3, RZ, RZ, R14 ;  /* 0x000000ffff037224 */ /* 0x000fce00078e000e */
[----:B------:R-:W-:Y:S05]  /*187b0*/  WARPSYNC.COLLECTIVE R15, `(.L_x_8032) ;  /* 0x000000000f087348 */ /* 0x000fea0003c00000 */
[----:B------:R0:W1:Y:S02]  /*187c0*/  SHFL.IDX P6, R14, R13, R12, R11 ;  /* 0x0000000c0d0e7389 */ /* 0x00006400000c000b */
[----:B01----:R-:W-:Y:S01]  /*187d0*/  ENDCOLLECTIVE ;  /* 0x000000000000791b */ /* 0x003fe20003800000 */
.L_x_8032:
        /* <DEDUP_REMOVED lines=10> */
.L_x_8033:
[----:B------:R-:W-:Y:S01]  /*18880*/  @!PT LDS RZ, [RZ] ;  /* 0x00000000fffff984 */ /* 0x000fe20000000800 */
[----:B------:R-:W-:Y:S01]  /*18890*/  @!PT LDS RZ, [RZ] ;  /* 0x00000000fffff984 */ /* 0x000fe20000000800 */
[----:B------:R-:W-:Y:S01]  /*188a0*/  @!PT LDS RZ, [RZ] ;  /* 0x00000000fffff984 */ /* 0x000fe20000000800 */
[----:B------:R-:W-:Y:S04]  /*188b0*/  @P1 LDGSTS.E.BYPASS.LTC128B.128 [R8+0x1b400], desc[UR36][R2.64], !P3 ;  /* 0x1b40000002081fae */ /* 0x000fe8000d901d64 */
[----:B------:R0:W-:Y:S02]  /*188c0*/  @P1 LDGSTS.E.BYPASS.LTC128B.128 [R8+0x1f400], desc[UR36][R2.64+0x80], !P2 ;  /* 0x1f40008002081fae */ /* 0x0001e4000d101d64 */
[----:B0-----:R-:W-:Y:S01]  /*188d0*/  IMAD.MOV.U32 R2, RZ, RZ, R14 ;  /* 0x000000ffff027224 */ /* 0x001fe200078e000e */
[----:B------:R-:W-:Y:S06]  /*188e0*/  BRA `(.L_x_8034) ;  /* 0xffffffb400947947 */ /* 0x000fec000383ffff */
.L_x_7956:
        /* <DEDUP_REMOVED lines=9> */
.L_x_8035:
[C---:B------:R-:W-:Y:S01]  /*18980*/  VIADD R6, R27.reuse, 0x10 ;  /* 0x000000101b067836 */ /* 0x040fe20000000000 */
[----:B------:R-:W-:Y:S01]  /*18990*/  ISETP.GE.AND P2, PT, R27, R31, PT ;  /* 0x0000001f1b00720c */ /* 0x000fe20003f46270 */
[----:B------:R-:W-:Y:S02]  /*189a0*/  IMAD.MOV.U32 R13, RZ, RZ, R0 ;  /* 0x000000ffff0d7224 */ /* 0x000fe400078e0000 */
[----:B------:R-:W-:-:S10]  /*189b0*/  IMAD.MOV.U32 R2, RZ, RZ, R14 ;  /* 0x000000ffff027224 */ /* 0x000fd400078e000e */
[----:B------:R-:W-:Y:S05]  /*189c0*/  WARPSYNC.COLLECTIVE R15, `(.L_x_8036) ;  /* 0x000000000f087348 */ /* 0x000fea0003c00000 */
[----:B------:R0:W1:Y:S02]  /*189d0*/  SHFL.IDX P6, R14, R13, R12, R11 ;  /* 0x0000000c0d0e7389 */ /* 0x00006400000c000b */
[----:B01----:R-:W-:Y:S01]  /*189e0*/  ENDCOLLECTIVE ;  /* 0x000000000000791b */ /* 0x003fe20003800000 */
.L_x_8036:
        /* <DEDUP_REMOVED lines=8> */
.L_x_8037:
[----:B------:R-:W-:Y:S01]  /*18a70*/  @!PT LDS RZ, [RZ] ;  /* 0x00000000fffff984 */ /* 0x000fe20000000800 */
[----:B------:R-:W-:Y:S01]  /*18a80*/  @!PT LDS RZ, [RZ] ;  /* 0x00000000fffff984 */ /* 0x000fe20000000800 */
[----:B------:R-:W-:Y:S01]  /*18a90*/  @!PT LDS RZ, [RZ] ;  /* 0x00000000fffff984 */ /* 0x000fe20000000800 */
[----:B------:R-:W-:Y:S04]  /*18aa0*/  @!P2 LDGSTS.E.BYPASS.LTC128B.128 [R8+0x10400], desc[UR36][R2.64], !P0 ;  /* 0x104000000208afae */ /* 0x000fe8000c101d64 */
[----:B------:R0:W-:Y:S01]  /*18ab0*/  @!P2 LDGSTS.E.BYPASS.LTC128B.128 [R8+0x14400], desc[UR36][R2.64+0x80], !P1 ;  /* 0x144000800208afae */ /* 0x0001e2000c901d64 */
[----:B------:R-:W-:Y:S01]  /*18ac0*/  ISETP.GE.AND P2, PT, R6, R31, PT ;  /* 0x0000001f0600720c */ /* 0x000fe20003f46270 */
[----:B------:R-:W-:Y:S02]  /*18ad0*/  VIADD R6, R27, 0x20 ;  /* 0x000000201b067836 */ /* 0x000fe40000000000 */
[----:B------:R-:W-:Y:S02]  /*18ae0*/  IMAD.MOV.U32 R13, RZ, RZ, R0 ;  /* 0x000000ffff0d7224 */ /* 0x000fe400078e0000 */
[----:B0-----:R-:W-:-:S08]  /*18af0*/  IMAD.MOV.U32 R2, RZ, RZ, R14 ;  /* 0x000000ffff027224 */ /* 0x001fd000078e000e */
[----:B------:R-:W-:Y:S05]  /*18b00*/  WARPSYNC.COLLECTIVE R15, `(.L_x_8038) ;  /* 0x000000000f087348 */ /* 0x000fea0003c00000 */
[----:B------:R0:W1:Y:S02]  /*18b10*/  SHFL.IDX P6, R14, R13, R12, R11 ;  /* 0x0000000c0d0e7389 */ /* 0x00006400000c000b */
[----:B01----:R-:W-:Y:S01]  /*18b20*/  ENDCOLLECTIVE ;  /* 0x000000000000791b */ /* 0x003fe20003800000 */
.L_x_8038:
        /* <DEDUP_REMOVED lines=8> */
.L_x_8039:
[----:B------:R-:W-:-:S05]  /*18bb0*/  @!P2 IMAD.MOV.U32 R3, RZ, RZ, R5 ;  /* 0x000000ffff03a224 */ /* 0x000fca00078e0005 */
        /* <DEDUP_REMOVED lines=12> */
.L_x_8040:
        /* <DEDUP_REMOVED lines=8> */
.L_x_8041:
        /* <DEDUP_REMOVED lines=13> */
.L_x_8042:
        /* <DEDUP_REMOVED lines=8> */
.L_x_8043:
        /* <DEDUP_REMOVED lines=13> */
.L_x_8044:
        /* <DEDUP_REMOVED lines=8> */
.L_x_8045:
        /* <DEDUP_REMOVED lines=13> */
.L_x_8046:
        /* <DEDUP_REMOVED lines=8> */
.L_x_8047:
[----:B------:R-:W-:-:S05]  /*190f0*/  @!P2 IMAD.MOV.U32 R3, RZ, RZ, R5 ;  /* 0x000000ffff03a224 */ /* 0x000fca00078e0005 */
        /* <DEDUP_REMOVED lines=11> */
.L_x_8048:
        /* <DEDUP_REMOVED lines=8> */
.L_x_8049:
        /* <DEDUP_REMOVED lines=11> */
.L_x_8050:
[----:B------:R-:W-:Y:S05]  /*192e0*/  BRA `(.L_x_8051) ;  /* 0xffffffb400f47947 */ /* 0x000fea000383ffff */
.L_x_7961:
[----:B0-----:R0:W1:Y:S02]  /*192f0*/  SYNCS.PHASECHK.TRANS64.TRYWAIT P1, [R22+URZ+0x28820], R3 ;  /* 0x02882003160075a7 */ /* 0x001064000802017f */
[----:B-1----:R-:W-:Y:S05]  /*19300*/  @!P1 NANOSLEEP.SYNCS 0x989680 ;  /* 0x009896800000995d */ /* 0x002fea0003900000 */
[----:B------:R-:W1:Y:S02]  /*19310*/  @!P1 SYNCS.PHASECHK.TRANS64 P1, [R22+URZ+0x28820], R3 ;  /* 0x02882003160095a7 */ /* 0x000e64000802007f */
[----:B-1----:R-:W-:Y:S05]  /*19320*/  @!P1 BRA `(.L_x_7961) ;  /* 0xfffffffc00f09947 */ /* 0x002fea000383ffff */
[----:B------:R-:W-:Y:S05]  /*19330*/  BRA `(.L_x_8052) ;  /* 0xffffffb8006c7947 */ /* 0x000fea000383ffff */
.L_x_7966:
[----:B0-----:R0:W1:Y:S02]  /*19340*/  SYNCS.PHASECHK.TRANS64.TRYWAIT P0, [R6+URZ+0x28840], R3 ;  /* 0x02884003060075a7 */ /* 0x001064000800017f */
[----:B-1----:R-:W-:Y:S05]  /*19350*/  @!P0 NANOSLEEP.SYNCS 0x989680 ;  /* 0x009896800000895d */ /* 0x002fea0003900000 */
[----:B------:R-:W1:Y:S02]  /*19360*/  @!P0 SYNCS.PHASECHK.TRANS64 P0, [R6+URZ+0x28840], R3 ;  /* 0x02884003060085a7 */ /* 0x000e64000800007f */
[----:B-1----:R-:W-:Y:S05]  /*19370*/  @!P0 BRA `(.L_x_7966) ;  /* 0xfffffffc00f08947 */ /* 0x002fea000383ffff */
[----:B------:R-:W-:Y:S05]  /*19380*/  BRA `(.L_x_8053) ;  /* 0xffffffbc00307947 */ /* 0x000fea000383ffff */
.L_x_7967:
        /* <DEDUP_REMOVED lines=8> */
.L_x_8055:
[----:B------:R-:W-:Y:S05]  /*19410*/  BSYNC B1 ;  /* 0x0000000000017941 */ /* 0x000fea0003800000 */
.L_x_8054:
        /* <DEDUP_REMOVED lines=9> */
.L_x_8056:
[----:B------:R-:W-:Y:S02]  /*194b0*/  IMAD R8, R8, 0x2, R22 ;  /* 0x0000000208087824 */ /* 0x000fe400078e0216 */
[----:B------:R-:W-:Y:S02]  /*194c0*/  IMAD.MOV.U32 R13, RZ, RZ, R9 ;  /* 0x000000ffff0d7224 */ /* 0x000fe400078e0009 */
[----:B------:R-:W-:Y:S02]  /*194d0*/  IMAD.MOV.U32 R12, RZ, RZ, 0x1 ;  /* 0x00000001ff0c7424 */ /* 0x000fe400078e00ff */
[----:B------:R-:W-:-:S07]  /*194e0*/  IMAD.MOV.U32 R2, RZ, RZ, R14 ;  /* 0x000000ffff027224 */ /* 0x000fce00078e000e */
[----:B------:R-:W-:Y:S05]  /*194f0*/  WARPSYNC.COLLECTIVE R15, `(.L_x_8057) ;  /* 0x000000000f087348 */ /* 0x000fea0003c00000 */
[----:B------:R0:W1:Y:S02]  /*19500*/  SHFL.IDX P6, R14, R13, R12, R11 ;  /* 0x0000000c0d0e7389 */ /* 0x00006400000c000b */
[----:B01----:R-:W-:Y:S01]  /*19510*/  ENDCOLLECTIVE ;  /* 0x000000000000791b */ /* 0x003fe20003800000 */
.L_x_8057:
        /* <DEDUP_REMOVED lines=12> */
.L_x_8058:
[----:B------:R-:W-:Y:S02]  /*195e0*/  IMAD.MOV.U32 R13, RZ, RZ, R9 ;  /* 0x000000ffff0d7224 */ /* 0x000fe400078e0009 */
[----:B------:R-:W-:Y:S02]  /*195f0*/  IMAD.MOV.U32 R12, RZ, RZ, 0x2 ;  /* 0x00000002ff0c7424 */ /* 0x000fe400078e00ff */
[----:B------:R-:W-:-:S07]  /*19600*/  IMAD.MOV.U32 R2, RZ, RZ, R14 ;  /* 0x000000ffff027224 */ /* 0x000fce00078e000e */
[----:B------:R-:W-:Y:S05]  /*19610*/  WARPSYNC.COLLECTIVE R15, `(.L_x_8059) ;  /* 0x000000000f087348 */ /* 0x000fea0003c00000 */
[----:B------:R0:W1:Y:S02]  /*19620*/  SHFL.IDX P6, R14, R13, R12, R11 ;  /* 0x0000000c0d0e7389 */ /* 0x00006400000c000b */
[----:B01----:R-:W-:Y:S01]  /*19630*/  ENDCOLLECTIVE ;  /* 0x000000000000791b */ /* 0x003fe20003800000 */
.L_x_8059:
        /* <DEDUP_REMOVED lines=12> */
.L_x_8060:
[----:B------:R-:W-:Y:S02]  /*19700*/  IMAD.MOV.U32 R13, RZ, RZ, R9 ;  /* 0x000000ffff0d7224 */ /* 0x000fe400078e0009 */
[----:B------:R-:W-:Y:S02]  /*19710*/  IMAD.MOV.U32 R12, RZ, RZ, 0x3 ;  /* 0x00000003ff0c7424 */ /* 0x000fe400078e00ff */
[----:B------:R-:W-:-:S07]  /*19720*/  IMAD.MOV.U32 R2, RZ, RZ, R14 ;  /* 0x000000ffff027224 */ /* 0x000fce00078e000e */
[----:B------:R-:W-:Y:S05]  /*19730*/  WARPSYNC.COLLECTIVE R15, `(.L_x_8061) ;  /* 0x000000000f087348 */ /* 0x000fea0003c00000 */
[----:B------:R0:W1:Y:S02]  /*19740*/  SHFL.IDX P6, R14, R13, R12, R11 ;  /* 0x0000000c0d0e7389 */ /* 0x00006400000c000b */
[----:B01----:R-:W-:Y:S01]  /*19750*/  ENDCOLLECTIVE ;  /* 0x000000000000791b */ /* 0x003fe20003800000 */
.L_x_8061:
        /* <DEDUP_REMOVED lines=12> */
.L_x_8062:
[----:B------:R-:W-:Y:S02]  /*19820*/  IMAD.MOV.U32 R13, RZ, RZ, R9 ;  /* 0x000000ffff0d7224 */ /* 0x000fe400078e0009 */
[----:B------:R-:W-:Y:S02]  /*19830*/  IMAD.MOV.U32 R12, RZ, RZ, 0x4 ;  /* 0x00000004ff0c7424 */ /* 0x000fe400078e00ff */
[----:B------:R-:W-:-:S07]  /*19840*/  IMAD.MOV.U32 R2, RZ, RZ, R14 ;  /* 0x000000ffff027224 */ /* 0x000fce00078e000e */
[----:B------:R-:W-:Y:S05]  /*19850*/  WARPSYNC.COLLECTIVE R15, `(.L_x_8063) ;  /* 0x000000000f087348 */ /* 0x000fea0003c00000 */
[----:B------:R0:W1:Y:S02]  /*19860*/  SHFL.IDX P6, R14, R13, R12, R11 ;  /* 0x0000000c0d0e7389 */ /* 0x00006400000c000b */
[----:B01----:R-:W-:Y:S01]  /*19870*/  ENDCOLLECTIVE ;  /* 0x000000000000791b */ /* 0x003fe20003800000 */
.L_x_8063:
        /* <DEDUP_REMOVED lines=12> */
.L_x_8064:
[----:B------:R-:W-:Y:S02]  /*19940*/  IMAD.MOV.U32 R13, RZ, RZ, R9 ;  /* 0x000000ffff0d7224 */ /* 0x000fe400078e0009 */
[----:B------:R-:W-:Y:S02]  /*19950*/  IMAD.MOV.U32 R12, RZ, RZ, 0x5 ;  /* 0x00000005ff0c7424 */ /* 0x000fe400078e00ff */
[----:B------:R-:W-:-:S07]  /*19960*/  IMAD.MOV.U32 R2, RZ, RZ, R14 ;  /* 0x000000ffff027224 */ /* 0x000fce00078e000e */
[----:B------:R-:W-:Y:S05]  /*19970*/  WARPSYNC.COLLECTIVE R15, `(.L_x_8065) ;  /* 0x000000000f087348 */ /* 0x000fea0003c00000 */
[----:B------:R0:W1:Y:S02]  /*19980*/  SHFL.IDX P6, R14, R13, R12, R11 ;  /* 0x0000000c0d0e7389 */ /* 0x00006400000c000b */
[----:B01----:R-:W-:Y:S01]  /*19990*/  ENDCOLLECTIVE ;  /* 0x000000000000791b */ /* 0x003fe20003800000 */
.L_x_8065:
        /* <DEDUP_REMOVED lines=12> */
.L_x_8066:
[----:B------:R-:W-:Y:S02]  /*19a60*/  IMAD.MOV.U32 R13, RZ, RZ, R9 ;  /* 0x000000ffff0d7224 */ /* 0x000fe400078e0009 */
[----:B------:R-:W-:Y:S02]  /*19a70*/  IMAD.MOV.U32 R12, RZ, RZ, 0x6 ;  /* 0x00000006ff0c7424 */ /* 0x000fe400078e00ff */
[----:B------:R-:W-:-:S07]  /*19a80*/  IMAD.MOV.U32 R2, RZ, RZ, R14 ;  /* 0x000000ffff027224 */ /* 0x000fce00078e000e */
[----:B------:R-:W-:Y:S05]  /*19a90*/  WARPSYNC.COLLECTIVE R15, `(.L_x_8067) ;  /* 0x000000000f087348 */ /* 0x000fea0003c00000 */
[----:B------:R0:W1:Y:S02]  /*19aa0*/  SHFL.IDX P6, R14, R13, R12, R11 ;  /* 0x0000000c0d0e7389 */ /* 0x00006400000c000b */
[----:B01----:R-:W-:Y:S01]  /*19ab0*/  ENDCOLLECTIVE ;  /* 0x000000000000791b */ /* 0x003fe20003800000 */
.L_x_8067:
        /* <DEDUP_REMOVED lines=12> */
.L_x_8068:
[----:B------:R-:W-:Y:S02]  /*19b80*/  IMAD.MOV.U32 R13, RZ, RZ, R9 ;  /* 0x000000ffff0d7224 */ /* 0x000fe400078e0009 */
[----:B------:R-:W-:Y:S02]  /*19b90*/  IMAD.MOV.U32 R12, RZ, RZ, 0x7 ;  /* 0x00000007ff0c7424 */ /* 0x000fe400078e00ff */
[----:B------:R-:W-:-:S07]  /*19ba0*/  IMAD.MOV.U32 R2, RZ, RZ, R14 ;  /* 0x000000ffff027224 */ /* 0x000fce00078e000e */
[----:B------:R-:W-:Y:S05]  /*19bb0*/  WARPSYNC.COLLECTIVE R15, `(.L_x_8069) ;  /* 0x000000000f087348 */ /* 0x000fea0003c00000 */
[----:B------:R0:W1:Y:S02]  /*19bc0*/  SHFL.IDX P6, R14, R13, R12, R11 ;  /* 0x0000000c0d0e7389 */ /* 0x00006400000c000b */
[----:B01----:R-:W-:Y:S01]  /*19bd0*/  ENDCOLLECTIVE ;  /* 0x000000000000791b */ /* 0x003fe20003800000 */
.L_x_8069:
        /* <DEDUP_REMOVED lines=12> */
.L_x_8070:
[----:B------:R-:W-:Y:S01]  /*19ca0*/  IMAD.MOV.U32 R2, RZ, RZ, R14 ;  /* 0x000000ffff027224 */ /* 0x000fe200078e000e */
[----:B------:R-:W-:Y:S06]  /*19cb0*/  BRA `(.L_x_8071) ;  /* 0xffffffb400fc7947 */ /* 0x000fec000383ffff */
.L_x_7972:
[----:B-1----:R1:W3:Y:S02]  /*19cc0*/  SYNCS.PHASECHK.TRANS64.TRYWAIT P0, [R6+URZ+0x28860], R2 ;  /* 0x02886002060075a7 */ /* 0x0022e4000800017f */
[----:B---3--:R-:W-:Y:S05]  /*19cd0*/  @!P0 NANOSLEEP.SYNCS 0x989680 ;  /* 0x009896800000895d */ /* 0x008fea0003900000 */
[----:B------:R-:W3:Y:S02]  /*19ce0*/  @!P0 SYNCS.PHASECHK.TRANS64 P0, [R6+URZ+0x28860], R2 ;  /* 0x02886002060085a7 */ /* 0x000ee4000800007f */
[----:B---3--:R-:W-:Y:S05]  /*19cf0*/  @!P0 BRA `(.L_x_7972) ;  /* 0xfffffffc00f08947 */ /* 0x008fea000383ffff */
[----:B------:R-:W-:Y:S05]  /*19d00*/  BRA `(.L_x_8072) ;  /* 0xffffffb800587947 */ /* 0x000fea000383ffff */
.L_x_7973:
        /* <DEDUP_REMOVED lines=8> */
.L_x_8074:
[----:B------:R-:W-:Y:S05]  /*19d90*/  BSYNC B1 ;  /* 0x0000000000017941 */ /* 0x000fea0003800000 */
.L_x_8073:
        /* <DEDUP_REMOVED lines=9> */
.L_x_8075:
[----:B------:R-:W-:Y:S02]  /*19e30*/  IMAD.MOV.U32 R13, RZ, RZ, R18 ;  /* 0x000000ffff0d7224 */ /* 0x000fe400078e0012 */
[----:B------:R-:W-:Y:S02]  /*19e40*/  IMAD.MOV.U32 R12, RZ, RZ, 0x1 ;  /* 0x00000001ff0c7424 */ /* 0x000fe400078e00ff */
[----:B------:R-:W-:-:S07]  /*19e50*/  IMAD.MOV.U32 R2, RZ, RZ, R14 ;  /* 0x000000ffff027224 */ /* 0x000fce00078e000e */
[----:B------:R-:W-:Y:S05]  /*19e60*/  WARPSYNC.COLLECTIVE R15, `(.L_x_8076) ;  /* 0x000000000f087348 */ /* 0x000fea0003c00000 */
[----:B------:R0:W1:Y:S02]  /*19e70*/  SHFL.IDX P6, R14, R13, R12, R11 ;  /* 0x0000000c0d0e7389 */ /* 0x00006400000c000b */
[----:B01----:R-:W-:Y:S01]  /*19e80*/  ENDCOLLECTIVE ;  /* 0x000000000000791b */ /* 0x003fe20003800000 */
.L_x_8076:
        /* <DEDUP_REMOVED lines=14> */
.L_x_8077:
[----:B------:R-:W-:Y:S02]  /*19f70*/  IMAD.MOV.U32 R13, RZ, RZ, R18 ;  /* 0x000000ffff0d7224 */ /* 0x000fe400078e0012 */
[----:B------:R-:W-:Y:S02]  /*19f80*/  IMAD.MOV.U32 R12, RZ, RZ, 0x2 ;  /* 0x00000002ff0c7424 */ /* 0x000fe400078e00ff */
[----:B------:R-:W-:-:S07]  /*19f90*/  IMAD.MOV.U32 R2, RZ, RZ, R14 ;  /* 0x000000ffff027224 */ /* 0x000fce00078e000e */
[----:B------:R-:W-:Y:S05]  /*19fa0*/  WARPSYNC.COLLECTIVE R15, `(.L_x_8078) ;  /* 0x000000000f087348 */ /* 0x000fea0003c00000 */
[----:B------:R0:W1:Y:S02]  /*19fb0*/  SHFL.IDX P6, R14, R13, R12, R11 ;  /* 0x0000000c0d0e7389 */ /* 0x00006400000c000b */
[----:B01----:R-:W-:Y:S01]  /*19fc0*/  ENDCOLLECTIVE ;  /* 0x000000000000791b */ /* 0x003fe20003800000 */
.L_x_8078:
        /* <DEDUP_REMOVED lines=14> */
.L_x_8079:
[----:B------:R-:W-:Y:S02]  /*1a0b0*/  IMAD.MOV.U32 R13, RZ, RZ, R18 ;  /* 0x000000ffff0d7224 */ /* 0x000fe400078e0012 */
[----:B------:R-:W-:Y:S02]  /*1a0c0*/  IMAD.MOV.U32 R12, RZ, RZ, 0x3 ;  /* 0x00000003ff0c7424 */ /* 0x000fe400078e00ff */
[----:B------:R-:W-:-:S07]  /*1a0d0*/  IMAD.MOV.U32 R2, RZ, RZ, R14 ;  /* 0x000000ffff027224 */ /* 0x000fce00078e000e */
[----:B------:R-:W-:Y:S05]  /*1a0e0*/  WARPSYNC.COLLECTIVE R15, `(.L_x_8080) ;  /* 0x000000000f087348 */ /* 0x000fea0003c00000 */
[----:B------:R0:W1:Y:S02]  /*1a0f0*/  SHFL.IDX P6, R14, R13, R12, R11 ;  /* 0x0000000c0d0e7389 */ /* 0x00006400000c000b */
[----:B01----:R-:W-:Y:S01]  /*1a100*/  ENDCOLLECTIVE ;  /* 0x000000000000791b */ /* 0x003fe20003800000 */
.L_x_8080:
        /* <DEDUP_REMOVED lines=14> */
.L_x_8081:
[----:B------:R-:W-:Y:S02]  /*1a1f0*/  IMAD.MOV.U32 R13, RZ, RZ, R18 ;  /* 0x000000ffff0d7224 */ /* 0x000fe400078e0012 */
[----:B------:R-:W-:Y:S02]  /*1a200*/  IMAD.MOV.U32 R12, RZ, RZ, 0x4 ;  /* 0x00000004ff0c7424 */ /* 0x000fe400078e00ff */
[----:B------:R-:W-:-:S07]  /*1a210*/  IMAD.MOV.U32 R2, RZ, RZ, R14 ;  /* 0x000000ffff027224 */ /* 0x000fce00078e000e */
[----:B------:R-:W-:Y:S05]  /*1a220*/  WARPSYNC.COLLECTIVE R15, `(.L_x_8082) ;  /* 0x000000000f087348 */ /* 0x000fea0003c00000 */
[----:B------:R0:W1:Y:S02]  /*1a230*/  SHFL.IDX P6, R14, R13, R12, R11 ;  /* 0x0000000c0d0e7389 */ /* 0x00006400000c000b */
[----:B01----:R-:W-:Y:S01]  /*1a240*/  ENDCOLLECTIVE ;  /* 0x000000000000791b */ /* 0x003fe20003800000 */
.L_x_8082:
        /* <DEDUP_REMOVED lines=14> */
.L_x_8083:
[----:B------:R-:W-:Y:S02]  /*1a330*/  IMAD.MOV.U32 R13, RZ, RZ, R18 ;  /* 0x000000ffff0d7224 */ /* 0x000fe400078e0012 */
[----:B------:R-:W-:Y:S02]  /*1a340*/  IMAD.MOV.U32 R12, RZ, RZ, 0x5 ;  /* 0x00000005ff0c7424 */ /* 0x000fe400078e00ff */
[----:B------:R-:W-:-:S07]  /*1a350*/  IMAD.MOV.U32 R2, RZ, RZ, R14 ;  /* 0x000000ffff027224 */ /* 0x000fce00078e000e */
[----:B------:R-:W-:Y:S05]  /*1a360*/  WARPSYNC.COLLECTIVE R15, `(.L_x_8084) ;  /* 0x000000000f087348 */ /* 0x000fea0003c00000 */
[----:B------:R0:W1:Y:S02]  /*1a370*/  SHFL.IDX P6, R14, R13, R12, R11 ;  /* 0x0000000c0d0e7389 */ /* 0x00006400000c000b */
[----:B01----:R-:W-:Y:S01]  /*1a380*/  ENDCOLLECTIVE ;  /* 0x000000000000791b */ /* 0x003fe20003800000 */
.L_x_8084:
        /* <DEDUP_REMOVED lines=14> */
.L_x_8085:
[----:B------:R-:W-:Y:S02]  /*1a470*/  IMAD.MOV.U32 R13, RZ, RZ, R18 ;  /* 0x000000ffff0d7224 */ /* 0x000fe400078e0012 */
[----:B------:R-:W-:Y:S02]  /*1a480*/  IMAD.MOV.U32 R12, RZ, RZ, 0x6 ;  /* 0x00000006ff0c7424 */ /* 0x000fe400078e00ff */
[----:B------:R-:W-:-:S07]  /*1a490*/  IMAD.MOV.U32 R2, RZ, RZ, R14 ;  /* 0x000000ffff027224 */ /* 0x000fce00078e000e */
[----:B------:R-:W-:Y:S05]  /*1a4a0*/  WARPSYNC.COLLECTIVE R15, `(.L_x_8086) ;  /* 0x000000000f087348 */ /* 0x000fea0003c00000 */
[----:B------:R0:W1:Y:S02]  /*1a4b0*/  SHFL.IDX P6, R14, R13, R12, R11 ;  /* 0x0000000c0d0e7389 */ /* 0x00006400000c000b */
[----:B01----:R-:W-:Y:S01]  /*1a4c0*/  ENDCOLLECTIVE ;  /* 0x000000000000791b */ /* 0x003fe20003800000 */
.L_x_8086:
        /* <DEDUP_REMOVED lines=14> */
.L_x_8087:
[----:B------:R-:W-:Y:S02]  /*1a5b0*/  IMAD.MOV.U32 R13, RZ, RZ, R18 ;  /* 0x000000ffff0d7224 */ /* 0x000fe400078e0012 */
[----:B------:R-:W-:Y:S02]  /*1a5c0*/  IMAD.MOV.U32 R12, RZ, RZ, 0x7 ;  /* 0x00000007ff0c7424 */ /* 0x000fe400078e00ff */
[----:B------:R-:W-:-:S07]  /*1a5d0*/  IMAD.MOV.U32 R2, RZ, RZ, R14 ;  /* 0x000000ffff027224 */ /* 0x000fce00078e000e */
[----:B------:R-:W-:Y:S05]  /*1a5e0*/  WARPSYNC.COLLECTIVE R15, `(.L_x_8088) ;  /* 0x000000000f087348 */ /* 0x000fea0003c00000 */
[----:B------:R0:W1:Y:S02]  /*1a5f0*/  SHFL.IDX P6, R14, R13, R12, R11 ;  /* 0x0000000c0d0e7389 */ /* 0x00006400000c000b */
[----:B01----:R-:W-:Y:S01]  /*1a600*/  ENDCOLLECTIVE ;  /* 0x000000000000791b */ /* 0x003fe20003800000 */
.L_x_8088:
        /* <DEDUP_REMOVED lines=13> */
.L_x_8089:
[----:B------:R-:W-:Y:S01]  /*1a6e0*/  @!PT LDS RZ, [RZ] ;  /* 0x00000000fffff984 */ /* 0x000fe20000000800 */
[----:B------:R-:W-:Y:S01]  /*1a6f0*/  @!PT LDS RZ, [RZ] ;  /* 0x00000000fffff984 */ /* 0x000fe20000000800 */
[----:B------:R-:W-:Y:S01]  /*1a700*/  @!PT LDS RZ, [RZ] ;  /* 0x00000000fffff984 */ /* 0x000fe20000000800 */
[----:B------:R0:W-:Y:S01]  /*1a710*/  LDGSTS.E.BYPASS.LTC128B.128 [R7+0x7400], desc[UR36][R2.64+0x80], !P0 ;  /* 0x0740008002077fae */ /* 0x0001e2000c101d64 */
[----:B------:R-:W-:Y:S05]  /*1a720*/  BRA `(.L_x_8090) ;  /* 0xffffffb000dc7947 */ /* 0x000fea000383ffff */
.L_x_7981:
[----:B0-----:R0:W1:Y:S02]  /*1a730*/  SYNCS.PHASECHK.TRANS64.TRYWAIT P0, [R0+URZ+0x28860], R3 ;  /* 0x02886003000075a7 */ /* 0x001064000800017f */
[----:B-1----:R-:W-:Y:S05]  /*1a740*/  @!P0 NANOSLEEP.SYNCS 0x989680 ;  /* 0x009896800000895d */ /* 0x002fea0003900000 */
[----:B------:R-:W1:Y:S02]  /*1a750*/  @!P0 SYNCS.PHASECHK.TRANS64 P0, [R0+URZ+0x28860], R3 ;  /* 0x02886003000085a7 */ /* 0x000e64000800007f */
[----:B-1----:R-:W-:Y:S05]  /*1a760*/  @!P0 BRA `(.L_x_7981) ;  /* 0xfffffffc00f08947 */ /* 0x002fea000383ffff */
[----:B------:R-:W-:Y:S05]  /*1a770*/  BRA `(.L_x_8091) ;  /* 0xffffffb400e87947 */ /* 0x000fea000383ffff */
.L_x_7982:
        /* <DEDUP_REMOVED lines=8> */
.L_x_8093:
[----:B------:R-:W-:Y:S05]  /*1a800*/  BSYNC B0 ;  /* 0x0000000000007941 */ /* 0x000fea0003800000 */
.L_x_8092:
        /* <DEDUP_REMOVED lines=9> */
.L_x_8094:
        /* <DEDUP_REMOVED lines=12> */
.L_x_8095:
        /* <DEDUP_REMOVED lines=13> */
.L_x_8096:
[----:B------:R-:W-:Y:S02]  /*1aa30*/  IMAD.MOV.U32 R13, RZ, RZ, R18 ;  /* 0x000000ffff0d7224 */ /* 0x000fe400078e0012 */
[----:B------:R-:W-:Y:S02]  /*1aa40*/  IMAD.MOV.U32 R12, RZ, RZ, 0x2 ;  /* 0x00000002ff0c7424 */ /* 0x000fe400078e00ff */
[----:B------:R-:W-:-:S07]  /*1aa50*/  IMAD.MOV.U32 R10, RZ, RZ, R14 ;  /* 0x000000ffff0a7224 */ /* 0x000fce00078e000e */
[----:B------:R-:W-:Y:S05]  /*1aa60*/  WARPSYNC.COLLECTIVE R15, `(.L_x_8097) ;  /* 0x000000000f087348 */ /* 0x000fea0003c00000 */
[----:B------:R0:W1:Y:S02]  /*1aa70*/  SHFL.IDX P6, R14, R13, R12, R11 ;  /* 0x0000000c0d0e7389 */ /* 0x00006400000c000b */
[----:B01----:R-:W-:Y:S01]  /*1aa80*/  ENDCOLLECTIVE ;  /* 0x000000000000791b */ /* 0x003fe20003800000 */
.L_x_8097:
        /* <DEDUP_REMOVED lines=14> */
.L_x_8098:
[----:B------:R-:W-:Y:S02]  /*1ab70*/  IMAD.MOV.U32 R13, RZ, RZ, R18 ;  /* 0x000000ffff0d7224 */ /* 0x000fe400078e0012 */
[----:B------:R-:W-:Y:S01]  /*1ab80*/  IMAD.MOV.U32 R12, RZ, RZ, 0x3 ;  /* 0x00000003ff0c7424 */ /* 0x000fe200078e00ff */
[----:B------:R-:W-:-:S13]  /*1ab90*/  IADD3 R2, P2, R14, R5, RZ ;  /* 0x000000050e027210 */ /* 0x000fda0007f5e0ff */
[----:B------:R-:W-:Y:S05]  /*1aba0*/  WARPSYNC.COLLECTIVE R15, `(.L_x_8099) ;  /* 0x000000000f087348 */ /* 0x000fea0003c00000 */
[----:B------:R0:W1:Y:S02]  /*1abb0*/  SHFL.IDX P6, R14, R13, R12, R11 ;  /* 0x0000000c0d0e7389 */ /* 0x00006400000c000b */
[----:B01----:R-:W-:Y:S01]  /*1abc0*/  ENDCOLLECTIVE ;  /* 0x000000000000791b */ /* 0x003fe20003800000 */
.L_x_8099:
        /* <DEDUP_REMOVED lines=13> */
.L_x_8100:
[----:B------:R-:W-:Y:S02]  /*1aca0*/  IMAD.MOV.U32 R13, RZ, RZ, R18 ;  /* 0x000000ffff0d7224 */ /* 0x000fe400078e0012 */
[----:B------:R-:W-:Y:S01]  /*1acb0*/  IMAD.MOV.U32 R12, RZ, RZ, 0x4 ;  /* 0x00000004ff0c7424 */ /* 0x000fe200078e00ff */
[----:B------:R-:W-:-:S13]  /*1acc0*/  IADD3 R2, P2, R14, R5, RZ ;  /* 0x000000050e027210 */ /* 0x000fda0007f5e0ff */
[----:B------:R-:W-:Y:S05]  /*1acd0*/  WARPSYNC.COLLECTIVE R15, `(.L_x_8101) ;  /* 0x000000000f087348 */ /* 0x000fea0003c00000 */
[----:B------:R0:W1:Y:S02]  /*1ace0*/  SHFL.IDX P6, R14, R13, R12, R11 ;  /* 0x0000000c0d0e7389 */ /* 0x00006400000c000b */
[----:B01----:R-:W-:Y:S01]  /*1acf0*/  ENDCOLLECTIVE ;  /* 0x000000000000791b */ /* 0x003fe20003800000 */
.L_x_8101:
        /* <DEDUP_REMOVED lines=13> */
.L_x_8102:
[----:B------:R-:W-:Y:S02]  /*1add0*/  IMAD.MOV.U32 R13, RZ, RZ, R18 ;  /* 0x000000ffff0d7224 */ /* 0x000fe400078e0012 */
[----:B------:R-:W-:Y:S02]  /*1ade0*/  IMAD.MOV.U32 R12, RZ, RZ, 0x5 ;  /* 0x00000005ff0c7424 */ /* 0x000fe400078e00ff */
[----:B------:R-:W-:-:S07]  /*1adf0*/  IMAD.MOV.U32 R10, RZ, RZ, R14 ;  /* 0x000000ffff0a7224 */ /* 0x000fce00078e000e */
[----:B------:R-:W-:Y:S05]  /*1ae00*/  WARPSYNC.COLLECTIVE R15, `(.L_x_8103) ;  /* 0x000000000f087348 */ /* 0x000fea0003c00000 */
[----:B------:R0:W1:Y:S02]  /*1ae10*/  SHFL.IDX P6, R14, R13, R12, R11 ;  /* 0x0000000c0d0e7389 */ /* 0x00006400000c000b */
[----:B01----:R-:W-:Y:S01]  /*1ae20*/  ENDCOLLECTIVE ;  /* 0x000000000000791b */ /* 0x003fe20003800000 */
.L_x_8103:
        /* <DEDUP_REMOVED lines=14> */
.L_x_8104:
[----:B------:R-:W-:Y:S02]  /*1af10*/  IMAD.MOV.U32 R13, RZ, RZ, R18 ;  /* 0x000000ffff0d7224 */ /* 0x000fe400078e0012 */
[----:B------:R-:W-:Y:S01]  /*1af20*/  IMAD.MOV.U32 R12, RZ, RZ, 0x6 ;  /* 0x00000006ff0c7424 */ /* 0x000fe200078e00ff */
[----:B------:R-:W-:-:S13]  /*1af30*/  IADD3 R2, P2, R14, R5, RZ ;  /* 0x000000050e027210 */ /* 0x000fda0007f5e0ff */
[----:B------:R-:W-:Y:S05]  /*1af40*/  WARPSYNC.COLLECTIVE R15, `(.L_x_8105) ;  /* 0x000000000f087348 */ /* 0x000fea0003c00000 */
[----:B------:R0:W1:Y:S02]  /*1af50*/  SHFL.IDX P6, R14, R13, R12, R11 ;  /* 0x0000000c0d0e7389 */ /* 0x00006400000c000b */
[----:B01----:R-:W-:Y:S01]  /*1af60*/  ENDCOLLECTIVE ;  /* 0x000000000000791b */ /* 0x003fe20003800000 */
.L_x_8105:
        /* <DEDUP_REMOVED lines=13> */
.L_x_8106:
[----:B------:R-:W-:Y:S02]  /*1b040*/  IMAD.MOV.U32 R13, RZ, RZ, R18 ;  /* 0x000000ffff0d7224 */ /* 0x000fe400078e0012 */
[----:B------:R-:W-:Y:S02]  /*1b050*/  IMAD.MOV.U32 R12, RZ, RZ, 0x7 ;  /* 0x00000007ff0c7424 */ /* 0x000fe400078e00ff */
[----:B------:R-:W-:-:S07]  /*1b060*/  IMAD.MOV.U32 R10, RZ, RZ, R14 ;  /* 0x000000ffff0a7224 */ /* 0x000fce00078e000e */
[----:B------:R-:W-:Y:S05]  /*1b070*/  WARPSYNC.COLLECTIVE R15, `(.L_x_8107) ;  /* 0x000000000f087348 */ /* 0x000fea0003c00000 */
[----:B------:R0:W1:Y:S02]  /*1b080*/  SHFL.IDX P6, R14, R13, R12, R11 ;  /* 0x0000000c0d0e7389 */ /* 0x00006400000c000b */
[----:B01----:R-:W-:Y:S01]  /*1b090*/  ENDCOLLECTIVE ;  /* 0x000000000000791b */ /* 0x003fe20003800000 */
.L_x_8107:
        /* <DEDUP_REMOVED lines=12> */
.L_x_8108:
[----:B------:R-:W-:Y:S05]  /*1b160*/  BRA `(.L_x_8109) ;  /* 0xffffffb000887947 */ /* 0x000fea000383ffff */
.L_x_7987:
        /* <DEDUP_REMOVED lines=8> */
.L_x_8111:
[----:B------:R-:W-:Y:S05]  /*1b1f0*/  BSYNC B0 ;  /* 0x0000000000007941 */ /* 0x000fea0003800000 */
.L_x_8110:
        /* <DEDUP_REMOVED lines=9> */
.L_x_8112:
        /* <DEDUP_REMOVED lines=23> */
.L_x_8113:
[----:B------:R-:W-:Y:S01]  /*1b400*/  IMAD.MOV.U32 R12, RZ, RZ, 0x2 ;  /* 0x00000002ff0c7424 */ /* 0x000fe200078e00ff */
[----:B------:R-:W-:-:S05]  /*1b410*/  SEL R6, R14, RZ, P1 ;  /* 0x000000ff0e067207 */ /* 0x000fca0000800000 */
[----:B------:R-:W-:-:S04]  /*1b420*/  IMAD.IADD R6, R13, 0x1, R6 ;  /* 0x000000010d067824 */ /* 0x000fc800078e0206 */
[----:B------:R-:W-:-:S07]  /*1b430*/  IMAD.MOV.U32 R13, RZ, RZ, R6 ;  /* 0x000000ffff0d7224 */ /* 0x000fce00078e0006 */
[----:B------:R-:W-:Y:S05]  /*1b440*/  WARPSYNC.COLLECTIVE R15, `(.L_x_8114) ;  /* 0x000000000f087348 */ /* 0x000fea0003c00000 */
[----:B------:R0:W1:Y:S02]  /*1b450*/  SHFL.UP P6, R14, R13, R12, R11 ;  /* 0x0400000c0d0e7389 */ /* 0x00006400000c000b */
[----:B01----:R-:W-:Y:S01]  /*1b460*/  ENDCOLLECTIVE ;  /* 0x000000000000791b */ /* 0x003fe20003800000 */
.L_x_8114:
        /* <DEDUP_REMOVED lines=8> */
.L_x_8115:
[----:B------:R-:W-:Y:S01]  /*1b4f0*/  IMAD.MOV.U32 R12, RZ, RZ, 0x8 ;  /* 0x00000008ff0c7424 */ /* 0x000fe200078e00ff */
[----:B------:R-:W-:-:S05]  /*1b500*/  SEL R3, R14, RZ, P3 ;  /* 0x000000ff0e037207 */ /* 0x000fca0001800000 */
[----:B------:R-:W-:-:S04]  /*1b510*/  IMAD.IADD R3, R2, 0x1, R3 ;  /* 0x0000000102037824 */ /* 0x000fc800078e0203 */
[----:B------:R-:W-:-:S07]  /*1b520*/  IMAD.MOV.U32 R13, RZ, RZ, R3 ;  /* 0x000000ffff0d7224 */ /* 0x000fce00078e0003 */
[----:B------:R-:W-:Y:S05]  /*1b530*/  WARPSYNC.COLLECTIVE R15, `(.L_x_8116) ;  /* 0x000000000f087348 */ /* 0x000fea0003c00000 */
[----:B------:R0:W1:Y:S02]  /*1b540*/  SHFL.UP P6, R14, R13, R12, R11 ;  /* 0x0400000c0d0e7389 */ /* 0x00006400000c000b */
[----:B01----:R-:W-:Y:S01]  /*1b550*/  ENDCOLLECTIVE ;  /* 0x000000000000791b */ /* 0x003fe20003800000 */
.L_x_8116:
[----:B------:R-:W-:Y:S01]  /*1b560*/  IMAD.MOV.U32 R12, RZ, RZ, 0x10 ;  /* 0x00000010ff0c7424 */ /* 0x000fe200078e00ff */
[----:B------:R-:W-:-:S05]  /*1b570*/  SEL R4, R14, RZ, P4 ;  /* 0x000000ff0e047207 */ /* 0x000fca0002000000 */
[----:B------:R-:W-:-:S04]  /*1b580*/  IMAD.IADD R4, R3, 0x1, R4 ;  /* 0x0000000103047824 */ /* 0x000fc800078e0204 */
[----:B------:R-:W-:-:S07]  /*1b590*/  IMAD.MOV.U32 R13, RZ, RZ, R4 ;  /* 0x000000ffff0d7224 */ /* 0x000fce00078e0004 */
[----:B------:R-:W-:Y:S05]  /*1b5a0*/  WARPSYNC.COLLECTIVE R15, `(.L_x_8117) ;  /* 0x000000000f087348 */ /* 0x000fea0003c00000 */
[----:B------:R0:W1:Y:S02]  /*1b5b0*/  SHFL.UP P6, R14, R13, R12, R11 ;  /* 0x0400000c0d0e7389 */ /* 0x00006400000c000b */
[----:B01----:R-:W-:Y:S01]  /*1b5c0*/  ENDCOLLECTIVE ;  /* 0x000000000000791b */ /* 0x003fe20003800000 */
.L_x_8117:
        /* <DEDUP_REMOVED lines=8> */
.L_x_8118:
[----:B------:R-:W-:Y:S05]  /*1b650*/  BRA `(.L_x_8119) ;  /* 0xffffffb000947947 */ /* 0x000fea000383ffff */
.L_x_7990:
[----:B------:R-:W-:Y:S01]  /*1b660*/  BSSY B0, `(.L_x_8120) ;  /* 0x0000007000007945 */ /* 0x000fe20003800000 */
[----:B------:R-:W-:Y:S02]  /*1b670*/  IMAD.MOV.U32 R12, RZ, RZ, 0x1 ;  /* 0x00000001ff0c7424 */ /* 0x000fe400078e00ff */
[----:B------:R-:W-:Y:S02]  /*1b680*/  IMAD.MOV.U32 R11, RZ, RZ, RZ ;  /* 0x000000ffff0b7224 */ /* 0x000fe400078e00ff */
[----:B------:R-:W-:-:S07]  /*1b690*/  IMAD.MOV.U32 R15, RZ, RZ, -0x1 ;  /* 0xffffffffff0f7424 */ /* 0x000fce00078e00ff */
[----:B------:R-:W-:Y:S05]  /*1b6a0*/  WARPSYNC.COLLECTIVE R15, `(.L_x_8121) ;  /* 0x000000000f087348 */ /* 0x000fea0003c00000 */
[----:B------:R0:W1:Y:S02]  /*1b6b0*/  SHFL.UP P6, R14, R13, R12, R11 ;  /* 0x0400000c0d0e7389 */ /* 0x00006400000c000b */
[----:B01----:R-:W-:Y:S01]  /*1b6c0*/  ENDCOLLECTIVE ;  /* 0x000000000000791b */ /* 0x003fe20003800000 */
.L_x_8121:
[----:B------:R-:W-:Y:S05]  /*1b6d0*/  BSYNC B0 ;  /* 0x0000000000007941 */ /* 0x000fea0003800000 */
.L_x_8120:
        /* <DEDUP_REMOVED lines=8> */
.L_x_8122:
[----:B------:R-:W-:Y:S01]  /*1b760*/  IMAD.MOV.U32 R12, RZ, RZ, 0x4 ;  /* 0x00000004ff0c7424 */ /* 0x000fe200078e00ff */
[----:B------:R-:W-:-:S05]  /*1b770*/  SEL R2, R14, RZ, P2 ;  /* 0x000000ff0e027207 */ /* 0x000fca0001000000 */
[----:B------:R-:W-:-:S04]  /*1b780*/  IMAD.IADD R2, R13, 0x1, R2 ;  /* 0x000000010d027824 */ /* 0x000fc800078e0202 */
[----:B------:R-:W-:-:S07]  /*1b790*/  IMAD.MOV.U32 R13, RZ, RZ, R2 ;  /* 0x000000ffff0d7224 */ /* 0x000fce00078e0002 */
[----:B------:R-:W-:Y:S05]  /*1b7a0*/  WARPSYNC.COLLECTIVE R15, `(.L_x_8123) ;  /* 0x000000000f087348 */ /* 0x000fea0003c00000 */
[----:B------:R0:W1:Y:S02]  /*1b7b0*/  SHFL.UP P6, R14, R13, R12, R11 ;  /* 0x0400000c0d0e7389 */ /* 0x00006400000c000b */
[----:B01----:R-:W-:Y:S01]  /*1b7c0*/  ENDCOLLECTIVE ;  /* 0x000000000000791b */ /* 0x003fe20003800000 */
.L_x_8123:
[----:B------:R-:W-:Y:S01]  /*1b7d0*/  IMAD.MOV.U32 R12, RZ, RZ, 0x8 ;  /* 0x00000008ff0c7424 */ /* 0x000fe200078e00ff */
[----:B------:R-:W-:-:S05]  /*1b7e0*/  SEL R3, R14, RZ, P3 ;  /* 0x000000ff0e037207 */ /* 0x000fca0001800000 */
[----:B------:R-:W-:-:S04]  /*1b7f0*/  IMAD.IADD R3, R2, 0x1, R3 ;  /* 0x0000000102037824 */ /* 0x000fc800078e0203 */
[----:B------:R-:W-:-:S07]  /*1b800*/  IMAD.MOV.U32 R13, RZ, RZ, R3 ;  /* 0x000000ffff0d7224 */ /* 0x000fce00078e0003 */
[----:B------:R-:W-:Y:S05]  /*1b810*/  WARPSYNC.COLLECTIVE R15, `(.L_x_8124) ;  /* 0x000000000f087348 */ /* 0x000fea0003c00000 */
[----:B------:R0:W1:Y:S02]  /*1b820*/  SHFL.UP P6, R14, R13, R12, R11 ;  /* 0x0400000c0d0e7389 */ /* 0x00006400000c000b */
[----:B01----:R-:W-:Y:S01]  /*1b830*/  ENDCOLLECTIVE ;  /* 0x000000000000791b */ /* 0x003fe20003800000 */
.L_x_8124:
[----:B------:R-:W-:Y:S01]  /*1b840*/  IMAD.MOV.U32 R12, RZ, RZ, 0x10 ;  /* 0x00000010ff0c7424 */ /* 0x000fe200078e00ff */
[----:B------:R-:W-:-:S05]  /*1b850*/  SEL R4, R14, RZ, P4 ;  /* 0x000000ff0e047207 */ /* 0x000fca0002000000 */
[----:B------:R-:W-:-:S04]  /*1b860*/  IMAD.IADD R4, R3, 0x1, R4 ;  /* 0x0000000103047824 */ /* 0x000fc800078e0204 */
[----:B------:R-:W-:-:S07]  /*1b870*/  IMAD.MOV.U32 R13, RZ, RZ, R4 ;  /* 0x000000ffff0d7224 */ /* 0x000fce00078e0004 */
[----:B------:R-:W-:Y:S05]  /*1b880*/  WARPSYNC.COLLECTIVE R15, `(.L_x_8125) ;  /* 0x000000000f087348 */ /* 0x000fea0003c00000 */
[----:B------:R0:W1:Y:S02]  /*1b890*/  SHFL.UP P6, R14, R13, R12, R11 ;  /* 0x0400000c0d0e7389 */ /* 0x00006400000c000b */
[----:B01----:R-:W-:Y:S01]  /*1b8a0*/  ENDCOLLECTIVE ;  /* 0x000000000000791b */ /* 0x003fe20003800000 */
.L_x_8125:
        /* <DEDUP_REMOVED lines=8> */
.L_x_8126:
[----:B------:R-:W-:Y:S05]  /*1b930*/  BRA `(.L_x_8127) ;  /* 0xffffffb000807947 */ /* 0x000fea000383ffff */
.L_x_7992:
[----:B------:R-:W-:Y:S01]  /*1b940*/  BSSY B0, `(.L_x_8128) ;  /* 0x0000006000007945 */ /* 0x000fe20003800000 */
[----:B------:R-:W-:Y:S01]  /*1b950*/  PLOP3.LUT P6, PT, P6, PT, PT, 0x8, 0x0 ;  /* 0x000000000000781c */ /* 0x000fe200037ce170 */
[----:B------:R-:W-:-:S12]  /*1b960*/  IMAD.MOV.U32 R15, RZ, RZ, -0x1 ;  /* 0xffffffffff0f7424 */ /* 0x000fd800078e00ff */
[----:B0-----:R-:W-:Y:S05]  /*1b970*/  WARPSYNC.COLLECTIVE R15, `(.L_x_8129) ;  /* 0x000000000f087348 */ /* 0x001fea0003c00000 */
[----:B------:R-:W-:Y:S01]  /*1b980*/  VOTE.ANY R14, PT, P6 ;  /* 0x00000000000e7806 */ /* 0x000fe200030e0100 */
[----:B0-----:R-:W-:Y:S06]  /*1b990*/  ENDCOLLECTIVE ;  /* 0x000000000000791b */ /* 0x001fec0003800000 */
.L_x_8129:
[----:B------:R-:W-:Y:S05]  /*1b9a0*/  BSYNC B0 ;  /* 0x0000000000007941 */ /* 0x000fea0003800000 */
.L_x_8128:
        /* <DEDUP_REMOVED lines=8> */
.L_x_8130:
[----:B------:R-:W-:Y:S02]  /*1ba30*/  IMAD.IADD R19, R12, 0x1, R19 ;  /* 0x000000010c137824 */ /* 0x000fe400078e0213 */
[----:B------:R-:W-:Y:S02]  /*1ba40*/  IMAD.MOV.U32 R13, RZ, RZ, R8 ;  /* 0x000000ffff0d7224 */ /* 0x000fe400078e0008 */
[----:B------:R-:W-:-:S07]  /*1ba50*/  IMAD.MOV.U32 R17, RZ, RZ, R14 ;  /* 0x000000ffff117224 */ /* 0x000fce00078e000e */
[----:B------:R-:W-:Y:S05]  /*1ba60*/  WARPSYNC.COLLECTIVE R15, `(.L_x_8131) ;  /* 0x000000000f087348 */ /* 0x000fea0003c00000 */
[----:B------:R0:W1:Y:S02]  /*1ba70*/  SHFL.IDX P6, R14, R13, R12, R11 ;  /* 0x0000000c0d0e7389 */ /* 0x00006400000c000b */
[----:B01----:R-:W-:Y:S01]  /*1ba80*/  ENDCOLLECTIVE ;  /* 0x000000000000791b */ /* 0x003fe20003800000 */
.L_x_8131:
[----:B------:R-:W-:Y:S01]  /*1ba90*/  IMAD.MOV.U32 R8, RZ, RZ, R14 ;  /* 0x000000ffff087224 */ /* 0x000fe200078e000e */
[----:B------:R-:W-:Y:S06]  /*1baa0*/  BRA `(.L_x_8132) ;  /* 0xffffffb000647947 */ /* 0x000fec000383ffff */
.L_x_7994:
[----:B------:R-:W-:Y:S01]  /*1bab0*/  BSSY B0, `(.L_x_8133) ;  /* 0x0000007000007945 */ /* 0x000fe20003800000 */
[----:B------:R-:W-:Y:S02]  /*1bac0*/  IMAD.MOV.U32 R13, RZ, RZ, R2 ;  /* 0x000000ffff0d7224 */ /* 0x000fe400078e0002 */
[----:B------:R-:W-:Y:S02]  /*1bad0*/  IMAD.MOV.U32 R11, RZ, RZ, 0x1f ;  /* 0x0000001fff0b7424 */ /* 0x000fe400078e00ff */
[----:B------:R-:W-:-:S07]  /*1bae0*/  IMAD.MOV.U32 R15, RZ, RZ, -0x1 ;  /* 0xffffffffff0f7424 */ /* 0x000fce00078e00ff */
[----:B0-23--:R-:W-:Y:S05]  /*1baf0*/  WARPSYNC.COLLECTIVE R15, `(.L_x_8134) ;  /* 0x000000000f087348 */ /* 0x00dfea0003c00000 */
[----:B------:R1:W4:Y:S02]  /*1bb00*/  SHFL.IDX P6, R14, R13, R12, R11 ;  /* 0x0000000c0d0e7389 */ /* 0x00032400000c000b */
[----:B01234-:R-:W-:Y:S01]  /*1bb10*/  ENDCOLLECTIVE ;  /* 0x000000000000791b */ /* 0x01ffe20003800000 */
.L_x_8134:
[----:B------:R-:W-:Y:S05]  /*1bb20*/  BSYNC B0 ;  /* 0x0000000000007941 */ /* 0x000fea0003800000 */
.L_x_8133:
[----:B------:R-:W-:Y:S01]  /*1bb30*/  IMAD.MOV.U32 R6, RZ, RZ, R14 ;  /* 0x000000ffff067224 */ /* 0x000fe200078e000e */
[----:B------:R-:W-:Y:S06]  /*1bb40*/  BRA `(.L_x_7993) ;  /* 0xffffffb000547947 */ /* 0x000fec000383ffff */
.L_x_8000:
[----:B-1----:R1:W3:Y:S02]  /*1bb50*/  SYNCS.PHASECHK.TRANS64.TRYWAIT P0, [R4+URZ+0x28820], R0 ;  /* 0x02882000040075a7 */ /* 0x0022e4000800017f */
[----:B---3--:R-:W-:Y:S05]  /*1bb60*/  @!P0 NANOSLEEP.SYNCS 0x989680 ;  /* 0x009896800000895d */ /* 0x008fea0003900000 */
[----:B------:R-:W3:Y:S02]  /*1bb70*/  @!P0 SYNCS.PHASECHK.TRANS64 P0, [R4+URZ+0x28820], R0 ;  /* 0x02882000040085a7 */ /* 0x000ee4000800007f */
[----:B---3--:R-:W-:Y:S05]  /*1bb80*/  @!P0 BRA `(.L_x_8000) ;  /* 0xfffffffc00f08947 */ /* 0x008fea000383ffff */
[----:B------:R-:W-:Y:S05]  /*1bb90*/  BRA `(.L_x_8135) ;  /* 0xffffffb800ac7947 */ /* 0x000fea000383ffff */
.L_x_8001:
        /* <DEDUP_REMOVED lines=11> */
.L_x_8137:
[----:B------:R-:W-:Y:S05]  /*1bc50*/  BSYNC B0 ;  /* 0x0000000000007941 */ /* 0x000fea0003800000 */
.L_x_8136:
[----:B------:R-:W-:Y:S05]  /*1bc60*/  BRA `(.L_x_8138) ;  /* 0xffffffb800947947 */ /* 0x000fea000383ffff */
.L_x_8004:
[----:B------:R-:W-:Y:S01]  /*1bc70*/  BSSY B1, `(.L_x_8139) ;  /* 0x0000006000017945 */ /* 0x000fe20003800000 */
[----:B------:R-:W-:-:S07]  /*1bc80*/  IMAD.MOV.U32 R15, RZ, RZ, -0x1 ;  /* 0xffffffffff0f7424 */ /* 0x000fce00078e00ff */
[----:B012---:R-:W-:Y:S05]  /*1bc90*/  WARPSYNC.COLLECTIVE R15, `(.L_x_8140) ;  /* 0x000000000f0c7348 */ /* 0x007fea0003c00000 */
[----:B------:R-:W-:Y:S02]  /*1bca0*/  ELECT P6, UR62, PT ;  /* 0x00000000003e782f */ /* 0x000fe400038c0000 */
[----:B------:R-:W-:Y:S01]  /*1bcb0*/  MOV R14, UR62 ;  /* 0x0000003e000e7c02 */ /* 0x000fe20008000f00 */
[----:B012---:R-:W-:Y:S10]  /*1bcc0*/  ENDCOLLECTIVE ;  /* 0x000000000000791b */ /* 0x007ff40003800000 */
.L_x_8140:
[----:B------:R-:W-:Y:S05]  /*1bcd0*/  BSYNC B1 ;  /* 0x0000000000017941 */ /* 0x000fea0003800000 */
.L_x_8139:
[----:B------:R-:W-:Y:S05]  /*1bce0*/  BRA `(.L_x_8141) ;  /* 0xffffffb8008c7947 */ /* 0x000fea000383ffff */
.L_x_8006:
[----:B-1----:R1:W3:Y:S02]  /*1bcf0*/  SYNCS.PHASECHK.TRANS64.TRYWAIT P1, [R5+URZ+0x28840], R0 ;  /* 0x02884000050075a7 */ /* 0x0022e4000802017f */
[----:B---3--:R-:W-:Y:S05]  /*1bd00*/  @!P1 NANOSLEEP.SYNCS 0x989680 ;  /* 0x009896800000995d */ /* 0x008fea0003900000 */
[----:B------:R-:W3:Y:S02]  /*1bd10*/  @!P1 SYNCS.PHASECHK.TRANS64 P1, [R5+URZ+0x28840], R0 ;  /* 0x02884000050095a7 */ /* 0x000ee4000802007f */
[----:B---3--:R-:W-:Y:S05]  /*1bd20*/  @!P1 BRA `(.L_x_8006) ;  /* 0xfffffffc00f09947 */ /* 0x008fea000383ffff */
[----:B------:R-:W-:Y:S05]  /*1bd30*/  BRA `(.L_x_8142) ;  /* 0xffffffb800b47947 */ /* 0x000fea000383ffff */
.L_x_8008:
[----:B---3--:R3:W4:Y:S02]  /*1bd40*/  SYNCS.PHASECHK.TRANS64.TRYWAIT P1, [R25+URZ+0x28840], R2 ;  /* 0x02884002190075a7 */ /* 0x008724000802017f */
[----:B----4-:R-:W-:Y:S05]  /*1bd50*/  @!P1 NANOSLEEP.SYNCS 0x989680 ;  /* 0x009896800000995d */ /* 0x010fea0003900000 */
[----:B------:R-:W4:Y:S02]  /*1bd60*/  @!P1 SYNCS.PHASECHK.TRANS64 P1, [R25+URZ+0x28840], R2 ;  /* 0x02884002190095a7 */ /* 0x000f24000802007f */
[----:B----4-:R-:W-:Y:S05]  /*1bd70*/  @!P1 BRA `(.L_x_8008) ;  /* 0xfffffffc00f09947 */ /* 0x010fea000383ffff */
[----:B------:R-:W-:Y:S05]  /*1bd80*/  BRA `(.L_x_8143) ;  /* 0xffffffb800c07947 */ /* 0x000fea000383ffff */
.L_x_8010:
[----:B----4-:R4:W0:Y:S02]  /*1bd90*/  SYNCS.PHASECHK.TRANS64.TRYWAIT P1, [R5+URZ+0x28860], R0 ;  /* 0x02886000050075a7 */ /* 0x010824000802017f */
[----:B0-----:R-:W-:Y:S05]  /*1bda0*/  @!P1 NANOSLEEP.SYNCS 0x989680 ;  /* 0x009896800000995d */ /* 0x001fea0003900000 */
[----:B------:R-:W0:Y:S02]  /*1bdb0*/  @!P1 SYNCS.PHASECHK.TRANS64 P1, [R5+URZ+0x28860], R0 ;  /* 0x02886000050095a7 */ /* 0x000e24000802007f */
[----:B0-----:R-:W-:Y:S05]  /*1bdc0*/  @!P1 BRA `(.L_x_8010) ;  /* 0xfffffffc00f09947 */ /* 0x001fea000383ffff */
[----:B------:R-:W-:Y:S05]  /*1bdd0*/  BRA `(.L_x_8144) ;  /* 0xffffffb800bc7947 */ /* 0x000fea000383ffff */
.L_x_8145:
        /* <DEDUP_REMOVED lines=10> */
.L_x_15991:


//--------------------- .text._ZN7cutlass13device_kernelIN5flash11enable_sm90INS1_16FlashAttnFwdSm90INS1_25CollectiveMainloopFwdSm90ILi2EN4cute5tupleIJNS5_1CILi1EEES8_S8_EEENS6_IJNS7_ILi128EEESA_SA_EEELi128ENS_6half_tEfNS_4arch4Sm90ELb0ELb1ELb0ELb1ELb1ELb1ELb0ELb1ELb1ELb1ELb1ELb0EEENS1_21CollectiveEpilogueFwdISB_S9_SC_SE_Li256ELb1ELb1ELb1ELb0EEENS1_36VarlenDynamicPersistentTileSchedulerILi128ELi128ELi256ELi128ELb1ELb1ELb1ELb1ELb0ELb1EEEEEEEEEvNT_6ParamsE --------------------------
	.section	.text._ZN7cutlass13device_kernelIN5flash11enable_sm90INS1_16FlashAttnFwdSm90INS1_25CollectiveMainloopFwdSm90ILi2EN4cute5tupleIJNS5_1CILi1EEES8_S8_EEENS6_IJNS7_ILi128EEESA_SA_EEELi128ENS_6half_tEfNS_4arch4Sm90ELb0ELb1ELb0ELb1ELb1ELb1ELb0ELb1ELb1ELb1ELb1ELb0EEENS1_21CollectiveEpilogueFwdISB_S9_SC_SE_Li256ELb1ELb1ELb1ELb0EEENS1_36VarlenDynamicPersistentTileSchedulerILi128ELi128ELi256ELi128ELb1ELb1ELb1ELb1ELb0ELb1EEEEEEEEEvNT_6ParamsE,"ax",@progbits
	.align	128
.text._ZN7cutlass13device_kernelIN5flash11enable_sm90INS1_16FlashAttnFwdSm90INS1_25CollectiveMainloopFwdSm90ILi2EN4cute5tupleIJNS5_1CILi1EEES8_S8_EEENS6_IJNS7_ILi128EEESA_SA_EEELi128ENS_6half_tEfNS_4arch4Sm90ELb0ELb1ELb0ELb1ELb1ELb1ELb0ELb1ELb1ELb1ELb1ELb0EEENS1_21CollectiveEpilogueFwdISB_S9_SC_SE_Li256ELb1ELb1ELb1ELb0EEENS1_36VarlenDynamicPersistentTileSchedulerILi128ELi128ELi256ELi128ELb1ELb1ELb1ELb1ELb0ELb1EEEEEEEEEvNT_6ParamsE:
        .type           _ZN7cutlass13device_kernelIN5flash11enable_sm90INS1_16FlashAttnFwdSm90INS1_25CollectiveMainloopFwdSm90ILi2EN4cute5tupleIJNS5_1CILi1EEES8_S8_EEENS6_IJNS7_ILi128EEESA_SA_EEELi128ENS_6half_tEfNS_4arch4Sm90ELb0ELb1ELb0ELb1ELb1ELb1ELb0ELb1ELb1ELb1ELb1ELb0EEENS1_21CollectiveEpilogueFwdISB_S9_SC_SE_Li256ELb1ELb1ELb1ELb0EEENS1_36VarlenDynamicPersistentTileSchedulerILi128ELi128ELi256ELi128ELb1ELb1ELb1ELb1ELb0ELb1EEEEEEEEEvNT_6ParamsE,@function
        .size           _ZN7cutlass13device_kernelIN5flash11enable_sm90INS1_16FlashAttnFwdSm90INS1_25CollectiveMainloopFwdSm90ILi2EN4cute5tupleIJNS5_1CILi1EEES8_S8_EEENS6_IJNS7_ILi128EEESA_SA_EEELi128ENS_6half_tEfNS_4arch4Sm90ELb0ELb1ELb0ELb1ELb1ELb1ELb0ELb1ELb1ELb1ELb1ELb0EEENS1_21CollectiveEpilogueFwdISB_S9_SC_SE_Li256ELb1ELb1ELb1ELb0EEENS1_36VarlenDynamicPersistentTileSchedulerILi128ELi128ELi256ELi128ELb1ELb1ELb1ELb1ELb0ELb1EEEEEEEEEvNT_6ParamsE,(.L_x_15992 - _ZN7cutlass13device_kernelIN5flash11enable_sm90INS1_16FlashAttnFwdSm90INS1_25CollectiveMainloopFwdSm90ILi2EN4cute5tupleIJNS5_1CILi1EEES8_S8_EEENS6_IJNS7_ILi128EEESA_SA_EEELi128ENS_6half_tEfNS_4arch4Sm90ELb0ELb1ELb0ELb1ELb1ELb1ELb0ELb1ELb1ELb1ELb1ELb0EEENS1_21CollectiveEpilogueFwdISB_S9_SC_SE_Li256ELb1ELb1ELb1ELb0EEENS1_36VarlenDynamicPersistentTileSchedulerILi128ELi128ELi256ELi128ELb1ELb1ELb1ELb1ELb0ELb1EEEEEEEEEvNT_6ParamsE)
        .other          _ZN7cutlass13device_kernelIN5flash11enable_sm90INS1_16FlashAttnFwdSm90INS1_25CollectiveMainloopFwdSm90ILi2EN4cute5tupleIJNS5_1CILi1EEES8_S8_EEENS6_IJNS7_ILi128EEESA_SA_EEELi128ENS_6half_tEfNS_4arch4Sm90ELb0ELb1ELb0ELb1ELb1ELb1ELb0ELb1ELb1ELb1ELb1ELb0EEENS1_21CollectiveEpilogueFwdISB_S9_SC_SE_Li256ELb1ELb1ELb1ELb0EEENS1_36VarlenDynamicPersistentTileSchedulerILi128ELi128ELi256ELi128ELb1ELb1ELb1ELb1ELb0ELb1EEEEEEEEEvNT_6ParamsE,@"STO_CUDA_ENTRY STV_DEFAULT"
_ZN7cutlass13device_kernelIN5flash11enable_sm90INS1_16FlashAttnFwdSm90INS1_25CollectiveMainloopFwdSm90ILi2EN4cute5tupleIJNS5_1CILi1EEES8_S8_EEENS6_IJNS7_ILi128EEESA_SA_EEELi128ENS_6half_tEfNS_4arch4Sm90ELb0ELb1ELb0ELb1ELb1ELb1ELb0ELb1ELb1ELb1ELb1ELb0EEENS1_21CollectiveEpilogueFwdISB_S9_SC_SE_Li256ELb1ELb1ELb1ELb0EEENS1_36VarlenDynamicPersistentTileSchedulerILi128ELi128ELi256ELi128ELb1ELb1ELb1ELb1ELb0ELb1EEEEEEEEEvNT_6ParamsE:
        /* <DEDUP_REMOVED lines=18> */
.L_x_8147:
[----:B------:R-:W-:Y:S05]  /*0120*/  BSYNC B0 ;  /* 0x0000000000007941 */ /* 0x000fea0003800000 */
.L_x_8146:
        /* <DEDUP_REMOVED lines=41> */
.L_x_8148:
        /* <DEDUP_REMOVED lines=22> */
.L_x_8149:
        /* <DEDUP_REMOVED lines=18> */
.L_x_8150:
        /* <DEDUP_REMOVED lines=22> */
.L_x_8151:
        /* <DEDUP_REMOVED lines=22> */
.L_x_8152:
        /* <DEDUP_REMOVED lines=8> */
.L_x_8155:
        /* <DEDUP_REMOVED lines=19> */
[----:B------:R-:W-:Y:S01]  /*0ab0*/  ULOP3.LUT UR39, UR36, 0x1, URZ, 0xfc, !UPT ;  /* 0x0000000124277892 */ /* 0x000fe2000f8efc3f */
[----:B------:R-:W-:Y:S01]  /*0ac0*/  VIADD R214, R18, 0x10400 ;  /* 0x0001040012d67836 */ /* 0x000fe20000000000 */
[----:B------:R-:W-:Y:S01]  /*0ad0*/  UMOV UR37, URZ ;  /* 0x0000003f00257c82 */ /* 0x000fe20008000000 */
[----:B------:R-:W-:Y:S01]  /*0ae0*/  IMAD.MOV.U32 R19, RZ, RZ, RZ ;  /* 0x000000ffff137224 */ /* 0x000fe200078e00ff */
[----:B------:R-:W-:Y:S01]  /*0af0*/  SHF.R.S32.HI R3, RZ, 0x1f, R0 ;  /* 0x0000001fff037819 */ /* 0x000fe20000011400 */
[----:B------:R-:W-:Y:S02]  /*0b00*/  IMAD.MOV.U32 R199, RZ, RZ, RZ ;  /* 0x000000ffffc77224 */ /* 0x000fe400078e00ff */
[----:B------:R-:W-:Y:S01]  /*0b10*/  IMAD.MOV.U32 R187, RZ, RZ, RZ ;  /* 0x000000ffffbb7224 */ /* 0x000fe200078e00ff */
[CC--:B------:R-:W-:Y:S01]  /*0b20*/  LEA.HI R2, R3.reuse, R0.reuse, RZ, 0x7 ;  /* 0x0000000003027211 */ /* 0x0c0fe200078f38ff */
[----:B------:R-:W-:Y:S01]  /*0b30*/  IMAD.MOV.U32 R184, RZ, RZ, RZ ;  /* 0x000000ffffb87224 */ /* 0x000fe200078e00ff */
[----:B------:R-:W-:-:S02]  /*0b40*/  LEA.HI R4, R3, R0, RZ, 0x4 ;  /* 0x0000000003047211 */ /* 0x000fc400078f20ff */
[----:B------:R-:W-:Y:S02]  /*0b50*/  LOP3.LUT R5, R2, 0xffffff80, RZ, 0xc0, !PT ;  /* 0xffffff8002057812 */ /* 0x000fe400078ec0ff */
[----:B------:R-:W-:Y:S02]  /*0b60*/  SHF.R.S32.HI R7, RZ, 0x4, R4 ;  /* 0x00000004ff077819 */ /* 0x000fe40000011404 */
[----:B------:R-:W-:Y:S01]  /*0b70*/  SHF.R.S32.HI R13, RZ, 0x7, R2 ;  /* 0x00000007ff0d7819 */ /* 0x000fe20000011402 */
[----:B------:R-:W-:Y:S01]  /*0b80*/  IMAD.IADD R14, R0, 0x1, -R5 ;  /* 0x00000001000e7824 */ /* 0x000fe200078e0a05 */
[CC--:B------:R-:W-:Y:S02]  /*0b90*/  LEA.HI R5, R3.reuse, R0.reuse, RZ, 0x5 ;  /* 0x0000000003057211 */ /* 0x0c0fe400078f28ff */
[----:B------:R-:W-:Y:S02]  /*0ba0*/  LEA.HI R188, R3, R0, RZ, 0x3 ;  /* 0x0000000003bc7211 */ /* 0x000fe400078f18ff */
[----:B------:R-:W-:Y:S01]  /*0bb0*/  SHF.R.S32.HI R8, RZ, 0x1f, R14 ;  /* 0x0000001fff087819 */ /* 0x000fe2000001140e */
[----:B------:R-:W-:Y:S01]  /*0bc0*/  IMAD.SHL.U32 R6, R5, 0x20, RZ ;  /* 0x0000002005067824 */ /* 0x000fe200078e00ff */
[----:B------:R-:W-:Y:S01]  /*0bd0*/  LOP3.LUT R5, R4, 0x3fffff0, RZ, 0xc0, !PT ;  /* 0x03fffff004057812 */ /* 0x000fe200078ec0ff */
[----:B------:R-:W-:Y:S01]  /*0be0*/  STL [R1+0xc], R14 ;  /* 0x00000c0e01007387 */ /* 0x000fe20000100800 */
[----:B------:R-:W-:-:S02]  /*0bf0*/  LEA.HI R10, R8, R14, RZ, 0x2 ;  /* 0x0000000e080a7211 */ /* 0x000fc400078f10ff */
[----:B------:R-:W-:Y:S01]  /*0c00*/  LOP3.LUT R6, R6, 0xfffffc00, RZ, 0xc0, !PT ;  /* 0xfffffc0006067812 */ /* 0x000fe200078ec0ff */
[----:B------:R-:W-:Y:S01]  /*0c10*/  IMAD.IADD R5, R0, 0x1, -R5 ;  /* 0x0000000100057824 */ /* 0x000fe200078e0a05 */
[--C-:B------:R-:W-:Y:S01]  /*0c20*/  SHF.R.S32.HI R11, RZ, 0x2, R10.reuse ;  /* 0x00000002ff0b7819 */ /* 0x100fe2000001140a */
[----:B------:R0:W-:Y:S01]  /*0c30*/  STL [R1+0x34], R13 ;  /* 0x0000340d01007387 */ /* 0x0001e20000100800 */
[----:B------:R-:W-:Y:S01]  /*0c40*/  SHF.R.S32.HI R12, RZ, 0x1f, R10 ;  /* 0x0000001fff0c7819 */ /* 0x000fe2000001140a */
[----:B------:R-:W-:Y:S01]  /*0c50*/  IMAD R9, R5, 0x40, R6 ;  /* 0x0000004005097824 */ /* 0x000fe200078e0206 */
[----:B------:R-:W-:Y:S02]  /*0c60*/  LEA.HI R5, R3, R0, RZ, 0x2 ;  /* 0x0000000003057211 */ /* 0x000fe400078f10ff */
[----:B------:R-:W-:Y:S02]  /*0c70*/  LEA.HI R4, R4, R7, RZ, 0x1 ;  /* 0x0000000704047211 */ /* 0x000fe400078f08ff */
[----:B------:R-:W-:-:S02]  /*0c80*/  LOP3.LUT R5, R5, 0xfffffffc, RZ, 0xc0, !PT ;  /* 0xfffffffc05057812 */ /* 0x000fc400078ec0ff */
[----:B------:R-:W-:Y:S02]  /*0c90*/  LEA.HI R12, R12, R11, RZ, 0x3 ;  /* 0x0000000b0c0c7211 */ /* 0x000fe400078f18ff */
[----:B------:R-:W-:Y:S02]  /*0ca0*/  LOP3.LUT R4, R4, 0x1ffffffe, RZ, 0xc0, !PT ;  /* 0x1ffffffe04047812 */ /* 0x000fe400078ec0ff */
[----:B------:R-:W-:Y:S02]  /*0cb0*/  IADD3 R6, R0, -R5, RZ ;  /* 0x8000000500067210 */ /* 0x000fe40007ffe0ff */
[----:B------:R-:W-:Y:S01]  /*0cc0*/  LEA.HI R2, R2, R13, RZ, 0x1 ;  /* 0x0000000d02027211 */ /* 0x000fe200078f08ff */
[----:B------:R-:W-:Y:S01]  /*0cd0*/  IMAD.IADD R4, R7, 0x1, -R4 ;  /* 0x0000000107047824 */ /* 0x000fe200078e0a04 */
[----:B------:R-:W-:Y:S02]  /*0ce0*/  LOP3.LUT R12, R12, 0xfffffff8, RZ, 0xc0, !PT ;  /* 0xfffffff80c0c7812 */ /* 0x000fe400078ec0ff */
[----:B------:R-:W-:-:S02]  /*0cf0*/  LEA.HI R8, R8, R14, RZ, 0x5 ;  /* 0x0000000e08087211 */ /* 0x000fc400078f28ff */
[----:B------:R-:W-:Y:S01]  /*0d00*/  LOP3.LUT R5, R188, 0xfffffff8, RZ, 0xc0, !PT ;  /* 0xfffffff8bc057812 */ /* 0x000fe200078ec0ff */
[----:B------:R-:W-:Y:S01]  /*0d10*/  IMAD.IADD R11, R11, 0x1, -R12 ;  /* 0x000000010b0b7824 */ /* 0x000fe200078e0a0c */
[----:B------:R-:W-:Y:S02]  /*0d20*/  SHF.R.S32.HI R188, RZ, 0x3, R188 ;  /* 0x00000003ffbc7819 */ /* 0x000fe400000114bc */
[----:B------:R-:W-:Y:S01]  /*0d30*/  LOP3.LUT R2, R2, 0x3fffffe, RZ, 0xc0, !PT ;  /* 0x03fffffe02027812 */ /* 0x000fe200078ec0ff */
[----:B------:R-:W-:Y:S01]  /*0d40*/  IMAD.IADD R220, R0, 0x1, -R5 ;  /* 0x0000000100dc7824 */ /* 0x000fe200078e0a05 */
[----:B------:R-:W-:Y:S01]  /*0d50*/  SHF.R.S32.HI R8, RZ, 0x5, R8 ;  /* 0x00000005ff087819 */ /* 0x000fe20000011408 */
[----:B------:R-:W-:Y:S01]  /*0d60*/  VIADD R15, R188, 0x20 ;  /* 0x00000020bc0f7836 */ /* 0x000fe20000000000 */
[----:B------:R-:W-:Y:S01]  /*0d70*/  LEA.HI R3, R3, R0, RZ, 0x6 ;  /* 0x0000000003037211 */ /* 0x000fe200078f30ff */
[----:B------:R-:W-:Y:S01]  /*0d80*/  IMAD R0, R4, 0x8, R9 ;  /* 0x0000000804007824 */ /* 0x000fe200078e0209 */
[----:B------:R-:W-:Y:S01]  /*0d90*/  LEA.HI R7, R6, R6, RZ, 0x1 ;  /* 0x0000000606077211 */ /* 0x000fe200078f08ff */
[----:B------:R-:W-:Y:S01]  /*0da0*/  IMAD.IADD R2, R13, 0x1, -R2 ;  /* 0x000000010d027824 */ /* 0x000fe200078e0a02 */
[----:B------:R-:W-:Y:S01]  /*0db0*/  SHF.L.U32 R3, R3, 0x3, RZ ;  /* 0x0000000303037819 */ /* 0x000fe200000006ff */
[----:B------:R-:W-:Y:S01]  /*0dc0*/  IMAD R11, R8, 0x10, R11 ;  /* 0x00000010080b7824 */ /* 0x000fe200078e020b */
[----:B------:R1:W-:Y:S01]  /*0dd0*/  STL [R1+0x3c], R0 ;  /* 0x00003c0001007387 */ /* 0x0003e20000100800 */
[C---:B0-----:R-:W-:Y:S01]  /*0de0*/  VIADD R13, R188.reuse, 0x40 ;  /* 0x00000040bc0d7836 */ /* 0x041fe20000000000 */
[----:B------:R-:W-:Y:S01]  /*0df0*/  LOP3.LUT R213, R3, 0xfffffe00, RZ, 0xc0, !PT ;  /* 0xfffffe0003d57812 */ /* 0x000fe200078ec0ff */
[----:B------:R-:W-:Y:S01]  /*0e00*/  VIADD R12, R188, 0x60 ;  /* 0x00000060bc0c7836 */ /* 0x000fe20000000000 */
[----:B------:R-:W-:Y:S01]  /*0e10*/  LOP3.LUT R7, R7, 0x1ffffffe, RZ, 0xc0, !PT ;  /* 0x1ffffffe07077812 */ /* 0x000fe200078ec0ff */
[----:B------:R-:W-:Y:S01]  /*0e20*/  IMAD R8, R2, 0x40, R11 ;  /* 0x0000004002087824 */ /* 0x000fe200078e020b */
[----:B------:R-:W-:Y:S01]  /*0e30*/  SHF.R.S32.HI R2, RZ, 0x1f, R13 ;  /* 0x0000001fff027819 */ /* 0x000fe2000001140d */
[----:B------:R-:W-:Y:S01]  /*0e40*/  IMAD.SHL.U32 R209, R188, 0x40, RZ ;  /* 0x00000040bcd17824 */ /* 0x000fe200078e00ff */
[----:B------:R-:W-:Y:S01]  /*0e50*/  SHF.R.S32.HI R5, RZ, 0x1f, R12 ;  /* 0x0000001fff057819 */ /* 0x000fe2000001140c */
[----:B------:R-:W-:Y:S01]  /*0e60*/  IMAD.SHL.U32 R205, R15, 0x40, RZ ;  /* 0x000000400fcd7824 */ /* 0x000fe200078e00ff */
[----:B-1----:R-:W-:Y:S01]  /*0e70*/  SHF.R.S32.HI R0, RZ, 0x1f, R15 ;  /* 0x0000001fff007819 */ /* 0x002fe2000001140f */
[----:B------:R-:W-:Y:S01]  /*0e80*/  IMAD.SHL.U32 R16, R220, 0x8, RZ ;  /* 0x00000008dc107824 */ /* 0x000fe200078e00ff */
[----:B------:R-:W-:Y:S01]  /*0e90*/  LEA.HI R4, R2, R13, RZ, 0x3 ;  /* 0x0000000d02047211 */ /* 0x000fe200078f18ff */
[----:B------:R-:W-:Y:S01]  /*0ea0*/  IMAD.SHL.U32 R204, R13, 0x40, RZ ;  /* 0x000000400dcc7824 */ /* 0x000fe200078e00ff */
[----:B------:R-:W-:Y:S01]  /*0eb0*/  LEA.HI R3, R0, R15, RZ, 0x3 ;  /* 0x0000000f00037211 */ /* 0x000fe200078f18ff */
[----:B------:R-:W-:Y:S01]  /*0ec0*/  IMAD.IADD R7, R6, 0x1, -R7 ;  /* 0x0000000106077824 */ /* 0x000fe200078e0a07 */
[----:B------:R-:W-:Y:S01]  /*0ed0*/  LEA.HI R5, R5, R12, RZ, 0x3 ;  /* 0x0000000c05057211 */ /* 0x000fe200078f18ff */
[----:B------:R-:W-:Y:S01]  /*0ee0*/  IMAD.SHL.U32 R4, R4, 0x40, RZ ;  /* 0x0000004004047824 */ /* 0x000fe200078e00ff */
[----:B------:R-:W-:Y:S01]  /*0ef0*/  LOP3.LUT R209, R209, 0x1c0, RZ, 0xc0, !PT ;  /* 0x000001c0d1d17812 */ /* 0x000fe200078ec0ff */
[----:B------:R-:W-:Y:S01]  /*0f00*/  IMAD.SHL.U32 R3, R3, 0x40, RZ ;  /* 0x0000004003037824 */ /* 0x000fe200078e00ff */
[----:B------:R-:W-:Y:S01]  /*0f10*/  SHF.L.U32 R203, R12, 0x6, RZ ;  /* 0x000000060ccb7819 */ /* 0x000fe200000006ff */
[----:B------:R-:W-:Y:S01]  /*0f20*/  IMAD.SHL.U32 R5, R5, 0x40, RZ ;  /* 0x0000004005057824 */ /* 0x000fe200078e00ff */
[----:B------:R-:W-:Y:S01]  /*0f30*/  LOP3.LUT R205, R205, 0x1c0, RZ, 0xc0, !PT ;  /* 0x000001c0cdcd7812 */ /* 0x000fe200078ec0ff */
[----:B------:R-:W-:Y:S01]  /*0f40*/  STL [R1+0x38], R8 ;  /* 0x0000380801007387 */ /* 0x000fe20000100800 */
[----:B------:R-:W-:Y:S01]  /*0f50*/  LOP3.LUT R0, R209, 0x38, R16, 0xf8, !PT ;  /* 0x00000038d1007812 */ /* 0x000fe200078ef810 */
[----:B------:R-:W-:Y:S01]  /*0f60*/  IMAD.SHL.U32 R22, R220, 0x4, RZ ;  /* 0x00000004dc167824 */ /* 0x000fe200078e00ff */
[----:B------:R-:W-:Y:S01]  /*0f70*/  SHF.R.U32.HI R6, RZ, 0x3, R209 ;  /* 0x00000003ff067819 */ /* 0x000fe200000116d1 */
[----:B------:R-:W-:Y:S01]  /*0f80*/  VIADD R2, R16, 0x40 ;  /* 0x0000004010027836 */ /* 0x000fe20000000000 */
[----:B------:R-:W-:Y:S01]  /*0f90*/  LOP3.LUT R204, R204, 0x1c0, RZ, 0xc0, !PT ;  /* 0x000001c0cccc7812 */ /* 0x000fe200078ec0ff */
[----:B------:R-:W-:Y:S01]  /*0fa0*/  VIADD R186, R22, 0x20 ;  /* 0x0000002016ba7836 */ /* 0x000fe20000000000 */
[----:B------:R-:W-:Y:S01]  /*0fb0*/  LOP3.LUT R203, R203, 0x1c0, RZ, 0xc0, !PT ;  /* 0x000001c0cbcb7812 */ /* 0x000fe200078ec0ff */
[----:B------:R-:W-:Y:S01]  /*0fc0*/  IMAD R202, R7, 0x8, R8 ;  /* 0x0000000807ca7824 */ /* 0x000fe200078e0208 */
[----:B------:R-:W-:-:S02]  /*0fd0*/  SHF.R.U32.HI R13, RZ, 0x3, R205 ;  /* 0x00000003ff0d7819 */ /* 0x000fc400000116cd */
[----:B------:R-:W-:Y:S02]  /*0fe0*/  LOP3.LUT R9, R205, 0x38, R16, 0xf8, !PT ;  /* 0x00000038cd097812 */ /* 0x000fe400078ef810 */
[----:B------:R-:W-:Y:S02]  /*0ff0*/  LOP3.LUT R212, R3, 0xfffffe00, RZ, 0xc0, !PT ;  /* 0xfffffe0003d47812 */ /* 0x000fe400078ec0ff */
[----:B------:R-:W-:Y:S02]  /*1000*/  LOP3.LUT R219, R213, R0, R6, 0xf6, !PT ;  /* 0x00000000d5db7212 */ /* 0x000fe400078ef606 */
[----:B------:R-:W-:Y:S02]  /*1010*/  SHF.R.U32.HI R12, RZ, 0x3, R204 ;  /* 0x00000003ff0c7819 */ /* 0x000fe400000116cc */
[----:B------:R-:W-:Y:S02]  /*1020*/  LOP3.LUT R0, R204, 0x38, R16, 0xf8, !PT ;  /* 0x00000038cc007812 */ /* 0x000fe400078ef810 */
[----:B------:R-:W-:-:S02]  /*1030*/  SHF.R.U32.HI R6, RZ, 0x3, R203 ;  /* 0x00000003ff067819 */ /* 0x000fc400000116cb */
[----:B------:R-:W-:Y:S02]  /*1040*/  LOP3.LUT R11, R203, 0x38, R16, 0xf8, !PT ;  /* 0x00000038cb0b7812 */ /* 0x000fe400078ef810 */
[----:B------:R-:W-:Y:S02]  /*1050*/  LOP3.LUT R211, R4, 0xfffffe00, RZ, 0xc0, !PT ;  /* 0xfffffe0004d37812 */ /* 0x000fe400078ec0ff */
[----:B------:R-:W-:Y:S02]  /*1060*/  LOP3.LUT R210, R5, 0xfffffe00, RZ, 0xc0, !PT ;  /* 0xfffffe0005d27812 */ /* 0x000fe400078ec0ff */
[----:B------:R-:W-:Y:S02]  /*1070*/  LOP3.LUT R10, R10, 0x7ffffffc, RZ, 0xc0, !PT ;  /* 0x7ffffffc0a0a7812 */ /* 0x000fe400078ec0ff */
[----:B------:R-:W-:Y:S02]  /*1080*/  LOP3.LUT R9, R212, R9, R13, 0xf6, !PT ;  /* 0x00000009d4097212 */ /* 0x000fe400078ef60d */
[----:B------:R-:W-:Y:S01]  /*1090*/  LOP3.LUT R3, R211, R0, R12, 0xf6, !PT ;  /* 0x00000000d3037212 */ /* 0x000fe200078ef60c */
[----:B------:R-:W-:Y:S01]  /*10a0*/  IMAD.IADD R10, R14, 0x1, -R10 ;  /* 0x000000010e0a7824 */ /* 0x000fe200078e0a0a */
[----:B------:R-:W-:Y:S01]  /*10b0*/  LOP3.LUT R11, R210, R11, R6, 0xf6, !PT ;  /* 0x0000000bd20b7212 */ /* 0x000fe200078ef606 */
[----:B------:R-:W-:Y:S01]  /*10c0*/  IMAD R4, R9, 0x2, R214 ;  /* 0x0000000209047824 */ /* 0x000fe200078e02d6 */
[----:B------:R-:W-:Y:S01]  /*10d0*/  LEA R3, R3, R214, 0x1 ;  /* 0x000000d603037211 */ /* 0x000fe200078e08ff */
[----:B------:R-:W-:Y:S01]  /*10e0*/  IMAD.SHL.U32 R189, R10, 0x2, RZ ;  /* 0x000000020abd7824 */ /* 0x000fe200078e00ff */
[----:B------:R-:W-:Y:S01]  /*10f0*/  SHF.R.S32.HI R23, RZ, 0x1f, R22 ;  /* 0x0000001fff177819 */ /* 0x000fe20000011416 */
[----:B------:R-:W-:Y:S01]  /*1100*/  IMAD R0, R11, 0x2, R214 ;  /* 0x000000020b007824 */ /* 0x000fe200078e02d6 */
[----:B------:R-:W-:Y:S01]  /*1110*/  STL [R1+0x30], R4 ;  /* 0x0000300401007387 */ /* 0x000fe20000100800 */
[C---:B------:R-:W-:Y:S01]  /*1120*/  VIADD R229, R189.reuse, 0x58 ;  /* 0x00000058bde57836 */ /* 0x040fe20000000000 */
[C---:B------:R-:W-:Y:S01]  /*1130*/  IADD3 R225, R189.reuse, 0x78, RZ ;  /* 0x00000078bde17810 */ /* 0x040fe20007ffe0ff */
[C---:B------:R-:W-:Y:S01]  /*1140*/  VIADD R228, R189.reuse, 0x60 ;  /* 0x00000060bde47836 */ /* 0x040fe20000000000 */
[----:B------:R0:W-:Y:S01]  /*1150*/  STL [R1+0x2c], R3 ;  /* 0x00002c0301007387 */ /* 0x0001e20000100800 */
[C---:B------:R-:W-:Y:S01]  /*1160*/  VIADD R227, R189.reuse, 0x68 ;  /* 0x00000068bde37836 */ /* 0x040fe20000000000 */
[----:B------:R-:W-:Y:S01]  /*1170*/  SHF.R.S32.HI R17, RZ, 0x1f, R16 ;  /* 0x0000001fff117819 */ /* 0x000fe20000011410 */
[----:B------:R-:W-:Y:S01]  /*1180*/  VIADD R226, R189, 0x70 ;  /* 0x00000070bde27836 */ /* 0x000fe20000000000 */
[----:B------:R1:W-:Y:S01]  /*1190*/  STL [R1+0x28], R0 ;  /* 0x0000280001007387 */ /* 0x0003e20000100800 */
[----:B------:R-:W-:Y:S01]  /*11a0*/  SHF.R.S32.HI R185, RZ, 0x1f, R2 ;  /* 0x0000001fffb97819 */ /* 0x000fe20000011402 */
[----:B------:R-:W-:-:S02]  /*11b0*/  IMAD R214, R219, 0x2, R214 ;  /* 0x00000002dbd67824 */ /* 0x000fc400078e02d6 */
[C---:B------:R-:W-:Y:S02]  /*11c0*/  VIADD R224, R189.reuse, 0x40 ;  /* 0x00000040bde07836 */ /* 0x040fe40000000000 */
[C---:B0-----:R-:W-:Y:S02]  /*11d0*/  VIADD R3, R189.reuse, 0x48 ;  /* 0x00000048bd037836 */ /* 0x041fe40000000000 */
[----:B-1----:R-:W-:-:S03]  /*11e0*/  VIADD R0, R189, 0x50 ;  /* 0x00000050bd007836 */ /* 0x002fc60000000000 */
[----:B------:R-:W-:Y:S02]  /*11f0*/  SHF.R.S32.HI R5, RZ, 0x1f, R3 ;  /* 0x0000001fff057819 */ /* 0x000fe40000011403 */
[----:B------:R-:W-:Y:S02]  /*1200*/  SHF.R.S32.HI R3, RZ, 0x1f, R229 ;  /* 0x0000001fff037819 */ /* 0x000fe400000114e5 */
[----:B------:R-:W-:Y:S02]  /*1210*/  SHF.R.S32.HI R4, RZ, 0x1f, R0 ;  /* 0x0000001fff047819 */ /* 0x000fe40000011400 */
[----:B------:R-:W-:Y:S02]  /*1220*/  SHF.R.S32.HI R0, RZ, 0x1f, R228 ;  /* 0x0000001fff007819 */ /* 0x000fe400000114e4 */
[----:B------:R-:W-:Y:S02]  /*1230*/  SHF.R.S32.HI R4, RZ, 0x1f, R227 ;  /* 0x0000001fff047819 */ /* 0x000fe400000114e3 */
[----:B------:R-:W-:-:S02]  /*1240*/  SHF.R.S32.HI R3, RZ, 0x1f, R226 ;  /* 0x0000001fff037819 */ /* 0x000fc400000114e2 */
[----:B------:R-:W-:-:S07]  /*1250*/  SHF.R.S32.HI R0, RZ, 0x1f, R225 ;  /* 0x0000001fff007819 */ /* 0x000fce00000114e1 */
.L_x_8453:
[----:B------:R-:W-:Y:S05]  /*1260*/  YIELD ;  /* 0x0000000000007946 */ /* 0x000fea0003800000 */
[----:B------:R-:W-:Y:S01]  /*1270*/  ULDC.64 UR4, c[0x0][0xa28] ;  /* 0x00028a0000047ab9 */ /* 0x000fe20000000a00 */
[----:B01--4-:R-:W0:Y:S01]  /*1280*/  LDC.64 R6, c[0x0][0xa08] ;  /* 0x00028200ff067b82 */ /* 0x013e220000000a00 */
[----:B------:R-:W-:Y:S01]  /*1290*/  ISETP.NE.U32.AND P1, PT, RZ, UR4, PT ;  /* 0x00000004ff007c0c */ /* 0x000fe2000bf25070 */
[----:B------:R-:W-:Y:S02]  /*12a0*/  IMAD.MOV.U32 R12, RZ, RZ, RZ ;  /* 0x000000ffff0c7224 */ /* 0x000fe400078e00ff */
[----:B------:R-:W-:Y:S01]  /*12b0*/  IMAD.MOV.U32 R32, RZ, RZ, RZ ;  /* 0x000000ffff207224 */ /* 0x000fe200078e00ff */
[----:B------:R-:W-:Y:S01]  /*12c0*/  ISETP.NE.AND.EX P1, PT, RZ, UR5, PT, P1 ;  /* 0x00000005ff007c0c */ /* 0x000fe2000bf25310 */
[----:B------:R-:W-:-:S02]  /*12d0*/  ULDC.64 UR4, c[0x0][0xa18] ;  /* 0x0002860000047ab9 */ /* 0x000fc40000000a00 */
[----:B------:R-:W-:-:S04]  /*12e0*/  ISETP.NE.U32.AND P2, PT, RZ, UR4, PT ;  /* 0x00000004ff007c0c */ /* 0x000fc8000bf45070 */
[----:B------:R-:W-:Y:S01]  /*12f0*/  ISETP.NE.AND.EX P2, PT, RZ, UR5, PT, P2 ;  /* 0x00000005ff007c0c */ /* 0x000fe2000bf45320 */
[----:B------:R-:W-:Y:S02]  /*1300*/  ULDC.64 UR4, c[0x0][0xa08] ;  /* 0x0002820000047ab9 */ /* 0x000fe40000000a00 */
[----:B------:R-:W-:-:S03]  /*1310*/  ISETP.NE.U32.AND P0, PT, RZ, UR4, PT ;  /* 0x00000004ff007c0c */ /* 0x000fc6000bf05070 */
[----:B------:R-:W1:Y:S01]  /*1320*/  @P1 LDC.64 R4, c[0x0][0xa28] ;  /* 0x00028a00ff041b82 */ /* 0x000e620000000a00 */
[----:B------:R-:W-:Y:S01]  /*1330*/  ISETP.NE.AND.EX P0, PT, RZ, UR5, PT, P0 ;  /* 0x00000005ff007c0c */ /* 0x000fe2000bf05300 */
[----:B0-----:R-:W-:-:S06]  /*1340*/  IMAD.WIDE R10, R31, 0x4, R6 ;  /* 0x000000041f0a7825 */ /* 0x001fcc00078e0206 */
[----:B------:R-:W0:Y:S01]  /*1350*/  @P2 LDC.64 R8, c[0x0][0xa18] ;  /* 0x00028600ff082b82 */ /* 0x000e220000000a00 */
[----:B------:R-:W-:Y:S02]  /*1360*/  ULDC UR4, c[0x0][0x288] ;  /* 0x0000a20000047ab9 */ /* 0x000fe40000000800 */
[----:B------:R-:W-:Y:S01]  /*1370*/  IMAD.U32 R196, RZ, RZ, UR4 ;  /* 0x00000004ffc47e24 */ /* 0x000fe2000f8e00ff */
[----:B------:R-:W-:Y:S02]  /*1380*/  ULDC.64 UR4, c[0x0][0x418] ;  /* 0x0001060000047ab9 */ /* 0x000fe40000000a00 */
[----:B--2---:R2:W5:Y:S01]  /*1390*/  @P0 LDG.E R32, desc[UR52][R10.64] ;  /* 0x000000340a200981 */ /* 0x004562000c1e1900 */
[----:B-1----:R-:W-:-:S05]  /*13a0*/  @P1 IMAD.WIDE R4, R31, 0x4, R4 ;  /* 0x000000041f041825 */ /* 0x002fca00078e0204 */
[----:B------:R2:W5:Y:S01]  /*13b0*/  @P1 LDG.E R12, desc[UR52][R4.64] ;  /* 0x00000034040c1981 */ /* 0x000562000c1e1900 */
[----:B0-----:R-:W-:-:S05]  /*13c0*/  @P2 IMAD.WIDE R6, R31, 0x4, R8 ;  /* 0x000000041f062825 */ /* 0x001fca00078e0208 */
        /* <DEDUP_REMOVED lines=20> */
.L_x_8157:
[----:B------:R-:W-:Y:S01]  /*1510*/  ULDC.64 UR4, c[0x0][0xa20] ;  /* 0x0002880000047ab9 */ /* 0x000fe20000000a00 */
[C---:B------:R-:W-:Y:S01]  /*1520*/  LOP3.LUT R3, R30.reuse, 0xff000000, RZ, 0xc0, !PT ;  /* 0xff0000001e037812 */ /* 0x040fe200078ec0ff */
[----:B------:R-:W-:Y:S01]  /*1530*/  IMAD.MOV.U32 R222, RZ, RZ, R31 ;  /* 0x000000ffffde7224 */ /* 0x000fe200078e001f */
[----:B------:R-:W-:Y:S02]  /*1540*/  ISETP.NE.U32.AND P1, PT, RZ, UR4, PT ;  /* 0x00000004ff007c0c */ /* 0x000fe4000bf25070 */
[C---:B------:R-:W-:Y:S02]  /*1550*/  LOP3.LUT R0, R30.reuse, 0xff0000, RZ, 0xc0, !PT ;  /* 0x00ff00001e007812 */ /* 0x040fe400078ec0ff */
[----:B------:R-:W-:Y:S02]  /*1560*/  ISETP.NE.AND.EX P1, PT, RZ, UR5, PT, P1 ;  /* 0x00000005ff007c0c */ /* 0x000fe4000bf25310 */
[----:B------:R-:W-:Y:S02]  /*1570*/  SHF.R.U32.HI R3, RZ, 0x8, R3 ;  /* 0x00000008ff037819 */ /* 0x000fe40000011603 */
[----:B------:R-:W-:-:S02]  /*1580*/  LOP3.LUT R197, R30, 0xffff, RZ, 0xc0, !PT ;  /* 0x0000ffff1ec57812 */ /* 0x000fc400078ec0ff */
[----:B------:R-:W-:-:S07]  /*1590*/  LEA.HI R221, R0, R3, RZ, 0x10 ;  /* 0x0000000300dd7211 */ /* 0x000fce00078f80ff */
[----:B------:R-:W-:Y:S05]  /*15a0*/  @!P1 BRA `(.L_x_8158) ;  /* 0x0000000000109947 */ /* 0x000fea0003800000 */
[----:B------:R-:W0:Y:S02]  /*15b0*/  LDC.64 R4, c[0x0][0xa20] ;  /* 0x00028800ff047b82 */ /* 0x000e240000000a00 */
[----:B0-----:R-:W-:-:S05]  /*15c0*/  IMAD.WIDE R4, R31, 0x4, R4 ;  /* 0x000000041f047825 */ /* 0x001fca00078e0204 */
[----:B------:R0:W5:Y:S01]  /*15d0*/  LDG.E R33, desc[UR52][R4.64] ;  /* 0x0000003404217981 */ /* 0x000162000c1e1900 */
[----:B------:R-:W-:Y:S05]  /*15e0*/  BRA `(.L_x_8159) ;  /* 0x0000000000107947 */ /* 0x000fea0003800000 */
.L_x_8158:
[----:B------:R-:W-:Y:S05]  /*15f0*/  @!P0 BRA `(.L_x_8159) ;  /* 0x00000000000c8947 */ /* 0x000fea0003800000 */
[----:B------:R-:W2:Y:S04]  /*1600*/  LDG.E R0, desc[UR52][R10.64] ;  /* 0x000000340a007981 */ /* 0x000ea8000c1e1900 */
[----:B------:R-:W2:Y:S02]  /*1610*/  LDG.E R33, desc[UR52][R10.64+0x4] ;  /* 0x000004340a217981 */ /* 0x000ea4000c1e1900 */
[----:B--2---:R-:W-:-:S07]  /*1620*/  IMAD.IADD R33, R33, 0x1, -R0 ;  /* 0x0000000121217824 */ /* 0x004fce00078e0a00 */
.L_x_8159:
[----:B------:R-:W-:Y:S01]  /*1630*/  ULDC.64 UR4, c[0x0][0xa10] ;  /* 0x0002840000047ab9 */ /* 0x000fe20000000a00 */
[----:B------:R-:W1:Y:S01]  /*1640*/  LDC R8, c[0x0][0x448] ;  /* 0x00011200ff087b82 */ /* 0x000e620000000800 */
[----:B------:R-:W-:-:S04]  /*1650*/  ISETP.NE.U32.AND P0, PT, RZ, UR4, PT ;  /* 0x00000004ff007c0c */ /* 0x000fc8000bf05070 */
[----:B------:R-:W-:Y:S01]  /*1660*/  ISETP.NE.AND.EX P0, PT, RZ, UR5, PT, P0 ;  /* 0x00000005ff007c0c */ /* 0x000fe2000bf05300 */
[----:B------:R-:W-:Y:S02]  /*1670*/  ULDC.64 UR4, c[0x0][0xa30] ;  /* 0x00028c0000047ab9 */ /* 0x000fe40000000a00 */
[----:B------:R-:W-:Y:S01]  /*1680*/  ISETP.NE.U32.AND P1, PT, RZ, UR4, PT ;  /* 0x00000004ff007c0c */ /* 0x000fe2000bf25070 */
[----:B------:R-:W2:Y:S03]  /*1690*/  LDC.64 R10, c[0x0][0x9e0] ;  /* 0x00027800ff0a7b82 */ /* 0x000ea60000000a00 */
[----:B------:R-:W-:-:S06]  /*16a0*/  ISETP.NE.AND.EX P1, PT, RZ, UR5, PT, P1 ;  /* 0x00000005ff007c0c */ /* 0x000fcc000bf25310 */
[----:B0-----:R-:W0:Y:S08]  /*16b0*/  @P0 LDC.64 R4, c[0x0][0xa10] ;  /* 0x00028400ff040b82 */ /* 0x001e300000000a00 */
[----:B------:R-:W3:Y:S01]  /*16c0*/  @P1 LDC.64 R6, c[0x0][0xa30] ;  /* 0x00028c00ff061b82 */ /* 0x000ee20000000a00 */
[----:B0-----:R-:W-:-:S05]  /*16d0*/  @P0 IMAD.WIDE R4, R31, 0x4, R4 ;  /* 0x000000041f040825 */ /* 0x001fca00078e0204 */
[----:B------:R-:W4:Y:S04]  /*16e0*/  @P0 LDG.E R0, desc[UR52][R4.64] ;  /* 0x0000003404000981 */ /* 0x000f28000c1e1900 */
[----:B------:R-:W4:Y:S01]  /*16f0*/  @P0 LDG.E R3, desc[UR52][R4.64+0x4] ;  /* 0x0000043404030981 */ /* 0x000f22000c1e1900 */
[----:B-----5:R-:W-:Y:S01]  /*1700*/  MOV R24, R33 ;  /* 0x0000002100187202 */ /* 0x020fe20000000f00 */
[----:B---3--:R-:W-:-:S05]  /*1710*/  @P1 IMAD.WIDE R6, R31, 0x4, R6 ;  /* 0x000000041f061825 */ /* 0x008fca00078e0206 */
[----:B------:R0:W5:Y:S01]  /*1720*/  @P1 LDG.E R24, desc[UR52][R6.64] ;  /* 0x0000003406181981 */ /* 0x000162000c1e1900 */
[----:B-1----:R-:W-:Y:S01]  /*1730*/  ISETP.NE.AND P1, PT, R8, 0x1, PT ;  /* 0x000000010800780c */ /* 0x002fe20003f25270 */
[----:B------:R-:W-:Y:S01]  /*1740*/  IMAD.SHL.U32 R200, R29, 0x80, RZ ;  /* 0x000000801dc87824 */ /* 0x000fe200078e00ff */
[----:B--2---:R-:W-:Y:S01]  /*1750*/  ISETP.GE.AND P2, PT, R11, 0x1, PT ;  /* 0x000000010b00780c */ /* 0x004fe20003f46270 */
[----:B------:R-:W-:-:S10]  /*1760*/  IMAD.IADD R12, R33, 0x1, -R12 ;  /* 0x00000001210c7824 */ /* 0x000fd400078e0a0c */
[----:B------:R-:W1:Y:S08]  /*1770*/  @P1 LDC R9, c[0x0][0x44c] ;  /* 0x00011300ff091b82 */ /* 0x000e700000000800 */
[----:B------:R-:W2:Y:S01]  /*1780*/  @P1 LDC R8, c[0x0][0x450] ;  /* 0x00011400ff081b82 */ /* 0x000ea20000000800 */
[----:B----4-:R-:W-:Y:S02]  /*1790*/  @P0 IMAD.IADD R25, R3, 0x1, -R0 ;  /* 0x0000000103190824 */ /* 0x010fe400078e0a00 */
[----:B------:R-:W-:-:S02]  /*17a0*/  VIADD R0, R200, 0x7f ;  /* 0x0000007fc8007836 */ /* 0x000fc40000000000 */
[----:B------:R-:W-:Y:S02]  /*17b0*/  IMAD.IADD R198, R12, 0x1, R25 ;  /* 0x000000010cc67824 */ /* 0x000fe400078e0219 */
[----:B-1----:R-:W-:-:S03]  /*17c0*/  @P1 IMAD.HI.U32 R3, R0, R9, RZ ;  /* 0x0000000900031227 */ /* 0x002fc600078e00ff */
[C---:B------:R-:W-:Y:S01]  /*17d0*/  IADD3 R5, R198.reuse, 0x1, -R196 ;  /* 0x00000001c6057810 */ /* 0x040fe20007ffe8c4 */
[----:B------:R-:W-:Y:S01]  /*17e0*/  IMAD.MOV.U32 R4, RZ, RZ, R0 ;  /* 0x000000ffff047224 */ /* 0x000fe200078e0000 */
[----:B--2---:R-:W-:Y:S01]  /*17f0*/  @P1 SHF.R.U32.HI R4, RZ, R8, R3 ;  /* 0x00000008ff041219 */ /* 0x004fe20000011603 */
[----:B------:R-:W-:-:S04]  /*1800*/  VIADD R0, R198, 0x7f ;  /* 0x0000007fc6007836 */ /* 0x000fc80000000000 */
[----:B0-----:R-:W-:Y:S01]  /*1810*/  IMAD.IADD R7, R5, 0x1, R4 ;  /* 0x0000000105077824 */ /* 0x001fe200078e0204 */
[----:B------:R-:W-:-:S04]  /*1820*/  SHF.R.S32.HI R3, RZ, 0x1f, R0 ;  /* 0x0000001fff037819 */ /* 0x000fc80000011400 */
[----:B------:R-:W-:Y:S01]  /*1830*/  LEA.HI R3, R3, R0, RZ, 0x7 ;  /* 0x0000000003037211 */ /* 0x000fe200078f38ff */
[----:B------:R-:W-:-:S03]  /*1840*/  IMAD.IADD R0, R7, 0x1, R10 ;  /* 0x0000000107007824 */ /* 0x000fc600078e020a */
[----:B------:R-:W-:Y:S01]  /*1850*/  SHF.R.S32.HI R94, RZ, 0x7, R3 ;  /* 0x00000007ff5e7819 */ /* 0x000fe20000011403 */
        /* <DEDUP_REMOVED lines=12> */
.L_x_8162:
[----:B------:R-:W-:-:S13]  /*1920*/  ISETP.NE.AND P0, PT, R11, 0x1, PT ;  /* 0x000000010b00780c */ /* 0x000fda0003f05270 */
[----:B------:R-:W0:Y:S02]  /*1930*/  @P0 LDC.64 R4, c[0x0][0x9e8] ;  /* 0x00027a00ff040b82 */ /* 0x000e240000000a00 */
[----:B0-----:R-:W-:-:S05]  /*1940*/  @P0 IMAD.HI.U32 R4, R3, R4, RZ ;  /* 0x0000000403040227 */ /* 0x001fca00078e00ff */
[----:B------:R-:W-:-:S07]  /*1950*/  @P0 SHF.R.U32.HI R3, RZ, R5, R4 ;  /* 0x00000005ff030219 */ /* 0x000fce0000011604 */
.L_x_8163:
[----:B------:R-:W-:Y:S05]  /*1960*/  BSYNC B0 ;  /* 0x0000000000007941 */ /* 0x000fea0003800000 */
.L_x_8161:
[----:B------:R-:W-:-:S05]  /*1970*/  IMAD R3, R3, R11, R11 ;  /* 0x0000000b03037224 */ /* 0x000fca00078e020b */
[----:B------:R-:W-:-:S07]  /*1980*/  VIMNMX R0, R0, R3, PT ;  /* 0x0000000300007248 */ /* 0x000fce0003fe0100 */
.L_x_8160:
[----:B------:R-:W0:Y:S01]  /*1990*/  @P1 LDC R5, c[0x0][0x44c] ;  /* 0x00011300ff051b82 */ /* 0x000e220000000800 */
[----:B------:R-:W-:Y:S01]  /*19a0*/  VIADD R0, R0, 0x7f ;  /* 0x0000007f00007836 */ /* 0x000fe20000000000 */
[----:B------:R-:W-:Y:S01]  /*19b0*/  ULDC UR4, c[0x0][0x9dc] ;  /* 0x0002770000047ab9 */ /* 0x000fe20000000800 */
[----:B------:R-:W-:Y:S02]  /*19c0*/  IMAD.MOV.U32 R4, RZ, RZ, R200 ;  /* 0x000000ffff047224 */ /* 0x000fe400078e00c8 */
[----:B------:R-:W-:Y:S01]  /*19d0*/  IMAD.IADD R93, R198, 0x1, -R196 ;  /* 0x00000001c65d7824 */ /* 0x000fe200078e0ac4 */
[----:B------:R-:W-:Y:S02]  /*19e0*/  SHF.R.S32.HI R3, RZ, 0x1f, R0 ;  /* 0x0000001fff037819 */ /* 0x000fe40000011400 */
[----:B------:R-:W1:Y:S02]  /*19f0*/  @P1 LDC R6, c[0x0][0x450] ;  /* 0x00011400ff061b82 */ /* 0x000e640000000800 */
[----:B------:R-:W-:-:S04]  /*1a00*/  LEA.HI R3, R3, R0, RZ, 0x7 ;  /* 0x0000000003037211 */ /* 0x000fc800078f38ff */
[----:B------:R-:W-:-:S04]  /*1a10*/  SHF.R.S32.HI R3, RZ, 0x7, R3 ;  /* 0x00000007ff037819 */ /* 0x000fc80000011403 */
        /* <DEDUP_REMOVED lines=16> */
.L_x_8166:
[----:B------:R-:W-:-:S13]  /*1b20*/  ISETP.NE.AND P0, PT, R11, 0x1, PT ;  /* 0x000000010b00780c */ /* 0x000fda0003f05270 */
[----:B------:R-:W0:Y:S02]  /*1b30*/  @P0 LDC.64 R4, c[0x0][0x9e8] ;  /* 0x00027a00ff040b82 */ /* 0x000e240000000a00 */
[----:B0-----:R-:W-:-:S05]  /*1b40*/  @P0 IMAD.HI.U32 R4, R0, R4, RZ ;  /* 0x0000000400040227 */ /* 0x001fca00078e00ff */
[----:B------:R-:W-:-:S07]  /*1b50*/  @P0 SHF.R.U32.HI R0, RZ, R5, R4 ;  /* 0x00000005ff000219 */ /* 0x000fce0000011604 */
.L_x_8167:
[----:B------:R-:W-:Y:S05]  /*1b60*/  BSYNC B0 ;  /* 0x0000000000007941 */ /* 0x000fea0003800000 */
.L_x_8165:
[----:B------:R-:W-:-:S05]  /*1b70*/  IMAD R0, R0, R11, RZ ;  /* 0x0000000b00007224 */ /* 0x000fca00078e02ff */
[----:B------:R-:W-:-:S07]  /*1b80*/  VIMNMX R3, R3, R0, !PT ;  /* 0x0000000003037248 */ /* 0x000fce0007fe0100 */
.L_x_8164:
[----:B------:R-:W-:Y:S01]  /*1b90*/  SHF.R.S32.HI R0, RZ, 0x1f, R3 ;  /* 0x0000001fff007819 */ /* 0x000fe20000011403 */
[----:B------:R-:W-:Y:S01]  /*1ba0*/  BSSY B0, `(.L_x_8168) ;  /* 0x0000028000007945 */ /* 0x000fe20003800000 */
[----:B------:R-:W-:Y:S02]  /*1bb0*/  LOP3.LUT R223, R221, 0xff, RZ, 0xc0, !PT ;  /* 0x000000ffdddf7812 */ /* 0x000fe400078ec0ff */
[----:B------:R-:W-:Y:S02]  /*1bc0*/  LEA.HI R0, R0, R3, RZ, 0x7 ;  /* 0x0000000300007211 */ /* 0x000fe400078f38ff */
[----:B------:R-:W-:Y:S02]  /*1bd0*/  SHF.R.U32.HI R221, RZ, 0x10, R221 ;  /* 0x00000010ffdd7819 */ /* 0x000fe400000116dd */
[----:B------:R-:W-:-:S04]  /*1be0*/  SHF.R.S32.HI R0, RZ, 0x7, R0 ;  /* 0x00000007ff007819 */ /* 0x000fc80000011400 */
[----:B------:R-:W-:Y:S01]  /*1bf0*/  VIMNMX R9, RZ, R0, !PT ;  /* 0x00000000ff097248 */ /* 0x000fe20007fe0100 */
[----:B------:R-:W-:-:S03]  /*1c00*/  IMAD.MOV.U32 R0, RZ, RZ, RZ ;  /* 0x000000ffff007224 */ /* 0x000fc600078e00ff */
[----:B------:R-:W-:-:S13]  /*1c10*/  ISETP.GT.AND P0, PT, R8, R9, PT ;  /* 0x000000090800720c */ /* 0x000fda0003f04270 */
[----:B------:R-:W-:Y:S05]  /*1c20*/  @!P0 BRA `(.L_x_8169) ;  /* 0x00000000007c8947 */ /* 0x000fea0003800000 */
        /* <DEDUP_REMOVED lines=31> */
.L_x_8169:
[----:B------:R-:W-:Y:S05]  /*1e20*/  BSYNC B0 ;  /* 0x0000000000007941 */ /* 0x000fea0003800000 */
.L_x_8168:
[----:B------:R-:W-:-:S05]  /*1e30*/  IMAD R3, R223, R0, R9 ;  /* 0x00000000df037224 */ /* 0x000fca00078e0209 */
[C---:B------:R-:W-:Y:S01]  /*1e40*/  VIADDMNMX R0, R3.reuse, R0, R8, PT ;  /* 0x0000000003007246 */ /* 0x040fe20003800108 */
[----:B------:R-:W-:-:S03]  /*1e50*/  IMAD R3, R3, 0x80, -R12 ;  /* 0x0000008003037824 */ /* 0x000fc600078e0a0c */
[----:B------:R-:W-:Y:S02]  /*1e60*/  LEA R0, R0, -R12, 0x7 ;  /* 0x8000000c00007211 */ /* 0x000fe400078e38ff */
[----:B------:R-:W-:Y:S02]  /*1e70*/  VIMNMX R3, RZ, R3, !PT ;  /* 0x00000003ff037248 */ /* 0x000fe40007fe0100 */
        /* <DEDUP_REMOVED lines=30> */
[----:B-1---5:R-:W-:Y:S05]  /*2060*/  CALL.ABS.NOINC R14 ;  /* 0x000000000e007343 */ /* 0x022fea0003c00000 */
.L_x_8172:
[----:B------:R-:W-:Y:S05]  /*2070*/  BSYNC B6 ;  /* 0x0000000000067941 */ /* 0x000fea0003800000 */
.L_x_8171:
        /* <DEDUP_REMOVED lines=20> */
.L_x_8174:
[----:B------:R-:W-:Y:S05]  /*21c0*/  BSYNC B6 ;  /* 0x0000000000067941 */ /* 0x000fea0003800000 */
.L_x_8173:
[----:B------:R-:W-:Y:S01]  /*21d0*/  ULDC.64 UR4, c[0x0][0x9f8] ;  /* 0x00027e0000047ab9 */ /* 0x000fe20000000a00 */
[----:B------:R-:W-:Y:S01]  /*21e0*/  IMAD.MOV.U32 R0, RZ, RZ, R31 ;  /* 0x000000ffff007224 */ /* 0x000fe200078e001f */
[----:B------:R-:W-:Y:S01]  /*21f0*/  ISETP.NE.U32.AND P0, PT, RZ, UR4, PT ;  /* 0x00000004ff007c0c */ /* 0x000fe2000bf05070 */
[----:B------:R-:W0:Y:S03]  /*2200*/  LDC R15, c[0x0][0x3f4] ;  /* 0x0000fd00ff0f7b82 */ /* 0x000e260000000800 */
[----:B------:R-:W-:-:S05]  /*2210*/  ISETP.NE.AND.EX P0, PT, RZ, UR5, PT, P0 ;  /* 0x00000005ff007c0c */ /* 0x000fca000bf05300 */
[----:B------:R-:W1:Y:S08]  /*2220*/  LDC.64 R28, c[0x0][0x3f8] ;  /* 0x0000fe00ff1c7b82 */ /* 0x000e700000000a00 */
[----:B------:R-:W2:Y:S08]  /*2230*/  @P0 LDC.64 R4, c[0x0][0x9f8] ;  /* 0x00027e00ff040b82 */ /* 0x000eb00000000a00 */
[----:B------:R-:W3:Y:S01]  /*2240*/  LDC.64 R34, c[0x0][0x408] ;  /* 0x00010200ff227b82 */ /* 0x000ee20000000a00 */
[----:B--2---:R-:W-:-:S05]  /*2250*/  @P0 IMAD.WIDE R4, R31, 0x4, R4 ;  /* 0x000000041f040825 */ /* 0x004fca00078e0204 */
[----:B------:R3:W2:Y:S01]  /*2260*/  @P0 LDG.E R0, desc[UR52][R4.64] ;  /* 0x0000003404000981 */ /* 0x0006a2000c1e1900 */
[----:B------:R-:W-:Y:S01]  /*2270*/  SHF.R.S32.HI R11, RZ, 0x1f, R188 ;  /* 0x0000001fff0b7819 */ /* 0x000fe200000114bc */
[-C--:B-1----:R-:W-:Y:S01]  /*2280*/  IMAD.WIDE.U32 R6, R188, R28.reuse, R22 ;  /* 0x0000001cbc067225 */ /* 0x082fe200078e0016 */
[----:B0-----:R-:W-:Y:S02]  /*2290*/  ISETP.GE.AND P0, PT, R16, R15, PT ;  /* 0x0000000f1000720c */ /* 0x001fe40003f06270 */
[----:B------:R-:W-:Y:S01]  /*22a0*/  SHF.R.U32.HI R36, RZ, 0x3, R209 ;  /* 0x00000003ff247819 */ /* 0x000fe200000116d1 */
[C---:B------:R-:W-:Y:S01]  /*22b0*/  IMAD R8, R11.reuse, R28, RZ ;  /* 0x0000001c0b087224 */ /* 0x040fe200078e02ff */
[----:B-----5:R-:W-:Y:S01]  /*22c0*/  SHF.R.S32.HI R13, RZ, 0x1f, R24 ;  /* 0x0000001fff0d7819 */ /* 0x020fe20000011418 */
[----:B------:R-:W-:Y:S01]  /*22d0*/  IMAD.MOV.U32 R80, RZ, RZ, R6 ;  /* 0x000000ffff507224 */ /* 0x000fe200078e0006 */
[----:B------:R-:W-:Y:S01]  /*22e0*/  SHF.R.U32.HI R30, RZ, 0x3, R205 ;  /* 0x00000003ff1e7819 */ /* 0x000fe200000116cd */
[-C--:B---3--:R-:W-:Y:S01]  /*22f0*/  IMAD R4, R11, R34.reuse, RZ ;  /* 0x000000220b047224 */ /* 0x088fe200078e02ff */
[----:B------:R-:W-:Y:S01]  /*2300*/  SEL R11, R15, RZ, P0 ;  /* 0x000000ff0f0b7207 */ /* 0x000fe20000000000 */
[----:B------:R-:W-:Y:S01]  /*2310*/  IMAD.WIDE.U32 R84, R188, R34, R22 ;  /* 0x00000022bc547225 */ /* 0x000fe200078e0016 */
[----:B------:R-:W-:-:S02]  /*2320*/  SHF.R.U32.HI R21, RZ, 0x3, R204 ;  /* 0x00000003ff157819 */ /* 0x000fc400000116cc */
[----:B------:R-:W-:Y:S01]  /*2330*/  SHF.R.U32.HI R20, RZ, 0x3, R203 ;  /* 0x00000003ff147819 */ /* 0x000fe200000116cb */
[----:B------:R-:W-:Y:S01]  /*2340*/  IMAD.IADD R11, R16, 0x1, R11 ;  /* 0x00000001100b7824 */ /* 0x000fe200078e020b */
[----:B------:R-:W-:Y:S01]  /*2350*/  SHF.L.U64.HI R31, R34, 0x7, R35 ;  /* 0x00000007221f7819 */ /* 0x000fe20000010223 */
[C---:B------:R-:W-:Y:S02]  /*2360*/  IMAD R87, R188.reuse, R35, R4 ;  /* 0x00000023bc577224 */ /* 0x040fe400078e0204 */
[----:B------:R-:W-:Y:S01]  /*2370*/  IMAD.WIDE.U32 R4, R188, R34, R16 ;  /* 0x00000022bc047225 */ /* 0x000fe200078e0010 */
[----:B------:R-:W-:-:S03]  /*2380*/  SHF.R.S32.HI R6, RZ, 0x1f, R11 ;  /* 0x0000001fff067819 */ /* 0x000fc6000001140b */
[----:B------:R-:W-:Y:S01]  /*2390*/  IMAD.MOV.U32 R86, RZ, RZ, R4 ;  /* 0x000000ffff567224 */ /* 0x000fe200078e0004 */
[----:B------:R-:W-:Y:S01]  /*23a0*/  LEA.HI R12, R6, R11, RZ, 0x3 ;  /* 0x0000000b060c7211 */ /* 0x000fe200078f18ff */
[----:B------:R-:W-:Y:S02]  /*23b0*/  IMAD.IADD R85, R85, 0x1, R87 ;  /* 0x0000000155557824 */ /* 0x000fe400078e0257 */
[----:B------:R-:W-:Y:S01]  /*23c0*/  IMAD.IADD R87, R87, 0x1, R5 ;  /* 0x0000000157577824 */ /* 0x000fe200078e0205 */
[----:B------:R-:W-:Y:S01]  /*23d0*/  LOP3.LUT R4, R209, 0x38, R12, 0xf8, !PT ;  /* 0x00000038d1047812 */ /* 0x000fe200078ef80c */
[----:B------:R-:W-:Y:S01]  /*23e0*/  IMAD R83, R188, R29, R8 ;  /* 0x0000001dbc537224 */ /* 0x000fe200078e0208 */
[----:B------:R-:W-:Y:S01]  /*23f0*/  LEA.HI R5, R6, R11, RZ, 0x6 ;  /* 0x0000000b06057211 */ /* 0x000fe200078f30ff */
[----:B------:R-:W-:Y:S01]  /*2400*/  IMAD.WIDE.U32 R8, R188, R28, R16 ;  /* 0x0000001cbc087225 */ /* 0x000fe200078e0010 */
[----:B------:R-:W-:Y:S02]  /*2410*/  LOP3.LUT R4, R4, R36, RZ, 0x3c, !PT ;  /* 0x0000002404047212 */ /* 0x000fe400078e3cff */
[----:B------:R-:W0:Y:S01]  /*2420*/  S2R R36, SR_TID.X ;  /* 0x0000000000247919 */ /* 0x000e220000002100 */
[----:B------:R-:W-:Y:S01]  /*2430*/  IMAD.SHL.U32 R5, R5, 0x80, RZ ;  /* 0x0000008005057824 */ /* 0x000fe200078e00ff */
[----:B------:R-:W-:Y:S01]  /*2440*/  MOV R82, R8 ;  /* 0x0000000800527202 */ /* 0x000fe20000000f00 */
[----:B------:R-:W-:Y:S01]  /*2450*/  IMAD.IADD R81, R7, 0x1, R83 ;  /* 0x0000000107517824 */ /* 0x000fe200078e0253 */
[--C-:B------:R-:W-:Y:S01]  /*2460*/  LOP3.LUT R6, R205, 0x38, R12.reuse, 0xf8, !PT ;  /* 0x00000038cd067812 */ /* 0x100fe200078ef80c */
[----:B------:R-:W-:Y:S01]  /*2470*/  IMAD.IADD R83, R83, 0x1, R9 ;  /* 0x0000000153537824 */ /* 0x000fe200078e0209 */
[--C-:B------:R-:W-:Y:S01]  /*2480*/  LOP3.LUT R8, R204, 0x38, R12.reuse, 0xf8, !PT ;  /* 0x00000038cc087812 */ /* 0x100fe200078ef80c */
[----:B------:R-:W-:Y:S01]  /*2490*/  IMAD R10, R13, R28, RZ ;  /* 0x0000001c0d0a7224 */ /* 0x000fe200078e02ff */
[----:B------:R-:W-:Y:S01]  /*24a0*/  LOP3.LUT R9, R203, 0x38, R12, 0xf8, !PT ;  /* 0x00000038cb097812 */ /* 0x000fe200078ef80c */
[----:B------:R-:W-:Y:S01]  /*24b0*/  IMAD R13, R13, R34, RZ ;  /* 0x000000220d0d7224 */ /* 0x000fe200078e02ff */
[----:B------:R-:W-:Y:S01]  /*24c0*/  LOP3.LUT R7, R5, 0xffffe000, RZ, 0xc0, !PT ;  /* 0xffffe00005077812 */ /* 0x000fe200078ec0ff */
[----:B------:R-:W-:Y:S01]  /*24d0*/  IMAD R39, R24, R29, R10 ;  /* 0x0000001d18277224 */ /* 0x000fe200078e020a */
[----:B------:R-:W-:Y:S01]  /*24e0*/  LOP3.LUT R5, R6, R30, RZ, 0x3c, !PT ;  /* 0x0000001e06057212 */ /* 0x000fe200078e3cff */
[----:B------:R-:W-:Y:S01]  /*24f0*/  IMAD.WIDE.U32 R80, R24, R28, R80 ;  /* 0x0000001c18507225 */ /* 0x000fe200078e0050 */
[----:B------:R-:W-:-:S02]  /*2500*/  LOP3.LUT R6, R8, R21, RZ, 0x3c, !PT ;  /* 0x0000001508067212 */ /* 0x000fc400078e3cff */
[----:B------:R-:W-:Y:S01]  /*2510*/  LOP3.LUT R9, R9, R20, RZ, 0x3c, !PT ;  /* 0x0000001409097212 */ /* 0x000fe200078e3cff */
[----:B------:R-:W-:Y:S01]  /*2520*/  IMAD.WIDE.U32 R82, R24, R28, R82 ;  /* 0x0000001c18527225 */ /* 0x000fe200078e0052 */
[-C--:B------:R-:W-:Y:S02]  /*2530*/  IADD3 R4, R4, R7.reuse, R213 ;  /* 0x0000000704047210 */ /* 0x080fe40007ffe0d5 */
[----:B------:R-:W-:Y:S01]  /*2540*/  IADD3 R5, R5, R7, R212 ;  /* 0x0000000705057210 */ /* 0x000fe20007ffe0d4 */
[----:B------:R-:W-:Y:S01]  /*2550*/  IMAD R13, R24, R35, R13 ;  /* 0x00000023180d7224 */ /* 0x000fe200078e020d */
[-C--:B------:R-:W-:Y:S01]  /*2560*/  IADD3 R6, R6, R7.reuse, R211 ;  /* 0x0000000706067210 */ /* 0x080fe20007ffe0d3 */
[-C--:B------:R-:W-:Y:S01]  /*2570*/  IMAD.WIDE.U32 R84, R24, R34.reuse, R84 ;  /* 0x0000002218547225 */ /* 0x080fe200078e0054 */
[----:B------:R-:W-:Y:S02]  /*2580*/  LOP3.LUT R76, R12, 0xfffffff8, RZ, 0xc0, !PT ;  /* 0xfffffff80c4c7812 */ /* 0x000fe400078ec0ff */
[----:B------:R-:W-:Y:S01]  /*2590*/  IADD3 R7, R9, R7, R210 ;  /* 0x0000000709077210 */ /* 0x000fe20007ffe0d2 */
[----:B------:R-:W-:Y:S01]  /*25a0*/  IMAD.WIDE.U32 R86, R24, R34, R86 ;  /* 0x0000002218567225 */ /* 0x000fe200078e0056 */
[----:B------:R-:W-:-:S02]  /*25b0*/  SHF.L.U64.HI R8, R28, 0x5, R29 ;  /* 0x000000051c087819 */ /* 0x000fc4000001021d */
[----:B------:R-:W-:Y:S01]  /*25c0*/  SHF.L.U64.HI R9, R28, 0x6, R29 ;  /* 0x000000061c097819 */ /* 0x000fe2000001021d */
[----:B------:R-:W-:Y:S01]  /*25d0*/  IMAD.IADD R3, R32, 0x1, R33 ;  /* 0x0000000120037824 */ /* 0x000fe200078e0221 */
[----:B0-----:R-:W-:Y:S01]  /*25e0*/  SHF.R.U32.HI R36, RZ, 0x7, R36 ;  /* 0x00000007ff247819 */ /* 0x001fe20000011624 */
[C---:B------:R-:W-:Y:S01]  /*25f0*/  IMAD.SHL.U32 R20, R28.reuse, 0x20, RZ ;  /* 0x000000201c147824 */ /* 0x040fe200078e00ff */
[C---:B------:R-:W-:Y:S01]  /*2600*/  SHF.L.U64.HI R10, R28.reuse, 0x7, R29 ;  /* 0x000000071c0a7819 */ /* 0x040fe2000001021d */
[----:B------:R-:W-:Y:S01]  /*2610*/  IMAD.SHL.U32 R21, R28, 0x40, RZ ;  /* 0x000000401c157824 */ /* 0x000fe200078e00ff */
[----:B------:R-:W-:Y:S01]  /*2620*/  ISETP.NE.AND P6, PT, R36, 0x1, PT ;  /* 0x000000012400780c */ /* 0x000fe20003fc5270 */
[C---:B------:R-:W-:Y:S01]  /*2630*/  IMAD.SHL.U32 R32, R34.reuse, 0x20, RZ ;  /* 0x0000002022207824 */ /* 0x040fe200078e00ff */
[C-C-:B------:R-:W-:Y:S01]  /*2640*/  SHF.L.U64.HI R29, R34.reuse, 0x5, R35.reuse ;  /* 0x00000005221d7819 */ /* 0x140fe20000010223 */
[C---:B------:R-:W-:Y:S01]  /*2650*/  IMAD.SHL.U32 R33, R34.reuse, 0x40, RZ ;  /* 0x0000004022217824 */ /* 0x040fe200078e00ff */
[----:B------:R-:W-:Y:S01]  /*2660*/  SHF.L.U64.HI R30, R34, 0x6, R35 ;  /* 0x00000006221e7819 */ /* 0x000fe20000010223 */
[----:B------:R-:W-:Y:S01]  /*2670*/  VIADD R92, R36, 0x8 ;  /* 0x00000008245c7836 */ /* 0x000fe20000000000 */
[----:B------:R-:W-:Y:S01]  /*2680*/  LEA R35, R220, R188, 0x5 ;  /* 0x000000bcdc237211 */ /* 0x000fe200078e28ff */
[----:B------:R-:W-:Y:S01]  /*2690*/  IMAD.IADD R38, R81, 0x1, R39 ;  /* 0x0000000151267824 */ /* 0x000fe200078e0227 */
[----:B------:R-:W-:Y:S01]  /*26a0*/  SHF.R.S32.HI R79, RZ, 0x3, R12 ;  /* 0x00000003ff4f7819 */ /* 0x000fe2000001140c */
[----:B------:R-:W-:Y:S01]  /*26b0*/  IMAD.SHL.U32 R28, R28, 0x80, RZ ;  /* 0x000000801c1c7824 */ /* 0x000fe200078e00ff */
[----:B------:R-:W-:Y:S01]  /*26c0*/  SHF.R.S32.HI R88, RZ, 0x1f, R76 ;  /* 0x0000001fff587819 */ /* 0x000fe2000001144c */
[----:B------:R-:W-:-:S02]  /*26d0*/  IMAD.SHL.U32 R34, R34, 0x80, RZ ;  /* 0x0000008022227824 */ /* 0x000fc400078e00ff */
[----:B------:R-:W-:Y:S05]  /*26e0*/  @!P6 WARPSYNC.ALL ;  /* 0x000000000000e948 */ /* 0x000fea0003800000 */
[----:B------:R-:W-:Y:S01]  /*26f0*/  ULDC UR4, c[0x0][0x2f4] ;  /* 0x0000bd0000047ab9 */ /* 0x000fe20000000800 */
[----:B------:R-:W-:Y:S01]  /*2700*/  IMAD.SHL.U32 R36, R15, 0x2, RZ ;  /* 0x000000020f247824 */ /* 0x000fe200078e00ff */
[----:B------:R-:W-:Y:S01]  /*2710*/  @!P6 BAR.SYNC.DEFER_BLOCKING 0x9, 0x100 ;  /* 0x024400000000eb1d */ /* 0x000fe20000010000 */
[----:B------:R-:W-:Y:S01]  /*2720*/  ISETP.GE.AND P1, PT, R16, UR4, PT ;  /* 0x0000000410007c0c */ /* 0x000fe2000bf26270 */
[----:B------:R-:W-:Y:S01]  /*2730*/  IMAD.IADD R39, R39, 0x1, R83 ;  /* 0x0000000127277824 */ /* 0x000fe200078e0253 */
[----:B------:R-:W-:Y:S01]  /*2740*/  ISETP.GE.AND P2, PT, R2, UR4, PT ;  /* 0x0000000402007c0c */ /* 0x000fe2000bf46270 */
[----:B------:R-:W-:-:S02]  /*2750*/  IMAD.IADD R77, R85, 0x1, R13 ;  /* 0x00000001554d7824 */ /* 0x000fc400078e020d */
[----:B------:R-:W-:Y:S01]  /*2760*/  IMAD.IADD R78, R13, 0x1, R87 ;  /* 0x000000010d4e7824 */ /* 0x000fe200078e0257 */
[----:B--2---:R-:W-:-:S09]  /*2770*/  SHF.R.S32.HI R37, RZ, 0x1f, R0 ;  /* 0x0000001fff257819 */ /* 0x004fd20000011400 */
.L_x_8272:
[----:B------:R-:W0:Y:S01]  /*2780*/  LDC R98, c[0x0][0x430] ;  /* 0x00010c00ff627b82 */ /* 0x000e220000000800 */
[----:B------:R-:W-:Y:S02]  /*2790*/  VIADD R42, R27, 0xffffffff ;  /* 0xffffffff1b2a7836 */ /* 0x000fe40000000000 */
[----:B------:R-:W-:Y:S02]  /*27a0*/  IMAD.MOV.U32 R99, RZ, RZ, RZ ;  /* 0x000000ffff637224 */ /* 0x000fe400078e00ff */
[----:B------:R-:W-:-:S03]  /*27b0*/  IMAD R12, R42, 0x80, R35 ;  /* 0x000000802a0c7824 */ /* 0x000fc600078e0223 */
[----:B-1----:R-:W1:Y:S01]  /*27c0*/  LDC R102, c[0x0][0x3f4] ;  /* 0x0000fd00ff667b82 */ /* 0x002e620000000800 */
[----:B------:R-:W-:Y:S01]  /*27d0*/  IMAD.IADD R43, R3, 0x1, R12 ;  /* 0x00000001032b7824 */ /* 0x000fe200078e020c */
[----:B------:R-:W-:-:S04]  /*27e0*/  ISETP.GE.AND P3, PT, R12, R25, PT ;  /* 0x000000190c00720c */ /* 0x000fc80003f66270 */
[----:B------:R-:W-:Y:S02]  /*27f0*/  ISETP.GT.OR P3, PT, R35, 0x7f, P3 ;  /* 0x0000007f2300780c */ /* 0x000fe40001f64670 */
[----:B---3--:R-:W-:Y:S02]  /*2800*/  MOV R11, R43 ;  /* 0x0000002b000b7202 */ /* 0x008fe40000000f00 */
[----:B0-----:R-:W-:-:S09]  /*2810*/  ISETP.NE.AND P4, PT, R98, 0x1, PT ;  /* 0x000000016200780c */ /* 0x001fd20003f85270 */
        /* <DEDUP_REMOVED lines=12> */
[----:B--2---:R-:W-:-:S04]  /*28e0*/  @!P3 LEA R12, P4, R14, R12, 0x2 ;  /* 0x0000000c0e0cb211 */ /* 0x004fc800078810ff */
[----:B------:R-:W-:-:S05]  /*28f0*/  @!P3 LEA.HI.X R13, R14, R13, R15, 0x2, P4 ;  /* 0x0000000d0e0db211 */ /* 0x000fca00020f140f */
[----:B------:R0:W5:Y:S01]  /*2900*/  @!P3 LDG.E R99, desc[UR52][R12.64] ;  /* 0x000000340c63b981 */ /* 0x000162000c1e1900 */
[----:B-1----:R-:W-:Y:S01]  /*2910*/  ISETP.GE.AND P3, PT, R102, 0x1, PT ;  /* 0x000000016600780c */ /* 0x002fe20003f66270 */
[----:B------:R-:W-:Y:S01]  /*2920*/  IMAD.MOV R11, RZ, RZ, -R11 ;  /* 0x000000ffff0b7224 */ /* 0x000fe200078e0a0b */
[----:B------:R-:W-:Y:S01]  /*2930*/  ISETP.GT.AND P4, PT, R42, R26, PT ;  /* 0x0000001a2a00720c */ /* 0x000fe20003f84270 */
[----:B------:R-:W-:Y:S01]  /*2940*/  IMAD R91, R19, 0x4000, R219 ;  /* 0x00004000135b7824 */ /* 0x000fe200078e02db */
[----:B------:R-:W-:Y:S05]  /*2950*/  YIELD ;  /* 0x0000000000007946 */ /* 0x000fea0003800000 */
[----:B------:R-:W-:Y:S01]  /*2960*/  BSSY B0, `(.L_x_8175) ;  /* 0x0000579000007945 */ /* 0x000fe20003800000 */
[----:B------:R-:W-:Y:S01]  /*2970*/  IMAD R98, R98, R11, R43 ;  /* 0x0000000b62627224 */ /* 0x000fe200078e022b */
[----:B------:R-:W-:Y:S01]  /*2980*/  P2R R90, PR, RZ, 0x10 ;  /* 0x00000010ff5a7803 */ /* 0x000fe20000000000 */
[----:B------:R-:W-:-:S02]  /*2990*/  IMAD R91, R91, 0x2, R18 ;  /* 0x000000025b5b7824 */ /* 0x000fc400078e0212 */
[----:B------:R-:W-:Y:S01]  /*29a0*/  IMAD.MOV.U32 R27, RZ, RZ, R42 ;  /* 0x000000ffff1b7224 */ /* 0x000fe200078e002a */
[----:B0-----:R-:W-:Y:S06]  /*29b0*/  @!P3 BRA `(.L_x_8176) ;  /* 0x000000500028b947 */ /* 0x001fec0003800000 */
[----:B------:R-:W-:Y:S01]  /*29c0*/  SHF.R.S32.HI R97, RZ, 0x1f, R98 ;  /* 0x0000001fff617819 */ /* 0x000fe20000011462 */
[----:B------:R-:W-:Y:S01]  /*29d0*/  ULDC.64 UR4, c[0x0][0x300] ;  /* 0x0000c00000047ab9 */ /* 0x000fe20000000a00 */
[----:B-----5:R-:W-:Y:S01]  /*29e0*/  SHF.R.S32.HI R96, RZ, 0x1f, R99 ;  /* 0x0000001fff607819 */ /* 0x020fe20000011463 */
[C---:B------:R-:W-:Y:S01]  /*29f0*/  IMAD.WIDE.U32 R12, R98.reuse, UR4, RZ ;  /* 0x00000004620c7c25 */ /* 0x040fe2000f8e00ff */
        /* <DEDUP_REMOVED lines=57> */
.L_x_8179:
[----:B------:R-:W-:Y:S05]  /*2d90*/  BSYNC B1 ;  /* 0x0000000000017941 */ /* 0x000fea0003800000 */
.L_x_8178:
[----:B------:R-:W-:Y:S01]  /*2da0*/  VIADD R44, R188, 0x20 ;  /* 0x00000020bc2c7836 */ /* 0x000fe20000000000 */
[----:B------:R-:W-:Y:S01]  /*2db0*/  BSSY B1, `(.L_x_8180) ;  /* 0x0000029000017945 */ /* 0x000fe20003800000 */
[----:B0----5:R-:W-:Y:S01]  /*2dc0*/  IMAD.MOV.U32 R40, RZ, RZ, R64 ;  /* 0x000000ffff287224 */ /* 0x021fe200078e0040 */
[----:B------:R-:W-:Y:S01]  /*2dd0*/  CS2R R60, SRZ ;  /* 0x00000000003c7805 */ /* 0x000fe2000001ff00 */
[----:B------:R-:W-:Y:S01]  /*2de0*/  IMAD.MOV.U32 R41, RZ, RZ, R65 ;  /* 0x000000ffff297224 */ /* 0x000fe200078e0041 */
[----:B------:R-:W-:Y:S01]  /*2df0*/  ISETP.GE.AND P3, PT, R44, R95, PT ;  /* 0x0000005f2c00720c */ /* 0x000fe20003f66270 */
        /* <DEDUP_REMOVED lines=11> */
[----:B------:R-:W-:Y:S02]  /*2eb0*/  P2R R117, PR, RZ, 0x8 ;  /* 0x00000008ff757803 */ /* 0x000fe40000000000 */
[----:B------:R-:W-:Y:S02]  /*2ec0*/  PRMT R113, R40, 0x5410, R41 ;  /* 0x0000541028717816 */ /* 0x000fe40000000029 */
[----:B------:R-:W-:Y:S02]  /*2ed0*/  PRMT R120, R42, 0x7610, R120 ;  /* 0x000076102a787816 */ /* 0x000fe40000000078 */
[----:B------:R-:W-:Y:S01]  /*2ee0*/  PRMT R119, R119, 0x5410, R43 ;  /* 0x0000541077777816 */ /* 0x000fe2000000002b */
        /* <DEDUP_REMOVED lines=21> */
.L_x_8181:
[----:B------:R-:W-:Y:S05]  /*3040*/  BSYNC B1 ;  /* 0x0000000000017941 */ /* 0x000fea0003800000 */
.L_x_8180:
        /* <DEDUP_REMOVED lines=21> */
[----:B------:R-:W-:-:S02]  /*31a0*/  CS2R R42, SRZ ;  /* 0x00000000002a7805 */ /* 0x000fc4000001ff00 */
        /* <DEDUP_REMOVED lines=22> */
.L_x_8183:
[----:B------:R-:W-:Y:S05]  /*3310*/  BSYNC B1 ;  /* 0x0000000000017941 */ /* 0x000fea0003800000 */
.L_x_8182:
        /* <DEDUP_REMOVED lines=32> */
.L_x_8185:
[----:B------:R-:W-:Y:S05]  /*3520*/  BSYNC B1 ;  /* 0x0000000000017941 */ /* 0x000fea0003800000 */
.L_x_8184:
[----:B-----5:R-:W-:Y:S01]  /*3530*/  IMAD.MOV.U32 R11, RZ, RZ, R48 ;  /* 0x000000ffff0b7224 */ /* 0x020fe200078e0030 */
[----:B------:R-:W-:Y:S01]  /*3540*/  UISETP.NE.AND UP0, UPT, UR39, 0x3, UPT ;  /* 0x000000032700788c */ /* 0x000fe2000bf05270 */
        /* <DEDUP_REMOVED lines=8> */
[----:B------:R-:W-:Y:S01]  /*35d0*/  PLOP3.LUT P5, PT, PT, PT, UP0, 0x80, 0x0 ;  /* 0x000000000000781c */ /* 0x000fe20003faf008 */
[----:B------:R-:W-:Y:S01]  /*35e0*/  IMAD.MOV.U32 R14, RZ, RZ, R55 ;  /* 0x000000ffff0e7224 */ /* 0x000fe200078e0037 */
[----:B------:R-:W-:Y:S01]  /*35f0*/  PRMT R115, R11, 0x5410, R12 ;  /* 0x000054100b737816 */ /* 0x000fe2000000000c */
[----:B------:R-:W-:-:S02]  /*3600*/  IMAD.MOV.U32 R11, RZ, RZ, R40 ;  /* 0x000000ffff0b7224 */ /* 0x000fc400078e0028 */
        /* <DEDUP_REMOVED lines=11> */
[----:B------:R-:W-:Y:S01]  /*36c0*/  PRMT R109, R13, 0x5410, R14 ;  /* 0x000054100d6d7816 */ /* 0x000fe2000000000e */
[----:B------:R-:W-:Y:S06]  /*36d0*/  @!P5 BRA `(.L_x_8186) ;  /* 0x000000000004d947 */ /* 0x000fec0003800000 */
[----:B------:R-:W-:Y:S01]  /*36e0*/  BPT.TRAP 0x1 ;  /* 0x000000040000795c */ /* 0x000fe20000300000 */
.L_x_8186:
[----:B------:R-:W-:Y:S01]  /*36f0*/  IMAD R89, R19, 0x8, R18 ;  /* 0x0000000813597824 */ /* 0x000fe200078e0212 */
[----:B------:R-:W-:Y:S01]  /*3700*/  SHF.L.U32 R100, R199, 0x1f, RZ ;  /* 0x0000001fc7647819 */ /* 0x000fe200000006ff */
[----:B------:R-:W-:Y:S03]  /*3710*/  BSSY B1, `(.L_x_8187) ;  /* 0x0000003000017945 */ /* 0x000fe60003800000 */
[----:B------:R-:W0:Y:S02]  /*3720*/  SYNCS.PHASECHK.TRANS64.TRYWAIT P6, [R89+URZ+0x28890], R100 ;  /* 0x02889064590075a7 */ /* 0x000e2400080c017f */
[----:B0-----:R-:W-:Y:S05]  /*3730*/  @!P6 BRA `(.L_x_8188) ;  /* 0x000002280080e947 */ /* 0x001fea0003800000 */
.L_x_8594:
[----:B------:R-:W-:Y:S05]  /*3740*/  BSYNC B1 ;  /* 0x0000000000017941 */ /* 0x000fea0003800000 */
.L_x_8187:
[----:B------:R-:W-:-:S03]  /*3750*/  UMOV UR4, 0xffffffff ;  /* 0xffffffff00047882 */ /* 0x000fc60000000000 */
[----:B------:R-:W-:Y:S05]  /*3760*/  BRA.DIV UR4, `(.L_x_8189) ;  /* 0x0000022a04887947 */ /* 0x000fea000b800000 */
[----:B------:R1:W2:Y:S04]  /*3770*/  SHFL.IDX PT, R75, R101, RZ, 0x181f ;  /* 0x00181fff654b7589 */ /* 0x0002a800000e0000 */
[----:B------:R1:W3:Y:S02]  /*3780*/  SHFL.IDX PT, R103, R106, RZ, 0x181f ;  /* 0x00181fff6a677589 */ /* 0x0002e400000e0000 */
.L_x_8598:
        /* <DEDUP_REMOVED lines=31> */
[----:B------:R-:W-:-:S02]  /*3980*/  HADD2.F32 R15, -RZ, R120.H1_H1 ;  /* 0x30000078ff0f7230 */ /* 0x000fc40000004100 */
        /* <DEDUP_REMOVED lines=8> */
[----:B------:R-:W-:Y:S02]  /*3a10*/  HADD2.F32 R119, -RZ, R119.H0_H0 ;  /* 0x20000077ff777230 */ /* 0x000fe40000004100 */
        /* <DEDUP_REMOVED lines=10> */
.L_x_8195:
[----:B------:R-:W-:Y:S05]  /*3ac0*/  BSYNC B3 ;  /* 0x0000000000037941 */ /* 0x000fea0003800000 */
.L_x_8194:
[----:B0-----:R4:W-:Y:S02]  /*3ad0*/  ST.E.128 desc[UR52][R72.64], R12 ;  /* 0x0000000c48007985 */ /* 0x0019e4000c101d34 */
.L_x_8193:
[----:B------:R-:W-:Y:S05]  /*3ae0*/  BSYNC B2 ;  /* 0x0000000000027941 */ /* 0x000fea0003800000 */
.L_x_8192:
        /* <DEDUP_REMOVED lines=47> */
.L_x_8197:
[----:B------:R-:W-:Y:S05]  /*3de0*/  BSYNC B2 ;  /* 0x0000000000027941 */ /* 0x000fea0003800000 */
.L_x_8196:
[----:B0-----:R0:W-:Y:S02]  /*3df0*/  ST.E.128 desc[UR52][R68.64], R12 ;  /* 0x0000000c44007985 */ /* 0x0011e4000c101d34 */
.L_x_8191:
[----:B------:R-:W-:Y:S05]  /*3e00*/  BSYNC B1 ;  /* 0x0000000000017941 */ /* 0x000fea0003800000 */
.L_x_8190:
[----:B------:R-:W-:-:S03]  /*3e10*/  UMOV UR4, 0xffffffff ;  /* 0xffffffff00047882 */ /* 0x000fc60000000000 */
[----:B------:R-:W-:Y:S05]  /*3e20*/  BRA.DIV UR4, `(.L_x_8198) ;  /* 0x0000022604247947 */ /* 0x000fea000b800000 */
[----:B------:R1:W1:Y:S04]  /*3e30*/  SHFL.IDX PT, R67, R101, 0x1, 0x181f ;  /* 0x00381f0065437f89 */ /* 0x00026800000e0000 */
[----:B0-----:R0:W0:Y:S02]  /*3e40*/  SHFL.IDX PT, R69, R106, 0x1, 0x181f ;  /* 0x00381f006a457f89 */ /* 0x00102400000e0000 */
.L_x_8602:
[----:B------:R-:W-:Y:S01]  /*3e50*/  ISETP.NE.AND P6, PT, R117, RZ, PT ;  /* 0x000000ff7500720c */ /* 0x000fe20003fc5270 */
[----:B------:R-:W-:-:S12]  /*3e60*/  BSSY B1, `(.L_x_8199) ;  /* 0x0000066000017945 */ /* 0x000fd80003800000 */
[----:B------:R-:W-:Y:S05]  /*3e70*/  @P6 BRA `(.L_x_8200) ;  /* 0x0000000400906947 */ /* 0x000fea0003800000 */
[----:B------:R-:W-:Y:S04]  /*3e80*/  BSSY B2, `(.L_x_8201) ;  /* 0x0000032000027945 */ /* 0x000fe80003800000 */
[----:B------:R-:W-:Y:S05]  /*3e90*/  @P1 BRA `(.L_x_8202) ;  /* 0x0000000000c01947 */ /* 0x000fea0003800000 */
[----:B----4-:R4:W2:Y:S01]  /*3ea0*/  LDS.128 R12, [R91+0x19400] ;  /* 0x019400005b0c7984 */ /* 0x0108a20000000c00 */
[C---:B0-----:R-:W-:Y:S01]  /*3eb0*/  LEA R64, P6, R16.reuse, R69, 0x1 ;  /* 0x0000004510407211 */ /* 0x041fe200078c08ff */
[----:B------:R-:W-:Y:S03]  /*3ec0*/  BSSY B3, `(.L_x_8203) ;  /* 0x000002c000037945 */ /* 0x000fe60003800000 */
[----:B-1----:R-:W-:Y:S02]  /*3ed0*/  LEA.HI.X R65, R16, R67, R17, 0x1, P6 ;  /* 0x0000004310417211 */ /* 0x002fe400030f0c11 */
[----:B------:R-:W-:-:S13]  /*3ee0*/  ISETP.GE.AND P6, PT, R22, R102, PT ;  /* 0x000000661600720c */ /* 0x000fda0003fc6270 */
[----:B----4-:R-:W-:Y:S05]  /*3ef0*/  @P6 BRA `(.L_x_8204) ;  /* 0x0000000000a06947 */ /* 0x010fea0003800000 */
[----:B------:R-:W-:Y:S01]  /*3f00*/  SHF.R.U64 R11, R60, 0x10, R61 ;  /* 0x000000103c0b7819 */ /* 0x000fe2000000123d */
[--C-:B--2---:R-:W-:Y:S01]  /*3f10*/  HADD2.F32 R60, -RZ, R15.reuse.H1_H1 ;  /* 0x3000000fff3c7230 */ /* 0x104fe20000004100 */
        /* <DEDUP_REMOVED lines=38> */
.L_x_8204:
[----:B------:R-:W-:Y:S05]  /*4180*/  BSYNC B3 ;  /* 0x0000000000037941 */ /* 0x000fea0003800000 */
.L_x_8203:
[----:B--2---:R0:W-:Y:S02]  /*4190*/  ST.E.128 desc[UR52][R64.64], R12 ;  /* 0x0000000c40007985 */ /* 0x0041e4000c101d34 */
.L_x_8202:
[----:B------:R-:W-:Y:S05]  /*41a0*/  BSYNC B2 ;  /* 0x0000000000027941 */ /* 0x000fea0003800000 */
.L_x_8201:
[----:B------:R-:W-:Y:S05]  /*41b0*/  @P2 BRA `(.L_x_8200) ;  /* 0x0000000000c02947 */ /* 0x000fea0003800000 */
[----:B0---4-:R0:W4:Y:S01]  /*41c0*/  LDS.128 R12, [R91+0x1d400] ;  /* 0x01d400005b0c7984 */ /* 0x0111220000000c00 */
[C---:B------:R-:W-:Y:S01]  /*41d0*/  LEA R60, P6, R2.reuse, R69, 0x1 ;  /* 0x00000045023c7211 */ /* 0x040fe200078c08ff */
[----:B------:R-:W-:Y:S03]  /*41e0*/  BSSY B2, `(.L_x_8205) ;  /* 0x000002c000027945 */ /* 0x000fe60003800000 */
[----:B-1----:R-:W-:Y:S02]  /*41f0*/  LEA.HI.X R61, R2, R67, R185, 0x1, P6 ;  /* 0x00000043023d7211 */ /* 0x002fe400030f0cb9 */
        /* <DEDUP_REMOVED lines=42> */
.L_x_8206:
[----:B------:R-:W-:Y:S05]  /*44a0*/  BSYNC B2 ;  /* 0x0000000000027941 */ /* 0x000fea0003800000 */
.L_x_8205:
[----:B----4-:R0:W-:Y:S02]  /*44b0*/  ST.E.128 desc[UR52][R60.64], R12 ;  /* 0x0000000c3c007985 */ /* 0x0101e4000c101d34 */
.L_x_8200:
[----:B------:R-:W-:Y:S05]  /*44c0*/  BSYNC B1 ;  /* 0x0000000000017941 */ /* 0x000fea0003800000 */
.L_x_8199:
[----:B------:R-:W-:-:S03]  /*44d0*/  UMOV UR4, 0xffffffff ;  /* 0xffffffff00047882 */ /* 0x000fc60000000000 */
[----:B------:R-:W-:Y:S05]  /*44e0*/  BRA.DIV UR4, `(.L_x_8207) ;  /* 0x0000021e04c07947 */ /* 0x000fea000b800000 */
[----:B------:R1:W1:Y:S04]  /*44f0*/  SHFL.IDX PT, R59, R101, 0x2, 0x181f ;  /* 0x00581f00653b7f89 */ /* 0x00026800000e0000 */
[----:B0-----:R0:W0:Y:S02]  /*4500*/  SHFL.IDX PT, R61, R106, 0x2, 0x181f ;  /* 0x00581f006a3d7f89 */ /* 0x00102400000e0000 */
.L_x_8606:
[----:B------:R-:W-:Y:S04]  /*4510*/  BSSY B1, `(.L_x_8208) ;  /* 0x0000066000017945 */ /* 0x000fe80003800000 */
        /* <DEDUP_REMOVED lines=49> */
.L_x_8213:
[----:B------:R-:W-:Y:S05]  /*4830*/  BSYNC B3 ;  /* 0x0000000000037941 */ /* 0x000fea0003800000 */
.L_x_8212:
[----:B--2---:R0:W-:Y:S02]  /*4840*/  ST.E.128 desc[UR52][R56.64], R12 ;  /* 0x0000000c38007985 */ /* 0x0041e4000c101d34 */
.L_x_8211:
[----:B------:R-:W-:Y:S05]  /*4850*/  BSYNC B2 ;  /* 0x0000000000027941 */ /* 0x000fea0003800000 */
.L_x_8210:
        /* <DEDUP_REMOVED lines=47> */
.L_x_8215:
[----:B------:R-:W-:Y:S05]  /*4b50*/  BSYNC B2 ;  /* 0x0000000000027941 */ /* 0x000fea0003800000 */
.L_x_8214:
[----:B----4-:R0:W-:Y:S02]  /*4b60*/  ST.E.128 desc[UR52][R52.64], R12 ;  /* 0x0000000c34007985 */ /* 0x0101e4000c101d34 */
.L_x_8209:
[----:B------:R-:W-:Y:S05]  /*4b70*/  BSYNC B1 ;  /* 0x0000000000017941 */ /* 0x000fea0003800000 */
.L_x_8208:
[----:B------:R-:W-:-:S03]  /*4b80*/  UMOV UR4, 0xffffffff ;  /* 0xffffffff00047882 */ /* 0x000fc60000000000 */
[----:B------:R-:W-:Y:S05]  /*4b90*/  BRA.DIV UR4, `(.L_x_8216) ;  /* 0x0000021a04607947 */ /* 0x000fea000b800000 */
[----:B-1----:R-:W1:Y:S04]  /*4ba0*/  SHFL.IDX PT, R101, R101, 0x3, 0x181f ;  /* 0x00781f0065657f89 */ /* 0x002e6800000e0000 */
[----:B------:R0:W0:Y:S02]  /*4bb0*/  SHFL.IDX PT, R51, R106, 0x3, 0x181f ;  /* 0x00781f006a337f89 */ /* 0x00002400000e0000 */
.L_x_8610:
[----:B------:R-:W-:Y:S05]  /*4bc0*/  @P4 BRA `(.L_x_8217) ;  /* 0x0000003400484947 */ /* 0x000fea0003800000 */
[----:B------:R-:W-:Y:S04]  /*4bd0*/  BSSY B1, `(.L_x_8218) ;  /* 0x0000032000017945 */ /* 0x000fe80003800000 */
        /* <DEDUP_REMOVED lines=47> */
.L_x_8221:
[----:B------:R-:W-:Y:S05]  /*4ed0*/  BSYNC B2 ;  /* 0x0000000000027941 */ /* 0x000fea0003800000 */
.L_x_8220:
[----:B----4-:R0:W-:Y:S02]  /*4ee0*/  ST.E.128 desc[UR52][R48.64], R12 ;  /* 0x0000000c30007985 */ /* 0x0101e4000c101d34 */
.L_x_8219:
[----:B------:R-:W-:Y:S05]  /*4ef0*/  BSYNC B1 ;  /* 0x0000000000017941 */ /* 0x000fea0003800000 */
.L_x_8218:
        /* <DEDUP_REMOVED lines=47> */
.L_x_8223:
[----:B------:R-:W-:Y:S05]  /*51f0*/  BSYNC B1 ;  /* 0x0000000000017941 */ /* 0x000fea0003800000 */
.L_x_8222:
[----:B----4-:R0:W-:Y:S01]  /*5200*/  ST.E.128 desc[UR52][R44.64], R12 ;  /* 0x0000000c2c007985 */ /* 0x0101e2000c101d34 */
[----:B------:R-:W-:Y:S05]  /*5210*/  BRA `(.L_x_8217) ;  /* 0x0000002c00b47947 */ /* 0x000fea0003800000 */
.L_x_8177:
[C---:B------:R-:W-:Y:S01]  /*5220*/  VIADD R40, R188.reuse, 0x20 ;  /* 0x00000020bc287836 */ /* 0x040fe20000000000 */
[----:B------:R-:W-:Y:S01]  /*5230*/  CS2R R46, SRZ ;  /* 0x00000000002e7805 */ /* 0x000fe2000001ff00 */
[----:B------:R-:W-:-:S03]  /*5240*/  VIADD R44, R188, 0x40 ;  /* 0x00000040bc2c7836 */ /* 0x000fc60000000000 */
[----:B------:R-:W-:-:S04]  /*5250*/  ISETP.GE.AND P4, PT, R40, R95, PT ;  /* 0x0000005f2800720c */ /* 0x000fc80003f86270 */
        /* <DEDUP_REMOVED lines=18> */
[----:B------:R-:W-:-:S05]  /*5380*/  @!P5 IADD3 R44, P6, R82, R14, RZ ;  /* 0x0000000e522cd210 */ /* 0x000fca0007fde0ff */
[----:B------:R-:W-:Y:S02]  /*5390*/  @!P5 IMAD.X R45, R89, 0x1, R39, P6 ;  /* 0x00000001592dd824 */ /* 0x000fe400030e0627 */
[----:B------:R-:W0:Y:S01]  /*53a0*/  @!P5 LDC.64 R50, c[0x0][0x400] ;  /* 0x00010000ff32db82 */ /* 0x000e220000000a00 */
[----:B----4-:R-:W-:-:S04]  /*53b0*/  @!P5 LEA R48, P6, R44, R48, 0x1 ;  /* 0x000000302c30d211 */ /* 0x010fc800078c08ff */
[----:B------:R-:W-:Y:S02]  /*53c0*/  @!P5 LEA.HI.X R49, R44, R49, R45, 0x1, P6 ;  /* 0x000000312c31d211 */ /* 0x000fe400030f0c2d */
[----:B------:R-:W-:-:S05]  /*53d0*/  @!P5 IADD3 R44, P6, R86, R12, RZ ;  /* 0x0000000c562cd210 */ /* 0x000fca0007fde0ff */
[----:B------:R-:W-:Y:S01]  /*53e0*/  @!P5 IMAD.X R45, R11, 0x1, R78, P6 ;  /* 0x000000010b2dd824 */ /* 0x000fe200030e064e */
[----:B0-----:R-:W-:-:S04]  /*53f0*/  @!P5 LEA R50, P6, R44, R50, 0x1 ;  /* 0x000000322c32d211 */ /* 0x001fc800078c08ff */
[----:B------:R-:W-:Y:S02]  /*5400*/  @!P5 LEA.HI.X R51, R44, R51, R45, 0x1, P6 ;  /* 0x000000332c33d211 */ /* 0x000fe400030f0c2d */
[----:B------:R-:W-:Y:S02]  /*5410*/  CS2R R44, SRZ ;  /* 0x00000000002c7805 */ /* 0x000fe4000001ff00 */
[----:B------:R-:W-:-:S04]  /*5420*/  @!P4 LEA R56, P6, R42, R56, 0x1 ;  /* 0x000000382a38c211 */ /* 0x000fc800078c08ff */
[----:B------:R-:W-:Y:S02]  /*5430*/  @!P4 LEA.HI.X R57, R42, R57, R43, 0x1, P6 ;  /* 0x000000392a39c211 */ /* 0x000fe400030f0c2b */
[----:B------:R-:W-:Y:S02]  /*5440*/  CS2R R42, SRZ ;  /* 0x00000000002a7805 */ /* 0x000fe4000001ff00 */
[C---:B-1----:R-:W-:Y:S01]  /*5450*/  @!P4 LEA R58, P6, R40.reuse, R58, 0x1 ;  /* 0x0000003a283ac211 */ /* 0x042fe200078c08ff */
[----:B------:R0:W5:Y:S03]  /*5460*/  @!P5 LDG.E.128 R44, desc[UR52][R50.64] ;  /* 0x00000034322cd981 */ /* 0x000166000c1e1d00 */
[----:B------:R-:W-:Y:S02]  /*5470*/  @!P4 LEA.HI.X R59, R40, R59, R41, 0x1, P6 ;  /* 0x0000003b283bc211 */ /* 0x000fe400030f0c29 */
[----:B------:R-:W-:-:S02]  /*5480*/  CS2R R40, SRZ ;  /* 0x0000000000287805 */ /* 0x000fc4000001ff00 */
[----:B------:R-:W-:Y:S02]  /*5490*/  CS2R R54, SRZ ;  /* 0x0000000000367805 */ /* 0x000fe4000001ff00 */
[----:B------:R-:W-:Y:S02]  /*54a0*/  CS2R R52, SRZ ;  /* 0x0000000000347805 */ /* 0x000fe4000001ff00 */
[----:B------:R1:W5:Y:S01]  /*54b0*/  @!P5 LDG.E.128 R40, desc[UR52][R48.64] ;  /* 0x000000343028d981 */ /* 0x000362000c1e1d00 */
[----:B0-----:R-:W-:-:S03]  /*54c0*/  CS2R R50, SRZ ;  /* 0x0000000000327805 */ /* 0x001fc6000001ff00 */
[----:B------:R0:W5:Y:S01]  /*54d0*/  @!P4 LDG.E.128 R52, desc[UR52][R58.64] ;  /* 0x000000343a34c981 */ /* 0x000162000c1e1d00 */
[----:B-1----:R-:W-:-:S06]  /*54e0*/  CS2R R48, SRZ ;  /* 0x0000000000307805 */ /* 0x002fcc000001ff00 */
[----:B------:R1:W5:Y:S01]  /*54f0*/  @!P4 LDG.E.128 R48, desc[UR52][R56.64] ;  /* 0x000000343830c981 */ /* 0x000362000c1e1d00 */
[----:B--2---:R-:W-:Y:S01]  /*5500*/  @!P3 LEA R64, P4, R62, R64, 0x1 ;  /* 0x000000403e40b211 */ /* 0x004fe200078808ff */
[----:B------:R-:W-:-:S03]  /*5510*/  VIADD R68, R188, 0x60 ;  /* 0x00000060bc447836 */ /* 0x000fc60000000000 */
[----:B------:R-:W-:Y:S02]  /*5520*/  @!P3 LEA.HI.X R65, R62, R65, R63, 0x1, P4 ;  /* 0x000000413e41b211 */ /* 0x000fe400020f0c3f */
[----:B---3--:R-:W-:-:S04]  /*5530*/  @!P3 LEA R66, P4, R60, R66, 0x1 ;  /* 0x000000423c42b211 */ /* 0x008fc800078808ff */
[----:B------:R-:W-:Y:S02]  /*5540*/  @!P3 LEA.HI.X R67, R60, R67, R61, 0x1, P4 ;  /* 0x000000433c43b211 */ /* 0x000fe400020f0c3d */
[----:B------:R-:W-:-:S04]  /*5550*/  ISETP.GE.AND P4, PT, R68, R95, PT ;  /* 0x0000005f4400720c */ /* 0x000fc80003f86270 */
[----:B------:R-:W-:Y:S02]  /*5560*/  ISETP.GE.OR P4, PT, R16, R102, P4 ;  /* 0x000000661000720c */ /* 0x000fe40002786670 */
[----:B0-----:R-:W-:Y:S02]  /*5570*/  CS2R R58, SRZ ;  /* 0x00000000003a7805 */ /* 0x001fe4000001ff00 */
[----:B-1----:R-:W-:Y:S02]  /*5580*/  CS2R R56, SRZ ;  /* 0x0000000000387805 */ /* 0x002fe4000001ff00 */
[----:B------:R-:W-:Y:S02]  /*5590*/  CS2R R62, SRZ ;  /* 0x00000000003e7805 */ /* 0x000fe4000001ff00 */
[----:B------:R-:W-:Y:S01]  /*55a0*/  CS2R R60, SRZ ;  /* 0x00000000003c7805 */ /* 0x000fe2000001ff00 */
        /* <DEDUP_REMOVED lines=11> */
[----:B------:R-:W-:Y:S01]  /*5660*/  ULDC.64 UR4, c[0x0][0x3e8] ;  /* 0x0000fa0000047ab9 */ /* 0x000fe20000000a00 */
[----:B------:R-:W-:Y:S01]  /*5670*/  IMAD.MOV.U32 R13, RZ, RZ, R11 ;  /* 0x000000ffff0d7224 */ /* 0x000fe200078e000b */
[----:B------:R-:W-:-:S04]  /*5680*/  ULDC.64 UR6, c[0x0][0x400] ;  /* 0x0001000000067ab9 */ /* 0x000fc80000000a00 */
[----:B------:R-:W1:Y:S01]  /*5690*/  LDC.64 R66, c[0x0][0x408] ;  /* 0x00010200ff427b82 */ /* 0x000e620000000a00 */
[----:B0-----:R-:W-:-:S04]  /*56a0*/  IMAD.WIDE.U32 R14, R64, 0x60, R14 ;  /* 0x00000060400e7825 */ /* 0x001fc800078e000e */
[----:B------:R-:W-:Y:S01]  /*56b0*/  IMAD R65, R65, 0x60, RZ ;  /* 0x0000006041417824 */ /* 0x000fe200078e02ff */
[----:B------:R-:W-:Y:S01]  /*56c0*/  IADD3 R14, P4, R82, R14, RZ ;  /* 0x0000000e520e7210 */ /* 0x000fe20007f9e0ff */
[----:B-1----:R-:W-:-:S03]  /*56d0*/  IMAD.WIDE.U32 R12, R66, 0x60, R12 ;  /* 0x00000060420c7825 */ /* 0x002fc600078e000c */
[----:B------:R-:W-:Y:S01]  /*56e0*/  IADD3.X R15, R39, R15, R65, P4, !PT ;  /* 0x0000000f270f7210 */ /* 0x000fe200027fe441 */
[----:B------:R-:W-:Y:S01]  /*56f0*/  IMAD R67, R67, 0x60, RZ ;  /* 0x0000006043437824 */ /* 0x000fe200078e02ff */
[----:B------:R-:W-:-:S04]  /*5700*/  IADD3 R11, P4, R86, R12, RZ ;  /* 0x0000000c560b7210 */ /* 0x000fc80007f9e0ff */
[----:B------:R-:W-:Y:S02]  /*5710*/  IADD3.X R12, R78, R13, R67, P4, !PT ;  /* 0x0000000d4e0c7210 */ /* 0x000fe400027fe443 */
[----:B------:R-:W-:-:S04]  /*5720*/  LEA R64, P4, R14, UR4, 0x1 ;  /* 0x000000040e407c11 */ /* 0x000fc8000f8808ff */
[----:B------:R-:W-:Y:S02]  /*5730*/  LEA.HI.X R65, R14, UR5, R15, 0x1, P4 ;  /* 0x000000050e417c11 */ /* 0x000fe4000a0f0c0f */
[----:B------:R-:W-:-:S04]  /*5740*/  LEA R68, P4, R11, UR6, 0x1 ;  /* 0x000000060b447c11 */ /* 0x000fc8000f8808ff */
[----:B------:R-:W-:Y:S01]  /*5750*/  LEA.HI.X R69, R11, UR7, R12, 0x1, P4 ;  /* 0x000000070b457c11 */ /* 0x000fe2000a0f0c0c */
[----:B------:R-:W5:Y:S05]  /*5760*/  LDG.E.128 R64, desc[UR52][R64.64] ;  /* 0x0000003440407981 */ /* 0x000f6a000c1e1d00 */
[----:B------:R-:W5:Y:S03]  /*5770*/  LDG.E.128 R68, desc[UR52][R68.64] ;  /* 0x0000003444447981 */ /* 0x000f66000c1e1d00 */
.L_x_8225:
[----:B------:R-:W-:Y:S05]  /*5780*/  BSYNC B1 ;  /* 0x0000000000017941 */ /* 0x000fea0003800000 */
.L_x_8224:
[----:B-----5:R-:W-:Y:S01]  /*5790*/  IMAD.MOV.U32 R11, RZ, RZ, R66 ;  /* 0x000000ffff0b7224 */ /* 0x020fe200078e0042 */
[----:B------:R-:W-:Y:S01]  /*57a0*/  MOV R12, R67 ;  /* 0x00000043000c7202 */ /* 0x000fe20000000f00 */
[----:B------:R-:W-:Y:S01]  /*57b0*/  IMAD.MOV.U32 R13, RZ, RZ, R64 ;  /* 0x000000ffff0d7224 */ /* 0x000fe200078e0040 */
[----:B------:R-:W-:Y:S01]  /*57c0*/  UISETP.NE.AND UP0, UPT, UR39, 0x3, UPT ;  /* 0x000000032700788c */ /* 0x000fe2000bf05270 */
[----:B------:R-:W-:Y:S01]  /*57d0*/  IMAD.MOV.U32 R14, RZ, RZ, R65 ;  /* 0x000000ffff0e7224 */ /* 0x000fe200078e0041 */
[----:B------:R-:W-:Y:S01]  /*57e0*/  PRMT R112, R12, 0x5410, R11 ;  /* 0x000054100c707816 */ /* 0x000fe2000000000b */
[----:B------:R-:W-:Y:S02]  /*57f0*/  IMAD.MOV.U32 R11, RZ, RZ, R70 ;  /* 0x000000ffff0b7224 */ /* 0x000fe400078e0046 */
[----:B------:R-:W-:Y:S01]  /*5800*/  IMAD.MOV.U32 R12, RZ, RZ, R71 ;  /* 0x000000ffff0c7224 */ /* 0x000fe200078e0047 */
        /* <DEDUP_REMOVED lines=50> */
.L_x_8226:
[----:B------:R-:W-:Y:S01]  /*5b30*/  IMAD R89, R19, 0x8, R18 ;  /* 0x0000000813597824 */ /* 0x000fe200078e0212 */
[----:B------:R-:W-:Y:S01]  /*5b40*/  SHF.L.U32 R100, R199, 0x1f, RZ ;  /* 0x0000001fc7647819 */ /* 0x000fe200000006ff */
[----:B------:R-:W0:Y:S01]  /*5b50*/  LDC R107, c[0x0][0x2f4] ;  /* 0x0000bd00ff6b7b82 */ /* 0x000e220000000800 */
[----:B------:R-:W-:Y:S02]  /*5b60*/  BSSY B1, `(.L_x_8227) ;  /* 0x0000003000017945 */ /* 0x000fe40003800000 */
[----:B------:R-:W1:Y:S02]  /*5b70*/  SYNCS.PHASECHK.TRANS64.TRYWAIT P4, [R89+URZ+0x28890], R100 ;  /* 0x02889064590075a7 */ /* 0x000e64000808017f */
[----:B-1----:R-:W-:Y:S05]  /*5b80*/  @!P4 BRA `(.L_x_8228) ;  /* 0x0000020800b0c947 */ /* 0x002fea0003800000 */
.L_x_8611:
[----:B------:R-:W-:Y:S05]  /*5b90*/  BSYNC B1 ;  /* 0x0000000000017941 */ /* 0x000fea0003800000 */
.L_x_8227:
[----:B------:R-:W-:Y:S01]  /*5ba0*/  UMOV UR4, 0xffffffff ;  /* 0xffffffff00047882 */ /* 0x000fe20000000000 */
[----:B0-----:R-:W-:Y:S02]  /*5bb0*/  IMAD.IADD R109, R107, 0x1, -R36 ;  /* 0x000000016b6d7824 */ /* 0x001fe400078e0a24 */
[----:B------:R-:W-:Y:S05]  /*5bc0*/  BRA.DIV UR4, `(.L_x_8229) ;  /* 0x0000020a04b47947 */ /* 0x000fea000b800000 */
[----:B------:R0:W2:Y:S04]  /*5bd0*/  SHFL.IDX PT, R105, R101, RZ, 0x181f ;  /* 0x00181fff65697589 */ /* 0x0000a800000e0000 */
[----:B------:R0:W3:Y:S02]  /*5be0*/  SHFL.IDX PT, R104, R106, RZ, 0x181f ;  /* 0x00181fff6a687589 */ /* 0x0000e400000e0000 */
.L_x_8615:
[----:B------:R-:W-:Y:S01]  /*5bf0*/  ISETP.GE.OR P4, PT, R188, R95, P1 ;  /* 0x0000005fbc00720c */ /* 0x000fe20000f86670 */
[----:B------:R-:W-:-:S12]  /*5c00*/  BSSY B1, `(.L_x_8230) ;  /* 0x0000074000017945 */ /* 0x000fd80003800000 */
[----:B------:R-:W-:Y:S05]  /*5c10*/  @P4 BRA `(.L_x_8231) ;  /* 0x0000000400c84947 */ /* 0x000fea0003800000 */
[----:B------:R-:W-:Y:S01]  /*5c20*/  SEL R11, R36, R109, !P0 ;  /* 0x0000006d240b7207 */ /* 0x000fe20004000000 */
[----:B------:R-:W-:Y:S01]  /*5c30*/  BSSY B2, `(.L_x_8232) ;  /* 0x000006c000027945 */ /* 0x000fe20003800000 */
[----:B------:R-:W-:Y:S02]  /*5c40*/  SHF.R.U32.HI R13, RZ, 0x3, R209 ;  /* 0x00000003ff0d7819 */ /* 0x000fe400000116d1 */
[----:B------:R-:W-:Y:S02]  /*5c50*/  SHF.R.S32.HI R12, RZ, 0x1f, R11 ;  /* 0x0000001fff0c7819 */ /* 0x000fe4000001140b */
[----:B---3--:R-:W-:Y:S02]  /*5c60*/  LEA R102, P4, R76, R104, 0x1 ;  /* 0x000000684c667211 */ /* 0x008fe400078808ff */
[----:B------:R-:W-:Y:S02]  /*5c70*/  LEA.HI R12, R12, R11, RZ, 0x4 ;  /* 0x0000000b0c0c7211 */ /* 0x000fe400078f20ff */
[----:B--2---:R-:W-:-:S02]  /*5c80*/  LEA.HI.X R103, R76, R105, R88, 0x1, P4 ;  /* 0x000000694c677211 */ /* 0x004fc400020f0c58 */
        /* <DEDUP_REMOVED lines=9> */
[----:B------:R-:W-:-:S04]  /*5d20*/  IMAD R11, R19, 0x4000, R4 ;  /* 0x00004000130b7824 */ /* 0x000fc800078e0204 */
[----:B------:R-:W-:Y:S02]  /*5d30*/  IMAD R13, R19, 0x4000, R12 ;  /* 0x00004000130d7824 */ /* 0x000fe400078e020c */
[--C-:B------:R-:W-:Y:S02]  /*5d40*/  IMAD R11, R11, 0x2, R18.reuse ;  /* 0x000000020b0b7824 */ /* 0x100fe400078e0212 */
[----:B------:R-:W-:-:S03]  /*5d50*/  IMAD R72, R13, 0x2, R18 ;  /* 0x000000020d487824 */ /* 0x000fc600078e0212 */
[----:B------:R2:W3:Y:S04]  /*5d60*/  LDS.128 R12, [R11+0x18400] ;  /* 0x018400000b0c7984 */ /* 0x0004e80000000c00 */
[----:B------:R-:W4:Y:S01]  /*5d70*/  LDS.128 R72, [R72+0x18400] ;  /* 0x0184000048487984 */ /* 0x000f220000000c00 */
[----:B------:R-:W-:Y:S05]  /*5d80*/  @P3 BRA `(.L_x_8233) ;  /* 0x0000000400583947 */ /* 0x000fea0003800000 */
[----:B------:R-:W-:Y:S01]  /*5d90*/  SHF.R.U32.HI R128, RZ, 0x10, R45 ;  /* 0x00000010ff807819 */ /* 0x000fe2000001162d */
[----:B------:R-:W-:Y:S01]  /*5da0*/  HADD2.F32 R125, -RZ, R125.H0_H0 ;  /* 0x2000007dff7d7230 */ /* 0x000fe20000004100 */
[--C-:B------:R-:W-:Y:S02]  /*5db0*/  SHF.R.U64 R40, R40, 0x10, R41.reuse ;  /* 0x0000001028287819 */ /* 0x100fe40000001229 */
[----:B------:R-:W-:Y:S01]  /*5dc0*/  SHF.R.U32.HI R126, RZ, 0x10, R41 ;  /* 0x00000010ff7e7819 */ /* 0x000fe20000011629 */
[----:B------:R-:W-:Y:S01]  /*5dd0*/  HADD2.F32 R128, -RZ, R128.H0_H0 ;  /* 0x20000080ff807230 */ /* 0x000fe20000004100 */
[----:B--2---:R-:W-:Y:S01]  /*5de0*/  SHF.R.U64 R11, R42, 0x10, R43 ;  /* 0x000000102a0b7819 */ /* 0x004fe2000000122b */
[----:B---3--:R-:W-:Y:S01]  /*5df0*/  IMAD.MOV.U32 R42, RZ, RZ, R12 ;  /* 0x000000ffff2a7224 */ /* 0x008fe200078e000c */
[--C-:B------:R-:W-:Y:S01]  /*5e00*/  SHF.R.U64 R41, R46, 0x10, R47.reuse ;  /* 0x000000102e297819 */ /* 0x100fe2000000122f */
[----:B----4-:R-:W-:Y:S01]  /*5e10*/  HADD2.F32 R46, -RZ, R73.H0_H0 ;  /* 0x20000049ff2e7230 */ /* 0x010fe20000004100 */
[----:B------:R-:W-:Y:S01]  /*5e20*/  SHF.R.U32.HI R129, RZ, 0x10, R47 ;  /* 0x00000010ff817819 */ /* 0x000fe2000001162f */
[----:B------:R-:W-:Y:S01]  /*5e30*/  HADD2.F32 R47, -RZ, R127.H0_H0 ;  /* 0x2000007fff2f7230 */ /* 0x000fe20000004100 */
[----:B------:R-:W-:Y:S01]  /*5e40*/  SHF.R.U64 R44, R44, 0x10, R45 ;  /* 0x000000102c2c7819 */ /* 0x000fe2000000122d */
[----:B------:R-:W-:Y:S01]  /*5e50*/  HADD2.F32 R12, -RZ, R13.H0_H0 ;  /* 0x2000000dff0c7230 */ /* 0x000fe20000004100 */
[----:B------:R-:W-:Y:S01]  /*5e60*/  MOV R45, R15 ;  /* 0x0000000f002d7202 */ /* 0x000fe20000000f00 */
[----:B------:R-:W-:Y:S01]  /*5e70*/  HADD2.F32 R73, -RZ, R73.H1_H1 ;  /* 0x30000049ff497230 */ /* 0x000fe20000004100 */
[----:B------:R-:W-:Y:S01]  /*5e80*/  SHF.R.U32.HI R43, RZ, 0x10, R43 ;  /* 0x00000010ff2b7819 */ /* 0x000fe2000001162b */
[----:B------:R-:W-:-:S02]  /*5e90*/  HADD2.F32 R15, -RZ, R13.H1_H1 ;  /* 0x3000000dff0f7230 */ /* 0x000fc40000004100 */
[-C--:B------:R-:W-:Y:S01]  /*5ea0*/  FMUL.FTZ R13, R46, R47.reuse ;  /* 0x0000002f2e0d7220 */ /* 0x080fe20000410000 */
[C---:B------:R-:W-:Y:S01]  /*5eb0*/  FMUL.FTZ R47, R12.reuse, R47 ;  /* 0x0000002f0c2f7220 */ /* 0x040fe20000410000 */
[----:B------:R-:W-:Y:S02]  /*5ec0*/  HADD2.F32 R126, -RZ, R126.H0_H0 ;  /* 0x2000007eff7e7230 */ /* 0x000fe40000004100 */
[-C--:B------:R-:W-:Y:S01]  /*5ed0*/  FMUL.FTZ R130, R73, R128.reuse ;  /* 0x0000008049827220 */ /* 0x080fe20000410000 */
[----:B------:R-:W-:Y:S01]  /*5ee0*/  FMUL.FTZ R128, R15, R128 ;  /* 0x000000800f807220 */ /* 0x000fe20000410000 */
[-C--:B------:R-:W-:Y:S01]  /*5ef0*/  FFMA.FTZ R12, R12, R125.reuse, -R13 ;  /* 0x0000007d0c0c7223 */ /* 0x080fe2000001080d */
[----:B------:R-:W-:Y:S01]  /*5f00*/  FFMA.FTZ R13, R46, R125, R47 ;  /* 0x0000007d2e0d7223 */ /* 0x000fe2000001002f */
[--C-:B------:R-:W-:Y:S02]  /*5f10*/  HADD2.F32 R125, -RZ, R124.reuse.H0_H0 ;  /* 0x2000007cff7d7230 */ /* 0x100fe40000004100 */
[----:B------:R-:W-:Y:S01]  /*5f20*/  FFMA.FTZ R46, R73, R126, R128 ;  /* 0x0000007e492e7223 */ /* 0x000fe20000010080 */
[----:B------:R-:W-:-:S02]  /*5f30*/  HADD2.F32 R127, -RZ, R124.H1_H1 ;  /* 0x3000007cff7f7230 */ /* 0x000fc40000004100 */
[----:B------:R-:W-:Y:S01]  /*5f40*/  FFMA.FTZ R15, R15, R126, -R130 ;  /* 0x0000007e0f0f7223 */ /* 0x000fe20000010882 */
[--C-:B------:R-:W-:Y:S02]  /*5f50*/  HADD2.F32 R124, -RZ, R75.reuse.H0_H0 ;  /* 0x2000004bff7c7230 */ /* 0x100fe40000004100 */
[----:B------:R-:W-:Y:S01]  /*5f60*/  HADD2.F32 R75, -RZ, R75.H1_H1 ;  /* 0x3000004bff4b7230 */ /* 0x000fe20000004100 */
[----:B------:R-:W-:Y:S01]  /*5f70*/  F2FP.F16.F32.PACK_AB R46, R46, R13 ;  /* 0x0000000d2e2e723e */ /* 0x000fe200000000ff */
[----:B------:R-:W-:Y:S02]  /*5f80*/  HADD2.F32 R47, -RZ, R45.H0_H0 ;  /* 0x2000002dff2f7230 */ /* 0x000fe40000004100 */
[----:B------:R-:W-:Y:S01]  /*5f90*/  FMUL.FTZ R130, R124, R127 ;  /* 0x0000007f7c827220 */ /* 0x000fe20000410000 */
[----:B------:R-:W-:Y:S01]  /*5fa0*/  HADD2.F32 R128, -RZ, R129.H0_H0 ;  /* 0x20000081ff807230 */ /* 0x000fe20000004100 */
[----:B------:R-:W-:Y:S01]  /*5fb0*/  F2FP.F16.F32.PACK_AB R15, R15, R12 ;  /* 0x0000000c0f0f723e */ /* 0x000fe200000000ff */
[----:B------:R-:W-:-:S02]  /*5fc0*/  HADD2.F32 R73, -RZ, R45.H1_H1 ;  /* 0x3000002dff497230 */ /* 0x000fc40000004100 */
[----:B------:R-:W-:Y:S01]  /*5fd0*/  FMUL.FTZ R45, R47, R127 ;  /* 0x0000007f2f2d7220 */ /* 0x000fe20000410000 */
[----:B------:R-:W-:Y:S02]  /*5fe0*/  HADD2.F32 R126, -RZ, R43.H0_H0 ;  /* 0x2000002bff7e7230 */ /* 0x000fe40000004100 */
[-C--:B------:R-:W-:Y:S01]  /*5ff0*/  FMUL.FTZ R132, R75, R128.reuse ;  /* 0x000000804b847220 */ /* 0x080fe20000410000 */
[-C--:B------:R-:W-:Y:S01]  /*6000*/  FFMA.FTZ R43, R47, R125.reuse, -R130 ;  /* 0x0000007d2f2b7223 */ /* 0x080fe20000010882 */
[C---:B------:R-:W-:Y:S01]  /*6010*/  FMUL.FTZ R128, R73.reuse, R128 ;  /* 0x0000008049807220 */ /* 0x040fe20000410000 */
[----:B------:R-:W-:Y:S01]  /*6020*/  FFMA.FTZ R45, R124, R125, R45 ;  /* 0x0000007d7c2d7223 */ /* 0x000fe2000001002d */
[-C--:B------:R-:W-:Y:S01]  /*6030*/  FFMA.FTZ R132, R73, R126.reuse, -R132 ;  /* 0x0000007e49847223 */ /* 0x080fe20000010884 */
[----:B------:R-:W-:Y:S02]  /*6040*/  HADD2.F32 R73, -RZ, R123.H1_H1 ;  /* 0x3000007bff497230 */ /* 0x000fe40000004100 */
[----:B------:R-:W-:Y:S01]  /*6050*/  FFMA.FTZ R128, R75, R126, R128 ;  /* 0x0000007e4b807223 */ /* 0x000fe20000010080 */
[----:B------:R-:W-:-:S02]  /*6060*/  HADD2.F32 R125, -RZ, R44.H0_H0 ;  /* 0x2000002cff7d7230 */ /* 0x000fc40000004100 */
[----:B------:R-:W-:Y:S01]  /*6070*/  HADD2.F32 R123, -RZ, R123.H0_H0 ;  /* 0x2000007bff7b7230 */ /* 0x000fe20000004100 */
[----:B------:R-:W-:Y:S01]  /*6080*/  F2FP.F16.F32.PACK_AB R43, R132, R43 ;  /* 0x0000002b842b723e */ /* 0x000fe200000000ff */
[----:B------:R-:W-:Y:S01]  /*6090*/  HADD2.F32 R47, -RZ, R72.H0_H0 ;  /* 0x20000048ff2f7230 */ /* 0x000fe20000004100 */
[----:B------:R-:W-:Y:S01]  /*60a0*/  F2FP.F16.F32.PACK_AB R45, R128, R45 ;  /* 0x0000002d802d723e */ /* 0x000fe200000000ff */
[----:B------:R-:W-:Y:S02]  /*60b0*/  HADD2.F32 R44, -RZ, R42.H0_H0 ;  /* 0x2000002aff2c7230 */ /* 0x000fe40000004100 */
[----:B------:R-:W-:Y:S02]  /*60c0*/  HADD2.F32 R72, -RZ, R72.H1_H1 ;  /* 0x30000048ff487230 */ /* 0x000fe40000004100 */
[-C--:B------:R-:W-:Y:S01]  /*60d0*/  FMUL.FTZ R127, R47, R123.reuse ;  /* 0x0000007b2f7f7220 */ /* 0x080fe20000410000 */
[----:B------:R-:W-:Y:S02]  /*60e0*/  HADD2.F32 R75, -RZ, R40.H0_H0 ;  /* 0x20000028ff4b7230 */ /* 0x000fe40000004100 */
[----:B------:R-:W-:Y:S01]  /*60f0*/  FMUL.FTZ R40, R44, R123 ;  /* 0x0000007b2c287220 */ /* 0x000fe20000410000 */
[----:B------:R-:W-:-:S02]  /*6100*/  HADD2.F32 R42, -RZ, R42.H1_H1 ;  /* 0x3000002aff2a7230 */ /* 0x000fc40000004100 */
[----:B------:R-:W-:Y:S01]  /*6110*/  FMUL.FTZ R123, R72, R125 ;  /* 0x0000007d487b7220 */ /* 0x000fe20000410000 */
[-C--:B------:R-:W-:Y:S01]  /*6120*/  FFMA.FTZ R127, R44, R73.reuse, -R127 ;  /* 0x000000492c7f7223 */ /* 0x080fe2000001087f */
[----:B------:R-:W-:Y:S01]  /*6130*/  FFMA.FTZ R73, R47, R73, R40 ;  /* 0x000000492f497223 */ /* 0x000fe20000010028 */
[----:B------:R-:W-:Y:S02]  /*6140*/  HADD2.F32 R47, -RZ, R41.H0_H0 ;  /* 0x20000029ff2f7230 */ /* 0x000fe40000004100 */
[C---:B------:R-:W-:Y:S01]  /*6150*/  FMUL.FTZ R125, R42.reuse, R125 ;  /* 0x0000007d2a7d7220 */ /* 0x040fe20000410000 */
[-C--:B------:R-:W-:Y:S01]  /*6160*/  FFMA.FTZ R44, R42, R75.reuse, -R123 ;  /* 0x0000004b2a2c7223 */ /* 0x080fe2000001087b */
[--C-:B------:R-:W-:Y:S02]  /*6170*/  HADD2.F32 R42, -RZ, R121.reuse.H1_H1 ;  /* 0x30000079ff2a7230 */ /* 0x100fe40000004100 */
[----:B------:R-:W-:Y:S02]  /*6180*/  HADD2.F32 R121, -RZ, R121.H0_H0 ;  /* 0x20000079ff797230 */ /* 0x000fe40000004100 */
[----:B------:R-:W-:Y:S01]  /*6190*/  FFMA.FTZ R72, R72, R75, R125 ;  /* 0x0000004b48487223 */ /* 0x000fe2000001007d */
[----:B------:R-:W-:Y:S01]  /*61a0*/  HADD2.F32 R41, -RZ, R74.H0_H0 ;  /* 0x2000004aff297230 */ /* 0x000fe20000004100 */
[----:B------:R-:W-:Y:S01]  /*61b0*/  F2FP.F16.F32.PACK_AB R12, R44, R127 ;  /* 0x0000007f2c0c723e */ /* 0x000fe200000000ff */
[----:B------:R-:W-:-:S02]  /*61c0*/  HADD2.F32 R40, -RZ, R14.H0_H0 ;  /* 0x2000000eff287230 */ /* 0x000fc40000004100 */
[----:B------:R-:W-:Y:S02]  /*61d0*/  HADD2.F32 R74, -RZ, R74.H1_H1 ;  /* 0x3000004aff4a7230 */ /* 0x000fe40000004100 */
[CC--:B------:R-:W-:Y:S01]  /*61e0*/  FMUL.FTZ R75, R41.reuse, R121.reuse ;  /* 0x00000079294b7220 */ /* 0x0c0fe20000410000 */
[----:B------:R-:W-:Y:S02]  /*61f0*/  HADD2.F32 R14, -RZ, R14.H1_H1 ;  /* 0x3000000eff0e7230 */ /* 0x000fe40000004100 */
[----:B------:R-:W-:Y:S01]  /*6200*/  FMUL.FTZ R124, R40, R121 ;  /* 0x00000079287c7220 */ /* 0x000fe20000410000 */
[----:B------:R-:W-:Y:S02]  /*6210*/  HADD2.F32 R11, -RZ, R11.H0_H0 ;  /* 0x2000000bff0b7230 */ /* 0x000fe40000004100 */
[-C--:B------:R-:W-:Y:S01]  /*6220*/  FMUL.FTZ R121, R74, R47.reuse ;  /* 0x0000002f4a797220 */ /* 0x080fe20000410000 */
[-C--:B------:R-:W-:Y:S01]  /*6230*/  FFMA.FTZ R75, R40, R42.reuse, -R75 ;  /* 0x0000002a284b7223 */ /* 0x080fe2000001084b */
[C---:B------:R-:W-:Y:S01]  /*6240*/  FMUL.FTZ R47, R14.reuse, R47 ;  /* 0x0000002f0e2f7220 */ /* 0x040fe20000410000 */
[----:B------:R-:W-:Y:S01]  /*6250*/  FFMA.FTZ R124, R41, R42, R124 ;  /* 0x0000002a297c7223 */ /* 0x000fe2000001007c */
[----:B------:R-:W-:Y:S01]  /*6260*/  FFMA.FTZ R14, R14, R11, -R121 ;  /* 0x0000000b0e0e7223 */ /* 0x000fe20000010879 */
[----:B------:R-:W-:Y:S01]  /*6270*/  F2FP.F16.F32.PACK_AB R72, R72, R73 ;  /* 0x000000494848723e */ /* 0x000fe200000000ff */
[----:B------:R-:W-:Y:S01]  /*6280*/  FFMA.FTZ R47, R74, R11, R47 ;  /* 0x0000000b4a2f7223 */ /* 0x000fe2000001002f */
[----:B------:R-:W-:-:S02]  /*6290*/  IMAD.MOV.U32 R13, RZ, RZ, R15 ;  /* 0x000000ffff0d7224 */ /* 0x000fc400078e000f */
[----:B------:R-:W-:Y:S01]  /*62a0*/  F2FP.F16.F32.PACK_AB R14, R14, R75 ;  /* 0x0000004b0e0e723e */ /* 0x000fe200000000ff */
[----:B------:R-:W-:Y:S01]  /*62b0*/  IMAD.MOV.U32 R73, RZ, RZ, R46 ;  /* 0x000000ffff497224 */ /* 0x000fe200078e002e */
[----:B------:R-:W-:Y:S01]  /*62c0*/  F2FP.F16.F32.PACK_AB R74, R47, R124 ;  /* 0x0000007c2f4a723e */ /* 0x000fe200000000ff */
[----:B------:R-:W-:Y:S02]  /*62d0*/  IMAD.MOV.U32 R15, RZ, RZ, R43 ;  /* 0x000000ffff0f7224 */ /* 0x000fe400078e002b */
[----:B------:R-:W-:-:S07]  /*62e0*/  IMAD.MOV.U32 R75, RZ, RZ, R45 ;  /* 0x000000ffff4b7224 */ /* 0x000fce00078e002d */
.L_x_8233:
[----:B------:R-:W-:Y:S05]  /*62f0*/  BSYNC B2 ;  /* 0x0000000000027941 */ /* 0x000fea0003800000 */
.L_x_8232:
[----:B------:R-:W-:Y:S01]  /*6300*/  ISETP.GE.AND P4, PT, R122, R107, PT ;  /* 0x0000006b7a00720c */ /* 0x000fe20003f86270 */
[----:B---3--:R3:W-:-:S12]  /*6310*/  ST.E.128 desc[UR52][R102.64], R12 ;  /* 0x0000000c66007985 */ /* 0x0087d8000c101d34 */
[----:B------:R-:W-:-:S05]  /*6320*/  @!P4 IMAD.WIDE R104, R122, 0x2, R104 ;  /* 0x000000027a68c825 */ /* 0x000fca00078e0268 */
[----:B----4-:R3:W-:Y:S02]  /*6330*/  @!P4 ST.E.128 desc[UR52][R104.64], R72 ;  /* 0x000000486800c985 */ /* 0x0107e4000c101d34 */
.L_x_8231:
[----:B------:R-:W-:Y:S05]  /*6340*/  BSYNC B1 ;  /* 0x0000000000017941 */ /* 0x000fea0003800000 */
.L_x_8230:
[----:B------:R-:W-:-:S03]  /*6350*/  UMOV UR4, 0xffffffff ;  /* 0xffffffff00047882 */ /* 0x000fc60000000000 */
[----:B------:R-:W-:Y:S05]  /*6360*/  BRA.DIV UR4, `(.L_x_8234) ;  /* 0x0000020604187947 */ /* 0x000fea000b800000 */
[----:B------:R4:W0:Y:S04]  /*6370*/  SHFL.IDX PT, R47, R101, 0x1, 0x181f ;  /* 0x00381f00652f7f89 */ /* 0x00082800000e0000 */
[----:B------:R4:W0:Y:S02]  /*6380*/  SHFL.IDX PT, R46, R106, 0x1, 0x181f ;  /* 0x00381f006a2e7f89 */ /* 0x00082400000e0000 */
.L_x_8619:
[----:B--2---:R-:W-:Y:S01]  /*6390*/  VIADD R11, R188, 0x20 ;  /* 0x00000020bc0b7836 */ /* 0x004fe20000000000 */
[----:B------:R-:W-:Y:S04]  /*63a0*/  BSSY B1, `(.L_x_8235) ;  /* 0x0000076000017945 */ /* 0x000fe80003800000 */
[----:B------:R-:W-:-:S13]  /*63b0*/  ISETP.GE.OR P4, PT, R11, R95, P1 ;  /* 0x0000005f0b00720c */ /* 0x000fda0000f86670 */
[----:B------:R-:W-:Y:S05]  /*63c0*/  @P4 BRA `(.L_x_8236) ;  /* 0x0000000400cc4947 */ /* 0x000fea0003800000 */
[----:B------:R-:W-:Y:S01]  /*63d0*/  SEL R11, R36, R109, !P0 ;  /* 0x0000006d240b7207 */ /* 0x000fe20004000000 */
[----:B------:R-:W-:Y:S01]  /*63e0*/  BSSY B2, `(.L_x_8237) ;  /* 0x000006d000027945 */ /* 0x000fe20003800000 */
[----:B---3--:R-:W-:Y:S02]  /*63f0*/  SHF.R.U32.HI R13, RZ, 0x3, R205 ;  /* 0x00000003ff0d7819 */ /* 0x008fe400000116cd */
        /* <DEDUP_REMOVED lines=14> */
[----:B------:R-:W-:Y:S01]  /*64e0*/  IMAD R13, R19, 0x4000, R12 ;  /* 0x00004000130d7824 */ /* 0x000fe200078e020c */
[----:B------:R-:W-:-:S03]  /*64f0*/  LEA R11, R11, R18, 0x1 ;  /* 0x000000120b0b7211 */ /* 0x000fc600078e08ff */
[----:B------:R-:W-:Y:S02]  /*6500*/  IMAD R40, R13, 0x2, R18 ;  /* 0x000000020d287824 */ /* 0x000fe400078e0212 */
[----:B------:R0:W2:Y:S04]  /*6510*/  LDS.128 R12, [R11+0x18400] ;  /* 0x018400000b0c7984 */ /* 0x0000a80000000c00 */
[----:B------:R-:W3:Y:S01]  /*6520*/  LDS.128 R40, [R40+0x18400] ;  /* 0x0184000028287984 */ /* 0x000ee20000000c00 */
[----:B------:R-:W-:Y:S05]  /*6530*/  @P3 BRA `(.L_x_8238) ;  /* 0x00000004005c3947 */ /* 0x000fea0003800000 */
[--C-:B------:R-:W-:Y:S01]  /*6540*/  SHF.R.U64 R105, R52, 0x10, R53.reuse ;  /* 0x0000001034697819 */ /* 0x100fe20000001235 */
[--C-:B------:R-:W-:Y:S01]  /*6550*/  HADD2.F32 R52, -RZ, R120.reuse.H0_H0 ;  /* 0x20000078ff347230 */ /* 0x100fe20000004100 */
[----:B------:R-:W-:Y:S01]  /*6560*/  SHF.R.U32.HI R74, RZ, 0x10, R53 ;  /* 0x00000010ff4a7819 */ /* 0x000fe20000011635 */
[----:B------:R-:W-:Y:S01]  /*6570*/  HADD2.F32 R120, -RZ, R120.H1_H1 ;  /* 0x30000078ff787230 */ /* 0x000fe20000004100 */
[--C-:B0-----:R-:W-:Y:S01]  /*6580*/  SHF.R.U64 R11, R50, 0x10, R51.reuse ;  /* 0x00000010320b7819 */ /* 0x101fe20000001233 */
[----:B---3--:R-:W-:Y:S01]  /*6590*/  IMAD.MOV.U32 R50, RZ, RZ, R40 ;  /* 0x000000ffff327224 */ /* 0x008fe200078e0028 */
[----:B------:R-:W-:Y:S01]  /*65a0*/  SHF.R.U32.HI R53, RZ, 0x10, R51 ;  /* 0x00000010ff357819 */ /* 0x000fe20000011633 */
[----:B------:R-:W-:Y:S01]  /*65b0*/  IMAD.MOV.U32 R51, RZ, RZ, R43 ;  /* 0x000000ffff337224 */ /* 0x000fe200078e002b */
[--C-:B------:R-:W-:Y:S01]  /*65c0*/  SHF.R.U64 R73, R48, 0x10, R49.reuse ;  /* 0x0000001030497819 */ /* 0x100fe20000001231 */
[----:B------:R-:W-:Y:S01]  /*65d0*/  HADD2.F32 R43, -RZ, R41.H0_H0 ;  /* 0x20000029ff2b7230 */ /* 0x000fe20000004100 */
[----:B------:R-:W-:Y:S01]  /*65e0*/  SHF.R.U32.HI R75, RZ, 0x10, R49 ;  /* 0x00000010ff4b7819 */ /* 0x000fe20000011631 */
[----:B--2---:R-:W-:Y:S01]  /*65f0*/  IMAD.MOV.U32 R49, RZ, RZ, R12 ;  /* 0x000000ffff317224 */ /* 0x004fe200078e000c */
[--C-:B------:R-:W-:Y:S01]  /*6600*/  SHF.R.U64 R48, R54, 0x10, R55.reuse ;  /* 0x0000001036307819 */ /* 0x100fe20000001237 */
[----:B------:R-:W-:Y:S01]  /*6610*/  HADD2.F32 R12, -RZ, R13.H0_H0 ;  /* 0x2000000dff0c7230 */ /* 0x000fe20000004100 */
[----:B------:R-:W-:Y:S01]  /*6620*/  SHF.R.U32.HI R55, RZ, 0x10, R55 ;  /* 0x00000010ff377819 */ /* 0x000fe20000011637 */
[----:B------:R-:W-:-:S02]  /*6630*/  IMAD.MOV.U32 R40, RZ, RZ, R15 ;  /* 0x000000ffff287224 */ /* 0x000fc400078e000f */
[----:B------:R-:W-:Y:S02]  /*6640*/  HADD2.F32 R41, -RZ, R41.H1_H1 ;  /* 0x30000029ff297230 */ /* 0x000fe40000004100 */
[----:B------:R-:W-:Y:S02]  /*6650*/  HADD2.F32 R74, -RZ, R74.H0_H0 ;  /* 0x2000004aff4a7230 */ /* 0x000fe40000004100 */
[----:B------:R-:W-:Y:S02]  /*6660*/  HADD2.F32 R15, -RZ, R13.H1_H1 ;  /* 0x3000000dff0f7230 */ /* 0x000fe40000004100 */
[-C--:B------:R-:W-:Y:S01]  /*6670*/  FMUL.FTZ R13, R43, R120.reuse ;  /* 0x000000782b0d7220 */ /* 0x080fe20000410000 */
[C---:B------:R-:W-:Y:S01]  /*6680*/  FMUL.FTZ R120, R12.reuse, R120 ;  /* 0x000000780c787220 */ /* 0x040fe20000410000 */
[----:B------:R-:W-:Y:S02]  /*6690*/  HADD2.F32 R54, -RZ, R75.H0_H0 ;  /* 0x2000004bff367230 */ /* 0x000fe40000004100 */
[-C--:B------:R-:W-:Y:S01]  /*66a0*/  FMUL.FTZ R102, R41, R74.reuse ;  /* 0x0000004a29667220 */ /* 0x080fe20000410000 */
[----:B------:R-:W-:Y:S01]  /*66b0*/  FMUL.FTZ R74, R15, R74 ;  /* 0x0000004a0f4a7220 */ /* 0x000fe20000410000 */
[-C--:B------:R-:W-:Y:S01]  /*66c0*/  FFMA.FTZ R12, R12, R52.reuse, -R13 ;  /* 0x000000340c0c7223 */ /* 0x080fe2000001080d */
[----:B------:R-:W-:Y:S01]  /*66d0*/  FFMA.FTZ R13, R43, R52, R120 ;  /* 0x000000342b0d7223 */ /* 0x000fe20000010078 */
[----:B------:R-:W-:-:S02]  /*66e0*/  HADD2.F32 R43, -RZ, R51.H0_H0 ;  /* 0x20000033ff2b7230 */ /* 0x000fc40000004100 */
[-C--:B------:R-:W-:Y:S01]  /*66f0*/  FFMA.FTZ R15, R15, R54.reuse, -R102 ;  /* 0x000000360f0f7223 */ /* 0x080fe20000010866 */
[----:B------:R-:W-:Y:S01]  /*6700*/  FFMA.FTZ R74, R41, R54, R74 ;  /* 0x00000036294a7223 */ /* 0x000fe2000001004a */
[----:B------:R-:W-:Y:S02]  /*6710*/  HADD2.F32 R51, -RZ, R51.H1_H1 ;  /* 0x30000033ff337230 */ /* 0x000fe40000004100 */
[----:B------:R-:W-:Y:S01]  /*6720*/  HADD2.F32 R55, -RZ, R55.H0_H0 ;  /* 0x20000037ff377230 */ /* 0x000fe20000004100 */
[----:B------:R-:W-:Y:S01]  /*6730*/  F2FP.F16.F32.PACK_AB R15, R15, R12 ;  /* 0x0000000c0f0f723e */ /* 0x000fe200000000ff */
[----:B------:R-:W-:Y:S02]  /*6740*/  HADD2.F32 R54, -RZ, R119.H0_H0 ;  /* 0x20000077ff367230 */ /* 0x000fe40000004100 */
[--C-:B------:R-:W-:Y:S02]  /*6750*/  HADD2.F32 R41, -RZ, R40.reuse.H0_H0 ;  /* 0x20000028ff297230 */ /* 0x100fe40000004100 */
[----:B------:R-:W-:Y:S01]  /*6760*/  FMUL.FTZ R103, R51, R55 ;  /* 0x0000003733677220 */ /* 0x000fe20000410000 */
[----:B------:R-:W-:-:S02]  /*6770*/  HADD2.F32 R40, -RZ, R40.H1_H1 ;  /* 0x30000028ff287230 */ /* 0x000fc40000004100 */
[-C--:B------:R-:W-:Y:S01]  /*6780*/  FMUL.FTZ R102, R43, R54.reuse ;  /* 0x000000362b667220 */ /* 0x080fe20000410000 */
[----:B------:R-:W-:Y:S02]  /*6790*/  HADD2.F32 R53, -RZ, R53.H0_H0 ;  /* 0x20000035ff357230 */ /* 0x000fe40000004100 */
[----:B------:R-:W-:Y:S01]  /*67a0*/  FMUL.FTZ R54, R41, R54 ;  /* 0x0000003629367220 */ /* 0x000fe20000410000 */
[----:B------:R-:W-:Y:S02]  /*67b0*/  HADD2.F32 R52, -RZ, R117.H1_H1 ;  /* 0x30000075ff347230 */ /* 0x000fe40000004100 */
[C---:B------:R-:W-:Y:S01]  /*67c0*/  FMUL.FTZ R104, R40.reuse, R55 ;  /* 0x0000003728687220 */ /* 0x040fe20000410000 */
[----:B------:R-:W-:Y:S02]  /*67d0*/  HADD2.F32 R119, -RZ, R119.H1_H1 ;  /* 0x30000077ff777230 */ /* 0x000fe40000004100 */
[----:B------:R-:W-:Y:S01]  /*67e0*/  FFMA.FTZ R103, R40, R53, -R103 ;  /* 0x0000003528677223 */ /* 0x000fe20000010867 */
[----:B------:R-:W-:-:S02]  /*67f0*/  HADD2.F32 R40, -RZ, R49.H0_H0 ;  /* 0x20000031ff287230 */ /* 0x000fc40000004100 */
[-C--:B------:R-:W-:Y:S01]  /*6800*/  FFMA.FTZ R102, R41, R52.reuse, -R102 ;  /* 0x0000003429667223 */ /* 0x080fe20000010866 */
[----:B------:R-:W-:Y:S02]  /*6810*/  HADD2.F32 R41, -RZ, R50.H0_H0 ;  /* 0x20000032ff297230 */ /* 0x000fe40000004100 */
[----:B------:R-:W-:Y:S01]  /*6820*/  FFMA.FTZ R75, R43, R52, R54 ;  /* 0x000000342b4b7223 */ /* 0x000fe20000010036 */
[----:B------:R-:W-:Y:S02]  /*6830*/  HADD2.F32 R43, -RZ, R118.H0_H0 ;  /* 0x20000076ff2b7230 */ /* 0x000fe40000004100 */
[----:B------:R-:W-:Y:S01]  /*6840*/  FFMA.FTZ R104, R51, R53, R104 ;  /* 0x0000003533687223 */ /* 0x000fe20000010068 */
[-C--:B------:R-:W-:Y:S01]  /*6850*/  FMUL.FTZ R52, R40, R119.reuse ;  /* 0x0000007728347220 */ /* 0x080fe20000410000 */
[----:B------:R-:W-:Y:S02]  /*6860*/  HADD2.F32 R51, -RZ, R105.H0_H0 ;  /* 0x20000069ff337230 */ /* 0x000fe40000004100 */
[----:B------:R-:W-:Y:S01]  /*6870*/  FMUL.FTZ R53, R41, R119 ;  /* 0x0000007729357220 */ /* 0x000fe20000410000 */
[----:B------:R-:W-:-:S02]  /*6880*/  HADD2.F32 R50, -RZ, R50.H1_H1 ;  /* 0x30000032ff327230 */ /* 0x000fc40000004100 */
        /* <DEDUP_REMOVED lines=17> */
[----:B------:R-:W-:-:S02]  /*69a0*/  HADD2.F32 R117, -RZ, R117.H0_H0 ;  /* 0x20000075ff757230 */ /* 0x000fc40000004100 */
[-C--:B------:R-:W-:Y:S01]  /*69b0*/  FMUL.FTZ R55, R42, R43.reuse ;  /* 0x0000002b2a377220 */ /* 0x080fe20000410000 */
[----:B------:R-:W-:Y:S02]  /*69c0*/  HADD2.F32 R11, -RZ, R11.H0_H0 ;  /* 0x2000000bff0b7230 */ /* 0x000fe40000004100 */
[----:B------:R-:W-:Y:S01]  /*69d0*/  FMUL.FTZ R43, R14, R43 ;  /* 0x0000002b0e2b7220 */ /* 0x000fe20000410000 */
[----:B------:R-:W-:Y:S01]  /*69e0*/  F2FP.F16.F32.PACK_AB R75, R104, R75 ;  /* 0x0000004b684b723e */ /* 0x000fe200000000ff */
[-C--:B------:R-:W-:Y:S01]  /*69f0*/  FFMA.FTZ R118, R41, R117.reuse, R118 ;  /* 0x0000007529767223 */ /* 0x080fe20000010076 */
[----:B------:R-:W-:Y:S01]  /*6a00*/  FFMA.FTZ R49, R40, R117, -R49 ;  /* 0x0000007528317223 */ /* 0x000fe20000010831 */
[-C--:B------:R-:W-:Y:S01]  /*6a10*/  FFMA.FTZ R43, R42, R11.reuse, R43 ;  /* 0x0000000b2a2b7223 */ /* 0x080fe2000001002b */
[----:B------:R-:W-:Y:S01]  /*6a20*/  FFMA.FTZ R14, R14, R11, -R55 ;  /* 0x0000000b0e0e7223 */ /* 0x000fe20000010837 */
[----:B------:R-:W-:Y:S01]  /*6a30*/  F2FP.F16.F32.PACK_AB R41, R74, R13 ;  /* 0x0000000d4a29723e */ /* 0x000fe200000000ff */
[----:B------:R-:W-:Y:S01]  /*6a40*/  IMAD.MOV.U32 R13, RZ, RZ, R15 ;  /* 0x000000ffff0d7224 */ /* 0x000fe200078e000f */
[----:B------:R-:W-:Y:S01]  /*6a50*/  F2FP.F16.F32.PACK_AB R12, R54, R53 ;  /* 0x00000035360c723e */ /* 0x000fe200000000ff */
[----:B------:R-:W-:Y:S01]  /*6a60*/  IMAD.MOV.U32 R15, RZ, RZ, R102 ;  /* 0x000000ffff0f7224 */ /* 0x000fe200078e0066 */
[----:B------:R-:W-:Y:S01]  /*6a70*/  F2FP.F16.F32.PACK_AB R42, R43, R118 ;  /* 0x000000762b2a723e */ /* 0x000fe200000000ff */
[----:B------:R-:W-:Y:S01]  /*6a80*/  IMAD.MOV.U32 R43, RZ, RZ, R75 ;  /* 0x000000ffff2b7224 */ /* 0x000fe200078e004b */
[----:B------:R-:W-:-:S02]  /*6a90*/  F2FP.F16.F32.PACK_AB R40, R51, R52 ;  /* 0x000000343328723e */ /* 0x000fc400000000ff */
[----:B------:R-:W-:-:S07]  /*6aa0*/  F2FP.F16.F32.PACK_AB R14, R14, R49 ;  /* 0x000000310e0e723e */ /* 0x000fce00000000ff */
.L_x_8238:
[----:B------:R-:W-:Y:S05]  /*6ab0*/  BSYNC B2 ;  /* 0x0000000000027941 */ /* 0x000fea0003800000 */
.L_x_8237:
[----:B------:R-:W-:Y:S01]  /*6ac0*/  ISETP.GE.AND P4, PT, R72, R107, PT ;  /* 0x0000006b4800720c */ /* 0x000fe20003f86270 */
[----:B--2---:R2:W-:-:S12]  /*6ad0*/  ST.E.128 desc[UR52][R44.64], R12 ;  /* 0x0000000c2c007985 */ /* 0x0045d8000c101d34 */
[----:B------:R-:W-:-:S05]  /*6ae0*/  @!P4 IMAD.WIDE R46, R72, 0x2, R46 ;  /* 0x00000002482ec825 */ /* 0x000fca00078e022e */
[----:B---3--:R2:W-:Y:S02]  /*6af0*/  @!P4 ST.E.128 desc[UR52][R46.64], R40 ;  /* 0x000000282e00c985 */ /* 0x0085e4000c101d34 */
.L_x_8236:
[----:B------:R-:W-:Y:S05]  /*6b00*/  BSYNC B1 ;  /* 0x0000000000017941 */ /* 0x000fea0003800000 */
.L_x_8235:
[----:B------:R-:W-:-:S03]  /*6b10*/  UMOV UR4, 0xffffffff ;  /* 0xffffffff00047882 */ /* 0x000fc60000000000 */
[----:B------:R-:W-:Y:S05]  /*6b20*/  BRA.DIV UR4, `(.L_x_8239) ;  /* 0x000001fe04747947 */ /* 0x000fea000b800000 */
[----:B0-2---:R0:W2:Y:S04]  /*6b30*/  SHFL.IDX PT, R47, R101, 0x2, 0x181f ;  /* 0x00581f00652f7f89 */ /* 0x0050a800000e0000 */
[----:B------:R0:W0:Y:S02]  /*6b40*/  SHFL.IDX PT, R46, R106, 0x2, 0x181f ;  /* 0x00581f006a2e7f89 */ /* 0x00002400000e0000 */
.L_x_8623:
[----:B------:R-:W-:Y:S01]  /*6b50*/  VIADD R11, R188, 0x40 ;  /* 0x00000040bc0b7836 */ /* 0x000fe20000000000 */
        /* <DEDUP_REMOVED lines=9> */
[----:B--2---:R-:W-:-:S02]  /*6bf0*/  LEA.HI.X R45, R76, R47, R88, 0x1, P4 ;  /* 0x0000002f4c2d7211 */ /* 0x004fc400020f0c58 */
[----:B------:R-:W-:-:S04]  /*6c00*/  LEA.HI.SX32 R12, R12, R79, 0x1c ;  /* 0x0000004f0c0c7211 */ /* 0x000fc800078fe2ff */
[----:B------:R-:W-:Y:S02]  /*6c10*/  SHF.R.S32.HI R13, RZ, 0x1f, R12 ;  /* 0x0000001fff0d7819 */ /* 0x000fe4000001140c */
[----:B------:R-:W-:Y:S02]  /*6c20*/  SHF.L.U32 R11, R12, 0x3, RZ ;  /* 0x000000030c0b7819 */ /* 0x000fe400000006ff */
        /* <DEDUP_REMOVED lines=9> */
[----:B------:R-:W-:-:S04]  /*6cc0*/  IMAD R40, R15, 0x2, R18 ;  /* 0x000000020f287824 */ /* 0x000fc800078e0212 */
[----:B------:R-:W0:Y:S04]  /*6cd0*/  LDS.128 R12, [R13+0x18400] ;  /* 0x018400000d0c7984 */ /* 0x000e280000000c00 */
[----:B------:R-:W2:Y:S01]  /*6ce0*/  LDS.128 R40, [R40+0x18400] ;  /* 0x0184000028287984 */ /* 0x000ea20000000c00 */
[----:B------:R-:W-:Y:S05]  /*6cf0*/  @P3 BRA `(.L_x_8243) ;  /* 0x0000000400583947 */ /* 0x000fea0003800000 */
[----:B------:R-:W-:Y:S01]  /*6d00*/  SHF.R.U32.HI R54, RZ, 0x10, R61 ;  /* 0x00000010ff367819 */ /* 0x000fe2000001163d */
[----:B--2---:R-:W-:Y:S01]  /*6d10*/  IMAD.MOV.U32 R49, RZ, RZ, R40 ;  /* 0x000000ffff317224 */ /* 0x004fe200078e0028 */
[--C-:B------:R-:W-:Y:S01]  /*6d20*/  SHF.R.U32.HI R52, RZ, 0x10, R57.reuse ;  /* 0x00000010ff347819 */ /* 0x100fe20000011639 */
[----:B------:R-:W-:Y:S01]  /*6d30*/  IMAD.MOV.U32 R50, RZ, RZ, R42 ;  /* 0x000000ffff327224 */ /* 0x000fe200078e002a */
[----:B------:R-:W-:Y:S01]  /*6d40*/  SHF.R.U64 R73, R56, 0x10, R57 ;  /* 0x0000001038497819 */ /* 0x000fe20000001239 */
[----:B0-----:R-:W-:Y:S01]  /*6d50*/  IMAD.MOV.U32 R40, RZ, RZ, R14 ;  /* 0x000000ffff287224 */ /* 0x001fe200078e000e */
[----:B------:R-:W-:Y:S01]  /*6d60*/  SHF.R.U64 R72, R60, 0x10, R61 ;  /* 0x000000103c487819 */ /* 0x000fe2000000123d */
[----:B------:R-:W-:Y:S01]  /*6d70*/  HADD2.F32 R53, -RZ, R113.H0_H0 ;  /* 0x20000071ff357230 */ /* 0x000fe20000004100 */
[--C-:B------:R-:W-:Y:S01]  /*6d80*/  SHF.R.U64 R48, R58, 0x10, R59.reuse ;  /* 0x000000103a307819 */ /* 0x100fe2000000123b */
[----:B------:R-:W-:Y:S01]  /*6d90*/  HADD2.F32 R42, -RZ, R41.H0_H0 ;  /* 0x20000029ff2a7230 */ /* 0x000fe20000004100 */
[----:B------:R-:W-:Y:S01]  /*6da0*/  SHF.R.U32.HI R58, RZ, 0x10, R59 ;  /* 0x00000010ff3a7819 */ /* 0x000fe2000001163b */
[----:B------:R-:W-:Y:S01]  /*6db0*/  HADD2.F32 R14, -RZ, R13.H0_H0 ;  /* 0x2000000dff0e7230 */ /* 0x000fe20000004100 */
[----:B------:R-:W-:Y:S01]  /*6dc0*/  SHF.R.U64 R61, R62, 0x10, R63 ;  /* 0x000000103e3d7819 */ /* 0x000fe2000000123f */
[----:B------:R-:W-:-:S02]  /*6dd0*/  HADD2.F32 R41, -RZ, R41.H1_H1 ;  /* 0x30000029ff297230 */ /* 0x000fc40000004100 */
[-C--:B------:R-:W-:Y:S01]  /*6de0*/  FMUL.FTZ R55, R42, R53.reuse ;  /* 0x000000352a377220 */ /* 0x080fe20000410000 */
[----:B------:R-:W-:Y:S02]  /*6df0*/  HADD2.F32 R54, -RZ, R54.H0_H0 ;  /* 0x20000036ff367230 */ /* 0x000fe40000004100 */
[C---:B------:R-:W-:Y:S01]  /*6e00*/  FMUL.FTZ R53, R14.reuse, R53 ;  /* 0x000000350e357220 */ /* 0x040fe20000410000 */
[----:B------:R-:W-:Y:S01]  /*6e10*/  HADD2.F32 R51, -RZ, R115.H0_H0 ;  /* 0x20000073ff337230 */ /* 0x000fe20000004100 */
[----:B------:R-:W-:Y:S01]  /*6e20*/  SHF.R.U32.HI R62, RZ, 0x10, R63 ;  /* 0x00000010ff3e7819 */ /* 0x000fe2000001163f */
[----:B------:R-:W-:Y:S02]  /*6e30*/  HADD2.F32 R13, -RZ, R13.H1_H1 ;  /* 0x3000000dff0d7230 */ /* 0x000fe40000004100 */
[-C--:B------:R-:W-:Y:S01]  /*6e40*/  FMUL.FTZ R56, R41, R54.reuse ;  /* 0x0000003629387220 */ /* 0x080fe20000410000 */
[----:B------:R-:W-:Y:S02]  /*6e50*/  HADD2.F32 R52, -RZ, R52.H0_H0 ;  /* 0x20000034ff347230 */ /* 0x000fe40000004100 */
[-C--:B------:R-:W-:Y:S01]  /*6e60*/  FFMA.FTZ R55, R14, R51.reuse, -R55 ;  /* 0x000000330e377223 */ /* 0x080fe20000010837 */
[----:B------:R-:W-:Y:S01]  /*6e70*/  FFMA.FTZ R53, R42, R51, R53 ;  /* 0x000000332a357223 */ /* 0x000fe20000010035 */
[----:B------:R-:W-:Y:S01]  /*6e80*/  FMUL.FTZ R54, R13, R54 ;  /* 0x000000360d367220 */ /* 0x000fe20000410000 */
[----:B------:R-:W-:-:S02]  /*6e90*/  HADD2.F32 R51, -RZ, R114.H0_H0 ;  /* 0x20000072ff337230 */ /* 0x000fc40000004100 */
[-C--:B------:R-:W-:Y:S01]  /*6ea0*/  FFMA.FTZ R56, R13, R52.reuse, -R56 ;  /* 0x000000340d387223 */ /* 0x080fe20000010838 */
[----:B------:R-:W-:Y:S02]  /*6eb0*/  HADD2.F32 R14, -RZ, R43.H0_H0 ;  /* 0x2000002bff0e7230 */ /* 0x000fe40000004100 */
[----:B------:R-:W-:Y:S01]  /*6ec0*/  FFMA.FTZ R54, R41, R52, R54 ;  /* 0x0000003429367223 */ /* 0x000fe20000010036 */
[----:B------:R-:W-:Y:S02]  /*6ed0*/  HADD2.F32 R13, -RZ, R15.H0_H0 ;  /* 0x2000000fff0d7230 */ /* 0x000fe40000004100 */
[----:B------:R-:W-:Y:S02]  /*6ee0*/  HADD2.F32 R42, -RZ, R58.H0_H0 ;  /* 0x2000003aff2a7230 */ /* 0x000fe40000004100 */
[-C--:B------:R-:W-:Y:S01]  /*6ef0*/  FMUL.FTZ R58, R14, R51.reuse ;  /* 0x000000330e3a7220 */ /* 0x080fe20000410000 */
[----:B------:R-:W-:Y:S02]  /*6f00*/  HADD2.F32 R41, -RZ, R116.H0_H0 ;  /* 0x20000074ff297230 */ /* 0x000fe40000004100 */
[----:B------:R-:W-:Y:S01]  /*6f10*/  FMUL.FTZ R51, R13, R51 ;  /* 0x000000330d337220 */ /* 0x000fe20000410000 */
[----:B------:R-:W-:Y:S01]  /*6f20*/  HADD2.F32 R43, -RZ, R43.H1_H1 ;  /* 0x3000002bff2b7230 */ /* 0x000fe20000004100 */
[----:B------:R-:W-:Y:S01]  /*6f30*/  F2FP.F16.F32.PACK_AB R53, R54, R53 ;  /* 0x000000353635723e */ /* 0x000fe200000000ff */
[----:B------:R-:W-:-:S02]  /*6f40*/  HADD2.F32 R52, -RZ, R62.H0_H0 ;  /* 0x2000003eff347230 */ /* 0x000fc40000004100 */
[-C--:B------:R-:W-:Y:S01]  /*6f50*/  FFMA.FTZ R57, R14, R41.reuse, R51 ;  /* 0x000000290e397223 */ /* 0x080fe20000010033 */
[----:B------:R-:W-:Y:S02]  /*6f60*/  HADD2.F32 R15, -RZ, R15.H1_H1 ;  /* 0x3000000fff0f7230 */ /* 0x000fe40000004100 */
[----:B------:R-:W-:Y:S01]  /*6f70*/  FFMA.FTZ R58, R13, R41, -R58 ;  /* 0x000000290d3a7223 */ /* 0x000fe2000001083a */
[----:B------:R-:W-:Y:S02]  /*6f80*/  HADD2.F32 R113, -RZ, R113.H1_H1 ;  /* 0x30000071ff717230 */ /* 0x000fe40000004100 */
[-C--:B------:R-:W-:Y:S01]  /*6f90*/  FMUL.FTZ R60, R43, R52.reuse ;  /* 0x000000342b3c7220 */ /* 0x080fe20000410000 */
[----:B------:R-:W-:Y:S02]  /*6fa0*/  HADD2.F32 R14, -RZ, R49.H0_H0 ;  /* 0x20000031ff0e7230 */ /* 0x000fe40000004100 */
[----:B------:R-:W-:Y:S01]  /*6fb0*/  FMUL.FTZ R52, R15, R52 ;  /* 0x000000340f347220 */ /* 0x000fe20000410000 */
[----:B------:R-:W-:-:S02]  /*6fc0*/  HADD2.F32 R41, -RZ, R72.H0_H0 ;  /* 0x20000048ff297230 */ /* 0x000fc40000004100 */
[-C--:B------:R-:W-:Y:S01]  /*6fd0*/  FFMA.FTZ R59, R15, R42.reuse, -R60 ;  /* 0x0000002a0f3b7223 */ /* 0x080fe2000001083c */
[----:B------:R-:W-:Y:S02]  /*6fe0*/  HADD2.F32 R49, -RZ, R49.H1_H1 ;  /* 0x30000031ff317230 */ /* 0x000fe40000004100 */
[----:B------:R-:W-:Y:S01]  /*6ff0*/  FFMA.FTZ R60, R43, R42, R52 ;  /* 0x0000002a2b3c7223 */ /* 0x000fe20000010034 */
[----:B------:R-:W-:Y:S02]  /*7000*/  HADD2.F32 R115, -RZ, R115.H1_H1 ;  /* 0x30000073ff737230 */ /* 0x000fe40000004100 */
        /* <DEDUP_REMOVED lines=11> */
[----:B------:R-:W-:Y:S02]  /*70c0*/  HADD2.F32 R114, -RZ, R114.H1_H1 ;  /* 0x30000072ff727230 */ /* 0x000fe40000004100 */
        /* <DEDUP_REMOVED lines=22> */
[----:B------:R-:W-:Y:S02]  /*7230*/  F2FP.F16.F32.PACK_AB R42, R41, R114 ;  /* 0x00000072292a723e */ /* 0x000fe400000000ff */
[----:B------:R-:W-:Y:S02]  /*7240*/  F2FP.F16.F32.PACK_AB R15, R59, R58 ;  /* 0x0000003a3b0f723e */ /* 0x000fe400000000ff */
[----:B------:R-:W-:-:S07]  /*7250*/  MOV R41, R53 ;  /* 0x0000003500297202 */ /* 0x000fce0000000f00 */
.L_x_8243:
[----:B------:R-:W-:Y:S05]  /*7260*/  BSYNC B2 ;  /* 0x0000000000027941 */ /* 0x000fea0003800000 */
.L_x_8242:
[----:B------:R-:W-:Y:S01]  /*7270*/  ISETP.GE.AND P4, PT, R11, R107, PT ;  /* 0x0000006b0b00720c */ /* 0x000fe20003f86270 */
[----:B0-----:R0:W-:-:S12]  /*7280*/  ST.E.128 desc[UR52][R44.64], R12 ;  /* 0x0000000c2c007985 */ /* 0x0011d8000c101d34 */
[----:B------:R-:W-:-:S05]  /*7290*/  @!P4 IMAD.WIDE R46, R11, 0x2, R46 ;  /* 0x000000020b2ec825 */ /* 0x000fca00078e022e */
[----:B--2---:R0:W-:Y:S02]  /*72a0*/  @!P4 ST.E.128 desc[UR52][R46.64], R40 ;  /* 0x000000282e00c985 */ /* 0x0041e4000c101d34 */
.L_x_8241:
[----:B------:R-:W-:Y:S05]  /*72b0*/  BSYNC B1 ;  /* 0x0000000000017941 */ /* 0x000fea0003800000 */
.L_x_8240:
[----:B------:R-:W-:-:S03]  /*72c0*/  UMOV UR4, 0xffffffff ;  /* 0xffffffff00047882 */ /* 0x000fc60000000000 */
[----:B------:R-:W-:Y:S05]  /*72d0*/  BRA.DIV UR4, `(.L_x_8244) ;  /* 0x000001f604d47947 */ /* 0x000fea000b800000 */
[----:B0---4-:R-:W0:Y:S04]  /*72e0*/  SHFL.IDX PT, R101, R101, 0x3, 0x181f ;  /* 0x00781f0065657f89 */ /* 0x011e2800000e0000 */
[----:B------:R-:W4:Y:S02]  /*72f0*/  SHFL.IDX PT, R106, R106, 0x3, 0x181f ;  /* 0x00781f006a6a7f89 */ /* 0x000f2400000e0000 */
.L_x_8627:
[----:B------:R-:W-:-:S05]  /*7300*/  VIADD R11, R188, 0x60 ;  /* 0x00000060bc0b7836 */ /* 0x000fca0000000000 */
[----:B------:R-:W-:-:S13]  /*7310*/  ISETP.GE.OR P4, PT, R11, R95, P1 ;  /* 0x0000005f0b00720c */ /* 0x000fda0000f86670 */
[----:B------:R-:W-:Y:S05]  /*7320*/  @P4 BRA `(.L_x_8217) ;  /* 0x0000000c00704947 */ /* 0x000fea0003800000 */
[----:B------:R-:W-:Y:S01]  /*7330*/  SEL R109, R36, R109, !P0 ;  /* 0x0000006d246d7207 */ /* 0x000fe20004000000 */
[----:B------:R-:W-:Y:S01]  /*7340*/  BSSY B1, `(.L_x_8245) ;  /* 0x000006a000017945 */ /* 0x000fe20003800000 */
[----:B---3--:R-:W-:Y:S02]  /*7350*/  SHF.R.U32.HI R13, RZ, 0x3, R203 ;  /* 0x00000003ff0d7819 */ /* 0x008fe400000116cb */
[----:B------:R-:W-:Y:S02]  /*7360*/  SHF.R.S32.HI R12, RZ, 0x1f, R109 ;  /* 0x0000001fff0c7819 */ /* 0x000fe4000001146d */
[----:B----4-:R-:W-:Y:S02]  /*7370*/  LEA R44, P4, R76, R106, 0x1 ;  /* 0x0000006a4c2c7211 */ /* 0x010fe400078808ff */
[----:B------:R-:W-:Y:S02]  /*7380*/  LEA.HI R12, R12, R109, RZ, 0x4 ;  /* 0x0000006d0c0c7211 */ /* 0x000fe400078f20ff */
[----:B0-----:R-:W-:-:S02]  /*7390*/  LEA.HI.X R45, R76, R101, R88, 0x1, P4 ;  /* 0x000000654c2d7211 */ /* 0x001fc400020f0c58 */
        /* <DEDUP_REMOVED lines=17> */
[----:B--2-4-:R-:W-:Y:S01]  /*74b0*/  IMAD.MOV.U32 R47, RZ, RZ, R42 ;  /* 0x000000ffff2f7224 */ /* 0x014fe200078e002a */
[----:B------:R-:W-:Y:S01]  /*74c0*/  SHF.R.U32.HI R50, RZ, 0x10, R65 ;  /* 0x00000010ff327819 */ /* 0x000fe20000011641 */
[--C-:B------:R-:W-:Y:S01]  /*74d0*/  HADD2.F32 R42, -RZ, R41.reuse.H0_H0 ;  /* 0x20000029ff2a7230 */ /* 0x100fe20000004100 */
[--C-:B------:R-:W-:Y:S01]  /*74e0*/  SHF.R.U64 R53, R70, 0x10, R71.reuse ;  /* 0x0000001046357819 */ /* 0x100fe20000001247 */
[----:B------:R-:W-:Y:S01]  /*74f0*/  HADD2.F32 R41, -RZ, R41.H1_H1 ;  /* 0x30000029ff297230 */ /* 0x000fe20000004100 */
[----:B------:R-:W-:Y:S01]  /*7500*/  SHF.R.U32.HI R70, RZ, 0x10, R71 ;  /* 0x00000010ff467819 */ /* 0x000fe20000011647 */
[--C-:B0--3--:R-:W-:Y:S01]  /*7510*/  HADD2.F32 R11, -RZ, R13.reuse.H0_H0 ;  /* 0x2000000dff0b7230 */ /* 0x109fe20000004100 */
        /* <DEDUP_REMOVED lines=25> */
[-C--:B------:R-:W-:Y:S01]  /*76b0*/  FFMA.FTZ R58, R11, R42.reuse, -R58 ;  /* 0x0000002a0b3a7223 */ /* 0x080fe2000001083a */
        /* <DEDUP_REMOVED lines=8> */
[----:B------:R-:W-:Y:S02]  /*7740*/  HADD2.F32 R11, -RZ, R12.H0_H0 ;  /* 0x2000000cff0b7230 */ /* 0x000fe40000004100 */
[----:B------:R-:W-:Y:S01]  /*7750*/  FFMA.FTZ R59, R43, R48, R52 ;  /* 0x000000302b3b7223 */ /* 0x000fe20000010034 */
[----:B------:R-:W-:Y:S01]  /*7760*/  HADD2.F32 R40, -RZ, R40.H1_H1 ;  /* 0x30000028ff287230 */ /* 0x000fe20000004100 */
[----:B------:R-:W-:Y:S01]  /*7770*/  F2FP.F16.F32.PACK_AB R49, R56, R49 ;  /* 0x000000313831723e */ /* 0x000fe200000000ff */
[----:B------:R-:W-:Y:S02]  /*7780*/  HADD2.F32 R108, -RZ, R108.H1_H1 ;  /* 0x3000006cff6c7230 */ /* 0x000fe40000004100 */
[----:B------:R-:W-:Y:S02]  /*7790*/  HADD2.F32 R12, -RZ, R12.H1_H1 ;  /* 0x3000000cff0c7230 */ /* 0x000fe40000004100 */
[----:B------:R-:W-:Y:S01]  /*77a0*/  FMUL.FTZ R43, R40, R41 ;  /* 0x00000029282b7220 */ /* 0x000fe20000410000 */
[----:B------:R-:W-:-:S02]  /*77b0*/  HADD2.F32 R15, -RZ, R62.H0_H0 ;  /* 0x2000003eff0f7230 */ /* 0x000fc40000004100 */
[-C--:B------:R-:W-:Y:S01]  /*77c0*/  FMUL.FTZ R48, R13, R108.reuse ;  /* 0x0000006c0d307220 */ /* 0x080fe20000410000 */
[----:B------:R-:W-:Y:S02]  /*77d0*/  HADD2.F32 R42, -RZ, R111.H1_H1 ;  /* 0x3000006fff2a7230 */ /* 0x000fe40000004100 */
[C---:B------:R-:W-:Y:S01]  /*77e0*/  FMUL.FTZ R41, R12.reuse, R41 ;  /* 0x000000290c297220 */ /* 0x040fe20000410000 */
[C---:B------:R-:W-:Y:S01]  /*77f0*/  FMUL.FTZ R108, R11.reuse, R108 ;  /* 0x0000006c0b6c7220 */ /* 0x040fe20000410000 */
[-C--:B------:R-:W-:Y:S01]  /*7800*/  FFMA.FTZ R43, R12, R15.reuse, -R43 ;  /* 0x0000000f0c2b7223 */ /* 0x080fe2000001082b */
[----:B------:R-:W-:Y:S02]  /*7810*/  HADD2.F32 R12, -RZ, R47.H0_H0 ;  /* 0x2000002fff0c7230 */ /* 0x000fe40000004100 */
[----:B------:R-:W-:Y:S01]  /*7820*/  FFMA.FTZ R48, R11, R42, -R48 ;  /* 0x0000002a0b307223 */ /* 0x000fe20000010830 */
[----:B------:R-:W-:Y:S01]  /*7830*/  FFMA.FTZ R41, R40, R15, R41 ;  /* 0x0000000f28297223 */ /* 0x000fe20000010029 */
[----:B------:R-:W-:-:S02]  /*7840*/  HADD2.F32 R110, -RZ, R110.H1_H1 ;  /* 0x3000006eff6e7230 */ /* 0x000fc40000004100 */
[----:B------:R-:W-:Y:S01]  /*7850*/  FFMA.FTZ R108, R13, R42, R108 ;  /* 0x0000002a0d6c7223 */ /* 0x000fe2000001006c */
[----:B------:R-:W-:Y:S01]  /*7860*/  HADD2.F32 R15, -RZ, R53.H0_H0 ;  /* 0x20000035ff0f7230 */ /* 0x000fe20000004100 */
[----:B------:R-:W-:Y:S01]  /*7870*/  F2FP.F16.F32.PACK_AB R50, R59, R50 ;  /* 0x000000323b32723e */ /* 0x000fe200000000ff */
[--C-:B------:R-:W-:Y:S02]  /*7880*/  HADD2.F32 R11, -RZ, R14.reuse.H0_H0 ;  /* 0x2000000eff0b7230 */ /* 0x100fe40000004100 */
[-C--:B------:R-:W-:Y:S01]  /*7890*/  FMUL.FTZ R40, R12, R110.reuse ;  /* 0x0000006e0c287220 */ /* 0x080fe20000410000 */
[----:B------:R-:W-:Y:S02]  /*78a0*/  HADD2.F32 R47, -RZ, R47.H1_H1 ;  /* 0x3000002fff2f7230 */ /* 0x000fe40000004100 */
[----:B------:R-:W-:Y:S02]  /*78b0*/  HADD2.F32 R14, -RZ, R14.H1_H1 ;  /* 0x3000000eff0e7230 */ /* 0x000fe40000004100 */
[----:B------:R-:W-:Y:S01]  /*78c0*/  FMUL.FTZ R53, R11, R110 ;  /* 0x0000006e0b357220 */ /* 0x000fe20000410000 */
[----:B------:R-:W-:-:S02]  /*78d0*/  HADD2.F32 R112, -RZ, R112.H1_H1 ;  /* 0x30000070ff707230 */ /* 0x000fc40000004100 */
        /* <DEDUP_REMOVED lines=10> */
[----:B------:R-:W-:Y:S01]  /*7980*/  F2FP.F16.F32.PACK_AB R48, R41, R108 ;  /* 0x0000006c2930723e */ /* 0x000fe200000000ff */
[----:B------:R-:W-:Y:S01]  /*7990*/  IMAD.MOV.U32 R41, RZ, RZ, R49 ;  /* 0x000000ffff297224 */ /* 0x000fe200078e0031 */
[----:B------:R-:W-:-:S02]  /*79a0*/  F2FP.F16.F32.PACK_AB R14, R55, R40 ;  /* 0x00000028370e723e */ /* 0x000fc400000000ff */
[----:B------:R-:W-:Y:S02]  /*79b0*/  F2FP.F16.F32.PACK_AB R13, R51, R54 ;  /* 0x00000036330d723e */ /* 0x000fe400000000ff */
[----:B------:R-:W-:Y:S02]  /*79c0*/  F2FP.F16.F32.PACK_AB R42, R42, R53 ;  /* 0x000000352a2a723e */ /* 0x000fe400000000ff */
[----:B------:R-:W-:-:S07]  /*79d0*/  MOV R40, R48 ;  /* 0x0000003000287202 */ /* 0x000fce0000000f00 */
.L_x_8246:
[----:B------:R-:W-:Y:S05]  /*79e0*/  BSYNC B1 ;  /* 0x0000000000017941 */ /* 0x000fea0003800000 */
.L_x_8245:
[----:B---3--:R3:W-:Y:S01]  /*79f0*/  ST.E.128 desc[UR52][R44.64], R12 ;  /* 0x0000000c2c007985 */ /* 0x0087e2000c101d34 */
[----:B------:R-:W-:Y:S01]  /*7a00*/  ISETP.GE.AND P3, PT, R46, R107, PT ;  /* 0x0000006b2e00720c */ /* 0x000fe20003f66270 */
[----:B------:R-:W-:-:S12]  /*7a10*/  IMAD.MOV.U32 R107, RZ, RZ, R101 ;  /* 0x000000ffff6b7224 */ /* 0x000fd800078e0065 */
[----:B------:R-:W-:Y:S05]  /*7a20*/  @P3 BRA `(.L_x_8217) ;  /* 0x0000000400b03947 */ /* 0x000fea0003800000 */
[----:B--2---:R-:W-:-:S05]  /*7a30*/  IMAD.WIDE R46, R46, 0x2, R106 ;  /* 0x000000022e2e7825 */ /* 0x004fca00078e026a */
[----:B----4-:R2:W-:Y:S01]  /*7a40*/  ST.E.128 desc[UR52][R46.64], R40 ;  /* 0x000000282e007985 */ /* 0x0105e2000c101d34 */
[----:B------:R-:W-:Y:S05]  /*7a50*/  BRA `(.L_x_8217) ;  /* 0x0000000400a47947 */ /* 0x000fea0003800000 */
.L_x_8176:
[----:B------:R-:W-:-:S06]  /*7a60*/  UISETP.NE.AND UP0, UPT, UR39, 0x3, UPT ;  /* 0x000000032700788c */ /* 0x000fcc000bf05270 */
[----:B------:R-:W-:-:S13]  /*7a70*/  PLOP3.LUT P5, PT, PT, PT, UP0, 0x80, 0x0 ;  /* 0x000000000000781c */ /* 0x000fda0003faf008 */
[----:B------:R-:W-:Y:S05]  /*7a80*/  @!P5 BRA `(.L_x_8247) ;  /* 0x000000000004d947 */ /* 0x000fea0003800000 */
[----:B------:R-:W-:Y:S01]  /*7a90*/  BPT.TRAP 0x1 ;  /* 0x000000040000795c */ /* 0x000fe20000300000 */
.L_x_8247:
[----:B------:R-:W-:Y:S01]  /*7aa0*/  IMAD R89, R19, 0x8, R18 ;  /* 0x0000000813597824 */ /* 0x000fe200078e0212 */
[----:B------:R-:W-:Y:S01]  /*7ab0*/  SHF.L.U32 R100, R199, 0x1f, RZ ;  /* 0x0000001fc7647819 */ /* 0x000fe200000006ff */
[----:B------:R-:W-:Y:S01]  /*7ac0*/  BSSY B1, `(.L_x_8248) ;  /* 0x0000004000017945 */ /* 0x000fe20003800000 */
[----:B------:R-:W-:Y:S02]  /*7ad0*/  SHF.R.S32.HI R97, RZ, 0x1f, R98 ;  /* 0x0000001fff617819 */ /* 0x000fe40000011462 */
[----:B------:R-:W0:Y:S02]  /*7ae0*/  SYNCS.PHASECHK.TRANS64.TRYWAIT P3, [R89+URZ+0x28890], R100 ;  /* 0x02889064590075a7 */ /* 0x000e24000806017f */
[----:B0-----:R-:W-:Y:S05]  /*7af0*/  @!P3 BRA `(.L_x_8249) ;  /* 0x000001f00018b947 */ /* 0x001fea0003800000 */
.L_x_8628:
[----:B------:R-:W-:Y:S05]  /*7b00*/  BSYNC B1 ;  /* 0x0000000000017941 */ /* 0x000fea0003800000 */
.L_x_8248:
        /* <DEDUP_REMOVED lines=25> */
.L_x_8632:
        /* <DEDUP_REMOVED lines=13> */
.L_x_8252:
[----:B------:R-:W-:Y:S05]  /*7d70*/  BSYNC B1 ;  /* 0x0000000000017941 */ /* 0x000fea0003800000 */
.L_x_8251:
[----:B------:R-:W-:-:S03]  /*7d80*/  UMOV UR4, 0xffffffff ;  /* 0xffffffff00047882 */ /* 0x000fc60000000000 */
[----:B------:R-:W-:Y:S05]  /*7d90*/  BRA.DIV UR4, `(.L_x_8253) ;  /* 0x000001ee04cc7947 */ /* 0x000fea000b800000 */
[----:B--2-4-:R2:W4:Y:S04]  /*7da0*/  SHFL.IDX PT, R41, R45, 0x1, 0x181f ;  /* 0x00381f002d297f89 */ /* 0x01452800000e0000 */
[----:B---3--:R2:W3:Y:S02]  /*7db0*/  SHFL.IDX PT, R14, R44, 0x1, 0x181f ;  /* 0x00381f002c0e7f89 */ /* 0x0084e400000e0000 */
.L_x_8636:
        /* <DEDUP_REMOVED lines=14> */
.L_x_8255:
[----:B------:R-:W-:Y:S05]  /*7ea0*/  BSYNC B1 ;  /* 0x0000000000017941 */ /* 0x000fea0003800000 */
.L_x_8254:
[----:B------:R-:W-:-:S03]  /*7eb0*/  UMOV UR4, 0xffffffff ;  /* 0xffffffff00047882 */ /* 0x000fc60000000000 */
[----:B------:R-:W-:Y:S05]  /*7ec0*/  BRA.DIV UR4, `(.L_x_8256) ;  /* 0x000001ee04c87947 */ /* 0x000fea000b800000 */
[----:B---34-:R3:W4:Y:S04]  /*7ed0*/  SHFL.IDX PT, R41, R45, 0x2, 0x181f ;  /* 0x00581f002d297f89 */ /* 0x01872800000e0000 */
[----:B------:R3:W0:Y:S02]  /*7ee0*/  SHFL.IDX PT, R14, R44, 0x2, 0x181f ;  /* 0x00581f002c0e7f89 */ /* 0x00062400000e0000 */
.L_x_8640:
        /* <DEDUP_REMOVED lines=14> */
.L_x_8258:
[----:B------:R-:W-:Y:S05]  /*7fd0*/  BSYNC B1 ;  /* 0x0000000000017941 */ /* 0x000fea0003800000 */
.L_x_8257:
[----:B------:R-:W-:-:S03]  /*7fe0*/  UMOV UR4, 0xffffffff ;  /* 0xffffffff00047882 */ /* 0x000fc60000000000 */
[----:B------:R-:W-:Y:S05]  /*7ff0*/  BRA.DIV UR4, `(.L_x_8259) ;  /* 0x000001ee04c47947 */ /* 0x000fea000b800000 */
[----:B0---4-:R0:W4:Y:S04]  /*8000*/  SHFL.IDX PT, R41, R45, 0x3, 0x181f ;  /* 0x00781f002d297f89 */ /* 0x01112800000e0000 */
[----:B------:R0:W0:Y:S02]  /*8010*/  SHFL.IDX PT, R14, R44, 0x3, 0x181f ;  /* 0x00781f002c0e7f89 */ /* 0x00002400000e0000 */
.L_x_8644:
        /* <DEDUP_REMOVED lines=13> */
.L_x_8217:
[----:B------:R-:W-:Y:S05]  /*80f0*/  BSYNC B0 ;  /* 0x0000000000007941 */ /* 0x000fea0003800000 */
.L_x_8175:
[----:B0-----:R-:W0:Y:S01]  /*8100*/  S2R R11, SR_TID.X ;  /* 0x00000000000b7919 */ /* 0x001e220000002100 */
        /* <DEDUP_REMOVED lines=8> */
[----:B0-----:R-:W-:Y:S01]  /*8190*/  LOP3.LUT R11, R11, 0x7f, RZ, 0xc0, !PT ;  /* 0x0000007f0b0b7812 */ /* 0x001fe200078ec0ff */
[----:B-----5:R0:W-:Y:S03]  /*81a0*/  BAR.SYNC.DEFER_BLOCKING R92, 0x80 ;  /* 0x0002005c0000751d */ /* 0x0201e60000010000 */
[----:B------:R-:W-:-:S13]  /*81b0*/  ISETP.NE.AND P3, PT, R11, RZ, PT ;  /* 0x000000ff0b00720c */ /* 0x000fda0003f65270 */
[----:B------:R-:W-:-:S05]  /*81c0*/  @!P3 VIADD R11, R89, 0x288a0 ;  /* 0x000288a0590bb836 */ /* 0x000fca0000000000 */
[----:B------:R-:W-:-:S04]  /*81d0*/  @!P3 PRMT R11, RZ, 0x654, R11 ;  /* 0x00000654ff0bb816 */ /* 0x000fc8000000000b */
[----:B------:R0:W-:Y:S01]  /*81e0*/  @!P3 SYNCS.ARRIVE.TRANS64.RED.A1T0 RZ, [R11+URZ], RZ ;  /* 0x000000ff0bffb9a7 */ /* 0x0001e2000810043f */
[----:B------:R-:W-:Y:S05]  /*81f0*/  @!P5 BRA `(.L_x_8261) ;  /* 0x000000000004d947 */ /* 0x000fea0003800000 */
[----:B------:R-:W-:Y:S01]  /*8200*/  BPT.TRAP 0x1 ;  /* 0x000000040000795c */ /* 0x000fe20000300000 */
.L_x_8261:
[----:B------:R-:W-:Y:S05]  /*8210*/  BSYNC B0 ;  /* 0x0000000000007941 */ /* 0x000fea0003800000 */
.L_x_8260:
[----:B------:R-:W5:Y:S01]  /*8220*/  SYNCS.PHASECHK.TRANS64.TRYWAIT P4, [R89+URZ+0x288b0], R100 ;  /* 0x0288b064590075a7 */ /* 0x000f62000808017f */
[----:B------:R-:W-:Y:S01]  /*8230*/  ULDC UR40, c[0x0][0x2f4] ;  /* 0x0000bd0000287ab9 */ /* 0x000fe20000000800 */
[----:B------:R-:W-:Y:S04]  /*8240*/  BSSY B0, `(.L_x_8262) ;  /* 0x0000002000007945 */ /* 0x000fe80003800000 */
[----:B-----5:R-:W-:Y:S05]  /*8250*/  @!P4 BRA `(.L_x_8263) ;  /* 0x000001ec0074c947 */ /* 0x020fea0003800000 */
.L_x_8645:
[----:B------:R-:W-:Y:S05]  /*8260*/  BSYNC B0 ;  /* 0x0000000000007941 */ /* 0x000fea0003800000 */
.L_x_8262:
[----:B------:R-:W-:Y:S01]  /*8270*/  ULDC.64 UR4, c[0x0][0x328] ;  /* 0x0000ca0000047ab9 */ /* 0x000fe20000000a00 */
[----:B------:R-:W-:Y:S01]  /*8280*/  ULDC.64 UR6, c[0x0][0x318] ;  /* 0x0000c60000067ab9 */ /* 0x000fe20000000a00 */
[----:B------:R-:W-:Y:S01]  /*8290*/  IMAD R97, R97, UR4, RZ ;  /* 0x0000000461617c24 */ /* 0x000fe2000f8e02ff */
[----:B------:R-:W-:Y:S01]  /*82a0*/  BSSY B0, `(.L_x_8264) ;  /* 0x000001d000007945 */ /* 0x000fe20003800000 */
[----:B---34-:R-:W-:-:S04]  /*82b0*/  IMAD.WIDE.U32 R12, R98, UR4, RZ ;  /* 0x00000004620c7c25 */ /* 0x018fc8000f8e00ff */
[----:B------:R-:W-:Y:S01]  /*82c0*/  IMAD R97, R98, UR5, R97 ;  /* 0x0000000562617c24 */ /* 0x000fe2000f8e0261 */
[----:B------:R-:W-:Y:S01]  /*82d0*/  ULDC.64 UR4, c[0x0][0x338] ;  /* 0x0000ce0000047ab9 */ /* 0x000fe20000000a00 */
[----:B------:R-:W-:Y:S02]  /*82e0*/  IMAD.IADD R95, R95, 0x1, -R188 ;  /* 0x000000015f5f7824 */ /* 0x000fe400078e0abc */
[----:B------:R-:W-:Y:S02]  /*82f0*/  IMAD R96, R96, UR4, RZ ;  /* 0x0000000460607c24 */ /* 0x000fe4000f8e02ff */
[----:B------:R-:W-:Y:S02]  /*8300*/  IMAD.IADD R13, R13, 0x1, R97 ;  /* 0x000000010d0d7824 */ /* 0x000fe400078e0261 */
[C---:B0-----:R-:W-:Y:S02]  /*8310*/  IMAD R11, R99.reuse, UR5, R96 ;  /* 0x00000005630b7c24 */ /* 0x041fe4000f8e0260 */
[----:B------:R-:W-:Y:S01]  /*8320*/  IMAD.WIDE.U32 R12, R99, UR4, R12 ;  /* 0x00000004630c7c25 */ /* 0x000fe2000f8e000c */
[----:B------:R-:W-:-:S04]  /*8330*/  ULDC.64 UR4, c[0x0][0x330] ;  /* 0x0000cc0000047ab9 */ /* 0x000fc80000000a00 */
[----:B------:R-:W-:-:S03]  /*8340*/  IADD3 R13, R13, R11, RZ ;  /* 0x0000000b0d0d7210 */ /* 0x000fc60007ffe0ff */
[----:B------:R-:W-:-:S04]  /*8350*/  IMAD.WIDE.U32 R12, R197, UR4, R12 ;  /* 0x00000004c50c7c25 */ /* 0x000fc8000f8e000c */
[----:B------:R-:W-:Y:S01]  /*8360*/  IMAD R11, R197, UR5, R13 ;  /* 0x00000005c50b7c24 */ /* 0x000fe2000f8e020d */
[----:B-12---:R-:W-:-:S04]  /*8370*/  LEA R44, P4, R12, UR6, 0x1 ;  /* 0x000000060c2c7c11 */ /* 0x006fc8000f8808ff */
        /* <DEDUP_REMOVED lines=15> */
.L_x_8265:
[----:B------:R-:W-:Y:S05]  /*8470*/  BSYNC B0 ;  /* 0x0000000000007941 */ /* 0x000fea0003800000 */
.L_x_8264:
        /* <DEDUP_REMOVED lines=15> */
.L_x_8267:
[----:B------:R-:W-:Y:S05]  /*8570*/  BSYNC B0 ;  /* 0x0000000000007941 */ /* 0x000fea0003800000 */
.L_x_8266:
        /* <DEDUP_REMOVED lines=15> */
.L_x_8269:
[----:B------:R-:W-:Y:S05]  /*8670*/  BSYNC B0 ;  /* 0x0000000000007941 */ /* 0x000fea0003800000 */
.L_x_8268:
        /* <DEDUP_REMOVED lines=15> */
.L_x_8271:
[----:B------:R-:W-:Y:S05]  /*8770*/  BSYNC B0 ;  /* 0x0000000000007941 */ /* 0x000fea0003800000 */
.L_x_8270:
        /* <DEDUP_REMOVED lines=8> */
[----:B------:R-:W-:Y:S01]  /*8800*/  ISETP.NE.AND P4, PT, R90, RZ, PT ;  /* 0x000000ff5a00720c */ /* 0x000fe20003f85270 */
[----:B------:R-:W-:-:S02]  /*8810*/  VIADD R19, R19, 0x1 ;  /* 0x0000000113137836 */ /* 0x000fc40000000000 */
[----:B------:R-:W-:-:S04]  /*8820*/  @!P3 PRMT R89, RZ, 0x654, R89 ;  /* 0x00000654ff59b816 */ /* 0x000fc80000000059 */
[----:B------:R4:W-:Y:S01]  /*8830*/  @!P3 SYNCS.ARRIVE.TRANS64.RED.A1T0 RZ, [R89+URZ], RZ ;  /* 0x000000ff59ffb9a7 */ /* 0x0009e2000810043f */
[----:B------:R-:W-:-:S04]  /*8840*/  ISETP.NE.AND P3, PT, R19, 0x2, PT ;  /* 0x000000021300780c */ /* 0x000fc80003f65270 */
[----:B0-----:R-:W-:Y:S02]  /*8850*/  SEL R12, RZ, 0x1, P3 ;  /* 0x00000001ff0c7807 */ /* 0x001fe40001800000 */
[----:B------:R-:W-:Y:S02]  /*8860*/  SEL R19, R19, RZ, P3 ;  /* 0x000000ff13137207 */ /* 0x000fe40001800000 */
[----:B------:R-:W-:Y:S01]  /*8870*/  LOP3.LUT R199, R199, R12, RZ, 0x3c, !PT ;  /* 0x0000000cc7c77212 */ /* 0x000fe200078e3cff */
[----:B------:R-:W-:Y:S06]  /*8880*/  @P4 BRA `(.L_x_8272) ;  /* 0xffffff9c00bc4947 */ /* 0x000fec000383ffff */
[----:B---3--:R-:W0:Y:S01]  /*8890*/  S2R R11, SR_TID.X ;  /* 0x00000000000b7919 */ /* 0x008e220000002100 */
[----:B------:R-:W-:Y:S02]  /*88a0*/  PLOP3.LUT P0, PT, PT, PT, PT, 0x8, 0x0 ;  /* 0x000000000000781c */ /* 0x000fe40003f0e170 */
[----:B0-----:R-:W-:-:S04]  /*88b0*/  SHF.R.U32.HI R11, RZ, 0x7, R11 ;  /* 0x00000007ff0b7819 */ /* 0x001fc8000001160b */
[----:B------:R-:W-:-:S13]  /*88c0*/  ISETP.NE.AND P4, PT, R11, 0x1, PT ;  /* 0x000000010b00780c */ /* 0x000fda0003f85270 */
[----:B------:R-:W-:Y:S06]  /*88d0*/  @!P4 BAR.ARV 0x9, 0x100 ;  /* 0x024400000000cb1d */ /* 0x000fec0000002000 */
.L_x_8170:
[----:B------:R-:W0:Y:S01]  /*88e0*/  LDC R0, c[0x0][0x448] ;  /* 0x00011200ff007b82 */ /* 0x000e220000000800 */
[----:B------:R-:W-:-:S07]  /*88f0*/  IADD3 R5, R198, 0x1, -R196 ;  /* 0x00000001c6057810 */ /* 0x000fce0007ffe8c4 */
[----:B------:R-:W3:Y:S01]  /*8900*/  LDC.64 R6, c[0x0][0x9e0] ;  /* 0x00027800ff067b82 */ /* 0x000ee20000000a00 */
[----:B0-----:R-:W-:Y:S01]  /*8910*/  ISETP.NE.AND P1, PT, R0, 0x1, PT ;  /* 0x000000010000780c */ /* 0x001fe20003f25270 */
[----:B------:R-:W-:Y:S01]  /*8920*/  VIADD R0, R200, 0x7f ;  /* 0x0000007fc8007836 */ /* 0x000fe20000000000 */
[----:B---3--:R-:W-:-:S11]  /*8930*/  ISETP.GE.AND P2, PT, R7, 0x1, PT ;  /* 0x000000010700780c */ /* 0x008fd60003f46270 */
[----:B------:R-:W0:Y:S08]  /*8940*/  @P1 LDC R3, c[0x0][0x44c] ;  /* 0x00011300ff031b82 */ /* 0x000e300000000800 */
[----:B------:R-:W3:Y:S01]  /*8950*/  @P1 LDC R4, c[0x0][0x450] ;  /* 0x00011400ff041b82 */ /* 0x000ee20000000800 */
[----:B0-----:R-:W-:-:S05]  /*8960*/  @P1 IMAD.HI.U32 R3, R0, R3, RZ ;  /* 0x0000000300031227 */ /* 0x001fca00078e00ff */
[----:B---3--:R-:W-:-:S05]  /*8970*/  @P1 SHF.R.U32.HI R0, RZ, R4, R3 ;  /* 0x00000004ff001219 */ /* 0x008fca0000011603 */
[----:B------:R-:W-:Y:S01]  /*8980*/  IMAD.IADD R5, R5, 0x1, R0 ;  /* 0x0000000105057824 */ /* 0x000fe200078e0200 */
[----:B------:R-:W-:Y:S06]  /*8990*/  @P0 BRA `(.L_x_8273) ;  /* 0x00000000000c0947 */ /* 0x000fec0003800000 */
[----:B------:R-:W0:Y:S01]  /*89a0*/  FENCE.VIEW.ASYNC.G ;  /* 0x00000000000073c6 */ /* 0x000e220000000100 */
[----:B------:R-:W-:Y:S05]  /*89b0*/  WARPSYNC.ALL ;  /* 0x0000000000007948 */ /* 0x000fea0003800000 */
[----:B0-----:R-:W-:Y:S06]  /*89c0*/  BAR.ARV 0xc, 0x180 ;  /* 0x0306000000007b1d */ /* 0x001fec0000002000 */
.L_x_8273:
        /* <DEDUP_REMOVED lines=13> */
.L_x_8276:
[----:B------:R-:W-:-:S13]  /*8aa0*/  ISETP.NE.AND P0, PT, R7, 0x1, PT ;  /* 0x000000010700780c */ /* 0x000fda0003f05270 */
[----:B------:R-:W0:Y:S02]  /*8ab0*/  @P0 LDC.64 R4, c[0x0][0x9e8] ;  /* 0x00027a00ff040b82 */ /* 0x000e240000000a00 */
[----:B0-----:R-:W-:-:S05]  /*8ac0*/  @P0 IMAD.HI.U32 R4, R3, R4, RZ ;  /* 0x0000000403040227 */ /* 0x001fca00078e00ff */
[----:B------:R-:W-:-:S07]  /*8ad0*/  @P0 SHF.R.U32.HI R3, RZ, R5, R4 ;  /* 0x00000005ff030219 */ /* 0x000fce0000011604 */
.L_x_8277:
[----:B------:R-:W-:Y:S05]  /*8ae0*/  BSYNC B0 ;  /* 0x0000000000007941 */ /* 0x000fea0003800000 */
.L_x_8275:
[----:B------:R-:W-:-:S05]  /*8af0*/  IMAD R3, R3, R7, R7 ;  /* 0x0000000703037224 */ /* 0x000fca00078e0207 */
[----:B------:R-:W-:-:S07]  /*8b00*/  VIMNMX R0, R0, R3, PT ;  /* 0x0000000300007248 */ /* 0x000fce0003fe0100 */
.L_x_8274:
[----:B------:R-:W0:Y:S01]  /*8b10*/  @P1 LDC R5, c[0x0][0x44c] ;  /* 0x00011300ff051b82 */ /* 0x000e220000000800 */
[----:B------:R-:W-:Y:S01]  /*8b20*/  VIADD R0, R0, 0x7f ;  /* 0x0000007f00007836 */ /* 0x000fe20000000000 */
[----:B------:R-:W-:Y:S01]  /*8b30*/  MOV R4, R200 ;  /* 0x000000c800047202 */ /* 0x000fe20000000f00 */
[----:B------:R-:W-:-:S03]  /*8b40*/  ULDC UR4, c[0x0][0x9dc] ;  /* 0x0002770000047ab9 */ /* 0x000fc60000000800 */
[----:B------:R-:W-:Y:S02]  /*8b50*/  SHF.R.S32.HI R3, RZ, 0x1f, R0 ;  /* 0x0000001fff037819 */ /* 0x000fe40000011400 */
[----:B------:R-:W3:Y:S02]  /*8b60*/  @P1 LDC R6, c[0x0][0x450] ;  /* 0x00011400ff061b82 */ /* 0x000ee40000000800 */
[----:B------:R-:W-:-:S04]  /*8b70*/  LEA.HI R3, R3, R0, RZ, 0x7 ;  /* 0x0000000003037211 */ /* 0x000fc800078f38ff */
[----:B------:R-:W-:-:S04]  /*8b80*/  SHF.R.S32.HI R3, RZ, 0x7, R3 ;  /* 0x00000007ff037819 */ /* 0x000fc80000011403 */
[----:B------:R-:W-:Y:S01]  /*8b90*/  VIMNMX R9, R94, R3, PT ;  /* 0x000000035e097248 */ /* 0x000fe20003fe0100 */
[----:B0-----:R-:W-:-:S05]  /*8ba0*/  @P1 IMAD.HI.U32 R5, R200, R5, RZ ;  /* 0x00000005c8051227 */ /* 0x001fca00078e00ff */
[----:B---3--:R-:W-:-:S05]  /*8bb0*/  @P1 SHF.R.U32.HI R4, RZ, R6, R5 ;  /* 0x00000006ff041219 */ /* 0x008fca0000011605 */
        /* <DEDUP_REMOVED lines=13> */
.L_x_8280:
[----:B------:R-:W-:-:S13]  /*8c90*/  ISETP.NE.AND P0, PT, R7, 0x1, PT ;  /* 0x000000010700780c */ /* 0x000fda0003f05270 */
[----:B------:R-:W0:Y:S02]  /*8ca0*/  @P0 LDC.64 R4, c[0x0][0x9e8] ;  /* 0x00027a00ff040b82 */ /* 0x000e240000000a00 */
[----:B0-----:R-:W-:-:S05]  /*8cb0*/  @P0 IMAD.HI.U32 R4, R0, R4, RZ ;  /* 0x0000000400040227 */ /* 0x001fca00078e00ff */
[----:B------:R-:W-:-:S07]  /*8cc0*/  @P0 SHF.R.U32.HI R0, RZ, R5, R4 ;  /* 0x00000005ff000219 */ /* 0x000fce0000011604 */
.L_x_8281:
[----:B------:R-:W-:Y:S05]  /*8cd0*/  BSYNC B0 ;  /* 0x0000000000007941 */ /* 0x000fea0003800000 */
.L_x_8279:
[----:B------:R-:W-:-:S05]  /*8ce0*/  IMAD R0, R0, R7, RZ ;  /* 0x0000000700007224 */ /* 0x000fca00078e02ff */
[----:B------:R-:W-:-:S07]  /*8cf0*/  VIMNMX R3, R3, R0, !PT ;  /* 0x0000000003037248 */ /* 0x000fce0007fe0100 */
.L_x_8278:
        /* <DEDUP_REMOVED lines=16> */
[----:B------:R-:W-:Y:S02]  /*8e00*/  IABS R10, R0 ;  /* 0x00000000000a7213 */ /* 0x000fe40000000000 */
[----:B------:R-:W-:-:S04]  /*8e10*/  LOP3.LUT R0, R0, R8, RZ, 0x3c, !PT ;  /* 0x0000000800007212 */ /* 0x000fc800078e3cff */
[----:B------:R-:W-:Y:S01]  /*8e20*/  ISETP.GE.AND P2, PT, R0, RZ, PT ;  /* 0x000000ff0000720c */ /* 0x000fe20003f46270 */
[----:B0-----:R-:W0:Y:S02]  /*8e30*/  MUFU.RCP R3, R3 ;  /* 0x0000000300037308 */ /* 0x001e240000001000 */
[----:B0-----:R-:W-:Y:S02]  /*8e40*/  VIADD R4, R3, 0xffffffe ;  /* 0x0ffffffe03047836 */ /* 0x001fe40000000000 */
[----:B------:R-:W-:-:S04]  /*8e50*/  IMAD.MOV R3, RZ, RZ, -R11 ;  /* 0x000000ffff037224 */ /* 0x000fc800078e0a0b */
[----:B------:R0:W3:Y:S02]  /*8e60*/  F2I.FTZ.U32.TRUNC.NTZ R5, R4 ;  /* 0x0000000400057305 */ /* 0x0000e4000021f000 */
[----:B0-----:R-:W-:Y:S02]  /*8e70*/  IMAD.MOV.U32 R4, RZ, RZ, RZ ;  /* 0x000000ffff047224 */ /* 0x001fe400078e00ff */
[----:B---3--:R-:W-:-:S04]  /*8e80*/  IMAD.MOV R7, RZ, RZ, -R5 ;  /* 0x000000ffff077224 */ /* 0x008fc800078e0a05 */
[----:B------:R-:W-:-:S04]  /*8e90*/  IMAD R7, R7, R6, RZ ;  /* 0x0000000607077224 */ /* 0x000fc800078e02ff */
[----:B------:R-:W-:-:S04]  /*8ea0*/  IMAD.HI.U32 R5, R5, R7, R4 ;  /* 0x0000000705057227 */ /* 0x000fc800078e0004 */
[----:B------:R-:W-:-:S04]  /*8eb0*/  IMAD.MOV.U32 R4, RZ, RZ, R10 ;  /* 0x000000ffff047224 */ /* 0x000fc800078e000a */
        /* <DEDUP_REMOVED lines=11> */
.L_x_8283:
[----:B------:R-:W-:Y:S05]  /*8f70*/  BSYNC B0 ;  /* 0x0000000000007941 */ /* 0x000fea0003800000 */
.L_x_8282:
[-C--:B------:R-:W-:Y:S01]  /*8f80*/  IMAD R208, R223, R88.reuse, R208 ;  /* 0x00000058dfd07224 */ /* 0x080fe200078e02d0 */
[----:B------:R-:W-:Y:S02]  /*8f90*/  PLOP3.LUT P0, PT, PT, PT, PT, 0x80, 0x0 ;  /* 0x000000000000781c */ /* 0x000fe40003f0f070 */
[----:B------:R-:W-:Y:S02]  /*8fa0*/  CS2R R20, SRZ ;  /* 0x0000000000147805 */ /* 0x000fe4000001ff00 */
[----:B------:R-:W-:Y:S02]  /*8fb0*/  CS2R R150, SRZ ;  /* 0x0000000000967805 */ /* 0x000fe4000001ff00 */
[----:B------:R-:W-:Y:S02]  /*8fc0*/  CS2R R148, SRZ ;  /* 0x0000000000947805 */ /* 0x000fe4000001ff00 */
[----:B------:R-:W-:Y:S02]  /*8fd0*/  VIADDMNMX R88, R208, R88, R9, PT ;  /* 0x00000058d0587246 */ /* 0x000fe40003800109 */
[----:B------:R-:W-:-:S02]  /*8fe0*/  CS2R R146, SRZ ;  /* 0x0000000000927805 */ /* 0x000fc4000001ff00 */
[----:B------:R-:W-:Y:S02]  /*8ff0*/  CS2R R144, SRZ ;  /* 0x0000000000907805 */ /* 0x000fe4000001ff00 */
[----:B------:R-:W-:Y:S02]  /*9000*/  CS2R R142, SRZ ;  /* 0x00000000008e7805 */ /* 0x000fe4000001ff00 */
[----:B------:R-:W-:Y:S02]  /*9010*/  ISETP.GT.AND P1, PT, R88, R208, PT ;  /* 0x000000d05800720c */ /* 0x000fe40003f24270 */
        /* <DEDUP_REMOVED lines=28> */
[----:B------:R-:W-:Y:S01]  /*91e0*/  UMOV UR4, 0xffffffff ;  /* 0xffffffff00047882 */ /* 0x000fe20000000000 */
[----:B------:R-:W-:Y:S02]  /*91f0*/  VIADD R3, R18, 0x10400 ;  /* 0x0001040012037836 */ /* 0x000fe40000000000 */
[----:B------:R-:W-:Y:S05]  /*9200*/  BRA.DIV UR4, `(.L_x_8285) ;  /* 0x000001de049c7947 */ /* 0x000fea000b800000 */
[----:B------:R-:W3:Y:S04]  /*9210*/  LDL R0, [R1+0x34] ;  /* 0x0000340001007983 */ /* 0x000ee80000100800 */
[----:B---3--:R0:W3:Y:S02]  /*9220*/  SHFL.IDX PT, R201, R0, RZ, 0x1f ;  /* 0x00001fff00c97589 */ /* 0x0080e400000e0000 */
.L_x_8648:
[----:B0--3--:R-:W-:Y:S01]  /*9230*/  LEA.HI R0, R201, R201, RZ, 0x1 ;  /* 0x000000c9c9007211 */ /* 0x009fe200078f08ff */
[----:B------:R-:W-:Y:S01]  /*9240*/  BSSY B6, `(.L_x_8286) ;  /* 0x0000019000067945 */ /* 0x000fe20003800000 */
[----:B------:R-:W-:Y:S02]  /*9250*/  LOP3.LUT P0, RZ, R3, 0x3ff, RZ, 0xc0, !PT ;  /* 0x000003ff03ff7812 */ /* 0x000fe4000780c0ff */
[----:B------:R-:W-:Y:S02]  /*9260*/  LOP3.LUT R0, R0, 0x1e, RZ, 0xc0, !PT ;  /* 0x0000001e00007812 */ /* 0x000fe400078ec0ff */
[----:B------:R-:W-:-:S03]  /*9270*/  P2R R25, PR, RZ, 0x1 ;  /* 0x00000001ff197803 */ /* 0x000fc60000000000 */
[----:B------:R-:W-:-:S04]  /*9280*/  IMAD.IADD R0, R201, 0x1, -R0 ;  /* 0x00000001c9007824 */ /* 0x000fc800078e0a00 */
[----:B------:R-:W-:-:S05]  /*9290*/  IMAD R0, R0, 0x2000, R3 ;  /* 0x0000200000007824 */ /* 0x000fca00078e0203 */
[----:B------:R-:W-:-:S04]  /*92a0*/  SHF.R.U32.HI R0, RZ, 0x4, R0 ;  /* 0x00000004ff007819 */ /* 0x000fc80000011600 */
[----:B------:R-:W-:Y:S01]  /*92b0*/  LOP3.LUT R36, R0, 0x3fff, RZ, 0xc0, !PT ;  /* 0x00003fff00247812 */ /* 0x000fe200078ec0ff */
[----:B------:R-:W-:Y:S06]  /*92c0*/  @!P0 BRA `(.L_x_8287) ;  /* 0x0000000000408947 */ /* 0x000fec0003800000 */
[----:B------:R-:W-:Y:S01]  /*92d0*/  MOV R0, 0x0 ;  /* 0x0000000000007802 */ /* 0x000fe20000000f00 */
[----:B------:R-:W-:Y:S01]  /*92e0*/  ULDC.64 UR4, c[0x4][0x138] ;  /* 0x01004e0000047ab9 */ /* 0x000fe20000000a00 */
[----:B------:R-:W-:Y:S01]  /*92f0*/  ULDC.64 UR6, c[0x4][0x140] ;  /* 0x0100500000067ab9 */ /* 0x000fe20000000a00 */
[----:B------:R-:W-:Y:S01]  /*9300*/  IMAD.U32 R4, RZ, RZ, UR4 ;  /* 0x00000004ff047e24 */ /* 0x000fe2000f8e00ff */
[----:B------:R0:W3:Y:S01]  /*9310*/  LDC.64 R14, c[0x4][R0] ;  /* 0x01000000000e7b82 */ /* 0x0000e20000000a00 */
[----:B------:R-:W-:Y:S01]  /*9320*/  IMAD.U32 R5, RZ, RZ, UR5 ;  /* 0x00000005ff057e24 */ /* 0x000fe2000f8e00ff */
[----:B------:R-:W-:Y:S01]  /*9330*/  ULDC.64 UR4, c[0x4][0x68] ;  /* 0x01001a0000047ab9 */ /* 0x000fe20000000a00 */
[----:B------:R-:W-:Y:S01]  /*9340*/  MOV R6, UR6 ;  /* 0x0000000600067c02 */ /* 0x000fe20008000f00 */
[----:B------:R-:W-:Y:S02]  /*9350*/  IMAD.U32 R7, RZ, RZ, UR7 ;  /* 0x00000007ff077e24 */ /* 0x000fe4000f8e00ff */
[----:B------:R-:W-:-:S02]  /*9360*/  IMAD.U32 R10, RZ, RZ, UR4 ;  /* 0x00000004ff0a7e24 */ /* 0x000fc4000f8e00ff */
[----:B------:R-:W-:Y:S02]  /*9370*/  IMAD.U32 R11, RZ, RZ, UR5 ;  /* 0x00000005ff0b7e24 */ /* 0x000fe4000f8e00ff */
[----:B------:R-:W-:Y:S02]  /*9380*/  IMAD.MOV.U32 R8, RZ, RZ, 0x70 ;  /* 0x00000070ff087424 */ /* 0x000fe400078e00ff */
[----:B------:R-:W-:Y:S02]  /*9390*/  IMAD.MOV.U32 R12, RZ, RZ, 0x1 ;  /* 0x00000001ff0c7424 */ /* 0x000fe400078e00ff */
[----:B0-2---:R-:W-:-:S07]  /*93a0*/  IMAD.MOV.U32 R13, RZ, RZ, RZ ;  /* 0x000000ffff0d7224 */ /* 0x005fce00078e00ff */
[----:B------:R-:W-:-:S07]  /*93b0*/  LEPC R20, `(.L_x_8287) ;  /* 0x000000001014794e */ /* 0x000fce0000000000 */
[----:B-1-345:R-:W-:Y:S05]  /*93c0*/  CALL.ABS.NOINC R14 ;  /* 0x000000000e007343 */ /* 0x03afea0003c00000 */
.L_x_8287:
[----:B------:R-:W-:Y:S05]  /*93d0*/  BSYNC B6 ;  /* 0x0000000000067941 */ /* 0x000fea0003800000 */
.L_x_8286:
        /* <DEDUP_REMOVED lines=8> */
[----:B------:R0:W3:Y:S03]  /*9460*/  SYNCS.PHASECHK.TRANS64.TRYWAIT P0, [R18+URZ+0x28800], R3 ;  /* 0x02880003120075a7 */ /* 0x0000e6000800017f */
[----:B---3--:R-:W-:Y:S05]  /*9470*/  @!P0 NANOSLEEP.SYNCS 0x989680 ;  /* 0x009896800000895d */ /* 0x008fea0003900000 */
[----:B------:R-:W3:Y:S01]  /*9480*/  @!P0 SYNCS.PHASECHK.TRANS64 P0, [R18+URZ+0x28800], R3 ;  /* 0x02880003120085a7 */ /* 0x000ee2000800007f */
[----:B------:R-:W-:Y:S04]  /*9490*/  BSSY B0, `(.L_x_8289) ;  /* 0x0000006000007945 */ /* 0x000fe80003800000 */
[----:B---3--:R-:W-:Y:S05]  /*94a0*/  @P0 BRA `(.L_x_8290) ;  /* 0x0000000000100947 */ /* 0x008fea0003800000 */
.L_x_8291:
[----:B---3--:R3:W0:Y:S02]  /*94b0*/  SYNCS.PHASECHK.TRANS64.TRYWAIT P0, [R18+URZ+0x28800], R3 ;  /* 0x02880003120075a7 */ /* 0x008624000800017f */
[----:B0-----:R-:W-:Y:S05]  /*94c0*/  @!P0 NANOSLEEP.SYNCS 0x989680 ;  /* 0x009896800000895d */ /* 0x001fea0003900000 */
[----:B------:R-:W0:Y:S02]  /*94d0*/  @!P0 SYNCS.PHASECHK.TRANS64 P0, [R18+URZ+0x28800], R3 ;  /* 0x02880003120085a7 */ /* 0x000e24000800007f */
[----:B0-----:R-:W-:Y:S05]  /*94e0*/  @!P0 BRA `(.L_x_8291) ;  /* 0xfffffffc00f08947 */ /* 0x001fea000383ffff */
.L_x_8290:
[----:B------:R-:W-:Y:S05]  /*94f0*/  BSYNC B0 ;  /* 0x0000000000007941 */ /* 0x000fea0003800000 */
.L_x_8289:
[----:B------:R-:W-:Y:S05]  /*9500*/  BRA `(.L_x_8292) ;  /* 0x0000004c00d47947 */ /* 0x000fea0003800000 */
.L_x_8288:
[----:B------:R-:W-:Y:S01]  /*9510*/  ISETP.NE.AND P0, PT, R25, RZ, PT ;  /* 0x000000ff1900720c */ /* 0x000fe20003f05270 */
[----:B------:R-:W-:Y:S01]  /*9520*/  ULDC.64 UR4, c[0x0][0x3f8] ;  /* 0x0000fe0000047ab9 */ /* 0x000fe20000000a00 */
[----:B-----5:R-:W-:Y:S01]  /*9530*/  SHF.R.S32.HI R0, RZ, 0x1f, R24 ;  /* 0x0000001fff007819 */ /* 0x020fe20000011418 */
[----:B------:R-:W-:Y:S01]  /*9540*/  ULDC.64 UR6, c[0x0][0x408] ;  /* 0x0001020000067ab9 */ /* 0x000fe20000000a00 */
[----:B------:R-:W-:Y:S01]  /*9550*/  IMAD.WIDE.U32 R26, R24, UR4, RZ ;  /* 0x00000004181a7c25 */ /* 0x000fe2000f8e00ff */
[----:B------:R-:W-:Y:S03]  /*9560*/  BSSY B6, `(.L_x_8293) ;  /* 0x0000019000067945 */ /* 0x000fe60003800000 */
[C---:B------:R-:W-:Y:S02]  /*9570*/  IMAD R3, R0.reuse, UR4, RZ ;  /* 0x0000000400037c24 */ /* 0x040fe4000f8e02ff */
[----:B------:R-:W-:-:S02]  /*9580*/  IMAD R5, R0, UR6, RZ ;  /* 0x0000000600057c24 */ /* 0x000fc4000f8e02ff */
[C---:B------:R-:W-:Y:S02]  /*9590*/  IMAD R3, R24.reuse, UR5, R3 ;  /* 0x0000000518037c24 */ /* 0x040fe4000f8e0203 */
        /* <DEDUP_REMOVED lines=8> */
[----:B------:R-:W-:Y:S01]  /*9620*/  MOV R4, UR4 ;  /* 0x0000000400047c02 */ /* 0x000fe20008000f00 */
[----:B------:R0:W3:Y:S01]  /*9630*/  LDC.64 R14, c[0x4][R0] ;  /* 0x01000000000e7b82 */ /* 0x0000e20000000a00 */
        /* <DEDUP_REMOVED lines=8> */
[----:B0-2---:R-:W-:-:S07]  /*96c0*/  IMAD.MOV.U32 R13, RZ, RZ, RZ ;  /* 0x000000ffff0d7224 */ /* 0x005fce00078e00ff */
[----:B------:R-:W-:-:S07]  /*96d0*/  LEPC R20, `(.L_x_8294) ;  /* 0x000000001014794e */ /* 0x000fce0000000000 */
[----:B-1-34-:R-:W-:Y:S05]  /*96e0*/  CALL.ABS.NOINC R14 ;  /* 0x000000000e007343 */ /* 0x01afea0003c00000 */
.L_x_8294:
[----:B------:R-:W-:Y:S05]  /*96f0*/  BSYNC B6 ;  /* 0x0000000000067941 */ /* 0x000fea0003800000 */
.L_x_8293:
[----:B------:R-:W-:Y:S01]  /*9700*/  ULDC.U8 UR4, c[0x0][0x410] ;  /* 0x0001040000047ab9 */ /* 0x000fe20000000000 */
[----:B------:R-:W-:Y:S01]  /*9710*/  IMAD.IADD R54, R188, 0x1, R200 ;  /* 0x00000001bc367824 */ /* 0x000fe200078e02c8 */
[----:B------:R-:W-:Y:S01]  /*9720*/  ISETP.NE.AND P0, PT, RZ, UR4, PT ;  /* 0x00000004ff007c0c */ /* 0x000fe2000bf05270 */
[----:B------:R-:W-:Y:S03]  /*9730*/  BSSY B0, `(.L_x_8295) ;  /* 0x00004ca000007945 */ /* 0x000fe60003800000 */
[----:B------:R-:W-:-:S09]  /*9740*/  LEA R3, R220, R54, 0x5 ;  /* 0x00000036dc037211 */ /* 0x000fd200078e28ff */
[----:B------:R-:W-:Y:S05]  /*9750*/  @!P0 BRA `(.L_x_8296) ;  /* 0x0000002400c88947 */ /* 0x000fea0003800000 */
[----:B------:R-:W0:Y:S01]  /*9760*/  LDC R65, c[0x0][0x448] ;  /* 0x00011200ff417b82 */ /* 0x000e220000000800 */
[----:B------:R-:W-:Y:S01]  /*9770*/  ULDC.64 UR4, c[0x0][0x3f8] ;  /* 0x0000fe0000047ab9 */ /* 0x000fe20000000a00 */
[----:B------:R-:W-:Y:S01]  /*9780*/  ULDC.64 UR6, c[0x0][0x408] ;  /* 0x0001020000067ab9 */ /* 0x000fe20000000a00 */
[----:B------:R-:W-:Y:S01]  /*9790*/  IMAD.MOV.U32 R8, RZ, RZ, R26 ;  /* 0x000000ffff087224 */ /* 0x000fe200078e001a */
[----:B------:R-:W-:Y:S01]  /*97a0*/  SHF.R.S32.HI R61, RZ, 0x1f, R186 ;  /* 0x0000001fff3d7819 */ /* 0x000fe200000114ba */
[----:B------:R-:W-:Y:S02]  /*97b0*/  IMAD.MOV.U32 R9, RZ, RZ, R29 ;  /* 0x000000ffff097224 */ /* 0x000fe400078e001d */
[----:B------:R-:W-:Y:S02]  /*97c0*/  IMAD.MOV.U32 R10, RZ, RZ, R24 ;  /* 0x000000ffff0a7224 */ /* 0x000fe400078e0018 */
[----:B------:R-:W-:Y:S01]  /*97d0*/  IMAD.MOV.U32 R11, RZ, RZ, R31 ;  /* 0x000000ffff0b7224 */ /* 0x000fe200078e001f */
[----:B0-----:R-:W-:-:S13]  /*97e0*/  ISETP.NE.AND P0, PT, R65, 0x1, PT ;  /* 0x000000014100780c */ /* 0x001fda0003f05270 */
[----:B------:R-:W0:Y:S08]  /*97f0*/  @P0 LDC R0, c[0x0][0x44c] ;  /* 0x00011300ff000b82 */ /* 0x000e300000000800 */
[----:B------:R-:W3:Y:S01]  /*9800*/  @P0 LDC R5, c[0x0][0x450] ;  /* 0x00011400ff050b82 */ /* 0x000ee20000000800 */
[----:B0-----:R-:W-:-:S05]  /*9810*/  @P0 IMAD.HI.U32 R0, R3, R0, RZ ;  /* 0x0000000003000227 */ /* 0x001fca00078e00ff */
[----:B---3--:R-:W-:-:S04]  /*9820*/  @P0 SHF.R.U32.HI R3, RZ, R5, R0 ;  /* 0x00000005ff030219 */ /* 0x008fc80000011600 */
[----:B------:R-:W-:Y:S01]  /*9830*/  SHF.R.S32.HI R0, RZ, 0x1f, R3 ;  /* 0x0000001fff007819 */ /* 0x000fe20000011403 */
[----:B------:R-:W-:-:S04]  /*9840*/  IMAD.WIDE.U32 R8, R3, UR4, R8 ;  /* 0x0000000403087c25 */ /* 0x000fc8000f8e0008 */
[C---:B------:R-:W-:Y:S02]  /*9850*/  IMAD R4, R0.reuse, UR4, RZ ;  /* 0x0000000400047c24 */ /* 0x040fe4000f8e02ff */
[----:B------:R-:W-:Y:S02]  /*9860*/  IMAD R0, R0, UR6, RZ ;  /* 0x0000000600007c24 */ /* 0x000fe4000f8e02ff */
[C---:B--2---:R-:W-:Y:S01]  /*9870*/  IMAD R13, R3.reuse, UR5, R4 ;  /* 0x00000005030d7c24 */ /* 0x044fe2000f8e0204 */
        /* <DEDUP_REMOVED lines=14> */
[----:B------:R0:W0:Y:S04]  /*9960*/  SHFL.IDX PT, R4, R8, RZ, 0x181f ;  /* 0x00181fff08047589 */ /* 0x00002800000e0000 */
[----:B------:R0:W0:Y:S02]  /*9970*/  SHFL.IDX PT, R14, R7, RZ, 0x181f ;  /* 0x00181fff070e7589 */ /* 0x00002400000e0000 */
.L_x_8654:
[----:B------:R-:W-:Y:S01]  /*9980*/  IMAD R65, R196, R65, RZ ;  /* 0x00000041c4417224 */ /* 0x000fe200078e02ff */
[----:B------:R-:W-:Y:S01]  /*9990*/  BSSY B1, `(.L_x_8298) ;  /* 0x000001e000017945 */ /* 0x000fe20003800000 */
[----:B------:R-:W-:Y:S02]  /*99a0*/  CS2R R48, SRZ ;  /* 0x0000000000307805 */ /* 0x000fe4000001ff00 */
[----:B------:R-:W-:Y:S02]  /*99b0*/  CS2R R38, SRZ ;  /* 0x0000000000267805 */ /* 0x000fe4000001ff00 */
[----:B------:R-:W-:Y:S02]  /*99c0*/  CS2R R46, SRZ ;  /* 0x00000000002e7805 */ /* 0x000fe4000001ff00 */
[----:B------:R-:W-:Y:S02]  /*99d0*/  ISETP.GE.AND P0, PT, R54, R65, PT ;  /* 0x000000413600720c */ /* 0x000fe40003f06270 */
[----:B------:R-:W-:-:S11]  /*99e0*/  CS2R R40, SRZ ;  /* 0x0000000000287805 */ /* 0x000fd6000001ff00 */
        /* <DEDUP_REMOVED lines=8> */
[C---:B------:R-:W-:Y:S01]  /*9a70*/  @!P5 IMAD.SHL.U32 R15, R186.reuse, 0x2, RZ ;  /* 0x00000002ba0fd824 */ /* 0x040fe200078e00ff */
[----:B------:R-:W-:Y:S02]  /*9a80*/  @!P5 SHF.L.U64.HI R9, R186, 0x1, R61 ;  /* 0x00000001ba09d819 */ /* 0x000fe4000001023d */
[CC--:B---3--:R-:W-:Y:S02]  /*9a90*/  @!P4 IADD3 R10, P0, R3.reuse, R12.reuse, RZ ;  /* 0x0000000c030ac210 */ /* 0x0c8fe40007f1e0ff */
[C---:B0-----:R-:W-:Y:S02]  /*9aa0*/  @!P4 IADD3 R12, P1, R14.reuse, R12, RZ ;  /* 0x0000000c0e0cc210 */ /* 0x041fe40007f3e0ff */
[-C--:B------:R-:W-:Y:S02]  /*9ab0*/  @!P5 IADD3 R20, P2, R3, R15.reuse, RZ ;  /* 0x0000000f0314d210 */ /* 0x080fe40007f5e0ff */
[----:B------:R-:W-:Y:S02]  /*9ac0*/  @!P5 IADD3 R14, P3, R14, R15, RZ ;  /* 0x0000000f0e0ed210 */ /* 0x000fe40007f7e0ff */
[----:B------:R-:W-:-:S02]  /*9ad0*/  CS2R R46, SRZ ;  /* 0x00000000002e7805 */ /* 0x000fc4000001ff00 */
[C---:B--2---:R-:W-:Y:S02]  /*9ae0*/  @!P4 IADD3.X R11, R0.reuse, R13, RZ, P0, !PT ;  /* 0x0000000d000bc210 */ /* 0x044fe400007fe4ff */
[----:B------:R-:W-:Y:S01]  /*9af0*/  CS2R R48, SRZ ;  /* 0x0000000000307805 */ /* 0x000fe2000001ff00 */
[----:B------:R-:W-:Y:S02]  /*9b00*/  @!P5 IMAD.X R21, R0, 0x1, R9, P2 ;  /* 0x000000010015d824 */ /* 0x000fe400010e0609 */
[C---:B------:R-:W-:Y:S01]  /*9b10*/  @!P4 IMAD.X R13, R4.reuse, 0x1, R13, P1 ;  /* 0x00000001040dc824 */ /* 0x040fe200008e060d */
[----:B------:R0:W5:Y:S01]  /*9b20*/  @!P4 LD.E.64 R46, desc[UR52][R10.64] ;  /* 0x000000340a2ec980 */ /* 0x000162000c101b00 */
[----:B------:R-:W-:-:S03]  /*9b30*/  @!P5 IMAD.X R15, R4, 0x1, R9, P3 ;  /* 0x00000001040fd824 */ /* 0x000fc600018e0609 */
[----:B------:R0:W5:Y:S04]  /*9b40*/  @!P5 LD.E.64 R40, desc[UR52][R20.64] ;  /* 0x000000341428d980 */ /* 0x000168000c101b00 */
[----:B------:R0:W5:Y:S04]  /*9b50*/  @!P5 LD.E.64 R38, desc[UR52][R14.64] ;  /* 0x000000340e26d980 */ /* 0x000168000c101b00 */
[----:B------:R0:W5:Y:S02]  /*9b60*/  @!P4 LD.E.64 R48, desc[UR52][R12.64] ;  /* 0x000000340c30c980 */ /* 0x000164000c101b00 */
.L_x_8299:
[----:B------:R-:W-:Y:S05]  /*9b70*/  BSYNC B1 ;  /* 0x0000000000017941 */ /* 0x000fea0003800000 */
.L_x_8298:
[----:B--2--5:R-:W-:Y:S01]  /*9b80*/  IMAD.MOV.U32 R0, RZ, RZ, R48 ;  /* 0x000000ffff007224 */ /* 0x024fe200078e0030 */
[----:B------:R-:W-:Y:S01]  /*9b90*/  UMOV UR4, 0xffffffff ;  /* 0xffffffff00047882 */ /* 0x000fe20000000000 */
[----:B---3--:R-:W-:Y:S01]  /*9ba0*/  IMAD.MOV.U32 R3, RZ, RZ, R49 ;  /* 0x000000ffff037224 */ /* 0x008fe200078e0031 */
[----:B-1----:R-:W-:Y:S01]  /*9bb0*/  CS2R R42, SRZ ;  /* 0x00000000002a7805 */ /* 0x002fe2000001ff00 */
[----:B0-----:R-:W-:Y:S01]  /*9bc0*/  IMAD.MOV.U32 R4, RZ, RZ, R38 ;  /* 0x000000ffff047224 */ /* 0x001fe200078e0026 */
        /* <DEDUP_REMOVED lines=14> */
[----:B------:R0:W1:Y:S04]  /*9cb0*/  SHFL.IDX PT, R0, R6, 0x1, 0x181f ;  /* 0x00381f0006007f89 */ /* 0x00006800000e0000 */
[----:B------:R0:W2:Y:S04]  /*9cc0*/  SHFL.IDX PT, R3, R5, 0x1, 0x181f ;  /* 0x00381f0005037f89 */ /* 0x0000a800000e0000 */
[----:B------:R0:W3:Y:S04]  /*9cd0*/  SHFL.IDX PT, R4, R8, 0x1, 0x181f ;  /* 0x00381f0008047f89 */ /* 0x0000e800000e0000 */
[----:B------:R0:W0:Y:S02]  /*9ce0*/  SHFL.IDX PT, R14, R7, 0x1, 0x181f ;  /* 0x00381f00070e7f89 */ /* 0x00002400000e0000 */
.L_x_8660:
[----:B------:R-:W-:Y:S01]  /*9cf0*/  VIADD R10, R54, 0x20 ;  /* 0x00000020360a7836 */ /* 0x000fe20000000000 */
[----:B------:R-:W-:Y:S01]  /*9d00*/  BSSY B1, `(.L_x_8301) ;  /* 0x000001d000017945 */ /* 0x000fe20003800000 */
[----:B------:R-:W-:Y:S02]  /*9d10*/  CS2R R28, SRZ ;  /* 0x00000000001c7805 */ /* 0x000fe4000001ff00 */
[----:B------:R-:W-:Y:S02]  /*9d20*/  CS2R R44, SRZ ;  /* 0x00000000002c7805 */ /* 0x000fe4000001ff00 */
[----:B------:R-:W-:Y:S02]  /*9d30*/  CS2R R30, SRZ ;  /* 0x00000000001e7805 */ /* 0x000fe4000001ff00 */
        /* <DEDUP_REMOVED lines=11> */
[CC--:B--2---:R-:W-:Y:S02]  /*9df0*/  @!P4 IADD3 R10, P0, R3.reuse, R12.reuse, RZ ;  /* 0x0000000c030ac210 */ /* 0x0c4fe40007f1e0ff */
[-C--:B------:R-:W-:Y:S02]  /*9e00*/  @!P5 IADD3 R20, P2, R3, R11.reuse, RZ ;  /* 0x0000000b0314d210 */ /* 0x080fe40007f5e0ff */
[C---:B0-----:R-:W-:Y:S02]  /*9e10*/  @!P4 IADD3 R12, P1, R14.reuse, R12, RZ ;  /* 0x0000000c0e0cc210 */ /* 0x041fe40007f3e0ff */
[----:B------:R-:W-:Y:S01]  /*9e20*/  @!P5 IADD3 R14, P3, R14, R11, RZ ;  /* 0x0000000b0e0ed210 */ /* 0x000fe20007f7e0ff */
[----:B-1----:R-:W-:Y:S01]  /*9e30*/  @!P5 IMAD.X R21, R0, 0x1, R15, P2 ;  /* 0x000000010015d824 */ /* 0x002fe200010e060f */
[----:B------:R-:W-:-:S02]  /*9e40*/  CS2R R44, SRZ ;  /* 0x00000000002c7805 */ /* 0x000fc4000001ff00 */
[----:B------:R-:W-:Y:S01]  /*9e50*/  CS2R R42, SRZ ;  /* 0x00000000002a7805 */ /* 0x000fe2000001ff00 */
[--C-:B------:R-:W-:Y:S02]  /*9e60*/  @!P4 IMAD.X R11, R0, 0x1, R9.reuse, P0 ;  /* 0x00000001000bc824 */ /* 0x100fe400000e0609 */
[C---:B---3--:R-:W-:Y:S01]  /*9e70*/  @!P4 IMAD.X R13, R4.reuse, 0x1, R9, P1 ;  /* 0x00000001040dc824 */ /* 0x048fe200008e0609 */
[----:B------:R0:W5:Y:S01]  /*9e80*/  @!P5 LD.E.64 R30, desc[UR52][R20.64] ;  /* 0x00000034141ed980 */ /* 0x000162000c101b00 */
[----:B------:R-:W-:-:S03]  /*9e90*/  @!P5 IMAD.X R15, R4, 0x1, R15, P3 ;  /* 0x00000001040fd824 */ /* 0x000fc600018e060f */
[----:B------:R0:W5:Y:S04]  /*9ea0*/  @!P4 LD.E.64 R44, desc[UR52][R10.64] ;  /* 0x000000340a2cc980 */ /* 0x000168000c101b00 */
[----:B------:R0:W5:Y:S04]  /*9eb0*/  @!P5 LD.E.64 R28, desc[UR52][R14.64] ;  /* 0x000000340e1cd980 */ /* 0x000168000c101b00 */
[----:B------:R0:W5:Y:S02]  /*9ec0*/  @!P4 LD.E.64 R42, desc[UR52][R12.64] ;  /* 0x000000340c2ac980 */ /* 0x000164000c101b00 */
.L_x_8302:
[----:B------:R-:W-:Y:S05]  /*9ed0*/  BSYNC B1 ;  /* 0x0000000000017941 */ /* 0x000fea0003800000 */
.L_x_8301:
[----:B-1---5:R-:W-:Y:S01]  /*9ee0*/  IMAD.MOV.U32 R0, RZ, RZ, R42 ;  /* 0x000000ffff007224 */ /* 0x022fe200078e002a */
[----:B---3--:R-:W-:Y:S01]  /*9ef0*/  MOV R4, R28 ;  /* 0x0000001c00047202 */ /* 0x008fe20000000f00 */
        /* <DEDUP_REMOVED lines=11> */
[----:B------:R-:W-:-:S04]  /*9fb0*/  PRMT R56, R3, 0x7610, R56 ;  /* 0x0000761003387816 */ /* 0x000fc80000000038 */
[----:B------:R-:W-:Y:S01]  /*9fc0*/  PRMT R52, R4, 0x5410, R9 ;  /* 0x0000541004347816 */ /* 0x000fe20000000009 */
[----:B------:R-:W-:Y:S06]  /*9fd0*/  BRA.DIV UR4, `(.L_x_8303) ;  /* 0x000001d604347947 */ /* 0x000fec000b800000 */
[----:B------:R1:W2:Y:S04]  /*9fe0*/  SHFL.IDX PT, R0, R6, 0x2, 0x181f ;  /* 0x00581f0006007f89 */ /* 0x0002a800000e0000 */
[----:B------:R1:W3:Y:S04]  /*9ff0*/  SHFL.IDX PT, R3, R5, 0x2, 0x181f ;  /* 0x00581f0005037f89 */ /* 0x0002e800000e0000 */
[----:B------:R1:W1:Y:S04]  /*a000*/  SHFL.IDX PT, R4, R8, 0x2, 0x181f ;  /* 0x00581f0008047f89 */ /* 0x00026800000e0000 */
[----:B0-----:R0:W0:Y:S02]  /*a010*/  SHFL.IDX PT, R14, R7, 0x2, 0x181f ;  /* 0x00581f00070e7f89 */ /* 0x00102400000e0000 */
.L_x_8666:
[----:B------:R-:W-:Y:S01]  /*a020*/  VIADD R10, R54, 0x40 ;  /* 0x00000040360a7836 */ /* 0x000fe20000000000 */
        /* <DEDUP_REMOVED lines=17> */
[-C--:B------:R-:W-:Y:S02]  /*a140*/  @!P5 IADD3 R20, P2, R3, R11.reuse, RZ ;  /* 0x0000000b0314d210 */ /* 0x080fe40007f5e0ff */
[C---:B0-----:R-:W-:Y:S02]  /*a150*/  @!P4 IADD3 R12, P1, R14.reuse, R12, RZ ;  /* 0x0000000c0e0cc210 */ /* 0x041fe40007f3e0ff */
[----:B------:R-:W-:Y:S01]  /*a160*/  @!P5 IADD3 R14, P3, R14, R11, RZ ;  /* 0x0000000b0e0ed210 */ /* 0x000fe20007f7e0ff */
[----:B--2---:R-:W-:Y:S01]  /*a170*/  @!P5 IMAD.X R21, R0, 0x1, R15, P2 ;  /* 0x000000010015d824 */ /* 0x004fe200010e060f */
[----:B------:R-:W-:-:S02]  /*a180*/  CS2R R34, SRZ ;  /* 0x0000000000227805 */ /* 0x000fc4000001ff00 */
[----:B------:R-:W-:Y:S02]  /*a190*/  CS2R R32, SRZ ;  /* 0x0000000000207805 */ /* 0x000fe4000001ff00 */
[----:B------:R-:W-:Y:S01]  /*a1a0*/  @!P4 IADD3.X R11, R0, R9, RZ, P0, !PT ;  /* 0x00000009000bc210 */ /* 0x000fe200007fe4ff */
[C---:B-1----:R-:W-:Y:S01]  /*a1b0*/  @!P4 IMAD.X R13, R4.reuse, 0x1, R9, P1 ;  /* 0x00000001040dc824 */ /* 0x042fe200008e0609 */
[----:B------:R0:W5:Y:S01]  /*a1c0*/  @!P5 LD.E.64 R24, desc[UR52][R20.64] ;  /* 0x000000341418d980 */ /* 0x000162000c101b00 */
[----:B------:R-:W-:-:S03]  /*a1d0*/  @!P5 IMAD.X R15, R4, 0x1, R15, P3 ;  /* 0x00000001040fd824 */ /* 0x000fc600018e060f */
[----:B------:R0:W5:Y:S04]  /*a1e0*/  @!P4 LD.E.64 R34, desc[UR52][R10.64] ;  /* 0x000000340a22c980 */ /* 0x000168000c101b00 */
[----:B------:R0:W5:Y:S04]  /*a1f0*/  @!P5 LD.E.64 R26, desc[UR52][R14.64] ;  /* 0x000000340e1ad980 */ /* 0x000168000c101b00 */
[----:B------:R0:W5:Y:S02]  /*a200*/  @!P4 LD.E.64 R32, desc[UR52][R12.64] ;  /* 0x000000340c20c980 */ /* 0x000164000c101b00 */
.L_x_8305:
[----:B------:R-:W-:Y:S05]  /*a210*/  BSYNC B1 ;  /* 0x0000000000017941 */ /* 0x000fea0003800000 */
.L_x_8304:
[----:B--2--5:R-:W-:Y:S01]  /*a220*/  IMAD.MOV.U32 R0, RZ, RZ, R32 ;  /* 0x000000ffff007224 */ /* 0x024fe200078e0020 */
[----:B------:R-:W-:Y:S01]  /*a230*/  UMOV UR4, 0xffffffff ;  /* 0xffffffff00047882 */ /* 0x000fe20000000000 */
[----:B---3--:R-:W-:Y:S01]  /*a240*/  IMAD.MOV.U32 R3, RZ, RZ, R33 ;  /* 0x000000ffff037224 */ /* 0x008fe200078e0021 */
[----:B0-----:R-:W-:Y:S01]  /*a250*/  CS2R R20, SRZ ;  /* 0x0000000000147805 */ /* 0x001fe2000001ff00 */
[----:B-1----:R-:W-:Y:S02]  /*a260*/  IMAD.MOV.U32 R4, RZ, RZ, R26 ;  /* 0x000000ffff047224 */ /* 0x002fe400078e001a */
        /* <DEDUP_REMOVED lines=10> */
[----:B------:R0:W1:Y:S04]  /*a310*/  SHFL.IDX PT, R0, R6, 0x3, 0x181f ;  /* 0x00781f0006007f89 */ /* 0x00006800000e0000 */
[----:B------:R0:W2:Y:S04]  /*a320*/  SHFL.IDX PT, R3, R5, 0x3, 0x181f ;  /* 0x00781f0005037f89 */ /* 0x0000a800000e0000 */
[----:B------:R0:W3:Y:S04]  /*a330*/  SHFL.IDX PT, R4, R8, 0x3, 0x181f ;  /* 0x00781f0008047f89 */ /* 0x0000e800000e0000 */
[----:B------:R0:W0:Y:S02]  /*a340*/  SHFL.IDX PT, R14, R7, 0x3, 0x181f ;  /* 0x00781f00070e7f89 */ /* 0x00002400000e0000 */
.L_x_8672:
[----:B------:R-:W-:Y:S01]  /*a350*/  VIADD R54, R54, 0x60 ;  /* 0x0000006036367836 */ /* 0x000fe20000000000 */
[----:B------:R-:W-:Y:S01]  /*a360*/  BSSY B1, `(.L_x_8307) ;  /* 0x000001d000017945 */ /* 0x000fe20003800000 */
[----:B0-----:R-:W-:Y:S02]  /*a370*/  CS2R R8, SRZ ;  /* 0x0000000000087805 */ /* 0x001fe4000001ff00 */
[----:B------:R-:W-:Y:S02]  /*a380*/  CS2R R12, SRZ ;  /* 0x00000000000c7805 */ /* 0x000fe4000001ff00 */
[----:B------:R-:W-:Y:S02]  /*a390*/  CS2R R10, SRZ ;  /* 0x00000000000a7805 */ /* 0x000fe4000001ff00 */
[----:B------:R-:W-:-:S13]  /*a3a0*/  ISETP.GE.AND P0, PT, R54, R65, PT ;  /* 0x000000413600720c */ /* 0x000fda0003f06270 */
[----:B------:R-:W-:Y:S05]  /*a3b0*/  @P0 BRA `(.L_x_8308) ;  /* 0x00000000005c0947 */ /* 0x000fea0003800000 */
[----:B------:R-:W-:Y:S01]  /*a3c0*/  ULDC UR4, c[0x0][0x3f4] ;  /* 0x0000fd0000047ab9 */ /* 0x000fe20000000800 */
[----:B------:R-:W-:Y:S02]  /*a3d0*/  CS2R R10, SRZ ;  /* 0x00000000000a7805 */ /* 0x000fe4000001ff00 */
[----:B------:R-:W-:Y:S02]  /*a3e0*/  ISETP.GE.AND P4, PT, R22, UR4, PT ;  /* 0x0000000416007c0c */ /* 0x000fe4000bf86270 */
[----:B------:R-:W-:-:S11]  /*a3f0*/  ISETP.GE.AND P5, PT, R186, UR4, PT ;  /* 0x00000004ba007c0c */ /* 0x000fd6000bfa6270 */
[C---:B------:R-:W-:Y:S01]  /*a400*/  @!P4 IMAD.SHL.U32 R60, R22.reuse, 0x2, RZ ;  /* 0x00000002163cc824 */ /* 0x040fe200078e00ff */
[----:B------:R-:W-:Y:S01]  /*a410*/  @!P4 SHF.L.U64.HI R5, R22, 0x1, R23 ;  /* 0x000000011605c819 */ /* 0x000fe20000010217 */
[C---:B------:R-:W-:Y:S01]  /*a420*/  @!P5 IMAD.SHL.U32 R15, R186.reuse, 0x2, RZ ;  /* 0x00000002ba0fd824 */ /* 0x040fe200078e00ff */
[----:B------:R-:W-:Y:S02]  /*a430*/  @!P5 SHF.L.U64.HI R9, R186, 0x1, R61 ;  /* 0x00000001ba09d819 */ /* 0x000fe4000001023d */
[CC--:B--2---:R-:W-:Y:S02]  /*a440*/  @!P4 IADD3 R6, P0, R3.reuse, R60.reuse, RZ ;  /* 0x0000003c0306c210 */ /* 0x0c4fe40007f1e0ff */
[----:B------:R-:W-:Y:S02]  /*a450*/  @!P4 IADD3 R60, P1, R14, R60, RZ ;  /* 0x0000003c0e3cc210 */ /* 0x000fe40007f3e0ff */
[----:B------:R-:W-:Y:S02]  /*a460*/  @!P5 IADD3 R62, P2, R3, R15, RZ ;  /* 0x0000000f033ed210 */ /* 0x000fe40007f5e0ff */
[----:B------:R-:W-:-:S02]  /*a470*/  CS2R R12, SRZ ;  /* 0x00000000000c7805 */ /* 0x000fc4000001ff00 */
[----:B------:R-:W-:Y:S02]  /*a480*/  @!P5 IADD3 R14, P3, R14, R15, RZ ;  /* 0x0000000f0e0ed210 */ /* 0x000fe40007f7e0ff */
[----:B------:R-:W-:Y:S01]  /*a490*/  CS2R R20, SRZ ;  /* 0x0000000000147805 */ /* 0x000fe2000001ff00 */
[C---:B-1----:R-:W-:Y:S02]  /*a4a0*/  @!P4 IMAD.X R7, R0.reuse, 0x1, R5, P0 ;  /* 0x000000010007c824 */ /* 0x042fe400000e0605 */
[--C-:B------:R-:W-:Y:S02]  /*a4b0*/  @!P5 IMAD.X R63, R0, 0x1, R9.reuse, P2 ;  /* 0x00000001003fd824 */ /* 0x100fe400010e0609 */
[C---:B---3--:R-:W-:Y:S01]  /*a4c0*/  @!P5 IMAD.X R15, R4.reuse, 0x1, R9, P3 ;  /* 0x00000001040fd824 */ /* 0x048fe200018e0609 */
[----:B------:R-:W-:Y:S01]  /*a4d0*/  CS2R R8, SRZ ;  /* 0x0000000000087805 */ /* 0x000fe2000001ff00 */
[----:B------:R-:W-:Y:S01]  /*a4e0*/  @!P4 IMAD.X R61, R4, 0x1, R5, P1 ;  /* 0x00000001043dc824 */ /* 0x000fe200008e0605 */
[----:B------:R0:W5:Y:S04]  /*a4f0*/  @!P5 LD.E.64 R10, desc[UR52][R62.64] ;  /* 0x000000343e0ad980 */ /* 0x000168000c101b00 */
[----:B------:R0:W5:Y:S04]  /*a500*/  @!P5 LD.E.64 R8, desc[UR52][R14.64] ;  /* 0x000000340e08d980 */ /* 0x000168000c101b00 */
[----:B------:R0:W5:Y:S04]  /*a510*/  @!P4 LD.E.64 R12, desc[UR52][R6.64] ;  /* 0x00000034060cc980 */ /* 0x000168000c101b00 */
[----:B------:R0:W5:Y:S02]  /*a520*/  @!P4 LD.E.64 R20, desc[UR52][R60.64] ;  /* 0x000000343c14c980 */ /* 0x000164000c101b00 */
.L_x_8308:
[----:B------:R-:W-:Y:S05]  /*a530*/  BSYNC B1 ;  /* 0x0000000000017941 */ /* 0x000fea0003800000 */
.L_x_8307:
[----:B------:R-:W-:Y:S01]  /*a540*/  ULEA.HI UR4, UR37, UR37, URZ, 0x1 ;  /* 0x0000002525047291 */ /* 0x000fe2000f8f083f */
[----:B-1---5:R-:W-:Y:S01]  /*a550*/  IMAD.MOV.U32 R0, RZ, RZ, R20 ;  /* 0x000000ffff007224 */ /* 0x022fe200078e0014 */
[----:B---3--:R-:W-:Y:S01]  /*a560*/  MOV R4, R21 ;  /* 0x0000001500047202 */ /* 0x008fe20000000f00 */
[----:B0-----:R-:W-:Y:S01]  /*a570*/  IMAD.MOV.U32 R6, RZ, RZ, R12 ;  /* 0x000000ffff067224 */ /* 0x001fe200078e000c */
[----:B------:R-:W-:Y:S01]  /*a580*/  ULOP3.LUT UR4, UR4, 0xfffffffe, URZ, 0xc0, !UPT ;  /* 0xfffffffe04047892 */ /* 0x000fe2000f8ec03f */
[----:B------:R-:W-:Y:S01]  /*a590*/  IMAD.MOV.U32 R7, RZ, RZ, R13 ;  /* 0x000000ffff077224 */ /* 0x000fe200078e000d */
[----:B------:R-:W-:Y:S01]  /*a5a0*/  PRMT R15, R0, 0x5410, R4 ;  /* 0x00005410000f7816 */ /* 0x000fe20000000004 */
[----:B------:R-:W-:Y:S01]  /*a5b0*/  IMAD.MOV.U32 R0, RZ, RZ, R8 ;  /* 0x000000ffff007224 */ /* 0x000fe200078e0008 */
[----:B------:R-:W-:Y:S01]  /*a5c0*/  UIADD3 UR4, UR37, -UR4, URZ ;  /* 0x8000000425047290 */ /* 0x000fe2000fffe03f */
[----:B------:R-:W-:Y:S01]  /*a5d0*/  IMAD.MOV.U32 R4, RZ, RZ, R9 ;  /* 0x000000ffff047224 */ /* 0x000fe200078e0009 */
[----:B--2---:R-:W-:Y:S01]  /*a5e0*/  VIADDMNMX R3, R65, -R200, 0x80, PT ;  /* 0x0000008041037446 */ /* 0x004fe200038009c8 */
[----:B------:R-:W-:Y:S01]  /*a5f0*/  BSSY B1, `(.L_x_8309) ;  /* 0x000000a000017945 */ /* 0x000fe20003800000 */
[----:B------:R-:W-:Y:S01]  /*a600*/  PRMT R54, R6, 0x5410, R7 ;  /* 0x0000541006367816 */ /* 0x000fe20000000007 */
[----:B------:R-:W-:Y:S01]  /*a610*/  IMAD.MOV.U32 R6, RZ, RZ, R11 ;  /* 0x000000ffff067224 */ /* 0x000fe200078e000b */
[----:B------:R-:W-:Y:S01]  /*a620*/  PRMT R0, R0, 0x5410, R4 ;  /* 0x0000541000007816 */ /* 0x000fe20000000004 */
[----:B------:R-:W-:Y:S01]  /*a630*/  IMAD.U32 R5, RZ, RZ, UR4 ;  /* 0x00000004ff057e24 */ /* 0x000fe2000f8e00ff */
[----:B------:R-:W-:Y:S01]  /*a640*/  ISETP.GE.AND P1, PT, R188, R3, PT ;  /* 0x00000003bc00720c */ /* 0x000fe20003f26270 */
[----:B------:R-:W-:-:S03]  /*a650*/  IMAD.MOV.U32 R4, RZ, RZ, R10 ;  /* 0x000000ffff047224 */ /* 0x000fc600078e000a */
[----:B------:R-:W-:-:S04]  /*a660*/  SHF.L.U32 R5, R5, 0x1f, RZ ;  /* 0x0000001f05057819 */ /* 0x000fc800000006ff */
[----:B------:R-:W0:Y:S02]  /*a670*/  SYNCS.PHASECHK.TRANS64.TRYWAIT P0, [R18+URZ+0x28800], R5 ;  /* 0x02880005120075a7 */ /* 0x000e24000800017f */
[----:B0-----:R-:W-:Y:S05]  /*a680*/  @!P0 BRA `(.L_x_8310) ;  /* 0x000001d000688947 */ /* 0x001fea0003800000 */
.L_x_8673:
[----:B------:R-:W-:Y:S05]  /*a690*/  BSYNC B1 ;  /* 0x0000000000017941 */ /* 0x000fea0003800000 */
.L_x_8309:
        /* <DEDUP_REMOVED lines=9> */
[----:B------:R-:W-:Y:S01]  /*a730*/  SHF.R.U32.HI R61, RZ, 0x10, R47 ;  /* 0x00000010ff3d7819 */ /* 0x000fe2000001162f */
[--C-:B------:R-:W-:Y:S01]  /*a740*/  HADD2.F32 R60, -RZ, R66.reuse.H1_H1 ;  /* 0x30000042ff3c7230 */ /* 0x100fe20000004100 */
[--C-:B------:R-:W-:Y:S01]  /*a750*/  SHF.R.U32.HI R63, RZ, 0x10, R49.reuse ;  /* 0x00000010ff3f7819 */ /* 0x100fe20000011631 */
[----:B------:R-:W-:Y:S01]  /*a760*/  HADD2.F32 R62, -RZ, R66.H0_H0 ;  /* 0x20000042ff3e7230 */ /* 0x000fe20000004100 */
[----:B------:R-:W-:Y:S01]  /*a770*/  SHF.R.U64 R67, R48, 0x10, R49 ;  /* 0x0000001030437819 */ /* 0x000fe20000001231 */
[----:B------:R-:W-:Y:S01]  /*a780*/  HADD2.F32 R61, -RZ, R61.H0_H0 ;  /* 0x2000003dff3d7230 */ /* 0x000fe20000004100 */
[----:B------:R-:W-:Y:S01]  /*a790*/  SHF.R.U64 R69, R46, 0x10, R47 ;  /* 0x000000102e457819 */ /* 0x000fe2000000122f */
[----:B------:R-:W-:Y:S02]  /*a7a0*/  HADD2.F32 R63, -RZ, R63.H0_H0 ;  /* 0x2000003fff3f7230 */ /* 0x000fe40000004100 */
[----:B0-----:R-:W-:-:S02]  /*a7b0*/  HADD2.F32 R49, -RZ, R7.H1_H1 ;  /* 0x30000007ff317230 */ /* 0x001fc40000004100 */
[----:B------:R-:W-:Y:S02]  /*a7c0*/  HADD2.F32 R48, -RZ, R7.H0_H0 ;  /* 0x20000007ff307230 */ /* 0x000fe40000004100 */
[--C-:B------:R-:W-:Y:S02]  /*a7d0*/  HADD2.F32 R7, -RZ, R4.reuse.H0_H0 ;  /* 0x20000004ff077230 */ /* 0x100fe40000004100 */
[C---:B------:R-:W-:Y:S01]  /*a7e0*/  FMUL.FTZ R68, R49.reuse, R61 ;  /* 0x0000003d31447220 */ /* 0x040fe20000410000 */
[----:B------:R-:W-:Y:S02]  /*a7f0*/  HADD2.F32 R4, -RZ, R4.H1_H1 ;  /* 0x30000004ff047230 */ /* 0x000fe40000004100 */
[-C--:B------:R-:W-:Y:S01]  /*a800*/  FMUL.FTZ R65, R49, R63.reuse ;  /* 0x0000003f31417220 */ /* 0x080fe20000410000 */
[--C-:B------:R-:W-:Y:S02]  /*a810*/  HADD2.F32 R46, -RZ, R6.reuse.H0_H0 ;  /* 0x20000006ff2e7230 */ /* 0x100fe40000004100 */
[----:B------:R-:W-:Y:S01]  /*a820*/  FFMA.FTZ R70, R48, R63, R68 ;  /* 0x0000003f30467223 */ /* 0x000fe20000010044 */
[----:B------:R-:W-:-:S02]  /*a830*/  HADD2.F32 R47, -RZ, R6.H1_H1 ;  /* 0x30000006ff2f7230 */ /* 0x000fc40000004100 */
[----:B------:R-:W-:Y:S01]  /*a840*/  FMUL.FTZ R66, R4, R62 ;  /* 0x0000003e04427220 */ /* 0x000fe20000410000 */
[--C-:B------:R-:W-:Y:S02]  /*a850*/  HADD2.F32 R49, -RZ, R64.reuse.H0_H0 ;  /* 0x20000040ff317230 */ /* 0x100fe40000004100 */
[----:B------:R-:W-:Y:S01]  /*a860*/  FFMA.FTZ R65, R48, R61, -R65 ;  /* 0x0000003d30417223 */ /* 0x000fe20000010841 */
[--C-:B------:R-:W-:Y:S02]  /*a870*/  HADD2.F32 R6, -RZ, R5.reuse.H0_H0 ;  /* 0x20000005ff067230 */ /* 0x100fe40000004100 */
[-C--:B------:R-:W-:Y:S01]  /*a880*/  FMUL.FTZ R68, R4, R60.reuse ;  /* 0x0000003c04447220 */ /* 0x080fe20000410000 */
[----:B------:R-:W-:Y:S02]  /*a890*/  HADD2.F32 R64, -RZ, R64.H1_H1 ;  /* 0x30000040ff407230 */ /* 0x000fe40000004100 */
[----:B------:R-:W-:Y:S01]  /*a8a0*/  FFMA.FTZ R66, R7, R60, -R66 ;  /* 0x0000003c07427223 */ /* 0x000fe20000010842 */
[----:B------:R-:W-:-:S02]  /*a8b0*/  HADD2.F32 R5, -RZ, R5.H1_H1 ;  /* 0x30000005ff057230 */ /* 0x000fc40000004100 */
[----:B------:R-:W-:Y:S01]  /*a8c0*/  FFMA.FTZ R61, R7, R62, R68 ;  /* 0x0000003e073d7223 */ /* 0x000fe20000010044 */
[----:B------:R-:W-:Y:S02]  /*a8d0*/  HADD2.F32 R48, -RZ, R67.H0_H0 ;  /* 0x20000043ff307230 */ /* 0x000fe40000004100 */
[CC--:B------:R-:W-:Y:S01]  /*a8e0*/  FMUL.FTZ R63, R47.reuse, R49.reuse ;  /* 0x000000312f3f7220 */ /* 0x0c0fe20000410000 */
[----:B------:R-:W-:Y:S02]  /*a8f0*/  HADD2.F32 R4, -RZ, R69.H0_H0 ;  /* 0x20000045ff047230 */ /* 0x000fe40000004100 */
[----:B------:R-:W-:Y:S01]  /*a900*/  FMUL.FTZ R60, R47, R64 ;  /* 0x000000402f3c7220 */ /* 0x000fe20000410000 */
        /* <DEDUP_REMOVED lines=10> */
[----:B------:R0:W-:Y:S02]  /*a9b0*/  STS.128 [R214], R4 ;  /* 0x00000004d6007388 */ /* 0x0001e40000000c00 */
.L_x_8314:
[----:B------:R-:W-:Y:S05]  /*a9c0*/  BSYNC B2 ;  /* 0x0000000000027941 */ /* 0x000fea0003800000 */
.L_x_8313:
[----:B------:R-:W-:Y:S05]  /*a9d0*/  @P1 BRA `(.L_x_8312) ;  /* 0x0000000000a81947 */ /* 0x000fea0003800000 */
[----:B0-----:R-:W0:Y:S01]  /*a9e0*/  LDS.128 R4, [R214+0x4000] ;  /* 0x00400000d6047984 */ /* 0x001e220000000c00 */
        /* <DEDUP_REMOVED lines=11> */
[CC--:B------:R-:W-:Y:S01]  /*aaa0*/  FMUL.FTZ R49, R41.reuse, R48.reuse ;  /* 0x0000003029317220 */ /* 0x0c0fe20000410000 */
[----:B------:R-:W-:Y:S01]  /*aab0*/  FMUL.FTZ R41, R41, R47 ;  /* 0x0000002f29297220 */ /* 0x000fe20000410000 */
[----:B------:R-:W-:Y:S02]  /*aac0*/  HADD2.F32 R4, -RZ, R4.H1_H1 ;  /* 0x30000004ff047230 */ /* 0x000fe40000004100 */
[--C-:B------:R-:W-:Y:S02]  /*aad0*/  HADD2.F32 R38, -RZ, R6.reuse.H0_H0 ;  /* 0x20000006ff267230 */ /* 0x100fe40000004100 */
[----:B------:R-:W-:Y:S01]  /*aae0*/  FFMA.FTZ R62, R40, R48, R41 ;  /* 0x00000030283e7223 */ /* 0x000fe20000010029 */
[----:B------:R-:W-:-:S02]  /*aaf0*/  HADD2.F32 R39, -RZ, R6.H1_H1 ;  /* 0x30000006ff277230 */ /* 0x000fc40000004100 */
[----:B------:R-:W-:Y:S01]  /*ab00*/  FMUL.FTZ R60, R4, R59 ;  /* 0x0000003b043c7220 */ /* 0x000fe20000410000 */
[--C-:B------:R-:W-:Y:S02]  /*ab10*/  HADD2.F32 R41, -RZ, R58.reuse.H1_H1 ;  /* 0x3000003aff297230 */ /* 0x100fe40000004100 */
[----:B------:R-:W-:Y:S01]  /*ab20*/  FFMA.FTZ R49, R40, R47, -R49 ;  /* 0x0000002f28317223 */ /* 0x000fe20000010831 */
[--C-:B------:R-:W-:Y:S02]  /*ab30*/  HADD2.F32 R6, -RZ, R5.reuse.H0_H0 ;  /* 0x20000005ff067230 */ /* 0x100fe40000004100 */
[-C--:B------:R-:W-:Y:S01]  /*ab40*/  FMUL.FTZ R48, R4, R46.reuse ;  /* 0x0000002e04307220 */ /* 0x080fe20000410000 */
[----:B------:R-:W-:Y:S02]  /*ab50*/  HADD2.F32 R58, -RZ, R58.H0_H0 ;  /* 0x2000003aff3a7230 */ /* 0x000fe40000004100 */
        /* <DEDUP_REMOVED lines=18> */
.L_x_8312:
[----:B------:R-:W-:Y:S05]  /*ac80*/  BSYNC B1 ;  /* 0x0000000000017941 */ /* 0x000fea0003800000 */
.L_x_8311:
        /* <DEDUP_REMOVED lines=10> */
[----:B------:R-:W-:Y:S02]  /*ad30*/  SHF.R.U64 R49, R44, 0x10, R45 ;  /* 0x000000102c317819 */ /* 0x000fe4000000122d */
[----:B------:R-:W-:Y:S02]  /*ad40*/  SHF.R.U32.HI R44, RZ, 0x10, R43 ;  /* 0x00000010ff2c7819 */ /* 0x000fe4000001162b */
[----:B------:R-:W-:Y:S02]  /*ad50*/  SHF.R.U32.HI R45, RZ, 0x10, R45 ;  /* 0x00000010ff2d7819 */ /* 0x000fe4000001162d */
[----:B------:R-:W-:Y:S01]  /*ad60*/  SHF.R.U64 R47, R42, 0x10, R43 ;  /* 0x000000102a2f7819 */ /* 0x000fe2000000122b */
[----:B------:R-:W-:Y:S02]  /*ad70*/  HADD2.F32 R44, -RZ, R44.H0_H0 ;  /* 0x2000002cff2c7230 */ /* 0x000fe40000004100 */
[----:B------:R-:W-:-:S02]  /*ad80*/  HADD2.F32 R43, -RZ, R45.H0_H0 ;  /* 0x2000002dff2b7230 */ /* 0x000fc40000004100 */
[--C-:B------:R-:W-:Y:S02]  /*ad90*/  HADD2.F32 R42, -RZ, R57.reuse.H1_H1 ;  /* 0x30000039ff2a7230 */ /* 0x100fe40000004100 */
[----:B------:R-:W-:Y:S02]  /*ada0*/  HADD2.F32 R57, -RZ, R57.H0_H0 ;  /* 0x20000039ff397230 */ /* 0x000fe40000004100 */
[--C-:B0-----:R-:W-:Y:S02]  /*adb0*/  HADD2.F32 R41, -RZ, R7.reuse.H1_H1 ;  /* 0x30000007ff297230 */ /* 0x101fe40000004100 */
[----:B------:R-:W-:Y:S02]  /*adc0*/  HADD2.F32 R40, -RZ, R7.H0_H0 ;  /* 0x20000007ff287230 */ /* 0x000fe40000004100 */
[--C-:B------:R-:W-:Y:S02]  /*add0*/  HADD2.F32 R7, -RZ, R4.reuse.H0_H0 ;  /* 0x20000004ff077230 */ /* 0x100fe40000004100 */
[C---:B------:R-:W-:Y:S01]  /*ade0*/  FMUL.FTZ R45, R41.reuse, R44 ;  /* 0x0000002c292d7220 */ /* 0x040fe20000410000 */
[----:B------:R-:W-:Y:S01]  /*adf0*/  FMUL.FTZ R41, R41, R43 ;  /* 0x0000002b29297220 */ /* 0x000fe20000410000 */
[----:B------:R-:W-:-:S02]  /*ae00*/  HADD2.F32 R4, -RZ, R4.H1_H1 ;  /* 0x30000004ff047230 */ /* 0x000fc40000004100 */
[--C-:B------:R-:W-:Y:S02]  /*ae10*/  HADD2.F32 R38, -RZ, R6.reuse.H0_H0 ;  /* 0x20000006ff267230 */ /* 0x100fe40000004100 */
[----:B------:R-:W-:Y:S01]  /*ae20*/  FFMA.FTZ R48, R40, R44, R41 ;  /* 0x0000002c28307223 */ /* 0x000fe20000010029 */
[----:B------:R-:W-:Y:S02]  /*ae30*/  HADD2.F32 R39, -RZ, R6.H1_H1 ;  /* 0x30000006ff277230 */ /* 0x000fe40000004100 */
[----:B------:R-:W-:Y:S01]  /*ae40*/  FMUL.FTZ R46, R4, R57 ;  /* 0x00000039042e7220 */ /* 0x000fe20000410000 */
[--C-:B------:R-:W-:Y:S02]  /*ae50*/  HADD2.F32 R41, -RZ, R56.reuse.H1_H1 ;  /* 0x30000038ff297230 */ /* 0x100fe40000004100 */
[----:B------:R-:W-:Y:S01]  /*ae60*/  FFMA.FTZ R45, R40, R43, -R45 ;  /* 0x0000002b282d7223 */ /* 0x000fe2000001082d */
[----:B------:R-:W-:Y:S02]  /*ae70*/  HADD2.F32 R6, -RZ, R5.H0_H0 ;  /* 0x20000005ff067230 */ /* 0x000fe40000004100 */
[----:B------:R-:W-:Y:S01]  /*ae80*/  FMUL.FTZ R44, R4, R42 ;  /* 0x0000002a042c7220 */ /* 0x000fe20000410000 */
[----:B------:R-:W-:-:S02]  /*ae90*/  HADD2.F32 R56, -RZ, R56.H0_H0 ;  /* 0x20000038ff387230 */ /* 0x000fc40000004100 */
[C---:B------:R-:W-:Y:S01]  /*aea0*/  FFMA.FTZ R46, R7.reuse, R42, -R46 ;  /* 0x0000002a072e7223 */ /* 0x040fe2000001082e */
[----:B------:R-:W-:Y:S02]  /*aeb0*/  HADD2.F32 R5, -RZ, R5.H1_H1 ;  /* 0x30000005ff057230 */ /* 0x000fe40000004100 */
        /* <DEDUP_REMOVED lines=16> */
.L_x_8318:
[----:B------:R-:W-:Y:S05]  /*afc0*/  BSYNC B2 ;  /* 0x0000000000027941 */ /* 0x000fea0003800000 */
.L_x_8317:
[----:B------:R-:W-:Y:S05]  /*afd0*/  @P1 BRA `(.L_x_8316) ;  /* 0x0000000000a81947 */ /* 0x000fea0003800000 */
[----:B0-----:R-:W0:Y:S01]  /*afe0*/  LDS.128 R4, [R214+0x5000] ;  /* 0x00500000d6047984 */ /* 0x001e220000000c00 */
        /* <DEDUP_REMOVED lines=41> */
.L_x_8316:
[----:B------:R-:W-:Y:S05]  /*b280*/  BSYNC B1 ;  /* 0x0000000000017941 */ /* 0x000fea0003800000 */
.L_x_8315:
        /* <DEDUP_REMOVED lines=18> */
[--C-:B------:R-:W-:Y:S02]  /*b3b0*/  HADD2.F32 R32, -RZ, R55.reuse.H0_H0 ;  /* 0x20000037ff207230 */ /* 0x100fe40000004100 */
[----:B------:R-:W-:Y:S02]  /*b3c0*/  HADD2.F32 R55, -RZ, R55.H1_H1 ;  /* 0x30000037ff377230 */ /* 0x000fe40000004100 */
[--C-:B0-----:R-:W-:Y:S02]  /*b3d0*/  HADD2.F32 R31, -RZ, R7.reuse.H1_H1 ;  /* 0x30000007ff1f7230 */ /* 0x101fe40000004100 */
[----:B------:R-:W-:Y:S02]  /*b3e0*/  HADD2.F32 R30, -RZ, R7.H0_H0 ;  /* 0x20000007ff1e7230 */ /* 0x000fe40000004100 */
[--C-:B------:R-:W-:Y:S02]  /*b3f0*/  HADD2.F32 R7, -RZ, R4.reuse.H0_H0 ;  /* 0x20000004ff077230 */ /* 0x100fe40000004100 */
[----:B------:R-:W-:Y:S01]  /*b400*/  FMUL.FTZ R40, R31, R33 ;  /* 0x000000211f287220 */ /* 0x000fe20000410000 */
[----:B------:R-:W-:-:S02]  /*b410*/  HADD2.F32 R4, -RZ, R4.H1_H1 ;  /* 0x30000004ff047230 */ /* 0x000fc40000004100 */
[-C--:B------:R-:W-:Y:S01]  /*b420*/  FMUL.FTZ R39, R31, R35.reuse ;  /* 0x000000231f277220 */ /* 0x080fe20000410000 */
[--C-:B------:R-:W-:Y:S02]  /*b430*/  HADD2.F32 R28, -RZ, R6.reuse.H0_H0 ;  /* 0x20000006ff1c7230 */ /* 0x100fe40000004100 */
[----:B------:R-:W-:Y:S01]  /*b440*/  FFMA.FTZ R42, R30, R35, R40 ;  /* 0x000000231e2a7223 */ /* 0x000fe20000010028 */
[----:B------:R-:W-:Y:S02]  /*b450*/  HADD2.F32 R29, -RZ, R6.H1_H1 ;  /* 0x30000006ff1d7230 */ /* 0x000fe40000004100 */
[----:B------:R-:W-:Y:S01]  /*b460*/  FMUL.FTZ R38, R4, R34 ;  /* 0x0000002204267220 */ /* 0x000fe20000410000 */
[--C-:B------:R-:W-:Y:S02]  /*b470*/  HADD2.F32 R6, -RZ, R5.reuse.H0_H0 ;  /* 0x20000005ff067230 */ /* 0x100fe40000004100 */
[----:B------:R-:W-:Y:S01]  /*b480*/  FFMA.FTZ R39, R30, R33, -R39 ;  /* 0x000000211e277223 */ /* 0x000fe20000010827 */
[----:B------:R-:W-:Y:S01]  /*b490*/  FMUL.FTZ R40, R4, R32 ;  /* 0x0000002004287220 */ /* 0x000fe20000410000 */
[----:B------:R-:W-:-:S02]  /*b4a0*/  HADD2.F32 R5, -RZ, R5.H1_H1 ;  /* 0x30000005ff057230 */ /* 0x000fc40000004100 */
[C---:B------:R-:W-:Y:S01]  /*b4b0*/  FFMA.FTZ R38, R7.reuse, R32, -R38 ;  /* 0x0000002007267223 */ /* 0x040fe20000010826 */
[----:B------:R-:W-:Y:S02]  /*b4c0*/  HADD2.F32 R30, -RZ, R41.H0_H0 ;  /* 0x20000029ff1e7230 */ /* 0x000fe40000004100 */
        /* <DEDUP_REMOVED lines=15> */
.L_x_8322:
[----:B------:R-:W-:Y:S05]  /*b5c0*/  BSYNC B2 ;  /* 0x0000000000027941 */ /* 0x000fea0003800000 */
.L_x_8321:
        /* <DEDUP_REMOVED lines=43> */
.L_x_8320:
[----:B------:R-:W-:Y:S05]  /*b880*/  BSYNC B1 ;  /* 0x0000000000017941 */ /* 0x000fea0003800000 */
.L_x_8319:
        /* <DEDUP_REMOVED lines=50> */
.L_x_8325:
[----:B------:R-:W-:Y:S05]  /*bbb0*/  BSYNC B1 ;  /* 0x0000000000017941 */ /* 0x000fea0003800000 */
.L_x_8324:
[----:B------:R-:W-:Y:S05]  /*bbc0*/  @P1 BRA `(.L_x_8323) ;  /* 0x0000002800001947 */ /* 0x000fea0003800000 */
[----:B0-----:R-:W0:Y:S01]  /*bbd0*/  LDS.128 R4, [R214+0x7000] ;  /* 0x00700000d6047984 */ /* 0x001e220000000c00 */
        /* <DEDUP_REMOVED lines=27> */
[----:B------:R-:W-:Y:S02]  /*bd90*/  HADD2.F32 R0, -RZ, R25.H0_H0 ;  /* 0x20000019ff007230 */ /* 0x000fe40000004100 */
[CC--:B------:R-:W-:Y:S01]  /*bda0*/  FMUL.FTZ R12, R8.reuse, R9.reuse ;  /* 0x00000009080c7220 */ /* 0x0c0fe20000410000 */
[----:B------:R-:W-:Y:S01]  /*bdb0*/  FMUL.FTZ R8, R8, R14 ;  /* 0x0000000e08087220 */ /* 0x000fe20000410000 */
[C---:B------:R-:W-:Y:S01]  /*bdc0*/  FMUL.FTZ R11, R5.reuse, R4 ;  /* 0x00000004050b7220 */ /* 0x040fe20000410000 */
[----:B------:R-:W-:Y:S01]  /*bdd0*/  FMUL.FTZ R13, R5, R0 ;  /* 0x00000000050d7220 */ /* 0x000fe20000410000 */
[C---:B------:R-:W-:Y:S02]  /*bde0*/  FFMA.FTZ R12, R7.reuse, R14, -R12 ;  /* 0x0000000e070c7223 */ /* 0x040fe4000001080c */
[C---:B------:R-:W-:Y:S01]  /*bdf0*/  FFMA.FTZ R5, R6.reuse, R0, -R11 ;  /* 0x0000000006057223 */ /* 0x040fe2000001080b */
[----:B------:R-:W-:Y:S01]  /*be00*/  FFMA.FTZ R9, R7, R9, R8 ;  /* 0x0000000907097223 */ /* 0x000fe20000010008 */
[----:B------:R-:W-:Y:S01]  /*be10*/  FFMA.FTZ R0, R6, R4, R13 ;  /* 0x0000000406007223 */ /* 0x000fe2000001000d */
[----:B------:R-:W-:-:S02]  /*be20*/  F2FP.F16.F32.PACK_AB R7, R15, R20 ;  /* 0x000000140f07723e */ /* 0x000fc400000000ff */
[----:B------:R-:W-:Y:S02]  /*be30*/  F2FP.F16.F32.PACK_AB R4, R3, R10 ;  /* 0x0000000a0304723e */ /* 0x000fe400000000ff */
[----:B------:R-:W-:Y:S02]  /*be40*/  F2FP.F16.F32.PACK_AB R6, R9, R12 ;  /* 0x0000000c0906723e */ /* 0x000fe400000000ff */
[----:B------:R-:W-:-:S05]  /*be50*/  F2FP.F16.F32.PACK_AB R5, R0, R5 ;  /* 0x000000050005723e */ /* 0x000fca00000000ff */
[----:B------:R0:W-:Y:S01]  /*be60*/  STS.128 [R214+0x7000], R4 ;  /* 0x00700004d6007388 */ /* 0x0001e20000000c00 */
[----:B------:R-:W-:Y:S05]  /*be70*/  BRA `(.L_x_8323) ;  /* 0x0000002400547947 */ /* 0x000fea0003800000 */
.L_x_8296:
[----:B------:R-:W0:Y:S01]  /*be80*/  LDC R5, c[0x0][0x448] ;  /* 0x00011200ff057b82 */ /* 0x000e220000000800 */
[----:B------:R-:W-:Y:S01]  /*be90*/  ULDC.64 UR4, c[0x0][0x3f8] ;  /* 0x0000fe0000047ab9 */ /* 0x000fe20000000a00 */
[----:B------:R-:W-:Y:S01]  /*bea0*/  MOV R27, R29 ;  /* 0x0000001d001b7202 */ /* 0x000fe20000000f00 */
[----:B------:R-:W-:Y:S01]  /*beb0*/  ULDC.64 UR6, c[0x0][0x408] ;  /* 0x0001020000067ab9 */ /* 0x000fe20000000a00 */
        /* <DEDUP_REMOVED lines=23> */
[----:B------:R-:W0:Y:S01]  /*c030*/  LDC R53, c[0x0][0x3f4] ;  /* 0x0000fd00ff357b82 */ /* 0x000e220000000800 */
[----:B------:R-:W3:Y:S01]  /*c040*/  SHFL.IDX PT, R4, R32, RZ, 0x181f ;  /* 0x00181fff20047589 */ /* 0x000ee200000e0000 */
[----:B------:R-:W-:-:S03]  /*c050*/  IMAD R3, R196, R5, RZ ;  /* 0x00000005c4037224 */ /* 0x000fc600078e02ff */
[----:B------:R-:W5:Y:S04]  /*c060*/  SHFL.IDX PT, R0, R35, RZ, 0x181f ;  /* 0x00181fff23007589 */ /* 0x000f6800000e0000 */
[----:B------:R-:W1:Y:S04]  /*c070*/  SHFL.IDX PT, R14, R34, RZ, 0x181f ;  /* 0x00181fff220e7589 */ /* 0x000e6800000e0000 */
[----:B------:R-:W2:Y:S01]  /*c080*/  SHFL.IDX PT, R5, R33, RZ, 0x181f ;  /* 0x00181fff21057589 */ /* 0x000ea200000e0000 */
[----:B0-----:R-:W-:-:S04]  /*c090*/  ISETP.GE.AND P0, PT, R16, R53, PT ;  /* 0x000000351000720c */ /* 0x001fc80003f06270 */
[----:B------:R-:W-:-:S13]  /*c0a0*/  ISETP.GE.OR P1, PT, R54, R3, P0 ;  /* 0x000000033600720c */ /* 0x000fda0000726670 */
[C---:B------:R-:W-:Y:S01]  /*c0b0*/  @!P1 IMAD.SHL.U32 R21, R16.reuse, 0x2, RZ ;  /* 0x0000000210159824 */ /* 0x040fe200078e00ff */
[----:B------:R-:W-:-:S04]  /*c0c0*/  @!P1 SHF.L.U64.HI R6, R16, 0x1, R17 ;  /* 0x0000000110069819 */ /* 0x000fc80000010211 */
[----:B---3--:R-:W-:-:S05]  /*c0d0*/  @!P1 IADD3 R4, P2, R4, R21, RZ ;  /* 0x0000001504049210 */ /* 0x008fca0007f5e0ff */
[----:B-----5:R-:W-:Y:S02]  /*c0e0*/  @!P1 IMAD.X R7, R0, 0x1, R6, P2 ;  /* 0x0000000100079824 */ /* 0x020fe400010e0606 */
[----:B------:R-:W-:Y:S02]  /*c0f0*/  @!P1 IMAD.MOV.U32 R8, RZ, RZ, R4 ;  /* 0x000000ffff089224 */ /* 0x000fe400078e0004 */
[----:B------:R-:W-:-:S06]  /*c100*/  @!P1 IMAD.MOV.U32 R9, RZ, RZ, R7 ;  /* 0x000000ffff099224 */ /* 0x000fcc00078e0007 */
[----:B------:R-:W3:Y:S01]  /*c110*/  @!P1 LD.E.128 R8, desc[UR52][R8.64] ;  /* 0x0000003408089980 */ /* 0x000ee2000c101d00 */
[----:B-1----:R-:W-:-:S05]  /*c120*/  @!P1 IADD3 R14, P2, R14, R21, RZ ;  /* 0x000000150e0e9210 */ /* 0x002fca0007f5e0ff */
[----:B--2---:R-:W-:Y:S02]  /*c130*/  @!P1 IMAD.X R5, R5, 0x1, R6, P2 ;  /* 0x0000000105059824 */ /* 0x004fe400010e0606 */
[----:B------:R-:W-:-:S06]  /*c140*/  @!P1 IMAD.MOV.U32 R4, RZ, RZ, R14 ;  /* 0x000000ffff049224 */ /* 0x000fcc00078e000e */
[----:B------:R-:W2:Y:S01]  /*c150*/  @!P1 LD.E.128 R4, desc[UR52][R4.64] ;  /* 0x0000003404049980 */ /* 0x000ea2000c101d00 */
[----:B------:R-:W-:Y:S02]  /*c160*/  CS2R R48, SRZ ;  /* 0x0000000000307805 */ /* 0x000fe4000001ff00 */
[----:B------:R-:W-:Y:S02]  /*c170*/  CS2R R20, SRZ ;  /* 0x0000000000147805 */ /* 0x000fe4000001ff00 */
[----:B------:R-:W-:Y:S01]  /*c180*/  CS2R R50, SRZ ;  /* 0x0000000000327805 */ /* 0x000fe2000001ff00 */
[----:B------:R0:W1:Y:S01]  /*c190*/  SHFL.IDX PT, R14, R34, 0x1, 0x181f ;  /* 0x00381f00220e7f89 */ /* 0x00006200000e0000 */
[----:B------:R-:W-:Y:S02]  /*c1a0*/  CS2R R38, SRZ ;  /* 0x0000000000267805 */ /* 0x000fe4000001ff00 */
[----:B------:R-:W-:Y:S02]  /*c1b0*/  CS2R R24, SRZ ;  /* 0x0000000000187805 */ /* 0x000fe4000001ff00 */
[----:B---3--:R-:W-:Y:S01]  /*c1c0*/  @!P1 MOV R48, R8 ;  /* 0x0000000800309202 */ /* 0x008fe20000000f00 */
[----:B------:R-:W-:Y:S01]  /*c1d0*/  @!P1 IMAD.MOV.U32 R49, RZ, RZ, R9 ;  /* 0x000000ffff319224 */ /* 0x000fe200078e0009 */
[----:B------:R0:W3:Y:S01]  /*c1e0*/  SHFL.IDX PT, R8, R32, 0x1, 0x181f ;  /* 0x00381f0020087f89 */ /* 0x0000e200000e0000 */
[----:B------:R-:W-:-:S02]  /*c1f0*/  @!P1 IMAD.MOV.U32 R50, RZ, RZ, R10 ;  /* 0x000000ffff329224 */ /* 0x000fc400078e000a */
[----:B------:R-:W-:Y:S01]  /*c200*/  IMAD.MOV.U32 R0, RZ, RZ, R48 ;  /* 0x000000ffff007224 */ /* 0x000fe200078e0030 */
[----:B------:R0:W0:Y:S01]  /*c210*/  SHFL.IDX PT, R9, R33, 0x1, 0x181f ;  /* 0x00381f0021097f89 */ /* 0x00002200000e0000 */
[----:B------:R-:W-:Y:S02]  /*c220*/  IMAD.MOV.U32 R12, RZ, RZ, R49 ;  /* 0x000000ffff0c7224 */ /* 0x000fe400078e0031 */
[----:B------:R-:W-:Y:S01]  /*c230*/  @!P1 IMAD.MOV.U32 R51, RZ, RZ, R11 ;  /* 0x000000ffff339224 */ /* 0x000fe200078e000b */
[----:B------:R-:W-:Y:S01]  /*c240*/  PRMT R64, R64, 0x5410, R0 ;  /* 0x0000541040407816 */ /* 0x000fe20000000000 */
[----:B------:R-:W-:Y:S01]  /*c250*/  IMAD.MOV.U32 R10, RZ, RZ, R50 ;  /* 0x000000ffff0a7224 */ /* 0x000fe200078e0032 */
[----:B------:R0:W0:Y:S01]  /*c260*/  SHFL.IDX PT, R0, R35, 0x1, 0x181f ;  /* 0x00381f0023007f89 */ /* 0x00002200000e0000 */
[----:B------:R-:W-:Y:S01]  /*c270*/  IMAD.MOV.U32 R11, RZ, RZ, R51 ;  /* 0x000000ffff0b7224 */ /* 0x000fe200078e0033 */
[----:B--2---:R-:W-:Y:S01]  /*c280*/  @!P1 MOV R20, R6 ;  /* 0x0000000600149202 */ /* 0x004fe20000000f00 */
[----:B------:R-:W-:Y:S01]  /*c290*/  @!P1 IMAD.MOV.U32 R38, RZ, RZ, R4 ;  /* 0x000000ffff269224 */ /* 0x000fe200078e0004 */
[----:B------:R-:W-:Y:S01]  /*c2a0*/  PRMT R66, R12, 0x7610, R66 ;  /* 0x000076100c427816 */ /* 0x000fe20000000042 */
[----:B------:R-:W-:Y:S01]  /*c2b0*/  @!P1 IMAD.MOV.U32 R39, RZ, RZ, R5 ;  /* 0x000000ffff279224 */ /* 0x000fe200078e0005 */
[----:B------:R-:W-:Y:S01]  /*c2c0*/  PRMT R37, R10, 0x5410, R11 ;  /* 0x000054100a257816 */ /* 0x000fe2000000000b */
[----:B------:R-:W-:-:S02]  /*c2d0*/  @!P1 IMAD.MOV.U32 R21, RZ, RZ, R7 ;  /* 0x000000ffff159224 */ /* 0x000fc400078e0007 */
[----:B------:R-:W-:Y:S02]  /*c2e0*/  IMAD.MOV.U32 R4, RZ, RZ, R38 ;  /* 0x000000ffff047224 */ /* 0x000fe400078e0026 */
[----:B------:R-:W-:Y:S02]  /*c2f0*/  IMAD.MOV.U32 R5, RZ, RZ, R39 ;  /* 0x000000ffff057224 */ /* 0x000fe400078e0027 */
[----:B------:R-:W-:Y:S02]  /*c300*/  IMAD.MOV.U32 R6, RZ, RZ, R20 ;  /* 0x000000ffff067224 */ /* 0x000fe400078e0014 */
[----:B------:R-:W-:Y:S01]  /*c310*/  IMAD.MOV.U32 R7, RZ, RZ, R21 ;  /* 0x000000ffff077224 */ /* 0x000fe200078e0015 */
[----:B------:R-:W-:Y:S02]  /*c320*/  PRMT R66, R66, 0x5410, R5 ;  /* 0x0000541042427816 */ /* 0x000fe40000000005 */
[----:B------:R-:W-:Y:S02]  /*c330*/  PRMT R65, R6, 0x5410, R4 ;  /* 0x0000541006417816 */ /* 0x000fe40000000004 */
[----:B-1-3--:R-:W-:-:S07]  /*c340*/  PRMT R64, R7, 0x7610, R64 ;  /* 0x0000761007407816 */ /* 0x00afce0000000040 */
.L_x_8683:
[----:B------:R-:W-:Y:S01]  /*c350*/  VIADD R4, R54, 0x20 ;  /* 0x0000002036047836 */ /* 0x000fe20000000000 */
[----:B------:R-:W-:Y:S01]  /*c360*/  BSSY B1, `(.L_x_8327) ;  /* 0x0000012000017945 */ /* 0x000fe20003800000 */
[----:B------:R-:W-:Y:S02]  /*c370*/  CS2R R26, SRZ ;  /* 0x00000000001a7805 */ /* 0x000fe4000001ff00 */
[----:B------:R-:W-:Y:S02]  /*c380*/  CS2R R6, SRZ ;  /* 0x0000000000067805 */ /* 0x000fe4000001ff00 */
[----:B------:R-:W-:Y:S02]  /*c390*/  ISETP.GE.AND P1, PT, R4, R3, PT ;  /* 0x000000030400720c */ /* 0x000fe40003f26270 */
[----:B------:R-:W-:-:S11]  /*c3a0*/  CS2R R4, SRZ ;  /* 0x0000000000047805 */ /* 0x000fd6000001ff00 */
[----:B------:R-:W-:Y:S05]  /*c3b0*/  @P1 BRA `(.L_x_8328) ;  /* 0x0000000000301947 */ /* 0x000fea0003800000 */
[----:B------:R-:W-:Y:S02]  /*c3c0*/  CS2R R26, SRZ ;  /* 0x00000000001a7805 */ /* 0x000fe4000001ff00 */
[----:B------:R-:W-:Y:S02]  /*c3d0*/  CS2R R4, SRZ ;  /* 0x0000000000047805 */ /* 0x000fe4000001ff00 */
[----:B------:R-:W-:Y:S01]  /*c3e0*/  CS2R R6, SRZ ;  /* 0x0000000000067805 */ /* 0x000fe2000001ff00 */
[----:B------:R-:W-:Y:S06]  /*c3f0*/  @P0 BRA `(.L_x_8328) ;  /* 0x0000000000200947 */ /* 0x000fec0003800000 */
[C---:B------:R-:W-:Y:S01]  /*c400*/  IMAD.SHL.U32 R15, R16.reuse, 0x2, RZ ;  /* 0x00000002100f7824 */ /* 0x040fe200078e00ff */
[----:B------:R-:W-:-:S04]  /*c410*/  SHF.L.U64.HI R6, R16, 0x1, R17 ;  /* 0x0000000110067819 */ /* 0x000fc80000010211 */
[-C--:B------:R-:W-:Y:S02]  /*c420*/  IADD3 R4, P1, R8, R15.reuse, RZ ;  /* 0x0000000f08047210 */ /* 0x080fe40007f3e0ff */
[----:B------:R-:W-:-:S03]  /*c430*/  IADD3 R14, P2, R14, R15, RZ ;  /* 0x0000000f0e0e7210 */ /* 0x000fc60007f5e0ff */
[--C-:B0-----:R-:W-:Y:S02]  /*c440*/  IMAD.X R5, R0, 0x1, R6.reuse, P1 ;  /* 0x0000000100057824 */ /* 0x101fe400008e0606 */
[----:B------:R-:W-:-:S04]  /*c450*/  IMAD.X R15, R9, 0x1, R6, P2 ;  /* 0x00000001090f7824 */ /* 0x000fc800010e0606 */
[----:B------:R-:W5:Y:S04]  /*c460*/  LD.E.128 R4, desc[UR52][R4.64] ;  /* 0x0000003404047980 */ /* 0x000f68000c101d00 */
[----:B------:R1:W5:Y:S02]  /*c470*/  LD.E.128 R24, desc[UR52][R14.64] ;  /* 0x000000340e187980 */ /* 0x000364000c101d00 */
.L_x_8328:
[----:B------:R-:W-:Y:S05]  /*c480*/  BSYNC B1 ;  /* 0x0000000000017941 */ /* 0x000fea0003800000 */
.L_x_8327:
[----:B-----5:R-:W-:Y:S01]  /*c490*/  IMAD.MOV.U32 R8, RZ, RZ, R25 ;  /* 0x000000ffff087224 */ /* 0x020fe200078e0019 */
[----:B0-----:R-:W-:Y:S01]  /*c4a0*/  MOV R0, R24 ;  /* 0x0000001800007202 */ /* 0x001fe20000000f00 */
        /* <DEDUP_REMOVED lines=9> */
[----:B------:R-:W-:-:S04]  /*c540*/  PRMT R57, R0, 0x5410, R8 ;  /* 0x0000541000397816 */ /* 0x000fc80000000008 */
[----:B------:R-:W-:Y:S01]  /*c550*/  PRMT R58, R9, 0x5410, R10 ;  /* 0x00005410093a7816 */ /* 0x000fe2000000000a */
[----:B------:R-:W-:Y:S06]  /*c560*/  BRA.DIV UR4, `(.L_x_8329) ;  /* 0x000001ba04307947 */ /* 0x000fec000b800000 */
[----:B------:R-:W0:Y:S01]  /*c570*/  SHFL.IDX PT, R8, R32, 0x2, 0x181f ;  /* 0x00581f0020087f89 */ /* 0x000e2200000e0000 */
[----:B------:R-:W-:-:S03]  /*c580*/  VIADD R10, R54, 0x40 ;  /* 0x00000040360a7836 */ /* 0x000fc60000000000 */
[----:B------:R-:W2:Y:S02]  /*c590*/  SHFL.IDX PT, R0, R35, 0x2, 0x181f ;  /* 0x00581f0023007f89 */ /* 0x000ea400000e0000 */
[----:B------:R-:W-:Y:S02]  /*c5a0*/  ISETP.GE.OR P1, PT, R10, R3, P0 ;  /* 0x000000030a00720c */ /* 0x000fe40000726670 */
[----:B-1----:R-:W1:Y:S04]  /*c5b0*/  SHFL.IDX PT, R14, R34, 0x2, 0x181f ;  /* 0x00581f00220e7f89 */ /* 0x002e6800000e0000 */
[----:B------:R-:W3:Y:S07]  /*c5c0*/  SHFL.IDX PT, R28, R33, 0x2, 0x181f ;  /* 0x00581f00211c7f89 */ /* 0x000eee00000e0000 */
[C---:B------:R-:W-:Y:S01]  /*c5d0*/  @!P1 IMAD.SHL.U32 R31, R16.reuse, 0x2, RZ ;  /* 0x00000002101f9824 */ /* 0x040fe200078e00ff */
[----:B------:R-:W-:-:S04]  /*c5e0*/  @!P1 SHF.L.U64.HI R29, R16, 0x1, R17 ;  /* 0x00000001101d9819 */ /* 0x000fc80000010211 */
[----:B0-----:R-:W-:-:S04]  /*c5f0*/  @!P1 IADD3 R8, P2, R8, R31, RZ ;  /* 0x0000001f08089210 */ /* 0x001fc80007f5e0ff */
[----:B--2---:R-:W-:-:S06]  /*c600*/  @!P1 IADD3.X R9, R0, R29, RZ, P2, !PT ;  /* 0x0000001d00099210 */ /* 0x004fcc00017fe4ff */
[----:B------:R-:W2:Y:S01]  /*c610*/  @!P1 LD.E.128 R8, desc[UR52][R8.64] ;  /* 0x0000003408089980 */ /* 0x000ea2000c101d00 */
[----:B-1----:R-:W-:-:S05]  /*c620*/  @!P1 IADD3 R14, P2, R14, R31, RZ ;  /* 0x0000001f0e0e9210 */ /* 0x002fca0007f5e0ff */
[----:B---3--:R-:W-:-:S04]  /*c630*/  @!P1 IMAD.X R29, R28, 0x1, R29, P2 ;  /* 0x000000011c1d9824 */ /* 0x008fc800010e061d */
[----:B------:R-:W-:-:S05]  /*c640*/  @!P1 IMAD.MOV.U32 R15, RZ, RZ, R29 ;  /* 0x000000ffff0f9224 */ /* 0x000fca00078e001d */
[----:B------:R-:W3:Y:S01]  /*c650*/  @!P1 LD.E.128 R28, desc[UR52][R14.64] ;  /* 0x000000340e1c9980 */ /* 0x000ee2000c101d00 */
[----:B------:R-:W-:Y:S02]  /*c660*/  CS2R R44, SRZ ;  /* 0x00000000002c7805 */ /* 0x000fe4000001ff00 */
[----:B------:R-:W-:Y:S02]  /*c670*/  CS2R R46, SRZ ;  /* 0x00000000002e7805 */ /* 0x000fe4000001ff00 */
[----:B------:R-:W-:Y:S01]  /*c680*/  CS2R R40, SRZ ;  /* 0x0000000000287805 */ /* 0x000fe2000001ff00 */
[----:B------:R-:W0:Y:S01]  /*c690*/  SHFL.IDX PT, R32, R32, 0x3, 0x181f ;  /* 0x00781f0020207f89 */ /* 0x000e2200000e0000 */
[----:B------:R-:W-:-:S03]  /*c6a0*/  CS2R R42, SRZ ;  /* 0x00000000002a7805 */ /* 0x000fc6000001ff00 */
[----:B------:R-:W1:Y:S04]  /*c6b0*/  SHFL.IDX PT, R34, R34, 0x3, 0x181f ;  /* 0x00781f0022227f89 */ /* 0x000e6800000e0000 */
[----:B------:R-:W0:Y:S01]  /*c6c0*/  SHFL.IDX PT, R33, R33, 0x3, 0x181f ;  /* 0x00781f0021217f89 */ /* 0x000e2200000e0000 */
[----:B--2---:R-:W-:Y:S02]  /*c6d0*/  @!P1 IMAD.MOV.U32 R44, RZ, RZ, R8 ;  /* 0x000000ffff2c9224 */ /* 0x004fe400078e0008 */
[----:B------:R-:W-:Y:S02]  /*c6e0*/  @!P1 IMAD.MOV.U32 R45, RZ, RZ, R9 ;  /* 0x000000ffff2d9224 */ /* 0x000fe400078e0009 */
[----:B------:R-:W-:Y:S02]  /*c6f0*/  IMAD.MOV.U32 R0, RZ, RZ, R44 ;  /* 0x000000ffff007224 */ /* 0x000fe400078e002c */
[----:B------:R-:W-:-:S02]  /*c700*/  IMAD.MOV.U32 R12, RZ, RZ, R45 ;  /* 0x000000ffff0c7224 */ /* 0x000fc400078e002d */
[----:B------:R-:W-:Y:S02]  /*c710*/  @!P1 IMAD.MOV.U32 R46, RZ, RZ, R10 ;  /* 0x000000ffff2e9224 */ /* 0x000fe400078e000a */
[----:B------:R-:W-:Y:S01]  /*c720*/  @!P1 IMAD.MOV.U32 R47, RZ, RZ, R11 ;  /* 0x000000ffff2f9224 */ /* 0x000fe200078e000b */
[----:B------:R-:W-:Y:S01]  /*c730*/  PRMT R59, R0, 0x5410, R12 ;  /* 0x00005410003b7816 */ /* 0x000fe2000000000c */
[----:B------:R-:W-:Y:S01]  /*c740*/  IMAD.MOV.U32 R8, RZ, RZ, R46 ;  /* 0x000000ffff087224 */ /* 0x000fe200078e002e */
[----:B------:R2:W0:Y:S02]  /*c750*/  SHFL.IDX PT, R0, R35, 0x3, 0x181f ;  /* 0x00781f0023007f89 */ /* 0x00042400000e0000 */
[----:B------:R-:W-:Y:S01]  /*c760*/  MOV R9, R47 ;  /* 0x0000002f00097202 */ /* 0x000fe20000000f00 */
[----:B---3--:R-:W-:Y:S02]  /*c770*/  @!P1 IMAD.MOV.U32 R40, RZ, RZ, R28 ;  /* 0x000000ffff289224 */ /* 0x008fe400078e001c */
[----:B------:R-:W-:Y:S01]  /*c780*/  @!P1 IMAD.MOV.U32 R41, RZ, RZ, R29 ;  /* 0x000000ffff299224 */ /* 0x000fe200078e001d */
[----:B------:R-:W-:Y:S01]  /*c790*/  PRMT R52, R8, 0x5410, R9 ;  /* 0x0000541008347816 */ /* 0x000fe20000000009 */
[----:B------:R-:W-:-:S02]  /*c7a0*/  @!P1 IMAD.MOV.U32 R42, RZ, RZ, R30 ;  /* 0x000000ffff2a9224 */ /* 0x000fc400078e001e */
[----:B------:R-:W-:Y:S02]  /*c7b0*/  @!P1 IMAD.MOV.U32 R43, RZ, RZ, R31 ;  /* 0x000000ffff2b9224 */ /* 0x000fe400078e001f */
[----:B------:R-:W-:Y:S02]  /*c7c0*/  IMAD.MOV.U32 R8, RZ, RZ, R40 ;  /* 0x000000ffff087224 */ /* 0x000fe400078e0028 */
[----:B------:R-:W-:Y:S02]  /*c7d0*/  IMAD.MOV.U32 R9, RZ, RZ, R41 ;  /* 0x000000ffff097224 */ /* 0x000fe400078e0029 */
[----:B------:R-:W-:Y:S02]  /*c7e0*/  IMAD.MOV.U32 R10, RZ, RZ, R42 ;  /* 0x000000ffff0a7224 */ /* 0x000fe400078e002a */
[----:B------:R-:W-:Y:S01]  /*c7f0*/  IMAD.MOV.U32 R11, RZ, RZ, R43 ;  /* 0x000000ffff0b7224 */ /* 0x000fe200078e002b */
[----:B------:R-:W-:Y:S02]  /*c800*/  PRMT R62, R8, 0x5410, R9 ;  /* 0x00005410083e7816 */ /* 0x000fe40000000009 */
[----:B------:R-:W-:-:S02]  /*c810*/  CS2R R8, SRZ ;  /* 0x0000000000087805 */ /* 0x000fc4000001ff00 */
[----:B-12---:R-:W-:-:S07]  /*c820*/  PRMT R63, R10, 0x5410, R11 ;  /* 0x000054100a3f7816 */ /* 0x006fce000000000b */
.L_x_8693:
[----:B------:R-:W-:Y:S01]  /*c830*/  VIADD R54, R54, 0x60 ;  /* 0x0000006036367836 */ /* 0x000fe20000000000 */
[----:B------:R-:W-:Y:S01]  /*c840*/  BSSY B1, `(.L_x_8330) ;  /* 0x0000012000017945 */ /* 0x000fe20003800000 */
[----:B------:R-:W-:Y:S02]  /*c850*/  CS2R R10, SRZ ;  /* 0x00000000000a7805 */ /* 0x000fe4000001ff00 */
[----:B------:R-:W-:Y:S02]  /*c860*/  CS2R R12, SRZ ;  /* 0x00000000000c7805 */ /* 0x000fe4000001ff00 */
[----:B------:R-:W-:Y:S02]  /*c870*/  CS2R R14, SRZ ;  /* 0x00000000000e7805 */ /* 0x000fe4000001ff00 */
[----:B------:R-:W-:-:S13]  /*c880*/  ISETP.GE.AND P1, PT, R54, R3, PT ;  /* 0x000000033600720c */ /* 0x000fda0003f26270 */
[----:B------:R-:W-:Y:S05]  /*c890*/  @P1 BRA `(.L_x_8331) ;  /* 0x0000000000301947 */ /* 0x000fea0003800000 */
[----:B------:R-:W-:Y:S02]  /*c8a0*/  CS2R R10, SRZ ;  /* 0x00000000000a7805 */ /* 0x000fe4000001ff00 */
[----:B------:R-:W-:Y:S02]  /*c8b0*/  CS2R R12, SRZ ;  /* 0x00000000000c7805 */ /* 0x000fe4000001ff00 */
[----:B------:R-:W-:Y:S01]  /*c8c0*/  CS2R R14, SRZ ;  /* 0x00000000000e7805 */ /* 0x000fe2000001ff00 */
[----:B------:R-:W-:Y:S06]  /*c8d0*/  @P0 BRA `(.L_x_8331) ;  /* 0x0000000000200947 */ /* 0x000fec0003800000 */
[C---:B------:R-:W-:Y:S02]  /*c8e0*/  SHF.L.U32 R11, R16.reuse, 0x1, RZ ;  /* 0x00000001100b7819 */ /* 0x040fe400000006ff */
[----:B------:R-:W-:Y:S02]  /*c8f0*/  SHF.L.U64.HI R9, R16, 0x1, R17 ;  /* 0x0000000110097819 */ /* 0x000fe40000010211 */
[-C--:B0-----:R-:W-:Y:S02]  /*c900*/  IADD3 R12, P1, R32, R11.reuse, RZ ;  /* 0x0000000b200c7210 */ /* 0x081fe40007f3e0ff */
[----:B------:R-:W-:-:S03]  /*c910*/  IADD3 R8, P2, R34, R11, RZ ;  /* 0x0000000b22087210 */ /* 0x000fc60007f5e0ff */
[--C-:B------:R-:W-:Y:S02]  /*c920*/  IMAD.X R13, R0, 0x1, R9.reuse, P1 ;  /* 0x00000001000d7824 */ /* 0x100fe400008e0609 */
[----:B------:R-:W-:-:S04]  /*c930*/  IMAD.X R9, R33, 0x1, R9, P2 ;  /* 0x0000000121097824 */ /* 0x000fc800010e0609 */
[----:B------:R-:W5:Y:S04]  /*c940*/  LD.E.128 R12, desc[UR52][R12.64] ;  /* 0x000000340c0c7980 */ /* 0x000f68000c101d00 */
[----:B------:R-:W5:Y:S02]  /*c950*/  LD.E.128 R8, desc[UR52][R8.64] ;  /* 0x0000003408087980 */ /* 0x000f64000c101d00 */
.L_x_8331:
[----:B------:R-:W-:Y:S05]  /*c960*/  BSYNC B1 ;  /* 0x0000000000017941 */ /* 0x000fea0003800000 */
.L_x_8330:
[----:B------:R-:W-:Y:S01]  /*c970*/  ULEA.HI UR4, UR37, UR37, URZ, 0x1 ;  /* 0x0000002525047291 */ /* 0x000fe2000f8f083f */
[C---:B0-----:R-:W-:Y:S01]  /*c980*/  VIADD R0, R188.reuse, 0x20 ;  /* 0x00000020bc007836 */ /* 0x041fe20000000000 */
[----:B------:R-:W-:Y:S01]  /*c990*/  VIADDMNMX R3, R3, -R200, 0x80, PT ;  /* 0x0000008003037446 */ /* 0x000fe200038009c8 */
[----:B------:R-:W-:Y:S01]  /*c9a0*/  VIADD R31, R188, 0x40 ;  /* 0x00000040bc1f7836 */ /* 0x000fe20000000000 */
[----:B------:R-:W-:Y:S01]  /*c9b0*/  ULOP3.LUT UR4, UR4, 0xfffffffe, URZ, 0xc0, !UPT ;  /* 0xfffffffe04047892 */ /* 0x000fe2000f8ec03f */
[----:B-----5:R-:W-:Y:S01]  /*c9c0*/  IMAD.MOV.U32 R28, RZ, RZ, R9 ;  /* 0x000000ffff1c7224 */ /* 0x020fe200078e0009 */
[-C--:B------:R-:W-:Y:S01]  /*c9d0*/  ISETP.GE.OR P2, PT, R0, R3.reuse, P0 ;  /* 0x000000030000720c */ /* 0x080fe20000746670 */
[----:B------:R-:W-:Y:S01]  /*c9e0*/  IMAD.MOV.U32 R0, RZ, RZ, R8 ;  /* 0x000000ffff007224 */ /* 0x000fe200078e0008 */
[----:B------:R-:W-:Y:S01]  /*c9f0*/  UIADD3 UR4, UR37, -UR4, URZ ;  /* 0x8000000425047290 */ /* 0x000fe2000fffe03f */
[C---:B------:R-:W-:Y:S01]  /*ca00*/  VIADD R30, R188.reuse, 0x60 ;  /* 0x00000060bc1e7836 */ /* 0x040fe20000000000 */
[-C--:B------:R-:W-:Y:S01]  /*ca10*/  ISETP.GE.OR P3, PT, R188, R3.reuse, P0 ;  /* 0x00000003bc00720c */ /* 0x080fe20000766670 */
[----:B------:R-:W-:Y:S01]  /*ca20*/  BSSY B1, `(.L_x_8332) ;  /* 0x0000010000017945 */ /* 0x000fe20003800000 */
[----:B------:R-:W-:-:S02]  /*ca30*/  ISETP.GE.OR P1, PT, R31, R3, P0 ;  /* 0x000000031f00720c */ /* 0x000fc40000726670 */
[----:B------:R-:W-:Y:S01]  /*ca40*/  IMAD.U32 R29, RZ, RZ, UR4 ;  /* 0x00000004ff1d7e24 */ /* 0x000fe2000f8e00ff */
[----:B------:R-:W-:Y:S01]  /*ca50*/  PRMT R54, R0, 0x5410, R28 ;  /* 0x0000541000367816 */ /* 0x000fe2000000001c */
[----:B------:R-:W-:Y:S01]  /*ca60*/  IMAD.MOV.U32 R0, RZ, RZ, R10 ;  /* 0x000000ffff007224 */ /* 0x000fe200078e000a */
[----:B------:R-:W-:Y:S01]  /*ca70*/  ISETP.GE.OR P0, PT, R30, R3, P0 ;  /* 0x000000031e00720c */ /* 0x000fe20000706670 */
[----:B------:R-:W-:Y:S01]  /*ca80*/  IMAD.MOV.U32 R28, RZ, RZ, R12 ;  /* 0x000000ffff1c7224 */ /* 0x000fe200078e000c */
[----:B------:R-:W-:Y:S01]  /*ca90*/  SHF.L.U32 R29, R29, 0x1f, RZ ;  /* 0x0000001f1d1d7819 */ /* 0x000fe200000006ff */
[----:B------:R-:W-:Y:S01]  /*caa0*/  IMAD.MOV.U32 R30, RZ, RZ, R13 ;  /* 0x000000ffff1e7224 */ /* 0x000fe200078e000d */
[----:B------:R-:W-:Y:S02]  /*cab0*/  MOV R3, R11 ;  /* 0x0000000b00037202 */ /* 0x000fe40000000f00 */
[----:B------:R-:W0:Y:S02]  /*cac0*/  SYNCS.PHASECHK.TRANS64.TRYWAIT P4, [R18+URZ+0x28800], R29 ;  /* 0x0288001d120075a7 */ /* 0x000e24000808017f */
[----:B------:R-:W-:Y:S01]  /*cad0*/  PRMT R60, R0, 0x5410, R3 ;  /* 0x00005410003c7816 */ /* 0x000fe20000000003 */
[----:B------:R-:W-:Y:S01]  /*cae0*/  IMAD.MOV.U32 R0, RZ, RZ, R14 ;  /* 0x000000ffff007224 */ /* 0x000fe200078e000e */
[----:B------:R-:W-:Y:S01]  /*caf0*/  PRMT R61, R28, 0x5410, R30 ;  /* 0x000054101c3d7816 */ /* 0x000fe2000000001e */
[----:B------:R-:W-:Y:S01]  /*cb00*/  IMAD.MOV.U32 R3, RZ, RZ, R15 ;  /* 0x000000ffff037224 */ /* 0x000fe200078e000f */
[----:B0-----:R-:W-:Y:S06]  /*cb10*/  @!P4 BRA `(.L_x_8333) ;  /* 0x000001b80020c947 */ /* 0x001fec0003800000 */
.L_x_8694:
[----:B------:R-:W-:Y:S05]  /*cb20*/  BSYNC B1 ;  /* 0x0000000000017941 */ /* 0x000fea0003800000 */
.L_x_8332:
[----:B------:R-:W-:Y:S04]  /*cb30*/  BSSY B1, `(.L_x_8334) ;  /* 0x0000061000017945 */ /* 0x000fe80003800000 */
[----:B------:R-:W-:Y:S05]  /*cb40*/  @P3 BRA `(.L_x_8335) ;  /* 0x00000004007c3947 */ /* 0x000fea0003800000 */
[----:B------:R-:W-:Y:S01]  /*cb50*/  LEA.HI R28, R53, R220, RZ, 0x1d ;  /* 0x000000dc351c7211 */ /* 0x000fe200078fe8ff */
[--C-:B------:R-:W-:Y:S01]  /*cb60*/  HADD2.F32 R69, -RZ, R66.reuse.H1_H1 ;  /* 0x30000042ff457230 */ /* 0x100fe20000004100 */
[----:B------:R-:W-:Y:S01]  /*cb70*/  SHF.R.U32.HI R31, RZ, 0x3, R209 ;  /* 0x00000003ff1f7819 */ /* 0x000fe200000116d1 */
[----:B------:R-:W-:Y:S01]  /*cb80*/  HADD2.F32 R68, -RZ, R66.H0_H0 ;  /* 0x20000042ff447230 */ /* 0x000fe20000004100 */
[----:B0-----:R-:W-:Y:S01]  /*cb90*/  SHF.R.S32.HI R29, RZ, 0x1f, R28 ;  /* 0x0000001fff1d7819 */ /* 0x001fe2000001141c */
[----:B------:R-:W-:Y:S01]  /*cba0*/  IMAD.SHL.U32 R30, R28, 0x8, RZ ;  /* 0x000000081c1e7824 */ /* 0x000fe200078e00ff */
[----:B------:R-:W-:Y:S02]  /*cbb0*/  SHF.R.U64 R80, R48, 0x10, R49 ;  /* 0x0000001030507819 */ /* 0x000fe40000001231 */
[----:B------:R-:W-:Y:S02]  /*cbc0*/  LEA.HI R29, R29, R28, RZ, 0x3 ;  /* 0x0000001c1d1d7211 */ /* 0x000fe400078f18ff */
[----:B------:R-:W-:-:S02]  /*cbd0*/  LOP3.LUT R30, R209, 0x38, R30, 0xf8, !PT ;  /* 0x00000038d11e7812 */ /* 0x000fc400078ef81e */
[--C-:B------:R-:W-:Y:S01]  /*cbe0*/  SHF.R.U64 R75, R20, 0x10, R21.reuse ;  /* 0x00000010144b7819 */ /* 0x100fe20000001215 */
[----:B------:R-:W-:Y:S01]  /*cbf0*/  IMAD.SHL.U32 R29, R29, 0x400, RZ ;  /* 0x000004001d1d7824 */ /* 0x000fe200078e00ff */
[----:B------:R-:W-:Y:S02]  /*cc00*/  LOP3.LUT R33, R30, R31, RZ, 0x3c, !PT ;  /* 0x0000001f1e217212 */ /* 0x000fe400078e3cff */
[----:B------:R-:W-:Y:S02]  /*cc10*/  SHF.R.U32.HI R73, RZ, 0x10, R21 ;  /* 0x00000010ff497819 */ /* 0x000fe40000011615 */
[----:B------:R-:W-:Y:S02]  /*cc20*/  LOP3.LUT R32, R29, 0x7fffe000, RZ, 0xc0, !PT ;  /* 0x7fffe0001d207812 */ /* 0x000fe400078ec0ff */
[----:B------:R-:W0:Y:S01]  /*cc30*/  LDS.128 R28, [R214] ;  /* 0x00000000d61c7984 */ /* 0x000e220000000c00 */
[----:B------:R-:W-:Y:S02]  /*cc40*/  SHF.R.U32.HI R71, RZ, 0x10, R49 ;  /* 0x00000010ff477819 */ /* 0x000fe40000011631 */
[----:B------:R-:W-:-:S02]  /*cc50*/  IADD3 R33, R33, R32, R213 ;  /* 0x0000002021217210 */ /* 0x000fc40007ffe0d5 */
[----:B------:R-:W-:Y:S02]  /*cc60*/  SHF.R.U32.HI R70, RZ, 0x10, R39 ;  /* 0x00000010ff467819 */ /* 0x000fe40000011627 */
[--C-:B------:R-:W-:Y:S01]  /*cc70*/  SHF.R.U64 R79, R50, 0x10, R51.reuse ;  /* 0x00000010324f7819 */ /* 0x100fe20000001233 */
[----:B------:R-:W-:Y:S01]  /*cc80*/  IMAD R67, R33, 0x2, R18 ;  /* 0x0000000221437824 */ /* 0x000fe200078e0212 */
[----:B------:R-:W-:Y:S01]  /*cc90*/  SHF.R.U32.HI R78, RZ, 0x10, R51 ;  /* 0x00000010ff4e7819 */ /* 0x000fe20000011633 */
[----:B------:R-:W-:Y:S01]  /*cca0*/  HADD2.F32 R70, -RZ, R70.H0_H0 ;  /* 0x20000046ff467230 */ /* 0x000fe20000004100 */
[----:B------:R-:W-:Y:S02]  /*ccb0*/  SHF.R.U64 R77, R38, 0x10, R39 ;  /* 0x00000010264d7819 */ /* 0x000fe40000001227 */
[----:B------:R-:W1:Y:S01]  /*ccc0*/  LDS.128 R32, [R67+0x10400] ;  /* 0x0104000043207984 */ /* 0x000e620000000c00 */
[----:B0-----:R-:W-:Y:S02]  /*ccd0*/  HADD2.F32 R21, -RZ, R29.H0_H0 ;  /* 0x2000001dff157230 */ /* 0x001fe40000004100 */
[----:B------:R-:W-:-:S02]  /*cce0*/  HADD2.F32 R20, -RZ, R28.H0_H0 ;  /* 0x2000001cff147230 */ /* 0x000fc40000004100 */
[----:B------:R-:W-:Y:S02]  /*ccf0*/  HADD2.F32 R29, -RZ, R29.H1_H1 ;  /* 0x3000001dff1d7230 */ /* 0x000fe40000004100 */
[----:B------:R-:W-:Y:S02]  /*cd00*/  HADD2.F32 R38, -RZ, R30.H0_H0 ;  /* 0x2000001eff267230 */ /* 0x000fe40000004100 */
[--C-:B------:R-:W-:Y:S02]  /*cd10*/  HADD2.F32 R39, -RZ, R31.reuse.H0_H0 ;  /* 0x2000001fff277230 */ /* 0x100fe40000004100 */
[----:B------:R-:W-:Y:S02]  /*cd20*/  HADD2.F32 R31, -RZ, R31.H1_H1 ;  /* 0x3000001fff1f7230 */ /* 0x000fe40000004100 */
[----:B------:R-:W-:Y:S02]  /*cd30*/  HADD2.F32 R28, -RZ, R28.H1_H1 ;  /* 0x3000001cff1c7230 */ /* 0x000fe40000004100 */
[----:B-1----:R-:W-:-:S02]  /*cd40*/  HADD2.F32 R48, -RZ, R33.H0_H0 ;  /* 0x20000021ff307230 */ /* 0x002fc40000004100 */
[----:B------:R-:W-:Y:S02]  /*cd50*/  HADD2.F32 R49, -RZ, R33.H1_H1 ;  /* 0x30000021ff317230 */ /* 0x000fe40000004100 */
[----:B------:R-:W-:Y:S02]  /*cd60*/  HADD2.F32 R33, -RZ, R32.H0_H0 ;  /* 0x20000020ff217230 */ /* 0x000fe40000004100 */
[C---:B------:R-:W-:Y:S01]  /*cd70*/  FMUL.FTZ R66, R48.reuse, R69 ;  /* 0x0000004530427220 */ /* 0x040fe20000410000 */
[----:B------:R-:W-:Y:S01]  /*cd80*/  FMUL.FTZ R72, R48, R68 ;  /* 0x0000004430487220 */ /* 0x000fe20000410000 */
[----:B------:R-:W-:Y:S02]  /*cd90*/  HADD2.F32 R48, -RZ, R71.H0_H0 ;  /* 0x20000047ff307230 */ /* 0x000fe40000004100 */
[----:B------:R-:W-:Y:S01]  /*cda0*/  FMUL.FTZ R74, R49, R70 ;  /* 0x00000046314a7220 */ /* 0x000fe20000410000 */
[----:B------:R-:W-:Y:S01]  /*cdb0*/  FFMA.FTZ R68, R21, R68, -R66 ;  /* 0x0000004415447223 */ /* 0x000fe20000010842 */
[----:B------:R-:W-:-:S02]  /*cdc0*/  HADD2.F32 R66, -RZ, R65.H1_H1 ;  /* 0x30000041ff427230 */ /* 0x000fc40000004100 */
[----:B------:R-:W-:Y:S01]  /*cdd0*/  FFMA.FTZ R72, R21, R69, R72 ;  /* 0x0000004515487223 */ /* 0x000fe20000010048 */
[----:B------:R-:W-:Y:S02]  /*cde0*/  HADD2.F32 R21, -RZ, R64.H1_H1 ;  /* 0x30000040ff157230 */ /* 0x000fe40000004100 */
[----:B------:R-:W-:Y:S01]  /*cdf0*/  FMUL.FTZ R76, R49, R48 ;  /* 0x00000030314c7220 */ /* 0x000fe20000410000 */
[----:B------:R-:W-:Y:S02]  /*ce00*/  HADD2.F32 R50, -RZ, R34.H0_H0 ;  /* 0x20000022ff327230 */ /* 0x000fe40000004100 */
[C---:B------:R-:W-:Y:S01]  /*ce10*/  FMUL.FTZ R49, R33.reuse, R66 ;  /* 0x0000004221317220 */ /* 0x040fe20000410000 */
[----:B------:R-:W-:Y:S02]  /*ce20*/  HADD2.F32 R65, -RZ, R65.H0_H0 ;  /* 0x20000041ff417230 */ /* 0x000fe40000004100 */
[----:B------:R-:W-:Y:S01]  /*ce30*/  FMUL.FTZ R33, R33, R21 ;  /* 0x0000001521217220 */ /* 0x000fe20000410000 */
[----:B------:R-:W-:-:S02]  /*ce40*/  HADD2.F32 R51, -RZ, R35.H0_H0 ;  /* 0x20000023ff337230 */ /* 0x000fc40000004100 */
[C---:B------:R-:W-:Y:S01]  /*ce50*/  FFMA.FTZ R49, R20.reuse, R21, -R49 ;  /* 0x0000001514317223 */ /* 0x040fe20000010831 */
[--C-:B------:R-:W-:Y:S02]  /*ce60*/  HADD2.F32 R21, -RZ, R37.reuse.H0_H0 ;  /* 0x20000025ff157230 */ /* 0x100fe40000004100 */
[C---:B------:R-:W-:Y:S01]  /*ce70*/  FFMA.FTZ R69, R29.reuse, R48, -R74 ;  /* 0x000000301d457223 */ /* 0x040fe2000001084a */
[----:B------:R-:W-:Y:S02]  /*ce80*/  HADD2.F32 R64, -RZ, R64.H0_H0 ;  /* 0x20000040ff407230 */ /* 0x000fe40000004100 */
[----:B------:R-:W-:Y:S01]  /*ce90*/  FFMA.FTZ R71, R29, R70, R76 ;  /* 0x000000461d477223 */ /* 0x000fe2000001004c */
[----:B------:R-:W-:Y:S01]  /*cea0*/  FFMA.FTZ R66, R20, R66, R33 ;  /* 0x0000004214427223 */ /* 0x000fe20000010021 */
[C---:B------:R-:W-:Y:S01]  /*ceb0*/  FMUL.FTZ R29, R50.reuse, R65 ;  /* 0x00000041321d7220 */ /* 0x040fe20000410000 */
[----:B------:R-:W-:Y:S02]  /*cec0*/  HADD2.F32 R20, -RZ, R37.H1_H1 ;  /* 0x30000025ff147230 */ /* 0x000fe40000004100 */
[----:B------:R-:W-:Y:S01]  /*ced0*/  FMUL.FTZ R33, R50, R21 ;  /* 0x0000001532217220 */ /* 0x000fe20000410000 */
[----:B------:R-:W-:-:S02]  /*cee0*/  HADD2.F32 R35, -RZ, R35.H1_H1 ;  /* 0x30000023ff237230 */ /* 0x000fc40000004100 */
[C---:B------:R-:W-:Y:S01]  /*cef0*/  FMUL.FTZ R70, R51.reuse, R64 ;  /* 0x0000004033467220 */ /* 0x040fe20000410000 */
[----:B------:R-:W-:Y:S02]  /*cf00*/  HADD2.F32 R50, -RZ, R73.H0_H0 ;  /* 0x20000049ff327230 */ /* 0x000fe40000004100 */
[C---:B------:R-:W-:Y:S01]  /*cf10*/  FFMA.FTZ R37, R38.reuse, R21, -R29 ;  /* 0x0000001526257223 */ /* 0x040fe2000001081d */
[----:B------:R-:W-:Y:S02]  /*cf20*/  HADD2.F32 R48, -RZ, R78.H0_H0 ;  /* 0x2000004eff307230 */ /* 0x000fe40000004100 */
[-C--:B------:R-:W-:Y:S01]  /*cf30*/  FMUL.FTZ R51, R51, R20.reuse ;  /* 0x0000001433337220 */ /* 0x080fe20000410000 */
[----:B------:R-:W-:Y:S01]  /*cf40*/  FFMA.FTZ R70, R39, R20, -R70 ;  /* 0x0000001427467223 */ /* 0x000fe20000010846 */
[----:B------:R-:W-:Y:S01]  /*cf50*/  FFMA.FTZ R38, R38, R65, R33 ;  /* 0x0000004126267223 */ /* 0x000fe20000010021 */
[C---:B------:R-:W-:Y:S01]  /*cf60*/  FMUL.FTZ R74, R35.reuse, R50 ;  /* 0x00000032234a7220 */ /* 0x040fe20000410000 */
[----:B------:R-:W-:Y:S01]  /*cf70*/  FMUL.FTZ R20, R35, R48 ;  /* 0x0000003023147220 */ /* 0x000fe20000410000 */
[----:B------:R-:W-:-:S02]  /*cf80*/  HADD2.F32 R32, -RZ, R32.H1_H1 ;  /* 0x30000020ff207230 */ /* 0x000fc40000004100 */
[----:B------:R-:W-:Y:S01]  /*cf90*/  FFMA.FTZ R51, R39, R64, R51 ;  /* 0x0000004027337223 */ /* 0x000fe20000010033 */
        /* <DEDUP_REMOVED lines=10> */
[-C--:B------:R-:W-:Y:S01]  /*d040*/  FMUL.FTZ R32, R32, R21.reuse ;  /* 0x0000001520207220 */ /* 0x080fe20000410000 */
[----:B------:R-:W-:Y:S01]  /*d050*/  FFMA.FTZ R20, R28, R21, -R31 ;  /* 0x000000151c147223 */ /* 0x000fe2000001081f */
[-C--:B------:R-:W-:Y:S01]  /*d060*/  FMUL.FTZ R48, R34, R29.reuse ;  /* 0x0000001d22307220 */ /* 0x080fe20000410000 */
        /* <DEDUP_REMOVED lines=13> */
.L_x_8335:
[----:B------:R-:W-:Y:S05]  /*d140*/  BSYNC B1 ;  /* 0x0000000000017941 */ /* 0x000fea0003800000 */
.L_x_8334:
[----:B------:R-:W-:Y:S04]  /*d150*/  BSSY B1, `(.L_x_8336) ;  /* 0x0000062000017945 */ /* 0x000fe80003800000 */
[----:B------:R-:W-:Y:S05]  /*d160*/  @P2 BRA `(.L_x_8337) ;  /* 0x0000000400802947 */ /* 0x000fea0003800000 */
[----:B------:R-:W2:Y:S01]  /*d170*/  LDL R69, [R1+0x30] ;  /* 0x0000300001457983 */ /* 0x000ea20000100800 */
[----:B------:R-:W-:Y:S01]  /*d180*/  LEA.HI R20, R53, R220, RZ, 0x1d ;  /* 0x000000dc35147211 */ /* 0x000fe200078fe8ff */
[--C-:B------:R-:W-:Y:S01]  /*d190*/  HADD2.F32 R37, -RZ, R55.reuse.H1_H1 ;  /* 0x30000037ff257230 */ /* 0x100fe20000004100 */
[----:B01----:R-:W-:Y:S01]  /*d1a0*/  SHF.R.U32.HI R29, RZ, 0x3, R205 ;  /* 0x00000003ff1d7819 */ /* 0x003fe200000116cd */
[----:B------:R-:W-:Y:S01]  /*d1b0*/  HADD2.F32 R55, -RZ, R55.H0_H0 ;  /* 0x20000037ff377230 */ /* 0x000fe20000004100 */
[----:B------:R-:W-:Y:S01]  /*d1c0*/  SHF.R.S32.HI R21, RZ, 0x1f, R20 ;  /* 0x0000001fff157819 */ /* 0x000fe20000011414 */
[----:B------:R-:W-:Y:S01]  /*d1d0*/  IMAD.SHL.U32 R28, R20, 0x8, RZ ;  /* 0x00000008141c7824 */ /* 0x000fe200078e00ff */
[--C-:B------:R-:W-:Y:S02]  /*d1e0*/  SHF.R.U32.HI R38, RZ, 0x10, R25.reuse ;  /* 0x00000010ff267819 */ /* 0x100fe40000011619 */
[----:B------:R-:W-:Y:S02]  /*d1f0*/  LEA.HI R21, R21, R20, RZ, 0x3 ;  /* 0x0000001415157211 */ /* 0x000fe400078f18ff */
[----:B------:R-:W-:Y:S01]  /*d200*/  LOP3.LUT R20, R205, 0x38, R28, 0xf8, !PT ;  /* 0x00000038cd147812 */ /* 0x000fe200078ef81c */
[----:B------:R-:W-:Y:S01]  /*d210*/  HADD2.F32 R38, -RZ, R38.H0_H0 ;  /* 0x20000026ff267230 */ /* 0x000fe20000004100 */
[----:B------:R-:W-:Y:S01]  /*d220*/  SHF.R.U64 R51, R24, 0x10, R25 ;  /* 0x0000001018337819 */ /* 0x000fe20000001219 */
[----:B------:R-:W-:Y:S01]  /*d230*/  IMAD.SHL.U32 R28, R21, 0x400, RZ ;  /* 0x00000400151c7824 */ /* 0x000fe200078e00ff */
[----:B------:R-:W-:-:S02]  /*d240*/  LOP3.LUT R21, R20, R29, RZ, 0x3c, !PT ;  /* 0x0000001d14157212 */ /* 0x000fc400078e3cff */
[--C-:B------:R-:W-:Y:S02]  /*d250*/  SHF.R.U64 R49, R26, 0x10, R27.reuse ;  /* 0x000000101a317819 */ /* 0x100fe4000000121b */
[----:B------:R-:W-:Y:S02]  /*d260*/  LOP3.LUT R20, R28, 0x7fffe000, RZ, 0xc0, !PT ;  /* 0x7fffe0001c147812 */ /* 0x000fe400078ec0ff */
[----:B------:R-:W-:Y:S01]  /*d270*/  SHF.R.U32.HI R39, RZ, 0x10, R27 ;  /* 0x00000010ff277819 */ /* 0x000fe2000001161b */
[--C-:B------:R-:W-:Y:S01]  /*d280*/  HADD2.F32 R27, -RZ, R57.reuse.H1_H1 ;  /* 0x30000039ff1b7230 */ /* 0x100fe20000004100 */
[----:B------:R-:W-:Y:S01]  /*d290*/  IADD3 R21, R21, R20, R212 ;  /* 0x0000001415157210 */ /* 0x000fe20007ffe0d4 */
[----:B------:R-:W-:Y:S01]  /*d2a0*/  HADD2.F32 R57, -RZ, R57.H0_H0 ;  /* 0x20000039ff397230 */ /* 0x000fe20000004100 */
[----:B------:R-:W-:Y:S02]  /*d2b0*/  SHF.R.U32.HI R64, RZ, 0x10, R5 ;  /* 0x00000010ff407819 */ /* 0x000fe40000011605 */
[----:B------:R-:W-:-:S02]  /*d2c0*/  LEA R21, R21, R18, 0x1 ;  /* 0x0000001215157211 */ /* 0x000fc400078e08ff */
[----:B------:R-:W-:Y:S02]  /*d2d0*/  SHF.R.U64 R68, R4, 0x10, R5 ;  /* 0x0000001004447819 */ /* 0x000fe40000001205 */
[--C-:B------:R-:W-:Y:S01]  /*d2e0*/  SHF.R.U64 R67, R6, 0x10, R7.reuse ;  /* 0x0000001006437819 */ /* 0x100fe20000001207 */
[----:B------:R-:W0:Y:S01]  /*d2f0*/  LDS.128 R32, [R21+0x10400] ;  /* 0x0104000015207984 */ /* 0x000e220000000c00 */
[----:B------:R-:W-:Y:S01]  /*d300*/  SHF.R.U32.HI R65, RZ, 0x10, R7 ;  /* 0x00000010ff417819 */ /* 0x000fe20000011607 */
[--C-:B0-----:R-:W-:Y:S02]  /*d310*/  HADD2.F32 R24, -RZ, R33.reuse.H0_H0 ;  /* 0x20000021ff187230 */ /* 0x101fe40000004100 */
[----:B------:R-:W-:Y:S02]  /*d320*/  HADD2.F32 R33, -RZ, R33.H1_H1 ;  /* 0x30000021ff217230 */ /* 0x000fe40000004100 */
[----:B------:R-:W-:Y:S02]  /*d330*/  HADD2.F32 R20, -RZ, R32.H0_H0 ;  /* 0x20000020ff147230 */ /* 0x000fe40000004100 */
[C---:B------:R-:W-:Y:S01]  /*d340*/  FMUL.FTZ R48, R24.reuse, R37 ;  /* 0x0000002518307220 */ /* 0x040fe20000410000 */
[----:B------:R-:W-:Y:S01]  /*d350*/  FMUL.FTZ R50, R24, R27 ;  /* 0x0000001b18327220 */ /* 0x000fe20000410000 */
[----:B------:R-:W-:-:S02]  /*d360*/  HADD2.F32 R24, -RZ, R64.H0_H0 ;  /* 0x20000040ff187230 */ /* 0x000fc40000004100 */
[C---:B------:R-:W-:Y:S01]  /*d370*/  FMUL.FTZ R64, R33.reuse, R38 ;  /* 0x0000002621407220 */ /* 0x040fe20000410000 */
[----:B------:R-:W-:Y:S02]  /*d380*/  HADD2.F32 R25, -RZ, R34.H0_H0 ;  /* 0x20000022ff197230 */ /* 0x000fe40000004100 */
[--C-:B------:R-:W-:Y:S02]  /*d390*/  HADD2.F32 R26, -RZ, R35.reuse.H0_H0 ;  /* 0x20000023ff1a7230 */ /* 0x100fe40000004100 */
[----:B------:R-:W-:Y:S01]  /*d3a0*/  FMUL.FTZ R66, R33, R24 ;  /* 0x0000001821427220 */ /* 0x000fe20000410000 */
[----:B------:R-:W-:Y:S02]  /*d3b0*/  HADD2.F32 R35, -RZ, R35.H1_H1 ;  /* 0x30000023ff237230 */ /* 0x000fe40000004100 */
[----:B------:R-:W-:Y:S02]  /*d3c0*/  HADD2.F32 R32, -RZ, R32.H1_H1 ;  /* 0x30000020ff207230 */ /* 0x000fe40000004100 */
[----:B------:R-:W-:Y:S01]  /*d3d0*/  HADD2.F32 R34, -RZ, R34.H1_H1 ;  /* 0x30000022ff227230 */ /* 0x000fe20000004100 */
[----:B--2---:R-:W0:Y:S02]  /*d3e0*/  LDS.128 R28, [R69] ;  /* 0x00000000451c7984 */ /* 0x004e240000000c00 */
[----:B0-----:R-:W-:-:S02]  /*d3f0*/  HADD2.F32 R5, -RZ, R29.H0_H0 ;  /* 0x2000001dff057230 */ /* 0x001fc40000004100 */
[----:B------:R-:W-:Y:S02]  /*d400*/  HADD2.F32 R29, -RZ, R29.H1_H1 ;  /* 0x3000001dff1d7230 */ /* 0x000fe40000004100 */
[----:B------:R-:W-:Y:S02]  /*d410*/  HADD2.F32 R4, -RZ, R28.H0_H0 ;  /* 0x2000001cff047230 */ /* 0x000fe40000004100 */
[C---:B------:R-:W-:Y:S01]  /*d420*/  FFMA.FTZ R48, R5.reuse, R27, -R48 ;  /* 0x0000001b05307223 */ /* 0x040fe20000010830 */
[----:B------:R-:W-:Y:S01]  /*d430*/  FFMA.FTZ R50, R5, R37, R50 ;  /* 0x0000002505327223 */ /* 0x000fe20000010032 */
[----:B------:R-:W-:Y:S01]  /*d440*/  FFMA.FTZ R33, R29, R24, -R64 ;  /* 0x000000181d217223 */ /* 0x000fe20000010840 */
[C---:B------:R-:W-:Y:S01]  /*d450*/  FMUL.FTZ R5, R20.reuse, R55 ;  /* 0x0000003714057220 */ /* 0x040fe20000410000 */
[----:B------:R-:W-:Y:S02]  /*d460*/  HADD2.F32 R24, -RZ, R56.H0_H0 ;  /* 0x20000038ff187230 */ /* 0x000fe40000004100 */
[----:B------:R-:W-:Y:S01]  /*d470*/  FMUL.FTZ R20, R20, R57 ;  /* 0x0000003914147220 */ /* 0x000fe20000410000 */
[----:B------:R-:W-:-:S02]  /*d480*/  HADD2.F32 R6, -RZ, R30.H0_H0 ;  /* 0x2000001eff067230 */ /* 0x000fc40000004100 */
[C---:B------:R-:W-:Y:S01]  /*d490*/  FFMA.FTZ R57, R4.reuse, R57, -R5 ;  /* 0x0000003904397223 */ /* 0x040fe20000010805 */
[--C-:B------:R-:W-:Y:S02]  /*d4a0*/  HADD2.F32 R5, -RZ, R58.reuse.H0_H0 ;  /* 0x2000003aff057230 */ /* 0x100fe40000004100 */
[----:B------:R-:W-:Y:S01]  /*d4b0*/  FMUL.FTZ R27, R25, R24 ;  /* 0x00000018191b7220 */ /* 0x000fe20000410000 */
[----:B------:R-:W-:Y:S02]  /*d4c0*/  HADD2.F32 R58, -RZ, R58.H1_H1 ;  /* 0x3000003aff3a7230 */ /* 0x000fe40000004100 */
[----:B------:R-:W-:Y:S01]  /*d4d0*/  FFMA.FTZ R37, R29, R38, R66 ;  /* 0x000000261d257223 */ /* 0x000fe20000010042 */
[----:B------:R-:W-:Y:S02]  /*d4e0*/  HADD2.F32 R56, -RZ, R56.H1_H1 ;  /* 0x30000038ff387230 */ /* 0x000fe40000004100 */
[----:B------:R-:W-:Y:S01]  /*d4f0*/  FFMA.FTZ R55, R4, R55, R20 ;  /* 0x0000003704377223 */ /* 0x000fe20000010014 */
[----:B------:R-:W-:-:S02]  /*d500*/  HADD2.F32 R7, -RZ, R31.H0_H0 ;  /* 0x2000001fff077230 */ /* 0x000fc40000004100 */
[-C--:B------:R-:W-:Y:S01]  /*d510*/  FMUL.FTZ R25, R25, R5.reuse ;  /* 0x0000000519197220 */ /* 0x080fe20000410000 */
[----:B------:R-:W-:Y:S01]  /*d520*/  FFMA.FTZ R38, R6, R5, -R27 ;  /* 0x0000000506267223 */ /* 0x000fe2000001081b */
[----:B------:R-:W-:Y:S02]  /*d530*/  HADD2.F32 R20, -RZ, R39.H0_H0 ;  /* 0x20000027ff147230 */ /* 0x000fe40000004100 */
[C---:B------:R-:W-:Y:S01]  /*d540*/  FMUL.FTZ R64, R26.reuse, R56 ;  /* 0x000000381a407220 */ /* 0x040fe20000410000 */
[----:B------:R-:W-:Y:S02]  /*d550*/  HADD2.F32 R4, -RZ, R65.H0_H0 ;  /* 0x20000041ff047230 */ /* 0x000fe40000004100 */
[----:B------:R-:W-:Y:S01]  /*d560*/  FMUL.FTZ R5, R26, R58 ;  /* 0x0000003a1a057220 */ /* 0x000fe20000410000 */
[----:B------:R-:W-:Y:S02]  /*d570*/  HADD2.F32 R31, -RZ, R31.H1_H1 ;  /* 0x3000001fff1f7230 */ /* 0x000fe40000004100 */
[----:B------:R-:W-:Y:S01]  /*d580*/  FFMA.FTZ R26, R6, R24, R25 ;  /* 0x00000018061a7223 */ /* 0x000fe20000010019 */
[----:B------:R-:W-:Y:S01]  /*d590*/  FMUL.FTZ R6, R35, R20 ;  /* 0x0000001423067220 */ /* 0x000fe20000410000 */
[C---:B------:R-:W-:Y:S01]  /*d5a0*/  FFMA.FTZ R64, R7.reuse, R58, -R64 ;  /* 0x0000003a07407223 */ /* 0x040fe20000010840 */
[----:B------:R-:W-:Y:S01]  /*d5b0*/  FFMA.FTZ R56, R7, R56, R5 ;  /* 0x0000003807387223 */ /* 0x000fe20000010005 */
[----:B------:R-:W-:Y:S01]  /*d5c0*/  FMUL.FTZ R24, R35, R4 ;  /* 0x0000000423187220 */ /* 0x000fe20000410000 */
[----:B------:R-:W-:-:S02]  /*d5d0*/  HADD2.F32 R25, -RZ, R51.H0_H0 ;  /* 0x20000033ff197230 */ /* 0x000fc40000004100 */
[C---:B------:R-:W-:Y:S01]  /*d5e0*/  FFMA.FTZ R35, R31.reuse, R4, -R6 ;  /* 0x000000041f237223 */ /* 0x040fe20000010806 */
[----:B------:R-:W-:Y:S02]  /*d5f0*/  HADD2.F32 R27, -RZ, R49.H0_H0 ;  /* 0x20000031ff1b7230 */ /* 0x000fe40000004100 */
[----:B------:R-:W-:Y:S01]  /*d600*/  FFMA.FTZ R39, R31, R20, R24 ;  /* 0x000000141f277223 */ /* 0x000fe20000010018 */
[----:B------:R-:W-:Y:S02]  /*d610*/  HADD2.F32 R5, -RZ, R68.H0_H0 ;  /* 0x20000044ff057230 */ /* 0x000fe40000004100 */
[----:B------:R-:W-:Y:S01]  /*d620*/  FMUL.FTZ R29, R32, R25 ;  /* 0x00000019201d7220 */ /* 0x000fe20000410000 */
[----:B------:R-:W-:Y:S02]  /*d630*/  HADD2.F32 R7, -RZ, R67.H0_H0 ;  /* 0x20000043ff077230 */ /* 0x000fe40000004100 */
[----:B------:R-:W-:Y:S01]  /*d640*/  FMUL.FTZ R31, R34, R27 ;  /* 0x0000001b221f7220 */ /* 0x000fe20000410000 */
[----:B------:R-:W-:-:S02]  /*d650*/  HADD2.F32 R28, -RZ, R28.H1_H1 ;  /* 0x3000001cff1c7230 */ /* 0x000fc40000004100 */
[----:B------:R-:W-:Y:S01]  /*d660*/  FMUL.FTZ R32, R32, R5 ;  /* 0x0000000520207220 */ /* 0x000fe20000410000 */
[----:B------:R-:W-:Y:S02]  /*d670*/  HADD2.F32 R30, -RZ, R30.H1_H1 ;  /* 0x3000001eff1e7230 */ /* 0x000fe40000004100 */
[----:B------:R-:W-:Y:S01]  /*d680*/  FMUL.FTZ R34, R34, R7 ;  /* 0x0000000722227220 */ /* 0x000fe20000410000 */
        /* <DEDUP_REMOVED lines=14> */
.L_x_8337:
[----:B------:R-:W-:Y:S05]  /*d770*/  BSYNC B1 ;  /* 0x0000000000017941 */ /* 0x000fea0003800000 */
.L_x_8336:
[----:B------:R-:W-:Y:S04]  /*d780*/  BSSY B1, `(.L_x_8338) ;  /* 0x0000062000017945 */ /* 0x000fe80003800000 */
[----:B------:R-:W-:Y:S05]  /*d790*/  @P1 BRA `(.L_x_8339) ;  /* 0x0000000400801947 */ /* 0x000fea0003800000 */
[----:B------:R-:W3:Y:S01]  /*d7a0*/  LDL R51, [R1+0x2c] ;  /* 0x00002c0001337983 */ /* 0x000ee20000100800 */
[----:B--2---:R-:W-:Y:S01]  /*d7b0*/  LEA.HI R4, R53, R220, RZ, 0x1d ;  /* 0x000000dc35047211 */ /* 0x004fe200078fe8ff */
[----:B-1----:R-:W-:Y:S01]  /*d7c0*/  HADD2.F32 R35, -RZ, R59.H1_H1 ;  /* 0x3000003bff237230 */ /* 0x002fe20000004100 */
[----:B------:R-:W-:Y:S01]  /*d7d0*/  SHF.R.U32.HI R6, RZ, 0x3, R204 ;  /* 0x00000003ff067819 */ /* 0x000fe200000116cc */
[--C-:B------:R-:W-:Y:S01]  /*d7e0*/  HADD2.F32 R37, -RZ, R62.reuse.H1_H1 ;  /* 0x3000003eff257230 */ /* 0x100fe20000004100 */
[----:B------:R-:W-:Y:S01]  /*d7f0*/  SHF.R.S32.HI R7, RZ, 0x1f, R4 ;  /* 0x0000001fff077819 */ /* 0x000fe20000011404 */
[----:B------:R-:W-:Y:S01]  /*d800*/  IMAD.SHL.U32 R5, R4, 0x8, RZ ;  /* 0x0000000804057824 */ /* 0x000fe200078e00ff */
[----:B------:R-:W-:Y:S01]  /*d810*/  SHF.R.U64 R50, R44, 0x10, R45 ;  /* 0x000000102c327819 */ /* 0x000fe2000000122d */
[----:B------:R-:W-:Y:S01]  /*d820*/  HADD2.F32 R62, -RZ, R62.H0_H0 ;  /* 0x2000003eff3e7230 */ /* 0x000fe20000004100 */
[----:B------:R-:W-:Y:S02]  /*d830*/  LEA.HI R7, R7, R4, RZ, 0x3 ;  /* 0x0000000407077211 */ /* 0x000fe400078f18ff */
[----:B------:R-:W-:-:S02]  /*d840*/  LOP3.LUT R4, R204, 0x38, R5, 0xf8, !PT ;  /* 0x00000038cc047812 */ /* 0x000fc400078ef805 */
[----:B------:R-:W-:Y:S01]  /*d850*/  SHF.R.U64 R49, R46, 0x10, R47 ;  /* 0x000000102e317819 */ /* 0x000fe2000000122f */
[----:B------:R-:W-:Y:S01]  /*d860*/  IMAD.SHL.U32 R7, R7, 0x400, RZ ;  /* 0x0000040007077824 */ /* 0x000fe200078e00ff */
[----:B------:R-:W-:Y:S02]  /*d870*/  LOP3.LUT R20, R4, R6, RZ, 0x3c, !PT ;  /* 0x0000000604147212 */ /* 0x000fe400078e3cff */
[----:B------:R-:W-:Y:S02]  /*d880*/  SHF.R.U32.HI R44, RZ, 0x10, R45 ;  /* 0x00000010ff2c7819 */ /* 0x000fe4000001162d */
[----:B------:R-:W-:Y:S02]  /*d890*/  LOP3.LUT R21, R7, 0x7fffe000, RZ, 0xc0, !PT ;  /* 0x7fffe00007157812 */ /* 0x000fe400078ec0ff */
[----:B------:R-:W-:Y:S02]  /*d8a0*/  SHF.R.U32.HI R46, RZ, 0x10, R47 ;  /* 0x00000010ff2e7819 */ /* 0x000fe4000001162f */
[----:B------:R-:W-:-:S02]  /*d8b0*/  IADD3 R21, R20, R21, R211 ;  /* 0x0000001514157210 */ /* 0x000fc40007ffe0d3 */
[--C-:B------:R-:W-:Y:S02]  /*d8c0*/  SHF.R.U64 R48, R40, 0x10, R41.reuse ;  /* 0x0000001028307819 */ /* 0x100fe40000001229 */
[----:B------:R-:W-:Y:S01]  /*d8d0*/  SHF.R.U32.HI R39, RZ, 0x10, R41 ;  /* 0x00000010ff277819 */ /* 0x000fe20000011629 */
[----:B------:R-:W-:Y:S01]  /*d8e0*/  IMAD R21, R21, 0x2, R18 ;  /* 0x0000000215157824 */ /* 0x000fe200078e0212 */
[--C-:B------:R-:W-:Y:S02]  /*d8f0*/  SHF.R.U64 R47, R42, 0x10, R43.reuse ;  /* 0x000000102a2f7819 */ /* 0x100fe4000000122b */
[----:B------:R-:W-:Y:S01]  /*d900*/  SHF.R.U32.HI R45, RZ, 0x10, R43 ;  /* 0x00000010ff2d7819 */ /* 0x000fe2000001162b */
[----:B------:R-:W-:Y:S01]  /*d910*/  HADD2.F32 R39, -RZ, R39.H0_H0 ;  /* 0x20000027ff277230 */ /* 0x000fe20000004100 */
[----:B------:R-:W1:Y:S02]  /*d920*/  LDS.128 R24, [R21+0x10400] ;  /* 0x0104000015187984 */ /* 0x000e640000000c00 */
[----:B-1----:R-:W-:-:S02]  /*d930*/  HADD2.F32 R31, -RZ, R25.H0_H0 ;  /* 0x20000019ff1f7230 */ /* 0x002fc40000004100 */
[----:B------:R-:W-:Y:S02]  /*d940*/  HADD2.F32 R32, -RZ, R25.H1_H1 ;  /* 0x30000019ff207230 */ /* 0x000fe40000004100 */
[----:B------:R-:W-:Y:S02]  /*d950*/  HADD2.F32 R25, -RZ, R24.H0_H0 ;  /* 0x20000018ff197230 */ /* 0x000fe40000004100 */
[C---:B------:R-:W-:Y:S01]  /*d960*/  FMUL.FTZ R41, R31.reuse, R37 ;  /* 0x000000251f297220 */ /* 0x040fe20000410000 */
[----:B------:R-:W-:Y:S01]  /*d970*/  FMUL.FTZ R43, R31, R35 ;  /* 0x000000231f2b7220 */ /* 0x000fe20000410000 */
[----:B------:R-:W-:Y:S02]  /*d980*/  HADD2.F32 R31, -RZ, R44.H0_H0 ;  /* 0x2000002cff1f7230 */ /* 0x000fe40000004100 */
[----:B------:R-:W-:Y:S01]  /*d990*/  FMUL.FTZ R38, R25, R62 ;  /* 0x0000003e19267220 */ /* 0x000fe20000410000 */
[----:B------:R-:W-:Y:S02]  /*d9a0*/  HADD2.F32 R33, -RZ, R26.H0_H0 ;  /* 0x2000001aff217230 */ /* 0x000fe40000004100 */
[----:B------:R-:W-:-:S02]  /*d9b0*/  HADD2.F32 R34, -RZ, R27.H0_H0 ;  /* 0x2000001bff227230 */ /* 0x000fc40000004100 */
[----:B------:R-:W-:Y:S02]  /*d9c0*/  HADD2.F32 R27, -RZ, R27.H1_H1 ;  /* 0x3000001bff1b7230 */ /* 0x000fe40000004100 */
[----:B------:R-:W-:Y:S02]  /*d9d0*/  HADD2.F32 R24, -RZ, R24.H1_H1 ;  /* 0x30000018ff187230 */ /* 0x000fe40000004100 */
[----:B------:R-:W-:Y:S01]  /*d9e0*/  HADD2.F32 R26, -RZ, R26.H1_H1 ;  /* 0x3000001aff1a7230 */ /* 0x000fe20000004100 */
[----:B---3--:R-:W1:Y:S02]  /*d9f0*/  LDS.128 R4, [R51] ;  /* 0x0000000033047984 */ /* 0x008e640000000c00 */
[--C-:B-1----:R-:W-:Y:S02]  /*da00*/  HADD2.F32 R20, -RZ, R5.reuse.H0_H0 ;  /* 0x20000005ff147230 */ /* 0x102fe40000004100 */
[----:B------:R-:W-:Y:S02]  /*da10*/  HADD2.F32 R28, -RZ, R5.H1_H1 ;  /* 0x30000005ff1c7230 */ /* 0x000fe40000004100 */
[----:B------:R-:W-:-:S02]  /*da20*/  HADD2.F32 R5, -RZ, R4.H0_H0 ;  /* 0x20000004ff057230 */ /* 0x000fc40000004100 */
[C---:B------:R-:W-:Y:S01]  /*da30*/  FFMA.FTZ R41, R20.reuse, R35, -R41 ;  /* 0x0000002314297223 */ /* 0x040fe20000010829 */
[----:B------:R-:W-:Y:S01]  /*da40*/  FFMA.FTZ R43, R20, R37, R43 ;  /* 0x00000025142b7223 */ /* 0x000fe2000001002b */
[----:B------:R-:W-:Y:S02]  /*da50*/  HADD2.F32 R20, -RZ, R59.H0_H0 ;  /* 0x2000003bff147230 */ /* 0x000fe40000004100 */
[C---:B------:R-:W-:Y:S01]  /*da60*/  FMUL.FTZ R35, R32.reuse, R39 ;  /* 0x0000002720237220 */ /* 0x040fe20000410000 */
[----:B------:R-:W-:Y:S01]  /*da70*/  FMUL.FTZ R37, R32, R31 ;  /* 0x0000001f20257220 */ /* 0x000fe20000410000 */
[----:B------:R-:W-:Y:S02]  /*da80*/  HADD2.F32 R32, -RZ, R63.H0_H0 ;  /* 0x2000003fff207230 */ /* 0x000fe40000004100 */
[-C--:B------:R-:W-:Y:S01]  /*da90*/  FMUL.FTZ R25, R25, R20.reuse ;  /* 0x0000001419197220 */ /* 0x080fe20000410000 */
[----:B------:R-:W-:Y:S01]  /*daa0*/  FFMA.FTZ R38, R5, R20, -R38 ;  /* 0x0000001405267223 */ /* 0x000fe20000010826 */
[----:B0-----:R-:W-:-:S02]  /*dab0*/  HADD2.F32 R29, -RZ, R6.H0_H0 ;  /* 0x20000006ff1d7230 */ /* 0x001fc40000004100 */
[C---:B------:R-:W-:Y:S01]  /*dac0*/  FFMA.FTZ R40, R28.reuse, R31, -R35 ;  /* 0x0000001f1c287223 */ /* 0x040fe20000010823 */
[----:B------:R-:W-:Y:S01]  /*dad0*/  FFMA.FTZ R42, R28, R39, R37 ;  /* 0x000000271c2a7223 */ /* 0x000fe20000010025 */
[--C-:B------:R-:W-:Y:S02]  /*dae0*/  HADD2.F32 R20, -RZ, R52.reuse.H0_H0 ;  /* 0x20000034ff147230 */ /* 0x100fe40000004100 */
[----:B------:R-:W-:Y:S01]  /*daf0*/  FFMA.FTZ R62, R5, R62, R25 ;  /* 0x0000003e053e7223 */ /* 0x000fe20000010019 */
[----:B------:R-:W-:Y:S02]  /*db00*/  HADD2.F32 R63, -RZ, R63.H1_H1 ;  /* 0x3000003fff3f7230 */ /* 0x000fe40000004100 */
[C---:B------:R-:W-:Y:S01]  /*db10*/  FMUL.FTZ R28, R33.reuse, R32 ;  /* 0x00000020211c7220 */ /* 0x040fe20000410000 */
[----:B------:R-:W-:Y:S02]  /*db20*/  HADD2.F32 R5, -RZ, R52.H1_H1 ;  /* 0x30000034ff057230 */ /* 0x000fe40000004100 */
[----:B------:R-:W-:Y:S01]  /*db30*/  FMUL.FTZ R44, R33, R20 ;  /* 0x00000014212c7220 */ /* 0x000fe20000410000 */
[----:B------:R-:W-:-:S02]  /*db40*/  HADD2.F32 R30, -RZ, R7.H0_H0 ;  /* 0x20000007ff1e7230 */ /* 0x000fc40000004100 */
[C---:B------:R-:W-:Y:S01]  /*db50*/  FFMA.FTZ R35, R29.reuse, R20, -R28 ;  /* 0x000000141d237223 */ /* 0x040fe2000001081c */
[C---:B------:R-:W-:Y:S01]  /*db60*/  FMUL.FTZ R25, R34.reuse, R63 ;  /* 0x0000003f22197220 */ /* 0x040fe20000410000 */
[----:B------:R-:W-:Y:S02]  /*db70*/  HADD2.F32 R28, -RZ, R45.H0_H0 ;  /* 0x2000002dff1c7230 */ /* 0x000fe40000004100 */
[-C--:B------:R-:W-:Y:S01]  /*db80*/  FMUL.FTZ R34, R34, R5.reuse ;  /* 0x0000000522227220 */ /* 0x080fe20000410000 */
[----:B------:R-:W-:Y:S02]  /*db90*/  HADD2.F32 R20, -RZ, R46.H0_H0 ;  /* 0x2000002eff147230 */ /* 0x000fe40000004100 */
[----:B------:R-:W-:Y:S01]  /*dba0*/  FFMA.FTZ R44, R29, R32, R44 ;  /* 0x000000201d2c7223 */ /* 0x000fe2000001002c */
[C---:B------:R-:W-:Y:S01]  /*dbb0*/  FFMA.FTZ R32, R30.reuse, R5, -R25 ;  /* 0x000000051e207223 */ /* 0x040fe20000010819 */
[----:B------:R-:W-:Y:S01]  /*dbc0*/  FFMA.FTZ R34, R30, R63, R34 ;  /* 0x0000003f1e227223 */ /* 0x000fe20000010022 */
[----:B------:R-:W-:-:S02]  /*dbd0*/  HADD2.F32 R7, -RZ, R7.H1_H1 ;  /* 0x30000007ff077230 */ /* 0x000fc40000004100 */
[C---:B------:R-:W-:Y:S01]  /*dbe0*/  FMUL.FTZ R46, R27.reuse, R28 ;  /* 0x0000001c1b2e7220 */ /* 0x040fe20000410000 */
[-C--:B------:R-:W-:Y:S01]  /*dbf0*/  FMUL.FTZ R30, R27, R20.reuse ;  /* 0x000000141b1e7220 */ /* 0x080fe20000410000 */
[----:B------:R-:W-:Y:S02]  /*dc00*/  HADD2.F32 R27, -RZ, R48.H0_H0 ;  /* 0x20000030ff1b7230 */ /* 0x000fe40000004100 */
        /* <DEDUP_REMOVED lines=25> */
.L_x_8339:
[----:B------:R-:W-:Y:S05]  /*dda0*/  BSYNC B1 ;  /* 0x0000000000017941 */ /* 0x000fea0003800000 */
.L_x_8338:
[----:B-1----:R-:W-:Y:S01]  /*ddb0*/  PRMT R30, R0, 0x5410, R3 ;  /* 0x00005410001e7816 */ /* 0x002fe20000000003 */
[----:B------:R-:W-:Y:S06]  /*ddc0*/  @P0 BRA `(.L_x_8323) ;  /* 0x0000000400800947 */ /* 0x000fec0003800000 */
[----:B------:R-:W5:Y:S01]  /*ddd0*/  LDL R39, [R1+0x28] ;  /* 0x0000280001277983 */ /* 0x000f620000100800 */
[----:B------:R-:W-:Y:S01]  /*dde0*/  LEA.HI R53, R53, R220, RZ, 0x1d ;  /* 0x000000dc35357211 */ /* 0x000fe200078fe8ff */
[--C-:B--23--:R-:W-:Y:S01]  /*ddf0*/  HADD2.F32 R21, -RZ, R54.reuse.H1_H1 ;  /* 0x30000036ff157230 */ /* 0x10cfe20000004100 */
[----:B------:R-:W-:Y:S01]  /*de00*/  SHF.R.U32.HI R5, RZ, 0x3, R203 ;  /* 0x00000003ff057819 */ /* 0x000fe200000116cb */
[----:B------:R-:W-:Y:S01]  /*de10*/  HADD2.F32 R54, -RZ, R54.H0_H0 ;  /* 0x20000036ff367230 */ /* 0x000fe20000004100 */
[----:B------:R-:W-:Y:S01]  /*de20*/  SHF.R.S32.HI R4, RZ, 0x1f, R53 ;  /* 0x0000001fff047819 */ /* 0x000fe20000011435 */
[----:B------:R-:W-:Y:S01]  /*de30*/  IMAD.SHL.U32 R0, R53, 0x8, RZ ;  /* 0x0000000835007824 */ /* 0x000fe200078e00ff */
[----:B------:R-:W-:Y:S02]  /*de40*/  SHF.R.U32.HI R20, RZ, 0x10, R9 ;  /* 0x00000010ff147819 */ /* 0x000fe40000011609 */
        /* <DEDUP_REMOVED lines=13> */
[----:B------:R-:W-:Y:S01]  /*df20*/  SHF.R.U64 R35, R8, 0x10, R9 ;  /* 0x0000001008237819 */ /* 0x000fe20000001209 */
[----:B------:R-:W-:Y:S01]  /*df30*/  IMAD R3, R3, 0x2, R18 ;  /* 0x0000000203037824 */ /* 0x000fe200078e0212 */
[----:B------:R-:W-:-:S02]  /*df40*/  SHF.R.U64 R34, R10, 0x10, R11 ;  /* 0x000000100a227819 */ /* 0x000fc4000000120b */
[----:B------:R-:W-:Y:S02]  /*df50*/  SHF.R.U32.HI R32, RZ, 0x10, R11 ;  /* 0x00000010ff207819 */ /* 0x000fe4000001160b */
[----:B------:R-:W1:Y:S02]  /*df60*/  LDS.128 R24, [R3+0x10400] ;  /* 0x0104000003187984 */ /* 0x000e640000000c00 */
[--C-:B-1----:R-:W-:Y:S02]  /*df70*/  HADD2.F32 R12, -RZ, R25.reuse.H0_H0 ;  /* 0x20000019ff0c7230 */ /* 0x102fe40000004100 */
[----:B------:R-:W-:Y:S02]  /*df80*/  HADD2.F32 R25, -RZ, R25.H1_H1 ;  /* 0x30000019ff197230 */ /* 0x000fe40000004100 */
[----:B------:R-:W-:Y:S02]  /*df90*/  HADD2.F32 R11, -RZ, R24.H0_H0 ;  /* 0x20000018ff0b7230 */ /* 0x000fe40000004100 */
[C---:B0-----:R-:W-:Y:S01]  /*dfa0*/  FMUL.FTZ R29, R12.reuse, R21 ;  /* 0x000000150c1d7220 */ /* 0x041fe20000410000 */
[----:B------:R-:W-:Y:S01]  /*dfb0*/  FMUL.FTZ R31, R12, R15 ;  /* 0x0000000f0c1f7220 */ /* 0x000fe20000410000 */
[----:B------:R-:W-:-:S02]  /*dfc0*/  HADD2.F32 R12, -RZ, R28.H0_H0 ;  /* 0x2000001cff0c7230 */ /* 0x000fc40000004100 */
[----:B------:R-:W-:Y:S01]  /*dfd0*/  FMUL.FTZ R28, R25, R20 ;  /* 0x00000014191c7220 */ /* 0x000fe20000410000 */
[----:B------:R-:W-:Y:S02]  /*dfe0*/  HADD2.F32 R13, -RZ, R26.H0_H0 ;  /* 0x2000001aff0d7230 */ /* 0x000fe40000004100 */
[--C-:B------:R-:W-:Y:S02]  /*dff0*/  HADD2.F32 R14, -RZ, R27.reuse.H0_H0 ;  /* 0x2000001bff0e7230 */ /* 0x100fe40000004100 */
[----:B------:R-:W-:Y:S02]  /*e000*/  HADD2.F32 R27, -RZ, R27.H1_H1 ;  /* 0x3000001bff1b7230 */ /* 0x000fe40000004100 */
[----:B------:R-:W-:Y:S02]  /*e010*/  HADD2.F32 R24, -RZ, R24.H1_H1 ;  /* 0x30000018ff187230 */ /* 0x000fe40000004100 */
[----:B------:R-:W-:Y:S01]  /*e020*/  HADD2.F32 R26, -RZ, R26.H1_H1 ;  /* 0x3000001aff1a7230 */ /* 0x000fe20000004100 */
[----:B-----5:R-:W0:Y:S02]  /*e030*/  LDS.128 R4, [R39] ;  /* 0x0000000027047984 */ /* 0x020e240000000c00 */
[----:B0-----:R-:W-:-:S02]  /*e040*/  HADD2.F32 R8, -RZ, R5.H0_H0 ;  /* 0x20000005ff087230 */ /* 0x001fc40000004100 */
[----:B------:R-:W-:Y:S02]  /*e050*/  HADD2.F32 R5, -RZ, R5.H1_H1 ;  /* 0x30000005ff057230 */ /* 0x000fe40000004100 */
[----:B------:R-:W-:Y:S02]  /*e060*/  HADD2.F32 R0, -RZ, R4.H0_H0 ;  /* 0x20000004ff007230 */ /* 0x000fe40000004100 */
[C---:B------:R-:W-:Y:S01]  /*e070*/  FFMA.FTZ R29, R8.reuse, R15, -R29 ;  /* 0x0000000f081d7223 */ /* 0x040fe2000001081d */
[----:B------:R-:W-:Y:S01]  /*e080*/  FFMA.FTZ R31, R8, R21, R31 ;  /* 0x00000015081f7223 */ /* 0x000fe2000001001f */
[----:B------:R-:W-:Y:S01]  /*e090*/  FMUL.FTZ R8, R25, R12 ;  /* 0x0000000c19087220 */ /* 0x000fe20000410000 */
[----:B------:R-:W-:Y:S01]  /*e0a0*/  FMUL.FTZ R15, R11, R54 ;  /* 0x000000360b0f7220 */ /* 0x000fe20000410000 */
[----:B------:R-:W-:Y:S01]  /*e0b0*/  FFMA.FTZ R28, R5, R12, -R28 ;  /* 0x0000000c051c7223 */ /* 0x000fe2000001081c */
[----:B------:R-:W-:Y:S01]  /*e0c0*/  FMUL.FTZ R11, R11, R61 ;  /* 0x0000003d0b0b7220 */ /* 0x000fe20000410000 */
[----:B------:R-:W-:-:S02]  /*e0d0*/  HADD2.F32 R12, -RZ, R60.H0_H0 ;  /* 0x2000003cff0c7230 */ /* 0x000fc40000004100 */
[----:B------:R-:W-:Y:S01]  /*e0e0*/  FFMA.FTZ R20, R5, R20, R8 ;  /* 0x0000001405147223 */ /* 0x000fe20000010008 */
[----:B------:R-:W-:Y:S02]  /*e0f0*/  HADD2.F32 R8, -RZ, R30.H0_H0 ;  /* 0x2000001eff087230 */ /* 0x000fe40000004100 */
[C---:B------:R-:W-:Y:S01]  /*e100*/  FFMA.FTZ R54, R0.reuse, R54, R11 ;  /* 0x0000003600367223 */ /* 0x040fe2000001000b */
[----:B------:R-:W-:Y:S02]  /*e110*/  HADD2.F32 R9, -RZ, R6.H0_H0 ;  /* 0x20000006ff097230 */ /* 0x000fe40000004100 */
[----:B------:R-:W-:Y:S01]  /*e120*/  FFMA.FTZ R15, R0, R61, -R15 ;  /* 0x0000003d000f7223 */ /* 0x000fe2000001080f */
[----:B------:R-:W-:Y:S02]  /*e130*/  HADD2.F32 R11, -RZ, R60.H1_H1 ;  /* 0x3000003cff0b7230 */ /* 0x000fe40000004100 */
[----:B------:R-:W-:Y:S01]  /*e140*/  FMUL.FTZ R0, R13, R12 ;  /* 0x0000000c0d007220 */ /* 0x000fe20000410000 */
[----:B------:R-:W-:-:S02]  /*e150*/  HADD2.F32 R5, -RZ, R30.H1_H1 ;  /* 0x3000001eff057230 */ /* 0x000fc40000004100 */
[-C--:B------:R-:W-:Y:S01]  /*e160*/  FMUL.FTZ R30, R13, R8.reuse ;  /* 0x000000080d1e7220 */ /* 0x080fe20000410000 */
[----:B------:R-:W-:Y:S02]  /*e170*/  HADD2.F32 R10, -RZ, R7.H0_H0 ;  /* 0x20000007ff0a7230 */ /* 0x000fe40000004100 */
[C---:B------:R-:W-:Y:S01]  /*e180*/  FFMA.FTZ R25, R9.reuse, R8, -R0 ;  /* 0x0000000809197223 */ /* 0x040fe20000010800 */
[C---:B------:R-:W-:Y:S01]  /*e190*/  FMUL.FTZ R13, R14.reuse, R11 ;  /* 0x0000000b0e0d7220 */ /* 0x040fe20000410000 */
[----:B------:R-:W-:Y:S02]  /*e1a0*/  HADD2.F32 R8, -RZ, R32.H0_H0 ;  /* 0x20000020ff087230 */ /* 0x000fe40000004100 */
[----:B------:R-:W-:Y:S01]  /*e1b0*/  FMUL.FTZ R14, R14, R5 ;  /* 0x000000050e0e7220 */ /* 0x000fe20000410000 */
[----:B------:R-:W-:Y:S02]  /*e1c0*/  HADD2.F32 R0, -RZ, R33.H0_H0 ;  /* 0x20000021ff007230 */ /* 0x000fe40000004100 */
[----:B------:R-:W-:Y:S01]  /*e1d0*/  FFMA.FTZ R30, R9, R12, R30 ;  /* 0x0000000c091e7223 */ /* 0x000fe2000001001e */
[----:B------:R-:W-:-:S02]  /*e1e0*/  HADD2.F32 R7, -RZ, R7.H1_H1 ;  /* 0x30000007ff077230 */ /* 0x000fc40000004100 */
[C---:B------:R-:W-:Y:S01]  /*e1f0*/  FFMA.FTZ R12, R10.reuse, R5, -R13 ;  /* 0x000000050a0c7223 */ /* 0x040fe2000001080d */
[----:B------:R-:W-:Y:S01]  /*e200*/  FFMA.FTZ R14, R10, R11, R14 ;  /* 0x0000000b0a0e7223 */ /* 0x000fe2000001000e */
        /* <DEDUP_REMOVED lines=28> */
.L_x_8323:
[----:B------:R-:W-:Y:S05]  /*e3d0*/  BSYNC B0 ;  /* 0x0000000000007941 */ /* 0x000fea0003800000 */
.L_x_8295:
        /* <DEDUP_REMOVED lines=8> */
.L_x_8292:
[----:B------:R-:W-:-:S05]  /*e460*/  IMAD.U32 R0, RZ, RZ, UR39 ;  /* 0x00000027ff007e24 */ /* 0x000fca000f8e00ff */
[----:B------:R-:W-:-:S13]  /*e470*/  ISETP.NE.AND P0, PT, R0, 0x3, PT ;  /* 0x000000030000780c */ /* 0x000fda0003f05270 */
[----:B------:R-:W-:Y:S05]  /*e480*/  @!P0 BRA `(.L_x_8340) ;  /* 0x0000000000048947 */ /* 0x000fea0003800000 */
[----:B------:R-:W-:Y:S01]  /*e490*/  BPT.TRAP 0x1 ;  /* 0x000000040000795c */ /* 0x000fe20000300000 */
.L_x_8340:
[----:B-1----:R-:W-:Y:S01]  /*e4a0*/  IMAD R8, R184, 0x8, R18 ;  /* 0x00000008b8087824 */ /* 0x002fe200078e0212 */
[----:B0--3--:R-:W-:-:S04]  /*e4b0*/  SHF.L.U32 R3, R187, 0x1f, RZ ;  /* 0x0000001fbb037819 */ /* 0x009fc800000006ff */
[----:B------:R0:W1:Y:S01]  /*e4c0*/  SYNCS.PHASECHK.TRANS64.TRYWAIT P1, [R8+URZ+0x28830], R3 ;  /* 0x02883003080075a7 */ /* 0x000062000802017f */
[----:B------:R-:W-:Y:S05]  /*e4d0*/  @!P0 BRA `(.L_x_8341) ;  /* 0x0000000000048947 */ /* 0x000fea0003800000 */
[----:B------:R-:W-:Y:S01]  /*e4e0*/  BPT.TRAP 0x1 ;  /* 0x000000040000795c */ /* 0x000fe20000300000 */
.L_x_8341:
[----:B------:R-:W-:Y:S01]  /*e4f0*/  VIADD R0, R18, 0x18400 ;  /* 0x0001840012007836 */ /* 0x000fe20000000000 */
[----:B--2---:R-:W-:Y:S02]  /*e500*/  LOP3.LUT R6, R36, 0x10000, RZ, 0xfc, !PT ;  /* 0x0001000024067812 */ /* 0x004fe400078efcff */
[----:B------:R-:W-:Y:S02]  /*e510*/  MOV R7, 0x40000040 ;  /* 0x4000004000077802 */ /* 0x000fe40000000f00 */
[----:B------:R-:W-:-:S04]  /*e520*/  SHF.R.U32.HI R0, RZ, 0x4, R0 ;  /* 0x00000004ff007819 */ /* 0x000fc80000011600 */
[----:B------:R-:W-:-:S04]  /*e530*/  LOP3.LUT R0, R0, 0x3fff, RZ, 0xc0, !PT ;  /* 0x00003fff00007812 */ /* 0x000fc800078ec0ff */
[----:B------:R-:W-:Y:S01]  /*e540*/  LOP3.LUT R9, R0, 0x10000, RZ, 0xfc, !PT ;  /* 0x0001000000097812 */ /* 0x000fe200078efcff */
[----:B-1----:R-:W-:Y:S06]  /*e550*/  @P1 BRA `(.L_x_8342) ;  /* 0x0000000000081947 */ /* 0x002fec0003800000 */
[----:B------:R-:W1:Y:S02]  /*e560*/  SYNCS.PHASECHK.TRANS64.TRYWAIT P1, [R8+URZ+0x28830], R3 ;  /* 0x02883003080075a7 */ /* 0x000e64000802017f */
[----:B-1----:R-:W-:Y:S05]  /*e570*/  @!P1 BRA `(.L_x_8343) ;  /* 0x0000019c009c9947 */ /* 0x002fea0003800000 */
.L_x_8342:
[----:B------:R-:W-:Y:S01]  /*e580*/  IMAD R4, R184, 0x800, R9 ;  /* 0x00000800b8047824 */ /* 0x000fe200078e0209 */
[----:B------:R-:W-:Y:S05]  /*e590*/  WARPSYNC.ALL ;  /* 0x0000000000007948 */ /* 0x000fea0003800000 */
[----:B------:R-:W-:Y:S01]  /*e5a0*/  IMAD.MOV.U32 R5, RZ, RZ, 0x40000040 ;  /* 0x40000040ff057424 */ /* 0x000fe200078e00ff */
[C---:B------:R-:W-:Y:S01]  /*e5b0*/  R2UR UR4, R6.reuse ;  /* 0x00000000060472ca */ /* 0x040fe200000e0000 */
[----:B-----5:R-:W-:Y:S01]  /*e5c0*/  WARPGROUP.ARRIVE ;  /* 0x00000000000079c5 */ /* 0x020fe20000000000 */
[----:B------:R-:W-:Y:S01]  /*e5d0*/  R2UR UR5, R7 ;  /* 0x00000000070572ca */ /* 0x000fe200000e0000 */
[----:B------:R-:W-:Y:S01]  /*e5e0*/  VIADD R194, R6, 0x2 ;  /* 0x0000000206c27836 */ /* 0x000fe20000000000 */
[C---:B------:R-:W-:Y:S01]  /*e5f0*/  R2UR UR6, R4.reuse ;  /* 0x00000000040672ca */ /* 0x040fe200000e0000 */
[----:B------:R-:W-:Y:S01]  /*e600*/  VIADD R10, R4, 0x2 ;  /* 0x00000002040a7836 */ /* 0x000fe20000000000 */
[----:B------:R-:W-:Y:S01]  /*e610*/  R2UR UR7, R5 ;  /* 0x00000000050772ca */ /* 0x000fe200000e0000 */
[----:B------:R-:W-:Y:S01]  /*e620*/  IMAD.MOV.U32 R195, RZ, RZ, 0x40000040 ;  /* 0x40000040ffc37424 */ /* 0x000fe200078e00ff */
[----:B------:R-:W-:Y:S01]  /*e630*/  MOV R5, 0x40000040 ;  /* 0x4000004000057802 */ /* 0x000fe20000000f00 */
[----:B------:R-:W-:-:S02]  /*e640*/  IMAD.MOV.U32 R11, RZ, RZ, 0x40000040 ;  /* 0x40000040ff0b7424 */ /* 0x000fc400078e00ff */
[C---:B------:R-:W-:Y:S02]  /*e650*/  VIADD R192, R6.reuse, 0x4 ;  /* 0x0000000406c07836 */ /* 0x040fe40000000000 */
[----:B------:R-:W-:Y:S02]  /*e660*/  IMAD.MOV.U32 R193, RZ, RZ, 0x40000040 ;  /* 0x40000040ffc17424 */ /* 0x000fe400078e00ff */
[----:B------:R-:W-:Y:S02]  /*e670*/  VIADD R190, R6, 0x6 ;  /* 0x0000000606be7836 */ /* 0x000fe40000000000 */
[----:B------:R-:W-:Y:S02]  /*e680*/  IMAD.MOV.U32 R191, RZ, RZ, 0x40000040 ;  /* 0x40000040ffbf7424 */ /* 0x000fe400078e00ff */
[----:B------:R-:W-:Y:S01]  /*e690*/  HGMMA.64x128x16.F32 R24, gdesc[UR4], RZ, !UPT, gsb0 ;  /* 0x01e00000041879f0 */ /* 0x000fe2000c0008ff */
[----:B------:R-:W-:Y:S01]  /*e6a0*/  R2UR UR4, R194 ;  /* 0x00000000c20472ca */ /* 0x000fe200000e0000 */
[----:B------:R-:W-:Y:S01]  /*e6b0*/  VIADD R20, R6, 0x400 ;  /* 0x0000040006147836 */ /* 0x000fe20000000000 */
[----:B------:R-:W-:Y:S01]  /*e6c0*/  R2UR UR5, R195 ;  /* 0x00000000c30572ca */ /* 0x000fe200000e0000 */
[----:B------:R-:W-:Y:S01]  /*e6d0*/  IMAD.MOV.U32 R21, RZ, RZ, 0x40000040 ;  /* 0x40000040ff157424 */ /* 0x000fe200078e00ff */
[----:B------:R-:W-:Y:S01]  /*e6e0*/  R2UR UR6, R10 ;  /* 0x000000000a0672ca */ /* 0x000fe200000e0000 */
[----:B------:R-:W-:Y:S01]  /*e6f0*/  VIADD R10, R4, 0x4 ;  /* 0x00000004040a7836 */ /* 0x000fe20000000000 */
[----:B------:R-:W-:Y:S01]  /*e700*/  R2UR UR7, R11 ;  /* 0x000000000b0772ca */ /* 0x000fe200000e0000 */
[----:B------:R-:W-:Y:S01]  /*e710*/  VIADD R14, R6, 0x402 ;  /* 0x00000402060e7836 */ /* 0x000fe20000000000 */
[----:B------:R-:W-:Y:S01]  /*e720*/  MOV R11, 0x40000040 ;  /* 0x40000040000b7802 */ /* 0x000fe20000000f00 */
[----:B------:R-:W-:-:S02]  /*e730*/  IMAD.MOV.U32 R15, RZ, RZ, 0x40000040 ;  /* 0x40000040ff0f7424 */ /* 0x000fc400078e00ff */
[----:B------:R-:W-:Y:S02]  /*e740*/  VIADD R12, R6, 0x404 ;  /* 0x00000404060c7836 */ /* 0x000fe40000000000 */
[----:B------:R-:W-:Y:S01]  /*e750*/  IMAD.MOV.U32 R13, RZ, RZ, 0x40000040 ;  /* 0x40000040ff0d7424 */ /* 0x000fe200078e00ff */
[----:B------:R-:W-:Y:S02]  /*e760*/  WARPGROUP.DEPBAR.LE gsb0, 0x0 ;  /* 0x00008000000079c5 */ /* 0x000fe40000010000 */
[----:B------:R-:W-:-:S06]  /*e770*/  WARPGROUP.ARRIVE ;  /* 0x00000000000079c5 */ /* 0x000fcc0000000000 */
[----:B------:R-:W-:Y:S01]  /*e780*/  HGMMA.64x128x16.F32 R24, gdesc[UR4], R24, gsb0 ;  /* 0x01e00000041879f0 */ /* 0x000fe20008000818 */
        /* <DEDUP_REMOVED lines=26> */
[----:B------:R-:W-:Y:S01]  /*e930*/  HGMMA.64x128x16.F32 R24, gdesc[UR4], R24, gsb0 ;  /* 0x01e00000041879f0 */ /* 0x000fe20008000818 */
[----:B------:R-:W-:Y:S02]  /*e940*/  R2UR UR4, R14 ;  /* 0x000000000e0472ca */ /* 0x000fe400000e0000 */
[----:B------:R-:W-:Y:S02]  /*e950*/  R2UR UR5, R15 ;  /* 0x000000000f0572ca */ /* 0x000fe400000e0000 */
[----:B------:R-:W-:Y:S01]  /*e960*/  R2UR UR6, R10 ;  /* 0x000000000a0672ca */ /* 0x000fe200000e0000 */
[C---:B------:R-:W-:Y:S01]  /*e970*/  VIADD R10, R4.reuse, 0x404 ;  /* 0x00000404040a7836 */ /* 0x040fe20000000000 */
[----:B------:R-:W-:Y:S01]  /*e980*/  R2UR UR7, R11 ;  /* 0x000000000b0772ca */ /* 0x000fe200000e0000 */
[----:B------:R-:W-:Y:S02]  /*e990*/  IMAD.MOV.U32 R11, RZ, RZ, 0x40000040 ;  /* 0x40000040ff0b7424 */ /* 0x000fe400078e00ff */
[----:B------:R-:W-:Y:S01]  /*e9a0*/  VIADD R4, R4, 0x406 ;  /* 0x0000040604047836 */ /* 0x000fe20000000000 */
[----:B------:R-:W-:-:S02]  /*e9b0*/  WARPGROUP.DEPBAR.LE gsb0, 0x0 ;  /* 0x00008000000079c5 */ /* 0x000fc40000010000 */
[----:B------:R-:W-:-:S07]  /*e9c0*/  WARPGROUP.ARRIVE ;  /* 0x00000000000079c5 */ /* 0x000fce0000000000 */
        /* <DEDUP_REMOVED lines=14> */
[----:B------:R-:W-:Y:S02]  /*eab0*/  WARPGROUP.DEPBAR.LE gsb0, 0x0 ;  /* 0x00008000000079c5 */ /* 0x000fe40000010000 */
[----:B------:R-:W-:-:S10]  /*eac0*/  WARPGROUP.ARRIVE ;  /* 0x00000000000079c5 */ /* 0x000fd40000000000 */
[----:B------:R-:W-:Y:S03]  /*ead0*/  HGMMA.64x128x16.F32 R24, gdesc[UR4], R24, gsb0 ;  /* 0x01e00000041879f0 */ /* 0x000fe60008000818 */
[----:B------:R-:W-:Y:S02]  /*eae0*/  WARPGROUP.DEPBAR.LE gsb0, 0x0 ;  /* 0x00008000000079c5 */ /* 0x000fe40000010000 */
[----:B------:R-:W-:Y:S05]  /*eaf0*/  @!P0 BRA `(.L_x_8344) ;  /* 0x0000000000048947 */ /* 0x000fea0003800000 */
[----:B------:R-:W-:Y:S01]  /*eb00*/  BPT.TRAP 0x1 ;  /* 0x000000040000795c */ /* 0x000fe20000300000 */
.L_x_8344:
[----:B------:R-:W2:Y:S01]  /*eb10*/  LDC R0, c[0x0][0x448] ;  /* 0x00011200ff007b82 */ /* 0x000ea20000000800 */
[----:B01----:R-:W-:Y:S01]  /*eb20*/  IMAD.IADD R3, R202, 0x1, R200 ;  /* 0x00000001ca037824 */ /* 0x003fe200078e02c8 */
[----:B------:R-:W-:Y:S01]  /*eb30*/  ULDC UR50, c[0x0][0x9dc] ;  /* 0x0002770000327ab9 */ /* 0x000fe20000000800 */
[----:B----4-:R-:W-:Y:S01]  /*eb40*/  IMAD.U32 R89, RZ, RZ, UR38 ;  /* 0x00000026ff597e24 */ /* 0x010fe2000f8e00ff */
[----:B------:R-:W-:Y:S01]  /*eb50*/  ULOP3.LUT UR4, URZ, UR50, URZ, 0x33, !UPT ;  /* 0x000000323f047292 */ /* 0x000fe2000f8e333f */
[----:B------:R-:W-:-:S03]  /*eb60*/  LEA R92, R88, 0xffffff80, 0x7 ;  /* 0xffffff80585c7811 */ /* 0x000fc600078e38ff */
[----:B------:R-:W0:Y:S01]  /*eb70*/  LDC.64 R90, c[0x0][0x9e0] ;  /* 0x00027800ff5a7b82 */ /* 0x000e220000000a00 */
[----:B--2---:R-:W-:Y:S02]  /*eb80*/  ISETP.NE.AND P1, PT, R0, 0x1, PT ;  /* 0x000000010000780c */ /* 0x004fe40003f25270 */
[----:B0-----:R-:W-:-:S11]  /*eb90*/  ISETP.GE.AND P2, PT, R91, 0x1, PT ;  /* 0x000000015b00780c */ /* 0x001fd60003f46270 */
[----:B------:R-:W0:Y:S08]  /*eba0*/  @P1 LDC R0, c[0x0][0x44c] ;  /* 0x00011300ff001b82 */ /* 0x000e300000000800 */
[----:B------:R-:W1:Y:S01]  /*ebb0*/  @P1 LDC R5, c[0x0][0x450] ;  /* 0x00011400ff051b82 */ /* 0x000e620000000800 */
[----:B0-----:R-:W-:-:S05]  /*ebc0*/  @P1 IMAD.HI.U32 R0, R3, R0, RZ ;  /* 0x0000000003001227 */ /* 0x001fca00078e00ff */
[----:B-1----:R-:W-:Y:S01]  /*ebd0*/  @P1 SHF.R.U32.HI R3, RZ, R5, R0 ;  /* 0x00000005ff031219 */ /* 0x002fe20000011600 */
[----:B------:R-:W-:Y:S02]  /*ebe0*/  IMAD.MOV.U32 R5, RZ, RZ, -0x80 ;  /* 0xffffff80ff057424 */ /* 0x000fe400078e00ff */
[----:B------:R-:W-:Y:S02]  /*ebf0*/  VIADD R0, R8, 0x28840 ;  /* 0x0002884008007836 */ /* 0x000fe40000000000 */
[----:B------:R-:W0:Y:S01]  /*ec00*/  SHFL.IDX PT, R97, R3, RZ, 0x1c1f ;  /* 0x001c1fff03617589 */ /* 0x000e2200000e0000 */
[----:B------:R-:W-:Y:S02]  /*ec10*/  IMAD R94, R88, R5, 0x80 ;  /* 0x00000080585e7424 */ /* 0x000fe400078e0205 */
[----:B------:R-:W-:-:S03]  /*ec20*/  PRMT R0, R89, 0x654, R0 ;  /* 0x0000065459007816 */ /* 0x000fc60000000000 */
[----:B------:R-:W-:Y:S01]  /*ec30*/  IADD3 R5, -R189, 0x1, R94 ;  /* 0x00000001bd057810 */ /* 0x000fe20007ffe15e */
[----:B------:R1:W-:Y:S03]  /*ec40*/  SYNCS.ARRIVE.TRANS64.RED.A1T0 RZ, [R0+URZ], RZ ;  /* 0x000000ff00ff79a7 */ /* 0x0003e6000810043f */
[----:B------:R-:W-:-:S05]  /*ec50*/  IADD3 R5, -R196, R5, R198 ;  /* 0x00000005c4057210 */ /* 0x000fca0007ffe1c6 */
[----:B------:R-:W-:Y:S01]  /*ec60*/  IMAD.IADD R89, R5, 0x1, R90 ;  /* 0x0000000105597824 */ /* 0x000fe200078e025a */
[----:B-1----:R-:W-:Y:S01]  /*ec70*/  IADD3 R0, -R189, R198, R94 ;  /* 0x000000c6bd007210 */ /* 0x002fe20007ffe15e */
[----:B------:R-:W-:-:S04]  /*ec80*/  VIADD R8, R5, UR4 ;  /* 0x0000000405087c36 */ /* 0x000fc80008000000 */
        /* <DEDUP_REMOVED lines=14> */
.L_x_8347:
[----:B------:R-:W-:-:S13]  /*ed70*/  ISETP.NE.AND P3, PT, R91, 0x1, PT ;  /* 0x000000015b00780c */ /* 0x000fda0003f65270 */
[----:B------:R-:W0:Y:S02]  /*ed80*/  @P3 LDC.64 R4, c[0x0][0x9e8] ;  /* 0x00027a00ff043b82 */ /* 0x000e240000000a00 */
[----:B0-----:R-:W-:-:S05]  /*ed90*/  @P3 IMAD.HI.U32 R4, R97, R4, RZ ;  /* 0x0000000461043227 */ /* 0x001fca00078e00ff */
[----:B------:R-:W-:-:S07]  /*eda0*/  @P3 SHF.R.U32.HI R97, RZ, R5, R4 ;  /* 0x00000005ff613219 */ /* 0x000fce0000011604 */
.L_x_8348:
[----:B------:R-:W-:Y:S05]  /*edb0*/  BSYNC B0 ;  /* 0x0000000000007941 */ /* 0x000fea0003800000 */
.L_x_8346:
[----:B------:R-:W-:-:S04]  /*edc0*/  IMAD R4, R97, R91, -R92 ;  /* 0x0000005b61047224 */ /* 0x000fc800078e0a5c */
[----:B------:R-:W-:-:S05]  /*edd0*/  IMAD.IADD R4, R4, 0x1, -R189 ;  /* 0x0000000104047824 */ /* 0x000fca00078e0abd */
[----:B------:R-:W-:Y:S02]  /*ede0*/  VIMNMX R95, R95, R4, !PT ;  /* 0x000000045f5f7248 */ /* 0x000fe40007fe0100 */
[----:B------:R-:W-:-:S07]  /*edf0*/  VIADDMNMX R96, R4, R91, R96, PT ;  /* 0x0000005b04607246 */ /* 0x000fce0003800160 */
.L_x_8345:
[C---:B------:R-:W-:Y:S01]  /*ee00*/  ISETP.GE.AND P3, PT, R94.reuse, 0x2, PT ;  /* 0x000000025e00780c */ /* 0x040fe20003f66270 */
[----:B------:R-:W0:Y:S01]  /*ee10*/  SHFL.IDX PT, R3, R3, 0x1, 0x1c1f ;  /* 0x003c1f0003037f89 */ /* 0x000e2200000e0000 */
[----:B------:R-:W-:Y:S02]  /*ee20*/  ISETP.GE.AND P5, PT, R94, 0x9, PT ;  /* 0x000000095e00780c */ /* 0x000fe40003fa6270 */
[----:B------:R-:W-:Y:S02]  /*ee30*/  ISETP.GT.AND P4, PT, R95, 0x1, !P3 ;  /* 0x000000015f00780c */ /* 0x000fe40005f84270 */
[----:B------:R-:W-:Y:S02]  /*ee40*/  P2R R120, PR, RZ, 0x20 ;  /* 0x00000020ff787803 */ /* 0x000fe40000000000 */
[----:B------:R-:W-:-:S04]  /*ee50*/  ISETP.LT.OR P4, PT, R96, 0x2, P4 ;  /* 0x000000026000780c */ /* 0x000fc80002781670 */
[----:B------:R-:W-:Y:S02]  /*ee60*/  FSEL R25, R25, -INF , !P4 ;  /* 0xff80000019197808 */ /* 0x000fe40006000000 */
[----:B------:R-:W-:Y:S02]  /*ee70*/  ISETP.GT.AND P4, PT, R95, 0x8, !P5 ;  /* 0x000000085f00780c */ /* 0x000fe40006f84270 */
[----:B------:R-:W-:Y:S02]  /*ee80*/  ISETP.GE.AND P5, PT, R94, 0xa, PT ;  /* 0x0000000a5e00780c */ /* 0x000fe40003fa6270 */
[----:B------:R-:W-:Y:S02]  /*ee90*/  ISETP.LT.OR P4, PT, R96, 0x9, P4 ;  /* 0x000000096000780c */ /* 0x000fe40002781670 */
[----:B------:R-:W-:Y:S02]  /*eea0*/  P2R R119, PR, RZ, 0x20 ;  /* 0x00000020ff777803 */ /* 0x000fe40000000000 */
[----:B------:R-:W-:-:S02]  /*eeb0*/  FSEL R28, R28, -INF , !P4 ;  /* 0xff8000001c1c7808 */ /* 0x000fc40006000000 */
[----:B------:R-:W-:Y:S01]  /*eec0*/  ISETP.GT.AND P4, PT, R95, 0x9, !P5 ;  /* 0x000000095f00780c */ /* 0x000fe20006f84270 */
[----:B0-----:R-:W-:Y:S01]  /*eed0*/  IMAD.IADD R8, R8, 0x1, R3 ;  /* 0x0000000108087824 */ /* 0x001fe200078e0203 */
[----:B------:R-:W-:Y:S02]  /*eee0*/  ISETP.GE.AND P5, PT, R94, 0x11, PT ;  /* 0x000000115e00780c */ /* 0x000fe40003fa6270 */
[----:B------:R-:W-:Y:S02]  /*eef0*/  ISETP.LT.OR P4, PT, R96, 0xa, P4 ;  /* 0x0000000a6000780c */ /* 0x000fe40002781670 */
[----:B------:R-:W-:Y:S02]  /*ef00*/  P2R R118, PR, RZ, 0x20 ;  /* 0x00000020ff767803 */ /* 0x000fe40000000000 */
[----:B------:R-:W-:Y:S02]  /*ef10*/  FSEL R29, R29, -INF , !P4 ;  /* 0xff8000001d1d7808 */ /* 0x000fe40006000000 */
[----:B------:R-:W-:-:S02]  /*ef20*/  ISETP.GT.AND P4, PT, R95, 0x10, !P5 ;  /* 0x000000105f00780c */ /* 0x000fc40006f84270 */
[----:B------:R-:W-:Y:S02]  /*ef30*/  ISETP.GE.AND P5, PT, R94, 0x12, PT ;  /* 0x000000125e00780c */ /* 0x000fe40003fa6270 */
[----:B------:R-:W-:Y:S02]  /*ef40*/  ISETP.LT.OR P4, PT, R96, 0x11, P4 ;  /* 0x000000116000780c */ /* 0x000fe40002781670 */
[----:B------:R-:W-:Y:S02]  /*ef50*/  P2R R117, PR, RZ, 0x20 ;  /* 0x00000020ff757803 */ /* 0x000fe40000000000 */
[----:B------:R-:W-:Y:S02]  /*ef60*/  FSEL R32, R32, -INF , !P4 ;  /* 0xff80000020207808 */ /* 0x000fe40006000000 */
[----:B------:R-:W-:Y:S02]  /*ef70*/  ISETP.GT.AND P4, PT, R95, 0x11, !P5 ;  /* 0x000000115f00780c */ /* 0x000fe40006f84270 */
[----:B------:R-:W-:-:S02]  /*ef80*/  ISETP.GE.AND P5, PT, R94, 0x19, PT ;  /* 0x000000195e00780c */ /* 0x000fc40003fa6270 */
[----:B------:R-:W-:Y:S02]  /*ef90*/  ISETP.LT.OR P4, PT, R96, 0x12, P4 ;  /* 0x000000126000780c */ /* 0x000fe40002781670 */
[----:B------:R-:W-:Y:S02]  /*efa0*/  P2R R122, PR, RZ, 0x20 ;  /* 0x00000020ff7a7803 */ /* 0x000fe40000000000 */
[----:B------:R-:W-:Y:S02]  /*efb0*/  FSEL R33, R33, -INF , !P4 ;  /* 0xff80000021217808 */ /* 0x000fe40006000000 */
[----:B------:R-:W-:Y:S02]  /*efc0*/  ISETP.GT.AND P4, PT, R95, 0x18, !P5 ;  /* 0x000000185f00780c */ /* 0x000fe40006f84270 */
[----:B------:R-:W-:Y:S02]  /*efd0*/  ISETP.GE.AND P5, PT, R94, 0x1a, PT ;  /* 0x0000001a5e00780c */ /* 0x000fe40003fa6270 */
[----:B------:R-:W-:-:S02]  /*efe0*/  ISETP.LT.OR P4, PT, R96, 0x19, P4 ;  /* 0x000000196000780c */ /* 0x000fc40002781670 */
[----:B------:R-:W-:Y:S02]  /*eff0*/  P2R R116, PR, RZ, 0x20 ;  /* 0x00000020ff747803 */ /* 0x000fe40000000000 */
[----:B------:R-:W-:Y:S02]  /*f000*/  FSEL R36, R36, -INF , !P4 ;  /* 0xff80000024247808 */ /* 0x000fe40006000000 */
[----:B------:R-:W-:Y:S02]  /*f010*/  ISETP.GT.AND P4, PT, R95, 0x19, !P5 ;  /* 0x000000195f00780c */ /* 0x000fe40006f84270 */
[----:B------:R-:W-:Y:S02]  /*f020*/  ISETP.GE.AND P5, PT, R94, 0x21, PT ;  /* 0x000000215e00780c */ /* 0x000fe40003fa6270 */
[----:B------:R-:W-:Y:S02]  /*f030*/  ISETP.LT.OR P4, PT, R96, 0x1a, P4 ;  /* 0x0000001a6000780c */ /* 0x000fe40002781670 */
[----:B------:R-:W-:-:S02]  /*f040*/  P2R R115, PR, RZ, 0x20 ;  /* 0x00000020ff737803 */ /* 0x000fc40000000000 */
[----:B------:R-:W-:Y:S02]  /*f050*/  FSEL R37, R37, -INF , !P4 ;  /* 0xff80000025257808 */ /* 0x000fe40006000000 */
[----:B------:R-:W-:Y:S02]  /*f060*/  ISETP.GT.AND P4, PT, R95, 0x20, !P5 ;  /* 0x000000205f00780c */ /* 0x000fe40006f84270 */
[----:B------:R-:W-:Y:S02]  /*f070*/  ISETP.GE.AND P5, PT, R94, 0x22, PT ;  /* 0x000000225e00780c */ /* 0x000fe40003fa6270 */
[----:B------:R-:W-:Y:S02]  /*f080*/  ISETP.LT.OR P4, PT, R96, 0x21, P4 ;  /* 0x000000216000780c */ /* 0x000fe40002781670 */
[----:B------:R-:W-:Y:S02]  /*f090*/  P2R R114, PR, RZ, 0x20 ;  /* 0x00000020ff727803 */ /* 0x000fe40000000000 */
[----:B------:R-:W-:-:S02]  /*f0a0*/  FSEL R40, R40, -INF , !P4 ;  /* 0xff80000028287808 */ /* 0x000fc40006000000 */
[----:B------:R-:W-:Y:S02]  /*f0b0*/  ISETP.GT.AND P4, PT, R95, 0x21, !P5 ;  /* 0x000000215f00780c */ /* 0x000fe40006f84270 */
        /* <DEDUP_REMOVED lines=95> */
[----:B------:R-:W-:Y:S02]  /*f6b0*/  VIADDMNMX R0, R3, R89, R0, PT ;  /* 0x0000005903007246 */ /* 0x000fe40003800100 */
        /* <DEDUP_REMOVED lines=18> */
[----:B------:R-:W-:-:S04]  /*f7e0*/  ISETP.LT.OR P6, PT, R96, 0x7a, P6 ;  /* 0x0000007a6000780c */ /* 0x000fc800037c1670 */
[----:B------:R-:W-:Y:S01]  /*f7f0*/  FSEL R85, R85, -INF , !P6 ;  /* 0xff80000055557808 */ /* 0x000fe20007000000 */
[----:B------:R-:W-:Y:S08]  /*f800*/  @!P2 BRA `(.L_x_8349) ;  /* 0x000000000050a947 */ /* 0x000ff00003800000 */
        /* <DEDUP_REMOVED lines=11> */
.L_x_8351:
[----:B------:R-:W-:-:S13]  /*f8c0*/  ISETP.NE.AND P6, PT, R91, 0x1, PT ;  /* 0x000000015b00780c */ /* 0x000fda0003fc5270 */
[----:B------:R-:W0:Y:S02]  /*f8d0*/  @P6 LDC.64 R4, c[0x0][0x9e8] ;  /* 0x00027a00ff046b82 */ /* 0x000e240000000a00 */
[----:B0-----:R-:W-:-:S05]  /*f8e0*/  @P6 IMAD.HI.U32 R4, R3, R4, RZ ;  /* 0x0000000403046227 */ /* 0x001fca00078e00ff */
[----:B------:R-:W-:-:S07]  /*f8f0*/  @P6 SHF.R.U32.HI R3, RZ, R5, R4 ;  /* 0x00000005ff036219 */ /* 0x000fce0000011604 */
.L_x_8352:
[----:B------:R-:W-:Y:S05]  /*f900*/  BSYNC B0 ;  /* 0x0000000000007941 */ /* 0x000fea0003800000 */
.L_x_8350:
[----:B------:R-:W-:-:S05]  /*f910*/  IMAD R92, R3, R91, -R92 ;  /* 0x0000005b035c7224 */ /* 0x000fca00078e0a5c */
[----:B------:R-:W-:-:S04]  /*f920*/  IADD3 R3, -R189, R92, RZ ;  /* 0x0000005cbd037210 */ /* 0x000fc80007ffe1ff */
[----:B------:R-:W-:Y:S02]  /*f930*/  VIMNMX R8, R8, R3, !PT ;  /* 0x0000000308087248 */ /* 0x000fe40007fe0100 */
[----:B------:R-:W-:-:S07]  /*f940*/  VIADDMNMX R0, R3, R91, R0, PT ;  /* 0x0000005b03007246 */ /* 0x000fce0003800100 */
.L_x_8349:
[----:B------:R-:W-:Y:S01]  /*f950*/  ISETP.GT.AND P3, PT, R8, 0x1, !P3 ;  /* 0x000000010800780c */ /* 0x000fe20005f64270 */
[----:B------:R-:W-:Y:S01]  /*f960*/  ULDC UR51, c[0x0][0x988] ;  /* 0x0002620000337ab9 */ /* 0x000fe20000000800 */
        /* <DEDUP_REMOVED lines=77> */
[----:B------:R-:W-:Y:S01]  /*fe40*/  ISETP.GT.AND P4, PT, R8, 0x71, !P4 ;  /* 0x000000710800780c */ /* 0x000fe20006784270 */
[----:B------:R-:W0:Y:S01]  /*fe50*/  SHFL.BFLY PT, R4, R5, 0x2, 0x1f ;  /* 0x0c401f0005047f89 */ /* 0x000e2200000e0000 */
[----:B------:R-:W-:Y:S02]  /*fe60*/  FSEL R50, R50, -INF , !P3 ;  /* 0xff80000032327808 */ /* 0x000fe40005800000 */
[----:B------:R-:W-:Y:S02]  /*fe70*/  ISETP.NE.AND P3, PT, R110, RZ, PT ;  /* 0x000000ff6e00720c */ /* 0x000fe40003f65270 */
[C---:B------:R-:W-:Y:S02]  /*fe80*/  ISETP.GT.AND P5, PT, R8.reuse, 0x78, !P5 ;  /* 0x000000780800780c */ /* 0x040fe40006fa4270 */
[----:B------:R-:W-:Y:S02]  /*fe90*/  ISETP.GT.AND P3, PT, R8, 0x31, !P3 ;  /* 0x000000310800780c */ /* 0x000fe40005f64270 */
[----:B------:R-:W-:-:S02]  /*fea0*/  ISETP.LT.OR P4, PT, R0, 0x72, P4 ;  /* 0x000000720000780c */ /* 0x000fc40002781670 */
        /* <DEDUP_REMOVED lines=11> */
[----:B------:R-:W0:Y:S03]  /*ff60*/  SHFL.BFLY PT, R4, R89, 0x1, 0x1f ;  /* 0x0c201f0059047f89 */ /* 0x000e2600000e0000 */
[----:B------:R-:W-:-:S04]  /*ff70*/  ISETP.GT.AND P3, PT, R8, 0x39, !P3 ;  /* 0x000000390800780c */ /* 0x000fc80005f64270 */
[----:B------:R-:W-:-:S04]  /*ff80*/  ISETP.LT.OR P3, PT, R0, 0x3a, P3 ;  /* 0x0000003a0000780c */ /* 0x000fc80001f61670 */
[----:B------:R-:W-:Y:S02]  /*ff90*/  FSEL R55, R55, -INF , !P3 ;  /* 0xff80000037377808 */ /* 0x000fe40005800000 */
[----:B------:R-:W-:-:S04]  /*ffa0*/  ISETP.NE.AND P3, PT, R107, RZ, PT ;  /* 0x000000ff6b00720c */ /* 0x000fc80003f65270 */
[----:B------:R-:W-:-:S04]  /*ffb0*/  ISETP.GT.AND P3, PT, R8, 0x40, !P3 ;  /* 0x000000400800780c */ /* 0x000fc80005f64270 */
[----:B------:R-:W-:Y:S02]  /*ffc0*/  ISETP.LT.OR P3, PT, R0, 0x41, P3 ;  /* 0x000000410000780c */ /* 0x000fe40001f61670 */
[----:B0-----:R-:W-:Y:S02]  /*ffd0*/  FMNMX.FTZ R3, R89, R4, !PT ;  /* 0x0000000459037209 */ /* 0x001fe40007810000 */
[----:B------:R-:W-:Y:S02]  /*ffe0*/  FSEL R58, R58, -INF , !P3 ;  /* 0xff8000003a3a7808 */ /* 0x000fe40005800000 */
[----:B------:R-:W-:Y:S01]  /*fff0*/  ISETP.GT.AND P3, PT, R8, 0x41, !P6 ;  /* 0x000000410800780c */ /* 0x000fe20007764270 */
[----:B------:R-:W-:Y:S01]  /*10000*/  FMUL.FTZ R4, R3, UR51 ;  /* 0x0000003303047c20 */ /* 0x000fe20008410000 */
[----:B------:R-:W-:Y:S02]  /*10010*/  ISETP.NE.AND P6, PT, R124, RZ, PT ;  /* 0x000000ff7c00720c */ /* 0x000fe40003fc5270 */
        /* <DEDUP_REMOVED lines=44> */
[----:B------:R-:W-:-:S04]  /*102e0*/  ISETP.LT.OR P3, PT, R0, 0x71, P3 ;  /* 0x000000710000780c */ /* 0x000fc80001f61670 */
[----:B------:R-:W-:Y:S02]  /*102f0*/  FSEL R82, R82, -INF , !P3 ;  /* 0xff80000052527808 */ /* 0x000fe40005800000 */
[----:B------:R-:W-:-:S04]  /*10300*/  FSETP.NEU.FTZ.AND P3, PT, R3, -INF , PT ;  /* 0xff8000000300780b */ /* 0x000fc80003f7d000 */
[----:B------:R-:W-:Y:S02]  /*10310*/  FSEL R4, R4, RZ, P3 ;  /* 0x000000ff04047208 */ /* 0x000fe40001800000 */
[----:B------:R-:W-:Y:S02]  /*10320*/  ISETP.GT.AND P3, PT, R8, RZ, !P6 ;  /* 0x000000ff0800720c */ /* 0x000fe40007764270 */
[----:B------:R-:W-:Y:S01]  /*10330*/  ISETP.NE.AND P6, PT, R94, RZ, PT ;  /* 0x000000ff5e00720c */ /* 0x000fe20003fc5270 */
[--C-:B------:R-:W-:Y:S01]  /*10340*/  FFMA.FTZ R5, R25, UR51, -R4.reuse ;  /* 0x0000003319057c23 */ /* 0x100fe20008010804 */
[----:B------:R-:W-:Y:S01]  /*10350*/  ISETP.LT.OR P3, PT, R0, 0x1, P3 ;  /* 0x000000010000780c */ /* 0x000fe20001f61670 */
[--C-:B------:R-:W-:Y:S01]  /*10360*/  FFMA.FTZ R25, R29, UR51, -R4.reuse ;  /* 0x000000331d197c23 */ /* 0x100fe20008010804 */
[--C-:B------:R-:W-:Y:S01]  /*10370*/  FFMA.FTZ R180, R24, UR51, -R4.reuse ;  /* 0x0000003318b47c23 */ /* 0x100fe20008010804 */
[--C-:B------:R-:W-:Y:S01]  /*10380*/  FFMA.FTZ R182, R28, UR51, -R4.reuse ;  /* 0x000000331cb67c23 */ /* 0x100fe20008010804 */
[----:B------:R-:W-:Y:S01]  /*10390*/  FSEL R26, R26, -INF , !P3 ;  /* 0xff8000001a1a7808 */ /* 0x000fe20005800000 */
[--C-:B------:R-:W-:Y:S01]  /*103a0*/  FFMA.FTZ R28, R33, UR51, -R4.reuse ;  /* 0x00000033211c7c23 */ /* 0x100fe20008010804 */
[--C-:B------:R-:W-:Y:S01]  /*103b0*/  FFMA.FTZ R176, R32, UR51, -R4.reuse ;  /* 0x0000003320b07c23 */ /* 0x100fe20008010804 */
        /* <DEDUP_REMOVED lines=15> */
[--C-:B------:R-:W-:Y:S01]  /*104b0*/  FFMA.FTZ R164, R56, UR51, -R4.reuse ;  /* 0x0000003338a47c23 */ /* 0x100fe20008010804 */
[--C-:B------:R-:W-:Y:S01]  /*104c0*/  FFMA.FTZ R166, R60, UR51, -R4.reuse ;  /* 0x000000333ca67c23 */ /* 0x100fe20008010804 */
[----:B------:R-:W-:Y:S01]  /*104d0*/  FMNMX.FTZ R33, R35, R24, !PT ;  /* 0x0000001823217209 */ /* 0x000fe20007810000 */
[----:B------:R1:W-:Y:S01]  /*104e0*/  MUFU.EX2 R29, R28 ;  /* 0x0000001c001d7308 */ /* 0x0003e20000000800 */
[--C-:B------:R-:W-:Y:S01]  /*104f0*/  FFMA.FTZ R160, R64, UR51, -R4.reuse ;  /* 0x0000003340a07c23 */ /* 0x100fe20008010804 */
[--C-:B------:R-:W-:Y:S01]  /*10500*/  FFMA.FTZ R162, R68, UR51, -R4.reuse ;  /* 0x0000003344a27c23 */ /* 0x100fe20008010804 */
[----:B------:R-:W-:Y:S01]  /*10510*/  FMNMX.FTZ R24, R38, R33, !PT ;  /* 0x0000002126187209 */ /* 0x000fe20007810000 */
[--C-:B------:R-:W-:Y:S01]  /*10520*/  FFMA.FTZ R156, R72, UR51, -R4.reuse ;  /* 0x00000033489c7c23 */ /* 0x100fe20008010804 */
[--C-:B------:R-:W-:Y:S01]  /*10530*/  FFMA.FTZ R158, R76, UR51, -R4.reuse ;  /* 0x000000334c9e7c23 */ /* 0x100fe20008010804 */
[--C-:B------:R-:W-:Y:S01]  /*10540*/  FFMA.FTZ R152, R80, UR51, -R4.reuse ;  /* 0x0000003350987c23 */ /* 0x100fe20008010804 */
[----:B------:R-:W-:Y:S01]  /*10550*/  FMNMX.FTZ R33, R39, R24, !PT ;  /* 0x0000001827217209 */ /* 0x000fe20007810000 */
[----:B------:R-:W2:Y:S01]  /*10560*/  MUFU.EX2 R182, R182 ;  /* 0x000000b600b67308 */ /* 0x000ea20000000800 */
[--C-:B-1----:R-:W-:Y:S01]  /*10570*/  FFMA.FTZ R28, R41, UR51, -R4.reuse ;  /* 0x00000033291c7c23 */ /* 0x102fe20008010804 */
[----:B------:R-:W-:Y:S01]  /*10580*/  FFMA.FTZ R154, R84, UR51, -R4 ;  /* 0x00000033549a7c23 */ /* 0x000fe20008010804 */
[----:B------:R-:W-:Y:S01]  /*10590*/  FMNMX.FTZ R24, R42, R33, !PT ;  /* 0x000000212a187209 */ /* 0x000fe20007810000 */
[----:B------:R-:W1:Y:S03]  /*105a0*/  @P1 LDC R48, c[0x0][0x450] ;  /* 0x00011400ff301b82 */ /* 0x000e660000000800 */
[----:B------:R-:W-:Y:S01]  /*105b0*/  FMNMX.FTZ R37, R43, R24, !PT ;  /* 0x000000182b257209 */ /* 0x000fe20007810000 */
[----:B------:R3:W-:Y:S03]  /*105c0*/  MUFU.EX2 R33, R32 ;  /* 0x0000002000217308 */ /* 0x0007e60000000800 */
[----:B------:R-:W-:-:S04]  /*105d0*/  FMNMX.FTZ R24, R46, R37, !PT ;  /* 0x000000252e187209 */ /* 0x000fc80007810000 */
[----:B------:R-:W-:Y:S01]  /*105e0*/  FMNMX.FTZ R37, R47, R24, !PT ;  /* 0x000000182f257209 */ /* 0x000fe20007810000 */
[----:B------:R-:W4:Y:S01]  /*105f0*/  MUFU.EX2 R25, R25 ;  /* 0x0000001900197308 */ /* 0x000f220000000800 */
[----:B---3--:R-:W-:Y:S02]  /*10600*/  FFMA.FTZ R32, R45, UR51, -R4 ;  /* 0x000000332d207c23 */ /* 0x008fe40008010804 */
[----:B------:R-:W-:-:S04]  /*10610*/  FMNMX.FTZ R24, R50, R37, !PT ;  /* 0x0000002532187209 */ /* 0x000fc80007810000 */
[----:B------:R-:W-:Y:S01]  /*10620*/  FMNMX.FTZ R41, R51, R24, !PT ;  /* 0x0000001833297209 */ /* 0x000fe20007810000 */
[----:B------:R3:W-:Y:S03]  /*10630*/  MUFU.EX2 R37, R28 ;  /* 0x0000001c00257308 */ /* 0x0007e60000000800 */
[----:B------:R-:W-:-:S04]  /*10640*/  FMNMX.FTZ R24, R54, R41, !PT ;  /* 0x0000002936187209 */ /* 0x000fc80007810000 */
[----:B------:R-:W-:Y:S01]  /*10650*/  FMNMX.FTZ R41, R55, R24, !PT ;  /* 0x0000001837297209 */ /* 0x000fe20007810000 */
[----:B------:R-:W5:Y:S01]  /*10660*/  MUFU.EX2 R176, R176 ;  /* 0x000000b000b07308 */ /* 0x000f620000000800 */
[----:B---3--:R-:W-:Y:S02]  /*10670*/  FFMA.FTZ R28, R49, UR51, -R4 ;  /* 0x00000033311c7c23 */ /* 0x008fe40008010804 */
[----:B------:R-:W-:-:S04]  /*10680*/  FMNMX.FTZ R24, R58, R41, !PT ;  /* 0x000000293a187209 */ /* 0x000fc80007810000 */
[----:B------:R-:W-:Y:S01]  /*10690*/  FMNMX.FTZ R45, R59, R24, !PT ;  /* 0x000000183b2d7209 */ /* 0x000fe20007810000 */
[----:B------:R3:W-:Y:S03]  /*106a0*/  MUFU.EX2 R41, R32 ;  /* 0x0000002000297308 */ /* 0x0007e60000000800 */
[----:B------:R-:W-:-:S04]  /*106b0*/  FMNMX.FTZ R24, R62, R45, !PT ;  /* 0x0000002d3e187209 */ /* 0x000fc80007810000 */
[----:B------:R-:W-:Y:S01]  /*106c0*/  FMNMX.FTZ R45, R63, R24, !PT ;  /* 0x000000183f2d7209 */ /* 0x000fe20007810000 */
[----:B------:R-:W1:Y:S01]  /*106d0*/  MUFU.EX2 R178, R178 ;  /* 0x000000b200b27308 */ /* 0x000e620000000800 */
[----:B---3--:R-:W-:Y:S02]  /*106e0*/  FFMA.FTZ R32, R53, UR51, -R4 ;  /* 0x0000003335207c23 */ /* 0x008fe40008010804 */
[----:B------:R-:W-:-:S04]  /*106f0*/  FMNMX.FTZ R24, R66, R45, !PT ;  /* 0x0000002d42187209 */ /* 0x000fc80007810000 */
[----:B------:R-:W-:Y:S01]  /*10700*/  FMNMX.FTZ R49, R67, R24, !PT ;  /* 0x0000001843317209 */ /* 0x000fe20007810000 */
[----:B------:R-:W3:Y:S03]  /*10710*/  MUFU.EX2 R172, R172 ;  /* 0x000000ac00ac7308 */ /* 0x000ee60000000800 */
        /* <DEDUP_REMOVED lines=8> */
[----:B------:R-:W-:Y:S01]  /*107a0*/  FFMA.FTZ R24, R57, UR51, -R4 ;  /* 0x0000003339187c23 */ /* 0x000fe20008010804 */
[----:B------:R-:W-:Y:S02]  /*107b0*/  MUFU.EX2 R168, R168 ;  /* 0x000000a800a87308 */ /* 0x000fe40000000800 */
[----:B------:R-:W-:-:S04]  /*107c0*/  FMNMX.FTZ R8, R82, R53, !PT ;  /* 0x0000003552087209 */ /* 0x000fc80007810000 */
[----:B------:R-:W-:Y:S02]  /*107d0*/  FMNMX.FTZ R57, R83, R8, !PT ;  /* 0x0000000853397209 */ /* 0x000fe40007810000 */
[----:B------:R2:W-:Y:S02]  /*107e0*/  MUFU.EX2 R53, R24 ;  /* 0x0000001800357308 */ /* 0x0005e40000000800 */
        /* <DEDUP_REMOVED lines=8> */
[----:B------:R-:W-:Y:S01]  /*10870*/  FFMA.FTZ R81, R85, UR51, -R4 ;  /* 0x0000003355517c23 */ /* 0x000fe20008010804 */
[----:B------:R-:W0:Y:S01]  /*10880*/  SHFL.BFLY PT, R89, R0, 0x2, 0x1f ;  /* 0x0c401f0000597f89 */ /* 0x000e2200000e0000 */
[----:B------:R-:W-:Y:S08]  /*10890*/  MUFU.EX2 R170, R170 ;  /* 0x000000aa00aa7308 */ /* 0x000ff00000000800 */
[----:B------:R1:W-:Y:S08]  /*108a0*/  MUFU.EX2 R49, R32 ;  /* 0x0000002000317308 */ /* 0x0003f00000000800 */
        /* <DEDUP_REMOVED lines=18> */
[--C-:B--2---:R-:W-:Y:S01]  /*109d0*/  FFMA.FTZ R24, R31, UR51, -R8.reuse ;  /* 0x000000331f187c23 */ /* 0x104fe20008010808 */
[----:B------:R-:W-:Y:S01]  /*109e0*/  FADD.FTZ R38, R182, R27 ;  /* 0x0000001bb6267221 */ /* 0x000fe20000010000 */
[----:B------:R-:W-:Y:S01]  /*109f0*/  MUFU.EX2 R181, R181 ;  /* 0x000000b500b57308 */ /* 0x000fe20000000800 */
[--C-:B------:R-:W-:Y:S01]  /*10a00*/  FFMA.FTZ R177, R34, UR51, -R8.reuse ;  /* 0x0000003322b17c23 */ /* 0x100fe20008010808 */
[----:B------:R-:W-:Y:S01]  /*10a10*/  FFMA.FTZ R26, R35, UR51, -R8 ;  /* 0x00000033231a7c23 */ /* 0x000fe20008010808 */
[----:B----4-:R-:W-:Y:S01]  /*10a20*/  FADD.FTZ R27, R25, R38 ;  /* 0x00000026191b7221 */ /* 0x010fe20000010000 */
[--C-:B------:R-:W-:Y:S01]  /*10a30*/  FFMA.FTZ R173, R42, UR51, -R8.reuse ;  /* 0x000000332aad7c23 */ /* 0x100fe20008010808 */
[--C-:B------:R-:W-:Y:S01]  /*10a40*/  FFMA.FTZ R28, R39, UR51, -R8.reuse ;  /* 0x00000033271c7c23 */ /* 0x100fe20008010808 */
[----:B------:R-:W0:Y:S01]  /*10a50*/  @P1 LDC R35, c[0x0][0x44c] ;  /* 0x00011300ff231b82 */ /* 0x000e220000000800 */
[----:B-----5:R-:W-:Y:S01]  /*10a60*/  FADD.FTZ R40, R176, R27 ;  /* 0x0000001bb0287221 */ /* 0x020fe20000010000 */
[----:B------:R-:W2:Y:S01]  /*10a70*/  MUFU.EX2 R4, R4 ;  /* 0x0000000400047308 */ /* 0x000ea20000000800 */
[--C-:B------:R-:W-:Y:S01]  /*10a80*/  FFMA.FTZ R30, R43, UR51, -R8.reuse ;  /* 0x000000332b1e7c23 */ /* 0x100fe20008010808 */
[----:B------:R-:W-:Y:S01]  /*10a90*/  FFMA.FTZ R175, R46, UR51, -R8 ;  /* 0x000000332eaf7c23 */ /* 0x000fe20008010808 */
[----:B------:R-:W-:Y:S01]  /*10aa0*/  FADD.FTZ R27, R29, R40 ;  /* 0x000000281d1b7221 */ /* 0x000fe20000010000 */
[--C-:B-1----:R-:W-:Y:S01]  /*10ab0*/  FFMA.FTZ R32, R47, UR51, -R8.reuse ;  /* 0x000000332f207c23 */ /* 0x102fe20008010808 */
[--C-:B------:R-:W-:Y:S01]  /*10ac0*/  FFMA.FTZ R169, R50, UR51, -R8.reuse ;  /* 0x0000003332a97c23 */ /* 0x100fe20008010808 */
[--C-:B------:R-:W-:Y:S01]  /*10ad0*/  FFMA.FTZ R34, R51, UR51, -R8.reuse ;  /* 0x0000003333227c23 */ /* 0x100fe20008010808 */
[----:B------:R-:W-:Y:S01]  /*10ae0*/  FADD.FTZ R40, R178, R27 ;  /* 0x0000001bb2287221 */ /* 0x000fe20000010000 */
[----:B------:R-:W1:Y:S01]  /*10af0*/  MUFU.EX2 R183, R183 ;  /* 0x000000b700b77308 */ /* 0x000e620000000800 */
[----:B------:R-:W-:Y:S01]  /*10b00*/  FFMA.FTZ R171, R54, UR51, -R8 ;  /* 0x0000003336ab7c23 */ /* 0x000fe20008010808 */
[----:B------:R-:W-:-:S02]  /*10b10*/  IMAD.MOV.U32 R50, RZ, RZ, R200 ;  /* 0x000000ffff327224 */ /* 0x000fc400078e00c8 */
[----:B------:R-:W-:Y:S01]  /*10b20*/  FADD.FTZ R31, R33, R40 ;  /* 0x00000028211f7221 */ /* 0x000fe20000010000 */
[--C-:B------:R-:W-:Y:S01]  /*10b30*/  FFMA.FTZ R36, R55, UR51, -R8.reuse ;  /* 0x0000003337247c23 */ /* 0x100fe20008010808 */
[--C-:B------:R-:W-:Y:S01]  /*10b40*/  FFMA.FTZ R165, R58, UR51, -R8.reuse ;  /* 0x000000333aa57c23 */ /* 0x100fe20008010808 */
[----:B------:R-:W-:Y:S01]  /*10b50*/  FFMA.FTZ R38, R59, UR51, -R8 ;  /* 0x000000333b267c23 */ /* 0x000fe20008010808 */
[----:B---3--:R-:W-:Y:S01]  /*10b60*/  FADD.FTZ R44, R172, R31 ;  /* 0x0000001fac2c7221 */ /* 0x008fe20000010000 */
[----:B------:R-:W3:Y:S01]  /*10b70*/  MUFU.EX2 R24, R24 ;  /* 0x0000001800187308 */ /* 0x000ee20000000800 */
[----:B--2---:R-:W-:Y:S01]  /*10b80*/  FADD.FTZ R42, R181, R4 ;  /* 0x00000004b52a7221 */ /* 0x004fe20000010000 */
[----:B------:R-:W-:Y:S01]  /*10b90*/  FFMA.FTZ R167, R62, UR51, -R8 ;  /* 0x000000333ea77c23 */ /* 0x000fe20008010808 */
[----:B------:R-:W-:Y:S01]  /*10ba0*/  FADD.FTZ R31, R37, R44 ;  /* 0x0000002c251f7221 */ /* 0x000fe20000010000 */
[--C-:B------:R-:W-:Y:S01]  /*10bb0*/  FFMA.FTZ R40, R63, UR51, -R8.reuse ;  /* 0x000000333f287c23 */ /* 0x100fe20008010808 */
[----:B------:R-:W-:Y:S01]  /*10bc0*/  FFMA.FTZ R161, R66, UR51, -R8 ;  /* 0x0000003342a17c23 */ /* 0x000fe20008010808 */
[----:B0-----:R-:W-:-:S04]  /*10bd0*/  @P1 IMAD.HI.U32 R35, R200, R35, RZ ;  /* 0x00000023c8231227 */ /* 0x001fc800078e00ff */
[----:B------:R-:W-:Y:S01]  /*10be0*/  FFMA.FTZ R163, R70, UR51, -R8 ;  /* 0x0000003346a37c23 */ /* 0x000fe20008010808 */
[----:B------:R-:W0:Y:S01]  /*10bf0*/  MUFU.EX2 R177, R177 ;  /* 0x000000b100b17308 */ /* 0x000e220000000800 */
[----:B-1----:R-:W-:Y:S01]  /*10c00*/  FADD.FTZ R27, R183, R42 ;  /* 0x0000002ab71b7221 */ /* 0x002fe20000010000 */
[--C-:B------:R-:W-:Y:S01]  /*10c10*/  FFMA.FTZ R74, R74, UR51, -R8.reuse ;  /* 0x000000334a4a7c23 */ /* 0x100fe20008010808 */
[----:B------:R-:W-:Y:S01]  /*10c20*/  @P1 SHF.R.U32.HI R50, RZ, R48, R35 ;  /* 0x00000030ff321219 */ /* 0x000fe20000011623 */
[--C-:B------:R-:W-:Y:S01]  /*10c30*/  FFMA.FTZ R75, R75, UR51, -R8.reuse ;  /* 0x000000334b4b7c23 */ /* 0x100fe20008010808 */
[--C-:B------:R-:W-:Y:S01]  /*10c40*/  FFMA.FTZ R78, R78, UR51, -R8.reuse ;  /* 0x000000334e4e7c23 */ /* 0x100fe20008010808 */
[--C-:B------:R-:W-:Y:S01]  /*10c50*/  FFMA.FTZ R79, R79, UR51, -R8.reuse ;  /* 0x000000334f4f7c23 */ /* 0x100fe20008010808 */
[--C-:B------:R-:W-:Y:S01]  /*10c60*/  FFMA.FTZ R82, R82, UR51, -R8.reuse ;  /* 0x0000003352527c23 */ /* 0x100fe20008010808 */
[----:B------:R-:W1:Y:S01]  /*10c70*/  MUFU.EX2 R26, R26 ;  /* 0x0000001a001a7308 */ /* 0x000e620000000800 */
[----:B---3--:R-:W-:Y:S01]  /*10c80*/  FADD.FTZ R42, R24, R27 ;  /* 0x0000001b182a7221 */ /* 0x008fe20000010000 */
[--C-:B------:R-:W-:Y:S01]  /*10c90*/  FFMA.FTZ R83, R83, UR51, -R8.reuse ;  /* 0x0000003353537c23 */ /* 0x100fe20008010808 */
[--C-:B------:R-:W-:Y:S01]  /*10ca0*/  FFMA.FTZ R86, R86, UR51, -R8.reuse ;  /* 0x0000003356567c23 */ /* 0x100fe20008010808 */
[----:B------:R-:W-:Y:S01]  /*10cb0*/  FFMA.FTZ R87, R87, UR51, -R8 ;  /* 0x0000003357577c23 */ /* 0x000fe20008010808 */
[----:B------:R-:W-:Y:S01]  /*10cc0*/  F2FP.F16.F32.PACK_AB R180, R5, R180 ;  /* 0x000000b405b4723e */ /* 0x000fe200000000ff */
[----:B------:R-:W-:Y:S01]  /*10cd0*/  IMAD.IADD R93, R93, 0x1, R50 ;  /* 0x000000015d5d7824 */ /* 0x000fe200078e0232 */
[----:B------:R-:W-:Y:S01]  /*10ce0*/  F2FP.F16.F32.PACK_AB R182, R25, R182 ;  /* 0x000000b619b6723e */ /* 0x000fe200000000ff */
[----:B------:R-:W2:Y:S01]  /*10cf0*/  MUFU.EX2 R179, R179 ;  /* 0x000000b300b37308 */ /* 0x000ea20000000800 */
[----:B0-----:R-:W-:Y:S01]  /*10d00*/  FADD.FTZ R27, R177, R42 ;  /* 0x0000002ab11b7221 */ /* 0x001fe20000010000 */
[----:B------:R-:W-:Y:S01]  /*10d10*/  FADD.FTZ R42, R174, R31 ;  /* 0x0000001fae2a7221 */ /* 0x000fe20000010000 */
[----:B------:R-:W-:Y:S01]  /*10d20*/  F2FP.F16.F32.PACK_AB R181, R4, R181 ;  /* 0x000000b504b5723e */ /* 0x000fe200000000ff */
[----:B------:R-:W-:Y:S01]  /*10d30*/  IMAD.IADD R90, R93, 0x1, R90 ;  /* 0x000000015d5a7824 */ /* 0x000fe200078e025a */
[----:B------:R-:W-:Y:S01]  /*10d40*/  F2FP.F16.F32.PACK_AB R176, R29, R176 ;  /* 0x000000b01db0723e */ /* 0x000fe200000000ff */
        /* <DEDUP_REMOVED lines=10> */
[----:B--2---:R-:W-:Y:S01]  /*10df0*/  FADD.FTZ R27, R179, R44 ;  /* 0x0000002cb31b7221 */ /* 0x004fe20000010000 */
[----:B------:R-:W-:Y:S01]  /*10e00*/  FADD.FTZ R48, R170, R31 ;  /* 0x0000001faa307221 */ /* 0x000fe20000010000 */
[----:B------:R-:W-:Y:S02]  /*10e10*/  F2FP.F16.F32.PACK_AB R168, R45, R168 ;  /* 0x000000a82da8723e */ /* 0x000fe400000000ff */
[C---:B------:R-:W-:Y:S01]  /*10e20*/  F2FP.F16.F32.PACK_AB R170, R49.reuse, R170 ;  /* 0x000000aa31aa723e */ /* 0x040fe200000000ff */
[----:B------:R-:W-:Y:S01]  /*10e30*/  FADD.FTZ R31, R49, R48 ;  /* 0x00000030311f7221 */ /* 0x000fe20000010000 */
[----:B------:R-:W-:Y:S01]  /*10e40*/  F2FP.F16.F32.PACK_AB R183, R24, R183 ;  /* 0x000000b718b7723e */ /* 0x000fe200000000ff */
        /* <DEDUP_REMOVED lines=10> */
[----:B------:R-:W-:Y:S01]  /*10ef0*/  FFMA.FTZ R44, R71, UR51, -R8 ;  /* 0x00000033472c7c23 */ /* 0x000fe20008010808 */
[C---:B------:R-:W-:Y:S02]  /*10f00*/  F2FP.F16.F32.PACK_AB R166, R57.reuse, R166 ;  /* 0x000000a639a6723e */ /* 0x040fe400000000ff */
[----:B------:R-:W-:Y:S02]  /*10f10*/  FADD.FTZ R31, R57, R48 ;  /* 0x00000030391f7221 */ /* 0x000fe40000010000 */
        /* <DEDUP_REMOVED lines=78> */
[C---:B-1----:R-:W-:Y:S01]  /*11400*/  FADD.FTZ R5, R87.reuse, R4 ;  /* 0x0000000457057221 */ /* 0x042fe20000010000 */
[----:B------:R-:W-:Y:S01]  /*11410*/  F2FP.F16.F32.PACK_AB R155, R87, R86 ;  /* 0x00000056579b723e */ /* 0x000fe200000000ff */
[----:B------:R-:W-:Y:S02]  /*11420*/  VIADD R4, R88, 0xfffffffe ;  /* 0xfffffffe58047836 */ /* 0x000fe40000000000 */
        /* <DEDUP_REMOVED lines=14> */
.L_x_8355:
[----:B------:R-:W-:-:S13]  /*11510*/  ISETP.NE.AND P3, PT, R91, 0x1, PT ;  /* 0x000000015b00780c */ /* 0x000fda0003f65270 */
[----:B------:R-:W0:Y:S02]  /*11520*/  @P3 LDC.64 R26, c[0x0][0x9e8] ;  /* 0x00027a00ff1a3b82 */ /* 0x000e240000000a00 */
[----:B0-----:R-:W-:-:S05]  /*11530*/  @P3 IMAD.HI.U32 R26, R24, R26, RZ ;  /* 0x0000001a181a3227 */ /* 0x001fca00078e00ff */
[----:B------:R-:W-:-:S07]  /*11540*/  @P3 SHF.R.U32.HI R24, RZ, R27, R26 ;  /* 0x0000001bff183219 */ /* 0x000fce000001161a */
.L_x_8356:
[----:B------:R-:W-:Y:S05]  /*11550*/  BSYNC B0 ;  /* 0x0000000000007941 */ /* 0x000fea0003800000 */
.L_x_8354:
[----:B------:R-:W-:-:S05]  /*11560*/  IMAD R91, R24, R91, R91 ;  /* 0x0000005b185b7224 */ /* 0x000fca00078e025b */
[----:B------:R-:W-:-:S07]  /*11570*/  VIMNMX R90, R90, R91, PT ;  /* 0x0000005b5a5a7248 */ /* 0x000fce0003fe0100 */
.L_x_8353:
[----:B------:R-:W-:Y:S01]  /*11580*/  SHF.R.S32.HI R25, RZ, 0x1f, R90 ;  /* 0x0000001fff197819 */ /* 0x000fe2000001145a */
[----:B------:R-:W-:Y:S01]  /*11590*/  ULDC UR41, c[0x0][0x9e4] ;  /* 0x0002790000297ab9 */ /* 0x000fe20000000800 */
[----:B------:R-:W-:Y:S01]  /*115a0*/  ULDC UR5, c[0x0][0x9e4] ;  /* 0x0002790000057ab9 */ /* 0x000fe20000000800 */
[----:B------:R-:W-:Y:S01]  /*115b0*/  ULDC UR42, c[0x0][0x9dc] ;  /* 0x00027700002a7ab9 */ /* 0x000fe20000000800 */
[----:B------:R-:W-:Y:S01]  /*115c0*/  LEA.HI R25, R25, R90, RZ, 0x7 ;  /* 0x0000005a19197211 */ /* 0x000fe200078f38ff */
[----:B------:R-:W-:Y:S01]  /*115d0*/  ULDC UR48, c[0x0][0x9dc] ;  /* 0x0002770000307ab9 */ /* 0x000fe20000000800 */
[----:B------:R-:W-:Y:S01]  /*115e0*/  ULDC UR4, c[0x0][0x988] ;  /* 0x0002620000047ab9 */ /* 0x000fe20000000800 */
[----:B------:R-:W-:Y:S01]  /*115f0*/  ULDC UR7, c[0x0][0x988] ;  /* 0x0002620000077ab9 */ /* 0x000fe20000000800 */
[----:B------:R-:W-:Y:S01]  /*11600*/  SHF.R.S32.HI R25, RZ, 0x7, R25 ;  /* 0x00000007ff197819 */ /* 0x000fe20000011419 */
[----:B------:R-:W-:Y:S01]  /*11610*/  ULDC UR6, c[0x0][0x988] ;  /* 0x0002620000067ab9 */ /* 0x000fe20000000800 */
[----:B------:R-:W-:Y:S01]  /*11620*/  ULDC UR49, c[0x0][0x9e0] ;  /* 0x0002780000317ab9 */ /* 0x000fe20000000800 */
[----:B------:R-:W-:Y:S01]  /*11630*/  ULDC UR43, c[0x0][0x9e0] ;  /* 0x00027800002b7ab9 */ /* 0x000fe20000000800 */
[----:B------:R-:W-:-:S02]  /*11640*/  VIMNMX R215, R208, R25, !PT ;  /* 0x00000019d0d77248 */ /* 0x000fc40007fe0100 */
[----:B------:R-:W-:Y:S02]  /*11650*/  CS2R R150, SRZ ;  /* 0x0000000000967805 */ /* 0x000fe4000001ff00 */
[----:B------:R-:W-:Y:S02]  /*11660*/  CS2R R148, SRZ ;  /* 0x0000000000947805 */ /* 0x000fe4000001ff00 */
[----:B------:R-:W-:Y:S02]  /*11670*/  CS2R R146, SRZ ;  /* 0x0000000000927805 */ /* 0x000fe4000001ff00 */
[----:B------:R-:W-:Y:S02]  /*11680*/  ISETP.GE.AND P3, PT, R4, R215, PT ;  /* 0x000000d70400720c */ /* 0x000fe40003f66270 */
        /* <DEDUP_REMOVED lines=30> */
[----:B------:R-:W-:-:S07]  /*11870*/  IMAD.MOV.U32 R151, RZ, RZ, RZ ;  /* 0x000000ffff977224 */ /* 0x000fce00078e00ff */
.L_x_8377:
[----:B------:R-:W-:Y:S01]  /*11880*/  ISETP.NE.AND P3, PT, R201, RZ, PT ;  /* 0x000000ffc900720c */ /* 0x000fe20003f65270 */
[----:B------:R-:W-:Y:S01]  /*11890*/  VIADD R216, R184, 0x1 ;  /* 0x00000001b8d87836 */ /* 0x000fe20000000000 */
[----:B------:R-:W-:Y:S05]  /*118a0*/  YIELD ;  /* 0x0000000000007946 */ /* 0x000fea0003800000 */
[----:B------:R-:W-:-:S04]  /*118b0*/  ISETP.NE.AND P4, PT, R216, 0x2, PT ;  /* 0x00000002d800780c */ /* 0x000fc80003f85270 */
[----:B------:R-:W-:Y:S02]  /*118c0*/  SEL R24, RZ, 0x1, P4 ;  /* 0x00000001ff187807 */ /* 0x000fe40002000000 */
[----:B------:R-:W-:Y:S02]  /*118d0*/  SEL R216, R216, RZ, P4 ;  /* 0x000000ffd8d87207 */ /* 0x000fe40002000000 */
[----:B------:R-:W-:Y:S01]  /*118e0*/  LOP3.LUT R217, R187, R24, RZ, 0x3c, !PT ;  /* 0x00000018bbd97212 */ /* 0x000fe200078e3cff */
[----:B------:R-:W-:Y:S06]  /*118f0*/  @P3 BRA `(.L_x_8358) ;  /* 0x0000000000303947 */ /* 0x000fec0003800000 */
[----:B------:R-:W-:Y:S05]  /*11900*/  @!P0 BRA `(.L_x_8359) ;  /* 0x0000000000048947 */ /* 0x000fea0003800000 */
[----:B------:R-:W-:Y:S01]  /*11910*/  BPT.TRAP 0x1 ;  /* 0x000000040000795c */ /* 0x000fe20000300000 */
.L_x_8359:
[----:B------:R-:W-:Y:S01]  /*11920*/  IMAD R25, R216, 0x8, R18 ;  /* 0x00000008d8197824 */ /* 0x000fe200078e0212 */
[----:B------:R-:W-:-:S04]  /*11930*/  SHF.L.U32 R24, R217, 0x1f, RZ ;  /* 0x0000001fd9187819 */ /* 0x000fc800000006ff */
[----:B------:R0:W1:Y:S01]  /*11940*/  SYNCS.PHASECHK.TRANS64.TRYWAIT P4, [R25+URZ+0x28830], R24 ;  /* 0x02883018190075a7 */ /* 0x000062000808017f */
[----:B------:R-:W-:Y:S05]  /*11950*/  @!P0 BRA `(.L_x_8360) ;  /* 0x0000000000048947 */ /* 0x000fea0003800000 */
[----:B------:R-:W-:Y:S01]  /*11960*/  BPT.TRAP 0x1 ;  /* 0x000000040000795c */ /* 0x000fe20000300000 */
.L_x_8360:
[----:B------:R-:W-:Y:S04]  /*11970*/  BSSY B0, `(.L_x_8358) ;  /* 0x0000004000007945 */ /* 0x000fe80003800000 */
[----:B-1----:R-:W-:Y:S05]  /*11980*/  @P4 BRA `(.L_x_8361) ;  /* 0x0000000000084947 */ /* 0x002fea0003800000 */
[----:B------:R-:W1:Y:S02]  /*11990*/  SYNCS.PHASECHK.TRANS64.TRYWAIT P4, [R25+URZ+0x28830], R24 ;  /* 0x02883018190075a7 */ /* 0x000e64000808017f */
[----:B-1----:R-:W-:Y:S05]  /*119a0*/  @!P4 BRA `(.L_x_8362) ;  /* 0x0000016800a4c947 */ /* 0x002fea0003800000 */
.L_x_8361:
[----:B------:R-:W-:Y:S05]  /*119b0*/  BSYNC B0 ;  /* 0x0000000000007941 */ /* 0x000fea0003800000 */
.L_x_8358:
[----:B------:R-:W2:Y:S01]  /*119c0*/  S2R R26, SR_TID.X ;  /* 0x00000000001a7919 */ /* 0x000ea20000002100 */
[----:B------:R-:W-:Y:S05]  /*119d0*/  WARPSYNC.ALL ;  /* 0x0000000000007948 */ /* 0x000fea0003800000 */
[----:B01----:R-:W-:Y:S01]  /*119e0*/  LEA R24, R216, R9, 0xb ;  /* 0x00000009d8187211 */ /* 0x003fe200078e58ff */
[----:B------:R-:W-:Y:S01]  /*119f0*/  IMAD.MOV.U32 R25, RZ, RZ, 0x40000040 ;  /* 0x40000040ff197424 */ /* 0x000fe200078e00ff */
[----:B------:R-:W-:Y:S01]  /*11a00*/  R2UR UR8, R6 ;  /* 0x00000000060872ca */ /* 0x000fe200000e0000 */
[----:B------:R-:W-:Y:S01]  /*11a10*/  IMAD.MOV.U32 R29, RZ, RZ, 0x40000040 ;  /* 0x40000040ff1d7424 */ /* 0x000fe200078e00ff */
[C---:B------:R-:W-:Y:S01]  /*11a20*/  R2UR UR10, R24.reuse ;  /* 0x00000000180a72ca */ /* 0x040fe200000e0000 */
[----:B------:R-:W-:Y:S01]  /*11a30*/  VIADD R28, R24, 0x2 ;  /* 0x00000002181c7836 */ /* 0x000fe20000000000 */
[----:B------:R-:W-:Y:S01]  /*11a40*/  R2UR UR11, R25 ;  /* 0x00000000190b72ca */ /* 0x000fe200000e0000 */
[----:B------:R-:W-:Y:S01]  /*11a50*/  IMAD.MOV.U32 R27, RZ, RZ, 0x40000040 ;  /* 0x40000040ff1b7424 */ /* 0x000fe200078e00ff */
[----:B------:R-:W-:Y:S01]  /*11a60*/  R2UR UR9, R7 ;  /* 0x00000000070972ca */ /* 0x000fe200000e0000 */
[----:B------:R-:W-:Y:S01]  /*11a70*/  IMAD.MOV.U32 R31, RZ, RZ, 0x40000040 ;  /* 0x40000040ff1f7424 */ /* 0x000fe200078e00ff */
[----:B------:R-:W-:Y:S01]  /*11a80*/  R2UR UR14, R28 ;  /* 0x000000001c0e72ca */ /* 0x000fe200000e0000 */
[----:B------:R-:W-:Y:S01]  /*11a90*/  VIADD R28, R24, 0x6 ;  /* 0x00000006181c7836 */ /* 0x000fe20000000000 */
[----:B------:R-:W-:-:S02]  /*11aa0*/  R2UR UR15, R29 ;  /* 0x000000001d0f72ca */ /* 0x000fc400000e0000 */
[----:B------:R-:W-:Y:S02]  /*11ab0*/  R2UR UR19, R27 ;  /* 0x000000001b1372ca */ /* 0x000fe400000e0000 */
[----:B------:R-:W-:Y:S01]  /*11ac0*/  R2UR UR22, R28 ;  /* 0x000000001c1672ca */ /* 0x000fe200000e0000 */
[----:B------:R-:W-:Y:S01]  /*11ad0*/  VIADD R28, R24, 0x402 ;  /* 0x00000402181c7836 */ /* 0x000fe20000000000 */
[----:B------:R-:W-:Y:S02]  /*11ae0*/  R2UR UR23, R29 ;  /* 0x000000001d1772ca */ /* 0x000fe400000e0000 */
[----:B------:R-:W-:Y:S02]  /*11af0*/  R2UR UR27, R27 ;  /* 0x000000001b1b72ca */ /* 0x000fe400000e0000 */
[----:B------:R-:W-:Y:S02]  /*11b00*/  R2UR UR30, R28 ;  /* 0x000000001c1e72ca */ /* 0x000fe400000e0000 */
[----:B------:R-:W-:-:S02]  /*11b10*/  R2UR UR31, R29 ;  /* 0x000000001d1f72ca */ /* 0x000fc400000e0000 */
[----:B--2---:R-:W-:Y:S02]  /*11b20*/  SHF.R.U32.HI R26, RZ, 0x7, R26 ;  /* 0x00000007ff1a7819 */ /* 0x004fe4000001161a */
[----:B------:R-:W-:Y:S02]  /*11b30*/  R2UR UR35, R31 ;  /* 0x000000001f2372ca */ /* 0x000fe400000e0000 */
[----:B------:R-:W-:Y:S01]  /*11b40*/  R2UR UR47, R25 ;  /* 0x00000000192f72ca */ /* 0x000fe200000e0000 */
[----:B------:R-:W-:Y:S01]  /*11b50*/  VIADD R30, R26, 0x8 ;  /* 0x000000081a1e7836 */ /* 0x000fe20000000000 */
[----:B------:R-:W-:Y:S01]  /*11b60*/  R2UR UR12, R194 ;  /* 0x00000000c20c72ca */ /* 0x000fe200000e0000 */
[----:B------:R-:W-:Y:S01]  /*11b70*/  VIADD R26, R24, 0x4 ;  /* 0x00000004181a7836 */ /* 0x000fe20000000000 */
[----:B------:R-:W-:Y:S02]  /*11b80*/  R2UR UR13, R195 ;  /* 0x00000000c30d72ca */ /* 0x000fe400000e0000 */
[----:B------:R0:W-:Y:S01]  /*11b90*/  BAR.SYNC.DEFER_BLOCKING R30, 0x100 ;  /* 0x0004001e0000751d */ /* 0x0001e20000010000 */
[----:B------:R-:W-:-:S02]  /*11ba0*/  R2UR UR16, R192 ;  /* 0x00000000c01072ca */ /* 0x000fc400000e0000 */
[----:B------:R-:W-:Y:S01]  /*11bb0*/  R2UR UR18, R26 ;  /* 0x000000001a1272ca */ /* 0x000fe200000e0000 */
[----:B------:R-:W-:Y:S01]  /*11bc0*/  VIADD R26, R24, 0x400 ;  /* 0x00000400181a7836 */ /* 0x000fe20000000000 */
[----:B------:R-:W-:Y:S02]  /*11bd0*/  R2UR UR17, R193 ;  /* 0x00000000c11172ca */ /* 0x000fe400000e0000 */
[----:B------:R-:W-:Y:S02]  /*11be0*/  R2UR UR20, R190 ;  /* 0x00000000be1472ca */ /* 0x000fe400000e0000 */
[C---:B0-----:R-:W-:Y:S01]  /*11bf0*/  IADD3 R30, R24.reuse, 0x404, RZ ;  /* 0x00000404181e7810 */ /* 0x041fe20007ffe0ff */
[----:B------:R-:W-:Y:S01]  /*11c00*/  VIADD R24, R24, 0x406 ;  /* 0x0000040618187836 */ /* 0x000fe20000000000 */
[----:B------:R-:W-:Y:S02]  /*11c10*/  R2UR UR26, R26 ;  /* 0x000000001a1a72ca */ /* 0x000fe400000e0000 */
[----:B------:R-:W-:-:S02]  /*11c20*/  R2UR UR34, R30 ;  /* 0x000000001e2272ca */ /* 0x000fc400000e0000 */
[----:B------:R-:W-:Y:S02]  /*11c30*/  R2UR UR46, R24 ;  /* 0x00000000182e72ca */ /* 0x000fe400000e0000 */
[----:B------:R-:W-:Y:S02]  /*11c40*/  R2UR UR21, R191 ;  /* 0x00000000bf1572ca */ /* 0x000fe400000e0000 */
[----:B------:R-:W-:Y:S02]  /*11c50*/  R2UR UR24, R20 ;  /* 0x00000000141872ca */ /* 0x000fe400000e0000 */
[----:B------:R-:W-:Y:S02]  /*11c60*/  R2UR UR25, R21 ;  /* 0x00000000151972ca */ /* 0x000fe400000e0000 */
[----:B------:R-:W-:Y:S01]  /*11c70*/  R2UR UR28, R14 ;  /* 0x000000000e1c72ca */ /* 0x000fe200000e0000 */
[----:B------:R-:W-:Y:S01]  /*11c80*/  WARPGROUP.ARRIVE ;  /* 0x00000000000079c5 */ /* 0x000fe20000000000 */
[----:B------:R-:W-:-:S02]  /*11c90*/  R2UR UR29, R15 ;  /* 0x000000000f1d72ca */ /* 0x000fc400000e0000 */
[----:B------:R-:W-:Y:S02]  /*11ca0*/  R2UR UR32, R12 ;  /* 0x000000000c2072ca */ /* 0x000fe400000e0000 */
[----:B------:R-:W-:Y:S01]  /*11cb0*/  R2UR UR33, R13 ;  /* 0x000000000d2172ca */ /* 0x000fe200000e0000 */
[----:B------:R-:W-:Y:S01]  /*11cc0*/  HGMMA.64x128x16.F32 R24, gdesc[UR8], RZ, !UPT, gsb0 ;  /* 0x01e00000081879f0 */ /* 0x000fe2000c0008ff */
        /* <DEDUP_REMOVED lines=27> */
.L_x_8364:
[----:B------:R-:W-:Y:S01]  /*11e80*/  SHF.L.U32 R187, R187, 0x1f, RZ ;  /* 0x0000001fbbbb7819 */ /* 0x000fe200000006ff */
[----:B------:R-:W-:-:S04]  /*11e90*/  IMAD R206, R184, 0x8, R18 ;  /* 0x00000008b8ce7824 */ /* 0x000fc800078e0212 */
[----:B------:R0:W1:Y:S01]  /*11ea0*/  SYNCS.PHASECHK.TRANS64.TRYWAIT P3, [R206+URZ+0x28850], R187 ;  /* 0x028850bbce0075a7 */ /* 0x000062000806017f */
[----:B------:R-:W-:Y:S05]  /*11eb0*/  @!P0 BRA `(.L_x_8365) ;  /* 0x0000000000048947 */ /* 0x000fea0003800000 */
[----:B------:R-:W-:Y:S01]  /*11ec0*/  BPT.TRAP 0x1 ;  /* 0x000000040000795c */ /* 0x000fe20000300000 */
.L_x_8365:
[----:B-1----:R-:W-:Y:S05]  /*11ed0*/  @P3 BRA `(.L_x_8363) ;  /* 0x0000000000083947 */ /* 0x002fea0003800000 */
[----:B------:R-:W1:Y:S02]  /*11ee0*/  SYNCS.PHASECHK.TRANS64.TRYWAIT P3, [R206+URZ+0x28850], R187 ;  /* 0x028850bbce0075a7 */ /* 0x000e64000806017f */
[----:B-1----:R-:W-:Y:S05]  /*11ef0*/  @!P3 BRA `(.L_x_8366) ;  /* 0x000001640064b947 */ /* 0x002fea0003800000 */
.L_x_8363:
[----:B01----:R-:W-:Y:S01]  /*11f00*/  VIADD R187, R18, 0x400 ;  /* 0x0000040012bb7836 */ /* 0x003fe20000000000 */
[----:B------:R-:W-:Y:S05]  /*11f10*/  WARPSYNC.ALL ;  /* 0x0000000000007948 */ /* 0x000fea0003800000 */
[----:B------:R-:W-:Y:S01]  /*11f20*/  SHF.R.U32.HI R187, RZ, 0x4, R187 ;  /* 0x00000004ffbb7819 */ /* 0x000fe200000116bb */
[----:B------:R-:W-:Y:S01]  /*11f30*/  IMAD.MOV.U32 R207, RZ, RZ, 0x40000040 ;  /* 0x40000040ffcf7424 */ /* 0x000fe200078e00ff */
[----:B------:R-:W-:-:S06]  /*11f40*/  WARPGROUP.ARRIVE ;  /* 0x00000000000079c5 */ /* 0x000fcc0000000000 */
[----:B------:R-:W0:Y:S01]  /*11f50*/  S2R R218, SR_TID.X ;  /* 0x0000000000da7919 */ /* 0x000e220000002100 */
[----:B------:R-:W-:Y:S02]  /*11f60*/  LOP3.LUT R187, R187, 0x3fff, RZ, 0xc0, !PT ;  /* 0x00003fffbbbb7812 */ /* 0x000fe400078ec0ff */
[----:B------:R-:W-:Y:S02]  /*11f70*/  R2UR UR11, R207 ;  /* 0x00000000cf0b72ca */ /* 0x000fe400000e0000 */
[----:B------:R-:W-:Y:S02]  /*11f80*/  LOP3.LUT R187, R187, 0x4000000, RZ, 0xfc, !PT ;  /* 0x04000000bbbb7812 */ /* 0x000fe400078efcff */
[----:B------:R-:W-:-:S03]  /*11f90*/  MOV R207, 0x40000040 ;  /* 0x4000004000cf7802 */ /* 0x000fc60000000f00 */
[----:B------:R-:W-:-:S05]  /*11fa0*/  IMAD R206, R184, 0x800, R187 ;  /* 0x00000800b8ce7824 */ /* 0x000fca00078e02bb */
[----:B------:R-:W-:-:S13]  /*11fb0*/  R2UR UR10, R206 ;  /* 0x00000000ce0a72ca */ /* 0x000fda00000e0000 */
[----:B------:R-:W-:Y:S01]  /*11fc0*/  HGMMA.64x128x16.F32 R88, R180, gdesc[UR8].tnspB, R88, gsb0 ;  /* 0x41e00008b4587df0 */ /* 0x000fe20008000858 */
[----:B0-----:R-:W-:Y:S02]  /*11fd0*/  SHF.R.U32.HI R218, RZ, 0x7, R218 ;  /* 0x00000007ffda7819 */ /* 0x001fe400000116da */
[----:B------:R-:W-:Y:S02]  /*11fe0*/  WARPGROUP.DEPBAR.LE gsb0, 0x0 ;  /* 0x00008000000079c5 */ /* 0x000fe40000010000 */
[----:B------:R-:W-:Y:S01]  /*11ff0*/  VIADD R180, R206, 0x80 ;  /* 0x00000080ceb47836 */ /* 0x000fe20000000000 */
[----:B------:R-:W-:Y:S01]  /*12000*/  WARPGROUP.ARRIVE ;  /* 0x00000000000079c5 */ /* 0x000fe20000000000 */
[----:B------:R-:W-:-:S03]  /*12010*/  IMAD.MOV.U32 R181, RZ, RZ, 0x40000040 ;  /* 0x40000040ffb57424 */ /* 0x000fc600078e00ff */
[----:B------:R-:W-:Y:S02]  /*12020*/  R2UR UR10, R180 ;  /* 0x00000000b40a72ca */ /* 0x000fe400000e0000 */
[----:B------:R-:W-:-:S13]  /*12030*/  R2UR UR11, R181 ;  /* 0x00000000b50b72ca */ /* 0x000fda00000e0000 */
[----:B------:R-:W-:Y:S03]  /*12040*/  HGMMA.64x128x16.F32 R88, R176, gdesc[UR8].tnspB, R88, gsb0 ;  /* 0x41e00008b0587df0 */ /* 0x000fe60008000858 */
[----:B------:R-:W-:Y:S02]  /*12050*/  WARPGROUP.DEPBAR.LE gsb0, 0x0 ;  /* 0x00008000000079c5 */ /* 0x000fe40000010000 */
[----:B------:R-:W-:Y:S01]  /*12060*/  VIADD R176, R206, 0x100 ;  /* 0x00000100ceb07836 */ /* 0x000fe20000000000 */
[----:B------:R-:W-:Y:S01]  /*12070*/  MOV R177, 0x40000040 ;  /* 0x4000004000b17802 */ /* 0x000fe20000000f00 */
[----:B------:R-:W-:-:S03]  /*12080*/  WARPGROUP.ARRIVE ;  /* 0x00000000000079c5 */ /* 0x000fc60000000000 */
[----:B------:R-:W-:Y:S02]  /*12090*/  R2UR UR10, R176 ;  /* 0x00000000b00a72ca */ /* 0x000fe400000e0000 */
[----:B------:R-:W-:-:S13]  /*120a0*/  R2UR UR11, R177 ;  /* 0x00000000b10b72ca */ /* 0x000fda00000e0000 */
[----:B------:R-:W-:Y:S03]  /*120b0*/  HGMMA.64x128x16.F32 R88, R172, gdesc[UR8].tnspB, R88, gsb0 ;  /* 0x41e00008ac587df0 */ /* 0x000fe60008000858 */
        /* <DEDUP_REMOVED lines=22> */
[C---:B------:R-:W-:Y:S01]  /*12220*/  VIADD R160, R206.reuse, 0x300 ;  /* 0x00000300cea07836 */ /* 0x040fe20000000000 */
[----:B------:R-:W-:Y:S01]  /*12230*/  WARPGROUP.ARRIVE ;  /* 0x00000000000079c5 */ /* 0x000fe20000000000 */
[----:B------:R-:W-:Y:S02]  /*12240*/  IMAD.MOV.U32 R161, RZ, RZ, 0x40000040 ;  /* 0x40000040ffa17424 */ /* 0x000fe400078e00ff */
[----:B------:R-:W-:Y:S01]  /*12250*/  VIADD R206, R206, 0x380 ;  /* 0x00000380cece7836 */ /* 0x000fe20000000000 */
[----:B------:R-:W-:-:S02]  /*12260*/  R2UR UR10, R160 ;  /* 0x00000000a00a72ca */ /* 0x000fc400000e0000 */
[----:B------:R-:W-:-:S13]  /*12270*/  R2UR UR11, R161 ;  /* 0x00000000a10b72ca */ /* 0x000fda00000e0000 */
[----:B------:R-:W-:Y:S01]  /*12280*/  HGMMA.64x128x16.F32 R88, R156, gdesc[UR8].tnspB, R88, gsb0 ;  /* 0x41e000089c587df0 */ /* 0x000fe20008000858 */
[----:B------:R-:W-:Y:S02]  /*12290*/  R2UR UR10, R206 ;  /* 0x00000000ce0a72ca */ /* 0x000fe400000e0000 */
[----:B------:R-:W-:Y:S01]  /*122a0*/  R2UR UR11, R207 ;  /* 0x00000000cf0b72ca */ /* 0x000fe200000e0000 */
[----:B------:R-:W-:Y:S02]  /*122b0*/  WARPGROUP.DEPBAR.LE gsb0, 0x0 ;  /* 0x00008000000079c5 */ /* 0x000fe40000010000 */
[----:B------:R-:W-:-:S10]  /*122c0*/  WARPGROUP.ARRIVE ;  /* 0x00000000000079c5 */ /* 0x000fd40000000000 */
[----:B------:R-:W-:Y:S03]  /*122d0*/  HGMMA.64x128x16.F32 R88, R152, gdesc[UR8].tnspB, R88, gsb0 ;  /* 0x41e0000898587df0 */ /* 0x000fe60008000858 */
[----:B------:R-:W-:Y:S02]  /*122e0*/  WARPGROUP.DEPBAR.LE gsb0, 0x0 ;  /* 0x00008000000079c5 */ /* 0x000fe40000010000 */
[----:B------:R-:W-:-:S05]  /*122f0*/  IADD3 R152, -R218, 0xb, RZ ;  /* 0x0000000bda987810 */ /* 0x000fca0007ffe1ff */
[----:B------:R0:W-:Y:S06]  /*12300*/  BAR.ARV R152, 0x100 ;  /* 0x000400980000751d */ /* 0x0001ec0000002000 */
[----:B------:R-:W-:Y:S05]  /*12310*/  @!P0 BRA `(.L_x_8367) ;  /* 0x0000000000048947 */ /* 0x000fea0003800000 */
[----:B------:R-:W-:Y:S01]  /*12320*/  BPT.TRAP 0x1 ;  /* 0x000000040000795c */ /* 0x000fe20000300000 */
.L_x_8367:
[----:B0-----:R-:W0:Y:S01]  /*12330*/  @P1 LDC R152, c[0x0][0x44c] ;  /* 0x00011300ff981b82 */ /* 0x001e220000000800 */
[----:B------:R-:W-:Y:S01]  /*12340*/  IMAD.IADD R159, R202, 0x1, R200 ;  /* 0x00000001ca9f7824 */ /* 0x000fe200078e02c8 */
[----:B------:R-:W-:Y:S01]  /*12350*/  UMOV UR50, UR42 ;  /* 0x0000002a00327c82 */ /* 0x000fe20008000000 */
[----:B------:R-:W-:Y:S01]  /*12360*/  IMAD.SHL.U32 R154, R4, 0x80, RZ ;  /* 0x00000080049a7824 */ /* 0x000fe200078e00ff */
[----:B------:R-:W-:-:S04]  /*12370*/  ULOP3.LUT UR8, URZ, UR50, URZ, 0x33, !UPT ;  /* 0x000000323f087292 */ /* 0x000fc8000f8e333f */
[----:B------:R-:W1:Y:S01]  /*12380*/  @P1 LDC R153, c[0x0][0x450] ;  /* 0x00011400ff991b82 */ /* 0x000e620000000800 */
[----:B0-----:R-:W-:-:S05]  /*12390*/  @P1 IMAD.HI.U32 R152, R159, R152, RZ ;  /* 0x000000989f981227 */ /* 0x001fca00078e00ff */
[----:B-1----:R-:W-:Y:S01]  /*123a0*/  @P1 SHF.R.U32.HI R159, RZ, R153, R152 ;  /* 0x00000099ff9f1219 */ /* 0x002fe20000011698 */
[----:B------:R-:W-:Y:S02]  /*123b0*/  IMAD R152, R216, 0x8, R18 ;  /* 0x00000008d8987824 */ /* 0x000fe400078e0212 */
[----:B------:R-:W-:Y:S02]  /*123c0*/  IMAD.U32 R153, RZ, RZ, UR38 ;  /* 0x00000026ff997e24 */ /* 0x000fe4000f8e00ff */
[----:B------:R-:W0:Y:S01]  /*123d0*/  SHFL.IDX PT, R161, R159, RZ, 0x1c1f ;  /* 0x001c1fff9fa17589 */ /* 0x000e2200000e0000 */
[----:B------:R-:W-:-:S05]  /*123e0*/  VIADD R152, R152, 0x28840 ;  /* 0x0002884098987836 */ /* 0x000fca0000000000 */
[----:B------:R-:W-:Y:S02]  /*123f0*/  PRMT R152, R153, 0x654, R152 ;  /* 0x0000065499987816 */ /* 0x000fe40000000098 */
[----:B------:R-:W-:Y:S02]  /*12400*/  IADD3 R153, -R189, 0x1, -R154 ;  /* 0x00000001bd997810 */ /* 0x000fe40007ffe99a */
[----:B------:R1:W-:Y:S02]  /*12410*/  SYNCS.ARRIVE.TRANS64.RED.A1T0 RZ, [R152+URZ], RZ ;  /* 0x000000ff98ff79a7 */ /* 0x0003e4000810043f */
[----:B------:R-:W-:-:S05]  /*12420*/  IADD3 R153, -R196, R153, R198 ;  /* 0x00000099c4997210 */ /* 0x000fca0007ffe1c6 */
[C---:B------:R-:W-:Y:S02]  /*12430*/  VIADD R158, R153.reuse, UR49 ;  /* 0x00000031999e7c36 */ /* 0x040fe40008000000 */
[----:B------:R-:W-:Y:S02]  /*12440*/  VIADD R157, R153, UR8 ;  /* 0x00000008999d7c36 */ /* 0x000fe40008000000 */
[--C-:B0-----:R-:W-:Y:S02]  /*12450*/  IMAD.IADD R156, R158, 0x1, R161.reuse ;  /* 0x000000019e9c7824 */ /* 0x101fe400078e02a1 */
[----:B------:R-:W-:Y:S01]  /*12460*/  IMAD.IADD R155, R157, 0x1, R161 ;  /* 0x000000019d9b7824 */ /* 0x000fe200078e02a1 */
[----:B-1----:R-:W-:Y:S06]  /*12470*/  @!P2 BRA `(.L_x_8368) ;  /* 0x000000000058a947 */ /* 0x002fec0003800000 */
        /* <DEDUP_REMOVED lines=12> */
.L_x_8370:
[----:B------:R-:W-:-:S05]  /*12540*/  IMAD.U32 R161, RZ, RZ, UR41 ;  /* 0x00000029ffa17e24 */ /* 0x000fca000f8e00ff */
[----:B------:R-:W-:-:S13]  /*12550*/  ISETP.NE.AND P3, PT, R161, 0x1, PT ;  /* 0x00000001a100780c */ /* 0x000fda0003f65270 */
[----:B------:R-:W0:Y:S02]  /*12560*/  @P3 LDC.64 R152, c[0x0][0x9e8] ;  /* 0x00027a00ff983b82 */ /* 0x000e240000000a00 */
[----:B0-----:R-:W-:-:S05]  /*12570*/  @P3 IMAD.HI.U32 R152, R160, R152, RZ ;  /* 0x00000098a0983227 */ /* 0x001fca00078e00ff */
[----:B------:R-:W-:-:S07]  /*12580*/  @P3 SHF.R.U32.HI R160, RZ, R153, R152 ;  /* 0x00000099ffa03219 */ /* 0x000fce0000011698 */
.L_x_8371:
[----:B------:R-:W-:Y:S05]  /*12590*/  BSYNC B0 ;  /* 0x0000000000007941 */ /* 0x000fea0003800000 */
.L_x_8369:
[----:B------:R-:W-:-:S04]  /*125a0*/  IMAD R160, R160, R161, -R154 ;  /* 0x000000a1a0a07224 */ /* 0x000fc800078e0a9a */
[----:B------:R-:W-:-:S05]  /*125b0*/  IMAD.IADD R160, R160, 0x1, -R189 ;  /* 0x00000001a0a07824 */ /* 0x000fca00078e0abd */
[----:B------:R-:W-:Y:S02]  /*125c0*/  VIADDMNMX R156, R160, R161, R156, PT ;  /* 0x000000a1a09c7246 */ /* 0x000fe4000380019c */
[----:B------:R-:W-:-:S07]  /*125d0*/  VIMNMX R155, R155, R160, !PT ;  /* 0x000000a09b9b7248 */ /* 0x000fce0007fe0100 */
.L_x_8368:
[----:B------:R-:W-:Y:S01]  /*125e0*/  ISETP.GT.AND P3, PT, R4, -0x1, PT ;  /* 0xffffffff0400780c */ /* 0x000fe20003f64270 */
[----:B------:R-:W0:Y:S03]  /*125f0*/  SHFL.IDX PT, R159, R159, 0x1, 0x1c1f ;  /* 0x003c1f009f9f7f89 */ /* 0x000e2600000e0000 */
[C---:B------:R-:W-:Y:S02]  /*12600*/  ISETP.GT.AND P5, PT, R155.reuse, RZ, P3 ;  /* 0x000000ff9b00720c */ /* 0x040fe40001fa4270 */
[----:B------:R-:W-:Y:S02]  /*12610*/  ISETP.GT.AND P4, PT, R155, 0x1, P3 ;  /* 0x000000019b00780c */ /* 0x000fe40001f84270 */
[C---:B------:R-:W-:Y:S02]  /*12620*/  ISETP.LT.OR P5, PT, R156.reuse, 0x1, P5 ;  /* 0x000000019c00780c */ /* 0x040fe40002fa1670 */
[----:B------:R-:W-:-:S02]  /*12630*/  ISETP.LT.OR P4, PT, R156, 0x2, P4 ;  /* 0x000000029c00780c */ /* 0x000fc40002781670 */
[----:B------:R-:W-:Y:S02]  /*12640*/  FSEL R24, R24, -INF , !P5 ;  /* 0xff80000018187808 */ /* 0x000fe40006800000 */
[----:B------:R-:W-:Y:S02]  /*12650*/  FSEL R25, R25, -INF , !P4 ;  /* 0xff80000019197808 */ /* 0x000fe40006000000 */
[C---:B------:R-:W-:Y:S02]  /*12660*/  ISETP.GT.AND P5, PT, R155.reuse, 0x8, P3 ;  /* 0x000000089b00780c */ /* 0x040fe40001fa4270 */
[----:B------:R-:W-:Y:S02]  /*12670*/  ISETP.GT.AND P4, PT, R155, 0x9, P3 ;  /* 0x000000099b00780c */ /* 0x000fe40001f84270 */
[C---:B------:R-:W-:Y:S02]  /*12680*/  ISETP.LT.OR P5, PT, R156.reuse, 0x9, P5 ;  /* 0x000000099c00780c */ /* 0x040fe40002fa1670 */
[----:B------:R-:W-:-:S02]  /*12690*/  ISETP.LT.OR P4, PT, R156, 0xa, P4 ;  /* 0x0000000a9c00780c */ /* 0x000fc40002781670 */
[----:B------:R-:W-:Y:S01]  /*126a0*/  FSEL R28, R28, -INF , !P5 ;  /* 0xff8000001c1c7808 */ /* 0x000fe20006800000 */
[--C-:B0-----:R-:W-:Y:S01]  /*126b0*/  IMAD.IADD R158, R158, 0x1, R159.reuse ;  /* 0x000000019e9e7824 */ /* 0x101fe200078e029f */
[----:B------:R-:W-:Y:S01]  /*126c0*/  FSEL R29, R29, -INF , !P4 ;  /* 0xff8000001d1d7808 */ /* 0x000fe20006000000 */
[----:B------:R-:W-:Y:S01]  /*126d0*/  IMAD.IADD R157, R157, 0x1, R159 ;  /* 0x000000019d9d7824 */ /* 0x000fe200078e029f */
[C---:B------:R-:W-:Y:S02]  /*126e0*/  ISETP.GT.AND P5, PT, R155.reuse, 0x10, P3 ;  /* 0x000000109b00780c */ /* 0x040fe40001fa4270 */
        /* <DEDUP_REMOVED lines=82> */
[----:B------:R-:W-:Y:S01]  /*12c10*/  FSEL R85, R85, -INF , !P4 ;  /* 0xff80000055557808 */ /* 0x000fe20006000000 */
[----:B------:R-:W-:Y:S08]  /*12c20*/  @!P2 BRA `(.L_x_8372) ;  /* 0x000000000058a947 */ /* 0x000ff00003800000 */
        /* <DEDUP_REMOVED lines=12> */
.L_x_8374:
[----:B------:R-:W-:-:S05]  /*12cf0*/  IMAD.U32 R155, RZ, RZ, UR41 ;  /* 0x00000029ff9b7e24 */ /* 0x000fca000f8e00ff */
[----:B------:R-:W-:-:S13]  /*12d00*/  ISETP.NE.AND P4, PT, R155, 0x1, PT ;  /* 0x000000019b00780c */ /* 0x000fda0003f85270 */
[----:B------:R-:W0:Y:S02]  /*12d10*/  @P4 LDC.64 R32, c[0x0][0x9e8] ;  /* 0x00027a00ff204b82 */ /* 0x000e240000000a00 */
[----:B0-----:R-:W-:-:S05]  /*12d20*/  @P4 IMAD.HI.U32 R32, R159, R32, RZ ;  /* 0x000000209f204227 */ /* 0x001fca00078e00ff */
[----:B------:R-:W-:-:S07]  /*12d30*/  @P4 SHF.R.U32.HI R159, RZ, R33, R32 ;  /* 0x00000021ff9f4219 */ /* 0x000fce0000011620 */
.L_x_8375:
[----:B------:R-:W-:Y:S05]  /*12d40*/  BSYNC B0 ;  /* 0x0000000000007941 */ /* 0x000fea0003800000 */
.L_x_8373:
[----:B------:R-:W-:-:S04]  /*12d50*/  IMAD R154, R159, R155, -R154 ;  /* 0x0000009b9f9a7224 */ /* 0x000fc800078e0a9a */
[----:B------:R-:W-:-:S05]  /*12d60*/  IMAD.IADD R154, R154, 0x1, -R189 ;  /* 0x000000019a9a7824 */ /* 0x000fca00078e0abd */
[----:B------:R-:W-:Y:S02]  /*12d70*/  VIADDMNMX R158, R154, R155, R158, PT ;  /* 0x0000009b9a9e7246 */ /* 0x000fe4000380019e */
[----:B------:R-:W-:-:S07]  /*12d80*/  VIMNMX R157, R157, R154, !PT ;  /* 0x0000009a9d9d7248 */ /* 0x000fce0007fe0100 */
.L_x_8372:
        /* <DEDUP_REMOVED lines=8> */
[C---:B------:R-:W-:Y:S02]  /*12e10*/  ISETP.GT.AND P5, PT, R157.reuse, 0x10, P3 ;  /* 0x000000109d00780c */ /* 0x040fe40001fa4270 */
        /* <DEDUP_REMOVED lines=38> */
[----:B------:R-:W-:Y:S02]  /*13080*/  ISETP.LT.OR P5, PT, R158, 0x29, P5 ;  /* 0x000000299e00780c */ /* 0x000fe40002fa1670 */
[----:B------:R-:W-:-:S02]  /*13090*/  FMNMX.FTZ R33, R69, R32, !PT ;  /* 0x0000002045217209 */ /* 0x000fc40007810000 */
[----:B------:R-:W-:Y:S02]  /*130a0*/  ISETP.LT.OR P4, PT, R158, 0x1a, P4 ;  /* 0x0000001a9e00780c */ /* 0x000fe40002781670 */
[----:B------:R-:W-:Y:S02]  /*130b0*/  FSEL R46, R46, -INF , !P5 ;  /* 0xff8000002e2e7808 */ /* 0x000fe40006800000 */
[----:B------:R-:W-:Y:S02]  /*130c0*/  FMNMX.FTZ R32, R72, R33, !PT ;  /* 0x0000002148207209 */ /* 0x000fe40007810000 */
[----:B------:R-:W-:Y:S02]  /*130d0*/  ISETP.GT.AND P5, PT, R157, 0x30, P3 ;  /* 0x000000309d00780c */ /* 0x000fe40001fa4270 */
[----:B------:R-:W-:Y:S02]  /*130e0*/  FSEL R39, R39, -INF , !P4 ;  /* 0xff80000027277808 */ /* 0x000fe40006000000 */
[----:B------:R-:W-:-:S02]  /*130f0*/  ISETP.GT.AND P4, PT, R157, 0x21, P3 ;  /* 0x000000219d00780c */ /* 0x000fc40001f84270 */
[----:B------:R-:W-:Y:S02]  /*13100*/  FMNMX.FTZ R33, R73, R32, !PT ;  /* 0x0000002049217209 */ /* 0x000fe40007810000 */
[C---:B------:R-:W-:Y:S02]  /*13110*/  ISETP.LT.OR P5, PT, R158.reuse, 0x31, P5 ;  /* 0x000000319e00780c */ /* 0x040fe40002fa1670 */
[----:B------:R-:W-:Y:S02]  /*13120*/  ISETP.LT.OR P4, PT, R158, 0x22, P4 ;  /* 0x000000229e00780c */ /* 0x000fe40002781670 */
[----:B------:R-:W-:Y:S02]  /*13130*/  FMNMX.FTZ R32, R76, R33, !PT ;  /* 0x000000214c207209 */ /* 0x000fe40007810000 */
[----:B------:R-:W-:Y:S02]  /*13140*/  FSEL R50, R50, -INF , !P5 ;  /* 0xff80000032327808 */ /* 0x000fe40006800000 */
[----:B------:R-:W-:-:S02]  /*13150*/  ISETP.GT.AND P5, PT, R157, 0x38, P3 ;  /* 0x000000389d00780c */ /* 0x000fc40001fa4270 */
[----:B------:R-:W-:Y:S02]  /*13160*/  FSEL R43, R43, -INF , !P4 ;  /* 0xff8000002b2b7808 */ /* 0x000fe40006000000 */
[----:B------:R-:W-:Y:S02]  /*13170*/  ISETP.GT.AND P4, PT, R157, 0x29, P3 ;  /* 0x000000299d00780c */ /* 0x000fe40001f84270 */
[----:B------:R-:W-:Y:S02]  /*13180*/  FMNMX.FTZ R33, R77, R32, !PT ;  /* 0x000000204d217209 */ /* 0x000fe40007810000 */
[C---:B------:R-:W-:Y:S02]  /*13190*/  ISETP.LT.OR P5, PT, R158.reuse, 0x39, P5 ;  /* 0x000000399e00780c */ /* 0x040fe40002fa1670 */
[----:B------:R-:W-:Y:S02]  /*131a0*/  ISETP.LT.OR P4, PT, R158, 0x2a, P4 ;  /* 0x0000002a9e00780c */ /* 0x000fe40002781670 */
[----:B------:R-:W-:-:S02]  /*131b0*/  FMNMX.FTZ R32, R80, R33, !PT ;  /* 0x0000002150207209 */ /* 0x000fc40007810000 */
[----:B------:R-:W-:Y:S02]  /*131c0*/  FSEL R54, R54, -INF , !P5 ;  /* 0xff80000036367808 */ /* 0x000fe40006800000 */
[----:B------:R-:W-:Y:S02]  /*131d0*/  ISETP.GT.AND P5, PT, R157, 0x40, P3 ;  /* 0x000000409d00780c */ /* 0x000fe40001fa4270 */
[----:B------:R-:W-:Y:S02]  /*131e0*/  FSEL R47, R47, -INF , !P4 ;  /* 0xff8000002f2f7808 */ /* 0x000fe40006000000 */
[----:B------:R-:W-:Y:S02]  /*131f0*/  FMNMX.FTZ R33, R81, R32, !PT ;  /* 0x0000002051217209 */ /* 0x000fe40007810000 */
[----:B------:R-:W-:Y:S02]  /*13200*/  ISETP.GT.AND P4, PT, R157, 0x31, P3 ;  /* 0x000000319d00780c */ /* 0x000fe40001f84270 */
[----:B------:R-:W-:-:S02]  /*13210*/  ISETP.LT.OR P5, PT, R158, 0x41, P5 ;  /* 0x000000419e00780c */ /* 0x000fc40002fa1670 */
[----:B------:R-:W-:Y:S02]  /*13220*/  FMNMX.FTZ R32, R84, R33, !PT ;  /* 0x0000002154207209 */ /* 0x000fe40007810000 */
[----:B------:R-:W-:Y:S02]  /*13230*/  ISETP.LT.OR P4, PT, R158, 0x32, P4 ;  /* 0x000000329e00780c */ /* 0x000fe40002781670 */
[----:B------:R-:W-:Y:S02]  /*13240*/  FSEL R58, R58, -INF , !P5 ;  /* 0xff8000003a3a7808 */ /* 0x000fe40006800000 */
[----:B------:R-:W-:Y:S02]  /*13250*/  ISETP.GT.AND P5, PT, R157, 0x48, P3 ;  /* 0x000000489d00780c */ /* 0x000fe40001fa4270 */
[----:B------:R-:W-:Y:S02]  /*13260*/  FMNMX.FTZ R33, R85, R32, !PT ;  /* 0x0000002055217209 */ /* 0x000fe40007810000 */
[----:B------:R-:W-:-:S02]  /*13270*/  FSEL R51, R51, -INF , !P4 ;  /* 0xff80000033337808 */ /* 0x000fc40006000000 */
[C---:B------:R-:W-:Y:S01]  /*13280*/  ISETP.GT.AND P4, PT, R157.reuse, 0x39, P3 ;  /* 0x000000399d00780c */ /* 0x040fe20001f84270 */
[----:B------:R-:W0:Y:S01]  /*13290*/  SHFL.BFLY PT, R32, R33, 0x2, 0x1f ;  /* 0x0c401f0021207f89 */ /* 0x000e2200000e0000 */
[C---:B------:R-:W-:Y:S02]  /*132a0*/  ISETP.LT.OR P5, PT, R158.reuse, 0x49, P5 ;  /* 0x000000499e00780c */ /* 0x040fe40002fa1670 */
[----:B------:R-:W-:Y:S02]  /*132b0*/  ISETP.LT.OR P4, PT, R158, 0x3a, P4 ;  /* 0x0000003a9e00780c */ /* 0x000fe40002781670 */
[----:B------:R-:W-:Y:S02]  /*132c0*/  FSEL R62, R62, -INF , !P5 ;  /* 0xff8000003e3e7808 */ /* 0x000fe40006800000 */
[----:B------:R-:W-:Y:S02]  /*132d0*/  ISETP.GT.AND P5, PT, R157, 0x50, P3 ;  /* 0x000000509d00780c */ /* 0x000fe40001fa4270 */
[----:B------:R-:W-:-:S02]  /*132e0*/  FSEL R55, R55, -INF , !P4 ;  /* 0xff80000037377808 */ /* 0x000fc40006000000 */
[C---:B------:R-:W-:Y:S02]  /*132f0*/  ISETP.GT.AND P4, PT, R157.reuse, 0x41, P3 ;  /* 0x000000419d00780c */ /* 0x040fe40001f84270 */
        /* <DEDUP_REMOVED lines=11> */
[----:B------:R-:W-:Y:S02]  /*133b0*/  ISETP.GT.AND P4, PT, R157, 0x51, P3 ;  /* 0x000000519d00780c */ /* 0x000fe40001f84270 */
[----:B0-----:R-:W-:Y:S02]  /*133c0*/  FMNMX.FTZ R154, R33, R32, !PT ;  /* 0x00000020219a7209 */ /* 0x001fe40007810000 */
[C---:B------:R-:W-:Y:S02]  /*133d0*/  ISETP.LT.OR P5, PT, R158.reuse, 0x61, P5 ;  /* 0x000000619e00780c */ /* 0x040fe40002fa1670 */
[----:B------:R-:W-:Y:S01]  /*133e0*/  ISETP.LT.OR P4, PT, R158, 0x52, P4 ;  /* 0x000000529e00780c */ /* 0x000fe20002781670 */
[----:B------:R-:W0:Y:S01]  /*133f0*/  SHFL.BFLY PT, R155, R154, 0x1, 0x1f ;  /* 0x0c201f009a9b7f89 */ /* 0x000e2200000e0000 */
[----:B------:R-:W-:Y:S02]  /*13400*/  FSEL R74, R74, -INF , !P5 ;  /* 0xff8000004a4a7808 */ /* 0x000fe40006800000 */
[----:B------:R-:W-:-:S02]  /*13410*/  ISETP.GT.AND P5, PT, R157, 0x68, P3 ;  /* 0x000000689d00780c */ /* 0x000fc40001fa4270 */
[----:B------:R-:W-:Y:S02]  /*13420*/  FSEL R67, R67, -INF , !P4 ;  /* 0xff80000043437808 */ /* 0x000fe40006000000 */
[C---:B------:R-:W-:Y:S02]  /*13430*/  ISETP.GT.AND P4, PT, R157.reuse, 0x59, P3 ;  /* 0x000000599d00780c */ /* 0x040fe40001f84270 */
[C---:B------:R-:W-:Y:S02]  /*13440*/  ISETP.LT.OR P5, PT, R158.reuse, 0x69, P5 ;  /* 0x000000699e00780c */ /* 0x040fe40002fa1670 */
[----:B------:R-:W-:Y:S02]  /*13450*/  ISETP.LT.OR P4, PT, R158, 0x5a, P4 ;  /* 0x0000005a9e00780c */ /* 0x000fe40002781670 */
        /* <DEDUP_REMOVED lines=9> */
[----:B------:R-:W-:Y:S02]  /*134f0*/  ISETP.GT.AND P4, PT, R157, 0x69, P3 ;  /* 0x000000699d00780c */ /* 0x000fe40001f84270 */
[----:B------:R-:W-:Y:S02]  /*13500*/  ISETP.LT.OR P5, PT, R158, 0x72, P5 ;  /* 0x000000729e00780c */ /* 0x000fe40002fa1670 */
[----:B0-----:R-:W-:Y:S02]  /*13510*/  FMNMX.FTZ R32, R154, R155, !PT ;  /* 0x0000009b9a207209 */ /* 0x001fe40007810000 */
[----:B------:R-:W-:Y:S02]  /*13520*/  ISETP.LT.OR P4, PT, R158, 0x6a, P4 ;  /* 0x0000006a9e00780c */ /* 0x000fe40002781670 */
[----:B------:R-:W-:Y:S01]  /*13530*/  FSEL R83, R83, -INF , !P5 ;  /* 0xff80000053537808 */ /* 0x000fe20006800000 */
[----:B------:R-:W-:Y:S01]  /*13540*/  FMUL.FTZ R33, R32, UR51 ;  /* 0x0000003320217c20 */ /* 0x000fe20008410000 */
[----:B------:R-:W-:-:S02]  /*13550*/  ISETP.GT.AND P5, PT, R157, RZ, P3 ;  /* 0x000000ff9d00720c */ /* 0x000fc40001fa4270 */
[----:B------:R-:W-:Y:S02]  /*13560*/  FSEL R79, R79, -INF , !P4 ;  /* 0xff8000004f4f7808 */ /* 0x000fe40006000000 */
[----:B------:R-:W-:Y:S02]  /*13570*/  FSETP.NEU.FTZ.AND P4, PT, R32, -INF , PT ;  /* 0xff8000002000780b */ /* 0x000fe40003f9d000 */
[----:B------:R-:W-:Y:S02]  /*13580*/  ISETP.LT.OR P5, PT, R158, 0x1, P5 ;  /* 0x000000019e00780c */ /* 0x000fe40002fa1670 */
[----:B------:R-:W-:Y:S02]  /*13590*/  FSEL R33, R33, RZ, P4 ;  /* 0x000000ff21217208 */ /* 0x000fe40002000000 */
[----:B------:R-:W-:Y:S02]  /*135a0*/  FSEL R26, R26, -INF , !P5 ;  /* 0xff8000001a1a7808 */ /* 0x000fe40006800000 */
[----:B------:R-:W-:Y:S01]  /*135b0*/  ISETP.GT.AND P5, PT, R157, 0x78, P3 ;  /* 0x000000789d00780c */ /* 0x000fe20001fa4270 */
        /* <DEDUP_REMOVED lines=62> */
[----:B------:R0:W-:Y:S01]  /*139a0*/  MUFU.EX2 R29, R53 ;  /* 0x00000035001d7308 */ /* 0x0001e20000000800 */
[----:B------:R-:W-:-:S04]  /*139b0*/  FMNMX.FTZ R41, R71, R28, !PT ;  /* 0x0000001c47297209 */ /* 0x000fc80007810000 */
[----:B------:R-:W-:-:S03]  /*139c0*/  FMNMX.FTZ R28, R74, R41, !PT ;  /* 0x000000294a1c7209 */ /* 0x000fc60007810000 */
[----:B------:R-:W-:Y:S01]  /*139d0*/  MUFU.EX2 R178, R178 ;  /* 0x000000b200b27308 */ /* 0x000fe20000000800 */
[----:B------:R-:W-:Y:S01]  /*139e0*/  FMNMX.FTZ R41, R75, R28, !PT ;  /* 0x0000001c4b297209 */ /* 0x000fe20007810000 */
[--C-:B------:R-:W-:Y:S01]  /*139f0*/  FFMA.FTZ R28, R57, UR51, -R33.reuse ;  /* 0x00000033391c7c23 */ /* 0x100fe20008010821 */
[----:B0-----:R-:W-:Y:S02]  /*13a00*/  FFMA.FTZ R53, R61, UR51, -R33 ;  /* 0x000000333d357c23 */ /* 0x001fe40008010821 */
        /* <DEDUP_REMOVED lines=13> */
[----:B0-----:R-:W-:Y:S01]  /*13ae0*/  FMNMX.FTZ R56, R41, R44, !PT ;  /* 0x0000002c29387209 */ /* 0x001fe20007810000 */
[--C-:B------:R-:W-:Y:S01]  /*13af0*/  FFMA.FTZ R41, R80, UR51, -R33.reuse ;  /* 0x0000003350297c23 */ /* 0x100fe20008010821 */
[----:B------:R-:W-:-:S05]  /*13b00*/  FFMA.FTZ R44, R81, UR51, -R33 ;  /* 0x00000033512c7c23 */ /* 0x000fca0008010821 */
        /* <DEDUP_REMOVED lines=8> */
[----:B------:R-:W-:Y:S02]  /*13b90*/  FMUL.FTZ R57, R33, UR51 ;  /* 0x0000003321397c20 */ /* 0x000fe40008410000 */
[----:B------:R-:W-:Y:S01]  /*13ba0*/  MUFU.EX2 R166, R166 ;  /* 0x000000a600a67308 */ /* 0x000fe20000000800 */
[----:B------:R-:W-:Y:S02]  /*13bb0*/  FADD.FTZ R3, -R56, R3 ;  /* 0x0000000338037221 */ /* 0x000fe40000010100 */
[----:B------:R-:W-:Y:S02]  /*13bc0*/  FSEL R57, R57, RZ, P3 ;  /* 0x000000ff39397208 */ /* 0x000fe40001800000 */
[----:B------:R-:W-:-:S03]  /*13bd0*/  FMUL.FTZ R3, R3, UR51 ;  /* 0x0000003303037c20 */ /* 0x000fc60008410000 */
[----:B------:R-:W-:Y:S01]  /*13be0*/  MUFU.EX2 R53, R53 ;  /* 0x0000003500357308 */ /* 0x000fe20000000800 */
[--C-:B------:R-:W-:Y:S01]  /*13bf0*/  FFMA.FTZ R177, R34, UR51, -R57.reuse ;  /* 0x0000003322b17c23 */ /* 0x100fe20008010839 */
[--C-:B------:R-:W-:Y:S01]  /*13c00*/  FFMA.FTZ R34, R35, UR51, -R57.reuse ;  /* 0x0000003323227c23 */ /* 0x100fe20008010839 */
[----:B------:R-:W-:Y:S01]  /*13c10*/  FSEL R35, R33, RZ, P3 ;  /* 0x000000ff21237208 */ /* 0x000fe20001800000 */
[--C-:B------:R-:W-:Y:S01]  /*13c20*/  FFMA.FTZ R181, R26, UR51, -R57.reuse ;  /* 0x000000331ab57c23 */ /* 0x100fe20008010839 */
[--C-:B------:R-:W-:Y:S01]  /*13c30*/  FFMA.FTZ R61, R27, UR51, -R57.reuse ;  /* 0x000000331b3d7c23 */ /* 0x100fe20008010839 */
[--C-:B------:R-:W-:Y:S01]  /*13c40*/  FFMA.FTZ R183, R30, UR51, -R57.reuse ;  /* 0x000000331eb77c23 */ /* 0x100fe20008010839 */
[--C-:B------:R-:W-:Y:S01]  /*13c50*/  FFMA.FTZ R60, R31, UR51, -R57.reuse ;  /* 0x000000331f3c7c23 */ /* 0x100fe20008010839 */
[----:B------:R-:W-:Y:S01]  /*13c60*/  FADD.FTZ R0, -R35, R0 ;  /* 0x0000000023007221 */ /* 0x000fe20000010100 */
[----:B------:R-:W0:Y:S01]  /*13c70*/  MUFU.EX2 R3, R3 ;  /* 0x0000000300037308 */ /* 0x000e220000000800 */
[--C-:B------:R-:W-:Y:S01]  /*13c80*/  FFMA.FTZ R35, R55, UR51, -R57.reuse ;  /* 0x0000003337237c23 */ /* 0x100fe20008010839 */
[--C-:B------:R-:W-:Y:S01]  /*13c90*/  FFMA.FTZ R179, R38, UR51, -R57.reuse ;  /* 0x0000003326b37c23 */ /* 0x100fe20008010839 */
[----:B------:R-:W-:Y:S01]  /*13ca0*/  FMUL.FTZ R0, R0, UR51 ;  /* 0x0000003300007c20 */ /* 0x000fe20008410000 */
        /* <DEDUP_REMOVED lines=16> */
[----:B------:R-:W-:Y:S01]  /*13db0*/  FFMA.FTZ R51, R67, UR51, -R57 ;  /* 0x0000003343337c23 */ /* 0x000fe20008010839 */
[----:B------:R-:W-:Y:S01]  /*13dc0*/  FADD.FTZ R55, R24, R55 ;  /* 0x0000003718377221 */ /* 0x000fe20000010000 */
[--C-:B------:R-:W-:Y:S01]  /*13dd0*/  FFMA.FTZ R163, R70, UR51, -R57.reuse ;  /* 0x0000003346a37c23 */ /* 0x100fe20008010839 */
[----:B------:R-:W-:Y:S01]  /*13de0*/  FFMA.FTZ R47, R71, UR51, -R57 ;  /* 0x00000033472f7c23 */ /* 0x000fe20008010839 */
[----:B------:R-:W0:Y:S01]  /*13df0*/  MUFU.EX2 R61, R61 ;  /* 0x0000003d003d7308 */ /* 0x000e220000000800 */
[----:B------:R-:W-:Y:S01]  /*13e00*/  FADD.FTZ R58, R182, R55 ;  /* 0x00000037b63a7221 */ /* 0x000fe20000010000 */
[--C-:B------:R-:W-:Y:S01]  /*13e10*/  FFMA.FTZ R157, R74, UR51, -R57.reuse ;  /* 0x000000334a9d7c23 */ /* 0x100fe20008010839 */
[--C-:B------:R-:W-:Y:S01]  /*13e20*/  FFMA.FTZ R46, R75, UR51, -R57.reuse ;  /* 0x000000334b2e7c23 */ /* 0x100fe20008010839 */
[--C-:B------:R-:W-:Y:S01]  /*13e30*/  FFMA.FTZ R159, R78, UR51, -R57.reuse ;  /* 0x000000334e9f7c23 */ /* 0x100fe20008010839 */
[----:B------:R-:W-:Y:S01]  /*13e40*/  FADD.FTZ R55, R25, R58 ;  /* 0x0000003a19377221 */ /* 0x000fe20000010000 */
[--C-:B------:R-:W-:Y:S01]  /*13e50*/  FFMA.FTZ R43, R79, UR51, -R57.reuse ;  /* 0x000000334f2b7c23 */ /* 0x100fe20008010839 */
[----:B------:R-:W-:Y:S01]  /*13e60*/  FFMA.FTZ R39, R82, UR51, -R57 ;  /* 0x0000003352277c23 */ /* 0x000fe20008010839 */
[----:B------:R-:W2:Y:S01]  /*13e70*/  MUFU.EX2 R183, R183 ;  /* 0x000000b700b77308 */ /* 0x000ea20000000800 */
[----:B-1----:R-:W-:Y:S01]  /*13e80*/  FFMA.FTZ R8, R0, R5, R181 ;  /* 0x0000000500087223 */ /* 0x002fe200000100b5 */
[----:B------:R-:W-:Y:S01]  /*13e90*/  FADD.FTZ R58, R176, R55 ;  /* 0x00000037b03a7221 */ /* 0x000fe20000010000 */
[--C-:B------:R-:W-:Y:S01]  /*13ea0*/  FFMA.FTZ R42, R83, UR51, -R57.reuse ;  /* 0x00000033532a7c23 */ /* 0x100fe20008010839 */
[--C-:B------:R-:W-:Y:S01]  /*13eb0*/  FFMA.FTZ R155, R86, UR51, -R57.reuse ;  /* 0x00000033569b7c23 */ /* 0x100fe20008010839 */
[----:B------:R-:W-:Y:S01]  /*13ec0*/  FFMA.FTZ R38, R87, UR51, -R57 ;  /* 0x0000003357267c23 */ /* 0x000fe20008010839 */
[----:B------:R-:W-:-:S02]  /*13ed0*/  FADD.FTZ R55, R153, R58 ;  /* 0x0000003a99377221 */ /* 0x000fc40000010000 */
        /* <DEDUP_REMOVED lines=100> */
.L_x_8376:
        /* <DEDUP_REMOVED lines=107> */
[----:B0-----:R-:W-:Y:S06]  /*14bd0*/  @P3 BRA `(.L_x_8377) ;  /* 0xffffffcc00283947 */ /* 0x001fec000383ffff */
[----:B------:R-:W-:Y:S02]  /*14be0*/  IMAD.MOV.U32 R0, RZ, RZ, R33 ;  /* 0x000000ffff007224 */ /* 0x000fe400078e0021 */
[----:B------:R-:W-:Y:S02]  /*14bf0*/  IMAD.MOV.U32 R3, RZ, RZ, R32 ;  /* 0x000000ffff037224 */ /* 0x000fe400078e0020 */
[----:B------:R-:W-:Y:S02]  /*14c00*/  IMAD.MOV.U32 R184, RZ, RZ, R216 ;  /* 0x000000ffffb87224 */ /* 0x000fe400078e00d8 */
[----:B------:R-:W-:-:S07]  /*14c10*/  IMAD.MOV.U32 R187, RZ, RZ, R217 ;  /* 0x000000ffffbb7224 */ /* 0x000fce00078e00d9 */
.L_x_8357:
[----:B------:R-:W0:Y:S01]  /*14c20*/  LDC R24, c[0x0][0x448] ;  /* 0x00011200ff187b82 */ /* 0x000e220000000800 */
[----:B------:R-:W-:-:S07]  /*14c30*/  IADD3 R27, R198, 0x1, -R196 ;  /* 0x00000001c61b7810 */ /* 0x000fce0007ffe8c4 */
[----:B------:R-:W1:Y:S01]  /*14c40*/  LDC R28, c[0x0][0x9e4] ;  /* 0x00027900ff1c7b82 */ /* 0x000e620000000800 */
[----:B0-----:R-:W-:Y:S02]  /*14c50*/  ISETP.NE.AND P4, PT, R24, 0x1, PT ;  /* 0x000000011800780c */ /* 0x001fe40003f85270 */
[----:B------:R-:W-:Y:S02]  /*14c60*/  IADD3 R24, R200, 0x7f, RZ ;  /* 0x0000007fc8187810 */ /* 0x000fe40007ffe0ff */
[----:B-1----:R-:W-:-:S09]  /*14c70*/  ISETP.GE.AND P5, PT, R28, 0x1, PT ;  /* 0x000000011c00780c */ /* 0x002fd20003fa6270 */
[----:B------:R-:W0:Y:S08]  /*14c80*/  @P4 LDC R25, c[0x0][0x44c] ;  /* 0x00011300ff194b82 */ /* 0x000e300000000800 */
[----:B------:R-:W1:Y:S01]  /*14c90*/  @P4 LDC R26, c[0x0][0x450] ;  /* 0x00011400ff1a4b82 */ /* 0x000e620000000800 */
[----:B0-----:R-:W-:-:S05]  /*14ca0*/  @P4 IMAD.HI.U32 R25, R24, R25, RZ ;  /* 0x0000001918194227 */ /* 0x001fca00078e00ff */
[----:B-1----:R-:W-:-:S05]  /*14cb0*/  @P4 SHF.R.U32.HI R24, RZ, R26, R25 ;  /* 0x0000001aff184219 */ /* 0x002fca0000011619 */
[----:B------:R-:W-:-:S04]  /*14cc0*/  IMAD.IADD R24, R27, 0x1, R24 ;  /* 0x000000011b187824 */ /* 0x000fc800078e0218 */
[----:B------:R-:W-:Y:S01]  /*14cd0*/  VIADD R26, R24, -UR50 ;  /* 0x80000032181a7c36 */ /* 0x000fe20008000000 */
        /* <DEDUP_REMOVED lines=12> */
.L_x_8380:
[----:B------:R-:W-:-:S13]  /*14da0*/  ISETP.NE.AND P1, PT, R28, 0x1, PT ;  /* 0x000000011c00780c */ /* 0x000fda0003f25270 */
[----:B------:R-:W0:Y:S02]  /*14db0*/  @P1 LDC.64 R24, c[0x0][0x9e8] ;  /* 0x00027a00ff181b82 */ /* 0x000e240000000a00 */
[----:B0-----:R-:W-:-:S05]  /*14dc0*/  @P1 IMAD.HI.U32 R24, R27, R24, RZ ;  /* 0x000000181b181227 */ /* 0x001fca00078e00ff */
[----:B------:R-:W-:-:S07]  /*14dd0*/  @P1 SHF.R.U32.HI R27, RZ, R25, R24 ;  /* 0x00000019ff1b1219 */ /* 0x000fce0000011618 */
.L_x_8381:
[----:B------:R-:W-:Y:S05]  /*14de0*/  BSYNC B0 ;  /* 0x0000000000007941 */ /* 0x000fea0003800000 */
.L_x_8379:
[----:B------:R-:W-:-:S05]  /*14df0*/  IMAD R27, R27, R28, RZ ;  /* 0x0000001c1b1b7224 */ /* 0x000fca00078e02ff */
[----:B------:R-:W-:-:S07]  /*14e00*/  VIMNMX R26, R26, R27, !PT ;  /* 0x0000001b1a1a7248 */ /* 0x000fce0007fe0100 */
.L_x_8378:
[----:B------:R-:W-:-:S05]  /*14e10*/  VIADD R26, R26, 0x7f ;  /* 0x0000007f1a1a7836 */ /* 0x000fca0000000000 */
[----:B------:R-:W-:-:S04]  /*14e20*/  SHF.R.S32.HI R25, RZ, 0x1f, R26 ;  /* 0x0000001fff197819 */ /* 0x000fc8000001141a */
[----:B------:R-:W-:-:S04]  /*14e30*/  LEA.HI R25, R25, R26, RZ, 0x7 ;  /* 0x0000001a19197211 */ /* 0x000fc800078f38ff */
[----:B------:R-:W-:-:S04]  /*14e40*/  SHF.R.S32.HI R25, RZ, 0x7, R25 ;  /* 0x00000007ff197819 */ /* 0x000fc80000011419 */
[----:B------:R-:W-:-:S04]  /*14e50*/  VIMNMX R215, R208, R25, !PT ;  /* 0x00000019d0d77248 */ /* 0x000fc80007fe0100 */
[----:B------:R-:W-:-:S13]  /*14e60*/  ISETP.GE.AND P1, PT, R4, R215, PT ;  /* 0x000000d70400720c */ /* 0x000fda0003f26270 */
[----:B------:R-:W-:Y:S05]  /*14e70*/  @!P1 BRA `(.L_x_8382) ;  /* 0x0000002000dc9947 */ /* 0x000fea0003800000 */
[----:B------:R-:W-:Y:S02]  /*14e80*/  IMAD.MOV.U32 R216, RZ, RZ, R0 ;  /* 0x000000ffffd87224 */ /* 0x000fe400078e0000 */
[----:B------:R-:W-:Y:S02]  /*14e90*/  IMAD.MOV.U32 R217, RZ, RZ, R3 ;  /* 0x000000ffffd97224 */ /* 0x000fe400078e0003 */
[----:B------:R-:W-:Y:S02]  /*14ea0*/  IMAD.MOV.U32 R206, RZ, RZ, R187 ;  /* 0x000000ffffce7224 */ /* 0x000fe400078e00bb */
[----:B------:R-:W-:-:S07]  /*14eb0*/  IMAD.MOV.U32 R218, RZ, RZ, R184 ;  /* 0x000000ffffda7224 */ /* 0x000fce00078e00b8 */
.L_x_8394:
        /* <DEDUP_REMOVED lines=8> */
.L_x_8384:
[----:B------:R-:W-:-:S05]  /*14f40*/  VIADD R0, R218, 0x1 ;  /* 0x00000001da007836 */ /* 0x000fca0000000000 */
[----:B------:R-:W-:-:S04]  /*14f50*/  ISETP.NE.AND P2, PT, R0, 0x2, PT ;  /* 0x000000020000780c */ /* 0x000fc80003f45270 */
[----:B------:R-:W-:Y:S02]  /*14f60*/  SEL R3, R0, RZ, P2 ;  /* 0x000000ff00037207 */ /* 0x000fe40001000000 */
[----:B------:R-:W-:Y:S02]  /*14f70*/  SHF.L.U32 R0, R187, 0x1f, RZ ;  /* 0x0000001fbb007819 */ /* 0x000fe400000006ff */
[----:B------:R-:W-:-:S04]  /*14f80*/  LEA R3, R3, R18, 0x3 ;  /* 0x0000001203037211 */ /* 0x000fc800078e18ff */
[----:B------:R0:W1:Y:S01]  /*14f90*/  SYNCS.PHASECHK.TRANS64.TRYWAIT P2, [R3+URZ+0x28830], R0 ;  /* 0x02883000030075a7 */ /* 0x000062000804017f */
[----:B------:R-:W-:Y:S05]  /*14fa0*/  @!P0 BRA `(.L_x_8385) ;  /* 0x0000000000048947 */ /* 0x000fea0003800000 */
[----:B------:R-:W-:Y:S01]  /*14fb0*/  BPT.TRAP 0x1 ;  /* 0x000000040000795c */ /* 0x000fe20000300000 */
.L_x_8385:
[----:B------:R-:W-:Y:S04]  /*14fc0*/  BSSY B0, `(.L_x_8383) ;  /* 0x0000004000007945 */ /* 0x000fe80003800000 */
[----:B-1----:R-:W-:Y:S05]  /*14fd0*/  @P2 BRA `(.L_x_8386) ;  /* 0x0000000000082947 */ /* 0x002fea0003800000 */
[----:B------:R-:W1:Y:S02]  /*14fe0*/  SYNCS.PHASECHK.TRANS64.TRYWAIT P2, [R3+URZ+0x28830], R0 ;  /* 0x02883000030075a7 */ /* 0x000e64000804017f */
[----:B-1----:R-:W-:Y:S05]  /*14ff0*/  @!P2 BRA `(.L_x_8387) ;  /* 0x000001340038a947 */ /* 0x002fea0003800000 */
.L_x_8386:
[----:B------:R-:W-:Y:S05]  /*15000*/  BSYNC B0 ;  /* 0x0000000000007941 */ /* 0x000fea0003800000 */
.L_x_8383:
[----:B01----:R-:W0:Y:S01]  /*15010*/  S2R R0, SR_TID.X ;  /* 0x0000000000007919 */ /* 0x003e220000002100 */
[----:B------:R-:W-:Y:S01]  /*15020*/  VIADD R184, R218, 0x1 ;  /* 0x00000001dab87836 */ /* 0x000fe20000000000 */
[----:B------:R-:W-:Y:S05]  /*15030*/  WARPSYNC.ALL ;  /* 0x0000000000007948 */ /* 0x000fea0003800000 */
[----:B------:R-:W-:Y:S01]  /*15040*/  ISETP.NE.AND P2, PT, R184, 0x2, PT ;  /* 0x00000002b800780c */ /* 0x000fe20003f45270 */
[----:B------:R-:W-:Y:S01]  /*15050*/  IMAD.MOV.U32 R25, RZ, RZ, 0x40000040 ;  /* 0x40000040ff197424 */ /* 0x000fe200078e00ff */
[----:B------:R-:W-:Y:S01]  /*15060*/  R2UR UR8, R6 ;  /* 0x00000000060872ca */ /* 0x000fe200000e0000 */
[----:B------:R-:W-:Y:S01]  /*15070*/  IMAD.MOV.U32 R29, RZ, RZ, 0x40000040 ;  /* 0x40000040ff1d7424 */ /* 0x000fe200078e00ff */
[----:B------:R-:W-:Y:S01]  /*15080*/  SEL R184, R184, RZ, P2 ;  /* 0x000000ffb8b87207 */ /* 0x000fe20001000000 */
[----:B------:R-:W-:Y:S01]  /*15090*/  IMAD.MOV.U32 R27, RZ, RZ, 0x40000040 ;  /* 0x40000040ff1b7424 */ /* 0x000fe200078e00ff */
[----:B------:R-:W-:Y:S01]  /*150a0*/  R2UR UR11, R25 ;  /* 0x00000000190b72ca */ /* 0x000fe200000e0000 */
[----:B------:R-:W-:Y:S01]  /*150b0*/  IMAD.MOV.U32 R31, RZ, RZ, 0x40000040 ;  /* 0x40000040ff1f7424 */ /* 0x000fe200078e00ff */
[----:B------:R-:W-:Y:S01]  /*150c0*/  R2UR UR9, R7 ;  /* 0x00000000070972ca */ /* 0x000fe200000e0000 */
[----:B------:R-:W-:Y:S01]  /*150d0*/  IMAD R24, R184, 0x800, R9 ;  /* 0x00000800b8187824 */ /* 0x000fe200078e0209 */
[----:B------:R-:W-:-:S02]  /*150e0*/  R2UR UR15, R29 ;  /* 0x000000001d0f72ca */ /* 0x000fc400000e0000 */
[----:B------:R-:W-:Y:S01]  /*150f0*/  R2UR UR19, R27 ;  /* 0x000000001b1372ca */ /* 0x000fe200000e0000 */
[C---:B------:R-:W-:Y:S01]  /*15100*/  VIADD R28, R24.reuse, 0x2 ;  /* 0x00000002181c7836 */ /* 0x040fe20000000000 */
[C---:B------:R-:W-:Y:S01]  /*15110*/  R2UR UR10, R24.reuse ;  /* 0x00000000180a72ca */ /* 0x040fe200000e0000 */
[C---:B------:R-:W-:Y:S01]  /*15120*/  VIADD R26, R24.reuse, 0x4 ;  /* 0x00000004181a7836 */ /* 0x040fe20000000000 */
[----:B------:R-:W-:Y:S01]  /*15130*/  R2UR UR23, R29 ;  /* 0x000000001d1772ca */ /* 0x000fe200000e0000 */
[----:B------:R-:W-:Y:S01]  /*15140*/  VIADD R30, R24, 0x404 ;  /* 0x00000404181e7836 */ /* 0x000fe20000000000 */
[----:B------:R-:W-:Y:S01]  /*15150*/  R2UR UR14, R28 ;  /* 0x000000001c0e72ca */ /* 0x000fe200000e0000 */
[----:B------:R-:W-:Y:S01]  /*15160*/  VIADD R28, R24, 0x6 ;  /* 0x00000006181c7836 */ /* 0x000fe20000000000 */
[----:B------:R-:W-:Y:S02]  /*15170*/  R2UR UR18, R26 ;  /* 0x000000001a1272ca */ /* 0x000fe400000e0000 */
[----:B------:R-:W-:-:S02]  /*15180*/  IADD3 R26, R24, 0x400, RZ ;  /* 0x00000400181a7810 */ /* 0x000fc40007ffe0ff */
[----:B------:R-:W-:Y:S01]  /*15190*/  R2UR UR22, R28 ;  /* 0x000000001c1672ca */ /* 0x000fe200000e0000 */
[C---:B------:R-:W-:Y:S01]  /*151a0*/  VIADD R28, R24.reuse, 0x402 ;  /* 0x00000402181c7836 */ /* 0x040fe20000000000 */
[----:B0-----:R-:W-:Y:S01]  /*151b0*/  SHF.R.U32.HI R0, RZ, 0x7, R0 ;  /* 0x00000007ff007819 */ /* 0x001fe20000011600 */
[----:B------:R-:W-:Y:S01]  /*151c0*/  VIADD R24, R24, 0x406 ;  /* 0x0000040618187836 */ /* 0x000fe20000000000 */
[----:B------:R-:W-:Y:S02]  /*151d0*/  R2UR UR26, R26 ;  /* 0x000000001a1a72ca */ /* 0x000fe400000e0000 */
[----:B------:R-:W-:Y:S01]  /*151e0*/  R2UR UR27, R27 ;  /* 0x000000001b1b72ca */ /* 0x000fe200000e0000 */
[----:B------:R-:W-:Y:S01]  /*151f0*/  VIADD R0, R0, 0x8 ;  /* 0x0000000800007836 */ /* 0x000fe20000000000 */
[----:B------:R-:W-:Y:S02]  /*15200*/  R2UR UR30, R28 ;  /* 0x000000001c1e72ca */ /* 0x000fe400000e0000 */
[----:B------:R-:W-:-:S02]  /*15210*/  R2UR UR31, R29 ;  /* 0x000000001d1f72ca */ /* 0x000fc400000e0000 */
[----:B------:R0:W-:Y:S01]  /*15220*/  BAR.SYNC.DEFER_BLOCKING R0, 0x100 ;  /* 0x000400000000751d */ /* 0x0001e20000010000 */
        /* <DEDUP_REMOVED lines=45> */
.L_x_8389:
[----:B------:R-:W-:Y:S01]  /*15500*/  SHF.L.U32 R0, R206, 0x1f, RZ ;  /* 0x0000001fce007819 */ /* 0x000fe200000006ff */
[----:B------:R-:W-:-:S04]  /*15510*/  IMAD R3, R218, 0x8, R18 ;  /* 0x00000008da037824 */ /* 0x000fc800078e0212 */
[----:B------:R0:W1:Y:S01]  /*15520*/  SYNCS.PHASECHK.TRANS64.TRYWAIT P1, [R3+URZ+0x28850], R0 ;  /* 0x02885000030075a7 */ /* 0x000062000802017f */
[----:B------:R-:W-:Y:S05]  /*15530*/  @!P0 BRA `(.L_x_8390) ;  /* 0x0000000000048947 */ /* 0x000fea0003800000 */
[----:B------:R-:W-:Y:S01]  /*15540*/  BPT.TRAP 0x1 ;  /* 0x000000040000795c */ /* 0x000fe20000300000 */
.L_x_8390:
[----:B-1----:R-:W-:Y:S05]  /*15550*/  @P1 BRA `(.L_x_8388) ;  /* 0x0000000000081947 */ /* 0x002fea0003800000 */
[----:B------:R-:W1:Y:S02]  /*15560*/  SYNCS.PHASECHK.TRANS64.TRYWAIT P1, [R3+URZ+0x28850], R0 ;  /* 0x02885000030075a7 */ /* 0x000e64000802017f */
[----:B-1----:R-:W-:Y:S05]  /*15570*/  @!P1 BRA `(.L_x_8391) ;  /* 0x0000012c00ec9947 */ /* 0x002fea0003800000 */
.L_x_8388:
[----:B01----:R-:W-:Y:S01]  /*15580*/  VIADD R0, R18, 0x400 ;  /* 0x0000040012007836 */ /* 0x003fe20000000000 */
[----:B------:R-:W-:Y:S05]  /*15590*/  WARPSYNC.ALL ;  /* 0x0000000000007948 */ /* 0x000fea0003800000 */
[----:B------:R-:W-:Y:S01]  /*155a0*/  SHF.R.U32.HI R0, RZ, 0x4, R0 ;  /* 0x00000004ff007819 */ /* 0x000fe20000011600 */
[----:B------:R-:W-:Y:S01]  /*155b0*/  IMAD.MOV.U32 R207, RZ, RZ, 0x40000040 ;  /* 0x40000040ffcf7424 */ /* 0x000fe200078e00ff */
[----:B------:R-:W-:-:S06]  /*155c0*/  WARPGROUP.ARRIVE ;  /* 0x00000000000079c5 */ /* 0x000fcc0000000000 */
[----:B------:R-:W0:Y:S01]  /*155d0*/  S2R R3, SR_TID.X ;  /* 0x0000000000037919 */ /* 0x000e220000002100 */
[----:B------:R-:W-:Y:S02]  /*155e0*/  LOP3.LUT R0, R0, 0x3fff, RZ, 0xc0, !PT ;  /* 0x00003fff00007812 */ /* 0x000fe400078ec0ff */
[----:B------:R-:W-:Y:S01]  /*155f0*/  R2UR UR11, R207 ;  /* 0x00000000cf0b72ca */ /* 0x000fe200000e0000 */
[----:B------:R-:W-:Y:S01]  /*15600*/  IMAD.MOV.U32 R207, RZ, RZ, 0x40000040 ;  /* 0x40000040ffcf7424 */ /* 0x000fe200078e00ff */
[----:B------:R-:W-:-:S05]  /*15610*/  LOP3.LUT R0, R0, 0x4000000, RZ, 0xfc, !PT ;  /* 0x0400000000007812 */ /* 0x000fca00078efcff */
[----:B------:R-:W-:-:S05]  /*15620*/  IMAD R206, R218, 0x800, R0 ;  /* 0x00000800dace7824 */ /* 0x000fca00078e0200 */
[----:B------:R-:W-:-:S13]  /*15630*/  R2UR UR10, R206 ;  /* 0x00000000ce0a72ca */ /* 0x000fda00000e0000 */
[----:B------:R-:W-:Y:S01]  /*15640*/  HGMMA.64x128x16.F32 R88, R180, gdesc[UR8].tnspB, R88, gsb0 ;  /* 0x41e00008b4587df0 */ /* 0x000fe20008000858 */
[----:B0-----:R-:W-:-:S04]  /*15650*/  SHF.R.U32.HI R3, RZ, 0x7, R3 ;  /* 0x00000007ff037819 */ /* 0x001fc80000011603 */
[----:B------:R-:W-:Y:S01]  /*15660*/  IADD3 R0, -R3, 0xb, RZ ;  /* 0x0000000b03007810 */ /* 0x000fe20007ffe1ff */
        /* <DEDUP_REMOVED lines=36> */
[----:B------:R-:W-:Y:S01]  /*158b0*/  IMAD.MOV.U32 R161, RZ, RZ, 0x40000040 ;  /* 0x40000040ffa17424 */ /* 0x000fe200078e00ff */
[C---:B------:R-:W-:Y:S01]  /*158c0*/  IADD3 R160, R206.reuse, 0x300, RZ ;  /* 0x00000300cea07810 */ /* 0x040fe20007ffe0ff */
[----:B------:R-:W-:Y:S01]  /*158d0*/  WARPGROUP.ARRIVE ;  /* 0x00000000000079c5 */ /* 0x000fe20000000000 */
[----:B------:R-:W-:Y:S02]  /*158e0*/  VIADD R206, R206, 0x380 ;  /* 0x00000380cece7836 */ /* 0x000fe40000000000 */
        /* <DEDUP_REMOVED lines=9> */
[----:B------:R0:W-:Y:S06]  /*15980*/  BAR.ARV R0, 0x100 ;  /* 0x000400000000751d */ /* 0x0001ec0000002000 */
[----:B------:R-:W-:Y:S05]  /*15990*/  @!P0 BRA `(.L_x_8392) ;  /* 0x0000000000048947 */ /* 0x000fea0003800000 */
[----:B------:R-:W-:Y:S01]  /*159a0*/  BPT.TRAP 0x1 ;  /* 0x000000040000795c */ /* 0x000fe20000300000 */
.L_x_8392:
[----:B0-----:R-:W-:Y:S01]  /*159b0*/  FMNMX.FTZ R0, R24, R217, !PT ;  /* 0x000000d918007209 */ /* 0x001fe20007810000 */
[----:B------:R-:W-:-:S03]  /*159c0*/  UMOV UR51, UR6 ;  /* 0x0000000600337c82 */ /* 0x000fc60008000000 */
[----:B------:R-:W-:Y:S02]  /*159d0*/  FMNMX.FTZ R3, R25, R0, !PT ;  /* 0x0000000019037209 */ /* 0x000fe40007810000 */
[----:B------:R-:W-:-:S04]  /*159e0*/  FMNMX.FTZ R0, R26, R216, !PT ;  /* 0x000000d81a007209 */ /* 0x000fc80007810000 */
        /* <DEDUP_REMOVED lines=69> */
[C---:B------:R-:W-:Y:S01]  /*15e40*/  FMUL.FTZ R152, R3.reuse, UR51 ;  /* 0x0000003303987c20 */ /* 0x040fe20008410000 */
[----:B------:R-:W-:Y:S01]  /*15e50*/  FADD.FTZ R156, -R3, R217 ;  /* 0x000000d9039c7221 */ /* 0x000fe20000010100 */
[----:B------:R-:W-:Y:S02]  /*15e60*/  FADD.FTZ R153, -R0, R216 ;  /* 0x000000d800997221 */ /* 0x000fe40000010100 */
[--C-:B------:R-:W-:Y:S01]  /*15e70*/  FFMA.FTZ R170, R52, UR51, -R152.reuse ;  /* 0x0000003334aa7c23 */ /* 0x100fe20008010898 */
[----:B------:R-:W-:Y:S01]  /*15e80*/  FMUL.FTZ R52, R0, UR51 ;  /* 0x0000003300347c20 */ /* 0x000fe20008410000 */
[----:B------:R-:W-:Y:S01]  /*15e90*/  FFMA.FTZ R180, R24, UR51, -R152 ;  /* 0x0000003318b47c23 */ /* 0x000fe20008010898 */
[----:B------:R-:W-:Y:S01]  /*15ea0*/  FMUL.FTZ R153, R153, UR51 ;  /* 0x0000003399997c20 */ /* 0x000fe20008410000 */
[----:B------:R-:W-:Y:S01]  /*15eb0*/  FMUL.FTZ R156, R156, UR51 ;  /* 0x000000339c9c7c20 */ /* 0x000fe20008410000 */
[----:B------:R-:W-:Y:S01]  /*15ec0*/  FFMA.FTZ R181, R26, UR51, -R52 ;  /* 0x000000331ab57c23 */ /* 0x000fe20008010834 */
[----:B------:R-:W-:Y:S01]  /*15ed0*/  FFMA.FTZ R161, R25, UR51, -R152 ;  /* 0x0000003319a17c23 */ /* 0x000fe20008010898 */
[----:B------:R0:W-:Y:S01]  /*15ee0*/  MUFU.EX2 R207, R153 ;  /* 0x0000009900cf7308 */ /* 0x0001e20000000800 */
[----:B------:R-:W-:-:S02]  /*15ef0*/  IMAD R26, R184, 0x8, R18 ;  /* 0x00000008b81a7824 */ /* 0x000fc400078e0212 */
[----:B------:R-:W-:Y:S01]  /*15f00*/  FFMA.FTZ R182, R28, UR51, -R152 ;  /* 0x000000331cb67c23 */ /* 0x000fe20008010898 */
[--C-:B------:R-:W-:Y:S01]  /*15f10*/  FFMA.FTZ R183, R30, UR51, -R52.reuse ;  /* 0x000000331eb77c23 */ /* 0x100fe20008010834 */
[--C-:B------:R-:W-:Y:S01]  /*15f20*/  FFMA.FTZ R177, R34, UR51, -R52.reuse ;  /* 0x0000003322b17c23 */ /* 0x100fe20008010834 */
[----:B------:R-:W-:Y:S01]  /*15f30*/  FFMA.FTZ R34, R39, UR51, -R52 ;  /* 0x0000003327227c23 */ /* 0x000fe20008010834 */
[----:B------:R-:W-:Y:S02]  /*15f40*/  VIADD R26, R26, 0x28840 ;  /* 0x000288401a1a7836 */ /* 0x000fe40000000000 */
[--C-:B------:R-:W-:Y:S01]  /*15f50*/  FFMA.FTZ R159, R29, UR51, -R152.reuse ;  /* 0x000000331d9f7c23 */ /* 0x100fe20008010898 */
[----:B------:R-:W-:Y:S01]  /*15f60*/  MUFU.EX2 R206, R156 ;  /* 0x0000009c00ce7308 */ /* 0x000fe20000000800 */
[--C-:B0-----:R-:W-:Y:S01]  /*15f70*/  FFMA.FTZ R153, R41, UR51, -R152.reuse ;  /* 0x0000003329997c23 */ /* 0x101fe20008010898 */
[----:B------:R-:W-:Y:S01]  /*15f80*/  FFMA.FTZ R41, R49, UR51, -R152 ;  /* 0x0000003331297c23 */ /* 0x000fe20008010898 */
[----:B------:R-:W-:Y:S01]  /*15f90*/  FFMA.FTZ R49, R27, UR51, -R52 ;  /* 0x000000331b317c23 */ /* 0x000fe20008010834 */
[----:B------:R-:W-:-:S02]  /*15fa0*/  IMAD.U32 R39, RZ, RZ, UR38 ;  /* 0x00000026ff277e24 */ /* 0x000fc4000f8e00ff */
[----:B------:R-:W-:Y:S01]  /*15fb0*/  FFMA.FTZ R168, R48, UR51, -R152 ;  /* 0x0000003330a87c23 */ /* 0x000fe20008010898 */
[----:B------:R-:W-:Y:S01]  /*15fc0*/  FFMA.FTZ R48, R31, UR51, -R52 ;  /* 0x000000331f307c23 */ /* 0x000fe20008010834 */
[----:B------:R-:W-:Y:S01]  /*15fd0*/  FFMA.FTZ R176, R32, UR51, -R152 ;  /* 0x0000003320b07c23 */ /* 0x000fe20008010898 */
[----:B------:R-:W0:Y:S01]  /*15fe0*/  MUFU.EX2 R180, R180 ;  /* 0x000000b400b47308 */ /* 0x000e220000000800 */
[----:B------:R-:W-:Y:S01]  /*15ff0*/  PRMT R26, R39, 0x654, R26 ;  /* 0x00000654271a7816 */ /* 0x000fe2000000001a */
[--C-:B------:R-:W-:Y:S01]  /*16000*/  FFMA.FTZ R179, R38, UR51, -R52.reuse ;  /* 0x0000003326b37c23 */ /* 0x100fe20008010834 */
[----:B------:R-:W-:Y:S01]  /*16010*/  FFMA.FTZ R38, R55, UR51, -R52 ;  /* 0x0000003337267c23 */ /* 0x000fe20008010834 */
[--C-:B------:R-:W-:Y:S01]  /*16020*/  FFMA.FTZ R157, R33, UR51, -R152.reuse ;  /* 0x00000033219d7c23 */ /* 0x100fe20008010898 */
[----:B------:R-:W-:Y:S01]  /*16030*/  FFMA.FTZ R172, R40, UR51, -R152 ;  /* 0x0000003328ac7c23 */ /* 0x000fe20008010898 */
[----:B------:R-:W-:Y:S01]  /*16040*/  FFMA.FTZ R35, R35, UR51, -R52 ;  /* 0x0000003323237c23 */ /* 0x000fe20008010834 */
[----:B------:R1:W-:Y:S01]  /*16050*/  SYNCS.ARRIVE.TRANS64.RED.A1T0 RZ, [R26+URZ], RZ ;  /* 0x000000ff1aff79a7 */ /* 0x0003e2000810043f */
[----:B------:R-:W2:Y:S01]  /*16060*/  MUFU.EX2 R181, R181 ;  /* 0x000000b500b57308 */ /* 0x000ea20000000800 */
[--C-:B------:R-:W-:Y:S01]  /*16070*/  FFMA.FTZ R40, R53, UR51, -R152.reuse ;  /* 0x0000003335287c23 */ /* 0x100fe20008010898 */
[----:B------:R-:W-:Y:S01]  /*16080*/  FFMA.FTZ R164, R56, UR51, -R152 ;  /* 0x0000003338a47c23 */ /* 0x000fe20008010898 */
[--C-:B------:R-:W-:Y:S01]  /*16090*/  FFMA.FTZ R173, R42, UR51, -R52.reuse ;  /* 0x000000332aad7c23 */ /* 0x100fe20008010834 */
[--C-:B------:R-:W-:Y:S01]  /*160a0*/  FFMA.FTZ R31, R43, UR51, -R52.reuse ;  /* 0x000000332b1f7c23 */ /* 0x100fe20008010834 */
[--C-:B------:R-:W-:Y:S01]  /*160b0*/  FFMA.FTZ R175, R46, UR51, -R52.reuse ;  /* 0x000000332eaf7c23 */ /* 0x100fe20008010834 */
[--C-:B------:R-:W-:Y:S01]  /*160c0*/  FFMA.FTZ R30, R47, UR51, -R52.reuse ;  /* 0x000000332f1e7c23 */ /* 0x100fe20008010834 */
[--C-:B------:R-:W-:Y:S01]  /*160d0*/  FFMA.FTZ R169, R50, UR51, -R52.reuse ;  /* 0x0000003332a97c23 */ /* 0x100fe20008010834 */
[----:B------:R-:W3:Y:S01]  /*160e0*/  MUFU.EX2 R161, R161 ;  /* 0x000000a100a17308 */ /* 0x000ee20000000800 */
[--C-:B------:R-:W-:Y:S01]  /*160f0*/  FFMA.FTZ R27, R51, UR51, -R52.reuse ;  /* 0x00000033331b7c23 */ /* 0x100fe20008010834 */
[--C-:B------:R-:W-:Y:S01]  /*16100*/  FFMA.FTZ R171, R54, UR51, -R52.reuse ;  /* 0x0000003336ab7c23 */ /* 0x100fe20008010834 */
[--C-:B------:R-:W-:Y:S01]  /*16110*/  FFMA.FTZ R165, R58, UR51, -R52.reuse ;  /* 0x000000333aa57c23 */ /* 0x100fe20008010834 */
[--C-:B------:R-:W-:Y:S01]  /*16120*/  FFMA.FTZ R53, R59, UR51, -R52.reuse ;  /* 0x000000333b357c23 */ /* 0x100fe20008010834 */
[--C-:B------:R-:W-:Y:S01]  /*16130*/  FFMA.FTZ R167, R62, UR51, -R52.reuse ;  /* 0x000000333ea77c23 */ /* 0x100fe20008010834 */
[--C-:B------:R-:W-:Y:S01]  /*16140*/  FFMA.FTZ R56, R63, UR51, -R52.reuse ;  /* 0x000000333f387c23 */ /* 0x100fe20008010834 */
[--C-:B------:R-:W-:Y:S01]  /*16150*/  FFMA.FTZ R54, R66, UR51, -R52.reuse ;  /* 0x0000003342367c23 */ /* 0x100fe20008010834 */
[----:B------:R-:W4:Y:S01]  /*16160*/  MUFU.EX2 R49, R49 ;  /* 0x0000003100317308 */ /* 0x000f220000000800 */
[--C-:B------:R-:W-:Y:S01]  /*16170*/  FFMA.FTZ R55, R67, UR51, -R52.reuse ;  /* 0x0000003343377c23 */ /* 0x100fe20008010834 */
[--C-:B------:R-:W-:Y:S01]  /*16180*/  FFMA.FTZ R163, R70, UR51, -R52.reuse ;  /* 0x0000003346a37c23 */ /* 0x100fe20008010834 */
[--C-:B------:R-:W-:Y:S01]  /*16190*/  FFMA.FTZ R71, R71, UR51, -R52.reuse ;  /* 0x0000003347477c23 */ /* 0x100fe20008010834 */
[--C-:B------:R-:W-:Y:S01]  /*161a0*/  FFMA.FTZ R50, R74, UR51, -R52.reuse ;  /* 0x000000334a327c23 */ /* 0x100fe20008010834 */
[--C-:B------:R-:W-:Y:S01]  /*161b0*/  FFMA.FTZ R51, R75, UR51, -R52.reuse ;  /* 0x000000334b337c23 */ /* 0x100fe20008010834 */
[--C-:B------:R-:W-:Y:S01]  /*161c0*/  FFMA.FTZ R46, R78, UR51, -R52.reuse ;  /* 0x000000334e2e7c23 */ /* 0x100fe20008010834 */
[--C-:B------:R-:W-:Y:S01]  /*161d0*/  FFMA.FTZ R47, R79, UR51, -R52.reuse ;  /* 0x000000334f2f7c23 */ /* 0x100fe20008010834 */
[----:B------:R-:W5:Y:S01]  /*161e0*/  MUFU.EX2 R182, R182 ;  /* 0x000000b600b67308 */ /* 0x000f620000000800 */
[--C-:B------:R-:W-:Y:S01]  /*161f0*/  FFMA.FTZ R42, R82, UR51, -R52.reuse ;  /* 0x00000033522a7c23 */ /* 0x100fe20008010834 */
[--C-:B------:R-:W-:Y:S01]  /*16200*/  FFMA.FTZ R43, R83, UR51, -R52.reuse ;  /* 0x00000033532b7c23 */ /* 0x100fe20008010834 */
[----:B------:R-:W-:Y:S01]  /*16210*/  FFMA.FTZ R39, R87, UR51, -R52 ;  /* 0x0000003357277c23 */ /* 0x000fe20008010834 */
[----:B0-----:R-:W-:Y:S01]  /*16220*/  FFMA.FTZ R8, R206, R8, R180 ;  /* 0x00000008ce087223 */ /* 0x001fe200000100b4 */
        /* <DEDUP_REMOVED lines=21> */
[----:B------:R-:W-:-:S06]  /*16380*/  FFMA.FTZ R45, R85, UR51, -R152 ;  /* 0x00000033552d7c23 */ /* 0x000fcc0008010898 */
[----:B------:R-:W0:Y:S08]  /*16390*/  MUFU.EX2 R176, R176 ;  /* 0x000000b000b07308 */ /* 0x000e300000000800 */
[----:B-1----:R1:W-:Y:S08]  /*163a0*/  MUFU.EX2 R26, R38 ;  /* 0x00000026001a7308 */ /* 0x0023f00000000800 */
[----:B------:R-:W0:Y:S01]  /*163b0*/  MUFU.EX2 R177, R177 ;  /* 0x000000b100b17308 */ /* 0x000e220000000800 */
[----:B-1----:R-:W-:Y:S01]  /*163c0*/  FFMA.FTZ R38, R86, UR51, -R52 ;  /* 0x0000003356267c23 */ /* 0x002fe20008010834 */
[----:B--2---:R-:W-:Y:S01]  /*163d0*/  FFMA.FTZ R52, R207, R5, R181 ;  /* 0x00000005cf347223 */ /* 0x004fe200000100b5 */
[----:B---3--:R-:W-:-:S03]  /*163e0*/  FADD.FTZ R5, R161, R8 ;  /* 0x00000008a1057221 */ /* 0x008fc60000010000 */
[----:B----4-:R-:W-:Y:S01]  /*163f0*/  FADD.FTZ R52, R49, R52 ;  /* 0x0000003431347221 */ /* 0x010fe20000010000 */
[----:B-----5:R-:W-:Y:S01]  /*16400*/  FADD.FTZ R8, R182, R5 ;  /* 0x00000005b6087221 */ /* 0x020fe20000010000 */
[----:B------:R-:W1:Y:S02]  /*16410*/  MUFU.EX2 R157, R157 ;  /* 0x0000009d009d7308 */ /* 0x000e640000000800 */
[----:B0-----:R-:W-:Y:S01]  /*16420*/  FADD.FTZ R5, R183, R52 ;  /* 0x00000034b7057221 */ /* 0x001fe20000010000 */
[----:B------:R-:W-:-:S03]  /*16430*/  FADD.FTZ R57, R159, R8 ;  /* 0x000000089f397221 */ /* 0x000fc60000010000 */
[----:B------:R-:W-:Y:S01]  /*16440*/  FADD.FTZ R8, R48, R5 ;  /* 0x0000000530087221 */ /* 0x000fe20000010000 */
[----:B------:R-:W-:Y:S01]  /*16450*/  FADD.FTZ R52, R176, R57 ;  /* 0x00000039b0347221 */ /* 0x000fe20000010000 */
[----:B------:R-:W0:Y:S02]  /*16460*/  MUFU.EX2 R35, R35 ;  /* 0x0000002300237308 */ /* 0x000e240000000800 */
        /* <DEDUP_REMOVED lines=41> */
[----:B------:R-:W-:-:S03]  /*16700*/  FADD.FTZ R8, R26, R57 ;  /* 0x000000391a087221 */ /* 0x000fc60000010000 */
        /* <DEDUP_REMOVED lines=66> */
.L_x_8393:
[----:B------:R-:W-:Y:S01]  /*16b30*/  IMAD R57, R218, 0x8, R18 ;  /* 0x00000008da397824 */ /* 0x000fe200078e0212 */
[----:B------:R-:W-:Y:S01]  /*16b40*/  ISETP.GT.AND P1, PT, R4, R215, PT ;  /* 0x000000d70400720c */ /* 0x000fe20003f24270 */
[----:B------:R-:W-:Y:S01]  /*16b50*/  FMUL.FTZ R88, R88, R206 ;  /* 0x000000ce58587220 */ /* 0x000fe20000410000 */
[----:B------:R-:W-:Y:S01]  /*16b60*/  MOV R58, UR38 ;  /* 0x00000026003a7c02 */ /* 0x000fe20008000f00 */
[----:B------:R-:W-:Y:S01]  /*16b70*/  VIADD R57, R57, 0x28860 ;  /* 0x0002886039397836 */ /* 0x000fe20000000000 */
[----:B------:R-:W-:Y:S01]  /*16b80*/  F2FP.F16.F32.PACK_AB R180, R161, R180 ;  /* 0x000000b4a1b4723e */ /* 0x000fe200000000ff */
[----:B------:R-:W-:Y:S01]  /*16b90*/  FMUL.FTZ R89, R89, R206 ;  /* 0x000000ce59597220 */ /* 0x000fe20000410000 */
[----:B------:R-:W-:Y:S01]  /*16ba0*/  F2FP.F16.F32.PACK_AB R182, R159, R182 ;  /* 0x000000b69fb6723e */ /* 0x000fe200000000ff */
[-C--:B------:R-:W-:Y:S01]  /*16bb0*/  FMUL.FTZ R92, R92, R206.reuse ;  /* 0x000000ce5c5c7220 */ /* 0x080fe20000410000 */
[----:B------:R-:W-:Y:S01]  /*16bc0*/  PRMT R57, R58, 0x654, R57 ;  /* 0x000006543a397816 */ /* 0x000fe20000000039 */
[----:B------:R-:W-:Y:S01]  /*16bd0*/  FMUL.FTZ R93, R93, R206 ;  /* 0x000000ce5d5d7220 */ /* 0x000fe20000410000 */
[----:B------:R-:W-:Y:S01]  /*16be0*/  F2FP.F16.F32.PACK_AB R176, R157, R176 ;  /* 0x000000b09db0723e */ /* 0x000fe200000000ff */
[----:B------:R-:W-:Y:S01]  /*16bf0*/  FMUL.FTZ R96, R96, R206 ;  /* 0x000000ce60607220 */ /* 0x000fe20000410000 */
[----:B------:R0:W-:Y:S01]  /*16c00*/  SYNCS.ARRIVE.TRANS64.RED.A1T0 RZ, [R57+URZ], RZ ;  /* 0x000000ff39ff79a7 */ /* 0x0001e2000810043f */
        /* <DEDUP_REMOVED lines=90> */
[----:B------:R-:W-:Y:S02]  /*171b0*/  IMAD.MOV.U32 R217, RZ, RZ, R3 ;  /* 0x000000ffffd97224 */ /* 0x000fe400078e0003 */
[----:B------:R-:W-:Y:S02]  /*171c0*/  IMAD.MOV.U32 R206, RZ, RZ, R187 ;  /* 0x000000ffffce7224 */ /* 0x000fe400078e00bb */
[----:B------:R-:W-:Y:S01]  /*171d0*/  IMAD.MOV.U32 R218, RZ, RZ, R184 ;  /* 0x000000ffffda7224 */ /* 0x000fe200078e00b8 */
[----:B0-----:R-:W-:Y:S06]  /*171e0*/  @P1 BRA `(.L_x_8394) ;  /* 0xffffffdc00341947 */ /* 0x001fec000383ffff */
.L_x_8382:
[----:B------:R-:W-:-:S13]  /*171f0*/  ISETP.GE.AND P1, PT, R4, R208, PT ;  /* 0x000000d00400720c */ /* 0x000fda0003f26270 */
[----:B------:R-:W-:Y:S05]  /*17200*/  @!P1 BRA `(.L_x_8395) ;  /* 0x0000003000f49947 */ /* 0x000fea0003800000 */
[----:B------:R-:W-:Y:S01]  /*17210*/  IMAD.MOV.U32 R215, RZ, RZ, R0 ;  /* 0x000000ffffd77224 */ /* 0x000fe200078e0000 */
[----:B------:R-:W-:Y:S01]  /*17220*/  MOV R217, R184 ;  /* 0x000000b800d97202 */ /* 0x000fe20000000f00 */
[----:B------:R-:W-:Y:S02]  /*17230*/  IMAD.MOV.U32 R216, RZ, RZ, R3 ;  /* 0x000000ffffd87224 */ /* 0x000fe400078e0003 */
[----:B------:R-:W-:-:S07]  /*17240*/  IMAD.MOV.U32 R206, RZ, RZ, R187 ;  /* 0x000000ffffce7224 */ /* 0x000fce00078e00bb */
.L_x_8415:
        /* <DEDUP_REMOVED lines=8> */
.L_x_8397:
        /* <DEDUP_REMOVED lines=8> */
.L_x_8398:
[----:B------:R-:W-:Y:S04]  /*17350*/  BSSY B0, `(.L_x_8396) ;  /* 0x0000004000007945 */ /* 0x000fe80003800000 */
[----:B-1----:R-:W-:Y:S05]  /*17360*/  @P2 BRA `(.L_x_8399) ;  /* 0x0000000000082947 */ /* 0x002fea0003800000 */
[----:B------:R-:W1:Y:S02]  /*17370*/  SYNCS.PHASECHK.TRANS64.TRYWAIT P2, [R3+URZ+0x28830], R0 ;  /* 0x02883000030075a7 */ /* 0x000e64000804017f */
[----:B-1----:R-:W-:Y:S05]  /*17380*/  @!P2 BRA `(.L_x_8400) ;  /* 0x00000110007ca947 */ /* 0x002fea0003800000 */
.L_x_8399:
[----:B------:R-:W-:Y:S05]  /*17390*/  BSYNC B0 ;  /* 0x0000000000007941 */ /* 0x000fea0003800000 */
.L_x_8396:
        /* <DEDUP_REMOVED lines=9> */
[----:B------:R-:W-:-:S02]  /*17430*/  R2UR UR11, R25 ;  /* 0x00000000190b72ca */ /* 0x000fc400000e0000 */
[----:B------:R-:W-:Y:S01]  /*17440*/  R2UR UR9, R7 ;  /* 0x00000000070972ca */ /* 0x000fe200000e0000 */
[----:B------:R-:W-:Y:S01]  /*17450*/  IMAD R24, R184, 0x800, R9 ;  /* 0x00000800b8187824 */ /* 0x000fe200078e0209 */
[----:B------:R-:W-:Y:S02]  /*17460*/  MOV R29, 0x40000040 ;  /* 0x40000040001d7802 */ /* 0x000fe40000000f00 */
[----:B------:R-:W-:Y:S01]  /*17470*/  R2UR UR19, R27 ;  /* 0x000000001b1372ca */ /* 0x000fe200000e0000 */
[C---:B------:R-:W-:Y:S01]  /*17480*/  VIADD R28, R24.reuse, 0x2 ;  /* 0x00000002181c7836 */ /* 0x040fe20000000000 */
[C---:B------:R-:W-:Y:S01]  /*17490*/  R2UR UR10, R24.reuse ;  /* 0x00000000180a72ca */ /* 0x040fe200000e0000 */
[C---:B------:R-:W-:Y:S01]  /*174a0*/  VIADD R26, R24.reuse, 0x4 ;  /* 0x00000004181a7836 */ /* 0x040fe20000000000 */
[C---:B------:R-:W-:Y:S01]  /*174b0*/  R2UR UR15, R29.reuse ;  /* 0x000000001d0f72ca */ /* 0x040fe200000e0000 */
[----:B------:R-:W-:Y:S01]  /*174c0*/  VIADD R30, R24, 0x404 ;  /* 0x00000404181e7836 */ /* 0x000fe20000000000 */
[----:B------:R-:W-:Y:S01]  /*174d0*/  R2UR UR14, R28 ;  /* 0x000000001c0e72ca */ /* 0x000fe200000e0000 */
[----:B------:R-:W-:Y:S01]  /*174e0*/  VIADD R28, R24, 0x6 ;  /* 0x00000006181c7836 */ /* 0x000fe20000000000 */
[----:B------:R-:W-:Y:S01]  /*174f0*/  R2UR UR18, R26 ;  /* 0x000000001a1272ca */ /* 0x000fe200000e0000 */
[----:B------:R-:W-:Y:S01]  /*17500*/  VIADD R26, R24, 0x400 ;  /* 0x00000400181a7836 */ /* 0x000fe20000000000 */
[----:B------:R-:W-:-:S02]  /*17510*/  R2UR UR23, R29 ;  /* 0x000000001d1772ca */ /* 0x000fc400000e0000 */
        /* <DEDUP_REMOVED lines=55> */
.L_x_8402:
[----:B------:R-:W-:Y:S01]  /*17890*/  SHF.L.U32 R0, R206, 0x1f, RZ ;  /* 0x0000001fce007819 */ /* 0x000fe200000006ff */
[----:B------:R-:W-:-:S04]  /*178a0*/  IMAD R3, R217, 0x8, R18 ;  /* 0x00000008d9037824 */ /* 0x000fc800078e0212 */
[----:B------:R0:W1:Y:S01]  /*178b0*/  SYNCS.PHASECHK.TRANS64.TRYWAIT P1, [R3+URZ+0x28850], R0 ;  /* 0x02885000030075a7 */ /* 0x000062000802017f */
[----:B------:R-:W-:Y:S05]  /*178c0*/  @!P0 BRA `(.L_x_8403) ;  /* 0x0000000000048947 */ /* 0x000fea0003800000 */
[----:B------:R-:W-:Y:S01]  /*178d0*/  BPT.TRAP 0x1 ;  /* 0x000000040000795c */ /* 0x000fe20000300000 */
.L_x_8403:
[----:B-1----:R-:W-:Y:S05]  /*178e0*/  @P1 BRA `(.L_x_8401) ;  /* 0x0000000000081947 */ /* 0x002fea0003800000 */
[----:B------:R-:W1:Y:S02]  /*178f0*/  SYNCS.PHASECHK.TRANS64.TRYWAIT P1, [R3+URZ+0x28850], R0 ;  /* 0x02885000030075a7 */ /* 0x000e64000802017f */
[----:B-1----:R-:W-:Y:S05]  /*17900*/  @!P1 BRA `(.L_x_8404) ;  /* 0x0000010c00309947 */ /* 0x002fea0003800000 */
.L_x_8401:
[----:B01----:R-:W-:Y:S01]  /*17910*/  IADD3 R0, R18, 0x400, RZ ;  /* 0x0000040012007810 */ /* 0x003fe20007ffe0ff */
[----:B------:R-:W-:Y:S01]  /*17920*/  IMAD.MOV.U32 R207, RZ, RZ, 0x40000040 ;  /* 0x40000040ffcf7424 */ /* 0x000fe200078e00ff */
[----:B------:R-:W-:Y:S05]  /*17930*/  WARPSYNC.ALL ;  /* 0x0000000000007948 */ /* 0x000fea0003800000 */
[----:B------:R-:W-:Y:S01]  /*17940*/  SHF.R.U32.HI R0, RZ, 0x4, R0 ;  /* 0x00000004ff007819 */ /* 0x000fe20000011600 */
[----:B------:R-:W-:Y:S01]  /*17950*/  WARPGROUP.ARRIVE ;  /* 0x00000000000079c5 */ /* 0x000fe20000000000 */
[----:B------:R-:W-:Y:S01]  /*17960*/  R2UR UR11, R207 ;  /* 0x00000000cf0b72ca */ /* 0x000fe200000e0000 */
[----:B------:R-:W-:Y:S01]  /*17970*/  IMAD.MOV.U32 R207, RZ, RZ, 0x40000040 ;  /* 0x40000040ffcf7424 */ /* 0x000fe200078e00ff */
[----:B------:R-:W-:-:S03]  /*17980*/  LOP3.LUT R0, R0, 0x3fff, RZ, 0xc0, !PT ;  /* 0x00003fff00007812 */ /* 0x000fc600078ec0ff */
[----:B------:R-:W0:Y:S01]  /*17990*/  S2R R218, SR_TID.X ;  /* 0x0000000000da7919 */ /* 0x000e220000002100 */
        /* <DEDUP_REMOVED lines=29> */
[----:B------:R-:W-:Y:S01]  /*17b70*/  IADD3 R168, R206, 0x200, RZ ;  /* 0x00000200cea87810 */ /* 0x000fe20007ffe0ff */
        /* <DEDUP_REMOVED lines=28> */
.L_x_8405:
[----:B0-----:R-:W0:Y:S01]  /*17d40*/  @P4 LDC R0, c[0x0][0x44c] ;  /* 0x00011300ff004b82 */ /* 0x001e220000000800 */
[----:B------:R-:W-:Y:S01]  /*17d50*/  IMAD.IADD R157, R202, 0x1, R200 ;  /* 0x00000001ca9d7824 */ /* 0x000fe200078e02c8 */
[----:B------:R-:W-:-:S06]  /*17d60*/  ULOP3.LUT UR8, URZ, UR48, URZ, 0x33, !UPT ;  /* 0x000000303f087292 */ /* 0x000fcc000f8e333f */
[----:B------:R-:W1:Y:S01]  /*17d70*/  @P4 LDC R3, c[0x0][0x450] ;  /* 0x00011400ff034b82 */ /* 0x000e620000000800 */
[----:B0-----:R-:W-:-:S05]  /*17d80*/  @P4 IMAD.HI.U32 R0, R157, R0, RZ ;  /* 0x000000009d004227 */ /* 0x001fca00078e00ff */
[----:B-1----:R-:W-:Y:S01]  /*17d90*/  @P4 SHF.R.U32.HI R157, RZ, R3, R0 ;  /* 0x00000003ff9d4219 */ /* 0x002fe20000011600 */
[----:B------:R-:W-:Y:S01]  /*17da0*/  IMAD.U32 R3, RZ, RZ, UR38 ;  /* 0x00000026ff037e24 */ /* 0x000fe2000f8e00ff */
[----:B------:R-:W-:-:S03]  /*17db0*/  LEA R0, R184, R18, 0x3 ;  /* 0x00000012b8007211 */ /* 0x000fc600078e18ff */
[----:B------:R-:W0:Y:S02]  /*17dc0*/  SHFL.IDX PT, R159, R157, RZ, 0x1c1f ;  /* 0x001c1fff9d9f7589 */ /* 0x000e2400000e0000 */
[----:B------:R-:W-:-:S05]  /*17dd0*/  VIADD R0, R0, 0x28840 ;  /* 0x0002884000007836 */ /* 0x000fca0000000000 */
[----:B------:R-:W-:-:S04]  /*17de0*/  PRMT R0, R3, 0x654, R0 ;  /* 0x0000065403007816 */ /* 0x000fc80000000000 */
[----:B------:R1:W-:Y:S02]  /*17df0*/  SYNCS.ARRIVE.TRANS64.RED.A1T0 RZ, [R0+URZ], RZ ;  /* 0x000000ff00ff79a7 */ /* 0x0003e4000810043f */
[----:B-1----:R-:W-:-:S05]  /*17e00*/  IMAD.SHL.U32 R0, R4, 0x80, RZ ;  /* 0x0000008004007824 */ /* 0x002fca00078e00ff */
[----:B------:R-:W-:-:S04]  /*17e10*/  IADD3 R3, -R189, 0x1, -R0 ;  /* 0x00000001bd037810 */ /* 0x000fc80007ffe900 */
[----:B------:R-:W-:-:S05]  /*17e20*/  IADD3 R3, -R196, R3, R198 ;  /* 0x00000003c4037210 */ /* 0x000fca0007ffe1c6 */
[C---:B------:R-:W-:Y:S02]  /*17e30*/  VIADD R156, R3.reuse, UR43 ;  /* 0x0000002b039c7c36 */ /* 0x040fe40008000000 */
        /* <DEDUP_REMOVED lines=16> */
.L_x_8408:
[----:B------:R-:W-:-:S04]  /*17f40*/  MOV R161, UR5 ;  /* 0x0000000500a17c02 */ /* 0x000fc80008000f00 */
[----:B------:R-:W-:-:S13]  /*17f50*/  ISETP.NE.AND P1, PT, R161, 0x1, PT ;  /* 0x00000001a100780c */ /* 0x000fda0003f25270 */
[----:B------:R-:W0:Y:S02]  /*17f60*/  @P1 LDC.64 R152, c[0x0][0x9e8] ;  /* 0x00027a00ff981b82 */ /* 0x000e240000000a00 */
[----:B0-----:R-:W-:-:S05]  /*17f70*/  @P1 IMAD.HI.U32 R152, R159, R152, RZ ;  /* 0x000000989f981227 */ /* 0x001fca00078e00ff */
[----:B------:R-:W-:-:S07]  /*17f80*/  @P1 SHF.R.U32.HI R159, RZ, R153, R152 ;  /* 0x00000099ff9f1219 */ /* 0x000fce0000011698 */
.L_x_8409:
[----:B------:R-:W-:Y:S05]  /*17f90*/  BSYNC B0 ;  /* 0x0000000000007941 */ /* 0x000fea0003800000 */
.L_x_8407:
[----:B------:R-:W-:-:S04]  /*17fa0*/  IMAD R152, R159, R161, -R0 ;  /* 0x000000a19f987224 */ /* 0x000fc800078e0a00 */
[----:B------:R-:W-:-:S05]  /*17fb0*/  IMAD.IADD R152, R152, 0x1, -R189 ;  /* 0x0000000198987824 */ /* 0x000fca00078e0abd */
[----:B------:R-:W-:Y:S02]  /*17fc0*/  VIADDMNMX R154, R152, R161, R154, PT ;  /* 0x000000a1989a7246 */ /* 0x000fe4000380019a */
[----:B------:R-:W-:-:S07]  /*17fd0*/  VIMNMX R3, R3, R152, !PT ;  /* 0x0000009803037248 */ /* 0x000fce0007fe0100 */
.L_x_8406:
        /* <DEDUP_REMOVED lines=113> */
.L_x_8412:
[----:B------:R-:W-:-:S05]  /*186f0*/  IMAD.U32 R3, RZ, RZ, UR5 ;  /* 0x00000005ff037e24 */ /* 0x000fca000f8e00ff */
[----:B------:R-:W-:-:S13]  /*18700*/  ISETP.NE.AND P2, PT, R3, 0x1, PT ;  /* 0x000000010300780c */ /* 0x000fda0003f45270 */
[----:B------:R-:W0:Y:S02]  /*18710*/  @P2 LDC.64 R32, c[0x0][0x9e8] ;  /* 0x00027a00ff202b82 */ /* 0x000e240000000a00 */
[----:B0-----:R-:W-:-:S05]  /*18720*/  @P2 IMAD.HI.U32 R32, R157, R32, RZ ;  /* 0x000000209d202227 */ /* 0x001fca00078e00ff */
[----:B------:R-:W-:-:S07]  /*18730*/  @P2 SHF.R.U32.HI R157, RZ, R33, R32 ;  /* 0x00000021ff9d2219 */ /* 0x000fce0000011620 */
.L_x_8413:
[----:B------:R-:W-:Y:S05]  /*18740*/  BSYNC B0 ;  /* 0x0000000000007941 */ /* 0x000fea0003800000 */
.L_x_8411:
[----:B------:R-:W-:-:S04]  /*18750*/  IMAD R0, R157, R3, -R0 ;  /* 0x000000039d007224 */ /* 0x000fc800078e0a00 */
[----:B------:R-:W-:-:S05]  /*18760*/  IMAD.IADD R0, R0, 0x1, -R189 ;  /* 0x0000000100007824 */ /* 0x000fca00078e0abd */
[----:B------:R-:W-:Y:S02]  /*18770*/  VIADDMNMX R156, R0, R3, R156, PT ;  /* 0x00000003009c7246 */ /* 0x000fe4000380019c */
[----:B------:R-:W-:-:S07]  /*18780*/  VIMNMX R155, R155, R0, !PT ;  /* 0x000000009b9b7248 */ /* 0x000fce0007fe0100 */
.L_x_8410:
        /* <DEDUP_REMOVED lines=198> */
[----:B------:R-:W-:Y:S01]  /*193f0*/  FFMA.FTZ R28, R57, UR51, -R0 ;  /* 0x00000033391c7c23 */ /* 0x000fe20008010800 */
[----:B------:R-:W-:Y:S02]  /*19400*/  MUFU.EX2 R178, R178 ;  /* 0x000000b200b27308 */ /* 0x000fe40000000800 */
[----:B------:R-:W-:-:S04]  /*19410*/  FMNMX.FTZ R40, R78, R41, !PT ;  /* 0x000000294e287209 */ /* 0x000fc80007810000 */
[----:B------:R-:W-:Y:S02]  /*19420*/  FMNMX.FTZ R41, R79, R40, !PT ;  /* 0x000000284f297209 */ /* 0x000fe40007810000 */
[----:B------:R-:W-:Y:S02]  /*19430*/  MUFU.EX2 R37, R37 ;  /* 0x0000002500257308 */ /* 0x000fe40000000800 */
[----:B------:R-:W-:-:S04]  /*19440*/  FMNMX.FTZ R40, R82, R41, !PT ;  /* 0x0000002952287209 */ /* 0x000fc80007810000 */
[----:B------:R-:W-:Y:S02]  /*19450*/  FMNMX.FTZ R41, R83, R40, !PT ;  /* 0x0000002853297209 */ /* 0x000fe40007810000 */
[----:B------:R-:W-:Y:S02]  /*19460*/  MUFU.EX2 R172, R172 ;  /* 0x000000ac00ac7308 */ /* 0x000fe40000000800 */
[----:B------:R-:W-:Y:S01]  /*19470*/  FMNMX.FTZ R40, R86, R41, !PT ;  /* 0x0000002956287209 */ /* 0x000fe20007810000 */
[----:B------:R-:W-:-:S03]  /*19480*/  FFMA.FTZ R41, R81, UR51, -R0 ;  /* 0x0000003351297c23 */ /* 0x000fc60008010800 */
[----:B------:R-:W-:Y:S02]  /*19490*/  FMNMX.FTZ R40, R87, R40, !PT ;  /* 0x0000002857287209 */ /* 0x000fe40007810000 */
[----:B------:R-:W-:Y:S03]  /*194a0*/  MUFU.EX2 R36, R36 ;  /* 0x0000002400247308 */ /* 0x000fe60000000800 */
[----:B0-----:R-:W0:Y:S05]  /*194b0*/  SHFL.BFLY PT, R53, R40, 0x2, 0x1f ;  /* 0x0c401f0028357f89 */ /* 0x001e2a00000e0000 */
[----:B------:R-:W-:Y:S08]  /*194c0*/  MUFU.EX2 R174, R174 ;  /* 0x000000ae00ae7308 */ /* 0x000ff00000000800 */
[----:B------:R-:W-:Y:S08]  /*194d0*/  MUFU.EX2 R33, R33 ;  /* 0x0000002100217308 */ /* 0x000ff00000000800 */
[----:B------:R-:W-:Y:S01]  /*194e0*/  MUFU.EX2 R168, R168 ;  /* 0x000000a800a87308 */ /* 0x000fe20000000800 */
[----:B0-----:R-:W-:Y:S01]  /*194f0*/  FMNMX.FTZ R53, R40, R53, !PT ;  /* 0x0000003528357209 */ /* 0x001fe20007810000 */
[----:B------:R-:W-:-:S04]  /*19500*/  FFMA.FTZ R40, R80, UR51, -R0 ;  /* 0x0000003350287c23 */ /* 0x000fc80008010800 */
[----:B------:R-:W0:Y:S02]  /*19510*/  SHFL.BFLY PT, R56, R53, 0x1, 0x1f ;  /* 0x0c201f0035387f89 */ /* 0x000e2400000e0000 */
[----:B------:R-:W-:Y:S08]  /*19520*/  MUFU.EX2 R32, R32 ;  /* 0x0000002000207308 */ /* 0x000ff00000000800 */
[----:B------:R-:W-:Y:S08]  /*19530*/  MUFU.EX2 R170, R170 ;  /* 0x000000aa00aa7308 */ /* 0x000ff00000000800 */
[----:B------:R-:W-:Y:S01]  /*19540*/  MUFU.EX2 R164, R164 ;  /* 0x000000a400a47308 */ /* 0x000fe20000000800 */
[----:B0-----:R-:W-:-:S07]  /*19550*/  FMNMX.FTZ R0, R53, R56, !PT ;  /* 0x0000003835007209 */ /* 0x001fce0007810000 */
[----:B------:R-:W-:Y:S01]  /*19560*/  MUFU.EX2 R28, R28 ;  /* 0x0000001c001c7308 */ /* 0x000fe20000000800 */
[----:B------:R-:W-:Y:S02]  /*19570*/  FSEL R53, R3, RZ, P2 ;  /* 0x000000ff03357208 */ /* 0x000fe40001000000 */
[C---:B------:R-:W-:Y:S01]  /*19580*/  FSETP.NEU.FTZ.AND P1, PT, R0.reuse, -INF , PT ;  /* 0xff8000000000780b */ /* 0x040fe20003f3d000 */
[----:B------:R-:W-:Y:S02]  /*19590*/  FMUL.FTZ R57, R0, UR51 ;  /* 0x0000003300397c20 */ /* 0x000fe40008410000 */
[----:B------:R-:W-:Y:S02]  /*195a0*/  FADD.FTZ R53, -R53, R216 ;  /* 0x000000d835357221 */ /* 0x000fe40000010100 */
[----:B------:R-:W-:Y:S01]  /*195b0*/  MUFU.EX2 R166, R166 ;  /* 0x000000a600a67308 */ /* 0x000fe20000000800 */
[----:B------:R-:W-:Y:S01]  /*195c0*/  FSEL R57, R57, RZ, P1 ;  /* 0x000000ff39397208 */ /* 0x000fe20000800000 */
[----:B------:R-:W-:-:S04]  /*195d0*/  FMUL.FTZ R53, R53, UR51 ;  /* 0x0000003335357c20 */ /* 0x000fc80008410000 */
        /* <DEDUP_REMOVED lines=41> */
[----:B------:R-:W-:Y:S01]  /*19870*/  FADD.FTZ R55, R152, R55 ;  /* 0x0000003798377221 */ /* 0x000fe20000010000 */
[----:B------:R-:W-:Y:S01]  /*19880*/  FFMA.FTZ R43, R79, UR51, -R57 ;  /* 0x000000334f2b7c23 */ /* 0x000fe20008010839 */
[----:B------:R-:W1:Y:S01]  /*19890*/  MUFU.EX2 R60, R60 ;  /* 0x0000003c003c7308 */ /* 0x000e620000000800 */
[----:B0-----:R-:W-:Y:S01]  /*198a0*/  FADD.FTZ R8, R61, R8 ;  /* 0x000000083d087221 */ /* 0x001fe20000010000 */
[----:B------:R-:W-:Y:S01]  /*198b0*/  FADD.FTZ R58, R178, R55 ;  /* 0x00000037b23a7221 */ /* 0x000fe20000010000 */
[--C-:B------:R-:W-:Y:S01]  /*198c0*/  FFMA.FTZ R153, R82, UR51, -R57.reuse ;  /* 0x0000003352997c23 */ /* 0x100fe20008010839 */
[--C-:B------:R-:W-:Y:S01]  /*198d0*/  FFMA.FTZ R42, R83, UR51, -R57.reuse ;  /* 0x00000033532a7c23 */ /* 0x100fe20008010839 */
[--C-:B------:R-:W-:Y:S01]  /*198e0*/  FFMA.FTZ R155, R86, UR51, -R57.reuse ;  /* 0x00000033569b7c23 */ /* 0x100fe20008010839 */
[----:B------:R-:W-:Y:S01]  /*198f0*/  FADD.FTZ R55, R37, R58 ;  /* 0x0000003a25377221 */ /* 0x000fe20000010000 */
[----:B------:R-:W-:Y:S01]  /*19900*/  FFMA.FTZ R39, R87, UR51, -R57 ;  /* 0x0000003357277c23 */ /* 0x000fe20008010839 */
        /* <DEDUP_REMOVED lines=97> */
.L_x_8414:
        /* <DEDUP_REMOVED lines=10> */
[----:B------:R-:W-:Y:S01]  /*19fc0*/  FMUL.FTZ R93, R93, R53 ;  /* 0x000000355d5d7220 */ /* 0x000fe20000410000 */
[----:B------:R-:W-:Y:S01]  /*19fd0*/  F2FP.F16.F32.PACK_AB R181, R61, R181 ;  /* 0x000000b53db5723e */ /* 0x000fe200000000ff */
[-C--:B------:R-:W-:Y:S01]  /*19fe0*/  FMUL.FTZ R96, R96, R53.reuse ;  /* 0x0000003560607220 */ /* 0x080fe20000410000 */
[----:B------:R0:W-:Y:S01]  /*19ff0*/  SYNCS.ARRIVE.TRANS64.RED.A1T0 RZ, [R55+URZ], RZ ;  /* 0x000000ff37ff79a7 */ /* 0x0001e2000810043f */
        /* <DEDUP_REMOVED lines=94> */
.L_x_8395:
[----:B------:R-:W-:Y:S05]  /*1a5e0*/  WARPSYNC.ALL ;  /* 0x0000000000007948 */ /* 0x000fea0003800000 */
[----:B------:R-:W-:Y:S06]  /*1a5f0*/  BAR.ARV 0x8, 0x180 ;  /* 0x0206000000007b1d */ /* 0x000fec0000002000 */
[----:B------:R-:W-:Y:S05]  /*1a600*/  @!P0 BRA `(.L_x_8416) ;  /* 0x0000000000048947 */ /* 0x000fea0003800000 */
[----:B------:R-:W-:Y:S01]  /*1a610*/  BPT.TRAP 0x1 ;  /* 0x000000040000795c */ /* 0x000fe20000300000 */
.L_x_8416:
[----:B------:R-:W-:Y:S01]  /*1a620*/  IMAD R11, R184, 0x8, R18 ;  /* 0x00000008b80b7824 */ /* 0x000fe200078e0212 */
[----:B------:R-:W-:-:S04]  /*1a630*/  SHF.L.U32 R4, R187, 0x1f, RZ ;  /* 0x0000001fbb047819 */ /* 0x000fc800000006ff */
[----:B------:R0:W1:Y:S01]  /*1a640*/  SYNCS.PHASECHK.TRANS64.TRYWAIT P1, [R11+URZ+0x28850], R4 ;  /* 0x028850040b0075a7 */ /* 0x000062000802017f */
[----:B------:R-:W-:Y:S05]  /*1a650*/  @!P0 BRA `(.L_x_8417) ;  /* 0x0000000000048947 */ /* 0x000fea0003800000 */
[----:B------:R-:W-:Y:S01]  /*1a660*/  BPT.TRAP 0x1 ;  /* 0x000000040000795c */ /* 0x000fe20000300000 */
.L_x_8417:
[----:B------:R-:W-:-:S05]  /*1a670*/  VIADD R18, R18, 0x400 ;  /* 0x0000040012127836 */ /* 0x000fca0000000000 */
[----:B------:R-:W-:-:S04]  /*1a680*/  SHF.R.U32.HI R18, RZ, 0x4, R18 ;  /* 0x00000004ff127819 */ /* 0x000fc80000011612 */
[----:B------:R-:W-:-:S04]  /*1a690*/  LOP3.LUT R18, R18, 0x3fff, RZ, 0xc0, !PT ;  /* 0x00003fff12127812 */ /* 0x000fc800078ec0ff */
[----:B------:R-:W-:Y:S01]  /*1a6a0*/  LOP3.LUT R7, R18, 0x4000000, RZ, 0xfc, !PT ;  /* 0x0400000012077812 */ /* 0x000fe200078efcff */
[----:B-1----:R-:W-:Y:S06]  /*1a6b0*/  @P1 BRA `(.L_x_8418) ;  /* 0x0000000000081947 */ /* 0x002fec0003800000 */
[----:B------:R-:W1:Y:S02]  /*1a6c0*/  SYNCS.PHASECHK.TRANS64.TRYWAIT P1, [R11+URZ+0x28850], R4 ;  /* 0x028850040b0075a7 */ /* 0x000e64000802017f */
[----:B-1----:R-:W-:Y:S05]  /*1a6d0*/  @!P1 BRA `(.L_x_8419) ;  /* 0x000000dc00d09947 */ /* 0x002fea0003800000 */
.L_x_8418:
[----:B------:R-:W-:Y:S01]  /*1a6e0*/  IMAD R6, R184, 0x800, R7 ;  /* 0x00000800b8067824 */ /* 0x000fe200078e0207 */
[----:B------:R-:W-:Y:S01]  /*1a6f0*/  MOV R7, 0x40000040 ;  /* 0x4000004000077802 */ /* 0x000fe20000000f00 */
[----:B------:R-:W-:Y:S05]  /*1a700*/  WARPSYNC.ALL ;  /* 0x0000000000007948 */ /* 0x000fea0003800000 */
[C---:B------:R-:W-:Y:S01]  /*1a710*/  R2UR UR6, R6.reuse ;  /* 0x00000000060672ca */ /* 0x040fe200000e0000 */
[----:B------:R-:W-:Y:S01]  /*1a720*/  WARPGROUP.ARRIVE ;  /* 0x00000000000079c5 */ /* 0x000fe20000000000 */
[----:B------:R-:W-:Y:S01]  /*1a730*/  R2UR UR7, R7 ;  /* 0x00000000070772ca */ /* 0x000fe200000e0000 */
[----:B------:R-:W-:Y:S01]  /*1a740*/  VIADD R12, R6, 0x80 ;  /* 0x00000080060c7836 */ /* 0x000fe20000000000 */
[----:B01----:R-:W0:Y:S01]  /*1a750*/  SHFL.BFLY PT, R4, R5, 0x2, 0x1f ;  /* 0x0c401f0005047f89 */ /* 0x003e2200000e0000 */
[----:B------:R-:W-:Y:S01]  /*1a760*/  IMAD.MOV.U32 R13, RZ, RZ, 0x40000040 ;  /* 0x40000040ff0d7424 */ /* 0x000fe200078e00ff */
[----:B------:R-:W-:Y:S01]  /*1a770*/  MOV R14, UR51 ;  /* 0x00000033000e7c02 */ /* 0x000fe20008000f00 */
[----:B------:R-:W-:-:S02]  /*1a780*/  IMAD.MOV.U32 R7, RZ, RZ, 0x40000040 ;  /* 0x40000040ff077424 */ /* 0x000fc400078e00ff */
[----:B------:R-:W-:Y:S02]  /*1a790*/  IMAD.MOV.U32 R21, RZ, RZ, -0x800000 ;  /* 0xff800000ff157424 */ /* 0x000fe400078e00ff */
[----:B------:R-:W-:-:S04]  /*1a7a0*/  IMAD.MOV.U32 R20, RZ, RZ, -0x800000 ;  /* 0xff800000ff147424 */ /* 0x000fc800078e00ff */
        /* <DEDUP_REMOVED lines=42> */
[----:B------:R-:W-:Y:S01]  /*1aa50*/  R2UR UR6, R6 ;  /* 0x00000000060672ca */ /* 0x000fe200000e0000 */
[----:B0-----:R-:W-:Y:S01]  /*1aa60*/  FADD.FTZ R6, R4, R5 ;  /* 0x0000000504067221 */ /* 0x001fe20000010000 */
[----:B------:R-:W-:Y:S01]  /*1aa70*/  R2UR UR7, R7 ;  /* 0x00000000070772ca */ /* 0x000fe200000e0000 */
[----:B------:R-:W-:Y:S01]  /*1aa80*/  IMAD.U32 R5, RZ, RZ, UR51 ;  /* 0x00000033ff057e24 */ /* 0x000fe2000f8e00ff */
[----:B------:R-:W0:Y:S04]  /*1aa90*/  SHFL.BFLY PT, R7, R8, 0x2, 0x1f ;  /* 0x0c401f0008077f89 */ /* 0x000e2800000e0000 */
[----:B------:R-:W1:Y:S01]  /*1aaa0*/  SHFL.BFLY PT, R9, R6, 0x1, 0x1f ;  /* 0x0c201f0006097f89 */ /* 0x000e6200000e0000 */
[----:B0-----:R-:W-:Y:S01]  /*1aab0*/  FADD.FTZ R7, R7, R8 ;  /* 0x0000000807077221 */ /* 0x001fe20000010000 */
[----:B-1----:R-:W-:-:S04]  /*1aac0*/  FADD.FTZ R13, R6, R9 ;  /* 0x00000009060d7221 */ /* 0x002fc80000010000 */
[----:B------:R-:W0:Y:S01]  /*1aad0*/  SHFL.BFLY PT, R4, R7, 0x1, 0x1f ;  /* 0x0c201f0007047f89 */ /* 0x000e2200000e0000 */
[----:B------:R-:W-:Y:S01]  /*1aae0*/  IMAD.MOV.U32 R9, RZ, RZ, RZ ;  /* 0x000000ffff097224 */ /* 0x000fe200078e00ff */
[----:B------:R-:W-:-:S13]  /*1aaf0*/  FSETP.NE.FTZ.AND P2, PT, R13, RZ, PT ;  /* 0x000000ff0d00720b */ /* 0x000fda0003f55000 */
[----:B------:R-:W1:Y:S01]  /*1ab00*/  @P2 MUFU.LG2 R10, R13 ;  /* 0x0000000d000a2308 */ /* 0x000e620000000c00 */
[----:B------:R-:W-:Y:S01]  /*1ab10*/  @P2 FMUL.FTZ R14, R14, 0.69314718246459960938 ;  /* 0x3f3172180e0e2820 */ /* 0x000fe20000410000 */
[----:B0-----:R-:W-:Y:S01]  /*1ab20*/  FADD.FTZ R12, R7, R4 ;  /* 0x00000004070c7221 */ /* 0x001fe20000010000 */
[----:B------:R-:W-:-:S05]  /*1ab30*/  IMAD.MOV.U32 R4, RZ, RZ, RZ ;  /* 0x000000ffff047224 */ /* 0x000fca00078e00ff */
[----:B------:R-:W-:Y:S01]  /*1ab40*/  @P2 MUFU.RCP R9, R13 ;  /* 0x0000000d00092308 */ /* 0x000fe20000001000 */
[----:B------:R-:W-:Y:S01]  /*1ab50*/  FSETP.NE.FTZ.AND P1, PT, R12, RZ, PT ;  /* 0x000000ff0c00720b */ /* 0x000fe20003f35000 */
[----:B-1----:R-:W-:-:S04]  /*1ab60*/  @P2 FMUL.FTZ R7, R10, 0.69314718246459960938 ;  /* 0x3f3172180a072820 */ /* 0x002fc80000410000 */
        /* <DEDUP_REMOVED lines=12> */
.L_x_8420:
[----:B------:R-:W-:Y:S02]  /*1ac30*/  VIADD R0, R11, 0x28860 ;  /* 0x000288600b007836 */ /* 0x000fe40000000000 */
[-C--:B------:R-:W-:Y:S01]  /*1ac40*/  FMUL.FTZ R36, R88, R4.reuse ;  /* 0x0000000458247220 */ /* 0x080fe20000410000 */
[----:B------:R-:W-:Y:S02]  /*1ac50*/  IMAD.U32 R3, RZ, RZ, UR38 ;  /* 0x00000026ff037e24 */ /* 0x000fe4000f8e00ff */
        /* <DEDUP_REMOVED lines=16> */
[----:B0-----:R-:W-:Y:S01]  /*1ad60*/  SEL R0, RZ, 0x1, P1 ;  /* 0x00000001ff007807 */ /* 0x001fe20000800000 */
        /* <DEDUP_REMOVED lines=54> */
[----:B------:R-:W-:-:S11]  /*1b0d0*/  SEL R184, R184, RZ, P1 ;  /* 0x000000ffb8b87207 */ /* 0x000fd60000800000 */
.L_x_8284:
[----:B------:R-:W-:Y:S05]  /*1b0e0*/  WARPSYNC.ALL ;  /* 0x0000000000007948 */ /* 0x000fea0003800000 */
[----:B------:R-:W0:Y:S08]  /*1b0f0*/  S2UR UR38, SR_CgaCtaId ;  /* 0x00000000002679c3 */ /* 0x000e300000008800 */
[----:B------:R-:W-:Y:S06]  /*1b100*/  BAR.SYNC.DEFER_BLOCKING 0x5, 0x180 ;  /* 0x0146000000007b1d */ /* 0x000fec0000010000 */
[----:B------:R-:W-:Y:S01]  /*1b110*/  UMOV UR4, 0x400 ;  /* 0x0000040000047882 */ /* 0x000fe20000000000 */
[----:B------:R-:W-:Y:S01]  /*1b120*/  BSSY B0, `(.L_x_8421) ;  /* 0x0000306000007945 */ /* 0x000fe20003800000 */
[----:B0-----:R-:W-:-:S06]  /*1b130*/  ULEA UR4, UR38, UR4, 0x18 ;  /* 0x0000000426047291 */ /* 0x001fcc000f8ec03f */
[----:B------:R-:W-:-:S05]  /*1b140*/  IMAD.U32 R18, RZ, RZ, UR4 ;  /* 0x00000004ff127e24 */ /* 0x000fca000f8e00ff */
[----:B------:R0:W3:Y:S01]  /*1b150*/  LDS.128 R28, [R18+0x288d0] ;  /* 0x0288d000121c7984 */ /* 0x0000e20000000c00 */
[----:B------:R-:W-:Y:S06]  /*1b160*/  BAR.ARV 0x4, 0x180 ;  /* 0x0106000000007b1d */ /* 0x000fec0000002000 */
[----:B------:R-:W-:Y:S05]  /*1b170*/  @P0 BRA `(.L_x_8422) ;  /* 0x0000002400000947 */ /* 0x000fea0003800000 */
[----:B------:R-:W2:Y:S01]  /*1b180*/  LDL R0, [R1+0x3c] ;  /* 0x00003c0001007983 */ /* 0x000ea20000100800 */
[----:B------:R-:W-:Y:S01]  /*1b190*/  ULDC UR4, c[0x0][0xad4] ;  /* 0x0002b50000047ab9 */ /* 0x000fe20000000800 */
[----:B------:R-:W-:Y:S01]  /*1b1a0*/  F2FP.F16.F32.PACK_AB R34, R133, R132 ;  /* 0x000000848522723e */ /* 0x000fe200000000ff */
[----:B------:R-:W1:Y:S01]  /*1b1b0*/  S2R R3, SR_SWINHI ;  /* 0x0000000000037919 */ /* 0x000e620000002f00 */
[----:B------:R-:W-:Y:S02]  /*1b1c0*/  MOV R40, R18 ;  /* 0x0000001200287202 */ /* 0x000fe40000000f00 */
[----:B-1----:R-:W-:-:S03]  /*1b1d0*/  MOV R41, R3 ;  /* 0x0000000300297202 */ /* 0x002fc60000000f00 */
[----:B--2---:R-:W-:-:S03]  /*1b1e0*/  IMAD.WIDE R4, R0, 0x2, R40 ;  /* 0x0000000200047825 */ /* 0x004fc600078e0228 */
[C---:B------:R-:W-:Y:S02]  /*1b1f0*/  IADD3 R8, P0, R4.reuse, 0x40, RZ ;  /* 0x0000004004087810 */ /* 0x040fe40007f1e0ff */
[C---:B------:R-:W-:Y:S02]  /*1b200*/  LOP3.LUT R3, R4.reuse, 0x380, RZ, 0xc0, !PT ;  /* 0x0000038004037812 */ /* 0x040fe400078ec0ff */
[C---:B------:R-:W-:Y:S01]  /*1b210*/  IADD3 R7, P5, R4.reuse, 0x20, RZ ;  /* 0x0000002004077810 */ /* 0x040fe20007fbe0ff */
[--C-:B------:R-:W-:Y:S01]  /*1b220*/  IMAD.X R27, RZ, RZ, R5.reuse, P0 ;  /* 0x000000ffff1b7224 */ /* 0x100fe200000e0605 */
[C---:B------:R-:W-:Y:S02]  /*1b230*/  ISETP.NE.AND P0, PT, R221.reuse, RZ, PT ;  /* 0x000000ffdd00720c */ /* 0x040fe40003f05270 */
[----:B------:R-:W-:Y:S01]  /*1b240*/  IADD3 R35, P1, R4, 0x60, RZ ;  /* 0x0000006004237810 */ /* 0x000fe20007f3e0ff */
[----:B------:R-:W-:Y:S01]  /*1b250*/  IMAD.X R25, RZ, RZ, R5, P5 ;  /* 0x000000ffff197224 */ /* 0x000fe200028e0605 */
[----:B------:R-:W-:Y:S01]  /*1b260*/  SEL R221, R221, UR4, P0 ;  /* 0x00000004dddd7c07 */ /* 0x000fe20008000000 */
[----:B------:R-:W-:Y:S05]  /*1b270*/  WARPSYNC.ALL ;  /* 0x0000000000007948 */ /* 0x000fea0003800000 */
[----:B------:R-:W-:Y:S01]  /*1b280*/  SHF.R.U64 R3, R3, 0x3, RZ ;  /* 0x0000000303037819 */ /* 0x000fe200000012ff */
[----:B------:R-:W-:Y:S01]  /*1b290*/  ULDC.64 UR6, c[0x0][0xc08] ;  /* 0x0003020000067ab9 */ /* 0x000fe20000000a00 */
[----:B------:R-:W-:Y:S01]  /*1b2a0*/  LOP3.LUT R0, R7, 0x380, RZ, 0xc0, !PT ;  /* 0x0000038007007812 */ /* 0x000fe200078ec0ff */
[----:B------:R-:W-:Y:S01]  /*1b2b0*/  ULDC.64 UR4, c[0x0][0xc00] ;  /* 0x0003000000047ab9 */ /* 0x000fe20000000a00 */
[----:B------:R-:W-:-:S02]  /*1b2c0*/  LOP3.LUT R6, R8, 0x380, RZ, 0xc0, !PT ;  /* 0x0000038008067812 */ /* 0x000fc400078ec0ff */
[----:B------:R-:W-:Y:S01]  /*1b2d0*/  LOP3.LUT R10, R35, 0x380, RZ, 0xc0, !PT ;  /* 0x00000380230a7812 */ /* 0x000fe200078ec0ff */
[----:B------:R-:W-:Y:S01]  /*1b2e0*/  BAR.SYNC.DEFER_BLOCKING 0x1, 0x100 ;  /* 0x0044000000007b1d */ /* 0x000fe20000010000 */
[C---:B------:R-:W-:Y:S02]  /*1b2f0*/  IADD3 R43, P2, R4.reuse, 0x4000, RZ ;  /* 0x00004000042b7810 */ /* 0x040fe40007f5e0ff */
[C---:B---3--:R-:W-:Y:S02]  /*1b300*/  IADD3 R28, P3, R4.reuse, 0x4020, RZ ;  /* 0x00004020041c7810 */ /* 0x048fe40007f7e0ff */
[C---:B------:R-:W-:Y:S01]  /*1b310*/  IADD3 R45, P4, R4.reuse, 0x4040, RZ ;  /* 0x00004040042d7810 */ /* 0x040fe20007f9e0ff */
[--C-:B------:R-:W-:Y:S01]  /*1b320*/  IMAD.X R13, RZ, RZ, R5.reuse, P2 ;  /* 0x000000ffff0d7224 */ /* 0x100fe200010e0605 */
[----:B------:R-:W-:Y:S01]  /*1b330*/  IADD3 R32, P5, R4, 0x4060, RZ ;  /* 0x0000406004207810 */ /* 0x000fe20007fbe0ff */
[--C-:B------:R-:W-:Y:S01]  /*1b340*/  IMAD.X R11, RZ, RZ, R5.reuse, P3 ;  /* 0x000000ffff0b7224 */ /* 0x100fe200018e0605 */
[----:B------:R-:W-:Y:S01]  /*1b350*/  LOP3.LUT R4, R3, R4, RZ, 0x3c, !PT ;  /* 0x0000000403047212 */ /* 0x000fe200078e3cff */
[--C-:B------:R-:W-:Y:S01]  /*1b360*/  IMAD.X R9, RZ, RZ, R5.reuse, P4 ;  /* 0x000000ffff097224 */ /* 0x100fe200020e0605 */
[----:B------:R-:W-:Y:S01]  /*1b370*/  SHF.R.U64 R0, R0, 0x3, RZ ;  /* 0x0000000300007819 */ /* 0x000fe200000012ff */
[----:B------:R-:W-:Y:S01]  /*1b380*/  IMAD.X R33, RZ, RZ, R5, P5 ;  /* 0x000000ffff217224 */ /* 0x000fe200028e0605 */
[----:B------:R-:W-:-:S02]  /*1b390*/  SHF.R.U64 R3, R6, 0x3, RZ ;  /* 0x0000000306037819 */ /* 0x000fc400000012ff */
[----:B------:R-:W-:Y:S02]  /*1b3a0*/  SHF.R.U64 R6, R10, 0x3, RZ ;  /* 0x000000030a067819 */ /* 0x000fe400000012ff */
[----:B-----5:R-:W-:Y:S02]  /*1b3b0*/  LOP3.LUT R24, R0, R7, RZ, 0x3c, !PT ;  /* 0x0000000700187212 */ /* 0x020fe400078e3cff */
[----:B------:R-:W-:Y:S02]  /*1b3c0*/  LOP3.LUT R14, R6, R35, RZ, 0x3c, !PT ;  /* 0x00000023060e7212 */ /* 0x000fe400078e3cff */
[----:B------:R-:W-:Y:S02]  /*1b3d0*/  LOP3.LUT R0, R43, 0x380, RZ, 0xc0, !PT ;  /* 0x000003802b007812 */ /* 0x000fe400078ec0ff */
[----:B------:R-:W-:Y:S02]  /*1b3e0*/  LOP3.LUT R6, R45, 0x380, RZ, 0xc0, !PT ;  /* 0x000003802d067812 */ /* 0x000fe400078ec0ff */
[----:B------:R-:W-:-:S02]  /*1b3f0*/  LOP3.LUT R7, R32, 0x380, RZ, 0xc0, !PT ;  /* 0x0000038020077812 */ /* 0x000fc400078ec0ff */
[----:B------:R-:W-:Y:S02]  /*1b400*/  LOP3.LUT R26, R3, R8, RZ, 0x3c, !PT ;  /* 0x00000008031a7212 */ /* 0x000fe400078e3cff */
[----:B------:R-:W-:Y:S02]  /*1b410*/  LOP3.LUT R3, R28, 0x380, RZ, 0xc0, !PT ;  /* 0x000003801c037812 */ /* 0x000fe400078ec0ff */
[----:B------:R-:W-:Y:S02]  /*1b420*/  SHF.R.U64 R0, R0, 0x3, RZ ;  /* 0x0000000300007819 */ /* 0x000fe400000012ff */
[----:B------:R-:W-:Y:S02]  /*1b430*/  SHF.R.U64 R6, R6, 0x3, RZ ;  /* 0x0000000306067819 */ /* 0x000fe400000012ff */
[----:B------:R-:W-:Y:S02]  /*1b440*/  SHF.R.U64 R7, R7, 0x3, RZ ;  /* 0x0000000307077819 */ /* 0x000fe400000012ff */
[----:B------:R-:W-:-:S02]  /*1b450*/  SHF.R.U64 R3, R3, 0x3, RZ ;  /* 0x0000000303037819 */ /* 0x000fc400000012ff */
[----:B------:R-:W-:Y:S02]  /*1b460*/  LOP3.LUT R12, R0, R43, RZ, 0x3c, !PT ;  /* 0x0000002b000c7212 */ /* 0x000fe400078e3cff */
[----:B------:R-:W-:Y:S01]  /*1b470*/  ISETP.NE.U32.AND P0, PT, RZ, UR6, PT ;  /* 0x00000006ff007c0c */ /* 0x000fe2000bf05070 */
[----:B------:R-:W1:Y:S01]  /*1b480*/  LDC.64 R42, c[0x0][0xc00] ;  /* 0x00030000ff2a7b82 */ /* 0x000e620000000a00 */
[----:B------:R-:W-:Y:S02]  /*1b490*/  IADD3.X R15, RZ, R5, RZ, P1, !PT ;  /* 0x00000005ff0f7210 */ /* 0x000fe40000ffe4ff */
[----:B------:R-:W-:Y:S02]  /*1b4a0*/  LOP3.LUT R8, R6, R45, RZ, 0x3c, !PT ;  /* 0x0000002d06087212 */ /* 0x000fe400078e3cff */
[----:B------:R-:W-:Y:S02]  /*1b4b0*/  LOP3.LUT R32, R7, R32, RZ, 0x3c, !PT ;  /* 0x0000002007207212 */ /* 0x000fe400078e3cff */
[----:B------:R-:W-:-:S02]  /*1b4c0*/  MOV R0, R4 ;  /* 0x0000000400007202 */ /* 0x000fc40000000f00 */
[----:B------:R-:W-:Y:S02]  /*1b4d0*/  F2FP.F16.F32.PACK_AB R4, R37, R36 ;  /* 0x000000242504723e */ /* 0x000fe400000000ff */
[----:B------:R-:W-:Y:S02]  /*1b4e0*/  F2FP.F16.F32.PACK_AB R5, R91, R90 ;  /* 0x0000005a5b05723e */ /* 0x000fe400000000ff */
[----:B------:R-:W-:Y:S02]  /*1b4f0*/  F2FP.F16.F32.PACK_AB R6, R39, R38 ;  /* 0x000000262706723e */ /* 0x000fe400000000ff */
[----:B------:R-:W-:Y:S02]  /*1b500*/  F2FP.F16.F32.PACK_AB R7, R95, R94 ;  /* 0x0000005e5f07723e */ /* 0x000fe400000000ff */
[----:B------:R-:W-:Y:S02]  /*1b510*/  LOP3.LUT R10, R3, R28, RZ, 0x3c, !PT ;  /* 0x0000001c030a7212 */ /* 0x000fe400078e3cff */
[----:B------:R-:W-:Y:S01]  /*1b520*/  ISETP.NE.AND.EX P0, PT, RZ, UR7, PT, P0 ;  /* 0x00000007ff007c0c */ /* 0x000fe2000bf05300 */
[----:B------:R2:W-:Y:S01]  /*1b530*/  STSM.16.M88.4 [R0], R4 ;  /* 0x0000000400007844 */ /* 0x0005e20000000200 */
[----:B------:R-:W-:-:S02]  /*1b540*/  MOV R47, R24 ;  /* 0x00000018002f7202 */ /* 0x000fc40000000f00 */
[----:B------:R-:W-:Y:S02]  /*1b550*/  MOV R44, R10 ;  /* 0x0000000a002c7202 */ /* 0x000fe40000000f00 */
[----:B------:R-:W-:Y:S02]  /*1b560*/  MOV R46, R26 ;  /* 0x0000001a002e7202 */ /* 0x000fe40000000f00 */
[----:B------:R-:W-:Y:S02]  /*1b570*/  F2FP.F16.F32.PACK_AB R35, R135, R134 ;  /* 0x000000868723723e */ /* 0x000fe400000000ff */
[----:B------:R-:W-:Y:S01]  /*1b580*/  ISETP.NE.U32.AND P3, PT, RZ, UR4, PT ;  /* 0x00000004ff007c0c */ /* 0x000fe2000bf65070 */
[----:B------:R-:W-:Y:S01]  /*1b590*/  ULDC UR6, c[0x0][0xa88] ;  /* 0x0002a20000067ab9 */ /* 0x000fe20000000800 */
[----:B------:R-:W-:Y:S01]  /*1b5a0*/  MOV R28, R8 ;  /* 0x00000008001c7202 */ /* 0x000fe20000000f00 */
[----:B-1----:R-:W-:Y:S01]  /*1b5b0*/  IMAD.WIDE R42, R222, 0x4, R42 ;  /* 0x00000004de2a7825 */ /* 0x002fe200078e022a */
[----:B------:R-:W-:-:S02]  /*1b5c0*/  MOV R45, R14 ;  /* 0x0000000e002d7202 */ /* 0x000fc40000000f00 */
[----:B------:R-:W-:Y:S02]  /*1b5d0*/  MOV R3, R12 ;  /* 0x0000000c00037202 */ /* 0x000fe40000000f00 */
[----:B--2---:R-:W-:Y:S02]  /*1b5e0*/  F2FP.F16.F32.PACK_AB R4, R97, R96 ;  /* 0x000000606104723e */ /* 0x004fe400000000ff */
[----:B------:R-:W-:Y:S02]  /*1b5f0*/  F2FP.F16.F32.PACK_AB R5, R99, R98 ;  /* 0x000000626305723e */ /* 0x000fe400000000ff */
[----:B------:R-:W-:Y:S02]  /*1b600*/  F2FP.F16.F32.PACK_AB R6, R101, R100 ;  /* 0x000000646506723e */ /* 0x000fe400000000ff */
[----:B------:R-:W-:Y:S02]  /*1b610*/  F2FP.F16.F32.PACK_AB R7, R103, R102 ;  /* 0x000000666707723e */ /* 0x000fe400000000ff */
[----:B------:R-:W-:-:S02]  /*1b620*/  F2FP.F16.F32.PACK_AB R8, R105, R104 ;  /* 0x000000686908723e */ /* 0x000fc400000000ff */
        /* <DEDUP_REMOVED lines=11> */
[----:B------:R-:W-:Y:S01]  /*1b6e0*/  STSM.16.M88.4 [R45], R12 ;  /* 0x0000000c2d007844 */ /* 0x000fe20000000200 */
[----:B------:R-:W-:Y:S02]  /*1b6f0*/  F2FP.F16.F32.PACK_AB R26, R125, R124 ;  /* 0x0000007c7d1a723e */ /* 0x000fe400000000ff */
[----:B------:R-:W-:Y:S02]  /*1b700*/  F2FP.F16.F32.PACK_AB R27, R127, R126 ;  /* 0x0000007e7f1b723e */ /* 0x000fe400000000ff */
[----:B------:R-:W-:-:S02]  /*1b710*/  MOV R0, R32 ;  /* 0x0000002000007202 */ /* 0x000fc40000000f00 */
[----:B------:R-:W-:Y:S01]  /*1b720*/  F2FP.F16.F32.PACK_AB R32, R129, R128 ;  /* 0x000000808120723e */ /* 0x000fe200000000ff */
[----:B------:R3:W-:Y:S01]  /*1b730*/  STSM.16.M88.4 [R3], R24 ;  /* 0x0000001803007844 */ /* 0x0007e20000000200 */
[----:B------:R-:W-:Y:S02]  /*1b740*/  F2FP.F16.F32.PACK_AB R33, R131, R130 ;  /* 0x000000828321723e */ /* 0x000fe400000000ff */
[----:B-1----:R-:W-:Y:S02]  /*1b750*/  F2FP.F16.F32.PACK_AB R4, R137, R136 ;  /* 0x000000888904723e */ /* 0x002fe400000000ff */
[----:B------:R-:W-:Y:S01]  /*1b760*/  F2FP.F16.F32.PACK_AB R5, R139, R138 ;  /* 0x0000008a8b05723e */ /* 0x000fe200000000ff */
[----:B------:R-:W-:Y:S01]  /*1b770*/  STSM.16.M88.4 [R44], R32 ;  /* 0x000000202c007844 */ /* 0x000fe20000000200 */
[----:B------:R-:W-:Y:S02]  /*1b780*/  F2FP.F16.F32.PACK_AB R6, R141, R140 ;  /* 0x0000008c8d06723e */ /* 0x000fe400000000ff */
[----:B------:R-:W-:-:S02]  /*1b790*/  F2FP.F16.F32.PACK_AB R7, R143, R142 ;  /* 0x0000008e8f07723e */ /* 0x000fc400000000ff */
[----:B--2---:R-:W-:Y:S02]  /*1b7a0*/  F2FP.F16.F32.PACK_AB R8, R145, R144 ;  /* 0x000000909108723e */ /* 0x004fe400000000ff */
[----:B------:R-:W-:Y:S01]  /*1b7b0*/  F2FP.F16.F32.PACK_AB R9, R147, R146 ;  /* 0x000000929309723e */ /* 0x000fe200000000ff */
[----:B------:R1:W-:Y:S01]  /*1b7c0*/  STSM.16.M88.4 [R28], R4 ;  /* 0x000000041c007844 */ /* 0x0003e20000000200 */
[----:B------:R-:W-:Y:S01]  /*1b7d0*/  F2FP.F16.F32.PACK_AB R10, R149, R148 ;  /* 0x00000094950a723e */ /* 0x000fe200000000ff */
[----:B---3--:R-:W2:Y:S01]  /*1b7e0*/  @P0 LDC.64 R24, c[0x0][0xc08] ;  /* 0x00030200ff180b82 */ /* 0x008ea20000000a00 */
[----:B------:R-:W-:Y:S01]  /*1b7f0*/  F2FP.F16.F32.PACK_AB R11, R151, R150 ;  /* 0x00000096970b723e */ /* 0x000fe200000000ff */
[----:B------:R-:W-:Y:S01]  /*1b800*/  IMAD.MOV.U32 R3, RZ, RZ, RZ ;  /* 0x000000ffff037224 */ /* 0x000fe200078e00ff */
[----:B------:R-:W-:-:S03]  /*1b810*/  ISETP.NE.AND.EX P3, PT, RZ, UR5, PT, P3 ;  /* 0x00000005ff007c0c */ /* 0x000fc6000bf65330 */
[----:B------:R3:W-:Y:S02]  /*1b820*/  STSM.16.M88.4 [R0], R8 ;  /* 0x0000000800007844 */ /* 0x0007e40000000200 */
[----:B------:R-:W-:Y:S01]  /*1b830*/  BAR.SYNC.DEFER_BLOCKING 0x1, 0x100 ;  /* 0x0044000000007b1d */ /* 0x000fe20000010000 */
[----:B------:R-:W-:Y:S01]  /*1b840*/  IMAD.U32 R27, RZ, RZ, UR6 ;  /* 0x00000006ff1b7e24 */ /* 0x000fe2000f8e00ff */
[----:B------:R-:W-:Y:S01]  /*1b850*/  ISETP.GT.AND P1, PT, R221, 0x1, PT ;  /* 0x00000001dd00780c */ /* 0x000fe20003f24270 */
[----:B-1----:R-:W-:-:S05]  /*1b860*/  IMAD.MOV.U32 R4, RZ, RZ, 0x9b8 ;  /* 0x000009b8ff047424 */ /* 0x002fca00078e00ff */
[----:B---3--:R-:W1:Y:S01]  /*1b870*/  LDC R0, c[0x0][0xbe8] ;  /* 0x0002fa00ff007b82 */ /* 0x008e620000000800 */
[----:B--2---:R-:W-:Y:S01]  /*1b880*/  @P0 IMAD.WIDE R24, R222, 0x4, R24 ;  /* 0x00000004de180825 */ /* 0x004fe200078e0218 */
[----:B------:R2:W5:Y:S04]  /*1b890*/  @P3 LDG.E R3, desc[UR52][R42.64] ;  /* 0x000000342a033981 */ /* 0x000568000c1e1900 */
[----:B------:R2:W5:Y:S01]  /*1b8a0*/  @P0 LDG.E R27, desc[UR52][R24.64] ;  /* 0x00000034181b0981 */ /* 0x000562000c1e1900 */
[----:B------:R-:W-:-:S04]  /*1b8b0*/  SEL R4, R4, 0x978, P1 ;  /* 0x0000097804047807 */ /* 0x000fc80000800000 */
[----:B------:R2:W3:Y:S01]  /*1b8c0*/  LDC.64 R10, c[0x0][R4+0x220] ;  /* 0x00008800040a7b82 */ /* 0x0004e20000000a00 */
[----:B-1----:R-:W-:-:S07]  /*1b8d0*/  ISETP.NE.AND P2, PT, R0, 0x1, PT ;  /* 0x000000010000780c */ /* 0x002fce0003f45270 */
[----:B------:R2:W1:Y:S08]  /*1b8e0*/  LDC.64 R14, c[0x0][R4+0x218] ;  /* 0x00008600040e7b82 */ /* 0x0004700000000a00 */
[----:B------:R2:W0:Y:S01]  /*1b8f0*/  LDC.64 R12, c[0x0][R4+0x228] ;  /* 0x00008a00040c7b82 */ /* 0x0004220000000a00 */
[----:B------:R-:W-:Y:S05]  /*1b900*/  @P0 BRA `(.L_x_8423) ;  /* 0x0000000000100947 */ /* 0x000fea0003800000 */
[----:B------:R-:W-:Y:S05]  /*1b910*/  @!P3 BRA `(.L_x_8423) ;  /* 0x00000000000cb947 */ /* 0x000fea0003800000 */
[----:B------:R-:W2:Y:S04]  /*1b920*/  LDG.E R6, desc[UR52][R42.64] ;  /* 0x000000342a067981 */ /* 0x000ea8000c1e1900 */
[----:B-----5:R-:W2:Y:S02]  /*1b930*/  LDG.E R27, desc[UR52][R42.64+0x4] ;  /* 0x000004342a1b7981 */ /* 0x020ea4000c1e1900 */
[----:B--2---:R-:W-:-:S07]  /*1b940*/  IMAD.IADD R27, R27, 0x1, -R6 ;  /* 0x000000011b1b7824 */ /* 0x004fce00078e0a06 */
.L_x_8423:
[----:B------:R-:W4:Y:S04]  /*1b950*/  LDL R28, [R1+0x38] ;  /* 0x00003800011c7983 */ /* 0x000f280000100800 */
[----:B------:R-:W4:Y:S01]  /*1b960*/  LDL R26, [R1+0xc] ;  /* 0x00000c00011a7983 */ /* 0x000f220000100800 */
[----:B--2---:R-:W2:Y:S01]  /*1b970*/  LDC.64 R4, c[0x0][R4+0x210] ;  /* 0x0000840004047b82 */ /* 0x004ea20000000a00 */
[----:B------:R-:W-:Y:S01]  /*1b980*/  ISETP.NE.U32.AND P0, PT, RZ, UR4, PT ;  /* 0x00000004ff007c0c */ /* 0x000fe2000bf05070 */
[-C--:B-1----:R-:W-:Y:S01]  /*1b990*/  IMAD R25, R15, R197.reuse, RZ ;  /* 0x000000c50f197224 */ /* 0x082fe200078e02ff */
[----:B------:R-:W-:Y:S01]  /*1b9a0*/  SHF.R.S32.HI R9, RZ, 0x1f, R222 ;  /* 0x0000001fff097819 */ /* 0x000fe200000114de */
[----:B------:R-:W-:Y:S01]  /*1b9b0*/  IMAD.WIDE.U32 R14, R14, R197, RZ ;  /* 0x000000c50e0e7225 */ /* 0x000fe200078e00ff */
[----:B------:R-:W-:-:S02]  /*1b9c0*/  ISETP.NE.AND.EX P0, PT, RZ, UR5, PT, P0 ;  /* 0x00000005ff007c0c */ /* 0x000fc4000bf05300 */
[----:B------:R-:W-:Y:S01]  /*1b9d0*/  IADD3 R45, R202, R200, RZ ;  /* 0x000000c8ca2d7210 */ /* 0x000fe20007ffe0ff */
[----:B------:R-:W1:Y:S01]  /*1b9e0*/  @P2 LDC R24, c[0x0][0xbec] ;  /* 0x0002fb00ff182b82 */ /* 0x000e620000000800 */
[----:B------:R-:W-:Y:S01]  /*1b9f0*/  SEL R8, R222, RZ, !P0 ;  /* 0x000000ffde087207 */ /* 0x000fe20004000000 */
[----:B------:R-:W-:Y:S01]  /*1ba00*/  IMAD.IADD R43, R15, 0x1, R25 ;  /* 0x000000010f2b7824 */ /* 0x000fe200078e0219 */
[----:B------:R-:W-:-:S03]  /*1ba10*/  SEL R9, R9, RZ, !P0 ;  /* 0x000000ff09097207 */ /* 0x000fc60004000000 */
[-C--:B---3--:R-:W-:Y:S02]  /*1ba20*/  IMAD R11, R11, R8.reuse, RZ ;  /* 0x000000080b0b7224 */ /* 0x088fe400078e02ff */
[----:B------:R-:W3:Y:S02]  /*1ba30*/  @P2 LDC R35, c[0x0][0xbf0] ;  /* 0x0002fc00ff232b82 */ /* 0x000ee40000000800 */
[C---:B------:R-:W-:Y:S01]  /*1ba40*/  IMAD R33, R10.reuse, R9, R11 ;  /* 0x000000090a217224 */ /* 0x040fe200078e020b */
[----:B------:R-:W-:Y:S01]  /*1ba50*/  SEL R9, R223, RZ, P1 ;  /* 0x000000ffdf097207 */ /* 0x000fe20000800000 */
[----:B------:R-:W-:-:S04]  /*1ba60*/  IMAD.WIDE.U32 R10, R10, R8, RZ ;  /* 0x000000080a0a7225 */ /* 0x000fc800078e00ff */
[----:B------:R-:W2:Y:S01]  /*1ba70*/  LDC.64 R6, c[0x0][0xba8] ;  /* 0x0002ea00ff067b82 */ /* 0x000ea20000000a00 */
[----:B-----5:R-:W-:Y:S01]  /*1ba80*/  IADD3 R15, P0, P3, R10, R14, R3 ;  /* 0x0000000e0a0f7210 */ /* 0x020fe20007b1e003 */
[----:B------:R-:W-:Y:S01]  /*1ba90*/  IMAD.IADD R33, R11, 0x1, R33 ;  /* 0x000000010b217824 */ /* 0x000fe200078e0221 */
[----:B------:R-:W-:Y:S01]  /*1baa0*/  SHF.R.S32.HI R10, RZ, 0x1f, R3 ;  /* 0x0000001fff0a7819 */ /* 0x000fe20000011403 */
[----:B------:R-:W-:Y:S02]  /*1bab0*/  IMAD.MOV.U32 R11, RZ, RZ, R45 ;  /* 0x000000ffff0b7224 */ /* 0x000fe400078e002d */
[----:B0-----:R-:W-:Y:S02]  /*1bac0*/  IMAD R25, R13, R9, RZ ;  /* 0x000000090d197224 */ /* 0x001fe400078e02ff */
[----:B-1----:R-:W-:-:S04]  /*1bad0*/  @P2 IMAD.HI.U32 R14, R45, R24, RZ ;  /* 0x000000182d0e2227 */ /* 0x002fc800078e00ff */
[----:B------:R-:W-:Y:S01]  /*1bae0*/  IMAD.WIDE.U32 R12, R12, R9, RZ ;  /* 0x000000090c0c7225 */ /* 0x000fe200078e00ff */
[----:B---3--:R-:W-:-:S03]  /*1baf0*/  @P2 SHF.R.U32.HI R11, RZ, R35, R14 ;  /* 0x00000023ff0b2219 */ /* 0x008fc6000001160e */
[----:B------:R-:W-:Y:S01]  /*1bb00*/  IMAD.IADD R25, R13, 0x1, R25 ;  /* 0x000000010d197824 */ /* 0x000fe200078e0219 */
[----:B------:R-:W-:Y:S02]  /*1bb10*/  IADD3.X R14, R33, R43, R10, P0, P3 ;  /* 0x0000002b210e7210 */ /* 0x000fe400007e640a */
[----:B------:R-:W-:Y:S01]  /*1bb20*/  IADD3 R12, P0, P3, R11, R15, R12 ;  /* 0x0000000f0b0c7210 */ /* 0x000fe20007b1e00c */
[--C-:B------:R-:W-:Y:S01]  /*1bb30*/  IMAD.MOV R9, RZ, RZ, -R11.reuse ;  /* 0x000000ffff097224 */ /* 0x100fe200078e0a0b */
[----:B------:R-:W-:Y:S01]  /*1bb40*/  SHF.R.S32.HI R11, RZ, 0x1f, R11 ;  /* 0x0000001fff0b7819 */ /* 0x000fe2000001140b */
[----:B--2---:R-:W0:Y:S02]  /*1bb50*/  @!P1 LDC R6, c[0x0][0xb50] ;  /* 0x0002d400ff069b82 */ /* 0x004e240000000800 */
[----:B------:R-:W-:Y:S01]  /*1bb60*/  IMAD R9, R0, R9, R45 ;  /* 0x0000000900097224 */ /* 0x000fe200078e022d */
[----:B------:R-:W-:-:S03]  /*1bb70*/  IADD3.X R13, R11, R14, R25, P0, P3 ;  /* 0x0000000e0b0d7210 */ /* 0x000fc600007e6419 */
[----:B------:R-:W-:Y:S01]  /*1bb80*/  IMAD R5, R5, R9, RZ ;  /* 0x0000000905057224 */ /* 0x000fe200078e02ff */
[----:B------:R-:W-:Y:S01]  /*1bb90*/  SHF.R.S32.HI R11, RZ, 0x1f, R9 ;  /* 0x0000001fff0b7819 */ /* 0x000fe20000011409 */
[----:B------:R-:W1:Y:S04]  /*1bba0*/  @!P1 LDC R7, c[0x0][0xb54] ;  /* 0x0002d500ff079b82 */ /* 0x000e680000000800 */
[C---:B------:R-:W-:Y:S02]  /*1bbb0*/  IMAD R11, R4.reuse, R11, R5 ;  /* 0x0000000b040b7224 */ /* 0x040fe400078e0205 */
[----:B------:R-:W-:-:S04]  /*1bbc0*/  IMAD.WIDE.U32 R4, R4, R9, R12 ;  /* 0x0000000904047225 */ /* 0x000fc800078e000c */
[----:B------:R-:W-:Y:S02]  /*1bbd0*/  IMAD.IADD R5, R5, 0x1, R11 ;  /* 0x0000000105057824 */ /* 0x000fe400078e020b */
[----:B------:R-:W-:Y:S01]  /*1bbe0*/  IMAD R9, R27, R0, RZ ;  /* 0x000000001b097224 */ /* 0x000fe200078e02ff */
[----:B0-----:R-:W-:-:S05]  /*1bbf0*/  LEA R11, P0, R4, R6, 0x2 ;  /* 0x00000006040b7211 */ /* 0x001fca00078010ff */
[----:B------:R-:W-:Y:S01]  /*1bc00*/  SHFL.IDX PT, R12, R11, 0x1, 0x1c1f ;  /* 0x003c1f000b0c7f89 */ /* 0x000fe200000e0000 */
[----:B-1----:R-:W-:-:S03]  /*1bc10*/  LEA.HI.X R7, R4, R7, R5, 0x2, P0 ;  /* 0x0000000704077211 */ /* 0x002fc600000f1405 */
[----:B------:R-:W-:Y:S04]  /*1bc20*/  SHFL.IDX PT, R4, R11, RZ, 0x1c1f ;  /* 0x001c1fff0b047589 */ /* 0x000fe800000e0000 */
[----:B------:R-:W0:Y:S04]  /*1bc30*/  SHFL.IDX PT, R5, R7, RZ, 0x1c1f ;  /* 0x001c1fff07057589 */ /* 0x000e2800000e0000 */
[----:B------:R-:W1:Y:S01]  /*1bc40*/  SHFL.IDX PT, R13, R7, 0x1, 0x1c1f ;  /* 0x003c1f00070d7f89 */ /* 0x000e6200000e0000 */
[----:B----4-:R-:W-:Y:S01]  /*1bc50*/  IMAD.IADD R24, R28, 0x1, R200 ;  /* 0x000000011c187824 */ /* 0x010fe200078e02c8 */
[----:B------:R-:W-:-:S03]  /*1bc60*/  LOP3.LUT P0, RZ, R26, 0x3, RZ, 0xc0, !PT ;  /* 0x000000031aff7812 */ /* 0x000fc6000780c0ff */
[C---:B------:R-:W-:Y:S01]  /*1bc70*/  VIADD R6, R24.reuse, 0x8 ;  /* 0x0000000818067836 */ /* 0x040fe20000000000 */
[----:B------:R-:W-:-:S04]  /*1bc80*/  ISETP.GE.OR P3, PT, R24, R9, P0 ;  /* 0x000000091800720c */ /* 0x000fc80000766670 */
[----:B------:R-:W-:-:S09]  /*1bc90*/  ISETP.GE.OR P0, PT, R6, R9, P0 ;  /* 0x000000090600720c */ /* 0x000fd20000706670 */
[----:B0-----:R0:W-:Y:S04]  /*1bca0*/  @!P3 ST.E desc[UR52][R4.64], R21 ;  /* 0x000000150400b985 */ /* 0x0011e8000c101934 */
[----:B-1----:R0:W-:Y:S01]  /*1bcb0*/  @!P0 ST.E desc[UR52][R12.64], R20 ;  /* 0x000000140c008985 */ /* 0x0021e2000c101934 */
[----:B------:R-:W-:Y:S05]  /*1bcc0*/  @P1 BRA `(.L_x_8424) ;  /* 0x0000000800a41947 */ /* 0x000fea0003800000 */
[----:B0-----:R-:W-:Y:S01]  /*1bcd0*/  LEA R5, R188, R220, 0x3 ;  /* 0x000000dcbc057211 */ /* 0x001fe200078e18ff */
[----:B------:R-:W0:Y:S01]  /*1bce0*/  @P2 LDC R21, c[0x0][0xbec] ;  /* 0x0002fb00ff152b82 */ /* 0x000e220000000800 */
[----:B------:R-:W-:-:S03]  /*1bcf0*/  ULDC.64 UR4, c[0x0][0xaa0] ;  /* 0x0002a80000047ab9 */ /* 0x000fc60000000a00 */
[----:B------:R-:W-:-:S04]  /*1bd00*/  IMAD.SHL.U32 R5, R5, 0x8, RZ ;  /* 0x0000000805057824 */ /* 0x000fc800078e00ff */
[----:B------:R-:W-:Y:S01]  /*1bd10*/  IMAD.WIDE R40, R5, 0x2, R40 ;  /* 0x0000000205287825 */ /* 0x000fe200078e0228 */
[----:B------:R-:W1:Y:S02]  /*1bd20*/  @P2 LDC R14, c[0x0][0xbf0] ;  /* 0x0002fc00ff0e2b82 */ /* 0x000e640000000800 */
[C---:B------:R-:W-:Y:S02]  /*1bd30*/  IADD3 R25, P5, R40.reuse, 0x1000, RZ ;  /* 0x0000100028197810 */ /* 0x040fe40007fbe0ff */
[----:B------:R-:W-:Y:S02]  /*1bd40*/  IADD3 R33, P0, R40, 0x2000, RZ ;  /* 0x0000200028217810 */ /* 0x000fe40007f1e0ff */
[----:B------:R-:W-:Y:S02]  /*1bd50*/  LOP3.LUT R24, R25, 0x380, RZ, 0xc0, !PT ;  /* 0x0000038019187812 */ /* 0x000fe400078ec0ff */
[----:B------:R-:W-:Y:S02]  /*1bd60*/  LOP3.LUT R32, R33, 0x380, RZ, 0xc0, !PT ;  /* 0x0000038021207812 */ /* 0x000fe400078ec0ff */
[----:B------:R-:W-:-:S02]  /*1bd70*/  SHF.R.U64 R24, R24, 0x3, RZ ;  /* 0x0000000318187819 */ /* 0x000fc400000012ff */
[----:B------:R-:W-:Y:S01]  /*1bd80*/  SHF.R.U64 R32, R32, 0x3, RZ ;  /* 0x0000000320207819 */ /* 0x000fe200000012ff */
[----:B------:R-:W-:Y:S01]  /*1bd90*/  IMAD R10, R10, UR4, RZ ;  /* 0x000000040a0a7c24 */ /* 0x000fe2000f8e02ff */
[----:B------:R-:W-:Y:S01]  /*1bda0*/  LOP3.LUT R24, R24, R25, RZ, 0x3c, !PT ;  /* 0x0000001918187212 */ /* 0x000fe200078e3cff */
[--C-:B------:R-:W-:Y:S01]  /*1bdb0*/  IMAD.X R25, RZ, RZ, R41.reuse, P5 ;  /* 0x000000ffff197224 */ /* 0x100fe200028e0629 */
[----:B------:R-:W-:Y:S01]  /*1bdc0*/  LOP3.LUT R32, R32, R33, RZ, 0x3c, !PT ;  /* 0x0000002120207212 */ /* 0x000fe200078e3cff */
[--C-:B------:R-:W-:Y:S01]  /*1bdd0*/  IMAD.X R33, RZ, RZ, R41.reuse, P0 ;  /* 0x000000ffff217224 */ /* 0x100fe200000e0629 */
[C---:B------:R-:W-:Y:S02]  /*1bde0*/  IADD3 R37, P1, R40.reuse, 0x3000, RZ ;  /* 0x0000300028257810 */ /* 0x040fe40007f3e0ff */
[C---:B------:R-:W-:Y:S02]  /*1bdf0*/  IADD3 R43, P3, R40.reuse, 0x4000, RZ ;  /* 0x00004000282b7810 */ /* 0x040fe40007f7e0ff */
[C---:B------:R-:W-:Y:S01]  /*1be00*/  IADD3 R45, P4, R40.reuse, 0x5000, RZ ;  /* 0x00005000282d7810 */ /* 0x040fe20007f9e0ff */
[C---:B------:R-:W-:Y:S01]  /*1be10*/  IMAD R13, R3.reuse, UR5, R10 ;  /* 0x00000005030d7c24 */ /* 0x040fe2000f8e020a */
[C---:B------:R-:W-:Y:S01]  /*1be20*/  IADD3 R49, P5, R40.reuse, 0x6000, RZ ;  /* 0x0000600028317810 */ /* 0x040fe20007fbe0ff */
[----:B------:R-:W5:Y:S01]  /*1be30*/  LD.E.128 R24, desc[UR52][R24.64] ;  /* 0x0000003418187980 */ /* 0x000f62000c101d00 */
[----:B------:R-:W-:Y:S01]  /*1be40*/  IADD3 R7, P0, R40, 0x7000, RZ ;  /* 0x0000700028077810 */ /* 0x000fe20007f1e0ff */
[----:B------:R-:W-:Y:S01]  /*1be50*/  IMAD.WIDE.U32 R10, R3, UR4, RZ ;  /* 0x00000004030a7c25 */ /* 0x000fe2000f8e00ff */
[----:B------:R-:W-:Y:S01]  /*1be60*/  LOP3.LUT R36, R37, 0x380, RZ, 0xc0, !PT ;  /* 0x0000038025247812 */ /* 0x000fe200078ec0ff */
[----:B------:R-:W-:Y:S01]  /*1be70*/  ULDC.64 UR4, c[0x0][0xae8] ;  /* 0x0002ba0000047ab9 */ /* 0x000fe20000000a00 */
[----:B------:R-:W-:Y:S01]  /*1be80*/  LOP3.LUT R42, R43, 0x380, RZ, 0xc0, !PT ;  /* 0x000003802b2a7812 */ /* 0x000fe200078ec0ff */
[----:B------:R-:W-:Y:S01]  /*1be90*/  IMAD.X R53, RZ, RZ, R41, P0 ;  /* 0x000000ffff357224 */ /* 0x000fe200000e0629 */
[----:B------:R-:W-:Y:S01]  /*1bea0*/  LOP3.LUT R44, R45, 0x380, RZ, 0xc0, !PT ;  /* 0x000003802d2c7812 */ /* 0x000fe200078ec0ff */
[----:B------:R-:W5:Y:S01]  /*1beb0*/  LD.E.128 R32, desc[UR52][R32.64] ;  /* 0x0000003420207980 */ /* 0x000f62000c101d00 */
[----:B------:R-:W-:-:S02]  /*1bec0*/  LOP3.LUT R48, R49, 0x380, RZ, 0xc0, !PT ;  /* 0x0000038031307812 */ /* 0x000fc400078ec0ff */
[----:B------:R-:W-:Y:S02]  /*1bed0*/  LOP3.LUT R5, R40, 0x380, RZ, 0xc0, !PT ;  /* 0x0000038028057812 */ /* 0x000fe400078ec0ff */
[----:B------:R-:W-:Y:S01]  /*1bee0*/  LOP3.LUT R6, R7, 0x380, RZ, 0xc0, !PT ;  /* 0x0000038007067812 */ /* 0x000fe200078ec0ff */
[----:B------:R-:W-:Y:S01]  /*1bef0*/  IMAD.IADD R11, R11, 0x1, R13 ;  /* 0x000000010b0b7824 */ /* 0x000fe200078e020d */
[----:B------:R-:W-:Y:S01]  /*1bf00*/  SHF.R.U64 R36, R36, 0x3, RZ ;  /* 0x0000000324247819 */ /* 0x000fe200000012ff */
[----:B------:R-:W-:Y:S01]  /*1bf10*/  IMAD R3, R220, 0x20, R188 ;  /* 0x00000020dc037824 */ /* 0x000fe200078e02bc */
[----:B------:R-:W-:Y:S02]  /*1bf20*/  SHF.R.U64 R42, R42, 0x3, RZ ;  /* 0x000000032a2a7819 */ /* 0x000fe400000012ff */
[----:B------:R-:W-:Y:S02]  /*1bf30*/  SHF.R.U64 R44, R44, 0x3, RZ ;  /* 0x000000032c2c7819 */ /* 0x000fe400000012ff */
[----:B------:R-:W-:-:S02]  /*1bf40*/  SHF.R.U64 R48, R48, 0x3, RZ ;  /* 0x0000000330307819 */ /* 0x000fc400000012ff */
[----:B------:R-:W-:Y:S02]  /*1bf50*/  SHF.R.U64 R5, R5, 0x3, RZ ;  /* 0x0000000305057819 */ /* 0x000fe400000012ff */
        /* <DEDUP_REMOVED lines=11> */
[----:B------:R-:W-:Y:S01]  /*1c010*/  MOV R5, R41 ;  /* 0x0000002900057202 */ /* 0x000fe20000000f00 */
[----:B------:R-:W-:Y:S01]  /*1c020*/  IMAD.IADD R12, R200, 0x1, R3 ;  /* 0x00000001c80c7824 */ /* 0x000fe200078e0203 */
[----:B------:R-:W-:-:S02]  /*1c030*/  LOP3.LUT R52, R6, R7, RZ, 0x3c, !PT ;  /* 0x0000000706347212 */ /* 0x000fc400078e3cff */
[----:B------:R-:W-:Y:S01]  /*1c040*/  SHF.R.S32.HI R15, RZ, 0x1f, R8 ;  /* 0x0000001fff0f7819 */ /* 0x000fe20000011408 */
[----:B------:R-:W-:Y:S01]  /*1c050*/  IMAD R11, R197, UR5, R11 ;  /* 0x00000005c50b7c24 */ /* 0x000fe2000f8e020b */
[----:B------:R-:W-:Y:S01]  /*1c060*/  ULDC.64 UR4, c[0x0][0xaf0] ;  /* 0x0002bc0000047ab9 */ /* 0x000fe20000000a00 */
[----:B0-----:R-:W-:Y:S01]  /*1c070*/  @P2 IMAD.HI.U32 R3, R12, R21, RZ ;  /* 0x000000150c032227 */ /* 0x001fe200078e00ff */
[----:B------:R-:W5:Y:S03]  /*1c080*/  LD.E.128 R4, desc[UR52][R4.64] ;  /* 0x0000003404047980 */ /* 0x000f66000c101d00 */
[----:B------:R-:W-:Y:S01]  /*1c090*/  IMAD R15, R15, UR4, RZ ;  /* 0x000000040f0f7c24 */ /* 0x000fe2000f8e02ff */
[----:B------:R-:W5:Y:S01]  /*1c0a0*/  LD.E.128 R36, desc[UR52][R36.64] ;  /* 0x0000003424247980 */ /* 0x000f62000c101d00 */
[----:B------:R-:W-:-:S03]  /*1c0b0*/  IMAD.MOV.U32 R13, RZ, RZ, R12 ;  /* 0x000000ffff0d7224 */ /* 0x000fc600078e000c */
[----:B------:R-:W5:Y:S01]  /*1c0c0*/  LD.E.128 R40, desc[UR52][R42.64] ;  /* 0x000000342a287980 */ /* 0x000f62000c101d00 */
[----:B------:R-:W-:-:S03]  /*1c0d0*/  IMAD R15, R8, UR5, R15 ;  /* 0x00000005080f7c24 */ /* 0x000fc6000f8e020f */
[----:B------:R-:W5:Y:S01]  /*1c0e0*/  LD.E.128 R44, desc[UR52][R44.64] ;  /* 0x000000342c2c7980 */ /* 0x000f62000c101d00 */
[----:B------:R-:W-:-:S03]  /*1c0f0*/  IMAD.WIDE.U32 R10, R8, UR4, R10 ;  /* 0x00000004080a7c25 */ /* 0x000fc6000f8e000a */
[----:B------:R-:W5:Y:S01]  /*1c100*/  LD.E.128 R48, desc[UR52][R48.64] ;  /* 0x0000003430307980 */ /* 0x000f62000c101d00 */
[----:B-1----:R-:W-:-:S03]  /*1c110*/  @P2 SHF.R.U32.HI R13, RZ, R14, R3 ;  /* 0x0000000eff0d2219 */ /* 0x002fc60000011603 */
[----:B------:R-:W5:Y:S01]  /*1c120*/  LD.E.128 R52, desc[UR52][R52.64] ;  /* 0x0000003434347980 */ /* 0x000f62000c101d00 */
[----:B------:R-:W-:Y:S01]  /*1c130*/  ULDC.64 UR4, c[0x0][0xae0] ;  /* 0x0002b80000047ab9 */ /* 0x000fe20000000a00 */
[----:B------:R-:W-:Y:S01]  /*1c140*/  @!PT LDS RZ, [RZ] ;  /* 0x00000000fffff984 */ /* 0x000fe20000000800 */
[----:B------:R-:W-:Y:S01]  /*1c150*/  @!PT LDS RZ, [RZ] ;  /* 0x00000000fffff984 */ /* 0x000fe20000000800 */
[----:B------:R-:W-:Y:S01]  /*1c160*/  @!PT LDS RZ, [RZ] ;  /* 0x00000000fffff984 */ /* 0x000fe20000000800 */
[----:B------:R-:W-:Y:S01]  /*1c170*/  @!PT LDS RZ, [RZ] ;  /* 0x00000000fffff984 */ /* 0x000fe20000000800 */
[----:B------:R0:W-:Y:S06]  /*1c180*/  MEMBAR.ALL.CTA ;  /* 0x0000000000007992 */ /* 0x0001ec0000008000 */
[----:B0-----:R-:W0:Y:S01]  /*1c190*/  FENCE.VIEW.ASYNC.S ;  /* 0x00000000000073c6 */ /* 0x001e220000000000 */
[----:B------:R-:W-:Y:S01]  /*1c1a0*/  IMAD.IADD R11, R11, 0x1, R15 ;  /* 0x000000010b0b7824 */ /* 0x000fe200078e020f */
[--C-:B------:R-:W-:Y:S01]  /*1c1b0*/  SHF.R.S32.HI R8, RZ, 0x1f, R13.reuse ;  /* 0x0000001fff087819 */ /* 0x100fe2000001140d */
[----:B------:R-:W-:-:S04]  /*1c1c0*/  IMAD.MOV R15, RZ, RZ, -R13 ;  /* 0x000000ffff0f7224 */ /* 0x000fc800078e0a0d */
[----:B------:R-:W-:Y:S02]  /*1c1d0*/  IMAD R15, R0, R15, R12 ;  /* 0x0000000f000f7224 */ /* 0x000fe400078e020c */
[----:B------:R-:W-:Y:S02]  /*1c1e0*/  IMAD R8, R8, UR4, RZ ;  /* 0x0000000408087c24 */ /* 0x000fe4000f8e02ff */
[----:B------:R-:W-:Y:S01]  /*1c1f0*/  VIADD R3, R18, 0x28820 ;  /* 0x0002882012037836 */ /* 0x000fe20000000000 */
[----:B------:R-:W-:Y:S01]  /*1c200*/  SHF.R.S32.HI R0, RZ, 0x1f, R15 ;  /* 0x0000001fff007819 */ /* 0x000fe2000001140f */
[C---:B------:R-:W-:Y:S02]  /*1c210*/  IMAD R21, R13.reuse, UR5, R8 ;  /* 0x000000050d157c24 */ /* 0x040fe4000f8e0208 */
[----:B------:R-:W-:Y:S01]  /*1c220*/  IMAD.WIDE.U32 R10, R13, UR4, R10 ;  /* 0x000000040d0a7c25 */ /* 0x000fe2000f8e000a */
[----:B------:R-:W-:Y:S01]  /*1c230*/  ULDC.64 UR4, c[0x0][0xad8] ;  /* 0x0002b60000047ab9 */ /* 0x000fe20000000a00 */
[----:B------:R-:W-:-:S02]  /*1c240*/  PRMT R3, RZ, 0x654, R3 ;  /* 0x00000654ff037816 */ /* 0x000fc40000000003 */
[----:B------:R-:W-:Y:S02]  /*1c250*/  IMAD.IADD R11, R11, 0x1, R21 ;  /* 0x000000010b0b7824 */ /* 0x000fe400078e0215 */
[----:B------:R-:W-:Y:S02]  /*1c260*/  IMAD R0, R0, UR4, RZ ;  /* 0x0000000400007c24 */ /* 0x000fe4000f8e02ff */
[C---:B------:R-:W-:Y:S01]  /*1c270*/  IMAD.WIDE.U32 R10, R15.reuse, UR4, R10 ;  /* 0x000000040f0a7c25 */ /* 0x040fe2000f8e000a */
[----:B0-----:R0:W-:Y:S03]  /*1c280*/  SYNCS.ARRIVE.TRANS64.RED.A1T0 RZ, [R3+URZ], RZ ;  /* 0x000000ff03ff79a7 */ /* 0x0011e6000810043f */
[----:B0-----:R-:W-:Y:S01]  /*1c290*/  IMAD R3, R15, UR5, R0 ;  /* 0x000000050f037c24 */ /* 0x001fe2000f8e0200 */
[----:B------:R-:W-:Y:S02]  /*1c2a0*/  ULDC.64 UR4, c[0x0][0xa80] ;  /* 0x0002a00000047ab9 */ /* 0x000fe40000000a00 */
[----:B------:R-:W-:-:S02]  /*1c2b0*/  LEA R0, P0, R10, UR4, 0x1 ;  /* 0x000000040a007c11 */ /* 0x000fc4000f8008ff */
[----:B------:R-:W-:Y:S01]  /*1c2c0*/  IADD3 R3, R11, R3, RZ ;  /* 0x000000030b037210 */ /* 0x000fe20007ffe0ff */
[----:B------:R-:W-:-:S03]  /*1c2d0*/  UMOV UR4, 0xffffffff ;  /* 0xffffffff00047882 */ /* 0x000fc60000000000 */
[----:B------:R-:W-:Y:S01]  /*1c2e0*/  LEA.HI.X R8, R10, UR5, R3, 0x1, P0 ;  /* 0x000000050a087c11 */ /* 0x000fe200080f0c03 */
[----:B------:R-:W-:Y:S01]  /*1c2f0*/  IMAD.IADD R200, R188, 0x1, R200 ;  /* 0x00000001bcc87824 */ /* 0x000fe200078e02c8 */
[----:B------:R-:W-:Y:S06]  /*1c300*/  BRA.DIV UR4, `(.L_x_8425) ;  /* 0x000000c204d87947 */ /* 0x000fec000b800000 */
[----:B------:R0:W1:Y:S04]  /*1c310*/  SHFL.IDX PT, R3, R8, RZ, 0x181f ;  /* 0x00181fff08037589 */ /* 0x00006800000e0000 */
[----:B------:R0:W2:Y:S02]  /*1c320*/  SHFL.IDX PT, R14, R0, RZ, 0x181f ;  /* 0x00181fff000e7589 */ /* 0x0000a400000e0000 */
.L_x_8697:
[----:B------:R-:W-:Y:S01]  /*1c330*/  ISETP.GE.AND P0, PT, R200, R9, PT ;  /* 0x00000009c800720c */ /* 0x000fe20003f06270 */
[----:B------:R-:W-:-:S12]  /*1c340*/  BSSY B1, `(.L_x_8426) ;  /* 0x000000b000017945 */ /* 0x000fd80003800000 */
[----:B------:R-:W-:Y:S05]  /*1c350*/  @P0 BRA `(.L_x_8427) ;  /* 0x0000000000240947 */ /* 0x000fea0003800000 */
[----:B------:R-:W-:Y:S02]  /*1c360*/  ULDC UR4, c[0x0][0xac8] ;  /* 0x0002b20000047ab9 */ /* 0x000fe40000000800 */
[----:B------:R-:W-:Y:S02]  /*1c370*/  ISETP.GE.AND P0, PT, R16, UR4, PT ;  /* 0x0000000410007c0c */ /* 0x000fe4000bf06270 */
[----:B------:R-:W-:-:S11]  /*1c380*/  ISETP.GE.AND P1, PT, R2, UR4, PT ;  /* 0x0000000402007c0c */ /* 0x000fd6000bf26270 */
[-C--:B--2---:R-:W-:Y:S02]  /*1c390*/  @!P0 LEA R10, P2, R16, R14.reuse, 0x1 ;  /* 0x0000000e100a8211 */ /* 0x084fe400078408ff */
[----:B------:R-:W-:Y:S02]  /*1c3a0*/  @!P1 LEA R14, P3, R2, R14, 0x1 ;  /* 0x0000000e020e9211 */ /* 0x000fe400078608ff */
[-C--:B-1----:R-:W-:Y:S02]  /*1c3b0*/  @!P0 LEA.HI.X R11, R16, R3.reuse, R17, 0x1, P2 ;  /* 0x00000003100b8211 */ /* 0x082fe400010f0c11 */
[----:B------:R-:W-:-:S03]  /*1c3c0*/  @!P1 LEA.HI.X R15, R2, R3, R185, 0x1, P3 ;  /* 0x00000003020f9211 */ /* 0x000fc600018f0cb9 */
[----:B-----5:R3:W-:Y:S04]  /*1c3d0*/  @!P0 ST.E.128 desc[UR52][R10.64], R4 ;  /* 0x000000040a008985 */ /* 0x0207e8000c101d34 */
[----:B------:R3:W-:Y:S02]  /*1c3e0*/  @!P1 ST.E.128 desc[UR52][R14.64], R40 ;  /* 0x000000280e009985 */ /* 0x0007e4000c101d34 */
.L_x_8427:
[----:B------:R-:W-:Y:S05]  /*1c3f0*/  BSYNC B1 ;  /* 0x0000000000017941 */ /* 0x000fea0003800000 */
.L_x_8426:
[----:B------:R-:W-:-:S03]  /*1c400*/  UMOV UR4, 0xffffffff ;  /* 0xffffffff00047882 */ /* 0x000fc60000000000 */
[----:B------:R-:W-:Y:S05]  /*1c410*/  BRA.DIV UR4, `(.L_x_8428) ;  /* 0x000000c204c87947 */ /* 0x000fea000b800000 */
[----:B-1----:R1:W4:Y:S04]  /*1c420*/  SHFL.IDX PT, R3, R8, 0x1, 0x181f ;  /* 0x00381f0008037f89 */ /* 0x00232800000e0000 */
[----:B--23--:R1:W2:Y:S02]  /*1c430*/  SHFL.IDX PT, R14, R0, 0x1, 0x181f ;  /* 0x00381f00000e7f89 */ /* 0x00c2a400000e0000 */
.L_x_8701:
[----:B-----5:R-:W-:Y:S01]  /*1c440*/  VIADD R4, R200, 0x20 ;  /* 0x00000020c8047836 */ /* 0x020fe20000000000 */
[----:B------:R-:W-:Y:S04]  /*1c450*/  BSSY B1, `(.L_x_8429) ;  /* 0x000000c000017945 */ /* 0x000fe80003800000 */
[----:B------:R-:W-:-:S13]  /*1c460*/  ISETP.GE.AND P0, PT, R4, R9, PT ;  /* 0x000000090400720c */ /* 0x000fda0003f06270 */
[----:B------:R-:W-:Y:S05]  /*1c470*/  @P0 BRA `(.L_x_8430) ;  /* 0x0000000000240947 */ /* 0x000fea0003800000 */
[----:B------:R-:W-:Y:S02]  /*1c480*/  ULDC UR4, c[0x0][0xac8] ;  /* 0x0002b20000047ab9 */ /* 0x000fe40000000800 */
[----:B------:R-:W-:Y:S02]  /*1c490*/  ISETP.GE.AND P2, PT, R16, UR4, PT ;  /* 0x0000000410007c0c */ /* 0x000fe4000bf46270 */
[----:B------:R-:W-:-:S11]  /*1c4a0*/  ISETP.GE.AND P3, PT, R2, UR4, PT ;  /* 0x0000000402007c0c */ /* 0x000fd6000bf66270 */
[-C--:B--2---:R-:W-:Y:S02]  /*1c4b0*/  @!P2 LEA R4, P0, R16, R14.reuse, 0x1 ;  /* 0x0000000e1004a211 */ /* 0x084fe400078008ff */
[----:B------:R-:W-:Y:S02]  /*1c4c0*/  @!P3 LEA R14, P1, R2, R14, 0x1 ;  /* 0x0000000e020eb211 */ /* 0x000fe400078208ff */
[-C--:B----4-:R-:W-:Y:S02]  /*1c4d0*/  @!P2 LEA.HI.X R5, R16, R3.reuse, R17, 0x1, P0 ;  /* 0x000000031005a211 */ /* 0x090fe400000f0c11 */
[----:B------:R-:W-:-:S03]  /*1c4e0*/  @!P3 LEA.HI.X R15, R2, R3, R185, 0x1, P1 ;  /* 0x00000003020fb211 */ /* 0x000fc600008f0cb9 */
[----:B------:R3:W-:Y:S04]  /*1c4f0*/  @!P2 ST.E.128 desc[UR52][R4.64], R24 ;  /* 0x000000180400a985 */ /* 0x0007e8000c101d34 */
[----:B------:R3:W-:Y:S02]  /*1c500*/  @!P3 ST.E.128 desc[UR52][R14.64], R44 ;  /* 0x0000002c0e00b985 */ /* 0x0007e4000c101d34 */
.L_x_8430:
[----:B------:R-:W-:Y:S05]  /*1c510*/  BSYNC B1 ;  /* 0x0000000000017941 */ /* 0x000fea0003800000 */
.L_x_8429:
[----:B------:R-:W-:-:S03]  /*1c520*/  UMOV UR4, 0xffffffff ;  /* 0xffffffff00047882 */ /* 0x000fc60000000000 */
[----:B------:R-:W-:Y:S05]  /*1c530*/  BRA.DIV UR4, `(.L_x_8431) ;  /* 0x000000c204c87947 */ /* 0x000fea000b800000 */
[----:B----4-:R4:W0:Y:S04]  /*1c540*/  SHFL.IDX PT, R3, R8, 0x2, 0x181f ;  /* 0x00581f0008037f89 */ /* 0x01082800000e0000 */
[----:B--23--:R4:W2:Y:S02]  /*1c550*/  SHFL.IDX PT, R14, R0, 0x2, 0x181f ;  /* 0x00581f00000e7f89 */ /* 0x00c8a400000e0000 */
.L_x_8705:
[----:B------:R-:W-:Y:S01]  /*1c560*/  VIADD R4, R200, 0x40 ;  /* 0x00000040c8047836 */ /* 0x000fe20000000000 */
        /* <DEDUP_REMOVED lines=8> */
[-C--:B0-----:R-:W-:Y:S02]  /*1c5f0*/  @!P2 LEA.HI.X R5, R16, R3.reuse, R17, 0x1, P0 ;  /* 0x000000031005a211 */ /* 0x081fe400000f0c11 */
[----:B------:R-:W-:-:S03]  /*1c600*/  @!P3 LEA.HI.X R15, R2, R3, R185, 0x1, P1 ;  /* 0x00000003020fb211 */ /* 0x000fc600008f0cb9 */
[----:B------:R3:W-:Y:S04]  /*1c610*/  @!P2 ST.E.128 desc[UR52][R4.64], R32 ;  /* 0x000000200400a985 */ /* 0x0007e8000c101d34 */
[----:B------:R3:W-:Y:S02]  /*1c620*/  @!P3 ST.E.128 desc[UR52][R14.64], R48 ;  /* 0x000000300e00b985 */ /* 0x0007e4000c101d34 */
.L_x_8433:
[----:B------:R-:W-:Y:S05]  /*1c630*/  BSYNC B1 ;  /* 0x0000000000017941 */ /* 0x000fea0003800000 */
.L_x_8432:
[----:B------:R-:W-:-:S03]  /*1c640*/  UMOV UR4, 0xffffffff ;  /* 0xffffffff00047882 */ /* 0x000fc60000000000 */
[----:B------:R-:W-:Y:S05]  /*1c650*/  BRA.DIV UR4, `(.L_x_8434) ;  /* 0x000000c204c87947 */ /* 0x000fea000b800000 */
[----:B0-----:R0:W0:Y:S04]  /*1c660*/  SHFL.IDX PT, R3, R8, 0x3, 0x181f ;  /* 0x00781f0008037f89 */ /* 0x00102800000e0000 */
[----:B--23--:R2:W3:Y:S02]  /*1c670*/  SHFL.IDX PT, R14, R0, 0x3, 0x181f ;  /* 0x00781f00000e7f89 */ /* 0x00c4e400000e0000 */
.L_x_8709:
[----:B-12-4-:R-:W-:-:S05]  /*1c680*/  VIADD R0, R200, 0x60 ;  /* 0x00000060c8007836 */ /* 0x016fca0000000000 */
        /* <DEDUP_REMOVED lines=13> */
.L_x_8424:
[----:B0-----:R-:W0:Y:S01]  /*1c760*/  @P2 LDC R12, c[0x0][0xbec] ;  /* 0x0002fb00ff0c2b82 */ /* 0x001e220000000800 */
[----:B------:R-:W-:Y:S01]  /*1c770*/  ULDC.64 UR4, c[0x0][0xb08] ;  /* 0x0002c20000047ab9 */ /* 0x000fe20000000a00 */
[----:B------:R-:W-:Y:S01]  /*1c780*/  ULDC.64 UR6, c[0x0][0xb30] ;  /* 0x0002cc0000067ab9 */ /* 0x000fe20000000a00 */
[----:B------:R-:W-:Y:S01]  /*1c790*/  IMAD R10, R10, UR4, RZ ;  /* 0x000000040a0a7c24 */ /* 0x000fe2000f8e02ff */
[----:B------:R-:W-:Y:S01]  /*1c7a0*/  IADD3 R49, R189, 0x38, RZ ;  /* 0x00000038bd317810 */ /* 0x000fe20007ffe0ff */
[C---:B------:R-:W-:Y:S01]  /*1c7b0*/  IMAD.WIDE.U32 R4, R3.reuse, UR4, RZ ;  /* 0x0000000403047c25 */ /* 0x040fe2000f8e00ff */
[----:B------:R-:W-:Y:S02]  /*1c7c0*/  SHF.R.S32.HI R51, RZ, 0x1f, R224 ;  /* 0x0000001fff337819 */ /* 0x000fe400000114e0 */
[----:B------:R-:W1:Y:S01]  /*1c7d0*/  @P2 LDC R11, c[0x0][0xbf0] ;  /* 0x0002fc00ff0b2b82 */ /* 0x000e620000000800 */
[----:B------:R-:W-:Y:S01]  /*1c7e0*/  IMAD R3, R3, UR5, R10 ;  /* 0x0000000503037c24 */ /* 0x000fe2000f8e020a */
[----:B------:R-:W-:Y:S01]  /*1c7f0*/  ULDC.64 UR4, c[0x0][0xb38] ;  /* 0x0002ce0000047ab9 */ /* 0x000fe20000000a00 */
[----:B------:R-:W-:Y:S01]  /*1c800*/  VIADD R33, R189, 0x8 ;  /* 0x00000008bd217836 */ /* 0x000fe20000000000 */
[----:B------:R-:W-:Y:S01]  /*1c810*/  SHF.R.S32.HI R44, RZ, 0x1f, R49 ;  /* 0x0000001fff2c7819 */ /* 0x000fe20000011431 */
[----:B------:R-:W-:Y:S01]  /*1c820*/  IMAD.IADD R5, R5, 0x1, R3 ;  /* 0x0000000105057824 */ /* 0x000fe200078e0203 */
[----:B------:R-:W-:Y:S01]  /*1c830*/  SHF.R.S32.HI R3, RZ, 0x1f, R8 ;  /* 0x0000001fff037819 */ /* 0x000fe20000011408 */
[----:B------:R-:W-:-:S02]  /*1c840*/  VIADD R35, R189, 0x10 ;  /* 0x00000010bd237836 */ /* 0x000fc40000000000 */
[----:B------:R-:W-:-:S03]  /*1c850*/  IMAD.WIDE.U32 R4, R197, UR4, R4 ;  /* 0x00000004c5047c25 */ /* 0x000fc6000f8e0004 */
[----:B------:R-:W-:Y:S01]  /*1c860*/  SHF.R.S32.HI R28, RZ, 0x1f, R35 ;  /* 0x0000001fff1c7819 */ /* 0x000fe20000011423 */
[----:B------:R-:W-:Y:S01]  /*1c870*/  IMAD R5, R197, UR5, R5 ;  /* 0x00000005c5057c24 */ /* 0x000fe2000f8e0205 */
[----:B------:R-:W-:Y:S01]  /*1c880*/  ULDC.64 UR4, c[0x0][0xb40] ;  /* 0x0002d00000047ab9 */ /* 0x000fe20000000a00 */
[----:B------:R-:W-:Y:S02]  /*1c890*/  VIADD R41, R189, 0x18 ;  /* 0x00000018bd297836 */ /* 0x000fe40000000000 */
[----:B------:R-:W-:Y:S02]  /*1c8a0*/  IMAD R3, R3, UR4, RZ ;  /* 0x0000000403037c24 */ /* 0x000fe4000f8e02ff */
[----:B0-----:R-:W-:Y:S01]  /*1c8b0*/  @P2 IMAD.HI.U32 R12, R45, R12, RZ ;  /* 0x0000000c2d0c2227 */ /* 0x001fe200078e00ff */
[----:B------:R-:W-:-:S03]  /*1c8c0*/  SHF.R.S32.HI R32, RZ, 0x1f, R41 ;  /* 0x0000001fff207819 */ /* 0x000fc60000011429 */
[C---:B------:R-:W-:Y:S02]  /*1c8d0*/  IMAD R7, R8.reuse, UR5, R3 ;  /* 0x0000000508077c24 */ /* 0x040fe4000f8e0203 */
[----:B------:R-:W-:Y:S01]  /*1c8e0*/  IMAD.WIDE.U32 R4, R8, UR4, R4 ;  /* 0x0000000408047c25 */ /* 0x000fe2000f8e0004 */
[----:B------:R-:W-:-:S03]  /*1c8f0*/  ULDC.64 UR4, c[0x0][0xb48] ;  /* 0x0002d20000047ab9 */ /* 0x000fc60000000a00 */
[----:B------:R-:W-:Y:S01]  /*1c900*/  IMAD.MOV.U32 R3, RZ, RZ, R45 ;  /* 0x000000ffff037224 */ /* 0x000fe200078e002d */
[----:B-1----:R-:W-:Y:S01]  /*1c910*/  @P2 SHF.R.U32.HI R3, RZ, R11, R12 ;  /* 0x0000000bff032219 */ /* 0x002fe2000001160c */
[----:B------:R-:W-:Y:S02]  /*1c920*/  IMAD.IADD R5, R5, 0x1, R7 ;  /* 0x0000000105057824 */ /* 0x000fe400078e0207 */
[----:B------:R-:W-:Y:S01]  /*1c930*/  VIADD R43, R189, 0x20 ;  /* 0x00000020bd2b7836 */ /* 0x000fe20000000000 */
[--C-:B------:R-:W-:Y:S01]  /*1c940*/  SHF.R.S32.HI R8, RZ, 0x1f, R3.reuse ;  /* 0x0000001fff087819 */ /* 0x100fe20000011403 */
[----:B------:R-:W-:Y:S02]  /*1c950*/  IMAD.MOV R7, RZ, RZ, -R3 ;  /* 0x000000ffff077224 */ /* 0x000fe400078e0a03 */
[----:B------:R-:W-:Y:S01]  /*1c960*/  IMAD.WIDE.U32 R4, R223, UR4, R4 ;  /* 0x00000004df047c25 */ /* 0x000fe2000f8e0004 */
[----:B------:R-:W-:-:S03]  /*1c970*/  SHF.R.S32.HI R34, RZ, 0x1f, R43 ;  /* 0x0000001fff227819 */ /* 0x000fc6000001142b */
[----:B------:R-:W-:Y:S02]  /*1c980*/  IMAD R7, R0, R7, R45 ;  /* 0x0000000700077224 */ /* 0x000fe400078e022d */
[----:B------:R-:W-:Y:S02]  /*1c990*/  IMAD R8, R8, UR6, RZ ;  /* 0x0000000608087c24 */ /* 0x000fe4000f8e02ff */
[----:B------:R-:W-:Y:S01]  /*1c9a0*/  IMAD R5, R223, UR5, R5 ;  /* 0x00000005df057c24 */ /* 0x000fe2000f8e0205 */
[----:B------:R-:W-:Y:S01]  /*1c9b0*/  SHF.R.S32.HI R0, RZ, 0x1f, R7 ;  /* 0x0000001fff007819 */ /* 0x000fe20000011407 */
[C---:B------:R-:W-:Y:S01]  /*1c9c0*/  IMAD R11, R3.reuse, UR7, R8 ;  /* 0x00000007030b7c24 */ /* 0x040fe2000f8e0208 */
[----:B------:R-:W-:Y:S01]  /*1c9d0*/  ULDC.64 UR4, c[0x0][0xb28] ;  /* 0x0002ca0000047ab9 */ /* 0x000fe20000000a00 */
[----:B------:R-:W-:-:S04]  /*1c9e0*/  IMAD.WIDE.U32 R4, R3, UR6, R4 ;  /* 0x0000000603047c25 */ /* 0x000fc8000f8e0004 */
[----:B------:R-:W-:Y:S01]  /*1c9f0*/  IMAD R0, R0, UR4, RZ ;  /* 0x0000000400007c24 */ /* 0x000fe2000f8e02ff */
[----:B------:R-:W-:Y:S01]  /*1ca00*/  IADD3 R5, R5, R11, RZ ;  /* 0x0000000b05057210 */ /* 0x000fe20007ffe0ff */
[----:B------:R-:W-:Y:S02]  /*1ca10*/  VIADD R8, R18, 0x28820 ;  /* 0x0002882012087836 */ /* 0x000fe40000000000 */
[C---:B------:R-:W-:Y:S02]  /*1ca20*/  IMAD R3, R7.reuse, UR5, R0 ;  /* 0x0000000507037c24 */ /* 0x040fe4000f8e0200 */
[----:B------:R-:W-:Y:S01]  /*1ca30*/  IMAD.WIDE.U32 R4, R7, UR4, R4 ;  /* 0x0000000407047c25 */ /* 0x000fe2000f8e0004 */
[----:B------:R-:W-:Y:S01]  /*1ca40*/  ULDC.64 UR4, c[0x0][0xb00] ;  /* 0x0002c00000047ab9 */ /* 0x000fe20000000a00 */
[----:B------:R-:W-:Y:S02]  /*1ca50*/  PRMT R8, RZ, 0x654, R8 ;  /* 0x00000654ff087816 */ /* 0x000fe40000000008 */
[----:B------:R-:W-:Y:S01]  /*1ca60*/  IMAD.IADD R5, R5, 0x1, R3 ;  /* 0x0000000105057824 */ /* 0x000fe200078e0203 */
[C---:B------:R-:W-:Y:S01]  /*1ca70*/  LEA R3, P0, R4.reuse, UR4, 0x2 ;  /* 0x0000000404037c11 */ /* 0x040fe2000f8010ff */
[C---:B------:R-:W-:Y:S01]  /*1ca80*/  VIADD R45, R189.reuse, 0x28 ;  /* 0x00000028bd2d7836 */ /* 0x040fe20000000000 */
[----:B------:R-:W-:Y:S01]  /*1ca90*/  UMOV UR4, 0xffffffff ;  /* 0xffffffff00047882 */ /* 0x000fe20000000000 */
[----:B------:R-:W-:Y:S01]  /*1caa0*/  VIADD R47, R189, 0x30 ;  /* 0x00000030bd2f7836 */ /* 0x000fe20000000000 */
[----:B------:R0:W-:Y:S01]  /*1cab0*/  SYNCS.ARRIVE.TRANS64.RED.A1T0 RZ, [R8+URZ], RZ ;  /* 0x000000ff08ff79a7 */ /* 0x0001e2000810043f */
[----:B------:R-:W-:-:S02]  /*1cac0*/  LEA.HI.X R4, R4, UR5, R5, 0x2, P0 ;  /* 0x0000000504047c11 */ /* 0x000fc400080f1405 */
[----:B------:R-:W-:Y:S02]  /*1cad0*/  SHF.R.S32.HI R7, RZ, 0x1f, R189 ;  /* 0x0000001fff077819 */ /* 0x000fe400000114bd */
[----:B------:R-:W-:Y:S02]  /*1cae0*/  SHF.R.S32.HI R40, RZ, 0x1f, R45 ;  /* 0x0000001fff287819 */ /* 0x000fe4000001142d */
[----:B------:R-:W-:Y:S02]  /*1caf0*/  SHF.R.S32.HI R42, RZ, 0x1f, R47 ;  /* 0x0000001fff2a7819 */ /* 0x000fe4000001142f */
[----:B0-----:R-:W-:Y:S01]  /*1cb00*/  SHF.R.S32.HI R8, RZ, 0x1f, R33 ;  /* 0x0000001fff087819 */ /* 0x001fe20000011421 */
[----:B------:R-:W-:Y:S06]  /*1cb10*/  BRA.DIV UR4, `(.L_x_8436) ;  /* 0x000000be04e07947 */ /* 0x000fec000b800000 */
[----:B------:R0:W1:Y:S04]  /*1cb20*/  SHFL.IDX PT, R0, R4, RZ, 0x1c1f ;  /* 0x001c1fff04007589 */ /* 0x00006800000e0000 */
[----:B------:R0:W2:Y:S02]  /*1cb30*/  SHFL.IDX PT, R14, R3, RZ, 0x1c1f ;  /* 0x001c1fff030e7589 */ /* 0x0000a400000e0000 */
.L_x_8712:
[----:B------:R-:W-:Y:S01]  /*1cb40*/  ISETP.GE.AND P0, PT, R24, R9, PT ;  /* 0x000000091800720c */ /* 0x000fe20003f06270 */
[----:B------:R-:W-:-:S12]  /*1cb50*/  BSSY B1, `(.L_x_8437) ;  /* 0x000004e000017945 */ /* 0x000fd80003800000 */
[----:B------:R-:W-:Y:S05]  /*1cb60*/  @P0 BRA `(.L_x_8438) ;  /* 0x0000000400300947 */ /* 0x000fea0003800000 */
[----:B------:R-:W-:Y:S01]  /*1cb70*/  ULDC UR4, c[0x0][0xac8] ;  /* 0x0002b20000047ab9 */ /* 0x000fe20000000800 */
[C---:B------:R-:W-:Y:S01]  /*1cb80*/  VIADD R46, R189.reuse, 0x48 ;  /* 0x00000048bd2e7836 */ /* 0x040fe20000000000 */
[C---:B------:R-:W-:Y:S01]  /*1cb90*/  ISETP.GE.AND P0, PT, R189.reuse, UR4, PT ;  /* 0x00000004bd007c0c */ /* 0x040fe2000bf06270 */
[----:B------:R-:W-:Y:S01]  /*1cba0*/  VIADD R5, R189, 0x50 ;  /* 0x00000050bd057836 */ /* 0x000fe20000000000 */
[----:B------:R-:W-:Y:S01]  /*1cbb0*/  ISETP.GE.AND P2, PT, R33, UR4, PT ;  /* 0x0000000421007c0c */ /* 0x000fe2000bf46270 */
[----:B------:R-:W-:Y:S01]  /*1cbc0*/  VIADD R48, R189, 0x48 ;  /* 0x00000048bd307836 */ /* 0x000fe20000000000 */
[----:B------:R-:W-:Y:S01]  /*1cbd0*/  ISETP.GE.AND P3, PT, R35, UR4, PT ;  /* 0x0000000423007c0c */ /* 0x000fe2000bf66270 */
[----:B------:R-:W-:Y:S01]  /*1cbe0*/  VIADD R15, R189, 0x50 ;  /* 0x00000050bd0f7836 */ /* 0x000fe20000000000 */
[----:B------:R-:W-:Y:S02]  /*1cbf0*/  ISETP.GE.AND P1, PT, R41, UR4, PT ;  /* 0x0000000429007c0c */ /* 0x000fe4000bf26270 */
[----:B------:R-:W-:-:S02]  /*1cc00*/  SHF.R.S32.HI R48, RZ, 0x1f, R48 ;  /* 0x0000001fff307819 */ /* 0x000fc40000011430 */
[----:B------:R-:W-:-:S03]  /*1cc10*/  SHF.R.S32.HI R15, RZ, 0x1f, R15 ;  /* 0x0000001fff0f7819 */ /* 0x000fc6000001140f */
[-C--:B--2---:R-:W-:Y:S02]  /*1cc20*/  @!P0 LEA R10, P4, R189, R14.reuse, 0x2 ;  /* 0x0000000ebd0a8211 */ /* 0x084fe400078810ff */
[----:B------:R-:W-:Y:S02]  /*1cc30*/  @!P2 LEA R12, P5, R33, R14, 0x2 ;  /* 0x0000000e210ca211 */ /* 0x000fe400078a10ff */
[-C--:B-1----:R-:W-:Y:S02]  /*1cc40*/  @!P0 LEA.HI.X R11, R189, R0.reuse, R7, 0x2, P4 ;  /* 0x00000000bd0b8211 */ /* 0x082fe400020f1407 */
[----:B------:R-:W-:Y:S02]  /*1cc50*/  @!P2 LEA.HI.X R13, R33, R0, R8, 0x2, P5 ;  /* 0x00000000210da211 */ /* 0x000fe400028f1408 */
[----:B------:R-:W-:Y:S01]  /*1cc60*/  @!P3 LEA R20, P4, R35, R14, 0x2 ;  /* 0x0000000e2314b211 */ /* 0x000fe200078810ff */
[----:B------:R1:W-:Y:S01]  /*1cc70*/  @!P0 ST.E.64 desc[UR52][R10.64], R36 ;  /* 0x000000240a008985 */ /* 0x0003e2000c101b34 */
[----:B------:R-:W-:-:S02]  /*1cc80*/  ISETP.GE.AND P0, PT, R43, UR4, PT ;  /* 0x000000042b007c0c */ /* 0x000fc4000bf06270 */
[----:B------:R-:W-:Y:S01]  /*1cc90*/  @!P1 LEA R24, P5, R41, R14, 0x2 ;  /* 0x0000000e29189211 */ /* 0x000fe200078a10ff */
        /* <DEDUP_REMOVED lines=9> */
[----:B-1----:R-:W-:Y:S02]  /*1cd30*/  @!P2 LEA R10, P5, R45, R14, 0x2 ;  /* 0x0000000e2d0aa211 */ /* 0x002fe400078a10ff */
[-C--:B------:R-:W-:Y:S02]  /*1cd40*/  @!P0 LEA.HI.X R27, R43, R0.reuse, R34, 0x2, P3 ;  /* 0x000000002b1b8211 */ /* 0x080fe400018f1422 */
[----:B------:R-:W-:Y:S02]  /*1cd50*/  @!P2 LEA.HI.X R11, R45, R0, R40, 0x2, P5 ;  /* 0x000000002d0ba211 */ /* 0x000fe400028f1428 */
[----:B------:R-:W-:Y:S01]  /*1cd60*/  ISETP.GE.AND P3, PT, R224, UR4, PT ;  /* 0x00000004e0007c0c */ /* 0x000fe2000bf66270 */
[----:B------:R1:W-:Y:S01]  /*1cd70*/  @!P0 ST.E.64 desc[UR52][R26.64], R104 ;  /* 0x000000681a008985 */ /* 0x0003e2000c101b34 */
[----:B--2---:R-:W-:-:S03]  /*1cd80*/  @!P4 LEA R12, P0, R47, R14, 0x2 ;  /* 0x0000000e2f0cc211 */ /* 0x004fc600078010ff */
[----:B------:R2:W-:Y:S01]  /*1cd90*/  @!P2 ST.E.64 desc[UR52][R10.64], R108 ;  /* 0x0000006c0a00a985 */ /* 0x0005e2000c101b34 */
[----:B---3--:R-:W-:Y:S02]  /*1cda0*/  @!P1 LEA R20, P5, R49, R14, 0x2 ;  /* 0x0000000e31149211 */ /* 0x008fe400078a10ff */
        /* <DEDUP_REMOVED lines=8> */
[----:B------:R-:W-:Y:S02]  /*1ce30*/  @!P3 LEA.HI.X R25, R224, R0, R51, 0x2, P5 ;  /* 0x00000000e019b211 */ /* 0x000fe400028f1433 */
[CC--:B-1----:R-:W-:Y:S02]  /*1ce40*/  @!P2 LEA R26, P4, R46.reuse, R14.reuse, 0x2 ;  /* 0x0000000e2e1aa211 */ /* 0x0c2fe400078810ff */
[----:B--2---:R-:W-:Y:S01]  /*1ce50*/  @!P0 LEA R10, P5, R5, R14, 0x2 ;  /* 0x0000000e050a8211 */ /* 0x004fe200078a10ff */
[----:B------:R1:W-:Y:S01]  /*1ce60*/  @!P3 ST.E.64 desc[UR52][R24.64], R120 ;  /* 0x000000781800b985 */ /* 0x0003e2000c101b34 */
[----:B------:R-:W-:Y:S02]  /*1ce70*/  @!P2 LEA.HI.X R27, R46, R0, R48, 0x2, P4 ;  /* 0x000000002e1ba211 */ /* 0x000fe400020f1430 */
[----:B------:R-:W-:-:S02]  /*1ce80*/  ISETP.GE.AND P3, PT, R228, UR4, PT ;  /* 0x00000004e4007c0c */ /* 0x000fc4000bf66270 */
[----:B------:R-:W-:Y:S01]  /*1ce90*/  @!P0 LEA.HI.X R11, R5, R0, R15, 0x2, P5 ;  /* 0x00000000050b8211 */ /* 0x000fe200028f140f */
[----:B------:R2:W-:Y:S01]  /*1cea0*/  @!P2 ST.E.64 desc[UR52][R26.64], R124 ;  /* 0x0000007c1a00a985 */ /* 0x0005e2000c101b34 */
[----:B------:R-:W-:Y:S02]  /*1ceb0*/  ISETP.GE.AND P4, PT, R227, UR4, PT ;  /* 0x00000004e3007c0c */ /* 0x000fe4000bf86270 */
[----:B------:R-:W-:Y:S01]  /*1cec0*/  SHF.R.S32.HI R5, RZ, 0x1f, R229 ;  /* 0x0000001fff057819 */ /* 0x000fe200000114e5 */
[----:B------:R0:W-:Y:S01]  /*1ced0*/  @!P0 ST.E.64 desc[UR52][R10.64], R128 ;  /* 0x000000800a008985 */ /* 0x0001e2000c101b34 */
[----:B---3--:R-:W-:Y:S02]  /*1cee0*/  @!P1 LEA R12, P5, R229, R14, 0x2 ;  /* 0x0000000ee50c9211 */ /* 0x008fe400078a10ff */
[----:B------:R-:W-:Y:S02]  /*1cef0*/  ISETP.GE.AND P2, PT, R226, UR4, PT ;  /* 0x00000004e2007c0c */ /* 0x000fe4000bf46270 */
[----:B------:R-:W-:-:S02]  /*1cf00*/  ISETP.GE.AND P0, PT, R225, UR4, PT ;  /* 0x00000004e1007c0c */ /* 0x000fc4000bf06270 */
[----:B------:R-:W-:Y:S02]  /*1cf10*/  @!P1 LEA.HI.X R13, R229, R0, R5, 0x2, P5 ;  /* 0x00000000e50d9211 */ /* 0x000fe400028f1405 */
[----:B------:R-:W-:Y:S02]  /*1cf20*/  SHF.R.S32.HI R5, RZ, 0x1f, R228 ;  /* 0x0000001fff057819 */ /* 0x000fe400000114e4 */
[CC--:B----4-:R-:W-:Y:S01]  /*1cf30*/  @!P3 LEA R20, P5, R228.reuse, R14.reuse, 0x2 ;  /* 0x0000000ee414b211 */ /* 0x0d0fe200078a10ff */
[----:B------:R0:W-:Y:S01]  /*1cf40*/  @!P1 ST.E.64 desc[UR52][R12.64], R132 ;  /* 0x000000840c009985 */ /* 0x0001e2000c101b34 */
[----:B-1----:R-:W-:Y:S02]  /*1cf50*/  @!P4 LEA R24, P1, R227, R14, 0x2 ;  /* 0x0000000ee318c211 */ /* 0x002fe400078210ff */
[----:B------:R-:W-:Y:S02]  /*1cf60*/  SHF.R.S32.HI R15, RZ, 0x1f, R227 ;  /* 0x0000001fff0f7819 */ /* 0x000fe400000114e3 */
[----:B------:R-:W-:-:S02]  /*1cf70*/  @!P3 LEA.HI.X R21, R228, R0, R5, 0x2, P5 ;  /* 0x00000000e415b211 */ /* 0x000fc400028f1405 */
[C---:B--2---:R-:W-:Y:S02]  /*1cf80*/  @!P2 LEA R26, P5, R226.reuse, R14, 0x2 ;  /* 0x0000000ee21aa211 */ /* 0x044fe400078a10ff */
[----:B------:R-:W-:Y:S01]  /*1cf90*/  SHF.R.S32.HI R46, RZ, 0x1f, R226 ;  /* 0x0000001fff2e7819 */ /* 0x000fe200000114e2 */
[----:B------:R0:W-:Y:S01]  /*1cfa0*/  @!P3 ST.E.64 desc[UR52][R20.64], R136 ;  /* 0x000000881400b985 */ /* 0x0001e2000c101b34 */
[----:B------:R-:W-:Y:S02]  /*1cfb0*/  @!P4 LEA.HI.X R25, R227, R0, R15, 0x2, P1 ;  /* 0x00000000e319c211 */ /* 0x000fe400008f140f */
[----:B------:R-:W-:Y:S02]  /*1cfc0*/  SHF.R.S32.HI R5, RZ, 0x1f, R225 ;  /* 0x0000001fff057819 */ /* 0x000fe400000114e1 */
[----:B------:R-:W-:Y:S01]  /*1cfd0*/  @!P0 LEA R14, P1, R225, R14, 0x2 ;  /* 0x0000000ee10e8211 */ /* 0x000fe200078210ff */
[----:B------:R0:W-:Y:S01]  /*1cfe0*/  @!P4 ST.E.64 desc[UR52][R24.64], R140 ;  /* 0x0000008c1800c985 */ /* 0x0001e2000c101b34 */
[----:B------:R-:W-:-:S02]  /*1cff0*/  @!P2 LEA.HI.X R27, R226, R0, R46, 0x2, P5 ;  /* 0x00000000e21ba211 */ /* 0x000fc400028f142e */
[----:B------:R-:W-:-:S03]  /*1d000*/  @!P0 LEA.HI.X R15, R225, R0, R5, 0x2, P1 ;  /* 0x00000000e10f8211 */ /* 0x000fc600008f1405 */
[----:B------:R0:W-:Y:S04]  /*1d010*/  @!P2 ST.E.64 desc[UR52][R26.64], R144 ;  /* 0x000000901a00a985 */ /* 0x0001e8000c101b34 */
[----:B------:R0:W-:Y:S02]  /*1d020*/  @!P0 ST.E.64 desc[UR52][R14.64], R148 ;  /* 0x000000940e008985 */ /* 0x0001e4000c101b34 */
.L_x_8438:
[----:B------:R-:W-:Y:S05]  /*1d030*/  BSYNC B1 ;  /* 0x0000000000017941 */ /* 0x000fea0003800000 */
.L_x_8437:
[----:B------:R-:W-:-:S03]  /*1d040*/  UMOV UR4, 0xffffffff ;  /* 0xffffffff00047882 */ /* 0x000fc60000000000 */
[----:B------:R-:W-:Y:S05]  /*1d050*/  BRA.DIV UR4, `(.L_x_8439) ;  /* 0x000000ba04c47947 */ /* 0x000fea000b800000 */
[----:B-1----:R1:W3:Y:S04]  /*1d060*/  SHFL.IDX PT, R0, R4, 0x1, 0x1c1f ;  /* 0x003c1f0004007f89 */ /* 0x0022e800000e0000 */
[----:B0-2---:R1:W0:Y:S02]  /*1d070*/  SHFL.IDX PT, R14, R3, 0x1, 0x1c1f ;  /* 0x003c1f00030e7f89 */ /* 0x00522400000e0000 */
.L_x_8716:
[----:B------:R-:W-:-:S13]  /*1d080*/  ISETP.GE.AND P0, PT, R6, R9, PT ;  /* 0x000000090600720c */ /* 0x000fda0003f06270 */
[----:B------:R-:W-:Y:S05]  /*1d090*/  @P0 BRA `(.L_x_8435) ;  /* 0x0000001000380947 */ /* 0x000fea0003800000 */
[----:B------:R-:W-:Y:S01]  /*1d0a0*/  ULDC UR4, c[0x0][0xac8] ;  /* 0x0002b20000047ab9 */ /* 0x000fe20000000800 */
[C---:B------:R-:W-:Y:S01]  /*1d0b0*/  VIADD R15, R189.reuse, 0x48 ;  /* 0x00000048bd0f7836 */ /* 0x040fe20000000000 */
[C---:B------:R-:W-:Y:S01]  /*1d0c0*/  ISETP.GE.AND P3, PT, R189.reuse, UR4, PT ;  /* 0x00000004bd007c0c */ /* 0x040fe2000bf66270 */
[----:B-1----:R-:W-:Y:S01]  /*1d0d0*/  VIADD R3, R189, 0x50 ;  /* 0x00000050bd037836 */ /* 0x002fe20000000000 */
[----:B------:R-:W-:Y:S01]  /*1d0e0*/  ISETP.GE.AND P4, PT, R33, UR4, PT ;  /* 0x0000000421007c0c */ /* 0x000fe2000bf86270 */
[----:B------:R-:W-:Y:S01]  /*1d0f0*/  VIADD R26, R189, 0x48 ;  /* 0x00000048bd1a7836 */ /* 0x000fe20000000000 */
[----:B------:R-:W-:-:S04]  /*1d100*/  ISETP.GE.AND P0, PT, R35, UR4, PT ;  /* 0x0000000423007c0c */ /* 0x000fc8000bf06270 */
[----:B------:R-:W-:-:S05]  /*1d110*/  SHF.R.S32.HI R26, RZ, 0x1f, R26 ;  /* 0x0000001fff1a7819 */ /* 0x000fca000001141a */
[-C--:B0-----:R-:W-:Y:S02]  /*1d120*/  @!P3 LEA R4, P1, R189, R14.reuse, 0x2 ;  /* 0x0000000ebd04b211 */ /* 0x081fe400078210ff */
[----:B------:R-:W-:Y:S02]  /*1d130*/  @!P4 LEA R6, P2, R33, R14, 0x2 ;  /* 0x0000000e2106c211 */ /* 0x000fe400078410ff */
[-C--:B---3--:R-:W-:Y:S02]  /*1d140*/  @!P3 LEA.HI.X R5, R189, R0.reuse, R7, 0x2, P1 ;  /* 0x00000000bd05b211 */ /* 0x088fe400008f1407 */
[----:B------:R-:W-:Y:S02]  /*1d150*/  @!P4 LEA.HI.X R7, R33, R0, R8, 0x2, P2 ;  /* 0x000000002107c211 */ /* 0x000fe400010f1408 */
[----:B------:R-:W-:Y:S01]  /*1d160*/  ISETP.GE.AND P1, PT, R41, UR4, PT ;  /* 0x0000000429007c0c */ /* 0x000fe2000bf26270 */
[----:B------:R0:W-:Y:S01]  /*1d170*/  @!P3 ST.E.64 desc[UR52][R4.64], R90 ;  /* 0x0000005a0400b985 */ /* 0x0001e2000c101b34 */
[----:B------:R-:W-:-:S02]  /*1d180*/  ISETP.GE.AND P2, PT, R43, UR4, PT ;  /* 0x000000042b007c0c */ /* 0x000fc4000bf46270 */
[----:B------:R-:W-:Y:S01]  /*1d190*/  @!P0 LEA R8, P5, R35, R14, 0x2 ;  /* 0x0000000e23088211 */ /* 0x000fe200078a10ff */
[----:B------:R1:W-:Y:S01]  /*1d1a0*/  @!P4 ST.E.64 desc[UR52][R6.64], R94 ;  /* 0x0000005e0600c985 */ /* 0x0003e2000c101b34 */
[----:B------:R-:W-:Y:S02]  /*1d1b0*/  ISETP.GE.AND P3, PT, R45, UR4, PT ;  /* 0x000000042d007c0c */ /* 0x000fe4000bf66270 */
[----:B------:R-:W-:Y:S02]  /*1d1c0*/  @!P0 LEA.HI.X R9, R35, R0, R28, 0x2, P5 ;  /* 0x0000000023098211 */ /* 0x000fe400028f141c */
[----:B------:R-:W-:-:S03]  /*1d1d0*/  ISETP.GE.AND P4, PT, R47, UR4, PT ;  /* 0x000000042f007c0c */ /* 0x000fc6000bf86270 */
[-C--:B------:R-:W-:Y:S01]  /*1d1e0*/  @!P1 LEA R10, P5, R41, R14.reuse, 0x2 ;  /* 0x0000000e290a9211 */ /* 0x080fe200078a10ff */
[----:B------:R2:W-:Y:S01]  /*1d1f0*/  @!P0 ST.E.64 desc[UR52][R8.64], R98 ;  /* 0x0000006208008985 */ /* 0x0005e2000c101b34 */
[----:B------:R-:W-:Y:S02]  /*1d200*/  @!P2 LEA R12, P0, R43, R14, 0x2 ;  /* 0x0000000e2b0ca211 */ /* 0x000fe400078010ff */
[-C--:B------:R-:W-:Y:S02]  /*1d210*/  @!P1 LEA.HI.X R11, R41, R0.reuse, R32, 0x2, P5 ;  /* 0x00000000290b9211 */ /* 0x080fe400028f1420 */
[----:B------:R-:W-:Y:S02]  /*1d220*/  @!P2 LEA.HI.X R13, R43, R0, R34, 0x2, P0 ;  /* 0x000000002b0da211 */ /* 0x000fe400000f1422 */
[----:B------:R-:W-:Y:S01]  /*1d230*/  ISETP.GE.AND P0, PT, R49, UR4, PT ;  /* 0x0000000431007c0c */ /* 0x000fe2000bf06270 */
[----:B------:R-:W-:Y:S01]  /*1d240*/  @!P1 ST.E.64 desc[UR52][R10.64], R102 ;  /* 0x000000660a009985 */ /* 0x000fe2000c101b34 */
[----:B0-----:R-:W-:-:S02]  /*1d250*/  @!P3 LEA R4, P5, R45, R14, 0x2 ;  /* 0x0000000e2d04b211 */ /* 0x001fc400078a10ff */
[----:B------:R-:W-:Y:S01]  /*1d260*/  ISETP.GE.AND P1, PT, R224, UR4, PT ;  /* 0x00000004e0007c0c */ /* 0x000fe2000bf26270 */
[----:B------:R-:W-:Y:S01]  /*1d270*/  @!P2 ST.E.64 desc[UR52][R12.64], R106 ;  /* 0x0000006a0c00a985 */ /* 0x000fe2000c101b34 */
[----:B------:R-:W-:Y:S02]  /*1d280*/  ISETP.GE.AND P2, PT, R15, UR4, PT ;  /* 0x000000040f007c0c */ /* 0x000fe4000bf46270 */
[----:B------:R-:W-:Y:S02]  /*1d290*/  @!P3 LEA.HI.X R5, R45, R0, R40, 0x2, P5 ;  /* 0x000000002d05b211 */ /* 0x000fe400028f1428 */
[----:B------:R-:W-:-:S03]  /*1d2a0*/  @!P4 LEA R20, P5, R47, R14, 0x2 ;  /* 0x0000000e2f14c211 */ /* 0x000fc600078a10ff */
[----:B------:R0:W-:Y:S01]  /*1d2b0*/  @!P3 ST.E.64 desc[UR52][R4.64], R110 ;  /* 0x0000006e0400b985 */ /* 0x0001e2000c101b34 */
[----:B------:R-:W-:Y:S02]  /*1d2c0*/  @!P4 LEA.HI.X R21, R47, R0, R42, 0x2, P5 ;  /* 0x000000002f15c211 */ /* 0x000fe400028f142a */
[----:B-1----:R-:W-:Y:S02]  /*1d2d0*/  @!P0 LEA R6, P5, R49, R14, 0x2 ;  /* 0x0000000e31068211 */ /* 0x002fe400078a10ff */
[----:B------:R-:W-:Y:S01]  /*1d2e0*/  ISETP.GE.AND P3, PT, R3, UR4, PT ;  /* 0x0000000403007c0c */ /* 0x000fe2000bf66270 */
[----:B------:R-:W-:Y:S01]  /*1d2f0*/  @!P4 ST.E.64 desc[UR52][R20.64], R114 ;  /* 0x000000721400c985 */ /* 0x000fe2000c101b34 */
[----:B------:R-:W-:Y:S02]  /*1d300*/  @!P0 LEA.HI.X R7, R49, R0, R44, 0x2, P5 ;  /* 0x0000000031078211 */ /* 0x000fe400028f142c */
[CC--:B------:R-:W-:Y:S02]  /*1d310*/  @!P2 LEA R24, P4, R15.reuse, R14.reuse, 0x2 ;  /* 0x0000000e0f18a211 */ /* 0x0c0fe400078810ff */
[C---:B--2---:R-:W-:Y:S01]  /*1d320*/  @!P1 LEA R8, P5, R224.reuse, R14, 0x2 ;  /* 0x0000000ee0089211 */ /* 0x044fe200078a10ff */
[----:B------:R1:W-:Y:S01]  /*1d330*/  @!P0 ST.E.64 desc[UR52][R6.64], R118 ;  /* 0x0000007606008985 */ /* 0x0003e2000c101b34 */
[-C--:B------:R-:W-:Y:S01]  /*1d340*/  @!P2 LEA.HI.X R25, R15, R0.reuse, R26, 0x2, P4 ;  /* 0x000000000f19a211 */ /* 0x080fe200020f141a */
[----:B------:R-:W-:Y:S01]  /*1d350*/  VIADD R15, R189, 0x50 ;  /* 0x00000050bd0f7836 */ /* 0x000fe20000000000 */
[----:B------:R-:W-:-:S02]  /*1d360*/  @!P1 LEA.HI.X R9, R224, R0, R51, 0x2, P5 ;  /* 0x00000000e0099211 */ /* 0x000fc400028f1433 */
[----:B------:R-:W-:Y:S02]  /*1d370*/  ISETP.GE.AND P0, PT, R229, UR4, PT ;  /* 0x00000004e5007c0c */ /* 0x000fe4000bf06270 */
[----:B------:R-:W-:Y:S01]  /*1d380*/  ISETP.GE.AND P4, PT, R228, UR4, PT ;  /* 0x00000004e4007c0c */ /* 0x000fe2000bf86270 */
[----:B------:R2:W-:Y:S01]  /*1d390*/  @!P1 ST.E.64 desc[UR52][R8.64], R122 ;  /* 0x0000007a08009985 */ /* 0x0005e2000c101b34 */
[----:B------:R-:W-:Y:S02]  /*1d3a0*/  SHF.R.S32.HI R15, RZ, 0x1f, R15 ;  /* 0x0000001fff0f7819 */ /* 0x000fe4000001140f */
[----:B0-----:R-:W-:Y:S01]  /*1d3b0*/  @!P3 LEA R4, P5, R3, R14, 0x2 ;  /* 0x0000000e0304b211 */ /* 0x001fe200078a10ff */
[----:B------:R4:W-:Y:S01]  /*1d3c0*/  @!P2 ST.E.64 desc[UR52][R24.64], R126 ;  /* 0x0000007e1800a985 */ /* 0x0009e2000c101b34 */
[----:B------:R-:W-:Y:S02]  /*1d3d0*/  ISETP.GE.AND P1, PT, R227, UR4, PT ;  /* 0x00000004e3007c0c */ /* 0x000fe4000bf26270 */
[----:B------:R-:W-:-:S02]  /*1d3e0*/  ISETP.GE.AND P2, PT, R226, UR4, PT ;  /* 0x00000004e2007c0c */ /* 0x000fc4000bf46270 */
[----:B------:R-:W-:Y:S02]  /*1d3f0*/  @!P3 LEA.HI.X R5, R3, R0, R15, 0x2, P5 ;  /* 0x000000000305b211 */ /* 0x000fe400028f140f */
[----:B------:R-:W-:Y:S02]  /*1d400*/  SHF.R.S32.HI R3, RZ, 0x1f, R229 ;  /* 0x0000001fff037819 */ /* 0x000fe400000114e5 */
[CC--:B------:R-:W-:Y:S01]  /*1d410*/  @!P0 LEA R10, P5, R229.reuse, R14.reuse, 0x2 ;  /* 0x0000000ee50a8211 */ /* 0x0c0fe200078a10ff */
        /* <DEDUP_REMOVED lines=12> */
[----:B------:R-:W-:Y:S02]  /*1d4e0*/  @!P2 LEA.HI.X R13, R226, R0, R3, 0x2, P3 ;  /* 0x00000000e20da211 */ /* 0x000fe400018f1403 */
[----:B------:R-:W-:Y:S01]  /*1d4f0*/  ISETP.GE.AND P0, PT, R225, UR4, PT ;  /* 0x00000004e1007c0c */ /* 0x000fe2000bf06270 */
[----:B------:R4:W-:Y:S04]  /*1d500*/  @!P1 ST.E.64 desc[UR52][R8.64], R142 ;  /* 0x0000008e08009985 */ /* 0x0009e8000c101b34 */
[----:B------:R4:W-:Y:S08]  /*1d510*/  @!P2 ST.E.64 desc[UR52][R12.64], R146 ;  /* 0x000000920c00a985 */ /* 0x0009f0000c101b34 */
[----:B------:R-:W-:Y:S05]  /*1d520*/  @P0 BRA `(.L_x_8435) ;  /* 0x0000000c00140947 */ /* 0x000fea0003800000 */
[----:B------:R-:W-:Y:S02]  /*1d530*/  SHF.R.S32.HI R3, RZ, 0x1f, R225 ;  /* 0x0000001fff037819 */ /* 0x000fe400000114e1 */
[----:B------:R-:W-:-:S04]  /*1d540*/  LEA R14, P0, R225, R14, 0x2 ;  /* 0x0000000ee10e7211 */ /* 0x000fc800078010ff */
[----:B------:R-:W-:-:S05]  /*1d550*/  LEA.HI.X R15, R225, R0, R3, 0x2, P0 ;  /* 0x00000000e10f7211 */ /* 0x000fca00000f1403 */
[----:B------:R2:W-:Y:S01]  /*1d560*/  ST.E.64 desc[UR52][R14.64], R150 ;  /* 0x000000960e007985 */ /* 0x0005e2000c101b34 */
[----:B------:R-:W-:Y:S05]  /*1d570*/  BRA `(.L_x_8435) ;  /* 0x0000000c00007947 */ /* 0x000fea0003800000 */
.L_x_8422:
[----:B------:R-:W-:Y:S01]  /*1d580*/  ULDC.64 UR4, c[0x0][0xc08] ;  /* 0x0003020000047ab9 */ /* 0x000fe20000000a00 */
[----:B------:R-:W1:Y:S01]  /*1d590*/  LDC.64 R4, c[0x0][0xc00] ;  /* 0x00030000ff047b82 */ /* 0x000e620000000a00 */
[----:B------:R-:W-:Y:S02]  /*1d5a0*/  ISETP.NE.U32.AND P0, PT, RZ, UR4, PT ;  /* 0x00000004ff007c0c */ /* 0x000fe4000bf05070 */
[----:B------:R-:W-:Y:S02]  /*1d5b0*/  MOV R3, RZ ;  /* 0x000000ff00037202 */ /* 0x000fe40000000f00 */
[----:B------:R-:W-:Y:S01]  /*1d5c0*/  ISETP.NE.AND.EX P1, PT, RZ, UR5, PT, P0 ;  /* 0x00000005ff007c0c */ /* 0x000fe2000bf25300 */
[----:B------:R-:W-:Y:S02]  /*1d5d0*/  ULDC.64 UR4, c[0x0][0xc00] ;  /* 0x0003000000047ab9 */ /* 0x000fe40000000a00 */
[----:B------:R-:W-:-:S04]  /*1d5e0*/  ISETP.NE.U32.AND P0, PT, RZ, UR4, PT ;  /* 0x00000004ff007c0c */ /* 0x000fc8000bf05070 */
[----:B------:R-:W-:-:S06]  /*1d5f0*/  ISETP.NE.AND.EX P0, PT, RZ, UR5, PT, P0 ;  /* 0x00000005ff007c0c */ /* 0x000fcc000bf05300 */
[----:B------:R-:W2:Y:S01]  /*1d600*/  @P1 LDC.64 R6, c[0x0][0xc08] ;  /* 0x00030200ff061b82 */ /* 0x000ea20000000a00 */
[----:B------:R-:W-:Y:S02]  /*1d610*/  ULDC UR4, c[0x0][0xa88] ;  /* 0x0002a20000047ab9 */ /* 0x000fe40000000800 */
[----:B------:R-:W-:Y:S02]  /*1d620*/  IMAD.U32 R20, RZ, RZ, UR4 ;  /* 0x00000004ff147e24 */ /* 0x000fe4000f8e00ff */
[----:B-1----:R-:W-:-:S05]  /*1d630*/  IMAD.WIDE R4, R222, 0x4, R4 ;  /* 0x00000004de047825 */ /* 0x002fca00078e0204 */
[----:B------:R1:W5:Y:S01]  /*1d640*/  @P0 LDG.E R3, desc[UR52][R4.64] ;  /* 0x0000003404030981 */ /* 0x000362000c1e1900 */
[----:B--2---:R-:W-:-:S05]  /*1d650*/  @P1 IMAD.WIDE R6, R222, 0x4, R6 ;  /* 0x00000004de061825 */ /* 0x004fca00078e0206 */
[----:B------:R1:W5:Y:S01]  /*1d660*/  @P1 LDG.E R20, desc[UR52][R6.64] ;  /* 0x0000003406141981 */ /* 0x000362000c1e1900 */
[----:B------:R-:W-:Y:S02]  /*1d670*/  ISETP.NE.AND P2, PT, R221, RZ, PT ;  /* 0x000000ffdd00720c */ /* 0x000fe40003f45270 */
[----:B------:R-:W-:Y:S01]  /*1d680*/  SHF.R.S32.HI R26, RZ, 0x1f, R222 ;  /* 0x0000001fff1a7819 */ /* 0x000fe200000114de */
[----:B------:R-:W2:Y:S10]  /*1d690*/  S2R R27, SR_TID.X ;  /* 0x00000000001b7919 */ /* 0x000eb40000002100 */
[----:B------:R-:W4:Y:S01]  /*1d6a0*/  @!P2 LDC R221, c[0x0][0xad4] ;  /* 0x0002b500ffddab82 */ /* 0x000f220000000800 */
[----:B--2---:R-:W-:Y:S01]  /*1d6b0*/  VIADD R0, R27, 0xffffff80 ;  /* 0xffffff801b007836 */ /* 0x004fe20000000000 */
[----:B----4-:R-:W-:-:S04]  /*1d6c0*/  ISETP.GT.AND P2, PT, R221, 0x1, PT ;  /* 0x00000001dd00780c */ /* 0x010fc80003f44270 */
[----:B------:R-:W-:Y:S01]  /*1d6d0*/  ISETP.GT.AND P3, PT, R0, 0x7f, PT ;  /* 0x0000007f0000780c */ /* 0x000fe20003f64270 */
[----:B-1----:R-:W-:-:S12]  /*1d6e0*/  @P1 BRA `(.L_x_8440) ;  /* 0x0000000000101947 */ /* 0x002fd80003800000 */
[----:B------:R-:W-:Y:S05]  /*1d6f0*/  @!P0 BRA `(.L_x_8440) ;  /* 0x00000000000c8947 */ /* 0x000fea0003800000 */
[----:B------:R-:W2:Y:S04]  /*1d700*/  LDG.E R7, desc[UR52][R4.64] ;  /* 0x0000003404077981 */ /* 0x000ea8000c1e1900 */
[----:B-----5:R-:W2:Y:S02]  /*1d710*/  LDG.E R20, desc[UR52][R4.64+0x4] ;  /* 0x0000043404147981 */ /* 0x020ea4000c1e1900 */
[----:B--2---:R-:W-:-:S07]  /*1d720*/  IMAD.IADD R20, R20, 0x1, -R7 ;  /* 0x0000000114147824 */ /* 0x004fce00078e0a07 */
.L_x_8440:
[----:B------:R-:W-:Y:S01]  /*1d730*/  BSSY B1, `(.L_x_8441) ;  /* 0x0000035000017945 */ /* 0x000fe20003800000 */
[----:B------:R-:W-:Y:S02]  /*1d740*/  SEL R25, R222, RZ, !P0 ;  /* 0x000000ffde197207 */ /* 0x000fe40004000000 */
[----:B------:R-:W-:Y:S02]  /*1d750*/  SEL R26, R26, RZ, !P0 ;  /* 0x000000ff1a1a7207 */ /* 0x000fe40004000000 */
[----:B-----5:R-:W-:Y:S01]  /*1d760*/  SHF.R.S32.HI R24, RZ, 0x1f, R3 ;  /* 0x0000001fff187819 */ /* 0x020fe20000011403 */
[----:B------:R-:W-:Y:S06]  /*1d770*/  @P3 BRA `(.L_x_8442) ;  /* 0x0000000000c03947 */ /* 0x000fec0003800000 */
[----:B------:R-:W1:Y:S01]  /*1d780*/  LDC R35, c[0x0][0xbe8] ;  /* 0x0002fa00ff237b82 */ /* 0x000e620000000800 */
[----:B------:R-:W-:Y:S01]  /*1d790*/  IADD3 R27, R200, -0x80, R27 ;  /* 0xffffff80c81b7810 */ /* 0x000fe20007ffe01b */
[----:B-1----:R-:W-:-:S05]  /*1d7a0*/  IMAD R0, R20, R35, RZ ;  /* 0x0000002314007224 */ /* 0x002fca00078e02ff */
[----:B------:R-:W-:-:S13]  /*1d7b0*/  ISETP.GE.AND P0, PT, R27, R0, PT ;  /* 0x000000001b00720c */ /* 0x000fda0003f06270 */
[----:B------:R-:W-:Y:S05]  /*1d7c0*/  @P0 BRA `(.L_x_8442) ;  /* 0x0000000000ac0947 */ /* 0x000fea0003800000 */
[----:B------:R-:W-:Y:S01]  /*1d7d0*/  IMAD.MOV.U32 R14, RZ, RZ, 0x9b8 ;  /* 0x000009b8ff0e7424 */ /* 0x000fe200078e00ff */
[----:B------:R-:W-:Y:S01]  /*1d7e0*/  ISETP.GT.AND P0, PT, R221, 0x1, PT ;  /* 0x00000001dd00780c */ /* 0x000fe20003f04270 */
[----:B------:R-:W1:Y:S01]  /*1d7f0*/  LDC.64 R32, c[0x0][0xba8] ;  /* 0x0002ea00ff207b82 */ /* 0x000e620000000a00 */
[----:B------:R-:W-:Y:S01]  /*1d800*/  ISETP.NE.AND P1, PT, R35, 0x1, PT ;  /* 0x000000012300780c */ /* 0x000fe20003f25270 */
[----:B------:R-:W-:Y:S01]  /*1d810*/  IMAD.MOV.U32 R15, RZ, RZ, R27 ;  /* 0x000000ffff0f7224 */ /* 0x000fe200078e001b */
[----:B------:R-:W-:Y:S02]  /*1d820*/  SEL R14, R14, 0x978, P0 ;  /* 0x000009780e0e7807 */ /* 0x000fe40000000000 */
[----:B------:R-:W-:-:S03]  /*1d830*/  SEL R223, R223, RZ, P0 ;  /* 0x000000ffdfdf7207 */ /* 0x000fc60000000000 */
[----:B------:R-:W2:Y:S08]  /*1d840*/  LDC.64 R6, c[0x0][R14+0x220] ;  /* 0x000088000e067b82 */ /* 0x000eb00000000a00 */
[----:B------:R-:W4:Y:S08]  /*1d850*/  LDC.64 R4, c[0x0][R14+0x218] ;  /* 0x000086000e047b82 */ /* 0x000f300000000a00 */
[----:B------:R-:W5:Y:S08]  /*1d860*/  LDC.64 R8, c[0x0][R14+0x228] ;  /* 0x00008a000e087b82 */ /* 0x000f700000000a00 */
[----:B------:R-:W0:Y:S08]  /*1d870*/  LDC.64 R10, c[0x0][R14+0x210] ;  /* 0x000084000e0a7b82 */ /* 0x000e300000000a00 */
[----:B------:R-:W3:Y:S08]  /*1d880*/  @P1 LDC R0, c[0x0][0xbec] ;  /* 0x0002fb00ff001b82 */ /* 0x000ef00000000800 */
[----:B------:R-:W5:Y:S01]  /*1d890*/  @P1 LDC R37, c[0x0][0xbf0] ;  /* 0x0002fc00ff251b82 */ /* 0x000f620000000800 */
[----:B--2---:R-:W-:-:S07]  /*1d8a0*/  IMAD R7, R7, R25, RZ ;  /* 0x0000001907077224 */ /* 0x004fce00078e02ff */
[----:B-1----:R-:W1:Y:S01]  /*1d8b0*/  @!P0 LDC R32, c[0x0][0xb50] ;  /* 0x0002d400ff208b82 */ /* 0x002e620000000800 */
[----:B------:R-:W-:-:S04]  /*1d8c0*/  IMAD.WIDE.U32 R12, R6, R25, RZ ;  /* 0x00000019060c7225 */ /* 0x000fc800078e00ff */
[----:B------:R-:W-:Y:S02]  /*1d8d0*/  IMAD R7, R6, R26, R7 ;  /* 0x0000001a06077224 */ /* 0x000fe400078e0207 */
[----:B---3--:R-:W-:Y:S01]  /*1d8e0*/  @P1 IMAD.HI.U32 R0, R27, R0, RZ ;  /* 0x000000001b001227 */ /* 0x008fe200078e00ff */
[----:B------:R-:W2:Y:S03]  /*1d8f0*/  @!P0 LDC R33, c[0x0][0xb54] ;  /* 0x0002d500ff218b82 */ /* 0x000ea60000000800 */
[-C--:B----4-:R-:W-:Y:S02]  /*1d900*/  IMAD R21, R5, R197.reuse, RZ ;  /* 0x000000c505157224 */ /* 0x090fe400078e02ff */
[----:B------:R-:W-:Y:S01]  /*1d910*/  IMAD.WIDE.U32 R4, R4, R197, RZ ;  /* 0x000000c504047225 */ /* 0x000fe200078e00ff */
[----:B-----5:R-:W-:-:S03]  /*1d920*/  @P1 SHF.R.U32.HI R15, RZ, R37, R0 ;  /* 0x00000025ff0f1219 */ /* 0x020fc60000011600 */
[----:B------:R-:W-:Y:S01]  /*1d930*/  IMAD.IADD R21, R5, 0x1, R21 ;  /* 0x0000000105157824 */ /* 0x000fe200078e0215 */
[----:B------:R-:W-:Y:S01]  /*1d940*/  IADD3 R0, P1, P3, R12, R4, R3 ;  /* 0x000000040c007210 */ /* 0x000fe20007b3e003 */
[----:B------:R-:W-:Y:S02]  /*1d950*/  IMAD.IADD R12, R13, 0x1, R7 ;  /* 0x000000010d0c7824 */ /* 0x000fe400078e0207 */
[----:B------:R-:W-:Y:S02]  /*1d960*/  IMAD.MOV R6, RZ, RZ, -R15 ;  /* 0x000000ffff067224 */ /* 0x000fe400078e0a0f */
[----:B------:R-:W-:-:S04]  /*1d970*/  IMAD.WIDE.U32 R4, R8, R223, RZ ;  /* 0x000000df08047225 */ /* 0x000fc800078e00ff */
[----:B------:R-:W-:Y:S02]  /*1d980*/  IMAD R9, R9, R223, RZ ;  /* 0x000000df09097224 */ /* 0x000fe400078e02ff */
[----:B------:R-:W-:Y:S01]  /*1d990*/  IMAD R7, R35, R6, R27 ;  /* 0x0000000623077224 */ /* 0x000fe200078e021b */
[----:B------:R-:W-:Y:S02]  /*1d9a0*/  IADD3.X R6, R12, R21, R24, P1, P3 ;  /* 0x000000150c067210 */ /* 0x000fe40000fe6418 */
[----:B------:R-:W-:Y:S01]  /*1d9b0*/  IADD3 R4, P0, P1, R15, R0, R4 ;  /* 0x000000000f047210 */ /* 0x000fe2000791e004 */
[----:B0-----:R-:W-:Y:S01]  /*1d9c0*/  IMAD R0, R11, R7, RZ ;  /* 0x000000070b007224 */ /* 0x001fe200078e02ff */
[----:B------:R-:W-:Y:S02]  /*1d9d0*/  IADD3 R9, R5, R9, RZ ;  /* 0x0000000905097210 */ /* 0x000fe40007ffe0ff */
[----:B------:R-:W-:-:S04]  /*1d9e0*/  SHF.R.S32.HI R15, RZ, 0x1f, R15 ;  /* 0x0000001fff0f7819 */ /* 0x000fc8000001140f */
[----:B------:R-:W-:Y:S02]  /*1d9f0*/  IADD3.X R5, R15, R6, R9, P0, P1 ;  /* 0x000000060f057210 */ /* 0x000fe400007e2409 */
[----:B------:R-:W-:Y:S01]  /*1da00*/  SHF.R.S32.HI R9, RZ, 0x1f, R7 ;  /* 0x0000001fff097819 */ /* 0x000fe20000011407 */
[----:B------:R-:W-:-:S04]  /*1da10*/  IMAD.WIDE.U32 R4, R10, R7, R4 ;  /* 0x000000070a047225 */ /* 0x000fc800078e0004 */
[----:B------:R-:W-:Y:S01]  /*1da20*/  IMAD R9, R10, R9, R0 ;  /* 0x000000090a097224 */ /* 0x000fe200078e0200 */
[----:B-1----:R-:W-:-:S03]  /*1da30*/  LEA R6, P0, R4, R32, 0x2 ;  /* 0x0000002004067211 */ /* 0x002fc600078010ff */
[----:B------:R-:W-:Y:S02]  /*1da40*/  IMAD.IADD R0, R5, 0x1, R9 ;  /* 0x0000000105007824 */ /* 0x000fe400078e0209 */
[----:B------:R-:W-:-:S03]  /*1da50*/  IMAD.MOV.U32 R5, RZ, RZ, -0x800000 ;  /* 0xff800000ff057424 */ /* 0x000fc600078e00ff */
[----:B--2---:R-:W-:-:S05]  /*1da60*/  LEA.HI.X R7, R4, R33, R0, 0x2, P0 ;  /* 0x0000002104077211 */ /* 0x004fca00000f1400 */
[----:B------:R1:W-:Y:S02]  /*1da70*/  STG.E desc[UR52][R6.64], R5 ;  /* 0x0000000506007986 */ /* 0x0003e4000c101934 */
.L_x_8442:
[----:B------:R-:W-:Y:S05]  /*1da80*/  BSYNC B1 ;  /* 0x0000000000017941 */ /* 0x000fea0003800000 */
.L_x_8441:
[----:B------:R-:W-:Y:S05]  /*1da90*/  @P2 BRA `(.L_x_8435) ;  /* 0x0000000400b82947 */ /* 0x000fea0003800000 */
[----:B------:R-:W2:Y:S01]  /*1daa0*/  LDC R21, c[0x0][0xbe8] ;  /* 0x0002fa00ff157b82 */ /* 0x000ea20000000800 */
[----:B------:R-:W-:Y:S01]  /*1dab0*/  ULDC.64 UR4, c[0x0][0xaa0] ;  /* 0x0002a80000047ab9 */ /* 0x000fe20000000a00 */
[----:B------:R-:W-:Y:S01]  /*1dac0*/  ULDC.64 UR6, c[0x0][0xaf0] ;  /* 0x0002bc0000067ab9 */ /* 0x000fe20000000a00 */
[----:B------:R-:W-:Y:S02]  /*1dad0*/  IMAD R0, R24, UR4, RZ ;  /* 0x0000000418007c24 */ /* 0x000fe4000f8e02ff */
[----:B-1----:R-:W-:-:S04]  /*1dae0*/  IMAD.WIDE.U32 R4, R3, UR4, RZ ;  /* 0x0000000403047c25 */ /* 0x002fc8000f8e00ff */
[----:B------:R-:W-:Y:S01]  /*1daf0*/  IMAD R7, R3, UR5, R0 ;  /* 0x0000000503077c24 */ /* 0x000fe2000f8e0200 */
[----:B------:R-:W-:Y:S01]  /*1db00*/  ULDC.64 UR4, c[0x0][0xae8] ;  /* 0x0002ba0000047ab9 */ /* 0x000fe20000000a00 */
[----:B------:R-:W-:Y:S02]  /*1db10*/  IMAD R3, R220, 0x20, R188 ;  /* 0x00000020dc037824 */ /* 0x000fe400078e02bc */
[----:B------:R-:W-:Y:S02]  /*1db20*/  IMAD.IADD R5, R5, 0x1, R7 ;  /* 0x0000000105057824 */ /* 0x000fe400078e0207 */
[----:B------:R-:W-:Y:S02]  /*1db30*/  IMAD.IADD R9, R200, 0x1, R3 ;  /* 0x00000001c8097824 */ /* 0x000fe400078e0203 */
[----:B------:R-:W-:-:S04]  /*1db40*/  IMAD.WIDE.U32 R4, R197, UR4, R4 ;  /* 0x00000004c5047c25 */ /* 0x000fc8000f8e0004 */
[----:B------:R-:W-:Y:S02]  /*1db50*/  IMAD.MOV.U32 R3, RZ, RZ, R9 ;  /* 0x000000ffff037224 */ /* 0x000fe400078e0009 */
[----:B------:R-:W-:Y:S01]  /*1db60*/  IMAD R5, R197, UR5, R5 ;  /* 0x00000005c5057c24 */ /* 0x000fe2000f8e0205 */
[----:B--2---:R-:W-:Y:S01]  /*1db70*/  ISETP.NE.AND P0, PT, R21, 0x1, PT ;  /* 0x000000011500780c */ /* 0x004fe20003f05270 */
[----:B------:R-:W-:Y:S01]  /*1db80*/  ULDC.64 UR4, c[0x0][0xae0] ;  /* 0x0002b80000047ab9 */ /* 0x000fe20000000a00 */
[----:B------:R-:W-:Y:S02]  /*1db90*/  IMAD.IADD R200, R188, 0x1, R200 ;  /* 0x00000001bcc87824 */ /* 0x000fe400078e02c8 */
[----:B------:R-:W-:-:S09]  /*1dba0*/  IMAD.WIDE.U32 R4, R25, UR6, R4 ;  /* 0x0000000619047c25 */ /* 0x000fd2000f8e0004 */
[----:B------:R-:W1:Y:S08]  /*1dbb0*/  @P0 LDC R6, c[0x0][0xbec] ;  /* 0x0002fb00ff060b82 */ /* 0x000e700000000800 */
[----:B------:R-:W2:Y:S01]  /*1dbc0*/  @P0 LDC R11, c[0x0][0xbf0] ;  /* 0x0002fc00ff0b0b82 */ /* 0x000ea20000000800 */
[----:B-1----:R-:W-:-:S04]  /*1dbd0*/  @P0 IMAD.HI.U32 R0, R9, R6, RZ ;  /* 0x0000000609000227 */ /* 0x002fc800078e00ff */
[----:B------:R-:W-:Y:S01]  /*1dbe0*/  IMAD R6, R26, UR6, RZ ;  /* 0x000000061a067c24 */ /* 0x000fe2000f8e02ff */
[----:B--2---:R-:W-:-:S03]  /*1dbf0*/  @P0 SHF.R.U32.HI R3, RZ, R11, R0 ;  /* 0x0000000bff030219 */ /* 0x004fc60000011600 */
[----:B------:R-:W-:Y:S01]  /*1dc00*/  IMAD R7, R25, UR7, R6 ;  /* 0x0000000719077c24 */ /* 0x000fe2000f8e0206 */
[--C-:B------:R-:W-:Y:S01]  /*1dc10*/  SHF.R.S32.HI R0, RZ, 0x1f, R3.reuse ;  /* 0x0000001fff007819 */ /* 0x100fe20000011403 */
[----:B------:R-:W-:Y:S02]  /*1dc20*/  IMAD.MOV R6, RZ, RZ, -R3 ;  /* 0x000000ffff067224 */ /* 0x000fe400078e0a03 */
[----:B------:R-:W-:Y:S02]  /*1dc30*/  IMAD.IADD R5, R5, 0x1, R7 ;  /* 0x0000000105057824 */ /* 0x000fe400078e0207 */
[----:B------:R-:W-:Y:S02]  /*1dc40*/  IMAD R0, R0, UR4, RZ ;  /* 0x0000000400007c24 */ /* 0x000fe4000f8e02ff */
[----:B------:R-:W-:Y:S02]  /*1dc50*/  IMAD R7, R21, R6, R9 ;  /* 0x0000000615077224 */ /* 0x000fe400078e0209 */
[----:B------:R-:W-:-:S02]  /*1dc60*/  IMAD R9, R3, UR5, R0 ;  /* 0x0000000503097c24 */ /* 0x000fc4000f8e0200 */
[----:B------:R-:W-:Y:S01]  /*1dc70*/  IMAD.WIDE.U32 R4, R3, UR4, R4 ;  /* 0x0000000403047c25 */ /* 0x000fe2000f8e0004 */
[----:B------:R-:W-:Y:S01]  /*1dc80*/  SHF.R.S32.HI R0, RZ, 0x1f, R7 ;  /* 0x0000001fff007819 */ /* 0x000fe20000011407 */
[----:B------:R-:W-:-:S03]  /*1dc90*/  ULDC.64 UR4, c[0x0][0xad8] ;  /* 0x0002b60000047ab9 */ /* 0x000fc60000000a00 */
[----:B------:R-:W-:Y:S01]  /*1dca0*/  IADD3 R5, R5, R9, RZ ;  /* 0x0000000905057210 */ /* 0x000fe20007ffe0ff */
[----:B------:R-:W-:Y:S02]  /*1dcb0*/  IMAD R0, R0, UR4, RZ ;  /* 0x0000000400007c24 */ /* 0x000fe4000f8e02ff */
[----:B------:R-:W-:-:S04]  /*1dcc0*/  IMAD.WIDE.U32 R4, R7, UR4, R4 ;  /* 0x0000000407047c25 */ /* 0x000fc8000f8e0004 */
[----:B------:R-:W-:Y:S01]  /*1dcd0*/  IMAD R3, R7, UR5, R0 ;  /* 0x0000000507037c24 */ /* 0x000fe2000f8e0200 */
[----:B------:R-:W-:Y:S02]  /*1dce0*/  ULDC.64 UR4, c[0x0][0xa80] ;  /* 0x0002a00000047ab9 */ /* 0x000fe40000000a00 */
[----:B------:R-:W-:Y:S01]  /*1dcf0*/  LEA R0, P0, R4, UR4, 0x1 ;  /* 0x0000000404007c11 */ /* 0x000fe2000f8008ff */
[----:B------:R-:W-:Y:S01]  /*1dd00*/  IMAD.IADD R3, R5, 0x1, R3 ;  /* 0x0000000105037824 */ /* 0x000fe200078e0203 */
[----:B------:R-:W-:-:S04]  /*1dd10*/  UMOV UR4, 0xffffffff ;  /* 0xffffffff00047882 */ /* 0x000fc80000000000 */
[----:B------:R-:W-:Y:S01]  /*1dd20*/  LEA.HI.X R4, R4, UR5, R3, 0x1, P0 ;  /* 0x0000000504047c11 */ /* 0x000fe200080f0c03 */
[----:B------:R-:W-:Y:S06]  /*1dd30*/  BRA.DIV UR4, `(.L_x_8443) ;  /* 0x000000ae04d47947 */ /* 0x000fec000b800000 */
[----:B------:R1:W2:Y:S04]  /*1dd40*/  SHFL.IDX PT, R3, R4, RZ, 0x181f ;  /* 0x00181fff04037589 */ /* 0x0002a800000e0000 */
[----:B------:R1:W4:Y:S02]  /*1dd50*/  SHFL.IDX PT, R14, R0, RZ, 0x181f ;  /* 0x00181fff000e7589 */ /* 0x00032400000e0000 */
.L_x_8719:
[----:B------:R-:W-:Y:S01]  /*1dd60*/  IMAD R20, R20, R21, RZ ;  /* 0x0000001514147224 */ /* 0x000fe200078e02ff */
[----:B------:R-:W-:Y:S04]  /*1dd70*/  BSSY B1, `(.L_x_8444) ;  /* 0x000000c000017945 */ /* 0x000fe80003800000 */
[----:B------:R-:W-:-:S13]  /*1dd80*/  ISETP.GE.AND P0, PT, R200, R20, PT ;  /* 0x00000014c800720c */ /* 0x000fda0003f06270 */
[----:B------:R-:W-:Y:S05]  /*1dd90*/  @P0 BRA `(.L_x_8445) ;  /* 0x0000000000240947 */ /* 0x000fea0003800000 */
[----:B------:R-:W-:Y:S02]  /*1dda0*/  ULDC UR4, c[0x0][0xac8] ;  /* 0x0002b20000047ab9 */ /* 0x000fe40000000800 */
[----:B------:R-:W-:Y:S02]  /*1ddb0*/  ISETP.GE.AND P2, PT, R16, UR4, PT ;  /* 0x0000000410007c0c */ /* 0x000fe4000bf46270 */
[----:B------:R-:W-:-:S11]  /*1ddc0*/  ISETP.GE.AND P3, PT, R2, UR4, PT ;  /* 0x0000000402007c0c */ /* 0x000fd6000bf66270 */
[-C--:B----4-:R-:W-:Y:S02]  /*1ddd0*/  @!P2 LEA R6, P0, R16, R14.reuse, 0x1 ;  /* 0x0000000e1006a211 */ /* 0x090fe400078008ff */
[----:B------:R-:W-:Y:S02]  /*1dde0*/  @!P3 LEA R14, P1, R2, R14, 0x1 ;  /* 0x0000000e020eb211 */ /* 0x000fe400078208ff */
[-C--:B--2---:R-:W-:Y:S02]  /*1ddf0*/  @!P2 LEA.HI.X R7, R16, R3.reuse, R17, 0x1, P0 ;  /* 0x000000031007a211 */ /* 0x084fe400000f0c11 */
[----:B------:R-:W-:-:S03]  /*1de00*/  @!P3 LEA.HI.X R15, R2, R3, R185, 0x1, P1 ;  /* 0x00000003020fb211 */ /* 0x000fc600008f0cb9 */
[----:B------:R2:W-:Y:S04]  /*1de10*/  @!P2 ST.E.128 desc[UR52][R6.64], RZ ;  /* 0x000000ff0600a985 */ /* 0x0005e8000c101d34 */
[----:B------:R2:W-:Y:S02]  /*1de20*/  @!P3 ST.E.128 desc[UR52][R14.64], RZ ;  /* 0x000000ff0e00b985 */ /* 0x0005e4000c101d34 */
.L_x_8445:
[----:B------:R-:W-:Y:S05]  /*1de30*/  BSYNC B1 ;  /* 0x0000000000017941 */ /* 0x000fea0003800000 */
.L_x_8444:
[----:B------:R-:W-:-:S03]  /*1de40*/  UMOV UR4, 0xffffffff ;  /* 0xffffffff00047882 */ /* 0x000fc60000000000 */
[----:B------:R-:W-:Y:S05]  /*1de50*/  BRA.DIV UR4, `(.L_x_8446) ;  /* 0x000000ae04c07947 */ /* 0x000fea000b800000 */
[----:B--2---:R2:W0:Y:S04]  /*1de60*/  SHFL.IDX PT, R3, R4, 0x1, 0x181f ;  /* 0x00381f0004037f89 */ /* 0x00442800000e0000 */
[----:B----4-:R2:W4:Y:S02]  /*1de70*/  SHFL.IDX PT, R14, R0, 0x1, 0x181f ;  /* 0x00381f00000e7f89 */ /* 0x01052400000e0000 */
.L_x_8723:
[----:B------:R-:W-:Y:S01]  /*1de80*/  VIADD R5, R200, 0x20 ;  /* 0x00000020c8057836 */ /* 0x000fe20000000000 */
        /* <DEDUP_REMOVED lines=8> */
[-C--:B0-----:R-:W-:Y:S02]  /*1df10*/  @!P2 LEA.HI.X R7, R16, R3.reuse, R17, 0x1, P0 ;  /* 0x000000031007a211 */ /* 0x081fe400000f0c11 */
[----:B------:R-:W-:-:S03]  /*1df20*/  @!P3 LEA.HI.X R15, R2, R3, R185, 0x1, P1 ;  /* 0x00000003020fb211 */ /* 0x000fc600008f0cb9 */
[----:B------:R0:W-:Y:S04]  /*1df30*/  @!P2 ST.E.128 desc[UR52][R6.64], RZ ;  /* 0x000000ff0600a985 */ /* 0x0001e8000c101d34 */
[----:B------:R0:W-:Y:S02]  /*1df40*/  @!P3 ST.E.128 desc[UR52][R14.64], RZ ;  /* 0x000000ff0e00b985 */ /* 0x0001e4000c101d34 */
.L_x_8448:
[----:B------:R-:W-:Y:S05]  /*1df50*/  BSYNC B1 ;  /* 0x0000000000017941 */ /* 0x000fea0003800000 */
.L_x_8447:
[----:B------:R-:W-:-:S03]  /*1df60*/  UMOV UR4, 0xffffffff ;  /* 0xffffffff00047882 */ /* 0x000fc60000000000 */
[----:B------:R-:W-:Y:S05]  /*1df70*/  BRA.DIV UR4, `(.L_x_8449) ;  /* 0x000000ae04c07947 */ /* 0x000fea000b800000 */
[----:B0-----:R0:W0:Y:S04]  /*1df80*/  SHFL.IDX PT, R3, R4, 0x2, 0x181f ;  /* 0x00581f0004037f89 */ /* 0x00102800000e0000 */
[----:B----4-:R4:W0:Y:S02]  /*1df90*/  SHFL.IDX PT, R14, R0, 0x2, 0x181f ;  /* 0x00581f00000e7f89 */ /* 0x01082400000e0000 */
.L_x_8727:
[----:B------:R-:W-:Y:S01]  /*1dfa0*/  VIADD R5, R200, 0x40 ;  /* 0x00000040c8057836 */ /* 0x000fe20000000000 */
[----:B------:R-:W-:Y:S04]  /*1dfb0*/  BSSY B1, `(.L_x_8450) ;  /* 0x000000c000017945 */ /* 0x000fe80003800000 */
[----:B------:R-:W-:-:S13]  /*1dfc0*/  ISETP.GE.AND P0, PT, R5, R20, PT ;  /* 0x000000140500720c */ /* 0x000fda0003f06270 */
[----:B------:R-:W-:Y:S05]  /*1dfd0*/  @P0 BRA `(.L_x_8451) ;  /* 0x0000000000240947 */ /* 0x000fea0003800000 */
[----:B------:R-:W-:Y:S02]  /*1dfe0*/  ULDC UR4, c[0x0][0xac8] ;  /* 0x0002b20000047ab9 */ /* 0x000fe40000000800 */
[----:B------:R-:W-:Y:S02]  /*1dff0*/  ISETP.GE.AND P2, PT, R16, UR4, PT ;  /* 0x0000000410007c0c */ /* 0x000fe4000bf46270 */
[----:B------:R-:W-:-:S11]  /*1e000*/  ISETP.GE.AND P3, PT, R2, UR4, PT ;  /* 0x0000000402007c0c */ /* 0x000fd6000bf66270 */
[-C--:B0-----:R-:W-:Y:S02]  /*1e010*/  @!P2 LEA R6, P0, R16, R14.reuse, 0x1 ;  /* 0x0000000e1006a211 */ /* 0x081fe400078008ff */
[----:B------:R-:W-:Y:S02]  /*1e020*/  @!P3 LEA R14, P1, R2, R14, 0x1 ;  /* 0x0000000e020eb211 */ /* 0x000fe400078208ff */
[-C--:B------:R-:W-:Y:S02]  /*1e030*/  @!P2 LEA.HI.X R7, R16, R3.reuse, R17, 0x1, P0 ;  /* 0x000000031007a211 */ /* 0x080fe400000f0c11 */
[----:B------:R-:W-:-:S03]  /*1e040*/  @!P3 LEA.HI.X R15, R2, R3, R185, 0x1, P1 ;  /* 0x00000003020fb211 */ /* 0x000fc600008f0cb9 */
[----:B------:R0:W-:Y:S04]  /*1e050*/  @!P2 ST.E.128 desc[UR52][R6.64], RZ ;  /* 0x000000ff0600a985 */ /* 0x0001e8000c101d34 */
[----:B------:R0:W-:Y:S02]  /*1e060*/  @!P3 ST.E.128 desc[UR52][R14.64], RZ ;  /* 0x000000ff0e00b985 */ /* 0x0001e4000c101d34 */
.L_x_8451:
[----:B------:R-:W-:Y:S05]  /*1e070*/  BSYNC B1 ;  /* 0x0000000000017941 */ /* 0x000fea0003800000 */
.L_x_8450:
[----:B------:R-:W-:-:S03]  /*1e080*/  UMOV UR4, 0xffffffff ;  /* 0xffffffff00047882 */ /* 0x000fc60000000000 */
[----:B------:R-:W-:Y:S05]  /*1e090*/  BRA.DIV UR4, `(.L_x_8452) ;  /* 0x000000ae04c07947 */ /* 0x000fea000b800000 */
[----:B0-----:R0:W0:Y:S04]  /*1e0a0*/  SHFL.IDX PT, R3, R4, 0x3, 0x181f ;  /* 0x00781f0004037f89 */ /* 0x00102800000e0000 */
[----:B------:R0:W0:Y:S02]  /*1e0b0*/  SHFL.IDX PT, R14, R0, 0x3, 0x181f ;  /* 0x00781f00000e7f89 */ /* 0x00002400000e0000 */
.L_x_8731:
[----:B012-4-:R-:W-:-:S05]  /*1e0c0*/  VIADD R0, R200, 0x60 ;  /* 0x00000060c8007836 */ /* 0x017fca0000000000 */
[----:B------:R-:W-:-:S13]  /*1e0d0*/  ISETP.GE.AND P0, PT, R0, R20, PT ;  /* 0x000000140000720c */ /* 0x000fda0003f06270 */
[----:B------:R-:W-:Y:S05]  /*1e0e0*/  @P0 BRA `(.L_x_8435) ;  /* 0x0000000000240947 */ /* 0x000fea0003800000 */
[----:B------:R-:W-:Y:S02]  /*1e0f0*/  ULDC UR4, c[0x0][0xac8] ;  /* 0x0002b20000047ab9 */ /* 0x000fe40000000800 */
[----:B------:R-:W-:Y:S02]  /*1e100*/  ISETP.GE.AND P2, PT, R16, UR4, PT ;  /* 0x0000000410007c0c */ /* 0x000fe4000bf46270 */
[----:B------:R-:W-:-:S11]  /*1e110*/  ISETP.GE.AND P3, PT, R2, UR4, PT ;  /* 0x0000000402007c0c */ /* 0x000fd6000bf66270 */
[-C--:B------:R-:W-:Y:S02]  /*1e120*/  @!P2 LEA R4, P0, R16, R14.reuse, 0x1 ;  /* 0x0000000e1004a211 */ /* 0x080fe400078008ff */
[----:B------:R-:W-:Y:S02]  /*1e130*/  @!P3 LEA R14, P1, R2, R14, 0x1 ;  /* 0x0000000e020eb211 */ /* 0x000fe400078208ff */
[-C--:B------:R-:W-:Y:S02]  /*1e140*/  @!P2 LEA.HI.X R5, R16, R3.reuse, R17, 0x1, P0 ;  /* 0x000000031005a211 */ /* 0x080fe400000f0c11 */
[----:B------:R-:W-:-:S03]  /*1e150*/  @!P3 LEA.HI.X R15, R2, R3, R185, 0x1, P1 ;  /* 0x00000003020fb211 */ /* 0x000fc600008f0cb9 */
[----:B------:R0:W-:Y:S04]  /*1e160*/  @!P2 ST.E.128 desc[UR52][R4.64], RZ ;  /* 0x000000ff0400a985 */ /* 0x0001e8000c101d34 */
[----:B------:R0:W-:Y:S02]  /*1e170*/  @!P3 ST.E.128 desc[UR52][R14.64], RZ ;  /* 0x000000ff0e00b985 */ /* 0x0001e4000c101d34 */
.L_x_8435:
[----:B------:R-:W-:Y:S05]  /*1e180*/  BSYNC B0 ;  /* 0x0000000000007941 */ /* 0x000fea0003800000 */
.L_x_8421:
[----:B------:R-:W-:Y:S02]  /*1e190*/  ULDC UR4, c[0x0][0xc3c] ;  /* 0x00030f0000047ab9 */ /* 0x000fe40000000800 */
[----:B---3--:R-:W-:-:S13]  /*1e1a0*/  ISETP.GE.AND P0, PT, R31, UR4, PT ;  /* 0x000000041f007c0c */ /* 0x008fda000bf06270 */
[----:B------:R-:W-:Y:S05]  /*1e1b0*/  @!P0 BRA `(.L_x_8453) ;  /* 0xfffffe3000288947 */ /* 0x000fea000383ffff */
[----:B------:R-:W-:Y:S05]  /*1e1c0*/  BRA `(.L_x_8156) ;  /* 0x0000007c00d47947 */ /* 0x000fea0003800000 */
.L_x_8154:
        /* <DEDUP_REMOVED lines=16> */
.L_x_8454:
        /* <DEDUP_REMOVED lines=43> */
.L_x_8458:
        /* <DEDUP_REMOVED lines=37> */
.L_x_8456:
        /* <DEDUP_REMOVED lines=13> */
.L_x_8459:
        /* <DEDUP_REMOVED lines=30> */
[----:B------:R-:W-:Y:S01]  /*1ea80*/  @P0 IADD3 R2, R2, 0x1, RZ ;  /* 0x0000000102020810 */ /* 0x000fe20007ffe0ff */
[----:B0-----:R-:W-:-:S04]  /*1ea90*/  IMAD.MOV R13, RZ, RZ, -R3 ;  /* 0x000000ffff0d7224 */ /* 0x001fc800078e0a03 */
[----:B------:R-:W-:Y:S01]  /*1eaa0*/  IMAD.MOV.U32 R10, RZ, RZ, R2 ;  /* 0x000000ffff0a7224 */ /* 0x000fe200078e0002 */
[----:B------:R-:W-:Y:S01]  /*1eab0*/  IABS R2, R9 ;  /* 0x0000000900027213 */ /* 0x000fe20000000000 */
[----:B------:R-:W-:Y:S02]  /*1eac0*/  IMAD R11, R13, R4, RZ ;  /* 0x000000040d0b7224 */ /* 0x000fe400078e02ff */
[----:B------:R-:W-:Y:S01]  /*1ead0*/  @!P2 IMAD.MOV R10, RZ, RZ, -R10 ;  /* 0x000000ffff0aa224 */ /* 0x000fe200078e0a0a */
[----:B------:R-:W-:Y:S01]  /*1eae0*/  @!P1 LOP3.LUT R10, RZ, R6, RZ, 0x33, !PT ;  /* 0x00000006ff0a9212 */ /* 0x000fe200078e33ff */
[----:B------:R-:W-:Y:S02]  /*1eaf0*/  IMAD.MOV R12, RZ, RZ, -R2 ;  /* 0x000000ffff0c7224 */ /* 0x000fe400078e0a02 */
        /* <DEDUP_REMOVED lines=24> */
.L_x_8460:
[----:B------:R-:W0:Y:S02]  /*1ec80*/  LDC.64 R2, c[0x0][0xc90] ;  /* 0x00032400ff027b82 */ /* 0x000e240000000a00 */
        /* <DEDUP_REMOVED lines=60> */
.L_x_8461:
[----:B------:R-:W-:-:S04]  /*1f050*/  LOP3.LUT R17, RZ, R2, RZ, 0x33, !PT ;  /* 0x00000002ff117212 */ /* 0x000fc800078e33ff */
[----:B------:R-:W-:Y:S01]  /*1f060*/  IADD3 R17, R6, R17, RZ ;  /* 0x0000001106117210 */ /* 0x000fe20007ffe0ff */
[----:B------:R-:W-:Y:S06]  /*1f070*/  BRA `(.L_x_8462) ;  /* 0x00000000000c7947 */ /* 0x000fec0003800000 */
.L_x_8457:
[----:B------:R-:W-:Y:S02]  /*1f080*/  IMAD.MOV.U32 R17, RZ, RZ, RZ ;  /* 0x000000ffff117224 */ /* 0x000fe400078e00ff */
[----:B------:R-:W-:Y:S02]  /*1f090*/  IMAD.U32 R16, RZ, RZ, UR6 ;  /* 0x00000006ff107e24 */ /* 0x000fe4000f8e00ff */
[----:B------:R-:W-:-:S07]  /*1f0a0*/  IMAD.MOV.U32 R18, RZ, RZ, RZ ;  /* 0x000000ffff127224 */ /* 0x000fce00078e00ff */
.L_x_8462:
[----:B------:R-:W-:-:S13]  /*1f0b0*/  ISETP.NE.AND P0, PT, R7, RZ, PT ;  /* 0x000000ff0700720c */ /* 0x000fda0003f05270 */
[----:B------:R-:W0:Y:S01]  /*1f0c0*/  @!P0 S2R R3, SR_CgaCtaId ;  /* 0x0000000000038919 */ /* 0x000e220000008800 */
[----:B------:R-:W-:-:S04]  /*1f0d0*/  @!P0 MOV R2, 0x400 ;  /* 0x0000040000028802 */ /* 0x000fc80000000f00 */
[----:B0-----:R-:W-:-:S05]  /*1f0e0*/  @!P0 LEA R2, R3, R2, 0x18 ;  /* 0x0000000203028211 */ /* 0x001fca00078ec0ff */
[----:B------:R1:W-:Y:S01]  /*1f0f0*/  @!P0 STS.128 [R2+0x288d0], R16 ;  /* 0x0288d01002008388 */ /* 0x0003e20000000c00 */
[----:B------:R-:W-:Y:S06]  /*1f100*/  BAR.ARV 0x5, 0x180 ;  /* 0x0146000000007b1d */ /* 0x000fec0000002000 */
.L_x_8455:
        /* <DEDUP_REMOVED lines=12> */
[C---:B------:R-:W-:Y:S01]  /*1f1d0*/  LOP3.LUT R3, R31.reuse, 0x1f8, RZ, 0xc0, !PT ;  /* 0x000001f81f037812 */ /* 0x040fe200078ec0ff */
[----:B------:R-:W-:Y:S01]  /*1f1e0*/  IMAD.SHL.U32 R35, R4, 0x8, RZ ;  /* 0x0000000804237824 */ /* 0x000fe200078e00ff */
[----:B------:R-:W-:Y:S01]  /*1f1f0*/  LOP3.LUT R31, R31, 0x38, RZ, 0xc0, !PT ;  /* 0x000000381f1f7812 */ /* 0x000fe200078ec0ff */
[----:B------:R-:W-:Y:S01]  /*1f200*/  IMAD.MOV.U32 R26, RZ, RZ, RZ ;  /* 0x000000ffff1a7224 */ /* 0x000fe200078e00ff */
[----:B-1----:R-:W-:Y:S01]  /*1f210*/  LOP3.LUT R2, R3, 0x38, R0, 0x78, !PT ;  /* 0x0000003803027812 */ /* 0x002fe200078e7800 */
[----:B------:R-:W-:Y:S01]  /*1f220*/  IMAD.SHL.U32 R0, R0, 0x10, RZ ;  /* 0x0000001000007824 */ /* 0x000fe200078e00ff */
[----:B------:R-:W-:Y:S01]  /*1f230*/  MOV R29, 0x1 ;  /* 0x00000001001d7802 */ /* 0x000fe20000000f00 */
[----:B------:R-:W-:Y:S01]  /*1f240*/  IMAD.MOV.U32 R24, RZ, RZ, RZ ;  /* 0x000000ffff187224 */ /* 0x000fe200078e00ff */
[----:B------:R-:W-:Y:S01]  /*1f250*/  LOP3.LUT R35, R2, 0x200, R35, 0xf8, !PT ;  /* 0x0000020002237812 */ /* 0x000fe200078ef823 */
[----:B------:R-:W-:Y:S01]  /*1f260*/  IMAD.MOV.U32 R28, RZ, RZ, 0x1 ;  /* 0x00000001ff1c7424 */ /* 0x000fe200078e00ff */
[----:B------:R-:W-:Y:S01]  /*1f270*/  SHF.R.U32.HI R2, RZ, 0x3, R4 ;  /* 0x00000003ff027819 */ /* 0x000fe20000011604 */
[----:B------:R-:W-:Y:S01]  /*1f280*/  ULOP3.LUT UR38, UR36, 0x2, URZ, 0xfc, !UPT ;  /* 0x0000000224267892 */ /* 0x000fe2000f8efc3f */
[----:B------:R-:W-:Y:S01]  /*1f290*/  LOP3.LUT R0, R0, 0x70, RZ, 0xc0, !PT ;  /* 0x0000007000007812 */ /* 0x000fe200078ec0ff */
[----:B------:R-:W-:Y:S01]  /*1f2a0*/  ULDC.64 UR40, c[0x0][0x198] ;  /* 0x0000660000287ab9 */ /* 0x000fe20000000a00 */
[----:B------:R-:W-:Y:S01]  /*1f2b0*/  LOP3.LUT R30, R31, 0x40, RZ, 0xfc, !PT ;  /* 0x000000401f1e7812 */ /* 0x000fe200078efcff */
[----:B------:R-:W-:Y:S01]  /*1f2c0*/  ULDC UR37, c[0x0][0xc] ;  /* 0x0000030000257ab9 */ /* 0x000fe20000000800 */
[----:B------:R-:W-:Y:S01]  /*1f2d0*/  LOP3.LUT R2, R2, R0, RZ, 0xfc, !PT ;  /* 0x0000000002027212 */ /* 0x000fe200078efcff */
[----:B0-----:R-:W-:-:S06]  /*1f2e0*/  ULEA UR4, UR5, UR4, 0x18 ;  /* 0x0000000405047291 */ /* 0x001fcc000f8ec03f */
[----:B------:R-:W-:-:S04]  /*1f2f0*/  IMAD.U32 R22, RZ, RZ, UR4 ;  /* 0x00000004ff167e24 */ /* 0x000fc8000f8e00ff */
[----:B------:R-:W-:-:S05]  /*1f300*/  IMAD R0, R35, 0x2, R22 ;  /* 0x0000000223007824 */ /* 0x000fca00078e0216 */
[----:B------:R2:W-:Y:S02]  /*1f310*/  STL [R1+0x8], R0 ;  /* 0x0000080001007387 */ /* 0x0005e40000100800 */
.L_x_8582:
[----:B------:R-:W-:Y:S05]  /*1f320*/  YIELD ;  /* 0x0000000000007946 */ /* 0x000fea0003800000 */
[----:B------:R-:W-:Y:S01]  /*1f330*/  ULDC.64 UR4, c[0x0][0xa28] ;  /* 0x00028a0000047ab9 */ /* 0x000fe20000000a00 */
[----:B------:R-:W-:Y:S01]  /*1f340*/  IMAD.MOV.U32 R10, RZ, RZ, RZ ;  /* 0x000000ffff0a7224 */ /* 0x000fe200078e00ff */
[----:B------:R-:W-:Y:S01]  /*1f350*/  ISETP.NE.U32.AND P0, PT, RZ, UR4, PT ;  /* 0x00000004ff007c0c */ /* 0x000fe2000bf05070 */
[----:B0-----:R-:W0:Y:S01]  /*1f360*/  LDC.64 R4, c[0x0][0xa00] ;  /* 0x00028000ff047b82 */ /* 0x001e220000000a00 */
[----:B------:R-:W-:Y:S01]  /*1f370*/  IMAD.MOV.U32 R8, RZ, RZ, RZ ;  /* 0x000000ffff087224 */ /* 0x000fe200078e00ff */
[----:B------:R-:W-:Y:S01]  /*1f380*/  ULDC.64 UR6, c[0x0][0xa10] ;  /* 0x0002840000067ab9 */ /* 0x000fe20000000a00 */
[----:B------:R-:W-:Y:S01]  /*1f390*/  ISETP.NE.AND.EX P0, PT, RZ, UR5, PT, P0 ;  /* 0x00000005ff007c0c */ /* 0x000fe2000bf05300 */
[----:B------:R-:W-:-:S12]  /*1f3a0*/  ULDC.64 UR4, c[0x0][0xa18] ;  /* 0x0002860000047ab9 */ /* 0x000fd80000000a00 */
[----:B-1----:R-:W1:Y:S02]  /*1f3b0*/  @P0 LDC.64 R2, c[0x0][0xa28] ;  /* 0x00028a00ff020b82 */ /* 0x002e640000000a00 */
[----:B-1----:R-:W-:-:S05]  /*1f3c0*/  @P0 IMAD.WIDE R2, R19, 0x4, R2 ;  /* 0x0000000413020825 */ /* 0x002fca00078e0202 */
[----:B------:R1:W3:Y:S01]  /*1f3d0*/  @P0 LDG.E R10, desc[UR52][R2.64] ;  /* 0x00000034020a0981 */ /* 0x0002e2000c1e1900 */
[----:B------:R-:W-:Y:S01]  /*1f3e0*/  ISETP.NE.U32.AND P0, PT, RZ, UR4, PT ;  /* 0x00000004ff007c0c */ /* 0x000fe2000bf05070 */
[----:B0-----:R-:W-:Y:S01]  /*1f3f0*/  IMAD.WIDE R4, R19, 0x4, R4 ;  /* 0x0000000413047825 */ /* 0x001fe200078e0204 */
[----:B------:R-:W-:Y:S02]  /*1f400*/  ISETP.NE.U32.AND P1, PT, RZ, UR6, PT ;  /* 0x00000006ff007c0c */ /* 0x000fe4000bf25070 */
[----:B------:R-:W-:Y:S01]  /*1f410*/  ISETP.NE.AND.EX P2, PT, RZ, UR5, PT, P0 ;  /* 0x00000005ff007c0c */ /* 0x000fe2000bf45300 */
[----:B------:R-:W-:Y:S01]  /*1f420*/  ULDC.64 UR4, c[0x0][0xa00] ;  /* 0x0002800000047ab9 */ /* 0x000fe20000000a00 */
[----:B------:R-:W-:Y:S01]  /*1f430*/  ISETP.NE.AND.EX P1, PT, RZ, UR7, PT, P1 ;  /* 0x00000007ff007c0c */ /* 0x000fe2000bf25310 */
[----:B--2---:R-:W-:Y:S01]  /*1f440*/  IMAD.MOV.U32 R0, RZ, RZ, RZ ;  /* 0x000000ffff007224 */ /* 0x004fe200078e00ff */
[----:B------:R-:W-:Y:S01]  /*1f450*/  ISETP.NE.U32.AND P0, PT, RZ, UR4, PT ;  /* 0x00000004ff007c0c */ /* 0x000fe2000bf05070 */
[----:B-1----:R-:W0:Y:S03]  /*1f460*/  LDC.64 R2, c[0x0][0xa10] ;  /* 0x00028400ff027b82 */ /* 0x002e260000000a00 */
[----:B------:R-:W-:-:S05]  /*1f470*/  ISETP.NE.AND.EX P0, PT, RZ, UR5, PT, P0 ;  /* 0x00000005ff007c0c */ /* 0x000fca000bf05300 */
[----:B------:R-:W1:Y:S08]  /*1f480*/  @P2 LDC.64 R6, c[0x0][0xa18] ;  /* 0x00028600ff062b82 */ /* 0x000e700000000a00 */
[----:B------:R-:W2:Y:S01]  /*1f490*/  @P0 LDG.E R8, desc[UR52][R4.64] ;  /* 0x0000003404080981 */ /* 0x000ea2000c1e1900 */
        /* <DEDUP_REMOVED lines=16> */
[----:B---3--:R0:W-:Y:S04]  /*1f5a0*/  STL [R1], R10 ;  /* 0x0000000a01007387 */ /* 0x0081e80000100800 */
[----:B--2---:R0:W-:Y:S01]  /*1f5b0*/  STL [R1+0xc], R8 ;  /* 0x00000c0801007387 */ /* 0x0041e20000100800 */
[----:B------:R-:W-:Y:S05]  /*1f5c0*/  @P2 BRA `(.L_x_8464) ;  /* 0x0000000000102947 */ /* 0x000fea0003800000 */
[----:B------:R-:W-:Y:S05]  /*1f5d0*/  @!P0 BRA `(.L_x_8464) ;  /* 0x00000000000c8947 */ /* 0x000fea0003800000 */
[----:B------:R-:W2:Y:S04]  /*1f5e0*/  LDG.E R6, desc[UR52][R4.64] ;  /* 0x0000003404067981 */ /* 0x000ea8000c1e1900 */
[----:B-----5:R-:W2:Y:S02]  /*1f5f0*/  LDG.E R33, desc[UR52][R4.64+0x4] ;  /* 0x0000043404217981 */ /* 0x020ea4000c1e1900 */
[----:B--2---:R-:W-:-:S07]  /*1f600*/  IMAD.IADD R33, R33, 0x1, -R6 ;  /* 0x0000000121217824 */ /* 0x004fce00078e0a06 */
.L_x_8464:
        /* <DEDUP_REMOVED lines=13> */
.L_x_8465:
        /* <DEDUP_REMOVED lines=9> */
.L_x_8466:
[----:B-1----:R-:W2:Y:S01]  /*1f770*/  @P1 LDG.E R5, desc[UR52][R2.64] ;  /* 0x0000003402051981 */ /* 0x002ea2000c1e1900 */
[----:B0-----:R-:W0:Y:S03]  /*1f780*/  LDC R8, c[0x0][0x448] ;  /* 0x00011200ff087b82 */ /* 0x001e260000000800 */
[----:B------:R1:W2:Y:S01]  /*1f790*/  @P1 LDG.E R4, desc[UR52][R2.64+0x4] ;  /* 0x0000043402041981 */ /* 0x0002a2000c1e1900 */
[----:B------:R-:W-:Y:S02]  /*1f7a0*/  IMAD.SHL.U32 R27, R17, 0x80, RZ ;  /* 0x00000080111b7824 */ /* 0x000fe400078e00ff */
[----:B-----5:R-:W-:Y:S02]  /*1f7b0*/  IMAD.IADD R9, R9, 0x1, -R10 ;  /* 0x0000000109097824 */ /* 0x020fe400078e0a0a */
[----:B------:R-:W-:Y:S01]  /*1f7c0*/  VIADD R11, R27, 0x7f ;  /* 0x0000007f1b0b7836 */ /* 0x000fe20000000000 */
[----:B-1----:R-:W1:Y:S01]  /*1f7d0*/  LDC.64 R2, c[0x0][0x9e0] ;  /* 0x00027800ff027b82 */ /* 0x002e620000000a00 */
[----:B0-----:R-:W-:-:S13]  /*1f7e0*/  ISETP.NE.AND P2, PT, R8, 0x1, PT ;  /* 0x000000010800780c */ /* 0x001fda0003f45270 */
[----:B------:R-:W0:Y:S01]  /*1f7f0*/  @P2 LDC R8, c[0x0][0x44c] ;  /* 0x00011300ff082b82 */ /* 0x000e220000000800 */
[----:B-1----:R-:W-:-:S07]  /*1f800*/  ISETP.GE.AND P3, PT, R3, 0x1, PT ;  /* 0x000000010300780c */ /* 0x002fce0003f66270 */
[----:B------:R-:W1:Y:S01]  /*1f810*/  @P2 LDC R13, c[0x0][0x450] ;  /* 0x00011400ff0d2b82 */ /* 0x000e620000000800 */
[----:B--2---:R-:W-:Y:S02]  /*1f820*/  @P1 IMAD.IADD R7, R4, 0x1, -R5 ;  /* 0x0000000104071824 */ /* 0x004fe400078e0a05 */
[----:B0-----:R-:W-:-:S03]  /*1f830*/  @P2 IMAD.HI.U32 R4, R11, R8, RZ ;  /* 0x000000080b042227 */ /* 0x001fc600078e00ff */
[----:B------:R-:W-:Y:S02]  /*1f840*/  IADD3 R36, R9, R7, RZ ;  /* 0x0000000709247210 */ /* 0x000fe40007ffe0ff */
[----:B-1----:R-:W-:Y:S02]  /*1f850*/  @P2 SHF.R.U32.HI R11, RZ, R13, R4 ;  /* 0x0000000dff0b2219 */ /* 0x002fe40000011604 */
[C---:B------:R-:W-:Y:S01]  /*1f860*/  IADD3 R10, R36.reuse, 0x1, -R33 ;  /* 0x00000001240a7810 */ /* 0x040fe20007ffe821 */
[----:B------:R-:W-:-:S04]  /*1f870*/  VIADD R4, R36, 0x7f ;  /* 0x0000007f24047836 */ /* 0x000fc80000000000 */
[----:B------:R-:W-:Y:S01]  /*1f880*/  IMAD.IADD R11, R10, 0x1, R11 ;  /* 0x000000010a0b7824 */ /* 0x000fe200078e020b */
[----:B------:R-:W-:-:S03]  /*1f890*/  SHF.R.S32.HI R5, RZ, 0x1f, R4 ;  /* 0x0000001fff057819 */ /* 0x000fc60000011404 */
[----:B------:R-:W-:Y:S01]  /*1f8a0*/  IMAD.IADD R2, R11, 0x1, R2 ;  /* 0x000000010b027824 */ /* 0x000fe200078e0202 */
[----:B------:R-:W-:-:S04]  /*1f8b0*/  LEA.HI R5, R5, R4, RZ, 0x7 ;  /* 0x0000000405057211 */ /* 0x000fc800078f38ff */
[----:B------:R-:W-:Y:S01]  /*1f8c0*/  SHF.R.S32.HI R17, RZ, 0x7, R5 ;  /* 0x00000007ff117819 */ /* 0x000fe20000011405 */
        /* <DEDUP_REMOVED lines=12> */
.L_x_8469:
[----:B------:R-:W-:-:S13]  /*1f990*/  ISETP.NE.AND P0, PT, R3, 0x1, PT ;  /* 0x000000010300780c */ /* 0x000fda0003f05270 */
[----:B------:R-:W0:Y:S02]  /*1f9a0*/  @P0 LDC.64 R4, c[0x0][0x9e8] ;  /* 0x00027a00ff040b82 */ /* 0x000e240000000a00 */
[----:B0-----:R-:W-:-:S05]  /*1f9b0*/  @P0 IMAD.HI.U32 R4, R8, R4, RZ ;  /* 0x0000000408040227 */ /* 0x001fca00078e00ff */
[----:B------:R-:W-:-:S07]  /*1f9c0*/  @P0 SHF.R.U32.HI R8, RZ, R5, R4 ;  /* 0x00000005ff080219 */ /* 0x000fce0000011604 */
.L_x_8470:
[----:B------:R-:W-:Y:S05]  /*1f9d0*/  BSYNC B0 ;  /* 0x0000000000007941 */ /* 0x000fea0003800000 */
.L_x_8468:
[----:B------:R-:W-:-:S05]  /*1f9e0*/  IMAD R5, R8, R3, R3 ;  /* 0x0000000308057224 */ /* 0x000fca00078e0203 */
[----:B------:R-:W-:-:S07]  /*1f9f0*/  VIMNMX R2, R2, R5, PT ;  /* 0x0000000502027248 */ /* 0x000fce0003fe0100 */
.L_x_8467:
[----:B------:R-:W0:Y:S01]  /*1fa00*/  @P2 LDC R4, c[0x0][0x44c] ;  /* 0x00011300ff042b82 */ /* 0x000e220000000800 */
[----:B------:R-:W-:Y:S01]  /*1fa10*/  VIADD R2, R2, 0x7f ;  /* 0x0000007f02027836 */ /* 0x000fe20000000000 */
[----:B------:R-:W-:Y:S01]  /*1fa20*/  ULDC UR4, c[0x0][0x9dc] ;  /* 0x0002770000047ab9 */ /* 0x000fe20000000800 */
[----:B------:R-:W-:Y:S02]  /*1fa30*/  IMAD.MOV.U32 R5, RZ, RZ, R27 ;  /* 0x000000ffff057224 */ /* 0x000fe400078e001b */
[----:B------:R-:W-:-:S03]  /*1fa40*/  IMAD.IADD R8, R36, 0x1, -R33 ;  /* 0x0000000124087824 */ /* 0x000fc600078e0a21 */
[----:B------:R-:W1:Y:S01]  /*1fa50*/  @P2 LDC R11, c[0x0][0x450] ;  /* 0x00011400ff0b2b82 */ /* 0x000e620000000800 */
[----:B0-----:R-:W-:-:S05]  /*1fa60*/  @P2 IMAD.HI.U32 R4, R27, R4, RZ ;  /* 0x000000041b042227 */ /* 0x001fca00078e00ff */
[----:B-1----:R-:W-:Y:S02]  /*1fa70*/  @P2 SHF.R.U32.HI R5, RZ, R11, R4 ;  /* 0x0000000bff052219 */ /* 0x002fe40000011604 */
[----:B------:R-:W-:Y:S02]  /*1fa80*/  SHF.R.S32.HI R11, RZ, 0x1f, R2 ;  /* 0x0000001fff0b7819 */ /* 0x000fe40000011402 */
[----:B------:R-:W-:Y:S02]  /*1fa90*/  IADD3 R12, R8, R5, RZ ;  /* 0x00000005080c7210 */ /* 0x000fe40007ffe0ff */
[----:B------:R-:W-:-:S04]  /*1faa0*/  LEA.HI R11, R11, R2, RZ, 0x7 ;  /* 0x000000020b0b7211 */ /* 0x000fc800078f38ff */
[----:B------:R-:W-:-:S04]  /*1fab0*/  SHF.R.S32.HI R2, RZ, 0x7, R11 ;  /* 0x00000007ff027819 */ /* 0x000fc8000001140b */
        /* <DEDUP_REMOVED lines=13> */
.L_x_8473:
[----:B------:R-:W-:-:S13]  /*1fb90*/  ISETP.NE.AND P0, PT, R3, 0x1, PT ;  /* 0x000000010300780c */ /* 0x000fda0003f05270 */
[----:B------:R-:W0:Y:S02]  /*1fba0*/  @P0 LDC.64 R4, c[0x0][0x9e8] ;  /* 0x00027a00ff040b82 */ /* 0x000e240000000a00 */
[----:B0-----:R-:W-:-:S05]  /*1fbb0*/  @P0 IMAD.HI.U32 R4, R12, R4, RZ ;  /* 0x000000040c040227 */ /* 0x001fca00078e00ff */
[----:B------:R-:W-:-:S07]  /*1fbc0*/  @P0 SHF.R.U32.HI R12, RZ, R5, R4 ;  /* 0x00000005ff0c0219 */ /* 0x000fce0000011604 */
.L_x_8474:
[----:B------:R-:W-:Y:S05]  /*1fbd0*/  BSYNC B0 ;  /* 0x0000000000007941 */ /* 0x000fea0003800000 */
.L_x_8472:
[----:B------:R-:W-:-:S05]  /*1fbe0*/  IMAD R3, R12, R3, RZ ;  /* 0x000000030c037224 */ /* 0x000fca00078e02ff */
[----:B------:R-:W-:-:S07]  /*1fbf0*/  VIMNMX R2, R2, R3, !PT ;  /* 0x0000000302027248 */ /* 0x000fce0007fe0100 */
.L_x_8471:
[----:B------:R-:W-:Y:S01]  /*1fc00*/  SHF.R.S32.HI R3, RZ, 0x1f, R2 ;  /* 0x0000001fff037819 */ /* 0x000fe20000011402 */
[----:B------:R-:W-:Y:S01]  /*1fc10*/  BSSY B0, `(.L_x_8475) ;  /* 0x0000027000007945 */ /* 0x000fe20003800000 */
[----:B------:R-:W-:Y:S02]  /*1fc20*/  LOP3.LUT R37, R6, 0xff, RZ, 0xc0, !PT ;  /* 0x000000ff06257812 */ /* 0x000fe400078ec0ff */
[----:B------:R-:W-:Y:S01]  /*1fc30*/  LEA.HI R3, R3, R2, RZ, 0x7 ;  /* 0x0000000203037211 */ /* 0x000fe200078f38ff */
[----:B------:R-:W-:Y:S01]  /*1fc40*/  IMAD.MOV.U32 R2, RZ, RZ, RZ ;  /* 0x000000ffff027224 */ /* 0x000fe200078e00ff */
        /* <DEDUP_REMOVED lines=35> */
.L_x_8476:
[----:B------:R-:W-:Y:S05]  /*1fe80*/  BSYNC B0 ;  /* 0x0000000000007941 */ /* 0x000fea0003800000 */
.L_x_8475:
[-C--:B------:R-:W-:Y:S01]  /*1fe90*/  IMAD R4, R37, R2.reuse, R4 ;  /* 0x0000000225047224 */ /* 0x080fe200078e0204 */
        /* <DEDUP_REMOVED lines=23> */
.L_x_8734:
[----:B-1----:R-:W-:Y:S02]  /*20010*/  ISETP.NE.AND P0, PT, R14, RZ, PT ;  /* 0x000000ff0e00720c */ /* 0x002fe40003f05270 */
[----:B------:R-:W-:-:S11]  /*20020*/  PLOP3.LUT P6, PT, PT, PT, PT, 0x8, 0x0 ;  /* 0x000000000000781c */ /* 0x000fd60003fce170 */
[----:B------:R-:W-:Y:S05]  /*20030*/  @P0 BRA `(.L_x_8480) ;  /* 0x00000000000c0947 */ /* 0x000fea0003800000 */
[----:B------:R-:W-:-:S03]  /*20040*/  UMOV UR4, 0xffffffff ;  /* 0xffffffff00047882 */ /* 0x000fc60000000000 */
[----:B------:R-:W-:Y:S05]  /*20050*/  BRA.DIV UR4, `(.L_x_8481) ;  /* 0x00000092044c7947 */ /* 0x000fea000b800000 */
[----:B------:R-:W-:-:S13]  /*20060*/  ELECT P6, URZ, PT ;  /* 0x00000000003f782f */ /* 0x000fda00038c0000 */
.L_x_8480:
        /* <DEDUP_REMOVED lines=9> */
.L_x_8737:
[----:B------:R-:W-:Y:S05]  /*20100*/  BSYNC B1 ;  /* 0x0000000000017941 */ /* 0x000fea0003800000 */
.L_x_8482:
[----:B------:R-:W-:Y:S04]  /*20110*/  BSSY B1, `(.L_x_8484) ;  /* 0x000006e000017945 */ /* 0x000fe80003800000 */
[----:B------:R-:W-:Y:S05]  /*20120*/  @!P6 BRA `(.L_x_8485) ;  /* 0x0000000400b0e947 */ /* 0x000fea0003800000 */
[----:B0-----:R-:W-:Y:S01]  /*20130*/  IMAD R3, R26, 0x8, R22 ;  /* 0x000000081a037824 */ /* 0x001fe200078e0216 */
[----:B------:R-:W-:Y:S01]  /*20140*/  SHF.L.U32 R7, R29, 0x1f, RZ ;  /* 0x0000001f1d077819 */ /* 0x000fe200000006ff */
[----:B------:R-:W0:Y:S01]  /*20150*/  S2R R9, SR_TID.X ;  /* 0x0000000000097919 */ /* 0x000e220000002100 */
[----:B------:R-:W-:Y:S02]  /*20160*/  BSSY B2, `(.L_x_8486) ;  /* 0x0000005000027945 */ /* 0x000fe40003800000 */
[----:B------:R-:W1:Y:S01]  /*20170*/  SYNCS.PHASECHK.TRANS64.TRYWAIT P0, [R3+URZ+0x288a0], R7 ;  /* 0x0288a007030075a7 */ /* 0x000e62000800017f */
[----:B0-----:R-:W-:-:S04]  /*20180*/  LOP3.LUT R9, R9, 0x7f, RZ, 0xc0, !PT ;  /* 0x0000007f09097812 */ /* 0x001fc800078ec0ff */
[----:B------:R-:W-:Y:S01]  /*20190*/  ISETP.NE.AND P1, PT, R9, RZ, PT ;  /* 0x000000ff0900720c */ /* 0x000fe20003f25270 */
[----:B-1----:R-:W-:-:S12]  /*201a0*/  @!P0 BRA `(.L_x_8487) ;  /* 0x00000090002c8947 */ /* 0x002fd80003800000 */
.L_x_8738:
[----:B------:R-:W-:Y:S05]  /*201b0*/  BSYNC B2 ;  /* 0x0000000000027941 */ /* 0x000fea0003800000 */
.L_x_8486:
        /* <DEDUP_REMOVED lines=9> */
.L_x_8489:
[----:B------:R-:W-:Y:S05]  /*20250*/  BSYNC B2 ;  /* 0x0000000000027941 */ /* 0x000fea0003800000 */
.L_x_8488:
[----:B------:R-:W-:Y:S01]  /*20260*/  IMAD.MOV.U32 R20, RZ, RZ, RZ ;  /* 0x000000ffff147224 */ /* 0x000fe200078e00ff */
[----:B------:R-:W-:Y:S01]  /*20270*/  UIADD3 UR4, UP0, UR40, 0x570, URZ ;  /* 0x0000057028047890 */ /* 0x000fe2000ff1e03f */
[----:B------:R-:W-:Y:S01]  /*20280*/  IMAD R11, R26, 0x8000, R22 ;  /* 0x000080001a0b7824 */ /* 0x000fe200078e0216 */
[----:B------:R-:W-:Y:S01]  /*20290*/  PLOP3.LUT P0, PT, PT, PT, PT, 0x80, 0x0 ;  /* 0x000000000000781c */ /* 0x000fe20003f0f070 */
[----:B------:R-:W-:Y:S01]  /*202a0*/  IMAD R9, R2, 0x80, R0 ;  /* 0x0000008002097824 */ /* 0x000fe200078e0200 */
[----:B------:R-:W-:Y:S01]  /*202b0*/  R2UR UR10, R20 ;  /* 0x00000000140a72ca */ /* 0x000fe200000e0000 */
[----:B------:R-:W-:Y:S01]  /*202c0*/  IMAD.SHL.U32 R12, R26, 0x4000, RZ ;  /* 0x000040001a0c7824 */ /* 0x000fe200078e00ff */
[----:B------:R-:W-:Y:S01]  /*202d0*/  IADD3 R14, R11, 0x18400, RZ ;  /* 0x000184000b0e7810 */ /* 0x000fe20007ffe0ff */
[----:B------:R-:W-:Y:S01]  /*202e0*/  VIADD R9, R9, 0xffffff80 ;  /* 0xffffff8009097836 */ /* 0x000fe20000000000 */
[----:B------:R-:W-:Y:S01]  /*202f0*/  UIADD3.X UR5, URZ, UR41, URZ, UP0, !UPT ;  /* 0x000000293f057290 */ /* 0x000fe200087fe43f */
[----:B------:R-:W-:Y:S01]  /*20300*/  VIADD R13, R3, 0x28890 ;  /* 0x00028890030d7836 */ /* 0x000fe20000000000 */
[----:B------:R-:W-:Y:S01]  /*20310*/  UMOV UR6, 0x0 ;  /* 0x0000000000067882 */ /* 0x000fe20000000000 */
[----:B------:R-:W-:-:S09]  /*20320*/  UMOV UR7, 0x12f00000 ;  /* 0x12f0000000077882 */ /* 0x000fd20000000000 */
.L_x_8490:
        /* <DEDUP_REMOVED lines=16> */
.L_x_8491:
        /* <DEDUP_REMOVED lines=13> */
.L_x_8739:
[----:B------:R-:W-:Y:S05]  /*20500*/  BSYNC B2 ;  /* 0x0000000000027941 */ /* 0x000fea0003800000 */
.L_x_8492:
[----:B------:R-:W-:Y:S01]  /*20510*/  BSSY B2, `(.L_x_8494) ;  /* 0x000000b000027945 */ /* 0x000fe20003800000 */
[----:B------:R-:W-:Y:S02]  /*20520*/  IMAD.MOV.U32 R14, RZ, RZ, 0x0 ;  /* 0x00000000ff0e7424 */ /* 0x000fe400078e00ff */
[----:B------:R-:W-:Y:S01]  /*20530*/  IMAD.MOV.U32 R15, RZ, RZ, 0x12f00000 ;  /* 0x12f00000ff0f7424 */ /* 0x000fe200078e00ff */
[----:B------:R-:W-:Y:S06]  /*20540*/  @P1 BRA `(.L_x_8495) ;  /* 0x00000000001c1947 */ /* 0x000fec0003800000 */
[----:B------:R-:W2:Y:S01]  /*20550*/  S2R R11, SR_TID.X ;  /* 0x00000000000b7919 */ /* 0x000ea20000002100 */
[----:B01----:R-:W-:-:S04]  /*20560*/  IMAD.MOV.U32 R7, RZ, RZ, 0x8000 ;  /* 0x00008000ff077424 */ /* 0x003fc800078e00ff */
[----:B------:R3:W-:Y:S01]  /*20570*/  SYNCS.ARRIVE.TRANS64 RZ, [R3+URZ+0x288b0], R7 ;  /* 0x0288b00703ff79a7 */ /* 0x0007e2000800003f */
[----:B--2---:R-:W-:-:S04]  /*20580*/  LOP3.LUT R11, R11, 0x1f, RZ, 0xc0, !PT ;  /* 0x0000001f0b0b7812 */ /* 0x004fc800078ec0ff */
[----:B------:R-:W-:-:S13]  /*20590*/  ISETP.NE.AND P0, PT, R11, RZ, PT ;  /* 0x000000ff0b00720c */ /* 0x000fda0003f05270 */
[----:B---3--:R-:W-:Y:S05]  /*205a0*/  @!P0 BRA `(.L_x_8495) ;  /* 0x0000000000048947 */ /* 0x008fea0003800000 */
[----:B------:R-:W-:Y:S01]  /*205b0*/  BPT.TRAP 0x1 ;  /* 0x000000040000795c */ /* 0x000fe20000300000 */
.L_x_8495:
[----:B------:R-:W-:Y:S05]  /*205c0*/  BSYNC B2 ;  /* 0x0000000000027941 */ /* 0x000fea0003800000 */
.L_x_8494:
[----:B------:R-:W-:Y:S01]  /*205d0*/  R2UR UR10, R20 ;  /* 0x00000000140a72ca */ /* 0x000fe200000e0000 */
[----:B------:R-:W-:Y:S01]  /*205e0*/  IMAD R12, R12, 0x2, R22 ;  /* 0x000000020c0c7824 */ /* 0x000fe200078e0216 */
[----:B------:R-:W-:Y:S01]  /*205f0*/  R2UR UR6, R14 ;  /* 0x000000000e0672ca */ /* 0x000fe200000e0000 */
[----:B------:R-:W-:Y:S01]  /*20600*/  UIADD3 UR4, UP0, UR40, 0x670, URZ ;  /* 0x0000067028047890 */ /* 0x000fe2000ff1e03f */
[----:B------:R-:W-:Y:S01]  /*20610*/  R2UR UR7, R15 ;  /* 0x000000000f0772ca */ /* 0x000fe200000e0000 */
[----:B01----:R-:W-:Y:S01]  /*20620*/  VIADD R3, R3, 0x288b0 ;  /* 0x000288b003037836 */ /* 0x003fe20000000000 */
[----:B------:R-:W-:Y:S01]  /*20630*/  PLOP3.LUT P0, PT, PT, PT, PT, 0x80, 0x0 ;  /* 0x000000000000781c */ /* 0x000fe20003f0f070 */
[----:B------:R-:W-:Y:S01]  /*20640*/  VIADD R7, R12, 0x400 ;  /* 0x000004000c077836 */ /* 0x000fe20000000000 */
[----:B------:R-:W-:-:S12]  /*20650*/  UIADD3.X UR5, URZ, UR41, URZ, UP0, !UPT ;  /* 0x000000293f057290 */ /* 0x000fd800087fe43f */
.L_x_8496:
        /* <DEDUP_REMOVED lines=15> */
.L_x_8497:
        /* <DEDUP_REMOVED lines=10> */
.L_x_8485:
[----:B------:R-:W-:Y:S05]  /*207f0*/  BSYNC B1 ;  /* 0x0000000000017941 */ /* 0x000fea0003800000 */
.L_x_8484:
        /* <DEDUP_REMOVED lines=9> */
.L_x_8512:
[----:B------:R-:W-:Y:S05]  /*20890*/  YIELD ;  /* 0x0000000000007946 */ /* 0x000fea0003800000 */
[----:B------:R-:W-:Y:S04]  /*208a0*/  BSSY B1, `(.L_x_8498) ;  /* 0x000006b000017945 */ /* 0x000fe80003800000 */
[----:B------:R-:W-:Y:S05]  /*208b0*/  @!P6 BRA `(.L_x_8499) ;  /* 0x0000000400a4e947 */ /* 0x000fea0003800000 */
[----:B------:R-:W-:Y:S01]  /*208c0*/  IMAD R11, R26, 0x8, R22 ;  /* 0x000000081a0b7824 */ /* 0x000fe200078e0216 */
[----:B------:R-:W-:Y:S01]  /*208d0*/  SHF.L.U32 R2, R29, 0x1f, RZ ;  /* 0x0000001f1d027819 */ /* 0x000fe200000006ff */
[----:B0-----:R-:W0:Y:S01]  /*208e0*/  S2R R3, SR_TID.X ;  /* 0x0000000000037919 */ /* 0x001e220000002100 */
[----:B------:R-:W-:Y:S02]  /*208f0*/  BSSY B2, `(.L_x_8500) ;  /* 0x0000005000027945 */ /* 0x000fe40003800000 */
[----:B------:R-:W1:Y:S01]  /*20900*/  SYNCS.PHASECHK.TRANS64.TRYWAIT P1, [R11+URZ+0x288a0], R2 ;  /* 0x0288a0020b0075a7 */ /* 0x000e62000802017f */
[----:B0-----:R-:W-:-:S04]  /*20910*/  LOP3.LUT R3, R3, 0x7f, RZ, 0xc0, !PT ;  /* 0x0000007f03037812 */ /* 0x001fc800078ec0ff */
[----:B------:R-:W-:Y:S01]  /*20920*/  ISETP.NE.AND P2, PT, R3, RZ, PT ;  /* 0x000000ff0300720c */ /* 0x000fe20003f45270 */
[----:B-1----:R-:W-:-:S12]  /*20930*/  @!P1 BRA `(.L_x_8501) ;  /* 0x0000008800709947 */ /* 0x002fd80003800000 */
.L_x_8740:
[----:B------:R-:W-:Y:S05]  /*20940*/  BSYNC B2 ;  /* 0x0000000000027941 */ /* 0x000fea0003800000 */
.L_x_8500:
        /* <DEDUP_REMOVED lines=9> */
.L_x_8503:
[----:B------:R-:W-:Y:S05]  /*209e0*/  BSYNC B2 ;  /* 0x0000000000027941 */ /* 0x000fea0003800000 */
.L_x_8502:
        /* <DEDUP_REMOVED lines=11> */
.L_x_8504:
        /* <DEDUP_REMOVED lines=16> */
.L_x_8505:
        /* <DEDUP_REMOVED lines=13> */
.L_x_8741:
[----:B------:R-:W-:Y:S05]  /*20c70*/  BSYNC B2 ;  /* 0x0000000000027941 */ /* 0x000fea0003800000 */
.L_x_8506:
[----:B------:R-:W-:Y:S01]  /*20c80*/  BSSY B2, `(.L_x_8508) ;  /* 0x000000b000027945 */ /* 0x000fe20003800000 */
[----:B01----:R-:W-:Y:S02]  /*20c90*/  IMAD.MOV.U32 R2, RZ, RZ, 0x0 ;  /* 0x00000000ff027424 */ /* 0x003fe400078e00ff */
[----:B------:R-:W-:Y:S01]  /*20ca0*/  IMAD.MOV.U32 R3, RZ, RZ, 0x12f00000 ;  /* 0x12f00000ff037424 */ /* 0x000fe200078e00ff */
        /* <DEDUP_REMOVED lines=8> */
.L_x_8509:
[----:B------:R-:W-:Y:S05]  /*20d30*/  BSYNC B2 ;  /* 0x0000000000027941 */ /* 0x000fea0003800000 */
.L_x_8508:
        /* <DEDUP_REMOVED lines=8> */
.L_x_8510:
        /* <DEDUP_REMOVED lines=15> */
.L_x_8511:
        /* <DEDUP_REMOVED lines=10> */
.L_x_8499:
[----:B------:R-:W-:Y:S05]  /*20f50*/  BSYNC B1 ;  /* 0x0000000000017941 */ /* 0x000fea0003800000 */
.L_x_8498:
[C---:B------:R-:W-:Y:S01]  /*20f60*/  ISETP.GT.AND P2, PT, R12.reuse, R5, PT ;  /* 0x000000050c00720c */ /* 0x040fe20003f44270 */
[----:B------:R-:W-:Y:S01]  /*20f70*/  VIADD R12, R12, 0xffffffff ;  /* 0xffffffff0c0c7836 */ /* 0x000fe20000000000 */
[----:B------:R-:W-:-:S04]  /*20f80*/  IADD3 R26, R26, 0x1, RZ ;  /* 0x000000011a1a7810 */ /* 0x000fc80007ffe0ff */
[----:B------:R-:W-:-:S04]  /*20f90*/  ISETP.NE.AND P1, PT, R26, 0x2, PT ;  /* 0x000000021a00780c */ /* 0x000fc80003f25270 */
[----:B------:R-:W-:Y:S02]  /*20fa0*/  SEL R2, RZ, 0x1, P1 ;  /* 0x00000001ff027807 */ /* 0x000fe40000800000 */
[----:B------:R-:W-:Y:S02]  /*20fb0*/  SEL R26, R26, RZ, P1 ;  /* 0x000000ff1a1a7207 */ /* 0x000fe40000800000 */
[----:B------:R-:W-:Y:S01]  /*20fc0*/  LOP3.LUT R29, R29, R2, RZ, 0x3c, !PT ;  /* 0x000000021d1d7212 */ /* 0x000fe200078e3cff */
[----:B------:R-:W-:Y:S06]  /*20fd0*/  @P2 BRA `(.L_x_8512) ;  /* 0xfffffff8002c2947 */ /* 0x000fec000383ffff */
.L_x_8478:
[----:B------:R-:W-:Y:S05]  /*20fe0*/  BSYNC B0 ;  /* 0x0000000000007941 */ /* 0x000fea0003800000 */
.L_x_8477:
[----:B------:R-:W1:Y:S01]  /*20ff0*/  LDC R0, c[0x0][0x448] ;  /* 0x00011200ff007b82 */ /* 0x000e620000000800 */
[----:B------:R-:W-:Y:S01]  /*21000*/  VIADD R5, R27, 0x7f ;  /* 0x0000007f1b057836 */ /* 0x000fe20000000000 */
[----:B------:R-:W-:Y:S06]  /*21010*/  @!P0 WARPSYNC.ALL ;  /* 0x0000000000008948 */ /* 0x000fec0003800000 */
[----:B0-----:R-:W0:Y:S08]  /*21020*/  LDC.64 R2, c[0x0][0x9e0] ;  /* 0x00027800ff027b82 */ /* 0x001e300000000a00 */
[----:B------:R-:W-:Y:S01]  /*21030*/  @!P0 BAR.SYNC.DEFER_BLOCKING 0xc, 0x180 ;  /* 0x0306000000008b1d */ /* 0x000fe20000010000 */
[----:B-1----:R-:W-:-:S02]  /*21040*/  ISETP.NE.AND P1, PT, R0, 0x1, PT ;  /* 0x000000010000780c */ /* 0x002fc40003f25270 */
[----:B0-----:R-:W-:-:S11]  /*21050*/  ISETP.GE.AND P2, PT, R3, 0x1, PT ;  /* 0x000000010300780c */ /* 0x001fd60003f46270 */
[----:B------:R-:W0:Y:S08]  /*21060*/  @P1 LDC R0, c[0x0][0x44c] ;  /* 0x00011300ff001b82 */ /* 0x000e300000000800 */
[----:B------:R-:W1:Y:S01]  /*21070*/  @P1 LDC R7, c[0x0][0x450] ;  /* 0x00011400ff071b82 */ /* 0x000e620000000800 */
[----:B0-----:R-:W-:-:S05]  /*21080*/  @P1 IMAD.HI.U32 R0, R5, R0, RZ ;  /* 0x0000000005001227 */ /* 0x001fca00078e00ff */
        /* <DEDUP_REMOVED lines=15> */
.L_x_8515:
[----:B------:R-:W-:-:S13]  /*21180*/  ISETP.NE.AND P0, PT, R3, 0x1, PT ;  /* 0x000000010300780c */ /* 0x000fda0003f05270 */
[----:B------:R-:W0:Y:S02]  /*21190*/  @P0 LDC.64 R4, c[0x0][0x9e8] ;  /* 0x00027a00ff040b82 */ /* 0x000e240000000a00 */
[----:B0-----:R-:W-:-:S05]  /*211a0*/  @P0 IMAD.HI.U32 R4, R0, R4, RZ ;  /* 0x0000000400040227 */ /* 0x001fca00078e00ff */
[----:B------:R-:W-:-:S07]  /*211b0*/  @P0 SHF.R.U32.HI R0, RZ, R5, R4 ;  /* 0x00000005ff000219 */ /* 0x000fce0000011604 */
.L_x_8516:
[----:B------:R-:W-:Y:S05]  /*211c0*/  BSYNC B0 ;  /* 0x0000000000007941 */ /* 0x000fea0003800000 */
.L_x_8514:
[----:B------:R-:W-:-:S05]  /*211d0*/  IMAD R5, R0, R3, R3 ;  /* 0x0000000300057224 */ /* 0x000fca00078e0203 */
[----:B------:R-:W-:-:S07]  /*211e0*/  VIMNMX R2, R2, R5, PT ;  /* 0x0000000502027248 */ /* 0x000fce0003fe0100 */
.L_x_8513:
[----:B------:R-:W0:Y:S01]  /*211f0*/  @P1 LDC R4, c[0x0][0x44c] ;  /* 0x00011300ff041b82 */ /* 0x000e220000000800 */
[----:B------:R-:W-:Y:S01]  /*21200*/  VIADD R2, R2, 0x7f ;  /* 0x0000007f02027836 */ /* 0x000fe20000000000 */
[----:B------:R-:W-:Y:S01]  /*21210*/  ULDC UR4, c[0x0][0x9dc] ;  /* 0x0002770000047ab9 */ /* 0x000fe20000000800 */
[----:B------:R-:W-:-:S03]  /*21220*/  IMAD.MOV.U32 R7, RZ, RZ, R27 ;  /* 0x000000ffff077224 */ /* 0x000fc600078e001b */
[----:B------:R-:W-:Y:S02]  /*21230*/  SHF.R.S32.HI R5, RZ, 0x1f, R2 ;  /* 0x0000001fff057819 */ /* 0x000fe40000011402 */
[----:B------:R-:W1:Y:S02]  /*21240*/  @P1 LDC R0, c[0x0][0x450] ;  /* 0x00011400ff001b82 */ /* 0x000e640000000800 */
[----:B------:R-:W-:Y:S01]  /*21250*/  LEA.HI R5, R5, R2, RZ, 0x7 ;  /* 0x0000000205057211 */ /* 0x000fe200078f38ff */
[----:B0-----:R-:W-:-:S05]  /*21260*/  @P1 IMAD.HI.U32 R9, R27, R4, RZ ;  /* 0x000000041b091227 */ /* 0x001fca00078e00ff */
[----:B-1----:R-:W-:Y:S02]  /*21270*/  @P1 SHF.R.U32.HI R7, RZ, R0, R9 ;  /* 0x00000000ff071219 */ /* 0x002fe40000011609 */
[----:B------:R-:W-:Y:S02]  /*21280*/  SHF.R.S32.HI R0, RZ, 0x7, R5 ;  /* 0x00000007ff007819 */ /* 0x000fe40000011405 */
[----:B------:R-:W-:Y:S02]  /*21290*/  IADD3 R8, R8, R7, RZ ;  /* 0x0000000708087210 */ /* 0x000fe40007ffe0ff */
        /* <DEDUP_REMOVED lines=13> */
.L_x_8519:
[----:B------:R-:W-:-:S13]  /*21370*/  ISETP.NE.AND P0, PT, R3, 0x1, PT ;  /* 0x000000010300780c */ /* 0x000fda0003f05270 */
[----:B------:R-:W0:Y:S02]  /*21380*/  @P0 LDC.64 R4, c[0x0][0x9e8] ;  /* 0x00027a00ff040b82 */ /* 0x000e240000000a00 */
[----:B0-----:R-:W-:-:S05]  /*21390*/  @P0 IMAD.HI.U32 R4, R8, R4, RZ ;  /* 0x0000000408040227 */ /* 0x001fca00078e00ff */
[----:B------:R-:W-:-:S07]  /*213a0*/  @P0 SHF.R.U32.HI R8, RZ, R5, R4 ;  /* 0x00000005ff080219 */ /* 0x000fce0000011604 */
.L_x_8520:
[----:B------:R-:W-:Y:S05]  /*213b0*/  BSYNC B0 ;  /* 0x0000000000007941 */ /* 0x000fea0003800000 */
.L_x_8518:
[----:B------:R-:W-:-:S05]  /*213c0*/  IMAD R3, R8, R3, RZ ;  /* 0x0000000308037224 */ /* 0x000fca00078e02ff */
[----:B------:R-:W-:-:S07]  /*213d0*/  VIMNMX R0, R0, R3, !PT ;  /* 0x0000000300007248 */ /* 0x000fce0007fe0100 */
.L_x_8517:
[----:B------:R-:W-:Y:S01]  /*213e0*/  ISETP.NE.AND P1, PT, R6, RZ, PT ;  /* 0x000000ff0600720c */ /* 0x000fe20003f25270 */
[----:B------:R-:W-:Y:S01]  /*213f0*/  BSSY B0, `(.L_x_8521) ;  /* 0x0000023000007945 */ /* 0x000fe20003800000 */
[----:B------:R-:W-:Y:S01]  /*21400*/  SHF.R.S32.HI R3, RZ, 0x1f, R0 ;  /* 0x0000001fff037819 */ /* 0x000fe20000011400 */
[----:B------:R-:W-:-:S03]  /*21410*/  IMAD.MOV.U32 R2, RZ, RZ, RZ ;  /* 0x000000ffff027224 */ /* 0x000fc600078e00ff */
[----:B------:R-:W-:-:S04]  /*21420*/  LEA.HI R3, R3, R0, RZ, 0x7 ;  /* 0x0000000003037211 */ /* 0x000fc800078f38ff */
[----:B------:R-:W-:-:S03]  /*21430*/  SHF.R.S32.HI R0, RZ, 0x7, R3 ;  /* 0x00000007ff007819 */ /* 0x000fc60000011403 */
[----:B------:R-:W0:Y:S01]  /*21440*/  @!P1 LDC R6, c[0x0][0x9f0] ;  /* 0x00027c00ff069b82 */ /* 0x000e220000000800 */
[----:B------:R-:W-:-:S04]  /*21450*/  VIMNMX R0, RZ, R0, !PT ;  /* 0x00000000ff007248 */ /* 0x000fc80007fe0100 */
[----:B------:R-:W-:-:S13]  /*21460*/  ISETP.GT.AND P0, PT, R17, R0, PT ;  /* 0x000000001100720c */ /* 0x000fda0003f04270 */
[----:B------:R-:W-:Y:S05]  /*21470*/  @!P0 BRA `(.L_x_8522) ;  /* 0x0000000000688947 */ /* 0x000fea0003800000 */
[-C--:B0-----:R-:W-:Y:S01]  /*21480*/  IABS R4, R6.reuse ;  /* 0x0000000600047213 */ /* 0x081fe20000000000 */
[----:B------:R-:W-:Y:S01]  /*21490*/  IMAD.MOV.U32 R2, RZ, RZ, RZ ;  /* 0x000000ffff027224 */ /* 0x000fe200078e00ff */
        /* <DEDUP_REMOVED lines=24> */
.L_x_8522:
[----:B------:R-:W-:Y:S05]  /*21620*/  BSYNC B0 ;  /* 0x0000000000007941 */ /* 0x000fea0003800000 */
.L_x_8521:
[-C--:B------:R-:W-:Y:S01]  /*21630*/  IMAD R37, R37, R2.reuse, R0 ;  /* 0x0000000225257224 */ /* 0x080fe200078e0200 */
        /* <DEDUP_REMOVED lines=22> */
.L_x_8524:
        /* <DEDUP_REMOVED lines=20> */
.L_x_8527:
[----:B------:R-:W-:Y:S05]  /*218e0*/  BSYNC B6 ;  /* 0x0000000000067941 */ /* 0x000fea0003800000 */
.L_x_8526:
        /* <DEDUP_REMOVED lines=20> */
.L_x_8530:
        /* <DEDUP_REMOVED lines=15> */
.L_x_8529:
[----:B------:R-:W-:Y:S05]  /*21b20*/  BSYNC B6 ;  /* 0x0000000000067941 */ /* 0x000fea0003800000 */
.L_x_8528:
[----:B------:R-:W-:Y:S01]  /*21b30*/  ULDC.64 UR4, c[0x0][0x9f8] ;  /* 0x00027e0000047ab9 */ /* 0x000fe20000000a00 */
[----:B------:R-:W2:Y:S01]  /*21b40*/  LDL R17, [R1] ;  /* 0x0000000001117983 */ /* 0x000ea20000100800 */
[----:B------:R-:W-:Y:S01]  /*21b50*/  ISETP.NE.U32.AND P0, PT, RZ, UR4, PT ;  /* 0x00000004ff007c0c */ /* 0x000fe2000bf05070 */
[----:B------:R-:W-:Y:S01]  /*21b60*/  IMAD.MOV.U32 R34, RZ, RZ, R19 ;  /* 0x000000ffff227224 */ /* 0x000fe200078e0013 */
[----:B------:R-:W1:Y:S01]  /*21b70*/  LDC R0, c[0x0][0x430] ;  /* 0x00010c00ff007b82 */ /* 0x000e620000000800 */
[----:B------:R-:W3:Y:S01]  /*21b80*/  S2R R21, SR_TID.X ;  /* 0x0000000000157919 */ /* 0x000ee20000002100 */
[----:B------:R-:W-:Y:S01]  /*21b90*/  ISETP.NE.AND.EX P0, PT, RZ, UR5, PT, P0 ;  /* 0x00000005ff007c0c */ /* 0x000fe2000bf05300 */
[----:B------:R-:W4:Y:S01]  /*21ba0*/  S2R R20, SR_TID.X ;  /* 0x0000000000147919 */ /* 0x000f220000002100 */
[----:B------:R-:W-:Y:S01]  /*21bb0*/  VIADD R25, R23, 0xffffffff ;  /* 0xffffffff17197836 */ /* 0x000fe20000000000 */
[----:B------:R-:W-:-:S10]  /*21bc0*/  ULDC UR4, c[0x0][0x2f4] ;  /* 0x0000bd0000047ab9 */ /* 0x000fd40000000800 */
[----:B------:R-:W0:Y:S02]  /*21bd0*/  @P0 LDC.64 R2, c[0x0][0x9f8] ;  /* 0x00027e00ff020b82 */ /* 0x000e240000000a00 */
[----:B0-----:R-:W-:-:S05]  /*21be0*/  @P0 IMAD.WIDE R2, R19, 0x4, R2 ;  /* 0x0000000413020825 */ /* 0x001fca00078e0202 */
[----:B------:R0:W2:Y:S01]  /*21bf0*/  @P0 LDG.E R34, desc[UR52][R2.64] ;  /* 0x0000003402220981 */ /* 0x0000a2000c1e1900 */
[----:B-1----:R-:W-:Y:S01]  /*21c00*/  ISETP.NE.AND P1, PT, R0, 0x1, PT ;  /* 0x000000010000780c */ /* 0x002fe20003f25270 */
[----:B---3--:R-:W-:Y:S01]  /*21c10*/  IMAD.SHL.U32 R21, R21, 0x10, RZ ;  /* 0x0000001015157824 */ /* 0x008fe200078e00ff */
[----:B----4-:R-:W-:Y:S01]  /*21c20*/  LOP3.LUT R20, R20, 0x7f, RZ, 0xc0, !PT ;  /* 0x0000007f14147812 */ /* 0x010fe200078ec0ff */
[----:B------:R-:W-:-:S03]  /*21c30*/  IMAD.SHL.U32 R8, R25, 0x80, RZ ;  /* 0x0000008019087824 */ /* 0x000fc600078e00ff */
[----:B------:R-:W-:Y:S02]  /*21c40*/  SHF.R.U32.HI R20, RZ, 0x3, R20 ;  /* 0x00000003ff147819 */ /* 0x000fe40000011614 */
[----:B------:R-:W-:-:S04]  /*21c50*/  LOP3.LUT R21, R21, 0x70, RZ, 0xc0, !PT ;  /* 0x0000007015157812 */ /* 0x000fc800078ec0ff */
[----:B------:R-:W-:Y:S01]  /*21c60*/  LOP3.LUT R5, R8, R20, R21, 0xfe, !PT ;  /* 0x0000001408057212 */ /* 0x000fe200078efe15 */
[----:B------:R-:W1:Y:S03]  /*21c70*/  @P1 LDC R6, c[0x0][0x434] ;  /* 0x00010d00ff061b82 */ /* 0x000e660000000800 */
[----:B------:R-:W-:-:S05]  /*21c80*/  ISETP.GE.AND P0, PT, R5, R36, PT ;  /* 0x000000240500720c */ /* 0x000fca0003f06270 */
[----:B------:R-:W3:Y:S08]  /*21c90*/  @P1 LDC R7, c[0x0][0x438] ;  /* 0x00010e00ff071b82 */ /* 0x000ef00000000800 */
[----:B0-----:R-:W0:Y:S01]  /*21ca0*/  @!P0 LDC.64 R2, c[0x0][0x428] ;  /* 0x00010a00ff028b82 */ /* 0x001e220000000a00 */
[----:B------:R-:W-:Y:S01]  /*21cb0*/  LOP3.LUT R32, R32, 0xfffffffb, RZ, 0xc0, !PT ;  /* 0xfffffffb20207812 */ /* 0x000fe200078ec0ff */
[----:B------:R-:W-:Y:S01]  /*21cc0*/  UMOV UR5, 0xffffffff ;  /* 0xffffffff00057882 */ /* 0x000fe20000000000 */
[----:B--2---:R-:W-:-:S05]  /*21cd0*/  IADD3 R5, R5, R17, RZ ;  /* 0x0000001105057210 */ /* 0x004fca0007ffe0ff */
[----:B-1----:R-:W-:-:S04]  /*21ce0*/  @P1 IMAD.HI.U32 R6, R5, R6, RZ ;  /* 0x0000000605061227 */ /* 0x002fc800078e00ff */
[----:B------:R-:W-:Y:S01]  /*21cf0*/  IMAD.MOV.U32 R4, RZ, RZ, R5 ;  /* 0x000000ffff047224 */ /* 0x000fe200078e0005 */
[----:B---3--:R-:W-:-:S05]  /*21d00*/  @P1 SHF.R.U32.HI R4, RZ, R7, R6 ;  /* 0x00000007ff041219 */ /* 0x008fca0000011606 */
        /* <DEDUP_REMOVED lines=8> */
[----:B------:R-:W1:Y:S01]  /*21d90*/  @!P0 LDC.64 R2, c[0x0][0x418] ;  /* 0x00010600ff028b82 */ /* 0x000e620000000a00 */
[----:B------:R-:W-:Y:S02]  /*21da0*/  IMAD.U32 R6, RZ, RZ, UR38 ;  /* 0x00000026ff067e24 */ /* 0x000fe4000f8e00ff */
[----:B------:R-:W-:-:S03]  /*21db0*/  @!P0 IMAD.IADD R5, R5, 0x1, R7 ;  /* 0x0000000105058824 */ /* 0x000fc600078e0207 */
[----:B------:R-:W-:Y:S02]  /*21dc0*/  ISETP.NE.AND P2, PT, R6, 0x3, PT ;  /* 0x000000030600780c */ /* 0x000fe40003f45270 */
[----:B-1----:R-:W-:-:S04]  /*21dd0*/  @!P0 LEA R2, P1, R4, R2, 0x2 ;  /* 0x0000000204028211 */ /* 0x002fc800078210ff */
        /* <DEDUP_REMOVED lines=11> */
.L_x_8744:
[----:B------:R-:W-:Y:S05]  /*21e90*/  @!P2 BRA `(.L_x_8532) ;  /* 0x000000000004a947 */ /* 0x000fea0003800000 */
[----:B------:R-:W-:Y:S01]  /*21ea0*/  BPT.TRAP 0x1 ;  /* 0x000000040000795c */ /* 0x000fe20000300000 */
.L_x_8532:
        /* <DEDUP_REMOVED lines=23> */
.L_x_8745:
[----:B------:R-:W-:Y:S05]  /*22020*/  BSYNC B0 ;  /* 0x0000000000007941 */ /* 0x000fea0003800000 */
.L_x_8533:
        /* <DEDUP_REMOVED lines=27> */
[----:B------:R-:W-:-:S03]  /*221e0*/  @P0 IMAD R8, R5, 0x2, R22 ;  /* 0x0000000205080824 */ /* 0x000fc600078e0216 */
        /* <DEDUP_REMOVED lines=77> */
.L_x_8763:
[----:B------:R-:W-:-:S13]  /*226c0*/  ISETP.GE.AND P0, PT, R6, 0x71, PT ;  /* 0x000000710600780c */ /* 0x000fda0003f06270 */
[----:B-1----:R-:W-:Y:S02]  /*226d0*/  @P0 LEA R2, P1, R31, R2, 0x1 ;  /* 0x000000021f020211 */ /* 0x002fe400078208ff */
[----:B------:R-:W-:-:S03]  /*226e0*/  @P0 LEA R5, R5, R22, 0x1 ;  /* 0x0000001605050211 */ /* 0x000fc600078e08ff */
        /* <DEDUP_REMOVED lines=8> */
.L_x_8536:
        /* <DEDUP_REMOVED lines=11> */
.L_x_8537:
[----:B-1----:R1:W5:Y:S01]  /*22820*/  LDL.LU R3, [R1+0xc] ;  /* 0x00000c0001037983 */ /* 0x0023620000300800 */
[----:B------:R1:W-:Y:S02]  /*22830*/  SYNCS.ARRIVE.TRANS64.A1T0 RZ, [R7+URZ+0x28830], RZ ;  /* 0x028830ff07ff79a7 */ /* 0x0003e4000810003f */
[----:B------:R-:W-:Y:S05]  /*22840*/  WARPSYNC.ALL ;  /* 0x0000000000007948 */ /* 0x000fea0003800000 */
[----:B------:R-:W-:Y:S01]  /*22850*/  ULDC.64 UR4, c[0x0][0x298] ;  /* 0x0000a60000047ab9 */ /* 0x000fe20000000a00 */
[----:B------:R-:W-:Y:S01]  /*22860*/  VIADD R2, R22, 0x10400 ;  /* 0x0001040016027836 */ /* 0x000fe20000000000 */
[----:B------:R-:W-:Y:S01]  /*22870*/  ULDC.64 UR6, c[0x0][0xa00] ;  /* 0x0002800000067ab9 */ /* 0x000fe20000000a00 */
[----:B------:R-:W-:Y:S01]  /*22880*/  BSSY B6, `(.L_x_8538) ;  /* 0x0000022000067945 */ /* 0x000fe20003800000 */
[----:B------:R-:W-:Y:S01]  /*22890*/  BAR.SYNC.DEFER_BLOCKING 0x8, 0x180 ;  /* 0x0206000000007b1d */ /* 0x000fe20000010000 */
[----:B------:R-:W-:-:S02]  /*228a0*/  ISETP.NE.U32.AND P0, PT, RZ, UR6, PT ;  /* 0x00000006ff007c0c */ /* 0x000fc4000bf05070 */
[----:B------:R-:W-:Y:S02]  /*228b0*/  LOP3.LUT P1, RZ, R2, 0x3ff, RZ, 0xc0, !PT ;  /* 0x000003ff02ff7812 */ /* 0x000fe4000782c0ff */
[----:B------:R-:W-:Y:S02]  /*228c0*/  ISETP.NE.AND.EX P0, PT, RZ, UR7, PT, P0 ;  /* 0x00000007ff007c0c */ /* 0x000fe4000bf05300 */
[----:B-----5:R-:W-:Y:S01]  /*228d0*/  SHF.R.S32.HI R0, RZ, 0x1f, R3 ;  /* 0x0000001fff007819 */ /* 0x020fe20000011403 */
[----:B0-----:R-:W-:-:S04]  /*228e0*/  IMAD.WIDE.U32 R4, R3, UR4, RZ ;  /* 0x0000000403047c25 */ /* 0x001fc8000f8e00ff */
[----:B------:R-:W-:Y:S01]  /*228f0*/  IMAD R0, R0, UR4, RZ ;  /* 0x0000000400007c24 */ /* 0x000fe2000f8e02ff */
[----:B------:R0:W-:Y:S03]  /*22900*/  STL.64 [R1+0x10], R4 ;  /* 0x0000100401007387 */ /* 0x0001e60000100a00 */
[----:B------:R-:W-:Y:S01]  /*22910*/  IMAD R2, R3, UR5, R0 ;  /* 0x0000000503027c24 */ /* 0x000fe2000f8e0200 */
[----:B------:R-:W-:-:S03]  /*22920*/  SHF.R.S32.HI R0, RZ, 0x1f, R19 ;  /* 0x0000001fff007819 */ /* 0x000fc60000011413 */
[----:B------:R-:W-:Y:S01]  /*22930*/  IMAD.IADD R3, R5, 0x1, R2 ;  /* 0x0000000105037824 */ /* 0x000fe200078e0202 */
[----:B------:R-:W-:Y:S02]  /*22940*/  SEL R2, R0, RZ, !P0 ;  /* 0x000000ff00027207 */ /* 0x000fe40004000000 */
[----:B------:R-:W-:Y:S02]  /*22950*/  SEL R0, R19, RZ, !P0 ;  /* 0x000000ff13007207 */ /* 0x000fe40004000000 */
[----:B------:R0:W-:Y:S04]  /*22960*/  STL [R1+0x20], R3 ;  /* 0x0000200301007387 */ /* 0x0001e80000100800 */
        /* <DEDUP_REMOVED lines=12> */
[----:B-1----:R-:W-:-:S02]  /*22a30*/  IMAD.U32 R7, RZ, RZ, UR7 ;  /* 0x00000007ff077e24 */ /* 0x002fc4000f8e00ff */
[----:B------:R-:W-:Y:S02]  /*22a40*/  IMAD.U32 R10, RZ, RZ, UR8 ;  /* 0x00000008ff0a7e24 */ /* 0x000fe4000f8e00ff */
[----:B------:R-:W-:Y:S02]  /*22a50*/  IMAD.MOV.U32 R8, RZ, RZ, 0x70 ;  /* 0x00000070ff087424 */ /* 0x000fe400078e00ff */
[----:B------:R-:W-:Y:S02]  /*22a60*/  IMAD.MOV.U32 R12, RZ, RZ, 0x1 ;  /* 0x00000001ff0c7424 */ /* 0x000fe400078e00ff */
[----:B------:R-:W-:-:S07]  /*22a70*/  IMAD.MOV.U32 R13, RZ, RZ, RZ ;  /* 0x000000ffff0d7224 */ /* 0x000fce00078e00ff */
[----:B------:R-:W-:-:S07]  /*22a80*/  LEPC R20, `(.L_x_8539) ;  /* 0x000000001014794e */ /* 0x000fce0000000000 */
[----:B0-----:R-:W-:Y:S05]  /*22a90*/  CALL.ABS.NOINC R2 ;  /* 0x0000000002007343 */ /* 0x001fea0003c00000 */
.L_x_8539:
[----:B------:R-:W-:Y:S05]  /*22aa0*/  BSYNC B6 ;  /* 0x0000000000067941 */ /* 0x000fea0003800000 */
.L_x_8538:
[----:B------:R-:W2:Y:S01]  /*22ab0*/  LDL.LU R20, [R1+0x20] ;  /* 0x0000200001147983 */ /* 0x000ea20000300800 */
[----:B------:R-:W-:Y:S01]  /*22ac0*/  ULDC.64 UR4, c[0x0][0x2d8] ;  /* 0x0000b60000047ab9 */ /* 0x000fe20000000a00 */
[----:B------:R-:W3:Y:S01]  /*22ad0*/  LDC R6, c[0x0][0x448] ;  /* 0x00011200ff067b82 */ /* 0x000ee20000000800 */
[----:B------:R-:W-:Y:S01]  /*22ae0*/  ULDC.64 UR6, c[0x0][0x280] ;  /* 0x0000a00000067ab9 */ /* 0x000fe20000000a00 */
[----:B0-----:R-:W2:Y:S04]  /*22af0*/  LDL.LU.64 R2, [R1+0x10] ;  /* 0x0000100001027983 */ /* 0x001ea80000300a00 */
[----:B------:R-:W4:Y:S04]  /*22b00*/  LDL.LU R0, [R1+0x24] ;  /* 0x0000240001007983 */ /* 0x000f280000300800 */
[----:B------:R-:W4:Y:S04]  /*22b10*/  LDL.LU R21, [R1+0xc] ;  /* 0x00000c0001157983 */ /* 0x000f280000300800 */
[----:B------:R0:W5:Y:S01]  /*22b20*/  LDL R8, [R1+0x8] ;  /* 0x0000080001087983 */ /* 0x0001620000100800 */
[----:B---3--:R-:W-:-:S13]  /*22b30*/  ISETP.NE.AND P0, PT, R6, 0x1, PT ;  /* 0x000000010600780c */ /* 0x008fda0003f05270 */
[----:B-1----:R-:W1:Y:S01]  /*22b40*/  @P0 LDC R7, c[0x0][0x44c] ;  /* 0x00011300ff070b82 */ /* 0x002e620000000800 */
[----:B--2---:R-:W-:Y:S02]  /*22b50*/  IMAD.MOV.U32 R3, RZ, RZ, R20 ;  /* 0x000000ffff037224 */ /* 0x004fe400078e0014 */
[----:B------:R-:W2:Y:S01]  /*22b60*/  S2R R20, SR_TID.X ;  /* 0x0000000000147919 */ /* 0x000ea20000002100 */
[----:B------:R-:W-:-:S04]  /*22b70*/  IMAD.WIDE.U32 R2, R18, UR4, R2 ;  /* 0x0000000412027c25 */ /* 0x000fc8000f8e0002 */
[----:B------:R-:W-:Y:S01]  /*22b80*/  IMAD R3, R18, UR5, R3 ;  /* 0x0000000512037c24 */ /* 0x000fe2000f8e0203 */
[----:B------:R-:W-:Y:S02]  /*22b90*/  ULDC.64 UR4, c[0x0][0x2e0] ;  /* 0x0000b80000047ab9 */ /* 0x000fe40000000a00 */
[----:B----4-:R-:W-:Y:S02]  /*22ba0*/  IMAD R0, R0, UR4, RZ ;  /* 0x0000000400007c24 */ /* 0x010fe4000f8e02ff */
[----:B------:R-:W-:-:S04]  /*22bb0*/  IMAD.WIDE.U32 R2, R21, UR4, R2 ;  /* 0x0000000415027c25 */ /* 0x000fc8000f8e0002 */
[----:B------:R-:W-:Y:S01]  /*22bc0*/  IMAD R0, R21, UR5, R0 ;  /* 0x0000000515007c24 */ /* 0x000fe2000f8e0200 */
[----:B------:R-:W-:Y:S01]  /*22bd0*/  ULDC.64 UR4, c[0x0][0x2d0] ;  /* 0x0000b40000047ab9 */ /* 0x000fe20000000a00 */
[----:B------:R-:W3:Y:S02]  /*22be0*/  S2R R21, SR_TID.X ;  /* 0x0000000000157919 */ /* 0x000ee40000002100 */
[----:B------:R-:W-:Y:S02]  /*22bf0*/  IMAD.IADD R3, R3, 0x1, R0 ;  /* 0x0000000103037824 */ /* 0x000fe400078e0200 */
[----:B------:R-:W4:Y:S01]  /*22c00*/  @P0 LDC R0, c[0x0][0x450] ;  /* 0x00011400ff000b82 */ /* 0x000f220000000800 */
[----:B--2---:R-:W-:-:S04]  /*22c10*/  LOP3.LUT R20, R20, 0x7f, RZ, 0xc0, !PT ;  /* 0x0000007f14147812 */ /* 0x004fc800078ec0ff */
[----:B------:R-:W-:Y:S01]  /*22c20*/  SHF.R.U32.HI R20, RZ, 0x3, R20 ;  /* 0x00000003ff147819 */ /* 0x000fe20000011614 */
[----:B---3--:R-:W-:-:S05]  /*22c30*/  IMAD.SHL.U32 R21, R21, 0x10, RZ ;  /* 0x0000001015157824 */ /* 0x008fca00078e00ff */
[----:B------:R-:W-:-:S04]  /*22c40*/  LOP3.LUT R21, R21, 0x70, RZ, 0xc0, !PT ;  /* 0x0000007015157812 */ /* 0x000fc800078ec0ff */
[----:B------:R-:W-:-:S05]  /*22c50*/  LOP3.LUT R20, R20, R21, RZ, 0xfc, !PT ;  /* 0x0000001514147212 */ /* 0x000fca00078efcff */
[----:B------:R-:W-:-:S04]  /*22c60*/  IMAD.IADD R5, R20, 0x1, R27 ;  /* 0x0000000114057824 */ /* 0x000fc800078e021b */
[----:B-1----:R-:W-:-:S04]  /*22c70*/  @P0 IMAD.HI.U32 R7, R5, R7, RZ ;  /* 0x0000000705070227 */ /* 0x002fc800078e00ff */
[----:B------:R-:W-:Y:S01]  /*22c80*/  IMAD.MOV.U32 R4, RZ, RZ, R5 ;  /* 0x000000ffff047224 */ /* 0x000fe200078e0005 */
[----:B----4-:R-:W-:Y:S01]  /*22c90*/  @P0 SHF.R.U32.HI R4, RZ, R0, R7 ;  /* 0x00000000ff040219 */ /* 0x010fe20000011607 */
[----:B------:R-:W1:Y:S03]  /*22ca0*/  S2R R20, SR_TID.X ;  /* 0x0000000000147919 */ /* 0x000e660000002100 */
[----:B------:R-:W-:-:S05]  /*22cb0*/  IADD3 R0, -R4, RZ, RZ ;  /* 0x000000ff04007210 */ /* 0x000fca0007ffe1ff */
        /* <DEDUP_REMOVED lines=17> */
[----:B-1----:R-:W-:Y:S02]  /*22dd0*/  LOP3.LUT R20, R20, 0x7f, RZ, 0xc0, !PT ;  /* 0x0000007f14147812 */ /* 0x002fe400078ec0ff */
[----:B------:R-:W-:Y:S02]  /*22de0*/  LEA.HI.X R4, R2, UR7, R3, 0x1, P2 ;  /* 0x0000000702047c11 */ /* 0x000fe400090f0c03 */
        /* <DEDUP_REMOVED lines=23> */
[----:B------:R1:W-:Y:S01]  /*22f60*/  @!P3 LDGSTS.E.BYPASS.LTC128B.128 [R8+0x14c00], desc[UR52][R2.64+0x80], !P1 ;  /* 0x14c000800208bfae */ /* 0x0003e2000c901d74 */
[----:B------:R-:W-:Y:S01]  /*22f70*/  ISETP.GE.AND P3, PT, R6, R33, PT ;  /* 0x000000210600720c */ /* 0x000fe20003f66270 */
[----:B------:R-:W-:Y:S02]  /*22f80*/  VIADD R6, R27, 0x30 ;  /* 0x000000301b067836 */ /* 0x000fe40000000000 */
        /* <DEDUP_REMOVED lines=41> */
[----:B------:R-:W0:Y:S03]  /*23220*/  SHFL.IDX PT, R4, R4, 0x7, 0x181f ;  /* 0x00f81f0004047f89 */ /* 0x000e2600000e0000 */
[----:B-1----:R-:W-:Y:S01]  /*23230*/  @!P3 IADD3.X R5, RZ, R2, RZ, P2, !PT ;  /* 0x00000002ff05b210 */ /* 0x002fe200017fe4ff */
[----:B------:R-:W-:-:S02]  /*23240*/  @!P3 IMAD.MOV.U32 R2, RZ, RZ, R14 ;  /* 0x000000ffff02b224 */ /* 0x000fc400078e000e */
[----:B------:R1:W2:Y:S02]  /*23250*/  SHFL.IDX PT, R14, R0, 0x7, 0x181f ;  /* 0x00f81f00000e7f89 */ /* 0x0002a400000e0000 */
[----:B------:R-:W-:-:S05]  /*23260*/  @!P3 IMAD.MOV.U32 R3, RZ, RZ, R5 ;  /* 0x000000ffff03b224 */ /* 0x000fca00078e0005 */
[----:B------:R1:W-:Y:S04]  /*23270*/  @!P3 LDGSTS.E.BYPASS.LTC128B.128 [R8+0x13400], desc[UR52][R2.64], !P0 ;  /* 0x134000000208bfae */ /* 0x0003e8000c101d74 */
[----:B0-----:R1:W-:Y:S02]  /*23280*/  @!P3 LDGSTS.E.BYPASS.LTC128B.128 [R8+0x17400], desc[UR52][R2.64+0x80], !P1 ;  /* 0x174000800208bfae */ /* 0x0013e4000c901d74 */
.L_x_8780:
        /* <DEDUP_REMOVED lines=11> */
.L_x_8542:
[----:B------:R-:W-:Y:S05]  /*23340*/  BSYNC B0 ;  /* 0x0000000000007941 */ /* 0x000fea0003800000 */
.L_x_8541:
[----:B------:R-:W-:Y:S01]  /*23350*/  NOP ;  /* 0x0000000000007918 */ /* 0x000fe20000000000 */
[----:B------:R-:W-:-:S13]  /*23360*/  PLOP3.LUT P0, PT, PT, PT, PT, 0x80, 0x0 ;  /* 0x000000000000781c */ /* 0x000fda0003f0f070 */
.L_x_8543:
        /* <DEDUP_REMOVED lines=21> */
.L_x_8781:
[----:B------:R-:W-:Y:S05]  /*234c0*/  BSYNC B0 ;  /* 0x0000000000007941 */ /* 0x000fea0003800000 */
.L_x_8544:
        /* <DEDUP_REMOVED lines=8> */
.L_x_8560:
[----:B------:R-:W3:Y:S01]  /*23550*/  LDL R7, [R1] ;  /* 0x0000000001077983 */ /* 0x000ee20000100800 */
[----:B------:R-:W1:Y:S03]  /*23560*/  LDC R0, c[0x0][0x430] ;  /* 0x00010c00ff007b82 */ /* 0x000e660000000800 */
[----:B------:R-:W4:Y:S01]  /*23570*/  LDL R5, [R1+0x4] ;  /* 0x0000040001057983 */ /* 0x000f220000100800 */
[----:B------:R-:W-:Y:S05]  /*23580*/  YIELD ;  /* 0x0000000000007946 */ /* 0x000fea0003800000 */
[----:B------:R-:W5:Y:S01]  /*23590*/  S2R R2, SR_TID.X ;  /* 0x0000000000027919 */ /* 0x000f620000002100 */
[----:B------:R-:W-:Y:S01]  /*235a0*/  ULDC.64 UR4, c[0x0][0x428] ;  /* 0x00010a0000047ab9 */ /* 0x000fe20000000a00 */
[----:B------:R-:W2:Y:S01]  /*235b0*/  S2R R4, SR_TID.X ;  /* 0x0000000000047919 */ /* 0x000ea20000002100 */
[----:B-1----:R-:W-:-:S13]  /*235c0*/  ISETP.NE.AND P0, PT, R0, 0x1, PT ;  /* 0x000000010000780c */ /* 0x002fda0003f05270 */
[----:B0-----:R-:W0:Y:S01]  /*235d0*/  @P0 LDC R3, c[0x0][0x434] ;  /* 0x00010d00ff030b82 */ /* 0x001e220000000800 */
[----:B-----5:R-:W-:-:S07]  /*235e0*/  LOP3.LUT R2, R2, 0x7f, RZ, 0xc0, !PT ;  /* 0x0000007f02027812 */ /* 0x020fce00078ec0ff */
[----:B------:R-:W1:Y:S01]  /*235f0*/  @P0 LDC R8, c[0x0][0x438] ;  /* 0x00010e00ff080b82 */ /* 0x000e620000000800 */
[----:B------:R-:W-:Y:S01]  /*23600*/  SHF.R.U32.HI R2, RZ, 0x3, R2 ;  /* 0x00000003ff027819 */ /* 0x000fe20000011602 */
[----:B--2---:R-:W-:-:S04]  /*23610*/  IMAD.SHL.U32 R4, R4, 0x10, RZ ;  /* 0x0000001004047824 */ /* 0x004fc800078e00ff */
[----:B------:R-:W-:Y:S01]  /*23620*/  IMAD R2, R6, 0x80, R2 ;  /* 0x0000008006027824 */ /* 0x000fe200078e0202 */
[----:B------:R-:W-:-:S04]  /*23630*/  LOP3.LUT R4, R4, 0x70, RZ, 0xc0, !PT ;  /* 0x0000007004047812 */ /* 0x000fc800078ec0ff */
[----:B---3--:R-:W-:Y:S01]  /*23640*/  IADD3 R4, R4, R2, R7 ;  /* 0x0000000204047210 */ /* 0x008fe20007ffe007 */
[----:B----4-:R-:W-:-:S04]  /*23650*/  IMAD R5, R5, UR4, RZ ;  /* 0x0000000405057c24 */ /* 0x010fc8000f8e02ff */
[----:B0-----:R-:W-:-:S04]  /*23660*/  @P0 IMAD.HI.U32 R3, R4, R3, RZ ;  /* 0x0000000304030227 */ /* 0x001fc800078e00ff */
[----:B------:R-:W-:Y:S01]  /*23670*/  IMAD.MOV.U32 R2, RZ, RZ, R4 ;  /* 0x000000ffff027224 */ /* 0x000fe200078e0004 */
[----:B-1----:R-:W-:Y:S01]  /*23680*/  @P0 SHF.R.U32.HI R2, RZ, R8, R3 ;  /* 0x00000008ff020219 */ /* 0x002fe20000011603 */
[----:B------:R-:W-:-:S04]  /*23690*/  IMAD R5, R34, UR5, R5 ;  /* 0x0000000522057c24 */ /* 0x000fc8000f8e0205 */
[----:B------:R-:W-:-:S04]  /*236a0*/  IMAD.MOV R3, RZ, RZ, -R2 ;  /* 0x000000ffff037224 */ /* 0x000fc800078e0a02 */
[----:B------:R-:W-:Y:S01]  /*236b0*/  IMAD R0, R0, R3, R4 ;  /* 0x0000000300007224 */ /* 0x000fe200078e0204 */
[----:B------:R-:W-:-:S03]  /*236c0*/  SHF.R.S32.HI R3, RZ, 0x1f, R2 ;  /* 0x0000001fff037819 */ /* 0x000fc60000011402 */
[----:B------:R-:W-:Y:S01]  /*236d0*/  IMAD.WIDE.U32 R2, R34, UR4, R2 ;  /* 0x0000000422027c25 */ /* 0x000fe2000f8e0002 */
[----:B------:R-:W-:-:S03]  /*236e0*/  ULDC.64 UR4, c[0x0][0x418] ;  /* 0x0001060000047ab9 */ /* 0x000fc60000000a00 */
[----:B------:R-:W-:Y:S01]  /*236f0*/  IMAD.IADD R3, R5, 0x1, R3 ;  /* 0x0000000105037824 */ /* 0x000fe200078e0203 */
[----:B------:R-:W-:-:S04]  /*23700*/  LEA R4, P0, R2, UR4, 0x2 ;  /* 0x0000000402047c11 */ /* 0x000fc8000f8010ff */
[----:B------:R-:W-:-:S05]  /*23710*/  LEA.HI.X R5, R2, UR5, R3, 0x2, P0 ;  /* 0x0000000502057c11 */ /* 0x000fca00080f1403 */
[----:B------:R-:W2:Y:S01]  /*23720*/  LDG.E R4, desc[UR52][R4.64] ;  /* 0x0000003404047981 */ /* 0x000ea2000c1e1900 */
[----:B------:R-:W-:Y:S01]  /*23730*/  IMAD.U32 R7, RZ, RZ, UR38 ;  /* 0x00000026ff077e24 */ /* 0x000fe2000f8e00ff */
[----:B------:R-:W-:Y:S01]  /*23740*/  MOV R25, R6 ;  /* 0x0000000600197202 */ /* 0x000fe20000000f00 */
[----:B------:R-:W-:-:S03]  /*23750*/  VIADD R24, R10, 0x1 ;  /* 0x000000010a187836 */ /* 0x000fc60000000000 */
[----:B------:R-:W-:Y:S02]  /*23760*/  ISETP.NE.AND P3, PT, R7, 0x3, PT ;  /* 0x000000030700780c */ /* 0x000fe40003f65270 */
[----:B------:R-:W-:-:S04]  /*23770*/  ISETP.NE.AND P0, PT, R24, 0x2, PT ;  /* 0x000000021800780c */ /* 0x000fc80003f05270 */
[----:B------:R-:W-:Y:S02]  /*23780*/  SEL R3, RZ, 0x1, P0 ;  /* 0x00000001ff037807 */ /* 0x000fe40000000000 */
[----:B------:R-:W-:Y:S02]  /*23790*/  SEL R24, R24, RZ, P0 ;  /* 0x000000ff18187207 */ /* 0x000fe40000000000 */
[----:B------:R-:W-:Y:S02]  /*237a0*/  LOP3.LUT R28, R20, R3, RZ, 0x3c, !PT ;  /* 0x00000003141c7212 */ /* 0x000fe400078e3cff */
[----:B--2---:R-:W-:Y:S01]  /*237b0*/  SHF.R.S32.HI R27, RZ, 0x1f, R4 ;  /* 0x0000001fff1b7819 */ /* 0x004fe20000011404 */
[----:B------:R-:W-:Y:S06]  /*237c0*/  @!P3 BRA `(.L_x_8548) ;  /* 0x000000000004b947 */ /* 0x000fec0003800000 */
[----:B------:R-:W-:Y:S01]  /*237d0*/  BPT.TRAP 0x1 ;  /* 0x000000040000795c */ /* 0x000fe20000300000 */
.L_x_8548:
[----:B------:R-:W-:Y:S01]  /*237e0*/  IMAD R6, R24, 0x8, R22 ;  /* 0x0000000818067824 */ /* 0x000fe200078e0216 */
[----:B------:R-:W-:Y:S01]  /*237f0*/  SHF.L.U32 R3, R28, 0x1f, RZ ;  /* 0x0000001f1c037819 */ /* 0x000fe200000006ff */
[----:B------:R-:W-:Y:S03]  /*23800*/  BSSY B1, `(.L_x_8549) ;  /* 0x0000003000017945 */ /* 0x000fe60003800000 */
[----:B------:R-:W0:Y:S02]  /*23810*/  SYNCS.PHASECHK.TRANS64.TRYWAIT P0, [R6+URZ+0x28840], R3 ;  /* 0x02884003060075a7 */ /* 0x000e24000800017f */
[----:B0-----:R-:W-:Y:S05]  /*23820*/  @!P0 BRA `(.L_x_8550) ;  /* 0x0000007000848947 */ /* 0x001fea0003800000 */
.L_x_8782:
[----:B------:R-:W-:Y:S05]  /*23830*/  BSYNC B1 ;  /* 0x0000000000017941 */ /* 0x000fea0003800000 */
.L_x_8549:
        /* <DEDUP_REMOVED lines=63> */
[----:B------:R-:W2:Y:S01]  /*23c30*/  SHFL.IDX PT, R9, R9, 0x7, 0x181f ;  /* 0x00f81f0009097f89 */ /* 0x000ea200000e0000 */
[----:B0-----:R-:W-:-:S05]  /*23c40*/  IADD3 R2, P0, R2, R5, RZ ;  /* 0x0000000502027210 */ /* 0x001fca0007f1e0ff */
[----:B-1----:R-:W-:-:S05]  /*23c50*/  IMAD.X R3, RZ, RZ, R3, P0 ;  /* 0x000000ffff037224 */ /* 0x002fca00000e0603 */
[----:B------:R-:W-:Y:S04]  /*23c60*/  LDGSTS.E.BYPASS.LTC128B.128 [R8+0x1b400], desc[UR52][R2.64], !P4 ;  /* 0x1b40000002087fae */ /* 0x000fe8000e101d74 */
[----:B------:R0:W-:Y:S04]  /*23c70*/  LDGSTS.E.BYPASS.LTC128B.128 [R8+0x1f400], desc[UR52][R2.64+0x80], !P3 ;  /* 0x1f40008002087fae */ /* 0x0001e8000d901d74 */
[----:B0-2---:R0:W1:Y:S02]  /*23c80*/  SHFL.IDX PT, R2, R7, 0x7, 0x181f ;  /* 0x00f81f0007027f89 */ /* 0x00506400000e0000 */
.L_x_8800:
        /* <DEDUP_REMOVED lines=9> */
.L_x_8552:
        /* <DEDUP_REMOVED lines=11> */
.L_x_8553:
[----:B------:R1:W-:Y:S01]  /*23dd0*/  SYNCS.ARRIVE.TRANS64.A1T0 RZ, [R6+URZ+0x28830], RZ ;  /* 0x028830ff06ff79a7 */ /* 0x0003e2000810003f */
[----:B------:R-:W-:Y:S05]  /*23de0*/  @!P4 BRA `(.L_x_8554) ;  /* 0x000000000004c947 */ /* 0x000fea0003800000 */
[----:B------:R-:W-:Y:S01]  /*23df0*/  BPT.TRAP 0x1 ;  /* 0x000000040000795c */ /* 0x000fe20000300000 */
.L_x_8554:
[----:B------:R-:W-:Y:S01]  /*23e00*/  SHF.L.U32 R2, R20, 0x1f, RZ ;  /* 0x0000001f14027819 */ /* 0x000fe200000006ff */
[----:B-1----:R-:W-:Y:S01]  /*23e10*/  IMAD R6, R10, 0x8, R22 ;  /* 0x000000080a067824 */ /* 0x002fe200078e0216 */
[----:B------:R-:W-:Y:S03]  /*23e20*/  BSSY B1, `(.L_x_8555) ;  /* 0x0000003000017945 */ /* 0x000fe60003800000 */
[----:B------:R-:W1:Y:S02]  /*23e30*/  SYNCS.PHASECHK.TRANS64.TRYWAIT P0, [R6+URZ+0x28860], R2 ;  /* 0x02886002060075a7 */ /* 0x000e64000800017f */
[----:B-1----:R-:W-:Y:S05]  /*23e40*/  @!P0 BRA `(.L_x_8556) ;  /* 0x00000074005c8947 */ /* 0x002fea0003800000 */
.L_x_8801:
[----:B------:R-:W-:Y:S05]  /*23e50*/  BSYNC B1 ;  /* 0x0000000000017941 */ /* 0x000fea0003800000 */
.L_x_8555:
[----:B------:R-:W2:Y:S01]  /*23e60*/  S2R R3, SR_TID.X ;  /* 0x0000000000037919 */ /* 0x000ea20000002100 */
[----:B------:R-:W-:Y:S01]  /*23e70*/  IMAD R8, R33, -0x80, R36 ;  /* 0xffffff8021087824 */ /* 0x000fe200078e0224 */
[----:B------:R-:W-:Y:S01]  /*23e80*/  UMOV UR4, 0xffffffff ;  /* 0xffffffff00047882 */ /* 0x000fe20000000000 */
[----:B0-----:R-:W-:Y:S01]  /*23e90*/  IMAD R7, R10, 0x4000, R35 ;  /* 0x000040000a077824 */ /* 0x001fe200078e0223 */
[----:B--2---:R-:W-:-:S04]  /*23ea0*/  LOP3.LUT R3, R3, 0x7f, RZ, 0xc0, !PT ;  /* 0x0000007f03037812 */ /* 0x004fc800078ec0ff */
[----:B------:R-:W-:-:S04]  /*23eb0*/  SHF.R.U32.HI R3, RZ, 0x3, R3 ;  /* 0x00000003ff037819 */ /* 0x000fc80000011603 */
[----:B------:R-:W-:Y:S01]  /*23ec0*/  IADD3 R8, -R3, R8, RZ ;  /* 0x0000000803087210 */ /* 0x000fe20007ffe1ff */
        /* <DEDUP_REMOVED lines=60> */
.L_x_8819:
[----:B01----:R-:W-:Y:S01]  /*24290*/  IADD3 R2, P0, R14, R5, RZ ;  /* 0x000000050e027210 */ /* 0x003fe20007f1e0ff */
        /* <DEDUP_REMOVED lines=26> */
.L_x_8558:
        /* <DEDUP_REMOVED lines=11> */
.L_x_8559:
[C---:B------:R-:W-:Y:S01]  /*244f0*/  ISETP.GT.AND P0, PT, R25.reuse, R37, PT ;  /* 0x000000251900720c */ /* 0x040fe20003f04270 */
[----:B------:R0:W-:Y:S01]  /*24500*/  SYNCS.ARRIVE.TRANS64.A1T0 RZ, [R6+URZ+0x28850], RZ ;  /* 0x028850ff06ff79a7 */ /* 0x0001e2000810003f */
[----:B------:R-:W-:Y:S02]  /*24510*/  IMAD.MOV.U32 R10, RZ, RZ, R24 ;  /* 0x000000ffff0a7224 */ /* 0x000fe400078e0018 */
[----:B------:R-:W-:Y:S02]  /*24520*/  IMAD.MOV.U32 R20, RZ, RZ, R28 ;  /* 0x000000ffff147224 */ /* 0x000fe400078e001c */
[----:B------:R-:W-:Y:S02]  /*24530*/  IMAD.MOV.U32 R33, RZ, RZ, R25 ;  /* 0x000000ffff217224 */ /* 0x000fe400078e0019 */
[----:B0-----:R-:W-:-:S05]  /*24540*/  VIADD R6, R25, 0xffffffff ;  /* 0xffffffff19067836 */ /* 0x001fca0000000000 */
[----:B------:R-:W-:Y:S05]  /*24550*/  @P0 BRA `(.L_x_8560) ;  /* 0xffffffec00fc0947 */ /* 0x000fea000383ffff */
.L_x_8547:
[----:B------:R-:W-:Y:S05]  /*24560*/  BSYNC B0 ;  /* 0x0000000000007941 */ /* 0x000fea0003800000 */
.L_x_8546:
        /* <DEDUP_REMOVED lines=17> */
.L_x_8562:
[----:B------:R-:W-:Y:S05]  /*24680*/  BSYNC B0 ;  /* 0x0000000000007941 */ /* 0x000fea0003800000 */
.L_x_8561:
[----:B------:R-:W-:-:S05]  /*24690*/  IMAD.U32 R0, RZ, RZ, UR38 ;  /* 0x00000026ff007e24 */ /* 0x000fca000f8e00ff */
[----:B------:R-:W-:-:S13]  /*246a0*/  ISETP.NE.AND P0, PT, R0, 0x3, PT ;  /* 0x000000030000780c */ /* 0x000fda0003f05270 */
[----:B------:R-:W-:Y:S05]  /*246b0*/  @!P0 BRA `(.L_x_8563) ;  /* 0x0000000000048947 */ /* 0x000fea0003800000 */
[----:B------:R-:W-:Y:S01]  /*246c0*/  BPT.TRAP 0x1 ;  /* 0x000000040000795c */ /* 0x000fe20000300000 */
.L_x_8563:
[----:B------:R-:W-:Y:S01]  /*246d0*/  LEA R0, R24, R22, 0x3 ;  /* 0x0000001618007211 */ /* 0x000fe200078e18ff */
[----:B------:R-:W-:Y:S01]  /*246e0*/  BSSY B0, `(.L_x_8564) ;  /* 0x0000005000007945 */ /* 0x000fe20003800000 */
[----:B0-----:R-:W-:Y:S01]  /*246f0*/  SHF.L.U32 R3, R28, 0x1f, RZ ;  /* 0x0000001f1c037819 */ /* 0x001fe200000006ff */
[----:B------:R-:W-:-:S03]  /*24700*/  IMAD R6, R25, -0x80, R36 ;  /* 0xffffff8019067824 */ /* 0x000fc600078e0224 */
[----:B------:R-:W0:Y:S02]  /*24710*/  SYNCS.PHASECHK.TRANS64.TRYWAIT P0, [R0+URZ+0x28860], R3 ;  /* 0x02886003000075a7 */ /* 0x000e24000800017f */
[----:B0-----:R-:W-:Y:S05]  /*24720*/  @!P0 BRA `(.L_x_8565) ;  /* 0x0000007400c08947 */ /* 0x001fea0003800000 */
.L_x_8820:
[----:B------:R-:W-:Y:S05]  /*24730*/  BSYNC B0 ;  /* 0x0000000000007941 */ /* 0x000fea0003800000 */
.L_x_8564:
        /* <DEDUP_REMOVED lines=51> */
[----:B------:R-:W3:Y:S02]  /*24a70*/  SHFL.IDX PT, R10, R17, 0x6, 0x181f ;  /* 0x00d81f00110a7f89 */ /* 0x000ee400000e0000 */
[----:B-1----:R-:W-:Y:S02]  /*24a80*/  IADD3.X R3, RZ, R8, RZ, P4, !PT ;  /* 0x00000008ff037210 */ /* 0x002fe400027fe4ff */
        /* <DEDUP_REMOVED lines=17> */
.L_x_8838:
        /* <DEDUP_REMOVED lines=11> */
.L_x_8567:
        /* <DEDUP_REMOVED lines=11> */
.L_x_8568:
[----:B------:R0:W-:Y:S01]  /*24d00*/  SYNCS.ARRIVE.TRANS64.A1T0 RZ, [R0+URZ+0x28850], RZ ;  /* 0x028850ff00ff79a7 */ /* 0x0001e2000810003f */
[----:B------:R-:W-:-:S05]  /*24d10*/  VIADD R24, R24, 0x1 ;  /* 0x0000000118187836 */ /* 0x000fca0000000000 */
[----:B------:R-:W-:-:S04]  /*24d20*/  ISETP.NE.AND P0, PT, R24, 0x2, PT ;  /* 0x000000021800780c */ /* 0x000fc80003f05270 */
[----:B------:R-:W-:Y:S02]  /*24d30*/  SEL R3, RZ, 0x1, P0 ;  /* 0x00000001ff037807 */ /* 0x000fe40000000000 */
[----:B------:R-:W-:Y:S02]  /*24d40*/  SEL R24, R24, RZ, P0 ;  /* 0x000000ff18187207 */ /* 0x000fe40000000000 */
[----:B0-----:R-:W-:-:S07]  /*24d50*/  LOP3.LUT R28, R28, R3, RZ, 0x3c, !PT ;  /* 0x000000031c1c7212 */ /* 0x001fce00078e3cff */
.L_x_8525:
[----:B------:R-:W-:Y:S05]  /*24d60*/  BSYNC B7 ;  /* 0x0000000000077941 */ /* 0x000fea0003800000 */
.L_x_8523:
        /* <DEDUP_REMOVED lines=11> */
.L_x_8569:
        /* <DEDUP_REMOVED lines=11> */
[----:B0-----:R2:W3:Y:S02]  /*24ed0*/  @!P1 LDG.E R6, desc[UR52][R2.64] ;  /* 0x0000003402069981 */ /* 0x0014e4000c1e1900 */
        /* <DEDUP_REMOVED lines=10> */
[----:B---3--:R-:W-:Y:S01]  /*24f80*/  @!P1 MOV R17, R6 ;  /* 0x0000000600119202 */ /* 0x008fe20000000f00 */
[----:B------:R-:W-:-:S02]  /*24f90*/  IMAD.MOV.U32 R6, RZ, RZ, RZ ;  /* 0x000000ffff067224 */ /* 0x000fc400078e00ff */
[----:B--2---:R-:W-:Y:S01]  /*24fa0*/  @!P1 IMAD.MOV.U32 R4, RZ, RZ, R5 ;  /* 0x000000ffff049224 */ /* 0x004fe200078e0005 */
        /* <DEDUP_REMOVED lines=18> */
.L_x_8848:
[----:B------:R-:W-:Y:S02]  /*250d0*/  ULDC UR4, c[0x0][0xc38] ;  /* 0x00030e0000047ab9 */ /* 0x000fe40000000800 */
[----:B------:R-:W-:-:S05]  /*250e0*/  MOV R5, UR4 ;  /* 0x0000000400057c02 */ /* 0x000fca0008000f00 */
[----:B-1----:R-:W-:-:S04]  /*250f0*/  IMAD R14, R14, R5, RZ ;  /* 0x000000050e0e7224 */ /* 0x002fc800078e02ff */
[----:B------:R-:W-:-:S05]  /*25100*/  IMAD.IADD R7, R7, 0x1, R14 ;  /* 0x0000000107077824 */ /* 0x000fca00078e020e */
[----:B------:R-:W-:-:S13]  /*25110*/  ISETP.GT.AND P6, PT, R7, R0, PT ;  /* 0x000000000700720c */ /* 0x000fda0003fc4270 */
[----:B------:R-:W-:Y:S05]  /*25120*/  @P6 BRA `(.L_x_8572) ;  /* 0x0000000000a46947 */ /* 0x000fea0003800000 */
.L_x_8575:
        /* <DEDUP_REMOVED lines=35> */
.L_x_8856:
[----:B------:R-:W-:Y:S02]  /*25360*/  ULDC UR4, c[0x0][0xc38] ;  /* 0x00030e0000047ab9 */ /* 0x000fe40000000800 */
[----:B------:R-:W-:-:S04]  /*25370*/  IMAD.U32 R5, RZ, RZ, UR4 ;  /* 0x00000004ff057e24 */ /* 0x000fc8000f8e00ff */
[----:B-1----:R-:W-:-:S04]  /*25380*/  IMAD R14, R14, R5, RZ ;  /* 0x000000050e0e7224 */ /* 0x002fc800078e02ff */
[----:B------:R-:W-:-:S05]  /*25390*/  IMAD.IADD R7, R14, 0x1, R7 ;  /* 0x000000010e077824 */ /* 0x000fca00078e0207 */
[----:B------:R-:W-:-:S13]  /*253a0*/  ISETP.GT.AND P6, PT, R7, R0, PT ;  /* 0x000000000700720c */ /* 0x000fda0003fc4270 */
[----:B------:R-:W-:Y:S05]  /*253b0*/  @!P6 BRA `(.L_x_8575) ;  /* 0xfffffffc005ce947 */ /* 0x000fea000383ffff */
.L_x_8572:
        /* <DEDUP_REMOVED lines=10> */
.L_x_8861:
[----:B------:R-:W-:-:S13]  /*25460*/  ISETP.NE.AND P0, PT, R3, RZ, PT ;  /* 0x000000ff0300720c */ /* 0x000fda0003f05270 */
[----:B------:R-:W-:Y:S05]  /*25470*/  @!P0 BRA `(.L_x_8577) ;  /* 0x0000000000108947 */ /* 0x000fea0003800000 */
[----:B------:R-:W-:Y:S01]  /*25480*/  UMOV UR4, 0xffffffff ;  /* 0xffffffff00047882 */ /* 0x000fe20000000000 */
[----:B-1----:R-:W-:Y:S02]  /*25490*/  VIADD R12, R12, 0xffffffff ;  /* 0xffffffff0c0c7836 */ /* 0x002fe40000000000 */
[----:B------:R-:W-:Y:S05]  /*254a0*/  BRA.DIV UR4, `(.L_x_8578) ;  /* 0x0000007e04407947 */ /* 0x000fea000b800000 */
[----:B------:R4:W1:Y:S02]  /*254b0*/  SHFL.IDX PT, R6, R2, R12, 0x1f ;  /* 0x00001f0c02067589 */ /* 0x00086400000e0000 */
.L_x_8577:
        /* <DEDUP_REMOVED lines=13> */
[----:B0-----:R-:W-:Y:S01]  /*25590*/  IMAD.MOV.U32 R2, RZ, RZ, RZ ;  /* 0x000000ffff027224 */ /* 0x001fe200078e00ff */
[----:B-1----:R-:W-:-:S05]  /*255a0*/  IADD3 R9, RZ, -R3, RZ ;  /* 0x80000003ff097210 */ /* 0x002fca0007ffe0ff */
        /* <DEDUP_REMOVED lines=41> */
[----:B------:R-:W-:-:S05]  /*25840*/  IMAD R4, R4, R5, R7 ;  /* 0x0000000504047224 */ /* 0x000fca00078e0207 */
[----:B------:R-:W-:Y:S01]  /*25850*/  LEA R18, R4, R3, 0x10 ;  /* 0x0000000304127211 */ /* 0x000fe200078e80ff */
[----:B------:R-:W-:Y:S06]  /*25860*/  BRA `(.L_x_8580) ;  /* 0x0000000000f07947 */ /* 0x000fec0003800000 */
.L_x_8579:
        /* <DEDUP_REMOVED lines=56> */
[----:B------:R-:W-:Y:S02]  /*25bf0*/  @!P2 IADD3 R2, -R2, RZ, RZ ;  /* 0x000000ff0202a210 */ /* 0x000fe40007ffe1ff */
[----:B------:R-:W-:Y:S01]  /*25c00*/  @!P1 LOP3.LUT R2, RZ, R5, RZ, 0x33, !PT ;  /* 0x00000005ff029212 */ /* 0x000fe200078e33ff */
[----:B------:R-:W-:-:S04]  /*25c10*/  IMAD.MOV R5, RZ, RZ, -R5 ;  /* 0x000000ffff057224 */ /* 0x000fc800078e0a05 */
[----:B------:R-:W-:-:S07]  /*25c20*/  IMAD R18, R2, R5, R3 ;  /* 0x0000000502127224 */ /* 0x000fce00078e0203 */
.L_x_8580:
[----:B------:R-:W-:-:S05]  /*25c30*/  LOP3.LUT R2, RZ, R2, RZ, 0x33, !PT ;  /* 0x00000002ff027212 */ /* 0x000fca00078e33ff */
[----:B------:R-:W-:Y:S01]  /*25c40*/  IMAD.IADD R17, R17, 0x1, R2 ;  /* 0x0000000111117824 */ /* 0x000fe200078e0202 */
[----:B------:R-:W-:Y:S06]  /*25c50*/  BRA `(.L_x_8581) ;  /* 0x00000000001c7947 */ /* 0x000fec0003800000 */
.L_x_8573:
[----:B------:R-:W-:Y:S01]  /*25c60*/  UMOV UR4, URZ ;  /* 0x0000003f00047c82 */ /* 0x000fe20008000000 */
[----:B------:R-:W-:Y:S01]  /*25c70*/  UMOV UR5, URZ ;  /* 0x0000003f00057c82 */ /* 0x000fe20008000000 */
[----:B------:R-:W-:Y:S01]  /*25c80*/  ULDC UR6, c[0x0][0xc3c] ;  /* 0x00030f0000067ab9 */ /* 0x000fe20000000800 */
[----:B------:R-:W-:Y:S02]  /*25c90*/  IMAD.MOV.U32 R16, RZ, RZ, R0 ;  /* 0x000000ffff107224 */ /* 0x000fe400078e0000 */
[----:B------:R-:W-:Y:S02]  /*25ca0*/  IMAD.U32 R17, RZ, RZ, UR4 ;  /* 0x00000004ff117e24 */ /* 0x000fe4000f8e00ff */
[----:B------:R-:W-:Y:S02]  /*25cb0*/  IMAD.U32 R18, RZ, RZ, UR5 ;  /* 0x00000005ff127e24 */ /* 0x000fe4000f8e00ff */
[----:B------:R-:W-:-:S07]  /*25cc0*/  IMAD.U32 R19, RZ, RZ, UR6 ;  /* 0x00000006ff137e24 */ /* 0x000fce000f8e00ff */
.L_x_8581:
        /* <DEDUP_REMOVED lines=10> */
.L_x_8570:
[----:B------:R-:W-:Y:S02]  /*25d70*/  ULDC UR4, c[0x0][0xc3c] ;  /* 0x00030f0000047ab9 */ /* 0x000fe40000000800 */
[----:B--2---:R-:W-:-:S13]  /*25d80*/  ISETP.GE.AND P0, PT, R19, UR4, PT ;  /* 0x0000000413007c0c */ /* 0x004fda000bf06270 */
[----:B------:R-:W-:Y:S05]  /*25d90*/  @!P0 BRA `(.L_x_8582) ;  /* 0xffffff9400608947 */ /* 0x000fea000383ffff */
[----:B------:R-:W-:Y:S05]  /*25da0*/  BSYNC B8 ;  /* 0x0000000000087941 */ /* 0x000fea0003800000 */
.L_x_8463:
        /* <DEDUP_REMOVED lines=12> */
.L_x_8864:
[----:B------:R-:W-:Y:S05]  /*25e70*/  BSYNC B0 ;  /* 0x0000000000007941 */ /* 0x000fea0003800000 */
.L_x_8583:
[----:B------:R-:W-:-:S03]  /*25e80*/  UMOV UR4, 0xffffffff ;  /* 0xffffffff00047882 */ /* 0x000fc60000000000 */
[----:B------:R-:W-:Y:S05]  /*25e90*/  BRA.DIV UR4, `(.L_x_8585) ;  /* 0x0000007604007947 */ /* 0x000fea000b800000 */
[----:B-1----:R-:W1:Y:S02]  /*25ea0*/  S2R R0, SR_TID.X ;  /* 0x0000000000007919 */ /* 0x002e640000002100 */
[----:B-1----:R-:W-:-:S04]  /*25eb0*/  SHF.R.U32.HI R0, RZ, 0x5, R0 ;  /* 0x00000005ff007819 */ /* 0x002fc80000011600 */
[----:B------:R-:W-:-:S05]  /*25ec0*/  LOP3.LUT R0, R0, 0x3, RZ, 0xc0, !PT ;  /* 0x0000000300007812 */ /* 0x000fca00078ec0ff */
[----:B------:R1:W2:Y:S02]  /*25ed0*/  SHFL.IDX PT, R14, R0, RZ, 0x1f ;  /* 0x00001fff000e7589 */ /* 0x0002a400000e0000 */
.L_x_8867:
[----:B--2---:R-:W-:-:S13]  /*25ee0*/  ISETP.NE.AND P0, PT, R14, RZ, PT ;  /* 0x000000ff0e00720c */ /* 0x004fda0003f05270 */
[----:B------:R-:W-:Y:S05]  /*25ef0*/  @P0 BRA `(.L_x_8156) ;  /* 0x0000000000880947 */ /* 0x000fea0003800000 */
[----:B------:R-:W-:-:S03]  /*25f00*/  UMOV UR4, 0xffffffff ;  /* 0xffffffff00047882 */ /* 0x000fc60000000000 */
[----:B------:R-:W-:Y:S05]  /*25f10*/  BRA.DIV UR4, `(.L_x_8586) ;  /* 0x0000007604147947 */ /* 0x000fea000b800000 */
[----:B------:R-:W-:-:S13]  /*25f20*/  ELECT P6, URZ, PT ;  /* 0x00000000003f782f */ /* 0x000fda00038c0000 */
.L_x_8870:
[----:B------:R-:W-:Y:S05]  /*25f30*/  @!P6 BRA `(.L_x_8156) ;  /* 0x000000000078e947 */ /* 0x000fea0003800000 */
[----:B------:R-:W-:-:S06]  /*25f40*/  ULOP3.LUT UR4, UR36, 0x2, URZ, 0xfc, !UPT ;  /* 0x0000000224047892 */ /* 0x000fcc000f8efc3f */
[----:B-1----:R-:W-:-:S04]  /*25f50*/  MOV R0, UR4 ;  /* 0x0000000400007c02 */ /* 0x002fc80008000f00 */
[----:B------:R-:W-:-:S13]  /*25f60*/  ISETP.NE.AND P0, PT, R0, 0x3, PT ;  /* 0x000000030000780c */ /* 0x000fda0003f05270 */
[----:B------:R-:W-:Y:S05]  /*25f70*/  @!P0 BRA `(.L_x_8587) ;  /* 0x0000000000048947 */ /* 0x000fea0003800000 */
[----:B------:R-:W-:Y:S01]  /*25f80*/  BPT.TRAP 0x1 ;  /* 0x000000040000795c */ /* 0x000fe20000300000 */
.L_x_8587:
[----:B------:R-:W-:Y:S01]  /*25f90*/  IMAD R5, R24, 0x8, R7 ;  /* 0x0000000818057824 */ /* 0x000fe200078e0207 */
[----:B------:R-:W-:Y:S01]  /*25fa0*/  SHF.L.U32 R0, R28, 0x1f, RZ ;  /* 0x0000001f1c007819 */ /* 0x000fe200000006ff */
[----:B------:R-:W-:-:S03]  /*25fb0*/  VIADD R24, R24, 0x1 ;  /* 0x0000000118187836 */ /* 0x000fc60000000000 */
[----:B------:R-:W1:Y:S02]  /*25fc0*/  SYNCS.PHASECHK.TRANS64.TRYWAIT P1, [R5+URZ+0x28840], R0 ;  /* 0x02884000050075a7 */ /* 0x000e64000802017f */
[----:B------:R-:W-:-:S04]  /*25fd0*/  ISETP.NE.AND P2, PT, R24, 0x2, PT ;  /* 0x000000021800780c */ /* 0x000fc80003f45270 */
[----:B------:R-:W-:Y:S01]  /*25fe0*/  SEL R3, RZ, 0x1, P2 ;  /* 0x00000001ff037807 */ /* 0x000fe20001000000 */
[----:B-1----:R-:W-:Y:S08]  /*25ff0*/  @!P1 BRA `(.L_x_8588) ;  /* 0x0000007000fc9947 */ /* 0x002ff00003800000 */
.L_x_8871:
[----:B------:R-:W-:Y:S02]  /*26000*/  SEL R24, R24, RZ, P2 ;  /* 0x000000ff18187207 */ /* 0x000fe40001000000 */
[----:B------:R-:W-:Y:S01]  /*26010*/  LOP3.LUT R2, R28, R3, RZ, 0x3c, !PT ;  /* 0x000000031c027212 */ /* 0x000fe200078e3cff */
[----:B------:R-:W-:Y:S06]  /*26020*/  @!P0 BRA `(.L_x_8589) ;  /* 0x0000000000048947 */ /* 0x000fec0003800000 */
[----:B------:R-:W-:Y:S01]  /*26030*/  BPT.TRAP 0x1 ;  /* 0x000000040000795c */ /* 0x000fe20000300000 */
.L_x_8589:
[----:B------:R-:W-:Y:S01]  /*26040*/  IMAD R3, R24, 0x8, R7 ;  /* 0x0000000818037824 */ /* 0x000fe200078e0207 */
[----:B------:R-:W-:-:S04]  /*26050*/  SHF.L.U32 R2, R2, 0x1f, RZ ;  /* 0x0000001f02027819 */ /* 0x000fc800000006ff */
[----:B------:R-:W2:Y:S02]  /*26060*/  SYNCS.PHASECHK.TRANS64.TRYWAIT P1, [R3+URZ+0x28840], R2 ;  /* 0x02884002030075a7 */ /* 0x000ea4000802017f */
[----:B--2---:R-:W-:Y:S05]  /*26070*/  @!P1 BRA `(.L_x_8590) ;  /* 0x0000007000f09947 */ /* 0x004fea0003800000 */
.L_x_8872:
[----:B------:R-:W-:Y:S05]  /*26080*/  @!P0 BRA `(.L_x_8591) ;  /* 0x0000000000048947 */ /* 0x000fea0003800000 */
[----:B------:R-:W-:Y:S01]  /*26090*/  BPT.TRAP 0x1 ;  /* 0x000000040000795c */ /* 0x000fe20000300000 */
.L_x_8591:
[----:B------:R-:W3:Y:S02]  /*260a0*/  SYNCS.PHASECHK.TRANS64.TRYWAIT P1, [R5+URZ+0x28860], R0 ;  /* 0x02886000050075a7 */ /* 0x000ee4000802017f */
[----:B---3--:R-:W-:Y:S05]  /*260b0*/  @!P1 BRA `(.L_x_8592) ;  /* 0x0000007000f49947 */ /* 0x008fea0003800000 */
.L_x_8873:
[----:B------:R-:W-:Y:S05]  /*260c0*/  @!P0 BRA `(.L_x_8593) ;  /* 0x0000000000048947 */ /* 0x000fea0003800000 */
[----:B------:R-:W-:Y:S01]  /*260d0*/  BPT.TRAP 0x1 ;  /* 0x000000040000795c */ /* 0x000fe20000300000 */
.L_x_8593:
[----:B----4-:R4:W0:Y:S02]  /*260e0*/  SYNCS.PHASECHK.TRANS64.TRYWAIT P0, [R3+URZ+0x28860], R2 ;  /* 0x02886002030075a7 */ /* 0x010824000800017f */
[----:B0-----:R-:W-:Y:S05]  /*260f0*/  @!P0 NANOSLEEP.SYNCS 0x989680 ;  /* 0x009896800000895d */ /* 0x001fea0003900000 */
[----:B------:R-:W0:Y:S02]  /*26100*/  @!P0 SYNCS.PHASECHK.TRANS64 P0, [R3+URZ+0x28860], R2 ;  /* 0x02886002030085a7 */ /* 0x000e24000800007f */
[----:B0-----:R-:W-:Y:S05]  /*26110*/  @!P0 BRA `(.L_x_8593) ;  /* 0xfffffffc00f08947 */ /* 0x001fea000383ffff */
.L_x_8156:
[----:B------:R-:W-:Y:S05]  /*26120*/  BSYNC B9 ;  /* 0x0000000000097941 */ /* 0x000fea0003800000 */
.L_x_8153:
[----:B------:R-:W-:Y:S05]  /*26130*/  EXIT ;  /* 0x000000000000794d */ /* 0x000fea0003800000 */
.L_x_8188:
[----:B0-----:R0:W1:Y:S02]  /*26140*/  SYNCS.PHASECHK.TRANS64.TRYWAIT P6, [R89+URZ+0x28890], R100 ;  /* 0x02889064590075a7 */ /* 0x00106400080c017f */
[----:B-1----:R-:W-:Y:S05]  /*26150*/  @!P6 NANOSLEEP.SYNCS 0x989680 ;  /* 0x009896800000e95d */ /* 0x002fea0003900000 */
[----:B------:R-:W1:Y:S02]  /*26160*/  @!P6 SYNCS.PHASECHK.TRANS64 P6, [R89+URZ+0x28890], R100 ;  /* 0x028890645900e5a7 */ /* 0x000e6400080c007f */
[----:B-1----:R-:W-:Y:S05]  /*26170*/  @!P6 BRA `(.L_x_8188) ;  /* 0xfffffffc00f0e947 */ /* 0x002fea000383ffff */
[----:B------:R-:W-:Y:S05]  /*26180*/  BRA `(.L_x_8594) ;  /* 0xfffffdd4006c7947 */ /* 0x000fea000383ffff */
.L_x_8189:
        /* <DEDUP_REMOVED lines=8> */
.L_x_8596:
[----:B------:R-:W-:Y:S05]  /*26210*/  BSYNC B1 ;  /* 0x0000000000017941 */ /* 0x000fea0003800000 */
.L_x_8595:
        /* <DEDUP_REMOVED lines=8> */
.L_x_8597:
[----:B------:R-:W-:Y:S01]  /*262a0*/  IMAD.MOV.U32 R103, RZ, RZ, R14 ;  /* 0x000000ffff677224 */ /* 0x000fe200078e000e */
[----:B------:R-:W-:Y:S06]  /*262b0*/  BRA `(.L_x_8598) ;  /* 0xfffffdd400347947 */ /* 0x000fec000383ffff */
.L_x_8198:
[----:B------:R-:W-:Y:S01]  /*262c0*/  BSSY B1, `(.L_x_8599) ;  /* 0x0000008000017945 */ /* 0x000fe20003800000 */
[----:B0---4-:R-:W-:Y:S02]  /*262d0*/  IMAD.MOV.U32 R13, RZ, RZ, R101 ;  /* 0x000000ffff0d7224 */ /* 0x011fe400078e0065 */
[----:B------:R-:W-:Y:S02]  /*262e0*/  IMAD.MOV.U32 R12, RZ, RZ, 0x1 ;  /* 0x00000001ff0c7424 */ /* 0x000fe400078e00ff */
[----:B------:R-:W-:Y:S02]  /*262f0*/  IMAD.MOV.U32 R11, RZ, RZ, 0x181f ;  /* 0x0000181fff0b7424 */ /* 0x000fe400078e00ff */
[----:B------:R-:W-:-:S07]  /*26300*/  IMAD.MOV.U32 R15, RZ, RZ, -0x1 ;  /* 0xffffffffff0f7424 */ /* 0x000fce00078e00ff */
[----:B-123--:R-:W-:Y:S05]  /*26310*/  WARPSYNC.COLLECTIVE R15, `(.L_x_8600) ;  /* 0x000000000f087348 */ /* 0x00efea0003c00000 */
[----:B------:R0:W4:Y:S02]  /*26320*/  SHFL.IDX P6, R14, R13, R12, R11 ;  /* 0x0000000c0d0e7389 */ /* 0x00012400000c000b */
[----:B01234-:R-:W-:Y:S01]  /*26330*/  ENDCOLLECTIVE ;  /* 0x000000000000791b */ /* 0x01ffe20003800000 */
.L_x_8600:
[----:B------:R-:W-:Y:S05]  /*26340*/  BSYNC B1 ;  /* 0x0000000000017941 */ /* 0x000fea0003800000 */
.L_x_8599:
        /* <DEDUP_REMOVED lines=8> */
.L_x_8601:
[----:B------:R-:W-:Y:S01]  /*263d0*/  IMAD.MOV.U32 R69, RZ, RZ, R14 ;  /* 0x000000ffff457224 */ /* 0x000fe200078e000e */
[----:B------:R-:W-:Y:S06]  /*263e0*/  BRA `(.L_x_8602) ;  /* 0xfffffdd800987947 */ /* 0x000fec000383ffff */
.L_x_8207:
[----:B------:R-:W-:Y:S01]  /*263f0*/  BSSY B1, `(.L_x_8603) ;  /* 0x0000008000017945 */ /* 0x000fe20003800000 */
[----:B0---4-:R-:W-:Y:S01]  /*26400*/  IMAD.MOV.U32 R13, RZ, RZ, R101 ;  /* 0x000000ffff0d7224 */ /* 0x011fe200078e0065 */
[----:B------:R-:W-:Y:S01]  /*26410*/  MOV R15, 0xffffffff ;  /* 0xffffffff000f7802 */ /* 0x000fe20000000f00 */
[----:B------:R-:W-:Y:S02]  /*26420*/  IMAD.MOV.U32 R12, RZ, RZ, 0x2 ;  /* 0x00000002ff0c7424 */ /* 0x000fe400078e00ff */
[----:B------:R-:W-:-:S07]  /*26430*/  IMAD.MOV.U32 R11, RZ, RZ, 0x181f ;  /* 0x0000181fff0b7424 */ /* 0x000fce00078e00ff */
[----:B-123--:R-:W-:Y:S05]  /*26440*/  WARPSYNC.COLLECTIVE R15, `(.L_x_8604) ;  /* 0x000000000f087348 */ /* 0x00efea0003c00000 */
[----:B------:R0:W4:Y:S02]  /*26450*/  SHFL.IDX P6, R14, R13, R12, R11 ;  /* 0x0000000c0d0e7389 */ /* 0x00012400000c000b */
[----:B01234-:R-:W-:Y:S01]  /*26460*/  ENDCOLLECTIVE ;  /* 0x000000000000791b */ /* 0x01ffe20003800000 */
.L_x_8604:
[----:B------:R-:W-:Y:S05]  /*26470*/  BSYNC B1 ;  /* 0x0000000000017941 */ /* 0x000fea0003800000 */
.L_x_8603:
        /* <DEDUP_REMOVED lines=8> */
.L_x_8605:
[----:B------:R-:W-:Y:S01]  /*26500*/  IMAD.MOV.U32 R61, RZ, RZ, R14 ;  /* 0x000000ffff3d7224 */ /* 0x000fe200078e000e */
[----:B------:R-:W-:Y:S06]  /*26510*/  BRA `(.L_x_8606) ;  /* 0xfffffddc00fc7947 */ /* 0x000fec000383ffff */
.L_x_8216:
        /* <DEDUP_REMOVED lines=8> */
.L_x_8608:
[----:B------:R-:W-:Y:S05]  /*265a0*/  BSYNC B1 ;  /* 0x0000000000017941 */ /* 0x000fea0003800000 */
.L_x_8607:
        /* <DEDUP_REMOVED lines=8> */
.L_x_8609:
[----:B------:R-:W-:Y:S01]  /*26630*/  IMAD.MOV.U32 R51, RZ, RZ, R14 ;  /* 0x000000ffff337224 */ /* 0x000fe200078e000e */
[----:B------:R-:W-:Y:S06]  /*26640*/  BRA `(.L_x_8610) ;  /* 0xfffffde4005c7947 */ /* 0x000fec000383ffff */
.L_x_8228:
[----:B-1----:R1:W2:Y:S02]  /*26650*/  SYNCS.PHASECHK.TRANS64.TRYWAIT P4, [R89+URZ+0x28890], R100 ;  /* 0x02889064590075a7 */ /* 0x0022a4000808017f */
[----:B--2---:R-:W-:Y:S05]  /*26660*/  @!P4 NANOSLEEP.SYNCS 0x989680 ;  /* 0x009896800000c95d */ /* 0x004fea0003900000 */
[----:B------:R-:W2:Y:S02]  /*26670*/  @!P4 SYNCS.PHASECHK.TRANS64 P4, [R89+URZ+0x28890], R100 ;  /* 0x028890645900c5a7 */ /* 0x000ea4000808007f */
[----:B--2---:R-:W-:Y:S05]  /*26680*/  @!P4 BRA `(.L_x_8228) ;  /* 0xfffffffc00f0c947 */ /* 0x004fea000383ffff */
[----:B------:R-:W-:Y:S05]  /*26690*/  BRA `(.L_x_8611) ;  /* 0xfffffdf4003c7947 */ /* 0x000fea000383ffff */
.L_x_8229:
[----:B------:R-:W-:Y:S01]  /*266a0*/  BSSY B1, `(.L_x_8612) ;  /* 0x0000008000017945 */ /* 0x000fe20003800000 */
[----:B------:R-:W-:Y:S01]  /*266b0*/  IMAD.MOV.U32 R13, RZ, RZ, R101 ;  /* 0x000000ffff0d7224 */ /* 0x000fe200078e0065 */
[----:B------:R-:W-:Y:S01]  /*266c0*/  MOV R12, RZ ;  /* 0x000000ff000c7202 */ /* 0x000fe20000000f00 */
[----:B------:R-:W-:Y:S02]  /*266d0*/  IMAD.MOV.U32 R11, RZ, RZ, 0x181f ;  /* 0x0000181fff0b7424 */ /* 0x000fe400078e00ff */
[----:B------:R-:W-:-:S07]  /*266e0*/  IMAD.MOV.U32 R15, RZ, RZ, -0x1 ;  /* 0xffffffffff0f7424 */ /* 0x000fce00078e00ff */
[----:B-1----:R-:W-:Y:S05]  /*266f0*/  WARPSYNC.COLLECTIVE R15, `(.L_x_8613) ;  /* 0x000000000f087348 */ /* 0x002fea0003c00000 */
[----:B------:R0:W2:Y:S02]  /*26700*/  SHFL.IDX P6, R14, R13, R12, R11 ;  /* 0x0000000c0d0e7389 */ /* 0x0000a400000c000b */
[----:B012---:R-:W-:Y:S01]  /*26710*/  ENDCOLLECTIVE ;  /* 0x000000000000791b */ /* 0x007fe20003800000 */
.L_x_8613:
[----:B------:R-:W-:Y:S05]  /*26720*/  BSYNC B1 ;  /* 0x0000000000017941 */ /* 0x000fea0003800000 */
.L_x_8612:
        /* <DEDUP_REMOVED lines=8> */
.L_x_8614:
[----:B------:R-:W-:Y:S01]  /*267b0*/  IMAD.MOV.U32 R104, RZ, RZ, R14 ;  /* 0x000000ffff687224 */ /* 0x000fe200078e000e */
[----:B------:R-:W-:Y:S06]  /*267c0*/  BRA `(.L_x_8615) ;  /* 0xfffffdf400087947 */ /* 0x000fec000383ffff */
.L_x_8234:
[----:B------:R-:W-:Y:S01]  /*267d0*/  BSSY B1, `(.L_x_8616) ;  /* 0x0000008000017945 */ /* 0x000fe20003800000 */
[----:B---3--:R-:W-:Y:S01]  /*267e0*/  MOV R13, R101 ;  /* 0x00000065000d7202 */ /* 0x008fe20000000f00 */
[----:B------:R-:W-:Y:S02]  /*267f0*/  IMAD.MOV.U32 R12, RZ, RZ, 0x1 ;  /* 0x00000001ff0c7424 */ /* 0x000fe400078e00ff */
[----:B--2---:R-:W-:Y:S02]  /*26800*/  IMAD.MOV.U32 R11, RZ, RZ, 0x181f ;  /* 0x0000181fff0b7424 */ /* 0x004fe400078e00ff */
[----:B------:R-:W-:-:S07]  /*26810*/  IMAD.MOV.U32 R15, RZ, RZ, -0x1 ;  /* 0xffffffffff0f7424 */ /* 0x000fce00078e00ff */
[----:B01----:R-:W-:Y:S05]  /*26820*/  WARPSYNC.COLLECTIVE R15, `(.L_x_8617) ;  /* 0x000000000f087348 */ /* 0x003fea0003c00000 */
[----:B------:R2:W3:Y:S02]  /*26830*/  SHFL.IDX P6, R14, R13, R12, R11 ;  /* 0x0000000c0d0e7389 */ /* 0x0004e400000c000b */
[----:B0123--:R-:W-:Y:S01]  /*26840*/  ENDCOLLECTIVE ;  /* 0x000000000000791b */ /* 0x00ffe20003800000 */
.L_x_8617:
[----:B------:R-:W-:Y:S05]  /*26850*/  BSYNC B1 ;  /* 0x0000000000017941 */ /* 0x000fea0003800000 */
.L_x_8616:
        /* <DEDUP_REMOVED lines=8> */
.L_x_8618:
[----:B------:R-:W-:Y:S01]  /*268e0*/  MOV R46, R14 ;  /* 0x0000000e002e7202 */ /* 0x000fe20000000f00 */
[----:B------:R-:W-:Y:S06]  /*268f0*/  BRA `(.L_x_8619) ;  /* 0xfffffdf800a47947 */ /* 0x000fec000383ffff */
.L_x_8239:
[----:B------:R-:W-:Y:S01]  /*26900*/  BSSY B1, `(.L_x_8620) ;  /* 0x0000008000017945 */ /* 0x000fe20003800000 */
[----:B--23--:R-:W-:Y:S02]  /*26910*/  IMAD.MOV.U32 R13, RZ, RZ, R101 ;  /* 0x000000ffff0d7224 */ /* 0x00cfe400078e0065 */
[----:B------:R-:W-:Y:S02]  /*26920*/  IMAD.MOV.U32 R12, RZ, RZ, 0x2 ;  /* 0x00000002ff0c7424 */ /* 0x000fe400078e00ff */
[----:B0-----:R-:W-:Y:S02]  /*26930*/  IMAD.MOV.U32 R11, RZ, RZ, 0x181f ;  /* 0x0000181fff0b7424 */ /* 0x001fe400078e00ff */
[----:B------:R-:W-:-:S07]  /*26940*/  IMAD.MOV.U32 R15, RZ, RZ, -0x1 ;  /* 0xffffffffff0f7424 */ /* 0x000fce00078e00ff */
[----:B-1--4-:R-:W-:Y:S05]  /*26950*/  WARPSYNC.COLLECTIVE R15, `(.L_x_8621) ;  /* 0x000000000f087348 */ /* 0x012fea0003c00000 */
[----:B------:R0:W2:Y:S02]  /*26960*/  SHFL.IDX P6, R14, R13, R12, R11 ;  /* 0x0000000c0d0e7389 */ /* 0x0000a400000c000b */
[----:B012-4-:R-:W-:Y:S01]  /*26970*/  ENDCOLLECTIVE ;  /* 0x000000000000791b */ /* 0x017fe20003800000 */
.L_x_8621:
[----:B------:R-:W-:Y:S05]  /*26980*/  BSYNC B1 ;  /* 0x0000000000017941 */ /* 0x000fea0003800000 */
.L_x_8620:
        /* <DEDUP_REMOVED lines=8> */
.L_x_8622:
[----:B------:R-:W-:Y:S01]  /*26a10*/  IMAD.MOV.U32 R46, RZ, RZ, R14 ;  /* 0x000000ffff2e7224 */ /* 0x000fe200078e000e */
[----:B------:R-:W-:Y:S06]  /*26a20*/  BRA `(.L_x_8623) ;  /* 0xfffffe0000487947 */ /* 0x000fec000383ffff */
.L_x_8244:
[----:B------:R-:W-:Y:S01]  /*26a30*/  BSSY B1, `(.L_x_8624) ;  /* 0x0000008000017945 */ /* 0x000fe20003800000 */
[----:B0--3--:R-:W-:Y:S02]  /*26a40*/  IMAD.MOV.U32 R13, RZ, RZ, R101 ;  /* 0x000000ffff0d7224 */ /* 0x009fe400078e0065 */
[----:B------:R-:W-:Y:S02]  /*26a50*/  IMAD.MOV.U32 R12, RZ, RZ, 0x3 ;  /* 0x00000003ff0c7424 */ /* 0x000fe400078e00ff */
[----:B------:R-:W-:Y:S02]  /*26a60*/  IMAD.MOV.U32 R11, RZ, RZ, 0x181f ;  /* 0x0000181fff0b7424 */ /* 0x000fe400078e00ff */
[----:B------:R-:W-:-:S07]  /*26a70*/  IMAD.MOV.U32 R15, RZ, RZ, -0x1 ;  /* 0xffffffffff0f7424 */ /* 0x000fce00078e00ff */
[----:B-12-4-:R-:W-:Y:S05]  /*26a80*/  WARPSYNC.COLLECTIVE R15, `(.L_x_8625) ;  /* 0x000000000f087348 */ /* 0x016fea0003c00000 */
[----:B------:R0:W3:Y:S02]  /*26a90*/  SHFL.IDX P6, R14, R13, R12, R11 ;  /* 0x0000000c0d0e7389 */ /* 0x0000e400000c000b */
[----:B01234-:R-:W-:Y:S01]  /*26aa0*/  ENDCOLLECTIVE ;  /* 0x000000000000791b */ /* 0x01ffe20003800000 */
.L_x_8625:
[----:B------:R-:W-:Y:S05]  /*26ab0*/  BSYNC B1 ;  /* 0x0000000000017941 */ /* 0x000fea0003800000 */
.L_x_8624:
        /* <DEDUP_REMOVED lines=8> */
.L_x_8626:
[----:B------:R-:W-:Y:S01]  /*26b40*/  IMAD.MOV.U32 R106, RZ, RZ, R14 ;  /* 0x000000ffff6a7224 */ /* 0x000fe200078e000e */
[----:B------:R-:W-:Y:S06]  /*26b50*/  BRA `(.L_x_8627) ;  /* 0xfffffe0400e87947 */ /* 0x000fec000383ffff */
.L_x_8249:
[----:B0-----:R0:W1:Y:S02]  /*26b60*/  SYNCS.PHASECHK.TRANS64.TRYWAIT P3, [R89+URZ+0x28890], R100 ;  /* 0x02889064590075a7 */ /* 0x001064000806017f */
[----:B-1----:R-:W-:Y:S05]  /*26b70*/  @!P3 NANOSLEEP.SYNCS 0x989680 ;  /* 0x009896800000b95d */ /* 0x002fea0003900000 */
[----:B------:R-:W1:Y:S02]  /*26b80*/  @!P3 SYNCS.PHASECHK.TRANS64 P3, [R89+URZ+0x28890], R100 ;  /* 0x028890645900b5a7 */ /* 0x000e64000806007f */
[----:B-1----:R-:W-:Y:S05]  /*26b90*/  @!P3 BRA `(.L_x_8249) ;  /* 0xfffffffc00f0b947 */ /* 0x002fea000383ffff */
[----:B------:R-:W-:Y:S05]  /*26ba0*/  BRA `(.L_x_8628) ;  /* 0xfffffe0c00d47947 */ /* 0x000fea000383ffff */
.L_x_8250:
        /* <DEDUP_REMOVED lines=8> */
.L_x_8630:
[----:B------:R-:W-:Y:S05]  /*26c30*/  BSYNC B1 ;  /* 0x0000000000017941 */ /* 0x000fea0003800000 */
.L_x_8629:
        /* <DEDUP_REMOVED lines=8> */
.L_x_8631:
[----:B------:R-:W-:Y:S05]  /*26cc0*/  BRA `(.L_x_8632) ;  /* 0xfffffe0c00f47947 */ /* 0x000fea000383ffff */
.L_x_8253:
[----:B------:R-:W-:Y:S01]  /*26cd0*/  BSSY B1, `(.L_x_8633) ;  /* 0x0000008000017945 */ /* 0x000fe20003800000 */
[----:B----4-:R-:W-:Y:S02]  /*26ce0*/  IMAD.MOV.U32 R13, RZ, RZ, R45 ;  /* 0x000000ffff0d7224 */ /* 0x010fe400078e002d */
[----:B------:R-:W-:Y:S02]  /*26cf0*/  IMAD.MOV.U32 R12, RZ, RZ, 0x1 ;  /* 0x00000001ff0c7424 */ /* 0x000fe400078e00ff */
[----:B------:R-:W-:Y:S02]  /*26d00*/  IMAD.MOV.U32 R11, RZ, RZ, 0x181f ;  /* 0x0000181fff0b7424 */ /* 0x000fe400078e00ff */
[----:B------:R-:W-:-:S07]  /*26d10*/  IMAD.MOV.U32 R15, RZ, RZ, -0x1 ;  /* 0xffffffffff0f7424 */ /* 0x000fce00078e00ff */
[----:B0123--:R-:W-:Y:S05]  /*26d20*/  WARPSYNC.COLLECTIVE R15, `(.L_x_8634) ;  /* 0x000000000f087348 */ /* 0x00ffea0003c00000 */
[----:B---3--:R3:W4:Y:S02]  /*26d30*/  SHFL.IDX P6, R14, R13, R12, R11 ;  /* 0x0000000c0d0e7389 */ /* 0x00872400000c000b */
[----:B01234-:R-:W-:Y:S01]  /*26d40*/  ENDCOLLECTIVE ;  /* 0x000000000000791b */ /* 0x01ffe20003800000 */
.L_x_8634:
[----:B------:R-:W-:Y:S05]  /*26d50*/  BSYNC B1 ;  /* 0x0000000000017941 */ /* 0x000fea0003800000 */
.L_x_8633:
        /* <DEDUP_REMOVED lines=8> */
.L_x_8635:
[----:B------:R-:W-:Y:S05]  /*26de0*/  BRA `(.L_x_8636) ;  /* 0xfffffe0c00f47947 */ /* 0x000fea000383ffff */
.L_x_8256:
[----:B------:R-:W-:Y:S01]  /*26df0*/  BSSY B1, `(.L_x_8637) ;  /* 0x0000008000017945 */ /* 0x000fe20003800000 */
[----:B---3--:R-:W-:Y:S02]  /*26e00*/  IMAD.MOV.U32 R13, RZ, RZ, R45 ;  /* 0x000000ffff0d7224 */ /* 0x008fe400078e002d */
[----:B------:R-:W-:Y:S02]  /*26e10*/  IMAD.MOV.U32 R12, RZ, RZ, 0x2 ;  /* 0x00000002ff0c7424 */ /* 0x000fe400078e00ff */
[----:B------:R-:W-:Y:S02]  /*26e20*/  IMAD.MOV.U32 R11, RZ, RZ, 0x181f ;  /* 0x0000181fff0b7424 */ /* 0x000fe400078e00ff */
[----:B------:R-:W-:-:S07]  /*26e30*/  IMAD.MOV.U32 R15, RZ, RZ, -0x1 ;  /* 0xffffffffff0f7424 */ /* 0x000fce00078e00ff */
[----:B012-4-:R-:W-:Y:S05]  /*26e40*/  WARPSYNC.COLLECTIVE R15, `(.L_x_8638) ;  /* 0x000000000f087348 */ /* 0x017fea0003c00000 */
[----:B------:R3:W0:Y:S02]  /*26e50*/  SHFL.IDX P6, R14, R13, R12, R11 ;  /* 0x0000000c0d0e7389 */ /* 0x00062400000c000b */
[----:B01234-:R-:W-:Y:S01]  /*26e60*/  ENDCOLLECTIVE ;  /* 0x000000000000791b */ /* 0x01ffe20003800000 */
.L_x_8638:
[----:B------:R-:W-:Y:S05]  /*26e70*/  BSYNC B1 ;  /* 0x0000000000017941 */ /* 0x000fea0003800000 */
.L_x_8637:
        /* <DEDUP_REMOVED lines=8> */
.L_x_8639:
[----:B------:R-:W-:Y:S05]  /*26f00*/  BRA `(.L_x_8640) ;  /* 0xfffffe0c00f87947 */ /* 0x000fea000383ffff */
.L_x_8259:
[----:B------:R-:W-:Y:S01]  /*26f10*/  BSSY B1, `(.L_x_8641) ;  /* 0x0000008000017945 */ /* 0x000fe20003800000 */
[----:B0-----:R-:W-:Y:S02]  /*26f20*/  IMAD.MOV.U32 R13, RZ, RZ, R45 ;  /* 0x000000ffff0d7224 */ /* 0x001fe400078e002d */
[----:B------:R-:W-:Y:S02]  /*26f30*/  IMAD.MOV.U32 R12, RZ, RZ, 0x3 ;  /* 0x00000003ff0c7424 */ /* 0x000fe400078e00ff */
[----:B------:R-:W-:Y:S02]  /*26f40*/  IMAD.MOV.U32 R11, RZ, RZ, 0x181f ;  /* 0x0000181fff0b7424 */ /* 0x000fe400078e00ff */
[----:B------:R-:W-:-:S07]  /*26f50*/  IMAD.MOV.U32 R15, RZ, RZ, -0x1 ;  /* 0xffffffffff0f7424 */ /* 0x000fce00078e00ff */
[----:B-1234-:R-:W-:Y:S05]  /*26f60*/  WARPSYNC.COLLECTIVE R15, `(.L_x_8642) ;  /* 0x000000000f087348 */ /* 0x01efea0003c00000 */
[----:B------:R0:W0:Y:S02]  /*26f70*/  SHFL.IDX P6, R14, R13, R12, R11 ;  /* 0x0000000c0d0e7389 */ /* 0x00002400000c000b */
[----:B01234-:R-:W-:Y:S01]  /*26f80*/  ENDCOLLECTIVE ;  /* 0x000000000000791b */ /* 0x01ffe20003800000 */
.L_x_8642:
[----:B------:R-:W-:Y:S05]  /*26f90*/  BSYNC B1 ;  /* 0x0000000000017941 */ /* 0x000fea0003800000 */
.L_x_8641:
        /* <DEDUP_REMOVED lines=8> */
.L_x_8643:
[----:B------:R-:W-:Y:S05]  /*27020*/  BRA `(.L_x_8644) ;  /* 0xfffffe0c00fc7947 */ /* 0x000fea000383ffff */
.L_x_8263:
[----:B------:R0:W0:Y:S02]  /*27030*/  SYNCS.PHASECHK.TRANS64.TRYWAIT P4, [R89+URZ+0x288b0], R100 ;  /* 0x0288b064590075a7 */ /* 0x000024000808017f */
[----:B0-----:R-:W-:Y:S05]  /*27040*/  @!P4 NANOSLEEP.SYNCS 0x989680 ;  /* 0x009896800000c95d */ /* 0x001fea0003900000 */
[----:B------:R-:W0:Y:S02]  /*27050*/  @!P4 SYNCS.PHASECHK.TRANS64 P4, [R89+URZ+0x288b0], R100 ;  /* 0x0288b0645900c5a7 */ /* 0x000e24000808007f */
[----:B0-----:R-:W-:Y:S05]  /*27060*/  @!P4 BRA `(.L_x_8263) ;  /* 0xfffffffc00f0c947 */ /* 0x001fea000383ffff */
[----:B------:R-:W-:Y:S05]  /*27070*/  BRA `(.L_x_8645) ;  /* 0xfffffe1000787947 */ /* 0x000fea000383ffff */
.L_x_8285:
[----:B--2---:R0:W5:Y:S01]  /*27080*/  LDL R13, [R1+0x34] ;  /* 0x00003400010d7983 */ /* 0x0041620000100800 */
[----:B------:R-:W-:Y:S01]  /*27090*/  BSSY B0, `(.L_x_8646) ;  /* 0x0000007000007945 */ /* 0x000fe20003800000 */
[----:B------:R-:W-:Y:S02]  /*270a0*/  IMAD.MOV.U32 R12, RZ, RZ, RZ ;  /* 0x000000ffff0c7224 */ /* 0x000fe400078e00ff */
[----:B------:R-:W-:Y:S02]  /*270b0*/  IMAD.MOV.U32 R11, RZ, RZ, 0x1f ;  /* 0x0000001fff0b7424 */ /* 0x000fe400078e00ff */
[----:B------:R-:W-:-:S07]  /*270c0*/  IMAD.MOV.U32 R15, RZ, RZ, -0x1 ;  /* 0xffffffffff0f7424 */ /* 0x000fce00078e00ff */
[----:B01--45:R-:W-:Y:S05]  /*270d0*/  WARPSYNC.COLLECTIVE R15, `(.L_x_8647) ;  /* 0x000000000f087348 */ /* 0x033fea0003c00000 */
[----:B-----5:R2:W3:Y:S02]  /*270e0*/  SHFL.IDX P6, R14, R13, R12, R11 ;  /* 0x0000000c0d0e7389 */ /* 0x0204e400000c000b */
[----:B01234-:R-:W-:Y:S01]  /*270f0*/  ENDCOLLECTIVE ;  /* 0x000000000000791b */ /* 0x01ffe20003800000 */
.L_x_8647:
[----:B------:R-:W-:Y:S05]  /*27100*/  BSYNC B0 ;  /* 0x0000000000007941 */ /* 0x000fea0003800000 */
.L_x_8646:
[----:B------:R-:W-:Y:S01]  /*27110*/  IMAD.MOV.U32 R201, RZ, RZ, R14 ;  /* 0x000000ffffc97224 */ /* 0x000fe200078e000e */
[----:B------:R-:W-:Y:S06]  /*27120*/  BRA `(.L_x_8648) ;  /* 0xfffffe2000407947 */ /* 0x000fec000383ffff */
.L_x_8297:
[----:B------:R-:W-:Y:S01]  /*27130*/  BSSY B1, `(.L_x_8649) ;  /* 0x0000008000017945 */ /* 0x000fe20003800000 */
[----:B------:R-:W-:Y:S01]  /*27140*/  IMAD.MOV.U32 R13, RZ, RZ, R6 ;  /* 0x000000ffff0d7224 */ /* 0x000fe200078e0006 */
[----:B------:R-:W-:Y:S01]  /*27150*/  MOV R11, 0x181f ;  /* 0x0000181f000b7802 */ /* 0x000fe20000000f00 */
[----:B------:R-:W-:Y:S02]  /*27160*/  IMAD.MOV.U32 R12, RZ, RZ, RZ ;  /* 0x000000ffff0c7224 */ /* 0x000fe400078e00ff */
[----:B------:R-:W-:-:S07]  /*27170*/  IMAD.MOV.U32 R15, RZ, RZ, -0x1 ;  /* 0xffffffffff0f7424 */ /* 0x000fce00078e00ff */
[----:B-1--4-:R-:W-:Y:S05]  /*27180*/  WARPSYNC.COLLECTIVE R15, `(.L_x_8650) ;  /* 0x000000000f087348 */ /* 0x012fea0003c00000 */
[----:B------:R0:W2:Y:S02]  /*27190*/  SHFL.IDX P6, R14, R13, R12, R11 ;  /* 0x0000000c0d0e7389 */ /* 0x0000a400000c000b */
[----:B012-4-:R-:W-:Y:S01]  /*271a0*/  ENDCOLLECTIVE ;  /* 0x000000000000791b */ /* 0x017fe20003800000 */
.L_x_8650:
[----:B------:R-:W-:Y:S05]  /*271b0*/  BSYNC B1 ;  /* 0x0000000000017941 */ /* 0x000fea0003800000 */
.L_x_8649:
        /* <DEDUP_REMOVED lines=8> */
.L_x_8651:
[----:B------:R-:W-:Y:S02]  /*27240*/  IMAD.MOV.U32 R13, RZ, RZ, R8 ;  /* 0x000000ffff0d7224 */ /* 0x000fe400078e0008 */
[----:B------:R-:W-:-:S07]  /*27250*/  IMAD.MOV.U32 R3, RZ, RZ, R14 ;  /* 0x000000ffff037224 */ /* 0x000fce00078e000e */
[----:B------:R-:W-:Y:S05]  /*27260*/  WARPSYNC.COLLECTIVE R15, `(.L_x_8652) ;  /* 0x000000000f087348 */ /* 0x000fea0003c00000 */
[----:B------:R0:W1:Y:S02]  /*27270*/  SHFL.IDX P6, R14, R13, R12, R11 ;  /* 0x0000000c0d0e7389 */ /* 0x00006400000c000b */
[----:B01----:R-:W-:Y:S01]  /*27280*/  ENDCOLLECTIVE ;  /* 0x000000000000791b */ /* 0x003fe20003800000 */
.L_x_8652:
[----:B------:R-:W-:Y:S01]  /*27290*/  IMAD.MOV.U32 R13, RZ, RZ, R7 ;  /* 0x000000ffff0d7224 */ /* 0x000fe200078e0007 */
[----:B------:R-:W-:-:S07]  /*272a0*/  MOV R4, R14 ;  /* 0x0000000e00047202 */ /* 0x000fce0000000f00 */
[----:B------:R-:W-:Y:S05]  /*272b0*/  WARPSYNC.COLLECTIVE R15, `(.L_x_8653) ;  /* 0x000000000f087348 */ /* 0x000fea0003c00000 */
[----:B------:R0:W1:Y:S02]  /*272c0*/  SHFL.IDX P6, R14, R13, R12, R11 ;  /* 0x0000000c0d0e7389 */ /* 0x00006400000c000b */
[----:B01----:R-:W-:Y:S01]  /*272d0*/  ENDCOLLECTIVE ;  /* 0x000000000000791b */ /* 0x003fe20003800000 */
.L_x_8653:
[----:B------:R-:W-:Y:S05]  /*272e0*/  BRA `(.L_x_8654) ;  /* 0xfffffe2400a47947 */ /* 0x000fea000383ffff */
.L_x_8300:
[----:B------:R-:W-:Y:S01]  /*272f0*/  BSSY B1, `(.L_x_8655) ;  /* 0x0000008000017945 */ /* 0x000fe20003800000 */
[----:B------:R-:W-:Y:S02]  /*27300*/  IMAD.MOV.U32 R13, RZ, RZ, R6 ;  /* 0x000000ffff0d7224 */ /* 0x000fe400078e0006 */
[----:B------:R-:W-:Y:S02]  /*27310*/  IMAD.MOV.U32 R12, RZ, RZ, 0x1 ;  /* 0x00000001ff0c7424 */ /* 0x000fe400078e00ff */
[----:B------:R-:W-:Y:S02]  /*27320*/  IMAD.MOV.U32 R11, RZ, RZ, 0x181f ;  /* 0x0000181fff0b7424 */ /* 0x000fe400078e00ff */
[----:B------:R-:W-:-:S07]  /*27330*/  IMAD.MOV.U32 R15, RZ, RZ, -0x1 ;  /* 0xffffffffff0f7424 */ /* 0x000fce00078e00ff */
[----:B----4-:R-:W-:Y:S05]  /*27340*/  WARPSYNC.COLLECTIVE R15, `(.L_x_8656) ;  /* 0x000000000f087348 */ /* 0x010fea0003c00000 */
[----:B------:R0:W1:Y:S02]  /*27350*/  SHFL.IDX P6, R14, R13, R12, R11 ;  /* 0x0000000c0d0e7389 */ /* 0x00006400000c000b */
[----:B01--4-:R-:W-:Y:S01]  /*27360*/  ENDCOLLECTIVE ;  /* 0x000000000000791b */ /* 0x013fe20003800000 */
.L_x_8656:
[----:B------:R-:W-:Y:S05]  /*27370*/  BSYNC B1 ;  /* 0x0000000000017941 */ /* 0x000fea0003800000 */
.L_x_8655:
        /* <DEDUP_REMOVED lines=8> */
.L_x_8657:
[----:B------:R-:W-:Y:S02]  /*27400*/  IMAD.MOV.U32 R13, RZ, RZ, R8 ;  /* 0x000000ffff0d7224 */ /* 0x000fe400078e0008 */
[----:B------:R-:W-:-:S07]  /*27410*/  IMAD.MOV.U32 R3, RZ, RZ, R14 ;  /* 0x000000ffff037224 */ /* 0x000fce00078e000e */
[----:B------:R-:W-:Y:S05]  /*27420*/  WARPSYNC.COLLECTIVE R15, `(.L_x_8658) ;  /* 0x000000000f087348 */ /* 0x000fea0003c00000 */
[----:B------:R0:W1:Y:S02]  /*27430*/  SHFL.IDX P6, R14, R13, R12, R11 ;  /* 0x0000000c0d0e7389 */ /* 0x00006400000c000b */
[----:B01----:R-:W-:Y:S01]  /*27440*/  ENDCOLLECTIVE ;  /* 0x000000000000791b */ /* 0x003fe20003800000 */
.L_x_8658:
[----:B------:R-:W-:Y:S02]  /*27450*/  IMAD.MOV.U32 R13, RZ, RZ, R7 ;  /* 0x000000ffff0d7224 */ /* 0x000fe400078e0007 */
[----:B------:R-:W-:-:S07]  /*27460*/  IMAD.MOV.U32 R4, RZ, RZ, R14 ;  /* 0x000000ffff047224 */ /* 0x000fce00078e000e */
[----:B------:R-:W-:Y:S05]  /*27470*/  WARPSYNC.COLLECTIVE R15, `(.L_x_8659) ;  /* 0x000000000f087348 */ /* 0x000fea0003c00000 */
[----:B------:R0:W1:Y:S02]  /*27480*/  SHFL.IDX P6, R14, R13, R12, R11 ;  /* 0x0000000c0d0e7389 */ /* 0x00006400000c000b */
[----:B01----:R-:W-:Y:S01]  /*27490*/  ENDCOLLECTIVE ;  /* 0x000000000000791b */ /* 0x003fe20003800000 */
.L_x_8659:
[----:B------:R-:W-:Y:S05]  /*274a0*/  BRA `(.L_x_8660) ;  /* 0xfffffe2800107947 */ /* 0x000fea000383ffff */
.L_x_8303:
[----:B------:R-:W-:Y:S01]  /*274b0*/  BSSY B1, `(.L_x_8661) ;  /* 0x0000008000017945 */ /* 0x000fe20003800000 */
[----:B0-----:R-:W-:Y:S01]  /*274c0*/  IMAD.MOV.U32 R13, RZ, RZ, R6 ;  /* 0x000000ffff0d7224 */ /* 0x001fe200078e0006 */
[----:B------:R-:W-:Y:S01]  /*274d0*/  MOV R15, 0xffffffff ;  /* 0xffffffff000f7802 */ /* 0x000fe20000000f00 */
[----:B------:R-:W-:Y:S02]  /*274e0*/  IMAD.MOV.U32 R12, RZ, RZ, 0x2 ;  /* 0x00000002ff0c7424 */ /* 0x000fe400078e00ff */
[----:B------:R-:W-:-:S07]  /*274f0*/  IMAD.MOV.U32 R11, RZ, RZ, 0x181f ;  /* 0x0000181fff0b7424 */ /* 0x000fce00078e00ff */
[----:B----4-:R-:W-:Y:S05]  /*27500*/  WARPSYNC.COLLECTIVE R15, `(.L_x_8662) ;  /* 0x000000000f087348 */ /* 0x010fea0003c00000 */
[----:B------:R0:W1:Y:S02]  /*27510*/  SHFL.IDX P6, R14, R13, R12, R11 ;  /* 0x0000000c0d0e7389 */ /* 0x00006400000c000b */
[----:B01--4-:R-:W-:Y:S01]  /*27520*/  ENDCOLLECTIVE ;  /* 0x000000000000791b */ /* 0x013fe20003800000 */
.L_x_8662:
[----:B------:R-:W-:Y:S05]  /*27530*/  BSYNC B1 ;  /* 0x0000000000017941 */ /* 0x000fea0003800000 */
.L_x_8661:
        /* <DEDUP_REMOVED lines=8> */
.L_x_8663:
[----:B------:R-:W-:Y:S02]  /*275c0*/  IMAD.MOV.U32 R13, RZ, RZ, R8 ;  /* 0x000000ffff0d7224 */ /* 0x000fe400078e0008 */
[----:B------:R-:W-:-:S07]  /*275d0*/  IMAD.MOV.U32 R3, RZ, RZ, R14 ;  /* 0x000000ffff037224 */ /* 0x000fce00078e000e */
[----:B------:R-:W-:Y:S05]  /*275e0*/  WARPSYNC.COLLECTIVE R15, `(.L_x_8664) ;  /* 0x000000000f087348 */ /* 0x000fea0003c00000 */
[----:B------:R0:W1:Y:S02]  /*275f0*/  SHFL.IDX P6, R14, R13, R12, R11 ;  /* 0x0000000c0d0e7389 */ /* 0x00006400000c000b */
[----:B01----:R-:W-:Y:S01]  /*27600*/  ENDCOLLECTIVE ;  /* 0x000000000000791b */ /* 0x003fe20003800000 */
.L_x_8664:
[----:B------:R-:W-:Y:S01]  /*27610*/  MOV R13, R7 ;  /* 0x00000007000d7202 */ /* 0x000fe20000000f00 */
[----:B------:R-:W-:-:S07]  /*27620*/  IMAD.MOV.U32 R4, RZ, RZ, R14 ;  /* 0x000000ffff047224 */ /* 0x000fce00078e000e */
[----:B------:R-:W-:Y:S05]  /*27630*/  WARPSYNC.COLLECTIVE R15, `(.L_x_8665) ;  /* 0x000000000f087348 */ /* 0x000fea0003c00000 */
[----:B------:R0:W1:Y:S02]  /*27640*/  SHFL.IDX P6, R14, R13, R12, R11 ;  /* 0x0000000c0d0e7389 */ /* 0x00006400000c000b */
[----:B01----:R-:W-:Y:S01]  /*27650*/  ENDCOLLECTIVE ;  /* 0x000000000000791b */ /* 0x003fe20003800000 */
.L_x_8665:
[----:B------:R-:W-:Y:S05]  /*27660*/  BRA `(.L_x_8666) ;  /* 0xfffffe28006c7947 */ /* 0x000fea000383ffff */
.L_x_8306:
        /* <DEDUP_REMOVED lines=8> */
.L_x_8668:
[----:B------:R-:W-:Y:S05]  /*276f0*/  BSYNC B1 ;  /* 0x0000000000017941 */ /* 0x000fea0003800000 */
.L_x_8667:
        /* <DEDUP_REMOVED lines=8> */
.L_x_8669:
[----:B------:R-:W-:Y:S02]  /*27780*/  IMAD.MOV.U32 R13, RZ, RZ, R8 ;  /* 0x000000ffff0d7224 */ /* 0x000fe400078e0008 */
[----:B------:R-:W-:-:S07]  /*27790*/  IMAD.MOV.U32 R3, RZ, RZ, R14 ;  /* 0x000000ffff037224 */ /* 0x000fce00078e000e */
[----:B------:R-:W-:Y:S05]  /*277a0*/  WARPSYNC.COLLECTIVE R15, `(.L_x_8670) ;  /* 0x000000000f087348 */ /* 0x000fea0003c00000 */
[----:B------:R0:W1:Y:S02]  /*277b0*/  SHFL.IDX P6, R14, R13, R12, R11 ;  /* 0x0000000c0d0e7389 */ /* 0x00006400000c000b */
[----:B01----:R-:W-:Y:S01]  /*277c0*/  ENDCOLLECTIVE ;  /* 0x000000000000791b */ /* 0x003fe20003800000 */
.L_x_8670:
[----:B------:R-:W-:Y:S02]  /*277d0*/  IMAD.MOV.U32 R13, RZ, RZ, R7 ;  /* 0x000000ffff0d7224 */ /* 0x000fe400078e0007 */
[----:B------:R-:W-:-:S07]  /*277e0*/  IMAD.MOV.U32 R4, RZ, RZ, R14 ;  /* 0x000000ffff047224 */ /* 0x000fce00078e000e */
[----:B------:R-:W-:Y:S05]  /*277f0*/  WARPSYNC.COLLECTIVE R15, `(.L_x_8671) ;  /* 0x000000000f087348 */ /* 0x000fea0003c00000 */
[----:B------:R0:W1:Y:S02]  /*27800*/  SHFL.IDX P6, R14, R13, R12, R11 ;  /* 0x0000000c0d0e7389 */ /* 0x00006400000c000b */
[----:B01----:R-:W-:Y:S01]  /*27810*/  ENDCOLLECTIVE ;  /* 0x000000000000791b */ /* 0x003fe20003800000 */
.L_x_8671:
[----:B------:R-:W-:Y:S05]  /*27820*/  BRA `(.L_x_8672) ;  /* 0xfffffe2800c87947 */ /* 0x000fea000383ffff */
.L_x_8310:
[----:B0-----:R0:W1:Y:S02]  /*27830*/  SYNCS.PHASECHK.TRANS64.TRYWAIT P0, [R18+URZ+0x28800], R5 ;  /* 0x02880005120075a7 */ /* 0x001064000800017f */
[----:B-1----:R-:W-:Y:S05]  /*27840*/  @!P0 NANOSLEEP.SYNCS 0x989680 ;  /* 0x009896800000895d */ /* 0x002fea0003900000 */
[----:B------:R-:W1:Y:S02]  /*27850*/  @!P0 SYNCS.PHASECHK.TRANS64 P0, [R18+URZ+0x28800], R5 ;  /* 0x02880005120085a7 */ /* 0x000e64000800007f */
[----:B-1----:R-:W-:Y:S05]  /*27860*/  @!P0 BRA `(.L_x_8310) ;  /* 0xfffffffc00f08947 */ /* 0x002fea000383ffff */
[----:B------:R-:W-:Y:S05]  /*27870*/  BRA `(.L_x_8673) ;  /* 0xfffffe2c00847947 */ /* 0x000fea000383ffff */
.L_x_8326:
[----:B------:R-:W0:Y:S01]  /*27880*/  LDC R53, c[0x0][0x3f4] ;  /* 0x0000fd00ff357b82 */ /* 0x000e220000000800 */
[----:B------:R-:W-:Y:S01]  /*27890*/  BSSY B1, `(.L_x_8674) ;  /* 0x0000008000017945 */ /* 0x000fe20003800000 */
[----:B--2---:R-:W-:Y:S02]  /*278a0*/  IMAD.MOV.U32 R13, RZ, RZ, R35 ;  /* 0x000000ffff0d7224 */ /* 0x004fe400078e0023 */
[----:B------:R-:W-:Y:S02]  /*278b0*/  IMAD.MOV.U32 R12, RZ, RZ, RZ ;  /* 0x000000ffff0c7224 */ /* 0x000fe400078e00ff */
[----:B------:R-:W-:Y:S02]  /*278c0*/  IMAD.MOV.U32 R11, RZ, RZ, 0x181f ;  /* 0x0000181fff0b7424 */ /* 0x000fe400078e00ff */
[----:B------:R-:W-:-:S07]  /*278d0*/  IMAD.MOV.U32 R15, RZ, RZ, -0x1 ;  /* 0xffffffffff0f7424 */ /* 0x000fce00078e00ff */
[----:B01--4-:R-:W-:Y:S05]  /*278e0*/  WARPSYNC.COLLECTIVE R15, `(.L_x_8675) ;  /* 0x000000000f087348 */ /* 0x013fea0003c00000 */
[----:B------:R2:W3:Y:S02]  /*278f0*/  SHFL.IDX P6, R14, R13, R12, R11 ;  /* 0x0000000c0d0e7389 */ /* 0x0004e400000c000b */
[----:B01234-:R-:W-:Y:S01]  /*27900*/  ENDCOLLECTIVE ;  /* 0x000000000000791b */ /* 0x01ffe20003800000 */
.L_x_8675:
[----:B------:R-:W-:Y:S05]  /*27910*/  BSYNC B1 ;  /* 0x0000000000017941 */ /* 0x000fea0003800000 */
.L_x_8674:
[----:B------:R-:W-:Y:S01]  /*27920*/  IMAD.MOV.U32 R13, RZ, RZ, R32 ;  /* 0x000000ffff0d7224 */ /* 0x000fe200078e0020 */
[----:B------:R-:W-:Y:S01]  /*27930*/  MOV R0, R14 ;  /* 0x0000000e00007202 */ /* 0x000fe20000000f00 */
[----:B------:R-:W-:Y:S01]  /*27940*/  IMAD.MOV.U32 R12, RZ, RZ, RZ ;  /* 0x000000ffff0c7224 */ /* 0x000fe200078e00ff */
[----:B------:R-:W-:Y:S01]  /*27950*/  ISETP.GE.AND P0, PT, R16, R53, PT ;  /* 0x000000351000720c */ /* 0x000fe20003f06270 */
[----:B------:R-:W-:Y:S02]  /*27960*/  IMAD.MOV.U32 R11, RZ, RZ, 0x181f ;  /* 0x0000181fff0b7424 */ /* 0x000fe400078e00ff */
[----:B------:R-:W-:Y:S02]  /*27970*/  IMAD.MOV.U32 R15, RZ, RZ, -0x1 ;  /* 0xffffffffff0f7424 */ /* 0x000fe400078e00ff */
[----:B------:R-:W-:-:S08]  /*27980*/  IMAD R3, R196, R5, RZ ;  /* 0x00000005c4037224 */ /* 0x000fd000078e02ff */
[----:B------:R-:W-:Y:S05]  /*27990*/  WARPSYNC.COLLECTIVE R15, `(.L_x_8676) ;  /* 0x000000000f087348 */ /* 0x000fea0003c00000 */
[----:B------:R0:W1:Y:S02]  /*279a0*/  SHFL.IDX P6, R14, R13, R12, R11 ;  /* 0x0000000c0d0e7389 */ /* 0x00006400000c000b */
[----:B01----:R-:W-:Y:S01]  /*279b0*/  ENDCOLLECTIVE ;  /* 0x000000000000791b */ /* 0x003fe20003800000 */
.L_x_8676:
[----:B------:R-:W-:Y:S01]  /*279c0*/  ISETP.GE.OR P1, PT, R54, R3, P0 ;  /* 0x000000033600720c */ /* 0x000fe20000726670 */
[----:B------:R-:W-:-:S12]  /*279d0*/  IMAD.MOV.U32 R13, RZ, RZ, R33 ;  /* 0x000000ffff0d7224 */ /* 0x000fd800078e0021 */
[C---:B------:R-:W-:Y:S02]  /*279e0*/  @!P1 SHF.L.U32 R21, R16.reuse, 0x1, RZ ;  /* 0x0000000110159819 */ /* 0x040fe400000006ff */
[----:B------:R-:W-:Y:S01]  /*279f0*/  @!P1 SHF.L.U64.HI R6, R16, 0x1, R17 ;  /* 0x0000000110069819 */ /* 0x000fe20000010211 */
[----:B------:R-:W-:-:S07]  /*27a00*/  IMAD.MOV.U32 R4, RZ, RZ, R14 ;  /* 0x000000ffff047224 */ /* 0x000fce00078e000e */
[----:B------:R-:W-:Y:S05]  /*27a10*/  WARPSYNC.COLLECTIVE R15, `(.L_x_8677) ;  /* 0x000000000f087348 */ /* 0x000fea0003c00000 */
[----:B------:R0:W1:Y:S02]  /*27a20*/  SHFL.IDX P6, R14, R13, R12, R11 ;  /* 0x0000000c0d0e7389 */ /* 0x00006400000c000b */
[----:B01----:R-:W-:Y:S01]  /*27a30*/  ENDCOLLECTIVE ;  /* 0x000000000000791b */ /* 0x003fe20003800000 */
.L_x_8677:
[----:B------:R-:W-:-:S05]  /*27a40*/  @!P1 IADD3 R4, P2, R4, R21, RZ ;  /* 0x0000001504049210 */ /* 0x000fca0007f5e0ff */
[----:B------:R-:W-:Y:S02]  /*27a50*/  @!P1 IMAD.X R7, R0, 0x1, R6, P2 ;  /* 0x0000000100079824 */ /* 0x000fe400010e0606 */
[----:B------:R-:W-:Y:S02]  /*27a60*/  @!P1 IMAD.MOV.U32 R8, RZ, RZ, R4 ;  /* 0x000000ffff089224 */ /* 0x000fe400078e0004 */
[----:B------:R-:W-:Y:S02]  /*27a70*/  @!P1 IMAD.MOV.U32 R9, RZ, RZ, R7 ;  /* 0x000000ffff099224 */ /* 0x000fe400078e0007 */
[----:B------:R-:W-:Y:S02]  /*27a80*/  IMAD.MOV.U32 R13, RZ, RZ, R34 ;  /* 0x000000ffff0d7224 */ /* 0x000fe400078e0022 */
[----:B------:R-:W-:-:S07]  /*27a90*/  IMAD.MOV.U32 R5, RZ, RZ, R14 ;  /* 0x000000ffff057224 */ /* 0x000fce00078e000e */
[----:B------:R-:W-:Y:S05]  /*27aa0*/  WARPSYNC.COLLECTIVE R15, `(.L_x_8678) ;  /* 0x000000000f087348 */ /* 0x000fea0003c00000 */
[----:B------:R0:W1:Y:S02]  /*27ab0*/  SHFL.IDX P6, R14, R13, R12, R11 ;  /* 0x0000000c0d0e7389 */ /* 0x00006400000c000b */
[----:B01----:R-:W-:Y:S01]  /*27ac0*/  ENDCOLLECTIVE ;  /* 0x000000000000791b */ /* 0x003fe20003800000 */
.L_x_8678:
[----:B------:R-:W2:Y:S01]  /*27ad0*/  @!P1 LD.E.128 R8, desc[UR52][R8.64] ;  /* 0x0000003408089980 */ /* 0x000ea2000c101d00 */
[----:B------:R-:W-:-:S05]  /*27ae0*/  @!P1 IADD3 R14, P2, R14, R21, RZ ;  /* 0x000000150e0e9210 */ /* 0x000fca0007f5e0ff */
[----:B------:R-:W-:Y:S02]  /*27af0*/  @!P1 IMAD.X R5, R5, 0x1, R6, P2 ;  /* 0x0000000105059824 */ /* 0x000fe400010e0606 */
[----:B------:R-:W-:-:S06]  /*27b00*/  @!P1 IMAD.MOV.U32 R4, RZ, RZ, R14 ;  /* 0x000000ffff049224 */ /* 0x000fcc00078e000e */
[----:B------:R-:W5:Y:S01]  /*27b10*/  @!P1 LD.E.128 R4, desc[UR52][R4.64] ;  /* 0x0000003404049980 */ /* 0x000f62000c101d00 */
[----:B------:R-:W-:Y:S02]  /*27b20*/  CS2R R48, SRZ ;  /* 0x0000000000307805 */ /* 0x000fe4000001ff00 */
[----:B------:R-:W-:Y:S01]  /*27b30*/  CS2R R50, SRZ ;  /* 0x0000000000327805 */ /* 0x000fe2000001ff00 */
[----:B------:R-:W-:Y:S01]  /*27b40*/  IMAD.MOV.U32 R13, RZ, RZ, R35 ;  /* 0x000000ffff0d7224 */ /* 0x000fe200078e0023 */
[----:B------:R-:W-:Y:S02]  /*27b50*/  CS2R R38, SRZ ;  /* 0x0000000000267805 */ /* 0x000fe4000001ff00 */
[----:B------:R-:W-:Y:S01]  /*27b60*/  CS2R R20, SRZ ;  /* 0x0000000000147805 */ /* 0x000fe2000001ff00 */
[----:B--2---:R-:W-:Y:S02]  /*27b70*/  @!P1 IMAD.MOV.U32 R49, RZ, RZ, R9 ;  /* 0x000000ffff319224 */ /* 0x004fe400078e0009 */
[----:B------:R-:W-:-:S02]  /*27b80*/  @!P1 IMAD.MOV.U32 R51, RZ, RZ, R11 ;  /* 0x000000ffff339224 */ /* 0x000fc400078e000b */
[----:B------:R-:W-:Y:S01]  /*27b90*/  IMAD.MOV.U32 R11, RZ, RZ, 0x181f ;  /* 0x0000181fff0b7424 */ /* 0x000fe200078e00ff */
[----:B------:R-:W-:Y:S01]  /*27ba0*/  MOV R12, R49 ;  /* 0x00000031000c7202 */ /* 0x000fe20000000f00 */
[----:B------:R-:W-:Y:S02]  /*27bb0*/  @!P1 IMAD.MOV.U32 R48, RZ, RZ, R8 ;  /* 0x000000ffff309224 */ /* 0x000fe400078e0008 */
[----:B------:R-:W-:Y:S01]  /*27bc0*/  @!P1 IMAD.MOV.U32 R50, RZ, RZ, R10 ;  /* 0x000000ffff329224 */ /* 0x000fe200078e000a */
[----:B------:R-:W-:Y:S01]  /*27bd0*/  PRMT R66, R12, 0x7610, R66 ;  /* 0x000076100c427816 */ /* 0x000fe20000000042 */
[----:B------:R-:W-:Y:S02]  /*27be0*/  IMAD.MOV.U32 R12, RZ, RZ, 0x1 ;  /* 0x00000001ff0c7424 */ /* 0x000fe400078e00ff */
[----:B------:R-:W-:Y:S02]  /*27bf0*/  IMAD.MOV.U32 R0, RZ, RZ, R48 ;  /* 0x000000ffff007224 */ /* 0x000fe400078e0030 */
[----:B------:R-:W-:-:S07]  /*27c00*/  IMAD.MOV.U32 R10, RZ, RZ, R50 ;  /* 0x000000ffff0a7224 */ /* 0x000fce00078e0032 */
[----:B-----5:R-:W-:Y:S05]  /*27c10*/  WARPSYNC.COLLECTIVE R15, `(.L_x_8679) ;  /* 0x000000000f087348 */ /* 0x020fea0003c00000 */
[----:B------:R0:W1:Y:S02]  /*27c20*/  SHFL.IDX P6, R14, R13, R12, R11 ;  /* 0x0000000c0d0e7389 */ /* 0x00006400000c000b */
[----:B01---5:R-:W-:Y:S01]  /*27c30*/  ENDCOLLECTIVE ;  /* 0x000000000000791b */ /* 0x023fe20003800000 */
.L_x_8679:
[----:B------:R-:W-:Y:S01]  /*27c40*/  IMAD.MOV.U32 R24, RZ, RZ, R51 ;  /* 0x000000ffff187224 */ /* 0x000fe200078e0033 */
[----:B------:R-:W-:-:S04]  /*27c50*/  PRMT R64, R64, 0x5410, R0 ;  /* 0x0000541040407816 */ /* 0x000fc80000000000 */
[----:B------:R-:W-:Y:S02]  /*27c60*/  PRMT R37, R10, 0x5410, R24 ;  /* 0x000054100a257816 */ /* 0x000fe40000000018 */
[----:B------:R-:W-:Y:S01]  /*27c70*/  CS2R R24, SRZ ;  /* 0x0000000000187805 */ /* 0x000fe2000001ff00 */
[----:B------:R-:W-:Y:S02]  /*27c80*/  @!P1 IMAD.MOV.U32 R38, RZ, RZ, R4 ;  /* 0x000000ffff269224 */ /* 0x000fe400078e0004 */
[----:B------:R-:W-:Y:S02]  /*27c90*/  @!P1 IMAD.MOV.U32 R39, RZ, RZ, R5 ;  /* 0x000000ffff279224 */ /* 0x000fe400078e0005 */
[----:B------:R-:W-:Y:S01]  /*27ca0*/  @!P1 IMAD.MOV.U32 R20, RZ, RZ, R6 ;  /* 0x000000ffff149224 */ /* 0x000fe200078e0006 */
[----:B------:R-:W-:Y:S01]  /*27cb0*/  MOV R4, R38 ;  /* 0x0000002600047202 */ /* 0x000fe20000000f00 */
[----:B------:R-:W-:Y:S02]  /*27cc0*/  IMAD.MOV.U32 R13, RZ, RZ, R32 ;  /* 0x000000ffff0d7224 */ /* 0x000fe400078e0020 */
[----:B------:R-:W-:-:S02]  /*27cd0*/  @!P1 IMAD.MOV.U32 R21, RZ, RZ, R7 ;  /* 0x000000ffff159224 */ /* 0x000fc400078e0007 */
[----:B------:R-:W-:Y:S02]  /*27ce0*/  IMAD.MOV.U32 R5, RZ, RZ, R39 ;  /* 0x000000ffff057224 */ /* 0x000fe400078e0027 */
[----:B------:R-:W-:Y:S02]  /*27cf0*/  IMAD.MOV.U32 R6, RZ, RZ, R20 ;  /* 0x000000ffff067224 */ /* 0x000fe400078e0014 */
[----:B------:R-:W-:Y:S01]  /*27d00*/  IMAD.MOV.U32 R7, RZ, RZ, R21 ;  /* 0x000000ffff077224 */ /* 0x000fe200078e0015 */
[----:B------:R-:W-:Y:S01]  /*27d10*/  PRMT R66, R66, 0x5410, R5 ;  /* 0x0000541042427816 */ /* 0x000fe20000000005 */
[----:B------:R-:W-:Y:S01]  /*27d20*/  IMAD.MOV.U32 R0, RZ, RZ, R14 ;  /* 0x000000ffff007224 */ /* 0x000fe200078e000e */
[----:B------:R-:W-:-:S07]  /*27d30*/  PRMT R65, R6, 0x5410, R4 ;  /* 0x0000541006417816 */ /* 0x000fce0000000004 */
[----:B------:R-:W-:Y:S05]  /*27d40*/  WARPSYNC.COLLECTIVE R15, `(.L_x_8680) ;  /* 0x000000000f087348 */ /* 0x000fea0003c00000 */
[----:B------:R0:W1:Y:S02]  /*27d50*/  SHFL.IDX P6, R14, R13, R12, R11 ;  /* 0x0000000c0d0e7389 */ /* 0x00006400000c000b */
[----:B01----:R-:W-:Y:S01]  /*27d60*/  ENDCOLLECTIVE ;  /* 0x000000000000791b */ /* 0x003fe20003800000 */
.L_x_8680:
[----:B------:R-:W-:Y:S02]  /*27d70*/  PRMT R64, R7, 0x7610, R64 ;  /* 0x0000761007407816 */ /* 0x000fe40000000040 */
[----:B------:R-:W-:Y:S01]  /*27d80*/  MOV R13, R33 ;  /* 0x00000021000d7202 */ /* 0x000fe20000000f00 */
[----:B------:R-:W-:-:S07]  /*27d90*/  IMAD.MOV.U32 R8, RZ, RZ, R14 ;  /* 0x000000ffff087224 */ /* 0x000fce00078e000e */
[----:B------:R-:W-:Y:S05]  /*27da0*/  WARPSYNC.COLLECTIVE R15, `(.L_x_8681) ;  /* 0x000000000f087348 */ /* 0x000fea0003c00000 */
[----:B------:R0:W1:Y:S02]  /*27db0*/  SHFL.IDX P6, R14, R13, R12, R11 ;  /* 0x0000000c0d0e7389 */ /* 0x00006400000c000b */
[----:B01----:R-:W-:Y:S01]  /*27dc0*/  ENDCOLLECTIVE ;  /* 0x000000000000791b */ /* 0x003fe20003800000 */
.L_x_8681:
[----:B------:R-:W-:Y:S02]  /*27dd0*/  IMAD.MOV.U32 R13, RZ, RZ, R34 ;  /* 0x000000ffff0d7224 */ /* 0x000fe400078e0022 */
[----:B------:R-:W-:-:S07]  /*27de0*/  IMAD.MOV.U32 R9, RZ, RZ, R14 ;  /* 0x000000ffff097224 */ /* 0x000fce00078e000e */
[----:B------:R-:W-:Y:S05]  /*27df0*/  WARPSYNC.COLLECTIVE R15, `(.L_x_8682) ;  /* 0x000000000f087348 */ /* 0x000fea0003c00000 */
[----:B------:R0:W1:Y:S02]  /*27e00*/  SHFL.IDX P6, R14, R13, R12, R11 ;  /* 0x0000000c0d0e7389 */ /* 0x00006400000c000b */
[----:B01----:R-:W-:Y:S01]  /*27e10*/  ENDCOLLECTIVE ;  /* 0x000000000000791b */ /* 0x003fe20003800000 */
.L_x_8682:
[----:B------:R-:W-:Y:S05]  /*27e20*/  BRA `(.L_x_8683) ;  /* 0xfffffe4400487947 */ /* 0x000fea000383ffff */
.L_x_8329:
[----:B------:R-:W-:Y:S01]  /*27e30*/  BSSY B1, `(.L_x_8684) ;  /* 0x0000008000017945 */ /* 0x000fe20003800000 */
[----:B------:R-:W-:Y:S02]  /*27e40*/  IMAD.MOV.U32 R13, RZ, RZ, R35 ;  /* 0x000000ffff0d7224 */ /* 0x000fe400078e0023 */
[----:B------:R-:W-:Y:S02]  /*27e50*/  IMAD.MOV.U32 R12, RZ, RZ, 0x2 ;  /* 0x00000002ff0c7424 */ /* 0x000fe400078e00ff */
[----:B------:R-:W-:Y:S02]  /*27e60*/  IMAD.MOV.U32 R11, RZ, RZ, 0x181f ;  /* 0x0000181fff0b7424 */ /* 0x000fe400078e00ff */
[----:B-1----:R-:W-:-:S07]  /*27e70*/  IMAD.MOV.U32 R15, RZ, RZ, -0x1 ;  /* 0xffffffffff0f7424 */ /* 0x002fce00078e00ff */
[----:B----4-:R-:W-:Y:S05]  /*27e80*/  WARPSYNC.COLLECTIVE R15, `(.L_x_8685) ;  /* 0x000000000f087348 */ /* 0x010fea0003c00000 */
[----:B------:R0:W1:Y:S02]  /*27e90*/  SHFL.IDX P6, R14, R13, R12, R11 ;  /* 0x0000000c0d0e7389 */ /* 0x00006400000c000b */
[----:B01--4-:R-:W-:Y:S01]  /*27ea0*/  ENDCOLLECTIVE ;  /* 0x000000000000791b */ /* 0x013fe20003800000 */
.L_x_8685:
[----:B------:R-:W-:Y:S05]  /*27eb0*/  BSYNC B1 ;  /* 0x0000000000017941 */ /* 0x000fea0003800000 */
.L_x_8684:
[----:B------:R-:W-:Y:S01]  /*27ec0*/  MOV R13, R32 ;  /* 0x00000020000d7202 */ /* 0x000fe20000000f00 */
[----:B------:R-:W-:Y:S02]  /*27ed0*/  IMAD.MOV.U32 R12, RZ, RZ, 0x2 ;  /* 0x00000002ff0c7424 */ /* 0x000fe400078e00ff */
[----:B------:R-:W-:Y:S02]  /*27ee0*/  IMAD.MOV.U32 R11, RZ, RZ, 0x181f ;  /* 0x0000181fff0b7424 */ /* 0x000fe400078e00ff */
[----:B------:R-:W-:Y:S02]  /*27ef0*/  IMAD.MOV.U32 R15, RZ, RZ, -0x1 ;  /* 0xffffffffff0f7424 */ /* 0x000fe400078e00ff */
[----:B------:R-:W-:Y:S02]  /*27f00*/  IMAD.MOV.U32 R0, RZ, RZ, R14 ;  /* 0x000000ffff007224 */ /* 0x000fe400078e000e */
[----:B------:R-:W-:-:S07]  /*27f10*/  VIADD R10, R54, 0x40 ;  /* 0x00000040360a7836 */ /* 0x000fce0000000000 */
[----:B------:R-:W-:Y:S05]  /*27f20*/  WARPSYNC.COLLECTIVE R15, `(.L_x_8686) ;  /* 0x000000000f087348 */ /* 0x000fea0003c00000 */
[----:B------:R0:W1:Y:S02]  /*27f30*/  SHFL.IDX P6, R14, R13, R12, R11 ;  /* 0x0000000c0d0e7389 */ /* 0x00006400000c000b */
[----:B01----:R-:W-:Y:S01]  /*27f40*/  ENDCOLLECTIVE ;  /* 0x000000000000791b */ /* 0x003fe20003800000 */
.L_x_8686:
        /* <DEDUP_REMOVED lines=8> */
.L_x_8687:
[----:B------:R-:W-:-:S05]  /*27fd0*/  @!P1 IADD3 R8, P2, R8, R31, RZ ;  /* 0x0000001f08089210 */ /* 0x000fca0007f5e0ff */
[----:B------:R-:W-:Y:S02]  /*27fe0*/  @!P1 IMAD.X R9, R0, 0x1, R29, P2 ;  /* 0x0000000100099824 */ /* 0x000fe400010e061d */
[----:B------:R-:W-:Y:S02]  /*27ff0*/  IMAD.MOV.U32 R13, RZ, RZ, R34 ;  /* 0x000000ffff0d7224 */ /* 0x000fe400078e0022 */
[----:B------:R-:W-:-:S07]  /*28000*/  IMAD.MOV.U32 R28, RZ, RZ, R14 ;  /* 0x000000ffff1c7224 */ /* 0x000fce00078e000e */
[----:B------:R-:W-:Y:S05]  /*28010*/  WARPSYNC.COLLECTIVE R15, `(.L_x_8688) ;  /* 0x000000000f087348 */ /* 0x000fea0003c00000 */
[----:B------:R0:W1:Y:S02]  /*28020*/  SHFL.IDX P6, R14, R13, R12, R11 ;  /* 0x0000000c0d0e7389 */ /* 0x00006400000c000b */
[----:B01----:R-:W-:Y:S01]  /*28030*/  ENDCOLLECTIVE ;  /* 0x000000000000791b */ /* 0x003fe20003800000 */
.L_x_8688:
[----:B------:R-:W2:Y:S01]  /*28040*/  @!P1 LD.E.128 R8, desc[UR52][R8.64] ;  /* 0x0000003408089980 */ /* 0x000ea2000c101d00 */
[----:B------:R-:W-:-:S05]  /*28050*/  @!P1 IADD3 R14, P2, R14, R31, RZ ;  /* 0x0000001f0e0e9210 */ /* 0x000fca0007f5e0ff */
[----:B------:R-:W-:-:S04]  /*28060*/  @!P1 IMAD.X R29, R28, 0x1, R29, P2 ;  /* 0x000000011c1d9824 */ /* 0x000fc800010e061d */
[----:B------:R-:W-:-:S05]  /*28070*/  @!P1 IMAD.MOV.U32 R15, RZ, RZ, R29 ;  /* 0x000000ffff0f9224 */ /* 0x000fca00078e001d */
[----:B------:R0:W5:Y:S01]  /*28080*/  @!P1 LD.E.128 R28, desc[UR52][R14.64] ;  /* 0x000000340e1c9980 */ /* 0x000162000c101d00 */
[----:B------:R-:W-:Y:S02]  /*28090*/  CS2R R44, SRZ ;  /* 0x00000000002c7805 */ /* 0x000fe4000001ff00 */
[----:B------:R-:W-:Y:S01]  /*280a0*/  CS2R R46, SRZ ;  /* 0x00000000002e7805 */ /* 0x000fe2000001ff00 */
[----:B------:R-:W-:Y:S01]  /*280b0*/  IMAD.MOV.U32 R13, RZ, RZ, R35 ;  /* 0x000000ffff0d7224 */ /* 0x000fe200078e0023 */
[----:B------:R-:W-:Y:S02]  /*280c0*/  CS2R R40, SRZ ;  /* 0x0000000000287805 */ /* 0x000fe4000001ff00 */
[----:B------:R-:W-:Y:S01]  /*280d0*/  CS2R R42, SRZ ;  /* 0x00000000002a7805 */ /* 0x000fe2000001ff00 */
[----:B0-----:R-:W-:Y:S02]  /*280e0*/  IMAD.MOV.U32 R15, RZ, RZ, -0x1 ;  /* 0xffffffffff0f7424 */ /* 0x001fe400078e00ff */
[----:B--2---:R-:W-:Y:S01]  /*280f0*/  @!P1 IMAD.MOV.U32 R44, RZ, RZ, R8 ;  /* 0x000000ffff2c9224 */ /* 0x004fe200078e0008 */
[----:B------:R-:W-:Y:S01]  /*28100*/  @!P1 MOV R47, R11 ;  /* 0x0000000b002f9202 */ /* 0x000fe20000000f00 */
[----:B------:R-:W-:-:S02]  /*28110*/  @!P1 IMAD.MOV.U32 R45, RZ, RZ, R9 ;  /* 0x000000ffff2d9224 */ /* 0x000fc400078e0009 */
[----:B------:R-:W-:Y:S02]  /*28120*/  IMAD.MOV.U32 R0, RZ, RZ, R44 ;  /* 0x000000ffff007224 */ /* 0x000fe400078e002c */
[----:B------:R-:W-:Y:S02]  /*28130*/  IMAD.MOV.U32 R12, RZ, RZ, R45 ;  /* 0x000000ffff0c7224 */ /* 0x000fe400078e002d */
[----:B------:R-:W-:Y:S02]  /*28140*/  IMAD.MOV.U32 R11, RZ, RZ, 0x181f ;  /* 0x0000181fff0b7424 */ /* 0x000fe400078e00ff */
[----:B------:R-:W-:Y:S01]  /*28150*/  @!P1 IMAD.MOV.U32 R46, RZ, RZ, R10 ;  /* 0x000000ffff2e9224 */ /* 0x000fe200078e000a */
[----:B------:R-:W-:Y:S01]  /*28160*/  PRMT R59, R0, 0x5410, R12 ;  /* 0x00005410003b7816 */ /* 0x000fe2000000000c */
[----:B------:R-:W-:Y:S02]  /*28170*/  IMAD.MOV.U32 R12, RZ, RZ, 0x3 ;  /* 0x00000003ff0c7424 */ /* 0x000fe400078e00ff */
[----:B------:R-:W-:-:S02]  /*28180*/  IMAD.MOV.U32 R8, RZ, RZ, R46 ;  /* 0x000000ffff087224 */ /* 0x000fc400078e002e */
[----:B------:R-:W-:-:S07]  /*28190*/  IMAD.MOV.U32 R9, RZ, RZ, R47 ;  /* 0x000000ffff097224 */ /* 0x000fce00078e002f */
[----:B-----5:R-:W-:Y:S05]  /*281a0*/  WARPSYNC.COLLECTIVE R15, `(.L_x_8689) ;  /* 0x000000000f087348 */ /* 0x020fea0003c00000 */
[----:B------:R0:W1:Y:S02]  /*281b0*/  SHFL.IDX P6, R14, R13, R12, R11 ;  /* 0x0000000c0d0e7389 */ /* 0x00006400000c000b */
[----:B01---5:R-:W-:Y:S01]  /*281c0*/  ENDCOLLECTIVE ;  /* 0x000000000000791b */ /* 0x023fe20003800000 */
.L_x_8689:
[----:B------:R-:W-:Y:S01]  /*281d0*/  PRMT R52, R8, 0x5410, R9 ;  /* 0x0000541008347816 */ /* 0x000fe20000000009 */
[----:B------:R-:W-:Y:S02]  /*281e0*/  @!P1 IMAD.MOV.U32 R40, RZ, RZ, R28 ;  /* 0x000000ffff289224 */ /* 0x000fe400078e001c */
[----:B------:R-:W-:Y:S02]  /*281f0*/  @!P1 IMAD.MOV.U32 R41, RZ, RZ, R29 ;  /* 0x000000ffff299224 */ /* 0x000fe400078e001d */
[----:B------:R-:W-:Y:S01]  /*28200*/  @!P1 IMAD.MOV.U32 R42, RZ, RZ, R30 ;  /* 0x000000ffff2a9224 */ /* 0x000fe200078e001e */
[----:B------:R-:W-:Y:S01]  /*28210*/  MOV R8, R40 ;  /* 0x0000002800087202 */ /* 0x000fe20000000f00 */
[----:B------:R-:W-:Y:S02]  /*28220*/  @!P1 IMAD.MOV.U32 R43, RZ, RZ, R31 ;  /* 0x000000ffff2b9224 */ /* 0x000fe400078e001f */
[----:B------:R-:W-:Y:S02]  /*28230*/  IMAD.MOV.U32 R13, RZ, RZ, R32 ;  /* 0x000000ffff0d7224 */ /* 0x000fe400078e0020 */
[----:B------:R-:W-:-:S02]  /*28240*/  IMAD.MOV.U32 R9, RZ, RZ, R41 ;  /* 0x000000ffff097224 */ /* 0x000fc400078e0029 */
[----:B------:R-:W-:-:S03]  /*28250*/  IMAD.MOV.U32 R10, RZ, RZ, R42 ;  /* 0x000000ffff0a7224 */ /* 0x000fc600078e002a */
[----:B------:R-:W-:Y:S02]  /*28260*/  PRMT R62, R8, 0x5410, R9 ;  /* 0x00005410083e7816 */ /* 0x000fe40000000009 */
[----:B------:R-:W-:Y:S01]  /*28270*/  CS2R R8, SRZ ;  /* 0x0000000000087805 */ /* 0x000fe2000001ff00 */
[----:B------:R-:W-:-:S07]  /*28280*/  IMAD.MOV.U32 R0, RZ, RZ, R14 ;  /* 0x000000ffff007224 */ /* 0x000fce00078e000e */
[----:B------:R-:W-:Y:S05]  /*28290*/  WARPSYNC.COLLECTIVE R15, `(.L_x_8690) ;  /* 0x000000000f087348 */ /* 0x000fea0003c00000 */
[----:B------:R0:W1:Y:S02]  /*282a0*/  SHFL.IDX P6, R14, R13, R12, R11 ;  /* 0x0000000c0d0e7389 */ /* 0x00006400000c000b */
[----:B01----:R-:W-:Y:S01]  /*282b0*/  ENDCOLLECTIVE ;  /* 0x000000000000791b */ /* 0x003fe20003800000 */
.L_x_8690:
[----:B------:R-:W-:Y:S02]  /*282c0*/  IMAD.MOV.U32 R13, RZ, RZ, R33 ;  /* 0x000000ffff0d7224 */ /* 0x000fe400078e0021 */
[----:B------:R-:W-:-:S07]  /*282d0*/  IMAD.MOV.U32 R32, RZ, RZ, R14 ;  /* 0x000000ffff207224 */ /* 0x000fce00078e000e */
[----:B------:R-:W-:Y:S05]  /*282e0*/  WARPSYNC.COLLECTIVE R15, `(.L_x_8691) ;  /* 0x000000000f087348 */ /* 0x000fea0003c00000 */
[----:B------:R0:W1:Y:S02]  /*282f0*/  SHFL.IDX P6, R14, R13, R12, R11 ;  /* 0x0000000c0d0e7389 */ /* 0x00006400000c000b */
[----:B01----:R-:W-:Y:S01]  /*28300*/  ENDCOLLECTIVE ;  /* 0x000000000000791b */ /* 0x003fe20003800000 */
.L_x_8691:
[----:B------:R-:W-:Y:S01]  /*28310*/  IMAD.MOV.U32 R13, RZ, RZ, R34 ;  /* 0x000000ffff0d7224 */ /* 0x000fe200078e0022 */
[----:B------:R-:W-:-:S07]  /*28320*/  MOV R33, R14 ;  /* 0x0000000e00217202 */ /* 0x000fce0000000f00 */
[----:B------:R-:W-:Y:S05]  /*28330*/  WARPSYNC.COLLECTIVE R15, `(.L_x_8692) ;  /* 0x000000000f087348 */ /* 0x000fea0003c00000 */
[----:B------:R0:W1:Y:S02]  /*28340*/  SHFL.IDX P6, R14, R13, R12, R11 ;  /* 0x0000000c0d0e7389 */ /* 0x00006400000c000b */
[----:B01----:R-:W-:Y:S01]  /*28350*/  ENDCOLLECTIVE ;  /* 0x000000000000791b */ /* 0x003fe20003800000 */
.L_x_8692:
[----:B------:R-:W-:-:S05]  /*28360*/  IMAD.MOV.U32 R11, RZ, RZ, R43 ;  /* 0x000000ffff0b7224 */ /* 0x000fca00078e002b */
[----:B------:R-:W-:Y:S01]  /*28370*/  PRMT R63, R10, 0x5410, R11 ;  /* 0x000054100a3f7816 */ /* 0x000fe2000000000b */
[----:B------:R-:W-:Y:S01]  /*28380*/  IMAD.MOV.U32 R34, RZ, RZ, R14 ;  /* 0x000000ffff227224 */ /* 0x000fe200078e000e */
[----:B------:R-:W-:Y:S06]  /*28390*/  BRA `(.L_x_8693) ;  /* 0xfffffe4400247947 */ /* 0x000fec000383ffff */
.L_x_8333:
[----:B0-----:R0:W1:Y:S02]  /*283a0*/  SYNCS.PHASECHK.TRANS64.TRYWAIT P4, [R18+URZ+0x28800], R29 ;  /* 0x0288001d120075a7 */ /* 0x001064000808017f */
[----:B-1----:R-:W-:Y:S05]  /*283b0*/  @!P4 NANOSLEEP.SYNCS 0x989680 ;  /* 0x009896800000c95d */ /* 0x002fea0003900000 */
[----:B------:R-:W1:Y:S02]  /*283c0*/  @!P4 SYNCS.PHASECHK.TRANS64 P4, [R18+URZ+0x28800], R29 ;  /* 0x0288001d1200c5a7 */ /* 0x000e64000808007f */
[----:B-1----:R-:W-:Y:S05]  /*283d0*/  @!P4 BRA `(.L_x_8333) ;  /* 0xfffffffc00f0c947 */ /* 0x002fea000383ffff */
[----:B------:R-:W-:Y:S05]  /*283e0*/  BRA `(.L_x_8694) ;  /* 0xfffffe4400cc7947 */ /* 0x000fea000383ffff */
.L_x_8343:
[----:B-1----:R1:W2:Y:S02]  /*283f0*/  SYNCS.PHASECHK.TRANS64.TRYWAIT P1, [R8+URZ+0x28830], R3 ;  /* 0x02883003080075a7 */ /* 0x0022a4000802017f */
[----:B--2---:R-:W-:Y:S05]  /*28400*/  @!P1 NANOSLEEP.SYNCS 0x989680 ;  /* 0x009896800000995d */ /* 0x004fea0003900000 */
[----:B------:R-:W2:Y:S02]  /*28410*/  @!P1 SYNCS.PHASECHK.TRANS64 P1, [R8+URZ+0x28830], R3 ;  /* 0x02883003080095a7 */ /* 0x000ea4000802007f */
[----:B--2---:R-:W-:Y:S05]  /*28420*/  @!P1 BRA `(.L_x_8343) ;  /* 0xfffffffc00f09947 */ /* 0x004fea000383ffff */
[----:B------:R-:W-:Y:S05]  /*28430*/  BRA `(.L_x_8342) ;  /* 0xfffffe6000507947 */ /* 0x000fea000383ffff */
.L_x_8362:
[----:B-1----:R1:W2:Y:S02]  /*28440*/  SYNCS.PHASECHK.TRANS64.TRYWAIT P4, [R25+URZ+0x28830], R24 ;  /* 0x02883018190075a7 */ /* 0x0022a4000808017f */
[----:B--2---:R-:W-:Y:S05]  /*28450*/  @!P4 NANOSLEEP.SYNCS 0x989680 ;  /* 0x009896800000c95d */ /* 0x004fea0003900000 */
[----:B------:R-:W2:Y:S02]  /*28460*/  @!P4 SYNCS.PHASECHK.TRANS64 P4, [R25+URZ+0x28830], R24 ;  /* 0x028830181900c5a7 */ /* 0x000ea4000808007f */
[----:B--2---:R-:W-:Y:S05]  /*28470*/  @!P4 BRA `(.L_x_8362) ;  /* 0xfffffffc00f0c947 */ /* 0x004fea000383ffff */
[----:B------:R-:W-:Y:S05]  /*28480*/  BRA `(.L_x_8361) ;  /* 0xfffffe9400487947 */ /* 0x000fea000383ffff */
.L_x_8366:
[----:B-1----:R1:W2:Y:S02]  /*28490*/  SYNCS.PHASECHK.TRANS64.TRYWAIT P3, [R206+URZ+0x28850], R187 ;  /* 0x028850bbce0075a7 */ /* 0x0022a4000806017f */
[----:B--2---:R-:W-:Y:S05]  /*284a0*/  @!P3 NANOSLEEP.SYNCS 0x989680 ;  /* 0x009896800000b95d */ /* 0x004fea0003900000 */
[----:B------:R-:W2:Y:S02]  /*284b0*/  @!P3 SYNCS.PHASECHK.TRANS64 P3, [R206+URZ+0x28850], R187 ;  /* 0x028850bbce00b5a7 */ /* 0x000ea4000806007f */
[----:B--2---:R-:W-:Y:S05]  /*284c0*/  @!P3 BRA `(.L_x_8366) ;  /* 0xfffffffc00f0b947 */ /* 0x004fea000383ffff */
[----:B------:R-:W-:Y:S05]  /*284d0*/  BRA `(.L_x_8363) ;  /* 0xfffffe9800887947 */ /* 0x000fea000383ffff */
.L_x_8387:
[----:B-1----:R1:W2:Y:S02]  /*284e0*/  SYNCS.PHASECHK.TRANS64.TRYWAIT P2, [R3+URZ+0x28830], R0 ;  /* 0x02883000030075a7 */ /* 0x0022a4000804017f */
[----:B--2---:R-:W-:Y:S05]  /*284f0*/  @!P2 NANOSLEEP.SYNCS 0x989680 ;  /* 0x009896800000a95d */ /* 0x004fea0003900000 */
[----:B------:R-:W2:Y:S02]  /*28500*/  @!P2 SYNCS.PHASECHK.TRANS64 P2, [R3+URZ+0x28830], R0 ;  /* 0x028830000300a5a7 */ /* 0x000ea4000804007f */
[----:B--2---:R-:W-:Y:S05]  /*28510*/  @!P2 BRA `(.L_x_8387) ;  /* 0xfffffffc00f0a947 */ /* 0x004fea000383ffff */
[----:B------:R-:W-:Y:S05]  /*28520*/  BRA `(.L_x_8386) ;  /* 0xfffffec800b47947 */ /* 0x000fea000383ffff */
.L_x_8391:
[----:B-1----:R1:W2:Y:S02]  /*28530*/  SYNCS.PHASECHK.TRANS64.TRYWAIT P1, [R3+URZ+0x28850], R0 ;  /* 0x02885000030075a7 */ /* 0x0022a4000802017f */
[----:B--2---:R-:W-:Y:S05]  /*28540*/  @!P1 NANOSLEEP.SYNCS 0x989680 ;  /* 0x009896800000995d */ /* 0x004fea0003900000 */
[----:B------:R-:W2:Y:S02]  /*28550*/  @!P1 SYNCS.PHASECHK.TRANS64 P1, [R3+URZ+0x28850], R0 ;  /* 0x02885000030095a7 */ /* 0x000ea4000802007f */
[----:B--2---:R-:W-:Y:S05]  /*28560*/  @!P1 BRA `(.L_x_8391) ;  /* 0xfffffffc00f09947 */ /* 0x004fea000383ffff */
[----:B------:R-:W-:Y:S05]  /*28570*/  BRA `(.L_x_8388) ;  /* 0xfffffed000007947 */ /* 0x000fea000383ffff */
.L_x_8400:
[----:B-1----:R1:W2:Y:S02]  /*28580*/  SYNCS.PHASECHK.TRANS64.TRYWAIT P2, [R3+URZ+0x28830], R0 ;  /* 0x02883000030075a7 */ /* 0x0022a4000804017f */
[----:B--2---:R-:W-:Y:S05]  /*28590*/  @!P2 NANOSLEEP.SYNCS 0x989680 ;  /* 0x009896800000a95d */ /* 0x004fea0003900000 */
[----:B------:R-:W2:Y:S02]  /*285a0*/  @!P2 SYNCS.PHASECHK.TRANS64 P2, [R3+URZ+0x28830], R0 ;  /* 0x028830000300a5a7 */ /* 0x000ea4000804007f */
[----:B--2---:R-:W-:Y:S05]  /*285b0*/  @!P2 BRA `(.L_x_8400) ;  /* 0xfffffffc00f0a947 */ /* 0x004fea000383ffff */
[----:B------:R-:W-:Y:S05]  /*285c0*/  BRA `(.L_x_8399) ;  /* 0xfffffeec00707947 */ /* 0x000fea000383ffff */
.L_x_8404:
[----:B-1----:R1:W2:Y:S02]  /*285d0*/  SYNCS.PHASECHK.TRANS64.TRYWAIT P1, [R3+URZ+0x28850], R0 ;  /* 0x02885000030075a7 */ /* 0x0022a4000802017f */
[----:B--2---:R-:W-:Y:S05]  /*285e0*/  @!P1 NANOSLEEP.SYNCS 0x989680 ;  /* 0x009896800000995d */ /* 0x004fea0003900000 */
[----:B------:R-:W2:Y:S02]  /*285f0*/  @!P1 SYNCS.PHASECHK.TRANS64 P1, [R3+URZ+0x28850], R0 ;  /* 0x02885000030095a7 */ /* 0x000ea4000802007f */
[----:B--2---:R-:W-:Y:S05]  /*28600*/  @!P1 BRA `(.L_x_8404) ;  /* 0xfffffffc00f09947 */ /* 0x004fea000383ffff */
[----:B------:R-:W-:Y:S05]  /*28610*/  BRA `(.L_x_8401) ;  /* 0xfffffef000bc7947 */ /* 0x000fea000383ffff */
.L_x_8419:
[----:B-1----:R1:W2:Y:S02]  /*28620*/  SYNCS.PHASECHK.TRANS64.TRYWAIT P1, [R11+URZ+0x28850], R4 ;  /* 0x028850040b0075a7 */ /* 0x0022a4000802017f */
[----:B--2---:R-:W-:Y:S05]  /*28630*/  @!P1 NANOSLEEP.SYNCS 0x989680 ;  /* 0x009896800000995d */ /* 0x004fea0003900000 */
[----:B------:R-:W2:Y:S02]  /*28640*/  @!P1 SYNCS.PHASECHK.TRANS64 P1, [R11+URZ+0x28850], R4 ;  /* 0x028850040b0095a7 */ /* 0x000ea4000802007f */
[----:B--2---:R-:W-:Y:S05]  /*28650*/  @!P1 BRA `(.L_x_8419) ;  /* 0xfffffffc00f09947 */ /* 0x004fea000383ffff */
[----:B------:R-:W-:Y:S05]  /*28660*/  BRA `(.L_x_8418) ;  /* 0xffffff20001c7947 */ /* 0x000fea000383ffff */
.L_x_8425:
[----:B------:R-:W-:Y:S02]  /*28670*/  IMAD.MOV.U32 R13, RZ, RZ, R8 ;  /* 0x000000ffff0d7224 */ /* 0x000fe400078e0008 */
[----:B------:R-:W-:Y:S02]  /*28680*/  IMAD.MOV.U32 R12, RZ, RZ, RZ ;  /* 0x000000ffff0c7224 */ /* 0x000fe400078e00ff */
[----:B------:R-:W-:Y:S02]  /*28690*/  IMAD.MOV.U32 R11, RZ, RZ, 0x181f ;  /* 0x0000181fff0b7424 */ /* 0x000fe400078e00ff */
[----:B------:R-:W-:-:S07]  /*286a0*/  IMAD.MOV.U32 R15, RZ, RZ, -0x1 ;  /* 0xffffffffff0f7424 */ /* 0x000fce00078e00ff */
[----:B-----5:R-:W-:Y:S05]  /*286b0*/  WARPSYNC.COLLECTIVE R15, `(.L_x_8695) ;  /* 0x000000000f087348 */ /* 0x020fea0003c00000 */
[----:B------:R0:W1:Y:S02]  /*286c0*/  SHFL.IDX P6, R14, R13, R12, R11 ;  /* 0x0000000c0d0e7389 */ /* 0x00006400000c000b */
[----:B01---5:R-:W-:Y:S01]  /*286d0*/  ENDCOLLECTIVE ;  /* 0x000000000000791b */ /* 0x023fe20003800000 */
.L_x_8695:
[----:B------:R-:W-:Y:S01]  /*286e0*/  MOV R13, R0 ;  /* 0x00000000000d7202 */ /* 0x000fe20000000f00 */
[----:B------:R-:W-:-:S07]  /*286f0*/  IMAD.MOV.U32 R3, RZ, RZ, R14 ;  /* 0x000000ffff037224 */ /* 0x000fce00078e000e */
[----:B------:R-:W-:Y:S05]  /*28700*/  WARPSYNC.COLLECTIVE R15, `(.L_x_8696) ;  /* 0x000000000f087348 */ /* 0x000fea0003c00000 */
[----:B------:R0:W1:Y:S02]  /*28710*/  SHFL.IDX P6, R14, R13, R12, R11 ;  /* 0x0000000c0d0e7389 */ /* 0x00006400000c000b */
[----:B01----:R-:W-:Y:S01]  /*28720*/  ENDCOLLECTIVE ;  /* 0x000000000000791b */ /* 0x003fe20003800000 */
.L_x_8696:
[----:B------:R-:W-:Y:S05]  /*28730*/  BRA `(.L_x_8697) ;  /* 0xffffff3800fc7947 */ /* 0x000fea000383ffff */
.L_x_8428:
[----:B------:R-:W-:Y:S01]  /*28740*/  BSSY B1, `(.L_x_8698) ;  /* 0x0000008000017945 */ /* 0x000fe20003800000 */
[----:B------:R-:W-:Y:S02]  /*28750*/  IMAD.MOV.U32 R13, RZ, RZ, R8 ;  /* 0x000000ffff0d7224 */ /* 0x000fe400078e0008 */
[----:B------:R-:W-:Y:S02]  /*28760*/  IMAD.MOV.U32 R12, RZ, RZ, 0x1 ;  /* 0x00000001ff0c7424 */ /* 0x000fe400078e00ff */
[----:B---3--:R-:W-:Y:S02]  /*28770*/  IMAD.MOV.U32 R11, RZ, RZ, 0x181f ;  /* 0x0000181fff0b7424 */ /* 0x008fe400078e00ff */
[----:B------:R-:W-:-:S07]  /*28780*/  IMAD.MOV.U32 R15, RZ, RZ, -0x1 ;  /* 0xffffffffff0f7424 */ /* 0x000fce00078e00ff */
[----:B012--5:R-:W-:Y:S05]  /*28790*/  WARPSYNC.COLLECTIVE R15, `(.L_x_8699) ;  /* 0x000000000f087348 */ /* 0x027fea0003c00000 */
[----:B--2---:R2:W3:Y:S02]  /*287a0*/  SHFL.IDX P6, R14, R13, R12, R11 ;  /* 0x0000000c0d0e7389 */ /* 0x0044e400000c000b */
[----:B0123-5:R-:W-:Y:S01]  /*287b0*/  ENDCOLLECTIVE ;  /* 0x000000000000791b */ /* 0x02ffe20003800000 */
.L_x_8699:
[----:B------:R-:W-:Y:S05]  /*287c0*/  BSYNC B1 ;  /* 0x0000000000017941 */ /* 0x000fea0003800000 */
.L_x_8698:
        /* <DEDUP_REMOVED lines=8> */
.L_x_8700:
[----:B------:R-:W-:Y:S05]  /*28850*/  BRA `(.L_x_8701) ;  /* 0xffffff3800f87947 */ /* 0x000fea000383ffff */
.L_x_8431:
[----:B------:R-:W-:Y:S01]  /*28860*/  BSSY B1, `(.L_x_8702) ;  /* 0x0000008000017945 */ /* 0x000fe20003800000 */
[----:B------:R-:W-:Y:S02]  /*28870*/  IMAD.MOV.U32 R13, RZ, RZ, R8 ;  /* 0x000000ffff0d7224 */ /* 0x000fe400078e0008 */
[----:B------:R-:W-:Y:S02]  /*28880*/  IMAD.MOV.U32 R12, RZ, RZ, 0x2 ;  /* 0x00000002ff0c7424 */ /* 0x000fe400078e00ff */
[----:B------:R-:W-:Y:S02]  /*28890*/  IMAD.MOV.U32 R11, RZ, RZ, 0x181f ;  /* 0x0000181fff0b7424 */ /* 0x000fe400078e00ff */
[----:B---3--:R-:W-:-:S07]  /*288a0*/  IMAD.MOV.U32 R15, RZ, RZ, -0x1 ;  /* 0xffffffffff0f7424 */ /* 0x008fce00078e00ff */
[----:B012-4-:R-:W-:Y:S05]  /*288b0*/  WARPSYNC.COLLECTIVE R15, `(.L_x_8703) ;  /* 0x000000000f087348 */ /* 0x017fea0003c00000 */
[----:B--2---:R2:W3:Y:S02]  /*288c0*/  SHFL.IDX P6, R14, R13, R12, R11 ;  /* 0x0000000c0d0e7389 */ /* 0x0044e400000c000b */
[----:B01234-:R-:W-:Y:S01]  /*288d0*/  ENDCOLLECTIVE ;  /* 0x000000000000791b */ /* 0x01ffe20003800000 */
.L_x_8703:
[----:B------:R-:W-:Y:S05]  /*288e0*/  BSYNC B1 ;  /* 0x0000000000017941 */ /* 0x000fea0003800000 */
.L_x_8702:
        /* <DEDUP_REMOVED lines=8> */
.L_x_8704:
[----:B------:R-:W-:Y:S05]  /*28970*/  BRA `(.L_x_8705) ;  /* 0xffffff3800f87947 */ /* 0x000fea000383ffff */
.L_x_8434:
        /* <DEDUP_REMOVED lines=8> */
.L_x_8707:
[----:B------:R-:W-:Y:S05]  /*28a00*/  BSYNC B1 ;  /* 0x0000000000017941 */ /* 0x000fea0003800000 */
.L_x_8706:
        /* <DEDUP_REMOVED lines=8> */
.L_x_8708:
[----:B------:R-:W-:Y:S05]  /*28a90*/  BRA `(.L_x_8709) ;  /* 0xffffff3800f87947 */ /* 0x000fea000383ffff */
.L_x_8436:
[----:B------:R-:W-:Y:S02]  /*28aa0*/  IMAD.MOV.U32 R13, RZ, RZ, R4 ;  /* 0x000000ffff0d7224 */ /* 0x000fe400078e0004 */
[----:B------:R-:W-:Y:S02]  /*28ab0*/  IMAD.MOV.U32 R12, RZ, RZ, RZ ;  /* 0x000000ffff0c7224 */ /* 0x000fe400078e00ff */
[----:B------:R-:W-:Y:S02]  /*28ac0*/  IMAD.MOV.U32 R11, RZ, RZ, 0x1c1f ;  /* 0x00001c1fff0b7424 */ /* 0x000fe400078e00ff */
[----:B------:R-:W-:-:S07]  /*28ad0*/  IMAD.MOV.U32 R15, RZ, RZ, -0x1 ;  /* 0xffffffffff0f7424 */ /* 0x000fce00078e00ff */
[----:B------:R-:W-:Y:S05]  /*28ae0*/  WARPSYNC.COLLECTIVE R15, `(.L_x_8710) ;  /* 0x000000000f087348 */ /* 0x000fea0003c00000 */
[----:B------:R0:W1:Y:S02]  /*28af0*/  SHFL.IDX P6, R14, R13, R12, R11 ;  /* 0x0000000c0d0e7389 */ /* 0x00006400000c000b */
[----:B01----:R-:W-:Y:S01]  /*28b00*/  ENDCOLLECTIVE ;  /* 0x000000000000791b */ /* 0x003fe20003800000 */
.L_x_8710:
[----:B------:R-:W-:Y:S02]  /*28b10*/  IMAD.MOV.U32 R13, RZ, RZ, R3 ;  /* 0x000000ffff0d7224 */ /* 0x000fe400078e0003 */
[----:B------:R-:W-:-:S07]  /*28b20*/  IMAD.MOV.U32 R0, RZ, RZ, R14 ;  /* 0x000000ffff007224 */ /* 0x000fce00078e000e */
[----:B------:R-:W-:Y:S05]  /*28b30*/  WARPSYNC.COLLECTIVE R15, `(.L_x_8711) ;  /* 0x000000000f087348 */ /* 0x000fea0003c00000 */
[----:B------:R0:W1:Y:S02]  /*28b40*/  SHFL.IDX P6, R14, R13, R12, R11 ;  /* 0x0000000c0d0e7389 */ /* 0x00006400000c000b */
[----:B01----:R-:W-:Y:S01]  /*28b50*/  ENDCOLLECTIVE ;  /* 0x000000000000791b */ /* 0x003fe20003800000 */
.L_x_8711:
[----:B------:R-:W-:Y:S05]  /*28b60*/  BRA `(.L_x_8712) ;  /* 0xffffff3c00f47947 */ /* 0x000fea000383ffff */
.L_x_8439:
[----:B------:R-:W-:Y:S01]  /*28b70*/  BSSY B1, `(.L_x_8713) ;  /* 0x0000008000017945 */ /* 0x000fe20003800000 */
[----:B0-----:R-:W-:Y:S01]  /*28b80*/  IMAD.MOV.U32 R13, RZ, RZ, R4 ;  /* 0x000000ffff0d7224 */ /* 0x001fe200078e0004 */
[----:B------:R-:W-:Y:S01]  /*28b90*/  MOV R11, 0x1c1f ;  /* 0x00001c1f000b7802 */ /* 0x000fe20000000f00 */
[----:B------:R-:W-:Y:S02]  /*28ba0*/  IMAD.MOV.U32 R12, RZ, RZ, 0x1 ;  /* 0x00000001ff0c7424 */ /* 0x000fe400078e00ff */
[----:B------:R-:W-:-:S07]  /*28bb0*/  IMAD.MOV.U32 R15, RZ, RZ, -0x1 ;  /* 0xffffffffff0f7424 */ /* 0x000fce00078e00ff */
[----:B-12---:R-:W-:Y:S05]  /*28bc0*/  WARPSYNC.COLLECTIVE R15, `(.L_x_8714) ;  /* 0x000000000f087348 */ /* 0x006fea0003c00000 */
[----:B--2---:R0:W2:Y:S02]  /*28bd0*/  SHFL.IDX P6, R14, R13, R12, R11 ;  /* 0x0000000c0d0e7389 */ /* 0x0040a400000c000b */
[----:B012---:R-:W-:Y:S01]  /*28be0*/  ENDCOLLECTIVE ;  /* 0x000000000000791b */ /* 0x007fe20003800000 */
.L_x_8714:
[----:B------:R-:W-:Y:S05]  /*28bf0*/  BSYNC B1 ;  /* 0x0000000000017941 */ /* 0x000fea0003800000 */
.L_x_8713:
        /* <DEDUP_REMOVED lines=8> */
.L_x_8715:
[----:B------:R-:W-:Y:S05]  /*28c80*/  BRA `(.L_x_8716) ;  /* 0xffffff4000fc7947 */ /* 0x000fea000383ffff */
.L_x_8443:
[----:B------:R-:W-:Y:S01]  /*28c90*/  IMAD.MOV.U32 R13, RZ, RZ, R4 ;  /* 0x000000ffff0d7224 */ /* 0x000fe200078e0004 */
[----:B------:R-:W-:Y:S01]  /*28ca0*/  MOV R11, 0x181f ;  /* 0x0000181f000b7802 */ /* 0x000fe20000000f00 */
[----:B------:R-:W-:Y:S02]  /*28cb0*/  IMAD.MOV.U32 R12, RZ, RZ, RZ ;  /* 0x000000ffff0c7224 */ /* 0x000fe400078e00ff */
[----:B------:R-:W-:-:S07]  /*28cc0*/  IMAD.MOV.U32 R15, RZ, RZ, -0x1 ;  /* 0xffffffffff0f7424 */ /* 0x000fce00078e00ff */
[----:B0--3--:R-:W-:Y:S05]  /*28cd0*/  WARPSYNC.COLLECTIVE R15, `(.L_x_8717) ;  /* 0x000000000f087348 */ /* 0x009fea0003c00000 */
[----:B------:R1:W2:Y:S02]  /*28ce0*/  SHFL.IDX P6, R14, R13, R12, R11 ;  /* 0x0000000c0d0e7389 */ /* 0x0002a400000c000b */
[----:B0123--:R-:W-:Y:S01]  /*28cf0*/  ENDCOLLECTIVE ;  /* 0x000000000000791b */ /* 0x00ffe20003800000 */
.L_x_8717:
[----:B------:R-:W-:Y:S02]  /*28d00*/  IMAD.MOV.U32 R13, RZ, RZ, R0 ;  /* 0x000000ffff0d7224 */ /* 0x000fe400078e0000 */
[----:B------:R-:W-:-:S07]  /*28d10*/  IMAD.MOV.U32 R3, RZ, RZ, R14 ;  /* 0x000000ffff037224 */ /* 0x000fce00078e000e */
[----:B------:R-:W-:Y:S05]  /*28d20*/  WARPSYNC.COLLECTIVE R15, `(.L_x_8718) ;  /* 0x000000000f087348 */ /* 0x000fea0003c00000 */
[----:B------:R0:W1:Y:S02]  /*28d30*/  SHFL.IDX P6, R14, R13, R12, R11 ;  /* 0x0000000c0d0e7389 */ /* 0x00006400000c000b */
[----:B01----:R-:W-:Y:S01]  /*28d40*/  ENDCOLLECTIVE ;  /* 0x000000000000791b */ /* 0x003fe20003800000 */
.L_x_8718:
[----:B------:R-:W-:Y:S05]  /*28d50*/  BRA `(.L_x_8719) ;  /* 0xffffff5000007947 */ /* 0x000fea000383ffff */
.L_x_8446:
[----:B------:R-:W-:Y:S01]  /*28d60*/  BSSY B1, `(.L_x_8720) ;  /* 0x0000008000017945 */ /* 0x000fe20003800000 */
[----:B------:R-:W-:Y:S02]  /*28d70*/  IMAD.MOV.U32 R13, RZ, RZ, R4 ;  /* 0x000000ffff0d7224 */ /* 0x000fe400078e0004 */
[----:B------:R-:W-:Y:S02]  /*28d80*/  IMAD.MOV.U32 R12, RZ, RZ, 0x1 ;  /* 0x00000001ff0c7424 */ /* 0x000fe400078e00ff */
[----:B------:R-:W-:Y:S02]  /*28d90*/  IMAD.MOV.U32 R11, RZ, RZ, 0x181f ;  /* 0x0000181fff0b7424 */ /* 0x000fe400078e00ff */
[----:B--2---:R-:W-:-:S07]  /*28da0*/  IMAD.MOV.U32 R15, RZ, RZ, -0x1 ;  /* 0xffffffffff0f7424 */ /* 0x004fce00078e00ff */
[----:B01-34-:R-:W-:Y:S05]  /*28db0*/  WARPSYNC.COLLECTIVE R15, `(.L_x_8721) ;  /* 0x000000000f087348 */ /* 0x01bfea0003c00000 */
[----:B----4-:R2:W4:Y:S02]  /*28dc0*/  SHFL.IDX P6, R14, R13, R12, R11 ;  /* 0x0000000c0d0e7389 */ /* 0x01052400000c000b */
[----:B01234-:R-:W-:Y:S01]  /*28dd0*/  ENDCOLLECTIVE ;  /* 0x000000000000791b */ /* 0x01ffe20003800000 */
.L_x_8721:
[----:B------:R-:W-:Y:S05]  /*28de0*/  BSYNC B1 ;  /* 0x0000000000017941 */ /* 0x000fea0003800000 */
.L_x_8720:
        /* <DEDUP_REMOVED lines=8> */
.L_x_8722:
[----:B------:R-:W-:Y:S05]  /*28e70*/  BRA `(.L_x_8723) ;  /* 0xffffff5000007947 */ /* 0x000fea000383ffff */
.L_x_8449:
[----:B------:R-:W-:Y:S01]  /*28e80*/  BSSY B1, `(.L_x_8724) ;  /* 0x0000008000017945 */ /* 0x000fe20003800000 */
[----:B------:R-:W-:Y:S02]  /*28e90*/  IMAD.MOV.U32 R13, RZ, RZ, R4 ;  /* 0x000000ffff0d7224 */ /* 0x000fe400078e0004 */
[----:B------:R-:W-:Y:S02]  /*28ea0*/  IMAD.MOV.U32 R12, RZ, RZ, 0x2 ;  /* 0x00000002ff0c7424 */ /* 0x000fe400078e00ff */
[----:B------:R-:W-:Y:S02]  /*28eb0*/  IMAD.MOV.U32 R11, RZ, RZ, 0x181f ;  /* 0x0000181fff0b7424 */ /* 0x000fe400078e00ff */
[----:B0-----:R-:W-:-:S07]  /*28ec0*/  IMAD.MOV.U32 R15, RZ, RZ, -0x1 ;  /* 0xffffffffff0f7424 */ /* 0x001fce00078e00ff */
[----:B-1234-:R-:W-:Y:S05]  /*28ed0*/  WARPSYNC.COLLECTIVE R15, `(.L_x_8725) ;  /* 0x000000000f087348 */ /* 0x01efea0003c00000 */
[----:B----4-:R0:W4:Y:S02]  /*28ee0*/  SHFL.IDX P6, R14, R13, R12, R11 ;  /* 0x0000000c0d0e7389 */ /* 0x01012400000c000b */
[----:B01234-:R-:W-:Y:S01]  /*28ef0*/  ENDCOLLECTIVE ;  /* 0x000000000000791b */ /* 0x01ffe20003800000 */
.L_x_8725:
[----:B------:R-:W-:Y:S05]  /*28f00*/  BSYNC B1 ;  /* 0x0000000000017941 */ /* 0x000fea0003800000 */
.L_x_8724:
        /* <DEDUP_REMOVED lines=8> */
.L_x_8726:
[----:B------:R-:W-:Y:S05]  /*28f90*/  BRA `(.L_x_8727) ;  /* 0xffffff5000007947 */ /* 0x000fea000383ffff */
.L_x_8452:
[----:B------:R-:W-:Y:S01]  /*28fa0*/  BSSY B1, `(.L_x_8728) ;  /* 0x0000008000017945 */ /* 0x000fe20003800000 */
[----:B------:R-:W-:Y:S02]  /*28fb0*/  IMAD.MOV.U32 R13, RZ, RZ, R4 ;  /* 0x000000ffff0d7224 */ /* 0x000fe400078e0004 */
[----:B------:R-:W-:Y:S02]  /*28fc0*/  IMAD.MOV.U32 R12, RZ, RZ, 0x3 ;  /* 0x00000003ff0c7424 */ /* 0x000fe400078e00ff */
[----:B------:R-:W-:Y:S02]  /*28fd0*/  IMAD.MOV.U32 R11, RZ, RZ, 0x181f ;  /* 0x0000181fff0b7424 */ /* 0x000fe400078e00ff */
[----:B0-----:R-:W-:-:S07]  /*28fe0*/  IMAD.MOV.U32 R15, RZ, RZ, -0x1 ;  /* 0xffffffffff0f7424 */ /* 0x001fce00078e00ff */
[----:B-1234-:R-:W-:Y:S05]  /*28ff0*/  WARPSYNC.COLLECTIVE R15, `(.L_x_8729) ;  /* 0x000000000f087348 */ /* 0x01efea0003c00000 */
[----:B------:R0:W0:Y:S02]  /*29000*/  SHFL.IDX P6, R14, R13, R12, R11 ;  /* 0x0000000c0d0e7389 */ /* 0x00002400000c000b */
[----:B01234-:R-:W-:Y:S01]  /*29010*/  ENDCOLLECTIVE ;  /* 0x000000000000791b */ /* 0x01ffe20003800000 */
.L_x_8729:
[----:B------:R-:W-:Y:S05]  /*29020*/  BSYNC B1 ;  /* 0x0000000000017941 */ /* 0x000fea0003800000 */
.L_x_8728:
        /* <DEDUP_REMOVED lines=8> */
.L_x_8730:
[----:B------:R-:W-:Y:S05]  /*290b0*/  BRA `(.L_x_8731) ;  /* 0xffffff5000007947 */ /* 0x000fea000383ffff */
.L_x_8479:
        /* <DEDUP_REMOVED lines=11> */
.L_x_8733:
[----:B------:R-:W-:Y:S05]  /*29170*/  BSYNC B1 ;  /* 0x0000000000017941 */ /* 0x000fea0003800000 */
.L_x_8732:
[----:B------:R-:W-:Y:S05]  /*29180*/  BRA `(.L_x_8734) ;  /* 0xffffff6c00a07947 */ /* 0x000fea000383ffff */
.L_x_8481:
[----:B------:R-:W-:Y:S01]  /*29190*/  BSSY B1, `(.L_x_8735) ;  /* 0x0000006000017945 */ /* 0x000fe20003800000 */
[----:B------:R-:W-:-:S07]  /*291a0*/  IMAD.MOV.U32 R15, RZ, RZ, -0x1 ;  /* 0xffffffffff0f7424 */ /* 0x000fce00078e00ff */
[----:B0-----:R-:W-:Y:S05]  /*291b0*/  WARPSYNC.COLLECTIVE R15, `(.L_x_8736) ;  /* 0x000000000f0c7348 */ /* 0x001fea0003c00000 */
[----:B------:R-:W-:Y:S02]  /*291c0*/  ELECT P6, UR62, PT ;  /* 0x00000000003e782f */ /* 0x000fe400038c0000 */
[----:B------:R-:W-:Y:S01]  /*291d0*/  MOV R14, UR62 ;  /* 0x0000003e000e7c02 */ /* 0x000fe20008000f00 */
[----:B0-----:R-:W-:Y:S10]  /*291e0*/  ENDCOLLECTIVE ;  /* 0x000000000000791b */ /* 0x001ff40003800000 */
.L_x_8736:
[----:B------:R-:W-:Y:S05]  /*291f0*/  BSYNC B1 ;  /* 0x0000000000017941 */ /* 0x000fea0003800000 */
.L_x_8735:
[----:B------:R-:W-:Y:S05]  /*29200*/  BRA `(.L_x_8480) ;  /* 0xffffff6c00987947 */ /* 0x000fea000383ffff */
.L_x_8483:
[----:B0-----:R0:W1:Y:S02]  /*29210*/  SYNCS.PHASECHK.TRANS64.TRYWAIT P0, [R22+URZ+0x28820], R3 ;  /* 0x02882003160075a7 */ /* 0x001064000800017f */
[----:B-1----:R-:W-:Y:S05]  /*29220*/  @!P0 NANOSLEEP.SYNCS 0x989680 ;  /* 0x009896800000895d */ /* 0x002fea0003900000 */
[----:B------:R-:W1:Y:S02]  /*29230*/  @!P0 SYNCS.PHASECHK.TRANS64 P0, [R22+URZ+0x28820], R3 ;  /* 0x02882003160085a7 */ /* 0x000e64000800007f */
[----:B-1----:R-:W-:Y:S05]  /*29240*/  @!P0 BRA `(.L_x_8483) ;  /* 0xfffffffc00f08947 */ /* 0x002fea000383ffff */
[----:B------:R-:W-:Y:S05]  /*29250*/  BRA `(.L_x_8737) ;  /* 0xffffff6c00a87947 */ /* 0x000fea000383ffff */
.L_x_8487:
[----:B0-----:R0:W1:Y:S02]  /*29260*/  SYNCS.PHASECHK.TRANS64.TRYWAIT P0, [R3+URZ+0x288a0], R7 ;  /* 0x0288a007030075a7 */ /* 0x001064000800017f */
[----:B-1----:R-:W-:Y:S05]  /*29270*/  @!P0 NANOSLEEP.SYNCS 0x989680 ;  /* 0x009896800000895d */ /* 0x002fea0003900000 */
[----:B------:R-:W1:Y:S02]  /*29280*/  @!P0 SYNCS.PHASECHK.TRANS64 P0, [R3+URZ+0x288a0], R7 ;  /* 0x0288a007030085a7 */ /* 0x000e64000800007f */
[----:B-1----:R-:W-:Y:S05]  /*29290*/  @!P0 BRA `(.L_x_8487) ;  /* 0xfffffffc00f08947 */ /* 0x002fea000383ffff */
[----:B------:R-:W-:Y:S05]  /*292a0*/  BRA `(.L_x_8738) ;  /* 0xffffff6c00c07947 */ /* 0x000fea000383ffff */
.L_x_8493:
[----:B-1----:R1:W2:Y:S02]  /*292b0*/  SYNCS.PHASECHK.TRANS64.TRYWAIT P0, [R3+URZ+0x288c0], R7 ;  /* 0x0288c007030075a7 */ /* 0x0022a4000800017f */
[----:B--2---:R-:W-:Y:S05]  /*292c0*/  @!P0 NANOSLEEP.SYNCS 0x989680 ;  /* 0x009896800000895d */ /* 0x004fea0003900000 */
[----:B------:R-:W2:Y:S02]  /*292d0*/  @!P0 SYNCS.PHASECHK.TRANS64 P0, [R3+URZ+0x288c0], R7 ;  /* 0x0288c007030085a7 */ /* 0x000ea4000800007f */
[----:B--2---:R-:W-:Y:S05]  /*292e0*/  @!P0 BRA `(.L_x_8493) ;  /* 0xfffffffc00f08947 */ /* 0x004fea000383ffff */
[----:B------:R-:W-:Y:S05]  /*292f0*/  BRA `(.L_x_8739) ;  /* 0xffffff7000807947 */ /* 0x000fea000383ffff */
.L_x_8501:
[----:B0-----:R0:W1:Y:S02]  /*29300*/  SYNCS.PHASECHK.TRANS64.TRYWAIT P1, [R11+URZ+0x288a0], R2 ;  /* 0x0288a0020b0075a7 */ /* 0x001064000802017f */
[----:B-1----:R-:W-:Y:S05]  /*29310*/  @!P1 NANOSLEEP.SYNCS 0x989680 ;  /* 0x009896800000995d */ /* 0x002fea0003900000 */
[----:B------:R-:W1:Y:S02]  /*29320*/  @!P1 SYNCS.PHASECHK.TRANS64 P1, [R11+URZ+0x288a0], R2 ;  /* 0x0288a0020b0095a7 */ /* 0x000e64000802007f */
[----:B-1----:R-:W-:Y:S05]  /*29330*/  @!P1 BRA `(.L_x_8501) ;  /* 0xfffffffc00f09947 */ /* 0x002fea000383ffff */
[----:B------:R-:W-:Y:S05]  /*29340*/  BRA `(.L_x_8740) ;  /* 0xffffff74007c7947 */ /* 0x000fea000383ffff */
.L_x_8507:
[----:B-1----:R1:W2:Y:S02]  /*29350*/  SYNCS.PHASECHK.TRANS64.TRYWAIT P1, [R11+URZ+0x288c0], R2 ;  /* 0x0288c0020b0075a7 */ /* 0x0022a4000802017f */
[----:B--2---:R-:W-:Y:S05]  /*29360*/  @!P1 NANOSLEEP.SYNCS 0x989680 ;  /* 0x009896800000995d */ /* 0x004fea0003900000 */
[----:B------:R-:W2:Y:S02]  /*29370*/  @!P1 SYNCS.PHASECHK.TRANS64 P1, [R11+URZ+0x288c0], R2 ;  /* 0x0288c0020b0095a7 */ /* 0x000ea4000802007f */
[----:B--2---:R-:W-:Y:S05]  /*29380*/  @!P1 BRA `(.L_x_8507) ;  /* 0xfffffffc00f09947 */ /* 0x004fea000383ffff */
[----:B------:R-:W-:Y:S05]  /*29390*/  BRA `(.L_x_8741) ;  /* 0xffffff7800347947 */ /* 0x000fea000383ffff */
.L_x_8531:
        /* <DEDUP_REMOVED lines=11> */
.L_x_8743:
[----:B------:R-:W-:Y:S05]  /*29450*/  BSYNC B0 ;  /* 0x0000000000007941 */ /* 0x000fea0003800000 */
.L_x_8742:
[----:B------:R-:W-:Y:S05]  /*29460*/  BRA `(.L_x_8744) ;  /* 0xffffff8800887947 */ /* 0x000fea000383ffff */
.L_x_8534:
[----:B0-----:R0:W1:Y:S02]  /*29470*/  SYNCS.PHASECHK.TRANS64.TRYWAIT P0, [R7+URZ+0x28840], R2 ;  /* 0x02884002070075a7 */ /* 0x001064000800017f */
[----:B-1----:R-:W-:Y:S05]  /*29480*/  @!P0 NANOSLEEP.SYNCS 0x989680 ;  /* 0x009896800000895d */ /* 0x002fea0003900000 */
[----:B------:R-:W1:Y:S02]  /*29490*/  @!P0 SYNCS.PHASECHK.TRANS64 P0, [R7+URZ+0x28840], R2 ;  /* 0x02884002070085a7 */ /* 0x000e64000800007f */
[----:B-1----:R-:W-:Y:S05]  /*294a0*/  @!P0 BRA `(.L_x_8534) ;  /* 0xfffffffc00f08947 */ /* 0x002fea000383ffff */
[----:B------:R-:W-:Y:S05]  /*294b0*/  BRA `(.L_x_8745) ;  /* 0xffffff8800d87947 */ /* 0x000fea000383ffff */
.L_x_8535:
        /* <DEDUP_REMOVED lines=8> */
.L_x_8747:
[----:B------:R-:W-:Y:S05]  /*29540*/  BSYNC B0 ;  /* 0x0000000000007941 */ /* 0x000fea0003800000 */
.L_x_8746:
[----:B------:R-:W-:Y:S01]  /*29550*/  MOV R13, R4 ;  /* 0x00000004000d7202 */ /* 0x000fe20000000f00 */
        /* <DEDUP_REMOVED lines=8> */
.L_x_8748:
[----:B------:R-:W-:Y:S02]  /*295e0*/  IMAD.MOV.U32 R13, RZ, RZ, R0 ;  /* 0x000000ffff0d7224 */ /* 0x000fe400078e0000 */
[----:B------:R-:W-:Y:S02]  /*295f0*/  IMAD.MOV.U32 R12, RZ, RZ, 0x1 ;  /* 0x00000001ff0c7424 */ /* 0x000fe400078e00ff */
[----:B------:R-:W-:-:S07]  /*29600*/  IMAD.MOV.U32 R3, RZ, RZ, R14 ;  /* 0x000000ffff037224 */ /* 0x000fce00078e000e */
[----:B------:R-:W-:Y:S05]  /*29610*/  WARPSYNC.COLLECTIVE R15, `(.L_x_8749) ;  /* 0x000000000f087348 */ /* 0x000fea0003c00000 */
[----:B------:R0:W1:Y:S02]  /*29620*/  SHFL.IDX P6, R14, R13, R12, R11 ;  /* 0x0000000c0d0e7389 */ /* 0x00006400000c000b */
[----:B01----:R-:W-:Y:S01]  /*29630*/  ENDCOLLECTIVE ;  /* 0x000000000000791b */ /* 0x003fe20003800000 */
.L_x_8749:
        /* <DEDUP_REMOVED lines=16> */
.L_x_8750:
[----:B------:R-:W-:Y:S02]  /*29740*/  @P0 IMAD R8, R5, 0x2, R22 ;  /* 0x0000000205080824 */ /* 0x000fe400078e0216 */
[----:B------:R-:W-:Y:S02]  /*29750*/  IMAD.MOV.U32 R13, RZ, RZ, R0 ;  /* 0x000000ffff0d7224 */ /* 0x000fe400078e0000 */
[----:B------:R-:W-:Y:S02]  /*29760*/  IMAD.MOV.U32 R12, RZ, RZ, 0x2 ;  /* 0x00000002ff0c7424 */ /* 0x000fe400078e00ff */
[----:B------:R-:W-:-:S07]  /*29770*/  IMAD.MOV.U32 R3, RZ, RZ, R14 ;  /* 0x000000ffff037224 */ /* 0x000fce00078e000e */
[----:B------:R-:W-:Y:S05]  /*29780*/  WARPSYNC.COLLECTIVE R15, `(.L_x_8751) ;  /* 0x000000000f087348 */ /* 0x000fea0003c00000 */
[----:B------:R0:W1:Y:S02]  /*29790*/  SHFL.IDX P6, R14, R13, R12, R11 ;  /* 0x0000000c0d0e7389 */ /* 0x00006400000c000b */
[----:B01----:R-:W-:Y:S01]  /*297a0*/  ENDCOLLECTIVE ;  /* 0x000000000000791b */ /* 0x003fe20003800000 */
.L_x_8751:
        /* <DEDUP_REMOVED lines=16> */
.L_x_8752:
[----:B------:R-:W-:Y:S02]  /*298b0*/  @P0 IMAD R8, R5, 0x2, R22 ;  /* 0x0000000205080824 */ /* 0x000fe400078e0216 */
[----:B------:R-:W-:Y:S02]  /*298c0*/  IMAD.MOV.U32 R13, RZ, RZ, R0 ;  /* 0x000000ffff0d7224 */ /* 0x000fe400078e0000 */
[----:B------:R-:W-:Y:S01]  /*298d0*/  IMAD.MOV.U32 R12, RZ, RZ, 0x3 ;  /* 0x00000003ff0c7424 */ /* 0x000fe200078e00ff */
[----:B------:R-:W-:-:S07]  /*298e0*/  MOV R3, R14 ;  /* 0x0000000e00037202 */ /* 0x000fce0000000f00 */
[----:B------:R-:W-:Y:S05]  /*298f0*/  WARPSYNC.COLLECTIVE R15, `(.L_x_8753) ;  /* 0x000000000f087348 */ /* 0x000fea0003c00000 */
[----:B------:R0:W1:Y:S02]  /*29900*/  SHFL.IDX P6, R14, R13, R12, R11 ;  /* 0x0000000c0d0e7389 */ /* 0x00006400000c000b */
[----:B01----:R-:W-:Y:S01]  /*29910*/  ENDCOLLECTIVE ;  /* 0x000000000000791b */ /* 0x003fe20003800000 */
.L_x_8753:
        /* <DEDUP_REMOVED lines=16> */
.L_x_8754:
[----:B------:R-:W-:Y:S01]  /*29a20*/  @P0 LEA R8, R5, R22, 0x1 ;  /* 0x0000001605080211 */ /* 0x000fe200078e08ff */
[----:B------:R-:W-:Y:S02]  /*29a30*/  IMAD.MOV.U32 R13, RZ, RZ, R0 ;  /* 0x000000ffff0d7224 */ /* 0x000fe400078e0000 */
[----:B------:R-:W-:Y:S02]  /*29a40*/  IMAD.MOV.U32 R12, RZ, RZ, 0x4 ;  /* 0x00000004ff0c7424 */ /* 0x000fe400078e00ff */
[----:B------:R-:W-:-:S07]  /*29a50*/  IMAD.MOV.U32 R3, RZ, RZ, R14 ;  /* 0x000000ffff037224 */ /* 0x000fce00078e000e */
[----:B------:R-:W-:Y:S05]  /*29a60*/  WARPSYNC.COLLECTIVE R15, `(.L_x_8755) ;  /* 0x000000000f087348 */ /* 0x000fea0003c00000 */
[----:B------:R0:W1:Y:S02]  /*29a70*/  SHFL.IDX P6, R14, R13, R12, R11 ;  /* 0x0000000c0d0e7389 */ /* 0x00006400000c000b */
[----:B01----:R-:W-:Y:S01]  /*29a80*/  ENDCOLLECTIVE ;  /* 0x000000000000791b */ /* 0x003fe20003800000 */
.L_x_8755:
        /* <DEDUP_REMOVED lines=16> */
.L_x_8756:
[----:B------:R-:W-:Y:S02]  /*29b90*/  @P0 IMAD R8, R5, 0x2, R22 ;  /* 0x0000000205080824 */ /* 0x000fe400078e0216 */
[----:B------:R-:W-:Y:S01]  /*29ba0*/  IMAD.MOV.U32 R13, RZ, RZ, R0 ;  /* 0x000000ffff0d7224 */ /* 0x000fe200078e0000 */
[----:B------:R-:W-:Y:S01]  /*29bb0*/  MOV R12, 0x5 ;  /* 0x00000005000c7802 */ /* 0x000fe20000000f00 */
[----:B------:R-:W-:-:S07]  /*29bc0*/  IMAD.MOV.U32 R3, RZ, RZ, R14 ;  /* 0x000000ffff037224 */ /* 0x000fce00078e000e */
[----:B------:R-:W-:Y:S05]  /*29bd0*/  WARPSYNC.COLLECTIVE R15, `(.L_x_8757) ;  /* 0x000000000f087348 */ /* 0x000fea0003c00000 */
[----:B------:R0:W1:Y:S02]  /*29be0*/  SHFL.IDX P6, R14, R13, R12, R11 ;  /* 0x0000000c0d0e7389 */ /* 0x00006400000c000b */
[----:B01----:R-:W-:Y:S01]  /*29bf0*/  ENDCOLLECTIVE ;  /* 0x000000000000791b */ /* 0x003fe20003800000 */
.L_x_8757:
        /* <DEDUP_REMOVED lines=16> */
.L_x_8758:
[----:B------:R-:W-:Y:S02]  /*29d00*/  @P0 IMAD R8, R5, 0x2, R22 ;  /* 0x0000000205080824 */ /* 0x000fe400078e0216 */
[----:B------:R-:W-:Y:S02]  /*29d10*/  IMAD.MOV.U32 R13, RZ, RZ, R0 ;  /* 0x000000ffff0d7224 */ /* 0x000fe400078e0000 */
[----:B------:R-:W-:Y:S02]  /*29d20*/  IMAD.MOV.U32 R12, RZ, RZ, 0x6 ;  /* 0x00000006ff0c7424 */ /* 0x000fe400078e00ff */
[----:B------:R-:W-:-:S07]  /*29d30*/  IMAD.MOV.U32 R3, RZ, RZ, R14 ;  /* 0x000000ffff037224 */ /* 0x000fce00078e000e */
[----:B------:R-:W-:Y:S05]  /*29d40*/  WARPSYNC.COLLECTIVE R15, `(.L_x_8759) ;  /* 0x000000000f087348 */ /* 0x000fea0003c00000 */
[----:B------:R0:W1:Y:S02]  /*29d50*/  SHFL.IDX P6, R14, R13, R12, R11 ;  /* 0x0000000c0d0e7389 */ /* 0x00006400000c000b */
[----:B01----:R-:W-:Y:S01]  /*29d60*/  ENDCOLLECTIVE ;  /* 0x000000000000791b */ /* 0x003fe20003800000 */
.L_x_8759:
        /* <DEDUP_REMOVED lines=16> */
.L_x_8760:
[----:B------:R-:W-:Y:S02]  /*29e70*/  @P0 IMAD R8, R5, 0x2, R22 ;  /* 0x0000000205080824 */ /* 0x000fe400078e0216 */
[----:B------:R-:W-:Y:S02]  /*29e80*/  IMAD.MOV.U32 R13, RZ, RZ, R0 ;  /* 0x000000ffff0d7224 */ /* 0x000fe400078e0000 */
[----:B------:R-:W-:Y:S02]  /*29e90*/  IMAD.MOV.U32 R12, RZ, RZ, 0x7 ;  /* 0x00000007ff0c7424 */ /* 0x000fe400078e00ff */
[----:B------:R-:W-:-:S07]  /*29ea0*/  IMAD.MOV.U32 R3, RZ, RZ, R14 ;  /* 0x000000ffff037224 */ /* 0x000fce00078e000e */
[----:B------:R-:W-:Y:S05]  /*29eb0*/  WARPSYNC.COLLECTIVE R15, `(.L_x_8761) ;  /* 0x000000000f087348 */ /* 0x000fea0003c00000 */
[----:B------:R0:W1:Y:S02]  /*29ec0*/  SHFL.IDX P6, R14, R13, R12, R11 ;  /* 0x0000000c0d0e7389 */ /* 0x00006400000c000b */
[----:B01----:R-:W-:Y:S01]  /*29ed0*/  ENDCOLLECTIVE ;  /* 0x000000000000791b */ /* 0x003fe20003800000 */
.L_x_8761:
        /* <DEDUP_REMOVED lines=10> */
.L_x_8762:
[----:B------:R-:W-:Y:S01]  /*29f80*/  @!PT LDS RZ, [RZ] ;  /* 0x00000000fffff984 */ /* 0x000fe20000000800 */
[----:B------:R-:W-:Y:S01]  /*29f90*/  @!PT LDS RZ, [RZ] ;  /* 0x00000000fffff984 */ /* 0x000fe20000000800 */
[----:B------:R-:W-:Y:S01]  /*29fa0*/  @!PT LDS RZ, [RZ] ;  /* 0x00000000fffff984 */ /* 0x000fe20000000800 */
[----:B------:R-:W-:Y:S04]  /*29fb0*/  @P0 LDGSTS.E.BYPASS.LTC128B.128 [R8+0x1b400], desc[UR52][R2.64], !P3 ;  /* 0x1b40000002080fae */ /* 0x000fe8000d901d74 */
[----:B------:R0:W-:Y:S02]  /*29fc0*/  @P0 LDGSTS.E.BYPASS.LTC128B.128 [R8+0x1f400], desc[UR52][R2.64+0x80], !P2 ;  /* 0x1f40008002080fae */ /* 0x0001e4000d101d74 */
[----:B0-----:R-:W-:Y:S01]  /*29fd0*/  IMAD.MOV.U32 R2, RZ, RZ, R14 ;  /* 0x000000ffff027224 */ /* 0x001fe200078e000e */
[----:B------:R-:W-:Y:S06]  /*29fe0*/  BRA `(.L_x_8763) ;  /* 0xffffff8400b47947 */ /* 0x000fec000383ffff */
.L_x_8540:
[----:B------:R-:W-:Y:S01]  /*29ff0*/  MOV R13, R4 ;  /* 0x00000004000d7202 */ /* 0x000fe20000000f00 */
        /* <DEDUP_REMOVED lines=8> */
.L_x_8764:
[C---:B------:R-:W-:Y:S02]  /*2a080*/  ISETP.GE.AND P3, PT, R27.reuse, R33, PT ;  /* 0x000000211b00720c */ /* 0x040fe40003f66270 */
[----:B------:R-:W-:Y:S01]  /*2a090*/  IADD3 R6, R27, 0x10, RZ ;  /* 0x000000101b067810 */ /* 0x000fe20007ffe0ff */
[----:B------:R-:W-:Y:S02]  /*2a0a0*/  IMAD.MOV.U32 R13, RZ, RZ, R0 ;  /* 0x000000ffff0d7224 */ /* 0x000fe400078e0000 */
[----:B------:R-:W-:-:S08]  /*2a0b0*/  IMAD.MOV.U32 R2, RZ, RZ, R14 ;  /* 0x000000ffff027224 */ /* 0x000fd000078e000e */
[----:B------:R-:W-:Y:S05]  /*2a0c0*/  WARPSYNC.COLLECTIVE R15, `(.L_x_8765) ;  /* 0x000000000f087348 */ /* 0x000fea0003c00000 */
[----:B------:R0:W1:Y:S02]  /*2a0d0*/  SHFL.IDX P6, R14, R13, R12, R11 ;  /* 0x0000000c0d0e7389 */ /* 0x00006400000c000b */
[----:B01----:R-:W-:Y:S01]  /*2a0e0*/  ENDCOLLECTIVE ;  /* 0x000000000000791b */ /* 0x003fe20003800000 */
.L_x_8765:
        /* <DEDUP_REMOVED lines=8> */
.L_x_8766:
        /* <DEDUP_REMOVED lines=12> */
.L_x_8767:
        /* <DEDUP_REMOVED lines=8> */
.L_x_8768:
        /* <DEDUP_REMOVED lines=13> */
.L_x_8769:
        /* <DEDUP_REMOVED lines=8> */
.L_x_8770:
        /* <DEDUP_REMOVED lines=13> */
.L_x_8771:
        /* <DEDUP_REMOVED lines=8> */
.L_x_8772:
        /* <DEDUP_REMOVED lines=8> */
[----:B------:R-:W-:Y:S01]  /*2a5d0*/  IMAD.MOV.U32 R13, RZ, RZ, R0 ;  /* 0x000000ffff0d7224 */ /* 0x000fe200078e0000 */
[----:B0-----:R-:W-:-:S09]  /*2a5e0*/  MOV R2, R14 ;  /* 0x0000000e00027202 */ /* 0x001fd20000000f00 */
[----:B------:R-:W-:Y:S05]  /*2a5f0*/  WARPSYNC.COLLECTIVE R15, `(.L_x_8773) ;  /* 0x000000000f087348 */ /* 0x000fea0003c00000 */
[----:B------:R0:W1:Y:S02]  /*2a600*/  SHFL.IDX P6, R14, R13, R12, R11 ;  /* 0x0000000c0d0e7389 */ /* 0x00006400000c000b */
[----:B01----:R-:W-:Y:S01]  /*2a610*/  ENDCOLLECTIVE ;  /* 0x000000000000791b */ /* 0x003fe20003800000 */
.L_x_8773:
        /* <DEDUP_REMOVED lines=8> */
.L_x_8774:
[----:B------:R-:W-:-:S05]  /*2a6a0*/  @!P3 IMAD.MOV.U32 R3, RZ, RZ, R5 ;  /* 0x000000ffff03b224 */ /* 0x000fca00078e0005 */
[----:B------:R-:W-:Y:S01]  /*2a6b0*/  @!PT LDS RZ, [RZ] ;  /* 0x00000000fffff984 */ /* 0x000fe20000000800 */
[----:B------:R-:W-:Y:S01]  /*2a6c0*/  @!PT LDS RZ, [RZ] ;  /* 0x00000000fffff984 */ /* 0x000fe20000000800 */
[----:B------:R-:W-:Y:S01]  /*2a6d0*/  @!PT LDS RZ, [RZ] ;  /* 0x00000000fffff984 */ /* 0x000fe20000000800 */
[----:B------:R-:W-:Y:S04]  /*2a6e0*/  @!P3 LDGSTS.E.BYPASS.LTC128B.128 [R8+0x12400], desc[UR52][R2.64], !P0 ;  /* 0x124000000208bfae */ /* 0x000fe8000c101d74 */
[----:B------:R0:W-:Y:S01]  /*2a6f0*/  @!P3 LDGSTS.E.BYPASS.LTC128B.128 [R8+0x16400], desc[UR52][R2.64+0x80], !P1 ;  /* 0x164000800208bfae */ /* 0x0001e2000c901d74 */
[----:B------:R-:W-:Y:S01]  /*2a700*/  ISETP.GE.AND P3, PT, R6, R33, PT ;  /* 0x000000210600720c */ /* 0x000fe20003f66270 */
[----:B------:R-:W-:Y:S01]  /*2a710*/  VIADD R6, R27, 0x60 ;  /* 0x000000601b067836 */ /* 0x000fe20000000000 */
[----:B------:R-:W-:Y:S01]  /*2a720*/  MOV R13, R0 ;  /* 0x00000000000d7202 */ /* 0x000fe20000000f00 */
[----:B0-----:R-:W-:-:S10]  /*2a730*/  IMAD.MOV.U32 R2, RZ, RZ, R14 ;  /* 0x000000ffff027224 */ /* 0x001fd400078e000e */
[----:B------:R-:W-:Y:S05]  /*2a740*/  WARPSYNC.COLLECTIVE R15, `(.L_x_8775) ;  /* 0x000000000f087348 */ /* 0x000fea0003c00000 */
[----:B------:R0:W1:Y:S02]  /*2a750*/  SHFL.IDX P6, R14, R13, R12, R11 ;  /* 0x0000000c0d0e7389 */ /* 0x00006400000c000b */
[----:B01----:R-:W-:Y:S01]  /*2a760*/  ENDCOLLECTIVE ;  /* 0x000000000000791b */ /* 0x003fe20003800000 */
.L_x_8775:
        /* <DEDUP_REMOVED lines=8> */
.L_x_8776:
        /* <DEDUP_REMOVED lines=12> */
.L_x_8777:
        /* <DEDUP_REMOVED lines=8> */
.L_x_8778:
        /* <DEDUP_REMOVED lines=11> */
.L_x_8779:
[----:B------:R-:W-:Y:S05]  /*2a9e0*/  BRA `(.L_x_8780) ;  /* 0xffffff8800287947 */ /* 0x000fea000383ffff */
.L_x_8545:
[----:B0-----:R0:W1:Y:S02]  /*2a9f0*/  SYNCS.PHASECHK.TRANS64.TRYWAIT P0, [R22+URZ+0x28820], R3 ;  /* 0x02882003160075a7 */ /* 0x001064000800017f */
[----:B-1----:R-:W-:Y:S05]  /*2aa00*/  @!P0 NANOSLEEP.SYNCS 0x989680 ;  /* 0x009896800000895d */ /* 0x002fea0003900000 */
[----:B------:R-:W1:Y:S02]  /*2aa10*/  @!P0 SYNCS.PHASECHK.TRANS64 P0, [R22+URZ+0x28820], R3 ;  /* 0x02882003160085a7 */ /* 0x000e64000800007f */
[----:B-1----:R-:W-:Y:S05]  /*2aa20*/  @!P0 BRA `(.L_x_8545) ;  /* 0xfffffffc00f08947 */ /* 0x002fea000383ffff */
[----:B------:R-:W-:Y:S05]  /*2aa30*/  BRA `(.L_x_8781) ;  /* 0xffffff8800a07947 */ /* 0x000fea000383ffff */
.L_x_8550:
[----:B0-----:R0:W1:Y:S02]  /*2aa40*/  SYNCS.PHASECHK.TRANS64.TRYWAIT P0, [R6+URZ+0x28840], R3 ;  /* 0x02884003060075a7 */ /* 0x001064000800017f */
[----:B-1----:R-:W-:Y:S05]  /*2aa50*/  @!P0 NANOSLEEP.SYNCS 0x989680 ;  /* 0x009896800000895d */ /* 0x002fea0003900000 */
[----:B------:R-:W1:Y:S02]  /*2aa60*/  @!P0 SYNCS.PHASECHK.TRANS64 P0, [R6+URZ+0x28840], R3 ;  /* 0x02884003060085a7 */ /* 0x000e64000800007f */
[----:B-1----:R-:W-:Y:S05]  /*2aa70*/  @!P0 BRA `(.L_x_8550) ;  /* 0xfffffffc00f08947 */ /* 0x002fea000383ffff */
[----:B------:R-:W-:Y:S05]  /*2aa80*/  BRA `(.L_x_8782) ;  /* 0xffffff8c00687947 */ /* 0x000fea000383ffff */
.L_x_8551:
        /* <DEDUP_REMOVED lines=8> */
.L_x_8784:
[----:B------:R-:W-:Y:S05]  /*2ab10*/  BSYNC B1 ;  /* 0x0000000000017941 */ /* 0x000fea0003800000 */
.L_x_8783:
        /* <DEDUP_REMOVED lines=9> */
.L_x_8785:
[----:B------:R-:W-:Y:S02]  /*2abb0*/  IMAD R8, R8, 0x2, R22 ;  /* 0x0000000208087824 */ /* 0x000fe400078e0216 */
[----:B------:R-:W-:Y:S02]  /*2abc0*/  IMAD.MOV.U32 R13, RZ, RZ, R9 ;  /* 0x000000ffff0d7224 */ /* 0x000fe400078e0009 */
[----:B------:R-:W-:Y:S02]  /*2abd0*/  IMAD.MOV.U32 R12, RZ, RZ, 0x1 ;  /* 0x00000001ff0c7424 */ /* 0x000fe400078e00ff */
[----:B------:R-:W-:-:S07]  /*2abe0*/  IMAD.MOV.U32 R2, RZ, RZ, R14 ;  /* 0x000000ffff027224 */ /* 0x000fce00078e000e */
[----:B------:R-:W-:Y:S05]  /*2abf0*/  WARPSYNC.COLLECTIVE R15, `(.L_x_8786) ;  /* 0x000000000f087348 */ /* 0x000fea0003c00000 */
[----:B------:R0:W1:Y:S02]  /*2ac00*/  SHFL.IDX P6, R14, R13, R12, R11 ;  /* 0x0000000c0d0e7389 */ /* 0x00006400000c000b */
[----:B01----:R-:W-:Y:S01]  /*2ac10*/  ENDCOLLECTIVE ;  /* 0x000000000000791b */ /* 0x003fe20003800000 */
.L_x_8786:
        /* <DEDUP_REMOVED lines=12> */
.L_x_8787:
[----:B------:R-:W-:Y:S01]  /*2ace0*/  IMAD.MOV.U32 R13, RZ, RZ, R9 ;  /* 0x000000ffff0d7224 */ /* 0x000fe200078e0009 */
[----:B------:R-:W-:Y:S01]  /*2acf0*/  MOV R12, 0x2 ;  /* 0x00000002000c7802 */ /* 0x000fe20000000f00 */
[----:B------:R-:W-:-:S07]  /*2ad00*/  IMAD.MOV.U32 R2, RZ, RZ, R14 ;  /* 0x000000ffff027224 */ /* 0x000fce00078e000e */
[----:B------:R-:W-:Y:S05]  /*2ad10*/  WARPSYNC.COLLECTIVE R15, `(.L_x_8788) ;  /* 0x000000000f087348 */ /* 0x000fea0003c00000 */
[----:B------:R0:W1:Y:S02]  /*2ad20*/  SHFL.IDX P6, R14, R13, R12, R11 ;  /* 0x0000000c0d0e7389 */ /* 0x00006400000c000b */
[----:B01----:R-:W-:Y:S01]  /*2ad30*/  ENDCOLLECTIVE ;  /* 0x000000000000791b */ /* 0x003fe20003800000 */
.L_x_8788:
        /* <DEDUP_REMOVED lines=12> */
.L_x_8789:
[----:B------:R-:W-:Y:S02]  /*2ae00*/  IMAD.MOV.U32 R13, RZ, RZ, R9 ;  /* 0x000000ffff0d7224 */ /* 0x000fe400078e0009 */
[----:B------:R-:W-:Y:S02]  /*2ae10*/  IMAD.MOV.U32 R12, RZ, RZ, 0x3 ;  /* 0x00000003ff0c7424 */ /* 0x000fe400078e00ff */
[----:B------:R-:W-:-:S07]  /*2ae20*/  IMAD.MOV.U32 R2, RZ, RZ, R14 ;  /* 0x000000ffff027224 */ /* 0x000fce00078e000e */
[----:B------:R-:W-:Y:S05]  /*2ae30*/  WARPSYNC.COLLECTIVE R15, `(.L_x_8790) ;  /* 0x000000000f087348 */ /* 0x000fea0003c00000 */
[----:B------:R0:W1:Y:S02]  /*2ae40*/  SHFL.IDX P6, R14, R13, R12, R11 ;  /* 0x0000000c0d0e7389 */ /* 0x00006400000c000b */
[----:B01----:R-:W-:Y:S01]  /*2ae50*/  ENDCOLLECTIVE ;  /* 0x000000000000791b */ /* 0x003fe20003800000 */
.L_x_8790:
        /* <DEDUP_REMOVED lines=12> */
.L_x_8791:
[----:B------:R-:W-:Y:S02]  /*2af20*/  IMAD.MOV.U32 R13, RZ, RZ, R9 ;  /* 0x000000ffff0d7224 */ /* 0x000fe400078e0009 */
[----:B------:R-:W-:Y:S01]  /*2af30*/  IMAD.MOV.U32 R12, RZ, RZ, 0x4 ;  /* 0x00000004ff0c7424 */ /* 0x000fe200078e00ff */
[----:B------:R-:W-:-:S07]  /*2af40*/  MOV R2, R14 ;  /* 0x0000000e00027202 */ /* 0x000fce0000000f00 */
[----:B------:R-:W-:Y:S05]  /*2af50*/  WARPSYNC.COLLECTIVE R15, `(.L_x_8792) ;  /* 0x000000000f087348 */ /* 0x000fea0003c00000 */
[----:B------:R0:W1:Y:S02]  /*2af60*/  SHFL.IDX P6, R14, R13, R12, R11 ;  /* 0x0000000c0d0e7389 */ /* 0x00006400000c000b */
[----:B01----:R-:W-:Y:S01]  /*2af70*/  ENDCOLLECTIVE ;  /* 0x000000000000791b */ /* 0x003fe20003800000 */
.L_x_8792:
        /* <DEDUP_REMOVED lines=12> */
.L_x_8793:
[----:B------:R-:W-:Y:S01]  /*2b040*/  IMAD.MOV.U32 R13, RZ, RZ, R9 ;  /* 0x000000ffff0d7224 */ /* 0x000fe200078e0009 */
[----:B------:R-:W-:Y:S01]  /*2b050*/  MOV R12, 0x5 ;  /* 0x00000005000c7802 */ /* 0x000fe20000000f00 */
[----:B------:R-:W-:-:S07]  /*2b060*/  IMAD.MOV.U32 R2, RZ, RZ, R14 ;  /* 0x000000ffff027224 */ /* 0x000fce00078e000e */
[----:B------:R-:W-:Y:S05]  /*2b070*/  WARPSYNC.COLLECTIVE R15, `(.L_x_8794) ;  /* 0x000000000f087348 */ /* 0x000fea0003c00000 */
[----:B------:R0:W1:Y:S02]  /*2b080*/  SHFL.IDX P6, R14, R13, R12, R11 ;  /* 0x0000000c0d0e7389 */ /* 0x00006400000c000b */
[----:B01----:R-:W-:Y:S01]  /*2b090*/  ENDCOLLECTIVE ;  /* 0x000000000000791b */ /* 0x003fe20003800000 */
.L_x_8794:
        /* <DEDUP_REMOVED lines=12> */
.L_x_8795:
[----:B------:R-:W-:Y:S02]  /*2b160*/  IMAD.MOV.U32 R13, RZ, RZ, R9 ;  /* 0x000000ffff0d7224 */ /* 0x000fe400078e0009 */
[----:B------:R-:W-:Y:S02]  /*2b170*/  IMAD.MOV.U32 R12, RZ, RZ, 0x6 ;  /* 0x00000006ff0c7424 */ /* 0x000fe400078e00ff */
[----:B------:R-:W-:-:S07]  /*2b180*/  IMAD.MOV.U32 R2, RZ, RZ, R14 ;  /* 0x000000ffff027224 */ /* 0x000fce00078e000e */
[----:B------:R-:W-:Y:S05]  /*2b190*/  WARPSYNC.COLLECTIVE R15, `(.L_x_8796) ;  /* 0x000000000f087348 */ /* 0x000fea0003c00000 */
[----:B------:R0:W1:Y:S02]  /*2b1a0*/  SHFL.IDX P6, R14, R13, R12, R11 ;  /* 0x0000000c0d0e7389 */ /* 0x00006400000c000b */
[----:B01----:R-:W-:Y:S01]  /*2b1b0*/  ENDCOLLECTIVE ;  /* 0x000000000000791b */ /* 0x003fe20003800000 */
.L_x_8796:
        /* <DEDUP_REMOVED lines=12> */
.L_x_8797:
[----:B------:R-:W-:Y:S02]  /*2b280*/  IMAD.MOV.U32 R13, RZ, RZ, R9 ;  /* 0x000000ffff0d7224 */ /* 0x000fe400078e0009 */
[----:B------:R-:W-:Y:S01]  /*2b290*/  IMAD.MOV.U32 R12, RZ, RZ, 0x7 ;  /* 0x00000007ff0c7424 */ /* 0x000fe200078e00ff */
[----:B------:R-:W-:-:S07]  /*2b2a0*/  MOV R2, R14 ;  /* 0x0000000e00027202 */ /* 0x000fce0000000f00 */
[----:B------:R-:W-:Y:S05]  /*2b2b0*/  WARPSYNC.COLLECTIVE R15, `(.L_x_8798) ;  /* 0x000000000f087348 */ /* 0x000fea0003c00000 */
[----:B------:R0:W1:Y:S02]  /*2b2c0*/  SHFL.IDX P6, R14, R13, R12, R11 ;  /* 0x0000000c0d0e7389 */ /* 0x00006400000c000b */
[----:B01----:R-:W-:Y:S01]  /*2b2d0*/  ENDCOLLECTIVE ;  /* 0x000000000000791b */ /* 0x003fe20003800000 */
.L_x_8798:
        /* <DEDUP_REMOVED lines=12> */
.L_x_8799:
[----:B------:R-:W-:Y:S01]  /*2b3a0*/  IMAD.MOV.U32 R2, RZ, RZ, R14 ;  /* 0x000000ffff027224 */ /* 0x000fe200078e000e */
[----:B------:R-:W-:Y:S06]  /*2b3b0*/  BRA `(.L_x_8800) ;  /* 0xffffff8800347947 */ /* 0x000fec000383ffff */
.L_x_8556:
[----:B-1----:R1:W2:Y:S02]  /*2b3c0*/  SYNCS.PHASECHK.TRANS64.TRYWAIT P0, [R6+URZ+0x28860], R2 ;  /* 0x02886002060075a7 */ /* 0x0022a4000800017f */
[----:B--2---:R-:W-:Y:S05]  /*2b3d0*/  @!P0 NANOSLEEP.SYNCS 0x989680 ;  /* 0x009896800000895d */ /* 0x004fea0003900000 */
[----:B------:R-:W2:Y:S02]  /*2b3e0*/  @!P0 SYNCS.PHASECHK.TRANS64 P0, [R6+URZ+0x28860], R2 ;  /* 0x02886002060085a7 */ /* 0x000ea4000800007f */
[----:B--2---:R-:W-:Y:S05]  /*2b3f0*/  @!P0 BRA `(.L_x_8556) ;  /* 0xfffffffc00f08947 */ /* 0x004fea000383ffff */
[----:B------:R-:W-:Y:S05]  /*2b400*/  BRA `(.L_x_8801) ;  /* 0xffffff8800907947 */ /* 0x000fea000383ffff */
.L_x_8557:
        /* <DEDUP_REMOVED lines=8> */
.L_x_8803:
[----:B------:R-:W-:Y:S05]  /*2b490*/  BSYNC B1 ;  /* 0x0000000000017941 */ /* 0x000fea0003800000 */
.L_x_8802:
[----:B------:R-:W-:Y:S01]  /*2b4a0*/  IMAD.MOV.U32 R13, RZ, RZ, R17 ;  /* 0x000000ffff0d7224 */ /* 0x000fe200078e0011 */
[----:B------:R-:W-:Y:S01]  /*2b4b0*/  LEA R7, R7, R22, 0x1 ;  /* 0x0000001607077211 */ /* 0x000fe200078e08ff */
[----:B------:R-:W-:Y:S02]  /*2b4c0*/  IMAD.MOV.U32 R12, RZ, RZ, RZ ;  /* 0x000000ffff0c7224 */ /* 0x000fe400078e00ff */
[----:B------:R-:W-:Y:S02]  /*2b4d0*/  IMAD.MOV.U32 R11, RZ, RZ, 0x181f ;  /* 0x0000181fff0b7424 */ /* 0x000fe400078e00ff */
[----:B------:R-:W-:Y:S02]  /*2b4e0*/  IMAD.MOV.U32 R15, RZ, RZ, -0x1 ;  /* 0xffffffffff0f7424 */ /* 0x000fe400078e00ff */
[----:B------:R-:W-:-:S07]  /*2b4f0*/  IMAD.MOV.U32 R3, RZ, RZ, R14 ;  /* 0x000000ffff037224 */ /* 0x000fce00078e000e */
[----:B------:R-:W-:Y:S05]  /*2b500*/  WARPSYNC.COLLECTIVE R15, `(.L_x_8804) ;  /* 0x000000000f087348 */ /* 0x000fea0003c00000 */
[----:B------:R0:W1:Y:S02]  /*2b510*/  SHFL.IDX P6, R14, R13, R12, R11 ;  /* 0x0000000c0d0e7389 */ /* 0x00006400000c000b */
[----:B01----:R-:W-:Y:S01]  /*2b520*/  ENDCOLLECTIVE ;  /* 0x000000000000791b */ /* 0x003fe20003800000 */
.L_x_8804:
[----:B------:R-:W-:Y:S02]  /*2b530*/  IMAD.MOV.U32 R13, RZ, RZ, R23 ;  /* 0x000000ffff0d7224 */ /* 0x000fe400078e0017 */
[----:B------:R-:W-:Y:S02]  /*2b540*/  IMAD.MOV.U32 R12, RZ, RZ, 0x1 ;  /* 0x00000001ff0c7424 */ /* 0x000fe400078e00ff */
[----:B------:R-:W-:-:S07]  /*2b550*/  IMAD.MOV.U32 R2, RZ, RZ, R14 ;  /* 0x000000ffff027224 */ /* 0x000fce00078e000e */
[----:B------:R-:W-:Y:S05]  /*2b560*/  WARPSYNC.COLLECTIVE R15, `(.L_x_8805) ;  /* 0x000000000f087348 */ /* 0x000fea0003c00000 */
[----:B------:R0:W1:Y:S02]  /*2b570*/  SHFL.IDX P6, R14, R13, R12, R11 ;  /* 0x0000000c0d0e7389 */ /* 0x00006400000c000b */
[----:B01----:R-:W-:Y:S01]  /*2b580*/  ENDCOLLECTIVE ;  /* 0x000000000000791b */ /* 0x003fe20003800000 */
.L_x_8805:
        /* <DEDUP_REMOVED lines=14> */
.L_x_8806:
[----:B------:R-:W-:Y:S02]  /*2b670*/  IMAD.MOV.U32 R13, RZ, RZ, R23 ;  /* 0x000000ffff0d7224 */ /* 0x000fe400078e0017 */
[----:B------:R-:W-:Y:S02]  /*2b680*/  IMAD.MOV.U32 R12, RZ, RZ, 0x2 ;  /* 0x00000002ff0c7424 */ /* 0x000fe400078e00ff */
[----:B------:R-:W-:-:S07]  /*2b690*/  IMAD.MOV.U32 R2, RZ, RZ, R14 ;  /* 0x000000ffff027224 */ /* 0x000fce00078e000e */
[----:B------:R-:W-:Y:S05]  /*2b6a0*/  WARPSYNC.COLLECTIVE R15, `(.L_x_8807) ;  /* 0x000000000f087348 */ /* 0x000fea0003c00000 */
[----:B------:R0:W1:Y:S02]  /*2b6b0*/  SHFL.IDX P6, R14, R13, R12, R11 ;  /* 0x0000000c0d0e7389 */ /* 0x00006400000c000b */
[----:B01----:R-:W-:Y:S01]  /*2b6c0*/  ENDCOLLECTIVE ;  /* 0x000000000000791b */ /* 0x003fe20003800000 */
.L_x_8807:
        /* <DEDUP_REMOVED lines=14> */
.L_x_8808:
[----:B------:R-:W-:Y:S02]  /*2b7b0*/  IMAD.MOV.U32 R13, RZ, RZ, R23 ;  /* 0x000000ffff0d7224 */ /* 0x000fe400078e0017 */
[----:B------:R-:W-:Y:S02]  /*2b7c0*/  IMAD.MOV.U32 R12, RZ, RZ, 0x3 ;  /* 0x00000003ff0c7424 */ /* 0x000fe400078e00ff */
[----:B------:R-:W-:-:S07]  /*2b7d0*/  IMAD.MOV.U32 R2, RZ, RZ, R14 ;  /* 0x000000ffff027224 */ /* 0x000fce00078e000e */
[----:B------:R-:W-:Y:S05]  /*2b7e0*/  WARPSYNC.COLLECTIVE R15, `(.L_x_8809) ;  /* 0x000000000f087348 */ /* 0x000fea0003c00000 */
[----:B------:R0:W1:Y:S02]  /*2b7f0*/  SHFL.IDX P6, R14, R13, R12, R11 ;  /* 0x0000000c0d0e7389 */ /* 0x00006400000c000b */
[----:B01----:R-:W-:Y:S01]  /*2b800*/  ENDCOLLECTIVE ;  /* 0x000000000000791b */ /* 0x003fe20003800000 */
.L_x_8809:
        /* <DEDUP_REMOVED lines=14> */
.L_x_8810:
[----:B------:R-:W-:Y:S02]  /*2b8f0*/  IMAD.MOV.U32 R13, RZ, RZ, R23 ;  /* 0x000000ffff0d7224 */ /* 0x000fe400078e0017 */
[----:B------:R-:W-:Y:S02]  /*2b900*/  IMAD.MOV.U32 R12, RZ, RZ, 0x4 ;  /* 0x00000004ff0c7424 */ /* 0x000fe400078e00ff */
[----:B------:R-:W-:-:S07]  /*2b910*/  IMAD.MOV.U32 R2, RZ, RZ, R14 ;  /* 0x000000ffff027224 */ /* 0x000fce00078e000e */
[----:B------:R-:W-:Y:S05]  /*2b920*/  WARPSYNC.COLLECTIVE R15, `(.L_x_8811) ;  /* 0x000000000f087348 */ /* 0x000fea0003c00000 */
[----:B------:R0:W1:Y:S02]  /*2b930*/  SHFL.IDX P6, R14, R13, R12, R11 ;  /* 0x0000000c0d0e7389 */ /* 0x00006400000c000b */
[----:B01----:R-:W-:Y:S01]  /*2b940*/  ENDCOLLECTIVE ;  /* 0x000000000000791b */ /* 0x003fe20003800000 */
.L_x_8811:
        /* <DEDUP_REMOVED lines=14> */
.L_x_8812:
[----:B------:R-:W-:Y:S02]  /*2ba30*/  IMAD.MOV.U32 R13, RZ, RZ, R23 ;  /* 0x000000ffff0d7224 */ /* 0x000fe400078e0017 */
[----:B------:R-:W-:Y:S02]  /*2ba40*/  IMAD.MOV.U32 R12, RZ, RZ, 0x5 ;  /* 0x00000005ff0c7424 */ /* 0x000fe400078e00ff */
[----:B------:R-:W-:-:S07]  /*2ba50*/  IMAD.MOV.U32 R2, RZ, RZ, R14 ;  /* 0x000000ffff027224 */ /* 0x000fce00078e000e */
[----:B------:R-:W-:Y:S05]  /*2ba60*/  WARPSYNC.COLLECTIVE R15, `(.L_x_8813) ;  /* 0x000000000f087348 */ /* 0x000fea0003c00000 */
[----:B------:R0:W1:Y:S02]  /*2ba70*/  SHFL.IDX P6, R14, R13, R12, R11 ;  /* 0x0000000c0d0e7389 */ /* 0x00006400000c000b */
[----:B01----:R-:W-:Y:S01]  /*2ba80*/  ENDCOLLECTIVE ;  /* 0x000000000000791b */ /* 0x003fe20003800000 */
.L_x_8813:
        /* <DEDUP_REMOVED lines=14> */
.L_x_8814:
[----:B------:R-:W-:Y:S02]  /*2bb70*/  IMAD.MOV.U32 R13, RZ, RZ, R23 ;  /* 0x000000ffff0d7224 */ /* 0x000fe400078e0017 */
[----:B------:R-:W-:Y:S02]  /*2bb80*/  IMAD.MOV.U32 R12, RZ, RZ, 0x6 ;  /* 0x00000006ff0c7424 */ /* 0x000fe400078e00ff */
[----:B------:R-:W-:-:S07]  /*2bb90*/  IMAD.MOV.U32 R2, RZ, RZ, R14 ;  /* 0x000000ffff027224 */ /* 0x000fce00078e000e */
[----:B------:R-:W-:Y:S05]  /*2bba0*/  WARPSYNC.COLLECTIVE R15, `(.L_x_8815) ;  /* 0x000000000f087348 */ /* 0x000fea0003c00000 */
[----:B------:R0:W1:Y:S02]  /*2bbb0*/  SHFL.IDX P6, R14, R13, R12, R11 ;  /* 0x0000000c0d0e7389 */ /* 0x00006400000c000b */
[----:B01----:R-:W-:Y:S01]  /*2bbc0*/  ENDCOLLECTIVE ;  /* 0x000000000000791b */ /* 0x003fe20003800000 */
.L_x_8815:
        /* <DEDUP_REMOVED lines=14> */
.L_x_8816:
[----:B------:R-:W-:Y:S02]  /*2bcb0*/  IMAD.MOV.U32 R13, RZ, RZ, R23 ;  /* 0x000000ffff0d7224 */ /* 0x000fe400078e0017 */
[----:B------:R-:W-:Y:S02]  /*2bcc0*/  IMAD.MOV.U32 R12, RZ, RZ, 0x7 ;  /* 0x00000007ff0c7424 */ /* 0x000fe400078e00ff */
[----:B------:R-:W-:-:S07]  /*2bcd0*/  IMAD.MOV.U32 R2, RZ, RZ, R14 ;  /* 0x000000ffff027224 */ /* 0x000fce00078e000e */
[----:B------:R-:W-:Y:S05]  /*2bce0*/  WARPSYNC.COLLECTIVE R15, `(.L_x_8817) ;  /* 0x000000000f087348 */ /* 0x000fea0003c00000 */
[----:B------:R0:W1:Y:S02]  /*2bcf0*/  SHFL.IDX P6, R14, R13, R12, R11 ;  /* 0x0000000c0d0e7389 */ /* 0x00006400000c000b */
[----:B01----:R-:W-:Y:S01]  /*2bd00*/  ENDCOLLECTIVE ;  /* 0x000000000000791b */ /* 0x003fe20003800000 */
.L_x_8817:
        /* <DEDUP_REMOVED lines=13> */
.L_x_8818:
[----:B------:R-:W-:Y:S01]  /*2bde0*/  @!PT LDS RZ, [RZ] ;  /* 0x00000000fffff984 */ /* 0x000fe20000000800 */
[----:B------:R-:W-:Y:S01]  /*2bdf0*/  @!PT LDS RZ, [RZ] ;  /* 0x00000000fffff984 */ /* 0x000fe20000000800 */
[----:B------:R-:W-:Y:S01]  /*2be00*/  @!PT LDS RZ, [RZ] ;  /* 0x00000000fffff984 */ /* 0x000fe20000000800 */
[----:B------:R1:W-:Y:S01]  /*2be10*/  LDGSTS.E.BYPASS.LTC128B.128 [R7+0x7400], desc[UR52][R2.64+0x80], !P0 ;  /* 0x0740008002077fae */ /* 0x0003e2000c101d74 */
[----:B------:R-:W-:Y:S05]  /*2be20*/  BRA `(.L_x_8819) ;  /* 0xffffff8400187947 */ /* 0x000fea000383ffff */
.L_x_8565:
[----:B0-----:R0:W1:Y:S02]  /*2be30*/  SYNCS.PHASECHK.TRANS64.TRYWAIT P0, [R0+URZ+0x28860], R3 ;  /* 0x02886003000075a7 */ /* 0x001064000800017f */
[----:B-1----:R-:W-:Y:S05]  /*2be40*/  @!P0 NANOSLEEP.SYNCS 0x989680 ;  /* 0x009896800000895d */ /* 0x002fea0003900000 */
[----:B------:R-:W1:Y:S02]  /*2be50*/  @!P0 SYNCS.PHASECHK.TRANS64 P0, [R0+URZ+0x28860], R3 ;  /* 0x02886003000085a7 */ /* 0x000e64000800007f */
[----:B-1----:R-:W-:Y:S05]  /*2be60*/  @!P0 BRA `(.L_x_8565) ;  /* 0xfffffffc00f08947 */ /* 0x002fea000383ffff */
[----:B------:R-:W-:Y:S05]  /*2be70*/  BRA `(.L_x_8820) ;  /* 0xffffff88002c7947 */ /* 0x000fea000383ffff */
.L_x_8566:
        /* <DEDUP_REMOVED lines=8> */
.L_x_8822:
[----:B------:R-:W-:Y:S05]  /*2bf00*/  BSYNC B0 ;  /* 0x0000000000007941 */ /* 0x000fea0003800000 */
.L_x_8821:
[----:B------:R-:W-:Y:S01]  /*2bf10*/  IMAD.MOV.U32 R13, RZ, RZ, R17 ;  /* 0x000000ffff0d7224 */ /* 0x000fe200078e0011 */
[----:B------:R-:W-:Y:S01]  /*2bf20*/  MOV R3, R14 ;  /* 0x0000000e00037202 */ /* 0x000fe20000000f00 */
[----:B------:R-:W-:Y:S02]  /*2bf30*/  IMAD.MOV.U32 R12, RZ, RZ, RZ ;  /* 0x000000ffff0c7224 */ /* 0x000fe400078e00ff */
[----:B------:R-:W-:Y:S02]  /*2bf40*/  IMAD.MOV.U32 R11, RZ, RZ, 0x181f ;  /* 0x0000181fff0b7424 */ /* 0x000fe400078e00ff */
[----:B------:R-:W-:Y:S02]  /*2bf50*/  IMAD.MOV.U32 R15, RZ, RZ, -0x1 ;  /* 0xffffffffff0f7424 */ /* 0x000fe400078e00ff */
[----:B------:R-:W-:Y:S02]  /*2bf60*/  IMAD.SHL.U32 R5, R31, 0x2, RZ ;  /* 0x000000021f057824 */ /* 0x000fe400078e00ff */
[----:B------:R-:W-:-:S07]  /*2bf70*/  IMAD R4, R9, 0x2, R22 ;  /* 0x0000000209047824 */ /* 0x000fce00078e0216 */
[----:B------:R-:W-:Y:S05]  /*2bf80*/  WARPSYNC.COLLECTIVE R15, `(.L_x_8823) ;  /* 0x000000000f087348 */ /* 0x000fea0003c00000 */
[----:B------:R0:W1:Y:S02]  /*2bf90*/  SHFL.IDX P6, R14, R13, R12, R11 ;  /* 0x0000000c0d0e7389 */ /* 0x00006400000c000b */
[----:B01----:R-:W-:Y:S01]  /*2bfa0*/  ENDCOLLECTIVE ;  /* 0x000000000000791b */ /* 0x003fe20003800000 */
.L_x_8823:
        /* <DEDUP_REMOVED lines=11> */
.L_x_8824:
        /* <DEDUP_REMOVED lines=13> */
.L_x_8825:
[----:B------:R-:W-:Y:S02]  /*2c130*/  IMAD.MOV.U32 R13, RZ, RZ, R23 ;  /* 0x000000ffff0d7224 */ /* 0x000fe400078e0017 */
[----:B------:R-:W-:Y:S02]  /*2c140*/  IMAD.MOV.U32 R12, RZ, RZ, 0x2 ;  /* 0x00000002ff0c7424 */ /* 0x000fe400078e00ff */
[----:B------:R-:W-:-:S07]  /*2c150*/  IMAD.MOV.U32 R10, RZ, RZ, R14 ;  /* 0x000000ffff0a7224 */ /* 0x000fce00078e000e */
[----:B------:R-:W-:Y:S05]  /*2c160*/  WARPSYNC.COLLECTIVE R15, `(.L_x_8826) ;  /* 0x000000000f087348 */ /* 0x000fea0003c00000 */
[----:B------:R0:W1:Y:S02]  /*2c170*/  SHFL.IDX P6, R14, R13, R12, R11 ;  /* 0x0000000c0d0e7389 */ /* 0x00006400000c000b */
[----:B01----:R-:W-:Y:S01]  /*2c180*/  ENDCOLLECTIVE ;  /* 0x000000000000791b */ /* 0x003fe20003800000 */
.L_x_8826:
        /* <DEDUP_REMOVED lines=14> */
.L_x_8827:
[----:B------:R-:W-:Y:S02]  /*2c270*/  IMAD.MOV.U32 R13, RZ, RZ, R23 ;  /* 0x000000ffff0d7224 */ /* 0x000fe400078e0017 */
[----:B------:R-:W-:Y:S01]  /*2c280*/  IMAD.MOV.U32 R12, RZ, RZ, 0x3 ;  /* 0x00000003ff0c7424 */ /* 0x000fe200078e00ff */
[----:B------:R-:W-:-:S13]  /*2c290*/  IADD3 R2, P2, R14, R5, RZ ;  /* 0x000000050e027210 */ /* 0x000fda0007f5e0ff */
[----:B------:R-:W-:Y:S05]  /*2c2a0*/  WARPSYNC.COLLECTIVE R15, `(.L_x_8828) ;  /* 0x000000000f087348 */ /* 0x000fea0003c00000 */
[----:B------:R0:W1:Y:S02]  /*2c2b0*/  SHFL.IDX P6, R14, R13, R12, R11 ;  /* 0x0000000c0d0e7389 */ /* 0x00006400000c000b */
[----:B01----:R-:W-:Y:S01]  /*2c2c0*/  ENDCOLLECTIVE ;  /* 0x000000000000791b */ /* 0x003fe20003800000 */
.L_x_8828:
        /* <DEDUP_REMOVED lines=13> */
.L_x_8829:
[----:B------:R-:W-:Y:S02]  /*2c3a0*/  IMAD.MOV.U32 R13, RZ, RZ, R23 ;  /* 0x000000ffff0d7224 */ /* 0x000fe400078e0017 */
[----:B------:R-:W-:Y:S01]  /*2c3b0*/  IMAD.MOV.U32 R12, RZ, RZ, 0x4 ;  /* 0x00000004ff0c7424 */ /* 0x000fe200078e00ff */
[----:B------:R-:W-:-:S13]  /*2c3c0*/  IADD3 R2, P2, R14, R5, RZ ;  /* 0x000000050e027210 */ /* 0x000fda0007f5e0ff */
[----:B------:R-:W-:Y:S05]  /*2c3d0*/  WARPSYNC.COLLECTIVE R15, `(.L_x_8830) ;  /* 0x000000000f087348 */ /* 0x000fea0003c00000 */
[----:B------:R0:W1:Y:S02]  /*2c3e0*/  SHFL.IDX P6, R14, R13, R12, R11 ;  /* 0x0000000c0d0e7389 */ /* 0x00006400000c000b */
[----:B01----:R-:W-:Y:S01]  /*2c3f0*/  ENDCOLLECTIVE ;  /* 0x000000000000791b */ /* 0x003fe20003800000 */
.L_x_8830:
        /* <DEDUP_REMOVED lines=13> */
.L_x_8831:
[----:B------:R-:W-:Y:S02]  /*2c4d0*/  IMAD.MOV.U32 R13, RZ, RZ, R23 ;  /* 0x000000ffff0d7224 */ /* 0x000fe400078e0017 */
[----:B------:R-:W-:Y:S02]  /*2c4e0*/  IMAD.MOV.U32 R12, RZ, RZ, 0x5 ;  /* 0x00000005ff0c7424 */ /* 0x000fe400078e00ff */
[----:B------:R-:W-:-:S07]  /*2c4f0*/  IMAD.MOV.U32 R10, RZ, RZ, R14 ;  /* 0x000000ffff0a7224 */ /* 0x000fce00078e000e */
[----:B------:R-:W-:Y:S05]  /*2c500*/  WARPSYNC.COLLECTIVE R15, `(.L_x_8832) ;  /* 0x000000000f087348 */ /* 0x000fea0003c00000 */
[----:B------:R0:W1:Y:S02]  /*2c510*/  SHFL.IDX P6, R14, R13, R12, R11 ;  /* 0x0000000c0d0e7389 */ /* 0x00006400000c000b */
[----:B01----:R-:W-:Y:S01]  /*2c520*/  ENDCOLLECTIVE ;  /* 0x000000000000791b */ /* 0x003fe20003800000 */
.L_x_8832:
        /* <DEDUP_REMOVED lines=14> */
.L_x_8833:
[----:B------:R-:W-:Y:S01]  /*2c610*/  IMAD.MOV.U32 R13, RZ, RZ, R23 ;  /* 0x000000ffff0d7224 */ /* 0x000fe200078e0017 */
[----:B------:R-:W-:Y:S02]  /*2c620*/  MOV R12, 0x6 ;  /* 0x00000006000c7802 */ /* 0x000fe40000000f00 */
[----:B------:R-:W-:-:S13]  /*2c630*/  IADD3 R2, P2, R14, R5, RZ ;  /* 0x000000050e027210 */ /* 0x000fda0007f5e0ff */
[----:B------:R-:W-:Y:S05]  /*2c640*/  WARPSYNC.COLLECTIVE R15, `(.L_x_8834) ;  /* 0x000000000f087348 */ /* 0x000fea0003c00000 */
[----:B------:R0:W1:Y:S02]  /*2c650*/  SHFL.IDX P6, R14, R13, R12, R11 ;  /* 0x0000000c0d0e7389 */ /* 0x00006400000c000b */
[----:B01----:R-:W-:Y:S01]  /*2c660*/  ENDCOLLECTIVE ;  /* 0x000000000000791b */ /* 0x003fe20003800000 */
.L_x_8834:
        /* <DEDUP_REMOVED lines=13> */
.L_x_8835:
[----:B------:R-:W-:Y:S02]  /*2c740*/  IMAD.MOV.U32 R13, RZ, RZ, R23 ;  /* 0x000000ffff0d7224 */ /* 0x000fe400078e0017 */
[----:B------:R-:W-:Y:S02]  /*2c750*/  IMAD.MOV.U32 R12, RZ, RZ, 0x7 ;  /* 0x00000007ff0c7424 */ /* 0x000fe400078e00ff */
[----:B------:R-:W-:-:S07]  /*2c760*/  IMAD.MOV.U32 R10, RZ, RZ, R14 ;  /* 0x000000ffff0a7224 */ /* 0x000fce00078e000e */
[----:B------:R-:W-:Y:S05]  /*2c770*/  WARPSYNC.COLLECTIVE R15, `(.L_x_8836) ;  /* 0x000000000f087348 */ /* 0x000fea0003c00000 */
[----:B------:R0:W1:Y:S02]  /*2c780*/  SHFL.IDX P6, R14, R13, R12, R11 ;  /* 0x0000000c0d0e7389 */ /* 0x00006400000c000b */
[----:B01----:R-:W-:Y:S01]  /*2c790*/  ENDCOLLECTIVE ;  /* 0x000000000000791b */ /* 0x003fe20003800000 */
.L_x_8836:
        /* <DEDUP_REMOVED lines=12> */
.L_x_8837:
[----:B------:R-:W-:Y:S05]  /*2c860*/  BRA `(.L_x_8838) ;  /* 0xffffff8000cc7947 */ /* 0x000fea000383ffff */
.L_x_8571:
        /* <DEDUP_REMOVED lines=8> */
.L_x_8840:
[----:B------:R-:W-:Y:S05]  /*2c8f0*/  BSYNC B0 ;  /* 0x0000000000007941 */ /* 0x000fea0003800000 */
.L_x_8839:
        /* <DEDUP_REMOVED lines=9> */
.L_x_8841:
        /* <DEDUP_REMOVED lines=24> */
.L_x_8842:
[----:B------:R-:W-:Y:S02]  /*2cb10*/  MOV R12, 0x2 ;  /* 0x00000002000c7802 */ /* 0x000fe40000000f00 */
[----:B------:R-:W-:-:S05]  /*2cb20*/  SEL R14, R14, RZ, P1 ;  /* 0x000000ff0e0e7207 */ /* 0x000fca0000800000 */
[----:B------:R-:W-:-:S04]  /*2cb30*/  IMAD.IADD R5, R13, 0x1, R14 ;  /* 0x000000010d057824 */ /* 0x000fc800078e020e */
[----:B------:R-:W-:-:S07]  /*2cb40*/  IMAD.MOV.U32 R13, RZ, RZ, R5 ;  /* 0x000000ffff0d7224 */ /* 0x000fce00078e0005 */
[----:B------:R-:W-:Y:S05]  /*2cb50*/  WARPSYNC.COLLECTIVE R15, `(.L_x_8843) ;  /* 0x000000000f087348 */ /* 0x000fea0003c00000 */
[----:B------:R0:W1:Y:S02]  /*2cb60*/  SHFL.UP P6, R14, R13, R12, R11 ;  /* 0x0400000c0d0e7389 */ /* 0x00006400000c000b */
[----:B01----:R-:W-:Y:S01]  /*2cb70*/  ENDCOLLECTIVE ;  /* 0x000000000000791b */ /* 0x003fe20003800000 */
.L_x_8843:
[----:B------:R-:W-:Y:S01]  /*2cb80*/  IMAD.MOV.U32 R12, RZ, RZ, 0x4 ;  /* 0x00000004ff0c7424 */ /* 0x000fe200078e00ff */
[----:B------:R-:W-:-:S05]  /*2cb90*/  SEL R2, R14, RZ, P2 ;  /* 0x000000ff0e027207 */ /* 0x000fca0001000000 */
[----:B------:R-:W-:-:S04]  /*2cba0*/  IMAD.IADD R2, R5, 0x1, R2 ;  /* 0x0000000105027824 */ /* 0x000fc800078e0202 */
[----:B------:R-:W-:-:S07]  /*2cbb0*/  IMAD.MOV.U32 R13, RZ, RZ, R2 ;  /* 0x000000ffff0d7224 */ /* 0x000fce00078e0002 */
[----:B------:R-:W-:Y:S05]  /*2cbc0*/  WARPSYNC.COLLECTIVE R15, `(.L_x_8844) ;  /* 0x000000000f087348 */ /* 0x000fea0003c00000 */
[----:B------:R0:W1:Y:S02]  /*2cbd0*/  SHFL.UP P6, R14, R13, R12, R11 ;  /* 0x0400000c0d0e7389 */ /* 0x00006400000c000b */
[----:B01----:R-:W-:Y:S01]  /*2cbe0*/  ENDCOLLECTIVE ;  /* 0x000000000000791b */ /* 0x003fe20003800000 */
.L_x_8844:
[----:B------:R-:W-:Y:S01]  /*2cbf0*/  IMAD.MOV.U32 R12, RZ, RZ, 0x8 ;  /* 0x00000008ff0c7424 */ /* 0x000fe200078e00ff */
[----:B------:R-:W-:-:S05]  /*2cc00*/  SEL R3, R14, RZ, P3 ;  /* 0x000000ff0e037207 */ /* 0x000fca0001800000 */
[----:B------:R-:W-:-:S04]  /*2cc10*/  IMAD.IADD R3, R2, 0x1, R3 ;  /* 0x0000000102037824 */ /* 0x000fc800078e0203 */
[----:B------:R-:W-:-:S07]  /*2cc20*/  IMAD.MOV.U32 R13, RZ, RZ, R3 ;  /* 0x000000ffff0d7224 */ /* 0x000fce00078e0003 */
[----:B------:R-:W-:Y:S05]  /*2cc30*/  WARPSYNC.COLLECTIVE R15, `(.L_x_8845) ;  /* 0x000000000f087348 */ /* 0x000fea0003c00000 */
[----:B------:R0:W1:Y:S02]  /*2cc40*/  SHFL.UP P6, R14, R13, R12, R11 ;  /* 0x0400000c0d0e7389 */ /* 0x00006400000c000b */
[----:B01----:R-:W-:Y:S01]  /*2cc50*/  ENDCOLLECTIVE ;  /* 0x000000000000791b */ /* 0x003fe20003800000 */
.L_x_8845:
[----:B------:R-:W-:Y:S02]  /*2cc60*/  MOV R12, 0x10 ;  /* 0x00000010000c7802 */ /* 0x000fe40000000f00 */
[----:B------:R-:W-:-:S05]  /*2cc70*/  SEL R14, R14, RZ, P4 ;  /* 0x000000ff0e0e7207 */ /* 0x000fca0002000000 */
[----:B------:R-:W-:-:S04]  /*2cc80*/  IMAD.IADD R5, R3, 0x1, R14 ;  /* 0x0000000103057824 */ /* 0x000fc800078e020e */
[----:B------:R-:W-:-:S07]  /*2cc90*/  IMAD.MOV.U32 R13, RZ, RZ, R5 ;  /* 0x000000ffff0d7224 */ /* 0x000fce00078e0005 */
[----:B------:R-:W-:Y:S05]  /*2cca0*/  WARPSYNC.COLLECTIVE R15, `(.L_x_8846) ;  /* 0x000000000f087348 */ /* 0x000fea0003c00000 */
[----:B------:R0:W1:Y:S02]  /*2ccb0*/  SHFL.UP P6, R14, R13, R12, R11 ;  /* 0x0400000c0d0e7389 */ /* 0x00006400000c000b */
[----:B01----:R-:W-:Y:S01]  /*2ccc0*/  ENDCOLLECTIVE ;  /* 0x000000000000791b */ /* 0x003fe20003800000 */
.L_x_8846:
        /* <DEDUP_REMOVED lines=8> */
.L_x_8847:
[----:B------:R-:W-:Y:S05]  /*2cd50*/  BRA `(.L_x_8848) ;  /* 0xffffff8000dc7947 */ /* 0x000fea000383ffff */
.L_x_8574:
[----:B------:R-:W-:Y:S01]  /*2cd60*/  BSSY B0, `(.L_x_8849) ;  /* 0x0000007000007945 */ /* 0x000fe20003800000 */
[----:B------:R-:W-:Y:S02]  /*2cd70*/  IMAD.MOV.U32 R12, RZ, RZ, 0x1 ;  /* 0x00000001ff0c7424 */ /* 0x000fe400078e00ff */
[----:B------:R-:W-:Y:S02]  /*2cd80*/  IMAD.MOV.U32 R11, RZ, RZ, RZ ;  /* 0x000000ffff0b7224 */ /* 0x000fe400078e00ff */
[----:B------:R-:W-:-:S07]  /*2cd90*/  IMAD.MOV.U32 R15, RZ, RZ, -0x1 ;  /* 0xffffffffff0f7424 */ /* 0x000fce00078e00ff */
[----:B------:R-:W-:Y:S05]  /*2cda0*/  WARPSYNC.COLLECTIVE R15, `(.L_x_8850) ;  /* 0x000000000f087348 */ /* 0x000fea0003c00000 */
[----:B------:R0:W1:Y:S02]  /*2cdb0*/  SHFL.UP P6, R14, R13, R12, R11 ;  /* 0x0400000c0d0e7389 */ /* 0x00006400000c000b */
[----:B01----:R-:W-:Y:S01]  /*2cdc0*/  ENDCOLLECTIVE ;  /* 0x000000000000791b */ /* 0x003fe20003800000 */
.L_x_8850:
[----:B------:R-:W-:Y:S05]  /*2cdd0*/  BSYNC B0 ;  /* 0x0000000000007941 */ /* 0x000fea0003800000 */
.L_x_8849:
        /* <DEDUP_REMOVED lines=8> */
.L_x_8851:
[----:B------:R-:W-:Y:S01]  /*2ce60*/  IMAD.MOV.U32 R12, RZ, RZ, 0x4 ;  /* 0x00000004ff0c7424 */ /* 0x000fe200078e00ff */
[----:B------:R-:W-:-:S05]  /*2ce70*/  SEL R2, R14, RZ, P2 ;  /* 0x000000ff0e027207 */ /* 0x000fca0001000000 */
[----:B------:R-:W-:-:S04]  /*2ce80*/  IMAD.IADD R2, R13, 0x1, R2 ;  /* 0x000000010d027824 */ /* 0x000fc800078e0202 */
[----:B------:R-:W-:-:S07]  /*2ce90*/  IMAD.MOV.U32 R13, RZ, RZ, R2 ;  /* 0x000000ffff0d7224 */ /* 0x000fce00078e0002 */
[----:B------:R-:W-:Y:S05]  /*2cea0*/  WARPSYNC.COLLECTIVE R15, `(.L_x_8852) ;  /* 0x000000000f087348 */ /* 0x000fea0003c00000 */
[----:B------:R0:W1:Y:S02]  /*2ceb0*/  SHFL.UP P6, R14, R13, R12, R11 ;  /* 0x0400000c0d0e7389 */ /* 0x00006400000c000b */
[----:B01----:R-:W-:Y:S01]  /*2cec0*/  ENDCOLLECTIVE ;  /* 0x000000000000791b */ /* 0x003fe20003800000 */
.L_x_8852:
[----:B------:R-:W-:Y:S02]  /*2ced0*/  MOV R12, 0x8 ;  /* 0x00000008000c7802 */ /* 0x000fe40000000f00 */
[----:B------:R-:W-:-:S05]  /*2cee0*/  SEL R3, R14, RZ, P3 ;  /* 0x000000ff0e037207 */ /* 0x000fca0001800000 */
[----:B------:R-:W-:-:S04]  /*2cef0*/  IMAD.IADD R3, R2, 0x1, R3 ;  /* 0x0000000102037824 */ /* 0x000fc800078e0203 */
[----:B------:R-:W-:-:S07]  /*2cf00*/  IMAD.MOV.U32 R13, RZ, RZ, R3 ;  /* 0x000000ffff0d7224 */ /* 0x000fce00078e0003 */
[----:B------:R-:W-:Y:S05]  /*2cf10*/  WARPSYNC.COLLECTIVE R15, `(.L_x_8853) ;  /* 0x000000000f087348 */ /* 0x000fea0003c00000 */
[----:B------:R0:W1:Y:S02]  /*2cf20*/  SHFL.UP P6, R14, R13, R12, R11 ;  /* 0x0400000c0d0e7389 */ /* 0x00006400000c000b */
[----:B01----:R-:W-:Y:S01]  /*2cf30*/  ENDCOLLECTIVE ;  /* 0x000000000000791b */ /* 0x003fe20003800000 */
.L_x_8853:
[----:B------:R-:W-:Y:S01]  /*2cf40*/  IMAD.MOV.U32 R12, RZ, RZ, 0x10 ;  /* 0x00000010ff0c7424 */ /* 0x000fe200078e00ff */
[----:B------:R-:W-:-:S05]  /*2cf50*/  SEL R14, R14, RZ, P4 ;  /* 0x000000ff0e0e7207 */ /* 0x000fca0002000000 */
[----:B------:R-:W-:-:S04]  /*2cf60*/  IMAD.IADD R5, R3, 0x1, R14 ;  /* 0x0000000103057824 */ /* 0x000fc800078e020e */
[----:B------:R-:W-:-:S07]  /*2cf70*/  IMAD.MOV.U32 R13, RZ, RZ, R5 ;  /* 0x000000ffff0d7224 */ /* 0x000fce00078e0005 */
[----:B------:R-:W-:Y:S05]  /*2cf80*/  WARPSYNC.COLLECTIVE R15, `(.L_x_8854) ;  /* 0x000000000f087348 */ /* 0x000fea0003c00000 */
[----:B------:R0:W1:Y:S02]  /*2cf90*/  SHFL.UP P6, R14, R13, R12, R11 ;  /* 0x0400000c0d0e7389 */ /* 0x00006400000c000b */
[----:B01----:R-:W-:Y:S01]  /*2cfa0*/  ENDCOLLECTIVE ;  /* 0x000000000000791b */ /* 0x003fe20003800000 */
.L_x_8854:
        /* <DEDUP_REMOVED lines=8> */
.L_x_8855:
[----:B------:R-:W-:Y:S05]  /*2d030*/  BRA `(.L_x_8856) ;  /* 0xffffff8000c87947 */ /* 0x000fea000383ffff */
.L_x_8576:
[----:B------:R-:W-:Y:S01]  /*2d040*/  BSSY B0, `(.L_x_8857) ;  /* 0x0000006000007945 */ /* 0x000fe20003800000 */
[----:B------:R-:W-:Y:S01]  /*2d050*/  PLOP3.LUT P6, PT, P6, PT, PT, 0x8, 0x0 ;  /* 0x000000000000781c */ /* 0x000fe200037ce170 */
[----:B------:R-:W-:-:S12]  /*2d060*/  IMAD.MOV.U32 R15, RZ, RZ, -0x1 ;  /* 0xffffffffff0f7424 */ /* 0x000fd800078e00ff */
[----:B0-----:R-:W-:Y:S05]  /*2d070*/  WARPSYNC.COLLECTIVE R15, `(.L_x_8858) ;  /* 0x000000000f087348 */ /* 0x001fea0003c00000 */
[----:B------:R-:W-:Y:S01]  /*2d080*/  VOTE.ANY R14, PT, P6 ;  /* 0x00000000000e7806 */ /* 0x000fe200030e0100 */
[----:B0-----:R-:W-:Y:S06]  /*2d090*/  ENDCOLLECTIVE ;  /* 0x000000000000791b */ /* 0x001fec0003800000 */
.L_x_8858:
[----:B------:R-:W-:Y:S05]  /*2d0a0*/  BSYNC B0 ;  /* 0x0000000000007941 */ /* 0x000fea0003800000 */
.L_x_8857:
        /* <DEDUP_REMOVED lines=8> */
.L_x_8859:
[----:B------:R-:W-:Y:S02]  /*2d130*/  IMAD.IADD R19, R12, 0x1, R19 ;  /* 0x000000010c137824 */ /* 0x000fe400078e0213 */
[----:B------:R-:W-:Y:S02]  /*2d140*/  IMAD.MOV.U32 R13, RZ, RZ, R4 ;  /* 0x000000ffff0d7224 */ /* 0x000fe400078e0004 */
[----:B------:R-:W-:-:S07]  /*2d150*/  IMAD.MOV.U32 R17, RZ, RZ, R14 ;  /* 0x000000ffff117224 */ /* 0x000fce00078e000e */
[----:B------:R-:W-:Y:S05]  /*2d160*/  WARPSYNC.COLLECTIVE R15, `(.L_x_8860) ;  /* 0x000000000f087348 */ /* 0x000fea0003c00000 */
[----:B------:R0:W1:Y:S02]  /*2d170*/  SHFL.IDX P6, R14, R13, R12, R11 ;  /* 0x0000000c0d0e7389 */ /* 0x00006400000c000b */
[----:B01----:R-:W-:Y:S01]  /*2d180*/  ENDCOLLECTIVE ;  /* 0x000000000000791b */ /* 0x003fe20003800000 */
.L_x_8860:
[----:B------:R-:W-:Y:S01]  /*2d190*/  IMAD.MOV.U32 R4, RZ, RZ, R14 ;  /* 0x000000ffff047224 */ /* 0x000fe200078e000e */
[----:B------:R-:W-:Y:S06]  /*2d1a0*/  BRA `(.L_x_8861) ;  /* 0xffffff8000ac7947 */ /* 0x000fec000383ffff */
.L_x_8578:
[----:B------:R-:W-:Y:S01]  /*2d1b0*/  BSSY B0, `(.L_x_8862) ;  /* 0x0000007000007945 */ /* 0x000fe20003800000 */
[----:B------:R-:W-:Y:S01]  /*2d1c0*/  IMAD.MOV.U32 R13, RZ, RZ, R2 ;  /* 0x000000ffff0d7224 */ /* 0x000fe200078e0002 */
[----:B------:R-:W-:Y:S01]  /*2d1d0*/  MOV R11, 0x1f ;  /* 0x0000001f000b7802 */ /* 0x000fe20000000f00 */
[----:B------:R-:W-:-:S07]  /*2d1e0*/  IMAD.MOV.U32 R15, RZ, RZ, -0x1 ;  /* 0xffffffffff0f7424 */ /* 0x000fce00078e00ff */
[----:B0-23--:R-:W-:Y:S05]  /*2d1f0*/  WARPSYNC.COLLECTIVE R15, `(.L_x_8863) ;  /* 0x000000000f087348 */ /* 0x00dfea0003c00000 */
[----:B------:R1:W4:Y:S02]  /*2d200*/  SHFL.IDX P6, R14, R13, R12, R11 ;  /* 0x0000000c0d0e7389 */ /* 0x00032400000c000b */
[----:B01234-:R-:W-:Y:S01]  /*2d210*/  ENDCOLLECTIVE ;  /* 0x000000000000791b */ /* 0x01ffe20003800000 */
.L_x_8863:
[----:B------:R-:W-:Y:S05]  /*2d220*/  BSYNC B0 ;  /* 0x0000000000007941 */ /* 0x000fea0003800000 */
.L_x_8862:
[----:B------:R-:W-:Y:S01]  /*2d230*/  IMAD.MOV.U32 R6, RZ, RZ, R14 ;  /* 0x000000ffff067224 */ /* 0x000fe200078e000e */
[----:B------:R-:W-:Y:S06]  /*2d240*/  BRA `(.L_x_8577) ;  /* 0xffffff80009c7947 */ /* 0x000fec000383ffff */
.L_x_8584:
[----:B-1----:R1:W2:Y:S02]  /*2d250*/  SYNCS.PHASECHK.TRANS64.TRYWAIT P0, [R7+URZ+0x28820], R0 ;  /* 0x02882000070075a7 */ /* 0x0022a4000800017f */
[----:B--2---:R-:W-:Y:S05]  /*2d260*/  @!P0 NANOSLEEP.SYNCS 0x989680 ;  /* 0x009896800000895d */ /* 0x004fea0003900000 */
[----:B------:R-:W2:Y:S02]  /*2d270*/  @!P0 SYNCS.PHASECHK.TRANS64 P0, [R7+URZ+0x28820], R0 ;  /* 0x02882000070085a7 */ /* 0x000ea4000800007f */
[----:B--2---:R-:W-:Y:S05]  /*2d280*/  @!P0 BRA `(.L_x_8584) ;  /* 0xfffffffc00f08947 */ /* 0x004fea000383ffff */
[----:B------:R-:W-:Y:S05]  /*2d290*/  BRA `(.L_x_8864) ;  /* 0xffffff8800f47947 */ /* 0x000fea000383ffff */
.L_x_8585:
        /* <DEDUP_REMOVED lines=11> */
.L_x_8866:
[----:B------:R-:W-:Y:S05]  /*2d350*/  BSYNC B0 ;  /* 0x0000000000007941 */ /* 0x000fea0003800000 */
.L_x_8865:
[----:B------:R-:W-:Y:S05]  /*2d360*/  BRA `(.L_x_8867) ;  /* 0xffffff8800dc7947 */ /* 0x000fea000383ffff */
.L_x_8586:
[----:B------:R-:W-:Y:S01]  /*2d370*/  BSSY B0, `(.L_x_8868) ;  /* 0x0000006000007945 */ /* 0x000fe20003800000 */
[----:B------:R-:W-:-:S07]  /*2d380*/  IMAD.MOV.U32 R15, RZ, RZ, -0x1 ;  /* 0xffffffffff0f7424 */ /* 0x000fce00078e00ff */
[----:B01----:R-:W-:Y:S05]  /*2d390*/  WARPSYNC.COLLECTIVE R15, `(.L_x_8869) ;  /* 0x000000000f0c7348 */ /* 0x003fea0003c00000 */
[----:B------:R-:W-:Y:S02]  /*2d3a0*/  ELECT P6, UR62, PT ;  /* 0x00000000003e782f */ /* 0x000fe400038c0000 */
[----:B------:R-:W-:Y:S01]  /*2d3b0*/  MOV R14, UR62 ;  /* 0x0000003e000e7c02 */ /* 0x000fe20008000f00 */
[----:B01----:R-:W-:Y:S10]  /*2d3c0*/  ENDCOLLECTIVE ;  /* 0x000000000000791b */ /* 0x003ff40003800000 */
.L_x_8869:
[----:B------:R-:W-:Y:S05]  /*2d3d0*/  BSYNC B0 ;  /* 0x0000000000007941 */ /* 0x000fea0003800000 */
.L_x_8868:
[----:B------:R-:W-:Y:S05]  /*2d3e0*/  BRA `(.L_x_8870) ;  /* 0xffffff8800d07947 */ /* 0x000fea000383ffff */
.L_x_8588:
[----:B-1----:R1:W2:Y:S02]  /*2d3f0*/  SYNCS.PHASECHK.TRANS64.TRYWAIT P1, [R5+URZ+0x28840], R0 ;  /* 0x02884000050075a7 */ /* 0x0022a4000802017f */
[----:B--2---:R-:W-:Y:S05]  /*2d400*/  @!P1 NANOSLEEP.SYNCS 0x989680 ;  /* 0x009896800000995d */ /* 0x004fea0003900000 */
[----:B------:R-:W2:Y:S02]  /*2d410*/  @!P1 SYNCS.PHASECHK.TRANS64 P1, [R5+URZ+0x28840], R0 ;  /* 0x02884000050095a7 */ /* 0x000ea4000802007f */
[----:B--2---:R-:W-:Y:S05]  /*2d420*/  @!P1 BRA `(.L_x_8588) ;  /* 0xfffffffc00f09947 */ /* 0x004fea000383ffff */
[----:B------:R-:W-:Y:S05]  /*2d430*/  BRA `(.L_x_8871) ;  /* 0xffffff8800f07947 */ /* 0x000fea000383ffff */
.L_x_8590:
[----:B--2---:R2:W3:Y:S02]  /*2d440*/  SYNCS.PHASECHK.TRANS64.TRYWAIT P1, [R3+URZ+0x28840], R2 ;  /* 0x02884002030075a7 */ /* 0x0044e4000802017f */
[----:B---3--:R-:W-:Y:S05]  /*2d450*/  @!P1 NANOSLEEP.SYNCS 0x989680 ;  /* 0x009896800000995d */ /* 0x008fea0003900000 */
[----:B------:R-:W3:Y:S02]  /*2d460*/  @!P1 SYNCS.PHASECHK.TRANS64 P1, [R3+URZ+0x28840], R2 ;  /* 0x02884002030095a7 */ /* 0x000ee4000802007f */
[----:B---3--:R-:W-:Y:S05]  /*2d470*/  @!P1 BRA `(.L_x_8590) ;  /* 0xfffffffc00f09947 */ /* 0x008fea000383ffff */
[----:B------:R-:W-:Y:S05]  /*2d480*/  BRA `(.L_x_8872) ;  /* 0xffffff8800fc7947 */ /* 0x000fea000383ffff */
.L_x_8592:
[----:B---3--:R3:W4:Y:S02]  /*2d490*/  SYNCS.PHASECHK.TRANS64.TRYWAIT P1, [R5+URZ+0x28860], R0 ;  /* 0x02886000050075a7 */ /* 0x008724000802017f */
[----:B----4-:R-:W-:Y:S05]  /*2d4a0*/  @!P1 NANOSLEEP.SYNCS 0x989680 ;  /* 0x009896800000995d */ /* 0x010fea0003900000 */
[----:B------:R-:W4:Y:S02]  /*2d4b0*/  @!P1 SYNCS.PHASECHK.TRANS64 P1, [R5+URZ+0x28860], R0 ;  /* 0x02886000050095a7 */ /* 0x000f24000802007f */
[----:B----4-:R-:W-:Y:S05]  /*2d4c0*/  @!P1 BRA `(.L_x_8592) ;  /* 0xfffffffc00f09947 */ /* 0x010fea000383ffff */
[----:B------:R-:W-:Y:S05]  /*2d4d0*/  BRA `(.L_x_8873) ;  /* 0xffffff8800f87947 */ /* 0x000fea000383ffff */
.L_x_8874:
        /* <DEDUP_REMOVED lines=10> */
.L_x_15992:


//--------------------- .text._ZN7cutlass13device_kernelIN5flash11enable_sm90INS1_16FlashAttnFwdSm90INS1_25CollectiveMainloopFwdSm90ILi2EN4cute5tupleIJNS5_1CILi1EEES8_S8_EEENS6_IJNS7_ILi128EEESA_SA_EEELi128ENS_6half_tEfNS_4arch4Sm90ELb1ELb0ELb0ELb0ELb1ELb0ELb0ELb1ELb1ELb1ELb1ELb0EEENS1_21CollectiveEpilogueFwdISB_S9_SC_SE_Li256ELb0ELb1ELb1ELb0EEENS1_19SingleTileSchedulerILb0ELb1ELb1ELi128EEEEEEEEEvNT_6ParamsE --------------------------
	.section	.text._ZN7cutlass13device_kernelIN5flash11enable_sm90INS1_16FlashAttnFwdSm90INS1_25CollectiveMainloopFwdSm90ILi2EN4cute5tupleIJNS5_1CILi1EEES8_S8_EEENS6_IJNS7_ILi128EEESA_SA_EEELi128ENS_6half_tEfNS_4arch4Sm90ELb1ELb0ELb0ELb0ELb1ELb0ELb0ELb1ELb1ELb1ELb1ELb0EEENS1_21CollectiveEpilogueFwdISB_S9_SC_SE_Li256ELb0ELb1ELb1ELb0EEENS1_19SingleTileSchedulerILb0ELb1ELb1ELi128EEEEEEEEEvNT_6ParamsE,"ax",@progbits
	.align	128
.text._ZN7cutlass13device_kernelIN5flash11enable_sm90INS1_16FlashAttnFwdSm90INS1_25CollectiveMainloopFwdSm90ILi2EN4cute5tupleIJNS5_1CILi1EEES8_S8_EEENS6_IJNS7_ILi128EEESA_SA_EEELi128ENS_6half_tEfNS_4arch4Sm90ELb1ELb0ELb0ELb0ELb1ELb0ELb0ELb1ELb1ELb1ELb1ELb0EEENS1_21CollectiveEpilogueFwdISB_S9_SC_SE_Li256ELb0ELb1ELb1ELb0EEENS1_19SingleTileSchedulerILb0ELb1ELb1ELi128EEEEEEEEEvNT_6ParamsE:
        .type           _ZN7cutlass13device_kernelIN5flash11enable_sm90INS1_16FlashAttnFwdSm90INS1_25CollectiveMainloopFwdSm90ILi2EN4cute5tupleIJNS5_1CILi1EEES8_S8_EEENS6_IJNS7_ILi128EEESA_SA_EEELi128ENS_6half_tEfNS_4arch4Sm90ELb1ELb0ELb0ELb0ELb1ELb0ELb0ELb1ELb1ELb1ELb1ELb0EEENS1_21CollectiveEpilogueFwdISB_S9_SC_SE_Li256ELb0ELb1ELb1ELb0EEENS1_19SingleTileSchedulerILb0ELb1ELb1ELi128EEEEEEEEEvNT_6ParamsE,@function
        .size           _ZN7cutlass13device_kernelIN5flash11enable_sm90INS1_16FlashAttnFwdSm90INS1_25CollectiveMainloopFwdSm90ILi2EN4cute5tupleIJNS5_1CILi1EEES8_S8_EEENS6_IJNS7_ILi128EEESA_SA_EEELi128ENS_6half_tEfNS_4arch4Sm90ELb1ELb0ELb0ELb0ELb1ELb0ELb0ELb1ELb1ELb1ELb1ELb0EEENS1_21CollectiveEpilogueFwdISB_S9_SC_SE_Li256ELb0ELb1ELb1ELb0EEENS1_19SingleTileSchedulerILb0ELb1ELb1ELi128EEEEEEEEEvNT_6ParamsE,(.L_x_15993 - _ZN7cutlass13device_kernelIN5flash11enable_sm90INS1_16FlashAttnFwdSm90INS1_25CollectiveMainloopFwdSm90ILi2EN4cute5tupleIJNS5_1CILi1EEES8_S8_EEENS6_IJNS7_ILi128EEESA_SA_EEELi128ENS_6half_tEfNS_4arch4Sm90ELb1ELb0ELb0ELb0ELb1ELb0ELb0ELb1ELb1ELb1ELb1ELb0EEENS1_21CollectiveEpilogueFwdISB_S9_SC_SE_Li256ELb0ELb1ELb1ELb0EEENS1_19SingleTileSchedulerILb0ELb1ELb1ELi128EEEEEEEEEvNT_6ParamsE)
        .other          _ZN7cutlass13device_kernelIN5flash11enable_sm90INS1_16FlashAttnFwdSm90INS1_25CollectiveMainloopFwdSm90ILi2EN4cute5tupleIJNS5_1CILi1EEES8_S8_EEENS6_IJNS7_ILi128EEESA_SA_EEELi128ENS_6half_tEfNS_4arch4Sm90ELb1ELb0ELb0ELb0ELb1ELb0ELb0ELb1ELb1ELb1ELb1ELb0EEENS1_21CollectiveEpilogueFwdISB_S9_SC_SE_Li256ELb0ELb1ELb1ELb0EEENS1_19SingleTileSchedulerILb0ELb1ELb1ELi128EEEEEEEEEvNT_6ParamsE,@"STO_CUDA_ENTRY STV_DEFAULT"
_ZN7cutlass13device_kernelIN5flash11enable_sm90INS1_16FlashAttnFwdSm90INS1_25CollectiveMainloopFwdSm90ILi2EN4cute5tupleIJNS5_1CILi1EEES8_S8_EEENS6_IJNS7_ILi128EEESA_SA_EEELi128ENS_6half_tEfNS_4arch4Sm90ELb1ELb0ELb0ELb0ELb1ELb0ELb0ELb1ELb1ELb1ELb1ELb0EEENS1_21CollectiveEpilogueFwdISB_S9_SC_SE_Li256ELb0ELb1ELb1ELb0EEENS1_19SingleTileSchedulerILb0ELb1ELb1ELi128EEEEEEEEEvNT_6ParamsE:
        /* <DEDUP_REMOVED lines=44> */
.L_x_8875:
        /* <DEDUP_REMOVED lines=22> */
.L_x_8876:
        /* <DEDUP_REMOVED lines=18> */
.L_x_8877:
        /* <DEDUP_REMOVED lines=22> */
.L_x_8878:
        /* <DEDUP_REMOVED lines=23> */
.L_x_8879:
        /* <DEDUP_REMOVED lines=9> */
.L_x_8882:
        /* <DEDUP_REMOVED lines=21> */
[----:B------:R-:W0:Y:S01]  /*09f0*/  S2UR UR48, SR_CTAID.X ;  /* 0x00000000003079c3 */ /* 0x000e220000002500 */
[----:B------:R-:W-:Y:S01]  /*0a00*/  ULDC UR4, c[0x0][0x448] ;  /* 0x0001120000047ab9 */ /* 0x000fe20000000800 */
[----:B------:R-:W-:Y:S01]  /*0a10*/  ULDC UR38, c[0x0][0x424] ;  /* 0x0001090000267ab9 */ /* 0x000fe20000000800 */
[----:B------:R-:W-:Y:S01]  /*0a20*/  UISETP.NE.AND UP1, UPT, UR4, 0x1, UPT ;  /* 0x000000010400788c */ /* 0x000fe2000bf25270 */
[----:B------:R-:W-:Y:S02]  /*0a30*/  ULDC UR7, c[0x0][0x288] ;  /* 0x0000a20000077ab9 */ /* 0x000fe40000000800 */
[----:B------:R-:W-:Y:S01]  /*0a40*/  ULDC.64 UR4, c[0x0][0x418] ;  /* 0x0001060000047ab9 */ /* 0x000fe20000000a00 */
[----:B------:R-:W-:Y:S02]  /*0a50*/  UIADD3 UR7, -UR7, 0x80, URZ ;  /* 0x0000008007077890 */ /* 0x000fe4000fffe13f */
[----:B------:R-:W-:Y:S01]  /*0a60*/  UISETP.NE.U32.AND UP0, UPT, UR4, URZ, UPT ;  /* 0x0000003f0400728c */ /* 0x000fe2000bf05070 */
[----:B------:R-:W-:Y:S01]  /*0a70*/  ULDC UR8, c[0x0][0x2f0] ;  /* 0x0000bc0000087ab9 */ /* 0x000fe20000000800 */
[----:B------:R-:W-:-:S02]  /*0a80*/  UP2UR UR42, UPR, URZ, 0x2 ;  /* 0x000000023f2a7883 */ /* 0x000fc40008000000 */
[----:B------:R-:W-:Y:S01]  /*0a90*/  UISETP.NE.AND.EX UP0, UPT, UR5, URZ, UPT, UP0 ;  /* 0x0000003f0500728c */ /* 0x000fe2000bf05300 */
[----:B------:R-:W-:Y:S02]  /*0aa0*/  @UP1 ULDC UR9, c[0x0][0x450] ;  /* 0x0001140000091ab9 */ /* 0x000fe40000000800 */
[----:B------:R-:W-:Y:S01]  /*0ab0*/  @UP1 ULDC UR5, c[0x0][0x44c] ;  /* 0x0001130000051ab9 */ /* 0x000fe20000000800 */
[----:B------:R-:W-:Y:S02]  /*0ac0*/  USEL UR38, UR38, 0x1, UP0 ;  /* 0x0000000126267887 */ /* 0x000fe40008000000 */
[----:B------:R-:W-:Y:S02]  /*0ad0*/  USHF.R.U32.HI UR10, URZ, 0x10, UR39 ;  /* 0x000000103f0a7899 */ /* 0x000fe40008011627 */
[----:B------:R-:W-:Y:S02]  /*0ae0*/  UIMAD UR7, UR38, UR8, UR7 ;  /* 0x00000008260772a4 */ /* 0x000fe4000f8e0207 */
[----:B0-----:R-:W-:-:S02]  /*0af0*/  USHF.L.U32 UR48, UR48, 0x7, URZ ;  /* 0x0000000730307899 */ /* 0x001fc4000800063f */
[----:B------:R-:W-:Y:S02]  /*0b00*/  ULOP3.LUT UR39, UR39, 0xffff, URZ, 0xc0, !UPT ;  /* 0x0000ffff27277892 */ /* 0x000fe4000f8ec03f */
[----:B------:R-:W-:Y:S02]  /*0b10*/  @UP1 UIADD3 UR4, UR48, 0x7f, URZ ;  /* 0x0000007f30041890 */ /* 0x000fe4000fffe03f */
[----:B------:R-:W-:Y:S02]  /*0b20*/  UIADD3 UR6, UR48, 0x7f, URZ ;  /* 0x0000007f30067890 */ /* 0x000fe4000fffe03f */
[----:B------:R-:W-:Y:S02]  /*0b30*/  UIMAD.WIDE.U32 UR4, UR4, UR5, URZ ;  /* 0x00000005040472a5 */ /* 0x000fe4000f8e003f */
[----:B------:R-:W-:Y:S02]  /*0b40*/  UIMAD UR4, UR38, UR8, 0x7f ;  /* 0x0000007f260474a4 */ /* 0x000fe4000f8e0208 */
[----:B------:R-:W-:-:S02]  /*0b50*/  @UP1 USHF.R.U32.HI UR6, URZ, UR9, UR5 ;  /* 0x000000093f061299 */ /* 0x000fc40008011605 */
[----:B------:R-:W-:Y:S02]  /*0b60*/  USHF.R.S32.HI UR5, URZ, 0x1f, UR4 ;  /* 0x0000001f3f057899 */ /* 0x000fe40008011404 */
[----:B------:R-:W-:Y:S02]  /*0b70*/  UIADD3 UR6, UR7, UR6, URZ ;  /* 0x0000000607067290 */ /* 0x000fe4000fffe03f */
[----:B------:R-:W-:Y:S02]  /*0b80*/  ULEA.HI UR5, UR5, UR4, URZ, 0x7 ;  /* 0x0000000405057291 */ /* 0x000fe4000f8f383f */
[----:B------:R-:W-:Y:S02]  /*0b90*/  USHF.R.S32.HI UR7, URZ, 0x1f, UR6 ;  /* 0x0000001f3f077899 */ /* 0x000fe40008011406 */
[----:B------:R-:W-:Y:S02]  /*0ba0*/  USHF.R.S32.HI UR5, URZ, 0x7, UR5 ;  /* 0x000000073f057899 */ /* 0x000fe40008011405 */
[----:B------:R-:W-:Y:S01]  /*0bb0*/  ULEA.HI UR7, UR7, UR6, URZ, 0x7 ;  /* 0x0000000607077291 */ /* 0x000fe2000f8f383f */
[----:B------:R-:W-:-:S03]  /*0bc0*/  UMOV UR4, URZ ;  /* 0x0000003f00047c82 */ /* 0x000fc60008000000 */
[----:B------:R-:W-:-:S04]  /*0bd0*/  USHF.R.S32.HI UR7, URZ, 0x7, UR7 ;  /* 0x000000073f077899 */ /* 0x000fc80008011407 */
[----:B------:R-:W-:-:S04]  /*0be0*/  UISETP.LT.AND UP0, UPT, UR5, UR7, UPT ;  /* 0x000000070500728c */ /* 0x000fc8000bf01270 */
[----:B------:R-:W-:Y:S02]  /*0bf0*/  USEL UR9, UR5, UR7, UP0 ;  /* 0x0000000705097287 */ /* 0x000fe40008000000 */
[----:B------:R-:W-:Y:S02]  /*0c00*/  UISETP.NE.AND UP0, UPT, UR10, URZ, UPT ;  /* 0x0000003f0a00728c */ /* 0x000fe4000bf05270 */
[----:B------:R-:W-:-:S06]  /*0c10*/  UISETP.GE.AND UP1, UPT, UR9, 0x1, UPT ;  /* 0x000000010900788c */ /* 0x000fcc000bf26270 */
        /* <DEDUP_REMOVED lines=36> */
.L_x_8884:
[----:B------:R-:W-:Y:S02]  /*0e60*/  UIMAD UR39, UR39, UR4, URZ ;  /* 0x00000004272772a4 */ /* 0x000fe4000f8e023f */
[----:B------:R-:W-:Y:S01]  /*0e70*/  IMAD.U32 R3, RZ, RZ, UR4 ;  /* 0x00000004ff037e24 */ /* 0x000fe2000f8e00ff */
[----:B------:R-:W-:Y:S01]  /*0e80*/  MOV R0, UR9 ;  /* 0x0000000900007c02 */ /* 0x000fe20008000f00 */
[----:B------:R-:W-:Y:S01]  /*0e90*/  VIADD R19, R19, 0xffffff80 ;  /* 0xffffff8013137836 */ /* 0x000fe20000000000 */
[----:B------:R-:W-:Y:S01]  /*0ea0*/  PLOP3.LUT P0, PT, PT, PT, PT, 0x80, 0x0 ;  /* 0x000000000000781c */ /* 0x000fe20003f0f070 */
[----:B------:R-:W-:Y:S01]  /*0eb0*/  IMAD.MOV.U32 R4, RZ, RZ, RZ ;  /* 0x000000ffff047224 */ /* 0x000fe200078e00ff */
        /* <DEDUP_REMOVED lines=72> */
.L_x_8886:
[----:B------:R-:W-:-:S04]  /*1340*/  SHF.L.U32 R0, RZ, 0x1f, RZ ;  /* 0x0000001fff007819 */ /* 0x000fc800000006ff */
[----:B------:R-:W0:Y:S02]  /*1350*/  SYNCS.PHASECHK.TRANS64.TRYWAIT P0, [UR41+0x28800], R0 ;  /* 0x02880000ff0075a7 */ /* 0x000e240008000169 */
[----:B0-----:R-:W-:Y:S05]  /*1360*/  @!P0 BRA `(.L_x_8887) ;  /* 0x000000cc00ec8947 */ /* 0x001fea0003800000 */
.L_x_8972:
[----:B------:R-:W-:-:S06]  /*1370*/  ULOP3.LUT UR4, UR36, 0x1, URZ, 0xfc, !UPT ;  /* 0x0000000124047892 */ /* 0x000fcc000f8efc3f */
[----:B0-----:R-:W-:-:S05]  /*1380*/  IMAD.U32 R3, RZ, RZ, UR4 ;  /* 0x00000004ff037e24 */ /* 0x001fca000f8e00ff */
[----:B------:R-:W-:-:S13]  /*1390*/  ISETP.NE.AND P0, PT, R3, 0x3, PT ;  /* 0x000000030300780c */ /* 0x000fda0003f05270 */
[----:B------:R-:W-:Y:S05]  /*13a0*/  @!P0 BRA `(.L_x_8888) ;  /* 0x0000000000048947 */ /* 0x000fea0003800000 */
[----:B------:R-:W-:Y:S01]  /*13b0*/  BPT.TRAP 0x1 ;  /* 0x000000040000795c */ /* 0x000fe20000300000 */
.L_x_8888:
[----:B------:R0:W1:Y:S01]  /*13c0*/  SYNCS.PHASECHK.TRANS64.TRYWAIT P1, [UR41+0x28830], R0 ;  /* 0x02883000ff0075a7 */ /* 0x0000620008020169 */
[----:B------:R-:W-:Y:S05]  /*13d0*/  @!P0 BRA `(.L_x_8889) ;  /* 0x0000000000048947 */ /* 0x000fea0003800000 */
[----:B------:R-:W-:Y:S01]  /*13e0*/  BPT.TRAP 0x1 ;  /* 0x000000040000795c */ /* 0x000fe20000300000 */
.L_x_8889:
[----:B------:R-:W-:-:S05]  /*13f0*/  IMAD.U32 R8, RZ, RZ, UR43 ;  /* 0x0000002bff087e24 */ /* 0x000fca000f8e00ff */
[----:B------:R-:W-:Y:S01]  /*1400*/  LOP3.LUT R8, R8, 0x10000, RZ, 0xfc, !PT ;  /* 0x0001000008087812 */ /* 0x000fe200078efcff */
[----:B-1----:R-:W-:Y:S06]  /*1410*/  @P1 BRA `(.L_x_8890) ;  /* 0x0000000000081947 */ /* 0x002fec0003800000 */
[----:B------:R-:W1:Y:S02]  /*1420*/  SYNCS.PHASECHK.TRANS64.TRYWAIT P1, [UR41+0x28830], R0 ;  /* 0x02883000ff0075a7 */ /* 0x000e640008020169 */
[----:B-1----:R-:W-:Y:S05]  /*1430*/  @!P1 BRA `(.L_x_8891) ;  /* 0x000000cc00d09947 */ /* 0x002fea0003800000 */
.L_x_8890:
[----:B------:R-:W-:Y:S05]  /*1440*/  WARPSYNC.ALL ;  /* 0x0000000000007948 */ /* 0x000fea0003800000 */
[----:B------:R-:W-:Y:S01]  /*1450*/  IMAD.MOV.U32 R9, RZ, RZ, 0x40000040 ;  /* 0x40000040ff097424 */ /* 0x000fe200078e00ff */
[----:B------:R-:W-:Y:S01]  /*1460*/  UIADD3 UR4, UR41, 0x18400, URZ ;  /* 0x0001840029047890 */ /* 0x000fe2000fffe03f */
[----:B------:R-:W-:Y:S01]  /*1470*/  R2UR UR8, R8 ;  /* 0x00000000080872ca */ /* 0x000fe200000e0000 */
[----:B------:R-:W-:Y:S02]  /*1480*/  WARPGROUP.ARRIVE ;  /* 0x00000000000079c5 */ /* 0x000fe40000000000 */
[----:B------:R-:W-:Y:S01]  /*1490*/  R2UR UR9, R9 ;  /* 0x00000000090972ca */ /* 0x000fe200000e0000 */
[----:B------:R-:W-:-:S03]  /*14a0*/  USHF.R.U32.HI UR4, URZ, 0x4, UR4 ;  /* 0x000000043f047899 */ /* 0x000fc60008011604 */
[----:B------:R-:W2:Y:S01]  /*14b0*/  S2UR UR43, SR_CgaCtaId ;  /* 0x00000000002b79c3 */ /* 0x000ea20000008800 */
[----:B------:R-:W-:Y:S01]  /*14c0*/  UMOV UR11, 0x40000040 ;  /* 0x40000040000b7882 */ /* 0x000fe20000000000 */
[----:B------:R-:W-:Y:S01]  /*14d0*/  UMOV UR13, 0x40000040 ;  /* 0x40000040000d7882 */ /* 0x000fe20000000000 */
[----:B------:R-:W-:Y:S01]  /*14e0*/  ULOP3.LUT UR4, UR4, 0x3fff, URZ, 0xc0, !UPT ;  /* 0x00003fff04047892 */ /* 0x000fe2000f8ec03f */
[----:B------:R-:W-:Y:S01]  /*14f0*/  UMOV UR15, 0x40000040 ;  /* 0x40000040000f7882 */ /* 0x000fe20000000000 */
[----:B------:R-:W-:Y:S02]  /*1500*/  UMOV UR17, 0x40000040 ;  /* 0x4000004000117882 */ /* 0x000fe40000000000 */
[----:B------:R-:W-:Y:S01]  /*1510*/  ULOP3.LUT UR46, UR4, 0x10000, URZ, 0xfc, !UPT ;  /* 0x00010000042e7892 */ /* 0x000fe2000f8efc3f */
[----:B------:R-:W-:Y:S02]  /*1520*/  UMOV UR19, 0x40000040 ;  /* 0x4000004000137882 */ /* 0x000fe40000000000 */
[----:B------:R-:W-:Y:S01]  /*1530*/  R2UR UR4, R8 ;  /* 0x00000000080472ca */ /* 0x000fe200000e0000 */
[----:B------:R-:W-:-:S02]  /*1540*/  UIADD3 UR14, UR46, 0x4, URZ ;  /* 0x000000042e0e7890 */ /* 0x000fc4000fffe03f */
[----:B------:R-:W-:Y:S02]  /*1550*/  UIADD3 UR18, UR46, 0x6, URZ ;  /* 0x000000062e127890 */ /* 0x000fe4000fffe03f */
[----:B------:R-:W-:Y:S01]  /*1560*/  UMOV UR10, UR46 ;  /* 0x0000002e000a7c82 */ /* 0x000fe20008000000 */
[----:B------:R-:W-:Y:S01]  /*1570*/  UIADD3 UR22, UR46, 0x400, URZ ;  /* 0x000004002e167890 */ /* 0x000fe2000fffe03f */
[----:B------:R-:W-:Y:S01]  /*1580*/  HGMMA.64x128x16.F32 R24, gdesc[UR8], RZ, !UPT, gsb0 ;  /* 0x01e00000081879f0 */ /* 0x000fe2000c0008ff */
[----:B------:R-:W-:Y:S01]  /*1590*/  UIADD3 UR10, UR46, 0x2, URZ ;  /* 0x000000022e0a7890 */ /* 0x000fe2000fffe03f */
[----:B------:R-:W-:Y:S01]  /*15a0*/  UMOV UR9, 0x40000040 ;  /* 0x4000004000097882 */ /* 0x000fe20000000000 */
[----:B------:R-:W-:Y:S01]  /*15b0*/  UMOV UR11, 0x40000040 ;  /* 0x40000040000b7882 */ /* 0x000fe20000000000 */
[----:B------:R-:W-:Y:S02]  /*15c0*/  UMOV UR21, 0x40000040 ;  /* 0x4000004000157882 */ /* 0x000fe40000000000 */
[----:B------:R-:W-:-:S02]  /*15d0*/  UIADD3 UR8, UR4, 0x2, URZ ;  /* 0x0000000204087890 */ /* 0x000fc4000fffe03f */
[----:B------:R-:W-:Y:S02]  /*15e0*/  UIADD3 UR12, UR4, 0x4, URZ ;  /* 0x00000004040c7890 */ /* 0x000fe4000fffe03f */
[----:B------:R-:W-:Y:S02]  /*15f0*/  UIADD3 UR16, UR4, 0x6, URZ ;  /* 0x0000000604107890 */ /* 0x000fe4000fffe03f */
[----:B------:R-:W-:Y:S01]  /*1600*/  UIADD3 UR20, UR4, 0x400, URZ ;  /* 0x0000040004147890 */ /* 0x000fe2000fffe03f */
        /* <DEDUP_REMOVED lines=37> */
.L_x_8892:
[----:B01----:R-:W-:Y:S01]  /*1860*/  LOP3.LUT R0, R17, 0xffffff80, RZ, 0xc0, !PT ;  /* 0xffffff8011007812 */ /* 0x003fe200078ec0ff */
[----:B------:R-:W-:Y:S01]  /*1870*/  UISETP.NE.AND UP0, UPT, UR42, URZ, UPT ;  /* 0x0000003f2a00728c */ /* 0x000fe2000bf05270 */
[----:B------:R-:W-:Y:S01]  /*1880*/  LEA.HI R16, R16, R19, RZ, 0x2 ;  /* 0x0000001310107211 */ /* 0x000fe200078f10ff */
[----:B------:R-:W-:Y:S01]  /*1890*/  ULDC UR7, c[0x0][0x2f0] ;  /* 0x0000bc0000077ab9 */ /* 0x000fe20000000800 */
[----:B------:R-:W-:Y:S01]  /*18a0*/  LEA.HI R7, R18, R18, RZ, 0x1 ;  /* 0x0000001212077211 */ /* 0x000fe200078f08ff */
[----:B------:R-:W-:Y:S01]  /*18b0*/  IMAD.IADD R0, R19, 0x1, -R0 ;  /* 0x0000000113007824 */ /* 0x000fe200078e0a00 */
[----:B------:R-:W-:Y:S01]  /*18c0*/  LOP3.LUT R16, R16, 0xfffffffc, RZ, 0xc0, !PT ;  /* 0xfffffffc10107812 */ /* 0x000fe200078ec0ff */
[----:B------:R-:W-:Y:S01]  /*18d0*/  IMAD.U32 R13, RZ, RZ, UR7 ;  /* 0x00000007ff0d7e24 */ /* 0x000fe2000f8e00ff */
[----:B------:R-:W-:Y:S01]  /*18e0*/  LOP3.LUT R7, R7, 0x3fffffe, RZ, 0xc0, !PT ;  /* 0x03fffffe07077812 */ /* 0x000fe200078ec0ff */
[----:B------:R-:W-:Y:S01]  /*18f0*/  ULDC UR10, c[0x0][0x288] ;  /* 0x0000a200000a7ab9 */ /* 0x000fe20000000800 */
[----:B------:R-:W-:Y:S01]  /*1900*/  SHF.R.S32.HI R3, RZ, 0x1f, R0 ;  /* 0x0000001fff037819 */ /* 0x000fe20000011400 */
[----:B------:R-:W-:Y:S01]  /*1910*/  UIADD3 UR53, UR47, -0x2, URZ ;  /* 0xfffffffe2f357890 */ /* 0x000fe2000fffe03f */
[----:B------:R-:W-:Y:S01]  /*1920*/  IADD3 R16, R19, -R16, RZ ;  /* 0x8000001013107210 */ /* 0x000fe20007ffe0ff */
[----:B------:R-:W-:Y:S01]  /*1930*/  IMAD.IADD R7, R18, 0x1, -R7 ;  /* 0x0000000112077824 */ /* 0x000fe200078e0a07 */
[CC--:B------:R-:W-:Y:S01]  /*1940*/  LEA.HI R4, R3.reuse, R0.reuse, RZ, 0x2 ;  /* 0x0000000003047211 */ /* 0x0c0fe200078f10ff */
[----:B------:R-:W-:Y:S01]  /*1950*/  @UP0 ULDC UR4, c[0x0][0x44c] ;  /* 0x0001130000040ab9 */ /* 0x000fe20000000800 */
[----:B------:R-:W-:Y:S01]  /*1960*/  LEA.HI R5, R3, R0, RZ, 0x5 ;  /* 0x0000000003057211 */ /* 0x000fe200078f28ff */
[----:B------:R-:W-:Y:S01]  /*1970*/  @UP0 ULDC UR5, c[0x0][0x450] ;  /* 0x0001140000050ab9 */ /* 0x000fe20000000800 */
[--C-:B------:R-:W-:Y:S01]  /*1980*/  SHF.R.S32.HI R3, RZ, 0x2, R4.reuse ;  /* 0x00000002ff037819 */ /* 0x100fe20000011404 */
[----:B------:R-:W-:Y:S01]  /*1990*/  @UP0 ULDC UR11, c[0x0][0x450] ;  /* 0x00011400000b0ab9 */ /* 0x000fe20000000800 */
[----:B------:R-:W-:Y:S01]  /*19a0*/  SHF.R.S32.HI R6, RZ, 0x1f, R4 ;  /* 0x0000001fff067819 */ /* 0x000fe20000011404 */
[----:B------:R-:W-:Y:S01]  /*19b0*/  UIADD3 UR6, UR41, 0x28840, URZ ;  /* 0x0002884029067890 */ /* 0x000fe2000fffe03f */
[----:B------:R-:W-:-:S02]  /*19c0*/  SHF.R.S32.HI R5, RZ, 0x5, R5 ;  /* 0x00000005ff057819 */ /* 0x000fc40000011405 */
[----:B------:R-:W-:Y:S02]  /*19d0*/  CS2R R150, SRZ ;  /* 0x0000000000967805 */ /* 0x000fe4000001ff00 */
[----:B------:R-:W-:Y:S01]  /*19e0*/  LEA.HI R6, R6, R3, RZ, 0x3 ;  /* 0x0000000306067211 */ /* 0x000fe200078f18ff */
[----:B------:R-:W-:Y:S01]  /*19f0*/  UPRMT UR6, UR43, 0x654, UR6 ;  /* 0x000006542b067896 */ /* 0x000fe20008000006 */
[----:B------:R-:W-:Y:S02]  /*1a00*/  LEA.HI R10, R16, R16, RZ, 0x1 ;  /* 0x00000010100a7211 */ /* 0x000fe400078f08ff */
[----:B------:R-:W-:Y:S02]  /*1a10*/  CS2R R148, SRZ ;  /* 0x0000000000947805 */ /* 0x000fe4000001ff00 */
[----:B------:R-:W-:Y:S02]  /*1a20*/  LEA R11, R5, UR48, 0x4 ;  /* 0x00000030050b7c11 */ /* 0x000fe4000f8e20ff */
[----:B------:R-:W-:-:S02]  /*1a30*/  CS2R R146, SRZ ;  /* 0x0000000000927805 */ /* 0x000fc4000001ff00 */
[----:B------:R-:W-:Y:S02]  /*1a40*/  LOP3.LUT R6, R6, 0xfffffff8, RZ, 0xc0, !PT ;  /* 0xfffffff806067812 */ /* 0x000fe400078ec0ff */
[----:B------:R-:W-:Y:S02]  /*1a50*/  CS2R R144, SRZ ;  /* 0x0000000000907805 */ /* 0x000fe4000001ff00 */
[----:B------:R-:W-:Y:S02]  /*1a60*/  LOP3.LUT R5, R10, 0x1ffffffe, RZ, 0xc0, !PT ;  /* 0x1ffffffe0a057812 */ /* 0x000fe400078ec0ff */
[----:B------:R-:W-:Y:S02]  /*1a70*/  CS2R R142, SRZ ;  /* 0x00000000008e7805 */ /* 0x000fe4000001ff00 */
[----:B------:R-:W-:Y:S01]  /*1a80*/  IADD3 R6, R11, R3, -R6 ;  /* 0x000000030b067210 */ /* 0x000fe20007ffe806 */
[----:B------:R-:W-:Y:S01]  /*1a90*/  SYNCS.ARRIVE.TRANS64.RED.A1T0 RZ, [UR6], RZ ;  /* 0x000000ffffff79a7 */ /* 0x000fe20008100406 */
[----:B------:R-:W-:Y:S01]  /*1aa0*/  PLOP3.LUT P1, PT, PT, PT, UP0, 0x80, 0x0 ;  /* 0x000000000000781c */ /* 0x000fe20003f2f008 */
[----:B------:R-:W-:Y:S01]  /*1ab0*/  IMAD.IADD R3, R16, 0x1, -R5 ;  /* 0x0000000110037824 */ /* 0x000fe200078e0a05 */
[----:B------:R-:W-:Y:S01]  /*1ac0*/  PLOP3.LUT P2, PT, PT, PT, UP0, 0x80, 0x0 ;  /* 0x000000000000781c */ /* 0x000fe20003f4f008 */
[----:B------:R-:W-:Y:S01]  /*1ad0*/  IMAD R6, R7, 0x40, R6 ;  /* 0x0000004007067824 */ /* 0x000fe200078e0206 */
[----:B------:R-:W-:-:S02]  /*1ae0*/  CS2R R140, SRZ ;  /* 0x00000000008c7805 */ /* 0x000fc4000001ff00 */
[----:B------:R-:W-:Y:S02]  /*1af0*/  CS2R R138, SRZ ;  /* 0x00000000008a7805 */ /* 0x000fe4000001ff00 */
[----:B------:R-:W-:Y:S01]  /*1b00*/  CS2R R136, SRZ ;  /* 0x0000000000887805 */ /* 0x000fe2000001ff00 */
[----:B------:R-:W-:Y:S01]  /*1b10*/  IMAD R3, R3, 0x8, R6 ;  /* 0x0000000803037824 */ /* 0x000fe200078e0206 */
[----:B------:R-:W-:Y:S02]  /*1b20*/  CS2R R134, SRZ ;  /* 0x0000000000867805 */ /* 0x000fe4000001ff00 */
[----:B------:R-:W-:Y:S02]  /*1b30*/  CS2R R132, SRZ ;  /* 0x0000000000847805 */ /* 0x000fe4000001ff00 */
[----:B------:R-:W-:Y:S01]  /*1b40*/  CS2R R130, SRZ ;  /* 0x0000000000827805 */ /* 0x000fe2000001ff00 */
[----:B------:R-:W-:Y:S01]  /*1b50*/  IMAD.MOV.U32 R10, RZ, RZ, R3 ;  /* 0x000000ffff0a7224 */ /* 0x000fe200078e0003 */
[----:B------:R-:W-:Y:S01]  /*1b60*/  CS2R R128, SRZ ;  /* 0x0000000000807805 */ /* 0x000fe2000001ff00 */
[----:B------:R-:W-:Y:S01]  /*1b70*/  @P1 IMAD.HI.U32 R5, R3, UR4, RZ ;  /* 0x0000000403051c27 */ /* 0x000fe2000f8e00ff */
[----:B------:R-:W-:Y:S01]  /*1b80*/  UMOV UR4, 0xffffff80 ;  /* 0xffffff8000047882 */ /* 0x000fe20000000000 */
[----:B------:R-:W-:Y:S01]  /*1b90*/  CS2R R126, SRZ ;  /* 0x00000000007e7805 */ /* 0x000fe2000001ff00 */
[----:B------:R-:W-:Y:S01]  /*1ba0*/  UIMAD UR4, UR47, UR4, 0x80 ;  /* 0x000000802f0474a4 */ /* 0x000fe2000f8e0204 */
[----:B------:R-:W-:-:S02]  /*1bb0*/  CS2R R124, SRZ ;  /* 0x00000000007c7805 */ /* 0x000fc4000001ff00 */
[----:B------:R-:W-:Y:S01]  /*1bc0*/  @P2 SHF.R.U32.HI R10, RZ, UR5, R5 ;  /* 0x00000005ff0a2c19 */ /* 0x000fe20008011605 */
[----:B------:R-:W-:Y:S01]  /*1bd0*/  UMOV UR47, URZ ;  /* 0x0000003f002f7c82 */ /* 0x000fe20008000000 */
[----:B------:R-:W-:Y:S01]  /*1be0*/  UIADD3 UR5, UR4, 0x1, URZ ;  /* 0x0000000104057890 */ /* 0x000fe2000fffe03f */
[----:B------:R-:W-:Y:S01]  /*1bf0*/  LOP3.LUT R5, R4, 0x7ffffffc, RZ, 0xc0, !PT ;  /* 0x7ffffffc04057812 */ /* 0x000fe200078ec0ff */
[----:B------:R-:W-:Y:S01]  /*1c00*/  UIMAD UR4, UR38, UR7, UR4 ;  /* 0x00000007260472a4 */ /* 0x000fe2000f8e0204 */
[----:B------:R-:W0:Y:S01]  /*1c10*/  SHFL.IDX PT, R11, R10, RZ, 0x1c1f ;  /* 0x001c1fff0a0b7589 */ /* 0x000e2200000e0000 */
[----:B------:R-:W-:Y:S01]  /*1c20*/  UIMAD UR7, UR38, UR7, -UR10 ;  /* 0x00000007260772a4 */ /* 0x000fe2000f8e0a0a */
[----:B------:R-:W-:Y:S01]  /*1c30*/  IADD3 R6, R0, -R5, RZ ;  /* 0x8000000500067210 */ /* 0x000fe20007ffe0ff */
[----:B------:R-:W-:Y:S01]  /*1c40*/  IMAD.U32 R5, RZ, RZ, UR5 ;  /* 0x00000005ff057e24 */ /* 0x000fe2000f8e00ff */
[----:B------:R-:W1:Y:S01]  /*1c50*/  SHFL.IDX PT, R10, R10, 0x1, 0x1c1f ;  /* 0x003c1f000a0a7f89 */ /* 0x000e6200000e0000 */
[----:B------:R-:W-:Y:S01]  /*1c60*/  IMAD.U32 R7, RZ, RZ, UR4 ;  /* 0x00000004ff077e24 */ /* 0x000fe2000f8e00ff */
[----:B------:R-:W-:Y:S01]  /*1c70*/  ULDC UR4, c[0x0][0x988] ;  /* 0x0002620000047ab9 */ /* 0x000fe20000000800 */
[C---:B------:R-:W-:Y:S01]  /*1c80*/  IMAD R0, R6.reuse, -0x2, R5 ;  /* 0xfffffffe06007824 */ /* 0x040fe200078e0205 */
[----:B------:R-:W-:Y:S01]  /*1c90*/  CS2R R122, SRZ ;  /* 0x00000000007a7805 */ /* 0x000fe2000001ff00 */
[----:B------:R-:W-:Y:S01]  /*1ca0*/  IMAD R4, R6, -0x2, R7 ;  /* 0xfffffffe06047824 */ /* 0x000fe200078e0207 */
[----:B------:R-:W-:Y:S01]  /*1cb0*/  CS2R R120, SRZ ;  /* 0x0000000000787805 */ /* 0x000fe2000001ff00 */
[----:B------:R-:W-:-:S04]  /*1cc0*/  IMAD R5, R13, UR38, R0 ;  /* 0x000000260d057c24 */ /* 0x000fc8000f8e0200 */
[----:B------:R-:W-:-:S05]  /*1cd0*/  VIADD R7, R5, -UR10 ;  /* 0x8000000a05077c36 */ /* 0x000fca0008000000 */
        /* <DEDUP_REMOVED lines=95> */
[----:B-1----:R-:W-:Y:S02]  /*22d0*/  IADD3 R5, R10, -UR10, R5 ;  /* 0x8000000a0a057c10 */ /* 0x002fe4000fffe005 */
[----:B------:R-:W-:Y:S01]  /*22e0*/  FMNMX.FTZ R12, R85, R0, !PT ;  /* 0x00000000550c7209 */ /* 0x000fe20007810000 */
[----:B------:R-:W-:Y:S01]  /*22f0*/  IMAD.U32 R0, RZ, RZ, UR4 ;  /* 0x00000004ff007e24 */ /* 0x000fe2000f8e00ff */
[----:B------:R-:W-:Y:S01]  /*2300*/  VIMNMX R4, R4, R5, PT ;  /* 0x0000000504047248 */ /* 0x000fe20003fe0100 */
[----:B------:R-:W-:-:S02]  /*2310*/  @UP0 ULDC UR4, c[0x0][0x44c] ;  /* 0x0001130000040ab9 */ /* 0x000fc40000000800 */
[----:B------:R-:W0:Y:S01]  /*2320*/  SHFL.BFLY PT, R7, R12, 0x2, 0x1f ;  /* 0x0c401f000c077f89 */ /* 0x000e2200000e0000 */
[C---:B------:R-:W-:Y:S01]  /*2330*/  ISETP.GT.AND P2, PT, R4.reuse, 0x1, PT ;  /* 0x000000010400780c */ /* 0x040fe20003f44270 */
[----:B------:R-:W-:Y:S01]  /*2340*/  UIMAD.WIDE.U32 UR4, UR48, UR4, URZ ;  /* 0x00000004300472a5 */ /* 0x000fe2000f8e003f */
[----:B------:R-:W-:Y:S02]  /*2350*/  ISETP.GT.AND P3, PT, R4, 0x8, PT ;  /* 0x000000080400780c */ /* 0x000fe40003f64270 */
[----:B------:R-:W-:Y:S01]  /*2360*/  FSEL R27, R27, -INF , P2 ;  /* 0xff8000001b1b7808 */ /* 0x000fe20001000000 */
[----:B------:R-:W-:Y:S01]  /*2370*/  @UP0 USHF.R.U32.HI UR48, URZ, UR11, UR5 ;  /* 0x0000000b3f300299 */ /* 0x000fe20008011605 */
[----:B------:R-:W-:Y:S02]  /*2380*/  FSEL R109, R30, -INF , P3 ;  /* 0xff8000001e6d7808 */ /* 0x000fe40001800000 */
[----:B------:R-:W-:Y:S01]  /*2390*/  ISETP.GT.AND P2, PT, R4, 0x10, PT ;  /* 0x000000100400780c */ /* 0x000fe20003f44270 */
[----:B------:R-:W-:-:S03]  /*23a0*/  UIADD3 UR7, UR7, UR48, URZ ;  /* 0x0000003007077290 */ /* 0x000fc6000fffe03f */
[----:B------:R-:W-:Y:S01]  /*23b0*/  UMOV UR48, URZ ;  /* 0x0000003f00307c82 */ /* 0x000fe20008000000 */
[----:B------:R-:W-:-:S04]  /*23c0*/  USHF.R.S32.HI UR4, URZ, 0x1f, UR7 ;  /* 0x0000001f3f047899 */ /* 0x000fc80008011407 */
[----:B------:R-:W-:-:S04]  /*23d0*/  ULEA.HI UR4, UR4, UR7, URZ, 0x7 ;  /* 0x0000000704047291 */ /* 0x000fc8000f8f383f */
[----:B------:R-:W-:Y:S01]  /*23e0*/  USHF.R.S32.HI UR4, URZ, 0x7, UR4 ;  /* 0x000000073f047899 */ /* 0x000fe20008011404 */
[----:B0-----:R-:W-:-:S03]  /*23f0*/  FMNMX.FTZ R14, R12, R7, !PT ;  /* 0x000000070c0e7209 */ /* 0x001fc60007810000 */
[----:B------:R-:W-:Y:S02]  /*2400*/  UISETP.LT.AND UP0, UPT, UR39, UR4, UPT ;  /* 0x000000042700728c */ /* 0x000fe4000bf01270 */
[----:B------:R-:W0:Y:S02]  /*2410*/  SHFL.BFLY PT, R7, R14, 0x1, 0x1f ;  /* 0x0c201f000e077f89 */ /* 0x000e2400000e0000 */
[----:B------:R-:W-:-:S04]  /*2420*/  USEL UR51, UR39, UR4, !UP0 ;  /* 0x0000000427337287 */ /* 0x000fc8000c000000 */
[----:B------:R-:W-:Y:S01]  /*2430*/  UISETP.GE.AND UP0, UPT, UR53, UR51, UPT ;  /* 0x000000333500728c */ /* 0x000fe2000bf06270 */
[----:B0-----:R-:W-:-:S04]  /*2440*/  FMNMX.FTZ R7, R14, R7, !PT ;  /* 0x000000070e077209 */ /* 0x001fc80007810000 */
[C---:B------:R-:W-:Y:S01]  /*2450*/  FSETP.NEU.FTZ.AND P1, PT, R7.reuse, -INF , PT ;  /* 0xff8000000700780b */ /* 0x040fe20003f3d000 */
[----:B------:R-:W-:-:S05]  /*2460*/  FMUL.FTZ R16, R7, R0 ;  /* 0x0000000007107220 */ /* 0x000fca0000410000 */
[----:B------:R-:W-:Y:S02]  /*2470*/  FSEL R16, R16, RZ, P1 ;  /* 0x000000ff10107208 */ /* 0x000fe40000800000 */
[----:B------:R-:W-:-:S03]  /*2480*/  ISETP.GT.AND P1, PT, R4, RZ, PT ;  /* 0x000000ff0400720c */ /* 0x000fc60003f24270 */
[-CC-:B------:R-:W-:Y:S01]  /*2490*/  FFMA.FTZ R180, R11, R0.reuse, -R16.reuse ;  /* 0x000000000bb47223 */ /* 0x180fe20000010810 */
[----:B------:R-:W-:Y:S01]  /*24a0*/  FSEL R107, R26, -INF , P1 ;  /* 0xff8000001a6b7808 */ /* 0x000fe20000800000 */
[-CC-:B------:R-:W-:Y:S01]  /*24b0*/  FFMA.FTZ R11, R29, R0.reuse, -R16.reuse ;  /* 0x000000001d0b7223 */ /* 0x180fe20000010810 */
[C---:B------:R-:W-:Y:S01]  /*24c0*/  ISETP.GT.AND P1, PT, R4.reuse, 0x9, PT ;  /* 0x000000090400780c */ /* 0x040fe20003f24270 */
[-CC-:B------:R-:W-:Y:S01]  /*24d0*/  FFMA.FTZ R176, R15, R0.reuse, -R16.reuse ;  /* 0x000000000fb07223 */ /* 0x180fe20000010810 */
[----:B------:R-:W-:Y:S01]  /*24e0*/  FMNMX.FTZ R10, R107, R27, !PT ;  /* 0x0000001b6b0a7209 */ /* 0x000fe20007810000 */
        /* <DEDUP_REMOVED lines=24> */
[----:B------:R0:W-:Y:S01]  /*2670*/  MUFU.EX2 R5, R25 ;  /* 0x0000001900057308 */ /* 0x0001e20000000800 */
        /* <DEDUP_REMOVED lines=9> */
[-CC-:B0-----:R-:W-:Y:S01]  /*2710*/  FFMA.FTZ R25, R53, R0.reuse, -R16.reuse ;  /* 0x0000000035197223 */ /* 0x181fe20000010810 */
[C---:B------:R-:W-:Y:S01]  /*2720*/  ISETP.GT.AND P2, PT, R4.reuse, 0x28, PT ;  /* 0x000000280400780c */ /* 0x040fe20003f44270 */
        /* <DEDUP_REMOVED lines=11> */
[C---:B------:R-:W-:Y:S01]  /*27e0*/  ISETP.GT.AND P2, PT, R4.reuse, 0x30, PT ;  /* 0x000000300400780c */ /* 0x040fe20003f44270 */
        /* <DEDUP_REMOVED lines=20> */
[----:B------:R-:W-:Y:S01]  /*2930*/  FFMA.FTZ R16, R85, R0, -R16 ;  /* 0x0000000055107223 */ /* 0x000fe20000010810 */
[----:B------:R-:W-:-:S02]  /*2940*/  FMNMX.FTZ R10, R51, R10, !PT ;  /* 0x0000000a330a7209 */ /* 0x000fc40007810000 */
[C---:B------:R-:W-:Y:S01]  /*2950*/  ISETP.GT.AND P2, PT, R4.reuse, 0x40, PT ;  /* 0x000000400400780c */ /* 0x040fe20003f44270 */
[----:B------:R-:W-:Y:S01]  /*2960*/  MUFU.EX2 R178, R178 ;  /* 0x000000b200b27308 */ /* 0x000fe20000000800 */
[----:B------:R-:W-:Y:S02]  /*2970*/  FSEL R55, R55, -INF , P1 ;  /* 0xff80000037377808 */ /* 0x000fe40000800000 */
[----:B------:R-:W-:Y:S02]  /*2980*/  FMNMX.FTZ R10, R115, R10, !PT ;  /* 0x0000000a730a7209 */ /* 0x000fe40007810000 */
[----:B------:R-:W-:Y:S02]  /*2990*/  ISETP.GT.AND P1, PT, R4, 0x41, PT ;  /* 0x000000410400780c */ /* 0x000fe40003f24270 */
[----:B------:R-:W-:Y:S01]  /*29a0*/  FSEL R41, R58, -INF , P2 ;  /* 0xff8000003a297808 */ /* 0x000fe20001000000 */
[----:B------:R-:W-:Y:S01]  /*29b0*/  MUFU.EX2 R17, R17 ;  /* 0x0000001100117308 */ /* 0x000fe20000000800 */
[----:B------:R-:W-:-:S02]  /*29c0*/  FMNMX.FTZ R10, R55, R10, !PT ;  /* 0x0000000a370a7209 */ /* 0x000fc40007810000 */
[C---:B------:R-:W-:Y:S02]  /*29d0*/  ISETP.GT.AND P2, PT, R4.reuse, 0x48, PT ;  /* 0x000000480400780c */ /* 0x040fe40003f44270 */
[----:B------:R-:W-:Y:S02]  /*29e0*/  FSEL R59, R59, -INF , P1 ;  /* 0xff8000003b3b7808 */ /* 0x000fe40000800000 */
[----:B------:R-:W-:Y:S01]  /*29f0*/  FMNMX.FTZ R10, R41, R10, !PT ;  /* 0x0000000a290a7209 */ /* 0x000fe20007810000 */
[----:B------:R-:W-:Y:S01]  /*2a00*/  MUFU.EX2 R172, R172 ;  /* 0x000000ac00ac7308 */ /* 0x000fe20000000800 */
[----:B------:R-:W-:Y:S02]  /*2a10*/  ISETP.GT.AND P1, PT, R4, 0x49, PT ;  /* 0x000000490400780c */ /* 0x000fe40003f24270 */
[----:B------:R-:W-:Y:S02]  /*2a20*/  FSEL R117, R62, -INF , P2 ;  /* 0xff8000003e757808 */ /* 0x000fe40001000000 */
        /* <DEDUP_REMOVED lines=42> */
[----:B------:R-:W0:Y:S01]  /*2cd0*/  MUFU.EX2 R57, R57 ;  /* 0x0000003900397308 */ /* 0x000e220000000800 */
[----:B------:R-:W-:Y:S02]  /*2ce0*/  ISETP.GT.AND P1, PT, R4, 0x79, PT ;  /* 0x000000790400780c */ /* 0x000fe40003f24270 */
[----:B------:R-:W-:Y:S02]  /*2cf0*/  FSEL R91, R86, -INF , P2 ;  /* 0xff800000565b7808 */ /* 0x000fe40001000000 */
[----:B------:R-:W-:-:S02]  /*2d00*/  FMNMX.FTZ R10, R83, R10, !PT ;  /* 0x0000000a530a7209 */ /* 0x000fc40007810000 */
[----:B------:R-:W-:Y:S01]  /*2d10*/  FSEL R87, R87, -INF , P1 ;  /* 0xff80000057577808 */ /* 0x000fe20000800000 */
[----:B------:R-:W-:Y:S01]  /*2d20*/  MUFU.EX2 R93, R93 ;  /* 0x0000005d005d7308 */ /* 0x000fe20000000800 */
[----:B------:R-:W-:-:S04]  /*2d30*/  FMNMX.FTZ R10, R91, R10, !PT ;  /* 0x0000000a5b0a7209 */ /* 0x000fc80007810000 */
[----:B------:R-:W-:-:S03]  /*2d40*/  FMNMX.FTZ R10, R87, R10, !PT ;  /* 0x0000000a570a7209 */ /* 0x000fc60007810000 */
[----:B------:R-:W-:Y:S01]  /*2d50*/  MUFU.EX2 R166, R61 ;  /* 0x0000003d00a67308 */ /* 0x000fe20000000800 */
[----:B0-----:R-:W-:Y:S01]  /*2d60*/  F2FP.F16.F32.PACK_AB R164, R57, R12 ;  /* 0x0000000c39a4723e */ /* 0x001fe200000000ff */
[----:B------:R-:W0:Y:S06]  /*2d70*/  SHFL.BFLY PT, R13, R10, 0x2, 0x1f ;  /* 0x0c401f000a0d7f89 */ /* 0x000e2c00000e0000 */
        /* <DEDUP_REMOVED lines=11> */
[----:B------:R-:W-:-:S06]  /*2e30*/  FMUL.FTZ R4, R13, R0 ;  /* 0x000000000d047220 */ /* 0x000fcc0000410000 */
[----:B------:R-:W-:Y:S01]  /*2e40*/  MUFU.EX2 R154, R77 ;  /* 0x0000004d009a7308 */ /* 0x000fe20000000800 */
        /* <DEDUP_REMOVED lines=19> */
[----:B------:R-:W-:Y:S01]  /*2f80*/  FADD.FTZ R30, R182, R27 ;  /* 0x0000001bb61e7221 */ /* 0x000fe20000010000 */
[-CC-:B------:R-:W-:Y:S01]  /*2f90*/  FFMA.FTZ R115, R115, R0.reuse, -R4.reuse ;  /* 0x0000000073737223 */ /* 0x180fe20000010804 */
        /* <DEDUP_REMOVED lines=9> */
[----:B------:R2:W3:Y:S01]  /*3030*/  MUFU.EX2 R14, R31 ;  /* 0x0000001f000e7308 */ /* 0x0004e20000000800 */
[----:B------:R-:W-:Y:S01]  /*3040*/  FADD.FTZ R27, R15, R30 ;  /* 0x0000001e0f1b7221 */ /* 0x000fe20000010000 */
[-CC-:B------:R-:W-:Y:S01]  /*3050*/  FFMA.FTZ R67, R67, R0.reuse, -R4.reuse ;  /* 0x0000000043437223 */ /* 0x180fe20000010804 */
[-CC-:B------:R-:W-:Y:S01]  /*3060*/  FFMA.FTZ R119, R119, R0.reuse, -R4.reuse ;  /* 0x0000000077777223 */ /* 0x180fe20000010804 */
[-CC-:B------:R-:W-:Y:S01]  /*3070*/  FFMA.FTZ R71, R71, R0.reuse, -R4.reuse ;  /* 0x0000000047477223 */ /* 0x180fe20000010804 */
[----:B------:R-:W-:Y:S01]  /*3080*/  FADD.FTZ R32, R178, R27 ;  /* 0x0000001bb2207221 */ /* 0x000fe20000010000 */
[-CC-:B------:R-:W-:Y:S01]  /*3090*/  FFMA.FTZ R49, R49, R0.reuse, -R4.reuse ;  /* 0x0000000031317223 */ /* 0x180fe20000010804 */
[-C--:B------:R-:W-:Y:S01]  /*30a0*/  FFMA.FTZ R75, R75, R0.reuse, -R4 ;  /* 0x000000004b4b7223 */ /* 0x080fe20000010804 */
[----:B------:R-:W4:Y:S01]  /*30b0*/  MUFU.EX2 R29, R29 ;  /* 0x0000001d001d7308 */ /* 0x000f220000000800 */
[----:B------:R-:W-:Y:S01]  /*30c0*/  FADD.FTZ R27, R17, R32 ;  /* 0x00000020111b7221 */ /* 0x000fe20000010000 */
[----:B-1----:R-:W-:Y:S01]  /*30d0*/  FADD.FTZ R32, R107, R10 ;  /* 0x0000000a6b207221 */ /* 0x002fe20000010000 */
[-CC-:B------:R-:W-:Y:S01]  /*30e0*/  FFMA.FTZ R89, R89, R0.reuse, -R4.reuse ;  /* 0x0000000059597223 */ /* 0x180fe20000010804 */
[-C--:B------:R-:W-:Y:S01]  /*30f0*/  FFMA.FTZ R79, R79, R0.reuse, -R4 ;  /* 0x000000004f4f7223 */ /* 0x080fe20000010804 */
[----:B------:R-:W-:Y:S01]  /*3100*/  FADD.FTZ R34, R172, R27 ;  /* 0x0000001bac227221 */ /* 0x000fe20000010000 */
[----:B0-----:R-:W-:Y:S01]  /*3110*/  FADD.FTZ R27, R109, R32 ;  /* 0x000000206d1b7221 */ /* 0x001fe20000010000 */
[-C--:B------:R-:W-:Y:S01]  /*3120*/  FFMA.FTZ R53, R53, R0.reuse, -R4 ;  /* 0x0000000035357223 */ /* 0x080fe20000010804 */
[----:B------:R-:W0:Y:S01]  /*3130*/  MUFU.EX2 R18, R35 ;  /* 0x0000002300127308 */ /* 0x000e220000000800 */
[----:B--2---:R-:W-:Y:S01]  /*3140*/  FADD.FTZ R31, R19, R34 ;  /* 0x00000022131f7221 */ /* 0x004fe20000010000 */
[----:B---3--:R-:W-:Y:S01]  /*3150*/  FADD.FTZ R34, R14, R27 ;  /* 0x0000001b0e227221 */ /* 0x008fe20000010000 */
[-CC-:B------:R-:W-:Y:S01]  /*3160*/  FFMA.FTZ R83, R83, R0.reuse, -R4.reuse ;  /* 0x0000000053537223 */ /* 0x180fe20000010804 */
[-CC-:B------:R-:W-:Y:S01]  /*3170*/  FFMA.FTZ R91, R91, R0.reuse, -R4.reuse ;  /* 0x000000005b5b7223 */ /* 0x180fe20000010804 */
[----:B------:R-:W-:Y:S01]  /*3180*/  FADD.FTZ R36, R174, R31 ;  /* 0x0000001fae247221 */ /* 0x000fe20000010000 */
[----:B------:R-:W-:Y:S01]  /*3190*/  FFMA.FTZ R87, R87, R0, -R4 ;  /* 0x0000000057577223 */ /* 0x000fe20000010804 */
[----:B------:R-:W-:Y:S01]  /*31a0*/  F2FP.F16.F32.PACK_AB R180, R5, R180 ;  /* 0x000000b405b4723e */ /* 0x000fe200000000ff */
[----:B------:R-:W1:Y:S01]  /*31b0*/  MUFU.EX2 R111, R111 ;  /* 0x0000006f006f7308 */ /* 0x000e620000000800 */
[----:B----4-:R-:W-:Y:S01]  /*31c0*/  FADD.FTZ R27, R29, R34 ;  /* 0x000000221d1b7221 */ /* 0x010fe20000010000 */
[----:B------:R-:W-:Y:S01]  /*31d0*/  FADD.FTZ R31, R21, R36 ;  /* 0x00000024151f7221 */ /* 0x000fe20000010000 */
[----:B------:R-:W-:-:S02]  /*31e0*/  F2FP.F16.F32.PACK_AB R182, R11, R182 ;  /* 0x000000b60bb6723e */ /* 0x000fc400000000ff */
[----:B------:R-:W-:Y:S01]  /*31f0*/  F2FP.F16.F32.PACK_AB R181, R10, R107 ;  /* 0x0000006b0ab5723e */ /* 0x000fe200000000ff */
[----:B------:R-:W-:Y:S01]  /*3200*/  FADD.FTZ R36, R168, R31 ;  /* 0x0000001fa8247221 */ /* 0x000fe20000010000 */
[----:B------:R-:W-:Y:S01]  /*3210*/  F2FP.F16.F32.PACK_AB R183, R14, R109 ;  /* 0x0000006d0eb7723e */ /* 0x000fe200000000ff */
[----:B------:R-:W2:Y:S01]  /*3220*/  MUFU.EX2 R20, R39 ;  /* 0x0000002700147308 */ /* 0x000ea20000000800 */
[----:B0-----:R-:W-:Y:S01]  /*3230*/  FADD.FTZ R34, R18, R27 ;  /* 0x0000001b12227221 */ /* 0x001fe20000010000 */
[----:B------:R-:W-:Y:S01]  /*3240*/  FADD.FTZ R31, R23, R36 ;  /* 0x00000024171f7221 */ /* 0x000fe20000010000 */
[----:B------:R-:W-:Y:S02]  /*3250*/  F2FP.F16.F32.PACK_AB R176, R15, R176 ;  /* 0x000000b00fb0723e */ /* 0x000fe400000000ff */
[----:B------:R-:W-:Y:S02]  /*3260*/  CS2R R108, SRZ ;  /* 0x00000000006c7805 */ /* 0x000fe4000001ff00 */
[----:B------:R-:W-:Y:S01]  /*3270*/  F2FP.F16.F32.PACK_AB R178, R17, R178 ;  /* 0x000000b211b2723e */ /* 0x000fe200000000ff */
[----:B------:R-:W-:Y:S01]  /*3280*/  FADD.FTZ R38, R170, R31 ;  /* 0x0000001faa267221 */ /* 0x000fe20000010000 */
[----:B------:R-:W-:Y:S01]  /*3290*/  F2FP.F16.F32.PACK_AB R172, R19, R172 ;  /* 0x000000ac13ac723e */ /* 0x000fe200000000ff */
[----:B------:R-:W0:Y:S01]  /*32a0*/  MUFU.EX2 R33, R33 ;  /* 0x0000002100217308 */ /* 0x000e220000000800 */
[----:B-1----:R-:W-:Y:S01]  /*32b0*/  FADD.FTZ R27, R111, R34 ;  /* 0x000000226f1b7221 */ /* 0x002fe20000010000 */
[----:B------:R-:W-:Y:S01]  /*32c0*/  FADD.FTZ R31, R25, R38 ;  /* 0x00000026191f7221 */ /* 0x000fe20000010000 */
[----:B------:R-:W-:-:S02]  /*32d0*/  F2FP.F16.F32.PACK_AB R174, R21, R174 ;  /* 0x000000ae15ae723e */ /* 0x000fc400000000ff */
[----:B------:R-:W-:Y:S02]  /*32e0*/  CS2R R106, SRZ ;  /* 0x00000000006a7805 */ /* 0x000fe4000001ff00 */
[----:B------:R-:W-:Y:S01]  /*32f0*/  F2FP.F16.F32.PACK_AB R168, R23, R168 ;  /* 0x000000a817a8723e */ /* 0x000fe200000000ff */
[----:B------:R-:W-:Y:S01]  /*3300*/  FADD.FTZ R38, R12, R31 ;  /* 0x0000001f0c267221 */ /* 0x000fe20000010000 */
[----:B------:R-:W-:Y:S01]  /*3310*/  F2FP.F16.F32.PACK_AB R170, R25, R170 ;  /* 0x000000aa19aa723e */ /* 0x000fe200000000ff */
[----:B------:R-:W1:Y:S01]  /*3320*/  MUFU.EX2 R22, R43 ;  /* 0x0000002b00167308 */ /* 0x000e620000000800 */
[C---:B--2---:R-:W-:Y:S01]  /*3330*/  FADD.FTZ R36, R20.reuse, R27 ;  /* 0x0000001b14247221 */ /* 0x044fe20000010000 */
[----:B------:R-:W-:Y:S01]  /*3340*/  FADD.FTZ R40, R57, R38 ;  /* 0x0000002639287221 */ /* 0x000fe20000010000 */
[----:B------:R-:W-:Y:S02]  /*3350*/  F2FP.F16.F32.PACK_AB R179, R20, R111 ;  /* 0x0000006f14b3723e */ /* 0x000fe400000000ff */
[----:B------:R-:W-:-:S02]  /*3360*/  CS2R R110, SRZ ;  /* 0x00000000006e7805 */ /* 0x000fc4000001ff00 */
[----:B------:R-:W-:Y:S01]  /*3370*/  F2FP.F16.F32.PACK_AB R177, R18, R29 ;  /* 0x0000001d12b1723e */ /* 0x000fe200000000ff */
[----:B------:R-:W-:Y:S01]  /*3380*/  FADD.FTZ R31, R93, R40 ;  /* 0x000000285d1f7221 */ /* 0x000fe20000010000 */
[----:B------:R-:W2:Y:S01]  /*3390*/  MUFU.EX2 R113, R113 ;  /* 0x0000007100717308 */ /* 0x000ea20000000800 */
[----:B0-----:R-:W-:Y:S02]  /*33a0*/  FADD.FTZ R27, R33, R36 ;  /* 0x00000024211b7221 */ /* 0x001fe40000010000 */
[C---:B------:R-:W-:Y:S01]  /*33b0*/  FADD.FTZ R40, R166.reuse, R31 ;  /* 0x0000001fa6287221 */ /* 0x040fe20000010000 */
[----:B------:R-:W-:Y:S02]  /*33c0*/  F2FP.F16.F32.PACK_AB R166, R166, R93 ;  /* 0x0000005da6a6723e */ /* 0x000fe400000000ff */
[----:B------:R-:W-:Y:S01]  /*33d0*/  CS2R R92, SRZ ;  /* 0x00000000005c7805 */ /* 0x000fe2000001ff00 */
[----:B------:R-:W-:Y:S01]  /*33e0*/  FADD.FTZ R31, R95, R40 ;  /* 0x000000285f1f7221 */ /* 0x000fe20000010000 */
[----:B------:R-:W0:Y:S01]  /*33f0*/  MUFU.EX2 R24, R47 ;  /* 0x0000002f00187308 */ /* 0x000e220000000800 */
[----:B-1----:R-:W-:-:S02]  /*3400*/  FADD.FTZ R36, R22, R27 ;  /* 0x0000001b16247221 */ /* 0x002fc40000010000 */
[C---:B------:R-:W-:Y:S01]  /*3410*/  FADD.FTZ R40, R160.reuse, R31 ;  /* 0x0000001fa0287221 */ /* 0x040fe20000010000 */
[----:B------:R-:W-:Y:S02]  /*3420*/  F2FP.F16.F32.PACK_AB R160, R160, R95 ;  /* 0x0000005fa0a0723e */ /* 0x000fe400000000ff */
[----:B------:R-:W-:Y:S02]  /*3430*/  CS2R R94, SRZ ;  /* 0x00000000005e7805 */ /* 0x000fe4000001ff00 */
[----:B------:R-:W-:Y:S01]  /*3440*/  F2FP.F16.F32.PACK_AB R173, R22, R33 ;  /* 0x0000002116ad723e */ /* 0x000fe200000000ff */
        /* <DEDUP_REMOVED lines=15> */
[----:B------:R-:W-:Y:S01]  /*3540*/  FADD.FTZ R27, R97, R40 ;  /* 0x00000028611b7221 */ /* 0x000fe20000010000 */
[----:B------:R-:W-:Y:S02]  /*3550*/  F2FP.F16.F32.PACK_AB R171, R28, R115 ;  /* 0x000000731cab723e */ /* 0x000fe400000000ff */
[----:B------:R-:W-:Y:S01]  /*3560*/  CS2R R114, SRZ ;  /* 0x0000000000727805 */ /* 0x000fe2000001ff00 */
[C---:B------:R-:W-:Y:S01]  /*3570*/  FADD.FTZ R40, R162.reuse, R27 ;  /* 0x0000001ba2287221 */ /* 0x040fe20000010000 */
[----:B------:R-:W-:Y:S01]  /*3580*/  F2FP.F16.F32.PACK_AB R162, R162, R97 ;  /* 0x00000061a2a2723e */ /* 0x000fe200000000ff */
[----:B------:R-:W1:Y:S01]  /*3590*/  MUFU.EX2 R117, R117 ;  /* 0x0000007500757308 */ /* 0x000e620000000800 */
[----:B--2---:R-:W-:Y:S01]  /*35a0*/  FADD.FTZ R5, R41, R4 ;  /* 0x0000000429057221 */ /* 0x004fe20000010000 */
[----:B------:R-:W-:Y:S01]  /*35b0*/  FADD.FTZ R11, R99, R40 ;  /* 0x00000028630b7221 */ /* 0x000fe20000010000 */
[----:B------:R-:W-:-:S03]  /*35c0*/  CS2R R96, SRZ ;  /* 0x0000000000607805 */ /* 0x000fc6000001ff00 */
[C---:B------:R-:W-:Y:S01]  /*35d0*/  FADD.FTZ R42, R152.reuse, R11 ;  /* 0x0000000b982a7221 */ /* 0x040fe20000010000 */
[----:B------:R-:W-:Y:S01]  /*35e0*/  F2FP.F16.F32.PACK_AB R152, R152, R99 ;  /* 0x000000639898723e */ /* 0x000fe200000000ff */
[----:B------:R-:W2:Y:S01]  /*35f0*/  MUFU.EX2 R32, R63 ;  /* 0x0000003f00207308 */ /* 0x000ea20000000800 */
[C---:B0-----:R-:W-:Y:S01]  /*3600*/  FADD.FTZ R4, R30.reuse, R5 ;  /* 0x000000051e047221 */ /* 0x041fe20000010000 */
[----:B------:R-:W-:Y:S01]  /*3610*/  FADD.FTZ R11, R101, R42 ;  /* 0x0000002a650b7221 */ /* 0x000fe20000010000 */
[----:B------:R-:W-:Y:S02]  /*3620*/  F2FP.F16.F32.PACK_AB R165, R30, R41 ;  /* 0x000000291ea5723e */ /* 0x000fe400000000ff */
[----:B------:R-:W-:Y:S01]  /*3630*/  CS2R R98, SRZ ;  /* 0x0000000000627805 */ /* 0x000fe2000001ff00 */
[C---:B------:R-:W-:Y:S01]  /*3640*/  FADD.FTZ R12, R154.reuse, R11 ;  /* 0x0000000b9a0c7221 */ /* 0x040fe20000010000 */
[----:B------:R-:W-:Y:S01]  /*3650*/  F2FP.F16.F32.PACK_AB R154, R154, R101 ;  /* 0x000000659a9a723e */ /* 0x000fe200000000ff */
[----:B------:R-:W0:Y:S01]  /*3660*/  MUFU.EX2 R45, R45 ;  /* 0x0000002d002d7308 */ /* 0x000e220000000800 */
[----:B-1----:R-:W-:Y:S01]  /*3670*/  FADD.FTZ R5, R117, R4 ;  /* 0x0000000475057221 */ /* 0x002fe20000010000 */
[----:B------:R-:W-:-:S06]  /*3680*/  CS2R R100, SRZ ;  /* 0x0000000000647805 */ /* 0x000fcc000001ff00 */
[----:B------:R-:W1:Y:S01]  /*3690*/  MUFU.EX2 R34, R67 ;  /* 0x0000004300227308 */ /* 0x000e620000000800 */
[C---:B--2---:R-:W-:Y:S01]  /*36a0*/  FADD.FTZ R4, R32.reuse, R5 ;  /* 0x0000000520047221 */ /* 0x044fe20000010000 */
[----:B------:R-:W-:Y:S02]  /*36b0*/  F2FP.F16.F32.PACK_AB R167, R32, R117 ;  /* 0x0000007520a7723e */ /* 0x000fe400000000ff */
[----:B------:R-:W-:-:S04]  /*36c0*/  CS2R R116, SRZ ;  /* 0x0000000000747805 */ /* 0x000fc8000001ff00 */
        /* <DEDUP_REMOVED lines=32> */
[----:B------:R-:W-:-:S06]  /*38d0*/  F2FP.F16.F32.PACK_AB R157, R12, R53 ;  /* 0x000000350c9d723e */ /* 0x000fcc00000000ff */
[----:B------:R-:W2:Y:S01]  /*38e0*/  MUFU.EX2 R16, R16 ;  /* 0x0000001000107308 */ /* 0x000ea20000000800 */
[----:B0-----:R-:W-:-:S07]  /*38f0*/  FADD.FTZ R11, R105, R42 ;  /* 0x0000002a690b7221 */ /* 0x001fce0000010000 */
[----:B------:R-:W0:Y:S01]  /*3900*/  MUFU.EX2 R10, R87 ;  /* 0x00000057000a7308 */ /* 0x000e220000000800 */
[----:B-1----:R-:W-:Y:S01]  /*3910*/  FADD.FTZ R5, R91, R14 ;  /* 0x0000000e5b057221 */ /* 0x002fe20000010000 */
[C---:B--2---:R-:W-:Y:S01]  /*3920*/  F2FP.F16.F32.PACK_AB R158, R16.reuse, R105 ;  /* 0x00000069109e723e */ /* 0x044fe200000000ff */
[----:B------:R-:W-:Y:S01]  /*3930*/  FADD.FTZ R4, R16, R11 ;  /* 0x0000000b10047221 */ /* 0x000fe20000010000 */
[----:B------:R-:W-:Y:S02]  /*3940*/  CS2R R104, SRZ ;  /* 0x0000000000687805 */ /* 0x000fe4000001ff00 */
[C---:B0-----:R-:W-:Y:S01]  /*3950*/  F2FP.F16.F32.PACK_AB R159, R10.reuse, R91 ;  /* 0x0000005b0a9f723e */ /* 0x041fe200000000ff */
[----:B------:R-:W-:Y:S01]  /*3960*/  FADD.FTZ R5, R10, R5 ;  /* 0x000000050a057221 */ /* 0x000fe20000010000 */
[----:B------:R-:W-:Y:S01]  /*3970*/  CS2R R90, SRZ ;  /* 0x00000000005a7805 */ /* 0x000fe2000001ff00 */
[----:B------:R-:W-:Y:S06]  /*3980*/  @!P1 BRA `(.L_x_8893) ;  /* 0x00000028008c9947 */ /* 0x000fec0003800000 */
[----:B------:R-:W-:Y:S01]  /*3990*/  MOV R11, R13 ;  /* 0x0000000d000b7202 */ /* 0x000fe20000000f00 */
[----:B------:R-:W-:Y:S01]  /*39a0*/  IMAD.MOV.U32 R10, RZ, RZ, R7 ;  /* 0x000000ffff0a7224 */ /* 0x000fe200078e0007 */
[----:B------:R-:W-:Y:S01]  /*39b0*/  UMOV UR54, URZ ;  /* 0x0000003f00367c82 */ /* 0x000fe20008000000 */
[----:B------:R-:W-:Y:S01]  /*39c0*/  IMAD.MOV.U32 R151, RZ, RZ, RZ ;  /* 0x000000ffff977224 */ /* 0x000fe200078e00ff */
[----:B------:R-:W-:Y:S01]  /*39d0*/  UMOV UR52, URZ ;  /* 0x0000003f00347c82 */ /* 0x000fe20008000000 */
[----:B------:R-:W-:Y:S01]  /*39e0*/  ULDC UR49, c[0x0][0x288] ;  /* 0x0000a20000317ab9 */ /* 0x000fe20000000800 */
[----:B------:R-:W-:-:S05]  /*39f0*/  ULDC UR50, c[0x0][0x2f0] ;  /* 0x0000bc0000327ab9 */ /* 0x000fca0000000800 */
.L_x_8904:
[----:B------:R-:W-:Y:S01]  /*3a00*/  ISETP.NE.AND P2, PT, RZ, UR40, PT ;  /* 0x00000028ff007c0c */ /* 0x000fe2000bf45270 */
[----:B------:R-:W-:-:S04]  /*3a10*/  UISETP.NE.AND UP0, UPT, UR52, 0x1, UPT ;  /* 0x000000013400788c */ /* 0x000fc8000bf05270 */
[----:B------:R-:W-:-:S04]  /*3a20*/  USEL UR47, URZ, 0x1, UP0 ;  /* 0x000000013f2f7887 */ /* 0x000fc80008000000 */
[----:B------:R-:W-:-:S04]  /*3a30*/  ULOP3.LUT UR47, UR54, UR47, URZ, 0x3c, !UPT ;  /* 0x0000002f362f7292 */ /* 0x000fc8000f8e3c3f */
[----:B------:R-:W-:Y:S08]  /*3a40*/  @P2 BRA `(.L_x_8894) ;  /* 0x0000000000382947 */ /* 0x000ff00003800000 */
[----:B------:R-:W-:Y:S05]  /*3a50*/  @!P0 BRA `(.L_x_8895) ;  /* 0x0000000000048947 */ /* 0x000fea0003800000 */
[----:B------:R-:W-:Y:S01]  /*3a60*/  BPT.TRAP 0x1 ;  /* 0x000000040000795c */ /* 0x000fe20000300000 */
.L_x_8895:
        /* <DEDUP_REMOVED lines=9> */
.L_x_8896:
[----:B-1----:R-:W-:Y:S05]  /*3b00*/  @P1 BRA `(.L_x_8894) ;  /* 0x0000000000081947 */ /* 0x002fea0003800000 */
[----:B------:R-:W1:Y:S02]  /*3b10*/  SYNCS.PHASECHK.TRANS64.TRYWAIT P1, [UR4+0x28830], R0 ;  /* 0x02883000ff0075a7 */ /* 0x000e640008020144 */
[----:B-1----:R-:W-:Y:S05]  /*3b20*/  @!P1 BRA `(.L_x_8897) ;  /* 0x000000a8002c9947 */ /* 0x002fea0003800000 */
.L_x_8894:
        /* <DEDUP_REMOVED lines=50> */
.L_x_8899:
[----:B------:R-:W-:Y:S01]  /*3e50*/  ULEA UR4, UR52, UR41, 0x3 ;  /* 0x0000002934047291 */ /* 0x000fe2000f8e183f */
[----:B------:R-:W-:-:S05]  /*3e60*/  IMAD.U32 R0, RZ, RZ, UR54 ;  /* 0x00000036ff007e24 */ /* 0x000fca000f8e00ff */
[----:B------:R-:W-:-:S04]  /*3e70*/  SHF.L.U32 R0, R0, 0x1f, RZ ;  /* 0x0000001f00007819 */ /* 0x000fc800000006ff */
[----:B------:R0:W1:Y:S01]  /*3e80*/  SYNCS.PHASECHK.TRANS64.TRYWAIT P1, [UR4+0x28850], R0 ;  /* 0x02885000ff0075a7 */ /* 0x0000620008020144 */
[----:B------:R-:W-:Y:S05]  /*3e90*/  @!P0 BRA `(.L_x_8900) ;  /* 0x0000000000048947 */ /* 0x000fea0003800000 */
[----:B------:R-:W-:Y:S01]  /*3ea0*/  BPT.TRAP 0x1 ;  /* 0x000000040000795c */ /* 0x000fe20000300000 */
.L_x_8900:
[----:B-1----:R-:W-:Y:S05]  /*3eb0*/  @P1 BRA `(.L_x_8898) ;  /* 0x0000000000081947 */ /* 0x002fea0003800000 */
[----:B------:R-:W1:Y:S02]  /*3ec0*/  SYNCS.PHASECHK.TRANS64.TRYWAIT P1, [UR4+0x28850], R0 ;  /* 0x02885000ff0075a7 */ /* 0x000e640008020144 */
[----:B-1----:R-:W-:Y:S05]  /*3ed0*/  @!P1 BRA `(.L_x_8901) ;  /* 0x000000a400589947 */ /* 0x002fea0003800000 */
.L_x_8898:
        /* <DEDUP_REMOVED lines=49> */
.L_x_8902:
[----:B------:R-:W-:Y:S01]  /*41f0*/  UISETP.NE.AND UP0, UPT, UR42, URZ, UPT ;  /* 0x0000003f2a00728c */ /* 0x000fe2000bf05270 */
[----:B------:R-:W-:Y:S01]  /*4200*/  MOV R16, R3 ;  /* 0x0000000300107202 */ /* 0x000fe20000000f00 */
[----:B------:R-:W-:-:S04]  /*4210*/  IMAD.U32 R15, RZ, RZ, UR50 ;  /* 0x00000032ff0f7e24 */ /* 0x000fc8000f8e00ff */
[----:B------:R-:W-:Y:S02]  /*4220*/  PLOP3.LUT P1, PT, PT, PT, UP0, 0x80, 0x0 ;  /* 0x000000000000781c */ /* 0x000fe40003f2f008 */
[----:B------:R-:W-:-:S03]  /*4230*/  PLOP3.LUT P2, PT, PT, PT, UP0, 0x80, 0x0 ;  /* 0x000000000000781c */ /* 0x000fc60003f4f008 */
[----:B------:R-:W-:-:S08]  /*4240*/  @UP0 ULDC UR4, c[0x0][0x44c] ;  /* 0x0001130000040ab9 */ /* 0x000fd00000000800 */
[----:B0-----:R-:W-:Y:S01]  /*4250*/  @P1 IMAD.HI.U32 R0, R3, UR4, RZ ;  /* 0x0000000403001c27 */ /* 0x001fe2000f8e00ff */
[----:B------:R-:W-:-:S04]  /*4260*/  @UP0 ULDC UR4, c[0x0][0x450] ;  /* 0x0001140000040ab9 */ /* 0x000fc80000000800 */
[----:B------:R-:W-:Y:S01]  /*4270*/  @P2 SHF.R.U32.HI R16, RZ, UR4, R0 ;  /* 0x00000004ff102c19 */ /* 0x000fe20008011600 */
[----:B------:R-:W-:Y:S02]  /*4280*/  UMOV UR4, 0xffffff80 ;  /* 0xffffff8000047882 */ /* 0x000fe40000000000 */
[----:B------:R-:W-:Y:S02]  /*4290*/  UIMAD UR4, UR53, UR4, 0x1 ;  /* 0x00000001350474a4 */ /* 0x000fe4000f8e0204 */
[----:B------:R-:W0:Y:S04]  /*42a0*/  SHFL.IDX PT, R7, R16, RZ, 0x1c1f ;  /* 0x001c1fff10077589 */ /* 0x000e2800000e0000 */
[----:B------:R-:W-:Y:S01]  /*42b0*/  IMAD.U32 R13, RZ, RZ, UR4 ;  /* 0x00000004ff0d7e24 */ /* 0x000fe2000f8e00ff */
[----:B------:R-:W1:Y:S01]  /*42c0*/  SHFL.IDX PT, R157, R16, 0x1, 0x1c1f ;  /* 0x003c1f00109d7f89 */ /* 0x000e6200000e0000 */
[----:B------:R-:W-:-:S02]  /*42d0*/  ULEA UR4, UR48, UR41, 0x3 ;  /* 0x0000002930047291 */ /* 0x000fc4000f8e183f */
[----:B------:R-:W-:Y:S02]  /*42e0*/  IMAD R0, R6, -0x2, R13 ;  /* 0xfffffffe06007824 */ /* 0x000fe400078e020d */
[----:B------:R-:W-:Y:S02]  /*42f0*/  UIADD3 UR4, UR4, 0x28840, URZ ;  /* 0x0002884004047890 */ /* 0x000fe4000fffe03f */
[----:B------:R-:W-:Y:S02]  /*4300*/  IMAD R14, R15, UR38, R0 ;  /* 0x000000260f0e7c24 */ /* 0x000fe4000f8e0200 */
[----:B------:R-:W-:-:S09]  /*4310*/  UPRMT UR4, UR43, 0x654, UR4 ;  /* 0x000006542b047896 */ /* 0x000fd20008000004 */
[----:B------:R-:W-:Y:S01]  /*4320*/  SYNCS.ARRIVE.TRANS64.RED.A1T0 RZ, [UR4], RZ ;  /* 0x000000ffffff79a7 */ /* 0x000fe20008100404 */
[----:B0-----:R-:W-:-:S04]  /*4330*/  IADD3 R7, R7, -UR49, R14 ;  /* 0x8000003107077c10 */ /* 0x001fc8000fffe00e */
        /* <DEDUP_REMOVED lines=95> */
[----:B-1----:R-:W-:-:S02]  /*4930*/  IADD3 R14, R157, -UR49, R14 ;  /* 0x800000319d0e7c10 */ /* 0x002fc4000fffe00e */
[----:B------:R-:W-:Y:S02]  /*4940*/  FMNMX.FTZ R18, R85, R0, !PT ;  /* 0x0000000055127209 */ /* 0x000fe40007810000 */
[----:B------:R-:W0:Y:S01]  /*4950*/  LDC R0, c[0x0][0x988] ;  /* 0x00026200ff007b82 */ /* 0x000e220000000800 */
[C---:B------:R-:W-:Y:S02]  /*4960*/  ISETP.GT.AND P2, PT, R14.reuse, RZ, PT ;  /* 0x000000ff0e00720c */ /* 0x040fe40003f44270 */
[----:B------:R-:W1:Y:S01]  /*4970*/  SHFL.BFLY PT, R7, R18, 0x2, 0x1f ;  /* 0x0c401f0012077f89 */ /* 0x000e6200000e0000 */
[----:B------:R-:W-:Y:S02]  /*4980*/  ISETP.GT.AND P3, PT, R14, 0x1, PT ;  /* 0x000000010e00780c */ /* 0x000fe40003f64270 */
        /* <DEDUP_REMOVED lines=11> */
[----:B-1----:R-:W-:Y:S02]  /*4a40*/  FMNMX.FTZ R20, R18, R7, !PT ;  /* 0x0000000712147209 */ /* 0x002fe40007810000 */
[----:B------:R-:W-:-:S03]  /*4a50*/  FMNMX.FTZ R16, R31, R16, !PT ;  /* 0x000000101f107209 */ /* 0x000fc60007810000 */
[----:B------:R-:W1:Y:S02]  /*4a60*/  SHFL.BFLY PT, R7, R20, 0x1, 0x1f ;  /* 0x0c201f0014077f89 */ /* 0x000e6400000e0000 */
[----:B-1----:R-:W-:-:S04]  /*4a70*/  FMNMX.FTZ R7, R20, R7, !PT ;  /* 0x0000000714077209 */ /* 0x002fc80007810000 */
[C---:B------:R-:W-:Y:S01]  /*4a80*/  FSETP.NEU.FTZ.AND P1, PT, R7.reuse, -INF , PT ;  /* 0xff8000000700780b */ /* 0x040fe20003f3d000 */
[----:B0-----:R-:W-:-:S05]  /*4a90*/  FMUL.FTZ R12, R7, R0 ;  /* 0x00000000070c7220 */ /* 0x001fca0000410000 */
[----:B------:R-:W-:-:S05]  /*4aa0*/  FSEL R12, R12, RZ, P1 ;  /* 0x000000ff0c0c7208 */ /* 0x000fca0000800000 */
[-CC-:B------:R-:W-:Y:S01]  /*4ab0*/  FFMA.FTZ R180, R17, R0.reuse, -R12.reuse ;  /* 0x0000000011b47223 */ /* 0x180fe2000001080c */
[-CC-:B------:R-:W-:Y:S01]  /*4ac0*/  FFMA.FTZ R17, R163, R0.reuse, -R12.reuse ;  /* 0x00000000a3117223 */ /* 0x180fe2000001080c */
[----:B------:R-:W-:Y:S01]  /*4ad0*/  FSEL R163, R34, -INF , P2 ;  /* 0xff80000022a37808 */ /* 0x000fe20001000000 */
        /* <DEDUP_REMOVED lines=64> */
[----:B------:R-:W-:Y:S01]  /*4ee0*/  ISETP.GT.AND P3, PT, R14, 0x41, PT ;  /* 0x000000410e00780c */ /* 0x000fe20003f64270 */
[----:B------:R-:W-:Y:S01]  /*4ef0*/  MUFU.EX2 R180, R180 ;  /* 0x000000b400b47308 */ /* 0x000fe20000000800 */
[----:B------:R-:W-:Y:S02]  /*4f00*/  FSEL R51, R58, -INF , P2 ;  /* 0xff8000003a337808 */ /* 0x000fe40001000000 */
[----:B------:R-:W-:Y:S02]  /*4f10*/  FMNMX.FTZ R16, R55, R16, !PT ;  /* 0x0000001037107209 */ /* 0x000fe40007810000 */
[----:B------:R-:W-:-:S02]  /*4f20*/  ISETP.GT.AND P2, PT, R14, 0x48, PT ;  /* 0x000000480e00780c */ /* 0x000fc40003f44270 */
[----:B------:R-:W-:Y:S01]  /*4f30*/  FSEL R59, R59, -INF , P3 ;  /* 0xff8000003b3b7808 */ /* 0x000fe20001800000 */
[----:B------:R-:W-:Y:S01]  /*4f40*/  MUFU.EX2 R182, R182 ;  /* 0x000000b600b67308 */ /* 0x000fe20000000800 */
[----:B------:R-:W-:Y:S02]  /*4f50*/  FMNMX.FTZ R16, R51, R16, !PT ;  /* 0x0000001033107209 */ /* 0x000fe40007810000 */
[----:B------:R-:W-:Y:S02]  /*4f60*/  ISETP.GT.AND P3, PT, R14, 0x49, PT ;  /* 0x000000490e00780c */ /* 0x000fe40003f64270 */
[----:B------:R-:W-:Y:S02]  /*4f70*/  FSEL R161, R62, -INF , P2 ;  /* 0xff8000003ea17808 */ /* 0x000fe40001000000 */
        /* <DEDUP_REMOVED lines=47> */
[----:B------:R-:W-:-:S02]  /*5270*/  FSEL R87, R87, -INF , P3 ;  /* 0xff80000057577808 */ /* 0x000fc40001800000 */
        /* <DEDUP_REMOVED lines=21> */
[----:B------:R-:W-:Y:S01]  /*53d0*/  FSEL R47, R7, RZ, P1 ;  /* 0x000000ff072f7208 */ /* 0x000fe20000800000 */
[-CC-:B------:R-:W-:Y:S01]  /*53e0*/  FFMA.FTZ R14, R26, R0.reuse, -R12.reuse ;  /* 0x000000001a0e7223 */ /* 0x180fe2000001080c */
[-C--:B------:R-:W-:Y:S01]  /*53f0*/  FMUL.FTZ R11, R11, R0.reuse ;  /* 0x000000000b0b7220 */ /* 0x080fe20000410000 */
[-CC-:B------:R-:W-:Y:S01]  /*5400*/  FFMA.FTZ R57, R157, R0.reuse, -R12.reuse ;  /* 0x000000009d397223 */ /* 0x180fe2000001080c */
[-C--:B------:R-:W-:Y:S01]  /*5410*/  FFMA.FTZ R16, R159, R0.reuse, -R12 ;  /* 0x000000009f107223 */ /* 0x080fe2000001080c */
[----:B------:R-:W-:Y:S01]  /*5420*/  FADD.FTZ R47, -R47, R10 ;  /* 0x0000000a2f2f7221 */ /* 0x000fe20000010100 */
[-CC-:B------:R-:W-:Y:S01]  /*5430*/  FFMA.FTZ R31, R31, R0.reuse, -R12.reuse ;  /* 0x000000001f1f7223 */ /* 0x180fe2000001080c */
[----:B------:R-:W-:Y:S01]  /*5440*/  MUFU.EX2 R14, R14 ;  /* 0x0000000e000e7308 */ /* 0x000fe20000000800 */
[-CC-:B------:R-:W-:Y:S01]  /*5450*/  FFMA.FTZ R18, R163, R0.reuse, -R12.reuse ;  /* 0x00000000a3127223 */ /* 0x180fe2000001080c */
[-C--:B------:R-:W-:Y:S01]  /*5460*/  FMUL.FTZ R10, R47, R0.reuse ;  /* 0x000000002f0a7220 */ /* 0x080fe20000410000 */
        /* <DEDUP_REMOVED lines=22> */
[----:B0-----:R-:W-:Y:S01]  /*55d0*/  FFMA.FTZ R47, R10, R4, R15 ;  /* 0x000000040a2f7223 */ /* 0x001fe2000001000f */
[-CC-:B------:R-:W-:Y:S01]  /*55e0*/  FFMA.FTZ R79, R79, R0.reuse, -R12.reuse ;  /* 0x000000004f4f7223 */ /* 0x180fe2000001080c */
[-CC-:B------:R-:W-:Y:S01]  /*55f0*/  FFMA.FTZ R185, R185, R0.reuse, -R12.reuse ;  /* 0x00000000b9b97223 */ /* 0x180fe2000001080c */
[-CC-:B------:R-:W-:Y:S01]  /*5600*/  FFMA.FTZ R83, R83, R0.reuse, -R12.reuse ;  /* 0x0000000053537223 */ /* 0x180fe2000001080c */
[----:B------:R-:W-:-:S03]  /*5610*/  FFMA.FTZ R187, R187, R0, -R12 ;  /* 0x00000000bbbb7223 */ /* 0x000fc6000001080c */
[----:B------:R-:W0:Y:S01]  /*5620*/  MUFU.EX2 R16, R16 ;  /* 0x0000001000107308 */ /* 0x000e220000000800 */
[----:B-1----:R-:W-:Y:S01]  /*5630*/  FFMA.FTZ R4, R11, R5, R14 ;  /* 0x000000050b047223 */ /* 0x002fe2000001000e */
[----:B------:R-:W-:Y:S01]  /*5640*/  FADD.FTZ R5, R180, R47 ;  /* 0x0000002fb4057221 */ /* 0x000fe20000010000 */
[----:B------:R-:W-:-:S05]  /*5650*/  FFMA.FTZ R47, R63, R0, -R12 ;  /* 0x000000003f2f7223 */ /* 0x000fca000001080c */
        /* <DEDUP_REMOVED lines=19> */
[-CC-:B------:R-:W-:Y:S01]  /*5790*/  FFMA.FTZ R34, R67, R0.reuse, -R12.reuse ;  /* 0x0000000043227223 */ /* 0x180fe2000001080c */
[----:B------:R-:W-:-:S04]  /*57a0*/  FFMA.FTZ R12, R87, R0, -R12 ;  /* 0x00000000570c7223 */ /* 0x000fc8000001080c */
[----:B------:R-:W0:Y:S01]  /*57b0*/  MUFU.EX2 R22, R22 ;  /* 0x0000001600167308 */ /* 0x000e220000000800 */
[----:B-1----:R-:W-:-:S07]  /*57c0*/  FADD.FTZ R36, R20, R51 ;  /* 0x0000003314247221 */ /* 0x002fce0000010000 */
[----:B------:R-:W1:Y:S01]  /*57d0*/  MUFU.EX2 R65, R65 ;  /* 0x0000004100417308 */ /* 0x000e620000000800 */
[----:B--2---:R-:W-:-:S07]  /*57e0*/  FADD.FTZ R51, R39, R36 ;  /* 0x0000002427337221 */ /* 0x004fce0000010000 */
[----:B------:R-:W2:Y:S01]  /*57f0*/  MUFU.EX2 R175, R175 ;  /* 0x000000af00af7308 */ /* 0x000ea20000000800 */
[----:B0-----:R-:W-:Y:S01]  /*5800*/  FADD.FTZ R36, R22, R51 ;  /* 0x0000003316247221 */ /* 0x001fe20000010000 */
[----:B------:R-:W-:-:S06]  /*5810*/  FADD.FTZ R51, R43, R4 ;  /* 0x000000042b337221 */ /* 0x000fcc0000010000 */
[----:B------:R-:W0:Y:S01]  /*5820*/  MUFU.EX2 R24, R24 ;  /* 0x0000001800187308 */ /* 0x000e220000000800 */
[----:B-1----:R-:W-:-:S07]  /*5830*/  FADD.FTZ R36, R65, R36 ;  /* 0x0000002441247221 */ /* 0x002fce0000010000 */
        /* <DEDUP_REMOVED lines=20> */
[----:B------:R-:W-:-:S06]  /*5980*/  FADD.FTZ R4, R166, R51 ;  /* 0x00000033a6047221 */ /* 0x000fcc0000010000 */
        /* <DEDUP_REMOVED lines=53> */
.L_x_8903:
[----:B------:R-:W-:Y:S01]  /*5ce0*/  UISETP.GT.AND UP0, UPT, UR53, UR51, UPT ;  /* 0x000000333500728c */ /* 0x000fe2000bf04270 */
[-C--:B------:R-:W-:Y:S01]  /*5cf0*/  FMUL.FTZ R88, R88, R10.reuse ;  /* 0x0000000a58587220 */ /* 0x080fe20000410000 */
[----:B------:R-:W-:Y:S01]  /*5d00*/  ULEA UR4, UR52, UR41, 0x3 ;  /* 0x0000002934047291 */ /* 0x000fe2000f8e183f */
[-C--:B------:R-:W-:Y:S01]  /*5d10*/  FMUL.FTZ R89, R89, R10.reuse ;  /* 0x0000000a59597220 */ /* 0x080fe20000410000 */
[----:B------:R-:W-:Y:S01]  /*5d20*/  UIADD3 UR5, UR53, -0x1, URZ ;  /* 0xffffffff35057890 */ /* 0x000fe2000fffe03f */
[-C--:B------:R-:W-:Y:S01]  /*5d30*/  FMUL.FTZ R92, R92, R10.reuse ;  /* 0x0000000a5c5c7220 */ /* 0x080fe20000410000 */
[----:B------:R-:W-:Y:S01]  /*5d40*/  UIADD3 UR4, UR4, 0x28860, URZ ;  /* 0x0002886004047890 */ /* 0x000fe2000fffe03f */
[----:B------:R-:W-:Y:S01]  /*5d50*/  PLOP3.LUT P1, PT, PT, PT, UP0, 0x80, 0x0 ;  /* 0x000000000000781c */ /* 0x000fe20003f2f008 */
[----:B------:R-:W-:Y:S01]  /*5d60*/  UMOV UR54, UR47 ;  /* 0x0000002f00367c82 */ /* 0x000fe20008000000 */
[----:B------:R-:W-:Y:S01]  /*5d70*/  UMOV UR52, UR48 ;  /* 0x0000003000347c82 */ /* 0x000fe20008000000 */
[----:B------:R-:W-:Y:S01]  /*5d80*/  UPRMT UR4, UR43, 0x654, UR4 ;  /* 0x000006542b047896 */ /* 0x000fe20008000004 */
[-C--:B------:R-:W-:Y:S01]  /*5d90*/  FMUL.FTZ R93, R93, R10.reuse ;  /* 0x0000000a5d5d7220 */ /* 0x080fe20000410000 */
[----:B------:R-:W-:Y:S01]  /*5da0*/  UMOV UR53, UR5 ;  /* 0x0000000500357c82 */ /* 0x000fe20008000000 */
        /* <DEDUP_REMOVED lines=96> */
[----:B------:R-:W-:-:S05]  /*63b0*/  UMOV UR53, UR5 ;  /* 0x0000000500357c82 */ /* 0x000fca0008000000 */
.L_x_8893:
[----:B------:R-:W-:-:S06]  /*63c0*/  UISETP.GE.AND UP0, UPT, UR53, UR39, UPT ;  /* 0x000000273500728c */ /* 0x000fcc000bf06270 */
[----:B------:R-:W-:-:S13]  /*63d0*/  PLOP3.LUT P1, PT, PT, PT, UP0, 0x80, 0x0 ;  /* 0x000000000000781c */ /* 0x000fda0003f2f008 */
[----:B------:R-:W-:Y:S05]  /*63e0*/  @!P1 BRA `(.L_x_8905) ;  /* 0x0000002000109947 */ /* 0x000fea0003800000 */
[C---:B------:R-:W-:Y:S01]  /*63f0*/  VIADD R3, R2.reuse, 0x8 ;  /* 0x0000000802037836 */ /* 0x040fe20000000000 */
[----:B------:R-:W-:Y:S01]  /*6400*/  MOV R6, R7 ;  /* 0x0000000700067202 */ /* 0x000fe20000000f00 */
[----:B------:R-:W-:Y:S01]  /*6410*/  IMAD.MOV.U32 R10, RZ, RZ, R13 ;  /* 0x000000ffff0a7224 */ /* 0x000fe200078e000d */
[----:B------:R-:W-:Y:S01]  /*6420*/  IADD3 R2, -R2, 0xb, RZ ;  /* 0x0000000b02027810 */ /* 0x000fe20007ffe1ff */
[----:B------:R-:W-:Y:S01]  /*6430*/  UMOV UR42, UR47 ;  /* 0x0000002f002a7c82 */ /* 0x000fe20008000000 */
[----:B------:R-:W-:-:S05]  /*6440*/  UMOV UR38, UR48 ;  /* 0x0000003000267c82 */ /* 0x000fca0008000000 */
.L_x_8916:
        /* <DEDUP_REMOVED lines=9> */
.L_x_8907:
[----:B------:R-:W-:Y:S01]  /*64e0*/  ULEA UR4, UR48, UR41, 0x3 ;  /* 0x0000002930047291 */ /* 0x000fe2000f8e183f */
[----:B------:R-:W-:-:S05]  /*64f0*/  IMAD.U32 R0, RZ, RZ, UR47 ;  /* 0x0000002fff007e24 */ /* 0x000fca000f8e00ff */
[----:B------:R-:W-:-:S04]  /*6500*/  SHF.L.U32 R0, R0, 0x1f, RZ ;  /* 0x0000001f00007819 */ /* 0x000fc800000006ff */
[----:B------:R0:W1:Y:S01]  /*6510*/  SYNCS.PHASECHK.TRANS64.TRYWAIT P1, [UR4+0x28830], R0 ;  /* 0x02883000ff0075a7 */ /* 0x0000620008020144 */
[----:B------:R-:W-:Y:S05]  /*6520*/  @!P0 BRA `(.L_x_8908) ;  /* 0x0000000000048947 */ /* 0x000fea0003800000 */
[----:B------:R-:W-:Y:S01]  /*6530*/  BPT.TRAP 0x1 ;  /* 0x000000040000795c */ /* 0x000fe20000300000 */
.L_x_8908:
[----:B-1----:R-:W-:Y:S05]  /*6540*/  @P1 BRA `(.L_x_8906) ;  /* 0x0000000000081947 */ /* 0x002fea0003800000 */
[----:B------:R-:W1:Y:S02]  /*6550*/  SYNCS.PHASECHK.TRANS64.TRYWAIT P1, [UR4+0x28830], R0 ;  /* 0x02883000ff0075a7 */ /* 0x000e640008020144 */
[----:B-1----:R-:W-:Y:S05]  /*6560*/  @!P1 BRA `(.L_x_8909) ;  /* 0x0000007c00cc9947 */ /* 0x002fea0003800000 */
.L_x_8906:
        /* <DEDUP_REMOVED lines=46> */
.L_x_8911:
[----:B------:R-:W-:Y:S01]  /*6850*/  ULEA UR4, UR38, UR41, 0x3 ;  /* 0x0000002926047291 */ /* 0x000fe2000f8e183f */
[----:B01----:R-:W-:-:S05]  /*6860*/  IMAD.U32 R0, RZ, RZ, UR42 ;  /* 0x0000002aff007e24 */ /* 0x003fca000f8e00ff */
[----:B------:R-:W-:-:S04]  /*6870*/  SHF.L.U32 R0, R0, 0x1f, RZ ;  /* 0x0000001f00007819 */ /* 0x000fc800000006ff */
[----:B------:R0:W1:Y:S01]  /*6880*/  SYNCS.PHASECHK.TRANS64.TRYWAIT P1, [UR4+0x28850], R0 ;  /* 0x02885000ff0075a7 */ /* 0x0000620008020144 */
[----:B------:R-:W-:Y:S05]  /*6890*/  @!P0 BRA `(.L_x_8912) ;  /* 0x0000000000048947 */ /* 0x000fea0003800000 */
[----:B------:R-:W-:Y:S01]  /*68a0*/  BPT.TRAP 0x1 ;  /* 0x000000040000795c */ /* 0x000fe20000300000 */
.L_x_8912:
[----:B-1----:R-:W-:Y:S05]  /*68b0*/  @P1 BRA `(.L_x_8910) ;  /* 0x0000000000081947 */ /* 0x002fea0003800000 */
[----:B------:R-:W1:Y:S02]  /*68c0*/  SYNCS.PHASECHK.TRANS64.TRYWAIT P1, [UR4+0x28850], R0 ;  /* 0x02885000ff0075a7 */ /* 0x000e640008020144 */
[----:B-1----:R-:W-:Y:S05]  /*68d0*/  @!P1 BRA `(.L_x_8913) ;  /* 0x0000007c00089947 */ /* 0x002fea0003800000 */
.L_x_8910:
        /* <DEDUP_REMOVED lines=49> */
.L_x_8914:
[----:B01----:R-:W-:Y:S01]  /*6bf0*/  FMNMX.FTZ R0, R24, R6, !PT ;  /* 0x0000000618007209 */ /* 0x003fe20007810000 */
        /* <DEDUP_REMOVED lines=73> */
[----:B------:R-:W3:Y:S01]  /*7090*/  SHFL.BFLY PT, R16, R15, 0x1, 0x1f ;  /* 0x0c201f000f107f89 */ /* 0x000ee200000e0000 */
[----:B-1----:R-:W-:-:S02]  /*70a0*/  FMNMX.FTZ R7, R14, R7, !PT ;  /* 0x000000070e077209 */ /* 0x002fc40007810000 */
[----:B---3--:R-:W-:-:S03]  /*70b0*/  FMNMX.FTZ R13, R15, R16, !PT ;  /* 0x000000100f0d7209 */ /* 0x008fc60007810000 */
[C---:B------:R-:W-:Y:S01]  /*70c0*/  FADD.FTZ R17, -R7.reuse, R6 ;  /* 0x0000000607117221 */ /* 0x040fe20000010100 */
[----:B0-----:R-:W-:-:S03]  /*70d0*/  FMUL.FTZ R153, R7, R0 ;  /* 0x0000000007997220 */ /* 0x001fc60000410000 */
[-C--:B------:R-:W-:Y:S01]  /*70e0*/  FMUL.FTZ R17, R17, R0.reuse ;  /* 0x0000000011117220 */ /* 0x080fe20000410000 */
[-CC-:B------:R-:W-:Y:S01]  /*70f0*/  FFMA.FTZ R29, R29, R0.reuse, -R153.reuse ;  /* 0x000000001d1d7223 */ /* 0x180fe20000010899 */
        /* <DEDUP_REMOVED lines=19> */
[-CC-:B0-----:R-:W-:Y:S01]  /*7230*/  FFMA.FTZ R29, R49, R0.reuse, -R153.reuse ;  /* 0x00000000311d7223 */ /* 0x181fe20000010899 */
[-CC-:B------:R-:W-:Y:S01]  /*7240*/  FFMA.FTZ R49, R69, R0.reuse, -R153.reuse ;  /* 0x0000000045317223 */ /* 0x180fe20000010899 */
[-C--:B------:R-:W-:Y:S01]  /*7250*/  FMUL.FTZ R69, R13, R0.reuse ;  /* 0x000000000d457220 */ /* 0x080fe20000410000 */
[-CC-:B------:R-:W-:Y:S01]  /*7260*/  FFMA.FTZ R164, R56, R0.reuse, -R153.reuse ;  /* 0x0000000038a47223 */ /* 0x180fe20000010899 */
[-CC-:B------:R-:W-:Y:S01]  /*7270*/  FFMA.FTZ R37, R57, R0.reuse, -R153.reuse ;  /* 0x0000000039257223 */ /* 0x180fe20000010899 */
[-C--:B------:R-:W-:Y:S01]  /*7280*/  FFMA.FTZ R166, R60, R0.reuse, -R153 ;  /* 0x000000003ca67223 */ /* 0x080fe20000010899 */
        /* <DEDUP_REMOVED lines=10> */
[----:B------:R-:W0:Y:S01]  /*7330*/  MUFU.EX2 R181, R181 ;  /* 0x000000b500b57308 */ /* 0x000e220000000800 */
[----:B-1----:R-:W-:Y:S01]  /*7340*/  FFMA.FTZ R4, R11, R4, R180 ;  /* 0x000000040b047223 */ /* 0x002fe200000100b4 */
        /* <DEDUP_REMOVED lines=10> */
[-C--:B------:R-:W-:Y:S01]  /*73f0*/  FFMA.FTZ R167, R62, R0.reuse, -R69 ;  /* 0x000000003ea77223 */ /* 0x080fe20000010845 */
[-C--:B------:R-:W-:Y:S01]  /*7400*/  FFMA.FTZ R41, R61, R0.reuse, -R153 ;  /* 0x000000003d297223 */ /* 0x080fe20000010899 */
[-C--:B------:R-:W-:Y:S01]  /*7410*/  FFMA.FTZ R28, R63, R0.reuse, -R69 ;  /* 0x000000003f1c7223 */ /* 0x080fe20000010845 */
[-C--:B------:R-:W-:Y:S01]  /*7420*/  FFMA.FTZ R160, R64, R0.reuse, -R153 ;  /* 0x0000000040a07223 */ /* 0x080fe20000010899 */
[----:B------:R-:W3:Y:S01]  /*7430*/  MUFU.EX2 R10, R10 ;  /* 0x0000000a000a7308 */ /* 0x000ee20000000800 */
[----:B0-----:R-:W-:Y:S01]  /*7440*/  FFMA.FTZ R5, R6, R5, R181 ;  /* 0x0000000506057223 */ /* 0x001fe200000100b5 */
[-C--:B------:R-:W-:Y:S01]  /*7450*/  FFMA.FTZ R161, R66, R0.reuse, -R69 ;  /* 0x0000000042a17223 */ /* 0x080fe20000010845 */
[-CC-:B------:R-:W-:Y:S01]  /*7460*/  FFMA.FTZ R45, R65, R0.reuse, -R153.reuse ;  /* 0x00000000412d7223 */ /* 0x180fe20000010899 */
[-C--:B------:R-:W-:Y:S01]  /*7470*/  FFMA.FTZ R162, R68, R0.reuse, -R153 ;  /* 0x0000000044a27223 */ /* 0x080fe20000010899 */
[-CC-:B------:R-:W-:Y:S01]  /*7480*/  FFMA.FTZ R70, R70, R0.reuse, -R69.reuse ;  /* 0x0000000046467223 */ /* 0x180fe20000010845 */
        /* <DEDUP_REMOVED lines=8> */
[-C--:B------:R-:W-:Y:S01]  /*7510*/  FFMA.FTZ R78, R78, R0.reuse, -R69 ;  /* 0x000000004e4e7223 */ /* 0x080fe20000010845 */
[-C--:B------:R-:W-:Y:S01]  /*7520*/  FFMA.FTZ R57, R77, R0.reuse, -R153 ;  /* 0x000000004d397223 */ /* 0x080fe20000010899 */
[----:B------:R-:W1:Y:S01]  /*7530*/  MUFU.EX2 R183, R183 ;  /* 0x000000b700b77308 */ /* 0x000e620000000800 */
[----:B---3--:R-:W-:Y:S01]  /*7540*/  FADD.FTZ R4, R10, R5 ;  /* 0x000000050a047221 */ /* 0x008fe20000010000 */
[-C--:B------:R-:W-:Y:S01]  /*7550*/  FFMA.FTZ R79, R79, R0.reuse, -R69 ;  /* 0x000000004f4f7223 */ /* 0x080fe20000010845 */
[-C--:B------:R-:W-:Y:S01]  /*7560*/  FFMA.FTZ R156, R80, R0.reuse, -R153 ;  /* 0x00000000509c7223 */ /* 0x080fe20000010899 */
[-C--:B------:R-:W-:Y:S01]  /*7570*/  FFMA.FTZ R82, R82, R0.reuse, -R69 ;  /* 0x0000000052527223 */ /* 0x080fe20000010845 */
[-C--:B------:R-:W-:Y:S01]  /*7580*/  FFMA.FTZ R61, R81, R0.reuse, -R153 ;  /* 0x00000000513d7223 */ /* 0x080fe20000010899 */
[-C--:B------:R-:W-:Y:S01]  /*7590*/  FFMA.FTZ R83, R83, R0.reuse, -R69 ;  /* 0x0000000053537223 */ /* 0x080fe20000010845 */
[-C--:B------:R-:W-:Y:S01]  /*75a0*/  FFMA.FTZ R158, R84, R0.reuse, -R153 ;  /* 0x00000000549e7223 */ /* 0x080fe20000010899 */
[----:B------:R-:W3:Y:S01]  /*75b0*/  MUFU.EX2 R12, R12 ;  /* 0x0000000c000c7308 */ /* 0x000ee20000000800 */
[----:B0-----:R-:W-:Y:S01]  /*75c0*/  FADD.FTZ R30, R182, R27 ;  /* 0x0000001bb61e7221 */ /* 0x001fe20000010000 */
[-C--:B------:R-:W-:Y:S01]  /*75d0*/  FFMA.FTZ R86, R86, R0.reuse, -R69 ;  /* 0x0000000056567223 */ /* 0x080fe20000010845 */
[----:B------:R-:W-:-:S02]  /*75e0*/  FFMA.FTZ R65, R85, R0, -R153 ;  /* 0x0000000055417223 */ /* 0x000fc40000010899 */
[----:B------:R-:W-:-:S03]  /*75f0*/  FADD.FTZ R27, R17, R30 ;  /* 0x0000001e111b7221 */ /* 0x000fc60000010000 */
        /* <DEDUP_REMOVED lines=9> */
[----:B---3--:R-:W-:Y:S01]  /*7690*/  FADD.FTZ R27, R19, R30 ;  /* 0x0000001e131b7221 */ /* 0x008fe20000010000 */
[-CC-:B------:R-:W-:Y:S01]  /*76a0*/  FFMA.FTZ R30, R67, R0.reuse, -R69.reuse ;  /* 0x00000000431e7223 */ /* 0x180fe20000010845 */
[----:B------:R-:W-:-:S05]  /*76b0*/  FFMA.FTZ R69, R87, R0, -R69 ;  /* 0x0000000057457223 */ /* 0x000fca0000010845 */
        /* <DEDUP_REMOVED lines=102> */
[----:B0-----:R-:W-:-:S03]  /*7d20*/  FADD.FTZ R4, R65, R4 ;  /* 0x0000000441047221 */ /* 0x001fc60000010000 */
[----:B-1----:R-:W-:Y:S01]  /*7d30*/  FADD.FTZ R5, R69, R5 ;  /* 0x0000000545057221 */ /* 0x002fe20000010000 */
[----:B------:R-:W-:Y:S06]  /*7d40*/  @!P0 BRA `(.L_x_8915) ;  /* 0x0000000000048947 */ /* 0x000fec0003800000 */
[----:B------:R-:W-:Y:S01]  /*7d50*/  BPT.TRAP 0x1 ;  /* 0x000000040000795c */ /* 0x000fe20000300000 */
.L_x_8915:
[----:B------:R-:W-:Y:S01]  /*7d60*/  UISETP.GT.AND UP0, UPT, UR53, UR39, UPT ;  /* 0x000000273500728c */ /* 0x000fe2000bf04270 */
[----:B------:R-:W-:Y:S01]  /*7d70*/  F2FP.F16.F32.PACK_AB R181, R10, R181 ;  /* 0x000000b50ab5723e */ /* 0x000fe200000000ff */
        /* <DEDUP_REMOVED lines=103> */
[----:B------:R-:W-:Y:S01]  /*83f0*/  FMUL.FTZ R149, R149, R11 ;  /* 0x0000000b95957220 */ /* 0x000fe20000410000 */
[----:B------:R-:W-:-:S02]  /*8400*/  IMAD.MOV.U32 R10, RZ, RZ, R13 ;  /* 0x000000ffff0a7224 */ /* 0x000fc400078e000d */
[----:B------:R-:W-:Y:S01]  /*8410*/  IMAD.MOV.U32 R6, RZ, RZ, R7 ;  /* 0x000000ffff067224 */ /* 0x000fe200078e0007 */
[----:B------:R-:W-:Y:S06]  /*8420*/  @P1 BRA `(.L_x_8916) ;  /* 0xffffffe000081947 */ /* 0x000fec000383ffff */
.L_x_8905:
[----:B------:R-:W-:Y:S06]  /*8430*/  BAR.ARV 0x8, 0x180 ;  /* 0x0206000000007b1d */ /* 0x000fec0000002000 */
[----:B------:R-:W-:Y:S05]  /*8440*/  @!P0 BRA `(.L_x_8917) ;  /* 0x0000000000048947 */ /* 0x000fea0003800000 */
[----:B------:R-:W-:Y:S01]  /*8450*/  BPT.TRAP 0x1 ;  /* 0x000000040000795c */ /* 0x000fe20000300000 */
.L_x_8917:
[----:B------:R-:W-:Y:S01]  /*8460*/  ULEA UR5, UR48, UR41, 0x3 ;  /* 0x0000002930057291 */ /* 0x000fe2000f8e183f */
[----:B--2---:R-:W-:-:S04]  /*8470*/  MOV R2, UR47 ;  /* 0x0000002f00027c02 */ /* 0x004fc80008000f00 */
[----:B------:R-:W-:-:S04]  /*8480*/  SHF.L.U32 R2, R2, 0x1f, RZ ;  /* 0x0000001f02027819 */ /* 0x000fc800000006ff */
[----:B------:R0:W1:Y:S01]  /*8490*/  SYNCS.PHASECHK.TRANS64.TRYWAIT P1, [UR5+0x28850], R2 ;  /* 0x02885002ff0075a7 */ /* 0x0000620008020145 */
[----:B------:R-:W-:Y:S05]  /*84a0*/  @!P0 BRA `(.L_x_8918) ;  /* 0x0000000000048947 */ /* 0x000fea0003800000 */
[----:B------:R-:W-:Y:S01]  /*84b0*/  BPT.TRAP 0x1 ;  /* 0x000000040000795c */ /* 0x000fe20000300000 */
.L_x_8918:
[----:B-1----:R-:W-:Y:S05]  /*84c0*/  @P1 BRA `(.L_x_8919) ;  /* 0x0000000000081947 */ /* 0x002fea0003800000 */
[----:B------:R-:W1:Y:S02]  /*84d0*/  SYNCS.PHASECHK.TRANS64.TRYWAIT P1, [UR5+0x28850], R2 ;  /* 0x02885002ff0075a7 */ /* 0x000e640008020145 */
[----:B-1----:R-:W-:Y:S05]  /*84e0*/  @!P1 BRA `(.L_x_8920) ;  /* 0x00000060001c9947 */ /* 0x002fea0003800000 */
.L_x_8919:
[----:B------:R-:W-:Y:S01]  /*84f0*/  UIADD3 UR41, UR41, 0x400, URZ ;  /* 0x0000040029297890 */ /* 0x000fe2000fffe03f */
[----:B------:R-:W-:Y:S01]  /*8500*/  WARPGROUP.ARRIVE ;  /* 0x00000000000079c5 */ /* 0x000fe20000000000 */
[----:B------:R-:W-:Y:S01]  /*8510*/  UMOV UR7, 0x40000040 ;  /* 0x4000004000077882 */ /* 0x000fe20000000000 */
[----:B-1----:R-:W1:Y:S01]  /*8520*/  SHFL.BFLY PT, R3, R4, 0x2, 0x1f ;  /* 0x0c401f0004037f89 */ /* 0x002e6200000e0000 */
[----:B------:R-:W-:Y:S01]  /*8530*/  USHF.R.U32.HI UR41, URZ, 0x4, UR41 ;  /* 0x000000043f297899 */ /* 0x000fe20008011629 */
[----:B------:R-:W-:Y:S02]  /*8540*/  IMAD.MOV.U32 R8, RZ, RZ, RZ ;  /* 0x000000ffff087224 */ /* 0x000fe400078e00ff */
[----:B0-----:R-:W0:Y:S01]  /*8550*/  SHFL.BFLY PT, R2, R5, 0x2, 0x1f ;  /* 0x0c401f0005027f89 */ /* 0x001e2200000e0000 */
[----:B------:R-:W-:-:S04]  /*8560*/  ULOP3.LUT UR41, UR41, 0x3fff, URZ, 0xc0, !UPT ;  /* 0x00003fff29297892 */ /* 0x000fc8000f8ec03f */
[----:B------:R-:W-:-:S04]  /*8570*/  ULOP3.LUT UR41, UR41, 0x4000000, URZ, 0xfc, !UPT ;  /* 0x0400000029297892 */ /* 0x000fc8000f8efc3f */
[----:B------:R-:W-:-:S04]  /*8580*/  ULEA UR48, UR48, UR41, 0xb ;  /* 0x0000002930307291 */ /* 0x000fc8000f8e583f */
[----:B------:R-:W-:-:S03]  /*8590*/  UIADD3 UR4, UR48, 0x80, URZ ;  /* 0x0000008030047890 */ /* 0x000fc6000fffe03f */
[----:B------:R-:W-:-:S06]  /*85a0*/  UMOV UR6, UR48 ;  /* 0x0000003000067c82 */ /* 0x000fcc0008000000 */
[----:B------:R-:W-:Y:S01]  /*85b0*/  HGMMA.64x128x16.F32 R88, R180, gdesc[UR4].tnspB, R88, gsb0 ;  /* 0x41e00004b4587df0 */ /* 0x000fe20008000858 */
[----:B------:R-:W-:Y:S01]  /*85c0*/  UMOV UR7, 0x40000040 ;  /* 0x4000004000077882 */ /* 0x000fe20000000000 */
[----:B------:R-:W-:Y:S01]  /*85d0*/  UMOV UR6, UR4 ;  /* 0x0000000400067c82 */ /* 0x000fe20008000000 */
[----:B------:R-:W-:Y:S01]  /*85e0*/  UIADD3 UR4, UR48, 0x100, URZ ;  /* 0x0000010030047890 */ /* 0x000fe2000fffe03f */
[----:B-1----:R-:W-:Y:S01]  /*85f0*/  FADD.FTZ R3, R3, R4 ;  /* 0x0000000403037221 */ /* 0x002fe20000010000 */
[----:B------:R-:W-:Y:S02]  /*8600*/  IMAD.MOV.U32 R4, RZ, RZ, -0x800000 ;  /* 0xff800000ff047424 */ /* 0x000fe400078e00ff */
[----:B0-----:R-:W-:Y:S02]  /*8610*/  FADD.FTZ R6, R2, R5 ;  /* 0x0000000502067221 */ /* 0x001fe40000010000 */
[----:B------:R-:W0:Y:S04]  /*8620*/  SHFL.BFLY PT, R2, R3, 0x1, 0x1f ;  /* 0x0c201f0003027f89 */ /* 0x000e2800000e0000 */
[----:B------:R-:W1:Y:S01]  /*8630*/  SHFL.BFLY PT, R9, R6, 0x1, 0x1f ;  /* 0x0c201f0006097f89 */ /* 0x000e6200000e0000 */
[----:B0-----:R-:W-:Y:S01]  /*8640*/  FADD.FTZ R10, R3, R2 ;  /* 0x00000002030a7221 */ /* 0x001fe20000010000 */
[----:B------:R-:W-:-:S02]  /*8650*/  IMAD.MOV.U32 R2, RZ, RZ, RZ ;  /* 0x000000ffff027224 */ /* 0x000fc400078e00ff */
        /* <DEDUP_REMOVED lines=55> */
.L_x_8921:
        /* <DEDUP_REMOVED lines=68> */
.L_x_8885:
        /* <DEDUP_REMOVED lines=27> */
[----:B------:R-:W-:Y:S02]  /*8fc0*/  LOP3.LUT R5, R5, 0xfffffffc, RZ, 0xc0, !PT ;  /* 0xfffffffc05057812 */ /* 0x000fe400078ec0ff */
[C---:B------:R-:W-:Y:S01]  /*8fd0*/  IADD3 R24, R2.reuse, -R7, RZ ;  /* 0x8000000702187210 */ /* 0x040fe20007ffe0ff */
[----:B------:R-:W3:Y:S01]  /*8fe0*/  @P0 LDC R27, c[0x0][0xbec] ;  /* 0x0002fb00ff1b0b82 */ /* 0x000ee20000000800 */
[----:B------:R-:W-:Y:S01]  /*8ff0*/  SHF.R.S32.HI R7, RZ, 0x7, R0 ;  /* 0x00000007ff077819 */ /* 0x000fe20000011400 */
[----:B------:R-:W-:Y:S01]  /*9000*/  IMAD.IADD R8, R2, 0x1, -R5 ;  /* 0x0000000102087824 */ /* 0x000fe200078e0a05 */
[----:B------:R-:W-:Y:S01]  /*9010*/  SHF.R.S32.HI R9, RZ, 0x1f, R24 ;  /* 0x0000001fff097819 */ /* 0x000fe20000011418 */
[----:B----4-:R-:W-:Y:S01]  /*9020*/  IMAD R23, R23, R14, UR11 ;  /* 0x0000000b17177e24 */ /* 0x010fe2000f8e020e */
[----:B------:R-:W-:-:S02]  /*9030*/  LEA.HI R0, R0, R7, RZ, 0x1 ;  /* 0x0000000700007211 */ /* 0x000fc400078f08ff */
[----:B------:R-:W-:Y:S01]  /*9040*/  LEA.HI R25, R9, R24, RZ, 0x2 ;  /* 0x0000001809197211 */ /* 0x000fe200078f10ff */
[----:B------:R-:W4:Y:S01]  /*9050*/  @P0 LDC R15, c[0x0][0xbf0] ;  /* 0x0002fc00ff0f0b82 */ /* 0x000f220000000800 */
[----:B------:R-:W-:Y:S01]  /*9060*/  LOP3.LUT R0, R0, 0x3fffffe, RZ, 0xc0, !PT ;  /* 0x03fffffe00007812 */ /* 0x000fe200078ec0ff */
[----:B0-----:R-:W-:Y:S01]  /*9070*/  IMAD R12, R18, UR10, RZ ;  /* 0x0000000a120c7c24 */ /* 0x001fe2000f8e02ff */
[--C-:B------:R-:W-:Y:S02]  /*9080*/  SHF.R.S32.HI R6, RZ, 0x2, R25.reuse ;  /* 0x00000002ff067819 */ /* 0x100fe40000011419 */
[----:B------:R-:W-:Y:S01]  /*9090*/  SHF.R.S32.HI R11, RZ, 0x1f, R25 ;  /* 0x0000001fff0b7819 */ /* 0x000fe20000011419 */
[----:B------:R-:W-:Y:S01]  /*90a0*/  IMAD.IADD R0, R7, 0x1, -R0 ;  /* 0x0000000107007824 */ /* 0x000fe200078e0a00 */
[----:B------:R-:W-:Y:S01]  /*90b0*/  LEA.HI R5, R8, R8, RZ, 0x1 ;  /* 0x0000000808057211 */ /* 0x000fe200078f08ff */
[----:B------:R-:W0:Y:S01]  /*90c0*/  @P0 LDC R16, c[0x0][0xbf0] ;  /* 0x0002fc00ff100b82 */ /* 0x000e220000000800 */
[----:B------:R-:W-:-:S02]  /*90d0*/  LEA.HI R11, R11, R6, RZ, 0x3 ;  /* 0x000000060b0b7211 */ /* 0x000fc400078f18ff */
[----:B------:R-:W-:Y:S02]  /*90e0*/  LEA.HI R9, R9, R24, RZ, 0x5 ;  /* 0x0000001809097211 */ /* 0x000fe400078f28ff */
[----:B------:R-:W-:Y:S02]  /*90f0*/  LOP3.LUT R11, R11, 0xfffffff8, RZ, 0xc0, !PT ;  /* 0xfffffff80b0b7812 */ /* 0x000fe400078ec0ff */
[----:B------:R-:W-:Y:S02]  /*9100*/  LOP3.LUT R7, R5, 0x1ffffffe, RZ, 0xc0, !PT ;  /* 0x1ffffffe05077812 */ /* 0x000fe400078ec0ff */
[----:B------:R-:W-:Y:S01]  /*9110*/  SHF.R.S32.HI R5, RZ, 0x5, R9 ;  /* 0x00000005ff057819 */ /* 0x000fe20000011409 */
[----:B------:R-:W-:Y:S01]  /*9120*/  IMAD.IADD R2, R6, 0x1, -R11 ;  /* 0x0000000106027824 */ /* 0x000fe200078e0a0b */
[----:B------:R-:W-:Y:S01]  /*9130*/  MOV R6, UR4 ;  /* 0x0000000400067c02 */ /* 0x000fe20008000f00 */
[----:B------:R-:W5:Y:S01]  /*9140*/  LDC.64 R10, c[0x0][0xbd8] ;  /* 0x0002f600ff0a7b82 */ /* 0x000f620000000a00 */
[----:B------:R-:W-:Y:S01]  /*9150*/  IMAD.IADD R9, R8, 0x1, -R7 ;  /* 0x0000000108097824 */ /* 0x000fe200078e0a07 */
[----:B------:R-:W-:Y:S01]  /*9160*/  LOP3.LUT R25, R25, 0x7ffffffc, RZ, 0xc0, !PT ;  /* 0x7ffffffc19197812 */ /* 0x000fe200078ec0ff */
[----:B------:R-:W-:-:S02]  /*9170*/  IMAD R5, R5, 0x10, R2 ;  /* 0x0000001005057824 */ /* 0x000fc400078e0202 */
[----:B------:R-:W-:Y:S01]  /*9180*/  IMAD.U32 R7, RZ, RZ, UR5 ;  /* 0x00000005ff077e24 */ /* 0x000fe2000f8e00ff */
[----:B------:R-:W-:Y:S01]  /*9190*/  UIMAD.WIDE.U32 UR4, UR37, UR8, URZ ;  /* 0x00000008250472a5 */ /* 0x000fe2000f8e003f */
[----:B------:R-:W-:Y:S01]  /*91a0*/  IMAD.U32 R7, RZ, RZ, UR6 ;  /* 0x00000006ff077e24 */ /* 0x000fe2000f8e00ff */
[----:B------:R-:W-:Y:S01]  /*91b0*/  UIMAD UR6, UR37, UR9, UR7 ;  /* 0x00000009250672a4 */ /* 0x000fe2000f8e0207 */
[----:B------:R-:W-:Y:S02]  /*91c0*/  IMAD R0, R0, 0x40, R5 ;  /* 0x0000004000007824 */ /* 0x000fe400078e0205 */
[----:B------:R-:W-:Y:S01]  /*91d0*/  ULDC.64 UR8, c[0x0][0xb28] ;  /* 0x0002ca0000087ab9 */ /* 0x000fe20000000a00 */
[----:B------:R-:W-:Y:S01]  /*91e0*/  UIADD3 UR6, UR5, UR6, URZ ;  /* 0x0000000605067290 */ /* 0x000fe2000fffe03f */
[----:B------:R-:W-:Y:S02]  /*91f0*/  IMAD R2, R9, 0x8, R0 ;  /* 0x0000000809027824 */ /* 0x000fe400078e0200 */
[----:B------:R-:W-:-:S02]  /*9200*/  IMAD.U32 R9, RZ, RZ, UR5 ;  /* 0x00000005ff097e24 */ /* 0x000fc4000f8e00ff */
[----:B--2---:R-:W-:Y:S02]  /*9210*/  IMAD R2, R21, 0x80, R2 ;  /* 0x0000008015027824 */ /* 0x004fe400078e0202 */
[----:B------:R-:W-:Y:S01]  /*9220*/  IMAD.U32 R9, RZ, RZ, UR6 ;  /* 0x00000006ff097e24 */ /* 0x000fe2000f8e00ff */
[----:B------:R-:W-:Y:S01]  /*9230*/  ULDC.64 UR6, c[0x0][0xb48] ;  /* 0x0002d20000067ab9 */ /* 0x000fe20000000a00 */
[----:B---3--:R-:W-:-:S04]  /*9240*/  @P0 IMAD.HI.U32 R27, R2, R27, RZ ;  /* 0x0000001b021b0227 */ /* 0x008fc800078e00ff */
[C---:B-----5:R-:W-:Y:S02]  /*9250*/  IMAD R8, R10.reuse, UR10, RZ ;  /* 0x0000000a0a087c24 */ /* 0x060fe4000f8e02ff */
[----:B------:R-:W-:-:S04]  /*9260*/  IMAD.WIDE.U32 R6, R10, UR12, R6 ;  /* 0x0000000c0a067c25 */ /* 0x000fc8000f8e0006 */
[----:B------:R-:W-:Y:S01]  /*9270*/  IMAD R11, R11, UR12, R8 ;  /* 0x0000000c0b0b7c24 */ /* 0x000fe2000f8e0208 */
[----:B------:R-:W-:Y:S01]  /*9280*/  MOV R8, UR4 ;  /* 0x0000000400087c02 */ /* 0x000fe20008000f00 */
[----:B-1----:R-:W-:Y:S01]  /*9290*/  @P0 IMAD.HI.U32 R10, R2, R13, RZ ;  /* 0x0000000d020a0227 */ /* 0x002fe200078e00ff */
[----:B------:R-:W-:-:S03]  /*92a0*/  ULDC.64 UR4, c[0x0][0xbe0] ;  /* 0x0002f80000047ab9 */ /* 0x000fc60000000a00 */
[----:B------:R-:W-:Y:S01]  /*92b0*/  IMAD R13, R19, UR12, R12 ;  /* 0x0000000c130d7c24 */ /* 0x000fe2000f8e020c */
[----:B------:R-:W-:Y:S01]  /*92c0*/  SHF.R.S32.HI R12, RZ, 0x1f, R23 ;  /* 0x0000001fff0c7819 */ /* 0x000fe20000011417 */
[----:B------:R-:W-:-:S04]  /*92d0*/  IMAD.WIDE.U32 R8, R18, UR12, R8 ;  /* 0x0000000c12087c25 */ /* 0x000fc8000f8e0008 */
[----:B------:R-:W-:Y:S01]  /*92e0*/  IMAD.IADD R7, R7, 0x1, R11 ;  /* 0x0000000107077824 */ /* 0x000fe200078e020b */
[----:B------:R-:W-:Y:S01]  /*92f0*/  MOV R11, R2 ;  /* 0x00000002000b7202 */ /* 0x000fe20000000f00 */
[----:B------:R-:W-:Y:S01]  /*9300*/  IMAD.IADD R9, R9, 0x1, R13 ;  /* 0x0000000109097824 */ /* 0x000fe200078e020d */
[----:B0-----:R-:W-:Y:S01]  /*9310*/  @P0 SHF.R.U32.HI R11, RZ, R16, R27 ;  /* 0x00000010ff0b0219 */ /* 0x001fe2000001161b */
[----:B------:R-:W-:Y:S01]  /*9320*/  IMAD.MOV.U32 R5, RZ, RZ, R2 ;  /* 0x000000ffff057224 */ /* 0x000fe200078e0002 */
[----:B----4-:R-:W-:Y:S01]  /*9330*/  @P0 SHF.R.U32.HI R5, RZ, R15, R10 ;  /* 0x0000000fff050219 */ /* 0x010fe2000001160a */
[----:B------:R-:W-:Y:S02]  /*9340*/  IMAD R13, R12, UR6, RZ ;  /* 0x000000060c0d7c24 */ /* 0x000fe4000f8e02ff */
[----:B------:R-:W-:-:S04]  /*9350*/  IMAD.WIDE.U32 R6, R23, UR4, R6 ;  /* 0x0000000417067c25 */ /* 0x000fc8000f8e0006 */
        /* <DEDUP_REMOVED lines=13> */
[----:B------:R-:W-:Y:S01]  /*9430*/  IMAD R13, R17, R14, R2 ;  /* 0x0000000e110d7224 */ /* 0x000fe200078e0202 */
[----:B------:R-:W-:Y:S01]  /*9440*/  SHF.R.S32.HI R2, RZ, 0x1f, R5 ;  /* 0x0000001fff027819 */ /* 0x000fe20000011405 */
[----:B------:R-:W-:Y:S02]  /*9450*/  IMAD R10, R10, UR4, RZ ;  /* 0x000000040a0a7c24 */ /* 0x000fe4000f8e02ff */
[----:B------:R-:W-:Y:S02]  /*9460*/  IMAD.IADD R9, R9, 0x1, R15 ;  /* 0x0000000109097824 */ /* 0x000fe400078e020f */
[C---:B------:R-:W-:Y:S01]  /*9470*/  IMAD R15, R11.reuse, UR5, R10 ;  /* 0x000000050b0f7c24 */ /* 0x040fe2000f8e020a */
[----:B------:R-:W0:Y:S01]  /*9480*/  S2UR UR5, SR_CgaCtaId ;  /* 0x00000000000579c3 */ /* 0x000e220000008800 */
[----:B------:R-:W-:Y:S01]  /*9490*/  SHF.R.S32.HI R10, RZ, 0x1f, R13 ;  /* 0x0000001fff0a7819 */ /* 0x000fe2000001140d */
[----:B------:R-:W-:Y:S02]  /*94a0*/  IMAD R2, R2, UR6, RZ ;  /* 0x0000000602027c24 */ /* 0x000fe4000f8e02ff */
[----:B------:R-:W-:Y:S01]  /*94b0*/  IMAD.WIDE.U32 R8, R11, UR4, R8 ;  /* 0x000000040b087c25 */ /* 0x000fe2000f8e0008 */
[----:B------:R-:W-:-:S03]  /*94c0*/  UMOV UR4, 0x400 ;  /* 0x0000040000047882 */ /* 0x000fc60000000000 */
[C---:B------:R-:W-:Y:S02]  /*94d0*/  IMAD R11, R5.reuse, UR7, R2 ;  /* 0x00000007050b7c24 */ /* 0x040fe4000f8e0202 */
[----:B------:R-:W-:Y:S01]  /*94e0*/  IMAD.WIDE.U32 R6, R5, UR6, R6 ;  /* 0x0000000605067c25 */ /* 0x000fe2000f8e0006 */
[----:B------:R-:W-:-:S03]  /*94f0*/  ULDC.64 UR6, c[0x0][0xba8] ;  /* 0x0002ea0000067ab9 */ /* 0x000fc60000000a00 */
[----:B------:R-:W-:Y:S01]  /*9500*/  IMAD.IADD R9, R9, 0x1, R15 ;  /* 0x0000000109097824 */ /* 0x000fe200078e020f */
[----:B------:R-:W-:Y:S01]  /*9510*/  LEA R2, P0, R6, UR6, 0x2 ;  /* 0x0000000606027c11 */ /* 0x000fe2000f8010ff */
[----:B------:R-:W-:Y:S01]  /*9520*/  IMAD R10, R10, UR8, RZ ;  /* 0x000000080a0a7c24 */ /* 0x000fe2000f8e02ff */
[----:B------:R-:W-:Y:S01]  /*9530*/  IADD3 R7, R7, R11, RZ ;  /* 0x0000000b07077210 */ /* 0x000fe20007ffe0ff */
[----:B------:R-:W-:Y:S01]  /*9540*/  IMAD.WIDE.U32 R8, R13, UR8, R8 ;  /* 0x000000080d087c25 */ /* 0x000fe2000f8e0008 */
[----:B------:R-:W-:-:S03]  /*9550*/  ULDC UR6, c[0x0][0xa88] ;  /* 0x0002a20000067ab9 */ /* 0x000fc60000000800 */
[----:B------:R-:W-:Y:S01]  /*9560*/  IMAD R5, R13, UR9, R10 ;  /* 0x000000090d057c24 */ /* 0x000fe2000f8e020a */
[----:B------:R-:W-:Y:S01]  /*9570*/  ULDC.64 UR8, c[0x0][0xb00] ;  /* 0x0002c00000087ab9 */ /* 0x000fe20000000a00 */
[----:B------:R-:W-:Y:S01]  /*9580*/  LEA.HI.X R10, R6, UR7, R7, 0x2, P0 ;  /* 0x00000007060a7c11 */ /* 0x000fe200080f1407 */
[----:B------:R-:W-:Y:S01]  /*9590*/  IMAD R0, R21, 0x80, R0 ;  /* 0x0000008015007824 */ /* 0x000fe200078e0200 */
[----:B------:R-:W-:Y:S01]  /*95a0*/  LEA R20, P1, R8, UR8, 0x2 ;  /* 0x0000000808147c11 */ /* 0x000fe2000f8210ff */
[----:B------:R-:W-:Y:S01]  /*95b0*/  IMAD.IADD R5, R9, 0x1, R5 ;  /* 0x0000000109057824 */ /* 0x000fe200078e0205 */
[----:B------:R-:W-:Y:S01]  /*95c0*/  SHFL.IDX PT, R6, R2, RZ, 0x1c1f ;  /* 0x001c1fff02067589 */ /* 0x000fe200000e0000 */
[----:B0-----:R-:W-:Y:S01]  /*95d0*/  ULEA UR4, UR5, UR4, 0x18 ;  /* 0x0000000405047291 */ /* 0x001fe2000f8ec03f */
[----:B------:R-:W-:Y:S01]  /*95e0*/  IMAD R17, R17, UR6, RZ ;  /* 0x0000000611117c24 */ /* 0x000fe2000f8e02ff */
[----:B------:R-:W-:Y:S01]  /*95f0*/  LOP3.LUT P0, RZ, R24, 0x3, RZ, 0xc0, !PT ;  /* 0x0000000318ff7812 */ /* 0x000fe2000780c0ff */
[----:B------:R-:W0:Y:S01]  /*9600*/  SHFL.IDX PT, R7, R10, RZ, 0x1c1f ;  /* 0x001c1fff0a077589 */ /* 0x000e2200000e0000 */
[----:B------:R-:W-:Y:S01]  /*9610*/  LEA.HI.X R22, R8, UR9, R5, 0x2, P1 ;  /* 0x0000000908167c11 */ /* 0x000fe200088f1405 */
[C---:B------:R-:W-:Y:S01]  /*9620*/  VIADD R16, R0.reuse, 0x8 ;  /* 0x0000000800107836 */ /* 0x040fe20000000000 */
[----:B------:R-:W-:Y:S01]  /*9630*/  UIADD3 UR4, UR4, 0x28820, URZ ;  /* 0x0002882004047890 */ /* 0x000fe2000fffe03f */
[----:B------:R-:W-:Y:S01]  /*9640*/  SHFL.IDX PT, R8, R2, 0x1, 0x1c1f ;  /* 0x003c1f0002087f89 */ /* 0x000fe200000e0000 */
[-C--:B------:R-:W-:Y:S01]  /*9650*/  ISETP.GE.OR P1, PT, R0, R17.reuse, P0 ;  /* 0x000000110000720c */ /* 0x080fe20000726670 */
[----:B------:R-:W-:Y:S01]  /*9660*/  IMAD.IADD R19, R24, 0x1, -R25 ;  /* 0x0000000118137824 */ /* 0x000fe200078e0a19 */
[-C--:B------:R-:W-:Y:S01]  /*9670*/  ISETP.GE.OR P0, PT, R16, R17.reuse, P0 ;  /* 0x000000111000720c */ /* 0x080fe20000706670 */
[----:B------:R-:W1:Y:S01]  /*9680*/  SHFL.IDX PT, R9, R10, 0x1, 0x1c1f ;  /* 0x003c1f000a097f89 */ /* 0x000e6200000e0000 */
[----:B------:R-:W-:Y:S01]  /*9690*/  UPRMT UR4, URZ, 0x654, UR4 ;  /* 0x000006543f047896 */ /* 0x000fe20008000004 */
[----:B------:R-:W-:Y:S01]  /*96a0*/  ISETP.GE.AND P2, PT, R0, R17, PT ;  /* 0x000000110000720c */ /* 0x000fe20003f46270 */
[----:B------:R-:W-:Y:S01]  /*96b0*/  IMAD.SHL.U32 R19, R19, 0x2, RZ ;  /* 0x0000000213137824 */ /* 0x000fe200078e00ff */
[----:B------:R2:W3:Y:S04]  /*96c0*/  SHFL.IDX PT, R14, R20, RZ, 0x1c1f ;  /* 0x001c1fff140e7589 */ /* 0x0004e800000e0000 */
[----:B------:R2:W4:Y:S02]  /*96d0*/  SHFL.IDX PT, R15, R22, RZ, 0x1c1f ;  /* 0x001c1fff160f7589 */ /* 0x00052400000e0000 */
[----:B------:R-:W-:Y:S02]  /*96e0*/  SYNCS.ARRIVE.TRANS64.RED.A1T0 RZ, [UR4], RZ ;  /* 0x000000ffffff79a7 */ /* 0x000fe40008100404 */
[----:B0-----:R2:W-:Y:S04]  /*96f0*/  @!P1 ST.E desc[UR44][R6.64], R3 ;  /* 0x0000000306009985 */ /* 0x0015e8000c10192c */
[----:B-1----:R2:W-:Y:S01]  /*9700*/  @!P0 ST.E desc[UR44][R8.64], R4 ;  /* 0x0000000408008985 */ /* 0x0025e2000c10192c */
[----:B------:R-:W-:Y:S05]  /*9710*/  @P2 BRA `(.L_x_8924) ;  /* 0x0000000400782947 */ /* 0x000fea0003800000 */
[C---:B------:R-:W-:Y:S01]  /*9720*/  IADD3 R0, R19.reuse, 0x8, RZ ;  /* 0x0000000813007810 */ /* 0x040fe20007ffe0ff */
[----:B------:R-:W-:Y:S01]  /*9730*/  ULDC UR4, c[0x0][0xac8] ;  /* 0x0002b20000047ab9 */ /* 0x000fe20000000800 */
[C---:B--2---:R-:W-:Y:S01]  /*9740*/  VIADD R6, R19.reuse, 0x10 ;  /* 0x0000001013067836 */ /* 0x044fe20000000000 */
[C---:B------:R-:W-:Y:S01]  /*9750*/  ISETP.GE.AND P2, PT, R19.reuse, UR4, PT ;  /* 0x0000000413007c0c */ /* 0x040fe2000bf46270 */
[C---:B------:R-:W-:Y:S01]  /*9760*/  VIADD R7, R19.reuse, 0x18 ;  /* 0x0000001813077836 */ /* 0x040fe20000000000 */
        /* <DEDUP_REMOVED lines=11> */
[----:B---34-:R-:W-:Y:S01]  /*9820*/  @!P2 IMAD.WIDE R2, R19, 0x4, R14 ;  /* 0x000000041302a825 */ /* 0x018fe200078e020e */
[----:B------:R-:W-:-:S02]  /*9830*/  ISETP.GE.AND P6, PT, R11, UR4, PT ;  /* 0x000000040b007c0c */ /* 0x000fc4000bfc6270 */
[----:B------:R-:W-:Y:S02]  /*9840*/  @!P3 LEA.HI R0, R0, R0, RZ, 0x1 ;  /* 0x000000000000b211 */ /* 0x000fe400078f08ff */
[----:B------:R0:W-:Y:S01]  /*9850*/  @!P2 ST.E.64 desc[UR44][R2.64], R88 ;  /* 0x000000580200a985 */ /* 0x0001e2000c101b2c */
[----:B------:R-:W-:Y:S02]  /*9860*/  @!P0 LEA.HI R6, R6, R6, RZ, 0x1 ;  /* 0x0000000606068211 */ /* 0x000fe400078f08ff */
[----:B------:R-:W-:Y:S01]  /*9870*/  @!P3 LOP3.LUT R5, R0, 0xfffffffe, RZ, 0xc0, !PT ;  /* 0xfffffffe0005b812 */ /* 0x000fe200078ec0ff */
[----:B------:R-:W-:Y:S01]  /*9880*/  VIADD R0, R19, 0x20 ;  /* 0x0000002013007836 */ /* 0x000fe20000000000 */
[----:B------:R-:W-:Y:S02]  /*9890*/  @!P1 LEA.HI R7, R7, R7, RZ, 0x1 ;  /* 0x0000000707079211 */ /* 0x000fe400078f08ff */
[----:B------:R-:W-:Y:S01]  /*98a0*/  @!P5 LEA.HI R10, R10, R10, RZ, 0x1 ;  /* 0x0000000a0a0ad211 */ /* 0x000fe200078f08ff */
[----:B------:R-:W-:Y:S01]  /*98b0*/  @!P3 IMAD.WIDE R4, R5, 0x4, R14 ;  /* 0x000000040504b825 */ /* 0x000fe200078e020e */
[----:B------:R-:W-:-:S02]  /*98c0*/  ISETP.GE.AND P2, PT, R0, UR4, PT ;  /* 0x0000000400007c0c */ /* 0x000fc4000bf46270 */
[----:B------:R-:W-:Y:S02]  /*98d0*/  @!P5 LOP3.LUT R13, R10, 0xfffffffe, RZ, 0xc0, !PT ;  /* 0xfffffffe0a0dd812 */ /* 0x000fe400078ec0ff */
[----:B------:R1:W-:Y:S01]  /*98e0*/  @!P3 ST.E.64 desc[UR44][R4.64], R92 ;  /* 0x0000005c0400b985 */ /* 0x0003e2000c101b2c */
[----:B------:R-:W-:Y:S02]  /*98f0*/  ISETP.GE.AND P3, PT, R8, UR4, PT ;  /* 0x0000000408007c0c */ /* 0x000fe4000bf66270 */
        /* <DEDUP_REMOVED lines=28> */
[----:B------:R1:W-:Y:S01]  /*9ac0*/  @!P4 ST.E.64 desc[UR44][R4.64], R112 ;  /* 0x000000700400c985 */ /* 0x0003e2000c101b2c */
[C---:B0-----:R-:W-:Y:S02]  /*9ad0*/  IADD3 R6, R19.reuse, 0x68, RZ ;  /* 0x0000006813067810 */ /* 0x041fe40007ffe0ff */
[C---:B------:R-:W-:Y:S01]  /*9ae0*/  VIADD R7, R19.reuse, 0x70 ;  /* 0x0000007013077836 */ /* 0x040fe20000000000 */
[----:B------:R0:W-:Y:S01]  /*9af0*/  @!P5 ST.E.64 desc[UR44][R8.64], R116 ;  /* 0x000000740800d985 */ /* 0x0001e2000c101b2c */
[----:B--2---:R-:W-:Y:S01]  /*9b00*/  VIADD R3, R19, 0x78 ;  /* 0x0000007813037836 */ /* 0x004fe20000000000 */
[----:B------:R-:W-:Y:S02]  /*9b10*/  ISETP.GE.AND P4, PT, R6, UR4, PT ;  /* 0x0000000406007c0c */ /* 0x000fe4000bf86270 */
[----:B------:R2:W-:Y:S01]  /*9b20*/  @!P6 ST.E.64 desc[UR44][R10.64], R120 ;  /* 0x000000780a00e985 */ /* 0x0005e2000c101b2c */
[----:B------:R-:W-:-:S02]  /*9b30*/  ISETP.GE.AND P5, PT, R7, UR4, PT ;  /* 0x0000000407007c0c */ /* 0x000fc4000bfa6270 */
[----:B------:R-:W-:Y:S02]  /*9b40*/  ISETP.GE.AND P6, PT, R3, UR4, PT ;  /* 0x0000000403007c0c */ /* 0x000fe4000bfc6270 */
[----:B------:R-:W-:Y:S02]  /*9b50*/  @!P0 LEA.HI R0, R0, R0, RZ, 0x1 ;  /* 0x0000000000008211 */ /* 0x000fe400078f08ff */
[----:B------:R-:W-:Y:S02]  /*9b60*/  @!P2 LEA.HI R13, R13, R13, RZ, 0x1 ;  /* 0x0000000d0d0da211 */ /* 0x000fe400078f08ff */
[----:B------:R-:W-:Y:S02]  /*9b70*/  @!P3 LEA.HI R18, R18, R18, RZ, 0x1 ;  /* 0x000000121212b211 */ /* 0x000fe400078f08ff */
[----:B------:R-:W-:Y:S02]  /*9b80*/  @!P4 LEA.HI R6, R6, R6, RZ, 0x1 ;  /* 0x000000060606c211 */ /* 0x000fe400078f08ff */
[----:B-1----:R-:W-:-:S02]  /*9b90*/  @!P1 LOP3.LUT R5, R12, 0xfffffffe, RZ, 0xc0, !PT ;  /* 0xfffffffe0c059812 */ /* 0x002fc400078ec0ff */
[----:B------:R-:W-:Y:S02]  /*9ba0*/  @!P5 LEA.HI R2, R7, R7, RZ, 0x1 ;  /* 0x000000070702d211 */ /* 0x000fe400078f08ff */
[----:B------:R-:W-:Y:S02]  /*9bb0*/  @!P6 LEA.HI R4, R3, R3, RZ, 0x1 ;  /* 0x000000030304e211 */ /* 0x000fe400078f08ff */
[----:B------:R-:W-:Y:S02]  /*9bc0*/  @!P0 LOP3.LUT R3, R0, 0xfffffffe, RZ, 0xc0, !PT ;  /* 0xfffffffe00038812 */ /* 0x000fe400078ec0ff */
[----:B------:R-:W-:Y:S02]  /*9bd0*/  @!P2 LOP3.LUT R7, R13, 0xfffffffe, RZ, 0xc0, !PT ;  /* 0xfffffffe0d07a812 */ /* 0x000fe400078ec0ff */
[----:B0-----:R-:W-:Y:S02]  /*9be0*/  @!P3 LOP3.LUT R9, R18, 0xfffffffe, RZ, 0xc0, !PT ;  /* 0xfffffffe1209b812 */ /* 0x001fe400078ec0ff */
[----:B--2---:R-:W-:Y:S01]  /*9bf0*/  @!P4 LOP3.LUT R11, R6, 0xfffffffe, RZ, 0xc0, !PT ;  /* 0xfffffffe060bc812 */ /* 0x004fe200078ec0ff */
        /* <DEDUP_REMOVED lines=16> */
.L_x_8924:
[----:B------:R-:W-:Y:S05]  /*9d00*/  BSYNC B0 ;  /* 0x0000000000007941 */ /* 0x000fea0003800000 */
.L_x_8923:
[----:B------:R-:W-:Y:S01]  /*9d10*/  ISETP.GE.AND P0, PT, R16, R17, PT ;  /* 0x000000111000720c */ /* 0x000fe20003f06270 */
[----:B0-----:R0:W1:Y:S04]  /*9d20*/  SHFL.IDX PT, R13, R22, 0x1, 0x1c1f ;  /* 0x003c1f00160d7f89 */ /* 0x00106800000e0000 */
[----:B------:R0:W0:Y:S08]  /*9d30*/  SHFL.IDX PT, R12, R20, 0x1, 0x1c1f ;  /* 0x003c1f00140c7f89 */ /* 0x00003000000e0000 */
[----:B------:R-:W-:Y:S05]  /*9d40*/  @P0 BRA `(.L_x_8883) ;  /* 0x00000044006c0947 */ /* 0x000fea0003800000 */
[----:B------:R-:W-:Y:S01]  /*9d50*/  ULDC UR4, c[0x0][0xac8] ;  /* 0x0002b20000047ab9 */ /* 0x000fe20000000800 */
[C---:B------:R-:W-:Y:S01]  /*9d60*/  VIADD R0, R19.reuse, 0x8 ;  /* 0x0000000813007836 */ /* 0x040fe20000000000 */
[C---:B------:R-:W-:Y:S01]  /*9d70*/  ISETP.GE.AND P0, PT, R19.reuse, UR4, PT ;  /* 0x0000000413007c0c */ /* 0x040fe2000bf06270 */
[C---:B--2---:R-:W-:Y:S01]  /*9d80*/  VIADD R4, R19.reuse, 0x10 ;  /* 0x0000001013047836 */ /* 0x044fe20000000000 */
[C---:B------:R-:W-:Y:S01]  /*9d90*/  IADD3 R8, R19.reuse, 0x20, RZ ;  /* 0x0000002013087810 */ /* 0x040fe20007ffe0ff */
        /* <DEDUP_REMOVED lines=9> */
[----:B------:R-:W-:Y:S01]  /*9e30*/  ISETP.GE.AND P2, PT, R10, UR4, PT ;  /* 0x000000040a007c0c */ /* 0x000fe2000bf46270 */
[----:B01----:R-:W-:Y:S01]  /*9e40*/  @!P0 IMAD.WIDE R2, R19, 0x4, R12 ;  /* 0x0000000413028825 */ /* 0x003fe200078e020c */
[----:B------:R-:W-:-:S03]  /*9e50*/  ISETP.GE.AND P1, PT, R11, UR4, PT ;  /* 0x000000040b007c0c */ /* 0x000fc6000bf26270 */
[----:B------:R-:W-:Y:S01]  /*9e60*/  @!P5 LEA.HI R0, R0, R0, RZ, 0x1 ;  /* 0x000000000000d211 */ /* 0x000fe200078f08ff */
[----:B------:R0:W-:Y:S01]  /*9e70*/  @!P0 ST.E.64 desc[UR44][R2.64], R90 ;  /* 0x0000005a02008985 */ /* 0x0001e2000c101b2c */
[----:B------:R-:W-:Y:S01]  /*9e80*/  ISETP.GE.AND P0, PT, R6, UR4, PT ;  /* 0x0000000406007c0c */ /* 0x000fe2000bf06270 */
[C---:B------:R-:W-:Y:S01]  /*9e90*/  VIADD R18, R19.reuse, 0x48 ;  /* 0x0000004813127836 */ /* 0x040fe20000000000 */
[----:B------:R-:W-:Y:S01]  /*9ea0*/  @!P6 LEA.HI R4, R4, R4, RZ, 0x1 ;  /* 0x000000040404e211 */ /* 0x000fe200078f08ff */
[----:B------:R-:W-:Y:S01]  /*9eb0*/  VIADD R20, R19, 0x70 ;  /* 0x0000007013147836 */ /* 0x000fe20000000000 */
[----:B------:R-:W-:Y:S02]  /*9ec0*/  @!P5 LOP3.LUT R5, R0, 0xfffffffe, RZ, 0xc0, !PT ;  /* 0xfffffffe0005d812 */ /* 0x000fe400078ec0ff */
[----:B------:R-:W-:Y:S02]  /*9ed0*/  @!P6 LOP3.LUT R7, R4, 0xfffffffe, RZ, 0xc0, !PT ;  /* 0xfffffffe0407e812 */ /* 0x000fe400078ec0ff */
[----:B------:R-:W-:-:S02]  /*9ee0*/  @!P4 LEA.HI R8, R8, R8, RZ, 0x1 ;  /* 0x000000080808c211 */ /* 0x000fc400078f08ff */
[----:B------:R-:W-:Y:S02]  /*9ef0*/  @!P3 LEA.HI R0, R9, R9, RZ, 0x1 ;  /* 0x000000090900b211 */ /* 0x000fe400078f08ff */
[----:B------:R-:W-:Y:S01]  /*9f00*/  @!P2 LEA.HI R10, R10, R10, RZ, 0x1 ;  /* 0x0000000a0a0aa211 */ /* 0x000fe200078f08ff */
[--C-:B0-----:R-:W-:Y:S01]  /*9f10*/  @!P5 IMAD.WIDE R2, R5, 0x4, R12.reuse ;  /* 0x000000040502d825 */ /* 0x101fe200078e020c */
[----:B------:R-:W-:Y:S02]  /*9f20*/  @!P0 LEA.HI R6, R6, R6, RZ, 0x1 ;  /* 0x0000000606068211 */ /* 0x000fe400078f08ff */
[----:B---3--:R-:W-:Y:S01]  /*9f30*/  @!P1 LEA.HI R14, R11, R11, RZ, 0x1 ;  /* 0x0000000b0b0e9211 */ /* 0x008fe200078f08ff */
[----:B------:R-:W-:Y:S01]  /*9f40*/  @!P6 IMAD.WIDE R4, R7, 0x4, R12 ;  /* 0x000000040704e825 */ /* 0x000fe200078e020c */
[----:B------:R-:W-:Y:S01]  /*9f50*/  @!P0 LOP3.LUT R7, R6, 0xfffffffe, RZ, 0xc0, !PT ;  /* 0xfffffffe06078812 */ /* 0x000fe200078ec0ff */
[----:B------:R0:W-:Y:S01]  /*9f60*/  @!P5 ST.E.64 desc[UR44][R2.64], R94 ;  /* 0x0000005e0200d985 */ /* 0x0001e2000c101b2c */
[----:B------:R-:W-:-:S02]  /*9f70*/  @!P4 LOP3.LUT R9, R8, 0xfffffffe, RZ, 0xc0, !PT ;  /* 0xfffffffe0809c812 */ /* 0x000fc400078ec0ff */
[----:B------:R-:W-:Y:S01]  /*9f80*/  @!P3 LOP3.LUT R11, R0, 0xfffffffe, RZ, 0xc0, !PT ;  /* 0xfffffffe000bb812 */ /* 0x000fe200078ec0ff */
[----:B------:R1:W-:Y:S01]  /*9f90*/  @!P6 ST.E.64 desc[UR44][R4.64], R98 ;  /* 0x000000620400e985 */ /* 0x0003e2000c101b2c */
[----:B----4-:R-:W-:Y:S02]  /*9fa0*/  @!P2 LOP3.LUT R15, R10, 0xfffffffe, RZ, 0xc0, !PT ;  /* 0xfffffffe0a0fa812 */ /* 0x010fe400078ec0ff */
[----:B------:R-:W-:Y:S01]  /*9fb0*/  @!P1 LOP3.LUT R17, R14, 0xfffffffe, RZ, 0xc0, !PT ;  /* 0xfffffffe0e119812 */ /* 0x000fe200078ec0ff */
[C---:B------:R-:W-:Y:S01]  /*9fc0*/  VIADD R14, R19.reuse, 0x58 ;  /* 0x00000058130e7836 */ /* 0x040fe20000000000 */
[----:B------:R-:W-:Y:S02]  /*9fd0*/  ISETP.GE.AND P5, PT, R16, UR4, PT ;  /* 0x0000000410007c0c */ /* 0x000fe4000bfa6270 */
[----:B------:R-:W-:Y:S02]  /*9fe0*/  ISETP.GE.AND P6, PT, R18, UR4, PT ;  /* 0x0000000412007c0c */ /* 0x000fe4000bfc6270 */
[----:B------:R-:W-:Y:S01]  /*9ff0*/  IADD3 R0, R19, 0x50, RZ ;  /* 0x0000005013007810 */ /* 0x000fe20007ffe0ff */
        /* <DEDUP_REMOVED lines=53> */
.L_x_8922:
        /* <DEDUP_REMOVED lines=60> */
.L_x_8881:
        /* <DEDUP_REMOVED lines=18> */
.L_x_8925:
[----:B------:R-:W-:Y:S01]  /*a830*/  ULDC UR43, c[0x0][0xc50] ;  /* 0x00031400002b7ab9 */ /* 0x000fe20000000800 */
[----:B------:R-:W-:Y:S01]  /*a840*/  UMOV UR40, UR6 ;  /* 0x0000000600287c82 */ /* 0x000fe20008000000 */
[----:B------:R-:W-:-:S11]  /*a850*/  UISETP.NE.AND UP0, UPT, UR43, 0x1, UPT ;  /* 0x000000012b00788c */ /* 0x000fd6000bf05270 */
[----:B------:R-:W-:Y:S01]  /*a860*/  @UP0 ULDC UR4, c[0x0][0xc54] ;  /* 0x0003150000040ab9 */ /* 0x000fe20000000800 */
[----:B------:R-:W-:Y:S01]  /*a870*/  @UP0 ULDC UR7, c[0x0][0xc58] ;  /* 0x0003160000070ab9 */ /* 0x000fe20000000800 */
[----:B------:R-:W-:-:S04]  /*a880*/  UIMAD.WIDE.U32 UR4, UR6, UR4, URZ ;  /* 0x00000004060472a5 */ /* 0x000fc8000f8e003f */
[----:B------:R-:W-:-:S12]  /*a890*/  @UP0 USHF.R.U32.HI UR40, URZ, UR7, UR5 ;  /* 0x000000073f280299 */ /* 0x000fd80008011605 */
.L_x_8926:
        /* <DEDUP_REMOVED lines=31> */
[----:B------:R-:W-:Y:S02]  /*aa90*/  USHF.R.S32.HI UR5, URZ, 0x1f, UR4 ;  /* 0x0000001f3f057899 */ /* 0x000fe40008011404 */
[----:B------:R-:W-:Y:S02]  /*aaa0*/  USHF.R.S32.HI UR7, URZ, 0x1f, UR6 ;  /* 0x0000001f3f077899 */ /* 0x000fe40008011406 */
[----:B------:R-:W-:-:S02]  /*aab0*/  ULEA.HI UR5, UR5, UR4, URZ, 0x7 ;  /* 0x0000000405057291 */ /* 0x000fc4000f8f383f */
[----:B------:R-:W-:Y:S02]  /*aac0*/  ULEA.HI UR7, UR7, UR6, URZ, 0x7 ;  /* 0x0000000607077291 */ /* 0x000fe4000f8f383f */
[----:B------:R-:W-:Y:S02]  /*aad0*/  USHF.R.S32.HI UR42, URZ, 0x7, UR5 ;  /* 0x000000073f2a7899 */ /* 0x000fe40008011405 */
[----:B------:R-:W-:-:S04]  /*aae0*/  USHF.R.S32.HI UR46, URZ, 0x7, UR7 ;  /* 0x000000073f2e7899 */ /* 0x000fc80008011407 */
        /* <DEDUP_REMOVED lines=43> */
.L_x_8928:
[----:B------:R-:W-:Y:S02]  /*ada0*/  UIMAD UR51, UR43, UR37, URZ ;  /* 0x000000252b3372a4 */ /* 0x000fe4000f8e023f */
[----:B------:R-:W-:Y:S01]  /*adb0*/  MOV R3, UR37 ;  /* 0x0000002500037c02 */ /* 0x000fe20008000f00 */
[----:B------:R-:W-:Y:S02]  /*adc0*/  IMAD.MOV.U32 R0, RZ, RZ, RZ ;  /* 0x000000ffff007224 */ /* 0x000fe400078e00ff */
[----:B------:R-:W-:Y:S02]  /*add0*/  IMAD.MOV.U32 R9, RZ, RZ, 0x1 ;  /* 0x00000001ff097424 */ /* 0x000fe400078e00ff */
[----:B------:R-:W-:-:S05]  /*ade0*/  IMAD.U32 R34, RZ, RZ, UR51 ;  /* 0x00000033ff227e24 */ /* 0x000fca000f8e00ff */
        /* <DEDUP_REMOVED lines=26> */
.L_x_8929:
        /* <DEDUP_REMOVED lines=20> */
.L_x_8931:
        /* <DEDUP_REMOVED lines=15> */
.L_x_8930:
        /* <DEDUP_REMOVED lines=18> */
[C---:B------:R-:W-:Y:S02]  /*b2e0*/  ISETP.GE.AND P0, PT, R8.reuse, UR41, PT ;  /* 0x0000002908007c0c */ /* 0x040fe4000bf06270 */
[----:B-----5:R-:W-:Y:S01]  /*b2f0*/  IADD3 R8, R8, R31, RZ ;  /* 0x0000001f08087210 */ /* 0x020fe20007ffe0ff */
[----:B0-----:R-:W0:Y:S01]  /*b300*/  @P1 LDC R3, c[0x0][0x434] ;  /* 0x00010d00ff031b82 */ /* 0x001e220000000800 */
[----:B------:R-:W-:-:S03]  /*b310*/  @P1 LOP3.LUT R23, R23, 0x8, RZ, 0xfc, !PT ;  /* 0x0000000817171812 */ /* 0x000fc600078efcff */
[----:B------:R-:W-:-:S04]  /*b320*/  IMAD.MOV.U32 R9, RZ, RZ, R8 ;  /* 0x000000ffff097224 */ /* 0x000fc800078e0008 */
        /* <DEDUP_REMOVED lines=27> */
.L_x_8974:
[----:B------:R-:W-:Y:S01]  /*b4e0*/  ULOP3.LUT UR4, UR36, 0x2, URZ, 0xfc, !UPT ;  /* 0x0000000224047892 */ /* 0x000fe2000f8efc3f */
[----:B------:R-:W-:Y:S01]  /*b4f0*/  IMAD.U32 R24, RZ, RZ, UR40 ;  /* 0x00000028ff187e24 */ /* 0x000fe2000f8e00ff */
[----:B------:R-:W-:Y:S01]  /*b500*/  LOP3.LUT R23, R23, 0xfffffffb, RZ, 0xc0, !PT ;  /* 0xfffffffb17177812 */ /* 0x000fe200078ec0ff */
[----:B------:R-:W-:-:S03]  /*b510*/  IMAD.MOV R4, RZ, RZ, -R9 ;  /* 0x000000ffff047224 */ /* 0x000fc600078e0a09 */
[----:B------:R-:W-:Y:S01]  /*b520*/  MOV R18, UR4 ;  /* 0x0000000400127c02 */ /* 0x000fe20008000f00 */
[----:B------:R-:W-:Y:S01]  /*b530*/  IMAD R4, R29, R4, R8 ;  /* 0x000000041d047224 */ /* 0x000fe200078e0208 */
[----:B------:R-:W-:Y:S02]  /*b540*/  SHF.R.S32.HI R24, RZ, 0x1f, R24 ;  /* 0x0000001fff187819 */ /* 0x000fe40000011418 */
[----:B------:R-:W-:-:S13]  /*b550*/  ISETP.NE.AND P0, PT, R18, 0x3, PT ;  /* 0x000000031200780c */ /* 0x000fda0003f05270 */
[----:B------:R-:W-:Y:S01]  /*b560*/  @P0 LOP3.LUT R23, R23, 0x4, RZ, 0xfc, !PT ;  /* 0x0000000417170812 */ /* 0x000fe200078efcff */
[----:B------:R-:W-:Y:S06]  /*b570*/  @!P0 BRA `(.L_x_8933) ;  /* 0x0000000000048947 */ /* 0x000fec0003800000 */
[----:B------:R-:W-:Y:S01]  /*b580*/  BPT.TRAP 0x1 ;  /* 0x000000040000795c */ /* 0x000fe20000300000 */
.L_x_8933:
        /* <DEDUP_REMOVED lines=16> */
[----:B------:R-:W-:Y:S01]  /*b690*/  IMAD.IADD R3, R3, 0x1, R11 ;  /* 0x0000000103037824 */ /* 0x000fe200078e020b */
[----:B------:R-:W-:Y:S01]  /*b6a0*/  MOV R11, UR4 ;  /* 0x00000004000b7c02 */ /* 0x000fe20008000f00 */
[----:B------:R-:W-:-:S03]  /*b6b0*/  UIMAD UR4, UR6, UR4, URZ ;  /* 0x00000004060472a4 */ /* 0x000fc6000f8e023f */
[----:B------:R-:W-:Y:S01]  /*b6c0*/  ULDC.64 UR6, c[0x0][0x318] ;  /* 0x0000c60000067ab9 */ /* 0x000fe20000000a00 */
[----:B------:R-:W-:Y:S02]  /*b6d0*/  UIMAD UR4, UR40, UR5, UR4 ;  /* 0x00000005280472a4 */ /* 0x000fe4000f8e0204 */
[----:B------:R-:W-:-:S04]  /*b6e0*/  IMAD.WIDE.U32 R2, R11, UR40, R2 ;  /* 0x000000280b027c25 */ /* 0x000fc8000f8e0002 */
[----:B------:R-:W-:Y:S01]  /*b6f0*/  VIADD R3, R3, UR4 ;  /* 0x0000000403037c36 */ /* 0x000fe20008000000 */
[----:B------:R-:W-:-:S04]  /*b700*/  LEA R16, P1, R2, UR6, 0x1 ;  /* 0x0000000602107c11 */ /* 0x000fc8000f8208ff */
[----:B------:R-:W-:Y:S01]  /*b710*/  LEA.HI.X R2, R2, UR7, R3, 0x1, P1 ;  /* 0x0000000702027c11 */ /* 0x000fe200088f0c03 */
[----:B0-----:R-:W-:Y:S08]  /*b720*/  @!P0 BRA `(.L_x_8934) ;  /* 0x0000002c00c48947 */ /* 0x001ff00003800000 */
.L_x_8975:
        /* <DEDUP_REMOVED lines=23> */
[----:B------:R-:W-:Y:S01]  /*b8a0*/  ULDC.64 UR6, c[0x0][0x2e8] ;  /* 0x0000ba0000067ab9 */ /* 0x000fe20000000a00 */
[----:B------:R-:W-:-:S02]  /*b8b0*/  IADD3 R6, -R28, R3, RZ ;  /* 0x000000031c067210 */ /* 0x000fc40007ffe1ff */
        /* <DEDUP_REMOVED lines=28> */
[----:B------:R-:W2:Y:S01]  /*ba80*/  SHFL.IDX PT, R10, R3, 0x4, 0x181f ;  /* 0x00981f00030a7f89 */ /* 0x000ea200000e0000 */
[----:B---3--:R-:W-:Y:S01]  /*ba90*/  IMAD.MOV.U32 R4, RZ, RZ, R37 ;  /* 0x000000ffff047224 */ /* 0x008fe200078e0025 */
[----:B------:R-:W-:Y:S02]  /*baa0*/  @P1 LEA R37, R19, UR47, 0x1 ;  /* 0x0000002f13251c11 */ /* 0x000fe4000f8e08ff */
[----:B------:R-:W-:Y:S01]  /*bab0*/  @P0 LDGSTS.E.BYPASS.LTC128B.128 [R36+0x18c00], desc[UR44][R20.64], !P3 ;  /* 0x18c0000014240fae */ /* 0x000fe2000d901d6c */
[----:B------:R-:W-:-:S03]  /*bac0*/  @P1 IMAD.WIDE.U32 R8, R26, 0x2, R4 ;  /* 0x000000021a081825 */ /* 0x000fc600078e0004 */
[----:B------:R3:W-:Y:S01]  /*bad0*/  @P0 LDGSTS.E.BYPASS.LTC128B.128 [R36+0x1cc00], desc[UR44][R20.64+0x80], !P2 ;  /* 0x1cc0008014240fae */ /* 0x0007e2000d101d6c */
[C---:B------:R-:W-:Y:S01]  /*bae0*/  ISETP.GE.AND P0, PT, R6.reuse, 0x31, PT ;  /* 0x000000310600780c */ /* 0x040fe20003f06270 */
[----:B0-----:R-:W-:Y:S02]  /*baf0*/  IMAD.MOV.U32 R4, RZ, RZ, R32 ;  /* 0x000000ffff047224 */ /* 0x001fe400078e0020 */
[----:B------:R-:W-:Y:S01]  /*bb00*/  IMAD.MOV.U32 R5, RZ, RZ, R7 ;  /* 0x000000ffff057224 */ /* 0x000fe200078e0007 */
[----:B------:R-:W-:Y:S04]  /*bb10*/  @P1 LDGSTS.E.BYPASS.LTC128B.128 [R37+0x19400], desc[UR44][R8.64], !P3 ;  /* 0x1940000008251fae */ /* 0x000fe8000d901d6c */
[----:B------:R0:W-:Y:S01]  /*bb20*/  @P1 LDGSTS.E.BYPASS.LTC128B.128 [R37+0x1d400], desc[UR44][R8.64+0x80], !P2 ;  /* 0x1d40008008251fae */ /* 0x0001e2000d101d6c */
[----:B------:R-:W-:-:S03]  /*bb30*/  ISETP.GE.AND P1, PT, R6, 0x51, PT ;  /* 0x000000510600780c */ /* 0x000fc60003f26270 */
[----:B------:R-:W4:Y:S01]  /*bb40*/  SHFL.IDX PT, R32, R3, 0x5, 0x181f ;  /* 0x00b81f0003207f89 */ /* 0x000f2200000e0000 */
[----:B------:R-:W-:Y:S01]  /*bb50*/  @P0 IMAD.WIDE.U32 R4, R26, 0x2, R4 ;  /* 0x000000021a040825 */ /* 0x000fe200078e0004 */
[----:B------:R-:W-:Y:S02]  /*bb60*/  @P0 LEA R7, R19, UR47, 0x1 ;  /* 0x0000002f13070c11 */ /* 0x000fe4000f8e08ff */
[----:B---3--:R-:W-:Y:S04]  /*bb70*/  SHFL.IDX PT, R36, R0, 0x6, 0x181f ;  /* 0x00d81f0000247f89 */ /* 0x008fe800000e0000 */
[----:B------:R-:W-:Y:S04]  /*bb80*/  @P0 LDGSTS.E.BYPASS.LTC128B.128 [R7+0x19c00], desc[UR44][R4.64], !P3 ;  /* 0x19c0000004070fae */ /* 0x000fe8000d901d6c */
[----:B------:R3:W-:Y:S01]  /*bb90*/  @P0 LDGSTS.E.BYPASS.LTC128B.128 [R7+0x1dc00], desc[UR44][R4.64+0x80], !P2 ;  /* 0x1dc0008004070fae */ /* 0x0007e2000d101d6c */
[----:B------:R-:W-:-:S03]  /*bba0*/  ISETP.GE.AND P0, PT, R6, 0x41, PT ;  /* 0x000000410600780c */ /* 0x000fc60003f06270 */
[----:B0-----:R-:W0:Y:S04]  /*bbb0*/  SHFL.IDX PT, R37, R0, 0x5, 0x181f ;  /* 0x00b81f0000257f89 */ /* 0x001e2800000e0000 */
[----:B---3--:R-:W3:Y:S01]  /*bbc0*/  SHFL.IDX PT, R7, R3, 0x6, 0x181f ;  /* 0x00d81f0003077f89 */ /* 0x008ee200000e0000 */
[----:B-1----:R-:W-:Y:S02]  /*bbd0*/  IMAD.MOV.U32 R4, RZ, RZ, R14 ;  /* 0x000000ffff047224 */ /* 0x002fe400078e000e */
[----:B--2---:R-:W-:-:S03]  /*bbe0*/  IMAD.MOV.U32 R5, RZ, RZ, R10 ;  /* 0x000000ffff057224 */ /* 0x004fc600078e000a */
[----:B------:R-:W-:Y:S01]  /*bbf0*/  @P0 LEA R10, R19, UR47, 0x1 ;  /* 0x0000002f130a0c11 */ /* 0x000fe2000f8e08ff */
[----:B------:R-:W1:Y:S01]  /*bc00*/  SHFL.IDX PT, R3, R3, 0x7, 0x181f ;  /* 0x00f81f0003037f89 */ /* 0x000e6200000e0000 */
[----:B------:R-:W-:Y:S01]  /*bc10*/  @P0 IMAD.WIDE.U32 R20, R26, 0x2, R4 ;  /* 0x000000021a140825 */ /* 0x000fe200078e0004 */
[----:B----4-:R-:W-:Y:S02]  /*bc20*/  MOV R5, R32 ;  /* 0x0000002000057202 */ /* 0x010fe40000000f00 */
[----:B------:R2:W4:Y:S04]  /*bc30*/  SHFL.IDX PT, R14, R0, 0x7, 0x181f ;  /* 0x00f81f00000e7f89 */ /* 0x00052800000e0000 */
[----:B------:R2:W-:Y:S01]  /*bc40*/  @P0 LDGSTS.E.BYPASS.LTC128B.128 [R10+0x1a400], desc[UR44][R20.64], !P3 ;  /* 0x1a400000140a0fae */ /* 0x0005e2000d901d6c */
[----:B0-----:R-:W-:-:S03]  /*bc50*/  IMAD.MOV.U32 R4, RZ, RZ, R37 ;  /* 0x000000ffff047224 */ /* 0x001fc600078e0025 */
[----:B------:R2:W-:Y:S01]  /*bc60*/  @P0 LDGSTS.E.BYPASS.LTC128B.128 [R10+0x1e400], desc[UR44][R20.64+0x80], !P2 ;  /* 0x1e400080140a0fae */ /* 0x0005e2000d101d6c */
[----:B------:R-:W-:Y:S01]  /*bc70*/  ISETP.GE.AND P0, PT, R6, 0x61, PT ;  /* 0x000000610600780c */ /* 0x000fe20003f06270 */
[----:B------:R-:W-:Y:S01]  /*bc80*/  @P1 IMAD.WIDE.U32 R8, R26, 0x2, R4 ;  /* 0x000000021a081825 */ /* 0x000fe200078e0004 */
[----:B------:R-:W-:-:S03]  /*bc90*/  @P1 LEA R37, R19, UR47, 0x1 ;  /* 0x0000002f13251c11 */ /* 0x000fc6000f8e08ff */
[----:B------:R-:W-:Y:S02]  /*bca0*/  IMAD.MOV.U32 R4, RZ, RZ, R36 ;  /* 0x000000ffff047224 */ /* 0x000fe400078e0024 */
[----:B---3--:R-:W-:Y:S01]  /*bcb0*/  IMAD.MOV.U32 R5, RZ, RZ, R7 ;  /* 0x000000ffff057224 */ /* 0x008fe200078e0007 */
[----:B------:R2:W-:Y:S05]  /*bcc0*/  @P1 LDGSTS.E.BYPASS.LTC128B.128 [R37+0x1ac00], desc[UR44][R8.64], !P3 ;  /* 0x1ac0000008251fae */ /* 0x0005ea000d901d6c */
[----:B------:R-:W-:Y:S01]  /*bcd0*/  @P0 IMAD.WIDE.U32 R4, R26, 0x2, R4 ;  /* 0x000000021a040825 */ /* 0x000fe200078e0004 */
[----:B------:R-:W-:Y:S01]  /*bce0*/  @P0 LEA R7, R19, UR47, 0x1 ;  /* 0x0000002f13070c11 */ /* 0x000fe2000f8e08ff */
[----:B------:R2:W-:Y:S04]  /*bcf0*/  @P1 LDGSTS.E.BYPASS.LTC128B.128 [R37+0x1ec00], desc[UR44][R8.64+0x80], !P2 ;  /* 0x1ec0008008251fae */ /* 0x0005e8000d101d6c */
[----:B------:R2:W-:Y:S04]  /*bd00*/  @P0 LDGSTS.E.BYPASS.LTC128B.128 [R7+0x1b400], desc[UR44][R4.64], !P3 ;  /* 0x1b40000004070fae */ /* 0x0005e8000d901d6c */
[----:B-1--4-:R2:W-:Y:S02]  /*bd10*/  @P0 LDGSTS.E.BYPASS.LTC128B.128 [R7+0x1f400], desc[UR44][R4.64+0x80], !P2 ;  /* 0x1f40008004070fae */ /* 0x0125e4000d101d6c */
.L_x_8993:
        /* <DEDUP_REMOVED lines=17> */
.L_x_8936:
        /* <DEDUP_REMOVED lines=30> */
.L_x_8937:
[----:B------:R-:W-:Y:S01]  /*c010*/  UISETP.NE.AND UP0, UPT, UR50, URZ, UPT ;  /* 0x0000003f3200728c */ /* 0x000fe2000bf05270 */
[----:B------:R-:W-:Y:S01]  /*c020*/  IMAD.U32 R4, RZ, RZ, UR38 ;  /* 0x00000026ff047e24 */ /* 0x000fe2000f8e00ff */
[----:B------:R-:W0:Y:S01]  /*c030*/  LDC R0, c[0x0][0x448] ;  /* 0x00011200ff007b82 */ /* 0x000e220000000800 */
[----:B------:R-:W-:Y:S01]  /*c040*/  IADD3 R3, R33, R28, RZ ;  /* 0x0000001c21037210 */ /* 0x000fe20007ffe0ff */
[----:B------:R-:W-:Y:S01]  /*c050*/  IMAD.U32 R7, RZ, RZ, UR48 ;  /* 0x00000030ff077e24 */ /* 0x000fe2000f8e00ff */
[----:B------:R-:W-:Y:S01]  /*c060*/  ULDC.64 UR4, c[0x0][0x2e0] ;  /* 0x0000b80000047ab9 */ /* 0x000fe20000000a00 */
[----:B------:R-:W-:Y:S01]  /*c070*/  PLOP3.LUT P0, PT, PT, PT, UP0, 0x80, 0x0 ;  /* 0x000000000000781c */ /* 0x000fe20003f0f008 */
[----:B------:R-:W-:Y:S01]  /*c080*/  IMAD.MOV.U32 R6, RZ, RZ, R4 ;  /* 0x000000ffff067224 */ /* 0x000fe200078e0004 */
[----:B------:R-:W-:Y:S01]  /*c090*/  PLOP3.LUT P1, PT, PT, PT, UP0, 0x80, 0x0 ;  /* 0x000000000000781c */ /* 0x000fe20003f2f008 */
[----:B------:R-:W-:Y:S01]  /*c0a0*/  IMAD.U32 R4, RZ, RZ, UR49 ;  /* 0x00000031ff047e24 */ /* 0x000fe2000f8e00ff */
[----:B------:R-:W-:Y:S01]  /*c0b0*/  ULDC.64 UR6, c[0x0][0x280] ;  /* 0x0000a00000067ab9 */ /* 0x000fe20000000a00 */
[----:B------:R-:W-:-:S02]  /*c0c0*/  IMAD R32, R32, UR4, RZ ;  /* 0x0000000420207c24 */ /* 0x000fc4000f8e02ff */
[----:B------:R-:W-:Y:S02]  /*c0d0*/  IMAD R3, R4, 0x80, R3 ;  /* 0x0000008004037824 */ /* 0x000fe400078e0203 */
[----:B------:R-:W-:Y:S01]  /*c0e0*/  IMAD.WIDE.U32 R6, R35, UR4, R6 ;  /* 0x0000000423067c25 */ /* 0x000fe2000f8e0006 */
[----:B------:R-:W-:-:S03]  /*c0f0*/  @UP0 ULDC UR4, c[0x0][0x44c] ;  /* 0x0001130000040ab9 */ /* 0x000fc60000000800 */
[----:B------:R-:W-:Y:S01]  /*c100*/  @P0 IMAD.HI.U32 R4, R3, UR4, RZ ;  /* 0x0000000403040c27 */ /* 0x000fe2000f8e00ff */
[----:B------:R-:W-:-:S03]  /*c110*/  @UP0 ULDC UR4, c[0x0][0x450] ;  /* 0x0001140000040ab9 */ /* 0x000fc60000000800 */
[----:B------:R-:W-:Y:S01]  /*c120*/  IMAD.MOV.U32 R9, RZ, RZ, R3 ;  /* 0x000000ffff097224 */ /* 0x000fe200078e0003 */
[----:B------:R-:W-:Y:S01]  /*c130*/  @P1 SHF.R.U32.HI R9, RZ, UR4, R4 ;  /* 0x00000004ff091c19 */ /* 0x000fe20008011604 */
[----:B------:R-:W-:Y:S02]  /*c140*/  IMAD.U32 R5, RZ, RZ, UR39 ;  /* 0x00000027ff057e24 */ /* 0x000fe4000f8e00ff */
[----:B------:R-:W-:Y:S01]  /*c150*/  IMAD R5, R35, UR5, R32 ;  /* 0x0000000523057c24 */ /* 0x000fe2000f8e0220 */
[----:B------:R-:W-:Y:S01]  /*c160*/  ULDC.64 UR4, c[0x0][0x2d0] ;  /* 0x0000b40000047ab9 */ /* 0x000fe20000000a00 */
[----:B------:R-:W-:Y:S02]  /*c170*/  IMAD.MOV R4, RZ, RZ, -R9 ;  /* 0x000000ffff047224 */ /* 0x000fe400078e0a09 */
[----:B------:R-:W-:Y:S02]  /*c180*/  IMAD.IADD R7, R7, 0x1, R5 ;  /* 0x0000000107077824 */ /* 0x000fe400078e0205 */
        /* <DEDUP_REMOVED lines=8> */
[----:B------:R-:W-:Y:S02]  /*c210*/  IADD3 R5, R5, R9, RZ ;  /* 0x0000000905057210 */ /* 0x000fe40007ffe0ff */
        /* <DEDUP_REMOVED lines=11> */
[----:B------:R-:W-:Y:S01]  /*c2d0*/  IMAD.U32 R3, RZ, RZ, UR49 ;  /* 0x00000031ff037e24 */ /* 0x000fe2000f8e00ff */
[----:B------:R-:W-:Y:S02]  /*c2e0*/  ULDC UR4, c[0x0][0x288] ;  /* 0x0000a20000047ab9 */ /* 0x000fe40000000800 */
[----:B------:R-:W0:Y:S01]  /*c2f0*/  SHFL.IDX PT, R4, R6, RZ, 0x181f ;  /* 0x00181fff06047589 */ /* 0x000e2200000e0000 */
[----:B------:R-:W-:Y:S02]  /*c300*/  IMAD R0, R0, UR4, RZ ;  /* 0x0000000400007c24 */ /* 0x000fe4000f8e02ff */
[----:B------:R-:W-:Y:S01]  /*c310*/  IMAD R3, R3, 0x80, R28 ;  /* 0x0000008003037824 */ /* 0x000fe200078e021c */
[----:B------:R-:W-:Y:S03]  /*c320*/  SHFL.IDX PT, R8, R7, 0x1, 0x181f ;  /* 0x00381f0007087f89 */ /* 0x000fe600000e0000 */
[C---:B------:R-:W-:Y:S01]  /*c330*/  VIADD R9, R3.reuse, 0x10 ;  /* 0x0000001003097836 */ /* 0x040fe20000000000 */
[C---:B------:R-:W-:Y:S01]  /*c340*/  ISETP.GE.AND P2, PT, R3.reuse, R0, PT ;  /* 0x000000000300720c */ /* 0x040fe20003f46270 */
[----:B------:R-:W1:Y:S01]  /*c350*/  SHFL.IDX PT, R14, R6, 0x1, 0x181f ;  /* 0x00381f00060e7f89 */ /* 0x000e6200000e0000 */
[----:B------:R-:W-:-:S03]  /*c360*/  VIADD R11, R3, 0x20 ;  /* 0x00000020030b7836 */ /* 0x000fc60000000000 */
[----:B------:R-:W-:Y:S08]  /*c370*/  SHFL.IDX PT, R10, R7, 0x3, 0x181f ;  /* 0x00781f00070a7f89 */ /* 0x000ff000000e0000 */
[----:B------:R-:W-:Y:S01]  /*c380*/  @!P2 LEA R21, R19, UR47, 0x1 ;  /* 0x0000002f1315ac11 */ /* 0x000fe2000f8e08ff */
[----:B0-----:R-:W-:-:S05]  /*c390*/  @!P2 IMAD.WIDE.U32 R4, R26, 0x2, R4 ;  /* 0x000000021a04a825 */ /* 0x001fca00078e0004 */
[----:B------:R-:W-:Y:S04]  /*c3a0*/  @!P2 LDGSTS.E.BYPASS.LTC128B.128 [R21+0x10400], desc[UR44][R4.64], !P0 ;  /* 0x104000000415afae */ /* 0x000fe8000c101d6c */
[----:B------:R1:W-:Y:S01]  /*c3b0*/  @!P2 LDGSTS.E.BYPASS.LTC128B.128 [R21+0x14400], desc[UR44][R4.64+0x80], !P1 ;  /* 0x144000800415afae */ /* 0x0003e2000c901d6c */
[----:B------:R-:W-:Y:S01]  /*c3c0*/  ISETP.GE.AND P2, PT, R9, R0, PT ;  /* 0x000000000900720c */ /* 0x000fe20003f46270 */
[----:B-1----:R-:W-:Y:S01]  /*c3d0*/  IMAD.MOV.U32 R4, RZ, RZ, R14 ;  /* 0x000000ffff047224 */ /* 0x002fe200078e000e */
[----:B------:R-:W-:Y:S01]  /*c3e0*/  MOV R5, R8 ;  /* 0x0000000800057202 */ /* 0x000fe20000000f00 */
[----:B------:R-:W-:Y:S10]  /*c3f0*/  SHFL.IDX PT, R14, R6, 0x3, 0x181f ;  /* 0x00781f00060e7f89 */ /* 0x000ff400000e0000 */
[----:B------:R-:W-:Y:S01]  /*c400*/  @!P2 LEA R35, R19, UR47, 0x1 ;  /* 0x0000002f1323ac11 */ /* 0x000fe2000f8e08ff */
[----:B------:R-:W-:-:S02]  /*c410*/  @!P2 IMAD.WIDE.U32 R8, R26, 0x2, R4 ;  /* 0x000000021a08a825 */ /* 0x000fc400078e0004 */
        /* <DEDUP_REMOVED lines=24> */
[----:B-1----:R-:W-:-:S09]  /*c5a0*/  IADD3 R9, R3, 0x50, RZ ;  /* 0x0000005003097810 */ /* 0x002fd20007ffe0ff */
        /* <DEDUP_REMOVED lines=20> */
.L_x_9010:
[----:B------:R-:W-:Y:S01]  /*c6f0*/  VIADD R3, R3, 0x70 ;  /* 0x0000007003037836 */ /* 0x000fe20000000000 */
[----:B------:R-:W-:Y:S01]  /*c700*/  BSSY B0, `(.L_x_8939) ;  /* 0x000000e000007945 */ /* 0x000fe20003800000 */
[----:B-12---:R-:W-:Y:S01]  /*c710*/  MOV R4, R14 ;  /* 0x0000000e00047202 */ /* 0x006fe20000000f00 */
[----:B------:R-:W-:Y:S02]  /*c720*/  IMAD.MOV.U32 R5, RZ, RZ, R10 ;  /* 0x000000ffff057224 */ /* 0x000fe400078e000a */
        /* <DEDUP_REMOVED lines=11> */
.L_x_8940:
[----:B------:R-:W-:Y:S05]  /*c7e0*/  BSYNC B0 ;  /* 0x0000000000007941 */ /* 0x000fea0003800000 */
.L_x_8939:
        /* <DEDUP_REMOVED lines=9> */
.L_x_9011:
[----:B------:R-:W-:Y:S02]  /*c880*/  IMAD.MOV.U32 R8, RZ, RZ, 0x1 ;  /* 0x00000001ff087424 */ /* 0x000fe400078e00ff */
[----:B------:R-:W-:Y:S01]  /*c890*/  IMAD.MOV.U32 R10, RZ, RZ, RZ ;  /* 0x000000ffff0a7224 */ /* 0x000fe200078e00ff */
[----:B------:R-:W-:Y:S06]  /*c8a0*/  @!P1 BRA `(.L_x_8942) ;  /* 0x00000010002c9947 */ /* 0x000fec0003800000 */
[----:B------:R-:W-:Y:S01]  /*c8b0*/  UIADD3 UR4, UR43, 0x1, URZ ;  /* 0x000000012b047890 */ /* 0x000fe2000fffe03f */
[----:B0-----:R-:W-:Y:S01]  /*c8c0*/  LOP3.LUT R0, RZ, UR42, RZ, 0x33, !PT ;  /* 0x0000002aff007c12 */ /* 0x001fe2000f8e33ff */
[----:B------:R-:W-:Y:S01]  /*c8d0*/  ULOP3.LUT UR5, URZ, UR46, URZ, 0x33, !UPT ;  /* 0x0000002e3f057292 */ /* 0x000fe2000f8e333f */
[----:B------:R-:W-:Y:S01]  /*c8e0*/  IADD3 R31, R33, R31, R28 ;  /* 0x0000001f211f7210 */ /* 0x000fe20007ffe01c */
[----:B------:R-:W-:Y:S01]  /*c8f0*/  UIMAD UR4, UR4, UR37, URZ ;  /* 0x00000025040472a4 */ /* 0x000fe2000f8e023f */
[----:B------:R-:W-:Y:S01]  /*c900*/  BSSY B0, `(.L_x_8942) ;  /* 0x0000105000007945 */ /* 0x000fe20003800000 */
[----:B------:R-:W-:Y:S01]  /*c910*/  MOV R9, 0x1 ;  /* 0x0000000100097802 */ /* 0x000fe20000000f00 */
[----:B------:R-:W-:Y:S02]  /*c920*/  IMAD.MOV.U32 R20, RZ, RZ, RZ ;  /* 0x000000ffff147224 */ /* 0x000fe400078e00ff */
[----:B------:R-:W-:Y:S01]  /*c930*/  VIADD R31, R31, 0xfffffe80 ;  /* 0xfffffe801f1f7836 */ /* 0x000fe20000000000 */
[----:B------:R-:W-:Y:S01]  /*c940*/  LOP3.LUT R3, RZ, UR4, RZ, 0x33, !PT ;  /* 0x00000004ff037c12 */ /* 0x000fe2000f8e33ff */
[----:B------:R-:W-:-:S02]  /*c950*/  ULDC UR4, c[0x0][0x2f4] ;  /* 0x0000bd0000047ab9 */ /* 0x000fc40000000800 */
[----:B------:R-:W-:Y:S02]  /*c960*/  ISETP.GE.AND P2, PT, R26, UR4, PT ;  /* 0x000000041a007c0c */ /* 0x000fe4000bf46270 */
[----:B------:R-:W-:Y:S02]  /*c970*/  VIMNMX3 R0, R0, UR5, R3, !PT ;  /* 0x0000000500007c0f */ /* 0x000fe4000f800103 */
[----:B------:R-:W-:Y:S02]  /*c980*/  IADD3 R3, -R28, UR41, RZ ;  /* 0x000000291c037c10 */ /* 0x000fe4000fffe1ff */
[----:B------:R-:W-:Y:S01]  /*c990*/  ISETP.GE.AND P1, PT, R25, UR4, PT ;  /* 0x0000000419007c0c */ /* 0x000fe2000bf26270 */
[C---:B------:R-:W-:Y:S01]  /*c9a0*/  IMAD R21, R0.reuse, -0x80, R31 ;  /* 0xffffff8000157824 */ /* 0x040fe200078e021f */
[C---:B------:R-:W-:Y:S01]  /*c9b0*/  IADD3 R22, -R0.reuse, -0x2, RZ ;  /* 0xfffffffe00167810 */ /* 0x040fe20007ffe1ff */
[----:B------:R-:W-:-:S04]  /*c9c0*/  IMAD R3, R0, 0x80, R3 ;  /* 0x0000008000037824 */ /* 0x000fc800078e0203 */
[----:B------:R-:W-:-:S07]  /*c9d0*/  VIADD R31, R3, 0x100 ;  /* 0x00000100031f7836 */ /* 0x000fce0000000000 */
.L_x_8955:
        /* <DEDUP_REMOVED lines=26> */
.L_x_8943:
[----:B------:R-:W-:Y:S01]  /*cb80*/  LEA R34, R10, UR47, 0x3 ;  /* 0x0000002f0a227c11 */ /* 0x000fe2000f8e18ff */
[----:B------:R-:W-:Y:S01]  /*cb90*/  BSSY B1, `(.L_x_8944) ;  /* 0x0000004000017945 */ /* 0x000fe20003800000 */
[----:B------:R-:W-:-:S04]  /*cba0*/  SHF.L.U32 R3, R8, 0x1f, RZ ;  /* 0x0000001f08037819 */ /* 0x000fc800000006ff */
[----:B------:R-:W0:Y:S02]  /*cbb0*/  SYNCS.PHASECHK.TRANS64.TRYWAIT P0, [R34+URZ+0x28840], R3 ;  /* 0x02884003220075a7 */ /* 0x000e24000800017f */
[----:B0-----:R-:W-:Y:S05]  /*cbc0*/  @!P0 BRA `(.L_x_8945) ;  /* 0x0000002c00c88947 */ /* 0x001fea0003800000 */
.L_x_9012:
[----:B------:R-:W-:Y:S05]  /*cbd0*/  BSYNC B1 ;  /* 0x0000000000017941 */ /* 0x000fea0003800000 */
.L_x_8944:
        /* <DEDUP_REMOVED lines=26> */
[----:B------:R-:W-:Y:S02]  /*cd80*/  LEA.HI.X R5, R4, UR7, R5, 0x1, P0 ;  /* 0x0000000704057c11 */ /* 0x000fe400080f0c05 */
[----:B------:R-:W-:Y:S01]  /*cd90*/  LEA R4, R10, R19, 0xe ;  /* 0x000000130a047211 */ /* 0x000fe200078e70ff */
        /* <DEDUP_REMOVED lines=47> */
.L_x_9030:
        /* <DEDUP_REMOVED lines=9> */
.L_x_8947:
        /* <DEDUP_REMOVED lines=10> */
.L_x_8948:
[----:B------:R2:W-:Y:S01]  /*d1c0*/  SYNCS.ARRIVE.TRANS64.A1T0 RZ, [R34+URZ+0x28830], RZ ;  /* 0x028830ff22ff79a7 */ /* 0x0005e2000810003f */
[----:B------:R-:W-:Y:S05]  /*d1d0*/  @!P4 BRA `(.L_x_8949) ;  /* 0x000000000004c947 */ /* 0x000fea0003800000 */
[----:B------:R-:W-:Y:S01]  /*d1e0*/  BPT.TRAP 0x1 ;  /* 0x000000040000795c */ /* 0x000fe20000300000 */
.L_x_8949:
[----:B------:R-:W-:Y:S01]  /*d1f0*/  SHF.L.U32 R5, R9, 0x1f, RZ ;  /* 0x0000001f09057819 */ /* 0x000fe200000006ff */
[----:B------:R-:W-:Y:S01]  /*d200*/  BSSY B1, `(.L_x_8950) ;  /* 0x0000004000017945 */ /* 0x000fe20003800000 */
[----:B------:R-:W-:-:S04]  /*d210*/  LEA R0, R20, UR47, 0x3 ;  /* 0x0000002f14007c11 */ /* 0x000fc8000f8e18ff */
[----:B------:R-:W3:Y:S02]  /*d220*/  SYNCS.PHASECHK.TRANS64.TRYWAIT P0, [R0+URZ+0x28860], R5 ;  /* 0x02886005000075a7 */ /* 0x000ee4000800017f */
[----:B---3--:R-:W-:Y:S05]  /*d230*/  @!P0 BRA `(.L_x_8951) ;  /* 0x00000030009c8947 */ /* 0x008fea0003800000 */
.L_x_9031:
[----:B------:R-:W-:Y:S05]  /*d240*/  BSYNC B1 ;  /* 0x0000000000017941 */ /* 0x000fea0003800000 */
.L_x_8950:
        /* <DEDUP_REMOVED lines=15> */
[----:B------:R-:W1:Y:S01]  /*d340*/  SHFL.IDX PT, R14, R16, 0x2, 0x181f ;  /* 0x00581f00100e7f89 */ /* 0x000e6200000e0000 */
[----:B------:R-:W-:Y:S02]  /*d350*/  IADD3.X R13, RZ, R6, RZ, P0, !PT ;  /* 0x00000006ff0d7210 */ /* 0x000fe400007fe4ff */
        /* <DEDUP_REMOVED lines=45> */
.L_x_9049:
        /* <DEDUP_REMOVED lines=21> */
.L_x_8953:
        /* <DEDUP_REMOVED lines=10> */
.L_x_8954:
[----:B------:R-:W-:Y:S01]  /*d820*/  R2UR UR4, R24 ;  /* 0x00000000180472ca */ /* 0x000fe200000e0000 */
[----:B------:R-:W-:Y:S01]  /*d830*/  ULDC.64 UR6, c[0x0][0x330] ;  /* 0x0000cc0000067ab9 */ /* 0x000fe20000000a00 */
[----:B------:R-:W-:Y:S01]  /*d840*/  IMAD.MOV.U32 R5, RZ, RZ, R33 ;  /* 0x000000ffff057224 */ /* 0x000fe200078e0021 */
[----:B------:R-:W-:Y:S01]  /*d850*/  IADD3 R22, R22, -0x1, RZ ;  /* 0xffffffff16167810 */ /* 0x000fe20007ffe0ff */
[----:B0-----:R-:W-:Y:S01]  /*d860*/  IMAD.U32 R3, RZ, RZ, UR6 ;  /* 0x00000006ff037e24 */ /* 0x001fe2000f8e00ff */
        /* <DEDUP_REMOVED lines=15> */
.L_x_8942:
[----:B------:R-:W-:-:S13]  /*d960*/  ISETP.NE.AND P0, PT, R18, 0x3, PT ;  /* 0x000000031200780c */ /* 0x000fda0003f05270 */
[----:B------:R-:W-:Y:S05]  /*d970*/  @!P0 BRA `(.L_x_8956) ;  /* 0x0000000000048947 */ /* 0x000fea0003800000 */
[----:B------:R-:W-:Y:S01]  /*d980*/  BPT.TRAP 0x1 ;  /* 0x000000040000795c */ /* 0x000fe20000300000 */
.L_x_8956:
        /* <DEDUP_REMOVED lines=9> */
.L_x_9050:
[----:B------:R-:W-:Y:S05]  /*da20*/  BSYNC B0 ;  /* 0x0000000000007941 */ /* 0x000fea0003800000 */
.L_x_8957:
        /* <DEDUP_REMOVED lines=31> */
[----:B------:R-:W5:Y:S01]  /*dc20*/  SHFL.IDX PT, R19, R2, 0x5, 0x181f ;  /* 0x00b81f0002137f89 */ /* 0x000f6200000e0000 */
[----:B0-----:R-:W-:-:S03]  /*dc30*/  MOV R12, R24 ;  /* 0x00000018000c7202 */ /* 0x001fc60000000f00 */
[----:B------:R-:W0:Y:S01]  /*dc40*/  SHFL.IDX PT, R14, R16, 0x5, 0x181f ;  /* 0x00b81f00100e7f89 */ /* 0x000e2200000e0000 */
[----:B-1----:R-:W-:Y:S01]  /*dc50*/  IMAD.MOV.U32 R13, RZ, RZ, R9 ;  /* 0x000000ffff0d7224 */ /* 0x002fe200078e0009 */
[----:B------:R-:W-:Y:S02]  /*dc60*/  MOV R9, RZ ;  /* 0x000000ff00097202 */ /* 0x000fe40000000f00 */
        /* <DEDUP_REMOVED lines=32> */
.L_x_9068:
        /* <DEDUP_REMOVED lines=12> */
.L_x_8960:
        /* <DEDUP_REMOVED lines=10> */
.L_x_8961:
[----:B------:R1:W-:Y:S02]  /*dfd0*/  SYNCS.ARRIVE.TRANS64.A1T0 RZ, [R0+URZ+0x28850], RZ ;  /* 0x028850ff00ff79a7 */ /* 0x0003e4000810003f */
[----:B-1----:R-:W-:-:S05]  /*dfe0*/  VIADD R0, R10, 0x1 ;  /* 0x000000010a007836 */ /* 0x002fca0000000000 */
[----:B------:R-:W-:-:S04]  /*dff0*/  ISETP.NE.AND P0, PT, R0, 0x2, PT ;  /* 0x000000020000780c */ /* 0x000fc80003f05270 */
[----:B0-----:R-:W-:Y:S02]  /*e000*/  SEL R3, RZ, 0x1, P0 ;  /* 0x00000001ff037807 */ /* 0x001fe40000000000 */
[----:B------:R-:W-:Y:S02]  /*e010*/  SEL R0, R0, RZ, P0 ;  /* 0x000000ff00007207 */ /* 0x000fe40000000000 */
[----:B------:R-:W-:-:S07]  /*e020*/  LOP3.LUT R8, R8, R3, RZ, 0x3c, !PT ;  /* 0x0000000308087212 */ /* 0x000fce00078e3cff */
.L_x_8927:
[----:B------:R-:W0:Y:S01]  /*e030*/  S2R R3, SR_CgaCtaId ;  /* 0x0000000000037919 */ /* 0x000e220000008800 */
[----:B------:R-:W-:Y:S02]  /*e040*/  MOV R2, 0x400 ;  /* 0x0000040000027802 */ /* 0x000fe40000000f00 */
[----:B------:R-:W-:Y:S02]  /*e050*/  SHF.L.U32 R9, R9, 0x1f, RZ ;  /* 0x0000001f09097819 */ /* 0x000fe400000006ff */
[----:B0-----:R-:W-:-:S04]  /*e060*/  LEA R7, R3, R2, 0x18 ;  /* 0x0000000203077211 */ /* 0x001fc800078ec0ff */
[----:B------:R-:W0:Y:S02]  /*e070*/  SYNCS.PHASECHK.TRANS64.TRYWAIT P0, [R7+URZ+0x28820], R9 ;  /* 0x02882009070075a7 */ /* 0x000e24000800017f */
[----:B0-----:R-:W-:Y:S05]  /*e080*/  @!P0 BRA `(.L_x_8962) ;  /* 0x00000038007c8947 */ /* 0x001fea0003800000 */
.L_x_9069:
[----:B------:R-:W-:-:S03]  /*e090*/  UMOV UR4, 0xffffffff ;  /* 0xffffffff00047882 */ /* 0x000fc60000000000 */
[----:B------:R-:W-:Y:S05]  /*e0a0*/  BRA.DIV UR4, `(.L_x_8963) ;  /* 0x0000003a04887947 */ /* 0x000fea000b800000 */
[----:B------:R1:W3:Y:S02]  /*e0b0*/  SHFL.IDX PT, R14, R17, RZ, 0x1f ;  /* 0x00001fff110e7589 */ /* 0x0002e400000e0000 */
.L_x_9072:
[----:B---3--:R-:W-:-:S13]  /*e0c0*/  ISETP.NE.AND P0, PT, R14, RZ, PT ;  /* 0x000000ff0e00720c */ /* 0x008fda0003f05270 */
[----:B------:R-:W-:Y:S05]  /*e0d0*/  @P0 BRA `(.L_x_8883) ;  /* 0x0000000000880947 */ /* 0x000fea0003800000 */
[----:B------:R-:W-:-:S03]  /*e0e0*/  UMOV UR4, 0xffffffff ;  /* 0xffffffff00047882 */ /* 0x000fc60000000000 */
[----:B------:R-:W-:Y:S05]  /*e0f0*/  BRA.DIV UR4, `(.L_x_8964) ;  /* 0x0000003a049c7947 */ /* 0x000fea000b800000 */
[----:B------:R-:W-:-:S13]  /*e100*/  ELECT P6, URZ, PT ;  /* 0x00000000003f782f */ /* 0x000fda00038c0000 */
.L_x_9075:
[----:B------:R-:W-:Y:S05]  /*e110*/  @!P6 BRA `(.L_x_8883) ;  /* 0x000000000078e947 */ /* 0x000fea0003800000 */
[----:B------:R-:W-:-:S06]  /*e120*/  ULOP3.LUT UR4, UR36, 0x2, URZ, 0xfc, !UPT ;  /* 0x0000000224047892 */ /* 0x000fcc000f8efc3f */
[----:B------:R-:W-:-:S05]  /*e130*/  IMAD.U32 R2, RZ, RZ, UR4 ;  /* 0x00000004ff027e24 */ /* 0x000fca000f8e00ff */
[----:B------:R-:W-:-:S13]  /*e140*/  ISETP.NE.AND P0, PT, R2, 0x3, PT ;  /* 0x000000030200780c */ /* 0x000fda0003f05270 */
[----:B------:R-:W-:Y:S05]  /*e150*/  @!P0 BRA `(.L_x_8965) ;  /* 0x0000000000048947 */ /* 0x000fea0003800000 */
[----:B------:R-:W-:Y:S01]  /*e160*/  BPT.TRAP 0x1 ;  /* 0x000000040000795c */ /* 0x000fe20000300000 */
.L_x_8965:
[----:B------:R-:W-:Y:S01]  /*e170*/  IMAD R5, R0, 0x8, R7 ;  /* 0x0000000800057824 */ /* 0x000fe200078e0207 */
[----:B------:R-:W-:Y:S02]  /*e180*/  SHF.L.U32 R2, R8, 0x1f, RZ ;  /* 0x0000001f08027819 */ /* 0x000fe400000006ff */
[----:B------:R-:W-:Y:S02]  /*e190*/  IADD3 R0, R0, 0x1, RZ ;  /* 0x0000000100007810 */ /* 0x000fe40007ffe0ff */
[----:B------:R-:W3:Y:S02]  /*e1a0*/  SYNCS.PHASECHK.TRANS64.TRYWAIT P1, [R5+URZ+0x28840], R2 ;  /* 0x02884002050075a7 */ /* 0x000ee4000802017f */
[----:B------:R-:W-:-:S04]  /*e1b0*/  ISETP.NE.AND P2, PT, R0, 0x2, PT ;  /* 0x000000020000780c */ /* 0x000fc80003f45270 */
[----:B------:R-:W-:Y:S01]  /*e1c0*/  SEL R3, RZ, 0x1, P2 ;  /* 0x00000001ff037807 */ /* 0x000fe20001000000 */
[----:B---3--:R-:W-:Y:S08]  /*e1d0*/  @!P1 BRA `(.L_x_8966) ;  /* 0x0000003800849947 */ /* 0x008ff00003800000 */
.L_x_9076:
[----:B------:R-:W-:Y:S02]  /*e1e0*/  SEL R0, R0, RZ, P2 ;  /* 0x000000ff00007207 */ /* 0x000fe40001000000 */
[----:B------:R-:W-:Y:S01]  /*e1f0*/  LOP3.LUT R3, R8, R3, RZ, 0x3c, !PT ;  /* 0x0000000308037212 */ /* 0x000fe200078e3cff */
[----:B------:R-:W-:Y:S06]  /*e200*/  @!P0 BRA `(.L_x_8967) ;  /* 0x0000000000048947 */ /* 0x000fec0003800000 */
[----:B------:R-:W-:Y:S01]  /*e210*/  BPT.TRAP 0x1 ;  /* 0x000000040000795c */ /* 0x000fe20000300000 */
.L_x_8967:
[----:B0-----:R-:W-:Y:S01]  /*e220*/  IMAD R7, R0, 0x8, R7 ;  /* 0x0000000800077824 */ /* 0x001fe200078e0207 */
[----:B------:R-:W-:-:S04]  /*e230*/  SHF.L.U32 R0, R3, 0x1f, RZ ;  /* 0x0000001f03007819 */ /* 0x000fc800000006ff */
[----:B------:R-:W0:Y:S02]  /*e240*/  SYNCS.PHASECHK.TRANS64.TRYWAIT P1, [R7+URZ+0x28840], R0 ;  /* 0x02884000070075a7 */ /* 0x000e24000802017f */
[----:B0-----:R-:W-:Y:S05]  /*e250*/  @!P1 BRA `(.L_x_8968) ;  /* 0x0000003800789947 */ /* 0x001fea0003800000 */
.L_x_9077:
[----:B------:R-:W-:Y:S05]  /*e260*/  @!P0 BRA `(.L_x_8969) ;  /* 0x0000000000048947 */ /* 0x000fea0003800000 */
[----:B------:R-:W-:Y:S01]  /*e270*/  BPT.TRAP 0x1 ;  /* 0x000000040000795c */ /* 0x000fe20000300000 */
.L_x_8969:
[----:B------:R-:W4:Y:S02]  /*e280*/  SYNCS.PHASECHK.TRANS64.TRYWAIT P1, [R5+URZ+0x28860], R2 ;  /* 0x02886002050075a7 */ /* 0x000f24000802017f */
[----:B----4-:R-:W-:Y:S05]  /*e290*/  @!P1 BRA `(.L_x_8970) ;  /* 0x00000038007c9947 */ /* 0x010fea0003800000 */
.L_x_9078:
[----:B------:R-:W-:Y:S05]  /*e2a0*/  @!P0 BRA `(.L_x_8971) ;  /* 0x0000000000048947 */ /* 0x000fea0003800000 */
[----:B------:R-:W-:Y:S01]  /*e2b0*/  BPT.TRAP 0x1 ;  /* 0x000000040000795c */ /* 0x000fe20000300000 */
.L_x_8971:
[----:B------:R0:W0:Y:S02]  /*e2c0*/  SYNCS.PHASECHK.TRANS64.TRYWAIT P0, [R7+URZ+0x28860], R0 ;  /* 0x02886000070075a7 */ /* 0x000024000800017f */
[----:B0-----:R-:W-:Y:S05]  /*e2d0*/  @!P0 NANOSLEEP.SYNCS 0x989680 ;  /* 0x009896800000895d */ /* 0x001fea0003900000 */
[----:B------:R-:W0:Y:S02]  /*e2e0*/  @!P0 SYNCS.PHASECHK.TRANS64 P0, [R7+URZ+0x28860], R0 ;  /* 0x02886000070085a7 */ /* 0x000e24000800007f */
[----:B0-----:R-:W-:Y:S05]  /*e2f0*/  @!P0 BRA `(.L_x_8971) ;  /* 0xfffffffc00f08947 */ /* 0x001fea000383ffff */
.L_x_8883:
[----:B------:R-:W-:Y:S05]  /*e300*/  BSYNC B6 ;  /* 0x0000000000067941 */ /* 0x000fea0003800000 */
.L_x_8880:
[----:B------:R-:W-:Y:S05]  /*e310*/  EXIT ;  /* 0x000000000000794d */ /* 0x000fea0003800000 */
.L_x_8887:
[----:B0-----:R-:W-:-:S04]  /*e320*/  IMAD.U32 R3, RZ, RZ, UR41 ;  /* 0x00000029ff037e24 */ /* 0x001fc8000f8e00ff */
[----:B------:R0:W1:Y:S03]  /*e330*/  SYNCS.PHASECHK.TRANS64.TRYWAIT P0, [R3+URZ+0x28800], R0 ;  /* 0x02880000030075a7 */ /* 0x000066000800017f */
[----:B-1----:R-:W-:Y:S05]  /*e340*/  @!P0 NANOSLEEP.SYNCS 0x989680 ;  /* 0x009896800000895d */ /* 0x002fea0003900000 */
[----:B------:R-:W1:Y:S02]  /*e350*/  @!P0 SYNCS.PHASECHK.TRANS64 P0, [R3+URZ+0x28800], R0 ;  /* 0x02880000030085a7 */ /* 0x000e64000800007f */
[----:B-1----:R-:W-:Y:S05]  /*e360*/  @!P0 BRA `(.L_x_8887) ;  /* 0xfffffffc00ec8947 */ /* 0x002fea000383ffff */
[----:B------:R-:W-:Y:S05]  /*e370*/  BRA `(.L_x_8972) ;  /* 0xffffff2c00fc7947 */ /* 0x000fea000383ffff */
.L_x_8891:
[----:B-1----:R-:W-:-:S04]  /*e380*/  IMAD.U32 R3, RZ, RZ, UR41 ;  /* 0x00000029ff037e24 */ /* 0x002fc8000f8e00ff */
[----:B------:R1:W2:Y:S03]  /*e390*/  SYNCS.PHASECHK.TRANS64.TRYWAIT P1, [R3+URZ+0x28830], R0 ;  /* 0x02883000030075a7 */ /* 0x0002a6000802017f */
[----:B--2---:R-:W-:Y:S05]  /*e3a0*/  @!P1 NANOSLEEP.SYNCS 0x989680 ;  /* 0x009896800000995d */ /* 0x004fea0003900000 */
[----:B------:R-:W2:Y:S02]  /*e3b0*/  @!P1 SYNCS.PHASECHK.TRANS64 P1, [R3+URZ+0x28830], R0 ;  /* 0x02883000030095a7 */ /* 0x000ea4000802007f */
[----:B--2---:R-:W-:Y:S05]  /*e3c0*/  @!P1 BRA `(.L_x_8891) ;  /* 0xfffffffc00ec9947 */ /* 0x004fea000383ffff */
[----:B------:R-:W-:Y:S05]  /*e3d0*/  BRA `(.L_x_8890) ;  /* 0xffffff3000187947 */ /* 0x000fea000383ffff */
.L_x_8897:
[----:B-1----:R-:W-:-:S04]  /*e3e0*/  IMAD.U32 R7, RZ, RZ, UR4 ;  /* 0x00000004ff077e24 */ /* 0x002fc8000f8e00ff */
[----:B------:R1:W2:Y:S03]  /*e3f0*/  SYNCS.PHASECHK.TRANS64.TRYWAIT P1, [R7+URZ+0x28830], R0 ;  /* 0x02883000070075a7 */ /* 0x0002a6000802017f */
[----:B--2---:R-:W-:Y:S05]  /*e400*/  @!P1 NANOSLEEP.SYNCS 0x989680 ;  /* 0x009896800000995d */ /* 0x004fea0003900000 */
[----:B------:R-:W2:Y:S02]  /*e410*/  @!P1 SYNCS.PHASECHK.TRANS64 P1, [R7+URZ+0x28830], R0 ;  /* 0x02883000070095a7 */ /* 0x000ea4000802007f */
[----:B--2---:R-:W-:Y:S05]  /*e420*/  @!P1 BRA `(.L_x_8897) ;  /* 0xfffffffc00ec9947 */ /* 0x004fea000383ffff */
[----:B------:R-:W-:Y:S05]  /*e430*/  BRA `(.L_x_8894) ;  /* 0xffffff5400bc7947 */ /* 0x000fea000383ffff */
.L_x_8901:
[----:B-1----:R-:W-:-:S04]  /*e440*/  IMAD.U32 R7, RZ, RZ, UR4 ;  /* 0x00000004ff077e24 */ /* 0x002fc8000f8e00ff */
[----:B------:R1:W2:Y:S03]  /*e450*/  SYNCS.PHASECHK.TRANS64.TRYWAIT P1, [R7+URZ+0x28850], R0 ;  /* 0x02885000070075a7 */ /* 0x0002a6000802017f */
[----:B--2---:R-:W-:Y:S05]  /*e460*/  @!P1 NANOSLEEP.SYNCS 0x989680 ;  /* 0x009896800000995d */ /* 0x004fea0003900000 */
[----:B------:R-:W2:Y:S02]  /*e470*/  @!P1 SYNCS.PHASECHK.TRANS64 P1, [R7+URZ+0x28850], R0 ;  /* 0x02885000070095a7 */ /* 0x000ea4000802007f */
[----:B--2---:R-:W-:Y:S05]  /*e480*/  @!P1 BRA `(.L_x_8901) ;  /* 0xfffffffc00ec9947 */ /* 0x004fea000383ffff */
[----:B------:R-:W-:Y:S05]  /*e490*/  BRA `(.L_x_8898) ;  /* 0xffffff5800907947 */ /* 0x000fea000383ffff */
.L_x_8909:
[----:B-1----:R-:W-:-:S04]  /*e4a0*/  MOV R7, UR4 ;  /* 0x0000000400077c02 */ /* 0x002fc80008000f00 */
[----:B------:R1:W2:Y:S03]  /*e4b0*/  SYNCS.PHASECHK.TRANS64.TRYWAIT P1, [R7+URZ+0x28830], R0 ;  /* 0x02883000070075a7 */ /* 0x0002a6000802017f */
[----:B--2---:R-:W-:Y:S05]  /*e4c0*/  @!P1 NANOSLEEP.SYNCS 0x989680 ;  /* 0x009896800000995d */ /* 0x004fea0003900000 */
[----:B------:R-:W2:Y:S02]  /*e4d0*/  @!P1 SYNCS.PHASECHK.TRANS64 P1, [R7+URZ+0x28830], R0 ;  /* 0x02883000070095a7 */ /* 0x000ea4000802007f */
[----:B--2---:R-:W-:Y:S05]  /*e4e0*/  @!P1 BRA `(.L_x_8909) ;  /* 0xfffffffc00ec9947 */ /* 0x004fea000383ffff */
[----:B------:R-:W-:Y:S05]  /*e4f0*/  BRA `(.L_x_8906) ;  /* 0xffffff80001c7947 */ /* 0x000fea000383ffff */
.L_x_8913:
[----:B-1----:R-:W-:-:S04]  /*e500*/  IMAD.U32 R7, RZ, RZ, UR4 ;  /* 0x00000004ff077e24 */ /* 0x002fc8000f8e00ff */
[----:B------:R1:W2:Y:S03]  /*e510*/  SYNCS.PHASECHK.TRANS64.TRYWAIT P1, [R7+URZ+0x28850], R0 ;  /* 0x02885000070075a7 */ /* 0x0002a6000802017f */
[----:B--2---:R-:W-:Y:S05]  /*e520*/  @!P1 NANOSLEEP.SYNCS 0x989680 ;  /* 0x009896800000995d */ /* 0x004fea0003900000 */
[----:B------:R-:W2:Y:S02]  /*e530*/  @!P1 SYNCS.PHASECHK.TRANS64 P1, [R7+URZ+0x28850], R0 ;  /* 0x02885000070095a7 */ /* 0x000ea4000802007f */
[----:B--2---:R-:W-:Y:S05]  /*e540*/  @!P1 BRA `(.L_x_8913) ;  /* 0xfffffffc00ec9947 */ /* 0x004fea000383ffff */
[----:B------:R-:W-:Y:S05]  /*e550*/  BRA `(.L_x_8910) ;  /* 0xffffff8000e07947 */ /* 0x000fea000383ffff */
.L_x_8920:
[----:B-1----:R-:W-:-:S04]  /*e560*/  IMAD.U32 R3, RZ, RZ, UR5 ;  /* 0x00000005ff037e24 */ /* 0x002fc8000f8e00ff */
[----:B------:R1:W2:Y:S03]  /*e570*/  SYNCS.PHASECHK.TRANS64.TRYWAIT P1, [R3+URZ+0x28850], R2 ;  /* 0x02885002030075a7 */ /* 0x0002a6000802017f */
[----:B--2---:R-:W-:Y:S05]  /*e580*/  @!P1 NANOSLEEP.SYNCS 0x989680 ;  /* 0x009896800000995d */ /* 0x004fea0003900000 */
[----:B------:R-:W2:Y:S02]  /*e590*/  @!P1 SYNCS.PHASECHK.TRANS64 P1, [R3+URZ+0x28850], R2 ;  /* 0x02885002030095a7 */ /* 0x000ea4000802007f */
[----:B--2---:R-:W-:Y:S05]  /*e5a0*/  @!P1 BRA `(.L_x_8920) ;  /* 0xfffffffc00ec9947 */ /* 0x004fea000383ffff */
[----:B------:R-:W-:Y:S05]  /*e5b0*/  BRA `(.L_x_8919) ;  /* 0xffffff9c00cc7947 */ /* 0x000fea000383ffff */
.L_x_8932:
[----:B------:R-:W-:Y:S01]  /*e5c0*/  IMAD.MOV.U32 R13, RZ, RZ, R17 ;  /* 0x000000ffff0d7224 */ /* 0x000fe200078e0011 */
[----:B------:R-:W-:Y:S01]  /*e5d0*/  MOV R15, 0xffffffff ;  /* 0xffffffff000f7802 */ /* 0x000fe20000000f00 */
[----:B------:R-:W-:Y:S02]  /*e5e0*/  IMAD.MOV.U32 R12, RZ, RZ, RZ ;  /* 0x000000ffff0c7224 */ /* 0x000fe400078e00ff */
[----:B------:R-:W-:-:S07]  /*e5f0*/  IMAD.MOV.U32 R11, RZ, RZ, 0x1f ;  /* 0x0000001fff0b7424 */ /* 0x000fce00078e00ff */
[----:B-----5:R-:W-:Y:S05]  /*e600*/  WARPSYNC.COLLECTIVE R15, `(.L_x_8973) ;  /* 0x000000000f087348 */ /* 0x020fea0003c00000 */
[----:B------:R0:W1:Y:S02]  /*e610*/  SHFL.IDX P6, R14, R13, R12, R11 ;  /* 0x0000000c0d0e7389 */ /* 0x00006400000c000b */
[----:B01---5:R-:W-:Y:S01]  /*e620*/  ENDCOLLECTIVE ;  /* 0x000000000000791b */ /* 0x023fe20003800000 */
.L_x_8973:
[----:B------:R-:W-:Y:S05]  /*e630*/  BRA `(.L_x_8974) ;  /* 0xffffffcc00a87947 */ /* 0x000fea000383ffff */
.L_x_8934:
[----:B0-----:R-:W-:-:S04]  /*e640*/  IMAD.U32 R10, RZ, RZ, UR47 ;  /* 0x0000002fff0a7e24 */ /* 0x001fc8000f8e00ff */
[----:B------:R0:W1:Y:S03]  /*e650*/  SYNCS.PHASECHK.TRANS64.TRYWAIT P0, [R10+URZ+0x28840], R9 ;  /* 0x028840090a0075a7 */ /* 0x000066000800017f */
[----:B-1----:R-:W-:Y:S05]  /*e660*/  @!P0 NANOSLEEP.SYNCS 0x989680 ;  /* 0x009896800000895d */ /* 0x002fea0003900000 */
[----:B------:R-:W1:Y:S02]  /*e670*/  @!P0 SYNCS.PHASECHK.TRANS64 P0, [R10+URZ+0x28840], R9 ;  /* 0x028840090a0085a7 */ /* 0x000e64000800007f */
[----:B-1----:R-:W-:Y:S05]  /*e680*/  @!P0 BRA `(.L_x_8934) ;  /* 0xfffffffc00ec8947 */ /* 0x002fea000383ffff */
[----:B------:R-:W-:Y:S05]  /*e690*/  BRA `(.L_x_8975) ;  /* 0xffffffd000247947 */ /* 0x000fea000383ffff */
.L_x_8935:
        /* <DEDUP_REMOVED lines=8> */
.L_x_8977:
[----:B------:R-:W-:Y:S05]  /*e720*/  BSYNC B0 ;  /* 0x0000000000007941 */ /* 0x000fea0003800000 */
.L_x_8976:
[----:B------:R-:W-:Y:S01]  /*e730*/  IMAD.MOV.U32 R13, RZ, RZ, R0 ;  /* 0x000000ffff0d7224 */ /* 0x000fe200078e0000 */
[----:B------:R-:W-:Y:S01]  /*e740*/  MOV R5, R14 ;  /* 0x0000000e00057202 */ /* 0x000fe20000000f00 */
[----:B------:R-:W-:Y:S01]  /*e750*/  IMAD.MOV.U32 R12, RZ, RZ, RZ ;  /* 0x000000ffff0c7224 */ /* 0x000fe200078e00ff */
[----:B------:R-:W-:Y:S01]  /*e760*/  @P0 LEA R9, R19, UR47, 0x1 ;  /* 0x0000002f13090c11 */ /* 0x000fe2000f8e08ff */
[----:B------:R-:W-:Y:S02]  /*e770*/  IMAD.MOV.U32 R11, RZ, RZ, 0x181f ;  /* 0x0000181fff0b7424 */ /* 0x000fe400078e00ff */
[----:B------:R-:W-:-:S07]  /*e780*/  IMAD.MOV.U32 R15, RZ, RZ, -0x1 ;  /* 0xffffffffff0f7424 */ /* 0x000fce00078e00ff */
[----:B------:R-:W-:Y:S05]  /*e790*/  WARPSYNC.COLLECTIVE R15, `(.L_x_8978) ;  /* 0x000000000f087348 */ /* 0x000fea0003c00000 */
[----:B------:R0:W1:Y:S02]  /*e7a0*/  SHFL.IDX P6, R14, R13, R12, R11 ;  /* 0x0000000c0d0e7389 */ /* 0x00006400000c000b */
[----:B01----:R-:W-:Y:S01]  /*e7b0*/  ENDCOLLECTIVE ;  /* 0x000000000000791b */ /* 0x003fe20003800000 */
.L_x_8978:
[----:B------:R-:W-:Y:S01]  /*e7c0*/  MOV R13, R3 ;  /* 0x00000003000d7202 */ /* 0x000fe20000000f00 */
[----:B------:R-:W-:Y:S02]  /*e7d0*/  IMAD.MOV.U32 R12, RZ, RZ, 0x1 ;  /* 0x00000001ff0c7424 */ /* 0x000fe400078e00ff */
[----:B------:R-:W-:-:S07]  /*e7e0*/  IMAD.MOV.U32 R4, RZ, RZ, R14 ;  /* 0x000000ffff047224 */ /* 0x000fce00078e000e */
[----:B------:R-:W-:Y:S05]  /*e7f0*/  WARPSYNC.COLLECTIVE R15, `(.L_x_8979) ;  /* 0x000000000f087348 */ /* 0x000fea0003c00000 */
[----:B------:R0:W1:Y:S02]  /*e800*/  SHFL.IDX P6, R14, R13, R12, R11 ;  /* 0x0000000c0d0e7389 */ /* 0x00006400000c000b */
[----:B01----:R-:W-:Y:S01]  /*e810*/  ENDCOLLECTIVE ;  /* 0x000000000000791b */ /* 0x003fe20003800000 */
.L_x_8979:
        /* <DEDUP_REMOVED lines=13> */
.L_x_8980:
[----:B------:R-:W-:Y:S01]  /*e8f0*/  IMAD.MOV.U32 R5, RZ, RZ, R8 ;  /* 0x000000ffff057224 */ /* 0x000fe200078e0008 */
[----:B------:R-:W-:Y:S01]  /*e900*/  MOV R13, R3 ;  /* 0x00000003000d7202 */ /* 0x000fe20000000f00 */
[----:B------:R-:W-:Y:S02]  /*e910*/  IMAD.MOV.U32 R12, RZ, RZ, 0x2 ;  /* 0x00000002ff0c7424 */ /* 0x000fe400078e00ff */
[----:B------:R-:W-:-:S07]  /*e920*/  IMAD.MOV.U32 R4, RZ, RZ, R14 ;  /* 0x000000ffff047224 */ /* 0x000fce00078e000e */
[----:B------:R-:W-:Y:S05]  /*e930*/  WARPSYNC.COLLECTIVE R15, `(.L_x_8981) ;  /* 0x000000000f087348 */ /* 0x000fea0003c00000 */
[----:B------:R0:W1:Y:S02]  /*e940*/  SHFL.IDX P6, R14, R13, R12, R11 ;  /* 0x0000000c0d0e7389 */ /* 0x00006400000c000b */
[----:B01----:R-:W-:Y:S01]  /*e950*/  ENDCOLLECTIVE ;  /* 0x000000000000791b */ /* 0x003fe20003800000 */
.L_x_8981:
        /* <DEDUP_REMOVED lines=12> */
.L_x_8982:
[----:B------:R-:W-:Y:S01]  /*ea20*/  MOV R5, R10 ;  /* 0x0000000a00057202 */ /* 0x000fe20000000f00 */
[----:B------:R-:W-:Y:S02]  /*ea30*/  IMAD.MOV.U32 R13, RZ, RZ, R3 ;  /* 0x000000ffff0d7224 */ /* 0x000fe400078e0003 */
[----:B------:R-:W-:Y:S02]  /*ea40*/  IMAD.MOV.U32 R12, RZ, RZ, 0x3 ;  /* 0x00000003ff0c7424 */ /* 0x000fe400078e00ff */
[----:B------:R-:W-:-:S07]  /*ea50*/  IMAD.MOV.U32 R37, RZ, RZ, R14 ;  /* 0x000000ffff257224 */ /* 0x000fce00078e000e */
[----:B------:R-:W-:Y:S05]  /*ea60*/  WARPSYNC.COLLECTIVE R15, `(.L_x_8983) ;  /* 0x000000000f087348 */ /* 0x000fea0003c00000 */
[----:B------:R0:W1:Y:S02]  /*ea70*/  SHFL.IDX P6, R14, R13, R12, R11 ;  /* 0x0000000c0d0e7389 */ /* 0x00006400000c000b */
[----:B01----:R-:W-:Y:S01]  /*ea80*/  ENDCOLLECTIVE ;  /* 0x000000000000791b */ /* 0x003fe20003800000 */
.L_x_8983:
[----:B------:R-:W-:Y:S01]  /*ea90*/  IMAD.MOV.U32 R4, RZ, RZ, R37 ;  /* 0x000000ffff047224 */ /* 0x000fe200078e0025 */
[----:B------:R-:W-:-:S03]  /*eaa0*/  @P0 LEA R37, R19, UR47, 0x1 ;  /* 0x0000002f13250c11 */ /* 0x000fc6000f8e08ff */
        /* <DEDUP_REMOVED lines=12> */
.L_x_8984:
        /* <DEDUP_REMOVED lines=8> */
.L_x_8985:
[----:B------:R-:W-:-:S05]  /*ebf0*/  MOV R4, R32 ;  /* 0x0000002000047202 */ /* 0x000fca0000000f00 */
        /* <DEDUP_REMOVED lines=12> */
.L_x_8986:
        /* <DEDUP_REMOVED lines=8> */
.L_x_8987:
        /* <DEDUP_REMOVED lines=12> */
.L_x_8988:
[----:B------:R-:W-:Y:S02]  /*ee00*/  IMAD.MOV.U32 R5, RZ, RZ, R32 ;  /* 0x000000ffff057224 */ /* 0x000fe400078e0020 */
[----:B------:R-:W-:Y:S02]  /*ee10*/  IMAD.MOV.U32 R13, RZ, RZ, R3 ;  /* 0x000000ffff0d7224 */ /* 0x000fe400078e0003 */
[----:B------:R-:W-:Y:S01]  /*ee20*/  IMAD.MOV.U32 R12, RZ, RZ, 0x6 ;  /* 0x00000006ff0c7424 */ /* 0x000fe200078e00ff */
[----:B------:R-:W-:-:S07]  /*ee30*/  MOV R37, R14 ;  /* 0x0000000e00257202 */ /* 0x000fce0000000f00 */
[----:B------:R-:W-:Y:S05]  /*ee40*/  WARPSYNC.COLLECTIVE R15, `(.L_x_8989) ;  /* 0x000000000f087348 */ /* 0x000fea0003c00000 */
[----:B------:R0:W1:Y:S02]  /*ee50*/  SHFL.IDX P6, R14, R13, R12, R11 ;  /* 0x0000000c0d0e7389 */ /* 0x00006400000c000b */
[----:B01----:R-:W-:Y:S01]  /*ee60*/  ENDCOLLECTIVE ;  /* 0x000000000000791b */ /* 0x003fe20003800000 */
.L_x_8989:
        /* <DEDUP_REMOVED lines=14> */
.L_x_8990:
        /* <DEDUP_REMOVED lines=8> */
.L_x_8991:
        /* <DEDUP_REMOVED lines=8> */
[----:B------:R-:W-:-:S07]  /*f050*/  MOV R3, R14 ;  /* 0x0000000e00037202 */ /* 0x000fce0000000f00 */
[----:B0-----:R-:W-:Y:S05]  /*f060*/  WARPSYNC.COLLECTIVE R15, `(.L_x_8992) ;  /* 0x000000000f087348 */ /* 0x001fea0003c00000 */
[----:B------:R1:W2:Y:S02]  /*f070*/  SHFL.IDX P6, R14, R13, R12, R11 ;  /* 0x0000000c0d0e7389 */ /* 0x0002a400000c000b */
[----:B012---:R-:W-:Y:S01]  /*f080*/  ENDCOLLECTIVE ;  /* 0x000000000000791b */ /* 0x007fe20003800000 */
.L_x_8992:
[----:B------:R-:W-:Y:S05]  /*f090*/  BRA `(.L_x_8993) ;  /* 0xffffffcc00207947 */ /* 0x000fea000383ffff */
.L_x_8938:
[----:B------:R-:W-:Y:S02]  /*f0a0*/  IMAD.MOV.U32 R13, RZ, RZ, R7 ;  /* 0x000000ffff0d7224 */ /* 0x000fe400078e0007 */
[----:B------:R-:W-:Y:S02]  /*f0b0*/  IMAD.MOV.U32 R12, RZ, RZ, RZ ;  /* 0x000000ffff0c7224 */ /* 0x000fe400078e00ff */
[----:B------:R-:W-:Y:S02]  /*f0c0*/  IMAD.MOV.U32 R11, RZ, RZ, 0x181f ;  /* 0x0000181fff0b7424 */ /* 0x000fe400078e00ff */
[----:B------:R-:W-:Y:S02]  /*f0d0*/  IMAD.MOV.U32 R15, RZ, RZ, -0x1 ;  /* 0xffffffffff0f7424 */ /* 0x000fe400078e00ff */
[----:B------:R-:W-:-:S07]  /*f0e0*/  IMAD.U32 R3, RZ, RZ, UR49 ;  /* 0x00000031ff037e24 */ /* 0x000fce000f8e00ff */
[----:B------:R-:W-:Y:S05]  /*f0f0*/  WARPSYNC.COLLECTIVE R15, `(.L_x_8994) ;  /* 0x000000000f087348 */ /* 0x000fea0003c00000 */
[----:B------:R0:W1:Y:S02]  /*f100*/  SHFL.IDX P6, R14, R13, R12, R11 ;  /* 0x0000000c0d0e7389 */ /* 0x00006400000c000b */
[----:B01----:R-:W-:Y:S01]  /*f110*/  ENDCOLLECTIVE ;  /* 0x000000000000791b */ /* 0x003fe20003800000 */
.L_x_8994:
[----:B------:R-:W-:-:S04]  /*f120*/  IMAD R3, R3, 0x80, R28 ;  /* 0x0000008003037824 */ /* 0x000fc800078e021c */
[----:B------:R-:W-:Y:S02]  /*f130*/  VIADD R9, R3, 0x10 ;  /* 0x0000001003097836 */ /* 0x000fe40000000000 */
[----:B------:R-:W-:Y:S01]  /*f140*/  IMAD.MOV.U32 R13, RZ, RZ, R6 ;  /* 0x000000ffff0d7224 */ /* 0x000fe200078e0006 */
[----:B------:R-:W-:-:S07]  /*f150*/  MOV R5, R14 ;  /* 0x0000000e00057202 */ /* 0x000fce0000000f00 */
[----:B------:R-:W-:Y:S05]  /*f160*/  WARPSYNC.COLLECTIVE R15, `(.L_x_8995) ;  /* 0x000000000f087348 */ /* 0x000fea0003c00000 */
[----:B------:R0:W1:Y:S02]  /*f170*/  SHFL.IDX P6, R14, R13, R12, R11 ;  /* 0x0000000c0d0e7389 */ /* 0x00006400000c000b */
[----:B01----:R-:W-:Y:S01]  /*f180*/  ENDCOLLECTIVE ;  /* 0x000000000000791b */ /* 0x003fe20003800000 */
.L_x_8995:
[----:B------:R-:W-:Y:S02]  /*f190*/  ULDC UR4, c[0x0][0x288] ;  /* 0x0000a20000047ab9 */ /* 0x000fe40000000800 */
[----:B------:R-:W-:-:S05]  /*f1a0*/  IMAD R0, R0, UR4, RZ ;  /* 0x0000000400007c24 */ /* 0x000fca000f8e02ff */
[----:B------:R-:W-:Y:S02]  /*f1b0*/  ISETP.GE.AND P2, PT, R3, R0, PT ;  /* 0x000000000300720c */ /* 0x000fe40003f46270 */
[----:B------:R-:W-:Y:S01]  /*f1c0*/  MOV R13, R7 ;  /* 0x00000007000d7202 */ /* 0x000fe20000000f00 */
[----:B------:R-:W-:-:S10]  /*f1d0*/  IMAD.MOV.U32 R12, RZ, RZ, 0x1 ;  /* 0x00000001ff0c7424 */ /* 0x000fd400078e00ff */
[----:B------:R-:W-:Y:S01]  /*f1e0*/  @!P2 LEA R21, R19, UR47, 0x1 ;  /* 0x0000002f1315ac11 */ /* 0x000fe2000f8e08ff */
[----:B------:R-:W-:-:S07]  /*f1f0*/  IMAD.MOV.U32 R4, RZ, RZ, R14 ;  /* 0x000000ffff047224 */ /* 0x000fce00078e000e */
[----:B------:R-:W-:Y:S05]  /*f200*/  WARPSYNC.COLLECTIVE R15, `(.L_x_8996) ;  /* 0x000000000f087348 */ /* 0x000fea0003c00000 */
[----:B------:R0:W1:Y:S02]  /*f210*/  SHFL.IDX P6, R14, R13, R12, R11 ;  /* 0x0000000c0d0e7389 */ /* 0x00006400000c000b */
[----:B01----:R-:W-:Y:S01]  /*f220*/  ENDCOLLECTIVE ;  /* 0x000000000000791b */ /* 0x003fe20003800000 */
.L_x_8996:
        /* <DEDUP_REMOVED lines=13> */
.L_x_8997:
[----:B------:R-:W-:Y:S02]  /*f300*/  IMAD.MOV.U32 R5, RZ, RZ, R8 ;  /* 0x000000ffff057224 */ /* 0x000fe400078e0008 */
[----:B------:R-:W-:Y:S02]  /*f310*/  IMAD.MOV.U32 R13, RZ, RZ, R7 ;  /* 0x000000ffff0d7224 */ /* 0x000fe400078e0007 */
[----:B------:R-:W-:Y:S02]  /*f320*/  IMAD.MOV.U32 R12, RZ, RZ, 0x2 ;  /* 0x00000002ff0c7424 */ /* 0x000fe400078e00ff */
[----:B------:R-:W-:-:S07]  /*f330*/  IMAD.MOV.U32 R4, RZ, RZ, R14 ;  /* 0x000000ffff047224 */ /* 0x000fce00078e000e */
[----:B------:R-:W-:Y:S05]  /*f340*/  WARPSYNC.COLLECTIVE R15, `(.L_x_8998) ;  /* 0x000000000f087348 */ /* 0x000fea0003c00000 */
[----:B------:R0:W1:Y:S02]  /*f350*/  SHFL.IDX P6, R14, R13, R12, R11 ;  /* 0x0000000c0d0e7389 */ /* 0x00006400000c000b */
[----:B01----:R-:W-:Y:S01]  /*f360*/  ENDCOLLECTIVE ;  /* 0x000000000000791b */ /* 0x003fe20003800000 */
.L_x_8998:
[----:B------:R-:W-:Y:S01]  /*f370*/  @!P2 IMAD.WIDE.U32 R8, R26, 0x2, R4 ;  /* 0x000000021a08a825 */ /* 0x000fe200078e0004 */
        /* <DEDUP_REMOVED lines=8> */
[----:B0-----:R-:W-:Y:S01]  /*f400*/  IADD3 R9, R3, 0x30, RZ ;  /* 0x0000003003097810 */ /* 0x001fe20007ffe0ff */
[----:B------:R-:W-:-:S10]  /*f410*/  IMAD.MOV.U32 R5, RZ, RZ, R14 ;  /* 0x000000ffff057224 */ /* 0x000fd400078e000e */
[----:B------:R-:W-:-:S07]  /*f420*/  @!P2 LEA R21, R19, UR47, 0x1 ;  /* 0x0000002f1315ac11 */ /* 0x000fce000f8e08ff */
[----:B------:R-:W-:Y:S05]  /*f430*/  WARPSYNC.COLLECTIVE R15, `(.L_x_8999) ;  /* 0x000000000f087348 */ /* 0x000fea0003c00000 */
[----:B------:R0:W1:Y:S02]  /*f440*/  SHFL.IDX P6, R14, R13, R12, R11 ;  /* 0x0000000c0d0e7389 */ /* 0x00006400000c000b */
[----:B01----:R-:W-:Y:S01]  /*f450*/  ENDCOLLECTIVE ;  /* 0x000000000000791b */ /* 0x003fe20003800000 */
.L_x_8999:
[----:B------:R-:W-:Y:S02]  /*f460*/  IMAD.MOV.U32 R13, RZ, RZ, R7 ;  /* 0x000000ffff0d7224 */ /* 0x000fe400078e0007 */
[----:B------:R-:W-:Y:S02]  /*f470*/  IMAD.MOV.U32 R12, RZ, RZ, 0x3 ;  /* 0x00000003ff0c7424 */ /* 0x000fe400078e00ff */
[----:B------:R-:W-:-:S07]  /*f480*/  IMAD.MOV.U32 R4, RZ, RZ, R14 ;  /* 0x000000ffff047224 */ /* 0x000fce00078e000e */
[----:B------:R-:W-:Y:S05]  /*f490*/  WARPSYNC.COLLECTIVE R15, `(.L_x_9000) ;  /* 0x000000000f087348 */ /* 0x000fea0003c00000 */
[----:B------:R0:W1:Y:S02]  /*f4a0*/  SHFL.IDX P6, R14, R13, R12, R11 ;  /* 0x0000000c0d0e7389 */ /* 0x00006400000c000b */
[----:B01----:R-:W-:Y:S01]  /*f4b0*/  ENDCOLLECTIVE ;  /* 0x000000000000791b */ /* 0x003fe20003800000 */
.L_x_9000:
        /* <DEDUP_REMOVED lines=13> */
.L_x_9001:
[----:B------:R-:W-:Y:S01]  /*f590*/  MOV R5, R10 ;  /* 0x0000000a00057202 */ /* 0x000fe20000000f00 */
[----:B------:R-:W-:Y:S02]  /*f5a0*/  IMAD.MOV.U32 R13, RZ, RZ, R7 ;  /* 0x000000ffff0d7224 */ /* 0x000fe400078e0007 */
[----:B------:R-:W-:Y:S02]  /*f5b0*/  IMAD.MOV.U32 R12, RZ, RZ, 0x4 ;  /* 0x00000004ff0c7424 */ /* 0x000fe400078e00ff */
[----:B------:R-:W-:-:S07]  /*f5c0*/  IMAD.MOV.U32 R4, RZ, RZ, R14 ;  /* 0x000000ffff047224 */ /* 0x000fce00078e000e */
[----:B------:R-:W-:Y:S05]  /*f5d0*/  WARPSYNC.COLLECTIVE R15, `(.L_x_9002) ;  /* 0x000000000f087348 */ /* 0x000fea0003c00000 */
[----:B------:R0:W1:Y:S02]  /*f5e0*/  SHFL.IDX P6, R14, R13, R12, R11 ;  /* 0x0000000c0d0e7389 */ /* 0x00006400000c000b */
[----:B01----:R-:W-:Y:S01]  /*f5f0*/  ENDCOLLECTIVE ;  /* 0x000000000000791b */ /* 0x003fe20003800000 */
.L_x_9002:
        /* <DEDUP_REMOVED lines=15> */
.L_x_9003:
[----:B------:R-:W-:Y:S02]  /*f6f0*/  IMAD.MOV.U32 R13, RZ, RZ, R7 ;  /* 0x000000ffff0d7224 */ /* 0x000fe400078e0007 */
[----:B------:R-:W-:Y:S01]  /*f700*/  IMAD.MOV.U32 R12, RZ, RZ, 0x5 ;  /* 0x00000005ff0c7424 */ /* 0x000fe200078e00ff */
[----:B------:R-:W-:-:S07]  /*f710*/  MOV R4, R14 ;  /* 0x0000000e00047202 */ /* 0x000fce0000000f00 */
[----:B------:R-:W-:Y:S05]  /*f720*/  WARPSYNC.COLLECTIVE R15, `(.L_x_9004) ;  /* 0x000000000f087348 */ /* 0x000fea0003c00000 */
[----:B------:R0:W1:Y:S02]  /*f730*/  SHFL.IDX P6, R14, R13, R12, R11 ;  /* 0x0000000c0d0e7389 */ /* 0x00006400000c000b */
[----:B01----:R-:W-:Y:S01]  /*f740*/  ENDCOLLECTIVE ;  /* 0x000000000000791b */ /* 0x003fe20003800000 */
.L_x_9004:
        /* <DEDUP_REMOVED lines=12> */
.L_x_9005:
[----:B------:R-:W-:Y:S01]  /*f810*/  @!P2 LEA R35, R19, UR47, 0x1 ;  /* 0x0000002f1323ac11 */ /* 0x000fe2000f8e08ff */
[----:B------:R-:W-:Y:S02]  /*f820*/  IMAD.MOV.U32 R5, RZ, RZ, R10 ;  /* 0x000000ffff057224 */ /* 0x000fe400078e000a */
[----:B------:R-:W-:Y:S02]  /*f830*/  IMAD.MOV.U32 R13, RZ, RZ, R7 ;  /* 0x000000ffff0d7224 */ /* 0x000fe400078e0007 */
[----:B------:R-:W-:Y:S01]  /*f840*/  IMAD.MOV.U32 R12, RZ, RZ, 0x6 ;  /* 0x00000006ff0c7424 */ /* 0x000fe200078e00ff */
[----:B------:R-:W-:-:S07]  /*f850*/  MOV R4, R14 ;  /* 0x0000000e00047202 */ /* 0x000fce0000000f00 */
[----:B------:R-:W-:Y:S05]  /*f860*/  WARPSYNC.COLLECTIVE R15, `(.L_x_9006) ;  /* 0x000000000f087348 */ /* 0x000fea0003c00000 */
[----:B------:R0:W1:Y:S02]  /*f870*/  SHFL.IDX P6, R14, R13, R12, R11 ;  /* 0x0000000c0d0e7389 */ /* 0x00006400000c000b */
[----:B01----:R-:W-:Y:S01]  /*f880*/  ENDCOLLECTIVE ;  /* 0x000000000000791b */ /* 0x003fe20003800000 */
.L_x_9006:
[----:B------:R-:W-:-:S04]  /*f890*/  @!P2 IMAD.WIDE.U32 R8, R26, 0x2, R4 ;  /* 0x000000021a08a825 */ /* 0x000fc800078e0004 */
[----:B------:R-:W-:Y:S01]  /*f8a0*/  VIADD R5, R3, 0x60 ;  /* 0x0000006003057836 */ /* 0x000fe20000000000 */
        /* <DEDUP_REMOVED lines=8> */
[----:B0-----:R-:W-:Y:S05]  /*f930*/  WARPSYNC.COLLECTIVE R15, `(.L_x_9007) ;  /* 0x000000000f087348 */ /* 0x001fea0003c00000 */
[----:B------:R1:W2:Y:S02]  /*f940*/  SHFL.IDX P6, R14, R13, R12, R11 ;  /* 0x0000000c0d0e7389 */ /* 0x0002a400000c000b */
[----:B012---:R-:W-:Y:S01]  /*f950*/  ENDCOLLECTIVE ;  /* 0x000000000000791b */ /* 0x007fe20003800000 */
.L_x_9007:
[----:B------:R-:W-:Y:S01]  /*f960*/  @!P2 LEA R21, R19, UR47, 0x1 ;  /* 0x0000002f1315ac11 */ /* 0x000fe2000f8e08ff */
[----:B------:R-:W-:Y:S02]  /*f970*/  IMAD.MOV.U32 R13, RZ, RZ, R7 ;  /* 0x000000ffff0d7224 */ /* 0x000fe400078e0007 */
[----:B------:R-:W-:Y:S02]  /*f980*/  IMAD.MOV.U32 R12, RZ, RZ, 0x7 ;  /* 0x00000007ff0c7424 */ /* 0x000fe400078e00ff */
[----:B------:R-:W-:-:S07]  /*f990*/  IMAD.MOV.U32 R4, RZ, RZ, R14 ;  /* 0x000000ffff047224 */ /* 0x000fce00078e000e */
[----:B------:R-:W-:Y:S05]  /*f9a0*/  WARPSYNC.COLLECTIVE R15, `(.L_x_9008) ;  /* 0x000000000f087348 */ /* 0x000fea0003c00000 */
[----:B------:R0:W1:Y:S02]  /*f9b0*/  SHFL.IDX P6, R14, R13, R12, R11 ;  /* 0x0000000c0d0e7389 */ /* 0x00006400000c000b */
[----:B01----:R-:W-:Y:S01]  /*f9c0*/  ENDCOLLECTIVE ;  /* 0x000000000000791b */ /* 0x003fe20003800000 */
.L_x_9008:
        /* <DEDUP_REMOVED lines=11> */
.L_x_9009:
[----:B------:R-:W-:Y:S05]  /*fa80*/  BRA `(.L_x_9010) ;  /* 0xffffffcc00187947 */ /* 0x000fea000383ffff */
.L_x_8941:
[----:B0-----:R-:W-:-:S04]  /*fa90*/  MOV R3, UR47 ;  /* 0x0000002f00037c02 */ /* 0x001fc80008000f00 */
[----:B------:R0:W1:Y:S03]  /*faa0*/  SYNCS.PHASECHK.TRANS64.TRYWAIT P0, [R3+URZ+0x28820], R0 ;  /* 0x02882000030075a7 */ /* 0x000066000800017f */
[----:B-1----:R-:W-:Y:S05]  /*fab0*/  @!P0 NANOSLEEP.SYNCS 0x989680 ;  /* 0x009896800000895d */ /* 0x002fea0003900000 */
[----:B------:R-:W1:Y:S02]  /*fac0*/  @!P0 SYNCS.PHASECHK.TRANS64 P0, [R3+URZ+0x28820], R0 ;  /* 0x02882000030085a7 */ /* 0x000e64000800007f */
[----:B-1----:R-:W-:Y:S05]  /*fad0*/  @!P0 BRA `(.L_x_8941) ;  /* 0xfffffffc00ec8947 */ /* 0x002fea000383ffff */
[----:B------:R-:W-:Y:S05]  /*fae0*/  BRA `(.L_x_9011) ;  /* 0xffffffcc00647947 */ /* 0x000fea000383ffff */
.L_x_8945:
[----:B0-----:R0:W1:Y:S02]  /*faf0*/  SYNCS.PHASECHK.TRANS64.TRYWAIT P0, [R34+URZ+0x28840], R3 ;  /* 0x02884003220075a7 */ /* 0x001064000800017f */
[----:B-1----:R-:W-:Y:S05]  /*fb00*/  @!P0 NANOSLEEP.SYNCS 0x989680 ;  /* 0x009896800000895d */ /* 0x002fea0003900000 */
[----:B------:R-:W1:Y:S02]  /*fb10*/  @!P0 SYNCS.PHASECHK.TRANS64 P0, [R34+URZ+0x28840], R3 ;  /* 0x02884003220085a7 */ /* 0x000e64000800007f */
[----:B-1----:R-:W-:Y:S05]  /*fb20*/  @!P0 BRA `(.L_x_8945) ;  /* 0xfffffffc00f08947 */ /* 0x002fea000383ffff */
[----:B------:R-:W-:Y:S05]  /*fb30*/  BRA `(.L_x_9012) ;  /* 0xffffffd000247947 */ /* 0x000fea000383ffff */
.L_x_8946:
        /* <DEDUP_REMOVED lines=8> */
.L_x_9014:
[----:B------:R-:W-:Y:S05]  /*fbc0*/  BSYNC B1 ;  /* 0x0000000000017941 */ /* 0x000fea0003800000 */
.L_x_9013:
[----:B------:R-:W-:Y:S01]  /*fbd0*/  MOV R13, R6 ;  /* 0x00000006000d7202 */ /* 0x000fe20000000f00 */
[----:B------:R-:W-:Y:S01]  /*fbe0*/  IMAD.MOV.U32 R12, RZ, RZ, RZ ;  /* 0x000000ffff0c7224 */ /* 0x000fe200078e00ff */
[----:B------:R-:W-:Y:S01]  /*fbf0*/  LEA R4, R4, UR47, 0x1 ;  /* 0x0000002f04047c11 */ /* 0x000fe2000f8e08ff */
[----:B------:R-:W-:Y:S02]  /*fc00*/  IMAD.MOV.U32 R11, RZ, RZ, 0x181f ;  /* 0x0000181fff0b7424 */ /* 0x000fe400078e00ff */
[----:B------:R-:W-:Y:S02]  /*fc10*/  IMAD.MOV.U32 R15, RZ, RZ, -0x1 ;  /* 0xffffffffff0f7424 */ /* 0x000fe400078e00ff */
[----:B------:R-:W-:Y:S02]  /*fc20*/  IMAD.MOV.U32 R0, RZ, RZ, R14 ;  /* 0x000000ffff007224 */ /* 0x000fe400078e000e */
[----:B------:R-:W-:-:S07]  /*fc30*/  IMAD.SHL.U32 R3, R26, 0x2, RZ ;  /* 0x000000021a037824 */ /* 0x000fce00078e00ff */
[----:B------:R-:W-:Y:S05]  /*fc40*/  WARPSYNC.COLLECTIVE R15, `(.L_x_9015) ;  /* 0x000000000f087348 */ /* 0x000fea0003c00000 */
[----:B------:R0:W1:Y:S02]  /*fc50*/  SHFL.IDX P6, R14, R13, R12, R11 ;  /* 0x0000000c0d0e7389 */ /* 0x00006400000c000b */
[----:B01----:R-:W-:Y:S01]  /*fc60*/  ENDCOLLECTIVE ;  /* 0x000000000000791b */ /* 0x003fe20003800000 */
.L_x_9015:
[----:B------:R-:W-:Y:S01]  /*fc70*/  MOV R13, R5 ;  /* 0x00000005000d7202 */ /* 0x000fe20000000f00 */
        /* <DEDUP_REMOVED lines=12> */
.L_x_9016:
[----:B------:R-:W-:Y:S02]  /*fd40*/  IMAD.MOV.U32 R13, RZ, RZ, R6 ;  /* 0x000000ffff0d7224 */ /* 0x000fe400078e0006 */
[----:B------:R-:W-:-:S07]  /*fd50*/  IMAD.MOV.U32 R0, RZ, RZ, R14 ;  /* 0x000000ffff007224 */ /* 0x000fce00078e000e */
[----:B------:R-:W-:Y:S05]  /*fd60*/  WARPSYNC.COLLECTIVE R15, `(.L_x_9017) ;  /* 0x000000000f087348 */ /* 0x000fea0003c00000 */
[----:B------:R0:W1:Y:S02]  /*fd70*/  SHFL.IDX P6, R14, R13, R12, R11 ;  /* 0x0000000c0d0e7389 */ /* 0x00006400000c000b */
[----:B01----:R-:W-:Y:S01]  /*fd80*/  ENDCOLLECTIVE ;  /* 0x000000000000791b */ /* 0x003fe20003800000 */
.L_x_9017:
        /* <DEDUP_REMOVED lines=14> */
.L_x_9018:
[----:B------:R-:W-:Y:S01]  /*fe70*/  MOV R13, R6 ;  /* 0x00000006000d7202 */ /* 0x000fe20000000f00 */
[----:B------:R-:W-:-:S07]  /*fe80*/  IMAD.MOV.U32 R7, RZ, RZ, R14 ;  /* 0x000000ffff077224 */ /* 0x000fce00078e000e */
[----:B------:R-:W-:Y:S05]  /*fe90*/  WARPSYNC.COLLECTIVE R15, `(.L_x_9019) ;  /* 0x000000000f087348 */ /* 0x000fea0003c00000 */
[----:B------:R0:W1:Y:S02]  /*fea0*/  SHFL.IDX P6, R14, R13, R12, R11 ;  /* 0x0000000c0d0e7389 */ /* 0x00006400000c000b */
[----:B01----:R-:W-:Y:S01]  /*feb0*/  ENDCOLLECTIVE ;  /* 0x000000000000791b */ /* 0x003fe20003800000 */
.L_x_9019:
        /* <DEDUP_REMOVED lines=13> */
.L_x_9020:
[----:B------:R-:W-:Y:S01]  /*ff90*/  IMAD.MOV.U32 R13, RZ, RZ, R6 ;  /* 0x000000ffff0d7224 */ /* 0x000fe200078e0006 */
[----:B------:R-:W-:-:S07]  /*ffa0*/  MOV R0, R14 ;  /* 0x0000000e00007202 */ /* 0x000fce0000000f00 */
[----:B------:R-:W-:Y:S05]  /*ffb0*/  WARPSYNC.COLLECTIVE R15, `(.L_x_9021) ;  /* 0x000000000f087348 */ /* 0x000fea0003c00000 */
[----:B------:R0:W1:Y:S02]  /*ffc0*/  SHFL.IDX P6, R14, R13, R12, R11 ;  /* 0x0000000c0d0e7389 */ /* 0x00006400000c000b */
[----:B01----:R-:W-:Y:S01]  /*ffd0*/  ENDCOLLECTIVE ;  /* 0x000000000000791b */ /* 0x003fe20003800000 */
.L_x_9021:
        /* <DEDUP_REMOVED lines=14> */
.L_x_9022:
[----:B------:R-:W-:Y:S02]  /*100c0*/  IMAD.MOV.U32 R13, RZ, RZ, R6 ;  /* 0x000000ffff0d7224 */ /* 0x000fe400078e0006 */
[----:B------:R-:W-:-:S07]  /*100d0*/  IMAD.MOV.U32 R0, RZ, RZ, R14 ;  /* 0x000000ffff007224 */ /* 0x000fce00078e000e */
[----:B------:R-:W-:Y:S05]  /*100e0*/  WARPSYNC.COLLECTIVE R15, `(.L_x_9023) ;  /* 0x000000000f087348 */ /* 0x000fea0003c00000 */
[----:B------:R0:W1:Y:S02]  /*100f0*/  SHFL.IDX P6, R14, R13, R12, R11 ;  /* 0x0000000c0d0e7389 */ /* 0x00006400000c000b */
[----:B01----:R-:W-:Y:S01]  /*10100*/  ENDCOLLECTIVE ;  /* 0x000000000000791b */ /* 0x003fe20003800000 */
.L_x_9023:
        /* <DEDUP_REMOVED lines=14> */
.L_x_9024:
[----:B------:R-:W-:Y:S01]  /*101f0*/  MOV R13, R6 ;  /* 0x00000006000d7202 */ /* 0x000fe20000000f00 */
[----:B------:R-:W-:-:S07]  /*10200*/  IMAD.MOV.U32 R7, RZ, RZ, R14 ;  /* 0x000000ffff077224 */ /* 0x000fce00078e000e */
[----:B------:R-:W-:Y:S05]  /*10210*/  WARPSYNC.COLLECTIVE R15, `(.L_x_9025) ;  /* 0x000000000f087348 */ /* 0x000fea0003c00000 */
[----:B------:R0:W1:Y:S02]  /*10220*/  SHFL.IDX P6, R14, R13, R12, R11 ;  /* 0x0000000c0d0e7389 */ /* 0x00006400000c000b */
[----:B01----:R-:W-:Y:S01]  /*10230*/  ENDCOLLECTIVE ;  /* 0x000000000000791b */ /* 0x003fe20003800000 */
.L_x_9025:
        /* <DEDUP_REMOVED lines=13> */
.L_x_9026:
[----:B------:R-:W-:Y:S01]  /*10310*/  IMAD.MOV.U32 R13, RZ, RZ, R6 ;  /* 0x000000ffff0d7224 */ /* 0x000fe200078e0006 */
[----:B------:R-:W-:-:S07]  /*10320*/  MOV R0, R14 ;  /* 0x0000000e00007202 */ /* 0x000fce0000000f00 */
[----:B------:R-:W-:Y:S05]  /*10330*/  WARPSYNC.COLLECTIVE R15, `(.L_x_9027) ;  /* 0x000000000f087348 */ /* 0x000fea0003c00000 */
[----:B------:R0:W1:Y:S02]  /*10340*/  SHFL.IDX P6, R14, R13, R12, R11 ;  /* 0x0000000c0d0e7389 */ /* 0x00006400000c000b */
[----:B01----:R-:W-:Y:S01]  /*10350*/  ENDCOLLECTIVE ;  /* 0x000000000000791b */ /* 0x003fe20003800000 */
.L_x_9027:
        /* <DEDUP_REMOVED lines=14> */
.L_x_9028:
[----:B------:R-:W-:Y:S02]  /*10440*/  IMAD.MOV.U32 R13, RZ, RZ, R6 ;  /* 0x000000ffff0d7224 */ /* 0x000fe400078e0006 */
[----:B------:R-:W-:-:S07]  /*10450*/  IMAD.MOV.U32 R5, RZ, RZ, R14 ;  /* 0x000000ffff057224 */ /* 0x000fce00078e000e */
[----:B------:R-:W-:Y:S05]  /*10460*/  WARPSYNC.COLLECTIVE R15, `(.L_x_9029) ;  /* 0x000000000f087348 */ /* 0x000fea0003c00000 */
[----:B------:R0:W1:Y:S02]  /*10470*/  SHFL.IDX P6, R14, R13, R12, R11 ;  /* 0x0000000c0d0e7389 */ /* 0x00006400000c000b */
[----:B01----:R-:W-:Y:S01]  /*10480*/  ENDCOLLECTIVE ;  /* 0x000000000000791b */ /* 0x003fe20003800000 */
.L_x_9029:
[----:B------:R-:W-:Y:S01]  /*10490*/  IMAD.MOV.U32 R6, RZ, RZ, R14 ;  /* 0x000000ffff067224 */ /* 0x000fe200078e000e */
[----:B------:R-:W-:Y:S06]  /*104a0*/  BRA `(.L_x_9030) ;  /* 0xffffffc800f87947 */ /* 0x000fec000383ffff */
.L_x_8951:
[----:B---3--:R3:W4:Y:S02]  /*104b0*/  SYNCS.PHASECHK.TRANS64.TRYWAIT P0, [R0+URZ+0x28860], R5 ;  /* 0x02886005000075a7 */ /* 0x008724000800017f */
[----:B----4-:R-:W-:Y:S05]  /*104c0*/  @!P0 NANOSLEEP.SYNCS 0x989680 ;  /* 0x009896800000895d */ /* 0x010fea0003900000 */
[----:B------:R-:W4:Y:S02]  /*104d0*/  @!P0 SYNCS.PHASECHK.TRANS64 P0, [R0+URZ+0x28860], R5 ;  /* 0x02886005000085a7 */ /* 0x000f24000800007f */
[----:B----4-:R-:W-:Y:S05]  /*104e0*/  @!P0 BRA `(.L_x_8951) ;  /* 0xfffffffc00f08947 */ /* 0x010fea000383ffff */
[----:B------:R-:W-:Y:S05]  /*104f0*/  BRA `(.L_x_9031) ;  /* 0xffffffcc00507947 */ /* 0x000fea000383ffff */
.L_x_8952:
[----:B------:R-:W-:Y:S01]  /*10500*/  BSSY B1, `(.L_x_9032) ;  /* 0x0000008000017945 */ /* 0x000fe20003800000 */
[----:B0-----:R-:W-:Y:S01]  /*10510*/  MOV R13, R2 ;  /* 0x00000002000d7202 */ /* 0x001fe20000000f00 */
[----:B------:R-:W-:Y:S02]  /*10520*/  IMAD.MOV.U32 R12, RZ, RZ, RZ ;  /* 0x000000ffff0c7224 */ /* 0x000fe400078e00ff */
[----:B------:R-:W-:Y:S02]  /*10530*/  IMAD.MOV.U32 R11, RZ, RZ, 0x181f ;  /* 0x0000181fff0b7424 */ /* 0x000fe400078e00ff */
[----:B------:R-:W-:-:S07]  /*10540*/  IMAD.MOV.U32 R15, RZ, RZ, -0x1 ;  /* 0xffffffffff0f7424 */ /* 0x000fce00078e00ff */
[----:B--23--:R-:W-:Y:S05]  /*10550*/  WARPSYNC.COLLECTIVE R15, `(.L_x_9033) ;  /* 0x000000000f087348 */ /* 0x00cfea0003c00000 */
[----:B------:R0:W1:Y:S02]  /*10560*/  SHFL.IDX P6, R14, R13, R12, R11 ;  /* 0x0000000c0d0e7389 */ /* 0x00006400000c000b */
[----:B0123--:R-:W-:Y:S01]  /*10570*/  ENDCOLLECTIVE ;  /* 0x000000000000791b */ /* 0x00ffe20003800000 */
.L_x_9033:
[----:B------:R-:W-:Y:S05]  /*10580*/  BSYNC B1 ;  /* 0x0000000000017941 */ /* 0x000fea0003800000 */
.L_x_9032:
[----:B------:R-:W-:Y:S01]  /*10590*/  MOV R13, R16 ;  /* 0x00000010000d7202 */ /* 0x000fe20000000f00 */
[----:B------:R-:W-:Y:S01]  /*105a0*/  IMAD.MOV.U32 R12, RZ, RZ, RZ ;  /* 0x000000ffff0c7224 */ /* 0x000fe200078e00ff */
[----:B------:R-:W-:Y:S01]  /*105b0*/  LEA R7, R7, UR47, 0x1 ;  /* 0x0000002f07077c11 */ /* 0x000fe2000f8e08ff */
[----:B------:R-:W-:Y:S02]  /*105c0*/  IMAD.MOV.U32 R11, RZ, RZ, 0x181f ;  /* 0x0000181fff0b7424 */ /* 0x000fe400078e00ff */
[----:B------:R-:W-:Y:S02]  /*105d0*/  IMAD.MOV.U32 R15, RZ, RZ, -0x1 ;  /* 0xffffffffff0f7424 */ /* 0x000fe400078e00ff */
[----:B------:R-:W-:-:S07]  /*105e0*/  IMAD.MOV.U32 R5, RZ, RZ, R14 ;  /* 0x000000ffff057224 */ /* 0x000fce00078e000e */
[----:B------:R-:W-:Y:S05]  /*105f0*/  WARPSYNC.COLLECTIVE R15, `(.L_x_9034) ;  /* 0x000000000f087348 */ /* 0x000fea0003c00000 */
[----:B------:R0:W1:Y:S02]  /*10600*/  SHFL.IDX P6, R14, R13, R12, R11 ;  /* 0x0000000c0d0e7389 */ /* 0x00006400000c000b */
[----:B01----:R-:W-:Y:S01]  /*10610*/  ENDCOLLECTIVE ;  /* 0x000000000000791b */ /* 0x003fe20003800000 */
.L_x_9034:
[----:B------:R-:W-:Y:S01]  /*10620*/  MOV R13, R2 ;  /* 0x00000002000d7202 */ /* 0x000fe20000000f00 */
[----:B------:R-:W-:Y:S01]  /*10630*/  IMAD.MOV.U32 R12, RZ, RZ, 0x1 ;  /* 0x00000001ff0c7424 */ /* 0x000fe200078e00ff */
[----:B------:R-:W-:-:S13]  /*10640*/  IADD3 R4, P0, R14, R3, RZ ;  /* 0x000000030e047210 */ /* 0x000fda0007f1e0ff */
[----:B------:R-:W-:Y:S05]  /*10650*/  WARPSYNC.COLLECTIVE R15, `(.L_x_9035) ;  /* 0x000000000f087348 */ /* 0x000fea0003c00000 */
[----:B------:R0:W1:Y:S02]  /*10660*/  SHFL.IDX P6, R14, R13, R12, R11 ;  /* 0x0000000c0d0e7389 */ /* 0x00006400000c000b */
[----:B01----:R-:W-:Y:S01]  /*10670*/  ENDCOLLECTIVE ;  /* 0x000000000000791b */ /* 0x003fe20003800000 */
.L_x_9035:
        /* <DEDUP_REMOVED lines=12> */
.L_x_9036:
        /* <DEDUP_REMOVED lines=10> */
.L_x_9037:
        /* <DEDUP_REMOVED lines=12> */
.L_x_9038:
        /* <DEDUP_REMOVED lines=10> */
.L_x_9039:
        /* <DEDUP_REMOVED lines=12> */
.L_x_9040:
        /* <DEDUP_REMOVED lines=10> */
.L_x_9041:
        /* <DEDUP_REMOVED lines=12> */
.L_x_9042:
        /* <DEDUP_REMOVED lines=10> */
.L_x_9043:
        /* <DEDUP_REMOVED lines=12> */
.L_x_9044:
        /* <DEDUP_REMOVED lines=10> */
.L_x_9045:
        /* <DEDUP_REMOVED lines=12> */
.L_x_9046:
        /* <DEDUP_REMOVED lines=10> */
.L_x_9047:
        /* <DEDUP_REMOVED lines=12> */
.L_x_9048:
[----:B------:R-:W-:Y:S01]  /*10f80*/  @!PT LDS RZ, [RZ] ;  /* 0x00000000fffff984 */ /* 0x000fe20000000800 */
[----:B------:R-:W-:Y:S01]  /*10f90*/  @!PT LDS RZ, [RZ] ;  /* 0x00000000fffff984 */ /* 0x000fe20000000800 */
[----:B------:R-:W-:Y:S01]  /*10fa0*/  @!PT LDS RZ, [RZ] ;  /* 0x00000000fffff984 */ /* 0x000fe20000000800 */
[----:B------:R0:W-:Y:S01]  /*10fb0*/  LDGSTS.E.BYPASS.LTC128B.128 [R7+0x7400], desc[UR44][R4.64+0x80], !P0 ;  /* 0x0740008004077fae */ /* 0x0001e2000c101d6c */
[----:B------:R-:W-:Y:S05]  /*10fc0*/  BRA `(.L_x_9049) ;  /* 0xffffffc400987947 */ /* 0x000fea000383ffff */
.L_x_8958:
[----:B0-----:R0:W1:Y:S02]  /*10fd0*/  SYNCS.PHASECHK.TRANS64.TRYWAIT P0, [R0+URZ+0x28860], R5 ;  /* 0x02886005000075a7 */ /* 0x001064000800017f */
[----:B-1----:R-:W-:Y:S05]  /*10fe0*/  @!P0 NANOSLEEP.SYNCS 0x989680 ;  /* 0x009896800000895d */ /* 0x002fea0003900000 */
[----:B------:R-:W1:Y:S02]  /*10ff0*/  @!P0 SYNCS.PHASECHK.TRANS64 P0, [R0+URZ+0x28860], R5 ;  /* 0x02886005000085a7 */ /* 0x000e64000800007f */
[----:B-1----:R-:W-:Y:S05]  /*11000*/  @!P0 BRA `(.L_x_8958) ;  /* 0xfffffffc00f08947 */ /* 0x002fea000383ffff */
[----:B------:R-:W-:Y:S05]  /*11010*/  BRA `(.L_x_9050) ;  /* 0xffffffc800807947 */ /* 0x000fea000383ffff */
.L_x_8959:
        /* <DEDUP_REMOVED lines=8> */
.L_x_9052:
[----:B------:R-:W-:Y:S05]  /*110a0*/  BSYNC B0 ;  /* 0x0000000000007941 */ /* 0x000fea0003800000 */
.L_x_9051:
        /* <DEDUP_REMOVED lines=9> */
.L_x_9053:
[----:B------:R-:W-:Y:S02]  /*11140*/  ULDC UR4, c[0x0][0x2f4] ;  /* 0x0000bd0000047ab9 */ /* 0x000fe40000000800 */
[----:B------:R-:W-:Y:S02]  /*11150*/  ISETP.GE.AND P0, PT, R25, UR4, PT ;  /* 0x0000000419007c0c */ /* 0x000fe4000bf06270 */
[----:B------:R-:W-:Y:S02]  /*11160*/  ISETP.GE.AND P1, PT, R26, UR4, PT ;  /* 0x000000041a007c0c */ /* 0x000fe4000bf26270 */
[C---:B------:R-:W-:Y:S02]  /*11170*/  ISETP.LT.OR P3, PT, R28.reuse, 0x1, P0 ;  /* 0x000000011c00780c */ /* 0x040fe40000761670 */
[----:B------:R-:W-:Y:S01]  /*11180*/  ISETP.LT.OR P2, PT, R28, 0x1, P1 ;  /* 0x000000011c00780c */ /* 0x000fe20000f41670 */
[----:B------:R-:W-:Y:S01]  /*11190*/  IMAD.MOV.U32 R13, RZ, RZ, R2 ;  /* 0x000000ffff0d7224 */ /* 0x000fe200078e0002 */
[----:B------:R-:W-:Y:S01]  /*111a0*/  MOV R12, 0x1 ;  /* 0x00000001000c7802 */ /* 0x000fe20000000f00 */
[----:B------:R-:W-:-:S10]  /*111b0*/  IMAD.MOV.U32 R4, RZ, RZ, R14 ;  /* 0x000000ffff047224 */ /* 0x000fd400078e000e */
[----:B------:R-:W-:Y:S05]  /*111c0*/  WARPSYNC.COLLECTIVE R15, `(.L_x_9054) ;  /* 0x000000000f087348 */ /* 0x000fea0003c00000 */
[----:B------:R0:W1:Y:S02]  /*111d0*/  SHFL.IDX P6, R14, R13, R12, R11 ;  /* 0x0000000c0d0e7389 */ /* 0x00006400000c000b */
[----:B01----:R-:W-:Y:S01]  /*111e0*/  ENDCOLLECTIVE ;  /* 0x000000000000791b */ /* 0x003fe20003800000 */
.L_x_9054:
        /* <DEDUP_REMOVED lines=13> */
.L_x_9055:
[----:B------:R-:W-:Y:S01]  /*112c0*/  IMAD.MOV.U32 R5, RZ, RZ, R19 ;  /* 0x000000ffff057224 */ /* 0x000fe200078e0013 */
[----:B------:R-:W-:Y:S01]  /*112d0*/  MOV R13, R2 ;  /* 0x00000002000d7202 */ /* 0x000fe20000000f00 */
[----:B------:R-:W-:Y:S02]  /*112e0*/  IMAD.MOV.U32 R12, RZ, RZ, 0x2 ;  /* 0x00000002ff0c7424 */ /* 0x000fe400078e00ff */
[----:B------:R-:W-:-:S07]  /*112f0*/  IMAD.MOV.U32 R4, RZ, RZ, R14 ;  /* 0x000000ffff047224 */ /* 0x000fce00078e000e */
[----:B------:R-:W-:Y:S05]  /*11300*/  WARPSYNC.COLLECTIVE R15, `(.L_x_9056) ;  /* 0x000000000f087348 */ /* 0x000fea0003c00000 */
[----:B------:R0:W1:Y:S02]  /*11310*/  SHFL.IDX P6, R14, R13, R12, R11 ;  /* 0x0000000c0d0e7389 */ /* 0x00006400000c000b */
[----:B01----:R-:W-:Y:S01]  /*11320*/  ENDCOLLECTIVE ;  /* 0x000000000000791b */ /* 0x003fe20003800000 */
.L_x_9056:
        /* <DEDUP_REMOVED lines=13> */
.L_x_9057:
[----:B------:R-:W-:Y:S02]  /*11400*/  IMAD.MOV.U32 R5, RZ, RZ, R23 ;  /* 0x000000ffff057224 */ /* 0x000fe400078e0017 */
[----:B------:R-:W-:Y:S02]  /*11410*/  IMAD.MOV.U32 R13, RZ, RZ, R2 ;  /* 0x000000ffff0d7224 */ /* 0x000fe400078e0002 */
[----:B------:R-:W-:Y:S02]  /*11420*/  IMAD.MOV.U32 R12, RZ, RZ, 0x3 ;  /* 0x00000003ff0c7424 */ /* 0x000fe400078e00ff */
[----:B------:R-:W-:-:S07]  /*11430*/  IMAD.MOV.U32 R22, RZ, RZ, R14 ;  /* 0x000000ffff167224 */ /* 0x000fce00078e000e */
[----:B------:R-:W-:Y:S05]  /*11440*/  WARPSYNC.COLLECTIVE R15, `(.L_x_9058) ;  /* 0x000000000f087348 */ /* 0x000fea0003c00000 */
[----:B------:R0:W1:Y:S02]  /*11450*/  SHFL.IDX P6, R14, R13, R12, R11 ;  /* 0x0000000c0d0e7389 */ /* 0x00006400000c000b */
[----:B01----:R-:W-:Y:S01]  /*11460*/  ENDCOLLECTIVE ;  /* 0x000000000000791b */ /* 0x003fe20003800000 */
.L_x_9058:
[----:B------:R-:W-:-:S05]  /*11470*/  MOV R4, R22 ;  /* 0x0000001600047202 */ /* 0x000fca0000000f00 */
[----:B------:R-:W-:-:S05]  /*11480*/  IMAD.WIDE.U32 R4, R26, 0x2, R4 ;  /* 0x000000021a047825 */ /* 0x000fca00078e0004 */
        /* <DEDUP_REMOVED lines=12> */
.L_x_9059:
[----:B------:R-:W-:Y:S02]  /*11550*/  IMAD.MOV.U32 R5, RZ, RZ, R21 ;  /* 0x000000ffff057224 */ /* 0x000fe400078e0015 */
[----:B------:R-:W-:Y:S01]  /*11560*/  IMAD.MOV.U32 R13, RZ, RZ, R2 ;  /* 0x000000ffff0d7224 */ /* 0x000fe200078e0002 */
[----:B------:R-:W-:Y:S01]  /*11570*/  MOV R12, 0x4 ;  /* 0x00000004000c7802 */ /* 0x000fe20000000f00 */
[----:B------:R-:W-:-:S07]  /*11580*/  IMAD.MOV.U32 R20, RZ, RZ, R14 ;  /* 0x000000ffff147224 */ /* 0x000fce00078e000e */
[----:B------:R-:W-:Y:S05]  /*11590*/  WARPSYNC.COLLECTIVE R15, `(.L_x_9060) ;  /* 0x000000000f087348 */ /* 0x000fea0003c00000 */
[----:B------:R0:W1:Y:S02]  /*115a0*/  SHFL.IDX P6, R14, R13, R12, R11 ;  /* 0x0000000c0d0e7389 */ /* 0x00006400000c000b */
[----:B01----:R-:W-:Y:S01]  /*115b0*/  ENDCOLLECTIVE ;  /* 0x000000000000791b */ /* 0x003fe20003800000 */
.L_x_9060:
        /* <DEDUP_REMOVED lines=14> */
.L_x_9061:
[----:B------:R-:W-:Y:S01]  /*116a0*/  MOV R5, R9 ;  /* 0x0000000900057202 */ /* 0x000fe20000000f00 */
[----:B------:R-:W-:Y:S02]  /*116b0*/  IMAD.MOV.U32 R9, RZ, RZ, RZ ;  /* 0x000000ffff097224 */ /* 0x000fe400078e00ff */
[----:B------:R-:W-:Y:S02]  /*116c0*/  IMAD.MOV.U32 R13, RZ, RZ, R2 ;  /* 0x000000ffff0d7224 */ /* 0x000fe400078e0002 */
[----:B------:R-:W-:Y:S02]  /*116d0*/  IMAD.MOV.U32 R12, RZ, RZ, 0x5 ;  /* 0x00000005ff0c7424 */ /* 0x000fe400078e00ff */
[----:B------:R-:W-:-:S07]  /*116e0*/  IMAD.MOV.U32 R24, RZ, RZ, R14 ;  /* 0x000000ffff187224 */ /* 0x000fce00078e000e */
[----:B------:R-:W-:Y:S05]  /*116f0*/  WARPSYNC.COLLECTIVE R15, `(.L_x_9062) ;  /* 0x000000000f087348 */ /* 0x000fea0003c00000 */
[----:B------:R0:W1:Y:S02]  /*11700*/  SHFL.IDX P6, R14, R13, R12, R11 ;  /* 0x0000000c0d0e7389 */ /* 0x00006400000c000b */
[----:B01----:R-:W-:Y:S01]  /*11710*/  ENDCOLLECTIVE ;  /* 0x000000000000791b */ /* 0x003fe20003800000 */
.L_x_9062:
        /* <DEDUP_REMOVED lines=14> */
.L_x_9063:
[----:B------:R-:W-:Y:S02]  /*11800*/  IMAD.MOV.U32 R5, RZ, RZ, R19 ;  /* 0x000000ffff057224 */ /* 0x000fe400078e0013 */
[----:B------:R-:W-:Y:S02]  /*11810*/  IMAD.MOV.U32 R13, RZ, RZ, R2 ;  /* 0x000000ffff0d7224 */ /* 0x000fe400078e0002 */
[----:B------:R-:W-:Y:S01]  /*11820*/  IMAD.MOV.U32 R12, RZ, RZ, 0x6 ;  /* 0x00000006ff0c7424 */ /* 0x000fe200078e00ff */
[----:B------:R-:W-:-:S07]  /*11830*/  MOV R4, R14 ;  /* 0x0000000e00047202 */ /* 0x000fce0000000f00 */
[----:B------:R-:W-:Y:S05]  /*11840*/  WARPSYNC.COLLECTIVE R15, `(.L_x_9064) ;  /* 0x000000000f087348 */ /* 0x000fea0003c00000 */
[----:B------:R0:W1:Y:S02]  /*11850*/  SHFL.IDX P6, R14, R13, R12, R11 ;  /* 0x0000000c0d0e7389 */ /* 0x00006400000c000b */
[----:B01----:R-:W-:Y:S01]  /*11860*/  ENDCOLLECTIVE ;  /* 0x000000000000791b */ /* 0x003fe20003800000 */
.L_x_9064:
        /* <DEDUP_REMOVED lines=13> */
.L_x_9065:
[----:B------:R-:W-:Y:S02]  /*11940*/  IMAD.MOV.U32 R5, RZ, RZ, R25 ;  /* 0x000000ffff057224 */ /* 0x000fe400078e0019 */
[----:B------:R-:W-:Y:S01]  /*11950*/  IMAD.MOV.U32 R13, RZ, RZ, R2 ;  /* 0x000000ffff0d7224 */ /* 0x000fe200078e0002 */
[----:B------:R-:W-:Y:S01]  /*11960*/  MOV R12, 0x7 ;  /* 0x00000007000c7802 */ /* 0x000fe20000000f00 */
[----:B------:R-:W-:-:S07]  /*11970*/  IMAD.MOV.U32 R30, RZ, RZ, R14 ;  /* 0x000000ffff1e7224 */ /* 0x000fce00078e000e */
[----:B------:R-:W-:Y:S05]  /*11980*/  WARPSYNC.COLLECTIVE R15, `(.L_x_9066) ;  /* 0x000000000f087348 */ /* 0x000fea0003c00000 */
[----:B------:R0:W1:Y:S02]  /*11990*/  SHFL.IDX P6, R14, R13, R12, R11 ;  /* 0x0000000c0d0e7389 */ /* 0x00006400000c000b */
[----:B01----:R-:W-:Y:S01]  /*119a0*/  ENDCOLLECTIVE ;  /* 0x000000000000791b */ /* 0x003fe20003800000 */
.L_x_9066:
        /* <DEDUP_REMOVED lines=12> */
.L_x_9067:
[----:B------:R-:W-:Y:S05]  /*11a70*/  BRA `(.L_x_9068) ;  /* 0xffffffc000fc7947 */ /* 0x000fea000383ffff */
.L_x_8962:
[----:B0-----:R0:W1:Y:S02]  /*11a80*/  SYNCS.PHASECHK.TRANS64.TRYWAIT P0, [R7+URZ+0x28820], R9 ;  /* 0x02882009070075a7 */ /* 0x001064000800017f */
[----:B-1----:R-:W-:Y:S05]  /*11a90*/  @!P0 NANOSLEEP.SYNCS 0x989680 ;  /* 0x009896800000895d */ /* 0x002fea0003900000 */
[----:B------:R-:W1:Y:S02]  /*11aa0*/  @!P0 SYNCS.PHASECHK.TRANS64 P0, [R7+URZ+0x28820], R9 ;  /* 0x02882009070085a7 */ /* 0x000e64000800007f */
[----:B-1----:R-:W-:Y:S05]  /*11ab0*/  @!P0 BRA `(.L_x_8962) ;  /* 0xfffffffc00f08947 */ /* 0x002fea000383ffff */
[----:B------:R-:W-:Y:S05]  /*11ac0*/  BRA `(.L_x_9069) ;  /* 0xffffffc400707947 */ /* 0x000fea000383ffff */
.L_x_8963:
[----:B------:R-:W-:Y:S01]  /*11ad0*/  BSSY B0, `(.L_x_9070) ;  /* 0x0000008000007945 */ /* 0x000fe20003800000 */
[----:B------:R-:W-:Y:S01]  /*11ae0*/  IMAD.MOV.U32 R13, RZ, RZ, R17 ;  /* 0x000000ffff0d7224 */ /* 0x000fe200078e0011 */
[----:B------:R-:W-:Y:S01]  /*11af0*/  MOV R12, RZ ;  /* 0x000000ff000c7202 */ /* 0x000fe20000000f00 */
[----:B------:R-:W-:Y:S02]  /*11b00*/  IMAD.MOV.U32 R11, RZ, RZ, 0x1f ;  /* 0x0000001fff0b7424 */ /* 0x000fe400078e00ff */
[----:B------:R-:W-:-:S07]  /*11b10*/  IMAD.MOV.U32 R15, RZ, RZ, -0x1 ;  /* 0xffffffffff0f7424 */ /* 0x000fce00078e00ff */
[----:B0-2--5:R-:W-:Y:S05]  /*11b20*/  WARPSYNC.COLLECTIVE R15, `(.L_x_9071) ;  /* 0x000000000f087348 */ /* 0x025fea0003c00000 */
[----:B------:R1:W3:Y:S02]  /*11b30*/  SHFL.IDX P6, R14, R13, R12, R11 ;  /* 0x0000000c0d0e7389 */ /* 0x0002e400000c000b */
[----:B0123-5:R-:W-:Y:S01]  /*11b40*/  ENDCOLLECTIVE ;  /* 0x000000000000791b */ /* 0x02ffe20003800000 */
.L_x_9071:
[----:B------:R-:W-:Y:S05]  /*11b50*/  BSYNC B0 ;  /* 0x0000000000007941 */ /* 0x000fea0003800000 */
.L_x_9070:
[----:B------:R-:W-:Y:S05]  /*11b60*/  BRA `(.L_x_9072) ;  /* 0xffffffc400547947 */ /* 0x000fea000383ffff */
.L_x_8964:
[----:B------:R-:W-:Y:S01]  /*11b70*/  BSSY B0, `(.L_x_9073) ;  /* 0x0000006000007945 */ /* 0x000fe20003800000 */
[----:B------:R-:W-:-:S07]  /*11b80*/  IMAD.MOV.U32 R15, RZ, RZ, -0x1 ;  /* 0xffffffffff0f7424 */ /* 0x000fce00078e00ff */
[----:B012--5:R-:W-:Y:S05]  /*11b90*/  WARPSYNC.COLLECTIVE R15, `(.L_x_9074) ;  /* 0x000000000f0c7348 */ /* 0x027fea0003c00000 */
[----:B------:R-:W-:Y:S02]  /*11ba0*/  ELECT P6, UR62, PT ;  /* 0x00000000003e782f */ /* 0x000fe400038c0000 */
[----:B------:R-:W-:Y:S01]  /*11bb0*/  MOV R14, UR62 ;  /* 0x0000003e000e7c02 */ /* 0x000fe20008000f00 */
[----:B012--5:R-:W-:Y:S10]  /*11bc0*/  ENDCOLLECTIVE ;  /* 0x000000000000791b */ /* 0x027ff40003800000 */
.L_x_9074:
[----:B------:R-:W-:Y:S05]  /*11bd0*/  BSYNC B0 ;  /* 0x0000000000007941 */ /* 0x000fea0003800000 */
.L_x_9073:
[----:B------:R-:W-:Y:S05]  /*11be0*/  BRA `(.L_x_9075) ;  /* 0xffffffc400487947 */ /* 0x000fea000383ffff */
.L_x_8966:
[----:B---3--:R3:W4:Y:S02]  /*11bf0*/  SYNCS.PHASECHK.TRANS64.TRYWAIT P1, [R5+URZ+0x28840], R2 ;  /* 0x02884002050075a7 */ /* 0x008724000802017f */
[----:B----4-:R-:W-:Y:S05]  /*11c00*/  @!P1 NANOSLEEP.SYNCS 0x989680 ;  /* 0x009896800000995d */ /* 0x010fea0003900000 */
[----:B------:R-:W4:Y:S02]  /*11c10*/  @!P1 SYNCS.PHASECHK.TRANS64 P1, [R5+URZ+0x28840], R2 ;  /* 0x02884002050095a7 */ /* 0x000f24000802007f */
[----:B----4-:R-:W-:Y:S05]  /*11c20*/  @!P1 BRA `(.L_x_8966) ;  /* 0xfffffffc00f09947 */ /* 0x010fea000383ffff */
[----:B------:R-:W-:Y:S05]  /*11c30*/  BRA `(.L_x_9076) ;  /* 0xffffffc400687947 */ /* 0x000fea000383ffff */
.L_x_8968:
[----:B0-----:R0:W4:Y:S02]  /*11c40*/  SYNCS.PHASECHK.TRANS64.TRYWAIT P1, [R7+URZ+0x28840], R0 ;  /* 0x02884000070075a7 */ /* 0x001124000802017f */
[----:B----4-:R-:W-:Y:S05]  /*11c50*/  @!P1 NANOSLEEP.SYNCS 0x989680 ;  /* 0x009896800000995d */ /* 0x010fea0003900000 */
[----:B------:R-:W4:Y:S02]  /*11c60*/  @!P1 SYNCS.PHASECHK.TRANS64 P1, [R7+URZ+0x28840], R0 ;  /* 0x02884000070095a7 */ /* 0x000f24000802007f */
[----:B----4-:R-:W-:Y:S05]  /*11c70*/  @!P1 BRA `(.L_x_8968) ;  /* 0xfffffffc00f09947 */ /* 0x010fea000383ffff */
[----:B------:R-:W-:Y:S05]  /*11c80*/  BRA `(.L_x_9077) ;  /* 0xffffffc400747947 */ /* 0x000fea000383ffff */
.L_x_8970:
[----:B----4-:R4:W0:Y:S02]  /*11c90*/  SYNCS.PHASECHK.TRANS64.TRYWAIT P1, [R5+URZ+0x28860], R2 ;  /* 0x02886002050075a7 */ /* 0x010824000802017f */
[----:B0-----:R-:W-:Y:S05]  /*11ca0*/  @!P1 NANOSLEEP.SYNCS 0x989680 ;  /* 0x009896800000995d */ /* 0x001fea0003900000 */
[----:B------:R-:W0:Y:S02]  /*11cb0*/  @!P1 SYNCS.PHASECHK.TRANS64 P1, [R5+URZ+0x28860], R2 ;  /* 0x02886002050095a7 */ /* 0x000e24000802007f */
[----:B0-----:R-:W-:Y:S05]  /*11cc0*/  @!P1 BRA `(.L_x_8970) ;  /* 0xfffffffc00f09947 */ /* 0x001fea000383ffff */
[----:B------:R-:W-:Y:S05]  /*11cd0*/  BRA `(.L_x_9078) ;  /* 0xffffffc400707947 */ /* 0x000fea000383ffff */
.L_x_9079:
        /* <DEDUP_REMOVED lines=10> */
.L_x_15993:


//--------------------- .text._ZN7cutlass13device_kernelIN5flash11enable_sm90INS1_16FlashAttnFwdSm90INS1_25CollectiveMainloopFwdSm90ILi2EN4cute5tupleIJNS5_1CILi1EEES8_S8_EEENS6_IJNS7_ILi128EEESA_SA_EEELi128ENS_6half_tEfNS_4arch4Sm90ELb1ELb0ELb0ELb1ELb1ELb0ELb0ELb1ELb1ELb1ELb1ELb0EEENS1_21CollectiveEpilogueFwdISB_S9_SC_SE_Li256ELb1ELb1ELb1ELb0EEENS1_36VarlenDynamicPersistentTileSchedulerILi128ELi128ELi256ELi128ELb1ELb1ELb1ELb1ELb1ELb1EEEEEEEEEvNT_6ParamsE --------------------------
	.section	.text._ZN7cutlass13device_kernelIN5flash11enable_sm90INS1_16FlashAttnFwdSm90INS1_25CollectiveMainloopFwdSm90ILi2EN4cute5tupleIJNS5_1CILi1EEES8_S8_EEENS6_IJNS7_ILi128EEESA_SA_EEELi128ENS_6half_tEfNS_4arch4Sm90ELb1ELb0ELb0ELb1ELb1ELb0ELb0ELb1ELb1ELb1ELb1ELb0EEENS1_21CollectiveEpilogueFwdISB_S9_SC_SE_Li256ELb1ELb1ELb1ELb0EEENS1_36VarlenDynamicPersistentTileSchedulerILi128ELi128ELi256ELi128ELb1ELb1ELb1ELb1ELb1ELb1EEEEEEEEEvNT_6ParamsE,"ax",@progbits
	.align	128
.text._ZN7cutlass13device_kernelIN5flash11enable_sm90INS1_16FlashAttnFwdSm90INS1_25CollectiveMainloopFwdSm90ILi2EN4cute5tupleIJNS5_1CILi1EEES8_S8_EEENS6_IJNS7_ILi128EEESA_SA_EEELi128ENS_6half_tEfNS_4arch4Sm90ELb1ELb0ELb0ELb1ELb1ELb0ELb0ELb1ELb1ELb1ELb1ELb0EEENS1_21CollectiveEpilogueFwdISB_S9_SC_SE_Li256ELb1ELb1ELb1ELb0EEENS1_36VarlenDynamicPersistentTileSchedulerILi128ELi128ELi256ELi128ELb1ELb1ELb1ELb1ELb1ELb1EEEEEEEEEvNT_6ParamsE:
        .type           _ZN7cutlass13device_kernelIN5flash11enable_sm90INS1_16FlashAttnFwdSm90INS1_25CollectiveMainloopFwdSm90ILi2EN4cute5tupleIJNS5_1CILi1EEES8_S8_EEENS6_IJNS7_ILi128EEESA_SA_EEELi128ENS_6half_tEfNS_4arch4Sm90ELb1ELb0ELb0ELb1ELb1ELb0ELb0ELb1ELb1ELb1ELb1ELb0EEENS1_21CollectiveEpilogueFwdISB_S9_SC_SE_Li256ELb1ELb1ELb1ELb0EEENS1_36VarlenDynamicPersistentTileSchedulerILi128ELi128ELi256ELi128ELb1ELb1ELb1ELb1ELb1ELb1EEEEEEEEEvNT_6ParamsE,@function
        .size           _ZN7cutlass13device_kernelIN5flash11enable_sm90INS1_16FlashAttnFwdSm90INS1_25CollectiveMainloopFwdSm90ILi2EN4cute5tupleIJNS5_1CILi1EEES8_S8_EEENS6_IJNS7_ILi128EEESA_SA_EEELi128ENS_6half_tEfNS_4arch4Sm90ELb1ELb0ELb0ELb1ELb1ELb0ELb0ELb1ELb1ELb1ELb1ELb0EEENS1_21CollectiveEpilogueFwdISB_S9_SC_SE_Li256ELb1ELb1ELb1ELb0EEENS1_36VarlenDynamicPersistentTileSchedulerILi128ELi128ELi256ELi128ELb1ELb1ELb1ELb1ELb1ELb1EEEEEEEEEvNT_6ParamsE,(.L_x_15994 - _ZN7cutlass13device_kernelIN5flash11enable_sm90INS1_16FlashAttnFwdSm90INS1_25CollectiveMainloopFwdSm90ILi2EN4cute5tupleIJNS5_1CILi1EEES8_S8_EEENS6_IJNS7_ILi128EEESA_SA_EEELi128ENS_6half_tEfNS_4arch4Sm90ELb1ELb0ELb0ELb1ELb1ELb0ELb0ELb1ELb1ELb1ELb1ELb0EEENS1_21CollectiveEpilogueFwdISB_S9_SC_SE_Li256ELb1ELb1ELb1ELb0EEENS1_36VarlenDynamicPersistentTileSchedulerILi128ELi128ELi256ELi128ELb1ELb1ELb1ELb1ELb1ELb1EEEEEEEEEvNT_6ParamsE)
        .other          _ZN7cutlass13device_kernelIN5flash11enable_sm90INS1_16FlashAttnFwdSm90INS1_25CollectiveMainloopFwdSm90ILi2EN4cute5tupleIJNS5_1CILi1EEES8_S8_EEENS6_IJNS7_ILi128EEESA_SA_EEELi128ENS_6half_tEfNS_4arch4Sm90ELb1ELb0ELb0ELb1ELb1ELb0ELb0ELb1ELb1ELb1ELb1ELb0EEENS1_21CollectiveEpilogueFwdISB_S9_SC_SE_Li256ELb1ELb1ELb1ELb0EEENS1_36VarlenDynamicPersistentTileSchedulerILi128ELi128ELi256ELi128ELb1ELb1ELb1ELb1ELb1ELb1EEEEEEEEEvNT_6ParamsE,@"STO_CUDA_ENTRY STV_DEFAULT"
_ZN7cutlass13device_kernelIN5flash11enable_sm90INS1_16FlashAttnFwdSm90INS1_25CollectiveMainloopFwdSm90ILi2EN4cute5tupleIJNS5_1CILi1EEES8_S8_EEENS6_IJNS7_ILi128EEESA_SA_EEELi128ENS_6half_tEfNS_4arch4Sm90ELb1ELb0ELb0ELb1ELb1ELb0ELb0ELb1ELb1ELb1ELb1ELb0EEENS1_21CollectiveEpilogueFwdISB_S9_SC_SE_Li256ELb1ELb1ELb1ELb0EEENS1_36VarlenDynamicPersistentTileSchedulerILi128ELi128ELi256ELi128ELb1ELb1ELb1ELb1ELb1ELb1EEEEEEEEEvNT_6ParamsE:
        /* <DEDUP_REMOVED lines=45> */
.L_x_9080:
        /* <DEDUP_REMOVED lines=22> */
.L_x_9081:
        /* <DEDUP_REMOVED lines=18> */
.L_x_9082:
        /* <DEDUP_REMOVED lines=22> */
.L_x_9083:
        /* <DEDUP_REMOVED lines=23> */
.L_x_9084:
[----:B------:R-:W-:Y:S01]  /*0820*/  UISETP.NE.AND UP0, UPT, UR9, URZ, UPT ;  /* 0x0000003f0900728c */ /* 0x000fe2000bf05270 */
[----:B------:R-:W-:Y:S01]  /*0830*/  NOP ;  /* 0x0000000000007918 */ /* 0x000fe20000000000 */
[----:B------:R-:W-:Y:S01]  /*0840*/  UMOV UR44, 0x1 ;  /* 0x00000001002c7882 */ /* 0x000fe20000000000 */
[----:B------:R-:W-:Y:S01]  /*0850*/  ULDC.64 UR56, c[0x0][0x208] ;  /* 0x0000820000387ab9 */ /* 0x000fe20000000a00 */
[----:B------:R-:W-:Y:S01]  /*0860*/  USEL UR44, UR44, 0x2, !UP0 ;  /* 0x000000022c2c7887 */ /* 0x000fe2000c000000 */
[----:B01234-:R-:W-:Y:S01]  /*0870*/  BAR.SYNC.DEFER_BLOCKING 0x0 ;  /* 0x0000000000007b1d */ /* 0x01ffe20000010000 */
[----:B------:R-:W-:-:S13]  /*0880*/  PLOP3.LUT P0, PT, PT, PT, UP0, 0x80, 0x0 ;  /* 0x000000000000781c */ /* 0x000fda0003f0f008 */
[----:B------:R-:W-:Y:S05]  /*0890*/  @!P0 BRA `(.L_x_9085) ;  /* 0x000000b800dc8947 */ /* 0x000fea0003800000 */
.L_x_9086:
        /* <DEDUP_REMOVED lines=18> */
[----:B------:R-:W-:Y:S01]  /*09c0*/  VIADD R219, R2, 0xffffff80 ;  /* 0xffffff8002db7836 */ /* 0x000fe20000000000 */
[----:B------:R-:W-:Y:S01]  /*09d0*/  R2UR UR6, R33 ;  /* 0x00000000210672ca */ /* 0x000fe200000e0000 */
[----:B------:R-:W-:Y:S01]  /*09e0*/  ULOP3.LUT UR50, UR44, 0x1, URZ, 0xfc, !UPT ;  /* 0x000000012c327892 */ /* 0x000fe2000f8efc3f */
[----:B------:R-:W-:Y:S01]  /*09f0*/  R2UR UR5, R34 ;  /* 0x00000000220572ca */ /* 0x000fe200000e0000 */
[----:B------:R-:W-:Y:S01]  /*0a00*/  UMOV UR49, URZ ;  /* 0x0000003f00317c82 */ /* 0x000fe20008000000 */
[----:B------:R-:W-:Y:S01]  /*0a10*/  SHF.R.S32.HI R0, RZ, 0x1f, R219 ;  /* 0x0000001fff007819 */ /* 0x000fe200000114db */
[----:B------:R-:W-:Y:S01]  /*0a20*/  UMOV UR48, URZ ;  /* 0x0000003f00307c82 */ /* 0x000fe20008000000 */
[----:B------:R-:W-:Y:S02]  /*0a30*/  UMOV UR47, URZ ;  /* 0x0000003f002f7c82 */ /* 0x000fe40008000000 */
[CC--:B------:R-:W-:Y:S02]  /*0a40*/  LEA.HI R4, R0.reuse, R219.reuse, RZ, 0x5 ;  /* 0x000000db00047211 */ /* 0x0c0fe400078f28ff */
[----:B------:R-:W-:-:S02]  /*0a50*/  LEA.HI R2, R0, R219, RZ, 0x4 ;  /* 0x000000db00027211 */ /* 0x000fc400078f20ff */
[----:B------:R-:W-:Y:S01]  /*0a60*/  LEA.HI R3, R0, R219, RZ, 0x7 ;  /* 0x000000db00037211 */ /* 0x000fe200078f38ff */
[----:B------:R-:W-:Y:S01]  /*0a70*/  IMAD.SHL.U32 R6, R4, 0x20, RZ ;  /* 0x0000002004067824 */ /* 0x000fe200078e00ff */
[----:B------:R-:W-:Y:S02]  /*0a80*/  LOP3.LUT R4, R2, 0x3fffff0, RZ, 0xc0, !PT ;  /* 0x03fffff002047812 */ /* 0x000fe400078ec0ff */
[----:B------:R-:W-:Y:S02]  /*0a90*/  SHF.R.S32.HI R5, RZ, 0x4, R2 ;  /* 0x00000004ff057819 */ /* 0x000fe40000011402 */
[----:B------:R-:W-:Y:S01]  /*0aa0*/  LOP3.LUT R7, R6, 0xfffffc00, RZ, 0xc0, !PT ;  /* 0xfffffc0006077812 */ /* 0x000fe200078ec0ff */
[----:B------:R-:W-:Y:S01]  /*0ab0*/  IMAD.IADD R4, R219, 0x1, -R4 ;  /* 0x00000001db047824 */ /* 0x000fe200078e0a04 */
[----:B------:R-:W-:Y:S02]  /*0ac0*/  LOP3.LUT R198, R3, 0xffffff80, RZ, 0xc0, !PT ;  /* 0xffffff8003c67812 */ /* 0x000fe400078ec0ff */
[----:B------:R-:W-:Y:S01]  /*0ad0*/  LEA.HI R2, R2, R5, RZ, 0x1 ;  /* 0x0000000502027211 */ /* 0x000fe200078f08ff */
[----:B------:R-:W-:Y:S01]  /*0ae0*/  IMAD R7, R4, 0x40, R7 ;  /* 0x0000004004077824 */ /* 0x000fe200078e0207 */
[----:B------:R-:W-:Y:S01]  /*0af0*/  LEA.HI R4, R0, R219, RZ, 0x2 ;  /* 0x000000db00047211 */ /* 0x000fe200078f10ff */
[----:B------:R-:W-:Y:S01]  /*0b00*/  IMAD.IADD R198, R219, 0x1, -R198 ;  /* 0x00000001dbc67824 */ /* 0x000fe200078e0ac6 */
[----:B------:R-:W-:-:S02]  /*0b10*/  LOP3.LUT R2, R2, 0x1ffffffe, RZ, 0xc0, !PT ;  /* 0x1ffffffe02027812 */ /* 0x000fc400078ec0ff */
[----:B------:R-:W-:Y:S02]  /*0b20*/  LOP3.LUT R4, R4, 0xfffffffc, RZ, 0xc0, !PT ;  /* 0xfffffffc04047812 */ /* 0x000fe400078ec0ff */
[----:B------:R-:W-:Y:S01]  /*0b30*/  SHF.R.S32.HI R9, RZ, 0x1f, R198 ;  /* 0x0000001fff097819 */ /* 0x000fe200000114c6 */
[----:B------:R-:W-:Y:S01]  /*0b40*/  IMAD.IADD R2, R5, 0x1, -R2 ;  /* 0x0000000105027824 */ /* 0x000fe200078e0a02 */
[----:B------:R-:W-:Y:S01]  /*0b50*/  LEA.HI R0, R0, R219, RZ, 0x3 ;  /* 0x000000db00007211 */ /* 0x000fe200078f18ff */
[----:B------:R-:W-:Y:S01]  /*0b60*/  IMAD.IADD R4, R219, 0x1, -R4 ;  /* 0x00000001db047824 */ /* 0x000fe200078e0a04 */
[----:B------:R-:W-:Y:S01]  /*0b70*/  LEA.HI R8, R9, R198, RZ, 0x2 ;  /* 0x000000c609087211 */ /* 0x000fe200078f10ff */
[----:B------:R-:W-:Y:S01]  /*0b80*/  IMAD R216, R2, 0x8, R7 ;  /* 0x0000000802d87824 */ /* 0x000fe200078e0207 */
[----:B------:R-:W-:Y:S02]  /*0b90*/  SHF.R.S32.HI R214, RZ, 0x7, R3 ;  /* 0x00000007ffd67819 */ /* 0x000fe40000011403 */
[----:B------:R-:W-:-:S02]  /*0ba0*/  LEA.HI R2, R4, R4, RZ, 0x1 ;  /* 0x0000000404027211 */ /* 0x000fc400078f08ff */
[--C-:B------:R-:W-:Y:S02]  /*0bb0*/  SHF.R.S32.HI R6, RZ, 0x2, R8.reuse ;  /* 0x00000002ff067819 */ /* 0x100fe40000011408 */
[----:B------:R-:W-:Y:S02]  /*0bc0*/  SHF.R.S32.HI R11, RZ, 0x1f, R8 ;  /* 0x0000001fff0b7819 */ /* 0x000fe40000011408 */
[----:B------:R-:W-:Y:S02]  /*0bd0*/  LOP3.LUT R5, R2, 0x1ffffffe, RZ, 0xc0, !PT ;  /* 0x1ffffffe02057812 */ /* 0x000fe400078ec0ff */
[----:B------:R-:W-:Y:S02]  /*0be0*/  LEA.HI R11, R11, R6, RZ, 0x3 ;  /* 0x000000060b0b7211 */ /* 0x000fe400078f18ff */
[----:B------:R-:W-:Y:S01]  /*0bf0*/  LOP3.LUT R2, R0, 0xfffffff8, RZ, 0xc0, !PT ;  /* 0xfffffff800027812 */ /* 0x000fe200078ec0ff */
[----:B------:R-:W-:Y:S01]  /*0c00*/  IMAD.IADD R4, R4, 0x1, -R5 ;  /* 0x0000000104047824 */ /* 0x000fe200078e0a05 */
[----:B------:R-:W-:-:S02]  /*0c10*/  LOP3.LUT R5, R8, 0x7ffffffc, RZ, 0xc0, !PT ;  /* 0x7ffffffc08057812 */ /* 0x000fc400078ec0ff */
        /* <DEDUP_REMOVED lines=13> */
[----:B------:R-:W-:-:S02]  /*0cf0*/  IMAD.IADD R3, R214, 0x1, -R3 ;  /* 0x00000001d6037824 */ /* 0x000fc400078e0a03 */
[----:B------:R-:W-:Y:S02]  /*0d00*/  VIADD R18, R2, 0x40 ;  /* 0x0000004002127836 */ /* 0x000fe40000000000 */
        /* <DEDUP_REMOVED lines=31> */
[----:B------:R-:W-:Y:S01]  /*0f00*/  SHF.R.S32.HI R199, RZ, 0x1f, R22 ;  /* 0x0000001fffc77819 */ /* 0x000fe20000011416 */
[----:B------:R-:W-:-:S07]  /*0f10*/  IMAD R17, R4, 0x8, R215 ;  /* 0x0000000804117824 */ /* 0x000fce00078e02d7 */
.L_x_9150:
[----:B0-2-4-:R-:W0:Y:S01]  /*0f20*/  LDC.64 R4, c[0x0][0xc88] ;  /* 0x00032200ff047b82 */ /* 0x015e220000000a00 */
[----:B------:R-:W-:Y:S01]  /*0f30*/  ULDC.64 UR8, c[0x0][0xa28] ;  /* 0x00028a0000087ab9 */ /* 0x000fe20000000a00 */
[----:B------:R-:W-:Y:S01]  /*0f40*/  ULDC.64 UR10, c[0x0][0xa18] ;  /* 0x00028600000a7ab9 */ /* 0x000fe20000000a00 */
[----:B------:R-:W-:Y:S01]  /*0f50*/  ULDC UR4, c[0x0][0x424] ;  /* 0x0001090000047ab9 */ /* 0x000fe20000000800 */
[----:B------:R-:W-:Y:S01]  /*0f60*/  ULDC UR7, c[0x0][0x2f0] ;  /* 0x0000bc0000077ab9 */ /* 0x000fe20000000800 */
[----:B0-----:R-:W-:-:S06]  /*0f70*/  IMAD.WIDE R4, R35, 0x4, R4 ;  /* 0x0000000423047825 */ /* 0x001fcc00078e0204 */
[----:B------:R-:W2:Y:S01]  /*0f80*/  LDG.E R4, desc[UR56][R4.64] ;  /* 0x0000003804047981 */ /* 0x000ea2000c1e1900 */
[----:B------:R-:W-:Y:S02]  /*0f90*/  UISETP.NE.U32.AND UP0, UPT, UR8, URZ, UPT ;  /* 0x0000003f0800728c */ /* 0x000fe4000bf05070 */
        /* <DEDUP_REMOVED lines=9> */
[----:B------:R-:W-:Y:S01]  /*1030*/  @UP1 ULEA UR10, UP0, UR42, UR10, 0x2 ;  /* 0x0000000a2a0a1291 */ /* 0x000fe2000f80103f */
[----:B------:R-:W-:-:S03]  /*1040*/  IMAD.U32 R4, RZ, RZ, UR8 ;  /* 0x00000008ff047e24 */ /* 0x000fc6000f8e00ff */
[----:B------:R-:W-:Y:S01]  /*1050*/  @UP1 ULEA.HI.X UR11, UR42, UR11, UR36, 0x2, UP0 ;  /* 0x0000000b2a0b1291 */ /* 0x000fe200080f1424 */
[----:B------:R-:W-:Y:S01]  /*1060*/  IMAD.U32 R5, RZ, RZ, UR9 ;  /* 0x00000009ff057e24 */ /* 0x000fe2000f8e00ff */
[----:B------:R-:W-:Y:S01]  /*1070*/  ULDC.64 UR8, c[0x0][0x418] ;  /* 0x0001060000087ab9 */ /* 0x000fe20000000a00 */
[----:B------:R-:W-:-:S03]  /*1080*/  IMAD.U32 R6, RZ, RZ, UR10 ;  /* 0x0000000aff067e24 */ /* 0x000fc6000f8e00ff */
[----:B---3--:R-:W-:Y:S01]  /*1090*/  IMAD.U32 R7, RZ, RZ, UR11 ;  /* 0x0000000bff077e24 */ /* 0x008fe2000f8e00ff */
[----:B------:R-:W2:Y:S01]  /*10a0*/  @P0 LDG.E R4, desc[UR56][R4.64] ;  /* 0x0000003804040981 */ /* 0x000ea2000c1e1900 */
[----:B------:R-:W-:Y:S01]  /*10b0*/  UISETP.NE.U32.AND UP0, UPT, UR8, URZ, UPT ;  /* 0x0000003f0800728c */ /* 0x000fe2000bf05070 */
[----:B------:R-:W-:Y:S02]  /*10c0*/  ULDC.64 UR10, c[0x0][0xa20] ;  /* 0x00028800000a7ab9 */ /* 0x000fe40000000a00 */
[----:B------:R-:W3:Y:S01]  /*10d0*/  @P2 LDG.E R6, desc[UR56][R6.64] ;  /* 0x0000003806062981 */ /* 0x000ee2000c1e1900 */
[----:B------:R-:W-:Y:S01]  /*10e0*/  UISETP.NE.AND.EX UP0, UPT, UR9, URZ, UPT, UP0 ;  /* 0x0000003f0900728c */ /* 0x000fe2000bf05300 */
[----:B------:R-:W-:Y:S01]  /*10f0*/  ISETP.NE.U32.AND P1, PT, RZ, UR10, PT ;  /* 0x0000000aff007c0c */ /* 0x000fe2000bf25070 */
[----:B------:R-:W-:Y:S01]  /*1100*/  UMOV UR52, URZ ;  /* 0x0000003f00347c82 */ /* 0x000fe20008000000 */
[----:B------:R-:W-:Y:S02]  /*1110*/  ULOP3.LUT UR43, UR5, 0xffff, URZ, 0xc0, !UPT ;  /* 0x0000ffff052b7892 */ /* 0x000fe4000f8ec03f */
[----:B------:R-:W-:Y:S01]  /*1120*/  USEL UR4, UR4, 0x1, UP0 ;  /* 0x0000000104047887 */ /* 0x000fe20008000000 */
[----:B------:R-:W-:-:S03]  /*1130*/  ISETP.NE.AND.EX P1, PT, RZ, UR11, PT, P1 ;  /* 0x0000000bff007c0c */ /* 0x000fc6000bf25310 */
[----:B------:R-:W-:Y:S01]  /*1140*/  UIMAD UR4, UR4, UR7, URZ ;  /* 0x00000007040472a4 */ /* 0x000fe2000f8e023f */
[----:B--2---:R-:W-:Y:S02]  /*1150*/  @P0 R2UR UR52, R4 ;  /* 0x00000000043402ca */ /* 0x004fe400000e0000 */
[----:B---3--:R-:W-:Y:S01]  /*1160*/  @P2 R2UR UR53, R6 ;  /* 0x00000000063522ca */ /* 0x008fe200000e0000 */
[----:B-1---5:R-:W-:-:S14]  /*1170*/  @P2 BRA `(.L_x_9087) ;  /* 0x0000000000382947 */ /* 0x022fdc0003800000 */
        /* <DEDUP_REMOVED lines=14> */
.L_x_9087:
[----:B------:R-:W-:Y:S05]  /*1260*/  @!P1 BRA `(.L_x_9088) ;  /* 0x00000000001c9947 */ /* 0x000fea0003800000 */
[----:B------:R-:W-:-:S04]  /*1270*/  ULEA UR4, UP0, UR42, UR10, 0x2 ;  /* 0x0000000a2a047291 */ /* 0x000fc8000f80103f */
[----:B------:R-:W-:Y:S02]  /*1280*/  ULEA.HI.X UR7, UR42, UR11, UR36, 0x2, UP0 ;  /* 0x0000000b2a077291 */ /* 0x000fe400080f1424 */
[----:B------:R-:W-:-:S04]  /*1290*/  IMAD.U32 R4, RZ, RZ, UR4 ;  /* 0x00000004ff047e24 */ /* 0x000fc8000f8e00ff */
[----:B------:R-:W-:-:S05]  /*12a0*/  IMAD.U32 R5, RZ, RZ, UR7 ;  /* 0x00000007ff057e24 */ /* 0x000fca000f8e00ff */
[----:B------:R-:W2:Y:S02]  /*12b0*/  LDG.E R4, desc[UR56][R4.64] ;  /* 0x0000003804047981 */ /* 0x000ea4000c1e1900 */
[----:B--2---:R-:W-:Y:S01]  /*12c0*/  R2UR UR4, R4 ;  /* 0x00000000040472ca */ /* 0x004fe200000e0000 */
[----:B------:R-:W-:-:S14]  /*12d0*/  BRA `(.L_x_9089) ;  /* 0x0000000000347947 */ /* 0x000fdc0003800000 */
.L_x_9088:
        /* <DEDUP_REMOVED lines=13> */
.L_x_9089:
[----:B------:R-:W-:Y:S01]  /*13b0*/  ULDC UR7, c[0x0][0x448] ;  /* 0x0001120000077ab9 */ /* 0x000fe20000000800 */
[----:B------:R-:W-:Y:S02]  /*13c0*/  USHF.L.U32 UR37, UR6, 0x7, URZ ;  /* 0x0000000706257899 */ /* 0x000fe4000800063f */
[----:B------:R-:W-:Y:S02]  /*13d0*/  UISETP.NE.AND UP0, UPT, UR7, 0x1, UPT ;  /* 0x000000010700788c */ /* 0x000fe4000bf05270 */
[----:B------:R-:W-:Y:S02]  /*13e0*/  UIADD3 UR8, UR37, 0x7f, URZ ;  /* 0x0000007f25087890 */ /* 0x000fe4000fffe03f */
[----:B------:R-:W-:Y:S02]  /*13f0*/  UIADD3 UR52, -UR52, UR4, URZ ;  /* 0x0000000434347290 */ /* 0x000fe4000fffe13f */
[----:B------:R-:W-:Y:S02]  /*1400*/  UP2UR UR54, UPR, URZ, 0x1 ;  /* 0x000000013f367883 */ /* 0x000fe40008000000 */
[----:B------:R-:W-:-:S03]  /*1410*/  UIADD3 UR9, UR52, 0x80, -UR53 ;  /* 0x0000008034097890 */ /* 0x000fc6000fffe835 */
[----:B------:R-:W-:Y:S01]  /*1420*/  @UP0 ULDC UR6, c[0x0][0x44c] ;  /* 0x0001130000060ab9 */ /* 0x000fe20000000800 */
[----:B------:R-:W-:Y:S01]  /*1430*/  @UP0 ULDC UR4, c[0x0][0x450] ;  /* 0x0001140000040ab9 */ /* 0x000fe20000000800 */
[----:B------:R-:W-:-:S04]  /*1440*/  UIMAD.WIDE.U32 UR6, UR8, UR6, URZ ;  /* 0x00000006080672a5 */ /* 0x000fc8000f8e003f */
[----:B------:R-:W-:Y:S02]  /*1450*/  @UP0 USHF.R.U32.HI UR8, URZ, UR4, UR7 ;  /* 0x000000043f080299 */ /* 0x000fe40008011607 */
[----:B------:R-:W-:Y:S02]  /*1460*/  UIADD3 UR4, UR52, 0x7f, URZ ;  /* 0x0000007f34047890 */ /* 0x000fe4000fffe03f */
[----:B------:R-:W-:Y:S02]  /*1470*/  UIADD3 UR8, UR9, UR8, URZ ;  /* 0x0000000809087290 */ /* 0x000fe4000fffe03f */
[----:B------:R-:W-:Y:S02]  /*1480*/  USHF.R.S32.HI UR6, URZ, 0x1f, UR4 ;  /* 0x0000001f3f067899 */ /* 0x000fe40008011404 */
[----:B------:R-:W-:Y:S02]  /*1490*/  USHF.R.S32.HI UR7, URZ, 0x1f, UR8 ;  /* 0x0000001f3f077899 */ /* 0x000fe40008011408 */
[----:B------:R-:W-:-:S02]  /*14a0*/  ULEA.HI UR6, UR6, UR4, URZ, 0x7 ;  /* 0x0000000406067291 */ /* 0x000fc4000f8f383f */
[----:B------:R-:W-:Y:S02]  /*14b0*/  ULEA.HI UR7, UR7, UR8, URZ, 0x7 ;  /* 0x0000000807077291 */ /* 0x000fe4000f8f383f */
[----:B------:R-:W-:Y:S02]  /*14c0*/  USHF.R.S32.HI UR6, URZ, 0x7, UR6 ;  /* 0x000000073f067899 */ /* 0x000fe40008011406 */
[----:B------:R-:W-:Y:S02]  /*14d0*/  USHF.R.S32.HI UR7, URZ, 0x7, UR7 ;  /* 0x000000073f077899 */ /* 0x000fe40008011407 */
[----:B------:R-:W-:Y:S02]  /*14e0*/  ULOP3.LUT UR4, UR5, 0xff000000, URZ, 0xc0, !UPT ;  /* 0xff00000005047892 */ /* 0x000fe4000f8ec03f */
[----:B------:R-:W-:Y:S02]  /*14f0*/  UISETP.LT.AND UP0, UPT, UR6, UR7, UPT ;  /* 0x000000070600728c */ /* 0x000fe4000bf01270 */
[----:B------:R-:W-:-:S02]  /*1500*/  ULOP3.LUT UR5, UR5, 0xff0000, URZ, 0xc0, !UPT ;  /* 0x00ff000005057892 */ /* 0x000fc4000f8ec03f */
[----:B------:R-:W-:Y:S02]  /*1510*/  USEL UR9, UR6, UR7, UP0 ;  /* 0x0000000706097287 */ /* 0x000fe40008000000 */
[----:B------:R-:W-:Y:S02]  /*1520*/  USHF.R.U32.HI UR4, URZ, 0x8, UR4 ;  /* 0x000000083f047899 */ /* 0x000fe40008011604 */
[----:B------:R-:W-:Y:S02]  /*1530*/  UISETP.GE.AND UP0, UPT, UR9, 0x1, UPT ;  /* 0x000000010900788c */ /* 0x000fe4000bf06270 */
        /* <DEDUP_REMOVED lines=42> */
.L_x_9090:
[----:B------:R-:W-:Y:S01]  /*17e0*/  UIMAD UR39, UR38, UR4, URZ ;  /* 0x00000004262772a4 */ /* 0x000fe2000f8e023f */
[----:B------:R-:W-:Y:S01]  /*17f0*/  IMAD.U32 R0, RZ, RZ, UR9 ;  /* 0x00000009ff007e24 */ /* 0x000fe2000f8e00ff */
[----:B------:R-:W-:Y:S01]  /*1800*/  PLOP3.LUT P0, PT, PT, PT, PT, 0x80, 0x0 ;  /* 0x000000000000781c */ /* 0x000fe20003f0f070 */
[----:B------:R-:W-:Y:S01]  /*1810*/  IMAD.U32 R3, RZ, RZ, UR4 ;  /* 0x00000004ff037e24 */ /* 0x000fe2000f8e00ff */
[----:B------:R-:W-:Y:S02]  /*1820*/  CS2R R150, SRZ ;  /* 0x0000000000967805 */ /* 0x000fe4000001ff00 */
[----:B------:R-:W-:Y:S02]  /*1830*/  CS2R R148, SRZ ;  /* 0x0000000000947805 */ /* 0x000fe4000001ff00 */
[----:B------:R-:W-:Y:S02]  /*1840*/  CS2R R146, SRZ ;  /* 0x0000000000927805 */ /* 0x000fe4000001ff00 */
[----:B------:R-:W-:-:S02]  /*1850*/  CS2R R144, SRZ ;  /* 0x0000000000907805 */ /* 0x000fc4000001ff00 */
[----:B------:R-:W-:Y:S01]  /*1860*/  VIADDMNMX R3, R3, UR39, R0, PT ;  /* 0x0000002703037c46 */ /* 0x000fe2000b800100 */
[----:B------:R-:W-:Y:S01]  /*1870*/  IMAD.MOV.U32 R0, RZ, RZ, RZ ;  /* 0x000000ffff007224 */ /* 0x000fe200078e00ff */
[----:B------:R-:W-:Y:S02]  /*1880*/  CS2R R142, SRZ ;  /* 0x00000000008e7805 */ /* 0x000fe4000001ff00 */
[----:B------:R-:W-:Y:S02]  /*1890*/  CS2R R140, SRZ ;  /* 0x00000000008c7805 */ /* 0x000fe4000001ff00 */
[----:B------:R-:W-:Y:S01]  /*18a0*/  R2UR UR60, R3 ;  /* 0x00000000033c72ca */ /* 0x000fe200000e0000 */
[----:B------:R-:W-:Y:S01]  /*18b0*/  IMAD.MOV.U32 R3, RZ, RZ, RZ ;  /* 0x000000ffff037224 */ /* 0x000fe200078e00ff */
        /* <DEDUP_REMOVED lines=60> */
.L_x_9092:
[----:B------:R-:W-:Y:S01]  /*1c80*/  ULEA.HI UR4, UR49, UR49, URZ, 0x1 ;  /* 0x0000003131047291 */ /* 0x000fe2000f8f083f */
[----:B------:R-:W-:-:S03]  /*1c90*/  IMAD.U32 R3, RZ, RZ, UR50 ;  /* 0x00000032ff037e24 */ /* 0x000fc6000f8e00ff */
[----:B------:R-:W-:Y:S02]  /*1ca0*/  ULOP3.LUT UR4, UR4, 0xfffffffe, URZ, 0xc0, !UPT ;  /* 0xfffffffe04047892 */ /* 0x000fe4000f8ec03f */
[----:B------:R-:W-:Y:S02]  /*1cb0*/  ISETP.NE.AND P0, PT, R3, 0x3, PT ;  /* 0x000000030300780c */ /* 0x000fe40003f05270 */
[----:B------:R-:W-:-:S06]  /*1cc0*/  UIADD3 UR4, UR49, -UR4, URZ ;  /* 0x8000000431047290 */ /* 0x000fcc000fffe03f */
[----:B------:R-:W-:-:S05]  /*1cd0*/  IMAD.U32 R0, RZ, RZ, UR4 ;  /* 0x00000004ff007e24 */ /* 0x000fca000f8e00ff */
[----:B------:R-:W-:-:S04]  /*1ce0*/  SHF.L.U32 R0, R0, 0x1f, RZ ;  /* 0x0000001f00007819 */ /* 0x000fc800000006ff */
[----:B------:R-:W0:Y:S02]  /*1cf0*/  SYNCS.PHASECHK.TRANS64.TRYWAIT P1, [UR41+0x28800], R0 ;  /* 0x02880000ff0075a7 */ /* 0x000e240008020169 */
[----:B0-----:R-:W-:Y:S05]  /*1d00*/  @!P1 BRA `(.L_x_9093) ;  /* 0x0000010800c89947 */ /* 0x001fea0003800000 */
.L_x_9239:
[----:B------:R-:W-:Y:S05]  /*1d10*/  @!P0 BRA `(.L_x_9094) ;  /* 0x0000000000048947 */ /* 0x000fea0003800000 */
[----:B------:R-:W-:Y:S01]  /*1d20*/  BPT.TRAP 0x1 ;  /* 0x000000040000795c */ /* 0x000fe20000300000 */
.L_x_9094:
[----:B0-----:R-:W-:Y:S02]  /*1d30*/  IMAD.U32 R0, RZ, RZ, UR47 ;  /* 0x0000002fff007e24 */ /* 0x001fe4000f8e00ff */
[----:B------:R-:W-:-:S03]  /*1d40*/  IMAD.U32 R3, RZ, RZ, UR48 ;  /* 0x00000030ff037e24 */ /* 0x000fc6000f8e00ff */
[----:B------:R-:W-:Y:S02]  /*1d50*/  LEA R0, R0, UR41, 0x3 ;  /* 0x0000002900007c11 */ /* 0x000fe4000f8e18ff */
[----:B------:R-:W-:-:S04]  /*1d60*/  SHF.L.U32 R3, R3, 0x1f, RZ ;  /* 0x0000001f03037819 */ /* 0x000fc800000006ff */
[----:B------:R0:W1:Y:S01]  /*1d70*/  SYNCS.PHASECHK.TRANS64.TRYWAIT P1, [R0+URZ+0x28830], R3 ;  /* 0x02883003000075a7 */ /* 0x000062000802017f */
[----:B------:R-:W-:Y:S05]  /*1d80*/  @!P0 BRA `(.L_x_9095) ;  /* 0x0000000000048947 */ /* 0x000fea0003800000 */
[----:B------:R-:W-:Y:S01]  /*1d90*/  BPT.TRAP 0x1 ;  /* 0x000000040000795c */ /* 0x000fe20000300000 */
.L_x_9095:
[----:B-1----:R-:W-:Y:S05]  /*1da0*/  @P1 BRA `(.L_x_9096) ;  /* 0x0000000000081947 */ /* 0x002fea0003800000 */
[----:B------:R-:W1:Y:S02]  /*1db0*/  SYNCS.PHASECHK.TRANS64.TRYWAIT P1, [R0+URZ+0x28830], R3 ;  /* 0x02883003000075a7 */ /* 0x000e64000802017f */
[----:B-1----:R-:W-:Y:S05]  /*1dc0*/  @!P1 BRA `(.L_x_9097) ;  /* 0x0000010800b09947 */ /* 0x002fea0003800000 */
.L_x_9096:
        /* <DEDUP_REMOVED lines=63> */
.L_x_9098:
[----:B------:R-:W-:Y:S01]  /*21c0*/  UISETP.NE.AND UP0, UPT, UR54, URZ, UPT ;  /* 0x0000003f3600728c */ /* 0x000fe2000bf05270 */
[----:B------:R-:W-:Y:S01]  /*21d0*/  VIADD R5, R17, UR37 ;  /* 0x0000002511057c36 */ /* 0x000fe20008000000 */
[----:B------:R-:W-:Y:S01]  /*21e0*/  ULDC UR55, c[0x0][0x988] ;  /* 0x0002620000377ab9 */ /* 0x000fe20000000800 */
[----:B------:R-:W-:Y:S01]  /*21f0*/  IMAD.U32 R8, RZ, RZ, UR53 ;  /* 0x00000035ff087e24 */ /* 0x000fe2000f8e00ff */
[----:B------:R-:W-:Y:S01]  /*2200*/  R2UR UR11, R0 ;  /* 0x00000000000b72ca */ /* 0x000fe200000e0000 */
[----:B------:R-:W-:Y:S01]  /*2210*/  UMOV UR10, UR37 ;  /* 0x00000025000a7c82 */ /* 0x000fe20008000000 */
[----:B------:R-:W-:Y:S02]  /*2220*/  PLOP3.LUT P1, PT, PT, PT, UP0, 0x80, 0x0 ;  /* 0x000000000000781c */ /* 0x000fe40003f2f008 */
[----:B------:R-:W-:Y:S02]  /*2230*/  CS2R R150, SRZ ;  /* 0x0000000000967805 */ /* 0x000fe4000001ff00 */
[----:B------:R-:W-:-:S02]  /*2240*/  PLOP3.LUT P2, PT, PT, PT, UP0, 0x80, 0x0 ;  /* 0x000000000000781c */ /* 0x000fc40003f4f008 */
[----:B------:R-:W-:Y:S02]  /*2250*/  CS2R R148, SRZ ;  /* 0x0000000000947805 */ /* 0x000fe4000001ff00 */
[----:B------:R-:W-:Y:S01]  /*2260*/  CS2R R146, SRZ ;  /* 0x0000000000927805 */ /* 0x000fe2000001ff00 */
[----:B------:R-:W-:Y:S01]  /*2270*/  @UP0 ULDC UR6, c[0x0][0x44c] ;  /* 0x0001130000060ab9 */ /* 0x000fe20000000800 */
[----:B------:R-:W-:Y:S01]  /*2280*/  @UP0 ULDC UR14, c[0x0][0x450] ;  /* 0x00011400000e0ab9 */ /* 0x000fe20000000800 */
[----:B------:R-:W-:Y:S02]  /*2290*/  CS2R R144, SRZ ;  /* 0x0000000000907805 */ /* 0x000fe4000001ff00 */
[----:B------:R-:W-:Y:S02]  /*22a0*/  CS2R R142, SRZ ;  /* 0x00000000008e7805 */ /* 0x000fe4000001ff00 */
[----:B------:R-:W-:Y:S02]  /*22b0*/  CS2R R140, SRZ ;  /* 0x00000000008c7805 */ /* 0x000fe4000001ff00 */
[----:B------:R-:W-:-:S02]  /*22c0*/  CS2R R138, SRZ ;  /* 0x00000000008a7805 */ /* 0x000fc4000001ff00 */
[----:B------:R-:W-:Y:S02]  /*22d0*/  CS2R R136, SRZ ;  /* 0x0000000000887805 */ /* 0x000fe4000001ff00 */
[----:B------:R-:W-:Y:S01]  /*22e0*/  CS2R R134, SRZ ;  /* 0x0000000000867805 */ /* 0x000fe2000001ff00 */
[----:B01----:R-:W-:Y:S01]  /*22f0*/  @P1 IMAD.HI.U32 R3, R5, UR6, RZ ;  /* 0x0000000605031c27 */ /* 0x003fe2000f8e00ff */
[----:B------:R-:W-:Y:S01]  /*2300*/  @UP0 ULDC UR6, c[0x0][0x450] ;  /* 0x0001140000060ab9 */ /* 0x000fe20000000800 */
[----:B------:R-:W-:Y:S02]  /*2310*/  CS2R R132, SRZ ;  /* 0x0000000000847805 */ /* 0x000fe4000001ff00 */
[----:B------:R-:W-:Y:S02]  /*2320*/  CS2R R130, SRZ ;  /* 0x0000000000827805 */ /* 0x000fe4000001ff00 */
[----:B------:R-:W-:Y:S02]  /*2330*/  CS2R R128, SRZ ;  /* 0x0000000000807805 */ /* 0x000fe4000001ff00 */
[----:B------:R-:W-:Y:S01]  /*2340*/  @P2 SHF.R.U32.HI R5, RZ, UR6, R3 ;  /* 0x00000006ff052c19 */ /* 0x000fe20008011603 */
[----:B------:R-:W-:Y:S01]  /*2350*/  UMOV UR6, 0xffffff80 ;  /* 0xffffff8000067882 */ /* 0x000fe20000000000 */
[----:B------:R-:W-:Y:S01]  /*2360*/  CS2R R126, SRZ ;  /* 0x00000000007e7805 */ /* 0x000fe2000001ff00 */
[----:B------:R-:W-:Y:S01]  /*2370*/  UIMAD UR6, UR60, UR6, 0x80 ;  /* 0x000000803c0674a4 */ /* 0x000fe2000f8e0206 */
[----:B------:R-:W-:Y:S01]  /*2380*/  CS2R R124, SRZ ;  /* 0x00000000007c7805 */ /* 0x000fe2000001ff00 */
[----:B------:R-:W0:Y:S01]  /*2390*/  SHFL.IDX PT, R4, R5, 0x1, 0x1c1f ;  /* 0x003c1f0005047f89 */ /* 0x000e2200000e0000 */
[----:B------:R-:W-:Y:S01]  /*23a0*/  UIADD3 UR60, UR60, -0x2, URZ ;  /* 0xfffffffe3c3c7890 */ /* 0x000fe2000fffe03f */
[----:B------:R-:W-:-:S02]  /*23b0*/  CS2R R122, SRZ ;  /* 0x00000000007a7805 */ /* 0x000fc4000001ff00 */
[----:B------:R-:W-:Y:S01]  /*23c0*/  CS2R R120, SRZ ;  /* 0x0000000000787805 */ /* 0x000fe2000001ff00 */
[----:B------:R-:W-:Y:S01]  /*23d0*/  IMAD.U32 R7, RZ, RZ, UR6 ;  /* 0x00000006ff077e24 */ /* 0x000fe2000f8e00ff */
[----:B------:R-:W1:Y:S01]  /*23e0*/  SHFL.IDX PT, R5, R5, RZ, 0x1c1f ;  /* 0x001c1fff05057589 */ /* 0x000e6200000e0000 */
[----:B------:R-:W-:Y:S01]  /*23f0*/  @UP0 ULDC UR6, c[0x0][0x44c] ;  /* 0x0001130000060ab9 */ /* 0x000fe20000000800 */
[----:B------:R-:W-:Y:S01]  /*2400*/  CS2R R118, SRZ ;  /* 0x0000000000767805 */ /* 0x000fe2000001ff00 */
[----:B------:R-:W-:Y:S01]  /*2410*/  UIMAD.WIDE.U32 UR6, UR37, UR6, URZ ;  /* 0x00000006250672a5 */ /* 0x000fe2000f8e003f */
[C-C-:B------:R-:W-:Y:S01]  /*2420*/  IADD3 R3, -R16.reuse, 0x1, R7.reuse ;  /* 0x0000000110037810 */ /* 0x140fe20007ffe107 */
[----:B------:R-:W-:Y:S01]  /*2430*/  UIADD3 UR6, UR11, 0x28840, URZ ;  /* 0x000288400b067890 */ /* 0x000fe2000fffe03f */
[----:B------:R-:W-:Y:S01]  /*2440*/  IADD3 R6, -R16, UR52, R7 ;  /* 0x0000003410067c10 */ /* 0x000fe2000fffe107 */
[----:B------:R-:W-:Y:S01]  /*2450*/  @UP0 USHF.R.U32.HI UR10, URZ, UR14, UR7 ;  /* 0x0000000e3f0a0299 */ /* 0x000fe20008011607 */
[----:B------:R-:W-:Y:S01]  /*2460*/  IADD3 R7, -R8, UR52, R3 ;  /* 0x0000003408077c10 */ /* 0x000fe2000fffe103 */
[----:B------:R-:W-:Y:S01]  /*2470*/  UPRMT UR6, UR40, 0x654, UR6 ;  /* 0x0000065428067896 */ /* 0x000fe20008000006 */
[----:B------:R-:W-:Y:S01]  /*2480*/  CS2R R116, SRZ ;  /* 0x0000000000747805 */ /* 0x000fe2000001ff00 */
[----:B------:R-:W-:Y:S01]  /*2490*/  UIADD3 UR7, UR10, UR52, -UR53 ;  /* 0x000000340a077290 */ /* 0x000fe2000fffe835 */
[----:B------:R-:W-:-:S02]  /*24a0*/  CS2R R114, SRZ ;  /* 0x0000000000727805 */ /* 0x000fc4000001ff00 */
[----:B------:R-:W-:Y:S02]  /*24b0*/  CS2R R112, SRZ ;  /* 0x0000000000707805 */ /* 0x000fe4000001ff00 */
[----:B------:R-:W-:Y:S01]  /*24c0*/  CS2R R110, SRZ ;  /* 0x00000000006e7805 */ /* 0x000fe2000001ff00 */
[----:B------:R-:W-:Y:S01]  /*24d0*/  USHF.R.S32.HI UR10, URZ, 0x1f, UR7 ;  /* 0x0000001f3f0a7899 */ /* 0x000fe20008011407 */
[----:B------:R-:W-:Y:S02]  /*24e0*/  CS2R R108, SRZ ;  /* 0x00000000006c7805 */ /* 0x000fe4000001ff00 */
[----:B------:R-:W-:Y:S01]  /*24f0*/  CS2R R106, SRZ ;  /* 0x00000000006a7805 */ /* 0x000fe2000001ff00 */
[----:B------:R-:W-:Y:S01]  /*2500*/  SYNCS.ARRIVE.TRANS64.RED.A1T0 RZ, [UR6], RZ ;  /* 0x000000ffffff79a7 */ /* 0x000fe20008100406 */
[----:B0-----:R-:W-:Y:S01]  /*2510*/  VIADDMNMX R4, R4, R7, R6, PT ;  /* 0x0000000704047246 */ /* 0x001fe20003800106 */
[----:B------:R-:W-:-:S03]  /*2520*/  ULEA.HI UR10, UR10, UR7, URZ, 0x7 ;  /* 0x000000070a0a7291 */ /* 0x000fc6000f8f383f */
[C---:B------:R-:W-:Y:S01]  /*2530*/  ISETP.GT.AND P1, PT, R4.reuse, RZ, PT ;  /* 0x000000ff0400720c */ /* 0x040fe20003f24270 */
[----:B------:R-:W-:Y:S01]  /*2540*/  USHF.R.S32.HI UR10, URZ, 0x7, UR10 ;  /* 0x000000073f0a7899 */ /* 0x000fe2000801140a */
[C---:B------:R-:W-:Y:S02]  /*2550*/  ISETP.GT.AND P2, PT, R4.reuse, 0x1, PT ;  /* 0x000000010400780c */ /* 0x040fe40003f44270 */
        /* <DEDUP_REMOVED lines=97> */
[C---:B------:R-:W-:Y:S02]  /*2b70*/  ISETP.GT.AND P2, PT, R11.reuse, 0x1, PT ;  /* 0x000000010b00780c */ /* 0x040fe40003f44270 */
[----:B------:R-:W-:Y:S01]  /*2b80*/  ISETP.GT.AND P3, PT, R11, 0x8, PT ;  /* 0x000000080b00780c */ /* 0x000fe20003f64270 */
[----:B------:R-:W0:Y:S01]  /*2b90*/  SHFL.BFLY PT, R4, R9, 0x2, 0x1f ;  /* 0x0c401f0009047f89 */ /* 0x000e2200000e0000 */
[----:B------:R-:W-:Y:S02]  /*2ba0*/  FSEL R88, R25, -INF , P2 ;  /* 0xff80000019587808 */ /* 0x000fe40001000000 */
[----:B------:R-:W-:Y:S02]  /*2bb0*/  FSEL R28, R28, -INF , P3 ;  /* 0xff8000001c1c7808 */ /* 0x000fe40001800000 */
[----:B------:R-:W-:-:S04]  /*2bc0*/  ISETP.GT.AND P2, PT, R11, 0x10, PT ;  /* 0x000000100b00780c */ /* 0x000fc80003f44270 */
[----:B------:R-:W-:Y:S02]  /*2bd0*/  FSEL R32, R32, -INF , P2 ;  /* 0xff80000020207808 */ /* 0x000fe40001000000 */
[----:B------:R-:W-:Y:S02]  /*2be0*/  ISETP.GT.AND P2, PT, R11, 0x18, PT ;  /* 0x000000180b00780c */ /* 0x000fe40003f44270 */
[----:B0-----:R-:W-:Y:S02]  /*2bf0*/  FMNMX.FTZ R13, R9, R4, !PT ;  /* 0x00000004090d7209 */ /* 0x001fe40007810000 */
[----:B------:R-:W-:Y:S02]  /*2c00*/  FSEL R9, R36, -INF , P2 ;  /* 0xff80000024097808 */ /* 0x000fe40001000000 */
[----:B------:R-:W-:Y:S01]  /*2c10*/  ISETP.GT.AND P2, PT, R11, 0x20, PT ;  /* 0x000000200b00780c */ /* 0x000fe20003f44270 */
[----:B------:R-:W0:Y:S03]  /*2c20*/  SHFL.BFLY PT, R4, R13, 0x1, 0x1f ;  /* 0x0c201f000d047f89 */ /* 0x000e2600000e0000 */
        /* <DEDUP_REMOVED lines=10> */
[C---:B------:R-:W-:Y:S01]  /*2cd0*/  FSETP.NEU.FTZ.AND P1, PT, R4.reuse, -INF , PT ;  /* 0xff8000000400780b */ /* 0x040fe20003f3d000 */
[----:B------:R-:W-:Y:S01]  /*2ce0*/  FMUL.FTZ R3, R4, UR55 ;  /* 0x0000003704037c20 */ /* 0x000fe20008410000 */
[----:B------:R-:W-:-:S04]  /*2cf0*/  ISETP.GT.AND P2, PT, R11, 0x48, PT ;  /* 0x000000480b00780c */ /* 0x000fc80003f44270 */
[----:B------:R-:W-:Y:S02]  /*2d00*/  FSEL R3, R3, RZ, P1 ;  /* 0x000000ff03037208 */ /* 0x000fe40000800000 */
[C---:B------:R-:W-:Y:S02]  /*2d10*/  ISETP.GT.AND P1, PT, R11.reuse, RZ, PT ;  /* 0x000000ff0b00720c */ /* 0x040fe40003f24270 */
[----:B------:R-:W-:Y:S01]  /*2d20*/  FSEL R60, R60, -INF , P2 ;  /* 0xff8000003c3c7808 */ /* 0x000fe20001000000 */
[--C-:B------:R-:W-:Y:S01]  /*2d30*/  FFMA.FTZ R181, R8, UR55, -R3.reuse ;  /* 0x0000003708b57c23 */ /* 0x100fe20008010803 */
[----:B------:R-:W-:Y:S01]  /*2d40*/  FSEL R7, R24, -INF , P1 ;  /* 0xff80000018077808 */ /* 0x000fe20000800000 */
[--C-:B------:R-:W-:Y:S01]  /*2d50*/  FFMA.FTZ R6, R10, UR55, -R3.reuse ;  /* 0x000000370a067c23 */ /* 0x100fe20008010803 */
[----:B------:R-:W-:Y:S01]  /*2d60*/  ISETP.GT.AND P1, PT, R11, 0x9, PT ;  /* 0x000000090b00780c */ /* 0x000fe20003f24270 */
[--C-:B------:R-:W-:Y:S01]  /*2d70*/  FFMA.FTZ R183, R12, UR55, -R3.reuse ;  /* 0x000000370cb77c23 */ /* 0x100fe20008010803 */
[----:B------:R-:W-:Y:S01]  /*2d80*/  FMNMX.FTZ R5, R7, R88, !PT ;  /* 0x0000005807057209 */ /* 0x000fe20007810000 */
[--C-:B------:R-:W-:Y:S01]  /*2d90*/  FFMA.FTZ R171, R54, UR55, -R3.reuse ;  /* 0x0000003736ab7c23 */ /* 0x100fe20008010803 */
[----:B------:R-:W-:Y:S01]  /*2da0*/  FSEL R29, R29, -INF , P1 ;  /* 0xff8000001d1d7808 */ /* 0x000fe20000800000 */
[----:B------:R-:W-:Y:S01]  /*2db0*/  MUFU.EX2 R181, R181 ;  /* 0x000000b500b57308 */ /* 0x000fe20000000800 */
[----:B------:R-:W-:Y:S01]  /*2dc0*/  FMNMX.FTZ R8, R28, R5, !PT ;  /* 0x000000051c087209 */ /* 0x000fe20007810000 */
[--C-:B------:R-:W-:Y:S01]  /*2dd0*/  FFMA.FTZ R177, R90, UR55, -R3.reuse ;  /* 0x000000375ab17c23 */ /* 0x100fe20008010803 */
[----:B------:R-:W-:Y:S01]  /*2de0*/  ISETP.GT.AND P1, PT, R11, 0x11, PT ;  /* 0x000000110b00780c */ /* 0x000fe20003f24270 */
[--C-:B------:R-:W-:Y:S01]  /*2df0*/  FFMA.FTZ R179, R94, UR55, -R3.reuse ;  /* 0x000000375eb37c23 */ /* 0x100fe20008010803 */
[----:B------:R-:W-:Y:S01]  /*2e00*/  FMNMX.FTZ R5, R29, R8, !PT ;  /* 0x000000081d057209 */ /* 0x000fe20007810000 */
[--C-:B------:R-:W-:Y:S01]  /*2e10*/  FFMA.FTZ R8, R14, UR55, -R3.reuse ;  /* 0x000000370e087c23 */ /* 0x100fe20008010803 */
[----:B------:R-:W-:Y:S01]  /*2e20*/  FSEL R33, R33, -INF , P1 ;  /* 0xff80000021217808 */ /* 0x000fe20000800000 */
[----:B------:R-:W0:Y:S01]  /*2e30*/  MUFU.EX2 R6, R6 ;  /* 0x0000000600067308 */ /* 0x000e220000000800 */
[----:B------:R-:W-:Y:S01]  /*2e40*/  FMNMX.FTZ R10, R32, R5, !PT ;  /* 0x00000005200a7209 */ /* 0x000fe20007810000 */
        /* <DEDUP_REMOVED lines=16> */
[----:B0-----:R-:W-:Y:S01]  /*2f50*/  FADD.FTZ R58, R181, R6 ;  /* 0x00000006b53a7221 */ /* 0x001fe20000010000 */
        /* <DEDUP_REMOVED lines=36> */
[----:B------:R-:W-:Y:S01]  /*31a0*/  ISETP.GT.AND P2, PT, R11, 0x50, PT ;  /* 0x000000500b00780c */ /* 0x000fe20003f44270 */
[----:B------:R-:W-:Y:S01]  /*31b0*/  MUFU.EX2 R173, R173 ;  /* 0x000000ad00ad7308 */ /* 0x000fe20000000800 */
[----:B------:R-:W-:Y:S01]  /*31c0*/  FSEL R61, R61, -INF , P1 ;  /* 0xff8000003d3d7808 */ /* 0x000fe20000800000 */
[--C-:B------:R-:W-:Y:S01]  /*31d0*/  FFMA.FTZ R159, R86, UR55, -R3.reuse ;  /* 0x00000037569f7c23 */ /* 0x100fe20008010803 */
[----:B------:R-:W-:Y:S01]  /*31e0*/  FMNMX.FTZ R24, R60, R5, !PT ;  /* 0x000000053c187209 */ /* 0x000fe20007810000 */
[----:B------:R-:W-:Y:S01]  /*31f0*/  FFMA.FTZ R87, R87, UR55, -R3 ;  /* 0x0000003757577c23 */ /* 0x000fe20008010803 */
[----:B------:R-:W-:-:S02]  /*3200*/  ISETP.GT.AND P1, PT, R11, 0x51, PT ;  /* 0x000000510b00780c */ /* 0x000fc40003f24270 */
[----:B------:R-:W-:Y:S02]  /*3210*/  CS2R R102, SRZ ;  /* 0x0000000000667805 */ /* 0x000fe4000001ff00 */
[----:B------:R-:W-:Y:S01]  /*3220*/  FSEL R64, R64, -INF , P2 ;  /* 0xff80000040407808 */ /* 0x000fe20001000000 */
[----:B------:R-:W-:Y:S01]  /*3230*/  MUFU.EX2 R14, R14 ;  /* 0x0000000e000e7308 */ /* 0x000fe20000000800 */
[----:B------:R-:W-:Y:S01]  /*3240*/  FMNMX.FTZ R5, R61, R24, !PT ;  /* 0x000000183d057209 */ /* 0x000fe20007810000 */
[----:B------:R-:W-:Y:S01]  /*3250*/  FFMA.FTZ R24, R104, UR55, -R3 ;  /* 0x0000003768187c23 */ /* 0x000fe20008010803 */
[----:B------:R-:W-:Y:S02]  /*3260*/  ISETP.GT.AND P2, PT, R11, 0x58, PT ;  /* 0x000000580b00780c */ /* 0x000fe40003f44270 */
[----:B------:R-:W-:Y:S02]  /*3270*/  CS2R R104, SRZ ;  /* 0x0000000000687805 */ /* 0x000fe4000001ff00 */
[----:B------:R-:W-:-:S02]  /*3280*/  FSEL R65, R65, -INF , P1 ;  /* 0xff80000041417808 */ /* 0x000fc40000800000 */
[----:B------:R-:W-:Y:S02]  /*3290*/  CS2R R100, SRZ ;  /* 0x0000000000647805 */ /* 0x000fe4000001ff00 */
[----:B------:R-:W-:Y:S01]  /*32a0*/  FMNMX.FTZ R36, R64, R5, !PT ;  /* 0x0000000540247209 */ /* 0x000fe20007810000 */
[----:B------:R-:W-:Y:S01]  /*32b0*/  MUFU.EX2 R175, R175 ;  /* 0x000000af00af7308 */ /* 0x000fe20000000800 */
[----:B------:R-:W-:Y:S02]  /*32c0*/  ISETP.GT.AND P1, PT, R11, 0x59, PT ;  /* 0x000000590b00780c */ /* 0x000fe40003f24270 */
[----:B------:R-:W-:Y:S02]  /*32d0*/  CS2R R98, SRZ ;  /* 0x0000000000627805 */ /* 0x000fe4000001ff00 */
[----:B------:R-:W-:Y:S02]  /*32e0*/  FSEL R68, R68, -INF , P2 ;  /* 0xff80000044447808 */ /* 0x000fe40001000000 */
[----:B------:R-:W-:-:S02]  /*32f0*/  CS2R R96, SRZ ;  /* 0x0000000000607805 */ /* 0x000fc4000001ff00 */
[----:B------:R-:W-:Y:S02]  /*3300*/  FMNMX.FTZ R5, R65, R36, !PT ;  /* 0x0000002441057209 */ /* 0x000fe40007810000 */
[----:B------:R-:W-:Y:S02]  /*3310*/  CS2R R94, SRZ ;  /* 0x00000000005e7805 */ /* 0x000fe4000001ff00 */
[----:B------:R-:W-:Y:S01]  /*3320*/  ISETP.GT.AND P2, PT, R11, 0x60, PT ;  /* 0x000000600b00780c */ /* 0x000fe20003f44270 */
[----:B------:R-:W-:Y:S01]  /*3330*/  MUFU.EX2 R24, R24 ;  /* 0x0000001800187308 */ /* 0x000fe20000000800 */
[----:B------:R-:W-:Y:S02]  /*3340*/  FSEL R69, R69, -INF , P1 ;  /* 0xff80000045457808 */ /* 0x000fe40000800000 */
[----:B------:R-:W-:Y:S02]  /*3350*/  CS2R R92, SRZ ;  /* 0x00000000005c7805 */ /* 0x000fe4000001ff00 */
[----:B------:R-:W-:-:S02]  /*3360*/  FMNMX.FTZ R36, R68, R5, !PT ;  /* 0x0000000544247209 */ /* 0x000fc40007810000 */
[----:B------:R-:W-:Y:S02]  /*3370*/  CS2R R90, SRZ ;  /* 0x00000000005a7805 */ /* 0x000fe4000001ff00 */
[----:B------:R-:W-:Y:S02]  /*3380*/  ISETP.GT.AND P1, PT, R11, 0x61, PT ;  /* 0x000000610b00780c */ /* 0x000fe40003f24270 */
[----:B------:R-:W-:Y:S01]  /*3390*/  FSEL R72, R72, -INF , P2 ;  /* 0xff80000048487808 */ /* 0x000fe20001000000 */
[----:B------:R-:W-:Y:S01]  /*33a0*/  MUFU.EX2 R169, R169 ;  /* 0x000000a900a97308 */ /* 0x000fe20000000800 */
[----:B------:R-:W-:Y:S01]  /*33b0*/  FMNMX.FTZ R5, R69, R36, !PT ;  /* 0x0000002445057209 */ /* 0x000fe20007810000 */
[----:B------:R-:W-:Y:S01]  /*33c0*/  FFMA.FTZ R36, R46, UR55, -R3 ;  /* 0x000000372e247c23 */ /* 0x000fe20008010803 */
[----:B------:R-:W-:Y:S02]  /*33d0*/  ISETP.GT.AND P2, PT, R11, 0x68, PT ;  /* 0x000000680b00780c */ /* 0x000fe40003f44270 */
[----:B------:R-:W-:-:S02]  /*33e0*/  FSEL R73, R73, -INF , P1 ;  /* 0xff80000049497808 */ /* 0x000fc40000800000 */
[----:B------:R-:W-:Y:S01]  /*33f0*/  FMNMX.FTZ R46, R72, R5, !PT ;  /* 0x00000005482e7209 */ /* 0x000fe20007810000 */
[----:B------:R-:W-:Y:S01]  /*3400*/  MUFU.EX2 R36, R36 ;  /* 0x0000002400247308 */ /* 0x000fe20000000800 */
[----:B------:R-:W-:Y:S02]  /*3410*/  ISETP.GT.AND P1, PT, R11, 0x69, PT ;  /* 0x000000690b00780c */ /* 0x000fe40003f24270 */
[----:B------:R-:W-:Y:S02]  /*3420*/  FSEL R76, R76, -INF , P2 ;  /* 0xff8000004c4c7808 */ /* 0x000fe40001000000 */
[----:B------:R-:W-:Y:S02]  /*3430*/  FMNMX.FTZ R5, R73, R46, !PT ;  /* 0x0000002e49057209 */ /* 0x000fe40007810000 */
[----:B------:R-:W-:Y:S01]  /*3440*/  ISETP.GT.AND P2, PT, R11, 0x70, PT ;  /* 0x000000700b00780c */ /* 0x000fe20003f44270 */
[----:B------:R-:W-:Y:S01]  /*3450*/  MUFU.EX2 R171, R171 ;  /* 0x000000ab00ab7308 */ /* 0x000fe20000000800 */
[----:B------:R-:W-:-:S02]  /*3460*/  FSEL R77, R77, -INF , P1 ;  /* 0xff8000004d4d7808 */ /* 0x000fc40000800000 */
[----:B------:R-:W-:Y:S02]  /*3470*/  FMNMX.FTZ R46, R76, R5, !PT ;  /* 0x000000054c2e7209 */ /* 0x000fe40007810000 */
        /* <DEDUP_REMOVED lines=8> */
[----:B------:R-:W-:Y:S02]  /*3500*/  ISETP.GT.AND P1, PT, R11, 0x79, PT ;  /* 0x000000790b00780c */ /* 0x000fe40003f24270 */
[----:B------:R-:W-:Y:S02]  /*3510*/  FSEL R84, R84, -INF , P2 ;  /* 0xff80000054547808 */ /* 0x000fe40001000000 */
[----:B------:R-:W-:Y:S02]  /*3520*/  FMNMX.FTZ R5, R81, R46, !PT ;  /* 0x0000002e51057209 */ /* 0x000fe40007810000 */
[----:B------:R-:W-:Y:S01]  /*3530*/  FSEL R85, R85, -INF , P1 ;  /* 0xff80000055557808 */ /* 0x000fe20000800000 */
[----:B------:R-:W-:Y:S01]  /*3540*/  MUFU.EX2 R167, R167 ;  /* 0x000000a700a77308 */ /* 0x000fe20000000800 */
[----:B------:R-:W-:-:S02]  /*3550*/  FMNMX.FTZ R46, R84, R5, !PT ;  /* 0x00000005542e7209 */ /* 0x000fc40007810000 */
[----:B------:R-:W-:Y:S02]  /*3560*/  F2FP.F16.F32.PACK_AB R181, R6, R181 ;  /* 0x000000b506b5723e */ /* 0x000fe400000000ff */
[----:B------:R-:W-:Y:S01]  /*3570*/  FMNMX.FTZ R5, R85, R46, !PT ;  /* 0x0000002e55057209 */ /* 0x000fe20007810000 */
[----:B------:R-:W-:Y:S02]  /*3580*/  FFMA.FTZ R46, R59, UR55, -R3 ;  /* 0x000000373b2e7c23 */ /* 0x000fe40008010803 */
[----:B------:R-:W-:Y:S02]  /*3590*/  MUFU.EX2 R50, R50 ;  /* 0x0000003200327308 */ /* 0x000fe40000000800 */
        /* <DEDUP_REMOVED lines=47> */
[----:B0-----:R-:W-:Y:S01]  /*3890*/  FADD.FTZ R11, R7, R88 ;  /* 0x00000058070b7221 */ /* 0x001fe20000010000 */
[----:B------:R-:W-:Y:S01]  /*38a0*/  F2FP.F16.F32.PACK_AB R180, R88, R7 ;  /* 0x0000000758b4723e */ /* 0x000fe200000000ff */
[--C-:B------:R-:W-:Y:S01]  /*38b0*/  FFMA.FTZ R77, R77, UR55, -R54.reuse ;  /* 0x000000374d4d7c23 */ /* 0x100fe20008010836 */
[--C-:B------:R-:W-:Y:S01]  /*38c0*/  FFMA.FTZ R80, R80, UR55, -R54.reuse ;  /* 0x0000003750507c23 */ /* 0x100fe20008010836 */
[--C-:B------:R-:W-:Y:S01]  /*38d0*/  FFMA.FTZ R81, R81, UR55, -R54.reuse ;  /* 0x0000003751517c23 */ /* 0x100fe20008010836 */
[--C-:B------:R-:W-:Y:S01]  /*38e0*/  FFMA.FTZ R84, R84, UR55, -R54.reuse ;  /* 0x0000003754547c23 */ /* 0x100fe20008010836 */
[----:B------:R-:W-:Y:S01]  /*38f0*/  FFMA.FTZ R54, R85, UR55, -R54 ;  /* 0x0000003755367c23 */ /* 0x000fe20008010836 */
[----:B------:R-:W0:Y:S01]  /*3900*/  MUFU.EX2 R32, R32 ;  /* 0x0000002000207308 */ /* 0x000e220000000800 */
[----:B-1----:R-:W-:Y:S01]  /*3910*/  FADD.FTZ R62, R28, R11 ;  /* 0x0000000b1c3e7221 */ /* 0x002fe20000010000 */
[----:B------:R-:W-:Y:S01]  /*3920*/  FADD.FTZ R11, R183, R58 ;  /* 0x0000003ab70b7221 */ /* 0x000fe20000010000 */
[----:B------:R-:W-:-:S02]  /*3930*/  F2FP.F16.F32.PACK_AB R183, R8, R183 ;  /* 0x000000b708b7723e */ /* 0x000fc400000000ff */
[----:B------:R-:W-:Y:S01]  /*3940*/  CS2R R88, SRZ ;  /* 0x0000000000587805 */ /* 0x000fe2000001ff00 */
[----:B------:R-:W-:Y:S02]  /*3950*/  FADD.FTZ R58, R8, R11 ;  /* 0x0000000b083a7221 */ /* 0x000fe40000010000 */
[----:B------:R-:W1:Y:S01]  /*3960*/  MUFU.EX2 R33, R33 ;  /* 0x0000002100217308 */ /* 0x000e620000000800 */
[----:B--2---:R-:W-:Y:S01]  /*3970*/  FADD.FTZ R13, R29, R62 ;  /* 0x0000003e1d0d7221 */ /* 0x004fe20000010000 */
[----:B------:R-:W-:Y:S01]  /*3980*/  FADD.FTZ R11, R177, R58 ;  /* 0x0000003ab10b7221 */ /* 0x000fe20000010000 */
[C---:B------:R-:W-:Y:S02]  /*3990*/  F2FP.F16.F32.PACK_AB R177, R10.reuse, R177 ;  /* 0x000000b10ab1723e */ /* 0x040fe400000000ff */
[----:B------:R-:W-:Y:S01]  /*39a0*/  F2FP.F16.F32.PACK_AB R182, R29, R28 ;  /* 0x0000001c1db6723e */ /* 0x000fe200000000ff */
[----:B------:R-:W-:Y:S02]  /*39b0*/  FADD.FTZ R58, R10, R11 ;  /* 0x0000000b0a3a7221 */ /* 0x000fe40000010000 */
[----:B------:R-:W2:Y:S01]  /*39c0*/  MUFU.EX2 R9, R9 ;  /* 0x0000000900097308 */ /* 0x000ea20000000800 */
[----:B0-----:R-:W-:Y:S01]  /*39d0*/  FADD.FTZ R0, R32, R13 ;  /* 0x0000000d20007221 */ /* 0x001fe20000010000 */
[----:B------:R-:W-:Y:S01]  /*39e0*/  FADD.FTZ R11, R179, R58 ;  /* 0x0000003ab30b7221 */ /* 0x000fe20000010000 */
[----:B------:R-:W-:-:S05]  /*39f0*/  F2FP.F16.F32.PACK_AB R179, R12, R179 ;  /* 0x000000b30cb3723e */ /* 0x000fca00000000ff */
[----:B------:R-:W0:Y:S01]  /*3a00*/  MUFU.EX2 R178, R37 ;  /* 0x0000002500b27308 */ /* 0x000e220000000800 */
[C---:B-1----:R-:W-:Y:S01]  /*3a10*/  FADD.FTZ R0, R33.reuse, R0 ;  /* 0x0000000021007221 */ /* 0x042fe20000010000 */
[----:B------:R-:W-:-:S06]  /*3a20*/  F2FP.F16.F32.PACK_AB R176, R33, R32 ;  /* 0x0000002021b0723e */ /* 0x000fcc00000000ff */
[----:B------:R-:W1:Y:S01]  /*3a30*/  MUFU.EX2 R40, R40 ;  /* 0x0000002800287308 */ /* 0x000e620000000800 */
[----:B--2---:R-:W-:Y:S01]  /*3a40*/  FADD.FTZ R3, R9, R0 ;  /* 0x0000000009037221 */ /* 0x004fe20000010000 */
[----:B------:R-:W-:-:S06]  /*3a50*/  FADD.FTZ R0, R12, R11 ;  /* 0x0000000b0c007221 */ /* 0x000fcc0000010000 */
        /* <DEDUP_REMOVED lines=22> */
[----:B------:R-:W-:Y:S02]  /*3bc0*/  F2FP.F16.F32.PACK_AB R174, R45, R44 ;  /* 0x0000002c2dae723e */ /* 0x000fe400000000ff */
[C---:B------:R-:W-:Y:S01]  /*3bd0*/  F2FP.F16.F32.PACK_AB R171, R26.reuse, R171 ;  /* 0x000000ab1aab723e */ /* 0x040fe200000000ff */
[----:B------:R-:W-:Y:S02]  /*3be0*/  FADD.FTZ R0, R26, R3 ;  /* 0x000000031a007221 */ /* 0x000fe40000010000 */
[----:B------:R-:W1:Y:S01]  /*3bf0*/  MUFU.EX2 R52, R52 ;  /* 0x0000003400347308 */ /* 0x000e620000000800 */
[----:B--2---:R-:W-:Y:S01]  /*3c00*/  FADD.FTZ R58, R48, R11 ;  /* 0x0000000b303a7221 */ /* 0x004fe20000010000 */
[----:B------:R-:W-:Y:S01]  /*3c10*/  FADD.FTZ R3, R165, R0 ;  /* 0x00000000a5037221 */ /* 0x000fe20000010000 */
[----:B------:R-:W-:-:S03]  /*3c20*/  F2FP.F16.F32.PACK_AB R165, R46, R165 ;  /* 0x000000a52ea5723e */ /* 0x000fc600000000ff */
[----:B------:R-:W-:Y:S02]  /*3c30*/  FADD.FTZ R0, R46, R3 ;  /* 0x000000032e007221 */ /* 0x000fe40000010000 */
[----:B------:R-:W2:Y:S01]  /*3c40*/  MUFU.EX2 R53, R53 ;  /* 0x0000003500357308 */ /* 0x000ea20000000800 */
[----:B0-----:R-:W-:Y:S01]  /*3c50*/  FADD.FTZ R11, R49, R58 ;  /* 0x0000003a310b7221 */ /* 0x001fe20000010000 */
[----:B------:R-:W-:Y:S01]  /*3c60*/  FADD.FTZ R3, R167, R0 ;  /* 0x00000000a7037221 */ /* 0x000fe20000010000 */
[----:B------:R-:W-:Y:S02]  /*3c70*/  F2FP.F16.F32.PACK_AB R168, R49, R48 ;  /* 0x0000003031a8723e */ /* 0x000fe400000000ff */
[C---:B------:R-:W-:Y:S01]  /*3c80*/  F2FP.F16.F32.PACK_AB R167, R50.reuse, R167 ;  /* 0x000000a732a7723e */ /* 0x040fe200000000ff */
[----:B------:R-:W-:Y:S02]  /*3c90*/  FADD.FTZ R0, R50, R3 ;  /* 0x0000000332007221 */ /* 0x000fe40000010000 */
        /* <DEDUP_REMOVED lines=8> */
[----:B------:R-:W-:Y:S02]  /*3d20*/  F2FP.F16.F32.PACK_AB R170, R53, R52 ;  /* 0x0000003435aa723e */ /* 0x000fe400000000ff */
[C---:B------:R-:W-:Y:S01]  /*3d30*/  F2FP.F16.F32.PACK_AB R163, R30.reuse, R163 ;  /* 0x000000a31ea3723e */ /* 0x040fe200000000ff */
[----:B------:R-:W-:Y:S02]  /*3d40*/  FADD.FTZ R0, R30, R3 ;  /* 0x000000031e007221 */ /* 0x000fe40000010000 */
        /* <DEDUP_REMOVED lines=28> */
[----:B------:R-:W-:-:S05]  /*3f10*/  F2FP.F16.F32.PACK_AB R152, R73, R72 ;  /* 0x000000484998723e */ /* 0x000fca00000000ff */
        /* <DEDUP_REMOVED lines=23> */
[----:B------:R-:W-:Y:S02]  /*4090*/  F2FP.F16.F32.PACK_AB R158, R3, R84 ;  /* 0x00000054039e723e */ /* 0x000fe400000000ff */
[C---:B--2---:R-:W-:Y:S01]  /*40a0*/  FADD.FTZ R3, R6.reuse, R7 ;  /* 0x0000000706037221 */ /* 0x044fe20000010000 */
[----:B------:R-:W-:Y:S01]  /*40b0*/  F2FP.F16.F32.PACK_AB R159, R6, R159 ;  /* 0x0000009f069f723e */ /* 0x000fe200000000ff */
[----:B------:R-:W-:Y:S06]  /*40c0*/  @!P1 BRA `(.L_x_9099) ;  /* 0x0000002800889947 */ /* 0x000fec0003800000 */
[----:B------:R-:W-:Y:S01]  /*40d0*/  IMAD.MOV.U32 R7, RZ, RZ, R4 ;  /* 0x000000ffff077224 */ /* 0x000fe200078e0004 */
[----:B------:R-:W-:Y:S01]  /*40e0*/  UMOV UR61, UR48 ;  /* 0x00000030003d7c82 */ /* 0x000fe20008000000 */
[----:B------:R-:W-:Y:S01]  /*40f0*/  IMAD.MOV.U32 R6, RZ, RZ, R5 ;  /* 0x000000ffff067224 */ /* 0x000fe200078e0005 */
[----:B------:R-:W-:Y:S01]  /*4100*/  UMOV UR59, UR47 ;  /* 0x0000002f003b7c82 */ /* 0x000fe20008000000 */
[----:B------:R-:W-:Y:S01]  /*4110*/  IMAD.MOV.U32 R151, RZ, RZ, RZ ;  /* 0x000000ffff977224 */ /* 0x000fe200078e00ff */
[----:B------:R-:W-:-:S06]  /*4120*/  ULDC UR55, c[0x0][0x988] ;  /* 0x0002620000377ab9 */ /* 0x000fcc0000000800 */
.L_x_9110:
[----:B------:R-:W-:Y:S01]  /*4130*/  ISETP.NE.AND P2, PT, RZ, UR45, PT ;  /* 0x0000002dff007c0c */ /* 0x000fe2000bf45270 */
[----:B------:R-:W-:-:S04]  /*4140*/  UISETP.NE.AND UP0, UPT, UR59, 0x1, UPT ;  /* 0x000000013b00788c */ /* 0x000fc8000bf05270 */
[----:B------:R-:W-:-:S04]  /*4150*/  USEL UR48, URZ, 0x1, UP0 ;  /* 0x000000013f307887 */ /* 0x000fc80008000000 */
[----:B------:R-:W-:-:S04]  /*4160*/  ULOP3.LUT UR48, UR61, UR48, URZ, 0x3c, !UPT ;  /* 0x000000303d307292 */ /* 0x000fc8000f8e3c3f */
[----:B------:R-:W-:Y:S08]  /*4170*/  @P2 BRA `(.L_x_9100) ;  /* 0x0000000000382947 */ /* 0x000ff00003800000 */
[----:B------:R-:W-:Y:S05]  /*4180*/  @!P0 BRA `(.L_x_9101) ;  /* 0x0000000000048947 */ /* 0x000fea0003800000 */
[----:B------:R-:W-:Y:S01]  /*4190*/  BPT.TRAP 0x1 ;  /* 0x000000040000795c */ /* 0x000fe20000300000 */
.L_x_9101:
        /* <DEDUP_REMOVED lines=9> */
.L_x_9102:
[----:B-1----:R-:W-:Y:S05]  /*4230*/  @P1 BRA `(.L_x_9100) ;  /* 0x0000000000081947 */ /* 0x002fea0003800000 */
[----:B------:R-:W1:Y:S02]  /*4240*/  SYNCS.PHASECHK.TRANS64.TRYWAIT P1, [UR6+0x28830], R4 ;  /* 0x02883004ff0075a7 */ /* 0x000e640008020146 */
[----:B-1----:R-:W-:Y:S05]  /*4250*/  @!P1 BRA `(.L_x_9103) ;  /* 0x000000e400a09947 */ /* 0x002fea0003800000 */
.L_x_9100:
        /* <DEDUP_REMOVED lines=50> */
.L_x_9105:
[----:B------:R-:W-:Y:S01]  /*4580*/  ULEA UR6, UR59, UR41, 0x3 ;  /* 0x000000293b067291 */ /* 0x000fe2000f8e183f */
[----:B------:R-:W-:-:S05]  /*4590*/  IMAD.U32 R4, RZ, RZ, UR61 ;  /* 0x0000003dff047e24 */ /* 0x000fca000f8e00ff */
[----:B------:R-:W-:-:S04]  /*45a0*/  SHF.L.U32 R4, R4, 0x1f, RZ ;  /* 0x0000001f04047819 */ /* 0x000fc800000006ff */
[----:B------:R0:W1:Y:S01]  /*45b0*/  SYNCS.PHASECHK.TRANS64.TRYWAIT P1, [UR6+0x28850], R4 ;  /* 0x02885004ff0075a7 */ /* 0x0000620008020146 */
[----:B------:R-:W-:Y:S05]  /*45c0*/  @!P0 BRA `(.L_x_9106) ;  /* 0x0000000000048947 */ /* 0x000fea0003800000 */
[----:B------:R-:W-:Y:S01]  /*45d0*/  BPT.TRAP 0x1 ;  /* 0x000000040000795c */ /* 0x000fe20000300000 */
.L_x_9106:
[----:B-1----:R-:W-:Y:S05]  /*45e0*/  @P1 BRA `(.L_x_9104) ;  /* 0x0000000000081947 */ /* 0x002fea0003800000 */
[----:B------:R-:W1:Y:S02]  /*45f0*/  SYNCS.PHASECHK.TRANS64.TRYWAIT P1, [UR6+0x28850], R4 ;  /* 0x02885004ff0075a7 */ /* 0x000e640008020146 */
[----:B-1----:R-:W-:Y:S05]  /*4600*/  @!P1 BRA `(.L_x_9107) ;  /* 0x000000e000cc9947 */ /* 0x002fea0003800000 */
.L_x_9104:
[----:B------:R-:W-:Y:S01]  /*4610*/  UIADD3 UR6, UR41, 0x400, URZ ;  /* 0x0000040029067890 */ /* 0x000fe2000fffe03f */
[----:B------:R-:W-:Y:S01]  /*4620*/  WARPGROUP.ARRIVE ;  /* 0x00000000000079c5 */ /* 0x000fe20000000000 */
[----:B------:R-:W-:-:S05]  /*4630*/  UMOV UR7, 0x40000040 ;  /* 0x4000004000077882 */ /* 0x000fca0000000000 */
[----:B-1----:R-:W1:Y:S01]  /*4640*/  S2R R5, SR_TID.X ;  /* 0x0000000000057919 */ /* 0x002e620000002100 */
        /* <DEDUP_REMOVED lines=8> */
[----:B-1----:R-:W-:-:S04]  /*46d0*/  SHF.R.U32.HI R5, RZ, 0x7, R5 ;  /* 0x00000007ff057819 */ /* 0x002fc80000011605 */
[----:B0-----:R-:W-:Y:S01]  /*46e0*/  IADD3 R4, -R5, 0xb, RZ ;  /* 0x0000000b05047810 */ /* 0x001fe20007ffe1ff */
        /* <DEDUP_REMOVED lines=37> */
.L_x_9108:
[----:B------:R-:W-:Y:S01]  /*4940*/  UISETP.NE.AND UP0, UPT, UR54, URZ, UPT ;  /* 0x0000003f3600728c */ /* 0x000fe2000bf05270 */
[----:B------:R-:W-:Y:S02]  /*4950*/  VIADD R10, R17, UR37 ;  /* 0x00000025110a7c36 */ /* 0x000fe40008000000 */
[----:B------:R-:W-:-:S03]  /*4960*/  IMAD.U32 R9, RZ, RZ, UR52 ;  /* 0x00000034ff097e24 */ /* 0x000fc6000f8e00ff */
        /* <DEDUP_REMOVED lines=9> */
[----:B------:R-:W-:Y:S01]  /*4a00*/  IADD3 R4, R9, UR6, -R16 ;  /* 0x0000000609047c10 */ /* 0x000fe2000fffe810 */
[----:B------:R-:W1:Y:S01]  /*4a10*/  SHFL.IDX PT, R173, R10, 0x1, 0x1c1f ;  /* 0x003c1f000aad7f89 */ /* 0x000e6200000e0000 */
[----:B------:R-:W-:-:S03]  /*4a20*/  ULEA UR6, UR47, UR41, 0x3 ;  /* 0x000000292f067291 */ /* 0x000fc6000f8e183f */
[----:B------:R-:W-:Y:S01]  /*4a30*/  VIADD R4, R4, -UR53 ;  /* 0x8000003504047c36 */ /* 0x000fe20008000000 */
[----:B------:R-:W-:-:S04]  /*4a40*/  UIADD3 UR6, UR6, 0x28840, URZ ;  /* 0x0002884006067890 */ /* 0x000fc8000fffe03f */
[----:B------:R-:W-:-:S09]  /*4a50*/  UPRMT UR6, UR40, 0x654, UR6 ;  /* 0x0000065428067896 */ /* 0x000fd20008000006 */
[----:B------:R-:W-:Y:S01]  /*4a60*/  SYNCS.ARRIVE.TRANS64.RED.A1T0 RZ, [UR6], RZ ;  /* 0x000000ffffff79a7 */ /* 0x000fe20008100406 */
[----:B0-----:R-:W-:-:S05]  /*4a70*/  IMAD.IADD R5, R4, 0x1, R5 ;  /* 0x0000000104057824 */ /* 0x001fca00078e0205 */
[C---:B------:R-:W-:Y:S01]  /*4a80*/  ISETP.GT.AND P1, PT, R5.reuse, RZ, PT ;  /* 0x000000ff0500720c */ /* 0x040fe20003f24270 */
[----:B-1----:R-:W-:Y:S01]  /*4a90*/  IMAD.IADD R4, R4, 0x1, R173 ;  /* 0x0000000104047824 */ /* 0x002fe200078e02ad */
        /* <DEDUP_REMOVED lines=94> */
[----:B------:R-:W-:-:S02]  /*5080*/  ISETP.GT.AND P2, PT, R4, RZ, PT ;  /* 0x000000ff0400720c */ /* 0x000fc40003f44270 */
[----:B------:R-:W-:Y:S02]  /*5090*/  FMNMX.FTZ R12, R85, R8, !PT ;  /* 0x00000008550c7209 */ /* 0x000fe40007810000 */
[----:B------:R-:W-:Y:S02]  /*50a0*/  ISETP.GT.AND P3, PT, R4, 0x1, PT ;  /* 0x000000010400780c */ /* 0x000fe40003f64270 */
[----:B------:R-:W-:Y:S01]  /*50b0*/  FSEL R26, R26, -INF , P2 ;  /* 0xff8000001a1a7808 */ /* 0x000fe20001000000 */
[----:B------:R-:W0:Y:S01]  /*50c0*/  SHFL.BFLY PT, R5, R12, 0x2, 0x1f ;  /* 0x0c401f000c057f89 */ /* 0x000e2200000e0000 */
[----:B------:R-:W-:Y:S02]  /*50d0*/  ISETP.GT.AND P2, PT, R4, 0x8, PT ;  /* 0x000000080400780c */ /* 0x000fe40003f44270 */
[----:B------:R-:W-:Y:S02]  /*50e0*/  FSEL R27, R27, -INF , P3 ;  /* 0xff8000001b1b7808 */ /* 0x000fe40001800000 */
[----:B------:R-:W-:-:S02]  /*50f0*/  FMNMX.FTZ R10, R26, R7, !PT ;  /* 0x000000071a0a7209 */ /* 0x000fc40007810000 */
[----:B------:R-:W-:Y:S02]  /*5100*/  ISETP.GT.AND P3, PT, R4, 0x9, PT ;  /* 0x000000090400780c */ /* 0x000fe40003f64270 */
        /* <DEDUP_REMOVED lines=24> */
[----:B------:R-:W-:Y:S02]  /*5290*/  FSEL R66, R66, -INF , P2 ;  /* 0xff80000042427808 */ /* 0x000fe40001000000 */
        /* <DEDUP_REMOVED lines=49> */
[----:B------:R-:W-:Y:S01]  /*55b0*/  FFMA.FTZ R25, R85, UR55, -R8 ;  /* 0x0000003755197c23 */ /* 0x000fe20008010808 */
[----:B------:R-:W-:Y:S01]  /*55c0*/  FMNMX.FTZ R161, R20, R161, !PT ;  /* 0x000000a114a17209 */ /* 0x000fe20007810000 */
[----:B------:R-:W-:Y:S01]  /*55d0*/  MUFU.EX2 R9, R9 ;  /* 0x0000000900097308 */ /* 0x000fe20000000800 */
[----:B------:R-:W-:-:S02]  /*55e0*/  FSEL R55, R55, -INF , P3 ;  /* 0xff80000037377808 */ /* 0x000fc40001800000 */
[----:B------:R-:W-:Y:S02]  /*55f0*/  FMNMX.FTZ R24, R54, R161, !PT ;  /* 0x000000a136187209 */ /* 0x000fe40007810000 */
[----:B------:R-:W-:Y:S02]  /*5600*/  ISETP.GT.AND P3, PT, R4, 0x41, PT ;  /* 0x000000410400780c */ /* 0x000fe40003f64270 */
[----:B------:R-:W-:Y:S01]  /*5610*/  FMNMX.FTZ R51, R55, R24, !PT ;  /* 0x0000001837337209 */ /* 0x000fe20007810000 */
[----:B------:R-:W-:Y:S01]  /*5620*/  MUFU.EX2 R180, R180 ;  /* 0x000000b400b47308 */ /* 0x000fe20000000800 */
[----:B------:R-:W-:Y:S02]  /*5630*/  FSEL R59, R59, -INF , P3 ;  /* 0xff8000003b3b7808 */ /* 0x000fe40001800000 */
[----:B------:R-:W-:Y:S01]  /*5640*/  FMNMX.FTZ R24, R58, R51, !PT ;  /* 0x000000333a187209 */ /* 0x000fe20007810000 */
[----:B------:R-:W-:Y:S01]  /*5650*/  FFMA.FTZ R51, R153, UR55, -R8 ;  /* 0x0000003799337c23 */ /* 0x000fe20008010808 */
[----:B------:R-:W-:-:S02]  /*5660*/  ISETP.GT.AND P3, PT, R4, 0x49, PT ;  /* 0x000000490400780c */ /* 0x000fc40003f64270 */
[----:B------:R-:W-:Y:S01]  /*5670*/  FMNMX.FTZ R153, R59, R24, !PT ;  /* 0x000000183b997209 */ /* 0x000fe20007810000 */
[----:B------:R-:W-:Y:S01]  /*5680*/  MUFU.EX2 R182, R182 ;  /* 0x000000b600b67308 */ /* 0x000fe20000000800 */
[----:B------:R-:W-:Y:S02]  /*5690*/  FSEL R63, R63, -INF , P3 ;  /* 0xff8000003f3f7808 */ /* 0x000fe40001800000 */
[----:B------:R-:W-:Y:S02]  /*56a0*/  FMNMX.FTZ R24, R62, R153, !PT ;  /* 0x000000993e187209 */ /* 0x000fe40007810000 */
[----:B------:R-:W-:Y:S02]  /*56b0*/  ISETP.GT.AND P3, PT, R4, 0x51, PT ;  /* 0x000000510400780c */ /* 0x000fe40003f64270 */
[----:B------:R-:W-:Y:S01]  /*56c0*/  FMNMX.FTZ R45, R63, R24, !PT ;  /* 0x000000183f2d7209 */ /* 0x000fe20007810000 */
        /* <DEDUP_REMOVED lines=18> */
[----:B------:R-:W-:Y:S01]  /*57f0*/  FMNMX.FTZ R24, R74, R41, !PT ;  /* 0x000000294a187209 */ /* 0x000fe20007810000 */
[--C-:B------:R-:W-:Y:S01]  /*5800*/  FFMA.FTZ R41, R53, UR55, -R8.reuse ;  /* 0x0000003735297c23 */ /* 0x100fe20008010808 */
[----:B------:R-:W-:Y:S01]  /*5810*/  ISETP.GT.AND P3, PT, R4, 0x69, PT ;  /* 0x000000690400780c */ /* 0x000fe20003f64270 */
[----:B------:R-:W-:Y:S01]  /*5820*/  FFMA.FTZ R53, R61, UR55, -R8 ;  /* 0x000000373d357c23 */ /* 0x000fe20008010808 */
[----:B------:R-:W-:Y:S01]  /*5830*/  FSEL R78, R78, -INF , P2 ;  /* 0xff8000004e4e7808 */ /* 0x000fe20001000000 */
[----:B------:R-:W-:Y:S01]  /*5840*/  MUFU.EX2 R39, R39 ;  /* 0x0000002700277308 */ /* 0x000fe20000000800 */
[----:B------:R-:W-:Y:S02]  /*5850*/  FMNMX.FTZ R49, R75, R24, !PT ;  /* 0x000000184b317209 */ /* 0x000fe40007810000 */
[----:B------:R-:W-:Y:S02]  /*5860*/  ISETP.GT.AND P2, PT, R4, 0x70, PT ;  /* 0x000000700400780c */ /* 0x000fe40003f44270 */
[----:B------:R-:W-:-:S02]  /*5870*/  FSEL R79, R79, -INF , P3 ;  /* 0xff8000004f4f7808 */ /* 0x000fc40001800000 */
[----:B------:R-:W-:Y:S01]  /*5880*/  FMNMX.FTZ R24, R78, R49, !PT ;  /* 0x000000314e187209 */ /* 0x000fe20007810000 */
[----:B------:R-:W-:Y:S01]  /*5890*/  FFMA.FTZ R49, R65, UR55, -R8 ;  /* 0x0000003741317c23 */ /* 0x000fe20008010808 */
[----:B------:R-:W-:Y:S01]  /*58a0*/  ISETP.GT.AND P3, PT, R4, 0x71, PT ;  /* 0x000000710400780c */ /* 0x000fe20003f64270 */
[----:B------:R-:W-:Y:S01]  /*58b0*/  MUFU.EX2 R172, R172 ;  /* 0x000000ac00ac7308 */ /* 0x000fe20000000800 */
[----:B------:R-:W-:Y:S02]  /*58c0*/  FSEL R82, R82, -INF , P2 ;  /* 0xff80000052527808 */ /* 0x000fe40001000000 */
[----:B------:R-:W-:Y:S02]  /*58d0*/  FMNMX.FTZ R37, R79, R24, !PT ;  /* 0x000000184f257209 */ /* 0x000fe40007810000 */
[----:B------:R-:W-:Y:S02]  /*58e0*/  ISETP.GT.AND P2, PT, R4, 0x78, PT ;  /* 0x000000780400780c */ /* 0x000fe40003f44270 */
[----:B------:R-:W-:Y:S01]  /*58f0*/  FSEL R83, R83, -INF , P3 ;  /* 0xff80000053537808 */ /* 0x000fe20001800000 */
[----:B------:R-:W-:Y:S01]  /*5900*/  MUFU.EX2 R47, R47 ;  /* 0x0000002f002f7308 */ /* 0x000fe20000000800 */
[----:B------:R-:W-:-:S02]  /*5910*/  FMNMX.FTZ R24, R82, R37, !PT ;  /* 0x0000002552187209 */ /* 0x000fc40007810000 */
[----:B------:R-:W-:Y:S02]  /*5920*/  ISETP.GT.AND P3, PT, R4, 0x79, PT ;  /* 0x000000790400780c */ /* 0x000fe40003f64270 */
[----:B------:R-:W-:Y:S02]  /*5930*/  FSEL R86, R86, -INF , P2 ;  /* 0xff80000056567808 */ /* 0x000fe40001000000 */
[----:B------:R-:W-:Y:S01]  /*5940*/  FMNMX.FTZ R37, R83, R24, !PT ;  /* 0x0000001853257209 */ /* 0x000fe20007810000 */
[----:B------:R-:W-:Y:S01]  /*5950*/  MUFU.EX2 R174, R174 ;  /* 0x000000ae00ae7308 */ /* 0x000fe20000000800 */
[----:B------:R-:W-:Y:S02]  /*5960*/  FSEL R87, R87, -INF , P3 ;  /* 0xff80000057577808 */ /* 0x000fe40001800000 */
        /* <DEDUP_REMOVED lines=55> */
[----:B------:R-:W-:-:S06]  /*5ce0*/  FFMA.FTZ R86, R86, UR55, -R29 ;  /* 0x0000003756567c23 */ /* 0x000fcc000801081d */
[----:B------:R-:W2:Y:S01]  /*5cf0*/  MUFU.EX2 R183, R183 ;  /* 0x000000b700b77308 */ /* 0x000ea20000000800 */
[----:B0-----:R-:W-:-:S04]  /*5d00*/  FFMA.FTZ R27, R6, R0, R9 ;  /* 0x00000000061b7223 */ /* 0x001fc80000010009 */
[----:B------:R-:W-:-:S03]  /*5d10*/  FADD.FTZ R27, R180, R27 ;  /* 0x0000001bb41b7221 */ /* 0x000fc60000010000 */
[----:B------:R-:W0:Y:S01]  /*5d20*/  MUFU.EX2 R10, R10 ;  /* 0x0000000a000a7308 */ /* 0x000e220000000800 */
[----:B-1----:R-:W-:Y:S01]  /*5d30*/  FFMA.FTZ R0, R7, R3, R8 ;  /* 0x0000000307007223 */ /* 0x002fe20000010008 */
        /* <DEDUP_REMOVED lines=19> */
[----:B------:R-:W-:-:S04]  /*5e70*/  FADD.FTZ R38, R174, R27 ;  /* 0x0000001bae267221 */ /* 0x000fc80000010000 */
[----:B------:R-:W-:Y:S02]  /*5e80*/  FADD.FTZ R27, R51, R38 ;  /* 0x00000026331b7221 */ /* 0x000fe40000010000 */
[----:B------:R-:W2:Y:S01]  /*5e90*/  MUFU.EX2 R173, R173 ;  /* 0x000000ad00ad7308 */ /* 0x000ea20000000800 */
[----:B0-----:R-:W-:Y:S01]  /*5ea0*/  FADD.FTZ R3, R179, R0 ;  /* 0x00000000b3037221 */ /* 0x001fe20000010000 */
[----:B------:R-:W-:-:S04]  /*5eb0*/  FADD.FTZ R38, R168, R27 ;  /* 0x0000001ba8267221 */ /* 0x000fc80000010000 */
[----:B------:R-:W-:Y:S01]  /*5ec0*/  FADD.FTZ R27, R45, R38 ;  /* 0x000000262d1b7221 */ /* 0x000fe20000010000 */
[----:B------:R-:W-:Y:S01]  /*5ed0*/  FFMA.FTZ R38, R75, UR55, -R29 ;  /* 0x000000374b267c23 */ /* 0x000fe2000801081d */
[----:B------:R-:W0:Y:S01]  /*5ee0*/  MUFU.EX2 R26, R26 ;  /* 0x0000001a001a7308 */ /* 0x000e220000000800 */
[----:B-1----:R-:W-:Y:S01]  /*5ef0*/  FADD.FTZ R0, R12, R3 ;  /* 0x000000030c007221 */ /* 0x002fe20000010000 */
[----:B------:R-:W-:-:S04]  /*5f00*/  FADD.FTZ R40, R170, R27 ;  /* 0x0000001baa287221 */ /* 0x000fc80000010000 */
        /* <DEDUP_REMOVED lines=80> */
.L_x_9109:
        /* <DEDUP_REMOVED lines=110> */
.L_x_9099:
        /* <DEDUP_REMOVED lines=8> */
.L_x_9122:
        /* <DEDUP_REMOVED lines=9> */
.L_x_9113:
[----:B------:R-:W-:Y:S01]  /*6c00*/  ULEA UR6, UR47, UR41, 0x3 ;  /* 0x000000292f067291 */ /* 0x000fe2000f8e183f */
[----:B------:R-:W-:-:S05]  /*6c10*/  IMAD.U32 R4, RZ, RZ, UR48 ;  /* 0x00000030ff047e24 */ /* 0x000fca000f8e00ff */
[----:B------:R-:W-:-:S04]  /*6c20*/  SHF.L.U32 R4, R4, 0x1f, RZ ;  /* 0x0000001f04047819 */ /* 0x000fc800000006ff */
[----:B------:R0:W1:Y:S01]  /*6c30*/  SYNCS.PHASECHK.TRANS64.TRYWAIT P1, [UR6+0x28830], R4 ;  /* 0x02883004ff0075a7 */ /* 0x0000620008020146 */
[----:B------:R-:W-:Y:S05]  /*6c40*/  @!P0 BRA `(.L_x_9114) ;  /* 0x0000000000048947 */ /* 0x000fea0003800000 */
[----:B------:R-:W-:Y:S01]  /*6c50*/  BPT.TRAP 0x1 ;  /* 0x000000040000795c */ /* 0x000fe20000300000 */
.L_x_9114:
[----:B-1----:R-:W-:Y:S05]  /*6c60*/  @P1 BRA `(.L_x_9112) ;  /* 0x0000000000081947 */ /* 0x002fea0003800000 */
[----:B------:R-:W1:Y:S02]  /*6c70*/  SYNCS.PHASECHK.TRANS64.TRYWAIT P1, [UR6+0x28830], R4 ;  /* 0x02883004ff0075a7 */ /* 0x000e640008020146 */
[----:B-1----:R-:W-:Y:S05]  /*6c80*/  @!P1 BRA `(.L_x_9115) ;  /* 0x000000bc00449947 */ /* 0x002fea0003800000 */
.L_x_9112:
[----:B-1----:R-:W1:Y:S01]  /*6c90*/  S2R R5, SR_TID.X ;  /* 0x0000000000057919 */ /* 0x002e620000002100 */
[----:B------:R-:W-:Y:S01]  /*6ca0*/  ULEA UR34, UR47, UR51, 0xb ;  /* 0x000000332f227291 */ /* 0x000fe2000f8e583f */
[----:B------:R-:W-:Y:S01]  /*6cb0*/  UMOV UR35, 0x40000040 ;  /* 0x4000004000237882 */ /* 0x000fe20000000000 */
[----:B------:R-:W-:Y:S02]  /*6cc0*/  UMOV UR7, 0x40000040 ;  /* 0x4000004000077882 */ /* 0x000fe40000000000 */
        /* <DEDUP_REMOVED lines=43> */
.L_x_9117:
[----:B------:R-:W-:Y:S01]  /*6f80*/  ULEA UR6, UR53, UR41, 0x3 ;  /* 0x0000002935067291 */ /* 0x000fe2000f8e183f */
[----:B------:R-:W-:-:S05]  /*6f90*/  IMAD.U32 R4, RZ, RZ, UR54 ;  /* 0x00000036ff047e24 */ /* 0x000fca000f8e00ff */
[----:B------:R-:W-:-:S04]  /*6fa0*/  SHF.L.U32 R4, R4, 0x1f, RZ ;  /* 0x0000001f04047819 */ /* 0x000fc800000006ff */
[----:B------:R0:W1:Y:S01]  /*6fb0*/  SYNCS.PHASECHK.TRANS64.TRYWAIT P1, [UR6+0x28850], R4 ;  /* 0x02885004ff0075a7 */ /* 0x0000620008020146 */
[----:B------:R-:W-:Y:S05]  /*6fc0*/  @!P0 BRA `(.L_x_9118) ;  /* 0x0000000000048947 */ /* 0x000fea0003800000 */
[----:B------:R-:W-:Y:S01]  /*6fd0*/  BPT.TRAP 0x1 ;  /* 0x000000040000795c */ /* 0x000fe20000300000 */
.L_x_9118:
[----:B-1----:R-:W-:Y:S05]  /*6fe0*/  @P1 BRA `(.L_x_9116) ;  /* 0x0000000000081947 */ /* 0x002fea0003800000 */
[----:B------:R-:W1:Y:S02]  /*6ff0*/  SYNCS.PHASECHK.TRANS64.TRYWAIT P1, [UR6+0x28850], R4 ;  /* 0x02885004ff0075a7 */ /* 0x000e640008020146 */
[----:B-1----:R-:W-:Y:S05]  /*7000*/  @!P1 BRA `(.L_x_9119) ;  /* 0x000000b8007c9947 */ /* 0x002fea0003800000 */
.L_x_9116:
        /* <DEDUP_REMOVED lines=51> */
.L_x_9120:
        /* <DEDUP_REMOVED lines=78> */
[----:B------:R-:W-:-:S03]  /*7820*/  FADD.FTZ R6, -R5, R6 ;  /* 0x0000000605067221 */ /* 0x000fc60000010100 */
[--C-:B------:R-:W-:Y:S01]  /*7830*/  FFMA.FTZ R153, R41, UR55, -R8.reuse ;  /* 0x0000003729997c23 */ /* 0x100fe20008010808 */
[--C-:B------:R-:W-:Y:S01]  /*7840*/  FFMA.FTZ R161, R25, UR55, -R8.reuse ;  /* 0x0000003719a17c23 */ /* 0x100fe20008010808 */
[--C-:B------:R-:W-:Y:S01]  /*7850*/  FFMA.FTZ R159, R29, UR55, -R8.reuse ;  /* 0x000000371d9f7c23 */ /* 0x100fe20008010808 */
[--C-:B------:R-:W-:Y:S01]  /*7860*/  FFMA.FTZ R157, R33, UR55, -R8.reuse ;  /* 0x00000037219d7c23 */ /* 0x100fe20008010808 */
        /* <DEDUP_REMOVED lines=29> */
[C---:B------:R-:W-:Y:S01]  /*7a40*/  FADD.FTZ R6, -R4.reuse, R7 ;  /* 0x0000000704067221 */ /* 0x040fe20000010100 */
[----:B------:R-:W-:Y:S01]  /*7a50*/  FMUL.FTZ R8, R4, UR55 ;  /* 0x0000003704087c20 */ /* 0x000fe20008410000 */
[----:B------:R0:W-:Y:S02]  /*7a60*/  MUFU.EX2 R7, R12 ;  /* 0x0000000c00077308 */ /* 0x0001e40000000800 */
[----:B------:R-:W-:Y:S01]  /*7a70*/  FMUL.FTZ R6, R6, UR55 ;  /* 0x0000003706067c20 */ /* 0x000fe20008410000 */
[--C-:B------:R-:W-:Y:S01]  /*7a80*/  FFMA.FTZ R181, R26, UR55, -R8.reuse ;  /* 0x000000371ab57c23 */ /* 0x100fe20008010808 */
[--C-:B------:R-:W-:Y:S01]  /*7a90*/  FFMA.FTZ R10, R27, UR55, -R8.reuse ;  /* 0x000000371b0a7c23 */ /* 0x100fe20008010808 */
[--C-:B------:R-:W-:Y:S01]  /*7aa0*/  FFMA.FTZ R183, R30, UR55, -R8.reuse ;  /* 0x000000371eb77c23 */ /* 0x100fe20008010808 */
[--C-:B------:R-:W-:Y:S01]  /*7ab0*/  FFMA.FTZ R177, R34, UR55, -R8.reuse ;  /* 0x0000003722b17c23 */ /* 0x100fe20008010808 */
[--C-:B------:R-:W-:Y:S01]  /*7ac0*/  FFMA.FTZ R14, R35, UR55, -R8.reuse ;  /* 0x00000037230e7c23 */ /* 0x100fe20008010808 */
[----:B------:R-:W1:Y:S01]  /*7ad0*/  MUFU.EX2 R180, R180 ;  /* 0x000000b400b47308 */ /* 0x000e620000000800 */
[--C-:B0-----:R-:W-:Y:S01]  /*7ae0*/  FFMA.FTZ R12, R31, UR55, -R8.reuse ;  /* 0x000000371f0c7c23 */ /* 0x101fe20008010808 */
        /* <DEDUP_REMOVED lines=18> */
[----:B------:R-:W-:-:S04]  /*7c10*/  FFMA.FTZ R86, R86, UR55, -R8 ;  /* 0x0000003756567c23 */ /* 0x000fc80008010808 */
        /* <DEDUP_REMOVED lines=93> */
[--C-:B------:R-:W-:Y:S01]  /*81f0*/  FFMA.FTZ R44, R83, UR55, -R8.reuse ;  /* 0x00000037532c7c23 */ /* 0x100fe20008010808 */
[----:B------:R-:W-:-:S05]  /*8200*/  FFMA.FTZ R8, R87, UR55, -R8 ;  /* 0x0000003757087c23 */ /* 0x000fca0008010808 */
        /* <DEDUP_REMOVED lines=42> */
.L_x_9121:
[----:B------:R-:W-:Y:S01]  /*84b0*/  UISETP.GT.AND UP0, UPT, UR60, UR39, UPT ;  /* 0x000000273c00728c */ /* 0x000fe2000bf04270 */
[----:B------:R-:W-:Y:S01]  /*84c0*/  F2FP.F16.F32.PACK_AB R180, R161, R180 ;  /* 0x000000b4a1b4723e */ /* 0x000fe200000000ff */
[----:B------:R-:W-:Y:S01]  /*84d0*/  ULEA UR6, UR53, UR41, 0x3 ;  /* 0x0000002935067291 */ /* 0x000fe2000f8e183f */
[----:B------:R-:W-:Y:S01]  /*84e0*/  F2FP.F16.F32.PACK_AB R182, R159, R182 ;  /* 0x000000b69fb6723e */ /* 0x000fe200000000ff */
[----:B------:R-:W-:Y:S01]  /*84f0*/  UIADD3 UR7, UR60, -0x1, URZ ;  /* 0xffffffff3c077890 */ /* 0x000fe2000fffe03f */
[----:B------:R-:W-:Y:S01]  /*8500*/  F2FP.F16.F32.PACK_AB R176, R157, R176 ;  /* 0x000000b09db0723e */ /* 0x000fe200000000ff */
[----:B------:R-:W-:Y:S01]  /*8510*/  UIADD3 UR6, UR6, 0x28860, URZ ;  /* 0x0002886006067890 */ /* 0x000fe2000fffe03f */
[----:B------:R-:W-:Y:S01]  /*8520*/  PLOP3.LUT P1, PT, PT, PT, UP0, 0x80, 0x0 ;  /* 0x000000000000781c */ /* 0x000fe20003f2f008 */
[----:B------:R-:W-:Y:S01]  /*8530*/  UMOV UR54, UR48 ;  /* 0x0000003000367c82 */ /* 0x000fe20008000000 */
[----:B------:R-:W-:Y:S01]  /*8540*/  UMOV UR53, UR47 ;  /* 0x0000002f00357c82 */ /* 0x000fe20008000000 */
[----:B------:R-:W-:Y:S01]  /*8550*/  UPRMT UR6, UR40, 0x654, UR6 ;  /* 0x0000065428067896 */ /* 0x000fe20008000006 */
[----:B------:R-:W-:Y:S01]  /*8560*/  F2FP.F16.F32.PACK_AB R178, R155, R178 ;  /* 0x000000b29bb2723e */ /* 0x000fe200000000ff */
[----:B------:R-:W-:Y:S01]  /*8570*/  UMOV UR60, UR7 ;  /* 0x00000007003c7c82 */ /* 0x000fe20008000000 */
[----:B------:R-:W-:Y:S01]  /*8580*/  F2FP.F16.F32.PACK_AB R172, R153, R172 ;  /* 0x000000ac99ac723e */ /* 0x000fe200000000ff */
        /* <DEDUP_REMOVED lines=95> */
.L_x_9111:
[----:B------:R-:W-:Y:S06]  /*8b80*/  BAR.ARV 0x8, 0x180 ;  /* 0x0206000000007b1d */ /* 0x000fec0000002000 */
[----:B------:R-:W-:Y:S05]  /*8b90*/  @!P0 BRA `(.L_x_9123) ;  /* 0x0000000000048947 */ /* 0x000fea0003800000 */
[----:B------:R-:W-:Y:S01]  /*8ba0*/  BPT.TRAP 0x1 ;  /* 0x000000040000795c */ /* 0x000fe20000300000 */
.L_x_9123:
[----:B------:R-:W-:Y:S01]  /*8bb0*/  ULEA UR5, UR47, UR41, 0x3 ;  /* 0x000000292f057291 */ /* 0x000fe2000f8e183f */
[----:B------:R-:W-:-:S05]  /*8bc0*/  IMAD.U32 R6, RZ, RZ, UR48 ;  /* 0x00000030ff067e24 */ /* 0x000fca000f8e00ff */
[----:B------:R-:W-:-:S04]  /*8bd0*/  SHF.L.U32 R6, R6, 0x1f, RZ ;  /* 0x0000001f06067819 */ /* 0x000fc800000006ff */
[----:B------:R0:W1:Y:S01]  /*8be0*/  SYNCS.PHASECHK.TRANS64.TRYWAIT P1, [UR5+0x28850], R6 ;  /* 0x02885006ff0075a7 */ /* 0x0000620008020145 */
[----:B------:R-:W-:Y:S05]  /*8bf0*/  @!P0 BRA `(.L_x_9124) ;  /* 0x0000000000048947 */ /* 0x000fea0003800000 */
[----:B------:R-:W-:Y:S01]  /*8c00*/  BPT.TRAP 0x1 ;  /* 0x000000040000795c */ /* 0x000fe20000300000 */
.L_x_9124:
[----:B-1----:R-:W-:Y:S05]  /*8c10*/  @P1 BRA `(.L_x_9125) ;  /* 0x0000000000081947 */ /* 0x002fea0003800000 */
[----:B------:R-:W1:Y:S02]  /*8c20*/  SYNCS.PHASECHK.TRANS64.TRYWAIT P1, [UR5+0x28850], R6 ;  /* 0x02885006ff0075a7 */ /* 0x000e640008020145 */
[----:B-1----:R-:W-:Y:S05]  /*8c30*/  @!P1 BRA `(.L_x_9126) ;  /* 0x0000009c00889947 */ /* 0x002fea0003800000 */
.L_x_9125:
        /* <DEDUP_REMOVED lines=12> */
[----:B------:R-:W-:Y:S01]  /*8d00*/  HGMMA.64x128x16.F32 R88, R180, gdesc[UR4].tnspB, R88, gsb0 ;  /* 0x41e00004b4587df0 */ /* 0x000fe20008000858 */
[----:B------:R-:W-:Y:S01]  /*8d10*/  UIADD3 UR6, UR4, 0x80, URZ ;  /* 0x0000008004067890 */ /* 0x000fe2000fffe03f */
[----:B-1----:R-:W-:Y:S01]  /*8d20*/  FADD.FTZ R7, R7, R0 ;  /* 0x0000000007077221 */ /* 0x002fe20000010000 */
[----:B------:R-:W-:Y:S01]  /*8d30*/  UMOV UR7, 0x40000040 ;  /* 0x4000004000077882 */ /* 0x000fe20000000000 */
[----:B------:R-:W-:Y:S02]  /*8d40*/  IMAD.MOV.U32 R0, RZ, RZ, -0x800000 ;  /* 0xff800000ff007424 */ /* 0x000fe400078e00ff */
[----:B0-----:R-:W-:Y:S01]  /*8d50*/  FADD.FTZ R8, R6, R3 ;  /* 0x0000000306087221 */ /* 0x001fe20000010000 */
[----:B------:R-:W-:Y:S01]  /*8d60*/  IMAD.MOV.U32 R3, RZ, RZ, -0x800000 ;  /* 0xff800000ff037424 */ /* 0x000fe200078e00ff */
[----:B------:R-:W0:Y:S04]  /*8d70*/  SHFL.BFLY PT, R6, R7, 0x1, 0x1f ;  /* 0x0c201f0007067f89 */ /* 0x000e2800000e0000 */
[----:B------:R-:W1:Y:S01]  /*8d80*/  SHFL.BFLY PT, R9, R8, 0x1, 0x1f ;  /* 0x0c201f0008097f89 */ /* 0x000e6200000e0000 */
[----:B0-----:R-:W-:Y:S01]  /*8d90*/  FADD.FTZ R12, R7, R6 ;  /* 0x00000006070c7221 */ /* 0x001fe20000010000 */
[----:B------:R-:W-:-:S02]  /*8da0*/  IMAD.MOV.U32 R6, RZ, RZ, RZ ;  /* 0x000000ffff067224 */ /* 0x000fc400078e00ff */
[----:B------:R-:W-:Y:S02]  /*8db0*/  IMAD.U32 R7, RZ, RZ, UR55 ;  /* 0x00000037ff077e24 */ /* 0x000fe4000f8e00ff */
        /* <DEDUP_REMOVED lines=47> */
[----:B0-23--:R-:W-:Y:S05]  /*90b0*/  @!P0 BRA `(.L_x_9127) ;  /* 0x0000000000048947 */ /* 0x00dfea0003800000 */
[----:B------:R-:W-:Y:S01]  /*90c0*/  BPT.TRAP 0x1 ;  /* 0x000000040000795c */ /* 0x000fe20000300000 */
.L_x_9127:
        /* <DEDUP_REMOVED lines=74> */
.L_x_9091:
[----:B------:R-:W0:Y:S01]  /*9570*/  S2R R5, SR_CgaCtaId ;  /* 0x0000000000057919 */ /* 0x000e220000008800 */
[----:B------:R-:W-:Y:S01]  /*9580*/  MOV R20, 0x400 ;  /* 0x0000040000147802 */ /* 0x000fe20000000f00 */
[----:B------:R-:W-:Y:S01]  /*9590*/  BSSY B0, `(.L_x_9128) ;  /* 0x00002e3000007945 */ /* 0x000fe20003800000 */
[----:B------:R-:W-:Y:S02]  /*95a0*/  BAR.SYNC.DEFER_BLOCKING 0x5, 0x180 ;  /* 0x0146000000007b1d */ /* 0x000fe40000010000 */
[----:B0-----:R-:W-:-:S05]  /*95b0*/  LEA R20, R5, R20, 0x18 ;  /* 0x0000001405147211 */ /* 0x001fca00078ec0ff */
[----:B------:R-:W0:Y:S02]  /*95c0*/  LDS.128 R32, [R20+0x288d0] ;  /* 0x0288d00014207984 */ /* 0x000e240000000c00 */
[----:B0-----:R-:W-:Y:S02]  /*95d0*/  R2UR UR6, R33 ;  /* 0x00000000210672ca */ /* 0x001fe400000e0000 */
[----:B------:R-:W-:Y:S01]  /*95e0*/  R2UR UR5, R34 ;  /* 0x00000000220572ca */ /* 0x000fe200000e0000 */
[----:B------:R-:W-:Y:S06]  /*95f0*/  BAR.ARV 0x4, 0x180 ;  /* 0x0106000000007b1d */ /* 0x000fec0000002000 */
[----:B------:R-:W-:Y:S08]  /*9600*/  @P0 BRA `(.L_x_9129) ;  /* 0x0000002000580947 */ /* 0x000ff00003800000 */
[----:B------:R-:W0:Y:S01]  /*9610*/  S2R R5, SR_SWINHI ;  /* 0x0000000000057919 */ /* 0x000e220000002f00 */
[----:B------:R-:W-:Y:S01]  /*9620*/  ULDC.64 UR10, c[0x0][0xc00] ;  /* 0x00030000000a7ab9 */ /* 0x000fe20000000a00 */
[----:B------:R-:W-:Y:S02]  /*9630*/  ULDC.64 UR8, c[0x0][0xc00] ;  /* 0x0003000000087ab9 */ /* 0x000fe40000000a00 */
        /* <DEDUP_REMOVED lines=83> */
[----:B------:R-:W-:Y:S01]  /*9b70*/  F2FP.F16.F32.PACK_AB R14, R141, R140 ;  /* 0x0000008c8d0e723e */ /* 0x000fe200000000ff */
[----:B0-----:R-:W-:Y:S01]  /*9b80*/  IMAD.U32 R28, RZ, RZ, UR8 ;  /* 0x00000008ff1c7e24 */ /* 0x001fe2000f8e00ff */
[----:B------:R-:W-:Y:S01]  /*9b90*/  F2FP.F16.F32.PACK_AB R15, R143, R142 ;  /* 0x0000008e8f0f723e */ /* 0x000fe200000000ff */
[----:B------:R-:W-:Y:S01]  /*9ba0*/  IMAD.U32 R29, RZ, RZ, UR9 ;  /* 0x00000009ff1d7e24 */ /* 0x000fe2000f8e00ff */
[----:B------:R-:W-:Y:S01]  /*9bb0*/  F2FP.F16.F32.PACK_AB R24, R145, R144 ;  /* 0x000000909118723e */ /* 0x000fe200000000ff */
[----:B------:R-:W-:Y:S01]  /*9bc0*/  ULDC.64 UR8, c[0x0][0xc08] ;  /* 0x0003020000087ab9 */ /* 0x000fe20000000a00 */
[----:B------:R-:W-:Y:S01]  /*9bd0*/  F2FP.F16.F32.PACK_AB R25, R147, R146 ;  /* 0x000000929319723e */ /* 0x000fe200000000ff */
[----:B------:R-:W-:Y:S01]  /*9be0*/  STSM.16.M88.4 [R21], R12 ;  /* 0x0000000c15007844 */ /* 0x000fe20000000200 */
[----:B------:R-:W-:-:S02]  /*9bf0*/  F2FP.F16.F32.PACK_AB R26, R149, R148 ;  /* 0x00000094951a723e */ /* 0x000fc400000000ff */
        /* <DEDUP_REMOVED lines=32> */
[----:B------:R-:W-:Y:S01]  /*9e00*/  USEL UR42, UR42, URZ, !UP0 ;  /* 0x0000003f2a2a7287 */ /* 0x000fe2000c000000 */
[----:B------:R-:W-:Y:S01]  /*9e10*/  ULDC.64 UR10, c[0x0][UR16+0x220] ;  /* 0x00008800100a7abb */ /* 0x000fe20008000a00 */
[----:B------:R-:W-:Y:S01]  /*9e20*/  ULDC.64 UR8, c[0x0][UR16+0x218] ;  /* 0x0000860010087abb */ /* 0x000fe20008000a00 */
[----:B0-----:R-:W-:Y:S01]  /*9e30*/  @P1 IMAD.HI.U32 R4, R11, R6, RZ ;  /* 0x000000060b041227 */ /* 0x001fe200078e00ff */
[----:B------:R-:W-:Y:S01]  /*9e40*/  USEL UR36, UR36, URZ, !UP0 ;  /* 0x0000003f24247287 */ /* 0x000fe2000c000000 */
[----:B------:R-:W-:Y:S01]  /*9e50*/  ULDC.64 UR12, c[0x0][UR16+0x228] ;  /* 0x00008a00100c7abb */ /* 0x000fe20008000a00 */
[----:B------:R-:W-:Y:S02]  /*9e60*/  UIMAD UR11, UR11, UR42, URZ ;  /* 0x0000002a0b0b72a4 */ /* 0x000fe4000f8e023f */
[----:B------:R-:W-:Y:S02]  /*9e70*/  UIMAD.WIDE.U32 UR14, UR8, UR43, URZ ;  /* 0x0000002b080e72a5 */ /* 0x000fe4000f8e003f */
[----:B------:R-:W-:Y:S01]  /*9e80*/  UIMAD UR17, UR9, UR43, URZ ;  /* 0x0000002b091172a4 */ /* 0x000fe2000f8e023f */
[----:B-1----:R-:W-:Y:S01]  /*9e90*/  @P1 SHF.R.U32.HI R7, RZ, R9, R4 ;  /* 0x00000009ff071219 */ /* 0x002fe20000011604 */
[----:B------:R-:W-:-:S02]  /*9ea0*/  UIMAD.WIDE.U32 UR8, UR10, UR42, URZ ;  /* 0x0000002a0a0872a5 */ /* 0x000fc4000f8e003f */
[----:B------:R-:W-:Y:S02]  /*9eb0*/  UIMAD.WIDE.U32 UR18, UR12, UR7, URZ ;  /* 0x000000070c1272a5 */ /* 0x000fe4000f8e003f */
[----:B------:R-:W-:Y:S01]  /*9ec0*/  UIMAD UR7, UR13, UR7, URZ ;  /* 0x000000070d0772a4 */ /* 0x000fe2000f8e023f */
[--C-:B------:R-:W-:Y:S01]  /*9ed0*/  IMAD.MOV R9, RZ, RZ, -R7.reuse ;  /* 0x000000ffff097224 */ /* 0x100fe200078e0a07 */
[----:B------:R-:W-:Y:S02]  /*9ee0*/  UIMAD UR11, UR10, UR36, UR11 ;  /* 0x000000240a0b72a4 */ /* 0x000fe4000f8e020b */
[----:B------:R-:W-:Y:S01]  /*9ef0*/  UIADD3 UR17, UR15, UR17, URZ ;  /* 0x000000110f117290 */ /* 0x000fe2000fffe03f */
[----:B------:R-:W-:Y:S02]  /*9f00*/  IMAD.U32 R4, RZ, RZ, UR18 ;  /* 0x00000012ff047e24 */ /* 0x000fe4000f8e00ff */
        /* <DEDUP_REMOVED lines=28> */
.L_x_9130:
        /* <DEDUP_REMOVED lines=16> */
[----:B0-----:R-:W-:Y:S01]  /*a1d0*/  IMAD R3, R197, 0x40, R2 ;  /* 0x00000040c5037824 */ /* 0x001fe200078e0202 */
[----:B------:R-:W-:Y:S01]  /*a1e0*/  ULDC.64 UR10, c[0x0][0xaa0] ;  /* 0x0002a800000a7ab9 */ /* 0x000fe20000000a00 */
[----:B------:R-:W0:Y:S02]  /*a1f0*/  @P1 LDC R49, c[0x0][0xbf0] ;  /* 0x0002fc00ff311b82 */ /* 0x000e240000000800 */
[----:B------:R-:W-:-:S03]  /*a200*/  IMAD.WIDE R32, R3, 0x2, R32 ;  /* 0x0000000203207825 */ /* 0x000fc600078e0220 */
[C---:B------:R-:W-:Y:S02]  /*a210*/  IADD3 R9, P6, R32.reuse, 0x1000, RZ ;  /* 0x0000100020097810 */ /* 0x040fe40007fde0ff */
[C---:B------:R-:W-:Y:S02]  /*a220*/  IADD3 R13, P5, R32.reuse, 0x2000, RZ ;  /* 0x00002000200d7810 */ /* 0x040fe40007fbe0ff */
[----:B------:R-:W-:Y:S02]  /*a230*/  LOP3.LUT R8, R9, 0x380, RZ, 0xc0, !PT ;  /* 0x0000038009087812 */ /* 0x000fe400078ec0ff */
[C---:B------:R-:W-:Y:S02]  /*a240*/  IADD3 R25, P4, R32.reuse, 0x3000, RZ ;  /* 0x0000300020197810 */ /* 0x040fe40007f9e0ff */
[C---:B------:R-:W-:Y:S02]  /*a250*/  IADD3 R29, P3, R32.reuse, 0x4000, RZ ;  /* 0x00004000201d7810 */ /* 0x040fe40007f7e0ff */
[----:B------:R-:W-:-:S02]  /*a260*/  IADD3 R37, P2, R32, 0x5000, RZ ;  /* 0x0000500020257810 */ /* 0x000fc40007f5e0ff */
[C---:B------:R-:W-:Y:S02]  /*a270*/  IADD3 R41, P0, R32.reuse, 0x6000, RZ ;  /* 0x0000600020297810 */ /* 0x040fe40007f1e0ff */
[----:B------:R-:W-:Y:S02]  /*a280*/  LOP3.LUT R5, R32, 0x380, RZ, 0xc0, !PT ;  /* 0x0000038020057812 */ /* 0x000fe400078ec0ff */
[----:B------:R-:W-:Y:S02]  /*a290*/  SHF.R.U64 R8, R8, 0x3, RZ ;  /* 0x0000000308087819 */ /* 0x000fe400000012ff */
[----:B------:R-:W-:Y:S02]  /*a2a0*/  LOP3.LUT R12, R13, 0x380, RZ, 0xc0, !PT ;  /* 0x000003800d0c7812 */ /* 0x000fe400078ec0ff */
[----:B------:R-:W-:Y:S02]  /*a2b0*/  LOP3.LUT R24, R25, 0x380, RZ, 0xc0, !PT ;  /* 0x0000038019187812 */ /* 0x000fe400078ec0ff */
[----:B------:R-:W-:-:S02]  /*a2c0*/  LOP3.LUT R28, R29, 0x380, RZ, 0xc0, !PT ;  /* 0x000003801d1c7812 */ /* 0x000fc400078ec0ff */
[----:B------:R-:W-:Y:S02]  /*a2d0*/  LOP3.LUT R36, R37, 0x380, RZ, 0xc0, !PT ;  /* 0x0000038025247812 */ /* 0x000fe400078ec0ff */
[----:B------:R-:W-:Y:S02]  /*a2e0*/  LOP3.LUT R40, R41, 0x380, RZ, 0xc0, !PT ;  /* 0x0000038029287812 */ /* 0x000fe400078ec0ff */
[----:B------:R-:W-:Y:S02]  /*a2f0*/  SHF.R.U64 R5, R5, 0x3, RZ ;  /* 0x0000000305057819 */ /* 0x000fe400000012ff */
[----:B------:R-:W-:Y:S01]  /*a300*/  LOP3.LUT R8, R8, R9, RZ, 0x3c, !PT ;  /* 0x0000000908087212 */ /* 0x000fe200078e3cff */
[----:B------:R-:W-:Y:S01]  /*a310*/  IMAD.X R9, RZ, RZ, R33, P6 ;  /* 0x000000ffff097224 */ /* 0x000fe200030e0621 */
[----:B------:R-:W-:Y:S02]  /*a320*/  IADD3 R3, P6, R32, 0x7000, RZ ;  /* 0x0000700020037810 */ /* 0x000fe40007fde0ff */
[----:B------:R-:W-:-:S02]  /*a330*/  SHF.R.U64 R12, R12, 0x3, RZ ;  /* 0x000000030c0c7819 */ /* 0x000fc400000012ff */
[----:B------:R-:W-:Y:S01]  /*a340*/  SHF.R.U64 R24, R24, 0x3, RZ ;  /* 0x0000000318187819 */ /* 0x000fe200000012ff */
[--C-:B------:R-:W-:Y:S01]  /*a350*/  IMAD.X R45, RZ, RZ, R33.reuse, P6 ;  /* 0x000000ffff2d7224 */ /* 0x100fe200030e0621 */
[----:B------:R-:W-:Y:S01]  /*a360*/  SHF.R.U64 R28, R28, 0x3, RZ ;  /* 0x000000031c1c7819 */ /* 0x000fe200000012ff */
[----:B------:R-:W-:Y:S01]  /*a370*/  UIMAD UR7, UR12, UR10, URZ ;  /* 0x0000000a0c0772a4 */ /* 0x000fe2000f8e023f */
[----:B------:R-:W-:Y:S01]  /*a380*/  SHF.R.U64 R36, R36, 0x3, RZ ;  /* 0x0000000324247819 */ /* 0x000fe200000012ff */
[----:B------:R-:W-:Y:S01]  /*a390*/  UIMAD.WIDE.U32 UR8, UR4, UR10, URZ ;  /* 0x0000000a040872a5 */ /* 0x000fe2000f8e003f */
[----:B------:R-:W-:Y:S01]  /*a3a0*/  SHF.R.U64 R40, R40, 0x3, RZ ;  /* 0x0000000328287819 */ /* 0x000fe200000012ff */
[----:B------:R-:W5:Y:S01]  /*a3b0*/  LD.E.128 R8, desc[UR56][R8.64] ;  /* 0x0000003808087980 */ /* 0x000f62000c101d00 */
        /* <DEDUP_REMOVED lines=11> */
[----:B------:R1:W5:Y:S01]  /*a470*/  LD.E.128 R4, desc[UR56][R32.64] ;  /* 0x0000003820047980 */ /* 0x000362000c101d00 */
[----:B------:R-:W-:Y:S01]  /*a480*/  LOP3.LUT R0, R3, 0x380, RZ, 0xc0, !PT ;  /* 0x0000038003007812 */ /* 0x000fe200078ec0ff */
[----:B------:R-:W-:-:S02]  /*a490*/  UIMAD UR7, UR4, UR11, UR7 ;  /* 0x0000000b040772a4 */ /* 0x000fc4000f8e0207 */
[----:B------:R-:W5:Y:S01]  /*a4a0*/  LD.E.128 R12, desc[UR56][R12.64] ;  /* 0x000000380c0c7980 */ /* 0x000f62000c101d00 */
[----:B------:R-:W-:-:S03]  /*a4b0*/  SHF.R.U64 R0, R0, 0x3, RZ ;  /* 0x0000000300007819 */ /* 0x000fc600000012ff */
[----:B------:R-:W5:Y:S01]  /*a4c0*/  LD.E.128 R24, desc[UR56][R24.64] ;  /* 0x0000003818187980 */ /* 0x000f62000c101d00 */
[----:B-1----:R-:W1:Y:S01]  /*a4d0*/  @P1 LDC R33, c[0x0][0xbec] ;  /* 0x0002fb00ff211b82 */ /* 0x002e620000000800 */
[----:B------:R-:W-:Y:S01]  /*a4e0*/  UIADD3 UR9, UR9, UR7, URZ ;  /* 0x0000000709097290 */ /* 0x000fe2000fffe03f */
[----:B------:R-:W-:Y:S01]  /*a4f0*/  LOP3.LUT R44, R0, R3, RZ, 0x3c, !PT ;  /* 0x00000003002c7212 */ /* 0x000fe200078e3cff */
[----:B------:R-:W-:Y:S01]  /*a500*/  ULDC.64 UR10, c[0x0][0xae8] ;  /* 0x0002ba00000a7ab9 */ /* 0x000fe20000000a00 */
[----:B------:R-:W-:Y:S01]  /*a510*/  IMAD R0, R19, 0x20, R197 ;  /* 0x0000002013007824 */ /* 0x000fe200078e02c5 */
[----:B------:R-:W-:Y:S01]  /*a520*/  UIMAD.WIDE.U32 UR8, UR43, UR10, UR8 ;  /* 0x0000000a2b0872a5 */ /* 0x000fe2000f8e0008 */
[----:B------:R-:W5:Y:S01]  /*a530*/  LD.E.128 R28, desc[UR56][R28.64] ;  /* 0x000000381c1c7980 */ /* 0x000f62000c101d00 */
[----:B------:R-:W-:Y:S01]  /*a540*/  USHF.R.S32.HI UR4, URZ, 0x1f, UR42 ;  /* 0x0000001f3f047899 */ /* 0x000fe2000801142a */
[----:B------:R-:W-:Y:S01]  /*a550*/  VIADD R48, R0, UR37 ;  /* 0x0000002500307c36 */ /* 0x000fe20008000000 */
[----:B------:R-:W-:Y:S01]  /*a560*/  UIMAD UR9, UR43, UR11, UR9 ;  /* 0x0000000b2b0972a4 */ /* 0x000fe2000f8e0209 */
[----:B------:R-:W5:Y:S02]  /*a570*/  LD.E.128 R36, desc[UR56][R36.64] ;  /* 0x0000003824247980 */ /* 0x000f64000c101d00 */
[----:B------:R-:W-:-:S02]  /*a580*/  ULDC.64 UR10, c[0x0][0xaf0] ;  /* 0x0002bc00000a7ab9 */ /* 0x000fc40000000a00 */
[----:B------:R-:W-:Y:S01]  /*a590*/  UIMAD UR4, UR4, UR10, URZ ;  /* 0x0000000a040472a4 */ /* 0x000fe2000f8e023f */
[----:B------:R-:W-:Y:S01]  /*a5a0*/  IMAD.MOV.U32 R3, RZ, RZ, R48 ;  /* 0x000000ffff037224 */ /* 0x000fe200078e0030 */
[----:B------:R-:W5:Y:S02]  /*a5b0*/  LD.E.128 R40, desc[UR56][R40.64] ;  /* 0x0000003828287980 */ /* 0x000f64000c101d00 */
[----:B------:R-:W-:Y:S02]  /*a5c0*/  UIMAD UR4, UR42, UR11, UR4 ;  /* 0x0000000b2a0472a4 */ /* 0x000fe4000f8e0204 */
[----:B------:R-:W5:Y:S01]  /*a5d0*/  LD.E.128 R44, desc[UR56][R44.64] ;  /* 0x000000382c2c7980 */ /* 0x000f62000c101d00 */
[----:B-1----:R-:W-:Y:S01]  /*a5e0*/  @P1 IMAD.HI.U32 R0, R48, R33, RZ ;  /* 0x0000002130001227 */ /* 0x002fe200078e00ff */
[----:B------:R-:W-:Y:S01]  /*a5f0*/  UIMAD.WIDE.U32 UR42, UR42, UR10, UR8 ;  /* 0x0000000a2a2a72a5 */ /* 0x000fe2000f8e0008 */
[----:B------:R-:W-:Y:S01]  /*a600*/  @!PT LDS RZ, [RZ] ;  /* 0x00000000fffff984 */ /* 0x000fe20000000800 */
[----:B------:R-:W-:Y:S01]  /*a610*/  @!PT LDS RZ, [RZ] ;  /* 0x00000000fffff984 */ /* 0x000fe20000000800 */
[----:B------:R-:W-:Y:S01]  /*a620*/  @!PT LDS RZ, [RZ] ;  /* 0x00000000fffff984 */ /* 0x000fe20000000800 */
[----:B------:R-:W-:Y:S01]  /*a630*/  @!PT LDS RZ, [RZ] ;  /* 0x00000000fffff984 */ /* 0x000fe20000000800 */
[----:B------:R1:W-:Y:S06]  /*a640*/  MEMBAR.ALL.CTA ;  /* 0x0000000000007992 */ /* 0x0003ec0000008000 */
[----:B-1----:R-:W1:Y:S01]  /*a650*/  FENCE.VIEW.ASYNC.S ;  /* 0x00000000000073c6 */ /* 0x002e620000000000 */
[----:B------:R-:W-:Y:S01]  /*a660*/  ULDC.64 UR8, c[0x0][0xae0] ;  /* 0x0002b80000087ab9 */ /* 0x000fe20000000a00 */
[----:B0-----:R-:W-:Y:S01]  /*a670*/  @P1 SHF.R.U32.HI R3, RZ, R49, R0 ;  /* 0x00000031ff031219 */ /* 0x001fe20000011600 */
[----:B------:R-:W-:-:S03]  /*a680*/  UIADD3 UR4, UR43, UR4, URZ ;  /* 0x000000042b047290 */ /* 0x000fc6000fffe03f */
[--C-:B------:R-:W-:Y:S01]  /*a690*/  SHF.R.S32.HI R0, RZ, 0x1f, R3.reuse ;  /* 0x0000001fff007819 */ /* 0x100fe20000011403 */
[----:B------:R-:W-:Y:S02]  /*a6a0*/  IMAD.MOV R49, RZ, RZ, -R3 ;  /* 0x000000ffff317224 */ /* 0x000fe400078e0a03 */
[----:B------:R-:W-:Y:S02]  /*a6b0*/  IMAD.U32 R33, RZ, RZ, UR43 ;  /* 0x0000002bff217e24 */ /* 0x000fe4000f8e00ff */
[----:B------:R-:W-:Y:S02]  /*a6c0*/  IMAD R0, R0, UR8, RZ ;  /* 0x0000000800007c24 */ /* 0x000fe4000f8e02ff */
[----:B------:R-:W-:Y:S02]  /*a6d0*/  IMAD R49, R34, R49, R48 ;  /* 0x0000003122317224 */ /* 0x000fe400078e0230 */
[----:B------:R-:W-:Y:S02]  /*a6e0*/  IMAD.U32 R32, RZ, RZ, UR42 ;  /* 0x0000002aff207e24 */ /* 0x000fe4000f8e00ff */
[----:B------:R-:W-:-:S02]  /*a6f0*/  IMAD.U32 R33, RZ, RZ, UR4 ;  /* 0x00000004ff217e24 */ /* 0x000fc4000f8e00ff */
[C---:B------:R-:W-:Y:S01]  /*a700*/  IMAD R51, R3.reuse, UR9, R0 ;  /* 0x0000000903337c24 */ /* 0x040fe2000f8e0200 */
[----:B------:R-:W-:Y:S01]  /*a710*/  SHF.R.S32.HI R0, RZ, 0x1f, R49 ;  /* 0x0000001fff007819 */ /* 0x000fe20000011431 */
[----:B------:R-:W-:Y:S01]  /*a720*/  IMAD.WIDE.U32 R32, R3, UR8, R32 ;  /* 0x0000000803207c25 */ /* 0x000fe2000f8e0020 */
[----:B------:R-:W-:-:S03]  /*a730*/  ULDC.64 UR8, c[0x0][0xad8] ;  /* 0x0002b60000087ab9 */ /* 0x000fc60000000a00 */
[----:B------:R-:W-:Y:S02]  /*a740*/  IMAD.IADD R33, R33, 0x1, R51 ;  /* 0x0000000121217824 */ /* 0x000fe400078e0233 */
[----:B------:R-:W-:Y:S02]  /*a750*/  IMAD R34, R0, UR8, RZ ;  /* 0x0000000800227c24 */ /* 0x000fe4000f8e02ff */
[----:B------:R-:W-:Y:S02]  /*a760*/  VIADD R50, R197, UR37 ;  /* 0x00000025c5327c36 */ /* 0x000fe40008000000 */
[C---:B------:R-:W-:Y:S02]  /*a770*/  IMAD R3, R49.reuse, UR9, R34 ;  /* 0x0000000931037c24 */ /* 0x040fe4000f8e0222 */
[----:B------:R-:W-:Y:S01]  /*a780*/  IMAD.WIDE.U32 R32, R49, UR8, R32 ;  /* 0x0000000831207c25 */ /* 0x000fe2000f8e0020 */
[----:B------:R-:W-:Y:S01]  /*a790*/  ISETP.GE.AND P2, PT, R50, R21, PT ;  /* 0x000000153200720c */ /* 0x000fe20003f46270 */
[----:B------:R-:W-:-:S02]  /*a7a0*/  ULDC.64 UR8, c[0x0][0xa80] ;  /* 0x0002a00000087ab9 */ /* 0x000fc40000000a00 */
[----:B------:R-:W-:Y:S01]  /*a7b0*/  IMAD.IADD R3, R33, 0x1, R3 ;  /* 0x0000000121037824 */ /* 0x000fe200078e0203 */
[----:B------:R-:W-:Y:S01]  /*a7c0*/  LEA R34, P3, R32, UR8, 0x1 ;  /* 0x0000000820227c11 */ /* 0x000fe2000f8608ff */
[----:B------:R-:W-:Y:S02]  /*a7d0*/  VIADD R20, R20, 0x28820 ;  /* 0x0002882014147836 */ /* 0x000fe40000000000 */
[----:B------:R-:W-:Y:S01]  /*a7e0*/  VIADD R0, R50, 0x20 ;  /* 0x0000002032007836 */ /* 0x000fe20000000000 */
[----:B------:R-:W-:Y:S02]  /*a7f0*/  LEA.HI.X R3, R32, UR9, R3, 0x1, P3 ;  /* 0x0000000920037c11 */ /* 0x000fe400098f0c03 */
[----:B------:R-:W-:Y:S02]  /*a800*/  PRMT R20, RZ, 0x654, R20 ;  /* 0x00000654ff147816 */ /* 0x000fe40000000014 */
[-C--:B------:R-:W-:Y:S01]  /*a810*/  ISETP.GE.AND P0, PT, R0, R21.reuse, PT ;  /* 0x000000150000720c */ /* 0x080fe20003f06270 */
[----:B------:R-:W-:Y:S01]  /*a820*/  VIADD R0, R50, 0x40 ;  /* 0x0000004032007836 */ /* 0x000fe20000000000 */
[----:B-1----:R0:W-:Y:S01]  /*a830*/  SYNCS.ARRIVE.TRANS64.RED.A1T0 RZ, [R20+URZ], RZ ;  /* 0x000000ff14ff79a7 */ /* 0x0021e2000810043f */
[----:B------:R0:W1:Y:S01]  /*a840*/  SHFL.IDX PT, R33, R34, RZ, 0x181f ;  /* 0x00181fff22217589 */ /* 0x00006200000e0000 */
[----:B------:R-:W-:Y:S03]  /*a850*/  BSSY B1, `(.L_x_9132) ;  /* 0x000000d000017945 */ /* 0x000fe60003800000 */
[----:B------:R0:W2:Y:S01]  /*a860*/  SHFL.IDX PT, R49, R3, RZ, 0x181f ;  /* 0x00181fff03317589 */ /* 0x0000a200000e0000 */
[----:B------:R-:W-:Y:S01]  /*a870*/  ISETP.GE.AND P1, PT, R0, R21, PT ;  /* 0x000000150000720c */ /* 0x000fe20003f26270 */
[----:B------:R-:W-:-:S12]  /*a880*/  @P2 BRA `(.L_x_9133) ;  /* 0x0000000000242947 */ /* 0x000fd80003800000 */
        /* <DEDUP_REMOVED lines=9> */
.L_x_9133:
[----:B------:R-:W-:Y:S05]  /*a920*/  BSYNC B1 ;  /* 0x0000000000017941 */ /* 0x000fea0003800000 */
.L_x_9132:
[----:B---3-5:R3:W4:Y:S01]  /*a930*/  SHFL.IDX PT, R7, R3, 0x1, 0x181f ;  /* 0x00381f0003077f89 */ /* 0x02872200000e0000 */
[----:B------:R-:W-:Y:S03]  /*a940*/  BSSY B1, `(.L_x_9134) ;  /* 0x000000c000017945 */ /* 0x000fe60003800000 */
[----:B------:R3:W0:Y:S01]  /*a950*/  SHFL.IDX PT, R5, R34, 0x1, 0x181f ;  /* 0x00381f0022057f89 */ /* 0x00062200000e0000 */
[----:B------:R-:W-:Y:S05]  /*a960*/  @P0 BRA `(.L_x_9135) ;  /* 0x0000000000240947 */ /* 0x000fea0003800000 */
[----:B------:R-:W-:Y:S02]  /*a970*/  ULDC UR4, c[0x0][0xac8] ;  /* 0x0002b20000047ab9 */ /* 0x000fe40000000800 */
[----:B------:R-:W-:Y:S02]  /*a980*/  ISETP.GE.AND P3, PT, R2, UR4, PT ;  /* 0x0000000402007c0c */ /* 0x000fe4000bf66270 */
[----:B------:R-:W-:-:S11]  /*a990*/  ISETP.GE.AND P4, PT, R18, UR4, PT ;  /* 0x0000000412007c0c */ /* 0x000fd6000bf86270 */
[-C--:B0-----:R-:W-:Y:S02]  /*a9a0*/  @!P3 LEA R4, P0, R2, R5.reuse, 0x1 ;  /* 0x000000050204b211 */ /* 0x081fe400078008ff */
[----:B------:R-:W-:Y:S02]  /*a9b0*/  @!P4 LEA R6, P2, R18, R5, 0x1 ;  /* 0x000000051206c211 */ /* 0x000fe400078408ff */
[-C--:B----4-:R-:W-:Y:S02]  /*a9c0*/  @!P3 LEA.HI.X R5, R2, R7.reuse, R218, 0x1, P0 ;  /* 0x000000070205b211 */ /* 0x090fe400000f0cda */
[----:B------:R-:W-:-:S03]  /*a9d0*/  @!P4 LEA.HI.X R7, R18, R7, R217, 0x1, P2 ;  /* 0x000000071207c211 */ /* 0x000fc600010f0cd9 */
[----:B------:R0:W-:Y:S04]  /*a9e0*/  @!P3 ST.E.128 desc[UR56][R4.64], R8 ;  /* 0x000000080400b985 */ /* 0x0001e8000c101d38 */
[----:B------:R0:W-:Y:S02]  /*a9f0*/  @!P4 ST.E.128 desc[UR56][R6.64], R36 ;  /* 0x000000240600c985 */ /* 0x0001e4000c101d38 */
.L_x_9135:
[----:B------:R-:W-:Y:S05]  /*aa00*/  BSYNC B1 ;  /* 0x0000000000017941 */ /* 0x000fea0003800000 */
.L_x_9134:
[----:B0---4-:R0:W4:Y:S01]  /*aa10*/  SHFL.IDX PT, R7, R3, 0x2, 0x181f ;  /* 0x00581f0003077f89 */ /* 0x01112200000e0000 */
        /* <DEDUP_REMOVED lines=12> */
.L_x_9137:
[----:B------:R-:W-:Y:S05]  /*aae0*/  BSYNC B1 ;  /* 0x0000000000017941 */ /* 0x000fea0003800000 */
.L_x_9136:
[----:B------:R-:W-:Y:S01]  /*aaf0*/  VIADD R0, R50, 0x60 ;  /* 0x0000006032007836 */ /* 0x000fe20000000000 */
[----:B0--3--:R-:W0:Y:S04]  /*ab00*/  SHFL.IDX PT, R3, R3, 0x3, 0x181f ;  /* 0x00781f0003037f89 */ /* 0x009e2800000e0000 */
[----:B------:R-:W-:Y:S01]  /*ab10*/  ISETP.GE.AND P0, PT, R0, R21, PT ;  /* 0x000000150000720c */ /* 0x000fe20003f06270 */
[----:B----4-:R3:W4:-:S12]  /*ab20*/  SHFL.IDX PT, R7, R34, 0x3, 0x181f ;  /* 0x00781f0022077f89 */ /* 0x01071800000e0000 */
[----:B---3--:R-:W-:Y:S05]  /*ab30*/  @P0 BRA `(.L_x_9138) ;  /* 0x0000001800200947 */ /* 0x008fea0003800000 */
[----:B------:R-:W-:Y:S02]  /*ab40*/  ULDC UR4, c[0x0][0xac8] ;  /* 0x0002b20000047ab9 */ /* 0x000fe40000000800 */
[----:B------:R-:W-:-:S13]  /*ab50*/  ISETP.GE.AND P1, PT, R2, UR4, PT ;  /* 0x0000000402007c0c */ /* 0x000fda000bf26270 */
[----:B----4-:R-:W-:-:S04]  /*ab60*/  @!P1 LEA R4, P0, R2, R7, 0x1 ;  /* 0x0000000702049211 */ /* 0x010fc800078008ff */
        /* <DEDUP_REMOVED lines=8> */
.L_x_9131:
[----:B------:R-:W-:Y:S01]  /*abf0*/  ULDC.64 UR10, c[0x0][0xb08] ;  /* 0x0002c200000a7ab9 */ /* 0x000fe20000000a00 */
[----:B0-----:R-:W0:Y:S01]  /*ac00*/  @P1 LDC R0, c[0x0][0xbec] ;  /* 0x0002fb00ff001b82 */ /* 0x001e220000000800 */
[----:B------:R-:W-:Y:S01]  /*ac10*/  UIMAD UR7, UR12, UR10, URZ ;  /* 0x0000000a0c0772a4 */ /* 0x000fe2000f8e023f */
[----:B------:R-:W-:Y:S01]  /*ac20*/  IMAD.MOV.U32 R3, RZ, RZ, R11 ;  /* 0x000000ffff037224 */ /* 0x000fe200078e000b */
[----:B------:R-:W-:Y:S01]  /*ac30*/  UIMAD.WIDE.U32 UR8, UR4, UR10, URZ ;  /* 0x0000000a040872a5 */ /* 0x000fe2000f8e003f */
[----:B------:R-:W-:Y:S01]  /*ac40*/  VIADD R20, R20, 0x28820 ;  /* 0x0002882014147836 */ /* 0x000fe20000000000 */
[----:B------:R-:W-:Y:S01]  /*ac50*/  UIMAD UR7, UR4, UR11, UR7 ;  /* 0x0000000b040772a4 */ /* 0x000fe2000f8e0207 */
[----:B------:R-:W-:Y:S01]  /*ac60*/  BSSY B1, `(.L_x_9139) ;  /* 0x000006b000017945 */ /* 0x000fe20003800000 */
[----:B------:R-:W-:Y:S01]  /*ac70*/  USHF.R.S32.HI UR4, URZ, 0x1f, UR42 ;  /* 0x0000001f3f047899 */ /* 0x000fe2000801142a */
[----:B------:R-:W1:Y:S01]  /*ac80*/  @P1 LDC R5, c[0x0][0xbf0] ;  /* 0x0002fc00ff051b82 */ /* 0x000e620000000800 */
[----:B------:R-:W-:Y:S01]  /*ac90*/  UIADD3 UR9, UR9, UR7, URZ ;  /* 0x0000000709097290 */ /* 0x000fe2000fffe03f */
[----:B------:R-:W-:Y:S01]  /*aca0*/  PRMT R20, RZ, 0x654, R20 ;  /* 0x00000654ff147816 */ /* 0x000fe20000000014 */
[----:B------:R-:W-:-:S02]  /*acb0*/  ULDC.64 UR10, c[0x0][0xb38] ;  /* 0x0002ce00000a7ab9 */ /* 0x000fc40000000a00 */
[----:B------:R-:W-:Y:S01]  /*acc0*/  UIMAD.WIDE.U32 UR8, UR43, UR10, UR8 ;  /* 0x0000000a2b0872a5 */ /* 0x000fe2000f8e0008 */
[----:B------:R2:W-:Y:S03]  /*acd0*/  SYNCS.ARRIVE.TRANS64.RED.A1T0 RZ, [R20+URZ], RZ ;  /* 0x000000ff14ff79a7 */ /* 0x0005e6000810043f */
        /* <DEDUP_REMOVED lines=8> */
[----:B-1----:R-:W-:Y:S02]  /*ad60*/  @P1 SHF.R.U32.HI R3, RZ, R5, R0 ;  /* 0x00000005ff031219 */ /* 0x002fe40000011600 */
[----:B------:R-:W-:Y:S02]  /*ad70*/  UMOV UR8, UR42 ;  /* 0x0000002a00087c82 */ /* 0x000fe40008000000 */
[----:B------:R-:W-:Y:S01]  /*ad80*/  UIMAD.WIDE.U32 UR8, UR38, UR10, UR8 ;  /* 0x0000000a260872a5 */ /* 0x000fe2000f8e0008 */
[--C-:B------:R-:W-:Y:S01]  /*ad90*/  SHF.R.S32.HI R0, RZ, 0x1f, R3.reuse ;  /* 0x0000001fff007819 */ /* 0x100fe20000011403 */
[----:B------:R-:W-:Y:S02]  /*ada0*/  IMAD.MOV R7, RZ, RZ, -R3 ;  /* 0x000000ffff077224 */ /* 0x000fe400078e0a03 */
[----:B------:R-:W-:-:S02]  /*adb0*/  UIMAD UR38, UR38, UR11, UR9 ;  /* 0x0000000b262672a4 */ /* 0x000fc4000f8e0209 */
[----:B------:R-:W-:Y:S01]  /*adc0*/  IMAD R7, R34, R7, R11 ;  /* 0x0000000722077224 */ /* 0x000fe200078e020b */
[----:B------:R-:W-:Y:S01]  /*add0*/  ULDC.64 UR10, c[0x0][0xb30] ;  /* 0x0002cc00000a7ab9 */ /* 0x000fe20000000a00 */
[----:B------:R-:W-:Y:S02]  /*ade0*/  IMAD.U32 R5, RZ, RZ, UR9 ;  /* 0x00000009ff057e24 */ /* 0x000fe4000f8e00ff */
[----:B------:R-:W-:Y:S02]  /*adf0*/  IMAD R0, R0, UR10, RZ ;  /* 0x0000000a00007c24 */ /* 0x000fe4000f8e02ff */
        /* <DEDUP_REMOVED lines=13> */
[----:B------:R-:W-:Y:S01]  /*aed0*/  LEA.HI.X R3, R4, UR9, R3, 0x2, P1 ;  /* 0x0000000904037c11 */ /* 0x000fe200088f1403 */
[----:B------:R2:W0:Y:S04]  /*aee0*/  SHFL.IDX PT, R6, R0, RZ, 0x1c1f ;  /* 0x001c1fff00067589 */ /* 0x00042800000e0000 */
[----:B------:R2:W1:Y:S01]  /*aef0*/  SHFL.IDX PT, R7, R3, RZ, 0x1c1f ;  /* 0x001c1fff03077589 */ /* 0x00046200000e0000 */
[----:B------:R-:W-:Y:S05]  /*af00*/  @P2 BRA `(.L_x_9140) ;  /* 0x0000000400002947 */ /* 0x000fea0003800000 */
[----:B------:R-:W-:Y:S02]  /*af10*/  ULDC UR4, c[0x0][0xac8] ;  /* 0x0002b20000047ab9 */ /* 0x000fe40000000800 */
[----:B------:R-:W-:Y:S02]  /*af20*/  ISETP.GE.AND P3, PT, R196, UR4, PT ;  /* 0x00000004c4007c0c */ /* 0x000fe4000bf66270 */
[----:B------:R-:W-:Y:S02]  /*af30*/  ISETP.GE.AND P1, PT, R16, UR4, PT ;  /* 0x0000000410007c0c */ /* 0x000fe4000bf26270 */
[----:B------:R-:W-:Y:S02]  /*af40*/  ISETP.GE.AND P4, PT, R195, UR4, PT ;  /* 0x00000004c3007c0c */ /* 0x000fe4000bf86270 */
[----:B------:R-:W-:-:S07]  /*af50*/  ISETP.GE.AND P2, PT, R194, UR4, PT ;  /* 0x00000004c2007c0c */ /* 0x000fce000bf46270 */
[-C--:B0-----:R-:W-:Y:S02]  /*af60*/  @!P3 LEA R8, P5, R196, R6.reuse, 0x2 ;  /* 0x00000006c408b211 */ /* 0x081fe400078a10ff */
[----:B-1----:R-:W-:Y:S02]  /*af70*/  @!P1 IMAD.WIDE R4, R16, 0x4, R6 ;  /* 0x0000000410049825 */ /* 0x002fe400078e0206 */
        /* <DEDUP_REMOVED lines=19> */
[----:B-1----:R-:W-:-:S03]  /*b0b0*/  @!P5 LEA R8, P1, R191, R6, 0x2 ;  /* 0x00000006bf08d211 */ /* 0x002fc600078210ff */
        /* <DEDUP_REMOVED lines=37> */
.L_x_9140:
[----:B------:R-:W-:Y:S05]  /*b310*/  BSYNC B1 ;  /* 0x0000000000017941 */ /* 0x000fea0003800000 */
.L_x_9139:
[----:B-1-3--:R1:W3:Y:S04]  /*b320*/  SHFL.IDX PT, R7, R3, 0x1, 0x1c1f ;  /* 0x003c1f0003077f89 */ /* 0x00a2e800000e0000 */
        /* <DEDUP_REMOVED lines=24> */
[----:B--2---:R-:W-:-:S03]  /*b4b0*/  @!P5 LEA R20, P6, R192, R6, 0x2 ;  /* 0x00000006c014d211 */ /* 0x004fc600078c10ff */
        /* <DEDUP_REMOVED lines=13> */
[----:B--2---:R-:W-:Y:S01]  /*b590*/  @!P3 LEA R12, P5, R188, R6, 0x2 ;  /* 0x00000006bc0cb211 */ /* 0x004fe200078a10ff */
[----:B------:R0:W-:Y:S01]  /*b5a0*/  @!P1 ST.E.64 desc[UR56][R8.64], R118 ;  /* 0x0000007608009985 */ /* 0x0001e2000c101b38 */
[----:B------:R-:W-:Y:S02]  /*b5b0*/  ISETP.GE.AND P1, PT, R185, UR4, PT ;  /* 0x00000004b9007c0c */ /* 0x000fe4000bf26270 */
[----:B------:R-:W-:Y:S01]  /*b5c0*/  ISETP.GE.AND P0, PT, R184, UR4, PT ;  /* 0x00000004b8007c0c */ /* 0x000fe2000bf06270 */
[----:B------:R2:W-:Y:S01]  /*b5d0*/  @!P2 ST.E.64 desc[UR56][R10.64], R122 ;  /* 0x0000007a0a00a985 */ /* 0x0005e2000c101b38 */
[----:B------:R-:W-:-:S02]  /*b5e0*/  ISETP.GE.AND P2, PT, R186, UR4, PT ;  /* 0x00000004ba007c0c */ /* 0x000fc4000bf46270 */
[-C--:B------:R-:W-:Y:S02]  /*b5f0*/  @!P3 LEA.HI.X R13, R188, R7.reuse, R205, 0x2, P5 ;  /* 0x00000007bc0db211 */ /* 0x080fe400028f14cd */
[----:B------:R-:W-:Y:S02]  /*b600*/  ISETP.GE.AND P5, PT, R23, UR4, PT ;  /* 0x0000000417007c0c */ /* 0x000fe4000bfa6270 */
[CC--:B----4-:R-:W-:Y:S01]  /*b610*/  @!P4 LEA R14, P6, R187.reuse, R6.reuse, 0x2 ;  /* 0x00000006bb0ec211 */ /* 0x0d0fe200078c10ff */
[----:B------:R4:W-:Y:S03]  /*b620*/  @!P3 ST.E.64 desc[UR56][R12.64], R126 ;  /* 0x0000007e0c00b985 */ /* 0x0009e6000c101b38 */
[----:B------:R-:W-:Y:S02]  /*b630*/  @!P4 LEA.HI.X R15, R187, R7, R204, 0x2, P6 ;  /* 0x00000007bb0fc211 */ /* 0x000fe400030f14cc */
[----:B0-----:R-:W-:-:S02]  /*b640*/  @!P1 LEA R8, P6, R185, R6, 0x2 ;  /* 0x00000006b9089211 */ /* 0x001fc400078c10ff */
[-C--:B------:R-:W-:Y:S01]  /*b650*/  @!P2 LEA R4, P3, R186, R6.reuse, 0x2 ;  /* 0x00000006ba04a211 */ /* 0x080fe200078610ff */
[----:B------:R4:W-:Y:S01]  /*b660*/  @!P4 ST.E.64 desc[UR56][R14.64], R130 ;  /* 0x000000820e00c985 */ /* 0x0009e2000c101b38 */
[-C--:B--2---:R-:W-:Y:S02]  /*b670*/  @!P0 LEA R10, P4, R184, R6.reuse, 0x2 ;  /* 0x00000006b80a8211 */ /* 0x084fe400078810ff */
        /* <DEDUP_REMOVED lines=15> */
.L_x_9129:
        /* <DEDUP_REMOVED lines=11> */
[----:B------:R-:W-:Y:S01]  /*b820*/  UISETP.NE.AND.EX UP1, UPT, UR9, URZ, UPT, UP1 ;  /* 0x0000003f0900728c */ /* 0x000fe2000bf25310 */
[----:B------:R-:W-:Y:S02]  /*b830*/  ULDC UR4, c[0x0][0xa88] ;  /* 0x0002a20000047ab9 */ /* 0x000fe40000000800 */
[----:B------:R-:W-:-:S03]  /*b840*/  IMAD.U32 R0, RZ, RZ, UR4 ;  /* 0x00000004ff007e24 */ /* 0x000fc6000f8e00ff */
[----:B------:R-:W-:-:S05]  /*b850*/  PLOP3.LUT P2, PT, PT, PT, UP1, 0x80, 0x0 ;  /* 0x000000000000781c */ /* 0x000fca0003f4f018 */
[----:B------:R-:W-:-:S04]  /*b860*/  @UP1 ULEA UR8, UP2, UR42, UR8, 0x2 ;  /* 0x000000082a081291 */ /* 0x000fc8000f84103f */
[----:B------:R-:W-:Y:S02]  /*b870*/  @UP1 ULEA.HI.X UR9, UR42, UR9, UR36, 0x2, UP2 ;  /* 0x000000092a091291 */ /* 0x000fe400090f1424 */
[----:B------:R-:W-:-:S04]  /*b880*/  IMAD.U32 R6, RZ, RZ, UR8 ;  /* 0x00000008ff067e24 */ /* 0x000fc8000f8e00ff */
[----:B------:R-:W-:-:S05]  /*b890*/  IMAD.U32 R7, RZ, RZ, UR9 ;  /* 0x00000009ff077e24 */ /* 0x000fca000f8e00ff */
[----:B------:R0:W5:Y:S01]  /*b8a0*/  @P2 LDG.E R0, desc[UR56][R6.64] ;  /* 0x0000003806002981 */ /* 0x000162000c1e1900 */
[----:B------:R-:W-:Y:S01]  /*b8b0*/  UMOV UR4, URZ ;  /* 0x0000003f00047c82 */ /* 0x000fe20008000000 */
[----:B------:R-:W-:Y:S01]  /*b8c0*/  UISETP.NE.AND UP1, UPT, UR46, URZ, UPT ;  /* 0x0000003f2e00728c */ /* 0x000fe2000bf25270 */
[----:B------:R-:W-:-:S10]  /*b8d0*/  ISETP.GT.AND P0, PT, R219, 0x7f, PT ;  /* 0x0000007fdb00780c */ /* 0x000fd40003f04270 */
[----:B------:R-:W-:Y:S01]  /*b8e0*/  @!UP1 ULDC UR46, c[0x0][0xad4] ;  /* 0x0002b500002e9ab9 */ /* 0x000fe20000000800 */
[----:B--2---:R-:W-:-:S13]  /*b8f0*/  @P1 R2UR UR4, R3 ;  /* 0x00000000030412ca */ /* 0x004fda00000e0000 */
[----:B------:R-:W-:Y:S01]  /*b900*/  USHF.R.S32.HI UR18, URZ, 0x1f, UR4 ;  /* 0x0000001f3f127899 */ /* 0x000fe20008011404 */
[----:B0-----:R-:W-:Y:S11]  /*b910*/  @P2 BRA `(.L_x_9141) ;  /* 0x0000000000102947 */ /* 0x001ff60003800000 */
[----:B------:R-:W-:Y:S05]  /*b920*/  @!P1 BRA `(.L_x_9141) ;  /* 0x00000000000c9947 */ /* 0x000fea0003800000 */
[----:B------:R-:W2:Y:S04]  /*b930*/  LDG.E R3, desc[UR56][R4.64] ;  /* 0x0000003804037981 */ /* 0x000ea8000c1e1900 */
[----:B-----5:R-:W2:Y:S02]  /*b940*/  LDG.E R0, desc[UR56][R4.64+0x4] ;  /* 0x0000043804007981 */ /* 0x020ea4000c1e1900 */
[----:B--2---:R-:W-:-:S07]  /*b950*/  IMAD.IADD R0, R0, 0x1, -R3 ;  /* 0x0000000100007824 */ /* 0x004fce00078e0a03 */
.L_x_9141:
[----:B------:R-:W-:Y:S01]  /*b960*/  USEL UR42, UR42, URZ, !UP0 ;  /* 0x0000003f2a2a7287 */ /* 0x000fe2000c000000 */
[----:B------:R-:W-:Y:S01]  /*b970*/  BSSY B1, `(.L_x_9142) ;  /* 0x0000038000017945 */ /* 0x000fe20003800000 */
[----:B------:R-:W-:-:S03]  /*b980*/  USEL UR36, UR36, URZ, !UP0 ;  /* 0x0000003f24247287 */ /* 0x000fc6000c000000 */
[----:B------:R-:W-:Y:S09]  /*b990*/  @P0 BRA `(.L_x_9143) ;  /* 0x0000000000d40947 */ /* 0x000ff20003800000 */
        /* <DEDUP_REMOVED lines=9> */
[----:B------:R-:W-:-:S03]  /*ba30*/  UMOV UR16, 0x9b8 ;  /* 0x000009b800107882 */ /* 0x000fc60000000000 */
[----:B------:R-:W-:Y:S02]  /*ba40*/  USEL UR16, UR16, 0x978, UP0 ;  /* 0x0000097810107887 */ /* 0x000fe40008000000 */
[----:B------:R-:W-:-:S06]  /*ba50*/  USEL UR7, UR38, URZ, UP0 ;  /* 0x0000003f26077287 */ /* 0x000fcc0008000000 */
[----:B------:R-:W0:Y:S04]  /*ba60*/  @P0 LDC R3, c[0x0][0xbec] ;  /* 0x0002fb00ff030b82 */ /* 0x000e280000000800 */
[----:B------:R-:W-:Y:S01]  /*ba70*/  ULDC.64 UR10, c[0x0][UR16+0x220] ;  /* 0x00008800100a7abb */ /* 0x000fe20008000a00 */
[----:B------:R-:W-:Y:S01]  /*ba80*/  ULDC.64 UR8, c[0x0][UR16+0x218] ;  /* 0x0000860010087abb */ /* 0x000fe20008000a00 */
[----:B------:R-:W-:Y:S01]  /*ba90*/  ULDC.64 UR12, c[0x0][UR16+0x228] ;  /* 0x00008a00100c7abb */ /* 0x000fe20008000a00 */
[----:B------:R-:W-:Y:S01]  /*baa0*/  UIMAD UR11, UR11, UR42, URZ ;  /* 0x0000002a0b0b72a4 */ /* 0x000fe2000f8e023f */
[----:B------:R-:W1:Y:S01]  /*bab0*/  @P0 LDC R5, c[0x0][0xbf0] ;  /* 0x0002fc00ff050b82 */ /* 0x000e620000000800 */
[----:B------:R-:W-:Y:S02]  /*bac0*/  UIMAD.WIDE.U32 UR14, UR8, UR43, URZ ;  /* 0x0000002b080e72a5 */ /* 0x000fe4000f8e003f */
        /* <DEDUP_REMOVED lines=10> */
[----:B------:R-:W-:Y:S02]  /*bb70*/  IMAD.MOV.U32 R3, RZ, RZ, R6 ;  /* 0x000000ffff037224 */ /* 0x000fe400078e0006 */
[----:B------:R-:W-:Y:S01]  /*bb80*/  IMAD.U32 R8, RZ, RZ, UR8 ;  /* 0x00000008ff087e24 */ /* 0x000fe2000f8e00ff */
[----:B------:R-:W-:Y:S01]  /*bb90*/  UIADD3.X UR7, UR7, UR17, UR18, UP1, UP2 ;  /* 0x0000001107077290 */ /* 0x000fe20008fe4412 */
[----:B-1----:R-:W-:Y:S01]  /*bba0*/  @P0 SHF.R.U32.HI R3, RZ, R5, R4 ;  /* 0x00000005ff030219 */ /* 0x002fe20000011604 */
[----:B------:R-:W-:Y:S01]  /*bbb0*/  IMAD.U32 R4, RZ, RZ, UR20 ;  /* 0x00000014ff047e24 */ /* 0x000fe2000f8e00ff */
[----:B------:R-:W-:Y:S01]  /*bbc0*/  ULDC.64 UR8, c[0x0][UR16+0x210] ;  /* 0x0000840010087abb */ /* 0x000fe20008000a00 */
[----:B------:R-:W-:Y:S01]  /*bbd0*/  IMAD.U32 R5, RZ, RZ, UR21 ;  /* 0x00000015ff057e24 */ /* 0x000fe2000f8e00ff */
[--C-:B------:R-:W-:Y:S01]  /*bbe0*/  SHF.R.S32.HI R5, RZ, 0x1f, R3.reuse ;  /* 0x0000001fff057819 */ /* 0x100fe20000011403 */
[----:B------:R-:W-:Y:S01]  /*bbf0*/  IMAD.MOV R7, RZ, RZ, -R3 ;  /* 0x000000ffff077224 */ /* 0x000fe200078e0a03 */
[----:B------:R-:W-:Y:S01]  /*bc00*/  IADD3 R4, P0, P1, R3, UR14, R4 ;  /* 0x0000000e03047c10 */ /* 0x000fe2000f91e004 */
[----:B------:R-:W-:Y:S01]  /*bc10*/  ULDC.64 UR10, c[0x0][0xba8] ;  /* 0x0002ea00000a7ab9 */ /* 0x000fe20000000a00 */
[----:B------:R-:W-:Y:S01]  /*bc20*/  @!UP0 ULDC UR10, c[0x0][0xb50] ;  /* 0x0002d400000a8ab9 */ /* 0x000fe20000000800 */
[----:B------:R-:W-:Y:S01]  /*bc30*/  IMAD R7, R9, R7, R6 ;  /* 0x0000000709077224 */ /* 0x000fe200078e0206 */
[----:B------:R-:W-:Y:S01]  /*bc40*/  IADD3.X R5, R5, UR7, R8, P0, P1 ;  /* 0x0000000705057c10 */ /* 0x000fe200087e2408 */
[----:B------:R-:W-:-:S02]  /*bc50*/  @!UP0 ULDC UR11, c[0x0][0xb54] ;  /* 0x0002d500000b8ab9 */ /* 0x000fc40000000800 */
[C---:B------:R-:W-:Y:S01]  /*bc60*/  IMAD R6, R7.reuse, UR9, RZ ;  /* 0x0000000907067c24 */ /* 0x040fe2000f8e02ff */
[----:B------:R-:W-:Y:S01]  /*bc70*/  SHF.R.S32.HI R3, RZ, 0x1f, R7 ;  /* 0x0000001fff037819 */ /* 0x000fe20000011407 */
[----:B------:R-:W-:-:S04]  /*bc80*/  IMAD.WIDE.U32 R4, R7, UR8, R4 ;  /* 0x0000000807047c25 */ /* 0x000fc8000f8e0004 */
[----:B------:R-:W-:Y:S01]  /*bc90*/  IMAD R3, R3, UR8, R6 ;  /* 0x0000000803037c24 */ /* 0x000fe2000f8e0206 */
[----:B------:R-:W-:-:S03]  /*bca0*/  LEA R6, P0, R4, UR10, 0x2 ;  /* 0x0000000a04067c11 */ /* 0x000fc6000f8010ff */
[----:B------:R-:W-:-:S05]  /*bcb0*/  IMAD.IADD R3, R5, 0x1, R3 ;  /* 0x0000000105037824 */ /* 0x000fca00078e0203 */
[----:B------:R-:W-:Y:S01]  /*bcc0*/  LEA.HI.X R7, R4, UR11, R3, 0x2, P0 ;  /* 0x0000000b04077c11 */ /* 0x000fe200080f1403 */
[----:B------:R-:W-:-:S05]  /*bcd0*/  IMAD.MOV.U32 R3, RZ, RZ, -0x800000 ;  /* 0xff800000ff037424 */ /* 0x000fca00078e00ff */
[----:B------:R0:W-:Y:S02]  /*bce0*/  STG.E desc[UR56][R6.64], R3 ;  /* 0x0000000306007986 */ /* 0x0001e4000c101938 */
.L_x_9143:
[----:B------:R-:W-:Y:S05]  /*bcf0*/  BSYNC B1 ;  /* 0x0000000000017941 */ /* 0x000fea0003800000 */
.L_x_9142:
[----:B------:R-:W-:-:S06]  /*bd00*/  UISETP.GT.AND UP0, UPT, UR46, 0x1, UPT ;  /* 0x000000012e00788c */ /* 0x000fcc000bf04270 */
[----:B------:R-:W-:-:S13]  /*bd10*/  PLOP3.LUT P0, PT, PT, PT, UP0, 0x80, 0x0 ;  /* 0x000000000000781c */ /* 0x000fda0003f0f008 */
[----:B------:R-:W-:Y:S05]  /*bd20*/  @P0 BRA `(.L_x_9138) ;  /* 0x0000000400a40947 */ /* 0x000fea0003800000 */
[----:B------:R-:W1:Y:S01]  /*bd30*/  LDC R11, c[0x0][0xbe8] ;  /* 0x0002fa00ff0b7b82 */ /* 0x000e620000000800 */
[----:B------:R-:W-:Y:S01]  /*bd40*/  ULDC.64 UR10, c[0x0][0xaa0] ;  /* 0x0002a800000a7ab9 */ /* 0x000fe20000000a00 */
[----:B0-----:R-:W-:Y:S01]  /*bd50*/  IMAD R3, R19, 0x20, R197 ;  /* 0x0000002013037824 */ /* 0x001fe200078e02c5 */
[----:B------:R-:W-:Y:S01]  /*bd60*/  UIMAD UR7, UR18, UR10, URZ ;  /* 0x0000000a120772a4 */ /* 0x000fe2000f8e023f */
[----:B------:R-:W-:Y:S01]  /*bd70*/  BSSY B1, `(.L_x_9144) ;  /* 0x000003a000017945 */ /* 0x000fe20003800000 */
[----:B------:R-:W-:Y:S01]  /*bd80*/  UIMAD.WIDE.U32 UR8, UR4, UR10, URZ ;  /* 0x0000000a040872a5 */ /* 0x000fe2000f8e003f */
[----:B------:R-:W-:Y:S01]  /*bd90*/  VIADD R8, R3, UR37 ;  /* 0x0000002503087c36 */ /* 0x000fe20008000000 */
[----:B------:R-:W-:-:S03]  /*bda0*/  UIMAD UR7, UR4, UR11, UR7 ;  /* 0x0000000b040772a4 */ /* 0x000fc6000f8e0207 */
[----:B------:R-:W-:Y:S01]  /*bdb0*/  ULDC.64 UR10, c[0x0][0xae8] ;  /* 0x0002ba00000a7ab9 */ /* 0x000fe20000000a00 */
[----:B------:R-:W-:Y:S01]  /*bdc0*/  UIADD3 UR9, UR9, UR7, URZ ;  /* 0x0000000709097290 */ /* 0x000fe2000fffe03f */
[----:B------:R-:W-:-:S03]  /*bdd0*/  IMAD.MOV.U32 R3, RZ, RZ, R8 ;  /* 0x000000ffff037224 */ /* 0x000fc600078e0008 */
        /* <DEDUP_REMOVED lines=18> */
[----:B------:R-:W-:Y:S02]  /*bf00*/  IMAD.U32 R4, RZ, RZ, UR42 ;  /* 0x0000002aff047e24 */ /* 0x000fe4000f8e00ff */
[----:B------:R-:W-:Y:S02]  /*bf10*/  IMAD R7, R11, R7, R8 ;  /* 0x000000070b077224 */ /* 0x000fe400078e0208 */
[C---:B------:R-:W-:Y:S02]  /*bf20*/  IMAD R9, R3.reuse, UR9, R6 ;  /* 0x0000000903097c24 */ /* 0x040fe4000f8e0206 */
[----:B------:R-:W-:Y:S01]  /*bf30*/  IMAD.WIDE.U32 R4, R3, UR8, R4 ;  /* 0x0000000803047c25 */ /* 0x000fe2000f8e0004 */
[----:B------:R-:W-:Y:S01]  /*bf40*/  SHF.R.S32.HI R3, RZ, 0x1f, R7 ;  /* 0x0000001fff037819 */ /* 0x000fe20000011407 */
[----:B------:R-:W-:-:S02]  /*bf50*/  ULDC.64 UR8, c[0x0][0xad8] ;  /* 0x0002b60000087ab9 */ /* 0x000fc40000000a00 */
        /* <DEDUP_REMOVED lines=8> */
[----:B------:R-:W-:Y:S01]  /*bfe0*/  IMAD.IADD R3, R5, 0x1, R3 ;  /* 0x0000000105037824 */ /* 0x000fe200078e0203 */
[----:B------:R-:W-:Y:S01]  /*bff0*/  LEA R6, P3, R4, UR8, 0x1 ;  /* 0x0000000804067c11 */ /* 0x000fe2000f8608ff */
[----:B------:R-:W-:-:S03]  /*c000*/  VIADD R0, R8, 0x20 ;  /* 0x0000002008007836 */ /* 0x000fc60000000000 */
[----:B------:R-:W-:Y:S01]  /*c010*/  LEA.HI.X R3, R4, UR9, R3, 0x1, P3 ;  /* 0x0000000904037c11 */ /* 0x000fe200098f0c03 */
[----:B------:R0:W1:Y:S01]  /*c020*/  SHFL.IDX PT, R7, R6, RZ, 0x181f ;  /* 0x00181fff06077589 */ /* 0x00006200000e0000 */
[-C--:B------:R-:W-:Y:S01]  /*c030*/  ISETP.GE.AND P1, PT, R0, R11.reuse, PT ;  /* 0x0000000b0000720c */ /* 0x080fe20003f26270 */
[----:B------:R-:W-:Y:S02]  /*c040*/  VIADD R0, R8, 0x40 ;  /* 0x0000004008007836 */ /* 0x000fe40000000000 */
[----:B------:R0:W2:Y:S03]  /*c050*/  SHFL.IDX PT, R5, R3, RZ, 0x181f ;  /* 0x00181fff03057589 */ /* 0x0000a600000e0000 */
        /* <DEDUP_REMOVED lines=11> */
.L_x_9145:
[----:B------:R-:W-:Y:S05]  /*c110*/  BSYNC B1 ;  /* 0x0000000000017941 */ /* 0x000fea0003800000 */
.L_x_9144:
[----:B--23--:R2:W3:Y:S01]  /*c120*/  SHFL.IDX PT, R5, R3, 0x1, 0x181f ;  /* 0x00381f0003057f89 */ /* 0x00c4e200000e0000 */
[----:B------:R-:W-:Y:S03]  /*c130*/  BSSY B1, `(.L_x_9146) ;  /* 0x000000c000017945 */ /* 0x000fe60003800000 */
[----:B-1----:R2:W1:Y:S01]  /*c140*/  SHFL.IDX PT, R7, R6, 0x1, 0x181f ;  /* 0x00381f0006077f89 */ /* 0x00246200000e0000 */
[----:B------:R-:W-:Y:S05]  /*c150*/  @P1 BRA `(.L_x_9147) ;  /* 0x0000000000241947 */ /* 0x000fea0003800000 */
[----:B------:R-:W-:Y:S02]  /*c160*/  ULDC UR4, c[0x0][0xac8] ;  /* 0x0002b20000047ab9 */ /* 0x000fe40000000800 */
[----:B------:R-:W-:Y:S02]  /*c170*/  ISETP.GE.AND P3, PT, R2, UR4, PT ;  /* 0x0000000402007c0c */ /* 0x000fe4000bf66270 */
[----:B------:R-:W-:-:S11]  /*c180*/  ISETP.GE.AND P4, PT, R18, UR4, PT ;  /* 0x0000000412007c0c */ /* 0x000fd6000bf86270 */
[-C--:B-1----:R-:W-:Y:S02]  /*c190*/  @!P3 LEA R12, P1, R2, R7.reuse, 0x1 ;  /* 0x00000007020cb211 */ /* 0x082fe400078208ff */
[----:B------:R-:W-:Y:S02]  /*c1a0*/  @!P4 LEA R4, P2, R18, R7, 0x1 ;  /* 0x000000071204c211 */ /* 0x000fe400078408ff */
[-C--:B---3--:R-:W-:Y:S02]  /*c1b0*/  @!P3 LEA.HI.X R13, R2, R5.reuse, R218, 0x1, P1 ;  /* 0x00000005020db211 */ /* 0x088fe400008f0cda */
[----:B------:R-:W-:-:S03]  /*c1c0*/  @!P4 LEA.HI.X R5, R18, R5, R217, 0x1, P2 ;  /* 0x000000051205c211 */ /* 0x000fc600010f0cd9 */
[----:B------:R4:W-:Y:S04]  /*c1d0*/  @!P3 ST.E.128 desc[UR56][R12.64], RZ ;  /* 0x000000ff0c00b985 */ /* 0x0009e8000c101d38 */
[----:B------:R4:W-:Y:S02]  /*c1e0*/  @!P4 ST.E.128 desc[UR56][R4.64], RZ ;  /* 0x000000ff0400c985 */ /* 0x0009e4000c101d38 */
.L_x_9147:
[----:B------:R-:W-:Y:S05]  /*c1f0*/  BSYNC B1 ;  /* 0x0000000000017941 */ /* 0x000fea0003800000 */
.L_x_9146:
[----:B---34-:R3:W4:Y:S01]  /*c200*/  SHFL.IDX PT, R5, R3, 0x2, 0x181f ;  /* 0x00581f0003057f89 */ /* 0x01872200000e0000 */
        /* <DEDUP_REMOVED lines=12> */
.L_x_9149:
[----:B------:R-:W-:Y:S05]  /*c2d0*/  BSYNC B1 ;  /* 0x0000000000017941 */ /* 0x000fea0003800000 */
.L_x_9148:
[----:B------:R-:W-:Y:S01]  /*c2e0*/  VIADD R0, R8, 0x60 ;  /* 0x0000006008007836 */ /* 0x000fe20000000000 */
[----:B0-23--:R-:W0:Y:S04]  /*c2f0*/  SHFL.IDX PT, R3, R3, 0x3, 0x181f ;  /* 0x00781f0003037f89 */ /* 0x00de2800000e0000 */
[----:B------:R-:W-:Y:S01]  /*c300*/  ISETP.GE.AND P0, PT, R0, R11, PT ;  /* 0x0000000b0000720c */ /* 0x000fe20003f06270 */
[----:B-1--4-:R1:W2:-:S12]  /*c310*/  SHFL.IDX PT, R5, R6, 0x3, 0x181f ;  /* 0x00781f0006057f89 */ /* 0x01229800000e0000 */
        /* <DEDUP_REMOVED lines=10> */
.L_x_9138:
[----:B------:R-:W-:Y:S05]  /*c3c0*/  BSYNC B0 ;  /* 0x0000000000007941 */ /* 0x000fea0003800000 */
.L_x_9128:
[----:B------:R-:W-:Y:S02]  /*c3d0*/  ULDC UR4, c[0x0][0xc3c] ;  /* 0x00030f0000047ab9 */ /* 0x000fe40000000800 */
[----:B------:R-:W-:-:S13]  /*c3e0*/  ISETP.GE.AND P0, PT, R35, UR4, PT ;  /* 0x0000000423007c0c */ /* 0x000fda000bf06270 */
[----:B------:R-:W-:Y:S05]  /*c3f0*/  @!P0 BRA `(.L_x_9150) ;  /* 0xffffff4800c88947 */ /* 0x000fea000383ffff */
[----:B------:R-:W-:Y:S05]  /*c400*/  EXIT ;  /* 0x000000000000794d */ /* 0x000fea0003800000 */
.L_x_9085:
        /* <DEDUP_REMOVED lines=16> */
.L_x_9151:
        /* <DEDUP_REMOVED lines=44> */
.L_x_9155:
        /* <DEDUP_REMOVED lines=35> */
.L_x_9153:
        /* <DEDUP_REMOVED lines=13> */
.L_x_9156:
        /* <DEDUP_REMOVED lines=62> */
.L_x_9157:
        /* <DEDUP_REMOVED lines=61> */
.L_x_9158:
[----:B------:R-:W-:-:S05]  /*d280*/  LOP3.LUT R17, RZ, R2, RZ, 0x33, !PT ;  /* 0x00000002ff117212 */ /* 0x000fca00078e33ff */
[----:B------:R-:W-:Y:S01]  /*d290*/  IMAD.IADD R17, R0, 0x1, R17 ;  /* 0x0000000100117824 */ /* 0x000fe200078e0211 */
[----:B------:R-:W-:Y:S06]  /*d2a0*/  BRA `(.L_x_9159) ;  /* 0x0000000000147947 */ /* 0x000fec0003800000 */
.L_x_9154:
[----:B------:R-:W-:Y:S01]  /*d2b0*/  ULDC UR4, c[0x0][0xc3c] ;  /* 0x00030f0000047ab9 */ /* 0x000fe20000000800 */
[----:B------:R-:W-:Y:S02]  /*d2c0*/  IMAD.MOV.U32 R17, RZ, RZ, RZ ;  /* 0x000000ffff117224 */ /* 0x000fe400078e00ff */
[----:B------:R-:W-:Y:S02]  /*d2d0*/  IMAD.U32 R16, RZ, RZ, UR6 ;  /* 0x00000006ff107e24 */ /* 0x000fe4000f8e00ff */
[----:B------:R-:W-:Y:S02]  /*d2e0*/  IMAD.MOV.U32 R18, RZ, RZ, RZ ;  /* 0x000000ffff127224 */ /* 0x000fe400078e00ff */
[----:B------:R-:W-:-:S07]  /*d2f0*/  IMAD.U32 R19, RZ, RZ, UR4 ;  /* 0x00000004ff137e24 */ /* 0x000fce000f8e00ff */
.L_x_9159:
[----:B------:R-:W-:-:S13]  /*d300*/  ISETP.NE.AND P0, PT, R7, RZ, PT ;  /* 0x000000ff0700720c */ /* 0x000fda0003f05270 */
[----:B------:R-:W0:Y:S01]  /*d310*/  @!P0 S2R R3, SR_CgaCtaId ;  /* 0x0000000000038919 */ /* 0x000e220000008800 */
[----:B------:R-:W-:-:S04]  /*d320*/  @!P0 MOV R0, 0x400 ;  /* 0x0000040000008802 */ /* 0x000fc80000000f00 */
[----:B0-----:R-:W-:-:S05]  /*d330*/  @!P0 LEA R0, R3, R0, 0x18 ;  /* 0x0000000003008211 */ /* 0x001fca00078ec0ff */
[----:B------:R0:W-:Y:S01]  /*d340*/  @!P0 STS.128 [R0+0x288d0], R16 ;  /* 0x0288d01000008388 */ /* 0x0001e20000000c00 */
[----:B------:R-:W-:Y:S06]  /*d350*/  BAR.ARV 0x5, 0x180 ;  /* 0x0146000000007b1d */ /* 0x000fec0000002000 */
.L_x_9152:
[----:B------:R2:W-:Y:S01]  /*d360*/  STL [R1+0x1c], RZ ;  /* 0x00001cff01007387 */ /* 0x0005e20000100800 */
[----:B------:R-:W-:Y:S01]  /*d370*/  ULDC UR4, c[0x0][0xc3c] ;  /* 0x00030f0000047ab9 */ /* 0x000fe20000000800 */
[----:B------:R-:W-:Y:S01]  /*d380*/  IMAD.MOV.U32 R28, RZ, RZ, 0x1 ;  /* 0x00000001ff1c7424 */ /* 0x000fe200078e00ff */
[----:B-1----:R-:W-:Y:S01]  /*d390*/  ISETP.GE.AND P0, PT, R19, UR4, PT ;  /* 0x0000000413007c0c */ /* 0x002fe2000bf06270 */
[----:B------:R-:W-:-:S12]  /*d3a0*/  IMAD.MOV.U32 R25, RZ, RZ, RZ ;  /* 0x000000ffff197224 */ /* 0x000fd800078e00ff */
[----:B--2---:R-:W-:Y:S05]  /*d3b0*/  @P0 BRA `(.L_x_9160) ;  /* 0x0000005000340947 */ /* 0x004fea0003800000 */
[----:B------:R-:W1:Y:S01]  /*d3c0*/  S2R R4, SR_TID.X ;  /* 0x0000000000047919 */ /* 0x000e620000002100 */
[----:B------:R-:W2:Y:S01]  /*d3d0*/  S2UR UR5, SR_CgaCtaId ;  /* 0x00000000000579c3 */ /* 0x000ea20000008800 */
[----:B------:R-:W-:Y:S01]  /*d3e0*/  UMOV UR4, 0x400 ;  /* 0x0000040000047882 */ /* 0x000fe20000000000 */
[----:B------:R-:W-:Y:S01]  /*d3f0*/  BSSY B8, `(.L_x_9160) ;  /* 0x0000509000087945 */ /* 0x000fe20003800000 */
[----:B------:R3:W-:Y:S01]  /*d400*/  STL [R1+0x1c], RZ ;  /* 0x00001cff01007387 */ /* 0x0007e20000100800 */
[----:B------:R-:W-:Y:S01]  /*d410*/  IMAD.MOV.U32 R28, RZ, RZ, 0x1 ;  /* 0x00000001ff1c7424 */ /* 0x000fe200078e00ff */
[----:B------:R-:W-:Y:S01]  /*d420*/  ULOP3.LUT UR36, UR44, 0x2, URZ, 0xfc, !UPT ;  /* 0x000000022c247892 */ /* 0x000fe2000f8efc3f */
[----:B------:R-:W-:Y:S01]  /*d430*/  IMAD.MOV.U32 R25, RZ, RZ, RZ ;  /* 0x000000ffff197224 */ /* 0x000fe200078e00ff */
[----:B------:R-:W-:Y:S01]  /*d440*/  ULDC UR37, c[0x0][0xc] ;  /* 0x0000030000257ab9 */ /* 0x000fe20000000800 */
[----:B--2---:R-:W-:-:S06]  /*d450*/  ULEA UR4, UR5, UR4, 0x18 ;  /* 0x0000000405047291 */ /* 0x004fcc000f8ec03f */
[----:B------:R-:W-:Y:S01]  /*d460*/  IMAD.U32 R22, RZ, RZ, UR4 ;  /* 0x00000004ff167e24 */ /* 0x000fe2000f8e00ff */
[C---:B-1----:R-:W-:Y:S01]  /*d470*/  LOP3.LUT R3, R4.reuse, 0x7f, RZ, 0xc0, !PT ;  /* 0x0000007f04037812 */ /* 0x042fe200078ec0ff */
[C---:B------:R-:W-:Y:S02]  /*d480*/  IMAD.SHL.U32 R30, R4.reuse, 0x8, RZ ;  /* 0x00000008041e7824 */ /* 0x040fe400078e00ff */
[----:B------:R-:W-:-:S03]  /*d490*/  IMAD.SHL.U32 R2, R4, 0x10, RZ ;  /* 0x0000001004027824 */ /* 0x000fc600078e00ff */
[----:B0-----:R-:W-:Y:S02]  /*d4a0*/  LOP3.LUT R0, R30, 0x1f8, RZ, 0xc0, !PT ;  /* 0x000001f81e007812 */ /* 0x001fe400078ec0ff */
[----:B------:R-:W-:Y:S02]  /*d4b0*/  LOP3.LUT R2, R2, 0x70, RZ, 0xc0, !PT ;  /* 0x0000007002027812 */ /* 0x000fe400078ec0ff */
[----:B------:R-:W-:Y:S02]  /*d4c0*/  LOP3.LUT R33, R0, 0x38, R4, 0x78, !PT ;  /* 0x0000003800217812 */ /* 0x000fe400078e7804 */
[----:B------:R-:W-:Y:S02]  /*d4d0*/  SHF.R.U32.HI R0, RZ, 0x3, R3 ;  /* 0x00000003ff007819 */ /* 0x000fe40000011603 */
[----:B------:R-:W-:Y:S02]  /*d4e0*/  LOP3.LUT R33, R33, 0x200, R30, 0xf8, !PT ;  /* 0x0000020021217812 */ /* 0x000fe400078ef81e */
[----:B------:R-:W-:-:S02]  /*d4f0*/  LOP3.LUT R2, R0, R2, RZ, 0xfc, !PT ;  /* 0x0000000200027212 */ /* 0x000fc400078efcff */
[----:B------:R-:W-:Y:S01]  /*d500*/  LOP3.LUT R30, R30, 0x38, RZ, 0xc0, !PT ;  /* 0x000000381e1e7812 */ /* 0x000fe200078ec0ff */
[----:B------:R-:W-:-:S03]  /*d510*/  IMAD R0, R33, 0x2, R22 ;  /* 0x0000000221007824 */ /* 0x000fc600078e0216 */
[----:B------:R-:W-:Y:S02]  /*d520*/  LOP3.LUT R29, R30, 0x40, RZ, 0xfc, !PT ;  /* 0x000000401e1d7812 */ /* 0x000fe400078efcff */
[----:B------:R3:W-:Y:S05]  /*d530*/  STL [R1], R0 ;  /* 0x0000000001007387 */ /* 0x0007ea0000100800 */
.L_x_9225:
[----:B0-----:R-:W0:Y:S02]  /*d540*/  LDC.64 R2, c[0x0][0xc88] ;  /* 0x00032200ff027b82 */ /* 0x001e240000000a00 */
[----:B0-----:R-:W-:-:S05]  /*d550*/  IMAD.WIDE R2, R19, 0x4, R2 ;  /* 0x0000000413027825 */ /* 0x001fca00078e0202 */
[----:B------:R-:W3:Y:S01]  /*d560*/  LDG.E R31, desc[UR56][R2.64] ;  /* 0x00000038021f7981 */ /* 0x000ee2000c1e1900 */
[----:B------:R-:W-:Y:S05]  /*d570*/  YIELD ;  /* 0x0000000000007946 */ /* 0x000fea0003800000 */
[----:B------:R-:W-:Y:S01]  /*d580*/  ULDC.64 UR4, c[0x0][0xa28] ;  /* 0x00028a0000047ab9 */ /* 0x000fe20000000a00 */
[----:B------:R-:W-:Y:S01]  /*d590*/  IMAD.MOV.U32 R36, RZ, RZ, RZ ;  /* 0x000000ffff247224 */ /* 0x000fe200078e00ff */
[----:B------:R-:W-:Y:S01]  /*d5a0*/  ISETP.NE.U32.AND P0, PT, RZ, UR4, PT ;  /* 0x00000004ff007c0c */ /* 0x000fe2000bf05070 */
[----:B------:R-:W-:-:S03]  /*d5b0*/  ULDC.64 UR6, c[0x0][0xa18] ;  /* 0x0002860000067ab9 */ /* 0x000fc60000000a00 */
[----:B------:R-:W-:Y:S02]  /*d5c0*/  ISETP.NE.AND.EX P0, PT, RZ, UR5, PT, P0 ;  /* 0x00000005ff007c0c */ /* 0x000fe4000bf05300 */
[----:B---3--:R-:W-:-:S11]  /*d5d0*/  SHF.R.S32.HI R0, RZ, 0x1f, R31 ;  /* 0x0000001fff007819 */ /* 0x008fd6000001141f */
        /* <DEDUP_REMOVED lines=39> */
.L_x_9161:
        /* <DEDUP_REMOVED lines=9> */
.L_x_9162:
        /* <DEDUP_REMOVED lines=8> */
[----:B---3--:R-:W-:-:S07]  /*d960*/  IMAD.IADD R7, R0, 0x1, -R7 ;  /* 0x0000000100077824 */ /* 0x008fce00078e0a07 */
.L_x_9163:
        /* <DEDUP_REMOVED lines=12> */
[----:B-1----:R-:W-:Y:S02]  /*da30*/  @P0 SHF.R.U32.HI R0, RZ, R5, R2 ;  /* 0x00000005ff000219 */ /* 0x002fe40000011602 */
[----:B----4-:R-:W-:-:S05]  /*da40*/  IADD3 R3, R34, 0x80, -R4 ;  /* 0x0000008022037810 */ /* 0x010fca0007ffe804 */
[----:B------:R-:W-:Y:S02]  /*da50*/  IMAD.IADD R2, R3, 0x1, R0 ;  /* 0x0000000103027824 */ /* 0x000fe400078e0200 */
[----:B------:R-:W-:-:S03]  /*da60*/  VIADD R0, R34, 0x7f ;  /* 0x0000007f22007836 */ /* 0x000fc60000000000 */
[----:B------:R-:W-:Y:S02]  /*da70*/  SHF.R.S32.HI R5, RZ, 0x1f, R2 ;  /* 0x0000001fff057819 */ /* 0x000fe40000011402 */
[----:B------:R-:W-:Y:S02]  /*da80*/  SHF.R.S32.HI R3, RZ, 0x1f, R0 ;  /* 0x0000001fff037819 */ /* 0x000fe40000011400 */
[----:B------:R-:W-:Y:S02]  /*da90*/  LEA.HI R5, R5, R2, RZ, 0x7 ;  /* 0x0000000205057211 */ /* 0x000fe400078f38ff */
[----:B------:R-:W-:Y:S02]  /*daa0*/  LEA.HI R3, R3, R0, RZ, 0x7 ;  /* 0x0000000003037211 */ /* 0x000fe400078f38ff */
[----:B------:R-:W-:Y:S02]  /*dab0*/  SHF.R.S32.HI R5, RZ, 0x7, R5 ;  /* 0x00000007ff057819 */ /* 0x000fe40000011405 */
[----:B------:R-:W-:-:S02]  /*dac0*/  SHF.R.S32.HI R0, RZ, 0x7, R3 ;  /* 0x00000007ff007819 */ /* 0x000fc40000011403 */
        /* <DEDUP_REMOVED lines=37> */
.L_x_9165:
[----:B------:R-:W-:Y:S05]  /*dd20*/  BSYNC B0 ;  /* 0x0000000000007941 */ /* 0x000fea0003800000 */
.L_x_9164:
        /* <DEDUP_REMOVED lines=23> */
.L_x_9167:
        /* <DEDUP_REMOVED lines=20> */
.L_x_9170:
[----:B------:R-:W-:Y:S05]  /*dfe0*/  BSYNC B6 ;  /* 0x0000000000067941 */ /* 0x000fea0003800000 */
.L_x_9169:
        /* <DEDUP_REMOVED lines=20> */
.L_x_9173:
        /* <DEDUP_REMOVED lines=15> */
.L_x_9172:
[----:B------:R-:W-:Y:S05]  /*e220*/  BSYNC B6 ;  /* 0x0000000000067941 */ /* 0x000fea0003800000 */
.L_x_9171:
[----:B------:R-:W2:Y:S01]  /*e230*/  LDL R26, [R1+0x18] ;  /* 0x00001800011a7983 */ /* 0x000ea20000100800 */
[----:B------:R-:W-:Y:S01]  /*e240*/  ULDC.64 UR4, c[0x0][0x9f8] ;  /* 0x00027e0000047ab9 */ /* 0x000fe20000000a00 */
[----:B------:R-:W0:Y:S01]  /*e250*/  LDC R10, c[0x0][0x430] ;  /* 0x00010c00ff0a7b82 */ /* 0x000e220000000800 */
[----:B------:R-:W-:-:S04]  /*e260*/  ISETP.NE.U32.AND P0, PT, RZ, UR4, PT ;  /* 0x00000004ff007c0c */ /* 0x000fc8000bf05070 */
[----:B------:R-:W-:-:S13]  /*e270*/  ISETP.NE.AND.EX P0, PT, RZ, UR5, PT, P0 ;  /* 0x00000005ff007c0c */ /* 0x000fda000bf05300 */
[----:B------:R-:W-:Y:S01]  /*e280*/  @P0 IADD3 R2, P1, R23, UR4, RZ ;  /* 0x0000000417020c10 */ /* 0x000fe2000ff3e0ff */
[----:B------:R-:W1:Y:S01]  /*e290*/  S2R R21, SR_TID.X ;  /* 0x0000000000157919 */ /* 0x000e620000002100 */
[----:B------:R-:W3:Y:S02]  /*e2a0*/  S2R R20, SR_TID.X ;  /* 0x0000000000147919 */ /* 0x000ee40000002100 */
[----:B------:R-:W-:Y:S01]  /*e2b0*/  @P0 IADD3.X R3, R24, UR5, RZ, P1, !PT ;  /* 0x0000000518030c10 */ /* 0x000fe20008ffe4ff */
[----:B------:R-:W-:-:S04]  /*e2c0*/  ULDC UR4, c[0x0][0x2f4] ;  /* 0x0000bd0000047ab9 */ /* 0x000fc80000000800 */
[----:B------:R4:W4:Y:S01]  /*e2d0*/  @P0 LDG.E R32, desc[UR56][R2.64] ;  /* 0x0000003802200981 */ /* 0x000922000c1e1900 */
[----:B0-----:R-:W-:Y:S02]  /*e2e0*/  ISETP.NE.AND P2, PT, R10, 0x1, PT ;  /* 0x000000010a00780c */ /* 0x001fe40003f45270 */
[----:B------:R-:W-:-:S11]  /*e2f0*/  LOP3.LUT R27, R27, 0xfffffff7, RZ, 0xc0, !PT ;  /* 0xfffffff71b1b7812 */ /* 0x000fd600078ec0ff */
[----:B------:R-:W0:Y:S01]  /*e300*/  @P2 LDC R7, c[0x0][0x434] ;  /* 0x00010d00ff072b82 */ /* 0x000e220000000800 */
[----:B------:R-:W-:Y:S01]  /*e310*/  @P2 LOP3.LUT R27, R27, 0x8, RZ, 0xfc, !PT ;  /* 0x000000081b1b2812 */ /* 0x000fe200078efcff */
[----:B-1----:R-:W-:-:S06]  /*e320*/  IMAD.SHL.U32 R21, R21, 0x10, RZ ;  /* 0x0000001015157824 */ /* 0x002fcc00078e00ff */
[----:B------:R-:W1:Y:S01]  /*e330*/  @P2 LDC R5, c[0x0][0x438] ;  /* 0x00010e00ff052b82 */ /* 0x000e620000000800 */
[----:B---3--:R-:W-:Y:S02]  /*e340*/  LOP3.LUT R20, R20, 0x7f, RZ, 0xc0, !PT ;  /* 0x0000007f14147812 */ /* 0x008fe400078ec0ff */
        /* <DEDUP_REMOVED lines=12> */
[----:B----4-:R-:W0:Y:S02]  /*e410*/  @!P0 LDC.64 R2, c[0x0][0x428] ;  /* 0x00010a00ff028b82 */ /* 0x010e240000000a00 */
[----:B------:R-:W-:Y:S01]  /*e420*/  IMAD.MOV R5, RZ, RZ, -R4 ;  /* 0x000000ffff057224 */ /* 0x000fe200078e0a04 */
[----:B------:R-:W-:-:S03]  /*e430*/  SHF.R.S32.HI R37, RZ, 0x1f, R32 ;  /* 0x0000001fff257819 */ /* 0x000fc60000011420 */
[----:B------:R-:W-:Y:S01]  /*e440*/  IMAD R0, R10, R5, R0 ;  /* 0x000000050a007224 */ /* 0x000fe200078e0200 */
[--C-:B------:R-:W-:Y:S01]  /*e450*/  @!P0 SHF.R.S32.HI R5, RZ, 0x1f, R4.reuse ;  /* 0x0000001fff058819 */ /* 0x100fe20000011404 */
[-C--:B0-----:R-:W-:Y:S02]  /*e460*/  @!P0 IMAD R6, R37, R2.reuse, RZ ;  /* 0x0000000225068224 */ /* 0x081fe400078e02ff */
[----:B------:R-:W-:-:S04]  /*e470*/  @!P0 IMAD.WIDE.U32 R4, R32, R2, R4 ;  /* 0x0000000220048225 */ /* 0x000fc800078e0004 */
[----:B------:R-:W-:Y:S02]  /*e480*/  @!P0 IMAD R6, R32, R3, R6 ;  /* 0x0000000320068224 */ /* 0x000fe400078e0206 */
[----:B------:R-:W0:Y:S01]  /*e490*/  @!P0 LDC.64 R2, c[0x0][0x418] ;  /* 0x00010600ff028b82 */ /* 0x000e220000000a00 */
[----:B------:R-:W-:Y:S02]  /*e4a0*/  IMAD.U32 R7, RZ, RZ, UR36 ;  /* 0x00000024ff077e24 */ /* 0x000fe4000f8e00ff */
        /* <DEDUP_REMOVED lines=14> */
.L_x_9242:
[----:B------:R-:W-:Y:S01]  /*e590*/  LOP3.LUT R24, R18, 0xffff, RZ, 0xc0, !PT ;  /* 0x0000ffff12187812 */ /* 0x000fe200078ec0ff */
[----:B------:R-:W-:Y:S06]  /*e5a0*/  @!P2 BRA `(.L_x_9175) ;  /* 0x000000000004a947 */ /* 0x000fec0003800000 */
[----:B------:R-:W-:Y:S01]  /*e5b0*/  BPT.TRAP 0x1 ;  /* 0x000000040000795c */ /* 0x000fe20000300000 */
.L_x_9175:
        /* <DEDUP_REMOVED lines=23> */
.L_x_9243:
[----:B------:R-:W-:Y:S05]  /*e730*/  BSYNC B0 ;  /* 0x0000000000007941 */ /* 0x000fea0003800000 */
.L_x_9176:
        /* <DEDUP_REMOVED lines=105> */
.L_x_9261:
        /* <DEDUP_REMOVED lines=11> */
.L_x_9179:
        /* <DEDUP_REMOVED lines=11> */
.L_x_9180:
[----:B0-----:R0:W5:Y:S01]  /*ef30*/  LDL.LU R4, [R1+0xc] ;  /* 0x00000c0001047983 */ /* 0x0011620000300800 */
[----:B------:R0:W-:Y:S03]  /*ef40*/  SYNCS.ARRIVE.TRANS64.A1T0 RZ, [R7+URZ+0x28830], RZ ;  /* 0x028830ff07ff79a7 */ /* 0x0001e6000810003f */
[----:B-1----:R0:W5:Y:S02]  /*ef50*/  LDL.LU R3, [R1+0x4] ;  /* 0x0000040001037983 */ /* 0x0021640000300800 */
[----:B------:R-:W-:Y:S05]  /*ef60*/  WARPSYNC.ALL ;  /* 0x0000000000007948 */ /* 0x000fea0003800000 */
[----:B------:R-:W-:Y:S01]  /*ef70*/  ULDC.64 UR4, c[0x0][0x298] ;  /* 0x0000a60000047ab9 */ /* 0x000fe20000000a00 */
[----:B------:R-:W-:Y:S01]  /*ef80*/  BAR.SYNC.DEFER_BLOCKING 0x8, 0x180 ;  /* 0x0206000000007b1d */ /* 0x000fe20000010000 */
[----:B------:R-:W-:Y:S01]  /*ef90*/  LOP3.LUT P0, RZ, R27, 0x10, RZ, 0xc0, !PT ;  /* 0x000000101bff7812 */ /* 0x000fe2000780c0ff */
[----:B------:R-:W-:-:S03]  /*efa0*/  VIADD R2, R22, 0x10400 ;  /* 0x0001040016027836 */ /* 0x000fc60000000000 */
[----:B------:R-:W-:Y:S01]  /*efb0*/  SEL R31, R31, RZ, !P0 ;  /* 0x000000ff1f1f7207 */ /* 0x000fe20004000000 */
[----:B------:R-:W-:Y:S01]  /*efc0*/  BSSY B6, `(.L_x_9181) ;  /* 0x000001c000067945 */ /* 0x000fe20003800000 */
[----:B-----5:R-:W-:Y:S02]  /*efd0*/  SEL R4, R4, RZ, !P0 ;  /* 0x000000ff04047207 */ /* 0x020fe40004000000 */
[----:B------:R-:W-:Y:S02]  /*efe0*/  LOP3.LUT P0, RZ, R2, 0x3ff, RZ, 0xc0, !PT ;  /* 0x000003ff02ff7812 */ /* 0x000fe4000780c0ff */
[----:B------:R-:W-:Y:S01]  /*eff0*/  SHF.R.S32.HI R0, RZ, 0x1f, R3 ;  /* 0x0000001fff007819 */ /* 0x000fe20000011403 */
[----:B------:R1:W-:Y:S04]  /*f000*/  STL [R1+0xc], R4 ;  /* 0x00000c0401007387 */ /* 0x0003e80000100800 */
[----:B------:R-:W-:-:S04]  /*f010*/  IMAD R0, R0, UR4, RZ ;  /* 0x0000000400007c24 */ /* 0x000fc8000f8e02ff */
[C---:B------:R-:W-:Y:S02]  /*f020*/  IMAD R0, R3.reuse, UR5, R0 ;  /* 0x0000000503007c24 */ /* 0x040fe4000f8e0200 */
[----:B------:R-:W-:-:S04]  /*f030*/  IMAD.WIDE.U32 R2, R3, UR4, RZ ;  /* 0x0000000403027c25 */ /* 0x000fc8000f8e00ff */
[----:B------:R-:W-:Y:S01]  /*f040*/  IMAD.IADD R0, R3, 0x1, R0 ;  /* 0x0000000103007824 */ /* 0x000fe200078e0200 */
[----:B------:R1:W-:Y:S04]  /*f050*/  STL.64 [R1+0x10], R2 ;  /* 0x0000100201007387 */ /* 0x0003e80000100a00 */
[----:B------:R1:W-:Y:S01]  /*f060*/  STL [R1+0x4], R0 ;  /* 0x0000040001007387 */ /* 0x0003e20000100800 */
[----:B------:R-:W-:Y:S05]  /*f070*/  @!P0 BRA `(.L_x_9182) ;  /* 0x0000000000408947 */ /* 0x000fea0003800000 */
[----:B-1----:R-:W-:Y:S01]  /*f080*/  MOV R2, 0x0 ;  /* 0x0000000000027802 */ /* 0x002fe20000000f00 */
[----:B------:R-:W-:Y:S01]  /*f090*/  ULDC.64 UR4, c[0x4][0x138] ;  /* 0x01004e0000047ab9 */ /* 0x000fe20000000a00 */
[----:B------:R-:W-:Y:S01]  /*f0a0*/  ULDC.64 UR6, c[0x4][0x140] ;  /* 0x0100500000067ab9 */ /* 0x000fe20000000a00 */
[----:B------:R-:W-:Y:S01]  /*f0b0*/  ULDC.64 UR8, c[0x4][0x68] ;  /* 0x01001a0000087ab9 */ /* 0x000fe20000000a00 */
[----:B------:R-:W-:Y:S02]  /*f0c0*/  IMAD.U32 R4, RZ, RZ, UR4 ;  /* 0x00000004ff047e24 */ /* 0x000fe4000f8e00ff */
[----:B------:R-:W1:Y:S01]  /*f0d0*/  LDC.64 R2, c[0x4][R2] ;  /* 0x0100000002027b82 */ /* 0x000e620000000a00 */
[----:B------:R-:W-:Y:S02]  /*f0e0*/  IMAD.U32 R5, RZ, RZ, UR5 ;  /* 0x00000005ff057e24 */ /* 0x000fe4000f8e00ff */
[----:B------:R-:W-:Y:S02]  /*f0f0*/  IMAD.U32 R6, RZ, RZ, UR6 ;  /* 0x00000006ff067e24 */ /* 0x000fe4000f8e00ff */
[----:B0-----:R-:W-:-:S02]  /*f100*/  IMAD.U32 R7, RZ, RZ, UR7 ;  /* 0x00000007ff077e24 */ /* 0x001fc4000f8e00ff */
[----:B------:R-:W-:Y:S02]  /*f110*/  IMAD.U32 R10, RZ, RZ, UR8 ;  /* 0x00000008ff0a7e24 */ /* 0x000fe4000f8e00ff */
[----:B------:R-:W-:Y:S02]  /*f120*/  IMAD.U32 R11, RZ, RZ, UR9 ;  /* 0x00000009ff0b7e24 */ /* 0x000fe4000f8e00ff */
[----:B------:R-:W-:Y:S02]  /*f130*/  IMAD.MOV.U32 R8, RZ, RZ, 0x70 ;  /* 0x00000070ff087424 */ /* 0x000fe400078e00ff */
[----:B------:R-:W-:Y:S02]  /*f140*/  IMAD.MOV.U32 R12, RZ, RZ, 0x1 ;  /* 0x00000001ff0c7424 */ /* 0x000fe400078e00ff */
[----:B------:R-:W-:-:S07]  /*f150*/  IMAD.MOV.U32 R13, RZ, RZ, RZ ;  /* 0x000000ffff0d7224 */ /* 0x000fce00078e00ff */
[----:B------:R-:W-:-:S07]  /*f160*/  LEPC R20, `(.L_x_9182) ;  /* 0x000000001014794e */ /* 0x000fce0000000000 */
[----:B-1----:R-:W-:Y:S05]  /*f170*/  CALL.ABS.NOINC R2 ;  /* 0x0000000002007343 */ /* 0x002fea0003c00000 */
.L_x_9182:
[----:B------:R-:W-:Y:S05]  /*f180*/  BSYNC B6 ;  /* 0x0000000000067941 */ /* 0x000fea0003800000 */
.L_x_9181:
[----:B------:R-:W2:Y:S01]  /*f190*/  LDL.LU R21, [R1+0xc] ;  /* 0x00000c0001157983 */ /* 0x000ea20000300800 */
[----:B-1----:R-:W1:Y:S01]  /*f1a0*/  LDC R4, c[0x0][0x448] ;  /* 0x00011200ff047b82 */ /* 0x002e620000000800 */
[----:B------:R-:W-:Y:S01]  /*f1b0*/  ULDC.64 UR6, c[0x0][0x2e0] ;  /* 0x0000b80000067ab9 */ /* 0x000fe20000000a00 */
[----:B------:R-:W-:Y:S01]  /*f1c0*/  ULDC.64 UR4, c[0x0][0x2d8] ;  /* 0x0000b60000047ab9 */ /* 0x000fe20000000a00 */
[----:B------:R-:W3:Y:S04]  /*f1d0*/  LDL.LU R20, [R1+0x4] ;  /* 0x0000040001147983 */ /* 0x000ee80000300800 */
[----:B------:R-:W3:Y:S04]  /*f1e0*/  LDL.LU.64 R2, [R1+0x10] ;  /* 0x0000100001027983 */ /* 0x000ee80000300a00 */
[----:B------:R4:W5:Y:S04]  /*f1f0*/  LDL R10, [R1+0x8] ;  /* 0x00000800010a7983 */ /* 0x0009680000100800 */
[----:B------:R4:W5:Y:S01]  /*f200*/  LDL R8, [R1] ;  /* 0x0000000001087983 */ /* 0x0009620000100800 */
[----:B-1----:R-:W-:-:S13]  /*f210*/  ISETP.NE.AND P6, PT, R4, 0x1, PT ;  /* 0x000000010400780c */ /* 0x002fda0003fc5270 */
[----:B------:R-:W1:Y:S08]  /*f220*/  @P6 LDC R5, c[0x0][0x44c] ;  /* 0x00011300ff056b82 */ /* 0x000e700000000800 */
[----:B------:R-:W0:Y:S01]  /*f230*/  @P6 LDC R4, c[0x0][0x450] ;  /* 0x00011400ff046b82 */ /* 0x000e220000000800 */
[----:B--2---:R-:W-:Y:S02]  /*f240*/  IMAD R0, R21, UR6, RZ ;  /* 0x0000000615007c24 */ /* 0x004fe4000f8e02ff */
[----:B------:R-:W2:Y:S02]  /*f250*/  S2R R21, SR_TID.X ;  /* 0x0000000000157919 */ /* 0x000ea40000002100 */
[----:B------:R-:W-:-:S02]  /*f260*/  IMAD R0, R31, UR7, R0 ;  /* 0x000000071f007c24 */ /* 0x000fc4000f8e0200 */
[----:B---3--:R-:W-:Y:S02]  /*f270*/  IMAD.MOV.U32 R3, RZ, RZ, R20 ;  /* 0x000000ffff037224 */ /* 0x008fe400078e0014 */
[----:B------:R-:W3:Y:S01]  /*f280*/  S2R R20, SR_TID.X ;  /* 0x0000000000147919 */ /* 0x000ee20000002100 */
[----:B------:R-:W-:-:S04]  /*f290*/  IMAD.WIDE.U32 R2, R24, UR4, R2 ;  /* 0x0000000418027c25 */ /* 0x000fc8000f8e0002 */
[----:B------:R-:W-:Y:S01]  /*f2a0*/  IMAD R3, R24, UR5, R3 ;  /* 0x0000000518037c24 */ /* 0x000fe2000f8e0203 */
[----:B------:R-:W-:Y:S01]  /*f2b0*/  ULDC.64 UR4, c[0x0][0x2d0] ;  /* 0x0000b40000047ab9 */ /* 0x000fe20000000a00 */
[----:B------:R-:W-:-:S04]  /*f2c0*/  IMAD.WIDE.U32 R2, R31, UR6, R2 ;  /* 0x000000061f027c25 */ /* 0x000fc8000f8e0002 */
[----:B------:R-:W-:Y:S02]  /*f2d0*/  IMAD.IADD R3, R3, 0x1, R0 ;  /* 0x0000000103037824 */ /* 0x000fe400078e0200 */
[----:B--2---:R-:W-:-:S05]  /*f2e0*/  IMAD.SHL.U32 R21, R21, 0x10, RZ ;  /* 0x0000001015157824 */ /* 0x004fca00078e00ff */
[----:B------:R-:W-:Y:S02]  /*f2f0*/  LOP3.LUT R21, R21, 0x70, RZ, 0xc0, !PT ;  /* 0x0000007015157812 */ /* 0x000fe400078ec0ff */
[----:B---3--:R-:W-:-:S04]  /*f300*/  LOP3.LUT R20, R20, 0x7f, RZ, 0xc0, !PT ;  /* 0x0000007f14147812 */ /* 0x008fc800078ec0ff */
[----:B------:R-:W-:-:S04]  /*f310*/  SHF.R.U32.HI R20, RZ, 0x3, R20 ;  /* 0x00000003ff147819 */ /* 0x000fc80000011614 */
[----:B------:R-:W-:-:S05]  /*f320*/  LOP3.LUT R20, R20, R21, RZ, 0xfc, !PT ;  /* 0x0000001514147212 */ /* 0x000fca00078efcff */
[----:B------:R-:W-:-:S04]  /*f330*/  IMAD R0, R17, 0x80, R20 ;  /* 0x0000008011007824 */ /* 0x000fc800078e0214 */
[----:B-1----:R-:W-:-:S04]  /*f340*/  @P6 IMAD.HI.U32 R5, R0, R5, RZ ;  /* 0x0000000500056227 */ /* 0x002fc800078e00ff */
[----:B------:R-:W-:Y:S01]  /*f350*/  IMAD.MOV.U32 R6, RZ, RZ, R0 ;  /* 0x000000ffff067224 */ /* 0x000fe200078e0000 */
[----:B0-----:R-:W-:Y:S02]  /*f360*/  @P6 SHF.R.U32.HI R6, RZ, R4, R5 ;  /* 0x00000004ff066219 */ /* 0x001fe40000011605 */
[----:B------:R-:W0:Y:S03]  /*f370*/  LDC R5, c[0x0][0x448] ;  /* 0x00011200ff057b82 */ /* 0x000e260000000800 */
[----:B------:R-:W-:Y:S01]  /*f380*/  IMAD.MOV R4, RZ, RZ, -R6 ;  /* 0x000000ffff047224 */ /* 0x000fe200078e0a06 */
[----:B------:R-:W1:Y:S01]  /*f390*/  S2R R20, SR_TID.X ;  /* 0x0000000000147919 */ /* 0x000e620000002100 */
        /* <DEDUP_REMOVED lines=19> */
[----:B-1----:R-:W-:-:S04]  /*f4d0*/  LOP3.LUT R20, R20, 0x7f, RZ, 0xc0, !PT ;  /* 0x0000007f14147812 */ /* 0x002fc800078ec0ff */
[----:B------:R-:W-:Y:S01]  /*f4e0*/  SHF.R.U32.HI R9, RZ, 0x3, R20 ;  /* 0x00000003ff097819 */ /* 0x000fe20000011614 */
[----:B----4-:R-:W-:Y:S06]  /*f4f0*/  BRA.DIV UR4, `(.L_x_9183) ;  /* 0x0000004204847947 */ /* 0x010fec000b800000 */
        /* <DEDUP_REMOVED lines=72> */
.L_x_9278:
        /* <DEDUP_REMOVED lines=11> */
.L_x_9185:
[----:B------:R-:W-:Y:S05]  /*fa30*/  BSYNC B0 ;  /* 0x0000000000007941 */ /* 0x000fea0003800000 */
.L_x_9184:
[----:B------:R-:W-:Y:S01]  /*fa40*/  NOP ;  /* 0x0000000000007918 */ /* 0x000fe20000000000 */
[----:B------:R-:W-:-:S13]  /*fa50*/  PLOP3.LUT P0, PT, PT, PT, PT, 0x80, 0x0 ;  /* 0x000000000000781c */ /* 0x000fda0003f0f070 */
.L_x_9186:
        /* <DEDUP_REMOVED lines=21> */
.L_x_9279:
[----:B------:R-:W-:Y:S05]  /*fbb0*/  BSYNC B0 ;  /* 0x0000000000007941 */ /* 0x000fea0003800000 */
.L_x_9187:
        /* <DEDUP_REMOVED lines=8> */
.L_x_9203:
[----:B0-----:R-:W0:Y:S01]  /*fc40*/  S2R R3, SR_TID.X ;  /* 0x0000000000037919 */ /* 0x001e220000002100 */
[----:B------:R-:W1:Y:S01]  /*fc50*/  LDC R4, c[0x0][0x430] ;  /* 0x00010c00ff047b82 */ /* 0x000e620000000800 */
[----:B------:R-:W-:Y:S05]  /*fc60*/  YIELD ;  /* 0x0000000000007946 */ /* 0x000fea0003800000 */
[----:B------:R-:W-:Y:S01]  /*fc70*/  ULDC.64 UR4, c[0x0][0x428] ;  /* 0x00010a0000047ab9 */ /* 0x000fe20000000a00 */
[----:B------:R-:W-:Y:S01]  /*fc80*/  VIADD R25, R10, 0x1 ;  /* 0x000000010a197836 */ /* 0x000fe20000000000 */
[----:B-1----:R-:W-:Y:S02]  /*fc90*/  ISETP.NE.AND P0, PT, R4, 0x1, PT ;  /* 0x000000010400780c */ /* 0x002fe40003f05270 */
[C---:B0-----:R-:W-:Y:S01]  /*fca0*/  LOP3.LUT R0, R3.reuse, 0x7f, RZ, 0xc0, !PT ;  /* 0x0000007f03007812 */ /* 0x041fe200078ec0ff */
[----:B------:R-:W-:-:S03]  /*fcb0*/  IMAD.SHL.U32 R4, R3, 0x10, RZ ;  /* 0x0000001003047824 */ /* 0x000fc600078e00ff */
[----:B------:R-:W-:-:S07]  /*fcc0*/  SHF.R.U32.HI R5, RZ, 0x3, R0 ;  /* 0x00000003ff057819 */ /* 0x000fce0000011600 */
[----:B------:R-:W0:Y:S01]  /*fcd0*/  @P0 LDC R0, c[0x0][0x434] ;  /* 0x00010d00ff000b82 */ /* 0x000e220000000800 */
[----:B------:R-:W-:Y:S01]  /*fce0*/  LOP3.LUT R4, R4, 0x70, RZ, 0xc0, !PT ;  /* 0x0000007004047812 */ /* 0x000fe200078ec0ff */
[----:B------:R-:W-:Y:S02]  /*fcf0*/  IMAD R7, R6, 0x80, R5 ;  /* 0x0000008006077824 */ /* 0x000fe400078e0205 */
[----:B------:R-:W-:-:S04]  /*fd00*/  IMAD R5, R37, UR4, RZ ;  /* 0x0000000425057c24 */ /* 0x000fc8000f8e02ff */
[----:B------:R-:W1:Y:S01]  /*fd10*/  @P0 LDC R3, c[0x0][0x438] ;  /* 0x00010e00ff030b82 */ /* 0x000e620000000800 */
[----:B------:R-:W-:Y:S01]  /*fd20*/  IADD3 R7, R4, R7, R36 ;  /* 0x0000000704077210 */ /* 0x000fe20007ffe024 */
[----:B------:R-:W-:-:S04]  /*fd30*/  IMAD R5, R32, UR5, R5 ;  /* 0x0000000520057c24 */ /* 0x000fc8000f8e0205 */
[----:B------:R-:W-:Y:S02]  /*fd40*/  IMAD.MOV.U32 R8, RZ, RZ, R7 ;  /* 0x000000ffff087224 */ /* 0x000fe400078e0007 */
[----:B0-----:R-:W-:-:S05]  /*fd50*/  @P0 IMAD.HI.U32 R0, R7, R0, RZ ;  /* 0x0000000007000227 */ /* 0x001fca00078e00ff */
[----:B-1----:R-:W-:-:S04]  /*fd60*/  @P0 SHF.R.U32.HI R8, RZ, R3, R0 ;  /* 0x00000003ff080219 */ /* 0x002fc80000011600 */
[--C-:B------:R-:W-:Y:S01]  /*fd70*/  SHF.R.S32.HI R3, RZ, 0x1f, R8.reuse ;  /* 0x0000001fff037819 */ /* 0x100fe20000011408 */
[----:B------:R-:W-:-:S04]  /*fd80*/  IMAD.MOV.U32 R2, RZ, RZ, R8 ;  /* 0x000000ffff027224 */ /* 0x000fc800078e0008 */
[----:B------:R-:W-:Y:S01]  /*fd90*/  IMAD.WIDE.U32 R2, R32, UR4, R2 ;  /* 0x0000000420027c25 */ /* 0x000fe2000f8e0002 */
[----:B------:R-:W-:-:S03]  /*fda0*/  ULDC.64 UR4, c[0x0][0x418] ;  /* 0x0001060000047ab9 */ /* 0x000fc60000000a00 */
[----:B------:R-:W-:Y:S01]  /*fdb0*/  IMAD.IADD R3, R5, 0x1, R3 ;  /* 0x0000000105037824 */ /* 0x000fe200078e0203 */
[C---:B------:R-:W-:Y:S01]  /*fdc0*/  LEA R4, P0, R2.reuse, UR4, 0x2 ;  /* 0x0000000402047c11 */ /* 0x040fe2000f8010ff */
[----:B------:R-:W-:Y:S01]  /*fdd0*/  IMAD.U32 R9, RZ, RZ, UR36 ;  /* 0x00000024ff097e24 */ /* 0x000fe2000f8e00ff */
[----:B------:R-:W-:Y:S02]  /*fde0*/  ULDC UR4, c[0x0][0x430] ;  /* 0x00010c0000047ab9 */ /* 0x000fe40000000800 */
[----:B------:R-:W-:Y:S02]  /*fdf0*/  LEA.HI.X R5, R2, UR5, R3, 0x2, P0 ;  /* 0x0000000502057c11 */ /* 0x000fe400080f1403 */
[----:B------:R-:W-:Y:S01]  /*fe00*/  ISETP.NE.AND P3, PT, R9, 0x3, PT ;  /* 0x000000030900780c */ /* 0x000fe20003f65270 */
[----:B------:R-:W-:Y:S01]  /*fe10*/  IMAD.MOV R2, RZ, RZ, -R8 ;  /* 0x000000ffff027224 */ /* 0x000fe200078e0a08 */
[C---:B------:R-:W-:Y:S01]  /*fe20*/  ISETP.NE.AND P0, PT, R25.reuse, 0x2, PT ;  /* 0x000000021900780c */ /* 0x040fe20003f05270 */
[----:B------:R0:W3:Y:S03]  /*fe30*/  LDG.E R0, desc[UR56][R4.64] ;  /* 0x0000003804007981 */ /* 0x0000e6000c1e1900 */
[----:B------:R-:W-:Y:S01]  /*fe40*/  SEL R28, RZ, 0x1, P0 ;  /* 0x00000001ff1c7807 */ /* 0x000fe20000000000 */
[----:B------:R-:W-:Y:S01]  /*fe50*/  IMAD.MOV.U32 R26, RZ, RZ, R6 ;  /* 0x000000ffff1a7224 */ /* 0x000fe200078e0006 */
[----:B------:R-:W-:-:S02]  /*fe60*/  SEL R25, R25, RZ, P0 ;  /* 0x000000ff19197207 */ /* 0x000fc40000000000 */
[----:B------:R-:W-:Y:S01]  /*fe70*/  LOP3.LUT R28, R17, R28, RZ, 0x3c, !PT ;  /* 0x0000001c111c7212 */ /* 0x000fe200078e3cff */
[----:B0-----:R-:W-:Y:S01]  /*fe80*/  IMAD R4, R2, UR4, R7 ;  /* 0x0000000402047c24 */ /* 0x001fe2000f8e0207 */
[----:B---3--:R-:W-:Y:S01]  /*fe90*/  SHF.R.S32.HI R21, RZ, 0x1f, R0 ;  /* 0x0000001fff157819 */ /* 0x008fe20000011400 */
[----:B------:R-:W-:Y:S06]  /*fea0*/  @!P3 BRA `(.L_x_9191) ;  /* 0x000000000004b947 */ /* 0x000fec0003800000 */
[----:B------:R-:W-:Y:S01]  /*feb0*/  BPT.TRAP 0x1 ;  /* 0x000000040000795c */ /* 0x000fe20000300000 */
.L_x_9191:
[----:B------:R-:W-:Y:S01]  /*fec0*/  IMAD R6, R25, 0x8, R22 ;  /* 0x0000000819067824 */ /* 0x000fe200078e0216 */
[----:B------:R-:W-:Y:S01]  /*fed0*/  SHF.L.U32 R3, R28, 0x1f, RZ ;  /* 0x0000001f1c037819 */ /* 0x000fe200000006ff */
[----:B------:R-:W-:Y:S03]  /*fee0*/  BSSY B1, `(.L_x_9192) ;  /* 0x0000003000017945 */ /* 0x000fe60003800000 */
[----:B------:R-:W0:Y:S02]  /*fef0*/  SYNCS.PHASECHK.TRANS64.TRYWAIT P0, [R6+URZ+0x28840], R3 ;  /* 0x02884003060075a7 */ /* 0x000e24000800017f */
[----:B0-----:R-:W-:Y:S05]  /*ff00*/  @!P0 BRA `(.L_x_9193) ;  /* 0x0000004000948947 */ /* 0x001fea0003800000 */
.L_x_9280:
[----:B------:R-:W-:Y:S05]  /*ff10*/  BSYNC B1 ;  /* 0x0000000000017941 */ /* 0x000fea0003800000 */
.L_x_9192:
        /* <DEDUP_REMOVED lines=69> */
.L_x_9298:
        /* <DEDUP_REMOVED lines=9> */
.L_x_9195:
        /* <DEDUP_REMOVED lines=11> */
.L_x_9196:
[----:B------:R1:W-:Y:S01]  /*104b0*/  SYNCS.ARRIVE.TRANS64.A1T0 RZ, [R6+URZ+0x28830], RZ ;  /* 0x028830ff06ff79a7 */ /* 0x0003e2000810003f */
[----:B------:R-:W-:Y:S05]  /*104c0*/  @!P4 BRA `(.L_x_9197) ;  /* 0x000000000004c947 */ /* 0x000fea0003800000 */
[----:B------:R-:W-:Y:S01]  /*104d0*/  BPT.TRAP 0x1 ;  /* 0x000000040000795c */ /* 0x000fe20000300000 */
.L_x_9197:
[----:B------:R-:W-:Y:S01]  /*104e0*/  SHF.L.U32 R2, R17, 0x1f, RZ ;  /* 0x0000001f11027819 */ /* 0x000fe200000006ff */
[----:B-1----:R-:W-:Y:S01]  /*104f0*/  IMAD R6, R10, 0x8, R22 ;  /* 0x000000080a067824 */ /* 0x002fe200078e0216 */
[----:B------:R-:W-:Y:S01]  /*10500*/  BSSY B1, `(.L_x_9198) ;  /* 0x0000004000017945 */ /* 0x000fe20003800000 */
[----:B0-----:R-:W-:Y:S02]  /*10510*/  IMAD R8, R31, -0x80, R34 ;  /* 0xffffff801f087824 */ /* 0x001fe400078e0222 */
[----:B------:R-:W0:Y:S02]  /*10520*/  SYNCS.PHASECHK.TRANS64.TRYWAIT P0, [R6+URZ+0x28860], R2 ;  /* 0x02886002060075a7 */ /* 0x000e24000800017f */
[----:B0-----:R-:W-:Y:S05]  /*10530*/  @!P0 BRA `(.L_x_9199) ;  /* 0x0000004400688947 */ /* 0x001fea0003800000 */
.L_x_9299:
[----:B------:R-:W-:Y:S05]  /*10540*/  BSYNC B1 ;  /* 0x0000000000017941 */ /* 0x000fea0003800000 */
.L_x_9198:
        /* <DEDUP_REMOVED lines=66> */
.L_x_9317:
        /* <DEDUP_REMOVED lines=27> */
.L_x_9201:
        /* <DEDUP_REMOVED lines=11> */
.L_x_9202:
[C---:B------:R-:W-:Y:S01]  /*10bd0*/  ISETP.GT.AND P0, PT, R26.reuse, R35, PT ;  /* 0x000000231a00720c */ /* 0x040fe20003f04270 */
[----:B------:R0:W-:Y:S01]  /*10be0*/  SYNCS.ARRIVE.TRANS64.A1T0 RZ, [R6+URZ+0x28850], RZ ;  /* 0x028850ff06ff79a7 */ /* 0x0001e2000810003f */
[----:B------:R-:W-:Y:S02]  /*10bf0*/  IMAD.MOV.U32 R10, RZ, RZ, R25 ;  /* 0x000000ffff0a7224 */ /* 0x000fe400078e0019 */
[----:B------:R-:W-:Y:S02]  /*10c00*/  IMAD.MOV.U32 R17, RZ, RZ, R28 ;  /* 0x000000ffff117224 */ /* 0x000fe400078e001c */
[----:B------:R-:W-:Y:S02]  /*10c10*/  IMAD.MOV.U32 R31, RZ, RZ, R26 ;  /* 0x000000ffff1f7224 */ /* 0x000fe400078e001a */
[----:B0-----:R-:W-:-:S05]  /*10c20*/  VIADD R6, R26, 0xffffffff ;  /* 0xffffffff1a067836 */ /* 0x001fca0000000000 */
[----:B------:R-:W-:Y:S05]  /*10c30*/  @P0 BRA `(.L_x_9203) ;  /* 0xfffffff000000947 */ /* 0x000fea000383ffff */
.L_x_9190:
[----:B------:R-:W-:Y:S05]  /*10c40*/  BSYNC B0 ;  /* 0x0000000000007941 */ /* 0x000fea0003800000 */
.L_x_9189:
        /* <DEDUP_REMOVED lines=17> */
.L_x_9205:
[----:B------:R-:W-:Y:S05]  /*10d60*/  BSYNC B0 ;  /* 0x0000000000007941 */ /* 0x000fea0003800000 */
.L_x_9204:
[----:B------:R-:W-:-:S05]  /*10d70*/  IMAD.U32 R0, RZ, RZ, UR36 ;  /* 0x00000024ff007e24 */ /* 0x000fca000f8e00ff */
[----:B------:R-:W-:-:S13]  /*10d80*/  ISETP.NE.AND P0, PT, R0, 0x3, PT ;  /* 0x000000030000780c */ /* 0x000fda0003f05270 */
[----:B------:R-:W-:Y:S05]  /*10d90*/  @!P0 BRA `(.L_x_9206) ;  /* 0x0000000000048947 */ /* 0x000fea0003800000 */
[----:B------:R-:W-:Y:S01]  /*10da0*/  BPT.TRAP 0x1 ;  /* 0x000000040000795c */ /* 0x000fe20000300000 */
.L_x_9206:
[----:B------:R-:W-:Y:S01]  /*10db0*/  IMAD R0, R25, 0x8, R22 ;  /* 0x0000000819007824 */ /* 0x000fe200078e0216 */
[----:B0-----:R-:W-:Y:S01]  /*10dc0*/  SHF.L.U32 R3, R28, 0x1f, RZ ;  /* 0x0000001f1c037819 */ /* 0x001fe200000006ff */
[----:B------:R-:W-:Y:S01]  /*10dd0*/  BSSY B0, `(.L_x_9207) ;  /* 0x0000004000007945 */ /* 0x000fe20003800000 */
[----:B------:R-:W-:Y:S02]  /*10de0*/  IMAD R6, R26, -0x80, R34 ;  /* 0xffffff801a067824 */ /* 0x000fe400078e0222 */
[----:B------:R-:W0:Y:S02]  /*10df0*/  SYNCS.PHASECHK.TRANS64.TRYWAIT P0, [R0+URZ+0x28860], R3 ;  /* 0x02886003000075a7 */ /* 0x000e24000800017f */
[----:B0-----:R-:W-:Y:S05]  /*10e00*/  @!P0 BRA `(.L_x_9208) ;  /* 0x0000004400d08947 */ /* 0x001fea0003800000 */
.L_x_9318:
[----:B------:R-:W-:Y:S05]  /*10e10*/  BSYNC B0 ;  /* 0x0000000000007941 */ /* 0x000fea0003800000 */
.L_x_9207:
        /* <DEDUP_REMOVED lines=70> */
.L_x_9336:
        /* <DEDUP_REMOVED lines=11> */
.L_x_9210:
        /* <DEDUP_REMOVED lines=11> */
.L_x_9211:
[----:B------:R0:W-:Y:S01]  /*113e0*/  SYNCS.ARRIVE.TRANS64.A1T0 RZ, [R0+URZ+0x28850], RZ ;  /* 0x028850ff00ff79a7 */ /* 0x0001e2000810003f */
[----:B------:R-:W-:-:S05]  /*113f0*/  VIADD R25, R25, 0x1 ;  /* 0x0000000119197836 */ /* 0x000fca0000000000 */
[----:B------:R-:W-:-:S04]  /*11400*/  ISETP.NE.AND P0, PT, R25, 0x2, PT ;  /* 0x000000021900780c */ /* 0x000fc80003f05270 */
[----:B------:R-:W-:Y:S02]  /*11410*/  SEL R3, RZ, 0x1, P0 ;  /* 0x00000001ff037807 */ /* 0x000fe40000000000 */
[----:B------:R-:W-:Y:S02]  /*11420*/  SEL R25, R25, RZ, P0 ;  /* 0x000000ff19197207 */ /* 0x000fe40000000000 */
[----:B0-----:R-:W-:-:S07]  /*11430*/  LOP3.LUT R28, R28, R3, RZ, 0x3c, !PT ;  /* 0x000000031c1c7212 */ /* 0x001fce00078e3cff */
.L_x_9168:
[----:B------:R-:W-:Y:S05]  /*11440*/  BSYNC B7 ;  /* 0x0000000000077941 */ /* 0x000fea0003800000 */
.L_x_9166:
        /* <DEDUP_REMOVED lines=11> */
.L_x_9212:
        /* <DEDUP_REMOVED lines=43> */
.L_x_9346:
[----:B------:R-:W-:Y:S02]  /*117b0*/  ULDC UR4, c[0x0][0xc38] ;  /* 0x00030e0000047ab9 */ /* 0x000fe40000000800 */
[----:B------:R-:W-:-:S04]  /*117c0*/  IMAD.U32 R4, RZ, RZ, UR4 ;  /* 0x00000004ff047e24 */ /* 0x000fc8000f8e00ff */
[----:B-1----:R-:W-:-:S04]  /*117d0*/  IMAD R14, R14, R4, RZ ;  /* 0x000000040e0e7224 */ /* 0x002fc800078e02ff */
[----:B------:R-:W-:-:S05]  /*117e0*/  IMAD.IADD R9, R6, 0x1, R14 ;  /* 0x0000000106097824 */ /* 0x000fca00078e020e */
[----:B------:R-:W-:-:S13]  /*117f0*/  ISETP.GT.AND P6, PT, R9, R0, PT ;  /* 0x000000000900720c */ /* 0x000fda0003fc4270 */
[----:B------:R-:W-:Y:S05]  /*11800*/  @P6 BRA `(.L_x_9215) ;  /* 0x0000000000a46947 */ /* 0x000fea0003800000 */
.L_x_9218:
        /* <DEDUP_REMOVED lines=35> */
.L_x_9354:
[----:B------:R-:W-:Y:S02]  /*11a40*/  ULDC UR4, c[0x0][0xc38] ;  /* 0x00030e0000047ab9 */ /* 0x000fe40000000800 */
[----:B------:R-:W-:-:S04]  /*11a50*/  IMAD.U32 R4, RZ, RZ, UR4 ;  /* 0x00000004ff047e24 */ /* 0x000fc8000f8e00ff */
[----:B-1----:R-:W-:-:S04]  /*11a60*/  IMAD R14, R14, R4, RZ ;  /* 0x000000040e0e7224 */ /* 0x002fc800078e02ff */
[----:B------:R-:W-:-:S05]  /*11a70*/  IMAD.IADD R9, R14, 0x1, R9 ;  /* 0x000000010e097824 */ /* 0x000fca00078e0209 */
[----:B------:R-:W-:-:S13]  /*11a80*/  ISETP.GT.AND P6, PT, R9, R0, PT ;  /* 0x000000000900720c */ /* 0x000fda0003fc4270 */
[----:B------:R-:W-:Y:S05]  /*11a90*/  @!P6 BRA `(.L_x_9218) ;  /* 0xfffffffc005ce947 */ /* 0x000fea000383ffff */
.L_x_9215:
        /* <DEDUP_REMOVED lines=10> */
.L_x_9359:
[----:B------:R-:W-:-:S13]  /*11b40*/  ISETP.NE.AND P0, PT, R3, RZ, PT ;  /* 0x000000ff0300720c */ /* 0x000fda0003f05270 */
[----:B------:R-:W-:Y:S05]  /*11b50*/  @!P0 BRA `(.L_x_9220) ;  /* 0x0000000000108947 */ /* 0x000fea0003800000 */
[----:B------:R-:W-:Y:S01]  /*11b60*/  UMOV UR4, 0xffffffff ;  /* 0xffffffff00047882 */ /* 0x000fe20000000000 */
[----:B-1----:R-:W-:Y:S02]  /*11b70*/  VIADD R12, R12, 0xffffffff ;  /* 0xffffffff0c0c7836 */ /* 0x002fe40000000000 */
[----:B------:R-:W-:Y:S05]  /*11b80*/  BRA.DIV UR4, `(.L_x_9221) ;  /* 0x0000004e04507947 */ /* 0x000fea000b800000 */
[----:B------:R4:W1:Y:S02]  /*11b90*/  SHFL.IDX PT, R7, R2, R12, 0x1f ;  /* 0x00001f0c02077589 */ /* 0x00086400000e0000 */
.L_x_9220:
        /* <DEDUP_REMOVED lines=59> */
.L_x_9222:
        /* <DEDUP_REMOVED lines=43> */
[----:B------:R-:W-:Y:S02]  /*12200*/  IABS R5, R9 ;  /* 0x0000000900057213 */ /* 0x000fe40000000000 */
[----:B------:R-:W-:Y:S01]  /*12210*/  IADD3 R3, R6, 0x1000000, R9 ;  /* 0x0100000006037810 */ /* 0x000fe20007ffe009 */
        /* <DEDUP_REMOVED lines=12> */
[----:B------:R-:W-:Y:S01]  /*122e0*/  @!P1 LOP3.LUT R2, RZ, R4, RZ, 0x33, !PT ;  /* 0x00000004ff029212 */ /* 0x000fe200078e33ff */
[----:B------:R-:W-:-:S04]  /*122f0*/  IMAD.MOV R4, RZ, RZ, -R4 ;  /* 0x000000ffff047224 */ /* 0x000fc800078e0a04 */
[----:B------:R-:W-:-:S07]  /*12300*/  IMAD R18, R2, R4, R3 ;  /* 0x0000000402127224 */ /* 0x000fce00078e0203 */
.L_x_9223:
[----:B------:R-:W-:-:S05]  /*12310*/  LOP3.LUT R2, RZ, R2, RZ, 0x33, !PT ;  /* 0x00000002ff027212 */ /* 0x000fca00078e33ff */
[----:B------:R-:W-:Y:S01]  /*12320*/  IMAD.IADD R17, R17, 0x1, R2 ;  /* 0x0000000111117824 */ /* 0x000fe200078e0202 */
[----:B------:R-:W-:Y:S06]  /*12330*/  BRA `(.L_x_9224) ;  /* 0x00000000001c7947 */ /* 0x000fec0003800000 */
.L_x_9216:
[----:B------:R-:W-:Y:S01]  /*12340*/  UMOV UR4, URZ ;  /* 0x0000003f00047c82 */ /* 0x000fe20008000000 */
[----:B------:R-:W-:Y:S01]  /*12350*/  UMOV UR5, URZ ;  /* 0x0000003f00057c82 */ /* 0x000fe20008000000 */
[----:B------:R-:W-:Y:S01]  /*12360*/  ULDC UR6, c[0x0][0xc3c] ;  /* 0x00030f0000067ab9 */ /* 0x000fe20000000800 */
[----:B------:R-:W-:Y:S02]  /*12370*/  IMAD.MOV.U32 R16, RZ, RZ, R0 ;  /* 0x000000ffff107224 */ /* 0x000fe400078e0000 */
[----:B------:R-:W-:Y:S02]  /*12380*/  IMAD.U32 R17, RZ, RZ, UR4 ;  /* 0x00000004ff117e24 */ /* 0x000fe4000f8e00ff */
[----:B------:R-:W-:Y:S02]  /*12390*/  IMAD.U32 R18, RZ, RZ, UR5 ;  /* 0x00000005ff127e24 */ /* 0x000fe4000f8e00ff */
[----:B------:R-:W-:-:S07]  /*123a0*/  IMAD.U32 R19, RZ, RZ, UR6 ;  /* 0x00000006ff137e24 */ /* 0x000fce000f8e00ff */
.L_x_9224:
        /* <DEDUP_REMOVED lines=10> */
.L_x_9213:
[----:B------:R-:W-:Y:S02]  /*12450*/  ULDC UR4, c[0x0][0xc3c] ;  /* 0x00030f0000047ab9 */ /* 0x000fe40000000800 */
[----:B-1----:R-:W-:-:S13]  /*12460*/  ISETP.GE.AND P0, PT, R19, UR4, PT ;  /* 0x0000000413007c0c */ /* 0x002fda000bf06270 */
[----:B------:R-:W-:Y:S05]  /*12470*/  @!P0 BRA `(.L_x_9225) ;  /* 0xffffffb000308947 */ /* 0x000fea000383ffff */
[----:B------:R-:W-:Y:S05]  /*12480*/  BSYNC B8 ;  /* 0x0000000000087941 */ /* 0x000fea0003800000 */
.L_x_9160:
        /* <DEDUP_REMOVED lines=12> */
.L_x_9362:
[----:B------:R-:W-:Y:S05]  /*12550*/  BSYNC B0 ;  /* 0x0000000000007941 */ /* 0x000fea0003800000 */
.L_x_9226:
[----:B------:R-:W-:-:S03]  /*12560*/  UMOV UR4, 0xffffffff ;  /* 0xffffffff00047882 */ /* 0x000fc60000000000 */
[----:B------:R-:W-:Y:S05]  /*12570*/  BRA.DIV UR4, `(.L_x_9228) ;  /* 0x0000004604107947 */ /* 0x000fea000b800000 */
[----:B0-----:R-:W0:Y:S02]  /*12580*/  S2R R0, SR_TID.X ;  /* 0x0000000000007919 */ /* 0x001e240000002100 */
[----:B0-----:R-:W-:-:S04]  /*12590*/  SHF.R.U32.HI R0, RZ, 0x5, R0 ;  /* 0x00000005ff007819 */ /* 0x001fc80000011600 */
[----:B------:R-:W-:-:S05]  /*125a0*/  LOP3.LUT R0, R0, 0x3, RZ, 0xc0, !PT ;  /* 0x0000000300007812 */ /* 0x000fca00078ec0ff */
[----:B------:R0:W1:Y:S02]  /*125b0*/  SHFL.IDX PT, R14, R0, RZ, 0x1f ;  /* 0x00001fff000e7589 */ /* 0x00006400000e0000 */
.L_x_9365:
[----:B-1----:R-:W-:Y:S01]  /*125c0*/  ISETP.NE.AND P0, PT, R14, RZ, PT ;  /* 0x000000ff0e00720c */ /* 0x002fe20003f05270 */
[----:B------:R-:W-:-:S12]  /*125d0*/  BSSY B0, `(.L_x_9229) ;  /* 0x0000024000007945 */ /* 0x000fd80003800000 */
[----:B------:R-:W-:Y:S05]  /*125e0*/  @P0 BRA `(.L_x_9230) ;  /* 0x0000000000880947 */ /* 0x000fea0003800000 */
[----:B------:R-:W-:-:S03]  /*125f0*/  UMOV UR4, 0xffffffff ;  /* 0xffffffff00047882 */ /* 0x000fc60000000000 */
[----:B------:R-:W-:Y:S05]  /*12600*/  BRA.DIV UR4, `(.L_x_9231) ;  /* 0x0000004604207947 */ /* 0x000fea000b800000 */
[----:B------:R-:W-:-:S13]  /*12610*/  ELECT P6, URZ, PT ;  /* 0x00000000003f782f */ /* 0x000fda00038c0000 */
.L_x_9368:
[----:B------:R-:W-:Y:S05]  /*12620*/  @!P6 BRA `(.L_x_9230) ;  /* 0x000000000078e947 */ /* 0x000fea0003800000 */
[----:B------:R-:W-:-:S06]  /*12630*/  ULOP3.LUT UR4, UR44, 0x2, URZ, 0xfc, !UPT ;  /* 0x000000022c047892 */ /* 0x000fcc000f8efc3f */
[----:B0-----:R-:W-:-:S05]  /*12640*/  IMAD.U32 R0, RZ, RZ, UR4 ;  /* 0x00000004ff007e24 */ /* 0x001fca000f8e00ff */
[----:B------:R-:W-:-:S13]  /*12650*/  ISETP.NE.AND P0, PT, R0, 0x3, PT ;  /* 0x000000030000780c */ /* 0x000fda0003f05270 */
[----:B------:R-:W-:Y:S05]  /*12660*/  @!P0 BRA `(.L_x_9232) ;  /* 0x0000000000048947 */ /* 0x000fea0003800000 */
[----:B------:R-:W-:Y:S01]  /*12670*/  BPT.TRAP 0x1 ;  /* 0x000000040000795c */ /* 0x000fe20000300000 */
.L_x_9232:
[C---:B------:R-:W-:Y:S01]  /*12680*/  IMAD R5, R25.reuse, 0x8, R4 ;  /* 0x0000000819057824 */ /* 0x040fe200078e0204 */
[----:B------:R-:W-:Y:S01]  /*12690*/  SHF.L.U32 R0, R28, 0x1f, RZ ;  /* 0x0000001f1c007819 */ /* 0x000fe200000006ff */
[----:B------:R-:W-:-:S03]  /*126a0*/  VIADD R25, R25, 0x1 ;  /* 0x0000000119197836 */ /* 0x000fc60000000000 */
[----:B------:R-:W0:Y:S02]  /*126b0*/  SYNCS.PHASECHK.TRANS64.TRYWAIT P1, [R5+URZ+0x28840], R0 ;  /* 0x02884000050075a7 */ /* 0x000e24000802017f */
[----:B------:R-:W-:-:S04]  /*126c0*/  ISETP.NE.AND P2, PT, R25, 0x2, PT ;  /* 0x000000021900780c */ /* 0x000fc80003f45270 */
[----:B------:R-:W-:Y:S01]  /*126d0*/  SEL R3, RZ, 0x1, P2 ;  /* 0x00000001ff037807 */ /* 0x000fe20001000000 */
[----:B0-----:R-:W-:Y:S08]  /*126e0*/  @!P1 BRA `(.L_x_9233) ;  /* 0x0000004400089947 */ /* 0x001ff00003800000 */
.L_x_9369:
[----:B------:R-:W-:Y:S02]  /*126f0*/  SEL R25, R25, RZ, P2 ;  /* 0x000000ff19197207 */ /* 0x000fe40001000000 */
[----:B------:R-:W-:Y:S01]  /*12700*/  LOP3.LUT R2, R28, R3, RZ, 0x3c, !PT ;  /* 0x000000031c027212 */ /* 0x000fe200078e3cff */
[----:B------:R-:W-:Y:S06]  /*12710*/  @!P0 BRA `(.L_x_9234) ;  /* 0x0000000000048947 */ /* 0x000fec0003800000 */
[----:B------:R-:W-:Y:S01]  /*12720*/  BPT.TRAP 0x1 ;  /* 0x000000040000795c */ /* 0x000fe20000300000 */
.L_x_9234:
[----:B------:R-:W-:Y:S01]  /*12730*/  IMAD R25, R25, 0x8, R4 ;  /* 0x0000000819197824 */ /* 0x000fe200078e0204 */
[----:B------:R-:W-:-:S04]  /*12740*/  SHF.L.U32 R2, R2, 0x1f, RZ ;  /* 0x0000001f02027819 */ /* 0x000fc800000006ff */
[----:B------:R-:W1:Y:S02]  /*12750*/  SYNCS.PHASECHK.TRANS64.TRYWAIT P1, [R25+URZ+0x28840], R2 ;  /* 0x02884002190075a7 */ /* 0x000e64000802017f */
[----:B-1----:R-:W-:Y:S05]  /*12760*/  @!P1 BRA `(.L_x_9235) ;  /* 0x0000004000fc9947 */ /* 0x002fea0003800000 */
.L_x_9370:
[----:B------:R-:W-:Y:S05]  /*12770*/  @!P0 BRA `(.L_x_9236) ;  /* 0x0000000000048947 */ /* 0x000fea0003800000 */
[----:B------:R-:W-:Y:S01]  /*12780*/  BPT.TRAP 0x1 ;  /* 0x000000040000795c */ /* 0x000fe20000300000 */
.L_x_9236:
[----:B------:R-:W3:Y:S02]  /*12790*/  SYNCS.PHASECHK.TRANS64.TRYWAIT P1, [R5+URZ+0x28860], R0 ;  /* 0x02886000050075a7 */ /* 0x000ee4000802017f */
[----:B---3--:R-:W-:Y:S05]  /*127a0*/  @!P1 BRA `(.L_x_9237) ;  /* 0x0000004400009947 */ /* 0x008fea0003800000 */
.L_x_9371:
[----:B------:R-:W-:Y:S05]  /*127b0*/  @!P0 BRA `(.L_x_9238) ;  /* 0x0000000000048947 */ /* 0x000fea0003800000 */
[----:B------:R-:W-:Y:S01]  /*127c0*/  BPT.TRAP 0x1 ;  /* 0x000000040000795c */ /* 0x000fe20000300000 */
.L_x_9238:
[----:B----4-:R4:W0:Y:S02]  /*127d0*/  SYNCS.PHASECHK.TRANS64.TRYWAIT P0, [R25+URZ+0x28860], R2 ;  /* 0x02886002190075a7 */ /* 0x010824000800017f */
[----:B0-----:R-:W-:Y:S05]  /*127e0*/  @!P0 NANOSLEEP.SYNCS 0x989680 ;  /* 0x009896800000895d */ /* 0x001fea0003900000 */
[----:B------:R-:W0:Y:S02]  /*127f0*/  @!P0 SYNCS.PHASECHK.TRANS64 P0, [R25+URZ+0x28860], R2 ;  /* 0x02886002190085a7 */ /* 0x000e24000800007f */
[----:B0-----:R-:W-:Y:S05]  /*12800*/  @!P0 BRA `(.L_x_9238) ;  /* 0xfffffffc00f08947 */ /* 0x001fea000383ffff */
.L_x_9230:
[----:B------:R-:W-:Y:S05]  /*12810*/  BSYNC B0 ;  /* 0x0000000000007941 */ /* 0x000fea0003800000 */
.L_x_9229:
[----:B------:R-:W-:Y:S05]  /*12820*/  EXIT ;  /* 0x000000000000794d */ /* 0x000fea0003800000 */
.L_x_9093:
[----:B0-----:R-:W-:-:S04]  /*12830*/  IMAD.U32 R3, RZ, RZ, UR41 ;  /* 0x00000029ff037e24 */ /* 0x001fc8000f8e00ff */
[----:B------:R0:W1:Y:S03]  /*12840*/  SYNCS.PHASECHK.TRANS64.TRYWAIT P1, [R3+URZ+0x28800], R0 ;  /* 0x02880000030075a7 */ /* 0x000066000802017f */
[----:B-1----:R-:W-:Y:S05]  /*12850*/  @!P1 NANOSLEEP.SYNCS 0x989680 ;  /* 0x009896800000995d */ /* 0x002fea0003900000 */
[----:B------:R-:W1:Y:S02]  /*12860*/  @!P1 SYNCS.PHASECHK.TRANS64 P1, [R3+URZ+0x28800], R0 ;  /* 0x02880000030095a7 */ /* 0x000e64000802007f */
[----:B-1----:R-:W-:Y:S05]  /*12870*/  @!P1 BRA `(.L_x_9093) ;  /* 0xfffffffc00ec9947 */ /* 0x002fea000383ffff */
[----:B------:R-:W-:Y:S05]  /*12880*/  BRA `(.L_x_9239) ;  /* 0xfffffef400207947 */ /* 0x000fea000383ffff */
.L_x_9097:
[----:B-1----:R1:W2:Y:S02]  /*12890*/  SYNCS.PHASECHK.TRANS64.TRYWAIT P1, [R0+URZ+0x28830], R3 ;  /* 0x02883003000075a7 */ /* 0x0022a4000802017f */
[----:B--2---:R-:W-:Y:S05]  /*128a0*/  @!P1 NANOSLEEP.SYNCS 0x989680 ;  /* 0x009896800000995d */ /* 0x004fea0003900000 */
[----:B------:R-:W2:Y:S02]  /*128b0*/  @!P1 SYNCS.PHASECHK.TRANS64 P1, [R0+URZ+0x28830], R3 ;  /* 0x02883003000095a7 */ /* 0x000ea4000802007f */
[----:B--2---:R-:W-:Y:S05]  /*128c0*/  @!P1 BRA `(.L_x_9097) ;  /* 0xfffffffc00f09947 */ /* 0x004fea000383ffff */
[----:B------:R-:W-:Y:S05]  /*128d0*/  BRA `(.L_x_9096) ;  /* 0xfffffef4003c7947 */ /* 0x000fea000383ffff */
.L_x_9103:
[----:B-1----:R-:W-:-:S04]  /*128e0*/  IMAD.U32 R5, RZ, RZ, UR6 ;  /* 0x00000006ff057e24 */ /* 0x002fc8000f8e00ff */
[----:B------:R1:W2:Y:S03]  /*128f0*/  SYNCS.PHASECHK.TRANS64.TRYWAIT P1, [R5+URZ+0x28830], R4 ;  /* 0x02883004050075a7 */ /* 0x0002a6000802017f */
[----:B--2---:R-:W-:Y:S05]  /*12900*/  @!P1 NANOSLEEP.SYNCS 0x989680 ;  /* 0x009896800000995d */ /* 0x004fea0003900000 */
[----:B------:R-:W2:Y:S02]  /*12910*/  @!P1 SYNCS.PHASECHK.TRANS64 P1, [R5+URZ+0x28830], R4 ;  /* 0x02883004050095a7 */ /* 0x000ea4000802007f */
[----:B--2---:R-:W-:Y:S05]  /*12920*/  @!P1 BRA `(.L_x_9103) ;  /* 0xfffffffc00ec9947 */ /* 0x004fea000383ffff */
[----:B------:R-:W-:Y:S05]  /*12930*/  BRA `(.L_x_9100) ;  /* 0xffffff1800487947 */ /* 0x000fea000383ffff */
.L_x_9107:
[----:B-1----:R-:W-:-:S04]  /*12940*/  IMAD.U32 R5, RZ, RZ, UR6 ;  /* 0x00000006ff057e24 */ /* 0x002fc8000f8e00ff */
[----:B------:R1:W2:Y:S03]  /*12950*/  SYNCS.PHASECHK.TRANS64.TRYWAIT P1, [R5+URZ+0x28850], R4 ;  /* 0x02885004050075a7 */ /* 0x0002a6000802017f */
[----:B--2---:R-:W-:Y:S05]  /*12960*/  @!P1 NANOSLEEP.SYNCS 0x989680 ;  /* 0x009896800000995d */ /* 0x004fea0003900000 */
[----:B------:R-:W2:Y:S02]  /*12970*/  @!P1 SYNCS.PHASECHK.TRANS64 P1, [R5+URZ+0x28850], R4 ;  /* 0x02885004050095a7 */ /* 0x000ea4000802007f */
[----:B--2---:R-:W-:Y:S05]  /*12980*/  @!P1 BRA `(.L_x_9107) ;  /* 0xfffffffc00ec9947 */ /* 0x004fea000383ffff */
[----:B------:R-:W-:Y:S05]  /*12990*/  BRA `(.L_x_9104) ;  /* 0xffffff1c001c7947 */ /* 0x000fea000383ffff */
.L_x_9115:
[----:B-1----:R-:W-:-:S04]  /*129a0*/  IMAD.U32 R5, RZ, RZ, UR6 ;  /* 0x00000006ff057e24 */ /* 0x002fc8000f8e00ff */
[----:B------:R1:W2:Y:S03]  /*129b0*/  SYNCS.PHASECHK.TRANS64.TRYWAIT P1, [R5+URZ+0x28830], R4 ;  /* 0x02883004050075a7 */ /* 0x0002a6000802017f */
[----:B--2---:R-:W-:Y:S05]  /*129c0*/  @!P1 NANOSLEEP.SYNCS 0x989680 ;  /* 0x009896800000995d */ /* 0x004fea0003900000 */
[----:B------:R-:W2:Y:S02]  /*129d0*/  @!P1 SYNCS.PHASECHK.TRANS64 P1, [R5+URZ+0x28830], R4 ;  /* 0x02883004050095a7 */ /* 0x000ea4000802007f */
[----:B--2---:R-:W-:Y:S05]  /*129e0*/  @!P1 BRA `(.L_x_9115) ;  /* 0xfffffffc00ec9947 */ /* 0x004fea000383ffff */
[----:B------:R-:W-:Y:S05]  /*129f0*/  BRA `(.L_x_9112) ;  /* 0xffffff4000a47947 */ /* 0x000fea000383ffff */
.L_x_9119:
[----:B-1----:R-:W-:-:S04]  /*12a00*/  IMAD.U32 R5, RZ, RZ, UR6 ;  /* 0x00000006ff057e24 */ /* 0x002fc8000f8e00ff */
[----:B------:R1:W2:Y:S03]  /*12a10*/  SYNCS.PHASECHK.TRANS64.TRYWAIT P1, [R5+URZ+0x28850], R4 ;  /* 0x02885004050075a7 */ /* 0x0002a6000802017f */
[----:B--2---:R-:W-:Y:S05]  /*12a20*/  @!P1 NANOSLEEP.SYNCS 0x989680 ;  /* 0x009896800000995d */ /* 0x004fea0003900000 */
[----:B------:R-:W2:Y:S02]  /*12a30*/  @!P1 SYNCS.PHASECHK.TRANS64 P1, [R5+URZ+0x28850], R4 ;  /* 0x02885004050095a7 */ /* 0x000ea4000802007f */
[----:B--2---:R-:W-:Y:S05]  /*12a40*/  @!P1 BRA `(.L_x_9119) ;  /* 0xfffffffc00ec9947 */ /* 0x004fea000383ffff */
[----:B------:R-:W-:Y:S05]  /*12a50*/  BRA `(.L_x_9116) ;  /* 0xffffff44006c7947 */ /* 0x000fea000383ffff */
.L_x_9126:
[----:B-1----:R-:W-:-:S04]  /*12a60*/  IMAD.U32 R7, RZ, RZ, UR5 ;  /* 0x00000005ff077e24 */ /* 0x002fc8000f8e00ff */
[----:B------:R1:W2:Y:S03]  /*12a70*/  SYNCS.PHASECHK.TRANS64.TRYWAIT P1, [R7+URZ+0x28850], R6 ;  /* 0x02885006070075a7 */ /* 0x0002a6000802017f */
[----:B--2---:R-:W-:Y:S05]  /*12a80*/  @!P1 NANOSLEEP.SYNCS 0x989680 ;  /* 0x009896800000995d */ /* 0x004fea0003900000 */
[----:B------:R-:W2:Y:S02]  /*12a90*/  @!P1 SYNCS.PHASECHK.TRANS64 P1, [R7+URZ+0x28850], R6 ;  /* 0x02885006070095a7 */ /* 0x000ea4000802007f */
[----:B--2---:R-:W-:Y:S05]  /*12aa0*/  @!P1 BRA `(.L_x_9126) ;  /* 0xfffffffc00ec9947 */ /* 0x004fea000383ffff */
[----:B------:R-:W-:Y:S05]  /*12ab0*/  BRA `(.L_x_9125) ;  /* 0xffffff6000607947 */ /* 0x000fea000383ffff */
.L_x_9174:
        /* <DEDUP_REMOVED lines=11> */
.L_x_9241:
[----:B------:R-:W-:Y:S05]  /*12b70*/  BSYNC B0 ;  /* 0x0000000000007941 */ /* 0x000fea0003800000 */
.L_x_9240:
[----:B------:R-:W-:Y:S05]  /*12b80*/  BRA `(.L_x_9242) ;  /* 0xffffffb800807947 */ /* 0x000fea000383ffff */
.L_x_9177:
[----:B0-----:R0:W1:Y:S02]  /*12b90*/  SYNCS.PHASECHK.TRANS64.TRYWAIT P0, [R7+URZ+0x28840], R2 ;  /* 0x02884002070075a7 */ /* 0x001064000800017f */
[----:B-1----:R-:W-:Y:S05]  /*12ba0*/  @!P0 NANOSLEEP.SYNCS 0x989680 ;  /* 0x009896800000895d */ /* 0x002fea0003900000 */
[----:B------:R-:W1:Y:S02]  /*12bb0*/  @!P0 SYNCS.PHASECHK.TRANS64 P0, [R7+URZ+0x28840], R2 ;  /* 0x02884002070085a7 */ /* 0x000e64000800007f */
[----:B-1----:R-:W-:Y:S05]  /*12bc0*/  @!P0 BRA `(.L_x_9177) ;  /* 0xfffffffc00f08947 */ /* 0x002fea000383ffff */
[----:B------:R-:W-:Y:S05]  /*12bd0*/  BRA `(.L_x_9243) ;  /* 0xffffffb800d47947 */ /* 0x000fea000383ffff */
.L_x_9178:
        /* <DEDUP_REMOVED lines=8> */
.L_x_9245:
[----:B------:R-:W-:Y:S05]  /*12c60*/  BSYNC B0 ;  /* 0x0000000000007941 */ /* 0x000fea0003800000 */
.L_x_9244:
        /* <DEDUP_REMOVED lines=9> */
.L_x_9246:
[----:B------:R-:W-:Y:S02]  /*12d00*/  IMAD.MOV.U32 R13, RZ, RZ, R0 ;  /* 0x000000ffff0d7224 */ /* 0x000fe400078e0000 */
[----:B------:R-:W-:Y:S02]  /*12d10*/  IMAD.MOV.U32 R12, RZ, RZ, 0x1 ;  /* 0x00000001ff0c7424 */ /* 0x000fe400078e00ff */
[----:B------:R-:W-:-:S07]  /*12d20*/  IMAD.MOV.U32 R3, RZ, RZ, R14 ;  /* 0x000000ffff037224 */ /* 0x000fce00078e000e */
[----:B------:R-:W-:Y:S05]  /*12d30*/  WARPSYNC.COLLECTIVE R15, `(.L_x_9247) ;  /* 0x000000000f087348 */ /* 0x000fea0003c00000 */
[----:B------:R0:W1:Y:S02]  /*12d40*/  SHFL.IDX P6, R14, R13, R12, R11 ;  /* 0x0000000c0d0e7389 */ /* 0x00006400000c000b */
[----:B01----:R-:W-:Y:S01]  /*12d50*/  ENDCOLLECTIVE ;  /* 0x000000000000791b */ /* 0x003fe20003800000 */
.L_x_9247:
        /* <DEDUP_REMOVED lines=16> */
.L_x_9248:
[----:B------:R-:W-:Y:S02]  /*12e60*/  @P1 IMAD R8, R5, 0x2, R22 ;  /* 0x0000000205081824 */ /* 0x000fe400078e0216 */
[----:B------:R-:W-:Y:S02]  /*12e70*/  IMAD.MOV.U32 R13, RZ, RZ, R0 ;  /* 0x000000ffff0d7224 */ /* 0x000fe400078e0000 */
[----:B------:R-:W-:Y:S02]  /*12e80*/  IMAD.MOV.U32 R12, RZ, RZ, 0x2 ;  /* 0x00000002ff0c7424 */ /* 0x000fe400078e00ff */
[----:B------:R-:W-:-:S07]  /*12e90*/  IMAD.MOV.U32 R3, RZ, RZ, R14 ;  /* 0x000000ffff037224 */ /* 0x000fce00078e000e */
[----:B------:R-:W-:Y:S05]  /*12ea0*/  WARPSYNC.COLLECTIVE R15, `(.L_x_9249) ;  /* 0x000000000f087348 */ /* 0x000fea0003c00000 */
[----:B------:R0:W1:Y:S02]  /*12eb0*/  SHFL.IDX P6, R14, R13, R12, R11 ;  /* 0x0000000c0d0e7389 */ /* 0x00006400000c000b */
[----:B01----:R-:W-:Y:S01]  /*12ec0*/  ENDCOLLECTIVE ;  /* 0x000000000000791b */ /* 0x003fe20003800000 */
.L_x_9249:
        /* <DEDUP_REMOVED lines=16> */
.L_x_9250:
[----:B------:R-:W-:Y:S02]  /*12fd0*/  @P1 IMAD R8, R5, 0x2, R22 ;  /* 0x0000000205081824 */ /* 0x000fe400078e0216 */
[----:B------:R-:W-:Y:S02]  /*12fe0*/  IMAD.MOV.U32 R13, RZ, RZ, R0 ;  /* 0x000000ffff0d7224 */ /* 0x000fe400078e0000 */
[----:B------:R-:W-:Y:S02]  /*12ff0*/  IMAD.MOV.U32 R12, RZ, RZ, 0x3 ;  /* 0x00000003ff0c7424 */ /* 0x000fe400078e00ff */
[----:B------:R-:W-:-:S07]  /*13000*/  IMAD.MOV.U32 R3, RZ, RZ, R14 ;  /* 0x000000ffff037224 */ /* 0x000fce00078e000e */
[----:B------:R-:W-:Y:S05]  /*13010*/  WARPSYNC.COLLECTIVE R15, `(.L_x_9251) ;  /* 0x000000000f087348 */ /* 0x000fea0003c00000 */
[----:B------:R0:W1:Y:S02]  /*13020*/  SHFL.IDX P6, R14, R13, R12, R11 ;  /* 0x0000000c0d0e7389 */ /* 0x00006400000c000b */
[----:B01----:R-:W-:Y:S01]  /*13030*/  ENDCOLLECTIVE ;  /* 0x000000000000791b */ /* 0x003fe20003800000 */
.L_x_9251:
        /* <DEDUP_REMOVED lines=16> */
.L_x_9252:
[----:B------:R-:W-:Y:S02]  /*13140*/  @P1 IMAD R8, R5, 0x2, R22 ;  /* 0x0000000205081824 */ /* 0x000fe400078e0216 */
[----:B------:R-:W-:Y:S02]  /*13150*/  IMAD.MOV.U32 R13, RZ, RZ, R0 ;  /* 0x000000ffff0d7224 */ /* 0x000fe400078e0000 */
[----:B------:R-:W-:Y:S02]  /*13160*/  IMAD.MOV.U32 R12, RZ, RZ, 0x4 ;  /* 0x00000004ff0c7424 */ /* 0x000fe400078e00ff */
[----:B------:R-:W-:-:S07]  /*13170*/  IMAD.MOV.U32 R3, RZ, RZ, R14 ;  /* 0x000000ffff037224 */ /* 0x000fce00078e000e */
[----:B------:R-:W-:Y:S05]  /*13180*/  WARPSYNC.COLLECTIVE R15, `(.L_x_9253) ;  /* 0x000000000f087348 */ /* 0x000fea0003c00000 */
[----:B------:R0:W1:Y:S02]  /*13190*/  SHFL.IDX P6, R14, R13, R12, R11 ;  /* 0x0000000c0d0e7389 */ /* 0x00006400000c000b */
[----:B01----:R-:W-:Y:S01]  /*131a0*/  ENDCOLLECTIVE ;  /* 0x000000000000791b */ /* 0x003fe20003800000 */
.L_x_9253:
        /* <DEDUP_REMOVED lines=16> */
.L_x_9254:
[----:B------:R-:W-:Y:S02]  /*132b0*/  @P1 IMAD R8, R5, 0x2, R22 ;  /* 0x0000000205081824 */ /* 0x000fe400078e0216 */
[----:B------:R-:W-:Y:S02]  /*132c0*/  IMAD.MOV.U32 R13, RZ, RZ, R0 ;  /* 0x000000ffff0d7224 */ /* 0x000fe400078e0000 */
[----:B------:R-:W-:Y:S02]  /*132d0*/  IMAD.MOV.U32 R12, RZ, RZ, 0x5 ;  /* 0x00000005ff0c7424 */ /* 0x000fe400078e00ff */
[----:B------:R-:W-:-:S07]  /*132e0*/  IMAD.MOV.U32 R3, RZ, RZ, R14 ;  /* 0x000000ffff037224 */ /* 0x000fce00078e000e */
[----:B------:R-:W-:Y:S05]  /*132f0*/  WARPSYNC.COLLECTIVE R15, `(.L_x_9255) ;  /* 0x000000000f087348 */ /* 0x000fea0003c00000 */
[----:B------:R0:W1:Y:S02]  /*13300*/  SHFL.IDX P6, R14, R13, R12, R11 ;  /* 0x0000000c0d0e7389 */ /* 0x00006400000c000b */
[----:B01----:R-:W-:Y:S01]  /*13310*/  ENDCOLLECTIVE ;  /* 0x000000000000791b */ /* 0x003fe20003800000 */
.L_x_9255:
        /* <DEDUP_REMOVED lines=16> */
.L_x_9256:
[----:B------:R-:W-:Y:S02]  /*13420*/  @P1 IMAD R8, R5, 0x2, R22 ;  /* 0x0000000205081824 */ /* 0x000fe400078e0216 */
[----:B------:R-:W-:Y:S02]  /*13430*/  IMAD.MOV.U32 R13, RZ, RZ, R0 ;  /* 0x000000ffff0d7224 */ /* 0x000fe400078e0000 */
[----:B------:R-:W-:Y:S02]  /*13440*/  IMAD.MOV.U32 R12, RZ, RZ, 0x6 ;  /* 0x00000006ff0c7424 */ /* 0x000fe400078e00ff */
[----:B------:R-:W-:-:S07]  /*13450*/  IMAD.MOV.U32 R3, RZ, RZ, R14 ;  /* 0x000000ffff037224 */ /* 0x000fce00078e000e */
[----:B------:R-:W-:Y:S05]  /*13460*/  WARPSYNC.COLLECTIVE R15, `(.L_x_9257) ;  /* 0x000000000f087348 */ /* 0x000fea0003c00000 */
[----:B------:R0:W1:Y:S02]  /*13470*/  SHFL.IDX P6, R14, R13, R12, R11 ;  /* 0x0000000c0d0e7389 */ /* 0x00006400000c000b */
[----:B01----:R-:W-:Y:S01]  /*13480*/  ENDCOLLECTIVE ;  /* 0x000000000000791b */ /* 0x003fe20003800000 */
.L_x_9257:
        /* <DEDUP_REMOVED lines=16> */
.L_x_9258:
[----:B------:R-:W-:Y:S02]  /*13590*/  @P1 IMAD R8, R5, 0x2, R22 ;  /* 0x0000000205081824 */ /* 0x000fe400078e0216 */
[----:B------:R-:W-:Y:S02]  /*135a0*/  IMAD.MOV.U32 R13, RZ, RZ, R0 ;  /* 0x000000ffff0d7224 */ /* 0x000fe400078e0000 */
[----:B------:R-:W-:Y:S02]  /*135b0*/  IMAD.MOV.U32 R12, RZ, RZ, 0x7 ;  /* 0x00000007ff0c7424 */ /* 0x000fe400078e00ff */
[----:B------:R-:W-:-:S07]  /*135c0*/  IMAD.MOV.U32 R3, RZ, RZ, R14 ;  /* 0x000000ffff037224 */ /* 0x000fce00078e000e */
[----:B------:R-:W-:Y:S05]  /*135d0*/  WARPSYNC.COLLECTIVE R15, `(.L_x_9259) ;  /* 0x000000000f087348 */ /* 0x000fea0003c00000 */
[----:B------:R0:W1:Y:S02]  /*135e0*/  SHFL.IDX P6, R14, R13, R12, R11 ;  /* 0x0000000c0d0e7389 */ /* 0x00006400000c000b */
[----:B01----:R-:W-:Y:S01]  /*135f0*/  ENDCOLLECTIVE ;  /* 0x000000000000791b */ /* 0x003fe20003800000 */
.L_x_9259:
        /* <DEDUP_REMOVED lines=10> */
.L_x_9260:
[----:B------:R-:W-:Y:S01]  /*136a0*/  @!PT LDS RZ, [RZ] ;  /* 0x00000000fffff984 */ /* 0x000fe20000000800 */
[----:B------:R-:W-:Y:S01]  /*136b0*/  @!PT LDS RZ, [RZ] ;  /* 0x00000000fffff984 */ /* 0x000fe20000000800 */
[----:B------:R-:W-:Y:S01]  /*136c0*/  @!PT LDS RZ, [RZ] ;  /* 0x00000000fffff984 */ /* 0x000fe20000000800 */
[----:B------:R-:W-:Y:S04]  /*136d0*/  @P1 LDGSTS.E.BYPASS.LTC128B.128 [R8+0x1b400], desc[UR56][R2.64], !P3 ;  /* 0x1b40000002081fae */ /* 0x000fe8000d901d78 */
[----:B------:R0:W-:Y:S02]  /*136e0*/  @P1 LDGSTS.E.BYPASS.LTC128B.128 [R8+0x1f400], desc[UR56][R2.64+0x80], !P2 ;  /* 0x1f40008002081fae */ /* 0x0001e4000d101d78 */
[----:B0-----:R-:W-:Y:S01]  /*136f0*/  IMAD.MOV.U32 R2, RZ, RZ, R14 ;  /* 0x000000ffff027224 */ /* 0x001fe200078e000e */
[----:B------:R-:W-:Y:S06]  /*13700*/  BRA `(.L_x_9261) ;  /* 0xffffffb400b07947 */ /* 0x000fec000383ffff */
.L_x_9183:
        /* <DEDUP_REMOVED lines=9> */
.L_x_9262:
[C---:B------:R-:W-:Y:S01]  /*137a0*/  VIADD R6, R17.reuse, 0x10 ;  /* 0x0000001011067836 */ /* 0x040fe20000000000 */
[----:B------:R-:W-:Y:S01]  /*137b0*/  ISETP.GE.AND P2, PT, R17, R5, PT ;  /* 0x000000051100720c */ /* 0x000fe20003f46270 */
[----:B------:R-:W-:Y:S02]  /*137c0*/  IMAD.MOV.U32 R13, RZ, RZ, R0 ;  /* 0x000000ffff0d7224 */ /* 0x000fe400078e0000 */
[----:B------:R-:W-:-:S10]  /*137d0*/  IMAD.MOV.U32 R2, RZ, RZ, R14 ;  /* 0x000000ffff027224 */ /* 0x000fd400078e000e */
[----:B------:R-:W-:Y:S05]  /*137e0*/  WARPSYNC.COLLECTIVE R15, `(.L_x_9263) ;  /* 0x000000000f087348 */ /* 0x000fea0003c00000 */
[----:B------:R0:W1:Y:S02]  /*137f0*/  SHFL.IDX P6, R14, R13, R12, R11 ;  /* 0x0000000c0d0e7389 */ /* 0x00006400000c000b */
[----:B01----:R-:W-:Y:S01]  /*13800*/  ENDCOLLECTIVE ;  /* 0x000000000000791b */ /* 0x003fe20003800000 */
.L_x_9263:
        /* <DEDUP_REMOVED lines=8> */
.L_x_9264:
        /* <DEDUP_REMOVED lines=12> */
.L_x_9265:
        /* <DEDUP_REMOVED lines=8> */
.L_x_9266:
        /* <DEDUP_REMOVED lines=13> */
.L_x_9267:
        /* <DEDUP_REMOVED lines=8> */
.L_x_9268:
        /* <DEDUP_REMOVED lines=13> */
.L_x_9269:
        /* <DEDUP_REMOVED lines=8> */
.L_x_9270:
        /* <DEDUP_REMOVED lines=13> */
.L_x_9271:
        /* <DEDUP_REMOVED lines=8> */
.L_x_9272:
        /* <DEDUP_REMOVED lines=13> */
.L_x_9273:
        /* <DEDUP_REMOVED lines=8> */
.L_x_9274:
        /* <DEDUP_REMOVED lines=12> */
.L_x_9275:
        /* <DEDUP_REMOVED lines=8> */
.L_x_9276:
        /* <DEDUP_REMOVED lines=11> */
.L_x_9277:
[----:B------:R-:W-:Y:S05]  /*14100*/  BRA `(.L_x_9278) ;  /* 0xffffffb8001c7947 */ /* 0x000fea000383ffff */
.L_x_9188:
[----:B0-----:R0:W1:Y:S02]  /*14110*/  SYNCS.PHASECHK.TRANS64.TRYWAIT P1, [R22+URZ+0x28820], R3 ;  /* 0x02882003160075a7 */ /* 0x001064000802017f */
[----:B-1----:R-:W-:Y:S05]  /*14120*/  @!P1 NANOSLEEP.SYNCS 0x989680 ;  /* 0x009896800000995d */ /* 0x002fea0003900000 */
[----:B------:R-:W1:Y:S02]  /*14130*/  @!P1 SYNCS.PHASECHK.TRANS64 P1, [R22+URZ+0x28820], R3 ;  /* 0x02882003160095a7 */ /* 0x000e64000802007f */
[----:B-1----:R-:W-:Y:S05]  /*14140*/  @!P1 BRA `(.L_x_9188) ;  /* 0xfffffffc00f09947 */ /* 0x002fea000383ffff */
[----:B------:R-:W-:Y:S05]  /*14150*/  BRA `(.L_x_9279) ;  /* 0xffffffb800947947 */ /* 0x000fea000383ffff */
.L_x_9193:
[----:B0-----:R0:W1:Y:S02]  /*14160*/  SYNCS.PHASECHK.TRANS64.TRYWAIT P0, [R6+URZ+0x28840], R3 ;  /* 0x02884003060075a7 */ /* 0x001064000800017f */
[----:B-1----:R-:W-:Y:S05]  /*14170*/  @!P0 NANOSLEEP.SYNCS 0x989680 ;  /* 0x009896800000895d */ /* 0x002fea0003900000 */
[----:B------:R-:W1:Y:S02]  /*14180*/  @!P0 SYNCS.PHASECHK.TRANS64 P0, [R6+URZ+0x28840], R3 ;  /* 0x02884003060085a7 */ /* 0x000e64000800007f */
[----:B-1----:R-:W-:Y:S05]  /*14190*/  @!P0 BRA `(.L_x_9193) ;  /* 0xfffffffc00f08947 */ /* 0x002fea000383ffff */
[----:B------:R-:W-:Y:S05]  /*141a0*/  BRA `(.L_x_9280) ;  /* 0xffffffbc00587947 */ /* 0x000fea000383ffff */
.L_x_9194:
        /* <DEDUP_REMOVED lines=8> */
.L_x_9282:
[----:B------:R-:W-:Y:S05]  /*14230*/  BSYNC B1 ;  /* 0x0000000000017941 */ /* 0x000fea0003800000 */
.L_x_9281:
        /* <DEDUP_REMOVED lines=9> */
.L_x_9283:
[----:B------:R-:W-:Y:S02]  /*142d0*/  IMAD R7, R7, 0x2, R22 ;  /* 0x0000000207077824 */ /* 0x000fe400078e0216 */
[----:B------:R-:W-:Y:S02]  /*142e0*/  IMAD.MOV.U32 R13, RZ, RZ, R9 ;  /* 0x000000ffff0d7224 */ /* 0x000fe400078e0009 */
[----:B------:R-:W-:Y:S02]  /*142f0*/  IMAD.MOV.U32 R12, RZ, RZ, 0x1 ;  /* 0x00000001ff0c7424 */ /* 0x000fe400078e00ff */
[----:B------:R-:W-:-:S07]  /*14300*/  IMAD.MOV.U32 R2, RZ, RZ, R14 ;  /* 0x000000ffff027224 */ /* 0x000fce00078e000e */
[----:B------:R-:W-:Y:S05]  /*14310*/  WARPSYNC.COLLECTIVE R15, `(.L_x_9284) ;  /* 0x000000000f087348 */ /* 0x000fea0003c00000 */
[----:B------:R0:W1:Y:S02]  /*14320*/  SHFL.IDX P6, R14, R13, R12, R11 ;  /* 0x0000000c0d0e7389 */ /* 0x00006400000c000b */
[----:B01----:R-:W-:Y:S01]  /*14330*/  ENDCOLLECTIVE ;  /* 0x000000000000791b */ /* 0x003fe20003800000 */
.L_x_9284:
        /* <DEDUP_REMOVED lines=12> */
.L_x_9285:
[----:B------:R-:W-:Y:S02]  /*14400*/  IMAD.MOV.U32 R13, RZ, RZ, R9 ;  /* 0x000000ffff0d7224 */ /* 0x000fe400078e0009 */
[----:B------:R-:W-:Y:S02]  /*14410*/  IMAD.MOV.U32 R12, RZ, RZ, 0x2 ;  /* 0x00000002ff0c7424 */ /* 0x000fe400078e00ff */
[----:B------:R-:W-:-:S07]  /*14420*/  IMAD.MOV.U32 R2, RZ, RZ, R14 ;  /* 0x000000ffff027224 */ /* 0x000fce00078e000e */
[----:B------:R-:W-:Y:S05]  /*14430*/  WARPSYNC.COLLECTIVE R15, `(.L_x_9286) ;  /* 0x000000000f087348 */ /* 0x000fea0003c00000 */
[----:B------:R0:W1:Y:S02]  /*14440*/  SHFL.IDX P6, R14, R13, R12, R11 ;  /* 0x0000000c0d0e7389 */ /* 0x00006400000c000b */
[----:B01----:R-:W-:Y:S01]  /*14450*/  ENDCOLLECTIVE ;  /* 0x000000000000791b */ /* 0x003fe20003800000 */
.L_x_9286:
        /* <DEDUP_REMOVED lines=12> */
.L_x_9287:
[----:B------:R-:W-:Y:S02]  /*14520*/  IMAD.MOV.U32 R13, RZ, RZ, R9 ;  /* 0x000000ffff0d7224 */ /* 0x000fe400078e0009 */
[----:B------:R-:W-:Y:S02]  /*14530*/  IMAD.MOV.U32 R12, RZ, RZ, 0x3 ;  /* 0x00000003ff0c7424 */ /* 0x000fe400078e00ff */
[----:B------:R-:W-:-:S07]  /*14540*/  IMAD.MOV.U32 R2, RZ, RZ, R14 ;  /* 0x000000ffff027224 */ /* 0x000fce00078e000e */
[----:B------:R-:W-:Y:S05]  /*14550*/  WARPSYNC.COLLECTIVE R15, `(.L_x_9288) ;  /* 0x000000000f087348 */ /* 0x000fea0003c00000 */
[----:B------:R0:W1:Y:S02]  /*14560*/  SHFL.IDX P6, R14, R13, R12, R11 ;  /* 0x0000000c0d0e7389 */ /* 0x00006400000c000b */
[----:B01----:R-:W-:Y:S01]  /*14570*/  ENDCOLLECTIVE ;  /* 0x000000000000791b */ /* 0x003fe20003800000 */
.L_x_9288:
        /* <DEDUP_REMOVED lines=12> */
.L_x_9289:
[----:B------:R-:W-:Y:S02]  /*14640*/  IMAD.MOV.U32 R13, RZ, RZ, R9 ;  /* 0x000000ffff0d7224 */ /* 0x000fe400078e0009 */
[----:B------:R-:W-:Y:S02]  /*14650*/  IMAD.MOV.U32 R12, RZ, RZ, 0x4 ;  /* 0x00000004ff0c7424 */ /* 0x000fe400078e00ff */
[----:B------:R-:W-:-:S07]  /*14660*/  IMAD.MOV.U32 R2, RZ, RZ, R14 ;  /* 0x000000ffff027224 */ /* 0x000fce00078e000e */
[----:B------:R-:W-:Y:S05]  /*14670*/  WARPSYNC.COLLECTIVE R15, `(.L_x_9290) ;  /* 0x000000000f087348 */ /* 0x000fea0003c00000 */
[----:B------:R0:W1:Y:S02]  /*14680*/  SHFL.IDX P6, R14, R13, R12, R11 ;  /* 0x0000000c0d0e7389 */ /* 0x00006400000c000b */
[----:B01----:R-:W-:Y:S01]  /*14690*/  ENDCOLLECTIVE ;  /* 0x000000000000791b */ /* 0x003fe20003800000 */
.L_x_9290:
        /* <DEDUP_REMOVED lines=12> */
.L_x_9291:
[----:B------:R-:W-:Y:S02]  /*14760*/  IMAD.MOV.U32 R13, RZ, RZ, R9 ;  /* 0x000000ffff0d7224 */ /* 0x000fe400078e0009 */
[----:B------:R-:W-:Y:S02]  /*14770*/  IMAD.MOV.U32 R12, RZ, RZ, 0x5 ;  /* 0x00000005ff0c7424 */ /* 0x000fe400078e00ff */
[----:B------:R-:W-:-:S07]  /*14780*/  IMAD.MOV.U32 R2, RZ, RZ, R14 ;  /* 0x000000ffff027224 */ /* 0x000fce00078e000e */
[----:B------:R-:W-:Y:S05]  /*14790*/  WARPSYNC.COLLECTIVE R15, `(.L_x_9292) ;  /* 0x000000000f087348 */ /* 0x000fea0003c00000 */
[----:B------:R0:W1:Y:S02]  /*147a0*/  SHFL.IDX P6, R14, R13, R12, R11 ;  /* 0x0000000c0d0e7389 */ /* 0x00006400000c000b */
[----:B01----:R-:W-:Y:S01]  /*147b0*/  ENDCOLLECTIVE ;  /* 0x000000000000791b */ /* 0x003fe20003800000 */
.L_x_9292:
        /* <DEDUP_REMOVED lines=12> */
.L_x_9293:
[----:B------:R-:W-:Y:S02]  /*14880*/  IMAD.MOV.U32 R13, RZ, RZ, R9 ;  /* 0x000000ffff0d7224 */ /* 0x000fe400078e0009 */
[----:B------:R-:W-:Y:S02]  /*14890*/  IMAD.MOV.U32 R12, RZ, RZ, 0x6 ;  /* 0x00000006ff0c7424 */ /* 0x000fe400078e00ff */
[----:B------:R-:W-:-:S07]  /*148a0*/  IMAD.MOV.U32 R2, RZ, RZ, R14 ;  /* 0x000000ffff027224 */ /* 0x000fce00078e000e */
[----:B------:R-:W-:Y:S05]  /*148b0*/  WARPSYNC.COLLECTIVE R15, `(.L_x_9294) ;  /* 0x000000000f087348 */ /* 0x000fea0003c00000 */
[----:B------:R0:W1:Y:S02]  /*148c0*/  SHFL.IDX P6, R14, R13, R12, R11 ;  /* 0x0000000c0d0e7389 */ /* 0x00006400000c000b */
[----:B01----:R-:W-:Y:S01]  /*148d0*/  ENDCOLLECTIVE ;  /* 0x000000000000791b */ /* 0x003fe20003800000 */
.L_x_9294:
        /* <DEDUP_REMOVED lines=12> */
.L_x_9295:
[----:B------:R-:W-:Y:S02]  /*149a0*/  IMAD.MOV.U32 R13, RZ, RZ, R9 ;  /* 0x000000ffff0d7224 */ /* 0x000fe400078e0009 */
[----:B------:R-:W-:Y:S02]  /*149b0*/  IMAD.MOV.U32 R12, RZ, RZ, 0x7 ;  /* 0x00000007ff0c7424 */ /* 0x000fe400078e00ff */
[----:B------:R-:W-:-:S07]  /*149c0*/  IMAD.MOV.U32 R2, RZ, RZ, R14 ;  /* 0x000000ffff027224 */ /* 0x000fce00078e000e */
[----:B------:R-:W-:Y:S05]  /*149d0*/  WARPSYNC.COLLECTIVE R15, `(.L_x_9296) ;  /* 0x000000000f087348 */ /* 0x000fea0003c00000 */
[----:B------:R0:W1:Y:S02]  /*149e0*/  SHFL.IDX P6, R14, R13, R12, R11 ;  /* 0x0000000c0d0e7389 */ /* 0x00006400000c000b */
[----:B01----:R-:W-:Y:S01]  /*149f0*/  ENDCOLLECTIVE ;  /* 0x000000000000791b */ /* 0x003fe20003800000 */
.L_x_9296:
        /* <DEDUP_REMOVED lines=12> */
.L_x_9297:
[----:B------:R-:W-:Y:S01]  /*14ac0*/  IMAD.MOV.U32 R2, RZ, RZ, R14 ;  /* 0x000000ffff027224 */ /* 0x000fe200078e000e */
[----:B------:R-:W-:Y:S06]  /*14ad0*/  BRA `(.L_x_9298) ;  /* 0xffffffb800247947 */ /* 0x000fec000383ffff */
.L_x_9199:
[----:B0-----:R0:W1:Y:S02]  /*14ae0*/  SYNCS.PHASECHK.TRANS64.TRYWAIT P0, [R6+URZ+0x28860], R2 ;  /* 0x02886002060075a7 */ /* 0x001064000800017f */
[----:B-1----:R-:W-:Y:S05]  /*14af0*/  @!P0 NANOSLEEP.SYNCS 0x989680 ;  /* 0x009896800000895d */ /* 0x002fea0003900000 */
[----:B------:R-:W1:Y:S02]  /*14b00*/  @!P0 SYNCS.PHASECHK.TRANS64 P0, [R6+URZ+0x28860], R2 ;  /* 0x02886002060085a7 */ /* 0x000e64000800007f */
[----:B-1----:R-:W-:Y:S05]  /*14b10*/  @!P0 BRA `(.L_x_9199) ;  /* 0xfffffffc00f08947 */ /* 0x002fea000383ffff */
[----:B------:R-:W-:Y:S05]  /*14b20*/  BRA `(.L_x_9299) ;  /* 0xffffffb800847947 */ /* 0x000fea000383ffff */
.L_x_9200:
        /* <DEDUP_REMOVED lines=8> */
.L_x_9301:
[----:B------:R-:W-:Y:S05]  /*14bb0*/  BSYNC B1 ;  /* 0x0000000000017941 */ /* 0x000fea0003800000 */
.L_x_9300:
        /* <DEDUP_REMOVED lines=9> */
.L_x_9302:
[----:B------:R-:W-:Y:S02]  /*14c50*/  IMAD.MOV.U32 R13, RZ, RZ, R23 ;  /* 0x000000ffff0d7224 */ /* 0x000fe400078e0017 */
[----:B------:R-:W-:Y:S02]  /*14c60*/  IMAD.MOV.U32 R12, RZ, RZ, 0x1 ;  /* 0x00000001ff0c7424 */ /* 0x000fe400078e00ff */
[----:B------:R-:W-:-:S07]  /*14c70*/  IMAD.MOV.U32 R2, RZ, RZ, R14 ;  /* 0x000000ffff027224 */ /* 0x000fce00078e000e */
[----:B------:R-:W-:Y:S05]  /*14c80*/  WARPSYNC.COLLECTIVE R15, `(.L_x_9303) ;  /* 0x000000000f087348 */ /* 0x000fea0003c00000 */
[----:B------:R0:W1:Y:S02]  /*14c90*/  SHFL.IDX P6, R14, R13, R12, R11 ;  /* 0x0000000c0d0e7389 */ /* 0x00006400000c000b */
[----:B01----:R-:W-:Y:S01]  /*14ca0*/  ENDCOLLECTIVE ;  /* 0x000000000000791b */ /* 0x003fe20003800000 */
.L_x_9303:
        /* <DEDUP_REMOVED lines=14> */
.L_x_9304:
[----:B------:R-:W-:Y:S02]  /*14d90*/  IMAD.MOV.U32 R13, RZ, RZ, R23 ;  /* 0x000000ffff0d7224 */ /* 0x000fe400078e0017 */
[----:B------:R-:W-:Y:S02]  /*14da0*/  IMAD.MOV.U32 R12, RZ, RZ, 0x2 ;  /* 0x00000002ff0c7424 */ /* 0x000fe400078e00ff */
[----:B------:R-:W-:-:S07]  /*14db0*/  IMAD.MOV.U32 R2, RZ, RZ, R14 ;  /* 0x000000ffff027224 */ /* 0x000fce00078e000e */
[----:B------:R-:W-:Y:S05]  /*14dc0*/  WARPSYNC.COLLECTIVE R15, `(.L_x_9305) ;  /* 0x000000000f087348 */ /* 0x000fea0003c00000 */
[----:B------:R0:W1:Y:S02]  /*14dd0*/  SHFL.IDX P6, R14, R13, R12, R11 ;  /* 0x0000000c0d0e7389 */ /* 0x00006400000c000b */
[----:B01----:R-:W-:Y:S01]  /*14de0*/  ENDCOLLECTIVE ;  /* 0x000000000000791b */ /* 0x003fe20003800000 */
.L_x_9305:
        /* <DEDUP_REMOVED lines=14> */
.L_x_9306:
[----:B------:R-:W-:Y:S02]  /*14ed0*/  IMAD.MOV.U32 R13, RZ, RZ, R23 ;  /* 0x000000ffff0d7224 */ /* 0x000fe400078e0017 */
[----:B------:R-:W-:Y:S02]  /*14ee0*/  IMAD.MOV.U32 R12, RZ, RZ, 0x3 ;  /* 0x00000003ff0c7424 */ /* 0x000fe400078e00ff */
[----:B------:R-:W-:-:S07]  /*14ef0*/  IMAD.MOV.U32 R2, RZ, RZ, R14 ;  /* 0x000000ffff027224 */ /* 0x000fce00078e000e */
[----:B------:R-:W-:Y:S05]  /*14f00*/  WARPSYNC.COLLECTIVE R15, `(.L_x_9307) ;  /* 0x000000000f087348 */ /* 0x000fea0003c00000 */
[----:B------:R0:W1:Y:S02]  /*14f10*/  SHFL.IDX P6, R14, R13, R12, R11 ;  /* 0x0000000c0d0e7389 */ /* 0x00006400000c000b */
[----:B01----:R-:W-:Y:S01]  /*14f20*/  ENDCOLLECTIVE ;  /* 0x000000000000791b */ /* 0x003fe20003800000 */
.L_x_9307:
        /* <DEDUP_REMOVED lines=14> */
.L_x_9308:
[----:B------:R-:W-:Y:S02]  /*15010*/  IMAD.MOV.U32 R13, RZ, RZ, R23 ;  /* 0x000000ffff0d7224 */ /* 0x000fe400078e0017 */
[----:B------:R-:W-:Y:S02]  /*15020*/  IMAD.MOV.U32 R12, RZ, RZ, 0x4 ;  /* 0x00000004ff0c7424 */ /* 0x000fe400078e00ff */
[----:B------:R-:W-:-:S07]  /*15030*/  IMAD.MOV.U32 R2, RZ, RZ, R14 ;  /* 0x000000ffff027224 */ /* 0x000fce00078e000e */
[----:B------:R-:W-:Y:S05]  /*15040*/  WARPSYNC.COLLECTIVE R15, `(.L_x_9309) ;  /* 0x000000000f087348 */ /* 0x000fea0003c00000 */
[----:B------:R0:W1:Y:S02]  /*15050*/  SHFL.IDX P6, R14, R13, R12, R11 ;  /* 0x0000000c0d0e7389 */ /* 0x00006400000c000b */
[----:B01----:R-:W-:Y:S01]  /*15060*/  ENDCOLLECTIVE ;  /* 0x000000000000791b */ /* 0x003fe20003800000 */
.L_x_9309:
        /* <DEDUP_REMOVED lines=14> */
.L_x_9310:
[----:B------:R-:W-:Y:S02]  /*15150*/  IMAD.MOV.U32 R13, RZ, RZ, R23 ;  /* 0x000000ffff0d7224 */ /* 0x000fe400078e0017 */
[----:B------:R-:W-:Y:S02]  /*15160*/  IMAD.MOV.U32 R12, RZ, RZ, 0x5 ;  /* 0x00000005ff0c7424 */ /* 0x000fe400078e00ff */
[----:B------:R-:W-:-:S07]  /*15170*/  IMAD.MOV.U32 R2, RZ, RZ, R14 ;  /* 0x000000ffff027224 */ /* 0x000fce00078e000e */
[----:B------:R-:W-:Y:S05]  /*15180*/  WARPSYNC.COLLECTIVE R15, `(.L_x_9311) ;  /* 0x000000000f087348 */ /* 0x000fea0003c00000 */
[----:B------:R0:W1:Y:S02]  /*15190*/  SHFL.IDX P6, R14, R13, R12, R11 ;  /* 0x0000000c0d0e7389 */ /* 0x00006400000c000b */
[----:B01----:R-:W-:Y:S01]  /*151a0*/  ENDCOLLECTIVE ;  /* 0x000000000000791b */ /* 0x003fe20003800000 */
.L_x_9311:
        /* <DEDUP_REMOVED lines=14> */
.L_x_9312:
[----:B------:R-:W-:Y:S02]  /*15290*/  IMAD.MOV.U32 R13, RZ, RZ, R23 ;  /* 0x000000ffff0d7224 */ /* 0x000fe400078e0017 */
[----:B------:R-:W-:Y:S02]  /*152a0*/  IMAD.MOV.U32 R12, RZ, RZ, 0x6 ;  /* 0x00000006ff0c7424 */ /* 0x000fe400078e00ff */
[----:B------:R-:W-:-:S07]  /*152b0*/  IMAD.MOV.U32 R2, RZ, RZ, R14 ;  /* 0x000000ffff027224 */ /* 0x000fce00078e000e */
[----:B------:R-:W-:Y:S05]  /*152c0*/  WARPSYNC.COLLECTIVE R15, `(.L_x_9313) ;  /* 0x000000000f087348 */ /* 0x000fea0003c00000 */
[----:B------:R0:W1:Y:S02]  /*152d0*/  SHFL.IDX P6, R14, R13, R12, R11 ;  /* 0x0000000c0d0e7389 */ /* 0x00006400000c000b */
[----:B01----:R-:W-:Y:S01]  /*152e0*/  ENDCOLLECTIVE ;  /* 0x000000000000791b */ /* 0x003fe20003800000 */
.L_x_9313:
        /* <DEDUP_REMOVED lines=14> */
.L_x_9314:
[----:B------:R-:W-:Y:S02]  /*153d0*/  IMAD.MOV.U32 R13, RZ, RZ, R23 ;  /* 0x000000ffff0d7224 */ /* 0x000fe400078e0017 */
[----:B------:R-:W-:Y:S02]  /*153e0*/  IMAD.MOV.U32 R12, RZ, RZ, 0x7 ;  /* 0x00000007ff0c7424 */ /* 0x000fe400078e00ff */
[----:B------:R-:W-:-:S07]  /*153f0*/  IMAD.MOV.U32 R2, RZ, RZ, R14 ;  /* 0x000000ffff027224 */ /* 0x000fce00078e000e */
[----:B------:R-:W-:Y:S05]  /*15400*/  WARPSYNC.COLLECTIVE R15, `(.L_x_9315) ;  /* 0x000000000f087348 */ /* 0x000fea0003c00000 */
[----:B------:R0:W1:Y:S02]  /*15410*/  SHFL.IDX P6, R14, R13, R12, R11 ;  /* 0x0000000c0d0e7389 */ /* 0x00006400000c000b */
[----:B01----:R-:W-:Y:S01]  /*15420*/  ENDCOLLECTIVE ;  /* 0x000000000000791b */ /* 0x003fe20003800000 */
.L_x_9315:
        /* <DEDUP_REMOVED lines=13> */
.L_x_9316:
[----:B------:R-:W-:Y:S01]  /*15500*/  @!PT LDS RZ, [RZ] ;  /* 0x00000000fffff984 */ /* 0x000fe20000000800 */
[----:B------:R-:W-:Y:S01]  /*15510*/  @!PT LDS RZ, [RZ] ;  /* 0x00000000fffff984 */ /* 0x000fe20000000800 */
[----:B------:R-:W-:Y:S01]  /*15520*/  @!PT LDS RZ, [RZ] ;  /* 0x00000000fffff984 */ /* 0x000fe20000000800 */
[----:B------:R1:W-:Y:S01]  /*15530*/  LDGSTS.E.BYPASS.LTC128B.128 [R7+0x7400], desc[UR56][R2.64+0x80], !P0 ;  /* 0x0740008002077fae */ /* 0x0003e2000c101d78 */
[----:B------:R-:W-:Y:S05]  /*15540*/  BRA `(.L_x_9317) ;  /* 0xffffffb400087947 */ /* 0x000fea000383ffff */
.L_x_9208:
[----:B0-----:R0:W1:Y:S02]  /*15550*/  SYNCS.PHASECHK.TRANS64.TRYWAIT P0, [R0+URZ+0x28860], R3 ;  /* 0x02886003000075a7 */ /* 0x001064000800017f */
[----:B-1----:R-:W-:Y:S05]  /*15560*/  @!P0 NANOSLEEP.SYNCS 0x989680 ;  /* 0x009896800000895d */ /* 0x002fea0003900000 */
[----:B------:R-:W1:Y:S02]  /*15570*/  @!P0 SYNCS.PHASECHK.TRANS64 P0, [R0+URZ+0x28860], R3 ;  /* 0x02886003000085a7 */ /* 0x000e64000800007f */
[----:B-1----:R-:W-:Y:S05]  /*15580*/  @!P0 BRA `(.L_x_9208) ;  /* 0xfffffffc00f08947 */ /* 0x002fea000383ffff */
[----:B------:R-:W-:Y:S05]  /*15590*/  BRA `(.L_x_9318) ;  /* 0xffffffb8001c7947 */ /* 0x000fea000383ffff */
.L_x_9209:
        /* <DEDUP_REMOVED lines=8> */
.L_x_9320:
[----:B------:R-:W-:Y:S05]  /*15620*/  BSYNC B0 ;  /* 0x0000000000007941 */ /* 0x000fea0003800000 */
.L_x_9319:
        /* <DEDUP_REMOVED lines=9> */
.L_x_9321:
        /* <DEDUP_REMOVED lines=12> */
.L_x_9322:
        /* <DEDUP_REMOVED lines=13> */
.L_x_9323:
[----:B------:R-:W-:Y:S02]  /*15850*/  IMAD.MOV.U32 R13, RZ, RZ, R23 ;  /* 0x000000ffff0d7224 */ /* 0x000fe400078e0017 */
[----:B------:R-:W-:Y:S02]  /*15860*/  IMAD.MOV.U32 R12, RZ, RZ, 0x2 ;  /* 0x00000002ff0c7424 */ /* 0x000fe400078e00ff */
[----:B------:R-:W-:-:S07]  /*15870*/  IMAD.MOV.U32 R10, RZ, RZ, R14 ;  /* 0x000000ffff0a7224 */ /* 0x000fce00078e000e */
[----:B------:R-:W-:Y:S05]  /*15880*/  WARPSYNC.COLLECTIVE R15, `(.L_x_9324) ;  /* 0x000000000f087348 */ /* 0x000fea0003c00000 */
[----:B------:R0:W1:Y:S02]  /*15890*/  SHFL.IDX P6, R14, R13, R12, R11 ;  /* 0x0000000c0d0e7389 */ /* 0x00006400000c000b */
[----:B01----:R-:W-:Y:S01]  /*158a0*/  ENDCOLLECTIVE ;  /* 0x000000000000791b */ /* 0x003fe20003800000 */
.L_x_9324:
        /* <DEDUP_REMOVED lines=14> */
.L_x_9325:
[----:B------:R-:W-:Y:S02]  /*15990*/  IMAD.MOV.U32 R13, RZ, RZ, R23 ;  /* 0x000000ffff0d7224 */ /* 0x000fe400078e0017 */
[----:B------:R-:W-:Y:S01]  /*159a0*/  IMAD.MOV.U32 R12, RZ, RZ, 0x3 ;  /* 0x00000003ff0c7424 */ /* 0x000fe200078e00ff */
[----:B------:R-:W-:-:S13]  /*159b0*/  IADD3 R2, P2, R14, R5, RZ ;  /* 0x000000050e027210 */ /* 0x000fda0007f5e0ff */
[----:B------:R-:W-:Y:S05]  /*159c0*/  WARPSYNC.COLLECTIVE R15, `(.L_x_9326) ;  /* 0x000000000f087348 */ /* 0x000fea0003c00000 */
[----:B------:R0:W1:Y:S02]  /*159d0*/  SHFL.IDX P6, R14, R13, R12, R11 ;  /* 0x0000000c0d0e7389 */ /* 0x00006400000c000b */
[----:B01----:R-:W-:Y:S01]  /*159e0*/  ENDCOLLECTIVE ;  /* 0x000000000000791b */ /* 0x003fe20003800000 */
.L_x_9326:
        /* <DEDUP_REMOVED lines=13> */
.L_x_9327:
[----:B------:R-:W-:Y:S02]  /*15ac0*/  IMAD.MOV.U32 R13, RZ, RZ, R23 ;  /* 0x000000ffff0d7224 */ /* 0x000fe400078e0017 */
[----:B------:R-:W-:Y:S01]  /*15ad0*/  IMAD.MOV.U32 R12, RZ, RZ, 0x4 ;  /* 0x00000004ff0c7424 */ /* 0x000fe200078e00ff */
[----:B------:R-:W-:-:S13]  /*15ae0*/  IADD3 R2, P2, R14, R5, RZ ;  /* 0x000000050e027210 */ /* 0x000fda0007f5e0ff */
[----:B------:R-:W-:Y:S05]  /*15af0*/  WARPSYNC.COLLECTIVE R15, `(.L_x_9328) ;  /* 0x000000000f087348 */ /* 0x000fea0003c00000 */
[----:B------:R0:W1:Y:S02]  /*15b00*/  SHFL.IDX P6, R14, R13, R12, R11 ;  /* 0x0000000c0d0e7389 */ /* 0x00006400000c000b */
[----:B01----:R-:W-:Y:S01]  /*15b10*/  ENDCOLLECTIVE ;  /* 0x000000000000791b */ /* 0x003fe20003800000 */
.L_x_9328:
        /* <DEDUP_REMOVED lines=13> */
.L_x_9329:
[----:B------:R-:W-:Y:S02]  /*15bf0*/  IMAD.MOV.U32 R13, RZ, RZ, R23 ;  /* 0x000000ffff0d7224 */ /* 0x000fe400078e0017 */
[----:B------:R-:W-:Y:S02]  /*15c00*/  IMAD.MOV.U32 R12, RZ, RZ, 0x5 ;  /* 0x00000005ff0c7424 */ /* 0x000fe400078e00ff */
[----:B------:R-:W-:-:S07]  /*15c10*/  IMAD.MOV.U32 R10, RZ, RZ, R14 ;  /* 0x000000ffff0a7224 */ /* 0x000fce00078e000e */
[----:B------:R-:W-:Y:S05]  /*15c20*/  WARPSYNC.COLLECTIVE R15, `(.L_x_9330) ;  /* 0x000000000f087348 */ /* 0x000fea0003c00000 */
[----:B------:R0:W1:Y:S02]  /*15c30*/  SHFL.IDX P6, R14, R13, R12, R11 ;  /* 0x0000000c0d0e7389 */ /* 0x00006400000c000b */
[----:B01----:R-:W-:Y:S01]  /*15c40*/  ENDCOLLECTIVE ;  /* 0x000000000000791b */ /* 0x003fe20003800000 */
.L_x_9330:
        /* <DEDUP_REMOVED lines=14> */
.L_x_9331:
[----:B------:R-:W-:Y:S02]  /*15d30*/  IMAD.MOV.U32 R13, RZ, RZ, R23 ;  /* 0x000000ffff0d7224 */ /* 0x000fe400078e0017 */
[----:B------:R-:W-:Y:S01]  /*15d40*/  IMAD.MOV.U32 R12, RZ, RZ, 0x6 ;  /* 0x00000006ff0c7424 */ /* 0x000fe200078e00ff */
[----:B------:R-:W-:-:S13]  /*15d50*/  IADD3 R2, P2, R14, R5, RZ ;  /* 0x000000050e027210 */ /* 0x000fda0007f5e0ff */
[----:B------:R-:W-:Y:S05]  /*15d60*/  WARPSYNC.COLLECTIVE R15, `(.L_x_9332) ;  /* 0x000000000f087348 */ /* 0x000fea0003c00000 */
[----:B------:R0:W1:Y:S02]  /*15d70*/  SHFL.IDX P6, R14, R13, R12, R11 ;  /* 0x0000000c0d0e7389 */ /* 0x00006400000c000b */
[----:B01----:R-:W-:Y:S01]  /*15d80*/  ENDCOLLECTIVE ;  /* 0x000000000000791b */ /* 0x003fe20003800000 */
.L_x_9332:
        /* <DEDUP_REMOVED lines=13> */
.L_x_9333:
[----:B------:R-:W-:Y:S02]  /*15e60*/  IMAD.MOV.U32 R13, RZ, RZ, R23 ;  /* 0x000000ffff0d7224 */ /* 0x000fe400078e0017 */
[----:B------:R-:W-:Y:S02]  /*15e70*/  IMAD.MOV.U32 R12, RZ, RZ, 0x7 ;  /* 0x00000007ff0c7424 */ /* 0x000fe400078e00ff */
[----:B------:R-:W-:-:S07]  /*15e80*/  IMAD.MOV.U32 R10, RZ, RZ, R14 ;  /* 0x000000ffff0a7224 */ /* 0x000fce00078e000e */
[----:B------:R-:W-:Y:S05]  /*15e90*/  WARPSYNC.COLLECTIVE R15, `(.L_x_9334) ;  /* 0x000000000f087348 */ /* 0x000fea0003c00000 */
[----:B------:R0:W1:Y:S02]  /*15ea0*/  SHFL.IDX P6, R14, R13, R12, R11 ;  /* 0x0000000c0d0e7389 */ /* 0x00006400000c000b */
[----:B01----:R-:W-:Y:S01]  /*15eb0*/  ENDCOLLECTIVE ;  /* 0x000000000000791b */ /* 0x003fe20003800000 */
.L_x_9334:
        /* <DEDUP_REMOVED lines=12> */
.L_x_9335:
[----:B------:R-:W-:Y:S05]  /*15f80*/  BRA `(.L_x_9336) ;  /* 0xffffffb000bc7947 */ /* 0x000fea000383ffff */
.L_x_9214:
        /* <DEDUP_REMOVED lines=8> */
.L_x_9338:
[----:B------:R-:W-:Y:S05]  /*16010*/  BSYNC B0 ;  /* 0x0000000000007941 */ /* 0x000fea0003800000 */
.L_x_9337:
        /* <DEDUP_REMOVED lines=9> */
.L_x_9339:
        /* <DEDUP_REMOVED lines=23> */
.L_x_9340:
[----:B------:R-:W-:Y:S01]  /*16220*/  IMAD.MOV.U32 R12, RZ, RZ, 0x2 ;  /* 0x00000002ff0c7424 */ /* 0x000fe200078e00ff */
[----:B------:R-:W-:-:S05]  /*16230*/  SEL R14, R14, RZ, P1 ;  /* 0x000000ff0e0e7207 */ /* 0x000fca0000800000 */
[----:B------:R-:W-:-:S04]  /*16240*/  IMAD.IADD R7, R13, 0x1, R14 ;  /* 0x000000010d077824 */ /* 0x000fc800078e020e */
[----:B------:R-:W-:-:S07]  /*16250*/  IMAD.MOV.U32 R13, RZ, RZ, R7 ;  /* 0x000000ffff0d7224 */ /* 0x000fce00078e0007 */
[----:B------:R-:W-:Y:S05]  /*16260*/  WARPSYNC.COLLECTIVE R15, `(.L_x_9341) ;  /* 0x000000000f087348 */ /* 0x000fea0003c00000 */
[----:B------:R0:W1:Y:S02]  /*16270*/  SHFL.UP P6, R14, R13, R12, R11 ;  /* 0x0400000c0d0e7389 */ /* 0x00006400000c000b */
[----:B01----:R-:W-:Y:S01]  /*16280*/  ENDCOLLECTIVE ;  /* 0x000000000000791b */ /* 0x003fe20003800000 */
.L_x_9341:
        /* <DEDUP_REMOVED lines=8> */
.L_x_9342:
[----:B------:R-:W-:Y:S01]  /*16310*/  IMAD.MOV.U32 R12, RZ, RZ, 0x8 ;  /* 0x00000008ff0c7424 */ /* 0x000fe200078e00ff */
[----:B------:R-:W-:-:S05]  /*16320*/  SEL R3, R14, RZ, P3 ;  /* 0x000000ff0e037207 */ /* 0x000fca0001800000 */
[----:B------:R-:W-:-:S04]  /*16330*/  IMAD.IADD R3, R2, 0x1, R3 ;  /* 0x0000000102037824 */ /* 0x000fc800078e0203 */
[----:B------:R-:W-:-:S07]  /*16340*/  IMAD.MOV.U32 R13, RZ, RZ, R3 ;  /* 0x000000ffff0d7224 */ /* 0x000fce00078e0003 */
[----:B------:R-:W-:Y:S05]  /*16350*/  WARPSYNC.COLLECTIVE R15, `(.L_x_9343) ;  /* 0x000000000f087348 */ /* 0x000fea0003c00000 */
[----:B------:R0:W1:Y:S02]  /*16360*/  SHFL.UP P6, R14, R13, R12, R11 ;  /* 0x0400000c0d0e7389 */ /* 0x00006400000c000b */
[----:B01----:R-:W-:Y:S01]  /*16370*/  ENDCOLLECTIVE ;  /* 0x000000000000791b */ /* 0x003fe20003800000 */
.L_x_9343:
[----:B------:R-:W-:Y:S01]  /*16380*/  IMAD.MOV.U32 R12, RZ, RZ, 0x10 ;  /* 0x00000010ff0c7424 */ /* 0x000fe200078e00ff */
[----:B------:R-:W-:-:S05]  /*16390*/  SEL R4, R14, RZ, P4 ;  /* 0x000000ff0e047207 */ /* 0x000fca0002000000 */
[----:B------:R-:W-:-:S04]  /*163a0*/  IMAD.IADD R4, R3, 0x1, R4 ;  /* 0x0000000103047824 */ /* 0x000fc800078e0204 */
[----:B------:R-:W-:-:S07]  /*163b0*/  IMAD.MOV.U32 R13, RZ, RZ, R4 ;  /* 0x000000ffff0d7224 */ /* 0x000fce00078e0004 */
[----:B------:R-:W-:Y:S05]  /*163c0*/  WARPSYNC.COLLECTIVE R15, `(.L_x_9344) ;  /* 0x000000000f087348 */ /* 0x000fea0003c00000 */
[----:B------:R0:W1:Y:S02]  /*163d0*/  SHFL.UP P6, R14, R13, R12, R11 ;  /* 0x0400000c0d0e7389 */ /* 0x00006400000c000b */
[----:B01----:R-:W-:Y:S01]  /*163e0*/  ENDCOLLECTIVE ;  /* 0x000000000000791b */ /* 0x003fe20003800000 */
.L_x_9344:
        /* <DEDUP_REMOVED lines=8> */
.L_x_9345:
[----:B------:R-:W-:Y:S05]  /*16470*/  BRA `(.L_x_9346) ;  /* 0xffffffb000cc7947 */ /* 0x000fea000383ffff */
.L_x_9217:
[----:B------:R-:W-:Y:S01]  /*16480*/  BSSY B0, `(.L_x_9347) ;  /* 0x0000007000007945 */ /* 0x000fe20003800000 */
[----:B------:R-:W-:Y:S02]  /*16490*/  IMAD.MOV.U32 R12, RZ, RZ, 0x1 ;  /* 0x00000001ff0c7424 */ /* 0x000fe400078e00ff */
[----:B------:R-:W-:Y:S02]  /*164a0*/  IMAD.MOV.U32 R11, RZ, RZ, RZ ;  /* 0x000000ffff0b7224 */ /* 0x000fe400078e00ff */
[----:B------:R-:W-:-:S07]  /*164b0*/  IMAD.MOV.U32 R15, RZ, RZ, -0x1 ;  /* 0xffffffffff0f7424 */ /* 0x000fce00078e00ff */
[----:B------:R-:W-:Y:S05]  /*164c0*/  WARPSYNC.COLLECTIVE R15, `(.L_x_9348) ;  /* 0x000000000f087348 */ /* 0x000fea0003c00000 */
[----:B------:R0:W1:Y:S02]  /*164d0*/  SHFL.UP P6, R14, R13, R12, R11 ;  /* 0x0400000c0d0e7389 */ /* 0x00006400000c000b */
[----:B01----:R-:W-:Y:S01]  /*164e0*/  ENDCOLLECTIVE ;  /* 0x000000000000791b */ /* 0x003fe20003800000 */
.L_x_9348:
[----:B------:R-:W-:Y:S05]  /*164f0*/  BSYNC B0 ;  /* 0x0000000000007941 */ /* 0x000fea0003800000 */
.L_x_9347:
        /* <DEDUP_REMOVED lines=8> */
.L_x_9349:
[----:B------:R-:W-:Y:S01]  /*16580*/  IMAD.MOV.U32 R12, RZ, RZ, 0x4 ;  /* 0x00000004ff0c7424 */ /* 0x000fe200078e00ff */
[----:B------:R-:W-:-:S05]  /*16590*/  SEL R2, R14, RZ, P2 ;  /* 0x000000ff0e027207 */ /* 0x000fca0001000000 */
[----:B------:R-:W-:-:S04]  /*165a0*/  IMAD.IADD R2, R13, 0x1, R2 ;  /* 0x000000010d027824 */ /* 0x000fc800078e0202 */
[----:B------:R-:W-:-:S07]  /*165b0*/  IMAD.MOV.U32 R13, RZ, RZ, R2 ;  /* 0x000000ffff0d7224 */ /* 0x000fce00078e0002 */
[----:B------:R-:W-:Y:S05]  /*165c0*/  WARPSYNC.COLLECTIVE R15, `(.L_x_9350) ;  /* 0x000000000f087348 */ /* 0x000fea0003c00000 */
[----:B------:R0:W1:Y:S02]  /*165d0*/  SHFL.UP P6, R14, R13, R12, R11 ;  /* 0x0400000c0d0e7389 */ /* 0x00006400000c000b */
[----:B01----:R-:W-:Y:S01]  /*165e0*/  ENDCOLLECTIVE ;  /* 0x000000000000791b */ /* 0x003fe20003800000 */
.L_x_9350:
[----:B------:R-:W-:Y:S01]  /*165f0*/  IMAD.MOV.U32 R12, RZ, RZ, 0x8 ;  /* 0x00000008ff0c7424 */ /* 0x000fe200078e00ff */
[----:B------:R-:W-:-:S05]  /*16600*/  SEL R3, R14, RZ, P3 ;  /* 0x000000ff0e037207 */ /* 0x000fca0001800000 */
[----:B------:R-:W-:-:S04]  /*16610*/  IMAD.IADD R3, R2, 0x1, R3 ;  /* 0x0000000102037824 */ /* 0x000fc800078e0203 */
[----:B------:R-:W-:-:S07]  /*16620*/  IMAD.MOV.U32 R13, RZ, RZ, R3 ;  /* 0x000000ffff0d7224 */ /* 0x000fce00078e0003 */
[----:B------:R-:W-:Y:S05]  /*16630*/  WARPSYNC.COLLECTIVE R15, `(.L_x_9351) ;  /* 0x000000000f087348 */ /* 0x000fea0003c00000 */
[----:B------:R0:W1:Y:S02]  /*16640*/  SHFL.UP P6, R14, R13, R12, R11 ;  /* 0x0400000c0d0e7389 */ /* 0x00006400000c000b */
[----:B01----:R-:W-:Y:S01]  /*16650*/  ENDCOLLECTIVE ;  /* 0x000000000000791b */ /* 0x003fe20003800000 */
.L_x_9351:
[----:B------:R-:W-:Y:S01]  /*16660*/  IMAD.MOV.U32 R12, RZ, RZ, 0x10 ;  /* 0x00000010ff0c7424 */ /* 0x000fe200078e00ff */
[----:B------:R-:W-:-:S05]  /*16670*/  SEL R4, R14, RZ, P4 ;  /* 0x000000ff0e047207 */ /* 0x000fca0002000000 */
[----:B------:R-:W-:-:S04]  /*16680*/  IMAD.IADD R4, R3, 0x1, R4 ;  /* 0x0000000103047824 */ /* 0x000fc800078e0204 */
[----:B------:R-:W-:-:S07]  /*16690*/  IMAD.MOV.U32 R13, RZ, RZ, R4 ;  /* 0x000000ffff0d7224 */ /* 0x000fce00078e0004 */
[----:B------:R-:W-:Y:S05]  /*166a0*/  WARPSYNC.COLLECTIVE R15, `(.L_x_9352) ;  /* 0x000000000f087348 */ /* 0x000fea0003c00000 */
[----:B------:R0:W1:Y:S02]  /*166b0*/  SHFL.UP P6, R14, R13, R12, R11 ;  /* 0x0400000c0d0e7389 */ /* 0x00006400000c000b */
[----:B01----:R-:W-:Y:S01]  /*166c0*/  ENDCOLLECTIVE ;  /* 0x000000000000791b */ /* 0x003fe20003800000 */
.L_x_9352:
        /* <DEDUP_REMOVED lines=8> */
.L_x_9353:
[----:B------:R-:W-:Y:S05]  /*16750*/  BRA `(.L_x_9354) ;  /* 0xffffffb000b87947 */ /* 0x000fea000383ffff */
.L_x_9219:
[----:B------:R-:W-:Y:S01]  /*16760*/  BSSY B0, `(.L_x_9355) ;  /* 0x0000006000007945 */ /* 0x000fe20003800000 */
[----:B------:R-:W-:Y:S01]  /*16770*/  PLOP3.LUT P6, PT, P6, PT, PT, 0x8, 0x0 ;  /* 0x000000000000781c */ /* 0x000fe200037ce170 */
[----:B------:R-:W-:-:S12]  /*16780*/  IMAD.MOV.U32 R15, RZ, RZ, -0x1 ;  /* 0xffffffffff0f7424 */ /* 0x000fd800078e00ff */
[----:B0-----:R-:W-:Y:S05]  /*16790*/  WARPSYNC.COLLECTIVE R15, `(.L_x_9356) ;  /* 0x000000000f087348 */ /* 0x001fea0003c00000 */
[----:B------:R-:W-:Y:S01]  /*167a0*/  VOTE.ANY R14, PT, P6 ;  /* 0x00000000000e7806 */ /* 0x000fe200030e0100 */
[----:B0-----:R-:W-:Y:S06]  /*167b0*/  ENDCOLLECTIVE ;  /* 0x000000000000791b */ /* 0x001fec0003800000 */
.L_x_9356:
[----:B------:R-:W-:Y:S05]  /*167c0*/  BSYNC B0 ;  /* 0x0000000000007941 */ /* 0x000fea0003800000 */
.L_x_9355:
        /* <DEDUP_REMOVED lines=8> */
.L_x_9357:
[----:B------:R-:W-:Y:S02]  /*16850*/  IMAD.IADD R19, R12, 0x1, R19 ;  /* 0x000000010c137824 */ /* 0x000fe400078e0213 */
[----:B------:R-:W-:Y:S02]  /*16860*/  IMAD.MOV.U32 R13, RZ, RZ, R8 ;  /* 0x000000ffff0d7224 */ /* 0x000fe400078e0008 */
[----:B------:R-:W-:-:S07]  /*16870*/  IMAD.MOV.U32 R17, RZ, RZ, R14 ;  /* 0x000000ffff117224 */ /* 0x000fce00078e000e */
[----:B------:R-:W-:Y:S05]  /*16880*/  WARPSYNC.COLLECTIVE R15, `(.L_x_9358) ;  /* 0x000000000f087348 */ /* 0x000fea0003c00000 */
[----:B------:R0:W1:Y:S02]  /*16890*/  SHFL.IDX P6, R14, R13, R12, R11 ;  /* 0x0000000c0d0e7389 */ /* 0x00006400000c000b */
[----:B01----:R-:W-:Y:S01]  /*168a0*/  ENDCOLLECTIVE ;  /* 0x000000000000791b */ /* 0x003fe20003800000 */
.L_x_9358:
[----:B------:R-:W-:Y:S01]  /*168b0*/  IMAD.MOV.U32 R8, RZ, RZ, R14 ;  /* 0x000000ffff087224 */ /* 0x000fe200078e000e */
[----:B------:R-:W-:Y:S06]  /*168c0*/  BRA `(.L_x_9359) ;  /* 0xffffffb0009c7947 */ /* 0x000fec000383ffff */
.L_x_9221:
[----:B------:R-:W-:Y:S01]  /*168d0*/  BSSY B0, `(.L_x_9360) ;  /* 0x0000007000007945 */ /* 0x000fe20003800000 */
[----:B------:R-:W-:Y:S02]  /*168e0*/  IMAD.MOV.U32 R13, RZ, RZ, R2 ;  /* 0x000000ffff0d7224 */ /* 0x000fe400078e0002 */
[----:B------:R-:W-:Y:S02]  /*168f0*/  IMAD.MOV.U32 R11, RZ, RZ, 0x1f ;  /* 0x0000001fff0b7424 */ /* 0x000fe400078e00ff */
[----:B------:R-:W-:-:S07]  /*16900*/  IMAD.MOV.U32 R15, RZ, RZ, -0x1 ;  /* 0xffffffffff0f7424 */ /* 0x000fce00078e00ff */
[----:B0-23--:R-:W-:Y:S05]  /*16910*/  WARPSYNC.COLLECTIVE R15, `(.L_x_9361) ;  /* 0x000000000f087348 */ /* 0x00dfea0003c00000 */
[----:B------:R1:W4:Y:S02]  /*16920*/  SHFL.IDX P6, R14, R13, R12, R11 ;  /* 0x0000000c0d0e7389 */ /* 0x00032400000c000b */
[----:B01234-:R-:W-:Y:S01]  /*16930*/  ENDCOLLECTIVE ;  /* 0x000000000000791b */ /* 0x01ffe20003800000 */
.L_x_9361:
[----:B------:R-:W-:Y:S05]  /*16940*/  BSYNC B0 ;  /* 0x0000000000007941 */ /* 0x000fea0003800000 */
.L_x_9360:
[----:B------:R-:W-:Y:S01]  /*16950*/  IMAD.MOV.U32 R7, RZ, RZ, R14 ;  /* 0x000000ffff077224 */ /* 0x000fe200078e000e */
[----:B------:R-:W-:Y:S06]  /*16960*/  BRA `(.L_x_9220) ;  /* 0xffffffb0008c7947 */ /* 0x000fec000383ffff */
.L_x_9227:
[----:B0-----:R0:W1:Y:S02]  /*16970*/  SYNCS.PHASECHK.TRANS64.TRYWAIT P0, [R4+URZ+0x28820], R0 ;  /* 0x02882000040075a7 */ /* 0x001064000800017f */
[----:B-1----:R-:W-:Y:S05]  /*16980*/  @!P0 NANOSLEEP.SYNCS 0x989680 ;  /* 0x009896800000895d */ /* 0x002fea0003900000 */
[----:B------:R-:W1:Y:S02]  /*16990*/  @!P0 SYNCS.PHASECHK.TRANS64 P0, [R4+URZ+0x28820], R0 ;  /* 0x02882000040085a7 */ /* 0x000e64000800007f */
[----:B-1----:R-:W-:Y:S05]  /*169a0*/  @!P0 BRA `(.L_x_9227) ;  /* 0xfffffffc00f08947 */ /* 0x002fea000383ffff */
[----:B------:R-:W-:Y:S05]  /*169b0*/  BRA `(.L_x_9362) ;  /* 0xffffffb800e47947 */ /* 0x000fea000383ffff */
.L_x_9228:
        /* <DEDUP_REMOVED lines=11> */
.L_x_9364:
[----:B------:R-:W-:Y:S05]  /*16a70*/  BSYNC B0 ;  /* 0x0000000000007941 */ /* 0x000fea0003800000 */
.L_x_9363:
[----:B------:R-:W-:Y:S05]  /*16a80*/  BRA `(.L_x_9365) ;  /* 0xffffffb800cc7947 */ /* 0x000fea000383ffff */
.L_x_9231:
[----:B------:R-:W-:Y:S01]  /*16a90*/  BSSY B1, `(.L_x_9366) ;  /* 0x0000006000017945 */ /* 0x000fe20003800000 */
[----:B------:R-:W-:-:S07]  /*16aa0*/  IMAD.MOV.U32 R15, RZ, RZ, -0x1 ;  /* 0xffffffffff0f7424 */ /* 0x000fce00078e00ff */
[----:B0-2---:R-:W-:Y:S05]  /*16ab0*/  WARPSYNC.COLLECTIVE R15, `(.L_x_9367) ;  /* 0x000000000f0c7348 */ /* 0x005fea0003c00000 */
[----:B------:R-:W-:Y:S02]  /*16ac0*/  ELECT P6, UR62, PT ;  /* 0x00000000003e782f */ /* 0x000fe400038c0000 */
[----:B------:R-:W-:Y:S01]  /*16ad0*/  MOV R14, UR62 ;  /* 0x0000003e000e7c02 */ /* 0x000fe20008000f00 */
[----:B0-2---:R-:W-:Y:S10]  /*16ae0*/  ENDCOLLECTIVE ;  /* 0x000000000000791b */ /* 0x005ff40003800000 */
.L_x_9367:
[----:B------:R-:W-:Y:S05]  /*16af0*/  BSYNC B1 ;  /* 0x0000000000017941 */ /* 0x000fea0003800000 */
.L_x_9366:
[----:B------:R-:W-:Y:S05]  /*16b00*/  BRA `(.L_x_9368) ;  /* 0xffffffb800c47947 */ /* 0x000fea000383ffff */
.L_x_9233:
[----:B0-----:R0:W1:Y:S02]  /*16b10*/  SYNCS.PHASECHK.TRANS64.TRYWAIT P1, [R5+URZ+0x28840], R0 ;  /* 0x02884000050075a7 */ /* 0x001064000802017f */
[----:B-1----:R-:W-:Y:S05]  /*16b20*/  @!P1 NANOSLEEP.SYNCS 0x989680 ;  /* 0x009896800000995d */ /* 0x002fea0003900000 */
[----:B------:R-:W1:Y:S02]  /*16b30*/  @!P1 SYNCS.PHASECHK.TRANS64 P1, [R5+URZ+0x28840], R0 ;  /* 0x02884000050095a7 */ /* 0x000e64000802007f */
[----:B-1----:R-:W-:Y:S05]  /*16b40*/  @!P1 BRA `(.L_x_9233) ;  /* 0xfffffffc00f09947 */ /* 0x002fea000383ffff */
[----:B------:R-:W-:Y:S05]  /*16b50*/  BRA `(.L_x_9369) ;  /* 0xffffffb800e47947 */ /* 0x000fea000383ffff */
.L_x_9235:
[----:B-1----:R1:W3:Y:S02]  /*16b60*/  SYNCS.PHASECHK.TRANS64.TRYWAIT P1, [R25+URZ+0x28840], R2 ;  /* 0x02884002190075a7 */ /* 0x0022e4000802017f */
[----:B---3--:R-:W-:Y:S05]  /*16b70*/  @!P1 NANOSLEEP.SYNCS 0x989680 ;  /* 0x009896800000995d */ /* 0x008fea0003900000 */
[----:B------:R-:W3:Y:S02]  /*16b80*/  @!P1 SYNCS.PHASECHK.TRANS64 P1, [R25+URZ+0x28840], R2 ;  /* 0x02884002190095a7 */ /* 0x000ee4000802007f */
[----:B---3--:R-:W-:Y:S05]  /*16b90*/  @!P1 BRA `(.L_x_9235) ;  /* 0xfffffffc00f09947 */ /* 0x008fea000383ffff */
[----:B------:R-:W-:Y:S05]  /*16ba0*/  BRA `(.L_x_9370) ;  /* 0xffffffb800f07947 */ /* 0x000fea000383ffff */
.L_x_9237:
[----:B---3--:R3:W4:Y:S02]  /*16bb0*/  SYNCS.PHASECHK.TRANS64.TRYWAIT P1, [R5+URZ+0x28860], R0 ;  /* 0x02886000050075a7 */ /* 0x008724000802017f */
[----:B----4-:R-:W-:Y:S05]  /*16bc0*/  @!P1 NANOSLEEP.SYNCS 0x989680 ;  /* 0x009896800000995d */ /* 0x010fea0003900000 */
[----:B------:R-:W4:Y:S02]  /*16bd0*/  @!P1 SYNCS.PHASECHK.TRANS64 P1, [R5+URZ+0x28860], R0 ;  /* 0x02886000050095a7 */ /* 0x000f24000802007f */
[----:B----4-:R-:W-:Y:S05]  /*16be0*/  @!P1 BRA `(.L_x_9237) ;  /* 0xfffffffc00f09947 */ /* 0x010fea000383ffff */
[----:B------:R-:W-:Y:S05]  /*16bf0*/  BRA `(.L_x_9371) ;  /* 0xffffffb800ec7947 */ /* 0x000fea000383ffff */
.L_x_9372:
        /* <DEDUP_REMOVED lines=16> */
.L_x_15994:


//--------------------- .text._ZN7cutlass13device_kernelIN5flash11enable_sm90INS1_16FlashAttnFwdSm90INS1_25CollectiveMainloopFwdSm90ILi2EN4cute5tupleIJNS5_1CILi1EEES8_S8_EEENS6_IJNS7_ILi128EEESA_SA_EEELi128ENS_6half_tEfNS_4arch4Sm90ELb1ELb0ELb0ELb1ELb1ELb1ELb0ELb1ELb1ELb1ELb1ELb0EEENS1_21CollectiveEpilogueFwdISB_S9_SC_SE_Li256ELb1ELb1ELb1ELb0EEENS1_36VarlenDynamicPersistentTileSchedulerILi128ELi128ELi256ELi128ELb1ELb1ELb1ELb1ELb1ELb1EEEEEEEEEvNT_6ParamsE --------------------------
	.section	.text._ZN7cutlass13device_kernelIN5flash11enable_sm90INS1_16FlashAttnFwdSm90INS1_25CollectiveMainloopFwdSm90ILi2EN4cute5tupleIJNS5_1CILi1EEES8_S8_EEENS6_IJNS7_ILi128EEESA_SA_EEELi128ENS_6half_tEfNS_4arch4Sm90ELb1ELb0ELb0ELb1ELb1ELb1ELb0ELb1ELb1ELb1ELb1ELb0EEENS1_21CollectiveEpilogueFwdISB_S9_SC_SE_Li256ELb1ELb1ELb1ELb0EEENS1_36VarlenDynamicPersistentTileSchedulerILi128ELi128ELi256ELi128ELb1ELb1ELb1ELb1ELb1ELb1EEEEEEEEEvNT_6ParamsE,"ax",@progbits
	.align	128
.text._ZN7cutlass13device_kernelIN5flash11enable_sm90INS1_16FlashAttnFwdSm90INS1_25CollectiveMainloopFwdSm90ILi2EN4cute5tupleIJNS5_1CILi1EEES8_S8_EEENS6_IJNS7_ILi128EEESA_SA_EEELi128ENS_6half_tEfNS_4arch4Sm90ELb1ELb0ELb0ELb1ELb1ELb1ELb0ELb1ELb1ELb1ELb1ELb0EEENS1_21CollectiveEpilogueFwdISB_S9_SC_SE_Li256ELb1ELb1ELb1ELb0EEENS1_36VarlenDynamicPersistentTileSchedulerILi128ELi128ELi256ELi128ELb1ELb1ELb1ELb1ELb1ELb1EEEEEEEEEvNT_6ParamsE:
        .type           _ZN7cutlass13device_kernelIN5flash11enable_sm90INS1_16FlashAttnFwdSm90INS1_25CollectiveMainloopFwdSm90ILi2EN4cute5tupleIJNS5_1CILi1EEES8_S8_EEENS6_IJNS7_ILi128EEESA_SA_EEELi128ENS_6half_tEfNS_4arch4Sm90ELb1ELb0ELb0ELb1ELb1ELb1ELb0ELb1ELb1ELb1ELb1ELb0EEENS1_21CollectiveEpilogueFwdISB_S9_SC_SE_Li256ELb1ELb1ELb1ELb0EEENS1_36VarlenDynamicPersistentTileSchedulerILi128ELi128ELi256ELi128ELb1ELb1ELb1ELb1ELb1ELb1EEEEEEEEEvNT_6ParamsE,@function
        .size           _ZN7cutlass13device_kernelIN5flash11enable_sm90INS1_16FlashAttnFwdSm90INS1_25CollectiveMainloopFwdSm90ILi2EN4cute5tupleIJNS5_1CILi1EEES8_S8_EEENS6_IJNS7_ILi128EEESA_SA_EEELi128ENS_6half_tEfNS_4arch4Sm90ELb1ELb0ELb0ELb1ELb1ELb1ELb0ELb1ELb1ELb1ELb1ELb0EEENS1_21CollectiveEpilogueFwdISB_S9_SC_SE_Li256ELb1ELb1ELb1ELb0EEENS1_36VarlenDynamicPersistentTileSchedulerILi128ELi128ELi256ELi128ELb1ELb1ELb1ELb1ELb1ELb1EEEEEEEEEvNT_6ParamsE,(.L_x_15995 - _ZN7cutlass13device_kernelIN5flash11enable_sm90INS1_16FlashAttnFwdSm90INS1_25CollectiveMainloopFwdSm90ILi2EN4cute5tupleIJNS5_1CILi1EEES8_S8_EEENS6_IJNS7_ILi128EEESA_SA_EEELi128ENS_6half_tEfNS_4arch4Sm90ELb1ELb0ELb0ELb1ELb1ELb1ELb0ELb1ELb1ELb1ELb1ELb0EEENS1_21CollectiveEpilogueFwdISB_S9_SC_SE_Li256ELb1ELb1ELb1ELb0EEENS1_36VarlenDynamicPersistentTileSchedulerILi128ELi128ELi256ELi128ELb1ELb1ELb1ELb1ELb1ELb1EEEEEEEEEvNT_6ParamsE)
        .other          _ZN7cutlass13device_kernelIN5flash11enable_sm90INS1_16FlashAttnFwdSm90INS1_25CollectiveMainloopFwdSm90ILi2EN4cute5tupleIJNS5_1CILi1EEES8_S8_EEENS6_IJNS7_ILi128EEESA_SA_EEELi128ENS_6half_tEfNS_4arch4Sm90ELb1ELb0ELb0ELb1ELb1ELb1ELb0ELb1ELb1ELb1ELb1ELb0EEENS1_21CollectiveEpilogueFwdISB_S9_SC_SE_Li256ELb1ELb1ELb1ELb0EEENS1_36VarlenDynamicPersistentTileSchedulerILi128ELi128ELi256ELi128ELb1ELb1ELb1ELb1ELb1ELb1EEEEEEEEEvNT_6ParamsE,@"STO_CUDA_ENTRY STV_DEFAULT"
_ZN7cutlass13device_kernelIN5flash11enable_sm90INS1_16FlashAttnFwdSm90INS1_25CollectiveMainloopFwdSm90ILi2EN4cute5tupleIJNS5_1CILi1EEES8_S8_EEENS6_IJNS7_ILi128EEESA_SA_EEELi128ENS_6half_tEfNS_4arch4Sm90ELb1ELb0ELb0ELb1ELb1ELb1ELb0ELb1ELb1ELb1ELb1ELb0EEENS1_21CollectiveEpilogueFwdISB_S9_SC_SE_Li256ELb1ELb1ELb1ELb0EEENS1_36VarlenDynamicPersistentTileSchedulerILi128ELi128ELi256ELi128ELb1ELb1ELb1ELb1ELb1ELb1EEEEEEEEEvNT_6ParamsE:
        /* <DEDUP_REMOVED lines=18> */
.L_x_9374:
[----:B------:R-:W-:Y:S05]  /*0120*/  BSYNC B0 ;  /* 0x0000000000007941 */ /* 0x000fea0003800000 */
.L_x_9373:
        /* <DEDUP_REMOVED lines=41> */
.L_x_9375:
        /* <DEDUP_REMOVED lines=22> */
.L_x_9376:
        /* <DEDUP_REMOVED lines=18> */
.L_x_9377:
        /* <DEDUP_REMOVED lines=22> */
.L_x_9378:
        /* <DEDUP_REMOVED lines=22> */
.L_x_9379:
        /* <DEDUP_REMOVED lines=8> */
.L_x_9382:
        /* <DEDUP_REMOVED lines=25> */
[----:B------:R-:W-:Y:S02]  /*0b10*/  ULOP3.LUT UR41, UR36, 0x1, URZ, 0xfc, !UPT ;  /* 0x0000000124297892 */ /* 0x000fe4000f8efc3f */
[CC--:B------:R-:W-:Y:S01]  /*0b20*/  LEA.HI R2, R0.reuse, R12.reuse, RZ, 0x7 ;  /* 0x0000000c00027211 */ /* 0x0c0fe200078f38ff */
[----:B------:R-:W-:Y:S01]  /*0b30*/  UMOV UR39, URZ ;  /* 0x0000003f00277c82 */ /* 0x000fe20008000000 */
[----:B------:R-:W-:-:S02]  /*0b40*/  LEA.HI R4, R0, R12, RZ, 0x5 ;  /* 0x0000000c00047211 */ /* 0x000fc400078f28ff */
[----:B------:R-:W-:Y:S01]  /*0b50*/  LOP3.LUT R220, R2, 0xffffff80, RZ, 0xc0, !PT ;  /* 0xffffff8002dc7812 */ /* 0x000fe200078ec0ff */
[----:B------:R-:W-:Y:S01]  /*0b60*/  UIADD3 UR40, UR40, 0x10400, URZ ;  /* 0x0001040028287890 */ /* 0x000fe2000fffe03f */
[-C--:B------:R-:W-:Y:S02]  /*0b70*/  LEA.HI R3, R0, R12.reuse, RZ, 0x4 ;  /* 0x0000000c00037211 */ /* 0x080fe400078f20ff */
[----:B------:R-:W-:Y:S01]  /*0b80*/  SHF.L.U32 R5, R4, 0x5, RZ ;  /* 0x0000000504057819 */ /* 0x000fe200000006ff */
[C---:B------:R-:W-:Y:S01]  /*0b90*/  IMAD.IADD R220, R12.reuse, 0x1, -R220 ;  /* 0x000000010cdc7824 */ /* 0x040fe200078e0adc */
[----:B------:R-:W-:Y:S02]  /*0ba0*/  LOP3.LUT R4, R3, 0x3fffff0, RZ, 0xc0, !PT ;  /* 0x03fffff003047812 */ /* 0x000fe400078ec0ff */
[----:B------:R-:W-:Y:S02]  /*0bb0*/  LOP3.LUT R5, R5, 0xfffffc00, RZ, 0xc0, !PT ;  /* 0xfffffc0005057812 */ /* 0x000fe400078ec0ff */
[----:B------:R-:W-:Y:S01]  /*0bc0*/  SHF.R.S32.HI R7, RZ, 0x1f, R220 ;  /* 0x0000001fff077819 */ /* 0x000fe200000114dc */
[----:B------:R-:W-:Y:S01]  /*0bd0*/  IMAD.IADD R4, R12, 0x1, -R4 ;  /* 0x000000010c047824 */ /* 0x000fe200078e0a04 */
[----:B------:R-:W-:-:S02]  /*0be0*/  LEA.HI R11, R0, R12, RZ, 0x2 ;  /* 0x0000000c000b7211 */ /* 0x000fc400078f10ff */
[----:B------:R-:W-:Y:S02]  /*0bf0*/  LEA.HI R8, R7, R220, RZ, 0x2 ;  /* 0x000000dc07087211 */ /* 0x000fe400078f10ff */
[----:B------:R-:W-:Y:S02]  /*0c00*/  SHF.R.S32.HI R16, RZ, 0x7, R2 ;  /* 0x00000007ff107819 */ /* 0x000fe40000011402 */
[--C-:B------:R-:W-:Y:S02]  /*0c10*/  SHF.R.S32.HI R9, RZ, 0x2, R8.reuse ;  /* 0x00000002ff097819 */ /* 0x100fe40000011408 */
[----:B------:R-:W-:Y:S02]  /*0c20*/  SHF.R.S32.HI R6, RZ, 0x1f, R8 ;  /* 0x0000001fff067819 */ /* 0x000fe40000011408 */
[----:B------:R-:W-:Y:S02]  /*0c30*/  LOP3.LUT R11, R11, 0xfffffffc, RZ, 0xc0, !PT ;  /* 0xfffffffc0b0b7812 */ /* 0x000fe400078ec0ff */
[----:B------:R-:W-:-:S02]  /*0c40*/  LEA.HI R6, R6, R9, RZ, 0x3 ;  /* 0x0000000906067211 */ /* 0x000fc400078f18ff */
[----:B------:R-:W-:Y:S01]  /*0c50*/  LEA.HI R7, R7, R220, RZ, 0x5 ;  /* 0x000000dc07077211 */ /* 0x000fe200078f28ff */
[----:B------:R-:W-:Y:S01]  /*0c60*/  IMAD.IADD R11, R12, 0x1, -R11 ;  /* 0x000000010c0b7824 */ /* 0x000fe200078e0a0b */
[----:B------:R-:W-:Y:S01]  /*0c70*/  LOP3.LUT R10, R6, 0xfffffff8, RZ, 0xc0, !PT ;  /* 0xfffffff8060a7812 */ /* 0x000fe200078ec0ff */
[----:B------:R-:W-:Y:S01]  /*0c80*/  IMAD R6, R4, 0x40, R5 ;  /* 0x0000004004067824 */ /* 0x000fe200078e0205 */
[----:B------:R-:W-:Y:S02]  /*0c90*/  SHF.R.S32.HI R4, RZ, 0x4, R3 ;  /* 0x00000004ff047819 */ /* 0x000fe40000011403 */
[----:B------:R-:W-:Y:S01]  /*0ca0*/  LEA.HI R2, R2, R16, RZ, 0x1 ;  /* 0x0000001002027211 */ /* 0x000fe200078f08ff */
[----:B------:R-:W-:Y:S01]  /*0cb0*/  IMAD.IADD R10, R9, 0x1, -R10 ;  /* 0x00000001090a7824 */ /* 0x000fe200078e0a0a */
[----:B------:R-:W-:Y:S02]  /*0cc0*/  LEA.HI R3, R3, R4, RZ, 0x1 ;  /* 0x0000000403037211 */ /* 0x000fe400078f08ff */
[----:B------:R-:W-:-:S02]  /*0cd0*/  SHF.R.S32.HI R7, RZ, 0x5, R7 ;  /* 0x00000005ff077819 */ /* 0x000fc40000011407 */
[----:B------:R-:W-:Y:S02]  /*0ce0*/  LOP3.LUT R3, R3, 0x1ffffffe, RZ, 0xc0, !PT ;  /* 0x1ffffffe03037812 */ /* 0x000fe400078ec0ff */
[----:B------:R-:W-:Y:S01]  /*0cf0*/  LOP3.LUT R2, R2, 0x3fffffe, RZ, 0xc0, !PT ;  /* 0x03fffffe02027812 */ /* 0x000fe200078ec0ff */
[----:B------:R-:W-:Y:S01]  /*0d00*/  IMAD R7, R7, 0x10, R10 ;  /* 0x0000001007077824 */ /* 0x000fe200078e020a */
[----:B------:R-:W-:Y:S02]  /*0d10*/  LEA.HI R187, R0, R12, RZ, 0x3 ;  /* 0x0000000c00bb7211 */ /* 0x000fe400078f18ff */
[----:B------:R-:W-:Y:S01]  /*0d20*/  LEA.HI R5, R11, R11, RZ, 0x1 ;  /* 0x0000000b0b057211 */ /* 0x000fe200078f08ff */
[----:B------:R-:W-:Y:S01]  /*0d30*/  IMAD.IADD R2, R16, 0x1, -R2 ;  /* 0x0000000110027824 */ /* 0x000fe200078e0a02 */
[----:B------:R-:W-:Y:S02]  /*0d40*/  IADD3 R3, R4, -R3, RZ ;  /* 0x8000000304037210 */ /* 0x000fe40007ffe0ff */
[----:B------:R-:W-:-:S02]  /*0d50*/  LOP3.LUT R207, R187, 0xfffffff8, RZ, 0xc0, !PT ;  /* 0xfffffff8bbcf7812 */ /* 0x000fc400078ec0ff */
[----:B------:R-:W-:Y:S01]  /*0d60*/  LOP3.LUT R4, R5, 0x1ffffffe, RZ, 0xc0, !PT ;  /* 0x1ffffffe05047812 */ /* 0x000fe200078ec0ff */
[----:B------:R-:W-:Y:S01]  /*0d70*/  IMAD R3, R3, 0x8, R6 ;  /* 0x0000000803037824 */ /* 0x000fe200078e0206 */
[----:B------:R-:W-:Y:S01]  /*0d80*/  LEA.HI R0, R0, R12, RZ, 0x6 ;  /* 0x0000000c00007211 */ /* 0x000fe200078f30ff */
[----:B------:R-:W-:Y:S01]  /*0d90*/  IMAD.IADD R207, R12, 0x1, -R207 ;  /* 0x000000010ccf7824 */ /* 0x000fe200078e0acf */
[----:B------:R-:W-:Y:S01]  /*0da0*/  SHF.R.S32.HI R187, RZ, 0x3, R187 ;  /* 0x00000003ffbb7819 */ /* 0x000fe200000114bb */
[----:B------:R-:W-:Y:S01]  /*0db0*/  IMAD.IADD R4, R11, 0x1, -R4 ;  /* 0x000000010b047824 */ /* 0x000fe200078e0a04 */
[----:B------:R-:W-:Y:S01]  /*0dc0*/  LEA R20, R2, R7, 0x6 ;  /* 0x0000000702147211 */ /* 0x000fe200078e30ff */
[----:B------:R-:W-:Y:S01]  /*0dd0*/  IMAD.SHL.U32 R0, R0, 0x8, RZ ;  /* 0x0000000800007824 */ /* 0x000fe200078e00ff */
[C---:B------:R-:W-:Y:S01]  /*0de0*/  SHF.L.U32 R2, R187.reuse, 0x6, RZ ;  /* 0x00000006bb027819 */ /* 0x040fe200000006ff */
[C---:B------:R-:W-:Y:S01]  /*0df0*/  VIADD R12, R187.reuse, 0x20 ;  /* 0x00000020bb0c7836 */ /* 0x040fe20000000000 */
[----:B------:R0:W-:Y:S01]  /*0e00*/  STL [R1+0x18], R3 ;  /* 0x0000180301007387 */ /* 0x0001e20000100800 */
[C---:B------:R-:W-:Y:S01]  /*0e10*/  VIADD R9, R187.reuse, 0x40 ;  /* 0x00000040bb097836 */ /* 0x040fe20000000000 */
[----:B------:R-:W-:Y:S01]  /*0e20*/  LOP3.LUT R205, R0, 0xfffffe00, RZ, 0xc0, !PT ;  /* 0xfffffe0000cd7812 */ /* 0x000fe200078ec0ff */
[----:B------:R-:W-:Y:S01]  /*0e30*/  VIADD R11, R187, 0x60 ;  /* 0x00000060bb0b7836 */ /* 0x000fe20000000000 */
[----:B------:R-:W-:Y:S01]  /*0e40*/  SHF.R.S32.HI R0, RZ, 0x1f, R12 ;  /* 0x0000001fff007819 */ /* 0x000fe2000001140c */
[----:B------:R-:W-:Y:S01]  /*0e50*/  IMAD.SHL.U32 R16, R207, 0x8, RZ ;  /* 0x00000008cf107824 */ /* 0x000fe200078e00ff */
[----:B------:R1:W-:Y:S01]  /*0e60*/  STL [R1+0x14], R20 ;  /* 0x0000141401007387 */ /* 0x0003e20000100800 */
[----:B------:R-:W-:Y:S01]  /*0e70*/  IMAD.SHL.U32 R197, R9, 0x40, RZ ;  /* 0x0000004009c57824 */ /* 0x000fe200078e00ff */
[----:B------:R-:W-:Y:S01]  /*0e80*/  SHF.R.S32.HI R10, RZ, 0x1f, R11 ;  /* 0x0000001fff0a7819 */ /* 0x000fe2000001140b */
[----:B------:R-:W-:Y:S01]  /*0e90*/  IMAD.SHL.U32 R196, R11, 0x40, RZ ;  /* 0x000000400bc47824 */ /* 0x000fe200078e00ff */
[----:B0-----:R-:W-:Y:S01]  /*0ea0*/  LOP3.LUT R3, R2, 0x1c0, RZ, 0xc0, !PT ;  /* 0x000001c002037812 */ /* 0x001fe200078ec0ff */
[----:B------:R-:W-:Y:S01]  /*0eb0*/  IMAD.MOV.U32 R5, RZ, RZ, R13 ;  /* 0x000000ffff057224 */ /* 0x000fe200078e000d */
[----:B------:R-:W-:Y:S01]  /*0ec0*/  SHF.R.S32.HI R2, RZ, 0x1f, R9 ;  /* 0x0000001fff027819 */ /* 0x000fe20000011409 */
[----:B------:R-:W-:Y:S01]  /*0ed0*/  IMAD.MOV.U32 R6, RZ, RZ, R14 ;  /* 0x000000ffff067224 */ /* 0x000fe200078e000e */
[----:B------:R-:W-:Y:S01]  /*0ee0*/  SHF.R.U32.HI R204, RZ, 0x3, R3 ;  /* 0x00000003ffcc7819 */ /* 0x000fe20000011603 */
[----:B------:R-:W-:Y:S01]  /*0ef0*/  IMAD.MOV.U32 R7, RZ, RZ, R15 ;  /* 0x000000ffff077224 */ /* 0x000fe200078e000f */
[----:B------:R-:W-:Y:S01]  /*0f00*/  LOP3.LUT R200, R3, 0x38, R16, 0xf8, !PT ;  /* 0x0000003803c87812 */ /* 0x000fe200078ef810 */
[----:B------:R-:W-:Y:S01]  /*0f10*/  IMAD.SHL.U32 R22, R207, 0x4, RZ ;  /* 0x00000004cf167824 */ /* 0x000fe200078e00ff */
[----:B------:R-:W-:Y:S01]  /*0f20*/  LOP3.LUT R3, R8, 0x7ffffffc, RZ, 0xc0, !PT ;  /* 0x7ffffffc08037812 */ /* 0x000fe200078ec0ff */
[----:B------:R-:W-:Y:S01]  /*0f30*/  IMAD R206, R4, 0x8, R20 ;  /* 0x0000000804ce7824 */ /* 0x000fe200078e0214 */
[----:B------:R-:W-:Y:S01]  /*0f40*/  LEA.HI R0, R0, R12, RZ, 0x3 ;  /* 0x0000000c00007211 */ /* 0x000fe200078f18ff */
[----:B------:R-:W-:Y:S01]  /*0f50*/  VIADD R185, R22, 0x20 ;  /* 0x0000002016b97836 */ /* 0x000fe20000000000 */
[----:B------:R-:W-:Y:S01]  /*0f60*/  LEA.HI R9, R2, R9, RZ, 0x3 ;  /* 0x0000000902097211 */ /* 0x000fe200078f18ff */
[----:B------:R-:W-:Y:S01]  /*0f70*/  IMAD.IADD R3, R220, 0x1, -R3 ;  /* 0x00000001dc037824 */ /* 0x000fe200078e0a03 */
[----:B------:R-:W-:Y:S01]  /*0f80*/  LEA.HI R10, R10, R11, RZ, 0x3 ;  /* 0x0000000b0a0a7211 */ /* 0x000fe200078f18ff */
[----:B------:R-:W-:Y:S01]  /*0f90*/  IMAD.SHL.U32 R0, R0, 0x40, RZ ;  /* 0x0000004000007824 */ /* 0x000fe200078e00ff */
[----:B------:R-:W-:Y:S01]  /*0fa0*/  SHF.L.U32 R198, R12, 0x6, RZ ;  /* 0x000000060cc67819 */ /* 0x000fe200000006ff */
[----:B------:R-:W-:Y:S01]  /*0fb0*/  IMAD.SHL.U32 R9, R9, 0x40, RZ ;  /* 0x0000004009097824 */ /* 0x000fe200078e00ff */
[----:B------:R-:W-:Y:S01]  /*0fc0*/  LOP3.LUT R197, R197, 0x1c0, RZ, 0xc0, !PT ;  /* 0x000001c0c5c57812 */ /* 0x000fe200078ec0ff */
[----:B------:R-:W-:Y:S01]  /*0fd0*/  IMAD.SHL.U32 R10, R10, 0x40, RZ ;  /* 0x000000400a0a7824 */ /* 0x000fe200078e00ff */
[----:B------:R-:W-:-:S02]  /*0fe0*/  LOP3.LUT R198, R198, 0x1c0, RZ, 0xc0, !PT ;  /* 0x000001c0c6c67812 */ /* 0x000fc400078ec0ff */
[----:B------:R-:W-:Y:S02]  /*0ff0*/  LOP3.LUT R196, R196, 0x1c0, RZ, 0xc0, !PT ;  /* 0x000001c0c4c47812 */ /* 0x000fe400078ec0ff */
[----:B------:R-:W-:Y:S02]  /*1000*/  SHF.L.U32 R193, R3, 0x1, RZ ;  /* 0x0000000103c17819 */ /* 0x000fe400000006ff */
[----:B------:R-:W-:Y:S02]  /*1010*/  SHF.R.U32.HI R15, RZ, 0x3, R198 ;  /* 0x00000003ff0f7819 */ /* 0x000fe400000116c6 */
[--C-:B------:R-:W-:Y:S01]  /*1020*/  LOP3.LUT R8, R198, 0x38, R16.reuse, 0xf8, !PT ;  /* 0x00000038c6087812 */ /* 0x100fe200078ef810 */
[C---:B------:R-:W-:Y:S01]  /*1030*/  VIADD R218, R193.reuse, 0x50 ;  /* 0x00000050c1da7836 */ /* 0x040fe20000000000 */
[----:B------:R-:W-:Y:S01]  /*1040*/  SHF.R.U32.HI R14, RZ, 0x3, R197 ;  /* 0x00000003ff0e7819 */ /* 0x000fe200000116c5 */
[----:B------:R-:W-:Y:S01]  /*1050*/  VIADD R217, R193, 0x58 ;  /* 0x00000058c1d97836 */ /* 0x000fe20000000000 */
[----:B------:R-:W-:Y:S01]  /*1060*/  LOP3.LUT R11, R197, 0x38, R16, 0xf8, !PT ;  /* 0x00000038c50b7812 */ /* 0x000fe200078ef810 */
[C---:B------:R-:W-:Y:S01]  /*1070*/  VIADD R216, R193.reuse, 0x60 ;  /* 0x00000060c1d87836 */ /* 0x040fe20000000000 */
[----:B------:R-:W-:Y:S01]  /*1080*/  SHF.R.U32.HI R13, RZ, 0x3, R196 ;  /* 0x00000003ff0d7819 */ /* 0x000fe200000116c4 */
[C---:B------:R-:W-:Y:S01]  /*1090*/  VIADD R215, R193.reuse, 0x68 ;  /* 0x00000068c1d77836 */ /* 0x040fe20000000000 */
[----:B------:R-:W-:Y:S01]  /*10a0*/  LOP3.LUT R12, R196, 0x38, R16, 0xf8, !PT ;  /* 0x00000038c40c7812 */ /* 0x000fe200078ef810 */
[----:B------:R-:W-:Y:S01]  /*10b0*/  VIADD R213, R193, 0x78 ;  /* 0x00000078c1d57836 */ /* 0x000fe20000000000 */
[----:B------:R-:W-:-:S02]  /*10c0*/  LOP3.LUT R203, R0, 0xfffffe00, RZ, 0xc0, !PT ;  /* 0xfffffe0000cb7812 */ /* 0x000fc400078ec0ff */
[----:B------:R-:W-:Y:S02]  /*10d0*/  LOP3.LUT R202, R9, 0xfffffe00, RZ, 0xc0, !PT ;  /* 0xfffffe0009ca7812 */ /* 0x000fe400078ec0ff */
[----:B------:R-:W-:Y:S02]  /*10e0*/  LOP3.LUT R201, R10, 0xfffffe00, RZ, 0xc0, !PT ;  /* 0xfffffe000ac97812 */ /* 0x000fe400078ec0ff */
[----:B------:R-:W-:Y:S02]  /*10f0*/  IADD3 R2, R16, 0x40, RZ ;  /* 0x0000004010027810 */ /* 0x000fe40007ffe0ff */
[----:B------:R-:W-:Y:S02]  /*1100*/  LOP3.LUT R8, R203, R8, R15, 0xf6, !PT ;  /* 0x00000008cb087212 */ /* 0x000fe400078ef60f */
[----:B------:R-:W-:Y:S02]  /*1110*/  LOP3.LUT R11, R202, R11, R14, 0xf6, !PT ;  /* 0x0000000bca0b7212 */ /* 0x000fe400078ef60e */
[----:B------:R-:W-:-:S02]  /*1120*/  LOP3.LUT R12, R201, R12, R13, 0xf6, !PT ;  /* 0x0000000cc90c7212 */ /* 0x000fc400078ef60d */
[----:B------:R-:W-:Y:S02]  /*1130*/  IADD3 R214, R193, 0x70, RZ ;  /* 0x00000070c1d67810 */ /* 0x000fe40007ffe0ff */
[----:B------:R-:W-:Y:S02]  /*1140*/  SHF.R.S32.HI R23, RZ, 0x1f, R22 ;  /* 0x0000001fff177819 */ /* 0x000fe40000011416 */
[----:B------:R-:W-:Y:S02]  /*1150*/  SHF.R.S32.HI R17, RZ, 0x1f, R16 ;  /* 0x0000001fff117819 */ /* 0x000fe40000011410 */
[----:B------:R-:W-:Y:S02]  /*1160*/  LOP3.LUT R200, R205, R200, R204, 0xf6, !PT ;  /* 0x000000c8cdc87212 */ /* 0x000fe400078ef6cc */
[----:B------:R-:W-:Y:S02]  /*1170*/  SHF.R.S32.HI R184, RZ, 0x1f, R2 ;  /* 0x0000001fffb87819 */ /* 0x000fe40000011402 */
[----:B------:R-:W-:-:S02]  /*1180*/  LEA R229, R8, UR40, 0x1 ;  /* 0x0000002808e57c11 */ /* 0x000fc4000f8e08ff */
[----:B------:R-:W-:Y:S02]  /*1190*/  LEA R228, R11, UR40, 0x1 ;  /* 0x000000280be47c11 */ /* 0x000fe4000f8e08ff */
[----:B------:R-:W-:Y:S02]  /*11a0*/  LEA R227, R12, UR40, 0x1 ;  /* 0x000000280ce37c11 */ /* 0x000fe4000f8e08ff */
[----:B------:R-:W-:Y:S02]  /*11b0*/  SHF.R.S32.HI R226, RZ, 0x1f, R218 ;  /* 0x0000001fffe27819 */ /* 0x000fe400000114da */
[----:B------:R-:W-:Y:S02]  /*11c0*/  SHF.R.S32.HI R225, RZ, 0x1f, R217 ;  /* 0x0000001fffe17819 */ /* 0x000fe400000114d9 */
[----:B------:R-:W-:Y:S02]  /*11d0*/  SHF.R.S32.HI R224, RZ, 0x1f, R216 ;  /* 0x0000001fffe07819 */ /* 0x000fe400000114d8 */
[----:B------:R-:W-:-:S02]  /*11e0*/  SHF.R.S32.HI R223, RZ, 0x1f, R215 ;  /* 0x0000001fffdf7819 */ /* 0x000fc400000114d7 */
[----:B------:R-:W-:Y:S02]  /*11f0*/  SHF.R.S32.HI R222, RZ, 0x1f, R214 ;  /* 0x0000001fffde7819 */ /* 0x000fe400000114d6 */
[----:B-1----:R-:W-:-:S07]  /*1200*/  SHF.R.S32.HI R221, RZ, 0x1f, R213 ;  /* 0x0000001fffdd7819 */ /* 0x002fce00000114d5 */
.L_x_9617:
[----:B012---:R-:W0:Y:S02]  /*1210*/  LDC.64 R8, c[0x0][0xc88] ;  /* 0x00032200ff087b82 */ /* 0x007e240000000a00 */
[----:B0-----:R-:W-:-:S05]  /*1220*/  IMAD.WIDE R8, R7, 0x4, R8 ;  /* 0x0000000407087825 */ /* 0x001fca00078e0208 */
[----:B------:R-:W2:Y:S01]  /*1230*/  LDG.E R209, desc[UR42][R8.64] ;  /* 0x0000002a08d17981 */ /* 0x000ea2000c1e1900 */
[----:B------:R-:W-:Y:S05]  /*1240*/  YIELD ;  /* 0x0000000000007946 */ /* 0x000fea0003800000 */
[----:B------:R-:W-:Y:S01]  /*1250*/  ULDC.64 UR4, c[0x0][0xa28] ;  /* 0x00028a0000047ab9 */ /* 0x000fe20000000a00 */
[----:B------:R-:W-:Y:S01]  /*1260*/  ULDC.64 UR8, c[0x0][0xa18] ;  /* 0x0002860000087ab9 */ /* 0x000fe20000000a00 */
[----:B------:R-:W-:Y:S01]  /*1270*/  ISETP.NE.U32.AND P1, PT, RZ, UR4, PT ;  /* 0x00000004ff007c0c */ /* 0x000fe2000bf25070 */
[----:B------:R-:W-:Y:S01]  /*1280*/  ULDC.64 UR6, c[0x0][0xa08] ;  /* 0x0002820000067ab9 */ /* 0x000fe20000000a00 */
[----:B------:R-:W-:Y:S01]  /*1290*/  IMAD.MOV.U32 R15, RZ, RZ, RZ ;  /* 0x000000ffff0f7224 */ /* 0x000fe200078e00ff */
[----:B------:R-:W-:-:S02]  /*12a0*/  ISETP.NE.U32.AND P0, PT, RZ, UR6, PT ;  /* 0x00000006ff007c0c */ /* 0x000fc4000bf05070 */
[----:B------:R-:W-:Y:S02]  /*12b0*/  ISETP.NE.AND.EX P1, PT, RZ, UR5, PT, P1 ;  /* 0x00000005ff007c0c */ /* 0x000fe4000bf25310 */
[----:B------:R-:W-:Y:S02]  /*12c0*/  ISETP.NE.AND.EX P0, PT, RZ, UR7, PT, P0 ;  /* 0x00000007ff007c0c */ /* 0x000fe4000bf05300 */
[----:B-----5:R-:W-:Y:S02]  /*12d0*/  MOV R31, RZ ;  /* 0x000000ff001f7202 */ /* 0x020fe40000000f00 */
[----:B--2---:R-:W-:Y:S01]  /*12e0*/  SHF.R.S32.HI R219, RZ, 0x1f, R209 ;  /* 0x0000001fffdb7819 */ /* 0x004fe200000114d1 */
[----:B------:R-:W-:-:S06]  /*12f0*/  IMAD.SHL.U32 R210, R209, 0x4, RZ ;  /* 0x00000004d1d27824 */ /* 0x000fcc00078e00ff */
[C---:B------:R-:W-:Y:S02]  /*1300*/  @P1 LEA R10, P2, R209.reuse, UR4, 0x2 ;  /* 0x00000004d10a1c11 */ /* 0x040fe4000f8410ff */
[C-C-:B------:R-:W-:Y:S02]  /*1310*/  SHF.L.U64.HI R211, R209.reuse, 0x2, R219.reuse ;  /* 0x00000002d1d37819 */ /* 0x140fe400000102db */
[----:B------:R-:W-:Y:S02]  /*1320*/  @P1 LEA.HI.X R11, R209, UR5, R219, 0x2, P2 ;  /* 0x00000005d10b1c11 */ /* 0x000fe400090f14db */
[----:B------:R-:W-:Y:S01]  /*1330*/  ISETP.NE.U32.AND P2, PT, RZ, UR8, PT ;  /* 0x00000008ff007c0c */ /* 0x000fe2000bf45070 */
[----:B------:R-:W-:Y:S01]  /*1340*/  ULDC UR4, c[0x0][0x288] ;  /* 0x0000a20000047ab9 */ /* 0x000fe20000000800 */
[----:B------:R-:W-:Y:S01]  /*1350*/  IADD3 R12, P3, R210, UR6, RZ ;  /* 0x00000006d20c7c10 */ /* 0x000fe2000ff7e0ff */
[----:B------:R0:W5:Y:S01]  /*1360*/  @P1 LDG.E R15, desc[UR42][R10.64] ;  /* 0x0000002a0a0f1981 */ /* 0x000162000c1e1900 */
[----:B------:R-:W-:Y:S01]  /*1370*/  ISETP.NE.AND.EX P2, PT, RZ, UR9, PT, P2 ;  /* 0x00000009ff007c0c */ /* 0x000fe2000bf45320 */
[----:B------:R-:W-:Y:S01]  /*1380*/  IMAD.U32 R194, RZ, RZ, UR4 ;  /* 0x00000004ffc27e24 */ /* 0x000fe2000f8e00ff */
[----:B------:R-:W-:Y:S01]  /*1390*/  IADD3.X R13, R211, UR7, RZ, P3, !PT ;  /* 0x00000007d30d7c10 */ /* 0x000fe20009ffe4ff */
[----:B------:R-:W-:-:S04]  /*13a0*/  ULDC.64 UR4, c[0x0][0x418] ;  /* 0x0001060000047ab9 */ /* 0x000fc80000000a00 */
[----:B------:R0:W5:Y:S06]  /*13b0*/  @P0 LDG.E R31, desc[UR42][R12.64] ;  /* 0x0000002a0c1f0981 */ /* 0x00016c000c1e1900 */
        /* <DEDUP_REMOVED lines=12> */
[----:B0---4-:R-:W-:Y:S06]  /*1480*/  @P2 BRA `(.L_x_9384) ;  /* 0x0000000000242947 */ /* 0x011fec0003800000 */
        /* <DEDUP_REMOVED lines=9> */
.L_x_9384:
[----:B------:R-:W-:Y:S01]  /*1520*/  ULDC.64 UR4, c[0x0][0xa20] ;  /* 0x0002880000047ab9 */ /* 0x000fe20000000a00 */
[C---:B------:R-:W-:Y:S02]  /*1530*/  LOP3.LUT R3, R6.reuse, 0xff000000, RZ, 0xc0, !PT ;  /* 0xff00000006037812 */ /* 0x040fe400078ec0ff */
[----:B------:R-:W-:Y:S02]  /*1540*/  ISETP.NE.U32.AND P1, PT, RZ, UR4, PT ;  /* 0x00000004ff007c0c */ /* 0x000fe4000bf25070 */
[C---:B------:R-:W-:Y:S02]  /*1550*/  LOP3.LUT R0, R6.reuse, 0xff0000, RZ, 0xc0, !PT ;  /* 0x00ff000006007812 */ /* 0x040fe400078ec0ff */
[----:B------:R-:W-:Y:S02]  /*1560*/  ISETP.NE.AND.EX P1, PT, RZ, UR5, PT, P1 ;  /* 0x00000005ff007c0c */ /* 0x000fe4000bf25310 */
[----:B------:R-:W-:Y:S02]  /*1570*/  SHF.R.U32.HI R3, RZ, 0x8, R3 ;  /* 0x00000008ff037819 */ /* 0x000fe40000011603 */
[----:B------:R-:W-:-:S02]  /*1580*/  LOP3.LUT R188, R6, 0xffff, RZ, 0xc0, !PT ;  /* 0x0000ffff06bc7812 */ /* 0x000fc400078ec0ff */
[----:B------:R-:W-:-:S07]  /*1590*/  LEA.HI R208, R0, R3, RZ, 0x10 ;  /* 0x0000000300d07211 */ /* 0x000fce00078f80ff */
[----:B------:R-:W-:Y:S05]  /*15a0*/  @!P1 BRA `(.L_x_9385) ;  /* 0x0000000000109947 */ /* 0x000fea0003800000 */
[----:B------:R-:W-:-:S04]  /*15b0*/  IADD3 R6, P0, R210, UR4, RZ ;  /* 0x00000004d2067c10 */ /* 0x000fc8000ff1e0ff */
[----:B------:R-:W-:-:S05]  /*15c0*/  IADD3.X R7, R211, UR5, RZ, P0, !PT ;  /* 0x00000005d3077c10 */ /* 0x000fca00087fe4ff */
[----:B------:R0:W5:Y:S01]  /*15d0*/  LDG.E R30, desc[UR42][R6.64] ;  /* 0x0000002a061e7981 */ /* 0x000162000c1e1900 */
[----:B------:R-:W-:Y:S05]  /*15e0*/  BRA `(.L_x_9386) ;  /* 0x0000000000107947 */ /* 0x000fea0003800000 */
.L_x_9385:
[----:B------:R-:W-:Y:S05]  /*15f0*/  @!P0 BRA `(.L_x_9386) ;  /* 0x00000000000c8947 */ /* 0x000fea0003800000 */
[----:B------:R-:W2:Y:S04]  /*1600*/  LDG.E R3, desc[UR42][R12.64] ;  /* 0x0000002a0c037981 */ /* 0x000ea8000c1e1900 */
[----:B------:R-:W2:Y:S02]  /*1610*/  LDG.E R30, desc[UR42][R12.64+0x4] ;  /* 0x0000042a0c1e7981 */ /* 0x000ea4000c1e1900 */
[----:B--2---:R-:W-:-:S07]  /*1620*/  IADD3 R30, -R3, R30, RZ ;  /* 0x0000001e031e7210 */ /* 0x004fce0007ffe1ff */
.L_x_9386:
[----:B------:R-:W-:Y:S01]  /*1630*/  ULDC.64 UR4, c[0x0][0xa10] ;  /* 0x0002840000047ab9 */ /* 0x000fe20000000a00 */
[----:B------:R-:W1:Y:S01]  /*1640*/  LDC R4, c[0x0][0x448] ;  /* 0x00011200ff047b82 */ /* 0x000e620000000800 */
        /* <DEDUP_REMOVED lines=8> */
[----:B-----5:R-:W-:-:S03]  /*16d0*/  IMAD.MOV.U32 R24, RZ, RZ, R30 ;  /* 0x000000ffff187224 */ /* 0x020fc600078e001e */
[----:B------:R-:W-:-:S13]  /*16e0*/  ISETP.NE.AND.EX P1, PT, RZ, UR5, PT, P1 ;  /* 0x00000005ff007c0c */ /* 0x000fda000bf25310 */
[----:B------:R-:W-:-:S04]  /*16f0*/  @P1 IADD3 R8, P2, R210, UR4, RZ ;  /* 0x00000004d2081c10 */ /* 0x000fc8000ff5e0ff */
[----:B------:R-:W-:-:S05]  /*1700*/  @P1 IADD3.X R9, R211, UR5, RZ, P2, !PT ;  /* 0x00000005d3091c10 */ /* 0x000fca00097fe4ff */
[----:B------:R3:W5:Y:S01]  /*1710*/  @P1 LDG.E R24, desc[UR42][R8.64] ;  /* 0x0000002a08181981 */ /* 0x000762000c1e1900 */
[----:B-1----:R-:W-:Y:S01]  /*1720*/  ISETP.NE.AND P1, PT, R4, 0x1, PT ;  /* 0x000000010400780c */ /* 0x002fe20003f25270 */
[----:B------:R-:W-:Y:S01]  /*1730*/  IMAD.SHL.U32 R192, R5, 0x80, RZ ;  /* 0x0000008005c07824 */ /* 0x000fe200078e00ff */
[----:B------:R-:W-:Y:S01]  /*1740*/  IADD3 R10, -R15, R30, RZ ;  /* 0x0000001e0f0a7210 */ /* 0x000fe20007ffe1ff */
[----:B------:R-:W-:Y:S01]  /*1750*/  BSSY B0, `(.L_x_9387) ;  /* 0x0000034000007945 */ /* 0x000fe20003800000 */
[----:B------:R-:W-:Y:S01]  /*1760*/  LOP3.LUT R212, R208, 0xff, RZ, 0xc0, !PT ;  /* 0x000000ffd0d47812 */ /* 0x000fe200078ec0ff */
[----:B------:R-:W-:Y:S01]  /*1770*/  VIADD R4, R192, 0x7f ;  /* 0x0000007fc0047836 */ /* 0x000fe20000000000 */
[----:B------:R-:W-:-:S07]  /*1780*/  SHF.R.U32.HI R208, RZ, 0x10, R208 ;  /* 0x00000010ffd07819 */ /* 0x000fce00000116d0 */
[----:B------:R-:W1:Y:S08]  /*1790*/  @P1 LDC R11, c[0x0][0x44c] ;  /* 0x00011300ff0b1b82 */ /* 0x000e700000000800 */
[----:B0-----:R-:W0:Y:S01]  /*17a0*/  @P1 LDC R7, c[0x0][0x450] ;  /* 0x00011400ff071b82 */ /* 0x001e220000000800 */
[----:B--2---:R-:W-:Y:S02]  /*17b0*/  @P0 IMAD.IADD R25, R3, 0x1, -R0 ;  /* 0x0000000103190824 */ /* 0x004fe400078e0a00 */
[----:B-1----:R-:W-:-:S04]  /*17c0*/  @P1 IMAD.HI.U32 R0, R4, R11, RZ ;  /* 0x0000000b04001227 */ /* 0x002fc800078e00ff */
[----:B------:R-:W-:Y:S01]  /*17d0*/  IMAD.IADD R195, R10, 0x1, R25 ;  /* 0x000000010ac37824 */ /* 0x000fe200078e0219 */
[----:B0-----:R-:W-:-:S03]  /*17e0*/  @P1 SHF.R.U32.HI R4, RZ, R7, R0 ;  /* 0x00000007ff041219 */ /* 0x001fc60000011600 */
[C---:B------:R-:W-:Y:S01]  /*17f0*/  VIADD R0, R195.reuse, 0x7f ;  /* 0x0000007fc3007836 */ /* 0x040fe20000000000 */
[----:B------:R-:W-:-:S04]  /*1800*/  IADD3 R93, R195, 0x80, -R194 ;  /* 0x00000080c35d7810 */ /* 0x000fc80007ffe8c2 */
[----:B------:R-:W-:Y:S01]  /*1810*/  SHF.R.S32.HI R3, RZ, 0x1f, R0 ;  /* 0x0000001fff037819 */ /* 0x000fe20000011400 */
[----:B------:R-:W-:-:S03]  /*1820*/  IMAD.IADD R4, R93, 0x1, R4 ;  /* 0x000000015d047824 */ /* 0x000fc600078e0204 */
[----:B------:R-:W-:Y:S02]  /*1830*/  LEA.HI R3, R3, R0, RZ, 0x7 ;  /* 0x0000000003037211 */ /* 0x000fe400078f38ff */
[----:B------:R-:W-:Y:S02]  /*1840*/  SHF.R.S32.HI R5, RZ, 0x1f, R4 ;  /* 0x0000001fff057819 */ /* 0x000fe40000011404 */
[----:B------:R-:W-:Y:S01]  /*1850*/  SHF.R.S32.HI R94, RZ, 0x7, R3 ;  /* 0x00000007ff5e7819 */ /* 0x000fe20000011403 */
[----:B------:R-:W-:Y:S01]  /*1860*/  IMAD.MOV.U32 R3, RZ, RZ, RZ ;  /* 0x000000ffff037224 */ /* 0x000fe200078e00ff */
[----:B------:R-:W-:-:S04]  /*1870*/  LEA.HI R5, R5, R4, RZ, 0x7 ;  /* 0x0000000405057211 */ /* 0x000fc800078f38ff */
[----:B------:R-:W-:-:S04]  /*1880*/  SHF.R.S32.HI R5, RZ, 0x7, R5 ;  /* 0x00000007ff057819 */ /* 0x000fc80000011405 */
[----:B---3--:R-:W-:-:S04]  /*1890*/  VIMNMX R9, R94, R5, PT ;  /* 0x000000055e097248 */ /* 0x008fc80003fe0100 */
[----:B------:R-:W-:-:S13]  /*18a0*/  ISETP.GE.AND P0, PT, R9, 0x1, PT ;  /* 0x000000010900780c */ /* 0x000fda0003f06270 */
        /* <DEDUP_REMOVED lines=30> */
.L_x_9388:
[----:B------:R-:W-:Y:S05]  /*1a90*/  BSYNC B0 ;  /* 0x0000000000007941 */ /* 0x000fea0003800000 */
.L_x_9387:
[----:B------:R-:W-:-:S05]  /*1aa0*/  IMAD R0, R212, R3, RZ ;  /* 0x00000003d4007224 */ /* 0x000fca00078e02ff */
        /* <DEDUP_REMOVED lines=35> */
.L_x_9391:
[----:B------:R-:W-:Y:S05]  /*1ce0*/  BSYNC B6 ;  /* 0x0000000000067941 */ /* 0x000fea0003800000 */
.L_x_9390:
        /* <DEDUP_REMOVED lines=20> */
.L_x_9393:
[----:B------:R-:W-:Y:S05]  /*1e30*/  BSYNC B6 ;  /* 0x0000000000067941 */ /* 0x000fea0003800000 */
.L_x_9392:
        /* <DEDUP_REMOVED lines=10> */
[----:B------:R-:W-:Y:S01]  /*1ee0*/  SHF.R.S32.HI R11, RZ, 0x1f, R187 ;  /* 0x0000001fff0b7819 */ /* 0x000fe200000114bb */
[----:B------:R-:W-:Y:S01]  /*1ef0*/  IMAD.SHL.U32 R33, R187, 0x40, RZ ;  /* 0x00000040bb217824 */ /* 0x000fe200078e00ff */
[----:B0-----:R-:W-:Y:S01]  /*1f00*/  ISETP.GE.AND P0, PT, R16, R37, PT ;  /* 0x000000251000720c */ /* 0x001fe20003f06270 */
        /* <DEDUP_REMOVED lines=10> */
[-C--:B--2---:R-:W-:Y:S01]  /*1fb0*/  IMAD R4, R11, R34.reuse, RZ ;  /* 0x000000220b047224 */ /* 0x084fe200078e02ff */
[----:B------:R-:W-:Y:S01]  /*1fc0*/  SHF.L.U64.HI R30, R34, 0x6, R35 ;  /* 0x00000006221e7819 */ /* 0x000fe20000010223 */
[----:B------:R-:W-:Y:S01]  /*1fd0*/  IMAD.IADD R5, R16, 0x1, R5 ;  /* 0x0000000110057824 */ /* 0x000fe200078e0205 */
[----:B------:R-:W-:Y:S01]  /*1fe0*/  IADD3 R81, R7, R83, RZ ;  /* 0x0000005307517210 */ /* 0x000fe20007ffe0ff */
[C---:B------:R-:W-:Y:S01]  /*1ff0*/  IMAD R7, R187.reuse, R35, R4 ;  /* 0x00000023bb077224 */ /* 0x040fe200078e0204 */
[----:B------:R-:W-:Y:S01]  /*2000*/  SHF.L.U64.HI R31, R34, 0x7, R35 ;  /* 0x00000007221f7819 */ /* 0x000fe20000010223 */
[----:B------:R-:W-:Y:S01]  /*2010*/  IMAD.MOV.U32 R80, RZ, RZ, R6 ;  /* 0x000000ffff507224 */ /* 0x000fe200078e0006 */
[----:B------:R-:W-:Y:S01]  /*2020*/  SHF.R.S32.HI R4, RZ, 0x1f, R5 ;  /* 0x0000001fff047819 */ /* 0x000fe20000011405 */
[----:B------:R-:W-:-:S03]  /*2030*/  IMAD.WIDE.U32 R84, R187, R34, R22 ;  /* 0x00000022bb547225 */ /* 0x000fc600078e0016 */
[CC--:B------:R-:W-:Y:S01]  /*2040*/  LEA.HI R11, R4.reuse, R5.reuse, RZ, 0x3 ;  /* 0x00000005040b7211 */ /* 0x0c0fe200078f18ff */
[--C-:B------:R-:W-:Y:S01]  /*2050*/  IMAD.WIDE.U32 R86, R187, R34, R16.reuse ;  /* 0x00000022bb567225 */ /* 0x100fe200078e0010 */
[----:B------:R-:W-:Y:S02]  /*2060*/  LEA.HI R6, R4, R5, RZ, 0x6 ;  /* 0x0000000504067211 */ /* 0x000fe400078f30ff */
[----:B------:R-:W-:Y:S01]  /*2070*/  LOP3.LUT R4, R11, 0x38, RZ, 0xc0, !PT ;  /* 0x000000380b047812 */ /* 0x000fe200078ec0ff */
[-C--:B------:R-:W-:Y:S01]  /*2080*/  IMAD.WIDE.U32 R8, R187, R28.reuse, R16 ;  /* 0x0000001cbb087225 */ /* 0x080fe200078e0010 */
[----:B------:R-:W-:Y:S02]  /*2090*/  LOP3.LUT R10, R196, 0x38, R11, 0xf8, !PT ;  /* 0x00000038c40a7812 */ /* 0x000fe400078ef80b */
[----:B------:R-:W-:Y:S01]  /*20a0*/  LOP3.LUT R5, R4, 0x1c0, R33, 0xf8, !PT ;  /* 0x000001c004057812 */ /* 0x000fe200078ef821 */
[----:B------:R-:W-:Y:S01]  /*20b0*/  IMAD.IADD R85, R85, 0x1, R7 ;  /* 0x0000000155557824 */ /* 0x000fe200078e0207 */
[----:B0-----:R-:W-:Y:S01]  /*20c0*/  SHF.R.U32.HI R36, RZ, 0x7, R36 ;  /* 0x00000007ff247819 */ /* 0x001fe20000011624 */
[----:B------:R-:W-:Y:S01]  /*20d0*/  IMAD.IADD R87, R7, 0x1, R87 ;  /* 0x0000000107577824 */ /* 0x000fe200078e0257 */
[----:B------:R-:W-:Y:S01]  /*20e0*/  LOP3.LUT R7, R198, 0x38, R11, 0xf8, !PT ;  /* 0x00000038c6077812 */ /* 0x000fe200078ef80b */
[----:B------:R-:W-:Y:S01]  /*20f0*/  IMAD.SHL.U32 R6, R6, 0x80, RZ ;  /* 0x0000008006067824 */ /* 0x000fe200078e00ff */
[----:B------:R-:W-:Y:S01]  /*2100*/  ISETP.NE.AND P6, PT, R36, 0x1, PT ;  /* 0x000000012400780c */ /* 0x000fe20003fc5270 */
[----:B------:R-:W-:Y:S01]  /*2110*/  IMAD.IADD R83, R83, 0x1, R9 ;  /* 0x0000000153537824 */ /* 0x000fe200078e0209 */
[----:B------:R-:W-:Y:S01]  /*2120*/  LOP3.LUT R9, R197, 0x38, R11, 0xf8, !PT ;  /* 0x00000038c5097812 */ /* 0x000fe200078ef80b */
[C---:B------:R-:W-:Y:S01]  /*2130*/  IMAD R12, R13.reuse, R28, RZ ;  /* 0x0000001c0d0c7224 */ /* 0x040fe200078e02ff */
[----:B------:R-:W-:Y:S01]  /*2140*/  MOV R82, R8 ;  /* 0x0000000800527202 */ /* 0x000fe20000000f00 */
[-C--:B------:R-:W-:Y:S01]  /*2150*/  IMAD R13, R13, R34.reuse, RZ ;  /* 0x000000220d0d7224 */ /* 0x080fe200078e02ff */
[----:B------:R-:W-:Y:S01]  /*2160*/  LOP3.LUT R8, R6, 0xffffe000, RZ, 0xc0, !PT ;  /* 0xffffe00006087812 */ /* 0x000fe200078ec0ff */
[----:B------:R-:W-:Y:S01]  /*2170*/  IMAD.WIDE.U32 R84, R24, R34, R84 ;  /* 0x0000002218547225 */ /* 0x000fe200078e0054 */
[----:B------:R-:W-:-:S02]  /*2180*/  LOP3.LUT R4, R7, R32, RZ, 0x3c, !PT ;  /* 0x0000002007047212 */ /* 0x000fc400078e3cff */
[----:B------:R-:W-:Y:S01]  /*2190*/  LOP3.LUT R9, R9, R21, RZ, 0x3c, !PT ;  /* 0x0000001509097212 */ /* 0x000fe200078e3cff */
[----:B------:R-:W-:Y:S01]  /*21a0*/  IMAD R13, R24, R35, R13 ;  /* 0x00000023180d7224 */ /* 0x000fe200078e020d */
[----:B------:R-:W-:Y:S01]  /*21b0*/  LOP3.LUT R6, R10, R20, RZ, 0x3c, !PT ;  /* 0x000000140a067212 */ /* 0x000fe200078e3cff */
[----:B------:R-:W-:Y:S05]  /*21c0*/  @!P6 WARPSYNC.ALL ;  /* 0x000000000000e948 */ /* 0x000fea0003800000 */
[----:B------:R-:W-:Y:S01]  /*21d0*/  LOP3.LUT R7, R5, R204, RZ, 0x3c, !PT ;  /* 0x000000cc05077212 */ /* 0x000fe200078e3cff */
[C---:B------:R-:W-:Y:S01]  /*21e0*/  IMAD R15, R24.reuse, R29, R12 ;  /* 0x0000001d180f7224 */ /* 0x040fe200078e020c */
[----:B------:R-:W-:Y:S01]  /*21f0*/  LOP3.LUT R76, R11, 0xfffffff8, RZ, 0xc0, !PT ;  /* 0xfffffff80b4c7812 */ /* 0x000fe200078ec0ff */
[----:B------:R-:W-:Y:S01]  /*2200*/  IMAD.WIDE.U32 R80, R24, R28, R80 ;  /* 0x0000001c18507225 */ /* 0x000fe200078e0050 */
[-C--:B------:R-:W-:Y:S01]  /*2210*/  IADD3 R4, R4, R8.reuse, R203 ;  /* 0x0000000804047210 */ /* 0x080fe20007ffe0cb */
[----:B------:R-:W-:Y:S01]  /*2220*/  ULDC UR4, c[0x0][0x2f4] ;  /* 0x0000bd0000047ab9 */ /* 0x000fe20000000800 */
[----:B------:R-:W-:Y:S01]  /*2230*/  IADD3 R5, R9, R8, R202 ;  /* 0x0000000809057210 */ /* 0x000fe20007ffe0ca */
[----:B------:R-:W-:Y:S01]  /*2240*/  IMAD.WIDE.U32 R82, R24, R28, R82 ;  /* 0x0000001c18527225 */ /* 0x000fe200078e0052 */
[----:B------:R-:W-:-:S02]  /*2250*/  IADD3 R6, R6, R8, R201 ;  /* 0x0000000806067210 */ /* 0x000fc40007ffe0c9 */
[----:B------:R-:W-:Y:S01]  /*2260*/  IADD3 R7, R7, R8, R205 ;  /* 0x0000000807077210 */ /* 0x000fe20007ffe0cd */
[----:B------:R-:W-:Y:S01]  /*2270*/  IMAD.WIDE.U32 R86, R24, R34, R86 ;  /* 0x0000002218567225 */ /* 0x000fe200078e0056 */
[C-C-:B------:R-:W-:Y:S02]  /*2280*/  SHF.L.U64.HI R8, R28.reuse, 0x5, R29.reuse ;  /* 0x000000051c087819 */ /* 0x140fe4000001021d */
[--C-:B------:R-:W-:Y:S01]  /*2290*/  SHF.L.U64.HI R9, R28, 0x6, R29.reuse ;  /* 0x000000061c097819 */ /* 0x100fe2000001021d */
[----:B------:R-:W-:Y:S01]  /*22a0*/  VIADD R92, R36, 0x8 ;  /* 0x00000008245c7836 */ /* 0x000fe20000000000 */
[C---:B------:R-:W-:Y:S01]  /*22b0*/  SHF.L.U64.HI R10, R28.reuse, 0x7, R29 ;  /* 0x000000071c0a7819 */ /* 0x040fe2000001021d */
[C---:B------:R-:W-:Y:S01]  /*22c0*/  IMAD.SHL.U32 R20, R28.reuse, 0x20, RZ ;  /* 0x000000201c147824 */ /* 0x040fe200078e00ff */
[----:B------:R-:W-:Y:S01]  /*22d0*/  SHF.L.U32 R21, R28, 0x6, RZ ;  /* 0x000000061c157819 */ /* 0x000fe200000006ff */
[C---:B------:R-:W-:Y:S01]  /*22e0*/  IMAD.SHL.U32 R32, R34.reuse, 0x20, RZ ;  /* 0x0000002022207824 */ /* 0x040fe200078e00ff */
[C---:B------:R-:W-:Y:S01]  /*22f0*/  SHF.L.U64.HI R29, R34.reuse, 0x5, R35 ;  /* 0x00000005221d7819 */ /* 0x040fe20000010223 */
[----:B------:R-:W-:Y:S01]  /*2300*/  IMAD.SHL.U32 R33, R34, 0x40, RZ ;  /* 0x0000004022217824 */ /* 0x000fe200078e00ff */
[----:B------:R-:W-:Y:S01]  /*2310*/  LEA R35, R207, R187, 0x5 ;  /* 0x000000bbcf237211 */ /* 0x000fe200078e28ff */
[----:B------:R-:W-:Y:S01]  /*2320*/  IMAD.SHL.U32 R36, R37, 0x2, RZ ;  /* 0x0000000225247824 */ /* 0x000fe200078e00ff */
[----:B------:R-:W-:Y:S01]  /*2330*/  ISETP.GE.AND P1, PT, R16, UR4, PT ;  /* 0x0000000410007c0c */ /* 0x000fe2000bf26270 */
[----:B------:R-:W-:Y:S01]  /*2340*/  IMAD.SHL.U32 R28, R28, 0x80, RZ ;  /* 0x000000801c1c7824 */ /* 0x000fe200078e00ff */
[----:B------:R-:W-:Y:S01]  /*2350*/  ISETP.GE.AND P2, PT, R2, UR4, PT ;  /* 0x0000000402007c0c */ /* 0x000fe2000bf46270 */
[----:B------:R-:W-:Y:S01]  /*2360*/  IMAD.SHL.U32 R34, R34, 0x80, RZ ;  /* 0x0000008022227824 */ /* 0x000fe200078e00ff */
[----:B------:R-:W-:Y:S01]  /*2370*/  IADD3 R39, R85, R13, RZ ;  /* 0x0000000d55277210 */ /* 0x000fe20007ffe0ff */
[----:B------:R-:W-:Y:S01]  /*2380*/  IMAD.IADD R37, R81, 0x1, R15 ;  /* 0x0000000151257824 */ /* 0x000fe200078e020f */
[----:B------:R-:W-:Y:S01]  /*2390*/  SHF.R.S32.HI R78, RZ, 0x3, R11 ;  /* 0x00000003ff4e7819 */ /* 0x000fe2000001140b */
[----:B------:R-:W-:Y:S01]  /*23a0*/  IMAD.IADD R38, R15, 0x1, R83 ;  /* 0x000000010f267824 */ /* 0x000fe200078e0253 */
[----:B------:R-:W-:Y:S01]  /*23b0*/  SHF.R.S32.HI R88, RZ, 0x1f, R76 ;  /* 0x0000001fff587819 */ /* 0x000fe2000001144c */
[----:B------:R-:W-:Y:S01]  /*23c0*/  IMAD.IADD R77, R13, 0x1, R87 ;  /* 0x000000010d4d7824 */ /* 0x000fe200078e0257 */
[----:B------:R-:W-:Y:S01]  /*23d0*/  @!P6 BAR.SYNC.DEFER_BLOCKING 0x9, 0x100 ;  /* 0x024400000000eb1d */ /* 0x000fe20000010000 */
[----:B----4-:R-:W-:-:S07]  /*23e0*/  SHF.R.S32.HI R79, RZ, 0x1f, R0 ;  /* 0x0000001fff4f7819 */ /* 0x010fce0000011400 */
.L_x_9491:
[----:B0-----:R-:W0:Y:S01]  /*23f0*/  LDC R98, c[0x0][0x430] ;  /* 0x00010c00ff627b82 */ /* 0x001e220000000800 */
[----:B------:R-:W-:Y:S02]  /*2400*/  VIADD R42, R27, 0xffffffff ;  /* 0xffffffff1b2a7836 */ /* 0x000fe40000000000 */
[----:B------:R-:W-:Y:S02]  /*2410*/  IMAD.MOV.U32 R99, RZ, RZ, RZ ;  /* 0x000000ffff637224 */ /* 0x000fe400078e00ff */
[----:B------:R-:W-:-:S03]  /*2420*/  IMAD R12, R42, 0x80, R35 ;  /* 0x000000802a0c7824 */ /* 0x000fc600078e0223 */
[----:B-1----:R-:W1:Y:S01]  /*2430*/  LDC R102, c[0x0][0x3f4] ;  /* 0x0000fd00ff667b82 */ /* 0x002e620000000800 */
[----:B------:R-:W-:Y:S01]  /*2440*/  IMAD.IADD R43, R3, 0x1, R12 ;  /* 0x00000001032b7824 */ /* 0x000fe200078e020c */
[----:B------:R-:W-:-:S04]  /*2450*/  ISETP.GE.AND P3, PT, R12, R25, PT ;  /* 0x000000190c00720c */ /* 0x000fc80003f66270 */
[----:B------:R-:W-:Y:S02]  /*2460*/  ISETP.GT.OR P3, PT, R35, 0x7f, P3 ;  /* 0x0000007f2300780c */ /* 0x000fe40001f64670 */
[----:B------:R-:W-:Y:S02]  /*2470*/  MOV R11, R43 ;  /* 0x0000002b000b7202 */ /* 0x000fe40000000f00 */
        /* <DEDUP_REMOVED lines=18> */
[----:B------:R-:W-:Y:S01]  /*25a0*/  LEA R91, R19, R200, 0xe ;  /* 0x000000c8135b7211 */ /* 0x000fe200078e70ff */
[----:B------:R-:W-:Y:S05]  /*25b0*/  YIELD ;  /* 0x0000000000007946 */ /* 0x000fea0003800000 */
[----:B------:R-:W-:Y:S01]  /*25c0*/  ISETP.GT.AND P4, PT, R42, R26, PT ;  /* 0x0000001a2a00720c */ /* 0x000fe20003f84270 */
[----:B------:R-:W-:Y:S01]  /*25d0*/  BSSY B0, `(.L_x_9394) ;  /* 0x000057f000007945 */ /* 0x000fe20003800000 */
[----:B------:R-:W-:-:S02]  /*25e0*/  IMAD R98, R98, R11, R43 ;  /* 0x0000000b62627224 */ /* 0x000fc400078e022b */
[----:B------:R-:W-:Y:S01]  /*25f0*/  IMAD R91, R91, 0x2, R18 ;  /* 0x000000025b5b7824 */ /* 0x000fe200078e0212 */
[----:B------:R-:W-:Y:S01]  /*2600*/  P2R R90, PR, RZ, 0x10 ;  /* 0x00000010ff5a7803 */ /* 0x000fe20000000000 */
        /* <DEDUP_REMOVED lines=63> */
.L_x_9398:
[----:B------:R-:W-:Y:S05]  /*2a00*/  BSYNC B1 ;  /* 0x0000000000017941 */ /* 0x000fea0003800000 */
.L_x_9397:
        /* <DEDUP_REMOVED lines=16> */
[----:B------:R-:W-:Y:S02]  /*2b10*/  CS2R R58, SRZ ;  /* 0x00000000003a7805 */ /* 0x000fe4000001ff00 */
[----:B------:R-:W-:Y:S02]  /*2b20*/  PRMT R113, R40, 0x5410, R41 ;  /* 0x0000541028717816 */ /* 0x000fe40000000029 */
[----:B------:R-:W-:Y:S02]  /*2b30*/  CS2R R62, SRZ ;  /* 0x00000000003e7805 */ /* 0x000fe4000001ff00 */
[----:B------:R-:W-:-:S02]  /*2b40*/  PRMT R120, R42, 0x7610, R120 ;  /* 0x000076102a787816 */ /* 0x000fc40000000078 */
        /* <DEDUP_REMOVED lines=22> */
.L_x_9400:
[----:B------:R-:W-:Y:S05]  /*2cb0*/  BSYNC B1 ;  /* 0x0000000000017941 */ /* 0x000fea0003800000 */
.L_x_9399:
[----:B------:R-:W-:Y:S01]  /*2cc0*/  VIADD R72, R187, 0x40 ;  /* 0x00000040bb487836 */ /* 0x000fe20000000000 */
[----:B0----5:R-:W-:Y:S01]  /*2cd0*/  MOV R42, R60 ;  /* 0x0000003c002a7202 */ /* 0x021fe20000000f00 */
[----:B------:R-:W-:Y:S01]  /*2ce0*/  IMAD.MOV.U32 R40, RZ, RZ, R56 ;  /* 0x000000ffff287224 */ /* 0x000fe200078e0038 */
[----:B------:R-:W-:Y:S01]  /*2cf0*/  BSSY B1, `(.L_x_9401) ;  /* 0x0000029000017945 */ /* 0x000fe20003800000 */
[----:B------:R-:W-:Y:S01]  /*2d00*/  IMAD.MOV.U32 R41, RZ, RZ, R57 ;  /* 0x000000ffff297224 */ /* 0x000fe200078e0039 */
[----:B------:R-:W-:Y:S01]  /*2d10*/  ISETP.GE.AND P3, PT, R72, R95, PT ;  /* 0x0000005f4800720c */ /* 0x000fe20003f66270 */
[----:B------:R-:W-:Y:S01]  /*2d20*/  IMAD.MOV.U32 R43, RZ, RZ, R61 ;  /* 0x000000ffff2b7224 */ /* 0x000fe200078e003d */
[----:B------:R-:W-:Y:S02]  /*2d30*/  CS2R R48, SRZ ;  /* 0x0000000000307805 */ /* 0x000fe4000001ff00 */
        /* <DEDUP_REMOVED lines=36> */
.L_x_9402:
[----:B------:R-:W-:Y:S05]  /*2f80*/  BSYNC B1 ;  /* 0x0000000000017941 */ /* 0x000fea0003800000 */
.L_x_9401:
[----:B0-----:R-:W-:Y:S01]  /*2f90*/  VIADD R72, R187, 0x60 ;  /* 0x00000060bb487836 */ /* 0x001fe20000000000 */
[----:B------:R-:W-:Y:S04]  /*2fa0*/  BSSY B1, `(.L_x_9403) ;  /* 0x000001f000017945 */ /* 0x000fe80003800000 */
[----:B------:R-:W-:-:S13]  /*2fb0*/  ISETP.GE.AND P4, PT, R72, R95, PT ;  /* 0x0000005f4800720c */ /* 0x000fda0003f86270 */
[----:B------:R-:W-:Y:S05]  /*2fc0*/  @P4 BRA `(.L_x_9404) ;  /* 0x0000000000704947 */ /* 0x000fea0003800000 */
[----:B------:R-:W0:Y:S01]  /*2fd0*/  LDC.64 R40, c[0x0][0x3f8] ;  /* 0x0000fe00ff287b82 */ /* 0x000e220000000a00 */
[----:B------:R-:W-:Y:S01]  /*2fe0*/  IMAD.MOV.U32 R15, RZ, RZ, R89 ;  /* 0x000000ffff0f7224 */ /* 0x000fe200078e0059 */
[----:B------:R-:W-:Y:S01]  /*2ff0*/  ULDC.64 UR4, c[0x0][0x3e8] ;  /* 0x0000fa0000047ab9 */ /* 0x000fe20000000a00 */
[----:B------:R-:W-:Y:S01]  /*3000*/  IMAD.MOV.U32 R13, RZ, RZ, R11 ;  /* 0x000000ffff0d7224 */ /* 0x000fe200078e000b */
[----:B------:R-:W-:Y:S02]  /*3010*/  CS2R R44, SRZ ;  /* 0x00000000002c7805 */ /* 0x000fe4000001ff00 */
[----:B------:R-:W-:Y:S01]  /*3020*/  CS2R R46, SRZ ;  /* 0x00000000002e7805 */ /* 0x000fe2000001ff00 */
        /* <DEDUP_REMOVED lines=22> */
.L_x_9404:
[----:B------:R-:W-:Y:S05]  /*3190*/  BSYNC B1 ;  /* 0x0000000000017941 */ /* 0x000fea0003800000 */
.L_x_9403:
        /* <DEDUP_REMOVED lines=30> */
.L_x_9405:
[----:B------:R-:W-:Y:S01]  /*3380*/  IMAD R89, R19, 0x8, R18 ;  /* 0x0000000813597824 */ /* 0x000fe200078e0212 */
[----:B------:R-:W-:Y:S01]  /*3390*/  SHF.L.U32 R100, R190, 0x1f, RZ ;  /* 0x0000001fbe647819 */ /* 0x000fe200000006ff */
[----:B------:R-:W-:Y:S03]  /*33a0*/  BSSY B1, `(.L_x_9406) ;  /* 0x0000003000017945 */ /* 0x000fe60003800000 */
[----:B------:R-:W0:Y:S02]  /*33b0*/  SYNCS.PHASECHK.TRANS64.TRYWAIT P6, [R89+URZ+0x28890], R100 ;  /* 0x02889064590075a7 */ /* 0x000e2400080c017f */
[----:B0-----:R-:W-:Y:S05]  /*33c0*/  @!P6 BRA `(.L_x_9407) ;  /* 0x000001d00010e947 */ /* 0x001fea0003800000 */
.L_x_9742:
[----:B------:R-:W-:Y:S05]  /*33d0*/  BSYNC B1 ;  /* 0x0000000000017941 */ /* 0x000fea0003800000 */
.L_x_9406:
[----:B------:R-:W-:-:S03]  /*33e0*/  UMOV UR4, 0xffffffff ;  /* 0xffffffff00047882 */ /* 0x000fc60000000000 */
[----:B------:R-:W-:Y:S05]  /*33f0*/  BRA.DIV UR4, `(.L_x_9408) ;  /* 0x000001d204187947 */ /* 0x000fea000b800000 */
[----:B------:R1:W2:Y:S04]  /*3400*/  SHFL.IDX PT, R75, R101, RZ, 0x181f ;  /* 0x00181fff654b7589 */ /* 0x0002a800000e0000 */
[----:B------:R1:W3:Y:S02]  /*3410*/  SHFL.IDX PT, R103, R106, RZ, 0x181f ;  /* 0x00181fff6a677589 */ /* 0x0002e400000e0000 */
.L_x_9746:
        /* <DEDUP_REMOVED lines=25> */
[----:B------:R-:W-:Y:S01]  /*35b0*/  FMUL.FTZ R71, R15, R71 ;  /* 0x000000470f477220 */ /* 0x000fe20000410000 */
[----:B------:R-:W-:Y:S01]  /*35c0*/  FMUL.FTZ R122, R13, R122 ;  /* 0x0000007a0d7a7220 */ /* 0x000fe20000410000 */
[----:B------:R-:W-:Y:S01]  /*35d0*/  FFMA.FTZ R126, R15, R69, -R126 ;  /* 0x000000450f7e7223 */ /* 0x000fe2000001087e */
[-C--:B------:R-:W-:Y:S02]  /*35e0*/  FFMA.FTZ R124, R13, R70.reuse, -R124 ;  /* 0x000000460d7c7223 */ /* 0x080fe4000001087c */
[----:B------:R-:W-:Y:S01]  /*35f0*/  FFMA.FTZ R121, R11, R70, R122 ;  /* 0x000000460b797223 */ /* 0x000fe2000001007a */
[----:B------:R-:W-:-:S02]  /*3600*/  HADD2.F32 R15, -RZ, R120.H1_H1 ;  /* 0x30000078ff0f7230 */ /* 0x000fc40000004100 */
[----:B------:R-:W-:Y:S01]  /*3610*/  FFMA.FTZ R125, R68, R69, R71 ;  /* 0x00000045447d7223 */ /* 0x000fe20000010047 */
[----:B------:R-:W-:Y:S02]  /*3620*/  HADD2.F32 R120, -RZ, R120.H0_H0 ;  /* 0x20000078ff787230 */ /* 0x000fe40000004100 */
[----:B------:R-:W-:Y:S02]  /*3630*/  HADD2.F32 R11, -RZ, R12.H1_H1 ;  /* 0x3000000cff0b7230 */ /* 0x000fe40000004100 */
[----:B------:R-:W-:Y:S02]  /*3640*/  HADD2.F32 R13, -RZ, R14.H1_H1 ;  /* 0x3000000eff0d7230 */ /* 0x000fe40000004100 */
[----:B------:R-:W-:Y:S02]  /*3650*/  HADD2.F32 R69, -RZ, R119.H1_H1 ;  /* 0x30000077ff457230 */ /* 0x000fe40000004100 */
[----:B------:R-:W-:Y:S01]  /*3660*/  FMUL.FTZ R71, R11, R120 ;  /* 0x000000780b477220 */ /* 0x000fe20000410000 */
[----:B------:R-:W-:-:S02]  /*3670*/  HADD2.F32 R12, -RZ, R12.H0_H0 ;  /* 0x2000000cff0c7230 */ /* 0x000fc40000004100 */
[----:B------:R-:W-:Y:S02]  /*3680*/  HADD2.F32 R14, -RZ, R14.H0_H0 ;  /* 0x2000000eff0e7230 */ /* 0x000fe40000004100 */
[----:B------:R-:W-:Y:S01]  /*3690*/  FMUL.FTZ R123, R13, R69 ;  /* 0x000000450d7b7220 */ /* 0x000fe20000410000 */
[----:B------:R-:W-:Y:S02]  /*36a0*/  HADD2.F32 R68, -RZ, R116.H0_H0 ;  /* 0x20000074ff447230 */ /* 0x000fe40000004100 */
[C---:B------:R-:W-:Y:S01]  /*36b0*/  FMUL.FTZ R120, R12.reuse, R120 ;  /* 0x000000780c787220 */ /* 0x040fe20000410000 */
[----:B------:R-:W-:Y:S01]  /*36c0*/  FFMA.FTZ R71, R12, R15, -R71 ;  /* 0x0000000f0c477223 */ /* 0x000fe20000010847 */
        /* <DEDUP_REMOVED lines=8> */
.L_x_9414:
[----:B------:R-:W-:Y:S05]  /*3750*/  BSYNC B3 ;  /* 0x0000000000037941 */ /* 0x000fea0003800000 */
.L_x_9413:
[----:B0-----:R4:W-:Y:S02]  /*3760*/  ST.E.128 desc[UR42][R72.64], R12 ;  /* 0x0000000c48007985 */ /* 0x0019e4000c101d2a */
.L_x_9412:
[----:B------:R-:W-:Y:S05]  /*3770*/  BSYNC B2 ;  /* 0x0000000000027941 */ /* 0x000fea0003800000 */
.L_x_9411:
        /* <DEDUP_REMOVED lines=47> */
.L_x_9416:
[----:B------:R-:W-:Y:S05]  /*3a70*/  BSYNC B2 ;  /* 0x0000000000027941 */ /* 0x000fea0003800000 */
.L_x_9415:
[----:B0-----:R0:W-:Y:S02]  /*3a80*/  ST.E.128 desc[UR42][R68.64], R12 ;  /* 0x0000000c44007985 */ /* 0x0011e4000c101d2a */
.L_x_9410:
[----:B------:R-:W-:Y:S05]  /*3a90*/  BSYNC B1 ;  /* 0x0000000000017941 */ /* 0x000fea0003800000 */
.L_x_9409:
[----:B------:R-:W-:-:S03]  /*3aa0*/  UMOV UR4, 0xffffffff ;  /* 0xffffffff00047882 */ /* 0x000fc60000000000 */
[----:B------:R-:W-:Y:S05]  /*3ab0*/  BRA.DIV UR4, `(.L_x_9417) ;  /* 0x000001ca04b47947 */ /* 0x000fea000b800000 */
[----:B------:R1:W1:Y:S04]  /*3ac0*/  SHFL.IDX PT, R67, R101, 0x1, 0x181f ;  /* 0x00381f0065437f89 */ /* 0x00026800000e0000 */
[----:B0-----:R0:W0:Y:S02]  /*3ad0*/  SHFL.IDX PT, R69, R106, 0x1, 0x181f ;  /* 0x00381f006a457f89 */ /* 0x00102400000e0000 */
.L_x_9750:
        /* <DEDUP_REMOVED lines=51> */
.L_x_9423:
[----:B------:R-:W-:Y:S05]  /*3e10*/  BSYNC B3 ;  /* 0x0000000000037941 */ /* 0x000fea0003800000 */
.L_x_9422:
[----:B--2---:R0:W-:Y:S02]  /*3e20*/  ST.E.128 desc[UR42][R64.64], R12 ;  /* 0x0000000c40007985 */ /* 0x0041e4000c101d2a */
.L_x_9421:
[----:B------:R-:W-:Y:S05]  /*3e30*/  BSYNC B2 ;  /* 0x0000000000027941 */ /* 0x000fea0003800000 */
.L_x_9420:
        /* <DEDUP_REMOVED lines=47> */
.L_x_9425:
[----:B------:R-:W-:Y:S05]  /*4130*/  BSYNC B2 ;  /* 0x0000000000027941 */ /* 0x000fea0003800000 */
.L_x_9424:
[----:B----4-:R0:W-:Y:S02]  /*4140*/  ST.E.128 desc[UR42][R60.64], R12 ;  /* 0x0000000c3c007985 */ /* 0x0101e4000c101d2a */
.L_x_9419:
[----:B------:R-:W-:Y:S05]  /*4150*/  BSYNC B1 ;  /* 0x0000000000017941 */ /* 0x000fea0003800000 */
.L_x_9418:
[----:B------:R-:W-:-:S03]  /*4160*/  UMOV UR4, 0xffffffff ;  /* 0xffffffff00047882 */ /* 0x000fc60000000000 */
[----:B------:R-:W-:Y:S05]  /*4170*/  BRA.DIV UR4, `(.L_x_9426) ;  /* 0x000001c604507947 */ /* 0x000fea000b800000 */
[----:B------:R1:W1:Y:S04]  /*4180*/  SHFL.IDX PT, R59, R101, 0x2, 0x181f ;  /* 0x00581f00653b7f89 */ /* 0x00026800000e0000 */
[----:B0-----:R0:W0:Y:S02]  /*4190*/  SHFL.IDX PT, R61, R106, 0x2, 0x181f ;  /* 0x00581f006a3d7f89 */ /* 0x00102400000e0000 */
.L_x_9754:
        /* <DEDUP_REMOVED lines=27> */
[-C--:B------:R-:W-:Y:S01]  /*4350*/  FFMA.FTZ R55, R11, R54.reuse, R58 ;  /* 0x000000360b377223 */ /* 0x080fe2000001003a */
[----:B------:R-:W-:Y:S01]  /*4360*/  FFMA.FTZ R60, R13, R54, -R60 ;  /* 0x000000360d3c7223 */ /* 0x000fe2000001083c */
[----:B------:R-:W-:Y:S01]  /*4370*/  FFMA.FTZ R62, R15, R53, -R62 ;  /* 0x000000350f3e7223 */ /* 0x000fe2000001083e */
[----:B------:R-:W-:-:S02]  /*4380*/  HADD2.F32 R11, -RZ, R12.H1_H1 ;  /* 0x3000000cff0b7230 */ /* 0x000fc40000004100 */
[----:B------:R-:W-:Y:S01]  /*4390*/  FFMA.FTZ R63, R52, R53, R63 ;  /* 0x00000035343f7223 */ /* 0x000fe2000001003f */
[----:B------:R-:W-:Y:S02]  /*43a0*/  HADD2.F32 R15, -RZ, R118.H1_H1 ;  /* 0x30000076ff0f7230 */ /* 0x000fe40000004100 */
[----:B------:R-:W-:Y:S02]  /*43b0*/  HADD2.F32 R12, -RZ, R12.H0_H0 ;  /* 0x2000000cff0c7230 */ /* 0x000fe40000004100 */
[--C-:B------:R-:W-:Y:S02]  /*43c0*/  HADD2.F32 R13, -RZ, R14.reuse.H1_H1 ;  /* 0x3000000eff0d7230 */ /* 0x100fe40000004100 */
[-C--:B------:R-:W-:Y:S01]  /*43d0*/  FMUL.FTZ R53, R11, R15.reuse ;  /* 0x0000000f0b357220 */ /* 0x080fe20000410000 */
[----:B------:R-:W-:Y:S02]  /*43e0*/  HADD2.F32 R14, -RZ, R14.H0_H0 ;  /* 0x2000000eff0e7230 */ /* 0x000fe40000004100 */
[----:B------:R-:W-:Y:S01]  /*43f0*/  FMUL.FTZ R52, R12, R15 ;  /* 0x0000000f0c347220 */ /* 0x000fe20000410000 */
[----:B------:R-:W-:-:S02]  /*4400*/  HADD2.F32 R118, -RZ, R118.H0_H0 ;  /* 0x20000076ff767230 */ /* 0x000fc40000004100 */
        /* <DEDUP_REMOVED lines=12> */
.L_x_9432:
[----:B------:R-:W-:Y:S05]  /*44d0*/  BSYNC B3 ;  /* 0x0000000000037941 */ /* 0x000fea0003800000 */
.L_x_9431:
[----:B--2---:R0:W-:Y:S02]  /*44e0*/  ST.E.128 desc[UR42][R56.64], R12 ;  /* 0x0000000c38007985 */ /* 0x0041e4000c101d2a */
.L_x_9430:
[----:B------:R-:W-:Y:S05]  /*44f0*/  BSYNC B2 ;  /* 0x0000000000027941 */ /* 0x000fea0003800000 */
.L_x_9429:
        /* <DEDUP_REMOVED lines=47> */
.L_x_9434:
[----:B------:R-:W-:Y:S05]  /*47f0*/  BSYNC B2 ;  /* 0x0000000000027941 */ /* 0x000fea0003800000 */
.L_x_9433:
[----:B----4-:R0:W-:Y:S02]  /*4800*/  ST.E.128 desc[UR42][R52.64], R12 ;  /* 0x0000000c34007985 */ /* 0x0101e4000c101d2a */
.L_x_9428:
[----:B------:R-:W-:Y:S05]  /*4810*/  BSYNC B1 ;  /* 0x0000000000017941 */ /* 0x000fea0003800000 */
.L_x_9427:
[----:B------:R-:W-:-:S03]  /*4820*/  UMOV UR4, 0xffffffff ;  /* 0xffffffff00047882 */ /* 0x000fc60000000000 */
[----:B------:R-:W-:Y:S05]  /*4830*/  BRA.DIV UR4, `(.L_x_9435) ;  /* 0x000001be04ec7947 */ /* 0x000fea000b800000 */
[----:B-1----:R-:W1:Y:S04]  /*4840*/  SHFL.IDX PT, R101, R101, 0x3, 0x181f ;  /* 0x00781f0065657f89 */ /* 0x002e6800000e0000 */
[----:B------:R0:W0:Y:S02]  /*4850*/  SHFL.IDX PT, R51, R106, 0x3, 0x181f ;  /* 0x00781f006a337f89 */ /* 0x00002400000e0000 */
.L_x_9758:
        /* <DEDUP_REMOVED lines=49> */
.L_x_9440:
[----:B------:R-:W-:Y:S05]  /*4b70*/  BSYNC B2 ;  /* 0x0000000000027941 */ /* 0x000fea0003800000 */
.L_x_9439:
[----:B----4-:R0:W-:Y:S02]  /*4b80*/  ST.E.128 desc[UR42][R48.64], R12 ;  /* 0x0000000c30007985 */ /* 0x0101e4000c101d2a */
.L_x_9438:
[----:B------:R-:W-:Y:S05]  /*4b90*/  BSYNC B1 ;  /* 0x0000000000017941 */ /* 0x000fea0003800000 */
.L_x_9437:
        /* <DEDUP_REMOVED lines=47> */
.L_x_9442:
[----:B------:R-:W-:Y:S05]  /*4e90*/  BSYNC B1 ;  /* 0x0000000000017941 */ /* 0x000fea0003800000 */
.L_x_9441:
[----:B----4-:R0:W-:Y:S01]  /*4ea0*/  ST.E.128 desc[UR42][R44.64], R12 ;  /* 0x0000000c2c007985 */ /* 0x0101e2000c101d2a */
[----:B------:R-:W-:Y:S05]  /*4eb0*/  BRA `(.L_x_9436) ;  /* 0x0000002c00c07947 */ /* 0x000fea0003800000 */
.L_x_9396:
        /* <DEDUP_REMOVED lines=23> */
[----:B------:R-:W-:-:S03]  /*5030*/  @!P5 IADD3.X R45, R89, R38, RZ, P6, !PT ;  /* 0x00000026592dd210 */ /* 0x000fc600037fe4ff */
        /* <DEDUP_REMOVED lines=62> */
.L_x_9444:
[----:B------:R-:W-:Y:S05]  /*5420*/  BSYNC B1 ;  /* 0x0000000000017941 */ /* 0x000fea0003800000 */
.L_x_9443:
[----:B-----5:R-:W-:Y:S01]  /*5430*/  IMAD.MOV.U32 R12, RZ, RZ, R67 ;  /* 0x000000ffff0c7224 */ /* 0x020fe200078e0043 */
[----:B------:R-:W-:Y:S01]  /*5440*/  MOV R11, R66 ;  /* 0x00000042000b7202 */ /* 0x000fe20000000f00 */
[----:B------:R-:W-:Y:S01]  /*5450*/  IMAD.MOV.U32 R13, RZ, RZ, R64 ;  /* 0x000000ffff0d7224 */ /* 0x000fe200078e0040 */
[----:B------:R-:W-:Y:S01]  /*5460*/  UISETP.NE.AND UP0, UPT, UR41, 0x3, UPT ;  /* 0x000000032900788c */ /* 0x000fe2000bf05270 */
        /* <DEDUP_REMOVED lines=8> */
[----:B------:R-:W-:Y:S01]  /*54f0*/  PLOP3.LUT P5, PT, PT, PT, UP0, 0x80, 0x0 ;  /* 0x000000000000781c */ /* 0x000fe20003faf008 */
        /* <DEDUP_REMOVED lines=45> */
.L_x_9445:
[----:B------:R-:W-:Y:S01]  /*57d0*/  IMAD R89, R19, 0x8, R18 ;  /* 0x0000000813597824 */ /* 0x000fe200078e0212 */
[----:B------:R-:W-:Y:S01]  /*57e0*/  SHF.L.U32 R100, R190, 0x1f, RZ ;  /* 0x0000001fbe647819 */ /* 0x000fe200000006ff */
[----:B------:R-:W0:Y:S01]  /*57f0*/  LDC R107, c[0x0][0x2f4] ;  /* 0x0000bd00ff6b7b82 */ /* 0x000e220000000800 */
[----:B------:R-:W-:Y:S02]  /*5800*/  BSSY B1, `(.L_x_9446) ;  /* 0x0000003000017945 */ /* 0x000fe40003800000 */
[----:B------:R-:W1:Y:S02]  /*5810*/  SYNCS.PHASECHK.TRANS64.TRYWAIT P4, [R89+URZ+0x28890], R100 ;  /* 0x02889064590075a7 */ /* 0x000e64000808017f */
[----:B-1----:R-:W-:Y:S05]  /*5820*/  @!P4 BRA `(.L_x_9447) ;  /* 0x000001b0003cc947 */ /* 0x002fea0003800000 */
.L_x_9759:
[----:B------:R-:W-:Y:S05]  /*5830*/  BSYNC B1 ;  /* 0x0000000000017941 */ /* 0x000fea0003800000 */
.L_x_9446:
[----:B------:R-:W-:Y:S01]  /*5840*/  UMOV UR4, 0xffffffff ;  /* 0xffffffff00047882 */ /* 0x000fe20000000000 */
[----:B0-----:R-:W-:Y:S02]  /*5850*/  IMAD.IADD R109, R107, 0x1, -R36 ;  /* 0x000000016b6d7824 */ /* 0x001fe400078e0a24 */
[----:B------:R-:W-:Y:S05]  /*5860*/  BRA.DIV UR4, `(.L_x_9448) ;  /* 0x000001b204407947 */ /* 0x000fea000b800000 */
[----:B------:R0:W2:Y:S04]  /*5870*/  SHFL.IDX PT, R105, R101, RZ, 0x181f ;  /* 0x00181fff65697589 */ /* 0x0000a800000e0000 */
[----:B------:R0:W3:Y:S02]  /*5880*/  SHFL.IDX PT, R104, R106, RZ, 0x181f ;  /* 0x00181fff6a687589 */ /* 0x0000e400000e0000 */
.L_x_9763:
[----:B------:R-:W-:Y:S01]  /*5890*/  ISETP.GE.OR P4, PT, R187, R95, P1 ;  /* 0x0000005fbb00720c */ /* 0x000fe20000f86670 */
[----:B------:R-:W-:-:S12]  /*58a0*/  BSSY B1, `(.L_x_9449) ;  /* 0x0000074000017945 */ /* 0x000fd80003800000 */
[----:B------:R-:W-:Y:S05]  /*58b0*/  @P4 BRA `(.L_x_9450) ;  /* 0x0000000400c84947 */ /* 0x000fea0003800000 */
[----:B------:R-:W-:Y:S01]  /*58c0*/  SEL R11, R36, R109, !P0 ;  /* 0x0000006d240b7207 */ /* 0x000fe20004000000 */
[----:B------:R-:W-:Y:S01]  /*58d0*/  BSSY B2, `(.L_x_9451) ;  /* 0x000006c000027945 */ /* 0x000fe20003800000 */
[----:B------:R-:W-:Y:S02]  /*58e0*/  SHF.L.U32 R15, R187, 0x6, RZ ;  /* 0x00000006bb0f7819 */ /* 0x000fe400000006ff */
        /* <DEDUP_REMOVED lines=15> */
[----:B------:R-:W-:Y:S02]  /*59e0*/  IMAD R15, R19, 0x4000, R14 ;  /* 0x00004000130f7824 */ /* 0x000fe400078e020e */
[----:B------:R-:W-:-:S03]  /*59f0*/  IMAD R13, R13, 0x2, R18 ;  /* 0x000000020d0d7824 */ /* 0x000fc600078e0212 */
[----:B------:R-:W-:-:S03]  /*5a00*/  LEA R72, R15, R18, 0x1 ;  /* 0x000000120f487211 */ /* 0x000fc600078e08ff */
[----:B------:R-:W2:Y:S04]  /*5a10*/  LDS.128 R12, [R13+0x18400] ;  /* 0x018400000d0c7984 */ /* 0x000ea80000000c00 */
[----:B------:R-:W3:Y:S01]  /*5a20*/  LDS.128 R72, [R72+0x18400] ;  /* 0x0184000048487984 */ /* 0x000ee20000000c00 */
[----:B------:R-:W-:Y:S05]  /*5a30*/  @P3 BRA `(.L_x_9452) ;  /* 0x0000000400543947 */ /* 0x000fea0003800000 */
[--C-:B------:R-:W-:Y:S01]  /*5a40*/  SHF.R.U64 R123, R40, 0x10, R41.reuse ;  /* 0x00000010287b7819 */ /* 0x100fe20000001229 */
[----:B------:R-:W-:Y:S01]  /*5a50*/  HADD2.F32 R127, -RZ, R124.H0_H0 ;  /* 0x2000007cff7f7230 */ /* 0x000fe20000004100 */
[----:B------:R-:W-:Y:S02]  /*5a60*/  SHF.R.U32.HI R126, RZ, 0x10, R41 ;  /* 0x00000010ff7e7819 */ /* 0x000fe40000011629 */
[----:B------:R-:W-:Y:S01]  /*5a70*/  SHF.R.U32.HI R128, RZ, 0x10, R45 ;  /* 0x00000010ff807819 */ /* 0x000fe2000001162d */
[----:B------:R-:W-:Y:S01]  /*5a80*/  HADD2.F32 R123, -RZ, R123.H0_H0 ;  /* 0x2000007bff7b7230 */ /* 0x000fe20000004100 */
[--C-:B------:R-:W-:Y:S01]  /*5a90*/  SHF.R.U64 R41, R46, 0x10, R47.reuse ;  /* 0x000000102e297819 */ /* 0x100fe2000000122f */
[----:B---3--:R-:W-:Y:S01]  /*5aa0*/  HADD2.F32 R46, -RZ, R73.H0_H0 ;  /* 0x20000049ff2e7230 */ /* 0x008fe20000004100 */
[----:B------:R-:W-:Y:S01]  /*5ab0*/  SHF.R.U32.HI R129, RZ, 0x10, R47 ;  /* 0x00000010ff817819 */ /* 0x000fe2000001162f */
[--C-:B------:R-:W-:Y:S01]  /*5ac0*/  HADD2.F32 R47, -RZ, R125.reuse.H0_H0 ;  /* 0x2000007dff2f7230 */ /* 0x100fe20000004100 */
[----:B------:R-:W-:Y:S01]  /*5ad0*/  SHF.R.U64 R40, R42, 0x10, R43 ;  /* 0x000000102a287819 */ /* 0x000fe2000000122b */
[----:B--2---:R-:W-:Y:S01]  /*5ae0*/  IMAD.MOV.U32 R42, RZ, RZ, R12 ;  /* 0x000000ffff2a7224 */ /* 0x004fe200078e000c */
[----:B------:R-:W-:Y:S01]  /*5af0*/  SHF.R.U64 R44, R44, 0x10, R45 ;  /* 0x000000102c2c7819 */ /* 0x000fe2000000122d */
[----:B------:R-:W-:Y:S01]  /*5b00*/  HADD2.F32 R125, -RZ, R125.H1_H1 ;  /* 0x3000007dff7d7230 */ /* 0x000fe20000004100 */
[----:B------:R-:W-:Y:S01]  /*5b10*/  SHF.R.U32.HI R43, RZ, 0x10, R43 ;  /* 0x00000010ff2b7819 */ /* 0x000fe2000001162b */
[----:B------:R-:W-:-:S02]  /*5b20*/  HADD2.F32 R12, -RZ, R13.H0_H0 ;  /* 0x2000000dff0c7230 */ /* 0x000fc40000004100 */
[----:B------:R-:W-:Y:S02]  /*5b30*/  IMAD.MOV.U32 R45, RZ, RZ, R15 ;  /* 0x000000ffff2d7224 */ /* 0x000fe400078e000f */
[----:B------:R-:W-:Y:S02]  /*5b40*/  HADD2.F32 R73, -RZ, R73.H1_H1 ;  /* 0x30000049ff497230 */ /* 0x000fe40000004100 */
[----:B------:R-:W-:Y:S02]  /*5b50*/  HADD2.F32 R128, -RZ, R128.H0_H0 ;  /* 0x20000080ff807230 */ /* 0x000fe40000004100 */
[----:B------:R-:W-:Y:S02]  /*5b60*/  HADD2.F32 R15, -RZ, R13.H1_H1 ;  /* 0x3000000dff0f7230 */ /* 0x000fe40000004100 */
[-C--:B------:R-:W-:Y:S01]  /*5b70*/  FMUL.FTZ R13, R46, R125.reuse ;  /* 0x0000007d2e0d7220 */ /* 0x080fe20000410000 */
[----:B------:R-:W-:Y:S01]  /*5b80*/  FMUL.FTZ R125, R12, R125 ;  /* 0x0000007d0c7d7220 */ /* 0x000fe20000410000 */
[----:B------:R-:W-:-:S02]  /*5b90*/  HADD2.F32 R126, -RZ, R126.H0_H0 ;  /* 0x2000007eff7e7230 */ /* 0x000fc40000004100 */
        /* <DEDUP_REMOVED lines=8> */
[----:B------:R-:W-:-:S02]  /*5c20*/  HADD2.F32 R75, -RZ, R75.H1_H1 ;  /* 0x3000004bff4b7230 */ /* 0x000fc40000004100 */
[----:B------:R-:W-:Y:S02]  /*5c30*/  HADD2.F32 R128, -RZ, R129.H0_H0 ;  /* 0x20000081ff807230 */ /* 0x000fe40000004100 */
[----:B------:R-:W-:Y:S01]  /*5c40*/  FMUL.FTZ R130, R124, R127 ;  /* 0x0000007f7c827220 */ /* 0x000fe20000410000 */
[----:B------:R-:W-:Y:S01]  /*5c50*/  HADD2.F32 R73, -RZ, R45.H1_H1 ;  /* 0x3000002dff497230 */ /* 0x000fe20000004100 */
[----:B------:R-:W-:Y:S01]  /*5c60*/  F2FP.F16.F32.PACK_AB R15, R15, R12 ;  /* 0x0000000c0f0f723e */ /* 0x000fe200000000ff */
[----:B------:R-:W-:Y:S02]  /*5c70*/  HADD2.F32 R126, -RZ, R43.H0_H0 ;  /* 0x2000002bff7e7230 */ /* 0x000fe40000004100 */
[-C--:B------:R-:W-:Y:S01]  /*5c80*/  FMUL.FTZ R132, R75, R128.reuse ;  /* 0x000000804b847220 */ /* 0x080fe20000410000 */
[----:B------:R-:W-:Y:S02]  /*5c90*/  HADD2.F32 R47, -RZ, R45.H0_H0 ;  /* 0x2000002dff2f7230 */ /* 0x000fe40000004100 */
[C---:B------:R-:W-:Y:S01]  /*5ca0*/  FMUL.FTZ R128, R73.reuse, R128 ;  /* 0x0000008049807220 */ /* 0x040fe20000410000 */
[----:B------:R-:W-:Y:S01]  /*5cb0*/  FFMA.FTZ R132, R73, R126, -R132 ;  /* 0x0000007e49847223 */ /* 0x000fe20000010884 */
[----:B------:R-:W-:-:S02]  /*5cc0*/  HADD2.F32 R73, -RZ, R122.H0_H0 ;  /* 0x2000007aff497230 */ /* 0x000fc40000004100 */
[C---:B------:R-:W-:Y:S01]  /*5cd0*/  FMUL.FTZ R45, R47.reuse, R127 ;  /* 0x0000007f2f2d7220 */ /* 0x040fe20000410000 */
[-C--:B------:R-:W-:Y:S01]  /*5ce0*/  FFMA.FTZ R43, R47, R125.reuse, -R130 ;  /* 0x0000007d2f2b7223 */ /* 0x080fe20000010882 */
[----:B------:R-:W-:Y:S01]  /*5cf0*/  FFMA.FTZ R128, R75, R126, R128 ;  /* 0x0000007e4b807223 */ /* 0x000fe20000010080 */
[----:B------:R-:W-:Y:S02]  /*5d00*/  HADD2.F32 R122, -RZ, R122.H1_H1 ;  /* 0x3000007aff7a7230 */ /* 0x000fe40000004100 */
[----:B------:R-:W-:Y:S01]  /*5d10*/  FFMA.FTZ R45, R124, R125, R45 ;  /* 0x0000007d7c2d7223 */ /* 0x000fe2000001002d */
[----:B------:R-:W-:Y:S01]  /*5d20*/  HADD2.F32 R75, -RZ, R44.H0_H0 ;  /* 0x2000002cff4b7230 */ /* 0x000fe20000004100 */
[----:B------:R-:W-:Y:S01]  /*5d30*/  F2FP.F16.F32.PACK_AB R43, R132, R43 ;  /* 0x0000002b842b723e */ /* 0x000fe200000000ff */
[----:B------:R-:W-:Y:S02]  /*5d40*/  HADD2.F32 R47, -RZ, R72.H0_H0 ;  /* 0x20000048ff2f7230 */ /* 0x000fe40000004100 */
[----:B------:R-:W-:Y:S01]  /*5d50*/  HADD2.F32 R44, -RZ, R42.H0_H0 ;  /* 0x2000002aff2c7230 */ /* 0x000fe20000004100 */
[----:B------:R-:W-:Y:S01]  /*5d60*/  F2FP.F16.F32.PACK_AB R45, R128, R45 ;  /* 0x0000002d802d723e */ /* 0x000fe200000000ff */
[----:B------:R-:W-:-:S02]  /*5d70*/  HADD2.F32 R72, -RZ, R72.H1_H1 ;  /* 0x30000048ff487230 */ /* 0x000fc40000004100 */
[CC--:B------:R-:W-:Y:S01]  /*5d80*/  FMUL.FTZ R125, R47.reuse, R122.reuse ;  /* 0x0000007a2f7d7220 */ /* 0x0c0fe20000410000 */
[----:B------:R-:W-:Y:S02]  /*5d90*/  HADD2.F32 R42, -RZ, R42.H1_H1 ;  /* 0x3000002aff2a7230 */ /* 0x000fe40000004100 */
[----:B------:R-:W-:Y:S01]  /*5da0*/  FMUL.FTZ R122, R44, R122 ;  /* 0x0000007a2c7a7220 */ /* 0x000fe20000410000 */
[----:B------:R-:W-:Y:S01]  /*5db0*/  FMUL.FTZ R127, R72, R75 ;  /* 0x0000004b487f7220 */ /* 0x000fe20000410000 */
[----:B------:R-:W-:Y:S01]  /*5dc0*/  FFMA.FTZ R125, R44, R73, -R125 ;  /* 0x000000492c7d7223 */ /* 0x000fe2000001087d */
[C---:B------:R-:W-:Y:S01]  /*5dd0*/  FMUL.FTZ R75, R42.reuse, R75 ;  /* 0x0000004b2a4b7220 */ /* 0x040fe20000410000 */
[----:B------:R-:W-:Y:S01]  /*5de0*/  FFMA.FTZ R122, R47, R73, R122 ;  /* 0x000000492f7a7223 */ /* 0x000fe2000001007a */
[-C--:B------:R-:W-:Y:S01]  /*5df0*/  FFMA.FTZ R124, R42, R123.reuse, -R127 ;  /* 0x0000007b2a7c7223 */ /* 0x080fe2000001087f */
[----:B------:R-:W-:Y:S02]  /*5e00*/  HADD2.F32 R44, -RZ, R121.H0_H0 ;  /* 0x20000079ff2c7230 */ /* 0x000fe40000004100 */
[----:B------:R-:W-:Y:S01]  /*5e10*/  FFMA.FTZ R75, R72, R123, R75 ;  /* 0x0000007b484b7223 */ /* 0x000fe2000001004b */
[----:B------:R-:W-:-:S02]  /*5e20*/  HADD2.F32 R73, -RZ, R41.H0_H0 ;  /* 0x20000029ff497230 */ /* 0x000fc40000004100 */
[----:B------:R-:W-:Y:S01]  /*5e30*/  HADD2.F32 R42, -RZ, R74.H0_H0 ;  /* 0x2000004aff2a7230 */ /* 0x000fe20000004100 */
[----:B------:R-:W-:Y:S01]  /*5e40*/  F2FP.F16.F32.PACK_AB R12, R124, R125 ;  /* 0x0000007d7c0c723e */ /* 0x000fe200000000ff */
[----:B------:R-:W-:Y:S01]  /*5e50*/  HADD2.F32 R121, -RZ, R121.H1_H1 ;  /* 0x30000079ff797230 */ /* 0x000fe20000004100 */
[----:B------:R-:W-:Y:S01]  /*5e60*/  F2FP.F16.F32.PACK_AB R72, R75, R122 ;  /* 0x0000007a4b48723e */ /* 0x000fe200000000ff */
[----:B------:R-:W-:Y:S01]  /*5e70*/  HADD2.F32 R41, -RZ, R14.H0_H0 ;  /* 0x2000000eff297230 */ /* 0x000fe20000004100 */
[----:B------:R-:W-:Y:S01]  /*5e80*/  MOV R75, R45 ;  /* 0x0000002d004b7202 */ /* 0x000fe20000000f00 */
[----:B------:R-:W-:Y:S02]  /*5e90*/  HADD2.F32 R74, -RZ, R74.H1_H1 ;  /* 0x3000004aff4a7230 */ /* 0x000fe40000004100 */
[----:B------:R-:W-:Y:S02]  /*5ea0*/  HADD2.F32 R14, -RZ, R14.H1_H1 ;  /* 0x3000000eff0e7230 */ /* 0x000fe40000004100 */
[----:B------:R-:W-:-:S02]  /*5eb0*/  HADD2.F32 R47, -RZ, R40.H0_H0 ;  /* 0x20000028ff2f7230 */ /* 0x000fc40000004100 */
[----:B------:R-:W-:Y:S01]  /*5ec0*/  FMUL.FTZ R40, R42, R121 ;  /* 0x000000792a287220 */ /* 0x000fe20000410000 */
[----:B------:R-:W-:Y:S01]  /*5ed0*/  FMUL.FTZ R123, R74, R73 ;  /* 0x000000494a7b7220 */ /* 0x000fe20000410000 */
[C---:B------:R-:W-:Y:S01]  /*5ee0*/  FMUL.FTZ R121, R41.reuse, R121 ;  /* 0x0000007929797220 */ /* 0x040fe20000410000 */
[C---:B------:R-:W-:Y:S01]  /*5ef0*/  FMUL.FTZ R73, R14.reuse, R73 ;  /* 0x000000490e497220 */ /* 0x040fe20000410000 */
[-C--:B------:R-:W-:Y:S01]  /*5f00*/  FFMA.FTZ R40, R41, R44.reuse, -R40 ;  /* 0x0000002c29287223 */ /* 0x080fe20000010828 */
[-C--:B------:R-:W-:Y:S01]  /*5f10*/  FFMA.FTZ R123, R14, R47.reuse, -R123 ;  /* 0x0000002f0e7b7223 */ /* 0x080fe2000001087b */
[----:B------:R-:W-:Y:S01]  /*5f20*/  FFMA.FTZ R121, R42, R44, R121 ;  /* 0x0000002c2a797223 */ /* 0x000fe20000010079 */
[----:B------:R-:W-:Y:S01]  /*5f30*/  FFMA.FTZ R74, R74, R47, R73 ;  /* 0x0000002f4a4a7223 */ /* 0x000fe20000010049 */
[----:B------:R-:W-:Y:S01]  /*5f40*/  F2FP.F16.F32.PACK_AB R73, R46, R13 ;  /* 0x0000000d2e49723e */ /* 0x000fe200000000ff */
[----:B------:R-:W-:Y:S01]  /*5f50*/  IMAD.MOV.U32 R13, RZ, RZ, R15 ;  /* 0x000000ffff0d7224 */ /* 0x000fe200078e000f */
[----:B------:R-:W-:Y:S01]  /*5f60*/  F2FP.F16.F32.PACK_AB R14, R123, R40 ;  /* 0x000000287b0e723e */ /* 0x000fe200000000ff */
[----:B------:R-:W-:Y:S01]  /*5f70*/  IMAD.MOV.U32 R15, RZ, RZ, R43 ;  /* 0x000000ffff0f7224 */ /* 0x000fe200078e002b */
[----:B------:R-:W-:-:S07]  /*5f80*/  F2FP.F16.F32.PACK_AB R74, R74, R121 ;  /* 0x000000794a4a723e */ /* 0x000fce00000000ff */
.L_x_9452:
[----:B------:R-:W-:Y:S05]  /*5f90*/  BSYNC B2 ;  /* 0x0000000000027941 */ /* 0x000fea0003800000 */
.L_x_9451:
[----:B------:R-:W-:Y:S01]  /*5fa0*/  ISETP.GE.AND P4, PT, R11, R107, PT ;  /* 0x0000006b0b00720c */ /* 0x000fe20003f86270 */
[----:B--2---:R4:W-:-:S12]  /*5fb0*/  ST.E.128 desc[UR42][R102.64], R12 ;  /* 0x0000000c66007985 */ /* 0x0049d8000c101d2a */
[----:B------:R-:W-:-:S05]  /*5fc0*/  @!P4 IMAD.WIDE R104, R11, 0x2, R104 ;  /* 0x000000020b68c825 */ /* 0x000fca00078e0268 */
[----:B---3--:R4:W-:Y:S02]  /*5fd0*/  @!P4 ST.E.128 desc[UR42][R104.64], R72 ;  /* 0x000000486800c985 */ /* 0x0089e4000c101d2a */
.L_x_9450:
[----:B------:R-:W-:Y:S05]  /*5fe0*/  BSYNC B1 ;  /* 0x0000000000017941 */ /* 0x000fea0003800000 */
.L_x_9449:
[----:B------:R-:W-:-:S03]  /*5ff0*/  UMOV UR4, 0xffffffff ;  /* 0xffffffff00047882 */ /* 0x000fc60000000000 */
[----:B------:R-:W-:Y:S05]  /*6000*/  BRA.DIV UR4, `(.L_x_9453) ;  /* 0x000001aa04a47947 */ /* 0x000fea000b800000 */
[----:B------:R0:W0:Y:S04]  /*6010*/  SHFL.IDX PT, R47, R101, 0x1, 0x181f ;  /* 0x00381f00652f7f89 */ /* 0x00002800000e0000 */
[----:B------:R0:W0:Y:S02]  /*6020*/  SHFL.IDX PT, R46, R106, 0x1, 0x181f ;  /* 0x00381f006a2e7f89 */ /* 0x00002400000e0000 */
.L_x_9767:
        /* <DEDUP_REMOVED lines=27> */
[----:B------:R-:W-:Y:S02]  /*61e0*/  SHF.R.U32.HI R74, RZ, 0x10, R53 ;  /* 0x00000010ff4a7819 */ /* 0x000fe40000011635 */
[----:B------:R-:W-:Y:S02]  /*61f0*/  SHF.R.U64 R72, R48, 0x10, R49 ;  /* 0x0000001030487819 */ /* 0x000fe40000001231 */
[----:B--2---:R-:W-:Y:S01]  /*6200*/  SHF.R.U64 R105, R52, 0x10, R53 ;  /* 0x0000001034697819 */ /* 0x004fe20000001235 */
[----:B----4-:R-:W-:Y:S01]  /*6210*/  IMAD.MOV.U32 R52, RZ, RZ, R43 ;  /* 0x000000ffff347224 */ /* 0x010fe200078e002b */
[--C-:B------:R-:W-:Y:S01]  /*6220*/  SHF.R.U64 R48, R50, 0x10, R51.reuse ;  /* 0x0000001032307819 */ /* 0x100fe20000001233 */
[--C-:B------:R-:W-:Y:S01]  /*6230*/  HADD2.F32 R53, -RZ, R120.reuse.H0_H0 ;  /* 0x20000078ff357230 */ /* 0x100fe20000004100 */
[----:B------:R-:W-:Y:S01]  /*6240*/  SHF.R.U32.HI R73, RZ, 0x10, R51 ;  /* 0x00000010ff497819 */ /* 0x000fe20000011633 */
[----:B0-----:R-:W-:Y:S01]  /*6250*/  IMAD.MOV.U32 R50, RZ, RZ, R12 ;  /* 0x000000ffff327224 */ /* 0x001fe200078e000c */
[----:B------:R-:W-:Y:S01]  /*6260*/  SHF.R.U32.HI R75, RZ, 0x10, R49 ;  /* 0x00000010ff4b7819 */ /* 0x000fe20000011631 */
[----:B------:R-:W-:Y:S01]  /*6270*/  HADD2.F32 R120, -RZ, R120.H1_H1 ;  /* 0x30000078ff787230 */ /* 0x000fe20000004100 */
[--C-:B------:R-:W-:Y:S01]  /*6280*/  SHF.R.U64 R49, R54, 0x10, R55.reuse ;  /* 0x0000001036317819 */ /* 0x100fe20000001237 */
[----:B------:R-:W-:Y:S01]  /*6290*/  HADD2.F32 R43, -RZ, R41.H0_H0 ;  /* 0x20000029ff2b7230 */ /* 0x000fe20000004100 */
[----:B------:R-:W-:Y:S01]  /*62a0*/  SHF.R.U32.HI R55, RZ, 0x10, R55 ;  /* 0x00000010ff377819 */ /* 0x000fe20000011637 */
[----:B------:R-:W-:Y:S01]  /*62b0*/  IMAD.MOV.U32 R51, RZ, RZ, R40 ;  /* 0x000000ffff337224 */ /* 0x000fe200078e0028 */
[----:B------:R-:W-:Y:S01]  /*62c0*/  MOV R40, R15 ;  /* 0x0000000f00287202 */ /* 0x000fe20000000f00 */
[----:B------:R-:W-:-:S02]  /*62d0*/  HADD2.F32 R12, -RZ, R13.H0_H0 ;  /* 0x2000000dff0c7230 */ /* 0x000fc40000004100 */
[----:B------:R-:W-:Y:S02]  /*62e0*/  HADD2.F32 R41, -RZ, R41.H1_H1 ;  /* 0x30000029ff297230 */ /* 0x000fe40000004100 */
[----:B------:R-:W-:Y:S02]  /*62f0*/  HADD2.F32 R74, -RZ, R74.H0_H0 ;  /* 0x2000004aff4a7230 */ /* 0x000fe40000004100 */
[----:B------:R-:W-:Y:S02]  /*6300*/  HADD2.F32 R15, -RZ, R13.H1_H1 ;  /* 0x3000000dff0f7230 */ /* 0x000fe40000004100 */
[-C--:B------:R-:W-:Y:S01]  /*6310*/  FMUL.FTZ R13, R43, R120.reuse ;  /* 0x000000782b0d7220 */ /* 0x080fe20000410000 */
[----:B------:R-:W-:Y:S02]  /*6320*/  HADD2.F32 R54, -RZ, R75.H0_H0 ;  /* 0x2000004bff367230 */ /* 0x000fe40000004100 */
[C---:B------:R-:W-:Y:S01]  /*6330*/  FMUL.FTZ R120, R12.reuse, R120 ;  /* 0x000000780c787220 */ /* 0x040fe20000410000 */
[-C--:B------:R-:W-:Y:S01]  /*6340*/  FMUL.FTZ R102, R41, R74.reuse ;  /* 0x0000004a29667220 */ /* 0x080fe20000410000 */
[----:B------:R-:W-:Y:S01]  /*6350*/  FMUL.FTZ R74, R15, R74 ;  /* 0x0000004a0f4a7220 */ /* 0x000fe20000410000 */
[-C--:B------:R-:W-:Y:S01]  /*6360*/  FFMA.FTZ R12, R12, R53.reuse, -R13 ;  /* 0x000000350c0c7223 */ /* 0x080fe2000001080d */
[----:B------:R-:W-:Y:S01]  /*6370*/  FFMA.FTZ R13, R43, R53, R120 ;  /* 0x000000352b0d7223 */ /* 0x000fe20000010078 */
[----:B------:R-:W-:Y:S01]  /*6380*/  FFMA.FTZ R15, R15, R54, -R102 ;  /* 0x000000360f0f7223 */ /* 0x000fe20000010866 */
[----:B------:R-:W-:-:S02]  /*6390*/  HADD2.F32 R43, -RZ, R52.H0_H0 ;  /* 0x20000034ff2b7230 */ /* 0x000fc40000004100 */
[----:B------:R-:W-:Y:S01]  /*63a0*/  FFMA.FTZ R102, R41, R54, R74 ;  /* 0x0000003629667223 */ /* 0x000fe2000001004a */
[----:B------:R-:W-:Y:S02]  /*63b0*/  HADD2.F32 R52, -RZ, R52.H1_H1 ;  /* 0x30000034ff347230 */ /* 0x000fe40000004100 */
[----:B------:R-:W-:Y:S01]  /*63c0*/  HADD2.F32 R55, -RZ, R55.H0_H0 ;  /* 0x20000037ff377230 */ /* 0x000fe20000004100 */
[----:B------:R-:W-:Y:S01]  /*63d0*/  F2FP.F16.F32.PACK_AB R15, R15, R12 ;  /* 0x0000000c0f0f723e */ /* 0x000fe200000000ff */
[----:B------:R-:W-:Y:S02]  /*63e0*/  HADD2.F32 R74, -RZ, R119.H0_H0 ;  /* 0x20000077ff4a7230 */ /* 0x000fe40000004100 */
[--C-:B------:R-:W-:Y:S02]  /*63f0*/  HADD2.F32 R41, -RZ, R40.reuse.H0_H0 ;  /* 0x20000028ff297230 */ /* 0x100fe40000004100 */
[----:B------:R-:W-:Y:S02]  /*6400*/  HADD2.F32 R40, -RZ, R40.H1_H1 ;  /* 0x30000028ff287230 */ /* 0x000fe40000004100 */
[----:B---3--:R-:W-:Y:S01]  /*6410*/  FMUL.FTZ R104, R43, R74 ;  /* 0x0000004a2b687220 */ /* 0x008fe20000410000 */
[----:B------:R-:W-:-:S02]  /*6420*/  HADD2.F32 R53, -RZ, R73.H0_H0 ;  /* 0x20000049ff357230 */ /* 0x000fc40000004100 */
[-C--:B------:R-:W-:Y:S01]  /*6430*/  FMUL.FTZ R73, R52, R55.reuse ;  /* 0x0000003734497220 */ /* 0x080fe20000410000 */
[----:B------:R-:W-:Y:S02]  /*6440*/  HADD2.F32 R54, -RZ, R117.H1_H1 ;  /* 0x30000075ff367230 */ /* 0x000fe40000004100 */
[C---:B------:R-:W-:Y:S01]  /*6450*/  FMUL.FTZ R74, R41.reuse, R74 ;  /* 0x0000004a294a7220 */ /* 0x040fe20000410000 */
[C---:B------:R-:W-:Y:S01]  /*6460*/  FMUL.FTZ R55, R40.reuse, R55 ;  /* 0x0000003728377220 */ /* 0x040fe20000410000 */
[----:B------:R-:W-:Y:S01]  /*6470*/  FFMA.FTZ R75, R40, R53, -R73 ;  /* 0x00000035284b7223 */ /* 0x000fe20000010849 */
[----:B------:R-:W-:Y:S02]  /*6480*/  HADD2.F32 R119, -RZ, R119.H1_H1 ;  /* 0x30000077ff777230 */ /* 0x000fe40000004100 */
[-C--:B------:R-:W-:Y:S01]  /*6490*/  FFMA.FTZ R104, R41, R54.reuse, -R104 ;  /* 0x0000003629687223 */ /* 0x080fe20000010868 */
[----:B------:R-:W-:Y:S02]  /*64a0*/  HADD2.F32 R40, -RZ, R50.H0_H0 ;  /* 0x20000032ff287230 */ /* 0x000fe40000004100 */
[----:B------:R-:W-:Y:S01]  /*64b0*/  FFMA.FTZ R74, R43, R54, R74 ;  /* 0x000000362b4a7223 */ /* 0x000fe2000001004a */
[----:B------:R-:W-:-:S02]  /*64c0*/  HADD2.F32 R41, -RZ, R51.H0_H0 ;  /* 0x20000033ff297230 */ /* 0x000fc40000004100 */
[----:B------:R-:W-:Y:S01]  /*64d0*/  FFMA.FTZ R103, R52, R53, R55 ;  /* 0x0000003534677223 */ /* 0x000fe20000010037 */
[----:B------:R-:W-:Y:S02]  /*64e0*/  HADD2.F32 R43, -RZ, R118.H0_H0 ;  /* 0x20000076ff2b7230 */ /* 0x000fe40000004100 */
[-C--:B------:R-:W-:Y:S01]  /*64f0*/  FMUL.FTZ R54, R40, R119.reuse ;  /* 0x0000007728367220 */ /* 0x080fe20000410000 */
[----:B------:R-:W-:Y:S02]  /*6500*/  HADD2.F32 R52, -RZ, R105.H0_H0 ;  /* 0x20000069ff347230 */ /* 0x000fe40000004100 */
[C---:B------:R-:W-:Y:S01]  /*6510*/  FMUL.FTZ R53, R41.reuse, R119 ;  /* 0x0000007729357220 */ /* 0x040fe20000410000 */
[----:B------:R-:W-:Y:S02]  /*6520*/  HADD2.F32 R51, -RZ, R51.H1_H1 ;  /* 0x30000033ff337230 */ /* 0x000fe40000004100 */
[----:B------:R-:W-:Y:S01]  /*6530*/  FFMA.FTZ R54, R41, R43, R54 ;  /* 0x0000002b29367223 */ /* 0x000fe20000010036 */
[----:B------:R-:W-:-:S02]  /*6540*/  HADD2.F32 R50, -RZ, R50.H1_H1 ;  /* 0x30000032ff327230 */ /* 0x000fc40000004100 */
[----:B------:R-:W-:Y:S01]  /*6550*/  FFMA.FTZ R53, R40, R43, -R53 ;  /* 0x0000002b28357223 */ /* 0x000fe20000010835 */
[----:B------:R-:W-:Y:S02]  /*6560*/  HADD2.F32 R72, -RZ, R72.H0_H0 ;  /* 0x20000048ff487230 */ /* 0x000fe40000004100 */
[-C--:B------:R-:W-:Y:S01]  /*6570*/  FMUL.FTZ R55, R51, R52.reuse ;  /* 0x0000003433377220 */ /* 0x080fe20000410000 */
[----:B------:R-:W-:Y:S02]  /*6580*/  HADD2.F32 R41, -RZ, R42.H0_H0 ;  /* 0x2000002aff297230 */ /* 0x000fe40000004100 */
[C---:B------:R-:W-:Y:S01]  /*6590*/  FMUL.FTZ R52, R50.reuse, R52 ;  /* 0x0000003432347220 */ /* 0x040fe20000410000 */
[----:B------:R-:W-:Y:S02]  /*65a0*/  HADD2.F32 R118, -RZ, R118.H1_H1 ;  /* 0x30000076ff767230 */ /* 0x000fe40000004100 */
[----:B------:R-:W-:Y:S01]  /*65b0*/  FFMA.FTZ R50, R50, R72, -R55 ;  /* 0x0000004832327223 */ /* 0x000fe20000010837 */
[----:B------:R-:W-:-:S02]  /*65c0*/  HADD2.F32 R49, -RZ, R49.H0_H0 ;  /* 0x20000031ff317230 */ /* 0x000fc40000004100 */
[----:B------:R-:W-:Y:S01]  /*65d0*/  FFMA.FTZ R51, R51, R72, R52 ;  /* 0x0000004833337223 */ /* 0x000fe20000010034 */
[----:B------:R-:W-:Y:S02]  /*65e0*/  HADD2.F32 R40, -RZ, R14.H0_H0 ;  /* 0x2000000eff287230 */ /* 0x000fe40000004100 */
[----:B------:R-:W-:Y:S01]  /*65f0*/  FMUL.FTZ R55, R41, R118 ;  /* 0x0000007629377220 */ /* 0x000fe20000410000 */
[----:B------:R-:W-:Y:S01]  /*6600*/  HADD2.F32 R42, -RZ, R42.H1_H1 ;  /* 0x3000002aff2a7230 */ /* 0x000fe20000004100 */
[----:B------:R-:W-:Y:S01]  /*6610*/  F2FP.F16.F32.PACK_AB R75, R75, R104 ;  /* 0x000000684b4b723e */ /* 0x000fe200000000ff */
[----:B------:R-:W-:Y:S02]  /*6620*/  HADD2.F32 R14, -RZ, R14.H1_H1 ;  /* 0x3000000eff0e7230 */ /* 0x000fe40000004100 */
[----:B------:R-:W-:Y:S01]  /*6630*/  FMUL.FTZ R118, R40, R118 ;  /* 0x0000007628767220 */ /* 0x000fe20000410000 */
[----:B------:R-:W-:Y:S02]  /*6640*/  HADD2.F32 R117, -RZ, R117.H0_H0 ;  /* 0x20000075ff757230 */ /* 0x000fe40000004100 */
        /* <DEDUP_REMOVED lines=14> */
[----:B------:R-:W-:-:S07]  /*6730*/  F2FP.F16.F32.PACK_AB R42, R49, R118 ;  /* 0x00000076312a723e */ /* 0x000fce00000000ff */
.L_x_9457:
[----:B------:R-:W-:Y:S05]  /*6740*/  BSYNC B2 ;  /* 0x0000000000027941 */ /* 0x000fea0003800000 */
.L_x_9456:
[----:B------:R-:W-:Y:S01]  /*6750*/  ISETP.GE.AND P4, PT, R11, R107, PT ;  /* 0x0000006b0b00720c */ /* 0x000fe20003f86270 */
[----:B0-----:R0:W-:-:S12]  /*6760*/  ST.E.128 desc[UR42][R44.64], R12 ;  /* 0x0000000c2c007985 */ /* 0x0011d8000c101d2a */
[----:B------:R-:W-:-:S05]  /*6770*/  @!P4 IMAD.WIDE R46, R11, 0x2, R46 ;  /* 0x000000020b2ec825 */ /* 0x000fca00078e022e */
[----:B----4-:R0:W-:Y:S02]  /*6780*/  @!P4 ST.E.128 desc[UR42][R46.64], R40 ;  /* 0x000000282e00c985 */ /* 0x0101e4000c101d2a */
.L_x_9455:
[----:B------:R-:W-:Y:S05]  /*6790*/  BSYNC B1 ;  /* 0x0000000000017941 */ /* 0x000fea0003800000 */
.L_x_9454:
[----:B------:R-:W-:-:S03]  /*67a0*/  UMOV UR4, 0xffffffff ;  /* 0xffffffff00047882 */ /* 0x000fc60000000000 */
[----:B------:R-:W-:Y:S05]  /*67b0*/  BRA.DIV UR4, `(.L_x_9458) ;  /* 0x000001a604047947 */ /* 0x000fea000b800000 */
[----:B0-----:R0:W0:Y:S04]  /*67c0*/  SHFL.IDX PT, R47, R101, 0x2, 0x181f ;  /* 0x00581f00652f7f89 */ /* 0x00102800000e0000 */
[----:B------:R0:W0:Y:S02]  /*67d0*/  SHFL.IDX PT, R46, R106, 0x2, 0x181f ;  /* 0x00581f006a2e7f89 */ /* 0x00002400000e0000 */
.L_x_9771:
        /* <DEDUP_REMOVED lines=22> */
[----:B------:R-:W-:-:S03]  /*6940*/  IMAD R11, R11, 0x2, R18 ;  /* 0x000000020b0b7824 */ /* 0x000fc600078e0212 */
[----:B------:R-:W-:Y:S02]  /*6950*/  LEA R40, R13, R18, 0x1 ;  /* 0x000000120d287211 */ /* 0x000fe400078e08ff */
[----:B------:R0:W4:Y:S04]  /*6960*/  LDS.128 R12, [R11+0x18400] ;  /* 0x018400000b0c7984 */ /* 0x0001280000000c00 */
[----:B------:R-:W0:Y:S01]  /*6970*/  LDS.128 R40, [R40+0x18400] ;  /* 0x0184000028287984 */ /* 0x000e220000000c00 */
[----:B------:R-:W-:Y:S05]  /*6980*/  @P3 BRA `(.L_x_9462) ;  /* 0x0000000400603947 */ /* 0x000fea0003800000 */
[----:B------:R-:W-:Y:S01]  /*6990*/  SHF.R.U32.HI R54, RZ, 0x10, R61 ;  /* 0x00000010ff367819 */ /* 0x000fe2000001163d */
[----:B0-----:R-:W-:Y:S01]  /*69a0*/  IMAD.MOV.U32 R49, RZ, RZ, R40 ;  /* 0x000000ffff317224 */ /* 0x001fe200078e0028 */
[--C-:B------:R-:W-:Y:S01]  /*69b0*/  SHF.R.U32.HI R52, RZ, 0x10, R57.reuse ;  /* 0x00000010ff347819 */ /* 0x100fe20000011639 */
[----:B------:R-:W-:Y:S01]  /*69c0*/  IMAD.MOV.U32 R50, RZ, RZ, R42 ;  /* 0x000000ffff327224 */ /* 0x000fe200078e002a */
[----:B------:R-:W-:Y:S01]  /*69d0*/  SHF.R.U64 R73, R56, 0x10, R57 ;  /* 0x0000001038497819 */ /* 0x000fe20000001239 */
[----:B----4-:R-:W-:Y:S01]  /*69e0*/  IMAD.MOV.U32 R40, RZ, RZ, R14 ;  /* 0x000000ffff287224 */ /* 0x010fe200078e000e */
[----:B------:R-:W-:Y:S01]  /*69f0*/  SHF.R.U64 R72, R60, 0x10, R61 ;  /* 0x000000103c487819 */ /* 0x000fe2000000123d */
[----:B------:R-:W-:Y:S01]  /*6a00*/  HADD2.F32 R53, -RZ, R116.H1_H1 ;  /* 0x30000074ff357230 */ /* 0x000fe20000004100 */
        /* <DEDUP_REMOVED lines=9> */
[----:B------:R-:W-:Y:S01]  /*6aa0*/  HADD2.F32 R51, -RZ, R114.H1_H1 ;  /* 0x30000072ff337230 */ /* 0x000fe20000004100 */
[----:B------:R-:W-:Y:S01]  /*6ab0*/  SHF.R.U32.HI R62, RZ, 0x10, R63 ;  /* 0x00000010ff3e7819 */ /* 0x000fe2000001163f */
[----:B------:R-:W-:Y:S02]  /*6ac0*/  HADD2.F32 R13, -RZ, R13.H1_H1 ;  /* 0x3000000dff0d7230 */ /* 0x000fe40000004100 */
[-C--:B------:R-:W-:Y:S01]  /*6ad0*/  FMUL.FTZ R56, R41, R54.reuse ;  /* 0x0000003629387220 */ /* 0x080fe20000410000 */
[----:B------:R-:W-:Y:S02]  /*6ae0*/  HADD2.F32 R52, -RZ, R52.H0_H0 ;  /* 0x20000034ff347230 */ /* 0x000fe40000004100 */
[-C--:B------:R-:W-:Y:S01]  /*6af0*/  FFMA.FTZ R55, R14, R51.reuse, -R55 ;  /* 0x000000330e377223 */ /* 0x080fe20000010837 */
[----:B------:R-:W-:Y:S01]  /*6b00*/  FFMA.FTZ R53, R42, R51, R53 ;  /* 0x000000332a357223 */ /* 0x000fe20000010035 */
[----:B------:R-:W-:Y:S01]  /*6b10*/  FMUL.FTZ R54, R13, R54 ;  /* 0x000000360d367220 */ /* 0x000fe20000410000 */
[----:B------:R-:W-:-:S02]  /*6b20*/  HADD2.F32 R51, -RZ, R115.H1_H1 ;  /* 0x30000073ff337230 */ /* 0x000fc40000004100 */
[-C--:B------:R-:W-:Y:S01]  /*6b30*/  FFMA.FTZ R56, R13, R52.reuse, -R56 ;  /* 0x000000340d387223 */ /* 0x080fe20000010838 */
        /* <DEDUP_REMOVED lines=26> */
[-C--:B------:R-:W-:Y:S01]  /*6ce0*/  FMUL.FTZ R51, R49, R41.reuse ;  /* 0x0000002931337220 */ /* 0x080fe20000410000 */
[----:B------:R-:W-:Y:S02]  /*6cf0*/  HADD2.F32 R15, -RZ, R73.H0_H0 ;  /* 0x20000049ff0f7230 */ /* 0x000fe40000004100 */
[C---:B------:R-:W-:Y:S01]  /*6d00*/  FMUL.FTZ R52, R12.reuse, R41 ;  /* 0x000000290c347220 */ /* 0x040fe20000410000 */
[----:B------:R-:W-:Y:S02]  /*6d10*/  HADD2.F32 R115, -RZ, R115.H0_H0 ;  /* 0x20000073ff737230 */ /* 0x000fe40000004100 */
[----:B------:R-:W-:Y:S01]  /*6d20*/  FFMA.FTZ R42, R13, R114, -R42 ;  /* 0x000000720d2a7223 */ /* 0x000fe2000001082a */
[----:B------:R-:W-:Y:S02]  /*6d30*/  HADD2.F32 R13, -RZ, R50.H0_H0 ;  /* 0x20000032ff0d7230 */ /* 0x000fe40000004100 */
[-C--:B------:R-:W-:Y:S01]  /*6d40*/  FFMA.FTZ R51, R12, R15.reuse, -R51 ;  /* 0x0000000f0c337223 */ /* 0x080fe20000010833 */
[----:B------:R-:W-:Y:S01]  /*6d50*/  FFMA.FTZ R52, R49, R15, R52 ;  /* 0x0000000f31347223 */ /* 0x000fe20000010034 */
[----:B------:R-:W-:-:S02]  /*6d60*/  HADD2.F32 R15, -RZ, R61.H0_H0 ;  /* 0x2000003dff0f7230 */ /* 0x000fc40000004100 */
[----:B------:R-:W-:Y:S01]  /*6d70*/  FFMA.FTZ R43, R14, R114, R43 ;  /* 0x000000720e2b7223 */ /* 0x000fe2000001002b */
[----:B------:R-:W-:Y:S02]  /*6d80*/  HADD2.F32 R50, -RZ, R50.H1_H1 ;  /* 0x30000032ff327230 */ /* 0x000fe40000004100 */
[----:B------:R-:W-:Y:S01]  /*6d90*/  FMUL.FTZ R41, R13, R115 ;  /* 0x000000730d297220 */ /* 0x000fe20000410000 */
[--C-:B------:R-:W-:Y:S01]  /*6da0*/  HADD2.F32 R12, -RZ, R40.reuse.H0_H0 ;  /* 0x20000028ff0c7230 */ /* 0x100fe20000004100 */
        /* <DEDUP_REMOVED lines=15> */
[----:B------:R-:W-:Y:S01]  /*6ea0*/  F2FP.F16.F32.PACK_AB R11, R40, R41 ;  /* 0x00000029280b723e */ /* 0x000fe200000000ff */
[----:B------:R-:W-:Y:S01]  /*6eb0*/  IMAD.MOV.U32 R40, RZ, RZ, R52 ;  /* 0x000000ffff287224 */ /* 0x000fe200078e0034 */
[----:B------:R-:W-:Y:S01]  /*6ec0*/  F2FP.F16.F32.PACK_AB R42, R15, R14 ;  /* 0x0000000e0f2a723e */ /* 0x000fe200000000ff */
[----:B------:R-:W-:Y:S01]  /*6ed0*/  IMAD.MOV.U32 R15, RZ, RZ, R58 ;  /* 0x000000ffff0f7224 */ /* 0x000fe200078e003a */
[----:B------:R-:W-:Y:S01]  /*6ee0*/  F2FP.F16.F32.PACK_AB R13, R56, R55 ;  /* 0x00000037380d723e */ /* 0x000fe200000000ff */
[----:B------:R-:W-:Y:S01]  /*6ef0*/  IMAD.MOV.U32 R14, RZ, RZ, R11 ;  /* 0x000000ffff0e7224 */ /* 0x000fe200078e000b */
[----:B------:R-:W-:-:S07]  /*6f00*/  MOV R41, R53 ;  /* 0x0000003500297202 */ /* 0x000fce0000000f00 */
.L_x_9462:
[----:B------:R-:W-:Y:S05]  /*6f10*/  BSYNC B2 ;  /* 0x0000000000027941 */ /* 0x000fea0003800000 */
.L_x_9461:
[----:B------:R-:W-:Y:S01]  /*6f20*/  ISETP.GE.AND P4, PT, R48, R107, PT ;  /* 0x0000006b3000720c */ /* 0x000fe20003f86270 */
[----:B----4-:R4:W-:-:S12]  /*6f30*/  ST.E.128 desc[UR42][R44.64], R12 ;  /* 0x0000000c2c007985 */ /* 0x0109d8000c101d2a */
[----:B------:R-:W-:-:S05]  /*6f40*/  @!P4 IMAD.WIDE R46, R48, 0x2, R46 ;  /* 0x00000002302ec825 */ /* 0x000fca00078e022e */
[----:B0-----:R4:W-:Y:S02]  /*6f50*/  @!P4 ST.E.128 desc[UR42][R46.64], R40 ;  /* 0x000000282e00c985 */ /* 0x0019e4000c101d2a */
.L_x_9460:
[----:B------:R-:W-:Y:S05]  /*6f60*/  BSYNC B1 ;  /* 0x0000000000017941 */ /* 0x000fea0003800000 */
.L_x_9459:
[----:B------:R-:W-:-:S03]  /*6f70*/  UMOV UR4, 0xffffffff ;  /* 0xffffffff00047882 */ /* 0x000fc60000000000 */
[----:B------:R-:W-:Y:S05]  /*6f80*/  BRA.DIV UR4, `(.L_x_9463) ;  /* 0x0000019e045c7947 */ /* 0x000fea000b800000 */
[----:B0-----:R-:W0:Y:S04]  /*6f90*/  SHFL.IDX PT, R101, R101, 0x3, 0x181f ;  /* 0x00781f0065657f89 */ /* 0x001e2800000e0000 */
[----:B------:R-:W0:Y:S02]  /*6fa0*/  SHFL.IDX PT, R106, R106, 0x3, 0x181f ;  /* 0x00781f006a6a7f89 */ /* 0x000e2400000e0000 */
.L_x_9775:
        /* <DEDUP_REMOVED lines=16> */
[----:B------:R-:W-:Y:S01]  /*70b0*/  LOP3.LUT R12, R12, R13, RZ, 0x3c, !PT ;  /* 0x0000000d0c0c7212 */ /* 0x000fe200078e3cff */
[----:B------:R-:W-:-:S03]  /*70c0*/  IMAD R13, R19, 0x4000, R6 ;  /* 0x00004000130d7824 */ /* 0x000fc600078e0206 */
[----:B------:R-:W-:Y:S01]  /*70d0*/  LOP3.LUT R109, R109, 0x7fffe000, RZ, 0xc0, !PT ;  /* 0x7fffe0006d6d7812 */ /* 0x000fe200078ec0ff */
[----:B------:R-:W-:-:S03]  /*70e0*/  IMAD R13, R13, 0x2, R18 ;  /* 0x000000020d0d7824 */ /* 0x000fc600078e0212 */
[----:B------:R-:W-:-:S05]  /*70f0*/  IADD3 R12, R12, R109, R201 ;  /* 0x0000006d0c0c7210 */ /* 0x000fca0007ffe0c9 */
[----:B------:R-:W-:-:S05]  /*7100*/  IMAD R15, R19, 0x4000, R12 ;  /* 0x00004000130f7824 */ /* 0x000fca00078e020c */
[----:B------:R-:W-:Y:S02]  /*7110*/  LEA R40, R15, R18, 0x1 ;  /* 0x000000120f287211 */ /* 0x000fe400078e08ff */
[----:B------:R-:W0:Y:S04]  /*7120*/  LDS.128 R12, [R13+0x18400] ;  /* 0x018400000d0c7984 */ /* 0x000e280000000c00 */
[----:B------:R-:W4:Y:S01]  /*7130*/  LDS.128 R40, [R40+0x18400] ;  /* 0x0184000028287984 */ /* 0x000f220000000c00 */
[----:B------:R-:W-:Y:S05]  /*7140*/  @P3 BRA `(.L_x_9465) ;  /* 0x0000000400583947 */ /* 0x000fea0003800000 */
[----:B------:R-:W-:Y:S01]  /*7150*/  SHF.R.U32.HI R50, RZ, 0x10, R69 ;  /* 0x00000010ff327819 */ /* 0x000fe20000011645 */
[----:B----4-:R-:W-:Y:S01]  /*7160*/  IMAD.MOV.U32 R46, RZ, RZ, R40 ;  /* 0x000000ffff2e7224 */ /* 0x010fe200078e0028 */
[----:B------:R-:W-:Y:S01]  /*7170*/  SHF.R.U32.HI R48, RZ, 0x10, R65 ;  /* 0x00000010ff307819 */ /* 0x000fe20000011641 */
[----:B------:R-:W-:Y:S01]  /*7180*/  IMAD.MOV.U32 R47, RZ, RZ, R42 ;  /* 0x000000ffff2f7224 */ /* 0x000fe200078e002a */
[--C-:B------:R-:W-:Y:S01]  /*7190*/  SHF.R.U64 R55, R70, 0x10, R71.reuse ;  /* 0x0000001046377819 */ /* 0x100fe20000001247 */
[----:B0-----:R-:W-:Y:S01]  /*71a0*/  IMAD.MOV.U32 R40, RZ, RZ, R14 ;  /* 0x000000ffff287224 */ /* 0x001fe200078e000e */
[----:B------:R-:W-:Y:S01]  /*71b0*/  SHF.R.U32.HI R70, RZ, 0x10, R71 ;  /* 0x00000010ff467819 */ /* 0x000fe20000011647 */
[--C-:B------:R-:W-:Y:S01]  /*71c0*/  HADD2.F32 R42, -RZ, R41.reuse.H0_H0 ;  /* 0x20000029ff2a7230 */ /* 0x100fe20000004100 */
[--C-:B------:R-:W-:Y:S01]  /*71d0*/  SHF.R.U64 R61, R66, 0x10, R67.reuse ;  /* 0x00000010423d7819 */ /* 0x100fe20000001243 */
[----:B------:R-:W-:Y:S01]  /*71e0*/  HADD2.F32 R41, -RZ, R41.H1_H1 ;  /* 0x30000029ff297230 */ /* 0x000fe20000004100 */
[----:B------:R-:W-:Y:S01]  /*71f0*/  SHF.R.U32.HI R66, RZ, 0x10, R67 ;  /* 0x00000010ff427819 */ /* 0x000fe20000011643 */
[--C-:B------:R-:W-:Y:S01]  /*7200*/  HADD2.F32 R14, -RZ, R13.reuse.H0_H0 ;  /* 0x2000000dff0e7230 */ /* 0x100fe20000004100 */
[----:B------:R-:W-:Y:S01]  /*7210*/  SHF.R.U64 R60, R68, 0x10, R69 ;  /* 0x00000010443c7819 */ /* 0x000fe20000001245 */
[----:B------:R-:W-:Y:S01]  /*7220*/  HADD2.F32 R50, -RZ, R50.H0_H0 ;  /* 0x20000032ff327230 */ /* 0x000fe20000004100 */
[----:B------:R-:W-:Y:S01]  /*7230*/  SHF.R.U64 R62, R64, 0x10, R65 ;  /* 0x00000010403e7819 */ /* 0x000fe20000001241 */
[----:B------:R-:W-:-:S02]  /*7240*/  HADD2.F32 R13, -RZ, R13.H1_H1 ;  /* 0x3000000dff0d7230 */ /* 0x000fc40000004100 */
[----:B------:R-:W-:Y:S02]  /*7250*/  HADD2.F32 R51, -RZ, R108.H0_H0 ;  /* 0x2000006cff337230 */ /* 0x000fe40000004100 */
        /* <DEDUP_REMOVED lines=11> */
[----:B------:R-:W-:Y:S02]  /*7310*/  HADD2.F32 R13, -RZ, R15.H0_H0 ;  /* 0x2000000fff0d7230 */ /* 0x000fe40000004100 */
[--C-:B------:R-:W-:Y:S02]  /*7320*/  HADD2.F32 R14, -RZ, R43.reuse.H0_H0 ;  /* 0x2000002bff0e7230 */ /* 0x100fe40000004100 */
[----:B------:R-:W-:Y:S02]  /*7330*/  HADD2.F32 R43, -RZ, R43.H1_H1 ;  /* 0x3000002bff2b7230 */ /* 0x000fe40000004100 */
[-C--:B------:R-:W-:Y:S01]  /*7340*/  FMUL.FTZ R49, R13, R48.reuse ;  /* 0x000000300d317220 */ /* 0x080fe20000410000 */
[----:B------:R-:W-:Y:S02]  /*7350*/  HADD2.F32 R50, -RZ, R70.H0_H0 ;  /* 0x20000046ff327230 */ /* 0x000fe40000004100 */
[----:B------:R-:W-:Y:S01]  /*7360*/  FMUL.FTZ R56, R14, R48 ;  /* 0x000000300e387220 */ /* 0x000fe20000410000 */
[----:B------:R-:W-:Y:S01]  /*7370*/  HADD2.F32 R15, -RZ, R15.H1_H1 ;  /* 0x3000000fff0f7230 */ /* 0x000fe20000004100 */
[----:B------:R-:W-:Y:S01]  /*7380*/  F2FP.F16.F32.PACK_AB R51, R54, R51 ;  /* 0x000000333633723e */ /* 0x000fe200000000ff */
[----:B------:R-:W-:-:S02]  /*7390*/  HADD2.F32 R41, -RZ, R112.H0_H0 ;  /* 0x20000070ff297230 */ /* 0x000fc40000004100 */
[-C--:B------:R-:W-:Y:S01]  /*73a0*/  FMUL.FTZ R48, R43, R50.reuse ;  /* 0x000000322b307220 */ /* 0x080fe20000410000 */
[----:B------:R-:W-:Y:S02]  /*73b0*/  HADD2.F32 R42, -RZ, R66.H0_H0 ;  /* 0x20000042ff2a7230 */ /* 0x000fe40000004100 */
[----:B------:R-:W-:Y:S01]  /*73c0*/  FMUL.FTZ R58, R15, R50 ;  /* 0x000000320f3a7220 */ /* 0x000fe20000410000 */
[----:B------:R-:W-:Y:S02]  /*73d0*/  HADD2.F32 R108, -RZ, R108.H1_H1 ;  /* 0x3000006cff6c7230 */ /* 0x000fe40000004100 */
[-C--:B------:R-:W-:Y:S01]  /*73e0*/  FFMA.FTZ R50, R14, R41.reuse, R49 ;  /* 0x000000290e327223 */ /* 0x080fe20000010031 */
[----:B------:R-:W-:Y:S01]  /*73f0*/  FFMA.FTZ R56, R13, R41, -R56 ;  /* 0x000000290d387223 */ /* 0x000fe20000010838 */
[----:B------:R-:W-:Y:S02]  /*7400*/  HADD2.F32 R14, -RZ, R46.H0_H0 ;  /* 0x2000002eff0e7230 */ /* 0x000fe40000004100 */
[----:B------:R-:W-:Y:S01]  /*7410*/  FFMA.FTZ R57, R15, R42, -R48 ;  /* 0x0000002a0f397223 */ /* 0x000fe20000010830 */
[----:B------:R-:W-:-:S02]  /*7420*/  HADD2.F32 R41, -RZ, R60.H0_H0 ;  /* 0x2000003cff297230 */ /* 0x000fc40000004100 */
[----:B------:R-:W-:Y:S01]  /*7430*/  FFMA.FTZ R59, R43, R42, R58 ;  /* 0x0000002a2b3b7223 */ /* 0x000fe2000001003a */
[----:B------:R-:W-:Y:S02]  /*7440*/  HADD2.F32 R13, -RZ, R12.H0_H0 ;  /* 0x2000000cff0d7230 */ /* 0x000fe40000004100 */
[-C--:B------:R-:W-:Y:S01]  /*7450*/  FMUL.FTZ R42, R14, R108.reuse ;  /* 0x0000006c0e2a7220 */ /* 0x080fe20000410000 */
        /* <DEDUP_REMOVED lines=8> */
[----:B------:R-:W-:Y:S01]  /*74e0*/  FFMA.FTZ R42, R13, R111, -R42 ;  /* 0x0000006f0d2a7223 */ /* 0x000fe2000001082a */
[----:B------:R-:W-:Y:S02]  /*74f0*/  HADD2.F32 R13, -RZ, R47.H0_H0 ;  /* 0x2000002fff0d7230 */ /* 0x000fe40000004100 */
[-C--:B------:R-:W-:Y:S01]  /*7500*/  FFMA.FTZ R49, R12, R15.reuse, -R49 ;  /* 0x0000000f0c317223 */ /* 0x080fe20000010831 */
[----:B------:R-:W-:Y:S01]  /*7510*/  FFMA.FTZ R46, R46, R15, R41 ;  /* 0x0000000f2e2e7223 */ /* 0x000fe20000010029 */
[----:B------:R-:W-:Y:S02]  /*7520*/  HADD2.F32 R15, -RZ, R55.H0_H0 ;  /* 0x20000037ff0f7230 */ /* 0x000fe40000004100 */
[----:B------:R-:W-:Y:S01]  /*7530*/  FFMA.FTZ R43, R14, R111, R43 ;  /* 0x0000006f0e2b7223 */ /* 0x000fe2000001002b */
[----:B------:R-:W-:-:S02]  /*7540*/  HADD2.F32 R12, -RZ, R40.H0_H0 ;  /* 0x20000028ff0c7230 */ /* 0x000fc40000004100 */
[----:B------:R-:W-:Y:S01]  /*7550*/  FMUL.FTZ R41, R13, R110 ;  /* 0x0000006e0d297220 */ /* 0x000fe20000410000 */
[----:B------:R-:W-:Y:S01]  /*7560*/  HADD2.F32 R47, -RZ, R47.H1_H1 ;  /* 0x3000002fff2f7230 */ /* 0x000fe20000004100 */
[----:B------:R-:W-:Y:S01]  /*7570*/  F2FP.F16.F32.PACK_AB R59, R59, R50 ;  /* 0x000000323b3b723e */ /* 0x000fe200000000ff */
        /* <DEDUP_REMOVED lines=19> */
.L_x_9465:
[----:B------:R-:W-:Y:S05]  /*76b0*/  BSYNC B1 ;  /* 0x0000000000017941 */ /* 0x000fea0003800000 */
.L_x_9464:
[----:B0-----:R0:W-:Y:S01]  /*76c0*/  ST.E.128 desc[UR42][R44.64], R12 ;  /* 0x0000000c2c007985 */ /* 0x0011e2000c101d2a */
[----:B------:R-:W-:Y:S01]  /*76d0*/  ISETP.GE.AND P3, PT, R11, R107, PT ;  /* 0x0000006b0b00720c */ /* 0x000fe20003f66270 */
[----:B------:R-:W-:-:S12]  /*76e0*/  IMAD.MOV.U32 R107, RZ, RZ, R101 ;  /* 0x000000ffff6b7224 */ /* 0x000fd800078e0065 */
[----:B------:R-:W-:Y:S05]  /*76f0*/  @P3 BRA `(.L_x_9436) ;  /* 0x0000000400b03947 */ /* 0x000fea0003800000 */
[----:B0-----:R-:W-:-:S05]  /*7700*/  IMAD.WIDE R12, R11, 0x2, R106 ;  /* 0x000000020b0c7825 */ /* 0x001fca00078e026a */
[----:B----4-:R0:W-:Y:S01]  /*7710*/  ST.E.128 desc[UR42][R12.64], R40 ;  /* 0x000000280c007985 */ /* 0x0101e2000c101d2a */
[----:B------:R-:W-:Y:S05]  /*7720*/  BRA `(.L_x_9436) ;  /* 0x0000000400a47947 */ /* 0x000fea0003800000 */
.L_x_9395:
[----:B------:R-:W-:-:S06]  /*7730*/  UISETP.NE.AND UP0, UPT, UR41, 0x3, UPT ;  /* 0x000000032900788c */ /* 0x000fcc000bf05270 */
[----:B------:R-:W-:-:S13]  /*7740*/  PLOP3.LUT P5, PT, PT, PT, UP0, 0x80, 0x0 ;  /* 0x000000000000781c */ /* 0x000fda0003faf008 */
[----:B------:R-:W-:Y:S05]  /*7750*/  @!P5 BRA `(.L_x_9466) ;  /* 0x000000000004d947 */ /* 0x000fea0003800000 */
[----:B------:R-:W-:Y:S01]  /*7760*/  BPT.TRAP 0x1 ;  /* 0x000000040000795c */ /* 0x000fe20000300000 */
.L_x_9466:
[----:B------:R-:W-:Y:S01]  /*7770*/  IMAD R89, R19, 0x8, R18 ;  /* 0x0000000813597824 */ /* 0x000fe200078e0212 */
[----:B------:R-:W-:Y:S01]  /*7780*/  SHF.L.U32 R100, R190, 0x1f, RZ ;  /* 0x0000001fbe647819 */ /* 0x000fe200000006ff */
[----:B------:R-:W-:Y:S01]  /*7790*/  BSSY B1, `(.L_x_9467) ;  /* 0x0000004000017945 */ /* 0x000fe20003800000 */
[----:B------:R-:W-:Y:S02]  /*77a0*/  SHF.R.S32.HI R97, RZ, 0x1f, R98 ;  /* 0x0000001fff617819 */ /* 0x000fe40000011462 */
[----:B------:R-:W0:Y:S02]  /*77b0*/  SYNCS.PHASECHK.TRANS64.TRYWAIT P3, [R89+URZ+0x28890], R100 ;  /* 0x02889064590075a7 */ /* 0x000e24000806017f */
[----:B0-----:R-:W-:Y:S05]  /*77c0*/  @!P3 BRA `(.L_x_9468) ;  /* 0x000001940098b947 */ /* 0x001fea0003800000 */
.L_x_9776:
[----:B------:R-:W-:Y:S05]  /*77d0*/  BSYNC B1 ;  /* 0x0000000000017941 */ /* 0x000fea0003800000 */
.L_x_9467:
        /* <DEDUP_REMOVED lines=25> */
.L_x_9780:
        /* <DEDUP_REMOVED lines=13> */
.L_x_9471:
[----:B------:R-:W-:Y:S05]  /*7a40*/  BSYNC B1 ;  /* 0x0000000000017941 */ /* 0x000fea0003800000 */
.L_x_9470:
[----:B------:R-:W-:-:S03]  /*7a50*/  UMOV UR4, 0xffffffff ;  /* 0xffffffff00047882 */ /* 0x000fc60000000000 */
[----:B------:R-:W-:Y:S05]  /*7a60*/  BRA.DIV UR4, `(.L_x_9472) ;  /* 0x00000196044c7947 */ /* 0x000fea000b800000 */
[----:B--2-4-:R2:W4:Y:S04]  /*7a70*/  SHFL.IDX PT, R41, R45, 0x1, 0x181f ;  /* 0x00381f002d297f89 */ /* 0x01452800000e0000 */
[----:B---3--:R2:W3:Y:S02]  /*7a80*/  SHFL.IDX PT, R14, R44, 0x1, 0x181f ;  /* 0x00381f002c0e7f89 */ /* 0x0084e400000e0000 */
.L_x_9784:
        /* <DEDUP_REMOVED lines=14> */
.L_x_9474:
[----:B------:R-:W-:Y:S05]  /*7b70*/  BSYNC B1 ;  /* 0x0000000000017941 */ /* 0x000fea0003800000 */
.L_x_9473:
[----:B------:R-:W-:-:S03]  /*7b80*/  UMOV UR4, 0xffffffff ;  /* 0xffffffff00047882 */ /* 0x000fc60000000000 */
[----:B------:R-:W-:Y:S05]  /*7b90*/  BRA.DIV UR4, `(.L_x_9475) ;  /* 0x0000019604487947 */ /* 0x000fea000b800000 */
[----:B---34-:R3:W4:Y:S04]  /*7ba0*/  SHFL.IDX PT, R41, R45, 0x2, 0x181f ;  /* 0x00581f002d297f89 */ /* 0x01872800000e0000 */
[----:B------:R3:W0:Y:S02]  /*7bb0*/  SHFL.IDX PT, R14, R44, 0x2, 0x181f ;  /* 0x00581f002c0e7f89 */ /* 0x00062400000e0000 */
.L_x_9788:
        /* <DEDUP_REMOVED lines=14> */
.L_x_9477:
[----:B------:R-:W-:Y:S05]  /*7ca0*/  BSYNC B1 ;  /* 0x0000000000017941 */ /* 0x000fea0003800000 */
.L_x_9476:
[----:B------:R-:W-:-:S03]  /*7cb0*/  UMOV UR4, 0xffffffff ;  /* 0xffffffff00047882 */ /* 0x000fc60000000000 */
[----:B------:R-:W-:Y:S05]  /*7cc0*/  BRA.DIV UR4, `(.L_x_9478) ;  /* 0x0000019604447947 */ /* 0x000fea000b800000 */
[----:B0---4-:R0:W4:Y:S04]  /*7cd0*/  SHFL.IDX PT, R41, R45, 0x3, 0x181f ;  /* 0x00781f002d297f89 */ /* 0x01112800000e0000 */
[----:B------:R0:W0:Y:S02]  /*7ce0*/  SHFL.IDX PT, R14, R44, 0x3, 0x181f ;  /* 0x00781f002c0e7f89 */ /* 0x00002400000e0000 */
.L_x_9792:
        /* <DEDUP_REMOVED lines=13> */
.L_x_9436:
[----:B------:R-:W-:Y:S05]  /*7dc0*/  BSYNC B0 ;  /* 0x0000000000007941 */ /* 0x000fea0003800000 */
.L_x_9394:
[----:B------:R-:W5:Y:S01]  /*7dd0*/  S2R R11, SR_TID.X ;  /* 0x00000000000b7919 */ /* 0x000f620000002100 */
[----:B------:R-:W-:Y:S01]  /*7de0*/  @!PT LDS RZ, [RZ] ;  /* 0x00000000fffff984 */ /* 0x000fe20000000800 */
[----:B------:R-:W-:Y:S01]  /*7df0*/  @!PT LDS RZ, [RZ] ;  /* 0x00000000fffff984 */ /* 0x000fe20000000800 */
[----:B------:R-:W-:Y:S01]  /*7e00*/  @!PT LDS RZ, [RZ] ;  /* 0x00000000fffff984 */ /* 0x000fe20000000800 */
[----:B------:R-:W-:Y:S01]  /*7e10*/  @!PT LDS RZ, [RZ] ;  /* 0x00000000fffff984 */ /* 0x000fe20000000800 */
[----:B------:R2:W-:Y:S06]  /*7e20*/  MEMBAR.ALL.CTA ;  /* 0x0000000000007992 */ /* 0x0005ec0000008000 */
[----:B--2---:R-:W2:Y:S01]  /*7e30*/  FENCE.VIEW.ASYNC.S ;  /* 0x00000000000073c6 */ /* 0x004ea20000000000 */
[----:B------:R-:W-:Y:S05]  /*7e40*/  WARPSYNC.ALL ;  /* 0x0000000000007948 */ /* 0x000fea0003800000 */
[----:B------:R-:W-:Y:S01]  /*7e50*/  BSSY B0, `(.L_x_9479) ;  /* 0x0000009000007945 */ /* 0x000fe20003800000 */
[----:B-----5:R-:W-:Y:S01]  /*7e60*/  LOP3.LUT R11, R11, 0x7f, RZ, 0xc0, !PT ;  /* 0x0000007f0b0b7812 */ /* 0x020fe200078ec0ff */
[----:B--2---:R2:W-:Y:S03]  /*7e70*/  BAR.SYNC.DEFER_BLOCKING R92, 0x80 ;  /* 0x0002005c0000751d */ /* 0x0045e60000010000 */
[----:B------:R-:W-:-:S13]  /*7e80*/  ISETP.NE.AND P3, PT, R11, RZ, PT ;  /* 0x000000ff0b00720c */ /* 0x000fda0003f65270 */
[----:B------:R-:W-:-:S05]  /*7e90*/  @!P3 VIADD R11, R89, 0x288a0 ;  /* 0x000288a0590bb836 */ /* 0x000fca0000000000 */
[----:B------:R-:W-:-:S04]  /*7ea0*/  @!P3 PRMT R11, RZ, 0x654, R11 ;  /* 0x00000654ff0bb816 */ /* 0x000fc8000000000b */
[----:B------:R2:W-:Y:S01]  /*7eb0*/  @!P3 SYNCS.ARRIVE.TRANS64.RED.A1T0 RZ, [R11+URZ], RZ ;  /* 0x000000ff0bffb9a7 */ /* 0x0005e2000810043f */
[----:B------:R-:W-:Y:S05]  /*7ec0*/  @!P5 BRA `(.L_x_9480) ;  /* 0x000000000004d947 */ /* 0x000fea0003800000 */
[----:B------:R-:W-:Y:S01]  /*7ed0*/  BPT.TRAP 0x1 ;  /* 0x000000040000795c */ /* 0x000fe20000300000 */
.L_x_9480:
[----:B------:R-:W-:Y:S05]  /*7ee0*/  BSYNC B0 ;  /* 0x0000000000007941 */ /* 0x000fea0003800000 */
.L_x_9479:
[----:B------:R-:W5:Y:S01]  /*7ef0*/  SYNCS.PHASECHK.TRANS64.TRYWAIT P4, [R89+URZ+0x288b0], R100 ;  /* 0x0288b064590075a7 */ /* 0x000f62000808017f */
[----:B------:R-:W-:Y:S01]  /*7f00*/  ULDC UR37, c[0x0][0x2f4] ;  /* 0x0000bd0000257ab9 */ /* 0x000fe20000000800 */
[----:B------:R-:W-:Y:S04]  /*7f10*/  BSSY B0, `(.L_x_9481) ;  /* 0x0000002000007945 */ /* 0x000fe80003800000 */
[----:B-----5:R-:W-:Y:S05]  /*7f20*/  @!P4 BRA `(.L_x_9482) ;  /* 0x0000019000f4c947 */ /* 0x020fea0003800000 */
.L_x_9793:
[----:B------:R-:W-:Y:S05]  /*7f30*/  BSYNC B0 ;  /* 0x0000000000007941 */ /* 0x000fea0003800000 */
.L_x_9481:
[----:B------:R-:W-:Y:S01]  /*7f40*/  ULDC.64 UR4, c[0x0][0x328] ;  /* 0x0000ca0000047ab9 */ /* 0x000fe20000000a00 */
[----:B------:R-:W-:Y:S01]  /*7f50*/  ULDC.64 UR6, c[0x0][0x318] ;  /* 0x0000c60000067ab9 */ /* 0x000fe20000000a00 */
[----:B------:R-:W-:Y:S01]  /*7f60*/  IMAD R97, R97, UR4, RZ ;  /* 0x0000000461617c24 */ /* 0x000fe2000f8e02ff */
[----:B------:R-:W-:Y:S01]  /*7f70*/  IADD3 R95, -R187, R95, RZ ;  /* 0x0000005fbb5f7210 */ /* 0x000fe20007ffe1ff */
[C---:B0---4-:R-:W-:Y:S01]  /*7f80*/  IMAD.WIDE.U32 R12, R98.reuse, UR4, RZ ;  /* 0x00000004620c7c25 */ /* 0x051fe2000f8e00ff */
[----:B------:R-:W-:Y:S03]  /*7f90*/  BSSY B0, `(.L_x_9483) ;  /* 0x000001b000007945 */ /* 0x000fe60003800000 */
[----:B------:R-:W-:Y:S01]  /*7fa0*/  IMAD R97, R98, UR5, R97 ;  /* 0x0000000562617c24 */ /* 0x000fe2000f8e0261 */
[----:B------:R-:W-:Y:S02]  /*7fb0*/  ULDC.64 UR4, c[0x0][0x338] ;  /* 0x0000ce0000047ab9 */ /* 0x000fe40000000a00 */
[----:B------:R-:W-:-:S02]  /*7fc0*/  IMAD R96, R96, UR4, RZ ;  /* 0x0000000460607c24 */ /* 0x000fc4000f8e02ff */
[----:B------:R-:W-:Y:S02]  /*7fd0*/  IMAD.IADD R13, R13, 0x1, R97 ;  /* 0x000000010d0d7824 */ /* 0x000fe400078e0261 */
[C---:B--2---:R-:W-:Y:S02]  /*7fe0*/  IMAD R11, R99.reuse, UR5, R96 ;  /* 0x00000005630b7c24 */ /* 0x044fe4000f8e0260 */
[----:B------:R-:W-:Y:S01]  /*7ff0*/  IMAD.WIDE.U32 R12, R99, UR4, R12 ;  /* 0x00000004630c7c25 */ /* 0x000fe2000f8e000c */
[----:B------:R-:W-:-:S03]  /*8000*/  ULDC.64 UR4, c[0x0][0x330] ;  /* 0x0000cc0000047ab9 */ /* 0x000fc60000000a00 */
[----:B------:R-:W-:Y:S02]  /*8010*/  IMAD.IADD R13, R13, 0x1, R11 ;  /* 0x000000010d0d7824 */ /* 0x000fe400078e020b */
[----:B------:R-:W-:-:S04]  /*8020*/  IMAD.WIDE.U32 R12, R188, UR4, R12 ;  /* 0x00000004bc0c7c25 */ /* 0x000fc8000f8e000c */
[----:B------:R-:W-:Y:S01]  /*8030*/  IMAD R11, R188, UR5, R13 ;  /* 0x00000005bc0b7c24 */ /* 0x000fe2000f8e020d */
[----:B-1-3--:R-:W-:-:S04]  /*8040*/  LEA R44, P4, R12, UR6, 0x1 ;  /* 0x000000060c2c7c11 */ /* 0x00afc8000f8808ff */
        /* <DEDUP_REMOVED lines=15> */
.L_x_9484:
[----:B------:R-:W-:Y:S05]  /*8140*/  BSYNC B0 ;  /* 0x0000000000007941 */ /* 0x000fea0003800000 */
.L_x_9483:
        /* <DEDUP_REMOVED lines=15> */
.L_x_9486:
[----:B------:R-:W-:Y:S05]  /*8240*/  BSYNC B0 ;  /* 0x0000000000007941 */ /* 0x000fea0003800000 */
.L_x_9485:
        /* <DEDUP_REMOVED lines=15> */
.L_x_9488:
[----:B------:R-:W-:Y:S05]  /*8340*/  BSYNC B0 ;  /* 0x0000000000007941 */ /* 0x000fea0003800000 */
.L_x_9487:
        /* <DEDUP_REMOVED lines=15> */
.L_x_9490:
[----:B------:R-:W-:Y:S05]  /*8440*/  BSYNC B0 ;  /* 0x0000000000007941 */ /* 0x000fea0003800000 */
.L_x_9489:
        /* <DEDUP_REMOVED lines=22> */
.L_x_9389:
[----:B------:R-:W0:Y:S01]  /*85b0*/  LDC R0, c[0x0][0x448] ;  /* 0x00011200ff007b82 */ /* 0x000e220000000800 */
[----:B------:R-:W-:Y:S02]  /*85c0*/  MOV R88, RZ ;  /* 0x000000ff00587202 */ /* 0x000fe40000000f00 */
[----:B0-----:R-:W-:Y:S01]  /*85d0*/  ISETP.NE.AND P1, PT, R0, 0x1, PT ;  /* 0x000000010000780c */ /* 0x001fe20003f25270 */
[----:B------:R-:W-:-:S12]  /*85e0*/  VIADD R0, R192, 0x7f ;  /* 0x0000007fc0007836 */ /* 0x000fd80000000000 */
[----:B------:R-:W0:Y:S08]  /*85f0*/  @P1 LDC R3, c[0x0][0x44c] ;  /* 0x00011300ff031b82 */ /* 0x000e300000000800 */
[----:B------:R-:W3:Y:S01]  /*8600*/  @P1 LDC R4, c[0x0][0x450] ;  /* 0x00011400ff041b82 */ /* 0x000ee20000000800 */
[----:B0-----:R-:W-:-:S05]  /*8610*/  @P1 IMAD.HI.U32 R3, R0, R3, RZ ;  /* 0x0000000300031227 */ /* 0x001fca00078e00ff */
[----:B---3--:R-:W-:-:S05]  /*8620*/  @P1 SHF.R.U32.HI R0, RZ, R4, R3 ;  /* 0x00000004ff001219 */ /* 0x008fca0000011603 */
[----:B------:R-:W-:-:S05]  /*8630*/  IMAD.IADD R0, R93, 0x1, R0 ;  /* 0x000000015d007824 */ /* 0x000fca00078e0200 */
[----:B------:R-:W-:-:S04]  /*8640*/  SHF.R.S32.HI R3, RZ, 0x1f, R0 ;  /* 0x0000001fff037819 */ /* 0x000fc80000011400 */
[----:B------:R-:W-:-:S04]  /*8650*/  LEA.HI R3, R3, R0, RZ, 0x7 ;  /* 0x0000000003037211 */ /* 0x000fc800078f38ff */
[----:B------:R-:W-:-:S04]  /*8660*/  SHF.R.S32.HI R3, RZ, 0x7, R3 ;  /* 0x00000007ff037819 */ /* 0x000fc80000011403 */
[----:B------:R-:W-:-:S04]  /*8670*/  VIMNMX R94, R94, R3, PT ;  /* 0x000000035e5e7248 */ /* 0x000fc80003fe0100 */
[----:B------:R-:W-:Y:S01]  /*8680*/  ISETP.GE.AND P1, PT, R94, 0x1, PT ;  /* 0x000000015e00780c */ /* 0x000fe20003f26270 */
[----:B------:R-:W-:-:S12]  /*8690*/  @P0 BRA `(.L_x_9492) ;  /* 0x00000000000c0947 */ /* 0x000fd80003800000 */
[----:B------:R-:W0:Y:S01]  /*86a0*/  FENCE.VIEW.ASYNC.G ;  /* 0x00000000000073c6 */ /* 0x000e220000000100 */
[----:B------:R-:W-:Y:S05]  /*86b0*/  WARPSYNC.ALL ;  /* 0x0000000000007948 */ /* 0x000fea0003800000 */
[----:B0-----:R-:W-:Y:S06]  /*86c0*/  BAR.ARV 0xc, 0x180 ;  /* 0x0306000000007b1d */ /* 0x001fec0000002000 */
.L_x_9492:
        /* <DEDUP_REMOVED lines=31> */
.L_x_9494:
[----:B------:R-:W-:Y:S05]  /*88c0*/  BSYNC B0 ;  /* 0x0000000000007941 */ /* 0x000fea0003800000 */
.L_x_9493:
        /* <DEDUP_REMOVED lines=35> */
[----:B----4-:R-:W-:Y:S02]  /*8b00*/  CS2R R92, SRZ ;  /* 0x00000000005c7805 */ /* 0x010fe4000001ff00 */
        /* <DEDUP_REMOVED lines=10> */
[----:B------:R0:W3:Y:S02]  /*8bb0*/  SHFL.IDX PT, R191, R0, RZ, 0x1f ;  /* 0x00001fff00bf7589 */ /* 0x0000e400000e0000 */
.L_x_9796:
[----:B0--3--:R-:W-:Y:S01]  /*8bc0*/  LEA.HI R0, R191, R191, RZ, 0x1 ;  /* 0x000000bfbf007211 */ /* 0x009fe200078f08ff */
[----:B------:R-:W-:-:S03]  /*8bd0*/  IMAD.U32 R3, RZ, RZ, UR40 ;  /* 0x00000028ff037e24 */ /* 0x000fc6000f8e00ff */
        /* <DEDUP_REMOVED lines=21> */
[----:B0-2---:R-:W-:-:S07]  /*8d30*/  IMAD.MOV.U32 R13, RZ, RZ, RZ ;  /* 0x000000ffff0d7224 */ /* 0x005fce00078e00ff */
[----:B------:R-:W-:-:S07]  /*8d40*/  LEPC R20, `(.L_x_9497) ;  /* 0x000000001014794e */ /* 0x000fce0000000000 */
[----:B-1-3-5:R-:W-:Y:S05]  /*8d50*/  CALL.ABS.NOINC R14 ;  /* 0x000000000e007343 */ /* 0x02afea0003c00000 */
.L_x_9497:
        /* <DEDUP_REMOVED lines=13> */
.L_x_9501:
[----:B---3--:R3:W4:Y:S02]  /*8e30*/  SYNCS.PHASECHK.TRANS64.TRYWAIT P0, [R18+URZ+0x28800], R3 ;  /* 0x02880003120075a7 */ /* 0x008724000800017f */
[----:B----4-:R-:W-:Y:S05]  /*8e40*/  @!P0 NANOSLEEP.SYNCS 0x989680 ;  /* 0x009896800000895d */ /* 0x010fea0003900000 */
[----:B------:R-:W4:Y:S02]  /*8e50*/  @!P0 SYNCS.PHASECHK.TRANS64 P0, [R18+URZ+0x28800], R3 ;  /* 0x02880003120085a7 */ /* 0x000f24000800007f */
[----:B----4-:R-:W-:Y:S05]  /*8e60*/  @!P0 BRA `(.L_x_9501) ;  /* 0xfffffffc00f08947 */ /* 0x010fea000383ffff */
.L_x_9500:
[----:B------:R-:W-:Y:S05]  /*8e70*/  BSYNC B0 ;  /* 0x0000000000007941 */ /* 0x000fea0003800000 */
.L_x_9499:
[----:B------:R-:W-:Y:S05]  /*8e80*/  BRA `(.L_x_9502) ;  /* 0x0000004c00c07947 */ /* 0x000fea0003800000 */
.L_x_9498:
[----:B------:R-:W-:Y:S01]  /*8e90*/  ISETP.NE.AND P0, PT, R25, RZ, PT ;  /* 0x000000ff1900720c */ /* 0x000fe20003f05270 */
[----:B------:R-:W-:Y:S01]  /*8ea0*/  ULDC.64 UR4, c[0x0][0x3f8] ;  /* 0x0000fe0000047ab9 */ /* 0x000fe20000000a00 */
[----:B-----5:R-:W-:Y:S01]  /*8eb0*/  SHF.R.S32.HI R0, RZ, 0x1f, R24 ;  /* 0x0000001fff007819 */ /* 0x020fe20000011418 */
[----:B------:R-:W-:Y:S01]  /*8ec0*/  ULDC.64 UR6, c[0x0][0x408] ;  /* 0x0001020000067ab9 */ /* 0x000fe20000000a00 */
[----:B------:R-:W-:-:S04]  /*8ed0*/  IMAD.WIDE.U32 R26, R24, UR4, RZ ;  /* 0x00000004181a7c25 */ /* 0x000fc8000f8e00ff */
[C---:B------:R-:W-:Y:S02]  /*8ee0*/  IMAD R3, R0.reuse, UR4, RZ ;  /* 0x0000000400037c24 */ /* 0x040fe4000f8e02ff */
[----:B------:R-:W-:Y:S02]  /*8ef0*/  IMAD R5, R0, UR6, RZ ;  /* 0x0000000600057c24 */ /* 0x000fe4000f8e02ff */
[C---:B------:R-:W-:Y:S02]  /*8f00*/  IMAD R3, R24.reuse, UR5, R3 ;  /* 0x0000000518037c24 */ /* 0x040fe4000f8e0203 */
[C---:B------:R-:W-:Y:S02]  /*8f10*/  IMAD R5, R24.reuse, UR7, R5 ;  /* 0x0000000718057c24 */ /* 0x040fe4000f8e0205 */
[----:B------:R-:W-:Y:S01]  /*8f20*/  IMAD.WIDE.U32 R24, R24, UR6, RZ ;  /* 0x0000000618187c25 */ /* 0x000fe2000f8e00ff */
[----:B------:R-:W-:-:S03]  /*8f30*/  IADD3 R29, R3, R27, RZ ;  /* 0x0000001b031d7210 */ /* 0x000fc60007ffe0ff */
[----:B------:R-:W-:Y:S01]  /*8f40*/  IMAD.IADD R31, R5, 0x1, R25 ;  /* 0x00000001051f7824 */ /* 0x000fe200078e0219 */
        /* <DEDUP_REMOVED lines=8> */
[----:B------:R-:W-:Y:S01]  /*8fd0*/  IMAD.U32 R10, RZ, RZ, UR6 ;  /* 0x00000006ff0a7e24 */ /* 0x000fe2000f8e00ff */
[----:B------:R-:W-:Y:S01]  /*8fe0*/  MOV R7, UR5 ;  /* 0x0000000500077c02 */ /* 0x000fe20008000f00 */
[----:B------:R-:W-:Y:S01]  /*8ff0*/  IMAD.U32 R6, RZ, RZ, UR4 ;  /* 0x00000004ff067e24 */ /* 0x000fe2000f8e00ff */
[----:B--2---:R-:W-:Y:S01]  /*9000*/  MOV R13, RZ ;  /* 0x000000ff000d7202 */ /* 0x004fe20000000f00 */
[----:B------:R-:W-:-:S02]  /*9010*/  IMAD.U32 R11, RZ, RZ, UR7 ;  /* 0x00000007ff0b7e24 */ /* 0x000fc4000f8e00ff */
[----:B------:R-:W-:Y:S02]  /*9020*/  IMAD.MOV.U32 R8, RZ, RZ, 0x70 ;  /* 0x00000070ff087424 */ /* 0x000fe400078e00ff */
[----:B0-----:R-:W-:-:S07]  /*9030*/  IMAD.MOV.U32 R12, RZ, RZ, 0x1 ;  /* 0x00000001ff0c7424 */ /* 0x001fce00078e00ff */
[----:B------:R-:W-:-:S07]  /*9040*/  LEPC R20, `(.L_x_9503) ;  /* 0x000000001014794e */ /* 0x000fce0000000000 */
[----:B-1-3--:R-:W-:Y:S05]  /*9050*/  CALL.ABS.NOINC R14 ;  /* 0x000000000e007343 */ /* 0x00afea0003c00000 */
.L_x_9503:
[----:B------:R-:W-:Y:S01]  /*9060*/  ULDC.U8 UR4, c[0x0][0x410] ;  /* 0x0001040000047ab9 */ /* 0x000fe20000000000 */
[----:B------:R-:W-:Y:S01]  /*9070*/  IMAD.IADD R54, R187, 0x1, R192 ;  /* 0x00000001bb367824 */ /* 0x000fe200078e02c0 */
[----:B------:R-:W-:Y:S01]  /*9080*/  ISETP.NE.AND P0, PT, RZ, UR4, PT ;  /* 0x00000004ff007c0c */ /* 0x000fe2000bf05270 */
[----:B------:R-:W-:Y:S01]  /*9090*/  BSSY B0, `(.L_x_9504) ;  /* 0x00004c7000007945 */ /* 0x000fe20003800000 */
[----:B------:R-:W-:Y:S01]  /*90a0*/  LEA R37, R200, UR40, 0x1 ;  /* 0x00000028c8257c11 */ /* 0x000fe2000f8e08ff */
[----:B------:R-:W-:-:S10]  /*90b0*/  IMAD R3, R207, 0x20, R54 ;  /* 0x00000020cf037824 */ /* 0x000fd400078e0236 */
[----:B------:R-:W-:Y:S05]  /*90c0*/  @!P0 BRA `(.L_x_9505) ;  /* 0x0000002400c08947 */ /* 0x000fea0003800000 */
[----:B------:R-:W0:Y:S01]  /*90d0*/  LDC R67, c[0x0][0x448] ;  /* 0x00011200ff437b82 */ /* 0x000e220000000800 */
[----:B------:R-:W-:Y:S01]  /*90e0*/  ULDC.64 UR4, c[0x0][0x3f8] ;  /* 0x0000fe0000047ab9 */ /* 0x000fe20000000a00 */
[----:B------:R-:W-:Y:S01]  /*90f0*/  ULDC.64 UR6, c[0x0][0x408] ;  /* 0x0001020000067ab9 */ /* 0x000fe20000000a00 */
[----:B------:R-:W-:Y:S01]  /*9100*/  MOV R10, R24 ;  /* 0x00000018000a7202 */ /* 0x000fe20000000f00 */
[----:B------:R-:W-:Y:S01]  /*9110*/  IMAD.MOV.U32 R8, RZ, RZ, R26 ;  /* 0x000000ffff087224 */ /* 0x000fe200078e001a */
[----:B------:R-:W-:Y:S01]  /*9120*/  SHF.R.S32.HI R64, RZ, 0x1f, R185 ;  /* 0x0000001fff407819 */ /* 0x000fe200000114b9 */
        /* <DEDUP_REMOVED lines=28> */
.L_x_9802:
        /* <DEDUP_REMOVED lines=15> */
[----:B------:R-:W-:Y:S02]  /*93e0*/  @!P5 SHF.L.U32 R15, R185, 0x1, RZ ;  /* 0x00000001b90fd819 */ /* 0x000fe400000006ff */
[-C--:B---3--:R-:W-:Y:S02]  /*93f0*/  @!P4 IADD3 R10, P0, R3, R12.reuse, RZ ;  /* 0x0000000c030ac210 */ /* 0x088fe40007f1e0ff */
[----:B0-----:R-:W-:Y:S02]  /*9400*/  @!P4 IADD3 R12, P1, R14, R12, RZ ;  /* 0x0000000c0e0cc210 */ /* 0x001fe40007f3e0ff */
[----:B------:R-:W-:Y:S01]  /*9410*/  @!P5 SHF.L.U64.HI R9, R185, 0x1, R64 ;  /* 0x00000001b909d819 */ /* 0x000fe20000010240 */
[----:B--2---:R-:W-:Y:S01]  /*9420*/  @!P4 IMAD.X R11, R0, 0x1, R13, P0 ;  /* 0x00000001000bc824 */ /* 0x004fe200000e060d */
[----:B------:R-:W-:Y:S02]  /*9430*/  @!P5 IADD3 R20, P2, R3, R15, RZ ;  /* 0x0000000f0314d210 */ /* 0x000fe40007f5e0ff */
[----:B------:R-:W-:-:S02]  /*9440*/  CS2R R46, SRZ ;  /* 0x00000000002e7805 */ /* 0x000fc4000001ff00 */
[----:B------:R-:W-:Y:S02]  /*9450*/  @!P5 IADD3 R14, P3, R14, R15, RZ ;  /* 0x0000000f0e0ed210 */ /* 0x000fe40007f7e0ff */
[----:B------:R-:W-:Y:S01]  /*9460*/  CS2R R48, SRZ ;  /* 0x0000000000307805 */ /* 0x000fe2000001ff00 */
[----:B----4-:R-:W-:Y:S02]  /*9470*/  @!P4 IMAD.X R13, R4, 0x1, R13, P1 ;  /* 0x00000001040dc824 */ /* 0x010fe400008e060d */
[--C-:B------:R-:W-:Y:S01]  /*9480*/  @!P5 IMAD.X R21, R0, 0x1, R9.reuse, P2 ;  /* 0x000000010015d824 */ /* 0x100fe200010e0609 */
[----:B------:R0:W5:Y:S01]  /*9490*/  @!P4 LD.E.64 R46, desc[UR42][R10.64] ;  /* 0x0000002a0a2ec980 */ /* 0x000162000c101b00 */
[----:B------:R-:W-:-:S03]  /*94a0*/  @!P5 IMAD.X R15, R4, 0x1, R9, P3 ;  /* 0x00000001040fd824 */ /* 0x000fc600018e0609 */
[----:B------:R0:W5:Y:S04]  /*94b0*/  @!P5 LD.E.64 R40, desc[UR42][R20.64] ;  /* 0x0000002a1428d980 */ /* 0x000168000c101b00 */
[----:B------:R0:W5:Y:S04]  /*94c0*/  @!P5 LD.E.64 R38, desc[UR42][R14.64] ;  /* 0x0000002a0e26d980 */ /* 0x000168000c101b00 */
[----:B------:R0:W5:Y:S02]  /*94d0*/  @!P4 LD.E.64 R48, desc[UR42][R12.64] ;  /* 0x0000002a0c30c980 */ /* 0x000164000c101b00 */
.L_x_9508:
[----:B------:R-:W-:Y:S05]  /*94e0*/  BSYNC B1 ;  /* 0x0000000000017941 */ /* 0x000fea0003800000 */
.L_x_9507:
[----:B----45:R-:W-:Y:S01]  /*94f0*/  IMAD.MOV.U32 R4, RZ, RZ, R38 ;  /* 0x000000ffff047224 */ /* 0x030fe200078e0026 */
[----:B--2---:R-:W-:Y:S01]  /*9500*/  MOV R0, R48 ;  /* 0x0000003000007202 */ /* 0x004fe20000000f00 */
        /* <DEDUP_REMOVED lines=9> */
[----:B------:R-:W-:-:S02]  /*95a0*/  PRMT R61, R3, 0x7610, R61 ;  /* 0x00007610033d7816 */ /* 0x000fc4000000003d */
[----:B-1----:R-:W-:Y:S02]  /*95b0*/  CS2R R42, SRZ ;  /* 0x00000000002a7805 */ /* 0x002fe4000001ff00 */
[----:B------:R-:W-:Y:S02]  /*95c0*/  MOV R3, R47 ;  /* 0x0000002f00037202 */ /* 0x000fe40000000f00 */
[----:B------:R-:W-:Y:S02]  /*95d0*/  PRMT R66, R66, 0x5410, R0 ;  /* 0x0000541042427816 */ /* 0x000fe40000000000 */
[----:B------:R-:W-:Y:S02]  /*95e0*/  PRMT R61, R61, 0x5410, R3 ;  /* 0x000054103d3d7816 */ /* 0x000fe40000000003 */
[----:B------:R-:W-:Y:S02]  /*95f0*/  PRMT R60, R60, 0x5410, R4 ;  /* 0x000054103c3c7816 */ /* 0x000fe40000000004 */
[----:B------:R-:W-:Y:S01]  /*9600*/  PRMT R59, R9, 0x7610, R59 ;  /* 0x00007610093b7816 */ /* 0x000fe2000000003b */
[----:B------:R-:W-:Y:S06]  /*9610*/  BRA.DIV UR4, `(.L_x_9509) ;  /* 0x0000017e04fc7947 */ /* 0x000fec000b800000 */
[----:B------:R1:W2:Y:S04]  /*9620*/  SHFL.IDX PT, R0, R6, 0x1, 0x181f ;  /* 0x00381f0006007f89 */ /* 0x0002a800000e0000 */
[----:B------:R1:W3:Y:S04]  /*9630*/  SHFL.IDX PT, R3, R5, 0x1, 0x181f ;  /* 0x00381f0005037f89 */ /* 0x0002e800000e0000 */
[----:B------:R1:W4:Y:S04]  /*9640*/  SHFL.IDX PT, R4, R8, 0x1, 0x181f ;  /* 0x00381f0008047f89 */ /* 0x00032800000e0000 */
[----:B0-----:R1:W0:Y:S02]  /*9650*/  SHFL.IDX PT, R14, R7, 0x1, 0x181f ;  /* 0x00381f00070e7f89 */ /* 0x00122400000e0000 */
.L_x_9808:
        /* <DEDUP_REMOVED lines=16> */
[----:B------:R-:W-:Y:S02]  /*9760*/  @!P5 SHF.L.U64.HI R15, R185, 0x1, R64 ;  /* 0x00000001b90fd819 */ /* 0x000fe40000010240 */
[-C--:B------:R-:W-:Y:S02]  /*9770*/  @!P5 IADD3 R20, P2, R3, R11.reuse, RZ ;  /* 0x0000000b0314d210 */ /* 0x080fe40007f5e0ff */
[C---:B0-----:R-:W-:Y:S02]  /*9780*/  @!P4 IADD3 R12, P1, R14.reuse, R12, RZ ;  /* 0x0000000c0e0cc210 */ /* 0x041fe40007f3e0ff */
[----:B------:R-:W-:Y:S01]  /*9790*/  @!P5 IADD3 R14, P3, R14, R11, RZ ;  /* 0x0000000b0e0ed210 */ /* 0x000fe20007f7e0ff */
[----:B--2---:R-:W-:Y:S01]  /*97a0*/  @!P5 IMAD.X R21, R0, 0x1, R15, P2 ;  /* 0x000000010015d824 */ /* 0x004fe200010e060f */
[----:B------:R-:W-:-:S02]  /*97b0*/  CS2R R44, SRZ ;  /* 0x00000000002c7805 */ /* 0x000fc4000001ff00 */
[----:B------:R-:W-:Y:S01]  /*97c0*/  CS2R R42, SRZ ;  /* 0x00000000002a7805 */ /* 0x000fe2000001ff00 */
[--C-:B------:R-:W-:Y:S02]  /*97d0*/  @!P4 IMAD.X R11, R0, 0x1, R9.reuse, P0 ;  /* 0x00000001000bc824 */ /* 0x100fe400000e0609 */
[C---:B----4-:R-:W-:Y:S01]  /*97e0*/  @!P4 IMAD.X R13, R4.reuse, 0x1, R9, P1 ;  /* 0x00000001040dc824 */ /* 0x050fe200008e0609 */
[----:B------:R0:W5:Y:S01]  /*97f0*/  @!P5 LD.E.64 R30, desc[UR42][R20.64] ;  /* 0x0000002a141ed980 */ /* 0x000162000c101b00 */
[----:B------:R-:W-:-:S03]  /*9800*/  @!P5 IMAD.X R15, R4, 0x1, R15, P3 ;  /* 0x00000001040fd824 */ /* 0x000fc600018e060f */
[----:B------:R0:W5:Y:S04]  /*9810*/  @!P4 LD.E.64 R44, desc[UR42][R10.64] ;  /* 0x0000002a0a2cc980 */ /* 0x000168000c101b00 */
[----:B------:R0:W5:Y:S04]  /*9820*/  @!P5 LD.E.64 R28, desc[UR42][R14.64] ;  /* 0x0000002a0e1cd980 */ /* 0x000168000c101b00 */
[----:B------:R0:W5:Y:S02]  /*9830*/  @!P4 LD.E.64 R42, desc[UR42][R12.64] ;  /* 0x0000002a0c2ac980 */ /* 0x000164000c101b00 */
.L_x_9511:
[----:B------:R-:W-:Y:S05]  /*9840*/  BSYNC B1 ;  /* 0x0000000000017941 */ /* 0x000fea0003800000 */
.L_x_9510:
[----:B---3-5:R-:W-:Y:S01]  /*9850*/  IMAD.MOV.U32 R3, RZ, RZ, R43 ;  /* 0x000000ffff037224 */ /* 0x028fe200078e002b */
[----:B--2---:R-:W-:Y:S01]  /*9860*/  MOV R0, R42 ;  /* 0x0000002a00007202 */ /* 0x004fe20000000f00 */
[----:B----4-:R-:W-:Y:S01]  /*9870*/  IMAD.MOV.U32 R4, RZ, RZ, R28 ;  /* 0x000000ffff047224 */ /* 0x010fe200078e001c */
        /* <DEDUP_REMOVED lines=8> */
[----:B------:R-:W-:-:S05]  /*9900*/  IMAD.MOV.U32 R9, RZ, RZ, R31 ;  /* 0x000000ffff097224 */ /* 0x000fca00078e001f */
[----:B------:R-:W-:Y:S01]  /*9910*/  PRMT R53, R4, 0x5410, R9 ;  /* 0x0000541004357816 */ /* 0x000fe20000000009 */
[----:B------:R-:W-:Y:S06]  /*9920*/  BRA.DIV UR4, `(.L_x_9512) ;  /* 0x0000017e04a87947 */ /* 0x000fec000b800000 */
[----:B------:R2:W3:Y:S04]  /*9930*/  SHFL.IDX PT, R0, R6, 0x2, 0x181f ;  /* 0x00581f0006007f89 */ /* 0x0004e800000e0000 */
[----:B------:R2:W4:Y:S04]  /*9940*/  SHFL.IDX PT, R3, R5, 0x2, 0x181f ;  /* 0x00581f0005037f89 */ /* 0x00052800000e0000 */
[----:B------:R2:W1:Y:S04]  /*9950*/  SHFL.IDX PT, R4, R8, 0x2, 0x181f ;  /* 0x00581f0008047f89 */ /* 0x00046800000e0000 */
[----:B0-----:R2:W0:Y:S02]  /*9960*/  SHFL.IDX PT, R14, R7, 0x2, 0x181f ;  /* 0x00581f00070e7f89 */ /* 0x00142400000e0000 */
.L_x_9814:
        /* <DEDUP_REMOVED lines=16> */
[-C--:B----4-:R-:W-:Y:S02]  /*9a70*/  @!P4 IADD3 R10, P0, R3, R12.reuse, RZ ;  /* 0x0000000c030ac210 */ /* 0x090fe40007f1e0ff */
[----:B------:R-:W-:Y:S02]  /*9a80*/  @!P5 SHF.L.U64.HI R15, R185, 0x1, R64 ;  /* 0x00000001b90fd819 */ /* 0x000fe40000010240 */
[-C--:B------:R-:W-:Y:S02]  /*9a90*/  @!P5 IADD3 R20, P2, R3, R11.reuse, RZ ;  /* 0x0000000b0314d210 */ /* 0x080fe40007f5e0ff */
[C---:B0-----:R-:W-:Y:S02]  /*9aa0*/  @!P4 IADD3 R12, P1, R14.reuse, R12, RZ ;  /* 0x0000000c0e0cc210 */ /* 0x041fe40007f3e0ff */
[----:B------:R-:W-:Y:S01]  /*9ab0*/  @!P5 IADD3 R14, P3, R14, R11, RZ ;  /* 0x0000000b0e0ed210 */ /* 0x000fe20007f7e0ff */
[----:B---3--:R-:W-:Y:S01]  /*9ac0*/  @!P5 IMAD.X R21, R0, 0x1, R15, P2 ;  /* 0x000000010015d824 */ /* 0x008fe200010e060f */
[----:B------:R-:W-:-:S02]  /*9ad0*/  CS2R R34, SRZ ;  /* 0x0000000000227805 */ /* 0x000fc4000001ff00 */
[----:B------:R-:W-:Y:S01]  /*9ae0*/  CS2R R32, SRZ ;  /* 0x0000000000207805 */ /* 0x000fe2000001ff00 */
[--C-:B------:R-:W-:Y:S02]  /*9af0*/  @!P4 IMAD.X R11, R0, 0x1, R9.reuse, P0 ;  /* 0x00000001000bc824 */ /* 0x100fe400000e0609 */
[C---:B-1----:R-:W-:Y:S01]  /*9b00*/  @!P4 IMAD.X R13, R4.reuse, 0x1, R9, P1 ;  /* 0x00000001040dc824 */ /* 0x042fe200008e0609 */
[----:B------:R0:W5:Y:S01]  /*9b10*/  @!P5 LD.E.64 R24, desc[UR42][R20.64] ;  /* 0x0000002a1418d980 */ /* 0x000162000c101b00 */
[----:B------:R-:W-:-:S03]  /*9b20*/  @!P5 IMAD.X R15, R4, 0x1, R15, P3 ;  /* 0x00000001040fd824 */ /* 0x000fc600018e060f */
[----:B------:R0:W5:Y:S04]  /*9b30*/  @!P4 LD.E.64 R34, desc[UR42][R10.64] ;  /* 0x0000002a0a22c980 */ /* 0x000168000c101b00 */
[----:B------:R0:W5:Y:S04]  /*9b40*/  @!P5 LD.E.64 R26, desc[UR42][R14.64] ;  /* 0x0000002a0e1ad980 */ /* 0x000168000c101b00 */
[----:B------:R0:W5:Y:S02]  /*9b50*/  @!P4 LD.E.64 R32, desc[UR42][R12.64] ;  /* 0x0000002a0c20c980 */ /* 0x000164000c101b00 */
.L_x_9514:
[----:B------:R-:W-:Y:S05]  /*9b60*/  BSYNC B1 ;  /* 0x0000000000017941 */ /* 0x000fea0003800000 */
.L_x_9513:
[----:B----45:R-:W-:Y:S01]  /*9b70*/  IMAD.MOV.U32 R3, RZ, RZ, R33 ;  /* 0x000000ffff037224 */ /* 0x030fe200078e0021 */
[----:B---3--:R-:W-:Y:S01]  /*9b80*/  MOV R0, R32 ;  /* 0x0000002000007202 */ /* 0x008fe20000000f00 */
[----:B-1----:R-:W-:Y:S01]  /*9b90*/  IMAD.MOV.U32 R4, RZ, RZ, R26 ;  /* 0x000000ffff047224 */ /* 0x002fe200078e001a */
[----:B------:R-:W-:Y:S01]  /*9ba0*/  UMOV UR4, 0xffffffff ;  /* 0xffffffff00047882 */ /* 0x000fe20000000000 */
[----:B------:R-:W-:Y:S01]  /*9bb0*/  IMAD.MOV.U32 R9, RZ, RZ, R27 ;  /* 0x000000ffff097224 */ /* 0x000fe200078e001b */
[----:B------:R-:W-:Y:S01]  /*9bc0*/  PRMT R55, R0, 0x5410, R3 ;  /* 0x0000541000377816 */ /* 0x000fe20000000003 */
[----:B------:R-:W-:Y:S01]  /*9bd0*/  IMAD.MOV.U32 R0, RZ, RZ, R34 ;  /* 0x000000ffff007224 */ /* 0x000fe200078e0022 */
[----:B------:R-:W-:Y:S02]  /*9be0*/  MOV R3, R35 ;  /* 0x0000002300037202 */ /* 0x000fe40000000f00 */
[----:B0-----:R-:W-:Y:S02]  /*9bf0*/  CS2R R20, SRZ ;  /* 0x0000000000147805 */ /* 0x001fe4000001ff00 */
[----:B------:R-:W-:Y:S01]  /*9c00*/  PRMT R50, R4, 0x5410, R9 ;  /* 0x0000541004327816 */ /* 0x000fe20000000009 */
[----:B------:R-:W-:Y:S01]  /*9c10*/  IMAD.MOV.U32 R4, RZ, RZ, R24 ;  /* 0x000000ffff047224 */ /* 0x000fe200078e0018 */
[----:B------:R-:W-:Y:S01]  /*9c20*/  PRMT R56, R0, 0x5410, R3 ;  /* 0x0000541000387816 */ /* 0x000fe20000000003 */
[----:B------:R-:W-:-:S05]  /*9c30*/  IMAD.MOV.U32 R9, RZ, RZ, R25 ;  /* 0x000000ffff097224 */ /* 0x000fca00078e0019 */
[----:B------:R-:W-:Y:S01]  /*9c40*/  PRMT R51, R4, 0x5410, R9 ;  /* 0x0000541004337816 */ /* 0x000fe20000000009 */
[----:B------:R-:W-:Y:S06]  /*9c50*/  BRA.DIV UR4, `(.L_x_9515) ;  /* 0x0000017e044c7947 */ /* 0x000fec000b800000 */
[----:B------:R0:W1:Y:S04]  /*9c60*/  SHFL.IDX PT, R0, R6, 0x3, 0x181f ;  /* 0x00781f0006007f89 */ /* 0x00006800000e0000 */
[----:B------:R0:W3:Y:S04]  /*9c70*/  SHFL.IDX PT, R3, R5, 0x3, 0x181f ;  /* 0x00781f0005037f89 */ /* 0x0000e800000e0000 */
[----:B------:R0:W4:Y:S04]  /*9c80*/  SHFL.IDX PT, R4, R8, 0x3, 0x181f ;  /* 0x00781f0008047f89 */ /* 0x00012800000e0000 */
[----:B------:R0:W0:Y:S02]  /*9c90*/  SHFL.IDX PT, R14, R7, 0x3, 0x181f ;  /* 0x00781f00070e7f89 */ /* 0x00002400000e0000 */
.L_x_9820:
[----:B------:R-:W-:Y:S01]  /*9ca0*/  VIADD R54, R54, 0x60 ;  /* 0x0000006036367836 */ /* 0x000fe20000000000 */
[----:B------:R-:W-:Y:S01]  /*9cb0*/  BSSY B1, `(.L_x_9516) ;  /* 0x000001d000017945 */ /* 0x000fe20003800000 */
[----:B0-2---:R-:W-:Y:S02]  /*9cc0*/  CS2R R8, SRZ ;  /* 0x0000000000087805 */ /* 0x005fe4000001ff00 */
        /* <DEDUP_REMOVED lines=9> */
[----:B------:R-:W-:Y:S02]  /*9d60*/  @!P4 SHF.L.U64.HI R5, R22, 0x1, R23 ;  /* 0x000000011605c819 */ /* 0x000fe40000010217 */
[----:B------:R-:W-:Y:S02]  /*9d70*/  @!P5 SHF.L.U32 R15, R185, 0x1, RZ ;  /* 0x00000001b90fd819 */ /* 0x000fe400000006ff */
[-C--:B---3--:R-:W-:Y:S02]  /*9d80*/  @!P4 IADD3 R6, P0, R3, R62.reuse, RZ ;  /* 0x0000003e0306c210 */ /* 0x088fe40007f1e0ff */
[----:B------:R-:W-:Y:S02]  /*9d90*/  @!P5 SHF.L.U64.HI R9, R185, 0x1, R64 ;  /* 0x00000001b909d819 */ /* 0x000fe40000010240 */
[----:B------:R-:W-:Y:S02]  /*9da0*/  @!P4 IADD3 R62, P1, R14, R62, RZ ;  /* 0x0000003e0e3ec210 */ /* 0x000fe40007f3e0ff */
[----:B------:R-:W-:-:S02]  /*9db0*/  CS2R R12, SRZ ;  /* 0x00000000000c7805 */ /* 0x000fc4000001ff00 */
[-C--:B------:R-:W-:Y:S02]  /*9dc0*/  @!P5 IADD3 R64, P2, R3, R15.reuse, RZ ;  /* 0x0000000f0340d210 */ /* 0x080fe40007f5e0ff */
[----:B------:R-:W-:Y:S02]  /*9dd0*/  CS2R R20, SRZ ;  /* 0x0000000000147805 */ /* 0x000fe4000001ff00 */
[----:B------:R-:W-:Y:S01]  /*9de0*/  @!P5 IADD3 R14, P3, R14, R15, RZ ;  /* 0x0000000f0e0ed210 */ /* 0x000fe20007f7e0ff */
[C---:B-1----:R-:W-:Y:S02]  /*9df0*/  @!P4 IMAD.X R7, R0.reuse, 0x1, R5, P0 ;  /* 0x000000010007c824 */ /* 0x042fe400000e0605 */
[--C-:B------:R-:W-:Y:S02]  /*9e00*/  @!P5 IMAD.X R65, R0, 0x1, R9.reuse, P2 ;  /* 0x000000010041d824 */ /* 0x100fe400010e0609 */
[C---:B----4-:R-:W-:Y:S01]  /*9e10*/  @!P5 IMAD.X R15, R4.reuse, 0x1, R9, P3 ;  /* 0x00000001040fd824 */ /* 0x050fe200018e0609 */
[----:B------:R-:W-:Y:S01]  /*9e20*/  CS2R R8, SRZ ;  /* 0x0000000000087805 */ /* 0x000fe2000001ff00 */
[----:B------:R-:W-:Y:S01]  /*9e30*/  @!P4 IMAD.X R63, R4, 0x1, R5, P1 ;  /* 0x00000001043fc824 */ /* 0x000fe200008e0605 */
[----:B------:R0:W5:Y:S04]  /*9e40*/  @!P5 LD.E.64 R10, desc[UR42][R64.64] ;  /* 0x0000002a400ad980 */ /* 0x000168000c101b00 */
[----:B------:R0:W5:Y:S04]  /*9e50*/  @!P5 LD.E.64 R8, desc[UR42][R14.64] ;  /* 0x0000002a0e08d980 */ /* 0x000168000c101b00 */
[----:B------:R0:W5:Y:S04]  /*9e60*/  @!P4 LD.E.64 R12, desc[UR42][R6.64] ;  /* 0x0000002a060cc980 */ /* 0x000168000c101b00 */
[----:B------:R0:W5:Y:S02]  /*9e70*/  @!P4 LD.E.64 R20, desc[UR42][R62.64] ;  /* 0x0000002a3e14c980 */ /* 0x000164000c101b00 */
.L_x_9517:
[----:B------:R-:W-:Y:S05]  /*9e80*/  BSYNC B1 ;  /* 0x0000000000017941 */ /* 0x000fea0003800000 */
.L_x_9516:
[----:B------:R-:W-:Y:S01]  /*9e90*/  ULEA.HI UR4, UR39, UR39, URZ, 0x1 ;  /* 0x0000002727047291 */ /* 0x000fe2000f8f083f */
[----:B---3-5:R-:W-:Y:S01]  /*9ea0*/  IMAD.MOV.U32 R3, RZ, RZ, R20 ;  /* 0x000000ffff037224 */ /* 0x028fe200078e0014 */
[----:B0-----:R-:W-:Y:S01]  /*9eb0*/  MOV R6, R12 ;  /* 0x0000000c00067202 */ /* 0x001fe20000000f00 */
[----:B----4-:R-:W-:Y:S01]  /*9ec0*/  IMAD.MOV.U32 R4, RZ, RZ, R21 ;  /* 0x000000ffff047224 */ /* 0x010fe200078e0015 */
[----:B------:R-:W-:Y:S01]  /*9ed0*/  ULOP3.LUT UR4, UR4, 0xfffffffe, URZ, 0xc0, !UPT ;  /* 0xfffffffe04047892 */ /* 0x000fe2000f8ec03f */
[----:B------:R-:W-:Y:S01]  /*9ee0*/  IMAD.MOV.U32 R7, RZ, RZ, R13 ;  /* 0x000000ffff077224 */ /* 0x000fe200078e000d */
[----:B-1----:R-:W-:Y:S01]  /*9ef0*/  VIADDMNMX R0, R67, -R192, 0x80, PT ;  /* 0x0000008043007446 */ /* 0x002fe200038009c0 */
[----:B------:R-:W-:Y:S01]  /*9f00*/  BSSY B1, `(.L_x_9518) ;  /* 0x000000e000017945 */ /* 0x000fe20003800000 */
[----:B------:R-:W-:Y:S01]  /*9f10*/  UIADD3 UR4, UR39, -UR4, URZ ;  /* 0x8000000427047290 */ /* 0x000fe2000fffe03f */
[----:B------:R-:W-:Y:S01]  /*9f20*/  PRMT R15, R3, 0x5410, R4 ;  /* 0x00005410030f7816 */ /* 0x000fe20000000004 */
[----:B------:R-:W-:Y:S01]  /*9f30*/  IMAD.MOV.U32 R3, RZ, RZ, R8 ;  /* 0x000000ffff037224 */ /* 0x000fe200078e0008 */
[----:B------:R-:W-:Y:S01]  /*9f40*/  PRMT R54, R6, 0x5410, R7 ;  /* 0x0000541006367816 */ /* 0x000fe20000000007 */
[----:B------:R-:W-:Y:S01]  /*9f50*/  IMAD.MOV.U32 R4, RZ, RZ, R9 ;  /* 0x000000ffff047224 */ /* 0x000fe200078e0009 */
[----:B------:R-:W-:Y:S01]  /*9f60*/  ISETP.GE.AND P1, PT, R187, R0, PT ;  /* 0x00000000bb00720c */ /* 0x000fe20003f26270 */
[----:B------:R-:W-:Y:S01]  /*9f70*/  IMAD.MOV.U32 R6, RZ, RZ, R11 ;  /* 0x000000ffff067224 */ /* 0x000fe200078e000b */
[----:B------:R-:W-:-:S02]  /*9f80*/  MOV R5, UR4 ;  /* 0x0000000400057c02 */ /* 0x000fc40008000f00 */
[----:B------:R-:W-:Y:S01]  /*9f90*/  PRMT R3, R3, 0x5410, R4 ;  /* 0x0000541003037816 */ /* 0x000fe20000000004 */
[----:B------:R-:W-:Y:S01]  /*9fa0*/  IMAD.MOV.U32 R4, RZ, RZ, R10 ;  /* 0x000000ffff047224 */ /* 0x000fe200078e000a */
[----:B------:R-:W-:-:S04]  /*9fb0*/  SHF.L.U32 R5, R5, 0x1f, RZ ;  /* 0x0000001f05057819 */ /* 0x000fc800000006ff */
[----:B------:R-:W0:Y:S02]  /*9fc0*/  SYNCS.PHASECHK.TRANS64.TRYWAIT P0, [R18+URZ+0x28800], R5 ;  /* 0x02880005120075a7 */ /* 0x000e24000800017f */
[----:B0-----:R-:W-:Y:S05]  /*9fd0*/  @!P0 BRA `(.L_x_9519) ;  /* 0x0000017800dc8947 */ /* 0x001fea0003800000 */
.L_x_9821:
[----:B------:R-:W-:Y:S05]  /*9fe0*/  BSYNC B1 ;  /* 0x0000000000017941 */ /* 0x000fea0003800000 */
.L_x_9518:
[----:B------:R-:W-:Y:S01]  /*9ff0*/  BSSY B1, `(.L_x_9520) ;  /* 0x000005e000017945 */ /* 0x000fe20003800000 */
[----:B------:R-:W-:-:S03]  /*a000*/  PRMT R14, R4, 0x5410, R6 ;  /* 0x00005410040e7816 */ /* 0x000fc60000000006 */
[----:B------:R-:W-:Y:S05]  /*a010*/  @P1 BRA `(.L_x_9521) ;  /* 0x00000004006c1947 */ /* 0x000fea0003800000 */
[----:B------:R-:W1:Y:S01]  /*a020*/  LDC R4, c[0x0][0x3f4] ;  /* 0x0000fd00ff047b82 */ /* 0x000e620000000800 */
[----:B------:R-:W-:Y:S01]  /*a030*/  BSSY B2, `(.L_x_9522) ;  /* 0x000002e000027945 */ /* 0x000fe20003800000 */
[-C--:B-1----:R-:W-:Y:S02]  /*a040*/  ISETP.GE.AND P0, PT, R22, R4.reuse, PT ;  /* 0x000000041600720c */ /* 0x082fe40003f06270 */
[----:B------:R-:W-:-:S11]  /*a050*/  ISETP.GE.AND P1, PT, R185, R4, PT ;  /* 0x00000004b900720c */ /* 0x000fd60003f26270 */
[----:B------:R-:W-:Y:S05]  /*a060*/  @P0 BRA `(.L_x_9523) ;  /* 0x0000000000a80947 */ /* 0x000fea0003800000 */
[----:B0-----:R-:W0:Y:S01]  /*a070*/  LDS.128 R4, [R37] ;  /* 0x0000000025047984 */ /* 0x001e220000000c00 */
        /* <DEDUP_REMOVED lines=18> */
[----:B------:R-:W-:Y:S02]  /*a1a0*/  HADD2.F32 R49, -RZ, R61.H0_H0 ;  /* 0x2000003dff317230 */ /* 0x000fe40000004100 */
[----:B------:R-:W-:Y:S01]  /*a1b0*/  FFMA.FTZ R67, R48, R63, -R67 ;  /* 0x0000003f30437223 */ /* 0x000fe20000010843 */
[----:B------:R-:W-:Y:S02]  /*a1c0*/  HADD2.F32 R6, -RZ, R5.H0_H0 ;  /* 0x20000005ff067230 */ /* 0x000fe40000004100 */
        /* <DEDUP_REMOVED lines=20> */
.L_x_9523:
[----:B------:R-:W-:Y:S05]  /*a310*/  BSYNC B2 ;  /* 0x0000000000027941 */ /* 0x000fea0003800000 */
.L_x_9522:
[----:B------:R-:W-:Y:S05]  /*a320*/  @P1 BRA `(.L_x_9521) ;  /* 0x0000000000a81947 */ /* 0x000fea0003800000 */
[----:B01----:R-:W0:Y:S01]  /*a330*/  LDS.128 R4, [R37+0x4000] ;  /* 0x0040000025047984 */ /* 0x003e220000000c00 */
        /* <DEDUP_REMOVED lines=18> */
[----:B------:R-:W-:Y:S02]  /*a460*/  HADD2.F32 R41, -RZ, R59.H1_H1 ;  /* 0x3000003bff297230 */ /* 0x000fe40000004100 */
[----:B------:R-:W-:Y:S01]  /*a470*/  FFMA.FTZ R61, R40, R47, -R49 ;  /* 0x0000002f283d7223 */ /* 0x000fe20000010831 */
[----:B------:R-:W-:Y:S02]  /*a480*/  HADD2.F32 R6, -RZ, R5.H0_H0 ;  /* 0x20000005ff067230 */ /* 0x000fe40000004100 */
        /* <DEDUP_REMOVED lines=20> */
.L_x_9521:
[----:B------:R-:W-:Y:S05]  /*a5d0*/  BSYNC B1 ;  /* 0x0000000000017941 */ /* 0x000fea0003800000 */
.L_x_9520:
[----:B-12---:R-:W-:Y:S01]  /*a5e0*/  VIADD R4, R187, 0x20 ;  /* 0x00000020bb047836 */ /* 0x006fe20000000000 */
[----:B------:R-:W-:Y:S04]  /*a5f0*/  BSSY B1, `(.L_x_9524) ;  /* 0x000005e000017945 */ /* 0x000fe80003800000 */
[----:B------:R-:W-:-:S13]  /*a600*/  ISETP.GE.AND P0, PT, R4, R0, PT ;  /* 0x000000000400720c */ /* 0x000fda0003f06270 */
[----:B------:R-:W-:Y:S05]  /*a610*/  @P0 BRA `(.L_x_9525) ;  /* 0x00000004006c0947 */ /* 0x000fea0003800000 */
[----:B------:R-:W1:Y:S01]  /*a620*/  LDC R4, c[0x0][0x3f4] ;  /* 0x0000fd00ff047b82 */ /* 0x000e620000000800 */
[----:B------:R-:W-:Y:S01]  /*a630*/  BSSY B2, `(.L_x_9526) ;  /* 0x000002e000027945 */ /* 0x000fe20003800000 */
[-C--:B-1----:R-:W-:Y:S02]  /*a640*/  ISETP.GE.AND P0, PT, R22, R4.reuse, PT ;  /* 0x000000041600720c */ /* 0x082fe40003f06270 */
[----:B------:R-:W-:-:S11]  /*a650*/  ISETP.GE.AND P1, PT, R185, R4, PT ;  /* 0x00000004b900720c */ /* 0x000fd60003f26270 */
[----:B------:R-:W-:Y:S05]  /*a660*/  @P0 BRA `(.L_x_9527) ;  /* 0x0000000000a80947 */ /* 0x000fea0003800000 */
[----:B0-----:R-:W0:Y:S01]  /*a670*/  LDS.128 R4, [R37+0x1000] ;  /* 0x0010000025047984 */ /* 0x001e220000000c00 */
        /* <DEDUP_REMOVED lines=41> */
.L_x_9527:
[----:B------:R-:W-:Y:S05]  /*a910*/  BSYNC B2 ;  /* 0x0000000000027941 */ /* 0x000fea0003800000 */
.L_x_9526:
[----:B------:R-:W-:Y:S05]  /*a920*/  @P1 BRA `(.L_x_9525) ;  /* 0x0000000000a81947 */ /* 0x000fea0003800000 */
[----:B01----:R-:W0:Y:S01]  /*a930*/  LDS.128 R4, [R37+0x5000] ;  /* 0x0050000025047984 */ /* 0x003e220000000c00 */
[----:B------:R-:W-:Y:S01]  /*a940*/  SHF.R.U32.HI R39, RZ, 0x10, R31 ;  /* 0x00000010ff277819 */ /* 0x000fe2000001161f */
[----:B------:R-:W-:Y:S01]  /*a950*/  HADD2.F32 R38, -RZ, R53.H0_H0 ;  /* 0x20000035ff267230 */ /* 0x000fe20000004100 */
[----:B------:R-:W-:Y:S01]  /*a960*/  SHF.R.U32.HI R41, RZ, 0x10, R29 ;  /* 0x00000010ff297819 */ /* 0x000fe2000001161d */
        /* <DEDUP_REMOVED lines=38> */
.L_x_9525:
[----:B------:R-:W-:Y:S05]  /*abd0*/  BSYNC B1 ;  /* 0x0000000000017941 */ /* 0x000fea0003800000 */
.L_x_9524:
[----:B-12---:R-:W-:Y:S01]  /*abe0*/  IADD3 R4, R187, 0x40, RZ ;  /* 0x00000040bb047810 */ /* 0x006fe20007ffe0ff */
[----:B------:R-:W-:Y:S03]  /*abf0*/  BSSY B1, `(.L_x_9528) ;  /* 0x000005e000017945 */ /* 0x000fe60003800000 */
        /* <DEDUP_REMOVED lines=49> */
.L_x_9531:
[----:B------:R-:W-:Y:S05]  /*af10*/  BSYNC B2 ;  /* 0x0000000000027941 */ /* 0x000fea0003800000 */
.L_x_9530:
[----:B------:R-:W-:Y:S05]  /*af20*/  @P1 BRA `(.L_x_9529) ;  /* 0x0000000000a81947 */ /* 0x000fea0003800000 */
[----:B01----:R-:W0:Y:S01]  /*af30*/  LDS.128 R4, [R37+0x6000] ;  /* 0x0060000025047984 */ /* 0x003e220000000c00 */
        /* <DEDUP_REMOVED lines=41> */
.L_x_9529:
[----:B------:R-:W-:Y:S05]  /*b1d0*/  BSYNC B1 ;  /* 0x0000000000017941 */ /* 0x000fea0003800000 */
.L_x_9528:
[----:B-12---:R-:W-:-:S05]  /*b1e0*/  VIADD R4, R187, 0x60 ;  /* 0x00000060bb047836 */ /* 0x006fca0000000000 */
        /* <DEDUP_REMOVED lines=25> */
[C---:B------:R-:W-:Y:S01]  /*b380*/  FFMA.FTZ R31, R13.reuse, R26, R29 ;  /* 0x0000001a0d1f7223 */ /* 0x040fe2000001001d */
[----:B------:R-:W-:Y:S02]  /*b390*/  HADD2.F32 R12, -RZ, R6.H1_H1 ;  /* 0x30000006ff0c7230 */ /* 0x000fe40000004100 */
[C---:B------:R-:W-:Y:S01]  /*b3a0*/  FMUL.FTZ R27, R4.reuse, R25 ;  /* 0x00000019041b7220 */ /* 0x040fe20000410000 */
[--C-:B------:R-:W-:Y:S02]  /*b3b0*/  HADD2.F32 R6, -RZ, R5.reuse.H0_H0 ;  /* 0x20000005ff067230 */ /* 0x100fe40000004100 */
[----:B------:R-:W-:Y:S01]  /*b3c0*/  FFMA.FTZ R28, R13, R24, -R28 ;  /* 0x000000180d1c7223 */ /* 0x000fe2000001081c */
[-C--:B------:R-:W-:Y:S01]  /*b3d0*/  FMUL.FTZ R29, R4, R21.reuse ;  /* 0x00000015041d7220 */ /* 0x080fe20000410000 */
[----:B------:R-:W-:Y:S02]  /*b3e0*/  HADD2.F32 R5, -RZ, R5.H1_H1 ;  /* 0x30000005ff057230 */ /* 0x000fe40000004100 */
[----:B------:R-:W-:Y:S01]  /*b3f0*/  FFMA.FTZ R27, R0, R21, -R27 ;  /* 0x00000015001b7223 */ /* 0x000fe2000001081b */
[----:B------:R-:W-:-:S02]  /*b400*/  HADD2.F32 R13, -RZ, R30.H0_H0 ;  /* 0x2000001eff0d7230 */ /* 0x000fc40000004100 */
[C---:B------:R-:W-:Y:S01]  /*b410*/  FMUL.FTZ R20, R12.reuse, R15 ;  /* 0x0000000f0c147220 */ /* 0x040fe20000410000 */
[----:B------:R-:W-:Y:S02]  /*b420*/  HADD2.F32 R4, -RZ, R32.H0_H0 ;  /* 0x20000020ff047230 */ /* 0x000fe40000004100 */
[-C--:B------:R-:W-:Y:S01]  /*b430*/  FMUL.FTZ R24, R12, R54.reuse ;  /* 0x000000360c187220 */ /* 0x080fe20000410000 */
[----:B------:R-:W-:Y:S01]  /*b440*/  FFMA.FTZ R0, R0, R25, R29 ;  /* 0x0000001900007223 */ /* 0x000fe2000001001d */
[----:B------:R-:W-:Y:S01]  /*b450*/  FMUL.FTZ R21, R5, R13 ;  /* 0x0000000d05157220 */ /* 0x000fe20000410000 */
[----:B------:R-:W-:Y:S01]  /*b460*/  FFMA.FTZ R20, R7, R54, -R20 ;  /* 0x0000003607147223 */ /* 0x000fe20000010814 */
[-C--:B------:R-:W-:Y:S01]  /*b470*/  FMUL.FTZ R12, R5, R4.reuse ;  /* 0x00000004050c7220 */ /* 0x080fe20000410000 */
[----:B------:R-:W-:Y:S01]  /*b480*/  FFMA.FTZ R15, R7, R15, R24 ;  /* 0x0000000f070f7223 */ /* 0x000fe20000010018 */
[C---:B------:R-:W-:Y:S01]  /*b490*/  FFMA.FTZ R5, R6.reuse, R4, -R21 ;  /* 0x0000000406057223 */ /* 0x040fe20000010815 */
[----:B------:R-:W-:Y:S01]  /*b4a0*/  F2FP.F16.F32.PACK_AB R7, R31, R28 ;  /* 0x0000001c1f07723e */ /* 0x000fe200000000ff */
[----:B------:R-:W-:Y:S01]  /*b4b0*/  FFMA.FTZ R12, R6, R13, R12 ;  /* 0x0000000d060c7223 */ /* 0x000fe2000001000c */
[----:B------:R-:W-:-:S02]  /*b4c0*/  F2FP.F16.F32.PACK_AB R4, R0, R27 ;  /* 0x0000001b0004723e */ /* 0x000fc400000000ff */
[----:B------:R-:W-:Y:S02]  /*b4d0*/  F2FP.F16.F32.PACK_AB R6, R15, R20 ;  /* 0x000000140f06723e */ /* 0x000fe400000000ff */
[----:B------:R-:W-:-:S05]  /*b4e0*/  F2FP.F16.F32.PACK_AB R5, R12, R5 ;  /* 0x000000050c05723e */ /* 0x000fca00000000ff */
[----:B------:R1:W-:Y:S02]  /*b4f0*/  STS.128 [R37+0x3000], R4 ;  /* 0x0030000425007388 */ /* 0x0003e40000000c00 */
.L_x_9534:
[----:B------:R-:W-:Y:S05]  /*b500*/  BSYNC B1 ;  /* 0x0000000000017941 */ /* 0x000fea0003800000 */
.L_x_9533:
[----:B------:R-:W-:Y:S05]  /*b510*/  @P1 BRA `(.L_x_9532) ;  /* 0x0000002400f81947 */ /* 0x000fea0003800000 */
[----:B01----:R-:W0:Y:S01]  /*b520*/  LDS.128 R4, [R37+0x7000] ;  /* 0x0070000025047984 */ /* 0x003e220000000c00 */
        /* <DEDUP_REMOVED lines=13> */
[----:B------:R-:W-:Y:S01]  /*b600*/  FMUL.FTZ R10, R10, R12 ;  /* 0x0000000c0a0a7220 */ /* 0x000fe20000410000 */
[----:B------:R-:W-:-:S02]  /*b610*/  HADD2.F32 R4, -RZ, R4.H1_H1 ;  /* 0x30000004ff047230 */ /* 0x000fc40000004100 */
[C---:B------:R-:W-:Y:S01]  /*b620*/  FFMA.FTZ R20, R9.reuse, R12, -R20 ;  /* 0x0000000c09147223 */ /* 0x040fe20000010814 */
[----:B------:R-:W-:Y:S01]  /*b630*/  FFMA.FTZ R25, R9, R15, R10 ;  /* 0x0000000f09197223 */ /* 0x000fe2000001000a */
[--C-:B------:R-:W-:Y:S02]  /*b640*/  HADD2.F32 R7, -RZ, R6.reuse.H0_H0 ;  /* 0x20000006ff077230 */ /* 0x100fe40000004100 */
[C---:B------:R-:W-:Y:S01]  /*b650*/  FMUL.FTZ R21, R4.reuse, R13 ;  /* 0x0000000d04157220 */ /* 0x040fe20000410000 */
[----:B------:R-:W-:Y:S02]  /*b660*/  HADD2.F32 R8, -RZ, R6.H1_H1 ;  /* 0x30000006ff087230 */ /* 0x000fe40000004100 */
[-C--:B------:R-:W-:Y:S01]  /*b670*/  FMUL.FTZ R15, R4, R11.reuse ;  /* 0x0000000b040f7220 */ /* 0x080fe20000410000 */
[----:B------:R-:W-:Y:S02]  /*b680*/  HADD2.F32 R9, -RZ, R3.H1_H1 ;  /* 0x30000003ff097230 */ /* 0x000fe40000004100 */
[----:B------:R-:W-:Y:S01]  /*b690*/  FFMA.FTZ R21, R0, R11, -R21 ;  /* 0x0000000b00157223 */ /* 0x000fe20000010815 */
[----:B------:R-:W-:-:S02]  /*b6a0*/  HADD2.F32 R6, -RZ, R5.H0_H0 ;  /* 0x20000005ff067230 */ /* 0x000fc40000004100 */
[----:B------:R-:W-:Y:S01]  /*b6b0*/  FFMA.FTZ R0, R0, R13, R15 ;  /* 0x0000000d00007223 */ /* 0x000fe2000001000f */
[----:B------:R-:W-:Y:S02]  /*b6c0*/  HADD2.F32 R5, -RZ, R5.H1_H1 ;  /* 0x30000005ff057230 */ /* 0x000fe40000004100 */
[CC--:B------:R-:W-:Y:S01]  /*b6d0*/  FMUL.FTZ R10, R8.reuse, R9.reuse ;  /* 0x00000009080a7220 */ /* 0x0c0fe20000410000 */
[----:B------:R-:W-:Y:S02]  /*b6e0*/  HADD2.F32 R4, -RZ, R24.H0_H0 ;  /* 0x20000018ff047230 */ /* 0x000fe40000004100 */
[-C--:B------:R-:W-:Y:S01]  /*b6f0*/  FMUL.FTZ R8, R8, R14.reuse ;  /* 0x0000000e08087220 */ /* 0x080fe20000410000 */
[----:B------:R-:W-:Y:S02]  /*b700*/  HADD2.F32 R3, -RZ, R26.H0_H0 ;  /* 0x2000001aff037230 */ /* 0x000fe40000004100 */
[----:B------:R-:W-:Y:S01]  /*b710*/  FFMA.FTZ R10, R7, R14, -R10 ;  /* 0x0000000e070a7223 */ /* 0x000fe2000001080a */
[----:B------:R-:W-:Y:S01]  /*b720*/  FMUL.FTZ R11, R5, R4 ;  /* 0x00000004050b7220 */ /* 0x000fe20000410000 */
[----:B------:R-:W-:Y:S01]  /*b730*/  FFMA.FTZ R9, R7, R9, R8 ;  /* 0x0000000907097223 */ /* 0x000fe20000010008 */
[-C--:B------:R-:W-:Y:S01]  /*b740*/  FMUL.FTZ R13, R5, R3.reuse ;  /* 0x00000003050d7220 */ /* 0x080fe20000410000 */
[----:B------:R-:W-:Y:S01]  /*b750*/  F2FP.F16.F32.PACK_AB R7, R25, R20 ;  /* 0x000000141907723e */ /* 0x000fe200000000ff */
[----:B------:R-:W-:-:S02]  /*b760*/  FFMA.FTZ R5, R6, R3, -R11 ;  /* 0x0000000306057223 */ /* 0x000fc4000001080b */
[----:B------:R-:W-:Y:S01]  /*b770*/  FFMA.FTZ R8, R6, R4, R13 ;  /* 0x0000000406087223 */ /* 0x000fe2000001000d */
[----:B------:R-:W-:Y:S02]  /*b780*/  F2FP.F16.F32.PACK_AB R6, R9, R10 ;  /* 0x0000000a0906723e */ /* 0x000fe400000000ff */
[----:B------:R-:W-:Y:S02]  /*b790*/  F2FP.F16.F32.PACK_AB R4, R0, R21 ;  /* 0x000000150004723e */ /* 0x000fe400000000ff */
[----:B------:R-:W-:-:S05]  /*b7a0*/  F2FP.F16.F32.PACK_AB R5, R8, R5 ;  /* 0x000000050805723e */ /* 0x000fca00000000ff */
[----:B------:R4:W-:Y:S01]  /*b7b0*/  STS.128 [R37+0x7000], R4 ;  /* 0x0070000425007388 */ /* 0x0009e20000000c00 */
[----:B------:R-:W-:Y:S05]  /*b7c0*/  BRA `(.L_x_9532) ;  /* 0x00000024004c7947 */ /* 0x000fea0003800000 */
.L_x_9505:
[----:B------:R-:W0:Y:S01]  /*b7d0*/  LDC R5, c[0x0][0x448] ;  /* 0x00011200ff057b82 */ /* 0x000e220000000800 */
[----:B------:R-:W-:Y:S01]  /*b7e0*/  ULDC.64 UR4, c[0x0][0x3f8] ;  /* 0x0000fe0000047ab9 */ /* 0x000fe20000000a00 */
[----:B------:R-:W-:Y:S01]  /*b7f0*/  ULDC.64 UR6, c[0x0][0x408] ;  /* 0x0001020000067ab9 */ /* 0x000fe20000000a00 */
        /* <DEDUP_REMOVED lines=19> */
[----:B------:R-:W-:-:S02]  /*b930*/  LEA R34, P1, R24, UR6, 0x1 ;  /* 0x0000000618227c11 */ /* 0x000fc4000f8208ff */
[----:B------:R-:W-:Y:S02]  /*b940*/  IADD3 R3, R25, R3, RZ ;  /* 0x0000000319037210 */ /* 0x000fe40007ffe0ff */
[----:B------:R-:W-:Y:S02]  /*b950*/  LEA.HI.X R35, R26, UR5, R7, 0x1, P0 ;  /* 0x000000051a237c11 */ /* 0x000fe400080f0c07 */
[----:B------:R-:W-:Y:S01]  /*b960*/  LEA.HI.X R33, R24, UR7, R3, 0x1, P1 ;  /* 0x0000000718217c11 */ /* 0x000fe200088f0c03 */
[----:B------:R-:W-:Y:S06]  /*b970*/  BRA.DIV UR4, `(.L_x_9535) ;  /* 0x0000016204887947 */ /* 0x000fec000b800000 */
[----:B------:R-:W0:Y:S01]  /*b980*/  LDC R56, c[0x0][0x3f4] ;  /* 0x0000fd00ff387b82 */ /* 0x000e220000000800 */
[----:B------:R-:W3:Y:S01]  /*b990*/  SHFL.IDX PT, R4, R32, RZ, 0x181f ;  /* 0x00181fff20047589 */ /* 0x000ee200000e0000 */
[----:B------:R-:W-:-:S03]  /*b9a0*/  IMAD R3, R194, R5, RZ ;  /* 0x00000005c2037224 */ /* 0x000fc600078e02ff */
[----:B------:R-:W4:Y:S04]  /*b9b0*/  SHFL.IDX PT, R0, R35, RZ, 0x181f ;  /* 0x00181fff23007589 */ /* 0x000f2800000e0000 */
[----:B------:R-:W5:Y:S04]  /*b9c0*/  SHFL.IDX PT, R14, R34, RZ, 0x181f ;  /* 0x00181fff220e7589 */ /* 0x000f6800000e0000 */
[----:B------:R-:W1:Y:S01]  /*b9d0*/  SHFL.IDX PT, R5, R33, RZ, 0x181f ;  /* 0x00181fff21057589 */ /* 0x000e6200000e0000 */
[----:B0-----:R-:W-:-:S04]  /*b9e0*/  ISETP.GE.AND P0, PT, R16, R56, PT ;  /* 0x000000381000720c */ /* 0x001fc80003f06270 */
[----:B------:R-:W-:-:S13]  /*b9f0*/  ISETP.GE.OR P1, PT, R54, R3, P0 ;  /* 0x000000033600720c */ /* 0x000fda0000726670 */
[C---:B------:R-:W-:Y:S01]  /*ba00*/  @!P1 IMAD.SHL.U32 R21, R16.reuse, 0x2, RZ ;  /* 0x0000000210159824 */ /* 0x040fe200078e00ff */
[----:B------:R-:W-:-:S04]  /*ba10*/  @!P1 SHF.L.U64.HI R6, R16, 0x1, R17 ;  /* 0x0000000110069819 */ /* 0x000fc80000010211 */
[----:B---3--:R-:W-:-:S05]  /*ba20*/  @!P1 IADD3 R4, P2, R4, R21, RZ ;  /* 0x0000001504049210 */ /* 0x008fca0007f5e0ff */
[----:B----4-:R-:W-:Y:S02]  /*ba30*/  @!P1 IMAD.X R7, R0, 0x1, R6, P2 ;  /* 0x0000000100079824 */ /* 0x010fe400010e0606 */
[----:B------:R-:W-:Y:S02]  /*ba40*/  @!P1 IMAD.MOV.U32 R8, RZ, RZ, R4 ;  /* 0x000000ffff089224 */ /* 0x000fe400078e0004 */
[----:B------:R-:W-:-:S06]  /*ba50*/  @!P1 IMAD.MOV.U32 R9, RZ, RZ, R7 ;  /* 0x000000ffff099224 */ /* 0x000fcc00078e0007 */
[----:B------:R-:W3:Y:S01]  /*ba60*/  @!P1 LD.E.128 R8, desc[UR42][R8.64] ;  /* 0x0000002a08089980 */ /* 0x000ee2000c101d00 */
[----:B-----5:R-:W-:-:S04]  /*ba70*/  @!P1 IADD3 R14, P2, R14, R21, RZ ;  /* 0x000000150e0e9210 */ /* 0x020fc80007f5e0ff */
[----:B-1----:R-:W-:Y:S01]  /*ba80*/  @!P1 IADD3.X R5, R5, R6, RZ, P2, !PT ;  /* 0x0000000605059210 */ /* 0x002fe200017fe4ff */
[----:B------:R-:W-:-:S06]  /*ba90*/  @!P1 IMAD.MOV.U32 R4, RZ, RZ, R14 ;  /* 0x000000ffff049224 */ /* 0x000fcc00078e000e */
[----:B------:R-:W4:Y:S01]  /*baa0*/  @!P1 LD.E.128 R4, desc[UR42][R4.64] ;  /* 0x0000002a04049980 */ /* 0x000f22000c101d00 */
[----:B------:R-:W-:Y:S02]  /*bab0*/  CS2R R48, SRZ ;  /* 0x0000000000307805 */ /* 0x000fe4000001ff00 */
[----:B------:R-:W-:Y:S02]  /*bac0*/  CS2R R38, SRZ ;  /* 0x0000000000267805 */ /* 0x000fe4000001ff00 */
[----:B------:R-:W-:Y:S01]  /*bad0*/  CS2R R50, SRZ ;  /* 0x0000000000327805 */ /* 0x000fe2000001ff00 */
[----:B------:R0:W1:Y:S01]  /*bae0*/  SHFL.IDX PT, R14, R34, 0x1, 0x181f ;  /* 0x00381f00220e7f89 */ /* 0x00006200000e0000 */
[----:B------:R-:W-:Y:S02]  /*baf0*/  CS2R R20, SRZ ;  /* 0x0000000000147805 */ /* 0x000fe4000001ff00 */
[----:B------:R-:W-:Y:S01]  /*bb00*/  CS2R R24, SRZ ;  /* 0x0000000000187805 */ /* 0x000fe2000001ff00 */
[----:B---3--:R-:W-:-:S02]  /*bb10*/  @!P1 IMAD.MOV.U32 R48, RZ, RZ, R8 ;  /* 0x000000ffff309224 */ /* 0x008fc400078e0008 */
[----:B------:R-:W-:Y:S01]  /*bb20*/  @!P1 IMAD.MOV.U32 R49, RZ, RZ, R9 ;  /* 0x000000ffff319224 */ /* 0x000fe200078e0009 */
[----:B------:R0:W3:Y:S01]  /*bb30*/  SHFL.IDX PT, R8, R32, 0x1, 0x181f ;  /* 0x00381f0020087f89 */ /* 0x0000e200000e0000 */
[----:B------:R-:W-:Y:S02]  /*bb40*/  IMAD.MOV.U32 R0, RZ, RZ, R48 ;  /* 0x000000ffff007224 */ /* 0x000fe400078e0030 */
[----:B------:R-:W-:Y:S01]  /*bb50*/  @!P1 IMAD.MOV.U32 R50, RZ, RZ, R10 ;  /* 0x000000ffff329224 */ /* 0x000fe200078e000a */
[----:B------:R0:W0:Y:S01]  /*bb60*/  SHFL.IDX PT, R9, R33, 0x1, 0x181f ;  /* 0x00381f0021097f89 */ /* 0x00002200000e0000 */
[----:B------:R-:W-:Y:S01]  /*bb70*/  @!P1 IMAD.MOV.U32 R51, RZ, RZ, R11 ;  /* 0x000000ffff339224 */ /* 0x000fe200078e000b */
[----:B------:R-:W-:Y:S01]  /*bb80*/  PRMT R65, R65, 0x5410, R0 ;  /* 0x0000541041417816 */ /* 0x000fe20000000000 */
[----:B------:R-:W-:Y:S01]  /*bb90*/  IMAD.MOV.U32 R10, RZ, RZ, R50 ;  /* 0x000000ffff0a7224 */ /* 0x000fe200078e0032 */
[----:B------:R0:W0:Y:S01]  /*bba0*/  SHFL.IDX PT, R0, R35, 0x1, 0x181f ;  /* 0x00381f0023007f89 */ /* 0x00002200000e0000 */
[----:B----4-:R-:W-:Y:S01]  /*bbb0*/  @!P1 MOV R38, R4 ;  /* 0x0000000400269202 */ /* 0x010fe20000000f00 */
[----:B------:R-:W-:Y:S01]  /*bbc0*/  @!P1 IMAD.MOV.U32 R39, RZ, RZ, R5 ;  /* 0x000000ffff279224 */ /* 0x000fe200078e0005 */
[----:B------:R-:W-:Y:S01]  /*bbd0*/  MOV R12, R49 ;  /* 0x00000031000c7202 */ /* 0x000fe20000000f00 */
[----:B------:R-:W-:-:S02]  /*bbe0*/  @!P1 IMAD.MOV.U32 R20, RZ, RZ, R6 ;  /* 0x000000ffff149224 */ /* 0x000fc400078e0006 */
[----:B------:R-:W-:Y:S01]  /*bbf0*/  @!P1 IMAD.MOV.U32 R21, RZ, RZ, R7 ;  /* 0x000000ffff159224 */ /* 0x000fe200078e0007 */
[----:B------:R-:W-:Y:S01]  /*bc00*/  PRMT R67, R12, 0x7610, R67 ;  /* 0x000076100c437816 */ /* 0x000fe20000000043 */
[----:B------:R-:W-:Y:S01]  /*bc10*/  IMAD.MOV.U32 R11, RZ, RZ, R51 ;  /* 0x000000ffff0b7224 */ /* 0x000fe200078e0033 */
[----:B------:R-:W-:Y:S01]  /*bc20*/  MOV R5, R39 ;  /* 0x0000002700057202 */ /* 0x000fe20000000f00 */
[----:B------:R-:W-:Y:S02]  /*bc30*/  IMAD.MOV.U32 R4, RZ, RZ, R38 ;  /* 0x000000ffff047224 */ /* 0x000fe400078e0026 */
[----:B------:R-:W-:Y:S01]  /*bc40*/  IMAD.MOV.U32 R6, RZ, RZ, R20 ;  /* 0x000000ffff067224 */ /* 0x000fe200078e0014 */
[----:B------:R-:W-:Y:S01]  /*bc50*/  PRMT R52, R10, 0x5410, R11 ;  /* 0x000054100a347816 */ /* 0x000fe2000000000b */
[----:B------:R-:W-:Y:S01]  /*bc60*/  IMAD.MOV.U32 R7, RZ, RZ, R21 ;  /* 0x000000ffff077224 */ /* 0x000fe200078e0015 */
[----:B------:R-:W-:Y:S02]  /*bc70*/  PRMT R67, R67, 0x5410, R5 ;  /* 0x0000541043437816 */ /* 0x000fe40000000005 */
[----:B------:R-:W-:-:S02]  /*bc80*/  PRMT R66, R6, 0x5410, R4 ;  /* 0x0000541006427816 */ /* 0x000fc40000000004 */
[----:B-1-3--:R-:W-:-:S07]  /*bc90*/  PRMT R65, R7, 0x7610, R65 ;  /* 0x0000761007417816 */ /* 0x00afce0000000041 */
.L_x_9831:
        /* <DEDUP_REMOVED lines=14> */
[----:B------:R-:W-:Y:S02]  /*bd80*/  IADD3 R14, P2, R14, R15, RZ ;  /* 0x0000000f0e0e7210 */ /* 0x000fe40007f5e0ff */
[----:B0-----:R-:W-:-:S03]  /*bd90*/  IADD3.X R5, R0, R6, RZ, P1, !PT ;  /* 0x0000000600057210 */ /* 0x001fc60000ffe4ff */
[----:B------:R-:W-:-:S03]  /*bda0*/  IMAD.X R15, R9, 0x1, R6, P2 ;  /* 0x00000001090f7824 */ /* 0x000fc600010e0606 */
[----:B------:R-:W5:Y:S04]  /*bdb0*/  LD.E.128 R4, desc[UR42][R4.64] ;  /* 0x0000002a04047980 */ /* 0x000f68000c101d00 */
[----:B------:R1:W5:Y:S02]  /*bdc0*/  LD.E.128 R24, desc[UR42][R14.64] ;  /* 0x0000002a0e187980 */ /* 0x000364000c101d00 */
.L_x_9537:
[----:B------:R-:W-:Y:S05]  /*bdd0*/  BSYNC B1 ;  /* 0x0000000000017941 */ /* 0x000fea0003800000 */
.L_x_9536:
[----:B0----5:R-:W-:Y:S01]  /*bde0*/  IMAD.MOV.U32 R0, RZ, RZ, R24 ;  /* 0x000000ffff007224 */ /* 0x021fe200078e0018 */
[----:B------:R-:W-:Y:S01]  /*bdf0*/  MOV R10, R27 ;  /* 0x0000001b000a7202 */ /* 0x000fe20000000f00 */
[----:B------:R-:W-:Y:S01]  /*be00*/  IMAD.MOV.U32 R8, RZ, RZ, R25 ;  /* 0x000000ffff087224 */ /* 0x000fe200078e0019 */
[----:B------:R-:W-:Y:S01]  /*be10*/  UMOV UR4, 0xffffffff ;  /* 0xffffffff00047882 */ /* 0x000fe20000000000 */
[----:B------:R-:W-:-:S03]  /*be20*/  IMAD.MOV.U32 R9, RZ, RZ, R26 ;  /* 0x000000ffff097224 */ /* 0x000fc600078e001a */
[----:B------:R-:W-:Y:S01]  /*be30*/  PRMT R55, R0, 0x5410, R8 ;  /* 0x0000541000377816 */ /* 0x000fe20000000008 */
[----:B------:R-:W-:Y:S01]  /*be40*/  IMAD.MOV.U32 R0, RZ, RZ, R4 ;  /* 0x000000ffff007224 */ /* 0x000fe200078e0004 */
[----:B------:R-:W-:Y:S01]  /*be50*/  PRMT R57, R9, 0x5410, R10 ;  /* 0x0000541009397816 */ /* 0x000fe2000000000a */
[----:B------:R-:W-:Y:S02]  /*be60*/  IMAD.MOV.U32 R8, RZ, RZ, R5 ;  /* 0x000000ffff087224 */ /* 0x000fe400078e0005 */
[----:B------:R-:W-:Y:S02]  /*be70*/  IMAD.MOV.U32 R9, RZ, RZ, R6 ;  /* 0x000000ffff097224 */ /* 0x000fe400078e0006 */
[----:B------:R-:W-:Y:S01]  /*be80*/  IMAD.MOV.U32 R10, RZ, RZ, R7 ;  /* 0x000000ffff0a7224 */ /* 0x000fe200078e0007 */
[----:B------:R-:W-:-:S04]  /*be90*/  PRMT R58, R0, 0x5410, R8 ;  /* 0x00005410003a7816 */ /* 0x000fc80000000008 */
[----:B------:R-:W-:Y:S01]  /*bea0*/  PRMT R59, R9, 0x5410, R10 ;  /* 0x00005410093b7816 */ /* 0x000fe2000000000a */
[----:B------:R-:W-:Y:S06]  /*beb0*/  BRA.DIV UR4, `(.L_x_9538) ;  /* 0x0000016204a47947 */ /* 0x000fec000b800000 */
[----:B------:R-:W0:Y:S01]  /*bec0*/  SHFL.IDX PT, R8, R32, 0x2, 0x181f ;  /* 0x00581f0020087f89 */ /* 0x000e2200000e0000 */
[----:B------:R-:W-:-:S03]  /*bed0*/  IADD3 R10, R54, 0x40, RZ ;  /* 0x00000040360a7810 */ /* 0x000fc60007ffe0ff */
[----:B------:R-:W3:Y:S01]  /*bee0*/  SHFL.IDX PT, R0, R35, 0x2, 0x181f ;  /* 0x00581f0023007f89 */ /* 0x000ee200000e0000 */
[----:B------:R-:W-:-:S03]  /*bef0*/  ISETP.GE.OR P1, PT, R10, R3, P0 ;  /* 0x000000030a00720c */ /* 0x000fc60000726670 */
[----:B-1----:R-:W1:Y:S04]  /*bf00*/  SHFL.IDX PT, R14, R34, 0x2, 0x181f ;  /* 0x00581f00220e7f89 */ /* 0x002e6800000e0000 */
[----:B------:R-:W4:Y:S06]  /*bf10*/  SHFL.IDX PT, R28, R33, 0x2, 0x181f ;  /* 0x00581f00211c7f89 */ /* 0x000f2c00000e0000 */
[C---:B------:R-:W-:Y:S01]  /*bf20*/  @!P1 IMAD.SHL.U32 R31, R16.reuse, 0x2, RZ ;  /* 0x00000002101f9824 */ /* 0x040fe200078e00ff */
[----:B------:R-:W-:-:S04]  /*bf30*/  @!P1 SHF.L.U64.HI R29, R16, 0x1, R17 ;  /* 0x00000001101d9819 */ /* 0x000fc80000010211 */
[----:B0-----:R-:W-:-:S05]  /*bf40*/  @!P1 IADD3 R8, P2, R8, R31, RZ ;  /* 0x0000001f08089210 */ /* 0x001fca0007f5e0ff */
[----:B---3--:R-:W-:-:S06]  /*bf50*/  @!P1 IMAD.X R9, R0, 0x1, R29, P2 ;  /* 0x0000000100099824 */ /* 0x008fcc00010e061d */
[----:B------:R-:W3:Y:S01]  /*bf60*/  @!P1 LD.E.128 R8, desc[UR42][R8.64] ;  /* 0x0000002a08089980 */ /* 0x000ee2000c101d00 */
[----:B-1----:R-:W-:-:S05]  /*bf70*/  @!P1 IADD3 R14, P2, R14, R31, RZ ;  /* 0x0000001f0e0e9210 */ /* 0x002fca0007f5e0ff */
[----:B----4-:R-:W-:-:S04]  /*bf80*/  @!P1 IMAD.X R29, R28, 0x1, R29, P2 ;  /* 0x000000011c1d9824 */ /* 0x010fc800010e061d */
[----:B------:R-:W-:-:S05]  /*bf90*/  @!P1 IMAD.MOV.U32 R15, RZ, RZ, R29 ;  /* 0x000000ffff0f9224 */ /* 0x000fca00078e001d */
[----:B------:R-:W4:Y:S01]  /*bfa0*/  @!P1 LD.E.128 R28, desc[UR42][R14.64] ;  /* 0x0000002a0e1c9980 */ /* 0x000f22000c101d00 */
[----:B------:R-:W-:Y:S02]  /*bfb0*/  CS2R R44, SRZ ;  /* 0x00000000002c7805 */ /* 0x000fe4000001ff00 */
[----:B------:R-:W-:Y:S02]  /*bfc0*/  CS2R R46, SRZ ;  /* 0x00000000002e7805 */ /* 0x000fe4000001ff00 */
[----:B------:R-:W-:Y:S01]  /*bfd0*/  CS2R R40, SRZ ;  /* 0x0000000000287805 */ /* 0x000fe2000001ff00 */
[----:B------:R-:W0:Y:S01]  /*bfe0*/  SHFL.IDX PT, R32, R32, 0x3, 0x181f ;  /* 0x00781f0020207f89 */ /* 0x000e2200000e0000 */
[----:B------:R-:W-:-:S03]  /*bff0*/  CS2R R42, SRZ ;  /* 0x00000000002a7805 */ /* 0x000fc6000001ff00 */
[----:B------:R-:W1:Y:S04]  /*c000*/  SHFL.IDX PT, R34, R34, 0x3, 0x181f ;  /* 0x00781f0022227f89 */ /* 0x000e6800000e0000 */
[----:B------:R-:W0:Y:S01]  /*c010*/  SHFL.IDX PT, R33, R33, 0x3, 0x181f ;  /* 0x00781f0021217f89 */ /* 0x000e2200000e0000 */
[----:B---3--:R-:W-:Y:S01]  /*c020*/  @!P1 MOV R44, R8 ;  /* 0x00000008002c9202 */ /* 0x008fe20000000f00 */
[----:B------:R-:W-:Y:S01]  /*c030*/  @!P1 IMAD.MOV.U32 R45, RZ, RZ, R9 ;  /* 0x000000ffff2d9224 */ /* 0x000fe200078e0009 */
[----:B------:R-:W-:Y:S01]  /*c040*/  @!P1 MOV R47, R11 ;  /* 0x0000000b002f9202 */ /* 0x000fe20000000f00 */
[----:B------:R-:W-:Y:S02]  /*c050*/  @!P1 IMAD.MOV.U32 R46, RZ, RZ, R10 ;  /* 0x000000ffff2e9224 */ /* 0x000fe400078e000a */
[----:B------:R-:W-:-:S02]  /*c060*/  IMAD.MOV.U32 R0, RZ, RZ, R44 ;  /* 0x000000ffff007224 */ /* 0x000fc400078e002c */
[----:B------:R-:W-:Y:S02]  /*c070*/  IMAD.MOV.U32 R12, RZ, RZ, R45 ;  /* 0x000000ffff0c7224 */ /* 0x000fe400078e002d */
[----:B------:R-:W-:Y:S02]  /*c080*/  IMAD.MOV.U32 R8, RZ, RZ, R46 ;  /* 0x000000ffff087224 */ /* 0x000fe400078e002e */
[----:B------:R-:W-:Y:S01]  /*c090*/  IMAD.MOV.U32 R9, RZ, RZ, R47 ;  /* 0x000000ffff097224 */ /* 0x000fe200078e002f */
[----:B------:R-:W-:Y:S02]  /*c0a0*/  PRMT R60, R0, 0x5410, R12 ;  /* 0x00005410003c7816 */ /* 0x000fe4000000000c */
[----:B------:R3:W0:Y:S01]  /*c0b0*/  SHFL.IDX PT, R0, R35, 0x3, 0x181f ;  /* 0x00781f0023007f89 */ /* 0x00062200000e0000 */
[----:B----4-:R-:W-:Y:S01]  /*c0c0*/  @!P1 IMAD.MOV.U32 R40, RZ, RZ, R28 ;  /* 0x000000ffff289224 */ /* 0x010fe200078e001c */
[----:B------:R-:W-:Y:S01]  /*c0d0*/  @!P1 MOV R42, R30 ;  /* 0x0000001e002a9202 */ /* 0x000fe20000000f00 */
[----:B------:R-:W-:Y:S01]  /*c0e0*/  @!P1 IMAD.MOV.U32 R41, RZ, RZ, R29 ;  /* 0x000000ffff299224 */ /* 0x000fe200078e001d */
[----:B------:R-:W-:Y:S01]  /*c0f0*/  PRMT R53, R8, 0x5410, R9 ;  /* 0x0000541008357816 */ /* 0x000fe20000000009 */
[----:B------:R-:W-:-:S02]  /*c100*/  @!P1 IMAD.MOV.U32 R43, RZ, RZ, R31 ;  /* 0x000000ffff2b9224 */ /* 0x000fc400078e001f */
[----:B------:R-:W-:Y:S02]  /*c110*/  IMAD.MOV.U32 R8, RZ, RZ, R40 ;  /* 0x000000ffff087224 */ /* 0x000fe400078e0028 */
[----:B------:R-:W-:Y:S01]  /*c120*/  IMAD.MOV.U32 R9, RZ, RZ, R41 ;  /* 0x000000ffff097224 */ /* 0x000fe200078e0029 */
[----:B------:R-:W-:Y:S01]  /*c130*/  MOV R11, R43 ;  /* 0x0000002b000b7202 */ /* 0x000fe20000000f00 */
[----:B------:R-:W-:-:S03]  /*c140*/  IMAD.MOV.U32 R10, RZ, RZ, R42 ;  /* 0x000000ffff0a7224 */ /* 0x000fc600078e002a */
[----:B------:R-:W-:Y:S02]  /*c150*/  PRMT R63, R8, 0x5410, R9 ;  /* 0x00005410083f7816 */ /* 0x000fe40000000009 */
[----:B------:R-:W-:Y:S02]  /*c160*/  CS2R R8, SRZ ;  /* 0x0000000000087805 */ /* 0x000fe4000001ff00 */
[----:B-1-3--:R-:W-:-:S07]  /*c170*/  PRMT R64, R10, 0x5410, R11 ;  /* 0x000054100a407816 */ /* 0x00afce000000000b */
.L_x_9841:
[----:B------:R-:W-:Y:S01]  /*c180*/  VIADD R54, R54, 0x60 ;  /* 0x0000006036367836 */ /* 0x000fe20000000000 */
[----:B------:R-:W-:Y:S01]  /*c190*/  BSSY B1, `(.L_x_9539) ;  /* 0x0000012000017945 */ /* 0x000fe20003800000 */
[----:B------:R-:W-:Y:S02]  /*c1a0*/  CS2R R10, SRZ ;  /* 0x00000000000a7805 */ /* 0x000fe4000001ff00 */
[----:B--2---:R-:W-:Y:S02]  /*c1b0*/  CS2R R12, SRZ ;  /* 0x00000000000c7805 */ /* 0x004fe4000001ff00 */
[----:B------:R-:W-:Y:S02]  /*c1c0*/  CS2R R14, SRZ ;  /* 0x00000000000e7805 */ /* 0x000fe4000001ff00 */
[----:B------:R-:W-:-:S13]  /*c1d0*/  ISETP.GE.AND P1, PT, R54, R3, PT ;  /* 0x000000033600720c */ /* 0x000fda0003f26270 */
[----:B------:R-:W-:Y:S05]  /*c1e0*/  @P1 BRA `(.L_x_9540) ;  /* 0x0000000000301947 */ /* 0x000fea0003800000 */
[----:B------:R-:W-:Y:S02]  /*c1f0*/  CS2R R10, SRZ ;  /* 0x00000000000a7805 */ /* 0x000fe4000001ff00 */
[----:B------:R-:W-:Y:S02]  /*c200*/  CS2R R12, SRZ ;  /* 0x00000000000c7805 */ /* 0x000fe4000001ff00 */
[----:B------:R-:W-:Y:S01]  /*c210*/  CS2R R14, SRZ ;  /* 0x00000000000e7805 */ /* 0x000fe2000001ff00 */
[----:B------:R-:W-:Y:S06]  /*c220*/  @P0 BRA `(.L_x_9540) ;  /* 0x0000000000200947 */ /* 0x000fec0003800000 */
[C---:B------:R-:W-:Y:S01]  /*c230*/  IMAD.SHL.U32 R11, R16.reuse, 0x2, RZ ;  /* 0x00000002100b7824 */ /* 0x040fe200078e00ff */
[----:B------:R-:W-:-:S04]  /*c240*/  SHF.L.U64.HI R9, R16, 0x1, R17 ;  /* 0x0000000110097819 */ /* 0x000fc80000010211 */
[-C--:B0-----:R-:W-:Y:S02]  /*c250*/  IADD3 R12, P1, R32, R11.reuse, RZ ;  /* 0x0000000b200c7210 */ /* 0x081fe40007f3e0ff */
[----:B------:R-:W-:-:S03]  /*c260*/  IADD3 R8, P2, R34, R11, RZ ;  /* 0x0000000b22087210 */ /* 0x000fc60007f5e0ff */
[--C-:B------:R-:W-:Y:S02]  /*c270*/  IMAD.X R13, R0, 0x1, R9.reuse, P1 ;  /* 0x00000001000d7824 */ /* 0x100fe400008e0609 */
[----:B------:R-:W-:-:S04]  /*c280*/  IMAD.X R9, R33, 0x1, R9, P2 ;  /* 0x0000000121097824 */ /* 0x000fc800010e0609 */
[----:B------:R-:W5:Y:S04]  /*c290*/  LD.E.128 R12, desc[UR42][R12.64] ;  /* 0x0000002a0c0c7980 */ /* 0x000f68000c101d00 */
[----:B------:R-:W5:Y:S02]  /*c2a0*/  LD.E.128 R8, desc[UR42][R8.64] ;  /* 0x0000002a08087980 */ /* 0x000f64000c101d00 */
.L_x_9540:
[----:B------:R-:W-:Y:S05]  /*c2b0*/  BSYNC B1 ;  /* 0x0000000000017941 */ /* 0x000fea0003800000 */
.L_x_9539:
[----:B------:R-:W-:Y:S01]  /*c2c0*/  ULEA.HI UR4, UR39, UR39, URZ, 0x1 ;  /* 0x0000002727047291 */ /* 0x000fe2000f8f083f */
[----:B------:R-:W-:Y:S01]  /*c2d0*/  VIADD R28, R187, 0x20 ;  /* 0x00000020bb1c7836 */ /* 0x000fe20000000000 */
[----:B0-----:R-:W-:Y:S01]  /*c2e0*/  VIADDMNMX R0, R3, -R192, 0x80, PT ;  /* 0x0000008003007446 */ /* 0x001fe200038009c0 */
[C---:B------:R-:W-:Y:S01]  /*c2f0*/  VIADD R31, R187.reuse, 0x40 ;  /* 0x00000040bb1f7836 */ /* 0x040fe20000000000 */
[----:B------:R-:W-:Y:S01]  /*c300*/  ULOP3.LUT UR4, UR4, 0xfffffffe, URZ, 0xc0, !UPT ;  /* 0xfffffffe04047892 */ /* 0x000fe2000f8ec03f */
[C---:B------:R-:W-:Y:S01]  /*c310*/  VIADD R30, R187.reuse, 0x60 ;  /* 0x00000060bb1e7836 */ /* 0x040fe20000000000 */
[-C--:B------:R-:W-:Y:S01]  /*c320*/  ISETP.GE.OR P2, PT, R28, R0.reuse, P0 ;  /* 0x000000001c00720c */ /* 0x080fe20000746670 */
[----:B-----5:R-:W-:Y:S01]  /*c330*/  IMAD.MOV.U32 R3, RZ, RZ, R8 ;  /* 0x000000ffff037224 */ /* 0x020fe200078e0008 */
[----:B------:R-:W-:Y:S01]  /*c340*/  UIADD3 UR4, UR39, -UR4, URZ ;  /* 0x8000000427047290 */ /* 0x000fe2000fffe03f */
[----:B------:R-:W-:Y:S01]  /*c350*/  MOV R28, R9 ;  /* 0x00000009001c7202 */ /* 0x000fe20000000f00 */
[----:B------:R-:W-:Y:S01]  /*c360*/  BSSY B1, `(.L_x_9541) ;  /* 0x0000011000017945 */ /* 0x000fe20003800000 */
[----:B------:R-:W-:-:S02]  /*c370*/  ISETP.GE.OR P3, PT, R187, R0, P0 ;  /* 0x00000000bb00720c */ /* 0x000fc40000766670 */
[-C--:B------:R-:W-:Y:S02]  /*c380*/  ISETP.GE.OR P1, PT, R31, R0.reuse, P0 ;  /* 0x000000001f00720c */ /* 0x080fe40000726670 */
[----:B------:R-:W-:Y:S02]  /*c390*/  MOV R29, UR4 ;  /* 0x00000004001d7c02 */ /* 0x000fe40008000f00 */
[----:B------:R-:W-:Y:S01]  /*c3a0*/  ISETP.GE.OR P0, PT, R30, R0, P0 ;  /* 0x000000001e00720c */ /* 0x000fe20000706670 */
[----:B------:R-:W-:Y:S01]  /*c3b0*/  IMAD.MOV.U32 R0, RZ, RZ, R10 ;  /* 0x000000ffff007224 */ /* 0x000fe200078e000a */
[----:B------:R-:W-:Y:S01]  /*c3c0*/  SHF.L.U32 R29, R29, 0x1f, RZ ;  /* 0x0000001f1d1d7819 */ /* 0x000fe200000006ff */
[----:B------:R-:W-:Y:S01]  /*c3d0*/  IMAD.MOV.U32 R30, RZ, RZ, R13 ;  /* 0x000000ffff1e7224 */ /* 0x000fe200078e000d */
[----:B------:R-:W-:Y:S01]  /*c3e0*/  PRMT R54, R3, 0x5410, R28 ;  /* 0x0000541003367816 */ /* 0x000fe2000000001c */
[----:B------:R-:W-:Y:S01]  /*c3f0*/  IMAD.MOV.U32 R3, RZ, RZ, R11 ;  /* 0x000000ffff037224 */ /* 0x000fe200078e000b */
[----:B------:R-:W0:Y:S01]  /*c400*/  SYNCS.PHASECHK.TRANS64.TRYWAIT P4, [R18+URZ+0x28800], R29 ;  /* 0x0288001d120075a7 */ /* 0x000e22000808017f */
[----:B------:R-:W-:-:S03]  /*c410*/  IMAD.MOV.U32 R28, RZ, RZ, R12 ;  /* 0x000000ffff1c7224 */ /* 0x000fc600078e000c */
[----:B------:R-:W-:Y:S01]  /*c420*/  PRMT R61, R0, 0x5410, R3 ;  /* 0x00005410003d7816 */ /* 0x000fe20000000003 */
[----:B------:R-:W-:Y:S01]  /*c430*/  IMAD.MOV.U32 R3, RZ, RZ, R15 ;  /* 0x000000ffff037224 */ /* 0x000fe200078e000f */
[----:B------:R-:W-:Y:S02]  /*c440*/  PRMT R62, R28, 0x5410, R30 ;  /* 0x000054101c3e7816 */ /* 0x000fe4000000001e */
[----:B------:R-:W-:Y:S01]  /*c450*/  MOV R0, R14 ;  /* 0x0000000e00007202 */ /* 0x000fe20000000f00 */
[----:B0-----:R-:W-:Y:S06]  /*c460*/  @!P4 BRA `(.L_x_9542) ;  /* 0x000001600094c947 */ /* 0x001fec0003800000 */
.L_x_9842:
[----:B------:R-:W-:Y:S05]  /*c470*/  BSYNC B1 ;  /* 0x0000000000017941 */ /* 0x000fea0003800000 */
.L_x_9541:
[----:B------:R-:W-:Y:S04]  /*c480*/  BSSY B1, `(.L_x_9543) ;  /* 0x0000062000017945 */ /* 0x000fe80003800000 */
[----:B------:R-:W-:Y:S05]  /*c490*/  @P3 BRA `(.L_x_9544) ;  /* 0x0000000400803947 */ /* 0x000fea0003800000 */
[----:B------:R-:W-:Y:S01]  /*c4a0*/  LEA.HI R28, R56, R207, RZ, 0x1d ;  /* 0x000000cf381c7211 */ /* 0x000fe200078fe8ff */
[----:B------:R-:W-:Y:S01]  /*c4b0*/  IMAD.SHL.U32 R30, R187, 0x40, RZ ;  /* 0x00000040bb1e7824 */ /* 0x000fe200078e00ff */
[----:B------:R-:W-:Y:S01]  /*c4c0*/  SHF.R.U64 R82, R48, 0x10, R49 ;  /* 0x0000001030527819 */ /* 0x000fe20000001231 */
[--C-:B------:R-:W-:Y:S01]  /*c4d0*/  HADD2.F32 R69, -RZ, R67.reuse.H0_H0 ;  /* 0x20000043ff457230 */ /* 0x100fe20000004100 */
[----:B------:R-:W-:Y:S01]  /*c4e0*/  SHF.R.S32.HI R31, RZ, 0x1f, R28 ;  /* 0x0000001fff1f7819 */ /* 0x000fe2000001141c */
[----:B0-----:R-:W-:Y:S01]  /*c4f0*/  IMAD.SHL.U32 R29, R28, 0x8, RZ ;  /* 0x000000081c1d7824 */ /* 0x001fe200078e00ff */
[----:B------:R-:W-:Y:S01]  /*c500*/  SHF.R.U32.HI R72, RZ, 0x10, R39 ;  /* 0x00000010ff487819 */ /* 0x000fe20000011627 */
[----:B------:R-:W-:Y:S01]  /*c510*/  HADD2.F32 R70, -RZ, R67.H1_H1 ;  /* 0x30000043ff467230 */ /* 0x000fe20000004100 */
[----:B------:R-:W-:Y:S01]  /*c520*/  LEA.HI R31, R31, R28, RZ, 0x3 ;  /* 0x0000001c1f1f7211 */ /* 0x000fe200078f18ff */
[----:B------:R-:W-:Y:S01]  /*c530*/  HADD2.F32 R67, -RZ, R66.H1_H1 ;  /* 0x30000042ff437230 */ /* 0x000fe20000004100 */
[----:B------:R-:W-:Y:S01]  /*c540*/  LOP3.LUT R29, R29, 0x38, RZ, 0xc0, !PT ;  /* 0x000000381d1d7812 */ /* 0x000fe200078ec0ff */
[----:B------:R-:W-:Y:S01]  /*c550*/  HADD2.F32 R72, -RZ, R72.H0_H0 ;  /* 0x20000048ff487230 */ /* 0x000fe20000004100 */
[----:B------:R-:W-:Y:S01]  /*c560*/  SHF.R.U64 R77, R20, 0x10, R21 ;  /* 0x00000010144d7819 */ /* 0x000fe20000001215 */
[----:B------:R-:W-:Y:S01]  /*c570*/  IMAD.SHL.U32 R31, R31, 0x400, RZ ;  /* 0x000004001f1f7824 */ /* 0x000fe200078e00ff */
[----:B------:R-:W-:-:S02]  /*c580*/  LOP3.LUT R29, R29, 0x1c0, R30, 0xf8, !PT ;  /* 0x000001c01d1d7812 */ /* 0x000fc400078ef81e */
[----:B------:R-:W-:Y:S02]  /*c590*/  SHF.R.U32.HI R75, RZ, 0x10, R21 ;  /* 0x00000010ff4b7819 */ /* 0x000fe40000011615 */
[----:B------:R-:W-:Y:S02]  /*c5a0*/  LOP3.LUT R33, R29, R204, RZ, 0x3c, !PT ;  /* 0x000000cc1d217212 */ /* 0x000fe400078e3cff */
[----:B------:R-:W-:Y:S02]  /*c5b0*/  LOP3.LUT R32, R31, 0x7fffe000, RZ, 0xc0, !PT ;  /* 0x7fffe0001f207812 */ /* 0x000fe400078ec0ff */
[----:B------:R-:W0:Y:S01]  /*c5c0*/  LDS.128 R28, [R37] ;  /* 0x00000000251c7984 */ /* 0x000e220000000c00 */
[----:B------:R-:W-:Y:S02]  /*c5d0*/  SHF.R.U32.HI R71, RZ, 0x10, R49 ;  /* 0x00000010ff477819 */ /* 0x000fe40000011631 */
[----:B------:R-:W-:Y:S02]  /*c5e0*/  IADD3 R33, R33, R32, R205 ;  /* 0x0000002021217210 */ /* 0x000fe40007ffe0cd */
[----:B------:R-:W-:-:S02]  /*c5f0*/  SHF.R.U64 R81, R50, 0x10, R51 ;  /* 0x0000001032517819 */ /* 0x000fc40000001233 */
[----:B------:R-:W-:Y:S02]  /*c600*/  LEA R68, R33, R18, 0x1 ;  /* 0x0000001221447211 */ /* 0x000fe400078e08ff */
[----:B------:R-:W-:Y:S02]  /*c610*/  SHF.R.U32.HI R80, RZ, 0x10, R51 ;  /* 0x00000010ff507819 */ /* 0x000fe40000011633 */
[----:B------:R-:W-:Y:S01]  /*c620*/  SHF.R.U64 R79, R38, 0x10, R39 ;  /* 0x00000010264f7819 */ /* 0x000fe20000001227 */
[----:B------:R-:W1:Y:S01]  /*c630*/  LDS.128 R32, [R68+0x10400] ;  /* 0x0104000044207984 */ /* 0x000e620000000c00 */
[--C-:B0-----:R-:W-:Y:S02]  /*c640*/  HADD2.F32 R21, -RZ, R29.reuse.H0_H0 ;  /* 0x2000001dff157230 */ /* 0x101fe40000004100 */
[----:B------:R-:W-:Y:S02]  /*c650*/  HADD2.F32 R29, -RZ, R29.H1_H1 ;  /* 0x3000001dff1d7230 */ /* 0x000fe40000004100 */
[----:B------:R-:W-:-:S02]  /*c660*/  HADD2.F32 R20, -RZ, R28.H0_H0 ;  /* 0x2000001cff147230 */ /* 0x000fc40000004100 */
[----:B------:R-:W-:Y:S02]  /*c670*/  HADD2.F32 R38, -RZ, R30.H0_H0 ;  /* 0x2000001eff267230 */ /* 0x000fe40000004100 */
[--C-:B------:R-:W-:Y:S02]  /*c680*/  HADD2.F32 R39, -RZ, R31.reuse.H0_H0 ;  /* 0x2000001fff277230 */ /* 0x100fe40000004100 */
[----:B------:R-:W-:Y:S02]  /*c690*/  HADD2.F32 R31, -RZ, R31.H1_H1 ;  /* 0x3000001fff1f7230 */ /* 0x000fe40000004100 */
[--C-:B-1----:R-:W-:Y:S02]  /*c6a0*/  HADD2.F32 R48, -RZ, R33.reuse.H0_H0 ;  /* 0x20000021ff307230 */ /* 0x102fe40000004100 */
[----:B------:R-:W-:Y:S02]  /*c6b0*/  HADD2.F32 R49, -RZ, R33.H1_H1 ;  /* 0x30000021ff317230 */ /* 0x000fe40000004100 */
[----:B------:R-:W-:-:S02]  /*c6c0*/  HADD2.F32 R33, -RZ, R32.H0_H0 ;  /* 0x20000020ff217230 */ /* 0x000fc40000004100 */
[C---:B------:R-:W-:Y:S01]  /*c6d0*/  FMUL.FTZ R74, R48.reuse, R70 ;  /* 0x00000046304a7220 */ /* 0x040fe20000410000 */
[-C--:B------:R-:W-:Y:S01]  /*c6e0*/  FMUL.FTZ R76, R48, R69.reuse ;  /* 0x00000045304c7220 */ /* 0x080fe20000410000 */
[----:B------:R-:W-:Y:S02]  /*c6f0*/  HADD2.F32 R48, -RZ, R71.H0_H0 ;  /* 0x20000047ff307230 */ /* 0x000fe40000004100 */
[----:B------:R-:W-:Y:S01]  /*c700*/  FMUL.FTZ R78, R49, R72 ;  /* 0x00000048314e7220 */ /* 0x000fe20000410000 */
[C---:B------:R-:W-:Y:S01]  /*c710*/  FFMA.FTZ R74, R21.reuse, R69, -R74 ;  /* 0x00000045154a7223 */ /* 0x040fe2000001084a */
[----:B------:R-:W-:Y:S01]  /*c720*/  FFMA.FTZ R76, R21, R70, R76 ;  /* 0x00000046154c7223 */ /* 0x000fe2000001004c */
[----:B------:R-:W-:Y:S02]  /*c730*/  HADD2.F32 R21, -RZ, R65.H1_H1 ;  /* 0x30000041ff157230 */ /* 0x000fe40000004100 */
[-C--:B------:R-:W-:Y:S01]  /*c740*/  FMUL.FTZ R70, R49, R48.reuse ;  /* 0x0000003031467220 */ /* 0x080fe20000410000 */
        /* <DEDUP_REMOVED lines=8> */
[----:B------:R-:W-:Y:S02]  /*c7d0*/  HADD2.F32 R21, -RZ, R52.H0_H0 ;  /* 0x20000034ff157230 */ /* 0x000fe40000004100 */
[----:B------:R-:W-:Y:S01]  /*c7e0*/  FFMA.FTZ R73, R29, R72, R70 ;  /* 0x000000481d497223 */ /* 0x000fe20000010046 */
[----:B------:R-:W-:-:S02]  /*c7f0*/  HADD2.F32 R48, -RZ, R65.H0_H0 ;  /* 0x20000041ff307230 */ /* 0x000fc40000004100 */
[C---:B------:R-:W-:Y:S01]  /*c800*/  FMUL.FTZ R29, R50.reuse, R49 ;  /* 0x00000031321d7220 */ /* 0x040fe20000410000 */
[----:B------:R-:W-:Y:S02]  /*c810*/  HADD2.F32 R52, -RZ, R52.H1_H1 ;  /* 0x30000034ff347230 */ /* 0x000fe40000004100 */
[----:B------:R-:W-:Y:S01]  /*c820*/  FMUL.FTZ R33, R50, R21 ;  /* 0x0000001532217220 */ /* 0x000fe20000410000 */
[----:B------:R-:W-:Y:S02]  /*c830*/  HADD2.F32 R35, -RZ, R35.H1_H1 ;  /* 0x30000023ff237230 */ /* 0x000fe40000004100 */
[C---:B------:R-:W-:Y:S01]  /*c840*/  FMUL.FTZ R66, R51.reuse, R48 ;  /* 0x0000003033427220 */ /* 0x040fe20000410000 */
[----:B------:R-:W-:Y:S02]  /*c850*/  HADD2.F32 R50, -RZ, R75.H0_H0 ;  /* 0x2000004bff327230 */ /* 0x000fe40000004100 */
[----:B------:R-:W-:Y:S01]  /*c860*/  FMUL.FTZ R51, R51, R52 ;  /* 0x0000003433337220 */ /* 0x000fe20000410000 */
[----:B------:R-:W-:-:S02]  /*c870*/  HADD2.F32 R20, -RZ, R80.H0_H0 ;  /* 0x20000050ff147230 */ /* 0x000fc40000004100 */
[C---:B------:R-:W-:Y:S01]  /*c880*/  FFMA.FTZ R65, R38.reuse, R21, -R29 ;  /* 0x0000001526417223 */ /* 0x040fe2000001081d */
[----:B------:R-:W-:Y:S01]  /*c890*/  FFMA.FTZ R38, R38, R49, R33 ;  /* 0x0000003126267223 */ /* 0x000fe20000010021 */
[----:B------:R-:W-:Y:S01]  /*c8a0*/  FFMA.FTZ R51, R39, R48, R51 ;  /* 0x0000003027337223 */ /* 0x000fe20000010033 */
[C---:B------:R-:W-:Y:S01]  /*c8b0*/  FMUL.FTZ R70, R35.reuse, R50 ;  /* 0x0000003223467220 */ /* 0x040fe20000410000 */
[----:B------:R-:W-:Y:S01]  /*c8c0*/  FMUL.FTZ R48, R35, R20 ;  /* 0x0000001423307220 */ /* 0x000fe20000410000 */
[----:B------:R-:W-:Y:S02]  /*c8d0*/  HADD2.F32 R32, -RZ, R32.H1_H1 ;  /* 0x30000020ff207230 */ /* 0x000fe40000004100 */
[----:B------:R-:W-:Y:S01]  /*c8e0*/  FFMA.FTZ R66, R39, R52, -R66 ;  /* 0x0000003427427223 */ /* 0x000fe20000010842 */
[----:B------:R-:W-:Y:S02]  /*c8f0*/  HADD2.F32 R34, -RZ, R34.H1_H1 ;  /* 0x30000022ff227230 */ /* 0x000fe40000004100 */
[----:B------:R-:W-:Y:S01]  /*c900*/  FFMA.FTZ R49, R31, R20, -R70 ;  /* 0x000000141f317223 */ /* 0x000fe20000010846 */
[----:B------:R-:W-:-:S02]  /*c910*/  HADD2.F32 R33, -RZ, R79.H0_H0 ;  /* 0x2000004fff217230 */ /* 0x000fc40000004100 */
[----:B------:R-:W-:Y:S01]  /*c920*/  FFMA.FTZ R50, R31, R50, R48 ;  /* 0x000000321f327223 */ /* 0x000fe20000010030 */
        /* <DEDUP_REMOVED lines=23> */
.L_x_9544:
[----:B------:R-:W-:Y:S05]  /*caa0*/  BSYNC B1 ;  /* 0x0000000000017941 */ /* 0x000fea0003800000 */
.L_x_9543:
[----:B------:R-:W-:Y:S04]  /*cab0*/  BSSY B1, `(.L_x_9545) ;  /* 0x0000061000017945 */ /* 0x000fe80003800000 */
[----:B------:R-:W-:Y:S05]  /*cac0*/  @P2 BRA `(.L_x_9546) ;  /* 0x00000004007c2947 */ /* 0x000fea0003800000 */
[----:B------:R-:W-:Y:S01]  /*cad0*/  LEA.HI R20, R56, R207, RZ, 0x1d ;  /* 0x000000cf38147211 */ /* 0x000fe200078fe8ff */
[--C-:B-1----:R-:W-:Y:S01]  /*cae0*/  HADD2.F32 R37, -RZ, R55.reuse.H1_H1 ;  /* 0x30000037ff257230 */ /* 0x102fe20000004100 */
        /* <DEDUP_REMOVED lines=10> */
[----:B------:R-:W-:Y:S01]  /*cb90*/  SHF.R.U32.HI R39, RZ, 0x10, R27 ;  /* 0x00000010ff277819 */ /* 0x000fe2000001161b */
[----:B------:R-:W-:Y:S01]  /*cba0*/  HADD2.F32 R27, -RZ, R58.H1_H1 ;  /* 0x3000003aff1b7230 */ /* 0x000fe20000004100 */
[----:B------:R-:W-:Y:S02]  /*cbb0*/  LOP3.LUT R21, R29, 0x7fffe000, RZ, 0xc0, !PT ;  /* 0x7fffe0001d157812 */ /* 0x000fe400078ec0ff */
[----:B------:R-:W0:Y:S01]  /*cbc0*/  LDS.128 R28, [R229] ;  /* 0x00000000e51c7984 */ /* 0x000e220000000c00 */
[----:B------:R-:W-:Y:S02]  /*cbd0*/  SHF.R.U32.HI R52, RZ, 0x10, R5 ;  /* 0x00000010ff347819 */ /* 0x000fe40000011605 */
[----:B------:R-:W-:-:S02]  /*cbe0*/  IADD3 R21, R20, R21, R203 ;  /* 0x0000001514157210 */ /* 0x000fc40007ffe0cb */
[----:B------:R-:W-:Y:S02]  /*cbf0*/  SHF.R.U32.HI R38, RZ, 0x10, R25 ;  /* 0x00000010ff267819 */ /* 0x000fe40000011619 */
[----:B------:R-:W-:Y:S01]  /*cc00*/  SHF.R.U64 R67, R4, 0x10, R5 ;  /* 0x0000001004437819 */ /* 0x000fe20000001205 */
[----:B------:R-:W-:Y:S01]  /*cc10*/  IMAD R21, R21, 0x2, R18 ;  /* 0x0000000215157824 */ /* 0x000fe200078e0212 */
[--C-:B------:R-:W-:Y:S01]  /*cc20*/  SHF.R.U32.HI R65, RZ, 0x10, R7.reuse ;  /* 0x00000010ff417819 */ /* 0x100fe20000011607 */
[----:B------:R-:W-:Y:S01]  /*cc30*/  HADD2.F32 R38, -RZ, R38.H0_H0 ;  /* 0x20000026ff267230 */ /* 0x000fe20000004100 */
[----:B------:R-:W-:Y:S02]  /*cc40*/  SHF.R.U64 R66, R6, 0x10, R7 ;  /* 0x0000001006427819 */ /* 0x000fe40000001207 */
[----:B------:R-:W1:Y:S01]  /*cc50*/  LDS.128 R32, [R21+0x10400] ;  /* 0x0104000015207984 */ /* 0x000e620000000c00 */
[--C-:B0-----:R-:W-:Y:S02]  /*cc60*/  HADD2.F32 R5, -RZ, R29.reuse.H0_H0 ;  /* 0x2000001dff057230 */ /* 0x101fe40000004100 */
[----:B------:R-:W-:-:S02]  /*cc70*/  HADD2.F32 R29, -RZ, R29.H1_H1 ;  /* 0x3000001dff1d7230 */ /* 0x000fc40000004100 */
[----:B------:R-:W-:Y:S02]  /*cc80*/  HADD2.F32 R4, -RZ, R28.H0_H0 ;  /* 0x2000001cff047230 */ /* 0x000fe40000004100 */
        /* <DEDUP_REMOVED lines=15> */
[C---:B------:R-:W-:Y:S01]  /*cd80*/  FMUL.FTZ R27, R20.reuse, R55 ;  /* 0x00000037141b7220 */ /* 0x040fe20000410000 */
[C---:B------:R-:W-:Y:S01]  /*cd90*/  FFMA.FTZ R33, R29.reuse, R24, -R52 ;  /* 0x000000181d217223 */ /* 0x040fe20000010834 */
[----:B------:R-:W-:Y:S02]  /*cda0*/  HADD2.F32 R25, -RZ, R34.H0_H0 ;  /* 0x20000022ff197230 */ /* 0x000fe40000004100 */
[----:B------:R-:W-:Y:S01]  /*cdb0*/  FFMA.FTZ R37, R29, R38, R58 ;  /* 0x000000261d257223 */ /* 0x000fe2000001003a */
[----:B------:R-:W-:Y:S02]  /*cdc0*/  HADD2.F32 R24, -RZ, R57.H0_H0 ;  /* 0x20000039ff187230 */ /* 0x000fe40000004100 */
[-C--:B------:R-:W-:Y:S01]  /*cdd0*/  FMUL.FTZ R20, R20, R5.reuse ;  /* 0x0000000514147220 */ /* 0x080fe20000410000 */
[----:B------:R-:W-:Y:S01]  /*cde0*/  FFMA.FTZ R29, R4, R5, -R27 ;  /* 0x00000005041d7223 */ /* 0x000fe2000001081b */
[----:B------:R-:W-:-:S02]  /*cdf0*/  HADD2.F32 R5, -RZ, R59.H0_H0 ;  /* 0x2000003bff057230 */ /* 0x000fc40000004100 */
[----:B------:R-:W-:Y:S02]  /*ce00*/  HADD2.F32 R26, -RZ, R35.H0_H0 ;  /* 0x20000023ff1a7230 */ /* 0x000fe40000004100 */
[----:B------:R-:W-:Y:S01]  /*ce10*/  FFMA.FTZ R55, R4, R55, R20 ;  /* 0x0000003704377223 */ /* 0x000fe20000010014 */
[----:B------:R-:W-:Y:S02]  /*ce20*/  HADD2.F32 R59, -RZ, R59.H1_H1 ;  /* 0x3000003bff3b7230 */ /* 0x000fe40000004100 */
[C---:B------:R-:W-:Y:S01]  /*ce30*/  FMUL.FTZ R27, R25.reuse, R24 ;  /* 0x00000018191b7220 */ /* 0x040fe20000410000 */
[----:B------:R-:W-:Y:S02]  /*ce40*/  HADD2.F32 R57, -RZ, R57.H1_H1 ;  /* 0x30000039ff397230 */ /* 0x000fe40000004100 */
[----:B------:R-:W-:Y:S01]  /*ce50*/  FMUL.FTZ R25, R25, R5 ;  /* 0x0000000519197220 */ /* 0x000fe20000410000 */
[----:B------:R-:W-:Y:S02]  /*ce60*/  HADD2.F32 R35, -RZ, R35.H1_H1 ;  /* 0x30000023ff237230 */ /* 0x000fe40000004100 */
[----:B------:R-:W-:Y:S01]  /*ce70*/  FMUL.FTZ R58, R26, R59 ;  /* 0x0000003b1a3a7220 */ /* 0x000fe20000410000 */
[----:B------:R-:W-:-:S02]  /*ce80*/  HADD2.F32 R20, -RZ, R39.H0_H0 ;  /* 0x20000027ff147230 */ /* 0x000fc40000004100 */
[----:B------:R-:W-:Y:S01]  /*ce90*/  FMUL.FTZ R52, R26, R57 ;  /* 0x000000391a347220 */ /* 0x000fe20000410000 */
[----:B------:R-:W-:Y:S02]  /*cea0*/  HADD2.F32 R4, -RZ, R65.H0_H0 ;  /* 0x20000041ff047230 */ /* 0x000fe40000004100 */
[C---:B------:R-:W-:Y:S01]  /*ceb0*/  FFMA.FTZ R38, R6.reuse, R5, -R27 ;  /* 0x0000000506267223 */ /* 0x040fe2000001081b */
[----:B------:R-:W-:Y:S01]  /*cec0*/  FFMA.FTZ R26, R6, R24, R25 ;  /* 0x00000018061a7223 */ /* 0x000fe20000010019 */
[----:B------:R-:W-:Y:S02]  /*ced0*/  HADD2.F32 R32, -RZ, R32.H1_H1 ;  /* 0x30000020ff207230 */ /* 0x000fe40000004100 */
[----:B------:R-:W-:Y:S01]  /*cee0*/  FMUL.FTZ R6, R35, R20 ;  /* 0x0000001423067220 */ /* 0x000fe20000410000 */
[----:B------:R-:W-:Y:S02]  /*cef0*/  HADD2.F32 R34, -RZ, R34.H1_H1 ;  /* 0x30000022ff227230 */ /* 0x000fe40000004100 */
        /* <DEDUP_REMOVED lines=12> */
[-C--:B------:R-:W-:Y:S01]  /*cfc0*/  FMUL.FTZ R32, R32, R5.reuse ;  /* 0x0000000520207220 */ /* 0x080fe20000410000 */
[----:B------:R-:W-:Y:S01]  /*cfd0*/  FFMA.FTZ R4, R28, R5, -R31 ;  /* 0x000000051c047223 */ /* 0x000fe2000001081f */
[-C--:B------:R-:W-:Y:S01]  /*cfe0*/  FMUL.FTZ R34, R34, R7.reuse ;  /* 0x0000000722227220 */ /* 0x080fe20000410000 */
        /* <DEDUP_REMOVED lines=13> */
.L_x_9546:
[----:B------:R-:W-:Y:S05]  /*d0c0*/  BSYNC B1 ;  /* 0x0000000000017941 */ /* 0x000fea0003800000 */
.L_x_9545:
[----:B------:R-:W-:Y:S04]  /*d0d0*/  BSSY B1, `(.L_x_9547) ;  /* 0x0000061000017945 */ /* 0x000fe80003800000 */
[----:B------:R-:W-:Y:S05]  /*d0e0*/  @P1 BRA `(.L_x_9548) ;  /* 0x00000004007c1947 */ /* 0x000fea0003800000 */
[----:B--2---:R-:W-:Y:S01]  /*d0f0*/  LEA.HI R4, R56, R207, RZ, 0x1d ;  /* 0x000000cf38047211 */ /* 0x004fe200078fe8ff */
[--C-:B-1----:R-:W-:Y:S01]  /*d100*/  HADD2.F32 R35, -RZ, R60.reuse.H1_H1 ;  /* 0x3000003cff237230 */ /* 0x102fe20000004100 */
[----:B------:R-:W-:Y:S01]  /*d110*/  SHF.R.U32.HI R7, RZ, 0x3, R197 ;  /* 0x00000003ff077819 */ /* 0x000fe200000116c5 */
[--C-:B------:R-:W-:Y:S01]  /*d120*/  HADD2.F32 R37, -RZ, R63.reuse.H1_H1 ;  /* 0x3000003fff257230 */ /* 0x100fe20000004100 */
[----:B------:R-:W-:Y:S01]  /*d130*/  SHF.R.S32.HI R5, RZ, 0x1f, R4 ;  /* 0x0000001fff057819 */ /* 0x000fe20000011404 */
[----:B------:R-:W-:Y:S01]  /*d140*/  IMAD.SHL.U32 R6, R4, 0x8, RZ ;  /* 0x0000000804067824 */ /* 0x000fe200078e00ff */
[----:B------:R-:W-:Y:S01]  /*d150*/  SHF.R.U64 R50, R44, 0x10, R45 ;  /* 0x000000102c327819 */ /* 0x000fe2000000122d */
[----:B------:R-:W-:Y:S01]  /*d160*/  HADD2.F32 R38, -RZ, R63.H0_H0 ;  /* 0x2000003fff267230 */ /* 0x000fe20000004100 */
[----:B------:R-:W-:Y:S01]  /*d170*/  LEA.HI R5, R5, R4, RZ, 0x3 ;  /* 0x0000000405057211 */ /* 0x000fe200078f18ff */
[----:B------:R-:W-:Y:S01]  /*d180*/  HADD2.F32 R60, -RZ, R60.H0_H0 ;  /* 0x2000003cff3c7230 */ /* 0x000fe20000004100 */
[----:B------:R-:W-:-:S02]  /*d190*/  LOP3.LUT R4, R197, 0x38, R6, 0xf8, !PT ;  /* 0x00000038c5047812 */ /* 0x000fc400078ef806 */
[----:B------:R-:W-:Y:S02]  /*d1a0*/  SHF.L.U32 R5, R5, 0xa, RZ ;  /* 0x0000000a05057819 */ /* 0x000fe400000006ff */
[----:B------:R-:W-:Y:S02]  /*d1b0*/  LOP3.LUT R21, R4, R7, RZ, 0x3c, !PT ;  /* 0x0000000704157212 */ /* 0x000fe400078e3cff */
[----:B------:R-:W-:Y:S02]  /*d1c0*/  LOP3.LUT R20, R5, 0x7fffe000, RZ, 0xc0, !PT ;  /* 0x7fffe00005147812 */ /* 0x000fe400078ec0ff */
[----:B------:R-:W1:Y:S01]  /*d1d0*/  LDS.128 R4, [R228] ;  /* 0x00000000e4047984 */ /* 0x000e620000000c00 */
[----:B------:R-:W-:Y:S02]  /*d1e0*/  SHF.R.U32.HI R44, RZ, 0x10, R45 ;  /* 0x00000010ff2c7819 */ /* 0x000fe4000001162d */
[----:B------:R-:W-:Y:S02]  /*d1f0*/  IADD3 R21, R21, R20, R202 ;  /* 0x0000001415157210 */ /* 0x000fe40007ffe0ca */
[----:B------:R-:W-:-:S02]  /*d200*/  SHF.R.U32.HI R39, RZ, 0x10, R41 ;  /* 0x00000010ff277819 */ /* 0x000fc40000011629 */
[----:B------:R-:W-:Y:S01]  /*d210*/  SHF.R.U64 R49, R46, 0x10, R47 ;  /* 0x000000102e317819 */ /* 0x000fe2000000122f */
[----:B------:R-:W-:Y:S01]  /*d220*/  IMAD R21, R21, 0x2, R18 ;  /* 0x0000000215157824 */ /* 0x000fe200078e0212 */
[----:B------:R-:W-:Y:S01]  /*d230*/  SHF.R.U64 R48, R40, 0x10, R41 ;  /* 0x0000001028307819 */ /* 0x000fe20000001229 */
[----:B------:R-:W-:Y:S01]  /*d240*/  HADD2.F32 R39, -RZ, R39.H0_H0 ;  /* 0x20000027ff277230 */ /* 0x000fe20000004100 */
[--C-:B------:R-:W-:Y:S02]  /*d250*/  SHF.R.U64 R46, R42, 0x10, R43.reuse ;  /* 0x000000102a2e7819 */ /* 0x100fe4000000122b */
[----:B------:R-:W2:Y:S01]  /*d260*/  LDS.128 R24, [R21+0x10400] ;  /* 0x0104000015187984 */ /* 0x000ea20000000c00 */
[----:B------:R-:W-:Y:S02]  /*d270*/  SHF.R.U32.HI R45, RZ, 0x10, R43 ;  /* 0x00000010ff2d7819 */ /* 0x000fe4000001162b */
[----:B------:R-:W-:Y:S01]  /*d280*/  SHF.R.U32.HI R47, RZ, 0x10, R47 ;  /* 0x00000010ff2f7819 */ /* 0x000fe2000001162f */
[----:B-1----:R-:W-:-:S02]  /*d290*/  HADD2.F32 R20, -RZ, R5.H0_H0 ;  /* 0x20000005ff147230 */ /* 0x002fc40000004100 */
[----:B------:R-:W-:Y:S02]  /*d2a0*/  HADD2.F32 R28, -RZ, R5.H1_H1 ;  /* 0x30000005ff1c7230 */ /* 0x000fe40000004100 */
[----:B------:R-:W-:Y:S02]  /*d2b0*/  HADD2.F32 R5, -RZ, R4.H0_H0 ;  /* 0x20000004ff057230 */ /* 0x000fe40000004100 */
[----:B0-----:R-:W-:Y:S02]  /*d2c0*/  HADD2.F32 R29, -RZ, R6.H0_H0 ;  /* 0x20000006ff1d7230 */ /* 0x001fe40000004100 */
[--C-:B------:R-:W-:Y:S02]  /*d2d0*/  HADD2.F32 R30, -RZ, R7.reuse.H0_H0 ;  /* 0x20000007ff1e7230 */ /* 0x100fe40000004100 */
[----:B------:R-:W-:Y:S02]  /*d2e0*/  HADD2.F32 R7, -RZ, R7.H1_H1 ;  /* 0x30000007ff077230 */ /* 0x000fe40000004100 */
[----:B------:R-:W-:-:S02]  /*d2f0*/  HADD2.F32 R4, -RZ, R4.H1_H1 ;  /* 0x30000004ff047230 */ /* 0x000fc40000004100 */
[--C-:B--2---:R-:W-:Y:S02]  /*d300*/  HADD2.F32 R31, -RZ, R25.reuse.H0_H0 ;  /* 0x20000019ff1f7230 */ /* 0x104fe40000004100 */
        /* <DEDUP_REMOVED lines=9> */
[----:B------:R-:W-:Y:S01]  /*d3a0*/  FMUL.FTZ R37, R32, R31 ;  /* 0x0000001f20257220 */ /* 0x000fe20000410000 */
[----:B------:R-:W-:Y:S01]  /*d3b0*/  FMUL.FTZ R25, R25, R60 ;  /* 0x0000003c19197220 */ /* 0x000fe20000410000 */
[----:B------:R-:W-:-:S02]  /*d3c0*/  HADD2.F32 R33, -RZ, R26.H0_H0 ;  /* 0x2000001aff217230 */ /* 0x000fc40000004100 */
[C---:B------:R-:W-:Y:S01]  /*d3d0*/  FFMA.FTZ R60, R5.reuse, R60, -R20 ;  /* 0x0000003c053c7223 */ /* 0x040fe20000010814 */
[--C-:B------:R-:W-:Y:S02]  /*d3e0*/  HADD2.F32 R32, -RZ, R64.reuse.H0_H0 ;  /* 0x20000040ff207230 */ /* 0x100fe40000004100 */
[----:B------:R-:W-:Y:S01]  /*d3f0*/  FFMA.FTZ R38, R5, R38, R25 ;  /* 0x0000002605267223 */ /* 0x000fe20000010019 */
[----:B------:R-:W-:Y:S02]  /*d400*/  HADD2.F32 R34, -RZ, R27.H0_H0 ;  /* 0x2000001bff227230 */ /* 0x000fe40000004100 */
[C---:B------:R-:W-:Y:S01]  /*d410*/  FFMA.FTZ R40, R28.reuse, R31, -R35 ;  /* 0x0000001f1c287223 */ /* 0x040fe20000010823 */
[----:B------:R-:W-:Y:S01]  /*d420*/  FFMA.FTZ R42, R28, R39, R37 ;  /* 0x000000271c2a7223 */ /* 0x000fe20000010025 */
[----:B------:R-:W-:Y:S02]  /*d430*/  HADD2.F32 R20, -RZ, R53.H0_H0 ;  /* 0x20000035ff147230 */ /* 0x000fe40000004100 */
[----:B------:R-:W-:Y:S01]  /*d440*/  FMUL.FTZ R28, R33, R32 ;  /* 0x00000020211c7220 */ /* 0x000fe20000410000 */
[----:B------:R-:W-:-:S02]  /*d450*/  HADD2.F32 R5, -RZ, R64.H1_H1 ;  /* 0x30000040ff057230 */ /* 0x000fc40000004100 */
[----:B------:R-:W-:Y:S02]  /*d460*/  HADD2.F32 R53, -RZ, R53.H1_H1 ;  /* 0x30000035ff357230 */ /* 0x000fe40000004100 */
[-C--:B------:R-:W-:Y:S01]  /*d470*/  FMUL.FTZ R44, R33, R20.reuse ;  /* 0x00000014212c7220 */ /* 0x080fe20000410000 */
[C---:B------:R-:W-:Y:S01]  /*d480*/  FFMA.FTZ R35, R29.reuse, R20, -R28 ;  /* 0x000000141d237223 */ /* 0x040fe2000001081c */
[C---:B------:R-:W-:Y:S01]  /*d490*/  FMUL.FTZ R25, R34.reuse, R5 ;  /* 0x0000000522197220 */ /* 0x040fe20000410000 */
[----:B------:R-:W-:Y:S02]  /*d4a0*/  HADD2.F32 R27, -RZ, R27.H1_H1 ;  /* 0x3000001bff1b7230 */ /* 0x000fe40000004100 */
[----:B------:R-:W-:Y:S01]  /*d4b0*/  FMUL.FTZ R34, R34, R53 ;  /* 0x0000003522227220 */ /* 0x000fe20000410000 */
[----:B------:R-:W-:Y:S02]  /*d4c0*/  HADD2.F32 R28, -RZ, R45.H0_H0 ;  /* 0x2000002dff1c7230 */ /* 0x000fe40000004100 */
[----:B------:R-:W-:Y:S01]  /*d4d0*/  FFMA.FTZ R44, R29, R32, R44 ;  /* 0x000000201d2c7223 */ /* 0x000fe2000001002c */
[----:B------:R-:W-:-:S02]  /*d4e0*/  HADD2.F32 R20, -RZ, R47.H0_H0 ;  /* 0x2000002fff147230 */ /* 0x000fc40000004100 */
[C---:B------:R-:W-:Y:S01]  /*d4f0*/  FFMA.FTZ R53, R30.reuse, R53, -R25 ;  /* 0x000000351e357223 */ /* 0x040fe20000010819 */
[----:B------:R-:W-:Y:S01]  /*d500*/  FFMA.FTZ R34, R30, R5, R34 ;  /* 0x000000051e227223 */ /* 0x000fe20000010022 */
[C---:B------:R-:W-:Y:S01]  /*d510*/  FMUL.FTZ R32, R27.reuse, R28 ;  /* 0x0000001c1b207220 */ /* 0x040fe20000410000 */
[----:B------:R-:W-:Y:S02]  /*d520*/  HADD2.F32 R24, -RZ, R24.H1_H1 ;  /* 0x30000018ff187230 */ /* 0x000fe40000004100 */
[-C--:B------:R-:W-:Y:S01]  /*d530*/  FMUL.FTZ R30, R27, R20.reuse ;  /* 0x000000141b1e7220 */ /* 0x080fe20000410000 */
        /* <DEDUP_REMOVED lines=26> */
.L_x_9548:
[----:B------:R-:W-:Y:S05]  /*d6e0*/  BSYNC B1 ;  /* 0x0000000000017941 */ /* 0x000fea0003800000 */
.L_x_9547:
[----:B-1----:R-:W-:Y:S01]  /*d6f0*/  PRMT R30, R0, 0x5410, R3 ;  /* 0x00005410001e7816 */ /* 0x002fe20000000003 */
[----:B------:R-:W-:Y:S06]  /*d700*/  @P0 BRA `(.L_x_9532) ;  /* 0x00000004007c0947 */ /* 0x000fec0003800000 */
        /* <DEDUP_REMOVED lines=15> */
[----:B------:R-:W1:Y:S01]  /*d800*/  LDS.128 R4, [R227] ;  /* 0x00000000e3047984 */ /* 0x000e620000000c00 */
        /* <DEDUP_REMOVED lines=9> */
[----:B------:R-:W2:Y:S01]  /*d8a0*/  LDS.128 R24, [R3+0x10400] ;  /* 0x0104000003187984 */ /* 0x000ea20000000c00 */
[--C-:B-1----:R-:W-:Y:S02]  /*d8b0*/  HADD2.F32 R8, -RZ, R5.reuse.H0_H0 ;  /* 0x20000005ff087230 */ /* 0x102fe40000004100 */
[----:B------:R-:W-:Y:S02]  /*d8c0*/  HADD2.F32 R5, -RZ, R5.H1_H1 ;  /* 0x30000005ff057230 */ /* 0x000fe40000004100 */
[----:B------:R-:W-:Y:S02]  /*d8d0*/  HADD2.F32 R0, -RZ, R4.H0_H0 ;  /* 0x20000004ff007230 */ /* 0x000fe40000004100 */
[----:B------:R-:W-:Y:S02]  /*d8e0*/  HADD2.F32 R9, -RZ, R6.H0_H0 ;  /* 0x20000006ff097230 */ /* 0x000fe40000004100 */
[----:B------:R-:W-:-:S02]  /*d8f0*/  HADD2.F32 R10, -RZ, R7.H0_H0 ;  /* 0x20000007ff0a7230 */ /* 0x000fc40000004100 */
[----:B------:R-:W-:Y:S02]  /*d900*/  HADD2.F32 R7, -RZ, R7.H1_H1 ;  /* 0x30000007ff077230 */ /* 0x000fe40000004100 */
[----:B------:R-:W-:Y:S02]  /*d910*/  HADD2.F32 R4, -RZ, R4.H1_H1 ;  /* 0x30000004ff047230 */ /* 0x000fe40000004100 */
[--C-:B--2---:R-:W-:Y:S02]  /*d920*/  HADD2.F32 R12, -RZ, R25.reuse.H0_H0 ;  /* 0x20000019ff0c7230 */ /* 0x104fe40000004100 */
[----:B------:R-:W-:Y:S02]  /*d930*/  HADD2.F32 R25, -RZ, R25.H1_H1 ;  /* 0x30000019ff197230 */ /* 0x000fe40000004100 */
[----:B------:R-:W-:Y:S02]  /*d940*/  HADD2.F32 R11, -RZ, R24.H0_H0 ;  /* 0x20000018ff0b7230 */ /* 0x000fe40000004100 */
[C---:B0-----:R-:W-:Y:S01]  /*d950*/  FMUL.FTZ R29, R12.reuse, R21 ;  /* 0x000000150c1d7220 */ /* 0x041fe20000410000 */
[----:B------:R-:W-:Y:S01]  /*d960*/  FMUL.FTZ R31, R12, R15 ;  /* 0x0000000f0c1f7220 */ /* 0x000fe20000410000 */
[----:B------:R-:W-:-:S02]  /*d970*/  HADD2.F32 R12, -RZ, R28.H0_H0 ;  /* 0x2000001cff0c7230 */ /* 0x000fc40000004100 */
[----:B------:R-:W-:Y:S01]  /*d980*/  FMUL.FTZ R28, R25, R20 ;  /* 0x00000014191c7220 */ /* 0x000fe20000410000 */
[C---:B------:R-:W-:Y:S01]  /*d990*/  FFMA.FTZ R29, R8.reuse, R15, -R29 ;  /* 0x0000000f081d7223 */ /* 0x040fe2000001081d */
[----:B------:R-:W-:Y:S01]  /*d9a0*/  FFMA.FTZ R31, R8, R21, R31 ;  /* 0x00000015081f7223 */ /* 0x000fe2000001001f */
[----:B------:R-:W-:Y:S01]  /*d9b0*/  FMUL.FTZ R15, R11, R54 ;  /* 0x000000360b0f7220 */ /* 0x000fe20000410000 */
[-C--:B------:R-:W-:Y:S01]  /*d9c0*/  FMUL.FTZ R8, R25, R12.reuse ;  /* 0x0000000c19087220 */ /* 0x080fe20000410000 */
[----:B------:R-:W-:Y:S01]  /*d9d0*/  FFMA.FTZ R28, R5, R12, -R28 ;  /* 0x0000000c051c7223 */ /* 0x000fe2000001081c */
[----:B------:R-:W-:Y:S02]  /*d9e0*/  HADD2.F32 R13, -RZ, R26.H0_H0 ;  /* 0x2000001aff0d7230 */ /* 0x000fe40000004100 */
[----:B------:R-:W-:Y:S01]  /*d9f0*/  FMUL.FTZ R11, R11, R62 ;  /* 0x0000003e0b0b7220 */ /* 0x000fe20000410000 */
[----:B------:R-:W-:Y:S02]  /*da00*/  HADD2.F32 R12, -RZ, R61.H0_H0 ;  /* 0x2000003dff0c7230 */ /* 0x000fe40000004100 */
[----:B------:R-:W-:Y:S01]  /*da10*/  FFMA.FTZ R20, R5, R20, R8 ;  /* 0x0000001405147223 */ /* 0x000fe20000010008 */
[----:B------:R-:W-:-:S02]  /*da20*/  HADD2.F32 R14, -RZ, R27.H0_H0 ;  /* 0x2000001bff0e7230 */ /* 0x000fc40000004100 */
[C---:B------:R-:W-:Y:S01]  /*da30*/  FFMA.FTZ R15, R0.reuse, R62, -R15 ;  /* 0x0000003e000f7223 */ /* 0x040fe2000001080f */
[--C-:B------:R-:W-:Y:S02]  /*da40*/  HADD2.F32 R8, -RZ, R30.reuse.H0_H0 ;  /* 0x2000001eff087230 */ /* 0x100fe40000004100 */
[----:B------:R-:W-:Y:S01]  /*da50*/  FFMA.FTZ R54, R0, R54, R11 ;  /* 0x0000003600367223 */ /* 0x000fe2000001000b */
[----:B------:R-:W-:Y:S02]  /*da60*/  HADD2.F32 R61, -RZ, R61.H1_H1 ;  /* 0x3000003dff3d7230 */ /* 0x000fe40000004100 */
[C---:B------:R-:W-:Y:S01]  /*da70*/  FMUL.FTZ R0, R13.reuse, R12 ;  /* 0x0000000c0d007220 */ /* 0x040fe20000410000 */
[----:B------:R-:W-:Y:S02]  /*da80*/  HADD2.F32 R5, -RZ, R30.H1_H1 ;  /* 0x3000001eff057230 */ /* 0x000fe40000004100 */
[----:B------:R-:W-:Y:S01]  /*da90*/  FMUL.FTZ R30, R13, R8 ;  /* 0x000000080d1e7220 */ /* 0x000fe20000410000 */
[----:B------:R-:W-:-:S02]  /*daa0*/  HADD2.F32 R27, -RZ, R27.H1_H1 ;  /* 0x3000001bff1b7230 */ /* 0x000fc40000004100 */
        /* <DEDUP_REMOVED lines=37> */
.L_x_9532:
[----:B------:R-:W-:Y:S05]  /*dd00*/  BSYNC B0 ;  /* 0x0000000000007941 */ /* 0x000fea0003800000 */
.L_x_9504:
        /* <DEDUP_REMOVED lines=8> */
.L_x_9502:
[----:B------:R-:W-:-:S04]  /*dd90*/  MOV R0, UR41 ;  /* 0x0000002900007c02 */ /* 0x000fc80008000f00 */
[----:B------:R-:W-:-:S13]  /*dda0*/  ISETP.NE.AND P0, PT, R0, 0x3, PT ;  /* 0x000000030000780c */ /* 0x000fda0003f05270 */
[----:B------:R-:W-:Y:S05]  /*ddb0*/  @!P0 BRA `(.L_x_9549) ;  /* 0x0000000000048947 */ /* 0x000fea0003800000 */
[----:B------:R-:W-:Y:S01]  /*ddc0*/  BPT.TRAP 0x1 ;  /* 0x000000040000795c */ /* 0x000fe20000300000 */
.L_x_9549:
[----:B------:R-:W-:Y:S01]  /*ddd0*/  IMAD R0, R186, 0x8, R18 ;  /* 0x00000008ba007824 */ /* 0x000fe200078e0212 */
[----:B01-3--:R-:W-:-:S04]  /*dde0*/  SHF.L.U32 R3, R189, 0x1f, RZ ;  /* 0x0000001fbd037819 */ /* 0x00bfc800000006ff */
[----:B------:R0:W1:Y:S01]  /*ddf0*/  SYNCS.PHASECHK.TRANS64.TRYWAIT P1, [R0+URZ+0x28830], R3 ;  /* 0x02883003000075a7 */ /* 0x000062000802017f */
[----:B------:R-:W-:Y:S05]  /*de00*/  @!P0 BRA `(.L_x_9550) ;  /* 0x0000000000048947 */ /* 0x000fea0003800000 */
[----:B------:R-:W-:Y:S01]  /*de10*/  BPT.TRAP 0x1 ;  /* 0x000000040000795c */ /* 0x000fe20000300000 */
.L_x_9550:
[----:B-1----:R-:W-:Y:S05]  /*de20*/  @P1 BRA `(.L_x_9551) ;  /* 0x0000000000081947 */ /* 0x002fea0003800000 */
[----:B------:R-:W1:Y:S02]  /*de30*/  SYNCS.PHASECHK.TRANS64.TRYWAIT P1, [R0+URZ+0x28830], R3 ;  /* 0x02883003000075a7 */ /* 0x000e64000802017f */
[----:B-1----:R-:W-:Y:S05]  /*de40*/  @!P1 BRA `(.L_x_9552) ;  /* 0x0000014800309947 */ /* 0x002fea0003800000 */
.L_x_9551:
[----:B------:R-:W-:Y:S05]  /*de50*/  WARPSYNC.ALL ;  /* 0x0000000000007948 */ /* 0x000fea0003800000 */
[----:B01----:R-:W-:Y:S01]  /*de60*/  VIADD R3, R18, 0x18400 ;  /* 0x0001840012037836 */ /* 0x003fe20000000000 */
[----:B------:R-:W-:Y:S01]  /*de70*/  R2UR UR4, R36 ;  /* 0x00000000240472ca */ /* 0x000fe200000e0000 */
[----:B--2-4-:R-:W-:Y:S01]  /*de80*/  IMAD.MOV.U32 R7, RZ, RZ, 0x40000040 ;  /* 0x40000040ff077424 */ /* 0x014fe200078e00ff */
        /* <DEDUP_REMOVED lines=14> */
[----:B------:R-:W-:Y:S01]  /*df70*/  R2UR UR15, R9 ;  /* 0x00000000090f72ca */ /* 0x000fe200000e0000 */
[----:B------:R-:W-:Y:S01]  /*df80*/  IMAD R6, R186, 0x800, R4 ;  /* 0x00000800ba067824 */ /* 0x000fe200078e0204 */
[----:B------:R-:W-:Y:S01]  /*df90*/  UIADD3 UR8, UR4, 0x2, URZ ;  /* 0x0000000204087890 */ /* 0x000fe2000fffe03f */
[----:B------:R-:W-:Y:S01]  /*dfa0*/  MOV R9, 0x40000040 ;  /* 0x4000004000097802 */ /* 0x000fe20000000f00 */
[----:B------:R-:W-:Y:S01]  /*dfb0*/  UIADD3 UR12, UR4, 0x4, URZ ;  /* 0x00000004040c7890 */ /* 0x000fe2000fffe03f */
[----:B------:R-:W-:Y:S01]  /*dfc0*/  R2UR UR35, R7 ;  /* 0x00000000072372ca */ /* 0x000fe200000e0000 */
[----:B------:R-:W-:Y:S01]  /*dfd0*/  UIADD3 UR16, UR4, 0x6, URZ ;  /* 0x0000000604107890 */ /* 0x000fe2000fffe03f */
[C---:B------:R-:W-:Y:S01]  /*dfe0*/  R2UR UR6, R6.reuse ;  /* 0x00000000060672ca */ /* 0x040fe200000e0000 */
[----:B------:R-:W-:Y:S01]  /*dff0*/  UIADD3 UR20, UR4, 0x400, URZ ;  /* 0x0000040004147890 */ /* 0x000fe2000fffe03f */
[----:B------:R-:W-:Y:S01]  /*e000*/  IADD3 R8, R6, 0x2, RZ ;  /* 0x0000000206087810 */ /* 0x000fe20007ffe0ff */
[----:B------:R-:W-:Y:S01]  /*e010*/  UMOV UR21, 0x40000040 ;  /* 0x4000004000157882 */ /* 0x000fe20000000000 */
[----:B------:R-:W-:Y:S01]  /*e020*/  R2UR UR19, R9 ;  /* 0x00000000091372ca */ /* 0x000fe200000e0000 */
[----:B------:R-:W-:Y:S01]  /*e030*/  IMAD.MOV.U32 R9, RZ, RZ, 0x40000040 ;  /* 0x40000040ff097424 */ /* 0x000fe200078e00ff */
[----:B------:R-:W-:Y:S01]  /*e040*/  R2UR UR10, R8 ;  /* 0x00000000080a72ca */ /* 0x000fe200000e0000 */
[----:B------:R-:W-:Y:S01]  /*e050*/  VIADD R8, R6, 0x4 ;  /* 0x0000000406087836 */ /* 0x000fe20000000000 */
[----:B------:R-:W-:-:S02]  /*e060*/  UIADD3 UR24, UR4, 0x402, URZ ;  /* 0x0000040204187890 */ /* 0x000fc4000fffe03f */
[----:B------:R-:W-:Y:S01]  /*e070*/  R2UR UR23, R9 ;  /* 0x00000000091772ca */ /* 0x000fe200000e0000 */
[----:B------:R-:W-:Y:S01]  /*e080*/  IMAD.MOV.U32 R9, RZ, RZ, 0x40000040 ;  /* 0x40000040ff097424 */ /* 0x000fe200078e00ff */
[----:B------:R-:W-:Y:S01]  /*e090*/  R2UR UR14, R8 ;  /* 0x00000000080e72ca */ /* 0x000fe200000e0000 */
[----:B------:R-:W-:Y:S01]  /*e0a0*/  HGMMA.64x128x16.F32 R24, gdesc[UR4], RZ, !UPT, gsb0 ;  /* 0x01e00000041879f0 */ /* 0x000fe2000c0008ff */
[----:B------:R-:W-:Y:S01]  /*e0b0*/  VIADD R8, R6, 0x6 ;  /* 0x0000000606087836 */ /* 0x000fe20000000000 */
[----:B------:R-:W-:Y:S01]  /*e0c0*/  UMOV UR25, 0x40000040 ;  /* 0x4000004000197882 */ /* 0x000fe20000000000 */
[----:B------:R-:W-:Y:S01]  /*e0d0*/  R2UR UR27, R9 ;  /* 0x00000000091b72ca */ /* 0x000fe200000e0000 */
[----:B------:R-:W-:Y:S01]  /*e0e0*/  IMAD.MOV.U32 R9, RZ, RZ, 0x40000040 ;  /* 0x40000040ff097424 */ /* 0x000fe200078e00ff */
[----:B------:R-:W-:Y:S01]  /*e0f0*/  UIADD3 UR28, UR4, 0x404, URZ ;  /* 0x00000404041c7890 */ /* 0x000fe2000fffe03f */
[----:B------:R-:W-:Y:S01]  /*e100*/  R2UR UR18, R8 ;  /* 0x00000000081272ca */ /* 0x000fe200000e0000 */
[----:B------:R-:W-:Y:S01]  /*e110*/  VIADD R8, R6, 0x400 ;  /* 0x0000040006087836 */ /* 0x000fe20000000000 */
[----:B------:R-:W-:Y:S01]  /*e120*/  UMOV UR29, 0x40000040 ;  /* 0x40000040001d7882 */ /* 0x000fe20000000000 */
[----:B------:R-:W-:Y:S01]  /*e130*/  R2UR UR31, R9 ;  /* 0x00000000091f72ca */ /* 0x000fe200000e0000 */
[----:B------:R-:W-:-:S02]  /*e140*/  UIADD3 UR32, UR4, 0x406, URZ ;  /* 0x0000040604207890 */ /* 0x000fc4000fffe03f */
[----:B------:R-:W-:Y:S01]  /*e150*/  R2UR UR22, R8 ;  /* 0x00000000081672ca */ /* 0x000fe200000e0000 */
[----:B------:R-:W-:Y:S01]  /*e160*/  VIADD R8, R6, 0x402 ;  /* 0x0000040206087836 */ /* 0x000fe20000000000 */
[----:B------:R-:W-:-:S04]  /*e170*/  UMOV UR33, 0x40000040 ;  /* 0x4000004000217882 */ /* 0x000fc80000000000 */
        /* <DEDUP_REMOVED lines=29> */
.L_x_9553:
[----:B------:R-:W0:Y:S01]  /*e350*/  LDC R3, c[0x0][0x448] ;  /* 0x00011200ff037b82 */ /* 0x000e220000000800 */
[----:B------:R-:W-:Y:S01]  /*e360*/  ULDC UR46, c[0x0][0x988] ;  /* 0x00026200002e7ab9 */ /* 0x000fe20000000800 */
[----:B------:R-:W-:Y:S01]  /*e370*/  VIADD R0, R0, 0x28840 ;  /* 0x0002884000007836 */ /* 0x000fe20000000000 */
[----:B------:R-:W-:Y:S01]  /*e380*/  ULDC UR44, c[0x0][0x988] ;  /* 0x00026200002c7ab9 */ /* 0x000fe20000000800 */
[----:B------:R-:W-:Y:S01]  /*e390*/  ULDC UR45, c[0x0][0x988] ;  /* 0x00026200002d7ab9 */ /* 0x000fe20000000800 */
        /* <DEDUP_REMOVED lines=19> */
[----:B0-----:R-:W-:Y:S01]  /*e4d0*/  ISETP.NE.AND P1, PT, R3, 0x1, PT ;  /* 0x000000010300780c */ /* 0x001fe20003f25270 */
[----:B------:R-:W-:Y:S01]  /*e4e0*/  IMAD.IADD R3, R206, 0x1, R192 ;  /* 0x00000001ce037824 */ /* 0x000fe200078e02c0 */
[----:B------:R-:W-:Y:S02]  /*e4f0*/  CS2R R112, SRZ ;  /* 0x0000000000707805 */ /* 0x000fe4000001ff00 */
[----:B------:R-:W-:-:S02]  /*e500*/  CS2R R110, SRZ ;  /* 0x00000000006e7805 */ /* 0x000fc4000001ff00 */
[----:B------:R-:W-:-:S07]  /*e510*/  CS2R R108, SRZ ;  /* 0x00000000006c7805 */ /* 0x000fce000001ff00 */
[----:B------:R-:W0:Y:S08]  /*e520*/  @P1 LDC R6, c[0x0][0x44c] ;  /* 0x00011300ff061b82 */ /* 0x000e300000000800 */
[----:B------:R-:W1:Y:S01]  /*e530*/  @P1 LDC R8, c[0x0][0x450] ;  /* 0x00011400ff081b82 */ /* 0x000e620000000800 */
[----:B0-----:R-:W-:Y:S01]  /*e540*/  @P1 IMAD.HI.U32 R5, R3, R6, RZ ;  /* 0x0000000603051227 */ /* 0x001fe200078e00ff */
[----:B------:R-:W-:-:S03]  /*e550*/  MOV R6, R3 ;  /* 0x0000000300067202 */ /* 0x000fc60000000f00 */
[----:B------:R-:W-:Y:S01]  /*e560*/  IMAD.MOV.U32 R3, RZ, RZ, -0x80 ;  /* 0xffffff80ff037424 */ /* 0x000fe200078e00ff */
[----:B-1----:R-:W-:-:S03]  /*e570*/  @P1 SHF.R.U32.HI R6, RZ, R8, R5 ;  /* 0x00000008ff061219 */ /* 0x002fc60000011605 */
[----:B------:R-:W-:Y:S02]  /*e580*/  IMAD R8, R88, R3, 0x80 ;  /* 0x0000008058087424 */ /* 0x000fe400078e0203 */
[----:B------:R-:W0:Y:S03]  /*e590*/  SHFL.IDX PT, R5, R6, 0x1, 0x1c1f ;  /* 0x003c1f0006057f89 */ /* 0x000e2600000e0000 */
[C-C-:B------:R-:W-:Y:S02]  /*e5a0*/  IADD3 R3, -R193.reuse, 0x1, R8.reuse ;  /* 0x00000001c1037810 */ /* 0x140fe40007ffe108 */
[----:B------:R-:W-:Y:S01]  /*e5b0*/  IADD3 R10, -R193, R195, R8 ;  /* 0x000000c3c10a7210 */ /* 0x000fe20007ffe108 */
        /* <DEDUP_REMOVED lines=106> */
[----:B------:R-:W-:-:S04]  /*ec60*/  ISETP.GT.AND P3, PT, R95, 0x18, PT ;  /* 0x000000185f00780c */ /* 0x000fc80003f64270 */
[----:B------:R-:W-:Y:S02]  /*ec70*/  FSEL R36, R36, -INF , P3 ;  /* 0xff80000024247808 */ /* 0x000fe40001800000 */
[----:B------:R-:W-:-:S04]  /*ec80*/  ISETP.GT.AND P3, PT, R95, 0x20, PT ;  /* 0x000000205f00780c */ /* 0x000fc80003f64270 */
[----:B------:R-:W-:Y:S02]  /*ec90*/  FSEL R40, R40, -INF , P3 ;  /* 0xff80000028287808 */ /* 0x000fe40001800000 */
[C---:B------:R-:W-:Y:S02]  /*eca0*/  ISETP.GT.AND P3, PT, R95.reuse, 0x28, PT ;  /* 0x000000285f00780c */ /* 0x040fe40003f64270 */
        /* <DEDUP_REMOVED lines=9> */
[----:B------:R-:W-:Y:S02]  /*ed40*/  ISETP.GT.AND P3, PT, R95, 0x48, PT ;  /* 0x000000485f00780c */ /* 0x000fe40003f64270 */
[----:B0-----:R-:W-:-:S04]  /*ed50*/  FMNMX.FTZ R5, R14, R5, !PT ;  /* 0x000000050e057209 */ /* 0x001fc80007810000 */
[C---:B------:R-:W-:Y:S01]  /*ed60*/  FSETP.NEU.FTZ.AND P2, PT, R5.reuse, -INF , PT ;  /* 0xff8000000500780b */ /* 0x040fe20003f5d000 */
[----:B------:R-:W-:-:S05]  /*ed70*/  FMUL.FTZ R8, R5, UR46 ;  /* 0x0000002e05087c20 */ /* 0x000fca0008410000 */
[----:B------:R-:W-:Y:S02]  /*ed80*/  FSEL R8, R8, RZ, P2 ;  /* 0x000000ff08087208 */ /* 0x000fe40001000000 */
[----:B------:R-:W-:-:S03]  /*ed90*/  ISETP.GT.AND P2, PT, R95, RZ, PT ;  /* 0x000000ff5f00720c */ /* 0x000fc60003f44270 */
        /* <DEDUP_REMOVED lines=20> */
[----:B------:R-:W0:Y:S01]  /*eee0*/  @P1 LDC R31, c[0x0][0x450] ;  /* 0x00011400ff1f1b82 */ /* 0x000e220000000800 */
        /* <DEDUP_REMOVED lines=15> */
[----:B------:R-:W1:Y:S01]  /*efe0*/  MUFU.EX2 R10, R10 ;  /* 0x0000000a000a7308 */ /* 0x000e620000000800 */
        /* <DEDUP_REMOVED lines=41> */
[----:B------:R-:W-:Y:S01]  /*f280*/  FFMA.FTZ R8, R87, UR46, -R8 ;  /* 0x0000002e57087c23 */ /* 0x000fe20008010808 */
[----:B------:R-:W-:-:S02]  /*f290*/  ISETP.GT.AND P2, PT, R95, 0x51, PT ;  /* 0x000000515f00780c */ /* 0x000fc40003f44270 */
[----:B------:R-:W-:Y:S02]  /*f2a0*/  CS2R R106, SRZ ;  /* 0x00000000006a7805 */ /* 0x000fe4000001ff00 */
[----:B------:R-:W-:Y:S02]  /*f2b0*/  FSEL R64, R64, -INF , P3 ;  /* 0xff80000040407808 */ /* 0x000fe40001800000 */
[----:B------:R-:W-:Y:S02]  /*f2c0*/  CS2R R104, SRZ ;  /* 0x0000000000687805 */ /* 0x000fe4000001ff00 */
[----:B------:R-:W-:Y:S01]  /*f2d0*/  FMNMX.FTZ R39, R61, R6, !PT ;  /* 0x000000063d277209 */ /* 0x000fe20007810000 */
[----:B------:R-:W-:Y:S01]  /*f2e0*/  MUFU.EX2 R20, R20 ;  /* 0x0000001400147308 */ /* 0x000fe20000000800 */
[----:B------:R-:W-:Y:S02]  /*f2f0*/  ISETP.GT.AND P3, PT, R95, 0x58, PT ;  /* 0x000000585f00780c */ /* 0x000fe40003f64270 */
[----:B------:R-:W-:-:S02]  /*f300*/  CS2R R102, SRZ ;  /* 0x0000000000667805 */ /* 0x000fc4000001ff00 */
[----:B------:R-:W-:Y:S02]  /*f310*/  FSEL R65, R65, -INF , P2 ;  /* 0xff80000041417808 */ /* 0x000fe40001000000 */
[----:B------:R-:W-:Y:S02]  /*f320*/  CS2R R100, SRZ ;  /* 0x0000000000647805 */ /* 0x000fe4000001ff00 */
[----:B------:R-:W-:Y:S02]  /*f330*/  FMNMX.FTZ R6, R64, R39, !PT ;  /* 0x0000002740067209 */ /* 0x000fe40007810000 */
[----:B------:R-:W-:Y:S02]  /*f340*/  CS2R R98, SRZ ;  /* 0x0000000000627805 */ /* 0x000fe4000001ff00 */
[----:B------:R-:W-:Y:S01]  /*f350*/  ISETP.GT.AND P2, PT, R95, 0x59, PT ;  /* 0x000000595f00780c */ /* 0x000fe20003f44270 */
[----:B------:R-:W-:Y:S01]  /*f360*/  MUFU.EX2 R173, R173 ;  /* 0x000000ad00ad7308 */ /* 0x000fe20000000800 */
[----:B------:R-:W-:-:S02]  /*f370*/  FSEL R68, R68, -INF , P3 ;  /* 0xff80000044447808 */ /* 0x000fc40001800000 */
[----:B------:R-:W-:Y:S02]  /*f380*/  CS2R R96, SRZ ;  /* 0x0000000000607805 */ /* 0x000fe4000001ff00 */
[----:B------:R-:W-:Y:S02]  /*f390*/  FMNMX.FTZ R39, R65, R6, !PT ;  /* 0x0000000641277209 */ /* 0x000fe40007810000 */
[----:B------:R-:W-:Y:S02]  /*f3a0*/  CS2R R92, SRZ ;  /* 0x00000000005c7805 */ /* 0x000fe4000001ff00 */
[----:B------:R-:W-:Y:S02]  /*f3b0*/  ISETP.GT.AND P3, PT, R95, 0x60, PT ;  /* 0x000000605f00780c */ /* 0x000fe40003f64270 */
[----:B------:R-:W-:Y:S02]  /*f3c0*/  CS2R R90, SRZ ;  /* 0x00000000005a7805 */ /* 0x000fe4000001ff00 */
[----:B------:R-:W-:Y:S01]  /*f3d0*/  FSEL R69, R69, -INF , P2 ;  /* 0xff80000045457808 */ /* 0x000fe20001000000 */
[----:B------:R-:W-:Y:S01]  /*f3e0*/  MUFU.EX2 R26, R26 ;  /* 0x0000001a001a7308 */ /* 0x000fe20000000800 */
[----:B------:R-:W-:-:S02]  /*f3f0*/  FMNMX.FTZ R6, R68, R39, !PT ;  /* 0x0000002744067209 */ /* 0x000fc40007810000 */
[----:B------:R-:W-:Y:S02]  /*f400*/  ISETP.GT.AND P2, PT, R95, 0x61, PT ;  /* 0x000000615f00780c */ /* 0x000fe40003f44270 */
[----:B------:R-:W-:Y:S02]  /*f410*/  FSEL R72, R72, -INF , P3 ;  /* 0xff80000048487808 */ /* 0x000fe40001800000 */
[----:B------:R-:W-:Y:S01]  /*f420*/  FMNMX.FTZ R13, R69, R6, !PT ;  /* 0x00000006450d7209 */ /* 0x000fe20007810000 */
[----:B------:R-:W-:Y:S01]  /*f430*/  MUFU.EX2 R175, R175 ;  /* 0x000000af00af7308 */ /* 0x000fe20000000800 */
[----:B------:R-:W-:Y:S02]  /*f440*/  ISETP.GT.AND P3, PT, R95, 0x68, PT ;  /* 0x000000685f00780c */ /* 0x000fe40003f64270 */
[----:B------:R-:W-:Y:S02]  /*f450*/  FSEL R73, R73, -INF , P2 ;  /* 0xff80000049497808 */ /* 0x000fe40001000000 */
[----:B------:R-:W-:-:S02]  /*f460*/  FMNMX.FTZ R6, R72, R13, !PT ;  /* 0x0000000d48067209 */ /* 0x000fc40007810000 */
        /* <DEDUP_REMOVED lines=18> */
[----:B------:R-:W-:Y:S02]  /*f590*/  CS2R R94, SRZ ;  /* 0x00000000005e7805 */ /* 0x000fe4000001ff00 */
[----:B------:R-:W-:Y:S02]  /*f5a0*/  FMNMX.FTZ R7, R81, R6, !PT ;  /* 0x0000000651077209 */ /* 0x000fe40007810000 */
[----:B------:R-:W-:Y:S02]  /*f5b0*/  FSEL R85, R85, -INF , P2 ;  /* 0xff80000055557808 */ /* 0x000fe40001000000 */
[----:B------:R-:W-:Y:S01]  /*f5c0*/  FMNMX.FTZ R6, R84, R7, !PT ;  /* 0x0000000754067209 */ /* 0x000fe20007810000 */
[----:B------:R-:W-:Y:S01]  /*f5d0*/  MUFU.EX2 R38, R38 ;  /* 0x0000002600267308 */ /* 0x000fe20000000800 */
[----:B------:R-:W2:Y:S02]  /*f5e0*/  @P1 LDC R7, c[0x0][0x44c] ;  /* 0x00011300ff071b82 */ /* 0x000ea40000000800 */
[----:B------:R-:W-:-:S05]  /*f5f0*/  FMNMX.FTZ R6, R85, R6, !PT ;  /* 0x0000000655067209 */ /* 0x000fca0007810000 */
[----:B------:R-:W3:Y:S01]  /*f600*/  SHFL.BFLY PT, R3, R6, 0x2, 0x1f ;  /* 0x0c401f0006037f89 */ /* 0x000ee200000e0000 */
[----:B------:R-:W-:Y:S08]  /*f610*/  MUFU.EX2 R165, R165 ;  /* 0x000000a500a57308 */ /* 0x000ff00000000800 */
[----:B------:R-:W-:Y:S08]  /*f620*/  MUFU.EX2 R42, R42 ;  /* 0x0000002a002a7308 */ /* 0x000ff00000000800 */
[----:B------:R-:W-:Y:S01]  /*f630*/  MUFU.EX2 R167, R167 ;  /* 0x000000a700a77308 */ /* 0x000fe20000000800 */
[----:B---3--:R-:W-:-:S07]  /*f640*/  FMNMX.FTZ R3, R6, R3, !PT ;  /* 0x0000000306037209 */ /* 0x008fce0007810000 */
[----:B------:R-:W-:Y:S01]  /*f650*/  MUFU.EX2 R50, R50 ;  /* 0x0000003200327308 */ /* 0x000fe20000000800 */
[----:B------:R-:W3:Y:S07]  /*f660*/  SHFL.BFLY PT, R6, R3, 0x1, 0x1f ;  /* 0x0c201f0003067f89 */ /* 0x000eee00000e0000 */
[----:B------:R-:W-:Y:S08]  /*f670*/  MUFU.EX2 R161, R161 ;  /* 0x000000a100a17308 */ /* 0x000ff00000000800 */
[----:B------:R-:W-:Y:S08]  /*f680*/  MUFU.EX2 R46, R46 ;  /* 0x0000002e002e7308 */ /* 0x000ff00000000800 */
[----:B------:R-:W-:Y:S01]  /*f690*/  MUFU.EX2 R163, R163 ;  /* 0x000000a300a37308 */ /* 0x000fe20000000800 */
[----:B---3--:R-:W-:-:S04]  /*f6a0*/  FMNMX.FTZ R6, R3, R6, !PT ;  /* 0x0000000603067209 */ /* 0x008fc80007810000 */
[C---:B------:R-:W-:Y:S01]  /*f6b0*/  FSETP.NEU.FTZ.AND P2, PT, R6.reuse, -INF , PT ;  /* 0xff8000000600780b */ /* 0x040fe20003f5d000 */
[----:B------:R-:W-:Y:S02]  /*f6c0*/  FMUL.FTZ R3, R6, UR46 ;  /* 0x0000002e06037c20 */ /* 0x000fe40008410000 */
[----:B------:R-:W-:Y:S03]  /*f6d0*/  MUFU.EX2 R54, R54 ;  /* 0x0000003600367308 */ /* 0x000fe60000000800 */
[----:B------:R-:W-:-:S05]  /*f6e0*/  FSEL R66, R3, RZ, P2 ;  /* 0x000000ff03427208 */ /* 0x000fca0001000000 */
[----:B------:R-:W-:Y:S01]  /*f6f0*/  MUFU.EX2 R157, R157 ;  /* 0x0000009d009d7308 */ /* 0x000fe20000000800 */
[--C-:B------:R-:W-:Y:S01]  /*f700*/  FFMA.FTZ R180, R24, UR46, -R66.reuse ;  /* 0x0000002e18b47c23 */ /* 0x100fe20008010842 */
[--C-:B------:R-:W-:Y:S01]  /*f710*/  FFMA.FTZ R3, R25, UR46, -R66.reuse ;  /* 0x0000002e19037c23 */ /* 0x100fe20008010842 */
[--C-:B------:R-:W-:Y:S01]  /*f720*/  FFMA.FTZ R182, R28, UR46, -R66.reuse ;  /* 0x0000002e1cb67c23 */ /* 0x100fe20008010842 */
[--C-:B------:R-:W-:Y:S01]  /*f730*/  FFMA.FTZ R9, R29, UR46, -R66.reuse ;  /* 0x0000002e1d097c23 */ /* 0x100fe20008010842 */
[--C-:B------:R-:W-:Y:S01]  /*f740*/  FFMA.FTZ R176, R32, UR46, -R66.reuse ;  /* 0x0000002e20b07c23 */ /* 0x100fe20008010842 */
[--C-:B------:R-:W-:Y:S01]  /*f750*/  FFMA.FTZ R11, R33, UR46, -R66.reuse ;  /* 0x0000002e210b7c23 */ /* 0x100fe20008010842 */
[----:B------:R-:W-:Y:S01]  /*f760*/  IMAD.U32 R33, RZ, RZ, UR38 ;  /* 0x00000026ff217e24 */ /* 0x000fe2000f8e00ff */
[----:B------:R-:W-:Y:S01]  /*f770*/  MUFU.EX2 R180, R180 ;  /* 0x000000b400b47308 */ /* 0x000fe20000000800 */
[----:B------:R-:W-:Y:S01]  /*f780*/  FFMA.FTZ R178, R36, UR46, -R66 ;  /* 0x0000002e24b27c23 */ /* 0x000fe20008010842 */
[----:B--2---:R-:W-:-:S04]  /*f790*/  @P1 IMAD.HI.U32 R24, R192, R7, RZ ;  /* 0x00000007c0181227 */ /* 0x004fc800078e00ff */
[----:B------:R-:W-:Y:S01]  /*f7a0*/  FFMA.FTZ R13, R37, UR46, -R66 ;  /* 0x0000002e250d7c23 */ /* 0x000fe20008010842 */
[----:B------:R-:W-:Y:S01]  /*f7b0*/  PRMT R0, R33, 0x654, R0 ;  /* 0x0000065421007816 */ /* 0x000fe20000000000 */
[----:B------:R-:W-:Y:S01]  /*f7c0*/  FFMA.FTZ R172, R40, UR46, -R66 ;  /* 0x0000002e28ac7c23 */ /* 0x000fe20008010842 */
[----:B------:R-:W-:Y:S01]  /*f7d0*/  IMAD.MOV.U32 R28, RZ, RZ, R192 ;  /* 0x000000ffff1c7224 */ /* 0x000fe200078e00c0 */
[----:B0-----:R-:W-:Y:S01]  /*f7e0*/  @P1 SHF.R.U32.HI R28, RZ, R31, R24 ;  /* 0x0000001fff1c1219 */ /* 0x001fe20000011618 */
[----:B------:R-:W0:Y:S01]  /*f7f0*/  MUFU.EX2 R3, R3 ;  /* 0x0000000300037308 */ /* 0x000e220000000800 */
[----:B------:R1:W-:Y:S01]  /*f800*/  SYNCS.ARRIVE.TRANS64.RED.A1T0 RZ, [R0+URZ], RZ ;  /* 0x000000ff00ff79a7 */ /* 0x0003e2000810043f */
[--C-:B------:R-:W-:Y:S01]  /*f810*/  FFMA.FTZ R15, R41, UR46, -R66.reuse ;  /* 0x0000002e290f7c23 */ /* 0x100fe20008010842 */
[--C-:B------:R-:W-:Y:S01]  /*f820*/  FFMA.FTZ R174, R44, UR46, -R66.reuse ;  /* 0x0000002e2cae7c23 */ /* 0x100fe20008010842 */
[--C-:B------:R-:W-:Y:S01]  /*f830*/  FFMA.FTZ R21, R45, UR46, -R66.reuse ;  /* 0x0000002e2d157c23 */ /* 0x100fe20008010842 */
[--C-:B------:R-:W-:Y:S01]  /*f840*/  FFMA.FTZ R168, R48, UR46, -R66.reuse ;  /* 0x0000002e30a87c23 */ /* 0x100fe20008010842 */
[--C-:B------:R-:W-:Y:S01]  /*f850*/  FFMA.FTZ R27, R49, UR46, -R66.reuse ;  /* 0x0000002e311b7c23 */ /* 0x100fe20008010842 */
[----:B------:R-:W-:Y:S01]  /*f860*/  FFMA.FTZ R170, R52, UR46, -R66 ;  /* 0x0000002e34aa7c23 */ /* 0x000fe20008010842 */
[----:B------:R-:W2:Y:S01]  /*f870*/  MUFU.EX2 R182, R182 ;  /* 0x000000b600b67308 */ /* 0x000ea20000000800 */
[----:B-1----:R-:W-:Y:S01]  /*f880*/  FADD.FTZ R0, R181, R10 ;  /* 0x0000000ab5007221 */ /* 0x002fe20000010000 */
[--C-:B------:R-:W-:Y:S01]  /*f890*/  FFMA.FTZ R25, R53, UR46, -R66.reuse ;  /* 0x0000002e35197c23 */ /* 0x100fe20008010842 */
[----:B------:R-:W-:Y:S01]  /*f8a0*/  FFMA.FTZ R164, R62, UR46, -R66 ;  /* 0x0000002e3ea47c23 */ /* 0x000fe20008010842 */
[----:B------:R-:W-:Y:S01]  /*f8b0*/  IADD3 R28, R28, R195, -R194 ;  /* 0x000000c31c1c7210 */ /* 0x000fe20007ffe8c2 */
[--C-:B------:R-:W-:Y:S01]  /*f8c0*/  FFMA.FTZ R29, R57, UR46, -R66.reuse ;  /* 0x0000002e391d7c23 */ /* 0x100fe20008010842 */
[--C-:B------:R-:W-:Y:S01]  /*f8d0*/  FFMA.FTZ R166, R43, UR46, -R66.reuse ;  /* 0x0000002e2ba67c23 */ /* 0x100fe20008010842 */
[----:B------:R-:W-:Y:S01]  /*f8e0*/  FFMA.FTZ R61, R61, UR46, -R66 ;  /* 0x0000002e3d3d7c23 */ /* 0x000fe20008010842 */
[----:B------:R-:W1:Y:S01]  /*f8f0*/  MUFU.EX2 R9, R9 ;  /* 0x0000000900097308 */ /* 0x000e620000000800 */
[----:B0-----:R-:W-:Y:S01]  /*f900*/  FADD.FTZ R7, R180, R3 ;  /* 0x00000003b4077221 */ /* 0x001fe20000010000 */
[----:B------:R-:W-:Y:S01]  /*f910*/  SHF.R.S32.HI R33, RZ, 0x1f, R28 ;  /* 0x0000001fff217819 */ /* 0x000fe2000001141c */
[--C-:B------:R-:W-:Y:S01]  /*f920*/  FFMA.FTZ R64, R64, UR46, -R66.reuse ;  /* 0x0000002e40407c23 */ /* 0x100fe20008010842 */
[----:B------:R-:W-:Y:S01]  /*f930*/  F2FP.F16.F32.PACK_AB R181, R10, R181 ;  /* 0x000000b50ab5723e */ /* 0x000fe200000000ff */
[--C-:B------:R-:W-:Y:S01]  /*f940*/  FFMA.FTZ R65, R65, UR46, -R66.reuse ;  /* 0x0000002e41417c23 */ /* 0x100fe20008010842 */
[----:B------:R-:W-:Y:S01]  /*f950*/  FFMA.FTZ R68, R68, UR46, -R66 ;  /* 0x0000002e44447c23 */ /* 0x000fe20008010842 */
[----:B------:R-:W-:Y:S01]  /*f960*/  F2FP.F16.F32.PACK_AB R180, R3, R180 ;  /* 0x000000b403b4723e */ /* 0x000fe200000000ff */
[----:B------:R-:W0:Y:S01]  /*f970*/  MUFU.EX2 R176, R176 ;  /* 0x000000b000b07308 */ /* 0x000e220000000800 */
[----:B--2---:R-:W-:Y:S01]  /*f980*/  FADD.FTZ R24, R182, R7 ;  /* 0x00000007b6187221 */ /* 0x004fe20000010000 */
[----:B------:R-:W-:Y:S01]  /*f990*/  FADD.FTZ R7, R183, R0 ;  /* 0x00000000b7077221 */ /* 0x000fe20000010000 */
[--C-:B------:R-:W-:Y:S01]  /*f9a0*/  FFMA.FTZ R69, R69, UR46, -R66.reuse ;  /* 0x0000002e45457c23 */ /* 0x100fe20008010842 */
[--C-:B------:R-:W-:Y:S01]  /*f9b0*/  FFMA.FTZ R72, R72, UR46, -R66.reuse ;  /* 0x0000002e48487c23 */ /* 0x100fe20008010842 */
[--C-:B------:R-:W-:Y:S01]  /*f9c0*/  FFMA.FTZ R73, R73, UR46, -R66.reuse ;  /* 0x0000002e49497c23 */ /* 0x100fe20008010842 */
[----:B------:R-:W-:Y:S01]  /*f9d0*/  FADD.FTZ R0, R12, R7 ;  /* 0x000000070c007221 */ /* 0x000fe20000010000 */
[----:B------:R-:W-:Y:S01]  /*f9e0*/  FFMA.FTZ R76, R76, UR46, -R66 ;  /* 0x0000002e4c4c7c23 */ /* 0x000fe20008010842 */
[----:B------:R-:W2:Y:S01]  /*f9f0*/  MUFU.EX2 R11, R11 ;  /* 0x0000000b000b7308 */ /* 0x000ea20000000800 */
[----:B-1----:R-:W-:Y:S01]  /*fa00*/  FADD.FTZ R31, R9, R24 ;  /* 0x00000018091f7221 */ /* 0x002fe20000010000 */
[----:B------:R-:W-:Y:S01]  /*fa10*/  FADD.FTZ R7, R177, R0 ;  /* 0x00000000b1077221 */ /* 0x000fe20000010000 */
[----:B------:R-:W-:Y:S01]  /*fa20*/  F2FP.F16.F32.PACK_AB R182, R9, R182 ;  /* 0x000000b609b6723e */ /* 0x000fe200000000ff */
[--C-:B------:R-:W-:Y:S01]  /*fa30*/  FFMA.FTZ R77, R77, UR46, -R66.reuse ;  /* 0x0000002e4d4d7c23 */ /* 0x100fe20008010842 */
[--C-:B------:R-:W-:Y:S01]  /*fa40*/  FFMA.FTZ R80, R80, UR46, -R66.reuse ;  /* 0x0000002e50507c23 */ /* 0x100fe20008010842 */
[----:B------:R-:W-:Y:S01]  /*fa50*/  FADD.FTZ R0, R14, R7 ;  /* 0x000000070e007221 */ /* 0x000fe20000010000 */
[----:B------:R-:W-:Y:S01]  /*fa60*/  FFMA.FTZ R81, R81, UR46, -R66 ;  /* 0x0000002e51517c23 */ /* 0x000fe20008010842 */
[----:B------:R-:W1:Y:S01]  /*fa70*/  MUFU.EX2 R178, R178 ;  /* 0x000000b200b27308 */ /* 0x000e620000000800 */
[----:B0-----:R-:W-:Y:S01]  /*fa80*/  FADD.FTZ R24, R176, R31 ;  /* 0x0000001fb0187221 */ /* 0x001fe20000010000 */
[----:B------:R-:W-:Y:S01]  /*fa90*/  FADD.FTZ R7, R179, R0 ;  /* 0x00000000b3077221 */ /* 0x000fe20000010000 */
[--C-:B------:R-:W-:Y:S01]  /*faa0*/  FFMA.FTZ R84, R84, UR46, -R66.reuse ;  /* 0x0000002e54547c23 */ /* 0x100fe20008010842 */
[----:B------:R-:W-:Y:S01]  /*fab0*/  FFMA.FTZ R66, R85, UR46, -R66 ;  /* 0x0000002e55427c23 */ /* 0x000fe20008010842 */
[----:B------:R-:W-:Y:S01]  /*fac0*/  F2FP.F16.F32.PACK_AB R183, R12, R183 ;  /* 0x000000b70cb7723e */ /* 0x000fe200000000ff */
[----:B------:R-:W-:Y:S01]  /*fad0*/  FADD.FTZ R0, R20, R7 ;  /* 0x0000000714007221 */ /* 0x000fe20000010000 */
[----:B------:R-:W-:Y:S01]  /*fae0*/  F2FP.F16.F32.PACK_AB R177, R14, R177 ;  /* 0x000000b10eb1723e */ /* 0x000fe200000000ff */
[----:B------:R-:W0:Y:S01]  /*faf0*/  MUFU.EX2 R13, R13 ;  /* 0x0000000d000d7308 */ /* 0x000e220000000800 */
[----:B--2---:R-:W-:Y:S01]  /*fb00*/  FADD.FTZ R31, R11, R24 ;  /* 0x000000180b1f7221 */ /* 0x004fe20000010000 */
[----:B------:R-:W-:Y:S01]  /*fb10*/  FADD.FTZ R7, R173, R0 ;  /* 0x00000000ad077221 */ /* 0x000fe20000010000 */
[----:B------:R-:W-:-:S02]  /*fb20*/  F2FP.F16.F32.PACK_AB R176, R11, R176 ;  /* 0x000000b00bb0723e */ /* 0x000fc400000000ff */
[----:B------:R-:W-:Y:S01]  /*fb30*/  F2FP.F16.F32.PACK_AB R179, R20, R179 ;  /* 0x000000b314b3723e */ /* 0x000fe200000000ff */
[C---:B------:R-:W-:Y:S01]  /*fb40*/  FADD.FTZ R0, R26.reuse, R7 ;  /* 0x000000071a007221 */ /* 0x040fe20000010000 */
[----:B------:R-:W-:Y:S01]  /*fb50*/  F2FP.F16.F32.PACK_AB R173, R26, R173 ;  /* 0x000000ad1aad723e */ /* 0x000fe200000000ff */
[----:B------:R-:W2:Y:S01]  /*fb60*/  MUFU.EX2 R172, R172 ;  /* 0x000000ac00ac7308 */ /* 0x000ea20000000800 */
[----:B-1----:R-:W-:Y:S01]  /*fb70*/  FADD.FTZ R24, R178, R31 ;  /* 0x0000001fb2187221 */ /* 0x002fe20000010000 */
[----:B------:R-:W-:Y:S01]  /*fb80*/  FADD.FTZ R7, R175, R0 ;  /* 0x00000000af077221 */ /* 0x000fe20000010000 */
[----:B------:R-:W-:-:S03]  /*fb90*/  F2FP.F16.F32.PACK_AB R175, R30, R175 ;  /* 0x000000af1eaf723e */ /* 0x000fc600000000ff */
[----:B------:R-:W-:Y:S01]  /*fba0*/  FADD.FTZ R0, R30, R7 ;  /* 0x000000071e007221 */ /* 0x000fe20000010000 */
[----:B------:R-:W-:Y:S01]  /*fbb0*/  LEA.HI R7, R33, R28, RZ, 0x7 ;  /* 0x0000001c21077211 */ /* 0x000fe200078f38ff */
[----:B------:R-:W1:Y:S01]  /*fbc0*/  MUFU.EX2 R15, R15 ;  /* 0x0000000f000f7308 */ /* 0x000e620000000800 */
[C---:B0-----:R-:W-:Y:S01]  /*fbd0*/  FADD.FTZ R31, R13.reuse, R24 ;  /* 0x000000180d1f7221 */ /* 0x041fe20000010000 */
[----:B------:R-:W-:Y:S02]  /*fbe0*/  F2FP.F16.F32.PACK_AB R178, R13, R178 ;  /* 0x000000b20db2723e */ /* 0x000fe400000000ff */
[----:B------:R-:W-:Y:S02]  /*fbf0*/  IADD3 R13, R88, -0x2, RZ ;  /* 0xfffffffe580d7810 */ /* 0x000fe40007ffe0ff */
[----:B------:R-:W-:Y:S02]  /*fc00*/  CS2R R88, SRZ ;  /* 0x0000000000587805 */ /* 0x000fe4000001ff00 */
        /* <DEDUP_REMOVED lines=11> */
[----:B-1----:R-:W-:Y:S01]  /*fcc0*/  FADD.FTZ R24, R168, R31 ;  /* 0x0000001fa8187221 */ /* 0x002fe20000010000 */
[----:B------:R-:W-:Y:S01]  /*fcd0*/  FADD.FTZ R31, R169, R0 ;  /* 0x00000000a91f7221 */ /* 0x000fe20000010000 */
[----:B------:R-:W-:-:S03]  /*fce0*/  F2FP.F16.F32.PACK_AB R169, R34, R169 ;  /* 0x000000a922a9723e */ /* 0x000fc600000000ff */
[----:B------:R-:W-:Y:S02]  /*fcf0*/  FADD.FTZ R0, R34, R31 ;  /* 0x0000001f22007221 */ /* 0x000fe40000010000 */
[----:B------:R-:W1:Y:S01]  /*fd00*/  MUFU.EX2 R25, R25 ;  /* 0x0000001900197308 */ /* 0x000e620000000800 */
[----:B0-----:R-:W-:Y:S01]  /*fd10*/  FADD.FTZ R33, R27, R24 ;  /* 0x000000181b217221 */ /* 0x001fe20000010000 */
[----:B------:R-:W-:Y:S01]  /*fd20*/  FADD.FTZ R31, R171, R0 ;  /* 0x00000000ab1f7221 */ /* 0x000fe20000010000 */
[----:B------:R-:W-:Y:S02]  /*fd30*/  F2FP.F16.F32.PACK_AB R168, R27, R168 ;  /* 0x000000a81ba8723e */ /* 0x000fe400000000ff */
[C---:B------:R-:W-:Y:S01]  /*fd40*/  F2FP.F16.F32.PACK_AB R171, R38.reuse, R171 ;  /* 0x000000ab26ab723e */ /* 0x040fe200000000ff */
[----:B------:R-:W-:Y:S02]  /*fd50*/  FADD.FTZ R0, R38, R31 ;  /* 0x0000001f26007221 */ /* 0x000fe40000010000 */
[----:B------:R-:W0:Y:S01]  /*fd60*/  MUFU.EX2 R164, R164 ;  /* 0x000000a400a47308 */ /* 0x000e220000000800 */
[----:B--2---:R-:W-:Y:S01]  /*fd70*/  FADD.FTZ R10, R170, R33 ;  /* 0x00000021aa0a7221 */ /* 0x004fe20000010000 */
[----:B------:R-:W-:Y:S01]  /*fd80*/  FADD.FTZ R31, R165, R0 ;  /* 0x00000000a51f7221 */ /* 0x000fe20000010000 */
[----:B------:R-:W-:-:S03]  /*fd90*/  F2FP.F16.F32.PACK_AB R165, R42, R165 ;  /* 0x000000a52aa5723e */ /* 0x000fc600000000ff */
[----:B------:R-:W-:Y:S02]  /*fda0*/  FADD.FTZ R0, R42, R31 ;  /* 0x0000001f2a007221 */ /* 0x000fe40000010000 */
        /* <DEDUP_REMOVED lines=25> */
[----:B-1----:R-:W-:Y:S01]  /*ff40*/  FADD.FTZ R9, R65, R10 ;  /* 0x0000000a41097221 */ /* 0x002fe20000010000 */
[----:B------:R-:W-:Y:S01]  /*ff50*/  FADD.FTZ R3, R157, R0 ;  /* 0x000000009d037221 */ /* 0x000fe20000010000 */
[----:B------:R-:W-:-:S05]  /*ff60*/  F2FP.F16.F32.PACK_AB R160, R65, R64 ;  /* 0x0000004041a0723e */ /* 0x000fca00000000ff */
        /* <DEDUP_REMOVED lines=16> */
[C---:B0-----:R-:W-:Y:S01]  /*10070*/  FADD.FTZ R11, R77.reuse, R10 ;  /* 0x0000000a4d0b7221 */ /* 0x041fe20000010000 */
[----:B------:R-:W-:-:S06]  /*10080*/  F2FP.F16.F32.PACK_AB R158, R77, R76 ;  /* 0x0000004c4d9e723e */ /* 0x000fcc00000000ff */
[----:B------:R-:W0:Y:S01]  /*10090*/  MUFU.EX2 R58, R58 ;  /* 0x0000003a003a7308 */ /* 0x000e220000000800 */
[----:B--2---:R-:W-:-:S07]  /*100a0*/  FADD.FTZ R3, R159, R0 ;  /* 0x000000009f037221 */ /* 0x004fce0000010000 */
[----:B------:R-:W2:Y:S01]  /*100b0*/  MUFU.EX2 R81, R81 ;  /* 0x0000005100517308 */ /* 0x000ea20000000800 */
[----:B-1----:R-:W-:-:S07]  /*100c0*/  FADD.FTZ R10, R80, R11 ;  /* 0x0000000b500a7221 */ /* 0x002fce0000010000 */
[----:B------:R-:W1:Y:S01]  /*100d0*/  MUFU.EX2 R153, R153 ;  /* 0x0000009900997308 */ /* 0x000e620000000800 */
[C---:B0-----:R-:W-:Y:S01]  /*100e0*/  FADD.FTZ R0, R58.reuse, R3 ;  /* 0x000000033a007221 */ /* 0x041fe20000010000 */
[----:B------:R-:W-:-:S06]  /*100f0*/  F2FP.F16.F32.PACK_AB R159, R58, R159 ;  /* 0x0000009f3a9f723e */ /* 0x000fcc00000000ff */
[----:B------:R-:W0:Y:S01]  /*10100*/  MUFU.EX2 R84, R84 ;  /* 0x0000005400547308 */ /* 0x000e220000000800 */
[C---:B--2---:R-:W-:Y:S01]  /*10110*/  FADD.FTZ R11, R81.reuse, R10 ;  /* 0x0000000a510b7221 */ /* 0x044fe20000010000 */
[----:B------:R-:W-:-:S06]  /*10120*/  F2FP.F16.F32.PACK_AB R152, R81, R80 ;  /* 0x000000505198723e */ /* 0x000fcc00000000ff */
[----:B------:R-:W2:Y:S01]  /*10130*/  MUFU.EX2 R60, R60 ;  /* 0x0000003c003c7308 */ /* 0x000ea20000000800 */
[----:B-1----:R-:W-:-:S07]  /*10140*/  FADD.FTZ R3, R153, R0 ;  /* 0x0000000099037221 */ /* 0x002fce0000010000 */
[----:B------:R-:W1:Y:S01]  /*10150*/  MUFU.EX2 R9, R66 ;  /* 0x0000004200097308 */ /* 0x000e620000000800 */
[----:B0-----:R-:W-:-:S07]  /*10160*/  FADD.FTZ R10, R84, R11 ;  /* 0x0000000b540a7221 */ /* 0x001fce0000010000 */
[----:B------:R-:W0:Y:S01]  /*10170*/  MUFU.EX2 R155, R155 ;  /* 0x0000009b009b7308 */ /* 0x000e220000000800 */
[C---:B--2---:R-:W-:Y:S01]  /*10180*/  FADD.FTZ R0, R60.reuse, R3 ;  /* 0x000000033c007221 */ /* 0x044fe20000010000 */
[----:B------:R-:W-:-:S06]  /*10190*/  F2FP.F16.F32.PACK_AB R153, R60, R153 ;  /* 0x000000993c99723e */ /* 0x000fcc00000000ff */
[----:B------:R-:W2:Y:S01]  /*101a0*/  MUFU.EX2 R8, R8 ;  /* 0x0000000800087308 */ /* 0x000ea20000000800 */
[C---:B-1----:R-:W-:Y:S01]  /*101b0*/  FADD.FTZ R3, R9.reuse, R10 ;  /* 0x0000000a09037221 */ /* 0x042fe20000010000 */
[----:B------:R-:W-:Y:S02]  /*101c0*/  SHF.R.S32.HI R10, RZ, 0x7, R7 ;  /* 0x00000007ff0a7819 */ /* 0x000fe40000011407 */
[----:B------:R-:W-:Y:S02]  /*101d0*/  F2FP.F16.F32.PACK_AB R154, R9, R84 ;  /* 0x00000054099a723e */ /* 0x000fe400000000ff */
[----:B------:R-:W-:Y:S01]  /*101e0*/  VIMNMX R10, R199, R10, !PT ;  /* 0x0000000ac70a7248 */ /* 0x000fe20007fe0100 */
[----:B0-----:R-:W-:-:S03]  /*101f0*/  FADD.FTZ R11, R155, R0 ;  /* 0x000000009b0b7221 */ /* 0x001fc60000010000 */
[----:B------:R-:W-:Y:S01]  /*10200*/  ISETP.GE.AND P2, PT, R13, R10, PT ;  /* 0x0000000a0d00720c */ /* 0x000fe20003f46270 */
[C---:B--2---:R-:W-:Y:S01]  /*10210*/  FADD.FTZ R0, R8.reuse, R11 ;  /* 0x0000000b08007221 */ /* 0x044fe20000010000 */
[----:B------:R-:W-:-:S11]  /*10220*/  F2FP.F16.F32.PACK_AB R155, R8, R155 ;  /* 0x0000009b089b723e */ /* 0x000fd600000000ff */
[----:B------:R-:W-:Y:S05]  /*10230*/  @!P2 BRA `(.L_x_9554) ;  /* 0x0000002800eca947 */ /* 0x000fea0003800000 */
[----:B------:R-:W-:Y:S01]  /*10240*/  IMAD.MOV.U32 R11, RZ, RZ, R5 ;  /* 0x000000ffff0b7224 */ /* 0x000fe200078e0005 */
[----:B------:R-:W-:Y:S01]  /*10250*/  MOV R151, RZ ;  /* 0x000000ff00977202 */ /* 0x000fe20000000f00 */
[----:B------:R-:W-:Y:S02]  /*10260*/  IMAD.MOV.U32 R12, RZ, RZ, R6 ;  /* 0x000000ffff0c7224 */ /* 0x000fe400078e0006 */
[----:B------:R-:W-:Y:S02]  /*10270*/  IMAD.MOV.U32 R7, RZ, RZ, R189 ;  /* 0x000000ffff077224 */ /* 0x000fe400078e00bd */
[----:B------:R-:W-:-:S07]  /*10280*/  IMAD.MOV.U32 R14, RZ, RZ, R186 ;  /* 0x000000ffff0e7224 */ /* 0x000fce00078e00ba */
.L_x_9566:
        /* <DEDUP_REMOVED lines=8> */
.L_x_9556:
        /* <DEDUP_REMOVED lines=8> */
.L_x_9557:
[----:B------:R-:W-:Y:S04]  /*10390*/  BSSY B0, `(.L_x_9555) ;  /* 0x0000004000007945 */ /* 0x000fe80003800000 */
[----:B-1----:R-:W-:Y:S05]  /*103a0*/  @P3 BRA `(.L_x_9558) ;  /* 0x0000000000083947 */ /* 0x002fea0003800000 */
[----:B------:R-:W1:Y:S02]  /*103b0*/  SYNCS.PHASECHK.TRANS64.TRYWAIT P3, [R5+URZ+0x28830], R6 ;  /* 0x02883006050075a7 */ /* 0x000e64000806017f */
[----:B-1----:R-:W-:Y:S05]  /*103c0*/  @!P3 BRA `(.L_x_9559) ;  /* 0x0000012000e4b947 */ /* 0x002fea0003800000 */
.L_x_9558:
[----:B------:R-:W-:Y:S05]  /*103d0*/  BSYNC B0 ;  /* 0x0000000000007941 */ /* 0x000fea0003800000 */
.L_x_9555:
[----:B01----:R-:W0:Y:S01]  /*103e0*/  S2R R5, SR_TID.X ;  /* 0x0000000000057919 */ /* 0x003e220000002100 */
[----:B------:R-:W-:Y:S01]  /*103f0*/  VIADD R186, R14, 0x1 ;  /* 0x000000010eba7836 */ /* 0x000fe20000000000 */
        /* <DEDUP_REMOVED lines=8> */
[----:B------:R-:W-:Y:S02]  /*10480*/  LEA R8, R186, R4, 0xb ;  /* 0x00000004ba087211 */ /* 0x000fe400078e58ff */
[----:B------:R-:W-:Y:S02]  /*10490*/  R2UR UR11, R25 ;  /* 0x00000000190b72ca */ /* 0x000fe400000e0000 */
[C---:B------:R-:W-:Y:S01]  /*104a0*/  R2UR UR6, R8.reuse ;  /* 0x00000000080672ca */ /* 0x040fe200000e0000 */
[C---:B------:R-:W-:Y:S01]  /*104b0*/  VIADD R24, R8.reuse, 0x2 ;  /* 0x0000000208187836 */ /* 0x040fe20000000000 */
[----:B------:R-:W-:Y:S01]  /*104c0*/  R2UR UR15, R27 ;  /* 0x000000001b0f72ca */ /* 0x000fe200000e0000 */
[C---:B------:R-:W-:Y:S01]  /*104d0*/  VIADD R26, R8.reuse, 0x4 ;  /* 0x00000004081a7836 */ /* 0x040fe20000000000 */
[----:B------:R-:W-:Y:S01]  /*104e0*/  R2UR UR23, R25 ;  /* 0x00000000191772ca */ /* 0x000fe200000e0000 */
[----:B------:R-:W-:Y:S01]  /*104f0*/  VIADD R20, R8, 0x6 ;  /* 0x0000000608147836 */ /* 0x000fe20000000000 */
[----:B------:R-:W-:Y:S01]  /*10500*/  R2UR UR10, R24 ;  /* 0x00000000180a72ca */ /* 0x000fe200000e0000 */
[----:B------:R-:W-:Y:S01]  /*10510*/  VIADD R24, R8, 0x400 ;  /* 0x0000040008187836 */ /* 0x000fe20000000000 */
[----:B------:R-:W-:-:S02]  /*10520*/  R2UR UR14, R26 ;  /* 0x000000001a0e72ca */ /* 0x000fc400000e0000 */
[----:B------:R-:W-:Y:S02]  /*10530*/  IADD3 R26, R8, 0x404, RZ ;  /* 0x00000404081a7810 */ /* 0x000fe40007ffe0ff */
[----:B------:R-:W-:Y:S02]  /*10540*/  R2UR UR22, R24 ;  /* 0x00000000181672ca */ /* 0x000fe400000e0000 */
[----:B0-----:R-:W-:Y:S02]  /*10550*/  SHF.R.U32.HI R5, RZ, 0x7, R5 ;  /* 0x00000007ff057819 */ /* 0x001fe40000011605 */
[----:B------:R-:W-:Y:S02]  /*10560*/  R2UR UR30, R26 ;  /* 0x000000001a1e72ca */ /* 0x000fe400000e0000 */
[----:B------:R-:W-:Y:S01]  /*10570*/  R2UR UR31, R27 ;  /* 0x000000001b1f72ca */ /* 0x000fe200000e0000 */
[----:B------:R-:W-:Y:S01]  /*10580*/  VIADD R5, R5, 0x8 ;  /* 0x0000000805057836 */ /* 0x000fe20000000000 */
[----:B------:R-:W-:Y:S01]  /*10590*/  R2UR UR18, R20 ;  /* 0x00000000141272ca */ /* 0x000fe200000e0000 */
[C---:B------:R-:W-:Y:S01]  /*105a0*/  VIADD R20, R8.reuse, 0x402 ;  /* 0x0000040208147836 */ /* 0x040fe20000000000 */
[C---:B------:R-:W-:Y:S01]  /*105b0*/  R2UR UR19, R21.reuse ;  /* 0x00000000151372ca */ /* 0x040fe200000e0000 */
[----:B------:R-:W-:Y:S01]  /*105c0*/  VIADD R8, R8, 0x406 ;  /* 0x0000040608087836 */ /* 0x000fe20000000000 */
[----:B------:R0:W-:Y:S01]  /*105d0*/  BAR.SYNC.DEFER_BLOCKING R5, 0x100 ;  /* 0x000400050000751d */ /* 0x0001e20000010000 */
[----:B------:R-:W-:-:S02]  /*105e0*/  R2UR UR27, R21 ;  /* 0x00000000151b72ca */ /* 0x000fc400000e0000 */
        /* <DEDUP_REMOVED lines=30> */
.L_x_9561:
[----:B------:R-:W-:Y:S01]  /*107d0*/  SHF.L.U32 R5, R7, 0x1f, RZ ;  /* 0x0000001f07057819 */ /* 0x000fe200000006ff */
[----:B------:R-:W-:-:S04]  /*107e0*/  IMAD R6, R14, 0x8, R18 ;  /* 0x000000080e067824 */ /* 0x000fc800078e0212 */
[----:B------:R0:W1:Y:S01]  /*107f0*/  SYNCS.PHASECHK.TRANS64.TRYWAIT P2, [R6+URZ+0x28850], R5 ;  /* 0x02885005060075a7 */ /* 0x000062000804017f */
[----:B------:R-:W-:Y:S05]  /*10800*/  @!P0 BRA `(.L_x_9562) ;  /* 0x0000000000048947 */ /* 0x000fea0003800000 */
[----:B------:R-:W-:Y:S01]  /*10810*/  BPT.TRAP 0x1 ;  /* 0x000000040000795c */ /* 0x000fe20000300000 */
.L_x_9562:
[----:B-1----:R-:W-:Y:S05]  /*10820*/  @P2 BRA `(.L_x_9560) ;  /* 0x0000000000082947 */ /* 0x002fea0003800000 */
[----:B------:R-:W1:Y:S02]  /*10830*/  SYNCS.PHASECHK.TRANS64.TRYWAIT P2, [R6+URZ+0x28850], R5 ;  /* 0x02885005060075a7 */ /* 0x000e64000804017f */
[----:B-1----:R-:W-:Y:S05]  /*10840*/  @!P2 BRA `(.L_x_9563) ;  /* 0x0000011c00d8a947 */ /* 0x002fea0003800000 */
.L_x_9560:
[----:B01----:R-:W-:Y:S01]  /*10850*/  VIADD R5, R18, 0x400 ;  /* 0x0000040012057836 */ /* 0x003fe20000000000 */
[----:B------:R-:W-:Y:S01]  /*10860*/  MOV R7, 0x40000040 ;  /* 0x4000004000077802 */ /* 0x000fe20000000f00 */
[----:B------:R-:W-:Y:S05]  /*10870*/  WARPSYNC.ALL ;  /* 0x0000000000007948 */ /* 0x000fea0003800000 */
[----:B------:R-:W-:Y:S01]  /*10880*/  SHF.R.U32.HI R5, RZ, 0x4, R5 ;  /* 0x00000004ff057819 */ /* 0x000fe20000011605 */
[----:B------:R-:W-:Y:S01]  /*10890*/  WARPGROUP.ARRIVE ;  /* 0x00000000000079c5 */ /* 0x000fe20000000000 */
[----:B------:R-:W-:Y:S01]  /*108a0*/  R2UR UR7, R7 ;  /* 0x00000000070772ca */ /* 0x000fe200000e0000 */
[----:B------:R-:W-:Y:S01]  /*108b0*/  IMAD.MOV.U32 R9, RZ, RZ, 0x40000040 ;  /* 0x40000040ff097424 */ /* 0x000fe200078e00ff */
[----:B------:R-:W-:Y:S01]  /*108c0*/  LOP3.LUT R5, R5, 0x3fff, RZ, 0xc0, !PT ;  /* 0x00003fff05057812 */ /* 0x000fe200078ec0ff */
[----:B------:R-:W-:-:S02]  /*108d0*/  IMAD.MOV.U32 R7, RZ, RZ, 0x40000040 ;  /* 0x40000040ff077424 */ /* 0x000fc400078e00ff */
[----:B------:R-:W0:Y:S01]  /*108e0*/  S2R R15, SR_TID.X ;  /* 0x00000000000f7919 */ /* 0x000e220000002100 */
[----:B------:R-:W-:-:S05]  /*108f0*/  LOP3.LUT R5, R5, 0x4000000, RZ, 0xfc, !PT ;  /* 0x0400000005057812 */ /* 0x000fca00078efcff */
[----:B------:R-:W-:-:S04]  /*10900*/  IMAD R6, R14, 0x800, R5 ;  /* 0x000008000e067824 */ /* 0x000fc800078e0205 */
[C---:B------:R-:W-:Y:S01]  /*10910*/  VIADD R8, R6.reuse, 0x80 ;  /* 0x0000008006087836 */ /* 0x040fe20000000000 */
[----:B------:R-:W-:-:S13]  /*10920*/  R2UR UR6, R6 ;  /* 0x00000000060672ca */ /* 0x000fda00000e0000 */
[----:B------:R-:W-:Y:S01]  /*10930*/  HGMMA.64x128x16.F32 R88, R180, gdesc[UR4].tnspB, R88, gsb0 ;  /* 0x41e00004b4587df0 */ /* 0x000fe20008000858 */
[----:B------:R-:W-:Y:S01]  /*10940*/  R2UR UR6, R8 ;  /* 0x00000000080672ca */ /* 0x000fe200000e0000 */
[----:B------:R-:W-:Y:S01]  /*10950*/  VIADD R8, R6, 0x100 ;  /* 0x0000010006087836 */ /* 0x000fe20000000000 */
[----:B------:R-:W-:Y:S01]  /*10960*/  R2UR UR7, R9 ;  /* 0x00000000090772ca */ /* 0x000fe200000e0000 */
[----:B------:R-:W-:Y:S01]  /*10970*/  IMAD.MOV.U32 R9, RZ, RZ, 0x40000040 ;  /* 0x40000040ff097424 */ /* 0x000fe200078e00ff */
[----:B0-----:R-:W-:-:S04]  /*10980*/  SHF.R.U32.HI R15, RZ, 0x7, R15 ;  /* 0x00000007ff0f7819 */ /* 0x001fc8000001160f */
[----:B------:R-:W-:Y:S01]  /*10990*/  IADD3 R5, -R15, 0xb, RZ ;  /* 0x0000000b0f057810 */ /* 0x000fe20007ffe1ff */
[----:B------:R-:W-:Y:S02]  /*109a0*/  WARPGROUP.DEPBAR.LE gsb0, 0x0 ;  /* 0x00008000000079c5 */ /* 0x000fe40000010000 */
[----:B------:R-:W-:-:S06]  /*109b0*/  WARPGROUP.ARRIVE ;  /* 0x00000000000079c5 */ /* 0x000fcc0000000000 */
        /* <DEDUP_REMOVED lines=44> */
.L_x_9564:
[----:B0-----:R-:W0:Y:S01]  /*10c80*/  @P1 LDC R5, c[0x0][0x44c] ;  /* 0x00011300ff051b82 */ /* 0x001e220000000800 */
[----:B------:R-:W-:Y:S01]  /*10c90*/  IADD3 R6, R206, R192, RZ ;  /* 0x000000c0ce067210 */ /* 0x000fe20007ffe0ff */
[----:B------:R-:W-:-:S06]  /*10ca0*/  UMOV UR46, UR45 ;  /* 0x0000002d002e7c82 */ /* 0x000fcc0008000000 */
[----:B------:R-:W1:Y:S01]  /*10cb0*/  @P1 LDC R8, c[0x0][0x450] ;  /* 0x00011400ff081b82 */ /* 0x000e620000000800 */
[----:B0-----:R-:W-:-:S05]  /*10cc0*/  @P1 IMAD.HI.U32 R5, R6, R5, RZ ;  /* 0x0000000506051227 */ /* 0x001fca00078e00ff */
[----:B-1----:R-:W-:Y:S01]  /*10cd0*/  @P1 SHF.R.U32.HI R6, RZ, R8, R5 ;  /* 0x00000008ff061219 */ /* 0x002fe20000011605 */
[----:B------:R-:W-:-:S04]  /*10ce0*/  IMAD.MOV.U32 R8, RZ, RZ, -0x80 ;  /* 0xffffff80ff087424 */ /* 0x000fc800078e00ff */
[----:B------:R-:W0:Y:S01]  /*10cf0*/  SHFL.IDX PT, R20, R6, RZ, 0x1c1f ;  /* 0x001c1fff06147589 */ /* 0x000e2200000e0000 */
[----:B------:R-:W-:-:S05]  /*10d00*/  IMAD R8, R13, R8, 0x1 ;  /* 0x000000010d087424 */ /* 0x000fca00078e0208 */
[----:B------:R-:W-:-:S05]  /*10d10*/  IADD3 R5, R195, R8, -R193 ;  /* 0x00000008c3057210 */ /* 0x000fca0007ffe8c1 */
[----:B------:R-:W-:-:S04]  /*10d20*/  IMAD.IADD R5, R5, 0x1, -R194 ;  /* 0x0000000105057824 */ /* 0x000fc800078e0ac2 */
        /* <DEDUP_REMOVED lines=95> */
[----:B------:R-:W-:-:S04]  /*11320*/  FMNMX.FTZ R8, R84, R7, !PT ;  /* 0x0000000754087209 */ /* 0x000fc80007810000 */
[----:B------:R-:W-:-:S05]  /*11330*/  FMNMX.FTZ R9, R85, R8, !PT ;  /* 0x0000000855097209 */ /* 0x000fca0007810000 */
[----:B------:R-:W0:Y:S02]  /*11340*/  SHFL.BFLY PT, R8, R9, 0x2, 0x1f ;  /* 0x0c401f0009087f89 */ /* 0x000e2400000e0000 */
[----:B0-----:R-:W-:Y:S02]  /*11350*/  FMNMX.FTZ R15, R9, R8, !PT ;  /* 0x00000008090f7209 */ /* 0x001fe40007810000 */
[----:B------:R-:W0:Y:S04]  /*11360*/  SHFL.IDX PT, R8, R6, 0x1, 0x1c1f ;  /* 0x003c1f0006087f89 */ /* 0x000e2800000e0000 */
[----:B------:R-:W1:Y:S01]  /*11370*/  SHFL.BFLY PT, R20, R15, 0x1, 0x1f ;  /* 0x0c201f000f147f89 */ /* 0x000e6200000e0000 */
[----:B0-----:R-:W-:Y:S01]  /*11380*/  IMAD.IADD R5, R5, 0x1, R8 ;  /* 0x0000000105057824 */ /* 0x001fe200078e0208 */
[----:B-1----:R-:W-:-:S04]  /*11390*/  FMNMX.FTZ R6, R15, R20, !PT ;  /* 0x000000140f067209 */ /* 0x002fc80007810000 */
[C---:B------:R-:W-:Y:S02]  /*113a0*/  ISETP.GT.AND P3, PT, R5.reuse, RZ, PT ;  /* 0x000000ff0500720c */ /* 0x040fe40003f64270 */
[C---:B------:R-:W-:Y:S01]  /*113b0*/  ISETP.GT.AND P4, PT, R5.reuse, 0x1, PT ;  /* 0x000000010500780c */ /* 0x040fe20003f84270 */
[----:B------:R-:W-:Y:S01]  /*113c0*/  FMUL.FTZ R7, R6, UR46 ;  /* 0x0000002e06077c20 */ /* 0x000fe20008410000 */
        /* <DEDUP_REMOVED lines=25> */
[----:B------:R-:W-:Y:S02]  /*11560*/  FSETP.NEU.FTZ.AND P2, PT, R6, -INF , PT ;  /* 0xff8000000600780b */ /* 0x000fe40003f5d000 */
[----:B------:R-:W-:Y:S02]  /*11570*/  ISETP.GT.AND P3, PT, R5, 0x28, PT ;  /* 0x000000280500780c */ /* 0x000fe40003f64270 */
[----:B------:R-:W-:-:S02]  /*11580*/  FSEL R43, R43, -INF , P4 ;  /* 0xff8000002b2b7808 */ /* 0x000fc40002000000 */
        /* <DEDUP_REMOVED lines=10> */
[----:B------:R0:W-:Y:S01]  /*11630*/  MUFU.EX2 R8, R25 ;  /* 0x0000001900087308 */ /* 0x0001e20000000800 */
        /* <DEDUP_REMOVED lines=18> */
[----:B0-----:R-:W-:Y:S01]  /*11760*/  FMNMX.FTZ R25, R51, R24, !PT ;  /* 0x0000001833197209 */ /* 0x001fe20007810000 */
        /* <DEDUP_REMOVED lines=48> */
[----:B------:R-:W-:Y:S01]  /*11a70*/  FFMA.FTZ R154, R84, UR46, -R7 ;  /* 0x0000002e549a7c23 */ /* 0x000fe20008010807 */
[----:B------:R-:W-:-:S02]  /*11a80*/  ISETP.GT.AND P3, PT, R5, 0x60, PT ;  /* 0x000000600500780c */ /* 0x000fc40003f64270 */
[----:B------:R-:W-:Y:S02]  /*11a90*/  FSEL R71, R71, -INF , P4 ;  /* 0xff80000047477808 */ /* 0x000fe40002000000 */
[----:B------:R-:W-:Y:S01]  /*11aa0*/  FMNMX.FTZ R28, R70, R29, !PT ;  /* 0x0000001d461c7209 */ /* 0x000fe20007810000 */
[----:B------:R-:W-:Y:S01]  /*11ab0*/  MUFU.EX2 R172, R172 ;  /* 0x000000ac00ac7308 */ /* 0x000fe20000000800 */
[----:B------:R-:W-:Y:S01]  /*11ac0*/  ISETP.GT.AND P4, PT, R5, 0x61, PT ;  /* 0x000000610500780c */ /* 0x000fe20003f84270 */
[----:B0-----:R-:W-:Y:S01]  /*11ad0*/  FFMA.FTZ R37, R65, UR46, -R7 ;  /* 0x0000002e41257c23 */ /* 0x001fe20008010807 */
        /* <DEDUP_REMOVED lines=25> */
[----:B------:R-:W-:Y:S02]  /*11c70*/  FSEL R87, R87, -INF , P4 ;  /* 0xff80000057577808 */ /* 0x000fe40002000000 */
[----:B------:R-:W-:-:S03]  /*11c80*/  FMNMX.FTZ R32, R86, R5, !PT ;  /* 0x0000000556207209 */ /* 0x000fc60007810000 */
[----:B------:R0:W-:Y:S01]  /*11c90*/  MUFU.EX2 R28, R53 ;  /* 0x00000035001c7308 */ /* 0x0001e20000000800 */
[----:B------:R-:W-:-:S05]  /*11ca0*/  FMNMX.FTZ R32, R87, R32, !PT ;  /* 0x0000002057207209 */ /* 0x000fca0007810000 */
[----:B------:R-:W1:Y:S02]  /*11cb0*/  SHFL.BFLY PT, R5, R32, 0x2, 0x1f ;  /* 0x0c401f0020057f89 */ /* 0x000e6400000e0000 */
[----:B------:R-:W-:Y:S01]  /*11cc0*/  MUFU.EX2 R164, R164 ;  /* 0x000000a400a47308 */ /* 0x000fe20000000800 */
[----:B0-----:R-:W-:-:S07]  /*11cd0*/  LEA R53, R186, R18, 0x3 ;  /* 0x00000012ba357211 */ /* 0x001fce00078e18ff */
[----:B------:R-:W-:Y:S08]  /*11ce0*/  MUFU.EX2 R41, R41 ;  /* 0x0000002900297308 */ /* 0x000ff00000000800 */
[----:B------:R-:W-:Y:S01]  /*11cf0*/  MUFU.EX2 R166, R166 ;  /* 0x000000a600a67308 */ /* 0x000fe20000000800 */
[----:B-1----:R-:W-:Y:S01]  /*11d00*/  FMNMX.FTZ R29, R32, R5, !PT ;  /* 0x00000005201d7209 */ /* 0x002fe20007810000 */
[----:B------:R-:W-:-:S06]  /*11d10*/  FFMA.FTZ R32, R77, UR46, -R7 ;  /* 0x0000002e4d207c23 */ /* 0x000fcc0008010807 */
[----:B------:R-:W-:Y:S01]  /*11d20*/  MUFU.EX2 R40, R40 ;  /* 0x0000002800287308 */ /* 0x000fe20000000800 */
[----:B------:R-:W-:Y:S01]  /*11d30*/  FFMA.FTZ R7, R85, UR46, -R7 ;  /* 0x0000002e55077c23 */ /* 0x000fe20008010807 */
[----:B------:R-:W0:Y:S06]  /*11d40*/  SHFL.BFLY PT, R44, R29, 0x1, 0x1f ;  /* 0x0c201f001d2c7f89 */ /* 0x000e2c00000e0000 */
        /* <DEDUP_REMOVED lines=11> */
[----:B------:R-:W-:Y:S01]  /*11e00*/  FSEL R35, R6, RZ, P2 ;  /* 0x000000ff06237208 */ /* 0x000fe20001000000 */
[--C-:B------:R-:W-:Y:S01]  /*11e10*/  FFMA.FTZ R181, R26, UR46, -R44.reuse ;  /* 0x0000002e1ab57c23 */ /* 0x100fe2000801082c */
[--C-:B------:R-:W-:Y:S01]  /*11e20*/  FFMA.FTZ R48, R27, UR46, -R44.reuse ;  /* 0x0000002e1b307c23 */ /* 0x100fe2000801082c */
[--C-:B------:R-:W-:Y:S01]  /*11e30*/  FFMA.FTZ R183, R30, UR46, -R44.reuse ;  /* 0x0000002e1eb77c23 */ /* 0x100fe2000801082c */
[----:B------:R-:W-:Y:S01]  /*11e40*/  FFMA.FTZ R45, R31, UR46, -R44 ;  /* 0x0000002e1f2d7c23 */ /* 0x000fe2000801082c */
[----:B------:R-:W-:Y:S01]  /*11e50*/  FADD.FTZ R35, -R35, R12 ;  /* 0x0000000c23237221 */ /* 0x000fe20000010100 */
[----:B------:R-:W-:Y:S01]  /*11e60*/  FSEL R12, R5, RZ, P3 ;  /* 0x000000ff050c7208 */ /* 0x000fe20001800000 */
[----:B------:R-:W-:Y:S01]  /*11e70*/  MUFU.EX2 R181, R181 ;  /* 0x000000b500b57308 */ /* 0x000fe20000000800 */
[--C-:B------:R-:W-:Y:S01]  /*11e80*/  FFMA.FTZ R179, R38, UR46, -R44.reuse ;  /* 0x0000002e26b37c23 */ /* 0x100fe2000801082c */
[----:B------:R-:W-:Y:S01]  /*11e90*/  FMUL.FTZ R35, R35, UR46 ;  /* 0x0000002e23237c20 */ /* 0x000fe20008410000 */
[--C-:B------:R-:W-:Y:S01]  /*11ea0*/  FFMA.FTZ R31, R39, UR46, -R44.reuse ;  /* 0x0000002e271f7c23 */ /* 0x100fe2000801082c */
[----:B------:R-:W-:Y:S01]  /*11eb0*/  FADD.FTZ R12, -R12, R11 ;  /* 0x0000000b0c0c7221 */ /* 0x000fe20000010100 */
[--C-:B------:R-:W-:Y:S01]  /*11ec0*/  FFMA.FTZ R173, R42, UR46, -R44.reuse ;  /* 0x0000002e2aad7c23 */ /* 0x100fe2000801082c */
        /* <DEDUP_REMOVED lines=21> */
[--C-:B------:R-:W-:Y:S01]  /*12020*/  FFMA.FTZ R39, R75, UR46, -R44.reuse ;  /* 0x0000002e4b277c23 */ /* 0x100fe2000801082c */
[--C-:B------:R-:W-:Y:S01]  /*12030*/  FFMA.FTZ R159, R78, UR46, -R44.reuse ;  /* 0x0000002e4e9f7c23 */ /* 0x100fe2000801082c */
[--C-:B------:R-:W-:Y:S01]  /*12040*/  FFMA.FTZ R153, R82, UR46, -R44.reuse ;  /* 0x0000002e52997c23 */ /* 0x100fe2000801082c */
[----:B------:R-:W-:Y:S01]  /*12050*/  FADD.FTZ R3, R8, R3 ;  /* 0x0000000308037221 */ /* 0x000fe20000010000 */
[----:B------:R-:W-:-:S02]  /*12060*/  FFMA.FTZ R155, R86, UR46, -R44 ;  /* 0x0000002e569b7c23 */ /* 0x000fc4000801082c */
[----:B------:R-:W0:Y:S01]  /*12070*/  MUFU.EX2 R183, R183 ;  /* 0x000000b700b77308 */ /* 0x000e220000000800 */
[----:B-1----:R-:W-:Y:S01]  /*12080*/  FFMA.FTZ R35, R12, R0, R181 ;  /* 0x000000000c237223 */ /* 0x002fe200000100b5 */
        /* <DEDUP_REMOVED lines=41> */
[----:B------:R-:W-:Y:S01]  /*12320*/  FADD.FTZ R3, R41, R38 ;  /* 0x0000002629037221 */ /* 0x000fe20000010000 */
[----:B------:R-:W-:-:S03]  /*12330*/  FFMA.FTZ R38, R79, UR46, -R44 ;  /* 0x0000002e4f267c23 */ /* 0x000fc6000801082c */
        /* <DEDUP_REMOVED lines=29> */
[----:B------:R-:W-:-:S06]  /*12510*/  IMAD.U32 R51, RZ, RZ, UR38 ;  /* 0x00000026ff337e24 */ /* 0x000fcc000f8e00ff */
[----:B------:R-:W0:Y:S01]  /*12520*/  MUFU.EX2 R39, R39 ;  /* 0x0000002700277308 */ /* 0x000e220000000800 */
[----:B-1----:R-:W-:Y:S01]  /*12530*/  FADD.FTZ R52, R157, R0 ;  /* 0x000000009d347221 */ /* 0x002fe20000010000 */
[----:B------:R-:W-:-:S05]  /*12540*/  VIADD R0, R53, 0x28840 ;  /* 0x0002884035007836 */ /* 0x000fca0000000000 */
[----:B------:R-:W-:Y:S01]  /*12550*/  PRMT R0, R51, 0x654, R0 ;  /* 0x0000065433007816 */ /* 0x000fe20000000000 */
[----:B------:R-:W1:Y:S01]  /*12560*/  MUFU.EX2 R158, R158 ;  /* 0x0000009e009e7308 */ /* 0x000e620000000800 */
[----:B--2---:R-:W-:Y:S02]  /*12570*/  FADD.FTZ R3, R33, R50 ;  /* 0x0000003221037221 */ /* 0x004fe40000010000 */
[----:B------:R2:W-:Y:S05]  /*12580*/  SYNCS.ARRIVE.TRANS64.RED.A1T0 RZ, [R0+URZ], RZ ;  /* 0x000000ff00ff79a7 */ /* 0x0005ea000810043f */
[----:B------:R-:W3:Y:S01]  /*12590*/  MUFU.EX2 R159, R159 ;  /* 0x0000009f009f7308 */ /* 0x000ee20000000800 */
[----:B0-----:R-:W-:-:S07]  /*125a0*/  FADD.FTZ R52, R39, R52 ;  /* 0x0000003427347221 */ /* 0x001fce0000010000 */
[----:B------:R-:W0:Y:S01]  /*125b0*/  MUFU.EX2 R32, R32 ;  /* 0x0000002000207308 */ /* 0x000e220000000800 */
[----:B-1----:R-:W-:-:S07]  /*125c0*/  FADD.FTZ R3, R158, R3 ;  /* 0x000000039e037221 */ /* 0x002fce0000010000 */
[----:B------:R-:W2:Y:S01]  /*125d0*/  MUFU.EX2 R38, R38 ;  /* 0x0000002600267308 */ /* 0x000ea20000000800 */
[----:B---3--:R-:W-:-:S07]  /*125e0*/  FADD.FTZ R51, R159, R52 ;  /* 0x000000349f337221 */ /* 0x008fce0000010000 */
        /* <DEDUP_REMOVED lines=20> */
.L_x_9565:
[----:B------:R-:W-:Y:S01]  /*12730*/  IMAD R14, R14, 0x8, R18 ;  /* 0x000000080e0e7824 */ /* 0x000fe200078e0212 */
[----:B------:R-:W-:Y:S01]  /*12740*/  ISETP.GT.AND P2, PT, R13, R10, PT ;  /* 0x0000000a0d00720c */ /* 0x000fe20003f44270 */
[----:B------:R-:W-:Y:S01]  /*12750*/  IMAD.U32 R51, RZ, RZ, UR38 ;  /* 0x00000026ff337e24 */ /* 0x000fe2000f8e00ff */
[----:B------:R-:W-:Y:S01]  /*12760*/  F2FP.F16.F32.PACK_AB R154, R7, R154 ;  /* 0x0000009a079a723e */ /* 0x000fe200000000ff */
[-C--:B------:R-:W-:Y:S01]  /*12770*/  FMUL.FTZ R88, R88, R11.reuse ;  /* 0x0000000b58587220 */ /* 0x080fe20000410000 */
[----:B------:R-:W-:Y:S01]  /*12780*/  IADD3 R14, R14, 0x28860, RZ ;  /* 0x000288600e0e7810 */ /* 0x000fe20007ffe0ff */
[-C--:B------:R-:W-:Y:S01]  /*12790*/  FMUL.FTZ R89, R89, R11.reuse ;  /* 0x0000000b59597220 */ /* 0x080fe20000410000 */
        /* <DEDUP_REMOVED lines=99> */
[----:B0-----:R-:W-:Y:S01]  /*12dd0*/  MOV R14, R186 ;  /* 0x000000ba000e7202 */ /* 0x001fe20000000f00 */
[----:B------:R-:W-:Y:S06]  /*12de0*/  @P2 BRA `(.L_x_9566) ;  /* 0xffffffd400282947 */ /* 0x000fec000383ffff */
.L_x_9554:
[----:B------:R-:W-:-:S13]  /*12df0*/  ISETP.GE.AND P1, PT, R13, R199, PT ;  /* 0x000000c70d00720c */ /* 0x000fda0003f26270 */
[----:B------:R-:W-:Y:S05]  /*12e00*/  @!P1 BRA `(.L_x_9567) ;  /* 0x00000020008c9947 */ /* 0x000fea0003800000 */
[----:B------:R-:W-:Y:S02]  /*12e10*/  IMAD.MOV.U32 R10, RZ, RZ, R5 ;  /* 0x000000ffff0a7224 */ /* 0x000fe400078e0005 */
[----:B------:R-:W-:Y:S02]  /*12e20*/  IMAD.MOV.U32 R11, RZ, RZ, R6 ;  /* 0x000000ffff0b7224 */ /* 0x000fe400078e0006 */
[----:B------:R-:W-:Y:S02]  /*12e30*/  IMAD.MOV.U32 R7, RZ, RZ, R189 ;  /* 0x000000ffff077224 */ /* 0x000fe400078e00bd */
[----:B------:R-:W-:-:S07]  /*12e40*/  IMAD.MOV.U32 R12, RZ, RZ, R186 ;  /* 0x000000ffff0c7224 */ /* 0x000fce00078e00ba */
.L_x_9579:
[----:B------:R-:W-:Y:S01]  /*12e50*/  ISETP.NE.AND P2, PT, R191, RZ, PT ;  /* 0x000000ffbf00720c */ /* 0x000fe20003f45270 */
[----:B------:R-:W-:Y:S05]  /*12e60*/  YIELD ;  /* 0x0000000000007946 */ /* 0x000fea0003800000 */
[----:B------:R-:W-:-:S04]  /*12e70*/  IADD3 R186, R12, 0x1, RZ ;  /* 0x000000010cba7810 */ /* 0x000fc80007ffe0ff */
[----:B------:R-:W-:-:S04]  /*12e80*/  ISETP.NE.AND P1, PT, R186, 0x2, PT ;  /* 0x00000002ba00780c */ /* 0x000fc80003f25270 */
[----:B------:R-:W-:Y:S02]  /*12e90*/  SEL R6, RZ, 0x1, P1 ;  /* 0x00000001ff067807 */ /* 0x000fe40000800000 */
[----:B------:R-:W-:Y:S02]  /*12ea0*/  SEL R186, R186, RZ, P1 ;  /* 0x000000ffbaba7207 */ /* 0x000fe40000800000 */
[----:B------:R-:W-:Y:S01]  /*12eb0*/  LOP3.LUT R189, R7, R6, RZ, 0x3c, !PT ;  /* 0x0000000607bd7212 */ /* 0x000fe200078e3cff */
[----:B------:R-:W-:Y:S06]  /*12ec0*/  @P2 BRA `(.L_x_9568) ;  /* 0x0000000000302947 */ /* 0x000fec0003800000 */
[----:B------:R-:W-:Y:S05]  /*12ed0*/  @!P0 BRA `(.L_x_9569) ;  /* 0x0000000000048947 */ /* 0x000fea0003800000 */
[----:B------:R-:W-:Y:S01]  /*12ee0*/  BPT.TRAP 0x1 ;  /* 0x000000040000795c */ /* 0x000fe20000300000 */
.L_x_9569:
[----:B------:R-:W-:Y:S01]  /*12ef0*/  IMAD R5, R186, 0x8, R18 ;  /* 0x00000008ba057824 */ /* 0x000fe200078e0212 */
[----:B------:R-:W-:-:S04]  /*12f00*/  SHF.L.U32 R6, R189, 0x1f, RZ ;  /* 0x0000001fbd067819 */ /* 0x000fc800000006ff */
[----:B------:R0:W1:Y:S01]  /*12f10*/  SYNCS.PHASECHK.TRANS64.TRYWAIT P1, [R5+URZ+0x28830], R6 ;  /* 0x02883006050075a7 */ /* 0x000062000802017f */
[----:B------:R-:W-:Y:S05]  /*12f20*/  @!P0 BRA `(.L_x_9570) ;  /* 0x0000000000048947 */ /* 0x000fea0003800000 */
[----:B------:R-:W-:Y:S01]  /*12f30*/  BPT.TRAP 0x1 ;  /* 0x000000040000795c */ /* 0x000fe20000300000 */
.L_x_9570:
[----:B------:R-:W-:Y:S04]  /*12f40*/  BSSY B0, `(.L_x_9568) ;  /* 0x0000004000007945 */ /* 0x000fe80003800000 */
[----:B-1----:R-:W-:Y:S05]  /*12f50*/  @P1 BRA `(.L_x_9571) ;  /* 0x0000000000081947 */ /* 0x002fea0003800000 */
[----:B------:R-:W1:Y:S02]  /*12f60*/  SYNCS.PHASECHK.TRANS64.TRYWAIT P1, [R5+URZ+0x28830], R6 ;  /* 0x02883006050075a7 */ /* 0x000e64000802017f */
[----:B-1----:R-:W-:Y:S05]  /*12f70*/  @!P1 BRA `(.L_x_9572) ;  /* 0x000000f800209947 */ /* 0x002fea0003800000 */
.L_x_9571:
[----:B------:R-:W-:Y:S05]  /*12f80*/  BSYNC B0 ;  /* 0x0000000000007941 */ /* 0x000fea0003800000 */
.L_x_9568:
[----:B01----:R-:W0:Y:S01]  /*12f90*/  S2R R5, SR_TID.X ;  /* 0x0000000000057919 */ /* 0x003e220000002100 */
[----:B------:R-:W-:Y:S05]  /*12fa0*/  WARPSYNC.ALL ;  /* 0x0000000000007948 */ /* 0x000fea0003800000 */
[----:B------:R-:W-:Y:S02]  /*12fb0*/  IMAD R8, R186, 0x800, R4 ;  /* 0x00000800ba087824 */ /* 0x000fe400078e0204 */
[----:B------:R-:W-:Y:S02]  /*12fc0*/  IMAD.MOV.U32 R9, RZ, RZ, 0x40000040 ;  /* 0x40000040ff097424 */ /* 0x000fe400078e00ff */
[----:B------:R-:W-:Y:S01]  /*12fd0*/  IMAD.MOV.U32 R25, RZ, RZ, 0x40000040 ;  /* 0x40000040ff197424 */ /* 0x000fe200078e00ff */
[C---:B------:R-:W-:Y:S01]  /*12fe0*/  IADD3 R24, R8.reuse, 0x4, RZ ;  /* 0x0000000408187810 */ /* 0x040fe20007ffe0ff */
[C---:B------:R-:W-:Y:S01]  /*12ff0*/  VIADD R20, R8.reuse, 0x2 ;  /* 0x0000000208147836 */ /* 0x040fe20000000000 */
[C---:B------:R-:W-:Y:S01]  /*13000*/  R2UR UR6, R8.reuse ;  /* 0x00000000080672ca */ /* 0x040fe200000e0000 */
[----:B------:R-:W-:Y:S01]  /*13010*/  IMAD.MOV.U32 R21, RZ, RZ, 0x40000040 ;  /* 0x40000040ff157424 */ /* 0x000fe200078e00ff */
[----:B------:R-:W-:Y:S01]  /*13020*/  R2UR UR7, R9 ;  /* 0x00000000090772ca */ /* 0x000fe200000e0000 */
[----:B------:R-:W-:Y:S01]  /*13030*/  VIADD R14, R8, 0x6 ;  /* 0x00000006080e7836 */ /* 0x000fe20000000000 */
[----:B------:R-:W-:Y:S01]  /*13040*/  R2UR UR14, R24 ;  /* 0x00000000180e72ca */ /* 0x000fe200000e0000 */
[----:B------:R-:W-:Y:S01]  /*13050*/  VIADD R24, R8, 0x404 ;  /* 0x0000040408187836 */ /* 0x000fe20000000000 */
[C---:B------:R-:W-:Y:S01]  /*13060*/  R2UR UR15, R25.reuse ;  /* 0x00000000190f72ca */ /* 0x040fe200000e0000 */
[----:B------:R-:W-:Y:S01]  /*13070*/  IMAD.MOV.U32 R15, RZ, RZ, 0x40000040 ;  /* 0x40000040ff0f7424 */ /* 0x000fe200078e00ff */
[----:B------:R-:W-:-:S02]  /*13080*/  R2UR UR31, R25 ;  /* 0x00000000191f72ca */ /* 0x000fc400000e0000 */
[----:B------:R-:W-:Y:S02]  /*13090*/  R2UR UR30, R24 ;  /* 0x00000000181e72ca */ /* 0x000fe400000e0000 */
[----:B------:R-:W-:Y:S02]  /*130a0*/  R2UR UR10, R20 ;  /* 0x00000000140a72ca */ /* 0x000fe400000e0000 */
[----:B------:R-:W-:Y:S02]  /*130b0*/  R2UR UR11, R21 ;  /* 0x00000000150b72ca */ /* 0x000fe400000e0000 */
[----:B------:R-:W-:Y:S01]  /*130c0*/  R2UR UR18, R14 ;  /* 0x000000000e1272ca */ /* 0x000fe200000e0000 */
[----:B------:R-:W-:Y:S01]  /*130d0*/  VIADD R14, R8, 0x402 ;  /* 0x00000402080e7836 */ /* 0x000fe20000000000 */
[----:B------:R-:W-:Y:S02]  /*130e0*/  R2UR UR19, R15 ;  /* 0x000000000f1372ca */ /* 0x000fe400000e0000 */
[----:B0-----:R-:W-:-:S02]  /*130f0*/  SHF.R.U32.HI R5, RZ, 0x7, R5 ;  /* 0x00000007ff057819 */ /* 0x001fc40000011605 */
[C---:B------:R-:W-:Y:S01]  /*13100*/  IADD3 R20, R8.reuse, 0x400, RZ ;  /* 0x0000040008147810 */ /* 0x040fe20007ffe0ff */
[----:B------:R-:W-:Y:S01]  /*13110*/  VIADD R8, R8, 0x406 ;  /* 0x0000040608087836 */ /* 0x000fe20000000000 */
[----:B------:R-:W-:Y:S01]  /*13120*/  R2UR UR23, R21 ;  /* 0x00000000151772ca */ /* 0x000fe200000e0000 */
[----:B------:R-:W-:Y:S01]  /*13130*/  VIADD R5, R5, 0x8 ;  /* 0x0000000805057836 */ /* 0x000fe20000000000 */
[----:B------:R-:W-:Y:S02]  /*13140*/  R2UR UR22, R20 ;  /* 0x00000000141672ca */ /* 0x000fe400000e0000 */
[----:B------:R-:W-:Y:S02]  /*13150*/  R2UR UR26, R14 ;  /* 0x000000000e1a72ca */ /* 0x000fe400000e0000 */
[----:B------:R0:W-:Y:S01]  /*13160*/  BAR.SYNC.DEFER_BLOCKING R5, 0x100 ;  /* 0x000400050000751d */ /* 0x0001e20000010000 */
[----:B------:R-:W-:Y:S02]  /*13170*/  R2UR UR27, R15 ;  /* 0x000000000f1b72ca */ /* 0x000fe400000e0000 */
[----:B------:R-:W-:-:S02]  /*13180*/  R2UR UR34, R8 ;  /* 0x00000000082272ca */ /* 0x000fc400000e0000 */
        /* <DEDUP_REMOVED lines=28> */
.L_x_9574:
[----:B------:R-:W-:Y:S02]  /*13350*/  SHF.L.U32 R5, R7, 0x1f, RZ ;  /* 0x0000001f07057819 */ /* 0x000fe400000006ff */
[----:B------:R-:W-:-:S04]  /*13360*/  LEA R6, R12, R18, 0x3 ;  /* 0x000000120c067211 */ /* 0x000fc800078e18ff */
[----:B------:R0:W1:Y:S01]  /*13370*/  SYNCS.PHASECHK.TRANS64.TRYWAIT P1, [R6+URZ+0x28850], R5 ;  /* 0x02885005060075a7 */ /* 0x000062000802017f */
[----:B------:R-:W-:Y:S05]  /*13380*/  @!P0 BRA `(.L_x_9575) ;  /* 0x0000000000048947 */ /* 0x000fea0003800000 */
[----:B------:R-:W-:Y:S01]  /*13390*/  BPT.TRAP 0x1 ;  /* 0x000000040000795c */ /* 0x000fe20000300000 */
.L_x_9575:
[----:B-1----:R-:W-:Y:S05]  /*133a0*/  @P1 BRA `(.L_x_9573) ;  /* 0x0000000000081947 */ /* 0x002fea0003800000 */
[----:B------:R-:W1:Y:S02]  /*133b0*/  SYNCS.PHASECHK.TRANS64.TRYWAIT P1, [R6+URZ+0x28850], R5 ;  /* 0x02885005060075a7 */ /* 0x000e64000802017f */
[----:B-1----:R-:W-:Y:S05]  /*133c0*/  @!P1 BRA `(.L_x_9576) ;  /* 0x000000f400209947 */ /* 0x002fea0003800000 */
.L_x_9573:
[----:B01----:R-:W-:Y:S01]  /*133d0*/  VIADD R5, R18, 0x400 ;  /* 0x0000040012057836 */ /* 0x003fe20000000000 */
[----:B------:R-:W-:Y:S05]  /*133e0*/  WARPSYNC.ALL ;  /* 0x0000000000007948 */ /* 0x000fea0003800000 */
[----:B------:R-:W-:Y:S01]  /*133f0*/  SHF.R.U32.HI R5, RZ, 0x4, R5 ;  /* 0x00000004ff057819 */ /* 0x000fe20000011605 */
[----:B------:R-:W-:Y:S01]  /*13400*/  IMAD.MOV.U32 R7, RZ, RZ, 0x40000040 ;  /* 0x40000040ff077424 */ /* 0x000fe200078e00ff */
[----:B------:R-:W-:Y:S01]  /*13410*/  WARPGROUP.ARRIVE ;  /* 0x00000000000079c5 */ /* 0x000fe20000000000 */
[----:B------:R-:W-:-:S05]  /*13420*/  MOV R9, 0x40000040 ;  /* 0x4000004000097802 */ /* 0x000fca0000000f00 */
[----:B------:R-:W0:Y:S01]  /*13430*/  S2R R14, SR_TID.X ;  /* 0x00000000000e7919 */ /* 0x000e220000002100 */
[----:B------:R-:W-:Y:S02]  /*13440*/  LOP3.LUT R5, R5, 0x3fff, RZ, 0xc0, !PT ;  /* 0x00003fff05057812 */ /* 0x000fe400078ec0ff */
[----:B------:R-:W-:Y:S01]  /*13450*/  R2UR UR7, R7 ;  /* 0x00000000070772ca */ /* 0x000fe200000e0000 */
[----:B------:R-:W-:Y:S01]  /*13460*/  IMAD.MOV.U32 R7, RZ, RZ, 0x40000040 ;  /* 0x40000040ff077424 */ /* 0x000fe200078e00ff */
        /* <DEDUP_REMOVED lines=36> */
[C---:B------:R-:W-:Y:S01]  /*136b0*/  VIADD R8, R6.reuse, 0x300 ;  /* 0x0000030006087836 */ /* 0x040fe20000000000 */
[----:B------:R-:W-:Y:S01]  /*136c0*/  R2UR UR7, R9 ;  /* 0x00000000090772ca */ /* 0x000fe200000e0000 */
[----:B------:R-:W-:Y:S01]  /*136d0*/  VIADD R6, R6, 0x380 ;  /* 0x0000038006067836 */ /* 0x000fe20000000000 */
[----:B------:R-:W-:Y:S01]  /*136e0*/  MOV R9, 0x40000040 ;  /* 0x4000004000097802 */ /* 0x000fe20000000f00 */
[----:B------:R-:W-:Y:S02]  /*136f0*/  WARPGROUP.DEPBAR.LE gsb0, 0x0 ;  /* 0x00008000000079c5 */ /* 0x000fe40000010000 */
[----:B------:R-:W-:-:S08]  /*13700*/  WARPGROUP.ARRIVE ;  /* 0x00000000000079c5 */ /* 0x000fd00000000000 */
        /* <DEDUP_REMOVED lines=15> */
.L_x_9577:
[----:B------:R-:W-:Y:S01]  /*13800*/  FMNMX.FTZ R6, R24, R11, !PT ;  /* 0x0000000b18067209 */ /* 0x000fe20007810000 */
[----:B------:R-:W-:Y:S01]  /*13810*/  UMOV UR46, UR44 ;  /* 0x0000002c002e7c82 */ /* 0x000fe20008000000 */
[----:B------:R-:W-:Y:S02]  /*13820*/  FMNMX.FTZ R8, R26, R10, !PT ;  /* 0x0000000a1a087209 */ /* 0x000fe40007810000 */
[----:B0-----:R-:W-:Y:S02]  /*13830*/  FMNMX.FTZ R5, R25, R6, !PT ;  /* 0x0000000619057209 */ /* 0x001fe40007810000 */
        /* <DEDUP_REMOVED lines=120> */
[----:B------:R-:W-:Y:S01]  /*13fc0*/  FFMA.FTZ R167, R62, UR46, -R36 ;  /* 0x0000002e3ea77c23 */ /* 0x000fe20008010824 */
        /* <DEDUP_REMOVED lines=11> */
[--C-:B------:R-:W-:Y:S01]  /*14080*/  FFMA.FTZ R163, R70, UR46, -R36.reuse ;  /* 0x0000002e46a37c23 */ /* 0x100fe20008010824 */
[--C-:B------:R-:W-:Y:S01]  /*14090*/  FFMA.FTZ R15, R69, UR46, -R9.reuse ;  /* 0x0000002e450f7c23 */ /* 0x100fe20008010809 */
[--C-:B------:R-:W-:Y:S01]  /*140a0*/  FFMA.FTZ R37, R71, UR46, -R36.reuse ;  /* 0x0000002e47257c23 */ /* 0x100fe20008010824 */
[--C-:B------:R-:W-:Y:S01]  /*140b0*/  FFMA.FTZ R156, R72, UR46, -R9.reuse ;  /* 0x0000002e489c7c23 */ /* 0x100fe20008010809 */
[----:B------:R-:W-:Y:S01]  /*140c0*/  FFMA.FTZ R14, R73, UR46, -R9 ;  /* 0x0000002e490e7c23 */ /* 0x000fe20008010809 */
[--C-:B------:R-:W-:Y:S01]  /*140d0*/  FFMA.FTZ R35, R75, UR46, -R36.reuse ;  /* 0x0000002e4b237c23 */ /* 0x100fe20008010824 */
[----:B------:R-:W0:Y:S01]  /*140e0*/  MUFU.EX2 R155, R155 ;  /* 0x0000009b009b7308 */ /* 0x000e220000000800 */
[----:B-1----:R-:W-:Y:S01]  /*140f0*/  FADD.FTZ R26, R182, R27 ;  /* 0x0000001bb61a7221 */ /* 0x002fe20000010000 */
[--C-:B------:R-:W-:Y:S01]  /*14100*/  FFMA.FTZ R158, R76, UR46, -R9.reuse ;  /* 0x0000002e4c9e7c23 */ /* 0x100fe20008010809 */
[--C-:B------:R-:W-:Y:S01]  /*14110*/  FFMA.FTZ R159, R78, UR46, -R36.reuse ;  /* 0x0000002e4e9f7c23 */ /* 0x100fe20008010824 */
[--C-:B------:R-:W-:Y:S01]  /*14120*/  FFMA.FTZ R11, R77, UR46, -R9.reuse ;  /* 0x0000002e4d0b7c23 */ /* 0x100fe20008010809 */
[----:B------:R-:W-:Y:S01]  /*14130*/  FFMA.FTZ R34, R79, UR46, -R36 ;  /* 0x0000002e4f227c23 */ /* 0x000fe20008010824 */
[--C-:B------:R-:W-:Y:S01]  /*14140*/  FFMA.FTZ R152, R80, UR46, -R9.reuse ;  /* 0x0000002e50987c23 */ /* 0x100fe20008010809 */
[----:B------:R-:W-:Y:S01]  /*14150*/  FFMA.FTZ R10, R81, UR46, -R9 ;  /* 0x0000002e510a7c23 */ /* 0x000fe20008010809 */
[----:B------:R-:W1:Y:S01]  /*14160*/  MUFU.EX2 R49, R49 ;  /* 0x0000003100317308 */ /* 0x000e620000000800 */
[----:B--2---:R-:W-:Y:S01]  /*14170*/  FADD.FTZ R0, R183, R0 ;  /* 0x00000000b7007221 */ /* 0x004fe20000010000 */
[----:B------:R-:W-:-:S02]  /*14180*/  IMAD R46, R186, 0x8, R18 ;  /* 0x00000008ba2e7824 */ /* 0x000fc400078e0212 */
[--C-:B------:R-:W-:Y:S01]  /*14190*/  FFMA.FTZ R154, R84, UR46, -R9.reuse ;  /* 0x0000002e549a7c23 */ /* 0x100fe20008010809 */
[----:B------:R-:W-:Y:S02]  /*141a0*/  IMAD.U32 R51, RZ, RZ, UR38 ;  /* 0x00000026ff337e24 */ /* 0x000fe4000f8e00ff */
[----:B------:R-:W-:Y:S01]  /*141b0*/  FFMA.FTZ R9, R85, UR46, -R9 ;  /* 0x0000002e55097c23 */ /* 0x000fe20008010809 */
[----:B------:R-:W-:Y:S01]  /*141c0*/  IADD3 R46, R46, 0x28840, RZ ;  /* 0x000288402e2e7810 */ /* 0x000fe20007ffe0ff */
        /* <DEDUP_REMOVED lines=92> */
[----:B-1----:R-:W-:Y:S01]  /*14790*/  FADD.FTZ R0, R26, R47 ;  /* 0x0000002f1a007221 */ /* 0x002fe20000010000 */
[----:B------:R-:W-:-:S04]  /*147a0*/  PRMT R47, R51, 0x654, R46 ;  /* 0x00000654332f7816 */ /* 0x000fc8000000002e */
[----:B------:R1:W-:Y:S02]  /*147b0*/  SYNCS.ARRIVE.TRANS64.RED.A1T0 RZ, [R47+URZ], RZ ;  /* 0x000000ff2fff79a7 */ /* 0x0003e4000810043f */
[----:B------:R-:W3:Y:S01]  /*147c0*/  MUFU.EX2 R158, R158 ;  /* 0x0000009e009e7308 */ /* 0x000ee20000000800 */
[----:B--2---:R-:W-:-:S07]  /*147d0*/  FADD.FTZ R3, R14, R3 ;  /* 0x000000030e037221 */ /* 0x004fce0000010000 */
[----:B------:R-:W2:Y:S01]  /*147e0*/  MUFU.EX2 R159, R159 ;  /* 0x0000009f009f7308 */ /* 0x000ea20000000800 */
[----:B0-----:R-:W-:-:S07]  /*147f0*/  FADD.FTZ R0, R35, R0 ;  /* 0x0000000023007221 */ /* 0x001fce0000010000 */
[----:B------:R-:W1:Y:S01]  /*14800*/  MUFU.EX2 R11, R11 ;  /* 0x0000000b000b7308 */ /* 0x000e620000000800 */
[----:B---3--:R-:W-:-:S07]  /*14810*/  FADD.FTZ R46, R158, R3 ;  /* 0x000000039e2e7221 */ /* 0x008fce0000010000 */
        /* <DEDUP_REMOVED lines=22> */
.L_x_9578:
[----:B------:R-:W-:Y:S01]  /*14980*/  IMAD R12, R12, 0x8, R18 ;  /* 0x000000080c0c7824 */ /* 0x000fe200078e0212 */
[----:B------:R-:W-:Y:S01]  /*14990*/  ISETP.GT.AND P1, PT, R13, R199, PT ;  /* 0x000000c70d00720c */ /* 0x000fe20003f24270 */
[----:B------:R-:W-:Y:S01]  /*149a0*/  IMAD.U32 R47, RZ, RZ, UR38 ;  /* 0x00000026ff2f7e24 */ /* 0x000fe2000f8e00ff */
[----:B------:R-:W-:Y:S01]  /*149b0*/  F2FP.F16.F32.PACK_AB R180, R157, R180 ;  /* 0x000000b49db4723e */ /* 0x000fe200000000ff */
        /* <DEDUP_REMOVED lines=104> */
.L_x_9567:
[----:B------:R-:W-:Y:S05]  /*15040*/  WARPSYNC.ALL ;  /* 0x0000000000007948 */ /* 0x000fea0003800000 */
[----:B------:R-:W-:Y:S06]  /*15050*/  BAR.ARV 0x8, 0x180 ;  /* 0x0206000000007b1d */ /* 0x000fec0000002000 */
[----:B------:R-:W-:Y:S05]  /*15060*/  @!P0 BRA `(.L_x_9580) ;  /* 0x0000000000048947 */ /* 0x000fea0003800000 */
[----:B------:R-:W-:Y:S01]  /*15070*/  BPT.TRAP 0x1 ;  /* 0x000000040000795c */ /* 0x000fe20000300000 */
.L_x_9580:
[----:B------:R-:W-:Y:S01]  /*15080*/  IMAD R13, R186, 0x8, R18 ;  /* 0x00000008ba0d7824 */ /* 0x000fe200078e0212 */
[----:B------:R-:W-:-:S04]  /*15090*/  SHF.L.U32 R4, R189, 0x1f, RZ ;  /* 0x0000001fbd047819 */ /* 0x000fc800000006ff */
[----:B------:R0:W1:Y:S01]  /*150a0*/  SYNCS.PHASECHK.TRANS64.TRYWAIT P1, [R13+URZ+0x28850], R4 ;  /* 0x028850040d0075a7 */ /* 0x000062000802017f */
[----:B------:R-:W-:Y:S05]  /*150b0*/  @!P0 BRA `(.L_x_9581) ;  /* 0x0000000000048947 */ /* 0x000fea0003800000 */
[----:B------:R-:W-:Y:S01]  /*150c0*/  BPT.TRAP 0x1 ;  /* 0x000000040000795c */ /* 0x000fe20000300000 */
.L_x_9581:
[----:B------:R-:W-:-:S04]  /*150d0*/  IADD3 R18, R18, 0x400, RZ ;  /* 0x0000040012127810 */ /* 0x000fc80007ffe0ff */
[----:B------:R-:W-:-:S04]  /*150e0*/  SHF.R.U32.HI R18, RZ, 0x4, R18 ;  /* 0x00000004ff127819 */ /* 0x000fc80000011612 */
[----:B------:R-:W-:-:S04]  /*150f0*/  LOP3.LUT R18, R18, 0x3fff, RZ, 0xc0, !PT ;  /* 0x00003fff12127812 */ /* 0x000fc800078ec0ff */
[----:B------:R-:W-:Y:S01]  /*15100*/  LOP3.LUT R9, R18, 0x4000000, RZ, 0xfc, !PT ;  /* 0x0400000012097812 */ /* 0x000fe200078efcff */
[----:B-1----:R-:W-:Y:S06]  /*15110*/  @P1 BRA `(.L_x_9582) ;  /* 0x0000000000081947 */ /* 0x002fec0003800000 */
[----:B------:R-:W1:Y:S02]  /*15120*/  SYNCS.PHASECHK.TRANS64.TRYWAIT P1, [R13+URZ+0x28850], R4 ;  /* 0x028850040d0075a7 */ /* 0x000e64000802017f */
[----:B-1----:R-:W-:Y:S05]  /*15130*/  @!P1 BRA `(.L_x_9583) ;  /* 0x000000d400d89947 */ /* 0x002fea0003800000 */
.L_x_9582:
        /* <DEDUP_REMOVED lines=8> */
[----:B------:R-:W-:Y:S01]  /*151c0*/  IMAD.MOV.U32 R11, RZ, RZ, 0x40000040 ;  /* 0x40000040ff0b7424 */ /* 0x000fe200078e00ff */
[----:B------:R-:W-:Y:S01]  /*151d0*/  MOV R21, UR46 ;  /* 0x0000002e00157c02 */ /* 0x000fe20008000f00 */
[----:B------:R-:W-:Y:S01]  /*151e0*/  IMAD.MOV.U32 R9, RZ, RZ, 0x40000040 ;  /* 0x40000040ff097424 */ /* 0x000fe200078e00ff */
[----:B------:R-:W1:Y:S09]  /*151f0*/  SHFL.BFLY PT, R7, R0, 0x2, 0x1f ;  /* 0x0c401f0000077f89 */ /* 0x000e7200000e0000 */
[----:B------:R-:W-:Y:S01]  /*15200*/  HGMMA.64x128x16.F32 R88, R180, gdesc[UR4].tnspB, R88, gsb0 ;  /* 0x41e00004b4587df0 */ /* 0x000fe20008000858 */
[----:B------:R-:W-:-:S02]  /*15210*/  R2UR UR6, R10 ;  /* 0x000000000a0672ca */ /* 0x000fc400000e0000 */
[----:B------:R-:W-:Y:S01]  /*15220*/  R2UR UR7, R11 ;  /* 0x000000000b0772ca */ /* 0x000fe200000e0000 */
[----:B------:R-:W-:Y:S01]  /*15230*/  IMAD.MOV.U32 R11, RZ, RZ, 0x40000040 ;  /* 0x40000040ff0b7424 */ /* 0x000fe200078e00ff */
[----:B------:R-:W-:Y:S01]  /*15240*/  IADD3 R10, R8, 0x100, RZ ;  /* 0x00000100080a7810 */ /* 0x000fe20007ffe0ff */
[----:B0-----:R-:W-:Y:S01]  /*15250*/  FADD.FTZ R4, R4, R3 ;  /* 0x0000000304047221 */ /* 0x001fe20000010000 */
[----:B------:R-:W-:Y:S01]  /*15260*/  IMAD.MOV.U32 R3, RZ, RZ, -0x800000 ;  /* 0xff800000ff037424 */ /* 0x000fe200078e00ff */
        /* <DEDUP_REMOVED lines=27> */
[----:B------:R-:W-:Y:S01]  /*15420*/  IMAD.MOV.U32 R11, RZ, RZ, 0x40000040 ;  /* 0x40000040ff0b7424 */ /* 0x000fe200078e00ff */
[----:B------:R-:W-:Y:S01]  /*15430*/  IADD3 R8, R8, 0x380, RZ ;  /* 0x0000038008087810 */ /* 0x000fe20007ffe0ff */
[----:B------:R-:W-:Y:S02]  /*15440*/  WARPGROUP.DEPBAR.LE gsb0, 0x0 ;  /* 0x00008000000079c5 */ /* 0x000fe40000010000 */
[----:B------:R-:W-:-:S08]  /*15450*/  WARPGROUP.ARRIVE ;  /* 0x00000000000079c5 */ /* 0x000fd00000000000 */
[----:B------:R-:W-:Y:S01]  /*15460*/  HGMMA.64x128x16.F32 R88, R160, gdesc[UR4].tnspB, R88, gsb0 ;  /* 0x41e00004a0587df0 */ /* 0x000fe20008000858 */
[----:B------:R-:W-:Y:S02]  /*15470*/  R2UR UR6, R10 ;  /* 0x000000000a0672ca */ /* 0x000fe400000e0000 */
[----:B------:R-:W-:Y:S01]  /*15480*/  R2UR UR7, R11 ;  /* 0x000000000b0772ca */ /* 0x000fe200000e0000 */
[----:B------:R-:W-:Y:S01]  /*15490*/  IMAD.MOV.U32 R11, RZ, RZ, RZ ;  /* 0x000000ffff0b7224 */ /* 0x000fe200078e00ff */
[----:B------:R-:W-:Y:S02]  /*154a0*/  WARPGROUP.DEPBAR.LE gsb0, 0x0 ;  /* 0x00008000000079c5 */ /* 0x000fe40000010000 */
[----:B------:R-:W-:-:S09]  /*154b0*/  WARPGROUP.ARRIVE ;  /* 0x00000000000079c5 */ /* 0x000fd20000000000 */
[----:B------:R-:W-:Y:S01]  /*154c0*/  HGMMA.64x128x16.F32 R88, R156, gdesc[UR4].tnspB, R88, gsb0 ;  /* 0x41e000049c587df0 */ /* 0x000fe20008000858 */
[----:B------:R-:W-:Y:S01]  /*154d0*/  R2UR UR6, R8 ;  /* 0x00000000080672ca */ /* 0x000fe200000e0000 */
[----:B-1----:R-:W-:Y:S01]  /*154e0*/  FADD.FTZ R8, R7, R0 ;  /* 0x0000000007087221 */ /* 0x002fe20000010000 */
[----:B------:R-:W-:Y:S01]  /*154f0*/  R2UR UR7, R9 ;  /* 0x00000000090772ca */ /* 0x000fe200000e0000 */
[----:B------:R-:W0:Y:S01]  /*15500*/  SHFL.BFLY PT, R7, R4, 0x1, 0x1f ;  /* 0x0c201f0004077f89 */ /* 0x000e2200000e0000 */
[----:B------:R-:W-:-:S03]  /*15510*/  IMAD.MOV.U32 R0, RZ, RZ, -0x800000 ;  /* 0xff800000ff007424 */ /* 0x000fc600078e00ff */
[----:B------:R-:W1:Y:S01]  /*15520*/  SHFL.BFLY PT, R9, R8, 0x1, 0x1f ;  /* 0x0c201f0008097f89 */ /* 0x000e6200000e0000 */
[----:B0-----:R-:W-:Y:S01]  /*15530*/  FADD.FTZ R14, R4, R7 ;  /* 0x00000007040e7221 */ /* 0x001fe20000010000 */
[----:B------:R-:W-:Y:S02]  /*15540*/  IMAD.MOV.U32 R7, RZ, RZ, RZ ;  /* 0x000000ffff077224 */ /* 0x000fe400078e00ff */
[----:B-1----:R-:W-:Y:S02]  /*15550*/  FADD.FTZ R15, R8, R9 ;  /* 0x00000009080f7221 */ /* 0x002fe40000010000 */
[----:B------:R-:W-:Y:S01]  /*15560*/  FSETP.NE.FTZ.AND P1, PT, R14, RZ, PT ;  /* 0x000000ff0e00720b */ /* 0x000fe20003f35000 */
[----:B------:R-:W-:Y:S02]  /*15570*/  IMAD.U32 R9, RZ, RZ, UR46 ;  /* 0x0000002eff097e24 */ /* 0x000fe4000f8e00ff */
        /* <DEDUP_REMOVED lines=13> */
[----:B------:R-:W-:Y:S03]  /*15650*/  HGMMA.64x128x16.F32 R88, R152, gdesc[UR4].tnspB, R88, gsb0 ;  /* 0x41e0000498587df0 */ /* 0x000fe60008000858 */
[----:B------:R-:W-:Y:S02]  /*15660*/  WARPGROUP.DEPBAR.LE gsb0, 0x0 ;  /* 0x00008000000079c5 */ /* 0x000fe40000010000 */
[----:B--23--:R-:W-:Y:S05]  /*15670*/  @!P0 BRA `(.L_x_9584) ;  /* 0x0000000000048947 */ /* 0x00cfea0003800000 */
[----:B------:R-:W-:Y:S01]  /*15680*/  BPT.TRAP 0x1 ;  /* 0x000000040000795c */ /* 0x000fe20000300000 */
.L_x_9584:
[----:B------:R-:W-:Y:S01]  /*15690*/  VIADD R4, R13, 0x28860 ;  /* 0x000288600d047836 */ /* 0x000fe20000000000 */
[----:B------:R-:W-:Y:S01]  /*156a0*/  IADD3 R186, R186, 0x1, RZ ;  /* 0x00000001baba7810 */ /* 0x000fe20007ffe0ff */
[----:B------:R-:W-:Y:S02]  /*156b0*/  IMAD.U32 R5, RZ, RZ, UR38 ;  /* 0x00000026ff057e24 */ /* 0x000fe4000f8e00ff */
[-C--:B------:R-:W-:Y:S01]  /*156c0*/  FMUL.FTZ R20, R88, R7.reuse ;  /* 0x0000000758147220 */ /* 0x080fe20000410000 */
[-C--:B------:R-:W-:Y:S01]  /*156d0*/  FMUL.FTZ R21, R89, R7.reuse ;  /* 0x0000000759157220 */ /* 0x080fe20000410000 */
[----:B------:R-:W-:Y:S01]  /*156e0*/  ISETP.NE.AND P1, PT, R186, 0x2, PT ;  /* 0x00000002ba00780c */ /* 0x000fe20003f25270 */
        /* <DEDUP_REMOVED lines=69> */
.L_x_9495:
        /* <DEDUP_REMOVED lines=13> */
[----:B------:R-:W4:Y:S01]  /*15c10*/  S2R R9, SR_SWINHI ;  /* 0x0000000000097919 */ /* 0x000f220000002f00 */
[----:B------:R-:W-:Y:S02]  /*15c20*/  F2FP.F16.F32.PACK_AB R36, R137, R136 ;  /* 0x000000888924723e */ /* 0x000fe400000000ff */
[----:B------:R-:W-:Y:S02]  /*15c30*/  MOV R40, R18 ;  /* 0x0000001200287202 */ /* 0x000fe40000000f00 */
[----:B----4-:R-:W-:-:S03]  /*15c40*/  MOV R41, R9 ;  /* 0x0000000900297202 */ /* 0x010fc60000000f00 */
[----:B--2---:R-:W-:-:S03]  /*15c50*/  IMAD.WIDE R12, R8, 0x2, R40 ;  /* 0x00000002080c7825 */ /* 0x004fc600078e0228 */
[C---:B------:R-:W-:Y:S02]  /*15c60*/  IADD3 R37, P0, R12.reuse, 0x40, RZ ;  /* 0x000000400c257810 */ /* 0x040fe40007f1e0ff */
[----:B------:R-:W-:Y:S02]  /*15c70*/  IADD3 R35, P5, R12, 0x20, RZ ;  /* 0x000000200c237810 */ /* 0x000fe40007fbe0ff */
[----:B------:R-:W-:Y:S01]  /*15c80*/  LOP3.LUT R8, R37, 0x380, RZ, 0xc0, !PT ;  /* 0x0000038025087812 */ /* 0x000fe200078ec0ff */
[--C-:B------:R-:W-:Y:S01]  /*15c90*/  IMAD.X R31, RZ, RZ, R13.reuse, P0 ;  /* 0x000000ffff1f7224 */ /* 0x100fe200000e060d */
[C---:B------:R-:W-:Y:S01]  /*15ca0*/  ISETP.NE.AND P0, PT, R208.reuse, RZ, PT ;  /* 0x000000ffd000720c */ /* 0x040fe20003f05270 */
[----:B------:R-:W-:Y:S01]  /*15cb0*/  IMAD.X R29, RZ, RZ, R13, P5 ;  /* 0x000000ffff1d7224 */ /* 0x000fe200028e060d */
[----:B---3--:R-:W-:Y:S02]  /*15cc0*/  LOP3.LUT R4, R35, 0x380, RZ, 0xc0, !PT ;  /* 0x0000038023047812 */ /* 0x008fe400078ec0ff */
[----:B------:R-:W-:Y:S01]  /*15cd0*/  SEL R208, R208, UR4, P0 ;  /* 0x00000004d0d07c07 */ /* 0x000fe20008000000 */
[----:B------:R-:W-:Y:S05]  /*15ce0*/  WARPSYNC.ALL ;  /* 0x0000000000007948 */ /* 0x000fea0003800000 */
[C---:B------:R-:W-:Y:S01]  /*15cf0*/  LOP3.LUT R15, R12.reuse, 0x380, RZ, 0xc0, !PT ;  /* 0x000003800c0f7812 */ /* 0x040fe200078ec0ff */
[----:B------:R-:W-:Y:S01]  /*15d00*/  ULDC.64 UR6, c[0x0][0xc08] ;  /* 0x0003020000067ab9 */ /* 0x000fe20000000a00 */
[----:B------:R-:W-:Y:S01]  /*15d10*/  IADD3 R39, P1, R12, 0x60, RZ ;  /* 0x000000600c277810 */ /* 0x000fe20007f3e0ff */
[----:B------:R-:W-:Y:S01]  /*15d20*/  ULDC.64 UR4, c[0x0][0xc00] ;  /* 0x0003000000047ab9 */ /* 0x000fe20000000a00 */
[----:B------:R-:W-:-:S02]  /*15d30*/  SHF.R.U64 R4, R4, 0x3, RZ ;  /* 0x0000000304047819 */ /* 0x000fc400000012ff */
[----:B------:R-:W-:Y:S01]  /*15d40*/  SHF.R.U64 R8, R8, 0x3, RZ ;  /* 0x0000000308087819 */ /* 0x000fe200000012ff */
[--C-:B------:R-:W-:Y:S01]  /*15d50*/  IMAD.X R27, RZ, RZ, R13.reuse, P1 ;  /* 0x000000ffff1b7224 */ /* 0x100fe200008e060d */
[C---:B-1----:R-:W-:Y:S02]  /*15d60*/  IADD3 R43, P2, R12.reuse, 0x4000, RZ ;  /* 0x000040000c2b7810 */ /* 0x042fe40007f5e0ff */
[C---:B------:R-:W-:Y:S02]  /*15d70*/  IADD3 R45, P3, R12.reuse, 0x4020, RZ ;  /* 0x000040200c2d7810 */ /* 0x040fe40007f7e0ff */
[----:B------:R-:W-:Y:S02]  /*15d80*/  SHF.R.U64 R15, R15, 0x3, RZ ;  /* 0x000000030f0f7819 */ /* 0x000fe400000012ff */
[C---:B------:R-:W-:Y:S01]  /*15d90*/  IADD3 R47, P4, R12.reuse, 0x4040, RZ ;  /* 0x000040400c2f7810 */ /* 0x040fe20007f9e0ff */
[----:B------:R-:W-:Y:S01]  /*15da0*/  IMAD.X R11, RZ, RZ, R13, P3 ;  /* 0x000000ffff0b7224 */ /* 0x000fe200018e060d */
[----:B------:R-:W-:-:S02]  /*15db0*/  IADD3 R32, P5, R12, 0x4060, RZ ;  /* 0x000040600c207810 */ /* 0x000fc40007fbe0ff */
[----:B------:R-:W-:Y:S01]  /*15dc0*/  LOP3.LUT R10, R39, 0x380, RZ, 0xc0, !PT ;  /* 0x00000380270a7812 */ /* 0x000fe200078ec0ff */
[--C-:B------:R-:W-:Y:S01]  /*15dd0*/  IMAD.X R9, RZ, RZ, R13.reuse, P4 ;  /* 0x000000ffff097224 */ /* 0x100fe200020e060d */
[----:B------:R-:W-:Y:S01]  /*15de0*/  LOP3.LUT R28, R4, R35, RZ, 0x3c, !PT ;  /* 0x00000023041c7212 */ /* 0x000fe200078e3cff */
[----:B------:R-:W-:Y:S01]  /*15df0*/  IMAD.X R33, RZ, RZ, R13, P5 ;  /* 0x000000ffff217224 */ /* 0x000fe200028e060d */
[----:B------:R-:W-:Y:S02]  /*15e00*/  LOP3.LUT R30, R8, R37, RZ, 0x3c, !PT ;  /* 0x00000025081e7212 */ /* 0x000fe400078e3cff */
[----:B------:R-:W-:Y:S02]  /*15e10*/  LOP3.LUT R12, R15, R12, RZ, 0x3c, !PT ;  /* 0x0000000c0f0c7212 */ /* 0x000fe400078e3cff */
        /* <DEDUP_REMOVED lines=9> */
[----:B------:R-:W-:Y:S02]  /*15eb0*/  LOP3.LUT R26, R10, R39, RZ, 0x3c, !PT ;  /* 0x000000270a1a7212 */ /* 0x000fe400078e3cff */
[----:B-----5:R-:W-:Y:S02]  /*15ec0*/  LOP3.LUT R24, R4, R43, RZ, 0x3c, !PT ;  /* 0x0000002b04187212 */ /* 0x020fe400078e3cff */
[----:B------:R-:W-:Y:S02]  /*15ed0*/  LOP3.LUT R10, R8, R45, RZ, 0x3c, !PT ;  /* 0x0000002d080a7212 */ /* 0x000fe400078e3cff */
[----:B------:R-:W-:Y:S02]  /*15ee0*/  IADD3.X R25, RZ, R13, RZ, P2, !PT ;  /* 0x0000000dff197210 */ /* 0x000fe400017fe4ff */
[----:B------:R-:W-:-:S02]  /*15ef0*/  LOP3.LUT R8, R14, R47, RZ, 0x3c, !PT ;  /* 0x0000002f0e087212 */ /* 0x000fc400078e3cff */
[----:B------:R-:W-:Y:S02]  /*15f00*/  LOP3.LUT R32, R15, R32, RZ, 0x3c, !PT ;  /* 0x000000200f207212 */ /* 0x000fe400078e3cff */
[----:B------:R-:W-:Y:S02]  /*15f10*/  MOV R4, R12 ;  /* 0x0000000c00047202 */ /* 0x000fe40000000f00 */
[----:B------:R-:W-:Y:S02]  /*15f20*/  F2FP.F16.F32.PACK_AB R12, R21, R20 ;  /* 0x00000014150c723e */ /* 0x000fe400000000ff */
[----:B------:R-:W-:Y:S02]  /*15f30*/  F2FP.F16.F32.PACK_AB R13, R91, R90 ;  /* 0x0000005a5b0d723e */ /* 0x000fe400000000ff */
[----:B------:R-:W-:Y:S02]  /*15f40*/  F2FP.F16.F32.PACK_AB R14, R93, R92 ;  /* 0x0000005c5d0e723e */ /* 0x000fe400000000ff */
[----:B------:R-:W-:Y:S01]  /*15f50*/  F2FP.F16.F32.PACK_AB R15, R95, R94 ;  /* 0x0000005e5f0f723e */ /* 0x000fe200000000ff */
[----:B------:R-:W-:Y:S01]  /*15f60*/  BAR.SYNC.DEFER_BLOCKING 0x1, 0x100 ;  /* 0x0044000000007b1d */ /* 0x000fe20000010000 */
[----:B------:R-:W-:-:S02]  /*15f70*/  MOV R43, R10 ;  /* 0x0000000a002b7202 */ /* 0x000fc40000000f00 */
[----:B------:R-:W-:Y:S02]  /*15f80*/  MOV R42, R8 ;  /* 0x00000008002a7202 */ /* 0x000fe40000000f00 */
[----:B------:R-:W-:Y:S02]  /*15f90*/  MOV R37, R28 ;  /* 0x0000001c00257202 */ /* 0x000fe40000000f00 */
[----:B------:R-:W-:Y:S02]  /*15fa0*/  F2FP.F16.F32.PACK_AB R8, R97, R96 ;  /* 0x000000606108723e */ /* 0x000fe400000000ff */
[----:B------:R-:W-:Y:S02]  /*15fb0*/  F2FP.F16.F32.PACK_AB R9, R99, R98 ;  /* 0x000000626309723e */ /* 0x000fe400000000ff */
[----:B------:R-:W-:Y:S02]  /*15fc0*/  F2FP.F16.F32.PACK_AB R10, R101, R100 ;  /* 0x00000064650a723e */ /* 0x000fe400000000ff */
[----:B------:R-:W-:-:S02]  /*15fd0*/  F2FP.F16.F32.PACK_AB R11, R103, R102 ;  /* 0x00000066670b723e */ /* 0x000fc400000000ff */
[----:B------:R-:W-:Y:S02]  /*15fe0*/  MOV R38, R30 ;  /* 0x0000001e00267202 */ /* 0x000fe40000000f00 */
[----:B------:R-:W-:Y:S02]  /*15ff0*/  MOV R39, R26 ;  /* 0x0000001a00277202 */ /* 0x000fe40000000f00 */
[----:B------:R-:W-:Y:S02]  /*16000*/  MOV R44, R24 ;  /* 0x00000018002c7202 */ /* 0x000fe40000000f00 */
[----:B------:R-:W-:Y:S02]  /*16010*/  F2FP.F16.F32.PACK_AB R24, R113, R112 ;  /* 0x000000707118723e */ /* 0x000fe400000000ff */
[----:B------:R-:W-:Y:S01]  /*16020*/  F2FP.F16.F32.PACK_AB R25, R115, R114 ;  /* 0x000000727319723e */ /* 0x000fe200000000ff */
[----:B------:R1:W-:Y:S01]  /*16030*/  STSM.16.M88.4 [R4], R12 ;  /* 0x0000000c04007844 */ /* 0x0003e20000000200 */
[----:B------:R-:W-:-:S02]  /*16040*/  F2FP.F16.F32.PACK_AB R26, R117, R116 ;  /* 0x00000074751a723e */ /* 0x000fc400000000ff */
[----:B------:R-:W-:Y:S01]  /*16050*/  F2FP.F16.F32.PACK_AB R27, R119, R118 ;  /* 0x00000076771b723e */ /* 0x000fe200000000ff */
[----:B------:R2:W-:Y:S01]  /*16060*/  STSM.16.M88.4 [R37], R8 ;  /* 0x0000000825007844 */ /* 0x0005e20000000200 */
[----:B------:R-:W-:Y:S02]  /*16070*/  F2FP.F16.F32.PACK_AB R28, R121, R120 ;  /* 0x00000078791c723e */ /* 0x000fe400000000ff */
[----:B------:R-:W-:Y:S02]  /*16080*/  F2FP.F16.F32.PACK_AB R29, R123, R122 ;  /* 0x0000007a7b1d723e */ /* 0x000fe400000000ff */
[----:B------:R-:W-:Y:S02]  /*16090*/  F2FP.F16.F32.PACK_AB R30, R125, R124 ;  /* 0x0000007c7d1e723e */ /* 0x000fe400000000ff */
[----:B------:R-:W-:Y:S02]  /*160a0*/  F2FP.F16.F32.PACK_AB R31, R127, R126 ;  /* 0x0000007e7f1f723e */ /* 0x000fe400000000ff */
[----:B------:R-:W-:-:S02]  /*160b0*/  F2FP.F16.F32.PACK_AB R35, R135, R134 ;  /* 0x000000868723723e */ /* 0x000fc400000000ff */
[----:B------:R-:W-:Y:S02]  /*160c0*/  ISETP.NE.U32.AND P0, PT, RZ, UR4, PT ;  /* 0x00000004ff007c0c */ /* 0x000fe4000bf05070 */
[----:B-1----:R-:W-:Y:S02]  /*160d0*/  F2FP.F16.F32.PACK_AB R12, R105, R104 ;  /* 0x00000068690c723e */ /* 0x002fe400000000ff */
[----:B------:R-:W-:Y:S02]  /*160e0*/  F2FP.F16.F32.PACK_AB R13, R107, R106 ;  /* 0x0000006a6b0d723e */ /* 0x000fe400000000ff */
[----:B------:R-:W-:Y:S02]  /*160f0*/  F2FP.F16.F32.PACK_AB R14, R109, R108 ;  /* 0x0000006c6d0e723e */ /* 0x000fe400000000ff */
[----:B------:R-:W-:Y:S02]  /*16100*/  F2FP.F16.F32.PACK_AB R15, R111, R110 ;  /* 0x0000006e6f0f723e */ /* 0x000fe400000000ff */
[----:B------:R-:W-:-:S02]  /*16110*/  MOV R4, R32 ;  /* 0x0000002000047202 */ /* 0x000fc40000000f00 */
[----:B------:R-:W-:Y:S01]  /*16120*/  F2FP.F16.F32.PACK_AB R32, R129, R128 ;  /* 0x000000808120723e */ /* 0x000fe200000000ff */
[----:B------:R1:W-:Y:S01]  /*16130*/  STSM.16.M88.4 [R38], R12 ;  /* 0x0000000c26007844 */ /* 0x0003e20000000200 */
[----:B------:R-:W-:Y:S02]  /*16140*/  F2FP.F16.F32.PACK_AB R33, R131, R130 ;  /* 0x000000828321723e */ /* 0x000fe400000000ff */
[----:B--2---:R-:W-:Y:S01]  /*16150*/  F2FP.F16.F32.PACK_AB R37, R139, R138 ;  /* 0x0000008a8b25723e */ /* 0x004fe200000000ff */
[----:B------:R2:W-:Y:S01]  /*16160*/  STSM.16.M88.4 [R39], R24 ;  /* 0x0000001827007844 */ /* 0x0005e20000000200 */
[----:B------:R-:W-:Y:S02]  /*16170*/  F2FP.F16.F32.PACK_AB R8, R145, R144 ;  /* 0x000000909108723e */ /* 0x000fe400000000ff */
[----:B------:R-:W-:Y:S01]  /*16180*/  F2FP.F16.F32.PACK_AB R9, R147, R146 ;  /* 0x000000929309723e */ /* 0x000fe200000000ff */
[----:B------:R3:W-:Y:S01]  /*16190*/  STSM.16.M88.4 [R44], R28 ;  /* 0x0000001c2c007844 */ /* 0x0007e20000000200 */
[----:B------:R-:W-:-:S02]  /*161a0*/  F2FP.F16.F32.PACK_AB R10, R149, R148 ;  /* 0x00000094950a723e */ /* 0x000fc400000000ff */
[----:B------:R-:W-:Y:S01]  /*161b0*/  F2FP.F16.F32.PACK_AB R11, R151, R150 ;  /* 0x00000096970b723e */ /* 0x000fe200000000ff */
[----:B------:R-:W-:Y:S01]  /*161c0*/  STSM.16.M88.4 [R43], R32 ;  /* 0x000000202b007844 */ /* 0x000fe20000000200 */
[----:B------:R-:W-:Y:S02]  /*161d0*/  ISETP.NE.U32.AND P3, PT, RZ, UR6, PT ;  /* 0x00000006ff007c0c */ /* 0x000fe4000bf65070 */
[----:B------:R-:W-:Y:S01]  /*161e0*/  ISETP.NE.AND.EX P0, PT, RZ, UR5, PT, P0 ;  /* 0x00000005ff007c0c */ /* 0x000fe2000bf05300 */
[----:B-1----:R-:W-:Y:S01]  /*161f0*/  IMAD.MOV.U32 R12, RZ, RZ, RZ ;  /* 0x000000ffff0c7224 */ /* 0x002fe200078e00ff */
[----:B------:R-:W-:Y:S02]  /*16200*/  F2FP.F16.F32.PACK_AB R38, R141, R140 ;  /* 0x0000008c8d26723e */ /* 0x000fe400000000ff */
[----:B------:R-:W-:Y:S02]  /*16210*/  IADD3 R14, P1, R210, UR4, RZ ;  /* 0x00000004d20e7c10 */ /* 0x000fe4000ff3e0ff */
[----:B--2---:R-:W-:-:S02]  /*16220*/  F2FP.F16.F32.PACK_AB R39, R143, R142 ;  /* 0x0000008e8f27723e */ /* 0x004fc400000000ff */
[----:B------:R-:W-:Y:S02]  /*16230*/  ISETP.NE.AND.EX P3, PT, RZ, UR7, PT, P3 ;  /* 0x00000007ff007c0c */ /* 0x000fe4000bf65330 */
[----:B------:R-:W-:Y:S01]  /*16240*/  IADD3.X R15, R211, UR5, RZ, P1, !PT ;  /* 0x00000005d30f7c10 */ /* 0x000fe20008ffe4ff */
[----:B------:R-:W-:Y:S04]  /*16250*/  STSM.16.M88.4 [R42], R36 ;  /* 0x000000242a007844 */ /* 0x000fe80000000200 */
[----:B------:R1:W-:Y:S01]  /*16260*/  STSM.16.M88.4 [R4], R8 ;  /* 0x0000000804007844 */ /* 0x0003e20000000200 */
[----:B------:R-:W-:Y:S05]  /*16270*/  BAR.SYNC.DEFER_BLOCKING 0x1, 0x100 ;  /* 0x0044000000007b1d */ /* 0x000fea0000010000 */
[----:B------:R-:W-:Y:S01]  /*16280*/  @P3 IADD3 R210, P1, R210, UR6, RZ ;  /* 0x00000006d2d23c10 */ /* 0x000fe2000ff3e0ff */
[----:B------:R-:W-:-:S03]  /*16290*/  ULDC UR6, c[0x0][0xa88] ;  /* 0x0002a20000067ab9 */ /* 0x000fc60000000800 */
[----:B------:R-:W-:Y:S02]  /*162a0*/  @P3 IADD3.X R211, R211, UR7, RZ, P1, !PT ;  /* 0x00000007d3d33c10 */ /* 0x000fe40008ffe4ff */
[----:B------:R-:W-:Y:S01]  /*162b0*/  MOV R13, UR6 ;  /* 0x00000006000d7c02 */ /* 0x000fe20008000f00 */
[----:B---3--:R-:W-:Y:S01]  /*162c0*/  IMAD.MOV.U32 R30, RZ, RZ, 0x9b8 ;  /* 0x000009b8ff1e7424 */ /* 0x008fe200078e00ff */
[----:B------:R-:W-:Y:S01]  /*162d0*/  ISETP.GT.AND P2, PT, R208, 0x1, PT ;  /* 0x00000001d000780c */ /* 0x000fe20003f44270 */
[----:B-1----:R-:W1:Y:S01]  /*162e0*/  LDC R4, c[0x0][0xbe8] ;  /* 0x0002fa00ff047b82 */ /* 0x002e620000000800 */
[----:B------:R2:W5:Y:S04]  /*162f0*/  @P0 LDG.E R12, desc[UR42][R14.64] ;  /* 0x0000002a0e0c0981 */ /* 0x000568000c1e1900 */
[----:B------:R2:W5:Y:S01]  /*16300*/  @P3 LDG.E R13, desc[UR42][R210.64] ;  /* 0x0000002ad20d3981 */ /* 0x000562000c1e1900 */
[----:B------:R-:W-:-:S04]  /*16310*/  SEL R30, R30, 0x978, P2 ;  /* 0x000009781e1e7807 */ /* 0x000fc80001000000 */
[----:B------:R2:W3:Y:S01]  /*16320*/  LDC.64 R26, c[0x0][R30+0x220] ;  /* 0x000088001e1a7b82 */ /* 0x0004e20000000a00 */
[----:B-1----:R-:W-:-:S07]  /*16330*/  ISETP.NE.AND P1, PT, R4, 0x1, PT ;  /* 0x000000010400780c */ /* 0x002fce0003f25270 */
[----:B------:R2:W1:Y:S08]  /*16340*/  LDC.64 R24, c[0x0][R30+0x218] ;  /* 0x000086001e187b82 */ /* 0x0004700000000a00 */
[----:B------:R2:W4:Y:S01]  /*16350*/  LDC.64 R8, c[0x0][R30+0x228] ;  /* 0x00008a001e087b82 */ /* 0x0005220000000a00 */
[----:B---3--:R-:W-:Y:S05]  /*16360*/  @P3 BRA `(.L_x_9587) ;  /* 0x0000000000103947 */ /* 0x008fea0003800000 */
[----:B------:R-:W-:Y:S05]  /*16370*/  @!P0 BRA `(.L_x_9587) ;  /* 0x00000000000c8947 */ /* 0x000fea0003800000 */
[----:B------:R-:W3:Y:S04]  /*16380*/  LDG.E R10, desc[UR42][R14.64] ;  /* 0x0000002a0e0a7981 */ /* 0x000ee8000c1e1900 */
[----:B-----5:R-:W3:Y:S02]  /*16390*/  LDG.E R13, desc[UR42][R14.64+0x4] ;  /* 0x0000042a0e0d7981 */ /* 0x020ee4000c1e1900 */
[----:B---3--:R-:W-:-:S07]  /*163a0*/  IMAD.IADD R13, R13, 0x1, -R10 ;  /* 0x000000010d0d7824 */ /* 0x008fce00078e0a0a */
.L_x_9587:
[----:B------:R-:W3:Y:S01]  /*163b0*/  LDL R36, [R1+0x14] ;  /* 0x0000140001247983 */ /* 0x000ee20000100800 */
[----:B--2---:R-:W2:Y:S01]  /*163c0*/  LDC.64 R14, c[0x0][R30+0x210] ;  /* 0x000084001e0e7b82 */ /* 0x004ea20000000a00 */
[----:B------:R-:W-:Y:S01]  /*163d0*/  ISETP.NE.U32.AND P0, PT, RZ, UR4, PT ;  /* 0x00000004ff007c0c */ /* 0x000fe2000bf05070 */
[-C--:B-1----:R-:W-:Y:S01]  /*163e0*/  IMAD R31, R25, R188.reuse, RZ ;  /* 0x000000bc191f7224 */ /* 0x082fe200078e02ff */
[----:B------:R-:W-:Y:S01]  /*163f0*/  SEL R29, R212, RZ, P2 ;  /* 0x000000ffd41d7207 */ /* 0x000fe20001000000 */
[----:B------:R-:W-:Y:S01]  /*16400*/  IMAD.WIDE.U32 R24, R24, R188, RZ ;  /* 0x000000bc18187225 */ /* 0x000fe200078e00ff */
[----:B------:R-:W-:-:S03]  /*16410*/  ISETP.NE.AND.EX P0, PT, RZ, UR5, PT, P0 ;  /* 0x00000005ff007c0c */ /* 0x000fc6000bf05300 */
[----:B------:R-:W1:Y:S01]  /*16420*/  @P1 LDC R32, c[0x0][0xbec] ;  /* 0x0002fb00ff201b82 */ /* 0x000e620000000800 */
[----:B------:R-:W-:Y:S01]  /*16430*/  SEL R209, R209, RZ, !P0 ;  /* 0x000000ffd1d17207 */ /* 0x000fe20004000000 */
[----:B------:R-:W-:Y:S01]  /*16440*/  IMAD.IADD R35, R206, 0x1, R192 ;  /* 0x00000001ce237824 */ /* 0x000fe200078e02c0 */
[----:B------:R-:W-:Y:S01]  /*16450*/  SEL R219, R219, RZ, !P0 ;  /* 0x000000ffdbdb7207 */ /* 0x000fe20004000000 */
[----:B------:R-:W-:Y:S02]  /*16460*/  IMAD.IADD R34, R25, 0x1, R31 ;  /* 0x0000000119227824 */ /* 0x000fe400078e021f */
[----:B------:R-:W-:Y:S02]  /*16470*/  IMAD R27, R27, R209, RZ ;  /* 0x000000d11b1b7224 */ /* 0x000fe400078e02ff */
[----:B------:R-:W0:Y:S01]  /*16480*/  @P1 LDC R33, c[0x0][0xbf0] ;  /* 0x0002fc00ff211b82 */ /* 0x000e220000000800 */
[----:B----4-:R-:W-:Y:S01]  /*16490*/  IMAD R31, R9, R29, RZ ;  /* 0x0000001d091f7224 */ /* 0x010fe200078e02ff */
[----:B-----5:R-:W-:Y:S01]  /*164a0*/  SHF.R.S32.HI R9, RZ, 0x1f, R12 ;  /* 0x0000001fff097819 */ /* 0x020fe2000001140c */
[----:B------:R-:W-:-:S02]  /*164b0*/  IMAD R219, R26, R219, R27 ;  /* 0x000000db1adb7224 */ /* 0x000fc400078e021b */
[----:B------:R-:W-:-:S03]  /*164c0*/  IMAD.WIDE.U32 R26, R26, R209, RZ ;  /* 0x000000d11a1a7225 */ /* 0x000fc600078e00ff */
[----:B------:R-:W4:Y:S01]  /*164d0*/  LDC.64 R10, c[0x0][0xba8] ;  /* 0x0002ea00ff0a7b82 */ /* 0x000f220000000a00 */
[----:B------:R-:W-:Y:S01]  /*164e0*/  IADD3 R28, P0, P3, R26, R24, R12 ;  /* 0x000000181a1c7210 */ /* 0x000fe20007b1e00c */
[----:B------:R-:W-:Y:S01]  /*164f0*/  IMAD.WIDE.U32 R24, R8, R29, RZ ;  /* 0x0000001d08187225 */ /* 0x000fe200078e00ff */
[----:B------:R-:W-:-:S03]  /*16500*/  IADD3 R219, R27, R219, RZ ;  /* 0x000000db1bdb7210 */ /* 0x000fc60007ffe0ff */
[----:B------:R-:W-:Y:S01]  /*16510*/  IMAD.MOV.U32 R27, RZ, RZ, R35 ;  /* 0x000000ffff1b7224 */ /* 0x000fe200078e0023 */
[----:B------:R-:W-:Y:S01]  /*16520*/  IADD3.X R29, R219, R34, R9, P0, P3 ;  /* 0x00000022db1d7210 */ /* 0x000fe200007e6409 */
[----:B-1----:R-:W-:-:S04]  /*16530*/  @P1 IMAD.HI.U32 R26, R35, R32, RZ ;  /* 0x00000020231a1227 */ /* 0x002fc800078e00ff */
[----:B------:R-:W-:Y:S01]  /*16540*/  IMAD.IADD R31, R25, 0x1, R31 ;  /* 0x00000001191f7824 */ /* 0x000fe200078e021f */
[----:B0-----:R-:W-:-:S04]  /*16550*/  @P1 SHF.R.U32.HI R27, RZ, R33, R26 ;  /* 0x00000021ff1b1219 */ /* 0x001fc8000001161a */
[----:B------:R-:W-:Y:S01]  /*16560*/  IADD3 R24, P0, P3, R27, R28, R24 ;  /* 0x0000001c1b187210 */ /* 0x000fe20007b1e018 */
[--C-:B------:R-:W-:Y:S01]  /*16570*/  IMAD.MOV R33, RZ, RZ, -R27.reuse ;  /* 0x000000ffff217224 */ /* 0x100fe200078e0a1b */
[----:B------:R-:W-:Y:S01]  /*16580*/  SHF.R.S32.HI R8, RZ, 0x1f, R27 ;  /* 0x0000001fff087819 */ /* 0x000fe2000001141b */
[----:B----4-:R-:W0:Y:S02]  /*16590*/  @!P2 LDC R10, c[0x0][0xb50] ;  /* 0x0002d400ff0aab82 */ /* 0x010e240000000800 */
[----:B------:R-:W-:Y:S01]  /*165a0*/  IMAD R27, R4, R33, R35 ;  /* 0x00000021041b7224 */ /* 0x000fe200078e0223 */
[----:B------:R-:W-:-:S03]  /*165b0*/  IADD3.X R25, R8, R29, R31, P0, P3 ;  /* 0x0000001d08197210 */ /* 0x000fc600007e641f */
[----:B--2---:R-:W-:Y:S01]  /*165c0*/  IMAD R8, R15, R27, RZ ;  /* 0x0000001b0f087224 */ /* 0x004fe200078e02ff */
[----:B------:R-:W-:Y:S01]  /*165d0*/  SHF.R.S32.HI R29, RZ, 0x1f, R27 ;  /* 0x0000001fff1d7819 */ /* 0x000fe2000001141b */
[----:B------:R-:W1:Y:S04]  /*165e0*/  @!P2 LDC R11, c[0x0][0xb54] ;  /* 0x0002d500ff0bab82 */ /* 0x000e680000000800 */
[C---:B------:R-:W-:Y:S02]  /*165f0*/  IMAD R29, R14.reuse, R29, R8 ;  /* 0x0000001d0e1d7224 */ /* 0x040fe400078e0208 */
[----:B------:R-:W-:-:S04]  /*16600*/  IMAD.WIDE.U32 R14, R14, R27, R24 ;  /* 0x0000001b0e0e7225 */ /* 0x000fc800078e0018 */
[----:B------:R-:W-:Y:S01]  /*16610*/  IMAD.IADD R8, R15, 0x1, R29 ;  /* 0x000000010f087824 */ /* 0x000fe200078e021d */
[----:B0-----:R-:W-:-:S05]  /*16620*/  LEA R24, P0, R14, R10, 0x2 ;  /* 0x0000000a0e187211 */ /* 0x001fca00078010ff */
[----:B------:R-:W-:Y:S01]  /*16630*/  SHFL.IDX PT, R10, R24, RZ, 0x1c1f ;  /* 0x001c1fff180a7589 */ /* 0x000fe200000e0000 */
[----:B-1----:R-:W-:Y:S01]  /*16640*/  LEA.HI.X R26, R14, R11, R8, 0x2, P0 ;  /* 0x0000000b0e1a7211 */ /* 0x002fe200000f1408 */
[----:B------:R-:W-:Y:S02]  /*16650*/  IMAD R8, R13, R4, RZ ;  /* 0x000000040d087224 */ /* 0x000fe400078e02ff */
[----:B------:R-:W-:Y:S01]  /*16660*/  SHFL.IDX PT, R14, R24, 0x1, 0x1c1f ;  /* 0x003c1f00180e7f89 */ /* 0x000fe200000e0000 */
[----:B------:R-:W-:-:S03]  /*16670*/  LOP3.LUT P0, RZ, R220, 0x3, RZ, 0xc0, !PT ;  /* 0x00000003dcff7812 */ /* 0x000fc6000780c0ff */
[----:B------:R-:W0:Y:S04]  /*16680*/  SHFL.IDX PT, R11, R26, RZ, 0x1c1f ;  /* 0x001c1fff1a0b7589 */ /* 0x000e2800000e0000 */
[----:B------:R-:W1:Y:S01]  /*16690*/  SHFL.IDX PT, R15, R26, 0x1, 0x1c1f ;  /* 0x003c1f001a0f7f89 */ /* 0x000e6200000e0000 */
[----:B---3--:R-:W-:-:S04]  /*166a0*/  IADD3 R27, R36, R192, RZ ;  /* 0x000000c0241b7210 */ /* 0x008fc80007ffe0ff */
[C---:B------:R-:W-:Y:S01]  /*166b0*/  ISETP.GE.OR P3, PT, R27.reuse, R8, P0 ;  /* 0x000000081b00720c */ /* 0x040fe20000766670 */
[----:B------:R-:W-:-:S05]  /*166c0*/  VIADD R25, R27, 0x8 ;  /* 0x000000081b197836 */ /* 0x000fca0000000000 */
[----:B------:R-:W-:-:S07]  /*166d0*/  ISETP.GE.OR P0, PT, R25, R8, P0 ;  /* 0x000000081900720c */ /* 0x000fce0000706670 */
[----:B0-----:R0:W-:Y:S06]  /*166e0*/  @!P3 ST.E desc[UR42][R10.64], R3 ;  /* 0x000000030a00b985 */ /* 0x0011ec000c10192a */
[----:B-1----:R0:W-:Y:S01]  /*166f0*/  @!P0 ST.E desc[UR42][R14.64], R0 ;  /* 0x000000000e008985 */ /* 0x0021e2000c10192a */
[----:B------:R-:W-:Y:S05]  /*16700*/  @P2 BRA `(.L_x_9588) ;  /* 0x0000000800a42947 */ /* 0x000fea0003800000 */
[----:B------:R-:W-:Y:S01]  /*16710*/  IMAD.SHL.U32 R36, R187, 0x40, RZ ;  /* 0x00000040bb247824 */ /* 0x000fe200078e00ff */
[----:B------:R-:W1:Y:S01]  /*16720*/  @P1 LDC R13, c[0x0][0xbec] ;  /* 0x0002fb00ff0d1b82 */ /* 0x000e620000000800 */
[----:B------:R-:W-:Y:S02]  /*16730*/  ULDC.64 UR4, c[0x0][0xaa0] ;  /* 0x0002a80000047ab9 */ /* 0x000fe40000000a00 */
[----:B0-----:R-:W-:-:S04]  /*16740*/  IMAD.IADD R3, R16, 0x1, R36 ;  /* 0x0000000110037824 */ /* 0x001fc800078e0224 */
[----:B------:R-:W-:Y:S01]  /*16750*/  IMAD.WIDE R40, R3, 0x2, R40 ;  /* 0x0000000203287825 */ /* 0x000fe200078e0228 */
[----:B------:R-:W0:Y:S02]  /*16760*/  @P1 LDC R15, c[0x0][0xbf0] ;  /* 0x0002fc00ff0f1b82 */ /* 0x000e240000000800 */
[C---:B------:R-:W-:Y:S02]  /*16770*/  IADD3 R29, P5, R40.reuse, 0x1000, RZ ;  /* 0x00001000281d7810 */ /* 0x040fe40007fbe0ff */
[----:B------:R-:W-:Y:S02]  /*16780*/  IADD3 R33, P0, R40, 0x2000, RZ ;  /* 0x0000200028217810 */ /* 0x000fe40007f1e0ff */
[----:B------:R-:W-:Y:S02]  /*16790*/  LOP3.LUT R28, R29, 0x380, RZ, 0xc0, !PT ;  /* 0x000003801d1c7812 */ /* 0x000fe400078ec0ff */
[----:B------:R-:W-:Y:S02]  /*167a0*/  LOP3.LUT R32, R33, 0x380, RZ, 0xc0, !PT ;  /* 0x0000038021207812 */ /* 0x000fe400078ec0ff */
[----:B------:R-:W-:-:S02]  /*167b0*/  SHF.R.U64 R28, R28, 0x3, RZ ;  /* 0x000000031c1c7819 */ /* 0x000fc400000012ff */
[----:B------:R-:W-:Y:S02]  /*167c0*/  SHF.R.U64 R32, R32, 0x3, RZ ;  /* 0x0000000320207819 */ /* 0x000fe400000012ff */
[----:B------:R-:W-:Y:S01]  /*167d0*/  LOP3.LUT R28, R28, R29, RZ, 0x3c, !PT ;  /* 0x0000001d1c1c7212 */ /* 0x000fe200078e3cff */
[----:B------:R-:W-:Y:S01]  /*167e0*/  IMAD.X R29, RZ, RZ, R41, P5 ;  /* 0x000000ffff1d7224 */ /* 0x000fe200028e0629 */
[----:B------:R-:W-:Y:S02]  /*167f0*/  LOP3.LUT R32, R32, R33, RZ, 0x3c, !PT ;  /* 0x0000002120207212 */ /* 0x000fe400078e3cff */
[C---:B------:R-:W-:Y:S02]  /*16800*/  IADD3 R37, P2, R40.reuse, 0x3000, RZ ;  /* 0x0000300028257810 */ /* 0x040fe40007f5e0ff */
[C---:B------:R-:W-:Y:S01]  /*16810*/  IADD3 R43, P3, R40.reuse, 0x4000, RZ ;  /* 0x00004000282b7810 */ /* 0x040fe20007f7e0ff */
[----:B------:R-:W-:Y:S01]  /*16820*/  IMAD R9, R9, UR4, RZ ;  /* 0x0000000409097c24 */ /* 0x000fe2000f8e02ff */
[----:B------:R-:W-:Y:S01]  /*16830*/  IADD3 R45, P4, R40, 0x5000, RZ ;  /* 0x00005000282d7810 */ /* 0x000fe20007f9e0ff */
[----:B------:R-:W-:Y:S01]  /*16840*/  IMAD.WIDE.U32 R10, R12, UR4, RZ ;  /* 0x000000040c0a7c25 */ /* 0x000fe2000f8e00ff */
[----:B------:R-:W-:Y:S01]  /*16850*/  IADD3 R49, P5, R40, 0x6000, RZ ;  /* 0x0000600028317810 */ /* 0x000fe20007fbe0ff */
[----:B------:R-:W5:Y:S01]  /*16860*/  LD.E.128 R28, desc[UR42][R28.64] ;  /* 0x0000002a1c1c7980 */ /* 0x000f62000c101d00 */
[----:B------:R-:W-:-:S02]  /*16870*/  IADD3.X R33, RZ, R41, RZ, P0, !PT ;  /* 0x00000029ff217210 */ /* 0x000fc400007fe4ff */
[C---:B------:R-:W-:Y:S02]  /*16880*/  IADD3 R3, P0, R40.reuse, 0x7000, RZ ;  /* 0x0000700028037810 */ /* 0x040fe40007f1e0ff */
[----:B------:R-:W-:Y:S02]  /*16890*/  LOP3.LUT R36, R37, 0x380, RZ, 0xc0, !PT ;  /* 0x0000038025247812 */ /* 0x000fe400078ec0ff */
[----:B------:R-:W-:Y:S02]  /*168a0*/  LOP3.LUT R42, R43, 0x380, RZ, 0xc0, !PT ;  /* 0x000003802b2a7812 */ /* 0x000fe400078ec0ff */
[----:B------:R-:W-:Y:S01]  /*168b0*/  LOP3.LUT R25, R40, 0x380, RZ, 0xc0, !PT ;  /* 0x0000038028197812 */ /* 0x000fe200078ec0ff */
[----:B------:R-:W-:Y:S01]  /*168c0*/  IMAD R9, R12, UR5, R9 ;  /* 0x000000050c097c24 */ /* 0x000fe2000f8e0209 */
[----:B------:R-:W-:Y:S01]  /*168d0*/  LOP3.LUT R44, R45, 0x380, RZ, 0xc0, !PT ;  /* 0x000003802d2c7812 */ /* 0x000fe200078ec0ff */
[----:B------:R-:W-:Y:S01]  /*168e0*/  ULDC.64 UR4, c[0x0][0xae8] ;  /* 0x0002ba0000047ab9 */ /* 0x000fe20000000a00 */
[----:B------:R-:W-:Y:S01]  /*168f0*/  LOP3.LUT R48, R49, 0x380, RZ, 0xc0, !PT ;  /* 0x0000038031307812 */ /* 0x000fe200078ec0ff */
[----:B------:R-:W5:Y:S01]  /*16900*/  LD.E.128 R32, desc[UR42][R32.64] ;  /* 0x0000002a20207980 */ /* 0x000f62000c101d00 */
        /* <DEDUP_REMOVED lines=17> */
[----:B------:R-:W-:Y:S01]  /*16a20*/  IADD3.X R53, RZ, R41, RZ, P0, !PT ;  /* 0x00000029ff357210 */ /* 0x000fe200007fe4ff */
[----:B------:R-:W-:Y:S01]  /*16a30*/  IMAD.IADD R11, R11, 0x1, R9 ;  /* 0x000000010b0b7824 */ /* 0x000fe200078e0209 */
[----:B------:R-:W-:Y:S01]  /*16a40*/  LOP3.LUT R52, R0, R3, RZ, 0x3c, !PT ;  /* 0x0000000300347212 */ /* 0x000fe200078e3cff */
[----:B------:R-:W-:Y:S01]  /*16a50*/  IMAD R3, R207, 0x20, R187 ;  /* 0x00000020cf037824 */ /* 0x000fe200078e02bb */
[----:B------:R-:W5:Y:S01]  /*16a60*/  LD.E.128 R36, desc[UR42][R36.64] ;  /* 0x0000002a24247980 */ /* 0x000f62000c101d00 */
[----:B------:R-:W-:-:S03]  /*16a70*/  IMAD.WIDE.U32 R10, R188, UR4, R10 ;  /* 0x00000004bc0a7c25 */ /* 0x000fc6000f8e000a */
[----:B------:R-:W5:Y:S01]  /*16a80*/  LD.E.128 R24, desc[UR42][R24.64] ;  /* 0x0000002a18187980 */ /* 0x000f62000c101d00 */
[----:B------:R-:W-:-:S03]  /*16a90*/  IMAD.IADD R14, R192, 0x1, R3 ;  /* 0x00000001c00e7824 */ /* 0x000fc600078e0203 */
[----:B------:R-:W5:Y:S01]  /*16aa0*/  LD.E.128 R40, desc[UR42][R42.64] ;  /* 0x0000002a2a287980 */ /* 0x000f62000c101d00 */
[----:B------:R-:W-:-:S03]  /*16ab0*/  SHF.R.S32.HI R12, RZ, 0x1f, R209 ;  /* 0x0000001fff0c7819 */ /* 0x000fc600000114d1 */
        /* <DEDUP_REMOVED lines=8> */
[----:B--2---:R-:W2:Y:S01]  /*16b40*/  FENCE.VIEW.ASYNC.S ;  /* 0x00000000000073c6 */ /* 0x004ea20000000000 */
[----:B------:R-:W-:Y:S01]  /*16b50*/  IMAD R11, R188, UR5, R11 ;  /* 0x00000005bc0b7c24 */ /* 0x000fe2000f8e020b */
[----:B------:R-:W-:Y:S01]  /*16b60*/  ULDC.64 UR4, c[0x0][0xaf0] ;  /* 0x0002bc0000047ab9 */ /* 0x000fe20000000a00 */
[----:B-1----:R-:W-:Y:S01]  /*16b70*/  @P1 IMAD.HI.U32 R0, R14, R13, RZ ;  /* 0x0000000d0e001227 */ /* 0x002fe200078e00ff */
[----:B------:R-:W-:-:S03]  /*16b80*/  MOV R3, R14 ;  /* 0x0000000e00037202 */ /* 0x000fc60000000f00 */
[----:B------:R-:W-:Y:S01]  /*16b90*/  IMAD R12, R12, UR4, RZ ;  /* 0x000000040c0c7c24 */ /* 0x000fe2000f8e02ff */
[----:B0-----:R-:W-:Y:S01]  /*16ba0*/  @P1 SHF.R.U32.HI R3, RZ, R15, R0 ;  /* 0x0000000fff031219 */ /* 0x001fe20000011600 */
[----:B------:R-:W-:-:S04]  /*16bb0*/  IMAD.WIDE.U32 R10, R209, UR4, R10 ;  /* 0x00000004d10a7c25 */ /* 0x000fc8000f8e000a */
[----:B------:R-:W-:Y:S01]  /*16bc0*/  IMAD R13, R209, UR5, R12 ;  /* 0x00000005d10d7c24 */ /* 0x000fe2000f8e020c */
[----:B------:R-:W-:Y:S01]  /*16bd0*/  SHF.R.S32.HI R9, RZ, 0x1f, R3 ;  /* 0x0000001fff097819 */ /* 0x000fe20000011403 */
[----:B------:R-:W-:Y:S01]  /*16be0*/  VIADD R0, R18, 0x28820 ;  /* 0x0002882012007836 */ /* 0x000fe20000000000 */
[----:B------:R-:W-:Y:S01]  /*16bf0*/  ULDC.64 UR4, c[0x0][0xae0] ;  /* 0x0002b80000047ab9 */ /* 0x000fe20000000a00 */
[----:B------:R-:W-:Y:S02]  /*16c00*/  IMAD.IADD R11, R11, 0x1, R13 ;  /* 0x000000010b0b7824 */ /* 0x000fe400078e020d */
[----:B------:R-:W-:Y:S01]  /*16c10*/  IMAD.MOV R13, RZ, RZ, -R3 ;  /* 0x000000ffff0d7224 */ /* 0x000fe200078e0a03 */
[----:B------:R-:W-:Y:S01]  /*16c20*/  PRMT R0, RZ, 0x654, R0 ;  /* 0x00000654ff007816 */ /* 0x000fe20000000000 */
[----:B------:R-:W-:Y:S02]  /*16c30*/  IMAD R12, R9, UR4, RZ ;  /* 0x00000004090c7c24 */ /* 0x000fe4000f8e02ff */
[----:B------:R-:W-:Y:S01]  /*16c40*/  IMAD R9, R4, R13, R14 ;  /* 0x0000000d04097224 */ /* 0x000fe200078e020e */
[----:B--2---:R0:W-:Y:S01]  /*16c50*/  SYNCS.ARRIVE.TRANS64.RED.A1T0 RZ, [R0+URZ], RZ ;  /* 0x000000ff00ff79a7 */ /* 0x0041e2000810043f */
[----:B------:R-:W-:-:S02]  /*16c60*/  IMAD R13, R3, UR5, R12 ;  /* 0x00000005030d7c24 */ /* 0x000fc4000f8e020c */
        /* <DEDUP_REMOVED lines=12> */
[----:B------:R-:W-:Y:S01]  /*16d30*/  IMAD.IADD R21, R187, 0x1, R192 ;  /* 0x00000001bb157824 */ /* 0x000fe200078e02c0 */
[----:B------:R-:W-:Y:S06]  /*16d40*/  BRA.DIV UR4, `(.L_x_9589) ;  /* 0x000000ba04e87947 */ /* 0x000fec000b800000 */
[----:B------:R0:W1:Y:S04]  /*16d50*/  SHFL.IDX PT, R3, R4, RZ, 0x181f ;  /* 0x00181fff04037589 */ /* 0x00006800000e0000 */
[----:B------:R0:W2:Y:S02]  /*16d60*/  SHFL.IDX PT, R14, R0, RZ, 0x181f ;  /* 0x00181fff000e7589 */ /* 0x0000a400000e0000 */
.L_x_9845:
        /* <DEDUP_REMOVED lines=12> */
.L_x_9591:
[----:B------:R-:W-:Y:S05]  /*16e30*/  BSYNC B1 ;  /* 0x0000000000017941 */ /* 0x000fea0003800000 */
.L_x_9590:
[----:B------:R-:W-:-:S03]  /*16e40*/  UMOV UR4, 0xffffffff ;  /* 0xffffffff00047882 */ /* 0x000fc60000000000 */
[----:B------:R-:W-:Y:S05]  /*16e50*/  BRA.DIV UR4, `(.L_x_9592) ;  /* 0x000000ba04d87947 */ /* 0x000fea000b800000 */
[----:B-1----:R1:W4:Y:S04]  /*16e60*/  SHFL.IDX PT, R3, R4, 0x1, 0x181f ;  /* 0x00381f0004037f89 */ /* 0x00232800000e0000 */
[----:B--23--:R1:W2:Y:S02]  /*16e70*/  SHFL.IDX PT, R14, R0, 0x1, 0x181f ;  /* 0x00381f00000e7f89 */ /* 0x00c2a400000e0000 */
.L_x_9849:
        /* <DEDUP_REMOVED lines=11> */
[----:B-----5:R3:W-:Y:S04]  /*16f30*/  @!P2 ST.E.128 desc[UR42][R10.64], R28 ;  /* 0x0000001c0a00a985 */ /* 0x0207e8000c101d2a */
[----:B------:R3:W-:Y:S02]  /*16f40*/  @!P3 ST.E.128 desc[UR42][R14.64], R44 ;  /* 0x0000002c0e00b985 */ /* 0x0007e4000c101d2a */
.L_x_9594:
[----:B------:R-:W-:Y:S05]  /*16f50*/  BSYNC B1 ;  /* 0x0000000000017941 */ /* 0x000fea0003800000 */
.L_x_9593:
[----:B------:R-:W-:-:S03]  /*16f60*/  UMOV UR4, 0xffffffff ;  /* 0xffffffff00047882 */ /* 0x000fc60000000000 */
[----:B------:R-:W-:Y:S05]  /*16f70*/  BRA.DIV UR4, `(.L_x_9595) ;  /* 0x000000ba04d87947 */ /* 0x000fea000b800000 */
[----:B----4-:R4:W0:Y:S04]  /*16f80*/  SHFL.IDX PT, R3, R4, 0x2, 0x181f ;  /* 0x00581f0004037f89 */ /* 0x01082800000e0000 */
[----:B--23--:R4:W2:Y:S02]  /*16f90*/  SHFL.IDX PT, R14, R0, 0x2, 0x181f ;  /* 0x00581f00000e7f89 */ /* 0x00c8a400000e0000 */
.L_x_9853:
        /* <DEDUP_REMOVED lines=11> */
[----:B-----5:R3:W-:Y:S04]  /*17050*/  @!P2 ST.E.128 desc[UR42][R10.64], R32 ;  /* 0x000000200a00a985 */ /* 0x0207e8000c101d2a */
[----:B------:R3:W-:Y:S02]  /*17060*/  @!P3 ST.E.128 desc[UR42][R14.64], R48 ;  /* 0x000000300e00b985 */ /* 0x0007e4000c101d2a */
.L_x_9597:
[----:B------:R-:W-:Y:S05]  /*17070*/  BSYNC B1 ;  /* 0x0000000000017941 */ /* 0x000fea0003800000 */
.L_x_9596:
[----:B------:R-:W-:-:S03]  /*17080*/  UMOV UR4, 0xffffffff ;  /* 0xffffffff00047882 */ /* 0x000fc60000000000 */
[----:B------:R-:W-:Y:S05]  /*17090*/  BRA.DIV UR4, `(.L_x_9598) ;  /* 0x000000ba04d87947 */ /* 0x000fea000b800000 */
[----:B0-----:R0:W0:Y:S04]  /*170a0*/  SHFL.IDX PT, R3, R4, 0x3, 0x181f ;  /* 0x00781f0004037f89 */ /* 0x00102800000e0000 */
[----:B--23--:R2:W3:Y:S02]  /*170b0*/  SHFL.IDX PT, R14, R0, 0x3, 0x181f ;  /* 0x00781f00000e7f89 */ /* 0x00c4e400000e0000 */
.L_x_9857:
[----:B------:R-:W-:-:S05]  /*170c0*/  VIADD R9, R21, 0x60 ;  /* 0x0000006015097836 */ /* 0x000fca0000000000 */
[----:B------:R-:W-:-:S13]  /*170d0*/  ISETP.GE.AND P0, PT, R9, R8, PT ;  /* 0x000000080900720c */ /* 0x000fda0003f06270 */
[----:B------:R-:W-:Y:S05]  /*170e0*/  @P0 BRA `(.L_x_9599) ;  /* 0x0000001800640947 */ /* 0x000fea0003800000 */
[----:B------:R-:W-:Y:S02]  /*170f0*/  ULDC UR4, c[0x0][0xac8] ;  /* 0x0002b20000047ab9 */ /* 0x000fe40000000800 */
[----:B------:R-:W-:-:S13]  /*17100*/  ISETP.GE.AND P1, PT, R16, UR4, PT ;  /* 0x0000000410007c0c */ /* 0x000fda000bf26270 */
[----:B---3--:R-:W-:-:S04]  /*17110*/  @!P1 LEA R8, P0, R16, R14, 0x1 ;  /* 0x0000000e10089211 */ /* 0x008fc800078008ff */
[----:B0-----:R-:W-:Y:S02]  /*17120*/  @!P1 LEA.HI.X R9, R16, R3, R17, 0x1, P0 ;  /* 0x0000000310099211 */ /* 0x001fe400000f0c11 */
[----:B------:R-:W-:-:S03]  /*17130*/  ISETP.GE.AND P0, PT, R2, UR4, PT ;  /* 0x0000000402007c0c */ /* 0x000fc6000bf06270 */
[----:B-----5:R0:W-:Y:S10]  /*17140*/  @!P1 ST.E.128 desc[UR42][R8.64], R36 ;  /* 0x0000002408009985 */ /* 0x0201f4000c101d2a */
[----:B------:R-:W-:Y:S05]  /*17150*/  @P0 BRA `(.L_x_9599) ;  /* 0x0000001800480947 */ /* 0x000fea0003800000 */
[----:B------:R-:W-:-:S04]  /*17160*/  LEA R14, P0, R2, R14, 0x1 ;  /* 0x0000000e020e7211 */ /* 0x000fc800078008ff */
[----:B------:R-:W-:-:S05]  /*17170*/  LEA.HI.X R15, R2, R3, R184, 0x1, P0 ;  /* 0x00000003020f7211 */ /* 0x000fca00000f0cb8 */
[----:B------:R3:W-:Y:S01]  /*17180*/  ST.E.128 desc[UR42][R14.64], R52 ;  /* 0x000000340e007985 */ /* 0x0007e2000c101d2a */
[----:B------:R-:W-:Y:S05]  /*17190*/  BRA `(.L_x_9599) ;  /* 0x0000001800387947 */ /* 0x000fea0003800000 */
.L_x_9588:
[----:B0-----:R-:W0:Y:S01]  /*171a0*/  @P1 LDC R14, c[0x0][0xbec] ;  /* 0x0002fb00ff0e1b82 */ /* 0x001e220000000800 */
[----:B------:R-:W-:Y:S01]  /*171b0*/  ULDC.64 UR4, c[0x0][0xb08] ;  /* 0x0002c20000047ab9 */ /* 0x000fe20000000a00 */
[----:B------:R-:W-:Y:S01]  /*171c0*/  SHF.R.S32.HI R0, RZ, 0x1f, R209 ;  /* 0x0000001fff007819 */ /* 0x000fe200000114d1 */
[----:B------:R-:W-:Y:S01]  /*171d0*/  IMAD R9, R9, UR4, RZ ;  /* 0x0000000409097c24 */ /* 0x000fe2000f8e02ff */
[----:B------:R-:W-:Y:S01]  /*171e0*/  ULDC.64 UR6, c[0x0][0xb30] ;  /* 0x0002cc0000067ab9 */ /* 0x000fe20000000a00 */
[C---:B------:R-:W-:Y:S01]  /*171f0*/  IMAD.WIDE.U32 R10, R12.reuse, UR4, RZ ;  /* 0x000000040c0a7c25 */ /* 0x040fe2000f8e00ff */
[C---:B------:R-:W-:Y:S02]  /*17200*/  IADD3 R37, R193.reuse, 0x20, RZ ;  /* 0x00000020c1257810 */ /* 0x040fe40007ffe0ff */
[----:B------:R-:W1:Y:S01]  /*17210*/  @P1 LDC R13, c[0x0][0xbf0] ;  /* 0x0002fc00ff0d1b82 */ /* 0x000e620000000800 */
[----:B------:R-:W-:Y:S01]  /*17220*/  IMAD R9, R12, UR5, R9 ;  /* 0x000000050c097c24 */ /* 0x000fe2000f8e0209 */
[----:B------:R-:W-:Y:S01]  /*17230*/  ULDC.64 UR4, c[0x0][0xb38] ;  /* 0x0002ce0000047ab9 */ /* 0x000fe20000000a00 */
[----:B------:R-:W-:Y:S01]  /*17240*/  IMAD.MOV.U32 R3, RZ, RZ, R35 ;  /* 0x000000ffff037224 */ /* 0x000fe200078e0023 */
[C---:B------:R-:W-:Y:S01]  /*17250*/  IADD3 R47, R193.reuse, 0x48, RZ ;  /* 0x00000048c12f7810 */ /* 0x040fe20007ffe0ff */
[----:B------:R-:W-:Y:S01]  /*17260*/  VIADD R24, R193, 0x8 ;  /* 0x00000008c1187836 */ /* 0x000fe20000000000 */
[----:B------:R-:W-:Y:S01]  /*17270*/  IADD3 R11, R11, R9, RZ ;  /* 0x000000090b0b7210 */ /* 0x000fe20007ffe0ff */
[C---:B------:R-:W-:Y:S01]  /*17280*/  VIADD R33, R193.reuse, 0x10 ;  /* 0x00000010c1217836 */ /* 0x040fe20000000000 */
        /* <DEDUP_REMOVED lines=8> */
[----:B0-----:R-:W-:Y:S01]  /*17310*/  @P1 IMAD.HI.U32 R14, R35, R14, RZ ;  /* 0x0000000e230e1227 */ /* 0x001fe200078e00ff */
[----:B------:R-:W-:-:S03]  /*17320*/  SHF.R.S32.HI R48, RZ, 0x1f, R47 ;  /* 0x0000001fff307819 */ /* 0x000fc6000001142f */
[----:B------:R-:W-:Y:S02]  /*17330*/  IMAD R0, R0, UR4, RZ ;  /* 0x0000000400007c24 */ /* 0x000fe4000f8e02ff */
[----:B------:R-:W-:Y:S01]  /*17340*/  IMAD.WIDE.U32 R10, R209, UR4, R10 ;  /* 0x00000004d10a7c25 */ /* 0x000fe2000f8e000a */
[----:B-1----:R-:W-:-:S03]  /*17350*/  @P1 SHF.R.U32.HI R3, RZ, R13, R14 ;  /* 0x0000000dff031219 */ /* 0x002fc6000001160e */
[----:B------:R-:W-:Y:S01]  /*17360*/  IMAD R9, R209, UR5, R0 ;  /* 0x00000005d1097c24 */ /* 0x000fe2000f8e0200 */
[----:B------:R-:W-:Y:S01]  /*17370*/  SHF.R.S32.HI R0, RZ, 0x1f, R3 ;  /* 0x0000001fff007819 */ /* 0x000fe20000011403 */
[----:B------:R-:W-:Y:S01]  /*17380*/  ULDC.64 UR4, c[0x0][0xb48] ;  /* 0x0002d20000047ab9 */ /* 0x000fe20000000a00 */
[----:B------:R-:W-:Y:S02]  /*17390*/  VIADD R41, R193, 0x30 ;  /* 0x00000030c1297836 */ /* 0x000fe40000000000 */
[----:B------:R-:W-:Y:S02]  /*173a0*/  IMAD.IADD R11, R11, 0x1, R9 ;  /* 0x000000010b0b7824 */ /* 0x000fe400078e0209 */
[----:B------:R-:W-:Y:S01]  /*173b0*/  IMAD.MOV R9, RZ, RZ, -R3 ;  /* 0x000000ffff097224 */ /* 0x000fe200078e0a03 */
[----:B------:R-:W-:Y:S01]  /*173c0*/  SHF.R.S32.HI R42, RZ, 0x1f, R41 ;  /* 0x0000001fff2a7819 */ /* 0x000fe20000011429 */
[----:B------:R-:W-:-:S04]  /*173d0*/  IMAD.WIDE.U32 R10, R212, UR4, R10 ;  /* 0x00000004d40a7c25 */ /* 0x000fc8000f8e000a */
[----:B------:R-:W-:Y:S01]  /*173e0*/  IMAD R9, R4, R9, R35 ;  /* 0x0000000904097224 */ /* 0x000fe200078e0223 */
[----:B------:R-:W-:Y:S01]  /*173f0*/  IADD3 R4, R18, 0x28820, RZ ;  /* 0x0002882012047810 */ /* 0x000fe20007ffe0ff */
[----:B------:R-:W-:Y:S02]  /*17400*/  IMAD R0, R0, UR6, RZ ;  /* 0x0000000600007c24 */ /* 0x000fe4000f8e02ff */
[----:B------:R-:W-:Y:S01]  /*17410*/  IMAD R11, R212, UR5, R11 ;  /* 0x00000005d40b7c24 */ /* 0x000fe2000f8e020b */
[----:B------:R-:W-:Y:S01]  /*17420*/  ULDC.64 UR4, c[0x0][0xb28] ;  /* 0x0002ca0000047ab9 */ /* 0x000fe20000000a00 */
[C---:B------:R-:W-:Y:S01]  /*17430*/  IMAD R13, R3.reuse, UR7, R0 ;  /* 0x00000007030d7c24 */ /* 0x040fe2000f8e0200 */
[----:B------:R-:W-:Y:S01]  /*17440*/  SHF.R.S32.HI R0, RZ, 0x1f, R9 ;  /* 0x0000001fff007819 */ /* 0x000fe20000011409 */
[----:B------:R-:W-:Y:S01]  /*17450*/  IMAD.WIDE.U32 R10, R3, UR6, R10 ;  /* 0x00000006030a7c25 */ /* 0x000fe2000f8e000a */
[----:B------:R-:W-:-:S03]  /*17460*/  PRMT R4, RZ, 0x654, R4 ;  /* 0x00000654ff047816 */ /* 0x000fc60000000004 */
[----:B------:R-:W-:Y:S01]  /*17470*/  IMAD R0, R0, UR4, RZ ;  /* 0x0000000400007c24 */ /* 0x000fe2000f8e02ff */
[----:B------:R0:W-:Y:S01]  /*17480*/  SYNCS.ARRIVE.TRANS64.RED.A1T0 RZ, [R4+URZ], RZ ;  /* 0x000000ff04ff79a7 */ /* 0x0001e2000810043f */
[----:B------:R-:W-:Y:S02]  /*17490*/  IMAD.IADD R11, R11, 0x1, R13 ;  /* 0x000000010b0b7824 */ /* 0x000fe400078e020d */
[C---:B------:R-:W-:Y:S02]  /*174a0*/  IMAD R3, R9.reuse, UR5, R0 ;  /* 0x0000000509037c24 */ /* 0x040fe4000f8e0200 */
[----:B------:R-:W-:Y:S01]  /*174b0*/  IMAD.WIDE.U32 R10, R9, UR4, R10 ;  /* 0x00000004090a7c25 */ /* 0x000fe2000f8e000a */
[----:B------:R-:W-:-:S03]  /*174c0*/  ULDC.64 UR4, c[0x0][0xb00] ;  /* 0x0002c00000047ab9 */ /* 0x000fc60000000a00 */
[----:B------:R-:W-:Y:S01]  /*174d0*/  IMAD.IADD R3, R11, 0x1, R3 ;  /* 0x000000010b037824 */ /* 0x000fe200078e0203 */
[C---:B------:R-:W-:Y:S01]  /*174e0*/  LEA R0, P0, R10.reuse, UR4, 0x2 ;  /* 0x000000040a007c11 */ /* 0x040fe2000f8010ff */
[C---:B------:R-:W-:Y:S01]  /*174f0*/  VIADD R35, R193.reuse, 0x18 ;  /* 0x00000018c1237836 */ /* 0x040fe20000000000 */
[----:B------:R-:W-:Y:S01]  /*17500*/  UMOV UR4, 0xffffffff ;  /* 0xffffffff00047882 */ /* 0x000fe20000000000 */
[C---:B------:R-:W-:Y:S01]  /*17510*/  VIADD R43, R193.reuse, 0x38 ;  /* 0x00000038c12b7836 */ /* 0x040fe20000000000 */
[----:B0-----:R-:W-:Y:S01]  /*17520*/  LEA.HI.X R4, R10, UR5, R3, 0x2, P0 ;  /* 0x000000050a047c11 */ /* 0x001fe200080f1403 */
[----:B------:R-:W-:Y:S01]  /*17530*/  VIADD R45, R193, 0x40 ;  /* 0x00000040c12d7836 */ /* 0x000fe20000000000 */
[----:B------:R-:W-:Y:S02]  /*17540*/  SHF.R.S32.HI R36, RZ, 0x1f, R35 ;  /* 0x0000001fff247819 */ /* 0x000fe40000011423 */
[----:B------:R-:W-:Y:S02]  /*17550*/  SHF.R.S32.HI R44, RZ, 0x1f, R43 ;  /* 0x0000001fff2c7819 */ /* 0x000fe4000001142b */
[----:B------:R-:W-:Y:S01]  /*17560*/  SHF.R.S32.HI R46, RZ, 0x1f, R45 ;  /* 0x0000001fff2e7819 */ /* 0x000fe2000001142d */
[----:B------:R-:W-:Y:S06]  /*17570*/  BRA.DIV UR4, `(.L_x_9600) ;  /* 0x000000b604e87947 */ /* 0x000fec000b800000 */
[----:B------:R0:W1:Y:S04]  /*17580*/  SHFL.IDX PT, R3, R4, RZ, 0x1c1f ;  /* 0x001c1fff04037589 */ /* 0x00006800000e0000 */
[----:B------:R0:W2:Y:S02]  /*17590*/  SHFL.IDX PT, R14, R0, RZ, 0x1c1f ;  /* 0x001c1fff000e7589 */ /* 0x0000a400000e0000 */
.L_x_9860:
        /* <DEDUP_REMOVED lines=8> */
[----:B-1----:R-:W-:Y:S02]  /*17620*/  @!P0 IMAD.MOV.U32 R15, RZ, RZ, R3 ;  /* 0x000000ffff0f8224 */ /* 0x002fe400078e0003 */
[----:B--2---:R-:W-:Y:S01]  /*17630*/  @!P2 LEA R12, P4, R24, R14, 0x2 ;  /* 0x0000000e180ca211 */ /* 0x004fe200078810ff */
[----:B------:R-:W-:-:S03]  /*17640*/  @!P0 IMAD.WIDE R10, R193, 0x4, R14 ;  /* 0x00000004c10a8825 */ /* 0x000fc600078e020e */
[-C--:B------:R-:W-:Y:S02]  /*17650*/  @!P2 LEA.HI.X R13, R24, R3.reuse, R32, 0x2, P4 ;  /* 0x00000003180da211 */ /* 0x080fe400020f1420 */
[-C--:B------:R-:W-:Y:S01]  /*17660*/  @!P3 LEA R26, P4, R33, R14.reuse, 0x2 ;  /* 0x0000000e211ab211 */ /* 0x080fe200078810ff */
        /* <DEDUP_REMOVED lines=19> */
[-C--:B------:R-:W-:Y:S02]  /*177a0*/  @!P1 LEA R20, P5, R43, R14.reuse, 0x2 ;  /* 0x0000000e2b149211 */ /* 0x080fe400078a10ff */
        /* <DEDUP_REMOVED lines=9> */
[CC--:B----4-:R-:W-:Y:S02]  /*17840*/  @!P2 LEA R28, P4, R47.reuse, R14.reuse, 0x2 ;  /* 0x0000000e2f1ca211 */ /* 0x0d0fe400078810ff */
        /* <DEDUP_REMOVED lines=25> */
.L_x_9602:
[----:B------:R-:W-:Y:S05]  /*179e0*/  BSYNC B1 ;  /* 0x0000000000017941 */ /* 0x000fea0003800000 */
.L_x_9601:
[----:B------:R-:W-:-:S03]  /*179f0*/  UMOV UR4, 0xffffffff ;  /* 0xffffffff00047882 */ /* 0x000fc60000000000 */
[----:B------:R-:W-:Y:S05]  /*17a00*/  BRA.DIV UR4, `(.L_x_9603) ;  /* 0x000000b204f87947 */ /* 0x000fea000b800000 */
[----:B-1----:R1:W3:Y:S04]  /*17a10*/  SHFL.IDX PT, R3, R4, 0x1, 0x1c1f ;  /* 0x003c1f0004037f89 */ /* 0x0022e800000e0000 */
[----:B--2---:R1:W2:Y:S02]  /*17a20*/  SHFL.IDX PT, R14, R0, 0x1, 0x1c1f ;  /* 0x003c1f00000e7f89 */ /* 0x0042a400000e0000 */
.L_x_9864:
        /* <DEDUP_REMOVED lines=8> */
[----:B---3--:R-:W-:Y:S02]  /*17ab0*/  @!P4 IMAD.MOV.U32 R15, RZ, RZ, R3 ;  /* 0x000000ffff0fc224 */ /* 0x008fe400078e0003 */
[----:B------:R-:W-:Y:S02]  /*17ac0*/  @!P2 LEA.HI.X R11, R24, R3, R32, 0x2, P3 ;  /* 0x00000003180ba211 */ /* 0x000fe400018f1420 */
[----:B------:R-:W-:Y:S01]  /*17ad0*/  ISETP.GE.AND P3, PT, R37, UR4, PT ;  /* 0x0000000425007c0c */ /* 0x000fe2000bf66270 */
[----:B------:R-:W-:Y:S01]  /*17ae0*/  @!P4 IMAD.WIDE R8, R193, 0x4, R14 ;  /* 0x00000004c108c825 */ /* 0x000fe200078e020e */
[----:B------:R-:W-:-:S04]  /*17af0*/  @!P1 LEA R12, P5, R33, R14, 0x2 ;  /* 0x0000000e210c9211 */ /* 0x000fc800078a10ff */
[----:B------:R2:W-:Y:S01]  /*17b00*/  @!P4 ST.E.64 desc[UR42][R8.64], R90 ;  /* 0x0000005a0800c985 */ /* 0x0005e2000c101b2a */
[-C--:B------:R-:W-:Y:S02]  /*17b10*/  @!P1 LEA.HI.X R13, R33, R3.reuse, R34, 0x2, P5 ;  /* 0x00000003210d9211 */ /* 0x080fe400028f1422 */
[----:B------:R-:W-:Y:S01]  /*17b20*/  ISETP.GE.AND P4, PT, R39, UR4, PT ;  /* 0x0000000427007c0c */ /* 0x000fe2000bf86270 */
[----:B------:R3:W-:Y:S01]  /*17b30*/  @!P2 ST.E.64 desc[UR42][R10.64], R94 ;  /* 0x0000005e0a00a985 */ /* 0x0007e2000c101b2a */
[----:B------:R-:W-:Y:S02]  /*17b40*/  ISETP.GE.AND P2, PT, R41, UR4, PT ;  /* 0x0000000429007c0c */ /* 0x000fe4000bf46270 */
[-C--:B------:R-:W-:Y:S01]  /*17b50*/  @!P0 LEA R20, P5, R35, R14.reuse, 0x2 ;  /* 0x0000000e23148211 */ /* 0x080fe200078a10ff */
[----:B------:R4:W-:Y:S01]  /*17b60*/  @!P1 ST.E.64 desc[UR42][R12.64], R98 ;  /* 0x000000620c009985 */ /* 0x0009e2000c101b2a */
[----:B------:R-:W-:Y:S02]  /*17b70*/  @!P3 LEA R24, P1, R37, R14, 0x2 ;  /* 0x0000000e2518b211 */ /* 0x000fe400078210ff */
[----:B------:R-:W-:-:S02]  /*17b80*/  @!P0 LEA.HI.X R21, R35, R3, R36, 0x2, P5 ;  /* 0x0000000323158211 */ /* 0x000fc400028f1424 */
[-C--:B------:R-:W-:Y:S02]  /*17b90*/  @!P3 LEA.HI.X R25, R37, R3.reuse, R38, 0x2, P1 ;  /* 0x000000032519b211 */ /* 0x080fe400008f1426 */
[----:B------:R-:W-:Y:S01]  /*17ba0*/  ISETP.GE.AND P1, PT, R43, UR4, PT ;  /* 0x000000042b007c0c */ /* 0x000fe2000bf26270 */
[----:B------:R5:W-:Y:S01]  /*17bb0*/  @!P0 ST.E.64 desc[UR42][R20.64], R102 ;  /* 0x0000006614008985 */ /* 0x000be2000c101b2a */
[-C--:B--2---:R-:W-:Y:S02]  /*17bc0*/  @!P4 LEA R8, P5, R39, R14.reuse, 0x2 ;  /* 0x0000000e2708c211 */ /* 0x084fe400078a10ff */
[----:B------:R-:W-:Y:S01]  /*17bd0*/  ISETP.GE.AND P0, PT, R45, UR4, PT ;  /* 0x000000042d007c0c */ /* 0x000fe2000bf06270 */
[----:B------:R2:W-:Y:S01]  /*17be0*/  @!P3 ST.E.64 desc[UR42][R24.64], R106 ;  /* 0x0000006a1800b985 */ /* 0x0005e2000c101b2a */
[----:B------:R-:W-:Y:S02]  /*17bf0*/  @!P4 LEA.HI.X R9, R39, R3, R40, 0x2, P5 ;  /* 0x000000032709c211 */ /* 0x000fe400028f1428 */
[----:B---3--:R-:W-:-:S02]  /*17c00*/  @!P2 LEA R10, P5, R41, R14, 0x2 ;  /* 0x0000000e290aa211 */ /* 0x008fc400078a10ff */
[----:B------:R-:W-:Y:S01]  /*17c10*/  ISETP.GE.AND P3, PT, R47, UR4, PT ;  /* 0x000000042f007c0c */ /* 0x000fe2000bf66270 */
[----:B------:R3:W-:Y:S01]  /*17c20*/  @!P4 ST.E.64 desc[UR42][R8.64], R110 ;  /* 0x0000006e0800c985 */ /* 0x0007e2000c101b2a */
[-C--:B------:R-:W-:Y:S02]  /*17c30*/  @!P2 LEA.HI.X R11, R41, R3.reuse, R42, 0x2, P5 ;  /* 0x00000003290ba211 */ /* 0x080fe400028f142a */
[CC--:B----4-:R-:W-:Y:S02]  /*17c40*/  @!P1 LEA R12, P5, R43.reuse, R14.reuse, 0x2 ;  /* 0x0000000e2b0c9211 */ /* 0x0d0fe400078a10ff */
[----:B------:R-:W-:Y:S01]  /*17c50*/  ISETP.GE.AND P4, PT, R218, UR4, PT ;  /* 0x00000004da007c0c */ /* 0x000fe2000bf86270 */
[----:B------:R4:W-:Y:S01]  /*17c60*/  @!P2 ST.E.64 desc[UR42][R10.64], R114 ;  /* 0x000000720a00a985 */ /* 0x0009e2000c101b2a */
[----:B------:R-:W-:Y:S02]  /*17c70*/  @!P1 LEA.HI.X R13, R43, R3, R44, 0x2, P5 ;  /* 0x000000032b0d9211 */ /* 0x000fe400028f142c */
[----:B------:R-:W-:-:S02]  /*17c80*/  @!P0 LEA R26, P5, R45, R14, 0x2 ;  /* 0x0000000e2d1a8211 */ /* 0x000fc400078a10ff */
[----:B------:R-:W-:Y:S01]  /*17c90*/  ISETP.GE.AND P2, PT, R216, UR4, PT ;  /* 0x00000004d8007c0c */ /* 0x000fe2000bf46270 */
[----:B------:R0:W-:Y:S01]  /*17ca0*/  @!P1 ST.E.64 desc[UR42][R12.64], R118 ;  /* 0x000000760c009985 */ /* 0x0001e2000c101b2a */
[-C--:B------:R-:W-:Y:S02]  /*17cb0*/  @!P0 LEA.HI.X R27, R45, R3.reuse, R46, 0x2, P5 ;  /* 0x000000032d1b8211 */ /* 0x080fe400028f142e */
[-C--:B-----5:R-:W-:Y:S02]  /*17cc0*/  @!P3 LEA R20, P5, R47, R14.reuse, 0x2 ;  /* 0x0000000e2f14b211 */ /* 0x0a0fe400078a10ff */
[----:B------:R-:W-:Y:S01]  /*17cd0*/  ISETP.GE.AND P1, PT, R217, UR4, PT ;  /* 0x00000004d9007c0c */ /* 0x000fe2000bf26270 */
[----:B------:R5:W-:Y:S01]  /*17ce0*/  @!P0 ST.E.64 desc[UR42][R26.64], R122 ;  /* 0x0000007a1a008985 */ /* 0x000be2000c101b2a */
[----:B------:R-:W-:Y:S02]  /*17cf0*/  @!P3 LEA.HI.X R21, R47, R3, R48, 0x2, P5 ;  /* 0x000000032f15b211 */ /* 0x000fe400028f1430 */
[----:B--2---:R-:W-:-:S02]  /*17d00*/  @!P4 LEA R24, P5, R218, R14, 0x2 ;  /* 0x0000000eda18c211 */ /* 0x004fc400078a10ff */
[----:B------:R-:W-:Y:S01]  /*17d10*/  ISETP.GE.AND P0, PT, R215, UR4, PT ;  /* 0x00000004d7007c0c */ /* 0x000fe2000bf06270 */
[----:B------:R2:W-:Y:S01]  /*17d20*/  @!P3 ST.E.64 desc[UR42][R20.64], R126 ;  /* 0x0000007e1400b985 */ /* 0x0005e2000c101b2a */
[----:B------:R-:W-:Y:S02]  /*17d30*/  ISETP.GE.AND P3, PT, R214, UR4, PT ;  /* 0x00000004d6007c0c */ /* 0x000fe4000bf66270 */
[----:B------:R-:W-:-:S03]  /*17d40*/  @!P4 LEA.HI.X R25, R218, R3, R226, 0x2, P5 ;  /* 0x00000003da19c211 */ /* 0x000fc600028f14e2 */
[CC--:B---3--:R-:W-:Y:S02]  /*17d50*/  @!P1 LEA R8, P5, R217.reuse, R14.reuse, 0x2 ;  /* 0x0000000ed9089211 */ /* 0x0c8fe400078a10ff */
[----:B------:R2:W-:Y:S01]  /*17d60*/  @!P4 ST.E.64 desc[UR42][R24.64], R130 ;  /* 0x000000821800c985 */ /* 0x0005e2000c101b2a */
[CC--:B----4-:R-:W-:Y:S02]  /*17d70*/  @!P2 LEA R10, P4, R216.reuse, R14.reuse, 0x2 ;  /* 0x0000000ed80aa211 */ /* 0x0d0fe400078810ff */
[-C--:B------:R-:W-:Y:S02]  /*17d80*/  @!P1 LEA.HI.X R9, R217, R3.reuse, R225, 0x2, P5 ;  /* 0x00000003d9099211 */ /* 0x080fe400028f14e1 */
[-C--:B0-----:R-:W-:Y:S02]  /*17d90*/  @!P0 LEA R12, P5, R215, R14.reuse, 0x2 ;  /* 0x0000000ed70c8211 */ /* 0x081fe400078a10ff */
[----:B------:R-:W-:Y:S01]  /*17da0*/  @!P2 LEA.HI.X R11, R216, R3, R224, 0x2, P4 ;  /* 0x00000003d80ba211 */ /* 0x000fe200020f14e0 */
[----:B------:R2:W-:Y:S01]  /*17db0*/  @!P1 ST.E.64 desc[UR42][R8.64], R134 ;  /* 0x0000008608009985 */ /* 0x0005e2000c101b2a */
[----:B-----5:R-:W-:-:S02]  /*17dc0*/  @!P3 LEA R26, P4, R214, R14, 0x2 ;  /* 0x0000000ed61ab211 */ /* 0x020fc400078810ff */
[-C--:B------:R-:W-:Y:S01]  /*17dd0*/  @!P0 LEA.HI.X R13, R215, R3.reuse, R223, 0x2, P5 ;  /* 0x00000003d70d8211 */ /* 0x080fe200028f14df */
[----:B------:R2:W-:Y:S01]  /*17de0*/  @!P2 ST.E.64 desc[UR42][R10.64], R138 ;  /* 0x0000008a0a00a985 */ /* 0x0005e2000c101b2a */
[----:B------:R-:W-:-:S03]  /*17df0*/  @!P3 LEA.HI.X R27, R214, R3, R222, 0x2, P4 ;  /* 0x00000003d61bb211 */ /* 0x000fc600020f14de */
[----:B------:R2:W-:Y:S01]  /*17e00*/  @!P0 ST.E.64 desc[UR42][R12.64], R142 ;  /* 0x0000008e0c008985 */ /* 0x0005e2000c101b2a */
[----:B------:R-:W-:-:S03]  /*17e10*/  ISETP.GE.AND P0, PT, R213, UR4, PT ;  /* 0x00000004d5007c0c */ /* 0x000fc6000bf06270 */
[----:B------:R2:W-:Y:S10]  /*17e20*/  @!P3 ST.E.64 desc[UR42][R26.64], R146 ;  /* 0x000000921a00b985 */ /* 0x0005f4000c101b2a */
[----:B------:R-:W-:Y:S05]  /*17e30*/  @P0 BRA `(.L_x_9599) ;  /* 0x0000000c00100947 */ /* 0x000fea0003800000 */
[----:B------:R-:W-:-:S04]  /*17e40*/  LEA R14, P0, R213, R14, 0x2 ;  /* 0x0000000ed50e7211 */ /* 0x000fc800078010ff */
[----:B------:R-:W-:-:S05]  /*17e50*/  LEA.HI.X R15, R213, R3, R221, 0x2, P0 ;  /* 0x00000003d50f7211 */ /* 0x000fca00000f14dd */
[----:B------:R0:W-:Y:S01]  /*17e60*/  ST.E.64 desc[UR42][R14.64], R150 ;  /* 0x000000960e007985 */ /* 0x0001e2000c101b2a */
[----:B------:R-:W-:Y:S05]  /*17e70*/  BRA `(.L_x_9599) ;  /* 0x0000000c00007947 */ /* 0x000fea0003800000 */
.L_x_9586:
        /* <DEDUP_REMOVED lines=10> */
[----:B-----5:R-:W-:-:S04]  /*17f20*/  IMAD.U32 R24, RZ, RZ, UR4 ;  /* 0x00000004ff187e24 */ /* 0x020fc8000f8e00ff */
[----:B------:R-:W-:-:S04]  /*17f30*/  @P1 IADD3 R210, P2, R210, UR6, RZ ;  /* 0x00000006d2d21c10 */ /* 0x000fc8000ff5e0ff */
[----:B------:R-:W-:Y:S01]  /*17f40*/  @P1 IADD3.X R211, R211, UR7, RZ, P2, !PT ;  /* 0x00000007d3d31c10 */ /* 0x000fe200097fe4ff */
[----:B------:R4:W5:Y:S04]  /*17f50*/  @P0 LDG.E R3, desc[UR42][R8.64] ;  /* 0x0000002a08030981 */ /* 0x000968000c1e1900 */
[----:B------:R4:W5:Y:S01]  /*17f60*/  @P1 LDG.E R24, desc[UR42][R210.64] ;  /* 0x0000002ad2181981 */ /* 0x000962000c1e1900 */
[----:B------:R-:W-:Y:S01]  /*17f70*/  ISETP.NE.AND P2, PT, R208, RZ, PT ;  /* 0x000000ffd000720c */ /* 0x000fe20003f45270 */
[----:B------:R-:W1:-:S12]  /*17f80*/  S2R R0, SR_TID.X ;  /* 0x0000000000007919 */ /* 0x000e580000002100 */
[----:B------:R-:W2:Y:S01]  /*17f90*/  @!P2 LDC R208, c[0x0][0xad4] ;  /* 0x0002b500ffd0ab82 */ /* 0x000ea20000000800 */
[----:B-1----:R-:W-:Y:S02]  /*17fa0*/  IADD3 R0, R0, -0x80, RZ ;  /* 0xffffff8000007810 */ /* 0x002fe40007ffe0ff */
[----:B--2---:R-:W-:Y:S02]  /*17fb0*/  ISETP.GT.AND P2, PT, R208, 0x1, PT ;  /* 0x00000001d000780c */ /* 0x004fe40003f44270 */
[----:B------:R-:W-:Y:S01]  /*17fc0*/  ISETP.GT.AND P3, PT, R0, 0x7f, PT ;  /* 0x0000007f0000780c */ /* 0x000fe20003f64270 */
[----:B----4-:R-:W-:-:S12]  /*17fd0*/  @P1 BRA `(.L_x_9604) ;  /* 0x0000000000101947 */ /* 0x010fd80003800000 */
[----:B------:R-:W-:Y:S05]  /*17fe0*/  @!P0 BRA `(.L_x_9604) ;  /* 0x00000000000c8947 */ /* 0x000fea0003800000 */
[----:B------:R-:W2:Y:S04]  /*17ff0*/  LDG.E R11, desc[UR42][R8.64] ;  /* 0x0000002a080b7981 */ /* 0x000ea8000c1e1900 */
[----:B-----5:R-:W2:Y:S02]  /*18000*/  LDG.E R24, desc[UR42][R8.64+0x4] ;  /* 0x0000042a08187981 */ /* 0x020ea4000c1e1900 */
[----:B--2---:R-:W-:-:S07]  /*18010*/  IMAD.IADD R24, R24, 0x1, -R11 ;  /* 0x0000000118187824 */ /* 0x004fce00078e0a0b */
.L_x_9604:
[----:B------:R-:W-:Y:S01]  /*18020*/  BSSY B1, `(.L_x_9605) ;  /* 0x0000036000017945 */ /* 0x000fe20003800000 */
[----:B------:R-:W-:Y:S02]  /*18030*/  SEL R209, R209, RZ, !P0 ;  /* 0x000000ffd1d17207 */ /* 0x000fe40004000000 */
[----:B------:R-:W-:Y:S02]  /*18040*/  SEL R219, R219, RZ, !P0 ;  /* 0x000000ffdbdb7207 */ /* 0x000fe40004000000 */
[----:B-----5:R-:W-:Y:S01]  /*18050*/  SHF.R.S32.HI R28, RZ, 0x1f, R3 ;  /* 0x0000001fff1c7819 */ /* 0x020fe20000011403 */
[----:B------:R-:W-:Y:S06]  /*18060*/  @P3 BRA `(.L_x_9606) ;  /* 0x0000000000c43947 */ /* 0x000fec0003800000 */
[----:B------:R-:W1:Y:S01]  /*18070*/  S2R R31, SR_TID.X ;  /* 0x00000000001f7919 */ /* 0x000e620000002100 */
[----:B------:R-:W2:Y:S02]  /*18080*/  LDC R35, c[0x0][0xbe8] ;  /* 0x0002fa00ff237b82 */ /* 0x000ea40000000800 */
[----:B--2---:R-:W-:Y:S01]  /*18090*/  IMAD R0, R24, R35, RZ ;  /* 0x0000002318007224 */ /* 0x004fe200078e02ff */
[----:B-1----:R-:W-:-:S04]  /*180a0*/  IADD3 R31, R192, -0x80, R31 ;  /* 0xffffff80c01f7810 */ /* 0x002fc80007ffe01f */
[----:B------:R-:W-:-:S13]  /*180b0*/  ISETP.GE.AND P0, PT, R31, R0, PT ;  /* 0x000000001f00720c */ /* 0x000fda0003f06270 */
[----:B------:R-:W-:Y:S05]  /*180c0*/  @P0 BRA `(.L_x_9606) ;  /* 0x0000000000ac0947 */ /* 0x000fea0003800000 */
[----:B------:R-:W-:Y:S01]  /*180d0*/  IMAD.MOV.U32 R26, RZ, RZ, 0x9b8 ;  /* 0x000009b8ff1a7424 */ /* 0x000fe200078e00ff */
[----:B------:R-:W-:Y:S01]  /*180e0*/  ISETP.GT.AND P0, PT, R208, 0x1, PT ;  /* 0x00000001d000780c */ /* 0x000fe20003f04270 */
[----:B------:R-:W1:Y:S01]  /*180f0*/  LDC.64 R32, c[0x0][0xba8] ;  /* 0x0002ea00ff207b82 */ /* 0x000e620000000a00 */
[----:B------:R-:W-:Y:S01]  /*18100*/  ISETP.NE.AND P1, PT, R35, 0x1, PT ;  /* 0x000000012300780c */ /* 0x000fe20003f25270 */
[----:B------:R-:W-:Y:S01]  /*18110*/  IMAD.MOV.U32 R25, RZ, RZ, R31 ;  /* 0x000000ffff197224 */ /* 0x000fe200078e001f */
[----:B------:R-:W-:-:S05]  /*18120*/  SEL R26, R26, 0x978, P0 ;  /* 0x000009781a1a7807 */ /* 0x000fca0000000000 */
[----:B------:R-:W2:Y:S08]  /*18130*/  LDC.64 R10, c[0x0][R26+0x220] ;  /* 0x000088001a0a7b82 */ /* 0x000eb00000000a00 */
[----:B------:R-:W4:Y:S08]  /*18140*/  LDC.64 R8, c[0x0][R26+0x218] ;  /* 0x000086001a087b82 */ /* 0x000f300000000a00 */
[----:B------:R-:W5:Y:S08]  /*18150*/  LDC.64 R12, c[0x0][R26+0x228] ;  /* 0x00008a001a0c7b82 */ /* 0x000f700000000a00 */
[----:B------:R-:W0:Y:S08]  /*18160*/  @P1 LDC R0, c[0x0][0xbec] ;  /* 0x0002fb00ff001b82 */ /* 0x000e300000000800 */
[----:B------:R-:W5:Y:S08]  /*18170*/  LDC.64 R14, c[0x0][R26+0x210] ;  /* 0x000084001a0e7b82 */ /* 0x000f700000000a00 */
[----:B------:R-:W3:Y:S01]  /*18180*/  @P1 LDC R29, c[0x0][0xbf0] ;  /* 0x0002fc00ff1d1b82 */ /* 0x000ee20000000800 */
[----:B0-----:R-:W-:-:S07]  /*18190*/  @P1 IMAD.HI.U32 R0, R31, R0, RZ ;  /* 0x000000001f001227 */ /* 0x001fce00078e00ff */
[----:B-1----:R-:W0:Y:S01]  /*181a0*/  @!P0 LDC R32, c[0x0][0xb50] ;  /* 0x0002d400ff208b82 */ /* 0x002e220000000800 */
[-C--:B--2---:R-:W-:Y:S02]  /*181b0*/  IMAD R11, R11, R209.reuse, RZ ;  /* 0x000000d10b0b7224 */ /* 0x084fe400078e02ff */
[----:B------:R-:W-:-:S05]  /*181c0*/  IMAD.WIDE.U32 R20, R10, R209, RZ ;  /* 0x000000d10a147225 */ /* 0x000fca00078e00ff */
[----:B------:R-:W1:Y:S01]  /*181d0*/  @!P0 LDC R33, c[0x0][0xb54] ;  /* 0x0002d500ff218b82 */ /* 0x000e620000000800 */
[-C--:B----4-:R-:W-:Y:S02]  /*181e0*/  IMAD R27, R9, R188.reuse, RZ ;  /* 0x000000bc091b7224 */ /* 0x090fe400078e02ff */
[----:B------:R-:W-:Y:S01]  /*181f0*/  IMAD.WIDE.U32 R8, R8, R188, RZ ;  /* 0x000000bc08087225 */ /* 0x000fe200078e00ff */
[----:B---3--:R-:W-:-:S03]  /*18200*/  @P1 SHF.R.U32.HI R25, RZ, R29, R0 ;  /* 0x0000001dff191219 */ /* 0x008fc60000011600 */
[----:B------:R-:W-:Y:S01]  /*18210*/  IMAD R29, R10, R219, R11 ;  /* 0x000000db0a1d7224 */ /* 0x000fe200078e020b */
[----:B------:R-:W-:Y:S01]  /*18220*/  SEL R11, R212, RZ, P0 ;  /* 0x000000ffd40b7207 */ /* 0x000fe20000000000 */
[----:B------:R-:W-:Y:S01]  /*18230*/  IMAD.IADD R27, R9, 0x1, R27 ;  /* 0x00000001091b7824 */ /* 0x000fe200078e021b */
[----:B------:R-:W-:Y:S01]  /*18240*/  IADD3 R4, -R25, RZ, RZ ;  /* 0x000000ff19047210 */ /* 0x000fe20007ffe1ff */
[----:B------:R-:W-:Y:S01]  /*18250*/  IMAD.IADD R29, R21, 0x1, R29 ;  /* 0x00000001151d7824 */ /* 0x000fe200078e021d */
[----:B------:R-:W-:Y:S01]  /*18260*/  IADD3 R0, P1, P3, R20, R8, R3 ;  /* 0x0000000814007210 */ /* 0x000fe20007b3e003 */
[----:B-----5:R-:W-:-:S04]  /*18270*/  IMAD.WIDE.U32 R8, R12, R11, RZ ;  /* 0x0000000b0c087225 */ /* 0x020fc800078e00ff */
[----:B------:R-:W-:Y:S02]  /*18280*/  IMAD R13, R13, R11, RZ ;  /* 0x0000000b0d0d7224 */ /* 0x000fe400078e02ff */
        /* <DEDUP_REMOVED lines=15> */
.L_x_9606:
[----:B------:R-:W-:Y:S05]  /*18380*/  BSYNC B1 ;  /* 0x0000000000017941 */ /* 0x000fea0003800000 */
.L_x_9605:
[----:B------:R-:W-:Y:S05]  /*18390*/  @P2 BRA `(.L_x_9599) ;  /* 0x0000000400b82947 */ /* 0x000fea0003800000 */
[----:B------:R-:W2:Y:S01]  /*183a0*/  LDC R21, c[0x0][0xbe8] ;  /* 0x0002fa00ff157b82 */ /* 0x000ea20000000800 */
[----:B------:R-:W-:Y:S01]  /*183b0*/  ULDC.64 UR4, c[0x0][0xaa0] ;  /* 0x0002a80000047ab9 */ /* 0x000fe20000000a00 */
[----:B------:R-:W-:Y:S01]  /*183c0*/  ULDC.64 UR6, c[0x0][0xaf0] ;  /* 0x0002bc0000067ab9 */ /* 0x000fe20000000a00 */
[----:B------:R-:W-:Y:S02]  /*183d0*/  IMAD R0, R28, UR4, RZ ;  /* 0x000000041c007c24 */ /* 0x000fe4000f8e02ff */
[----:B-1----:R-:W-:-:S04]  /*183e0*/  IMAD.WIDE.U32 R8, R3, UR4, RZ ;  /* 0x0000000403087c25 */ /* 0x002fc8000f8e00ff */
[----:B------:R-:W-:Y:S01]  /*183f0*/  IMAD R11, R3, UR5, R0 ;  /* 0x00000005030b7c24 */ /* 0x000fe2000f8e0200 */
[----:B------:R-:W-:Y:S01]  /*18400*/  LEA R3, R207, R187, 0x5 ;  /* 0x000000bbcf037211 */ /* 0x000fe200078e28ff */
[----:B------:R-:W-:Y:S02]  /*18410*/  ULDC.64 UR4, c[0x0][0xae8] ;  /* 0x0002ba0000047ab9 */ /* 0x000fe40000000a00 */
        /* <DEDUP_REMOVED lines=9> */
[----:B---3--:R-:W1:Y:S08]  /*184b0*/  @P0 LDC R4, c[0x0][0xbec] ;  /* 0x0002fb00ff040b82 */ /* 0x008e700000000800 */
[----:B------:R-:W2:Y:S01]  /*184c0*/  @P0 LDC R15, c[0x0][0xbf0] ;  /* 0x0002fc00ff0f0b82 */ /* 0x000ea20000000800 */
[----:B-1----:R-:W-:-:S04]  /*184d0*/  @P0 IMAD.HI.U32 R0, R13, R4, RZ ;  /* 0x000000040d000227 */ /* 0x002fc800078e00ff */
[----:B------:R-:W-:Y:S01]  /*184e0*/  IMAD R4, R219, UR6, RZ ;  /* 0x00000006db047c24 */ /* 0x000fe2000f8e02ff */
[----:B--2---:R-:W-:-:S03]  /*184f0*/  @P0 SHF.R.U32.HI R3, RZ, R15, R0 ;  /* 0x0000000fff030219 */ /* 0x004fc60000011600 */
[----:B------:R-:W-:Y:S01]  /*18500*/  IMAD R11, R209, UR7, R4 ;  /* 0x00000007d10b7c24 */ /* 0x000fe2000f8e0204 */
[--C-:B------:R-:W-:Y:S01]  /*18510*/  SHF.R.S32.HI R0, RZ, 0x1f, R3.reuse ;  /* 0x0000001fff007819 */ /* 0x100fe20000011403 */
[----:B------:R-:W-:-:S03]  /*18520*/  IMAD.MOV R4, RZ, RZ, -R3 ;  /* 0x000000ffff047224 */ /* 0x000fc600078e0a03 */
[----:B------:R-:W-:Y:S01]  /*18530*/  IADD3 R9, R9, R11, RZ ;  /* 0x0000000b09097210 */ /* 0x000fe20007ffe0ff */
[----:B------:R-:W-:Y:S02]  /*18540*/  IMAD R0, R0, UR4, RZ ;  /* 0x0000000400007c24 */ /* 0x000fe4000f8e02ff */
[----:B------:R-:W-:Y:S02]  /*18550*/  IMAD R11, R21, R4, R13 ;  /* 0x00000004150b7224 */ /* 0x000fe400078e020d */
[C---:B------:R-:W-:Y:S02]  /*18560*/  IMAD R13, R3.reuse, UR5, R0 ;  /* 0x00000005030d7c24 */ /* 0x040fe4000f8e0200 */
[----:B------:R-:W-:Y:S01]  /*18570*/  IMAD.WIDE.U32 R8, R3, UR4, R8 ;  /* 0x0000000403087c25 */ /* 0x000fe2000f8e0008 */
[----:B------:R-:W-:Y:S01]  /*18580*/  SHF.R.S32.HI R0, RZ, 0x1f, R11 ;  /* 0x0000001fff007819 */ /* 0x000fe2000001140b */
[----:B------:R-:W-:Y:S02]  /*18590*/  ULDC.64 UR4, c[0x0][0xad8] ;  /* 0x0002b60000047ab9 */ /* 0x000fe40000000a00 */
[----:B------:R-:W-:-:S02]  /*185a0*/  IMAD.IADD R9, R9, 0x1, R13 ;  /* 0x0000000109097824 */ /* 0x000fc400078e020d */
        /* <DEDUP_REMOVED lines=10> */
[----:B------:R1:W3:Y:S02]  /*18650*/  SHFL.IDX PT, R14, R0, RZ, 0x181f ;  /* 0x00181fff000e7589 */ /* 0x0002e400000e0000 */
.L_x_9867:
[----:B------:R-:W-:Y:S01]  /*18660*/  IMAD R21, R24, R21, RZ ;  /* 0x0000001518157224 */ /* 0x000fe200078e02ff */
[----:B------:R-:W-:Y:S04]  /*18670*/  BSSY B1, `(.L_x_9608) ;  /* 0x000000c000017945 */ /* 0x000fe80003800000 */
[----:B------:R-:W-:-:S13]  /*18680*/  ISETP.GE.AND P0, PT, R192, R21, PT ;  /* 0x00000015c000720c */ /* 0x000fda0003f06270 */
[----:B------:R-:W-:Y:S05]  /*18690*/  @P0 BRA `(.L_x_9609) ;  /* 0x0000000000240947 */ /* 0x000fea0003800000 */
[----:B------:R-:W-:Y:S02]  /*186a0*/  ULDC UR4, c[0x0][0xac8] ;  /* 0x0002b20000047ab9 */ /* 0x000fe40000000800 */
[----:B------:R-:W-:Y:S02]  /*186b0*/  ISETP.GE.AND P2, PT, R16, UR4, PT ;  /* 0x0000000410007c0c */ /* 0x000fe4000bf46270 */
[----:B------:R-:W-:-:S11]  /*186c0*/  ISETP.GE.AND P3, PT, R2, UR4, PT ;  /* 0x0000000402007c0c */ /* 0x000fd6000bf66270 */
[-C--:B---3--:R-:W-:Y:S02]  /*186d0*/  @!P2 LEA R8, P0, R16, R14.reuse, 0x1 ;  /* 0x0000000e1008a211 */ /* 0x088fe400078008ff */
[----:B------:R-:W-:Y:S02]  /*186e0*/  @!P3 LEA R14, P1, R2, R14, 0x1 ;  /* 0x0000000e020eb211 */ /* 0x000fe400078208ff */
[-C--:B--2---:R-:W-:Y:S02]  /*186f0*/  @!P2 LEA.HI.X R9, R16, R3.reuse, R17, 0x1, P0 ;  /* 0x000000031009a211 */ /* 0x084fe400000f0c11 */
[----:B------:R-:W-:-:S03]  /*18700*/  @!P3 LEA.HI.X R15, R2, R3, R184, 0x1, P1 ;  /* 0x00000003020fb211 */ /* 0x000fc600008f0cb8 */
[----:B------:R4:W-:Y:S04]  /*18710*/  @!P2 ST.E.128 desc[UR42][R8.64], RZ ;  /* 0x000000ff0800a985 */ /* 0x0009e8000c101d2a */
[----:B------:R4:W-:Y:S02]  /*18720*/  @!P3 ST.E.128 desc[UR42][R14.64], RZ ;  /* 0x000000ff0e00b985 */ /* 0x0009e4000c101d2a */
.L_x_9609:
[----:B------:R-:W-:Y:S05]  /*18730*/  BSYNC B1 ;  /* 0x0000000000017941 */ /* 0x000fea0003800000 */
.L_x_9608:
[----:B------:R-:W-:-:S03]  /*18740*/  UMOV UR4, 0xffffffff ;  /* 0xffffffff00047882 */ /* 0x000fc60000000000 */
[----:B------:R-:W-:Y:S05]  /*18750*/  BRA.DIV UR4, `(.L_x_9610) ;  /* 0x000000aa04207947 */ /* 0x000fea000b800000 */
[----:B--2---:R2:W0:Y:S04]  /*18760*/  SHFL.IDX PT, R3, R4, 0x1, 0x181f ;  /* 0x00381f0004037f89 */ /* 0x00442800000e0000 */
[----:B---34-:R2:W3:Y:S02]  /*18770*/  SHFL.IDX PT, R14, R0, 0x1, 0x181f ;  /* 0x00381f00000e7f89 */ /* 0x0184e400000e0000 */
.L_x_9871:
[----:B------:R-:W-:Y:S01]  /*18780*/  VIADD R8, R192, 0x20 ;  /* 0x00000020c0087836 */ /* 0x000fe20000000000 */
        /* <DEDUP_REMOVED lines=10> */
[----:B------:R4:W-:Y:S04]  /*18830*/  @!P2 ST.E.128 desc[UR42][R8.64], RZ ;  /* 0x000000ff0800a985 */ /* 0x0009e8000c101d2a */
[----:B------:R4:W-:Y:S02]  /*18840*/  @!P3 ST.E.128 desc[UR42][R14.64], RZ ;  /* 0x000000ff0e00b985 */ /* 0x0009e4000c101d2a */
.L_x_9612:
[----:B------:R-:W-:Y:S05]  /*18850*/  BSYNC B1 ;  /* 0x0000000000017941 */ /* 0x000fea0003800000 */
.L_x_9611:
[----:B------:R-:W-:-:S03]  /*18860*/  UMOV UR4, 0xffffffff ;  /* 0xffffffff00047882 */ /* 0x000fc60000000000 */
[----:B------:R-:W-:Y:S05]  /*18870*/  BRA.DIV UR4, `(.L_x_9613) ;  /* 0x000000aa04207947 */ /* 0x000fea000b800000 */
[----:B0-----:R0:W0:Y:S04]  /*18880*/  SHFL.IDX PT, R3, R4, 0x2, 0x181f ;  /* 0x00581f0004037f89 */ /* 0x00102800000e0000 */
[----:B---34-:R3:W4:Y:S02]  /*18890*/  SHFL.IDX PT, R14, R0, 0x2, 0x181f ;  /* 0x00581f00000e7f89 */ /* 0x01872400000e0000 */
.L_x_9875:
[----:B------:R-:W-:Y:S01]  /*188a0*/  IADD3 R8, R192, 0x40, RZ ;  /* 0x00000040c0087810 */ /* 0x000fe20007ffe0ff */
[----:B------:R-:W-:Y:S03]  /*188b0*/  BSSY B1, `(.L_x_9614) ;  /* 0x000000c000017945 */ /* 0x000fe60003800000 */
        /* <DEDUP_REMOVED lines=11> */
.L_x_9615:
[----:B------:R-:W-:Y:S05]  /*18970*/  BSYNC B1 ;  /* 0x0000000000017941 */ /* 0x000fea0003800000 */
.L_x_9614:
[----:B------:R-:W-:-:S03]  /*18980*/  UMOV UR4, 0xffffffff ;  /* 0xffffffff00047882 */ /* 0x000fc60000000000 */
[----:B------:R-:W-:Y:S05]  /*18990*/  BRA.DIV UR4, `(.L_x_9616) ;  /* 0x000000aa04207947 */ /* 0x000fea000b800000 */
[----:B0-----:R0:W0:Y:S04]  /*189a0*/  SHFL.IDX PT, R3, R4, 0x3, 0x181f ;  /* 0x00781f0004037f89 */ /* 0x00102800000e0000 */
[----:B----4-:R4:W0:Y:S02]  /*189b0*/  SHFL.IDX PT, R14, R0, 0x3, 0x181f ;  /* 0x00781f00000e7f89 */ /* 0x01082400000e0000 */
.L_x_9879:
[----:B-1234-:R-:W-:-:S05]  /*189c0*/  VIADD R0, R192, 0x60 ;  /* 0x00000060c0007836 */ /* 0x01efca0000000000 */
        /* <DEDUP_REMOVED lines=11> */
.L_x_9599:
[----:B------:R-:W-:Y:S05]  /*18a80*/  BSYNC B0 ;  /* 0x0000000000007941 */ /* 0x000fea0003800000 */
.L_x_9585:
[----:B------:R-:W-:Y:S02]  /*18a90*/  ULDC UR4, c[0x0][0xc3c] ;  /* 0x00030f0000047ab9 */ /* 0x000fe40000000800 */
[----:B---3--:R-:W-:-:S13]  /*18aa0*/  ISETP.GE.AND P0, PT, R7, UR4, PT ;  /* 0x0000000407007c0c */ /* 0x008fda000bf06270 */
[----:B------:R-:W-:Y:S05]  /*18ab0*/  @!P0 BRA `(.L_x_9617) ;  /* 0xfffffe8400d48947 */ /* 0x000fea000383ffff */
[----:B------:R-:W-:Y:S05]  /*18ac0*/  BRA `(.L_x_9383) ;  /* 0x0000007800487947 */ /* 0x000fea0003800000 */
.L_x_9381:
        /* <DEDUP_REMOVED lines=16> */
.L_x_9618:
        /* <DEDUP_REMOVED lines=43> */
.L_x_9622:
        /* <DEDUP_REMOVED lines=37> */
.L_x_9620:
        /* <DEDUP_REMOVED lines=13> */
.L_x_9623:
        /* <DEDUP_REMOVED lines=11> */
[----:B0-----:R-:W-:-:S02]  /*19250*/  IADD3 R2, R8, 0xffffffe, RZ ;  /* 0x0ffffffe08027810 */ /* 0x001fc40007ffe0ff */
[----:B------:R-:W-:-:S05]  /*19260*/  IABS R8, R5 ;  /* 0x0000000500087213 */ /* 0x000fca0000000000 */
        /* <DEDUP_REMOVED lines=8> */
[----:B------:R-:W-:Y:S02]  /*192f0*/  IADD3 R11, R10, 0xffffffe, RZ ;  /* 0x0ffffffe0a0b7810 */ /* 0x000fe40007ffe0ff */
[----:B------:R-:W-:Y:S02]  /*19300*/  LOP3.LUT R8, R5, R6, RZ, 0x3c, !PT ;  /* 0x0000000605087212 */ /* 0x000fe400078e3cff */
        /* <DEDUP_REMOVED lines=29> */
[----:B------:R-:W-:-:S05]  /*194e0*/  IADD3 R3, -R10, RZ, RZ ;  /* 0x000000ff0a037210 */ /* 0x000fca0007ffe1ff */
        /* <DEDUP_REMOVED lines=9> */
.L_x_9624:
        /* <DEDUP_REMOVED lines=41> */
[----:B0-----:R-:W-:-:S05]  /*19810*/  IMAD.MOV R9, RZ, RZ, -R3 ;  /* 0x000000ffff097224 */ /* 0x001fca00078e0a03 */
[----:B------:R-:W-:Y:S02]  /*19820*/  MOV R5, R9 ;  /* 0x0000000900057202 */ /* 0x000fe40000000f00 */
        /* <DEDUP_REMOVED lines=16> */
[----:B------:R-:W-:-:S05]  /*19930*/  @!P1 LOP3.LUT R2, RZ, R13, RZ, 0x33, !PT ;  /* 0x0000000dff029212 */ /* 0x000fca00078e33ff */
[----:B------:R-:W-:-:S07]  /*19940*/  IMAD R18, R2, R18, R3 ;  /* 0x0000001202127224 */ /* 0x000fce00078e0203 */
.L_x_9625:
[----:B------:R-:W-:-:S05]  /*19950*/  LOP3.LUT R17, RZ, R2, RZ, 0x33, !PT ;  /* 0x00000002ff117212 */ /* 0x000fca00078e33ff */
[----:B------:R-:W-:Y:S01]  /*19960*/  IMAD.IADD R17, R6, 0x1, R17 ;  /* 0x0000000106117824 */ /* 0x000fe200078e0211 */
[----:B------:R-:W-:Y:S06]  /*19970*/  BRA `(.L_x_9626) ;  /* 0x00000000000c7947 */ /* 0x000fec0003800000 */
.L_x_9621:
[----:B------:R-:W-:Y:S01]  /*19980*/  IMAD.MOV.U32 R17, RZ, RZ, RZ ;  /* 0x000000ffff117224 */ /* 0x000fe200078e00ff */
[----:B------:R-:W-:Y:S01]  /*19990*/  MOV R16, UR6 ;  /* 0x0000000600107c02 */ /* 0x000fe20008000f00 */
[----:B------:R-:W-:-:S07]  /*199a0*/  IMAD.MOV.U32 R18, RZ, RZ, RZ ;  /* 0x000000ffff127224 */ /* 0x000fce00078e00ff */
.L_x_9626:
[----:B------:R-:W-:-:S13]  /*199b0*/  ISETP.NE.AND P0, PT, R7, RZ, PT ;  /* 0x000000ff0700720c */ /* 0x000fda0003f05270 */
[----:B------:R-:W0:Y:S01]  /*199c0*/  @!P0 S2R R3, SR_CgaCtaId ;  /* 0x0000000000038919 */ /* 0x000e220000008800 */
[----:B------:R-:W-:-:S04]  /*199d0*/  @!P0 MOV R2, 0x400 ;  /* 0x0000040000028802 */ /* 0x000fc80000000f00 */
[----:B0-----:R-:W-:-:S05]  /*199e0*/  @!P0 LEA R2, R3, R2, 0x18 ;  /* 0x0000000203028211 */ /* 0x001fca00078ec0ff */
[----:B------:R1:W-:Y:S01]  /*199f0*/  @!P0 STS.128 [R2+0x288d0], R16 ;  /* 0x0288d01002008388 */ /* 0x0003e20000000c00 */
[----:B------:R-:W-:Y:S06]  /*19a00*/  BAR.ARV 0x5, 0x180 ;  /* 0x0146000000007b1d */ /* 0x000fec0000002000 */
.L_x_9619:
        /* <DEDUP_REMOVED lines=30> */
[----:B------:R-:W-:-:S05]  /*19bf0*/  MOV R22, UR4 ;  /* 0x0000000400167c02 */ /* 0x000fca0008000f00 */
[----:B------:R-:W-:-:S05]  /*19c00*/  IMAD R0, R35, 0x2, R22 ;  /* 0x0000000223007824 */ /* 0x000fca00078e0216 */
[----:B------:R2:W-:Y:S02]  /*19c10*/  STL [R1+0x8], R0 ;  /* 0x0000080001007387 */ /* 0x0005e40000100800 */
.L_x_9730:
[----:B0-----:R-:W0:Y:S02]  /*19c20*/  LDC.64 R2, c[0x0][0xc88] ;  /* 0x00032200ff027b82 */ /* 0x001e240000000a00 */
[----:B0-----:R-:W-:-:S05]  /*19c30*/  IMAD.WIDE R2, R19, 0x4, R2 ;  /* 0x0000000413027825 */ /* 0x001fca00078e0202 */
[----:B--2---:R-:W2:Y:S01]  /*19c40*/  LDG.E R33, desc[UR42][R2.64] ;  /* 0x0000002a02217981 */ /* 0x004ea2000c1e1900 */
        /* <DEDUP_REMOVED lines=44> */
[----:B------:R-:W-:Y:S01]  /*19f10*/  MOV R9, UR4 ;  /* 0x0000000400097c02 */ /* 0x000fe20008000f00 */
[----:B---3--:R0:W-:Y:S04]  /*19f20*/  STL [R1+0x10], R8 ;  /* 0x0000100801007387 */ /* 0x0081e80000100800 */
[----:B--2---:R0:W-:Y:S01]  /*19f30*/  STL [R1], R13 ;  /* 0x0000000d01007387 */ /* 0x0041e20000100800 */
[----:B------:R-:W-:Y:S01]  /*19f40*/  IMAD.MOV.U32 R12, RZ, RZ, R8 ;  /* 0x000000ffff0c7224 */ /* 0x000fe200078e0008 */
[----:B------:R-:W-:Y:S06]  /*19f50*/  @P2 BRA `(.L_x_9628) ;  /* 0x0000000000142947 */ /* 0x000fec0003800000 */
[----:B------:R-:W-:Y:S05]  /*19f60*/  @!P0 BRA `(.L_x_9628) ;  /* 0x0000000000108947 */ /* 0x000fea0003800000 */
[----:B0-----:R-:W2:Y:S04]  /*19f70*/  LDG.E R8, desc[UR42][R2.64] ;  /* 0x0000002a02087981 */ /* 0x001ea8000c1e1900 */
[----:B------:R-:W2:Y:S02]  /*19f80*/  LDG.E R7, desc[UR42][R2.64+0x4] ;  /* 0x0000042a02077981 */ /* 0x000ea4000c1e1900 */
[----:B--2---:R-:W-:-:S05]  /*19f90*/  IMAD.IADD R12, R7, 0x1, -R8 ;  /* 0x00000001070c7824 */ /* 0x004fca00078e0a08 */
[----:B------:R1:W-:Y:S02]  /*19fa0*/  STL [R1+0x10], R12 ;  /* 0x0000100c01007387 */ /* 0x0003e40000100800 */
.L_x_9628:
[----:B------:R-:W-:Y:S01]  /*19fb0*/  ULDC.64 UR4, c[0x0][0xa20] ;  /* 0x0002880000047ab9 */ /* 0x000fe20000000a00 */
[C---:B------:R-:W-:Y:S01]  /*19fc0*/  LOP3.LUT R2, R18.reuse, 0xff000000, RZ, 0xc0, !PT ;  /* 0xff00000012027812 */ /* 0x040fe200078ec0ff */
[----:B------:R-:W-:Y:S01]  /*19fd0*/  IMAD.MOV.U32 R34, RZ, RZ, R33 ;  /* 0x000000ffff227224 */ /* 0x000fe200078e0021 */
[----:B------:R-:W-:Y:S02]  /*19fe0*/  ISETP.NE.U32.AND P0, PT, RZ, UR4, PT ;  /* 0x00000004ff007c0c */ /* 0x000fe4000bf05070 */
[----:B------:R-:W-:Y:S02]  /*19ff0*/  SHF.R.U32.HI R3, RZ, 0x8, R2 ;  /* 0x00000008ff037819 */ /* 0x000fe40000011602 */
[----:B------:R-:W-:Y:S02]  /*1a000*/  ISETP.NE.AND.EX P0, PT, RZ, UR5, PT, P0 ;  /* 0x00000005ff007c0c */ /* 0x000fe4000bf05300 */
[C---:B0-----:R-:W-:Y:S02]  /*1a010*/  LOP3.LUT R8, R18.reuse, 0xff0000, RZ, 0xc0, !PT ;  /* 0x00ff000012087812 */ /* 0x041fe400078ec0ff */
[----:B------:R-:W-:-:S02]  /*1a020*/  LOP3.LUT R18, R18, 0xffff, RZ, 0xc0, !PT ;  /* 0x0000ffff12127812 */ /* 0x000fc400078ec0ff */
[----:B------:R-:W-:-:S07]  /*1a030*/  LEA.HI R8, R8, R3, RZ, 0x10 ;  /* 0x0000000308087211 */ /* 0x000fce00078f80ff */
[----:B------:R-:W-:Y:S05]  /*1a040*/  @!P0 BRA `(.L_x_9629) ;  /* 0x0000000000108947 */ /* 0x000fea0003800000 */
[----:B------:R-:W-:-:S04]  /*1a050*/  IADD3 R2, P0, R23, UR4, RZ ;  /* 0x0000000417027c10 */ /* 0x000fc8000ff1e0ff */
[----:B------:R-:W-:-:S05]  /*1a060*/  IADD3.X R3, R24, UR5, RZ, P0, !PT ;  /* 0x0000000518037c10 */ /* 0x000fca00087fe4ff */
[----:B------:R0:W5:Y:S01]  /*1a070*/  LDG.E R9, desc[UR42][R2.64] ;  /* 0x0000002a02097981 */ /* 0x000162000c1e1900 */
[----:B------:R-:W-:Y:S05]  /*1a080*/  BRA `(.L_x_9630) ;  /* 0x0000000000247947 */ /* 0x000fea0003800000 */
.L_x_9629:
        /* <DEDUP_REMOVED lines=9> */
.L_x_9630:
[----:B0-----:R-:W2:Y:S01]  /*1a120*/  @P1 LDG.E R2, desc[UR42][R4.64] ;  /* 0x0000002a04021981 */ /* 0x001ea2000c1e1900 */
[----:B------:R-:W0:Y:S03]  /*1a130*/  LDC R3, c[0x0][0x448] ;  /* 0x00011200ff037b82 */ /* 0x000e260000000800 */
[----:B------:R-:W2:Y:S01]  /*1a140*/  @P1 LDG.E R11, desc[UR42][R4.64+0x4] ;  /* 0x0000042a040b1981 */ /* 0x000ea2000c1e1900 */
[----:B-----5:R-:W-:Y:S01]  /*1a150*/  IMAD.IADD R9, R9, 0x1, -R13 ;  /* 0x0000000109097824 */ /* 0x020fe200078e0a0d */
[----:B------:R-:W-:Y:S01]  /*1a160*/  BSSY B0, `(.L_x_9631) ;  /* 0x0000035000007945 */ /* 0x000fe20003800000 */
[----:B------:R-:W-:Y:S01]  /*1a170*/  LOP3.LUT R37, R8, 0xff, RZ, 0xc0, !PT ;  /* 0x000000ff08257812 */ /* 0x000fe200078ec0ff */
[----:B------:R-:W-:Y:S01]  /*1a180*/  IMAD.MOV.U32 R13, RZ, RZ, RZ ;  /* 0x000000ffff0d7224 */ /* 0x000fe200078e00ff */
[----:B0-----:R-:W-:-:S13]  /*1a190*/  ISETP.NE.AND P0, PT, R3, 0x1, PT ;  /* 0x000000010300780c */ /* 0x001fda0003f05270 */
[----:B------:R-:W0:Y:S08]  /*1a1a0*/  @P0 LDC R7, c[0x0][0x44c] ;  /* 0x00011300ff070b82 */ /* 0x000e300000000800 */
[----:B------:R-:W3:Y:S01]  /*1a1b0*/  @P0 LDC R3, c[0x0][0x450] ;  /* 0x00011400ff030b82 */ /* 0x000ee20000000800 */
[----:B--2---:R-:W-:Y:S01]  /*1a1c0*/  @P1 IMAD.IADD R6, R11, 0x1, -R2 ;  /* 0x000000010b061824 */ /* 0x004fe200078e0a02 */
[----:B------:R-:W-:-:S03]  /*1a1d0*/  SHF.L.U32 R2, R17, 0x7, RZ ;  /* 0x0000000711027819 */ /* 0x000fc600000006ff */
[----:B------:R-:W-:Y:S02]  /*1a1e0*/  IMAD.IADD R36, R9, 0x1, R6 ;  /* 0x0000000109247824 */ /* 0x000fe400078e0206 */
[----:B------:R-:W-:-:S04]  /*1a1f0*/  VIADD R2, R2, 0x7f ;  /* 0x0000007f02027836 */ /* 0x000fc80000000000 */
[----:B0-----:R-:W-:Y:S01]  /*1a200*/  @P0 IMAD.HI.U32 R10, R2, R7, RZ ;  /* 0x00000007020a0227 */ /* 0x001fe200078e00ff */
[----:B------:R-:W-:-:S04]  /*1a210*/  IADD3 R7, R36, 0x80, -R12 ;  /* 0x0000008024077810 */ /* 0x000fc80007ffe80c */
[----:B---3--:R-:W-:Y:S01]  /*1a220*/  @P0 SHF.R.U32.HI R2, RZ, R3, R10 ;  /* 0x00000003ff020219 */ /* 0x008fe2000001160a */
[----:B------:R-:W-:-:S03]  /*1a230*/  VIADD R3, R36, 0x7f ;  /* 0x0000007f24037836 */ /* 0x000fc60000000000 */
[----:B------:R-:W-:Y:S02]  /*1a240*/  IADD3 R2, R7, R2, RZ ;  /* 0x0000000207027210 */ /* 0x000fe40007ffe0ff */
[----:B------:R-:W-:-:S04]  /*1a250*/  SHF.R.S32.HI R4, RZ, 0x1f, R3 ;  /* 0x0000001fff047819 */ /* 0x000fc80000011403 */
[----:B------:R-:W-:Y:S02]  /*1a260*/  LEA.HI R4, R4, R3, RZ, 0x7 ;  /* 0x0000000304047211 */ /* 0x000fe400078f38ff */
[----:B------:R-:W-:Y:S02]  /*1a270*/  SHF.R.S32.HI R3, RZ, 0x1f, R2 ;  /* 0x0000001fff037819 */ /* 0x000fe40000011402 */
[----:B------:R-:W-:Y:S02]  /*1a280*/  SHF.R.S32.HI R5, RZ, 0x7, R4 ;  /* 0x00000007ff057819 */ /* 0x000fe40000011404 */
[----:B------:R-:W-:Y:S02]  /*1a290*/  LEA.HI R3, R3, R2, RZ, 0x7 ;  /* 0x0000000203037211 */ /* 0x000fe400078f38ff */
[----:B------:R-:W-:Y:S02]  /*1a2a0*/  SHF.R.U32.HI R4, RZ, 0x10, R8 ;  /* 0x00000010ff047819 */ /* 0x000fe40000011608 */
[----:B------:R-:W-:-:S04]  /*1a2b0*/  SHF.R.S32.HI R10, RZ, 0x7, R3 ;  /* 0x00000007ff0a7819 */ /* 0x000fc80000011403 */
[----:B------:R-:W-:-:S04]  /*1a2c0*/  VIMNMX R10, R5, R10, PT ;  /* 0x0000000a050a7248 */ /* 0x000fc80003fe0100 */
[----:B------:R-:W-:-:S13]  /*1a2d0*/  ISETP.GE.AND P0, PT, R10, 0x1, PT ;  /* 0x000000010a00780c */ /* 0x000fda0003f06270 */
[----:B------:R-:W-:Y:S05]  /*1a2e0*/  @!P0 BRA `(.L_x_9632) ;  /* 0x0000000000708947 */ /* 0x000fea0003800000 */
[----:B------:R-:W-:Y:S01]  /*1a2f0*/  ISETP.NE.AND P0, PT, R4, RZ, PT ;  /* 0x000000ff0400720c */ /* 0x000fe20003f05270 */
[----:B------:R-:W-:-:S03]  /*1a300*/  ULDC UR4, c[0x0][0x9f0] ;  /* 0x00027c0000047ab9 */ /* 0x000fc60000000800 */
[----:B------:R-:W-:-:S04]  /*1a310*/  SEL R8, R4, UR4, P0 ;  /* 0x0000000404087c07 */ /* 0x000fc80008000000 */
[----:B-1----:R-:W-:Y:S02]  /*1a320*/  IABS R12, R8 ;  /* 0x00000008000c7213 */ /* 0x002fe40000000000 */
        /* <DEDUP_REMOVED lines=24> */
.L_x_9632:
[----:B------:R-:W-:Y:S05]  /*1a4b0*/  BSYNC B0 ;  /* 0x0000000000007941 */ /* 0x000fea0003800000 */
.L_x_9631:
[-C--:B------:R-:W-:Y:S01]  /*1a4c0*/  IMAD R2, R37, R13.reuse, RZ ;  /* 0x0000000d25027224 */ /* 0x080fe200078e02ff */
[----:B------:R-:W-:Y:S04]  /*1a4d0*/  BSSY B0, `(.L_x_9633) ;  /* 0x0000114000007945 */ /* 0x000fe80003800000 */
[C---:B------:R-:W-:Y:S01]  /*1a4e0*/  VIADDMNMX R10, R2.reuse, R13, R10, PT ;  /* 0x0000000d020a7246 */ /* 0x040fe2000380010a */
[----:B------:R-:W-:-:S03]  /*1a4f0*/  IMAD R2, R2, 0x80, -R9 ;  /* 0x0000008002027824 */ /* 0x000fc600078e0a09 */
[----:B------:R-:W-:-:S04]  /*1a500*/  LEA R10, R10, -R9, 0x7 ;  /* 0x800000090a0a7211 */ /* 0x000fc800078e38ff */
[----:B------:R-:W-:Y:S02]  /*1a510*/  VIMNMX R10, R10, R6, PT ;  /* 0x000000060a0a7248 */ /* 0x000fe40003fe0100 */
[----:B------:R-:W-:-:S04]  /*1a520*/  VIMNMX R6, RZ, R2, !PT ;  /* 0x00000002ff067248 */ /* 0x000fc80007fe0100 */
        /* <DEDUP_REMOVED lines=16> */
[----:B------:R0:W2:Y:S02]  /*1a630*/  SHFL.IDX PT, R14, R8, RZ, 0x1f ;  /* 0x00001fff080e7589 */ /* 0x0000a400000e0000 */
.L_x_9882:
[----:B--2---:R-:W-:Y:S02]  /*1a640*/  ISETP.NE.AND P0, PT, R14, RZ, PT ;  /* 0x000000ff0e00720c */ /* 0x004fe40003f05270 */
[----:B------:R-:W-:-:S11]  /*1a650*/  PLOP3.LUT P6, PT, PT, PT, PT, 0x8, 0x0 ;  /* 0x000000000000781c */ /* 0x000fd60003fce170 */
[----:B------:R-:W-:Y:S05]  /*1a660*/  @P0 BRA `(.L_x_9636) ;  /* 0x00000000000c0947 */ /* 0x000fea0003800000 */
[----:B------:R-:W-:-:S03]  /*1a670*/  UMOV UR4, 0xffffffff ;  /* 0xffffffff00047882 */ /* 0x000fc60000000000 */
[----:B------:R-:W-:Y:S05]  /*1a680*/  BRA.DIV UR4, `(.L_x_9637) ;  /* 0x0000008e04607947 */ /* 0x000fea000b800000 */
[----:B------:R-:W-:-:S13]  /*1a690*/  ELECT P6, URZ, PT ;  /* 0x00000000003f782f */ /* 0x000fda00038c0000 */
.L_x_9636:
        /* <DEDUP_REMOVED lines=9> */
.L_x_9885:
[----:B------:R-:W-:Y:S05]  /*1a730*/  BSYNC B1 ;  /* 0x0000000000017941 */ /* 0x000fea0003800000 */
.L_x_9638:
        /* <DEDUP_REMOVED lines=10> */
.L_x_9886:
[----:B------:R-:W-:Y:S05]  /*1a7e0*/  BSYNC B2 ;  /* 0x0000000000027941 */ /* 0x000fea0003800000 */
.L_x_9642:
        /* <DEDUP_REMOVED lines=9> */
.L_x_9645:
[----:B------:R-:W-:Y:S05]  /*1a880*/  BSYNC B2 ;  /* 0x0000000000027941 */ /* 0x000fea0003800000 */
.L_x_9644:
[----:B------:R-:W-:Y:S01]  /*1a890*/  IMAD.MOV.U32 R15, RZ, RZ, RZ ;  /* 0x000000ffff0f7224 */ /* 0x000fe200078e00ff */
[----:B------:R-:W-:Y:S01]  /*1a8a0*/  UIADD3 UR4, UP0, UR40, 0x570, URZ ;  /* 0x0000057028047890 */ /* 0x000fe2000ff1e03f */
[----:B------:R-:W-:Y:S01]  /*1a8b0*/  IMAD R10, R3, 0x80, R0 ;  /* 0x00000080030a7824 */ /* 0x000fe200078e0200 */
[----:B------:R-:W-:Y:S01]  /*1a8c0*/  PLOP3.LUT P0, PT, PT, PT, PT, 0x80, 0x0 ;  /* 0x000000000000781c */ /* 0x000fe20003f0f070 */
[----:B------:R-:W-:Y:S01]  /*1a8d0*/  IMAD R11, R27, 0x8000, R22 ;  /* 0x000080001b0b7824 */ /* 0x000fe200078e0216 */
[----:B------:R-:W-:Y:S01]  /*1a8e0*/  R2UR UR10, R15 ;  /* 0x000000000f0a72ca */ /* 0x000fe200000e0000 */
[----:B------:R-:W-:Y:S01]  /*1a8f0*/  IMAD.SHL.U32 R14, R27, 0x4000, RZ ;  /* 0x000040001b0e7824 */ /* 0x000fe200078e00ff */
[----:B------:R-:W-:Y:S01]  /*1a900*/  IADD3 R10, R10, -0x80, RZ ;  /* 0xffffff800a0a7810 */ /* 0x000fe20007ffe0ff */
[----:B-1----:R-:W-:Y:S01]  /*1a910*/  VIADD R12, R8, 0x28890 ;  /* 0x00028890080c7836 */ /* 0x002fe20000000000 */
[----:B------:R-:W-:Y:S01]  /*1a920*/  UIADD3.X UR5, URZ, UR41, URZ, UP0, !UPT ;  /* 0x000000293f057290 */ /* 0x000fe200087fe43f */
[----:B------:R-:W-:Y:S01]  /*1a930*/  VIADD R13, R11, 0x18400 ;  /* 0x000184000b0d7836 */ /* 0x000fe20000000000 */
[----:B------:R-:W-:Y:S01]  /*1a940*/  UMOV UR6, 0x0 ;  /* 0x0000000000067882 */ /* 0x000fe20000000000 */
[----:B------:R-:W-:-:S09]  /*1a950*/  UMOV UR7, 0x12f00000 ;  /* 0x12f0000000077882 */ /* 0x000fd20000000000 */
.L_x_9646:
        /* <DEDUP_REMOVED lines=16> */
.L_x_9647:
        /* <DEDUP_REMOVED lines=13> */
.L_x_9887:
[----:B------:R-:W-:Y:S05]  /*1ab30*/  BSYNC B2 ;  /* 0x0000000000027941 */ /* 0x000fea0003800000 */
.L_x_9648:
        /* <DEDUP_REMOVED lines=11> */
.L_x_9651:
[----:B------:R-:W-:Y:S05]  /*1abf0*/  BSYNC B2 ;  /* 0x0000000000027941 */ /* 0x000fea0003800000 */
.L_x_9650:
[----:B------:R-:W-:Y:S01]  /*1ac00*/  R2UR UR10, R15 ;  /* 0x000000000f0a72ca */ /* 0x000fe200000e0000 */
[----:B------:R-:W-:Y:S01]  /*1ac10*/  UIADD3 UR4, UP0, UR40, 0x670, URZ ;  /* 0x0000067028047890 */ /* 0x000fe2000ff1e03f */
[----:B------:R-:W-:Y:S01]  /*1ac20*/  R2UR UR6, R12 ;  /* 0x000000000c0672ca */ /* 0x000fe200000e0000 */
[----:B01----:R-:W-:Y:S01]  /*1ac30*/  VIADD R8, R8, 0x288b0 ;  /* 0x000288b008087836 */ /* 0x003fe20000000000 */
[----:B------:R-:W-:Y:S01]  /*1ac40*/  R2UR UR7, R13 ;  /* 0x000000000d0772ca */ /* 0x000fe200000e0000 */
[----:B------:R-:W-:Y:S01]  /*1ac50*/  UIADD3.X UR5, URZ, UR41, URZ, UP0, !UPT ;  /* 0x000000293f057290 */ /* 0x000fe200087fe43f */
[----:B------:R-:W-:Y:S02]  /*1ac60*/  LEA R14, R14, R22, 0x1 ;  /* 0x000000160e0e7211 */ /* 0x000fe400078e08ff */
[----:B------:R-:W-:-:S03]  /*1ac70*/  PLOP3.LUT P0, PT, PT, PT, PT, 0x80, 0x0 ;  /* 0x000000000000781c */ /* 0x000fc60003f0f070 */
[----:B------:R-:W-:-:S10]  /*1ac80*/  VIADD R9, R14, 0x400 ;  /* 0x000004000e097836 */ /* 0x000fd40000000000 */
.L_x_9652:
        /* <DEDUP_REMOVED lines=15> */
.L_x_9653:
        /* <DEDUP_REMOVED lines=10> */
.L_x_9641:
[----:B------:R-:W-:Y:S05]  /*1ae20*/  BSYNC B1 ;  /* 0x0000000000017941 */ /* 0x000fea0003800000 */
.L_x_9640:
[----:B-1----:R-:W-:Y:S01]  /*1ae30*/  IADD3 R12, R3, -0x2, RZ ;  /* 0xfffffffe030c7810 */ /* 0x002fe20007ffe0ff */
        /* <DEDUP_REMOVED lines=8> */
.L_x_9668:
        /* <DEDUP_REMOVED lines=11> */
.L_x_9888:
[----:B------:R-:W-:Y:S05]  /*1af70*/  BSYNC B2 ;  /* 0x0000000000027941 */ /* 0x000fea0003800000 */
.L_x_9656:
        /* <DEDUP_REMOVED lines=9> */
.L_x_9659:
[----:B------:R-:W-:Y:S05]  /*1b010*/  BSYNC B2 ;  /* 0x0000000000027941 */ /* 0x000fea0003800000 */
.L_x_9658:
        /* <DEDUP_REMOVED lines=11> */
.L_x_9660:
        /* <DEDUP_REMOVED lines=16> */
.L_x_9661:
        /* <DEDUP_REMOVED lines=13> */
.L_x_9889:
[----:B------:R-:W-:Y:S05]  /*1b2a0*/  BSYNC B2 ;  /* 0x0000000000027941 */ /* 0x000fea0003800000 */
.L_x_9662:
[----:B------:R-:W-:Y:S01]  /*1b2b0*/  BSSY B2, `(.L_x_9664) ;  /* 0x000000b000027945 */ /* 0x000fe20003800000 */
[----:B------:R-:W-:Y:S01]  /*1b2c0*/  MOV R14, 0x0 ;  /* 0x00000000000e7802 */ /* 0x000fe20000000f00 */
[----:B------:R-:W-:Y:S02]  /*1b2d0*/  IMAD.MOV.U32 R15, RZ, RZ, 0x12f00000 ;  /* 0x12f00000ff0f7424 */ /* 0x000fe400078e00ff */
        /* <DEDUP_REMOVED lines=8> */
.L_x_9665:
[----:B------:R-:W-:Y:S05]  /*1b360*/  BSYNC B2 ;  /* 0x0000000000027941 */ /* 0x000fea0003800000 */
.L_x_9664:
        /* <DEDUP_REMOVED lines=8> */
.L_x_9666:
        /* <DEDUP_REMOVED lines=15> */
.L_x_9667:
        /* <DEDUP_REMOVED lines=10> */
.L_x_9655:
[----:B------:R-:W-:Y:S05]  /*1b580*/  BSYNC B1 ;  /* 0x0000000000017941 */ /* 0x000fea0003800000 */
.L_x_9654:
[C---:B------:R-:W-:Y:S01]  /*1b590*/  ISETP.GT.AND P2, PT, R12.reuse, R6, PT ;  /* 0x000000060c00720c */ /* 0x040fe20003f44270 */
[----:B------:R-:W-:Y:S02]  /*1b5a0*/  VIADD R27, R27, 0x1 ;  /* 0x000000011b1b7836 */ /* 0x000fe40000000000 */
[----:B------:R-:W-:-:S03]  /*1b5b0*/  VIADD R12, R12, 0xffffffff ;  /* 0xffffffff0c0c7836 */ /* 0x000fc60000000000 */
[----:B------:R-:W-:-:S04]  /*1b5c0*/  ISETP.NE.AND P1, PT, R27, 0x2, PT ;  /* 0x000000021b00780c */ /* 0x000fc80003f25270 */
[----:B------:R-:W-:Y:S02]  /*1b5d0*/  SEL R3, RZ, 0x1, P1 ;  /* 0x00000001ff037807 */ /* 0x000fe40000800000 */
[----:B------:R-:W-:Y:S02]  /*1b5e0*/  SEL R27, R27, RZ, P1 ;  /* 0x000000ff1b1b7207 */ /* 0x000fe40000800000 */
[----:B------:R-:W-:Y:S01]  /*1b5f0*/  LOP3.LUT R29, R29, R3, RZ, 0x3c, !PT ;  /* 0x000000031d1d7212 */ /* 0x000fe200078e3cff */
[----:B------:R-:W-:Y:S06]  /*1b600*/  @P2 BRA `(.L_x_9668) ;  /* 0xfffffff8002c2947 */ /* 0x000fec000383ffff */
.L_x_9634:
[----:B------:R-:W-:Y:S05]  /*1b610*/  BSYNC B0 ;  /* 0x0000000000007941 */ /* 0x000fea0003800000 */
.L_x_9633:
        /* <DEDUP_REMOVED lines=11> */
[----:B----4-:R-:W-:-:S05]  /*1b6d0*/  @P1 SHF.R.U32.HI R2, RZ, R3, R0 ;  /* 0x00000003ff021219 */ /* 0x010fca0000011600 */
[----:B------:R-:W-:-:S05]  /*1b6e0*/  IMAD.IADD R2, R7, 0x1, R2 ;  /* 0x0000000107027824 */ /* 0x000fca00078e0202 */
[----:B------:R-:W-:-:S04]  /*1b6f0*/  SHF.R.S32.HI R3, RZ, 0x1f, R2 ;  /* 0x0000001fff037819 */ /* 0x000fc80000011402 */
[----:B------:R-:W-:-:S04]  /*1b700*/  LEA.HI R3, R3, R2, RZ, 0x7 ;  /* 0x0000000203037211 */ /* 0x000fc800078f38ff */
[----:B------:R-:W-:-:S04]  /*1b710*/  SHF.R.S32.HI R0, RZ, 0x7, R3 ;  /* 0x00000007ff007819 */ /* 0x000fc80000011403 */
[----:B------:R-:W-:Y:S01]  /*1b720*/  VIMNMX R5, R5, R0, PT ;  /* 0x0000000005057248 */ /* 0x000fe20003fe0100 */
[----:B------:R-:W-:-:S03]  /*1b730*/  IMAD.MOV.U32 R0, RZ, RZ, RZ ;  /* 0x000000ffff007224 */ /* 0x000fc600078e00ff */
[----:B------:R-:W-:-:S13]  /*1b740*/  ISETP.GE.AND P1, PT, R5, 0x1, PT ;  /* 0x000000010500780c */ /* 0x000fda0003f26270 */
[----:B---3--:R-:W-:Y:S05]  /*1b750*/  @!P1 BRA `(.L_x_9670) ;  /* 0x0000000000689947 */ /* 0x008fea0003800000 */
[----:B------:R-:W-:Y:S01]  /*1b760*/  IABS R0, R4 ;  /* 0x0000000400007213 */ /* 0x000fe20000000000 */
[----:B------:R-:W-:-:S03]  /*1b770*/  IMAD.MOV.U32 R2, RZ, RZ, RZ ;  /* 0x000000ffff027224 */ /* 0x000fc600078e00ff */
[----:B0-----:R-:W0:Y:S08]  /*1b780*/  I2F.RP R8, R0 ;  /* 0x0000000000087306 */ /* 0x001e300000209400 */
[----:B0-----:R-:W0:Y:S02]  /*1b790*/  MUFU.RCP R8, R8 ;  /* 0x0000000800087308 */ /* 0x001e240000001000 */
[----:B0-----:R-:W-:-:S06]  /*1b7a0*/  IADD3 R9, R8, 0xffffffe, RZ ;  /* 0x0ffffffe08097810 */ /* 0x001fcc0007ffe0ff */
        /* <DEDUP_REMOVED lines=21> */
.L_x_9670:
[----:B------:R-:W-:Y:S05]  /*1b900*/  BSYNC B0 ;  /* 0x0000000000007941 */ /* 0x000fea0003800000 */
.L_x_9669:
[-C--:B------:R-:W-:Y:S01]  /*1b910*/  IMAD R37, R37, R0.reuse, RZ ;  /* 0x0000000025257224 */ /* 0x080fe200078e02ff */
[----:B------:R-:W-:Y:S04]  /*1b920*/  BSSY B7, `(.L_x_9671) ;  /* 0x0000371000077945 */ /* 0x000fe80003800000 */
[----:B------:R-:W-:-:S04]  /*1b930*/  VIADDMNMX R2, R37, R0, R5, PT ;  /* 0x0000000025027246 */ /* 0x000fc80003800105 */
        /* <DEDUP_REMOVED lines=20> */
.L_x_9672:
        /* <DEDUP_REMOVED lines=10> */
[----:B------:R-:W2:Y:S01]  /*1bb20*/  LDC.64 R2, c[0x4][R2] ;  /* 0x0100000002027b82 */ /* 0x000ea20000000a00 */
[----:B------:R-:W-:Y:S01]  /*1bb30*/  IMAD.U32 R6, RZ, RZ, UR8 ;  /* 0x00000008ff067e24 */ /* 0x000fe2000f8e00ff */
[----:B------:R-:W-:Y:S01]  /*1bb40*/  MOV R11, UR5 ;  /* 0x00000005000b7c02 */ /* 0x000fe20008000f00 */
[----:B------:R-:W-:Y:S02]  /*1bb50*/  IMAD.U32 R7, RZ, RZ, UR9 ;  /* 0x00000009ff077e24 */ /* 0x000fe4000f8e00ff */
[----:B------:R-:W-:-:S02]  /*1bb60*/  IMAD.U32 R10, RZ, RZ, UR4 ;  /* 0x00000004ff0a7e24 */ /* 0x000fc4000f8e00ff */
[----:B0-----:R-:W-:Y:S02]  /*1bb70*/  IMAD.MOV.U32 R8, RZ, RZ, 0x70 ;  /* 0x00000070ff087424 */ /* 0x001fe400078e00ff */
[----:B-1----:R-:W-:Y:S02]  /*1bb80*/  IMAD.MOV.U32 R12, RZ, RZ, 0x1 ;  /* 0x00000001ff0c7424 */ /* 0x002fe400078e00ff */
[----:B------:R-:W-:-:S07]  /*1bb90*/  IMAD.MOV.U32 R13, RZ, RZ, RZ ;  /* 0x000000ffff0d7224 */ /* 0x000fce00078e00ff */
[----:B------:R-:W-:-:S07]  /*1bba0*/  LEPC R20, `(.L_x_9675) ;  /* 0x000000001014794e */ /* 0x000fce0000000000 */
[----:B--2---:R-:W-:Y:S05]  /*1bbb0*/  CALL.ABS.NOINC R2 ;  /* 0x0000000002007343 */ /* 0x004fea0003c00000 */
.L_x_9675:
[----:B------:R-:W-:Y:S05]  /*1bbc0*/  BSYNC B6 ;  /* 0x0000000000067941 */ /* 0x000fea0003800000 */
.L_x_9674:
        /* <DEDUP_REMOVED lines=9> */
[----:B------:R-:W-:Y:S01]  /*1bc60*/  MOV R4, UR6 ;  /* 0x0000000600047c02 */ /* 0x000fe20008000f00 */
[----:B------:R-:W-:Y:S01]  /*1bc70*/  IMAD.U32 R5, RZ, RZ, UR7 ;  /* 0x00000007ff057e24 */ /* 0x000fe2000f8e00ff */
[----:B------:R-:W-:Y:S01]  /*1bc80*/  MOV R11, UR5 ;  /* 0x00000005000b7c02 */ /* 0x000fe20008000f00 */
[----:B------:R-:W-:Y:S02]  /*1bc90*/  IMAD.U32 R6, RZ, RZ, UR8 ;  /* 0x00000008ff067e24 */ /* 0x000fe4000f8e00ff */
[----:B------:R-:W-:-:S02]  /*1bca0*/  IMAD.U32 R7, RZ, RZ, UR9 ;  /* 0x00000009ff077e24 */ /* 0x000fc4000f8e00ff */
[----:B------:R-:W-:Y:S02]  /*1bcb0*/  IMAD.U32 R10, RZ, RZ, UR4 ;  /* 0x00000004ff0a7e24 */ /* 0x000fe4000f8e00ff */
[----:B0-----:R-:W-:Y:S02]  /*1bcc0*/  IMAD.MOV.U32 R8, RZ, RZ, 0x70 ;  /* 0x00000070ff087424 */ /* 0x001fe400078e00ff */
[----:B-1----:R-:W-:Y:S02]  /*1bcd0*/  IMAD.MOV.U32 R12, RZ, RZ, 0x1 ;  /* 0x00000001ff0c7424 */ /* 0x002fe400078e00ff */
[----:B--2---:R-:W-:-:S07]  /*1bce0*/  IMAD.MOV.U32 R13, RZ, RZ, RZ ;  /* 0x000000ffff0d7224 */ /* 0x004fce00078e00ff */
[----:B------:R-:W-:-:S07]  /*1bcf0*/  LEPC R20, `(.L_x_9678) ;  /* 0x000000001014794e */ /* 0x000fce0000000000 */
[----:B---3--:R-:W-:Y:S05]  /*1bd00*/  CALL.ABS.NOINC R2 ;  /* 0x0000000002007343 */ /* 0x008fea0003c00000 */
.L_x_9678:
        /* <DEDUP_REMOVED lines=15> */
.L_x_9677:
[----:B------:R-:W-:Y:S05]  /*1be00*/  BSYNC B6 ;  /* 0x0000000000067941 */ /* 0x000fea0003800000 */
.L_x_9676:
[----:B------:R-:W2:Y:S01]  /*1be10*/  LDL R26, [R1+0x20] ;  /* 0x00002000011a7983 */ /* 0x000ea20000100800 */
[----:B------:R-:W-:Y:S01]  /*1be20*/  ULDC.64 UR4, c[0x0][0x9f8] ;  /* 0x00027e0000047ab9 */ /* 0x000fe20000000a00 */
[----:B------:R-:W3:Y:S01]  /*1be30*/  LDC R0, c[0x0][0x430] ;  /* 0x00010c00ff007b82 */ /* 0x000ee20000000800 */
[----:B------:R-:W-:Y:S01]  /*1be40*/  ISETP.NE.U32.AND P0, PT, RZ, UR4, PT ;  /* 0x00000004ff007c0c */ /* 0x000fe2000bf05070 */
[----:B------:R-:W4:Y:S03]  /*1be50*/  LDL R20, [R1] ;  /* 0x0000000001147983 */ /* 0x000f260000100800 */
[----:B------:R-:W-:-:S13]  /*1be60*/  ISETP.NE.AND.EX P0, PT, RZ, UR5, PT, P0 ;  /* 0x00000005ff007c0c */ /* 0x000fda000bf05300 */
[----:B------:R-:W-:Y:S01]  /*1be70*/  @P0 IADD3 R2, P1, R23, UR4, RZ ;  /* 0x0000000417020c10 */ /* 0x000fe2000ff3e0ff */
[----:B------:R-:W0:Y:S01]  /*1be80*/  S2R R5, SR_TID.X ;  /* 0x0000000000057919 */ /* 0x000e220000002100 */
[----:B------:R-:W-:Y:S02]  /*1be90*/  ULDC UR4, c[0x0][0x2f4] ;  /* 0x0000bd0000047ab9 */ /* 0x000fe40000000800 */
[----:B------:R-:W-:-:S05]  /*1bea0*/  @P0 IADD3.X R3, R24, UR5, RZ, P1, !PT ;  /* 0x0000000518030c10 */ /* 0x000fca0008ffe4ff */
[----:B------:R1:W4:Y:S01]  /*1beb0*/  @P0 LDG.E R34, desc[UR42][R2.64] ;  /* 0x0000002a02220981 */ /* 0x000322000c1e1900 */
[----:B---3--:R-:W-:Y:S01]  /*1bec0*/  ISETP.NE.AND P1, PT, R0, 0x1, PT ;  /* 0x000000010000780c */ /* 0x008fe20003f25270 */
[----:B------:R-:W3:-:S12]  /*1bed0*/  S2R R21, SR_TID.X ;  /* 0x0000000000157919 */ /* 0x000ed80000002100 */
[----:B------:R-:W1:Y:S08]  /*1bee0*/  @P1 LDC R4, c[0x0][0x434] ;  /* 0x00010d00ff041b82 */ /* 0x000e700000000800 */
[----:B------:R-:W1:Y:S01]  /*1bef0*/  @P1 LDC R6, c[0x0][0x438] ;  /* 0x00010e00ff061b82 */ /* 0x000e620000000800 */
[----:B0-----:R-:W-:-:S05]  /*1bf00*/  IMAD.SHL.U32 R5, R5, 0x10, RZ ;  /* 0x0000001005057824 */ /* 0x001fca00078e00ff */
[----:B------:R-:W-:Y:S02]  /*1bf10*/  LOP3.LUT R5, R5, 0x70, RZ, 0xc0, !PT ;  /* 0x0000007005057812 */ /* 0x000fe400078ec0ff */
[----:B---3--:R-:W-:-:S04]  /*1bf20*/  LOP3.LUT R21, R21, 0x7f, RZ, 0xc0, !PT ;  /* 0x0000007f15157812 */ /* 0x008fc800078ec0ff */
[----:B------:R-:W-:Y:S02]  /*1bf30*/  SHF.R.U32.HI R21, RZ, 0x3, R21 ;  /* 0x00000003ff157819 */ /* 0x000fe40000011615 */
[----:B------:R-:W-:Y:S01]  /*1bf40*/  LOP3.LUT R32, R32, 0xfffffffb, RZ, 0xc0, !PT ;  /* 0xfffffffb20207812 */ /* 0x000fe200078ec0ff */
[----:B------:R-:W-:Y:S01]  /*1bf50*/  UMOV UR5, 0xffffffff ;  /* 0xffffffff00057882 */ /* 0x000fe20000000000 */
[----:B--2---:R-:W-:-:S05]  /*1bf60*/  VIADD R26, R26, 0xffffffff ;  /* 0xffffffff1a1a7836 */ /* 0x004fca0000000000 */
[----:B------:R-:W-:-:S04]  /*1bf70*/  SHF.L.U32 R8, R26, 0x7, RZ ;  /* 0x000000071a087819 */ /* 0x000fc800000006ff */
[----:B------:R-:W-:-:S04]  /*1bf80*/  LOP3.LUT R5, R8, R21, R5, 0xfe, !PT ;  /* 0x0000001508057212 */ /* 0x000fc800078efe05 */
[C---:B------:R-:W-:Y:S01]  /*1bf90*/  ISETP.GE.AND P0, PT, R5.reuse, R36, PT ;  /* 0x000000240500720c */ /* 0x040fe20003f06270 */
[----:B----4-:R-:W-:-:S04]  /*1bfa0*/  IMAD.IADD R5, R5, 0x1, R20 ;  /* 0x0000000105057824 */ /* 0x010fc800078e0214 */
[----:B-1----:R-:W-:-:S04]  /*1bfb0*/  @P1 IMAD.HI.U32 R7, R5, R4, RZ ;  /* 0x0000000405071227 */ /* 0x002fc800078e00ff */
[----:B------:R-:W-:Y:S01]  /*1bfc0*/  IMAD.MOV.U32 R4, RZ, RZ, R5 ;  /* 0x000000ffff047224 */ /* 0x000fe200078e0005 */
[----:B------:R-:W-:-:S03]  /*1bfd0*/  @P1 SHF.R.U32.HI R4, RZ, R6, R7 ;  /* 0x00000006ff041219 */ /* 0x000fc60000011607 */
[----:B------:R-:W0:Y:S02]  /*1bfe0*/  @!P0 LDC.64 R2, c[0x0][0x428] ;  /* 0x00010a00ff028b82 */ /* 0x000e240000000a00 */
[----:B------:R-:W-:Y:S01]  /*1bff0*/  IMAD.MOV R6, RZ, RZ, -R4 ;  /* 0x000000ffff067224 */ /* 0x000fe200078e0a04 */
[----:B------:R-:W-:-:S03]  /*1c000*/  SHF.R.S32.HI R9, RZ, 0x1f, R34 ;  /* 0x0000001fff097819 */ /* 0x000fc60000011422 */
[----:B------:R-:W-:Y:S01]  /*1c010*/  IMAD R0, R0, R6, R5 ;  /* 0x0000000600007224 */ /* 0x000fe200078e0205 */
[--C-:B------:R-:W-:Y:S01]  /*1c020*/  @!P0 SHF.R.S32.HI R5, RZ, 0x1f, R4.reuse ;  /* 0x0000001fff058819 */ /* 0x100fe20000011404 */
[----:B------:R-:W-:Y:S01]  /*1c030*/  IMAD.U32 R7, RZ, RZ, UR38 ;  /* 0x00000026ff077e24 */ /* 0x000fe2000f8e00ff */
[----:B------:R1:W-:Y:S01]  /*1c040*/  STL [R1+0x4], R9 ;  /* 0x0000040901007387 */ /* 0x0003e20000100800 */
        /* <DEDUP_REMOVED lines=18> */
.L_x_9892:
[----:B------:R-:W-:Y:S05]  /*1c170*/  @!P2 BRA `(.L_x_9680) ;  /* 0x000000000004a947 */ /* 0x000fea0003800000 */
[----:B------:R-:W-:Y:S01]  /*1c180*/  BPT.TRAP 0x1 ;  /* 0x000000040000795c */ /* 0x000fe20000300000 */
.L_x_9680:
        /* <DEDUP_REMOVED lines=23> */
.L_x_9893:
[----:B------:R-:W-:Y:S05]  /*1c300*/  BSYNC B0 ;  /* 0x0000000000007941 */ /* 0x000fea0003800000 */
.L_x_9681:
        /* <DEDUP_REMOVED lines=97> */
[----:B0-----:R-:W-:-:S04]  /*1c920*/  @P0 LEA R3, P1, R31, R3, 0x1 ;  /* 0x000000031f030211 */ /* 0x001fc800078208ff */
[----:B-1----:R-:W-:-:S04]  /*1c930*/  @P0 IADD3.X R2, RZ, R2, RZ, P1, !PT ;  /* 0x00000002ff020210 */ /* 0x002fc80000ffe4ff */
[----:B------:R-:W-:-:S04]  /*1c940*/  @P0 LOP3.LUT R3, R3, R2, RZ, 0x3c, !PT ;  /* 0x0000000203030212 */ /* 0x000fc800078e3cff */
[----:B------:R-:W-:-:S04]  /*1c950*/  @P0 LOP3.LUT R2, R3, R2, RZ, 0x3c, !PT ;  /* 0x0000000203020212 */ /* 0x000fc800078e3cff */
[----:B------:R-:W-:-:S05]  /*1c960*/  @P0 LOP3.LUT R3, R3, R2, RZ, 0x3c, !PT ;  /* 0x0000000203030212 */ /* 0x000fca00078e3cff */
[----:B------:R-:W-:Y:S04]  /*1c970*/  @P0 LDGSTS.E.BYPASS.LTC128B.128 [R8+0x1b400], desc[UR42][R2.64], !P3 ;  /* 0x1b40000002080fae */ /* 0x000fe8000d901d6a */
[----:B------:R0:W-:Y:S04]  /*1c980*/  @P0 LDGSTS.E.BYPASS.LTC128B.128 [R8+0x1f400], desc[UR42][R2.64+0x80], !P2 ;  /* 0x1f40008002080fae */ /* 0x0001e8000d101d6a */
[----:B0-2---:R0:W1:Y:S02]  /*1c990*/  SHFL.IDX PT, R2, R4, 0x7, 0x181f ;  /* 0x00f81f0004027f89 */ /* 0x00506400000e0000 */
.L_x_9911:
        /* <DEDUP_REMOVED lines=11> */
.L_x_9684:
        /* <DEDUP_REMOVED lines=11> */
.L_x_9685:
        /* <DEDUP_REMOVED lines=28> */
[----:B-1----:R-:W-:Y:S01]  /*1ccc0*/  MOV R7, UR7 ;  /* 0x0000000700077c02 */ /* 0x002fe20008000f00 */
[----:B------:R-:W0:Y:S01]  /*1ccd0*/  LDC.64 R2, c[0x4][R2] ;  /* 0x0100000002027b82 */ /* 0x000e220000000a00 */
[----:B------:R-:W-:Y:S01]  /*1cce0*/  IMAD.U32 R5, RZ, RZ, UR5 ;  /* 0x00000005ff057e24 */ /* 0x000fe2000f8e00ff */
[----:B------:R-:W-:Y:S01]  /*1ccf0*/  MOV R13, RZ ;  /* 0x000000ff000d7202 */ /* 0x000fe20000000f00 */
[----:B------:R-:W-:Y:S02]  /*1cd00*/  IMAD.U32 R6, RZ, RZ, UR6 ;  /* 0x00000006ff067e24 */ /* 0x000fe4000f8e00ff */
[----:B------:R-:W-:-:S02]  /*1cd10*/  IMAD.U32 R10, RZ, RZ, UR8 ;  /* 0x00000008ff0a7e24 */ /* 0x000fc4000f8e00ff */
[----:B------:R-:W-:Y:S02]  /*1cd20*/  IMAD.U32 R11, RZ, RZ, UR9 ;  /* 0x00000009ff0b7e24 */ /* 0x000fe4000f8e00ff */
[----:B------:R-:W-:Y:S02]  /*1cd30*/  IMAD.MOV.U32 R8, RZ, RZ, 0x70 ;  /* 0x00000070ff087424 */ /* 0x000fe400078e00ff */
[----:B------:R-:W-:-:S07]  /*1cd40*/  IMAD.MOV.U32 R12, RZ, RZ, 0x1 ;  /* 0x00000001ff0c7424 */ /* 0x000fce00078e00ff */
[----:B------:R-:W-:-:S07]  /*1cd50*/  LEPC R20, `(.L_x_9687) ;  /* 0x000000001014794e */ /* 0x000fce0000000000 */
[----:B0-----:R-:W-:Y:S05]  /*1cd60*/  CALL.ABS.NOINC R2 ;  /* 0x0000000002007343 */ /* 0x001fea0003c00000 */
.L_x_9687:
[----:B------:R-:W-:Y:S05]  /*1cd70*/  BSYNC B6 ;  /* 0x0000000000067941 */ /* 0x000fea0003800000 */
.L_x_9686:
[----:B------:R-:W2:Y:S01]  /*1cd80*/  LDL.LU R20, [R1+0x14] ;  /* 0x0000140001147983 */ /* 0x000ea20000300800 */
[----:B------:R-:W3:Y:S01]  /*1cd90*/  LDC R6, c[0x0][0x448] ;  /* 0x00011200ff067b82 */ /* 0x000ee20000000800 */
[----:B------:R-:W-:Y:S01]  /*1cda0*/  ULDC.64 UR4, c[0x0][0x2d8] ;  /* 0x0000b60000047ab9 */ /* 0x000fe20000000a00 */
[----:B------:R-:W-:Y:S01]  /*1cdb0*/  ULDC.64 UR6, c[0x0][0x280] ;  /* 0x0000a00000067ab9 */ /* 0x000fe20000000a00 */
[----:B------:R-:W4:Y:S04]  /*1cdc0*/  LDL.LU R21, [R1+0xc] ;  /* 0x00000c0001157983 */ /* 0x000f280000300800 */
[----:B0-----:R-:W4:Y:S04]  /*1cdd0*/  LDL.LU.64 R2, [R1+0x18] ;  /* 0x0000180001027983 */ /* 0x001f280000300a00 */
[----:B------:R0:W5:Y:S04]  /*1cde0*/  LDL R10, [R1+0x10] ;  /* 0x00001000010a7983 */ /* 0x0001680000100800 */
[----:B------:R0:W5:Y:S01]  /*1cdf0*/  LDL R8, [R1+0x8] ;  /* 0x0000080001087983 */ /* 0x0001620000100800 */
[----:B---3--:R-:W-:-:S13]  /*1ce00*/  ISETP.NE.AND P0, PT, R6, 0x1, PT ;  /* 0x000000010600780c */ /* 0x008fda0003f05270 */
[----:B-1----:R-:W1:Y:S01]  /*1ce10*/  @P0 LDC R7, c[0x0][0x44c] ;  /* 0x00011300ff070b82 */ /* 0x002e620000000800 */
[----:B----4-:R-:W-:Y:S02]  /*1ce20*/  IMAD.MOV.U32 R3, RZ, RZ, R21 ;  /* 0x000000ffff037224 */ /* 0x010fe400078e0015 */
[C---:B------:R-:W-:Y:S01]  /*1ce30*/  IMAD.WIDE.U32 R2, R18.reuse, UR4, R2 ;  /* 0x0000000412027c25 */ /* 0x040fe2000f8e0002 */
[----:B------:R-:W3:Y:S03]  /*1ce40*/  S2R R21, SR_TID.X ;  /* 0x0000000000157919 */ /* 0x000ee60000002100 */
[----:B------:R-:W-:Y:S01]  /*1ce50*/  IMAD R3, R18, UR5, R3 ;  /* 0x0000000512037c24 */ /* 0x000fe2000f8e0203 */
[----:B------:R-:W-:Y:S02]  /*1ce60*/  ULDC.64 UR4, c[0x0][0x2e0] ;  /* 0x0000b80000047ab9 */ /* 0x000fe40000000a00 */
[----:B--2---:R-:W-:-:S02]  /*1ce70*/  IMAD R0, R20, UR4, RZ ;  /* 0x0000000414007c24 */ /* 0x004fc4000f8e02ff */
[----:B------:R-:W2:Y:S01]  /*1ce80*/  S2R R20, SR_TID.X ;  /* 0x0000000000147919 */ /* 0x000ea20000002100 */
[----:B------:R-:W-:-:S04]  /*1ce90*/  IMAD.WIDE.U32 R2, R33, UR4, R2 ;  /* 0x0000000421027c25 */ /* 0x000fc8000f8e0002 */
[----:B------:R-:W-:Y:S01]  /*1cea0*/  IMAD R0, R33, UR5, R0 ;  /* 0x0000000521007c24 */ /* 0x000fe2000f8e0200 */
[----:B------:R-:W-:-:S03]  /*1ceb0*/  ULDC.64 UR4, c[0x0][0x2d0] ;  /* 0x0000b40000047ab9 */ /* 0x000fc60000000a00 */
[----:B------:R-:W-:Y:S02]  /*1cec0*/  IMAD.IADD R3, R3, 0x1, R0 ;  /* 0x0000000103037824 */ /* 0x000fe400078e0200 */
[----:B------:R-:W4:Y:S01]  /*1ced0*/  @P0 LDC R0, c[0x0][0x450] ;  /* 0x00011400ff000b82 */ /* 0x000f220000000800 */
[----:B---3--:R-:W-:Y:S01]  /*1cee0*/  IMAD.SHL.U32 R21, R21, 0x10, RZ ;  /* 0x0000001015157824 */ /* 0x008fe200078e00ff */
[----:B--2---:R-:W-:-:S04]  /*1cef0*/  LOP3.LUT R20, R20, 0x7f, RZ, 0xc0, !PT ;  /* 0x0000007f14147812 */ /* 0x004fc800078ec0ff */
[----:B------:R-:W-:Y:S02]  /*1cf00*/  LOP3.LUT R21, R21, 0x70, RZ, 0xc0, !PT ;  /* 0x0000007015157812 */ /* 0x000fe400078ec0ff */
[----:B------:R-:W-:-:S04]  /*1cf10*/  SHF.R.U32.HI R20, RZ, 0x3, R20 ;  /* 0x00000003ff147819 */ /* 0x000fc80000011614 */
[----:B------:R-:W-:-:S05]  /*1cf20*/  LOP3.LUT R20, R20, R21, RZ, 0xfc, !PT ;  /* 0x0000001514147212 */ /* 0x000fca00078efcff */
[----:B------:R-:W-:-:S04]  /*1cf30*/  IMAD R5, R17, 0x80, R20 ;  /* 0x0000008011057824 */ /* 0x000fc800078e0214 */
[----:B-1----:R-:W-:Y:S01]  /*1cf40*/  @P0 IMAD.HI.U32 R7, R5, R7, RZ ;  /* 0x0000000705070227 */ /* 0x002fe200078e00ff */
[----:B------:R-:W-:-:S04]  /*1cf50*/  MOV R4, R5 ;  /* 0x0000000500047202 */ /* 0x000fc80000000f00 */
[----:B----4-:R-:W-:Y:S01]  /*1cf60*/  @P0 SHF.R.U32.HI R4, RZ, R0, R7 ;  /* 0x00000000ff040219 */ /* 0x010fe20000011607 */
        /* <DEDUP_REMOVED lines=24> */
[----:B-----5:R-:W-:Y:S02]  /*1d0f0*/  IMAD R5, R10, R6, RZ ;  /* 0x000000060a057224 */ /* 0x020fe400078e02ff */
[----:B------:R-:W-:Y:S01]  /*1d100*/  IMAD R17, R17, 0x80, R9 ;  /* 0x0000008011117824 */ /* 0x000fe200078e0209 */
        /* <DEDUP_REMOVED lines=19> */
[----:B------:R-:W-:Y:S02]  /*1d240*/  ISETP.GE.AND P3, PT, R6, R5, PT ;  /* 0x000000050600720c */ /* 0x000fe40003f66270 */
        /* <DEDUP_REMOVED lines=22> */
[----:B0-----:R-:W-:-:S04]  /*1d3b0*/  @!P3 LEA R14, P2, R31, R14, 0x1 ;  /* 0x0000000e1f0eb211 */ /* 0x001fc800078408ff */
[----:B-1----:R-:W-:Y:S01]  /*1d3c0*/  @!P3 IADD3.X R7, RZ, R2, RZ, P2, !PT ;  /* 0x00000002ff07b210 */ /* 0x002fe200017fe4ff */
[----:B------:R-:W-:Y:S02]  /*1d3d0*/  @!P3 IMAD.MOV.U32 R2, RZ, RZ, R14 ;  /* 0x000000ffff02b224 */ /* 0x000fe400078e000e */
[----:B------:R-:W0:Y:S02]  /*1d3e0*/  SHFL.IDX PT, R14, R0, 0x5, 0x181f ;  /* 0x00b81f00000e7f89 */ /* 0x000e2400000e0000 */
[----:B------:R-:W-:-:S05]  /*1d3f0*/  @!P3 IMAD.MOV.U32 R3, RZ, RZ, R7 ;  /* 0x000000ffff03b224 */ /* 0x000fca00078e0007 */
[----:B------:R-:W-:Y:S04]  /*1d400*/  @!P3 LDGSTS.E.BYPASS.LTC128B.128 [R8+0x12400], desc[UR42][R2.64], !P0 ;  /* 0x124000000208bfae */ /* 0x000fe8000c101d6a */
[----:B------:R1:W-:Y:S01]  /*1d410*/  @!P3 LDGSTS.E.BYPASS.LTC128B.128 [R8+0x16400], desc[UR42][R2.64+0x80], !P1 ;  /* 0x164000800208bfae */ /* 0x0003e2000c901d6a */
[----:B------:R-:W-:Y:S01]  /*1d420*/  ISETP.GE.AND P3, PT, R6, R5, PT ;  /* 0x000000050600720c */ /* 0x000fe20003f66270 */
[----:B------:R-:W-:Y:S02]  /*1d430*/  VIADD R6, R17, 0x60 ;  /* 0x0000006011067836 */ /* 0x000fe40000000000 */
[----:B-1----:R-:W1:Y:S10]  /*1d440*/  SHFL.IDX PT, R2, R4, 0x5, 0x181f ;  /* 0x00b81f0004027f89 */ /* 0x002e7400000e0000 */
[----:B0-----:R-:W-:-:S05]  /*1d450*/  @!P3 LEA R14, P2, R31, R14, 0x1 ;  /* 0x0000000e1f0eb211 */ /* 0x001fca00078408ff */
[----:B-1----:R-:W-:Y:S01]  /*1d460*/  @!P3 IMAD.X R7, RZ, RZ, R2, P2 ;  /* 0x000000ffff07b224 */ /* 0x002fe200010e0602 */
[----:B------:R-:W-:Y:S02]  /*1d470*/  @!P3 MOV R2, R14 ;  /* 0x0000000e0002b202 */ /* 0x000fe40000000f00 */
[----:B------:R-:W0:Y:S01]  /*1d480*/  SHFL.IDX PT, R14, R0, 0x6, 0x181f ;  /* 0x00d81f00000e7f89 */ /* 0x000e2200000e0000 */
[----:B------:R-:W-:-:S05]  /*1d490*/  @!P3 IMAD.MOV.U32 R3, RZ, RZ, R7 ;  /* 0x000000ffff03b224 */ /* 0x000fca00078e0007 */
        /* <DEDUP_REMOVED lines=11> */
[----:B0-----:R1:W-:Y:S02]  /*1d550*/  @!P3 LDGSTS.E.BYPASS.LTC128B.128 [R8+0x17400], desc[UR42][R2.64+0x80], !P1 ;  /* 0x174000800208bfae */ /* 0x0013e4000c901d6a */
.L_x_9928:
        /* <DEDUP_REMOVED lines=11> */
.L_x_9690:
[----:B------:R-:W-:Y:S05]  /*1d610*/  BSYNC B0 ;  /* 0x0000000000007941 */ /* 0x000fea0003800000 */
.L_x_9689:
[----:B------:R-:W-:Y:S01]  /*1d620*/  NOP ;  /* 0x0000000000007918 */ /* 0x000fe20000000000 */
[----:B------:R-:W-:-:S13]  /*1d630*/  PLOP3.LUT P0, PT, PT, PT, PT, 0x80, 0x0 ;  /* 0x000000000000781c */ /* 0x000fda0003f0f070 */
.L_x_9691:
        /* <DEDUP_REMOVED lines=18> */
[----:B---3--:R-:W-:-:S04]  /*1d760*/  IADD3 R6, R2, -0x2, RZ ;  /* 0xfffffffe02067810 */ /* 0x008fc80007ffe0ff */
[----:B------:R-:W-:Y:S01]  /*1d770*/  ISETP.GE.AND P1, PT, R6, R37, PT ;  /* 0x000000250600720c */ /* 0x000fe20003f26270 */
[----:B01----:R-:W-:-:S12]  /*1d780*/  @!P0 BRA `(.L_x_9693) ;  /* 0x0000007400448947 */ /* 0x003fd80003800000 */
.L_x_9929:
[----:B------:R-:W-:Y:S05]  /*1d790*/  BSYNC B0 ;  /* 0x0000000000007941 */ /* 0x000fea0003800000 */
.L_x_9692:
        /* <DEDUP_REMOVED lines=8> */
.L_x_9708:
        /* <DEDUP_REMOVED lines=11> */
[----:B--2---:R-:W-:Y:S01]  /*1d8d0*/  IMAD.SHL.U32 R4, R4, 0x10, RZ ;  /* 0x0000001004047824 */ /* 0x004fe200078e00ff */
[----:B------:R-:W-:-:S04]  /*1d8e0*/  SHF.R.U32.HI R2, RZ, 0x3, R2 ;  /* 0x00000003ff027819 */ /* 0x000fc80000011602 */
[----:B------:R-:W-:Y:S02]  /*1d8f0*/  LOP3.LUT R4, R4, 0x70, RZ, 0xc0, !PT ;  /* 0x0000007004047812 */ /* 0x000fe400078ec0ff */
[----:B------:R-:W-:-:S04]  /*1d900*/  LEA R2, R6, R2, 0x7 ;  /* 0x0000000206027211 */ /* 0x000fc800078e38ff */
        /* <DEDUP_REMOVED lines=15> */
[----:B------:R-:W-:Y:S01]  /*1da00*/  MOV R7, UR38 ;  /* 0x0000002600077c02 */ /* 0x000fe20008000f00 */
[----:B------:R-:W-:Y:S02]  /*1da10*/  VIADD R25, R10, 0x1 ;  /* 0x000000010a197836 */ /* 0x000fe40000000000 */
[----:B------:R-:W-:Y:S01]  /*1da20*/  IMAD.MOV.U32 R26, RZ, RZ, R6 ;  /* 0x000000ffff1a7224 */ /* 0x000fe200078e0006 */
        /* <DEDUP_REMOVED lines=8> */
.L_x_9696:
[----:B------:R-:W-:Y:S01]  /*1dab0*/  IMAD R6, R25, 0x8, R22 ;  /* 0x0000000819067824 */ /* 0x000fe200078e0216 */
[----:B------:R-:W-:Y:S01]  /*1dac0*/  SHF.L.U32 R3, R28, 0x1f, RZ ;  /* 0x0000001f1c037819 */ /* 0x000fe200000006ff */
[----:B------:R-:W-:Y:S03]  /*1dad0*/  BSSY B1, `(.L_x_9697) ;  /* 0x0000003000017945 */ /* 0x000fe60003800000 */
[----:B------:R-:W0:Y:S02]  /*1dae0*/  SYNCS.PHASECHK.TRANS64.TRYWAIT P0, [R6+URZ+0x28840], R3 ;  /* 0x02884003060075a7 */ /* 0x000e24000800017f */
[----:B0-----:R-:W-:Y:S05]  /*1daf0*/  @!P0 BRA `(.L_x_9698) ;  /* 0x00000070007c8947 */ /* 0x001fea0003800000 */
.L_x_9930:
[----:B------:R-:W-:Y:S05]  /*1db00*/  BSYNC B1 ;  /* 0x0000000000017941 */ /* 0x000fea0003800000 */
.L_x_9697:
[----:B------:R-:W-:Y:S01]  /*1db10*/  SHF.R.S32.HI R20, RZ, 0x1f, R0 ;  /* 0x0000001fff147819 */ /* 0x000fe20000011400 */
[----:B------:R-:W-:Y:S01]  /*1db20*/  ULDC.64 UR4, c[0x0][0x300] ;  /* 0x0000c00000047ab9 */ /* 0x000fe20000000a00 */
[----:B------:R-:W-:Y:S01]  /*1db30*/  ULDC.64 UR6, c[0x0][0x2e8] ;  /* 0x0000ba0000067ab9 */ /* 0x000fe20000000a00 */
[----:B0-----:R-:W-:Y:S01]  /*1db40*/  IMAD.WIDE.U32 R2, R0, UR4, RZ ;  /* 0x0000000400027c25 */ /* 0x001fe2000f8e00ff */
[C---:B------:R-:W-:Y:S02]  /*1db50*/  LOP3.LUT P4, RZ, R32.reuse, 0x2, RZ, 0xc0, !PT ;  /* 0x0000000220ff7812 */ /* 0x040fe4000788c0ff */
[----:B------:R-:W-:Y:S01]  /*1db60*/  LOP3.LUT P3, RZ, R32, 0x1, RZ, 0xc0, !PT ;  /* 0x0000000120ff7812 */ /* 0x000fe2000786c0ff */
[----:B------:R-:W-:Y:S01]  /*1db70*/  IMAD R5, R20, UR4, RZ ;  /* 0x0000000414057c24 */ /* 0x000fe2000f8e02ff */
[----:B------:R-:W-:-:S03]  /*1db80*/  LEA R8, R25, R35, 0xe ;  /* 0x0000002319087211 */ /* 0x000fc600078e70ff */
        /* <DEDUP_REMOVED lines=61> */
.L_x_9948:
        /* <DEDUP_REMOVED lines=9> */
.L_x_9700:
        /* <DEDUP_REMOVED lines=11> */
.L_x_9701:
[----:B------:R1:W-:Y:S01]  /*1e0a0*/  SYNCS.ARRIVE.TRANS64.A1T0 RZ, [R6+URZ+0x28830], RZ ;  /* 0x028830ff06ff79a7 */ /* 0x0003e2000810003f */
[----:B------:R-:W-:Y:S05]  /*1e0b0*/  @!P4 BRA `(.L_x_9702) ;  /* 0x000000000004c947 */ /* 0x000fea0003800000 */
[----:B------:R-:W-:Y:S01]  /*1e0c0*/  BPT.TRAP 0x1 ;  /* 0x000000040000795c */ /* 0x000fe20000300000 */
.L_x_9702:
[----:B------:R-:W-:Y:S01]  /*1e0d0*/  SHF.L.U32 R2, R17, 0x1f, RZ ;  /* 0x0000001f11027819 */ /* 0x000fe200000006ff */
[----:B-1----:R-:W-:Y:S01]  /*1e0e0*/  IMAD R6, R10, 0x8, R22 ;  /* 0x000000080a067824 */ /* 0x002fe200078e0216 */
[----:B------:R-:W-:Y:S03]  /*1e0f0*/  BSSY B1, `(.L_x_9703) ;  /* 0x0000003000017945 */ /* 0x000fe60003800000 */
[----:B------:R-:W1:Y:S02]  /*1e100*/  SYNCS.PHASECHK.TRANS64.TRYWAIT P0, [R6+URZ+0x28860], R2 ;  /* 0x02886002060075a7 */ /* 0x000e64000800017f */
[----:B-1----:R-:W-:Y:S05]  /*1e110*/  @!P0 BRA `(.L_x_9704) ;  /* 0x0000007400548947 */ /* 0x002fea0003800000 */
.L_x_9949:
[----:B------:R-:W-:Y:S05]  /*1e120*/  BSYNC B1 ;  /* 0x0000000000017941 */ /* 0x000fea0003800000 */
.L_x_9703:
[----:B------:R-:W2:Y:S01]  /*1e130*/  S2R R3, SR_TID.X ;  /* 0x0000000000037919 */ /* 0x000ea20000002100 */
[----:B------:R-:W-:Y:S01]  /*1e140*/  UMOV UR4, 0xffffffff ;  /* 0xffffffff00047882 */ /* 0x000fe20000000000 */
[----:B------:R-:W-:Y:S02]  /*1e150*/  IMAD R8, R33, -0x80, R36 ;  /* 0xffffff8021087824 */ /* 0x000fe400078e0224 */
[----:B0-----:R-:W-:Y:S01]  /*1e160*/  IMAD R7, R10, 0x4000, R35 ;  /* 0x000040000a077824 */ /* 0x001fe200078e0223 */
[----:B--2---:R-:W-:-:S04]  /*1e170*/  LOP3.LUT R3, R3, 0x7f, RZ, 0xc0, !PT ;  /* 0x0000007f03037812 */ /* 0x004fc800078ec0ff */
[----:B------:R-:W-:-:S05]  /*1e180*/  SHF.R.U32.HI R3, RZ, 0x3, R3 ;  /* 0x00000003ff037819 */ /* 0x000fca0000011603 */
[----:B------:R-:W-:Y:S01]  /*1e190*/  IMAD.IADD R8, R8, 0x1, -R3 ;  /* 0x0000000108087824 */ /* 0x000fe200078e0a03 */
[----:B------:R-:W-:Y:S06]  /*1e1a0*/  BRA.DIV UR4, `(.L_x_9705) ;  /* 0x0000007604447947 */ /* 0x000fec000b800000 */
[----:B-1----:R-:W0:Y:S01]  /*1e1b0*/  SHFL.IDX PT, R2, R23, RZ, 0x181f ;  /* 0x00181fff17027589 */ /* 0x002e2200000e0000 */
[----:B------:R-:W-:-:S03]  /*1e1c0*/  IMAD R7, R7, 0x2, R22 ;  /* 0x0000000207077824 */ /* 0x000fc600078e0216 */
[----:B------:R-:W1:Y:S04]  /*1e1d0*/  SHFL.IDX PT, R3, R24, RZ, 0x181f ;  /* 0x00181fff18037589 */ /* 0x000e6800000e0000 */
[----:B------:R-:W-:Y:S01]  /*1e1e0*/  SHFL.IDX PT, R14, R23, 0x7, 0x181f ;  /* 0x00f81f00170e7f89 */ /* 0x000fe200000e0000 */
        /* <DEDUP_REMOVED lines=55> */
.L_x_9967:
        /* <DEDUP_REMOVED lines=20> */
[----:B------:R-:W-:-:S04]  /*1e6a0*/  ULDC.64 UR4, c[0x0][0x330] ;  /* 0x0000cc0000047ab9 */ /* 0x000fc80000000a00 */
[----:B------:R-:W-:-:S03]  /*1e6b0*/  IADD3 R3, R3, R21, RZ ;  /* 0x0000001503037210 */ /* 0x000fc60007ffe0ff */
[----:B------:R-:W-:-:S04]  /*1e6c0*/  IMAD.WIDE.U32 R2, R18, UR4, R2 ;  /* 0x0000000412027c25 */ /* 0x000fc8000f8e0002 */
[----:B------:R-:W-:Y:S01]  /*1e6d0*/  IMAD R3, R18, UR5, R3 ;  /* 0x0000000512037c24 */ /* 0x000fe2000f8e0203 */
[----:B------:R-:W-:-:S04]  /*1e6e0*/  LEA R23, P0, R2, UR6, 0x1 ;  /* 0x0000000602177c11 */ /* 0x000fc8000f8008ff */
[----:B------:R-:W-:Y:S02]  /*1e6f0*/  LEA.HI.X R24, R2, UR7, R3, 0x1, P0 ;  /* 0x0000000702187c11 */ /* 0x000fe400080f0c03 */
[----:B------:R-:W-:-:S13]  /*1e700*/  PLOP3.LUT P0, PT, PT, PT, PT, 0x80, 0x0 ;  /* 0x000000000000781c */ /* 0x000fda0003f0f070 */
.L_x_9706:
        /* <DEDUP_REMOVED lines=11> */
.L_x_9707:
[C---:B------:R-:W-:Y:S01]  /*1e7c0*/  ISETP.GT.AND P0, PT, R26.reuse, R37, PT ;  /* 0x000000251a00720c */ /* 0x040fe20003f04270 */
[----:B------:R0:W-:Y:S01]  /*1e7d0*/  SYNCS.ARRIVE.TRANS64.A1T0 RZ, [R6+URZ+0x28850], RZ ;  /* 0x028850ff06ff79a7 */ /* 0x0001e2000810003f */
[----:B------:R-:W-:Y:S01]  /*1e7e0*/  IMAD.MOV.U32 R10, RZ, RZ, R25 ;  /* 0x000000ffff0a7224 */ /* 0x000fe200078e0019 */
[----:B------:R-:W-:Y:S01]  /*1e7f0*/  MOV R33, R26 ;  /* 0x0000001a00217202 */ /* 0x000fe20000000f00 */
[----:B------:R-:W-:Y:S02]  /*1e800*/  IMAD.MOV.U32 R17, RZ, RZ, R28 ;  /* 0x000000ffff117224 */ /* 0x000fe400078e001c */
[----:B0-----:R-:W-:-:S07]  /*1e810*/  VIADD R6, R26, 0xffffffff ;  /* 0xffffffff1a067836 */ /* 0x001fce0000000000 */
[----:B------:R-:W-:Y:S05]  /*1e820*/  @P0 BRA `(.L_x_9708) ;  /* 0xffffffec00fc0947 */ /* 0x000fea000383ffff */
.L_x_9695:
[----:B------:R-:W-:Y:S05]  /*1e830*/  BSYNC B0 ;  /* 0x0000000000007941 */ /* 0x000fea0003800000 */
.L_x_9694:
        /* <DEDUP_REMOVED lines=17> */
.L_x_9710:
[----:B------:R-:W-:Y:S05]  /*1e950*/  BSYNC B0 ;  /* 0x0000000000007941 */ /* 0x000fea0003800000 */
.L_x_9709:
[----:B------:R-:W-:-:S05]  /*1e960*/  IMAD.U32 R0, RZ, RZ, UR38 ;  /* 0x00000026ff007e24 */ /* 0x000fca000f8e00ff */
[----:B------:R-:W-:-:S13]  /*1e970*/  ISETP.NE.AND P0, PT, R0, 0x3, PT ;  /* 0x000000030000780c */ /* 0x000fda0003f05270 */
[----:B------:R-:W-:Y:S05]  /*1e980*/  @!P0 BRA `(.L_x_9711) ;  /* 0x0000000000048947 */ /* 0x000fea0003800000 */
[----:B------:R-:W-:Y:S01]  /*1e990*/  BPT.TRAP 0x1 ;  /* 0x000000040000795c */ /* 0x000fe20000300000 */
.L_x_9711:
[----:B------:R-:W-:Y:S01]  /*1e9a0*/  IMAD R0, R25, 0x8, R22 ;  /* 0x0000000819007824 */ /* 0x000fe200078e0216 */
[----:B0-----:R-:W-:Y:S01]  /*1e9b0*/  SHF.L.U32 R3, R28, 0x1f, RZ ;  /* 0x0000001f1c037819 */ /* 0x001fe200000006ff */
[----:B------:R-:W-:Y:S01]  /*1e9c0*/  BSSY B0, `(.L_x_9712) ;  /* 0x0000004000007945 */ /* 0x000fe20003800000 */
[----:B------:R-:W-:Y:S02]  /*1e9d0*/  IMAD R6, R26, -0x80, R36 ;  /* 0xffffff801a067824 */ /* 0x000fe400078e0224 */
[----:B------:R-:W0:Y:S02]  /*1e9e0*/  SYNCS.PHASECHK.TRANS64.TRYWAIT P0, [R0+URZ+0x28860], R3 ;  /* 0x02886003000075a7 */ /* 0x000e24000800017f */
[----:B0-----:R-:W-:Y:S05]  /*1e9f0*/  @!P0 BRA `(.L_x_9713) ;  /* 0x0000007400b88947 */ /* 0x001fea0003800000 */
.L_x_9968:
[----:B------:R-:W-:Y:S05]  /*1ea00*/  BSYNC B0 ;  /* 0x0000000000007941 */ /* 0x000fea0003800000 */
.L_x_9712:
        /* <DEDUP_REMOVED lines=9> */
[----:B------:R-:W-:Y:S01]  /*1eaa0*/  SHF.L.U32 R5, R31, 0x1, RZ ;  /* 0x000000011f057819 */ /* 0x000fe200000006ff */
[----:B------:R-:W-:Y:S01]  /*1eab0*/  IMAD R4, R9, 0x2, R22 ;  /* 0x0000000209047824 */ /* 0x000fe200078e0216 */
[----:B0-----:R-:W0:Y:S01]  /*1eac0*/  SHFL.IDX PT, R3, R24, RZ, 0x181f ;  /* 0x00181fff18037589 */ /* 0x001e2200000e0000 */
[----:B------:R-:W-:Y:S02]  /*1ead0*/  ISETP.GE.AND P1, PT, R31, UR4, PT ;  /* 0x000000041f007c0c */ /* 0x000fe4000bf26270 */
[----:B------:R-:W-:Y:S01]  /*1eae0*/  ISETP.GE.AND P0, PT, R30, UR4, PT ;  /* 0x000000041e007c0c */ /* 0x000fe2000bf06270 */
[----:B------:R-:W2:Y:S01]  /*1eaf0*/  SHFL.IDX PT, R10, R23, 0x1, 0x181f ;  /* 0x00381f00170a7f89 */ /* 0x000ea200000e0000 */
[C---:B------:R-:W-:Y:S02]  /*1eb00*/  ISETP.LT.OR P2, PT, R6.reuse, 0x1, P1 ;  /* 0x000000010600780c */ /* 0x040fe40000f41670 */
[----:B------:R-:W-:Y:S01]  /*1eb10*/  ISETP.LT.OR P3, PT, R6, 0x1, P0 ;  /* 0x000000010600780c */ /* 0x000fe20000761670 */
        /* <DEDUP_REMOVED lines=26> */
[----:B------:R-:W0:Y:S02]  /*1ecc0*/  SHFL.IDX PT, R14, R23, 0x5, 0x181f ;  /* 0x00b81f00170e7f89 */ /* 0x000e2400000e0000 */
[----:B------:R-:W-:Y:S02]  /*1ecd0*/  IADD3.X R3, RZ, R7, RZ, P4, !PT ;  /* 0x00000007ff037210 */ /* 0x000fe400027fe4ff */
        /* <DEDUP_REMOVED lines=25> */
.L_x_9986:
        /* <DEDUP_REMOVED lines=11> */
.L_x_9715:
        /* <DEDUP_REMOVED lines=11> */
.L_x_9716:
[----:B------:R0:W-:Y:S01]  /*1efd0*/  SYNCS.ARRIVE.TRANS64.A1T0 RZ, [R0+URZ+0x28850], RZ ;  /* 0x028850ff00ff79a7 */ /* 0x0001e2000810003f */
[----:B------:R-:W-:-:S05]  /*1efe0*/  VIADD R25, R25, 0x1 ;  /* 0x0000000119197836 */ /* 0x000fca0000000000 */
[----:B------:R-:W-:-:S04]  /*1eff0*/  ISETP.NE.AND P0, PT, R25, 0x2, PT ;  /* 0x000000021900780c */ /* 0x000fc80003f05270 */
[----:B------:R-:W-:Y:S02]  /*1f000*/  SEL R3, RZ, 0x1, P0 ;  /* 0x00000001ff037807 */ /* 0x000fe40000000000 */
[----:B------:R-:W-:Y:S02]  /*1f010*/  SEL R25, R25, RZ, P0 ;  /* 0x000000ff19197207 */ /* 0x000fe40000000000 */
[----:B0-----:R-:W-:-:S07]  /*1f020*/  LOP3.LUT R28, R28, R3, RZ, 0x3c, !PT ;  /* 0x000000031c1c7212 */ /* 0x001fce00078e3cff */
.L_x_9673:
[----:B------:R-:W-:Y:S05]  /*1f030*/  BSYNC B7 ;  /* 0x0000000000077941 */ /* 0x000fea0003800000 */
.L_x_9671:
[----:B------:R-:W-:-:S13]  /*1f040*/  LOP3.LUT P0, RZ, R32, 0x8, RZ, 0xc0, !PT ;  /* 0x0000000820ff7812 */ /* 0x000fda000780c0ff */
[----:B------:R-:W-:Y:S05]  /*1f050*/  @!P0 BRA `(.L_x_9717) ;  /* 0x0000000000248947 */ /* 0x000fea0003800000 */
[----:B------:R-:W-:Y:S05]  /*1f060*/  WARPSYNC.ALL ;  /* 0x0000000000007948 */ /* 0x000fea0003800000 */
[----:B------:R-:W2:Y:S08]  /*1f070*/  S2UR UR5, SR_CgaCtaId ;  /* 0x00000000000579c3 */ /* 0x000eb00000008800 */
[----:B------:R-:W-:Y:S06]  /*1f080*/  BAR.SYNC.DEFER_BLOCKING 0x5, 0x180 ;  /* 0x0146000000007b1d */ /* 0x000fec0000010000 */
[----:B------:R-:W-:-:S02]  /*1f090*/  UMOV UR4, 0x400 ;  /* 0x0000040000047882 */ /* 0x000fc40000000000 */
[----:B--2---:R-:W-:-:S06]  /*1f0a0*/  ULEA UR4, UR5, UR4, 0x18 ;  /* 0x0000000405047291 */ /* 0x004fcc000f8ec03f */
[----:B0-----:R-:W-:-:S05]  /*1f0b0*/  IMAD.U32 R22, RZ, RZ, UR4 ;  /* 0x00000004ff167e24 */ /* 0x001fca000f8e00ff */
[----:B------:R2:W3:Y:S01]  /*1f0c0*/  LDS.128 R16, [R22+0x288d0] ;  /* 0x0288d00016107984 */ /* 0x0004e20000000c00 */
[----:B------:R-:W-:Y:S06]  /*1f0d0*/  BAR.ARV 0x4, 0x180 ;  /* 0x0106000000007b1d */ /* 0x000fec0000002000 */
[----:B------:R-:W-:Y:S05]  /*1f0e0*/  BRA `(.L_x_9718) ;  /* 0x0000000c00d47947 */ /* 0x000fea0003800000 */
.L_x_9717:
[----:B0-----:R-:W0:Y:S01]  /*1f0f0*/  S2R R8, SR_TID.X ;  /* 0x0000000000087919 */ /* 0x001e220000002100 */
        /* <DEDUP_REMOVED lines=8> */
[----:B------:R-:W2:Y:S01]  /*1f180*/  @!P1 LDC.64 R4, c[0x0][0xc78] ;  /* 0x00031e00ff049b82 */ /* 0x000ea20000000a00 */
[----:B0-----:R-:W-:-:S05]  /*1f190*/  @!P1 IMAD.WIDE R2, R7, 0x4, R2 ;  /* 0x0000000407029825 */ /* 0x001fca00078e0202 */
        /* <DEDUP_REMOVED lines=31> */
[----:B------:R0:W2:Y:S02]  /*1f390*/  SHFL.IDX PT, R14, R2, 0x1f, 0x1f ;  /* 0x03e01f00020e7f89 */ /* 0x0000a400000e0000 */
.L_x_9996:
[----:B------:R-:W-:Y:S02]  /*1f3a0*/  ULDC UR4, c[0x0][0xc38] ;  /* 0x00030e0000047ab9 */ /* 0x000fe40000000800 */
[----:B------:R-:W-:-:S04]  /*1f3b0*/  IMAD.U32 R5, RZ, RZ, UR4 ;  /* 0x00000004ff057e24 */ /* 0x000fc8000f8e00ff */
[----:B--2---:R-:W-:-:S05]  /*1f3c0*/  IMAD R14, R14, R5, RZ ;  /* 0x000000050e0e7224 */ /* 0x004fca00078e02ff */
[----:B------:R-:W-:-:S04]  /*1f3d0*/  IADD3 R7, R7, R14, RZ ;  /* 0x0000000e07077210 */ /* 0x000fc80007ffe0ff */
[----:B------:R-:W-:-:S13]  /*1f3e0*/  ISETP.GT.AND P6, PT, R7, R0, PT ;  /* 0x000000000700720c */ /* 0x000fda0003fc4270 */
[----:B------:R-:W-:Y:S05]  /*1f3f0*/  @P6 BRA `(.L_x_9720) ;  /* 0x0000000000a46947 */ /* 0x000fea0003800000 */
.L_x_9723:
        /* <DEDUP_REMOVED lines=10> */
[----:B------:R-:W2:Y:S01]  /*1f4a0*/  @!P6 LDC.64 R4, c[0x0][0xc78] ;  /* 0x00031e00ff04eb82 */ /* 0x000ea20000000a00 */
[----:B0-----:R-:W-:-:S05]  /*1f4b0*/  @!P6 IMAD.WIDE R2, R9, 0x4, R2 ;  /* 0x000000040902e825 */ /* 0x001fca00078e0202 */
[----:B------:R2:W3:Y:S02]  /*1f4c0*/  @!P6 LDG.E R17, desc[UR42][R2.64] ;  /* 0x0000002a0211e981 */ /* 0x0004e4000c1e1900 */
[----:B--2---:R-:W-:-:S04]  /*1f4d0*/  @!P6 IMAD.WIDE R2, R9, 0x4, R4 ;  /* 0x000000040902e825 */ /* 0x004fc800078e0204 */
[----:B------:R-:W-:-:S06]  /*1f4e0*/  IMAD.MOV.U32 R4, RZ, RZ, RZ ;  /* 0x000000ffff047224 */ /* 0x000fcc00078e00ff */
[----:B------:R-:W3:Y:S01]  /*1f4f0*/  @!P6 LDG.E R4, desc[UR42][R2.64] ;  /* 0x0000002a0204e981 */ /* 0x000ee2000c1e1900 */
[----:B------:R-:W-:Y:S01]  /*1f500*/  UMOV UR4, 0xffffffff ;  /* 0xffffffff00047882 */ /* 0x000fe20000000000 */
[----:B---3--:R-:W-:Y:S02]  /*1f510*/  IMAD R13, R4, R17, RZ ;  /* 0x00000011040d7224 */ /* 0x008fe400078e02ff */
[----:B------:R-:W-:Y:S05]  /*1f520*/  BRA.DIV UR4, `(.L_x_9722) ;  /* 0x0000007a04b87947 */ /* 0x000fea000b800000 */
        /* <DEDUP_REMOVED lines=15> */
[----:B------:R0:W2:Y:S02]  /*1f620*/  SHFL.IDX PT, R14, R2, 0x1f, 0x1f ;  /* 0x03e01f00020e7f89 */ /* 0x0000a400000e0000 */
.L_x_10004:
[----:B------:R-:W-:Y:S02]  /*1f630*/  ULDC UR4, c[0x0][0xc38] ;  /* 0x00030e0000047ab9 */ /* 0x000fe40000000800 */
[----:B------:R-:W-:-:S05]  /*1f640*/  MOV R5, UR4 ;  /* 0x0000000400057c02 */ /* 0x000fca0008000f00 */
[----:B--2---:R-:W-:-:S04]  /*1f650*/  IMAD R14, R14, R5, RZ ;  /* 0x000000050e0e7224 */ /* 0x004fc800078e02ff */
[----:B------:R-:W-:-:S05]  /*1f660*/  IMAD.IADD R7, R14, 0x1, R7 ;  /* 0x000000010e077824 */ /* 0x000fca00078e0207 */
[----:B------:R-:W-:-:S13]  /*1f670*/  ISETP.GT.AND P6, PT, R7, R0, PT ;  /* 0x000000000700720c */ /* 0x000fda0003fc4270 */
[----:B------:R-:W-:Y:S05]  /*1f680*/  @!P6 BRA `(.L_x_9723) ;  /* 0xfffffffc005ce947 */ /* 0x000fea000383ffff */
.L_x_9720:
[----:B------:R-:W-:Y:S01]  /*1f690*/  IMAD.IADD R7, R7, 0x1, -R14 ;  /* 0x0000000107077824 */ /* 0x000fe200078e0a0e */
[----:B------:R-:W-:-:S03]  /*1f6a0*/  UMOV UR4, 0xffffffff ;  /* 0xffffffff00047882 */ /* 0x000fc60000000000 */
[----:B------:R-:W-:-:S05]  /*1f6b0*/  IMAD R3, R2, R5, R7 ;  /* 0x0000000502037224 */ /* 0x000fca00078e0207 */
[----:B------:R-:W-:Y:S01]  /*1f6c0*/  ISETP.GT.AND P6, PT, R3, R0, PT ;  /* 0x000000000300720c */ /* 0x000fe20003fc4270 */
[----:B------:R-:W-:-:S12]  /*1f6d0*/  BRA.DIV UR4, `(.L_x_9724) ;  /* 0x0000007e04047947 */ /* 0x000fd8000b800000 */
[----:B------:R-:W-:-:S04]  /*1f6e0*/  VOTE.ANY R3, PT, !P6 ;  /* 0x0000000000037806 */ /* 0x000fc800070e0100 */
[----:B-1----:R-:W1:Y:S02]  /*1f6f0*/  POPC R12, R3 ;  /* 0x00000003000c7309 */ /* 0x002e640000000000 */
[----:B-1----:R1:W2:Y:S01]  /*1f700*/  SHFL.IDX PT, R17, R17, R12, 0x1f ;  /* 0x00001f0c11117589 */ /* 0x0022a200000e0000 */
[----:B------:R-:W-:-:S03]  /*1f710*/  IMAD.IADD R19, R12, 0x1, R19 ;  /* 0x000000010c137824 */ /* 0x000fc600078e0213 */
[----:B------:R1:W3:Y:S04]  /*1f720*/  SHFL.IDX PT, R4, R4, R12, 0x1f ;  /* 0x00001f0c04047589 */ /* 0x0002e800000e0000 */
.L_x_10009:
[----:B------:R-:W-:-:S13]  /*1f730*/  ISETP.NE.AND P0, PT, R3, RZ, PT ;  /* 0x000000ff0300720c */ /* 0x000fda0003f05270 */
[----:B------:R-:W-:Y:S05]  /*1f740*/  @!P0 BRA `(.L_x_9725) ;  /* 0x0000000000108947 */ /* 0x000fea0003800000 */
[----:B------:R-:W-:Y:S01]  /*1f750*/  UMOV UR4, 0xffffffff ;  /* 0xffffffff00047882 */ /* 0x000fe20000000000 */
[----:B-1----:R-:W-:Y:S02]  /*1f760*/  VIADD R12, R12, 0xffffffff ;  /* 0xffffffff0c0c7836 */ /* 0x002fe40000000000 */
[----:B------:R-:W-:Y:S05]  /*1f770*/  BRA.DIV UR4, `(.L_x_9726) ;  /* 0x0000007e04387947 */ /* 0x000fea000b800000 */
[----:B------:R4:W1:Y:S02]  /*1f780*/  SHFL.IDX PT, R6, R2, R12, 0x1f ;  /* 0x00001f0c02067589 */ /* 0x00086400000e0000 */
.L_x_9725:
[----:B---3--:R-:W-:Y:S01]  /*1f790*/  ISETP.NE.AND P0, PT, R4, 0x1, PT ;  /* 0x000000010400780c */ /* 0x008fe20003f05270 */
[----:B-1----:R-:W-:-:S05]  /*1f7a0*/  IMAD R16, R6, R5, R7 ;  /* 0x0000000506107224 */ /* 0x002fca00078e0207 */
[----:B------:R-:W-:-:S07]  /*1f7b0*/  IADD3 R0, R0, -R16, RZ ;  /* 0x8000001000007210 */ /* 0x000fce0007ffe0ff */
        /* <DEDUP_REMOVED lines=30> */
[----:B------:R-:W-:Y:S02]  /*1f9a0*/  ISETP.GE.AND P2, PT, R2, RZ, PT ;  /* 0x000000ff0200720c */ /* 0x000fe40003f46270 */
[----:B------:R-:W-:Y:S02]  /*1f9b0*/  @P0 IADD3 R7, R7, 0x1, RZ ;  /* 0x0000000107070810 */ /* 0x000fe40007ffe0ff */
[----:B------:R-:W-:-:S05]  /*1f9c0*/  IABS R2, R4 ;  /* 0x0000000400027213 */ /* 0x000fca0000000000 */
[----:B------:R-:W-:-:S04]  /*1f9d0*/  IMAD.MOV R2, RZ, RZ, -R2 ;  /* 0x000000ffff027224 */ /* 0x000fc800078e0a02 */
        /* <DEDUP_REMOVED lines=19> */
[----:B------:R-:W-:-:S05]  /*1fb10*/  IMAD R4, R4, R5, R7 ;  /* 0x0000000504047224 */ /* 0x000fca00078e0207 */
[----:B------:R-:W-:Y:S01]  /*1fb20*/  LEA R18, R4, R3, 0x10 ;  /* 0x0000000304127211 */ /* 0x000fe200078e80ff */
[----:B------:R-:W-:Y:S06]  /*1fb30*/  BRA `(.L_x_9728) ;  /* 0x0000000000f07947 */ /* 0x000fec0003800000 */
.L_x_9727:
        /* <DEDUP_REMOVED lines=37> */
[----:B0-----:R-:W-:-:S02]  /*1fd90*/  IADD3 R3, R8, 0xffffffe, RZ ;  /* 0x0ffffffe08037810 */ /* 0x001fc40007ffe0ff */
[----:B------:R-:W-:-:S04]  /*1fda0*/  IABS R8, R5 ;  /* 0x0000000500087213 */ /* 0x000fc80000000000 */
        /* <DEDUP_REMOVED lines=18> */
[----:B------:R-:W-:Y:S02]  /*1fed0*/  @!P1 LOP3.LUT R2, RZ, R5, RZ, 0x33, !PT ;  /* 0x00000005ff029212 */ /* 0x000fe400078e33ff */
[----:B------:R-:W-:-:S05]  /*1fee0*/  IADD3 R5, -R5, RZ, RZ ;  /* 0x000000ff05057210 */ /* 0x000fca0007ffe1ff */
[----:B------:R-:W-:-:S07]  /*1fef0*/  IMAD R18, R2, R5, R3 ;  /* 0x0000000502127224 */ /* 0x000fce00078e0203 */
.L_x_9728:
[----:B------:R-:W-:-:S05]  /*1ff00*/  LOP3.LUT R2, RZ, R2, RZ, 0x33, !PT ;  /* 0x00000002ff027212 */ /* 0x000fca00078e33ff */
[----:B------:R-:W-:Y:S01]  /*1ff10*/  IMAD.IADD R17, R17, 0x1, R2 ;  /* 0x0000000111117824 */ /* 0x000fe200078e0202 */
[----:B------:R-:W-:Y:S06]  /*1ff20*/  BRA `(.L_x_9729) ;  /* 0x00000000001c7947 */ /* 0x000fec0003800000 */
.L_x_9721:
[----:B------:R-:W-:Y:S01]  /*1ff30*/  UMOV UR4, URZ ;  /* 0x0000003f00047c82 */ /* 0x000fe20008000000 */
[----:B------:R-:W-:Y:S01]  /*1ff40*/  UMOV UR5, URZ ;  /* 0x0000003f00057c82 */ /* 0x000fe20008000000 */
[----:B------:R-:W-:Y:S01]  /*1ff50*/  ULDC UR6, c[0x0][0xc3c] ;  /* 0x00030f0000067ab9 */ /* 0x000fe20000000800 */
[----:B------:R-:W-:Y:S01]  /*1ff60*/  IMAD.MOV.U32 R16, RZ, RZ, R0 ;  /* 0x000000ffff107224 */ /* 0x000fe200078e0000 */
[----:B------:R-:W-:Y:S01]  /*1ff70*/  MOV R18, UR5 ;  /* 0x0000000500127c02 */ /* 0x000fe20008000f00 */
[----:B------:R-:W-:Y:S02]  /*1ff80*/  IMAD.U32 R17, RZ, RZ, UR4 ;  /* 0x00000004ff117e24 */ /* 0x000fe4000f8e00ff */
[----:B------:R-:W-:-:S07]  /*1ff90*/  IMAD.U32 R19, RZ, RZ, UR6 ;  /* 0x00000006ff137e24 */ /* 0x000fce000f8e00ff */
.L_x_9729:
        /* <DEDUP_REMOVED lines=10> */
.L_x_9718:
[----:B------:R-:W-:Y:S02]  /*20040*/  ULDC UR4, c[0x0][0xc3c] ;  /* 0x00030f0000047ab9 */ /* 0x000fe40000000800 */
[----:B---3--:R-:W-:-:S13]  /*20050*/  ISETP.GE.AND P0, PT, R19, UR4, PT ;  /* 0x0000000413007c0c */ /* 0x008fda000bf06270 */
[----:B------:R-:W-:Y:S05]  /*20060*/  @!P0 BRA `(.L_x_9730) ;  /* 0xffffff9800ec8947 */ /* 0x000fea000383ffff */
[----:B------:R-:W-:Y:S05]  /*20070*/  BSYNC B8 ;  /* 0x0000000000087941 */ /* 0x000fea0003800000 */
.L_x_9627:
        /* <DEDUP_REMOVED lines=12> */
.L_x_10012:
[----:B------:R-:W-:Y:S05]  /*20140*/  BSYNC B0 ;  /* 0x0000000000007941 */ /* 0x000fea0003800000 */
.L_x_9731:
[----:B------:R-:W-:-:S03]  /*20150*/  UMOV UR4, 0xffffffff ;  /* 0xffffffff00047882 */ /* 0x000fc60000000000 */
[----:B------:R-:W-:Y:S05]  /*20160*/  BRA.DIV UR4, `(.L_x_9733) ;  /* 0x0000007204f87947 */ /* 0x000fea000b800000 */
[----:B-1----:R-:W1:Y:S02]  /*20170*/  S2R R0, SR_TID.X ;  /* 0x0000000000007919 */ /* 0x002e640000002100 */
[----:B-1----:R-:W-:-:S04]  /*20180*/  SHF.R.U32.HI R0, RZ, 0x5, R0 ;  /* 0x00000005ff007819 */ /* 0x002fc80000011600 */
[----:B------:R-:W-:-:S05]  /*20190*/  LOP3.LUT R0, R0, 0x3, RZ, 0xc0, !PT ;  /* 0x0000000300007812 */ /* 0x000fca00078ec0ff */
[----:B------:R1:W3:Y:S02]  /*201a0*/  SHFL.IDX PT, R14, R0, RZ, 0x1f ;  /* 0x00001fff000e7589 */ /* 0x0002e400000e0000 */
.L_x_10015:
[----:B---3--:R-:W-:-:S13]  /*201b0*/  ISETP.NE.AND P0, PT, R14, RZ, PT ;  /* 0x000000ff0e00720c */ /* 0x008fda0003f05270 */
[----:B------:R-:W-:Y:S05]  /*201c0*/  @P0 BRA `(.L_x_9383) ;  /* 0x0000000000880947 */ /* 0x000fea0003800000 */
[----:B------:R-:W-:-:S03]  /*201d0*/  UMOV UR4, 0xffffffff ;  /* 0xffffffff00047882 */ /* 0x000fc60000000000 */
[----:B------:R-:W-:Y:S05]  /*201e0*/  BRA.DIV UR4, `(.L_x_9734) ;  /* 0x00000076040c7947 */ /* 0x000fea000b800000 */
[----:B------:R-:W-:-:S13]  /*201f0*/  ELECT P6, URZ, PT ;  /* 0x00000000003f782f */ /* 0x000fda00038c0000 */
.L_x_10018:
[----:B------:R-:W-:Y:S05]  /*20200*/  @!P6 BRA `(.L_x_9383) ;  /* 0x000000000078e947 */ /* 0x000fea0003800000 */
[----:B------:R-:W-:-:S06]  /*20210*/  ULOP3.LUT UR4, UR36, 0x2, URZ, 0xfc, !UPT ;  /* 0x0000000224047892 */ /* 0x000fcc000f8efc3f */
[----:B-1----:R-:W-:-:S04]  /*20220*/  MOV R0, UR4 ;  /* 0x0000000400007c02 */ /* 0x002fc80008000f00 */
[----:B------:R-:W-:-:S13]  /*20230*/  ISETP.NE.AND P0, PT, R0, 0x3, PT ;  /* 0x000000030000780c */ /* 0x000fda0003f05270 */
[----:B------:R-:W-:Y:S05]  /*20240*/  @!P0 BRA `(.L_x_9735) ;  /* 0x0000000000048947 */ /* 0x000fea0003800000 */
[----:B------:R-:W-:Y:S01]  /*20250*/  BPT.TRAP 0x1 ;  /* 0x000000040000795c */ /* 0x000fe20000300000 */
.L_x_9735:
[C---:B------:R-:W-:Y:S01]  /*20260*/  IMAD R5, R25.reuse, 0x8, R4 ;  /* 0x0000000819057824 */ /* 0x040fe200078e0204 */
[----:B------:R-:W-:Y:S01]  /*20270*/  SHF.L.U32 R0, R28, 0x1f, RZ ;  /* 0x0000001f1c007819 */ /* 0x000fe200000006ff */
[----:B------:R-:W-:-:S03]  /*20280*/  VIADD R25, R25, 0x1 ;  /* 0x0000000119197836 */ /* 0x000fc60000000000 */
[----:B------:R-:W1:Y:S02]  /*20290*/  SYNCS.PHASECHK.TRANS64.TRYWAIT P1, [R5+URZ+0x28840], R0 ;  /* 0x02884000050075a7 */ /* 0x000e64000802017f */
[----:B------:R-:W-:-:S04]  /*202a0*/  ISETP.NE.AND P2, PT, R25, 0x2, PT ;  /* 0x000000021900780c */ /* 0x000fc80003f45270 */
[----:B------:R-:W-:Y:S01]  /*202b0*/  SEL R3, RZ, 0x1, P2 ;  /* 0x00000001ff037807 */ /* 0x000fe20001000000 */
[----:B-1----:R-:W-:Y:S08]  /*202c0*/  @!P1 BRA `(.L_x_9736) ;  /* 0x0000007000f49947 */ /* 0x002ff00003800000 */
.L_x_10019:
[----:B------:R-:W-:Y:S02]  /*202d0*/  SEL R25, R25, RZ, P2 ;  /* 0x000000ff19197207 */ /* 0x000fe40001000000 */
[----:B------:R-:W-:Y:S01]  /*202e0*/  LOP3.LUT R2, R28, R3, RZ, 0x3c, !PT ;  /* 0x000000031c027212 */ /* 0x000fe200078e3cff */
[----:B------:R-:W-:Y:S06]  /*202f0*/  @!P0 BRA `(.L_x_9737) ;  /* 0x0000000000048947 */ /* 0x000fec0003800000 */
[----:B------:R-:W-:Y:S01]  /*20300*/  BPT.TRAP 0x1 ;  /* 0x000000040000795c */ /* 0x000fe20000300000 */
.L_x_9737:
[----:B------:R-:W-:Y:S01]  /*20310*/  IMAD R25, R25, 0x8, R4 ;  /* 0x0000000819197824 */ /* 0x000fe200078e0204 */
[----:B------:R-:W-:-:S04]  /*20320*/  SHF.L.U32 R2, R2, 0x1f, RZ ;  /* 0x0000001f02027819 */ /* 0x000fc800000006ff */
[----:B------:R-:W3:Y:S02]  /*20330*/  SYNCS.PHASECHK.TRANS64.TRYWAIT P1, [R25+URZ+0x28840], R2 ;  /* 0x02884002190075a7 */ /* 0x000ee4000802017f */
[----:B---3--:R-:W-:Y:S05]  /*20340*/  @!P1 BRA `(.L_x_9738) ;  /* 0x0000007000e89947 */ /* 0x008fea0003800000 */
.L_x_10020:
[----:B------:R-:W-:Y:S05]  /*20350*/  @!P0 BRA `(.L_x_9739) ;  /* 0x0000000000048947 */ /* 0x000fea0003800000 */
[----:B------:R-:W-:Y:S01]  /*20360*/  BPT.TRAP 0x1 ;  /* 0x000000040000795c */ /* 0x000fe20000300000 */
.L_x_9739:
[----:B------:R-:W4:Y:S02]  /*20370*/  SYNCS.PHASECHK.TRANS64.TRYWAIT P1, [R5+URZ+0x28860], R0 ;  /* 0x02886000050075a7 */ /* 0x000f24000802017f */
[----:B----4-:R-:W-:Y:S05]  /*20380*/  @!P1 BRA `(.L_x_9740) ;  /* 0x0000007000ec9947 */ /* 0x010fea0003800000 */
.L_x_10021:
[----:B------:R-:W-:Y:S05]  /*20390*/  @!P0 BRA `(.L_x_9741) ;  /* 0x0000000000048947 */ /* 0x000fea0003800000 */
[----:B------:R-:W-:Y:S01]  /*203a0*/  BPT.TRAP 0x1 ;  /* 0x000000040000795c */ /* 0x000fe20000300000 */
.L_x_9741:
[----:B------:R0:W0:Y:S02]  /*203b0*/  SYNCS.PHASECHK.TRANS64.TRYWAIT P0, [R25+URZ+0x28860], R2 ;  /* 0x02886002190075a7 */ /* 0x000024000800017f */
[----:B0-----:R-:W-:Y:S05]  /*203c0*/  @!P0 NANOSLEEP.SYNCS 0x989680 ;  /* 0x009896800000895d */ /* 0x001fea0003900000 */
[----:B------:R-:W0:Y:S02]  /*203d0*/  @!P0 SYNCS.PHASECHK.TRANS64 P0, [R25+URZ+0x28860], R2 ;  /* 0x02886002190085a7 */ /* 0x000e24000800007f */
[----:B0-----:R-:W-:Y:S05]  /*203e0*/  @!P0 BRA `(.L_x_9741) ;  /* 0xfffffffc00f08947 */ /* 0x001fea000383ffff */
.L_x_9383:
[----:B------:R-:W-:Y:S05]  /*203f0*/  BSYNC B9 ;  /* 0x0000000000097941 */ /* 0x000fea0003800000 */
.L_x_9380:
[----:B------:R-:W-:Y:S05]  /*20400*/  EXIT ;  /* 0x000000000000794d */ /* 0x000fea0003800000 */
.L_x_9407:
[----:B0-----:R0:W1:Y:S02]  /*20410*/  SYNCS.PHASECHK.TRANS64.TRYWAIT P6, [R89+URZ+0x28890], R100 ;  /* 0x02889064590075a7 */ /* 0x00106400080c017f */
[----:B-1----:R-:W-:Y:S05]  /*20420*/  @!P6 NANOSLEEP.SYNCS 0x989680 ;  /* 0x009896800000e95d */ /* 0x002fea0003900000 */
[----:B------:R-:W1:Y:S02]  /*20430*/  @!P6 SYNCS.PHASECHK.TRANS64 P6, [R89+URZ+0x28890], R100 ;  /* 0x028890645900e5a7 */ /* 0x000e6400080c007f */
[----:B-1----:R-:W-:Y:S05]  /*20440*/  @!P6 BRA `(.L_x_9407) ;  /* 0xfffffffc00f0e947 */ /* 0x002fea000383ffff */
[----:B------:R-:W-:Y:S05]  /*20450*/  BRA `(.L_x_9742) ;  /* 0xfffffe2c00dc7947 */ /* 0x000fea000383ffff */
.L_x_9408:
        /* <DEDUP_REMOVED lines=8> */
.L_x_9744:
[----:B------:R-:W-:Y:S05]  /*204e0*/  BSYNC B1 ;  /* 0x0000000000017941 */ /* 0x000fea0003800000 */
.L_x_9743:
        /* <DEDUP_REMOVED lines=8> */
.L_x_9745:
[----:B------:R-:W-:Y:S01]  /*20570*/  IMAD.MOV.U32 R103, RZ, RZ, R14 ;  /* 0x000000ffff677224 */ /* 0x000fe200078e000e */
[----:B------:R-:W-:Y:S06]  /*20580*/  BRA `(.L_x_9746) ;  /* 0xfffffe2c00a47947 */ /* 0x000fec000383ffff */
.L_x_9417:
        /* <DEDUP_REMOVED lines=8> */
.L_x_9748:
[----:B------:R-:W-:Y:S05]  /*20610*/  BSYNC B1 ;  /* 0x0000000000017941 */ /* 0x000fea0003800000 */
.L_x_9747:
        /* <DEDUP_REMOVED lines=8> */
.L_x_9749:
[----:B------:R-:W-:Y:S01]  /*206a0*/  IMAD.MOV.U32 R69, RZ, RZ, R14 ;  /* 0x000000ffff457224 */ /* 0x000fe200078e000e */
[----:B------:R-:W-:Y:S06]  /*206b0*/  BRA `(.L_x_9750) ;  /* 0xfffffe3400087947 */ /* 0x000fec000383ffff */
.L_x_9426:
        /* <DEDUP_REMOVED lines=8> */
.L_x_9752:
[----:B------:R-:W-:Y:S05]  /*20740*/  BSYNC B1 ;  /* 0x0000000000017941 */ /* 0x000fea0003800000 */
.L_x_9751:
        /* <DEDUP_REMOVED lines=8> */
.L_x_9753:
[----:B------:R-:W-:Y:S01]  /*207d0*/  IMAD.MOV.U32 R61, RZ, RZ, R14 ;  /* 0x000000ffff3d7224 */ /* 0x000fe200078e000e */
[----:B------:R-:W-:Y:S06]  /*207e0*/  BRA `(.L_x_9754) ;  /* 0xfffffe38006c7947 */ /* 0x000fec000383ffff */
.L_x_9435:
        /* <DEDUP_REMOVED lines=8> */
.L_x_9756:
[----:B------:R-:W-:Y:S05]  /*20870*/  BSYNC B1 ;  /* 0x0000000000017941 */ /* 0x000fea0003800000 */
.L_x_9755:
        /* <DEDUP_REMOVED lines=8> */
.L_x_9757:
[----:B------:R-:W-:Y:S01]  /*20900*/  IMAD.MOV.U32 R51, RZ, RZ, R14 ;  /* 0x000000ffff337224 */ /* 0x000fe200078e000e */
[----:B------:R-:W-:Y:S06]  /*20910*/  BRA `(.L_x_9758) ;  /* 0xfffffe3c00d07947 */ /* 0x000fec000383ffff */
.L_x_9447:
[----:B-1----:R1:W2:Y:S02]  /*20920*/  SYNCS.PHASECHK.TRANS64.TRYWAIT P4, [R89+URZ+0x28890], R100 ;  /* 0x02889064590075a7 */ /* 0x0022a4000808017f */
[----:B--2---:R-:W-:Y:S05]  /*20930*/  @!P4 NANOSLEEP.SYNCS 0x989680 ;  /* 0x009896800000c95d */ /* 0x004fea0003900000 */
[----:B------:R-:W2:Y:S02]  /*20940*/  @!P4 SYNCS.PHASECHK.TRANS64 P4, [R89+URZ+0x28890], R100 ;  /* 0x028890645900c5a7 */ /* 0x000ea4000808007f */
[----:B--2---:R-:W-:Y:S05]  /*20950*/  @!P4 BRA `(.L_x_9447) ;  /* 0xfffffffc00f0c947 */ /* 0x004fea000383ffff */
[----:B------:R-:W-:Y:S05]  /*20960*/  BRA `(.L_x_9759) ;  /* 0xfffffe4c00b07947 */ /* 0x000fea000383ffff */
.L_x_9448:
        /* <DEDUP_REMOVED lines=8> */
.L_x_9761:
[----:B------:R-:W-:Y:S05]  /*209f0*/  BSYNC B1 ;  /* 0x0000000000017941 */ /* 0x000fea0003800000 */
.L_x_9760:
        /* <DEDUP_REMOVED lines=8> */
.L_x_9762:
[----:B------:R-:W-:Y:S01]  /*20a80*/  IMAD.MOV.U32 R104, RZ, RZ, R14 ;  /* 0x000000ffff687224 */ /* 0x000fe200078e000e */
[----:B------:R-:W-:Y:S06]  /*20a90*/  BRA `(.L_x_9763) ;  /* 0xfffffe4c007c7947 */ /* 0x000fec000383ffff */
.L_x_9453:
        /* <DEDUP_REMOVED lines=8> */
.L_x_9765:
[----:B------:R-:W-:Y:S05]  /*20b20*/  BSYNC B1 ;  /* 0x0000000000017941 */ /* 0x000fea0003800000 */
.L_x_9764:
        /* <DEDUP_REMOVED lines=8> */
.L_x_9766:
[----:B------:R-:W-:Y:S01]  /*20bb0*/  IMAD.MOV.U32 R46, RZ, RZ, R14 ;  /* 0x000000ffff2e7224 */ /* 0x000fe200078e000e */
[----:B------:R-:W-:Y:S06]  /*20bc0*/  BRA `(.L_x_9767) ;  /* 0xfffffe5400187947 */ /* 0x000fec000383ffff */
.L_x_9458:
        /* <DEDUP_REMOVED lines=8> */
.L_x_9769:
[----:B------:R-:W-:Y:S05]  /*20c50*/  BSYNC B1 ;  /* 0x0000000000017941 */ /* 0x000fea0003800000 */
.L_x_9768:
        /* <DEDUP_REMOVED lines=8> */
.L_x_9770:
[----:B------:R-:W-:Y:S01]  /*20ce0*/  IMAD.MOV.U32 R46, RZ, RZ, R14 ;  /* 0x000000ffff2e7224 */ /* 0x000fe200078e000e */
[----:B------:R-:W-:Y:S06]  /*20cf0*/  BRA `(.L_x_9771) ;  /* 0xfffffe5800b87947 */ /* 0x000fec000383ffff */
.L_x_9463:
        /* <DEDUP_REMOVED lines=8> */
.L_x_9773:
[----:B------:R-:W-:Y:S05]  /*20d80*/  BSYNC B1 ;  /* 0x0000000000017941 */ /* 0x000fea0003800000 */
.L_x_9772:
        /* <DEDUP_REMOVED lines=8> */
.L_x_9774:
[----:B------:R-:W-:Y:S01]  /*20e10*/  IMAD.MOV.U32 R106, RZ, RZ, R14 ;  /* 0x000000ffff6a7224 */ /* 0x000fe200078e000e */
[----:B------:R-:W-:Y:S06]  /*20e20*/  BRA `(.L_x_9775) ;  /* 0xfffffe6000607947 */ /* 0x000fec000383ffff */
.L_x_9468:
[----:B0-----:R0:W1:Y:S02]  /*20e30*/  SYNCS.PHASECHK.TRANS64.TRYWAIT P3, [R89+URZ+0x28890], R100 ;  /* 0x02889064590075a7 */ /* 0x001064000806017f */
[----:B-1----:R-:W-:Y:S05]  /*20e40*/  @!P3 NANOSLEEP.SYNCS 0x989680 ;  /* 0x009896800000b95d */ /* 0x002fea0003900000 */
[----:B------:R-:W1:Y:S02]  /*20e50*/  @!P3 SYNCS.PHASECHK.TRANS64 P3, [R89+URZ+0x28890], R100 ;  /* 0x028890645900b5a7 */ /* 0x000e64000806007f */
[----:B-1----:R-:W-:Y:S05]  /*20e60*/  @!P3 BRA `(.L_x_9468) ;  /* 0xfffffffc00f0b947 */ /* 0x002fea000383ffff */
[----:B------:R-:W-:Y:S05]  /*20e70*/  BRA `(.L_x_9776) ;  /* 0xfffffe6800547947 */ /* 0x000fea000383ffff */
.L_x_9469:
        /* <DEDUP_REMOVED lines=8> */
.L_x_9778:
[----:B------:R-:W-:Y:S05]  /*20f00*/  BSYNC B1 ;  /* 0x0000000000017941 */ /* 0x000fea0003800000 */
.L_x_9777:
        /* <DEDUP_REMOVED lines=8> */
.L_x_9779:
[----:B------:R-:W-:Y:S05]  /*20f90*/  BRA `(.L_x_9780) ;  /* 0xfffffe6800747947 */ /* 0x000fea000383ffff */
.L_x_9472:
[----:B------:R-:W-:Y:S01]  /*20fa0*/  BSSY B1, `(.L_x_9781) ;  /* 0x0000008000017945 */ /* 0x000fe20003800000 */
[----:B----4-:R-:W-:Y:S01]  /*20fb0*/  IMAD.MOV.U32 R13, RZ, RZ, R45 ;  /* 0x000000ffff0d7224 */ /* 0x010fe200078e002d */
[----:B------:R-:W-:Y:S01]  /*20fc0*/  MOV R15, 0xffffffff ;  /* 0xffffffff000f7802 */ /* 0x000fe20000000f00 */
[----:B------:R-:W-:Y:S02]  /*20fd0*/  IMAD.MOV.U32 R12, RZ, RZ, 0x1 ;  /* 0x00000001ff0c7424 */ /* 0x000fe400078e00ff */
[----:B------:R-:W-:-:S07]  /*20fe0*/  IMAD.MOV.U32 R11, RZ, RZ, 0x181f ;  /* 0x0000181fff0b7424 */ /* 0x000fce00078e00ff */
[----:B0123--:R-:W-:Y:S05]  /*20ff0*/  WARPSYNC.COLLECTIVE R15, `(.L_x_9782) ;  /* 0x000000000f087348 */ /* 0x00ffea0003c00000 */
[----:B---3--:R3:W4:Y:S02]  /*21000*/  SHFL.IDX P6, R14, R13, R12, R11 ;  /* 0x0000000c0d0e7389 */ /* 0x00872400000c000b */
[----:B01234-:R-:W-:Y:S01]  /*21010*/  ENDCOLLECTIVE ;  /* 0x000000000000791b */ /* 0x01ffe20003800000 */
.L_x_9782:
[----:B------:R-:W-:Y:S05]  /*21020*/  BSYNC B1 ;  /* 0x0000000000017941 */ /* 0x000fea0003800000 */
.L_x_9781:
        /* <DEDUP_REMOVED lines=8> */
.L_x_9783:
[----:B------:R-:W-:Y:S05]  /*210b0*/  BRA `(.L_x_9784) ;  /* 0xfffffe6800747947 */ /* 0x000fea000383ffff */
.L_x_9475:
        /* <DEDUP_REMOVED lines=8> */
.L_x_9786:
[----:B------:R-:W-:Y:S05]  /*21140*/  BSYNC B1 ;  /* 0x0000000000017941 */ /* 0x000fea0003800000 */
.L_x_9785:
        /* <DEDUP_REMOVED lines=8> */
.L_x_9787:
[----:B------:R-:W-:Y:S05]  /*211d0*/  BRA `(.L_x_9788) ;  /* 0xfffffe6800787947 */ /* 0x000fea000383ffff */
.L_x_9478:
        /* <DEDUP_REMOVED lines=8> */
.L_x_9790:
[----:B------:R-:W-:Y:S05]  /*21260*/  BSYNC B1 ;  /* 0x0000000000017941 */ /* 0x000fea0003800000 */
.L_x_9789:
        /* <DEDUP_REMOVED lines=8> */
.L_x_9791:
[----:B------:R-:W-:Y:S05]  /*212f0*/  BRA `(.L_x_9792) ;  /* 0xfffffe68007c7947 */ /* 0x000fea000383ffff */
.L_x_9482:
[----:B------:R0:W0:Y:S02]  /*21300*/  SYNCS.PHASECHK.TRANS64.TRYWAIT P4, [R89+URZ+0x288b0], R100 ;  /* 0x0288b064590075a7 */ /* 0x000024000808017f */
[----:B0-----:R-:W-:Y:S05]  /*21310*/  @!P4 NANOSLEEP.SYNCS 0x989680 ;  /* 0x009896800000c95d */ /* 0x001fea0003900000 */
[----:B------:R-:W0:Y:S02]  /*21320*/  @!P4 SYNCS.PHASECHK.TRANS64 P4, [R89+URZ+0x288b0], R100 ;  /* 0x0288b0645900c5a7 */ /* 0x000e24000808007f */
[----:B0-----:R-:W-:Y:S05]  /*21330*/  @!P4 BRA `(.L_x_9482) ;  /* 0xfffffffc00f0c947 */ /* 0x001fea000383ffff */
[----:B------:R-:W-:Y:S05]  /*21340*/  BRA `(.L_x_9793) ;  /* 0xfffffe6800f87947 */ /* 0x000fea000383ffff */
.L_x_9496:
[----:B------:R-:W0:Y:S01]  /*21350*/  S2R R5, SR_TID.X ;  /* 0x0000000000057919 */ /* 0x000e220000002100 */
[----:B------:R-:W-:Y:S01]  /*21360*/  BSSY B0, `(.L_x_9794) ;  /* 0x000000c000007945 */ /* 0x000fe20003800000 */
[----:B------:R-:W-:Y:S01]  /*21370*/  IMAD.MOV.U32 R12, RZ, RZ, RZ ;  /* 0x000000ffff0c7224 */ /* 0x000fe200078e00ff */
[----:B------:R-:W-:Y:S01]  /*21380*/  MOV R15, 0xffffffff ;  /* 0xffffffff000f7802 */ /* 0x000fe20000000f00 */
[----:B------:R-:W-:Y:S01]  /*21390*/  IMAD.MOV.U32 R11, RZ, RZ, 0x1f ;  /* 0x0000001fff0b7424 */ /* 0x000fe200078e00ff */
[----:B0-----:R-:W-:-:S04]  /*213a0*/  IADD3 R5, R5, -0x80, RZ ;  /* 0xffffff8005057810 */ /* 0x001fc80007ffe0ff */
[----:B------:R-:W-:-:S04]  /*213b0*/  SHF.R.S32.HI R4, RZ, 0x1f, R5 ;  /* 0x0000001fff047819 */ /* 0x000fc80000011405 */
[----:B------:R-:W-:-:S04]  /*213c0*/  LEA.HI R4, R4, R5, RZ, 0x7 ;  /* 0x0000000504047211 */ /* 0x000fc800078f38ff */
[----:B------:R-:W-:-:S05]  /*213d0*/  SHF.R.S32.HI R4, RZ, 0x7, R4 ;  /* 0x00000007ff047819 */ /* 0x000fca0000011404 */
[----:B--2---:R-:W-:-:S07]  /*213e0*/  IMAD.MOV.U32 R13, RZ, RZ, R4 ;  /* 0x000000ffff0d7224 */ /* 0x004fce00078e0004 */
[----:B-1---5:R-:W-:Y:S05]  /*213f0*/  WARPSYNC.COLLECTIVE R15, `(.L_x_9795) ;  /* 0x000000000f087348 */ /* 0x022fea0003c00000 */
[----:B------:R0:W2:Y:S02]  /*21400*/  SHFL.IDX P6, R14, R13, R12, R11 ;  /* 0x0000000c0d0e7389 */ /* 0x0000a400000c000b */
[----:B012--5:R-:W-:Y:S01]  /*21410*/  ENDCOLLECTIVE ;  /* 0x000000000000791b */ /* 0x027fe20003800000 */
.L_x_9795:
[----:B------:R-:W-:Y:S05]  /*21420*/  BSYNC B0 ;  /* 0x0000000000007941 */ /* 0x000fea0003800000 */
.L_x_9794:
[----:B------:R-:W-:Y:S01]  /*21430*/  IMAD.MOV.U32 R191, RZ, RZ, R14 ;  /* 0x000000ffffbf7224 */ /* 0x000fe200078e000e */
[----:B------:R-:W-:Y:S06]  /*21440*/  BRA `(.L_x_9796) ;  /* 0xfffffe7400dc7947 */ /* 0x000fec000383ffff */
.L_x_9506:
        /* <DEDUP_REMOVED lines=8> */
.L_x_9798:
[----:B------:R-:W-:Y:S05]  /*214d0*/  BSYNC B1 ;  /* 0x0000000000017941 */ /* 0x000fea0003800000 */
.L_x_9797:
        /* <DEDUP_REMOVED lines=8> */
.L_x_9799:
[----:B------:R-:W-:Y:S01]  /*21560*/  MOV R13, R8 ;  /* 0x00000008000d7202 */ /* 0x000fe20000000f00 */
[----:B------:R-:W-:-:S07]  /*21570*/  IMAD.MOV.U32 R3, RZ, RZ, R14 ;  /* 0x000000ffff037224 */ /* 0x000fce00078e000e */
[----:B------:R-:W-:Y:S05]  /*21580*/  WARPSYNC.COLLECTIVE R15, `(.L_x_9800) ;  /* 0x000000000f087348 */ /* 0x000fea0003c00000 */
[----:B------:R0:W1:Y:S02]  /*21590*/  SHFL.IDX P6, R14, R13, R12, R11 ;  /* 0x0000000c0d0e7389 */ /* 0x00006400000c000b */
[----:B01----:R-:W-:Y:S01]  /*215a0*/  ENDCOLLECTIVE ;  /* 0x000000000000791b */ /* 0x003fe20003800000 */
.L_x_9800:
[----:B------:R-:W-:Y:S02]  /*215b0*/  IMAD.MOV.U32 R13, RZ, RZ, R7 ;  /* 0x000000ffff0d7224 */ /* 0x000fe400078e0007 */
[----:B------:R-:W-:-:S07]  /*215c0*/  IMAD.MOV.U32 R4, RZ, RZ, R14 ;  /* 0x000000ffff047224 */ /* 0x000fce00078e000e */
[----:B------:R-:W-:Y:S05]  /*215d0*/  WARPSYNC.COLLECTIVE R15, `(.L_x_9801) ;  /* 0x000000000f087348 */ /* 0x000fea0003c00000 */
[----:B------:R0:W1:Y:S02]  /*215e0*/  SHFL.IDX P6, R14, R13, R12, R11 ;  /* 0x0000000c0d0e7389 */ /* 0x00006400000c000b */
[----:B01----:R-:W-:Y:S01]  /*215f0*/  ENDCOLLECTIVE ;  /* 0x000000000000791b */ /* 0x003fe20003800000 */
.L_x_9801:
[----:B------:R-:W-:Y:S05]  /*21600*/  BRA `(.L_x_9802) ;  /* 0xfffffe7c00387947 */ /* 0x000fea000383ffff */
.L_x_9509:
[----:B------:R-:W-:Y:S01]  /*21610*/  BSSY B1, `(.L_x_9803) ;  /* 0x0000008000017945 */ /* 0x000fe20003800000 */
[----:B0-----:R-:W-:Y:S01]  /*21620*/  IMAD.MOV.U32 R13, RZ, RZ, R6 ;  /* 0x000000ffff0d7224 */ /* 0x001fe200078e0006 */
[----:B------:R-:W-:Y:S01]  /*21630*/  MOV R12, 0x1 ;  /* 0x00000001000c7802 */ /* 0x000fe20000000f00 */
[----:B------:R-:W-:Y:S02]  /*21640*/  IMAD.MOV.U32 R11, RZ, RZ, 0x181f ;  /* 0x0000181fff0b7424 */ /* 0x000fe400078e00ff */
[----:B------:R-:W-:-:S07]  /*21650*/  IMAD.MOV.U32 R15, RZ, RZ, -0x1 ;  /* 0xffffffffff0f7424 */ /* 0x000fce00078e00ff */
[----:B------:R-:W-:Y:S05]  /*21660*/  WARPSYNC.COLLECTIVE R15, `(.L_x_9804) ;  /* 0x000000000f087348 */ /* 0x000fea0003c00000 */
[----:B------:R0:W1:Y:S02]  /*21670*/  SHFL.IDX P6, R14, R13, R12, R11 ;  /* 0x0000000c0d0e7389 */ /* 0x00006400000c000b */
[----:B01----:R-:W-:Y:S01]  /*21680*/  ENDCOLLECTIVE ;  /* 0x000000000000791b */ /* 0x003fe20003800000 */
.L_x_9804:
[----:B------:R-:W-:Y:S05]  /*21690*/  BSYNC B1 ;  /* 0x0000000000017941 */ /* 0x000fea0003800000 */
.L_x_9803:
        /* <DEDUP_REMOVED lines=8> */
.L_x_9805:
[----:B------:R-:W-:Y:S01]  /*21720*/  IMAD.MOV.U32 R13, RZ, RZ, R8 ;  /* 0x000000ffff0d7224 */ /* 0x000fe200078e0008 */
[----:B------:R-:W-:-:S07]  /*21730*/  MOV R3, R14 ;  /* 0x0000000e00037202 */ /* 0x000fce0000000f00 */
[----:B------:R-:W-:Y:S05]  /*21740*/  WARPSYNC.COLLECTIVE R15, `(.L_x_9806) ;  /* 0x000000000f087348 */ /* 0x000fea0003c00000 */
[----:B------:R0:W1:Y:S02]  /*21750*/  SHFL.IDX P6, R14, R13, R12, R11 ;  /* 0x0000000c0d0e7389 */ /* 0x00006400000c000b */
[----:B01----:R-:W-:Y:S01]  /*21760*/  ENDCOLLECTIVE ;  /* 0x000000000000791b */ /* 0x003fe20003800000 */
.L_x_9806:
[----:B------:R-:W-:Y:S02]  /*21770*/  IMAD.MOV.U32 R13, RZ, RZ, R7 ;  /* 0x000000ffff0d7224 */ /* 0x000fe400078e0007 */
[----:B------:R-:W-:-:S07]  /*21780*/  IMAD.MOV.U32 R4, RZ, RZ, R14 ;  /* 0x000000ffff047224 */ /* 0x000fce00078e000e */
[----:B------:R-:W-:Y:S05]  /*21790*/  WARPSYNC.COLLECTIVE R15, `(.L_x_9807) ;  /* 0x000000000f087348 */ /* 0x000fea0003c00000 */
[----:B------:R0:W1:Y:S02]  /*217a0*/  SHFL.IDX P6, R14, R13, R12, R11 ;  /* 0x0000000c0d0e7389 */ /* 0x00006400000c000b */
[----:B01----:R-:W-:Y:S01]  /*217b0*/  ENDCOLLECTIVE ;  /* 0x000000000000791b */ /* 0x003fe20003800000 */
.L_x_9807:
[----:B------:R-:W-:Y:S05]  /*217c0*/  BRA `(.L_x_9808) ;  /* 0xfffffe7c00a47947 */ /* 0x000fea000383ffff */
.L_x_9512:
[----:B------:R-:W-:Y:S01]  /*217d0*/  BSSY B1, `(.L_x_9809) ;  /* 0x0000008000017945 */ /* 0x000fe20003800000 */
[----:B0-----:R-:W-:Y:S01]  /*217e0*/  MOV R13, R6 ;  /* 0x00000006000d7202 */ /* 0x001fe20000000f00 */
[----:B------:R-:W-:Y:S02]  /*217f0*/  IMAD.MOV.U32 R12, RZ, RZ, 0x2 ;  /* 0x00000002ff0c7424 */ /* 0x000fe400078e00ff */
[----:B------:R-:W-:Y:S02]  /*21800*/  IMAD.MOV.U32 R11, RZ, RZ, 0x181f ;  /* 0x0000181fff0b7424 */ /* 0x000fe400078e00ff */
[----:B------:R-:W-:-:S07]  /*21810*/  IMAD.MOV.U32 R15, RZ, RZ, -0x1 ;  /* 0xffffffffff0f7424 */ /* 0x000fce00078e00ff */
[----:B-1----:R-:W-:Y:S05]  /*21820*/  WARPSYNC.COLLECTIVE R15, `(.L_x_9810) ;  /* 0x000000000f087348 */ /* 0x002fea0003c00000 */
[----:B------:R0:W2:Y:S02]  /*21830*/  SHFL.IDX P6, R14, R13, R12, R11 ;  /* 0x0000000c0d0e7389 */ /* 0x0000a400000c000b */
[----:B012---:R-:W-:Y:S01]  /*21840*/  ENDCOLLECTIVE ;  /* 0x000000000000791b */ /* 0x007fe20003800000 */
.L_x_9810:
[----:B------:R-:W-:Y:S05]  /*21850*/  BSYNC B1 ;  /* 0x0000000000017941 */ /* 0x000fea0003800000 */
.L_x_9809:
        /* <DEDUP_REMOVED lines=8> */
.L_x_9811:
[----:B------:R-:W-:Y:S02]  /*218e0*/  IMAD.MOV.U32 R13, RZ, RZ, R8 ;  /* 0x000000ffff0d7224 */ /* 0x000fe400078e0008 */
[----:B------:R-:W-:-:S07]  /*218f0*/  IMAD.MOV.U32 R3, RZ, RZ, R14 ;  /* 0x000000ffff037224 */ /* 0x000fce00078e000e */
[----:B------:R-:W-:Y:S05]  /*21900*/  WARPSYNC.COLLECTIVE R15, `(.L_x_9812) ;  /* 0x000000000f087348 */ /* 0x000fea0003c00000 */
[----:B------:R0:W1:Y:S02]  /*21910*/  SHFL.IDX P6, R14, R13, R12, R11 ;  /* 0x0000000c0d0e7389 */ /* 0x00006400000c000b */
[----:B01----:R-:W-:Y:S01]  /*21920*/  ENDCOLLECTIVE ;  /* 0x000000000000791b */ /* 0x003fe20003800000 */
.L_x_9812:
[----:B------:R-:W-:Y:S01]  /*21930*/  MOV R13, R7 ;  /* 0x00000007000d7202 */ /* 0x000fe20000000f00 */
[----:B------:R-:W-:-:S07]  /*21940*/  IMAD.MOV.U32 R4, RZ, RZ, R14 ;  /* 0x000000ffff047224 */ /* 0x000fce00078e000e */
[----:B------:R-:W-:Y:S05]  /*21950*/  WARPSYNC.COLLECTIVE R15, `(.L_x_9813) ;  /* 0x000000000f087348 */ /* 0x000fea0003c00000 */
[----:B------:R0:W1:Y:S02]  /*21960*/  SHFL.IDX P6, R14, R13, R12, R11 ;  /* 0x0000000c0d0e7389 */ /* 0x00006400000c000b */
[----:B01----:R-:W-:Y:S01]  /*21970*/  ENDCOLLECTIVE ;  /* 0x000000000000791b */ /* 0x003fe20003800000 */
.L_x_9813:
[----:B------:R-:W-:Y:S05]  /*21980*/  BRA `(.L_x_9814) ;  /* 0xfffffe7c00f87947 */ /* 0x000fea000383ffff */
.L_x_9515:
[----:B------:R-:W-:Y:S01]  /*21990*/  BSSY B1, `(.L_x_9815) ;  /* 0x0000008000017945 */ /* 0x000fe20003800000 */
[----:B------:R-:W-:Y:S01]  /*219a0*/  IMAD.MOV.U32 R13, RZ, RZ, R6 ;  /* 0x000000ffff0d7224 */ /* 0x000fe200078e0006 */
[----:B------:R-:W-:Y:S01]  /*219b0*/  MOV R15, 0xffffffff ;  /* 0xffffffff000f7802 */ /* 0x000fe20000000f00 */
[----:B------:R-:W-:Y:S02]  /*219c0*/  IMAD.MOV.U32 R12, RZ, RZ, 0x3 ;  /* 0x00000003ff0c7424 */ /* 0x000fe400078e00ff */
[----:B------:R-:W-:-:S07]  /*219d0*/  IMAD.MOV.U32 R11, RZ, RZ, 0x181f ;  /* 0x0000181fff0b7424 */ /* 0x000fce00078e00ff */
[----:B--2---:R-:W-:Y:S05]  /*219e0*/  WARPSYNC.COLLECTIVE R15, `(.L_x_9816) ;  /* 0x000000000f087348 */ /* 0x004fea0003c00000 */
[----:B------:R0:W1:Y:S02]  /*219f0*/  SHFL.IDX P6, R14, R13, R12, R11 ;  /* 0x0000000c0d0e7389 */ /* 0x00006400000c000b */
[----:B012---:R-:W-:Y:S01]  /*21a00*/  ENDCOLLECTIVE ;  /* 0x000000000000791b */ /* 0x007fe20003800000 */
.L_x_9816:
[----:B------:R-:W-:Y:S05]  /*21a10*/  BSYNC B1 ;  /* 0x0000000000017941 */ /* 0x000fea0003800000 */
.L_x_9815:
        /* <DEDUP_REMOVED lines=8> */
.L_x_9817:
[----:B------:R-:W-:Y:S02]  /*21aa0*/  IMAD.MOV.U32 R13, RZ, RZ, R8 ;  /* 0x000000ffff0d7224 */ /* 0x000fe400078e0008 */
[----:B------:R-:W-:-:S07]  /*21ab0*/  IMAD.MOV.U32 R3, RZ, RZ, R14 ;  /* 0x000000ffff037224 */ /* 0x000fce00078e000e */
[----:B------:R-:W-:Y:S05]  /*21ac0*/  WARPSYNC.COLLECTIVE R15, `(.L_x_9818) ;  /* 0x000000000f087348 */ /* 0x000fea0003c00000 */
[----:B------:R0:W1:Y:S02]  /*21ad0*/  SHFL.IDX P6, R14, R13, R12, R11 ;  /* 0x0000000c0d0e7389 */ /* 0x00006400000c000b */
[----:B01----:R-:W-:Y:S01]  /*21ae0*/  ENDCOLLECTIVE ;  /* 0x000000000000791b */ /* 0x003fe20003800000 */
.L_x_9818:
[----:B------:R-:W-:Y:S01]  /*21af0*/  IMAD.MOV.U32 R13, RZ, RZ, R7 ;  /* 0x000000ffff0d7224 */ /* 0x000fe200078e0007 */
[----:B------:R-:W-:-:S07]  /*21b00*/  MOV R4, R14 ;  /* 0x0000000e00047202 */ /* 0x000fce0000000f00 */
[----:B------:R-:W-:Y:S05]  /*21b10*/  WARPSYNC.COLLECTIVE R15, `(.L_x_9819) ;  /* 0x000000000f087348 */ /* 0x000fea0003c00000 */
[----:B------:R0:W1:Y:S02]  /*21b20*/  SHFL.IDX P6, R14, R13, R12, R11 ;  /* 0x0000000c0d0e7389 */ /* 0x00006400000c000b */
[----:B01----:R-:W-:Y:S01]  /*21b30*/  ENDCOLLECTIVE ;  /* 0x000000000000791b */ /* 0x003fe20003800000 */
.L_x_9819:
[----:B------:R-:W-:Y:S05]  /*21b40*/  BRA `(.L_x_9820) ;  /* 0xfffffe8000547947 */ /* 0x000fea000383ffff */
.L_x_9519:
[----:B0-----:R0:W1:Y:S02]  /*21b50*/  SYNCS.PHASECHK.TRANS64.TRYWAIT P0, [R18+URZ+0x28800], R5 ;  /* 0x02880005120075a7 */ /* 0x001064000800017f */
[----:B-1----:R-:W-:Y:S05]  /*21b60*/  @!P0 NANOSLEEP.SYNCS 0x989680 ;  /* 0x009896800000895d */ /* 0x002fea0003900000 */
[----:B------:R-:W1:Y:S02]  /*21b70*/  @!P0 SYNCS.PHASECHK.TRANS64 P0, [R18+URZ+0x28800], R5 ;  /* 0x02880005120085a7 */ /* 0x000e64000800007f */
[----:B-1----:R-:W-:Y:S05]  /*21b80*/  @!P0 BRA `(.L_x_9519) ;  /* 0xfffffffc00f08947 */ /* 0x002fea000383ffff */
[----:B------:R-:W-:Y:S05]  /*21b90*/  BRA `(.L_x_9821) ;  /* 0xfffffe8400107947 */ /* 0x000fea000383ffff */
.L_x_9535:
[----:B------:R-:W0:Y:S01]  /*21ba0*/  LDC R56, c[0x0][0x3f4] ;  /* 0x0000fd00ff387b82 */ /* 0x000e220000000800 */
[----:B------:R-:W-:Y:S01]  /*21bb0*/  BSSY B1, `(.L_x_9822) ;  /* 0x0000008000017945 */ /* 0x000fe20003800000 */
[----:B--2---:R-:W-:Y:S01]  /*21bc0*/  IMAD.MOV.U32 R13, RZ, RZ, R35 ;  /* 0x000000ffff0d7224 */ /* 0x004fe200078e0023 */
[----:B------:R-:W-:Y:S01]  /*21bd0*/  MOV R11, 0x181f ;  /* 0x0000181f000b7802 */ /* 0x000fe20000000f00 */
[----:B------:R-:W-:Y:S02]  /*21be0*/  IMAD.MOV.U32 R12, RZ, RZ, RZ ;  /* 0x000000ffff0c7224 */ /* 0x000fe400078e00ff */
[----:B------:R-:W-:-:S07]  /*21bf0*/  IMAD.MOV.U32 R15, RZ, RZ, -0x1 ;  /* 0xffffffffff0f7424 */ /* 0x000fce00078e00ff */
[----:B01----:R-:W-:Y:S05]  /*21c00*/  WARPSYNC.COLLECTIVE R15, `(.L_x_9823) ;  /* 0x000000000f087348 */ /* 0x003fea0003c00000 */
[----:B------:R2:W3:Y:S02]  /*21c10*/  SHFL.IDX P6, R14, R13, R12, R11 ;  /* 0x0000000c0d0e7389 */ /* 0x0004e400000c000b */
[----:B0123--:R-:W-:Y:S01]  /*21c20*/  ENDCOLLECTIVE ;  /* 0x000000000000791b */ /* 0x00ffe20003800000 */
.L_x_9823:
[----:B------:R-:W-:Y:S05]  /*21c30*/  BSYNC B1 ;  /* 0x0000000000017941 */ /* 0x000fea0003800000 */
.L_x_9822:
[----:B------:R-:W-:Y:S01]  /*21c40*/  IMAD.MOV.U32 R13, RZ, RZ, R32 ;  /* 0x000000ffff0d7224 */ /* 0x000fe200078e0020 */
[----:B------:R-:W-:Y:S01]  /*21c50*/  MOV R12, RZ ;  /* 0x000000ff000c7202 */ /* 0x000fe20000000f00 */
[----:B------:R-:W-:Y:S01]  /*21c60*/  IMAD.MOV.U32 R11, RZ, RZ, 0x181f ;  /* 0x0000181fff0b7424 */ /* 0x000fe200078e00ff */
[----:B------:R-:W-:Y:S01]  /*21c70*/  ISETP.GE.AND P0, PT, R16, R56, PT ;  /* 0x000000381000720c */ /* 0x000fe20003f06270 */
[----:B------:R-:W-:Y:S02]  /*21c80*/  IMAD.MOV.U32 R15, RZ, RZ, -0x1 ;  /* 0xffffffffff0f7424 */ /* 0x000fe400078e00ff */
[----:B------:R-:W-:Y:S02]  /*21c90*/  IMAD.MOV.U32 R0, RZ, RZ, R14 ;  /* 0x000000ffff007224 */ /* 0x000fe400078e000e */
[----:B------:R-:W-:-:S08]  /*21ca0*/  IMAD R3, R194, R5, RZ ;  /* 0x00000005c2037224 */ /* 0x000fd000078e02ff */
[----:B------:R-:W-:Y:S05]  /*21cb0*/  WARPSYNC.COLLECTIVE R15, `(.L_x_9824) ;  /* 0x000000000f087348 */ /* 0x000fea0003c00000 */
[----:B------:R0:W1:Y:S02]  /*21cc0*/  SHFL.IDX P6, R14, R13, R12, R11 ;  /* 0x0000000c0d0e7389 */ /* 0x00006400000c000b */
[----:B01----:R-:W-:Y:S01]  /*21cd0*/  ENDCOLLECTIVE ;  /* 0x000000000000791b */ /* 0x003fe20003800000 */
.L_x_9824:
[----:B------:R-:W-:Y:S02]  /*21ce0*/  ISETP.GE.OR P1, PT, R54, R3, P0 ;  /* 0x000000033600720c */ /* 0x000fe40000726670 */
[----:B------:R-:W-:-:S11]  /*21cf0*/  MOV R13, R33 ;  /* 0x00000021000d7202 */ /* 0x000fd60000000f00 */
[C---:B------:R-:W-:Y:S01]  /*21d00*/  @!P1 IMAD.SHL.U32 R21, R16.reuse, 0x2, RZ ;  /* 0x0000000210159824 */ /* 0x040fe200078e00ff */
[----:B------:R-:W-:Y:S01]  /*21d10*/  @!P1 SHF.L.U64.HI R6, R16, 0x1, R17 ;  /* 0x0000000110069819 */ /* 0x000fe20000010211 */
[----:B------:R-:W-:-:S07]  /*21d20*/  IMAD.MOV.U32 R4, RZ, RZ, R14 ;  /* 0x000000ffff047224 */ /* 0x000fce00078e000e */
[----:B------:R-:W-:Y:S05]  /*21d30*/  WARPSYNC.COLLECTIVE R15, `(.L_x_9825) ;  /* 0x000000000f087348 */ /* 0x000fea0003c00000 */
[----:B------:R0:W1:Y:S02]  /*21d40*/  SHFL.IDX P6, R14, R13, R12, R11 ;  /* 0x0000000c0d0e7389 */ /* 0x00006400000c000b */
[----:B01----:R-:W-:Y:S01]  /*21d50*/  ENDCOLLECTIVE ;  /* 0x000000000000791b */ /* 0x003fe20003800000 */
.L_x_9825:
[----:B------:R-:W-:-:S04]  /*21d60*/  @!P1 IADD3 R4, P2, R4, R21, RZ ;  /* 0x0000001504049210 */ /* 0x000fc80007f5e0ff */
[----:B------:R-:W-:Y:S01]  /*21d70*/  @!P1 IADD3.X R7, R0, R6, RZ, P2, !PT ;  /* 0x0000000600079210 */ /* 0x000fe200017fe4ff */
[----:B------:R-:W-:-:S04]  /*21d80*/  @!P1 IMAD.MOV.U32 R8, RZ, RZ, R4 ;  /* 0x000000ffff089224 */ /* 0x000fc800078e0004 */
[----:B------:R-:W-:Y:S02]  /*21d90*/  @!P1 IMAD.MOV.U32 R9, RZ, RZ, R7 ;  /* 0x000000ffff099224 */ /* 0x000fe400078e0007 */
[----:B------:R-:W-:Y:S02]  /*21da0*/  IMAD.MOV.U32 R13, RZ, RZ, R34 ;  /* 0x000000ffff0d7224 */ /* 0x000fe400078e0022 */
[----:B------:R-:W-:-:S07]  /*21db0*/  IMAD.MOV.U32 R5, RZ, RZ, R14 ;  /* 0x000000ffff057224 */ /* 0x000fce00078e000e */
[----:B------:R-:W-:Y:S05]  /*21dc0*/  WARPSYNC.COLLECTIVE R15, `(.L_x_9826) ;  /* 0x000000000f087348 */ /* 0x000fea0003c00000 */
[----:B------:R0:W1:Y:S02]  /*21dd0*/  SHFL.IDX P6, R14, R13, R12, R11 ;  /* 0x0000000c0d0e7389 */ /* 0x00006400000c000b */
[----:B01----:R-:W-:Y:S01]  /*21de0*/  ENDCOLLECTIVE ;  /* 0x000000000000791b */ /* 0x003fe20003800000 */
.L_x_9826:
[----:B------:R-:W2:Y:S01]  /*21df0*/  @!P1 LD.E.128 R8, desc[UR42][R8.64] ;  /* 0x0000002a08089980 */ /* 0x000ea2000c101d00 */
[----:B------:R-:W-:-:S04]  /*21e00*/  @!P1 IADD3 R14, P2, R14, R21, RZ ;  /* 0x000000150e0e9210 */ /* 0x000fc80007f5e0ff */
[----:B------:R-:W-:Y:S01]  /*21e10*/  @!P1 MOV R4, R14 ;  /* 0x0000000e00049202 */ /* 0x000fe20000000f00 */
[----:B------:R-:W-:-:S06]  /*21e20*/  @!P1 IMAD.X R5, R5, 0x1, R6, P2 ;  /* 0x0000000105059824 */ /* 0x000fcc00010e0606 */
        /* <DEDUP_REMOVED lines=13> */
[----:B------:R-:W-:Y:S01]  /*21f00*/  IMAD.MOV.U32 R0, RZ, RZ, R48 ;  /* 0x000000ffff007224 */ /* 0x000fe200078e0030 */
[----:B------:R-:W-:Y:S01]  /*21f10*/  MOV R12, 0x1 ;  /* 0x00000001000c7802 */ /* 0x000fe20000000f00 */
[----:B------:R-:W-:Y:S01]  /*21f20*/  IMAD.MOV.U32 R24, RZ, RZ, R51 ;  /* 0x000000ffff187224 */ /* 0x000fe200078e0033 */
[----:B------:R-:W-:Y:S02]  /*21f30*/  MOV R10, R50 ;  /* 0x00000032000a7202 */ /* 0x000fe40000000f00 */
[----:B------:R-:W-:-:S07]  /*21f40*/  PRMT R65, R65, 0x5410, R0 ;  /* 0x0000541041417816 */ /* 0x000fce0000000000 */
[----:B-----5:R-:W-:Y:S05]  /*21f50*/  WARPSYNC.COLLECTIVE R15, `(.L_x_9827) ;  /* 0x000000000f087348 */ /* 0x020fea0003c00000 */
[----:B------:R0:W1:Y:S02]  /*21f60*/  SHFL.IDX P6, R14, R13, R12, R11 ;  /* 0x0000000c0d0e7389 */ /* 0x00006400000c000b */
[----:B01---5:R-:W-:Y:S01]  /*21f70*/  ENDCOLLECTIVE ;  /* 0x000000000000791b */ /* 0x023fe20003800000 */
.L_x_9827:
[----:B------:R-:W-:Y:S02]  /*21f80*/  PRMT R52, R10, 0x5410, R24 ;  /* 0x000054100a347816 */ /* 0x000fe40000000018 */
[----:B------:R-:W-:Y:S01]  /*21f90*/  CS2R R24, SRZ ;  /* 0x0000000000187805 */ /* 0x000fe2000001ff00 */
[----:B------:R-:W-:Y:S01]  /*21fa0*/  @!P1 IMAD.MOV.U32 R38, RZ, RZ, R4 ;  /* 0x000000ffff269224 */ /* 0x000fe200078e0004 */
[----:B------:R-:W-:Y:S01]  /*21fb0*/  @!P1 MOV R20, R6 ;  /* 0x0000000600149202 */ /* 0x000fe20000000f00 */
[----:B------:R-:W-:Y:S02]  /*21fc0*/  @!P1 IMAD.MOV.U32 R39, RZ, RZ, R5 ;  /* 0x000000ffff279224 */ /* 0x000fe400078e0005 */
[----:B------:R-:W-:Y:S01]  /*21fd0*/  @!P1 IMAD.MOV.U32 R21, RZ, RZ, R7 ;  /* 0x000000ffff159224 */ /* 0x000fe200078e0007 */
[----:B------:R-:W-:Y:S01]  /*21fe0*/  MOV R6, R20 ;  /* 0x0000001400067202 */ /* 0x000fe20000000f00 */
[----:B------:R-:W-:Y:S02]  /*21ff0*/  IMAD.MOV.U32 R4, RZ, RZ, R38 ;  /* 0x000000ffff047224 */ /* 0x000fe400078e0026 */
[----:B------:R-:W-:-:S02]  /*22000*/  IMAD.MOV.U32 R5, RZ, RZ, R39 ;  /* 0x000000ffff057224 */ /* 0x000fc400078e0027 */
[----:B------:R-:W-:Y:S01]  /*22010*/  IMAD.MOV.U32 R13, RZ, RZ, R32 ;  /* 0x000000ffff0d7224 */ /* 0x000fe200078e0020 */
[----:B------:R-:W-:Y:S01]  /*22020*/  PRMT R66, R6, 0x5410, R4 ;  /* 0x0000541006427816 */ /* 0x000fe20000000004 */
[----:B------:R-:W-:Y:S01]  /*22030*/  IMAD.MOV.U32 R7, RZ, RZ, R21 ;  /* 0x000000ffff077224 */ /* 0x000fe200078e0015 */
[----:B------:R-:W-:-:S04]  /*22040*/  PRMT R67, R67, 0x5410, R5 ;  /* 0x0000541043437816 */ /* 0x000fc80000000005 */
[----:B------:R-:W-:Y:S01]  /*22050*/  PRMT R65, R7, 0x7610, R65 ;  /* 0x0000761007417816 */ /* 0x000fe20000000041 */
[----:B------:R-:W-:-:S07]  /*22060*/  IMAD.MOV.U32 R0, RZ, RZ, R14 ;  /* 0x000000ffff007224 */ /* 0x000fce00078e000e */
[----:B------:R-:W-:Y:S05]  /*22070*/  WARPSYNC.COLLECTIVE R15, `(.L_x_9828) ;  /* 0x000000000f087348 */ /* 0x000fea0003c00000 */
[----:B------:R0:W1:Y:S02]  /*22080*/  SHFL.IDX P6, R14, R13, R12, R11 ;  /* 0x0000000c0d0e7389 */ /* 0x00006400000c000b */
[----:B01----:R-:W-:Y:S01]  /*22090*/  ENDCOLLECTIVE ;  /* 0x000000000000791b */ /* 0x003fe20003800000 */
.L_x_9828:
[----:B------:R-:W-:Y:S01]  /*220a0*/  IMAD.MOV.U32 R13, RZ, RZ, R33 ;  /* 0x000000ffff0d7224 */ /* 0x000fe200078e0021 */
[----:B------:R-:W-:-:S07]  /*220b0*/  MOV R8, R14 ;  /* 0x0000000e00087202 */ /* 0x000fce0000000f00 */
[----:B------:R-:W-:Y:S05]  /*220c0*/  WARPSYNC.COLLECTIVE R15, `(.L_x_9829) ;  /* 0x000000000f087348 */ /* 0x000fea0003c00000 */
[----:B------:R0:W1:Y:S02]  /*220d0*/  SHFL.IDX P6, R14, R13, R12, R11 ;  /* 0x0000000c0d0e7389 */ /* 0x00006400000c000b */
[----:B01----:R-:W-:Y:S01]  /*220e0*/  ENDCOLLECTIVE ;  /* 0x000000000000791b */ /* 0x003fe20003800000 */
.L_x_9829:
[----:B------:R-:W-:Y:S02]  /*220f0*/  IMAD.MOV.U32 R13, RZ, RZ, R34 ;  /* 0x000000ffff0d7224 */ /* 0x000fe400078e0022 */
[----:B------:R-:W-:-:S07]  /*22100*/  IMAD.MOV.U32 R9, RZ, RZ, R14 ;  /* 0x000000ffff097224 */ /* 0x000fce00078e000e */
[----:B------:R-:W-:Y:S05]  /*22110*/  WARPSYNC.COLLECTIVE R15, `(.L_x_9830) ;  /* 0x000000000f087348 */ /* 0x000fea0003c00000 */
[----:B------:R0:W1:Y:S02]  /*22120*/  SHFL.IDX P6, R14, R13, R12, R11 ;  /* 0x0000000c0d0e7389 */ /* 0x00006400000c000b */
[----:B01----:R-:W-:Y:S01]  /*22130*/  ENDCOLLECTIVE ;  /* 0x000000000000791b */ /* 0x003fe20003800000 */
.L_x_9830:
[----:B------:R-:W-:Y:S05]  /*22140*/  BRA `(.L_x_9831) ;  /* 0xfffffe9800d47947 */ /* 0x000fea000383ffff */
.L_x_9538:
[----:B------:R-:W-:Y:S01]  /*22150*/  BSSY B1, `(.L_x_9832) ;  /* 0x0000008000017945 */ /* 0x000fe20003800000 */
[----:B--2---:R-:W-:Y:S01]  /*22160*/  IMAD.MOV.U32 R13, RZ, RZ, R35 ;  /* 0x000000ffff0d7224 */ /* 0x004fe200078e0023 */
[----:B------:R-:W-:Y:S01]  /*22170*/  MOV R11, 0x181f ;  /* 0x0000181f000b7802 */ /* 0x000fe20000000f00 */
[----:B------:R-:W-:Y:S02]  /*22180*/  IMAD.MOV.U32 R12, RZ, RZ, 0x2 ;  /* 0x00000002ff0c7424 */ /* 0x000fe400078e00ff */
[----:B-1----:R-:W-:-:S07]  /*22190*/  IMAD.MOV.U32 R15, RZ, RZ, -0x1 ;  /* 0xffffffffff0f7424 */ /* 0x002fce00078e00ff */
[----:B------:R-:W-:Y:S05]  /*221a0*/  WARPSYNC.COLLECTIVE R15, `(.L_x_9833) ;  /* 0x000000000f087348 */ /* 0x000fea0003c00000 */
[----:B------:R0:W1:Y:S02]  /*221b0*/  SHFL.IDX P6, R14, R13, R12, R11 ;  /* 0x0000000c0d0e7389 */ /* 0x00006400000c000b */
[----:B01----:R-:W-:Y:S01]  /*221c0*/  ENDCOLLECTIVE ;  /* 0x000000000000791b */ /* 0x003fe20003800000 */
.L_x_9833:
[----:B------:R-:W-:Y:S05]  /*221d0*/  BSYNC B1 ;  /* 0x0000000000017941 */ /* 0x000fea0003800000 */
.L_x_9832:
[----:B------:R-:W-:Y:S01]  /*221e0*/  IMAD.MOV.U32 R13, RZ, RZ, R32 ;  /* 0x000000ffff0d7224 */ /* 0x000fe200078e0020 */
[----:B------:R-:W-:Y:S01]  /*221f0*/  MOV R12, 0x2 ;  /* 0x00000002000c7802 */ /* 0x000fe20000000f00 */
[----:B------:R-:W-:Y:S01]  /*22200*/  IMAD.MOV.U32 R11, RZ, RZ, 0x181f ;  /* 0x0000181fff0b7424 */ /* 0x000fe200078e00ff */
[----:B------:R-:W-:Y:S01]  /*22210*/  IADD3 R10, R54, 0x40, RZ ;  /* 0x00000040360a7810 */ /* 0x000fe20007ffe0ff */
[----:B------:R-:W-:Y:S02]  /*22220*/  IMAD.MOV.U32 R15, RZ, RZ, -0x1 ;  /* 0xffffffffff0f7424 */ /* 0x000fe400078e00ff */
[----:B------:R-:W-:Y:S01]  /*22230*/  IMAD.MOV.U32 R0, RZ, RZ, R14 ;  /* 0x000000ffff007224 */ /* 0x000fe200078e000e */
[----:B------:R-:W-:-:S13]  /*22240*/  ISETP.GE.OR P1, PT, R10, R3, P0 ;  /* 0x000000030a00720c */ /* 0x000fda0000726670 */
[----:B------:R-:W-:Y:S05]  /*22250*/  WARPSYNC.COLLECTIVE R15, `(.L_x_9834) ;  /* 0x000000000f087348 */ /* 0x000fea0003c00000 */
[----:B------:R0:W1:Y:S02]  /*22260*/  SHFL.IDX P6, R14, R13, R12, R11 ;  /* 0x0000000c0d0e7389 */ /* 0x00006400000c000b */
[----:B01----:R-:W-:Y:S01]  /*22270*/  ENDCOLLECTIVE ;  /* 0x000000000000791b */ /* 0x003fe20003800000 */
.L_x_9834:
[C---:B------:R-:W-:Y:S02]  /*22280*/  @!P1 SHF.L.U32 R31, R16.reuse, 0x1, RZ ;  /* 0x00000001101f9819 */ /* 0x040fe400000006ff */
[----:B------:R-:W-:Y:S01]  /*22290*/  @!P1 SHF.L.U64.HI R29, R16, 0x1, R17 ;  /* 0x00000001101d9819 */ /* 0x000fe20000010211 */
[----:B------:R-:W-:Y:S02]  /*222a0*/  IMAD.MOV.U32 R13, RZ, RZ, R33 ;  /* 0x000000ffff0d7224 */ /* 0x000fe400078e0021 */
[----:B------:R-:W-:-:S07]  /*222b0*/  IMAD.MOV.U32 R8, RZ, RZ, R14 ;  /* 0x000000ffff087224 */ /* 0x000fce00078e000e */
[----:B------:R-:W-:Y:S05]  /*222c0*/  WARPSYNC.COLLECTIVE R15, `(.L_x_9835) ;  /* 0x000000000f087348 */ /* 0x000fea0003c00000 */
[----:B------:R0:W1:Y:S02]  /*222d0*/  SHFL.IDX P6, R14, R13, R12, R11 ;  /* 0x0000000c0d0e7389 */ /* 0x00006400000c000b */
[----:B01----:R-:W-:Y:S01]  /*222e0*/  ENDCOLLECTIVE ;  /* 0x000000000000791b */ /* 0x003fe20003800000 */
.L_x_9835:
[----:B------:R-:W-:-:S05]  /*222f0*/  @!P1 IADD3 R8, P2, R8, R31, RZ ;  /* 0x0000001f08089210 */ /* 0x000fca0007f5e0ff */
[----:B------:R-:W-:Y:S02]  /*22300*/  @!P1 IMAD.X R9, R0, 0x1, R29, P2 ;  /* 0x0000000100099824 */ /* 0x000fe400010e061d */
[----:B------:R-:W-:Y:S02]  /*22310*/  IMAD.MOV.U32 R13, RZ, RZ, R34 ;  /* 0x000000ffff0d7224 */ /* 0x000fe400078e0022 */
[----:B------:R-:W-:-:S07]  /*22320*/  IMAD.MOV.U32 R28, RZ, RZ, R14 ;  /* 0x000000ffff1c7224 */ /* 0x000fce00078e000e */
[----:B------:R-:W-:Y:S05]  /*22330*/  WARPSYNC.COLLECTIVE R15, `(.L_x_9836) ;  /* 0x000000000f087348 */ /* 0x000fea0003c00000 */
[----:B------:R0:W1:Y:S02]  /*22340*/  SHFL.IDX P6, R14, R13, R12, R11 ;  /* 0x0000000c0d0e7389 */ /* 0x00006400000c000b */
[----:B01----:R-:W-:Y:S01]  /*22350*/  ENDCOLLECTIVE ;  /* 0x000000000000791b */ /* 0x003fe20003800000 */
.L_x_9836:
        /* <DEDUP_REMOVED lines=10> */
[----:B0-----:R-:W-:Y:S01]  /*22400*/  IMAD.MOV.U32 R15, RZ, RZ, -0x1 ;  /* 0xffffffffff0f7424 */ /* 0x001fe200078e00ff */
[----:B--2---:R-:W-:Y:S01]  /*22410*/  @!P1 MOV R44, R8 ;  /* 0x00000008002c9202 */ /* 0x004fe20000000f00 */
[----:B------:R-:W-:Y:S01]  /*22420*/  @!P1 IMAD.MOV.U32 R45, RZ, RZ, R9 ;  /* 0x000000ffff2d9224 */ /* 0x000fe200078e0009 */
[----:B------:R-:W-:Y:S01]  /*22430*/  @!P1 MOV R46, R10 ;  /* 0x0000000a002e9202 */ /* 0x000fe20000000f00 */
[----:B------:R-:W-:Y:S01]  /*22440*/  @!P1 IMAD.MOV.U32 R47, RZ, RZ, R11 ;  /* 0x000000ffff2f9224 */ /* 0x000fe200078e000b */
[----:B------:R-:W-:Y:S01]  /*22450*/  MOV R11, 0x181f ;  /* 0x0000181f000b7802 */ /* 0x000fe20000000f00 */
[----:B------:R-:W-:-:S02]  /*22460*/  IMAD.MOV.U32 R0, RZ, RZ, R44 ;  /* 0x000000ffff007224 */ /* 0x000fc400078e002c */
[----:B------:R-:W-:Y:S02]  /*22470*/  IMAD.MOV.U32 R12, RZ, RZ, R45 ;  /* 0x000000ffff0c7224 */ /* 0x000fe400078e002d */
[----:B------:R-:W-:Y:S02]  /*22480*/  IMAD.MOV.U32 R8, RZ, RZ, R46 ;  /* 0x000000ffff087224 */ /* 0x000fe400078e002e */
[----:B------:R-:W-:Y:S01]  /*22490*/  IMAD.MOV.U32 R9, RZ, RZ, R47 ;  /* 0x000000ffff097224 */ /* 0x000fe200078e002f */
[----:B------:R-:W-:Y:S01]  /*224a0*/  PRMT R60, R0, 0x5410, R12 ;  /* 0x00005410003c7816 */ /* 0x000fe2000000000c */
[----:B------:R-:W-:-:S03]  /*224b0*/  IMAD.MOV.U32 R12, RZ, RZ, 0x3 ;  /* 0x00000003ff0c7424 */ /* 0x000fc600078e00ff */
[----:B------:R-:W-:-:S07]  /*224c0*/  PRMT R53, R8, 0x5410, R9 ;  /* 0x0000541008357816 */ /* 0x000fce0000000009 */
[----:B-----5:R-:W-:Y:S05]  /*224d0*/  WARPSYNC.COLLECTIVE R15, `(.L_x_9837) ;  /* 0x000000000f087348 */ /* 0x020fea0003c00000 */
[----:B------:R0:W1:Y:S02]  /*224e0*/  SHFL.IDX P6, R14, R13, R12, R11 ;  /* 0x0000000c0d0e7389 */ /* 0x00006400000c000b */
[----:B01---5:R-:W-:Y:S01]  /*224f0*/  ENDCOLLECTIVE ;  /* 0x000000000000791b */ /* 0x023fe20003800000 */
.L_x_9837:
[----:B------:R-:W-:Y:S01]  /*22500*/  @!P1 IMAD.MOV.U32 R40, RZ, RZ, R28 ;  /* 0x000000ffff289224 */ /* 0x000fe200078e001c */
[----:B------:R-:W-:Y:S01]  /*22510*/  @!P1 MOV R41, R29 ;  /* 0x0000001d00299202 */ /* 0x000fe20000000f00 */
[----:B------:R-:W-:Y:S02]  /*22520*/  @!P1 IMAD.MOV.U32 R42, RZ, RZ, R30 ;  /* 0x000000ffff2a9224 */ /* 0x000fe400078e001e */
[----:B------:R-:W-:Y:S01]  /*22530*/  @!P1 IMAD.MOV.U32 R43, RZ, RZ, R31 ;  /* 0x000000ffff2b9224 */ /* 0x000fe200078e001f */
[----:B------:R-:W-:Y:S01]  /*22540*/  MOV R9, R41 ;  /* 0x0000002900097202 */ /* 0x000fe20000000f00 */
[----:B------:R-:W-:Y:S02]  /*22550*/  IMAD.MOV.U32 R8, RZ, RZ, R40 ;  /* 0x000000ffff087224 */ /* 0x000fe400078e0028 */
[----:B------:R-:W-:Y:S02]  /*22560*/  IMAD.MOV.U32 R13, RZ, RZ, R32 ;  /* 0x000000ffff0d7224 */ /* 0x000fe400078e0020 */
[----:B------:R-:W-:Y:S01]  /*22570*/  IMAD.MOV.U32 R10, RZ, RZ, R42 ;  /* 0x000000ffff0a7224 */ /* 0x000fe200078e002a */
[----:B------:R-:W-:-:S02]  /*22580*/  PRMT R63, R8, 0x5410, R9 ;  /* 0x00005410083f7816 */ /* 0x000fc40000000009 */
[----:B------:R-:W-:Y:S01]  /*22590*/  CS2R R8, SRZ ;  /* 0x0000000000087805 */ /* 0x000fe2000001ff00 */
[----:B------:R-:W-:-:S07]  /*225a0*/  IMAD.MOV.U32 R0, RZ, RZ, R14 ;  /* 0x000000ffff007224 */ /* 0x000fce00078e000e */
[----:B------:R-:W-:Y:S05]  /*225b0*/  WARPSYNC.COLLECTIVE R15, `(.L_x_9838) ;  /* 0x000000000f087348 */ /* 0x000fea0003c00000 */
[----:B------:R0:W1:Y:S02]  /*225c0*/  SHFL.IDX P6, R14, R13, R12, R11 ;  /* 0x0000000c0d0e7389 */ /* 0x00006400000c000b */
[----:B01----:R-:W-:Y:S01]  /*225d0*/  ENDCOLLECTIVE ;  /* 0x000000000000791b */ /* 0x003fe20003800000 */
.L_x_9838:
[----:B------:R-:W-:Y:S01]  /*225e0*/  IMAD.MOV.U32 R13, RZ, RZ, R33 ;  /* 0x000000ffff0d7224 */ /* 0x000fe200078e0021 */
[----:B------:R-:W-:-:S07]  /*225f0*/  MOV R32, R14 ;  /* 0x0000000e00207202 */ /* 0x000fce0000000f00 */
[----:B------:R-:W-:Y:S05]  /*22600*/  WARPSYNC.COLLECTIVE R15, `(.L_x_9839) ;  /* 0x000000000f087348 */ /* 0x000fea0003c00000 */
[----:B------:R0:W1:Y:S02]  /*22610*/  SHFL.IDX P6, R14, R13, R12, R11 ;  /* 0x0000000c0d0e7389 */ /* 0x00006400000c000b */
[----:B01----:R-:W-:Y:S01]  /*22620*/  ENDCOLLECTIVE ;  /* 0x000000000000791b */ /* 0x003fe20003800000 */
.L_x_9839:
[----:B------:R-:W-:Y:S02]  /*22630*/  IMAD.MOV.U32 R13, RZ, RZ, R34 ;  /* 0x000000ffff0d7224 */ /* 0x000fe400078e0022 */
[----:B------:R-:W-:-:S07]  /*22640*/  IMAD.MOV.U32 R33, RZ, RZ, R14 ;  /* 0x000000ffff217224 */ /* 0x000fce00078e000e */
[----:B------:R-:W-:Y:S05]  /*22650*/  WARPSYNC.COLLECTIVE R15, `(.L_x_9840) ;  /* 0x000000000f087348 */ /* 0x000fea0003c00000 */
[----:B------:R0:W1:Y:S02]  /*22660*/  SHFL.IDX P6, R14, R13, R12, R11 ;  /* 0x0000000c0d0e7389 */ /* 0x00006400000c000b */
[----:B01----:R-:W-:Y:S01]  /*22670*/  ENDCOLLECTIVE ;  /* 0x000000000000791b */ /* 0x003fe20003800000 */
.L_x_9840:
[----:B------:R-:W-:-:S05]  /*22680*/  IMAD.MOV.U32 R11, RZ, RZ, R43 ;  /* 0x000000ffff0b7224 */ /* 0x000fca00078e002b */
[----:B------:R-:W-:Y:S02]  /*22690*/  PRMT R64, R10, 0x5410, R11 ;  /* 0x000054100a407816 */ /* 0x000fe4000000000b */
[----:B------:R-:W-:Y:S01]  /*226a0*/  MOV R34, R14 ;  /* 0x0000000e00227202 */ /* 0x000fe20000000f00 */
[----:B------:R-:W-:Y:S06]  /*226b0*/  BRA `(.L_x_9841) ;  /* 0xfffffe9800b07947 */ /* 0x000fec000383ffff */
.L_x_9542:
[----:B0-----:R0:W1:Y:S02]  /*226c0*/  SYNCS.PHASECHK.TRANS64.TRYWAIT P4, [R18+URZ+0x28800], R29 ;  /* 0x0288001d120075a7 */ /* 0x001064000808017f */
[----:B-1----:R-:W-:Y:S05]  /*226d0*/  @!P4 NANOSLEEP.SYNCS 0x989680 ;  /* 0x009896800000c95d */ /* 0x002fea0003900000 */
[----:B------:R-:W1:Y:S02]  /*226e0*/  @!P4 SYNCS.PHASECHK.TRANS64 P4, [R18+URZ+0x28800], R29 ;  /* 0x0288001d1200c5a7 */ /* 0x000e64000808007f */
[----:B-1----:R-:W-:Y:S05]  /*226f0*/  @!P4 BRA `(.L_x_9542) ;  /* 0xfffffffc00f0c947 */ /* 0x002fea000383ffff */
[----:B------:R-:W-:Y:S05]  /*22700*/  BRA `(.L_x_9842) ;  /* 0xfffffe9c00587947 */ /* 0x000fea000383ffff */
.L_x_9552:
[----:B-1----:R1:W3:Y:S02]  /*22710*/  SYNCS.PHASECHK.TRANS64.TRYWAIT P1, [R0+URZ+0x28830], R3 ;  /* 0x02883003000075a7 */ /* 0x0022e4000802017f */
[----:B---3--:R-:W-:Y:S05]  /*22720*/  @!P1 NANOSLEEP.SYNCS 0x989680 ;  /* 0x009896800000995d */ /* 0x008fea0003900000 */
[----:B------:R-:W3:Y:S02]  /*22730*/  @!P1 SYNCS.PHASECHK.TRANS64 P1, [R0+URZ+0x28830], R3 ;  /* 0x02883003000095a7 */ /* 0x000ee4000802007f */
[----:B---3--:R-:W-:Y:S05]  /*22740*/  @!P1 BRA `(.L_x_9552) ;  /* 0xfffffffc00f09947 */ /* 0x008fea000383ffff */
[----:B------:R-:W-:Y:S05]  /*22750*/  BRA `(.L_x_9551) ;  /* 0xfffffeb400bc7947 */ /* 0x000fea000383ffff */
.L_x_9559:
[----:B-1----:R1:W2:Y:S02]  /*22760*/  SYNCS.PHASECHK.TRANS64.TRYWAIT P3, [R5+URZ+0x28830], R6 ;  /* 0x02883006050075a7 */ /* 0x0022a4000806017f */
[----:B--2---:R-:W-:Y:S05]  /*22770*/  @!P3 NANOSLEEP.SYNCS 0x989680 ;  /* 0x009896800000b95d */ /* 0x004fea0003900000 */
[----:B------:R-:W2:Y:S02]  /*22780*/  @!P3 SYNCS.PHASECHK.TRANS64 P3, [R5+URZ+0x28830], R6 ;  /* 0x028830060500b5a7 */ /* 0x000ea4000806007f */
[----:B--2---:R-:W-:Y:S05]  /*22790*/  @!P3 BRA `(.L_x_9559) ;  /* 0xfffffffc00f0b947 */ /* 0x004fea000383ffff */
[----:B------:R-:W-:Y:S05]  /*227a0*/  BRA `(.L_x_9558) ;  /* 0xfffffedc00087947 */ /* 0x000fea000383ffff */
.L_x_9563:
[----:B-1----:R1:W2:Y:S02]  /*227b0*/  SYNCS.PHASECHK.TRANS64.TRYWAIT P2, [R6+URZ+0x28850], R5 ;  /* 0x02885005060075a7 */ /* 0x0022a4000804017f */
[----:B--2---:R-:W-:Y:S05]  /*227c0*/  @!P2 NANOSLEEP.SYNCS 0x989680 ;  /* 0x009896800000a95d */ /* 0x004fea0003900000 */
[----:B------:R-:W2:Y:S02]  /*227d0*/  @!P2 SYNCS.PHASECHK.TRANS64 P2, [R6+URZ+0x28850], R5 ;  /* 0x028850050600a5a7 */ /* 0x000ea4000804007f */
[----:B--2---:R-:W-:Y:S05]  /*227e0*/  @!P2 BRA `(.L_x_9563) ;  /* 0xfffffffc00f0a947 */ /* 0x004fea000383ffff */
[----:B------:R-:W-:Y:S05]  /*227f0*/  BRA `(.L_x_9560) ;  /* 0xfffffee000147947 */ /* 0x000fea000383ffff */
.L_x_9572:
[----:B-1----:R1:W2:Y:S02]  /*22800*/  SYNCS.PHASECHK.TRANS64.TRYWAIT P1, [R5+URZ+0x28830], R6 ;  /* 0x02883006050075a7 */ /* 0x0022a4000802017f */
[----:B--2---:R-:W-:Y:S05]  /*22810*/  @!P1 NANOSLEEP.SYNCS 0x989680 ;  /* 0x009896800000995d */ /* 0x004fea0003900000 */
[----:B------:R-:W2:Y:S02]  /*22820*/  @!P1 SYNCS.PHASECHK.TRANS64 P1, [R5+URZ+0x28830], R6 ;  /* 0x02883006050095a7 */ /* 0x000ea4000802007f */
[----:B--2---:R-:W-:Y:S05]  /*22830*/  @!P1 BRA `(.L_x_9572) ;  /* 0xfffffffc00f09947 */ /* 0x004fea000383ffff */
[----:B------:R-:W-:Y:S05]  /*22840*/  BRA `(.L_x_9571) ;  /* 0xffffff0400cc7947 */ /* 0x000fea000383ffff */
.L_x_9576:
[----:B-1----:R1:W2:Y:S02]  /*22850*/  SYNCS.PHASECHK.TRANS64.TRYWAIT P1, [R6+URZ+0x28850], R5 ;  /* 0x02885005060075a7 */ /* 0x0022a4000802017f */
[----:B--2---:R-:W-:Y:S05]  /*22860*/  @!P1 NANOSLEEP.SYNCS 0x989680 ;  /* 0x009896800000995d */ /* 0x004fea0003900000 */
[----:B------:R-:W2:Y:S02]  /*22870*/  @!P1 SYNCS.PHASECHK.TRANS64 P1, [R6+URZ+0x28850], R5 ;  /* 0x02885005060095a7 */ /* 0x000ea4000802007f */
[----:B--2---:R-:W-:Y:S05]  /*22880*/  @!P1 BRA `(.L_x_9576) ;  /* 0xfffffffc00f09947 */ /* 0x004fea000383ffff */
[----:B------:R-:W-:Y:S05]  /*22890*/  BRA `(.L_x_9573) ;  /* 0xffffff0800cc7947 */ /* 0x000fea000383ffff */
.L_x_9583:
[----:B-1----:R1:W2:Y:S02]  /*228a0*/  SYNCS.PHASECHK.TRANS64.TRYWAIT P1, [R13+URZ+0x28850], R4 ;  /* 0x028850040d0075a7 */ /* 0x0022a4000802017f */
[----:B--2---:R-:W-:Y:S05]  /*228b0*/  @!P1 NANOSLEEP.SYNCS 0x989680 ;  /* 0x009896800000995d */ /* 0x004fea0003900000 */
[----:B------:R-:W2:Y:S02]  /*228c0*/  @!P1 SYNCS.PHASECHK.TRANS64 P1, [R13+URZ+0x28850], R4 ;  /* 0x028850040d0095a7 */ /* 0x000ea4000802007f */
[----:B--2---:R-:W-:Y:S05]  /*228d0*/  @!P1 BRA `(.L_x_9583) ;  /* 0xfffffffc00f09947 */ /* 0x004fea000383ffff */
[----:B------:R-:W-:Y:S05]  /*228e0*/  BRA `(.L_x_9582) ;  /* 0xffffff2800147947 */ /* 0x000fea000383ffff */
.L_x_9589:
[----:B------:R-:W-:Y:S01]  /*228f0*/  IMAD.MOV.U32 R13, RZ, RZ, R4 ;  /* 0x000000ffff0d7224 */ /* 0x000fe200078e0004 */
[----:B------:R-:W-:Y:S01]  /*22900*/  MOV R12, RZ ;  /* 0x000000ff000c7202 */ /* 0x000fe20000000f00 */
[----:B------:R-:W-:Y:S02]  /*22910*/  IMAD.MOV.U32 R11, RZ, RZ, 0x181f ;  /* 0x0000181fff0b7424 */ /* 0x000fe400078e00ff */
[----:B------:R-:W-:-:S07]  /*22920*/  IMAD.MOV.U32 R15, RZ, RZ, -0x1 ;  /* 0xffffffffff0f7424 */ /* 0x000fce00078e00ff */
[----:B-----5:R-:W-:Y:S05]  /*22930*/  WARPSYNC.COLLECTIVE R15, `(.L_x_9843) ;  /* 0x000000000f087348 */ /* 0x020fea0003c00000 */
[----:B------:R0:W1:Y:S02]  /*22940*/  SHFL.IDX P6, R14, R13, R12, R11 ;  /* 0x0000000c0d0e7389 */ /* 0x00006400000c000b */
[----:B01---5:R-:W-:Y:S01]  /*22950*/  ENDCOLLECTIVE ;  /* 0x000000000000791b */ /* 0x023fe20003800000 */
.L_x_9843:
[----:B------:R-:W-:Y:S01]  /*22960*/  MOV R13, R0 ;  /* 0x00000000000d7202 */ /* 0x000fe20000000f00 */
[----:B------:R-:W-:-:S07]  /*22970*/  IMAD.MOV.U32 R3, RZ, RZ, R14 ;  /* 0x000000ffff037224 */ /* 0x000fce00078e000e */
[----:B------:R-:W-:Y:S05]  /*22980*/  WARPSYNC.COLLECTIVE R15, `(.L_x_9844) ;  /* 0x000000000f087348 */ /* 0x000fea0003c00000 */
[----:B------:R0:W1:Y:S02]  /*22990*/  SHFL.IDX P6, R14, R13, R12, R11 ;  /* 0x0000000c0d0e7389 */ /* 0x00006400000c000b */
[----:B01----:R-:W-:Y:S01]  /*229a0*/  ENDCOLLECTIVE ;  /* 0x000000000000791b */ /* 0x003fe20003800000 */
.L_x_9844:
[----:B------:R-:W-:Y:S05]  /*229b0*/  BRA `(.L_x_9845) ;  /* 0xffffff4000ec7947 */ /* 0x000fea000383ffff */
.L_x_9592:
[----:B------:R-:W-:Y:S01]  /*229c0*/  BSSY B1, `(.L_x_9846) ;  /* 0x0000008000017945 */ /* 0x000fe20003800000 */
[----:B------:R-:W-:Y:S01]  /*229d0*/  IMAD.MOV.U32 R13, RZ, RZ, R4 ;  /* 0x000000ffff0d7224 */ /* 0x000fe200078e0004 */
[----:B---3--:R-:W-:Y:S01]  /*229e0*/  MOV R15, 0xffffffff ;  /* 0xffffffff000f7802 */ /* 0x008fe20000000f00 */
[----:B------:R-:W-:Y:S02]  /*229f0*/  IMAD.MOV.U32 R12, RZ, RZ, 0x1 ;  /* 0x00000001ff0c7424 */ /* 0x000fe400078e00ff */
[----:B------:R-:W-:-:S07]  /*22a00*/  IMAD.MOV.U32 R11, RZ, RZ, 0x181f ;  /* 0x0000181fff0b7424 */ /* 0x000fce00078e00ff */
[----:B012--5:R-:W-:Y:S05]  /*22a10*/  WARPSYNC.COLLECTIVE R15, `(.L_x_9847) ;  /* 0x000000000f087348 */ /* 0x027fea0003c00000 */
[----:B--2---:R2:W3:Y:S02]  /*22a20*/  SHFL.IDX P6, R14, R13, R12, R11 ;  /* 0x0000000c0d0e7389 */ /* 0x0044e400000c000b */
[----:B0123-5:R-:W-:Y:S01]  /*22a30*/  ENDCOLLECTIVE ;  /* 0x000000000000791b */ /* 0x02ffe20003800000 */
.L_x_9847:
[----:B------:R-:W-:Y:S05]  /*22a40*/  BSYNC B1 ;  /* 0x0000000000017941 */ /* 0x000fea0003800000 */
.L_x_9846:
        /* <DEDUP_REMOVED lines=8> */
.L_x_9848:
[----:B------:R-:W-:Y:S05]  /*22ad0*/  BRA `(.L_x_9849) ;  /* 0xffffff4000e87947 */ /* 0x000fea000383ffff */
.L_x_9595:
[----:B------:R-:W-:Y:S01]  /*22ae0*/  BSSY B1, `(.L_x_9850) ;  /* 0x0000008000017945 */ /* 0x000fe20003800000 */
[----:B------:R-:W-:Y:S01]  /*22af0*/  IMAD.MOV.U32 R13, RZ, RZ, R4 ;  /* 0x000000ffff0d7224 */ /* 0x000fe200078e0004 */
[----:B---3--:R-:W-:Y:S01]  /*22b00*/  MOV R11, 0x181f ;  /* 0x0000181f000b7802 */ /* 0x008fe20000000f00 */
[----:B------:R-:W-:Y:S02]  /*22b10*/  IMAD.MOV.U32 R12, RZ, RZ, 0x2 ;  /* 0x00000002ff0c7424 */ /* 0x000fe400078e00ff */
[----:B------:R-:W-:-:S07]  /*22b20*/  IMAD.MOV.U32 R15, RZ, RZ, -0x1 ;  /* 0xffffffffff0f7424 */ /* 0x000fce00078e00ff */
[----:B012-45:R-:W-:Y:S05]  /*22b30*/  WARPSYNC.COLLECTIVE R15, `(.L_x_9851) ;  /* 0x000000000f087348 */ /* 0x037fea0003c00000 */
[----:B--2---:R2:W3:Y:S02]  /*22b40*/  SHFL.IDX P6, R14, R13, R12, R11 ;  /* 0x0000000c0d0e7389 */ /* 0x0044e400000c000b */
[----:B012345:R-:W-:Y:S01]  /*22b50*/  ENDCOLLECTIVE ;  /* 0x000000000000791b */ /* 0x03ffe20003800000 */
.L_x_9851:
[----:B------:R-:W-:Y:S05]  /*22b60*/  BSYNC B1 ;  /* 0x0000000000017941 */ /* 0x000fea0003800000 */
.L_x_9850:
        /* <DEDUP_REMOVED lines=8> */
.L_x_9852:
[----:B------:R-:W-:Y:S05]  /*22bf0*/  BRA `(.L_x_9853) ;  /* 0xffffff4000e87947 */ /* 0x000fea000383ffff */
.L_x_9598:
[----:B------:R-:W-:Y:S01]  /*22c00*/  BSSY B1, `(.L_x_9854) ;  /* 0x0000008000017945 */ /* 0x000fe20003800000 */
[----:B------:R-:W-:Y:S01]  /*22c10*/  IMAD.MOV.U32 R13, RZ, RZ, R4 ;  /* 0x000000ffff0d7224 */ /* 0x000fe200078e0004 */
[----:B------:R-:W-:Y:S01]  /*22c20*/  MOV R12, 0x3 ;  /* 0x00000003000c7802 */ /* 0x000fe20000000f00 */
[----:B---3--:R-:W-:Y:S02]  /*22c30*/  IMAD.MOV.U32 R11, RZ, RZ, 0x181f ;  /* 0x0000181fff0b7424 */ /* 0x008fe400078e00ff */
[----:B------:R-:W-:-:S07]  /*22c40*/  IMAD.MOV.U32 R15, RZ, RZ, -0x1 ;  /* 0xffffffffff0f7424 */ /* 0x000fce00078e00ff */
[----:B012-45:R-:W-:Y:S05]  /*22c50*/  WARPSYNC.COLLECTIVE R15, `(.L_x_9855) ;  /* 0x000000000f087348 */ /* 0x037fea0003c00000 */
[----:B--2---:R2:W3:Y:S02]  /*22c60*/  SHFL.IDX P6, R14, R13, R12, R11 ;  /* 0x0000000c0d0e7389 */ /* 0x0044e400000c000b */
[----:B012345:R-:W-:Y:S01]  /*22c70*/  ENDCOLLECTIVE ;  /* 0x000000000000791b */ /* 0x03ffe20003800000 */
.L_x_9855:
[----:B------:R-:W-:Y:S05]  /*22c80*/  BSYNC B1 ;  /* 0x0000000000017941 */ /* 0x000fea0003800000 */
.L_x_9854:
        /* <DEDUP_REMOVED lines=8> */
.L_x_9856:
[----:B------:R-:W-:Y:S05]  /*22d10*/  BRA `(.L_x_9857) ;  /* 0xffffff4000e87947 */ /* 0x000fea000383ffff */
.L_x_9600:
[----:B------:R-:W-:Y:S01]  /*22d20*/  MOV R13, R4 ;  /* 0x00000004000d7202 */ /* 0x000fe20000000f00 */
[----:B------:R-:W-:Y:S02]  /*22d30*/  IMAD.MOV.U32 R12, RZ, RZ, RZ ;  /* 0x000000ffff0c7224 */ /* 0x000fe400078e00ff */
[----:B------:R-:W-:Y:S02]  /*22d40*/  IMAD.MOV.U32 R11, RZ, RZ, 0x1c1f ;  /* 0x00001c1fff0b7424 */ /* 0x000fe400078e00ff */
[----:B------:R-:W-:-:S07]  /*22d50*/  IMAD.MOV.U32 R15, RZ, RZ, -0x1 ;  /* 0xffffffffff0f7424 */ /* 0x000fce00078e00ff */
[----:B------:R-:W-:Y:S05]  /*22d60*/  WARPSYNC.COLLECTIVE R15, `(.L_x_9858) ;  /* 0x000000000f087348 */ /* 0x000fea0003c00000 */
[----:B------:R0:W1:Y:S02]  /*22d70*/  SHFL.IDX P6, R14, R13, R12, R11 ;  /* 0x0000000c0d0e7389 */ /* 0x00006400000c000b */
[----:B01----:R-:W-:Y:S01]  /*22d80*/  ENDCOLLECTIVE ;  /* 0x000000000000791b */ /* 0x003fe20003800000 */
.L_x_9858:
[----:B------:R-:W-:Y:S01]  /*22d90*/  IMAD.MOV.U32 R13, RZ, RZ, R0 ;  /* 0x000000ffff0d7224 */ /* 0x000fe200078e0000 */
[----:B------:R-:W-:-:S07]  /*22da0*/  MOV R3, R14 ;  /* 0x0000000e00037202 */ /* 0x000fce0000000f00 */
[----:B------:R-:W-:Y:S05]  /*22db0*/  WARPSYNC.COLLECTIVE R15, `(.L_x_9859) ;  /* 0x000000000f087348 */ /* 0x000fea0003c00000 */
[----:B------:R0:W1:Y:S02]  /*22dc0*/  SHFL.IDX P6, R14, R13, R12, R11 ;  /* 0x0000000c0d0e7389 */ /* 0x00006400000c000b */
[----:B01----:R-:W-:Y:S01]  /*22dd0*/  ENDCOLLECTIVE ;  /* 0x000000000000791b */ /* 0x003fe20003800000 */
.L_x_9859:
[----:B------:R-:W-:Y:S05]  /*22de0*/  BRA `(.L_x_9860) ;  /* 0xffffff4400ec7947 */ /* 0x000fea000383ffff */
.L_x_9603:
        /* <DEDUP_REMOVED lines=8> */
.L_x_9862:
[----:B------:R-:W-:Y:S05]  /*22e70*/  BSYNC B1 ;  /* 0x0000000000017941 */ /* 0x000fea0003800000 */
.L_x_9861:
        /* <DEDUP_REMOVED lines=8> */
.L_x_9863:
[----:B------:R-:W-:Y:S05]  /*22f00*/  BRA `(.L_x_9864) ;  /* 0xffffff4800c87947 */ /* 0x000fea000383ffff */
.L_x_9607:
[----:B------:R-:W-:Y:S01]  /*22f10*/  IMAD.MOV.U32 R13, RZ, RZ, R4 ;  /* 0x000000ffff0d7224 */ /* 0x000fe200078e0004 */
[----:B------:R-:W-:Y:S01]  /*22f20*/  MOV R12, RZ ;  /* 0x000000ff000c7202 */ /* 0x000fe20000000f00 */
[----:B------:R-:W-:Y:S02]  /*22f30*/  IMAD.MOV.U32 R11, RZ, RZ, 0x181f ;  /* 0x0000181fff0b7424 */ /* 0x000fe400078e00ff */
[----:B------:R-:W-:-:S07]  /*22f40*/  IMAD.MOV.U32 R15, RZ, RZ, -0x1 ;  /* 0xffffffffff0f7424 */ /* 0x000fce00078e00ff */
[----:B0-----:R-:W-:Y:S05]  /*22f50*/  WARPSYNC.COLLECTIVE R15, `(.L_x_9865) ;  /* 0x000000000f087348 */ /* 0x001fea0003c00000 */
[----:B------:R1:W2:Y:S02]  /*22f60*/  SHFL.IDX P6, R14, R13, R12, R11 ;  /* 0x0000000c0d0e7389 */ /* 0x0002a400000c000b */
[----:B012---:R-:W-:Y:S01]  /*22f70*/  ENDCOLLECTIVE ;  /* 0x000000000000791b */ /* 0x007fe20003800000 */
.L_x_9865:
[----:B------:R-:W-:Y:S01]  /*22f80*/  MOV R13, R0 ;  /* 0x00000000000d7202 */ /* 0x000fe20000000f00 */
[----:B------:R-:W-:-:S07]  /*22f90*/  IMAD.MOV.U32 R3, RZ, RZ, R14 ;  /* 0x000000ffff037224 */ /* 0x000fce00078e000e */
[----:B------:R-:W-:Y:S05]  /*22fa0*/  WARPSYNC.COLLECTIVE R15, `(.L_x_9866) ;  /* 0x000000000f087348 */ /* 0x000fea0003c00000 */
[----:B------:R0:W1:Y:S02]  /*22fb0*/  SHFL.IDX P6, R14, R13, R12, R11 ;  /* 0x0000000c0d0e7389 */ /* 0x00006400000c000b */
[----:B01----:R-:W-:Y:S01]  /*22fc0*/  ENDCOLLECTIVE ;  /* 0x000000000000791b */ /* 0x003fe20003800000 */
.L_x_9866:
[----:B------:R-:W-:Y:S05]  /*22fd0*/  BRA `(.L_x_9867) ;  /* 0xffffff5400a07947 */ /* 0x000fea000383ffff */
.L_x_9610:
[----:B------:R-:W-:Y:S01]  /*22fe0*/  BSSY B1, `(.L_x_9868) ;  /* 0x0000008000017945 */ /* 0x000fe20003800000 */
[----:B------:R-:W-:Y:S01]  /*22ff0*/  IMAD.MOV.U32 R13, RZ, RZ, R4 ;  /* 0x000000ffff0d7224 */ /* 0x000fe200078e0004 */
[----:B----4-:R-:W-:Y:S01]  /*23000*/  MOV R15, 0xffffffff ;  /* 0xffffffff000f7802 */ /* 0x010fe20000000f00 */
[----:B------:R-:W-:Y:S02]  /*23010*/  IMAD.MOV.U32 R12, RZ, RZ, 0x1 ;  /* 0x00000001ff0c7424 */ /* 0x000fe400078e00ff */
[----:B------:R-:W-:-:S07]  /*23020*/  IMAD.MOV.U32 R11, RZ, RZ, 0x181f ;  /* 0x0000181fff0b7424 */ /* 0x000fce00078e00ff */
[----:B0123--:R-:W-:Y:S05]  /*23030*/  WARPSYNC.COLLECTIVE R15, `(.L_x_9869) ;  /* 0x000000000f087348 */ /* 0x00ffea0003c00000 */
[----:B---3--:R3:W4:Y:S02]  /*23040*/  SHFL.IDX P6, R14, R13, R12, R11 ;  /* 0x0000000c0d0e7389 */ /* 0x00872400000c000b */
[----:B01234-:R-:W-:Y:S01]  /*23050*/  ENDCOLLECTIVE ;  /* 0x000000000000791b */ /* 0x01ffe20003800000 */
.L_x_9869:
[----:B------:R-:W-:Y:S05]  /*23060*/  BSYNC B1 ;  /* 0x0000000000017941 */ /* 0x000fea0003800000 */
.L_x_9868:
        /* <DEDUP_REMOVED lines=8> */
.L_x_9870:
[----:B------:R-:W-:Y:S05]  /*230f0*/  BRA `(.L_x_9871) ;  /* 0xffffff5400a07947 */ /* 0x000fea000383ffff */
.L_x_9613:
[----:B------:R-:W-:Y:S01]  /*23100*/  BSSY B1, `(.L_x_9872) ;  /* 0x0000008000017945 */ /* 0x000fe20003800000 */
[----:B------:R-:W-:Y:S01]  /*23110*/  IMAD.MOV.U32 R13, RZ, RZ, R4 ;  /* 0x000000ffff0d7224 */ /* 0x000fe200078e0004 */
[----:B------:R-:W-:Y:S01]  /*23120*/  MOV R11, 0x181f ;  /* 0x0000181f000b7802 */ /* 0x000fe20000000f00 */
[----:B------:R-:W-:Y:S02]  /*23130*/  IMAD.MOV.U32 R12, RZ, RZ, 0x2 ;  /* 0x00000002ff0c7424 */ /* 0x000fe400078e00ff */
[----:B----4-:R-:W-:-:S07]  /*23140*/  IMAD.MOV.U32 R15, RZ, RZ, -0x1 ;  /* 0xffffffffff0f7424 */ /* 0x010fce00078e00ff */
[----:B0123--:R-:W-:Y:S05]  /*23150*/  WARPSYNC.COLLECTIVE R15, `(.L_x_9873) ;  /* 0x000000000f087348 */ /* 0x00ffea0003c00000 */
[----:B---3--:R3:W4:Y:S02]  /*23160*/  SHFL.IDX P6, R14, R13, R12, R11 ;  /* 0x0000000c0d0e7389 */ /* 0x00872400000c000b */
[----:B01234-:R-:W-:Y:S01]  /*23170*/  ENDCOLLECTIVE ;  /* 0x000000000000791b */ /* 0x01ffe20003800000 */
.L_x_9873:
[----:B------:R-:W-:Y:S05]  /*23180*/  BSYNC B1 ;  /* 0x0000000000017941 */ /* 0x000fea0003800000 */
.L_x_9872:
        /* <DEDUP_REMOVED lines=8> */
.L_x_9874:
[----:B------:R-:W-:Y:S05]  /*23210*/  BRA `(.L_x_9875) ;  /* 0xffffff5400a07947 */ /* 0x000fea000383ffff */
.L_x_9616:
        /* <DEDUP_REMOVED lines=8> */
.L_x_9877:
[----:B------:R-:W-:Y:S05]  /*232a0*/  BSYNC B1 ;  /* 0x0000000000017941 */ /* 0x000fea0003800000 */
.L_x_9876:
        /* <DEDUP_REMOVED lines=8> */
.L_x_9878:
[----:B------:R-:W-:Y:S05]  /*23330*/  BRA `(.L_x_9879) ;  /* 0xffffff5400a07947 */ /* 0x000fea000383ffff */
.L_x_9635:
[----:B------:R-:W0:Y:S01]  /*23340*/  S2R R8, SR_TID.X ;  /* 0x0000000000087919 */ /* 0x000e220000002100 */
[----:B------:R-:W-:Y:S01]  /*23350*/  BSSY B1, `(.L_x_9880) ;  /* 0x000000a000017945 */ /* 0x000fe20003800000 */
[----:B-1----:R-:W-:Y:S02]  /*23360*/  IMAD.MOV.U32 R12, RZ, RZ, RZ ;  /* 0x000000ffff0c7224 */ /* 0x002fe400078e00ff */
[----:B------:R-:W-:Y:S02]  /*23370*/  IMAD.MOV.U32 R11, RZ, RZ, 0x1f ;  /* 0x0000001fff0b7424 */ /* 0x000fe400078e00ff */
[----:B------:R-:W-:Y:S01]  /*23380*/  IMAD.MOV.U32 R15, RZ, RZ, -0x1 ;  /* 0xffffffffff0f7424 */ /* 0x000fe200078e00ff */
[----:B0-----:R-:W-:-:S04]  /*23390*/  SHF.R.U32.HI R8, RZ, 0x5, R8 ;  /* 0x00000005ff087819 */ /* 0x001fc80000011608 */
[----:B------:R-:W-:-:S04]  /*233a0*/  LOP3.LUT R8, R8, 0x3, RZ, 0xc0, !PT ;  /* 0x0000000308087812 */ /* 0x000fc800078ec0ff */
[----:B------:R-:W-:-:S07]  /*233b0*/  MOV R13, R8 ;  /* 0x00000008000d7202 */ /* 0x000fce0000000f00 */
[----:B------:R-:W-:Y:S05]  /*233c0*/  WARPSYNC.COLLECTIVE R15, `(.L_x_9881) ;  /* 0x000000000f087348 */ /* 0x000fea0003c00000 */
[----:B------:R0:W1:Y:S02]  /*233d0*/  SHFL.IDX P6, R14, R13, R12, R11 ;  /* 0x0000000c0d0e7389 */ /* 0x00006400000c000b */
[----:B01----:R-:W-:Y:S01]  /*233e0*/  ENDCOLLECTIVE ;  /* 0x000000000000791b */ /* 0x003fe20003800000 */
.L_x_9881:
[----:B------:R-:W-:Y:S05]  /*233f0*/  BSYNC B1 ;  /* 0x0000000000017941 */ /* 0x000fea0003800000 */
.L_x_9880:
[----:B------:R-:W-:Y:S05]  /*23400*/  BRA `(.L_x_9882) ;  /* 0xffffff70008c7947 */ /* 0x000fea000383ffff */
.L_x_9637:
[----:B------:R-:W-:Y:S01]  /*23410*/  BSSY B1, `(.L_x_9883) ;  /* 0x0000006000017945 */ /* 0x000fe20003800000 */
[----:B------:R-:W-:-:S07]  /*23420*/  MOV R15, 0xffffffff ;  /* 0xffffffff000f7802 */ /* 0x000fce0000000f00 */
[----:B01----:R-:W-:Y:S05]  /*23430*/  WARPSYNC.COLLECTIVE R15, `(.L_x_9884) ;  /* 0x000000000f0c7348 */ /* 0x003fea0003c00000 */
[----:B------:R-:W-:Y:S02]  /*23440*/  ELECT P6, UR62, PT ;  /* 0x00000000003e782f */ /* 0x000fe400038c0000 */
[----:B------:R-:W-:Y:S01]  /*23450*/  MOV R14, UR62 ;  /* 0x0000003e000e7c02 */ /* 0x000fe20008000f00 */
[----:B01----:R-:W-:Y:S10]  /*23460*/  ENDCOLLECTIVE ;  /* 0x000000000000791b */ /* 0x003ff40003800000 */
.L_x_9884:
[----:B------:R-:W-:Y:S05]  /*23470*/  BSYNC B1 ;  /* 0x0000000000017941 */ /* 0x000fea0003800000 */
.L_x_9883:
[----:B------:R-:W-:Y:S05]  /*23480*/  BRA `(.L_x_9636) ;  /* 0xffffff7000847947 */ /* 0x000fea000383ffff */
.L_x_9639:
[----:B0-----:R0:W2:Y:S02]  /*23490*/  SYNCS.PHASECHK.TRANS64.TRYWAIT P0, [R22+URZ+0x28820], R8 ;  /* 0x02882008160075a7 */ /* 0x0010a4000800017f */
[----:B--2---:R-:W-:Y:S05]  /*234a0*/  @!P0 NANOSLEEP.SYNCS 0x989680 ;  /* 0x009896800000895d */ /* 0x004fea0003900000 */
[----:B------:R-:W2:Y:S02]  /*234b0*/  @!P0 SYNCS.PHASECHK.TRANS64 P0, [R22+URZ+0x28820], R8 ;  /* 0x02882008160085a7 */ /* 0x000ea4000800007f */
[----:B--2---:R-:W-:Y:S05]  /*234c0*/  @!P0 BRA `(.L_x_9639) ;  /* 0xfffffffc00f08947 */ /* 0x004fea000383ffff */
[----:B------:R-:W-:Y:S05]  /*234d0*/  BRA `(.L_x_9885) ;  /* 0xffffff7000947947 */ /* 0x000fea000383ffff */
.L_x_9643:
[----:B0-----:R0:W2:Y:S02]  /*234e0*/  SYNCS.PHASECHK.TRANS64.TRYWAIT P0, [R8+URZ+0x288a0], R9 ;  /* 0x0288a009080075a7 */ /* 0x0010a4000800017f */
[----:B--2---:R-:W-:Y:S05]  /*234f0*/  @!P0 NANOSLEEP.SYNCS 0x989680 ;  /* 0x009896800000895d */ /* 0x004fea0003900000 */
[----:B------:R-:W2:Y:S02]  /*23500*/  @!P0 SYNCS.PHASECHK.TRANS64 P0, [R8+URZ+0x288a0], R9 ;  /* 0x0288a009080085a7 */ /* 0x000ea4000800007f */
[----:B--2---:R-:W-:Y:S05]  /*23510*/  @!P0 BRA `(.L_x_9643) ;  /* 0xfffffffc00f08947 */ /* 0x004fea000383ffff */
[----:B------:R-:W-:Y:S05]  /*23520*/  BRA `(.L_x_9886) ;  /* 0xffffff7000ac7947 */ /* 0x000fea000383ffff */
.L_x_9649:
[----:B-1----:R1:W2:Y:S02]  /*23530*/  SYNCS.PHASECHK.TRANS64.TRYWAIT P0, [R8+URZ+0x288c0], R9 ;  /* 0x0288c009080075a7 */ /* 0x0022a4000800017f */
[----:B--2---:R-:W-:Y:S05]  /*23540*/  @!P0 NANOSLEEP.SYNCS 0x989680 ;  /* 0x009896800000895d */ /* 0x004fea0003900000 */
[----:B------:R-:W2:Y:S02]  /*23550*/  @!P0 SYNCS.PHASECHK.TRANS64 P0, [R8+URZ+0x288c0], R9 ;  /* 0x0288c009080085a7 */ /* 0x000ea4000800007f */
[----:B--2---:R-:W-:Y:S05]  /*23560*/  @!P0 BRA `(.L_x_9649) ;  /* 0xfffffffc00f08947 */ /* 0x004fea000383ffff */
[----:B------:R-:W-:Y:S05]  /*23570*/  BRA `(.L_x_9887) ;  /* 0xffffff74006c7947 */ /* 0x000fea000383ffff */
.L_x_9657:
[----:B-1----:R1:W2:Y:S02]  /*23580*/  SYNCS.PHASECHK.TRANS64.TRYWAIT P1, [R11+URZ+0x288a0], R10 ;  /* 0x0288a00a0b0075a7 */ /* 0x0022a4000802017f */
[----:B--2---:R-:W-:Y:S05]  /*23590*/  @!P1 NANOSLEEP.SYNCS 0x989680 ;  /* 0x009896800000995d */ /* 0x004fea0003900000 */
[----:B------:R-:W2:Y:S02]  /*235a0*/  @!P1 SYNCS.PHASECHK.TRANS64 P1, [R11+URZ+0x288a0], R10 ;  /* 0x0288a00a0b0095a7 */ /* 0x000ea4000802007f */
[----:B--2---:R-:W-:Y:S05]  /*235b0*/  @!P1 BRA `(.L_x_9657) ;  /* 0xfffffffc00f09947 */ /* 0x004fea000383ffff */
[----:B------:R-:W-:Y:S05]  /*235c0*/  BRA `(.L_x_9888) ;  /* 0xffffff7800687947 */ /* 0x000fea000383ffff */
.L_x_9663:
[----:B0-----:R0:W2:Y:S02]  /*235d0*/  SYNCS.PHASECHK.TRANS64.TRYWAIT P1, [R11+URZ+0x288c0], R10 ;  /* 0x0288c00a0b0075a7 */ /* 0x0010a4000802017f */
[----:B--2---:R-:W-:Y:S05]  /*235e0*/  @!P1 NANOSLEEP.SYNCS 0x989680 ;  /* 0x009896800000995d */ /* 0x004fea0003900000 */
[----:B------:R-:W2:Y:S02]  /*235f0*/  @!P1 SYNCS.PHASECHK.TRANS64 P1, [R11+URZ+0x288c0], R10 ;  /* 0x0288c00a0b0095a7 */ /* 0x000ea4000802007f */
[----:B--2---:R-:W-:Y:S05]  /*23600*/  @!P1 BRA `(.L_x_9663) ;  /* 0xfffffffc00f09947 */ /* 0x004fea000383ffff */
[----:B------:R-:W-:Y:S05]  /*23610*/  BRA `(.L_x_9889) ;  /* 0xffffff7c00207947 */ /* 0x000fea000383ffff */
.L_x_9679:
        /* <DEDUP_REMOVED lines=11> */
.L_x_9891:
[----:B------:R-:W-:Y:S05]  /*236d0*/  BSYNC B0 ;  /* 0x0000000000007941 */ /* 0x000fea0003800000 */
.L_x_9890:
[----:B------:R-:W-:Y:S05]  /*236e0*/  BRA `(.L_x_9892) ;  /* 0xffffff8800a07947 */ /* 0x000fea000383ffff */
.L_x_9682:
[----:B0-----:R0:W1:Y:S02]  /*236f0*/  SYNCS.PHASECHK.TRANS64.TRYWAIT P0, [R7+URZ+0x28840], R2 ;  /* 0x02884002070075a7 */ /* 0x001064000800017f */
[----:B-1----:R-:W-:Y:S05]  /*23700*/  @!P0 NANOSLEEP.SYNCS 0x989680 ;  /* 0x009896800000895d */ /* 0x002fea0003900000 */
[----:B------:R-:W1:Y:S02]  /*23710*/  @!P0 SYNCS.PHASECHK.TRANS64 P0, [R7+URZ+0x28840], R2 ;  /* 0x02884002070085a7 */ /* 0x000e64000800007f */
[----:B-1----:R-:W-:Y:S05]  /*23720*/  @!P0 BRA `(.L_x_9682) ;  /* 0xfffffffc00f08947 */ /* 0x002fea000383ffff */
[----:B------:R-:W-:Y:S05]  /*23730*/  BRA `(.L_x_9893) ;  /* 0xffffff8800f07947 */ /* 0x000fea000383ffff */
.L_x_9683:
        /* <DEDUP_REMOVED lines=8> */
.L_x_9895:
[----:B------:R-:W-:Y:S05]  /*237c0*/  BSYNC B0 ;  /* 0x0000000000007941 */ /* 0x000fea0003800000 */
.L_x_9894:
[----:B------:R-:W-:Y:S01]  /*237d0*/  IMAD.MOV.U32 R13, RZ, RZ, R4 ;  /* 0x000000ffff0d7224 */ /* 0x000fe200078e0004 */
[----:B------:R-:W-:Y:S01]  /*237e0*/  MOV R11, 0x181f ;  /* 0x0000181f000b7802 */ /* 0x000fe20000000f00 */
[----:B------:R-:W-:Y:S01]  /*237f0*/  IMAD.MOV.U32 R12, RZ, RZ, RZ ;  /* 0x000000ffff0c7224 */ /* 0x000fe200078e00ff */
[----:B------:R-:W-:Y:S01]  /*23800*/  @P0 LEA R8, R5, R22, 0x1 ;  /* 0x0000001605080211 */ /* 0x000fe200078e08ff */
[----:B------:R-:W-:Y:S02]  /*23810*/  IMAD.MOV.U32 R15, RZ, RZ, -0x1 ;  /* 0xffffffffff0f7424 */ /* 0x000fe400078e00ff */
[----:B------:R-:W-:-:S07]  /*23820*/  IMAD.MOV.U32 R2, RZ, RZ, R14 ;  /* 0x000000ffff027224 */ /* 0x000fce00078e000e */
[----:B------:R-:W-:Y:S05]  /*23830*/  WARPSYNC.COLLECTIVE R15, `(.L_x_9896) ;  /* 0x000000000f087348 */ /* 0x000fea0003c00000 */
[----:B------:R0:W1:Y:S02]  /*23840*/  SHFL.IDX P6, R14, R13, R12, R11 ;  /* 0x0000000c0d0e7389 */ /* 0x00006400000c000b */
[----:B01----:R-:W-:Y:S01]  /*23850*/  ENDCOLLECTIVE ;  /* 0x000000000000791b */ /* 0x003fe20003800000 */
.L_x_9896:
[----:B------:R-:W-:Y:S02]  /*23860*/  IMAD.MOV.U32 R13, RZ, RZ, R0 ;  /* 0x000000ffff0d7224 */ /* 0x000fe400078e0000 */
[----:B------:R-:W-:Y:S02]  /*23870*/  IMAD.MOV.U32 R12, RZ, RZ, 0x1 ;  /* 0x00000001ff0c7424 */ /* 0x000fe400078e00ff */
[----:B------:R-:W-:-:S07]  /*23880*/  IMAD.MOV.U32 R3, RZ, RZ, R14 ;  /* 0x000000ffff037224 */ /* 0x000fce00078e000e */
[----:B------:R-:W-:Y:S05]  /*23890*/  WARPSYNC.COLLECTIVE R15, `(.L_x_9897) ;  /* 0x000000000f087348 */ /* 0x000fea0003c00000 */
[----:B------:R0:W1:Y:S02]  /*238a0*/  SHFL.IDX P6, R14, R13, R12, R11 ;  /* 0x0000000c0d0e7389 */ /* 0x00006400000c000b */
[----:B01----:R-:W-:Y:S01]  /*238b0*/  ENDCOLLECTIVE ;  /* 0x000000000000791b */ /* 0x003fe20003800000 */
.L_x_9897:
        /* <DEDUP_REMOVED lines=16> */
.L_x_9898:
[----:B------:R-:W-:Y:S01]  /*239c0*/  @P0 IMAD R8, R5, 0x2, R22 ;  /* 0x0000000205080824 */ /* 0x000fe200078e0216 */
[----:B------:R-:W-:Y:S01]  /*239d0*/  MOV R13, R0 ;  /* 0x00000000000d7202 */ /* 0x000fe20000000f00 */
[----:B------:R-:W-:Y:S02]  /*239e0*/  IMAD.MOV.U32 R12, RZ, RZ, 0x2 ;  /* 0x00000002ff0c7424 */ /* 0x000fe400078e00ff */
[----:B------:R-:W-:-:S07]  /*239f0*/  IMAD.MOV.U32 R3, RZ, RZ, R14 ;  /* 0x000000ffff037224 */ /* 0x000fce00078e000e */
[----:B------:R-:W-:Y:S05]  /*23a00*/  WARPSYNC.COLLECTIVE R15, `(.L_x_9899) ;  /* 0x000000000f087348 */ /* 0x000fea0003c00000 */
[----:B------:R0:W1:Y:S02]  /*23a10*/  SHFL.IDX P6, R14, R13, R12, R11 ;  /* 0x0000000c0d0e7389 */ /* 0x00006400000c000b */
[----:B01----:R-:W-:Y:S01]  /*23a20*/  ENDCOLLECTIVE ;  /* 0x000000000000791b */ /* 0x003fe20003800000 */
.L_x_9899:
        /* <DEDUP_REMOVED lines=16> */
.L_x_9900:
[----:B------:R-:W-:Y:S02]  /*23b30*/  @P0 IMAD R8, R5, 0x2, R22 ;  /* 0x0000000205080824 */ /* 0x000fe400078e0216 */
[----:B------:R-:W-:Y:S01]  /*23b40*/  IMAD.MOV.U32 R13, RZ, RZ, R0 ;  /* 0x000000ffff0d7224 */ /* 0x000fe200078e0000 */
[----:B------:R-:W-:Y:S02]  /*23b50*/  MOV R12, 0x3 ;  /* 0x00000003000c7802 */ /* 0x000fe40000000f00 */
[----:B------:R-:W-:-:S07]  /*23b60*/  MOV R3, R14 ;  /* 0x0000000e00037202 */ /* 0x000fce0000000f00 */
[----:B------:R-:W-:Y:S05]  /*23b70*/  WARPSYNC.COLLECTIVE R15, `(.L_x_9901) ;  /* 0x000000000f087348 */ /* 0x000fea0003c00000 */
[----:B------:R0:W1:Y:S02]  /*23b80*/  SHFL.IDX P6, R14, R13, R12, R11 ;  /* 0x0000000c0d0e7389 */ /* 0x00006400000c000b */
[----:B01----:R-:W-:Y:S01]  /*23b90*/  ENDCOLLECTIVE ;  /* 0x000000000000791b */ /* 0x003fe20003800000 */
.L_x_9901:
        /* <DEDUP_REMOVED lines=16> */
.L_x_9902:
[----:B------:R-:W-:Y:S02]  /*23ca0*/  @P0 IMAD R8, R5, 0x2, R22 ;  /* 0x0000000205080824 */ /* 0x000fe400078e0216 */
[----:B------:R-:W-:Y:S02]  /*23cb0*/  IMAD.MOV.U32 R13, RZ, RZ, R0 ;  /* 0x000000ffff0d7224 */ /* 0x000fe400078e0000 */
[----:B------:R-:W-:Y:S02]  /*23cc0*/  IMAD.MOV.U32 R12, RZ, RZ, 0x4 ;  /* 0x00000004ff0c7424 */ /* 0x000fe400078e00ff */
[----:B------:R-:W-:-:S07]  /*23cd0*/  IMAD.MOV.U32 R3, RZ, RZ, R14 ;  /* 0x000000ffff037224 */ /* 0x000fce00078e000e */
[----:B------:R-:W-:Y:S05]  /*23ce0*/  WARPSYNC.COLLECTIVE R15, `(.L_x_9903) ;  /* 0x000000000f087348 */ /* 0x000fea0003c00000 */
[----:B------:R0:W1:Y:S02]  /*23cf0*/  SHFL.IDX P6, R14, R13, R12, R11 ;  /* 0x0000000c0d0e7389 */ /* 0x00006400000c000b */
[----:B01----:R-:W-:Y:S01]  /*23d00*/  ENDCOLLECTIVE ;  /* 0x000000000000791b */ /* 0x003fe20003800000 */
.L_x_9903:
        /* <DEDUP_REMOVED lines=16> */
.L_x_9904:
[----:B------:R-:W-:Y:S01]  /*23e10*/  @P0 LEA R8, R5, R22, 0x1 ;  /* 0x0000001605080211 */ /* 0x000fe200078e08ff */
[----:B------:R-:W-:Y:S02]  /*23e20*/  IMAD.MOV.U32 R13, RZ, RZ, R0 ;  /* 0x000000ffff0d7224 */ /* 0x000fe400078e0000 */
[----:B------:R-:W-:Y:S02]  /*23e30*/  IMAD.MOV.U32 R12, RZ, RZ, 0x5 ;  /* 0x00000005ff0c7424 */ /* 0x000fe400078e00ff */
[----:B------:R-:W-:-:S07]  /*23e40*/  IMAD.MOV.U32 R3, RZ, RZ, R14 ;  /* 0x000000ffff037224 */ /* 0x000fce00078e000e */
[----:B------:R-:W-:Y:S05]  /*23e50*/  WARPSYNC.COLLECTIVE R15, `(.L_x_9905) ;  /* 0x000000000f087348 */ /* 0x000fea0003c00000 */
[----:B------:R0:W1:Y:S02]  /*23e60*/  SHFL.IDX P6, R14, R13, R12, R11 ;  /* 0x0000000c0d0e7389 */ /* 0x00006400000c000b */
[----:B01----:R-:W-:Y:S01]  /*23e70*/  ENDCOLLECTIVE ;  /* 0x000000000000791b */ /* 0x003fe20003800000 */
.L_x_9905:
        /* <DEDUP_REMOVED lines=16> */
.L_x_9906:
[----:B------:R-:W-:Y:S01]  /*23f80*/  @P0 IMAD R8, R5, 0x2, R22 ;  /* 0x0000000205080824 */ /* 0x000fe200078e0216 */
[----:B------:R-:W-:Y:S01]  /*23f90*/  MOV R13, R0 ;  /* 0x00000000000d7202 */ /* 0x000fe20000000f00 */
[----:B------:R-:W-:Y:S02]  /*23fa0*/  IMAD.MOV.U32 R12, RZ, RZ, 0x6 ;  /* 0x00000006ff0c7424 */ /* 0x000fe400078e00ff */
[----:B------:R-:W-:-:S07]  /*23fb0*/  IMAD.MOV.U32 R3, RZ, RZ, R14 ;  /* 0x000000ffff037224 */ /* 0x000fce00078e000e */
[----:B------:R-:W-:Y:S05]  /*23fc0*/  WARPSYNC.COLLECTIVE R15, `(.L_x_9907) ;  /* 0x000000000f087348 */ /* 0x000fea0003c00000 */
[----:B------:R0:W1:Y:S02]  /*23fd0*/  SHFL.IDX P6, R14, R13, R12, R11 ;  /* 0x0000000c0d0e7389 */ /* 0x00006400000c000b */
[----:B01----:R-:W-:Y:S01]  /*23fe0*/  ENDCOLLECTIVE ;  /* 0x000000000000791b */ /* 0x003fe20003800000 */
.L_x_9907:
        /* <DEDUP_REMOVED lines=16> */
.L_x_9908:
[----:B------:R-:W-:Y:S02]  /*240f0*/  @P0 IMAD R8, R5, 0x2, R22 ;  /* 0x0000000205080824 */ /* 0x000fe400078e0216 */
[----:B------:R-:W-:Y:S01]  /*24100*/  IMAD.MOV.U32 R13, RZ, RZ, R0 ;  /* 0x000000ffff0d7224 */ /* 0x000fe200078e0000 */
[----:B------:R-:W-:Y:S02]  /*24110*/  MOV R12, 0x7 ;  /* 0x00000007000c7802 */ /* 0x000fe40000000f00 */
[----:B------:R-:W-:-:S07]  /*24120*/  MOV R3, R14 ;  /* 0x0000000e00037202 */ /* 0x000fce0000000f00 */
[----:B------:R-:W-:Y:S05]  /*24130*/  WARPSYNC.COLLECTIVE R15, `(.L_x_9909) ;  /* 0x000000000f087348 */ /* 0x000fea0003c00000 */
[----:B------:R0:W1:Y:S02]  /*24140*/  SHFL.IDX P6, R14, R13, R12, R11 ;  /* 0x0000000c0d0e7389 */ /* 0x00006400000c000b */
[----:B01----:R-:W-:Y:S01]  /*24150*/  ENDCOLLECTIVE ;  /* 0x000000000000791b */ /* 0x003fe20003800000 */
.L_x_9909:
[----:B------:R-:W-:-:S05]  /*24160*/  @P0 LEA R3, P1, R31, R3, 0x1 ;  /* 0x000000031f030211 */ /* 0x000fca00078208ff */
[----:B------:R-:W-:-:S05]  /*24170*/  @P0 IMAD.X R2, RZ, RZ, R2, P1 ;  /* 0x000000ffff020224 */ /* 0x000fca00008e0602 */
        /* <DEDUP_REMOVED lines=12> */
.L_x_9910:
[----:B------:R-:W-:Y:S01]  /*24240*/  @!PT LDS RZ, [RZ] ;  /* 0x00000000fffff984 */ /* 0x000fe20000000800 */
[----:B------:R-:W-:Y:S01]  /*24250*/  @!PT LDS RZ, [RZ] ;  /* 0x00000000fffff984 */ /* 0x000fe20000000800 */
[----:B------:R-:W-:Y:S01]  /*24260*/  @!PT LDS RZ, [RZ] ;  /* 0x00000000fffff984 */ /* 0x000fe20000000800 */
[----:B------:R0:W-:Y:S02]  /*24270*/  @P0 LDGSTS.E.BYPASS.LTC128B.128 [R8+0x1f400], desc[UR42][R2.64+0x80], !P2 ;  /* 0x1f40008002080fae */ /* 0x0001e4000d101d6a */
[----:B0-----:R-:W-:Y:S01]  /*24280*/  IMAD.MOV.U32 R2, RZ, RZ, R14 ;  /* 0x000000ffff027224 */ /* 0x001fe200078e000e */
[----:B------:R-:W-:Y:S06]  /*24290*/  BRA `(.L_x_9911) ;  /* 0xffffff8400c07947 */ /* 0x000fec000383ffff */
.L_x_9688:
[----:B------:R-:W-:Y:S01]  /*242a0*/  MOV R13, R4 ;  /* 0x00000004000d7202 */ /* 0x000fe20000000f00 */
        /* <DEDUP_REMOVED lines=8> */
.L_x_9912:
[C---:B------:R-:W-:Y:S01]  /*24330*/  VIADD R6, R17.reuse, 0x10 ;  /* 0x0000001011067836 */ /* 0x040fe20000000000 */
[----:B------:R-:W-:Y:S01]  /*24340*/  ISETP.GE.AND P3, PT, R17, R5, PT ;  /* 0x000000051100720c */ /* 0x000fe20003f66270 */
[----:B------:R-:W-:Y:S01]  /*24350*/  IMAD.MOV.U32 R13, RZ, RZ, R0 ;  /* 0x000000ffff0d7224 */ /* 0x000fe200078e0000 */
[----:B------:R-:W-:-:S11]  /*24360*/  MOV R2, R14 ;  /* 0x0000000e00027202 */ /* 0x000fd60000000f00 */
[----:B------:R-:W-:Y:S05]  /*24370*/  WARPSYNC.COLLECTIVE R15, `(.L_x_9913) ;  /* 0x000000000f087348 */ /* 0x000fea0003c00000 */
[----:B------:R0:W1:Y:S02]  /*24380*/  SHFL.IDX P6, R14, R13, R12, R11 ;  /* 0x0000000c0d0e7389 */ /* 0x00006400000c000b */
[----:B01----:R-:W-:Y:S01]  /*24390*/  ENDCOLLECTIVE ;  /* 0x000000000000791b */ /* 0x003fe20003800000 */
.L_x_9913:
        /* <DEDUP_REMOVED lines=8> */
.L_x_9914:
        /* <DEDUP_REMOVED lines=12> */
.L_x_9915:
        /* <DEDUP_REMOVED lines=8> */
.L_x_9916:
[----:B------:R-:W-:-:S05]  /*24560*/  @!P3 MOV R3, R7 ;  /* 0x000000070003b202 */ /* 0x000fca0000000f00 */
        /* <DEDUP_REMOVED lines=12> */
.L_x_9917:
        /* <DEDUP_REMOVED lines=8> */
.L_x_9918:
        /* <DEDUP_REMOVED lines=13> */
.L_x_9919:
        /* <DEDUP_REMOVED lines=8> */
.L_x_9920:
        /* <DEDUP_REMOVED lines=13> */
.L_x_9921:
        /* <DEDUP_REMOVED lines=8> */
.L_x_9922:
        /* <DEDUP_REMOVED lines=13> */
.L_x_9923:
        /* <DEDUP_REMOVED lines=8> */
.L_x_9924:
[----:B------:R-:W-:-:S05]  /*24aa0*/  @!P3 MOV R3, R7 ;  /* 0x000000070003b202 */ /* 0x000fca0000000f00 */
        /* <DEDUP_REMOVED lines=11> */
.L_x_9925:
        /* <DEDUP_REMOVED lines=8> */
.L_x_9926:
[----:B------:R-:W-:-:S05]  /*24be0*/  @!P3 MOV R3, R7 ;  /* 0x000000070003b202 */ /* 0x000fca0000000f00 */
        /* <DEDUP_REMOVED lines=10> */
.L_x_9927:
[----:B------:R-:W-:Y:S05]  /*24c90*/  BRA `(.L_x_9928) ;  /* 0xffffff8800307947 */ /* 0x000fea000383ffff */
.L_x_9693:
[----:B0-----:R0:W1:Y:S02]  /*24ca0*/  SYNCS.PHASECHK.TRANS64.TRYWAIT P0, [R22+URZ+0x28820], R3 ;  /* 0x02882003160075a7 */ /* 0x001064000800017f */
[----:B-1----:R-:W-:Y:S05]  /*24cb0*/  @!P0 NANOSLEEP.SYNCS 0x989680 ;  /* 0x009896800000895d */ /* 0x002fea0003900000 */
[----:B------:R-:W1:Y:S02]  /*24cc0*/  @!P0 SYNCS.PHASECHK.TRANS64 P0, [R22+URZ+0x28820], R3 ;  /* 0x02882003160085a7 */ /* 0x000e64000800007f */
[----:B-1----:R-:W-:Y:S05]  /*24cd0*/  @!P0 BRA `(.L_x_9693) ;  /* 0xfffffffc00f08947 */ /* 0x002fea000383ffff */
[----:B------:R-:W-:Y:S05]  /*24ce0*/  BRA `(.L_x_9929) ;  /* 0xffffff8800a87947 */ /* 0x000fea000383ffff */
.L_x_9698:
[----:B0-----:R0:W1:Y:S02]  /*24cf0*/  SYNCS.PHASECHK.TRANS64.TRYWAIT P0, [R6+URZ+0x28840], R3 ;  /* 0x02884003060075a7 */ /* 0x001064000800017f */
[----:B-1----:R-:W-:Y:S05]  /*24d00*/  @!P0 NANOSLEEP.SYNCS 0x989680 ;  /* 0x009896800000895d */ /* 0x002fea0003900000 */
[----:B------:R-:W1:Y:S02]  /*24d10*/  @!P0 SYNCS.PHASECHK.TRANS64 P0, [R6+URZ+0x28840], R3 ;  /* 0x02884003060085a7 */ /* 0x000e64000800007f */
[----:B-1----:R-:W-:Y:S05]  /*24d20*/  @!P0 BRA `(.L_x_9698) ;  /* 0xfffffffc00f08947 */ /* 0x002fea000383ffff */
[----:B------:R-:W-:Y:S05]  /*24d30*/  BRA `(.L_x_9930) ;  /* 0xffffff8c00707947 */ /* 0x000fea000383ffff */
.L_x_9699:
        /* <DEDUP_REMOVED lines=8> */
.L_x_9932:
[----:B------:R-:W-:Y:S05]  /*24dc0*/  BSYNC B1 ;  /* 0x0000000000017941 */ /* 0x000fea0003800000 */
.L_x_9931:
[----:B------:R-:W-:Y:S01]  /*24dd0*/  IMAD.MOV.U32 R13, RZ, RZ, R7 ;  /* 0x000000ffff0d7224 */ /* 0x000fe200078e0007 */
[----:B------:R-:W-:Y:S01]  /*24de0*/  MOV R11, 0x181f ;  /* 0x0000181f000b7802 */ /* 0x000fe20000000f00 */
[----:B------:R-:W-:Y:S02]  /*24df0*/  IMAD.MOV.U32 R12, RZ, RZ, RZ ;  /* 0x000000ffff0c7224 */ /* 0x000fe400078e00ff */
[----:B------:R-:W-:Y:S02]  /*24e00*/  IMAD.MOV.U32 R15, RZ, RZ, -0x1 ;  /* 0xffffffffff0f7424 */ /* 0x000fe400078e00ff */
[----:B------:R-:W-:Y:S02]  /*24e10*/  IMAD.MOV.U32 R3, RZ, RZ, R14 ;  /* 0x000000ffff037224 */ /* 0x000fe400078e000e */
[----:B------:R-:W-:-:S07]  /*24e20*/  IMAD.SHL.U32 R5, R31, 0x2, RZ ;  /* 0x000000021f057824 */ /* 0x000fce00078e00ff */
[----:B------:R-:W-:Y:S05]  /*24e30*/  WARPSYNC.COLLECTIVE R15, `(.L_x_9933) ;  /* 0x000000000f087348 */ /* 0x000fea0003c00000 */
[----:B------:R0:W1:Y:S02]  /*24e40*/  SHFL.IDX P6, R14, R13, R12, R11 ;  /* 0x0000000c0d0e7389 */ /* 0x00006400000c000b */
[----:B01----:R-:W-:Y:S01]  /*24e50*/  ENDCOLLECTIVE ;  /* 0x000000000000791b */ /* 0x003fe20003800000 */
.L_x_9933:
[----:B------:R-:W-:Y:S02]  /*24e60*/  IMAD R8, R8, 0x2, R22 ;  /* 0x0000000208087824 */ /* 0x000fe400078e0216 */
[----:B------:R-:W-:Y:S02]  /*24e70*/  IMAD.MOV.U32 R13, RZ, RZ, R9 ;  /* 0x000000ffff0d7224 */ /* 0x000fe400078e0009 */
[----:B------:R-:W-:Y:S02]  /*24e80*/  IMAD.MOV.U32 R12, RZ, RZ, 0x1 ;  /* 0x00000001ff0c7424 */ /* 0x000fe400078e00ff */
[----:B------:R-:W-:-:S07]  /*24e90*/  IMAD.MOV.U32 R2, RZ, RZ, R14 ;  /* 0x000000ffff027224 */ /* 0x000fce00078e000e */
[----:B------:R-:W-:Y:S05]  /*24ea0*/  WARPSYNC.COLLECTIVE R15, `(.L_x_9934) ;  /* 0x000000000f087348 */ /* 0x000fea0003c00000 */
[----:B------:R0:W1:Y:S02]  /*24eb0*/  SHFL.IDX P6, R14, R13, R12, R11 ;  /* 0x0000000c0d0e7389 */ /* 0x00006400000c000b */
[----:B01----:R-:W-:Y:S01]  /*24ec0*/  ENDCOLLECTIVE ;  /* 0x000000000000791b */ /* 0x003fe20003800000 */
.L_x_9934:
        /* <DEDUP_REMOVED lines=8> */
[----:B0-----:R-:W-:-:S07]  /*24f50*/  MOV R3, R14 ;  /* 0x0000000e00037202 */ /* 0x001fce0000000f00 */
[----:B------:R-:W-:Y:S05]  /*24f60*/  WARPSYNC.COLLECTIVE R15, `(.L_x_9935) ;  /* 0x000000000f087348 */ /* 0x000fea0003c00000 */
[----:B------:R0:W1:Y:S02]  /*24f70*/  SHFL.IDX P6, R14, R13, R12, R11 ;  /* 0x0000000c0d0e7389 */ /* 0x00006400000c000b */
[----:B01----:R-:W-:Y:S01]  /*24f80*/  ENDCOLLECTIVE ;  /* 0x000000000000791b */ /* 0x003fe20003800000 */
.L_x_9935:
[----:B------:R-:W-:Y:S01]  /*24f90*/  MOV R13, R9 ;  /* 0x00000009000d7202 */ /* 0x000fe20000000f00 */
[----:B------:R-:W-:Y:S02]  /*24fa0*/  IMAD.MOV.U32 R12, RZ, RZ, 0x2 ;  /* 0x00000002ff0c7424 */ /* 0x000fe400078e00ff */
[----:B------:R-:W-:-:S07]  /*24fb0*/  IMAD.MOV.U32 R2, RZ, RZ, R14 ;  /* 0x000000ffff027224 */ /* 0x000fce00078e000e */
[----:B------:R-:W-:Y:S05]  /*24fc0*/  WARPSYNC.COLLECTIVE R15, `(.L_x_9936) ;  /* 0x000000000f087348 */ /* 0x000fea0003c00000 */
[----:B------:R0:W1:Y:S02]  /*24fd0*/  SHFL.IDX P6, R14, R13, R12, R11 ;  /* 0x0000000c0d0e7389 */ /* 0x00006400000c000b */
[----:B01----:R-:W-:Y:S01]  /*24fe0*/  ENDCOLLECTIVE ;  /* 0x000000000000791b */ /* 0x003fe20003800000 */
.L_x_9936:
        /* <DEDUP_REMOVED lines=12> */
.L_x_9937:
[----:B------:R-:W-:Y:S02]  /*250b0*/  IMAD.MOV.U32 R13, RZ, RZ, R9 ;  /* 0x000000ffff0d7224 */ /* 0x000fe400078e0009 */
[----:B------:R-:W-:Y:S01]  /*250c0*/  IMAD.MOV.U32 R12, RZ, RZ, 0x3 ;  /* 0x00000003ff0c7424 */ /* 0x000fe200078e00ff */
[----:B------:R-:W-:-:S07]  /*250d0*/  MOV R2, R14 ;  /* 0x0000000e00027202 */ /* 0x000fce0000000f00 */
[----:B------:R-:W-:Y:S05]  /*250e0*/  WARPSYNC.COLLECTIVE R15, `(.L_x_9938) ;  /* 0x000000000f087348 */ /* 0x000fea0003c00000 */
[----:B------:R0:W1:Y:S02]  /*250f0*/  SHFL.IDX P6, R14, R13, R12, R11 ;  /* 0x0000000c0d0e7389 */ /* 0x00006400000c000b */
[----:B01----:R-:W-:Y:S01]  /*25100*/  ENDCOLLECTIVE ;  /* 0x000000000000791b */ /* 0x003fe20003800000 */
.L_x_9938:
        /* <DEDUP_REMOVED lines=12> */
.L_x_9939:
[----:B------:R-:W-:Y:S01]  /*251d0*/  MOV R13, R9 ;  /* 0x00000009000d7202 */ /* 0x000fe20000000f00 */
[----:B------:R-:W-:Y:S02]  /*251e0*/  IMAD.MOV.U32 R12, RZ, RZ, 0x4 ;  /* 0x00000004ff0c7424 */ /* 0x000fe400078e00ff */
[----:B------:R-:W-:-:S07]  /*251f0*/  IMAD.MOV.U32 R2, RZ, RZ, R14 ;  /* 0x000000ffff027224 */ /* 0x000fce00078e000e */
[----:B------:R-:W-:Y:S05]  /*25200*/  WARPSYNC.COLLECTIVE R15, `(.L_x_9940) ;  /* 0x000000000f087348 */ /* 0x000fea0003c00000 */
[----:B------:R0:W1:Y:S02]  /*25210*/  SHFL.IDX P6, R14, R13, R12, R11 ;  /* 0x0000000c0d0e7389 */ /* 0x00006400000c000b */
[----:B01----:R-:W-:Y:S01]  /*25220*/  ENDCOLLECTIVE ;  /* 0x000000000000791b */ /* 0x003fe20003800000 */
.L_x_9940:
        /* <DEDUP_REMOVED lines=12> */
.L_x_9941:
[----:B------:R-:W-:Y:S02]  /*252f0*/  IMAD.MOV.U32 R13, RZ, RZ, R9 ;  /* 0x000000ffff0d7224 */ /* 0x000fe400078e0009 */
[----:B------:R-:W-:Y:S01]  /*25300*/  IMAD.MOV.U32 R12, RZ, RZ, 0x5 ;  /* 0x00000005ff0c7424 */ /* 0x000fe200078e00ff */
[----:B------:R-:W-:-:S07]  /*25310*/  MOV R2, R14 ;  /* 0x0000000e00027202 */ /* 0x000fce0000000f00 */
[----:B------:R-:W-:Y:S05]  /*25320*/  WARPSYNC.COLLECTIVE R15, `(.L_x_9942) ;  /* 0x000000000f087348 */ /* 0x000fea0003c00000 */
[----:B------:R0:W1:Y:S02]  /*25330*/  SHFL.IDX P6, R14, R13, R12, R11 ;  /* 0x0000000c0d0e7389 */ /* 0x00006400000c000b */
[----:B01----:R-:W-:Y:S01]  /*25340*/  ENDCOLLECTIVE ;  /* 0x000000000000791b */ /* 0x003fe20003800000 */
.L_x_9942:
        /* <DEDUP_REMOVED lines=12> */
.L_x_9943:
[----:B------:R-:W-:Y:S01]  /*25410*/  MOV R13, R9 ;  /* 0x00000009000d7202 */ /* 0x000fe20000000f00 */
[----:B------:R-:W-:Y:S02]  /*25420*/  IMAD.MOV.U32 R12, RZ, RZ, 0x6 ;  /* 0x00000006ff0c7424 */ /* 0x000fe400078e00ff */
[----:B------:R-:W-:-:S07]  /*25430*/  IMAD.MOV.U32 R2, RZ, RZ, R14 ;  /* 0x000000ffff027224 */ /* 0x000fce00078e000e */
[----:B------:R-:W-:Y:S05]  /*25440*/  WARPSYNC.COLLECTIVE R15, `(.L_x_9944) ;  /* 0x000000000f087348 */ /* 0x000fea0003c00000 */
[----:B------:R0:W1:Y:S02]  /*25450*/  SHFL.IDX P6, R14, R13, R12, R11 ;  /* 0x0000000c0d0e7389 */ /* 0x00006400000c000b */
[----:B01----:R-:W-:Y:S01]  /*25460*/  ENDCOLLECTIVE ;  /* 0x000000000000791b */ /* 0x003fe20003800000 */
.L_x_9944:
        /* <DEDUP_REMOVED lines=12> */
.L_x_9945:
[----:B------:R-:W-:Y:S02]  /*25530*/  IMAD.MOV.U32 R13, RZ, RZ, R9 ;  /* 0x000000ffff0d7224 */ /* 0x000fe400078e0009 */
[----:B------:R-:W-:Y:S01]  /*25540*/  IMAD.MOV.U32 R12, RZ, RZ, 0x7 ;  /* 0x00000007ff0c7424 */ /* 0x000fe200078e00ff */
[----:B------:R-:W-:-:S07]  /*25550*/  MOV R2, R14 ;  /* 0x0000000e00027202 */ /* 0x000fce0000000f00 */
[----:B------:R-:W-:Y:S05]  /*25560*/  WARPSYNC.COLLECTIVE R15, `(.L_x_9946) ;  /* 0x000000000f087348 */ /* 0x000fea0003c00000 */
[----:B------:R0:W1:Y:S02]  /*25570*/  SHFL.IDX P6, R14, R13, R12, R11 ;  /* 0x0000000c0d0e7389 */ /* 0x00006400000c000b */
[----:B01----:R-:W-:Y:S01]  /*25580*/  ENDCOLLECTIVE ;  /* 0x000000000000791b */ /* 0x003fe20003800000 */
.L_x_9946:
        /* <DEDUP_REMOVED lines=12> */
.L_x_9947:
[----:B------:R-:W-:Y:S01]  /*25650*/  IMAD.MOV.U32 R2, RZ, RZ, R14 ;  /* 0x000000ffff027224 */ /* 0x000fe200078e000e */
[----:B------:R-:W-:Y:S06]  /*25660*/  BRA `(.L_x_9948) ;  /* 0xffffff88003c7947 */ /* 0x000fec000383ffff */
.L_x_9704:
[----:B-1----:R1:W2:Y:S02]  /*25670*/  SYNCS.PHASECHK.TRANS64.TRYWAIT P0, [R6+URZ+0x28860], R2 ;  /* 0x02886002060075a7 */ /* 0x0022a4000800017f */
[----:B--2---:R-:W-:Y:S05]  /*25680*/  @!P0 NANOSLEEP.SYNCS 0x989680 ;  /* 0x009896800000895d */ /* 0x004fea0003900000 */
[----:B------:R-:W2:Y:S02]  /*25690*/  @!P0 SYNCS.PHASECHK.TRANS64 P0, [R6+URZ+0x28860], R2 ;  /* 0x02886002060085a7 */ /* 0x000ea4000800007f */
[----:B--2---:R-:W-:Y:S05]  /*256a0*/  @!P0 BRA `(.L_x_9704) ;  /* 0xfffffffc00f08947 */ /* 0x004fea000383ffff */
[----:B------:R-:W-:Y:S05]  /*256b0*/  BRA `(.L_x_9949) ;  /* 0xffffff8800987947 */ /* 0x000fea000383ffff */
.L_x_9705:
        /* <DEDUP_REMOVED lines=8> */
.L_x_9951:
[----:B------:R-:W-:Y:S05]  /*25740*/  BSYNC B1 ;  /* 0x0000000000017941 */ /* 0x000fea0003800000 */
.L_x_9950:
        /* <DEDUP_REMOVED lines=9> */
.L_x_9952:
[----:B------:R-:W-:Y:S01]  /*257e0*/  IMAD.MOV.U32 R13, RZ, RZ, R24 ;  /* 0x000000ffff0d7224 */ /* 0x000fe200078e0018 */
[----:B------:R-:W-:Y:S02]  /*257f0*/  MOV R12, 0x1 ;  /* 0x00000001000c7802 */ /* 0x000fe40000000f00 */
[----:B------:R-:W-:-:S07]  /*25800*/  MOV R2, R14 ;  /* 0x0000000e00027202 */ /* 0x000fce0000000f00 */
[----:B------:R-:W-:Y:S05]  /*25810*/  WARPSYNC.COLLECTIVE R15, `(.L_x_9953) ;  /* 0x000000000f087348 */ /* 0x000fea0003c00000 */
[----:B------:R0:W1:Y:S02]  /*25820*/  SHFL.IDX P6, R14, R13, R12, R11 ;  /* 0x0000000c0d0e7389 */ /* 0x00006400000c000b */
[----:B01----:R-:W-:Y:S01]  /*25830*/  ENDCOLLECTIVE ;  /* 0x000000000000791b */ /* 0x003fe20003800000 */
.L_x_9953:
        /* <DEDUP_REMOVED lines=14> */
.L_x_9954:
[----:B------:R-:W-:Y:S02]  /*25920*/  IMAD.MOV.U32 R13, RZ, RZ, R24 ;  /* 0x000000ffff0d7224 */ /* 0x000fe400078e0018 */
[----:B------:R-:W-:Y:S02]  /*25930*/  IMAD.MOV.U32 R12, RZ, RZ, 0x2 ;  /* 0x00000002ff0c7424 */ /* 0x000fe400078e00ff */
[----:B------:R-:W-:-:S07]  /*25940*/  IMAD.MOV.U32 R2, RZ, RZ, R14 ;  /* 0x000000ffff027224 */ /* 0x000fce00078e000e */
[----:B------:R-:W-:Y:S05]  /*25950*/  WARPSYNC.COLLECTIVE R15, `(.L_x_9955) ;  /* 0x000000000f087348 */ /* 0x000fea0003c00000 */
[----:B------:R0:W1:Y:S02]  /*25960*/  SHFL.IDX P6, R14, R13, R12, R11 ;  /* 0x0000000c0d0e7389 */ /* 0x00006400000c000b */
[----:B01----:R-:W-:Y:S01]  /*25970*/  ENDCOLLECTIVE ;  /* 0x000000000000791b */ /* 0x003fe20003800000 */
.L_x_9955:
[----:B------:R-:W-:-:S04]  /*25980*/  IADD3 R2, P0, R2, R5, RZ ;  /* 0x0000000502027210 */ /* 0x000fc80007f1e0ff */
[----:B------:R-:W-:Y:S02]  /*25990*/  IADD3.X R3, RZ, R3, RZ, P0, !PT ;  /* 0x00000003ff037210 */ /* 0x000fe400007fe4ff */
        /* <DEDUP_REMOVED lines=12> */
.L_x_9956:
[----:B------:R-:W-:Y:S01]  /*25a60*/  IMAD.MOV.U32 R13, RZ, RZ, R24 ;  /* 0x000000ffff0d7224 */ /* 0x000fe200078e0018 */
[----:B------:R-:W-:Y:S01]  /*25a70*/  MOV R12, 0x3 ;  /* 0x00000003000c7802 */ /* 0x000fe20000000f00 */
[----:B------:R-:W-:-:S07]  /*25a80*/  IMAD.MOV.U32 R2, RZ, RZ, R14 ;  /* 0x000000ffff027224 */ /* 0x000fce00078e000e */
[----:B------:R-:W-:Y:S05]  /*25a90*/  WARPSYNC.COLLECTIVE R15, `(.L_x_9957) ;  /* 0x000000000f087348 */ /* 0x000fea0003c00000 */
[----:B------:R0:W1:Y:S02]  /*25aa0*/  SHFL.IDX P6, R14, R13, R12, R11 ;  /* 0x0000000c0d0e7389 */ /* 0x00006400000c000b */
[----:B01----:R-:W-:Y:S01]  /*25ab0*/  ENDCOLLECTIVE ;  /* 0x000000000000791b */ /* 0x003fe20003800000 */
.L_x_9957:
        /* <DEDUP_REMOVED lines=14> */
.L_x_9958:
[----:B------:R-:W-:Y:S02]  /*25ba0*/  IMAD.MOV.U32 R13, RZ, RZ, R24 ;  /* 0x000000ffff0d7224 */ /* 0x000fe400078e0018 */
[----:B------:R-:W-:Y:S02]  /*25bb0*/  IMAD.MOV.U32 R12, RZ, RZ, 0x4 ;  /* 0x00000004ff0c7424 */ /* 0x000fe400078e00ff */
[----:B------:R-:W-:-:S07]  /*25bc0*/  IMAD.MOV.U32 R2, RZ, RZ, R14 ;  /* 0x000000ffff027224 */ /* 0x000fce00078e000e */
[----:B------:R-:W-:Y:S05]  /*25bd0*/  WARPSYNC.COLLECTIVE R15, `(.L_x_9959) ;  /* 0x000000000f087348 */ /* 0x000fea0003c00000 */
[----:B------:R0:W1:Y:S02]  /*25be0*/  SHFL.IDX P6, R14, R13, R12, R11 ;  /* 0x0000000c0d0e7389 */ /* 0x00006400000c000b */
[----:B01----:R-:W-:Y:S01]  /*25bf0*/  ENDCOLLECTIVE ;  /* 0x000000000000791b */ /* 0x003fe20003800000 */
.L_x_9959:
        /* <DEDUP_REMOVED lines=14> */
.L_x_9960:
[----:B------:R-:W-:Y:S01]  /*25ce0*/  IMAD.MOV.U32 R13, RZ, RZ, R24 ;  /* 0x000000ffff0d7224 */ /* 0x000fe200078e0018 */
[----:B------:R-:W-:Y:S01]  /*25cf0*/  MOV R12, 0x5 ;  /* 0x00000005000c7802 */ /* 0x000fe20000000f00 */
[----:B------:R-:W-:-:S07]  /*25d00*/  IMAD.MOV.U32 R2, RZ, RZ, R14 ;  /* 0x000000ffff027224 */ /* 0x000fce00078e000e */
[----:B------:R-:W-:Y:S05]  /*25d10*/  WARPSYNC.COLLECTIVE R15, `(.L_x_9961) ;  /* 0x000000000f087348 */ /* 0x000fea0003c00000 */
[----:B------:R0:W1:Y:S02]  /*25d20*/  SHFL.IDX P6, R14, R13, R12, R11 ;  /* 0x0000000c0d0e7389 */ /* 0x00006400000c000b */
[----:B01----:R-:W-:Y:S01]  /*25d30*/  ENDCOLLECTIVE ;  /* 0x000000000000791b */ /* 0x003fe20003800000 */
.L_x_9961:
        /* <DEDUP_REMOVED lines=14> */
.L_x_9962:
[----:B------:R-:W-:Y:S02]  /*25e20*/  IMAD.MOV.U32 R13, RZ, RZ, R24 ;  /* 0x000000ffff0d7224 */ /* 0x000fe400078e0018 */
[----:B------:R-:W-:Y:S02]  /*25e30*/  IMAD.MOV.U32 R12, RZ, RZ, 0x6 ;  /* 0x00000006ff0c7424 */ /* 0x000fe400078e00ff */
[----:B------:R-:W-:-:S07]  /*25e40*/  IMAD.MOV.U32 R2, RZ, RZ, R14 ;  /* 0x000000ffff027224 */ /* 0x000fce00078e000e */
[----:B------:R-:W-:Y:S05]  /*25e50*/  WARPSYNC.COLLECTIVE R15, `(.L_x_9963) ;  /* 0x000000000f087348 */ /* 0x000fea0003c00000 */
[----:B------:R0:W1:Y:S02]  /*25e60*/  SHFL.IDX P6, R14, R13, R12, R11 ;  /* 0x0000000c0d0e7389 */ /* 0x00006400000c000b */
[----:B01----:R-:W-:Y:S01]  /*25e70*/  ENDCOLLECTIVE ;  /* 0x000000000000791b */ /* 0x003fe20003800000 */
.L_x_9963:
        /* <DEDUP_REMOVED lines=14> */
.L_x_9964:
[----:B------:R-:W-:Y:S01]  /*25f60*/  IMAD.MOV.U32 R13, RZ, RZ, R24 ;  /* 0x000000ffff0d7224 */ /* 0x000fe200078e0018 */
[----:B------:R-:W-:Y:S01]  /*25f70*/  MOV R12, 0x7 ;  /* 0x00000007000c7802 */ /* 0x000fe20000000f00 */
[----:B------:R-:W-:-:S07]  /*25f80*/  IMAD.MOV.U32 R2, RZ, RZ, R14 ;  /* 0x000000ffff027224 */ /* 0x000fce00078e000e */
[----:B------:R-:W-:Y:S05]  /*25f90*/  WARPSYNC.COLLECTIVE R15, `(.L_x_9965) ;  /* 0x000000000f087348 */ /* 0x000fea0003c00000 */
[----:B------:R0:W1:Y:S02]  /*25fa0*/  SHFL.IDX P6, R14, R13, R12, R11 ;  /* 0x0000000c0d0e7389 */ /* 0x00006400000c000b */
[----:B01----:R-:W-:Y:S01]  /*25fb0*/  ENDCOLLECTIVE ;  /* 0x000000000000791b */ /* 0x003fe20003800000 */
.L_x_9965:
        /* <DEDUP_REMOVED lines=13> */
.L_x_9966:
[----:B------:R-:W-:Y:S01]  /*26090*/  @!PT LDS RZ, [RZ] ;  /* 0x00000000fffff984 */ /* 0x000fe20000000800 */
[----:B------:R-:W-:Y:S01]  /*260a0*/  @!PT LDS RZ, [RZ] ;  /* 0x00000000fffff984 */ /* 0x000fe20000000800 */
[----:B------:R-:W-:Y:S01]  /*260b0*/  @!PT LDS RZ, [RZ] ;  /* 0x00000000fffff984 */ /* 0x000fe20000000800 */
[----:B------:R1:W-:Y:S01]  /*260c0*/  LDGSTS.E.BYPASS.LTC128B.128 [R7+0x7400], desc[UR42][R2.64+0x80], !P0 ;  /* 0x0740008002077fae */ /* 0x0003e2000c101d6a */
[----:B------:R-:W-:Y:S05]  /*260d0*/  BRA `(.L_x_9967) ;  /* 0xffffff8400207947 */ /* 0x000fea000383ffff */
.L_x_9713:
[----:B0-----:R0:W1:Y:S02]  /*260e0*/  SYNCS.PHASECHK.TRANS64.TRYWAIT P0, [R0+URZ+0x28860], R3 ;  /* 0x02886003000075a7 */ /* 0x001064000800017f */
[----:B-1----:R-:W-:Y:S05]  /*260f0*/  @!P0 NANOSLEEP.SYNCS 0x989680 ;  /* 0x009896800000895d */ /* 0x002fea0003900000 */
[----:B------:R-:W1:Y:S02]  /*26100*/  @!P0 SYNCS.PHASECHK.TRANS64 P0, [R0+URZ+0x28860], R3 ;  /* 0x02886003000085a7 */ /* 0x000e64000800007f */
[----:B-1----:R-:W-:Y:S05]  /*26110*/  @!P0 BRA `(.L_x_9713) ;  /* 0xfffffffc00f08947 */ /* 0x002fea000383ffff */
[----:B------:R-:W-:Y:S05]  /*26120*/  BRA `(.L_x_9968) ;  /* 0xffffff8800347947 */ /* 0x000fea000383ffff */
.L_x_9714:
        /* <DEDUP_REMOVED lines=8> */
.L_x_9970:
[----:B------:R-:W-:Y:S05]  /*261b0*/  BSYNC B0 ;  /* 0x0000000000007941 */ /* 0x000fea0003800000 */
.L_x_9969:
[----:B------:R-:W-:Y:S01]  /*261c0*/  MOV R13, R23 ;  /* 0x00000017000d7202 */ /* 0x000fe20000000f00 */
[----:B------:R-:W-:Y:S01]  /*261d0*/  IMAD.MOV.U32 R12, RZ, RZ, RZ ;  /* 0x000000ffff0c7224 */ /* 0x000fe200078e00ff */
[----:B------:R-:W-:Y:S01]  /*261e0*/  SHF.L.U32 R5, R31, 0x1, RZ ;  /* 0x000000011f057819 */ /* 0x000fe200000006ff */
[----:B------:R-:W-:Y:S02]  /*261f0*/  IMAD.MOV.U32 R11, RZ, RZ, 0x181f ;  /* 0x0000181fff0b7424 */ /* 0x000fe400078e00ff */
[----:B------:R-:W-:Y:S02]  /*26200*/  IMAD.MOV.U32 R15, RZ, RZ, -0x1 ;  /* 0xffffffffff0f7424 */ /* 0x000fe400078e00ff */
[----:B------:R-:W-:Y:S02]  /*26210*/  IMAD.MOV.U32 R3, RZ, RZ, R14 ;  /* 0x000000ffff037224 */ /* 0x000fe400078e000e */
[----:B------:R-:W-:-:S07]  /*26220*/  IMAD R4, R9, 0x2, R22 ;  /* 0x0000000209047824 */ /* 0x000fce00078e0216 */
[----:B------:R-:W-:Y:S05]  /*26230*/  WARPSYNC.COLLECTIVE R15, `(.L_x_9971) ;  /* 0x000000000f087348 */ /* 0x000fea0003c00000 */
[----:B------:R0:W1:Y:S02]  /*26240*/  SHFL.IDX P6, R14, R13, R12, R11 ;  /* 0x0000000c0d0e7389 */ /* 0x00006400000c000b */
[----:B01----:R-:W-:Y:S01]  /*26250*/  ENDCOLLECTIVE ;  /* 0x000000000000791b */ /* 0x003fe20003800000 */
.L_x_9971:
        /* <DEDUP_REMOVED lines=11> */
.L_x_9972:
        /* <DEDUP_REMOVED lines=13> */
.L_x_9973:
[----:B------:R-:W-:Y:S02]  /*263e0*/  IMAD.MOV.U32 R13, RZ, RZ, R24 ;  /* 0x000000ffff0d7224 */ /* 0x000fe400078e0018 */
[----:B------:R-:W-:Y:S02]  /*263f0*/  IMAD.MOV.U32 R12, RZ, RZ, 0x2 ;  /* 0x00000002ff0c7424 */ /* 0x000fe400078e00ff */
[----:B------:R-:W-:-:S07]  /*26400*/  IMAD.MOV.U32 R10, RZ, RZ, R14 ;  /* 0x000000ffff0a7224 */ /* 0x000fce00078e000e */
[----:B------:R-:W-:Y:S05]  /*26410*/  WARPSYNC.COLLECTIVE R15, `(.L_x_9974) ;  /* 0x000000000f087348 */ /* 0x000fea0003c00000 */
[----:B------:R0:W1:Y:S02]  /*26420*/  SHFL.IDX P6, R14, R13, R12, R11 ;  /* 0x0000000c0d0e7389 */ /* 0x00006400000c000b */
[----:B01----:R-:W-:Y:S01]  /*26430*/  ENDCOLLECTIVE ;  /* 0x000000000000791b */ /* 0x003fe20003800000 */
.L_x_9974:
[----:B------:R-:W-:-:S04]  /*26440*/  IADD3 R2, P2, R10, R5, RZ ;  /* 0x000000050a027210 */ /* 0x000fc80007f5e0ff */
[----:B------:R-:W-:-:S05]  /*26450*/  IADD3.X R3, RZ, R7, RZ, P2, !PT ;  /* 0x00000007ff037210 */ /* 0x000fca00017fe4ff */
        /* <DEDUP_REMOVED lines=12> */
.L_x_9975:
[----:B------:R-:W-:Y:S02]  /*26520*/  IMAD.MOV.U32 R13, RZ, RZ, R24 ;  /* 0x000000ffff0d7224 */ /* 0x000fe400078e0018 */
[----:B------:R-:W-:Y:S01]  /*26530*/  IMAD.MOV.U32 R12, RZ, RZ, 0x3 ;  /* 0x00000003ff0c7424 */ /* 0x000fe200078e00ff */
[----:B------:R-:W-:-:S13]  /*26540*/  IADD3 R2, P2, R14, R5, RZ ;  /* 0x000000050e027210 */ /* 0x000fda0007f5e0ff */
[----:B------:R-:W-:Y:S05]  /*26550*/  WARPSYNC.COLLECTIVE R15, `(.L_x_9976) ;  /* 0x000000000f087348 */ /* 0x000fea0003c00000 */
[----:B------:R0:W1:Y:S02]  /*26560*/  SHFL.IDX P6, R14, R13, R12, R11 ;  /* 0x0000000c0d0e7389 */ /* 0x00006400000c000b */
[----:B01----:R-:W-:Y:S01]  /*26570*/  ENDCOLLECTIVE ;  /* 0x000000000000791b */ /* 0x003fe20003800000 */
.L_x_9976:
        /* <DEDUP_REMOVED lines=13> */
.L_x_9977:
[----:B------:R-:W-:Y:S01]  /*26650*/  IMAD.MOV.U32 R13, RZ, RZ, R24 ;  /* 0x000000ffff0d7224 */ /* 0x000fe200078e0018 */
[----:B------:R-:W-:Y:S02]  /*26660*/  MOV R12, 0x4 ;  /* 0x00000004000c7802 */ /* 0x000fe40000000f00 */
[----:B------:R-:W-:-:S13]  /*26670*/  IADD3 R2, P2, R14, R5, RZ ;  /* 0x000000050e027210 */ /* 0x000fda0007f5e0ff */
[----:B------:R-:W-:Y:S05]  /*26680*/  WARPSYNC.COLLECTIVE R15, `(.L_x_9978) ;  /* 0x000000000f087348 */ /* 0x000fea0003c00000 */
[----:B------:R0:W1:Y:S02]  /*26690*/  SHFL.IDX P6, R14, R13, R12, R11 ;  /* 0x0000000c0d0e7389 */ /* 0x00006400000c000b */
[----:B01----:R-:W-:Y:S01]  /*266a0*/  ENDCOLLECTIVE ;  /* 0x000000000000791b */ /* 0x003fe20003800000 */
.L_x_9978:
        /* <DEDUP_REMOVED lines=13> */
.L_x_9979:
[----:B------:R-:W-:Y:S02]  /*26780*/  IMAD.MOV.U32 R13, RZ, RZ, R24 ;  /* 0x000000ffff0d7224 */ /* 0x000fe400078e0018 */
[----:B------:R-:W-:Y:S02]  /*26790*/  IMAD.MOV.U32 R12, RZ, RZ, 0x5 ;  /* 0x00000005ff0c7424 */ /* 0x000fe400078e00ff */
[----:B------:R-:W-:-:S07]  /*267a0*/  IMAD.MOV.U32 R10, RZ, RZ, R14 ;  /* 0x000000ffff0a7224 */ /* 0x000fce00078e000e */
[----:B------:R-:W-:Y:S05]  /*267b0*/  WARPSYNC.COLLECTIVE R15, `(.L_x_9980) ;  /* 0x000000000f087348 */ /* 0x000fea0003c00000 */
[----:B------:R0:W1:Y:S02]  /*267c0*/  SHFL.IDX P6, R14, R13, R12, R11 ;  /* 0x0000000c0d0e7389 */ /* 0x00006400000c000b */
[----:B01----:R-:W-:Y:S01]  /*267d0*/  ENDCOLLECTIVE ;  /* 0x000000000000791b */ /* 0x003fe20003800000 */
.L_x_9980:
        /* <DEDUP_REMOVED lines=14> */
.L_x_9981:
[----:B------:R-:W-:Y:S02]  /*268c0*/  IMAD.MOV.U32 R13, RZ, RZ, R24 ;  /* 0x000000ffff0d7224 */ /* 0x000fe400078e0018 */
[----:B------:R-:W-:Y:S01]  /*268d0*/  IMAD.MOV.U32 R12, RZ, RZ, 0x6 ;  /* 0x00000006ff0c7424 */ /* 0x000fe200078e00ff */
[----:B------:R-:W-:-:S13]  /*268e0*/  IADD3 R2, P2, R14, R5, RZ ;  /* 0x000000050e027210 */ /* 0x000fda0007f5e0ff */
[----:B------:R-:W-:Y:S05]  /*268f0*/  WARPSYNC.COLLECTIVE R15, `(.L_x_9982) ;  /* 0x000000000f087348 */ /* 0x000fea0003c00000 */
[----:B------:R0:W1:Y:S02]  /*26900*/  SHFL.IDX P6, R14, R13, R12, R11 ;  /* 0x0000000c0d0e7389 */ /* 0x00006400000c000b */
[----:B01----:R-:W-:Y:S01]  /*26910*/  ENDCOLLECTIVE ;  /* 0x000000000000791b */ /* 0x003fe20003800000 */
.L_x_9982:
        /* <DEDUP_REMOVED lines=13> */
.L_x_9983:
[----:B------:R-:W-:Y:S01]  /*269f0*/  MOV R13, R24 ;  /* 0x00000018000d7202 */ /* 0x000fe20000000f00 */
[----:B------:R-:W-:Y:S02]  /*26a00*/  IMAD.MOV.U32 R12, RZ, RZ, 0x7 ;  /* 0x00000007ff0c7424 */ /* 0x000fe400078e00ff */
[----:B------:R-:W-:-:S07]  /*26a10*/  IMAD.MOV.U32 R10, RZ, RZ, R14 ;  /* 0x000000ffff0a7224 */ /* 0x000fce00078e000e */
[----:B------:R-:W-:Y:S05]  /*26a20*/  WARPSYNC.COLLECTIVE R15, `(.L_x_9984) ;  /* 0x000000000f087348 */ /* 0x000fea0003c00000 */
[----:B------:R0:W1:Y:S02]  /*26a30*/  SHFL.IDX P6, R14, R13, R12, R11 ;  /* 0x0000000c0d0e7389 */ /* 0x00006400000c000b */
[----:B01----:R-:W-:Y:S01]  /*26a40*/  ENDCOLLECTIVE ;  /* 0x000000000000791b */ /* 0x003fe20003800000 */
.L_x_9984:
        /* <DEDUP_REMOVED lines=12> */
.L_x_9985:
[----:B------:R-:W-:Y:S05]  /*26b10*/  BRA `(.L_x_9986) ;  /* 0xffffff8000d47947 */ /* 0x000fea000383ffff */
.L_x_9719:
[----:B------:R-:W-:Y:S01]  /*26b20*/  BSSY B0, `(.L_x_9987) ;  /* 0x0000008000007945 */ /* 0x000fe20003800000 */
[----:B------:R-:W-:Y:S01]  /*26b30*/  MOV R13, R16 ;  /* 0x00000010000d7202 */ /* 0x000fe20000000f00 */
[----:B-1----:R-:W-:Y:S02]  /*26b40*/  IMAD.MOV.U32 R12, RZ, RZ, RZ ;  /* 0x000000ffff0c7224 */ /* 0x002fe400078e00ff */
[----:B------:R-:W-:Y:S02]  /*26b50*/  IMAD.MOV.U32 R11, RZ, RZ, 0x1f ;  /* 0x0000001fff0b7424 */ /* 0x000fe400078e00ff */
[----:B------:R-:W-:-:S07]  /*26b60*/  IMAD.MOV.U32 R15, RZ, RZ, -0x1 ;  /* 0xffffffffff0f7424 */ /* 0x000fce00078e00ff */
[----:B------:R-:W-:Y:S05]  /*26b70*/  WARPSYNC.COLLECTIVE R15, `(.L_x_9988) ;  /* 0x000000000f087348 */ /* 0x000fea0003c00000 */
[----:B------:R0:W1:Y:S02]  /*26b80*/  SHFL.IDX P6, R14, R13, R12, R11 ;  /* 0x0000000c0d0e7389 */ /* 0x00006400000c000b */
[----:B01----:R-:W-:Y:S01]  /*26b90*/  ENDCOLLECTIVE ;  /* 0x000000000000791b */ /* 0x003fe20003800000 */
.L_x_9988:
[----:B------:R-:W-:Y:S05]  /*26ba0*/  BSYNC B0 ;  /* 0x0000000000007941 */ /* 0x000fea0003800000 */
.L_x_9987:
        /* <DEDUP_REMOVED lines=9> */
.L_x_9989:
        /* <DEDUP_REMOVED lines=24> */
.L_x_9990:
[----:B------:R-:W-:Y:S01]  /*26dc0*/  IMAD.MOV.U32 R12, RZ, RZ, 0x2 ;  /* 0x00000002ff0c7424 */ /* 0x000fe200078e00ff */
[----:B------:R-:W-:-:S04]  /*26dd0*/  SEL R14, R14, RZ, P1 ;  /* 0x000000ff0e0e7207 */ /* 0x000fc80000800000 */
[----:B------:R-:W-:-:S05]  /*26de0*/  IADD3 R5, R13, R14, RZ ;  /* 0x0000000e0d057210 */ /* 0x000fca0007ffe0ff */
[----:B------:R-:W-:-:S07]  /*26df0*/  IMAD.MOV.U32 R13, RZ, RZ, R5 ;  /* 0x000000ffff0d7224 */ /* 0x000fce00078e0005 */
[----:B------:R-:W-:Y:S05]  /*26e00*/  WARPSYNC.COLLECTIVE R15, `(.L_x_9991) ;  /* 0x000000000f087348 */ /* 0x000fea0003c00000 */
[----:B------:R0:W1:Y:S02]  /*26e10*/  SHFL.UP P6, R14, R13, R12, R11 ;  /* 0x0400000c0d0e7389 */ /* 0x00006400000c000b */
[----:B01----:R-:W-:Y:S01]  /*26e20*/  ENDCOLLECTIVE ;  /* 0x000000000000791b */ /* 0x003fe20003800000 */
.L_x_9991:
[----:B------:R-:W-:Y:S01]  /*26e30*/  IMAD.MOV.U32 R12, RZ, RZ, 0x4 ;  /* 0x00000004ff0c7424 */ /* 0x000fe200078e00ff */
[----:B------:R-:W-:-:S05]  /*26e40*/  SEL R2, R14, RZ, P2 ;  /* 0x000000ff0e027207 */ /* 0x000fca0001000000 */
[----:B------:R-:W-:-:S05]  /*26e50*/  IMAD.IADD R2, R5, 0x1, R2 ;  /* 0x0000000105027824 */ /* 0x000fca00078e0202 */
[----:B------:R-:W-:-:S07]  /*26e60*/  MOV R13, R2 ;  /* 0x00000002000d7202 */ /* 0x000fce0000000f00 */
[----:B------:R-:W-:Y:S05]  /*26e70*/  WARPSYNC.COLLECTIVE R15, `(.L_x_9992) ;  /* 0x000000000f087348 */ /* 0x000fea0003c00000 */
[----:B------:R0:W1:Y:S02]  /*26e80*/  SHFL.UP P6, R14, R13, R12, R11 ;  /* 0x0400000c0d0e7389 */ /* 0x00006400000c000b */
[----:B01----:R-:W-:Y:S01]  /*26e90*/  ENDCOLLECTIVE ;  /* 0x000000000000791b */ /* 0x003fe20003800000 */
.L_x_9992:
[----:B------:R-:W-:Y:S02]  /*26ea0*/  MOV R12, 0x8 ;  /* 0x00000008000c7802 */ /* 0x000fe40000000f00 */
[----:B------:R-:W-:-:S05]  /*26eb0*/  SEL R3, R14, RZ, P3 ;  /* 0x000000ff0e037207 */ /* 0x000fca0001800000 */
[----:B------:R-:W-:-:S04]  /*26ec0*/  IMAD.IADD R3, R2, 0x1, R3 ;  /* 0x0000000102037824 */ /* 0x000fc800078e0203 */
[----:B------:R-:W-:-:S07]  /*26ed0*/  IMAD.MOV.U32 R13, RZ, RZ, R3 ;  /* 0x000000ffff0d7224 */ /* 0x000fce00078e0003 */
[----:B------:R-:W-:Y:S05]  /*26ee0*/  WARPSYNC.COLLECTIVE R15, `(.L_x_9993) ;  /* 0x000000000f087348 */ /* 0x000fea0003c00000 */
[----:B------:R0:W1:Y:S02]  /*26ef0*/  SHFL.UP P6, R14, R13, R12, R11 ;  /* 0x0400000c0d0e7389 */ /* 0x00006400000c000b */
[----:B01----:R-:W-:Y:S01]  /*26f00*/  ENDCOLLECTIVE ;  /* 0x000000000000791b */ /* 0x003fe20003800000 */
.L_x_9993:
[----:B------:R-:W-:Y:S01]  /*26f10*/  IMAD.MOV.U32 R12, RZ, RZ, 0x10 ;  /* 0x00000010ff0c7424 */ /* 0x000fe200078e00ff */
[----:B------:R-:W-:-:S05]  /*26f20*/  SEL R14, R14, RZ, P4 ;  /* 0x000000ff0e0e7207 */ /* 0x000fca0002000000 */
[----:B------:R-:W-:-:S04]  /*26f30*/  IMAD.IADD R5, R3, 0x1, R14 ;  /* 0x0000000103057824 */ /* 0x000fc800078e020e */
[----:B------:R-:W-:-:S07]  /*26f40*/  IMAD.MOV.U32 R13, RZ, RZ, R5 ;  /* 0x000000ffff0d7224 */ /* 0x000fce00078e0005 */
[----:B------:R-:W-:Y:S05]  /*26f50*/  WARPSYNC.COLLECTIVE R15, `(.L_x_9994) ;  /* 0x000000000f087348 */ /* 0x000fea0003c00000 */
[----:B------:R0:W1:Y:S02]  /*26f60*/  SHFL.UP P6, R14, R13, R12, R11 ;  /* 0x0400000c0d0e7389 */ /* 0x00006400000c000b */
[----:B01----:R-:W-:Y:S01]  /*26f70*/  ENDCOLLECTIVE ;  /* 0x000000000000791b */ /* 0x003fe20003800000 */
.L_x_9994:
        /* <DEDUP_REMOVED lines=8> */
.L_x_9995:
[----:B------:R-:W-:Y:S05]  /*27000*/  BRA `(.L_x_9996) ;  /* 0xffffff8000e47947 */ /* 0x000fea000383ffff */
.L_x_9722:
[----:B------:R-:W-:Y:S01]  /*27010*/  BSSY B0, `(.L_x_9997) ;  /* 0x0000007000007945 */ /* 0x000fe20003800000 */
[----:B-1----:R-:W-:Y:S02]  /*27020*/  IMAD.MOV.U32 R12, RZ, RZ, 0x1 ;  /* 0x00000001ff0c7424 */ /* 0x002fe400078e00ff */
[----:B------:R-:W-:Y:S02]  /*27030*/  IMAD.MOV.U32 R11, RZ, RZ, RZ ;  /* 0x000000ffff0b7224 */ /* 0x000fe400078e00ff */
[----:B------:R-:W-:-:S07]  /*27040*/  IMAD.MOV.U32 R15, RZ, RZ, -0x1 ;  /* 0xffffffffff0f7424 */ /* 0x000fce00078e00ff */
[----:B------:R-:W-:Y:S05]  /*27050*/  WARPSYNC.COLLECTIVE R15, `(.L_x_9998) ;  /* 0x000000000f087348 */ /* 0x000fea0003c00000 */
[----:B------:R0:W1:Y:S02]  /*27060*/  SHFL.UP P6, R14, R13, R12, R11 ;  /* 0x0400000c0d0e7389 */ /* 0x00006400000c000b */
[----:B01----:R-:W-:Y:S01]  /*27070*/  ENDCOLLECTIVE ;  /* 0x000000000000791b */ /* 0x003fe20003800000 */
.L_x_9998:
[----:B------:R-:W-:Y:S05]  /*27080*/  BSYNC B0 ;  /* 0x0000000000007941 */ /* 0x000fea0003800000 */
.L_x_9997:
        /* <DEDUP_REMOVED lines=8> */
.L_x_9999:
[----:B------:R-:W-:Y:S01]  /*27110*/  IMAD.MOV.U32 R12, RZ, RZ, 0x4 ;  /* 0x00000004ff0c7424 */ /* 0x000fe200078e00ff */
[----:B------:R-:W-:-:S04]  /*27120*/  SEL R2, R14, RZ, P2 ;  /* 0x000000ff0e027207 */ /* 0x000fc80001000000 */
[----:B------:R-:W-:-:S05]  /*27130*/  IADD3 R2, R13, R2, RZ ;  /* 0x000000020d027210 */ /* 0x000fca0007ffe0ff */
[----:B------:R-:W-:-:S07]  /*27140*/  IMAD.MOV.U32 R13, RZ, RZ, R2 ;  /* 0x000000ffff0d7224 */ /* 0x000fce00078e0002 */
[----:B------:R-:W-:Y:S05]  /*27150*/  WARPSYNC.COLLECTIVE R15, `(.L_x_10000) ;  /* 0x000000000f087348 */ /* 0x000fea0003c00000 */
[----:B------:R0:W1:Y:S02]  /*27160*/  SHFL.UP P6, R14, R13, R12, R11 ;  /* 0x0400000c0d0e7389 */ /* 0x00006400000c000b */
[----:B01----:R-:W-:Y:S01]  /*27170*/  ENDCOLLECTIVE ;  /* 0x000000000000791b */ /* 0x003fe20003800000 */
.L_x_10000:
[----:B------:R-:W-:Y:S01]  /*27180*/  IMAD.MOV.U32 R12, RZ, RZ, 0x8 ;  /* 0x00000008ff0c7424 */ /* 0x000fe200078e00ff */
[----:B------:R-:W-:-:S05]  /*27190*/  SEL R3, R14, RZ, P3 ;  /* 0x000000ff0e037207 */ /* 0x000fca0001800000 */
[----:B------:R-:W-:-:S05]  /*271a0*/  IMAD.IADD R3, R2, 0x1, R3 ;  /* 0x0000000102037824 */ /* 0x000fca00078e0203 */
[----:B------:R-:W-:-:S07]  /*271b0*/  MOV R13, R3 ;  /* 0x00000003000d7202 */ /* 0x000fce0000000f00 */
[----:B------:R-:W-:Y:S05]  /*271c0*/  WARPSYNC.COLLECTIVE R15, `(.L_x_10001) ;  /* 0x000000000f087348 */ /* 0x000fea0003c00000 */
[----:B------:R0:W1:Y:S02]  /*271d0*/  SHFL.UP P6, R14, R13, R12, R11 ;  /* 0x0400000c0d0e7389 */ /* 0x00006400000c000b */
[----:B01----:R-:W-:Y:S01]  /*271e0*/  ENDCOLLECTIVE ;  /* 0x000000000000791b */ /* 0x003fe20003800000 */
.L_x_10001:
[----:B------:R-:W-:Y:S02]  /*271f0*/  MOV R12, 0x10 ;  /* 0x00000010000c7802 */ /* 0x000fe40000000f00 */
[----:B------:R-:W-:-:S05]  /*27200*/  SEL R14, R14, RZ, P4 ;  /* 0x000000ff0e0e7207 */ /* 0x000fca0002000000 */
[----:B------:R-:W-:-:S04]  /*27210*/  IMAD.IADD R5, R3, 0x1, R14 ;  /* 0x0000000103057824 */ /* 0x000fc800078e020e */
[----:B------:R-:W-:-:S07]  /*27220*/  IMAD.MOV.U32 R13, RZ, RZ, R5 ;  /* 0x000000ffff0d7224 */ /* 0x000fce00078e0005 */
[----:B------:R-:W-:Y:S05]  /*27230*/  WARPSYNC.COLLECTIVE R15, `(.L_x_10002) ;  /* 0x000000000f087348 */ /* 0x000fea0003c00000 */
[----:B------:R0:W1:Y:S02]  /*27240*/  SHFL.UP P6, R14, R13, R12, R11 ;  /* 0x0400000c0d0e7389 */ /* 0x00006400000c000b */
[----:B01----:R-:W-:Y:S01]  /*27250*/  ENDCOLLECTIVE ;  /* 0x000000000000791b */ /* 0x003fe20003800000 */
.L_x_10002:
        /* <DEDUP_REMOVED lines=8> */
.L_x_10003:
[----:B------:R-:W-:Y:S05]  /*272e0*/  BRA `(.L_x_10004) ;  /* 0xffffff8000d07947 */ /* 0x000fea000383ffff */
.L_x_9724:
[----:B------:R-:W-:Y:S01]  /*272f0*/  BSSY B0, `(.L_x_10005) ;  /* 0x0000006000007945 */ /* 0x000fe20003800000 */
[----:B------:R-:W-:Y:S01]  /*27300*/  PLOP3.LUT P6, PT, P6, PT, PT, 0x8, 0x0 ;  /* 0x000000000000781c */ /* 0x000fe200037ce170 */
[----:B------:R-:W-:-:S12]  /*27310*/  IMAD.MOV.U32 R15, RZ, RZ, -0x1 ;  /* 0xffffffffff0f7424 */ /* 0x000fd800078e00ff */
[----:B01----:R-:W-:Y:S05]  /*27320*/  WARPSYNC.COLLECTIVE R15, `(.L_x_10006) ;  /* 0x000000000f087348 */ /* 0x003fea0003c00000 */
[----:B------:R-:W-:Y:S01]  /*27330*/  VOTE.ANY R14, PT, P6 ;  /* 0x00000000000e7806 */ /* 0x000fe200030e0100 */
[----:B01----:R-:W-:Y:S06]  /*27340*/  ENDCOLLECTIVE ;  /* 0x000000000000791b */ /* 0x003fec0003800000 */
.L_x_10006:
[----:B------:R-:W-:Y:S05]  /*27350*/  BSYNC B0 ;  /* 0x0000000000007941 */ /* 0x000fea0003800000 */
.L_x_10005:
        /* <DEDUP_REMOVED lines=8> */
.L_x_10007:
[----:B------:R-:W-:Y:S02]  /*273e0*/  IMAD.IADD R19, R12, 0x1, R19 ;  /* 0x000000010c137824 */ /* 0x000fe400078e0213 */
[----:B------:R-:W-:Y:S02]  /*273f0*/  IMAD.MOV.U32 R13, RZ, RZ, R4 ;  /* 0x000000ffff0d7224 */ /* 0x000fe400078e0004 */
[----:B------:R-:W-:-:S07]  /*27400*/  IMAD.MOV.U32 R17, RZ, RZ, R14 ;  /* 0x000000ffff117224 */ /* 0x000fce00078e000e */
[----:B------:R-:W-:Y:S05]  /*27410*/  WARPSYNC.COLLECTIVE R15, `(.L_x_10008) ;  /* 0x000000000f087348 */ /* 0x000fea0003c00000 */
[----:B------:R0:W1:Y:S02]  /*27420*/  SHFL.IDX P6, R14, R13, R12, R11 ;  /* 0x0000000c0d0e7389 */ /* 0x00006400000c000b */
[----:B01----:R-:W-:Y:S01]  /*27430*/  ENDCOLLECTIVE ;  /* 0x000000000000791b */ /* 0x003fe20003800000 */
.L_x_10008:
[----:B------:R-:W-:Y:S01]  /*27440*/  MOV R4, R14 ;  /* 0x0000000e00047202 */ /* 0x000fe20000000f00 */
[----:B------:R-:W-:Y:S06]  /*27450*/  BRA `(.L_x_10009) ;  /* 0xffffff8000b47947 */ /* 0x000fec000383ffff */
.L_x_9726:
[----:B------:R-:W-:Y:S01]  /*27460*/  BSSY B0, `(.L_x_10010) ;  /* 0x0000007000007945 */ /* 0x000fe20003800000 */
[----:B------:R-:W-:Y:S01]  /*27470*/  IMAD.MOV.U32 R13, RZ, RZ, R2 ;  /* 0x000000ffff0d7224 */ /* 0x000fe200078e0002 */
[----:B------:R-:W-:Y:S01]  /*27480*/  MOV R15, 0xffffffff ;  /* 0xffffffff000f7802 */ /* 0x000fe20000000f00 */
[----:B------:R-:W-:-:S07]  /*27490*/  IMAD.MOV.U32 R11, RZ, RZ, 0x1f ;  /* 0x0000001fff0b7424 */ /* 0x000fce00078e00ff */
[----:B0-23--:R-:W-:Y:S05]  /*274a0*/  WARPSYNC.COLLECTIVE R15, `(.L_x_10011) ;  /* 0x000000000f087348 */ /* 0x00dfea0003c00000 */
[----:B------:R1:W4:Y:S02]  /*274b0*/  SHFL.IDX P6, R14, R13, R12, R11 ;  /* 0x0000000c0d0e7389 */ /* 0x00032400000c000b */
[----:B01234-:R-:W-:Y:S01]  /*274c0*/  ENDCOLLECTIVE ;  /* 0x000000000000791b */ /* 0x01ffe20003800000 */
.L_x_10011:
[----:B------:R-:W-:Y:S05]  /*274d0*/  BSYNC B0 ;  /* 0x0000000000007941 */ /* 0x000fea0003800000 */
.L_x_10010:
[----:B------:R-:W-:Y:S01]  /*274e0*/  IMAD.MOV.U32 R6, RZ, RZ, R14 ;  /* 0x000000ffff067224 */ /* 0x000fe200078e000e */
[----:B------:R-:W-:Y:S06]  /*274f0*/  BRA `(.L_x_9725) ;  /* 0xffffff8000a47947 */ /* 0x000fec000383ffff */
.L_x_9732:
[----:B-1----:R1:W3:Y:S02]  /*27500*/  SYNCS.PHASECHK.TRANS64.TRYWAIT P0, [R4+URZ+0x28820], R0 ;  /* 0x02882000040075a7 */ /* 0x0022e4000800017f */
[----:B---3--:R-:W-:Y:S05]  /*27510*/  @!P0 NANOSLEEP.SYNCS 0x989680 ;  /* 0x009896800000895d */ /* 0x008fea0003900000 */
[----:B------:R-:W3:Y:S02]  /*27520*/  @!P0 SYNCS.PHASECHK.TRANS64 P0, [R4+URZ+0x28820], R0 ;  /* 0x02882000040085a7 */ /* 0x000ee4000800007f */
[----:B---3--:R-:W-:Y:S05]  /*27530*/  @!P0 BRA `(.L_x_9732) ;  /* 0xfffffffc00f08947 */ /* 0x008fea000383ffff */
[----:B------:R-:W-:Y:S05]  /*27540*/  BRA `(.L_x_10012) ;  /* 0xffffff8800fc7947 */ /* 0x000fea000383ffff */
.L_x_9733:
[----:B------:R-:W3:Y:S01]  /*27550*/  S2R R2, SR_TID.X ;  /* 0x0000000000027919 */ /* 0x000ee20000002100 */
[----:B------:R-:W-:Y:S01]  /*27560*/  BSSY B0, `(.L_x_10013) ;  /* 0x000000a000007945 */ /* 0x000fe20003800000 */
[----:B------:R-:W-:Y:S01]  /*27570*/  IMAD.MOV.U32 R12, RZ, RZ, RZ ;  /* 0x000000ffff0c7224 */ /* 0x000fe200078e00ff */
[----:B------:R-:W-:Y:S01]  /*27580*/  MOV R11, 0x1f ;  /* 0x0000001f000b7802 */ /* 0x000fe20000000f00 */
[----:B------:R-:W-:Y:S01]  /*27590*/  IMAD.MOV.U32 R15, RZ, RZ, -0x1 ;  /* 0xffffffffff0f7424 */ /* 0x000fe200078e00ff */
[----:B---3--:R-:W-:-:S04]  /*275a0*/  SHF.R.U32.HI R2, RZ, 0x5, R2 ;  /* 0x00000005ff027819 */ /* 0x008fc80000011602 */
[----:B------:R-:W-:-:S05]  /*275b0*/  LOP3.LUT R2, R2, 0x3, RZ, 0xc0, !PT ;  /* 0x0000000302027812 */ /* 0x000fca00078ec0ff */
[----:B------:R-:W-:-:S07]  /*275c0*/  IMAD.MOV.U32 R13, RZ, RZ, R2 ;  /* 0x000000ffff0d7224 */ /* 0x000fce00078e0002 */
[----:B012---:R-:W-:Y:S05]  /*275d0*/  WARPSYNC.COLLECTIVE R15, `(.L_x_10014) ;  /* 0x000000000f087348 */ /* 0x007fea0003c00000 */
[----:B------:R3:W4:Y:S02]  /*275e0*/  SHFL.IDX P6, R14, R13, R12, R11 ;  /* 0x0000000c0d0e7389 */ /* 0x00072400000c000b */
[----:B01234-:R-:W-:Y:S01]  /*275f0*/  ENDCOLLECTIVE ;  /* 0x000000000000791b */ /* 0x01ffe20003800000 */
.L_x_10014:
[----:B------:R-:W-:Y:S05]  /*27600*/  BSYNC B0 ;  /* 0x0000000000007941 */ /* 0x000fea0003800000 */
.L_x_10013:
[----:B------:R-:W-:Y:S05]  /*27610*/  BRA `(.L_x_10015) ;  /* 0xffffff8800e47947 */ /* 0x000fea000383ffff */
.L_x_9734:
[----:B------:R-:W-:Y:S01]  /*27620*/  BSSY B0, `(.L_x_10016) ;  /* 0x0000006000007945 */ /* 0x000fe20003800000 */
[----:B------:R-:W-:-:S07]  /*27630*/  IMAD.MOV.U32 R15, RZ, RZ, -0x1 ;  /* 0xffffffffff0f7424 */ /* 0x000fce00078e00ff */
[----:B012---:R-:W-:Y:S05]  /*27640*/  WARPSYNC.COLLECTIVE R15, `(.L_x_10017) ;  /* 0x000000000f0c7348 */ /* 0x007fea0003c00000 */
[----:B------:R-:W-:Y:S02]  /*27650*/  ELECT P6, UR62, PT ;  /* 0x00000000003e782f */ /* 0x000fe400038c0000 */
[----:B------:R-:W-:Y:S01]  /*27660*/  MOV R14, UR62 ;  /* 0x0000003e000e7c02 */ /* 0x000fe20008000f00 */
[----:B012---:R-:W-:Y:S10]  /*27670*/  ENDCOLLECTIVE ;  /* 0x000000000000791b */ /* 0x007ff40003800000 */
.L_x_10017:
[----:B------:R-:W-:Y:S05]  /*27680*/  BSYNC B0 ;  /* 0x0000000000007941 */ /* 0x000fea0003800000 */
.L_x_10016:
[----:B------:R-:W-:Y:S05]  /*27690*/  BRA `(.L_x_10018) ;  /* 0xffffff8800d87947 */ /* 0x000fea000383ffff */
.L_x_9736:
[----:B-1----:R1:W3:Y:S02]  /*276a0*/  SYNCS.PHASECHK.TRANS64.TRYWAIT P1, [R5+URZ+0x28840], R0 ;  /* 0x02884000050075a7 */ /* 0x0022e4000802017f */
[----:B---3--:R-:W-:Y:S05]  /*276b0*/  @!P1 NANOSLEEP.SYNCS 0x989680 ;  /* 0x009896800000995d */ /* 0x008fea0003900000 */
[----:B------:R-:W3:Y:S02]  /*276c0*/  @!P1 SYNCS.PHASECHK.TRANS64 P1, [R5+URZ+0x28840], R0 ;  /* 0x02884000050095a7 */ /* 0x000ee4000802007f */
[----:B---3--:R-:W-:Y:S05]  /*276d0*/  @!P1 BRA `(.L_x_9736) ;  /* 0xfffffffc00f09947 */ /* 0x008fea000383ffff */
[----:B------:R-:W-:Y:S05]  /*276e0*/  BRA `(.L_x_10019) ;  /* 0xffffff8800f87947 */ /* 0x000fea000383ffff */
.L_x_9738:
[----:B---3--:R3:W4:Y:S02]  /*276f0*/  SYNCS.PHASECHK.TRANS64.TRYWAIT P1, [R25+URZ+0x28840], R2 ;  /* 0x02884002190075a7 */ /* 0x008724000802017f */
[----:B----4-:R-:W-:Y:S05]  /*27700*/  @!P1 NANOSLEEP.SYNCS 0x989680 ;  /* 0x009896800000995d */ /* 0x010fea0003900000 */
[----:B------:R-:W4:Y:S02]  /*27710*/  @!P1 SYNCS.PHASECHK.TRANS64 P1, [R25+URZ+0x28840], R2 ;  /* 0x02884002190095a7 */ /* 0x000f24000802007f */
[----:B----4-:R-:W-:Y:S05]  /*27720*/  @!P1 BRA `(.L_x_9738) ;  /* 0xfffffffc00f09947 */ /* 0x010fea000383ffff */
[----:B------:R-:W-:Y:S05]  /*27730*/  BRA `(.L_x_10020) ;  /* 0xffffff8c00047947 */ /* 0x000fea000383ffff */
.L_x_9740:
[----:B----4-:R4:W0:Y:S02]  /*27740*/  SYNCS.PHASECHK.TRANS64.TRYWAIT P1, [R5+URZ+0x28860], R0 ;  /* 0x02886000050075a7 */ /* 0x010824000802017f */
[----:B0-----:R-:W-:Y:S05]  /*27750*/  @!P1 NANOSLEEP.SYNCS 0x989680 ;  /* 0x009896800000995d */ /* 0x001fea0003900000 */
[----:B------:R-:W0:Y:S02]  /*27760*/  @!P1 SYNCS.PHASECHK.TRANS64 P1, [R5+URZ+0x28860], R0 ;  /* 0x02886000050095a7 */ /* 0x000e24000802007f */
[----:B0-----:R-:W-:Y:S05]  /*27770*/  @!P1 BRA `(.L_x_9740) ;  /* 0xfffffffc00f09947 */ /* 0x001fea000383ffff */
[----:B------:R-:W-:Y:S05]  /*27780*/  BRA `(.L_x_10021) ;  /* 0xffffff8c00007947 */ /* 0x000fea000383ffff */
.L_x_10022:
        /* <DEDUP_REMOVED lines=15> */
.L_x_15995:


//--------------------- .text._ZN7cutlass13device_kernelIN5flash11enable_sm90INS1_16FlashAttnFwdSm90INS1_25CollectiveMainloopFwdSm90ILi2EN4cute5tupleIJNS5_1CILi1EEES8_S8_EEENS6_IJNS7_ILi192EEENS7_ILi128EEENS7_ILi96EEEEEELi96ENS_6half_tEfNS_4arch4Sm90ELb0ELb0ELb0ELb0ELb1ELb0ELb0ELb0ELb1ELb1ELb1ELb0EEENS1_21CollectiveEpilogueFwdINS6_IJSA_SC_SB_EEES9_SE_SG_Li384ELb0ELb1ELb1ELb0EEENS1_19SingleTileSchedulerILb0ELb1ELb1ELi192EEEEEEEEEvNT_6ParamsE --------------------------
	.section	.text._ZN7cutlass13device_kernelIN5flash11enable_sm90INS1_16FlashAttnFwdSm90INS1_25CollectiveMainloopFwdSm90ILi2EN4cute5tupleIJNS5_1CILi1EEES8_S8_EEENS6_IJNS7_ILi192EEENS7_ILi128EEENS7_ILi96EEEEEELi96ENS_6half_tEfNS_4arch4Sm90ELb0ELb0ELb0ELb0ELb1ELb0ELb0ELb0ELb1ELb1ELb1ELb0EEENS1_21CollectiveEpilogueFwdINS6_IJSA_SC_SB_EEES9_SE_SG_Li384ELb0ELb1ELb1ELb0EEENS1_19SingleTileSchedulerILb0ELb1ELb1ELi192EEEEEEEEEvNT_6ParamsE,"ax",@progbits
	.align	128
.text._ZN7cutlass13device_kernelIN5flash11enable_sm90INS1_16FlashAttnFwdSm90INS1_25CollectiveMainloopFwdSm90ILi2EN4cute5tupleIJNS5_1CILi1EEES8_S8_EEENS6_IJNS7_ILi192EEENS7_ILi128EEENS7_ILi96EEEEEELi96ENS_6half_tEfNS_4arch4Sm90ELb0ELb0ELb0ELb0ELb1ELb0ELb0ELb0ELb1ELb1ELb1ELb0EEENS1_21CollectiveEpilogueFwdINS6_IJSA_SC_SB_EEES9_SE_SG_Li384ELb0ELb1ELb1ELb0EEENS1_19SingleTileSchedulerILb0ELb1ELb1ELi192EEEEEEEEEvNT_6ParamsE:
        .type           _ZN7cutlass13device_kernelIN5flash11enable_sm90INS1_16FlashAttnFwdSm90INS1_25CollectiveMainloopFwdSm90ILi2EN4cute5tupleIJNS5_1CILi1EEES8_S8_EEENS6_IJNS7_ILi192EEENS7_ILi128EEENS7_ILi96EEEEEELi96ENS_6half_tEfNS_4arch4Sm90ELb0ELb0ELb0ELb0ELb1ELb0ELb0ELb0ELb1ELb1ELb1ELb0EEENS1_21CollectiveEpilogueFwdINS6_IJSA_SC_SB_EEES9_SE_SG_Li384ELb0ELb1ELb1ELb0EEENS1_19SingleTileSchedulerILb0ELb1ELb1ELi192EEEEEEEEEvNT_6ParamsE,@function
        .size           _ZN7cutlass13device_kernelIN5flash11enable_sm90INS1_16FlashAttnFwdSm90INS1_25CollectiveMainloopFwdSm90ILi2EN4cute5tupleIJNS5_1CILi1EEES8_S8_EEENS6_IJNS7_ILi192EEENS7_ILi128EEENS7_ILi96EEEEEELi96ENS_6half_tEfNS_4arch4Sm90ELb0ELb0ELb0ELb0ELb1ELb0ELb0ELb0ELb1ELb1ELb1ELb0EEENS1_21CollectiveEpilogueFwdINS6_IJSA_SC_SB_EEES9_SE_SG_Li384ELb0ELb1ELb1ELb0EEENS1_19SingleTileSchedulerILb0ELb1ELb1ELi192EEEEEEEEEvNT_6ParamsE,(.L_x_15996 - _ZN7cutlass13device_kernelIN5flash11enable_sm90INS1_16FlashAttnFwdSm90INS1_25CollectiveMainloopFwdSm90ILi2EN4cute5tupleIJNS5_1CILi1EEES8_S8_EEENS6_IJNS7_ILi192EEENS7_ILi128EEENS7_ILi96EEEEEELi96ENS_6half_tEfNS_4arch4Sm90ELb0ELb0ELb0ELb0ELb1ELb0ELb0ELb0ELb1ELb1ELb1ELb0EEENS1_21CollectiveEpilogueFwdINS6_IJSA_SC_SB_EEES9_SE_SG_Li384ELb0ELb1ELb1ELb0EEENS1_19SingleTileSchedulerILb0ELb1ELb1ELi192EEEEEEEEEvNT_6ParamsE)
        .other          _ZN7cutlass13device_kernelIN5flash11enable_sm90INS1_16FlashAttnFwdSm90INS1_25CollectiveMainloopFwdSm90ILi2EN4cute5tupleIJNS5_1CILi1EEES8_S8_EEENS6_IJNS7_ILi192EEENS7_ILi128EEENS7_ILi96EEEEEELi96ENS_6half_tEfNS_4arch4Sm90ELb0ELb0ELb0ELb0ELb1ELb0ELb0ELb0ELb1ELb1ELb1ELb0EEENS1_21CollectiveEpilogueFwdINS6_IJSA_SC_SB_EEES9_SE_SG_Li384ELb0ELb1ELb1ELb0EEENS1_19SingleTileSchedulerILb0ELb1ELb1ELi192EEEEEEEEEvNT_6ParamsE,@"STO_CUDA_ENTRY STV_DEFAULT"
_ZN7cutlass13device_kernelIN5flash11enable_sm90INS1_16FlashAttnFwdSm90INS1_25CollectiveMainloopFwdSm90ILi2EN4cute5tupleIJNS5_1CILi1EEES8_S8_EEENS6_IJNS7_ILi192EEENS7_ILi128EEENS7_ILi96EEEEEELi96ENS_6half_tEfNS_4arch4Sm90ELb0ELb0ELb0ELb0ELb1ELb0ELb0ELb0ELb1ELb1ELb1ELb0EEENS1_21CollectiveEpilogueFwdINS6_IJSA_SC_SB_EEES9_SE_SG_Li384ELb0ELb1ELb1ELb0EEENS1_19SingleTileSchedulerILb0ELb1ELb1ELi192EEEEEEEEEvNT_6ParamsE:
        /* <DEDUP_REMOVED lines=9> */
[----:B------:R1:W2:Y:S01]  /*0090*/  SHFL.IDX PT, R3, R16, RZ, 0x1f ;  /* 0x00001fff10037589 */ /* 0x0002a200000e0000 */
        /* <DEDUP_REMOVED lines=14> */
[----:B------:R1:W0:Y:S06]  /*0180*/  @!UP0 SYNCS.EXCH.64 URZ, [UR8+0x2d800], UR4 ;  /* 0x02d80004083f85b2 */ /* 0x00022c0008000100 */
[----:B------:R1:W3:Y:S02]  /*0190*/  @!UP1 SYNCS.EXCH.64 URZ, [UR8+0x2d820], UR6 ;  /* 0x02d82006083f95b2 */ /* 0x0002e40008000100 */
[----:B-12---:R-:W-:Y:S05]  /*01a0*/  @P1 BRA `(.L_x_10023) ;  /* 0x0000000000481947 */ /* 0x006fea0003800000 */
[----:B------:R-:W1:Y:S01]  /*01b0*/  S2UR UR5, SR_CgaCtaId ;  /* 0x00000000000579c3 */ /* 0x000e620000008800 */
[----:B------:R-:W-:Y:S01]  /*01c0*/  UMOV UR4, 0x400 ;  /* 0x0000040000047882 */ /* 0x000fe20000000000 */
[----:B------:R-:W-:Y:S01]  /*01d0*/  UMOV UR6, 0x80 ;  /* 0x0000008000067882 */ /* 0x000fe20000000000 */
[----:B------:R-:W-:Y:S01]  /*01e0*/  UMOV UR7, 0x180 ;  /* 0x0000018000077882 */ /* 0x000fe20000000000 */
[----:B------:R-:W-:Y:S01]  /*01f0*/  ELECT P0, URZ, PT ;  /* 0x00000000003f782f */ /* 0x000fe20003800000 */
[----:B-1----:R-:W-:Y:S02]  /*0200*/  ULEA UR8, UR5, UR4, 0x18 ;  /* 0x0000000405087291 */ /* 0x002fe4000f8ec03f */
[----:B------:R-:W-:-:S04]  /*0210*/  UIADD3 UR4, -UR6, 0x100000, URZ ;  /* 0x0010000006047890 */ /* 0x000fc8000fffe13f */
[----:B------:R-:W-:Y:S02]  /*0220*/  USHF.L.U32 UR5, UR4, 0xb, URZ ;  /* 0x0000000b04057899 */ /* 0x000fe4000800063f */
[----:B------:R-:W-:Y:S02]  /*0230*/  USHF.L.U32 UR4, UR4, 0x1, URZ ;  /* 0x0000000104047899 */ /* 0x000fe4000800063f */
[----:B------:R-:W-:-:S04]  /*0240*/  UIADD3 UR6, -UR7, 0x100000, URZ ;  /* 0x0010000007067890 */ /* 0x000fc8000fffe13f */
[----:B------:R-:W-:Y:S02]  /*0250*/  USHF.L.U32 UR7, UR6, 0xb, URZ ;  /* 0x0000000b06077899 */ /* 0x000fe4000800063f */
[----:B------:R-:W-:Y:S01]  /*0260*/  USHF.L.U32 UR6, UR6, 0x1, URZ ;  /* 0x0000000106067899 */ /* 0x000fe2000800063f */
[----:B------:R-:W1:Y:S03]  /*0270*/  FENCE.VIEW.ASYNC.S ;  /* 0x00000000000073c6 */ /* 0x000e660000000000 */
[----:B-1----:R1:W2:Y:S08]  /*0280*/  SYNCS.EXCH.64 URZ, [UR8+0x2d830], UR4 ;  /* 0x02d83004083f75b2 */ /* 0x0022b00008000100 */
[----:B------:R1:W4:Y:S01]  /*0290*/  SYNCS.EXCH.64 URZ, [UR8+0x2d840], UR6 ;  /* 0x02d84006083f75b2 */ /* 0x0003220008000100 */
[----:B------:R1:W0:Y:S01]  /*02a0*/  SYNCS.EXCH.64 URZ, [UR8+0x2d838], UR4 ;  /* 0x02d83804083f75b2 */ /* 0x0002220008000100 */
[----:B------:R1:W0:Y:S01]  /*02b0*/  SYNCS.EXCH.64 URZ, [UR8+0x2d848], UR6 ;  /* 0x02d84806083f75b2 */ /* 0x0002220008000100 */
[----:B------:R-:W-:Y:S01]  /*02c0*/  NOP ;  /* 0x0000000000007918 */ /* 0x000fe20000000000 */
.L_x_10023:
[----:B------:R-:W5:Y:S01]  /*02d0*/  SHFL.IDX PT, R2, R0, RZ, 0x1f ;  /* 0x00001fff00027589 */ /* 0x000f6200000e0000 */
[----:B------:R-:W-:Y:S01]  /*02e0*/  NOP ;  /* 0x0000000000007918 */ /* 0x000fe20000000000 */
[----:B-----5:R-:W-:-:S13]  /*02f0*/  ISETP.NE.AND P0, PT, R2, RZ, PT ;  /* 0x000000ff0200720c */ /* 0x020fda0003f05270 */
[----:B------:R-:W-:Y:S05]  /*0300*/  @P0 BRA `(.L_x_10024) ;  /* 0x0000000000480947 */ /* 0x000fea0003800000 */
[----:B-1----:R-:W1:Y:S01]  /*0310*/  S2UR UR5, SR_CgaCtaId ;  /* 0x00000000000579c3 */ /* 0x002e620000008800 */
        /* <DEDUP_REMOVED lines=12> */
[----:B-1----:R1:W0:Y:S08]  /*03e0*/  SYNCS.EXCH.64 URZ, [UR8+0x2d850], UR4 ;  /* 0x02d85004083f75b2 */ /* 0x0022300008000100 */
[----:B------:R1:W0:Y:S01]  /*03f0*/  SYNCS.EXCH.64 URZ, [UR8+0x2d860], UR6 ;  /* 0x02d86006083f75b2 */ /* 0x0002220008000100 */
[----:B------:R1:W0:Y:S01]  /*0400*/  SYNCS.EXCH.64 URZ, [UR8+0x2d858], UR4 ;  /* 0x02d85804083f75b2 */ /* 0x0002220008000100 */
[----:B------:R1:W0:Y:S01]  /*0410*/  SYNCS.EXCH.64 URZ, [UR8+0x2d868], UR6 ;  /* 0x02d86806083f75b2 */ /* 0x0002220008000100 */
[----:B------:R-:W-:Y:S01]  /*0420*/  NOP ;  /* 0x0000000000007918 */ /* 0x000fe20000000000 */
.L_x_10024:
[----:B------:R-:W5:Y:S01]  /*0430*/  SHFL.IDX PT, R2, R0, RZ, 0x1f ;  /* 0x00001fff00027589 */ /* 0x000f6200000e0000 */
[----:B------:R-:W-:Y:S01]  /*0440*/  NOP ;  /* 0x0000000000007918 */ /* 0x000fe20000000000 */
[----:B-----5:R-:W-:-:S13]  /*0450*/  ISETP.NE.AND P0, PT, R2, RZ, PT ;  /* 0x000000ff0200720c */ /* 0x020fda0003f05270 */
[----:B------:R-:W-:Y:S05]  /*0460*/  @P0 BRA `(.L_x_10025) ;  /* 0x0000000000380947 */ /* 0x000fea0003800000 */
[----:B-1----:R-:W1:Y:S01]  /*0470*/  S2UR UR5, SR_CgaCtaId ;  /* 0x00000000000579c3 */ /* 0x002e620000008800 */
[----:B------:R-:W-:Y:S01]  /*0480*/  UMOV UR4, 0x400 ;  /* 0x0000040000047882 */ /* 0x000fe20000000000 */
[----:B------:R-:W-:Y:S01]  /*0490*/  UMOV UR7, 0x80 ;  /* 0x0000008000077882 */ /* 0x000fe20000000000 */
[----:B------:R-:W-:Y:S01]  /*04a0*/  ELECT P0, URZ, PT ;  /* 0x00000000003f782f */ /* 0x000fe20003800000 */
[----:B-1----:R-:W-:Y:S02]  /*04b0*/  ULEA UR6, UR5, UR4, 0x18 ;  /* 0x0000000405067291 */ /* 0x002fe4000f8ec03f */
[----:B------:R-:W-:-:S04]  /*04c0*/  UIADD3 UR4, -UR7, 0x100000, URZ ;  /* 0x0010000007047890 */ /* 0x000fc8000fffe13f */
[----:B------:R-:W-:Y:S02]  /*04d0*/  USHF.L.U32 UR5, UR4, 0xb, URZ ;  /* 0x0000000b04057899 */ /* 0x000fe4000800063f */
[----:B------:R-:W-:Y:S01]  /*04e0*/  USHF.L.U32 UR4, UR4, 0x1, URZ ;  /* 0x0000000104047899 */ /* 0x000fe2000800063f */
[----:B------:R-:W1:Y:S11]  /*04f0*/  FENCE.VIEW.ASYNC.S ;  /* 0x00000000000073c6 */ /* 0x000e760000000000 */
[----:B-1----:R1:W0:Y:S01]  /*0500*/  SYNCS.EXCH.64 URZ, [UR6+0x2d870], UR4 ;  /* 0x02d87004063f75b2 */ /* 0x0022220008000100 */
[----:B------:R1:W0:Y:S01]  /*0510*/  SYNCS.EXCH.64 URZ, [UR6+0x2d880], UR4 ;  /* 0x02d88004063f75b2 */ /* 0x0002220008000100 */
[----:B------:R1:W0:Y:S01]  /*0520*/  SYNCS.EXCH.64 URZ, [UR6+0x2d878], UR4 ;  /* 0x02d87804063f75b2 */ /* 0x0002220008000100 */
[----:B------:R1:W0:Y:S01]  /*0530*/  SYNCS.EXCH.64 URZ, [UR6+0x2d888], UR4 ;  /* 0x02d88804063f75b2 */ /* 0x0002220008000100 */
[----:B------:R-:W-:Y:S01]  /*0540*/  NOP ;  /* 0x0000000000007918 */ /* 0x000fe20000000000 */
.L_x_10025:
        /* <DEDUP_REMOVED lines=22> */
.L_x_10026:
[----:B------:R-:W5:Y:S01]  /*06b0*/  SHFL.IDX PT, R2, R0, RZ, 0x1f ;  /* 0x00001fff00027589 */ /* 0x000f6200000e0000 */
[----:B------:R-:W-:Y:S01]  /*06c0*/  R2UR UR9, R3 ;  /* 0x00000000030972ca */ /* 0x000fe200000e0000 */
        /* <DEDUP_REMOVED lines=21> */
.L_x_10027:
[----:B------:R-:W-:Y:S01]  /*0820*/  UISETP.NE.AND UP0, UPT, UR9, URZ, UPT ;  /* 0x0000003f0900728c */ /* 0x000fe2000bf05270 */
[----:B------:R-:W-:Y:S01]  /*0830*/  NOP ;  /* 0x0000000000007918 */ /* 0x000fe20000000000 */
[----:B------:R-:W-:Y:S01]  /*0840*/  UMOV UR38, 0x1 ;  /* 0x0000000100267882 */ /* 0x000fe20000000000 */
[----:B------:R-:W-:Y:S01]  /*0850*/  ULDC.64 UR36, c[0x0][0x208] ;  /* 0x0000820000247ab9 */ /* 0x000fe20000000a00 */
[----:B------:R-:W-:Y:S01]  /*0860*/  USEL UR38, UR38, 0x2, !UP0 ;  /* 0x0000000226267887 */ /* 0x000fe2000c000000 */
[----:B------:R-:W-:Y:S01]  /*0870*/  BSSY B6, `(.L_x_10028) ;  /* 0x0000aa7000067945 */ /* 0x000fe20003800000 */
[----:B0-234-:R-:W-:Y:S01]  /*0880*/  BAR.SYNC.DEFER_BLOCKING 0x0 ;  /* 0x0000000000007b1d */ /* 0x01dfe20000010000 */
[----:B------:R-:W-:-:S13]  /*0890*/  PLOP3.LUT P0, PT, PT, PT, UP0, 0x80, 0x0 ;  /* 0x000000000000781c */ /* 0x000fda0003f0f008 */
[----:B------:R-:W-:Y:S05]  /*08a0*/  @!P0 BRA `(.L_x_10029) ;  /* 0x0000007000008947 */ /* 0x000fea0003800000 */
.L_x_10030:
[----:B------:R-:W-:-:S08]  /*08b0*/  NOP ;  /* 0x0000000000007918 */ /* 0x000fd00000000000 */
[----:B------:R-:W0:Y:S02]  /*08c0*/  USETMAXREG.TRY_ALLOC.CTAPOOL UP0, 0xa0 ;  /* 0x000000a0000079c8 */ /* 0x000e240008000600 */
[----:B0-----:R-:W-:-:S13]  /*08d0*/  PLOP3.LUT P0, PT, PT, PT, UP0, 0x80, 0x0 ;  /* 0x000000000000781c */ /* 0x001fda0003f0f008 */
[----:B------:R-:W-:Y:S05]  /*08e0*/  @!P0 BRA `(.L_x_10030) ;  /* 0xfffffffc00f08947 */ /* 0x000fea000383ffff */
[----:B-1----:R-:W0:Y:S01]  /*08f0*/  S2UR UR6, SR_CTAID.Y ;  /* 0x00000000000679c3 */ /* 0x002e220000002600 */
        /* <DEDUP_REMOVED lines=28> */
[----:B------:R-:W-:-:S03]  /*0ac0*/  ULEA.HI UR5, UR5, UR4, URZ, 0x7 ;  /* 0x0000000405057291 */ /* 0x000fc6000f8f383f */
[----:B------:R-:W-:Y:S01]  /*0ad0*/  UMOV UR4, URZ ;  /* 0x0000003f00047c82 */ /* 0x000fe20008000000 */
[----:B------:R-:W-:-:S04]  /*0ae0*/  USHF.R.S32.HI UR6, URZ, 0x7, UR5 ;  /* 0x000000073f067899 */ /* 0x000fc80008011405 */
        /* <DEDUP_REMOVED lines=37> */
.L_x_10032:
[----:B------:R-:W-:Y:S02]  /*0d40*/  UIMAD UR40, UR40, UR4, URZ ;  /* 0x00000004282872a4 */ /* 0x000fe4000f8e023f */
[----:B------:R-:W-:Y:S01]  /*0d50*/  IMAD.U32 R3, RZ, RZ, UR4 ;  /* 0x00000004ff037e24 */ /* 0x000fe2000f8e00ff */
[----:B------:R-:W-:Y:S01]  /*0d60*/  MOV R0, UR6 ;  /* 0x0000000600007c02 */ /* 0x000fe20008000f00 */
[----:B------:R-:W-:Y:S01]  /*0d70*/  VIADD R17, R22, 0xffffff80 ;  /* 0xffffff8016117836 */ /* 0x000fe20000000000 */
[----:B------:R-:W-:Y:S01]  /*0d80*/  PLOP3.LUT P0, PT, PT, PT, PT, 0x80, 0x0 ;  /* 0x000000000000781c */ /* 0x000fe20003f0f070 */
[----:B------:R-:W-:Y:S01]  /*0d90*/  IMAD.MOV.U32 R23, RZ, RZ, RZ ;  /* 0x000000ffff177224 */ /* 0x000fe200078e00ff */
        /* <DEDUP_REMOVED lines=28> */
[----:B------:R-:W-:-:S03]  /*0f60*/  CS2R R24, SRZ ;  /* 0x0000000000187805 */ /* 0x000fc6000001ff00 */
[----:B------:R-:W-:Y:S05]  /*0f70*/  @!P1 BRA `(.L_x_10033) ;  /* 0x0000005000d49947 */ /* 0x000fea0003800000 */
        /* <DEDUP_REMOVED lines=11> */
[----:B------:R-:W-:-:S04]  /*1030*/  UIMAD.WIDE UR4, UR41, 0x55555556, URZ ;  /* 0x55555556290478a5 */ /* 0x000fc8000f8e023f */
[----:B------:R-:W-:-:S04]  /*1040*/  ULEA.HI UR5, UR5, UR5, URZ, 0x1 ;  /* 0x0000000505057291 */ /* 0x000fc8000f8f083f */
[----:B------:R-:W-:-:S04]  /*1050*/  UIMAD UR46, UR5, -0x3, UR41 ;  /* 0xfffffffd052e78a4 */ /* 0x000fc8000f8e0229 */
        /* <DEDUP_REMOVED lines=20> */
.L_x_10034:
[----:B------:R-:W-:-:S04]  /*11a0*/  SHF.L.U32 R0, RZ, 0x1f, RZ ;  /* 0x0000001fff007819 */ /* 0x000fc800000006ff */
[----:B------:R-:W0:Y:S02]  /*11b0*/  SYNCS.PHASECHK.TRANS64.TRYWAIT P0, [UR42+0x2d800], R0 ;  /* 0x02d80000ff0075a7 */ /* 0x000e24000800016a */
[----:B0-----:R-:W-:Y:S05]  /*11c0*/  @!P0 BRA `(.L_x_10035) ;  /* 0x000000a0004c8947 */ /* 0x001fea0003800000 */
.L_x_10108:
[----:B------:R-:W-:-:S06]  /*11d0*/  ULOP3.LUT UR4, UR38, 0x1, URZ, 0xfc, !UPT ;  /* 0x0000000126047892 */ /* 0x000fcc000f8efc3f */
[----:B------:R-:W-:-:S04]  /*11e0*/  MOV R2, UR4 ;  /* 0x0000000400027c02 */ /* 0x000fc80008000f00 */
[----:B------:R-:W-:-:S13]  /*11f0*/  ISETP.NE.AND P0, PT, R2, 0x3, PT ;  /* 0x000000030200780c */ /* 0x000fda0003f05270 */
[----:B------:R-:W-:Y:S05]  /*1200*/  @!P0 BRA `(.L_x_10036) ;  /* 0x0000000000048947 */ /* 0x000fea0003800000 */
[----:B------:R-:W-:Y:S01]  /*1210*/  BPT.TRAP 0x1 ;  /* 0x000000040000795c */ /* 0x000fe20000300000 */
.L_x_10036:
[----:B------:R1:W2:Y:S01]  /*1220*/  SYNCS.PHASECHK.TRANS64.TRYWAIT P1, [UR42+0x2d830], R0 ;  /* 0x02d83000ff0075a7 */ /* 0x0002a2000802016a */
[----:B------:R-:W-:Y:S05]  /*1230*/  @!P0 BRA `(.L_x_10037) ;  /* 0x0000000000048947 */ /* 0x000fea0003800000 */
[----:B------:R-:W-:Y:S01]  /*1240*/  BPT.TRAP 0x1 ;  /* 0x000000040000795c */ /* 0x000fe20000300000 */
.L_x_10037:
[----:B--2---:R-:W-:Y:S05]  /*1250*/  @P1 BRA `(.L_x_10038) ;  /* 0x0000000000081947 */ /* 0x004fea0003800000 */
[----:B------:R-:W2:Y:S02]  /*1260*/  SYNCS.PHASECHK.TRANS64.TRYWAIT P1, [UR42+0x2d830], R0 ;  /* 0x02d83000ff0075a7 */ /* 0x000ea4000802016a */
[----:B--2---:R-:W-:Y:S05]  /*1270*/  @!P1 BRA `(.L_x_10039) ;  /* 0x000000a000389947 */ /* 0x004fea0003800000 */
.L_x_10038:
[----:B------:R-:W-:Y:S01]  /*1280*/  ULEA UR4, UR46, UR42, 0xc ;  /* 0x0000002a2e047291 */ /* 0x000fe2000f8e603f */
[----:B01----:R-:W-:Y:S02]  /*1290*/  IMAD.MOV.U32 R0, RZ, RZ, RZ ;  /* 0x000000ffff007224 */ /* 0x003fe400078e00ff */
[----:B------:R-:W-:Y:S01]  /*12a0*/  IMAD.MOV.U32 R135, RZ, RZ, RZ ;  /* 0x000000ffff877224 */ /* 0x000fe200078e00ff */
[----:B------:R-:W-:Y:S01]  /*12b0*/  UIADD3 UR4, UR4, 0xc400, URZ ;  /* 0x0000c40004047890 */ /* 0x000fe2000fffe03f */
[----:B------:R-:W-:-:S03]  /*12c0*/  IMAD.MOV.U32 R3, RZ, RZ, -0x7fffffe0 ;  /* 0x80000020ff037424 */ /* 0x000fc600078e00ff */
[----:B------:R-:W-:-:S04]  /*12d0*/  USHF.R.U32.HI UR4, URZ, 0x4, UR4 ;  /* 0x000000043f047899 */ /* 0x000fc80008011604 */
[----:B------:R-:W-:-:S06]  /*12e0*/  ULOP3.LUT UR4, UR4, 0x3fff, URZ, 0xc0, !UPT ;  /* 0x00003fff04047892 */ /* 0x000fcc000f8ec03f */
[----:B------:R-:W-:Y:S01]  /*12f0*/  IMAD.U32 R2, RZ, RZ, UR4 ;  /* 0x00000004ff027e24 */ /* 0x000fe2000f8e00ff */
[----:B------:R-:W-:Y:S05]  /*1300*/  WARPSYNC.ALL ;  /* 0x0000000000007948 */ /* 0x000fea0003800000 */
[----:B------:R-:W-:Y:S01]  /*1310*/  LOP3.LUT R2, R2, 0x10000, RZ, 0xfc, !PT ;  /* 0x0001000002027812 */ /* 0x000fe200078efcff */
[----:B------:R-:W-:-:S03]  /*1320*/  UIADD3 UR4, UR42, 0x15400, URZ ;  /* 0x000154002a047890 */ /* 0x000fc6000fffe03f */
[C---:B------:R-:W-:Y:S01]  /*1330*/  R2UR UR8, R2.reuse ;  /* 0x00000000020872ca */ /* 0x040fe200000e0000 */
[----:B------:R-:W-:Y:S01]  /*1340*/  WARPGROUP.ARRIVE ;  /* 0x00000000000079c5 */ /* 0x000fe20000000000 */
[----:B------:R-:W-:Y:S01]  /*1350*/  R2UR UR9, R3 ;  /* 0x00000000030972ca */ /* 0x000fe200000e0000 */
[----:B------:R-:W-:Y:S01]  /*1360*/  USHF.R.U32.HI UR4, URZ, 0x4, UR4 ;  /* 0x000000043f047899 */ /* 0x000fe20008011604 */
[----:B------:R-:W-:Y:S01]  /*1370*/  R2UR UR24, R2 ;  /* 0x00000000021872ca */ /* 0x000fe200000e0000 */
[----:B------:R-:W-:Y:S01]  /*1380*/  UMOV UR11, 0x80000020 ;  /* 0x80000020000b7882 */ /* 0x000fe20000000000 */
[----:B------:R-:W-:Y:S01]  /*1390*/  UMOV UR13, 0x80000020 ;  /* 0x80000020000d7882 */ /* 0x000fe20000000000 */
[----:B------:R-:W-:Y:S01]  /*13a0*/  ULOP3.LUT UR4, UR4, 0x3fff, URZ, 0xc0, !UPT ;  /* 0x00003fff04047892 */ /* 0x000fe2000f8ec03f */
[----:B------:R-:W0:Y:S01]  /*13b0*/  S2UR UR5, SR_CgaCtaId ;  /* 0x00000000000579c3 */ /* 0x000e220000008800 */
        /* <DEDUP_REMOVED lines=38> */
[----:B0-----:R-:W-:Y:S05]  /*1620*/  @!P0 BRA `(.L_x_10040) ;  /* 0x0000000000048947 */ /* 0x001fea0003800000 */
[----:B------:R-:W-:Y:S01]  /*1630*/  BPT.TRAP 0x1 ;  /* 0x000000040000795c */ /* 0x000fe20000300000 */
.L_x_10040:
[----:B------:R-:W-:Y:S01]  /*1640*/  LOP3.LUT R4, R19, 0xffffff80, RZ, 0xc0, !PT ;  /* 0xffffff8013047812 */ /* 0x000fe200078ec0ff */
[----:B------:R-:W-:Y:S01]  /*1650*/  IMAD.MOV.U32 R8, RZ, RZ, -0x2 ;  /* 0xfffffffeff087424 */ /* 0x000fe200078e00ff */
[----:B------:R-:W-:Y:S01]  /*1660*/  P2R R6, PR, RZ, 0x1 ;  /* 0x00000001ff067803 */ /* 0x000fe20000000000 */
[----:B------:R-:W-:Y:S01]  /*1670*/  ULDC UR4, c[0x0][0x988] ;  /* 0x0002620000047ab9 */ /* 0x000fe20000000800 */
[----:B------:R-:W-:Y:S01]  /*1680*/  UIADD3 UR7, UR42, 0x2d840, URZ ;  /* 0x0002d8402a077890 */ /* 0x000fe2000fffe03f */
[----:B------:R-:W-:Y:S01]  /*1690*/  IMAD.IADD R4, R17, 0x1, -R4 ;  /* 0x0000000111047824 */ /* 0x000fe200078e0a04 */
[----:B------:R-:W-:Y:S01]  /*16a0*/  UIADD3 UR33, UR45, -0x2, URZ ;  /* 0xfffffffe2d217890 */ /* 0x000fe2000fffe03f */
[--C-:B------:R-:W-:Y:S01]  /*16b0*/  IMAD.MOV.U32 R134, RZ, RZ, R135.reuse ;  /* 0x000000ffff867224 */ /* 0x100fe200078e0087 */
[----:B------:R-:W-:Y:S01]  /*16c0*/  UPRMT UR7, UR5, 0x654, UR7 ;  /* 0x0000065405077896 */ /* 0x000fe20008000007 */
[--C-:B------:R-:W-:Y:S01]  /*16d0*/  IMAD.MOV.U32 R133, RZ, RZ, R135.reuse ;  /* 0x000000ffff857224 */ /* 0x100fe200078e0087 */
[----:B------:R-:W-:Y:S01]  /*16e0*/  SHF.R.S32.HI R5, RZ, 0x1f, R4 ;  /* 0x0000001fff057819 */ /* 0x000fe20000011404 */
[----:B------:R-:W-:Y:S01]  /*16f0*/  UISETP.GE.AND UP0, UPT, UR33, UR40, UPT ;  /* 0x000000282100728c */ /* 0x000fe2000bf06270 */
[--C-:B------:R-:W-:Y:S01]  /*1700*/  IMAD.MOV.U32 R132, RZ, RZ, R135.reuse ;  /* 0x000000ffff847224 */ /* 0x100fe200078e0087 */
[----:B------:R-:W-:Y:S01]  /*1710*/  UMOV UR32, URZ ;  /* 0x0000003f00207c82 */ /* 0x000fe20008000000 */
[----:B------:R-:W-:Y:S01]  /*1720*/  LEA.HI R5, R5, R4, RZ, 0x2 ;  /* 0x0000000405057211 */ /* 0x000fe200078f10ff */
[--C-:B------:R-:W-:Y:S01]  /*1730*/  IMAD.MOV.U32 R131, RZ, RZ, R135.reuse ;  /* 0x000000ffff837224 */ /* 0x100fe200078e0087 */
[-C--:B------:R-:W-:Y:S01]  /*1740*/  MOV R128, R135.reuse ;  /* 0x0000008700807202 */ /* 0x080fe20000000f00 */
[----:B------:R-:W-:Y:S01]  /*1750*/  SYNCS.ARRIVE.TRANS64.RED.A1T0 RZ, [UR7], RZ ;  /* 0x000000ffffff79a7 */ /* 0x000fe20008100407 */
[----:B------:R-:W-:Y:S01]  /*1760*/  LOP3.LUT R5, R5, 0x7ffffffc, RZ, 0xc0, !PT ;  /* 0x7ffffffc05057812 */ /* 0x000fe200078ec0ff */
[--C-:B------:R-:W-:Y:S01]  /*1770*/  IMAD.MOV.U32 R130, RZ, RZ, R135.reuse ;  /* 0x000000ffff827224 */ /* 0x100fe200078e0087 */
[----:B------:R-:W-:Y:S01]  /*1780*/  MOV R121, R135 ;  /* 0x0000008700797202 */ /* 0x000fe20000000f00 */
[--C-:B------:R-:W-:Y:S01]  /*1790*/  IMAD.MOV.U32 R129, RZ, RZ, R135.reuse ;  /* 0x000000ffff817224 */ /* 0x100fe200078e0087 */
[----:B------:R-:W-:Y:S01]  /*17a0*/  IADD3 R5, R4, -R5, RZ ;  /* 0x8000000504057210 */ /* 0x000fe20007ffe0ff */
[----:B------:R-:W-:Y:S01]  /*17b0*/  IMAD.U32 R4, RZ, RZ, UR45 ;  /* 0x0000002dff047e24 */ /* 0x000fe2000f8e00ff */
[-C--:B------:R-:W-:Y:S01]  /*17c0*/  MOV R114, R135.reuse ;  /* 0x0000008700727202 */ /* 0x080fe20000000f00 */
[--C-:B------:R-:W-:Y:S01]  /*17d0*/  IMAD.MOV.U32 R127, RZ, RZ, R135.reuse ;  /* 0x000000ffff7f7224 */ /* 0x100fe200078e0087 */
[-C--:B------:R-:W-:Y:S01]  /*17e0*/  MOV R107, R135.reuse ;  /* 0x00000087006b7202 */ /* 0x080fe20000000f00 */
[----:B------:R-:W-:Y:S01]  /*17f0*/  IMAD R5, R5, R8, 0x80 ;  /* 0x0000008005057424 */ /* 0x000fe200078e0208 */
[-C--:B------:R-:W-:Y:S01]  /*1800*/  MOV R100, R135.reuse ;  /* 0x0000008700647202 */ /* 0x080fe20000000f00 */
[----:B------:R-:W-:Y:S01]  /*1810*/  IMAD.MOV.U32 R126, RZ, RZ, R135 ;  /* 0x000000ffff7e7224 */ /* 0x000fe200078e0087 */
[----:B------:R-:W-:Y:S01]  /*1820*/  MOV R93, R135 ;  /* 0x00000087005d7202 */ /* 0x000fe20000000f00 */
[----:B------:R-:W-:-:S02]  /*1830*/  VIADD R5, R5, UR44 ;  /* 0x0000002c05057c36 */ /* 0x000fc40008000000 */
[----:B------:R-:W-:Y:S02]  /*1840*/  IMAD.MOV.U32 R125, RZ, RZ, R135 ;  /* 0x000000ffff7d7224 */ /* 0x000fe400078e0087 */
[----:B------:R-:W-:Y:S02]  /*1850*/  IMAD R5, R4, -0x80, R5 ;  /* 0xffffff8004057824 */ /* 0x000fe400078e0205 */
        /* <DEDUP_REMOVED lines=61> */
[----:B------:R-:W-:Y:S01]  /*1c30*/  IMAD.MOV.U32 R88, RZ, RZ, R135 ;  /* 0x000000ffff587224 */ /* 0x000fe200078e0087 */
        /* <DEDUP_REMOVED lines=71> */
[----:B------:R-:W-:Y:S02]  /*20b0*/  FSEL R79, R79, -INF , P2 ;  /* 0xff8000004f4f7808 */ /* 0x000fe40001000000 */
[----:B------:R-:W-:-:S02]  /*20c0*/  FMNMX.FTZ R4, R78, R7, !PT ;  /* 0x000000074e047209 */ /* 0x000fc40007810000 */
[----:B------:R-:W-:Y:S02]  /*20d0*/  ISETP.GT.AND P3, PT, R5, 0x70, PT ;  /* 0x000000700500780c */ /* 0x000fe40003f64270 */
[----:B------:R-:W-:Y:S02]  /*20e0*/  FSEL R60, R60, -INF , P4 ;  /* 0xff8000003c3c7808 */ /* 0x000fe40002000000 */
[----:B------:R-:W-:Y:S02]  /*20f0*/  FSEL R82, R82, -INF , P3 ;  /* 0xff80000052527808 */ /* 0x000fe40001800000 */
[----:B------:R-:W-:Y:S02]  /*2100*/  FMNMX.FTZ R7, R79, R4, !PT ;  /* 0x000000044f077209 */ /* 0x000fe40007810000 */
[----:B------:R-:W-:Y:S02]  /*2110*/  ISETP.GT.AND P4, PT, R5, 0x71, PT ;  /* 0x000000710500780c */ /* 0x000fe40003f84270 */
[----:B------:R-:W-:-:S02]  /*2120*/  FMNMX.FTZ R4, R82, R7, !PT ;  /* 0x0000000752047209 */ /* 0x000fc40007810000 */
[----:B------:R-:W-:Y:S02]  /*2130*/  FSEL R83, R83, -INF , P4 ;  /* 0xff80000053537808 */ /* 0x000fe40002000000 */
[----:B------:R-:W-:Y:S02]  /*2140*/  ISETP.GT.AND P5, PT, R5, 0x78, PT ;  /* 0x000000780500780c */ /* 0x000fe40003fa4270 */
[----:B------:R-:W-:Y:S02]  /*2150*/  FMNMX.FTZ R7, R83, R4, !PT ;  /* 0x0000000453077209 */ /* 0x000fe40007810000 */
[----:B------:R-:W-:Y:S02]  /*2160*/  FSEL R86, R86, -INF , P5 ;  /* 0xff80000056567808 */ /* 0x000fe40002800000 */
[----:B------:R-:W-:Y:S02]  /*2170*/  ISETP.GT.AND P6, PT, R5, 0x79, PT ;  /* 0x000000790500780c */ /* 0x000fe40003fc4270 */
[----:B------:R-:W-:-:S02]  /*2180*/  FMNMX.FTZ R4, R86, R7, !PT ;  /* 0x0000000756047209 */ /* 0x000fc40007810000 */
[----:B------:R-:W-:Y:S02]  /*2190*/  FSEL R87, R87, -INF , P6 ;  /* 0xff80000057577808 */ /* 0x000fe40003000000 */
[----:B------:R-:W-:Y:S02]  /*21a0*/  P2R R10, PR, RZ, 0x8 ;  /* 0x00000008ff0a7803 */ /* 0x000fe40000000000 */
[----:B------:R-:W-:Y:S02]  /*21b0*/  FMNMX.FTZ R7, R87, R4, !PT ;  /* 0x0000000457077209 */ /* 0x000fe40007810000 */
[----:B------:R-:W-:Y:S02]  /*21c0*/  P2R R13, PR, RZ, 0x1 ;  /* 0x00000001ff0d7803 */ /* 0x000fe40000000000 */
[----:B------:R-:W-:Y:S01]  /*21d0*/  P2R R12, PR, RZ, 0x2 ;  /* 0x00000002ff0c7803 */ /* 0x000fe20000000000 */
[----:B------:R-:W0:Y:S01]  /*21e0*/  SHFL.BFLY PT, R4, R7, 0x2, 0x1f ;  /* 0x0c401f0007047f89 */ /* 0x000e2200000e0000 */
[----:B------:R-:W-:-:S02]  /*21f0*/  P2R R11, PR, RZ, 0x4 ;  /* 0x00000004ff0b7803 */ /* 0x000fc40000000000 */
[C---:B------:R-:W-:Y:S02]  /*2200*/  ISETP.GT.AND P2, PT, R5.reuse, 0x58, PT ;  /* 0x000000580500780c */ /* 0x040fe40003f44270 */
[C---:B------:R-:W-:Y:S02]  /*2210*/  ISETP.GT.AND P1, PT, R5.reuse, 0x59, PT ;  /* 0x000000590500780c */ /* 0x040fe40003f24270 */
[----:B------:R-:W-:Y:S02]  /*2220*/  ISETP.GT.AND P0, PT, R5, 0x60, PT ;  /* 0x000000600500780c */ /* 0x000fe40003f04270 */
[----:B------:R-:W-:Y:S02]  /*2230*/  FMNMX.FTZ R5, R24, R25, !PT ;  /* 0x0000001918057209 */ /* 0x000fe40007810000 */
[----:B------:R-:W-:Y:S02]  /*2240*/  FSEL R69, R69, -INF , P1 ;  /* 0xff80000045457808 */ /* 0x000fe40000800000 */
[----:B------:R-:W-:-:S02]  /*2250*/  ISETP.NE.AND P1, PT, R12, RZ, PT ;  /* 0x000000ff0c00720c */ /* 0x000fc40003f25270 */
[----:B------:R-:W-:Y:S02]  /*2260*/  FSEL R72, R72, -INF , P0 ;  /* 0xff80000048487808 */ /* 0x000fe40000000000 */
[----:B------:R-:W-:Y:S02]  /*2270*/  ISETP.NE.AND P0, PT, R13, RZ, PT ;  /* 0x000000ff0d00720c */ /* 0x000fe40003f05270 */
[----:B------:R-:W-:Y:S02]  /*2280*/  FSEL R68, R68, -INF , P2 ;  /* 0xff80000044447808 */ /* 0x000fe40001000000 */
[----:B------:R-:W-:Y:S02]  /*2290*/  ISETP.NE.AND P2, PT, R11, RZ, PT ;  /* 0x000000ff0b00720c */ /* 0x000fe40003f45270 */
[----:B------:R-:W-:Y:S02]  /*22a0*/  FSEL R73, R73, -INF , P0 ;  /* 0xff80000049497808 */ /* 0x000fe40000000000 */
[----:B0-----:R-:W-:-:S02]  /*22b0*/  FMNMX.FTZ R8, R7, R4, !PT ;  /* 0x0000000407087209 */ /* 0x001fc40007810000 */
[----:B------:R-:W-:Y:S02]  /*22c0*/  FSEL R76, R76, -INF , P1 ;  /* 0xff8000004c4c7808 */ /* 0x000fe40000800000 */
[----:B------:R-:W-:Y:S01]  /*22d0*/  FSEL R77, R77, -INF , P2 ;  /* 0xff8000004d4d7808 */ /* 0x000fe20001000000 */
[----:B------:R-:W0:Y:S01]  /*22e0*/  SHFL.BFLY PT, R9, R8, 0x1, 0x1f ;  /* 0x0c201f0008097f89 */ /* 0x000e2200000e0000 */
[----:B------:R-:W-:Y:S02]  /*22f0*/  FSEL R81, R81, -INF , P4 ;  /* 0xff80000051517808 */ /* 0x000fe40002000000 */
[----:B------:R-:W-:Y:S02]  /*2300*/  FSEL R84, R84, -INF , P5 ;  /* 0xff80000054547808 */ /* 0x000fe40002800000 */
[----:B------:R-:W-:Y:S02]  /*2310*/  FSEL R85, R85, -INF , P6 ;  /* 0xff80000055557808 */ /* 0x000fe40003000000 */
[----:B------:R-:W-:-:S02]  /*2320*/  ISETP.NE.AND P0, PT, R6, RZ, PT ;  /* 0x000000ff0600720c */ /* 0x000fc40003f05270 */
[----:B0-----:R-:W-:-:S04]  /*2330*/  FMNMX.FTZ R4, R8, R9, !PT ;  /* 0x0000000908047209 */ /* 0x001fc80007810000 */
[C---:B------:R-:W-:Y:S01]  /*2340*/  FSETP.NEU.FTZ.AND P3, PT, R4.reuse, -INF , PT ;  /* 0xff8000000400780b */ /* 0x040fe20003f7d000 */
[----:B------:R-:W-:-:S05]  /*2350*/  FMUL.FTZ R15, R4, UR4 ;  /* 0x00000004040f7c20 */ /* 0x000fca0008410000 */
[----:B------:R-:W-:Y:S02]  /*2360*/  FSEL R15, R15, RZ, P3 ;  /* 0x000000ff0f0f7208 */ /* 0x000fe40001800000 */
[----:B------:R-:W-:Y:S02]  /*2370*/  ISETP.NE.AND P3, PT, R10, RZ, PT ;  /* 0x000000ff0a00720c */ /* 0x000fe40003f65270 */
[----:B------:R-:W-:Y:S01]  /*2380*/  FMNMX.FTZ R10, R28, R5, !PT ;  /* 0x000000051c0a7209 */ /* 0x000fe20007810000 */
[--C-:B------:R-:W-:Y:S01]  /*2390*/  FFMA.FTZ R11, R30, UR4, -R15.reuse ;  /* 0x000000041e0b7c23 */ /* 0x100fe2000801080f */
[----:B------:R-:W-:Y:S01]  /*23a0*/  FSEL R80, R80, -INF , P3 ;  /* 0xff80000050507808 */ /* 0x000fe20001800000 */
        /* <DEDUP_REMOVED lines=15> */
[----:B------:R0:W-:Y:S01]  /*24a0*/  MUFU.EX2 R10, R35 ;  /* 0x00000023000a7308 */ /* 0x0001e20000000800 */
        /* <DEDUP_REMOVED lines=8> */
[--C-:B0-----:R-:W-:Y:S01]  /*2530*/  FFMA.FTZ R35, R54, UR4, -R15.reuse ;  /* 0x0000000436237c23 */ /* 0x101fe2000801080f */
        /* <DEDUP_REMOVED lines=11> */
[----:B0-----:R-:W-:Y:S01]  /*25f0*/  FFMA.FTZ R39, R71, UR4, -R15 ;  /* 0x0000000447277c23 */ /* 0x001fe2000801080f */
[----:B------:R-:W-:Y:S01]  /*2600*/  FMNMX.FTZ R14, R48, R13, !PT ;  /* 0x0000000d300e7209 */ /* 0x000fe20007810000 */
[----:B------:R-:W-:Y:S03]  /*2610*/  MUFU.EX2 R9, R9 ;  /* 0x0000000900097308 */ /* 0x000fe60000000800 */
[----:B------:R-:W-:-:S04]  /*2620*/  FMNMX.FTZ R13, R49, R14, !PT ;  /* 0x0000000e310d7209 */ /* 0x000fc80007810000 */
[----:B------:R-:W-:Y:S01]  /*2630*/  FMNMX.FTZ R20, R52, R13, !PT ;  /* 0x0000000d34147209 */ /* 0x000fe20007810000 */
[----:B------:R0:W-:Y:S03]  /*2640*/  MUFU.EX2 R14, R43 ;  /* 0x0000002b000e7308 */ /* 0x0001e60000000800 */
[----:B------:R-:W-:-:S04]  /*2650*/  FMNMX.FTZ R13, R53, R20, !PT ;  /* 0x00000014350d7209 */ /* 0x000fc80007810000 */
[----:B------:R-:W-:Y:S01]  /*2660*/  FMNMX.FTZ R20, R56, R13, !PT ;  /* 0x0000000d38147209 */ /* 0x000fe20007810000 */
[----:B------:R-:W1:Y:S01]  /*2670*/  MUFU.EX2 R6, R6 ;  /* 0x0000000600067308 */ /* 0x000e620000000800 */
[----:B0-----:R-:W-:Y:S02]  /*2680*/  FFMA.FTZ R43, R74, UR4, -R15 ;  /* 0x000000044a2b7c23 */ /* 0x001fe4000801080f */
[----:B------:R-:W-:-:S04]  /*2690*/  FMNMX.FTZ R13, R57, R20, !PT ;  /* 0x00000014390d7209 */ /* 0x000fc80007810000 */
        /* <DEDUP_REMOVED lines=14> */
[----:B0-----:R-:W-:-:S03]  /*2780*/  FFMA.FTZ R51, R78, UR4, -R15 ;  /* 0x000000044e337c23 */ /* 0x001fc6000801080f */
[----:B------:R-:W-:-:S03]  /*2790*/  FMNMX.FTZ R30, R76, R19, !PT ;  /* 0x000000134c1e7209 */ /* 0x000fc60007810000 */
[----:B------:R-:W-:Y:S01]  /*27a0*/  MUFU.EX2 R27, R27 ;  /* 0x0000001b001b7308 */ /* 0x000fe20000000800 */
[----:B------:R-:W-:-:S04]  /*27b0*/  FMNMX.FTZ R19, R77, R30, !PT ;  /* 0x0000001e4d137209 */ /* 0x000fc80007810000 */
[----:B------:R-:W-:-:S03]  /*27c0*/  FMNMX.FTZ R30, R80, R19, !PT ;  /* 0x00000013501e7209 */ /* 0x000fc60007810000 */
[----:B------:R-:W0:Y:S01]  /*27d0*/  MUFU.EX2 R7, R7 ;  /* 0x0000000700077308 */ /* 0x000e220000000800 */
[----:B------:R-:W-:-:S04]  /*27e0*/  FMNMX.FTZ R19, R81, R30, !PT ;  /* 0x0000001e51137209 */ /* 0x000fc80007810000 */
[----:B------:R-:W-:-:S03]  /*27f0*/  FMNMX.FTZ R30, R84, R19, !PT ;  /* 0x00000013541e7209 */ /* 0x000fc60007810000 */
[----:B------:R-:W-:Y:S01]  /*2800*/  MUFU.EX2 R31, R31 ;  /* 0x0000001f001f7308 */ /* 0x000fe20000000800 */
[----:B------:R-:W-:-:S05]  /*2810*/  FMNMX.FTZ R30, R85, R30, !PT ;  /* 0x0000001e551e7209 */ /* 0x000fca0007810000 */
[----:B------:R-:W2:Y:S02]  /*2820*/  SHFL.BFLY PT, R19, R30, 0x2, 0x1f ;  /* 0x0c401f001e137f89 */ /* 0x000ea400000e0000 */
[----:B------:R-:W-:Y:S08]  /*2830*/  MUFU.EX2 R26, R26 ;  /* 0x0000001a001a7308 */ /* 0x000ff00000000800 */
        /* <DEDUP_REMOVED lines=8> */
[----:B--2---:R-:W-:Y:S01]  /*28c0*/  FMNMX.FTZ R19, R55, R30, !PT ;  /* 0x0000001e37137209 */ /* 0x004fe20007810000 */
[----:B------:R-:W-:-:S03]  /*28d0*/  FFMA.FTZ R55, R86, UR4, -R15 ;  /* 0x0000000456377c23 */ /* 0x000fc6000801080f */
[C---:B------:R-:W-:Y:S01]  /*28e0*/  FSETP.NEU.FTZ.AND P1, PT, R19.reuse, -INF , PT ;  /* 0xff8000001300780b */ /* 0x040fe20003f3d000 */
[----:B------:R-:W-:Y:S02]  /*28f0*/  FMUL.FTZ R30, R19, UR4 ;  /* 0x00000004131e7c20 */ /* 0x000fe40008410000 */
[----:B------:R-:W-:Y:S03]  /*2900*/  MUFU.EX2 R54, R54 ;  /* 0x0000003600367308 */ /* 0x000fe60000000800 */
[----:B------:R-:W-:-:S05]  /*2910*/  FSEL R79, R30, RZ, P1 ;  /* 0x000000ff1e4f7208 */ /* 0x000fca0000800000 */
[----:B------:R-:W-:Y:S01]  /*2920*/  MUFU.EX2 R23, R23 ;  /* 0x0000001700177308 */ /* 0x000fe20000000800 */
[--C-:B------:R-:W-:Y:S01]  /*2930*/  FFMA.FTZ R15, R24, UR4, -R79.reuse ;  /* 0x00000004180f7c23 */ /* 0x100fe2000801084f */
[--C-:B------:R-:W-:Y:S01]  /*2940*/  FFMA.FTZ R24, R25, UR4, -R79.reuse ;  /* 0x0000000419187c23 */ /* 0x100fe2000801084f */
[-C--:B------:R-:W-:Y:S01]  /*2950*/  LEA.HI R25, R18, R17.reuse, RZ, 0x4 ;  /* 0x0000001112197211 */ /* 0x080fe200078f20ff */
[--C-:B------:R-:W-:Y:S01]  /*2960*/  FFMA.FTZ R30, R32, UR4, -R79.reuse ;  /* 0x00000004201e7c23 */ /* 0x100fe2000801084f */
[--C-:B------:R-:W-:Y:S01]  /*2970*/  FFMA.FTZ R63, R29, UR4, -R79.reuse ;  /* 0x000000041d3f7c23 */ /* 0x100fe2000801084f */
[--C-:B------:R-:W-:Y:S01]  /*2980*/  FFMA.FTZ R67, R36, UR4, -R79.reuse ;  /* 0x0000000424437c23 */ /* 0x100fe2000801084f */
[----:B------:R-:W-:Y:S01]  /*2990*/  LOP3.LUT R32, R25, 0xfffffff0, RZ, 0xc0, !PT ;  /* 0xfffffff019207812 */ /* 0x000fe200078ec0ff */
[--C-:B------:R-:W-:Y:S01]  /*29a0*/  FFMA.FTZ R70, R40, UR4, -R79.reuse ;  /* 0x0000000428467c23 */ /* 0x100fe2000801084f */
[----:B------:R-:W-:Y:S01]  /*29b0*/  FFMA.FTZ R75, R41, UR4, -R79 ;  /* 0x00000004294b7c23 */ /* 0x000fe2000801084f */
[----:B------:R-:W-:Y:S01]  /*29c0*/  SHF.R.S32.HI R41, RZ, 0x4, R25 ;  /* 0x00000004ff297819 */ /* 0x000fe20000011419 */
[--C-:B------:R-:W-:Y:S01]  /*29d0*/  FFMA.FTZ R71, R44, UR4, -R79.reuse ;  /* 0x000000042c477c23 */ /* 0x100fe2000801084f */
[----:B------:R-:W-:Y:S01]  /*29e0*/  IMAD.IADD R29, R17, 0x1, -R32 ;  /* 0x00000001111d7824 */ /* 0x000fe200078e0a20 */
[----:B------:R-:W-:Y:S01]  /*29f0*/  LEA.HI R17, R18, R17, RZ, 0x5 ;  /* 0x0000001112117211 */ /* 0x000fe200078f28ff */
[----:B------:R-:W-:Y:S01]  /*2a00*/  FFMA.FTZ R28, R28, UR4, -R79 ;  /* 0x000000041c1c7c23 */ /* 0x000fe2000801084f */
[----:B------:R-:W-:Y:S01]  /*2a10*/  IMAD.SHL.U32 R44, R41, 0x8, RZ ;  /* 0x00000008292c7824 */ /* 0x000fe200078e00ff */
[----:B------:R-:W-:Y:S01]  /*2a20*/  MUFU.EX2 R15, R15 ;  /* 0x0000000f000f7308 */ /* 0x000fe20000000800 */
[----:B------:R-:W-:Y:S01]  /*2a30*/  SHF.R.S32.HI R36, RZ, 0x1f, R29 ;  /* 0x0000001fff247819 */ /* 0x000fe2000001141d */
[----:B-1----:R-:W-:Y:S01]  /*2a40*/  FADD.FTZ R18, R9, R6 ;  /* 0x0000000609127221 */ /* 0x002fe20000010000 */
[----:B------:R-:W-:Y:S01]  /*2a50*/  SHF.L.U32 R17, R17, 0x5, RZ ;  /* 0x0000000511117819 */ /* 0x000fe200000006ff */
[--C-:B------:R-:W-:Y:S01]  /*2a60*/  FFMA.FTZ R78, R45, UR4, -R79.reuse ;  /* 0x000000042d4e7c23 */ /* 0x100fe2000801084f */
[----:B------:R-:W-:Y:S01]  /*2a70*/  LEA.HI R40, R36, R29, RZ, 0x3 ;  /* 0x0000001d24287211 */ /* 0x000fe200078f18ff */
[----:B------:R-:W-:Y:S01]  /*2a80*/  FFMA.FTZ R33, R33, UR4, -R79 ;  /* 0x0000000421217c23 */ /* 0x000fe2000801084f */
[----:B------:R-:W-:Y:S01]  /*2a90*/  LOP3.LUT R17, R17, 0x7ffffc00, RZ, 0xc0, !PT ;  /* 0x7ffffc0011117812 */ /* 0x000fe200078ec0ff */
[----:B------:R-:W1:Y:S01]  /*2aa0*/  MUFU.EX2 R24, R24 ;  /* 0x0000001800187308 */ /* 0x000e620000000800 */
[C---:B------:R-:W-:Y:S01]  /*2ab0*/  LOP3.LUT R36, R40.reuse, 0xfffffff8, RZ, 0xc0, !PT ;  /* 0xfffffff828247812 */ /* 0x040fe200078ec0ff */
[----:B------:R-:W-:-:S02]  /*2ac0*/  IMAD.SHL.U32 R40, R40, 0x40, RZ ;  /* 0x0000004028287824 */ /* 0x000fc400078e00ff */
[--C-:B------:R-:W-:Y:S01]  /*2ad0*/  FFMA.FTZ R74, R37, UR4, -R79.reuse ;  /* 0x00000004254a7c23 */ /* 0x100fe2000801084f */
[----:B------:R-:W-:Y:S01]  /*2ae0*/  F2FP.F16.F32.PACK_AB R9, R6, R9 ;  /* 0x000000090609723e */ /* 0x000fe200000000ff */
[--C-:B------:R-:W-:Y:S01]  /*2af0*/  FFMA.FTZ R32, R48, UR4, -R79.reuse ;  /* 0x0000000430207c23 */ /* 0x100fe2000801084f */
[----:B------:R-:W-:Y:S01]  /*2b00*/  IMAD.IADD R29, R29, 0x1, -R36 ;  /* 0x000000011d1d7824 */ /* 0x000fe200078e0a24 */
[----:B------:R-:W-:Y:S01]  /*2b10*/  LOP3.LUT R40, R40, 0x7ffffe00, RZ, 0xc0, !PT ;  /* 0x7ffffe0028287812 */ /* 0x000fe200078ec0ff */
[----:B------:R-:W2:Y:S01]  /*2b20*/  MUFU.EX2 R28, R28 ;  /* 0x0000001c001c7308 */ /* 0x000ea20000000800 */
[--C-:B------:R-:W-:Y:S01]  /*2b30*/  FFMA.FTZ R36, R52, UR4, -R79.reuse ;  /* 0x0000000434247c23 */ /* 0x100fe2000801084f */
[----:B------:R-:W-:Y:S02]  /*2b40*/  IMAD.SHL.U32 R25, R29, 0x40, RZ ;  /* 0x000000401d197824 */ /* 0x000fe400078e00ff */
[--C-:B------:R-:W-:Y:S01]  /*2b50*/  FFMA.FTZ R37, R49, UR4, -R79.reuse ;  /* 0x0000000431257c23 */ /* 0x100fe2000801084f */
[----:B------:R-:W-:Y:S01]  /*2b60*/  LOP3.LUT P1, RZ, R29, 0x4, RZ, 0xc0, !PT ;  /* 0x000000041dff7812 */ /* 0x000fe2000782c0ff */
[--C-:B------:R-:W-:Y:S01]  /*2b70*/  FFMA.FTZ R41, R53, UR4, -R79.reuse ;  /* 0x0000000435297c23 */ /* 0x100fe2000801084f */
[----:B------:R-:W-:Y:S01]  /*2b80*/  LOP3.LUT P2, RZ, R29, 0x2, RZ, 0xc0, !PT ;  /* 0x000000021dff7812 */ /* 0x000fe2000784c0ff */
[--C-:B------:R-:W-:Y:S01]  /*2b90*/  FFMA.FTZ R49, R57, UR4, -R79.reuse ;  /* 0x0000000439317c23 */ /* 0x100fe2000801084f */
[----:B------:R-:W-:Y:S01]  /*2ba0*/  LOP3.LUT R25, R25, 0x1c0, RZ, 0xc0, !PT ;  /* 0x000001c019197812 */ /* 0x000fe200078ec0ff */
[----:B------:R-:W3:Y:S01]  /*2bb0*/  MUFU.EX2 R63, R63 ;  /* 0x0000003f003f7308 */ /* 0x000ee20000000800 */
[----:B0-----:R-:W-:Y:S01]  /*2bc0*/  F2FP.F16.F32.PACK_AB R29, R14, R7 ;  /* 0x000000070e1d723e */ /* 0x001fe200000000ff */
[--C-:B------:R-:W-:Y:S01]  /*2bd0*/  FFMA.FTZ R48, R60, UR4, -R79.reuse ;  /* 0x000000043c307c23 */ /* 0x100fe2000801084f */
[----:B------:R-:W-:Y:S01]  /*2be0*/  LOP3.LUT R44, R25, 0x8, R44, 0xf8, !PT ;  /* 0x00000008192c7812 */ /* 0x000fe200078ef82c */
[----:B------:R-:W-:Y:S01]  /*2bf0*/  FFMA.FTZ R61, R61, UR4, -R79 ;  /* 0x000000043d3d7c23 */ /* 0x000fe2000801084f */
[----:B------:R-:W-:Y:S01]  /*2c00*/  SHF.R.U32.HI R25, RZ, 0x3, R25 ;  /* 0x00000003ff197819 */ /* 0x000fe20000011619 */
[--C-:B------:R-:W-:Y:S01]  /*2c10*/  FFMA.FTZ R65, R65, UR4, -R79.reuse ;  /* 0x0000000441417c23 */ /* 0x100fe2000801084f */
[--C-:B------:R-:W-:Y:S01]  /*2c20*/  FFMA.FTZ R68, R68, UR4, -R79.reuse ;  /* 0x0000000444447c23 */ /* 0x100fe2000801084f */
[----:B------:R-:W0:Y:S01]  /*2c30*/  MUFU.EX2 R30, R30 ;  /* 0x0000001e001e7308 */ /* 0x000e220000000800 */
[----:B------:R-:W-:Y:S01]  /*2c40*/  LOP3.LUT R25, R44, R25, RZ, 0x3c, !PT ;  /* 0x000000192c197212 */ /* 0x000fe200078e3cff */
[--C-:B------:R-:W-:Y:S01]  /*2c50*/  FFMA.FTZ R44, R56, UR4, -R79.reuse ;  /* 0x00000004382c7c23 */ /* 0x100fe2000801084f */
[--C-:B------:R-:W-:Y:S01]  /*2c60*/  FFMA.FTZ R69, R69, UR4, -R79.reuse ;  /* 0x0000000445457c23 */ /* 0x100fe2000801084f */
[----:B------:R-:W-:Y:S01]  /*2c70*/  FFMA.FTZ R72, R72, UR4, -R79 ;  /* 0x0000000448487c23 */ /* 0x000fe2000801084f */
[----:B------:R-:W-:Y:S01]  /*2c80*/  IADD3 R45, R25, R40, R17 ;  /* 0x00000028192d7210 */ /* 0x000fe20007ffe011 */
[----:B------:R-:W-:Y:S01]  /*2c90*/  FADD.FTZ R17, R11, R18 ;  /* 0x000000120b117221 */ /* 0x000fe20000010000 */
[----:B------:R-:W-:Y:S01]  /*2ca0*/  FFMA.FTZ R40, R64, UR4, -R79 ;  /* 0x0000000440287c23 */ /* 0x000fe2000801084f */
[----:B------:R-:W4:Y:S01]  /*2cb0*/  MUFU.EX2 R33, R33 ;  /* 0x0000002100217308 */ /* 0x000f220000000800 */
[C---:B------:R-:W-:Y:S01]  /*2cc0*/  F2FP.F16.F32.PACK_AB R11, R8.reuse, R11 ;  /* 0x0000000b080b723e */ /* 0x040fe200000000ff */
[----:B------:R-:W-:Y:S01]  /*2cd0*/  FADD.FTZ R18, R8, R17 ;  /* 0x0000001108127221 */ /* 0x000fe20000010000 */
[----:B-1----:R-:W-:Y:S01]  /*2ce0*/  FADD.FTZ R17, R15, R24 ;  /* 0x000000180f117221 */ /* 0x002fe20000010000 */
[--C-:B------:R-:W-:Y:S01]  /*2cf0*/  FFMA.FTZ R73, R73, UR4, -R79.reuse ;  /* 0x0000000449497c23 */ /* 0x100fe2000801084f */
[----:B------:R-:W-:Y:S01]  /*2d00*/  FFMA.FTZ R76, R76, UR4, -R79 ;  /* 0x000000044c4c7c23 */ /* 0x000fe2000801084f */
[----:B------:R-:W-:Y:S01]  /*2d10*/  FADD.FTZ R25, R5, R18 ;  /* 0x0000001205197221 */ /* 0x000fe20000010000 */
[----:B--2---:R-:W-:Y:S01]  /*2d20*/  FADD.FTZ R18, R28, R17 ;  /* 0x000000111c127221 */ /* 0x004fe20000010000 */
[----:B------:R-:W1:Y:S01]  /*2d30*/  MUFU.EX2 R67, R67 ;  /* 0x0000004300437308 */ /* 0x000e620000000800 */
[----:B------:R-:W-:Y:S01]  /*2d40*/  FFMA.FTZ R77, R77, UR4, -R79 ;  /* 0x000000044d4d7c23 */ /* 0x000fe2000801084f */
[----:B------:R-:W-:Y:S01]  /*2d50*/  FADD.FTZ R52, R10, R25 ;  /* 0x000000190a347221 */ /* 0x000fe20000010000 */
[----:B---3--:R-:W-:Y:S01]  /*2d60*/  FADD.FTZ R17, R63, R18 ;  /* 0x000000123f117221 */ /* 0x008fe20000010000 */
[--C-:B------:R-:W-:Y:S01]  /*2d70*/  FFMA.FTZ R80, R80, UR4, -R79.reuse ;  /* 0x0000000450507c23 */ /* 0x100fe2000801084f */
[----:B------:R-:W-:Y:S01]  /*2d80*/  FFMA.FTZ R81, R81, UR4, -R79 ;  /* 0x0000000451517c23 */ /* 0x000fe2000801084f */
[----:B------:R-:W-:Y:S01]  /*2d90*/  FADD.FTZ R25, R27, R52 ;  /* 0x000000341b197221 */ /* 0x000fe20000010000 */
[----:B0-----:R-:W-:Y:S01]  /*2da0*/  FADD.FTZ R18, R30, R17 ;  /* 0x000000111e127221 */ /* 0x001fe20000010000 */
[----:B------:R-:W0:Y:S01]  /*2db0*/  MUFU.EX2 R74, R74 ;  /* 0x0000004a004a7308 */ /* 0x000e220000000800 */
[C---:B------:R-:W-:Y:S01]  /*2dc0*/  F2FP.F16.F32.PACK_AB R27, R12.reuse, R27 ;  /* 0x0000001b0c1b723e */ /* 0x040fe200000000ff */
[----:B------:R-:W-:Y:S01]  /*2dd0*/  FADD.FTZ R52, R12, R25 ;  /* 0x000000190c347221 */ /* 0x000fe20000010000 */
[----:B----4-:R-:W-:Y:S01]  /*2de0*/  FADD.FTZ R18, R33, R18 ;  /* 0x0000001221127221 */ /* 0x010fe20000010000 */
[----:B------:R-:W-:Y:S01]  /*2df0*/  F2FP.F16.F32.PACK_AB R25, R10, R5 ;  /* 0x000000050a19723e */ /* 0x000fe200000000ff */
[----:B------:R-:W-:Y:S01]  /*2e00*/  FFMA.FTZ R84, R84, UR4, -R79 ;  /* 0x0000000454547c23 */ /* 0x000fe2000801084f */
[----:B------:R-:W-:Y:S01]  /*2e10*/  FADD.FTZ R17, R7, R52 ;  /* 0x0000003407117221 */ /* 0x000fe20000010000 */
[----:B------:R-:W-:Y:S01]  /*2e20*/  F2FP.F16.F32.PACK_AB R8, R24, R15 ;  /* 0x0000000f1808723e */ /* 0x000fe200000000ff */
[----:B------:R-:W2:Y:S01]  /*2e30*/  MUFU.EX2 R70, R70 ;  /* 0x0000004600467308 */ /* 0x000ea20000000800 */
[----:B-1----:R-:W-:Y:S01]  /*2e40*/  FADD.FTZ R5, R67, R18 ;  /* 0x0000001243057221 */ /* 0x002fe20000010000 */
[----:B------:R-:W-:Y:S01]  /*2e50*/  FADD.FTZ R6, R14, R17 ;  /* 0x000000110e067221 */ /* 0x000fe20000010000 */
[----:B------:R-:W-:Y:S01]  /*2e60*/  F2FP.F16.F32.PACK_AB R10, R63, R28 ;  /* 0x0000001c3f0a723e */ /* 0x000fe200000000ff */
[----:B------:R-:W-:Y:S01]  /*2e70*/  FFMA.FTZ R79, R85, UR4, -R79 ;  /* 0x00000004554f7c23 */ /* 0x000fe2000801084f */
[----:B------:R-:W-:Y:S01]  /*2e80*/  LEA R18, R45, UR42, 0x1 ;  /* 0x0000002a2d127c11 */ /* 0x000fe2000f8e08ff */
[----:B------:R-:W-:Y:S01]  /*2e90*/  FADD.FTZ R17, R31, R6 ;  /* 0x000000061f117221 */ /* 0x000fe20000010000 */
[----:B------:R-:W-:Y:S01]  /*2ea0*/  IMAD.MOV.U32 R14, RZ, RZ, 0x40 ;  /* 0x00000040ff0e7424 */ /* 0x000fe200078e00ff */
[----:B------:R-:W1:Y:S01]  /*2eb0*/  MUFU.EX2 R75, R75 ;  /* 0x0000004b004b7308 */ /* 0x000e620000000800 */
[----:B0-----:R-:W-:Y:S01]  /*2ec0*/  FADD.FTZ R5, R74, R5 ;  /* 0x000000054a057221 */ /* 0x001fe20000010000 */
[----:B------:R-:W-:Y:S01]  /*2ed0*/  FADD.FTZ R12, R26, R17 ;  /* 0x000000111a0c7221 */ /* 0x000fe20000010000 */
[----:B------:R0:W-:Y:S01]  /*2ee0*/  STSM.16.M88.4 [R18+0x21800], R8 ;  /* 0x0218000812007844 */ /* 0x0001e20000000200 */
[----:B------:R-:W-:Y:S01]  /*2ef0*/  VIADD R15, R18, 0x21800 ;  /* 0x00021800120f7836 */ /* 0x000fe20000000000 */
[----:B------:R-:W-:Y:S01]  /*2f00*/  SEL R14, R14, 0xffffffc0, !P1 ;  /* 0xffffffc00e0e7807 */ /* 0x000fe20004800000 */
[----:B------:R-:W-:Y:S01]  /*2f10*/  FADD.FTZ R7, R13, R12 ;  /* 0x0000000c0d077221 */ /* 0x000fe20000010000 */
[----:B------:R-:W-:Y:S01]  /*2f20*/  VIADD R17, R18, 0x21820 ;  /* 0x0002182012117836 */ /* 0x000fe20000000000 */
[----:B------:R-:W3:Y:S01]  /*2f30*/  MUFU.EX2 R71, R71 ;  /* 0x0000004700477308 */ /* 0x000ee20000000800 */
[----:B--2---:R-:W-:Y:S01]  /*2f40*/  FADD.FTZ R6, R70, R5 ;  /* 0x0000000546067221 */ /* 0x004fe20000010000 */
[----:B------:R-:W-:Y:S01]  /*2f50*/  FADD.FTZ R12, R20, R7 ;  /* 0x00000007140c7221 */ /* 0x000fe20000010000 */
[C---:B------:R-:W-:Y:S01]  /*2f60*/  @P2 VIADD R17, R15.reuse, 0xffffffe0 ;  /* 0xffffffe00f112836 */ /* 0x040fe20000000000 */
[----:B------:R-:W-:Y:S01]  /*2f70*/  F2FP.F16.F32.PACK_AB R31, R26, R31 ;  /* 0x0000001f1a1f723e */ /* 0x000fe200000000ff */
[----:B------:R-:W-:-:S02]  /*2f80*/  IMAD.IADD R15, R15, 0x1, R14 ;  /* 0x000000010f0f7824 */ /* 0x000fc400078e020e */
[----:B------:R-:W-:Y:S01]  /*2f90*/  FADD.FTZ R7, R35, R12 ;  /* 0x0000000c23077221 */ /* 0x000fe20000010000 */
[----:B------:R-:W-:Y:S01]  /*2fa0*/  F2FP.F16.F32.PACK_AB R24, R33, R30 ;  /* 0x0000001e2118723e */ /* 0x000fe200000000ff */
[----:B------:R-:W2:Y:S01]  /*2fb0*/  MUFU.EX2 R78, R78 ;  /* 0x0000004e004e7308 */ /* 0x000ea20000000800 */
[C---:B-1----:R-:W-:Y:S01]  /*2fc0*/  FADD.FTZ R6, R75.reuse, R6 ;  /* 0x000000064b067221 */ /* 0x042fe20000010000 */
[----:B------:R-:W-:Y:S01]  /*2fd0*/  FADD.FTZ R12, R34, R7 ;  /* 0x00000007220c7221 */ /* 0x000fe20000010000 */
[----:B------:R-:W-:Y:S02]  /*2fe0*/  F2FP.F16.F32.PACK_AB R26, R74, R67 ;  /* 0x000000434a1a723e */ /* 0x000fe400000000ff */
[----:B------:R-:W-:Y:S01]  /*2ff0*/  F2FP.F16.F32.PACK_AB R28, R75, R70 ;  /* 0x000000464b1c723e */ /* 0x000fe200000000ff */
[----:B------:R-:W-:Y:S01]  /*3000*/  FADD.FTZ R7, R21, R12 ;  /* 0x0000000c15077221 */ /* 0x000fe20000010000 */
[----:B------:R-:W-:Y:S01]  /*3010*/  F2FP.F16.F32.PACK_AB R35, R34, R35 ;  /* 0x000000232223723e */ /* 0x000fe200000000ff */
[----:B------:R-:W1:Y:S01]  /*3020*/  MUFU.EX2 R32, R32 ;  /* 0x0000002000207308 */ /* 0x000e620000000800 */
[----:B---3--:R-:W-:Y:S01]  /*3030*/  FADD.FTZ R5, R71, R6 ;  /* 0x0000000647057221 */ /* 0x008fe20000010000 */
[----:B------:R-:W-:Y:S01]  /*3040*/  FADD.FTZ R12, R46, R7 ;  /* 0x000000072e0c7221 */ /* 0x000fe20000010000 */
[----:B------:R-:W-:Y:S01]  /*3050*/  F2FP.F16.F32.PACK_AB R33, R20, R13 ;  /* 0x0000000d1421723e */ /* 0x000fe200000000ff */
[----:B------:R3:W-:Y:S01]  /*3060*/  STSM.16.M88.4 [R17], R24 ;  /* 0x0000001811007844 */ /* 0x0007e20000000200 */
[----:B------:R-:W-:Y:S01]  /*3070*/  F2FP.F16.F32.PACK_AB R45, R46, R21 ;  /* 0x000000152e2d723e */ /* 0x000fe200000000ff */
[----:B------:R-:W-:Y:S01]  /*3080*/  FADD.FTZ R7, R47, R12 ;  /* 0x0000000c2f077221 */ /* 0x000fe20000010000 */
[----:B------:R-:W-:Y:S01]  /*3090*/  IADD3 R14, R14, R17, RZ ;  /* 0x000000110e0e7210 */ /* 0x000fe20007ffe0ff */
[----:B------:R-:W4:Y:S01]  /*30a0*/  MUFU.EX2 R37, R37 ;  /* 0x0000002500257308 */ /* 0x000f220000000800 */
[----:B--2---:R-:W-:Y:S01]  /*30b0*/  FADD.FTZ R5, R78, R5 ;  /* 0x000000054e057221 */ /* 0x004fe20000010000 */
[----:B------:R-:W-:Y:S01]  /*30c0*/  FADD.FTZ R12, R54, R7 ;  /* 0x00000007360c7221 */ /* 0x000fe20000010000 */
[----:B------:R-:W-:-:S02]  /*30d0*/  F2FP.F16.F32.PACK_AB R30, R78, R71 ;  /* 0x000000474e1e723e */ /* 0x000fc400000000ff */
[----:B------:R-:W-:Y:S01]  /*30e0*/  F2FP.F16.F32.PACK_AB R47, R54, R47 ;  /* 0x0000002f362f723e */ /* 0x000fe200000000ff */
[----:B------:R-:W-:Y:S01]  /*30f0*/  FADD.FTZ R7, R23, R12 ;  /* 0x0000000c17077221 */ /* 0x000fe20000010000 */
[----:B------:R-:W-:Y:S01]  /*3100*/  PLOP3.LUT P1, PT, PT, PT, UP0, 0x80, 0x0 ;  /* 0x000000000000781c */ /* 0x000fe20003f2f008 */
[----:B------:R-:W2:Y:S01]  /*3110*/  MUFU.EX2 R36, R36 ;  /* 0x0000002400247308 */ /* 0x000ea20000000800 */
[----:B-1----:R-:W-:Y:S01]  /*3120*/  FADD.FTZ R6, R32, R5 ;  /* 0x0000000520067221 */ /* 0x002fe20000010000 */
[----:B------:R1:W-:Y:S06]  /*3130*/  STSM.16.M88.4 [R15], R28 ;  /* 0x0000001c0f007844 */ /* 0x0003ec0000000200 */
[----:B------:R-:W5:Y:S01]  /*3140*/  MUFU.EX2 R41, R41 ;  /* 0x0000002900297308 */ /* 0x000f620000000800 */
[C---:B----4-:R-:W-:Y:S01]  /*3150*/  FADD.FTZ R5, R37.reuse, R6 ;  /* 0x0000000625057221 */ /* 0x050fe20000010000 */
[----:B------:R-:W-:-:S06]  /*3160*/  F2FP.F16.F32.PACK_AB R32, R37, R32 ;  /* 0x000000202520723e */ /* 0x000fcc00000000ff */
[----:B------:R-:W4:Y:S01]  /*3170*/  MUFU.EX2 R44, R44 ;  /* 0x0000002c002c7308 */ /* 0x000f220000000800 */
[----:B--2---:R-:W-:-:S07]  /*3180*/  FADD.FTZ R6, R36, R5 ;  /* 0x0000000524067221 */ /* 0x004fce0000010000 */
[----:B------:R-:W2:Y:S01]  /*3190*/  MUFU.EX2 R49, R49 ;  /* 0x0000003100317308 */ /* 0x000ea20000000800 */
[C---:B-----5:R-:W-:Y:S01]  /*31a0*/  FADD.FTZ R5, R41.reuse, R6 ;  /* 0x0000000629057221 */ /* 0x060fe20000010000 */
[----:B------:R-:W-:-:S05]  /*31b0*/  F2FP.F16.F32.PACK_AB R34, R41, R36 ;  /* 0x000000242922723e */ /* 0x000fca00000000ff */
[----:B------:R1:W-:Y:S01]  /*31c0*/  STSM.16.M88.4 [R14], R32 ;  /* 0x000000200e007844 */ /* 0x0003e20000000200 */
[----:B------:R-:W5:Y:S01]  /*31d0*/  MUFU.EX2 R42, R42 ;  /* 0x0000002a002a7308 */ /* 0x000f620000000800 */
[----:B----4-:R-:W-:-:S07]  /*31e0*/  FADD.FTZ R6, R44, R5 ;  /* 0x000000052c067221 */ /* 0x010fce0000010000 */
[----:B------:R-:W4:Y:S01]  /*31f0*/  MUFU.EX2 R48, R48 ;  /* 0x0000003000307308 */ /* 0x000f220000000800 */
[C---:B--2---:R-:W-:Y:S01]  /*3200*/  FADD.FTZ R5, R49.reuse, R6 ;  /* 0x0000000631057221 */ /* 0x044fe20000010000 */
[----:B------:R-:W-:-:S06]  /*3210*/  F2FP.F16.F32.PACK_AB R44, R49, R44 ;  /* 0x0000002c312c723e */ /* 0x000fcc00000000ff */
[----:B------:R-:W0:Y:S01]  /*3220*/  MUFU.EX2 R38, R38 ;  /* 0x0000002600267308 */ /* 0x000e220000000800 */
[C---:B-----5:R-:W-:Y:S01]  /*3230*/  FADD.FTZ R7, R42.reuse, R7 ;  /* 0x000000072a077221 */ /* 0x060fe20000010000 */
[----:B------:R-:W-:-:S06]  /*3240*/  F2FP.F16.F32.PACK_AB R37, R42, R23 ;  /* 0x000000172a25723e */ /* 0x000fcc00000000ff */
[----:B------:R-:W2:Y:S01]  /*3250*/  MUFU.EX2 R61, R61 ;  /* 0x0000003d003d7308 */ /* 0x000ea20000000800 */
[----:B----4-:R-:W-:-:S07]  /*3260*/  FADD.FTZ R6, R48, R5 ;  /* 0x0000000530067221 */ /* 0x010fce0000010000 */
[----:B------:R-:W4:Y:S01]  /*3270*/  MUFU.EX2 R39, R39 ;  /* 0x0000002700277308 */ /* 0x000f220000000800 */
[----:B0-----:R-:W-:-:S07]  /*3280*/  FADD.FTZ R8, R38, R7 ;  /* 0x0000000726087221 */ /* 0x001fce0000010000 */
[----:B------:R-:W0:Y:S01]  /*3290*/  MUFU.EX2 R40, R40 ;  /* 0x0000002800287308 */ /* 0x000e220000000800 */
[C---:B--2---:R-:W-:Y:S01]  /*32a0*/  FADD.FTZ R5, R61.reuse, R6 ;  /* 0x000000063d057221 */ /* 0x044fe20000010000 */
[----:B------:R-:W-:-:S05]  /*32b0*/  F2FP.F16.F32.PACK_AB R46, R61, R48 ;  /* 0x000000303d2e723e */ /* 0x000fca00000000ff */
[----:B------:R1:W-:Y:S01]  /*32c0*/  STSM.16.M88.4 [R18+0x27800], R44 ;  /* 0x0278002c12007844 */ /* 0x0003e20000000200 */
[----:B------:R-:W2:Y:S01]  /*32d0*/  MUFU.EX2 R43, R43 ;  /* 0x0000002b002b7308 */ /* 0x000ea20000000800 */
[C---:B----4-:R-:W-:Y:S01]  /*32e0*/  FADD.FTZ R8, R39.reuse, R8 ;  /* 0x0000000827087221 */ /* 0x050fe20000010000 */
[----:B------:R-:W-:-:S06]  /*32f0*/  F2FP.F16.F32.PACK_AB R39, R39, R38 ;  /* 0x000000262727723e */ /* 0x000fcc00000000ff */
[----:B------:R-:W4:Y:S01]  /*3300*/  MUFU.EX2 R65, R65 ;  /* 0x0000004100417308 */ /* 0x000f220000000800 */
[----:B0-----:R-:W-:-:S07]  /*3310*/  FADD.FTZ R6, R40, R5 ;  /* 0x0000000528067221 */ /* 0x001fce0000010000 */
[----:B------:R-:W0:Y:S01]  /*3320*/  MUFU.EX2 R50, R50 ;  /* 0x0000003200327308 */ /* 0x000e220000000800 */
[----:B--2---:R-:W-:-:S07]  /*3330*/  FADD.FTZ R7, R43, R8 ;  /* 0x000000082b077221 */ /* 0x004fce0000010000 */
[----:B------:R-:W2:Y:S01]  /*3340*/  MUFU.EX2 R68, R68 ;  /* 0x0000004400447308 */ /* 0x000ea20000000800 */
[C---:B----4-:R-:W-:Y:S01]  /*3350*/  FADD.FTZ R5, R65.reuse, R6 ;  /* 0x0000000641057221 */ /* 0x050fe20000010000 */
[----:B------:R-:W-:-:S06]  /*3360*/  F2FP.F16.F32.PACK_AB R36, R65, R40 ;  /* 0x000000284124723e */ /* 0x000fcc00000000ff */
[----:B------:R-:W4:Y:S01]  /*3370*/  MUFU.EX2 R51, R51 ;  /* 0x0000003300337308 */ /* 0x000f220000000800 */
[C---:B0-----:R-:W-:Y:S01]  /*3380*/  FADD.FTZ R8, R50.reuse, R7 ;  /* 0x0000000732087221 */ /* 0x041fe20000010000 */
[----:B------:R-:W-:-:S06]  /*3390*/  F2FP.F16.F32.PACK_AB R49, R50, R43 ;  /* 0x0000002b3231723e */ /* 0x000fcc00000000ff */
[----:B------:R-:W0:Y:S01]  /*33a0*/  MUFU.EX2 R69, R69 ;  /* 0x0000004500457308 */ /* 0x000e220000000800 */
[----:B--2---:R-:W-:-:S07]  /*33b0*/  FADD.FTZ R6, R68, R5 ;  /* 0x0000000544067221 */ /* 0x004fce0000010000 */
[----:B------:R-:W2:Y:S01]  /*33c0*/  MUFU.EX2 R58, R58 ;  /* 0x0000003a003a7308 */ /* 0x000ea20000000800 */
[----:B----4-:R-:W-:-:S07]  /*33d0*/  FADD.FTZ R7, R51, R8 ;  /* 0x0000000833077221 */ /* 0x010fce0000010000 */
[----:B------:R-:W4:Y:S01]  /*33e0*/  MUFU.EX2 R72, R72 ;  /* 0x0000004800487308 */ /* 0x000f220000000800 */
[C---:B0-----:R-:W-:Y:S01]  /*33f0*/  F2FP.F16.F32.PACK_AB R38, R69.reuse, R68 ;  /* 0x000000444526723e */ /* 0x041fe200000000ff */
[----:B------:R-:W-:-:S04]  /*3400*/  FADD.FTZ R5, R69, R6 ;  /* 0x0000000645057221 */ /* 0x000fc80000010000 */
[----:B------:R1:W-:Y:S02]  /*3410*/  STSM.16.M88.4 [R17+0x6000], R36 ;  /* 0x0060002411007844 */ /* 0x0003e40000000200 */
[----:B------:R-:W0:Y:S01]  /*3420*/  MUFU.EX2 R73, R73 ;  /* 0x0000004900497308 */ /* 0x000e220000000800 */
[C---:B--2---:R-:W-:Y:S01]  /*3430*/  F2FP.F16.F32.PACK_AB R51, R58.reuse, R51 ;  /* 0x000000333a33723e */ /* 0x044fe200000000ff */
[----:B------:R-:W-:-:S06]  /*3440*/  FADD.FTZ R8, R58, R7 ;  /* 0x000000073a087221 */ /* 0x000fcc0000010000 */
[----:B------:R-:W2:Y:S01]  /*3450*/  MUFU.EX2 R76, R76 ;  /* 0x0000004c004c7308 */ /* 0x000ea20000000800 */
[----:B----4-:R-:W-:-:S07]  /*3460*/  FADD.FTZ R6, R72, R5 ;  /* 0x0000000548067221 */ /* 0x010fce0000010000 */
[----:B------:R-:W4:Y:S01]  /*3470*/  MUFU.EX2 R77, R77 ;  /* 0x0000004d004d7308 */ /* 0x000f220000000800 */
[C---:B0-----:R-:W-:Y:S01]  /*3480*/  F2FP.F16.F32.PACK_AB R48, R73.reuse, R72 ;  /* 0x000000484930723e */ /* 0x041fe200000000ff */
[----:B------:R-:W-:-:S06]  /*3490*/  FADD.FTZ R5, R73, R6 ;  /* 0x0000000649057221 */ /* 0x000fcc0000010000 */
[----:B------:R-:W0:Y:S01]  /*34a0*/  MUFU.EX2 R59, R59 ;  /* 0x0000003b003b7308 */ /* 0x000e220000000800 */
[----:B--2---:R-:W-:-:S07]  /*34b0*/  FADD.FTZ R6, R76, R5 ;  /* 0x000000054c067221 */ /* 0x004fce0000010000 */
[----:B------:R-:W3:Y:S01]  /*34c0*/  MUFU.EX2 R66, R66 ;  /* 0x0000004200427308 */ /* 0x000ee20000000800 */
[C---:B----4-:R-:W-:Y:S01]  /*34d0*/  F2FP.F16.F32.PACK_AB R50, R77.reuse, R76 ;  /* 0x0000004c4d32723e */ /* 0x050fe200000000ff */
[----:B------:R-:W-:-:S04]  /*34e0*/  FADD.FTZ R5, R77, R6 ;  /* 0x000000064d057221 */ /* 0x000fc80000010000 */
[----:B------:R1:W-:Y:S02]  /*34f0*/  STSM.16.M88.4 [R15+0x6000], R48 ;  /* 0x006000300f007844 */ /* 0x0003e40000000200 */
[----:B------:R-:W-:Y:S01]  /*3500*/  MUFU.EX2 R55, R55 ;  /* 0x0000003700377308 */ /* 0x000fe20000000800 */
[----:B0-----:R-:W-:-:S07]  /*3510*/  FADD.FTZ R7, R59, R8 ;  /* 0x000000083b077221 */ /* 0x001fce0000010000 */
[----:B------:R-:W0:Y:S01]  /*3520*/  MUFU.EX2 R62, R62 ;  /* 0x0000003e003e7308 */ /* 0x000e220000000800 */
[C---:B---3--:R-:W-:Y:S01]  /*3530*/  F2FP.F16.F32.PACK_AB R25, R66.reuse, R59 ;  /* 0x0000003b4219723e */ /* 0x048fe200000000ff */
[----:B------:R-:W-:-:S06]  /*3540*/  FADD.FTZ R8, R66, R7 ;  /* 0x0000000742087221 */ /* 0x000fcc0000010000 */
[----:B------:R-:W2:Y:S08]  /*3550*/  MUFU.EX2 R80, R80 ;  /* 0x0000005000507308 */ /* 0x000eb00000000800 */
[----:B------:R-:W3:Y:S01]  /*3560*/  MUFU.EX2 R81, R81 ;  /* 0x0000005100517308 */ /* 0x000ee20000000800 */
[----:B0-----:R-:W-:Y:S01]  /*3570*/  F2FP.F16.F32.PACK_AB R27, R62, R55 ;  /* 0x000000373e1b723e */ /* 0x001fe200000000ff */
[----:B------:R-:W-:-:S04]  /*3580*/  FADD.FTZ R55, R55, R8 ;  /* 0x0000000837377221 */ /* 0x000fc80000010000 */
[----:B------:R-:W-:Y:S02]  /*3590*/  FADD.FTZ R12, R62, R55 ;  /* 0x000000373e0c7221 */ /* 0x000fe40000010000 */
[----:B------:R-:W-:Y:S01]  /*35a0*/  MUFU.EX2 R84, R84 ;  /* 0x0000005400547308 */ /* 0x000fe20000000800 */
[----:B--2---:R-:W-:-:S07]  /*35b0*/  FADD.FTZ R6, R80, R5 ;  /* 0x0000000550067221 */ /* 0x004fce0000010000 */
[----:B------:R-:W0:Y:S01]  /*35c0*/  MUFU.EX2 R79, R79 ;  /* 0x0000004f004f7308 */ /* 0x000e220000000800 */
[C---:B---3--:R-:W-:Y:S01]  /*35d0*/  F2FP.F16.F32.PACK_AB R24, R81.reuse, R80 ;  /* 0x000000505118723e */ /* 0x048fe200000000ff */
[----:B------:R-:W-:Y:S01]  /*35e0*/  FADD.FTZ R5, R81, R6 ;  /* 0x0000000651057221 */ /* 0x000fe20000010000 */
[----:B0-----:R-:W-:-:S03]  /*35f0*/  F2FP.F16.F32.PACK_AB R26, R79, R84 ;  /* 0x000000544f1a723e */ /* 0x001fc600000000ff */
[----:B------:R-:W-:Y:S02]  /*3600*/  FADD.FTZ R84, R84, R5 ;  /* 0x0000000554547221 */ /* 0x000fe40000010000 */
[----:B------:R1:W-:Y:S02]  /*3610*/  STSM.16.M88.4 [R14+0x6000], R24 ;  /* 0x006000180e007844 */ /* 0x0003e40000000200 */
[----:B------:R-:W-:Y:S01]  /*3620*/  FADD.FTZ R13, R79, R84 ;  /* 0x000000544f0d7221 */ /* 0x000fe20000010000 */
[----:B------:R0:W-:Y:S06]  /*3630*/  MEMBAR.ALL.CTA ;  /* 0x0000000000007992 */ /* 0x0001ec0000008000 */
[----:B0-----:R-:W0:Y:S02]  /*3640*/  FENCE.VIEW.ASYNC.S ;  /* 0x00000000000073c6 */ /* 0x001e240000000000 */
[----:B0-----:R-:W-:Y:S01]  /*3650*/  NOP ;  /* 0x0000000000007918 */ /* 0x001fe20000000000 */
[----:B------:R-:W-:Y:S05]  /*3660*/  @!P1 BRA `(.L_x_10041) ;  /* 0x0000002000a89947 */ /* 0x000fea0003800000 */
[----:B------:R-:W-:Y:S01]  /*3670*/  IMAD.MOV.U32 R9, RZ, RZ, R4 ;  /* 0x000000ffff097224 */ /* 0x000fe200078e0004 */
[----:B------:R-:W-:Y:S01]  /*3680*/  MOV R5, R19 ;  /* 0x0000001300057202 */ /* 0x000fe20000000f00 */
[----:B------:R-:W-:Y:S01]  /*3690*/  VIADD R7, R17, 0x6000 ;  /* 0x0000600011077836 */ /* 0x000fe20000000000 */
        /* <DEDUP_REMOVED lines=25> */
[----:B------:R-:W-:Y:S01]  /*3830*/  UMOV UR7, URZ ;  /* 0x0000003f00077c82 */ /* 0x000fe20008000000 */
[----:B------:R-:W-:-:S05]  /*3840*/  ULDC UR4, c[0x0][0x988] ;  /* 0x0002620000047ab9 */ /* 0x000fca0000000800 */
.L_x_10052:
[----:B------:R-:W-:Y:S01]  /*3850*/  ISETP.NE.AND P2, PT, RZ, UR41, PT ;  /* 0x00000029ff007c0c */ /* 0x000fe2000bf45270 */
[----:B------:R-:W-:-:S04]  /*3860*/  UISETP.NE.AND UP0, UPT, UR7, 0x1, UPT ;  /* 0x000000010700788c */ /* 0x000fc8000bf05270 */
[----:B------:R-:W-:-:S04]  /*3870*/  USEL UR32, URZ, 0x1, UP0 ;  /* 0x000000013f207887 */ /* 0x000fc80008000000 */
[----:B------:R-:W-:-:S04]  /*3880*/  ULOP3.LUT UR32, UR34, UR32, URZ, 0x3c, !UPT ;  /* 0x0000002022207292 */ /* 0x000fc8000f8e3c3f */
[----:B------:R-:W-:Y:S08]  /*3890*/  @P2 BRA `(.L_x_10042) ;  /* 0x0000000000382947 */ /* 0x000ff00003800000 */
[----:B------:R-:W-:Y:S05]  /*38a0*/  @!P0 BRA `(.L_x_10043) ;  /* 0x0000000000048947 */ /* 0x000fea0003800000 */
[----:B------:R-:W-:Y:S01]  /*38b0*/  BPT.TRAP 0x1 ;  /* 0x000000040000795c */ /* 0x000fe20000300000 */
.L_x_10043:
[----:B------:R-:W-:Y:S01]  /*38c0*/  UIADD3 UR10, UR7, 0x1, URZ ;  /* 0x00000001070a7890 */ /* 0x000fe2000fffe03f */
[----:B------:R-:W-:-:S03]  /*38d0*/  IMAD.U32 R0, RZ, RZ, UR32 ;  /* 0x00000020ff007e24 */ /* 0x000fc6000f8e00ff */
[----:B------:R-:W-:Y:S02]  /*38e0*/  UISETP.NE.AND UP0, UPT, UR10, 0x2, UPT ;  /* 0x000000020a00788c */ /* 0x000fe4000bf05270 */
[----:B------:R-:W-:Y:S02]  /*38f0*/  SHF.L.U32 R0, R0, 0x1f, RZ ;  /* 0x0000001f00007819 */ /* 0x000fe400000006ff */
[----:B------:R-:W-:-:S04]  /*3900*/  USEL UR10, UR10, URZ, UP0 ;  /* 0x0000003f0a0a7287 */ /* 0x000fc80008000000 */
[----:B------:R-:W-:-:S09]  /*3910*/  ULEA UR10, UR10, UR42, 0x3 ;  /* 0x0000002a0a0a7291 */ /* 0x000fd2000f8e183f */
[----:B------:R0:W2:Y:S01]  /*3920*/  SYNCS.PHASECHK.TRANS64.TRYWAIT P1, [UR10+0x2d830], R0 ;  /* 0x02d83000ff0075a7 */ /* 0x0000a2000802014a */
[----:B------:R-:W-:Y:S05]  /*3930*/  @!P0 BRA `(.L_x_10044) ;  /* 0x0000000000048947 */ /* 0x000fea0003800000 */
[----:B------:R-:W-:Y:S01]  /*3940*/  BPT.TRAP 0x1 ;  /* 0x000000040000795c */ /* 0x000fe20000300000 */
.L_x_10044:
[----:B--2---:R-:W-:Y:S05]  /*3950*/  @P1 BRA `(.L_x_10042) ;  /* 0x0000000000081947 */ /* 0x004fea0003800000 */
[----:B------:R-:W2:Y:S02]  /*3960*/  SYNCS.PHASECHK.TRANS64.TRYWAIT P1, [UR10+0x2d830], R0 ;  /* 0x02d83000ff0075a7 */ /* 0x000ea4000802014a */
[----:B--2---:R-:W-:Y:S05]  /*3970*/  @!P1 BRA `(.L_x_10045) ;  /* 0x0000007800909947 */ /* 0x004fea0003800000 */
.L_x_10042:
[----:B0-2---:R-:W-:Y:S01]  /*3980*/  VIADD R0, R16, 0x8 ;  /* 0x0000000810007836 */ /* 0x005fe20000000000 */
        /* <DEDUP_REMOVED lines=9> */
[----:B------:R-:W-:Y:S01]  /*3a20*/  UIMAD UR30, UR35, 0x600, UR6 ;  /* 0x00000600231e78a4 */ /* 0x000fe2000f8e0206 */
[----:B------:R-:W-:Y:S01]  /*3a30*/  UMOV UR19, 0x80000020 ;  /* 0x8000002000137882 */ /* 0x000fe20000000000 */
[----:B------:R-:W-:Y:S02]  /*3a40*/  UMOV UR23, 0x80000020 ;  /* 0x8000002000177882 */ /* 0x000fe40000000000 */
[----:B------:R-:W-:Y:S01]  /*3a50*/  UIADD3 UR10, UR30, 0x2, URZ ;  /* 0x000000021e0a7890 */ /* 0x000fe2000fffe03f */
[----:B0-----:R-:W-:Y:S01]  /*3a60*/  IMAD.U32 R0, RZ, RZ, UR35 ;  /* 0x00000023ff007e24 */ /* 0x001fe2000f8e00ff */
[----:B------:R-:W-:-:S02]  /*3a70*/  UIADD3 UR14, UR30, 0x200, URZ ;  /* 0x000002001e0e7890 */ /* 0x000fc4000fffe03f */
[----:B------:R-:W-:Y:S02]  /*3a80*/  UIADD3 UR18, UR30, 0x202, URZ ;  /* 0x000002021e127890 */ /* 0x000fe4000fffe03f */
[----:B------:R-:W-:Y:S02]  /*3a90*/  UIADD3 UR22, UR30, 0x400, URZ ;  /* 0x000004001e167890 */ /* 0x000fe4000fffe03f */
[----:B------:R-:W-:Y:S01]  /*3aa0*/  UIADD3 UR26, UR30, 0x402, URZ ;  /* 0x000004021e1a7890 */ /* 0x000fe2000fffe03f */
[----:B------:R-:W-:Y:S01]  /*3ab0*/  UMOV UR27, 0x80000020 ;  /* 0x80000020001b7882 */ /* 0x000fe20000000000 */
[----:B-1----:R-:W-:-:S06]  /*3ac0*/  WARPGROUP.ARRIVE ;  /* 0x00000000000079c5 */ /* 0x002fcc0000000000 */
        /* <DEDUP_REMOVED lines=20> */
.L_x_10047:
[----:B------:R-:W-:Y:S01]  /*3c10*/  ULEA UR10, UR7, UR42, 0x3 ;  /* 0x0000002a070a7291 */ /* 0x000fe2000f8e183f */
[----:B------:R-:W-:-:S05]  /*3c20*/  IMAD.U32 R4, RZ, RZ, UR34 ;  /* 0x00000022ff047e24 */ /* 0x000fca000f8e00ff */
[----:B------:R-:W-:-:S04]  /*3c30*/  SHF.L.U32 R4, R4, 0x1f, RZ ;  /* 0x0000001f04047819 */ /* 0x000fc800000006ff */
[----:B------:R0:W1:Y:S01]  /*3c40*/  SYNCS.PHASECHK.TRANS64.TRYWAIT P1, [UR10+0x2d850], R4 ;  /* 0x02d85004ff0075a7 */ /* 0x000062000802014a */
[----:B------:R-:W-:Y:S05]  /*3c50*/  @!P0 BRA `(.L_x_10048) ;  /* 0x0000000000048947 */ /* 0x000fea0003800000 */
[----:B------:R-:W-:Y:S01]  /*3c60*/  BPT.TRAP 0x1 ;  /* 0x000000040000795c */ /* 0x000fe20000300000 */
.L_x_10048:
[----:B-1----:R-:W-:Y:S05]  /*3c70*/  @P1 BRA `(.L_x_10046) ;  /* 0x0000000000081947 */ /* 0x002fea0003800000 */
[----:B------:R-:W1:Y:S02]  /*3c80*/  SYNCS.PHASECHK.TRANS64.TRYWAIT P1, [UR10+0x2d850], R4 ;  /* 0x02d85004ff0075a7 */ /* 0x000e64000802014a */
[----:B-1----:R-:W-:Y:S05]  /*3c90*/  @!P1 BRA `(.L_x_10049) ;  /* 0x0000007400e09947 */ /* 0x002fea0003800000 */
.L_x_10046:
[----:B------:R-:W-:Y:S01]  /*3ca0*/  UIADD3 UR10, UR42, 0x400, URZ ;  /* 0x000004002a0a7890 */ /* 0x000fe2000fffe03f */
[----:B------:R-:W-:Y:S01]  /*3cb0*/  WARPGROUP.ARRIVE ;  /* 0x00000000000079c5 */ /* 0x000fe20000000000 */
[----:B------:R-:W-:Y:S01]  /*3cc0*/  ULOP3.LUT UR11, UR43, 0x10000, URZ, 0xfc, !UPT ;  /* 0x000100002b0b7892 */ /* 0x000fe2000f8efc3f */
[----:B01----:R-:W-:Y:S01]  /*3cd0*/  VIADD R4, R16, 0x9 ;  /* 0x0000000910047836 */ /* 0x003fe20000000000 */
[----:B------:R-:W-:Y:S01]  /*3ce0*/  USHF.R.U32.HI UR10, URZ, 0x4, UR10 ;  /* 0x000000043f0a7899 */ /* 0x000fe2000801160a */
[----:B------:R-:W-:Y:S01]  /*3cf0*/  ISETP.GE.U32.AND P1, PT, R22, 0x180, PT ;  /* 0x000001801600780c */ /* 0x000fe20003f26070 */
[----:B------:R-:W-:Y:S01]  /*3d00*/  UMOV UR29, 0x40000040 ;  /* 0x40000040001d7882 */ /* 0x000fe20000000000 */
[----:B------:R-:W-:Y:S01]  /*3d10*/  UMOV UR31, 0x80000020 ;  /* 0x80000020001f7882 */ /* 0x000fe20000000000 */
[----:B------:R-:W-:Y:S01]  /*3d20*/  ULOP3.LUT UR10, UR10, 0x3fff, URZ, 0xc0, !UPT ;  /* 0x00003fff0a0a7892 */ /* 0x000fe2000f8ec03f */
[----:B------:R-:W-:Y:S01]  /*3d30*/  SEL R4, R4, 0x9, !P1 ;  /* 0x0000000904047807 */ /* 0x000fe20004800000 */
[----:B------:R-:W-:-:S02]  /*3d40*/  UMOV UR28, UR11 ;  /* 0x0000000b001c7c82 */ /* 0x000fc40008000000 */
[----:B------:R-:W-:-:S04]  /*3d50*/  ULOP3.LUT UR10, UR10, 0x2000000, URZ, 0xfc, !UPT ;  /* 0x020000000a0a7892 */ /* 0x000fc8000f8efc3f */
[----:B------:R-:W-:-:S07]  /*3d60*/  UIMAD UR10, UR7, 0x600, UR10 ;  /* 0x00000600070a78a4 */ /* 0x000fce000f8e020a */
[----:B------:R-:W-:Y:S02]  /*3d70*/  UMOV UR30, UR10 ;  /* 0x0000000a001e7c82 */ /* 0x000fe40008000000 */
[----:B------:R-:W-:Y:S01]  /*3d80*/  HGMMA.64x96x16.F32 R88, gdesc[UR28].tnspB, R88, gsb0 ;  /* 0x416000001c5879f0 */ /* 0x000fe20008000858 */
[----:B------:R-:W-:Y:S02]  /*3d90*/  UIADD3 UR28, UR11, 0x2, URZ ;  /* 0x000000020b1c7890 */ /* 0x000fe4000fffe03f */
[----:B------:R-:W-:Y:S01]  /*3da0*/  UIADD3 UR30, UR10, 0x40, URZ ;  /* 0x000000400a1e7890 */ /* 0x000fe2000fffe03f */
[----:B------:R-:W-:Y:S01]  /*3db0*/  UMOV UR29, 0x40000040 ;  /* 0x40000040001d7882 */ /* 0x000fe20000000000 */
[----:B------:R-:W-:Y:S01]  /*3dc0*/  UMOV UR31, 0x80000020 ;  /* 0x80000020001f7882 */ /* 0x000fe20000000000 */
[----:B------:R-:W-:Y:S02]  /*3dd0*/  WARPGROUP.DEPBAR.LE gsb0, 0x0 ;  /* 0x00008000000079c5 */ /* 0x000fe40000010000 */
[----:B------:R-:W-:-:S06]  /*3de0*/  WARPGROUP.ARRIVE ;  /* 0x00000000000079c5 */ /* 0x000fcc0000000000 */
        /* <DEDUP_REMOVED lines=42> */
[----:B------:R-:W-:Y:S03]  /*4090*/  HGMMA.64x96x16.F32 R88, gdesc[UR28].tnspB, R88, gsb0 ;  /* 0x416000001c5879f0 */ /* 0x000fe60008000858 */
[----:B------:R-:W-:Y:S02]  /*40a0*/  WARPGROUP.DEPBAR.LE gsb0, 0x0 ;  /* 0x00008000000079c5 */ /* 0x000fe40000010000 */
[----:B------:R0:W-:Y:S06]  /*40b0*/  BAR.ARV R4, 0x100 ;  /* 0x000400040000751d */ /* 0x0001ec0000002000 */
[----:B------:R-:W-:Y:S05]  /*40c0*/  @!P0 BRA `(.L_x_10050) ;  /* 0x0000000000048947 */ /* 0x000fea0003800000 */
[----:B------:R-:W-:Y:S01]  /*40d0*/  BPT.TRAP 0x1 ;  /* 0x000000040000795c */ /* 0x000fe20000300000 */
.L_x_10050:
[----:B0-----:R-:W-:Y:S02]  /*40e0*/  FMNMX.FTZ R4, R24, R5, !PT ;  /* 0x0000000518047209 */ /* 0x001fe40007810000 */
        /* <DEDUP_REMOVED lines=71> */
[----:B------:R-:W0:Y:S03]  /*4560*/  SHFL.BFLY PT, R4, R11, 0x1, 0x1f ;  /* 0x0c201f000b047f89 */ /* 0x000e2600000e0000 */
[----:B------:R-:W-:Y:S01]  /*4570*/  SYNCS.ARRIVE.TRANS64.RED.A1T0 RZ, [UR10], RZ ;  /* 0x000000ffffff79a7 */ /* 0x000fe2000810040a */
[----:B------:R-:W1:Y:S01]  /*4580*/  SHFL.BFLY PT, R21, R10, 0x1, 0x1f ;  /* 0x0c201f000a157f89 */ /* 0x000e6200000e0000 */
[----:B0-----:R-:W-:Y:S02]  /*4590*/  FMNMX.FTZ R19, R11, R4, !PT ;  /* 0x000000040b137209 */ /* 0x001fe40007810000 */
[----:B-1----:R-:W-:-:S03]  /*45a0*/  FMNMX.FTZ R4, R10, R21, !PT ;  /* 0x000000150a047209 */ /* 0x002fc60007810000 */
[C---:B------:R-:W-:Y:S01]  /*45b0*/  FADD.FTZ R5, -R19.reuse, R5 ;  /* 0x0000000513057221 */ /* 0x040fe20000010100 */
[----:B------:R-:W-:-:S03]  /*45c0*/  FMUL.FTZ R8, R19, UR4 ;  /* 0x0000000413087c20 */ /* 0x000fc60008410000 */
[----:B------:R-:W-:Y:S01]  /*45d0*/  FMUL.FTZ R20, R5, UR4 ;  /* 0x0000000405147c20 */ /* 0x000fe20008410000 */
[--C-:B------:R-:W-:Y:S01]  /*45e0*/  FFMA.FTZ R142, R25, UR4, -R8.reuse ;  /* 0x00000004198e7c23 */ /* 0x100fe20008010808 */
[--C-:B------:R-:W-:Y:S01]  /*45f0*/  FFMA.FTZ R25, R28, UR4, -R8.reuse ;  /* 0x000000041c197c23 */ /* 0x100fe20008010808 */
[----:B------:R-:W-:Y:S01]  /*4600*/  FADD.FTZ R5, -R4, R9 ;  /* 0x0000000904057221 */ /* 0x000fe20000010100 */
        /* <DEDUP_REMOVED lines=196> */
.L_x_10051:
[----:B------:R-:W-:Y:S01]  /*5250*/  ULEA UR7, UR7, UR42, 0x3 ;  /* 0x0000002a07077291 */ /* 0x000fe2000f8e183f */
[----:B------:R-:W-:Y:S01]  /*5260*/  F2FP.F16.F32.PACK_AB R30, R140, R25 ;  /* 0x000000198c1e723e */ /* 0x000fe200000000ff */
[----:B------:R-:W-:Y:S01]  /*5270*/  UISETP.GT.AND UP0, UPT, UR33, UR40, UPT ;  /* 0x000000282100728c */ /* 0x000fe2000bf04270 */
[----:B------:R-:W-:Y:S01]  /*5280*/  F2FP.F16.F32.PACK_AB R28, R142, R137 ;  /* 0x000000898e1c723e */ /* 0x000fe200000000ff */
[----:B------:R-:W-:Y:S01]  /*5290*/  UIADD3 UR7, UR7, 0x2d860, URZ ;  /* 0x0002d86007077890 */ /* 0x000fe2000fffe03f */
[----:B------:R-:W-:Y:S01]  /*52a0*/  F2FP.F16.F32.PACK_AB R29, R29, R8 ;  /* 0x000000081d1d723e */ /* 0x000fe200000000ff */
[----:B------:R-:W-:Y:S01]  /*52b0*/  UIADD3 UR10, UR33, -0x1, URZ ;  /* 0xffffffff210a7890 */ /* 0x000fe2000fffe03f */
[----:B------:R-:W-:Y:S01]  /*52c0*/  F2FP.F16.F32.PACK_AB R31, R31, R26 ;  /* 0x0000001a1f1f723e */ /* 0x000fe200000000ff */
[----:B------:R-:W-:Y:S01]  /*52d0*/  UPRMT UR7, UR5, 0x654, UR7 ;  /* 0x0000065405077896 */ /* 0x000fe20008000007 */
[----:B------:R-:W-:Y:S01]  /*52e0*/  F2FP.F16.F32.PACK_AB R25, R80, R27 ;  /* 0x0000001b5019723e */ /* 0x000fe200000000ff */
[----:B------:R-:W-:Y:S01]  /*52f0*/  UMOV UR34, UR32 ;  /* 0x0000002000227c82 */ /* 0x000fe20008000000 */
[----:B------:R-:W-:Y:S01]  /*5300*/  F2FP.F16.F32.PACK_AB R24, R141, R24 ;  /* 0x000000188d18723e */ /* 0x000fe200000000ff */
[----:B------:R-:W-:Y:S01]  /*5310*/  FMUL.FTZ R90, R90, R5 ;  /* 0x000000055a5a7220 */ /* 0x000fe20000410000 */
[----:B------:R-:W-:Y:S01]  /*5320*/  F2FP.F16.F32.PACK_AB R26, R138, R11 ;  /* 0x0000000b8a1a723e */ /* 0x000fe200000000ff */
[----:B------:R-:W-:Y:S01]  /*5330*/  UMOV UR33, UR10 ;  /* 0x0000000a00217c82 */ /* 0x000fe20008000000 */
[----:B------:R-:W-:Y:S01]  /*5340*/  F2FP.F16.F32.PACK_AB R27, R73, R34 ;  /* 0x00000022491b723e */ /* 0x000fe200000000ff */
[----:B------:R-:W-:Y:S01]  /*5350*/  FMUL.FTZ R91, R91, R5 ;  /* 0x000000055b5b7220 */ /* 0x000fe20000410000 */
[----:B------:R-:W-:Y:S01]  /*5360*/  F2FP.F16.F32.PACK_AB R8, R136, R9 ;  /* 0x000000098808723e */ /* 0x000fe200000000ff */
[----:B------:R-:W-:Y:S01]  /*5370*/  SYNCS.ARRIVE.TRANS64.RED.A1T0 RZ, [UR7], RZ ;  /* 0x000000ffffff79a7 */ /* 0x000fe20008100407 */
[----:B------:R-:W-:Y:S01]  /*5380*/  F2FP.F16.F32.PACK_AB R9, R76, R35 ;  /* 0x000000234c09723e */ /* 0x000fe200000000ff */
[----:B------:R-:W-:Y:S01]  /*5390*/  STSM.16.M88.4 [R18+0x21800], R28 ;  /* 0x0218001c12007844 */ /* 0x000fe20000000200 */
[----:B------:R-:W-:Y:S01]  /*53a0*/  F2FP.F16.F32.PACK_AB R10, R139, R10 ;  /* 0x0000000a8b0a723e */ /* 0x000fe200000000ff */
[-C--:B------:R-:W-:Y:S01]  /*53b0*/  FMUL.FTZ R94, R94, R5.reuse ;  /* 0x000000055e5e7220 */ /* 0x080fe20000410000 */
[----:B------:R-:W-:Y:S01]  /*53c0*/  F2FP.F16.F32.PACK_AB R11, R69, R38 ;  /* 0x00000026450b723e */ /* 0x000fe200000000ff */
[----:B------:R0:W-:Y:S01]  /*53d0*/  STSM.16.M88.4 [R17], R24 ;  /* 0x0000001811007844 */ /* 0x0001e20000000200 */
[----:B------:R-:W-:Y:S01]  /*53e0*/  F2FP.F16.F32.PACK_AB R32, R33, R32 ;  /* 0x000000202120723e */ /* 0x000fe200000000ff */
[----:B------:R-:W-:Y:S01]  /*53f0*/  FMUL.FTZ R95, R95, R5 ;  /* 0x000000055f5f7220 */ /* 0x000fe20000410000 */
[----:B------:R-:W-:Y:S01]  /*5400*/  F2FP.F16.F32.PACK_AB R33, R72, R39 ;  /* 0x000000274821723e */ /* 0x000fe200000000ff */
[----:B------:R1:W-:Y:S01]  /*5410*/  STSM.16.M88.4 [R15], R8 ;  /* 0x000000080f007844 */ /* 0x0003e20000000200 */
[----:B------:R-:W-:Y:S01]  /*5420*/  F2FP.F16.F32.PACK_AB R34, R52, R37 ;  /* 0x000000253422723e */ /* 0x000fe200000000ff */
[-C--:B------:R-:W-:Y:S01]  /*5430*/  FMUL.FTZ R98, R98, R5.reuse ;  /* 0x0000000562627220 */ /* 0x080fe20000410000 */
[----:B------:R-:W-:Y:S01]  /*5440*/  F2FP.F16.F32.PACK_AB R35, R65, R42 ;  /* 0x0000002a4123723e */ /* 0x000fe200000000ff */
[-C--:B------:R-:W-:Y:S01]  /*5450*/  FMUL.FTZ R99, R99, R5.reuse ;  /* 0x0000000563637220 */ /* 0x080fe20000410000 */
[----:B------:R-:W-:Y:S01]  /*5460*/  F2FP.F16.F32.PACK_AB R36, R49, R36 ;  /* 0x000000243124723e */ /* 0x000fe200000000ff */
[----:B------:R-:W-:Y:S01]  /*5470*/  FMUL.FTZ R102, R102, R5 ;  /* 0x0000000566667220 */ /* 0x000fe20000410000 */
[----:B------:R-:W-:Y:S01]  /*5480*/  F2FP.F16.F32.PACK_AB R37, R68, R43 ;  /* 0x0000002b4425723e */ /* 0x000fe200000000ff */
[----:B------:R2:W-:Y:S01]  /*5490*/  STSM.16.M88.4 [R14], R32 ;  /* 0x000000200e007844 */ /* 0x0005e20000000200 */
[----:B------:R-:W-:Y:S01]  /*54a0*/  F2FP.F16.F32.PACK_AB R38, R45, R40 ;  /* 0x000000282d26723e */ /* 0x000fe200000000ff */
[-C--:B------:R-:W-:Y:S01]  /*54b0*/  FMUL.FTZ R103, R103, R5.reuse ;  /* 0x0000000567677220 */ /* 0x080fe20000410000 */
[----:B------:R-:W-:Y:S01]  /*54c0*/  F2FP.F16.F32.PACK_AB R39, R63, R46 ;  /* 0x0000002e3f27723e */ /* 0x000fe200000000ff */
[----:B------:R-:W-:Y:S01]  /*54d0*/  FMUL.FTZ R106, R106, R5 ;  /* 0x000000056a6a7220 */ /* 0x000fe20000410000 */
[----:B------:R-:W-:Y:S01]  /*54e0*/  F2FP.F16.F32.PACK_AB R49, R50, R47 ;  /* 0x0000002f3231723e */ /* 0x000fe200000000ff */
[----:B------:R-:W-:Y:S01]  /*54f0*/  FMUL.FTZ R107, R107, R5 ;  /* 0x000000056b6b7220 */ /* 0x000fe20000410000 */
[----:B------:R-:W-:Y:S01]  /*5500*/  F2FP.F16.F32.PACK_AB R48, R48, R23 ;  /* 0x000000173030723e */ /* 0x000fe200000000ff */
[----:B------:R2:W-:Y:S01]  /*5510*/  STSM.16.M88.4 [R18+0x27800], R36 ;  /* 0x0278002412007844 */ /* 0x0005e20000000200 */
[----:B------:R-:W-:Y:S01]  /*5520*/  F2FP.F16.F32.PACK_AB R50, R44, R21 ;  /* 0x000000152c32723e */ /* 0x000fe200000000ff */
[----:B------:R-:W-:Y:S01]  /*5530*/  FMUL.FTZ R110, R110, R5 ;  /* 0x000000056e6e7220 */ /* 0x000fe20000410000 */
[----:B------:R-:W-:Y:S01]  /*5540*/  F2FP.F16.F32.PACK_AB R51, R66, R51 ;  /* 0x000000334233723e */ /* 0x000fe200000000ff */
[-C--:B------:R-:W-:Y:S01]  /*5550*/  FMUL.FTZ R111, R111, R5.reuse ;  /* 0x000000056f6f7220 */ /* 0x080fe20000410000 */
[----:B------:R-:W-:Y:S01]  /*5560*/  F2FP.F16.F32.PACK_AB R56, R57, R56 ;  /* 0x000000383938723e */ /* 0x000fe200000000ff */
[-C--:B------:R-:W-:Y:S01]  /*5570*/  FMUL.FTZ R114, R114, R5.reuse ;  /* 0x0000000572727220 */ /* 0x080fe20000410000 */
[----:B0-----:R-:W-:Y:S01]  /*5580*/  F2FP.F16.F32.PACK_AB R24, R41, R20 ;  /* 0x000000142918723e */ /* 0x001fe200000000ff */
[----:B------:R2:W-:Y:S01]  /*5590*/  STSM.16.M88.4 [R7], R48 ;  /* 0x0000003007007844 */ /* 0x0005e20000000200 */
        /* <DEDUP_REMOVED lines=9> */
[----:B------:R2:W-:Y:S01]  /*5630*/  STSM.16.M88.4 [R15+0x6000], R24 ;  /* 0x006000180f007844 */ /* 0x0005e20000000200 */
[----:B------:R-:W-:Y:S01]  /*5640*/  F2FP.F16.F32.PACK_AB R59, R71, R70 ;  /* 0x00000046473b723e */ /* 0x000fe200000000ff */
[-C--:B------:R-:W-:Y:S01]  /*5650*/  FMUL.FTZ R123, R123, R5.reuse ;  /* 0x000000057b7b7220 */ /* 0x080fe20000410000 */
[----:B------:R-:W-:Y:S01]  /*5660*/  PLOP3.LUT P1, PT, PT, PT, UP0, 0x80, 0x0 ;  /* 0x000000000000781c */ /* 0x000fe20003f2f008 */
[-C--:B------:R-:W-:Y:S01]  /*5670*/  FMUL.FTZ R126, R126, R5.reuse ;  /* 0x000000057e7e7220 */ /* 0x080fe20000410000 */
[----:B------:R-:W-:Y:S01]  /*5680*/  R2UR UR7, R0 ;  /* 0x00000000000772ca */ /* 0x000fe200000e0000 */
[----:B------:R2:W-:Y:S01]  /*5690*/  STSM.16.M88.4 [R14+0x6000], R56 ;  /* 0x006000380e007844 */ /* 0x0005e20000000200 */
[-C--:B------:R-:W-:Y:S01]  /*56a0*/  FMUL.FTZ R127, R127, R5.reuse ;  /* 0x000000057f7f7220 */ /* 0x080fe20000410000 */
[-C--:B------:R-:W-:Y:S01]  /*56b0*/  FMUL.FTZ R130, R130, R5.reuse ;  /* 0x0000000582827220 */ /* 0x080fe20000410000 */
[-C--:B------:R-:W-:Y:S01]  /*56c0*/  FMUL.FTZ R131, R131, R5.reuse ;  /* 0x0000000583837220 */ /* 0x080fe20000410000 */
[----:B------:R-:W-:Y:S01]  /*56d0*/  @!PT LDS RZ, [RZ] ;  /* 0x00000000fffff984 */ /* 0x000fe20000000800 */
[----:B------:R-:W-:Y:S01]  /*56e0*/  @!PT LDS RZ, [RZ] ;  /* 0x00000000fffff984 */ /* 0x000fe20000000800 */
[----:B------:R-:W-:Y:S01]  /*56f0*/  @!PT LDS RZ, [RZ] ;  /* 0x00000000fffff984 */ /* 0x000fe20000000800 */
[----:B------:R-:W-:Y:S01]  /*5700*/  @!PT LDS RZ, [RZ] ;  /* 0x00000000fffff984 */ /* 0x000fe20000000800 */
[----:B------:R0:W-:Y:S06]  /*5710*/  MEMBAR.ALL.CTA ;  /* 0x0000000000007992 */ /* 0x0001ec0000008000 */
[----:B0-----:R-:W0:Y:S01]  /*5720*/  FENCE.VIEW.ASYNC.S ;  /* 0x00000000000073c6 */ /* 0x001e220000000000 */
        /* <DEDUP_REMOVED lines=26> */
[----:B-1----:R-:W-:Y:S01]  /*58d0*/  MOV R9, R4 ;  /* 0x0000000400097202 */ /* 0x002fe20000000f00 */
[----:B------:R-:W-:Y:S01]  /*58e0*/  IMAD.MOV.U32 R5, RZ, RZ, R19 ;  /* 0x000000ffff057224 */ /* 0x000fe200078e0013 */
[----:B0-----:R-:W-:Y:S01]  /*58f0*/  NOP ;  /* 0x0000000000007918 */ /* 0x001fe20000000000 */
[----:B--2---:R-:W-:Y:S05]  /*5900*/  @P1 BRA `(.L_x_10052) ;  /* 0xffffffdc00d01947 */ /* 0x004fea000383ffff */
.L_x_10041:
[----:B------:R-:W-:Y:S06]  /*5910*/  BAR.ARV 0x8, 0x200 ;  /* 0x0208000000007b1d */ /* 0x000fec0000002000 */
[----:B------:R-:W-:Y:S05]  /*5920*/  @!P0 BRA `(.L_x_10053) ;  /* 0x0000000000048947 */ /* 0x000fea0003800000 */
[----:B------:R-:W-:Y:S01]  /*5930*/  BPT.TRAP 0x1 ;  /* 0x000000040000795c */ /* 0x000fe20000300000 */
.L_x_10053:
[----:B------:R-:W-:Y:S01]  /*5940*/  R2UR UR6, R0 ;  /* 0x00000000000672ca */ /* 0x000fe200000e0000 */
[----:B------:R-:W-:-:S05]  /*5950*/  IMAD.U32 R2, RZ, RZ, UR32 ;  /* 0x00000020ff027e24 */ /* 0x000fca000f8e00ff */
[----:B------:R-:W-:-:S07]  /*5960*/  SHF.L.U32 R2, R2, 0x1f, RZ ;  /* 0x0000001f02027819 */ /* 0x000fce00000006ff */
[----:B------:R-:W-:-:S09]  /*5970*/  ULEA UR6, UR6, UR42, 0x3 ;  /* 0x0000002a06067291 */ /* 0x000fd2000f8e183f */
[----:B------:R0:W2:Y:S01]  /*5980*/  SYNCS.PHASECHK.TRANS64.TRYWAIT P1, [UR6+0x2d850], R2 ;  /* 0x02d85002ff0075a7 */ /* 0x0000a20008020146 */
[----:B------:R-:W-:Y:S05]  /*5990*/  @!P0 BRA `(.L_x_10054) ;  /* 0x0000000000048947 */ /* 0x000fea0003800000 */
[----:B------:R-:W-:Y:S01]  /*59a0*/  BPT.TRAP 0x1 ;  /* 0x000000040000795c */ /* 0x000fe20000300000 */
.L_x_10054:
[----:B--2---:R-:W-:Y:S05]  /*59b0*/  @P1 BRA `(.L_x_10055) ;  /* 0x0000000000081947 */ /* 0x004fea0003800000 */
[----:B------:R-:W2:Y:S02]  /*59c0*/  SYNCS.PHASECHK.TRANS64.TRYWAIT P1, [UR6+0x2d850], R2 ;  /* 0x02d85002ff0075a7 */ /* 0x000ea40008020146 */
[----:B--2---:R-:W-:Y:S05]  /*59d0*/  @!P1 BRA `(.L_x_10056) ;  /* 0x0000005800a89947 */ /* 0x004fea0003800000 */
.L_x_10055:
[----:B------:R-:W-:Y:S01]  /*59e0*/  UIADD3 UR42, UR42, 0x400, URZ ;  /* 0x000004002a2a7890 */ /* 0x000fe2000fffe03f */
[----:B------:R-:W-:Y:S01]  /*59f0*/  R2UR UR8, R0 ;  /* 0x00000000000872ca */ /* 0x000fe200000e0000 */
[----:B------:R-:W-:Y:S01]  /*5a00*/  ULOP3.LUT UR43, UR43, 0x10000, URZ, 0xfc, !UPT ;  /* 0x000100002b2b7892 */ /* 0x000fe2000f8efc3f */
[----:B------:R-:W-:Y:S01]  /*5a10*/  WARPGROUP.ARRIVE ;  /* 0x00000000000079c5 */ /* 0x000fe20000000000 */
[----:B------:R-:W-:Y:S01]  /*5a20*/  USHF.R.U32.HI UR42, URZ, 0x4, UR42 ;  /* 0x000000043f2a7899 */ /* 0x000fe2000801162a */
[----:B------:R-:W3:Y:S01]  /*5a30*/  SHFL.BFLY PT, R0, R13, 0x2, 0x1f ;  /* 0x0c401f000d007f89 */ /* 0x000ee200000e0000 */
[----:B------:R-:W-:Y:S01]  /*5a40*/  UMOV UR9, 0x40000040 ;  /* 0x4000004000097882 */ /* 0x000fe20000000000 */
[----:B------:R-:W-:Y:S01]  /*5a50*/  UMOV UR11, 0x80000020 ;  /* 0x80000020000b7882 */ /* 0x000fe20000000000 */
[----:B------:R-:W-:Y:S01]  /*5a60*/  ULOP3.LUT UR42, UR42, 0x3fff, URZ, 0xc0, !UPT ;  /* 0x00003fff2a2a7892 */ /* 0x000fe2000f8ec03f */
[----:B--2---:R-:W0:Y:S01]  /*5a70*/  SHFL.BFLY PT, R3, R12, 0x2, 0x1f ;  /* 0x0c401f000c037f89 */ /* 0x004e2200000e0000 */
[----:B------:R-:W-:-:S02]  /*5a80*/  IMAD.MOV.U32 R43, RZ, RZ, RZ ;  /* 0x000000ffff2b7224 */ /* 0x000fc400078e00ff */
[----:B------:R-:W-:Y:S01]  /*5a90*/  ULOP3.LUT UR7, UR42, 0x2000000, URZ, 0xfc, !UPT ;  /* 0x020000002a077892 */ /* 0x000fe2000f8efc3f */
[----:B------:R-:W-:Y:S02]  /*5aa0*/  IMAD.MOV.U32 R16, RZ, RZ, RZ ;  /* 0x000000ffff107224 */ /* 0x000fe400078e00ff */
[----:B------:R-:W-:Y:S01]  /*5ab0*/  IMAD.U32 R8, RZ, RZ, UR4 ;  /* 0x00000004ff087e24 */ /* 0x000fe2000f8e00ff */
[----:B------:R-:W-:Y:S01]  /*5ac0*/  UIMAD UR7, UR8, 0x600, UR7 ;  /* 0x00000600080778a4 */ /* 0x000fe2000f8e0207 */
[----:B------:R-:W-:Y:S02]  /*5ad0*/  IMAD.U32 R9, RZ, RZ, UR4 ;  /* 0x00000004ff097e24 */ /* 0x000fe4000f8e00ff */
[----:B------:R-:W-:Y:S01]  /*5ae0*/  UMOV UR8, UR43 ;  /* 0x0000002b00087c82 */ /* 0x000fe20008000000 */
[----:B------:R-:W-:-:S03]  /*5af0*/  IMAD.MOV.U32 R23, RZ, RZ, -0x800000 ;  /* 0xff800000ff177424 */ /* 0x000fc600078e00ff */
[----:B------:R-:W-:Y:S02]  /*5b00*/  UMOV UR10, UR7 ;  /* 0x00000007000a7c82 */ /* 0x000fe40008000000 */
[----:B------:R-:W-:Y:S01]  /*5b10*/  HGMMA.64x96x16.F32 R88, gdesc[UR8].tnspB, R88, gsb0 ;  /* 0x41600000085879f0 */ /* 0x000fe20008000858 */
[----:B------:R-:W-:Y:S02]  /*5b20*/  UIADD3 UR8, UR43, 0x2, URZ ;  /* 0x000000022b087890 */ /* 0x000fe4000fffe03f */
[----:B------:R-:W-:Y:S01]  /*5b30*/  UIADD3 UR10, UR7, 0x40, URZ ;  /* 0x00000040070a7890 */ /* 0x000fe2000fffe03f */
[----:B---3--:R-:W-:Y:S01]  /*5b40*/  FADD.FTZ R0, R0, R13 ;  /* 0x0000000d00007221 */ /* 0x008fe20000010000 */
[----:B------:R-:W-:Y:S01]  /*5b50*/  UMOV UR9, 0x40000040 ;  /* 0x4000004000097882 */ /* 0x000fe20000000000 */
[----:B------:R-:W-:Y:S01]  /*5b60*/  UMOV UR11, 0x80000020 ;  /* 0x80000020000b7882 */ /* 0x000fe20000000000 */
[----:B0-----:R-:W-:Y:S02]  /*5b70*/  FADD.FTZ R2, R3, R12 ;  /* 0x0000000c03027221 */ /* 0x001fe40000010000 */
[----:B------:R-:W0:Y:S04]  /*5b80*/  SHFL.BFLY PT, R3, R0, 0x1, 0x1f ;  /* 0x0c201f0000037f89 */ /* 0x000e2800000e0000 */
[----:B------:R-:W2:Y:S01]  /*5b90*/  SHFL.BFLY PT, R5, R2, 0x1, 0x1f ;  /* 0x0c201f0002057f89 */ /* 0x000ea200000e0000 */
[----:B0-----:R-:W-:Y:S01]  /*5ba0*/  FADD.FTZ R6, R0, R3 ;  /* 0x0000000300067221 */ /* 0x001fe20000010000 */
[----:B------:R-:W-:Y:S01]  /*5bb0*/  MOV R0, 0xff800000 ;  /* 0xff80000000007802 */ /* 0x000fe20000000f00 */
[----:B--2---:R-:W-:-:S03]  /*5bc0*/  FADD.FTZ R7, R2, R5 ;  /* 0x0000000502077221 */ /* 0x004fc60000010000 */
[----:B------:R-:W-:Y:S02]  /*5bd0*/  FSETP.NE.FTZ.AND P1, PT, R6, RZ, PT ;  /* 0x000000ff0600720b */ /* 0x000fe40003f35000 */
[----:B------:R-:W-:-:S11]  /*5be0*/  FSETP.NE.FTZ.AND P2, PT, R7, RZ, PT ;  /* 0x000000ff0700720b */ /* 0x000fd60003f55000 */
[----:B------:R-:W0:Y:S01]  /*5bf0*/  @P1 MUFU.LG2 R3, R6 ;  /* 0x0000000600031308 */ /* 0x000e220000000c00 */
[----:B------:R-:W-:Y:S01]  /*5c00*/  @P1 FMUL.FTZ R2, R8, 0.69314718246459960938 ;  /* 0x3f31721808021820 */ /* 0x000fe20000410000 */
[----:B------:R-:W-:-:S06]  /*5c10*/  @P2 FMUL.FTZ R8, R9, 0.69314718246459960938 ;  /* 0x3f31721809082820 */ /* 0x000fcc0000410000 */
[----:B------:R-:W2:Y:S08]  /*5c20*/  @P2 MUFU.LG2 R5, R7 ;  /* 0x0000000700052308 */ /* 0x000eb00000000c00 */
[----:B------:R3:W4:Y:S01]  /*5c30*/  @P1 MUFU.RCP R43, R6 ;  /* 0x00000006002b1308 */ /* 0x0007220000001000 */
[----:B0-----:R-:W-:-:S04]  /*5c40*/  @P1 FMUL.FTZ R3, R3, 0.69314718246459960938 ;  /* 0x3f31721803031820 */ /* 0x001fc80000410000 */
[----:B------:R-:W-:-:S03]  /*5c50*/  @P1 FFMA.FTZ R0, R2, R19, R3 ;  /* 0x0000001302001223 */ /* 0x000fc60000010003 */
[----:B------:R3:W0:Y:S01]  /*5c60*/  @P2 MUFU.RCP R16, R7 ;  /* 0x0000000700102308 */ /* 0x0006220000001000 */
[----:B--2---:R-:W-:-:S04]  /*5c70*/  @P2 FMUL.FTZ R5, R5, 0.69314718246459960938 ;  /* 0x3f31721805052820 */ /* 0x004fc80000410000 */
[----:B------:R-:W-:Y:S01]  /*5c80*/  @P2 FFMA.FTZ R23, R8, R4, R5 ;  /* 0x0000000408172223 */ /* 0x000fe20000010005 */
        /* <DEDUP_REMOVED lines=46> */
[----:B0--34-:R-:W-:Y:S05]  /*5f70*/  @!P0 BRA `(.L_x_10057) ;  /* 0x0000000000048947 */ /* 0x019fea0003800000 */
[----:B------:R-:W-:Y:S01]  /*5f80*/  BPT.TRAP 0x1 ;  /* 0x000000040000795c */ /* 0x000fe20000300000 */
.L_x_10057:
[----:B------:R-:W-:Y:S01]  /*5f90*/  UIADD3 UR6, UR6, 0x2d860, URZ ;  /* 0x0002d86006067890 */ /* 0x000fe2000fffe03f */
[-C--:B-1----:R-:W-:Y:S01]  /*5fa0*/  FMUL.FTZ R24, R88, R43.reuse ;  /* 0x0000002b58187220 */ /* 0x082fe20000410000 */
        /* <DEDUP_REMOVED lines=50> */
.L_x_10033:
[----:B------:R-:W-:Y:S05]  /*62d0*/  @P0 BRA `(.L_x_10058) ;  /* 0x0000001000880947 */ /* 0x000fea0003800000 */
[----:B------:R-:W-:Y:S01]  /*62e0*/  VIADD R58, R22, 0xffffff80 ;  /* 0xffffff80163a7836 */ /* 0x000fe20000000000 */
[----:B------:R-:W0:Y:S01]  /*62f0*/  LDC R53, c[0x0][0xbe8] ;  /* 0x0002fa00ff357b82 */ /* 0x000e220000000800 */
[----:B------:R-:W1:Y:S01]  /*6300*/  S2R R60, SR_CTAID.X ;  /* 0x00000000003c7919 */ /* 0x000e620000002500 */
[----:B------:R-:W-:Y:S01]  /*6310*/  USHF.R.S32.HI UR7, URZ, 0x1f, UR39 ;  /* 0x0000001f3f077899 */ /* 0x000fe20008011427 */
[----:B------:R-:W-:Y:S01]  /*6320*/  BSSY B0, `(.L_x_10059) ;  /* 0x00000d1000007945 */ /* 0x000fe20003800000 */
[----:B------:R-:W-:Y:S01]  /*6330*/  SHF.R.S32.HI R55, RZ, 0x1f, R58 ;  /* 0x0000001fff377819 */ /* 0x000fe2000001143a */
[----:B------:R-:W-:Y:S02]  /*6340*/  ULDC.64 UR8, c[0x0][0xbd0] ;  /* 0x0002f40000087ab9 */ /* 0x000fe40000000a00 */
[----:B------:R-:W-:Y:S01]  /*6350*/  UIMAD UR6, UR7, UR8, URZ ;  /* 0x00000008070672a4 */ /* 0x000fe2000f8e023f */
[CC--:B------:R-:W-:Y:S01]  /*6360*/  LEA.HI R16, R55.reuse, R58.reuse, RZ, 0x7 ;  /* 0x0000003a37107211 */ /* 0x0c0fe200078f38ff */
[----:B------:R-:W2:Y:S01]  /*6370*/  S2UR UR12, SR_CTAID.Z ;  /* 0x00000000000c79c3 */ /* 0x000ea20000002700 */
[----:B------:R-:W-:Y:S01]  /*6380*/  LEA.HI R55, R55, R58, RZ, 0x2 ;  /* 0x0000003a37377211 */ /* 0x000fe200078f10ff */
[----:B------:R-:W-:Y:S01]  /*6390*/  UIMAD.WIDE.U32 UR4, UR39, UR8, URZ ;  /* 0x00000008270472a5 */ /* 0x000fe2000f8e003f */
[----:B------:R-:W-:Y:S01]  /*63a0*/  LOP3.LUT R17, R16, 0xffffff80, RZ, 0xc0, !PT ;  /* 0xffffff8010117812 */ /* 0x000fe200078ec0ff */
[----:B------:R-:W-:Y:S01]  /*63b0*/  UIMAD UR6, UR39, UR9, UR6 ;  /* 0x00000009270672a4 */ /* 0x000fe2000f8e0206 */
[----:B------:R-:W-:-:S02]  /*63c0*/  SHF.R.S32.HI R57, RZ, 0x7, R16 ;  /* 0x00000007ff397819 */ /* 0x000fc40000011410 */
[----:B------:R-:W-:Y:S01]  /*63d0*/  LOP3.LUT R55, R55, 0xfffffffc, RZ, 0xc0, !PT ;  /* 0xfffffffc37377812 */ /* 0x000fe200078ec0ff */
[C---:B------:R-:W-:Y:S01]  /*63e0*/  IMAD.IADD R22, R58.reuse, 0x1, -R17 ;  /* 0x000000013a167824 */ /* 0x040fe200078e0a11 */
[----:B------:R-:W3:Y:S01]  /*63f0*/  LDC.64 R62, c[0x0][0xbd8] ;  /* 0x0002f600ff3e7b82 */ /* 0x000ee20000000a00 */
[----:B------:R-:W-:Y:S01]  /*6400*/  IMAD.HI R16, R57, 0x55555556, RZ ;  /* 0x5555555639107827 */ /* 0x000fe200078e02ff */
[----:B------:R-:W-:Y:S02]  /*6410*/  UIADD3 UR6, UR5, UR6, URZ ;  /* 0x0000000605067290 */ /* 0x000fe4000fffe03f */
[----:B------:R-:W-:Y:S01]  /*6420*/  SHF.R.S32.HI R59, RZ, 0x1f, R22 ;  /* 0x0000001fff3b7819 */ /* 0x000fe20000011416 */
[----:B------:R-:W-:Y:S01]  /*6430*/  IMAD.IADD R55, R58, 0x1, -R55 ;  /* 0x000000013a377824 */ /* 0x000fe200078e0a37 */
[----:B0-----:R-:W-:Y:S01]  /*6440*/  ISETP.NE.AND P0, PT, R53, 0x1, PT ;  /* 0x000000013500780c */ /* 0x001fe20003f05270 */
[----:B------:R-:W-:Y:S01]  /*6450*/  ULDC.64 UR8, c[0x0][0xb38] ;  /* 0x0002ce0000087ab9 */ /* 0x000fe20000000a00 */
[----:B------:R-:W-:Y:S01]  /*6460*/  LEA.HI R52, R59, R22, RZ, 0x2 ;  /* 0x000000163b347211 */ /* 0x000fe200078f10ff */
[----:B------:R-:W0:Y:S01]  /*6470*/  S2UR UR11, SR_CTAID.Y ;  /* 0x00000000000b79c3 */ /* 0x000e220000002600 */
[----:B------:R-:W-:Y:S01]  /*6480*/  LEA.HI R16, R16, R16, RZ, 0x1 ;  /* 0x0000001010107211 */ /* 0x000fe200078f08ff */
[----:B------:R-:W-:Y:S01]  /*6490*/  UIMAD UR7, UR7, UR8, URZ ;  /* 0x00000008070772a4 */ /* 0x000fe2000f8e023f */
[----:B------:R-:W-:-:S02]  /*64a0*/  SHF.R.S32.HI R17, RZ, 0x2, R52 ;  /* 0x00000002ff117819 */ /* 0x000fc40000011434 */
[----:B------:R-:W-:Y:S01]  /*64b0*/  SHF.R.S32.HI R54, RZ, 0x1f, R52 ;  /* 0x0000001fff367819 */ /* 0x000fe20000011434 */
[----:B--2---:R-:W-:Y:S02]  /*64c0*/  USHF.R.S32.HI UR10, URZ, 0x1f, UR12 ;  /* 0x0000001f3f0a7899 */ /* 0x004fe4000801140c */
[----:B------:R-:W0:Y:S01]  /*64d0*/  LDC R68, c[0x0][0xc50] ;  /* 0x00031400ff447b82 */ /* 0x000e220000000800 */
[----:B------:R-:W-:-:S04]  /*64e0*/  LEA.HI R54, R54, R17, RZ, 0x3 ;  /* 0x0000001136367211 */ /* 0x000fc800078f18ff */
[----:B------:R-:W-:Y:S01]  /*64f0*/  LOP3.LUT R56, R54, 0xfffffff8, RZ, 0xc0, !PT ;  /* 0xfffffff836387812 */ /* 0x000fe200078ec0ff */
[----:B------:R-:W-:Y:S01]  /*6500*/  IMAD R54, R16, -0x3, R57 ;  /* 0xfffffffd10367824 */ /* 0x000fe200078e0239 */
[----:B------:R-:W-:Y:S01]  /*6510*/  LEA.HI R16, R59, R22, RZ, 0x5 ;  /* 0x000000163b107211 */ /* 0x000fe200078f28ff */
[----:B------:R-:W2:Y:S02]  /*6520*/  LDC.64 R66, c[0x0][0xb40] ;  /* 0x0002d000ff427b82 */ /* 0x000ea40000000a00 */
[----:B------:R-:W-:Y:S01]  /*6530*/  IMAD.IADD R17, R17, 0x1, -R56 ;  /* 0x0000000111117824 */ /* 0x000fe200078e0a38 */
[C---:B------:R-:W-:Y:S02]  /*6540*/  LEA.HI R56, R55.reuse, R55, RZ, 0x1 ;  /* 0x0000003737387211 */ /* 0x040fe400078f08ff */
[----:B------:R-:W-:Y:S02]  /*6550*/  SHF.R.S32.HI R16, RZ, 0x5, R16 ;  /* 0x00000005ff107819 */ /* 0x000fe40000011410 */
[----:B------:R-:W-:Y:S01]  /*6560*/  LOP3.LUT R56, R56, 0x1ffffffe, RZ, 0xc0, !PT ;  /* 0x1ffffffe38387812 */ /* 0x000fe200078ec0ff */
[----:B------:R-:W4:Y:S04]  /*6570*/  @P0 LDC R59, c[0x0][0xbec] ;  /* 0x0002fb00ff3b0b82 */ /* 0x000f280000000800 */
[----:B------:R-:W-:Y:S01]  /*6580*/  IMAD.IADD R57, R55, 0x1, -R56 ;  /* 0x0000000137397824 */ /* 0x000fe200078e0a38 */
[----:B------:R-:W-:Y:S01]  /*6590*/  LEA R55, R16, R17, 0x4 ;  /* 0x0000001110377211 */ /* 0x000fe200078e20ff */
[----:B------:R-:W-:-:S02]  /*65a0*/  IMAD.U32 R17, RZ, RZ, UR5 ;  /* 0x00000005ff117e24 */ /* 0x000fc4000f8e00ff */
[----:B------:R-:W5:Y:S01]  /*65b0*/  @P0 LDC R65, c[0x0][0xbec] ;  /* 0x0002fb00ff410b82 */ /* 0x000f620000000800 */
[----:B------:R-:W-:Y:S01]  /*65c0*/  IMAD.U32 R16, RZ, RZ, UR4 ;  /* 0x00000004ff107e24 */ /* 0x000fe2000f8e00ff */
[----:B------:R-:W-:Y:S01]  /*65d0*/  UIMAD.WIDE.U32 UR4, UR39, UR8, URZ ;  /* 0x00000008270472a5 */ /* 0x000fe2000f8e003f */
[----:B------:R-:W-:Y:S01]  /*65e0*/  IMAD.U32 R17, RZ, RZ, UR6 ;  /* 0x00000006ff117e24 */ /* 0x000fe2000f8e00ff */
[----:B------:R-:W-:Y:S01]  /*65f0*/  UIMAD UR6, UR39, UR9, UR7 ;  /* 0x00000009270672a4 */ /* 0x000fe2000f8e0207 */
[----:B------:R-:W-:Y:S02]  /*6600*/  IMAD R56, R54, 0x40, R55 ;  /* 0x0000004036387824 */ /* 0x000fe400078e0237 */
[----:B---3--:R-:W-:Y:S01]  /*6610*/  IMAD R54, R62, UR10, RZ ;  /* 0x0000000a3e367c24 */ /* 0x008fe2000f8e02ff */
[----:B------:R-:W3:Y:S01]  /*6620*/  @P0 LDC R64, c[0x0][0xbf0] ;  /* 0x0002fc00ff400b82 */ /* 0x000ee20000000800 */
[----:B------:R-:W-:Y:S01]  /*6630*/  UIADD3 UR6, UR5, UR6, URZ ;  /* 0x0000000605067290 */ /* 0x000fe2000fffe03f */
[----:B------:R-:W-:Y:S01]  /*6640*/  IMAD R57, R57, 0x8, R56 ;  /* 0x0000000839397824 */ /* 0x000fe200078e0238 */
[----:B------:R-:W-:Y:S01]  /*6650*/  MOV R55, UR5 ;  /* 0x0000000500377c02 */ /* 0x000fe20008000f00 */
[----:B------:R-:W-:Y:S01]  /*6660*/  IMAD R61, R63, UR12, R54 ;  /* 0x0000000c3f3d7c24 */ /* 0x000fe2000f8e0236 */
[----:B------:R-:W-:Y:S01]  /*6670*/  ULDC.64 UR8, c[0x0][0xb28] ;  /* 0x0002ca0000087ab9 */ /* 0x000fe20000000a00 */
[----:B------:R-:W-:-:S02]  /*6680*/  IMAD R63, RZ, RZ, -UR39 ;  /* 0x80000027ff3f7e24 */ /* 0x000fc4000f8e02ff */
[----:B------:R-:W3:Y:S01]  /*6690*/  @P0 LDC R70, c[0x0][0xbf0] ;  /* 0x0002fc00ff460b82 */ /* 0x000ee20000000800 */
[----:B------:R-:W-:-:S04]  /*66a0*/  IMAD.WIDE.U32 R16, R62, UR12, R16 ;  /* 0x0000000c3e107c25 */ /* 0x000fc8000f8e0010 */
[----:B------:R-:W-:Y:S01]  /*66b0*/  IMAD.U32 R54, RZ, RZ, UR4 ;  /* 0x00000004ff367e24 */ /* 0x000fe2000f8e00ff */
[----:B------:R-:W-:Y:S01]  /*66c0*/  ULDC.64 UR4, c[0x0][0xbe0] ;  /* 0x0002f80000047ab9 */ /* 0x000fe20000000a00 */
[----:B------:R-:W-:Y:S01]  /*66d0*/  IMAD.U32 R55, RZ, RZ, UR6 ;  /* 0x00000006ff377e24 */ /* 0x000fe2000f8e00ff */
[----:B------:R-:W-:Y:S01]  /*66e0*/  ULDC.64 UR6, c[0x0][0xb48] ;  /* 0x0002d20000067ab9 */ /* 0x000fe20000000a00 */
[----:B--2---:R-:W-:Y:S02]  /*66f0*/  IMAD R62, R66, UR10, RZ ;  /* 0x0000000a423e7c24 */ /* 0x004fe4000f8e02ff */
[----:B0-----:R-:W-:Y:S02]  /*6700*/  IMAD R69, R68, R63, UR11 ;  /* 0x0000000b44457e24 */ /* 0x001fe4000f8e023f */
[----:B-1----:R-:W-:Y:S02]  /*6710*/  IMAD R58, R60, 0xc0, R57 ;  /* 0x000000c03c3a7824 */ /* 0x002fe400078e0239 */
[----:B------:R-:W-:-:S02]  /*6720*/  IMAD.IADD R17, R17, 0x1, R61 ;  /* 0x0000000111117824 */ /* 0x000fc400078e023d */
[----:B------:R-:W-:Y:S01]  /*6730*/  IMAD R61, R67, UR12, R62 ;  /* 0x0000000c433d7c24 */ /* 0x000fe2000f8e023e */
[----:B------:R-:W-:Y:S01]  /*6740*/  SHF.R.S32.HI R62, RZ, 0x1f, R69 ;  /* 0x0000001fff3e7819 */ /* 0x000fe20000011445 */
[----:B------:R-:W-:-:S04]  /*6750*/  IMAD.WIDE.U32 R54, R66, UR12, R54 ;  /* 0x0000000c42367c25 */ /* 0x000fc8000f8e0036 */
[----:B----4-:R-:W-:Y:S01]  /*6760*/  @P0 IMAD.HI.U32 R59, R58, R59, RZ ;  /* 0x0000003b3a3b0227 */ /* 0x010fe200078e00ff */
[----:B------:R-:W-:-:S03]  /*6770*/  IADD3 R55, R55, R61, RZ ;  /* 0x0000003d37377210 */ /* 0x000fc60007ffe0ff */
[----:B-----5:R-:W-:-:S04]  /*6780*/  @P0 IMAD.HI.U32 R65, R58, R65, RZ ;  /* 0x000000413a410227 */ /* 0x020fc800078e00ff */
[----:B------:R-:W-:Y:S01]  /*6790*/  IMAD.MOV.U32 R57, RZ, RZ, R58 ;  /* 0x000000ffff397224 */ /* 0x000fe200078e003a */
[----:B---3--:R-:W-:Y:S01]  /*67a0*/  @P0 SHF.R.U32.HI R57, RZ, R64, R59 ;  /* 0x00000040ff390219 */ /* 0x008fe2000001163b */
[----:B------:R-:W-:Y:S02]  /*67b0*/  IMAD R61, R62, UR4, RZ ;  /* 0x000000043e3d7c24 */ /* 0x000fe4000f8e02ff */
[----:B------:R-:W-:-:S04]  /*67c0*/  IMAD.WIDE.U32 R16, R69, UR4, R16 ;  /* 0x0000000445107c25 */ /* 0x000fc8000f8e0010 */
[----:B------:R-:W-:Y:S01]  /*67d0*/  IMAD.MOV.U32 R59, RZ, RZ, R58 ;  /* 0x000000ffff3b7224 */ /* 0x000fe200078e003a */
[----:B------:R-:W-:Y:S01]  /*67e0*/  @P0 SHF.R.U32.HI R59, RZ, R70, R65 ;  /* 0x00000046ff3b0219 */ /* 0x000fe20000011641 */
[----:B------:R-:W-:Y:S01]  /*67f0*/  IMAD R62, R62, UR6, RZ ;  /* 0x000000063e3e7c24 */ /* 0x000fe2000f8e02ff */
[----:B------:R-:W-:Y:S01]  /*6800*/  BAR.SYNC.DEFER_BLOCKING 0x1, 0x180 ;  /* 0x0046000000007b1d */ /* 0x000fe20000010000 */
[C---:B------:R-:W-:Y:S01]  /*6810*/  IMAD R63, R69.reuse, UR5, R61 ;  /* 0x00000005453f7c24 */ /* 0x040fe2000f8e023d */
[--C-:B------:R-:W-:Y:S01]  /*6820*/  SHF.R.S32.HI R61, RZ, 0x1f, R57.reuse ;  /* 0x0000001fff3d7819 */ /* 0x100fe20000011439 */
[----:B------:R-:W-:Y:S01]  /*6830*/  IMAD R65, R69, UR7, R62 ;  /* 0x0000000745417c24 */ /* 0x000fe2000f8e023e */
[----:B------:R-:W-:Y:S01]  /*6840*/  IADD3 R16, P0, R57, R16, RZ ;  /* 0x0000001039107210 */ /* 0x000fe20007f1e0ff */
[----:B------:R-:W-:Y:S01]  /*6850*/  IMAD.MOV R57, RZ, RZ, -R57 ;  /* 0x000000ffff397224 */ /* 0x000fe200078e0a39 */
[----:B------:R-:W-:Y:S01]  /*6860*/  SHF.R.S32.HI R62, RZ, 0x1f, R59 ;  /* 0x0000001fff3e7819 */ /* 0x000fe2000001143b */
[----:B------:R-:W-:Y:S01]  /*6870*/  IMAD.WIDE.U32 R54, R69, UR6, R54 ;  /* 0x0000000645367c25 */ /* 0x000fe2000f8e0036 */
[----:B------:R-:W-:Y:S01]  /*6880*/  ULDC.64 UR4, c[0x0][0xb30] ;  /* 0x0002cc0000047ab9 */ /* 0x000fe20000000a00 */
[----:B------:R-:W-:Y:S01]  /*6890*/  IADD3.X R17, R61, R17, R63, P0, !PT ;  /* 0x000000113d117210 */ /* 0x000fe200007fe43f */
[----:B------:R-:W-:Y:S01]  /*68a0*/  ULDC.64 UR6, c[0x0][0xbc8] ;  /* 0x0002f20000067ab9 */ /* 0x000fe20000000a00 */
[----:B------:R-:W-:-:S02]  /*68b0*/  IMAD.MOV R64, RZ, RZ, -R59 ;  /* 0x000000ffff407224 */ /* 0x000fc400078e0a3b */
[--C-:B------:R-:W-:Y:S02]  /*68c0*/  IMAD R57, R53, R57, R58.reuse ;  /* 0x0000003935397224 */ /* 0x100fe400078e023a */
[----:B------:R-:W-:Y:S02]  /*68d0*/  IMAD.IADD R55, R55, 0x1, R65 ;  /* 0x0000000137377824 */ /* 0x000fe400078e0241 */
[----:B------:R-:W-:Y:S02]  /*68e0*/  IMAD R62, R62, UR4, RZ ;  /* 0x000000043e3e7c24 */ /* 0x000fe4000f8e02ff */
[----:B------:R-:W-:Y:S01]  /*68f0*/  IMAD R61, R53, R64, R58 ;  /* 0x00000040353d7224 */ /* 0x000fe200078e023a */
[----:B------:R-:W-:Y:S01]  /*6900*/  SHF.R.S32.HI R58, RZ, 0x1f, R57 ;  /* 0x0000001fff3a7819 */ /* 0x000fe20000011439 */
[C---:B------:R-:W-:Y:S01]  /*6910*/  IMAD R63, R59.reuse, UR5, R62 ;  /* 0x000000053b3f7c24 */ /* 0x040fe2000f8e023e */
[----:B------:R-:W0:Y:S01]  /*6920*/  S2UR UR5, SR_CgaCtaId ;  /* 0x00000000000579c3 */ /* 0x000e220000008800 */
[----:B------:R-:W-:Y:S01]  /*6930*/  IMAD.WIDE.U32 R54, R59, UR4, R54 ;  /* 0x000000043b367c25 */ /* 0x000fe2000f8e0036 */
[----:B------:R-:W-:Y:S01]  /*6940*/  SHF.R.S32.HI R59, RZ, 0x1f, R61 ;  /* 0x0000001fff3b7819 */ /* 0x000fe2000001143d */
[----:B------:R-:W-:-:S02]  /*6950*/  UMOV UR4, 0x400 ;  /* 0x0000040000047882 */ /* 0x000fc40000000000 */
[----:B------:R-:W-:Y:S02]  /*6960*/  IMAD R58, R58, UR6, RZ ;  /* 0x000000063a3a7c24 */ /* 0x000fe4000f8e02ff */
[----:B------:R-:W-:Y:S02]  /*6970*/  IMAD R62, R59, UR8, RZ ;  /* 0x000000083b3e7c24 */ /* 0x000fe4000f8e02ff */
[----:B------:R-:W-:Y:S02]  /*6980*/  IMAD.IADD R55, R55, 0x1, R63 ;  /* 0x0000000137377824 */ /* 0x000fe400078e023f */
[C---:B------:R-:W-:Y:S02]  /*6990*/  IMAD R59, R57.reuse, UR7, R58 ;  /* 0x00000007393b7c24 */ /* 0x040fe4000f8e023a */
[----:B------:R-:W-:Y:S01]  /*69a0*/  IMAD.WIDE.U32 R16, R57, UR6, R16 ;  /* 0x0000000639107c25 */ /* 0x000fe2000f8e0010 */
[----:B------:R-:W-:-:S03]  /*69b0*/  ULDC.64 UR6, c[0x0][0xba8] ;  /* 0x0002ea0000067ab9 */ /* 0x000fc60000000a00 */
[C---:B------:R-:W-:Y:S02]  /*69c0*/  IMAD R63, R61.reuse, UR9, R62 ;  /* 0x000000093d3f7c24 */ /* 0x040fe4000f8e023e */
[----:B------:R-:W-:Y:S01]  /*69d0*/  IMAD.WIDE.U32 R54, R61, UR8, R54 ;  /* 0x000000083d367c25 */ /* 0x000fe2000f8e0036 */
[----:B------:R-:W-:Y:S01]  /*69e0*/  LEA R61, P0, R16, UR6, 0x2 ;  /* 0x00000006103d7c11 */ /* 0x000fe2000f8010ff */
[----:B------:R-:W-:Y:S01]  /*69f0*/  ULDC.64 UR8, c[0x0][0xb00] ;  /* 0x0002c00000087ab9 */ /* 0x000fe20000000a00 */
[----:B------:R-:W-:Y:S01]  /*6a00*/  ULDC UR6, c[0x0][0xa88] ;  /* 0x0002a20000067ab9 */ /* 0x000fe20000000800 */
[----:B------:R-:W-:Y:S01]  /*6a10*/  IMAD.IADD R57, R17, 0x1, R59 ;  /* 0x0000000111397824 */ /* 0x000fe200078e023b */
[----:B------:R-:W-:Y:S01]  /*6a20*/  IADD3 R17, R55, R63, RZ ;  /* 0x0000003f37117210 */ /* 0x000fe20007ffe0ff */
[----:B------:R-:W-:Y:S01]  /*6a30*/  IMAD R58, R60, 0xc0, R56 ;  /* 0x000000c03c3a7824 */ /* 0x000fe200078e0238 */
[----:B------:R-:W-:Y:S01]  /*6a40*/  LEA R66, P1, R54, UR8, 0x2 ;  /* 0x0000000836427c11 */ /* 0x000fe2000f8210ff */
[----:B------:R-:W-:Y:S01]  /*6a50*/  SHFL.IDX PT, R56, R61, 0x1, 0x1c1f ;  /* 0x003c1f003d387f89 */ /* 0x000fe200000e0000 */
[----:B------:R-:W-:Y:S01]  /*6a60*/  LEA.HI.X R59, R16, UR7, R57, 0x2, P0 ;  /* 0x00000007103b7c11 */ /* 0x000fe200080f1439 */
[----:B0-----:R-:W-:Y:S01]  /*6a70*/  ULEA UR4, UR5, UR4, 0x18 ;  /* 0x0000000405047291 */ /* 0x001fe2000f8ec03f */
[----:B------:R-:W-:Y:S01]  /*6a80*/  LEA.HI.X R67, R54, UR9, R17, 0x2, P1 ;  /* 0x0000000936437c11 */ /* 0x000fe200088f1411 */
[----:B------:R-:W-:Y:S01]  /*6a90*/  IMAD R63, R53, UR6, RZ ;  /* 0x00000006353f7c24 */ /* 0x000fe2000f8e02ff */
[----:B------:R-:W-:Y:S01]  /*6aa0*/  SHFL.IDX PT, R54, R61, RZ, 0x1c1f ;  /* 0x001c1fff3d367589 */ /* 0x000fe200000e0000 */
[----:B------:R-:W-:Y:S01]  /*6ab0*/  LOP3.LUT P0, RZ, R22, 0x3, RZ, 0xc0, !PT ;  /* 0x0000000316ff7812 */ /* 0x000fe2000780c0ff */
[C---:B------:R-:W-:Y:S01]  /*6ac0*/  VIADD R62, R58.reuse, 0x8 ;  /* 0x000000083a3e7836 */ /* 0x040fe20000000000 */
[----:B------:R-:W-:Y:S01]  /*6ad0*/  UIADD3 UR4, UR4, 0x2d820, URZ ;  /* 0x0002d82004047890 */ /* 0x000fe2000fffe03f */
[----:B------:R-:W0:Y:S01]  /*6ae0*/  SHFL.IDX PT, R55, R59, RZ, 0x1c1f ;  /* 0x001c1fff3b377589 */ /* 0x000e2200000e0000 */
[----:B------:R-:W-:-:S02]  /*6af0*/  ISETP.GE.OR P1, PT, R58, R63, P0 ;  /* 0x0000003f3a00720c */ /* 0x000fc40000726670 */
[-C--:B------:R-:W-:Y:S01]  /*6b00*/  ISETP.GE.OR P0, PT, R62, R63.reuse, P0 ;  /* 0x0000003f3e00720c */ /* 0x080fe20000706670 */
[----:B------:R-:W1:Y:S01]  /*6b10*/  SHFL.IDX PT, R57, R59, 0x1, 0x1c1f ;  /* 0x003c1f003b397f89 */ /* 0x000e6200000e0000 */
[----:B------:R-:W-:Y:S01]  /*6b20*/  UPRMT UR4, URZ, 0x654, UR4 ;  /* 0x000006543f047896 */ /* 0x000fe20008000004 */
[----:B------:R-:W-:Y:S02]  /*6b30*/  ISETP.GE.AND P2, PT, R58, R63, PT ;  /* 0x0000003f3a00720c */ /* 0x000fe40003f46270 */
[----:B------:R-:W-:Y:S01]  /*6b40*/  LOP3.LUT R53, R52, 0x7ffffffc, RZ, 0xc0, !PT ;  /* 0x7ffffffc34357812 */ /* 0x000fe200078ec0ff */
[----:B------:R2:W3:Y:S04]  /*6b50*/  SHFL.IDX PT, R16, R66, RZ, 0x1c1f ;  /* 0x001c1fff42107589 */ /* 0x0004e800000e0000 */
[----:B------:R-:W-:Y:S01]  /*6b60*/  IMAD.IADD R53, R22, 0x1, -R53 ;  /* 0x0000000116357824 */ /* 0x000fe200078e0a35 */
[----:B------:R-:W-:Y:S01]  /*6b70*/  SYNCS.ARRIVE.TRANS64.RED.A1T0 RZ, [UR4], RZ ;  /* 0x000000ffffff79a7 */ /* 0x000fe20008100404 */
[----:B------:R2:W4:Y:S02]  /*6b80*/  SHFL.IDX PT, R17, R67, RZ, 0x1c1f ;  /* 0x001c1fff43117589 */ /* 0x00052400000e0000 */
[----:B------:R-:W-:-:S02]  /*6b90*/  IMAD.SHL.U32 R53, R53, 0x2, RZ ;  /* 0x0000000235357824 */ /* 0x000fc400078e00ff */
        /* <DEDUP_REMOVED lines=11> */
[----:B------:R-:W-:Y:S01]  /*6c50*/  VIADD R65, R53, 0x40 ;  /* 0x0000004035417836 */ /* 0x000fe20000000000 */
[----:B------:R-:W-:Y:S02]  /*6c60*/  ISETP.GE.AND P3, PT, R23, UR4, PT ;  /* 0x0000000417007c0c */ /* 0x000fe4000bf66270 */
[----:B------:R-:W-:-:S02]  /*6c70*/  ISETP.GE.AND P4, PT, R54, UR4, PT ;  /* 0x0000000436007c0c */ /* 0x000fc4000bf86270 */
[----:B------:R-:W-:-:S05]  /*6c80*/  ISETP.GE.AND P0, PT, R53, UR4, PT ;  /* 0x0000000435007c0c */ /* 0x000fca000bf06270 */
[----:B------:R-:W-:Y:S02]  /*6c90*/  @!P1 LEA.HI R0, R0, R0, RZ, 0x1 ;  /* 0x0000000000009211 */ /* 0x000fe400078f08ff */
[----:B------:R-:W-:Y:S02]  /*6ca0*/  @!P2 LEA.HI R22, R22, R22, RZ, 0x1 ;  /* 0x000000161616a211 */ /* 0x000fe400078f08ff */
[----:B------:R-:W-:Y:S02]  /*6cb0*/  @!P3 LEA.HI R52, R23, R23, RZ, 0x1 ;  /* 0x000000171734b211 */ /* 0x000fe400078f08ff */
[----:B------:R-:W-:Y:S02]  /*6cc0*/  @!P1 LOP3.LUT R55, R0, 0xfffffffe, RZ, 0xc0, !PT ;  /* 0xfffffffe00379812 */ /* 0x000fe400078ec0ff */
[----:B------:R-:W-:Y:S02]  /*6cd0*/  @!P4 LEA.HI R0, R54, R54, RZ, 0x1 ;  /* 0x000000363600c211 */ /* 0x000fe400078f08ff */
[----:B------:R-:W-:Y:S01]  /*6ce0*/  @!P2 LOP3.LUT R57, R22, 0xfffffffe, RZ, 0xc0, !PT ;  /* 0xfffffffe1639a812 */ /* 0x000fe200078ec0ff */
[----:B---34-:R-:W-:Y:S01]  /*6cf0*/  @!P0 IMAD.WIDE R22, R53, 0x4, R16 ;  /* 0x0000000435168825 */ /* 0x018fe200078e0210 */
[----:B------:R-:W-:-:S02]  /*6d00*/  @!P3 LOP3.LUT R59, R52, 0xfffffffe, RZ, 0xc0, !PT ;  /* 0xfffffffe343bb812 */ /* 0x000fc400078ec0ff */
[----:B------:R-:W-:Y:S01]  /*6d10*/  @!P4 LOP3.LUT R61, R0, 0xfffffffe, RZ, 0xc0, !PT ;  /* 0xfffffffe003dc812 */ /* 0x000fe200078ec0ff */
[--C-:B------:R-:W-:Y:S01]  /*6d20*/  @!P1 IMAD.WIDE R54, R55, 0x4, R16.reuse ;  /* 0x0000000437369825 */ /* 0x100fe200078e0210 */
[----:B------:R0:W-:Y:S03]  /*6d30*/  @!P0 ST.E.64 desc[UR36][R22.64], R24 ;  /* 0x0000001816008985 */ /* 0x0001e6000c101b24 */
[----:B------:R-:W-:Y:S01]  /*6d40*/  VIADD R0, R53, 0x28 ;  /* 0x0000002835007836 */ /* 0x000fe20000000000 */
[----:B------:R1:W-:Y:S01]  /*6d50*/  @!P1 ST.E.64 desc[UR36][R54.64], R26 ;  /* 0x0000001a36009985 */ /* 0x0003e2000c101b24 */
[----:B------:R-:W-:-:S03]  /*6d60*/  @!P2 IMAD.WIDE R56, R57, 0x4, R16 ;  /* 0x000000043938a825 */ /* 0x000fc600078e0210 */
[----:B------:R-:W-:Y:S01]  /*6d70*/  ISETP.GE.AND P0, PT, R0, UR4, PT ;  /* 0x0000000400007c0c */ /* 0x000fe2000bf06270 */
[----:B------:R-:W-:Y:S01]  /*6d80*/  VIADD R52, R53, 0x30 ;  /* 0x0000003035347836 */ /* 0x000fe20000000000 */
[----:B------:R2:W-:Y:S01]  /*6d90*/  @!P2 ST.E.64 desc[UR36][R56.64], R28 ;  /* 0x0000001c3800a985 */ /* 0x0005e2000c101b24 */
[--C-:B------:R-:W-:Y:S01]  /*6da0*/  @!P3 IMAD.WIDE R58, R59, 0x4, R16.reuse ;  /* 0x000000043b3ab825 */ /* 0x100fe200078e0210 */
[----:B------:R-:W-:Y:S02]  /*6db0*/  ISETP.GE.AND P2, PT, R64, UR4, PT ;  /* 0x0000000440007c0c */ /* 0x000fe4000bf46270 */
[----:B0-----:R-:W-:Y:S01]  /*6dc0*/  IADD3 R22, R53, 0x48, RZ ;  /* 0x0000004835167810 */ /* 0x001fe20007ffe0ff */
[----:B------:R-:W-:Y:S01]  /*6dd0*/  @!P4 IMAD.WIDE R60, R61, 0x4, R16 ;  /* 0x000000043d3cc825 */ /* 0x000fe200078e0210 */
[----:B------:R-:W-:Y:S01]  /*6de0*/  ISETP.GE.AND P1, PT, R52, UR4, PT ;  /* 0x0000000434007c0c */ /* 0x000fe2000bf26270 */
[----:B------:R0:W-:Y:S01]  /*6df0*/  @!P3 ST.E.64 desc[UR36][R58.64], R34 ;  /* 0x000000223a00b985 */ /* 0x0001e2000c101b24 */
[----:B------:R-:W-:Y:S01]  /*6e00*/  ISETP.GE.AND P3, PT, R65, UR4, PT ;  /* 0x0000000441007c0c */ /* 0x000fe2000bf66270 */
[----:B------:R-:W-:-:S02]  /*6e10*/  VIADD R23, R53, 0x50 ;  /* 0x0000005035177836 */ /* 0x000fc40000000000 */
[----:B------:R-:W-:Y:S01]  /*6e20*/  VIADD R25, R53, 0x58 ;  /* 0x0000005835197836 */ /* 0x000fe20000000000 */
[----:B------:R3:W-:Y:S01]  /*6e30*/  @!P4 ST.E.64 desc[UR36][R60.64], R48 ;  /* 0x000000303c00c985 */ /* 0x0007e2000c101b24 */
[----:B------:R-:W-:Y:S02]  /*6e40*/  ISETP.GE.AND P4, PT, R22, UR4, PT ;  /* 0x0000000416007c0c */ /* 0x000fe4000bf86270 */
[----:B------:R-:W-:Y:S02]  /*6e50*/  ISETP.GE.AND P5, PT, R23, UR4, PT ;  /* 0x0000000417007c0c */ /* 0x000fe4000bfa6270 */
[----:B------:R-:W-:Y:S02]  /*6e60*/  ISETP.GE.AND P6, PT, R25, UR4, PT ;  /* 0x0000000419007c0c */ /* 0x000fe4000bfc6270 */
[----:B------:R-:W-:Y:S02]  /*6e70*/  @!P0 LEA.HI R0, R0, R0, RZ, 0x1 ;  /* 0x0000000000008211 */ /* 0x000fe400078f08ff */
[----:B------:R-:W-:-:S02]  /*6e80*/  @!P1 LEA.HI R52, R52, R52, RZ, 0x1 ;  /* 0x0000003434349211 */ /* 0x000fc400078f08ff */
[----:B------:R-:W-:Y:S02]  /*6e90*/  @!P2 LEA.HI R64, R64, R64, RZ, 0x1 ;  /* 0x000000404040a211 */ /* 0x000fe400078f08ff */
[----:B------:R-:W-:Y:S02]  /*6ea0*/  @!P3 LEA.HI R65, R65, R65, RZ, 0x1 ;  /* 0x000000414141b211 */ /* 0x000fe400078f08ff */
[----:B------:R-:W-:Y:S02]  /*6eb0*/  @!P4 LEA.HI R22, R22, R22, RZ, 0x1 ;  /* 0x000000161616c211 */ /* 0x000fe400078f08ff */
[----:B------:R-:W-:Y:S02]  /*6ec0*/  @!P5 LEA.HI R24, R23, R23, RZ, 0x1 ;  /* 0x000000171718d211 */ /* 0x000fe400078f08ff */
[----:B-1----:R-:W-:Y:S02]  /*6ed0*/  @!P6 LEA.HI R26, R25, R25, RZ, 0x1 ;  /* 0x00000019191ae211 */ /* 0x002fe400078f08ff */
[----:B------:R-:W-:-:S02]  /*6ee0*/  @!P0 LOP3.LUT R23, R0, 0xfffffffe, RZ, 0xc0, !PT ;  /* 0xfffffffe00178812 */ /* 0x000fc400078ec0ff */
[----:B------:R-:W-:Y:S02]  /*6ef0*/  @!P1 LOP3.LUT R25, R52, 0xfffffffe, RZ, 0xc0, !PT ;  /* 0xfffffffe34199812 */ /* 0x000fe400078ec0ff */
[----:B------:R-:W-:Y:S02]  /*6f00*/  @!P2 LOP3.LUT R27, R64, 0xfffffffe, RZ, 0xc0, !PT ;  /* 0xfffffffe401ba812 */ /* 0x000fe400078ec0ff */
[----:B--2---:R-:W-:Y:S02]  /*6f10*/  @!P3 LOP3.LUT R29, R65, 0xfffffffe, RZ, 0xc0, !PT ;  /* 0xfffffffe411db812 */ /* 0x004fe400078ec0ff */
[----:B0-----:R-:W-:Y:S01]  /*6f20*/  @!P4 LOP3.LUT R35, R22, 0xfffffffe, RZ, 0xc0, !PT ;  /* 0xfffffffe1623c812 */ /* 0x001fe200078ec0ff */
[--C-:B------:R-:W-:Y:S01]  /*6f30*/  @!P0 IMAD.WIDE R22, R23, 0x4, R16.reuse ;  /* 0x0000000417168825 */ /* 0x100fe200078e0210 */
[----:B---3--:R-:W-:Y:S02]  /*6f40*/  @!P5 LOP3.LUT R49, R24, 0xfffffffe, RZ, 0xc0, !PT ;  /* 0xfffffffe1831d812 */ /* 0x008fe400078ec0ff */
[----:B------:R-:W-:Y:S01]  /*6f50*/  @!P6 LOP3.LUT R55, R26, 0xfffffffe, RZ, 0xc0, !PT ;  /* 0xfffffffe1a37e812 */ /* 0x000fe200078ec0ff */
        /* <DEDUP_REMOVED lines=12> */
[----:B------:R0:W-:Y:S02]  /*7020*/  @!P6 ST.E.64 desc[UR36][R16.64], R42 ;  /* 0x0000002a1000e985 */ /* 0x0001e4000c101b24 */
.L_x_10060:
[----:B------:R-:W-:Y:S05]  /*7030*/  BSYNC B0 ;  /* 0x0000000000007941 */ /* 0x000fea0003800000 */
.L_x_10059:
[----:B------:R-:W-:Y:S01]  /*7040*/  ISETP.GE.AND P0, PT, R62, R63, PT ;  /* 0x0000003f3e00720c */ /* 0x000fe20003f06270 */
[----:B0-----:R1:W0:Y:S04]  /*7050*/  SHFL.IDX PT, R19, R67, 0x1, 0x1c1f ;  /* 0x003c1f0043137f89 */ /* 0x00122800000e0000 */
[----:B------:R1:W0:Y:S08]  /*7060*/  SHFL.IDX PT, R18, R66, 0x1, 0x1c1f ;  /* 0x003c1f0042127f89 */ /* 0x00023000000e0000 */
[----:B-1----:R-:W-:Y:S05]  /*7070*/  @P0 BRA `(.L_x_10031) ;  /* 0x0000004000980947 */ /* 0x002fea0003800000 */
        /* <DEDUP_REMOVED lines=15> */
[----:B------:R-:W-:Y:S02]  /*7170*/  IADD3 R27, R53, 0x50, RZ ;  /* 0x00000050351b7810 */ /* 0x000fe40007ffe0ff */
[----:B------:R-:W-:Y:S02]  /*7180*/  @!P3 LEA.HI R0, R0, R0, RZ, 0x1 ;  /* 0x000000000000b211 */ /* 0x000fe400078f08ff */
[----:B------:R-:W-:Y:S02]  /*7190*/  @!P4 LEA.HI R2, R2, R2, RZ, 0x1 ;  /* 0x000000020202c211 */ /* 0x000fe400078f08ff */
[----:B------:R-:W-:Y:S02]  /*71a0*/  @!P5 LEA.HI R3, R3, R3, RZ, 0x1 ;  /* 0x000000030303d211 */ /* 0x000fe400078f08ff */
[----:B------:R-:W-:Y:S01]  /*71b0*/  @!P3 LOP3.LUT R5, R0, 0xfffffffe, RZ, 0xc0, !PT ;  /* 0xfffffffe0005b812 */ /* 0x000fe200078ec0ff */
[----:B------:R-:W-:Y:S01]  /*71c0*/  VIADD R0, R53, 0x30 ;  /* 0x0000003035007836 */ /* 0x000fe20000000000 */
[----:B------:R-:W-:-:S02]  /*71d0*/  @!P4 LOP3.LUT R11, R2, 0xfffffffe, RZ, 0xc0, !PT ;  /* 0xfffffffe020bc812 */ /* 0x000fc400078ec0ff */
[----:B----4-:R-:W-:Y:S01]  /*71e0*/  @!P5 LOP3.LUT R17, R3, 0xfffffffe, RZ, 0xc0, !PT ;  /* 0xfffffffe0311d812 */ /* 0x010fe200078ec0ff */
[--C-:B0-----:R-:W-:Y:S01]  /*71f0*/  @!P2 IMAD.WIDE R2, R53, 0x4, R18.reuse ;  /* 0x000000043502a825 */ /* 0x101fe200078e0212 */
[----:B------:R-:W-:Y:S02]  /*7200*/  ISETP.GE.AND P6, PT, R27, UR4, PT ;  /* 0x000000041b007c0c */ /* 0x000fe4000bfc6270 */
[----:B------:R-:W-:Y:S01]  /*7210*/  @!P0 LEA.HI R22, R22, R22, RZ, 0x1 ;  /* 0x0000001616168211 */ /* 0x000fe200078f08ff */
[--C-:B------:R-:W-:Y:S01]  /*7220*/  @!P3 IMAD.WIDE R4, R5, 0x4, R18.reuse ;  /* 0x000000040504b825 */ /* 0x100fe200078e0212 */
[----:B------:R0:W-:Y:S01]  /*7230*/  @!P2 ST.E.64 desc[UR36][R2.64], R12 ;  /* 0x0000000c0200a985 */ /* 0x0001e2000c101b24 */
[----:B------:R-:W-:Y:S02]  /*7240*/  ISETP.GE.AND P2, PT, R0, UR4, PT ;  /* 0x0000000400007c0c */ /* 0x000fe4000bf46270 */
[----:B------:R-:W-:Y:S01]  /*7250*/  @!P4 IMAD.WIDE R10, R11, 0x4, R18 ;  /* 0x000000040b0ac825 */ /* 0x000fe200078e0212 */
[----:B------:R1:W-:Y:S01]  /*7260*/  @!P3 ST.E.64 desc[UR36][R4.64], R20 ;  /* 0x000000140400b985 */ /* 0x0003e2000c101b24 */
[----:B------:R-:W-:-:S02]  /*7270*/  ISETP.GE.AND P3, PT, R24, UR4, PT ;  /* 0x0000000418007c0c */ /* 0x000fc4000bf66270 */
[----:B---3--:R-:W-:Y:S01]  /*7280*/  @!P5 IMAD.WIDE R16, R17, 0x4, R18 ;  /* 0x000000041110d825 */ /* 0x008fe200078e0212 */
[----:B------:R2:W-:Y:S01]  /*7290*/  @!P4 ST.E.64 desc[UR36][R10.64], R32 ;  /* 0x000000200a00c985 */ /* 0x0005e2000c101b24 */
[----:B------:R-:W-:Y:S02]  /*72a0*/  ISETP.GE.AND P4, PT, R25, UR4, PT ;  /* 0x0000000419007c0c */ /* 0x000fe4000bf86270 */
[----:B------:R-:W-:Y:S01]  /*72b0*/  @!P1 LEA.HI R23, R23, R23, RZ, 0x1 ;  /* 0x0000001717179211 */ /* 0x000fe200078f08ff */
[----:B------:R3:W-:Y:S01]  /*72c0*/  @!P5 ST.E.64 desc[UR36][R16.64], R50 ;  /* 0x000000321000d985 */ /* 0x0007e2000c101b24 */
[----:B------:R-:W-:Y:S01]  /*72d0*/  ISETP.GE.AND P5, PT, R26, UR4, PT ;  /* 0x000000041a007c0c */ /* 0x000fe2000bfa6270 */
[----:B------:R-:W-:Y:S01]  /*72e0*/  VIADD R53, R53, 0x58 ;  /* 0x0000005835357836 */ /* 0x000fe20000000000 */
[----:B0-----:R-:W-:Y:S02]  /*72f0*/  @!P0 LOP3.LUT R3, R22, 0xfffffffe, RZ, 0xc0, !PT ;  /* 0xfffffffe16038812 */ /* 0x001fe400078ec0ff */
        /* <DEDUP_REMOVED lines=11> */
[----:B------:R-:W-:-:S02]  /*73b0*/  @!P3 LOP3.LUT R13, R24, 0xfffffffe, RZ, 0xc0, !PT ;  /* 0xfffffffe180db812 */ /* 0x000fc400078ec0ff */
[----:B------:R-:W-:Y:S02]  /*73c0*/  @!P4 LOP3.LUT R25, R25, 0xfffffffe, RZ, 0xc0, !PT ;  /* 0xfffffffe1919c812 */ /* 0x000fe400078ec0ff */
[----:B---3--:R-:W-:Y:S02]  /*73d0*/  @!P5 LOP3.LUT R17, R26, 0xfffffffe, RZ, 0xc0, !PT ;  /* 0xfffffffe1a11d812 */ /* 0x008fe400078ec0ff */
[----:B------:R-:W-:Y:S02]  /*73e0*/  @!P6 LOP3.LUT R27, R27, 0xfffffffe, RZ, 0xc0, !PT ;  /* 0xfffffffe1b1be812 */ /* 0x000fe400078ec0ff */
        /* <DEDUP_REMOVED lines=13> */
[----:B-1----:R-:W-:-:S05]  /*74c0*/  LOP3.LUT R3, R53, 0xfffffffe, RZ, 0xc0, !PT ;  /* 0xfffffffe35037812 */ /* 0x002fca00078ec0ff */
[----:B------:R-:W-:-:S05]  /*74d0*/  IMAD.WIDE R2, R3, 0x4, R18 ;  /* 0x0000000403027825 */ /* 0x000fca00078e0212 */
[----:B------:R0:W-:Y:S01]  /*74e0*/  ST.E.64 desc[UR36][R2.64], R134 ;  /* 0x0000008602007985 */ /* 0x0001e2000c101b24 */
[----:B------:R-:W-:Y:S05]  /*74f0*/  BRA `(.L_x_10031) ;  /* 0x0000003c00787947 */ /* 0x000fea0003800000 */
.L_x_10058:
[----:B------:R-:W-:-:S05]  /*7500*/  VIADD R0, R22, 0xffffff80 ;  /* 0xffffff8016007836 */ /* 0x000fca0000000000 */
        /* <DEDUP_REMOVED lines=12> */
[----:B------:R-:W-:Y:S02]  /*75d0*/  USHF.R.S32.HI UR6, URZ, 0x1f, UR39 ;  /* 0x0000001f3f067899 */ /* 0x000fe40008011427 */
[----:B------:R-:W-:Y:S01]  /*75e0*/  IMAD R6, RZ, RZ, -UR39 ;  /* 0x80000027ff067e24 */ /* 0x000fe2000f8e02ff */
[----:B------:R-:W-:Y:S01]  /*75f0*/  ULDC.64 UR8, c[0x0][0xbd0] ;  /* 0x0002f40000087ab9 */ /* 0x000fe20000000a00 */
[----:B------:R-:W-:Y:S01]  /*7600*/  IMAD.MOV.U32 R5, RZ, RZ, R22 ;  /* 0x000000ffff057224 */ /* 0x000fe200078e0016 */
[----:B------:R-:W-:Y:S02]  /*7610*/  UIMAD UR6, UR6, UR8, URZ ;  /* 0x00000008060672a4 */ /* 0x000fe4000f8e023f */
[----:B------:R-:W-:Y:S01]  /*7620*/  UIMAD.WIDE.U32 UR4, UR39, UR8, URZ ;  /* 0x00000008270472a5 */ /* 0x000fe2000f8e003f */
[----:B------:R-:W1:Y:S01]  /*7630*/  LDC.64 R12, c[0x0][0xbd8] ;  /* 0x0002f600ff0c7b82 */ /* 0x000e620000000a00 */
[----:B------:R-:W-:-:S04]  /*7640*/  UIMAD UR6, UR39, UR9, UR6 ;  /* 0x00000009270672a4 */ /* 0x000fc8000f8e0206 */
[----:B------:R-:W-:Y:S02]  /*7650*/  UIADD3 UR6, UR5, UR6, URZ ;  /* 0x0000000605067290 */ /* 0x000fe4000fffe03f */
[----:B------:R-:W-:Y:S01]  /*7660*/  MOV R3, UR5 ;  /* 0x0000000500037c02 */ /* 0x000fe20008000f00 */
[----:B------:R-:W-:Y:S01]  /*7670*/  IMAD.U32 R2, RZ, RZ, UR4 ;  /* 0x00000004ff027e24 */ /* 0x000fe2000f8e00ff */
[----:B------:R-:W2:Y:S01]  /*7680*/  @P0 LDC R9, c[0x0][0xbec] ;  /* 0x0002fb00ff090b82 */ /* 0x000ea20000000800 */
[----:B------:R-:W-:Y:S01]  /*7690*/  ULDC.64 UR4, c[0x0][0xbe0] ;  /* 0x0002f80000047ab9 */ /* 0x000fe20000000a00 */
[----:B------:R-:W-:-:S06]  /*76a0*/  IMAD.U32 R3, RZ, RZ, UR6 ;  /* 0x00000006ff037e24 */ /* 0x000fcc000f8e00ff */
[----:B------:R-:W3:Y:S01]  /*76b0*/  S2UR UR10, SR_CTAID.Y ;  /* 0x00000000000a79c3 */ /* 0x000ee20000002600 */
[----:B0-----:R-:W-:-:S07]  /*76c0*/  USHF.R.S32.HI UR8, URZ, 0x1f, UR7 ;  /* 0x0000001f3f087899 */ /* 0x001fce0008011407 */
[----:B------:R-:W3:Y:S01]  /*76d0*/  LDC R7, c[0x0][0xc50] ;  /* 0x00031400ff077b82 */ /* 0x000ee20000000800 */
[C---:B-1----:R-:W-:Y:S02]  /*76e0*/  IMAD R8, R12.reuse, UR8, RZ ;  /* 0x000000080c087c24 */ /* 0x042fe4000f8e02ff */
[----:B------:R-:W-:-:S04]  /*76f0*/  IMAD.WIDE.U32 R2, R12, UR7, R2 ;  /* 0x000000070c027c25 */ /* 0x000fc8000f8e0002 */
[----:B------:R-:W-:Y:S01]  /*7700*/  IMAD R13, R13, UR7, R8 ;  /* 0x000000070d0d7c24 */ /* 0x000fe2000f8e0208 */
[----:B------:R-:W0:Y:S01]  /*7710*/  @P0 LDC R11, c[0x0][0xbf0] ;  /* 0x0002fc00ff0b0b82 */ /* 0x000e220000000800 */
[----:B--2---:R-:W-:-:S04]  /*7720*/  @P0 IMAD.HI.U32 R0, R22, R9, RZ ;  /* 0x0000000916000227 */ /* 0x004fc800078e00ff */
[----:B------:R-:W-:Y:S02]  /*7730*/  IMAD.IADD R3, R13, 0x1, R3 ;  /* 0x000000010d037824 */ /* 0x000fe400078e0203 */
[----:B---3--:R-:W-:-:S04]  /*7740*/  IMAD R9, R7, R6, UR10 ;  /* 0x0000000a07097e24 */ /* 0x008fc8000f8e0206 */
[----:B------:R-:W-:Y:S01]  /*7750*/  IMAD.WIDE.U32 R2, R9, UR4, R2 ;  /* 0x0000000409027c25 */ /* 0x000fe2000f8e0002 */
[----:B0-----:R-:W-:Y:S02]  /*7760*/  @P0 SHF.R.U32.HI R5, RZ, R11, R0 ;  /* 0x0000000bff050219 */ /* 0x001fe40000011600 */
[----:B------:R-:W-:Y:S02]  /*7770*/  SHF.R.S32.HI R0, RZ, 0x1f, R9 ;  /* 0x0000001fff007819 */ /* 0x000fe40000011409 */
[----:B------:R-:W-:Y:S01]  /*7780*/  IADD3 R2, P0, R5, R2, RZ ;  /* 0x0000000205027210 */ /* 0x000fe20007f1e0ff */
[----:B------:R-:W-:Y:S02]  /*7790*/  IMAD.MOV R7, RZ, RZ, -R5 ;  /* 0x000000ffff077224 */ /* 0x000fe400078e0a05 */
[----:B------:R-:W-:Y:S02]  /*77a0*/  IMAD R0, R0, UR4, RZ ;  /* 0x0000000400007c24 */ /* 0x000fe4000f8e02ff */
[----:B------:R-:W-:-:S02]  /*77b0*/  IMAD R7, R4, R7, R22 ;  /* 0x0000000704077224 */ /* 0x000fc400078e0216 */
[----:B------:R-:W-:Y:S01]  /*77c0*/  IMAD R4, R9, UR5, R0 ;  /* 0x0000000509047c24 */ /* 0x000fe2000f8e0200 */
[----:B------:R-:W-:Y:S01]  /*77d0*/  SHF.R.S32.HI R9, RZ, 0x1f, R5 ;  /* 0x0000001fff097819 */ /* 0x000fe20000011405 */
[----:B------:R-:W-:Y:S01]  /*77e0*/  ULDC.64 UR4, c[0x0][0xbc8] ;  /* 0x0002f20000047ab9 */ /* 0x000fe20000000a00 */
[----:B------:R-:W-:Y:S02]  /*77f0*/  SHF.R.S32.HI R0, RZ, 0x1f, R7 ;  /* 0x0000001fff007819 */ /* 0x000fe40000011407 */
[----:B------:R-:W-:-:S03]  /*7800*/  IADD3.X R3, R9, R3, R4, P0, !PT ;  /* 0x0000000309037210 */ /* 0x000fc600007fe404 */
[----:B------:R-:W-:Y:S02]  /*7810*/  IMAD R0, R0, UR4, RZ ;  /* 0x0000000400007c24 */ /* 0x000fe4000f8e02ff */
[----:B------:R-:W-:-:S04]  /*7820*/  IMAD.WIDE.U32 R2, R7, UR4, R2 ;  /* 0x0000000407027c25 */ /* 0x000fc8000f8e0002 */
[----:B------:R-:W-:Y:S01]  /*7830*/  IMAD R5, R7, UR5, R0 ;  /* 0x0000000507057c24 */ /* 0x000fe2000f8e0200 */
[----:B------:R-:W-:Y:S02]  /*7840*/  ULDC.64 UR4, c[0x0][0xba8] ;  /* 0x0002ea0000047ab9 */ /* 0x000fe40000000a00 */
[----:B------:R-:W-:Y:S01]  /*7850*/  LEA R4, P0, R2, UR4, 0x2 ;  /* 0x0000000402047c11 */ /* 0x000fe2000f8010ff */
[----:B------:R-:W-:-:S05]  /*7860*/  IMAD.IADD R3, R3, 0x1, R5 ;  /* 0x0000000103037824 */ /* 0x000fca00078e0205 */
[----:B------:R-:W-:Y:S02]  /*7870*/  LEA.HI.X R5, R2, UR5, R3, 0x2, P0 ;  /* 0x0000000502057c11 */ /* 0x000fe400080f1403 */
[----:B------:R-:W-:-:S05]  /*7880*/  MOV R3, 0xff800000 ;  /* 0xff80000000037802 */ /* 0x000fca0000000f00 */
[----:B------:R0:W-:Y:S01]  /*7890*/  STG.E desc[UR36][R4.64], R3 ;  /* 0x0000000304007986 */ /* 0x0001e2000c101924 */
[----:B------:R-:W-:Y:S05]  /*78a0*/  BRA `(.L_x_10031) ;  /* 0x00000038008c7947 */ /* 0x000fea0003800000 */
.L_x_10029:
[----:B------:R-:W-:-:S08]  /*78b0*/  NOP ;  /* 0x0000000000007918 */ /* 0x000fd00000000000 */
[----:B------:R-:W0:-:S00]  /*78c0*/  USETMAXREG.DEALLOC.CTAPOOL 0x20 ;  /* 0x00000020000079c8 */ /* 0x000e0000080e0500 */
[----:B0-----:R-:W-:Y:S01]  /*78d0*/  LOP3.LUT R18, R0, 0x3, RZ, 0xc0, !PT ;  /* 0x0000000300127812 */ /* 0x001fe200078ec0ff */
[----:B------:R-:W0:Y:S05]  /*78e0*/  S2R R24, SR_CTAID.Z ;  /* 0x0000000000187919 */ /* 0x000e2a0000002700 */
[----:B-1----:R-:W1:Y:S01]  /*78f0*/  S2UR UR6, SR_CTAID.Y ;  /* 0x00000000000679c3 */ /* 0x002e620000002600 */
        /* <DEDUP_REMOVED lines=13> */
.L_x_10061:
[----:B------:R-:W-:Y:S01]  /*79d0*/  ULDC UR7, c[0x0][0xc50] ;  /* 0x0003140000077ab9 */ /* 0x000fe20000000800 */
[----:B------:R-:W-:Y:S01]  /*79e0*/  UMOV UR42, UR6 ;  /* 0x00000006002a7c82 */ /* 0x000fe20008000000 */
[----:B------:R-:W-:-:S11]  /*79f0*/  UISETP.NE.AND UP0, UPT, UR7, 0x1, UPT ;  /* 0x000000010700788c */ /* 0x000fd6000bf05270 */
[----:B------:R-:W-:Y:S01]  /*7a00*/  @UP0 ULDC UR4, c[0x0][0xc54] ;  /* 0x0003150000040ab9 */ /* 0x000fe20000000800 */
[----:B------:R-:W-:Y:S01]  /*7a10*/  @UP0 ULDC UR8, c[0x0][0xc58] ;  /* 0x0003160000080ab9 */ /* 0x000fe20000000800 */
[----:B------:R-:W-:-:S04]  /*7a20*/  UIMAD.WIDE.U32 UR4, UR6, UR4, URZ ;  /* 0x00000004060472a5 */ /* 0x000fc8000f8e003f */
[----:B------:R-:W-:-:S12]  /*7a30*/  @UP0 USHF.R.U32.HI UR42, URZ, UR8, UR5 ;  /* 0x000000083f2a0299 */ /* 0x000fd80008011605 */
.L_x_10062:
        /* <DEDUP_REMOVED lines=64> */
.L_x_10064:
[----:B------:R-:W-:Y:S02]  /*7e40*/  UIMAD UR48, UR47, UR39, URZ ;  /* 0x000000272f3072a4 */ /* 0x000fe4000f8e023f */
[----:B------:R-:W-:Y:S02]  /*7e50*/  IMAD.U32 R3, RZ, RZ, UR39 ;  /* 0x00000027ff037e24 */ /* 0x000fe4000f8e00ff */
[----:B------:R-:W-:Y:S02]  /*7e60*/  IMAD.MOV.U32 R6, RZ, RZ, 0x1 ;  /* 0x00000001ff067424 */ /* 0x000fe400078e00ff */
        /* <DEDUP_REMOVED lines=30> */
.L_x_10065:
        /* <DEDUP_REMOVED lines=20> */
.L_x_10067:
[----:B------:R0:W1:Y:S01]  /*8190*/  LDC.64 R2, c[0x4][R16] ;  /* 0x0100000010027b82 */ /* 0x0000620000000a00 */
[----:B------:R-:W-:Y:S01]  /*81a0*/  ULDC.64 UR4, c[0x4][0x138] ;  /* 0x01004e0000047ab9 */ /* 0x000fe20000000a00 */
[----:B------:R-:W-:Y:S01]  /*81b0*/  ULDC.64 UR6, c[0x4][0x140] ;  /* 0x0100500000067ab9 */ /* 0x000fe20000000a00 */
[----:B------:R-:W-:Y:S01]  /*81c0*/  IMAD.U32 R4, RZ, RZ, UR4 ;  /* 0x00000004ff047e24 */ /* 0x000fe2000f8e00ff */
        /* <DEDUP_REMOVED lines=11> */
.L_x_10066:
[----:B------:R-:W0:Y:S01]  /*8280*/  LDC.64 R2, c[0x0][0x9f8] ;  /* 0x00027e00ff027b82 */ /* 0x000e220000000a00 */
[----:B------:R-:W-:-:S07]  /*8290*/  IMAD.MOV.U32 R6, RZ, RZ, R24 ;  /* 0x000000ffff067224 */ /* 0x000fce00078e0018 */
[----:B------:R-:W1:Y:S01]  /*82a0*/  LDC R17, c[0x0][0x430] ;  /* 0x00010c00ff117b82 */ /* 0x000e620000000800 */
[----:B------:R-:W-:Y:S01]  /*82b0*/  IMAD.U32 R0, RZ, RZ, UR49 ;  /* 0x00000031ff007e24 */ /* 0x000fe2000f8e00ff */
[C---:B------:R-:W-:Y:S01]  /*82c0*/  LOP3.LUT R20, R22.reuse, 0x7f, RZ, 0xc0, !PT ;  /* 0x0000007f16147812 */ /* 0x040fe200078ec0ff */
[----:B------:R-:W-:Y:S01]  /*82d0*/  IMAD.SHL.U32 R23, R22, 0x20, RZ ;  /* 0x0000002016177824 */ /* 0x000fe200078e00ff */
[----:B------:R-:W-:Y:S01]  /*82e0*/  ULDC UR4, c[0x0][0x2f4] ;  /* 0x0000bd0000047ab9 */ /* 0x000fe20000000800 */
[----:B0-----:R-:W-:-:S04]  /*82f0*/  ISETP.NE.U32.AND P0, PT, R2, RZ, PT ;  /* 0x000000ff0200720c */ /* 0x001fc80003f05070 */
[----:B------:R-:W-:-:S13]  /*8300*/  ISETP.NE.AND.EX P0, PT, R3, RZ, PT, P0 ;  /* 0x000000ff0300720c */ /* 0x000fda0003f05300 */
[----:B------:R-:W0:Y:S02]  /*8310*/  @P0 LDC.64 R2, c[0x0][0x9f8] ;  /* 0x00027e00ff020b82 */ /* 0x000e240000000a00 */
[----:B0-----:R-:W-:-:S05]  /*8320*/  @P0 IMAD.WIDE R2, R24, 0x4, R2 ;  /* 0x0000000418020825 */ /* 0x001fca00078e0202 */
[----:B------:R0:W2:Y:S01]  /*8330*/  @P0 LDG.E R6, desc[UR36][R2.64] ;  /* 0x0000002402060981 */ /* 0x0000a2000c1e1900 */
[----:B------:R-:W-:Y:S01]  /*8340*/  VIADD R0, R0, 0xffffffff ;  /* 0xffffffff00007836 */ /* 0x000fe20000000000 */
[----:B------:R-:W-:Y:S02]  /*8350*/  SHF.R.U32.HI R4, RZ, 0x2, R20 ;  /* 0x00000002ff047819 */ /* 0x000fe40000011614 */
[----:B------:R-:W-:Y:S02]  /*8360*/  LOP3.LUT R23, R23, 0x60, RZ, 0xc0, !PT ;  /* 0x0000006017177812 */ /* 0x000fe400078ec0ff */
[----:B------:R-:W-:Y:S02]  /*8370*/  LEA R4, R0, R4, 0x7 ;  /* 0x0000000400047211 */ /* 0x000fe400078e38ff */
[----:B-1----:R-:W-:Y:S02]  /*8380*/  ISETP.NE.AND P1, PT, R17, 0x1, PT ;  /* 0x000000011100780c */ /* 0x002fe40003f25270 */
[----:B------:R-:W-:Y:S01]  /*8390*/  LOP3.LUT R16, R16, 0xffffffef, RZ, 0xc0, !PT ;  /* 0xffffffef10107812 */ /* 0x000fe200078ec0ff */
[----:B------:R-:W-:-:S04]  /*83a0*/  IMAD.IADD R4, R23, 0x1, R4 ;  /* 0x0000000117047824 */ /* 0x000fc800078e0204 */
[C---:B-----5:R-:W-:Y:S01]  /*83b0*/  IMAD.IADD R9, R4.reuse, 0x1, R19 ;  /* 0x0000000104097824 */ /* 0x060fe200078e0213 */
[----:B------:R-:W-:-:S03]  /*83c0*/  ISETP.GE.AND P0, PT, R4, UR43, PT ;  /* 0x0000002b04007c0c */ /* 0x000fc6000bf06270 */
[----:B------:R-:W-:Y:S02]  /*83d0*/  IMAD.MOV.U32 R7, RZ, RZ, R9 ;  /* 0x000000ffff077224 */ /* 0x000fe400078e0009 */
[----:B0-----:R-:W0:Y:S01]  /*83e0*/  @P1 LDC R2, c[0x0][0x434] ;  /* 0x00010d00ff021b82 */ /* 0x001e220000000800 */
[----:B------:R-:W-:-:S07]  /*83f0*/  @P1 LOP3.LUT R16, R16, 0x10, RZ, 0xfc, !PT ;  /* 0x0000001010101812 */ /* 0x000fce00078efcff */
[----:B------:R-:W1:Y:S08]  /*8400*/  @P1 LDC R3, c[0x0][0x438] ;  /* 0x00010e00ff031b82 */ /* 0x000e700000000800 */
[----:B------:R-:W3:Y:S08]  /*8410*/  @!P0 LDC.64 R10, c[0x0][0x428] ;  /* 0x00010a00ff0a8b82 */ /* 0x000ef00000000a00 */
[----:B------:R-:W4:Y:S01]  /*8420*/  @!P0 LDC.64 R4, c[0x0][0x418] ;  /* 0x00010600ff048b82 */ /* 0x000f220000000a00 */
[----:B0-----:R-:W-:-:S05]  /*8430*/  @P1 IMAD.HI.U32 R2, R9, R2, RZ ;  /* 0x0000000209021227 */ /* 0x001fca00078e00ff */
[----:B-1----:R-:W-:-:S04]  /*8440*/  @P1 SHF.R.U32.HI R7, RZ, R3, R2 ;  /* 0x00000003ff071219 */ /* 0x002fc80000011602 */
[----:B------:R-:W-:Y:S02]  /*8450*/  @!P0 SHF.R.S32.HI R3, RZ, 0x1f, R7 ;  /* 0x0000001fff038819 */ /* 0x000fe40000011407 */
[----:B------:R-:W-:Y:S01]  /*8460*/  LOP3.LUT R16, R16, 0xfffffffb, RZ, 0xc0, !PT ;  /* 0xfffffffb10107812 */ /* 0x000fe200078ec0ff */
[----:B------:R-:W-:Y:S01]  /*8470*/  UMOV UR5, 0xffffffff ;  /* 0xffffffff00057882 */ /* 0x000fe20000000000 */
[----:B--2---:R-:W-:Y:S01]  /*8480*/  SHF.R.S32.HI R8, RZ, 0x1f, R6 ;  /* 0x0000001fff087819 */ /* 0x004fe20000011406 */
[----:B------:R-:W-:Y:S04]  /*8490*/  STL [R1], R6 ;  /* 0x0000000601007387 */ /* 0x000fe80000100800 */
[----:B------:R0:W-:Y:S01]  /*84a0*/  STL [R1+0x4], R8 ;  /* 0x0000040801007387 */ /* 0x0001e20000100800 */
[----:B---3--:R-:W-:-:S04]  /*84b0*/  @!P0 IMAD R2, R8, R10, RZ ;  /* 0x0000000a08028224 */ /* 0x008fc800078e02ff */
[----:B------:R-:W-:Y:S02]  /*84c0*/  @!P0 IMAD R11, R6, R11, R2 ;  /* 0x0000000b060b8224 */ /* 0x000fe400078e0202 */
[----:B------:R-:W-:Y:S02]  /*84d0*/  @!P0 IMAD.MOV.U32 R2, RZ, RZ, R7 ;  /* 0x000000ffff028224 */ /* 0x000fe400078e0007 */
[----:B0-----:R-:W-:Y:S02]  /*84e0*/  IMAD.SHL.U32 R8, R22, 0x8, RZ ;  /* 0x0000000816087824 */ /* 0x001fe400078e00ff */
[----:B------:R-:W-:Y:S01]  /*84f0*/  @!P0 IMAD.WIDE.U32 R2, R6, R10, R2 ;  /* 0x0000000a06028225 */ /* 0x000fe200078e0002 */
[----:B------:R-:W-:Y:S02]  /*8500*/  MOV R6, RZ ;  /* 0x000000ff00067202 */ /* 0x000fe40000000f00 */
[----:B------:R-:W-:Y:S01]  /*8510*/  LOP3.LUT R14, R8, 0x18, RZ, 0xc0, !PT ;  /* 0x00000018080e7812 */ /* 0x000fe200078ec0ff */
[----:B------:R-:W-:Y:S01]  /*8520*/  @!P0 IMAD.IADD R3, R3, 0x1, R11 ;  /* 0x0000000103038824 */ /* 0x000fe200078e020b */
[----:B----4-:R-:W-:-:S02]  /*8530*/  @!P0 LEA R4, P1, R2, R4, 0x2 ;  /* 0x0000000402048211 */ /* 0x010fc400078210ff */
[C---:B------:R-:W-:Y:S02]  /*8540*/  ISETP.GE.AND P2, PT, R14.reuse, UR4, PT ;  /* 0x000000040e007c0c */ /* 0x040fe4000bf46270 */
[----:B------:R-:W-:Y:S02]  /*8550*/  LOP3.LUT R13, R14, 0x20, RZ, 0xfc, !PT ;  /* 0x000000200e0d7812 */ /* 0x000fe400078efcff */
[----:B------:R-:W-:Y:S02]  /*8560*/  @!P0 LEA.HI.X R5, R2, R5, R3, 0x2, P1 ;  /* 0x0000000502058211 */ /* 0x000fe400008f1403 */
[----:B------:R-:W-:Y:S02]  /*8570*/  LOP3.LUT R12, R14, 0x40, RZ, 0xfc, !PT ;  /* 0x000000400e0c7812 */ /* 0x000fe400078efcff */
[----:B------:R-:W-:Y:S01]  /*8580*/  ISETP.GE.AND P1, PT, R13, UR4, PT ;  /* 0x000000040d007c0c */ /* 0x000fe2000bf26270 */
[----:B------:R0:W5:Y:S01]  /*8590*/  @!P0 LDG.E R6, desc[UR36][R4.64] ;  /* 0x0000002404068981 */ /* 0x000162000c1e1900 */
[----:B------:R-:W-:-:S03]  /*85a0*/  ISETP.GE.AND P0, PT, R12, UR4, PT ;  /* 0x000000040c007c0c */ /* 0x000fc6000bf06270 */
[----:B------:R-:W-:-:S04]  /*85b0*/  @P2 LOP3.LUT R16, R16, 0x4, RZ, 0xfc, !PT ;  /* 0x0000000410102812 */ /* 0x000fc800078efcff */
[----:B------:R-:W-:-:S04]  /*85c0*/  LOP3.LUT R16, R16, 0xfffffffe, RZ, 0xc0, !PT ;  /* 0xfffffffe10107812 */ /* 0x000fc800078ec0ff */
[----:B------:R-:W-:-:S04]  /*85d0*/  LOP3.LUT R16, R16, 0xfffffffd, RZ, 0xc0, !PT ;  /* 0xfffffffd10107812 */ /* 0x000fc800078ec0ff */
[----:B------:R-:W-:-:S04]  /*85e0*/  @P1 LOP3.LUT R16, R16, 0x2, RZ, 0xfc, !PT ;  /* 0x0000000210101812 */ /* 0x000fc800078efcff */
[----:B------:R-:W-:Y:S01]  /*85f0*/  @P0 LOP3.LUT R16, R16, 0x1, RZ, 0xfc, !PT ;  /* 0x0000000110100812 */ /* 0x000fe200078efcff */
[----:B0-----:R-:W-:Y:S06]  /*8600*/  BRA.DIV UR5, `(.L_x_10068) ;  /* 0x0000002e05b47947 */ /* 0x001fec000b800000 */
.L_x_10110:
[----:B------:R-:W-:Y:S01]  /*8610*/  ULOP3.LUT UR4, UR38, 0x2, URZ, 0xfc, !UPT ;  /* 0x0000000226047892 */ /* 0x000fe2000f8efc3f */
[----:B------:R-:W-:Y:S01]  /*8620*/  IMAD.U32 R29, RZ, RZ, UR42 ;  /* 0x0000002aff1d7e24 */ /* 0x000fe2000f8e00ff */
[----:B------:R-:W-:Y:S01]  /*8630*/  LOP3.LUT R16, R16, 0xfffffff7, RZ, 0xc0, !PT ;  /* 0xfffffff710107812 */ /* 0x000fe200078ec0ff */
[----:B------:R-:W-:Y:S02]  /*8640*/  IMAD.MOV R2, RZ, RZ, -R7 ;  /* 0x000000ffff027224 */ /* 0x000fe400078e0a07 */
[----:B------:R-:W-:Y:S01]  /*8650*/  IMAD.MOV.U32 R26, RZ, RZ, R0 ;  /* 0x000000ffff1a7224 */ /* 0x000fe200078e0000 */
[----:B------:R-:W-:Y:S01]  /*8660*/  SHF.R.S32.HI R29, RZ, 0x1f, R29 ;  /* 0x0000001fff1d7819 */ /* 0x000fe2000001141d */
[----:B------:R-:W-:Y:S02]  /*8670*/  IMAD.U32 R3, RZ, RZ, UR4 ;  /* 0x00000004ff037e24 */ /* 0x000fe4000f8e00ff */
[----:B------:R-:W-:-:S03]  /*8680*/  IMAD R5, R17, R2, R9 ;  /* 0x0000000211057224 */ /* 0x000fc600078e0209 */
[----:B------:R-:W-:-:S13]  /*8690*/  ISETP.NE.AND P0, PT, R3, 0x3, PT ;  /* 0x000000030300780c */ /* 0x000fda0003f05270 */
[----:B------:R-:W-:Y:S01]  /*86a0*/  @P0 LOP3.LUT R16, R16, 0x8, RZ, 0xfc, !PT ;  /* 0x0000000810100812 */ /* 0x000fe200078efcff */
[----:B------:R-:W-:Y:S06]  /*86b0*/  @!P0 BRA `(.L_x_10069) ;  /* 0x0000000000048947 */ /* 0x000fec0003800000 */
[----:B------:R-:W-:Y:S01]  /*86c0*/  BPT.TRAP 0x1 ;  /* 0x000000040000795c */ /* 0x000fe20000300000 */
.L_x_10069:
        /* <DEDUP_REMOVED lines=8> */
[----:B------:R-:W-:Y:S01]  /*8750*/  IMAD R11, R4, UR4, RZ ;  /* 0x00000004040b7c24 */ /* 0x000fe2000f8e02ff */
[----:B------:R-:W-:Y:S01]  /*8760*/  IADD3 R3, R3, R9, RZ ;  /* 0x0000000903037210 */ /* 0x000fe20007ffe0ff */
[----:B------:R-:W-:Y:S02]  /*8770*/  IMAD.MOV.U32 R9, RZ, RZ, 0x1 ;  /* 0x00000001ff097424 */ /* 0x000fe400078e00ff */
[C---:B------:R-:W-:Y:S02]  /*8780*/  IMAD R10, R6.reuse, UR5, R11 ;  /* 0x00000005060a7c24 */ /* 0x040fe4000f8e020b */
[----:B------:R-:W-:Y:S01]  /*8790*/  IMAD.WIDE.U32 R2, R6, UR4, R2 ;  /* 0x0000000406027c25 */ /* 0x000fe2000f8e0002 */
[----:B------:R-:W-:Y:S01]  /*87a0*/  SHF.L.U32 R9, R9, 0x1f, RZ ;  /* 0x0000001f09097819 */ /* 0x000fe200000006ff */
[----:B------:R-:W-:Y:S02]  /*87b0*/  ULDC.64 UR4, c[0x0][0x330] ;  /* 0x0000cc0000047ab9 */ /* 0x000fe40000000a00 */
[----:B------:R-:W-:Y:S01]  /*87c0*/  IMAD.U32 R11, RZ, RZ, UR4 ;  /* 0x00000004ff0b7e24 */ /* 0x000fe2000f8e00ff */
[----:B------:R-:W0:Y:S01]  /*87d0*/  SYNCS.PHASECHK.TRANS64.TRYWAIT P0, [UR45+0x2d840], R9 ;  /* 0x02d84009ff0075a7 */ /* 0x000e22000800016d */
[----:B------:R-:W-:Y:S01]  /*87e0*/  UIMAD UR4, UR6, UR4, URZ ;  /* 0x00000004060472a4 */ /* 0x000fe2000f8e023f */
[----:B------:R-:W-:-:S02]  /*87f0*/  IMAD.IADD R3, R3, 0x1, R10 ;  /* 0x0000000103037824 */ /* 0x000fc400078e020a */
[----:B------:R-:W-:Y:S01]  /*8800*/  ULDC.64 UR6, c[0x0][0x318] ;  /* 0x0000c60000067ab9 */ /* 0x000fe20000000a00 */
[----:B------:R-:W-:Y:S02]  /*8810*/  UIMAD UR4, UR42, UR5, UR4 ;  /* 0x000000052a0472a4 */ /* 0x000fe4000f8e0204 */
[----:B------:R-:W-:-:S04]  /*8820*/  IMAD.WIDE.U32 R2, R11, UR42, R2 ;  /* 0x0000002a0b027c25 */ /* 0x000fc8000f8e0002 */
[----:B------:R-:W-:Y:S01]  /*8830*/  VIADD R3, R3, UR4 ;  /* 0x0000000403037c36 */ /* 0x000fe20008000000 */
[----:B------:R-:W-:-:S04]  /*8840*/  LEA R17, P1, R2, UR6, 0x1 ;  /* 0x0000000602117c11 */ /* 0x000fc8000f8208ff */
[----:B------:R-:W-:Y:S01]  /*8850*/  LEA.HI.X R18, R2, UR7, R3, 0x1, P1 ;  /* 0x0000000702127c11 */ /* 0x000fe200088f0c03 */
[----:B0-----:R-:W-:Y:S08]  /*8860*/  @!P0 BRA `(.L_x_10070) ;  /* 0x0000002c003c8947 */ /* 0x001ff00003800000 */
.L_x_10111:
[----:B------:R-:W1:Y:S01]  /*8870*/  S2R R10, SR_TID.X ;  /* 0x00000000000a7919 */ /* 0x000e620000002100 */
[----:B------:R-:W-:Y:S01]  /*8880*/  ULDC.64 UR4, c[0x0][0x300] ;  /* 0x0000c00000047ab9 */ /* 0x000fe20000000a00 */
[----:B------:R-:W-:Y:S01]  /*8890*/  R2UR UR6, R29 ;  /* 0x000000001d0672ca */ /* 0x000fe200000e0000 */
[----:B0-----:R-:W-:Y:S01]  /*88a0*/  IMAD R2, R7, UR4, RZ ;  /* 0x0000000407027c24 */ /* 0x001fe2000f8e02ff */
[----:B------:R-:W-:Y:S02]  /*88b0*/  LOP3.LUT R9, R8, 0xc0, RZ, 0xc0, !PT ;  /* 0x000000c008097812 */ /* 0x000fe400078ec0ff */
[C---:B------:R-:W-:Y:S01]  /*88c0*/  LOP3.LUT P4, RZ, R16.reuse, 0x4, RZ, 0xc0, !PT ;  /* 0x0000000410ff7812 */ /* 0x040fe2000788c0ff */
[----:B------:R-:W-:Y:S01]  /*88d0*/  IMAD R7, R5, UR5, R2 ;  /* 0x0000000505077c24 */ /* 0x000fe2000f8e0202 */
[----:B------:R-:W-:Y:S01]  /*88e0*/  LOP3.LUT R9, R9, 0x18, R8, 0xf8, !PT ;  /* 0x0000001809097812 */ /* 0x000fe200078ef808 */
[----:B------:R-:W-:Y:S01]  /*88f0*/  IMAD.WIDE.U32 R2, R5, UR4, RZ ;  /* 0x0000000405027c25 */ /* 0x000fe2000f8e00ff */
[----:B------:R-:W-:Y:S01]  /*8900*/  ULDC.64 UR4, c[0x0][0x310] ;  /* 0x0000c40000047ab9 */ /* 0x000fe20000000a00 */
[----:B------:R-:W-:-:S02]  /*8910*/  LOP3.LUT P3, RZ, R16, 0x2, RZ, 0xc0, !PT ;  /* 0x0000000210ff7812 */ /* 0x000fc4000786c0ff */
[----:B------:R-:W-:Y:S01]  /*8920*/  IMAD.IADD R3, R3, 0x1, R7 ;  /* 0x0000000103037824 */ /* 0x000fe200078e0207 */
[----:B------:R-:W-:Y:S01]  /*8930*/  SHF.L.U32 R7, R20, 0x3, RZ ;  /* 0x0000000314077819 */ /* 0x000fe200000006ff */
[----:B------:R-:W-:Y:S01]  /*8940*/  IMAD R5, R4, UR4, RZ ;  /* 0x0000000404057c24 */ /* 0x000fe2000f8e02ff */
[----:B------:R-:W-:Y:S01]  /*8950*/  LOP3.LUT R28, R9, 0x18, R22, 0x78, !PT ;  /* 0x00000018091c7812 */ /* 0x000fe200078e7816 */
[----:B------:R-:W-:Y:S01]  /*8960*/  IMAD.WIDE.U32 R2, R6, UR4, R2 ;  /* 0x0000000406027c25 */ /* 0x000fe2000f8e0002 */
[----:B------:R-:W-:Y:S02]  /*8970*/  LOP3.LUT R7, R7, 0x300, RZ, 0xc0, !PT ;  /* 0x0000030007077812 */ /* 0x000fe400078ec0ff */
[----:B------:R-:W-:Y:S01]  /*8980*/  LOP3.LUT P2, RZ, R16, 0x1, RZ, 0xc0, !PT ;  /* 0x0000000110ff7812 */ /* 0x000fe2000784c0ff */
[----:B------:R-:W-:Y:S01]  /*8990*/  IMAD R5, R6, UR5, R5 ;  /* 0x0000000506057c24 */ /* 0x000fe2000f8e0205 */
[----:B------:R-:W-:Y:S01]  /*89a0*/  LOP3.LUT R4, R7, 0x20, R8, 0xf8, !PT ;  /* 0x0000002007047812 */ /* 0x000fe200078ef808 */
[----:B------:R-:W-:-:S02]  /*89b0*/  ULDC.64 UR4, c[0x0][0x308] ;  /* 0x0000c20000047ab9 */ /* 0x000fc40000000a00 */
[----:B------:R-:W-:Y:S01]  /*89c0*/  IMAD.IADD R3, R3, 0x1, R5 ;  /* 0x0000000103037824 */ /* 0x000fe200078e0205 */
[----:B------:R-:W-:Y:S01]  /*89d0*/  LOP3.LUT R28, R4, R28, RZ, 0xfc, !PT ;  /* 0x0000001c041c7212 */ /* 0x000fe200078efcff */
[----:B------:R-:W-:-:S04]  /*89e0*/  IMAD.MOV.U32 R5, RZ, RZ, -0x80 ;  /* 0xffffff80ff057424 */ /* 0x000fc800078e00ff */
[----:B------:R-:W-:Y:S01]  /*89f0*/  IMAD R8, R0, R5, UR43 ;  /* 0x0000002b00087e24 */ /* 0x000fe2000f8e0205 */
[----:B-1----:R-:W-:Y:S01]  /*8a00*/  LOP3.LUT R10, R10, 0x7f, RZ, 0xc0, !PT ;  /* 0x0000007f0a0a7812 */ /* 0x002fe200078ec0ff */
[----:B------:R-:W-:Y:S01]  /*8a10*/  IMAD.U32 R5, RZ, RZ, UR4 ;  /* 0x00000004ff057e24 */ /* 0x000fe2000f8e00ff */
[----:B------:R-:W-:Y:S02]  /*8a20*/  UIMAD UR4, UR6, UR4, URZ ;  /* 0x00000004060472a4 */ /* 0x000fe4000f8e023f */
[----:B------:R-:W-:Y:S01]  /*8a30*/  SHF.R.U32.HI R10, RZ, 0x2, R10 ;  /* 0x00000002ff0a7819 */ /* 0x000fe2000001160a */
[----:B------:R-:W-:Y:S01]  /*8a40*/  IMAD.WIDE.U32 R2, R5, UR42, R2 ;  /* 0x0000002a05027c25 */ /* 0x000fe2000f8e0002 */
[----:B------:R-:W-:Y:S01]  /*8a50*/  UIMAD UR4, UR42, UR5, UR4 ;  /* 0x000000052a0472a4 */ /* 0x000fe2000f8e0204 */
[----:B------:R-:W-:Y:S02]  /*8a60*/  ULDC.64 UR6, c[0x0][0x2e8] ;  /* 0x0000ba0000067ab9 */ /* 0x000fe40000000a00 */
[----:B------:R-:W-:Y:S01]  /*8a70*/  IMAD.IADD R8, R8, 0x1, -R10 ;  /* 0x0000000108087824 */ /* 0x000fe200078e0a0a */
[----:B------:R-:W-:-:S02]  /*8a80*/  LEA R0, P1, R2, UR6, 0x1 ;  /* 0x0000000602007c11 */ /* 0x000fc4000f8208ff */
[----:B------:R-:W-:Y:S01]  /*8a90*/  VIADD R9, R3, UR4 ;  /* 0x0000000403097c36 */ /* 0x000fe20008000000 */
[----:B------:R-:W-:Y:S01]  /*8aa0*/  UMOV UR4, 0xffffffff ;  /* 0xffffffff00047882 */ /* 0x000fe20000000000 */
[----:B------:R-:W-:-:S03]  /*8ab0*/  ISETP.GE.AND P0, PT, R8, 0x1, PT ;  /* 0x000000010800780c */ /* 0x000fc60003f06270 */
[----:B------:R-:W-:Y:S01]  /*8ac0*/  LEA.HI.X R9, R2, UR7, R9, 0x1, P1 ;  /* 0x0000000702097c11 */ /* 0x000fe200088f0c09 */
[----:B------:R-:W-:Y:S09]  /*8ad0*/  BRA.DIV UR4, `(.L_x_10071) ;  /* 0x0000002a04b87947 */ /* 0x000ff2000b800000 */
[----:B------:R-:W0:Y:S01]  /*8ae0*/  S2R R10, SR_TID.X ;  /* 0x00000000000a7919 */ /* 0x000e220000002100 */
[----:B------:R-:W-:Y:S02]  /*8af0*/  @P0 LEA R21, R28, UR45, 0x1 ;  /* 0x0000002d1c150c11 */ /* 0x000fe4000f8e08ff */
[----:B------:R-:W-:Y:S01]  /*8b00*/  ISETP.GE.AND P1, PT, R8, 0x21, PT ;  /* 0x000000210800780c */ /* 0x000fe20003f26270 */
[----:B------:R-:W1:Y:S04]  /*8b10*/  SHFL.IDX PT, R6, R9, RZ, 0x1c1f ;  /* 0x001c1fff09067589 */ /* 0x000e6800000e0000 */
[----:B------:R-:W2:Y:S04]  /*8b20*/  SHFL.IDX PT, R14, R0, RZ, 0x1c1f ;  /* 0x001c1fff000e7589 */ /* 0x000ea800000e0000 */
[----:B------:R-:W-:Y:S04]  /*8b30*/  SHFL.IDX PT, R4, R9, 0x1, 0x1c1f ;  /* 0x003c1f0009047f89 */ /* 0x000fe800000e0000 */
[----:B------:R-:W3:Y:S01]  /*8b40*/  SHFL.IDX PT, R5, R0, 0x1, 0x1c1f ;  /* 0x003c1f0000057f89 */ /* 0x000ee200000e0000 */
[----:B------:R-:W-:-:S03]  /*8b50*/  @P1 LEA R27, R28, UR45, 0x1 ;  /* 0x0000002d1c1b1c11 */ /* 0x000fc6000f8e08ff */
[----:B------:R-:W-:Y:S04]  /*8b60*/  SHFL.IDX PT, R2, R9, 0x2, 0x1c1f ;  /* 0x005c1f0009027f89 */ /* 0x000fe800000e0000 */
[----:B------:R-:W4:Y:S01]  /*8b70*/  SHFL.IDX PT, R3, R0, 0x2, 0x1c1f ;  /* 0x005c1f0000037f89 */ /* 0x000f2200000e0000 */
[----:B-1----:R-:W-:-:S03]  /*8b80*/  IMAD.MOV.U32 R7, RZ, RZ, R6 ;  /* 0x000000ffff077224 */ /* 0x002fc600078e0006 */
[----:B------:R-:W1:Y:S01]  /*8b90*/  SHFL.IDX PT, R9, R9, 0x3, 0x1c1f ;  /* 0x007c1f0009097f89 */ /* 0x000e6200000e0000 */
[----:B0-----:R-:W-:Y:S01]  /*8ba0*/  SHF.L.U32 R10, R10, 0x3, RZ ;  /* 0x000000030a0a7819 */ /* 0x001fe200000006ff */
[----:B--2---:R-:W-:Y:S02]  /*8bb0*/  IMAD.MOV.U32 R6, RZ, RZ, R14 ;  /* 0x000000ffff067224 */ /* 0x004fe400078e000e */
[----:B------:R0:W2:Y:S01]  /*8bc0*/  SHFL.IDX PT, R14, R0, 0x3, 0x1c1f ;  /* 0x007c1f00000e7f89 */ /* 0x0000a200000e0000 */
[----:B------:R-:W-:Y:S02]  /*8bd0*/  LOP3.LUT R10, R10, 0x18, RZ, 0xc0, !PT ;  /* 0x000000180a0a7812 */ /* 0x000fe400078ec0ff */
[----:B---3--:R-:W-:-:S03]  /*8be0*/  LOP3.LUT R5, R5, R4, RZ, 0x3c, !PT ;  /* 0x0000000405057212 */ /* 0x008fc600078e3cff */
[----:B------:R-:W-:Y:S01]  /*8bf0*/  @P0 IMAD.WIDE.U32 R6, R10, 0x2, R6 ;  /* 0x000000020a060825 */ /* 0x000fe200078e0006 */
[----:B------:R-:W-:-:S04]  /*8c00*/  LOP3.LUT R4, R5, R4, RZ, 0x3c, !PT ;  /* 0x0000000405047212 */ /* 0x000fc800078e3cff */
[----:B------:R-:W-:Y:S01]  /*8c10*/  @P0 LDGSTS.E.BYPASS.LTC128B.128 [R21+0x15400], desc[UR36][R6.64], !P4 ;  /* 0x1540000006150fae */ /* 0x000fe2000e101d64 */
[----:B----4-:R-:W-:-:S03]  /*8c20*/  LOP3.LUT R3, R3, R2, RZ, 0x3c, !PT ;  /* 0x0000000203037212 */ /* 0x010fc600078e3cff */
[----:B------:R-:W-:Y:S01]  /*8c30*/  @P0 LDGSTS.E.BYPASS.LTC128B.128 [R21+0x17400], desc[UR36][R6.64+0x40], !P3 ;  /* 0x1740004006150fae */ /* 0x000fe2000d901d64 */
[----:B------:R-:W-:Y:S02]  /*8c40*/  LOP3.LUT R5, R5, R4, RZ, 0x3c, !PT ;  /* 0x0000000405057212 */ /* 0x000fe400078e3cff */
[C---:B------:R-:W-:Y:S01]  /*8c50*/  LOP3.LUT R2, R3.reuse, R2, RZ, 0x3c, !PT ;  /* 0x0000000203027212 */ /* 0x040fe200078e3cff */
[----:B------:R3:W-:Y:S01]  /*8c60*/  @P0 LDGSTS.E.BYPASS.LTC128B.128 [R21+0x19400], desc[UR36][R6.64+0x80], !P2 ;  /* 0x1940008006150fae */ /* 0x0007e2000d101d64 */
[----:B------:R-:W-:Y:S01]  /*8c70*/  ISETP.GE.AND P0, PT, R8, 0x41, PT ;  /* 0x000000410800780c */ /* 0x000fe20003f06270 */
[----:B------:R-:W-:Y:S01]  /*8c80*/  @P1 IMAD.WIDE.U32 R4, R10, 0x2, R4 ;  /* 0x000000020a041825 */ /* 0x000fe200078e0004 */
[----:B------:R-:W-:-:S04]  /*8c90*/  LOP3.LUT R3, R3, R2, RZ, 0x3c, !PT ;  /* 0x0000000203037212 */ /* 0x000fc800078e3cff */
[----:B------:R0:W-:Y:S04]  /*8ca0*/  @P1 LDGSTS.E.BYPASS.LTC128B.128 [R27+0x15c00], desc[UR36][R4.64], !P4 ;  /* 0x15c00000041b1fae */ /* 0x0001e8000e101d64 */
[----:B------:R0:W-:Y:S03]  /*8cb0*/  @P1 LDGSTS.E.BYPASS.LTC128B.128 [R27+0x17c00], desc[UR36][R4.64+0x40], !P3 ;  /* 0x17c00040041b1fae */ /* 0x0001e6000d901d64 */
[----:B------:R-:W-:Y:S01]  /*8cc0*/  @P0 IMAD.WIDE.U32 R2, R10, 0x2, R2 ;  /* 0x000000020a020825 */ /* 0x000fe200078e0002 */
[----:B---3--:R-:W-:Y:S01]  /*8cd0*/  @P0 LEA R7, R28, UR45, 0x1 ;  /* 0x0000002d1c070c11 */ /* 0x008fe2000f8e08ff */
[----:B------:R0:W-:Y:S04]  /*8ce0*/  @P1 LDGSTS.E.BYPASS.LTC128B.128 [R27+0x19c00], desc[UR36][R4.64+0x80], !P2 ;  /* 0x19c00080041b1fae */ /* 0x0001e8000d101d64 */
[----:B------:R0:W-:Y:S04]  /*8cf0*/  @P0 LDGSTS.E.BYPASS.LTC128B.128 [R7+0x16400], desc[UR36][R2.64], !P4 ;  /* 0x1640000002070fae */ /* 0x0001e8000e101d64 */
[----:B------:R0:W-:Y:S04]  /*8d00*/  @P0 LDGSTS.E.BYPASS.LTC128B.128 [R7+0x18400], desc[UR36][R2.64+0x40], !P3 ;  /* 0x1840004002070fae */ /* 0x0001e8000d901d64 */
[----:B-12---:R0:W-:Y:S02]  /*8d10*/  @P0 LDGSTS.E.BYPASS.LTC128B.128 [R7+0x1a400], desc[UR36][R2.64+0x80], !P2 ;  /* 0x1a40008002070fae */ /* 0x0061e4000d101d64 */
.L_x_10121:
[----:B0-----:R-:W0:Y:S01]  /*8d20*/  S2R R27, SR_TID.X ;  /* 0x00000000001b7919 */ /* 0x001e220000002100 */
[----:B------:R-:W-:Y:S01]  /*8d30*/  ISETP.GE.AND P0, PT, R8, 0x61, PT ;  /* 0x000000610800780c */ /* 0x000fe20003f06270 */
[----:B------:R-:W-:Y:S02]  /*8d40*/  IMAD.MOV.U32 R2, RZ, RZ, R14 ;  /* 0x000000ffff027224 */ /* 0x000fe400078e000e */
[----:B------:R-:W-:-:S10]  /*8d50*/  IMAD.MOV.U32 R3, RZ, RZ, R9 ;  /* 0x000000ffff037224 */ /* 0x000fd400078e0009 */
[----:B------:R-:W-:Y:S01]  /*8d60*/  @P0 LEA R5, R28, UR45, 0x1 ;  /* 0x0000002d1c050c11 */ /* 0x000fe2000f8e08ff */
[----:B0-----:R-:W-:-:S05]  /*8d70*/  IMAD.SHL.U32 R27, R27, 0x8, RZ ;  /* 0x000000081b1b7824 */ /* 0x001fca00078e00ff */
[----:B------:R-:W-:-:S05]  /*8d80*/  LOP3.LUT R27, R27, 0x18, RZ, 0xc0, !PT ;  /* 0x000000181b1b7812 */ /* 0x000fca00078ec0ff */
[----:B------:R-:W-:-:S05]  /*8d90*/  @P0 IMAD.WIDE.U32 R2, R27, 0x2, R2 ;  /* 0x000000021b020825 */ /* 0x000fca00078e0002 */
        /* <DEDUP_REMOVED lines=10> */
[----:B------:R-:W-:-:S06]  /*8e40*/  ULOP3.LUT UR4, UR38, 0x2, URZ, 0xfc, !UPT ;  /* 0x0000000226047892 */ /* 0x000fcc000f8efc3f */
[----:B------:R-:W-:-:S04]  /*8e50*/  MOV R4, UR4 ;  /* 0x0000000400047c02 */ /* 0x000fc80008000f00 */
[----:B------:R-:W-:-:S13]  /*8e60*/  ISETP.NE.AND P1, PT, R4, 0x3, PT ;  /* 0x000000030400780c */ /* 0x000fda0003f25270 */
[----:B0-----:R-:W-:Y:S05]  /*8e70*/  @!P1 BRA `(.L_x_10072) ;  /* 0x0000000000049947 */ /* 0x001fea0003800000 */
[----:B------:R-:W-:Y:S01]  /*8e80*/  BPT.TRAP 0x1 ;  /* 0x000000040000795c */ /* 0x000fe20000300000 */
.L_x_10072:
        /* <DEDUP_REMOVED lines=30> */
.L_x_10073:
[----:B------:R-:W0:Y:S01]  /*9070*/  LDC R20, c[0x0][0x448] ;  /* 0x00011200ff147b82 */ /* 0x000e220000000800 */
[----:B------:R-:W1:Y:S01]  /*9080*/  S2R R21, SR_TID.X ;  /* 0x0000000000157919 */ /* 0x000e620000002100 */
[----:B------:R-:W-:Y:S01]  /*9090*/  ULDC.64 UR4, c[0x0][0x2e0] ;  /* 0x0000b80000047ab9 */ /* 0x000fe20000000a00 */
[----:B------:R-:W-:Y:S01]  /*90a0*/  IMAD.U32 R5, RZ, RZ, UR41 ;  /* 0x00000029ff057e24 */ /* 0x000fe2000f8e00ff */
[----:B------:R-:W-:Y:S01]  /*90b0*/  ULDC.64 UR6, c[0x0][0x2c8] ;  /* 0x0000b20000067ab9 */ /* 0x000fe20000000a00 */
[----:B------:R-:W-:Y:S01]  /*90c0*/  IMAD R8, R22, UR4, RZ ;  /* 0x0000000416087c24 */ /* 0x000fe2000f8e02ff */
[----:B------:R-:W2:Y:S01]  /*90d0*/  S2R R11, SR_TID.X ;  /* 0x00000000000b7919 */ /* 0x000ea20000002100 */
[----:B------:R-:W-:Y:S02]  /*90e0*/  IMAD.U32 R4, RZ, RZ, UR40 ;  /* 0x00000028ff047e24 */ /* 0x000fe4000f8e00ff */
[----:B------:R-:W-:Y:S01]  /*90f0*/  IMAD R5, R24, UR5, R8 ;  /* 0x0000000518057c24 */ /* 0x000fe2000f8e0208 */
[----:B------:R-:W3:Y:S01]  /*9100*/  S2R R22, SR_TID.X ;  /* 0x0000000000167919 */ /* 0x000ee20000002100 */
[----:B0-----:R-:W-:-:S02]  /*9110*/  ISETP.NE.AND P0, PT, R20, 0x1, PT ;  /* 0x000000011400780c */ /* 0x001fc40003f05270 */
[----:B-1----:R-:W-:-:S11]  /*9120*/  LOP3.LUT R21, R21, 0x7f, RZ, 0xc0, !PT ;  /* 0x0000007f15157812 */ /* 0x002fd600078ec0ff */
[----:B------:R-:W0:Y:S01]  /*9130*/  @P0 LDC R2, c[0x0][0x44c] ;  /* 0x00011300ff020b82 */ /* 0x000e220000000800 */
[----:B------:R-:W-:Y:S01]  /*9140*/  SHF.R.U32.HI R21, RZ, 0x2, R21 ;  /* 0x00000002ff157819 */ /* 0x000fe20000011615 */
[----:B--2---:R-:W-:Y:S01]  /*9150*/  IMAD.SHL.U32 R11, R11, 0x8, RZ ;  /* 0x000000080b0b7824 */ /* 0x004fe200078e00ff */
[----:B---3--:R-:W-:-:S03]  /*9160*/  LOP3.LUT R22, R22, 0x7f, RZ, 0xc0, !PT ;  /* 0x0000007f16167812 */ /* 0x008fc600078ec0ff */
[----:B------:R-:W-:Y:S01]  /*9170*/  IMAD.IADD R0, R23, 0x1, R21 ;  /* 0x0000000117007824 */ /* 0x000fe200078e0215 */
[----:B------:R-:W-:Y:S01]  /*9180*/  LOP3.LUT R11, R11, 0x18, RZ, 0xc0, !PT ;  /* 0x000000180b0b7812 */ /* 0x000fe200078ec0ff */
[----:B------:R-:W1:Y:S01]  /*9190*/  @P0 LDC R3, c[0x0][0x450] ;  /* 0x00011400ff030b82 */ /* 0x000e620000000800 */
[----:B------:R-:W2:Y:S01]  /*91a0*/  S2R R21, SR_TID.X ;  /* 0x0000000000157919 */ /* 0x000ea20000002100 */
[----:B------:R-:W-:Y:S01]  /*91b0*/  IMAD R7, R25, 0xc0, R0 ;  /* 0x000000c019077824 */ /* 0x000fe200078e0200 */
[----:B------:R-:W-:Y:S02]  /*91c0*/  LOP3.LUT R11, R11, 0x20, RZ, 0xfc, !PT ;  /* 0x000000200b0b7812 */ /* 0x000fe400078efcff */
[----:B------:R-:W-:Y:S01]  /*91d0*/  SHF.R.U32.HI R22, RZ, 0x2, R22 ;  /* 0x00000002ff167819 */ /* 0x000fe20000011616 */
[----:B------:R-:W-:Y:S02]  /*91e0*/  IMAD.MOV.U32 R6, RZ, RZ, R7 ;  /* 0x000000ffff067224 */ /* 0x000fe400078e0007 */
[----:B------:R-:W3:Y:S01]  /*91f0*/  @P0 LDC R9, c[0x0][0x450] ;  /* 0x00011400ff090b82 */ /* 0x000ee20000000800 */
[----:B------:R-:W-:-:S02]  /*9200*/  VIADD R8, R7, 0x80 ;  /* 0x0000008007087836 */ /* 0x000fc40000000000 */
[----:B0-----:R-:W-:-:S04]  /*9210*/  @P0 IMAD.HI.U32 R0, R7, R2, RZ ;  /* 0x0000000207000227 */ /* 0x001fc800078e00ff */
[----:B------:R-:W-:Y:S01]  /*9220*/  IMAD.MOV.U32 R2, RZ, RZ, R4 ;  /* 0x000000ffff027224 */ /* 0x000fe200078e0004 */
[----:B-1----:R-:W-:Y:S02]  /*9230*/  @P0 SHF.R.U32.HI R6, RZ, R3, R0 ;  /* 0x00000003ff060219 */ /* 0x002fe40000011600 */
[----:B------:R-:W0:Y:S01]  /*9240*/  @P0 LDC R0, c[0x0][0x44c] ;  /* 0x00011300ff000b82 */ /* 0x000e220000000800 */
[----:B------:R-:W-:-:S03]  /*9250*/  MOV R3, UR46 ;  /* 0x0000002e00037c02 */ /* 0x000fc60008000f00 */
[----:B------:R-:W-:Y:S01]  /*9260*/  IMAD.WIDE.U32 R2, R24, UR4, R2 ;  /* 0x0000000418027c25 */ /* 0x000fe2000f8e0002 */
[----:B------:R-:W-:-:S03]  /*9270*/  ULDC.64 UR4, c[0x0][0x2d0] ;  /* 0x0000b40000047ab9 */ /* 0x000fc60000000a00 */
[----:B--2---:R-:W-:Y:S01]  /*9280*/  IMAD.SHL.U32 R21, R21, 0x8, RZ ;  /* 0x0000000815157824 */ /* 0x004fe200078e00ff */
[----:B------:R-:W-:-:S04]  /*9290*/  IADD3 R3, R3, R5, RZ ;  /* 0x0000000503037210 */ /* 0x000fc80007ffe0ff */
[----:B------:R-:W-:Y:S01]  /*92a0*/  LOP3.LUT R21, R21, 0x18, RZ, 0xc0, !PT ;  /* 0x0000001815157812 */ /* 0x000fe200078ec0ff */
[----:B0-----:R-:W-:-:S04]  /*92b0*/  @P0 IMAD.HI.U32 R4, R8, R0, RZ ;  /* 0x0000000008040227 */ /* 0x001fc800078e00ff */
[----:B------:R-:W-:Y:S01]  /*92c0*/  IMAD.MOV.U32 R0, RZ, RZ, R8 ;  /* 0x000000ffff007224 */ /* 0x000fe200078e0008 */
[----:B---3--:R-:W-:Y:S01]  /*92d0*/  @P0 SHF.R.U32.HI R0, RZ, R9, R4 ;  /* 0x00000009ff000219 */ /* 0x008fe20000011604 */
[--C-:B------:R-:W-:Y:S01]  /*92e0*/  IMAD.MOV R9, RZ, RZ, -R6.reuse ;  /* 0x000000ffff097224 */ /* 0x100fe200078e0a06 */
[----:B------:R-:W-:-:S03]  /*92f0*/  SHF.R.S32.HI R4, RZ, 0x1f, R6 ;  /* 0x0000001fff047819 */ /* 0x000fc60000011406 */
[----:B------:R-:W-:Y:S02]  /*9300*/  IMAD R7, R20, R9, R7 ;  /* 0x0000000914077224 */ /* 0x000fe400078e0207 */
[----:B------:R-:W-:-:S04]  /*9310*/  IMAD R5, R4, UR4, RZ ;  /* 0x0000000404057c24 */ /* 0x000fc8000f8e02ff */
[C---:B------:R-:W-:Y:S02]  /*9320*/  IMAD R9, R6.reuse, UR5, R5 ;  /* 0x0000000506097c24 */ /* 0x040fe4000f8e0205 */
[----:B------:R-:W-:-:S04]  /*9330*/  IMAD.WIDE.U32 R4, R6, UR4, R2 ;  /* 0x0000000406047c25 */ /* 0x000fc8000f8e0002 */
[----:B------:R-:W-:Y:S02]  /*9340*/  IMAD.IADD R5, R5, 0x1, R9 ;  /* 0x0000000105057824 */ /* 0x000fe400078e0209 */
[----:B------:R-:W-:Y:S02]  /*9350*/  IMAD.MOV R9, RZ, RZ, -R0 ;  /* 0x000000ffff097224 */ /* 0x000fe400078e0a00 */
[----:B------:R-:W-:-:S04]  /*9360*/  IMAD.WIDE.U32 R2, R0, UR4, R2 ;  /* 0x0000000400027c25 */ /* 0x000fc8000f8e0002 */
[----:B------:R-:W-:Y:S01]  /*9370*/  IMAD R6, R20, R9, R8 ;  /* 0x0000000914067224 */ /* 0x000fe200078e0208 */
[----:B------:R-:W-:Y:S01]  /*9380*/  SHF.R.S32.HI R9, RZ, 0x1f, R0 ;  /* 0x0000001fff097819 */ /* 0x000fe20000011400 */
[----:B------:R-:W-:Y:S01]  /*9390*/  IMAD.WIDE.U32 R4, R7, UR6, R4 ;  /* 0x0000000607047c25 */ /* 0x000fe2000f8e0004 */
[----:B------:R-:W-:-:S03]  /*93a0*/  SHF.R.S32.HI R8, RZ, 0x1f, R7 ;  /* 0x0000001fff087819 */ /* 0x000fc60000011407 */
[----:B------:R-:W-:Y:S02]  /*93b0*/  IMAD R9, R9, UR4, RZ ;  /* 0x0000000409097c24 */ /* 0x000fe4000f8e02ff */
[----:B------:R-:W-:Y:S02]  /*93c0*/  IMAD R8, R8, UR6, RZ ;  /* 0x0000000608087c24 */ /* 0x000fe4000f8e02ff */
[----:B------:R-:W-:Y:S01]  /*93d0*/  IMAD R9, R0, UR5, R9 ;  /* 0x0000000500097c24 */ /* 0x000fe2000f8e0209 */
[----:B------:R-:W-:Y:S01]  /*93e0*/  ULDC.64 UR4, c[0x0][0x280] ;  /* 0x0000a00000047ab9 */ /* 0x000fe20000000a00 */
[----:B------:R-:W-:Y:S01]  /*93f0*/  IMAD R0, R7, UR7, R8 ;  /* 0x0000000707007c24 */ /* 0x000fe2000f8e0208 */
[----:B------:R-:W-:Y:S01]  /*9400*/  SHF.R.S32.HI R7, RZ, 0x1f, R6 ;  /* 0x0000001fff077819 */ /* 0x000fe20000011406 */
[----:B------:R-:W-:Y:S02]  /*9410*/  IMAD.IADD R3, R3, 0x1, R9 ;  /* 0x0000000103037824 */ /* 0x000fe400078e0209 */
[----:B------:R-:W-:-:S02]  /*9420*/  IMAD.IADD R9, R5, 0x1, R0 ;  /* 0x0000000105097824 */ /* 0x000fc400078e0200 */
[----:B------:R-:W-:Y:S02]  /*9430*/  IMAD R7, R7, UR6, RZ ;  /* 0x0000000607077c24 */ /* 0x000fe4000f8e02ff */
[----:B------:R-:W-:-:S04]  /*9440*/  IMAD.WIDE.U32 R2, R6, UR6, R2 ;  /* 0x0000000606027c25 */ /* 0x000fc8000f8e0002 */
[----:B------:R-:W-:Y:S01]  /*9450*/  IMAD R8, R6, UR7, R7 ;  /* 0x0000000706087c24 */ /* 0x000fe2000f8e0207 */
[----:B------:R-:W-:-:S04]  /*9460*/  LEA R7, P0, R4, UR4, 0x1 ;  /* 0x0000000404077c11 */ /* 0x000fc8000f8008ff */
[----:B------:R-:W-:Y:S02]  /*9470*/  LEA.HI.X R9, R4, UR5, R9, 0x1, P0 ;  /* 0x0000000504097c11 */ /* 0x000fe400080f0c09 */
[----:B------:R-:W-:Y:S02]  /*9480*/  IADD3 R3, R3, R8, RZ ;  /* 0x0000000803037210 */ /* 0x000fe40007ffe0ff */
[C---:B------:R-:W-:Y:S01]  /*9490*/  LEA R10, P0, R2.reuse, UR4, 0x1 ;  /* 0x00000004020a7c11 */ /* 0x040fe2000f8008ff */
[----:B------:R-:W-:Y:S02]  /*94a0*/  ULDC UR4, c[0x0][0x2b8] ;  /* 0x0000ae0000047ab9 */ /* 0x000fe40000000800 */
[----:B------:R-:W-:Y:S02]  /*94b0*/  ISETP.GE.AND P3, PT, R27, UR4, PT ;  /* 0x000000041b007c0c */ /* 0x000fe4000bf66270 */
[----:B------:R-:W-:Y:S01]  /*94c0*/  LEA.HI.X R8, R2, UR5, R3, 0x1, P0 ;  /* 0x0000000502087c11 */ /* 0x000fe200080f0c03 */
[----:B------:R-:W-:Y:S01]  /*94d0*/  UMOV UR5, 0xffffffff ;  /* 0xffffffff00057882 */ /* 0x000fe20000000000 */
[----:B------:R-:W-:-:S02]  /*94e0*/  ISETP.GE.AND P0, PT, R11, UR4, PT ;  /* 0x000000040b007c0c */ /* 0x000fc4000bf06270 */
[----:B------:R-:W-:-:S04]  /*94f0*/  LOP3.LUT R11, R21, 0x40, RZ, 0xfc, !PT ;  /* 0x00000040150b7812 */ /* 0x000fc800078efcff */
[----:B------:R-:W-:Y:S01]  /*9500*/  ISETP.GE.AND P1, PT, R11, UR4, PT ;  /* 0x000000040b007c0c */ /* 0x000fe2000bf26270 */
[----:B------:R-:W-:-:S12]  /*9510*/  BRA.DIV UR5, `(.L_x_10074) ;  /* 0x0000002605907947 */ /* 0x000fd8000b800000 */
[----:B------:R-:W0:Y:S01]  /*9520*/  SHFL.IDX PT, R2, R9, RZ, 0x1c1f ;  /* 0x001c1fff09027589 */ /* 0x000e2200000e0000 */
[----:B------:R-:W-:Y:S01]  /*9530*/  ULDC UR4, c[0x0][0x288] ;  /* 0x0000a20000047ab9 */ /* 0x000fe20000000800 */
[----:B------:R-:W-:Y:S02]  /*9540*/  IMAD R0, R25, 0xc0, R22 ;  /* 0x000000c019007824 */ /* 0x000fe400078e0216 */
[----:B------:R-:W1:Y:S01]  /*9550*/  SHFL.IDX PT, R14, R7, RZ, 0x1c1f ;  /* 0x001c1fff070e7589 */ /* 0x000e6200000e0000 */
[----:B------:R-:W-:Y:S02]  /*9560*/  IMAD R6, R20, UR4, RZ ;  /* 0x0000000414067c24 */ /* 0x000fe4000f8e02ff */
[C---:B------:R-:W-:Y:S01]  /*9570*/  VIADD R11, R0.reuse, 0x20 ;  /* 0x00000020000b7836 */ /* 0x040fe20000000000 */
[----:B------:R-:W-:Y:S01]  /*9580*/  SHFL.IDX PT, R5, R9, 0x1, 0x1c1f ;  /* 0x003c1f0009057f89 */ /* 0x000fe200000e0000 */
[----:B------:R-:W-:Y:S01]  /*9590*/  IMAD.MOV.U32 R24, RZ, RZ, 0x1 ;  /* 0x00000001ff187424 */ /* 0x000fe200078e00ff */
[----:B------:R-:W-:-:S02]  /*95a0*/  ISETP.GE.AND P2, PT, R0, R6, PT ;  /* 0x000000060000720c */ /* 0x000fc40003f46270 */
[----:B------:R-:W2:Y:S11]  /*95b0*/  SHFL.IDX PT, R4, R7, 0x1, 0x1c1f ;  /* 0x003c1f0007047f89 */ /* 0x000eb600000e0000 */
[----:B------:R-:W-:Y:S01]  /*95c0*/  @!P2 LEA R21, R28, UR45, 0x1 ;  /* 0x0000002d1c15ac11 */ /* 0x000fe2000f8e08ff */
[----:B0-----:R-:W-:-:S02]  /*95d0*/  IMAD.MOV.U32 R3, RZ, RZ, R2 ;  /* 0x000000ffff037224 */ /* 0x001fc400078e0002 */
[----:B-1----:R-:W-:Y:S02]  /*95e0*/  IMAD.MOV.U32 R2, RZ, RZ, R14 ;  /* 0x000000ffff027224 */ /* 0x002fe400078e000e */
[----:B------:R-:W-:Y:S02]  /*95f0*/  SHFL.IDX PT, R14, R10, 0x1, 0x1c1f ;  /* 0x003c1f000a0e7f89 */ /* 0x000fe400000e0000 */
[----:B------:R-:W-:-:S05]  /*9600*/  @!P2 IMAD.WIDE.U32 R2, R27, 0x2, R2 ;  /* 0x000000021b02a825 */ /* 0x000fca00078e0002 */
[----:B------:R-:W-:Y:S04]  /*9610*/  @!P2 LDGSTS.E.BYPASS.LTC128B.128 [R21+0xc400], desc[UR36][R2.64], !P3 ;  /* 0x0c4000000215afae */ /* 0x000fe8000d901d64 */
[----:B------:R-:W-:Y:S04]  /*9620*/  @!P2 LDGSTS.E.BYPASS.LTC128B.128 [R21+0xf400], desc[UR36][R2.64+0x40], !P0 ;  /* 0x0f4000400215afae */ /* 0x000fe8000c101d64 */
[----:B------:R0:W-:Y:S01]  /*9630*/  @!P2 LDGSTS.E.BYPASS.LTC128B.128 [R21+0x12400], desc[UR36][R2.64+0x80], !P1 ;  /* 0x124000800215afae */ /* 0x0001e2000c901d64 */
[-C--:B------:R-:W-:Y:S02]  /*9640*/  ISETP.GE.AND P2, PT, R11, R6.reuse, PT ;  /* 0x000000060b00720c */ /* 0x080fe40003f46270 */
[----:B------:R-:W-:Y:S01]  /*9650*/  IADD3 R11, R0, 0x40, RZ ;  /* 0x00000040000b7810 */ /* 0x000fe20007ffe0ff */
[----:B0-----:R-:W-:Y:S10]  /*9660*/  SHFL.IDX PT, R3, R9, 0x2, 0x1c1f ;  /* 0x005c1f0009037f89 */ /* 0x001ff400000e0000 */
[----:B--2---:R-:W-:Y:S01]  /*9670*/  @!P2 IMAD.WIDE.U32 R4, R27, 0x2, R4 ;  /* 0x000000021b04a825 */ /* 0x004fe200078e0004 */
[----:B------:R-:W-:Y:S01]  /*9680*/  @!P2 LEA R25, R28, UR45, 0x1 ;  /* 0x0000002d1c19ac11 */ /* 0x000fe2000f8e08ff */
[----:B------:R-:W0:Y:S04]  /*9690*/  SHFL.IDX PT, R2, R7, 0x2, 0x1c1f ;  /* 0x005c1f0007027f89 */ /* 0x000e2800000e0000 */
        /* <DEDUP_REMOVED lines=8> */
[----:B------:R0:W1:Y:S04]  /*9720*/  SHFL.IDX PT, R4, R7, 0x3, 0x1c1f ;  /* 0x007c1f0007047f89 */ /* 0x00006800000e0000 */
[----:B------:R-:W-:Y:S04]  /*9730*/  @!P2 LDGSTS.E.BYPASS.LTC128B.128 [R21+0xd400], desc[UR36][R2.64], !P3 ;  /* 0x0d4000000215afae */ /* 0x000fe8000d901d64 */
[----:B------:R-:W-:Y:S01]  /*9740*/  @!P2 LDGSTS.E.BYPASS.LTC128B.128 [R21+0x10400], desc[UR36][R2.64+0x40], !P0 ;  /* 0x104000400215afae */ /* 0x000fe2000c101d64 */
[----:B0-----:R-:W-:-:S03]  /*9750*/  VIADD R7, R0, 0x80 ;  /* 0x0000008000077836 */ /* 0x001fc60000000000 */
[----:B------:R0:W-:Y:S01]  /*9760*/  @!P2 LDGSTS.E.BYPASS.LTC128B.128 [R21+0x13400], desc[UR36][R2.64+0x80], !P1 ;  /* 0x134000800215afae */ /* 0x0001e2000c901d64 */
[----:B------:R-:W-:-:S03]  /*9770*/  ISETP.GE.AND P2, PT, R11, R6, PT ;  /* 0x000000060b00720c */ /* 0x000fc60003f46270 */
[----:B0-----:R-:W-:Y:S10]  /*9780*/  SHFL.IDX PT, R3, R8, RZ, 0x1c1f ;  /* 0x001c1fff08037589 */ /* 0x001ff400000e0000 */
[----:B-1----:R-:W-:Y:S01]  /*9790*/  @!P2 IMAD.WIDE.U32 R4, R27, 0x2, R4 ;  /* 0x000000021b04a825 */ /* 0x002fe200078e0004 */
[----:B------:R-:W-:Y:S01]  /*97a0*/  @!P2 LEA R25, R28, UR45, 0x1 ;  /* 0x0000002d1c19ac11 */ /* 0x000fe2000f8e08ff */
[----:B------:R-:W0:Y:S04]  /*97b0*/  SHFL.IDX PT, R2, R10, RZ, 0x1c1f ;  /* 0x001c1fff0a027589 */ /* 0x000e2800000e0000 */
        /* <DEDUP_REMOVED lines=10> */
.L_x_10134:
[----:B------:R-:W-:Y:S01]  /*9860*/  VIADD R5, R0, 0xa0 ;  /* 0x000000a000057836 */ /* 0x000fe20000000000 */
[----:B------:R-:W-:Y:S01]  /*9870*/  BSSY B0, `(.L_x_10075) ;  /* 0x000000d000007945 */ /* 0x000fe20003800000 */
[----:B-1----:R-:W-:Y:S01]  /*9880*/  IMAD.MOV.U32 R2, RZ, RZ, R14 ;  /* 0x000000ffff027224 */ /* 0x002fe200078e000e */
[----:B--2---:R-:W-:Y:S02]  /*9890*/  MOV R3, R4 ;  /* 0x0000000400037202 */ /* 0x004fe40000000f00 */
        /* <DEDUP_REMOVED lines=10> */
.L_x_10076:
[----:B------:R-:W-:Y:S05]  /*9940*/  BSYNC B0 ;  /* 0x0000000000007941 */ /* 0x000fea0003800000 */
.L_x_10075:
        /* <DEDUP_REMOVED lines=9> */
.L_x_10135:
[----:B------:R-:W-:Y:S01]  /*99e0*/  UIADD3 UR4, UR49, -0x2, URZ ;  /* 0xfffffffe31047890 */ /* 0x000fe2000fffe03f */
[----:B------:R-:W-:-:S03]  /*99f0*/  IMAD.MOV.U32 R21, RZ, RZ, RZ ;  /* 0x000000ffff157224 */ /* 0x000fc600078e00ff */
[----:B------:R-:W-:-:S06]  /*9a00*/  UISETP.GE.AND UP0, UPT, UR4, UR48, UPT ;  /* 0x000000300400728c */ /* 0x000fcc000bf06270 */
[----:B------:R-:W-:-:S13]  /*9a10*/  PLOP3.LUT P0, PT, PT, PT, UP0, 0x80, 0x0 ;  /* 0x000000000000781c */ /* 0x000fda0003f0f008 */
[----:B------:R-:W-:Y:S05]  /*9a20*/  @!P0 BRA `(.L_x_10078) ;  /* 0x0000000c00e08947 */ /* 0x000fea0003800000 */
[----:B0-----:R-:W0:Y:S01]  /*9a30*/  S2R R2, SR_TID.X ;  /* 0x0000000000027919 */ /* 0x001e220000002100 */
[----:B------:R-:W-:Y:S01]  /*9a40*/  UIADD3 UR4, UR47, 0x1, URZ ;  /* 0x000000012f047890 */ /* 0x000fe2000fffe03f */
[----:B------:R-:W-:Y:S01]  /*9a50*/  LOP3.LUT R3, RZ, UR44, RZ, 0x33, !PT ;  /* 0x0000002cff037c12 */ /* 0x000fe2000f8e33ff */
[----:B------:R-:W-:Y:S01]  /*9a60*/  BSSY B0, `(.L_x_10078) ;  /* 0x00000f4000007945 */ /* 0x000fe20003800000 */
[----:B------:R-:W1:Y:S01]  /*9a70*/  S2R R4, SR_TID.X ;  /* 0x0000000000047919 */ /* 0x000e620000002100 */
[----:B------:R-:W-:Y:S01]  /*9a80*/  UIMAD UR4, UR4, UR39, URZ ;  /* 0x00000027040472a4 */ /* 0x000fe2000f8e023f */
[----:B------:R-:W-:Y:S02]  /*9a90*/  IMAD.MOV.U32 R22, RZ, RZ, 0x1 ;  /* 0x00000001ff167424 */ /* 0x000fe400078e00ff */
[----:B------:R-:W-:-:S03]  /*9aa0*/  IMAD.MOV.U32 R20, RZ, RZ, RZ ;  /* 0x000000ffff147224 */ /* 0x000fc600078e00ff */
[----:B------:R-:W-:Y:S01]  /*9ab0*/  LOP3.LUT R0, RZ, UR4, RZ, 0x33, !PT ;  /* 0x00000004ff007c12 */ /* 0x000fe2000f8e33ff */
[----:B------:R-:W-:-:S03]  /*9ac0*/  ULDC UR4, c[0x0][0x2f4] ;  /* 0x0000bd0000047ab9 */ /* 0x000fc60000000800 */
[----:B------:R-:W-:-:S04]  /*9ad0*/  VIMNMX R0, R0, R3, !PT ;  /* 0x0000000300007248 */ /* 0x000fc80007fe0100 */
[----:B------:R-:W-:Y:S02]  /*9ae0*/  IADD3 R26, -R0, -0x2, RZ ;  /* 0xfffffffe001a7810 */ /* 0x000fe40007ffe1ff */
[----:B0-----:R-:W-:-:S04]  /*9af0*/  LOP3.LUT R2, R2, 0x7f, RZ, 0xc0, !PT ;  /* 0x0000007f02027812 */ /* 0x001fc800078ec0ff */
[----:B------:R-:W-:Y:S01]  /*9b00*/  SHF.R.U32.HI R2, RZ, 0x2, R2 ;  /* 0x00000002ff027819 */ /* 0x000fe20000011602 */
[----:B-1----:R-:W-:-:S03]  /*9b10*/  IMAD.SHL.U32 R4, R4, 0x8, RZ ;  /* 0x0000000804047824 */ /* 0x002fc600078e00ff */
[----:B------:R-:W-:Y:S02]  /*9b20*/  IADD3 R19, R23, R19, R2 ;  /* 0x0000001317137210 */ /* 0x000fe40007ffe002 */
[----:B------:R-:W-:Y:S02]  /*9b30*/  IADD3 R3, -R2, UR43, RZ ;  /* 0x0000002b02037c10 */ /* 0x000fe4000fffe1ff */
[----:B------:R-:W0:Y:S01]  /*9b40*/  S2R R2, SR_TID.X ;  /* 0x0000000000027919 */ /* 0x000e220000002100 */
[----:B------:R-:W-:Y:S02]  /*9b50*/  LOP3.LUT R4, R4, 0x18, RZ, 0xc0, !PT ;  /* 0x0000001804047812 */ /* 0x000fe400078ec0ff */
[----:B------:R-:W-:Y:S01]  /*9b60*/  IADD3 R19, R19, -0x180, RZ ;  /* 0xfffffe8013137810 */ /* 0x000fe20007ffe0ff */
[----:B------:R-:W-:Y:S01]  /*9b70*/  IMAD R3, R0, 0x80, R3 ;  /* 0x0000008000037824 */ /* 0x000fe200078e0203 */
[----:B------:R-:W-:-:S03]  /*9b80*/  LOP3.LUT R4, R4, 0x20, RZ, 0xfc, !PT ;  /* 0x0000002004047812 */ /* 0x000fc600078efcff */
[----:B------:R-:W-:Y:S01]  /*9b90*/  IMAD R10, R0, -0x80, R19 ;  /* 0xffffff80000a7824 */ /* 0x000fe200078e0213 */
[----:B------:R-:W-:Y:S01]  /*9ba0*/  ISETP.GE.AND P2, PT, R4, UR4, PT ;  /* 0x0000000404007c0c */ /* 0x000fe2000bf46270 */
[----:B------:R-:W-:Y:S02]  /*9bb0*/  VIADD R0, R3, 0x100 ;  /* 0x0000010003007836 */ /* 0x000fe40000000000 */
[----:B0-----:R-:W-:-:S05]  /*9bc0*/  IMAD.SHL.U32 R2, R2, 0x8, RZ ;  /* 0x0000000802027824 */ /* 0x001fca00078e00ff */
[----:B------:R-:W-:-:S04]  /*9bd0*/  LOP3.LUT R2, R2, 0x18, RZ, 0xc0, !PT ;  /* 0x0000001802027812 */ /* 0x000fc800078ec0ff */
[C---:B------:R-:W-:Y:S02]  /*9be0*/  ISETP.GE.AND P3, PT, R2.reuse, UR4, PT ;  /* 0x0000000402007c0c */ /* 0x040fe4000bf66270 */
[----:B------:R-:W-:-:S04]  /*9bf0*/  LOP3.LUT R2, R2, 0x40, RZ, 0xfc, !PT ;  /* 0x0000004002027812 */ /* 0x000fc800078efcff */
[----:B------:R-:W-:-:S13]  /*9c00*/  ISETP.GE.AND P1, PT, R2, UR4, PT ;  /* 0x0000000402007c0c */ /* 0x000fda000bf26270 */
.L_x_10091:
[----:B------:R-:W2:Y:S01]  /*9c10*/  LDL R7, [R1+0x4] ;  /* 0x0000040001077983 */ /* 0x000ea20000100800 */
[----:B------:R-:W0:Y:S03]  /*9c20*/  LDC R2, c[0x0][0x430] ;  /* 0x00010c00ff027b82 */ /* 0x000e260000000800 */
[----:B------:R-:W3:Y:S01]  /*9c30*/  LDL R6, [R1] ;  /* 0x0000000001067983 */ /* 0x000ee20000100800 */
[----:B------:R-:W-:Y:S01]  /*9c40*/  IMAD.MOV.U32 R4, RZ, RZ, R10 ;  /* 0x000000ffff047224 */ /* 0x000fe200078e000a */
[----:B------:R-:W-:Y:S01]  /*9c50*/  ULDC.64 UR4, c[0x0][0x428] ;  /* 0x00010a0000047ab9 */ /* 0x000fe20000000a00 */
[----:B0-----:R-:W-:-:S13]  /*9c60*/  ISETP.NE.AND P0, PT, R2, 0x1, PT ;  /* 0x000000010200780c */ /* 0x001fda0003f05270 */
[----:B------:R-:W0:Y:S08]  /*9c70*/  @P0 LDC R3, c[0x0][0x434] ;  /* 0x00010d00ff030b82 */ /* 0x000e300000000800 */
[----:B------:R-:W1:Y:S01]  /*9c80*/  @P0 LDC R5, c[0x0][0x438] ;  /* 0x00010e00ff050b82 */ /* 0x000e620000000800 */
[----:B0-----:R-:W-:-:S05]  /*9c90*/  @P0 IMAD.HI.U32 R2, R10, R3, RZ ;  /* 0x000000030a020227 */ /* 0x001fca00078e00ff */
[----:B-1----:R-:W-:-:S04]  /*9ca0*/  @P0 SHF.R.U32.HI R4, RZ, R5, R2 ;  /* 0x00000005ff040219 */ /* 0x002fc80000011602 */
[----:B------:R-:W-:Y:S01]  /*9cb0*/  SHF.R.S32.HI R3, RZ, 0x1f, R4 ;  /* 0x0000001fff037819 */ /* 0x000fe20000011404 */
[----:B--2---:R-:W-:-:S04]  /*9cc0*/  IMAD R2, R7, UR4, RZ ;  /* 0x0000000407027c24 */ /* 0x004fc8000f8e02ff */
[----:B---3--:R-:W-:Y:S02]  /*9cd0*/  IMAD R5, R6, UR5, R2 ;  /* 0x0000000506057c24 */ /* 0x008fe4000f8e0202 */
[----:B------:R-:W-:-:S04]  /*9ce0*/  IMAD.MOV.U32 R2, RZ, RZ, R4 ;  /* 0x000000ffff027224 */ /* 0x000fc800078e0004 */
[----:B------:R-:W-:Y:S01]  /*9cf0*/  IMAD.WIDE.U32 R2, R6, UR4, R2 ;  /* 0x0000000406027c25 */ /* 0x000fe2000f8e0002 */
[----:B------:R-:W-:-:S04]  /*9d00*/  ULDC.64 UR4, c[0x0][0x418] ;  /* 0x0001060000047ab9 */ /* 0x000fc80000000a00 */
[----:B------:R-:W-:Y:S02]  /*9d10*/  IADD3 R3, R5, R3, RZ ;  /* 0x0000000305037210 */ /* 0x000fe40007ffe0ff */
[----:B------:R-:W-:-:S04]  /*9d20*/  LEA R6, P0, R2, UR4, 0x2 ;  /* 0x0000000402067c11 */ /* 0x000fc8000f8010ff */
[----:B------:R-:W-:-:S05]  /*9d30*/  LEA.HI.X R7, R2, UR5, R3, 0x2, P0 ;  /* 0x0000000502077c11 */ /* 0x000fca00080f1403 */
[----:B------:R-:W2:Y:S01]  /*9d40*/  LDG.E R6, desc[UR36][R6.64] ;  /* 0x0000002406067981 */ /* 0x000ea2000c1e1900 */
[----:B------:R-:W-:-:S06]  /*9d50*/  ULOP3.LUT UR6, UR38, 0x2, URZ, 0xfc, !UPT ;  /* 0x0000000226067892 */ /* 0x000fcc000f8efc3f */
[----:B------:R-:W-:Y:S02]  /*9d60*/  IMAD.U32 R8, RZ, RZ, UR6 ;  /* 0x00000006ff087e24 */ /* 0x000fe4000f8e00ff */
        /* <DEDUP_REMOVED lines=9> */
.L_x_10079:
[----:B------:R-:W-:Y:S01]  /*9e00*/  LEA R7, R21, UR45, 0x3 ;  /* 0x0000002d15077c11 */ /* 0x000fe2000f8e18ff */
[----:B------:R-:W-:Y:S01]  /*9e10*/  BSSY B1, `(.L_x_10080) ;  /* 0x0000004000017945 */ /* 0x000fe20003800000 */
[----:B------:R-:W-:-:S04]  /*9e20*/  SHF.L.U32 R2, R24, 0x1f, RZ ;  /* 0x0000001f18027819 */ /* 0x000fc800000006ff */
[----:B------:R-:W0:Y:S02]  /*9e30*/  SYNCS.PHASECHK.TRANS64.TRYWAIT P0, [R7+URZ+0x2d840], R2 ;  /* 0x02d84002070075a7 */ /* 0x000e24000800017f */
[----:B0-----:R-:W-:Y:S05]  /*9e40*/  @!P0 BRA `(.L_x_10081) ;  /* 0x0000002400448947 */ /* 0x001fea0003800000 */
.L_x_10136:
[----:B------:R-:W-:Y:S05]  /*9e50*/  BSYNC B1 ;  /* 0x0000000000017941 */ /* 0x000fea0003800000 */
.L_x_10080:
[----:B------:R-:W-:Y:S01]  /*9e60*/  ULDC UR4, c[0x0][0x430] ;  /* 0x00010c0000047ab9 */ /* 0x000fe20000000800 */
[----:B------:R-:W-:Y:S01]  /*9e70*/  R2UR UR6, R29 ;  /* 0x000000001d0672ca */ /* 0x000fe200000e0000 */
[----:B------:R-:W-:Y:S01]  /*9e80*/  UIADD3 UR4, -UR4, URZ, URZ ;  /* 0x0000003f04047290 */ /* 0x000fe2000fffe13f */
[C---:B------:R-:W-:Y:S02]  /*9e90*/  LOP3.LUT P5, RZ, R16.reuse, 0x2, RZ, 0xc0, !PT ;  /* 0x0000000210ff7812 */ /* 0x040fe400078ac0ff */
        /* <DEDUP_REMOVED lines=12> */
[----:B------:R-:W-:Y:S02]  /*9f60*/  ULDC.64 UR4, c[0x0][0x308] ;  /* 0x0000c20000047ab9 */ /* 0x000fe40000000a00 */
[----:B------:R-:W-:Y:S01]  /*9f70*/  IMAD.U32 R9, RZ, RZ, UR4 ;  /* 0x00000004ff097e24 */ /* 0x000fe2000f8e00ff */
[----:B------:R-:W-:Y:S01]  /*9f80*/  UIMAD UR4, UR6, UR4, URZ ;  /* 0x00000004060472a4 */ /* 0x000fe2000f8e023f */
[----:B------:R-:W-:Y:S02]  /*9f90*/  IMAD.IADD R3, R3, 0x1, R4 ;  /* 0x0000000103037824 */ /* 0x000fe400078e0204 */
[----:B------:R-:W-:Y:S01]  /*9fa0*/  ULDC.64 UR6, c[0x0][0x2e8] ;  /* 0x0000ba0000067ab9 */ /* 0x000fe20000000a00 */
[----:B------:R-:W-:Y:S02]  /*9fb0*/  UIMAD UR4, UR42, UR5, UR4 ;  /* 0x000000052a0472a4 */ /* 0x000fe4000f8e0204 */
[----:B------:R-:W-:-:S04]  /*9fc0*/  IMAD.WIDE.U32 R2, R9, UR42, R2 ;  /* 0x0000002a09027c25 */ /* 0x000fc8000f8e0002 */
[----:B------:R-:W-:Y:S01]  /*9fd0*/  IMAD R9, R21, 0x3000, R28 ;  /* 0x0000300015097824 */ /* 0x000fe200078e021c */
[----:B------:R-:W-:Y:S01]  /*9fe0*/  IADD3 R19, R3, UR4, RZ ;  /* 0x0000000403137c10 */ /* 0x000fe2000fffe0ff */
[----:B------:R-:W-:Y:S01]  /*9ff0*/  UMOV UR4, 0xffffffff ;  /* 0xffffffff00047882 */ /* 0x000fe20000000000 */
[----:B------:R-:W-:-:S04]  /*a000*/  LEA R8, P0, R2, UR6, 0x1 ;  /* 0x0000000602087c11 */ /* 0x000fc8000f8008ff */
[----:B------:R-:W-:Y:S01]  /*a010*/  LEA.HI.X R19, R2, UR7, R19, 0x1, P0 ;  /* 0x0000000702137c11 */ /* 0x000fe200080f0c13 */
[----:B------:R-:W-:Y:S08]  /*a020*/  BRA.DIV UR4, `(.L_x_10082) ;  /* 0x0000002204e07947 */ /* 0x000ff0000b800000 */
[----:B------:R-:W0:Y:S01]  /*a030*/  S2R R11, SR_TID.X ;  /* 0x00000000000b7919 */ /* 0x000e220000002100 */
[----:B------:R-:W-:Y:S02]  /*a040*/  LOP3.LUT P6, RZ, R16, 0x4, RZ, 0xc0, !PT ;  /* 0x0000000410ff7812 */ /* 0x000fe400078cc0ff */
[----:B------:R-:W-:Y:S01]  /*a050*/  LEA R9, R9, UR45, 0x1 ;  /* 0x0000002d09097c11 */ /* 0x000fe2000f8e08ff */
[----:B------:R-:W1:Y:S04]  /*a060*/  SHFL.IDX PT, R2, R8, RZ, 0x1c1f ;  /* 0x001c1fff08027589 */ /* 0x000e6800000e0000 */
[----:B------:R-:W2:Y:S04]  /*a070*/  SHFL.IDX PT, R3, R19, RZ, 0x1c1f ;  /* 0x001c1fff13037589 */ /* 0x000ea800000e0000 */
[----:B------:R-:W-:Y:S01]  /*a080*/  SHFL.IDX PT, R27, R19, 0x2, 0x1c1f ;  /* 0x005c1f00131b7f89 */ /* 0x000fe200000e0000 */
[----:B0-----:R-:W-:-:S05]  /*a090*/  IMAD.SHL.U32 R11, R11, 0x8, RZ ;  /* 0x000000080b0b7824 */ /* 0x001fca00078e00ff */
[----:B------:R-:W-:-:S05]  /*a0a0*/  LOP3.LUT R11, R11, 0x18, RZ, 0xc0, !PT ;  /* 0x000000180b0b7812 */ /* 0x000fca00078ec0ff */
[----:B------:R-:W-:-:S05]  /*a0b0*/  IMAD.SHL.U32 R4, R11, 0x2, RZ ;  /* 0x000000020b047824 */ /* 0x000fca00078e00ff */
[----:B-1----:R-:W-:-:S05]  /*a0c0*/  IADD3 R2, P0, R2, R4, RZ ;  /* 0x0000000402027210 */ /* 0x002fca0007f1e0ff */
[----:B--2---:R-:W-:-:S05]  /*a0d0*/  IMAD.X R3, RZ, RZ, R3, P0 ;  /* 0x000000ffff037224 */ /* 0x004fca00000e0603 */
        /* <DEDUP_REMOVED lines=18> */
.L_x_10146:
[----:B------:R-:W-:Y:S02]  /*a200*/  LOP3.LUT P6, RZ, R16, 0x4, RZ, 0xc0, !PT ;  /* 0x0000000410ff7812 */ /* 0x000fe400078cc0ff */
[----:B--2---:R-:W-:-:S04]  /*a210*/  IADD3 R2, P0, R2, R4, RZ ;  /* 0x0000000402027210 */ /* 0x004fc80007f1e0ff */
        /* <DEDUP_REMOVED lines=9> */
.L_x_10083:
[----:B------:R-:W-:Y:S02]  /*a2b0*/  PLOP3.LUT P4, PT, P4, P0, PT, 0xa2, 0x0 ;  /* 0x000000000000781c */ /* 0x000fe40002781472 */
[----:B------:R-:W-:-:S08]  /*a2c0*/  @P0 R2UR P4, UR4, R7 ;  /* 0x00000000070402ca */ /* 0x000fd00000080000 */
[----:B------:R-:W-:-:S05]  /*a2d0*/  @P0 PLOP3.LUT P0, PT, P4, PT, PT, 0x80, 0x0 ;  /* 0x000000000000081c */ /* 0x000fca000270f070 */
[----:B------:R-:W-:Y:S01]  /*a2e0*/  @!P4 SYNCS.ARRIVE.TRANS64.RED.A0T1 RZ, [UR4+0x2d830], RZ ;  /* 0x02d830ffffffc9a7 */ /* 0x000fe20008200404 */
[----:B------:R-:W-:Y:S07]  /*a2f0*/  @!P4 ARRIVES.LDGSTSBAR.64.TRANSCNT [UR4+0x2d830] ;  /* 0x02d83000ff00c9b0 */ /* 0x000fee0008000a84 */
[----:B------:R-:W-:Y:S05]  /*a300*/  @P0 BRA.U.ANY `(.L_x_10083) ;  /* 0xfffffffd00e80947 */ /* 0x000fea000393ffff */
[----:B------:R-:W-:Y:S01]  /*a310*/  NOP ;  /* 0x0000000000007918 */ /* 0x000fe20000000000 */
[----:B------:R-:W-:-:S06]  /*a320*/  ULOP3.LUT UR5, UR38, 0x2, URZ, 0xfc, !UPT ;  /* 0x0000000226057892 */ /* 0x000fcc000f8efc3f */
[----:B-1----:R-:W-:-:S05]  /*a330*/  IMAD.U32 R2, RZ, RZ, UR5 ;  /* 0x00000005ff027e24 */ /* 0x002fca000f8e00ff */
[----:B------:R-:W-:-:S13]  /*a340*/  ISETP.NE.AND P5, PT, R2, 0x3, PT ;  /* 0x000000030200780c */ /* 0x000fda0003fa5270 */
[----:B------:R-:W-:Y:S05]  /*a350*/  @!P5 BRA `(.L_x_10084) ;  /* 0x000000000004d947 */ /* 0x000fea0003800000 */
[----:B------:R-:W-:Y:S01]  /*a360*/  BPT.TRAP 0x1 ;  /* 0x000000040000795c */ /* 0x000fe20000300000 */
.L_x_10084:
[----:B------:R1:W-:Y:S01]  /*a370*/  SYNCS.ARRIVE.TRANS64.A1T0 RZ, [R7+URZ+0x2d830], RZ ;  /* 0x02d830ff07ff79a7 */ /* 0x0003e2000810003f */
[----:B------:R-:W-:Y:S05]  /*a380*/  @!P5 BRA `(.L_x_10085) ;  /* 0x000000000004d947 */ /* 0x000fea0003800000 */
[----:B------:R-:W-:Y:S01]  /*a390*/  BPT.TRAP 0x1 ;  /* 0x000000040000795c */ /* 0x000fe20000300000 */
.L_x_10085:
[----:B------:R-:W-:Y:S01]  /*a3a0*/  SHF.L.U32 R2, R22, 0x1f, RZ ;  /* 0x0000001f16027819 */ /* 0x000fe200000006ff */
[----:B------:R-:W-:Y:S01]  /*a3b0*/  BSSY B1, `(.L_x_10086) ;  /* 0x0000004000017945 */ /* 0x000fe20003800000 */
[----:B-1----:R-:W-:-:S04]  /*a3c0*/  LEA R7, R20, UR45, 0x3 ;  /* 0x0000002d14077c11 */ /* 0x002fc8000f8e18ff */
[----:B------:R-:W1:Y:S02]  /*a3d0*/  SYNCS.PHASECHK.TRANS64.TRYWAIT P0, [R7+URZ+0x2d860], R2 ;  /* 0x02d86002070075a7 */ /* 0x000e64000800017f */
[----:B-1----:R-:W-:Y:S05]  /*a3e0*/  @!P0 BRA `(.L_x_10087) ;  /* 0x0000002400448947 */ /* 0x002fea0003800000 */
.L_x_10147:
[----:B------:R-:W-:Y:S05]  /*a3f0*/  BSYNC B1 ;  /* 0x0000000000017941 */ /* 0x000fea0003800000 */
.L_x_10086:
[----:B------:R-:W-:Y:S01]  /*a400*/  UMOV UR4, 0xffffffff ;  /* 0xffffffff00047882 */ /* 0x000fe20000000000 */
[----:B0-----:R-:W-:Y:S02]  /*a410*/  IMAD R8, R20, 0x3000, R28 ;  /* 0x0000300014087824 */ /* 0x001fe400078e021c */
[----:B------:R-:W-:Y:S05]  /*a420*/  BRA.DIV UR4, `(.L_x_10088) ;  /* 0x0000002604487947 */ /* 0x000fea000b800000 */
[----:B------:R-:W1:Y:S01]  /*a430*/  SHFL.IDX PT, R14, R17, RZ, 0x1c1f ;  /* 0x001c1fff110e7589 */ /* 0x000e6200000e0000 */
[----:B------:R-:W-:-:S03]  /*a440*/  LEA R8, R8, UR45, 0x1 ;  /* 0x0000002d08087c11 */ /* 0x000fc6000f8e08ff */
[----:B------:R-:W0:Y:S01]  /*a450*/  SHFL.IDX PT, R3, R18, RZ, 0x1c1f ;  /* 0x001c1fff12037589 */ /* 0x000e2200000e0000 */
[----:B-1----:R-:W-:-:S03]  /*a460*/  IADD3 R2, P0, R14, R4, RZ ;  /* 0x000000040e027210 */ /* 0x002fc60007f1e0ff */
[----:B------:R-:W1:Y:S02]  /*a470*/  SHFL.IDX PT, R14, R17, 0x1, 0x1c1f ;  /* 0x003c1f00110e7f89 */ /* 0x000e6400000e0000 */
[----:B0-----:R-:W-:Y:S01]  /*a480*/  IMAD.X R3, RZ, RZ, R3, P0 ;  /* 0x000000ffff037224 */ /* 0x001fe200000e0603 */
[----:B------:R-:W-:-:S13]  /*a490*/  ISETP.LT.OR P0, PT, R0, 0x1, P3 ;  /* 0x000000010000780c */ /* 0x000fda0001f01670 */
[----:B------:R-:W-:Y:S01]  /*a4a0*/  LDGSTS.E.BYPASS.LTC128B.128 [R8+0x400], desc[UR36][R2.64], !P0 ;  /* 0x0040000002087fae */ /* 0x000fe2000c101d64 */
[----:B------:R-:W-:-:S13]  /*a4b0*/  ISETP.LT.OR P0, PT, R0, 0x1, P2 ;  /* 0x000000010000780c */ /* 0x000fda0001701670 */
[----:B------:R-:W-:Y:S01]  /*a4c0*/  LDGSTS.E.BYPASS.LTC128B.128 [R8+0x2400], desc[UR36][R2.64+0x40], !P0 ;  /* 0x0240004002087fae */ /* 0x000fe2000c101d64 */
[----:B------:R-:W-:-:S13]  /*a4d0*/  ISETP.LT.OR P0, PT, R0, 0x1, P1 ;  /* 0x000000010000780c */ /* 0x000fda0000f01670 */
[----:B------:R0:W-:Y:S04]  /*a4e0*/  LDGSTS.E.BYPASS.LTC128B.128 [R8+0x4400], desc[UR36][R2.64+0x80], !P0 ;  /* 0x0440008002087fae */ /* 0x0001e8000c101d64 */
[----:B0-----:R-:W0:Y:S01]  /*a4f0*/  SHFL.IDX PT, R3, R18, 0x1, 0x1c1f ;  /* 0x003c1f0012037f89 */ /* 0x001e2200000e0000 */
        /* <DEDUP_REMOVED lines=11> */
[----:B------:R-:W1:Y:S04]  /*a5b0*/  SHFL.IDX PT, R18, R18, 0x3, 0x1c1f ;  /* 0x007c1f0012127f89 */ /* 0x000e6800000e0000 */
[----:B------:R2:W3:Y:S01]  /*a5c0*/  SHFL.IDX PT, R14, R17, 0x3, 0x1c1f ;  /* 0x007c1f00110e7f89 */ /* 0x0004e200000e0000 */
[----:B0-----:R-:W-:Y:S01]  /*a5d0*/  IMAD.X R3, RZ, RZ, R3, P0 ;  /* 0x000000ffff037224 */ /* 0x001fe200000e0603 */
[----:B------:R-:W-:-:S13]  /*a5e0*/  ISETP.LT.OR P0, PT, R0, 0x41, P3 ;  /* 0x000000410000780c */ /* 0x000fda0001f01670 */
[----:B------:R2:W-:Y:S01]  /*a5f0*/  LDGSTS.E.BYPASS.LTC128B.128 [R8+0x1400], desc[UR36][R2.64], !P0 ;  /* 0x0140000002087fae */ /* 0x0005e2000c101d64 */
[----:B------:R-:W-:-:S13]  /*a600*/  ISETP.LT.OR P0, PT, R0, 0x41, P2 ;  /* 0x000000410000780c */ /* 0x000fda0001701670 */
[----:B------:R2:W-:Y:S01]  /*a610*/  LDGSTS.E.BYPASS.LTC128B.128 [R8+0x3400], desc[UR36][R2.64+0x40], !P0 ;  /* 0x0340004002087fae */ /* 0x0005e2000c101d64 */
[----:B------:R-:W-:-:S13]  /*a620*/  ISETP.LT.OR P0, PT, R0, 0x41, P1 ;  /* 0x000000410000780c */ /* 0x000fda0000f01670 */
[----:B-1-3--:R2:W-:Y:S02]  /*a630*/  LDGSTS.E.BYPASS.LTC128B.128 [R8+0x5400], desc[UR36][R2.64+0x80], !P0 ;  /* 0x0540008002087fae */ /* 0x00a5e4000c101d64 */
.L_x_10157:
[----:B0-2---:R-:W-:Y:S01]  /*a640*/  IADD3 R2, P0, R14, R4, RZ ;  /* 0x000000040e027210 */ /* 0x005fe20007f1e0ff */
        /* <DEDUP_REMOVED lines=21> */
[----:B------:R-:W-:-:S07]  /*a7a0*/  IMAD.IADD R19, R3, 0x1, R25 ;  /* 0x0000000103137824 */ /* 0x000fce00078e0219 */
.L_x_10089:
        /* <DEDUP_REMOVED lines=8> */
[----:B------:R-:W-:-:S05]  /*a830*/  IMAD.U32 R4, RZ, RZ, UR5 ;  /* 0x00000005ff047e24 */ /* 0x000fca000f8e00ff */
[----:B------:R-:W-:-:S13]  /*a840*/  ISETP.NE.AND P5, PT, R4, 0x3, PT ;  /* 0x000000030400780c */ /* 0x000fda0003fa5270 */
[----:B------:R-:W-:Y:S05]  /*a850*/  @!P5 BRA `(.L_x_10090) ;  /* 0x000000000004d947 */ /* 0x000fea0003800000 */
[----:B------:R-:W-:Y:S01]  /*a860*/  BPT.TRAP 0x1 ;  /* 0x000000040000795c */ /* 0x000fe20000300000 */
.L_x_10090:
[----:B------:R-:W-:Y:S01]  /*a870*/  R2UR UR6, R29 ;  /* 0x000000001d0672ca */ /* 0x000fe200000e0000 */
[----:B------:R-:W-:Y:S01]  /*a880*/  ULDC.64 UR4, c[0x0][0x330] ;  /* 0x0000cc0000047ab9 */ /* 0x000fe20000000a00 */
[----:B------:R-:W-:Y:S01]  /*a890*/  IMAD.MOV.U32 R18, RZ, RZ, R2 ;  /* 0x000000ffff127224 */ /* 0x000fe200078e0002 */
[----:B------:R0:W-:Y:S01]  /*a8a0*/  SYNCS.ARRIVE.TRANS64.A1T0 RZ, [R7+URZ+0x2d850], RZ ;  /* 0x02d850ff07ff79a7 */ /* 0x0001e2000810003f */
[----:B------:R-:W-:Y:S01]  /*a8b0*/  IMAD.U32 R3, RZ, RZ, UR4 ;  /* 0x00000004ff037e24 */ /* 0x000fe2000f8e00ff */
[----:B------:R-:W-:Y:S01]  /*a8c0*/  IADD3 R0, R0, 0x80, RZ ;  /* 0x0000008000007810 */ /* 0x000fe20007ffe0ff */
[----:B------:R-:W-:Y:S02]  /*a8d0*/  VIADD R26, R26, 0xffffffff ;  /* 0xffffffff1a1a7836 */ /* 0x000fe40000000000 */
[----:B------:R-:W-:-:S04]  /*a8e0*/  IMAD.WIDE.U32 R18, R3, UR42, R18 ;  /* 0x0000002a03127c25 */ /* 0x000fc8000f8e0012 */
[----:B------:R-:W-:Y:S01]  /*a8f0*/  VIADD R10, R10, 0xffffff80 ;  /* 0xffffff800a0a7836 */ /* 0x000fe20000000000 */
[----:B------:R-:W-:Y:S01]  /*a900*/  UIMAD UR4, UR6, UR4, URZ ;  /* 0x00000004060472a4 */ /* 0x000fe2000f8e023f */
[----:B------:R-:W-:Y:S02]  /*a910*/  IMAD.MOV.U32 R22, RZ, RZ, R24 ;  /* 0x000000ffff167224 */ /* 0x000fe400078e0018 */
[----:B------:R-:W-:Y:S01]  /*a920*/  ULDC.64 UR6, c[0x0][0x318] ;  /* 0x0000c60000067ab9 */ /* 0x000fe20000000a00 */
[----:B------:R-:W-:Y:S01]  /*a930*/  UIMAD UR4, UR42, UR5, UR4 ;  /* 0x000000052a0472a4 */ /* 0x000fe2000f8e0204 */
[----:B------:R-:W-:Y:S01]  /*a940*/  LEA R17, P0, R18, UR6, 0x1 ;  /* 0x0000000612117c11 */ /* 0x000fe2000f8008ff */
[----:B------:R-:W-:-:S04]  /*a950*/  IMAD.MOV.U32 R20, RZ, RZ, R21 ;  /* 0x000000ffff147224 */ /* 0x000fc800078e0015 */
[----:B------:R-:W-:-:S05]  /*a960*/  VIADD R3, R19, UR4 ;  /* 0x0000000413037c36 */ /* 0x000fca0008000000 */
[----:B------:R-:W-:Y:S02]  /*a970*/  LEA.HI.X R18, R18, UR7, R3, 0x1, P0 ;  /* 0x0000000712127c11 */ /* 0x000fe400080f0c03 */
[----:B------:R-:W-:-:S13]  /*a980*/  ISETP.GT.AND P0, PT, R26, UR48, PT ;  /* 0x000000301a007c0c */ /* 0x000fda000bf04270 */
[----:B0-----:R-:W-:Y:S05]  /*a990*/  @P0 BRA `(.L_x_10091) ;  /* 0xfffffff0009c0947 */ /* 0x001fea000383ffff */
[----:B------:R-:W-:Y:S05]  /*a9a0*/  BSYNC B0 ;  /* 0x0000000000007941 */ /* 0x000fea0003800000 */
.L_x_10078:
[----:B------:R-:W-:-:S06]  /*a9b0*/  ULOP3.LUT UR4, UR38, 0x2, URZ, 0xfc, !UPT ;  /* 0x0000000226047892 */ /* 0x000fcc000f8efc3f */
[----:B0-----:R-:W-:-:S05]  /*a9c0*/  IMAD.U32 R0, RZ, RZ, UR4 ;  /* 0x00000004ff007e24 */ /* 0x001fca000f8e00ff */
[----:B------:R-:W-:-:S13]  /*a9d0*/  ISETP.NE.AND P0, PT, R0, 0x3, PT ;  /* 0x000000030000780c */ /* 0x000fda0003f05270 */
[----:B------:R-:W-:Y:S05]  /*a9e0*/  @!P0 BRA `(.L_x_10092) ;  /* 0x0000000000048947 */ /* 0x000fea0003800000 */
[----:B------:R-:W-:Y:S01]  /*a9f0*/  BPT.TRAP 0x1 ;  /* 0x000000040000795c */ /* 0x000fe20000300000 */
.L_x_10092:
[C---:B------:R-:W-:Y:S01]  /*aa00*/  LEA R0, R21.reuse, UR45, 0x3 ;  /* 0x0000002d15007c11 */ /* 0x040fe2000f8e18ff */
        /* <DEDUP_REMOVED lines=11> */
.L_x_10158:
[----:B------:R-:W-:Y:S05]  /*aac0*/  BSYNC B0 ;  /* 0x0000000000007941 */ /* 0x000fea0003800000 */
.L_x_10093:
[----:B------:R-:W1:Y:S01]  /*aad0*/  S2R R9, SR_TID.X ;  /* 0x0000000000097919 */ /* 0x000e620000002100 */
[----:B------:R-:W-:Y:S01]  /*aae0*/  UMOV UR4, 0xffffffff ;  /* 0xffffffff00047882 */ /* 0x000fe20000000000 */
[----:B-1----:R-:W-:-:S05]  /*aaf0*/  IMAD.SHL.U32 R9, R9, 0x8, RZ ;  /* 0x0000000809097824 */ /* 0x002fca00078e00ff */
[----:B------:R-:W-:Y:S01]  /*ab00*/  LOP3.LUT R9, R9, 0x18, RZ, 0xc0, !PT ;  /* 0x0000001809097812 */ /* 0x000fe200078ec0ff */
[----:B------:R-:W-:Y:S06]  /*ab10*/  BRA.DIV UR4, `(.L_x_10095) ;  /* 0x0000002204f47947 */ /* 0x000fec000b800000 */
[----:B------:R-:W1:Y:S01]  /*ab20*/  S2R R7, SR_TID.X ;  /* 0x0000000000077919 */ /* 0x000e620000002100 */
[----:B------:R-:W-:Y:S01]  /*ab30*/  ULDC UR4, c[0x0][0x2f4] ;  /* 0x0000bd0000047ab9 */ /* 0x000fe20000000800 */
[----:B------:R-:W-:Y:S01]  /*ab40*/  LEA R4, R4, UR45, 0x1 ;  /* 0x0000002d04047c11 */ /* 0x000fe2000f8e08ff */
[----:B0-----:R-:W-:Y:S01]  /*ab50*/  SHFL.IDX PT, R3, R18, RZ, 0x1c1f ;  /* 0x001c1fff12037589 */ /* 0x001fe200000e0000 */
[----:B------:R-:W-:-:S03]  /*ab60*/  ISETP.GE.AND P2, PT, R9, UR4, PT ;  /* 0x0000000409007c0c */ /* 0x000fc6000bf46270 */
[----:B------:R-:W0:Y:S01]  /*ab70*/  SHFL.IDX PT, R2, R17, RZ, 0x1c1f ;  /* 0x001c1fff11027589 */ /* 0x000e2200000e0000 */
[----:B------:R-:W-:-:S03]  /*ab80*/  ISETP.LT.OR P3, PT, R5, 0x1, P2 ;  /* 0x000000010500780c */ /* 0x000fc60001761670 */
[----:B------:R-:W-:Y:S04]  /*ab90*/  SHFL.IDX PT, R6, R18, 0x1, 0x1c1f ;  /* 0x003c1f0012067f89 */ /* 0x000fe800000e0000 */
[----:B------:R-:W2:Y:S01]  /*aba0*/  SHFL.IDX PT, R14, R17, 0x1, 0x1c1f ;  /* 0x003c1f00110e7f89 */ /* 0x000ea200000e0000 */
[----:B-1----:R-:W-:Y:S02]  /*abb0*/  IMAD.SHL.U32 R7, R7, 0x8, RZ ;  /* 0x0000000807077824 */ /* 0x002fe400078e00ff */
[----:B0-----:R-:W-:-:S03]  /*abc0*/  IMAD.WIDE.U32 R2, R9, 0x2, R2 ;  /* 0x0000000209027825 */ /* 0x001fc600078e0002 */
[----:B------:R-:W-:Y:S02]  /*abd0*/  LOP3.LUT R7, R7, 0x18, RZ, 0xc0, !PT ;  /* 0x0000001807077812 */ /* 0x000fe400078ec0ff */
[----:B------:R-:W-:Y:S01]  /*abe0*/  LDGSTS.E.BYPASS.LTC128B.128 [R4+0x400], desc[UR36][R2.64], !P3 ;  /* 0x0040000002047fae */ /* 0x000fe2000d901d64 */
[----:B------:R-:W-:Y:S02]  /*abf0*/  ISETP.LT.OR P3, PT, R5, 0x21, P2 ;  /* 0x000000210500780c */ /* 0x000fe40001761670 */
[C---:B------:R-:W-:Y:S02]  /*ac00*/  LOP3.LUT R8, R7.reuse, 0x20, RZ, 0xfc, !PT ;  /* 0x0000002007087812 */ /* 0x040fe400078efcff */
[----:B------:R-:W-:Y:S02]  /*ac10*/  LOP3.LUT R7, R7, 0x40, RZ, 0xfc, !PT ;  /* 0x0000004007077812 */ /* 0x000fe400078efcff */
[----:B------:R-:W-:Y:S02]  /*ac20*/  ISETP.GE.AND P1, PT, R8, UR4, PT ;  /* 0x0000000408007c0c */ /* 0x000fe4000bf26270 */
[----:B------:R-:W-:Y:S01]  /*ac30*/  ISETP.GE.AND P0, PT, R7, UR4, PT ;  /* 0x0000000407007c0c */ /* 0x000fe2000bf06270 */
[----:B------:R-:W0:Y:S01]  /*ac40*/  SHFL.IDX PT, R8, R17, 0x2, 0x1c1f ;  /* 0x005c1f0011087f89 */ /* 0x000e2200000e0000 */
[----:B------:R-:W-:-:S02]  /*ac50*/  ISETP.LT.OR P4, PT, R5, 0x1, P1 ;  /* 0x000000010500780c */ /* 0x000fc40000f81670 */
[C---:B------:R-:W-:Y:S01]  /*ac60*/  ISETP.LT.OR P5, PT, R5.reuse, 0x1, P0 ;  /* 0x000000010500780c */ /* 0x040fe200007a1670 */
[----:B------:R-:W1:Y:S04]  /*ac70*/  SHFL.IDX PT, R7, R18, 0x2, 0x1c1f ;  /* 0x005c1f0012077f89 */ /* 0x000e6800000e0000 */
[----:B------:R-:W3:Y:S06]  /*ac80*/  SHFL.IDX PT, R18, R18, 0x3, 0x1c1f ;  /* 0x007c1f0012127f89 */ /* 0x000eec00000e0000 */
[----:B------:R-:W-:Y:S01]  /*ac90*/  LDGSTS.E.BYPASS.LTC128B.128 [R4+0x2400], desc[UR36][R2.64+0x40], !P4 ;  /* 0x0240004002047fae */ /* 0x000fe2000e101d64 */
[----:B------:R-:W-:-:S03]  /*aca0*/  ISETP.LT.OR P4, PT, R5, 0x21, P1 ;  /* 0x000000210500780c */ /* 0x000fc60000f81670 */
[----:B------:R2:W-:Y:S01]  /*acb0*/  LDGSTS.E.BYPASS.LTC128B.128 [R4+0x4400], desc[UR36][R2.64+0x80], !P5 ;  /* 0x0440008002047fae */ /* 0x0005e2000e901d64 */
[----:B------:R-:W-:Y:S01]  /*acc0*/  ISETP.LT.OR P5, PT, R5, 0x21, P0 ;  /* 0x000000210500780c */ /* 0x000fe200007a1670 */
[----:B--2---:R-:W-:Y:S02]  /*acd0*/  IMAD.MOV.U32 R2, RZ, RZ, R14 ;  /* 0x000000ffff027224 */ /* 0x004fe400078e000e */
[----:B------:R-:W-:Y:S01]  /*ace0*/  IMAD.MOV.U32 R3, RZ, RZ, R6 ;  /* 0x000000ffff037224 */ /* 0x000fe200078e0006 */
[----:B------:R2:W4:Y:S01]  /*acf0*/  SHFL.IDX PT, R14, R17, 0x3, 0x1c1f ;  /* 0x007c1f00110e7f89 */ /* 0x00052200000e0000 */
        /* <DEDUP_REMOVED lines=8> */
[----:B0-----:R-:W-:Y:S01]  /*ad80*/  MOV R2, R8 ;  /* 0x0000000800027202 */ /* 0x001fe20000000f00 */
[----:B-1----:R-:W-:-:S04]  /*ad90*/  IMAD.MOV.U32 R3, RZ, RZ, R7 ;  /* 0x000000ffff037224 */ /* 0x002fc800078e0007 */
[----:B------:R-:W-:-:S05]  /*ada0*/  IMAD.WIDE.U32 R2, R9, 0x2, R2 ;  /* 0x0000000209027825 */ /* 0x000fca00078e0002 */
[----:B------:R2:W-:Y:S04]  /*adb0*/  LDGSTS.E.BYPASS.LTC128B.128 [R4+0x1400], desc[UR36][R2.64], !P3 ;  /* 0x0140000002047fae */ /* 0x0005e8000d901d64 */
[----:B------:R2:W-:Y:S04]  /*adc0*/  LDGSTS.E.BYPASS.LTC128B.128 [R4+0x3400], desc[UR36][R2.64+0x40], !P4 ;  /* 0x0340004002047fae */ /* 0x0005e8000e101d64 */
[----:B---34-:R2:W-:Y:S02]  /*add0*/  LDGSTS.E.BYPASS.LTC128B.128 [R4+0x5400], desc[UR36][R2.64+0x80], !P5 ;  /* 0x0540008002047fae */ /* 0x0185e4000e901d64 */
.L_x_10168:
[C---:B------:R-:W-:Y:S01]  /*ade0*/  ISETP.LT.OR P2, PT, R5.reuse, 0x61, P2 ;  /* 0x000000610500780c */ /* 0x040fe20001741670 */
[----:B--2---:R-:W-:Y:S01]  /*adf0*/  IMAD.MOV.U32 R2, RZ, RZ, R14 ;  /* 0x000000ffff027224 */ /* 0x004fe200078e000e */
        /* <DEDUP_REMOVED lines=12> */
.L_x_10096:
        /* <DEDUP_REMOVED lines=8> */
[----:B0-----:R-:W-:-:S05]  /*af40*/  IMAD.U32 R2, RZ, RZ, UR5 ;  /* 0x00000005ff027e24 */ /* 0x001fca000f8e00ff */
[----:B------:R-:W-:-:S13]  /*af50*/  ISETP.NE.AND P2, PT, R2, 0x3, PT ;  /* 0x000000030200780c */ /* 0x000fda0003f45270 */
[----:B------:R-:W-:Y:S05]  /*af60*/  @!P2 BRA `(.L_x_10097) ;  /* 0x000000000004a947 */ /* 0x000fea0003800000 */
[----:B------:R-:W-:Y:S01]  /*af70*/  BPT.TRAP 0x1 ;  /* 0x000000040000795c */ /* 0x000fe20000300000 */
.L_x_10097:
[----:B------:R-:W-:Y:S01]  /*af80*/  IADD3 R2, R21, 0x1, RZ ;  /* 0x0000000115027810 */ /* 0x000fe20007ffe0ff */
[----:B------:R0:W-:Y:S03]  /*af90*/  SYNCS.ARRIVE.TRANS64.A1T0 RZ, [R0+URZ+0x2d850], RZ ;  /* 0x02d850ff00ff79a7 */ /* 0x0001e6000810003f */
[----:B------:R-:W-:-:S04]  /*afa0*/  ISETP.NE.AND P0, PT, R2, 0x2, PT ;  /* 0x000000020200780c */ /* 0x000fc80003f05270 */
[----:B------:R-:W-:Y:S02]  /*afb0*/  SEL R3, RZ, 0x1, P0 ;  /* 0x00000001ff037807 */ /* 0x000fe40000000000 */
[----:B------:R-:W-:Y:S02]  /*afc0*/  SEL R2, R2, RZ, P0 ;  /* 0x000000ff02027207 */ /* 0x000fe40000000000 */
[----:B0-----:R-:W-:-:S07]  /*afd0*/  LOP3.LUT R0, R24, R3, RZ, 0x3c, !PT ;  /* 0x0000000318007212 */ /* 0x001fce00078e3cff */
.L_x_10063:
[----:B------:R-:W0:Y:S01]  /*afe0*/  S2R R4, SR_CgaCtaId ;  /* 0x0000000000047919 */ /* 0x000e220000008800 */
[----:B------:R-:W-:Y:S02]  /*aff0*/  MOV R3, 0x400 ;  /* 0x0000040000037802 */ /* 0x000fe40000000f00 */
[----:B------:R-:W-:Y:S02]  /*b000*/  SHF.L.U32 R6, R6, 0x1f, RZ ;  /* 0x0000001f06067819 */ /* 0x000fe400000006ff */
[----:B0-----:R-:W-:-:S04]  /*b010*/  LEA R7, R4, R3, 0x18 ;  /* 0x0000000304077211 */ /* 0x001fc800078ec0ff */
[----:B------:R-:W0:Y:S02]  /*b020*/  SYNCS.PHASECHK.TRANS64.TRYWAIT P0, [R7+URZ+0x2d820], R6 ;  /* 0x02d82006070075a7 */ /* 0x000e24000800017f */
[----:B0-----:R-:W-:Y:S05]  /*b030*/  @!P0 BRA `(.L_x_10098) ;  /* 0x0000002400288947 */ /* 0x001fea0003800000 */
.L_x_10169:
[----:B------:R-:W-:-:S03]  /*b040*/  UMOV UR4, 0xffffffff ;  /* 0xffffffff00047882 */ /* 0x000fc60000000000 */
[----:B------:R-:W-:Y:S05]  /*b050*/  BRA.DIV UR4, `(.L_x_10099) ;  /* 0x0000002604347947 */ /* 0x000fea000b800000 */
[----:B------:R-:W1:Y:S02]  /*b060*/  S2R R3, SR_TID.X ;  /* 0x0000000000037919 */ /* 0x000e640000002100 */
[----:B-1----:R-:W-:-:S04]  /*b070*/  SHF.R.U32.HI R3, RZ, 0x5, R3 ;  /* 0x00000005ff037819 */ /* 0x002fc80000011603 */
[----:B------:R-:W-:-:S05]  /*b080*/  LOP3.LUT R3, R3, 0x3, RZ, 0xc0, !PT ;  /* 0x0000000303037812 */ /* 0x000fca00078ec0ff */
[----:B------:R1:W2:Y:S02]  /*b090*/  SHFL.IDX PT, R14, R3, RZ, 0x1f ;  /* 0x00001fff030e7589 */ /* 0x0002a400000e0000 */
.L_x_10172:
[----:B--2---:R-:W-:-:S13]  /*b0a0*/  ISETP.NE.AND P0, PT, R14, RZ, PT ;  /* 0x000000ff0e00720c */ /* 0x004fda0003f05270 */
[----:B------:R-:W-:Y:S05]  /*b0b0*/  @P0 BRA `(.L_x_10031) ;  /* 0x0000000000880947 */ /* 0x000fea0003800000 */
[----:B------:R-:W-:-:S03]  /*b0c0*/  UMOV UR4, 0xffffffff ;  /* 0xffffffff00047882 */ /* 0x000fc60000000000 */
[----:B------:R-:W-:Y:S05]  /*b0d0*/  BRA.DIV UR4, `(.L_x_10100) ;  /* 0x0000002604487947 */ /* 0x000fea000b800000 */
[----:B------:R-:W-:-:S13]  /*b0e0*/  ELECT P6, URZ, PT ;  /* 0x00000000003f782f */ /* 0x000fda00038c0000 */
.L_x_10175:
[----:B------:R-:W-:Y:S05]  /*b0f0*/  @!P6 BRA `(.L_x_10031) ;  /* 0x000000000078e947 */ /* 0x000fea0003800000 */
[----:B------:R-:W-:-:S06]  /*b100*/  ULOP3.LUT UR4, UR38, 0x2, URZ, 0xfc, !UPT ;  /* 0x0000000226047892 */ /* 0x000fcc000f8efc3f */
[----:B-1----:R-:W-:-:S05]  /*b110*/  IMAD.U32 R3, RZ, RZ, UR4 ;  /* 0x00000004ff037e24 */ /* 0x002fca000f8e00ff */
[----:B------:R-:W-:-:S13]  /*b120*/  ISETP.NE.AND P0, PT, R3, 0x3, PT ;  /* 0x000000030300780c */ /* 0x000fda0003f05270 */
[----:B------:R-:W-:Y:S05]  /*b130*/  @!P0 BRA `(.L_x_10101) ;  /* 0x0000000000048947 */ /* 0x000fea0003800000 */
[----:B------:R-:W-:Y:S01]  /*b140*/  BPT.TRAP 0x1 ;  /* 0x000000040000795c */ /* 0x000fe20000300000 */
.L_x_10101:
[----:B------:R-:W-:Y:S01]  /*b150*/  IMAD R5, R2, 0x8, R7 ;  /* 0x0000000802057824 */ /* 0x000fe200078e0207 */
[----:B------:R-:W-:Y:S01]  /*b160*/  SHF.L.U32 R4, R0, 0x1f, RZ ;  /* 0x0000001f00047819 */ /* 0x000fe200000006ff */
[----:B------:R-:W-:-:S03]  /*b170*/  VIADD R2, R2, 0x1 ;  /* 0x0000000102027836 */ /* 0x000fc60000000000 */
[----:B------:R-:W1:Y:S02]  /*b180*/  SYNCS.PHASECHK.TRANS64.TRYWAIT P1, [R5+URZ+0x2d840], R4 ;  /* 0x02d84004050075a7 */ /* 0x000e64000802017f */
[----:B------:R-:W-:-:S04]  /*b190*/  ISETP.NE.AND P2, PT, R2, 0x2, PT ;  /* 0x000000020200780c */ /* 0x000fc80003f45270 */
[----:B------:R-:W-:Y:S01]  /*b1a0*/  SEL R3, RZ, 0x1, P2 ;  /* 0x00000001ff037807 */ /* 0x000fe20001000000 */
[----:B-1----:R-:W-:Y:S08]  /*b1b0*/  @!P1 BRA `(.L_x_10102) ;  /* 0x0000002400309947 */ /* 0x002ff00003800000 */
.L_x_10176:
[----:B------:R-:W-:Y:S02]  /*b1c0*/  SEL R2, R2, RZ, P2 ;  /* 0x000000ff02027207 */ /* 0x000fe40001000000 */
[----:B------:R-:W-:Y:S01]  /*b1d0*/  LOP3.LUT R0, R0, R3, RZ, 0x3c, !PT ;  /* 0x0000000300007212 */ /* 0x000fe200078e3cff */
[----:B------:R-:W-:Y:S06]  /*b1e0*/  @!P0 BRA `(.L_x_10103) ;  /* 0x0000000000048947 */ /* 0x000fec0003800000 */
[----:B------:R-:W-:Y:S01]  /*b1f0*/  BPT.TRAP 0x1 ;  /* 0x000000040000795c */ /* 0x000fe20000300000 */
.L_x_10103:
[----:B------:R-:W-:Y:S01]  /*b200*/  IMAD R3, R2, 0x8, R7 ;  /* 0x0000000802037824 */ /* 0x000fe200078e0207 */
[----:B------:R-:W-:-:S04]  /*b210*/  SHF.L.U32 R0, R0, 0x1f, RZ ;  /* 0x0000001f00007819 */ /* 0x000fc800000006ff */
[----:B------:R-:W2:Y:S02]  /*b220*/  SYNCS.PHASECHK.TRANS64.TRYWAIT P1, [R3+URZ+0x2d840], R0 ;  /* 0x02d84000030075a7 */ /* 0x000ea4000802017f */
[----:B--2---:R-:W-:Y:S05]  /*b230*/  @!P1 BRA `(.L_x_10104) ;  /* 0x0000002400249947 */ /* 0x004fea0003800000 */
.L_x_10177:
[----:B------:R-:W-:Y:S05]  /*b240*/  @!P0 BRA `(.L_x_10105) ;  /* 0x0000000000048947 */ /* 0x000fea0003800000 */
[----:B------:R-:W-:Y:S01]  /*b250*/  BPT.TRAP 0x1 ;  /* 0x000000040000795c */ /* 0x000fe20000300000 */
.L_x_10105:
[----:B------:R-:W3:Y:S02]  /*b260*/  SYNCS.PHASECHK.TRANS64.TRYWAIT P1, [R5+URZ+0x2d860], R4 ;  /* 0x02d86004050075a7 */ /* 0x000ee4000802017f */
[----:B---3--:R-:W-:Y:S05]  /*b270*/  @!P1 BRA `(.L_x_10106) ;  /* 0x0000002400289947 */ /* 0x008fea0003800000 */
.L_x_10178:
[----:B------:R-:W-:Y:S05]  /*b280*/  @!P0 BRA `(.L_x_10107) ;  /* 0x0000000000048947 */ /* 0x000fea0003800000 */
[----:B------:R-:W-:Y:S01]  /*b290*/  BPT.TRAP 0x1 ;  /* 0x000000040000795c */ /* 0x000fe20000300000 */
.L_x_10107:
[----:B----4-:R4:W0:Y:S02]  /*b2a0*/  SYNCS.PHASECHK.TRANS64.TRYWAIT P0, [R3+URZ+0x2d860], R0 ;  /* 0x02d86000030075a7 */ /* 0x010824000800017f */
[----:B0-----:R-:W-:Y:S05]  /*b2b0*/  @!P0 NANOSLEEP.SYNCS 0x989680 ;  /* 0x009896800000895d */ /* 0x001fea0003900000 */
[----:B------:R-:W0:Y:S02]  /*b2c0*/  @!P0 SYNCS.PHASECHK.TRANS64 P0, [R3+URZ+0x2d860], R0 ;  /* 0x02d86000030085a7 */ /* 0x000e24000800007f */
[----:B0-----:R-:W-:Y:S05]  /*b2d0*/  @!P0 BRA `(.L_x_10107) ;  /* 0xfffffffc00f08947 */ /* 0x001fea000383ffff */
.L_x_10031:
[----:B------:R-:W-:Y:S05]  /*b2e0*/  BSYNC B6 ;  /* 0x0000000000067941 */ /* 0x000fea0003800000 */
.L_x_10028:
[----:B------:R-:W-:Y:S05]  /*b2f0*/  EXIT ;  /* 0x000000000000794d */ /* 0x000fea0003800000 */
.L_x_10035:
[----:B0-----:R-:W-:-:S04]  /*b300*/  IMAD.U32 R3, RZ, RZ, UR42 ;  /* 0x0000002aff037e24 */ /* 0x001fc8000f8e00ff */
[----:B------:R0:W1:Y:S03]  /*b310*/  SYNCS.PHASECHK.TRANS64.TRYWAIT P0, [R3+URZ+0x2d800], R0 ;  /* 0x02d80000030075a7 */ /* 0x000066000800017f */
[----:B-1----:R-:W-:Y:S05]  /*b320*/  @!P0 NANOSLEEP.SYNCS 0x989680 ;  /* 0x009896800000895d */ /* 0x002fea0003900000 */
[----:B------:R-:W1:Y:S02]  /*b330*/  @!P0 SYNCS.PHASECHK.TRANS64 P0, [R3+URZ+0x2d800], R0 ;  /* 0x02d80000030085a7 */ /* 0x000e64000800007f */
[----:B-1----:R-:W-:Y:S05]  /*b340*/  @!P0 BRA `(.L_x_10035) ;  /* 0xfffffffc00ec8947 */ /* 0x002fea000383ffff */
[----:B------:R-:W-:Y:S05]  /*b350*/  BRA `(.L_x_10108) ;  /* 0xffffff5c009c7947 */ /* 0x000fea000383ffff */
.L_x_10039:
[----:B0-----:R-:W-:-:S04]  /*b360*/  MOV R3, UR42 ;  /* 0x0000002a00037c02 */ /* 0x001fc80008000f00 */
[----:B------:R0:W2:Y:S03]  /*b370*/  SYNCS.PHASECHK.TRANS64.TRYWAIT P1, [R3+URZ+0x2d830], R0 ;  /* 0x02d83000030075a7 */ /* 0x0000a6000802017f */
[----:B--2---:R-:W-:Y:S05]  /*b380*/  @!P1 NANOSLEEP.SYNCS 0x989680 ;  /* 0x009896800000995d */ /* 0x004fea0003900000 */
[----:B------:R-:W2:Y:S02]  /*b390*/  @!P1 SYNCS.PHASECHK.TRANS64 P1, [R3+URZ+0x2d830], R0 ;  /* 0x02d83000030095a7 */ /* 0x000ea4000802007f */
[----:B--2---:R-:W-:Y:S05]  /*b3a0*/  @!P1 BRA `(.L_x_10039) ;  /* 0xfffffffc00ec9947 */ /* 0x004fea000383ffff */
[----:B------:R-:W-:Y:S05]  /*b3b0*/  BRA `(.L_x_10038) ;  /* 0xffffff5c00b07947 */ /* 0x000fea000383ffff */
.L_x_10045:
[----:B--2---:R-:W-:-:S04]  /*b3c0*/  IMAD.U32 R11, RZ, RZ, UR10 ;  /* 0x0000000aff0b7e24 */ /* 0x004fc8000f8e00ff */
[----:B------:R2:W3:Y:S03]  /*b3d0*/  SYNCS.PHASECHK.TRANS64.TRYWAIT P1, [R11+URZ+0x2d830], R0 ;  /* 0x02d830000b0075a7 */ /* 0x0004e6000802017f */
[----:B---3--:R-:W-:Y:S05]  /*b3e0*/  @!P1 NANOSLEEP.SYNCS 0x989680 ;  /* 0x009896800000995d */ /* 0x008fea0003900000 */
[----:B------:R-:W3:Y:S02]  /*b3f0*/  @!P1 SYNCS.PHASECHK.TRANS64 P1, [R11+URZ+0x2d830], R0 ;  /* 0x02d830000b0095a7 */ /* 0x000ee4000802007f */
[----:B---3--:R-:W-:Y:S05]  /*b400*/  @!P1 BRA `(.L_x_10045) ;  /* 0xfffffffc00ec9947 */ /* 0x008fea000383ffff */
[----:B------:R-:W-:Y:S05]  /*b410*/  BRA `(.L_x_10042) ;  /* 0xffffff8400587947 */ /* 0x000fea000383ffff */
.L_x_10049:
[----:B-1----:R-:W-:-:S04]  /*b420*/  IMAD.U32 R11, RZ, RZ, UR10 ;  /* 0x0000000aff0b7e24 */ /* 0x002fc8000f8e00ff */
[----:B------:R1:W2:Y:S03]  /*b430*/  SYNCS.PHASECHK.TRANS64.TRYWAIT P1, [R11+URZ+0x2d850], R4 ;  /* 0x02d850040b0075a7 */ /* 0x0002a6000802017f */
[----:B--2---:R-:W-:Y:S05]  /*b440*/  @!P1 NANOSLEEP.SYNCS 0x989680 ;  /* 0x009896800000995d */ /* 0x004fea0003900000 */
[----:B------:R-:W2:Y:S02]  /*b450*/  @!P1 SYNCS.PHASECHK.TRANS64 P1, [R11+URZ+0x2d850], R4 ;  /* 0x02d850040b0095a7 */ /* 0x000ea4000802007f */
[----:B--2---:R-:W-:Y:S05]  /*b460*/  @!P1 BRA `(.L_x_10049) ;  /* 0xfffffffc00ec9947 */ /* 0x004fea000383ffff */
[----:B------:R-:W-:Y:S05]  /*b470*/  BRA `(.L_x_10046) ;  /* 0xffffff8800087947 */ /* 0x000fea000383ffff */
.L_x_10056:
[----:B--2---:R-:W-:-:S04]  /*b480*/  IMAD.U32 R3, RZ, RZ, UR6 ;  /* 0x00000006ff037e24 */ /* 0x004fc8000f8e00ff */
[----:B------:R2:W3:Y:S03]  /*b490*/  SYNCS.PHASECHK.TRANS64.TRYWAIT P1, [R3+URZ+0x2d850], R2 ;  /* 0x02d85002030075a7 */ /* 0x0004e6000802017f */
[----:B---3--:R-:W-:Y:S05]  /*b4a0*/  @!P1 NANOSLEEP.SYNCS 0x989680 ;  /* 0x009896800000995d */ /* 0x008fea0003900000 */
[----:B------:R-:W3:Y:S02]  /*b4b0*/  @!P1 SYNCS.PHASECHK.TRANS64 P1, [R3+URZ+0x2d850], R2 ;  /* 0x02d85002030095a7 */ /* 0x000ee4000802007f */
[----:B---3--:R-:W-:Y:S05]  /*b4c0*/  @!P1 BRA `(.L_x_10056) ;  /* 0xfffffffc00ec9947 */ /* 0x008fea000383ffff */
[----:B------:R-:W-:Y:S05]  /*b4d0*/  BRA `(.L_x_10055) ;  /* 0xffffffa400407947 */ /* 0x000fea000383ffff */
.L_x_10068:
[----:B------:R-:W-:Y:S01]  /*b4e0*/  IMAD.MOV.U32 R13, RZ, RZ, R18 ;  /* 0x000000ffff0d7224 */ /* 0x000fe200078e0012 */
[----:B------:R-:W-:Y:S01]  /*b4f0*/  MOV R11, 0x1f ;  /* 0x0000001f000b7802 */ /* 0x000fe20000000f00 */
[----:B------:R-:W-:Y:S02]  /*b500*/  IMAD.MOV.U32 R12, RZ, RZ, RZ ;  /* 0x000000ffff0c7224 */ /* 0x000fe400078e00ff */
[----:B------:R-:W-:-:S07]  /*b510*/  IMAD.MOV.U32 R15, RZ, RZ, -0x1 ;  /* 0xffffffffff0f7424 */ /* 0x000fce00078e00ff */
[----:B-----5:R-:W-:Y:S05]  /*b520*/  WARPSYNC.COLLECTIVE R15, `(.L_x_10109) ;  /* 0x000000000f087348 */ /* 0x020fea0003c00000 */
[----:B------:R0:W1:Y:S02]  /*b530*/  SHFL.IDX P6, R14, R13, R12, R11 ;  /* 0x0000000c0d0e7389 */ /* 0x00006400000c000b */
[----:B01---5:R-:W-:Y:S01]  /*b540*/  ENDCOLLECTIVE ;  /* 0x000000000000791b */ /* 0x023fe20003800000 */
.L_x_10109:
[----:B------:R-:W-:Y:S05]  /*b550*/  BRA `(.L_x_10110) ;  /* 0xffffffd0002c7947 */ /* 0x000fea000383ffff */
.L_x_10070:
[----:B0-----:R-:W-:-:S04]  /*b560*/  IMAD.U32 R2, RZ, RZ, UR45 ;  /* 0x0000002dff027e24 */ /* 0x001fc8000f8e00ff */
[----:B------:R0:W1:Y:S03]  /*b570*/  SYNCS.PHASECHK.TRANS64.TRYWAIT P0, [R2+URZ+0x2d840], R9 ;  /* 0x02d84009020075a7 */ /* 0x000066000800017f */
[----:B-1----:R-:W-:Y:S05]  /*b580*/  @!P0 NANOSLEEP.SYNCS 0x989680 ;  /* 0x009896800000895d */ /* 0x002fea0003900000 */
[----:B------:R-:W1:Y:S02]  /*b590*/  @!P0 SYNCS.PHASECHK.TRANS64 P0, [R2+URZ+0x2d840], R9 ;  /* 0x02d84009020085a7 */ /* 0x000e64000800007f */
[----:B-1----:R-:W-:Y:S05]  /*b5a0*/  @!P0 BRA `(.L_x_10070) ;  /* 0xfffffffc00ec8947 */ /* 0x002fea000383ffff */
[----:B------:R-:W-:Y:S05]  /*b5b0*/  BRA `(.L_x_10111) ;  /* 0xffffffd000ac7947 */ /* 0x000fea000383ffff */
.L_x_10071:
        /* <DEDUP_REMOVED lines=8> */
.L_x_10113:
[----:B------:R-:W-:Y:S05]  /*b640*/  BSYNC B0 ;  /* 0x0000000000007941 */ /* 0x000fea0003800000 */
.L_x_10112:
[----:B------:R-:W-:Y:S01]  /*b650*/  IMAD.MOV.U32 R13, RZ, RZ, R0 ;  /* 0x000000ffff0d7224 */ /* 0x000fe200078e0000 */
[----:B------:R-:W0:Y:S01]  /*b660*/  S2R R10, SR_TID.X ;  /* 0x00000000000a7919 */ /* 0x000e220000002100 */
[----:B------:R-:W-:Y:S01]  /*b670*/  IMAD.MOV.U32 R12, RZ, RZ, RZ ;  /* 0x000000ffff0c7224 */ /* 0x000fe200078e00ff */
[----:B------:R-:W-:Y:S01]  /*b680*/  @P0 LEA R21, R28, UR45, 0x1 ;  /* 0x0000002d1c150c11 */ /* 0x000fe2000f8e08ff */
[----:B------:R-:W-:Y:S02]  /*b690*/  IMAD.MOV.U32 R11, RZ, RZ, 0x1c1f ;  /* 0x00001c1fff0b7424 */ /* 0x000fe400078e00ff */
[----:B------:R-:W-:Y:S02]  /*b6a0*/  IMAD.MOV.U32 R15, RZ, RZ, -0x1 ;  /* 0xffffffffff0f7424 */ /* 0x000fe400078e00ff */
[----:B------:R-:W-:-:S07]  /*b6b0*/  IMAD.MOV.U32 R6, RZ, RZ, R14 ;  /* 0x000000ffff067224 */ /* 0x000fce00078e000e */
[----:B0-----:R-:W-:Y:S05]  /*b6c0*/  WARPSYNC.COLLECTIVE R15, `(.L_x_10114) ;  /* 0x000000000f087348 */ /* 0x001fea0003c00000 */
[----:B------:R1:W2:Y:S02]  /*b6d0*/  SHFL.IDX P6, R14, R13, R12, R11 ;  /* 0x0000000c0d0e7389 */ /* 0x0002a400000c000b */
[----:B012---:R-:W-:Y:S01]  /*b6e0*/  ENDCOLLECTIVE ;  /* 0x000000000000791b */ /* 0x007fe20003800000 */
.L_x_10114:
[----:B------:R-:W-:Y:S02]  /*b6f0*/  IMAD.MOV.U32 R7, RZ, RZ, R6 ;  /* 0x000000ffff077224 */ /* 0x000fe400078e0006 */
[----:B------:R-:W-:Y:S02]  /*b700*/  IMAD.MOV.U32 R13, RZ, RZ, R9 ;  /* 0x000000ffff0d7224 */ /* 0x000fe400078e0009 */
[----:B------:R-:W-:Y:S01]  /*b710*/  IMAD.MOV.U32 R12, RZ, RZ, 0x1 ;  /* 0x00000001ff0c7424 */ /* 0x000fe200078e00ff */
[----:B------:R-:W-:Y:S01]  /*b720*/  SHF.L.U32 R10, R10, 0x3, RZ ;  /* 0x000000030a0a7819 */ /* 0x000fe200000006ff */
[----:B------:R-:W-:-:S07]  /*b730*/  IMAD.MOV.U32 R6, RZ, RZ, R14 ;  /* 0x000000ffff067224 */ /* 0x000fce00078e000e */
[----:B------:R-:W-:Y:S05]  /*b740*/  WARPSYNC.COLLECTIVE R15, `(.L_x_10115) ;  /* 0x000000000f087348 */ /* 0x000fea0003c00000 */
[----:B------:R0:W1:Y:S02]  /*b750*/  SHFL.IDX P6, R14, R13, R12, R11 ;  /* 0x0000000c0d0e7389 */ /* 0x00006400000c000b */
[----:B01----:R-:W-:Y:S01]  /*b760*/  ENDCOLLECTIVE ;  /* 0x000000000000791b */ /* 0x003fe20003800000 */
.L_x_10115:
[----:B------:R-:W-:-:S05]  /*b770*/  LOP3.LUT R10, R10, 0x18, RZ, 0xc0, !PT ;  /* 0x000000180a0a7812 */ /* 0x000fca00078ec0ff */
[----:B------:R-:W-:-:S05]  /*b780*/  @P0 IMAD.WIDE.U32 R6, R10, 0x2, R6 ;  /* 0x000000020a060825 */ /* 0x000fca00078e0006 */
[----:B------:R-:W-:Y:S01]  /*b790*/  @!PT LDS RZ, [RZ] ;  /* 0x00000000fffff984 */ /* 0x000fe20000000800 */
[----:B------:R-:W-:Y:S01]  /*b7a0*/  @!PT LDS RZ, [RZ] ;  /* 0x00000000fffff984 */ /* 0x000fe20000000800 */
[----:B------:R-:W-:Y:S01]  /*b7b0*/  @!PT LDS RZ, [RZ] ;  /* 0x00000000fffff984 */ /* 0x000fe20000000800 */
[----:B------:R0:W-:Y:S01]  /*b7c0*/  @P0 LDGSTS.E.BYPASS.LTC128B.128 [R21+0x15400], desc[UR36][R6.64], !P4 ;  /* 0x1540000006150fae */ /* 0x0001e2000e101d64 */
[----:B------:R-:W-:-:S03]  /*b7d0*/  MOV R13, R0 ;  /* 0x00000000000d7202 */ /* 0x000fc60000000f00 */
[----:B------:R0:W-:Y:S04]  /*b7e0*/  @P0 LDGSTS.E.BYPASS.LTC128B.128 [R21+0x17400], desc[UR36][R6.64+0x40], !P3 ;  /* 0x1740004006150fae */ /* 0x0001e8000d901d64 */
[----:B------:R0:W-:Y:S01]  /*b7f0*/  @P0 LDGSTS.E.BYPASS.LTC128B.128 [R21+0x19400], desc[UR36][R6.64+0x80], !P2 ;  /* 0x1940008006150fae */ /* 0x0001e2000d101d64 */
[----:B------:R-:W-:Y:S01]  /*b800*/  ISETP.GE.AND P0, PT, R8, 0x21, PT ;  /* 0x000000210800780c */ /* 0x000fe20003f06270 */
[----:B------:R-:W-:-:S12]  /*b810*/  IMAD.MOV.U32 R4, RZ, RZ, R14 ;  /* 0x000000ffff047224 */ /* 0x000fd800078e000e */
[----:B0-----:R-:W-:Y:S05]  /*b820*/  WARPSYNC.COLLECTIVE R15, `(.L_x_10116) ;  /* 0x000000000f087348 */ /* 0x001fea0003c00000 */
[----:B------:R1:W2:Y:S02]  /*b830*/  SHFL.IDX P6, R14, R13, R12, R11 ;  /* 0x0000000c0d0e7389 */ /* 0x0002a400000c000b */
[----:B012---:R-:W-:Y:S01]  /*b840*/  ENDCOLLECTIVE ;  /* 0x000000000000791b */ /* 0x007fe20003800000 */
.L_x_10116:
[----:B------:R-:W-:Y:S01]  /*b850*/  @P0 LEA R27, R28, UR45, 0x1 ;  /* 0x0000002d1c1b0c11 */ /* 0x000fe2000f8e08ff */
[----:B------:R-:W-:Y:S02]  /*b860*/  IMAD.MOV.U32 R13, RZ, RZ, R9 ;  /* 0x000000ffff0d7224 */ /* 0x000fe400078e0009 */
[----:B------:R-:W-:Y:S02]  /*b870*/  IMAD.MOV.U32 R12, RZ, RZ, 0x2 ;  /* 0x00000002ff0c7424 */ /* 0x000fe400078e00ff */
[----:B------:R-:W-:-:S07]  /*b880*/  IMAD.MOV.U32 R5, RZ, RZ, R14 ;  /* 0x000000ffff057224 */ /* 0x000fce00078e000e */
[----:B------:R-:W-:Y:S05]  /*b890*/  WARPSYNC.COLLECTIVE R15, `(.L_x_10117) ;  /* 0x000000000f087348 */ /* 0x000fea0003c00000 */
[----:B------:R0:W1:Y:S02]  /*b8a0*/  SHFL.IDX P6, R14, R13, R12, R11 ;  /* 0x0000000c0d0e7389 */ /* 0x00006400000c000b */
[----:B01----:R-:W-:Y:S01]  /*b8b0*/  ENDCOLLECTIVE ;  /* 0x000000000000791b */ /* 0x003fe20003800000 */
.L_x_10117:
[----:B------:R-:W-:-:S04]  /*b8c0*/  LOP3.LUT R5, R5, R4, RZ, 0x3c, !PT ;  /* 0x0000000405057212 */ /* 0x000fc800078e3cff */
[----:B------:R-:W-:-:S04]  /*b8d0*/  LOP3.LUT R4, R5, R4, RZ, 0x3c, !PT ;  /* 0x0000000405047212 */ /* 0x000fc800078e3cff */
[----:B------:R-:W-:Y:S01]  /*b8e0*/  LOP3.LUT R5, R5, R4, RZ, 0x3c, !PT ;  /* 0x0000000405057212 */ /* 0x000fe200078e3cff */
[----:B------:R-:W-:Y:S02]  /*b8f0*/  IMAD.MOV.U32 R13, RZ, RZ, R0 ;  /* 0x000000ffff0d7224 */ /* 0x000fe400078e0000 */
[----:B------:R-:W-:-:S05]  /*b900*/  @P0 IMAD.WIDE.U32 R4, R10, 0x2, R4 ;  /* 0x000000020a040825 */ /* 0x000fca00078e0004 */
[----:B------:R-:W-:Y:S01]  /*b910*/  @!PT LDS RZ, [RZ] ;  /* 0x00000000fffff984 */ /* 0x000fe20000000800 */
[----:B------:R-:W-:Y:S01]  /*b920*/  @!PT LDS RZ, [RZ] ;  /* 0x00000000fffff984 */ /* 0x000fe20000000800 */
[----:B------:R-:W-:Y:S01]  /*b930*/  @!PT LDS RZ, [RZ] ;  /* 0x00000000fffff984 */ /* 0x000fe20000000800 */
[----:B------:R0:W-:Y:S01]  /*b940*/  @P0 LDGSTS.E.BYPASS.LTC128B.128 [R27+0x15c00], desc[UR36][R4.64], !P4 ;  /* 0x15c00000041b0fae */ /* 0x0001e2000e101d64 */
[----:B------:R-:W-:-:S03]  /*b950*/  IMAD.MOV.U32 R2, RZ, RZ, R14 ;  /* 0x000000ffff027224 */ /* 0x000fc600078e000e */
[----:B------:R0:W-:Y:S04]  /*b960*/  @P0 LDGSTS.E.BYPASS.LTC128B.128 [R27+0x17c00], desc[UR36][R4.64+0x40], !P3 ;  /* 0x17c00040041b0fae */ /* 0x0001e8000d901d64 */
[----:B0-----:R-:W-:Y:S05]  /*b970*/  WARPSYNC.COLLECTIVE R15, `(.L_x_10118) ;  /* 0x000000000f087348 */ /* 0x001fea0003c00000 */
[----:B------:R1:W2:Y:S02]  /*b980*/  SHFL.IDX P6, R14, R13, R12, R11 ;  /* 0x0000000c0d0e7389 */ /* 0x0002a400000c000b */
[----:B012---:R-:W-:Y:S01]  /*b990*/  ENDCOLLECTIVE ;  /* 0x000000000000791b */ /* 0x007fe20003800000 */
.L_x_10118:
[----:B------:R-:W-:Y:S01]  /*b9a0*/  @!PT LDS RZ, [RZ] ;  /* 0x00000000fffff984 */ /* 0x000fe20000000800 */
[----:B------:R-:W-:Y:S01]  /*b9b0*/  @!PT LDS RZ, [RZ] ;  /* 0x00000000fffff984 */ /* 0x000fe20000000800 */
[----:B------:R-:W-:Y:S01]  /*b9c0*/  @!PT LDS RZ, [RZ] ;  /* 0x00000000fffff984 */ /* 0x000fe20000000800 */
[----:B------:R0:W-:Y:S01]  /*b9d0*/  @P0 LDGSTS.E.BYPASS.LTC128B.128 [R27+0x19c00], desc[UR36][R4.64+0x80], !P2 ;  /* 0x19c00080041b0fae */ /* 0x0001e2000d101d64 */
[----:B------:R-:W-:Y:S01]  /*b9e0*/  ISETP.GE.AND P0, PT, R8, 0x41, PT ;  /* 0x000000410800780c */ /* 0x000fe20003f06270 */
[----:B------:R-:W-:Y:S02]  /*b9f0*/  IMAD.MOV.U32 R13, RZ, RZ, R9 ;  /* 0x000000ffff0d7224 */ /* 0x000fe400078e0009 */
[----:B------:R-:W-:-:S10]  /*ba00*/  IMAD.MOV.U32 R12, RZ, RZ, 0x3 ;  /* 0x00000003ff0c7424 */ /* 0x000fd400078e00ff */
[----:B------:R-:W-:Y:S02]  /*ba10*/  @P0 LEA R7, R28, UR45, 0x1 ;  /* 0x0000002d1c070c11 */ /* 0x000fe4000f8e08ff */
[----:B0-----:R-:W-:-:S07]  /*ba20*/  MOV R3, R14 ;  /* 0x0000000e00037202 */ /* 0x001fce0000000f00 */
[----:B------:R-:W-:Y:S05]  /*ba30*/  WARPSYNC.COLLECTIVE R15, `(.L_x_10119) ;  /* 0x000000000f087348 */ /* 0x000fea0003c00000 */
[----:B------:R0:W1:Y:S02]  /*ba40*/  SHFL.IDX P6, R14, R13, R12, R11 ;  /* 0x0000000c0d0e7389 */ /* 0x00006400000c000b */
[----:B01----:R-:W-:Y:S01]  /*ba50*/  ENDCOLLECTIVE ;  /* 0x000000000000791b */ /* 0x003fe20003800000 */
.L_x_10119:
        /* <DEDUP_REMOVED lines=11> */
[----:B------:R0:W-:Y:S02]  /*bb10*/  @P0 LDGSTS.E.BYPASS.LTC128B.128 [R7+0x1a400], desc[UR36][R2.64+0x80], !P2 ;  /* 0x1a40008002070fae */ /* 0x0001e4000d101d64 */
[----:B0-----:R-:W-:Y:S05]  /*bb20*/  WARPSYNC.COLLECTIVE R15, `(.L_x_10120) ;  /* 0x000000000f087348 */ /* 0x001fea0003c00000 */
[----:B------:R1:W2:Y:S02]  /*bb30*/  SHFL.IDX P6, R14, R13, R12, R11 ;  /* 0x0000000c0d0e7389 */ /* 0x0002a400000c000b */
[----:B012---:R-:W-:Y:S01]  /*bb40*/  ENDCOLLECTIVE ;  /* 0x000000000000791b */ /* 0x007fe20003800000 */
.L_x_10120:
[----:B------:R-:W-:Y:S05]  /*bb50*/  BRA `(.L_x_10121) ;  /* 0xffffffd000707947 */ /* 0x000fea000383ffff */
.L_x_10074:
[----:B------:R-:W-:Y:S01]  /*bb60*/  IMAD.MOV.U32 R13, RZ, RZ, R9 ;  /* 0x000000ffff0d7224 */ /* 0x000fe200078e0009 */
[----:B------:R-:W-:Y:S01]  /*bb70*/  MOV R12, RZ ;  /* 0x000000ff000c7202 */ /* 0x000fe20000000f00 */
[----:B------:R-:W-:Y:S02]  /*bb80*/  IMAD.MOV.U32 R11, RZ, RZ, 0x1c1f ;  /* 0x00001c1fff0b7424 */ /* 0x000fe400078e00ff */
[----:B------:R-:W-:Y:S02]  /*bb90*/  IMAD.MOV.U32 R15, RZ, RZ, -0x1 ;  /* 0xffffffffff0f7424 */ /* 0x000fe400078e00ff */
[----:B------:R-:W-:Y:S02]  /*bba0*/  IMAD R0, R25, 0xc0, R22 ;  /* 0x000000c019007824 */ /* 0x000fe400078e0216 */
[----:B------:R-:W-:-:S07]  /*bbb0*/  IMAD.MOV.U32 R24, RZ, RZ, 0x1 ;  /* 0x00000001ff187424 */ /* 0x000fce00078e00ff */
[----:B------:R-:W-:Y:S05]  /*bbc0*/  WARPSYNC.COLLECTIVE R15, `(.L_x_10122) ;  /* 0x000000000f087348 */ /* 0x000fea0003c00000 */
[----:B------:R0:W1:Y:S02]  /*bbd0*/  SHFL.IDX P6, R14, R13, R12, R11 ;  /* 0x0000000c0d0e7389 */ /* 0x00006400000c000b */
[----:B01----:R-:W-:Y:S01]  /*bbe0*/  ENDCOLLECTIVE ;  /* 0x000000000000791b */ /* 0x003fe20003800000 */
.L_x_10122:
[----:B------:R-:W-:Y:S02]  /*bbf0*/  VIADD R5, R0, 0x20 ;  /* 0x0000002000057836 */ /* 0x000fe40000000000 */
[----:B------:R-:W-:Y:S02]  /*bc00*/  IMAD.MOV.U32 R13, RZ, RZ, R7 ;  /* 0x000000ffff0d7224 */ /* 0x000fe400078e0007 */
[----:B------:R-:W-:-:S07]  /*bc10*/  IMAD.MOV.U32 R2, RZ, RZ, R14 ;  /* 0x000000ffff027224 */ /* 0x000fce00078e000e */
[----:B------:R-:W-:Y:S05]  /*bc20*/  WARPSYNC.COLLECTIVE R15, `(.L_x_10123) ;  /* 0x000000000f087348 */ /* 0x000fea0003c00000 */
[----:B------:R0:W1:Y:S02]  /*bc30*/  SHFL.IDX P6, R14, R13, R12, R11 ;  /* 0x0000000c0d0e7389 */ /* 0x00006400000c000b */
[----:B01----:R-:W-:Y:S01]  /*bc40*/  ENDCOLLECTIVE ;  /* 0x000000000000791b */ /* 0x003fe20003800000 */
.L_x_10123:
[----:B------:R-:W-:Y:S01]  /*bc50*/  ULDC UR4, c[0x0][0x288] ;  /* 0x0000a20000047ab9 */ /* 0x000fe20000000800 */
[----:B------:R-:W-:Y:S02]  /*bc60*/  IMAD.MOV.U32 R3, RZ, RZ, R2 ;  /* 0x000000ffff037224 */ /* 0x000fe400078e0002 */
[----:B------:R-:W-:-:S05]  /*bc70*/  IMAD R6, R20, UR4, RZ ;  /* 0x0000000414067c24 */ /* 0x000fca000f8e02ff */
[----:B------:R-:W-:Y:S01]  /*bc80*/  ISETP.GE.AND P2, PT, R0, R6, PT ;  /* 0x000000060000720c */ /* 0x000fe20003f46270 */
[----:B------:R-:W-:Y:S02]  /*bc90*/  IMAD.MOV.U32 R13, RZ, RZ, R9 ;  /* 0x000000ffff0d7224 */ /* 0x000fe400078e0009 */
[----:B------:R-:W-:-:S10]  /*bca0*/  IMAD.MOV.U32 R12, RZ, RZ, 0x1 ;  /* 0x00000001ff0c7424 */ /* 0x000fd400078e00ff */
[----:B------:R-:W-:Y:S02]  /*bcb0*/  @!P2 LEA R21, R28, UR45, 0x1 ;  /* 0x0000002d1c15ac11 */ /* 0x000fe4000f8e08ff */
[----:B------:R-:W-:-:S07]  /*bcc0*/  MOV R2, R14 ;  /* 0x0000000e00027202 */ /* 0x000fce0000000f00 */
[----:B------:R-:W-:Y:S05]  /*bcd0*/  WARPSYNC.COLLECTIVE R15, `(.L_x_10124) ;  /* 0x000000000f087348 */ /* 0x000fea0003c00000 */
[----:B------:R0:W1:Y:S02]  /*bce0*/  SHFL.IDX P6, R14, R13, R12, R11 ;  /* 0x0000000c0d0e7389 */ /* 0x00006400000c000b */
[----:B01----:R-:W-:Y:S01]  /*bcf0*/  ENDCOLLECTIVE ;  /* 0x000000000000791b */ /* 0x003fe20003800000 */
.L_x_10124:
        /* <DEDUP_REMOVED lines=13> */
.L_x_10125:
        /* <DEDUP_REMOVED lines=8> */
.L_x_10126:
        /* <DEDUP_REMOVED lines=13> */
.L_x_10127:
[----:B------:R-:W-:Y:S01]  /*bf20*/  @!P2 LEA R21, R28, UR45, 0x1 ;  /* 0x0000002d1c15ac11 */ /* 0x000fe2000f8e08ff */
[----:B------:R-:W-:Y:S02]  /*bf30*/  IMAD.MOV.U32 R13, RZ, RZ, R9 ;  /* 0x000000ffff0d7224 */ /* 0x000fe400078e0009 */
[----:B------:R-:W-:Y:S01]  /*bf40*/  IMAD.MOV.U32 R12, RZ, RZ, 0x3 ;  /* 0x00000003ff0c7424 */ /* 0x000fe200078e00ff */
[----:B------:R-:W-:-:S07]  /*bf50*/  MOV R2, R14 ;  /* 0x0000000e00027202 */ /* 0x000fce0000000f00 */
[----:B------:R-:W-:Y:S05]  /*bf60*/  WARPSYNC.COLLECTIVE R15, `(.L_x_10128) ;  /* 0x000000000f087348 */ /* 0x000fea0003c00000 */
[----:B------:R0:W1:Y:S02]  /*bf70*/  SHFL.IDX P6, R14, R13, R12, R11 ;  /* 0x0000000c0d0e7389 */ /* 0x00006400000c000b */
[----:B01----:R-:W-:Y:S01]  /*bf80*/  ENDCOLLECTIVE ;  /* 0x000000000000791b */ /* 0x003fe20003800000 */
.L_x_10128:
        /* <DEDUP_REMOVED lines=12> */
.L_x_10129:
[----:B------:R-:W-:-:S04]  /*c050*/  IADD3 R3, R0, 0x60, RZ ;  /* 0x0000006000037810 */ /* 0x000fc80007ffe0ff */
[----:B------:R-:W-:Y:S01]  /*c060*/  ISETP.GE.AND P2, PT, R3, R6, PT ;  /* 0x000000060300720c */ /* 0x000fe20003f46270 */
[----:B------:R-:W-:Y:S02]  /*c070*/  VIADD R3, R0, 0x80 ;  /* 0x0000008000037836 */ /* 0x000fe40000000000 */
[----:B------:R-:W-:Y:S02]  /*c080*/  IMAD.MOV.U32 R13, RZ, RZ, R8 ;  /* 0x000000ffff0d7224 */ /* 0x000fe400078e0008 */
[----:B------:R-:W-:-:S08]  /*c090*/  IMAD.MOV.U32 R12, RZ, RZ, RZ ;  /* 0x000000ffff0c7224 */ /* 0x000fd000078e00ff */
[----:B------:R-:W-:Y:S01]  /*c0a0*/  @!P2 LEA R25, R28, UR45, 0x1 ;  /* 0x0000002d1c19ac11 */ /* 0x000fe2000f8e08ff */
[----:B------:R-:W-:-:S07]  /*c0b0*/  IMAD.MOV.U32 R4, RZ, RZ, R14 ;  /* 0x000000ffff047224 */ /* 0x000fce00078e000e */
[----:B------:R-:W-:Y:S05]  /*c0c0*/  WARPSYNC.COLLECTIVE R15, `(.L_x_10130) ;  /* 0x000000000f087348 */ /* 0x000fea0003c00000 */
[----:B------:R0:W1:Y:S02]  /*c0d0*/  SHFL.IDX P6, R14, R13, R12, R11 ;  /* 0x0000000c0d0e7389 */ /* 0x00006400000c000b */
[----:B01----:R-:W-:Y:S01]  /*c0e0*/  ENDCOLLECTIVE ;  /* 0x000000000000791b */ /* 0x003fe20003800000 */
.L_x_10130:
        /* <DEDUP_REMOVED lines=13> */
.L_x_10131:
[----:B------:R-:W-:Y:S01]  /*c1c0*/  @!P2 LEA R7, R28, UR45, 0x1 ;  /* 0x0000002d1c07ac11 */ /* 0x000fe2000f8e08ff */
[----:B------:R-:W-:Y:S02]  /*c1d0*/  IMAD.MOV.U32 R13, RZ, RZ, R8 ;  /* 0x000000ffff0d7224 */ /* 0x000fe400078e0008 */
[----:B------:R-:W-:Y:S01]  /*c1e0*/  IMAD.MOV.U32 R12, RZ, RZ, 0x1 ;  /* 0x00000001ff0c7424 */ /* 0x000fe200078e00ff */
[----:B------:R-:W-:-:S07]  /*c1f0*/  MOV R2, R14 ;  /* 0x0000000e00027202 */ /* 0x000fce0000000f00 */
[----:B------:R-:W-:Y:S05]  /*c200*/  WARPSYNC.COLLECTIVE R15, `(.L_x_10132) ;  /* 0x000000000f087348 */ /* 0x000fea0003c00000 */
[----:B------:R0:W1:Y:S02]  /*c210*/  SHFL.IDX P6, R14, R13, R12, R11 ;  /* 0x0000000c0d0e7389 */ /* 0x00006400000c000b */
[----:B01----:R-:W-:Y:S01]  /*c220*/  ENDCOLLECTIVE ;  /* 0x000000000000791b */ /* 0x003fe20003800000 */
.L_x_10132:
        /* <DEDUP_REMOVED lines=12> */
.L_x_10133:
[----:B------:R-:W-:Y:S05]  /*c2f0*/  BRA `(.L_x_10134) ;  /* 0xffffffd400587947 */ /* 0x000fea000383ffff */
.L_x_10077:
[----:B0-----:R-:W-:-:S04]  /*c300*/  MOV R3, UR45 ;  /* 0x0000002d00037c02 */ /* 0x001fc80008000f00 */
[----:B------:R0:W1:Y:S03]  /*c310*/  SYNCS.PHASECHK.TRANS64.TRYWAIT P0, [R3+URZ+0x2d820], R0 ;  /* 0x02d82000030075a7 */ /* 0x000066000800017f */
[----:B-1----:R-:W-:Y:S05]  /*c320*/  @!P0 NANOSLEEP.SYNCS 0x989680 ;  /* 0x009896800000895d */ /* 0x002fea0003900000 */
[----:B------:R-:W1:Y:S02]  /*c330*/  @!P0 SYNCS.PHASECHK.TRANS64 P0, [R3+URZ+0x2d820], R0 ;  /* 0x02d82000030085a7 */ /* 0x000e64000800007f */
[----:B-1----:R-:W-:Y:S05]  /*c340*/  @!P0 BRA `(.L_x_10077) ;  /* 0xfffffffc00ec8947 */ /* 0x002fea000383ffff */
[----:B------:R-:W-:Y:S05]  /*c350*/  BRA `(.L_x_10135) ;  /* 0xffffffd400a07947 */ /* 0x000fea000383ffff */
.L_x_10081:
[----:B0-----:R0:W1:Y:S02]  /*c360*/  SYNCS.PHASECHK.TRANS64.TRYWAIT P0, [R7+URZ+0x2d840], R2 ;  /* 0x02d84002070075a7 */ /* 0x001064000800017f */
[----:B-1----:R-:W-:Y:S05]  /*c370*/  @!P0 NANOSLEEP.SYNCS 0x989680 ;  /* 0x009896800000895d */ /* 0x002fea0003900000 */
[----:B------:R-:W1:Y:S02]  /*c380*/  @!P0 SYNCS.PHASECHK.TRANS64 P0, [R7+URZ+0x2d840], R2 ;  /* 0x02d84002070085a7 */ /* 0x000e64000800007f */
[----:B-1----:R-:W-:Y:S05]  /*c390*/  @!P0 BRA `(.L_x_10081) ;  /* 0xfffffffc00f08947 */ /* 0x002fea000383ffff */
[----:B------:R-:W-:Y:S05]  /*c3a0*/  BRA `(.L_x_10136) ;  /* 0xffffffd800a87947 */ /* 0x000fea000383ffff */
.L_x_10082:
        /* <DEDUP_REMOVED lines=8> */
.L_x_10138:
[----:B------:R-:W-:Y:S05]  /*c430*/  BSYNC B1 ;  /* 0x0000000000017941 */ /* 0x000fea0003800000 */
.L_x_10137:
[----:B------:R-:W0:Y:S01]  /*c440*/  S2R R27, SR_TID.X ;  /* 0x00000000001b7919 */ /* 0x000e220000002100 */
[----:B------:R-:W-:Y:S01]  /*c450*/  MOV R13, R8 ;  /* 0x00000008000d7202 */ /* 0x000fe20000000f00 */
[----:B------:R-:W-:Y:S01]  /*c460*/  IMAD.MOV.U32 R12, RZ, RZ, RZ ;  /* 0x000000ffff0c7224 */ /* 0x000fe200078e00ff */
[----:B------:R-:W-:Y:S01]  /*c470*/  LOP3.LUT R16, R16, 0xffffffdf, RZ, 0xc0, !PT ;  /* 0xffffffdf10107812 */ /* 0x000fe200078ec0ff */
[----:B------:R-:W-:Y:S01]  /*c480*/  IMAD.MOV.U32 R11, RZ, RZ, 0x1c1f ;  /* 0x00001c1fff0b7424 */ /* 0x000fe200078e00ff */
[----:B------:R-:W-:Y:S01]  /*c490*/  LEA R9, R9, UR45, 0x1 ;  /* 0x0000002d09097c11 */ /* 0x000fe2000f8e08ff */
[----:B------:R-:W-:Y:S01]  /*c4a0*/  IMAD.MOV.U32 R15, RZ, RZ, -0x1 ;  /* 0xffffffffff0f7424 */ /* 0x000fe200078e00ff */
[----:B------:R-:W-:Y:S01]  /*c4b0*/  @P1 LOP3.LUT R16, R16, 0x20, RZ, 0xfc, !PT ;  /* 0x0000002010101812 */ /* 0x000fe200078efcff */
[----:B------:R-:W-:-:S07]  /*c4c0*/  IMAD.MOV.U32 R3, RZ, RZ, R14 ;  /* 0x000000ffff037224 */ /* 0x000fce00078e000e */
[----:B0-----:R-:W-:Y:S05]  /*c4d0*/  WARPSYNC.COLLECTIVE R15, `(.L_x_10139) ;  /* 0x000000000f087348 */ /* 0x001fea0003c00000 */
[----:B------:R1:W2:Y:S02]  /*c4e0*/  SHFL.IDX P6, R14, R13, R12, R11 ;  /* 0x0000000c0d0e7389 */ /* 0x0002a400000c000b */
[----:B012---:R-:W-:Y:S01]  /*c4f0*/  ENDCOLLECTIVE ;  /* 0x000000000000791b */ /* 0x007fe20003800000 */
.L_x_10139:
[----:B------:R-:W-:Y:S01]  /*c500*/  LOP3.LUT P1, RZ, R16, 0x4, RZ, 0xc0, !PT ;  /* 0x0000000410ff7812 */ /* 0x000fe2000782c0ff */
[----:B------:R-:W-:Y:S02]  /*c510*/  IMAD.MOV.U32 R13, RZ, RZ, R19 ;  /* 0x000000ffff0d7224 */ /* 0x000fe400078e0013 */
[----:B------:R-:W-:Y:S02]  /*c520*/  IMAD.MOV.U32 R12, RZ, RZ, 0x1 ;  /* 0x00000001ff0c7424 */ /* 0x000fe400078e00ff */
[----:B------:R-:W-:Y:S02]  /*c530*/  IMAD.SHL.U32 R27, R27, 0x8, RZ ;  /* 0x000000081b1b7824 */ /* 0x000fe400078e00ff */
[----:B------:R-:W-:-:S07]  /*c540*/  IMAD.MOV.U32 R2, RZ, RZ, R14 ;  /* 0x000000ffff027224 */ /* 0x000fce00078e000e */
[----:B------:R-:W-:Y:S05]  /*c550*/  WARPSYNC.COLLECTIVE R15, `(.L_x_10140) ;  /* 0x000000000f087348 */ /* 0x000fea0003c00000 */
[----:B------:R0:W1:Y:S02]  /*c560*/  SHFL.IDX P6, R14, R13, R12, R11 ;  /* 0x0000000c0d0e7389 */ /* 0x00006400000c000b */
[----:B01----:R-:W-:Y:S01]  /*c570*/  ENDCOLLECTIVE ;  /* 0x000000000000791b */ /* 0x003fe20003800000 */
.L_x_10140:
[----:B------:R-:W-:-:S04]  /*c580*/  LOP3.LUT R27, R27, 0x18, RZ, 0xc0, !PT ;  /* 0x000000181b1b7812 */ /* 0x000fc800078ec0ff */
[----:B------:R-:W-:-:S04]  /*c590*/  SHF.L.U32 R4, R27, 0x1, RZ ;  /* 0x000000011b047819 */ /* 0x000fc800000006ff */
[----:B------:R-:W-:-:S05]  /*c5a0*/  IADD3 R2, P0, R2, R4, RZ ;  /* 0x0000000402027210 */ /* 0x000fca0007f1e0ff */
[----:B------:R-:W-:Y:S02]  /*c5b0*/  IMAD.X R3, RZ, RZ, R3, P0 ;  /* 0x000000ffff037224 */ /* 0x000fe400000e0603 */
[----:B------:R-:W-:-:S03]  /*c5c0*/  IMAD.MOV.U32 R13, RZ, RZ, R8 ;  /* 0x000000ffff0d7224 */ /* 0x000fc600078e0008 */
[----:B------:R-:W-:Y:S01]  /*c5d0*/  @!PT LDS RZ, [RZ] ;  /* 0x00000000fffff984 */ /* 0x000fe20000000800 */
[----:B------:R-:W-:Y:S01]  /*c5e0*/  @!PT LDS RZ, [RZ] ;  /* 0x00000000fffff984 */ /* 0x000fe20000000800 */
[----:B------:R-:W-:Y:S01]  /*c5f0*/  @!PT LDS RZ, [RZ] ;  /* 0x00000000fffff984 */ /* 0x000fe20000000800 */
[----:B------:R-:W-:Y:S04]  /*c600*/  LDGSTS.E.BYPASS.LTC128B.128 [R9+0x15400], desc[UR36][R2.64], !P1 ;  /* 0x1540000002097fae */ /* 0x000fe8000c901d64 */
[----:B------:R-:W-:Y:S04]  /*c610*/  LDGSTS.E.BYPASS.LTC128B.128 [R9+0x17400], desc[UR36][R2.64+0x40], !P5 ;  /* 0x1740004002097fae */ /* 0x000fe8000e901d64 */
[----:B------:R0:W-:Y:S02]  /*c620*/  LDGSTS.E.BYPASS.LTC128B.128 [R9+0x19400], desc[UR36][R2.64+0x80], !P4 ;  /* 0x1940008002097fae */ /* 0x0001e4000e101d64 */
[----:B0-----:R-:W-:-:S07]  /*c630*/  IMAD.MOV.U32 R3, RZ, RZ, R14 ;  /* 0x000000ffff037224 */ /* 0x001fce00078e000e */
[----:B------:R-:W-:Y:S05]  /*c640*/  WARPSYNC.COLLECTIVE R15, `(.L_x_10141) ;  /* 0x000000000f087348 */ /* 0x000fea0003c00000 */
[----:B------:R0:W1:Y:S02]  /*c650*/  SHFL.IDX P6, R14, R13, R12, R11 ;  /* 0x0000000c0d0e7389 */ /* 0x00006400000c000b */
[----:B01----:R-:W-:Y:S01]  /*c660*/  ENDCOLLECTIVE ;  /* 0x000000000000791b */ /* 0x003fe20003800000 */
.L_x_10141:
[----:B------:R-:W-:Y:S02]  /*c670*/  IMAD.MOV.U32 R13, RZ, RZ, R19 ;  /* 0x000000ffff0d7224 */ /* 0x000fe400078e0013 */
[----:B------:R-:W-:Y:S01]  /*c680*/  IMAD.MOV.U32 R12, RZ, RZ, 0x2 ;  /* 0x00000002ff0c7424 */ /* 0x000fe200078e00ff */
[----:B------:R-:W-:-:S07]  /*c690*/  MOV R2, R14 ;  /* 0x0000000e00027202 */ /* 0x000fce0000000f00 */
[----:B------:R-:W-:Y:S05]  /*c6a0*/  WARPSYNC.COLLECTIVE R15, `(.L_x_10142) ;  /* 0x000000000f087348 */ /* 0x000fea0003c00000 */
[----:B------:R0:W1:Y:S02]  /*c6b0*/  SHFL.IDX P6, R14, R13, R12, R11 ;  /* 0x0000000c0d0e7389 */ /* 0x00006400000c000b */
[----:B01----:R-:W-:Y:S01]  /*c6c0*/  ENDCOLLECTIVE ;  /* 0x000000000000791b */ /* 0x003fe20003800000 */
.L_x_10142:
        /* <DEDUP_REMOVED lines=13> */
.L_x_10143:
[----:B------:R-:W-:Y:S02]  /*c7a0*/  IMAD.MOV.U32 R13, RZ, RZ, R19 ;  /* 0x000000ffff0d7224 */ /* 0x000fe400078e0013 */
[----:B------:R-:W-:Y:S01]  /*c7b0*/  IMAD.MOV.U32 R12, RZ, RZ, 0x3 ;  /* 0x00000003ff0c7424 */ /* 0x000fe200078e00ff */
[----:B------:R-:W-:-:S07]  /*c7c0*/  MOV R2, R14 ;  /* 0x0000000e00027202 */ /* 0x000fce0000000f00 */
[----:B------:R-:W-:Y:S05]  /*c7d0*/  WARPSYNC.COLLECTIVE R15, `(.L_x_10144) ;  /* 0x000000000f087348 */ /* 0x000fea0003c00000 */
[----:B------:R0:W1:Y:S02]  /*c7e0*/  SHFL.IDX P6, R14, R13, R12, R11 ;  /* 0x0000000c0d0e7389 */ /* 0x00006400000c000b */
[----:B01----:R-:W-:Y:S01]  /*c7f0*/  ENDCOLLECTIVE ;  /* 0x000000000000791b */ /* 0x003fe20003800000 */
.L_x_10144:
[----:B------:R-:W-:-:S05]  /*c800*/  IADD3 R2, P0, R2, R4, RZ ;  /* 0x0000000402027210 */ /* 0x000fca0007f1e0ff */
[----:B------:R-:W-:-:S05]  /*c810*/  IMAD.X R3, RZ, RZ, R27, P0 ;  /* 0x000000ffff037224 */ /* 0x000fca00000e061b */
[----:B------:R-:W-:Y:S01]  /*c820*/  @!PT LDS RZ, [RZ] ;  /* 0x00000000fffff984 */ /* 0x000fe20000000800 */
[----:B------:R-:W-:Y:S01]  /*c830*/  @!PT LDS RZ, [RZ] ;  /* 0x00000000fffff984 */ /* 0x000fe20000000800 */
[----:B------:R-:W-:Y:S01]  /*c840*/  @!PT LDS RZ, [RZ] ;  /* 0x00000000fffff984 */ /* 0x000fe20000000800 */
[----:B------:R0:W-:Y:S01]  /*c850*/  LDGSTS.E.BYPASS.LTC128B.128 [R9+0x16400], desc[UR36][R2.64], !P1 ;  /* 0x1640000002097fae */ /* 0x0001e2000c901d64 */
[----:B------:R-:W-:Y:S01]  /*c860*/  LOP3.LUT P1, RZ, R16, 0x20, RZ, 0xc0, !PT ;  /* 0x0000002010ff7812 */ /* 0x000fe2000782c0ff */
[----:B------:R-:W-:Y:S02]  /*c870*/  IMAD.MOV.U32 R13, RZ, RZ, R8 ;  /* 0x000000ffff0d7224 */ /* 0x000fe400078e0008 */
[----:B------:R0:W-:Y:S04]  /*c880*/  LDGSTS.E.BYPASS.LTC128B.128 [R9+0x18400], desc[UR36][R2.64+0x40], !P5 ;  /* 0x1840004002097fae */ /* 0x0001e8000e901d64 */
[----:B------:R0:W-:Y:S01]  /*c890*/  LDGSTS.E.BYPASS.LTC128B.128 [R9+0x1a400], desc[UR36][R2.64+0x80], !P4 ;  /* 0x1a40008002097fae */ /* 0x0001e2000e101d64 */
[----:B------:R-:W-:-:S07]  /*c8a0*/  IMAD.MOV.U32 R27, RZ, RZ, R14 ;  /* 0x000000ffff1b7224 */ /* 0x000fce00078e000e */
[----:B0-----:R-:W-:Y:S05]  /*c8b0*/  WARPSYNC.COLLECTIVE R15, `(.L_x_10145) ;  /* 0x000000000f087348 */ /* 0x001fea0003c00000 */
[----:B------:R1:W2:Y:S02]  /*c8c0*/  SHFL.IDX P6, R14, R13, R12, R11 ;  /* 0x0000000c0d0e7389 */ /* 0x0002a400000c000b */
[----:B012---:R-:W-:Y:S01]  /*c8d0*/  ENDCOLLECTIVE ;  /* 0x000000000000791b */ /* 0x007fe20003800000 */
.L_x_10145:
[----:B------:R-:W-:Y:S01]  /*c8e0*/  MOV R2, R14 ;  /* 0x0000000e00027202 */ /* 0x000fe20000000f00 */
[----:B------:R-:W-:Y:S06]  /*c8f0*/  BRA `(.L_x_10146) ;  /* 0xffffffd800407947 */ /* 0x000fec000383ffff */
.L_x_10087:
[----:B-1----:R1:W2:Y:S02]  /*c900*/  SYNCS.PHASECHK.TRANS64.TRYWAIT P0, [R7+URZ+0x2d860], R2 ;  /* 0x02d86002070075a7 */ /* 0x0022a4000800017f */
[----:B--2---:R-:W-:Y:S05]  /*c910*/  @!P0 NANOSLEEP.SYNCS 0x989680 ;  /* 0x009896800000895d */ /* 0x004fea0003900000 */
[----:B------:R-:W2:Y:S02]  /*c920*/  @!P0 SYNCS.PHASECHK.TRANS64 P0, [R7+URZ+0x2d860], R2 ;  /* 0x02d86002070085a7 */ /* 0x000ea4000800007f */
[----:B--2---:R-:W-:Y:S05]  /*c930*/  @!P0 BRA `(.L_x_10087) ;  /* 0xfffffffc00f08947 */ /* 0x004fea000383ffff */
[----:B------:R-:W-:Y:S05]  /*c940*/  BRA `(.L_x_10147) ;  /* 0xffffffd800a87947 */ /* 0x000fea000383ffff */
.L_x_10088:
        /* <DEDUP_REMOVED lines=8> */
.L_x_10149:
[----:B------:R-:W-:Y:S05]  /*c9d0*/  BSYNC B1 ;  /* 0x0000000000017941 */ /* 0x000fea0003800000 */
.L_x_10148:
        /* <DEDUP_REMOVED lines=9> */
.L_x_10150:
[----:B------:R-:W-:Y:S01]  /*ca70*/  IMAD.MOV.U32 R13, RZ, RZ, R18 ;  /* 0x000000ffff0d7224 */ /* 0x000fe200078e0012 */
[----:B------:R-:W-:Y:S02]  /*ca80*/  MOV R12, 0x1 ;  /* 0x00000001000c7802 */ /* 0x000fe40000000f00 */
[----:B------:R-:W-:-:S13]  /*ca90*/  IADD3 R2, P0, R14, R4, RZ ;  /* 0x000000040e027210 */ /* 0x000fda0007f1e0ff */
[----:B------:R-:W-:Y:S05]  /*caa0*/  WARPSYNC.COLLECTIVE R15, `(.L_x_10151) ;  /* 0x000000000f087348 */ /* 0x000fea0003c00000 */
[----:B------:R0:W1:Y:S02]  /*cab0*/  SHFL.IDX P6, R14, R13, R12, R11 ;  /* 0x0000000c0d0e7389 */ /* 0x00006400000c000b */
[----:B01----:R-:W-:Y:S01]  /*cac0*/  ENDCOLLECTIVE ;  /* 0x000000000000791b */ /* 0x003fe20003800000 */
.L_x_10151:
        /* <DEDUP_REMOVED lines=15> */
.L_x_10152:
[----:B------:R-:W-:Y:S02]  /*cbc0*/  IMAD.MOV.U32 R13, RZ, RZ, R18 ;  /* 0x000000ffff0d7224 */ /* 0x000fe400078e0012 */
[----:B------:R-:W-:Y:S01]  /*cbd0*/  IMAD.MOV.U32 R12, RZ, RZ, 0x2 ;  /* 0x00000002ff0c7424 */ /* 0x000fe200078e00ff */
[----:B------:R-:W-:-:S13]  /*cbe0*/  IADD3 R2, P0, R14, R4, RZ ;  /* 0x000000040e027210 */ /* 0x000fda0007f1e0ff */
[----:B------:R-:W-:Y:S05]  /*cbf0*/  WARPSYNC.COLLECTIVE R15, `(.L_x_10153) ;  /* 0x000000000f087348 */ /* 0x000fea0003c00000 */
[----:B------:R0:W1:Y:S02]  /*cc00*/  SHFL.IDX P6, R14, R13, R12, R11 ;  /* 0x0000000c0d0e7389 */ /* 0x00006400000c000b */
[----:B01----:R-:W-:Y:S01]  /*cc10*/  ENDCOLLECTIVE ;  /* 0x000000000000791b */ /* 0x003fe20003800000 */
.L_x_10153:
        /* <DEDUP_REMOVED lines=15> */
.L_x_10154:
[----:B------:R-:W-:Y:S02]  /*cd10*/  IMAD.MOV.U32 R13, RZ, RZ, R18 ;  /* 0x000000ffff0d7224 */ /* 0x000fe400078e0012 */
[----:B------:R-:W-:Y:S01]  /*cd20*/  IMAD.MOV.U32 R12, RZ, RZ, 0x3 ;  /* 0x00000003ff0c7424 */ /* 0x000fe200078e00ff */
[----:B------:R-:W-:-:S13]  /*cd30*/  IADD3 R2, P0, R14, R4, RZ ;  /* 0x000000040e027210 */ /* 0x000fda0007f1e0ff */
[----:B------:R-:W-:Y:S05]  /*cd40*/  WARPSYNC.COLLECTIVE R15, `(.L_x_10155) ;  /* 0x000000000f087348 */ /* 0x000fea0003c00000 */
[----:B------:R0:W1:Y:S02]  /*cd50*/  SHFL.IDX P6, R14, R13, R12, R11 ;  /* 0x0000000c0d0e7389 */ /* 0x00006400000c000b */
[----:B01----:R-:W-:Y:S01]  /*cd60*/  ENDCOLLECTIVE ;  /* 0x000000000000791b */ /* 0x003fe20003800000 */
.L_x_10155:
        /* <DEDUP_REMOVED lines=12> */
.L_x_10156:
[----:B------:R-:W-:Y:S01]  /*ce30*/  @!PT LDS RZ, [RZ] ;  /* 0x00000000fffff984 */ /* 0x000fe20000000800 */
[----:B------:R-:W-:Y:S01]  /*ce40*/  @!PT LDS RZ, [RZ] ;  /* 0x00000000fffff984 */ /* 0x000fe20000000800 */
[----:B------:R-:W-:Y:S01]  /*ce50*/  @!PT LDS RZ, [RZ] ;  /* 0x00000000fffff984 */ /* 0x000fe20000000800 */
[----:B------:R0:W-:Y:S01]  /*ce60*/  LDGSTS.E.BYPASS.LTC128B.128 [R8+0x3400], desc[UR36][R2.64+0x40], !P0 ;  /* 0x0340004002087fae */ /* 0x0001e2000c101d64 */
[----:B------:R-:W-:-:S13]  /*ce70*/  ISETP.LT.OR P0, PT, R0, 0x41, P1 ;  /* 0x000000410000780c */ /* 0x000fda0000f01670 */
[----:B------:R0:W-:Y:S01]  /*ce80*/  LDGSTS.E.BYPASS.LTC128B.128 [R8+0x5400], desc[UR36][R2.64+0x80], !P0 ;  /* 0x0540008002087fae */ /* 0x0001e2000c101d64 */
[----:B------:R-:W-:Y:S05]  /*ce90*/  BRA `(.L_x_10157) ;  /* 0xffffffd400e87947 */ /* 0x000fea000383ffff */
.L_x_10094:
[----:B0-----:R0:W1:Y:S02]  /*cea0*/  SYNCS.PHASECHK.TRANS64.TRYWAIT P0, [R0+URZ+0x2d860], R3 ;  /* 0x02d86003000075a7 */ /* 0x001064000800017f */
[----:B-1----:R-:W-:Y:S05]  /*ceb0*/  @!P0 NANOSLEEP.SYNCS 0x989680 ;  /* 0x009896800000895d */ /* 0x002fea0003900000 */
[----:B------:R-:W1:Y:S02]  /*cec0*/  @!P0 SYNCS.PHASECHK.TRANS64 P0, [R0+URZ+0x2d860], R3 ;  /* 0x02d86003000085a7 */ /* 0x000e64000800007f */
[----:B-1----:R-:W-:Y:S05]  /*ced0*/  @!P0 BRA `(.L_x_10094) ;  /* 0xfffffffc00f08947 */ /* 0x002fea000383ffff */
[----:B------:R-:W-:Y:S05]  /*cee0*/  BRA `(.L_x_10158) ;  /* 0xffffffd800f47947 */ /* 0x000fea000383ffff */
.L_x_10095:
        /* <DEDUP_REMOVED lines=8> */
.L_x_10160:
[----:B------:R-:W-:Y:S05]  /*cf70*/  BSYNC B0 ;  /* 0x0000000000007941 */ /* 0x000fea0003800000 */
.L_x_10159:
[----:B------:R-:W0:Y:S01]  /*cf80*/  S2R R2, SR_TID.X ;  /* 0x0000000000027919 */ /* 0x000e220000002100 */
[----:B------:R-:W-:Y:S01]  /*cf90*/  MOV R13, R17 ;  /* 0x00000011000d7202 */ /* 0x000fe20000000f00 */
[----:B------:R-:W-:Y:S01]  /*cfa0*/  IMAD.MOV.U32 R12, RZ, RZ, RZ ;  /* 0x000000ffff0c7224 */ /* 0x000fe200078e00ff */
[----:B------:R-:W-:Y:S01]  /*cfb0*/  LEA R4, R4, UR45, 0x1 ;  /* 0x0000002d04047c11 */ /* 0x000fe2000f8e08ff */
[----:B------:R-:W-:Y:S02]  /*cfc0*/  IMAD.MOV.U32 R11, RZ, RZ, 0x1c1f ;  /* 0x00001c1fff0b7424 */ /* 0x000fe400078e00ff */
[----:B------:R-:W-:Y:S02]  /*cfd0*/  IMAD.MOV.U32 R15, RZ, RZ, -0x1 ;  /* 0xffffffffff0f7424 */ /* 0x000fe400078e00ff */
[----:B------:R-:W-:-:S07]  /*cfe0*/  IMAD.MOV.U32 R3, RZ, RZ, R14 ;  /* 0x000000ffff037224 */ /* 0x000fce00078e000e */
[----:B0-----:R-:W-:Y:S05]  /*cff0*/  WARPSYNC.COLLECTIVE R15, `(.L_x_10161) ;  /* 0x000000000f087348 */ /* 0x001fea0003c00000 */
[----:B------:R1:W2:Y:S02]  /*d000*/  SHFL.IDX P6, R14, R13, R12, R11 ;  /* 0x0000000c0d0e7389 */ /* 0x0002a400000c000b */
[----:B012---:R-:W-:Y:S01]  /*d010*/  ENDCOLLECTIVE ;  /* 0x000000000000791b */ /* 0x007fe20003800000 */
.L_x_10161:
[----:B------:R-:W-:Y:S02]  /*d020*/  ULDC UR4, c[0x0][0x2f4] ;  /* 0x0000bd0000047ab9 */ /* 0x000fe40000000800 */
[----:B------:R-:W-:-:S04]  /*d030*/  ISETP.GE.AND P2, PT, R9, UR4, PT ;  /* 0x0000000409007c0c */ /* 0x000fc8000bf46270 */
[----:B------:R-:W-:Y:S02]  /*d040*/  ISETP.LT.OR P3, PT, R5, 0x1, P2 ;  /* 0x000000010500780c */ /* 0x000fe40001761670 */
[----:B------:R-:W-:Y:S01]  /*d050*/  MOV R13, R18 ;  /* 0x00000012000d7202 */ /* 0x000fe20000000f00 */
[----:B------:R-:W-:Y:S02]  /*d060*/  IMAD.MOV.U32 R12, RZ, RZ, 0x1 ;  /* 0x00000001ff0c7424 */ /* 0x000fe400078e00ff */
[----:B------:R-:W-:-:S05]  /*d070*/  IMAD.SHL.U32 R2, R2, 0x8, RZ ;  /* 0x0000000802027824 */ /* 0x000fca00078e00ff */
[----:B------:R-:W-:-:S04]  /*d080*/  LOP3.LUT R2, R2, 0x18, RZ, 0xc0, !PT ;  /* 0x0000001802027812 */ /* 0x000fc800078ec0ff */
[C---:B------:R-:W-:Y:S02]  /*d090*/  LOP3.LUT R7, R2.reuse, 0x20, RZ, 0xfc, !PT ;  /* 0x0000002002077812 */ /* 0x040fe400078efcff */
[----:B------:R-:W-:Y:S01]  /*d0a0*/  LOP3.LUT R6, R2, 0x40, RZ, 0xfc, !PT ;  /* 0x0000004002067812 */ /* 0x000fe200078efcff */
[----:B------:R-:W-:Y:S01]  /*d0b0*/  IMAD.MOV.U32 R2, RZ, RZ, R14 ;  /* 0x000000ffff027224 */ /* 0x000fe200078e000e */
[----:B------:R-:W-:Y:S02]  /*d0c0*/  ISETP.GE.AND P1, PT, R7, UR4, PT ;  /* 0x0000000407007c0c */ /* 0x000fe4000bf26270 */
[----:B------:R-:W-:-:S13]  /*d0d0*/  ISETP.GE.AND P0, PT, R6, UR4, PT ;  /* 0x0000000406007c0c */ /* 0x000fda000bf06270 */
[----:B------:R-:W-:Y:S05]  /*d0e0*/  WARPSYNC.COLLECTIVE R15, `(.L_x_10162) ;  /* 0x000000000f087348 */ /* 0x000fea0003c00000 */
[----:B------:R0:W1:Y:S02]  /*d0f0*/  SHFL.IDX P6, R14, R13, R12, R11 ;  /* 0x0000000c0d0e7389 */ /* 0x00006400000c000b */
[----:B01----:R-:W-:Y:S01]  /*d100*/  ENDCOLLECTIVE ;  /* 0x000000000000791b */ /* 0x003fe20003800000 */
.L_x_10162:
[----:B------:R-:W-:Y:S01]  /*d110*/  ISETP.LT.OR P4, PT, R5, 0x1, P1 ;  /* 0x000000010500780c */ /* 0x000fe20000f81670 */
[----:B------:R-:W-:Y:S01]  /*d120*/  IMAD.WIDE.U32 R2, R9, 0x2, R2 ;  /* 0x0000000209027825 */ /* 0x000fe200078e0002 */
[----:B------:R-:W-:-:S04]  /*d130*/  ISETP.LT.OR P5, PT, R5, 0x1, P0 ;  /* 0x000000010500780c */ /* 0x000fc800007a1670 */
[----:B------:R-:W-:Y:S01]  /*d140*/  @!PT LDS RZ, [RZ] ;  /* 0x00000000fffff984 */ /* 0x000fe20000000800 */
[----:B------:R-:W-:Y:S01]  /*d150*/  @!PT LDS RZ, [RZ] ;  /* 0x00000000fffff984 */ /* 0x000fe20000000800 */
[----:B------:R-:W-:Y:S01]  /*d160*/  @!PT LDS RZ, [RZ] ;  /* 0x00000000fffff984 */ /* 0x000fe20000000800 */
[----:B------:R0:W-:Y:S01]  /*d170*/  LDGSTS.E.BYPASS.LTC128B.128 [R4+0x400], desc[UR36][R2.64], !P3 ;  /* 0x0040000002047fae */ /* 0x0001e2000d901d64 */
[----:B------:R-:W-:Y:S01]  /*d180*/  ISETP.LT.OR P3, PT, R5, 0x21, P2 ;  /* 0x000000210500780c */ /* 0x000fe20001761670 */
[----:B------:R-:W-:-:S05]  /*d190*/  IMAD.MOV.U32 R13, RZ, RZ, R17 ;  /* 0x000000ffff0d7224 */ /* 0x000fca00078e0011 */
        /* <DEDUP_REMOVED lines=8> */
.L_x_10163:
        /* <DEDUP_REMOVED lines=8> */
.L_x_10164:
        /* <DEDUP_REMOVED lines=15> */
.L_x_10165:
[----:B------:R-:W-:Y:S01]  /*d390*/  MOV R3, R7 ;  /* 0x0000000700037202 */ /* 0x000fe20000000f00 */
[----:B------:R-:W-:Y:S02]  /*d3a0*/  IMAD.MOV.U32 R13, RZ, RZ, R18 ;  /* 0x000000ffff0d7224 */ /* 0x000fe400078e0012 */
[----:B------:R-:W-:Y:S02]  /*d3b0*/  IMAD.MOV.U32 R12, RZ, RZ, 0x3 ;  /* 0x00000003ff0c7424 */ /* 0x000fe400078e00ff */
[----:B------:R-:W-:-:S07]  /*d3c0*/  IMAD.MOV.U32 R8, RZ, RZ, R14 ;  /* 0x000000ffff087224 */ /* 0x000fce00078e000e */
[----:B------:R-:W-:Y:S05]  /*d3d0*/  WARPSYNC.COLLECTIVE R15, `(.L_x_10166) ;  /* 0x000000000f087348 */ /* 0x000fea0003c00000 */
[----:B------:R0:W1:Y:S02]  /*d3e0*/  SHFL.IDX P6, R14, R13, R12, R11 ;  /* 0x0000000c0d0e7389 */ /* 0x00006400000c000b */
[----:B01----:R-:W-:Y:S01]  /*d3f0*/  ENDCOLLECTIVE ;  /* 0x000000000000791b */ /* 0x003fe20003800000 */
.L_x_10166:
        /* <DEDUP_REMOVED lines=13> */
.L_x_10167:
[----:B------:R-:W-:Y:S05]  /*d4d0*/  BRA `(.L_x_10168) ;  /* 0xffffffd800407947 */ /* 0x000fea000383ffff */
.L_x_10098:
[----:B0-----:R0:W1:Y:S02]  /*d4e0*/  SYNCS.PHASECHK.TRANS64.TRYWAIT P0, [R7+URZ+0x2d820], R6 ;  /* 0x02d82006070075a7 */ /* 0x001064000800017f */
[----:B-1----:R-:W-:Y:S05]  /*d4f0*/  @!P0 NANOSLEEP.SYNCS 0x989680 ;  /* 0x009896800000895d */ /* 0x002fea0003900000 */
[----:B------:R-:W1:Y:S02]  /*d500*/  @!P0 SYNCS.PHASECHK.TRANS64 P0, [R7+URZ+0x2d820], R6 ;  /* 0x02d82006070085a7 */ /* 0x000e64000800007f */
[----:B-1----:R-:W-:Y:S05]  /*d510*/  @!P0 BRA `(.L_x_10098) ;  /* 0xfffffffc00f08947 */ /* 0x002fea000383ffff */
[----:B------:R-:W-:Y:S05]  /*d520*/  BRA `(.L_x_10169) ;  /* 0xffffffd800c47947 */ /* 0x000fea000383ffff */
.L_x_10099:
[----:B------:R-:W1:Y:S01]  /*d530*/  S2R R3, SR_TID.X ;  /* 0x0000000000037919 */ /* 0x000e620000002100 */
[----:B------:R-:W-:Y:S01]  /*d540*/  BSSY B0, `(.L_x_10170) ;  /* 0x000000a000007945 */ /* 0x000fe20003800000 */
[----:B------:R-:W-:Y:S02]  /*d550*/  IMAD.MOV.U32 R12, RZ, RZ, RZ ;  /* 0x000000ffff0c7224 */ /* 0x000fe400078e00ff */
[----:B------:R-:W-:Y:S02]  /*d560*/  IMAD.MOV.U32 R11, RZ, RZ, 0x1f ;  /* 0x0000001fff0b7424 */ /* 0x000fe400078e00ff */
[----:B------:R-:W-:Y:S01]  /*d570*/  IMAD.MOV.U32 R15, RZ, RZ, -0x1 ;  /* 0xffffffffff0f7424 */ /* 0x000fe200078e00ff */
[----:B-1----:R-:W-:-:S04]  /*d580*/  SHF.R.U32.HI R3, RZ, 0x5, R3 ;  /* 0x00000005ff037819 */ /* 0x002fc80000011603 */
[----:B------:R-:W-:-:S04]  /*d590*/  LOP3.LUT R3, R3, 0x3, RZ, 0xc0, !PT ;  /* 0x0000000303037812 */ /* 0x000fc800078ec0ff */
[----:B------:R-:W-:-:S07]  /*d5a0*/  MOV R13, R3 ;  /* 0x00000003000d7202 */ /* 0x000fce0000000f00 */
[----:B0----5:R-:W-:Y:S05]  /*d5b0*/  WARPSYNC.COLLECTIVE R15, `(.L_x_10171) ;  /* 0x000000000f087348 */ /* 0x021fea0003c00000 */
[----:B------:R1:W2:Y:S02]  /*d5c0*/  SHFL.IDX P6, R14, R13, R12, R11 ;  /* 0x0000000c0d0e7389 */ /* 0x0002a400000c000b */
[----:B012--5:R-:W-:Y:S01]  /*d5d0*/  ENDCOLLECTIVE ;  /* 0x000000000000791b */ /* 0x027fe20003800000 */
.L_x_10171:
[----:B------:R-:W-:Y:S05]  /*d5e0*/  BSYNC B0 ;  /* 0x0000000000007941 */ /* 0x000fea0003800000 */
.L_x_10170:
[----:B------:R-:W-:Y:S05]  /*d5f0*/  BRA `(.L_x_10172) ;  /* 0xffffffd800a87947 */ /* 0x000fea000383ffff */
.L_x_10100:
[----:B------:R-:W-:Y:S01]  /*d600*/  BSSY B0, `(.L_x_10173) ;  /* 0x0000006000007945 */ /* 0x000fe20003800000 */
[----:B------:R-:W-:-:S07]  /*d610*/  IMAD.MOV.U32 R15, RZ, RZ, -0x1 ;  /* 0xffffffffff0f7424 */ /* 0x000fce00078e00ff */
[----:B01---5:R-:W-:Y:S05]  /*d620*/  WARPSYNC.COLLECTIVE R15, `(.L_x_10174) ;  /* 0x000000000f0c7348 */ /* 0x023fea0003c00000 */
[----:B------:R-:W-:Y:S02]  /*d630*/  ELECT P6, UR62, PT ;  /* 0x00000000003e782f */ /* 0x000fe400038c0000 */
[----:B------:R-:W-:Y:S01]  /*d640*/  MOV R14, UR62 ;  /* 0x0000003e000e7c02 */ /* 0x000fe20008000f00 */
[----:B01---5:R-:W-:Y:S10]  /*d650*/  ENDCOLLECTIVE ;  /* 0x000000000000791b */ /* 0x023ff40003800000 */
.L_x_10174:
[----:B------:R-:W-:Y:S05]  /*d660*/  BSYNC B0 ;  /* 0x0000000000007941 */ /* 0x000fea0003800000 */
.L_x_10173:
[----:B------:R-:W-:Y:S05]  /*d670*/  BRA `(.L_x_10175) ;  /* 0xffffffd8009c7947 */ /* 0x000fea000383ffff */
.L_x_10102:
[----:B-1----:R1:W2:Y:S02]  /*d680*/  SYNCS.PHASECHK.TRANS64.TRYWAIT P1, [R5+URZ+0x2d840], R4 ;  /* 0x02d84004050075a7 */ /* 0x0022a4000802017f */
[----:B--2---:R-:W-:Y:S05]  /*d690*/  @!P1 NANOSLEEP.SYNCS 0x989680 ;  /* 0x009896800000995d */ /* 0x004fea0003900000 */
[----:B------:R-:W2:Y:S02]  /*d6a0*/  @!P1 SYNCS.PHASECHK.TRANS64 P1, [R5+URZ+0x2d840], R4 ;  /* 0x02d84004050095a7 */ /* 0x000ea4000802007f */
[----:B--2---:R-:W-:Y:S05]  /*d6b0*/  @!P1 BRA `(.L_x_10102) ;  /* 0xfffffffc00f09947 */ /* 0x004fea000383ffff */
[----:B------:R-:W-:Y:S05]  /*d6c0*/  BRA `(.L_x_10176) ;  /* 0xffffffd800bc7947 */ /* 0x000fea000383ffff */
.L_x_10104:
[----:B--2---:R2:W3:Y:S02]  /*d6d0*/  SYNCS.PHASECHK.TRANS64.TRYWAIT P1, [R3+URZ+0x2d840], R0 ;  /* 0x02d84000030075a7 */ /* 0x0044e4000802017f */
[----:B---3--:R-:W-:Y:S05]  /*d6e0*/  @!P1 NANOSLEEP.SYNCS 0x989680 ;  /* 0x009896800000995d */ /* 0x008fea0003900000 */
[----:B------:R-:W3:Y:S02]  /*d6f0*/  @!P1 SYNCS.PHASECHK.TRANS64 P1, [R3+URZ+0x2d840], R0 ;  /* 0x02d84000030095a7 */ /* 0x000ee4000802007f */
[----:B---3--:R-:W-:Y:S05]  /*d700*/  @!P1 BRA `(.L_x_10104) ;  /* 0xfffffffc00f09947 */ /* 0x008fea000383ffff */
[----:B------:R-:W-:Y:S05]  /*d710*/  BRA `(.L_x_10177) ;  /* 0xffffffd800c87947 */ /* 0x000fea000383ffff */
.L_x_10106:
[----:B---3--:R3:W4:Y:S02]  /*d720*/  SYNCS.PHASECHK.TRANS64.TRYWAIT P1, [R5+URZ+0x2d860], R4 ;  /* 0x02d86004050075a7 */ /* 0x008724000802017f */
[----:B----4-:R-:W-:Y:S05]  /*d730*/  @!P1 NANOSLEEP.SYNCS 0x989680 ;  /* 0x009896800000995d */ /* 0x010fea0003900000 */
[----:B------:R-:W4:Y:S02]  /*d740*/  @!P1 SYNCS.PHASECHK.TRANS64 P1, [R5+URZ+0x2d860], R4 ;  /* 0x02d86004050095a7 */ /* 0x000f24000802007f */
[----:B----4-:R-:W-:Y:S05]  /*d750*/  @!P1 BRA `(.L_x_10106) ;  /* 0xfffffffc00f09947 */ /* 0x010fea000383ffff */
[----:B------:R-:W-:Y:S05]  /*d760*/  BRA `(.L_x_10178) ;  /* 0xffffffd800c47947 */ /* 0x000fea000383ffff */
.L_x_10179:
        /* <DEDUP_REMOVED lines=9> */
.L_x_15996:


//--------------------- .text._ZN7cutlass13device_kernelIN5flash11enable_sm90INS1_16FlashAttnFwdSm90INS1_25CollectiveMainloopFwdSm90ILi2EN4cute5tupleIJNS5_1CILi1EEES8_S8_EEENS6_IJNS7_ILi192EEENS7_ILi128EEENS7_ILi96EEEEEELi96ENS_6half_tEfNS_4arch4Sm90ELb0ELb0ELb0ELb1ELb1ELb0ELb0ELb0ELb1ELb1ELb1ELb0EEENS1_21CollectiveEpilogueFwdINS6_IJSA_SC_SB_EEES9_SE_SG_Li384ELb1ELb1ELb1ELb0EEENS1_36VarlenDynamicPersistentTileSchedulerILi192ELi128ELi384ELi128ELb1ELb1ELb1ELb0ELb1ELb1EEEEEEEEEvNT_6ParamsE --------------------------
	.section	.text._ZN7cutlass13device_kernelIN5flash11enable_sm90INS1_16FlashAttnFwdSm90INS1_25CollectiveMainloopFwdSm90ILi2EN4cute5tupleIJNS5_1CILi1EEES8_S8_EEENS6_IJNS7_ILi192EEENS7_ILi128EEENS7_ILi96EEEEEELi96ENS_6half_tEfNS_4arch4Sm90ELb0ELb0ELb0ELb1ELb1ELb0ELb0ELb0ELb1ELb1ELb1ELb0EEENS1_21CollectiveEpilogueFwdINS6_IJSA_SC_SB_EEES9_SE_SG_Li384ELb1ELb1ELb1ELb0EEENS1_36VarlenDynamicPersistentTileSchedulerILi192ELi128ELi384ELi128ELb1ELb1ELb1ELb0ELb1ELb1EEEEEEEEEvNT_6ParamsE,"ax",@progbits
	.align	128
.text._ZN7cutlass13device_kernelIN5flash11enable_sm90INS1_16FlashAttnFwdSm90INS1_25CollectiveMainloopFwdSm90ILi2EN4cute5tupleIJNS5_1CILi1EEES8_S8_EEENS6_IJNS7_ILi192EEENS7_ILi128EEENS7_ILi96EEEEEELi96ENS_6half_tEfNS_4arch4Sm90ELb0ELb0ELb0ELb1ELb1ELb0ELb0ELb0ELb1ELb1ELb1ELb0EEENS1_21CollectiveEpilogueFwdINS6_IJSA_SC_SB_EEES9_SE_SG_Li384ELb1ELb1ELb1ELb0EEENS1_36VarlenDynamicPersistentTileSchedulerILi192ELi128ELi384ELi128ELb1ELb1ELb1ELb0ELb1ELb1EEEEEEEEEvNT_6ParamsE:
        .type           _ZN7cutlass13device_kernelIN5flash11enable_sm90INS1_16FlashAttnFwdSm90INS1_25CollectiveMainloopFwdSm90ILi2EN4cute5tupleIJNS5_1CILi1EEES8_S8_EEENS6_IJNS7_ILi192EEENS7_ILi128EEENS7_ILi96EEEEEELi96ENS_6half_tEfNS_4arch4Sm90ELb0ELb0ELb0ELb1ELb1ELb0ELb0ELb0ELb1ELb1ELb1ELb0EEENS1_21CollectiveEpilogueFwdINS6_IJSA_SC_SB_EEES9_SE_SG_Li384ELb1ELb1ELb1ELb0EEENS1_36VarlenDynamicPersistentTileSchedulerILi192ELi128ELi384ELi128ELb1ELb1ELb1ELb0ELb1ELb1EEEEEEEEEvNT_6ParamsE,@function
        .size           _ZN7cutlass13device_kernelIN5flash11enable_sm90INS1_16FlashAttnFwdSm90INS1_25CollectiveMainloopFwdSm90ILi2EN4cute5tupleIJNS5_1CILi1EEES8_S8_EEENS6_IJNS7_ILi192EEENS7_ILi128EEENS7_ILi96EEEEEELi96ENS_6half_tEfNS_4arch4Sm90ELb0ELb0ELb0ELb1ELb1ELb0ELb0ELb0ELb1ELb1ELb1ELb0EEENS1_21CollectiveEpilogueFwdINS6_IJSA_SC_SB_EEES9_SE_SG_Li384ELb1ELb1ELb1ELb0EEENS1_36VarlenDynamicPersistentTileSchedulerILi192ELi128ELi384ELi128ELb1ELb1ELb1ELb0ELb1ELb1EEEEEEEEEvNT_6ParamsE,(.L_x_15997 - _ZN7cutlass13device_kernelIN5flash11enable_sm90INS1_16FlashAttnFwdSm90INS1_25CollectiveMainloopFwdSm90ILi2EN4cute5tupleIJNS5_1CILi1EEES8_S8_EEENS6_IJNS7_ILi192EEENS7_ILi128EEENS7_ILi96EEEEEELi96ENS_6half_tEfNS_4arch4Sm90ELb0ELb0ELb0ELb1ELb1ELb0ELb0ELb0ELb1ELb1ELb1ELb0EEENS1_21CollectiveEpilogueFwdINS6_IJSA_SC_SB_EEES9_SE_SG_Li384ELb1ELb1ELb1ELb0EEENS1_36VarlenDynamicPersistentTileSchedulerILi192ELi128ELi384ELi128ELb1ELb1ELb1ELb0ELb1ELb1EEEEEEEEEvNT_6ParamsE)
        .other          _ZN7cutlass13device_kernelIN5flash11enable_sm90INS1_16FlashAttnFwdSm90INS1_25CollectiveMainloopFwdSm90ILi2EN4cute5tupleIJNS5_1CILi1EEES8_S8_EEENS6_IJNS7_ILi192EEENS7_ILi128EEENS7_ILi96EEEEEELi96ENS_6half_tEfNS_4arch4Sm90ELb0ELb0ELb0ELb1ELb1ELb0ELb0ELb0ELb1ELb1ELb1ELb0EEENS1_21CollectiveEpilogueFwdINS6_IJSA_SC_SB_EEES9_SE_SG_Li384ELb1ELb1ELb1ELb0EEENS1_36VarlenDynamicPersistentTileSchedulerILi192ELi128ELi384ELi128ELb1ELb1ELb1ELb0ELb1ELb1EEEEEEEEEvNT_6ParamsE,@"STO_CUDA_ENTRY STV_DEFAULT"
_ZN7cutlass13device_kernelIN5flash11enable_sm90INS1_16FlashAttnFwdSm90INS1_25CollectiveMainloopFwdSm90ILi2EN4cute5tupleIJNS5_1CILi1EEES8_S8_EEENS6_IJNS7_ILi192EEENS7_ILi128EEENS7_ILi96EEEEEELi96ENS_6half_tEfNS_4arch4Sm90ELb0ELb0ELb0ELb1ELb1ELb0ELb0ELb0ELb1ELb1ELb1ELb0EEENS1_21CollectiveEpilogueFwdINS6_IJSA_SC_SB_EEES9_SE_SG_Li384ELb1ELb1ELb1ELb0EEENS1_36VarlenDynamicPersistentTileSchedulerILi192ELi128ELi384ELi128ELb1ELb1ELb1ELb0ELb1ELb1EEEEEEEEEvNT_6ParamsE:
        /* <DEDUP_REMOVED lines=45> */
.L_x_10180:
        /* <DEDUP_REMOVED lines=22> */
.L_x_10181:
        /* <DEDUP_REMOVED lines=18> */
.L_x_10182:
        /* <DEDUP_REMOVED lines=22> */
.L_x_10183:
        /* <DEDUP_REMOVED lines=22> */
.L_x_10184:
        /* <DEDUP_REMOVED lines=8> */
.L_x_10186:
[----:B------:R-:W-:-:S08]  /*0890*/  NOP ;  /* 0x0000000000007918 */ /* 0x000fd00000000000 */
[----:B------:R-:W0:Y:S02]  /*08a0*/  USETMAXREG.TRY_ALLOC.CTAPOOL UP0, 0xa0 ;  /* 0x000000a0000079c8 */ /* 0x000e240008000600 */
[----:B0-----:R-:W-:-:S13]  /*08b0*/  PLOP3.LUT P0, PT, PT, PT, UP0, 0x80, 0x0 ;  /* 0x000000000000781c */ /* 0x001fda0003f0f008 */
[----:B------:R-:W-:Y:S05]  /*08c0*/  @!P0 BRA `(.L_x_10186) ;  /* 0xfffffffc00f08947 */ /* 0x000fea000383ffff */
[----:B------:R-:W0:Y:S01]  /*08d0*/  S2R R2, SR_TID.X ;  /* 0x0000000000027919 */ /* 0x000e220000002100 */
[----:B------:R-:W1:Y:S01]  /*08e0*/  S2UR UR41, SR_CgaCtaId ;  /* 0x00000000002979c3 */ /* 0x000e620000008800 */
[----:B------:R-:W-:Y:S01]  /*08f0*/  UMOV UR40, 0x400 ;  /* 0x0000040000287882 */ /* 0x000fe20000000000 */
[----:B------:R-:W-:Y:S01]  /*0900*/  ULDC UR4, c[0x0][0xc3c] ;  /* 0x00030f0000047ab9 */ /* 0x000fe20000000800 */
[----:B-1----:R-:W-:-:S05]  /*0910*/  ULEA UR40, UR41, UR40, 0x18 ;  /* 0x0000002829287291 */ /* 0x002fca000f8ec03f */
[----:B------:R-:W-:Y:S06]  /*0920*/  BAR.ARV 0x8, 0x200 ;  /* 0x0208000000007b1d */ /* 0x000fec0000002000 */
[----:B0-----:R-:W-:-:S04]  /*0930*/  LOP3.LUT R0, R2, 0xffffff80, RZ, 0xc0, !PT ;  /* 0xffffff8002007812 */ /* 0x001fc800078ec0ff */
[----:B------:R-:W-:-:S13]  /*0940*/  ISETP.NE.AND P0, PT, R0, 0x80, PT ;  /* 0x000000800000780c */ /* 0x000fda0003f05270 */
[----:B------:R-:W-:Y:S08]  /*0950*/  @!P0 BAR.ARV 0x9, 0x100 ;  /* 0x0244000000008b1d */ /* 0x000ff00000002000 */
[----:B------:R-:W-:Y:S06]  /*0960*/  BAR.SYNC.DEFER_BLOCKING 0x5, 0x200 ;  /* 0x0148000000007b1d */ /* 0x000fec0000010000 */
[----:B------:R-:W0:Y:S02]  /*0970*/  LDS.128 R8, [UR40+0x2d8d0] ;  /* 0x02d8d028ff087984 */ /* 0x000e240008000c00 */
[----:B------:R-:W-:Y:S06]  /*0980*/  BAR.ARV 0x4, 0x200 ;  /* 0x0108000000007b1d */ /* 0x000fec0000002000 */
[----:B0-----:R-:W-:-:S13]  /*0990*/  ISETP.GE.AND P0, PT, R11, UR4, PT ;  /* 0x000000040b007c0c */ /* 0x001fda000bf06270 */
[----:B------:R-:W-:Y:S05]  /*09a0*/  @P0 EXIT ;  /* 0x000000000000094d */ /* 0x000fea0003800000 */
[----:B------:R-:W2:Y:S01]  /*09b0*/  LDL R19, [R1+0x20] ;  /* 0x0000200001137983 */ /* 0x000ea20000100800 */
[----:B------:R-:W-:-:S05]  /*09c0*/  VIADD R17, R2, 0xffffff80 ;  /* 0xffffff8002117836 */ /* 0x000fca0000000000 */
[----:B------:R-:W-:-:S04]  /*09d0*/  SHF.R.S32.HI R0, RZ, 0x1f, R17 ;  /* 0x0000001fff007819 */ /* 0x000fc80000011411 */
[CC--:B------:R-:W-:Y:S02]  /*09e0*/  LEA.HI R2, R0.reuse, R17.reuse, RZ, 0x7 ;  /* 0x0000001100027211 */ /* 0x0c0fe400078f38ff */
[----:B------:R-:W-:Y:S02]  /*09f0*/  LEA.HI R3, R0, R17, RZ, 0x4 ;  /* 0x0000001100037211 */ /* 0x000fe400078f20ff */
[----:B------:R-:W-:-:S05]  /*0a00*/  LOP3.LUT R4, R2, 0xffffff80, RZ, 0xc0, !PT ;  /* 0xffffff8002047812 */ /* 0x000fca00078ec0ff */
[----:B------:R-:W-:Y:S01]  /*0a10*/  IMAD.IADD R18, R17, 0x1, -R4 ;  /* 0x0000000111127824 */ /* 0x000fe200078e0a04 */
[----:B------:R-:W-:-:S05]  /*0a20*/  LOP3.LUT R4, R3, 0xfffffff0, RZ, 0xc0, !PT ;  /* 0xfffffff003047812 */ /* 0x000fca00078ec0ff */
[----:B------:R-:W-:Y:S01]  /*0a30*/  IMAD.IADD R4, R17, 0x1, -R4 ;  /* 0x0000000111047824 */ /* 0x000fe200078e0a04 */
[----:B------:R-:W-:Y:S02]  /*0a40*/  SHF.R.S32.HI R6, RZ, 0x4, R3 ;  /* 0x00000004ff067819 */ /* 0x000fe40000011403 */
[----:B------:R-:W-:Y:S02]  /*0a50*/  LEA.HI R7, R0, R17, RZ, 0x5 ;  /* 0x0000001100077211 */ /* 0x000fe400078f28ff */
[----:B------:R-:W-:Y:S02]  /*0a60*/  SHF.R.S32.HI R5, RZ, 0x1f, R4 ;  /* 0x0000001fff057819 */ /* 0x000fe40000011404 */
[----:B------:R-:W-:Y:S02]  /*0a70*/  LEA.HI R3, R3, R6, RZ, 0x1 ;  /* 0x0000000603037211 */ /* 0x000fe400078f08ff */
[----:B------:R-:W-:Y:S02]  /*0a80*/  LEA.HI R5, R5, R4, RZ, 0x3 ;  /* 0x0000000405057211 */ /* 0x000fe400078f18ff */
[----:B------:R-:W-:-:S02]  /*0a90*/  SHF.R.S32.HI R16, RZ, 0x7, R2 ;  /* 0x00000007ff107819 */ /* 0x000fc40000011402 */
[----:B------:R-:W-:Y:S02]  /*0aa0*/  SHF.R.S32.HI R8, RZ, 0x5, R7 ;  /* 0x00000005ff087819 */ /* 0x000fe40000011407 */
[----:B------:R-:W-:Y:S02]  /*0ab0*/  LOP3.LUT R7, R3, 0x1ffffffe, RZ, 0xc0, !PT ;  /* 0x1ffffffe03077812 */ /* 0x000fe400078ec0ff */
[----:B------:R-:W-:Y:S01]  /*0ac0*/  LOP3.LUT R3, R5, 0xfffffff8, RZ, 0xc0, !PT ;  /* 0xfffffff805037812 */ /* 0x000fe200078ec0ff */
[----:B------:R-:W-:Y:S01]  /*0ad0*/  IMAD.HI R2, R16, 0x55555556, RZ ;  /* 0x5555555610027827 */ /* 0x000fe200078e02ff */
[----:B------:R-:W-:-:S03]  /*0ae0*/  SHF.R.S32.HI R12, RZ, 0x1f, R18 ;  /* 0x0000001fff0c7819 */ /* 0x000fc60000011412 */
[----:B------:R-:W-:Y:S02]  /*0af0*/  IMAD.IADD R3, R4, 0x1, -R3 ;  /* 0x0000000104037824 */ /* 0x000fe400078e0a03 */
[----:B------:R-:W-:Y:S01]  /*0b00*/  IMAD.IADD R7, R6, 0x1, -R7 ;  /* 0x0000000106077824 */ /* 0x000fe200078e0a07 */
[----:B------:R-:W-:Y:S01]  /*0b10*/  LEA.HI R13, R12, R18, RZ, 0x2 ;  /* 0x000000120c0d7211 */ /* 0x000fe200078f10ff */
[----:B------:R-:W-:Y:S01]  /*0b20*/  IMAD R6, R8, 0x10, R4 ;  /* 0x0000001008067824 */ /* 0x000fe200078e0204 */
[----:B------:R-:W-:Y:S01]  /*0b30*/  LEA.HI R4, R2, R2, RZ, 0x1 ;  /* 0x0000000202047211 */ /* 0x000fe200078f08ff */
[----:B------:R-:W-:Y:S01]  /*0b40*/  IMAD.SHL.U32 R2, R3, 0x40, RZ ;  /* 0x0000004003027824 */ /* 0x000fe200078e00ff */
[--C-:B------:R-:W-:Y:S01]  /*0b50*/  SHF.R.S32.HI R14, RZ, 0x2, R13.reuse ;  /* 0x00000002ff0e7819 */ /* 0x100fe2000001140d */
[----:B------:R-:W-:Y:S01]  /*0b60*/  IMAD.SHL.U32 R7, R7, 0x8, RZ ;  /* 0x0000000807077824 */ /* 0x000fe200078e00ff */
[----:B------:R-:W-:Y:S01]  /*0b70*/  SHF.R.S32.HI R15, RZ, 0x1f, R13 ;  /* 0x0000001fff0f7819 */ /* 0x000fe2000001140d */
[----:B------:R-:W-:Y:S01]  /*0b80*/  IMAD.SHL.U32 R5, R5, 0x40, RZ ;  /* 0x0000004005057824 */ /* 0x000fe200078e00ff */
[----:B------:R-:W-:Y:S01]  /*0b90*/  LOP3.LUT R2, R2, 0x1c0, RZ, 0xc0, !PT ;  /* 0x000001c002027812 */ /* 0x000fe200078ec0ff */
[----:B------:R-:W-:Y:S01]  /*0ba0*/  IMAD.U32 R6, R6, 0x20, R7 ;  /* 0x0000002006067824 */ /* 0x000fe200078e0007 */
[----:B------:R-:W-:-:S02]  /*0bb0*/  LEA.HI R15, R15, R14, RZ, 0x3 ;  /* 0x0000000e0f0f7211 */ /* 0x000fc400078f18ff */
[----:B------:R-:W-:Y:S02]  /*0bc0*/  LOP3.LUT R7, R2, 0x8, R7, 0xf8, !PT ;  /* 0x0000000802077812 */ /* 0x000fe400078ef807 */
[----:B------:R-:W-:Y:S02]  /*0bd0*/  LOP3.LUT R5, R5, 0x7ffffe00, RZ, 0xc0, !PT ;  /* 0x7ffffe0005057812 */ /* 0x000fe400078ec0ff */
[----:B------:R-:W-:Y:S02]  /*0be0*/  SHF.R.U32.HI R2, RZ, 0x3, R2 ;  /* 0x00000003ff027819 */ /* 0x000fe40000011602 */
[----:B------:R-:W-:Y:S02]  /*0bf0*/  LOP3.LUT R15, R15, 0xfffffff8, RZ, 0xc0, !PT ;  /* 0xfffffff80f0f7812 */ /* 0x000fe400078ec0ff */
[----:B------:R-:W-:Y:S01]  /*0c00*/  LEA.HI R12, R12, R18, RZ, 0x5 ;  /* 0x000000120c0c7211 */ /* 0x000fe200078f28ff */
[----:B------:R-:W-:Y:S01]  /*0c10*/  IMAD R5, R8, 0x400, R5 ;  /* 0x0000040008057824 */ /* 0x000fe200078e0205 */
[----:B------:R-:W-:Y:S01]  /*0c20*/  LOP3.LUT R2, R7, R2, RZ, 0x3c, !PT ;  /* 0x0000000207027212 */ /* 0x000fe200078e3cff */
[----:B------:R-:W-:Y:S01]  /*0c30*/  IMAD.IADD R15, R14, 0x1, -R15 ;  /* 0x000000010e0f7824 */ /* 0x000fe200078e0a0f */
[----:B------:R-:W-:-:S02]  /*0c40*/  SHF.R.S32.HI R12, RZ, 0x5, R12 ;  /* 0x00000005ff0c7819 */ /* 0x000fc4000001140c */
[----:B------:R-:W-:Y:S01]  /*0c50*/  LEA.HI R0, R0, R17, RZ, 0x2 ;  /* 0x0000001100007211 */ /* 0x000fe200078f10ff */
[----:B------:R-:W-:Y:S02]  /*0c60*/  IMAD R4, R4, -0x3, R16 ;  /* 0xfffffffd04047824 */ /* 0x000fe400078e0210 */
[----:B------:R-:W-:Y:S01]  /*0c70*/  IMAD.IADD R16, R5, 0x1, R2 ;  /* 0x0000000105107824 */ /* 0x000fe200078e0202 */
[----:B------:R-:W-:Y:S01]  /*0c80*/  LOP3.LUT R2, R0, 0xfffffffc, RZ, 0xc0, !PT ;  /* 0xfffffffc00027812 */ /* 0x000fe200078ec0ff */
[----:B------:R-:W-:Y:S01]  /*0c90*/  IMAD R15, R12, 0x10, R15 ;  /* 0x000000100c0f7824 */ /* 0x000fe200078e020f */
[----:B------:R-:W-:-:S03]  /*0ca0*/  LOP3.LUT R13, R13, 0x7ffffffc, RZ, 0xc0, !PT ;  /* 0x7ffffffc0d0d7812 */ /* 0x000fc600078ec0ff */
[----:B------:R-:W-:Y:S02]  /*0cb0*/  IMAD R8, R4, 0x40, R15 ;  /* 0x0000004004087824 */ /* 0x000fe400078e020f */
[----:B------:R-:W-:Y:S02]  /*0cc0*/  IMAD.IADD R4, R17, 0x1, -R2 ;  /* 0x0000000111047824 */ /* 0x000fe400078e0a02 */
[----:B------:R-:W-:Y:S01]  /*0cd0*/  IMAD.IADD R13, R18, 0x1, -R13 ;  /* 0x00000001120d7824 */ /* 0x000fe200078e0a0d */
[----:B------:R-:W-:Y:S01]  /*0ce0*/  R2P PR, R3, 0x6 ;  /* 0x0000000603007804 */ /* 0x000fe20000000000 */
[C---:B------:R-:W-:Y:S01]  /*0cf0*/  IMAD.SHL.U32 R138, R4.reuse, 0x8, RZ ;  /* 0x00000008048a7824 */ /* 0x040fe200078e00ff */
[----:B------:R-:W-:Y:S01]  /*0d00*/  LEA.HI R3, R4, R4, RZ, 0x1 ;  /* 0x0000000404037211 */ /* 0x000fe200078f08ff */
[----:B------:R-:W-:Y:S02]  /*0d10*/  IMAD.SHL.U32 R157, R13, 0x2, RZ ;  /* 0x000000020d9d7824 */ /* 0x000fe400078e00ff */
[----:B------:R-:W-:Y:S01]  /*0d20*/  VIADD R144, R138, 0x40 ;  /* 0x000000408a907836 */ /* 0x000fe20000000000 */
[----:B------:R-:W-:Y:S01]  /*0d30*/  LOP3.LUT R3, R3, 0x1ffffffe, RZ, 0xc0, !PT ;  /* 0x1ffffffe03037812 */ /* 0x000fe200078ec0ff */
[----:B------:R-:W-:-:S02]  /*0d40*/  VIADD R155, R157, 0x8 ;  /* 0x000000089d9b7836 */ /* 0x000fc40000000000 */
[C---:B------:R-:W-:Y:S01]  /*0d50*/  VIADD R152, R157.reuse, 0x20 ;  /* 0x000000209d987836 */ /* 0x040fe20000000000 */
[----:B------:R-:W-:Y:S01]  /*0d60*/  SHF.R.S32.HI R0, RZ, 0x2, R0 ;  /* 0x00000002ff007819 */ /* 0x000fe20000011400 */
[C---:B------:R-:W-:Y:S01]  /*0d70*/  VIADD R149, R157.reuse, 0x38 ;  /* 0x000000389d957836 */ /* 0x040fe20000000000 */
[----:B------:R-:W-:Y:S01]  /*0d80*/  SHF.R.S32.HI R0, RZ, 0x1f, R144 ;  /* 0x0000001fff007819 */ /* 0x000fe20000011490 */
[----:B------:R-:W-:Y:S01]  /*0d90*/  VIADD R146, R157, 0x50 ;  /* 0x000000509d927836 */ /* 0x000fe20000000000 */
[----:B------:R-:W-:Y:S01]  /*0da0*/  SHF.R.S32.HI R0, RZ, 0x1f, R155 ;  /* 0x0000001fff007819 */ /* 0x000fe2000001149b */
[----:B------:R-:W-:Y:S01]  /*0db0*/  IMAD.IADD R3, R4, 0x1, -R3 ;  /* 0x0000000104037824 */ /* 0x000fe200078e0a03 */
[----:B------:R-:W-:Y:S02]  /*0dc0*/  SHF.R.S32.HI R0, RZ, 0x1f, R152 ;  /* 0x0000001fff007819 */ /* 0x000fe40000011498 */
[----:B------:R-:W-:Y:S02]  /*0dd0*/  SHF.R.S32.HI R0, RZ, 0x1f, R149 ;  /* 0x0000001fff007819 */ /* 0x000fe40000011495 */
[----:B------:R-:W-:Y:S01]  /*0de0*/  SHF.R.S32.HI R0, RZ, 0x1f, R146 ;  /* 0x0000001fff007819 */ /* 0x000fe20000011492 */
[----:B------:R-:W-:Y:S01]  /*0df0*/  IMAD R0, R3, 0x8, R8 ;  /* 0x0000000803007824 */ /* 0x000fe200078e0208 */
[----:B------:R0:W-:Y:S04]  /*0e00*/  STL [R1+0x44], R6 ;  /* 0x0000440601007387 */ /* 0x0001e80000100800 */
[----:B------:R1:W-:Y:S04]  /*0e10*/  STL [R1+0x3c], R8 ;  /* 0x00003c0801007387 */ /* 0x0003e80000100800 */
[----:B------:R1:W-:Y:S04]  /*0e20*/  STL [R1+0x8], RZ ;  /* 0x000008ff01007387 */ /* 0x0003e80000100800 */
[----:B------:R1:W-:Y:S01]  /*0e30*/  STL [R1+0x40], R0 ;  /* 0x0000400001007387 */ /* 0x0003e20000100800 */
[----:B------:R-:W-:Y:S01]  /*0e40*/  LEA R16, R16, UR40, 0x1 ;  /* 0x0000002810107c11 */ /* 0x000fe2000f8e08ff */
[----:B------:R-:W-:-:S02]  /*0e50*/  IMAD.MOV.U32 R17, RZ, RZ, 0x40 ;  /* 0x00000040ff117424 */ /* 0x000fc400078e00ff */
[----:B------:R-:W-:Y:S02]  /*0e60*/  VIADD R142, R138, 0x20 ;  /* 0x000000208a8e7836 */ /* 0x000fe40000000000 */
[----:B------:R-:W-:Y:S02]  /*0e70*/  VIADD R153, R157, 0x18 ;  /* 0x000000189d997836 */ /* 0x000fe40000000000 */
[----:B------:R-:W-:Y:S01]  /*0e80*/  VIADD R18, R16, 0x21800 ;  /* 0x0002180010127836 */ /* 0x000fe20000000000 */
[----:B------:R-:W-:Y:S01]  /*0e90*/  SEL R17, R17, 0xffffffc0, !P2 ;  /* 0xffffffc011117807 */ /* 0x000fe20005000000 */
[C---:B------:R-:W-:Y:S02]  /*0ea0*/  VIADD R154, R157.reuse, 0x10 ;  /* 0x000000109d9a7836 */ /* 0x040fe40000000000 */
[C---:B------:R-:W-:Y:S01]  /*0eb0*/  VIADD R150, R157.reuse, 0x30 ;  /* 0x000000309d967836 */ /* 0x040fe20000000000 */
[C---:B------:R-:W-:Y:S01]  /*0ec0*/  IADD3 R151, R157.reuse, 0x28, RZ ;  /* 0x000000289d977810 */ /* 0x040fe20007ffe0ff */
[C---:B------:R-:W-:Y:S01]  /*0ed0*/  VIADD R147, R157.reuse, 0x48 ;  /* 0x000000489d937836 */ /* 0x040fe20000000000 */
[----:B------:R-:W-:Y:S01]  /*0ee0*/  SHF.R.S32.HI R4, RZ, 0x1f, R142 ;  /* 0x0000001fff047819 */ /* 0x000fe2000001148e */
[----:B------:R-:W-:-:S02]  /*0ef0*/  VIADD R148, R157, 0x40 ;  /* 0x000000409d947836 */ /* 0x000fc40000000000 */
[----:B------:R-:W-:Y:S02]  /*0f00*/  VIADD R145, R157, 0x58 ;  /* 0x000000589d917836 */ /* 0x000fe40000000000 */
[----:B------:R-:W-:Y:S01]  /*0f10*/  VIADD R23, R16, 0x21820 ;  /* 0x0002182010177836 */ /* 0x000fe20000000000 */
[----:B------:R-:W-:Y:S01]  /*0f20*/  SHF.R.S32.HI R4, RZ, 0x1f, R153 ;  /* 0x0000001fff047819 */ /* 0x000fe20000011499 */
[C---:B------:R-:W-:Y:S01]  /*0f30*/  @P1 VIADD R23, R18.reuse, 0xffffffe0 ;  /* 0xffffffe012171836 */ /* 0x040fe20000000000 */
[----:B------:R-:W-:Y:S01]  /*0f40*/  SHF.R.S32.HI R4, RZ, 0x1f, R150 ;  /* 0x0000001fff047819 */ /* 0x000fe20000011496 */
[----:B------:R-:W-:Y:S01]  /*0f50*/  IMAD.MOV.U32 R5, RZ, RZ, R9 ;  /* 0x000000ffff057224 */ /* 0x000fe200078e0009 */
[----:B------:R-:W-:Y:S01]  /*0f60*/  SHF.R.S32.HI R9, RZ, 0x1f, R154 ;  /* 0x0000001fff097819 */ /* 0x000fe2000001149a */
[----:B------:R-:W-:Y:S01]  /*0f70*/  IMAD.IADD R18, R18, 0x1, R17 ;  /* 0x0000000112127824 */ /* 0x000fe200078e0211 */
[----:B------:R-:W-:Y:S01]  /*0f80*/  SHF.R.S32.HI R9, RZ, 0x1f, R151 ;  /* 0x0000001fff097819 */ /* 0x000fe20000011497 */
[----:B0-----:R-:W-:Y:S01]  /*0f90*/  IMAD.MOV.U32 R6, RZ, RZ, R10 ;  /* 0x000000ffff067224 */ /* 0x001fe200078e000a */
[----:B------:R-:W-:Y:S01]  /*0fa0*/  SHF.R.S32.HI R4, RZ, 0x1f, R147 ;  /* 0x0000001fff047819 */ /* 0x000fe20000011493 */
[----:B------:R-:W-:Y:S01]  /*0fb0*/  IMAD.MOV.U32 R7, RZ, RZ, R11 ;  /* 0x000000ffff077224 */ /* 0x000fe200078e000b */
[----:B------:R-:W-:Y:S01]  /*0fc0*/  SHF.R.S32.HI R9, RZ, 0x1f, R148 ;  /* 0x0000001fff097819 */ /* 0x000fe20000011494 */
[----:B------:R-:W-:Y:S01]  /*0fd0*/  IMAD.MOV.U32 R2, RZ, RZ, RZ ;  /* 0x000000ffff027224 */ /* 0x000fe200078e00ff */
[----:B------:R-:W-:Y:S01]  /*0fe0*/  SHF.R.S32.HI R4, RZ, 0x1f, R145 ;  /* 0x0000001fff047819 */ /* 0x000fe20000011491 */
[----:B------:R-:W-:-:S02]  /*0ff0*/  IMAD.IADD R17, R17, 0x1, R23 ;  /* 0x0000000111117824 */ /* 0x000fc400078e0217 */
[----:B------:R-:W-:Y:S01]  /*1000*/  VIADD R136, R23, 0x6000 ;  /* 0x0000600017887836 */ /* 0x000fe20000000000 */
[----:B------:R-:W-:Y:S01]  /*1010*/  UMOV UR38, URZ ;  /* 0x0000003f00267c82 */ /* 0x000fe20008000000 */
[----:B-12---:R-:W-:-:S07]  /*1020*/  LOP3.LUT R19, R19, 0x1, RZ, 0xfc, !PT ;  /* 0x0000000113137812 */ /* 0x006fce00078efcff */
.L_x_10228:
[----:B012-4-:R-:W0:Y:S01]  /*1030*/  LDC.64 R8, c[0x0][0xc88] ;  /* 0x00032200ff087b82 */ /* 0x017e220000000a00 */
[----:B------:R-:W-:-:S07]  /*1040*/  ULDC.64 UR4, c[0x0][0xa28] ;  /* 0x00028a0000047ab9 */ /* 0x000fce0000000a00 */
[----:B---3--:R-:W1:Y:S08]  /*1050*/  LDC.64 R12, c[0x0][0x418] ;  /* 0x00010600ff0c7b82 */ /* 0x008e700000000a00 */
[----:B------:R-:W2:Y:S01]  /*1060*/  LDC R0, c[0x0][0x424] ;  /* 0x00010900ff007b82 */ /* 0x000ea20000000800 */
[----:B0-----:R-:W-:-:S07]  /*1070*/  IMAD.WIDE R8, R7, 0x4, R8 ;  /* 0x0000000407087825 */ /* 0x001fce00078e0208 */
[----:B------:R-:W0:Y:S01]  /*1080*/  LDC R89, c[0x0][0x2f0] ;  /* 0x0000bc00ff597b82 */ /* 0x000e220000000800 */
[----:B------:R-:W3:Y:S01]  /*1090*/  LDG.E R137, desc[UR36][R8.64] ;  /* 0x0000002408897981 */ /* 0x000ee2000c1e1900 */
        /* <DEDUP_REMOVED lines=27> */
.L_x_10187:
[----:B-----5:R-:W-:Y:S01]  /*1250*/  IMAD.IADD R89, R89, 0x1, -R4 ;  /* 0x0000000159597824 */ /* 0x020fe200078e0a04 */
[C---:B------:R-:W-:Y:S02]  /*1260*/  LOP3.LUT R3, R6.reuse, 0xff000000, RZ, 0xc0, !PT ;  /* 0xff00000006037812 */ /* 0x040fe400078ec0ff */
[----:B------:R-:W-:Y:S01]  /*1270*/  LOP3.LUT R0, R6, 0xff0000, RZ, 0xc0, !PT ;  /* 0x00ff000006007812 */ /* 0x000fe200078ec0ff */
[C---:B------:R-:W-:Y:S01]  /*1280*/  VIADD R4, R89.reuse, 0x7f ;  /* 0x0000007f59047836 */ /* 0x040fe20000000000 */
[----:B------:R-:W-:Y:S02]  /*1290*/  ISETP.GE.AND P0, PT, R89, 0x1, PT ;  /* 0x000000015900780c */ /* 0x000fe40003f06270 */
[----:B------:R-:W-:Y:S02]  /*12a0*/  SHF.R.U32.HI R3, RZ, 0x8, R3 ;  /* 0x00000008ff037819 */ /* 0x000fe40000011603 */
[----:B------:R-:W-:Y:S02]  /*12b0*/  SHF.R.S32.HI R7, RZ, 0x1f, R4 ;  /* 0x0000001fff077819 */ /* 0x000fe40000011404 */
[----:B------:R-:W-:Y:S01]  /*12c0*/  LEA.HI R0, R0, R3, RZ, 0x10 ;  /* 0x0000000300007211 */ /* 0x000fe200078f80ff */
[----:B------:R-:W-:Y:S01]  /*12d0*/  IMAD.MOV.U32 R3, RZ, RZ, RZ ;  /* 0x000000ffff037224 */ /* 0x000fe200078e00ff */
[----:B------:R-:W-:-:S02]  /*12e0*/  LEA.HI R7, R7, R4, RZ, 0x7 ;  /* 0x0000000407077211 */ /* 0x000fc400078f38ff */
[----:B------:R-:W-:Y:S02]  /*12f0*/  LOP3.LUT R156, R0, 0xff, RZ, 0xc0, !PT ;  /* 0x000000ff009c7812 */ /* 0x000fe400078ec0ff */
[----:B------:R-:W-:Y:S02]  /*1300*/  SHF.R.U32.HI R140, RZ, 0x10, R0 ;  /* 0x00000010ff8c7819 */ /* 0x000fe40000011600 */
[----:B------:R-:W-:Y:S01]  /*1310*/  SHF.R.S32.HI R88, RZ, 0x7, R7 ;  /* 0x00000007ff587819 */ /* 0x000fe20000011407 */
[----:B------:R-:W-:Y:S06]  /*1320*/  @!P0 BRA `(.L_x_10188) ;  /* 0x0000000000748947 */ /* 0x000fec0003800000 */
[----:B------:R-:W3:Y:S01]  /*1330*/  LDC R3, c[0x0][0x9f0] ;  /* 0x00027c00ff037b82 */ /* 0x000ee20000000800 */
[----:B------:R-:W-:-:S04]  /*1340*/  ISETP.NE.AND P0, PT, R140, RZ, PT ;  /* 0x000000ff8c00720c */ /* 0x000fc80003f05270 */
[----:B---3--:R-:W-:-:S04]  /*1350*/  SEL R11, R140, R3, P0 ;  /* 0x000000038c0b7207 */ /* 0x008fc80000000000 */
        /* <DEDUP_REMOVED lines=26> */
.L_x_10188:
        /* <DEDUP_REMOVED lines=33> */
[----:B------:R-:W-:-:S04]  /*1710*/  UIADD3 UR6, UR40, 0x21800, URZ ;  /* 0x0002180028067890 */ /* 0x000fc8000fffe03f */
[----:B------:R-:W-:-:S06]  /*1720*/  ULOP3.LUT UP0, URZ, UR6, 0x3ff, URZ, 0xc0, !UPT ;  /* 0x000003ff063f7892 */ /* 0x000fcc000f80c03f */
[----:B------:R-:W-:Y:S01]  /*1730*/  PLOP3.LUT P0, PT, PT, PT, UP0, 0x80, 0x0 ;  /* 0x000000000000781c */ /* 0x000fe20003f0f008 */
[----:B0-----:R-:W-:-:S05]  /*1740*/  VIADD R4, R0, 0xffffff80 ;  /* 0xffffff8000047836 */ /* 0x001fca0000000000 */
[----:B------:R-:W-:-:S04]  /*1750*/  SHF.R.S32.HI R0, RZ, 0x1f, R4 ;  /* 0x0000001fff007819 */ /* 0x000fc80000011404 */
[----:B------:R-:W-:-:S04]  /*1760*/  LEA.HI R0, R0, R4, RZ, 0x7 ;  /* 0x0000000400007211 */ /* 0x000fc800078f38ff */
[----:B------:R-:W-:-:S06]  /*1770*/  SHF.R.S32.HI R0, RZ, 0x7, R0 ;  /* 0x00000007ff007819 */ /* 0x000fcc0000011400 */
[----:B------:R-:W0:Y:S02]  /*1780*/  SHFL.IDX PT, R0, R0, RZ, 0x1f ;  /* 0x00001fff00007589 */ /* 0x000e2400000e0000 */
[----:B0-----:R-:W-:-:S13]  /*1790*/  R2UR UR42, R0 ;  /* 0x00000000002a72ca */ /* 0x001fda00000e0000 */
        /* <DEDUP_REMOVED lines=14> */
[----:B---3--:R-:W-:Y:S01]  /*1880*/  IMAD.U32 R10, RZ, RZ, UR6 ;  /* 0x00000006ff0a7e24 */ /* 0x008fe2000f8e00ff */
        /* <DEDUP_REMOVED lines=8> */
.L_x_10190:
[----:B------:R-:W2:Y:S01]  /*1910*/  LDL R20, [R1+0x8] ;  /* 0x0000080001147983 */ /* 0x000ea20000100800 */
[----:B------:R-:W-:Y:S02]  /*1920*/  ISETP.NE.AND P0, PT, R19, 0x3, PT ;  /* 0x000000031300780c */ /* 0x000fe40003f05270 */
[----:B--2---:R-:W-:-:S04]  /*1930*/  LEA.HI R0, R20, R20, RZ, 0x1 ;  /* 0x0000001414007211 */ /* 0x004fc800078f08ff */
[----:B------:R-:W-:-:S05]  /*1940*/  LOP3.LUT R0, R0, 0xfffffffe, RZ, 0xc0, !PT ;  /* 0xfffffffe00007812 */ /* 0x000fca00078ec0ff */
[----:B------:R-:W-:-:S05]  /*1950*/  IMAD.IADD R0, R20, 0x1, -R0 ;  /* 0x0000000114007824 */ /* 0x000fca00078e0a00 */
[----:B------:R-:W-:-:S04]  /*1960*/  SHF.L.U32 R0, R0, 0x1f, RZ ;  /* 0x0000001f00007819 */ /* 0x000fc800000006ff */
[----:B------:R-:W0:Y:S02]  /*1970*/  SYNCS.PHASECHK.TRANS64.TRYWAIT P1, [UR40+0x2d800], R0 ;  /* 0x02d80000ff0075a7 */ /* 0x000e240008020168 */
[----:B0-----:R-:W-:Y:S05]  /*1980*/  @!P1 BRA `(.L_x_10191) ;  /* 0x000000cc00d89947 */ /* 0x001fea0003800000 */
.L_x_10311:
[----:B------:R-:W-:Y:S05]  /*1990*/  @!P0 BRA `(.L_x_10192) ;  /* 0x0000000000048947 */ /* 0x000fea0003800000 */
[----:B------:R-:W-:Y:S01]  /*19a0*/  BPT.TRAP 0x1 ;  /* 0x000000040000795c */ /* 0x000fe20000300000 */
.L_x_10192:
[----:B------:R-:W-:Y:S01]  /*19b0*/  IMAD.U32 R5, RZ, RZ, UR38 ;  /* 0x00000026ff057e24 */ /* 0x000fe2000f8e00ff */
[----:B0-----:R-:W-:-:S04]  /*19c0*/  SHF.L.U32 R0, R2, 0x1f, RZ ;  /* 0x0000001f02007819 */ /* 0x001fc800000006ff */
[----:B------:R-:W-:-:S04]  /*19d0*/  LEA R5, R5, UR40, 0x3 ;  /* 0x0000002805057c11 */ /* 0x000fc8000f8e18ff */
[----:B------:R0:W1:Y:S01]  /*19e0*/  SYNCS.PHASECHK.TRANS64.TRYWAIT P1, [R5+URZ+0x2d830], R0 ;  /* 0x02d83000050075a7 */ /* 0x000062000802017f */
[----:B------:R-:W-:Y:S05]  /*19f0*/  @!P0 BRA `(.L_x_10193) ;  /* 0x0000000000048947 */ /* 0x000fea0003800000 */
[----:B------:R-:W-:Y:S01]  /*1a00*/  BPT.TRAP 0x1 ;  /* 0x000000040000795c */ /* 0x000fe20000300000 */
.L_x_10193:
[----:B------:R-:W-:Y:S01]  /*1a10*/  IMAD.MOV.U32 R135, RZ, RZ, RZ ;  /* 0x000000ffff877224 */ /* 0x000fe200078e00ff */
[----:B-1----:R-:W-:Y:S06]  /*1a20*/  @P1 BRA `(.L_x_10194) ;  /* 0x0000000000081947 */ /* 0x002fec0003800000 */
[----:B------:R-:W1:Y:S02]  /*1a30*/  SYNCS.PHASECHK.TRANS64.TRYWAIT P1, [R5+URZ+0x2d830], R0 ;  /* 0x02d83000050075a7 */ /* 0x000e64000802017f */
[----:B-1----:R-:W-:Y:S05]  /*1a40*/  @!P1 BRA `(.L_x_10195) ;  /* 0x000000cc00c09947 */ /* 0x002fea0003800000 */
.L_x_10194:
[----:B------:R-:W-:Y:S05]  /*1a50*/  WARPSYNC.ALL ;  /* 0x0000000000007948 */ /* 0x000fea0003800000 */
[----:B------:R-:W-:Y:S01]  /*1a60*/  UIADD3 UR4, UR40, 0x15400, URZ ;  /* 0x0001540028047890 */ /* 0x000fe2000fffe03f */
[----:B------:R-:W-:Y:S01]  /*1a70*/  WARPGROUP.ARRIVE ;  /* 0x00000000000079c5 */ /* 0x000fe20000000000 */
[----:B------:R-:W-:Y:S02]  /*1a80*/  ULEA UR43, UR43, UR40, 0xc ;  /* 0x000000282b2b7291 */ /* 0x000fe4000f8e603f */
[----:B------:R-:W-:Y:S02]  /*1a90*/  USHF.R.U32.HI UR4, URZ, 0x4, UR4 ;  /* 0x000000043f047899 */ /* 0x000fe40008011604 */
[----:B------:R-:W-:-:S02]  /*1aa0*/  UIADD3 UR43, UR43, 0xc400, URZ ;  /* 0x0000c4002b2b7890 */ /* 0x000fc4000fffe03f */
[----:B------:R-:W-:Y:S02]  /*1ab0*/  ULOP3.LUT UR4, UR4, 0x3fff, URZ, 0xc0, !UPT ;  /* 0x00003fff04047892 */ /* 0x000fe4000f8ec03f */
[----:B------:R-:W-:Y:S02]  /*1ac0*/  USHF.R.U32.HI UR43, URZ, 0x4, UR43 ;  /* 0x000000043f2b7899 */ /* 0x000fe4000801162b */
[----:B------:R-:W-:Y:S02]  /*1ad0*/  ULOP3.LUT UR28, UR4, 0x10000, URZ, 0xfc, !UPT ;  /* 0x00010000041c7892 */ /* 0x000fe4000f8efc3f */
[----:B------:R-:W-:Y:S02]  /*1ae0*/  ULOP3.LUT UR43, UR43, 0x3fff, URZ, 0xc0, !UPT ;  /* 0x00003fff2b2b7892 */ /* 0x000fe4000f8ec03f */
[----:B------:R-:W-:Y:S02]  /*1af0*/  UIMAD UR6, UR38, 0x600, UR28 ;  /* 0x00000600260678a4 */ /* 0x000fe4000f8e021c */
[----:B------:R-:W-:Y:S01]  /*1b00*/  ULOP3.LUT UR4, UR43, 0x10000, URZ, 0xfc, !UPT ;  /* 0x000100002b047892 */ /* 0x000fe2000f8efc3f */
[----:B------:R-:W-:Y:S01]  /*1b10*/  UMOV UR7, 0x80000020 ;  /* 0x8000002000077882 */ /* 0x000fe20000000000 */
[----:B------:R-:W-:-:S02]  /*1b20*/  UMOV UR5, 0x80000020 ;  /* 0x8000002000057882 */ /* 0x000fc40000000000 */
        /* <DEDUP_REMOVED lines=39> */
.L_x_10196:
[----:B------:R-:W-:Y:S01]  /*1da0*/  IADD3 R89, R89, 0x80, -R157 ;  /* 0x0000008059597810 */ /* 0x000fe20007ffe89d */
[----:B------:R-:W-:Y:S01]  /*1db0*/  ULDC UR6, c[0x0][0x988] ;  /* 0x0002620000067ab9 */ /* 0x000fe20000000800 */
[----:B------:R-:W-:Y:S01]  /*1dc0*/  P2R R7, PR, RZ, 0x1 ;  /* 0x00000001ff077803 */ /* 0x000fe20000000000 */
        /* <DEDUP_REMOVED lines=36> */
[----:B---3--:R-:W-:Y:S01]  /*2010*/  FSEL R8, R33, -INF , P5 ;  /* 0xff80000021087808 */ /* 0x008fe20002800000 */
        /* <DEDUP_REMOVED lines=94> */
[----:B------:R-:W-:Y:S02]  /*2600*/  ISETP.GT.AND P4, PT, R4, 0x71, PT ;  /* 0x000000710400780c */ /* 0x000fe40003f84270 */
        /* <DEDUP_REMOVED lines=11> */
[----:B------:R-:W-:Y:S02]  /*26c0*/  P2R R21, PR, RZ, 0x4 ;  /* 0x00000004ff157803 */ /* 0x000fe40000000000 */
[----:B------:R-:W-:Y:S01]  /*26d0*/  ISETP.GT.AND P2, PT, R4, 0x58, PT ;  /* 0x000000580400780c */ /* 0x000fe20003f44270 */
[----:B01----:R-:W0:Y:S01]  /*26e0*/  SHFL.BFLY PT, R0, R11, 0x2, 0x1f ;  /* 0x0c401f000b007f89 */ /* 0x003e2200000e0000 */
[----:B------:R-:W-:Y:S02]  /*26f0*/  P2R R29, PR, RZ, 0x2 ;  /* 0x00000002ff1d7803 */ /* 0x000fe40000000000 */
[----:B------:R-:W-:Y:S02]  /*2700*/  FSEL R70, R70, -INF , P2 ;  /* 0xff80000046467808 */ /* 0x000fe40001000000 */
[----:B------:R-:W-:-:S02]  /*2710*/  ISETP.NE.AND P2, PT, R21, RZ, PT ;  /* 0x000000ff1500720c */ /* 0x000fc40003f45270 */
[C---:B------:R-:W-:Y:S02]  /*2720*/  ISETP.GT.AND P1, PT, R4.reuse, 0x59, PT ;  /* 0x000000590400780c */ /* 0x040fe40003f24270 */
[----:B------:R-:W-:Y:S02]  /*2730*/  P2R R31, PR, RZ, 0x1 ;  /* 0x00000001ff1f7803 */ /* 0x000fe40000000000 */
[----:B------:R-:W-:Y:S02]  /*2740*/  ISETP.GT.AND P0, PT, R4, 0x60, PT ;  /* 0x000000600400780c */ /* 0x000fe40003f04270 */
[----:B------:R-:W-:Y:S02]  /*2750*/  FSEL R80, R71, -INF , P1 ;  /* 0xff80000047507808 */ /* 0x000fe40000800000 */
[----:B------:R-:W-:Y:S02]  /*2760*/  FSEL R74, R74, -INF , P0 ;  /* 0xff8000004a4a7808 */ /* 0x000fe40000000000 */
[----:B------:R-:W-:-:S02]  /*2770*/  ISETP.NE.AND P0, PT, R31, RZ, PT ;  /* 0x000000ff1f00720c */ /* 0x000fc40003f05270 */
[----:B------:R-:W-:Y:S02]  /*2780*/  ISETP.NE.AND P1, PT, R29, RZ, PT ;  /* 0x000000ff1d00720c */ /* 0x000fe40003f25270 */
[----:B------:R-:W-:Y:S02]  /*2790*/  FSEL R126, R75, -INF , P0 ;  /* 0xff8000004b7e7808 */ /* 0x000fe40000000000 */
[----:B------:R-:W-:Y:S02]  /*27a0*/  FSEL R86, R86, -INF , P5 ;  /* 0xff80000056567808 */ /* 0x000fe40002800000 */
[----:B0-----:R-:W-:Y:S02]  /*27b0*/  FMNMX.FTZ R13, R11, R0, !PT ;  /* 0x000000000b0d7209 */ /* 0x001fe40007810000 */
[----:B------:R-:W-:Y:S02]  /*27c0*/  ISETP.NE.AND P0, PT, R7, RZ, PT ;  /* 0x000000ff0700720c */ /* 0x000fe40003f05270 */
[----:B------:R-:W-:Y:S01]  /*27d0*/  R2UR UR6, R5 ;  /* 0x00000000050672ca */ /* 0x000fe200000e0000 */
[----:B------:R-:W0:-:S12]  /*27e0*/  SHFL.BFLY PT, R0, R13, 0x1, 0x1f ;  /* 0x0c201f000d007f89 */ /* 0x000e1800000e0000 */
[----:B------:R-:W-:-:S04]  /*27f0*/  UIADD3 UR6, UR6, 0x2d840, URZ ;  /* 0x0002d84006067890 */ /* 0x000fc8000fffe03f */
[----:B------:R-:W-:Y:S01]  /*2800*/  UPRMT UR6, UR41, 0x654, UR6 ;  /* 0x0000065429067896 */ /* 0x000fe20008000006 */
[----:B0-----:R-:W-:-:S08]  /*2810*/  FMNMX.FTZ R0, R13, R0, !PT ;  /* 0x000000000d007209 */ /* 0x001fd00007810000 */
[----:B------:R-:W-:Y:S01]  /*2820*/  SYNCS.ARRIVE.TRANS64.RED.A1T0 RZ, [UR6], RZ ;  /* 0x000000ffffff79a7 */ /* 0x000fe20008100406 */
[----:B------:R-:W-:Y:S02]  /*2830*/  FMNMX.FTZ R13, R26, R27, !PT ;  /* 0x0000001b1a0d7209 */ /* 0x000fe40007810000 */
[C---:B------:R-:W-:Y:S01]  /*2840*/  FSETP.NEU.FTZ.AND P3, PT, R0.reuse, -INF , PT ;  /* 0xff8000000000780b */ /* 0x040fe20003f7d000 */
[----:B------:R-:W-:Y:S01]  /*2850*/  FMUL.FTZ R9, R0, R3 ;  /* 0x0000000300097220 */ /* 0x000fe20000410000 */
[----:B------:R-:W-:-:S04]  /*2860*/  FMNMX.FTZ R13, R30, R13, !PT ;  /* 0x0000000d1e0d7209 */ /* 0x000fc80007810000 */
[----:B------:R-:W-:Y:S02]  /*2870*/  FMNMX.FTZ R13, R12, R13, !PT ;  /* 0x0000000d0c0d7209 */ /* 0x000fe40007810000 */
[----:B------:R-:W-:Y:S02]  /*2880*/  FSEL R9, R9, RZ, P3 ;  /* 0x000000ff09097208 */ /* 0x000fe40001800000 */
[----:B------:R-:W-:Y:S02]  /*2890*/  FMNMX.FTZ R13, R34, R13, !PT ;  /* 0x0000000d220d7209 */ /* 0x000fe40007810000 */
[----:B------:R-:W-:Y:S01]  /*28a0*/  ISETP.NE.AND P3, PT, R15, RZ, PT ;  /* 0x000000ff0f00720c */ /* 0x000fe20003f65270 */
[--C-:B------:R-:W-:Y:S01]  /*28b0*/  FFMA.FTZ R132, R25, R3, -R9.reuse ;  /* 0x0000000319847223 */ /* 0x100fe20000010809 */
[----:B------:R-:W-:Y:S01]  /*28c0*/  FMNMX.FTZ R15, R20, R13, !PT ;  /* 0x0000000d140f7209 */ /* 0x000fe20007810000 */
[-CC-:B------:R-:W-:Y:S01]  /*28d0*/  FFMA.FTZ R134, R6, R3.reuse, -R9.reuse ;  /* 0x0000000306867223 */ /* 0x180fe20000010809 */
[-CC-:B------:R-:W-:Y:S01]  /*28e0*/  FFMA.FTZ R6, R32, R3.reuse, -R9.reuse ;  /* 0x0000000320067223 */ /* 0x180fe20000010809 */
        /* <DEDUP_REMOVED lines=11> */
[----:B------:R-:W-:Y:S01]  /*29a0*/  FSEL R82, R82, -INF , P3 ;  /* 0xff80000052527808 */ /* 0x000fe20001800000 */
[--C-:B------:R-:W-:Y:S01]  /*29b0*/  FFMA.FTZ R8, R8, R3, -R9.reuse ;  /* 0x0000000308087223 */ /* 0x100fe20000010809 */
[----:B------:R-:W-:Y:S01]  /*29c0*/  FMNMX.FTZ R21, R96, R21, !PT ;  /* 0x0000001560157209 */ /* 0x000fe20007810000 */
[--C-:B------:R-:W-:Y:S01]  /*29d0*/  FFMA.FTZ R52, R52, R3, -R9.reuse ;  /* 0x0000000334347223 */ /* 0x100fe20000010809 */
[----:B------:R-:W-:Y:S01]  /*29e0*/  FSEL R102, R87, -INF , P6 ;  /* 0xff80000057667808 */ /* 0x000fe20003000000 */
[----:B------:R-:W-:Y:S01]  /*29f0*/  MUFU.EX2 R13, R8 ;  /* 0x00000008000d7308 */ /* 0x000fe20000000800 */
[----:B------:R-:W-:Y:S01]  /*2a00*/  FMNMX.FTZ R21, R46, R21, !PT ;  /* 0x000000152e157209 */ /* 0x000fe20007810000 */
[-CC-:B0-----:R-:W-:Y:S01]  /*2a10*/  FFMA.FTZ R36, R98, R3.reuse, -R9.reuse ;  /* 0x0000000362247223 */ /* 0x181fe20000010809 */
[----:B------:R-:W-:Y:S01]  /*2a20*/  FSEL R98, R83, -INF , P4 ;  /* 0xff80000053627808 */ /* 0x000fe20002000000 */
        /* <DEDUP_REMOVED lines=24> */
[----:B------:R-:W-:Y:S01]  /*2bb0*/  FFMA.FTZ R40, R84, R3, -R9 ;  /* 0x0000000354287223 */ /* 0x000fe20000010809 */
[----:B------:R-:W-:Y:S01]  /*2bc0*/  FMNMX.FTZ R21, R112, R21, !PT ;  /* 0x0000001570157209 */ /* 0x000fe20007810000 */
[----:B------:R-:W-:Y:S01]  /*2bd0*/  MUFU.EX2 R7, R7 ;  /* 0x0000000700077308 */ /* 0x000fe20000000800 */
[--C-:B------:R-:W-:Y:S01]  /*2be0*/  IMAD.MOV.U32 R130, RZ, RZ, R135.reuse ;  /* 0x000000ffff827224 */ /* 0x100fe200078e0087 */
[----:B------:R-:W-:Y:S01]  /*2bf0*/  MOV R114, R135 ;  /* 0x0000008700727202 */ /* 0x000fe20000000f00 */
[--C-:B------:R-:W-:Y:S01]  /*2c00*/  IMAD.MOV.U32 R124, RZ, RZ, R135.reuse ;  /* 0x000000ffff7c7224 */ /* 0x100fe200078e0087 */
[----:B------:R-:W-:Y:S01]  /*2c10*/  FMNMX.FTZ R21, R62, R21, !PT ;  /* 0x000000153e157209 */ /* 0x000fe20007810000 */
[----:B------:R-:W-:-:S02]  /*2c20*/  IMAD.MOV.U32 R122, RZ, RZ, R135 ;  /* 0x000000ffff7a7224 */ /* 0x000fc400078e0087 */
[--C-:B------:R-:W-:Y:S01]  /*2c30*/  IMAD.MOV.U32 R118, RZ, RZ, R135.reuse ;  /* 0x000000ffff767224 */ /* 0x100fe200078e0087 */
[----:B------:R-:W-:Y:S01]  /*2c40*/  FMNMX.FTZ R21, R68, R21, !PT ;  /* 0x0000001544157209 */ /* 0x000fe20007810000 */
[----:B------:R-:W-:Y:S01]  /*2c50*/  MUFU.EX2 R132, R132 ;  /* 0x0000008400847308 */ /* 0x000fe20000000800 */
[--C-:B------:R-:W-:Y:S02]  /*2c60*/  IMAD.MOV.U32 R116, RZ, RZ, R135.reuse ;  /* 0x000000ffff747224 */ /* 0x100fe400078e0087 */
[----:B------:R-:W-:Y:S01]  /*2c70*/  FMNMX.FTZ R21, R66, R21, !PT ;  /* 0x0000001542157209 */ /* 0x000fe20007810000 */
[--C-:B------:R-:W-:Y:S02]  /*2c80*/  IMAD.MOV.U32 R110, RZ, RZ, R135.reuse ;  /* 0x000000ffff6e7224 */ /* 0x100fe400078e0087 */
[----:B------:R-:W-:Y:S01]  /*2c90*/  IMAD.MOV.U32 R108, RZ, RZ, R135 ;  /* 0x000000ffff6c7224 */ /* 0x000fe200078e0087 */
        /* <DEDUP_REMOVED lines=11> */
[----:B0-----:R-:W-:Y:S01]  /*2d50*/  FFMA.FTZ R52, R120, R3, -R9 ;  /* 0x0000000378347223 */ /* 0x001fe20000010809 */
[----:B------:R-:W-:Y:S01]  /*2d60*/  IMAD.MOV.U32 R120, RZ, RZ, R135 ;  /* 0x000000ffff787224 */ /* 0x000fe200078e0087 */
[----:B------:R-:W-:-:S04]  /*2d70*/  FMNMX.FTZ R33, R82, R33, !PT ;  /* 0x0000002152217209 */ /* 0x000fc80007810000 */
[----:B------:R-:W-:Y:S01]  /*2d80*/  FMNMX.FTZ R33, R98, R33, !PT ;  /* 0x0000002162217209 */ /* 0x000fe20007810000 */
[----:B------:R-:W-:Y:S03]  /*2d90*/  MUFU.EX2 R6, R6 ;  /* 0x0000000600067308 */ /* 0x000fe60000000800 */
[----:B------:R-:W-:-:S04]  /*2da0*/  FMNMX.FTZ R33, R86, R33, !PT ;  /* 0x0000002156217209 */ /* 0x000fc80007810000 */
[----:B------:R-:W-:Y:S01]  /*2db0*/  FMNMX.FTZ R33, R102, R33, !PT ;  /* 0x0000002166217209 */ /* 0x000fe20007810000 */
[----:B------:R-:W-:Y:S01]  /*2dc0*/  MUFU.EX2 R28, R28 ;  /* 0x0000001c001c7308 */ /* 0x000fe20000000800 */
[----:B-1----:R-:W-:-:S03]  /*2dd0*/  F2FP.F16.F32.PACK_AB R10, R134, R11 ;  /* 0x0000000b860a723e */ /* 0x002fc600000000ff */
        /* <DEDUP_REMOVED lines=11> */
[-C--:B------:R-:W-:Y:S01]  /*2e90*/  FFMA.FTZ R33, R128, R3.reuse, -R9 ;  /* 0x0000000380217223 */ /* 0x080fe20000010809 */
[----:B------:R-:W-:Y:S01]  /*2ea0*/  FADD.FTZ R8, R7, R132 ;  /* 0x0000008407087221 */ /* 0x000fe20000010000 */
[--C-:B------:R-:W-:Y:S01]  /*2eb0*/  IMAD.MOV.U32 R128, RZ, RZ, R135.reuse ;  /* 0x000000ffff807224 */ /* 0x100fe200078e0087 */
[C---:B------:R-:W-:Y:S01]  /*2ec0*/  FSETP.NEU.FTZ.AND P1, PT, R4.reuse, -INF , PT ;  /* 0xff8000000400780b */ /* 0x040fe20003f3d000 */
[----:B------:R-:W-:Y:S01]  /*2ed0*/  FMUL.FTZ R49, R4, R3 ;  /* 0x0000000304317220 */ /* 0x000fe20000410000 */
[----:B------:R-:W-:Y:S01]  /*2ee0*/  FADD.FTZ R65, R11, R8 ;  /* 0x000000080b417221 */ /* 0x000fe20000010000 */
[----:B------:R-:W-:Y:S01]  /*2ef0*/  F2FP.F16.F32.PACK_AB R8, R132, R7 ;  /* 0x000000078408723e */ /* 0x000fe200000000ff */
[----:B------:R-:W-:Y:S01]  /*2f00*/  MUFU.EX2 R56, R56 ;  /* 0x0000003800387308 */ /* 0x000fe20000000800 */
[----:B------:R-:W-:Y:S01]  /*2f10*/  IMAD.MOV.U32 R132, RZ, RZ, R135 ;  /* 0x000000ffff847224 */ /* 0x000fe200078e0087 */
[----:B------:R-:W-:Y:S01]  /*2f20*/  FSEL R49, R49, RZ, P1 ;  /* 0x000000ff31317208 */ /* 0x000fe20000800000 */
[----:B------:R-:W-:Y:S01]  /*2f30*/  FADD.FTZ R65, R134, R65 ;  /* 0x0000004186417221 */ /* 0x000fe20000010000 */
[----:B------:R-:W-:-:S03]  /*2f40*/  IMAD.MOV.U32 R134, RZ, RZ, R135 ;  /* 0x000000ffff867224 */ /* 0x000fc600078e0087 */
        /* <DEDUP_REMOVED lines=29> */
[----:B------:R-:W-:Y:S01]  /*3120*/  FFMA.FTZ R86, R86, R3, -R49 ;  /* 0x0000000356567223 */ /* 0x000fe20000010831 */
[----:B------:R-:W2:Y:S01]  /*3130*/  MUFU.EX2 R12, R12 ;  /* 0x0000000c000c7308 */ /* 0x000ea20000000800 */
[----:B0-----:R-:W-:Y:S01]  /*3140*/  FADD.FTZ R54, R9, R76 ;  /* 0x0000004c09367221 */ /* 0x001fe20000010000 */
[----:B------:R-:W-:Y:S01]  /*3150*/  F2FP.F16.F32.PACK_AB R9, R76, R9 ;  /* 0x000000094c09723e */ /* 0x000fe200000000ff */
[----:B------:R-:W-:-:S02]  /*3160*/  IMAD.MOV.U32 R112, RZ, RZ, R135 ;  /* 0x000000ffff707224 */ /* 0x000fc400078e0087 */
[--C-:B------:R-:W-:Y:S02]  /*3170*/  IMAD.MOV.U32 R106, RZ, RZ, R135.reuse ;  /* 0x000000ffff6a7224 */ /* 0x100fe400078e0087 */
[----:B------:R-:W-:Y:S01]  /*3180*/  IMAD.MOV.U32 R104, RZ, RZ, R135 ;  /* 0x000000ffff687224 */ /* 0x000fe200078e0087 */
[----:B------:R-:W0:Y:S01]  /*3190*/  MUFU.EX2 R26, R26 ;  /* 0x0000001a001a7308 */ /* 0x000e220000000800 */
[----:B-1----:R-:W-:Y:S01]  /*31a0*/  FADD.FTZ R7, R61, R54 ;  /* 0x000000363d077221 */ /* 0x002fe20000010000 */
[----:B------:R-:W-:Y:S01]  /*31b0*/  FFMA.FTZ R54, R72, R3, -R49 ;  /* 0x0000000348367223 */ /* 0x000fe20000010831 */
[--C-:B------:R-:W-:Y:S02]  /*31c0*/  IMAD.MOV.U32 R100, RZ, RZ, R135.reuse ;  /* 0x000000ffff647224 */ /* 0x100fe400078e0087 */
[--C-:B------:R-:W-:Y:S02]  /*31d0*/  IMAD.MOV.U32 R96, RZ, RZ, R135.reuse ;  /* 0x000000ffff607224 */ /* 0x100fe400078e0087 */
[----:B------:R-:W-:Y:S01]  /*31e0*/  IMAD.MOV.U32 R92, RZ, RZ, R135 ;  /* 0x000000ffff5c7224 */ /* 0x000fe200078e0087 */
[----:B------:R-:W1:Y:S01]  /*31f0*/  MUFU.EX2 R51, R51 ;  /* 0x0000003300337308 */ /* 0x000e620000000800 */
[C---:B--2---:R-:W-:Y:S01]  /*3200*/  FADD.FTZ R67, R12.reuse, R7 ;  /* 0x000000070c437221 */ /* 0x044fe20000010000 */
[----:B------:R-:W-:Y:S01]  /*3210*/  F2FP.F16.F32.PACK_AB R11, R12, R61 ;  /* 0x0000003d0c0b723e */ /* 0x000fe200000000ff */
[----:B------:R-:W-:Y:S01]  /*3220*/  FADD.FTZ R12, R6, R65 ;  /* 0x00000041060c7221 */ /* 0x000fe20000010000 */
[-CC-:B------:R-:W-:Y:S01]  /*3230*/  FFMA.FTZ R7, R66, R3.reuse, -R49.reuse ;  /* 0x0000000342077223 */ /* 0x180fe20000010831 */
[----:B------:R-:W-:-:S02]  /*3240*/  FFMA.FTZ R61, R80, R3, -R49 ;  /* 0x00000003503d7223 */ /* 0x000fc40000010831 */
[----:B------:R-:W-:Y:S01]  /*3250*/  FADD.FTZ R62, R13, R12 ;  /* 0x0000000c0d3e7221 */ /* 0x000fe20000010000 */
[----:B------:R-:W2:Y:S01]  /*3260*/  MUFU.EX2 R34, R34 ;  /* 0x0000002200227308 */ /* 0x000ea20000000800 */
[----:B0-----:R-:W-:Y:S01]  /*3270*/  FADD.FTZ R12, R26, R67 ;  /* 0x000000431a0c7221 */ /* 0x001fe20000010000 */
[----:B------:R0:W-:Y:S01]  /*3280*/  STSM.16.M88.4 [R16+0x21800], R8 ;  /* 0x0218000810007844 */ /* 0x0001e20000000200 */
[----:B------:R-:W-:Y:S01]  /*3290*/  FADD.FTZ R67, R15, R62 ;  /* 0x0000003e0f437221 */ /* 0x000fe20000010000 */
[-CC-:B------:R-:W-:Y:S01]  /*32a0*/  FFMA.FTZ R62, R74, R3.reuse, -R49.reuse ;  /* 0x000000034a3e7223 */ /* 0x180fe20000010831 */
[----:B------:R-:W-:Y:S01]  /*32b0*/  FFMA.FTZ R49, R102, R3, -R49 ;  /* 0x0000000366317223 */ /* 0x000fe20000010831 */
[----:B------:R-:W-:Y:S02]  /*32c0*/  IMAD.MOV.U32 R102, RZ, RZ, R135 ;  /* 0x000000ffff667224 */ /* 0x000fe400078e0087 */
[----:B------:R-:W-:Y:S01]  /*32d0*/  FADD.FTZ R66, R28, R67 ;  /* 0x000000431c427221 */ /* 0x000fe20000010000 */
[----:B------:R-:W3:Y:S01]  /*32e0*/  MUFU.EX2 R53, R53 ;  /* 0x0000003500357308 */ /* 0x000ee20000000800 */
[----:B-1----:R-:W-:-:S02]  /*32f0*/  FADD.FTZ R65, R51, R12 ;  /* 0x0000000c33417221 */ /* 0x002fc40000010000 */
[----:B------:R-:W-:-:S04]  /*3300*/  FADD.FTZ R67, R29, R66 ;  /* 0x000000421d437221 */ /* 0x000fc80000010000 */
[----:B------:R-:W-:Y:S01]  /*3310*/  FADD.FTZ R66, R14, R67 ;  /* 0x000000430e427221 */ /* 0x000fe20000010000 */
[----:B------:R-:W1:Y:S01]  /*3320*/  MUFU.EX2 R38, R38 ;  /* 0x0000002600267308 */ /* 0x000e620000000800 */
[----:B--2---:R-:W-:Y:S01]  /*3330*/  FADD.FTZ R12, R34, R65 ;  /* 0x00000041220c7221 */ /* 0x004fe20000010000 */
[----:B0-----:R-:W-:Y:S01]  /*3340*/  F2FP.F16.F32.PACK_AB R8, R13, R6 ;  /* 0x000000060d08723e */ /* 0x001fe200000000ff */
[----:B------:R-:W-:Y:S01]  /*3350*/  FADD.FTZ R67, R31, R66 ;  /* 0x000000421f437221 */ /* 0x000fe20000010000 */
[----:B------:R-:W-:Y:S02]  /*3360*/  F2FP.F16.F32.PACK_AB R10, R28, R15 ;  /* 0x0000000f1c0a723e */ /* 0x000fe400000000ff */
[----:B------:R-:W-:Y:S01]  /*3370*/  F2FP.F16.F32.PACK_AB R9, R51, R26 ;  /* 0x0000001a3309723e */ /* 0x000fe200000000ff */
[----:B------:R-:W-:Y:S01]  /*3380*/  FADD.FTZ R67, R32, R67 ;  /* 0x0000004320437221 */ /* 0x000fe20000010000 */
[----:B------:R-:W0:Y:S01]  /*3390*/  MUFU.EX2 R55, R55 ;  /* 0x0000003700377308 */ /* 0x000e220000000800 */
[C---:B---3--:R-:W-:Y:S01]  /*33a0*/  FADD.FTZ R65, R53.reuse, R12 ;  /* 0x0000000c35417221 */ /* 0x048fe20000010000 */
[----:B------:R-:W-:Y:S01]  /*33b0*/  F2FP.F16.F32.PACK_AB R11, R53, R34 ;  /* 0x00000022350b723e */ /* 0x000fe200000000ff */
[----:B------:R-:W-:Y:S01]  /*33c0*/  FADD.FTZ R66, R24, R67 ;  /* 0x0000004318427221 */ /* 0x000fe20000010000 */
[----:B------:R-:W-:-:S03]  /*33d0*/  F2FP.F16.F32.PACK_AB R24, R21, R24 ;  /* 0x000000181518723e */ /* 0x000fc600000000ff */
[----:B------:R-:W-:Y:S01]  /*33e0*/  FADD.FTZ R66, R21, R66 ;  /* 0x0000004215427221 */ /* 0x000fe20000010000 */
[----:B------:R-:W2:Y:S01]  /*33f0*/  MUFU.EX2 R42, R42 ;  /* 0x0000002a002a7308 */ /* 0x000ea20000000800 */
[----:B-1----:R-:W-:Y:S01]  /*3400*/  FADD.FTZ R12, R38, R65 ;  /* 0x00000041260c7221 */ /* 0x002fe20000010000 */
[----:B------:R1:W-:Y:S06]  /*3410*/  STSM.16.M88.4 [R23], R8 ;  /* 0x0000000817007844 */ /* 0x0003ec0000000200 */
[----:B------:R-:W3:Y:S01]  /*3420*/  MUFU.EX2 R57, R57 ;  /* 0x0000003900397308 */ /* 0x000ee20000000800 */
[----:B0-----:R-:W-:-:S07]  /*3430*/  FADD.FTZ R65, R55, R12 ;  /* 0x0000000c37417221 */ /* 0x001fce0000010000 */
[----:B------:R-:W0:Y:S01]  /*3440*/  MUFU.EX2 R20, R20 ;  /* 0x0000001400147308 */ /* 0x000e220000000800 */
[----:B--2---:R-:W-:Y:S01]  /*3450*/  FADD.FTZ R12, R42, R65 ;  /* 0x000000412a0c7221 */ /* 0x004fe20000010000 */
[----:B-1----:R-:W-:-:S06]  /*3460*/  F2FP.F16.F32.PACK_AB R8, R56, R37 ;  /* 0x000000253808723e */ /* 0x002fcc00000000ff */
[----:B------:R-:W1:Y:S01]  /*3470*/  MUFU.EX2 R27, R27 ;  /* 0x0000001b001b7308 */ /* 0x000e620000000800 */
[----:B---3--:R-:W-:Y:S01]  /*3480*/  FADD.FTZ R65, R57, R12 ;  /* 0x0000000c39417221 */ /* 0x008fe20000010000 */
[----:B------:R-:W-:Y:S02]  /*3490*/  F2FP.F16.F32.PACK_AB R12, R14, R29 ;  /* 0x0000001d0e0c723e */ /* 0x000fe400000000ff */
[----:B------:R-:W-:-:S04]  /*34a0*/  F2FP.F16.F32.PACK_AB R14, R32, R31 ;  /* 0x0000001f200e723e */ /* 0x000fc800000000ff */
[----:B------:R-:W2:Y:S01]  /*34b0*/  MUFU.EX2 R30, R30 ;  /* 0x0000001e001e7308 */ /* 0x000ea20000000800 */
[----:B0-----:R-:W-:Y:S01]  /*34c0*/  FADD.FTZ R6, R20, R65 ;  /* 0x0000004114067221 */ /* 0x001fe20000010000 */
[----:B------:R-:W-:-:S04]  /*34d0*/  FADD.FTZ R65, R25, R66 ;  /* 0x0000004219417221 */ /* 0x000fc80000010000 */
[----:B------:R-:W-:Y:S02]  /*34e0*/  FADD.FTZ R28, R36, R65 ;  /* 0x00000041241c7221 */ /* 0x000fe40000010000 */
[----:B------:R-:W0:Y:S01]  /*34f0*/  MUFU.EX2 R59, R59 ;  /* 0x0000003b003b7308 */ /* 0x000e220000000800 */
[----:B-1----:R-:W-:-:S07]  /*3500*/  FADD.FTZ R13, R27, R6 ;  /* 0x000000061b0d7221 */ /* 0x002fce0000010000 */
[----:B------:R-:W1:Y:S01]  /*3510*/  MUFU.EX2 R46, R46 ;  /* 0x0000002e002e7308 */ /* 0x000e620000000800 */
[----:B--2---:R-:W-:Y:S01]  /*3520*/  FADD.FTZ R6, R30, R13 ;  /* 0x0000000d1e067221 */ /* 0x004fe20000010000 */
[----:B------:R-:W-:-:S04]  /*3530*/  FADD.FTZ R13, R37, R28 ;  /* 0x0000001c250d7221 */ /* 0x000fc80000010000 */
[----:B------:R-:W-:Y:S01]  /*3540*/  FADD.FTZ R28, R56, R13 ;  /* 0x0000000d381c7221 */ /* 0x000fe20000010000 */
[----:B------:R-:W-:Y:S01]  /*3550*/  F2FP.F16.F32.PACK_AB R13, R55, R38 ;  /* 0x00000026370d723e */ /* 0x000fe200000000ff */
[----:B------:R-:W2:Y:S01]  /*3560*/  MUFU.EX2 R45, R45 ;  /* 0x0000002d002d7308 */ /* 0x000ea20000000800 */
[----:B0-----:R-:W-:-:S07]  /*3570*/  FADD.FTZ R15, R59, R6 ;  /* 0x000000063b0f7221 */ /* 0x001fce0000010000 */
[----:B------:R-:W0:Y:S01]  /*3580*/  MUFU.EX2 R63, R63 ;  /* 0x0000003f003f7308 */ /* 0x000e220000000800 */
[----:B-1----:R-:W-:Y:S01]  /*3590*/  FADD.FTZ R26, R46, R15 ;  /* 0x0000000f2e1a7221 */ /* 0x002fe20000010000 */
[----:B------:R-:W-:-:S05]  /*35a0*/  F2FP.F16.F32.PACK_AB R15, R57, R42 ;  /* 0x0000002a390f723e */ /* 0x000fca00000000ff */
[----:B------:R1:W-:Y:S01]  /*35b0*/  STSM.16.M88.4 [R18], R12 ;  /* 0x0000000c12007844 */ /* 0x0003e20000000200 */
[----:B------:R-:W3:Y:S01]  /*35c0*/  MUFU.EX2 R78, R78 ;  /* 0x0000004e004e7308 */ /* 0x000ee20000000800 */
[----:B--2---:R-:W-:-:S07]  /*35d0*/  FADD.FTZ R31, R45, R28 ;  /* 0x0000001c2d1f7221 */ /* 0x004fce0000010000 */
[----:B------:R-:W2:Y:S01]  /*35e0*/  MUFU.EX2 R5, R5 ;  /* 0x0000000500057308 */ /* 0x000ea20000000800 */
[----:B0-----:R-:W-:-:S07]  /*35f0*/  FADD.FTZ R26, R63, R26 ;  /* 0x0000001a3f1a7221 */ /* 0x001fce0000010000 */
[----:B------:R-:W0:Y:S01]  /*3600*/  MUFU.EX2 R35, R35 ;  /* 0x0000002300237308 */ /* 0x000e220000000800 */
[C---:B---3--:R-:W-:Y:S01]  /*3610*/  FADD.FTZ R28, R78.reuse, R31 ;  /* 0x0000001f4e1c7221 */ /* 0x048fe20000010000 */
[----:B------:R-:W-:-:S06]  /*3620*/  F2FP.F16.F32.PACK_AB R10, R78, R45 ;  /* 0x0000002d4e0a723e */ /* 0x000fcc00000000ff */
[----:B------:R-:W3:Y:S01]  /*3630*/  MUFU.EX2 R50, R50 ;  /* 0x0000003200327308 */ /* 0x000ee20000000800 */
[----:B--2---:R-:W-:Y:S01]  /*3640*/  FADD.FTZ R51, R5, R26 ;  /* 0x0000001a05337221 */ /* 0x004fe20000010000 */
[----:B------:R-:W-:Y:S02]  /*3650*/  F2FP.F16.F32.PACK_AB R26, R36, R25 ;  /* 0x00000019241a723e */ /* 0x000fe400000000ff */
[----:B------:R-:W-:Y:S02]  /*3660*/  F2FP.F16.F32.PACK_AB R25, R27, R20 ;  /* 0x000000141b19723e */ /* 0x000fe400000000ff */
[----:B------:R-:W-:Y:S02]  /*3670*/  F2FP.F16.F32.PACK_AB R27, R59, R30 ;  /* 0x0000001e3b1b723e */ /* 0x000fe400000000ff */
[----:B------:R-:W2:Y:S01]  /*3680*/  MUFU.EX2 R44, R44 ;  /* 0x0000002c002c7308 */ /* 0x000ea20000000800 */
[----:B0-----:R-:W-:Y:S02]  /*3690*/  FADD.FTZ R53, R35, R28 ;  /* 0x0000001c23357221 */ /* 0x001fe40000010000 */
[----:B------:R-:W-:Y:S05]  /*36a0*/  STSM.16.M88.4 [R17], R24 ;  /* 0x0000001811007844 */ /* 0x000fea0000000200 */
[----:B------:R-:W0:Y:S01]  /*36b0*/  MUFU.EX2 R7, R7 ;  /* 0x0000000700077308 */ /* 0x000e220000000800 */
[----:B---3--:R-:W-:-:S07]  /*36c0*/  FADD.FTZ R28, R50, R51 ;  /* 0x00000033321c7221 */ /* 0x008fce0000010000 */
        /* <DEDUP_REMOVED lines=9> */
[----:B-1----:R-:W-:Y:S01]  /*3760*/  FADD.FTZ R14, R48, R11 ;  /* 0x0000000b300e7221 */ /* 0x002fe20000010000 */
[----:B------:R-:W-:-:S06]  /*3770*/  F2FP.F16.F32.PACK_AB R11, R50, R5 ;  /* 0x00000005320b723e */ /* 0x000fcc00000000ff */
[----:B------:R-:W1:Y:S01]  /*3780*/  MUFU.EX2 R61, R61 ;  /* 0x0000003d003d7308 */ /* 0x000e620000000800 */
[----:B0-----:R-:W-:Y:S01]  /*3790*/  FADD.FTZ R12, R58, R9 ;  /* 0x000000093a0c7221 */ /* 0x001fe20000010000 */
[----:B------:R-:W-:-:S05]  /*37a0*/  F2FP.F16.F32.PACK_AB R9, R63, R46 ;  /* 0x0000002e3f09723e */ /* 0x000fca00000000ff */
[----:B------:R0:W-:Y:S01]  /*37b0*/  STSM.16.M88.4 [R16+0x27800], R8 ;  /* 0x0278000810007844 */ /* 0x0001e20000000200 */
[----:B------:R-:W3:Y:S01]  /*37c0*/  MUFU.EX2 R52, R52 ;  /* 0x0000003400347308 */ /* 0x000ee20000000800 */
[----:B--2---:R-:W-:-:S07]  /*37d0*/  FADD.FTZ R13, R41, R14 ;  /* 0x0000000e290d7221 */ /* 0x004fce0000010000 */
[----:B------:R-:W2:Y:S01]  /*37e0*/  MUFU.EX2 R62, R62 ;  /* 0x0000003e003e7308 */ /* 0x000ea20000000800 */
[----:B-1----:R-:W-:Y:S01]  /*37f0*/  FADD.FTZ R5, R61, R12 ;  /* 0x0000000c3d057221 */ /* 0x002fe20000010000 */
[----:B0-----:R-:W-:-:S06]  /*3800*/  F2FP.F16.F32.PACK_AB R8, R44, R35 ;  /* 0x000000232c08723e */ /* 0x001fcc00000000ff */
[----:B------:R-:W0:Y:S01]  /*3810*/  MUFU.EX2 R43, R43 ;  /* 0x0000002b002b7308 */ /* 0x000e220000000800 */
[----:B---3--:R-:W-:Y:S01]  /*3820*/  FADD.FTZ R14, R52, R13 ;  /* 0x0000000d340e7221 */ /* 0x008fe20000010000 */
[----:B------:R-:W-:Y:S02]  /*3830*/  F2FP.F16.F32.PACK_AB R10, R48, R39 ;  /* 0x00000027300a723e */ /* 0x000fe400000000ff */
[----:B------:R-:W-:Y:S02]  /*3840*/  F2FP.F16.F32.PACK_AB R9, R54, R7 ;  /* 0x000000073609723e */ /* 0x000fe400000000ff */
[----:B------:R-:W-:Y:S02]  /*3850*/  F2FP.F16.F32.PACK_AB R11, R61, R58 ;  /* 0x0000003a3d0b723e */ /* 0x000fe400000000ff */
[----:B------:R1:W3:Y:S01]  /*3860*/  MUFU.EX2 R29, R126 ;  /* 0x0000007e001d7308 */ /* 0x0002e20000000800 */
[----:B--2---:R-:W-:Y:S02]  /*3870*/  FADD.FTZ R12, R62, R5 ;  /* 0x000000053e0c7221 */ /* 0x004fe40000010000 */
[----:B------:R2:W-:Y:S05]  /*3880*/  STSM.16.M88.4 [R136], R8 ;  /* 0x0000000888007844 */ /* 0x0005ea0000000200 */
[----:B------:R-:W4:Y:S01]  /*3890*/  MUFU.EX2 R60, R60 ;  /* 0x0000003c003c7308 */ /* 0x000f220000000800 */
[----:B0-----:R-:W-:Y:S01]  /*38a0*/  FADD.FTZ R13, R43, R14 ;  /* 0x0000000e2b0d7221 */ /* 0x001fe20000010000 */
[----:B-1----:R-:W-:-:S06]  /*38b0*/  IMAD.MOV.U32 R126, RZ, RZ, R135 ;  /* 0x000000ffff7e7224 */ /* 0x002fcc00078e0087 */
[----:B------:R-:W0:Y:S01]  /*38c0*/  MUFU.EX2 R47, R47 ;  /* 0x0000002f002f7308 */ /* 0x000e220000000800 */
[----:B---3--:R-:W-:-:S07]  /*38d0*/  FADD.FTZ R5, R29, R12 ;  /* 0x0000000c1d057221 */ /* 0x008fce0000010000 */
[----:B------:R1:W3:Y:S01]  /*38e0*/  MUFU.EX2 R6, R90 ;  /* 0x0000005a00067308 */ /* 0x0002e20000000800 */
[C---:B----4-:R-:W-:Y:S01]  /*38f0*/  FADD.FTZ R12, R60.reuse, R13 ;  /* 0x0000000d3c0c7221 */ /* 0x050fe20000010000 */
[----:B------:R-:W-:-:S06]  /*3900*/  F2FP.F16.F32.PACK_AB R14, R60, R43 ;  /* 0x0000002b3c0e723e */ /* 0x000fcc00000000ff */
[----:B------:R-:W4:Y:S01]  /*3910*/  MUFU.EX2 R64, R64 ;  /* 0x0000004000407308 */ /* 0x000f220000000800 */
[----:B0-----:R-:W-:Y:S01]  /*3920*/  FADD.FTZ R13, R47, R12 ;  /* 0x0000000c2f0d7221 */ /* 0x001fe20000010000 */
[----:B------:R-:W-:Y:S01]  /*3930*/  F2FP.F16.F32.PACK_AB R12, R52, R41 ;  /* 0x00000029340c723e */ /* 0x000fe200000000ff */
[----:B-1----:R-:W-:-:S05]  /*3940*/  IMAD.MOV.U32 R90, RZ, RZ, R135 ;  /* 0x000000ffff5a7224 */ /* 0x002fca00078e0087 */
[----:B------:R0:W1:Y:S01]  /*3950*/  MUFU.EX2 R31, R94 ;  /* 0x0000005e001f7308 */ /* 0x0000620000000800 */
[----:B---3--:R-:W-:-:S07]  /*3960*/  FADD.FTZ R20, R6, R5 ;  /* 0x0000000506147221 */ /* 0x008fce0000010000 */
[----:B------:R-:W3:Y:S01]  /*3970*/  MUFU.EX2 R33, R33 ;  /* 0x0000002100217308 */ /* 0x000ee20000000800 */
[C---:B----4-:R-:W-:Y:S01]  /*3980*/  FADD.FTZ R28, R64.reuse, R13 ;  /* 0x0000000d401c7221 */ /* 0x050fe20000010000 */
[----:B------:R-:W-:Y:S01]  /*3990*/  F2FP.F16.F32.PACK_AB R13, R29, R62 ;  /* 0x0000003e1d0d723e */ /* 0x000fe200000000ff */
[----:B0-----:R-:W-:Y:S01]  /*39a0*/  IMAD.MOV.U32 R94, RZ, RZ, R135 ;  /* 0x000000ffff5e7224 */ /* 0x001fe200078e0087 */
[----:B------:R-:W-:-:S04]  /*39b0*/  F2FP.F16.F32.PACK_AB R24, R64, R47 ;  /* 0x0000002f4018723e */ /* 0x000fc800000000ff */
[----:B------:R-:W0:Y:S01]  /*39c0*/  MUFU.EX2 R40, R40 ;  /* 0x0000002800287308 */ /* 0x000e220000000800 */
[C---:B-1----:R-:W-:Y:S01]  /*39d0*/  F2FP.F16.F32.PACK_AB R15, R31.reuse, R6 ;  /* 0x000000061f0f723e */ /* 0x042fe200000000ff */
[----:B------:R-:W-:-:S04]  /*39e0*/  FADD.FTZ R5, R31, R20 ;  /* 0x000000141f057221 */ /* 0x000fc80000010000 */
[----:B------:R1:W-:Y:S02]  /*39f0*/  STSM.16.M88.4 [R18+0x6000], R12 ;  /* 0x0060000c12007844 */ /* 0x0003e40000000200 */
[----:B------:R-:W4:Y:S01]  /*3a00*/  MUFU.EX2 R82, R82 ;  /* 0x0000005200527308 */ /* 0x000f220000000800 */
[----:B---3--:R-:W-:-:S07]  /*3a10*/  FADD.FTZ R7, R33, R28 ;  /* 0x0000001c21077221 */ /* 0x008fce0000010000 */
[----:B------:R3:W5:Y:S01]  /*3a20*/  MUFU.EX2 R21, R98 ;  /* 0x0000006200157308 */ /* 0x0007620000000800 */
[C---:B0-----:R-:W-:Y:S01]  /*3a30*/  F2FP.F16.F32.PACK_AB R26, R40.reuse, R33 ;  /* 0x00000021281a723e */ /* 0x041fe200000000ff */
[----:B------:R-:W-:-:S06]  /*3a40*/  FADD.FTZ R7, R40, R7 ;  /* 0x0000000728077221 */ /* 0x000fcc0000010000 */
[----:B------:R-:W-:Y:S01]  /*3a50*/  MUFU.EX2 R86, R86 ;  /* 0x0000005600567308 */ /* 0x000fe20000000800 */
[----:B----4-:R-:W-:Y:S01]  /*3a60*/  FADD.FTZ R20, R82, R5 ;  /* 0x0000000552147221 */ /* 0x010fe20000010000 */
[----:B---3--:R-:W-:-:S06]  /*3a70*/  IMAD.MOV.U32 R98, RZ, RZ, R135 ;  /* 0x000000ffff627224 */ /* 0x008fcc00078e0087 */
[----:B------:R-:W0:Y:S01]  /*3a80*/  MUFU.EX2 R49, R49 ;  /* 0x0000003100317308 */ /* 0x000e220000000800 */
[C---:B-----5:R-:W-:Y:S01]  /*3a90*/  F2FP.F16.F32.PACK_AB R25, R21.reuse, R82 ;  /* 0x000000521519723e */ /* 0x060fe200000000ff */
[----:B------:R-:W-:Y:S01]  /*3aa0*/  FADD.FTZ R5, R21, R20 ;  /* 0x0000001415057221 */ /* 0x000fe20000010000 */
[----:B0-----:R-:W-:-:S03]  /*3ab0*/  F2FP.F16.F32.PACK_AB R27, R49, R86 ;  /* 0x00000056311b723e */ /* 0x001fc600000000ff */
[----:B------:R-:W-:Y:S01]  /*3ac0*/  FADD.FTZ R86, R86, R5 ;  /* 0x0000000556567221 */ /* 0x000fe20000010000 */
[----:B------:R-:W-:Y:S02]  /*3ad0*/  VIADD R5, R88, 0xfffffffe ;  /* 0xfffffffe58057836 */ /* 0x000fe40000000000 */
[----:B------:R-:W-:Y:S01]  /*3ae0*/  IMAD.MOV.U32 R88, RZ, RZ, R135 ;  /* 0x000000ffff587224 */ /* 0x000fe200078e0087 */
[----:B------:R1:W-:Y:S01]  /*3af0*/  STSM.16.M88.4 [R17+0x6000], R24 ;  /* 0x0060001811007844 */ /* 0x0003e20000000200 */
[----:B--2---:R-:W-:Y:S01]  /*3b00*/  FADD.FTZ R8, R49, R86 ;  /* 0x0000005631087221 */ /* 0x004fe20000010000 */
[----:B------:R-:W-:Y:S01]  /*3b10*/  ISETP.GE.AND P1, PT, R5, R22, PT ;  /* 0x000000160500720c */ /* 0x000fe20003f26270 */
[----:B------:R0:W-:Y:S06]  /*3b20*/  MEMBAR.ALL.CTA ;  /* 0x0000000000007992 */ /* 0x0001ec0000008000 */
[----:B0-----:R-:W0:Y:S02]  /*3b30*/  FENCE.VIEW.ASYNC.S ;  /* 0x00000000000073c6 */ /* 0x001e240000000000 */
[----:B0-----:R-:W-:-:S04]  /*3b40*/  NOP ;  /* 0x0000000000007918 */ /* 0x001fc80000000000 */
[----:B------:R-:W-:Y:S05]  /*3b50*/  @!P1 BRA `(.L_x_10197) ;  /* 0x00000020009c9947 */ /* 0x000fea0003800000 */
[----:B------:R-:W-:Y:S01]  /*3b60*/  IMAD.MOV.U32 R10, RZ, RZ, R4 ;  /* 0x000000ffff0a7224 */ /* 0x000fe200078e0004 */
[----:B------:R-:W-:Y:S01]  /*3b70*/  CS2R R134, SRZ ;  /* 0x0000000000867805 */ /* 0x000fe2000001ff00 */
        /* <DEDUP_REMOVED lines=25> */
[----:B------:R-:W-:-:S06]  /*3d10*/  UMOV UR6, UR38 ;  /* 0x0000002600067c82 */ /* 0x000fcc0008000000 */
.L_x_10208:
[----:B------:R-:W-:Y:S01]  /*3d20*/  ISETP.NE.AND P2, PT, RZ, UR42, PT ;  /* 0x0000002aff007c0c */ /* 0x000fe2000bf45270 */
[----:B------:R-:W-:-:S04]  /*3d30*/  UISETP.NE.AND UP0, UPT, UR6, 0x1, UPT ;  /* 0x000000010600788c */ /* 0x000fc8000bf05270 */
[----:B------:R-:W-:-:S06]  /*3d40*/  USEL UR7, URZ, 0x1, UP0 ;  /* 0x000000013f077887 */ /* 0x000fcc0008000000 */
[----:B------:R-:W-:Y:S02]  /*3d50*/  LOP3.LUT R2, R6, UR7, RZ, 0x3c, !PT ;  /* 0x0000000706027c12 */ /* 0x000fe4000f8e3cff */
[----:B------:R-:W-:Y:S05]  /*3d60*/  @P2 BRA `(.L_x_10198) ;  /* 0x0000000000342947 */ /* 0x000fea0003800000 */
[----:B------:R-:W-:Y:S05]  /*3d70*/  @!P0 BRA `(.L_x_10199) ;  /* 0x0000000000048947 */ /* 0x000fea0003800000 */
[----:B------:R-:W-:Y:S01]  /*3d80*/  BPT.TRAP 0x1 ;  /* 0x000000040000795c */ /* 0x000fe20000300000 */
.L_x_10199:
[----:B------:R-:W-:Y:S01]  /*3d90*/  UIADD3 UR7, UR6, 0x1, URZ ;  /* 0x0000000106077890 */ /* 0x000fe2000fffe03f */
[----:B------:R-:W-:-:S03]  /*3da0*/  SHF.L.U32 R0, R2, 0x1f, RZ ;  /* 0x0000001f02007819 */ /* 0x000fc600000006ff */
[----:B------:R-:W-:-:S04]  /*3db0*/  UISETP.NE.AND UP0, UPT, UR7, 0x2, UPT ;  /* 0x000000020700788c */ /* 0x000fc8000bf05270 */
[----:B------:R-:W-:-:S04]  /*3dc0*/  USEL UR7, UR7, URZ, UP0 ;  /* 0x0000003f07077287 */ /* 0x000fc80008000000 */
[----:B------:R-:W-:-:S09]  /*3dd0*/  ULEA UR7, UR7, UR40, 0x3 ;  /* 0x0000002807077291 */ /* 0x000fd2000f8e183f */
[----:B------:R0:W2:Y:S01]  /*3de0*/  SYNCS.PHASECHK.TRANS64.TRYWAIT P1, [UR7+0x2d830], R0 ;  /* 0x02d83000ff0075a7 */ /* 0x0000a20008020147 */
[----:B------:R-:W-:Y:S05]  /*3df0*/  @!P0 BRA `(.L_x_10200) ;  /* 0x0000000000048947 */ /* 0x000fea0003800000 */
[----:B------:R-:W-:Y:S01]  /*3e00*/  BPT.TRAP 0x1 ;  /* 0x000000040000795c */ /* 0x000fe20000300000 */
.L_x_10200:
[----:B--2---:R-:W-:Y:S05]  /*3e10*/  @P1 BRA `(.L_x_10198) ;  /* 0x0000000000081947 */ /* 0x004fea0003800000 */
[----:B------:R-:W2:Y:S02]  /*3e20*/  SYNCS.PHASECHK.TRANS64.TRYWAIT P1, [UR7+0x2d830], R0 ;  /* 0x02d83000ff0075a7 */ /* 0x000ea40008020147 */
[----:B--2---:R-:W-:Y:S05]  /*3e30*/  @!P1 BRA `(.L_x_10201) ;  /* 0x000000a800d89947 */ /* 0x004fea0003800000 */
.L_x_10198:
[----:B--2---:R-:W2:Y:S01]  /*3e40*/  S2R R3, SR_TID.X ;  /* 0x0000000000037919 */ /* 0x004ea20000002100 */
[----:B------:R-:W-:Y:S01]  /*3e50*/  UIADD3 UR38, UR6, 0x1, URZ ;  /* 0x0000000106267890 */ /* 0x000fe2000fffe03f */
[----:B------:R-:W-:Y:S01]  /*3e60*/  UMOV UR32, UR4 ;  /* 0x0000000400207c82 */ /* 0x000fe20008000000 */
[----:B------:R-:W-:Y:S02]  /*3e70*/  UMOV UR33, UR5 ;  /* 0x0000000500217c82 */ /* 0x000fe40008000000 */
[----:B------:R-:W-:Y:S01]  /*3e80*/  UISETP.NE.AND UP0, UPT, UR38, 0x2, UPT ;  /* 0x000000022600788c */ /* 0x000fe2000bf05270 */
[----:B------:R-:W-:Y:S01]  /*3e90*/  UMOV UR35, 0x80000020 ;  /* 0x8000002000237882 */ /* 0x000fe20000000000 */
[----:B------:R-:W-:Y:S02]  /*3ea0*/  UMOV UR11, 0x80000020 ;  /* 0x80000020000b7882 */ /* 0x000fe40000000000 */
[----:B------:R-:W-:Y:S01]  /*3eb0*/  USEL UR38, UR38, URZ, UP0 ;  /* 0x0000003f26267287 */ /* 0x000fe20008000000 */
[----:B------:R-:W-:Y:S01]  /*3ec0*/  UMOV UR15, 0x80000020 ;  /* 0x80000020000f7882 */ /* 0x000fe20000000000 */
[----:B------:R-:W-:-:S02]  /*3ed0*/  UMOV UR19, 0x80000020 ;  /* 0x8000002000137882 */ /* 0x000fc40000000000 */
[----:B------:R-:W-:Y:S01]  /*3ee0*/  UIMAD UR34, UR38, 0x600, UR28 ;  /* 0x00000600262278a4 */ /* 0x000fe2000f8e021c */
[----:B------:R-:W-:Y:S01]  /*3ef0*/  UMOV UR23, 0x80000020 ;  /* 0x8000002000177882 */ /* 0x000fe20000000000 */
[----:B------:R-:W-:Y:S02]  /*3f00*/  UMOV UR27, 0x80000020 ;  /* 0x80000020001b7882 */ /* 0x000fe40000000000 */
[----:B------:R-:W-:Y:S02]  /*3f10*/  UIADD3 UR10, UR34, 0x2, URZ ;  /* 0x00000002220a7890 */ /* 0x000fe4000fffe03f */
[----:B------:R-:W-:Y:S02]  /*3f20*/  UIADD3 UR14, UR34, 0x200, URZ ;  /* 0x00000200220e7890 */ /* 0x000fe4000fffe03f */
[----:B------:R-:W-:Y:S02]  /*3f30*/  UIADD3 UR18, UR34, 0x202, URZ ;  /* 0x0000020222127890 */ /* 0x000fe4000fffe03f */
[----:B------:R-:W-:-:S02]  /*3f40*/  UIADD3 UR22, UR34, 0x400, URZ ;  /* 0x0000040022167890 */ /* 0x000fc4000fffe03f */
[----:B------:R-:W-:Y:S01]  /*3f50*/  UIADD3 UR26, UR34, 0x402, URZ ;  /* 0x00000402221a7890 */ /* 0x000fe2000fffe03f */
[----:B--2---:R-:W-:-:S05]  /*3f60*/  SHF.R.U32.HI R3, RZ, 0x7, R3 ;  /* 0x00000007ff037819 */ /* 0x004fca0000011603 */
[----:B0-----:R-:W-:-:S05]  /*3f70*/  VIADD R0, R3, 0x8 ;  /* 0x0000000803007836 */ /* 0x001fca0000000000 */
[----:B------:R0:W-:Y:S06]  /*3f80*/  BAR.SYNC.DEFER_BLOCKING R0, 0x100 ;  /* 0x000400000000751d */ /* 0x0001ec0000010000 */
        /* <DEDUP_REMOVED lines=21> */
.L_x_10203:
[----:B------:R-:W-:Y:S01]  /*40e0*/  ULEA UR7, UR6, UR40, 0x3 ;  /* 0x0000002806077291 */ /* 0x000fe2000f8e183f */
[----:B------:R-:W-:-:S08]  /*40f0*/  SHF.L.U32 R0, R6, 0x1f, RZ ;  /* 0x0000001f06007819 */ /* 0x000fd000000006ff */
[----:B------:R0:W1:Y:S01]  /*4100*/  SYNCS.PHASECHK.TRANS64.TRYWAIT P1, [UR7+0x2d850], R0 ;  /* 0x02d85000ff0075a7 */ /* 0x0000620008020147 */
[----:B------:R-:W-:Y:S05]  /*4110*/  @!P0 BRA `(.L_x_10204) ;  /* 0x0000000000048947 */ /* 0x000fea0003800000 */
[----:B------:R-:W-:Y:S01]  /*4120*/  BPT.TRAP 0x1 ;  /* 0x000000040000795c */ /* 0x000fe20000300000 */
.L_x_10204:
[----:B-1----:R-:W-:Y:S05]  /*4130*/  @P1 BRA `(.L_x_10202) ;  /* 0x0000000000081947 */ /* 0x002fea0003800000 */
[----:B------:R-:W1:Y:S02]  /*4140*/  SYNCS.PHASECHK.TRANS64.TRYWAIT P1, [UR7+0x2d850], R0 ;  /* 0x02d85000ff0075a7 */ /* 0x000e640008020147 */
[----:B-1----:R-:W-:Y:S05]  /*4150*/  @!P1 BRA `(.L_x_10205) ;  /* 0x000000a800289947 */ /* 0x002fea0003800000 */
.L_x_10202:
[----:B------:R-:W-:Y:S01]  /*4160*/  UIADD3 UR7, UR40, 0x400, URZ ;  /* 0x0000040028077890 */ /* 0x000fe2000fffe03f */
[----:B------:R-:W-:Y:S01]  /*4170*/  WARPGROUP.ARRIVE ;  /* 0x00000000000079c5 */ /* 0x000fe20000000000 */
[----:B------:R-:W-:-:S05]  /*4180*/  ULOP3.LUT UR10, UR39, 0x10000, URZ, 0xfc, !UPT ;  /* 0x00010000270a7892 */ /* 0x000fca000f8efc3f */
[----:B------:R-:W1:Y:S01]  /*4190*/  S2R R4, SR_TID.X ;  /* 0x0000000000047919 */ /* 0x000e620000002100 */
[----:B------:R-:W-:Y:S01]  /*41a0*/  USHF.R.U32.HI UR7, URZ, 0x4, UR7 ;  /* 0x000000043f077899 */ /* 0x000fe20008011607 */
[----:B------:R-:W-:Y:S01]  /*41b0*/  UMOV UR33, 0x40000040 ;  /* 0x4000004000217882 */ /* 0x000fe20000000000 */
[----:B------:R-:W-:Y:S02]  /*41c0*/  UMOV UR35, 0x80000020 ;  /* 0x8000002000237882 */ /* 0x000fe40000000000 */
[----:B------:R-:W-:Y:S01]  /*41d0*/  ULOP3.LUT UR7, UR7, 0x3fff, URZ, 0xc0, !UPT ;  /* 0x00003fff07077892 */ /* 0x000fe2000f8ec03f */
[----:B------:R-:W-:-:S03]  /*41e0*/  UMOV UR32, UR10 ;  /* 0x0000000a00207c82 */ /* 0x000fc60008000000 */
        /* <DEDUP_REMOVED lines=8> */
[----:B-1----:R-:W-:Y:S02]  /*4270*/  SHF.R.U32.HI R3, RZ, 0x7, R4 ;  /* 0x00000007ff037819 */ /* 0x002fe40000011604 */
[----:B------:R-:W-:-:S03]  /*4280*/  ISETP.GE.U32.AND P1, PT, R4, 0x180, PT ;  /* 0x000001800400780c */ /* 0x000fc60003f26070 */
[----:B0-----:R-:W-:-:S05]  /*4290*/  VIADD R0, R3, 0x9 ;  /* 0x0000000903007836 */ /* 0x001fca0000000000 */
[----:B------:R-:W-:Y:S01]  /*42a0*/  SEL R0, R0, 0x9, !P1 ;  /* 0x0000000900007807 */ /* 0x000fe20004800000 */
        /* <DEDUP_REMOVED lines=49> */
.L_x_10206:
[----:B0-----:R-:W-:Y:S01]  /*45c0*/  FMNMX.FTZ R0, R24, R9, !PT ;  /* 0x0000000918007209 */ /* 0x001fe20007810000 */
[----:B------:R-:W-:-:S03]  /*45d0*/  ULEA UR7, UR38, UR40, 0x3 ;  /* 0x0000002826077291 */ /* 0x000fc6000f8e183f */
[----:B------:R-:W-:Y:S01]  /*45e0*/  FMNMX.FTZ R0, R25, R0, !PT ;  /* 0x0000000019007209 */ /* 0x000fe20007810000 */
[----:B------:R-:W-:-:S03]  /*45f0*/  UIADD3 UR7, UR7, 0x2d840, URZ ;  /* 0x0002d84007077890 */ /* 0x000fc6000fffe03f */
[----:B------:R-:W-:Y:S01]  /*4600*/  FMNMX.FTZ R0, R28, R0, !PT ;  /* 0x000000001c007209 */ /* 0x000fe20007810000 */
[----:B------:R-:W-:-:S03]  /*4610*/  UPRMT UR7, UR41, 0x654, UR7 ;  /* 0x0000065429077896 */ /* 0x000fc60008000007 */
        /* <DEDUP_REMOVED lines=71> */
[----:B------:R-:W0:Y:S03]  /*4a90*/  LDC R3, c[0x0][0x988] ;  /* 0x00026200ff037b82 */ /* 0x000e260000000800 */
[----:B------:R-:W-:Y:S01]  /*4aa0*/  FADD.FTZ R10, -R4, R10 ;  /* 0x0000000a040a7221 */ /* 0x000fe20000010100 */
[-C--:B0-----:R-:W-:Y:S01]  /*4ab0*/  FMUL.FTZ R6, R0, R3.reuse ;  /* 0x0000000300067220 */ /* 0x081fe20000410000 */
[-C--:B------:R-:W-:Y:S01]  /*4ac0*/  FMUL.FTZ R12, R4, R3.reuse ;  /* 0x00000003040c7220 */ /* 0x080fe20000410000 */
[-C--:B------:R-:W-:Y:S01]  /*4ad0*/  FMUL.FTZ R9, R9, R3.reuse ;  /* 0x0000000309097220 */ /* 0x080fe20000410000 */
[-C--:B------:R-:W-:Y:S01]  /*4ae0*/  FMUL.FTZ R10, R10, R3.reuse ;  /* 0x000000030a0a7220 */ /* 0x080fe20000410000 */
[-C--:B------:R-:W-:Y:S01]  /*4af0*/  FFMA.FTZ R24, R24, R3.reuse, -R6 ;  /* 0x0000000318187223 */ /* 0x080fe20000010806 */
[-C--:B------:R-:W-:Y:S01]  /*4b00*/  FFMA.FTZ R26, R26, R3.reuse, -R12 ;  /* 0x000000031a1a7223 */ /* 0x080fe2000001080c */
[-C--:B------:R-:W-:Y:S01]  /*4b10*/  FFMA.FTZ R25, R25, R3.reuse, -R6 ;  /* 0x0000000319197223 */ /* 0x080fe20000010806 */
[-C--:B------:R-:W-:Y:S01]  /*4b20*/  FFMA.FTZ R27, R27, R3.reuse, -R12 ;  /* 0x000000031b1b7223 */ /* 0x080fe2000001080c */
        /* <DEDUP_REMOVED lines=35> */
[-CC-:B------:R-:W-:Y:S01]  /*4d60*/  FFMA.FTZ R30, R30, R3.reuse, -R12.reuse ;  /* 0x000000031e1e7223 */ /* 0x180fe2000001080c */
[-CC-:B------:R-:W-:Y:S01]  /*4d70*/  FFMA.FTZ R31, R31, R3.reuse, -R12.reuse ;  /* 0x000000031f1f7223 */ /* 0x180fe2000001080c */
[-CC-:B------:R-:W-:Y:S01]  /*4d80*/  FFMA.FTZ R34, R34, R3.reuse, -R12.reuse ;  /* 0x0000000322227223 */ /* 0x180fe2000001080c */
[----:B------:R-:W-:Y:S01]  /*4d90*/  FFMA.FTZ R35, R35, R3, -R12 ;  /* 0x0000000323237223 */ /* 0x000fe2000001080c */
[----:B0-----:R-:W-:Y:S01]  /*4da0*/  FFMA.FTZ R7, R9, R7, R24 ;  /* 0x0000000709077223 */ /* 0x001fe20000010018 */
[-C--:B------:R-:W-:Y:S01]  /*4db0*/  FFMA.FTZ R38, R38, R3.reuse, -R12 ;  /* 0x0000000326267223 */ /* 0x080fe2000001080c */
[----:B-1----:R-:W-:Y:S01]  /*4dc0*/  FFMA.FTZ R8, R10, R8, R26 ;  /* 0x000000080a087223 */ /* 0x002fe2000001001a */
        /* <DEDUP_REMOVED lines=9> */
[----:B--2---:R-:W-:Y:S01]  /*4e60*/  FADD.FTZ R7, R25, R7 ;  /* 0x0000000719077221 */ /* 0x004fe20000010000 */
        /* <DEDUP_REMOVED lines=9> */
[-CC-:B------:R-:W-:Y:S01]  /*4f00*/  FFMA.FTZ R67, R67, R3.reuse, -R12.reuse ;  /* 0x0000000343437223 */ /* 0x180fe2000001080c */
[-CC-:B------:R-:W-:Y:S01]  /*4f10*/  FFMA.FTZ R70, R70, R3.reuse, -R12.reuse ;  /* 0x0000000346467223 */ /* 0x180fe2000001080c */
[-CC-:B------:R-:W-:Y:S01]  /*4f20*/  FFMA.FTZ R71, R71, R3.reuse, -R12.reuse ;  /* 0x0000000347477223 */ /* 0x180fe2000001080c */
[-CC-:B------:R-:W-:Y:S01]  /*4f30*/  FFMA.FTZ R74, R74, R3.reuse, -R12.reuse ;  /* 0x000000034a4a7223 */ /* 0x180fe2000001080c */
[-CC-:B------:R-:W-:Y:S01]  /*4f40*/  FFMA.FTZ R75, R75, R3.reuse, -R12.reuse ;  /* 0x000000034b4b7223 */ /* 0x180fe2000001080c */
[----:B------:R-:W0:Y:S01]  /*4f50*/  MUFU.EX2 R29, R29 ;  /* 0x0000001d001d7308 */ /* 0x000e220000000800 */
[----:B-1----:R-:W-:Y:S01]  /*4f60*/  FADD.FTZ R7, R28, R7 ;  /* 0x000000071c077221 */ /* 0x002fe20000010000 */
[-CC-:B------:R-:W-:Y:S01]  /*4f70*/  FFMA.FTZ R78, R78, R3.reuse, -R12.reuse ;  /* 0x000000034e4e7223 */ /* 0x180fe2000001080c */
[-CC-:B------:R-:W-:Y:S01]  /*4f80*/  FFMA.FTZ R79, R79, R3.reuse, -R12.reuse ;  /* 0x000000034f4f7223 */ /* 0x180fe2000001080c */
[-CC-:B------:R-:W-:Y:S01]  /*4f90*/  FFMA.FTZ R82, R82, R3.reuse, -R12.reuse ;  /* 0x0000000352527223 */ /* 0x180fe2000001080c */
[-CC-:B------:R-:W-:Y:S01]  /*4fa0*/  FFMA.FTZ R83, R83, R3.reuse, -R12.reuse ;  /* 0x0000000353537223 */ /* 0x180fe2000001080c */
[-CC-:B------:R-:W-:Y:S01]  /*4fb0*/  FFMA.FTZ R86, R86, R3.reuse, -R12.reuse ;  /* 0x0000000356567223 */ /* 0x180fe2000001080c */
[----:B------:R-:W-:Y:S01]  /*4fc0*/  FFMA.FTZ R12, R87, R3, -R12 ;  /* 0x00000003570c7223 */ /* 0x000fe2000001080c */
        /* <DEDUP_REMOVED lines=118> */
.L_x_10207:
[----:B------:R-:W-:Y:S01]  /*5730*/  ULEA UR6, UR6, UR40, 0x3 ;  /* 0x0000002806067291 */ /* 0x000fe2000f8e183f */
[----:B------:R-:W-:Y:S01]  /*5740*/  F2FP.F16.F32.PACK_AB R24, R25, R24 ;  /* 0x000000181918723e */ /* 0x000fe200000000ff */
[-C--:B------:R-:W-:Y:S01]  /*5750*/  FMUL.FTZ R88, R88, R9.reuse ;  /* 0x0000000958587220 */ /* 0x080fe20000410000 */
[----:B------:R-:W-:Y:S01]  /*5760*/  F2FP.F16.F32.PACK_AB R25, R85, R26 ;  /* 0x0000001a5519723e */ /* 0x000fe200000000ff */
[----:B------:R-:W-:Y:S01]  /*5770*/  UIADD3 UR6, UR6, 0x2d860, URZ ;  /* 0x0002d86006067890 */ /* 0x000fe2000fffe03f */
[----:B------:R-:W-:Y:S01]  /*5780*/  F2FP.F16.F32.PACK_AB R32, R33, R32 ;  /* 0x000000202120723e */ /* 0x000fe200000000ff */
[----:B------:R-:W-:Y:S01]  /*5790*/  FMUL.FTZ R89, R89, R9 ;  /* 0x0000000959597220 */ /* 0x000fe20000410000 */
        /* <DEDUP_REMOVED lines=11> */
[----:B------:R-:W-:Y:S01]  /*5850*/  SYNCS.ARRIVE.TRANS64.RED.A1T0 RZ, [UR6], RZ ;  /* 0x000000ffffff79a7 */ /* 0x000fe20008100406 */
[----:B------:R-:W-:Y:S01]  /*5860*/  F2FP.F16.F32.PACK_AB R41, R20, R42 ;  /* 0x0000002a1429723e */ /* 0x000fe200000000ff */
[----:B------:R0:W-:Y:S01]  /*5870*/  STSM.16.M88.4 [R16+0x21800], R24 ;  /* 0x0218001810007844 */ /* 0x0001e20000000200 */
[----:B------:R-:W-:Y:S01]  /*5880*/  F2FP.F16.F32.PACK_AB R48, R49, R48 ;  /* 0x000000303130723e */ /* 0x000fe200000000ff */
[----:B------:R-:W-:Y:S01]  /*5890*/  UMOV UR6, UR38 ;  /* 0x0000002600067c82 */ /* 0x000fe20008000000 */
[----:B------:R-:W-:Y:S01]  /*58a0*/  F2FP.F16.F32.PACK_AB R42, R45, R44 ;  /* 0x0000002c2d2a723e */ /* 0x000fe200000000ff */
[----:B------:R0:W-:Y:S01]  /*58b0*/  STSM.16.M88.4 [R23], R32 ;  /* 0x0000002017007844 */ /* 0x0001e20000000200 */
[----:B------:R-:W-:Y:S01]  /*58c0*/  F2FP.F16.F32.PACK_AB R43, R47, R43 ;  /* 0x0000002b2f2b723e */ /* 0x000fe200000000ff */
[-C--:B------:R-:W-:Y:S01]  /*58d0*/  FMUL.FTZ R100, R100, R9.reuse ;  /* 0x0000000964647220 */ /* 0x080fe20000410000 */
[----:B------:R-:W-:Y:S01]  /*58e0*/  F2FP.F16.F32.PACK_AB R49, R15, R50 ;  /* 0x000000320f31723e */ /* 0x000fe200000000ff */
[-C--:B------:R-:W-:Y:S01]  /*58f0*/  FMUL.FTZ R101, R101, R9.reuse ;  /* 0x0000000965657220 */ /* 0x080fe20000410000 */
[----:B------:R-:W-:Y:S01]  /*5900*/  F2FP.F16.F32.PACK_AB R56, R57, R56 ;  /* 0x000000383938723e */ /* 0x000fe200000000ff */
[----:B------:R0:W-:Y:S01]  /*5910*/  STSM.16.M88.4 [R18], R40 ;  /* 0x0000002812007844 */ /* 0x0001e20000000200 */
[----:B------:R-:W-:Y:S01]  /*5920*/  F2FP.F16.F32.PACK_AB R50, R53, R52 ;  /* 0x000000343532723e */ /* 0x000fe200000000ff */
[----:B------:R-:W-:Y:S01]  /*5930*/  FMUL.FTZ R104, R104, R9 ;  /* 0x0000000968687220 */ /* 0x000fe20000410000 */
        /* <DEDUP_REMOVED lines=31> */
[-C--:B------:R-:W-:Y:S01]  /*5b30*/  FMUL.FTZ R128, R128, R9.reuse ;  /* 0x0000000980807220 */ /* 0x080fe20000410000 */
[----:B------:R-:W-:Y:S01]  /*5b40*/  ISETP.GT.AND P1, PT, R5, R22, PT ;  /* 0x000000160500720c */ /* 0x000fe20003f24270 */
[-C--:B------:R-:W-:Y:S01]  /*5b50*/  FMUL.FTZ R129, R129, R9.reuse ;  /* 0x0000000981817220 */ /* 0x080fe20000410000 */
[-C--:B------:R-:W-:Y:S01]  /*5b60*/  FMUL.FTZ R132, R132, R9.reuse ;  /* 0x0000000984847220 */ /* 0x080fe20000410000 */
[----:B------:R0:W-:Y:S01]  /*5b70*/  STSM.16.M88.4 [R17+0x6000], R80 ;  /* 0x0060005011007844 */ /* 0x0001e20000000200 */
[----:B------:R-:W-:Y:S01]  /*5b80*/  FMUL.FTZ R133, R133, R9 ;  /* 0x0000000985857220 */ /* 0x000fe20000410000 */
[-C--:B------:R-:W-:Y:S01]  /*5b90*/  FMUL.FTZ R90, R90, R10.reuse ;  /* 0x0000000a5a5a7220 */ /* 0x080fe20000410000 */
[-C--:B------:R-:W-:Y:S01]  /*5ba0*/  FMUL.FTZ R91, R91, R10.reuse ;  /* 0x0000000a5b5b7220 */ /* 0x080fe20000410000 */
[----:B------:R-:W-:Y:S01]  /*5bb0*/  @!PT LDS RZ, [RZ] ;  /* 0x00000000fffff984 */ /* 0x000fe20000000800 */
[----:B------:R-:W-:Y:S01]  /*5bc0*/  @!PT LDS RZ, [RZ] ;  /* 0x00000000fffff984 */ /* 0x000fe20000000800 */
[----:B------:R-:W-:Y:S01]  /*5bd0*/  @!PT LDS RZ, [RZ] ;  /* 0x00000000fffff984 */ /* 0x000fe20000000800 */
[----:B------:R-:W-:Y:S01]  /*5be0*/  @!PT LDS RZ, [RZ] ;  /* 0x00000000fffff984 */ /* 0x000fe20000000800 */
[----:B------:R1:W-:Y:S06]  /*5bf0*/  MEMBAR.ALL.CTA ;  /* 0x0000000000007992 */ /* 0x0003ec0000008000 */
[----:B-1----:R-:W1:Y:S01]  /*5c00*/  FENCE.VIEW.ASYNC.S ;  /* 0x00000000000073c6 */ /* 0x002e620000000000 */
        /* <DEDUP_REMOVED lines=22> */
[----:B------:R-:W-:Y:S01]  /*5d70*/  IADD3 R5, R5, -0x1, RZ ;  /* 0xffffffff05057810 */ /* 0x000fe20007ffe0ff */
[----:B------:R-:W-:-:S02]  /*5d80*/  IMAD.MOV.U32 R10, RZ, RZ, R4 ;  /* 0x000000ffff0a7224 */ /* 0x000fc400078e0004 */
[----:B------:R-:W-:Y:S02]  /*5d90*/  IMAD.MOV.U32 R9, RZ, RZ, R0 ;  /* 0x000000ffff097224 */ /* 0x000fe400078e0000 */
[----:B------:R-:W-:Y:S01]  /*5da0*/  IMAD.MOV.U32 R6, RZ, RZ, R2 ;  /* 0x000000ffff067224 */ /* 0x000fe200078e0002 */
[----:B-1----:R-:W-:Y:S01]  /*5db0*/  NOP ;  /* 0x0000000000007918 */ /* 0x002fe20000000000 */
[----:B0-----:R-:W-:Y:S05]  /*5dc0*/  @P1 BRA `(.L_x_10208) ;  /* 0xffffffdc00d41947 */ /* 0x001fea000383ffff */
.L_x_10197:
[----:B------:R-:W-:Y:S06]  /*5dd0*/  BAR.ARV 0x8, 0x200 ;  /* 0x0208000000007b1d */ /* 0x000fec0000002000 */
[----:B------:R-:W-:Y:S05]  /*5de0*/  @!P0 BRA `(.L_x_10209) ;  /* 0x0000000000048947 */ /* 0x000fea0003800000 */
[----:B------:R-:W-:Y:S01]  /*5df0*/  BPT.TRAP 0x1 ;  /* 0x000000040000795c */ /* 0x000fe20000300000 */
.L_x_10209:
[----:B------:R-:W-:Y:S01]  /*5e00*/  ULEA UR4, UR38, UR40, 0x3 ;  /* 0x0000002826047291 */ /* 0x000fe2000f8e183f */
[----:B------:R-:W-:-:S08]  /*5e10*/  SHF.L.U32 R5, R2, 0x1f, RZ ;  /* 0x0000001f02057819 */ /* 0x000fd000000006ff */
[----:B------:R0:W2:Y:S01]  /*5e20*/  SYNCS.PHASECHK.TRANS64.TRYWAIT P1, [UR4+0x2d850], R5 ;  /* 0x02d85005ff0075a7 */ /* 0x0000a20008020144 */
[----:B------:R-:W-:Y:S05]  /*5e30*/  @!P0 BRA `(.L_x_10210) ;  /* 0x0000000000048947 */ /* 0x000fea0003800000 */
[----:B------:R-:W-:Y:S01]  /*5e40*/  BPT.TRAP 0x1 ;  /* 0x000000040000795c */ /* 0x000fe20000300000 */
.L_x_10210:
[----:B--2---:R-:W-:Y:S05]  /*5e50*/  @P1 BRA `(.L_x_10211) ;  /* 0x0000000000081947 */ /* 0x004fea0003800000 */
[----:B------:R-:W2:Y:S02]  /*5e60*/  SYNCS.PHASECHK.TRANS64.TRYWAIT P1, [UR4+0x2d850], R5 ;  /* 0x02d85005ff0075a7 */ /* 0x000ea40008020144 */
[----:B--2---:R-:W-:Y:S05]  /*5e70*/  @!P1 BRA `(.L_x_10212) ;  /* 0x0000008800f89947 */ /* 0x004fea0003800000 */
.L_x_10211:
[----:B------:R-:W-:Y:S01]  /*5e80*/  UIADD3 UR40, UR40, 0x400, URZ ;  /* 0x0000040028287890 */ /* 0x000fe2000fffe03f */
[----:B------:R-:W-:Y:S01]  /*5e90*/  WARPGROUP.ARRIVE ;  /* 0x00000000000079c5 */ /* 0x000fe20000000000 */
[----:B------:R-:W-:Y:S01]  /*5ea0*/  ULOP3.LUT UR39, UR39, 0x10000, URZ, 0xfc, !UPT ;  /* 0x0001000027277892 */ /* 0x000fe2000f8efc3f */
[----:B--2---:R-:W2:Y:S01]  /*5eb0*/  SHFL.BFLY PT, R6, R7, 0x2, 0x1f ;  /* 0x0c401f0007067f89 */ /* 0x004ea200000e0000 */
[----:B------:R-:W-:Y:S01]  /*5ec0*/  USHF.R.U32.HI UR40, URZ, 0x4, UR40 ;  /* 0x000000043f287899 */ /* 0x000fe20008011628 */
[----:B------:R-:W-:Y:S01]  /*5ed0*/  IMAD.MOV.U32 R55, RZ, RZ, RZ ;  /* 0x000000ffff377224 */ /* 0x000fe200078e00ff */
[----:B------:R-:W-:Y:S01]  /*5ee0*/  UMOV UR9, 0x40000040 ;  /* 0x4000004000097882 */ /* 0x000fe20000000000 */
[----:B------:R-:W-:Y:S01]  /*5ef0*/  UMOV UR11, 0x80000020 ;  /* 0x80000020000b7882 */ /* 0x000fe20000000000 */
[----:B------:R-:W-:Y:S01]  /*5f00*/  ULOP3.LUT UR40, UR40, 0x3fff, URZ, 0xc0, !UPT ;  /* 0x00003fff28287892 */ /* 0x000fe2000f8ec03f */
[----:B0-----:R-:W0:Y:S01]  /*5f10*/  SHFL.BFLY PT, R5, R8, 0x2, 0x1f ;  /* 0x0c401f0008057f89 */ /* 0x001e2200000e0000 */
[----:B------:R-:W-:Y:S01]  /*5f20*/  UMOV UR8, UR39 ;  /* 0x0000002700087c82 */ /* 0x000fe20008000000 */
[----:B------:R-:W-:Y:S01]  /*5f30*/  IMAD.MOV.U32 R20, RZ, RZ, -0x800000 ;  /* 0xff800000ff147424 */ /* 0x000fe200078e00ff */
[----:B------:R-:W-:Y:S01]  /*5f40*/  ULOP3.LUT UR5, UR40, 0x2000000, URZ, 0xfc, !UPT ;  /* 0x0200000028057892 */ /* 0x000fe2000f8efc3f */
[----:B------:R-:W-:-:S03]  /*5f50*/  IMAD.MOV.U32 R21, RZ, RZ, -0x800000 ;  /* 0xff800000ff157424 */ /* 0x000fc600078e00ff */
[----:B------:R-:W-:-:S07]  /*5f60*/  UIMAD UR5, UR38, 0x600, UR5 ;  /* 0x00000600260578a4 */ /* 0x000fce000f8e0205 */
[----:B------:R-:W-:Y:S02]  /*5f70*/  UMOV UR10, UR5 ;  /* 0x00000005000a7c82 */ /* 0x000fe40008000000 */
[----:B------:R-:W-:Y:S01]  /*5f80*/  HGMMA.64x96x16.F32 R88, gdesc[UR8].tnspB, R88, gsb0 ;  /* 0x41600000085879f0 */ /* 0x000fe20008000858 */
[----:B------:R-:W-:Y:S01]  /*5f90*/  UIADD3 UR8, UR39, 0x2, URZ ;  /* 0x0000000227087890 */ /* 0x000fe2000fffe03f */
[----:B--2---:R-:W-:Y:S01]  /*5fa0*/  FADD.FTZ R6, R6, R7 ;  /* 0x0000000706067221 */ /* 0x004fe20000010000 */
[----:B------:R-:W-:Y:S01]  /*5fb0*/  UIADD3 UR10, UR5, 0x40, URZ ;  /* 0x00000040050a7890 */ /* 0x000fe2000fffe03f */
[----:B------:R-:W-:Y:S01]  /*5fc0*/  UMOV UR9, 0x40000040 ;  /* 0x4000004000097882 */ /* 0x000fe20000000000 */
[----:B------:R-:W-:Y:S01]  /*5fd0*/  UMOV UR11, 0x80000020 ;  /* 0x80000020000b7882 */ /* 0x000fe20000000000 */
[----:B0-----:R-:W-:Y:S02]  /*5fe0*/  FADD.FTZ R9, R5, R8 ;  /* 0x0000000805097221 */ /* 0x001fe40000010000 */
[----:B------:R-:W0:Y:S04]  /*5ff0*/  SHFL.BFLY PT, R5, R6, 0x1, 0x1f ;  /* 0x0c201f0006057f89 */ /* 0x000e2800000e0000 */
[----:B------:R-:W1:Y:S01]  /*6000*/  SHFL.BFLY PT, R10, R9, 0x1, 0x1f ;  /* 0x0c201f00090a7f89 */ /* 0x000e6200000e0000 */
[----:B0-----:R-:W-:Y:S01]  /*6010*/  FADD.FTZ R11, R6, R5 ;  /* 0x00000005060b7221 */ /* 0x001fe20000010000 */
[----:B------:R-:W-:-:S02]  /*6020*/  IMAD.MOV.U32 R5, RZ, RZ, RZ ;  /* 0x000000ffff057224 */ /* 0x000fc400078e00ff */
        /* <DEDUP_REMOVED lines=59> */
[----:B0-23--:R-:W-:Y:S05]  /*63e0*/  @!P0 BRA `(.L_x_10213) ;  /* 0x0000000000048947 */ /* 0x00dfea0003800000 */
[----:B------:R-:W-:Y:S01]  /*63f0*/  BPT.TRAP 0x1 ;  /* 0x000000040000795c */ /* 0x000fe20000300000 */
.L_x_10213:
[----:B------:R-:W2:Y:S01]  /*6400*/  LDL.LU R0, [R1+0x8] ;  /* 0x0000080001007983 */ /* 0x000ea20000300800 */
        /* <DEDUP_REMOVED lines=55> */
[----:B------:R-:W-:Y:S01]  /*6780*/  LOP3.LUT R2, R2, UR4, RZ, 0x3c, !PT ;  /* 0x0000000402027c12 */ /* 0x000fe2000f8e3cff */
[----:B------:R-:W-:Y:S01]  /*6790*/  USEL UR38, UR38, URZ, UP0 ;  /* 0x0000003f26267287 */ /* 0x000fe20008000000 */
[----:B--2---:R-:W-:-:S05]  /*67a0*/  VIADD R0, R0, 0x1 ;  /* 0x0000000100007836 */ /* 0x004fca0000000000 */
[----:B------:R0:W-:Y:S06]  /*67b0*/  STL [R1+0x8], R0 ;  /* 0x0000080001007387 */ /* 0x0001ec0000100800 */
.L_x_10189:
[----:B------:R-:W1:Y:S08]  /*67c0*/  S2UR UR41, SR_CgaCtaId ;  /* 0x00000000002979c3 */ /* 0x000e700000008800 */
[----:B------:R-:W-:Y:S06]  /*67d0*/  BAR.SYNC.DEFER_BLOCKING 0x5, 0x200 ;  /* 0x0148000000007b1d */ /* 0x000fec0000010000 */
[----:B------:R-:W-:Y:S01]  /*67e0*/  UMOV UR40, 0x400 ;  /* 0x0000040000287882 */ /* 0x000fe20000000000 */
[----:B------:R-:W-:Y:S01]  /*67f0*/  BSSY B0, `(.L_x_10214) ;  /* 0x0000278000007945 */ /* 0x000fe20003800000 */
[----:B-1----:R-:W-:-:S09]  /*6800*/  ULEA UR40, UR41, UR40, 0x18 ;  /* 0x0000002829287291 */ /* 0x002fd2000f8ec03f */
[----:B------:R-:W1:Y:S01]  /*6810*/  LDS.128 R4, [UR40+0x2d8d0] ;  /* 0x02d8d028ff047984 */ /* 0x000e620008000c00 */
[----:B------:R-:W-:Y:S06]  /*6820*/  BAR.ARV 0x4, 0x200 ;  /* 0x0108000000007b1d */ /* 0x000fec0000002000 */
[----:B------:R-:W-:Y:S05]  /*6830*/  @P0 BRA `(.L_x_10215) ;  /* 0x0000001c00300947 */ /* 0x000fea0003800000 */
[----:B0-----:R-:W3:Y:S01]  /*6840*/  LDL R0, [R1+0x44] ;  /* 0x0000440001007983 */ /* 0x001ee20000100800 */
[----:B------:R-:W0:Y:S03]  /*6850*/  S2UR UR6, SR_SWINHI ;  /* 0x00000000000679c3 */ /* 0x000e260000002f00 */
[----:B------:R-:W2:Y:S01]  /*6860*/  LDL R85, [R1+0x40] ;  /* 0x0000400001557983 */ /* 0x000ea20000100800 */
[----:B------:R-:W-:Y:S01]  /*6870*/  UMOV UR4, UR40 ;  /* 0x0000002800047c82 */ /* 0x000fe20008000000 */
[----:B0-----:R-:W-:Y:S01]  /*6880*/  UMOV UR5, UR6 ;  /* 0x0000000600057c82 */ /* 0x001fe20008000000 */
[----:B------:R-:W-:Y:S02]  /*6890*/  IMAD.U32 R78, RZ, RZ, UR4 ;  /* 0x00000004ff4e7e24 */ /* 0x000fe4000f8e00ff */
[----:B------:R-:W-:Y:S01]  /*68a0*/  IMAD.U32 R79, RZ, RZ, UR5 ;  /* 0x00000005ff4f7e24 */ /* 0x000fe2000f8e00ff */
[----:B------:R-:W-:Y:S01]  /*68b0*/  F2FP.F16.F32.PACK_AB R30, R43, R42 ;  /* 0x0000002a2b1e723e */ /* 0x000fe200000000ff */
[C---:B------:R-:W-:Y:S01]  /*68c0*/  IMAD.SHL.U32 R83, R137.reuse, 0x4, RZ ;  /* 0x0000000489537824 */ /* 0x040fe200078e00ff */
[----:B------:R-:W-:Y:S01]  /*68d0*/  SHF.L.U64.HI R84, R137, 0x2, R143 ;  /* 0x0000000289547819 */ /* 0x000fe2000001028f */
[----:B------:R-:W-:Y:S01]  /*68e0*/  ULDC.64 UR4, c[0x0][0xc08] ;  /* 0x0003020000047ab9 */ /* 0x000fe20000000a00 */
[----:B------:R-:W-:Y:S01]  /*68f0*/  BAR.SYNC.DEFER_BLOCKING 0x1, 0x180 ;  /* 0x0046000000007b1d */ /* 0x000fe20000010000 */
[----:B---3--:R-:W-:-:S03]  /*6900*/  IMAD.WIDE R8, R0, 0x2, R78 ;  /* 0x0000000200087825 */ /* 0x008fc600078e024e */
[C---:B------:R-:W-:Y:S02]  /*6910*/  IADD3 R11, P1, R8.reuse, 0x6000, RZ ;  /* 0x00006000080b7810 */ /* 0x040fe40007f3e0ff */
[C---:B------:R-:W-:Y:S02]  /*6920*/  LOP3.LUT R3, R8.reuse, 0x180, RZ, 0xc0, !PT ;  /* 0x0000018008037812 */ /* 0x040fe400078ec0ff */
[----:B------:R-:W-:Y:S02]  /*6930*/  IADD3 R10, P0, R8, 0x6020, RZ ;  /* 0x00006020080a7810 */ /* 0x000fe40007f1e0ff */
[----:B------:R-:W-:Y:S02]  /*6940*/  LOP3.LUT R0, R11, 0x180, RZ, 0xc0, !PT ;  /* 0x000001800b007812 */ /* 0x000fe400078ec0ff */
[----:B------:R-:W-:Y:S02]  /*6950*/  SHF.R.U64 R3, R3, 0x3, RZ ;  /* 0x0000000303037819 */ /* 0x000fe400000012ff */
[----:B-1----:R-:W-:-:S02]  /*6960*/  LOP3.LUT R4, R10, 0x180, RZ, 0xc0, !PT ;  /* 0x000001800a047812 */ /* 0x002fc400078ec0ff */
[----:B------:R-:W-:Y:S02]  /*6970*/  IADD3 R81, P2, R8, 0x3020, RZ ;  /* 0x0000302008517810 */ /* 0x000fe40007f5e0ff */
[----:B------:R-:W-:Y:S02]  /*6980*/  SHF.R.U64 R0, R0, 0x3, RZ ;  /* 0x0000000300007819 */ /* 0x000fe400000012ff */
[C---:B------:R-:W-:Y:S02]  /*6990*/  IADD3 R22, P3, R8.reuse, 0x3000, RZ ;  /* 0x0000300008167810 */ /* 0x040fe40007f7e0ff */
[----:B------:R-:W-:Y:S02]  /*69a0*/  IADD3 R31, P4, R8, 0x20, RZ ;  /* 0x00000020081f7810 */ /* 0x000fe40007f9e0ff */
[----:B------:R-:W-:Y:S02]  /*69b0*/  LOP3.LUT R8, R3, R8, RZ, 0x3c, !PT ;  /* 0x0000000803087212 */ /* 0x000fe400078e3cff */
[----:B------:R-:W-:-:S02]  /*69c0*/  SHF.R.U64 R3, R4, 0x3, RZ ;  /* 0x0000000304037819 */ /* 0x000fc400000012ff */
[----:B------:R-:W-:Y:S02]  /*69d0*/  LOP3.LUT R12, R0, R11, RZ, 0x3c, !PT ;  /* 0x0000000b000c7212 */ /* 0x000fe400078e3cff */
[----:B------:R-:W-:Y:S02]  /*69e0*/  LOP3.LUT R14, R81, 0x180, RZ, 0xc0, !PT ;  /* 0x00000180510e7812 */ /* 0x000fe400078ec0ff */
[----:B------:R-:W-:Y:S02]  /*69f0*/  LOP3.LUT R0, R31, 0x180, RZ, 0xc0, !PT ;  /* 0x000001801f007812 */ /* 0x000fe400078ec0ff */
[----:B------:R-:W-:Y:S02]  /*6a00*/  LOP3.LUT R26, R3, R10, RZ, 0x3c, !PT ;  /* 0x0000000a031a7212 */ /* 0x000fe400078e3cff */
[----:B------:R-:W-:Y:S02]  /*6a10*/  LOP3.LUT R3, R22, 0x180, RZ, 0xc0, !PT ;  /* 0x0000018016037812 */ /* 0x000fe400078ec0ff */
[----:B------:R-:W-:-:S02]  /*6a20*/  SHF.R.U64 R14, R14, 0x3, RZ ;  /* 0x000000030e0e7819 */ /* 0x000fc400000012ff */
[----:B------:R-:W-:Y:S01]  /*6a30*/  SHF.R.U64 R0, R0, 0x3, RZ ;  /* 0x0000000300007819 */ /* 0x000fe200000012ff */
[--C-:B------:R-:W-:Y:S01]  /*6a40*/  IMAD.X R27, RZ, RZ, R9.reuse, P0 ;  /* 0x000000ffff1b7224 */ /* 0x100fe200000e0609 */
[----:B------:R-:W-:Y:S01]  /*6a50*/  SHF.R.U64 R3, R3, 0x3, RZ ;  /* 0x0000000303037819 */ /* 0x000fe200000012ff */
[--C-:B------:R-:W-:Y:S01]  /*6a60*/  IMAD.X R25, RZ, RZ, R9.reuse, P4 ;  /* 0x000000ffff197224 */ /* 0x100fe200020e0609 */
[----:B------:R-:W-:Y:S02]  /*6a70*/  LOP3.LUT R14, R14, R81, RZ, 0x3c, !PT ;  /* 0x000000510e0e7212 */ /* 0x000fe400078e3cff */
[----:B------:R-:W-:Y:S01]  /*6a80*/  LOP3.LUT R24, R0, R31, RZ, 0x3c, !PT ;  /* 0x0000001f00187212 */ /* 0x000fe200078e3cff */
[----:B------:R-:W0:Y:S01]  /*6a90*/  LDC.64 R80, c[0x0][0xc00] ;  /* 0x00030000ff507b82 */ /* 0x000e220000000a00 */
[--C-:B------:R-:W-:Y:S01]  /*6aa0*/  IMAD.X R13, RZ, RZ, R9.reuse, P1 ;  /* 0x000000ffff0d7224 */ /* 0x100fe200008e0609 */
[----:B------:R-:W-:Y:S01]  /*6ab0*/  MOV R4, R8 ;  /* 0x0000000800047202 */ /* 0x000fe20000000f00 */
[--C-:B------:R-:W-:Y:S01]  /*6ac0*/  IMAD.X R15, RZ, RZ, R9.reuse, P2 ;  /* 0x000000ffff0f7224 */ /* 0x100fe200010e0609 */
[----:B------:R-:W-:Y:S01]  /*6ad0*/  F2FP.F16.F32.PACK_AB R8, R33, R32 ;  /* 0x000000202108723e */ /* 0x000fe200000000ff */
[----:B------:R-:W-:Y:S01]  /*6ae0*/  IMAD.X R29, RZ, RZ, R9, P3 ;  /* 0x000000ffff1d7224 */ /* 0x000fe200018e0609 */
[----:B------:R-:W-:-:S02]  /*6af0*/  F2FP.F16.F32.PACK_AB R9, R57, R56 ;  /* 0x000000383909723e */ /* 0x000fc400000000ff */
[----:B------:R-:W-:Y:S02]  /*6b00*/  F2FP.F16.F32.PACK_AB R10, R35, R34 ;  /* 0x00000022230a723e */ /* 0x000fe400000000ff */
[----:B------:R-:W-:Y:S02]  /*6b10*/  F2FP.F16.F32.PACK_AB R11, R59, R58 ;  /* 0x0000003a3b0b723e */ /* 0x000fe400000000ff */
[----:B------:R-:W-:Y:S02]  /*6b20*/  LOP3.LUT R28, R3, R22, RZ, 0x3c, !PT ;  /* 0x00000016031c7212 */ /* 0x000fe400078e3cff */
[----:B------:R-:W-:Y:S02]  /*6b30*/  MOV R3, R26 ;  /* 0x0000001a00037202 */ /* 0x000fe40000000f00 */
[----:B------:R-:W-:Y:S02]  /*6b40*/  MOV R82, R24 ;  /* 0x0000001800527202 */ /* 0x000fe40000000f00 */
[----:B------:R-:W-:-:S02]  /*6b50*/  F2FP.F16.F32.PACK_AB R24, R37, R36 ;  /* 0x000000242518723e */ /* 0x000fc400000000ff */
[----:B------:R-:W-:Y:S02]  /*6b60*/  F2FP.F16.F32.PACK_AB R25, R61, R60 ;  /* 0x0000003c3d19723e */ /* 0x000fe400000000ff */
[----:B------:R-:W-:Y:S02]  /*6b70*/  F2FP.F16.F32.PACK_AB R26, R39, R38 ;  /* 0x00000026271a723e */ /* 0x000fe400000000ff */
[----:B------:R-:W-:Y:S01]  /*6b80*/  F2FP.F16.F32.PACK_AB R27, R63, R62 ;  /* 0x0000003e3f1b723e */ /* 0x000fe200000000ff */
[----:B------:R1:W-:Y:S01]  /*6b90*/  STSM.16.M88.4 [R4], R8 ;  /* 0x0000000804007844 */ /* 0x0003e20000000200 */
[----:B------:R-:W-:Y:S02]  /*6ba0*/  MOV R0, R28 ;  /* 0x0000001c00007202 */ /* 0x000fe40000000f00 */
[----:B------:R-:W-:Y:S02]  /*6bb0*/  F2FP.F16.F32.PACK_AB R28, R41, R40 ;  /* 0x00000028291c723e */ /* 0x000fe400000000ff */
[----:B------:R-:W-:-:S02]  /*6bc0*/  F2FP.F16.F32.PACK_AB R29, R65, R64 ;  /* 0x00000040411d723e */ /* 0x000fc400000000ff */
[----:B------:R-:W-:Y:S01]  /*6bd0*/  F2FP.F16.F32.PACK_AB R31, R67, R66 ;  /* 0x00000042431f723e */ /* 0x000fe200000000ff */
[----:B------:R3:W-:Y:S01]  /*6be0*/  STSM.16.M88.4 [R82], R24 ;  /* 0x0000001852007844 */ /* 0x0007e20000000200 */
[----:B------:R-:W-:Y:S02]  /*6bf0*/  MOV R22, R14 ;  /* 0x0000000e00167202 */ /* 0x000fe40000000f00 */
[----:B------:R-:W-:Y:S02]  /*6c00*/  F2FP.F16.F32.PACK_AB R14, R51, R50 ;  /* 0x00000032330e723e */ /* 0x000fe400000000ff */
[----:B------:R-:W-:Y:S02]  /*6c10*/  F2FP.F16.F32.PACK_AB R15, R75, R74 ;  /* 0x0000004a4b0f723e */ /* 0x000fe400000000ff */
[----:B-1----:R-:W-:Y:S02]  /*6c20*/  MOV R4, R12 ;  /* 0x0000000c00047202 */ /* 0x002fe40000000f00 */
[----:B------:R-:W-:-:S02]  /*6c30*/  F2FP.F16.F32.PACK_AB R8, R45, R44 ;  /* 0x0000002c2d08723e */ /* 0x000fc400000000ff */
[----:B------:R-:W-:Y:S02]  /*6c40*/  F2FP.F16.F32.PACK_AB R9, R69, R68 ;  /* 0x000000444509723e */ /* 0x000fe400000000ff */
[----:B------:R-:W-:Y:S02]  /*6c50*/  F2FP.F16.F32.PACK_AB R10, R47, R46 ;  /* 0x0000002e2f0a723e */ /* 0x000fe400000000ff */
[----:B------:R-:W-:Y:S02]  /*6c60*/  F2FP.F16.F32.PACK_AB R11, R71, R70 ;  /* 0x00000046470b723e */ /* 0x000fe400000000ff */
[----:B------:R-:W-:Y:S02]  /*6c70*/  F2FP.F16.F32.PACK_AB R12, R49, R48 ;  /* 0x00000030310c723e */ /* 0x000fe400000000ff */
[----:B------:R-:W-:Y:S02]  /*6c80*/  F2FP.F16.F32.PACK_AB R13, R73, R72 ;  /* 0x00000048490d723e */ /* 0x000fe400000000ff */
[----:B---3--:R-:W-:-:S02]  /*6c90*/  F2FP.F16.F32.PACK_AB R24, R53, R52 ;  /* 0x000000343518723e */ /* 0x008fc400000000ff */
[----:B------:R-:W-:Y:S02]  /*6ca0*/  F2FP.F16.F32.PACK_AB R25, R77, R76 ;  /* 0x0000004c4d19723e */ /* 0x000fe400000000ff */
[----:B------:R-:W-:Y:S02]  /*6cb0*/  F2FP.F16.F32.PACK_AB R26, R55, R54 ;  /* 0x00000036371a723e */ /* 0x000fe400000000ff */
[----:B------:R-:W-:Y:S01]  /*6cc0*/  F2FP.F16.F32.PACK_AB R27, R135, R134 ;  /* 0x00000086871b723e */ /* 0x000fe200000000ff */
[----:B------:R1:W-:Y:S04]  /*6cd0*/  STSM.16.M88.4 [R0], R28 ;  /* 0x0000001c00007844 */ /* 0x0003e80000000200 */
[----:B------:R3:W-:Y:S04]  /*6ce0*/  STSM.16.M88.4 [R22], R8 ;  /* 0x0000000816007844 */ /* 0x0007e80000000200 */
[----:B------:R-:W-:Y:S04]  /*6cf0*/  STSM.16.M88.4 [R4], R12 ;  /* 0x0000000c04007844 */ /* 0x000fe80000000200 */
[----:B------:R4:W-:Y:S01]  /*6d00*/  STSM.16.M88.4 [R3], R24 ;  /* 0x0000001803007844 */ /* 0x0009e20000000200 */
[----:B0-----:R-:W-:-:S04]  /*6d10*/  ISETP.NE.U32.AND P0, PT, R80, RZ, PT ;  /* 0x000000ff5000720c */ /* 0x001fc80003f05070 */
[----:B------:R-:W-:Y:S01]  /*6d20*/  ISETP.NE.AND.EX P0, PT, R81, RZ, PT, P0 ;  /* 0x000000ff5100720c */ /* 0x000fe20003f05300 */
[----:B------:R-:W-:Y:S01]  /*6d30*/  BAR.SYNC.DEFER_BLOCKING 0x1, 0x180 ;  /* 0x0046000000007b1d */ /* 0x000fe20000010000 */
[----:B-1----:R-:W-:Y:S01]  /*6d40*/  IADD3 R28, P1, R83, R80, RZ ;  /* 0x00000050531c7210 */ /* 0x002fe20007f3e0ff */
[----:B------:R-:W-:-:S04]  /*6d50*/  IMAD.MOV.U32 R0, RZ, RZ, RZ ;  /* 0x000000ffff007224 */ /* 0x000fc800078e00ff */
[----:B------:R-:W-:Y:S02]  /*6d60*/  IMAD.X R29, R84, 0x1, R81, P1 ;  /* 0x00000001541d7824 */ /* 0x000fe400008e0651 */
[----:B---3--:R-:W0:Y:S08]  /*6d70*/  LDC R11, c[0x0][0xad4] ;  /* 0x0002b500ff0b7b82 */ /* 0x008e300000000800 */
[----:B----4-:R-:W1:Y:S08]  /*6d80*/  LDC R3, c[0x0][0xbe8] ;  /* 0x0002fa00ff037b82 */ /* 0x010e700000000800 */
[----:B------:R-:W3:Y:S01]  /*6d90*/  LDC.64 R14, c[0x0][0xba8] ;  /* 0x0002ea00ff0e7b82 */ /* 0x000ee20000000a00 */
[----:B------:R-:W4:Y:S01]  /*6da0*/  @P0 LDG.E R0, desc[UR36][R28.64] ;  /* 0x000000241c000981 */ /* 0x000f22000c1e1900 */
[----:B------:R-:W-:-:S04]  /*6db0*/  ISETP.NE.U32.AND P1, PT, RZ, UR4, PT ;  /* 0x00000004ff007c0c */ /* 0x000fc8000bf25070 */
[----:B------:R-:W-:Y:S01]  /*6dc0*/  ISETP.NE.AND.EX P1, PT, RZ, UR5, PT, P1 ;  /* 0x00000005ff007c0c */ /* 0x000fe2000bf25310 */
[----:B------:R-:W-:-:S12]  /*6dd0*/  IMAD.MOV.U32 R24, RZ, RZ, 0x9b8 ;  /* 0x000009b8ff187424 */ /* 0x000fd800078e00ff */
[----:B------:R-:W-:-:S04]  /*6de0*/  @P1 IADD3 R8, P2, R83, UR4, RZ ;  /* 0x0000000453081c10 */ /* 0x000fc8000ff5e0ff */
[----:B------:R-:W-:Y:S02]  /*6df0*/  @P1 IADD3.X R9, R84, UR5, RZ, P2, !PT ;  /* 0x0000000554091c10 */ /* 0x000fe400097fe4ff */
[----:B------:R-:W-:Y:S01]  /*6e00*/  ISETP.NE.AND P2, PT, R140, RZ, PT ;  /* 0x000000ff8c00720c */ /* 0x000fe20003f45270 */
[----:B------:R-:W-:-:S03]  /*6e10*/  ULDC UR4, c[0x0][0xa88] ;  /* 0x0002a20000047ab9 */ /* 0x000fc60000000800 */
[----:B0-----:R-:W-:Y:S01]  /*6e20*/  SEL R11, R140, R11, P2 ;  /* 0x0000000b8c0b7207 */ /* 0x001fe20001000000 */
[----:B------:R-:W-:-:S03]  /*6e30*/  IMAD.U32 R22, RZ, RZ, UR4 ;  /* 0x00000004ff167e24 */ /* 0x000fc6000f8e00ff */
[----:B------:R-:W-:Y:S02]  /*6e40*/  ISETP.GT.AND P3, PT, R11, 0x1, PT ;  /* 0x000000010b00780c */ /* 0x000fe40003f64270 */
[----:B-1----:R-:W-:Y:S01]  /*6e50*/  ISETP.NE.AND P4, PT, R3, 0x1, PT ;  /* 0x000000010300780c */ /* 0x002fe20003f85270 */
[----:B------:R0:W5:Y:S01]  /*6e60*/  @P1 LDG.E R22, desc[UR36][R8.64] ;  /* 0x0000002408161981 */ /* 0x000162000c1e1900 */
[----:B------:R-:W-:-:S04]  /*6e70*/  SEL R24, R24, 0x978, P3 ;  /* 0x0000097818187807 */ /* 0x000fc80001800000 */
[----:B------:R-:W1:Y:S08]  /*6e80*/  LDC.64 R10, c[0x0][R24+0x218] ;  /* 0x00008600180a7b82 */ /* 0x000e700000000a00 */
[----:B0-----:R-:W0:Y:S01]  /*6e90*/  LDC.64 R8, c[0x0][R24+0x220] ;  /* 0x0000880018087b82 */ /* 0x001e220000000a00 */
[----:B------:R-:W-:-:S07]  /*6ea0*/  ISETP.NE.U32.AND P2, PT, R80, RZ, PT ;  /* 0x000000ff5000720c */ /* 0x000fce0003f45070 */
[----:B------:R-:W4:Y:S01]  /*6eb0*/  @P4 LDC R83, c[0x0][0xbec] ;  /* 0x0002fb00ff534b82 */ /* 0x000f220000000800 */
[----:B------:R-:W-:-:S04]  /*6ec0*/  ISETP.NE.AND.EX P2, PT, R81, RZ, PT, P2 ;  /* 0x000000ff5100720c */ /* 0x000fc80003f45320 */
[----:B------:R-:W-:-:S03]  /*6ed0*/  SEL R137, R137, RZ, !P2 ;  /* 0x000000ff89897207 */ /* 0x000fc60005000000 */
[----:B------:R-:W4:Y:S01]  /*6ee0*/  @P4 LDC R81, c[0x0][0xbf0] ;  /* 0x0002fc00ff514b82 */ /* 0x000f220000000800 */
[----:B------:R-:W-:-:S07]  /*6ef0*/  SEL R143, R143, RZ, !P2 ;  /* 0x000000ff8f8f7207 */ /* 0x000fce0005000000 */
[----:B------:R2:W3:Y:S01]  /*6f00*/  LDC.64 R12, c[0x0][R24+0x228] ;  /* 0x00008a00180c7b82 */ /* 0x0004e20000000a00 */
[----:B0-----:R-:W-:Y:S02]  /*6f10*/  IMAD R4, R9, R137, RZ ;  /* 0x0000008909047224 */ /* 0x001fe400078e02ff */
[----:B-1----:R-:W-:Y:S02]  /*6f20*/  IMAD R31, R11, R139, RZ ;  /* 0x0000008b0b1f7224 */ /* 0x002fe400078e02ff */
[----:B------:R-:W-:Y:S02]  /*6f30*/  IMAD R143, R8, R143, R4 ;  /* 0x0000008f088f7224 */ /* 0x000fe400078e0204 */
[----:B------:R-:W-:Y:S01]  /*6f40*/  IMAD.WIDE.U32 R10, R10, R139, RZ ;  /* 0x0000008b0a0a7225 */ /* 0x000fe200078e00ff */
[----:B--2---:R-:W0:Y:S03]  /*6f50*/  LDC.64 R24, c[0x0][R24+0x210] ;  /* 0x0000840018187b82 */ /* 0x004e260000000a00 */
[----:B------:R-:W-:-:S04]  /*6f60*/  IMAD.WIDE.U32 R8, R8, R137, RZ ;  /* 0x0000008908087225 */ /* 0x000fc800078e00ff */
[----:B------:R-:W-:Y:S01]  /*6f70*/  IMAD R26, R141, 0xc0, R85 ;  /* 0x000000c08d1a7824 */ /* 0x000fe200078e0255 */
[----:B------:R-:W-:Y:S01]  /*6f80*/  SEL R27, R156, RZ, P3 ;  /* 0x000000ff9c1b7207 */ /* 0x000fe20001800000 */
[----:B------:R-:W-:Y:S01]  /*6f90*/  IMAD.IADD R143, R9, 0x1, R143 ;  /* 0x00000001098f7824 */ /* 0x000fe200078e028f */
[----:B---3--:R-:W1:Y:S01]  /*6fa0*/  @!P3 LDC R14, c[0x0][0xb50] ;  /* 0x0002d400ff0ebb82 */ /* 0x008e620000000800 */
[----:B------:R-:W-:Y:S02]  /*6fb0*/  IMAD.MOV.U32 R9, RZ, RZ, R26 ;  /* 0x000000ffff097224 */ /* 0x000fe400078e001a */
[----:B------:R-:W-:Y:S02]  /*6fc0*/  IMAD.IADD R11, R11, 0x1, R31 ;  /* 0x000000010b0b7824 */ /* 0x000fe400078e021f */
[-C--:B------:R-:W-:Y:S02]  /*6fd0*/  IMAD R31, R13, R27.reuse, RZ ;  /* 0x0000001b0d1f7224 */ /* 0x080fe400078e02ff */
[----:B------:R-:W-:Y:S01]  /*6fe0*/  IMAD.WIDE.U32 R12, R12, R27, RZ ;  /* 0x0000001b0c0c7225 */ /* 0x000fe200078e00ff */
[----:B------:R-:W2:Y:S03]  /*6ff0*/  @!P3 LDC R15, c[0x0][0xb54] ;  /* 0x0002d500ff0fbb82 */ /* 0x000ea60000000800 */
[----:B------:R-:W-:Y:S01]  /*7000*/  IMAD.IADD R31, R13, 0x1, R31 ;  /* 0x000000010d1f7824 */ /* 0x000fe200078e021f */
[--C-:B----4-:R-:W-:Y:S01]  /*7010*/  IADD3 R10, P2, P5, R8, R10, R0.reuse ;  /* 0x0000000a080a7210 */ /* 0x110fe20007d5e000 */
        /* <DEDUP_REMOVED lines=9> */
[-C--:B0-----:R-:W-:Y:S01]  /*70b0*/  IMAD R8, R25, R9.reuse, RZ ;  /* 0x0000000919087224 */ /* 0x081fe200078e02ff */
[----:B------:R-:W-:Y:S01]  /*70c0*/  SHF.R.S32.HI R11, RZ, 0x1f, R9 ;  /* 0x0000001fff0b7819 */ /* 0x000fe20000011409 */
[----:B------:R-:W-:-:S04]  /*70d0*/  IMAD.WIDE.U32 R12, R24, R9, R12 ;  /* 0x00000009180c7225 */ /* 0x000fc800078e000c */
[----:B------:R-:W-:Y:S01]  /*70e0*/  IMAD R11, R24, R11, R8 ;  /* 0x0000000b180b7224 */ /* 0x000fe200078e0208 */
[----:B-1----:R-:W-:-:S03]  /*70f0*/  LEA R14, P2, R12, R14, 0x2 ;  /* 0x0000000e0c0e7211 */ /* 0x002fc600078410ff */
[----:B------:R-:W-:-:S05]  /*7100*/  IMAD.IADD R8, R13, 0x1, R11 ;  /* 0x000000010d087824 */ /* 0x000fca00078e020b */
[----:B--2---:R-:W-:Y:S01]  /*7110*/  LEA.HI.X R15, R12, R15, R8, 0x2, P2 ;  /* 0x0000000f0c0f7211 */ /* 0x004fe200010f1408 */
[----:B------:R-:W-:Y:S06]  /*7120*/  @P1 BRA `(.L_x_10216) ;  /* 0x0000000000101947 */ /* 0x000fec0003800000 */
[----:B------:R-:W-:Y:S05]  /*7130*/  @!P0 BRA `(.L_x_10216) ;  /* 0x00000000000c8947 */ /* 0x000fea0003800000 */
[----:B------:R-:W2:Y:S04]  /*7140*/  LDG.E R9, desc[UR36][R28.64] ;  /* 0x000000241c097981 */ /* 0x000ea8000c1e1900 */
[----:B-----5:R-:W2:Y:S02]  /*7150*/  LDG.E R22, desc[UR36][R28.64+0x4] ;  /* 0x000004241c167981 */ /* 0x020ea4000c1e1900 */
[----:B--2---:R-:W-:-:S07]  /*7160*/  IMAD.IADD R22, R22, 0x1, -R9 ;  /* 0x0000000116167824 */ /* 0x004fce00078e0a09 */
.L_x_10216:
[----:B------:R-:W2:Y:S01]  /*7170*/  LDL R13, [R1+0x3c] ;  /* 0x00003c00010d7983 */ /* 0x000ea20000100800 */
[----:B------:R-:W0:Y:S03]  /*7180*/  S2R R8, SR_TID.X ;  /* 0x0000000000087919 */ /* 0x000e260000002100 */
[----:B------:R-:W-:Y:S04]  /*7190*/  SHFL.IDX PT, R9, R15, RZ, 0x1c1f ;  /* 0x001c1fff0f097589 */ /* 0x000fe800000e0000 */
[----:B------:R-:W-:Y:S04]  /*71a0*/  SHFL.IDX PT, R10, R14, 0x1, 0x1c1f ;  /* 0x003c1f000e0a7f89 */ /* 0x000fe800000e0000 */
[----:B------:R-:W-:Y:S01]  /*71b0*/  SHFL.IDX PT, R11, R15, 0x1, 0x1c1f ;  /* 0x003c1f000f0b7f89 */ /* 0x000fe200000e0000 */
[----:B0-----:R-:W-:-:S05]  /*71c0*/  VIADD R24, R8, 0xffffff80 ;  /* 0xffffff8008187836 */ /* 0x001fca0000000000 */
[----:B------:R-:W-:-:S04]  /*71d0*/  SHF.R.S32.HI R12, RZ, 0x1f, R24 ;  /* 0x0000001fff0c7819 */ /* 0x000fc80000011418 */
[----:B------:R-:W-:Y:S01]  /*71e0*/  LEA.HI R12, R12, R24, RZ, 0x7 ;  /* 0x000000180c0c7211 */ /* 0x000fe200078f38ff */
[----:B------:R-:W0:Y:S03]  /*71f0*/  SHFL.IDX PT, R8, R14, RZ, 0x1c1f ;  /* 0x001c1fff0e087589 */ /* 0x000e2600000e0000 */
[----:B------:R-:W-:Y:S01]  /*7200*/  LOP3.LUT R12, R12, 0xffffff80, RZ, 0xc0, !PT ;  /* 0xffffff800c0c7812 */ /* 0x000fe200078ec0ff */
[----:B-----5:R-:W-:-:S04]  /*7210*/  IMAD R22, R22, R3, RZ ;  /* 0x0000000316167224 */ /* 0x020fc800078e02ff */
[----:B------:R-:W-:-:S05]  /*7220*/  IMAD.IADD R12, R24, 0x1, -R12 ;  /* 0x00000001180c7824 */ /* 0x000fca00078e0a0c */
[----:B------:R-:W-:Y:S01]  /*7230*/  LOP3.LUT P0, RZ, R12, 0x3, RZ, 0xc0, !PT ;  /* 0x000000030cff7812 */ /* 0x000fe2000780c0ff */
[----:B--2---:R-:W-:-:S04]  /*7240*/  IMAD R25, R141, 0xc0, R13 ;  /* 0x000000c08d197824 */ /* 0x004fc800078e020d */
[C---:B------:R-:W-:Y:S01]  /*7250*/  VIADD R13, R25.reuse, 0x8 ;  /* 0x00000008190d7836 */ /* 0x040fe20000000000 */
[----:B------:R-:W-:-:S04]  /*7260*/  ISETP.GE.OR P1, PT, R25, R22, P0 ;  /* 0x000000161900720c */ /* 0x000fc80000726670 */
[-C--:B------:R-:W-:Y:S02]  /*7270*/  ISETP.GE.OR P0, PT, R13, R22.reuse, P0 ;  /* 0x000000160d00720c */ /* 0x080fe40000706670 */
[----:B------:R-:W-:-:S07]  /*7280*/  ISETP.GE.AND P2, PT, R25, R22, PT ;  /* 0x000000161900720c */ /* 0x000fce0003f46270 */
[----:B0-----:R0:W-:Y:S04]  /*7290*/  @!P1 ST.E desc[UR36][R8.64], R20 ;  /* 0x0000001408009985 */ /* 0x0011e8000c101924 */
[----:B------:R0:W-:Y:S01]  /*72a0*/  @!P0 ST.E desc[UR36][R10.64], R21 ;  /* 0x000000150a008985 */ /* 0x0001e2000c101924 */
[----:B------:R-:W-:Y:S01]  /*72b0*/  ISETP.GE.AND P0, PT, R13, R22, PT ;  /* 0x000000160d00720c */ /* 0x000fe20003f06270 */
[----:B------:R-:W-:-:S12]  /*72c0*/  @P3 BRA `(.L_x_10217) ;  /* 0x0000000800103947 */ /* 0x000fd80003800000 */
[----:B------:R-:W1:Y:S01]  /*72d0*/  S2R R12, SR_TID.X ;  /* 0x00000000000c7919 */ /* 0x000e620000002100 */
[----:B------:R-:W2:Y:S01]  /*72e0*/  @P4 LDC R43, c[0x0][0xbec] ;  /* 0x0002fb00ff2b4b82 */ /* 0x000ea20000000800 */
[----:B------:R-:W-:Y:S01]  /*72f0*/  ULDC.64 UR4, c[0x0][0xaa0] ;  /* 0x0002a80000047ab9 */ /* 0x000fe20000000a00 */
[----:B------:R-:W-:Y:S01]  /*7300*/  ULDC.64 UR6, c[0x0][0xa80] ;  /* 0x0002a00000067ab9 */ /* 0x000fe20000000a00 */
[----:B0-----:R-:W-:-:S05]  /*7310*/  IMAD R21, R4, UR4, RZ ;  /* 0x0000000404157c24 */ /* 0x001fca000f8e02ff */
[----:B------:R-:W0:Y:S01]  /*7320*/  @P4 LDC R45, c[0x0][0xbf0] ;  /* 0x0002fc00ff2d4b82 */ /* 0x000e220000000800 */
[C---:B------:R-:W-:Y:S02]  /*7330*/  IMAD R41, R0.reuse, UR5, R21 ;  /* 0x0000000500297c24 */ /* 0x040fe4000f8e0215 */
[----:B------:R-:W-:Y:S01]  /*7340*/  IMAD.WIDE.U32 R20, R0, UR4, RZ ;  /* 0x0000000400147c25 */ /* 0x000fe2000f8e00ff */
[----:B------:R-:W-:-:S03]  /*7350*/  ULDC.64 UR4, c[0x0][0xae8] ;  /* 0x0002ba0000047ab9 */ /* 0x000fc60000000a00 */
[----:B-1----:R-:W-:-:S05]  /*7360*/  VIADD R81, R12, 0xffffff80 ;  /* 0xffffff800c517836 */ /* 0x002fca0000000000 */
[--C-:B------:R-:W-:Y:S02]  /*7370*/  SHF.R.S32.HI R40, RZ, 0x1f, R81.reuse ;  /* 0x0000001fff287819 */ /* 0x100fe40000011451 */
[----:B------:R-:W-:Y:S02]  /*7380*/  SHF.R.S32.HI R80, RZ, 0x1f, R81 ;  /* 0x0000001fff507819 */ /* 0x000fe40000011451 */
[-C--:B------:R-:W-:Y:S02]  /*7390*/  LEA.HI R40, R40, R81.reuse, RZ, 0x2 ;  /* 0x0000005128287211 */ /* 0x080fe400078f10ff */
[----:B------:R-:W-:Y:S02]  /*73a0*/  LEA.HI R80, R80, R81, RZ, 0x2 ;  /* 0x0000005150507211 */ /* 0x000fe400078f10ff */
[----:B------:R-:W-:Y:S02]  /*73b0*/  LOP3.LUT R40, R40, 0xfffffffc, RZ, 0xc0, !PT ;  /* 0xfffffffc28287812 */ /* 0x000fe400078ec0ff */
[----:B------:R-:W-:-:S03]  /*73c0*/  SHF.R.S32.HI R80, RZ, 0x2, R80 ;  /* 0x00000002ff507819 */ /* 0x000fc60000011450 */
[----:B------:R-:W-:Y:S01]  /*73d0*/  IMAD.IADD R40, R81, 0x1, -R40 ;  /* 0x0000000151287824 */ /* 0x000fe200078e0a28 */
[----:B------:R-:W-:Y:S01]  /*73e0*/  LEA R9, R80, R138, 0x5 ;  /* 0x0000008a50097211 */ /* 0x000fe200078e28ff */
[----:B------:R-:W-:Y:S02]  /*73f0*/  IMAD.IADD R21, R21, 0x1, R41 ;  /* 0x0000000115157824 */ /* 0x000fe400078e0229 */
[----:B------:R-:W-:Y:S02]  /*7400*/  IMAD R0, R40, 0x60, R80 ;  /* 0x0000006028007824 */ /* 0x000fe400078e0250 */
[----:B------:R-:W-:-:S04]  /*7410*/  IMAD.WIDE R78, R9, 0x2, R78 ;  /* 0x00000002094e7825 */ /* 0x000fc800078e024e */
[----:B------:R-:W-:Y:S01]  /*7420*/  IMAD R40, R141, 0xc0, R0 ;  /* 0x000000c08d287824 */ /* 0x000fe200078e0200 */
[C---:B------:R-:W-:Y:S01]  /*7430*/  IADD3 R13, P0, R78.reuse, 0x1800, RZ ;  /* 0x000018004e0d7810 */ /* 0x040fe20007f1e0ff */
[C---:B------:R-:W-:Y:S01]  /*7440*/  IMAD.WIDE.U32 R20, R139.reuse, UR4, R20 ;  /* 0x000000048b147c25 */ /* 0x040fe2000f8e0014 */
[C---:B------:R-:W-:Y:S02]  /*7450*/  IADD3 R25, P1, R78.reuse, 0x3000, RZ ;  /* 0x000030004e197810 */ /* 0x040fe40007f3e0ff */
[C---:B------:R-:W-:Y:S02]  /*7460*/  IADD3 R29, P2, R78.reuse, 0x4800, RZ ;  /* 0x000048004e1d7810 */ /* 0x040fe40007f5e0ff */
[----:B------:R-:W-:Y:S01]  /*7470*/  IADD3 R33, P3, R78, 0x6000, RZ ;  /* 0x000060004e217810 */ /* 0x000fe20007f7e0ff */
[----:B--2---:R-:W-:Y:S01]  /*7480*/  @P4 IMAD.HI.U32 R0, R40, R43, RZ ;  /* 0x0000002b28004227 */ /* 0x004fe200078e00ff */
[----:B------:R-:W-:Y:S02]  /*7490*/  IADD3 R9, P5, R78, 0x7800, RZ ;  /* 0x000078004e097810 */ /* 0x000fe40007fbe0ff */
[----:B------:R-:W-:Y:S01]  /*74a0*/  SHF.R.S32.HI R4, RZ, 0x1f, R137 ;  /* 0x0000001fff047819 */ /* 0x000fe20000011489 */
[----:B------:R-:W-:Y:S01]  /*74b0*/  IMAD R21, R139, UR5, R21 ;  /* 0x000000058b157c24 */ /* 0x000fe2000f8e0215 */
[----:B------:R-:W-:Y:S01]  /*74c0*/  LOP3.LUT R12, R13, 0x180, RZ, 0xc0, !PT ;  /* 0x000001800d0c7812 */ /* 0x000fe200078ec0ff */
[----:B------:R-:W-:Y:S01]  /*74d0*/  ULDC.64 UR4, c[0x0][0xaf0] ;  /* 0x0002bc0000047ab9 */ /* 0x000fe20000000a00 */
[----:B------:R-:W-:Y:S01]  /*74e0*/  LOP3.LUT R24, R25, 0x180, RZ, 0xc0, !PT ;  /* 0x0000018019187812 */ /* 0x000fe200078ec0ff */
[----:B------:R-:W-:Y:S01]  /*74f0*/  IMAD.MOV.U32 R41, RZ, RZ, R40 ;  /* 0x000000ffff297224 */ /* 0x000fe200078e0028 */
[----:B------:R-:W-:Y:S01]  /*7500*/  LOP3.LUT R28, R29, 0x180, RZ, 0xc0, !PT ;  /* 0x000001801d1c7812 */ /* 0x000fe200078ec0ff */
[----:B------:R-:W-:Y:S01]  /*7510*/  IMAD.X R37, RZ, RZ, R79, P5 ;  /* 0x000000ffff257224 */ /* 0x000fe200028e064f */
[----:B------:R-:W-:-:S02]  /*7520*/  LOP3.LUT R32, R33, 0x180, RZ, 0xc0, !PT ;  /* 0x0000018021207812 */ /* 0x000fc400078ec0ff */
[----:B------:R-:W-:Y:S01]  /*7530*/  LOP3.LUT R8, R9, 0x180, RZ, 0xc0, !PT ;  /* 0x0000018009087812 */ /* 0x000fe200078ec0ff */
[----:B------:R-:W-:Y:S01]  /*7540*/  IMAD R4, R4, UR4, RZ ;  /* 0x0000000404047c24 */ /* 0x000fe2000f8e02ff */
[----:B------:R-:W-:Y:S02]  /*7550*/  LOP3.LUT R11, R78, 0x180, RZ, 0xc0, !PT ;  /* 0x000001804e0b7812 */ /* 0x000fe400078ec0ff */
[----:B0-----:R-:W-:Y:S02]  /*7560*/  @P4 SHF.R.U32.HI R41, RZ, R45, R0 ;  /* 0x0000002dff294219 */ /* 0x001fe40000011600 */
[----:B------:R-:W-:Y:S02]  /*7570*/  SHF.R.U64 R12, R12, 0x3, RZ ;  /* 0x000000030c0c7819 */ /* 0x000fe400000012ff */
[----:B------:R-:W-:Y:S02]  /*7580*/  SHF.R.U64 R24, R24, 0x3, RZ ;  /* 0x0000000318187819 */ /* 0x000fe400000012ff */
[----:B------:R-:W-:-:S02]  /*7590*/  SHF.R.U64 R28, R28, 0x3, RZ ;  /* 0x000000031c1c7819 */ /* 0x000fc400000012ff */
[----:B------:R-:W-:Y:S02]  /*75a0*/  SHF.R.U64 R32, R32, 0x3, RZ ;  /* 0x0000000320207819 */ /* 0x000fe400000012ff */
[----:B------:R-:W-:Y:S01]  /*75b0*/  SHF.R.U64 R8, R8, 0x3, RZ ;  /* 0x0000000308087819 */ /* 0x000fe200000012ff */
[----:B------:R-:W-:Y:S01]  /*75c0*/  IMAD R43, R137, UR5, R4 ;  /* 0x00000005892b7c24 */ /* 0x000fe2000f8e0204 */
[----:B------:R-:W-:Y:S01]  /*75d0*/  SHF.R.U64 R11, R11, 0x3, RZ ;  /* 0x000000030b0b7819 */ /* 0x000fe200000012ff */
[--C-:B------:R-:W-:Y:S01]  /*75e0*/  IMAD.MOV R4, RZ, RZ, -R41.reuse ;  /* 0x000000ffff047224 */ /* 0x100fe200078e0a29 */
[----:B------:R-:W-:Y:S01]  /*75f0*/  SHF.R.S32.HI R0, RZ, 0x1f, R41 ;  /* 0x0000001fff007819 */ /* 0x000fe20000011429 */
        /* <DEDUP_REMOVED lines=12> */
[----:B------:R-:W-:Y:S01]  /*76c0*/  IMAD R0, R0, UR4, RZ ;  /* 0x0000000400007c24 */ /* 0x000fe2000f8e02ff */
[----:B------:R-:W5:Y:S01]  /*76d0*/  LD.E.128 R12, desc[UR36][R12.64] ;  /* 0x000000240c0c7980 */ /* 0x000f62000c101d00 */
[----:B------:R-:W-:-:S02]  /*76e0*/  IMAD R3, R3, R4, R40 ;  /* 0x0000000403037224 */ /* 0x000fc400078e0228 */
[----:B------:R-:W-:Y:S01]  /*76f0*/  IMAD.IADD R21, R21, 0x1, R43 ;  /* 0x0000000115157824 */ /* 0x000fe200078e022b */
[----:B------:R0:W5:Y:S01]  /*7700*/  LD.E.128 R8, desc[UR36][R78.64] ;  /* 0x000000244e087980 */ /* 0x000162000c101d00 */
[C---:B------:R-:W-:Y:S01]  /*7710*/  IMAD R43, R41.reuse, UR5, R0 ;  /* 0x00000005292b7c24 */ /* 0x040fe2000f8e0200 */
[----:B------:R-:W-:Y:S02]  /*7720*/  SHF.R.S32.HI R0, RZ, 0x1f, R3 ;  /* 0x0000001fff007819 */ /* 0x000fe40000011403 */
[----:B------:R-:W5:Y:S01]  /*7730*/  LD.E.128 R24, desc[UR36][R24.64] ;  /* 0x0000002418187980 */ /* 0x000f62000c101d00 */
[----:B------:R-:W-:Y:S01]  /*7740*/  IMAD.WIDE.U32 R20, R41, UR4, R20 ;  /* 0x0000000429147c25 */ /* 0x000fe2000f8e0014 */
[----:B------:R-:W-:Y:S02]  /*7750*/  ULDC.64 UR4, c[0x0][0xad8] ;  /* 0x0002b60000047ab9 */ /* 0x000fe40000000a00 */
        /* <DEDUP_REMOVED lines=8> */
[----:B-1----:R-:W1:Y:S01]  /*77e0*/  FENCE.VIEW.ASYNC.S ;  /* 0x00000000000073c6 */ /* 0x002e620000000000 */
[----:B------:R-:W-:-:S02]  /*77f0*/  IMAD.IADD R21, R21, 0x1, R43 ;  /* 0x0000000115157824 */ /* 0x000fc400078e022b */
[----:B------:R-:W-:Y:S02]  /*7800*/  IMAD R0, R0, UR4, RZ ;  /* 0x0000000400007c24 */ /* 0x000fe4000f8e02ff */
[----:B------:R-:W-:Y:S02]  /*7810*/  IMAD R47, R141, 0xc0, R80 ;  /* 0x000000c08d2f7824 */ /* 0x000fe400078e0250 */
[C---:B------:R-:W-:Y:S02]  /*7820*/  IMAD R41, R3.reuse, UR5, R0 ;  /* 0x0000000503297c24 */ /* 0x040fe4000f8e0200 */
[----:B------:R-:W-:Y:S01]  /*7830*/  IMAD.WIDE.U32 R20, R3, UR4, R20 ;  /* 0x0000000403147c25 */ /* 0x000fe2000f8e0014 */
[----:B------:R-:W-:Y:S01]  /*7840*/  UIADD3 UR4, UR40, 0x2d820, URZ ;  /* 0x0002d82028047890 */ /* 0x000fe2000fffe03f */
[----:B------:R-:W-:Y:S02]  /*7850*/  ISETP.GE.AND P0, PT, R47, R22, PT ;  /* 0x000000162f00720c */ /* 0x000fe40003f06270 */
[----:B------:R-:W-:Y:S01]  /*7860*/  IMAD.IADD R3, R21, 0x1, R41 ;  /* 0x0000000115037824 */ /* 0x000fe200078e0229 */
[----:B------:R-:W-:Y:S01]  /*7870*/  UPRMT UR4, URZ, 0x654, UR4 ;  /* 0x000006543f047896 */ /* 0x000fe20008000004 */
[----:B------:R-:W-:-:S04]  /*7880*/  LEA R0, P1, R20, UR6, 0x1 ;  /* 0x0000000614007c11 */ /* 0x000fc8000f8208ff */
[----:B------:R-:W-:Y:S01]  /*7890*/  LEA.HI.X R4, R20, UR7, R3, 0x1, P1 ;  /* 0x0000000714047c11 */ /* 0x000fe200088f0c03 */
[----:B-1----:R0:W1:Y:S01]  /*78a0*/  SHFL.IDX PT, R40, R0, RZ, 0x1c1f ;  /* 0x001c1fff00287589 */ /* 0x00206200000e0000 */
[----:B------:R-:W-:Y:S02]  /*78b0*/  BSSY B1, `(.L_x_10218) ;  /* 0x0000012000017945 */ /* 0x000fe40003800000 */
[----:B------:R-:W-:Y:S01]  /*78c0*/  SYNCS.ARRIVE.TRANS64.RED.A1T0 RZ, [UR4], RZ ;  /* 0x000000ffffff79a7 */ /* 0x000fe20008100404 */
        /* <DEDUP_REMOVED lines=10> */
[----:B--2---:R-:W-:Y:S01]  /*7970*/  @!P0 IMAD.WIDE R20, R138, 0x2, R40 ;  /* 0x000000028a148825 */ /* 0x004fe200078e0228 */
[-C--:B------:R-:W-:Y:S02]  /*7980*/  @!P1 LEA.HI.X R43, R142, R41.reuse, R48, 0x1, P3 ;  /* 0x000000298e2b9211 */ /* 0x080fe400018f0c30 */
[----:B------:R-:W-:Y:S02]  /*7990*/  @!P2 LEA.HI.X R45, R144, R41, R46, 0x1, P4 ;  /* 0x00000029902da211 */ /* 0x000fe400020f0c2e */
[----:B-----5:R3:W-:Y:S04]  /*79a0*/  @!P0 ST.E.128 desc[UR36][R20.64], R8 ;  /* 0x0000000814008985 */ /* 0x0207e8000c101d24 */
[----:B------:R3:W-:Y:S04]  /*79b0*/  @!P1 ST.E.128 desc[UR36][R42.64], R24 ;  /* 0x000000182a009985 */ /* 0x0007e8000c101d24 */
[----:B------:R3:W-:Y:S02]  /*79c0*/  @!P2 ST.E.128 desc[UR36][R44.64], R32 ;  /* 0x000000202c00a985 */ /* 0x0007e4000c101d24 */
.L_x_10219:
[----:B------:R-:W-:Y:S05]  /*79d0*/  BSYNC B1 ;  /* 0x0000000000017941 */ /* 0x000fea0003800000 */
.L_x_10218:
[----:B------:R-:W-:Y:S01]  /*79e0*/  VIADD R3, R47, 0x60 ;  /* 0x000000602f037836 */ /* 0x000fe20000000000 */
[----:B---3-5:R3:W4:Y:S04]  /*79f0*/  SHFL.IDX PT, R11, R4, 0x1, 0x1c1f ;  /* 0x003c1f00040b7f89 */ /* 0x02872800000e0000 */
[----:B------:R-:W-:Y:S01]  /*7a00*/  ISETP.GE.AND P0, PT, R3, R22, PT ;  /* 0x000000160300720c */ /* 0x000fe20003f06270 */
[----:B------:R3:W0:-:S12]  /*7a10*/  SHFL.IDX PT, R10, R0, 0x1, 0x1c1f ;  /* 0x003c1f00000a7f89 */ /* 0x00061800000e0000 */
[----:B---3--:R-:W-:Y:S05]  /*7a20*/  @P0 BRA `(.L_x_10220) ;  /* 0x0000001400500947 */ /* 0x008fea0003800000 */
[----:B------:R-:W-:Y:S02]  /*7a30*/  ULDC UR4, c[0x0][0xac8] ;  /* 0x0002b20000047ab9 */ /* 0x000fe40000000800 */
[----:B------:R-:W-:Y:S02]  /*7a40*/  ISETP.GE.AND P2, PT, R142, UR4, PT ;  /* 0x000000048e007c0c */ /* 0x000fe4000bf46270 */
[----:B------:R-:W-:-:S11]  /*7a50*/  ISETP.GE.AND P1, PT, R138, UR4, PT ;  /* 0x000000048a007c0c */ /* 0x000fd6000bf26270 */
[----:B0-----:R-:W-:Y:S02]  /*7a60*/  @!P2 LEA R20, P0, R142, R10, 0x1 ;  /* 0x0000000a8e14a211 */ /* 0x001fe400078008ff */
[----:B----4-:R-:W-:Y:S02]  /*7a70*/  @!P1 IMAD.WIDE R8, R138, 0x2, R10 ;  /* 0x000000028a089825 */ /* 0x010fe400078e020a */
        /* <DEDUP_REMOVED lines=9> */
.L_x_10217:
[----:B------:R-:W1:Y:S01]  /*7b10*/  @P4 LDC R15, c[0x0][0xbec] ;  /* 0x0002fb00ff0f4b82 */ /* 0x000e620000000800 */
[----:B------:R-:W-:Y:S01]  /*7b20*/  ULDC.64 UR4, c[0x0][0xb08] ;  /* 0x0002c20000047ab9 */ /* 0x000fe20000000a00 */
[----:B------:R-:W-:Y:S01]  /*7b30*/  ULDC.64 UR6, c[0x0][0xb30] ;  /* 0x0002cc0000067ab9 */ /* 0x000fe20000000a00 */
[----:B0-----:R-:W-:Y:S01]  /*7b40*/  IMAD R11, R4, UR4, RZ ;  /* 0x00000004040b7c24 */ /* 0x001fe2000f8e02ff */
[----:B------:R-:W-:Y:S01]  /*7b50*/  BSSY B1, `(.L_x_10221) ;  /* 0x0000065000017945 */ /* 0x000fe20003800000 */
[C---:B------:R-:W-:Y:S01]  /*7b60*/  IMAD.WIDE.U32 R8, R0.reuse, UR4, RZ ;  /* 0x0000000400087c25 */ /* 0x040fe2000f8e00ff */
[----:B------:R-:W-:Y:S02]  /*7b70*/  SHF.R.S32.HI R22, RZ, 0x1f, R145 ;  /* 0x0000001fff167819 */ /* 0x000fe40000011491 */
[----:B------:R-:W0:Y:S01]  /*7b80*/  @P4 LDC R4, c[0x0][0xbf0] ;  /* 0x0002fc00ff044b82 */ /* 0x000e220000000800 */
[----:B------:R-:W-:Y:S01]  /*7b90*/  IMAD R11, R0, UR5, R11 ;  /* 0x00000005000b7c24 */ /* 0x000fe2000f8e020b */
[----:B------:R-:W-:Y:S01]  /*7ba0*/  ULDC.64 UR4, c[0x0][0xb38] ;  /* 0x0002ce0000047ab9 */ /* 0x000fe20000000a00 */
[----:B------:R-:W-:-:S02]  /*7bb0*/  SHF.R.S32.HI R0, RZ, 0x1f, R137 ;  /* 0x0000001fff007819 */ /* 0x000fc40000011489 */
[----:B------:R-:W-:Y:S01]  /*7bc0*/  IMAD.IADD R9, R9, 0x1, R11 ;  /* 0x0000000109097824 */ /* 0x000fe200078e020b */
[----:B------:R-:W-:Y:S01]  /*7bd0*/  SHF.R.S32.HI R28, RZ, 0x1f, R146 ;  /* 0x0000001fff1c7819 */ /* 0x000fe20000011492 */
[----:B------:R-:W-:Y:S01]  /*7be0*/  IMAD.MOV.U32 R11, RZ, RZ, R26 ;  /* 0x000000ffff0b7224 */ /* 0x000fe200078e001a */
[----:B------:R-:W-:Y:S01]  /*7bf0*/  SHF.R.S32.HI R29, RZ, 0x1f, R147 ;  /* 0x0000001fff1d7819 */ /* 0x000fe20000011493 */
[C---:B------:R-:W-:Y:S01]  /*7c00*/  IMAD.WIDE.U32 R8, R139.reuse, UR4, R8 ;  /* 0x000000048b087c25 */ /* 0x040fe2000f8e0008 */
[----:B------:R-:W-:Y:S02]  /*7c10*/  SHF.R.S32.HI R30, RZ, 0x1f, R148 ;  /* 0x0000001fff1e7819 */ /* 0x000fe40000011494 */
[----:B------:R-:W-:Y:S01]  /*7c20*/  SHF.R.S32.HI R27, RZ, 0x1f, R149 ;  /* 0x0000001fff1b7819 */ /* 0x000fe20000011495 */
[----:B------:R-:W-:Y:S01]  /*7c30*/  IMAD R9, R139, UR5, R9 ;  /* 0x000000058b097c24 */ /* 0x000fe2000f8e0209 */
[----:B------:R-:W-:Y:S01]  /*7c40*/  ULDC.64 UR4, c[0x0][0xb40] ;  /* 0x0002d00000047ab9 */ /* 0x000fe20000000a00 */
[----:B------:R-:W-:Y:S01]  /*7c50*/  SHF.R.S32.HI R31, RZ, 0x1f, R150 ;  /* 0x0000001fff1f7819 */ /* 0x000fe20000011496 */
[----:B------:R-:W-:Y:S01]  /*7c60*/  IMAD R0, R0, UR4, RZ ;  /* 0x0000000400007c24 */ /* 0x000fe2000f8e02ff */
[----:B------:R-:W-:Y:S01]  /*7c70*/  SHF.R.S32.HI R78, RZ, 0x1f, R151 ;  /* 0x0000001fff4e7819 */ /* 0x000fe20000011497 */
[----:B-1----:R-:W-:Y:S01]  /*7c80*/  @P4 IMAD.HI.U32 R15, R26, R15, RZ ;  /* 0x0000000f1a0f4227 */ /* 0x002fe200078e00ff */
[----:B------:R-:W-:-:S02]  /*7c90*/  SHF.R.S32.HI R79, RZ, 0x1f, R152 ;  /* 0x0000001fff4f7819 */ /* 0x000fc40000011498 */
[----:B------:R-:W-:Y:S01]  /*7ca0*/  SHF.R.S32.HI R80, RZ, 0x1f, R153 ;  /* 0x0000001fff507819 */ /* 0x000fe20000011499 */
[C---:B------:R-:W-:Y:S01]  /*7cb0*/  IMAD R13, R137.reuse, UR5, R0 ;  /* 0x00000005890d7c24 */ /* 0x040fe2000f8e0200 */
[----:B------:R-:W-:Y:S01]  /*7cc0*/  SHF.R.S32.HI R81, RZ, 0x1f, R154 ;  /* 0x0000001fff517819 */ /* 0x000fe2000001149a */
[----:B------:R-:W-:Y:S01]  /*7cd0*/  IMAD.WIDE.U32 R8, R137, UR4, R8 ;  /* 0x0000000489087c25 */ /* 0x000fe2000f8e0008 */
[----:B0-----:R-:W-:Y:S01]  /*7ce0*/  @P4 SHF.R.U32.HI R11, RZ, R4, R15 ;  /* 0x00000004ff0b4219 */ /* 0x001fe2000001160f */
[----:B------:R-:W-:Y:S01]  /*7cf0*/  ULDC.64 UR4, c[0x0][0xb48] ;  /* 0x0002d20000047ab9 */ /* 0x000fe20000000a00 */
[----:B------:R-:W-:Y:S01]  /*7d00*/  SHF.R.S32.HI R82, RZ, 0x1f, R155 ;  /* 0x0000001fff527819 */ /* 0x000fe2000001149b */
[----:B------:R-:W-:Y:S01]  /*7d10*/  IMAD.IADD R9, R9, 0x1, R13 ;  /* 0x0000000109097824 */ /* 0x000fe200078e020d */
[--C-:B------:R-:W-:Y:S01]  /*7d20*/  SHF.R.S32.HI R0, RZ, 0x1f, R11.reuse ;  /* 0x0000001fff007819 */ /* 0x100fe2000001140b */
[----:B------:R-:W-:Y:S02]  /*7d30*/  IMAD.MOV R4, RZ, RZ, -R11 ;  /* 0x000000ffff047224 */ /* 0x000fe400078e0a0b */
[----:B------:R-:W-:Y:S01]  /*7d40*/  IMAD.WIDE.U32 R8, R156, UR4, R8 ;  /* 0x000000049c087c25 */ /* 0x000fe2000f8e0008 */
[----:B------:R-:W-:-:S03]  /*7d50*/  UIADD3 UR4, UR40, 0x2d820, URZ ;  /* 0x0002d82028047890 */ /* 0x000fc6000fffe03f */
[----:B------:R-:W-:Y:S01]  /*7d60*/  IMAD R3, R3, R4, R26 ;  /* 0x0000000403037224 */ /* 0x000fe200078e021a */
[----:B------:R-:W-:Y:S01]  /*7d70*/  UPRMT UR4, URZ, 0x654, UR4 ;  /* 0x000006543f047896 */ /* 0x000fe20008000004 */
[----:B------:R-:W-:Y:S02]  /*7d80*/  IMAD R0, R0, UR6, RZ ;  /* 0x0000000600007c24 */ /* 0x000fe4000f8e02ff */
[----:B------:R-:W-:Y:S02]  /*7d90*/  IMAD R9, R156, UR5, R9 ;  /* 0x000000059c097c24 */ /* 0x000fe4000f8e0209 */
[C---:B------:R-:W-:Y:S01]  /*7da0*/  IMAD R13, R11.reuse, UR7, R0 ;  /* 0x000000070b0d7c24 */ /* 0x040fe2000f8e0200 */
[----:B------:R-:W-:Y:S01]  /*7db0*/  SHF.R.S32.HI R0, RZ, 0x1f, R3 ;  /* 0x0000001fff007819 */ /* 0x000fe20000011403 */
[----:B------:R-:W-:Y:S01]  /*7dc0*/  IMAD.WIDE.U32 R8, R11, UR6, R8 ;  /* 0x000000060b087c25 */ /* 0x000fe2000f8e0008 */
[----:B------:R-:W-:Y:S01]  /*7dd0*/  ULDC.64 UR6, c[0x0][0xb28] ;  /* 0x0002ca0000067ab9 */ /* 0x000fe20000000a00 */
[----:B------:R-:W-:Y:S02]  /*7de0*/  SYNCS.ARRIVE.TRANS64.RED.A1T0 RZ, [UR4], RZ ;  /* 0x000000ffffff79a7 */ /* 0x000fe40008100404 */
[----:B------:R-:W-:-:S02]  /*7df0*/  IMAD R0, R0, UR6, RZ ;  /* 0x0000000600007c24 */ /* 0x000fc4000f8e02ff */
        /* <DEDUP_REMOVED lines=10> */
[----:B------:R-:W-:Y:S02]  /*7ea0*/  ULDC UR4, c[0x0][0xac8] ;  /* 0x0002b20000047ab9 */ /* 0x000fe40000000800 */
[----:B------:R-:W-:Y:S02]  /*7eb0*/  ISETP.GE.AND P3, PT, R155, UR4, PT ;  /* 0x000000049b007c0c */ /* 0x000fe4000bf66270 */
[----:B------:R-:W-:Y:S02]  /*7ec0*/  ISETP.GE.AND P1, PT, R157, UR4, PT ;  /* 0x000000049d007c0c */ /* 0x000fe4000bf26270 */
[----:B------:R-:W-:Y:S02]  /*7ed0*/  ISETP.GE.AND P4, PT, R154, UR4, PT ;  /* 0x000000049a007c0c */ /* 0x000fe4000bf86270 */
[----:B------:R-:W-:-:S07]  /*7ee0*/  ISETP.GE.AND P2, PT, R153, UR4, PT ;  /* 0x0000000499007c0c */ /* 0x000fce000bf46270 */
[-C--:B-1----:R-:W-:Y:S02]  /*7ef0*/  @!P3 LEA R12, P5, R155, R8.reuse, 0x2 ;  /* 0x000000089b0cb211 */ /* 0x082fe400078a10ff */
[----:B--2---:R-:W-:Y:S02]  /*7f00*/  @!P1 IMAD.WIDE R10, R157, 0x4, R8 ;  /* 0x000000049d0a9825 */ /* 0x004fe400078e0208 */
[----:B------:R-:W-:Y:S02]  /*7f10*/  @!P3 LEA.HI.X R13, R155, R9, R82, 0x2, P5 ;  /* 0x000000099b0db211 */ /* 0x000fe400028f1452 */
[----:B------:R-:W-:Y:S01]  /*7f20*/  ISETP.GE.AND P5, PT, R152, UR4, PT ;  /* 0x0000000498007c0c */ /* 0x000fe2000bfa6270 */
[----:B------:R1:W-:Y:S01]  /*7f30*/  @!P1 ST.E.64 desc[UR36][R10.64], R32 ;  /* 0x000000200a009985 */ /* 0x0003e2000c101b24 */
[-C--:B------:R-:W-:Y:S02]  /*7f40*/  @!P4 LEA R14, P1, R154, R8.reuse, 0x2 ;  /* 0x000000089a0ec211 */ /* 0x080fe400078210ff */
[----:B------:R-:W-:Y:S01]  /*7f50*/  @!P2 LEA R20, P6, R153, R8, 0x2 ;  /* 0x000000089914a211 */ /* 0x000fe200078c10ff */
[----:B------:R2:W-:Y:S01]  /*7f60*/  @!P3 ST.E.64 desc[UR36][R12.64], R34 ;  /* 0x000000220c00b985 */ /* 0x0005e2000c101b24 */
[----:B------:R-:W-:-:S02]  /*7f70*/  ISETP.GE.AND P3, PT, R151, UR4, PT ;  /* 0x0000000497007c0c */ /* 0x000fc4000bf66270 */
        /* <DEDUP_REMOVED lines=8> */
[CC--:B-1----:R-:W-:Y:S02]  /*8000*/  @!P3 LEA R10, P6, R151.reuse, R8.reuse, 0x2 ;  /* 0x00000008970ab211 */ /* 0x0c2fe400078c10ff */
        /* <DEDUP_REMOVED lines=25> */
.L_x_10222:
[----:B------:R-:W-:Y:S05]  /*81a0*/  BSYNC B1 ;  /* 0x0000000000017941 */ /* 0x000fea0003800000 */
.L_x_10221:
[----:B---3--:R3:W4:Y:S04]  /*81b0*/  SHFL.IDX PT, R11, R3, 0x1, 0x1c1f ;  /* 0x003c1f00030b7f89 */ /* 0x00872800000e0000 */
[----:B------:R3:W0:Y:S01]  /*81c0*/  SHFL.IDX PT, R10, R0, 0x1, 0x1c1f ;  /* 0x003c1f00000a7f89 */ /* 0x00062200000e0000 */
[----:B------:R-:W-:Y:S05]  /*81d0*/  @P0 BRA `(.L_x_10220) ;  /* 0x0000000c00640947 */ /* 0x000fea0003800000 */
[----:B------:R-:W-:Y:S02]  /*81e0*/  ULDC UR4, c[0x0][0xac8] ;  /* 0x0002b20000047ab9 */ /* 0x000fe40000000800 */
[----:B------:R-:W-:Y:S02]  /*81f0*/  ISETP.GE.AND P5, PT, R155, UR4, PT ;  /* 0x000000049b007c0c */ /* 0x000fe4000bfa6270 */
[----:B------:R-:W-:Y:S02]  /*8200*/  ISETP.GE.AND P1, PT, R157, UR4, PT ;  /* 0x000000049d007c0c */ /* 0x000fe4000bf26270 */
[----:B------:R-:W-:Y:S02]  /*8210*/  ISETP.GE.AND P3, PT, R154, UR4, PT ;  /* 0x000000049a007c0c */ /* 0x000fe4000bf66270 */
[----:B------:R-:W-:Y:S02]  /*8220*/  ISETP.GE.AND P2, PT, R153, UR4, PT ;  /* 0x0000000499007c0c */ /* 0x000fe4000bf46270 */
[----:B------:R-:W-:-:S05]  /*8230*/  ISETP.GE.AND P4, PT, R152, UR4, PT ;  /* 0x0000000498007c0c */ /* 0x000fca000bf86270 */
[-C--:B0-----:R-:W-:Y:S02]  /*8240*/  @!P5 LEA R12, P0, R155, R10.reuse, 0x2 ;  /* 0x0000000a9b0cd211 */ /* 0x081fe400078010ff */
[----:B-12-4-:R-:W-:Y:S02]  /*8250*/  @!P1 IMAD.WIDE R8, R157, 0x4, R10 ;  /* 0x000000049d089825 */ /* 0x016fe400078e020a */
[----:B------:R-:W-:Y:S02]  /*8260*/  @!P5 LEA.HI.X R13, R155, R11, R82, 0x2, P0 ;  /* 0x0000000b9b0dd211 */ /* 0x000fe400000f1452 */
[-C--:B------:R-:W-:Y:S01]  /*8270*/  @!P3 LEA R14, P0, R154, R10.reuse, 0x2 ;  /* 0x0000000a9a0eb211 */ /* 0x080fe200078010ff */
[----:B------:R0:W-:Y:S01]  /*8280*/  @!P1 ST.E.64 desc[UR36][R8.64], R56 ;  /* 0x0000003808009985 */ /* 0x0001e2000c101b24 */
[----:B------:R-:W-:Y:S02]  /*8290*/  ISETP.GE.AND P1, PT, R151, UR4, PT ;  /* 0x0000000497007c0c */ /* 0x000fe4000bf26270 */
[-C--:B------:R-:W-:Y:S01]  /*82a0*/  @!P4 LEA R24, P6, R152, R10.reuse, 0x2 ;  /* 0x0000000a9818c211 */ /* 0x080fe200078c10ff */
[----:B------:R1:W-:Y:S01]  /*82b0*/  @!P5 ST.E.64 desc[UR36][R12.64], R58 ;  /* 0x0000003a0c00d985 */ /* 0x0003e2000c101b24 */
[----:B------:R-:W-:-:S02]  /*82c0*/  @!P2 LEA R20, P5, R153, R10, 0x2 ;  /* 0x0000000a9914a211 */ /* 0x000fc400078a10ff */
[-C--:B------:R-:W-:Y:S02]  /*82d0*/  @!P3 LEA.HI.X R15, R154, R11.reuse, R81, 0x2, P0 ;  /* 0x0000000b9a0fb211 */ /* 0x080fe400000f1451 */
[-C--:B------:R-:W-:Y:S02]  /*82e0*/  @!P2 LEA.HI.X R21, R153, R11.reuse, R80, 0x2, P5 ;  /* 0x0000000b9915a211 */ /* 0x080fe400028f1450 */
[----:B------:R-:W-:Y:S01]  /*82f0*/  ISETP.GE.AND P0, PT, R150, UR4, PT ;  /* 0x0000000496007c0c */ /* 0x000fe2000bf06270 */
[----:B------:R-:W-:Y:S01]  /*8300*/  @!P3 ST.E.64 desc[UR36][R14.64], R60 ;  /* 0x0000003c0e00b985 */ /* 0x000fe2000c101b24 */
[----:B------:R-:W-:Y:S02]  /*8310*/  @!P4 LEA.HI.X R25, R152, R11, R79, 0x2, P6 ;  /* 0x0000000b9819c211 */ /* 0x000fe400030f144f */
[----:B0-----:R-:W-:Y:S01]  /*8320*/  @!P1 LEA R8, P5, R151, R10, 0x2 ;  /* 0x0000000a97089211 */ /* 0x001fe200078a10ff */
[----:B------:R0:W-:Y:S01]  /*8330*/  @!P2 ST.E.64 desc[UR36][R20.64], R62 ;  /* 0x0000003e1400a985 */ /* 0x0001e2000c101b24 */
[----:B------:R-:W-:-:S02]  /*8340*/  ISETP.GE.AND P3, PT, R148, UR4, PT ;  /* 0x0000000494007c0c */ /* 0x000fc4000bf66270 */
[----:B------:R-:W-:Y:S01]  /*8350*/  ISETP.GE.AND P2, PT, R147, UR4, PT ;  /* 0x0000000493007c0c */ /* 0x000fe2000bf46270 */
[----:B------:R2:W-:Y:S01]  /*8360*/  @!P4 ST.E.64 desc[UR36][R24.64], R64 ;  /* 0x000000401800c985 */ /* 0x0005e2000c101b24 */
[----:B------:R-:W-:Y:S02]  /*8370*/  ISETP.GE.AND P4, PT, R149, UR4, PT ;  /* 0x0000000495007c0c */ /* 0x000fe4000bf86270 */
[-C--:B------:R-:W-:Y:S02]  /*8380*/  @!P1 LEA.HI.X R9, R151, R11.reuse, R78, 0x2, P5 ;  /* 0x0000000b97099211 */ /* 0x080fe400028f144e */
[----:B------:R-:W-:Y:S02]  /*8390*/  ISETP.GE.AND P5, PT, R146, UR4, PT ;  /* 0x0000000492007c0c */ /* 0x000fe4000bfa6270 */
[C---:B-1----:R-:W-:Y:S01]  /*83a0*/  @!P0 LEA R12, P6, R150.reuse, R10, 0x2 ;  /* 0x0000000a960c8211 */ /* 0x042fe200078c10ff */
[----:B------:R1:W-:Y:S03]  /*83b0*/  @!P1 ST.E.64 desc[UR36][R8.64], R66 ;  /* 0x0000004208009985 */ /* 0x0003e6000c101b24 */
[----:B------:R-:W-:-:S02]  /*83c0*/  @!P0 LEA.HI.X R13, R150, R11, R31, 0x2, P6 ;  /* 0x0000000b960d8211 */ /* 0x000fc400030f141f */
[-C--:B0-----:R-:W-:Y:S02]  /*83d0*/  @!P3 LEA R20, P6, R148, R10.reuse, 0x2 ;  /* 0x0000000a9414b211 */ /* 0x081fe400078c10ff */
        /* <DEDUP_REMOVED lines=14> */
[----:B-1----:R-:W-:-:S04]  /*84c0*/  LEA R8, P0, R145, R10, 0x2 ;  /* 0x0000000a91087211 */ /* 0x002fc800078010ff */
[----:B------:R-:W-:-:S05]  /*84d0*/  LEA.HI.X R9, R145, R11, R22, 0x2, P0 ;  /* 0x0000000b91097211 */ /* 0x000fca00000f1416 */
[----:B------:R0:W-:Y:S01]  /*84e0*/  ST.E.64 desc[UR36][R8.64], R134 ;  /* 0x0000008608007985 */ /* 0x0001e2000c101b24 */
[----:B------:R-:W-:Y:S05]  /*84f0*/  BRA `(.L_x_10220) ;  /* 0x00000008009c7947 */ /* 0x000fea0003800000 */
.L_x_10215:
[----:B---3--:R-:W2:Y:S01]  /*8500*/  LDC.64 R10, c[0x0][0xc00] ;  /* 0x00030000ff0a7b82 */ /* 0x008ea20000000a00 */
        /* <DEDUP_REMOVED lines=14> */
[----:B------:R-:W-:Y:S01]  /*85f0*/  ISETP.NE.AND P2, PT, R140, RZ, PT ;  /* 0x000000ff8c00720c */ /* 0x000fe20003f45270 */
[----:B-1----:R-:W1:-:S12]  /*8600*/  S2R R4, SR_TID.X ;  /* 0x0000000000047919 */ /* 0x002e580000002100 */
[----:B------:R-:W2:Y:S01]  /*8610*/  @!P2 LDC R140, c[0x0][0xad4] ;  /* 0x0002b500ff8cab82 */ /* 0x000ea20000000800 */
[----:B-1----:R-:W-:Y:S01]  /*8620*/  VIADD R30, R4, 0xffffff80 ;  /* 0xffffff80041e7836 */ /* 0x002fe20000000000 */
[----:B--2---:R-:W-:-:S04]  /*8630*/  ISETP.GT.AND P2, PT, R140, 0x1, PT ;  /* 0x000000018c00780c */ /* 0x004fc80003f44270 */
[----:B------:R-:W-:Y:S01]  /*8640*/  ISETP.GT.AND P3, PT, R30, 0xbf, PT ;  /* 0x000000bf1e00780c */ /* 0x000fe20003f64270 */
[----:B0-----:R-:W-:-:S12]  /*8650*/  @P1 BRA `(.L_x_10223) ;  /* 0x0000000000101947 */ /* 0x001fd80003800000 */
[----:B------:R-:W-:Y:S05]  /*8660*/  @!P0 BRA `(.L_x_10223) ;  /* 0x00000000000c8947 */ /* 0x000fea0003800000 */
[----:B------:R-:W2:Y:S04]  /*8670*/  LDG.E R9, desc[UR36][R10.64] ;  /* 0x000000240a097981 */ /* 0x000ea8000c1e1900 */
[----:B-----5:R-:W2:Y:S02]  /*8680*/  LDG.E R0, desc[UR36][R10.64+0x4] ;  /* 0x000004240a007981 */ /* 0x020ea4000c1e1900 */
[----:B--2---:R-:W-:-:S07]  /*8690*/  IMAD.IADD R0, R0, 0x1, -R9 ;  /* 0x0000000100007824 */ /* 0x004fce00078e0a09 */
.L_x_10223:
[----:B------:R-:W-:Y:S01]  /*86a0*/  BSSY B1, `(.L_x_10224) ;  /* 0x0000036000017945 */ /* 0x000fe20003800000 */
[----:B------:R-:W-:Y:S02]  /*86b0*/  SEL R137, R137, RZ, !P0 ;  /* 0x000000ff89897207 */ /* 0x000fe40004000000 */
[----:B------:R-:W-:Y:S02]  /*86c0*/  SEL R143, R143, RZ, !P0 ;  /* 0x000000ff8f8f7207 */ /* 0x000fe40004000000 */
[----:B-----5:R-:W-:Y:S01]  /*86d0*/  SHF.R.S32.HI R26, RZ, 0x1f, R3 ;  /* 0x0000001fff1a7819 */ /* 0x020fe20000011403 */
[----:B------:R-:W-:Y:S06]  /*86e0*/  @P3 BRA `(.L_x_10225) ;  /* 0x0000000000c43947 */ /* 0x000fec0003800000 */
[----:B------:R-:W0:Y:S01]  /*86f0*/  LDC R33, c[0x0][0xbe8] ;  /* 0x0002fa00ff217b82 */ /* 0x000e220000000800 */
[----:B------:R-:W-:-:S04]  /*8700*/  IMAD R4, R141, 0xc0, R4 ;  /* 0x000000c08d047824 */ /* 0x000fc800078e0204 */
[----:B------:R-:W-:Y:S02]  /*8710*/  VIADD R28, R4, 0xffffff80 ;  /* 0xffffff80041c7836 */ /* 0x000fe40000000000 */
[----:B0-----:R-:W-:-:S05]  /*8720*/  IMAD R8, R0, R33, RZ ;  /* 0x0000002100087224 */ /* 0x001fca00078e02ff */
[----:B------:R-:W-:-:S13]  /*8730*/  ISETP.GE.AND P0, PT, R28, R8, PT ;  /* 0x000000081c00720c */ /* 0x000fda0003f06270 */
[----:B------:R-:W-:Y:S05]  /*8740*/  @P0 BRA `(.L_x_10225) ;  /* 0x0000000000ac0947 */ /* 0x000fea0003800000 */
[----:B------:R-:W-:Y:S01]  /*8750*/  ISETP.NE.AND P1, PT, R33, 0x1, PT ;  /* 0x000000012100780c */ /* 0x000fe20003f25270 */
[----:B------:R-:W-:Y:S01]  /*8760*/  IMAD.MOV.U32 R22, RZ, RZ, 0x9b8 ;  /* 0x000009b8ff167424 */ /* 0x000fe200078e00ff */
[----:B------:R-:W-:Y:S01]  /*8770*/  ISETP.GT.AND P0, PT, R140, 0x1, PT ;  /* 0x000000018c00780c */ /* 0x000fe20003f04270 */
[----:B------:R-:W0:Y:S01]  /*8780*/  LDC.64 R8, c[0x0][0xba8] ;  /* 0x0002ea00ff087b82 */ /* 0x000e220000000a00 */
[----:B------:R-:W-:Y:S02]  /*8790*/  IMAD.MOV.U32 R27, RZ, RZ, R28 ;  /* 0x000000ffff1b7224 */ /* 0x000fe400078e001c */
[----:B------:R-:W-:-:S05]  /*87a0*/  SEL R22, R22, 0x978, P0 ;  /* 0x0000097816167807 */ /* 0x000fca0000000000 */
[----:B------:R-:W1:Y:S08]  /*87b0*/  LDC.64 R20, c[0x0][R22+0x220] ;  /* 0x0000880016147b82 */ /* 0x000e700000000a00 */
[----:B------:R-:W2:Y:S08]  /*87c0*/  @P1 LDC R25, c[0x0][0xbec] ;  /* 0x0002fb00ff191b82 */ /* 0x000eb00000000800 */
[----:B------:R-:W3:Y:S08]  /*87d0*/  @P1 LDC R31, c[0x0][0xbf0] ;  /* 0x0002fc00ff1f1b82 */ /* 0x000ef00000000800 */
[----:B------:R-:W4:Y:S01]  /*87e0*/  LDC.64 R14, c[0x0][R22+0x218] ;  /* 0x00008600160e7b82 */ /* 0x000f220000000a00 */
[----:B-1----:R-:W-:-:S07]  /*87f0*/  IMAD R21, R21, R137, RZ ;  /* 0x0000008915157224 */ /* 0x002fce00078e02ff */
[----:B------:R-:W1:Y:S01]  /*8800*/  LDC.64 R12, c[0x0][R22+0x228] ;  /* 0x00008a00160c7b82 */ /* 0x000e620000000a00 */
[----:B--2---:R-:W-:-:S04]  /*8810*/  @P1 IMAD.HI.U32 R4, R28, R25, RZ ;  /* 0x000000191c041227 */ /* 0x004fc800078e00ff */
[----:B------:R-:W-:-:S03]  /*8820*/  IMAD.WIDE.U32 R24, R20, R137, RZ ;  /* 0x0000008914187225 */ /* 0x000fc600078e00ff */
[----:B------:R-:W2:Y:S01]  /*8830*/  LDC.64 R10, c[0x0][R22+0x210] ;  /* 0x00008400160a7b82 */ /* 0x000ea20000000a00 */
[----:B---3--:R-:W-:Y:S01]  /*8840*/  @P1 SHF.R.U32.HI R27, RZ, R31, R4 ;  /* 0x0000001fff1b1219 */ /* 0x008fe20000011604 */
[----:B------:R-:W-:Y:S01]  /*8850*/  IMAD R31, R20, R143, R21 ;  /* 0x0000008f141f7224 */ /* 0x000fe200078e0215 */
[----:B------:R-:W-:-:S03]  /*8860*/  SEL R21, R156, RZ, P0 ;  /* 0x000000ff9c157207 */ /* 0x000fc60000000000 */
[----:B------:R-:W-:Y:S02]  /*8870*/  IMAD.IADD R4, R25, 0x1, R31 ;  /* 0x0000000119047824 */ /* 0x000fe400078e021f */
[-C--:B----4-:R-:W-:Y:S01]  /*8880*/  IMAD R29, R15, R139.reuse, RZ ;  /* 0x0000008b0f1d7224 */ /* 0x090fe200078e02ff */
[----:B0-----:R-:W0:Y:S01]  /*8890*/  @!P0 LDC R8, c[0x0][0xb50] ;  /* 0x0002d400ff088b82 */ /* 0x001e220000000800 */
[----:B------:R-:W-:-:S04]  /*88a0*/  IMAD.WIDE.U32 R14, R14, R139, RZ ;  /* 0x0000008b0e0e7225 */ /* 0x000fc800078e00ff */
[----:B------:R-:W-:Y:S01]  /*88b0*/  IMAD.IADD R29, R15, 0x1, R29 ;  /* 0x000000010f1d7824 */ /* 0x000fe200078e021d */
[----:B------:R-:W-:Y:S01]  /*88c0*/  IADD3 R14, P1, P3, R24, R14, R3 ;  /* 0x0000000e180e7210 */ /* 0x000fe20007b3e003 */
[-C--:B-1----:R-:W-:Y:S01]  /*88d0*/  IMAD R25, R13, R21.reuse, RZ ;  /* 0x000000150d197224 */ /* 0x082fe200078e02ff */
[----:B------:R-:W1:Y:S01]  /*88e0*/  @!P0 LDC R9, c[0x0][0xb54] ;  /* 0x0002d500ff098b82 */ /* 0x000e620000000800 */
[----:B------:R-:W-:Y:S01]  /*88f0*/  IMAD.WIDE.U32 R12, R12, R21, RZ ;  /* 0x000000150c0c7225 */ /* 0x000fe200078e00ff */
[----:B------:R-:W-:-:S03]  /*8900*/  IADD3.X R4, R4, R29, R26, P1, P3 ;  /* 0x0000001d04047210 */ /* 0x000fc60000fe641a */
[----:B------:R-:W-:Y:S01]  /*8910*/  IMAD.MOV R15, RZ, RZ, -R27 ;  /* 0x000000ffff0f7224 */ /* 0x000fe200078e0a1b */
[----:B------:R-:W-:Y:S01]  /*8920*/  IADD3 R12, P0, P1, R27, R14, R12 ;  /* 0x0000000e1b0c7210 */ /* 0x000fe2000791e00c */
[----:B------:R-:W-:Y:S01]  /*8930*/  IMAD.IADD R25, R13, 0x1, R25 ;  /* 0x000000010d197824 */ /* 0x000fe200078e0219 */
[----:B------:R-:W-:Y:S01]  /*8940*/  SHF.R.S32.HI R27, RZ, 0x1f, R27 ;  /* 0x0000001fff1b7819 */ /* 0x000fe2000001141b */
[----:B------:R-:W-:-:S03]  /*8950*/  IMAD R15, R33, R15, R28 ;  /* 0x0000000f210f7224 */ /* 0x000fc600078e021c */
[----:B------:R-:W-:Y:S01]  /*8960*/  IADD3.X R13, R27, R4, R25, P0, P1 ;  /* 0x000000041b0d7210 */ /* 0x000fe200007e2419 */
[----:B--2---:R-:W-:Y:S01]  /*8970*/  IMAD R4, R11, R15, RZ ;  /* 0x0000000f0b047224 */ /* 0x004fe200078e02ff */
[----:B------:R-:W-:-:S05]  /*8980*/  SHF.R.S32.HI R21, RZ, 0x1f, R15 ;  /* 0x0000001fff157819 */ /* 0x000fca000001140f */
[C---:B------:R-:W-:Y:S02]  /*8990*/  IMAD R21, R10.reuse, R21, R4 ;  /* 0x000000150a157224 */ /* 0x040fe400078e0204 */
[----:B------:R-:W-:-:S04]  /*89a0*/  IMAD.WIDE.U32 R10, R10, R15, R12 ;  /* 0x0000000f0a0a7225 */ /* 0x000fc800078e000c */
[----:B------:R-:W-:Y:S01]  /*89b0*/  IMAD.IADD R4, R11, 0x1, R21 ;  /* 0x000000010b047824 */ /* 0x000fe200078e0215 */
[C---:B0-----:R-:W-:Y:S02]  /*89c0*/  LEA R8, P0, R10.reuse, R8, 0x2 ;  /* 0x000000080a087211 */ /* 0x041fe400078010ff */
[----:B------:R-:W-:Y:S02]  /*89d0*/  MOV R11, 0xff800000 ;  /* 0xff800000000b7802 */ /* 0x000fe40000000f00 */
[----:B-1----:R-:W-:-:S05]  /*89e0*/  LEA.HI.X R9, R10, R9, R4, 0x2, P0 ;  /* 0x000000090a097211 */ /* 0x002fca00000f1404 */
[----:B------:R0:W-:Y:S04]  /*89f0*/  STG.E desc[UR36][R8.64], R11 ;  /* 0x0000000b08007986 */ /* 0x0001e8000c101924 */
.L_x_10225:
[----:B------:R-:W-:Y:S05]  /*8a00*/  BSYNC B1 ;  /* 0x0000000000017941 */ /* 0x000fea0003800000 */
.L_x_10224:
[----:B------:R-:W-:Y:S05]  /*8a10*/  @P2 BRA `(.L_x_10220) ;  /* 0x0000000400542947 */ /* 0x000fea0003800000 */
[----:B------:R-:W1:Y:S01]  /*8a20*/  LDC R15, c[0x0][0xbe8] ;  /* 0x0002fa00ff0f7b82 */ /* 0x000e620000000800 */
[--C-:B------:R-:W-:Y:S01]  /*8a30*/  SHF.R.S32.HI R10, RZ, 0x1f, R30.reuse ;  /* 0x0000001fff0a7819 */ /* 0x100fe2000001141e */
[----:B------:R-:W-:Y:S01]  /*8a40*/  ULDC.64 UR4, c[0x0][0xaa0] ;  /* 0x0002a80000047ab9 */ /* 0x000fe20000000a00 */
[----:B------:R-:W-:Y:S01]  /*8a50*/  SHF.R.S32.HI R14, RZ, 0x1f, R30 ;  /* 0x0000001fff0e7819 */ /* 0x000fe2000001141e */
[----:B------:R-:W-:Y:S01]  /*8a60*/  IMAD R4, R26, UR4, RZ ;  /* 0x000000041a047c24 */ /* 0x000fe2000f8e02ff */
[-C--:B------:R-:W-:Y:S01]  /*8a70*/  LEA.HI R10, R10, R30.reuse, RZ, 0x2 ;  /* 0x0000001e0a0a7211 */ /* 0x080fe200078f10ff */
[C---:B0-----:R-:W-:Y:S01]  /*8a80*/  IMAD.WIDE.U32 R8, R3.reuse, UR4, RZ ;  /* 0x0000000403087c25 */ /* 0x041fe2000f8e00ff */
[----:B------:R-:W-:Y:S01]  /*8a90*/  LEA.HI R14, R14, R30, RZ, 0x2 ;  /* 0x0000001e0e0e7211 */ /* 0x000fe200078f10ff */
[----:B------:R-:W-:Y:S01]  /*8aa0*/  ULDC.64 UR6, c[0x0][0xaf0] ;  /* 0x0002bc0000067ab9 */ /* 0x000fe20000000a00 */
[----:B------:R-:W-:Y:S01]  /*8ab0*/  LOP3.LUT R10, R10, 0xfffffffc, RZ, 0xc0, !PT ;  /* 0xfffffffc0a0a7812 */ /* 0x000fe200078ec0ff */
[----:B------:R-:W-:Y:S01]  /*8ac0*/  IMAD R11, R3, UR5, R4 ;  /* 0x00000005030b7c24 */ /* 0x000fe2000f8e0204 */
[----:B------:R-:W-:Y:S01]  /*8ad0*/  SHF.R.S32.HI R14, RZ, 0x2, R14 ;  /* 0x00000002ff0e7819 */ /* 0x000fe2000001140e */
[----:B------:R-:W-:Y:S01]  /*8ae0*/  ULDC.64 UR4, c[0x0][0xae8] ;  /* 0x0002ba0000047ab9 */ /* 0x000fe20000000a00 */
[----:B------:R-:W-:Y:S01]  /*8af0*/  BSSY B1, `(.L_x_10226) ;  /* 0x0000036000017945 */ /* 0x000fe20003800000 */
[----:B------:R-:W-:Y:S01]  /*8b00*/  IMAD.IADD R10, R30, 0x1, -R10 ;  /* 0x000000011e0a7824 */ /* 0x000fe200078e0a0a */
[----:B------:R-:W-:Y:S01]  /*8b10*/  SHF.R.S32.HI R22, RZ, 0x1f, R144 ;  /* 0x0000001fff167819 */ /* 0x000fe20000011490 */
[----:B------:R-:W-:Y:S01]  /*8b20*/  IMAD.IADD R9, R9, 0x1, R11 ;  /* 0x0000000109097824 */ /* 0x000fe200078e020b */
[----:B------:R-:W-:Y:S01]  /*8b30*/  SHF.R.S32.HI R24, RZ, 0x1f, R142 ;  /* 0x0000001fff187819 */ /* 0x000fe2000001148e */
[----:B------:R-:W-:-:S02]  /*8b40*/  IMAD R4, R10, 0x60, R14 ;  /* 0x000000600a047824 */ /* 0x000fc400078e020e */
[----:B------:R-:W-:Y:S01]  /*8b50*/  IMAD.WIDE.U32 R8, R139, UR4, R8 ;  /* 0x000000048b087c25 */ /* 0x000fe2000f8e0008 */
[----:B-1----:R-:W-:-:S03]  /*8b60*/  ISETP.NE.AND P0, PT, R15, 0x1, PT ;  /* 0x000000010f00780c */ /* 0x002fc60003f05270 */
[----:B------:R-:W-:Y:S02]  /*8b70*/  IMAD R12, R141, 0xc0, R4 ;  /* 0x000000c08d0c7824 */ /* 0x000fe400078e0204 */
[----:B------:R-:W-:Y:S02]  /*8b80*/  IMAD R10, R143, UR6, RZ ;  /* 0x000000068f0a7c24 */ /* 0x000fe4000f8e02ff */
[----:B------:R-:W-:Y:S02]  /*8b90*/  IMAD.MOV.U32 R3, RZ, RZ, R12 ;  /* 0x000000ffff037224 */ /* 0x000fe400078e000c */
[----:B------:R-:W-:Y:S01]  /*8ba0*/  IMAD R9, R139, UR5, R9 ;  /* 0x000000058b097c24 */ /* 0x000fe2000f8e0209 */
[----:B------:R-:W-:Y:S01]  /*8bb0*/  ULDC.64 UR4, c[0x0][0xae0] ;  /* 0x0002b80000047ab9 */ /* 0x000fe20000000a00 */
[----:B------:R-:W-:Y:S02]  /*8bc0*/  IMAD.WIDE.U32 R8, R137, UR6, R8 ;  /* 0x0000000689087c25 */ /* 0x000fe4000f8e0008 */
[----:B------:R-:W0:Y:S08]  /*8bd0*/  @P0 LDC R13, c[0x0][0xbec] ;  /* 0x0002fb00ff0d0b82 */ /* 0x000e300000000800 */
[----:B------:R-:W1:Y:S01]  /*8be0*/  @P0 LDC R21, c[0x0][0xbf0] ;  /* 0x0002fc00ff150b82 */ /* 0x000e620000000800 */
[----:B0-----:R-:W-:-:S04]  /*8bf0*/  @P0 IMAD.HI.U32 R4, R12, R13, RZ ;  /* 0x0000000d0c040227 */ /* 0x001fc800078e00ff */
[----:B------:R-:W-:Y:S01]  /*8c00*/  IMAD R13, R137, UR7, R10 ;  /* 0x00000007890d7c24 */ /* 0x000fe2000f8e020a */
[----:B-1----:R-:W-:-:S03]  /*8c10*/  @P0 SHF.R.U32.HI R3, RZ, R21, R4 ;  /* 0x00000015ff030219 */ /* 0x002fc60000011604 */
[----:B------:R-:W-:Y:S01]  /*8c20*/  IMAD.IADD R9, R9, 0x1, R13 ;  /* 0x0000000109097824 */ /* 0x000fe200078e020d */
[--C-:B------:R-:W-:Y:S01]  /*8c30*/  SHF.R.S32.HI R4, RZ, 0x1f, R3.reuse ;  /* 0x0000001fff047819 */ /* 0x100fe20000011403 */
[----:B------:R-:W-:Y:S02]  /*8c40*/  IMAD.MOV R11, RZ, RZ, -R3 ;  /* 0x000000ffff0b7224 */ /* 0x000fe400078e0a03 */
[----:B------:R-:W-:-:S04]  /*8c50*/  IMAD.WIDE.U32 R8, R3, UR4, R8 ;  /* 0x0000000403087c25 */ /* 0x000fc8000f8e0008 */
[----:B------:R-:W-:Y:S02]  /*8c60*/  IMAD R11, R15, R11, R12 ;  /* 0x0000000b0f0b7224 */ /* 0x000fe400078e020c */
[----:B------:R-:W-:Y:S02]  /*8c70*/  IMAD R4, R4, UR4, RZ ;  /* 0x0000000404047c24 */ /* 0x000fe4000f8e02ff */
[----:B------:R-:W-:Y:S02]  /*8c80*/  IMAD R15, R0, R15, RZ ;  /* 0x0000000f000f7224 */ /* 0x000fe400078e02ff */
[----:B------:R-:W-:Y:S01]  /*8c90*/  IMAD R13, R3, UR5, R4 ;  /* 0x00000005030d7c24 */ /* 0x000fe2000f8e0204 */
[----:B------:R-:W-:Y:S01]  /*8ca0*/  SHF.R.S32.HI R4, RZ, 0x1f, R11 ;  /* 0x0000001fff047819 */ /* 0x000fe2000001140b */
[----:B------:R-:W-:Y:S01]  /*8cb0*/  ULDC.64 UR4, c[0x0][0xad8] ;  /* 0x0002b60000047ab9 */ /* 0x000fe20000000a00 */
[----:B------:R-:W-:Y:S02]  /*8cc0*/  IMAD R0, R141, 0xc0, R14 ;  /* 0x000000c08d007824 */ /* 0x000fe400078e020e */
[----:B------:R-:W-:-:S02]  /*8cd0*/  IMAD.IADD R9, R9, 0x1, R13 ;  /* 0x0000000109097824 */ /* 0x000fc400078e020d */
[----:B------:R-:W-:Y:S01]  /*8ce0*/  IMAD R4, R4, UR4, RZ ;  /* 0x0000000404047c24 */ /* 0x000fe2000f8e02ff */
[----:B------:R-:W-:Y:S01]  /*8cf0*/  ISETP.GE.AND P0, PT, R0, R15, PT ;  /* 0x0000000f0000720c */ /* 0x000fe20003f06270 */
[----:B------:R-:W-:-:S04]  /*8d00*/  IMAD.WIDE.U32 R8, R11, UR4, R8 ;  /* 0x000000040b087c25 */ /* 0x000fc8000f8e0008 */
[----:B------:R-:W-:Y:S01]  /*8d10*/  IMAD R3, R11, UR5, R4 ;  /* 0x000000050b037c24 */ /* 0x000fe2000f8e0204 */
[----:B------:R-:W-:Y:S02]  /*8d20*/  ULDC.64 UR4, c[0x0][0xa80] ;  /* 0x0002a00000047ab9 */ /* 0x000fe40000000a00 */
[----:B------:R-:W-:Y:S01]  /*8d30*/  LEA R4, P1, R8, UR4, 0x1 ;  /* 0x0000000408047c11 */ /* 0x000fe2000f8208ff */
[----:B------:R-:W-:-:S05]  /*8d40*/  IMAD.IADD R3, R9, 0x1, R3 ;  /* 0x0000000109037824 */ /* 0x000fca00078e0203 */
[----:B------:R-:W-:Y:S02]  /*8d50*/  LEA.HI.X R3, R8, UR5, R3, 0x1, P1 ;  /* 0x0000000508037c11 */ /* 0x000fe400088f0c03 */
[----:B------:R0:W1:Y:S04]  /*8d60*/  SHFL.IDX PT, R8, R4, RZ, 0x1c1f ;  /* 0x001c1fff04087589 */ /* 0x00006800000e0000 */
[----:B------:R0:W2:Y:S01]  /*8d70*/  SHFL.IDX PT, R9, R3, RZ, 0x1c1f ;  /* 0x001c1fff03097589 */ /* 0x0000a200000e0000 */
[----:B------:R-:W-:Y:S05]  /*8d80*/  @P0 BRA `(.L_x_10227) ;  /* 0x0000000000300947 */ /* 0x000fea0003800000 */
        /* <DEDUP_REMOVED lines=9> */
[----:B------:R3:W-:Y:S04]  /*8e20*/  @!P2 ST.E.128 desc[UR36][R10.64], RZ ;  /* 0x000000ff0a00a985 */ /* 0x0007e8000c101d24 */
[----:B------:R3:W-:Y:S04]  /*8e30*/  @!P3 ST.E.128 desc[UR36][R12.64], RZ ;  /* 0x000000ff0c00b985 */ /* 0x0007e8000c101d24 */
[----:B------:R3:W-:Y:S02]  /*8e40*/  @!P4 ST.E.128 desc[UR36][R20.64], RZ ;  /* 0x000000ff1400c985 */ /* 0x0007e4000c101d24 */
.L_x_10227:
[----:B------:R-:W-:Y:S05]  /*8e50*/  BSYNC B1 ;  /* 0x0000000000017941 */ /* 0x000fea0003800000 */
.L_x_10226:
[----:B------:R-:W-:Y:S01]  /*8e60*/  VIADD R0, R0, 0x60 ;  /* 0x0000006000007836 */ /* 0x000fe20000000000 */
[----:B--2---:R2:W4:Y:S04]  /*8e70*/  SHFL.IDX PT, R9, R3, 0x1, 0x1c1f ;  /* 0x003c1f0003097f89 */ /* 0x00452800000e0000 */
[----:B------:R-:W-:Y:S01]  /*8e80*/  ISETP.GE.AND P0, PT, R0, R15, PT ;  /* 0x0000000f0000720c */ /* 0x000fe20003f06270 */
[----:B-1----:R2:W1:-:S12]  /*8e90*/  SHFL.IDX PT, R8, R4, 0x1, 0x1c1f ;  /* 0x003c1f0004087f89 */ /* 0x00245800000e0000 */
[----:B--2---:R-:W-:Y:S05]  /*8ea0*/  @P0 BRA `(.L_x_10220) ;  /* 0x0000000000300947 */ /* 0x004fea0003800000 */
[----:B------:R-:W-:Y:S02]  /*8eb0*/  ULDC UR4, c[0x0][0xac8] ;  /* 0x0002b20000047ab9 */ /* 0x000fe40000000800 */
[----:B------:R-:W-:Y:S02]  /*8ec0*/  ISETP.GE.AND P3, PT, R142, UR4, PT ;  /* 0x000000048e007c0c */ /* 0x000fe4000bf66270 */
[----:B------:R-:W-:Y:S02]  /*8ed0*/  ISETP.GE.AND P4, PT, R144, UR4, PT ;  /* 0x0000000490007c0c */ /* 0x000fe4000bf86270 */
[----:B------:R-:W-:-:S09]  /*8ee0*/  ISETP.GE.AND P2, PT, R138, UR4, PT ;  /* 0x000000048a007c0c */ /* 0x000fd2000bf46270 */
[-C--:B-1-3--:R-:W-:Y:S02]  /*8ef0*/  @!P3 LEA R12, P0, R142, R8.reuse, 0x1 ;  /* 0x000000088e0cb211 */ /* 0x08afe400078008ff */
[----:B------:R-:W-:Y:S02]  /*8f00*/  @!P4 LEA R14, P1, R144, R8, 0x1 ;  /* 0x00000008900ec211 */ /* 0x000fe400078208ff */
[----:B----4-:R-:W-:Y:S01]  /*8f10*/  @!P2 IMAD.WIDE R10, R138, 0x2, R8 ;  /* 0x000000028a0aa825 */ /* 0x010fe200078e0208 */
[-C--:B------:R-:W-:Y:S02]  /*8f20*/  @!P3 LEA.HI.X R13, R142, R9.reuse, R24, 0x1, P0 ;  /* 0x000000098e0db211 */ /* 0x080fe400000f0c18 */
[----:B------:R-:W-:Y:S02]  /*8f30*/  @!P4 LEA.HI.X R15, R144, R9, R22, 0x1, P1 ;  /* 0x00000009900fc211 */ /* 0x000fe400008f0c16 */
[----:B------:R2:W-:Y:S04]  /*8f40*/  @!P2 ST.E.128 desc[UR36][R10.64], RZ ;  /* 0x000000ff0a00a985 */ /* 0x0005e8000c101d24 */
[----:B------:R2:W-:Y:S04]  /*8f50*/  @!P3 ST.E.128 desc[UR36][R12.64], RZ ;  /* 0x000000ff0c00b985 */ /* 0x0005e8000c101d24 */
[----:B------:R2:W-:Y:S02]  /*8f60*/  @!P4 ST.E.128 desc[UR36][R14.64], RZ ;  /* 0x000000ff0e00c985 */ /* 0x0005e4000c101d24 */
.L_x_10220:
[----:B------:R-:W-:Y:S05]  /*8f70*/  BSYNC B0 ;  /* 0x0000000000007941 */ /* 0x000fea0003800000 */
.L_x_10214:
[----:B------:R-:W-:Y:S02]  /*8f80*/  ULDC UR4, c[0x0][0xc3c] ;  /* 0x00030f0000047ab9 */ /* 0x000fe40000000800 */
[----:B------:R-:W-:-:S13]  /*8f90*/  ISETP.GE.AND P0, PT, R7, UR4, PT ;  /* 0x0000000407007c0c */ /* 0x000fda000bf06270 */
[----:B------:R-:W-:Y:S05]  /*8fa0*/  @!P0 BRA `(.L_x_10228) ;  /* 0xffffff8000208947 */ /* 0x000fea000383ffff */
[----:B------:R-:W-:Y:S05]  /*8fb0*/  EXIT ;  /* 0x000000000000794d */ /* 0x000fea0003800000 */
.L_x_10185:
        /* <DEDUP_REMOVED lines=16> */
.L_x_10229:
        /* <DEDUP_REMOVED lines=44> */
.L_x_10233:
        /* <DEDUP_REMOVED lines=35> */
.L_x_10231:
        /* <DEDUP_REMOVED lines=8> */
[----:B------:R-:W1:Y:S01]  /*9630*/  SHFL.IDX PT, R9, R9, R27, 0x1f ;  /* 0x00001f1b09097589 */ /* 0x000e6200000e0000 */
[----:B0-----:R-:W-:-:S04]  /*9640*/  IABS R4, R0 ;  /* 0x0000000000047213 */ /* 0x001fc80000000000 */
[----:B------:R-:W0:Y:S01]  /*9650*/  I2F.RP R6, R4 ;  /* 0x0000000400067306 */ /* 0x000e220000209400 */
[----:B-1----:R-:W-:-:S07]  /*9660*/  IABS R8, R9 ;  /* 0x0000000900087213 */ /* 0x002fce0000000000 */
[----:B0-----:R-:W0:Y:S02]  /*9670*/  MUFU.RCP R6, R6 ;  /* 0x0000000600067308 */ /* 0x001e240000001000 */
[----:B0-----:R-:W-:-:S06]  /*9680*/  VIADD R3, R6, 0xffffffe ;  /* 0x0ffffffe06037836 */ /* 0x001fcc0000000000 */
[----:B------:R-:W0:Y:S02]  /*9690*/  F2I.FTZ.U32.TRUNC.NTZ R3, R3 ;  /* 0x0000000300037305 */ /* 0x000e24000021f000 */
[----:B0-----:R-:W-:Y:S01]  /*96a0*/  IMAD.MOV R13, RZ, RZ, -R3 ;  /* 0x000000ffff0d7224 */ /* 0x001fe200078e0a03 */
[----:B------:R-:W-:Y:S06]  /*96b0*/  @!P0 BRA `(.L_x_10234) ;  /* 0x0000000000088947 */ /* 0x000fec0003800000 */
[----:B------:R-:W-:-:S05]  /*96c0*/  VIADD R5, R27, 0xffffffff ;  /* 0xffffffff1b057836 */ /* 0x000fca0000000000 */
[----:B------:R0:W1:Y:S02]  /*96d0*/  SHFL.IDX PT, R24, R2, R5, 0x1f ;  /* 0x00001f0502187589 */ /* 0x00006400000e0000 */
.L_x_10234:
[----:B-1----:R-:W-:Y:S01]  /*96e0*/  IMAD R24, R24, UR5, R11 ;  /* 0x0000000518187c24 */ /* 0x002fe2000f8e020b */
[----:B0-----:R-:W-:Y:S01]  /*96f0*/  MOV R5, R8 ;  /* 0x0000000800057202 */ /* 0x001fe20000000f00 */
[----:B------:R-:W-:Y:S01]  /*9700*/  IMAD R11, R13, R4, RZ ;  /* 0x000000040d0b7224 */ /* 0x000fe200078e02ff */
[----:B------:R-:W-:Y:S01]  /*9710*/  IABS R8, R0 ;  /* 0x0000000000087213 */ /* 0x000fe20000000000 */
[----:B------:R-:W-:Y:S01]  /*9720*/  IMAD.MOV.U32 R2, RZ, RZ, RZ ;  /* 0x000000ffff027224 */ /* 0x000fe200078e00ff */
[----:B------:R-:W-:Y:S01]  /*9730*/  IADD3 R25, -R24, UR6, RZ ;  /* 0x0000000618197c10 */ /* 0x000fe2000fffe1ff */
[----:B------:R-:W0:Y:S01]  /*9740*/  I2F.RP R6, R5 ;  /* 0x0000000500067306 */ /* 0x000e220000209400 */
[----:B------:R-:W-:Y:S02]  /*9750*/  VIADD R27, R27, UR4 ;  /* 0x000000041b1b7c36 */ /* 0x000fe40008000000 */
[----:B------:R-:W-:Y:S01]  /*9760*/  IMAD.HI.U32 R2, R3, R11, R2 ;  /* 0x0000000b03027227 */ /* 0x000fe200078e0002 */
[----:B------:R-:W-:-:S03]  /*9770*/  IABS R3, R25 ;  /* 0x0000001900037213 */ /* 0x000fc60000000000 */
[----:B------:R-:W-:Y:S02]  /*9780*/  IMAD.MOV R8, RZ, RZ, -R8 ;  /* 0x000000ffff087224 */ /* 0x000fe400078e0a08 */
        /* <DEDUP_REMOVED lines=13> */
[----:B------:R-:W-:-:S04]  /*9860*/  @P0 VIADD R2, R2, 0x1 ;  /* 0x0000000102020836 */ /* 0x000fc80000000000 */
[----:B------:R-:W-:Y:S02]  /*9870*/  IMAD.MOV.U32 R6, RZ, RZ, R2 ;  /* 0x000000ffff067224 */ /* 0x000fe400078e0002 */
[----:B-1----:R-:W-:Y:S02]  /*9880*/  IMAD.MOV R2, RZ, RZ, -R3 ;  /* 0x000000ffff027224 */ /* 0x002fe400078e0a03 */
[----:B------:R-:W-:Y:S01]  /*9890*/  @!P2 IMAD.MOV R6, RZ, RZ, -R6 ;  /* 0x000000ffff06a224 */ /* 0x000fe200078e0a06 */
[----:B------:R-:W-:Y:S01]  /*98a0*/  @!P1 LOP3.LUT R6, RZ, R0, RZ, 0x33, !PT ;  /* 0x00000000ff069212 */ /* 0x000fe200078e33ff */
[----:B------:R-:W-:Y:S02]  /*98b0*/  IMAD R11, R2, R5, RZ ;  /* 0x00000005020b7224 */ /* 0x000fe400078e02ff */
[----:B------:R-:W-:Y:S01]  /*98c0*/  IMAD.MOV.U32 R2, RZ, RZ, RZ ;  /* 0x000000ffff027224 */ /* 0x000fe200078e00ff */
[----:B------:R-:W-:Y:S01]  /*98d0*/  IABS R4, R6 ;  /* 0x0000000600047213 */ /* 0x000fe20000000000 */
[----:B------:R-:W-:-:S02]  /*98e0*/  IMAD.MOV R8, RZ, RZ, -R8 ;  /* 0x000000ffff087224 */ /* 0x000fc400078e0a08 */
[----:B------:R-:W-:-:S04]  /*98f0*/  IMAD.HI.U32 R2, R3, R11, R2 ;  /* 0x0000000b03027227 */ /* 0x000fc800078e0002 */
[----:B------:R-:W-:Y:S02]  /*9900*/  IMAD.MOV.U32 R3, RZ, RZ, R4 ;  /* 0x000000ffff037224 */ /* 0x000fe400078e0004 */
[----:B------:R-:W-:Y:S02]  /*9910*/  IMAD.MOV.U32 R4, RZ, RZ, R8 ;  /* 0x000000ffff047224 */ /* 0x000fe400078e0008 */
[----:B------:R-:W-:-:S04]  /*9920*/  IMAD.HI.U32 R2, R2, R3, RZ ;  /* 0x0000000302027227 */ /* 0x000fc800078e00ff */
[----:B------:R-:W-:Y:S01]  /*9930*/  IMAD R4, R2, R4, R3 ;  /* 0x0000000402047224 */ /* 0x000fe200078e0203 */
[----:B------:R-:W-:Y:S01]  /*9940*/  LOP3.LUT R3, R6, R9, RZ, 0x3c, !PT ;  /* 0x0000000906037212 */ /* 0x000fe200078e3cff */
[----:B------:R-:W-:-:S03]  /*9950*/  IMAD R0, R0, R6, RZ ;  /* 0x0000000600007224 */ /* 0x000fc600078e02ff */
[----:B------:R-:W-:Y:S01]  /*9960*/  ISETP.GT.U32.AND P1, PT, R5, R4, PT ;  /* 0x000000040500720c */ /* 0x000fe20003f24070 */
[----:B------:R-:W-:Y:S01]  /*9970*/  IMAD.IADD R25, R25, 0x1, -R0 ;  /* 0x0000000119197824 */ /* 0x000fe200078e0a00 */
        /* <DEDUP_REMOVED lines=13> */
.L_x_10232:
[----:B------:R-:W-:Y:S01]  /*9a50*/  ULDC UR4, c[0x0][0xc3c] ;  /* 0x00030f0000047ab9 */ /* 0x000fe20000000800 */
[----:B------:R-:W-:Y:S02]  /*9a60*/  IMAD.MOV.U32 R25, RZ, RZ, RZ ;  /* 0x000000ffff197224 */ /* 0x000fe400078e00ff */
[----:B------:R-:W-:Y:S02]  /*9a70*/  IMAD.U32 R24, RZ, RZ, UR6 ;  /* 0x00000006ff187e24 */ /* 0x000fe4000f8e00ff */
[----:B------:R-:W-:Y:S02]  /*9a80*/  IMAD.MOV.U32 R26, RZ, RZ, RZ ;  /* 0x000000ffff1a7224 */ /* 0x000fe400078e00ff */
[----:B------:R-:W-:-:S07]  /*9a90*/  IMAD.U32 R27, RZ, RZ, UR4 ;  /* 0x00000004ff1b7e24 */ /* 0x000fce000f8e00ff */
.L_x_10235:
[----:B------:R-:W-:-:S13]  /*9aa0*/  ISETP.NE.AND P0, PT, R7, RZ, PT ;  /* 0x000000ff0700720c */ /* 0x000fda0003f05270 */
[----:B------:R-:W0:Y:S01]  /*9ab0*/  @!P0 S2R R3, SR_CgaCtaId ;  /* 0x0000000000038919 */ /* 0x000e220000008800 */
[----:B------:R-:W-:-:S04]  /*9ac0*/  @!P0 MOV R0, 0x400 ;  /* 0x0000040000008802 */ /* 0x000fc80000000f00 */
[----:B0-----:R-:W-:-:S05]  /*9ad0*/  @!P0 LEA R0, R3, R0, 0x18 ;  /* 0x0000000003008211 */ /* 0x001fca00078ec0ff */
[----:B------:R0:W-:Y:S01]  /*9ae0*/  @!P0 STS.128 [R0+0x2d8d0], R24 ;  /* 0x02d8d01800008388 */ /* 0x0001e20000000c00 */
[----:B------:R-:W-:Y:S06]  /*9af0*/  BAR.ARV 0x5, 0x200 ;  /* 0x0148000000007b1d */ /* 0x000fec0000002000 */
.L_x_10230:
[----:B------:R2:W-:Y:S01]  /*9b00*/  STL [R1+0x3c], RZ ;  /* 0x00003cff01007387 */ /* 0x0005e20000100800 */
[----:B------:R-:W-:Y:S01]  /*9b10*/  ULDC UR4, c[0x0][0xc3c] ;  /* 0x00030f0000047ab9 */ /* 0x000fe20000000800 */
[----:B------:R-:W-:Y:S01]  /*9b20*/  IMAD.MOV.U32 R29, RZ, RZ, 0x1 ;  /* 0x00000001ff1d7424 */ /* 0x000fe200078e00ff */
[----:B-1----:R-:W-:Y:S01]  /*9b30*/  ISETP.GE.AND P0, PT, R27, UR4, PT ;  /* 0x000000041b007c0c */ /* 0x002fe2000bf06270 */
[----:B------:R-:W-:-:S12]  /*9b40*/  IMAD.MOV.U32 R22, RZ, RZ, RZ ;  /* 0x000000ffff167224 */ /* 0x000fd800078e00ff */
[----:B--2---:R-:W-:Y:S05]  /*9b50*/  @P0 BRA `(.L_x_10236) ;  /* 0x00000048007c0947 */ /* 0x004fea0003800000 */
[----:B------:R-:W2:Y:S01]  /*9b60*/  LDL R6, [R1+0x20] ;  /* 0x0000200001067983 */ /* 0x000ea20000100800 */
[----:B------:R-:W0:Y:S01]  /*9b70*/  S2R R3, SR_TID.X ;  /* 0x0000000000037919 */ /* 0x000e220000002100 */
[----:B------:R-:W1:Y:S01]  /*9b80*/  S2UR UR5, SR_CgaCtaId ;  /* 0x00000000000579c3 */ /* 0x000e620000008800 */
[----:B------:R-:W-:Y:S01]  /*9b90*/  UMOV UR4, 0x400 ;  /* 0x0000040000047882 */ /* 0x000fe20000000000 */
[C---:B0-----:R-:W-:Y:S01]  /*9ba0*/  IMAD.SHL.U32 R0, R3.reuse, 0x8, RZ ;  /* 0x0000000803007824 */ /* 0x041fe200078e00ff */
[C---:B------:R-:W-:Y:S01]  /*9bb0*/  LOP3.LUT R5, R3.reuse, 0x7f, RZ, 0xc0, !PT ;  /* 0x0000007f03057812 */ /* 0x040fe200078ec0ff */
[----:B------:R-:W-:-:S03]  /*9bc0*/  IMAD.SHL.U32 R4, R3, 0x20, RZ ;  /* 0x0000002003047824 */ /* 0x000fc600078e00ff */
[----:B------:R-:W-:Y:S01]  /*9bd0*/  LOP3.LUT R2, R0, 0xd8, RZ, 0xc0, !PT ;  /* 0x000000d800027812 */ /* 0x000fe200078ec0ff */
[----:B-1----:R-:W-:-:S03]  /*9be0*/  ULEA UR4, UR5, UR4, 0x18 ;  /* 0x0000000405047291 */ /* 0x002fc6000f8ec03f */
[----:B------:R-:W-:Y:S02]  /*9bf0*/  LOP3.LUT R3, R2, 0x18, R3, 0x78, !PT ;  /* 0x0000001802037812 */ /* 0x000fe400078e7803 */
[----:B------:R-:W-:Y:S01]  /*9c00*/  SHF.R.U32.HI R5, RZ, 0x2, R5 ;  /* 0x00000002ff057819 */ /* 0x000fe20000011605 */
[----:B------:R-:W-:Y:S01]  /*9c10*/  IMAD.U32 R17, RZ, RZ, UR4 ;  /* 0x00000004ff117e24 */ /* 0x000fe2000f8e00ff */
[----:B------:R-:W-:Y:S01]  /*9c20*/  BSSY B8, `(.L_x_10236) ;  /* 0x0000492000087945 */ /* 0x000fe20003800000 */
[----:B------:R-:W-:Y:S01]  /*9c30*/  IMAD.MOV.U32 R29, RZ, RZ, 0x1 ;  /* 0x00000001ff1d7424 */ /* 0x000fe200078e00ff */
[----:B------:R-:W-:Y:S01]  /*9c40*/  MOV R22, RZ ;  /* 0x000000ff00167202 */ /* 0x000fe20000000f00 */
[----:B------:R-:W-:Y:S01]  /*9c50*/  ULDC UR38, c[0x0][0xc] ;  /* 0x0000030000267ab9 */ /* 0x000fe20000000800 */
[----:B--2---:R-:W-:Y:S02]  /*9c60*/  LOP3.LUT R2, R6, 0x2, RZ, 0xfc, !PT ;  /* 0x0000000206027812 */ /* 0x004fe400078efcff */
[----:B------:R-:W-:-:S03]  /*9c70*/  LOP3.LUT R6, R4, 0x60, RZ, 0xc0, !PT ;  /* 0x0000006004067812 */ /* 0x000fc600078ec0ff */
[----:B------:R0:W-:Y:S01]  /*9c80*/  STL [R1+0x48], R2 ;  /* 0x0000480201007387 */ /* 0x0001e20000100800 */
[----:B------:R-:W-:Y:S02]  /*9c90*/  LOP3.LUT R4, R0, 0x18, RZ, 0xc0, !PT ;  /* 0x0000001800047812 */ /* 0x000fe400078ec0ff */
[----:B0-----:R-:W-:Y:S02]  /*9ca0*/  LOP3.LUT R2, R3, 0x320, R0, 0xf8, !PT ;  /* 0x0000032003027812 */ /* 0x001fe400078ef800 */
[----:B------:R-:W-:-:S03]  /*9cb0*/  LOP3.LUT R0, R5, R6, RZ, 0xfc, !PT ;  /* 0x0000000605007212 */ /* 0x000fc600078efcff */
[----:B------:R-:W-:Y:S01]  /*9cc0*/  IMAD R0, R2, 0x2, R17 ;  /* 0x0000000202007824 */ /* 0x000fe200078e0211 */
[----:B------:R0:W-:Y:S04]  /*9cd0*/  STL [R1+0x3c], RZ ;  /* 0x00003cff01007387 */ /* 0x0001e80000100800 */
[----:B------:R0:W-:Y:S01]  /*9ce0*/  STL [R1+0x1c], R0 ;  /* 0x00001c0001007387 */ /* 0x0001e20000100800 */
[C---:B------:R-:W-:Y:S02]  /*9cf0*/  LOP3.LUT R5, R4.reuse, 0x20, RZ, 0xfc, !PT ;  /* 0x0000002004057812 */ /* 0x040fe400078efcff */
[----:B------:R-:W-:-:S07]  /*9d00*/  LOP3.LUT R3, R4, 0x40, RZ, 0xfc, !PT ;  /* 0x0000004004037812 */ /* 0x000fce00078efcff */
.L_x_10297:
[----:B------:R-:W1:Y:S02]  /*9d10*/  LDC.64 R2, c[0x0][0xc88] ;  /* 0x00032200ff027b82 */ /* 0x000e640000000a00 */
[----:B-1----:R-:W-:-:S05]  /*9d20*/  IMAD.WIDE R2, R27, 0x4, R2 ;  /* 0x000000041b027825 */ /* 0x002fca00078e0202 */
[----:B0-----:R-:W0:Y:S01]  /*9d30*/  LDG.E R28, desc[UR36][R2.64] ;  /* 0x00000024021c7981 */ /* 0x001e22000c1e1900 */
[----:B------:R-:W-:Y:S05]  /*9d40*/  YIELD ;  /* 0x0000000000007946 */ /* 0x000fea0003800000 */
[----:B------:R-:W-:Y:S01]  /*9d50*/  ULDC.64 UR4, c[0x0][0xa28] ;  /* 0x00028a0000047ab9 */ /* 0x000fe20000000a00 */
[----:B------:R-:W-:Y:S01]  /*9d60*/  IMAD.MOV.U32 R6, RZ, RZ, RZ ;  /* 0x000000ffff067224 */ /* 0x000fe200078e00ff */
[----:B------:R-:W-:Y:S01]  /*9d70*/  ISETP.NE.U32.AND P0, PT, RZ, UR4, PT ;  /* 0x00000004ff007c0c */ /* 0x000fe2000bf05070 */
[----:B------:R-:W-:-:S03]  /*9d80*/  ULDC.64 UR6, c[0x0][0xa18] ;  /* 0x0002860000067ab9 */ /* 0x000fc60000000a00 */
[----:B------:R-:W-:Y:S02]  /*9d90*/  ISETP.NE.AND.EX P0, PT, RZ, UR5, PT, P0 ;  /* 0x00000005ff007c0c */ /* 0x000fe4000bf05300 */
        /* <DEDUP_REMOVED lines=18> */
[----:B------:R-:W3:Y:S05]  /*9ec0*/  @P2 LDG.E R0, desc[UR36][R2.64] ;  /* 0x0000002402002981 */ /* 0x000eea000c1e1900 */
[----:B------:R-:W-:-:S04]  /*9ed0*/  @P0 IADD3 R4, P1, R18, UR6, RZ ;  /* 0x0000000612040c10 */ /* 0x000fc8000ff3e0ff */
[----:B------:R-:W-:-:S05]  /*9ee0*/  @P0 IADD3.X R5, R19, UR7, RZ, P1, !PT ;  /* 0x0000000713050c10 */ /* 0x000fca0008ffe4ff */
[----:B------:R-:W4:Y:S01]  /*9ef0*/  @P0 LDG.E R4, desc[UR36][R4.64] ;  /* 0x0000002404040981 */ /* 0x000f22000c1e1900 */
[----:B------:R-:W-:-:S03]  /*9f00*/  UISETP.NE.U32.AND UP0, UPT, UR4, URZ, UPT ;  /* 0x0000003f0400728c */ /* 0x000fc6000bf05070 */
[----:B------:R-:W-:Y:S01]  /*9f10*/  ULDC UR4, c[0x0][0x424] ;  /* 0x0001090000047ab9 */ /* 0x000fe20000000800 */
[----:B------:R-:W-:-:S03]  /*9f20*/  UISETP.NE.AND.EX UP0, UPT, UR5, URZ, UPT, UP0 ;  /* 0x0000003f0500728c */ /* 0x000fc6000bf05300 */
[----:B------:R-:W-:Y:S01]  /*9f30*/  ULDC UR5, c[0x0][0x2f0] ;  /* 0x0000bc0000057ab9 */ /* 0x000fe20000000800 */
[----:B------:R-:W-:-:S04]  /*9f40*/  USEL UR4, UR4, 0x1, UP0 ;  /* 0x0000000104047887 */ /* 0x000fc80008000000 */
[----:B------:R-:W-:Y:S01]  /*9f50*/  UIMAD UR4, UR4, UR5, URZ ;  /* 0x00000005040472a4 */ /* 0x000fe2000f8e023f */
[----:B---3--:R0:W-:Y:S04]  /*9f60*/  STL [R1], R0 ;  /* 0x0000000001007387 */ /* 0x0081e80000100800 */
[----:B--2---:R1:W-:Y:S01]  /*9f70*/  STL [R1+0x14], R6 ;  /* 0x0000140601007387 */ /* 0x0043e20000100800 */
[----:B0-----:R-:W-:-:S03]  /*9f80*/  IMAD.U32 R0, RZ, RZ, UR4 ;  /* 0x00000004ff007e24 */ /* 0x001fc6000f8e00ff */
[----:B----4-:R1:W-:Y:S01]  /*9f90*/  @P0 STL [R1+0x30], R4 ;  /* 0x0000300401000387 */ /* 0x0103e20000100800 */
[----:B------:R-:W-:Y:S05]  /*9fa0*/  @P0 BRA `(.L_x_10237) ;  /* 0x0000000000200947 */ /* 0x000fea0003800000 */
[----:B------:R-:W-:Y:S02]  /*9fb0*/  ULDC UR4, c[0x0][0x288] ;  /* 0x0000a20000047ab9 */ /* 0x000fe40000000800 */
[----:B-1----:R-:W-:-:S05]  /*9fc0*/  IMAD.U32 R4, RZ, RZ, UR4 ;  /* 0x00000004ff047e24 */ /* 0x002fca000f8e00ff */
[----:B------:R0:W-:Y:S01]  /*9fd0*/  STL [R1+0x30], R4 ;  /* 0x0000300401007387 */ /* 0x0001e20000100800 */
[----:B------:R-:W-:Y:S05]  /*9fe0*/  @!P2 BRA `(.L_x_10237) ;  /* 0x000000000010a947 */ /* 0x000fea0003800000 */
[----:B0-----:R-:W2:Y:S04]  /*9ff0*/  LDG.E R4, desc[UR36][R2.64] ;  /* 0x0000002402047981 */ /* 0x001ea8000c1e1900 */
[----:B------:R-:W2:Y:S02]  /*a000*/  LDG.E R2, desc[UR36][R2.64+0x4] ;  /* 0x0000042402027981 */ /* 0x000ea4000c1e1900 */
[----:B--2---:R-:W-:-:S05]  /*a010*/  IMAD.IADD R2, R2, 0x1, -R4 ;  /* 0x0000000102027824 */ /* 0x004fca00078e0a04 */
[----:B------:R2:W-:Y:S02]  /*a020*/  STL [R1+0x30], R2 ;  /* 0x0000300201007387 */ /* 0x0005e40000100800 */
.L_x_10237:
[----:B01----:R-:W-:Y:S01]  /*a030*/  IMAD.MOV.U32 R4, RZ, RZ, R28 ;  /* 0x000000ffff047224 */ /* 0x003fe200078e001c */
[----:B------:R-:W-:Y:S02]  /*a040*/  ULDC.64 UR4, c[0x0][0xa20] ;  /* 0x0002880000047ab9 */ /* 0x000fe40000000a00 */
[----:B------:R-:W-:Y:S02]  /*a050*/  ISETP.NE.U32.AND P0, PT, RZ, UR4, PT ;  /* 0x00000004ff007c0c */ /* 0x000fe4000bf05070 */
[----:B------:R0:W-:Y:S02]  /*a060*/  STL [R1+0x4], R4 ;  /* 0x0000040401007387 */ /* 0x0001e40000100800 */
[----:B------:R-:W-:-:S13]  /*a070*/  ISETP.NE.AND.EX P0, PT, RZ, UR5, PT, P0 ;  /* 0x00000005ff007c0c */ /* 0x000fda000bf05300 */
[----:B0-----:R-:W-:Y:S05]  /*a080*/  @!P0 BRA `(.L_x_10238) ;  /* 0x0000000000108947 */ /* 0x001fea0003800000 */
[----:B--2---:R-:W-:-:S04]  /*a090*/  IADD3 R2, P0, R18, UR4, RZ ;  /* 0x0000000412027c10 */ /* 0x004fc8000ff1e0ff */
[----:B------:R-:W-:-:S05]  /*a0a0*/  IADD3.X R3, R19, UR5, RZ, P0, !PT ;  /* 0x0000000513037c10 */ /* 0x000fca00087fe4ff */
[----:B------:R0:W5:Y:S01]  /*a0b0*/  LDG.E R0, desc[UR36][R2.64] ;  /* 0x0000002402007981 */ /* 0x000162000c1e1900 */
[----:B------:R-:W-:Y:S05]  /*a0c0*/  BRA `(.L_x_10239) ;  /* 0x0000000000247947 */ /* 0x000fea0003800000 */
.L_x_10238:
[----:B------:R-:W-:Y:S02]  /*a0d0*/  ULDC.64 UR4, c[0x0][0xa08] ;  /* 0x0002820000047ab9 */ /* 0x000fe40000000a00 */
[----:B------:R-:W-:-:S04]  /*a0e0*/  ISETP.NE.U32.AND P0, PT, RZ, UR4, PT ;  /* 0x00000004ff007c0c */ /* 0x000fc8000bf05070 */
[----:B------:R-:W-:-:S13]  /*a0f0*/  ISETP.NE.AND.EX P0, PT, RZ, UR5, PT, P0 ;  /* 0x00000005ff007c0c */ /* 0x000fda000bf05300 */
[----:B------:R-:W-:Y:S05]  /*a100*/  @!P0 BRA `(.L_x_10239) ;  /* 0x0000000000148947 */ /* 0x000fea0003800000 */
[----:B--2---:R-:W0:Y:S02]  /*a110*/  LDC.64 R2, c[0x0][0xa08] ;  /* 0x00028200ff027b82 */ /* 0x004e240000000a00 */
[----:B0-----:R-:W-:-:S05]  /*a120*/  IMAD.WIDE R2, R4, 0x4, R2 ;  /* 0x0000000404027825 */ /* 0x001fca00078e0202 */
[----:B------:R-:W2:Y:S04]  /*a130*/  LDG.E R0, desc[UR36][R2.64] ;  /* 0x0000002402007981 */ /* 0x000ea8000c1e1900 */
[----:B------:R-:W2:Y:S02]  /*a140*/  LDG.E R2, desc[UR36][R2.64+0x4] ;  /* 0x0000042402027981 */ /* 0x000ea4000c1e1900 */
[----:B--2---:R-:W-:-:S07]  /*a150*/  IMAD.IADD R0, R2, 0x1, -R0 ;  /* 0x0000000102007824 */ /* 0x004fce00078e0a00 */
.L_x_10239:
[----:B0----5:R-:W-:Y:S01]  /*a160*/  IMAD.IADD R3, R0, 0x1, -R6 ;  /* 0x0000000100037824 */ /* 0x021fe200078e0a06 */
[C---:B--2---:R-:W-:Y:S01]  /*a170*/  LOP3.LUT R2, R26.reuse, 0xff000000, RZ, 0xc0, !PT ;  /* 0xff0000001a027812 */ /* 0x044fe200078ec0ff */
[----:B------:R-:W-:Y:S01]  /*a180*/  BSSY B0, `(.L_x_10240) ;  /* 0x0000029000007945 */ /* 0x000fe20003800000 */
[----:B------:R-:W-:Y:S01]  /*a190*/  LOP3.LUT R4, R26, 0xff0000, RZ, 0xc0, !PT ;  /* 0x00ff00001a047812 */ /* 0x000fe200078ec0ff */
[C---:B------:R-:W-:Y:S01]  /*a1a0*/  VIADD R0, R3.reuse, 0x7f ;  /* 0x0000007f03007836 */ /* 0x040fe20000000000 */
[----:B------:R0:W-:Y:S01]  /*a1b0*/  STL [R1+0xc], R3 ;  /* 0x00000c0301007387 */ /* 0x0001e20000100800 */
[----:B------:R-:W-:Y:S02]  /*a1c0*/  ISETP.GE.AND P0, PT, R3, 0x1, PT ;  /* 0x000000010300780c */ /* 0x000fe40003f06270 */
[----:B------:R-:W-:-:S04]  /*a1d0*/  SHF.R.U32.HI R2, RZ, 0x8, R2 ;  /* 0x00000008ff027819 */ /* 0x000fc80000011602 */
[----:B------:R-:W-:Y:S02]  /*a1e0*/  LEA.HI R4, R4, R2, RZ, 0x10 ;  /* 0x0000000204047211 */ /* 0x000fe400078f80ff */
[----:B------:R-:W-:-:S04]  /*a1f0*/  SHF.R.S32.HI R2, RZ, 0x1f, R0 ;  /* 0x0000001fff027819 */ /* 0x000fc80000011400 */
[----:B------:R-:W-:Y:S01]  /*a200*/  LEA.HI R0, R2, R0, RZ, 0x7 ;  /* 0x0000000002007211 */ /* 0x000fe200078f38ff */
[----:B------:R-:W-:-:S03]  /*a210*/  IMAD.MOV.U32 R2, RZ, RZ, RZ ;  /* 0x000000ffff027224 */ /* 0x000fc600078e00ff */
[----:B------:R-:W-:Y:S01]  /*a220*/  SHF.R.S32.HI R0, RZ, 0x7, R0 ;  /* 0x00000007ff007819 */ /* 0x000fe20000011400 */
[----:B0-----:R-:W-:Y:S06]  /*a230*/  @!P0 BRA `(.L_x_10241) ;  /* 0x0000000000748947 */ /* 0x001fec0003800000 */
[----:B------:R-:W-:-:S04]  /*a240*/  SHF.R.U32.HI R5, RZ, 0x10, R4 ;  /* 0x00000010ff057819 */ /* 0x000fc80000011604 */
[----:B------:R-:W-:-:S13]  /*a250*/  ISETP.NE.AND P0, PT, R5, RZ, PT ;  /* 0x000000ff0500720c */ /* 0x000fda0003f05270 */
[----:B------:R-:W0:Y:S02]  /*a260*/  @!P0 LDC R5, c[0x0][0x9f0] ;  /* 0x00027c00ff058b82 */ /* 0x000e240000000800 */
[----:B0-----:R-:W-:Y:S02]  /*a270*/  IABS R7, R5 ;  /* 0x0000000500077213 */ /* 0x001fe40000000000 */
        /* <DEDUP_REMOVED lines=25> */
.L_x_10241:
[----:B------:R-:W-:Y:S05]  /*a410*/  BSYNC B0 ;  /* 0x0000000000007941 */ /* 0x000fea0003800000 */
.L_x_10240:
[----:B------:R-:W-:Y:S01]  /*a420*/  LOP3.LUT R4, R4, 0xff, RZ, 0xc0, !PT ;  /* 0x000000ff04047812 */ /* 0x000fe200078ec0ff */
[----:B------:R-:W-:Y:S04]  /*a430*/  BSSY B7, `(.L_x_10242) ;  /* 0x000034e000077945 */ /* 0x000fe80003800000 */
[----:B------:R-:W-:-:S05]  /*a440*/  IMAD R3, R4, R2, RZ ;  /* 0x0000000204037224 */ /* 0x000fca00078e02ff */
        /* <DEDUP_REMOVED lines=22> */
.L_x_10243:
        /* <DEDUP_REMOVED lines=9> */
[----:B------:R-:W-:Y:S01]  /*a640*/  MOV R13, RZ ;  /* 0x000000ff000d7202 */ /* 0x000fe20000000f00 */
[----:B------:R-:W0:Y:S01]  /*a650*/  LDC.64 R2, c[0x4][R2] ;  /* 0x0100000002027b82 */ /* 0x000e220000000a00 */
[----:B------:R-:W-:Y:S02]  /*a660*/  IMAD.U32 R5, RZ, RZ, UR7 ;  /* 0x00000007ff057e24 */ /* 0x000fe4000f8e00ff */
[----:B------:R-:W-:Y:S02]  /*a670*/  IMAD.U32 R6, RZ, RZ, UR8 ;  /* 0x00000008ff067e24 */ /* 0x000fe4000f8e00ff */
[----:B------:R-:W-:-:S02]  /*a680*/  IMAD.U32 R7, RZ, RZ, UR9 ;  /* 0x00000009ff077e24 */ /* 0x000fc4000f8e00ff */
[----:B------:R-:W-:Y:S02]  /*a690*/  IMAD.U32 R10, RZ, RZ, UR4 ;  /* 0x00000004ff0a7e24 */ /* 0x000fe4000f8e00ff */
[----:B------:R-:W-:Y:S02]  /*a6a0*/  IMAD.U32 R11, RZ, RZ, UR5 ;  /* 0x00000005ff0b7e24 */ /* 0x000fe4000f8e00ff */
[----:B------:R-:W-:Y:S02]  /*a6b0*/  IMAD.MOV.U32 R8, RZ, RZ, 0x70 ;  /* 0x00000070ff087424 */ /* 0x000fe400078e00ff */
[----:B------:R-:W-:-:S07]  /*a6c0*/  IMAD.MOV.U32 R12, RZ, RZ, 0x1 ;  /* 0x00000001ff0c7424 */ /* 0x000fce00078e00ff */
[----:B------:R-:W-:-:S07]  /*a6d0*/  LEPC R20, `(.L_x_10246) ;  /* 0x000000001014794e */ /* 0x000fce0000000000 */
[----:B0-----:R-:W-:Y:S05]  /*a6e0*/  CALL.ABS.NOINC R2 ;  /* 0x0000000002007343 */ /* 0x001fea0003c00000 */
.L_x_10246:
[----:B------:R-:W-:Y:S05]  /*a6f0*/  BSYNC B6 ;  /* 0x0000000000067941 */ /* 0x000fea0003800000 */
.L_x_10245:
        /* <DEDUP_REMOVED lines=20> */
.L_x_10249:
        /* <DEDUP_REMOVED lines=15> */
.L_x_10248:
[----:B------:R-:W-:Y:S05]  /*a930*/  BSYNC B6 ;  /* 0x0000000000067941 */ /* 0x000fea0003800000 */
.L_x_10247:
[----:B------:R0:W2:Y:S01]  /*a940*/  LDL R20, [R1+0x4] ;  /* 0x0000040001147983 */ /* 0x0000a20000100800 */
[----:B------:R-:W-:Y:S01]  /*a950*/  ULDC.64 UR4, c[0x0][0x9f8] ;  /* 0x00027e0000047ab9 */ /* 0x000fe20000000a00 */
[----:B------:R-:W1:Y:S01]  /*a960*/  LDC R5, c[0x0][0x430] ;  /* 0x00010c00ff057b82 */ /* 0x000e620000000800 */
[----:B------:R-:W-:Y:S01]  /*a970*/  ISETP.NE.U32.AND P0, PT, RZ, UR4, PT ;  /* 0x00000004ff007c0c */ /* 0x000fe2000bf05070 */
[----:B------:R-:W3:Y:S03]  /*a980*/  LDL R2, [R1+0x34] ;  /* 0x0000340001027983 */ /* 0x000ee60000100800 */
[----:B------:R-:W-:Y:S01]  /*a990*/  ISETP.NE.AND.EX P0, PT, RZ, UR5, PT, P0 ;  /* 0x00000005ff007c0c */ /* 0x000fe2000bf05300 */
[----:B------:R-:W4:Y:S04]  /*a9a0*/  LDL R4, [R1+0xc] ;  /* 0x00000c0001047983 */ /* 0x000f280000100800 */
[----:B------:R-:W4:Y:S04]  /*a9b0*/  LDL R21, [R1+0x14] ;  /* 0x0000140001157983 */ /* 0x000f280000100800 */
[----:B------:R-:W4:Y:S04]  /*a9c0*/  LDL R9, [R1+0x48] ;  /* 0x0000480001097983 */ /* 0x000f280000100800 */
[----:B------:R-:W-:Y:S01]  /*a9d0*/  @P0 IADD3 R18, P1, R18, UR4, RZ ;  /* 0x0000000412120c10 */ /* 0x000fe2000ff3e0ff */
[----:B------:R-:W0:Y:S01]  /*a9e0*/  S2R R23, SR_TID.X ;  /* 0x0000000000177919 */ /* 0x000e220000002100 */
[----:B------:R-:W-:Y:S01]  /*a9f0*/  LOP3.LUT R16, R16, 0xffffffef, RZ, 0xc0, !PT ;  /* 0xffffffef10107812 */ /* 0x000fe200078ec0ff */
[----:B------:R-:W-:Y:S01]  /*aa00*/  ULDC UR4, c[0x0][0x2f4] ;  /* 0x0000bd0000047ab9 */ /* 0x000fe20000000800 */
[----:B------:R-:W-:-:S02]  /*aa10*/  @P0 IADD3.X R19, R19, UR5, RZ, P1, !PT ;  /* 0x0000000513130c10 */ /* 0x000fc40008ffe4ff */
[----:B-1----:R-:W-:-:S13]  /*aa20*/  ISETP.NE.AND P2, PT, R5, 0x1, PT ;  /* 0x000000010500780c */ /* 0x002fda0003f45270 */
[----:B------:R-:W1:Y:S01]  /*aa30*/  @P2 LDC R3, c[0x0][0x434] ;  /* 0x00010d00ff032b82 */ /* 0x000e620000000800 */
[----:B--2---:R-:W2:Y:S01]  /*aa40*/  @P0 LDG.E R20, desc[UR36][R18.64] ;  /* 0x0000002412140981 */ /* 0x004ea2000c1e1900 */
[C---:B0-----:R-:W-:Y:S01]  /*aa50*/  LOP3.LUT R0, R23.reuse, 0x7f, RZ, 0xc0, !PT ;  /* 0x0000007f17007812 */ /* 0x041fe200078ec0ff */
[----:B------:R-:W-:Y:S02]  /*aa60*/  IMAD.SHL.U32 R6, R23, 0x20, RZ ;  /* 0x0000002017067824 */ /* 0x000fe400078e00ff */
[----:B---3--:R-:W-:-:S03]  /*aa70*/  VIADD R23, R2, 0xffffffff ;  /* 0xffffffff02177836 */ /* 0x008fc60000000000 */
[----:B------:R-:W0:Y:S01]  /*aa80*/  @P2 LDC R2, c[0x0][0x438] ;  /* 0x00010e00ff022b82 */ /* 0x000e220000000800 */
[----:B------:R-:W-:Y:S01]  /*aa90*/  SHF.R.U32.HI R0, RZ, 0x2, R0 ;  /* 0x00000002ff007819 */ /* 0x000fe20000011600 */
[----:B------:R-:W-:Y:S01]  /*aaa0*/  IMAD.SHL.U32 R8, R23, 0x80, RZ ;  /* 0x0000008017087824 */ /* 0x000fe200078e00ff */
[----:B------:R-:W-:-:S04]  /*aab0*/  LOP3.LUT R6, R6, 0x60, RZ, 0xc0, !PT ;  /* 0x0000006006067812 */ /* 0x000fc800078ec0ff */
[----:B------:R-:W-:Y:S02]  /*aac0*/  LOP3.LUT R0, R8, R0, R6, 0xfe, !PT ;  /* 0x0000000008007212 */ /* 0x000fe400078efe06 */
[----:B------:R-:W-:-:S04]  /*aad0*/  @P2 LOP3.LUT R16, R16, 0x10, RZ, 0xfc, !PT ;  /* 0x0000001010102812 */ /* 0x000fc800078efcff */
[----:B------:R-:W-:Y:S01]  /*aae0*/  LOP3.LUT R16, R16, 0xfffffff7, RZ, 0xc0, !PT ;  /* 0xfffffff710107812 */ /* 0x000fe200078ec0ff */
[----:B------:R-:W-:Y:S01]  /*aaf0*/  UMOV UR5, 0xffffffff ;  /* 0xffffffff00057882 */ /* 0x000fe20000000000 */
[----:B--2---:R-:W-:Y:S01]  /*ab00*/  @P0 STL [R1+0x4], R20 ;  /* 0x0000041401000387 */ /* 0x004fe20000100800 */
[C---:B----4-:R-:W-:Y:S01]  /*ab10*/  ISETP.GE.AND P0, PT, R0.reuse, R4, PT ;  /* 0x000000040000720c */ /* 0x050fe20003f06270 */
[----:B------:R-:W-:-:S04]  /*ab20*/  IMAD.IADD R0, R0, 0x1, R21 ;  /* 0x0000000100007824 */ /* 0x000fc800078e0215 */
[----:B-1----:R-:W-:-:S04]  /*ab30*/  @P2 IMAD.HI.U32 R3, R0, R3, RZ ;  /* 0x0000000300032227 */ /* 0x002fc800078e00ff */
[----:B------:R-:W-:Y:S01]  /*ab40*/  IMAD.MOV.U32 R6, RZ, RZ, R0 ;  /* 0x000000ffff067224 */ /* 0x000fe200078e0000 */
[----:B0-----:R-:W-:-:S03]  /*ab50*/  @P2 SHF.R.U32.HI R6, RZ, R2, R3 ;  /* 0x00000002ff062219 */ /* 0x001fc60000011603 */
[----:B------:R-:W0:Y:S02]  /*ab60*/  @!P0 LDC.64 R2, c[0x0][0x428] ;  /* 0x00010a00ff028b82 */ /* 0x000e240000000a00 */
[----:B------:R-:W-:-:S04]  /*ab70*/  IMAD.MOV R4, RZ, RZ, -R6 ;  /* 0x000000ffff047224 */ /* 0x000fc800078e0a06 */
[----:B------:R-:W-:Y:S01]  /*ab80*/  IMAD R4, R5, R4, R0 ;  /* 0x0000000405047224 */ /* 0x000fe200078e0200 */
[----:B------:R-:W-:Y:S02]  /*ab90*/  SHF.R.S32.HI R5, RZ, 0x1f, R20 ;  /* 0x0000001fff057819 */ /* 0x000fe40000011414 */
[----:B------:R-:W-:-:S03]  /*aba0*/  @!P0 SHF.R.S32.HI R7, RZ, 0x1f, R6 ;  /* 0x0000001fff078819 */ /* 0x000fc60000011406 */
[----:B------:R1:W-:Y:S01]  /*abb0*/  STL [R1+0x18], R5 ;  /* 0x0000180501007387 */ /* 0x0003e20000100800 */
[-C--:B0-----:R-:W-:Y:S02]  /*abc0*/  @!P0 IMAD R0, R5, R2.reuse, RZ ;  /* 0x0000000205008224 */ /* 0x081fe400078e02ff */
[----:B-1----:R-:W0:Y:S01]  /*abd0*/  S2R R5, SR_TID.X ;  /* 0x0000000000057919 */ /* 0x002e220000002100 */
[----:B------:R-:W-:-:S04]  /*abe0*/  @!P0 IMAD.WIDE.U32 R6, R20, R2, R6 ;  /* 0x0000000214068225 */ /* 0x000fc800078e0006 */
[----:B------:R-:W-:Y:S02]  /*abf0*/  @!P0 IMAD R0, R20, R3, R0 ;  /* 0x0000000314008224 */ /* 0x000fe400078e0200 */
[----:B------:R-:W1:Y:S02]  /*ac00*/  @!P0 LDC.64 R2, c[0x0][0x418] ;  /* 0x00010600ff028b82 */ /* 0x000e640000000a00 */
[----:B------:R-:W-:Y:S01]  /*ac10*/  @!P0 IMAD.IADD R0, R7, 0x1, R0 ;  /* 0x0000000107008824 */ /* 0x000fe200078e0200 */
[----:B------:R-:W-:Y:S02]  /*ac20*/  ISETP.NE.AND P2, PT, R9, 0x3, PT ;  /* 0x000000030900780c */ /* 0x000fe40003f45270 */
[----:B-1----:R-:W-:Y:S01]  /*ac30*/  @!P0 LEA R2, P1, R6, R2, 0x2 ;  /* 0x0000000206028211 */ /* 0x002fe200078210ff */
[----:B0-----:R-:W-:-:S03]  /*ac40*/  IMAD.SHL.U32 R5, R5, 0x8, RZ ;  /* 0x0000000805057824 */ /* 0x001fc600078e00ff */
[----:B------:R-:W-:Y:S01]  /*ac50*/  @!P0 LEA.HI.X R3, R6, R3, R0, 0x2, P1 ;  /* 0x0000000306038211 */ /* 0x000fe200008f1400 */
[----:B------:R-:W-:Y:S01]  /*ac60*/  IMAD.MOV.U32 R0, RZ, RZ, RZ ;  /* 0x000000ffff007224 */ /* 0x000fe200078e00ff */
[----:B------:R-:W-:-:S05]  /*ac70*/  LOP3.LUT R5, R5, 0x18, RZ, 0xc0, !PT ;  /* 0x0000001805057812 */ /* 0x000fca00078ec0ff */
[----:B------:R0:W5:Y:S01]  /*ac80*/  @!P0 LDG.E R0, desc[UR36][R2.64] ;  /* 0x0000002402008981 */ /* 0x000162000c1e1900 */
[C---:B------:R-:W-:Y:S02]  /*ac90*/  ISETP.GE.AND P0, PT, R5.reuse, UR4, PT ;  /* 0x0000000405007c0c */ /* 0x040fe4000bf06270 */
[----:B------:R-:W-:Y:S02]  /*aca0*/  @P2 LOP3.LUT R16, R16, 0x8, RZ, 0xfc, !PT ;  /* 0x0000000810102812 */ /* 0x000fe400078efcff */
[C---:B------:R-:W-:Y:S02]  /*acb0*/  LOP3.LUT R9, R5.reuse, 0x20, RZ, 0xfc, !PT ;  /* 0x0000002005097812 */ /* 0x040fe400078efcff */
[----:B------:R-:W-:Y:S02]  /*acc0*/  LOP3.LUT R16, R16, 0xfffffffb, RZ, 0xc0, !PT ;  /* 0xfffffffb10107812 */ /* 0x000fe400078ec0ff */
[----:B------:R-:W-:Y:S02]  /*acd0*/  LOP3.LUT R5, R5, 0x40, RZ, 0xfc, !PT ;  /* 0x0000004005057812 */ /* 0x000fe400078efcff */
[----:B------:R-:W-:-:S03]  /*ace0*/  ISETP.GE.AND P1, PT, R9, UR4, PT ;  /* 0x0000000409007c0c */ /* 0x000fc6000bf26270 */
[----:B------:R-:W-:Y:S02]  /*acf0*/  @P0 LOP3.LUT R16, R16, 0x4, RZ, 0xfc, !PT ;  /* 0x0000000410100812 */ /* 0x000fe400078efcff */
[----:B------:R-:W-:Y:S02]  /*ad00*/  ISETP.GE.AND P0, PT, R5, UR4, PT ;  /* 0x0000000405007c0c */ /* 0x000fe4000bf06270 */
[----:B------:R-:W-:-:S04]  /*ad10*/  LOP3.LUT R16, R16, 0xfffffffe, RZ, 0xc0, !PT ;  /* 0xfffffffe10107812 */ /* 0x000fc800078ec0ff */
[----:B------:R-:W-:-:S04]  /*ad20*/  LOP3.LUT R16, R16, 0xfffffffd, RZ, 0xc0, !PT ;  /* 0xfffffffd10107812 */ /* 0x000fc800078ec0ff */
[----:B------:R-:W-:-:S04]  /*ad30*/  @P1 LOP3.LUT R16, R16, 0x2, RZ, 0xfc, !PT ;  /* 0x0000000210101812 */ /* 0x000fc800078efcff */
[----:B------:R-:W-:Y:S01]  /*ad40*/  @P0 LOP3.LUT R16, R16, 0x1, RZ, 0xfc, !PT ;  /* 0x0000000110100812 */ /* 0x000fe200078efcff */
[----:B0-----:R-:W-:Y:S06]  /*ad50*/  BRA.DIV UR5, `(.L_x_10250) ;  /* 0x0000003e05587947 */ /* 0x001fec000b800000 */
.L_x_10314:
[----:B------:R-:W-:Y:S01]  /*ad60*/  LOP3.LUT R26, R26, 0xffff, RZ, 0xc0, !PT ;  /* 0x0000ffff1a1a7812 */ /* 0x000fe200078ec0ff */
[----:B------:R-:W-:Y:S06]  /*ad70*/  @!P2 BRA `(.L_x_10251) ;  /* 0x000000000004a947 */ /* 0x000fec0003800000 */
[----:B------:R-:W-:Y:S01]  /*ad80*/  BPT.TRAP 0x1 ;  /* 0x000000040000795c */ /* 0x000fe20000300000 */
.L_x_10251:
        /* <DEDUP_REMOVED lines=15> */
[----:B------:R-:W-:-:S04]  /*ae80*/  IMAD.WIDE.U32 R2, R26, UR4, R2 ;  /* 0x000000041a027c25 */ /* 0x000fc8000f8e0002 */
[----:B------:R-:W-:Y:S01]  /*ae90*/  IMAD R19, R26, UR5, R3 ;  /* 0x000000051a137c24 */ /* 0x000fe2000f8e0203 */
[C---:B------:R-:W-:Y:S02]  /*aea0*/  LEA R18, P0, R2.reuse, UR6, 0x1 ;  /* 0x0000000602127c11 */ /* 0x040fe4000f8008ff */
[----:B------:R-:W-:Y:S02]  /*aeb0*/  SHF.L.U32 R3, R29, 0x1f, RZ ;  /* 0x0000001f1d037819 */ /* 0x000fe400000006ff */
[----:B------:R-:W-:Y:S01]  /*aec0*/  LEA.HI.X R19, R2, UR7, R19, 0x1, P0 ;  /* 0x0000000702137c11 */ /* 0x000fe200080f0c13 */
[----:B------:R-:W-:-:S07]  /*aed0*/  IMAD R2, R22, 0x8, R17 ;  /* 0x0000000816027824 */ /* 0x000fce00078e0211 */
[----:B------:R-:W0:Y:S02]  /*aee0*/  SYNCS.PHASECHK.TRANS64.TRYWAIT P0, [R2+URZ+0x2d840], R3 ;  /* 0x02d84003020075a7 */ /* 0x000e24000800017f */
[----:B0-----:R-:W-:Y:S05]  /*aef0*/  @!P0 BRA `(.L_x_10253) ;  /* 0x0000003c00248947 */ /* 0x001fea0003800000 */
.L_x_10315:
[----:B------:R-:W-:Y:S05]  /*af00*/  BSYNC B0 ;  /* 0x0000000000007941 */ /* 0x000fea0003800000 */
.L_x_10252:
[----:B------:R-:W2:Y:S01]  /*af10*/  LDL R12, [R1+0xc] ;  /* 0x00000c00010c7983 */ /* 0x000ea20000100800 */
[----:B------:R-:W-:Y:S01]  /*af20*/  ULDC.64 UR4, c[0x0][0x300] ;  /* 0x0000c00000047ab9 */ /* 0x000fe20000000a00 */
[----:B------:R-:W-:Y:S01]  /*af30*/  ULDC.64 UR6, c[0x0][0x2e8] ;  /* 0x0000ba0000067ab9 */ /* 0x000fe20000000a00 */
[----:B------:R-:W-:Y:S01]  /*af40*/  IMAD R5, R5, UR4, RZ ;  /* 0x0000000405057c24 */ /* 0x000fe2000f8e02ff */
[----:B------:R-:W1:Y:S01]  /*af50*/  S2R R7, SR_TID.X ;  /* 0x0000000000077919 */ /* 0x000e620000002100 */
[----:B------:R-:W-:Y:S02]  /*af60*/  LOP3.LUT P4, RZ, R16, 0x4, RZ, 0xc0, !PT ;  /* 0x0000000410ff7812 */ /* 0x000fe4000788c0ff */
[C---:B0-----:R-:W-:Y:S01]  /*af70*/  IMAD R3, R4.reuse, UR5, R5 ;  /* 0x0000000504037c24 */ /* 0x041fe2000f8e0205 */
[----:B------:R-:W0:Y:S01]  /*af80*/  S2R R9, SR_TID.X ;  /* 0x0000000000097919 */ /* 0x000e220000002100 */
[----:B------:R-:W-:Y:S01]  /*af90*/  IMAD.WIDE.U32 R4, R4, UR4, RZ ;  /* 0x0000000404047c25 */ /* 0x000fe2000f8e00ff */
[----:B------:R-:W-:Y:S01]  /*afa0*/  ULDC.64 UR4, c[0x0][0x310] ;  /* 0x0000c40000047ab9 */ /* 0x000fe20000000a00 */
[----:B------:R-:W-:-:S02]  /*afb0*/  LOP3.LUT P3, RZ, R16, 0x2, RZ, 0xc0, !PT ;  /* 0x0000000210ff7812 */ /* 0x000fc4000786c0ff */
[----:B------:R-:W-:Y:S01]  /*afc0*/  IMAD R6, R6, UR4, RZ ;  /* 0x0000000406067c24 */ /* 0x000fe2000f8e02ff */
[----:B------:R-:W-:Y:S02]  /*afd0*/  IADD3 R5, R5, R3, RZ ;  /* 0x0000000305057210 */ /* 0x000fe40007ffe0ff */
[----:B------:R-:W-:Y:S01]  /*afe0*/  LOP3.LUT P2, RZ, R16, 0x1, RZ, 0xc0, !PT ;  /* 0x0000000110ff7812 */ /* 0x000fe2000784c0ff */
[----:B------:R-:W-:-:S04]  /*aff0*/  IMAD.WIDE.U32 R4, R0, UR4, R4 ;  /* 0x0000000400047c25 */ /* 0x000fc8000f8e0004 */
[----:B------:R-:W-:Y:S01]  /*b000*/  IMAD R0, R0, UR5, R6 ;  /* 0x0000000500007c24 */ /* 0x000fe2000f8e0206 */
[----:B------:R-:W-:-:S03]  /*b010*/  ULDC.64 UR4, c[0x0][0x308] ;  /* 0x0000c20000047ab9 */ /* 0x000fc60000000a00 */
[----:B------:R-:W-:Y:S02]  /*b020*/  IMAD.IADD R5, R5, 0x1, R0 ;  /* 0x0000000105057824 */ /* 0x000fe400078e0200 */
[----:B------:R-:W-:Y:S01]  /*b030*/  IMAD.WIDE.U32 R4, R26, UR4, R4 ;  /* 0x000000041a047c25 */ /* 0x000fe2000f8e0004 */
[----:B------:R-:W-:-:S03]  /*b040*/  UMOV UR4, 0xffffffff ;  /* 0xffffffff00047882 */ /* 0x000fc60000000000 */
[----:B------:R-:W-:Y:S01]  /*b050*/  IMAD R6, R26, UR5, R5 ;  /* 0x000000051a067c24 */ /* 0x000fe2000f8e0205 */
[----:B-1----:R-:W-:Y:S02]  /*b060*/  LOP3.LUT R11, R7, 0x7f, RZ, 0xc0, !PT ;  /* 0x0000007f070b7812 */ /* 0x002fe400078ec0ff */
[C---:B------:R-:W-:Y:S01]  /*b070*/  LEA R0, P0, R4.reuse, UR6, 0x1 ;  /* 0x0000000604007c11 */ /* 0x040fe2000f8008ff */
[C---:B0-----:R-:W-:Y:S01]  /*b080*/  IMAD.SHL.U32 R7, R9.reuse, 0x8, RZ ;  /* 0x0000000809077824 */ /* 0x041fe200078e00ff */
[----:B------:R-:W-:Y:S01]  /*b090*/  SHF.R.U32.HI R11, RZ, 0x2, R11 ;  /* 0x00000002ff0b7819 */ /* 0x000fe2000001160b */
[----:B------:R-:W-:Y:S01]  /*b0a0*/  IMAD.SHL.U32 R10, R9, 0x8, RZ ;  /* 0x00000008090a7824 */ /* 0x000fe200078e00ff */
[----:B------:R-:W-:Y:S02]  /*b0b0*/  LEA.HI.X R6, R4, UR7, R6, 0x1, P0 ;  /* 0x0000000704067c11 */ /* 0x000fe400080f0c06 */
[----:B------:R-:W-:-:S04]  /*b0c0*/  LOP3.LUT R7, R7, 0xd8, RZ, 0xc0, !PT ;  /* 0x000000d807077812 */ /* 0x000fc800078ec0ff */
[----:B------:R-:W-:Y:S01]  /*b0d0*/  LOP3.LUT R7, R7, 0x18, R9, 0x78, !PT ;  /* 0x0000001807077812 */ /* 0x000fe200078e7809 */
[----:B------:R-:W-:-:S03]  /*b0e0*/  IMAD.SHL.U32 R9, R9, 0x8, RZ ;  /* 0x0000000809097824 */ /* 0x000fc600078e00ff */
[----:B------:R-:W-:Y:S02]  /*b0f0*/  LOP3.LUT R7, R7, 0x320, R10, 0xf8, !PT ;  /* 0x0000032007077812 */ /* 0x000fe400078ef80a */
[----:B------:R-:W-:-:S03]  /*b100*/  LOP3.LUT R9, R9, 0x18, RZ, 0xc0, !PT ;  /* 0x0000001809097812 */ /* 0x000fc600078ec0ff */
[----:B------:R-:W-:Y:S01]  /*b110*/  IMAD R7, R22, 0x3000, R7 ;  /* 0x0000300016077824 */ /* 0x000fe200078e0207 */
[----:B--2---:R-:W-:-:S04]  /*b120*/  IADD3 R3, -R11, R12, -R8 ;  /* 0x0000000c0b037210 */ /* 0x004fc80007ffe908 */
        /* <DEDUP_REMOVED lines=30> */
[----:B------:R-:W2:Y:S04]  /*b310*/  SHFL.IDX PT, R6, R6, 0x3, 0x1c1f ;  /* 0x007c1f0006067f89 */ /* 0x000ea800000e0000 */
[----:B------:R-:W3:Y:S01]  /*b320*/  SHFL.IDX PT, R0, R0, 0x3, 0x1c1f ;  /* 0x007c1f0000007f89 */ /* 0x000ee200000e0000 */
[----:B0-----:R-:W-:-:S05]  /*b330*/  @P1 LEA R5, P0, R9, R5, 0x1 ;  /* 0x0000000509051211 */ /* 0x001fca00078008ff */
[----:B-1----:R-:W-:-:S05]  /*b340*/  @P1 IMAD.X R4, RZ, RZ, R4, P0 ;  /* 0x000000ffff041224 */ /* 0x002fca00000e0604 */
[----:B------:R-:W-:-:S04]  /*b350*/  @P1 LOP3.LUT R5, R5, R4, RZ, 0x3c, !PT ;  /* 0x0000000405051212 */ /* 0x000fc800078e3cff */
[----:B------:R-:W-:-:S04]  /*b360*/  @P1 LOP3.LUT R4, R5, R4, RZ, 0x3c, !PT ;  /* 0x0000000405041212 */ /* 0x000fc800078e3cff */
[----:B------:R-:W-:-:S05]  /*b370*/  @P1 LOP3.LUT R5, R5, R4, RZ, 0x3c, !PT ;  /* 0x0000000405051212 */ /* 0x000fca00078e3cff */
[----:B------:R1:W-:Y:S04]  /*b380*/  @P1 LDGSTS.E.BYPASS.LTC128B.128 [R8+0x16400], desc[UR36][R4.64], !P4 ;  /* 0x1640000004081fae */ /* 0x0003e8000e101d64 */
[----:B------:R1:W-:Y:S04]  /*b390*/  @P1 LDGSTS.E.BYPASS.LTC128B.128 [R8+0x18400], desc[UR36][R4.64+0x40], !P3 ;  /* 0x1840004004081fae */ /* 0x0003e8000d901d64 */
[----:B--23--:R1:W-:Y:S02]  /*b3a0*/  @P1 LDGSTS.E.BYPASS.LTC128B.128 [R8+0x1a400], desc[UR36][R4.64+0x80], !P2 ;  /* 0x1a40008004081fae */ /* 0x00c3e4000d101d64 */
.L_x_10325:
[----:B------:R-:W-:-:S13]  /*b3b0*/  ISETP.GE.AND P0, PT, R3, 0x61, PT ;  /* 0x000000610300780c */ /* 0x000fda0003f06270 */
[----:B01----:R-:W-:Y:S01]  /*b3c0*/  @P0 LEA R4, P1, R9, R0, 0x1 ;  /* 0x0000000009040211 */ /* 0x003fe200078208ff */
        /* <DEDUP_REMOVED lines=10> */
.L_x_10255:
        /* <DEDUP_REMOVED lines=11> */
.L_x_10256:
[----:B0-----:R0:W5:Y:S01]  /*b520*/  LDL.LU R4, [R1+0x28] ;  /* 0x0000280001047983 */ /* 0x0011620000300800 */
[----:B------:R0:W-:Y:S03]  /*b530*/  SYNCS.ARRIVE.TRANS64.A1T0 RZ, [R2+URZ+0x2d830], RZ ;  /* 0x02d830ff02ff79a7 */ /* 0x0001e6000810003f */
[----:B------:R0:W5:Y:S02]  /*b540*/  LDL.LU R3, [R1] ;  /* 0x0000000001037983 */ /* 0x0001640000300800 */
[----:B------:R-:W-:Y:S05]  /*b550*/  WARPSYNC.ALL ;  /* 0x0000000000007948 */ /* 0x000fea0003800000 */
[----:B------:R-:W-:Y:S01]  /*b560*/  ULDC.64 UR4, c[0x0][0x298] ;  /* 0x0000a60000047ab9 */ /* 0x000fe20000000a00 */
[----:B------:R-:W-:Y:S01]  /*b570*/  BAR.SYNC.DEFER_BLOCKING 0x8, 0x200 ;  /* 0x0208000000007b1d */ /* 0x000fe20000010000 */
[----:B------:R-:W-:Y:S01]  /*b580*/  LOP3.LUT P0, RZ, R16, 0x20, RZ, 0xc0, !PT ;  /* 0x0000002010ff7812 */ /* 0x000fe2000780c0ff */
[----:B0-----:R-:W-:-:S03]  /*b590*/  VIADD R2, R17, 0xc400 ;  /* 0x0000c40011027836 */ /* 0x001fc60000000000 */
        /* <DEDUP_REMOVED lines=11> */
[----:B------:R0:W-:Y:S01]  /*b650*/  STL [R1], R0 ;  /* 0x0000000001007387 */ /* 0x0001e20000100800 */
[----:B------:R-:W-:Y:S05]  /*b660*/  @!P0 BRA `(.L_x_10258) ;  /* 0x0000000000408947 */ /* 0x000fea0003800000 */
[----:B0-----:R-:W-:Y:S01]  /*b670*/  MOV R2, 0x0 ;  /* 0x0000000000027802 */ /* 0x001fe20000000f00 */
        /* <DEDUP_REMOVED lines=15> */
.L_x_10258:
[----:B------:R-:W-:Y:S05]  /*b770*/  BSYNC B6 ;  /* 0x0000000000067941 */ /* 0x000fea0003800000 */
.L_x_10257:
[----:B0-----:R-:W2:Y:S01]  /*b780*/  LDL.LU R2, [R1] ;  /* 0x0000000001027983 */ /* 0x001ea20000300800 */
[----:B------:R-:W0:Y:S01]  /*b790*/  LDC R10, c[0x0][0x448] ;  /* 0x00011200ff0a7b82 */ /* 0x000e220000000800 */
[----:B------:R-:W-:Y:S01]  /*b7a0*/  ULDC.64 UR4, c[0x0][0x2d8] ;  /* 0x0000b60000047ab9 */ /* 0x000fe20000000a00 */
[----:B------:R-:W-:Y:S01]  /*b7b0*/  ULDC.64 UR6, c[0x0][0x2e0] ;  /* 0x0000b80000067ab9 */ /* 0x000fe20000000a00 */
[----:B------:R-:W3:Y:S01]  /*b7c0*/  LDL.LU.64 R20, [R1+0x28] ;  /* 0x0000280001147983 */ /* 0x000ee20000300a00 */
[----:B------:R-:W-:-:S03]  /*b7d0*/  ULDC.64 UR8, c[0x0][0x280] ;  /* 0x0000a00000087ab9 */ /* 0x000fc60000000a00 */
[----:B------:R-:W4:Y:S01]  /*b7e0*/  LDL.LU R0, [R1+0x38] ;  /* 0x0000380001007983 */ /* 0x000f220000300800 */
[----:B------:R-:W1:Y:S01]  /*b7f0*/  S2R R13, SR_TID.X ;  /* 0x00000000000d7919 */ /* 0x000e620000002100 */
[----:B0-----:R-:W-:-:S13]  /*b800*/  ISETP.NE.AND P0, PT, R10, 0x1, PT ;  /* 0x000000010a00780c */ /* 0x001fda0003f05270 */
[----:B------:R-:W0:Y:S01]  /*b810*/  @P0 LDC R4, c[0x0][0x44c] ;  /* 0x00011300ff040b82 */ /* 0x000e220000000800 */
[----:B-1----:R-:W-:-:S07]  /*b820*/  IMAD.SHL.U32 R11, R13, 0x8, RZ ;  /* 0x000000080d0b7824 */ /* 0x002fce00078e00ff */
[----:B------:R-:W1:Y:S01]  /*b830*/  @P0 LDC R5, c[0x0][0x450] ;  /* 0x00011400ff050b82 */ /* 0x000e620000000800 */
[----:B------:R-:W-:-:S04]  /*b840*/  LOP3.LUT R11, R11, 0x18, RZ, 0xc0, !PT ;  /* 0x000000180b0b7812 */ /* 0x000fc800078ec0ff */
[C---:B------:R-:W-:Y:S02]  /*b850*/  LOP3.LUT R12, R11.reuse, 0x20, RZ, 0xfc, !PT ;  /* 0x000000200b0c7812 */ /* 0x040fe400078efcff */
[----:B------:R-:W-:Y:S01]  /*b860*/  LOP3.LUT R11, R11, 0x40, RZ, 0xfc, !PT ;  /* 0x000000400b0b7812 */ /* 0x000fe200078efcff */
[----:B--2---:R-:W-:Y:S02]  /*b870*/  IMAD.MOV.U32 R3, RZ, RZ, R2 ;  /* 0x000000ffff037224 */ /* 0x004fe400078e0002 */
[----:B---3--:R-:W-:Y:S01]  /*b880*/  IMAD.MOV.U32 R2, RZ, RZ, R20 ;  /* 0x000000ffff027224 */ /* 0x008fe200078e0014 */
[----:B------:R-:W2:Y:S03]  /*b890*/  S2R R21, SR_TID.X ;  /* 0x0000000000157919 */ /* 0x000ea60000002100 */
[C---:B------:R-:W-:Y:S01]  /*b8a0*/  IMAD.WIDE.U32 R2, R26.reuse, UR4, R2 ;  /* 0x000000041a027c25 */ /* 0x040fe2000f8e0002 */
[----:B------:R-:W3:Y:S03]  /*b8b0*/  S2R R20, SR_TID.X ;  /* 0x0000000000147919 */ /* 0x000ee60000002100 */
[----:B------:R-:W-:Y:S01]  /*b8c0*/  IMAD R3, R26, UR5, R3 ;  /* 0x000000051a037c24 */ /* 0x000fe2000f8e0203 */
[----:B------:R-:W-:Y:S01]  /*b8d0*/  ULDC.64 UR4, c[0x0][0x2d0] ;  /* 0x0000b40000047ab9 */ /* 0x000fe20000000a00 */
[----:B----4-:R-:W-:-:S02]  /*b8e0*/  IMAD R0, R0, UR6, RZ ;  /* 0x0000000600007c24 */ /* 0x010fc4000f8e02ff */
[----:B------:R-:W-:-:S04]  /*b8f0*/  IMAD.WIDE.U32 R2, R28, UR6, R2 ;  /* 0x000000061c027c25 */ /* 0x000fc8000f8e0002 */
[----:B------:R-:W-:Y:S01]  /*b900*/  IMAD R0, R28, UR7, R0 ;  /* 0x000000071c007c24 */ /* 0x000fe2000f8e0200 */
[----:B------:R-:W-:-:S03]  /*b910*/  ULDC.64 UR6, c[0x0][0x2c8] ;  /* 0x0000b20000067ab9 */ /* 0x000fc60000000a00 */
[----:B------:R-:W-:Y:S02]  /*b920*/  IMAD.IADD R3, R3, 0x1, R0 ;  /* 0x0000000103037824 */ /* 0x000fe400078e0200 */
[----:B--2---:R-:W-:Y:S01]  /*b930*/  IMAD.SHL.U32 R21, R21, 0x20, RZ ;  /* 0x0000002015157824 */ /* 0x004fe200078e00ff */
[----:B---3--:R-:W-:-:S04]  /*b940*/  LOP3.LUT R20, R20, 0x7f, RZ, 0xc0, !PT ;  /* 0x0000007f14147812 */ /* 0x008fc800078ec0ff */
[----:B------:R-:W-:Y:S02]  /*b950*/  LOP3.LUT R21, R21, 0x60, RZ, 0xc0, !PT ;  /* 0x0000006015157812 */ /* 0x000fe400078ec0ff */
[----:B------:R-:W-:-:S04]  /*b960*/  SHF.R.U32.HI R20, RZ, 0x2, R20 ;  /* 0x00000002ff147819 */ /* 0x000fc80000011614 */
[----:B------:R-:W-:Y:S02]  /*b970*/  LOP3.LUT R20, R20, R21, RZ, 0xfc, !PT ;  /* 0x0000001514147212 */ /* 0x000fe400078efcff */
[----:B------:R-:W-:-:S03]  /*b980*/  LOP3.LUT R21, R13, 0x7f, RZ, 0xc0, !PT ;  /* 0x0000007f0d157812 */ /* 0x000fc600078ec0ff */
[----:B------:R-:W-:Y:S01]  /*b990*/  IMAD R6, R25, 0xc0, R20 ;  /* 0x000000c019067824 */ /* 0x000fe200078e0214 */
[----:B------:R-:W-:Y:S01]  /*b9a0*/  SHF.R.U32.HI R21, RZ, 0x2, R21 ;  /* 0x00000002ff157819 */ /* 0x000fe20000011615 */
[----:B------:R-:W-:Y:S02]  /*b9b0*/  IMAD.SHL.U32 R20, R13, 0x8, RZ ;  /* 0x000000080d147824 */ /* 0x000fe400078e00ff */
[----:B0-----:R-:W-:-:S03]  /*b9c0*/  @P0 IMAD.HI.U32 R0, R6, R4, RZ ;  /* 0x0000000406000227 */ /* 0x001fc600078e00ff */
[----:B------:R-:W-:Y:S01]  /*b9d0*/  LOP3.LUT R20, R20, 0x18, RZ, 0xc0, !PT ;  /* 0x0000001814147812 */ /* 0x000fe200078ec0ff */
[----:B------:R-:W-:Y:S01]  /*b9e0*/  IMAD.MOV.U32 R4, RZ, RZ, R6 ;  /* 0x000000ffff047224 */ /* 0x000fe200078e0006 */
[----:B-1----:R-:W-:-:S04]  /*b9f0*/  @P0 SHF.R.U32.HI R4, RZ, R5, R0 ;  /* 0x00000005ff040219 */ /* 0x002fc80000011600 */
[----:B------:R-:W-:-:S05]  /*ba00*/  SHF.R.S32.HI R0, RZ, 0x1f, R4 ;  /* 0x0000001fff007819 */ /* 0x000fca0000011404 */
[----:B------:R-:W-:-:S04]  /*ba10*/  IMAD R0, R0, UR4, RZ ;  /* 0x0000000400007c24 */ /* 0x000fc8000f8e02ff */
[C---:B------:R-:W-:Y:S02]  /*ba20*/  IMAD R7, R4.reuse, UR5, R0 ;  /* 0x0000000504077c24 */ /* 0x040fe4000f8e0200 */
[----:B------:R-:W-:Y:S02]  /*ba30*/  IMAD.MOV R0, RZ, RZ, -R4 ;  /* 0x000000ffff007224 */ /* 0x000fe400078e0a04 */
[----:B------:R-:W-:-:S04]  /*ba40*/  IMAD.WIDE.U32 R4, R4, UR4, R2 ;  /* 0x0000000404047c25 */ /* 0x000fc8000f8e0002 */
[----:B------:R-:W-:Y:S02]  /*ba50*/  IMAD R0, R10, R0, R6 ;  /* 0x000000000a007224 */ /* 0x000fe400078e0206 */
[----:B------:R-:W-:-:S03]  /*ba60*/  IMAD.IADD R5, R5, 0x1, R7 ;  /* 0x0000000105057824 */ /* 0x000fc600078e0207 */
[----:B------:R-:W-:Y:S01]  /*ba70*/  SHF.R.S32.HI R7, RZ, 0x1f, R0 ;  /* 0x0000001fff077819 */ /* 0x000fe20000011400 */
[----:B------:R-:W-:Y:S01]  /*ba80*/  IMAD.WIDE.U32 R8, R0, UR6, R4 ;  /* 0x0000000600087c25 */ /* 0x000fe2000f8e0004 */
[----:B------:R-:W-:-:S03]  /*ba90*/  IADD3 R5, R6, 0x80, RZ ;  /* 0x0000008006057810 */ /* 0x000fc60007ffe0ff */
[----:B------:R-:W-:Y:S01]  /*baa0*/  IMAD R7, R7, UR6, RZ ;  /* 0x0000000607077c24 */ /* 0x000fe2000f8e02ff */
[----:B------:R-:W-:Y:S01]  /*bab0*/  LEA R4, P1, R8, UR8, 0x1 ;  /* 0x0000000808047c11 */ /* 0x000fe2000f8208ff */
[----:B------:R-:W-:Y:S02]  /*bac0*/  IMAD.MOV.U32 R6, RZ, RZ, R5 ;  /* 0x000000ffff067224 */ /* 0x000fe400078e0005 */
[----:B------:R-:W-:Y:S02]  /*bad0*/  IMAD R0, R0, UR7, R7 ;  /* 0x0000000700007c24 */ /* 0x000fe4000f8e0207 */
[----:B------:R-:W0:Y:S02]  /*bae0*/  @P0 LDC R7, c[0x0][0x44c] ;  /* 0x00011300ff070b82 */ /* 0x000e240000000800 */
[----:B------:R-:W-:-:S05]  /*baf0*/  IMAD.IADD R0, R9, 0x1, R0 ;  /* 0x0000000109007824 */ /* 0x000fca00078e0200 */
[----:B------:R-:W-:Y:S02]  /*bb00*/  LEA.HI.X R0, R8, UR9, R0, 0x1, P1 ;  /* 0x0000000908007c11 */ /* 0x000fe400088f0c00 */
[----:B------:R-:W1:Y:S01]  /*bb10*/  @P0 LDC R8, c[0x0][0x450] ;  /* 0x00011400ff080b82 */ /* 0x000e620000000800 */
[----:B0-----:R-:W-:-:S05]  /*bb20*/  @P0 IMAD.HI.U32 R7, R5, R7, RZ ;  /* 0x0000000705070227 */ /* 0x001fca00078e00ff */
[----:B-1----:R-:W-:-:S05]  /*bb30*/  @P0 SHF.R.U32.HI R6, RZ, R8, R7 ;  /* 0x00000008ff060219 */ /* 0x002fca0000011607 */
[----:B------:R-:W-:Y:S02]  /*bb40*/  IMAD.MOV R7, RZ, RZ, -R6 ;  /* 0x000000ffff077224 */ /* 0x000fe400078e0a06 */
[----:B------:R-:W-:-:S04]  /*bb50*/  IMAD.WIDE.U32 R2, R6, UR4, R2 ;  /* 0x0000000406027c25 */ /* 0x000fc8000f8e0002 */
[----:B------:R-:W-:Y:S01]  /*bb60*/  IMAD R5, R10, R7, R5 ;  /* 0x000000070a057224 */ /* 0x000fe200078e0205 */
[----:B------:R-:W-:-:S05]  /*bb70*/  SHF.R.S32.HI R7, RZ, 0x1f, R6 ;  /* 0x0000001fff077819 */ /* 0x000fca0000011406 */
[----:B------:R-:W-:Y:S01]  /*bb80*/  IMAD R7, R7, UR4, RZ ;  /* 0x0000000407077c24 */ /* 0x000fe2000f8e02ff */
[----:B------:R-:W-:Y:S02]  /*bb90*/  ULDC UR4, c[0x0][0x2b8] ;  /* 0x0000ae0000047ab9 */ /* 0x000fe40000000800 */
[----:B------:R-:W-:Y:S01]  /*bba0*/  ISETP.GE.AND P3, PT, R20, UR4, PT ;  /* 0x0000000414007c0c */ /* 0x000fe2000bf66270 */
[----:B------:R-:W-:Y:S01]  /*bbb0*/  IMAD R7, R6, UR5, R7 ;  /* 0x0000000506077c24 */ /* 0x000fe2000f8e0207 */
[----:B------:R-:W-:Y:S01]  /*bbc0*/  SHF.R.S32.HI R6, RZ, 0x1f, R5 ;  /* 0x0000001fff067819 */ /* 0x000fe20000011405 */
[----:B------:R-:W-:Y:S01]  /*bbd0*/  UMOV UR5, 0xffffffff ;  /* 0xffffffff00057882 */ /* 0x000fe20000000000 */
[----:B------:R-:W-:Y:S01]  /*bbe0*/  ISETP.GE.AND P1, PT, R11, UR4, PT ;  /* 0x000000040b007c0c */ /* 0x000fe2000bf26270 */
[----:B------:R-:W-:Y:S02]  /*bbf0*/  IMAD.IADD R3, R3, 0x1, R7 ;  /* 0x0000000103037824 */ /* 0x000fe400078e0207 */
[----:B------:R-:W-:-:S02]  /*bc00*/  IMAD R6, R6, UR6, RZ ;  /* 0x0000000606067c24 */ /* 0x000fc4000f8e02ff */
[----:B------:R-:W-:-:S04]  /*bc10*/  IMAD.WIDE.U32 R2, R5, UR6, R2 ;  /* 0x0000000605027c25 */ /* 0x000fc8000f8e0002 */
[----:B------:R-:W-:Y:S01]  /*bc20*/  IMAD R6, R5, UR7, R6 ;  /* 0x0000000705067c24 */ /* 0x000fe2000f8e0206 */
[----:B------:R-:W-:-:S03]  /*bc30*/  LEA R8, P0, R2, UR8, 0x1 ;  /* 0x0000000802087c11 */ /* 0x000fc6000f8008ff */
[----:B------:R-:W-:-:S05]  /*bc40*/  IMAD.IADD R3, R3, 0x1, R6 ;  /* 0x0000000103037824 */ /* 0x000fca00078e0206 */
[----:B------:R-:W-:Y:S02]  /*bc50*/  LEA.HI.X R3, R2, UR9, R3, 0x1, P0 ;  /* 0x0000000902037c11 */ /* 0x000fe400080f0c03 */
[----:B------:R-:W-:Y:S01]  /*bc60*/  ISETP.GE.AND P0, PT, R12, UR4, PT ;  /* 0x000000040c007c0c */ /* 0x000fe2000bf06270 */
[----:B------:R-:W-:-:S12]  /*bc70*/  BRA.DIV UR5, `(.L_x_10259) ;  /* 0x0000003605407947 */ /* 0x000fd8000b800000 */
[----:B------:R-:W2:Y:S04]  /*bc80*/  LDL.LU R5, [R1+0x30] ;  /* 0x0000300001057983 */ /* 0x000ea80000300800 */
[----:B------:R-:W3:Y:S01]  /*bc90*/  LDL R9, [R1+0x1c] ;  /* 0x00001c0001097983 */ /* 0x000ee20000100800 */
[----:B------:R-:W-:-:S03]  /*bca0*/  IMAD R25, R25, 0xc0, R21 ;  /* 0x000000c019197824 */ /* 0x000fc600078e0215 */
[----:B------:R-:W-:Y:S01]  /*bcb0*/  SHFL.IDX PT, R6, R0, RZ, 0x1c1f ;  /* 0x001c1fff00067589 */ /* 0x000fe200000e0000 */
[----:B--2---:R-:W-:-:S03]  /*bcc0*/  IMAD R2, R5, R10, RZ ;  /* 0x0000000a05027224 */ /* 0x004fc600078e02ff */
[----:B------:R-:W0:Y:S02]  /*bcd0*/  SHFL.IDX PT, R5, R4, RZ, 0x1c1f ;  /* 0x001c1fff04057589 */ /* 0x000e2400000e0000 */
[----:B------:R-:W-:-:S13]  /*bce0*/  ISETP.GE.AND P2, PT, R25, R2, PT ;  /* 0x000000021900720c */ /* 0x000fda0003f46270 */
[----:B0-----:R-:W-:-:S05]  /*bcf0*/  @!P2 LEA R5, P4, R20, R5, 0x1 ;  /* 0x000000051405a211 */ /* 0x001fca00078808ff */
[----:B------:R-:W-:-:S04]  /*bd00*/  @!P2 IMAD.X R6, RZ, RZ, R6, P4 ;  /* 0x000000ffff06a224 */ /* 0x000fc800020e0606 */
[----:B------:R-:W-:Y:S02]  /*bd10*/  @!P2 IMAD.MOV.U32 R7, RZ, RZ, R6 ;  /* 0x000000ffff07a224 */ /* 0x000fe400078e0006 */
[----:B------:R-:W-:Y:S02]  /*bd20*/  @!P2 IMAD.MOV.U32 R6, RZ, RZ, R5 ;  /* 0x000000ffff06a224 */ /* 0x000fe400078e0005 */
[----:B------:R-:W0:Y:S04]  /*bd30*/  SHFL.IDX PT, R5, R4, 0x1, 0x1c1f ;  /* 0x003c1f0004057f89 */ /* 0x000e2800000e0000 */
[----:B---3--:R-:W-:Y:S04]  /*bd40*/  @!P2 LDGSTS.E.BYPASS.LTC128B.128 [R9+0xc400], desc[UR36][R6.64], !P3 ;  /* 0x0c4000000609afae */ /* 0x008fe8000d901d64 */
[----:B------:R-:W-:Y:S04]  /*bd50*/  @!P2 LDGSTS.E.BYPASS.LTC128B.128 [R9+0xf400], desc[UR36][R6.64+0x40], !P0 ;  /* 0x0f4000400609afae */ /* 0x000fe8000c101d64 */
[----:B------:R1:W-:Y:S04]  /*bd60*/  @!P2 LDGSTS.E.BYPASS.LTC128B.128 [R9+0x12400], desc[UR36][R6.64+0x80], !P1 ;  /* 0x124000800609afae */ /* 0x0003e8000c901d64 */
[----:B-1----:R-:W1:Y:S01]  /*bd70*/  SHFL.IDX PT, R7, R0, 0x1, 0x1c1f ;  /* 0x003c1f0000077f89 */ /* 0x002e6200000e0000 */
[----:B------:R-:W-:-:S05]  /*bd80*/  VIADD R6, R25, 0x20 ;  /* 0x0000002019067836 */ /* 0x000fca0000000000 */
[----:B------:R-:W-:-:S13]  /*bd90*/  ISETP.GE.AND P2, PT, R6, R2, PT ;  /* 0x000000020600720c */ /* 0x000fda0003f46270 */
[----:B0-----:R-:W-:-:S05]  /*bda0*/  @!P2 LEA R5, P4, R20, R5, 0x1 ;  /* 0x000000051405a211 */ /* 0x001fca00078808ff */
[----:B-1----:R-:W-:Y:S02]  /*bdb0*/  @!P2 IMAD.X R7, RZ, RZ, R7, P4 ;  /* 0x000000ffff07a224 */ /* 0x002fe400020e0607 */
[----:B------:R-:W-:Y:S02]  /*bdc0*/  @!P2 IMAD.MOV.U32 R6, RZ, RZ, R5 ;  /* 0x000000ffff06a224 */ /* 0x000fe400078e0005 */
[----:B------:R-:W0:Y:S04]  /*bdd0*/  SHFL.IDX PT, R5, R4, 0x2, 0x1c1f ;  /* 0x005c1f0004057f89 */ /* 0x000e2800000e0000 */
[----:B------:R-:W-:Y:S04]  /*bde0*/  @!P2 LDGSTS.E.BYPASS.LTC128B.128 [R9+0xcc00], desc[UR36][R6.64], !P3 ;  /* 0x0cc000000609afae */ /* 0x000fe8000d901d64 */
[----:B------:R-:W-:Y:S04]  /*bdf0*/  @!P2 LDGSTS.E.BYPASS.LTC128B.128 [R9+0xfc00], desc[UR36][R6.64+0x40], !P0 ;  /* 0x0fc000400609afae */ /* 0x000fe8000c101d64 */
[----:B------:R1:W-:Y:S04]  /*be00*/  @!P2 LDGSTS.E.BYPASS.LTC128B.128 [R9+0x12c00], desc[UR36][R6.64+0x80], !P1 ;  /* 0x12c000800609afae */ /* 0x0003e8000c901d64 */
[----:B------:R-:W-:Y:S04]  /*be10*/  SHFL.IDX PT, R4, R4, 0x3, 0x1c1f ;  /* 0x007c1f0004047f89 */ /* 0x000fe800000e0000 */
[----:B-1----:R-:W1:Y:S01]  /*be20*/  SHFL.IDX PT, R7, R0, 0x2, 0x1c1f ;  /* 0x005c1f0000077f89 */ /* 0x002e6200000e0000 */
[----:B------:R-:W-:-:S03]  /*be30*/  VIADD R6, R25, 0x40 ;  /* 0x0000004019067836 */ /* 0x000fc60000000000 */
[----:B------:R-:W2:Y:S02]  /*be40*/  SHFL.IDX PT, R0, R0, 0x3, 0x1c1f ;  /* 0x007c1f0000007f89 */ /* 0x000ea400000e0000 */
[----:B------:R-:W-:-:S13]  /*be50*/  ISETP.GE.AND P2, PT, R6, R2, PT ;  /* 0x000000020600720c */ /* 0x000fda0003f46270 */
[----:B0-----:R-:W-:-:S05]  /*be60*/  @!P2 LEA R5, P4, R20, R5, 0x1 ;  /* 0x000000051405a211 */ /* 0x001fca00078808ff */
[----:B-1----:R-:W-:Y:S02]  /*be70*/  @!P2 IMAD.X R7, RZ, RZ, R7, P4 ;  /* 0x000000ffff07a224 */ /* 0x002fe400020e0607 */
[----:B------:R-:W-:Y:S02]  /*be80*/  @!P2 IMAD.MOV.U32 R6, RZ, RZ, R5 ;  /* 0x000000ffff06a224 */ /* 0x000fe400078e0005 */
[----:B------:R-:W-:-:S03]  /*be90*/  VIADD R5, R25, 0x60 ;  /* 0x0000006019057836 */ /* 0x000fc60000000000 */
[----:B------:R-:W-:Y:S04]  /*bea0*/  @!P2 LDGSTS.E.BYPASS.LTC128B.128 [R9+0xd400], desc[UR36][R6.64], !P3 ;  /* 0x0d4000000609afae */ /* 0x000fe8000d901d64 */
[----:B------:R-:W-:Y:S04]  /*beb0*/  @!P2 LDGSTS.E.BYPASS.LTC128B.128 [R9+0x10400], desc[UR36][R6.64+0x40], !P0 ;  /* 0x104000400609afae */ /* 0x000fe8000c101d64 */
[----:B------:R-:W-:Y:S01]  /*bec0*/  @!P2 LDGSTS.E.BYPASS.LTC128B.128 [R9+0x13400], desc[UR36][R6.64+0x80], !P1 ;  /* 0x134000800609afae */ /* 0x000fe2000c901d64 */
[----:B------:R-:W-:-:S13]  /*bed0*/  ISETP.GE.AND P2, PT, R5, R2, PT ;  /* 0x000000020500720c */ /* 0x000fda0003f46270 */
[----:B------:R-:W-:-:S05]  /*bee0*/  @!P2 LEA R4, P4, R20, R4, 0x1 ;  /* 0x000000041404a211 */ /* 0x000fca00078808ff */
[----:B--2---:R-:W-:-:S04]  /*bef0*/  @!P2 IMAD.X R0, RZ, RZ, R0, P4 ;  /* 0x000000ffff00a224 */ /* 0x004fc800020e0600 */
[----:B------:R-:W-:Y:S02]  /*bf00*/  @!P2 IMAD.MOV.U32 R5, RZ, RZ, R0 ;  /* 0x000000ffff05a224 */ /* 0x000fe400078e0000 */
[----:B------:R-:W-:Y:S04]  /*bf10*/  SHFL.IDX PT, R0, R3, RZ, 0x1c1f ;  /* 0x001c1fff03007589 */ /* 0x000fe800000e0000 */
[----:B------:R-:W-:Y:S04]  /*bf20*/  @!P2 LDGSTS.E.BYPASS.LTC128B.128 [R9+0xdc00], desc[UR36][R4.64], !P3 ;  /* 0x0dc000000409afae */ /* 0x000fe8000d901d64 */
[----:B------:R-:W-:Y:S04]  /*bf30*/  @!P2 LDGSTS.E.BYPASS.LTC128B.128 [R9+0x10c00], desc[UR36][R4.64+0x40], !P0 ;  /* 0x10c000400409afae */ /* 0x000fe8000c101d64 */
[----:B------:R0:W-:Y:S04]  /*bf40*/  @!P2 LDGSTS.E.BYPASS.LTC128B.128 [R9+0x13c00], desc[UR36][R4.64+0x80], !P1 ;  /* 0x13c000800409afae */ /* 0x0001e8000c901d64 */
[----:B------:R-:W-:Y:S04]  /*bf50*/  SHFL.IDX PT, R3, R3, 0x1, 0x1c1f ;  /* 0x003c1f0003037f89 */ /* 0x000fe800000e0000 */
[----:B0-----:R-:W0:Y:S01]  /*bf60*/  SHFL.IDX PT, R4, R8, RZ, 0x1c1f ;  /* 0x001c1fff08047589 */ /* 0x001e2200000e0000 */
[----:B------:R-:W-:-:S03]  /*bf70*/  VIADD R5, R25, 0x80 ;  /* 0x0000008019057836 */ /* 0x000fc60000000000 */
[----:B------:R-:W1:Y:S02]  /*bf80*/  SHFL.IDX PT, R8, R8, 0x1, 0x1c1f ;  /* 0x003c1f0008087f89 */ /* 0x000e6400000e0000 */
[----:B------:R-:W-:-:S13]  /*bf90*/  ISETP.GE.AND P2, PT, R5, R2, PT ;  /* 0x000000020500720c */ /* 0x000fda0003f46270 */
[----:B0-----:R-:W-:-:S05]  /*bfa0*/  @!P2 LEA R4, P4, R20, R4, 0x1 ;  /* 0x000000041404a211 */ /* 0x001fca00078808ff */
[----:B------:R-:W-:-:S04]  /*bfb0*/  @!P2 IMAD.X R0, RZ, RZ, R0, P4 ;  /* 0x000000ffff00a224 */ /* 0x000fc800020e0600 */
[----:B------:R-:W-:-:S05]  /*bfc0*/  @!P2 IMAD.MOV.U32 R5, RZ, RZ, R0 ;  /* 0x000000ffff05a224 */ /* 0x000fca00078e0000 */
[----:B------:R0:W-:Y:S04]  /*bfd0*/  @!P2 LDGSTS.E.BYPASS.LTC128B.128 [R9+0xe400], desc[UR36][R4.64], !P3 ;  /* 0x0e4000000409afae */ /* 0x0001e8000d901d64 */
[----:B------:R0:W-:Y:S04]  /*bfe0*/  @!P2 LDGSTS.E.BYPASS.LTC128B.128 [R9+0x11400], desc[UR36][R4.64+0x40], !P0 ;  /* 0x114000400409afae */ /* 0x0001e8000c101d64 */
[----:B-1----:R0:W-:Y:S02]  /*bff0*/  @!P2 LDGSTS.E.BYPASS.LTC128B.128 [R9+0x14400], desc[UR36][R4.64+0x80], !P1 ;  /* 0x144000800409afae */ /* 0x0021e4000c901d64 */
.L_x_10338:
[----:B------:R-:W2:Y:S01]  /*c000*/  LDL R0, [R1+0x1c] ;  /* 0x00001c0001007983 */ /* 0x000ea20000100800 */
[----:B------:R-:W-:-:S05]  /*c010*/  VIADD R25, R25, 0xa0 ;  /* 0x000000a019197836 */ /* 0x000fca0000000000 */
[----:B------:R-:W-:-:S13]  /*c020*/  ISETP.GE.AND P2, PT, R25, R2, PT ;  /* 0x000000021900720c */ /* 0x000fda0003f46270 */
[----:B------:R-:W-:-:S05]  /*c030*/  @!P2 LEA R2, P4, R20, R8, 0x1 ;  /* 0x000000081402a211 */ /* 0x000fca00078808ff */
[----:B------:R-:W-:-:S05]  /*c040*/  @!P2 IMAD.X R3, RZ, RZ, R3, P4 ;  /* 0x000000ffff03a224 */ /* 0x000fca00020e0603 */
[----:B------:R-:W-:Y:S01]  /*c050*/  @!PT LDS RZ, [RZ] ;  /* 0x00000000fffff984 */ /* 0x000fe20000000800 */
[----:B------:R-:W-:Y:S01]  /*c060*/  @!PT LDS RZ, [RZ] ;  /* 0x00000000fffff984 */ /* 0x000fe20000000800 */
[----:B------:R-:W-:Y:S01]  /*c070*/  @!PT LDS RZ, [RZ] ;  /* 0x00000000fffff984 */ /* 0x000fe20000000800 */
[----:B--2---:R1:W-:Y:S04]  /*c080*/  @!P2 LDGSTS.E.BYPASS.LTC128B.128 [R0+0xec00], desc[UR36][R2.64], !P3 ;  /* 0x0ec000000200afae */ /* 0x0043e8000d901d64 */
[----:B------:R1:W-:Y:S01]  /*c090*/  @!P2 LDGSTS.E.BYPASS.LTC128B.128 [R0+0x11c00], desc[UR36][R2.64+0x40], !P0 ;  /* 0x11c000400200afae */ /* 0x0003e2000c101d64 */
[----:B------:R-:W-:-:S03]  /*c0a0*/  PLOP3.LUT P0, PT, PT, PT, PT, 0x80, 0x0 ;  /* 0x000000000000781c */ /* 0x000fc60003f0f070 */
[----:B------:R1:W-:Y:S01]  /*c0b0*/  @!P2 LDGSTS.E.BYPASS.LTC128B.128 [R0+0x14c00], desc[UR36][R2.64+0x80], !P1 ;  /* 0x14c000800200afae */ /* 0x0003e2000c901d64 */
[----:B------:R-:W-:-:S09]  /*c0c0*/  NOP ;  /* 0x0000000000007918 */ /* 0x000fd20000000000 */
.L_x_10260:
[----:B------:R-:W-:Y:S02]  /*c0d0*/  PLOP3.LUT P1, PT, P1, P0, PT, 0xa2, 0x0 ;  /* 0x000000000000781c */ /* 0x000fe40000f21472 */
[----:B------:R-:W-:-:S08]  /*c0e0*/  @P0 R2UR P1, UR4, R17 ;  /* 0x00000000110402ca */ /* 0x000fd00000020000 */
[----:B------:R-:W-:-:S05]  /*c0f0*/  @P0 PLOP3.LUT P0, PT, P1, PT, PT, 0x80, 0x0 ;  /* 0x000000000000081c */ /* 0x000fca0000f0f070 */
[----:B------:R-:W-:Y:S01]  /*c100*/  @!P1 SYNCS.ARRIVE.TRANS64.RED.A0T1 RZ, [UR4+0x2d800], RZ ;  /* 0x02d800ffffff99a7 */ /* 0x000fe20008200404 */
[----:B------:R-:W-:Y:S07]  /*c110*/  @!P1 ARRIVES.LDGSTSBAR.64.TRANSCNT [UR4+0x2d800] ;  /* 0x02d80000ff0099b0 */ /* 0x000fee0008000a84 */
[----:B------:R-:W-:Y:S05]  /*c120*/  @P0 BRA.U.ANY `(.L_x_10260) ;  /* 0xfffffffd00e80947 */ /* 0x000fea000393ffff */
[----:B-1----:R-:W2:Y:S02]  /*c130*/  LDL.LU R2, [R1+0x3c] ;  /* 0x00003c0001027983 */ /* 0x002ea40000300800 */
[----:B--2---:R-:W-:-:S05]  /*c140*/  VIADD R2, R2, 0x1 ;  /* 0x0000000102027836 */ /* 0x004fca0000000000 */
        /* <DEDUP_REMOVED lines=9> */
[----:B-12---:R-:W-:Y:S05]  /*c1e0*/  @!P0 BRA `(.L_x_10262) ;  /* 0x0000003400e48947 */ /* 0x006fea0003800000 */
.L_x_10339:
[----:B------:R-:W-:Y:S05]  /*c1f0*/  BSYNC B0 ;  /* 0x0000000000007941 */ /* 0x000fea0003800000 */
.L_x_10261:
[----:B------:R-:W1:Y:S04]  /*c200*/  LDL.LU R3, [R1+0x34] ;  /* 0x0000340001037983 */ /* 0x000e680000300800 */
[----:B------:R-:W2:Y:S01]  /*c210*/  LDL R2, [R1+0x10] ;  /* 0x0000100001027983 */ /* 0x000ea20000100800 */
[----:B------:R-:W-:Y:S01]  /*c220*/  BSSY B0, `(.L_x_10263) ;  /* 0x00000fa000007945 */ /* 0x000fe20003800000 */
[----:B-1----:R-:W-:-:S05]  /*c230*/  VIADD R0, R3, 0xfffffffe ;  /* 0xfffffffe03007836 */ /* 0x002fca0000000000 */
[----:B--2---:R-:W-:-:S13]  /*c240*/  ISETP.GE.AND P0, PT, R0, R2, PT ;  /* 0x000000020000720c */ /* 0x004fda0003f06270 */
[----:B------:R-:W-:Y:S05]  /*c250*/  @!P0 BRA `(.L_x_10264) ;  /* 0x0000000c00d88947 */ /* 0x000fea0003800000 */
[----:B------:R-:W0:Y:S01]  /*c260*/  S2R R2, SR_TID.X ;  /* 0x0000000000027919 */ /* 0x000e220000002100 */
[----:B------:R-:W-:Y:S01]  /*c270*/  ULDC UR4, c[0x0][0x2f4] ;  /* 0x0000bd0000047ab9 */ /* 0x000fe20000000800 */
[----:B------:R-:W-:Y:S01]  /*c280*/  IMAD.MOV.U32 R20, RZ, RZ, R29 ;  /* 0x000000ffff147224 */ /* 0x000fe200078e001d */
[----:B------:R1:W-:Y:S01]  /*c290*/  STL [R1], R23 ;  /* 0x0000001701007387 */ /* 0x0003e20000100800 */
[----:B------:R-:W-:Y:S02]  /*c2a0*/  IMAD.MOV.U32 R10, RZ, RZ, R22 ;  /* 0x000000ffff0a7224 */ /* 0x000fe400078e0016 */
[----:B0-----:R-:W-:-:S05]  /*c2b0*/  IMAD.SHL.U32 R4, R2, 0x8, RZ ;  /* 0x0000000802047824 */ /* 0x001fca00078e00ff */
[----:B------:R-:W-:-:S04]  /*c2c0*/  LOP3.LUT R4, R4, 0x18, RZ, 0xc0, !PT ;  /* 0x0000001804047812 */ /* 0x000fc800078ec0ff */
[C---:B------:R-:W-:Y:S02]  /*c2d0*/  LOP3.LUT R3, R4.reuse, 0x20, RZ, 0xfc, !PT ;  /* 0x0000002004037812 */ /* 0x040fe400078efcff */
[C---:B------:R-:W-:Y:S02]  /*c2e0*/  LOP3.LUT R2, R4.reuse, 0x40, RZ, 0xfc, !PT ;  /* 0x0000004004027812 */ /* 0x040fe400078efcff */
[----:B------:R-:W-:Y:S02]  /*c2f0*/  ISETP.GE.AND P3, PT, R4, UR4, PT ;  /* 0x0000000404007c0c */ /* 0x000fe4000bf66270 */
[----:B------:R-:W-:Y:S02]  /*c300*/  ISETP.GE.AND P2, PT, R3, UR4, PT ;  /* 0x0000000403007c0c */ /* 0x000fe4000bf46270 */
[----:B-1----:R-:W-:-:S13]  /*c310*/  ISETP.GE.AND P1, PT, R2, UR4, PT ;  /* 0x0000000402007c0c */ /* 0x002fda000bf26270 */
.L_x_10277:
[----:B------:R-:W2:Y:S01]  /*c320*/  LDL R9, [R1+0x14] ;  /* 0x0000140001097983 */ /* 0x000ea20000100800 */
[----:B------:R-:W0:Y:S03]  /*c330*/  LDC R4, c[0x0][0x430] ;  /* 0x00010c00ff047b82 */ /* 0x000e260000000800 */
[----:B------:R-:W3:Y:S04]  /*c340*/  LDL R8, [R1+0x18] ;  /* 0x0000180001087983 */ /* 0x000ee80000100800 */
[----:B------:R-:W4:Y:S01]  /*c350*/  LDL R7, [R1+0x4] ;  /* 0x0000040001077983 */ /* 0x000f220000100800 */
[----:B------:R-:W1:Y:S03]  /*c360*/  S2R R2, SR_TID.X ;  /* 0x0000000000027919 */ /* 0x000e660000002100 */
[----:B------:R-:W5:Y:S01]  /*c370*/  LDL R6, [R1+0x48] ;  /* 0x0000480001067983 */ /* 0x000f620000100800 */
[----:B0-----:R-:W-:-:S13]  /*c380*/  ISETP.NE.AND P0, PT, R4, 0x1, PT ;  /* 0x000000010400780c */ /* 0x001fda0003f05270 */
[----:B------:R-:W0:Y:S01]  /*c390*/  @P0 LDC R5, c[0x0][0x434] ;  /* 0x00010d00ff050b82 */ /* 0x000e220000000800 */
[----:B-1----:R-:W-:-:S04]  /*c3a0*/  LOP3.LUT R3, R2, 0x7f, RZ, 0xc0, !PT ;  /* 0x0000007f02037812 */ /* 0x002fc800078ec0ff */
[----:B------:R-:W-:-:S03]  /*c3b0*/  SHF.R.U32.HI R4, RZ, 0x2, R3 ;  /* 0x00000002ff047819 */ /* 0x000fc60000011603 */
[----:B------:R-:W1:Y:S01]  /*c3c0*/  @P0 LDC R3, c[0x0][0x438] ;  /* 0x00010e00ff030b82 */ /* 0x000e620000000800 */
[----:B------:R-:W-:Y:S02]  /*c3d0*/  IMAD.SHL.U32 R2, R2, 0x20, RZ ;  /* 0x0000002002027824 */ /* 0x000fe400078e00ff */
[----:B------:R-:W-:-:S03]  /*c3e0*/  IMAD R4, R0, 0x80, R4 ;  /* 0x0000008000047824 */ /* 0x000fc600078e0204 */
[----:B------:R-:W-:Y:S01]  /*c3f0*/  LOP3.LUT R2, R2, 0x60, RZ, 0xc0, !PT ;  /* 0x0000006002027812 */ /* 0x000fe200078ec0ff */
[----:B------:R-:W-:Y:S05]  /*c400*/  YIELD ;  /* 0x0000000000007946 */ /* 0x000fea0003800000 */
[----:B------:R-:W-:Y:S01]  /*c410*/  ULDC UR4, c[0x0][0x430] ;  /* 0x00010c0000047ab9 */ /* 0x000fe20000000800 */
[----:B--2---:R-:W-:-:S05]  /*c420*/  IADD3 R4, R2, R4, R9 ;  /* 0x0000000402047210 */ /* 0x004fca0007ffe009 */
[----:B0-----:R-:W-:Y:S01]  /*c430*/  @P0 IMAD.HI.U32 R5, R4, R5, RZ ;  /* 0x0000000504050227 */ /* 0x001fe200078e00ff */
[----:B------:R-:W-:-:S04]  /*c440*/  MOV R2, R4 ;  /* 0x0000000400027202 */ /* 0x000fc80000000f00 */
[----:B-1----:R-:W-:-:S05]  /*c450*/  @P0 SHF.R.U32.HI R2, RZ, R3, R5 ;  /* 0x00000003ff020219 */ /* 0x002fca0000011605 */
[--C-:B------:R-:W-:Y:S01]  /*c460*/  IMAD.MOV R9, RZ, RZ, -R2.reuse ;  /* 0x000000ffff097224 */ /* 0x100fe200078e0a02 */
[----:B------:R-:W-:-:S03]  /*c470*/  SHF.R.S32.HI R3, RZ, 0x1f, R2 ;  /* 0x0000001fff037819 */ /* 0x000fc60000011402 */
[----:B------:R-:W-:Y:S01]  /*c480*/  IMAD R9, R9, UR4, R4 ;  /* 0x0000000409097c24 */ /* 0x000fe2000f8e0204 */
[----:B------:R-:W-:Y:S02]  /*c490*/  ULDC.64 UR4, c[0x0][0x428] ;  /* 0x00010a0000047ab9 */ /* 0x000fe40000000a00 */
[----:B---3--:R-:W-:Y:S02]  /*c4a0*/  IMAD R4, R8, UR4, RZ ;  /* 0x0000000408047c24 */ /* 0x008fe4000f8e02ff */
[----:B----4-:R-:W-:-:S04]  /*c4b0*/  IMAD.WIDE.U32 R2, R7, UR4, R2 ;  /* 0x0000000407027c25 */ /* 0x010fc8000f8e0002 */
[----:B------:R-:W-:Y:S01]  /*c4c0*/  IMAD R4, R7, UR5, R4 ;  /* 0x0000000507047c24 */ /* 0x000fe2000f8e0204 */
[----:B------:R-:W-:-:S03]  /*c4d0*/  ULDC.64 UR4, c[0x0][0x418] ;  /* 0x0001060000047ab9 */ /* 0x000fc60000000a00 */
[----:B------:R-:W-:Y:S01]  /*c4e0*/  IMAD.IADD R3, R4, 0x1, R3 ;  /* 0x0000000104037824 */ /* 0x000fe200078e0203 */
[----:B------:R-:W-:-:S04]  /*c4f0*/  LEA R4, P0, R2, UR4, 0x2 ;  /* 0x0000000402047c11 */ /* 0x000fc8000f8010ff */
[----:B------:R-:W-:-:S05]  /*c500*/  LEA.HI.X R5, R2, UR5, R3, 0x2, P0 ;  /* 0x0000000502057c11 */ /* 0x000fca00080f1403 */
[----:B------:R-:W2:Y:S01]  /*c510*/  LDG.E R7, desc[UR36][R4.64] ;  /* 0x0000002404077981 */ /* 0x000ea2000c1e1900 */
[----:B-----5:R-:W-:Y:S01]  /*c520*/  ISETP.NE.AND P4, PT, R6, 0x3, PT ;  /* 0x000000030600780c */ /* 0x020fe20003f85270 */
[----:B------:R-:W-:-:S05]  /*c530*/  VIADD R22, R10, 0x1 ;  /* 0x000000010a167836 */ /* 0x000fca0000000000 */
[----:B------:R-:W-:-:S04]  /*c540*/  ISETP.NE.AND P0, PT, R22, 0x2, PT ;  /* 0x000000021600780c */ /* 0x000fc80003f05270 */
[----:B------:R-:W-:Y:S01]  /*c550*/  SEL R29, RZ, 0x1, P0 ;  /* 0x00000001ff1d7807 */ /* 0x000fe20000000000 */
[----:B------:R-:W-:Y:S01]  /*c560*/  IMAD.MOV.U32 R23, RZ, RZ, R0 ;  /* 0x000000ffff177224 */ /* 0x000fe200078e0000 */
[----:B------:R-:W-:Y:S02]  /*c570*/  SEL R22, R22, RZ, P0 ;  /* 0x000000ff16167207 */ /* 0x000fe40000000000 */
[----:B------:R-:W-:Y:S02]  /*c580*/  LOP3.LUT R29, R20, R29, RZ, 0x3c, !PT ;  /* 0x0000001d141d7212 */ /* 0x000fe400078e3cff */
[----:B--2---:R-:W-:Y:S01]  /*c590*/  SHF.R.S32.HI R28, RZ, 0x1f, R7 ;  /* 0x0000001fff1c7819 */ /* 0x004fe20000011407 */
[----:B------:R-:W-:Y:S06]  /*c5a0*/  @!P4 BRA `(.L_x_10265) ;  /* 0x000000000004c947 */ /* 0x000fec0003800000 */
[----:B------:R-:W-:Y:S01]  /*c5b0*/  BPT.TRAP 0x1 ;  /* 0x000000040000795c */ /* 0x000fe20000300000 */
.L_x_10265:
[----:B------:R-:W-:Y:S01]  /*c5c0*/  IMAD R5, R22, 0x8, R17 ;  /* 0x0000000816057824 */ /* 0x000fe200078e0211 */
[----:B------:R-:W-:Y:S01]  /*c5d0*/  SHF.L.U32 R0, R29, 0x1f, RZ ;  /* 0x0000001f1d007819 */ /* 0x000fe200000006ff */
[----:B------:R-:W-:Y:S03]  /*c5e0*/  BSSY B1, `(.L_x_10266) ;  /* 0x0000003000017945 */ /* 0x000fe60003800000 */
[----:B------:R-:W0:Y:S02]  /*c5f0*/  SYNCS.PHASECHK.TRANS64.TRYWAIT P0, [R5+URZ+0x2d840], R0 ;  /* 0x02d84000050075a7 */ /* 0x000e24000800017f */
[----:B0-----:R-:W-:Y:S05]  /*c600*/  @!P0 BRA `(.L_x_10267) ;  /* 0x0000003000f08947 */ /* 0x001fea0003800000 */
.L_x_10340:
[----:B------:R-:W-:Y:S05]  /*c610*/  BSYNC B1 ;  /* 0x0000000000017941 */ /* 0x000fea0003800000 */
.L_x_10266:
[----:B------:R-:W1:Y:S01]  /*c620*/  S2R R6, SR_TID.X ;  /* 0x0000000000067919 */ /* 0x000e620000002100 */
[----:B------:R-:W-:Y:S01]  /*c630*/  SHF.R.S32.HI R21, RZ, 0x1f, R9 ;  /* 0x0000001fff157819 */ /* 0x000fe20000011409 */
[----:B------:R-:W-:Y:S01]  /*c640*/  ULDC.64 UR4, c[0x0][0x300] ;  /* 0x0000c00000047ab9 */ /* 0x000fe20000000a00 */
[----:B------:R-:W-:Y:S01]  /*c650*/  ULDC.64 UR6, c[0x0][0x2e8] ;  /* 0x0000ba0000067ab9 */ /* 0x000fe20000000a00 */
[----:B------:R-:W-:Y:S01]  /*c660*/  IMAD.WIDE.U32 R2, R9, UR4, RZ ;  /* 0x0000000409027c25 */ /* 0x000fe2000f8e00ff */
[C---:B------:R-:W-:Y:S02]  /*c670*/  LOP3.LUT P5, RZ, R16.reuse, 0x2, RZ, 0xc0, !PT ;  /* 0x0000000210ff7812 */ /* 0x040fe400078ac0ff */
[----:B------:R-:W-:Y:S01]  /*c680*/  LOP3.LUT P4, RZ, R16, 0x1, RZ, 0xc0, !PT ;  /* 0x0000000110ff7812 */ /* 0x000fe2000788c0ff */
[----:B0-----:R-:W-:-:S04]  /*c690*/  IMAD R0, R21, UR4, RZ ;  /* 0x0000000415007c24 */ /* 0x001fc8000f8e02ff */
        /* <DEDUP_REMOVED lines=8> */
[----:B-1----:R-:W-:Y:S02]  /*c720*/  IMAD.SHL.U32 R4, R6, 0x8, RZ ;  /* 0x0000000806047824 */ /* 0x002fe400078e00ff */
[----:B------:R-:W-:Y:S01]  /*c730*/  IMAD.WIDE.U32 R2, R26, UR4, R2 ;  /* 0x000000041a027c25 */ /* 0x000fe2000f8e0002 */
[----:B------:R-:W-:Y:S02]  /*c740*/  UMOV UR4, 0xffffffff ;  /* 0xffffffff00047882 */ /* 0x000fe40000000000 */
[----:B------:R-:W-:Y:S01]  /*c750*/  LOP3.LUT R4, R4, 0xd8, RZ, 0xc0, !PT ;  /* 0x000000d804047812 */ /* 0x000fe200078ec0ff */
[----:B------:R-:W-:Y:S02]  /*c760*/  IMAD.SHL.U32 R11, R6, 0x8, RZ ;  /* 0x00000008060b7824 */ /* 0x000fe400078e00ff */
[----:B------:R-:W-:Y:S01]  /*c770*/  IMAD R8, R26, UR5, R3 ;  /* 0x000000051a087c24 */ /* 0x000fe2000f8e0203 */
[----:B------:R-:W-:-:S02]  /*c780*/  LOP3.LUT R4, R4, 0x18, R6, 0x78, !PT ;  /* 0x0000001804047812 */ /* 0x000fc400078e7806 */
[----:B------:R-:W-:Y:S02]  /*c790*/  LEA R6, P0, R2, UR6, 0x1 ;  /* 0x0000000602067c11 */ /* 0x000fe4000f8008ff */
[----:B------:R-:W-:Y:S02]  /*c7a0*/  LOP3.LUT R4, R4, 0x320, R11, 0xf8, !PT ;  /* 0x0000032004047812 */ /* 0x000fe400078ef80b */
[----:B------:R-:W-:-:S03]  /*c7b0*/  LEA.HI.X R8, R2, UR7, R8, 0x1, P0 ;  /* 0x0000000702087c11 */ /* 0x000fc600080f0c08 */
[----:B------:R-:W-:Y:S01]  /*c7c0*/  IMAD R4, R22, 0x3000, R4 ;  /* 0x0000300016047824 */ /* 0x000fe200078e0204 */
[----:B------:R-:W-:Y:S06]  /*c7d0*/  BRA.DIV UR4, `(.L_x_10268) ;  /* 0x0000003204907947 */ /* 0x000fec000b800000 */
[----:B------:R-:W0:Y:S01]  /*c7e0*/  S2R R3, SR_TID.X ;  /* 0x0000000000037919 */ /* 0x000e220000002100 */
[----:B------:R-:W-:Y:S01]  /*c7f0*/  LOP3.LUT P6, RZ, R16, 0x4, RZ, 0xc0, !PT ;  /* 0x0000000410ff7812 */ /* 0x000fe200078cc0ff */
[----:B------:R-:W-:Y:S01]  /*c800*/  IMAD R4, R4, 0x2, R17 ;  /* 0x0000000204047824 */ /* 0x000fe200078e0211 */
[----:B------:R-:W1:Y:S04]  /*c810*/  SHFL.IDX PT, R2, R6, RZ, 0x1c1f ;  /* 0x001c1fff06027589 */ /* 0x000e6800000e0000 */
[----:B------:R-:W-:Y:S01]  /*c820*/  SHFL.IDX PT, R25, R8, 0x2, 0x1c1f ;  /* 0x005c1f0008197f89 */ /* 0x000fe200000e0000 */
[----:B0-----:R-:W-:-:S03]  /*c830*/  IMAD.SHL.U32 R11, R3, 0x8, RZ ;  /* 0x00000008030b7824 */ /* 0x001fc600078e00ff */
[----:B------:R-:W0:Y:S02]  /*c840*/  SHFL.IDX PT, R3, R8, RZ, 0x1c1f ;  /* 0x001c1fff08037589 */ /* 0x000e2400000e0000 */
[----:B------:R-:W-:-:S05]  /*c850*/  LOP3.LUT R11, R11, 0x18, RZ, 0xc0, !PT ;  /* 0x000000180b0b7812 */ /* 0x000fca00078ec0ff */
[----:B------:R-:W-:-:S05]  /*c860*/  IMAD.SHL.U32 R0, R11, 0x2, RZ ;  /* 0x000000020b007824 */ /* 0x000fca00078e00ff */
[----:B-1----:R-:W-:-:S05]  /*c870*/  IADD3 R2, P0, R2, R0, RZ ;  /* 0x0000000002027210 */ /* 0x002fca0007f1e0ff */
[----:B0-----:R-:W-:-:S05]  /*c880*/  IMAD.X R3, RZ, RZ, R3, P0 ;  /* 0x000000ffff037224 */ /* 0x001fca00000e0603 */
        /* <DEDUP_REMOVED lines=18> */
.L_x_10350:
        /* <DEDUP_REMOVED lines=11> */
.L_x_10269:
        /* <DEDUP_REMOVED lines=11> */
.L_x_10270:
[----:B------:R1:W-:Y:S01]  /*cb10*/  SYNCS.ARRIVE.TRANS64.A1T0 RZ, [R5+URZ+0x2d830], RZ ;  /* 0x02d830ff05ff79a7 */ /* 0x0003e2000810003f */
[----:B------:R-:W-:Y:S05]  /*cb20*/  @!P5 BRA `(.L_x_10271) ;  /* 0x000000000004d947 */ /* 0x000fea0003800000 */
[----:B------:R-:W-:Y:S01]  /*cb30*/  BPT.TRAP 0x1 ;  /* 0x000000040000795c */ /* 0x000fe20000300000 */
.L_x_10271:
[----:B------:R-:W-:Y:S01]  /*cb40*/  SHF.L.U32 R2, R20, 0x1f, RZ ;  /* 0x0000001f14027819 */ /* 0x000fe200000006ff */
[----:B-1----:R-:W-:Y:S01]  /*cb50*/  IMAD R5, R10, 0x8, R17 ;  /* 0x000000080a057824 */ /* 0x002fe200078e0211 */
[----:B------:R-:W-:Y:S03]  /*cb60*/  BSSY B1, `(.L_x_10272) ;  /* 0x0000003000017945 */ /* 0x000fe60003800000 */
[----:B------:R-:W1:Y:S02]  /*cb70*/  SYNCS.PHASECHK.TRANS64.TRYWAIT P0, [R5+URZ+0x2d860], R2 ;  /* 0x02d86002050075a7 */ /* 0x000e64000800017f */
[----:B-1----:R-:W-:Y:S05]  /*cb80*/  @!P0 BRA `(.L_x_10273) ;  /* 0x0000003000f88947 */ /* 0x002fea0003800000 */
.L_x_10351:
[----:B------:R-:W-:Y:S05]  /*cb90*/  BSYNC B1 ;  /* 0x0000000000017941 */ /* 0x000fea0003800000 */
.L_x_10272:
[----:B------:R-:W2:Y:S04]  /*cba0*/  LDL R11, [R1+0xc] ;  /* 0x00000c00010b7983 */ /* 0x000ea80000100800 */
[----:B0-----:R-:W2:Y:S01]  /*cbb0*/  LDL.LU R6, [R1] ;  /* 0x0000000001067983 */ /* 0x001ea20000300800 */
[----:B------:R-:W0:Y:S01]  /*cbc0*/  S2R R12, SR_TID.X ;  /* 0x00000000000c7919 */ /* 0x000e220000002100 */
[----:B------:R-:W-:Y:S01]  /*cbd0*/  UMOV UR4, 0xffffffff ;  /* 0xffffffff00047882 */ /* 0x000fe20000000000 */
[C---:B0-----:R-:W-:Y:S01]  /*cbe0*/  IMAD.SHL.U32 R4, R12.reuse, 0x8, RZ ;  /* 0x000000080c047824 */ /* 0x041fe200078e00ff */
[C---:B------:R-:W-:Y:S01]  /*cbf0*/  LOP3.LUT R3, R12.reuse, 0x7f, RZ, 0xc0, !PT ;  /* 0x0000007f0c037812 */ /* 0x040fe200078ec0ff */
[----:B------:R-:W-:-:S03]  /*cc00*/  IMAD.SHL.U32 R8, R12, 0x8, RZ ;  /* 0x000000080c087824 */ /* 0x000fc600078e00ff */
[----:B------:R-:W-:-:S04]  /*cc10*/  LOP3.LUT R4, R4, 0xd8, RZ, 0xc0, !PT ;  /* 0x000000d804047812 */ /* 0x000fc800078ec0ff */
[----:B------:R-:W-:Y:S02]  /*cc20*/  LOP3.LUT R4, R4, 0x18, R12, 0x78, !PT ;  /* 0x0000001804047812 */ /* 0x000fe400078e780c */
[----:B------:R-:W-:Y:S02]  /*cc30*/  SHF.R.U32.HI R3, RZ, 0x2, R3 ;  /* 0x00000002ff037819 */ /* 0x000fe40000011603 */
[----:B------:R-:W-:-:S05]  /*cc40*/  LOP3.LUT R4, R4, 0x320, R8, 0xf8, !PT ;  /* 0x0000032004047812 */ /* 0x000fca00078ef808 */
[----:B------:R-:W-:Y:S02]  /*cc50*/  IMAD R4, R10, 0x3000, R4 ;  /* 0x000030000a047824 */ /* 0x000fe400078e0204 */
        /* <DEDUP_REMOVED lines=36> */
[----:B0-2---:R0:W1:Y:S02]  /*cea0*/  SHFL.IDX PT, R2, R18, 0x3, 0x1c1f ;  /* 0x007c1f0012027f89 */ /* 0x00506400000e0000 */
.L_x_10361:
[----:B-1----:R-:W-:Y:S01]  /*ceb0*/  IADD3 R2, P0, R2, R0, RZ ;  /* 0x0000000002027210 */ /* 0x002fe20007f1e0ff */
        /* <DEDUP_REMOVED lines=25> */
[----:B------:R-:W-:Y:S01]  /*d050*/  LEA.HI.X R0, R2, UR7, R0, 0x1, P0 ;  /* 0x0000000702007c11 */ /* 0x000fe200080f0c00 */
[----:B------:R-:W-:Y:S01]  /*d060*/  NOP ;  /* 0x0000000000007918 */ /* 0x000fe20000000000 */
[----:B------:R-:W-:-:S13]  /*d070*/  PLOP3.LUT P0, PT, PT, PT, PT, 0x80, 0x0 ;  /* 0x000000000000781c */ /* 0x000fda0003f0f070 */
.L_x_10275:
[----:B------:R-:W-:Y:S02]  /*d080*/  PLOP3.LUT P4, PT, P4, P0, PT, 0xa2, 0x0 ;  /* 0x000000000000781c */ /* 0x000fe40002781472 */
[----:B------:R-:W-:-:S08]  /*d090*/  @P0 R2UR P4, UR4, R5 ;  /* 0x00000000050402ca */ /* 0x000fd00000080000 */
[----:B------:R-:W-:-:S05]  /*d0a0*/  @P0 PLOP3.LUT P0, PT, P4, PT, PT, 0x80, 0x0 ;  /* 0x000000000000081c */ /* 0x000fca000270f070 */
[----:B------:R-:W-:Y:S01]  /*d0b0*/  @!P4 SYNCS.ARRIVE.TRANS64.RED.A0T1 RZ, [UR4+0x2d850], RZ ;  /* 0x02d850ffffffc9a7 */ /* 0x000fe20008200404 */
[----:B------:R-:W-:Y:S07]  /*d0c0*/  @!P4 ARRIVES.LDGSTSBAR.64.TRANSCNT [UR4+0x2d850] ;  /* 0x02d85000ff00c9b0 */ /* 0x000fee0008000a84 */
[----:B------:R-:W-:Y:S05]  /*d0d0*/  @P0 BRA.U.ANY `(.L_x_10275) ;  /* 0xfffffffd00e80947 */ /* 0x000fea000393ffff */
[----:B------:R-:W-:Y:S01]  /*d0e0*/  NOP ;  /* 0x0000000000007918 */ /* 0x000fe20000000000 */
[----:B------:R-:W2:Y:S01]  /*d0f0*/  LDL R2, [R1+0x48] ;  /* 0x0000480001027983 */ /* 0x000ea20000100800 */
[----:B------:R-:W-:Y:S01]  /*d100*/  IMAD.MOV.U32 R19, RZ, RZ, R0 ;  /* 0x000000ffff137224 */ /* 0x000fe200078e0000 */
[----:B--2---:R-:W-:-:S13]  /*d110*/  ISETP.NE.AND P5, PT, R2, 0x3, PT ;  /* 0x000000030200780c */ /* 0x004fda0003fa5270 */
[----:B------:R-:W-:Y:S05]  /*d120*/  @!P5 BRA `(.L_x_10276) ;  /* 0x000000000004d947 */ /* 0x000fea0003800000 */
[----:B------:R-:W-:Y:S01]  /*d130*/  BPT.TRAP 0x1 ;  /* 0x000000040000795c */ /* 0x000fe20000300000 */
.L_x_10276:
[----:B------:R-:W2:Y:S01]  /*d140*/  LDL R2, [R1+0x10] ;  /* 0x0000100001027983 */ /* 0x000ea20000100800 */
[----:B------:R1:W-:Y:S01]  /*d150*/  SYNCS.ARRIVE.TRANS64.A1T0 RZ, [R5+URZ+0x2d850], RZ ;  /* 0x02d850ff05ff79a7 */ /* 0x0003e2000810003f */
[C---:B------:R-:W-:Y:S02]  /*d160*/  VIADD R0, R23.reuse, 0xffffffff ;  /* 0xffffffff17007836 */ /* 0x040fe40000000000 */
[----:B------:R1:W-:Y:S01]  /*d170*/  STL [R1], R23 ;  /* 0x0000001701007387 */ /* 0x0003e20000100800 */
[----:B------:R-:W-:Y:S02]  /*d180*/  IMAD.MOV.U32 R20, RZ, RZ, R29 ;  /* 0x000000ffff147224 */ /* 0x000fe400078e001d */
[----:B------:R-:W-:Y:S01]  /*d190*/  IMAD.MOV.U32 R10, RZ, RZ, R22 ;  /* 0x000000ffff0a7224 */ /* 0x000fe200078e0016 */
[----:B--2---:R-:W-:-:S13]  /*d1a0*/  ISETP.GT.AND P0, PT, R23, R2, PT ;  /* 0x000000021700720c */ /* 0x004fda0003f04270 */
[----:B-1----:R-:W-:Y:S05]  /*d1b0*/  @P0 BRA `(.L_x_10277) ;  /* 0xfffffff000580947 */ /* 0x002fea000383ffff */
.L_x_10264:
[----:B------:R-:W-:Y:S05]  /*d1c0*/  BSYNC B0 ;  /* 0x0000000000007941 */ /* 0x000fea0003800000 */
.L_x_10263:
[----:B------:R-:W1:Y:S01]  /*d1d0*/  S2R R2, SR_TID.X ;  /* 0x0000000000027919 */ /* 0x000e620000002100 */
[----:B------:R-:W-:Y:S01]  /*d1e0*/  BSSY B0, `(.L_x_10278) ;  /* 0x0000010000007945 */ /* 0x000fe20003800000 */
[----:B-1----:R-:W-:-:S04]  /*d1f0*/  LOP3.LUT R2, R2, 0x7f, RZ, 0xc0, !PT ;  /* 0x0000007f02027812 */ /* 0x002fc800078ec0ff */
[----:B------:R-:W-:-:S13]  /*d200*/  ISETP.NE.AND P0, PT, R2, RZ, PT ;  /* 0x000000ff0200720c */ /* 0x000fda0003f05270 */
[----:B------:R-:W-:Y:S05]  /*d210*/  @P0 BRA `(.L_x_10279) ;  /* 0x0000000000300947 */ /* 0x000fea0003800000 */
[----:B0-----:R-:W0:Y:S01]  /*d220*/  S2R R5, SR_LANEID ;  /* 0x0000000000057919 */ /* 0x001e220000000000 */
        /* <DEDUP_REMOVED lines=10> */
[----:B0-----:R-:W-:-:S07]  /*d2d0*/  IADD3 R24, R0, UR38, R7 ;  /* 0x0000002600187c10 */ /* 0x001fce000fffe007 */
.L_x_10279:
[----:B------:R-:W-:Y:S05]  /*d2e0*/  BSYNC B0 ;  /* 0x0000000000007941 */ /* 0x000fea0003800000 */
.L_x_10278:
[----:B------:R-:W2:Y:S02]  /*d2f0*/  LDL R0, [R1+0x48] ;  /* 0x0000480001007983 */ /* 0x000ea40000100800 */
[----:B--2---:R-:W-:-:S13]  /*d300*/  ISETP.NE.AND P0, PT, R0, 0x3, PT ;  /* 0x000000030000780c */ /* 0x004fda0003f05270 */
[----:B------:R-:W-:Y:S05]  /*d310*/  @!P0 BRA `(.L_x_10280) ;  /* 0x0000000000048947 */ /* 0x000fea0003800000 */
[----:B------:R-:W-:Y:S01]  /*d320*/  BPT.TRAP 0x1 ;  /* 0x000000040000795c */ /* 0x000fe20000300000 */
.L_x_10280:
[----:B------:R-:W2:Y:S01]  /*d330*/  LDL.LU R2, [R1+0xc] ;  /* 0x00000c0001027983 */ /* 0x000ea20000300800 */
[----:B------:R-:W-:Y:S01]  /*d340*/  LEA R0, R22, R17, 0x3 ;  /* 0x0000001116007211 */ /* 0x000fe200078e18ff */
[----:B------:R-:W-:Y:S01]  /*d350*/  BSSY B0, `(.L_x_10281) ;  /* 0x0000005000007945 */ /* 0x000fe20003800000 */
[----:B------:R-:W-:-:S04]  /*d360*/  SHF.L.U32 R3, R29, 0x1f, RZ ;  /* 0x0000001f1d037819 */ /* 0x000fc800000006ff */
[----:B------:R-:W1:Y:S01]  /*d370*/  SYNCS.PHASECHK.TRANS64.TRYWAIT P0, [R0+URZ+0x2d860], R3 ;  /* 0x02d86003000075a7 */ /* 0x000e62000800017f */
[----:B--2---:R-:W-:Y:S01]  /*d380*/  IMAD R6, R23, -0x80, R2 ;  /* 0xffffff8017067824 */ /* 0x004fe200078e0202 */
[----:B-1----:R-:W-:Y:S06]  /*d390*/  @!P0 BRA `(.L_x_10282) ;  /* 0x00000030006c8947 */ /* 0x002fec0003800000 */
.L_x_10362:
[----:B------:R-:W-:Y:S05]  /*d3a0*/  BSYNC B0 ;  /* 0x0000000000007941 */ /* 0x000fea0003800000 */
.L_x_10281:
[----:B------:R-:W0:Y:S01]  /*d3b0*/  S2R R2, SR_TID.X ;  /* 0x0000000000027919 */ /* 0x000e220000002100 */
[----:B------:R-:W-:Y:S01]  /*d3c0*/  UMOV UR4, 0xffffffff ;  /* 0xffffffff00047882 */ /* 0x000fe20000000000 */
[----:B------:R-:W2:Y:S01]  /*d3d0*/  S2R R7, SR_TID.X ;  /* 0x0000000000077919 */ /* 0x000ea20000002100 */
[----:B0-----:R-:W-:Y:S01]  /*d3e0*/  LOP3.LUT R5, R2, 0x7f, RZ, 0xc0, !PT ;  /* 0x0000007f02057812 */ /* 0x001fe200078ec0ff */
[----:B--2---:R-:W-:-:S03]  /*d3f0*/  IMAD.SHL.U32 R2, R7, 0x8, RZ ;  /* 0x0000000807027824 */ /* 0x004fc600078e00ff */
[----:B------:R-:W-:Y:S01]  /*d400*/  SHF.R.U32.HI R5, RZ, 0x2, R5 ;  /* 0x00000002ff057819 */ /* 0x000fe20000011605 */
[----:B------:R-:W-:Y:S01]  /*d410*/  IMAD.SHL.U32 R4, R7, 0x8, RZ ;  /* 0x0000000807047824 */ /* 0x000fe200078e00ff */
[----:B------:R-:W-:-:S03]  /*d420*/  LOP3.LUT R2, R2, 0xd8, RZ, 0xc0, !PT ;  /* 0x000000d802027812 */ /* 0x000fc600078ec0ff */
[----:B------:R-:W-:Y:S01]  /*d430*/  IMAD.IADD R6, R6, 0x1, -R5 ;  /* 0x0000000106067824 */ /* 0x000fe200078e0a05 */
[----:B------:R-:W-:-:S04]  /*d440*/  LOP3.LUT R2, R2, 0x18, R7, 0x78, !PT ;  /* 0x0000001802027812 */ /* 0x000fc800078e7807 */
[----:B------:R-:W-:-:S05]  /*d450*/  LOP3.LUT R2, R2, 0x320, R4, 0xf8, !PT ;  /* 0x0000032002027812 */ /* 0x000fca00078ef804 */
[----:B------:R-:W-:Y:S01]  /*d460*/  IMAD R4, R22, 0x3000, R2 ;  /* 0x0000300016047824 */ /* 0x000fe200078e0202 */
[----:B------:R-:W-:Y:S06]  /*d470*/  BRA.DIV UR4, `(.L_x_10283) ;  /* 0x0000003204487947 */ /* 0x000fec000b800000 */
[----:B------:R-:W0:Y:S01]  /*d480*/  S2R R2, SR_TID.X ;  /* 0x0000000000027919 */ /* 0x000e220000002100 */
[----:B------:R-:W-:Y:S01]  /*d490*/  ULDC UR4, c[0x0][0x2f4] ;  /* 0x0000bd0000047ab9 */ /* 0x000fe20000000800 */
[----:B------:R-:W-:Y:S01]  /*d4a0*/  IMAD R4, R4, 0x2, R17 ;  /* 0x0000000204047824 */ /* 0x000fe200078e0211 */
[----:B------:R-:W2:Y:S04]  /*d4b0*/  SHFL.IDX PT, R14, R18, RZ, 0x1c1f ;  /* 0x001c1fff120e7589 */ /* 0x000ea800000e0000 */
[----:B-1----:R-:W1:Y:S01]  /*d4c0*/  SHFL.IDX PT, R3, R19, RZ, 0x1c1f ;  /* 0x001c1fff13037589 */ /* 0x002e6200000e0000 */
[----:B0-----:R-:W-:-:S05]  /*d4d0*/  IMAD.SHL.U32 R7, R2, 0x8, RZ ;  /* 0x0000000802077824 */ /* 0x001fca00078e00ff */
[----:B------:R-:W-:-:S04]  /*d4e0*/  LOP3.LUT R7, R7, 0x18, RZ, 0xc0, !PT ;  /* 0x0000001807077812 */ /* 0x000fc800078ec0ff */
[C---:B------:R-:W-:Y:S01]  /*d4f0*/  ISETP.GE.AND P2, PT, R7.reuse, UR4, PT ;  /* 0x0000000407007c0c */ /* 0x040fe2000bf46270 */
[C---:B------:R-:W-:Y:S01]  /*d500*/  IMAD.SHL.U32 R5, R7.reuse, 0x2, RZ ;  /* 0x0000000207057824 */ /* 0x040fe200078e00ff */
[C---:B------:R-:W-:Y:S02]  /*d510*/  LOP3.LUT R8, R7.reuse, 0x20, RZ, 0xfc, !PT ;  /* 0x0000002007087812 */ /* 0x040fe400078efcff */
[----:B------:R-:W-:Y:S02]  /*d520*/  ISETP.LT.OR P4, PT, R6, 0x1, P2 ;  /* 0x000000010600780c */ /* 0x000fe40001781670 */
[----:B--2---:R-:W-:Y:S02]  /*d530*/  IADD3 R2, P0, R14, R5, RZ ;  /* 0x000000050e027210 */ /* 0x004fe40007f1e0ff */
[----:B------:R-:W-:Y:S01]  /*d540*/  LOP3.LUT R7, R7, 0x40, RZ, 0xfc, !PT ;  /* 0x0000004007077812 */ /* 0x000fe200078efcff */
[----:B------:R-:W0:Y:S01]  /*d550*/  SHFL.IDX PT, R14, R18, 0x1, 0x1c1f ;  /* 0x003c1f00120e7f89 */ /* 0x000e2200000e0000 */
[----:B------:R-:W-:Y:S01]  /*d560*/  ISETP.GE.AND P1, PT, R8, UR4, PT ;  /* 0x0000000408007c0c */ /* 0x000fe2000bf26270 */
[----:B-1----:R-:W-:Y:S01]  /*d570*/  IMAD.X R3, RZ, RZ, R3, P0 ;  /* 0x000000ffff037224 */ /* 0x002fe200000e0603 */
[----:B------:R-:W-:-:S02]  /*d580*/  ISETP.GE.AND P0, PT, R7, UR4, PT ;  /* 0x0000000407007c0c */ /* 0x000fc4000bf06270 */
[----:B------:R-:W-:-:S03]  /*d590*/  ISETP.LT.OR P3, PT, R6, 0x1, P1 ;  /* 0x000000010600780c */ /* 0x000fc60000f61670 */
[----:B------:R-:W-:Y:S01]  /*d5a0*/  LDGSTS.E.BYPASS.LTC128B.128 [R4+0x400], desc[UR36][R2.64], !P4 ;  /* 0x0040000002047fae */ /* 0x000fe2000e101d64 */
[----:B------:R-:W-:-:S09]  /*d5b0*/  ISETP.LT.OR P4, PT, R6, 0x1, P0 ;  /* 0x000000010600780c */ /* 0x000fd20000781670 */
[----:B------:R-:W-:Y:S04]  /*d5c0*/  LDGSTS.E.BYPASS.LTC128B.128 [R4+0x2400], desc[UR36][R2.64+0x40], !P3 ;  /* 0x0240004002047fae */ /* 0x000fe8000d901d64 */
[----:B------:R1:W-:Y:S01]  /*d5d0*/  LDGSTS.E.BYPASS.LTC128B.128 [R4+0x4400], desc[UR36][R2.64+0x80], !P4 ;  /* 0x0440008002047fae */ /* 0x0003e2000e101d64 */
[----:B------:R-:W-:-:S03]  /*d5e0*/  ISETP.LT.OR P4, PT, R6, 0x21, P2 ;  /* 0x000000210600780c */ /* 0x000fc60001781670 */
[----:B-1----:R-:W1:Y:S01]  /*d5f0*/  SHFL.IDX PT, R3, R19, 0x1, 0x1c1f ;  /* 0x003c1f0013037f89 */ /* 0x002e6200000e0000 */
[----:B0-----:R-:W-:-:S03]  /*d600*/  IADD3 R2, P3, R14, R5, RZ ;  /* 0x000000050e027210 */ /* 0x001fc60007f7e0ff */
[----:B------:R-:W0:Y:S02]  /*d610*/  SHFL.IDX PT, R14, R18, 0x2, 0x1c1f ;  /* 0x005c1f00120e7f89 */ /* 0x000e2400000e0000 */
[----:B-1----:R-:W-:Y:S01]  /*d620*/  IMAD.X R3, RZ, RZ, R3, P3 ;  /* 0x000000ffff037224 */ /* 0x002fe200018e0603 */
[----:B------:R-:W-:-:S04]  /*d630*/  ISETP.LT.OR P3, PT, R6, 0x21, P1 ;  /* 0x000000210600780c */ /* 0x000fc80000f61670 */
[----:B------:R-:W-:Y:S01]  /*d640*/  LDGSTS.E.BYPASS.LTC128B.128 [R4+0xc00], desc[UR36][R2.64], !P4 ;  /* 0x00c0000002047fae */ /* 0x000fe2000e101d64 */
[----:B------:R-:W-:-:S08]  /*d650*/  ISETP.LT.OR P4, PT, R6, 0x21, P0 ;  /* 0x000000210600780c */ /* 0x000fd00000781670 */
[----:B------:R-:W-:Y:S05]  /*d660*/  LDGSTS.E.BYPASS.LTC128B.128 [R4+0x2c00], desc[UR36][R2.64+0x40], !P3 ;  /* 0x02c0004002047fae */ /* 0x000fea000d901d64 */
[----:B------:R1:W-:Y:S01]  /*d670*/  LDGSTS.E.BYPASS.LTC128B.128 [R4+0x4c00], desc[UR36][R2.64+0x80], !P4 ;  /* 0x04c0008002047fae */ /* 0x0003e2000e101d64 */
[----:B------:R-:W-:-:S03]  /*d680*/  ISETP.LT.OR P4, PT, R6, 0x41, P2 ;  /* 0x000000410600780c */ /* 0x000fc60001781670 */
[----:B-1----:R-:W1:Y:S01]  /*d690*/  SHFL.IDX PT, R3, R19, 0x2, 0x1c1f ;  /* 0x005c1f0013037f89 */ /* 0x002e6200000e0000 */
[----:B0-----:R-:W-:-:S03]  /*d6a0*/  IADD3 R2, P3, R14, R5, RZ ;  /* 0x000000050e027210 */ /* 0x001fc60007f7e0ff */
[----:B------:R-:W0:Y:S04]  /*d6b0*/  SHFL.IDX PT, R19, R19, 0x3, 0x1c1f ;  /* 0x007c1f0013137f89 */ /* 0x000e2800000e0000 */
[----:B------:R2:W3:Y:S01]  /*d6c0*/  SHFL.IDX PT, R14, R18, 0x3, 0x1c1f ;  /* 0x007c1f00120e7f89 */ /* 0x0004e200000e0000 */
[----:B-1----:R-:W-:Y:S01]  /*d6d0*/  IMAD.X R3, RZ, RZ, R3, P3 ;  /* 0x000000ffff037224 */ /* 0x002fe200018e0603 */
[----:B------:R-:W-:-:S04]  /*d6e0*/  ISETP.LT.OR P3, PT, R6, 0x41, P1 ;  /* 0x000000410600780c */ /* 0x000fc80000f61670 */
[----:B------:R2:W-:Y:S01]  /*d6f0*/  LDGSTS.E.BYPASS.LTC128B.128 [R4+0x1400], desc[UR36][R2.64], !P4 ;  /* 0x0140000002047fae */ /* 0x0005e2000e101d64 */
[----:B------:R-:W-:-:S08]  /*d700*/  ISETP.LT.OR P4, PT, R6, 0x41, P0 ;  /* 0x000000410600780c */ /* 0x000fd00000781670 */
[----:B------:R2:W-:Y:S05]  /*d710*/  LDGSTS.E.BYPASS.LTC128B.128 [R4+0x3400], desc[UR36][R2.64+0x40], !P3 ;  /* 0x0340004002047fae */ /* 0x0005ea000d901d64 */
[----:B0--3--:R2:W-:Y:S02]  /*d720*/  LDGSTS.E.BYPASS.LTC128B.128 [R4+0x5400], desc[UR36][R2.64+0x80], !P4 ;  /* 0x0540008002047fae */ /* 0x0095e4000e101d64 */
.L_x_10372:
[C---:B------:R-:W-:Y:S02]  /*d730*/  ISETP.LT.OR P2, PT, R6.reuse, 0x61, P2 ;  /* 0x000000610600780c */ /* 0x040fe40001741670 */
[C---:B------:R-:W-:Y:S02]  /*d740*/  ISETP.LT.OR P1, PT, R6.reuse, 0x61, P1 ;  /* 0x000000610600780c */ /* 0x040fe40000f21670 */
[----:B------:R-:W-:Y:S02]  /*d750*/  ISETP.LT.OR P0, PT, R6, 0x61, P0 ;  /* 0x000000610600780c */ /* 0x000fe40000701670 */
[----:B--2---:R-:W-:-:S05]  /*d760*/  IADD3 R2, P3, R14, R5, RZ ;  /* 0x000000050e027210 */ /* 0x004fca0007f7e0ff */
        /* <DEDUP_REMOVED lines=9> */
.L_x_10284:
        /* <DEDUP_REMOVED lines=11> */
.L_x_10285:
[----:B------:R-:W-:Y:S01]  /*d8b0*/  VIADD R22, R22, 0x1 ;  /* 0x0000000116167836 */ /* 0x000fe20000000000 */
[----:B------:R0:W-:Y:S04]  /*d8c0*/  SYNCS.ARRIVE.TRANS64.A1T0 RZ, [R0+URZ+0x2d850], RZ ;  /* 0x02d850ff00ff79a7 */ /* 0x0001e8000810003f */
[----:B------:R-:W-:-:S04]  /*d8d0*/  ISETP.NE.AND P0, PT, R22, 0x2, PT ;  /* 0x000000021600780c */ /* 0x000fc80003f05270 */
[----:B0-----:R-:W-:Y:S02]  /*d8e0*/  SEL R0, RZ, 0x1, P0 ;  /* 0x00000001ff007807 */ /* 0x001fe40000000000 */
[----:B------:R-:W-:Y:S02]  /*d8f0*/  SEL R22, R22, RZ, P0 ;  /* 0x000000ff16167207 */ /* 0x000fe40000000000 */
[----:B------:R-:W-:-:S07]  /*d900*/  LOP3.LUT R29, R29, R0, RZ, 0x3c, !PT ;  /* 0x000000001d1d7212 */ /* 0x000fce00078e3cff */
.L_x_10244:
[----:B------:R-:W-:Y:S05]  /*d910*/  BSYNC B7 ;  /* 0x0000000000077941 */ /* 0x000fea0003800000 */
.L_x_10242:
        /* <DEDUP_REMOVED lines=11> */
.L_x_10286:
        /* <DEDUP_REMOVED lines=15> */
[C---:B------:R-:W-:Y:S02]  /*dac0*/  ISETP.GE.U32.AND P2, PT, R8.reuse, 0x2, PT ;  /* 0x000000020800780c */ /* 0x040fe40003f46070 */
[C---:B------:R-:W-:Y:S01]  /*dad0*/  ISETP.GE.U32.AND P3, PT, R8.reuse, 0x4, PT ;  /* 0x000000040800780c */ /* 0x040fe20003f66070 */
[----:B------:R-:W-:Y:S01]  /*dae0*/  SHFL.IDX PT, R0, R24, RZ, 0x1f ;  /* 0x00001fff18007589 */ /* 0x000fe200000e0000 */
[C---:B------:R-:W-:Y:S02]  /*daf0*/  ISETP.GE.U32.AND P4, PT, R8.reuse, 0x8, PT ;  /* 0x000000080800780c */ /* 0x040fe40003f86070 */
[----:B------:R-:W-:Y:S01]  /*db00*/  ISETP.GE.U32.AND P5, PT, R8, 0x10, PT ;  /* 0x000000100800780c */ /* 0x000fe20003fa6070 */
[----:B------:R0:W-:Y:S02]  /*db10*/  SHFL.IDX PT, R6, R24, 0x1, 0x1f ;  /* 0x00201f0018067f89 */ /* 0x0001e400000e0000 */
[----:B0-----:R-:W-:-:S02]  /*db20*/  IMAD.MOV.U32 R24, RZ, RZ, RZ ;  /* 0x000000ffff187224 */ /* 0x001fc400078e00ff */
[----:B--2---:R-:W-:Y:S02]  /*db30*/  @!P1 IMAD.MOV.U32 R4, RZ, RZ, R7 ;  /* 0x000000ffff049224 */ /* 0x004fe400078e0007 */
        /* <DEDUP_REMOVED lines=20> */
.L_x_10382:
[----:B------:R-:W-:Y:S02]  /*dc80*/  ULDC UR4, c[0x0][0xc38] ;  /* 0x00030e0000047ab9 */ /* 0x000fe40000000800 */
[----:B------:R-:W-:-:S04]  /*dc90*/  IMAD.U32 R3, RZ, RZ, UR4 ;  /* 0x00000004ff037e24 */ /* 0x000fc8000f8e00ff */
[----:B-1----:R-:W-:-:S04]  /*dca0*/  IMAD R5, R14, R3, RZ ;  /* 0x000000030e057224 */ /* 0x002fc800078e02ff */
[----:B------:R-:W-:-:S05]  /*dcb0*/  IMAD.IADD R6, R6, 0x1, R5 ;  /* 0x0000000106067824 */ /* 0x000fca00078e0205 */
[----:B------:R-:W-:-:S13]  /*dcc0*/  ISETP.GT.AND P6, PT, R6, R0, PT ;  /* 0x000000000600720c */ /* 0x000fda0003fc4270 */
[----:B------:R-:W-:Y:S05]  /*dcd0*/  @P6 BRA `(.L_x_10289) ;  /* 0x0000000000a46947 */ /* 0x000fea0003800000 */
.L_x_10292:
        /* <DEDUP_REMOVED lines=9> */
[----:B------:R-:W0:Y:S02]  /*dd70*/  @!P6 LDC.64 R2, c[0x0][0xc80] ;  /* 0x00032000ff02eb82 */ /* 0x000e240000000a00 */
[----:B0-----:R-:W-:-:S05]  /*dd80*/  @!P6 IMAD.WIDE R2, R5, 0x4, R2 ;  /* 0x000000040502e825 */ /* 0x001fca00078e0202 */
[----:B------:R0:W2:Y:S01]  /*dd90*/  @!P6 LDG.E R4, desc[UR36][R2.64] ;  /* 0x000000240204e981 */ /* 0x0000a2000c1e1900 */
[----:B------:R-:W-:Y:S01]  /*dda0*/  IMAD.MOV.U32 R7, RZ, RZ, RZ ;  /* 0x000000ffff077224 */ /* 0x000fe200078e00ff */
[----:B0-----:R-:W0:Y:S02]  /*ddb0*/  @!P6 LDC.64 R2, c[0x0][0xc78] ;  /* 0x00031e00ff02eb82 */ /* 0x001e240000000a00 */
[----:B0-----:R-:W-:-:S05]  /*ddc0*/  @!P6 IMAD.WIDE R2, R5, 0x4, R2 ;  /* 0x000000040502e825 */ /* 0x001fca00078e0202 */
        /* <DEDUP_REMOVED lines=20> */
.L_x_10390:
[----:B------:R-:W-:Y:S02]  /*df10*/  ULDC UR4, c[0x0][0xc38] ;  /* 0x00030e0000047ab9 */ /* 0x000fe40000000800 */
[----:B------:R-:W-:-:S04]  /*df20*/  IMAD.U32 R3, RZ, RZ, UR4 ;  /* 0x00000004ff037e24 */ /* 0x000fc8000f8e00ff */
[----:B-1----:R-:W-:-:S04]  /*df30*/  IMAD R5, R14, R3, RZ ;  /* 0x000000030e057224 */ /* 0x002fc800078e02ff */
[----:B------:R-:W-:-:S05]  /*df40*/  IMAD.IADD R6, R5, 0x1, R6 ;  /* 0x0000000105067824 */ /* 0x000fca00078e0206 */
[----:B------:R-:W-:-:S13]  /*df50*/  ISETP.GT.AND P6, PT, R6, R0, PT ;  /* 0x000000000600720c */ /* 0x000fda0003fc4270 */
[----:B------:R-:W-:Y:S05]  /*df60*/  @!P6 BRA `(.L_x_10292) ;  /* 0xfffffffc005ce947 */ /* 0x000fea000383ffff */
.L_x_10289:
        /* <DEDUP_REMOVED lines=9> */
.L_x_10395:
[----:B------:R-:W-:-:S13]  /*e000*/  ISETP.NE.AND P0, PT, R6, RZ, PT ;  /* 0x000000ff0600720c */ /* 0x000fda0003f05270 */
[----:B------:R-:W-:Y:S05]  /*e010*/  @!P0 BRA `(.L_x_10294) ;  /* 0x0000000000108947 */ /* 0x000fea0003800000 */
[----:B------:R-:W-:Y:S01]  /*e020*/  UMOV UR4, 0xffffffff ;  /* 0xffffffff00047882 */ /* 0x000fe20000000000 */
[----:B------:R-:W-:Y:S02]  /*e030*/  VIADD R12, R5, 0xffffffff ;  /* 0xffffffff050c7836 */ /* 0x000fe40000000000 */
[----:B------:R-:W-:Y:S05]  /*e040*/  BRA.DIV UR4, `(.L_x_10295) ;  /* 0x0000003604147947 */ /* 0x000fea000b800000 */
[----:B------:R4:W0:Y:S02]  /*e050*/  SHFL.IDX PT, R24, R2, R12, 0x1f ;  /* 0x00001f0c02187589 */ /* 0x00082400000e0000 */
.L_x_10294:
[----:B0-----:R-:W-:Y:S01]  /*e060*/  IMAD R24, R24, R3, R8 ;  /* 0x0000000318187224 */ /* 0x001fe200078e0208 */
[-C--:B--2---:R-:W-:Y:S01]  /*e070*/  IABS R8, R4.reuse ;  /* 0x0000000400087213 */ /* 0x084fe20000000000 */
[----:B----4-:R-:W-:Y:S02]  /*e080*/  IMAD.MOV.U32 R2, RZ, RZ, RZ ;  /* 0x000000ffff027224 */ /* 0x010fe400078e00ff */
[----:B------:R-:W-:Y:S01]  /*e090*/  IMAD.IADD R25, R0, 0x1, -R24 ;  /* 0x0000000100197824 */ /* 0x000fe200078e0a18 */
[----:B------:R-:W0:Y:S01]  /*e0a0*/  I2F.RP R6, R8 ;  /* 0x0000000800067306 */ /* 0x000e220000209400 */
[----:B------:R-:W-:Y:S01]  /*e0b0*/  IABS R0, R4 ;  /* 0x0000000400007213 */ /* 0x000fe20000000000 */
[----:B------:R-:W-:-:S04]  /*e0c0*/  IMAD.IADD R27, R5, 0x1, R27 ;  /* 0x00000001051b7824 */ /* 0x000fc800078e021b */
[----:B------:R-:W-:Y:S02]  /*e0d0*/  IMAD.MOV R0, RZ, RZ, -R0 ;  /* 0x000000ffff007224 */ /* 0x000fe400078e0a00 */
[----:B0-----:R-:W0:Y:S02]  /*e0e0*/  MUFU.RCP R6, R6 ;  /* 0x0000000600067308 */ /* 0x001e240000001000 */
[----:B0-----:R-:W-:-:S06]  /*e0f0*/  VIADD R9, R6, 0xffffffe ;  /* 0x0ffffffe06097836 */ /* 0x001fcc0000000000 */
[----:B------:R-:W0:Y:S02]  /*e100*/  F2I.FTZ.U32.TRUNC.NTZ R3, R9 ;  /* 0x0000000900037305 */ /* 0x000e24000021f000 */
[----:B0-----:R-:W-:-:S04]  /*e110*/  IMAD.MOV R11, RZ, RZ, -R3 ;  /* 0x000000ffff0b7224 */ /* 0x001fc800078e0a03 */
[----:B------:R-:W-:-:S04]  /*e120*/  IMAD R11, R11, R8, RZ ;  /* 0x000000080b0b7224 */ /* 0x000fc800078e02ff */
[----:B------:R-:W-:Y:S01]  /*e130*/  IMAD.HI.U32 R2, R3, R11, R2 ;  /* 0x0000000b03027227 */ /* 0x000fe200078e0002 */
[----:B------:R-:W-:-:S05]  /*e140*/  IABS R3, R25 ;  /* 0x0000001900037213 */ /* 0x000fca0000000000 */
[----:B------:R-:W-:-:S04]  /*e150*/  IMAD.HI.U32 R6, R2, R3, RZ ;  /* 0x0000000302067227 */ /* 0x000fc800078e00ff */
[----:B------:R-:W-:Y:S01]  /*e160*/  IMAD R3, R6, R0, R3 ;  /* 0x0000000006037224 */ /* 0x000fe200078e0203 */
[----:B---3--:R-:W-:Y:S01]  /*e170*/  IABS R0, R7 ;  /* 0x0000000700007213 */ /* 0x008fe20000000000 */
[----:B------:R-:W-:-:S03]  /*e180*/  IMAD.MOV.U32 R2, RZ, RZ, RZ ;  /* 0x000000ffff027224 */ /* 0x000fc600078e00ff */
[----:B------:R-:W-:-:S13]  /*e190*/  ISETP.GT.U32.AND P1, PT, R8, R3, PT ;  /* 0x000000030800720c */ /* 0x000fda0003f24070 */
[----:B------:R-:W-:Y:S02]  /*e1a0*/  @!P1 IMAD.IADD R3, R3, 0x1, -R8 ;  /* 0x0000000103039824 */ /* 0x000fe400078e0a08 */
[----:B------:R-:W-:Y:S01]  /*e1b0*/  @!P1 VIADD R6, R6, 0x1 ;  /* 0x0000000106069836 */ /* 0x000fe20000000000 */
[----:B------:R-:W-:Y:S02]  /*e1c0*/  ISETP.NE.AND P1, PT, R4, RZ, PT ;  /* 0x000000ff0400720c */ /* 0x000fe40003f25270 */
[----:B------:R-:W-:Y:S02]  /*e1d0*/  ISETP.GE.U32.AND P0, PT, R3, R8, PT ;  /* 0x000000080300720c */ /* 0x000fe40003f06070 */
[----:B------:R-:W0:Y:S11]  /*e1e0*/  I2F.RP R8, R0 ;  /* 0x0000000000087306 */ /* 0x000e360000209400 */
[----:B------:R-:W-:Y:S01]  /*e1f0*/  @P0 VIADD R6, R6, 0x1 ;  /* 0x0000000106060836 */ /* 0x000fe20000000000 */
        /* <DEDUP_REMOVED lines=8> */
[----:B------:R-:W-:-:S04]  /*e280*/  LOP3.LUT R3, R25, R4, RZ, 0x3c, !PT ;  /* 0x0000000419037212 */ /* 0x000fc800078e3cff */
[----:B------:R-:W-:-:S13]  /*e290*/  ISETP.GE.AND P2, PT, R3, RZ, PT ;  /* 0x000000ff0300720c */ /* 0x000fda0003f46270 */
        /* <DEDUP_REMOVED lines=22> */
.L_x_10290:
[----:B------:R-:W-:Y:S01]  /*e400*/  UMOV UR4, URZ ;  /* 0x0000003f00047c82 */ /* 0x000fe20008000000 */
[----:B------:R-:W-:Y:S01]  /*e410*/  UMOV UR5, URZ ;  /* 0x0000003f00057c82 */ /* 0x000fe20008000000 */
[----:B------:R-:W-:Y:S01]  /*e420*/  ULDC UR6, c[0x0][0xc3c] ;  /* 0x00030f0000067ab9 */ /* 0x000fe20000000800 */
[----:B------:R-:W-:Y:S01]  /*e430*/  IMAD.MOV.U32 R24, RZ, RZ, R0 ;  /* 0x000000ffff187224 */ /* 0x000fe200078e0000 */
[----:B------:R-:W-:Y:S01]  /*e440*/  MOV R27, UR6 ;  /* 0x00000006001b7c02 */ /* 0x000fe20008000f00 */
[----:B------:R-:W-:Y:S02]  /*e450*/  IMAD.U32 R25, RZ, RZ, UR4 ;  /* 0x00000004ff197e24 */ /* 0x000fe4000f8e00ff */
[----:B------:R-:W-:-:S07]  /*e460*/  IMAD.U32 R26, RZ, RZ, UR5 ;  /* 0x00000005ff1a7e24 */ /* 0x000fce000f8e00ff */
.L_x_10296:
        /* <DEDUP_REMOVED lines=10> */
.L_x_10287:
[----:B------:R-:W-:Y:S02]  /*e510*/  ULDC UR4, c[0x0][0xc3c] ;  /* 0x00030f0000047ab9 */ /* 0x000fe40000000800 */
[----:B-1----:R-:W-:-:S13]  /*e520*/  ISETP.GE.AND P0, PT, R27, UR4, PT ;  /* 0x000000041b007c0c */ /* 0x002fda000bf06270 */
[----:B------:R-:W-:Y:S05]  /*e530*/  @!P0 BRA `(.L_x_10297) ;  /* 0xffffffb400f48947 */ /* 0x000fea000383ffff */
[----:B------:R-:W-:Y:S05]  /*e540*/  BSYNC B8 ;  /* 0x0000000000087941 */ /* 0x000fea0003800000 */
.L_x_10236:
        /* <DEDUP_REMOVED lines=12> */
.L_x_10398:
[----:B------:R-:W-:Y:S05]  /*e610*/  BSYNC B0 ;  /* 0x0000000000007941 */ /* 0x000fea0003800000 */
.L_x_10298:
[----:B------:R-:W-:-:S03]  /*e620*/  UMOV UR4, 0xffffffff ;  /* 0xffffffff00047882 */ /* 0x000fc60000000000 */
[----:B------:R-:W-:Y:S05]  /*e630*/  BRA.DIV UR4, `(.L_x_10300) ;  /* 0x0000002e04d47947 */ /* 0x000fea000b800000 */
[----:B0-----:R-:W0:Y:S02]  /*e640*/  S2R R0, SR_TID.X ;  /* 0x0000000000007919 */ /* 0x001e240000002100 */
[----:B0-----:R-:W-:-:S04]  /*e650*/  SHF.R.U32.HI R0, RZ, 0x5, R0 ;  /* 0x00000005ff007819 */ /* 0x001fc80000011600 */
[----:B------:R-:W-:-:S05]  /*e660*/  LOP3.LUT R0, R0, 0x3, RZ, 0xc0, !PT ;  /* 0x0000000300007812 */ /* 0x000fca00078ec0ff */
[----:B------:R0:W1:Y:S02]  /*e670*/  SHFL.IDX PT, R14, R0, RZ, 0x1f ;  /* 0x00001fff000e7589 */ /* 0x00006400000e0000 */
.L_x_10401:
[----:B-1----:R-:W-:Y:S01]  /*e680*/  ISETP.NE.AND P0, PT, R14, RZ, PT ;  /* 0x000000ff0e00720c */ /* 0x002fe20003f05270 */
[----:B------:R-:W-:-:S12]  /*e690*/  BSSY B0, `(.L_x_10301) ;  /* 0x0000024000007945 */ /* 0x000fd80003800000 */
[----:B------:R-:W-:Y:S05]  /*e6a0*/  @P0 BRA `(.L_x_10302) ;  /* 0x0000000000880947 */ /* 0x000fea0003800000 */
[----:B------:R-:W-:-:S03]  /*e6b0*/  UMOV UR4, 0xffffffff ;  /* 0xffffffff00047882 */ /* 0x000fc60000000000 */
[----:B------:R-:W-:Y:S05]  /*e6c0*/  BRA.DIV UR4, `(.L_x_10303) ;  /* 0x0000002e04e47947 */ /* 0x000fea000b800000 */
[----:B------:R-:W-:-:S13]  /*e6d0*/  ELECT P6, URZ, PT ;  /* 0x00000000003f782f */ /* 0x000fda00038c0000 */
.L_x_10404:
[----:B------:R-:W-:Y:S05]  /*e6e0*/  @!P6 BRA `(.L_x_10302) ;  /* 0x000000000078e947 */ /* 0x000fea0003800000 */
[----:B0-----:R-:W3:Y:S02]  /*e6f0*/  LDL.LU R0, [R1+0x20] ;  /* 0x0000200001007983 */ /* 0x001ee40000300800 */
[----:B---3--:R-:W-:-:S04]  /*e700*/  LOP3.LUT R0, R0, 0x2, RZ, 0xfc, !PT ;  /* 0x0000000200007812 */ /* 0x008fc800078efcff */
[----:B------:R-:W-:-:S13]  /*e710*/  ISETP.NE.AND P0, PT, R0, 0x3, PT ;  /* 0x000000030000780c */ /* 0x000fda0003f05270 */
[----:B------:R-:W-:Y:S05]  /*e720*/  @!P0 BRA `(.L_x_10304) ;  /* 0x0000000000048947 */ /* 0x000fea0003800000 */
[----:B------:R-:W-:Y:S01]  /*e730*/  BPT.TRAP 0x1 ;  /* 0x000000040000795c */ /* 0x000fe20000300000 */
.L_x_10304:
[C---:B------:R-:W-:Y:S01]  /*e740*/  IMAD R3, R22.reuse, 0x8, R5 ;  /* 0x0000000816037824 */ /* 0x040fe200078e0205 */
[----:B------:R-:W-:Y:S01]  /*e750*/  SHF.L.U32 R2, R29, 0x1f, RZ ;  /* 0x0000001f1d027819 */ /* 0x000fe200000006ff */
[----:B------:R-:W-:-:S03]  /*e760*/  VIADD R22, R22, 0x1 ;  /* 0x0000000116167836 */ /* 0x000fc60000000000 */
[----:B------:R-:W0:Y:S02]  /*e770*/  SYNCS.PHASECHK.TRANS64.TRYWAIT P1, [R3+URZ+0x2d840], R2 ;  /* 0x02d84002030075a7 */ /* 0x000e24000802017f */
[----:B------:R-:W-:-:S04]  /*e780*/  ISETP.NE.AND P2, PT, R22, 0x2, PT ;  /* 0x000000021600780c */ /* 0x000fc80003f45270 */
[----:B------:R-:W-:Y:S01]  /*e790*/  SEL R0, RZ, 0x1, P2 ;  /* 0x00000001ff007807 */ /* 0x000fe20001000000 */
[----:B0-----:R-:W-:Y:S08]  /*e7a0*/  @!P1 BRA `(.L_x_10305) ;  /* 0x0000002c00cc9947 */ /* 0x001ff00003800000 */
.L_x_10405:
[----:B------:R-:W-:Y:S02]  /*e7b0*/  SEL R22, R22, RZ, P2 ;  /* 0x000000ff16167207 */ /* 0x000fe40001000000 */
[----:B------:R-:W-:Y:S01]  /*e7c0*/  LOP3.LUT R0, R29, R0, RZ, 0x3c, !PT ;  /* 0x000000001d007212 */ /* 0x000fe200078e3cff */
[----:B------:R-:W-:Y:S06]  /*e7d0*/  @!P0 BRA `(.L_x_10306) ;  /* 0x0000000000048947 */ /* 0x000fec0003800000 */
[----:B------:R-:W-:Y:S01]  /*e7e0*/  BPT.TRAP 0x1 ;  /* 0x000000040000795c */ /* 0x000fe20000300000 */
.L_x_10306:
[----:B------:R-:W-:Y:S01]  /*e7f0*/  IMAD R5, R22, 0x8, R5 ;  /* 0x0000000816057824 */ /* 0x000fe200078e0205 */
[----:B------:R-:W-:-:S04]  /*e800*/  SHF.L.U32 R0, R0, 0x1f, RZ ;  /* 0x0000001f00007819 */ /* 0x000fc800000006ff */
[----:B------:R-:W1:Y:S02]  /*e810*/  SYNCS.PHASECHK.TRANS64.TRYWAIT P1, [R5+URZ+0x2d840], R0 ;  /* 0x02d84000050075a7 */ /* 0x000e64000802017f */
[----:B-1----:R-:W-:Y:S05]  /*e820*/  @!P1 BRA `(.L_x_10307) ;  /* 0x0000002c00c09947 */ /* 0x002fea0003800000 */
.L_x_10406:
[----:B------:R-:W-:Y:S05]  /*e830*/  @!P0 BRA `(.L_x_10308) ;  /* 0x0000000000048947 */ /* 0x000fea0003800000 */
[----:B------:R-:W-:Y:S01]  /*e840*/  BPT.TRAP 0x1 ;  /* 0x000000040000795c */ /* 0x000fe20000300000 */
.L_x_10308:
[----:B------:R-:W3:Y:S02]  /*e850*/  SYNCS.PHASECHK.TRANS64.TRYWAIT P1, [R3+URZ+0x2d860], R2 ;  /* 0x02d86002030075a7 */ /* 0x000ee4000802017f */
[----:B---3--:R-:W-:Y:S05]  /*e860*/  @!P1 BRA `(.L_x_10309) ;  /* 0x0000002c00c49947 */ /* 0x008fea0003800000 */
.L_x_10407:
[----:B------:R-:W-:Y:S05]  /*e870*/  @!P0 BRA `(.L_x_10310) ;  /* 0x0000000000048947 */ /* 0x000fea0003800000 */
[----:B------:R-:W-:Y:S01]  /*e880*/  BPT.TRAP 0x1 ;  /* 0x000000040000795c */ /* 0x000fe20000300000 */
.L_x_10310:
[----:B----4-:R4:W0:Y:S02]  /*e890*/  SYNCS.PHASECHK.TRANS64.TRYWAIT P0, [R5+URZ+0x2d860], R0 ;  /* 0x02d86000050075a7 */ /* 0x010824000800017f */
[----:B0-----:R-:W-:Y:S05]  /*e8a0*/  @!P0 NANOSLEEP.SYNCS 0x989680 ;  /* 0x009896800000895d */ /* 0x001fea0003900000 */
[----:B------:R-:W0:Y:S02]  /*e8b0*/  @!P0 SYNCS.PHASECHK.TRANS64 P0, [R5+URZ+0x2d860], R0 ;  /* 0x02d86000050085a7 */ /* 0x000e24000800007f */
[----:B0-----:R-:W-:Y:S05]  /*e8c0*/  @!P0 BRA `(.L_x_10310) ;  /* 0xfffffffc00f08947 */ /* 0x001fea000383ffff */
.L_x_10302:
[----:B------:R-:W-:Y:S05]  /*e8d0*/  BSYNC B0 ;  /* 0x0000000000007941 */ /* 0x000fea0003800000 */
.L_x_10301:
[----:B------:R-:W-:Y:S05]  /*e8e0*/  EXIT ;  /* 0x000000000000794d */ /* 0x000fea0003800000 */
.L_x_10191:
[----:B0-----:R-:W-:-:S04]  /*e8f0*/  IMAD.U32 R3, RZ, RZ, UR40 ;  /* 0x00000028ff037e24 */ /* 0x001fc8000f8e00ff */
[----:B------:R0:W1:Y:S03]  /*e900*/  SYNCS.PHASECHK.TRANS64.TRYWAIT P1, [R3+URZ+0x2d800], R0 ;  /* 0x02d80000030075a7 */ /* 0x000066000802017f */
[----:B-1----:R-:W-:Y:S05]  /*e910*/  @!P1 NANOSLEEP.SYNCS 0x989680 ;  /* 0x009896800000995d */ /* 0x002fea0003900000 */
[----:B------:R-:W1:Y:S02]  /*e920*/  @!P1 SYNCS.PHASECHK.TRANS64 P1, [R3+URZ+0x2d800], R0 ;  /* 0x02d80000030095a7 */ /* 0x000e64000802007f */
[----:B-1----:R-:W-:Y:S05]  /*e930*/  @!P1 BRA `(.L_x_10191) ;  /* 0xfffffffc00ec9947 */ /* 0x002fea000383ffff */
[----:B------:R-:W-:Y:S05]  /*e940*/  BRA `(.L_x_10311) ;  /* 0xffffff3000107947 */ /* 0x000fea000383ffff */
.L_x_10195:
[----:B-1----:R1:W2:Y:S02]  /*e950*/  SYNCS.PHASECHK.TRANS64.TRYWAIT P1, [R5+URZ+0x2d830], R0 ;  /* 0x02d83000050075a7 */ /* 0x0022a4000802017f */
[----:B--2---:R-:W-:Y:S05]  /*e960*/  @!P1 NANOSLEEP.SYNCS 0x989680 ;  /* 0x009896800000995d */ /* 0x004fea0003900000 */
[----:B------:R-:W2:Y:S02]  /*e970*/  @!P1 SYNCS.PHASECHK.TRANS64 P1, [R5+URZ+0x2d830], R0 ;  /* 0x02d83000050095a7 */ /* 0x000ea4000802007f */
[----:B--2---:R-:W-:Y:S05]  /*e980*/  @!P1 BRA `(.L_x_10195) ;  /* 0xfffffffc00f09947 */ /* 0x004fea000383ffff */
[----:B------:R-:W-:Y:S05]  /*e990*/  BRA `(.L_x_10194) ;  /* 0xffffff30002c7947 */ /* 0x000fea000383ffff */
.L_x_10201:
[----:B--2---:R-:W-:-:S04]  /*e9a0*/  IMAD.U32 R3, RZ, RZ, UR7 ;  /* 0x00000007ff037e24 */ /* 0x004fc8000f8e00ff */
[----:B------:R2:W3:Y:S03]  /*e9b0*/  SYNCS.PHASECHK.TRANS64.TRYWAIT P1, [R3+URZ+0x2d830], R0 ;  /* 0x02d83000030075a7 */ /* 0x0004e6000802017f */
[----:B---3--:R-:W-:Y:S05]  /*e9c0*/  @!P1 NANOSLEEP.SYNCS 0x989680 ;  /* 0x009896800000995d */ /* 0x008fea0003900000 */
[----:B------:R-:W3:Y:S02]  /*e9d0*/  @!P1 SYNCS.PHASECHK.TRANS64 P1, [R3+URZ+0x2d830], R0 ;  /* 0x02d83000030095a7 */ /* 0x000ee4000802007f */
[----:B---3--:R-:W-:Y:S05]  /*e9e0*/  @!P1 BRA `(.L_x_10201) ;  /* 0xfffffffc00ec9947 */ /* 0x008fea000383ffff */
[----:B------:R-:W-:Y:S05]  /*e9f0*/  BRA `(.L_x_10198) ;  /* 0xffffff5400107947 */ /* 0x000fea000383ffff */
.L_x_10205:
[----:B-1----:R-:W-:-:S04]  /*ea00*/  IMAD.U32 R3, RZ, RZ, UR7 ;  /* 0x00000007ff037e24 */ /* 0x002fc8000f8e00ff */
[----:B------:R1:W2:Y:S03]  /*ea10*/  SYNCS.PHASECHK.TRANS64.TRYWAIT P1, [R3+URZ+0x2d850], R0 ;  /* 0x02d85000030075a7 */ /* 0x0002a6000802017f */
[----:B--2---:R-:W-:Y:S05]  /*ea20*/  @!P1 NANOSLEEP.SYNCS 0x989680 ;  /* 0x009896800000995d */ /* 0x004fea0003900000 */
[----:B------:R-:W2:Y:S02]  /*ea30*/  @!P1 SYNCS.PHASECHK.TRANS64 P1, [R3+URZ+0x2d850], R0 ;  /* 0x02d85000030095a7 */ /* 0x000ea4000802007f */
[----:B--2---:R-:W-:Y:S05]  /*ea40*/  @!P1 BRA `(.L_x_10205) ;  /* 0xfffffffc00ec9947 */ /* 0x004fea000383ffff */
[----:B------:R-:W-:Y:S05]  /*ea50*/  BRA `(.L_x_10202) ;  /* 0xffffff5400c07947 */ /* 0x000fea000383ffff */
.L_x_10212:
[----:B--2---:R-:W-:-:S04]  /*ea60*/  IMAD.U32 R6, RZ, RZ, UR4 ;  /* 0x00000004ff067e24 */ /* 0x004fc8000f8e00ff */
[----:B------:R2:W3:Y:S03]  /*ea70*/  SYNCS.PHASECHK.TRANS64.TRYWAIT P1, [R6+URZ+0x2d850], R5 ;  /* 0x02d85005060075a7 */ /* 0x0004e6000802017f */
[----:B---3--:R-:W-:Y:S05]  /*ea80*/  @!P1 NANOSLEEP.SYNCS 0x989680 ;  /* 0x009896800000995d */ /* 0x008fea0003900000 */
[----:B------:R-:W3:Y:S02]  /*ea90*/  @!P1 SYNCS.PHASECHK.TRANS64 P1, [R6+URZ+0x2d850], R5 ;  /* 0x02d85005060095a7 */ /* 0x000ee4000802007f */
[----:B---3--:R-:W-:Y:S05]  /*eaa0*/  @!P1 BRA `(.L_x_10212) ;  /* 0xfffffffc00ec9947 */ /* 0x008fea000383ffff */
[----:B------:R-:W-:Y:S05]  /*eab0*/  BRA `(.L_x_10211) ;  /* 0xffffff7000f07947 */ /* 0x000fea000383ffff */
.L_x_10250:
        /* <DEDUP_REMOVED lines=11> */
.L_x_10313:
[----:B------:R-:W-:Y:S05]  /*eb70*/  BSYNC B0 ;  /* 0x0000000000007941 */ /* 0x000fea0003800000 */
.L_x_10312:
[----:B------:R-:W-:Y:S05]  /*eb80*/  BRA `(.L_x_10314) ;  /* 0xffffffc000747947 */ /* 0x000fea000383ffff */
.L_x_10253:
[----:B0-----:R0:W1:Y:S02]  /*eb90*/  SYNCS.PHASECHK.TRANS64.TRYWAIT P0, [R2+URZ+0x2d840], R3 ;  /* 0x02d84003020075a7 */ /* 0x001064000800017f */
[----:B-1----:R-:W-:Y:S05]  /*eba0*/  @!P0 NANOSLEEP.SYNCS 0x989680 ;  /* 0x009896800000895d */ /* 0x002fea0003900000 */
[----:B------:R-:W1:Y:S02]  /*ebb0*/  @!P0 SYNCS.PHASECHK.TRANS64 P0, [R2+URZ+0x2d840], R3 ;  /* 0x02d84003020085a7 */ /* 0x000e64000800007f */
[----:B-1----:R-:W-:Y:S05]  /*ebc0*/  @!P0 BRA `(.L_x_10253) ;  /* 0xfffffffc00f08947 */ /* 0x002fea000383ffff */
[----:B------:R-:W-:Y:S05]  /*ebd0*/  BRA `(.L_x_10315) ;  /* 0xffffffc000c87947 */ /* 0x000fea000383ffff */
.L_x_10254:
        /* <DEDUP_REMOVED lines=8> */
.L_x_10317:
[----:B------:R-:W-:Y:S05]  /*ec60*/  BSYNC B0 ;  /* 0x0000000000007941 */ /* 0x000fea0003800000 */
.L_x_10316:
        /* <DEDUP_REMOVED lines=9> */
.L_x_10318:
[----:B------:R-:W-:Y:S02]  /*ed00*/  IMAD.MOV.U32 R13, RZ, RZ, R6 ;  /* 0x000000ffff0d7224 */ /* 0x000fe400078e0006 */
[----:B------:R-:W-:Y:S02]  /*ed10*/  IMAD.MOV.U32 R12, RZ, RZ, 0x1 ;  /* 0x00000001ff0c7424 */ /* 0x000fe400078e00ff */
[----:B------:R-:W-:-:S07]  /*ed20*/  IMAD.MOV.U32 R5, RZ, RZ, R14 ;  /* 0x000000ffff057224 */ /* 0x000fce00078e000e */
[----:B------:R-:W-:Y:S05]  /*ed30*/  WARPSYNC.COLLECTIVE R15, `(.L_x_10319) ;  /* 0x000000000f087348 */ /* 0x000fea0003c00000 */
[----:B------:R0:W1:Y:S02]  /*ed40*/  SHFL.IDX P6, R14, R13, R12, R11 ;  /* 0x0000000c0d0e7389 */ /* 0x00006400000c000b */
[----:B01----:R-:W-:Y:S01]  /*ed50*/  ENDCOLLECTIVE ;  /* 0x000000000000791b */ /* 0x003fe20003800000 */
.L_x_10319:
        /* <DEDUP_REMOVED lines=13> */
[----:B0-----:R-:W-:Y:S01]  /*ee30*/  IMAD.MOV.U32 R4, RZ, RZ, R14 ;  /* 0x000000ffff047224 */ /* 0x001fe200078e000e */
[----:B------:R-:W-:-:S07]  /*ee40*/  @P1 LEA R8, R7, R17, 0x1 ;  /* 0x0000001107081211 */ /* 0x000fce00078e08ff */
[----:B------:R-:W-:Y:S05]  /*ee50*/  WARPSYNC.COLLECTIVE R15, `(.L_x_10320) ;  /* 0x000000000f087348 */ /* 0x000fea0003c00000 */
[----:B------:R0:W1:Y:S02]  /*ee60*/  SHFL.IDX P6, R14, R13, R12, R11 ;  /* 0x0000000c0d0e7389 */ /* 0x00006400000c000b */
[----:B01----:R-:W-:Y:S01]  /*ee70*/  ENDCOLLECTIVE ;  /* 0x000000000000791b */ /* 0x003fe20003800000 */
.L_x_10320:
[----:B------:R-:W-:Y:S02]  /*ee80*/  IMAD.MOV.U32 R13, RZ, RZ, R6 ;  /* 0x000000ffff0d7224 */ /* 0x000fe400078e0006 */
[----:B------:R-:W-:Y:S02]  /*ee90*/  IMAD.MOV.U32 R12, RZ, RZ, 0x2 ;  /* 0x00000002ff0c7424 */ /* 0x000fe400078e00ff */
[----:B------:R-:W-:-:S07]  /*eea0*/  IMAD.MOV.U32 R5, RZ, RZ, R14 ;  /* 0x000000ffff057224 */ /* 0x000fce00078e000e */
[----:B------:R-:W-:Y:S05]  /*eeb0*/  WARPSYNC.COLLECTIVE R15, `(.L_x_10321) ;  /* 0x000000000f087348 */ /* 0x000fea0003c00000 */
[----:B------:R0:W1:Y:S02]  /*eec0*/  SHFL.IDX P6, R14, R13, R12, R11 ;  /* 0x0000000c0d0e7389 */ /* 0x00006400000c000b */
[----:B01----:R-:W-:Y:S01]  /*eed0*/  ENDCOLLECTIVE ;  /* 0x000000000000791b */ /* 0x003fe20003800000 */
.L_x_10321:
        /* <DEDUP_REMOVED lines=17> */
.L_x_10322:
[----:B------:R-:W-:Y:S02]  /*eff0*/  @P1 IMAD R8, R7, 0x2, R17 ;  /* 0x0000000207081824 */ /* 0x000fe400078e0211 */
[----:B------:R-:W-:Y:S02]  /*f000*/  IMAD.MOV.U32 R13, RZ, RZ, R6 ;  /* 0x000000ffff0d7224 */ /* 0x000fe400078e0006 */
[----:B------:R-:W-:Y:S02]  /*f010*/  IMAD.MOV.U32 R12, RZ, RZ, 0x3 ;  /* 0x00000003ff0c7424 */ /* 0x000fe400078e00ff */
[----:B------:R-:W-:-:S07]  /*f020*/  IMAD.MOV.U32 R5, RZ, RZ, R14 ;  /* 0x000000ffff057224 */ /* 0x000fce00078e000e */
[----:B------:R-:W-:Y:S05]  /*f030*/  WARPSYNC.COLLECTIVE R15, `(.L_x_10323) ;  /* 0x000000000f087348 */ /* 0x000fea0003c00000 */
[----:B------:R0:W1:Y:S02]  /*f040*/  SHFL.IDX P6, R14, R13, R12, R11 ;  /* 0x0000000c0d0e7389 */ /* 0x00006400000c000b */
[----:B01----:R-:W-:Y:S01]  /*f050*/  ENDCOLLECTIVE ;  /* 0x000000000000791b */ /* 0x003fe20003800000 */
.L_x_10323:
        /* <DEDUP_REMOVED lines=10> */
.L_x_10324:
[----:B------:R-:W-:Y:S01]  /*f100*/  @!PT LDS RZ, [RZ] ;  /* 0x00000000fffff984 */ /* 0x000fe20000000800 */
[----:B------:R-:W-:Y:S01]  /*f110*/  @!PT LDS RZ, [RZ] ;  /* 0x00000000fffff984 */ /* 0x000fe20000000800 */
[----:B------:R-:W-:Y:S01]  /*f120*/  @!PT LDS RZ, [RZ] ;  /* 0x00000000fffff984 */ /* 0x000fe20000000800 */
[----:B------:R0:W-:Y:S04]  /*f130*/  @P1 LDGSTS.E.BYPASS.LTC128B.128 [R8+0x16400], desc[UR36][R4.64], !P4 ;  /* 0x1640000004081fae */ /* 0x0001e8000e101d64 */
[----:B------:R0:W-:Y:S04]  /*f140*/  @P1 LDGSTS.E.BYPASS.LTC128B.128 [R8+0x18400], desc[UR36][R4.64+0x40], !P3 ;  /* 0x1840004004081fae */ /* 0x0001e8000d901d64 */
[----:B------:R0:W-:Y:S01]  /*f150*/  @P1 LDGSTS.E.BYPASS.LTC128B.128 [R8+0x1a400], desc[UR36][R4.64+0x80], !P2 ;  /* 0x1a40008004081fae */ /* 0x0001e2000d101d64 */
[----:B------:R-:W-:Y:S01]  /*f160*/  IMAD.MOV.U32 R0, RZ, RZ, R14 ;  /* 0x000000ffff007224 */ /* 0x000fe200078e000e */
[----:B------:R-:W-:Y:S06]  /*f170*/  BRA `(.L_x_10325) ;  /* 0xffffffc0008c7947 */ /* 0x000fec000383ffff */
.L_x_10259:
[----:B------:R-:W2:Y:S04]  /*f180*/  LDL.LU R11, [R1+0x30] ;  /* 0x00003000010b7983 */ /* 0x000ea80000300800 */
[----:B------:R0:W5:Y:S01]  /*f190*/  LDL R9, [R1+0x1c] ;  /* 0x00001c0001097983 */ /* 0x0001620000100800 */
[----:B------:R-:W-:Y:S02]  /*f1a0*/  IMAD.MOV.U32 R13, RZ, RZ, R0 ;  /* 0x000000ffff0d7224 */ /* 0x000fe400078e0000 */
[----:B------:R-:W-:Y:S02]  /*f1b0*/  IMAD.MOV.U32 R12, RZ, RZ, RZ ;  /* 0x000000ffff0c7224 */ /* 0x000fe400078e00ff */
[----:B------:R-:W-:Y:S02]  /*f1c0*/  IMAD.MOV.U32 R15, RZ, RZ, -0x1 ;  /* 0xffffffffff0f7424 */ /* 0x000fe400078e00ff */
[----:B------:R-:W-:-:S02]  /*f1d0*/  IMAD R25, R25, 0xc0, R21 ;  /* 0x000000c019197824 */ /* 0x000fc400078e0215 */
[----:B--2---:R-:W-:Y:S02]  /*f1e0*/  IMAD R2, R11, R10, RZ ;  /* 0x0000000a0b027224 */ /* 0x004fe400078e02ff */
[----:B0-----:R-:W-:-:S07]  /*f1f0*/  IMAD.MOV.U32 R11, RZ, RZ, 0x1c1f ;  /* 0x00001c1fff0b7424 */ /* 0x001fce00078e00ff */
[----:B-----5:R-:W-:Y:S05]  /*f200*/  WARPSYNC.COLLECTIVE R15, `(.L_x_10326) ;  /* 0x000000000f087348 */ /* 0x020fea0003c00000 */
[----:B------:R0:W1:Y:S02]  /*f210*/  SHFL.IDX P6, R14, R13, R12, R11 ;  /* 0x0000000c0d0e7389 */ /* 0x00006400000c000b */
[----:B01---5:R-:W-:Y:S01]  /*f220*/  ENDCOLLECTIVE ;  /* 0x000000000000791b */ /* 0x023fe20003800000 */
.L_x_10326:
[----:B------:R-:W-:Y:S02]  /*f230*/  IMAD.MOV.U32 R13, RZ, RZ, R4 ;  /* 0x000000ffff0d7224 */ /* 0x000fe400078e0004 */
[----:B------:R-:W-:-:S07]  /*f240*/  IMAD.MOV.U32 R6, RZ, RZ, R14 ;  /* 0x000000ffff067224 */ /* 0x000fce00078e000e */
[----:B------:R-:W-:Y:S05]  /*f250*/  WARPSYNC.COLLECTIVE R15, `(.L_x_10327) ;  /* 0x000000000f087348 */ /* 0x000fea0003c00000 */
[----:B------:R0:W1:Y:S02]  /*f260*/  SHFL.IDX P6, R14, R13, R12, R11 ;  /* 0x0000000c0d0e7389 */ /* 0x00006400000c000b */
[----:B01----:R-:W-:Y:S01]  /*f270*/  ENDCOLLECTIVE ;  /* 0x000000000000791b */ /* 0x003fe20003800000 */
.L_x_10327:
[----:B------:R-:W-:Y:S01]  /*f280*/  ISETP.GE.AND P2, PT, R25, R2, PT ;  /* 0x000000021900720c */ /* 0x000fe20003f46270 */
[----:B------:R-:W-:Y:S02]  /*f290*/  IMAD.MOV.U32 R13, RZ, RZ, R0 ;  /* 0x000000ffff0d7224 */ /* 0x000fe400078e0000 */
[----:B------:R-:W-:Y:S02]  /*f2a0*/  IMAD.MOV.U32 R12, RZ, RZ, 0x1 ;  /* 0x00000001ff0c7424 */ /* 0x000fe400078e00ff */
[----:B------:R-:W-:-:S08]  /*f2b0*/  IMAD.MOV.U32 R5, RZ, RZ, R14 ;  /* 0x000000ffff057224 */ /* 0x000fd000078e000e */
[----:B------:R-:W-:Y:S05]  /*f2c0*/  WARPSYNC.COLLECTIVE R15, `(.L_x_10328) ;  /* 0x000000000f087348 */ /* 0x000fea0003c00000 */
[----:B------:R0:W1:Y:S02]  /*f2d0*/  SHFL.IDX P6, R14, R13, R12, R11 ;  /* 0x0000000c0d0e7389 */ /* 0x00006400000c000b */
[----:B01----:R-:W-:Y:S01]  /*f2e0*/  ENDCOLLECTIVE ;  /* 0x000000000000791b */ /* 0x003fe20003800000 */
.L_x_10328:
[----:B------:R-:W-:-:S05]  /*f2f0*/  @!P2 LEA R5, P4, R20, R5, 0x1 ;  /* 0x000000051405a211 */ /* 0x000fca00078808ff */
[----:B------:R-:W-:-:S04]  /*f300*/  @!P2 IMAD.X R6, RZ, RZ, R6, P4 ;  /* 0x000000ffff06a224 */ /* 0x000fc800020e0606 */
[----:B------:R-:W-:Y:S02]  /*f310*/  @!P2 IMAD.MOV.U32 R7, RZ, RZ, R6 ;  /* 0x000000ffff07a224 */ /* 0x000fe400078e0006 */
[----:B------:R-:W-:Y:S02]  /*f320*/  @!P2 IMAD.MOV.U32 R6, RZ, RZ, R5 ;  /* 0x000000ffff06a224 */ /* 0x000fe400078e0005 */
[----:B------:R-:W-:-:S03]  /*f330*/  IMAD.MOV.U32 R13, RZ, RZ, R4 ;  /* 0x000000ffff0d7224 */ /* 0x000fc600078e0004 */
[----:B------:R-:W-:Y:S01]  /*f340*/  @!PT LDS RZ, [RZ] ;  /* 0x00000000fffff984 */ /* 0x000fe20000000800 */
[----:B------:R-:W-:Y:S01]  /*f350*/  @!PT LDS RZ, [RZ] ;  /* 0x00000000fffff984 */ /* 0x000fe20000000800 */
[----:B------:R-:W-:Y:S01]  /*f360*/  @!PT LDS RZ, [RZ] ;  /* 0x00000000fffff984 */ /* 0x000fe20000000800 */
[----:B------:R-:W-:Y:S04]  /*f370*/  @!P2 LDGSTS.E.BYPASS.LTC128B.128 [R9+0xc400], desc[UR36][R6.64], !P3 ;  /* 0x0c4000000609afae */ /* 0x000fe8000d901d64 */
[----:B------:R-:W-:Y:S04]  /*f380*/  @!P2 LDGSTS.E.BYPASS.LTC128B.128 [R9+0xf400], desc[UR36][R6.64+0x40], !P0 ;  /* 0x0f4000400609afae */ /* 0x000fe8000c101d64 */
[----:B------:R0:W-:Y:S02]  /*f390*/  @!P2 LDGSTS.E.BYPASS.LTC128B.128 [R9+0x12400], desc[UR36][R6.64+0x80], !P1 ;  /* 0x124000800609afae */ /* 0x0001e4000c901d64 */
[----:B0-----:R-:W-:-:S07]  /*f3a0*/  IMAD.MOV.U32 R7, RZ, RZ, R14 ;  /* 0x000000ffff077224 */ /* 0x001fce00078e000e */
[----:B------:R-:W-:Y:S05]  /*f3b0*/  WARPSYNC.COLLECTIVE R15, `(.L_x_10329) ;  /* 0x000000000f087348 */ /* 0x000fea0003c00000 */
[----:B------:R0:W1:Y:S02]  /*f3c0*/  SHFL.IDX P6, R14, R13, R12, R11 ;  /* 0x0000000c0d0e7389 */ /* 0x00006400000c000b */
[----:B01----:R-:W-:Y:S01]  /*f3d0*/  ENDCOLLECTIVE ;  /* 0x000000000000791b */ /* 0x003fe20003800000 */
.L_x_10329:
[----:B------:R-:W-:-:S05]  /*f3e0*/  VIADD R5, R25, 0x20 ;  /* 0x0000002019057836 */ /* 0x000fca0000000000 */
[----:B------:R-:W-:Y:S02]  /*f3f0*/  ISETP.GE.AND P2, PT, R5, R2, PT ;  /* 0x000000020500720c */ /* 0x000fe40003f46270 */
[----:B------:R-:W-:Y:S01]  /*f400*/  MOV R13, R0 ;  /* 0x00000000000d7202 */ /* 0x000fe20000000f00 */
[----:B------:R-:W-:Y:S02]  /*f410*/  IMAD.MOV.U32 R12, RZ, RZ, 0x2 ;  /* 0x00000002ff0c7424 */ /* 0x000fe400078e00ff */
[----:B------:R-:W-:-:S08]  /*f420*/  IMAD.MOV.U32 R5, RZ, RZ, R14 ;  /* 0x000000ffff057224 */ /* 0x000fd000078e000e */
[----:B------:R-:W-:Y:S05]  /*f430*/  WARPSYNC.COLLECTIVE R15, `(.L_x_10330) ;  /* 0x000000000f087348 */ /* 0x000fea0003c00000 */
[----:B------:R0:W1:Y:S02]  /*f440*/  SHFL.IDX P6, R14, R13, R12, R11 ;  /* 0x0000000c0d0e7389 */ /* 0x00006400000c000b */
[----:B01----:R-:W-:Y:S01]  /*f450*/  ENDCOLLECTIVE ;  /* 0x000000000000791b */ /* 0x003fe20003800000 */
.L_x_10330:
[----:B------:R-:W-:-:S05]  /*f460*/  @!P2 LEA R5, P4, R20, R5, 0x1 ;  /* 0x000000051405a211 */ /* 0x000fca00078808ff */
[----:B------:R-:W-:Y:S02]  /*f470*/  @!P2 IMAD.X R7, RZ, RZ, R7, P4 ;  /* 0x000000ffff07a224 */ /* 0x000fe400020e0607 */
        /* <DEDUP_REMOVED lines=12> */
.L_x_10331:
[----:B------:R-:W-:-:S05]  /*f540*/  VIADD R5, R25, 0x40 ;  /* 0x0000004019057836 */ /* 0x000fca0000000000 */
[----:B------:R-:W-:Y:S01]  /*f550*/  ISETP.GE.AND P2, PT, R5, R2, PT ;  /* 0x000000020500720c */ /* 0x000fe20003f46270 */
[----:B------:R-:W-:Y:S02]  /*f560*/  IMAD.MOV.U32 R13, RZ, RZ, R0 ;  /* 0x000000ffff0d7224 */ /* 0x000fe400078e0000 */
[----:B------:R-:W-:Y:S02]  /*f570*/  IMAD.MOV.U32 R12, RZ, RZ, 0x3 ;  /* 0x00000003ff0c7424 */ /* 0x000fe400078e00ff */
[----:B------:R-:W-:-:S08]  /*f580*/  IMAD.MOV.U32 R5, RZ, RZ, R14 ;  /* 0x000000ffff057224 */ /* 0x000fd000078e000e */
[----:B------:R-:W-:Y:S05]  /*f590*/  WARPSYNC.COLLECTIVE R15, `(.L_x_10332) ;  /* 0x000000000f087348 */ /* 0x000fea0003c00000 */
[----:B------:R0:W1:Y:S02]  /*f5a0*/  SHFL.IDX P6, R14, R13, R12, R11 ;  /* 0x0000000c0d0e7389 */ /* 0x00006400000c000b */
[----:B01----:R-:W-:Y:S01]  /*f5b0*/  ENDCOLLECTIVE ;  /* 0x000000000000791b */ /* 0x003fe20003800000 */
.L_x_10332:
[----:B------:R-:W-:Y:S01]  /*f5c0*/  @!P2 LEA R5, P4, R20, R5, 0x1 ;  /* 0x000000051405a211 */ /* 0x000fe200078808ff */
[----:B------:R-:W-:Y:S02]  /*f5d0*/  IMAD.MOV.U32 R13, RZ, RZ, R4 ;  /* 0x000000ffff0d7224 */ /* 0x000fe400078e0004 */
[----:B------:R-:W-:-:S10]  /*f5e0*/  IMAD.MOV.U32 R0, RZ, RZ, R14 ;  /* 0x000000ffff007224 */ /* 0x000fd400078e000e */
[----:B------:R-:W-:Y:S05]  /*f5f0*/  WARPSYNC.COLLECTIVE R15, `(.L_x_10333) ;  /* 0x000000000f087348 */ /* 0x000fea0003c00000 */
[----:B------:R0:W1:Y:S02]  /*f600*/  SHFL.IDX P6, R14, R13, R12, R11 ;  /* 0x0000000c0d0e7389 */ /* 0x00006400000c000b */
[----:B01----:R-:W-:Y:S01]  /*f610*/  ENDCOLLECTIVE ;  /* 0x000000000000791b */ /* 0x003fe20003800000 */
.L_x_10333:
[----:B------:R-:W-:Y:S02]  /*f620*/  @!P2 IMAD.X R7, RZ, RZ, R7, P4 ;  /* 0x000000ffff07a224 */ /* 0x000fe400020e0607 */
[----:B------:R-:W-:Y:S02]  /*f630*/  @!P2 IMAD.MOV.U32 R6, RZ, RZ, R5 ;  /* 0x000000ffff06a224 */ /* 0x000fe400078e0005 */
[----:B------:R-:W-:-:S03]  /*f640*/  VIADD R5, R25, 0x60 ;  /* 0x0000006019057836 */ /* 0x000fc60000000000 */
[----:B------:R-:W-:Y:S01]  /*f650*/  @!PT LDS RZ, [RZ] ;  /* 0x00000000fffff984 */ /* 0x000fe20000000800 */
[----:B------:R-:W-:Y:S01]  /*f660*/  @!PT LDS RZ, [RZ] ;  /* 0x00000000fffff984 */ /* 0x000fe20000000800 */
[----:B------:R-:W-:Y:S01]  /*f670*/  @!PT LDS RZ, [RZ] ;  /* 0x00000000fffff984 */ /* 0x000fe20000000800 */
[----:B------:R0:W-:Y:S04]  /*f680*/  @!P2 LDGSTS.E.BYPASS.LTC128B.128 [R9+0xd400], desc[UR36][R6.64], !P3 ;  /* 0x0d4000000609afae */ /* 0x0001e8000d901d64 */
[----:B------:R0:W-:Y:S04]  /*f690*/  @!P2 LDGSTS.E.BYPASS.LTC128B.128 [R9+0x10400], desc[UR36][R6.64+0x40], !P0 ;  /* 0x104000400609afae */ /* 0x0001e8000c101d64 */
[----:B------:R0:W-:Y:S01]  /*f6a0*/  @!P2 LDGSTS.E.BYPASS.LTC128B.128 [R9+0x13400], desc[UR36][R6.64+0x80], !P1 ;  /* 0x134000800609afae */ /* 0x0001e2000c901d64 */
[----:B------:R-:W-:Y:S01]  /*f6b0*/  ISETP.GE.AND P2, PT, R5, R2, PT ;  /* 0x000000020500720c */ /* 0x000fe20003f46270 */
[----:B------:R-:W-:-:S02]  /*f6c0*/  IMAD.MOV.U32 R13, RZ, RZ, R3 ;  /* 0x000000ffff0d7224 */ /* 0x000fc400078e0003 */
[----:B------:R-:W-:Y:S02]  /*f6d0*/  IMAD.MOV.U32 R12, RZ, RZ, RZ ;  /* 0x000000ffff0c7224 */ /* 0x000fe400078e00ff */
[----:B------:R-:W-:-:S08]  /*f6e0*/  IMAD.MOV.U32 R4, RZ, RZ, R14 ;  /* 0x000000ffff047224 */ /* 0x000fd000078e000e */
[----:B0-----:R-:W-:Y:S05]  /*f6f0*/  WARPSYNC.COLLECTIVE R15, `(.L_x_10334) ;  /* 0x000000000f087348 */ /* 0x001fea0003c00000 */
[----:B------:R1:W2:Y:S02]  /*f700*/  SHFL.IDX P6, R14, R13, R12, R11 ;  /* 0x0000000c0d0e7389 */ /* 0x0002a400000c000b */
[----:B012---:R-:W-:Y:S01]  /*f710*/  ENDCOLLECTIVE ;  /* 0x000000000000791b */ /* 0x007fe20003800000 */
.L_x_10334:
[----:B------:R-:W-:-:S05]  /*f720*/  @!P2 LEA R4, P4, R20, R4, 0x1 ;  /* 0x000000041404a211 */ /* 0x000fca00078808ff */
[----:B------:R-:W-:-:S04]  /*f730*/  @!P2 IMAD.X R0, RZ, RZ, R0, P4 ;  /* 0x000000ffff00a224 */ /* 0x000fc800020e0600 */
[----:B------:R-:W-:Y:S02]  /*f740*/  @!P2 IMAD.MOV.U32 R5, RZ, RZ, R0 ;  /* 0x000000ffff05a224 */ /* 0x000fe400078e0000 */
[----:B------:R-:W-:Y:S02]  /*f750*/  VIADD R0, R25, 0x80 ;  /* 0x0000008019007836 */ /* 0x000fe40000000000 */
[----:B------:R-:W-:Y:S01]  /*f760*/  IMAD.MOV.U32 R13, RZ, RZ, R8 ;  /* 0x000000ffff0d7224 */ /* 0x000fe200078e0008 */
[----:B------:R-:W-:Y:S01]  /*f770*/  @!PT LDS RZ, [RZ] ;  /* 0x00000000fffff984 */ /* 0x000fe20000000800 */
[----:B------:R-:W-:Y:S01]  /*f780*/  @!PT LDS RZ, [RZ] ;  /* 0x00000000fffff984 */ /* 0x000fe20000000800 */
[----:B------:R-:W-:Y:S01]  /*f790*/  @!PT LDS RZ, [RZ] ;  /* 0x00000000fffff984 */ /* 0x000fe20000000800 */
[----:B------:R0:W-:Y:S04]  /*f7a0*/  @!P2 LDGSTS.E.BYPASS.LTC128B.128 [R9+0xdc00], desc[UR36][R4.64], !P3 ;  /* 0x0dc000000409afae */ /* 0x0001e8000d901d64 */
[----:B------:R0:W-:Y:S04]  /*f7b0*/  @!P2 LDGSTS.E.BYPASS.LTC128B.128 [R9+0x10c00], desc[UR36][R4.64+0x40], !P0 ;  /* 0x10c000400409afae */ /* 0x0001e8000c101d64 */
[----:B------:R0:W-:Y:S01]  /*f7c0*/  @!P2 LDGSTS.E.BYPASS.LTC128B.128 [R9+0x13c00], desc[UR36][R4.64+0x80], !P1 ;  /* 0x13c000800409afae */ /* 0x0001e2000c901d64 */
[----:B------:R-:W-:Y:S01]  /*f7d0*/  ISETP.GE.AND P2, PT, R0, R2, PT ;  /* 0x000000020000720c */ /* 0x000fe20003f46270 */
[----:B------:R-:W-:-:S12]  /*f7e0*/  IMAD.MOV.U32 R0, RZ, RZ, R14 ;  /* 0x000000ffff007224 */ /* 0x000fd800078e000e */
[----:B0-----:R-:W-:Y:S05]  /*f7f0*/  WARPSYNC.COLLECTIVE R15, `(.L_x_10335) ;  /* 0x000000000f087348 */ /* 0x001fea0003c00000 */
[----:B------:R1:W2:Y:S02]  /*f800*/  SHFL.IDX P6, R14, R13, R12, R11 ;  /* 0x0000000c0d0e7389 */ /* 0x0002a400000c000b */
[----:B012---:R-:W-:Y:S01]  /*f810*/  ENDCOLLECTIVE ;  /* 0x000000000000791b */ /* 0x007fe20003800000 */
.L_x_10335:
[----:B------:R-:W-:Y:S02]  /*f820*/  IMAD.MOV.U32 R13, RZ, RZ, R3 ;  /* 0x000000ffff0d7224 */ /* 0x000fe400078e0003 */
[----:B------:R-:W-:Y:S02]  /*f830*/  IMAD.MOV.U32 R12, RZ, RZ, 0x1 ;  /* 0x00000001ff0c7424 */ /* 0x000fe400078e00ff */
[----:B------:R-:W-:-:S07]  /*f840*/  IMAD.MOV.U32 R4, RZ, RZ, R14 ;  /* 0x000000ffff047224 */ /* 0x000fce00078e000e */
[----:B------:R-:W-:Y:S05]  /*f850*/  WARPSYNC.COLLECTIVE R15, `(.L_x_10336) ;  /* 0x000000000f087348 */ /* 0x000fea0003c00000 */
[----:B------:R0:W1:Y:S02]  /*f860*/  SHFL.IDX P6, R14, R13, R12, R11 ;  /* 0x0000000c0d0e7389 */ /* 0x00006400000c000b */
[----:B01----:R-:W-:Y:S01]  /*f870*/  ENDCOLLECTIVE ;  /* 0x000000000000791b */ /* 0x003fe20003800000 */
.L_x_10336:
[----:B------:R-:W-:-:S05]  /*f880*/  @!P2 LEA R4, P4, R20, R4, 0x1 ;  /* 0x000000041404a211 */ /* 0x000fca00078808ff */
[----:B------:R-:W-:-:S04]  /*f890*/  @!P2 IMAD.X R0, RZ, RZ, R0, P4 ;  /* 0x000000ffff00a224 */ /* 0x000fc800020e0600 */
[----:B------:R-:W-:Y:S02]  /*f8a0*/  @!P2 IMAD.MOV.U32 R5, RZ, RZ, R0 ;  /* 0x000000ffff05a224 */ /* 0x000fe400078e0000 */
[----:B------:R-:W-:-:S03]  /*f8b0*/  IMAD.MOV.U32 R13, RZ, RZ, R8 ;  /* 0x000000ffff0d7224 */ /* 0x000fc600078e0008 */
[----:B------:R-:W-:Y:S01]  /*f8c0*/  @!PT LDS RZ, [RZ] ;  /* 0x00000000fffff984 */ /* 0x000fe20000000800 */
[----:B------:R-:W-:Y:S01]  /*f8d0*/  @!PT LDS RZ, [RZ] ;  /* 0x00000000fffff984 */ /* 0x000fe20000000800 */
[----:B------:R-:W-:Y:S01]  /*f8e0*/  @!PT LDS RZ, [RZ] ;  /* 0x00000000fffff984 */ /* 0x000fe20000000800 */
[----:B------:R0:W-:Y:S04]  /*f8f0*/  @!P2 LDGSTS.E.BYPASS.LTC128B.128 [R9+0xe400], desc[UR36][R4.64], !P3 ;  /* 0x0e4000000409afae */ /* 0x0001e8000d901d64 */
[----:B------:R0:W-:Y:S01]  /*f900*/  @!P2 LDGSTS.E.BYPASS.LTC128B.128 [R9+0x11400], desc[UR36][R4.64+0x40], !P0 ;  /* 0x114000400409afae */ /* 0x0001e2000c101d64 */
[----:B------:R-:W-:-:S03]  /*f910*/  IMAD.MOV.U32 R3, RZ, RZ, R14 ;  /* 0x000000ffff037224 */ /* 0x000fc600078e000e */
[----:B------:R0:W-:Y:S04]  /*f920*/  @!P2 LDGSTS.E.BYPASS.LTC128B.128 [R9+0x14400], desc[UR36][R4.64+0x80], !P1 ;  /* 0x144000800409afae */ /* 0x0001e8000c901d64 */
[----:B0-----:R-:W-:Y:S05]  /*f930*/  WARPSYNC.COLLECTIVE R15, `(.L_x_10337) ;  /* 0x000000000f087348 */ /* 0x001fea0003c00000 */
[----:B------:R1:W2:Y:S02]  /*f940*/  SHFL.IDX P6, R14, R13, R12, R11 ;  /* 0x0000000c0d0e7389 */ /* 0x0002a400000c000b */
[----:B012---:R-:W-:Y:S01]  /*f950*/  ENDCOLLECTIVE ;  /* 0x000000000000791b */ /* 0x007fe20003800000 */
.L_x_10337:
[----:B------:R-:W-:Y:S01]  /*f960*/  IMAD.MOV.U32 R8, RZ, RZ, R14 ;  /* 0x000000ffff087224 */ /* 0x000fe200078e000e */
[----:B------:R-:W-:Y:S06]  /*f970*/  BRA `(.L_x_10338) ;  /* 0xffffffc400a07947 */ /* 0x000fec000383ffff */
.L_x_10262:
[----:B-1----:R1:W2:Y:S02]  /*f980*/  SYNCS.PHASECHK.TRANS64.TRYWAIT P0, [R17+URZ+0x2d820], R0 ;  /* 0x02d82000110075a7 */ /* 0x0022a4000800017f */
[----:B--2---:R-:W-:Y:S05]  /*f990*/  @!P0 NANOSLEEP.SYNCS 0x989680 ;  /* 0x009896800000895d */ /* 0x004fea0003900000 */
[----:B------:R-:W2:Y:S02]  /*f9a0*/  @!P0 SYNCS.PHASECHK.TRANS64 P0, [R17+URZ+0x2d820], R0 ;  /* 0x02d82000110085a7 */ /* 0x000ea4000800007f */
[----:B--2---:R-:W-:Y:S05]  /*f9b0*/  @!P0 BRA `(.L_x_10262) ;  /* 0xfffffffc00f08947 */ /* 0x004fea000383ffff */
[----:B------:R-:W-:Y:S05]  /*f9c0*/  BRA `(.L_x_10339) ;  /* 0xffffffc800087947 */ /* 0x000fea000383ffff */
.L_x_10267:
[----:B0-----:R0:W1:Y:S02]  /*f9d0*/  SYNCS.PHASECHK.TRANS64.TRYWAIT P0, [R5+URZ+0x2d840], R0 ;  /* 0x02d84000050075a7 */ /* 0x001064000800017f */
[----:B-1----:R-:W-:Y:S05]  /*f9e0*/  @!P0 NANOSLEEP.SYNCS 0x989680 ;  /* 0x009896800000895d */ /* 0x002fea0003900000 */
[----:B------:R-:W1:Y:S02]  /*f9f0*/  @!P0 SYNCS.PHASECHK.TRANS64 P0, [R5+URZ+0x2d840], R0 ;  /* 0x02d84000050085a7 */ /* 0x000e64000800007f */
[----:B-1----:R-:W-:Y:S05]  /*fa00*/  @!P0 BRA `(.L_x_10267) ;  /* 0xfffffffc00f08947 */ /* 0x002fea000383ffff */
[----:B------:R-:W-:Y:S05]  /*fa10*/  BRA `(.L_x_10340) ;  /* 0xffffffc800fc7947 */ /* 0x000fea000383ffff */
.L_x_10268:
        /* <DEDUP_REMOVED lines=8> */
.L_x_10342:
[----:B------:R-:W-:Y:S05]  /*faa0*/  BSYNC B1 ;  /* 0x0000000000017941 */ /* 0x000fea0003800000 */
.L_x_10341:
[----:B------:R-:W0:Y:S01]  /*fab0*/  S2R R25, SR_TID.X ;  /* 0x0000000000197919 */ /* 0x000e220000002100 */
[----:B------:R-:W-:Y:S01]  /*fac0*/  IMAD.MOV.U32 R13, RZ, RZ, R6 ;  /* 0x000000ffff0d7224 */ /* 0x000fe200078e0006 */
[----:B------:R-:W-:Y:S01]  /*fad0*/  MOV R3, R14 ;  /* 0x0000000e00037202 */ /* 0x000fe20000000f00 */
[----:B------:R-:W-:Y:S01]  /*fae0*/  IMAD.MOV.U32 R12, RZ, RZ, RZ ;  /* 0x000000ffff0c7224 */ /* 0x000fe200078e00ff */
[----:B------:R-:W-:Y:S01]  /*faf0*/  LOP3.LUT R16, R16, 0xffffff7f, RZ, 0xc0, !PT ;  /* 0xffffff7f10107812 */ /* 0x000fe200078ec0ff */
[----:B------:R-:W-:Y:S02]  /*fb00*/  IMAD.MOV.U32 R11, RZ, RZ, 0x1c1f ;  /* 0x00001c1fff0b7424 */ /* 0x000fe400078e00ff */
[----:B------:R-:W-:Y:S01]  /*fb10*/  IMAD.MOV.U32 R15, RZ, RZ, -0x1 ;  /* 0xffffffffff0f7424 */ /* 0x000fe200078e00ff */
[----:B------:R-:W-:Y:S01]  /*fb20*/  @P1 LOP3.LUT R16, R16, 0x80, RZ, 0xfc, !PT ;  /* 0x0000008010101812 */ /* 0x000fe200078efcff */
[----:B------:R-:W-:-:S07]  /*fb30*/  IMAD R4, R4, 0x2, R17 ;  /* 0x0000000204047824 */ /* 0x000fce00078e0211 */
[----:B0-----:R-:W-:Y:S05]  /*fb40*/  WARPSYNC.COLLECTIVE R15, `(.L_x_10343) ;  /* 0x000000000f087348 */ /* 0x001fea0003c00000 */
[----:B------:R1:W2:Y:S02]  /*fb50*/  SHFL.IDX P6, R14, R13, R12, R11 ;  /* 0x0000000c0d0e7389 */ /* 0x0002a400000c000b */
[----:B012---:R-:W-:Y:S01]  /*fb60*/  ENDCOLLECTIVE ;  /* 0x000000000000791b */ /* 0x007fe20003800000 */
.L_x_10343:
[----:B------:R-:W-:Y:S01]  /*fb70*/  LOP3.LUT P1, RZ, R16, 0x4, RZ, 0xc0, !PT ;  /* 0x0000000410ff7812 */ /* 0x000fe2000782c0ff */
[----:B------:R-:W-:Y:S02]  /*fb80*/  IMAD.MOV.U32 R13, RZ, RZ, R8 ;  /* 0x000000ffff0d7224 */ /* 0x000fe400078e0008 */
[----:B------:R-:W-:Y:S02]  /*fb90*/  IMAD.MOV.U32 R12, RZ, RZ, 0x1 ;  /* 0x00000001ff0c7424 */ /* 0x000fe400078e00ff */
[----:B------:R-:W-:Y:S02]  /*fba0*/  IMAD.SHL.U32 R25, R25, 0x8, RZ ;  /* 0x0000000819197824 */ /* 0x000fe400078e00ff */
[----:B------:R-:W-:-:S03]  /*fbb0*/  IMAD.MOV.U32 R2, RZ, RZ, R14 ;  /* 0x000000ffff027224 */ /* 0x000fc600078e000e */
[----:B------:R-:W-:-:S07]  /*fbc0*/  LOP3.LUT R25, R25, 0x18, RZ, 0xc0, !PT ;  /* 0x0000001819197812 */ /* 0x000fce00078ec0ff */
[----:B------:R-:W-:Y:S05]  /*fbd0*/  WARPSYNC.COLLECTIVE R15, `(.L_x_10344) ;  /* 0x000000000f087348 */ /* 0x000fea0003c00000 */
[----:B------:R0:W1:Y:S02]  /*fbe0*/  SHFL.IDX P6, R14, R13, R12, R11 ;  /* 0x0000000c0d0e7389 */ /* 0x00006400000c000b */
[----:B01----:R-:W-:Y:S01]  /*fbf0*/  ENDCOLLECTIVE ;  /* 0x000000000000791b */ /* 0x003fe20003800000 */
.L_x_10344:
[----:B------:R-:W-:-:S05]  /*fc00*/  IMAD.SHL.U32 R0, R25, 0x2, RZ ;  /* 0x0000000219007824 */ /* 0x000fca00078e00ff */
        /* <DEDUP_REMOVED lines=13> */
.L_x_10345:
[----:B------:R-:W-:Y:S02]  /*fce0*/  IMAD.MOV.U32 R13, RZ, RZ, R8 ;  /* 0x000000ffff0d7224 */ /* 0x000fe400078e0008 */
[----:B------:R-:W-:Y:S02]  /*fcf0*/  IMAD.MOV.U32 R12, RZ, RZ, 0x2 ;  /* 0x00000002ff0c7424 */ /* 0x000fe400078e00ff */
[----:B------:R-:W-:-:S07]  /*fd00*/  IMAD.MOV.U32 R2, RZ, RZ, R14 ;  /* 0x000000ffff027224 */ /* 0x000fce00078e000e */
[----:B------:R-:W-:Y:S05]  /*fd10*/  WARPSYNC.COLLECTIVE R15, `(.L_x_10346) ;  /* 0x000000000f087348 */ /* 0x000fea0003c00000 */
[----:B------:R0:W1:Y:S02]  /*fd20*/  SHFL.IDX P6, R14, R13, R12, R11 ;  /* 0x0000000c0d0e7389 */ /* 0x00006400000c000b */
[----:B01----:R-:W-:Y:S01]  /*fd30*/  ENDCOLLECTIVE ;  /* 0x000000000000791b */ /* 0x003fe20003800000 */
.L_x_10346:
        /* <DEDUP_REMOVED lines=13> */
.L_x_10347:
[----:B------:R-:W-:Y:S02]  /*fe10*/  IMAD.MOV.U32 R13, RZ, RZ, R8 ;  /* 0x000000ffff0d7224 */ /* 0x000fe400078e0008 */
[----:B------:R-:W-:Y:S02]  /*fe20*/  IMAD.MOV.U32 R12, RZ, RZ, 0x3 ;  /* 0x00000003ff0c7424 */ /* 0x000fe400078e00ff */
[----:B------:R-:W-:-:S07]  /*fe30*/  IMAD.MOV.U32 R2, RZ, RZ, R14 ;  /* 0x000000ffff027224 */ /* 0x000fce00078e000e */
[----:B------:R-:W-:Y:S05]  /*fe40*/  WARPSYNC.COLLECTIVE R15, `(.L_x_10348) ;  /* 0x000000000f087348 */ /* 0x000fea0003c00000 */
[----:B------:R0:W1:Y:S02]  /*fe50*/  SHFL.IDX P6, R14, R13, R12, R11 ;  /* 0x0000000c0d0e7389 */ /* 0x00006400000c000b */
[----:B01----:R-:W-:Y:S01]  /*fe60*/  ENDCOLLECTIVE ;  /* 0x000000000000791b */ /* 0x003fe20003800000 */
.L_x_10348:
        /* <DEDUP_REMOVED lines=14> */
.L_x_10349:
[----:B------:R-:W-:Y:S01]  /*ff50*/  IMAD.MOV.U32 R2, RZ, RZ, R14 ;  /* 0x000000ffff027224 */ /* 0x000fe200078e000e */
[----:B------:R-:W-:Y:S06]  /*ff60*/  BRA `(.L_x_10350) ;  /* 0xffffffc800907947 */ /* 0x000fec000383ffff */
.L_x_10273:
[----:B-1----:R1:W2:Y:S02]  /*ff70*/  SYNCS.PHASECHK.TRANS64.TRYWAIT P0, [R5+URZ+0x2d860], R2 ;  /* 0x02d86002050075a7 */ /* 0x0022a4000800017f */
[----:B--2---:R-:W-:Y:S05]  /*ff80*/  @!P0 NANOSLEEP.SYNCS 0x989680 ;  /* 0x009896800000895d */ /* 0x004fea0003900000 */
[----:B------:R-:W2:Y:S02]  /*ff90*/  @!P0 SYNCS.PHASECHK.TRANS64 P0, [R5+URZ+0x2d860], R2 ;  /* 0x02d86002050085a7 */ /* 0x000ea4000800007f */
[----:B--2---:R-:W-:Y:S05]  /*ffa0*/  @!P0 BRA `(.L_x_10273) ;  /* 0xfffffffc00f08947 */ /* 0x004fea000383ffff */
[----:B------:R-:W-:Y:S05]  /*ffb0*/  BRA `(.L_x_10351) ;  /* 0xffffffc800f47947 */ /* 0x000fea000383ffff */
.L_x_10274:
        /* <DEDUP_REMOVED lines=8> */
.L_x_10353:
[----:B------:R-:W-:Y:S05]  /*10040*/  BSYNC B1 ;  /* 0x0000000000017941 */ /* 0x000fea0003800000 */
.L_x_10352:
        /* <DEDUP_REMOVED lines=9> */
.L_x_10354:
[----:B------:R-:W-:Y:S02]  /*100e0*/  IMAD.MOV.U32 R13, RZ, RZ, R19 ;  /* 0x000000ffff0d7224 */ /* 0x000fe400078e0013 */
[----:B------:R-:W-:Y:S02]  /*100f0*/  IMAD.MOV.U32 R12, RZ, RZ, 0x1 ;  /* 0x00000001ff0c7424 */ /* 0x000fe400078e00ff */
[----:B------:R-:W-:-:S07]  /*10100*/  IMAD.MOV.U32 R2, RZ, RZ, R14 ;  /* 0x000000ffff027224 */ /* 0x000fce00078e000e */
[----:B------:R-:W-:Y:S05]  /*10110*/  WARPSYNC.COLLECTIVE R15, `(.L_x_10355) ;  /* 0x000000000f087348 */ /* 0x000fea0003c00000 */
[----:B------:R0:W1:Y:S02]  /*10120*/  SHFL.IDX P6, R14, R13, R12, R11 ;  /* 0x0000000c0d0e7389 */ /* 0x00006400000c000b */
[----:B01----:R-:W-:Y:S01]  /*10130*/  ENDCOLLECTIVE ;  /* 0x000000000000791b */ /* 0x003fe20003800000 */
.L_x_10355:
        /* <DEDUP_REMOVED lines=16> */
.L_x_10356:
[----:B------:R-:W-:Y:S02]  /*10240*/  IMAD.MOV.U32 R13, RZ, RZ, R19 ;  /* 0x000000ffff0d7224 */ /* 0x000fe400078e0013 */
[----:B------:R-:W-:Y:S02]  /*10250*/  IMAD.MOV.U32 R12, RZ, RZ, 0x2 ;  /* 0x00000002ff0c7424 */ /* 0x000fe400078e00ff */
[----:B------:R-:W-:-:S07]  /*10260*/  IMAD.MOV.U32 R2, RZ, RZ, R14 ;  /* 0x000000ffff027224 */ /* 0x000fce00078e000e */
[----:B------:R-:W-:Y:S05]  /*10270*/  WARPSYNC.COLLECTIVE R15, `(.L_x_10357) ;  /* 0x000000000f087348 */ /* 0x000fea0003c00000 */
[----:B------:R0:W1:Y:S02]  /*10280*/  SHFL.IDX P6, R14, R13, R12, R11 ;  /* 0x0000000c0d0e7389 */ /* 0x00006400000c000b */
[----:B01----:R-:W-:Y:S01]  /*10290*/  ENDCOLLECTIVE ;  /* 0x000000000000791b */ /* 0x003fe20003800000 */
.L_x_10357:
        /* <DEDUP_REMOVED lines=16> */
.L_x_10358:
[----:B------:R-:W-:Y:S02]  /*103a0*/  IMAD.MOV.U32 R13, RZ, RZ, R19 ;  /* 0x000000ffff0d7224 */ /* 0x000fe400078e0013 */
[----:B------:R-:W-:Y:S02]  /*103b0*/  IMAD.MOV.U32 R12, RZ, RZ, 0x3 ;  /* 0x00000003ff0c7424 */ /* 0x000fe400078e00ff */
[----:B------:R-:W-:-:S07]  /*103c0*/  IMAD.MOV.U32 R2, RZ, RZ, R14 ;  /* 0x000000ffff027224 */ /* 0x000fce00078e000e */
[----:B------:R-:W-:Y:S05]  /*103d0*/  WARPSYNC.COLLECTIVE R15, `(.L_x_10359) ;  /* 0x000000000f087348 */ /* 0x000fea0003c00000 */
[----:B------:R0:W1:Y:S02]  /*103e0*/  SHFL.IDX P6, R14, R13, R12, R11 ;  /* 0x0000000c0d0e7389 */ /* 0x00006400000c000b */
[----:B01----:R-:W-:Y:S01]  /*103f0*/  ENDCOLLECTIVE ;  /* 0x000000000000791b */ /* 0x003fe20003800000 */
.L_x_10359:
        /* <DEDUP_REMOVED lines=13> */
.L_x_10360:
[----:B------:R-:W-:Y:S01]  /*104d0*/  @!PT LDS RZ, [RZ] ;  /* 0x00000000fffff984 */ /* 0x000fe20000000800 */
[----:B------:R-:W-:Y:S01]  /*104e0*/  @!PT LDS RZ, [RZ] ;  /* 0x00000000fffff984 */ /* 0x000fe20000000800 */
[----:B------:R-:W-:Y:S01]  /*104f0*/  @!PT LDS RZ, [RZ] ;  /* 0x00000000fffff984 */ /* 0x000fe20000000800 */
[----:B------:R-:W-:Y:S01]  /*10500*/  LDGSTS.E.BYPASS.LTC128B.128 [R4+0x3400], desc[UR36][R2.64+0x40], !P0 ;  /* 0x0340004002047fae */ /* 0x000fe2000c101d64 */
[----:B------:R-:W-:-:S13]  /*10510*/  ISETP.LT.OR P0, PT, R6, 0x41, P1 ;  /* 0x000000410600780c */ /* 0x000fda0000f01670 */
[----:B------:R0:W-:Y:S02]  /*10520*/  LDGSTS.E.BYPASS.LTC128B.128 [R4+0x5400], desc[UR36][R2.64+0x80], !P0 ;  /* 0x0540008002047fae */ /* 0x0001e4000c101d64 */
[----:B0-----:R-:W-:Y:S01]  /*10530*/  IMAD.MOV.U32 R2, RZ, RZ, R14 ;  /* 0x000000ffff027224 */ /* 0x001fe200078e000e */
[----:B------:R-:W-:Y:S06]  /*10540*/  BRA `(.L_x_10361) ;  /* 0xffffffc800587947 */ /* 0x000fec000383ffff */
.L_x_10282:
[----:B-1----:R1:W2:Y:S02]  /*10550*/  SYNCS.PHASECHK.TRANS64.TRYWAIT P0, [R0+URZ+0x2d860], R3 ;  /* 0x02d86003000075a7 */ /* 0x0022a4000800017f */
[----:B--2---:R-:W-:Y:S05]  /*10560*/  @!P0 NANOSLEEP.SYNCS 0x989680 ;  /* 0x009896800000895d */ /* 0x004fea0003900000 */
[----:B------:R-:W2:Y:S02]  /*10570*/  @!P0 SYNCS.PHASECHK.TRANS64 P0, [R0+URZ+0x2d860], R3 ;  /* 0x02d86003000085a7 */ /* 0x000ea4000800007f */
[----:B--2---:R-:W-:Y:S05]  /*10580*/  @!P0 BRA `(.L_x_10282) ;  /* 0xfffffffc00f08947 */ /* 0x004fea000383ffff */
[----:B------:R-:W-:Y:S05]  /*10590*/  BRA `(.L_x_10362) ;  /* 0xffffffcc00807947 */ /* 0x000fea000383ffff */
.L_x_10283:
        /* <DEDUP_REMOVED lines=8> */
.L_x_10364:
[----:B------:R-:W-:Y:S05]  /*10620*/  BSYNC B0 ;  /* 0x0000000000007941 */ /* 0x000fea0003800000 */
.L_x_10363:
[----:B------:R-:W0:Y:S01]  /*10630*/  S2R R2, SR_TID.X ;  /* 0x0000000000027919 */ /* 0x000e220000002100 */
[----:B------:R-:W-:Y:S01]  /*10640*/  IMAD.MOV.U32 R13, RZ, RZ, R18 ;  /* 0x000000ffff0d7224 */ /* 0x000fe200078e0012 */
[----:B------:R-:W-:Y:S01]  /*10650*/  MOV R12, RZ ;  /* 0x000000ff000c7202 */ /* 0x000fe20000000f00 */
[----:B------:R-:W-:Y:S02]  /*10660*/  IMAD.MOV.U32 R11, RZ, RZ, 0x1c1f ;  /* 0x00001c1fff0b7424 */ /* 0x000fe400078e00ff */
[----:B------:R-:W-:Y:S02]  /*10670*/  IMAD.MOV.U32 R15, RZ, RZ, -0x1 ;  /* 0xffffffffff0f7424 */ /* 0x000fe400078e00ff */
[----:B------:R-:W-:Y:S02]  /*10680*/  IMAD.MOV.U32 R3, RZ, RZ, R14 ;  /* 0x000000ffff037224 */ /* 0x000fe400078e000e */
[----:B------:R-:W-:-:S07]  /*10690*/  IMAD R4, R4, 0x2, R17 ;  /* 0x0000000204047824 */ /* 0x000fce00078e0211 */
[----:B0-----:R-:W-:Y:S05]  /*106a0*/  WARPSYNC.COLLECTIVE R15, `(.L_x_10365) ;  /* 0x000000000f087348 */ /* 0x001fea0003c00000 */
[----:B------:R1:W2:Y:S02]  /*106b0*/  SHFL.IDX P6, R14, R13, R12, R11 ;  /* 0x0000000c0d0e7389 */ /* 0x0002a400000c000b */
[----:B012---:R-:W-:Y:S01]  /*106c0*/  ENDCOLLECTIVE ;  /* 0x000000000000791b */ /* 0x007fe20003800000 */
.L_x_10365:
[----:B------:R-:W-:Y:S01]  /*106d0*/  ULDC UR4, c[0x0][0x2f4] ;  /* 0x0000bd0000047ab9 */ /* 0x000fe20000000800 */
[----:B------:R-:W-:Y:S02]  /*106e0*/  IMAD.MOV.U32 R13, RZ, RZ, R19 ;  /* 0x000000ffff0d7224 */ /* 0x000fe400078e0013 */
[----:B------:R-:W-:Y:S02]  /*106f0*/  IMAD.MOV.U32 R12, RZ, RZ, 0x1 ;  /* 0x00000001ff0c7424 */ /* 0x000fe400078e00ff */
[----:B------:R-:W-:-:S05]  /*10700*/  IMAD.SHL.U32 R7, R2, 0x8, RZ ;  /* 0x0000000802077824 */ /* 0x000fca00078e00ff */
[----:B------:R-:W-:-:S04]  /*10710*/  LOP3.LUT R7, R7, 0x18, RZ, 0xc0, !PT ;  /* 0x0000001807077812 */ /* 0x000fc800078ec0ff */
[C---:B------:R-:W-:Y:S01]  /*10720*/  ISETP.GE.AND P2, PT, R7.reuse, UR4, PT ;  /* 0x0000000407007c0c */ /* 0x040fe2000bf46270 */
[C---:B------:R-:W-:Y:S01]  /*10730*/  IMAD.SHL.U32 R5, R7.reuse, 0x2, RZ ;  /* 0x0000000207057824 */ /* 0x040fe200078e00ff */
[C---:B------:R-:W-:Y:S02]  /*10740*/  LOP3.LUT R8, R7.reuse, 0x20, RZ, 0xfc, !PT ;  /* 0x0000002007087812 */ /* 0x040fe400078efcff */
[----:B------:R-:W-:Y:S02]  /*10750*/  LOP3.LUT R7, R7, 0x40, RZ, 0xfc, !PT ;  /* 0x0000004007077812 */ /* 0x000fe400078efcff */
[----:B------:R-:W-:Y:S02]  /*10760*/  IADD3 R2, P0, R14, R5, RZ ;  /* 0x000000050e027210 */ /* 0x000fe40007f1e0ff */
[----:B------:R-:W-:Y:S02]  /*10770*/  ISETP.LT.OR P3, PT, R6, 0x1, P2 ;  /* 0x000000010600780c */ /* 0x000fe40001761670 */
[----:B------:R-:W-:Y:S01]  /*10780*/  ISETP.GE.AND P1, PT, R8, UR4, PT ;  /* 0x0000000408007c0c */ /* 0x000fe2000bf26270 */
[----:B------:R-:W-:Y:S01]  /*10790*/  IMAD.X R3, RZ, RZ, R3, P0 ;  /* 0x000000ffff037224 */ /* 0x000fe200000e0603 */
[----:B------:R-:W-:-:S13]  /*107a0*/  ISETP.GE.AND P0, PT, R7, UR4, PT ;  /* 0x0000000407007c0c */ /* 0x000fda000bf06270 */
[----:B------:R-:W-:Y:S05]  /*107b0*/  WARPSYNC.COLLECTIVE R15, `(.L_x_10366) ;  /* 0x000000000f087348 */ /* 0x000fea0003c00000 */
[----:B------:R0:W1:Y:S02]  /*107c0*/  SHFL.IDX P6, R14, R13, R12, R11 ;  /* 0x0000000c0d0e7389 */ /* 0x00006400000c000b */
[----:B01----:R-:W-:Y:S01]  /*107d0*/  ENDCOLLECTIVE ;  /* 0x000000000000791b */ /* 0x003fe20003800000 */
.L_x_10366:
[C---:B------:R-:W-:Y:S01]  /*107e0*/  ISETP.LT.OR P4, PT, R6.reuse, 0x1, P1 ;  /* 0x000000010600780c */ /* 0x040fe20000f81670 */
[----:B------:R-:W-:Y:S01]  /*107f0*/  @!PT LDS RZ, [RZ] ;  /* 0x00000000fffff984 */ /* 0x000fe20000000800 */
[----:B------:R-:W-:Y:S01]  /*10800*/  @!PT LDS RZ, [RZ] ;  /* 0x00000000fffff984 */ /* 0x000fe20000000800 */
[----:B------:R-:W-:Y:S01]  /*10810*/  @!PT LDS RZ, [RZ] ;  /* 0x00000000fffff984 */ /* 0x000fe20000000800 */
[----:B------:R-:W-:Y:S01]  /*10820*/  LDGSTS.E.BYPASS.LTC128B.128 [R4+0x400], desc[UR36][R2.64], !P3 ;  /* 0x0040000002047fae */ /* 0x000fe2000d901d64 */
[----:B------:R-:W-:Y:S01]  /*10830*/  ISETP.LT.OR P3, PT, R6, 0x1, P0 ;  /* 0x000000010600780c */ /* 0x000fe20000761670 */
[----:B------:R-:W-:-:S10]  /*10840*/  IMAD.MOV.U32 R13, RZ, RZ, R18 ;  /* 0x000000ffff0d7224 */ /* 0x000fd400078e0012 */
[----:B------:R-:W-:Y:S04]  /*10850*/  LDGSTS.E.BYPASS.LTC128B.128 [R4+0x2400], desc[UR36][R2.64+0x40], !P4 ;  /* 0x0240004002047fae */ /* 0x000fe8000e101d64 */
[----:B------:R0:W-:Y:S01]  /*10860*/  LDGSTS.E.BYPASS.LTC128B.128 [R4+0x4400], desc[UR36][R2.64+0x80], !P3 ;  /* 0x0440008002047fae */ /* 0x0001e2000d901d64 */
[----:B------:R-:W-:Y:S01]  /*10870*/  ISETP.LT.OR P3, PT, R6, 0x21, P2 ;  /* 0x000000210600780c */ /* 0x000fe20001761670 */
[----:B0-----:R-:W-:-:S12]  /*10880*/  IMAD.MOV.U32 R3, RZ, RZ, R14 ;  /* 0x000000ffff037224 */ /* 0x001fd800078e000e */
[----:B------:R-:W-:Y:S05]  /*10890*/  WARPSYNC.COLLECTIVE R15, `(.L_x_10367) ;  /* 0x000000000f087348 */ /* 0x000fea0003c00000 */
[----:B------:R0:W1:Y:S02]  /*108a0*/  SHFL.IDX P6, R14, R13, R12, R11 ;  /* 0x0000000c0d0e7389 */ /* 0x00006400000c000b */
[----:B01----:R-:W-:Y:S01]  /*108b0*/  ENDCOLLECTIVE ;  /* 0x000000000000791b */ /* 0x003fe20003800000 */
.L_x_10367:
[----:B------:R-:W-:Y:S02]  /*108c0*/  IMAD.MOV.U32 R13, RZ, RZ, R19 ;  /* 0x000000ffff0d7224 */ /* 0x000fe400078e0013 */
[----:B------:R-:W-:Y:S01]  /*108d0*/  IMAD.MOV.U32 R12, RZ, RZ, 0x2 ;  /* 0x00000002ff0c7424 */ /* 0x000fe200078e00ff */
[----:B------:R-:W-:-:S13]  /*108e0*/  IADD3 R2, P4, R14, R5, RZ ;  /* 0x000000050e027210 */ /* 0x000fda0007f9e0ff */
[----:B------:R-:W-:Y:S05]  /*108f0*/  WARPSYNC.COLLECTIVE R15, `(.L_x_10368) ;  /* 0x000000000f087348 */ /* 0x000fea0003c00000 */
[----:B------:R0:W1:Y:S02]  /*10900*/  SHFL.IDX P6, R14, R13, R12, R11 ;  /* 0x0000000c0d0e7389 */ /* 0x00006400000c000b */
[----:B01----:R-:W-:Y:S01]  /*10910*/  ENDCOLLECTIVE ;  /* 0x000000000000791b */ /* 0x003fe20003800000 */
.L_x_10368:
[----:B------:R-:W-:Y:S01]  /*10920*/  IMAD.X R3, RZ, RZ, R3, P4 ;  /* 0x000000ffff037224 */ /* 0x000fe200020e0603 */
[----:B------:R-:W-:-:S04]  /*10930*/  ISETP.LT.OR P4, PT, R6, 0x21, P1 ;  /* 0x000000210600780c */ /* 0x000fc80000f81670 */
[----:B------:R-:W-:Y:S01]  /*10940*/  @!PT LDS RZ, [RZ] ;  /* 0x00000000fffff984 */ /* 0x000fe20000000800 */
[----:B------:R-:W-:Y:S01]  /*10950*/  @!PT LDS RZ, [RZ] ;  /* 0x00000000fffff984 */ /* 0x000fe20000000800 */
[----:B------:R-:W-:Y:S01]  /*10960*/  @!PT LDS RZ, [RZ] ;  /* 0x00000000fffff984 */ /* 0x000fe20000000800 */
[----:B------:R-:W-:Y:S01]  /*10970*/  LDGSTS.E.BYPASS.LTC128B.128 [R4+0xc00], desc[UR36][R2.64], !P3 ;  /* 0x00c0000002047fae */ /* 0x000fe2000d901d64 */
[----:B------:R-:W-:Y:S01]  /*10980*/  ISETP.LT.OR P3, PT, R6, 0x21, P0 ;  /* 0x000000210600780c */ /* 0x000fe20000761670 */
[----:B------:R-:W-:-:S07]  /*10990*/  IMAD.MOV.U32 R13, RZ, RZ, R18 ;  /* 0x000000ffff0d7224 */ /* 0x000fce00078e0012 */
[----:B------:R-:W-:Y:S05]  /*109a0*/  LDGSTS.E.BYPASS.LTC128B.128 [R4+0x2c00], desc[UR36][R2.64+0x40], !P4 ;  /* 0x02c0004002047fae */ /* 0x000fea000e101d64 */
[----:B------:R0:W-:Y:S01]  /*109b0*/  LDGSTS.E.BYPASS.LTC128B.128 [R4+0x4c00], desc[UR36][R2.64+0x80], !P3 ;  /* 0x04c0008002047fae */ /* 0x0001e2000d901d64 */
[----:B------:R-:W-:Y:S01]  /*109c0*/  ISETP.LT.OR P3, PT, R6, 0x41, P2 ;  /* 0x000000410600780c */ /* 0x000fe20001761670 */
[----:B0-----:R-:W-:-:S12]  /*109d0*/  IMAD.MOV.U32 R3, RZ, RZ, R14 ;  /* 0x000000ffff037224 */ /* 0x001fd800078e000e */
[----:B------:R-:W-:Y:S05]  /*109e0*/  WARPSYNC.COLLECTIVE R15, `(.L_x_10369) ;  /* 0x000000000f087348 */ /* 0x000fea0003c00000 */
[----:B------:R0:W1:Y:S02]  /*109f0*/  SHFL.IDX P6, R14, R13, R12, R11 ;  /* 0x0000000c0d0e7389 */ /* 0x00006400000c000b */
[----:B01----:R-:W-:Y:S01]  /*10a00*/  ENDCOLLECTIVE ;  /* 0x000000000000791b */ /* 0x003fe20003800000 */
.L_x_10369:
[----:B------:R-:W-:Y:S02]  /*10a10*/  IMAD.MOV.U32 R13, RZ, RZ, R19 ;  /* 0x000000ffff0d7224 */ /* 0x000fe400078e0013 */
[----:B------:R-:W-:Y:S01]  /*10a20*/  IMAD.MOV.U32 R12, RZ, RZ, 0x3 ;  /* 0x00000003ff0c7424 */ /* 0x000fe200078e00ff */
[----:B------:R-:W-:-:S13]  /*10a30*/  IADD3 R2, P4, R14, R5, RZ ;  /* 0x000000050e027210 */ /* 0x000fda0007f9e0ff */
[----:B------:R-:W-:Y:S05]  /*10a40*/  WARPSYNC.COLLECTIVE R15, `(.L_x_10370) ;  /* 0x000000000f087348 */ /* 0x000fea0003c00000 */
[----:B------:R0:W1:Y:S02]  /*10a50*/  SHFL.IDX P6, R14, R13, R12, R11 ;  /* 0x0000000c0d0e7389 */ /* 0x00006400000c000b */
[----:B01----:R-:W-:Y:S01]  /*10a60*/  ENDCOLLECTIVE ;  /* 0x000000000000791b */ /* 0x003fe20003800000 */
.L_x_10370:
        /* <DEDUP_REMOVED lines=14> */
.L_x_10371:
[----:B------:R-:W-:Y:S05]  /*10b50*/  BRA `(.L_x_10372) ;  /* 0xffffffc800f47947 */ /* 0x000fea000383ffff */
.L_x_10288:
        /* <DEDUP_REMOVED lines=8> */
.L_x_10374:
[----:B------:R-:W-:Y:S05]  /*10be0*/  BSYNC B0 ;  /* 0x0000000000007941 */ /* 0x000fea0003800000 */
.L_x_10373:
[----:B------:R-:W-:Y:S01]  /*10bf0*/  IMAD.MOV.U32 R13, RZ, RZ, R24 ;  /* 0x000000ffff0d7224 */ /* 0x000fe200078e0018 */
[----:B------:R-:W-:Y:S01]  /*10c00*/  IADD3 R9, R27, R8, RZ ;  /* 0x000000081b097210 */ /* 0x000fe20007ffe0ff */
[----:B------:R-:W-:Y:S02]  /*10c10*/  IMAD.MOV.U32 R12, RZ, RZ, 0x1 ;  /* 0x00000001ff0c7424 */ /* 0x000fe400078e00ff */
[----:B------:R-:W-:Y:S02]  /*10c20*/  IMAD.MOV.U32 R11, RZ, RZ, 0x1f ;  /* 0x0000001fff0b7424 */ /* 0x000fe400078e00ff */
[----:B------:R-:W-:Y:S02]  /*10c30*/  IMAD.MOV.U32 R15, RZ, RZ, -0x1 ;  /* 0xffffffffff0f7424 */ /* 0x000fe400078e00ff */
[----:B------:R-:W-:-:S07]  /*10c40*/  IMAD.MOV.U32 R0, RZ, RZ, R14 ;  /* 0x000000ffff007224 */ /* 0x000fce00078e000e */
[----:B------:R-:W-:Y:S05]  /*10c50*/  WARPSYNC.COLLECTIVE R15, `(.L_x_10375) ;  /* 0x000000000f087348 */ /* 0x000fea0003c00000 */
[----:B------:R0:W1:Y:S02]  /*10c60*/  SHFL.IDX P6, R14, R13, R12, R11 ;  /* 0x0000000c0d0e7389 */ /* 0x00006400000c000b */
[----:B01----:R-:W-:Y:S01]  /*10c70*/  ENDCOLLECTIVE ;  /* 0x000000000000791b */ /* 0x003fe20003800000 */
.L_x_10375:
        /* <DEDUP_REMOVED lines=24> */
.L_x_10376:
[----:B------:R-:W-:Y:S01]  /*10e00*/  IMAD.MOV.U32 R12, RZ, RZ, 0x2 ;  /* 0x00000002ff0c7424 */ /* 0x000fe200078e00ff */
[----:B------:R-:W-:-:S05]  /*10e10*/  SEL R14, R14, RZ, P1 ;  /* 0x000000ff0e0e7207 */ /* 0x000fca0000800000 */
[----:B------:R-:W-:-:S04]  /*10e20*/  IMAD.IADD R5, R13, 0x1, R14 ;  /* 0x000000010d057824 */ /* 0x000fc800078e020e */
[----:B------:R-:W-:-:S07]  /*10e30*/  IMAD.MOV.U32 R13, RZ, RZ, R5 ;  /* 0x000000ffff0d7224 */ /* 0x000fce00078e0005 */
[----:B------:R-:W-:Y:S05]  /*10e40*/  WARPSYNC.COLLECTIVE R15, `(.L_x_10377) ;  /* 0x000000000f087348 */ /* 0x000fea0003c00000 */
[----:B------:R0:W1:Y:S02]  /*10e50*/  SHFL.UP P6, R14, R13, R12, R11 ;  /* 0x0400000c0d0e7389 */ /* 0x00006400000c000b */
[----:B01----:R-:W-:Y:S01]  /*10e60*/  ENDCOLLECTIVE ;  /* 0x000000000000791b */ /* 0x003fe20003800000 */
.L_x_10377:
[----:B------:R-:W-:Y:S01]  /*10e70*/  IMAD.MOV.U32 R12, RZ, RZ, 0x4 ;  /* 0x00000004ff0c7424 */ /* 0x000fe200078e00ff */
[----:B------:R-:W-:-:S05]  /*10e80*/  SEL R2, R14, RZ, P2 ;  /* 0x000000ff0e027207 */ /* 0x000fca0001000000 */
[----:B------:R-:W-:-:S04]  /*10e90*/  IMAD.IADD R2, R5, 0x1, R2 ;  /* 0x0000000105027824 */ /* 0x000fc800078e0202 */
[----:B------:R-:W-:-:S07]  /*10ea0*/  IMAD.MOV.U32 R13, RZ, RZ, R2 ;  /* 0x000000ffff0d7224 */ /* 0x000fce00078e0002 */
[----:B------:R-:W-:Y:S05]  /*10eb0*/  WARPSYNC.COLLECTIVE R15, `(.L_x_10378) ;  /* 0x000000000f087348 */ /* 0x000fea0003c00000 */
[----:B------:R0:W1:Y:S02]  /*10ec0*/  SHFL.UP P6, R14, R13, R12, R11 ;  /* 0x0400000c0d0e7389 */ /* 0x00006400000c000b */
[----:B01----:R-:W-:Y:S01]  /*10ed0*/  ENDCOLLECTIVE ;  /* 0x000000000000791b */ /* 0x003fe20003800000 */
.L_x_10378:
[----:B------:R-:W-:Y:S01]  /*10ee0*/  IMAD.MOV.U32 R12, RZ, RZ, 0x8 ;  /* 0x00000008ff0c7424 */ /* 0x000fe200078e00ff */
[----:B------:R-:W-:-:S05]  /*10ef0*/  SEL R3, R14, RZ, P3 ;  /* 0x000000ff0e037207 */ /* 0x000fca0001800000 */
[----:B------:R-:W-:-:S04]  /*10f00*/  IMAD.IADD R3, R2, 0x1, R3 ;  /* 0x0000000102037824 */ /* 0x000fc800078e0203 */
[----:B------:R-:W-:-:S07]  /*10f10*/  IMAD.MOV.U32 R13, RZ, RZ, R3 ;  /* 0x000000ffff0d7224 */ /* 0x000fce00078e0003 */
[----:B------:R-:W-:Y:S05]  /*10f20*/  WARPSYNC.COLLECTIVE R15, `(.L_x_10379) ;  /* 0x000000000f087348 */ /* 0x000fea0003c00000 */
[----:B------:R0:W1:Y:S02]  /*10f30*/  SHFL.UP P6, R14, R13, R12, R11 ;  /* 0x0400000c0d0e7389 */ /* 0x00006400000c000b */
[----:B01----:R-:W-:Y:S01]  /*10f40*/  ENDCOLLECTIVE ;  /* 0x000000000000791b */ /* 0x003fe20003800000 */
.L_x_10379:
[----:B------:R-:W-:Y:S01]  /*10f50*/  IMAD.MOV.U32 R12, RZ, RZ, 0x10 ;  /* 0x00000010ff0c7424 */ /* 0x000fe200078e00ff */
[----:B------:R-:W-:-:S05]  /*10f60*/  SEL R14, R14, RZ, P4 ;  /* 0x000000ff0e0e7207 */ /* 0x000fca0002000000 */
[----:B------:R-:W-:-:S04]  /*10f70*/  IMAD.IADD R5, R3, 0x1, R14 ;  /* 0x0000000103057824 */ /* 0x000fc800078e020e */
[----:B------:R-:W-:-:S07]  /*10f80*/  IMAD.MOV.U32 R13, RZ, RZ, R5 ;  /* 0x000000ffff0d7224 */ /* 0x000fce00078e0005 */
[----:B------:R-:W-:Y:S05]  /*10f90*/  WARPSYNC.COLLECTIVE R15, `(.L_x_10380) ;  /* 0x000000000f087348 */ /* 0x000fea0003c00000 */
[----:B------:R0:W1:Y:S02]  /*10fa0*/  SHFL.UP P6, R14, R13, R12, R11 ;  /* 0x0400000c0d0e7389 */ /* 0x00006400000c000b */
[----:B01----:R-:W-:Y:S01]  /*10fb0*/  ENDCOLLECTIVE ;  /* 0x000000000000791b */ /* 0x003fe20003800000 */
.L_x_10380:
        /* <DEDUP_REMOVED lines=8> */
.L_x_10381:
[----:B------:R-:W-:Y:S05]  /*11040*/  BRA `(.L_x_10382) ;  /* 0xffffffcc000c7947 */ /* 0x000fea000383ffff */
.L_x_10291:
[----:B------:R-:W-:Y:S01]  /*11050*/  BSSY B0, `(.L_x_10383) ;  /* 0x0000007000007945 */ /* 0x000fe20003800000 */
[----:B------:R-:W-:Y:S02]  /*11060*/  IMAD.MOV.U32 R12, RZ, RZ, 0x1 ;  /* 0x00000001ff0c7424 */ /* 0x000fe400078e00ff */
[----:B------:R-:W-:Y:S02]  /*11070*/  IMAD.MOV.U32 R11, RZ, RZ, RZ ;  /* 0x000000ffff0b7224 */ /* 0x000fe400078e00ff */
[----:B------:R-:W-:-:S07]  /*11080*/  IMAD.MOV.U32 R15, RZ, RZ, -0x1 ;  /* 0xffffffffff0f7424 */ /* 0x000fce00078e00ff */
[----:B------:R-:W-:Y:S05]  /*11090*/  WARPSYNC.COLLECTIVE R15, `(.L_x_10384) ;  /* 0x000000000f087348 */ /* 0x000fea0003c00000 */
[----:B------:R0:W1:Y:S02]  /*110a0*/  SHFL.UP P6, R14, R13, R12, R11 ;  /* 0x0400000c0d0e7389 */ /* 0x00006400000c000b */
[----:B01----:R-:W-:Y:S01]  /*110b0*/  ENDCOLLECTIVE ;  /* 0x000000000000791b */ /* 0x003fe20003800000 */
.L_x_10384:
[----:B------:R-:W-:Y:S05]  /*110c0*/  BSYNC B0 ;  /* 0x0000000000007941 */ /* 0x000fea0003800000 */
.L_x_10383:
        /* <DEDUP_REMOVED lines=8> */
.L_x_10385:
[----:B------:R-:W-:Y:S01]  /*11150*/  IMAD.MOV.U32 R12, RZ, RZ, 0x4 ;  /* 0x00000004ff0c7424 */ /* 0x000fe200078e00ff */
[----:B------:R-:W-:-:S05]  /*11160*/  SEL R14, R14, RZ, P2 ;  /* 0x000000ff0e0e7207 */ /* 0x000fca0001000000 */
[----:B------:R-:W-:-:S05]  /*11170*/  IMAD.IADD R3, R13, 0x1, R14 ;  /* 0x000000010d037824 */ /* 0x000fca00078e020e */
[----:B------:R-:W-:-:S07]  /*11180*/  MOV R13, R3 ;  /* 0x00000003000d7202 */ /* 0x000fce0000000f00 */
[----:B------:R-:W-:Y:S05]  /*11190*/  WARPSYNC.COLLECTIVE R15, `(.L_x_10386) ;  /* 0x000000000f087348 */ /* 0x000fea0003c00000 */
[----:B------:R0:W1:Y:S02]  /*111a0*/  SHFL.UP P6, R14, R13, R12, R11 ;  /* 0x0400000c0d0e7389 */ /* 0x00006400000c000b */
[----:B01----:R-:W-:Y:S01]  /*111b0*/  ENDCOLLECTIVE ;  /* 0x000000000000791b */ /* 0x003fe20003800000 */
.L_x_10386:
[----:B------:R-:W-:Y:S01]  /*111c0*/  IMAD.MOV.U32 R12, RZ, RZ, 0x8 ;  /* 0x00000008ff0c7424 */ /* 0x000fe200078e00ff */
[----:B------:R-:W-:-:S05]  /*111d0*/  SEL R14, R14, RZ, P3 ;  /* 0x000000ff0e0e7207 */ /* 0x000fca0001800000 */
[----:B------:R-:W-:-:S04]  /*111e0*/  IMAD.IADD R5, R3, 0x1, R14 ;  /* 0x0000000103057824 */ /* 0x000fc800078e020e */
[----:B------:R-:W-:-:S07]  /*111f0*/  IMAD.MOV.U32 R13, RZ, RZ, R5 ;  /* 0x000000ffff0d7224 */ /* 0x000fce00078e0005 */
[----:B------:R-:W-:Y:S05]  /*11200*/  WARPSYNC.COLLECTIVE R15, `(.L_x_10387) ;  /* 0x000000000f087348 */ /* 0x000fea0003c00000 */
[----:B------:R0:W1:Y:S02]  /*11210*/  SHFL.UP P6, R14, R13, R12, R11 ;  /* 0x0400000c0d0e7389 */ /* 0x00006400000c000b */
[----:B01----:R-:W-:Y:S01]  /*11220*/  ENDCOLLECTIVE ;  /* 0x000000000000791b */ /* 0x003fe20003800000 */
.L_x_10387:
[----:B------:R-:W-:Y:S01]  /*11230*/  IMAD.MOV.U32 R12, RZ, RZ, 0x10 ;  /* 0x00000010ff0c7424 */ /* 0x000fe200078e00ff */
[----:B------:R-:W-:-:S05]  /*11240*/  SEL R8, R14, RZ, P4 ;  /* 0x000000ff0e087207 */ /* 0x000fca0002000000 */
[----:B------:R-:W-:-:S04]  /*11250*/  IMAD.IADD R8, R5, 0x1, R8 ;  /* 0x0000000105087824 */ /* 0x000fc800078e0208 */
[----:B------:R-:W-:-:S07]  /*11260*/  IMAD.MOV.U32 R13, RZ, RZ, R8 ;  /* 0x000000ffff0d7224 */ /* 0x000fce00078e0008 */
[----:B------:R-:W-:Y:S05]  /*11270*/  WARPSYNC.COLLECTIVE R15, `(.L_x_10388) ;  /* 0x000000000f087348 */ /* 0x000fea0003c00000 */
[----:B------:R0:W1:Y:S02]  /*11280*/  SHFL.UP P6, R14, R13, R12, R11 ;  /* 0x0400000c0d0e7389 */ /* 0x00006400000c000b */
[----:B01----:R-:W-:Y:S01]  /*11290*/  ENDCOLLECTIVE ;  /* 0x000000000000791b */ /* 0x003fe20003800000 */
.L_x_10388:
        /* <DEDUP_REMOVED lines=8> */
.L_x_10389:
[----:B------:R-:W-:Y:S05]  /*11320*/  BRA `(.L_x_10390) ;  /* 0xffffffc800f87947 */ /* 0x000fea000383ffff */
.L_x_10293:
[----:B------:R-:W-:Y:S01]  /*11330*/  BSSY B0, `(.L_x_10391) ;  /* 0x0000006000007945 */ /* 0x000fe20003800000 */
[----:B------:R-:W-:Y:S01]  /*11340*/  PLOP3.LUT P6, PT, P6, PT, PT, 0x8, 0x0 ;  /* 0x000000000000781c */ /* 0x000fe200037ce170 */
[----:B------:R-:W-:-:S12]  /*11350*/  IMAD.MOV.U32 R15, RZ, RZ, -0x1 ;  /* 0xffffffffff0f7424 */ /* 0x000fd800078e00ff */
[----:B0-----:R-:W-:Y:S05]  /*11360*/  WARPSYNC.COLLECTIVE R15, `(.L_x_10392) ;  /* 0x000000000f087348 */ /* 0x001fea0003c00000 */
[----:B------:R-:W-:Y:S01]  /*11370*/  VOTE.ANY R14, PT, P6 ;  /* 0x00000000000e7806 */ /* 0x000fe200030e0100 */
[----:B0-----:R-:W-:Y:S06]  /*11380*/  ENDCOLLECTIVE ;  /* 0x000000000000791b */ /* 0x001fec0003800000 */
.L_x_10392:
[----:B------:R-:W-:Y:S05]  /*11390*/  BSYNC B0 ;  /* 0x0000000000007941 */ /* 0x000fea0003800000 */
.L_x_10391:
        /* <DEDUP_REMOVED lines=9> */
.L_x_10393:
[----:B------:R-:W-:Y:S02]  /*11430*/  IMAD.MOV.U32 R13, RZ, RZ, R7 ;  /* 0x000000ffff0d7224 */ /* 0x000fe400078e0007 */
[----:B------:R-:W-:-:S07]  /*11440*/  IMAD.MOV.U32 R4, RZ, RZ, R14 ;  /* 0x000000ffff047224 */ /* 0x000fce00078e000e */
[----:B------:R-:W-:Y:S05]  /*11450*/  WARPSYNC.COLLECTIVE R15, `(.L_x_10394) ;  /* 0x000000000f087348 */ /* 0x000fea0003c00000 */
[----:B------:R0:W1:Y:S02]  /*11460*/  SHFL.IDX P6, R14, R13, R12, R11 ;  /* 0x0000000c0d0e7389 */ /* 0x00006400000c000b */
[----:B01----:R-:W-:Y:S01]  /*11470*/  ENDCOLLECTIVE ;  /* 0x000000000000791b */ /* 0x003fe20003800000 */
.L_x_10394:
[----:B------:R-:W-:Y:S01]  /*11480*/  IMAD.MOV.U32 R7, RZ, RZ, R14 ;  /* 0x000000ffff077224 */ /* 0x000fe200078e000e */
[----:B------:R-:W-:Y:S06]  /*11490*/  BRA `(.L_x_10395) ;  /* 0xffffffc800d87947 */ /* 0x000fec000383ffff */
.L_x_10295:
[----:B------:R-:W-:Y:S01]  /*114a0*/  BSSY B0, `(.L_x_10396) ;  /* 0x0000007000007945 */ /* 0x000fe20003800000 */
[----:B------:R-:W-:Y:S02]  /*114b0*/  IMAD.MOV.U32 R13, RZ, RZ, R2 ;  /* 0x000000ffff0d7224 */ /* 0x000fe400078e0002 */
[----:B------:R-:W-:Y:S02]  /*114c0*/  IMAD.MOV.U32 R11, RZ, RZ, 0x1f ;  /* 0x0000001fff0b7424 */ /* 0x000fe400078e00ff */
[----:B------:R-:W-:-:S07]  /*114d0*/  IMAD.MOV.U32 R15, RZ, RZ, -0x1 ;  /* 0xffffffffff0f7424 */ /* 0x000fce00078e00ff */
[----:B0123--:R-:W-:Y:S05]  /*114e0*/  WARPSYNC.COLLECTIVE R15, `(.L_x_10397) ;  /* 0x000000000f087348 */ /* 0x00ffea0003c00000 */
[----:B------:R4:W0:Y:S02]  /*114f0*/  SHFL.IDX P6, R14, R13, R12, R11 ;  /* 0x0000000c0d0e7389 */ /* 0x00082400000c000b */
[----:B01234-:R-:W-:Y:S01]  /*11500*/  ENDCOLLECTIVE ;  /* 0x000000000000791b */ /* 0x01ffe20003800000 */
.L_x_10397:
[----:B------:R-:W-:Y:S05]  /*11510*/  BSYNC B0 ;  /* 0x0000000000007941 */ /* 0x000fea0003800000 */
.L_x_10396:
[----:B------:R-:W-:Y:S01]  /*11520*/  IMAD.MOV.U32 R24, RZ, RZ, R14 ;  /* 0x000000ffff187224 */ /* 0x000fe200078e000e */
[----:B------:R-:W-:Y:S06]  /*11530*/  BRA `(.L_x_10294) ;  /* 0xffffffc800c87947 */ /* 0x000fec000383ffff */
.L_x_10299:
[----:B0-----:R0:W1:Y:S02]  /*11540*/  SYNCS.PHASECHK.TRANS64.TRYWAIT P0, [R5+URZ+0x2d820], R0 ;  /* 0x02d82000050075a7 */ /* 0x001064000800017f */
[----:B-1----:R-:W-:Y:S05]  /*11550*/  @!P0 NANOSLEEP.SYNCS 0x989680 ;  /* 0x009896800000895d */ /* 0x002fea0003900000 */
[----:B------:R-:W1:Y:S02]  /*11560*/  @!P0 SYNCS.PHASECHK.TRANS64 P0, [R5+URZ+0x2d820], R0 ;  /* 0x02d82000050085a7 */ /* 0x000e64000800007f */
[----:B-1----:R-:W-:Y:S05]  /*11570*/  @!P0 BRA `(.L_x_10299) ;  /* 0xfffffffc00f08947 */ /* 0x002fea000383ffff */
[----:B------:R-:W-:Y:S05]  /*11580*/  BRA `(.L_x_10398) ;  /* 0xffffffd000207947 */ /* 0x000fea000383ffff */
.L_x_10300:
        /* <DEDUP_REMOVED lines=11> */
.L_x_10400:
[----:B------:R-:W-:Y:S05]  /*11640*/  BSYNC B0 ;  /* 0x0000000000007941 */ /* 0x000fea0003800000 */
.L_x_10399:
[----:B------:R-:W-:Y:S05]  /*11650*/  BRA `(.L_x_10401) ;  /* 0xffffffd000087947 */ /* 0x000fea000383ffff */
.L_x_10303:
[----:B------:R-:W-:Y:S01]  /*11660*/  BSSY B1, `(.L_x_10402) ;  /* 0x0000006000017945 */ /* 0x000fe20003800000 */
[----:B------:R-:W-:-:S07]  /*11670*/  IMAD.MOV.U32 R15, RZ, RZ, -0x1 ;  /* 0xffffffffff0f7424 */ /* 0x000fce00078e00ff */
[----:B0-2---:R-:W-:Y:S05]  /*11680*/  WARPSYNC.COLLECTIVE R15, `(.L_x_10403) ;  /* 0x000000000f0c7348 */ /* 0x005fea0003c00000 */
[----:B------:R-:W-:Y:S02]  /*11690*/  ELECT P6, UR62, PT ;  /* 0x00000000003e782f */ /* 0x000fe400038c0000 */
[----:B------:R-:W-:Y:S01]  /*116a0*/  MOV R14, UR62 ;  /* 0x0000003e000e7c02 */ /* 0x000fe20008000f00 */
[----:B0-2---:R-:W-:Y:S10]  /*116b0*/  ENDCOLLECTIVE ;  /* 0x000000000000791b */ /* 0x005ff40003800000 */
.L_x_10403:
[----:B------:R-:W-:Y:S05]  /*116c0*/  BSYNC B1 ;  /* 0x0000000000017941 */ /* 0x000fea0003800000 */
.L_x_10402:
[----:B------:R-:W-:Y:S05]  /*116d0*/  BRA `(.L_x_10404) ;  /* 0xffffffd000007947 */ /* 0x000fea000383ffff */
.L_x_10305:
[----:B0-----:R0:W1:Y:S02]  /*116e0*/  SYNCS.PHASECHK.TRANS64.TRYWAIT P1, [R3+URZ+0x2d840], R2 ;  /* 0x02d84002030075a7 */ /* 0x001064000802017f */
[----:B-1----:R-:W-:Y:S05]  /*116f0*/  @!P1 NANOSLEEP.SYNCS 0x989680 ;  /* 0x009896800000995d */ /* 0x002fea0003900000 */
[----:B------:R-:W1:Y:S02]  /*11700*/  @!P1 SYNCS.PHASECHK.TRANS64 P1, [R3+URZ+0x2d840], R2 ;  /* 0x02d84002030095a7 */ /* 0x000e64000802007f */
[----:B-1----:R-:W-:Y:S05]  /*11710*/  @!P1 BRA `(.L_x_10305) ;  /* 0xfffffffc00f09947 */ /* 0x002fea000383ffff */
[----:B------:R-:W-:Y:S05]  /*11720*/  BRA `(.L_x_10405) ;  /* 0xffffffd000207947 */ /* 0x000fea000383ffff */
.L_x_10307:
[----:B-1----:R1:W3:Y:S02]  /*11730*/  SYNCS.PHASECHK.TRANS64.TRYWAIT P1, [R5+URZ+0x2d840], R0 ;  /* 0x02d84000050075a7 */ /* 0x0022e4000802017f */
[----:B---3--:R-:W-:Y:S05]  /*11740*/  @!P1 NANOSLEEP.SYNCS 0x989680 ;  /* 0x009896800000995d */ /* 0x008fea0003900000 */
[----:B------:R-:W3:Y:S02]  /*11750*/  @!P1 SYNCS.PHASECHK.TRANS64 P1, [R5+URZ+0x2d840], R0 ;  /* 0x02d84000050095a7 */ /* 0x000ee4000802007f */
[----:B---3--:R-:W-:Y:S05]  /*11760*/  @!P1 BRA `(.L_x_10307) ;  /* 0xfffffffc00f09947 */ /* 0x008fea000383ffff */
[----:B------:R-:W-:Y:S05]  /*11770*/  BRA `(.L_x_10406) ;  /* 0xffffffd0002c7947 */ /* 0x000fea000383ffff */
.L_x_10309:
[----:B---3--:R3:W4:Y:S02]  /*11780*/  SYNCS.PHASECHK.TRANS64.TRYWAIT P1, [R3+URZ+0x2d860], R2 ;  /* 0x02d86002030075a7 */ /* 0x008724000802017f */
[----:B----4-:R-:W-:Y:S05]  /*11790*/  @!P1 NANOSLEEP.SYNCS 0x989680 ;  /* 0x009896800000995d */ /* 0x010fea0003900000 */
[----:B------:R-:W4:Y:S02]  /*117a0*/  @!P1 SYNCS.PHASECHK.TRANS64 P1, [R3+URZ+0x2d860], R2 ;  /* 0x02d86002030095a7 */ /* 0x000f24000802007f */
[----:B----4-:R-:W-:Y:S05]  /*117b0*/  @!P1 BRA `(.L_x_10309) ;  /* 0xfffffffc00f09947 */ /* 0x010fea000383ffff */
[----:B------:R-:W-:Y:S05]  /*117c0*/  BRA `(.L_x_10407) ;  /* 0xffffffd000287947 */ /* 0x000fea000383ffff */
.L_x_10408:
        /* <DEDUP_REMOVED lines=11> */
.L_x_15997:


//--------------------- .text._ZN7cutlass13device_kernelIN5flash11enable_sm90INS1_16FlashAttnFwdSm90INS1_25CollectiveMainloopFwdSm90ILi2EN4cute5tupleIJNS5_1CILi1EEES8_S8_EEENS6_IJNS7_ILi192EEENS7_ILi128EEENS7_ILi96EEEEEELi96ENS_6half_tEfNS_4arch4Sm90ELb0ELb0ELb0ELb1ELb1ELb1ELb0ELb0ELb1ELb1ELb1ELb0EEENS1_21CollectiveEpilogueFwdINS6_IJSA_SC_SB_EEES9_SE_SG_Li384ELb1ELb1ELb1ELb0EEENS1_36VarlenDynamicPersistentTileSchedulerILi192ELi128ELi384ELi128ELb1ELb1ELb1ELb0ELb1ELb1EEEEEEEEEvNT_6ParamsE --------------------------
	.section	.text._ZN7cutlass13device_kernelIN5flash11enable_sm90INS1_16FlashAttnFwdSm90INS1_25CollectiveMainloopFwdSm90ILi2EN4cute5tupleIJNS5_1CILi1EEES8_S8_EEENS6_IJNS7_ILi192EEENS7_ILi128EEENS7_ILi96EEEEEELi96ENS_6half_tEfNS_4arch4Sm90ELb0ELb0ELb0ELb1ELb1ELb1ELb0ELb0ELb1ELb1ELb1ELb0EEENS1_21CollectiveEpilogueFwdINS6_IJSA_SC_SB_EEES9_SE_SG_Li384ELb1ELb1ELb1ELb0EEENS1_36VarlenDynamicPersistentTileSchedulerILi192ELi128ELi384ELi128ELb1ELb1ELb1ELb0ELb1ELb1EEEEEEEEEvNT_6ParamsE,"ax",@progbits
	.align	128
.text._ZN7cutlass13device_kernelIN5flash11enable_sm90INS1_16FlashAttnFwdSm90INS1_25CollectiveMainloopFwdSm90ILi2EN4cute5tupleIJNS5_1CILi1EEES8_S8_EEENS6_IJNS7_ILi192EEENS7_ILi128EEENS7_ILi96EEEEEELi96ENS_6half_tEfNS_4arch4Sm90ELb0ELb0ELb0ELb1ELb1ELb1ELb0ELb0ELb1ELb1ELb1ELb0EEENS1_21CollectiveEpilogueFwdINS6_IJSA_SC_SB_EEES9_SE_SG_Li384ELb1ELb1ELb1ELb0EEENS1_36VarlenDynamicPersistentTileSchedulerILi192ELi128ELi384ELi128ELb1ELb1ELb1ELb0ELb1ELb1EEEEEEEEEvNT_6ParamsE:
        .type           _ZN7cutlass13device_kernelIN5flash11enable_sm90INS1_16FlashAttnFwdSm90INS1_25CollectiveMainloopFwdSm90ILi2EN4cute5tupleIJNS5_1CILi1EEES8_S8_EEENS6_IJNS7_ILi192EEENS7_ILi128EEENS7_ILi96EEEEEELi96ENS_6half_tEfNS_4arch4Sm90ELb0ELb0ELb0ELb1ELb1ELb1ELb0ELb0ELb1ELb1ELb1ELb0EEENS1_21CollectiveEpilogueFwdINS6_IJSA_SC_SB_EEES9_SE_SG_Li384ELb1ELb1ELb1ELb0EEENS1_36VarlenDynamicPersistentTileSchedulerILi192ELi128ELi384ELi128ELb1ELb1ELb1ELb0ELb1ELb1EEEEEEEEEvNT_6ParamsE,@function
        .size           _ZN7cutlass13device_kernelIN5flash11enable_sm90INS1_16FlashAttnFwdSm90INS1_25CollectiveMainloopFwdSm90ILi2EN4cute5tupleIJNS5_1CILi1EEES8_S8_EEENS6_IJNS7_ILi192EEENS7_ILi128EEENS7_ILi96EEEEEELi96ENS_6half_tEfNS_4arch4Sm90ELb0ELb0ELb0ELb1ELb1ELb1ELb0ELb0ELb1ELb1ELb1ELb0EEENS1_21CollectiveEpilogueFwdINS6_IJSA_SC_SB_EEES9_SE_SG_Li384ELb1ELb1ELb1ELb0EEENS1_36VarlenDynamicPersistentTileSchedulerILi192ELi128ELi384ELi128ELb1ELb1ELb1ELb0ELb1ELb1EEEEEEEEEvNT_6ParamsE,(.L_x_15998 - _ZN7cutlass13device_kernelIN5flash11enable_sm90INS1_16FlashAttnFwdSm90INS1_25CollectiveMainloopFwdSm90ILi2EN4cute5tupleIJNS5_1CILi1EEES8_S8_EEENS6_IJNS7_ILi192EEENS7_ILi128EEENS7_ILi96EEEEEELi96ENS_6half_tEfNS_4arch4Sm90ELb0ELb0ELb0ELb1ELb1ELb1ELb0ELb0ELb1ELb1ELb1ELb0EEENS1_21CollectiveEpilogueFwdINS6_IJSA_SC_SB_EEES9_SE_SG_Li384ELb1ELb1ELb1ELb0EEENS1_36VarlenDynamicPersistentTileSchedulerILi192ELi128ELi384ELi128ELb1ELb1ELb1ELb0ELb1ELb1EEEEEEEEEvNT_6ParamsE)
        .other          _ZN7cutlass13device_kernelIN5flash11enable_sm90INS1_16FlashAttnFwdSm90INS1_25CollectiveMainloopFwdSm90ILi2EN4cute5tupleIJNS5_1CILi1EEES8_S8_EEENS6_IJNS7_ILi192EEENS7_ILi128EEENS7_ILi96EEEEEELi96ENS_6half_tEfNS_4arch4Sm90ELb0ELb0ELb0ELb1ELb1ELb1ELb0ELb0ELb1ELb1ELb1ELb0EEENS1_21CollectiveEpilogueFwdINS6_IJSA_SC_SB_EEES9_SE_SG_Li384ELb1ELb1ELb1ELb0EEENS1_36VarlenDynamicPersistentTileSchedulerILi192ELi128ELi384ELi128ELb1ELb1ELb1ELb0ELb1ELb1EEEEEEEEEvNT_6ParamsE,@"STO_CUDA_ENTRY STV_DEFAULT"
_ZN7cutlass13device_kernelIN5flash11enable_sm90INS1_16FlashAttnFwdSm90INS1_25CollectiveMainloopFwdSm90ILi2EN4cute5tupleIJNS5_1CILi1EEES8_S8_EEENS6_IJNS7_ILi192EEENS7_ILi128EEENS7_ILi96EEEEEELi96ENS_6half_tEfNS_4arch4Sm90ELb0ELb0ELb0ELb1ELb1ELb1ELb0ELb0ELb1ELb1ELb1ELb0EEENS1_21CollectiveEpilogueFwdINS6_IJSA_SC_SB_EEES9_SE_SG_Li384ELb1ELb1ELb1ELb0EEENS1_36VarlenDynamicPersistentTileSchedulerILi192ELi128ELi384ELi128ELb1ELb1ELb1ELb0ELb1ELb1EEEEEEEEEvNT_6ParamsE:
        /* <DEDUP_REMOVED lines=18> */
.L_x_10410:
[----:B------:R-:W-:Y:S05]  /*0120*/  BSYNC B0 ;  /* 0x0000000000007941 */ /* 0x000fea0003800000 */
.L_x_10409:
        /* <DEDUP_REMOVED lines=41> */
.L_x_10411:
        /* <DEDUP_REMOVED lines=22> */
.L_x_10412:
        /* <DEDUP_REMOVED lines=18> */
.L_x_10413:
        /* <DEDUP_REMOVED lines=22> */
.L_x_10414:
        /* <DEDUP_REMOVED lines=22> */
.L_x_10415:
        /* <DEDUP_REMOVED lines=8> */
.L_x_10418:
[----:B------:R-:W-:-:S08]  /*0980*/  NOP ;  /* 0x0000000000007918 */ /* 0x000fd00000000000 */
[----:B------:R-:W0:Y:S02]  /*0990*/  USETMAXREG.TRY_ALLOC.CTAPOOL UP0, 0xa0 ;  /* 0x000000a0000079c8 */ /* 0x000e240008000600 */
[----:B0-----:R-:W-:-:S13]  /*09a0*/  PLOP3.LUT P0, PT, PT, PT, UP0, 0x80, 0x0 ;  /* 0x000000000000781c */ /* 0x001fda0003f0f008 */
[----:B------:R-:W-:Y:S05]  /*09b0*/  @!P0 BRA `(.L_x_10418) ;  /* 0xfffffffc00f08947 */ /* 0x000fea000383ffff */
[----:B------:R-:W0:Y:S01]  /*09c0*/  S2R R0, SR_TID.X ;  /* 0x0000000000007919 */ /* 0x000e220000002100 */
[----:B------:R-:W1:Y:S01]  /*09d0*/  S2UR UR39, SR_CgaCtaId ;  /* 0x00000000002779c3 */ /* 0x000e620000008800 */
[----:B------:R-:W-:Y:S01]  /*09e0*/  UMOV UR4, 0x400 ;  /* 0x0000040000047882 */ /* 0x000fe20000000000 */
[----:B------:R-:W-:-:S06]  /*09f0*/  LOP3.LUT R19, R19, 0xffffffef, RZ, 0xc0, !PT ;  /* 0xffffffef13137812 */ /* 0x000fcc00078ec0ff */
[----:B------:R-:W-:Y:S06]  /*0a00*/  BAR.ARV 0x8, 0x200 ;  /* 0x0208000000007b1d */ /* 0x000fec0000002000 */
[----:B-1----:R-:W-:-:S06]  /*0a10*/  ULEA UR4, UR39, UR4, 0x18 ;  /* 0x0000000427047291 */ /* 0x002fcc000f8ec03f */
[----:B------:R-:W-:Y:S01]  /*0a20*/  IMAD.U32 R2, RZ, RZ, UR4 ;  /* 0x00000004ff027e24 */ /* 0x000fe2000f8e00ff */
[----:B0-----:R-:W-:Y:S01]  /*0a30*/  SHF.R.U32.HI R0, RZ, 0x7, R0 ;  /* 0x00000007ff007819 */ /* 0x001fe20000011600 */
[----:B------:R-:W-:-:S03]  /*0a40*/  ULDC UR4, c[0x0][0xc3c] ;  /* 0x00030f0000047ab9 */ /* 0x000fc60000000800 */
[----:B------:R-:W-:-:S13]  /*0a50*/  ISETP.NE.AND P0, PT, R0, 0x1, PT ;  /* 0x000000010000780c */ /* 0x000fda0003f05270 */
[----:B------:R-:W-:Y:S01]  /*0a60*/  @P0 LOP3.LUT R19, R19, 0x10, RZ, 0xfc, !PT ;  /* 0x0000001013130812 */ /* 0x000fe200078efcff */
[----:B------:R-:W-:Y:S08]  /*0a70*/  @!P0 BAR.ARV 0x9, 0x100 ;  /* 0x0244000000008b1d */ /* 0x000ff00000002000 */
[----:B------:R-:W-:Y:S06]  /*0a80*/  BAR.SYNC.DEFER_BLOCKING 0x5, 0x200 ;  /* 0x0148000000007b1d */ /* 0x000fec0000010000 */
[----:B------:R-:W0:Y:S02]  /*0a90*/  LDS.128 R96, [R2+0x2d8d0] ;  /* 0x02d8d00002607984 */ /* 0x000e240000000c00 */
[----:B------:R-:W-:Y:S06]  /*0aa0*/  BAR.ARV 0x4, 0x200 ;  /* 0x0108000000007b1d */ /* 0x000fec0000002000 */
[----:B0-----:R-:W-:-:S13]  /*0ab0*/  ISETP.GE.AND P0, PT, R99, UR4, PT ;  /* 0x0000000463007c0c */ /* 0x001fda000bf06270 */
[----:B------:R-:W-:Y:S05]  /*0ac0*/  @P0 BRA `(.L_x_10419) ;  /* 0x0000019c005c0947 */ /* 0x000fea0003800000 */
[----:B------:R-:W0:Y:S01]  /*0ad0*/  S2R R0, SR_TID.X ;  /* 0x0000000000007919 */ /* 0x000e220000002100 */
[----:B------:R-:W-:Y:S01]  /*0ae0*/  R2UR UR38, R2 ;  /* 0x00000000022672ca */ /* 0x000fe200000e0000 */
[----:B------:R-:W-:Y:S01]  /*0af0*/  IMAD.MOV.U32 R138, RZ, RZ, RZ ;  /* 0x000000ffff8a7224 */ /* 0x000fe200078e00ff */
[----:B------:R-:W-:Y:S01]  /*0b00*/  MOV R18, RZ ;  /* 0x000000ff00127202 */ /* 0x000fe20000000f00 */
[----:B------:R-:W-:Y:S01]  /*0b10*/  IMAD.MOV.U32 R151, RZ, RZ, RZ ;  /* 0x000000ffff977224 */ /* 0x000fe200078e00ff */
[----:B------:R-:W-:Y:S01]  /*0b20*/  ULOP3.LUT UR40, UR36, 0x1, URZ, 0xfc, !UPT ;  /* 0x0000000124287892 */ /* 0x000fe2000f8efc3f */
[----:B------:R-:W-:Y:S01]  /*0b30*/  IMAD.MOV.U32 R140, RZ, RZ, RZ ;  /* 0x000000ffff8c7224 */ /* 0x000fe200078e00ff */
[----:B------:R-:W-:-:S07]  /*0b40*/  UMOV UR37, URZ ;  /* 0x0000003f00257c82 */ /* 0x000fce0008000000 */
[----:B------:R-:W-:Y:S01]  /*0b50*/  UIADD3 UR38, UR38, 0xc400, URZ ;  /* 0x0000c40026267890 */ /* 0x000fe2000fffe03f */
[----:B0-----:R-:W-:-:S05]  /*0b60*/  VIADD R0, R0, 0xffffff80 ;  /* 0xffffff8000007836 */ /* 0x001fca0000000000 */
[----:B------:R-:W-:Y:S02]  /*0b70*/  SHF.R.S32.HI R3, RZ, 0x1f, R0 ;  /* 0x0000001fff037819 */ /* 0x000fe40000011400 */
[-C--:B------:R-:W-:Y:S02]  /*0b80*/  LEA.HI R12, R0, R0.reuse, RZ, 0x1 ;  /* 0x00000000000c7211 */ /* 0x080fe400078f08ff */
[CC--:B------:R-:W-:Y:S02]  /*0b90*/  LEA.HI R4, R3.reuse, R0.reuse, RZ, 0x7 ;  /* 0x0000000003047211 */ /* 0x0c0fe400078f38ff */
[----:B------:R-:W-:Y:S02]  /*0ba0*/  SHF.R.S32.HI R139, RZ, 0x1, R12 ;  /* 0x00000001ff8b7819 */ /* 0x000fe4000001140c */
[CC--:B------:R-:W-:Y:S02]  /*0bb0*/  LEA.HI R5, R3.reuse, R0.reuse, RZ, 0x4 ;  /* 0x0000000003057211 */ /* 0x0c0fe400078f20ff */
[----:B------:R-:W-:-:S02]  /*0bc0*/  LEA.HI R6, R3, R0, RZ, 0x5 ;  /* 0x0000000003067211 */ /* 0x000fc400078f28ff */
[----:B------:R-:W-:Y:S02]  /*0bd0*/  LEA.HI R7, R3, R0, RZ, 0x2 ;  /* 0x0000000003077211 */ /* 0x000fe400078f10ff */
[----:B------:R-:W-:Y:S02]  /*0be0*/  LOP3.LUT R13, R12, 0xfffffffe, RZ, 0xc0, !PT ;  /* 0xfffffffe0c0d7812 */ /* 0x000fe400078ec0ff */
[----:B------:R-:W-:Y:S02]  /*0bf0*/  SHF.R.S32.HI R3, RZ, 0x7, R4 ;  /* 0x00000007ff037819 */ /* 0x000fe40000011404 */
[----:B------:R-:W-:Y:S01]  /*0c00*/  LOP3.LUT R11, R4, 0xffffff80, RZ, 0xc0, !PT ;  /* 0xffffff80040b7812 */ /* 0x000fe200078ec0ff */
[----:B------:R-:W-:Y:S01]  /*0c10*/  IMAD.IADD R16, R0, 0x1, -R13 ;  /* 0x0000000100107824 */ /* 0x000fe200078e0a0d */
[----:B------:R-:W-:Y:S01]  /*0c20*/  LEA.HI R12, R12, R139, RZ, 0x1 ;  /* 0x0000008b0c0c7211 */ /* 0x000fe200078f08ff */
[----:B------:R-:W-:Y:S01]  /*0c30*/  IMAD.HI R10, R3, 0x55555556, RZ ;  /* 0x55555556030a7827 */ /* 0x000fe200078e02ff */
[----:B------:R-:W-:-:S02]  /*0c40*/  SHF.R.S32.HI R4, RZ, 0x4, R5 ;  /* 0x00000004ff047819 */ /* 0x000fc40000011405 */
[----:B------:R-:W-:Y:S01]  /*0c50*/  LOP3.LUT R9, R7, 0xfffffffc, RZ, 0xc0, !PT ;  /* 0xfffffffc07097812 */ /* 0x000fe200078ec0ff */
[----:B------:R-:W-:Y:S01]  /*0c60*/  IMAD.SHL.U32 R142, R16, 0x4, RZ ;  /* 0x00000004108e7824 */ /* 0x000fe200078e00ff */
[--C-:B------:R-:W-:Y:S01]  /*0c70*/  SHF.R.S32.HI R8, RZ, 0x2, R7.reuse ;  /* 0x00000002ff087819 */ /* 0x100fe20000011407 */
[----:B------:R0:W-:Y:S01]  /*0c80*/  STL [R1+0xa0], R16 ;  /* 0x0000a01001007387 */ /* 0x0001e20000100800 */
[----:B------:R-:W-:Y:S01]  /*0c90*/  SHF.R.S32.HI R15, RZ, 0x1f, R7 ;  /* 0x0000001fff0f7819 */ /* 0x000fe20000011407 */
[----:B------:R-:W-:Y:S01]  /*0ca0*/  IMAD.IADD R9, R0, 0x1, -R9 ;  /* 0x0000000100097824 */ /* 0x000fe200078e0a09 */
[C---:B------:R-:W-:Y:S01]  /*0cb0*/  LOP3.LUT R7, R5.reuse, 0xfffffff0, RZ, 0xc0, !PT ;  /* 0xfffffff005077812 */ /* 0x040fe200078ec0ff */
[----:B------:R-:W-:Y:S01]  /*0cc0*/  VIADD R14, R142, 0x10 ;  /* 0x000000108e0e7836 */ /* 0x000fe20000000000 */
[----:B------:R-:W-:Y:S01]  /*0cd0*/  LOP3.LUT R12, R12, 0x7fffffe, RZ, 0xc0, !PT ;  /* 0x07fffffe0c0c7812 */ /* 0x000fe200078ec0ff */
[----:B------:R-:W-:Y:S01]  /*0ce0*/  VIADD R155, R142, 0x20 ;  /* 0x000000208e9b7836 */ /* 0x000fe20000000000 */
[----:B------:R-:W-:Y:S01]  /*0cf0*/  LEA.HI R5, R5, R4, RZ, 0x1 ;  /* 0x0000000405057211 */ /* 0x000fe200078f08ff */
[----:B------:R-:W-:Y:S01]  /*0d00*/  IMAD.IADD R7, R0, 0x1, -R7 ;  /* 0x0000000100077824 */ /* 0x000fe200078e0a07 */
[----:B------:R-:W-:Y:S01]  /*0d10*/  LEA.HI R15, R15, R8, RZ, 0x2 ;  /* 0x000000080f0f7211 */ /* 0x000fe200078f10ff */
[----:B------:R-:W-:Y:S01]  /*0d20*/  IMAD.IADD R13, R139, 0x1, -R12 ;  /* 0x000000018b0d7824 */ /* 0x000fe200078e0a0c */
[----:B------:R-:W-:Y:S01]  /*0d30*/  LOP3.LUT R5, R5, 0x1ffffffe, RZ, 0xc0, !PT ;  /* 0x1ffffffe05057812 */ /* 0x000fe200078ec0ff */
[----:B0-----:R-:W-:Y:S01]  /*0d40*/  IMAD.SHL.U32 R16, R16, 0x8, RZ ;  /* 0x0000000810107824 */ /* 0x001fe200078e00ff */
[----:B------:R-:W-:-:S02]  /*0d50*/  LEA.HI R10, R10, R10, RZ, 0x1 ;  /* 0x0000000a0a0a7211 */ /* 0x000fc400078f08ff */
[----:B------:R-:W-:Y:S01]  /*0d60*/  LOP3.LUT R15, R15, 0xfffffffc, RZ, 0xc0, !PT ;  /* 0xfffffffc0f0f7812 */ /* 0x000fe200078ec0ff */
[----:B------:R-:W-:Y:S01]  /*0d70*/  IMAD.IADD R5, R4, 0x1, -R5 ;  /* 0x0000000104057824 */ /* 0x000fe200078e0a05 */
[----:B------:R-:W-:Y:S01]  /*0d80*/  IADD3 R20, R0, -R11, RZ ;  /* 0x8000000b00147210 */ /* 0x000fe20007ffe0ff */
[----:B------:R-:W-:Y:S01]  /*0d90*/  IMAD R10, R10, -0x3, R3 ;  /* 0xfffffffd0a0a7824 */ /* 0x000fe200078e0203 */
[----:B------:R-:W-:Y:S01]  /*0da0*/  LEA R146, R4, R13, 0x3 ;  /* 0x0000000d04927211 */ /* 0x000fe200078e18ff */
[----:B------:R-:W-:Y:S01]  /*0db0*/  IMAD.IADD R15, R8, 0x1, -R15 ;  /* 0x00000001080f7824 */ /* 0x000fe200078e0a0f */
[----:B------:R-:W-:Y:S01]  /*0dc0*/  LEA.HI R4, R9, R9, RZ, 0x1 ;  /* 0x0000000909047211 */ /* 0x000fe200078f08ff */
[----:B------:R-:W-:Y:S01]  /*0dd0*/  IMAD.IADD R8, R142, 0x1, R14 ;  /* 0x000000018e087824 */ /* 0x000fe200078e020e */
[----:B------:R-:W-:Y:S01]  /*0de0*/  SHF.R.S32.HI R3, RZ, 0x1f, R20 ;  /* 0x0000001fff037819 */ /* 0x000fe20000011414 */
[----:B------:R-:W-:Y:S01]  /*0df0*/  STL [R1+0xa4], R20 ;  /* 0x0000a41401007387 */ /* 0x000fe20000100800 */
[----:B------:R-:W-:Y:S01]  /*0e00*/  SHF.R.S32.HI R0, RZ, 0x1f, R7 ;  /* 0x0000001fff007819 */ /* 0x000fe20000011407 */
[----:B------:R-:W-:Y:S01]  /*0e10*/  IMAD.SHL.U32 R15, R15, 0x40, RZ ;  /* 0x000000400f0f7824 */ /* 0x000fe200078e00ff */
[----:B------:R-:W-:Y:S01]  /*0e20*/  LOP3.LUT R4, R4, 0x1ffffffe, RZ, 0xc0, !PT ;  /* 0x1ffffffe04047812 */ /* 0x000fe200078ec0ff */
[----:B------:R-:W-:Y:S01]  /*0e30*/  STL [R1+0x20], R14 ;  /* 0x0000200e01007387 */ /* 0x000fe20000100800 */
[----:B------:R-:W-:Y:S01]  /*0e40*/  LEA.HI R11, R3, R20, RZ, 0x2 ;  /* 0x00000014030b7211 */ /* 0x000fe200078f10ff */
[----:B------:R-:W-:Y:S01]  /*0e50*/  IMAD.SHL.U32 R146, R146, 0x20, RZ ;  /* 0x0000002092927824 */ /* 0x000fe200078e00ff */
[----:B------:R-:W-:Y:S01]  /*0e60*/  LEA.HI R0, R0, R7, RZ, 0x3 ;  /* 0x0000000700007211 */ /* 0x000fe200078f18ff */
[----:B------:R-:W-:Y:S01]  /*0e70*/  IMAD.IADD R9, R9, 0x1, -R4 ;  /* 0x0000000109097824 */ /* 0x000fe200078e0a04 */
[----:B------:R-:W-:Y:S01]  /*0e80*/  SHF.R.S32.HI R17, RZ, 0x1f, R8 ;  /* 0x0000001fff117819 */ /* 0x000fe20000011408 */
[C---:B------:R-:W-:Y:S01]  /*0e90*/  VIADD R23, R16.reuse, 0x30 ;  /* 0x0000003010177836 */ /* 0x040fe20000000000 */
[--C-:B------:R-:W-:Y:S01]  /*0ea0*/  SHF.R.S32.HI R12, RZ, 0x2, R11.reuse ;  /* 0x00000002ff0c7819 */ /* 0x100fe2000001140b */
[----:B------:R-:W-:Y:S01]  /*0eb0*/  VIADD R136, R16, 0x50 ;  /* 0x0000005010887836 */ /* 0x000fe20000000000 */
[----:B------:R-:W-:-:S02]  /*0ec0*/  SHF.R.S32.HI R13, RZ, 0x1f, R11 ;  /* 0x0000001fff0d7819 */ /* 0x000fc4000001140b */
[C---:B------:R-:W-:Y:S02]  /*0ed0*/  LOP3.LUT R4, R0.reuse, 0xfffffff8, RZ, 0xc0, !PT ;  /* 0xfffffff800047812 */ /* 0x040fe400078ec0ff */
[----:B------:R-:W-:Y:S02]  /*0ee0*/  LEA.HI R147, R17, R8, RZ, 0x3 ;  /* 0x0000000811937211 */ /* 0x000fe400078f18ff */
[----:B------:R-:W-:Y:S01]  /*0ef0*/  SHF.R.S32.HI R8, RZ, 0x5, R6 ;  /* 0x00000005ff087819 */ /* 0x000fe20000011406 */
[----:B------:R-:W-:Y:S01]  /*0f00*/  IMAD.SHL.U32 R6, R0, 0x40, RZ ;  /* 0x0000004000067824 */ /* 0x000fe200078e00ff */
[----:B------:R-:W-:Y:S01]  /*0f10*/  LEA.HI R13, R13, R12, RZ, 0x3 ;  /* 0x0000000c0d0d7211 */ /* 0x000fe200078f18ff */
[----:B------:R-:W-:Y:S01]  /*0f20*/  IMAD.SHL.U32 R0, R5, 0x8, RZ ;  /* 0x0000000805007824 */ /* 0x000fe200078e00ff */
[----:B------:R-:W-:Y:S01]  /*0f30*/  IADD3 R4, R7, -R4, RZ ;  /* 0x8000000407047210 */ /* 0x000fe20007ffe0ff */
[----:B------:R-:W-:Y:S01]  /*0f40*/  IMAD R17, R8, 0x10, R7 ;  /* 0x0000001008117824 */ /* 0x000fe200078e0207 */
[----:B------:R-:W-:-:S02]  /*0f50*/  LOP3.LUT R13, R13, 0xfffffff8, RZ, 0xc0, !PT ;  /* 0xfffffff80d0d7812 */ /* 0x000fc400078ec0ff */
[----:B------:R-:W-:Y:S01]  /*0f60*/  LEA.HI R7, R3, R20, RZ, 0x5 ;  /* 0x0000001403077211 */ /* 0x000fe200078f28ff */
[----:B------:R-:W-:Y:S01]  /*0f70*/  IMAD.SHL.U32 R3, R4, 0x40, RZ ;  /* 0x0000004004037824 */ /* 0x000fe200078e00ff */
[----:B------:R-:W-:Y:S01]  /*0f80*/  LEA R5, R17, R0, 0x5 ;  /* 0x0000000011057211 */ /* 0x000fe200078e28ff */
[----:B------:R-:W-:Y:S01]  /*0f90*/  IMAD.IADD R12, R12, 0x1, -R13 ;  /* 0x000000010c0c7824 */ /* 0x000fe200078e0a0d */
[----:B------:R-:W-:Y:S01]  /*0fa0*/  SHF.R.S32.HI R7, RZ, 0x5, R7 ;  /* 0x00000005ff077819 */ /* 0x000fe20000011407 */
[----:B------:R-:W-:Y:S01]  /*0fb0*/  IMAD.IADD R13, R142, 0x1, R155 ;  /* 0x000000018e0d7824 */ /* 0x000fe200078e029b */
[----:B------:R-:W-:Y:S01]  /*0fc0*/  LOP3.LUT R3, R3, 0x1c0, RZ, 0xc0, !PT ;  /* 0x000001c003037812 */ /* 0x000fe200078ec0ff */
[----:B------:R0:W-:Y:S01]  /*0fd0*/  STL [R1+0xd8], R5 ;  /* 0x0000d80501007387 */ /* 0x0001e20000100800 */
[----:B------:R-:W-:Y:S01]  /*0fe0*/  LOP3.LUT R11, R11, 0x7ffffffc, RZ, 0xc0, !PT ;  /* 0x7ffffffc0b0b7812 */ /* 0x000fe200078ec0ff */
[----:B------:R-:W-:Y:S01]  /*0ff0*/  IMAD R7, R7, 0x10, R12 ;  /* 0x0000001007077824 */ /* 0x000fe200078e020c */
[----:B------:R-:W-:-:S02]  /*1000*/  LOP3.LUT R0, R3, 0x8, R0, 0xf8, !PT ;  /* 0x0000000803007812 */ /* 0x000fc400078ef800 */
[----:B------:R-:W-:Y:S01]  /*1010*/  SHF.R.U32.HI R3, RZ, 0x3, R3 ;  /* 0x00000003ff037819 */ /* 0x000fe20000011603 */
[----:B------:R-:W-:Y:S01]  /*1020*/  IMAD R10, R10, 0x40, R7 ;  /* 0x000000400a0a7824 */ /* 0x000fe200078e0207 */
[----:B------:R-:W-:Y:S01]  /*1030*/  IADD3 R11, R20, -R11, RZ ;  /* 0x8000000b140b7210 */ /* 0x000fe20007ffe0ff */
[----:B------:R-:W-:Y:S01]  /*1040*/  IMAD.MOV.U32 R7, RZ, RZ, 0x40 ;  /* 0x00000040ff077424 */ /* 0x000fe200078e00ff */
[----:B------:R-:W-:Y:S01]  /*1050*/  R2P PR, R4, 0x6 ;  /* 0x0000000604007804 */ /* 0x000fe20000000000 */
[----:B0-----:R-:W-:Y:S01]  /*1060*/  VIADD R5, R142, 0x8 ;  /* 0x000000088e057836 */ /* 0x001fe20000000000 */
[----:B------:R-:W-:Y:S01]  /*1070*/  LOP3.LUT R3, R0, R3, RZ, 0x3c, !PT ;  /* 0x0000000300037212 */ /* 0x000fe200078e3cff */
[C---:B------:R-:W-:Y:S01]  /*1080*/  VIADD R4, R142.reuse, 0x18 ;  /* 0x000000188e047836 */ /* 0x040fe20000000000 */
[----:B------:R-:W-:Y:S01]  /*1090*/  STL [R1+0xd0], R10 ;  /* 0x0000d00a01007387 */ /* 0x000fe20000100800 */
[----:B------:R-:W-:Y:S01]  /*10a0*/  VIADD R0, R142, 0x28 ;  /* 0x000000288e007836 */ /* 0x000fe20000000000 */
[----:B------:R-:W-:Y:S01]  /*10b0*/  LOP3.LUT R144, R15, 0xc0, RZ, 0xc0, !PT ;  /* 0x000000c00f907812 */ /* 0x000fe200078ec0ff */
[----:B------:R-:W-:Y:S01]  /*10c0*/  IMAD.SHL.U32 R27, R11, 0x2, RZ ;  /* 0x000000020b1b7824 */ /* 0x000fe200078e00ff */
[----:B------:R-:W-:Y:S01]  /*10d0*/  STL [R1+0x28], R5 ;  /* 0x0000280501007387 */ /* 0x000fe20000100800 */
[----:B------:R-:W-:-:S02]  /*10e0*/  SHF.R.S32.HI R14, RZ, 0x1f, R13 ;  /* 0x0000001fff0e7819 */ /* 0x000fc4000001140d */
[----:B------:R-:W-:Y:S01]  /*10f0*/  SHF.R.U32.HI R145, RZ, 0x3, R144 ;  /* 0x00000003ff917819 */ /* 0x000fe20000011690 */
[----:B------:R0:W-:Y:S01]  /*1100*/  STL [R1+0x24], R4 ;  /* 0x0000240401007387 */ /* 0x0001e20000100800 */
[C---:B------:R-:W-:Y:S01]  /*1110*/  VIADD R26, R27.reuse, 0x8 ;  /* 0x000000081b1a7836 */ /* 0x040fe20000000000 */
[----:B------:R-:W-:Y:S01]  /*1120*/  LOP3.LUT R6, R6, 0x7ffffe00, RZ, 0xc0, !PT ;  /* 0x7ffffe0006067812 */ /* 0x000fe200078ec0ff */
[C---:B------:R-:W-:Y:S01]  /*1130*/  VIADD R25, R27.reuse, 0x10 ;  /* 0x000000101b197836 */ /* 0x040fe20000000000 */
[----:B------:R1:W-:Y:S01]  /*1140*/  STL [R1+0x2c], R0 ;  /* 0x00002c0001007387 */ /* 0x0003e20000100800 */
[C---:B------:R-:W-:Y:S01]  /*1150*/  VIADD R24, R27.reuse, 0x18 ;  /* 0x000000181b187836 */ /* 0x040fe20000000000 */
[C---:B------:R-:W-:Y:S01]  /*1160*/  IADD3 R21, R27.reuse, 0x20, RZ ;  /* 0x000000201b157810 */ /* 0x040fe20007ffe0ff */
[C---:B------:R-:W-:Y:S01]  /*1170*/  VIADD R20, R27.reuse, 0x28 ;  /* 0x000000281b147836 */ /* 0x040fe20000000000 */
[----:B------:R-:W-:Y:S01]  /*1180*/  LEA.HI R14, R14, R13, RZ, 0x3 ;  /* 0x0000000d0e0e7211 */ /* 0x000fe200078f18ff */
[----:B------:R-:W-:Y:S01]  /*1190*/  STL [R1+0x70], R27 ;  /* 0x0000701b01007387 */ /* 0x000fe20000100800 */
[C-C-:B0-----:R-:W-:Y:S01]  /*11a0*/  LOP3.LUT R4, R144.reuse, 0x18, R16.reuse, 0xf8, !PT ;  /* 0x0000001890047812 */ /* 0x141fe200078ef810 */
[----:B------:R-:W-:Y:S01]  /*11b0*/  VIADD R13, R27, 0x30 ;  /* 0x000000301b0d7836 */ /* 0x000fe20000000000 */
[----:B------:R-:W-:Y:S01]  /*11c0*/  SEL R7, R7, 0xffffffc0, !P2 ;  /* 0xffffffc007077807 */ /* 0x000fe20005000000 */
[----:B------:R-:W-:Y:S01]  /*11d0*/  STL [R1+0x98], R26 ;  /* 0x0000981a01007387 */ /* 0x000fe20000100800 */
[----:B-1----:R-:W-:Y:S01]  /*11e0*/  LOP3.LUT R0, R144, 0x8, R16, 0xf8, !PT ;  /* 0x0000000890007812 */ /* 0x002fe200078ef810 */
[C---:B------:R-:W-:Y:S01]  /*11f0*/  VIADD R12, R27.reuse, 0x38 ;  /* 0x000000381b0c7836 */ /* 0x040fe20000000000 */
[-C--:B------:R-:W-:Y:S01]  /*1200*/  LOP3.LUT R11, R4, R145.reuse, RZ, 0x3c, !PT ;  /* 0x00000091040b7212 */ /* 0x080fe200078e3cff */
[----:B------:R-:W-:Y:S01]  /*1210*/  STL [R1+0x94], R25 ;  /* 0x0000941901007387 */ /* 0x000fe20000100800 */
[----:B------:R-:W-:Y:S01]  /*1220*/  LOP3.LUT R5, R0, R145, RZ, 0x3c, !PT ;  /* 0x0000009100057212 */ /* 0x000fe200078e3cff */
[----:B------:R-:W-:Y:S01]  /*1230*/  IMAD R6, R8, 0x400, R6 ;  /* 0x0000040008067824 */ /* 0x000fe200078e0206 */
[C---:B------:R-:W-:Y:S01]  /*1240*/  IADD3 R4, R27.reuse, 0x50, RZ ;  /* 0x000000501b047810 */ /* 0x040fe20007ffe0ff */
[----:B------:R-:W-:Y:S01]  /*1250*/  STL [R1+0x90], R24 ;  /* 0x0000901801007387 */ /* 0x000fe20000100800 */
[C---:B------:R-:W-:Y:S01]  /*1260*/  VIADD R8, R27.reuse, 0x40 ;  /* 0x000000401b087836 */ /* 0x040fe20000000000 */
[----:B------:R-:W-:Y:S01]  /*1270*/  IADD3 R22, R16, 0x40, RZ ;  /* 0x0000004010167810 */ /* 0x000fe20007ffe0ff */
[----:B------:R-:W-:Y:S01]  /*1280*/  IMAD.IADD R0, R146, 0x1, R5 ;  /* 0x0000000192007824 */ /* 0x000fe200078e0205 */
[----:B------:R-:W-:Y:S01]  /*1290*/  STL [R1+0x8c], R21 ;  /* 0x00008c1501007387 */ /* 0x000fe20000100800 */
[----:B------:R-:W-:Y:S01]  /*12a0*/  IMAD.IADD R3, R6, 0x1, R3 ;  /* 0x0000000106037824 */ /* 0x000fe200078e0203 */
[----:B------:R-:W-:Y:S01]  /*12b0*/  SHF.R.S32.HI R5, RZ, 0x1f, R26 ;  /* 0x0000001fff057819 */ /* 0x000fe2000001141a */
[----:B------:R-:W-:Y:S01]  /*12c0*/  VIADD R6, R27, 0x48 ;  /* 0x000000481b067836 */ /* 0x000fe20000000000 */
[----:B------:R-:W-:Y:S01]  /*12d0*/  STL [R1+0x88], R20 ;  /* 0x0000881401007387 */ /* 0x000fe20000100800 */
[----:B------:R-:W-:Y:S01]  /*12e0*/  IMAD R3, R3, 0x2, R2 ;  /* 0x0000000203037824 */ /* 0x000fe200078e0202 */
[----:B------:R-:W-:Y:S01]  /*12f0*/  SHF.R.S32.HI R17, RZ, 0x1f, R16 ;  /* 0x0000001fff117819 */ /* 0x000fe20000011410 */
[----:B------:R-:W-:Y:S01]  /*1300*/  IMAD.IADD R11, R146, 0x1, R11 ;  /* 0x00000001920b7824 */ /* 0x000fe200078e020b */
[----:B------:R-:W-:Y:S01]  /*1310*/  STL [R1+0x84], R13 ;  /* 0x0000840d01007387 */ /* 0x000fe20000100800 */
[----:B------:R-:W-:-:S02]  /*1320*/  SHF.R.S32.HI R154, RZ, 0x1f, R23 ;  /* 0x0000001fff9a7819 */ /* 0x000fc40000011417 */
[----:B------:R-:W-:Y:S01]  /*1330*/  SHF.R.S32.HI R153, RZ, 0x1f, R22 ;  /* 0x0000001fff997819 */ /* 0x000fe20000011416 */
[----:B------:R0:W-:Y:S01]  /*1340*/  STL [R1+0x80], R12 ;  /* 0x0000800c01007387 */ /* 0x0001e20000100800 */
[----:B------:R-:W-:Y:S02]  /*1350*/  SHF.R.S32.HI R152, RZ, 0x1f, R136 ;  /* 0x0000001fff987819 */ /* 0x000fe40000011488 */
[----:B------:R-:W-:Y:S01]  /*1360*/  SHF.R.S32.HI R147, RZ, 0x3, R147 ;  /* 0x00000003ff937819 */ /* 0x000fe20000011493 */
[----:B------:R1:W-:Y:S01]  /*1370*/  STL [R1+0x6c], R4 ;  /* 0x00006c0401007387 */ /* 0x0003e20000100800 */
[----:B------:R-:W-:-:S03]  /*1380*/  SHF.R.S32.HI R150, RZ, 0x3, R14 ;  /* 0x00000003ff967819 */ /* 0x000fc6000001140e */
        /* <DEDUP_REMOVED lines=8> */
[----:B------:R2:W-:Y:S01]  /*1410*/  STL [R1+0xc0], R0 ;  /* 0x0000c00001007387 */ /* 0x0005e20000100800 */
[----:B-1----:R-:W-:Y:S02]  /*1420*/  SHF.R.S32.HI R5, RZ, 0x1f, R21 ;  /* 0x0000001fff057819 */ /* 0x002fe40000011415 */
[----:B0-----:R-:W-:-:S03]  /*1430*/  SHF.R.S32.HI R4, RZ, 0x1f, R13 ;  /* 0x0000001fff047819 */ /* 0x001fc6000001140d */
[----:B------:R0:W-:Y:S01]  /*1440*/  STL [R1+0xbc], R5 ;  /* 0x0000bc0501007387 */ /* 0x0001e20000100800 */
[----:B--2---:R-:W-:-:S03]  /*1450*/  SHF.R.S32.HI R0, RZ, 0x1f, R20 ;  /* 0x0000001fff007819 */ /* 0x004fc60000011414 */
[----:B------:R-:W-:Y:S04]  /*1460*/  STL [R1+0x30], R3 ;  /* 0x0000300301007387 */ /* 0x000fe80000100800 */
[----:B------:R1:W-:Y:S01]  /*1470*/  STL [R1+0xb8], R0 ;  /* 0x0000b80001007387 */ /* 0x0003e20000100800 */
[----:B0-----:R-:W-:-:S03]  /*1480*/  SHF.R.S32.HI R5, RZ, 0x1f, R8 ;  /* 0x0000001fff057819 */ /* 0x001fc60000011408 */
[----:B------:R0:W-:Y:S04]  /*1490*/  STL [R1+0xb4], R4 ;  /* 0x0000b40401007387 */ /* 0x0001e80000100800 */
[----:B------:R-:W-:Y:S01]  /*14a0*/  STL [R1+0xb0], R12 ;  /* 0x0000b00c01007387 */ /* 0x000fe20000100800 */
[----:B-1----:R-:W-:-:S03]  /*14b0*/  VIADD R0, R3, 0x21800 ;  /* 0x0002180003007836 */ /* 0x002fc60000000000 */
[----:B------:R1:W-:Y:S01]  /*14c0*/  STL [R1+0xac], R5 ;  /* 0x0000ac0501007387 */ /* 0x0003e20000100800 */
[----:B------:R-:W-:Y:S01]  /*14d0*/  VIADD R3, R3, 0x21820 ;  /* 0x0002182003037836 */ /* 0x000fe20000000000 */
[----:B0-----:R-:W-:Y:S02]  /*14e0*/  SHF.R.S32.HI R4, RZ, 0x1f, R6 ;  /* 0x0000001fff047819 */ /* 0x001fe40000011406 */
[C---:B------:R-:W-:Y:S01]  /*14f0*/  @P1 IADD3 R3, R0.reuse, -0x20, RZ ;  /* 0xffffffe000031810 */ /* 0x040fe20007ffe0ff */
[----:B------:R-:W-:Y:S02]  /*1500*/  IMAD.IADD R0, R0, 0x1, R7 ;  /* 0x0000000100007824 */ /* 0x000fe400078e0207 */
[----:B------:R0:W-:Y:S01]  /*1510*/  STL [R1+0xa8], R4 ;  /* 0x0000a80401007387 */ /* 0x0001e20000100800 */
[----:B-1----:R-:W-:-:S05]  /*1520*/  LEA R5, R11, UR38, 0x1 ;  /* 0x000000260b057c11 */ /* 0x002fca000f8e08ff */
[----:B------:R-:W-:Y:S01]  /*1530*/  STL [R1+0xcc], R5 ;  /* 0x0000cc0501007387 */ /* 0x000fe20000100800 */
[----:B0-----:R-:W-:-:S03]  /*1540*/  IMAD R4, R9, 0x8, R10 ;  /* 0x0000000809047824 */ /* 0x001fc600078e020a */
[----:B------:R-:W-:Y:S04]  /*1550*/  STL [R1+0x50], R3 ;  /* 0x0000500301007387 */ /* 0x000fe80000100800 */
[----:B------:R0:W-:Y:S04]  /*1560*/  STL [R1+0xd4], R4 ;  /* 0x0000d40401007387 */ /* 0x0001e80000100800 */
[----:B------:R1:W-:Y:S01]  /*1570*/  STL [R1+0x38], R0 ;  /* 0x0000380001007387 */ /* 0x0003e20000100800 */
[----:B0-----:R-:W-:Y:S02]  /*1580*/  IMAD.IADD R4, R7, 0x1, R3 ;  /* 0x0000000107047824 */ /* 0x001fe400078e0203 */
[----:B-1----:R-:W-:-:S03]  /*1590*/  VIADD R0, R3, 0x6000 ;  /* 0x0000600003007836 */ /* 0x002fc60000000000 */
[----:B------:R0:W-:Y:S04]  /*15a0*/  STL [R1+0x34], R4 ;  /* 0x0000340401007387 */ /* 0x0001e80000100800 */
[----:B------:R0:W-:Y:S02]  /*15b0*/  STL [R1+0x54], R0 ;  /* 0x0000540001007387 */ /* 0x0001e40000100800 */
.L_x_10572:
[----:B0-23--:R-:W0:Y:S02]  /*15c0*/  LDC.64 R4, c[0x0][0xc88] ;  /* 0x00032200ff047b82 */ /* 0x00de240000000a00 */
[----:B0-----:R-:W-:-:S05]  /*15d0*/  IMAD.WIDE R4, R99, 0x4, R4 ;  /* 0x0000000463047825 */ /* 0x001fca00078e0204 */
[----:B----4-:R-:W2:Y:S01]  /*15e0*/  LDG.E R27, desc[UR42][R4.64] ;  /* 0x0000002a041b7981 */ /* 0x010ea2000c1e1900 */
[----:B------:R-:W-:Y:S05]  /*15f0*/  YIELD ;  /* 0x0000000000007946 */ /* 0x000fea0003800000 */
[----:B------:R-:W-:Y:S01]  /*1600*/  ULDC.64 UR4, c[0x0][0xa28] ;  /* 0x00028a0000047ab9 */ /* 0x000fe20000000a00 */
[----:B------:R-:W-:Y:S01]  /*1610*/  ULDC.64 UR8, c[0x0][0xa18] ;  /* 0x0002860000087ab9 */ /* 0x000fe20000000a00 */
[----:B------:R-:W-:Y:S01]  /*1620*/  ISETP.NE.U32.AND P1, PT, RZ, UR4, PT ;  /* 0x00000004ff007c0c */ /* 0x000fe2000bf25070 */
[----:B------:R-:W-:Y:S01]  /*1630*/  ULDC.64 UR6, c[0x0][0xa08] ;  /* 0x0002820000067ab9 */ /* 0x000fe20000000a00 */
[----:B------:R-:W-:Y:S01]  /*1640*/  MOV R11, RZ ;  /* 0x000000ff000b7202 */ /* 0x000fe20000000f00 */
[----:B------:R-:W-:Y:S01]  /*1650*/  IMAD.MOV.U32 R85, RZ, RZ, RZ ;  /* 0x000000ffff557224 */ /* 0x000fe200078e00ff */
[----:B------:R-:W-:-:S02]  /*1660*/  ISETP.NE.AND.EX P1, PT, RZ, UR5, PT, P1 ;  /* 0x00000005ff007c0c */ /* 0x000fc4000bf25310 */
[----:B------:R-:W-:-:S04]  /*1670*/  ISETP.NE.U32.AND P0, PT, RZ, UR6, PT ;  /* 0x00000006ff007c0c */ /* 0x000fc8000bf05070 */
[----:B------:R-:W-:Y:S02]  /*1680*/  ISETP.NE.AND.EX P0, PT, RZ, UR7, PT, P0 ;  /* 0x00000007ff007c0c */ /* 0x000fe4000bf05300 */
[----:B-12---:R-:W-:Y:S01]  /*1690*/  SHF.R.S32.HI R0, RZ, 0x1f, R27 ;  /* 0x0000001fff007819 */ /* 0x006fe2000001141b */
[----:B------:R-:W-:-:S04]  /*16a0*/  IMAD.SHL.U32 R31, R27, 0x4, RZ ;  /* 0x000000041b1f7824 */ /* 0x000fc800078e00ff */
[C---:B------:R-:W-:Y:S01]  /*16b0*/  @P1 LEA R6, P2, R27.reuse, UR4, 0x2 ;  /* 0x000000041b061c11 */ /* 0x040fe2000f8410ff */
[----:B------:R0:W-:Y:S01]  /*16c0*/  STL [R1+0x5c], R27 ;  /* 0x00005c1b01007387 */ /* 0x0001e20000100800 */
[C-C-:B------:R-:W-:Y:S02]  /*16d0*/  SHF.L.U64.HI R30, R27.reuse, 0x2, R0.reuse ;  /* 0x000000021b1e7819 */ /* 0x140fe40000010200 */
[----:B------:R-:W-:Y:S01]  /*16e0*/  @P1 LEA.HI.X R7, R27, UR5, R0, 0x2, P2 ;  /* 0x000000051b071c11 */ /* 0x000fe200090f1400 */
[----:B------:R-:W-:Y:S01]  /*16f0*/  ULDC UR4, c[0x0][0x288] ;  /* 0x0000a20000047ab9 */ /* 0x000fe20000000800 */
[----:B------:R-:W-:Y:S01]  /*1700*/  ISETP.NE.U32.AND P2, PT, RZ, UR8, PT ;  /* 0x00000008ff007c0c */ /* 0x000fe2000bf45070 */
[----:B------:R0:W-:Y:S01]  /*1710*/  STL [R1+0x9c], R0 ;  /* 0x00009c0001007387 */ /* 0x0001e20000100800 */
[C---:B------:R-:W-:Y:S02]  /*1720*/  IADD3 R4, P3, R31.reuse, UR6, RZ ;  /* 0x000000061f047c10 */ /* 0x040fe4000ff7e0ff */
[----:B------:R-:W-:Y:S01]  /*1730*/  ISETP.NE.AND.EX P2, PT, RZ, UR9, PT, P2 ;  /* 0x00000009ff007c0c */ /* 0x000fe2000bf45320 */
[----:B------:R0:W5:Y:S01]  /*1740*/  @P1 LDG.E R11, desc[UR42][R6.64] ;  /* 0x0000002a060b1981 */ /* 0x000162000c1e1900 */
[----:B------:R-:W-:Y:S01]  /*1750*/  IMAD.U32 R100, RZ, RZ, UR4 ;  /* 0x00000004ff647e24 */ /* 0x000fe2000f8e00ff */
[C---:B------:R-:W-:Y:S01]  /*1760*/  IADD3.X R5, R30.reuse, UR7, RZ, P3, !PT ;  /* 0x000000071e057c10 */ /* 0x040fe20009ffe4ff */
[----:B------:R-:W-:Y:S01]  /*1770*/  ULDC.64 UR4, c[0x0][0x418] ;  /* 0x0001060000047ab9 */ /* 0x000fe20000000a00 */
[----:B------:R0:W-:Y:S04]  /*1780*/  STL [R1+0x60], R31 ;  /* 0x0000601f01007387 */ /* 0x0001e80000100800 */
[----:B------:R0:W5:Y:S04]  /*1790*/  @P0 LDG.E R85, desc[UR42][R4.64] ;  /* 0x0000002a04550981 */ /* 0x000168000c1e1900 */
[----:B------:R-:W-:Y:S01]  /*17a0*/  @P2 IADD3 R8, P1, R31, UR8, RZ ;  /* 0x000000081f082c10 */ /* 0x000fe2000ff3e0ff */
[----:B------:R-:W-:Y:S01]  /*17b0*/  UISETP.NE.U32.AND UP0, UPT, UR4, URZ, UPT ;  /* 0x0000003f0400728c */ /* 0x000fe2000bf05070 */
[----:B------:R0:W-:Y:S02]  /*17c0*/  STL [R1+0x64], R30 ;  /* 0x0000641e01007387 */ /* 0x0001e40000100800 */
[----:B------:R-:W-:Y:S01]  /*17d0*/  @P2 IADD3.X R9, R30, UR9, RZ, P1, !PT ;  /* 0x000000091e092c10 */ /* 0x000fe20008ffe4ff */
[----:B------:R-:W-:-:S04]  /*17e0*/  ULDC UR4, c[0x0][0x424] ;  /* 0x0001090000047ab9 */ /* 0x000fc80000000800 */
[----:B------:R0:W5:Y:S01]  /*17f0*/  @P2 LDG.E R100, desc[UR42][R8.64] ;  /* 0x0000002a08642981 */ /* 0x000162000c1e1900 */
        /* <DEDUP_REMOVED lines=17> */
.L_x_10420:
[----:B------:R-:W-:Y:S01]  /*1910*/  ULDC.64 UR4, c[0x0][0xa20] ;  /* 0x0002880000047ab9 */ /* 0x000fe20000000a00 */
[----:B------:R0:W-:Y:S01]  /*1920*/  STL [R1+0x68], R97 ;  /* 0x0000686101007387 */ /* 0x0001e20000100800 */
[----:B------:R-:W-:Y:S02]  /*1930*/  ISETP.NE.U32.AND P1, PT, RZ, UR4, PT ;  /* 0x00000004ff007c0c */ /* 0x000fe4000bf25070 */
[C---:B------:R-:W-:Y:S02]  /*1940*/  LOP3.LUT R3, R98.reuse, 0xff000000, RZ, 0xc0, !PT ;  /* 0xff00000062037812 */ /* 0x040fe400078ec0ff */
[----:B------:R-:W-:Y:S02]  /*1950*/  ISETP.NE.AND.EX P1, PT, RZ, UR5, PT, P1 ;  /* 0x00000005ff007c0c */ /* 0x000fe4000bf25310 */
[----:B------:R-:W-:Y:S02]  /*1960*/  LOP3.LUT R0, R98, 0xff0000, RZ, 0xc0, !PT ;  /* 0x00ff000062007812 */ /* 0x000fe400078ec0ff */
[----:B------:R-:W-:-:S02]  /*1970*/  SHF.R.U32.HI R3, RZ, 0x8, R3 ;  /* 0x00000008ff037819 */ /* 0x000fc40000011603 */
[----:B------:R-:W-:Y:S02]  /*1980*/  LOP3.LUT R137, R98, 0xffff, RZ, 0xc0, !PT ;  /* 0x0000ffff62897812 */ /* 0x000fe400078ec0ff */
[----:B------:R-:W-:-:S05]  /*1990*/  LEA.HI R8, R0, R3, RZ, 0x10 ;  /* 0x0000000300087211 */ /* 0x000fca00078f80ff */
[----:B0-----:R-:W-:Y:S05]  /*19a0*/  @!P1 BRA `(.L_x_10421) ;  /* 0x0000000000109947 */ /* 0x001fea0003800000 */
[----:B------:R-:W-:-:S04]  /*19b0*/  IADD3 R28, P0, R31, UR4, RZ ;  /* 0x000000041f1c7c10 */ /* 0x000fc8000ff1e0ff */
[----:B------:R-:W-:-:S05]  /*19c0*/  IADD3.X R29, R30, UR5, RZ, P0, !PT ;  /* 0x000000051e1d7c10 */ /* 0x000fca00087fe4ff */
[----:B------:R0:W5:Y:S01]  /*19d0*/  LDG.E R28, desc[UR42][R28.64] ;  /* 0x0000002a1c1c7981 */ /* 0x000162000c1e1900 */
[----:B------:R-:W-:Y:S05]  /*19e0*/  BRA `(.L_x_10422) ;  /* 0x0000000000107947 */ /* 0x000fea0003800000 */
.L_x_10421:
[----:B------:R-:W-:Y:S05]  /*19f0*/  @!P0 BRA `(.L_x_10422) ;  /* 0x00000000000c8947 */ /* 0x000fea0003800000 */
[----:B------:R-:W2:Y:S04]  /*1a00*/  LDG.E R3, desc[UR42][R4.64] ;  /* 0x0000002a04037981 */ /* 0x000ea8000c1e1900 */
[----:B------:R-:W2:Y:S02]  /*1a10*/  LDG.E R28, desc[UR42][R4.64+0x4] ;  /* 0x0000042a041c7981 */ /* 0x000ea4000c1e1900 */
[----:B--2---:R-:W-:-:S07]  /*1a20*/  IADD3 R28, -R3, R28, RZ ;  /* 0x0000001c031c7210 */ /* 0x004fce0007ffe1ff */
.L_x_10422:
[----:B------:R-:W-:Y:S02]  /*1a30*/  ULDC.64 UR4, c[0x0][0xa10] ;  /* 0x0002840000047ab9 */ /* 0x000fe40000000a00 */
[----:B------:R-:W-:-:S04]  /*1a40*/  ISETP.NE.U32.AND P0, PT, RZ, UR4, PT ;  /* 0x00000004ff007c0c */ /* 0x000fc8000bf05070 */
[----:B------:R-:W-:Y:S01]  /*1a50*/  ISETP.NE.AND.EX P0, PT, RZ, UR5, PT, P0 ;  /* 0x00000005ff007c0c */ /* 0x000fe2000bf05300 */
[----:B------:R-:W-:Y:S02]  /*1a60*/  ULDC.64 UR4, c[0x0][0xa30] ;  /* 0x00028c0000047ab9 */ /* 0x000fe40000000a00 */
[----:B------:R-:W-:-:S10]  /*1a70*/  ISETP.NE.U32.AND P1, PT, RZ, UR4, PT ;  /* 0x00000004ff007c0c */ /* 0x000fd4000bf25070 */
[----:B------:R-:W1:Y:S01]  /*1a80*/  @P0 LDC.64 R4, c[0x0][0xa10] ;  /* 0x00028400ff040b82 */ /* 0x000e620000000a00 */
[----:B------:R-:W-:Y:S01]  /*1a90*/  ISETP.NE.AND.EX P1, PT, RZ, UR5, PT, P1 ;  /* 0x00000005ff007c0c */ /* 0x000fe2000bf25310 */
[----:B-1----:R-:W-:-:S05]  /*1aa0*/  @P0 IMAD.WIDE R4, R27, 0x4, R4 ;  /* 0x000000041b040825 */ /* 0x002fca00078e0204 */
[----:B------:R-:W2:Y:S04]  /*1ab0*/  @P0 LDG.E R0, desc[UR42][R4.64] ;  /* 0x0000002a04000981 */ /* 0x000ea8000c1e1900 */
[----:B------:R-:W2:Y:S03]  /*1ac0*/  @P0 LDG.E R3, desc[UR42][R4.64+0x4] ;  /* 0x0000042a04030981 */ /* 0x000ea6000c1e1900 */
[----:B------:R-:W-:Y:S01]  /*1ad0*/  @P1 IADD3 R6, P2, R31, UR4, RZ ;  /* 0x000000041f061c10 */ /* 0x000fe2000ff5e0ff */
[----:B-----5:R-:W-:-:S03]  /*1ae0*/  IMAD.MOV.U32 R95, RZ, RZ, R28 ;  /* 0x000000ffff5f7224 */ /* 0x020fc600078e001c */
[----:B------:R-:W-:-:S05]  /*1af0*/  @P1 IADD3.X R7, R30, UR5, RZ, P2, !PT ;  /* 0x000000051e071c10 */ /* 0x000fca00097fe4ff */
[----:B------:R1:W5:Y:S01]  /*1b00*/  @P1 LDG.E R95, desc[UR42][R6.64] ;  /* 0x0000002a065f1981 */ /* 0x000362000c1e1900 */
[----:B------:R-:W-:Y:S01]  /*1b10*/  LOP3.LUT R12, R8, 0xff, RZ, 0xc0, !PT ;  /* 0x000000ff080c7812 */ /* 0x000fe200078ec0ff */
[----:B------:R-:W-:Y:S01]  /*1b20*/  IMAD.IADD R11, R28, 0x1, -R11 ;  /* 0x000000011c0b7824 */ /* 0x000fe200078e0a0b */
[----:B------:R-:W-:Y:S01]  /*1b30*/  SHF.R.U32.HI R9, RZ, 0x10, R8 ;  /* 0x00000010ff097819 */ /* 0x000fe20000011608 */
[----:B------:R-:W-:Y:S01]  /*1b40*/  BSSY B0, `(.L_x_10423) ;  /* 0x000002b000007945 */ /* 0x000fe20003800000 */
[----:B------:R-:W-:Y:S01]  /*1b50*/  LOP3.LUT R19, R19, 0xfffffff7, RZ, 0xc0, !PT ;  /* 0xfffffff713137812 */ /* 0x000fe200078ec0ff */
[----:B------:R1:W-:Y:S04]  /*1b60*/  STL [R1+0x74], R12 ;  /* 0x0000740c01007387 */ /* 0x0003e80000100800 */
[----:B------:R1:W-:Y:S01]  /*1b70*/  STL [R1+0x58], R9 ;  /* 0x0000580901007387 */ /* 0x0003e20000100800 */
[----:B--2---:R-:W-:-:S04]  /*1b80*/  @P0 IMAD.IADD R24, R3, 0x1, -R0 ;  /* 0x0000000103180824 */ /* 0x004fc800078e0a00 */
[----:B------:R-:W-:-:S04]  /*1b90*/  IMAD.IADD R102, R11, 0x1, R24 ;  /* 0x000000010b667824 */ /* 0x000fc800078e0218 */
[C---:B------:R-:W-:Y:S01]  /*1ba0*/  VIADD R0, R102.reuse, 0x7f ;  /* 0x0000007f66007836 */ /* 0x040fe20000000000 */
[----:B------:R-:W-:-:S04]  /*1bb0*/  ISETP.GE.AND P3, PT, R102, 0x1, PT ;  /* 0x000000016600780c */ /* 0x000fc80003f66270 */
[----:B------:R-:W-:-:S04]  /*1bc0*/  SHF.R.S32.HI R3, RZ, 0x1f, R0 ;  /* 0x0000001fff037819 */ /* 0x000fc80000011400 */
[----:B------:R-:W-:Y:S02]  /*1bd0*/  LEA.HI R3, R3, R0, RZ, 0x7 ;  /* 0x0000000003037211 */ /* 0x000fe400078f38ff */
[----:B------:R-:W-:Y:S02]  /*1be0*/  MOV R0, RZ ;  /* 0x000000ff00007202 */ /* 0x000fe40000000f00 */
[----:B------:R-:W-:Y:S02]  /*1bf0*/  SHF.R.S32.HI R99, RZ, 0x7, R3 ;  /* 0x00000007ff637819 */ /* 0x000fe40000011403 */
[----:B------:R-:W-:Y:S01]  /*1c00*/  @P3 LOP3.LUT R19, R19, 0x8, RZ, 0xfc, !PT ;  /* 0x0000000813133812 */ /* 0x000fe200078efcff */
[----:B-1----:R-:W-:Y:S06]  /*1c10*/  @!P3 BRA `(.L_x_10424) ;  /* 0x000000000074b947 */ /* 0x002fec0003800000 */
[----:B------:R-:W-:Y:S01]  /*1c20*/  ISETP.NE.AND P0, PT, R9, RZ, PT ;  /* 0x000000ff0900720c */ /* 0x000fe20003f05270 */
[----:B------:R-:W-:-:S03]  /*1c30*/  ULDC UR4, c[0x0][0x9f0] ;  /* 0x00027c0000047ab9 */ /* 0x000fc60000000800 */
[----:B------:R-:W-:-:S04]  /*1c40*/  SEL R9, R9, UR4, P0 ;  /* 0x0000000409097c07 */ /* 0x000fc80008000000 */
[-C--:B------:R-:W-:Y:S02]  /*1c50*/  IABS R6, R9.reuse ;  /* 0x0000000900067213 */ /* 0x080fe40000000000 */
[----:B------:R-:W-:Y:S02]  /*1c60*/  IADD3 R0, R99, -0x1, R9 ;  /* 0xffffffff63007810 */ /* 0x000fe40007ffe009 */
[----:B------:R-:W1:Y:S01]  /*1c70*/  I2F.RP R3, R6 ;  /* 0x0000000600037306 */ /* 0x000e620000209400 */
[-C--:B------:R-:W-:Y:S02]  /*1c80*/  IABS R10, R9.reuse ;  /* 0x00000009000a7213 */ /* 0x080fe40000000000 */
[----:B------:R-:W-:Y:S02]  /*1c90*/  IABS R8, R0 ;  /* 0x0000000000087213 */ /* 0x000fe40000000000 */
[----:B------:R-:W-:-:S04]  /*1ca0*/  LOP3.LUT R0, R0, R9, RZ, 0x3c, !PT ;  /* 0x0000000900007212 */ /* 0x000fc800078e3cff */
[----:B------:R-:W-:Y:S01]  /*1cb0*/  ISETP.GE.AND P2, PT, R0, RZ, PT ;  /* 0x000000ff0000720c */ /* 0x000fe20003f46270 */
[----:B-1----:R-:W1:Y:S02]  /*1cc0*/  MUFU.RCP R3, R3 ;  /* 0x0000000300037308 */ /* 0x002e640000001000 */
[----:B-1----:R-:W-:Y:S02]  /*1cd0*/  VIADD R4, R3, 0xffffffe ;  /* 0x0ffffffe03047836 */ /* 0x002fe40000000000 */
[----:B------:R-:W-:-:S04]  /*1ce0*/  IMAD.MOV R3, RZ, RZ, -R10 ;  /* 0x000000ffff037224 */ /* 0x000fc800078e0a0a */
[----:B------:R1:W2:Y:S02]  /*1cf0*/  F2I.FTZ.U32.TRUNC.NTZ R5, R4 ;  /* 0x0000000400057305 */ /* 0x0002a4000021f000 */
[----:B-1----:R-:W-:Y:S02]  /*1d00*/  IMAD.MOV.U32 R4, RZ, RZ, RZ ;  /* 0x000000ffff047224 */ /* 0x002fe400078e00ff */
[----:B--2---:R-:W-:-:S04]  /*1d10*/  IMAD.MOV R7, RZ, RZ, -R5 ;  /* 0x000000ffff077224 */ /* 0x004fc800078e0a05 */
        /* <DEDUP_REMOVED lines=13> */
.L_x_10424:
[----:B------:R-:W-:Y:S05]  /*1df0*/  BSYNC B0 ;  /* 0x0000000000007941 */ /* 0x000fea0003800000 */
.L_x_10423:
[----:B------:R-:W-:-:S05]  /*1e00*/  IMAD R3, R12, R0, RZ ;  /* 0x000000000c037224 */ /* 0x000fca00078e02ff */
        /* <DEDUP_REMOVED lines=8> */
[----:B------:R-:W-:-:S04]  /*1e90*/  @P0 IADD3 R0, R0, 0x7f, RZ ;  /* 0x0000007f00000810 */ /* 0x000fc80007ffe0ff */
        /* <DEDUP_REMOVED lines=13> */
[----:B------:R-:W-:Y:S02]  /*1f70*/  IMAD.U32 R4, RZ, RZ, UR4 ;  /* 0x00000004ff047e24 */ /* 0x000fe4000f8e00ff */
        /* <DEDUP_REMOVED lines=11> */
[----:B01---5:R-:W-:Y:S05]  /*2030*/  CALL.ABS.NOINC R14 ;  /* 0x000000000e007343 */ /* 0x023fea0003c00000 */
.L_x_10427:
[----:B------:R-:W-:Y:S05]  /*2040*/  BSYNC B6 ;  /* 0x0000000000067941 */ /* 0x000fea0003800000 */
.L_x_10426:
        /* <DEDUP_REMOVED lines=19> */
[----:B01---5:R-:W-:Y:S05]  /*2180*/  CALL.ABS.NOINC R14 ;  /* 0x000000000e007343 */ /* 0x023fea0003c00000 */
.L_x_10429:
[----:B------:R-:W-:Y:S05]  /*2190*/  BSYNC B6 ;  /* 0x0000000000067941 */ /* 0x000fea0003800000 */
.L_x_10428:
[----:B------:R-:W-:Y:S01]  /*21a0*/  ULDC.64 UR4, c[0x0][0x9f8] ;  /* 0x00027e0000047ab9 */ /* 0x000fe20000000a00 */
[----:B------:R-:W-:Y:S01]  /*21b0*/  IMAD.MOV.U32 R0, RZ, RZ, R27 ;  /* 0x000000ffff007224 */ /* 0x000fe200078e001b */
[----:B------:R-:W-:Y:S01]  /*21c0*/  ISETP.NE.U32.AND P0, PT, RZ, UR4, PT ;  /* 0x00000004ff007c0c */ /* 0x000fe2000bf05070 */
[----:B0-----:R-:W2:Y:S01]  /*21d0*/  LDL R29, [R1+0xa0] ;  /* 0x0000a000011d7983 */ /* 0x001ea20000100800 */
[----:B------:R-:W0:Y:S02]  /*21e0*/  LDC.64 R86, c[0x0][0x408] ;  /* 0x00010200ff567b82 */ /* 0x000e240000000a00 */
[----:B------:R-:W-:Y:S01]  /*21f0*/  ISETP.NE.AND.EX P0, PT, RZ, UR5, PT, P0 ;  /* 0x00000005ff007c0c */ /* 0x000fe2000bf05300 */
[----:B------:R-:W1:Y:S01]  /*2200*/  S2R R20, SR_TID.X ;  /* 0x0000000000147919 */ /* 0x000e620000002100 */
[----:B------:R-:W-:-:S04]  /*2210*/  SHF.R.S32.HI R13, RZ, 0x1f, R139 ;  /* 0x0000001fff0d7819 */ /* 0x000fc8000001148b */
[----:B------:R-:W3:Y:S07]  /*2220*/  LDC.64 R8, c[0x0][0x3f8] ;  /* 0x0000fe00ff087b82 */ /* 0x000eee0000000a00 */
[----:B------:R-:W-:Y:S01]  /*2230*/  @P0 IADD3 R4, P1, R31, UR4, RZ ;  /* 0x000000041f040c10 */ /* 0x000fe2000ff3e0ff */
[----:B------:R-:W4:Y:S03]  /*2240*/  LDC R11, c[0x0][0x3f4] ;  /* 0x0000fd00ff0b7b82 */ /* 0x000f260000000800 */
[----:B------:R-:W-:-:S05]  /*2250*/  @P0 IADD3.X R5, R30, UR5, RZ, P1, !PT ;  /* 0x000000051e050c10 */ /* 0x000fca0008ffe4ff */
[----:B------:R0:W2:Y:S01]  /*2260*/  @P0 LDG.E R0, desc[UR42][R4.64] ;  /* 0x0000002a04000981 */ /* 0x0000a2000c1e1900 */
[----:B-1----:R-:W-:Y:S01]  /*2270*/  SHF.R.U32.HI R27, RZ, 0x7, R20 ;  /* 0x00000007ff1b7819 */ /* 0x002fe20000011614 */
[----:B------:R-:W-:-:S03]  /*2280*/  VIADD R3, R20, 0xffffff80 ;  /* 0xffffff8014037836 */ /* 0x000fc60000000000 */
[----:B------:R-:W-:Y:S02]  /*2290*/  ISETP.NE.AND P6, PT, R27, 0x1, PT ;  /* 0x000000011b00780c */ /* 0x000fe40003fc5270 */
[----:B------:R-:W-:-:S04]  /*22a0*/  SHF.R.S32.HI R6, RZ, 0x1f, R3 ;  /* 0x0000001fff067819 */ /* 0x000fc80000011403 */
[----:B------:R-:W-:Y:S02]  /*22b0*/  LEA.HI R6, R6, R3, RZ, 0x2 ;  /* 0x0000000306067211 */ /* 0x000fe400078f10ff */
[----:B------:R-:W-:-:S05]  /*22c0*/  IADD3 R3, R16, 0x10, RZ ;  /* 0x0000001010037810 */ /* 0x000fca0007ffe0ff */
[----:B------:R-:W-:Y:S05]  /*22d0*/  @!P6 WARPSYNC.ALL ;  /* 0x000000000000e948 */ /* 0x000fea0003800000 */
[----:B------:R-:W-:Y:S02]  /*22e0*/  ULDC UR4, c[0x0][0x2f4] ;  /* 0x0000bd0000047ab9 */ /* 0x000fe40000000800 */
[----:B------:R-:W-:Y:S02]  /*22f0*/  ISETP.GE.AND P1, PT, R3, UR4, PT ;  /* 0x0000000403007c0c */ /* 0x000fe4000bf26270 */
[----:B------:R-:W-:Y:S02]  /*2300*/  SHF.R.S32.HI R71, RZ, 0x2, R6 ;  /* 0x00000002ff477819 */ /* 0x000fe40000011406 */
[----:B0-----:R-:W-:-:S02]  /*2310*/  SEL R5, RZ, 0xffffffff, P1 ;  /* 0xffffffffff057807 */ /* 0x001fc40000800000 */
[----:B------:R-:W-:Y:S02]  /*2320*/  SHF.R.S32.HI R6, RZ, 0x1f, R6 ;  /* 0x0000001fff067819 */ /* 0x000fe40000011406 */
[----:B------:R-:W-:Y:S01]  /*2330*/  ISETP.GE.AND P0, PT, R16, UR4, PT ;  /* 0x0000000410007c0c */ /* 0x000fe2000bf06270 */
[----:B------:R-:W-:Y:S01]  /*2340*/  IMAD.SHL.U32 R5, R5, 0x2, RZ ;  /* 0x0000000205057824 */ /* 0x000fe200078e00ff */
[----:B------:R-:W-:Y:S02]  /*2350*/  LEA.HI R6, R6, R71, RZ, 0x2 ;  /* 0x0000004706067211 */ /* 0x000fe400078f10ff */
[----:B------:R-:W-:Y:S02]  /*2360*/  SEL R4, RZ, 0x1, P0 ;  /* 0x00000001ff047807 */ /* 0x000fe40000000000 */
[----:B------:R-:W-:Y:S02]  /*2370*/  LOP3.LUT R6, R6, 0xfffffffc, RZ, 0xc0, !PT ;  /* 0xfffffffc06067812 */ /* 0x000fe400078ec0ff */
[----:B------:R-:W-:Y:S01]  /*2380*/  LOP3.LUT R5, R5, 0x2, R4, 0xe2, !PT ;  /* 0x0000000205057812 */ /* 0x000fe200078ee204 */
[----:B------:R-:W-:-:S02]  /*2390*/  VIADD R4, R16, 0x20 ;  /* 0x0000002010047836 */ /* 0x000fc40000000000 */
[----:B------:R-:W-:Y:S01]  /*23a0*/  IMAD.IADD R71, R71, 0x1, -R6 ;  /* 0x0000000147477824 */ /* 0x000fe200078e0a06 */
[----:B------:R-:W-:Y:S01]  /*23b0*/  ISETP.GE.AND P1, PT, R23, UR4, PT ;  /* 0x0000000417007c0c */ /* 0x000fe2000bf26270 */
[----:B------:R-:W-:Y:S01]  /*23c0*/  IMAD R6, R13, R86, RZ ;  /* 0x000000560d067224 */ /* 0x000fe200078e02ff */
[----:B------:R-:W-:Y:S02]  /*23d0*/  ISETP.GE.AND P0, PT, R4, UR4, PT ;  /* 0x0000000404007c0c */ /* 0x000fe4000bf06270 */
[----:B------:R-:W-:Y:S01]  /*23e0*/  SEL R7, RZ, 0x8, P1 ;  /* 0x00000008ff077807 */ /* 0x000fe20000800000 */
[----:B------:R-:W-:Y:S01]  /*23f0*/  IMAD R15, R139, R87, R6 ;  /* 0x000000578b0f7224 */ /* 0x000fe200078e0206 */
[----:B------:R-:W-:Y:S02]  /*2400*/  SEL R6, RZ, 0x4, P0 ;  /* 0x00000004ff067807 */ /* 0x000fe40000000000 */
[----:B------:R-:W-:Y:S02]  /*2410*/  ISETP.GE.AND P0, PT, R22, UR4, PT ;  /* 0x0000000416007c0c */ /* 0x000fe4000bf06270 */
[----:B------:R-:W-:-:S02]  /*2420*/  LOP3.LUT R5, R7, R5, R6, 0xfe, !PT ;  /* 0x0000000507057212 */ /* 0x000fc400078efe06 */
[----:B------:R-:W-:Y:S02]  /*2430*/  SEL R6, RZ, 0x10, P0 ;  /* 0x00000010ff067807 */ /* 0x000fe40000000000 */
[----:B------:R-:W-:Y:S02]  /*2440*/  LOP3.LUT P0, RZ, R71, 0x2, RZ, 0xc0, !PT ;  /* 0x0000000247ff7812 */ /* 0x000fe4000780c0ff */
[----:B------:R-:W-:Y:S01]  /*2450*/  LOP3.LUT R19, R19, 0xfffffffb, RZ, 0xc0, !PT ;  /* 0xfffffffb13137812 */ /* 0x000fe200078ec0ff */
[----:B------:R-:W-:Y:S01]  /*2460*/  IMAD.IADD R85, R85, 0x1, R28 ;  /* 0x0000000155557824 */ /* 0x000fe200078e021c */
[----:B------:R-:W-:Y:S01]  /*2470*/  LOP3.LUT R28, R5, R6, RZ, 0xfc, !PT ;  /* 0x00000006051c7212 */ /* 0x000fe200078efcff */
[----:B---3--:R-:W-:Y:S01]  /*2480*/  IMAD R6, R13, R8, RZ ;  /* 0x000000080d067224 */ /* 0x008fe200078e02ff */
[----:B----4-:R-:W-:-:S07]  /*2490*/  ISETP.GE.AND P2, PT, R3, R11, PT ;  /* 0x0000000b0300720c */ /* 0x010fce0003f46270 */
[----:B------:R-:W-:Y:S02]  /*24a0*/  @P0 LOP3.LUT R19, R19, 0x4, RZ, 0xfc, !PT ;  /* 0x0000000413130812 */ /* 0x000fe400078efcff */
[----:B------:R-:W-:Y:S01]  /*24b0*/  ISETP.GE.AND P0, PT, R16, R11, PT ;  /* 0x0000000b1000720c */ /* 0x000fe20003f06270 */
[----:B------:R-:W-:Y:S01]  /*24c0*/  IMAD R13, R139, R9, R6 ;  /* 0x000000098b0d7224 */ /* 0x000fe200078e0206 */
[----:B------:R-:W-:Y:S02]  /*24d0*/  SHF.R.S32.HI R143, RZ, 0x1f, R142 ;  /* 0x0000001fff8f7819 */ /* 0x000fe4000001148e */
[C---:B------:R-:W-:Y:S02]  /*24e0*/  SEL R5, R11.reuse, RZ, P0 ;  /* 0x000000ff0b057207 */ /* 0x040fe40000000000 */
[----:B------:R-:W-:Y:S02]  /*24f0*/  ISETP.GE.AND P1, PT, R4, R11, PT ;  /* 0x0000000b0400720c */ /* 0x000fe40003f26270 */
[C---:B------:R-:W-:Y:S01]  /*2500*/  SEL R6, R11.reuse, RZ, P2 ;  /* 0x000000ff0b067207 */ /* 0x040fe20001000000 */
[----:B------:R-:W-:Y:S01]  /*2510*/  IMAD.IADD R5, R16, 0x1, R5 ;  /* 0x0000000110057824 */ /* 0x000fe200078e0205 */
[----:B------:R-:W-:Y:S01]  /*2520*/  SEL R7, R11, RZ, P1 ;  /* 0x000000ff0b077207 */ /* 0x000fe20000800000 */
[----:B------:R-:W-:-:S04]  /*2530*/  IMAD.WIDE.U32 R66, R139, R8, R16 ;  /* 0x000000088b427225 */ /* 0x000fc800078e0010 */
[----:B------:R-:W-:-:S04]  /*2540*/  IMAD.WIDE.U32 R68, R139, R8, R142 ;  /* 0x000000088b447225 */ /* 0x000fc800078e008e */
[----:B------:R-:W-:Y:S01]  /*2550*/  IMAD.IADD R10, R3, 0x1, R6 ;  /* 0x00000001030a7824 */ /* 0x000fe200078e0206 */
[----:B------:R-:W-:Y:S01]  /*2560*/  SHF.R.S32.HI R6, RZ, 0x1f, R5 ;  /* 0x0000001fff067819 */ /* 0x000fe20000011405 */
[----:B------:R-:W-:-:S04]  /*2570*/  IMAD.WIDE.U32 R64, R139, R86, R142 ;  /* 0x000000568b407225 */ /* 0x000fc800078e008e */
[----:B------:R-:W-:-:S04]  /*2580*/  IMAD.WIDE.U32 R62, R139, R86, R16 ;  /* 0x000000568b3e7225 */ /* 0x000fc800078e0010 */
[----:B------:R-:W-:Y:S02]  /*2590*/  IMAD.IADD R67, R67, 0x1, R13 ;  /* 0x0000000143437824 */ /* 0x000fe400078e020d */
[----:B------:R-:W-:Y:S01]  /*25a0*/  IMAD.IADD R69, R13, 0x1, R69 ;  /* 0x000000010d457824 */ /* 0x000fe200078e0245 */
[----:B------:R-:W-:Y:S01]  /*25b0*/  SHF.R.S32.HI R13, RZ, 0x1f, R10 ;  /* 0x0000001fff0d7819 */ /* 0x000fe2000001140a */
[----:B------:R-:W-:Y:S01]  /*25c0*/  IMAD.IADD R12, R4, 0x1, R7 ;  /* 0x00000001040c7824 */ /* 0x000fe200078e0207 */
[----:B------:R-:W-:Y:S01]  /*25d0*/  IADD3 R65, R15, R65, RZ ;  /* 0x000000410f417210 */ /* 0x000fe20007ffe0ff */
[----:B------:R-:W-:Y:S01]  /*25e0*/  IMAD.IADD R63, R63, 0x1, R15 ;  /* 0x000000013f3f7824 */ /* 0x000fe200078e020f */
[CC--:B------:R-:W-:Y:S02]  /*25f0*/  LEA.HI R70, R6.reuse, R5.reuse, RZ, 0x3 ;  /* 0x0000000506467211 */ /* 0x0c0fe400078f18ff */
[----:B------:R-:W-:Y:S02]  /*2600*/  LEA.HI R7, R6, R5, RZ, 0x5 ;  /* 0x0000000506077211 */ /* 0x000fe400078f28ff */
[----:B------:R-:W-:-:S02]  /*2610*/  LOP3.LUT R19, R19, 0xfffffffe, RZ, 0xc0, !PT ;  /* 0xfffffffe13137812 */ /* 0x000fc400078ec0ff */
[----:B------:R-:W-:Y:S02]  /*2620*/  SHF.R.S32.HI R15, RZ, 0x1f, R12 ;  /* 0x0000001fff0f7819 */ /* 0x000fe4000001140c */
[CC--:B------:R-:W-:Y:S02]  /*2630*/  LEA.HI R5, R13.reuse, R10.reuse, RZ, 0x3 ;  /* 0x0000000a0d057211 */ /* 0x0c0fe400078f18ff */
[----:B------:R-:W-:Y:S02]  /*2640*/  LEA.HI R10, R13, R10, RZ, 0x5 ;  /* 0x0000000a0d0a7211 */ /* 0x000fe400078f28ff */
[----:B------:R-:W-:Y:S02]  /*2650*/  @P2 LOP3.LUT R19, R19, 0x1, RZ, 0xfc, !PT ;  /* 0x0000000113132812 */ /* 0x000fe400078efcff */
[CC--:B------:R-:W-:Y:S01]  /*2660*/  LEA.HI R6, R15.reuse, R12.reuse, RZ, 0x3 ;  /* 0x0000000c0f067211 */ /* 0x0c0fe200078f18ff */
[----:B------:R-:W-:Y:S01]  /*2670*/  IMAD.SHL.U32 R13, R10, 0x80, RZ ;  /* 0x000000800a0d7824 */ /* 0x000fe200078e00ff */
[----:B------:R-:W-:-:S02]  /*2680*/  LEA.HI R12, R15, R12, RZ, 0x5 ;  /* 0x0000000c0f0c7211 */ /* 0x000fc400078f28ff */
[----:B------:R-:W-:Y:S02]  /*2690*/  SHF.L.U32 R7, R7, 0x7, RZ ;  /* 0x0000000707077819 */ /* 0x000fe400000006ff */
[----:B------:R-:W-:Y:S02]  /*26a0*/  LOP3.LUT R10, R144, 0x18, R70, 0xf8, !PT ;  /* 0x00000018900a7812 */ /* 0x000fe400078ef846 */
[----:B------:R-:W-:Y:S01]  /*26b0*/  LOP3.LUT R19, R19, 0xfffffffd, RZ, 0xc0, !PT ;  /* 0xfffffffd13137812 */ /* 0x000fe200078ec0ff */
[----:B------:R-:W-:Y:S01]  /*26c0*/  IMAD.SHL.U32 R15, R12, 0x80, RZ ;  /* 0x000000800c0f7824 */ /* 0x000fe200078e00ff */
[----:B-----5:R-:W-:Y:S02]  /*26d0*/  SHF.R.S32.HI R21, RZ, 0x1f, R95 ;  /* 0x0000001fff157819 */ /* 0x020fe4000001145f */
[----:B------:R-:W-:Y:S02]  /*26e0*/  LOP3.LUT R12, R144, 0x18, R5, 0xf8, !PT ;  /* 0x00000018900c7812 */ /* 0x000fe400078ef805 */
[----:B------:R-:W-:-:S02]  /*26f0*/  LOP3.LUT R7, R7, 0xfffff000, RZ, 0xc0, !PT ;  /* 0xfffff00007077812 */ /* 0x000fc400078ec0ff */
[-C--:B------:R-:W-:Y:S02]  /*2700*/  LOP3.LUT R10, R10, R145.reuse, RZ, 0x3c, !PT ;  /* 0x000000910a0a7212 */ /* 0x080fe400078e3cff */
[----:B------:R-:W-:Y:S02]  /*2710*/  @P1 LOP3.LUT R19, R19, 0x2, RZ, 0xfc, !PT ;  /* 0x0000000213131812 */ /* 0x000fe400078efcff */
[----:B------:R-:W-:Y:S01]  /*2720*/  ISETP.GE.AND P1, PT, R136, UR4, PT ;  /* 0x0000000488007c0c */ /* 0x000fe2000bf26270 */
[----:B------:R-:W-:Y:S01]  /*2730*/  IMAD R20, R21, R86, RZ ;  /* 0x0000005615147224 */ /* 0x000fe200078e02ff */
[----:B------:R-:W-:Y:S01]  /*2740*/  LOP3.LUT R13, R13, 0xfffff000, RZ, 0xc0, !PT ;  /* 0xfffff0000d0d7812 */ /* 0x000fe200078ec0ff */
[----:B------:R-:W-:Y:S01]  /*2750*/  VIADD R101, R27, 0x8 ;  /* 0x000000081b657836 */ /* 0x000fe20000000000 */
[----:B------:R-:W-:Y:S02]  /*2760*/  LOP3.LUT R12, R12, R145, RZ, 0x3c, !PT ;  /* 0x000000910c0c7212 */ /* 0x000fe400078e3cff */
[----:B------:R-:W-:Y:S01]  /*2770*/  IADD3 R94, R10, R7, R146 ;  /* 0x000000070a5e7210 */ /* 0x000fe20007ffe092 */
[----:B------:R-:W-:Y:S01]  /*2780*/  IMAD R10, R21, R8, RZ ;  /* 0x00000008150a7224 */ /* 0x000fe200078e02ff */
[----:B------:R-:W-:-:S02]  /*2790*/  LOP3.LUT R14, R144, 0x18, R6, 0xf8, !PT ;  /* 0x00000018900e7812 */ /* 0x000fc400078ef806 */
[----:B------:R-:W-:Y:S01]  /*27a0*/  SEL R27, RZ, 0x20, P1 ;  /* 0x00000020ff1b7807 */ /* 0x000fe20000800000 */
[C---:B------:R-:W-:Y:S01]  /*27b0*/  IMAD R73, R95.reuse, R9, R10 ;  /* 0x000000095f497224 */ /* 0x040fe200078e020a */
[----:B------:R-:W-:Y:S01]  /*27c0*/  IADD3 R93, R12, R13, R146 ;  /* 0x0000000d0c5d7210 */ /* 0x000fe20007ffe092 */
[----:B------:R-:W-:Y:S01]  /*27d0*/  IMAD R13, R95, R87, R20 ;  /* 0x000000575f0d7224 */ /* 0x000fe200078e0214 */
[----:B------:R-:W-:Y:S01]  /*27e0*/  LOP3.LUT R15, R15, 0xfffff000, RZ, 0xc0, !PT ;  /* 0xfffff0000f0f7812 */ /* 0x000fe200078ec0ff */
[C---:B------:R-:W-:Y:S01]  /*27f0*/  IMAD.WIDE.U32 R66, R95.reuse, R8, R66 ;  /* 0x000000085f427225 */ /* 0x040fe200078e0042 */
[----:B------:R-:W-:Y:S02]  /*2800*/  LOP3.LUT R14, R14, R145, RZ, 0x3c, !PT ;  /* 0x000000910e0e7212 */ /* 0x000fe400078e3cff */
[----:B------:R-:W-:Y:S01]  /*2810*/  LOP3.LUT R10, R70, 0xfffffff8, RZ, 0xc0, !PT ;  /* 0xfffffff8460a7812 */ /* 0x000fe200078ec0ff */
[----:B------:R-:W-:Y:S01]  /*2820*/  IMAD.WIDE.U32 R62, R95, R86, R62 ;  /* 0x000000565f3e7225 */ /* 0x000fe200078e003e */
[----:B------:R-:W-:-:S02]  /*2830*/  LOP3.LUT R20, R5, 0xfffffff8, RZ, 0xc0, !PT ;  /* 0xfffffff805147812 */ /* 0x000fc400078ec0ff */
[----:B------:R-:W-:Y:S01]  /*2840*/  LOP3.LUT R21, R6, 0xfffffff8, RZ, 0xc0, !PT ;  /* 0xfffffff806157812 */ /* 0x000fe200078ec0ff */
[----:B------:R-:W-:Y:S01]  /*2850*/  IMAD.WIDE.U32 R64, R95, R86, R64 ;  /* 0x000000565f407225 */ /* 0x000fe200078e0040 */
[----:B------:R-:W-:-:S03]  /*2860*/  LOP3.LUT R27, R28, R27, RZ, 0xfc, !PT ;  /* 0x0000001b1c1b7212 */ /* 0x000fc600078efcff */
[----:B------:R-:W-:Y:S01]  /*2870*/  IMAD.WIDE.U32 R68, R95, R8, R68 ;  /* 0x000000085f447225 */ /* 0x000fe200078e0044 */
[----:B------:R-:W-:Y:S02]  /*2880*/  SHF.L.U64.HI R88, R8, 0x7, R9 ;  /* 0x0000000708587819 */ /* 0x000fe40000010209 */
[C---:B------:R-:W-:Y:S01]  /*2890*/  SHF.L.U64.HI R87, R86.reuse, 0x7, R87 ;  /* 0x0000000756577819 */ /* 0x040fe20000010257 */
[----:B------:R-:W-:Y:S01]  /*28a0*/  IMAD.SHL.U32 R7, R86, 0x80, RZ ;  /* 0x0000008056077824 */ /* 0x000fe200078e00ff */
[----:B------:R-:W-:Y:S01]  /*28b0*/  IADD3 R92, R14, R15, R146 ;  /* 0x0000000f0e5c7210 */ /* 0x000fe20007ffe092 */
[----:B------:R-:W-:Y:S01]  /*28c0*/  IMAD.IADD R81, R67, 0x1, R73 ;  /* 0x0000000143517824 */ /* 0x000fe200078e0249 */
[----:B------:R-:W-:Y:S01]  /*28d0*/  SHF.L.U32 R98, R11, 0x1, RZ ;  /* 0x000000010b627819 */ /* 0x000fe200000006ff */
[----:B------:R-:W-:Y:S01]  /*28e0*/  IMAD.SHL.U32 R8, R8, 0x80, RZ ;  /* 0x0000008008087824 */ /* 0x000fe200078e00ff */
[----:B------:R-:W-:Y:S01]  /*28f0*/  SHF.R.S32.HI R91, RZ, 0x1f, R10 ;  /* 0x0000001fff5b7819 */ /* 0x000fe2000001140a */
[----:B------:R-:W-:Y:S01]  /*2900*/  IMAD.IADD R84, R63, 0x1, R13 ;  /* 0x000000013f547824 */ /* 0x000fe200078e020d */
[----:B------:R-:W-:Y:S01]  /*2910*/  SHF.R.S32.HI R90, RZ, 0x1f, R20 ;  /* 0x0000001fff5a7819 */ /* 0x000fe20000011414 */
[----:B------:R-:W-:Y:S01]  /*2920*/  IMAD.IADD R80, R13, 0x1, R65 ;  /* 0x000000010d507824 */ /* 0x000fe200078e0241 */
[----:B------:R-:W-:Y:S01]  /*2930*/  SHF.R.S32.HI R89, RZ, 0x1f, R21 ;  /* 0x0000001fff597819 */ /* 0x000fe20000011415 */
[----:B------:R-:W-:Y:S01]  /*2940*/  IMAD.IADD R73, R73, 0x1, R69 ;  /* 0x0000000149497824 */ /* 0x000fe200078e0245 */
[----:B------:R-:W-:-:S02]  /*2950*/  LOP3.LUT R28, R28, 0x1, RZ, 0xc0, !PT ;  /* 0x000000011c1c7812 */ /* 0x000fc400078ec0ff */
[----:B------:R-:W-:Y:S01]  /*2960*/  LOP3.LUT R30, R27, 0x4, RZ, 0xc0, !PT ;  /* 0x000000041b1e7812 */ /* 0x000fe200078ec0ff */
[----:B--2---:R-:W-:Y:S01]  /*2970*/  IMAD R9, R29, 0xc0, R139 ;  /* 0x000000c01d097824 */ /* 0x004fe200078e028b */
[----:B------:R-:W-:Y:S02]  /*2980*/  LOP3.LUT R29, R27, 0x2, RZ, 0xc0, !PT ;  /* 0x000000021b1d7812 */ /* 0x000fe400078ec0ff */
[----:B------:R-:W-:Y:S01]  /*2990*/  SHF.R.S32.HI R86, RZ, 0x1f, R0 ;  /* 0x0000001fff567819 */ /* 0x000fe20000011400 */
[----:B------:R-:W-:Y:S06]  /*29a0*/  @!P6 BAR.SYNC.DEFER_BLOCKING 0x9, 0x100 ;  /* 0x024400000000eb1d */ /* 0x000fec0000010000 */
.L_x_10488:
[----:B--2---:R-:W2:Y:S01]  /*29b0*/  LDL R34, [R1+0x4c] ;  /* 0x00004c0001227983 */ /* 0x004ea20000100800 */
[----:B0-----:R-:W0:Y:S01]  /*29c0*/  LDC R75, c[0x0][0x430] ;  /* 0x00010c00ff4b7b82 */ /* 0x001e220000000800 */
[----:B------:R-:W-:Y:S02]  /*29d0*/  VIADD R11, R25, 0xffffffff ;  /* 0xffffffff190b7836 */ /* 0x000fe40000000000 */
[----:B------:R-:W-:-:S03]  /*29e0*/  IMAD.MOV.U32 R74, RZ, RZ, RZ ;  /* 0x000000ffff4a7224 */ /* 0x000fc600078e00ff */
[----:B------:R-:W-:Y:S02]  /*29f0*/  LEA R14, R11, R9, 0x7 ;  /* 0x000000090b0e7211 */ /* 0x000fe400078e38ff */
[----:B-1----:R-:W1:Y:S03]  /*2a00*/  LDC R96, c[0x0][0x3f4] ;  /* 0x0000fd00ff607b82 */ /* 0x002e660000000800 */
[----:B---3--:R-:W-:-:S04]  /*2a10*/  IMAD.IADD R31, R85, 0x1, R14 ;  /* 0x00000001551f7824 */ /* 0x008fc800078e020e */
[----:B------:R-:W-:Y:S01]  /*2a20*/  IMAD.MOV.U32 R32, RZ, RZ, R31 ;  /* 0x000000ffff207224 */ /* 0x000fe200078e001f */
[----:B0-----:R-:W-:-:S13]  /*2a30*/  ISETP.NE.AND P1, PT, R75, 0x1, PT ;  /* 0x000000014b00780c */ /* 0x001fda0003f25270 */
[----:B------:R-:W0:Y:S08]  /*2a40*/  @P1 LDC R12, c[0x0][0x434] ;  /* 0x00010d00ff0c1b82 */ /* 0x000e300000000800 */
[----:B------:R-:W3:Y:S01]  /*2a50*/  @P1 LDC R13, c[0x0][0x438] ;  /* 0x00010e00ff0d1b82 */ /* 0x000ee20000000800 */
[----:B0-----:R-:W-:-:S05]  /*2a60*/  @P1 IMAD.HI.U32 R12, R31, R12, RZ ;  /* 0x0000000c1f0c1227 */ /* 0x001fca00078e00ff */
[----:B---3--:R-:W-:Y:S02]  /*2a70*/  @P1 SHF.R.U32.HI R32, RZ, R13, R12 ;  /* 0x0000000dff201219 */ /* 0x008fe4000001160c */
[----:B------:R-:W-:-:S04]  /*2a80*/  ISETP.GE.AND P1, PT, R14, R24, PT ;  /* 0x000000180e00720c */ /* 0x000fc80003f26270 */
[----:B------:R-:W-:-:S13]  /*2a90*/  ISETP.GT.OR P1, PT, R9, 0x7f, P1 ;  /* 0x0000007f0900780c */ /* 0x000fda0000f24670 */
[----:B------:R-:W0:Y:S01]  /*2aa0*/  @!P1 LDC.64 R14, c[0x0][0x428] ;  /* 0x00010a00ff0e9b82 */ /* 0x000e220000000a00 */
[----:B------:R-:W-:-:S07]  /*2ab0*/  @!P1 SHF.R.S32.HI R33, RZ, 0x1f, R32 ;  /* 0x0000001fff219819 */ /* 0x000fce0000011420 */
[----:B------:R-:W3:Y:S01]  /*2ac0*/  @!P1 LDC.64 R12, c[0x0][0x418] ;  /* 0x00010600ff0c9b82 */ /* 0x000ee20000000a00 */
[----:B------:R-:W-:Y:S01]  /*2ad0*/  LOP3.LUT P3, RZ, R71, 0x2, RZ, 0xc0, !PT ;  /* 0x0000000247ff7812 */ /* 0x000fe2000786c0ff */
[----:B0-----:R-:W-:-:S04]  /*2ae0*/  @!P1 IMAD R25, R86, R14, RZ ;  /* 0x0000000e56199224 */ /* 0x001fc800078e02ff */
[C---:B------:R-:W-:Y:S02]  /*2af0*/  @!P1 IMAD R25, R0.reuse, R15, R25 ;  /* 0x0000000f00199224 */ /* 0x040fe400078e0219 */
[----:B------:R-:W-:-:S04]  /*2b00*/  @!P1 IMAD.WIDE.U32 R14, R0, R14, R32 ;  /* 0x0000000e000e9225 */ /* 0x000fc800078e0020 */
[----:B------:R-:W-:Y:S01]  /*2b10*/  @!P1 IMAD.IADD R15, R15, 0x1, R25 ;  /* 0x000000010f0f9824 */ /* 0x000fe200078e0219 */
[----:B---3--:R-:W-:-:S04]  /*2b20*/  @!P1 LEA R12, P2, R14, R12, 0x2 ;  /* 0x0000000c0e0c9211 */ /* 0x008fc800078410ff */
[----:B------:R-:W-:Y:S02]  /*2b30*/  @!P1 LEA.HI.X R13, R14, R13, R15, 0x2, P2 ;  /* 0x0000000d0e0d9211 */ /* 0x000fe400010f140f */
[----:B-1----:R-:W-:Y:S01]  /*2b40*/  ISETP.GE.AND P2, PT, R96, 0x1, PT ;  /* 0x000000016000780c */ /* 0x002fe20003f46270 */
[----:B------:R-:W-:Y:S01]  /*2b50*/  IMAD.MOV R14, RZ, RZ, -R32 ;  /* 0x000000ffff0e7224 */ /* 0x000fe200078e0a20 */
[----:B------:R-:W-:Y:S05]  /*2b60*/  YIELD ;  /* 0x0000000000007946 */ /* 0x000fea0003800000 */
[----:B------:R-:W-:Y:S01]  /*2b70*/  BSSY B0, `(.L_x_10430) ;  /* 0x000040f000007945 */ /* 0x000fe20003800000 */
[----:B------:R0:W5:Y:S01]  /*2b80*/  @!P1 LDG.E R74, desc[UR42][R12.64] ;  /* 0x0000002a0c4a9981 */ /* 0x000162000c1e1900 */
[----:B------:R-:W-:Y:S01]  /*2b90*/  IMAD R75, R75, R14, R31 ;  /* 0x0000000e4b4b7224 */ /* 0x000fe200078e021f */
[----:B------:R-:W-:Y:S01]  /*2ba0*/  ISETP.GT.AND P1, PT, R11, R72, PT ;  /* 0x000000480b00720c */ /* 0x000fe20003f24270 */
[----:B------:R-:W-:-:S02]  /*2bb0*/  IMAD.MOV.U32 R25, RZ, RZ, R11 ;  /* 0x000000ffff197224 */ /* 0x000fc400078e000b */
[----:B--2---:R-:W-:-:S05]  /*2bc0*/  IMAD R61, R18, 0x3000, R34 ;  /* 0x00003000123d7824 */ /* 0x004fca00078e0222 */
[C---:B------:R-:W-:Y:S01]  /*2bd0*/  IADD3 R15, R61.reuse, 0x10, RZ ;  /* 0x000000103d0f7810 */ /* 0x040fe20007ffe0ff */
[C---:B------:R-:W-:Y:S02]  /*2be0*/  @P3 VIADD R15, R61.reuse, 0xfffffff0 ;  /* 0xfffffff03d0f3836 */ /* 0x040fe40000000000 */
[--C-:B------:R-:W-:Y:S02]  /*2bf0*/  IMAD R61, R61, 0x2, R26.reuse ;  /* 0x000000023d3d7824 */ /* 0x100fe400078e021a */
[----:B------:R-:W-:Y:S01]  /*2c00*/  IMAD R60, R15, 0x2, R26 ;  /* 0x000000020f3c7824 */ /* 0x000fe200078e021a */
[----:B0-----:R-:W-:Y:S06]  /*2c10*/  @!P2 BRA `(.L_x_10431) ;  /* 0x0000003800f4a947 */ /* 0x001fec0003800000 */
[----:B------:R-:W-:Y:S01]  /*2c20*/  SHF.R.S32.HI R76, RZ, 0x1f, R75 ;  /* 0x0000001fff4c7819 */ /* 0x000fe2000001144b */
[----:B------:R-:W-:Y:S01]  /*2c30*/  ULDC.64 UR4, c[0x0][0x300] ;  /* 0x0000c00000047ab9 */ /* 0x000fe20000000a00 */
[----:B-----5:R-:W-:Y:S01]  /*2c40*/  SHF.R.S32.HI R77, RZ, 0x1f, R74 ;  /* 0x0000001fff4d7819 */ /* 0x020fe2000001144a */
[----:B------:R-:W-:Y:S01]  /*2c50*/  IMAD.WIDE.U32 R12, R75, UR4, RZ ;  /* 0x000000044b0c7c25 */ /* 0x000fe2000f8e00ff */
[----:B------:R-:W-:-:S03]  /*2c60*/  ULDC.64 UR6, c[0x0][0x2e8] ;  /* 0x0000ba0000067ab9 */ /* 0x000fc60000000a00 */
[----:B------:R-:W-:Y:S02]  /*2c70*/  IMAD R14, R76, UR4, RZ ;  /* 0x000000044c0e7c24 */ /* 0x000fe4000f8e02ff */
[----:B------:R-:W-:Y:S02]  /*2c80*/  IMAD R78, R11, -0x80, R24 ;  /* 0xffffff800b4e7824 */ /* 0x000fe400078e0218 */
[----:B------:R-:W-:Y:S01]  /*2c90*/  IMAD R15, R75, UR5, R14 ;  /* 0x000000054b0f7c24 */ /* 0x000fe2000f8e020e */
[----:B------:R-:W-:Y:S01]  /*2ca0*/  ULDC.64 UR4, c[0x0][0x310] ;  /* 0x0000c40000047ab9 */ /* 0x000fe20000000a00 */
[----:B------:R-:W-:Y:S01]  /*2cb0*/  IMAD R14, R87, R25, RZ ;  /* 0x00000019570e7224 */ /* 0x000fe200078e02ff */
[----:B------:R-:W-:Y:S01]  /*2cc0*/  VIMNMX R78, R78, 0x80, PT ;  /* 0x000000804e4e7848 */ /* 0x000fe20003fe0100 */
[----:B------:R-:W-:Y:S02]  /*2cd0*/  IMAD R31, R77, UR4, RZ ;  /* 0x000000044d1f7c24 */ /* 0x000fe4000f8e02ff */
[----:B------:R-:W-:-:S02]  /*2ce0*/  IMAD.IADD R13, R13, 0x1, R15 ;  /* 0x000000010d0d7824 */ /* 0x000fc400078e020f */
[C---:B------:R-:W-:Y:S02]  /*2cf0*/  IMAD R31, R74.reuse, UR5, R31 ;  /* 0x000000054a1f7c24 */ /* 0x040fe4000f8e021f */
[----:B------:R-:W-:Y:S01]  /*2d00*/  IMAD.WIDE.U32 R12, R74, UR4, R12 ;  /* 0x000000044a0c7c25 */ /* 0x000fe2000f8e000c */
[----:B------:R-:W-:-:S04]  /*2d10*/  ULDC.64 UR4, c[0x0][0x308] ;  /* 0x0000c20000047ab9 */ /* 0x000fc80000000a00 */
[----:B------:R-:W-:-:S03]  /*2d20*/  IADD3 R13, R13, R31, RZ ;  /* 0x0000001f0d0d7210 */ /* 0x000fc60007ffe0ff */
[----:B------:R-:W-:Y:S01]  /*2d30*/  IMAD.WIDE.U32 R12, R137, UR4, R12 ;  /* 0x00000004890c7c25 */ /* 0x000fe2000f8e000c */
[----:B------:R-:W-:-:S03]  /*2d40*/  ULDC.U8 UR4, c[0x0][0x410] ;  /* 0x0001040000047ab9 */ /* 0x000fc60000000000 */
[----:B------:R-:W-:Y:S01]  /*2d50*/  IMAD R57, R137, UR5, R13 ;  /* 0x0000000589397c24 */ /* 0x000fe2000f8e020d */
[----:B------:R-:W-:Y:S01]  /*2d60*/  LEA R56, P2, R12, UR6, 0x1 ;  /* 0x000000060c387c11 */ /* 0x000fe2000f8408ff */
[----:B------:R-:W-:-:S03]  /*2d70*/  IMAD R13, R88, R25, RZ ;  /* 0x00000019580d7224 */ /* 0x000fc600078e02ff */
[----:B------:R-:W-:Y:S02]  /*2d80*/  LEA.HI.X R57, R12, UR7, R57, 0x1, P2 ;  /* 0x000000070c397c11 */ /* 0x000fe400090f0c39 */
[----:B------:R-:W-:Y:S02]  /*2d90*/  ISETP.NE.AND P2, PT, RZ, UR4, PT ;  /* 0x00000004ff007c0c */ /* 0x000fe4000bf45270 */
[----:B------:R-:W-:-:S05]  /*2da0*/  SHF.R.S32.HI R12, RZ, 0x1f, R25 ;  /* 0x0000001fff0c7819 */ /* 0x000fca0000011419 */
[C---:B------:R-:W-:Y:S02]  /*2db0*/  IMAD R33, R12.reuse, R7, R14 ;  /* 0x000000070c217224 */ /* 0x040fe400078e020e */
[----:B------:R-:W-:Y:S02]  /*2dc0*/  IMAD R31, R12, R8, R13 ;  /* 0x000000080c1f7224 */ /* 0x000fe400078e020d */
[----:B------:R-:W-:-:S04]  /*2dd0*/  IMAD.WIDE.U32 R14, R8, R25, RZ ;  /* 0x00000019080e7225 */ /* 0x000fc800078e00ff */
[----:B------:R-:W-:-:S04]  /*2de0*/  IMAD.WIDE.U32 R12, R7, R25, RZ ;  /* 0x00000019070c7225 */ /* 0x000fc800078e00ff */
        /* <DEDUP_REMOVED lines=18> */
[----:B------:R-:W2:Y:S04]  /*2f10*/  LDL R82, [R1+0x28] ;  /* 0x0000280001527983 */ /* 0x000ea80000100800 */
[----:B------:R-:W3:Y:S04]  /*2f20*/  LDL R79, [R1+0x20] ;  /* 0x00002000014f7983 */ /* 0x000ee80000100800 */
[----:B------:R-:W4:Y:S04]  /*2f30*/  LDL R59, [R1+0x24] ;  /* 0x00002400013b7983 */ /* 0x000f280000100800 */
[----:B------:R-:W4:Y:S01]  /*2f40*/  LDL R58, [R1+0x2c] ;  /* 0x00002c00013a7983 */ /* 0x000f220000100800 */
[----:B------:R-:W-:Y:S01]  /*2f50*/  IADD3 R15, P2, R68, R14, RZ ;  /* 0x0000000e440f7210 */ /* 0x000fe20007f5e0ff */
[----:B------:R-:W-:Y:S01]  /*2f60*/  ULDC.64 UR4, c[0x0][0x3e8] ;  /* 0x0000fa0000047ab9 */ /* 0x000fe20000000a00 */
[----:B------:R-:W-:-:S02]  /*2f70*/  CS2R R52, SRZ ;  /* 0x0000000000347805 */ /* 0x000fc4000001ff00 */
        /* <DEDUP_REMOVED lines=22> */
[----:B--2---:R-:W-:-:S13]  /*30e0*/  ISETP.GE.AND P2, PT, R82, R96, PT ;  /* 0x000000605200720c */ /* 0x004fda0003f46270 */
[----:B------:R0:W5:Y:S04]  /*30f0*/  @!P2 LDG.E.64 R48, desc[UR42][R14.64+0x10] ;  /* 0x0000102a0e30a981 */ /* 0x000168000c1e1b00 */
[----:B------:R0:W5:Y:S01]  /*3100*/  @!P2 LDG.E.64 R50, desc[UR42][R12.64+0x10] ;  /* 0x0000102a0c32a981 */ /* 0x000162000c1e1b00 */
[----:B---3--:R-:W-:-:S13]  /*3110*/  ISETP.GE.AND P2, PT, R79, R96, PT ;  /* 0x000000604f00720c */ /* 0x008fda0003f46270 */
[----:B------:R0:W5:Y:S04]  /*3120*/  @!P2 LDG.E.64 R44, desc[UR42][R14.64+0x20] ;  /* 0x0000202a0e2ca981 */ /* 0x000168000c1e1b00 */
[----:B------:R0:W5:Y:S01]  /*3130*/  @!P2 LDG.E.64 R46, desc[UR42][R12.64+0x20] ;  /* 0x0000202a0c2ea981 */ /* 0x000162000c1e1b00 */
[----:B----4-:R-:W-:-:S13]  /*3140*/  ISETP.GE.AND P2, PT, R59, R96, PT ;  /* 0x000000603b00720c */ /* 0x010fda0003f46270 */
[----:B------:R0:W5:Y:S04]  /*3150*/  @!P2 LDG.E.64 R40, desc[UR42][R14.64+0x30] ;  /* 0x0000302a0e28a981 */ /* 0x000168000c1e1b00 */
[----:B------:R0:W5:Y:S01]  /*3160*/  @!P2 LDG.E.64 R42, desc[UR42][R12.64+0x30] ;  /* 0x0000302a0c2aa981 */ /* 0x000162000c1e1b00 */
[----:B------:R-:W-:-:S13]  /*3170*/  ISETP.GE.AND P2, PT, R155, R96, PT ;  /* 0x000000609b00720c */ /* 0x000fda0003f46270 */
[----:B------:R0:W5:Y:S04]  /*3180*/  @!P2 LDG.E.64 R36, desc[UR42][R14.64+0x40] ;  /* 0x0000402a0e24a981 */ /* 0x000168000c1e1b00 */
[----:B------:R0:W5:Y:S01]  /*3190*/  @!P2 LDG.E.64 R38, desc[UR42][R12.64+0x40] ;  /* 0x0000402a0c26a981 */ /* 0x000162000c1e1b00 */
[----:B------:R-:W-:-:S13]  /*31a0*/  ISETP.GE.AND P2, PT, R58, R96, PT ;  /* 0x000000603a00720c */ /* 0x000fda0003f46270 */
[----:B------:R0:W5:Y:S04]  /*31b0*/  @!P2 LDG.E.64 R32, desc[UR42][R14.64+0x50] ;  /* 0x0000502a0e20a981 */ /* 0x000168000c1e1b00 */
[----:B------:R0:W5:Y:S02]  /*31c0*/  @!P2 LDG.E.64 R34, desc[UR42][R12.64+0x50] ;  /* 0x0000502a0c22a981 */ /* 0x000164000c1e1b00 */
.L_x_10434:
[----:B------:R-:W-:Y:S05]  /*31d0*/  BSYNC B1 ;  /* 0x0000000000017941 */ /* 0x000fea0003800000 */
.L_x_10433:
[----:B-----5:R-:W-:Y:S01]  /*31e0*/  IMAD.MOV.U32 R11, RZ, RZ, R32 ;  /* 0x000000ffff0b7224 */ /* 0x020fe200078e0020 */
[----:B0-----:R-:W-:Y:S01]  /*31f0*/  MOV R12, R33 ;  /* 0x00000021000c7202 */ /* 0x001fe20000000f00 */
[----:B------:R-:W-:-:S03]  /*3200*/  UISETP.NE.AND UP0, UPT, UR40, 0x3, UPT ;  /* 0x000000032800788c */ /* 0x000fc6000bf05270 */
[----:B------:R-:W-:Y:S01]  /*3210*/  PRMT R58, R11, 0x5410, R12 ;  /* 0x000054100b3a7816 */ /* 0x000fe2000000000c */
[----:B------:R-:W-:Y:S02]  /*3220*/  IMAD.MOV.U32 R12, RZ, RZ, R36 ;  /* 0x000000ffff0c7224 */ /* 0x000fe400078e0024 */
[----:B------:R-:W-:Y:S01]  /*3230*/  IMAD.MOV.U32 R11, RZ, RZ, R37 ;  /* 0x000000ffff0b7224 */ /* 0x000fe200078e0025 */
[----:B------:R-:W-:-:S04]  /*3240*/  PLOP3.LUT P2, PT, PT, PT, UP0, 0x80, 0x0 ;  /* 0x000000000000781c */ /* 0x000fc80003f4f008 */
        /* <DEDUP_REMOVED lines=36> */
.L_x_10435:
[----:B------:R-:W-:Y:S01]  /*3490*/  IMAD R31, R18, 0x8, R2 ;  /* 0x00000008121f7824 */ /* 0x000fe200078e0202 */
[----:B------:R-:W-:Y:S01]  /*34a0*/  SHF.L.U32 R79, R138, 0x1f, RZ ;  /* 0x0000001f8a4f7819 */ /* 0x000fe200000006ff */
[----:B------:R-:W-:Y:S03]  /*34b0*/  BSSY B1, `(.L_x_10436) ;  /* 0x0000003000017945 */ /* 0x000fe60003800000 */
[----:B------:R-:W0:Y:S02]  /*34c0*/  SYNCS.PHASECHK.TRANS64.TRYWAIT P4, [R31+URZ+0x2d890], R79 ;  /* 0x02d8904f1f0075a7 */ /* 0x000e24000808017f */
[----:B0-----:R-:W-:Y:S05]  /*34d0*/  @!P4 BRA `(.L_x_10437) ;  /* 0x0000017000e0c947 */ /* 0x001fea0003800000 */
.L_x_10695:
[----:B------:R-:W-:Y:S05]  /*34e0*/  BSYNC B1 ;  /* 0x0000000000017941 */ /* 0x000fea0003800000 */
.L_x_10436:
[----:B------:R-:W-:-:S03]  /*34f0*/  UMOV UR4, 0xffffffff ;  /* 0xffffffff00047882 */ /* 0x000fc60000000000 */
[----:B------:R-:W-:Y:S05]  /*3500*/  BRA.DIV UR4, `(.L_x_10438) ;  /* 0x0000017204e87947 */ /* 0x000fea000b800000 */
[----:B------:R-:W1:Y:S04]  /*3510*/  SHFL.IDX PT, R57, R57, RZ, 0x1e1f ;  /* 0x001e1fff39397589 */ /* 0x000e6800000e0000 */
[----:B------:R-:W2:Y:S02]  /*3520*/  SHFL.IDX PT, R56, R56, RZ, 0x1e1f ;  /* 0x001e1fff38387589 */ /* 0x000ea400000e0000 */
.L_x_10699:
[----:B------:R-:W-:Y:S05]  /*3530*/  @P3 BRA `(.L_x_10439) ;  /* 0x0000003400c83947 */ /* 0x000fea0003800000 */
[----:B------:R-:W-:Y:S01]  /*3540*/  ISETP.NE.AND P3, PT, R28, RZ, PT ;  /* 0x000000ff1c00720c */ /* 0x000fe20003f65270 */
[----:B------:R-:W-:-:S12]  /*3550*/  BSSY B1, `(.L_x_10440) ;  /* 0x0000034000017945 */ /* 0x000fd80003800000 */
[----:B------:R-:W-:Y:S05]  /*3560*/  @!P3 BRA `(.L_x_10441) ;  /* 0x0000000000c8b947 */ /* 0x000fea0003800000 */
[----:B------:R3:W4:Y:S01]  /*3570*/  LDS.128 R12, [R61+0x15000] ;  /* 0x015000003d0c7984 */ /* 0x0007220000000c00 */
[----:B------:R-:W-:Y:S01]  /*3580*/  ISETP.GE.AND P3, PT, R142, R96, PT ;  /* 0x000000608e00720c */ /* 0x000fe20003f66270 */
[----:B------:R-:W-:-:S12]  /*3590*/  BSSY B2, `(.L_x_10442) ;  /* 0x000002c000027945 */ /* 0x000fd80003800000 */
[----:B---3--:R-:W-:Y:S05]  /*35a0*/  @P3 BRA `(.L_x_10443) ;  /* 0x0000000000a83947 */ /* 0x008fea0003800000 */
[--C-:B------:R-:W-:Y:S01]  /*35b0*/  SHF.R.U64 R11, R52, 0x10, R53.reuse ;  /* 0x00000010340b7819 */ /* 0x100fe20000001235 */
[----:B----4-:R-:W-:Y:S01]  /*35c0*/  HADD2.F32 R82, -RZ, R13.H0_H0 ;  /* 0x2000000dff527230 */ /* 0x010fe20000004100 */
[----:B------:R-:W-:Y:S02]  /*35d0*/  SHF.R.U32.HI R52, RZ, 0x10, R53 ;  /* 0x00000010ff347819 */ /* 0x000fe40000011635 */
        /* <DEDUP_REMOVED lines=10> */
[----:B------:R-:W-:Y:S01]  /*3680*/  MOV R53, R15 ;  /* 0x0000000f00357202 */ /* 0x000fe20000000f00 */
[----:B------:R-:W-:Y:S02]  /*3690*/  HADD2.F32 R55, -RZ, R52.H0_H0 ;  /* 0x20000034ff377230 */ /* 0x000fe40000004100 */
[----:B------:R-:W-:Y:S01]  /*36a0*/  IMAD.MOV.U32 R82, RZ, RZ, R12 ;  /* 0x000000ffff527224 */ /* 0x000fe200078e000c */
[----:B------:R-:W-:Y:S01]  /*36b0*/  F2FP.F16.F32.PACK_AB R13, R11, R13 ;  /* 0x0000000d0b0d723e */ /* 0x000fe200000000ff */
[--C-:B------:R-:W-:Y:S02]  /*36c0*/  HADD2.F32 R15, -RZ, R53.reuse.H1_H1 ;  /* 0x30000035ff0f7230 */ /* 0x100fe40000004100 */
[----:B------:R-:W-:Y:S02]  /*36d0*/  HADD2.F32 R53, -RZ, R53.H0_H0 ;  /* 0x20000035ff357230 */ /* 0x000fe40000004100 */
[----:B------:R-:W-:-:S02]  /*36e0*/  HADD2.F32 R12, -RZ, R82.H1_H1 ;  /* 0x30000052ff0c7230 */ /* 0x000fc40000004100 */
[----:B------:R-:W-:Y:S01]  /*36f0*/  FMUL.FTZ R52, R15, R54 ;  /* 0x000000360f347220 */ /* 0x000fe20000410000 */
[----:B------:R-:W-:-:S03]  /*3700*/  HADD2.F32 R82, -RZ, R82.H0_H0 ;  /* 0x20000052ff527230 */ /* 0x000fc60000004100 */
[C---:B------:R-:W-:Y:S01]  /*3710*/  FFMA.FTZ R52, R53.reuse, R55, -R52 ;  /* 0x0000003735347223 */ /* 0x040fe20000010834 */
[----:B------:R-:W-:-:S04]  /*3720*/  FMUL.FTZ R53, R53, R54 ;  /* 0x0000003635357220 */ /* 0x000fc80000410000 */
        /* <DEDUP_REMOVED lines=18> */
.L_x_10443:
[----:B------:R-:W-:Y:S05]  /*3850*/  BSYNC B2 ;  /* 0x0000000000027941 */ /* 0x000fea0003800000 */
.L_x_10442:
[----:B--2---:R-:W-:-:S04]  /*3860*/  LEA R52, P3, R16, R56, 0x1 ;  /* 0x0000003810347211 */ /* 0x004fc800078608ff */
[----:B-1----:R-:W-:-:S05]  /*3870*/  LEA.HI.X R53, R16, R57, R17, 0x1, P3 ;  /* 0x0000003910357211 */ /* 0x002fca00018f0c11 */
[----:B----4-:R3:W-:Y:S04]  /*3880*/  ST.E.128 desc[UR42][R52.64], R12 ;  /* 0x0000000c34007985 */ /* 0x0107e8000c101d2a */
.L_x_10441:
[----:B------:R-:W-:Y:S05]  /*3890*/  BSYNC B1 ;  /* 0x0000000000017941 */ /* 0x000fea0003800000 */
.L_x_10440:
[----:B------:R-:W-:Y:S01]  /*38a0*/  ISETP.NE.AND P3, PT, R29, RZ, PT ;  /* 0x000000ff1d00720c */ /* 0x000fe20003f65270 */
[----:B------:R-:W-:-:S12]  /*38b0*/  BSSY B1, `(.L_x_10444) ;  /* 0x0000037000017945 */ /* 0x000fd80003800000 */
[----:B------:R-:W-:Y:S05]  /*38c0*/  @!P3 BRA `(.L_x_10445) ;  /* 0x0000000000d4b947 */ /* 0x000fea0003800000 */
[----:B------:R-:W4:Y:S01]  /*38d0*/  LDL R11, [R1+0x28] ;  /* 0x00002800010b7983 */ /* 0x000f220000100800 */
[----:B------:R-:W-:Y:S03]  /*38e0*/  BSSY B2, `(.L_x_10446) ;  /* 0x000002e000027945 */ /* 0x000fe60003800000 */
[----:B---3--:R3:W0:Y:S01]  /*38f0*/  LDS.128 R12, [R60+0x15000] ;  /* 0x015000003c0c7984 */ /* 0x0086220000000c00 */
[----:B----4-:R-:W-:-:S13]  /*3900*/  ISETP.GE.AND P3, PT, R11, R96, PT ;  /* 0x000000600b00720c */ /* 0x010fda0003f66270 */
[----:B0--3--:R-:W-:Y:S05]  /*3910*/  @P3 BRA `(.L_x_10447) ;  /* 0x0000000000a83947 */ /* 0x009fea0003800000 */
[--C-:B------:R-:W-:Y:S01]  /*3920*/  SHF.R.U64 R11, R48, 0x10, R49.reuse ;  /* 0x00000010300b7819 */ /* 0x100fe20000001231 */
[----:B------:R-:W-:Y:S01]  /*3930*/  HADD2.F32 R52, -RZ, R13.H0_H0 ;  /* 0x2000000dff347230 */ /* 0x000fe20000004100 */
        /* <DEDUP_REMOVED lines=11> */
[----:B------:R-:W-:Y:S02]  /*39f0*/  IMAD.MOV.U32 R49, RZ, RZ, R15 ;  /* 0x000000ffff317224 */ /* 0x000fe400078e000f */
[----:B------:R-:W-:Y:S02]  /*3a00*/  HADD2.F32 R51, -RZ, R48.H0_H0 ;  /* 0x20000030ff337230 */ /* 0x000fe40000004100 */
[----:B------:R-:W-:Y:S01]  /*3a10*/  IMAD.MOV.U32 R52, RZ, RZ, R12 ;  /* 0x000000ffff347224 */ /* 0x000fe200078e000c */
[----:B------:R-:W-:Y:S01]  /*3a20*/  F2FP.F16.F32.PACK_AB R13, R11, R13 ;  /* 0x0000000d0b0d723e */ /* 0x000fe200000000ff */
[--C-:B------:R-:W-:Y:S02]  /*3a30*/  HADD2.F32 R15, -RZ, R49.reuse.H1_H1 ;  /* 0x30000031ff0f7230 */ /* 0x100fe40000004100 */
[----:B------:R-:W-:-:S02]  /*3a40*/  HADD2.F32 R49, -RZ, R49.H0_H0 ;  /* 0x20000031ff317230 */ /* 0x000fc40000004100 */
[--C-:B------:R-:W-:Y:S02]  /*3a50*/  HADD2.F32 R12, -RZ, R52.reuse.H1_H1 ;  /* 0x30000034ff0c7230 */ /* 0x100fe40000004100 */
        /* <DEDUP_REMOVED lines=22> */
.L_x_10447:
[----:B------:R-:W-:Y:S05]  /*3bc0*/  BSYNC B2 ;  /* 0x0000000000027941 */ /* 0x000fea0003800000 */
.L_x_10446:
[----:B-1----:R-:W-:Y:S01]  /*3bd0*/  MOV R49, R57 ;  /* 0x0000003900317202 */ /* 0x002fe20000000f00 */
[----:B------:R-:W-:Y:S02]  /*3be0*/  IMAD.SHL.U32 R11, R147, 0x8, RZ ;  /* 0x00000008930b7824 */ /* 0x000fe400078e00ff */
[----:B--2---:R-:W-:-:S04]  /*3bf0*/  IMAD.MOV.U32 R48, RZ, RZ, R56 ;  /* 0x000000ffff307224 */ /* 0x004fc800078e0038 */
[----:B------:R-:W-:-:S05]  /*3c00*/  IMAD.WIDE R48, R11, 0x2, R48 ;  /* 0x000000020b307825 */ /* 0x000fca00078e0230 */
[----:B------:R4:W-:Y:S02]  /*3c10*/  ST.E.128 desc[UR42][R48.64], R12 ;  /* 0x0000000c30007985 */ /* 0x0009e4000c101d2a */
.L_x_10445:
[----:B------:R-:W-:Y:S05]  /*3c20*/  BSYNC B1 ;  /* 0x0000000000017941 */ /* 0x000fea0003800000 */
.L_x_10444:
[----:B------:R-:W-:Y:S01]  /*3c30*/  ISETP.NE.AND P3, PT, R30, RZ, PT ;  /* 0x000000ff1e00720c */ /* 0x000fe20003f65270 */
[----:B------:R-:W-:-:S12]  /*3c40*/  BSSY B1, `(.L_x_10448) ;  /* 0x0000039000017945 */ /* 0x000fd80003800000 */
[----:B------:R-:W-:Y:S05]  /*3c50*/  @!P3 BRA `(.L_x_10449) ;  /* 0x0000000000dcb947 */ /* 0x000fea0003800000 */
[----:B------:R-:W5:Y:S01]  /*3c60*/  LDL R11, [R1+0x20] ;  /* 0x00002000010b7983 */ /* 0x000f620000100800 */
[----:B------:R-:W-:Y:S03]  /*3c70*/  BSSY B2, `(.L_x_10450) ;  /* 0x0000030000027945 */ /* 0x000fe60003800000 */
[----:B---34-:R3:W4:Y:S01]  /*3c80*/  LDS.128 R12, [R61+0x17000] ;  /* 0x017000003d0c7984 */ /* 0x0187220000000c00 */
[----:B-----5:R-:W-:-:S13]  /*3c90*/  ISETP.GE.AND P3, PT, R11, R96, PT ;  /* 0x000000600b00720c */ /* 0x020fda0003f66270 */
[----:B---34-:R-:W-:Y:S05]  /*3ca0*/  @P3 BRA `(.L_x_10451) ;  /* 0x0000000000b03947 */ /* 0x018fea0003800000 */
[----:B------:R-:W-:Y:S01]  /*3cb0*/  SHF.R.U64 R11, R44, 0x10, R45 ;  /* 0x000000102c0b7819 */ /* 0x000fe2000000122d */
[----:B------:R-:W-:Y:S01]  /*3cc0*/  IMAD.MOV.U32 R48, RZ, RZ, R13 ;  /* 0x000000ffff307224 */ /* 0x000fe200078e000d */
[----:B------:R-:W-:Y:S02]  /*3cd0*/  SHF.R.U32.HI R44, RZ, 0x10, R45 ;  /* 0x00000010ff2c7819 */ /* 0x000fe4000001162d */
[--C-:B------:R-:W-:Y:S02]  /*3ce0*/  SHF.R.U64 R45, R46, 0x10, R47.reuse ;  /* 0x000000102e2d7819 */ /* 0x100fe4000000122f */
        /* <DEDUP_REMOVED lines=19> */
[----:B------:R-:W-:Y:S02]  /*3e20*/  IMAD.MOV.U32 R46, RZ, RZ, R12 ;  /* 0x000000ffff2e7224 */ /* 0x000fe400078e000c */
[--C-:B------:R-:W-:Y:S02]  /*3e30*/  HADD2.F32 R45, -RZ, R107.reuse.H1_H1 ;  /* 0x3000006bff2d7230 */ /* 0x100fe40000004100 */
[----:B------:R-:W-:Y:S01]  /*3e40*/  HADD2.F32 R107, -RZ, R107.H0_H0 ;  /* 0x2000006bff6b7230 */ /* 0x000fe20000004100 */
[----:B------:R-:W-:Y:S01]  /*3e50*/  F2FP.F16.F32.PACK_AB R15, R44, R15 ;  /* 0x0000000f2c0f723e */ /* 0x000fe200000000ff */
[--C-:B------:R-:W-:Y:S02]  /*3e60*/  HADD2.F32 R12, -RZ, R46.reuse.H1_H1 ;  /* 0x3000002eff0c7230 */ /* 0x100fe40000004100 */
[----:B------:R-:W-:-:S03]  /*3e70*/  HADD2.F32 R46, -RZ, R46.H0_H0 ;  /* 0x2000002eff2e7230 */ /* 0x000fc60000004100 */
[----:B------:R-:W-:-:S04]  /*3e80*/  FMUL.FTZ R48, R12, R47 ;  /* 0x0000002f0c307220 */ /* 0x000fc80000410000 */
[C---:B------:R-:W-:Y:S01]  /*3e90*/  FFMA.FTZ R48, R46.reuse, R45, -R48 ;  /* 0x0000002d2e307223 */ /* 0x040fe20000010830 */
[----:B------:R-:W-:-:S04]  /*3ea0*/  FMUL.FTZ R46, R46, R47 ;  /* 0x0000002f2e2e7220 */ /* 0x000fc80000410000 */
[----:B------:R-:W-:Y:S01]  /*3eb0*/  FFMA.FTZ R46, R12, R45, R46 ;  /* 0x0000002d0c2e7223 */ /* 0x000fe2000001002e */
[----:B------:R-:W-:Y:S02]  /*3ec0*/  HADD2.F32 R12, -RZ, R108.H0_H0 ;  /* 0x2000006cff0c7230 */ /* 0x000fe40000004100 */
[--C-:B------:R-:W-:Y:S02]  /*3ed0*/  HADD2.F32 R45, -RZ, R14.reuse.H1_H1 ;  /* 0x3000000eff2d7230 */ /* 0x100fe40000004100 */
[----:B------:R-:W-:Y:S01]  /*3ee0*/  HADD2.F32 R14, -RZ, R14.H0_H0 ;  /* 0x2000000eff0e7230 */ /* 0x000fe20000004100 */
[----:B------:R-:W-:Y:S02]  /*3ef0*/  F2FP.F16.F32.PACK_AB R46, R46, R48 ;  /* 0x000000302e2e723e */ /* 0x000fe400000000ff */
[-C--:B------:R-:W-:Y:S02]  /*3f00*/  FMUL.FTZ R47, R45, R12.reuse ;  /* 0x0000000c2d2f7220 */ /* 0x080fe40000410000 */
[----:B------:R-:W-:-:S02]  /*3f10*/  FMUL.FTZ R12, R14, R12 ;  /* 0x0000000c0e0c7220 */ /* 0x000fc40000410000 */
[-C--:B------:R-:W-:Y:S02]  /*3f20*/  FFMA.FTZ R47, R14, R107.reuse, -R47 ;  /* 0x0000006b0e2f7223 */ /* 0x080fe4000001082f */
[----:B------:R-:W-:-:S05]  /*3f30*/  FFMA.FTZ R12, R45, R107, R12 ;  /* 0x0000006b2d0c7223 */ /* 0x000fca000001000c */
[----:B------:R-:W-:Y:S01]  /*3f40*/  F2FP.F16.F32.PACK_AB R47, R12, R47 ;  /* 0x0000002f0c2f723e */ /* 0x000fe200000000ff */
[----:B------:R-:W-:-:S04]  /*3f50*/  IMAD.MOV.U32 R12, RZ, RZ, R46 ;  /* 0x000000ffff0c7224 */ /* 0x000fc800078e002e */
[----:B------:R-:W-:-:S07]  /*3f60*/  IMAD.MOV.U32 R14, RZ, RZ, R47 ;  /* 0x000000ffff0e7224 */ /* 0x000fce00078e002f */
.L_x_10451:
[----:B------:R-:W-:Y:S05]  /*3f70*/  BSYNC B2 ;  /* 0x0000000000027941 */ /* 0x000fea0003800000 */
.L_x_10450:
[----:B--2---:R-:W-:Y:S01]  /*3f80*/  MOV R44, R56 ;  /* 0x00000038002c7202 */ /* 0x004fe20000000f00 */
[----:B------:R-:W-:Y:S02]  /*3f90*/  IMAD.SHL.U32 R11, R150, 0x8, RZ ;  /* 0x00000008960b7824 */ /* 0x000fe400078e00ff */
[----:B-1----:R-:W-:Y:S02]  /*3fa0*/  IMAD.MOV.U32 R45, RZ, RZ, R57 ;  /* 0x000000ffff2d7224 */ /* 0x002fe400078e0039 */
[----:B------:R-:W-:-:S05]  /*3fb0*/  IMAD.WIDE R44, R11, 0x2, R44 ;  /* 0x000000020b2c7825 */ /* 0x000fca00078e022c */
[----:B------:R1:W-:Y:S02]  /*3fc0*/  ST.E.128 desc[UR42][R44.64], R12 ;  /* 0x0000000c2c007985 */ /* 0x0003e4000c101d2a */
.L_x_10449:
[----:B------:R-:W-:Y:S05]  /*3fd0*/  BSYNC B1 ;  /* 0x0000000000017941 */ /* 0x000fea0003800000 */
.L_x_10448:
[----:B------:R-:W-:Y:S01]  /*3fe0*/  LOP3.LUT P3, RZ, R27, 0x8, RZ, 0xc0, !PT ;  /* 0x000000081bff7812 */ /* 0x000fe2000786c0ff */
[----:B------:R-:W-:-:S12]  /*3ff0*/  BSSY B1, `(.L_x_10452) ;  /* 0x0000037000017945 */ /* 0x000fd80003800000 */
[----:B------:R-:W-:Y:S05]  /*4000*/  @!P3 BRA `(.L_x_10453) ;  /* 0x0000000000d4b947 */ /* 0x000fea0003800000 */
[----:B------:R-:W5:Y:S01]  /*4010*/  LDL R11, [R1+0x24] ;  /* 0x00002400010b7983 */ /* 0x000f620000100800 */
[----:B------:R-:W-:Y:S03]  /*4020*/  BSSY B2, `(.L_x_10454) ;  /* 0x0000030000027945 */ /* 0x000fe60003800000 */
[----:B-1-34-:R1:W3:Y:S01]  /*4030*/  LDS.128 R12, [R60+0x17000] ;  /* 0x017000003c0c7984 */ /* 0x01a2e20000000c00 */
[----:B-----5:R-:W-:-:S13]  /*4040*/  ISETP.GE.AND P3, PT, R11, R96, PT ;  /* 0x000000600b00720c */ /* 0x020fda0003f66270 */
[----:B-1-3--:R-:W-:Y:S05]  /*4050*/  @P3 BRA `(.L_x_10455) ;  /* 0x0000000000b03947 */ /* 0x00afea0003800000 */
[--C-:B------:R-:W-:Y:S02]  /*4060*/  SHF.R.U64 R11, R40, 0x10, R41.reuse ;  /* 0x00000010280b7819 */ /* 0x100fe40000001229 */
[----:B------:R-:W-:Y:S01]  /*4070*/  SHF.R.U32.HI R40, RZ, 0x10, R41 ;  /* 0x00000010ff287819 */ /* 0x000fe20000011629 */
[----:B------:R-:W-:Y:S01]  /*4080*/  IMAD.MOV.U32 R41, RZ, RZ, R13 ;  /* 0x000000ffff297224 */ /* 0x000fe200078e000d */
[--C-:B------:R-:W-:Y:S01]  /*4090*/  SHF.R.U64 R42, R42, 0x10, R43.reuse ;  /* 0x000000102a2a7819 */ /* 0x100fe2000000122b */
[----:B------:R-:W-:Y:S01]  /*40a0*/  HADD2.F32 R11, -RZ, R11.H0_H0 ;  /* 0x2000000bff0b7230 */ /* 0x000fe20000004100 */
[----:B------:R-:W-:Y:S01]  /*40b0*/  SHF.R.U32.HI R43, RZ, 0x10, R43 ;  /* 0x00000010ff2b7819 */ /* 0x000fe2000001162b */
[----:B------:R-:W-:Y:S02]  /*40c0*/  HADD2.F32 R40, -RZ, R40.H0_H0 ;  /* 0x20000028ff287230 */ /* 0x000fe40000004100 */
[----:B------:R-:W-:Y:S02]  /*40d0*/  HADD2.F32 R42, -RZ, R42.H0_H0 ;  /* 0x2000002aff2a7230 */ /* 0x000fe40000004100 */
[----:B------:R-:W-:-:S02]  /*40e0*/  HADD2.F32 R13, -RZ, R41.H1_H1 ;  /* 0x30000029ff0d7230 */ /* 0x000fc40000004100 */
[----:B------:R-:W-:-:S03]  /*40f0*/  HADD2.F32 R41, -RZ, R41.H0_H0 ;  /* 0x20000029ff297230 */ /* 0x000fc60000004100 */
[-C--:B------:R-:W-:Y:S02]  /*4100*/  FMUL.FTZ R44, R13, R42.reuse ;  /* 0x0000002a0d2c7220 */ /* 0x080fe40000410000 */
[C---:B------:R-:W-:Y:S02]  /*4110*/  FMUL.FTZ R42, R41.reuse, R42 ;  /* 0x0000002a292a7220 */ /* 0x040fe40000410000 */
[-C--:B------:R-:W-:Y:S02]  /*4120*/  FFMA.FTZ R44, R41, R11.reuse, -R44 ;  /* 0x0000000b292c7223 */ /* 0x080fe4000001082c */
[----:B------:R-:W-:Y:S01]  /*4130*/  FFMA.FTZ R42, R13, R11, R42 ;  /* 0x0000000b0d2a7223 */ /* 0x000fe2000001002a */
[----:B------:R-:W-:Y:S02]  /*4140*/  IMAD.MOV.U32 R13, RZ, RZ, R15 ;  /* 0x000000ffff0d7224 */ /* 0x000fe400078e000f */
[----:B------:R-:W-:Y:S02]  /*4150*/  HADD2.F32 R15, -RZ, R43.H0_H0 ;  /* 0x2000002bff0f7230 */ /* 0x000fe40000004100 */
        /* <DEDUP_REMOVED lines=21> */
[CC--:B------:R-:W-:Y:S01]  /*42b0*/  FMUL.FTZ R12, R14.reuse, R106.reuse ;  /* 0x0000006a0e0c7220 */ /* 0x0c0fe20000410000 */
[C---:B------:R-:W-:Y:S01]  /*42c0*/  FMUL.FTZ R106, R11.reuse, R106 ;  /* 0x0000006a0b6a7220 */ /* 0x040fe20000410000 */
[----:B------:R-:W-:Y:S02]  /*42d0*/  IMAD.MOV.U32 R13, RZ, RZ, R42 ;  /* 0x000000ffff0d7224 */ /* 0x000fe400078e002a */
[-C--:B------:R-:W-:Y:S01]  /*42e0*/  FFMA.FTZ R12, R11, R105.reuse, -R12 ;  /* 0x000000690b0c7223 */ /* 0x080fe2000001080c */
[----:B------:R-:W-:-:S05]  /*42f0*/  FFMA.FTZ R105, R14, R105, R106 ;  /* 0x000000690e697223 */ /* 0x000fca000001006a */
[----:B------:R-:W-:Y:S01]  /*4300*/  F2FP.F16.F32.PACK_AB R14, R105, R12 ;  /* 0x0000000c690e723e */ /* 0x000fe200000000ff */
[----:B------:R-:W-:-:S07]  /*4310*/  IMAD.MOV.U32 R12, RZ, RZ, R43 ;  /* 0x000000ffff0c7224 */ /* 0x000fce00078e002b */
.L_x_10455:
[----:B------:R-:W-:Y:S05]  /*4320*/  BSYNC B2 ;  /* 0x0000000000027941 */ /* 0x000fea0003800000 */
.L_x_10454:
[----:B--2---:R-:W-:-:S04]  /*4330*/  LEA R40, P3, R23, R56, 0x1 ;  /* 0x0000003817287211 */ /* 0x004fc800078608ff */
[----:B------:R-:W-:-:S05]  /*4340*/  LEA.HI.X R41, R23, R57, R154, 0x1, P3 ;  /* 0x0000003917297211 */ /* 0x000fca00018f0c9a */
[----:B------:R1:W-:Y:S04]  /*4350*/  ST.E.128 desc[UR42][R40.64], R12 ;  /* 0x0000000c28007985 */ /* 0x0003e8000c101d2a */
.L_x_10453:
[----:B------:R-:W-:Y:S05]  /*4360*/  BSYNC B1 ;  /* 0x0000000000017941 */ /* 0x000fea0003800000 */
.L_x_10452:
[----:B------:R-:W-:Y:S01]  /*4370*/  LOP3.LUT P3, RZ, R27, 0x10, RZ, 0xc0, !PT ;  /* 0x000000101bff7812 */ /* 0x000fe2000786c0ff */
[----:B------:R-:W-:-:S12]  /*4380*/  BSSY B1, `(.L_x_10456) ;  /* 0x0000036000017945 */ /* 0x000fd80003800000 */
[----:B------:R-:W-:Y:S05]  /*4390*/  @!P3 BRA `(.L_x_10457) ;  /* 0x0000000000d0b947 */ /* 0x000fea0003800000 */
[----:B-1-34-:R1:W3:Y:S01]  /*43a0*/  LDS.128 R12, [R61+0x19000] ;  /* 0x019000003d0c7984 */ /* 0x01a2e20000000c00 */
[C---:B--2---:R-:W-:Y:S01]  /*43b0*/  LEA R40, P3, R22.reuse, R56, 0x1 ;  /* 0x0000003816287211 */ /* 0x044fe200078608ff */
[----:B------:R-:W-:Y:S03]  /*43c0*/  BSSY B2, `(.L_x_10458) ;  /* 0x0000030000027945 */ /* 0x000fe60003800000 */
[----:B------:R-:W-:Y:S02]  /*43d0*/  LEA.HI.X R41, R22, R57, R153, 0x1, P3 ;  /* 0x0000003916297211 */ /* 0x000fe400018f0c99 */
[----:B------:R-:W-:-:S13]  /*43e0*/  ISETP.GE.AND P3, PT, R155, R96, PT ;  /* 0x000000609b00720c */ /* 0x000fda0003f66270 */
[----:B-1----:R-:W-:Y:S05]  /*43f0*/  @P3 BRA `(.L_x_10459) ;  /* 0x0000000000b03947 */ /* 0x002fea0003800000 */
[----:B------:R-:W-:Y:S02]  /*4400*/  SHF.R.U64 R42, R38, 0x10, R39 ;  /* 0x00000010262a7819 */ /* 0x000fe40000001227 */
[----:B---3--:R-:W-:Y:S02]  /*4410*/  MOV R38, R13 ;  /* 0x0000000d00267202 */ /* 0x008fe40000000f00 */
        /* <DEDUP_REMOVED lines=12> */
[----:B------:R-:W-:Y:S02]  /*44e0*/  IMAD.MOV.U32 R36, RZ, RZ, R12 ;  /* 0x000000ffff247224 */ /* 0x000fe400078e000c */
[----:B------:R-:W-:Y:S01]  /*44f0*/  FFMA.FTZ R11, R11, R13, R42 ;  /* 0x0000000d0b0b7223 */ /* 0x000fe2000001002a */
[----:B------:R-:W-:-:S02]  /*4500*/  HADD2.F32 R13, -RZ, R15.H1_H1 ;  /* 0x3000000fff0d7230 */ /* 0x000fc40000004100 */
[----:B------:R-:W-:Y:S02]  /*4510*/  HADD2.F32 R12, -RZ, R15.H0_H0 ;  /* 0x2000000fff0c7230 */ /* 0x000fe40000004100 */
[----:B------:R-:W-:Y:S01]  /*4520*/  F2FP.F16.F32.PACK_AB R11, R11, R38 ;  /* 0x000000260b0b723e */ /* 0x000fe200000000ff */
[CC--:B------:R-:W-:Y:S02]  /*4530*/  FMUL.FTZ R15, R13.reuse, R39.reuse ;  /* 0x000000270d0f7220 */ /* 0x0c0fe40000410000 */
[C---:B------:R-:W-:Y:S01]  /*4540*/  FMUL.FTZ R42, R12.reuse, R39 ;  /* 0x000000270c2a7220 */ /* 0x040fe20000410000 */
[----:B------:R-:W-:Y:S02]  /*4550*/  HADD2.F32 R39, -RZ, R104.H0_H0 ;  /* 0x20000068ff277230 */ /* 0x000fe40000004100 */
[-C--:B------:R-:W-:Y:S01]  /*4560*/  FFMA.FTZ R12, R12, R37.reuse, -R15 ;  /* 0x000000250c0c7223 */ /* 0x080fe2000001080f */
[--C-:B------:R-:W-:Y:S02]  /*4570*/  HADD2.F32 R15, -RZ, R36.reuse.H0_H0 ;  /* 0x20000024ff0f7230 */ /* 0x100fe40000004100 */
[----:B------:R-:W-:Y:S01]  /*4580*/  FFMA.FTZ R13, R13, R37, R42 ;  /* 0x000000250d0d7223 */ /* 0x000fe2000001002a */
[----:B------:R-:W-:-:S02]  /*4590*/  HADD2.F32 R36, -RZ, R36.H1_H1 ;  /* 0x30000024ff247230 */ /* 0x000fc40000004100 */
[--C-:B------:R-:W-:Y:S02]  /*45a0*/  HADD2.F32 R37, -RZ, R103.reuse.H0_H0 ;  /* 0x20000067ff257230 */ /* 0x100fe40000004100 */
[----:B------:R-:W-:Y:S02]  /*45b0*/  HADD2.F32 R104, -RZ, R104.H1_H1 ;  /* 0x30000068ff687230 */ /* 0x000fe40000004100 */
[CC--:B------:R-:W-:Y:S01]  /*45c0*/  FMUL.FTZ R42, R36.reuse, R39.reuse ;  /* 0x00000027242a7220 */ /* 0x0c0fe20000410000 */
[C---:B------:R-:W-:Y:S01]  /*45d0*/  FMUL.FTZ R39, R15.reuse, R39 ;  /* 0x000000270f277220 */ /* 0x040fe20000410000 */
[----:B------:R-:W-:Y:S02]  /*45e0*/  HADD2.F32 R103, -RZ, R103.H1_H1 ;  /* 0x30000067ff677230 */ /* 0x000fe40000004100 */
[-C--:B------:R-:W-:Y:S01]  /*45f0*/  FFMA.FTZ R15, R15, R37.reuse, -R42 ;  /* 0x000000250f0f7223 */ /* 0x080fe2000001082a */
[----:B------:R-:W-:Y:S01]  /*4600*/  FFMA.FTZ R36, R36, R37, R39 ;  /* 0x0000002524247223 */ /* 0x000fe20000010027 */
[----:B------:R-:W-:-:S02]  /*4610*/  HADD2.F32 R37, -RZ, R14.H0_H0 ;  /* 0x2000000eff257230 */ /* 0x000fc40000004100 */
[----:B------:R-:W-:-:S03]  /*4620*/  HADD2.F32 R14, -RZ, R14.H1_H1 ;  /* 0x3000000eff0e7230 */ /* 0x000fc60000004100 */
[CC--:B------:R-:W-:Y:S02]  /*4630*/  FMUL.FTZ R39, R37.reuse, R104.reuse ;  /* 0x0000006825277220 */ /* 0x0c0fe40000410000 */
[C---:B------:R-:W-:Y:S02]  /*4640*/  FMUL.FTZ R42, R14.reuse, R104 ;  /* 0x000000680e2a7220 */ /* 0x040fe40000410000 */
[-C--:B------:R-:W-:Y:S02]  /*4650*/  FFMA.FTZ R39, R14, R103.reuse, R39 ;  /* 0x000000670e277223 */ /* 0x080fe40000010027 */
[----:B------:R-:W-:Y:S01]  /*4660*/  FFMA.FTZ R42, R37, R103, -R42 ;  /* 0x00000067252a7223 */ /* 0x000fe2000001082a */
[----:B------:R-:W-:Y:S01]  /*4670*/  F2FP.F16.F32.PACK_AB R37, R13, R12 ;  /* 0x0000000c0d25723e */ /* 0x000fe200000000ff */
[----:B------:R-:W-:Y:S01]  /*4680*/  IMAD.MOV.U32 R13, RZ, RZ, R11 ;  /* 0x000000ffff0d7224 */ /* 0x000fe200078e000b */
[----:B------:R-:W-:Y:S02]  /*4690*/  F2FP.F16.F32.PACK_AB R12, R36, R15 ;  /* 0x0000000f240c723e */ /* 0x000fe400000000ff */
[----:B------:R-:W-:Y:S01]  /*46a0*/  F2FP.F16.F32.PACK_AB R14, R39, R42 ;  /* 0x0000002a270e723e */ /* 0x000fe200000000ff */
[----:B------:R-:W-:-:S07]  /*46b0*/  IMAD.MOV.U32 R15, RZ, RZ, R37 ;  /* 0x000000ffff0f7224 */ /* 0x000fce00078e0025 */
.L_x_10459:
[----:B------:R-:W-:Y:S05]  /*46c0*/  BSYNC B2 ;  /* 0x0000000000027941 */ /* 0x000fea0003800000 */
.L_x_10458:
[----:B---3--:R1:W-:Y:S02]  /*46d0*/  ST.E.128 desc[UR42][R40.64], R12 ;  /* 0x0000000c28007985 */ /* 0x0083e4000c101d2a */
.L_x_10457:
[----:B------:R-:W-:Y:S05]  /*46e0*/  BSYNC B1 ;  /* 0x0000000000017941 */ /* 0x000fea0003800000 */
.L_x_10456:
[----:B------:R-:W-:-:S13]  /*46f0*/  LOP3.LUT P3, RZ, R27, 0x20, RZ, 0xc0, !PT ;  /* 0x000000201bff7812 */ /* 0x000fda000786c0ff */
[----:B------:R-:W-:Y:S05]  /*4700*/  @!P3 BRA `(.L_x_10439) ;  /* 0x000000240054b947 */ /* 0x000fea0003800000 */
[----:B------:R-:W5:Y:S01]  /*4710*/  LDL R11, [R1+0x2c] ;  /* 0x00002c00010b7983 */ /* 0x000f620000100800 */
[C---:B--2---:R-:W-:Y:S01]  /*4720*/  LEA R36, P3, R136.reuse, R56, 0x1 ;  /* 0x0000003888247211 */ /* 0x044fe200078608ff */
[----:B------:R-:W-:Y:S02]  /*4730*/  BSSY B1, `(.L_x_10460) ;  /* 0x000002f000017945 */ /* 0x000fe40003800000 */
[----:B-1-34-:R1:W2:Y:S01]  /*4740*/  LDS.128 R12, [R60+0x19000] ;  /* 0x019000003c0c7984 */ /* 0x01a2a20000000c00 */
[----:B------:R-:W-:Y:S02]  /*4750*/  LEA.HI.X R37, R136, R57, R152, 0x1, P3 ;  /* 0x0000003988257211 */ /* 0x000fe400018f0c98 */
[----:B-----5:R-:W-:-:S13]  /*4760*/  ISETP.GE.AND P3, PT, R11, R96, PT ;  /* 0x000000600b00720c */ /* 0x020fda0003f66270 */
[----:B-12---:R-:W-:Y:S05]  /*4770*/  @P3 BRA `(.L_x_10461) ;  /* 0x0000000000a83947 */ /* 0x006fea0003800000 */
[--C-:B------:R-:W-:Y:S02]  /*4780*/  SHF.R.U64 R11, R34, 0x10, R35.reuse ;  /* 0x00000010220b7819 */ /* 0x100fe40000001223 */
[----:B------:R-:W-:Y:S02]  /*4790*/  SHF.R.U32.HI R40, RZ, 0x10, R35 ;  /* 0x00000010ff287819 */ /* 0x000fe40000011623 */
[--C-:B------:R-:W-:Y:S01]  /*47a0*/  SHF.R.U64 R39, R32, 0x10, R33.reuse ;  /* 0x0000001020277819 */ /* 0x100fe20000001221 */
[----:B------:R-:W-:Y:S01]  /*47b0*/  IMAD.MOV.U32 R32, RZ, RZ, R12 ;  /* 0x000000ffff207224 */ /* 0x000fe200078e000c */
[----:B------:R-:W-:Y:S01]  /*47c0*/  SHF.R.U32.HI R38, RZ, 0x10, R33 ;  /* 0x00000010ff267819 */ /* 0x000fe20000011621 */
[----:B------:R-:W-:Y:S02]  /*47d0*/  HADD2.F32 R35, -RZ, R11.H0_H0 ;  /* 0x2000000bff237230 */ /* 0x000fe40000004100 */
[----:B------:R-:W-:Y:S02]  /*47e0*/  HADD2.F32 R40, -RZ, R40.H0_H0 ;  /* 0x20000028ff287230 */ /* 0x000fe40000004100 */
[----:B------:R-:W-:-:S02]  /*47f0*/  HADD2.F32 R12, -RZ, R13.H1_H1 ;  /* 0x3000000dff0c7230 */ /* 0x000fc40000004100 */
[----:B------:R-:W-:Y:S02]  /*4800*/  HADD2.F32 R11, -RZ, R13.H0_H0 ;  /* 0x2000000dff0b7230 */ /* 0x000fe40000004100 */
[--C-:B------:R-:W-:Y:S02]  /*4810*/  HADD2.F32 R33, -RZ, R15.reuse.H1_H1 ;  /* 0x3000000fff217230 */ /* 0x100fe40000004100 */
[-C--:B------:R-:W-:Y:S01]  /*4820*/  FMUL.FTZ R42, R12, R35.reuse ;  /* 0x000000230c2a7220 */ /* 0x080fe20000410000 */
[----:B------:R-:W-:Y:S02]  /*4830*/  HADD2.F32 R13, -RZ, R15.H0_H0 ;  /* 0x2000000fff0d7230 */ /* 0x000fe40000004100 */
[----:B------:R-:W-:Y:S01]  /*4840*/  FMUL.FTZ R35, R11, R35 ;  /* 0x000000230b237220 */ /* 0x000fe20000410000 */
[----:B------:R-:W-:Y:S02]  /*4850*/  HADD2.F32 R34, -RZ, R39.H0_H0 ;  /* 0x20000027ff227230 */ /* 0x000fe40000004100 */
[----:B------:R-:W-:Y:S01]  /*4860*/  FMUL.FTZ R44, R33, R40 ;  /* 0x00000028212c7220 */ /* 0x000fe20000410000 */
[----:B------:R-:W-:-:S02]  /*4870*/  HADD2.F32 R38, -RZ, R38.H0_H0 ;  /* 0x20000026ff267230 */ /* 0x000fc40000004100 */
[----:B------:R-:W-:Y:S01]  /*4880*/  FMUL.FTZ R40, R13, R40 ;  /* 0x000000280d287220 */ /* 0x000fe20000410000 */
[--C-:B------:R-:W-:Y:S02]  /*4890*/  HADD2.F32 R15, -RZ, R32.reuse.H1_H1 ;  /* 0x30000020ff0f7230 */ /* 0x100fe40000004100 */
[-C--:B------:R-:W-:Y:S01]  /*48a0*/  FFMA.FTZ R11, R11, R34.reuse, -R42 ;  /* 0x000000220b0b7223 */ /* 0x080fe2000001082a */
[----:B------:R-:W-:Y:S01]  /*48b0*/  FFMA.FTZ R12, R12, R34, R35 ;  /* 0x000000220c0c7223 */ /* 0x000fe20000010023 */
[-C--:B------:R-:W-:Y:S01]  /*48c0*/  FFMA.FTZ R42, R33, R38.reuse, R40 ;  /* 0x00000026212a7223 */ /* 0x080fe20000010028 */
[----:B------:R-:W-:Y:S02]  /*48d0*/  HADD2.F32 R35, -RZ, R59.H0_H0 ;  /* 0x2000003bff237230 */ /* 0x000fe40000004100 */
[----:B------:R-:W-:Y:S01]  /*48e0*/  FFMA.FTZ R13, R13, R38, -R44 ;  /* 0x000000260d0d7223 */ /* 0x000fe2000001082c */
[----:B------:R-:W-:Y:S01]  /*48f0*/  HADD2.F32 R32, -RZ, R32.H0_H0 ;  /* 0x20000020ff207230 */ /* 0x000fe20000004100 */
[----:B------:R-:W-:Y:S01]  /*4900*/  F2FP.F16.F32.PACK_AB R11, R12, R11 ;  /* 0x0000000b0c0b723e */ /* 0x000fe200000000ff */
[----:B------:R-:W-:-:S02]  /*4910*/  HADD2.F32 R33, -RZ, R14.H1_H1 ;  /* 0x3000000eff217230 */ /* 0x000fc40000004100 */
[-C--:B------:R-:W-:Y:S01]  /*4920*/  FMUL.FTZ R39, R15, R35.reuse ;  /* 0x000000230f277220 */ /* 0x080fe20000410000 */
[----:B------:R-:W-:Y:S02]  /*4930*/  HADD2.F32 R59, -RZ, R59.H1_H1 ;  /* 0x3000003bff3b7230 */ /* 0x000fe40000004100 */
[----:B------:R-:W-:Y:S01]  /*4940*/  FMUL.FTZ R38, R32, R35 ;  /* 0x0000002320267220 */ /* 0x000fe20000410000 */
[----:B------:R-:W-:Y:S02]  /*4950*/  HADD2.F32 R14, -RZ, R14.H0_H0 ;  /* 0x2000000eff0e7230 */ /* 0x000fe40000004100 */
        /* <DEDUP_REMOVED lines=12> */
.L_x_10461:
[----:B------:R-:W-:Y:S05]  /*4a20*/  BSYNC B1 ;  /* 0x0000000000017941 */ /* 0x000fea0003800000 */
.L_x_10460:
[----:B------:R1:W-:Y:S01]  /*4a30*/  ST.E.128 desc[UR42][R36.64], R12 ;  /* 0x0000000c24007985 */ /* 0x0003e2000c101d2a */
[----:B------:R-:W-:Y:S05]  /*4a40*/  BRA `(.L_x_10439) ;  /* 0x0000002000847947 */ /* 0x000fea0003800000 */
.L_x_10432:
        /* <DEDUP_REMOVED lines=18> */
[----:B------:R-:W-:Y:S02]  /*4b70*/  CS2R R40, SRZ ;  /* 0x0000000000287805 */ /* 0x000fe4000001ff00 */
[----:B------:R-:W-:Y:S02]  /*4b80*/  IADD3.X R34, R11, R81, RZ, P2, !PT ;  /* 0x000000510b227210 */ /* 0x000fe400017fe4ff */
[----:B------:R-:W-:Y:S02]  /*4b90*/  CS2R R54, SRZ ;  /* 0x0000000000367805 */ /* 0x000fe4000001ff00 */
[----:B------:R-:W-:-:S02]  /*4ba0*/  IADD3 R13, P2, R62, R12, RZ ;  /* 0x0000000c3e0d7210 */ /* 0x000fc40007f5e0ff */
        /* <DEDUP_REMOVED lines=24> */
.L_x_10463:
[----:B------:R-:W-:Y:S05]  /*4d30*/  BSYNC B1 ;  /* 0x0000000000017941 */ /* 0x000fea0003800000 */
.L_x_10462:
[----:B-----5:R-:W-:Y:S01]  /*4d40*/  IMAD.MOV.U32 R11, RZ, RZ, R34 ;  /* 0x000000ffff0b7224 */ /* 0x020fe200078e0022 */
[----:B------:R-:W-:Y:S01]  /*4d50*/  UISETP.NE.AND UP0, UPT, UR40, 0x3, UPT ;  /* 0x000000032800788c */ /* 0x000fe2000bf05270 */
[----:B0-----:R-:W-:-:S05]  /*4d60*/  IMAD.MOV.U32 R12, RZ, RZ, R35 ;  /* 0x000000ffff0c7224 */ /* 0x001fca00078e0023 */
[----:B------:R-:W-:Y:S01]  /*4d70*/  PRMT R110, R11, 0x5410, R12 ;  /* 0x000054100b6e7816 */ /* 0x000fe2000000000c */
[----:B------:R-:W-:Y:S01]  /*4d80*/  IMAD.MOV.U32 R12, RZ, RZ, R32 ;  /* 0x000000ffff0c7224 */ /* 0x000fe200078e0020 */
[----:B------:R-:W-:Y:S01]  /*4d90*/  PLOP3.LUT P2, PT, PT, PT, UP0, 0x80, 0x0 ;  /* 0x000000000000781c */ /* 0x000fe20003f4f008 */
        /* <DEDUP_REMOVED lines=27> */
[----:B------:R-:W-:-:S04]  /*4f50*/  PRMT R114, R12, 0x7610, R114 ;  /* 0x000076100c727816 */ /* 0x000fc80000000072 */
        /* <DEDUP_REMOVED lines=13> */
.L_x_10464:
[----:B------:R-:W-:Y:S01]  /*5030*/  IMAD R31, R18, 0x8, R2 ;  /* 0x00000008121f7824 */ /* 0x000fe200078e0202 */
[----:B------:R-:W-:Y:S01]  /*5040*/  SHF.L.U32 R79, R138, 0x1f, RZ ;  /* 0x0000001f8a4f7819 */ /* 0x000fe200000006ff */
[----:B------:R-:W-:Y:S03]  /*5050*/  BSSY B1, `(.L_x_10465) ;  /* 0x0000003000017945 */ /* 0x000fe60003800000 */
[----:B------:R-:W0:Y:S02]  /*5060*/  SYNCS.PHASECHK.TRANS64.TRYWAIT P4, [R31+URZ+0x2d890], R79 ;  /* 0x02d8904f1f0075a7 */ /* 0x000e24000808017f */
[----:B0-----:R-:W-:Y:S05]  /*5070*/  @!P4 BRA `(.L_x_10466) ;  /* 0x000001580058c947 */ /* 0x001fea0003800000 */
.L_x_10700:
[----:B------:R-:W-:Y:S05]  /*5080*/  BSYNC B1 ;  /* 0x0000000000017941 */ /* 0x000fea0003800000 */
.L_x_10465:
[----:B------:R-:W-:-:S03]  /*5090*/  UMOV UR4, 0xffffffff ;  /* 0xffffffff00047882 */ /* 0x000fc60000000000 */
[----:B------:R-:W-:Y:S05]  /*50a0*/  BRA.DIV UR4, `(.L_x_10467) ;  /* 0x0000015a04607947 */ /* 0x000fea000b800000 */
[----:B------:R1:W2:Y:S04]  /*50b0*/  SHFL.IDX PT, R83, R57, RZ, 0x1e1f ;  /* 0x001e1fff39537589 */ /* 0x0002a800000e0000 */
[----:B------:R1:W3:Y:S02]  /*50c0*/  SHFL.IDX PT, R82, R56, RZ, 0x1e1f ;  /* 0x001e1fff38527589 */ /* 0x0002e400000e0000 */
.L_x_10704:
[----:B------:R-:W-:Y:S05]  /*50d0*/  @P3 BRA `(.L_x_10439) ;  /* 0x0000001800e03947 */ /* 0x000fea0003800000 */
[----:B------:R-:W4:Y:S01]  /*50e0*/  LDC R11, c[0x0][0x2f4] ;  /* 0x0000bd00ff0b7b82 */ /* 0x000f220000000800 */
[----:B------:R-:W-:Y:S01]  /*50f0*/  ISETP.NE.AND P3, PT, R28, RZ, PT ;  /* 0x000000ff1c00720c */ /* 0x000fe20003f65270 */
[----:B------:R-:W-:Y:S01]  /*5100*/  BSSY B1, `(.L_x_10468) ;  /* 0x000007a000017945 */ /* 0x000fe20003800000 */
[----:B----4-:R-:W-:-:S11]  /*5110*/  IMAD.IADD R103, R11, 0x1, -R98 ;  /* 0x000000010b677824 */ /* 0x010fd600078e0a62 */
[----:B------:R-:W-:Y:S05]  /*5120*/  @!P3 BRA `(.L_x_10469) ;  /* 0x0000000400dcb947 */ /* 0x000fea0003800000 */
[----:B------:R-:W-:Y:S01]  /*5130*/  SEL R12, R98, R103, !P0 ;  /* 0x00000067620c7207 */ /* 0x000fe20004000000 */
[----:B------:R-:W-:Y:S01]  /*5140*/  BSSY B2, `(.L_x_10470) ;  /* 0x000006f000027945 */ /* 0x000fe20003800000 */
[----:B------:R-:W-:Y:S02]  /*5150*/  ISETP.GE.AND P3, PT, R16, R96, PT ;  /* 0x000000601000720c */ /* 0x000fe40003f66270 */
[----:B------:R-:W-:-:S04]  /*5160*/  SHF.R.S32.HI R13, RZ, 0x1f, R12 ;  /* 0x0000001fff0d7819 */ /* 0x000fc8000001140c */
[----:B------:R-:W-:-:S04]  /*5170*/  LEA.HI R13, R13, R12, RZ, 0x4 ;  /* 0x0000000c0d0d7211 */ /* 0x000fc800078f20ff */
[----:B------:R-:W-:-:S04]  /*5180*/  SHF.R.S32.HI R13, RZ, 0x4, R13 ;  /* 0x00000004ff0d7819 */ /* 0x000fc8000001140d */
[----:B------:R-:W-:-:S04]  /*5190*/  LEA.HI.SX32 R104, R70, R13, 0x1d ;  /* 0x0000000d46687211 */ /* 0x000fc800078feaff */
[----:B------:R-:W-:-:S04]  /*51a0*/  SHF.R.S32.HI R12, RZ, 0x1f, R104 ;  /* 0x0000001fff0c7819 */ /* 0x000fc80000011468 */
[----:B------:R-:W-:Y:S01]  /*51b0*/  LEA.HI R12, R12, R104, RZ, 0x2 ;  /* 0x000000680c0c7211 */ /* 0x000fe200078f10ff */
[----:B------:R-:W-:-:S04]  /*51c0*/  IMAD.SHL.U32 R104, R104, 0x8, RZ ;  /* 0x0000000868687824 */ /* 0x000fc800078e00ff */
[----:B------:R-:W-:Y:S01]  /*51d0*/  IMAD.SHL.U32 R12, R12, 0x400, RZ ;  /* 0x000004000c0c7824 */ /* 0x000fe200078e00ff */
[----:B------:R-:W-:-:S04]  /*51e0*/  LOP3.LUT R13, R144, 0x18, R104, 0xf8, !PT ;  /* 0x00000018900d7812 */ /* 0x000fc800078ef868 */
[----:B------:R-:W-:Y:S02]  /*51f0*/  LOP3.LUT R13, R13, R145, RZ, 0x3c, !PT ;  /* 0x000000910d0d7212 */ /* 0x000fe400078e3cff */
[----:B------:R-:W-:-:S04]  /*5200*/  LOP3.LUT R12, R12, 0x7ffff000, RZ, 0xc0, !PT ;  /* 0x7ffff0000c0c7812 */ /* 0x000fc800078ec0ff */
[----:B------:R-:W-:-:S05]  /*5210*/  IADD3 R12, R13, R12, R146 ;  /* 0x0000000c0d0c7210 */ /* 0x000fca0007ffe092 */
[C---:B-1----:R-:W-:Y:S02]  /*5220*/  IMAD R56, R18.reuse, 0x3000, R12 ;  /* 0x0000300012387824 */ /* 0x042fe400078e020c */
[----:B------:R-:W-:Y:S02]  /*5230*/  IMAD R12, R18, 0x3000, R94 ;  /* 0x00003000120c7824 */ /* 0x000fe400078e025e */
[----:B------:R-:W-:-:S03]  /*5240*/  IMAD R56, R56, 0x2, R2 ;  /* 0x0000000238387824 */ /* 0x000fc600078e0202 */
[----:B------:R-:W-:-:S03]  /*5250*/  LEA R12, R12, R2, 0x1 ;  /* 0x000000020c0c7211 */ /* 0x000fc600078e08ff */
[----:B------:R-:W1:Y:S04]  /*5260*/  LDS.128 R56, [R56+0x15400] ;  /* 0x0154000038387984 */ /* 0x000e680000000c00 */
[----:B------:R-:W4:Y:S01]  /*5270*/  LDS.128 R12, [R12+0x15400] ;  /* 0x015400000c0c7984 */ /* 0x000f220000000c00 */
[----:B------:R-:W-:Y:S05]  /*5280*/  @P3 BRA `(.L_x_10471) ;  /* 0x0000000400683947 */ /* 0x000fea0003800000 */
[----:B-1----:R-:W-:Y:S01]  /*5290*/  IMAD.MOV.U32 R106, RZ, RZ, R57 ;  /* 0x000000ffff6a7224 */ /* 0x002fe200078e0039 */
        /* <DEDUP_REMOVED lines=28> */
[----:B------:R-:W-:Y:S02]  /*5460*/  HADD2.F32 R106, -RZ, R120.H0_H0 ;  /* 0x20000078ff6a7230 */ /* 0x000fe40000004100 */
[----:B------:R-:W-:Y:S01]  /*5470*/  HADD2.F32 R42, -RZ, R42.H0_H0 ;  /* 0x2000002aff2a7230 */ /* 0x000fe20000004100 */
[----:B------:R-:W-:Y:S01]  /*5480*/  F2FP.F16.F32.PACK_AB R52, R52, R57 ;  /* 0x000000393434723e */ /* 0x000fe200000000ff */
[----:B------:R-:W-:Y:S01]  /*5490*/  HADD2.F32 R107, -RZ, R105.H0_H0 ;  /* 0x20000069ff6b7230 */ /* 0x000fe20000004100 */
[----:B------:R-:W-:-:S03]  /*54a0*/  F2FP.F16.F32.PACK_AB R41, R41, R13 ;  /* 0x0000000d2929723e */ /* 0x000fc600000000ff */
[----:B------:R-:W-:Y:S02]  /*54b0*/  IMAD.MOV.U32 R13, RZ, RZ, R52 ;  /* 0x000000ffff0d7224 */ /* 0x000fe400078e0034 */
[-C--:B------:R-:W-:Y:S01]  /*54c0*/  FMUL.FTZ R59, R107, R106.reuse ;  /* 0x0000006a6b3b7220 */ /* 0x080fe20000410000 */
[C---:B------:R-:W-:Y:S01]  /*54d0*/  FMUL.FTZ R106, R109.reuse, R106 ;  /* 0x0000006a6d6a7220 */ /* 0x040fe20000410000 */
[----:B------:R-:W-:Y:S02]  /*54e0*/  IMAD.MOV.U32 R57, RZ, RZ, R41 ;  /* 0x000000ffff397224 */ /* 0x000fe400078e0029 */
[-C--:B------:R-:W-:Y:S01]  /*54f0*/  FFMA.FTZ R59, R109, R108.reuse, -R59 ;  /* 0x0000006c6d3b7223 */ /* 0x080fe2000001083b */
[----:B------:R-:W-:Y:S01]  /*5500*/  FFMA.FTZ R107, R107, R108, R106 ;  /* 0x0000006c6b6b7223 */ /* 0x000fe2000001006a */
[----:B------:R-:W-:Y:S01]  /*5510*/  SHF.R.U32.HI R106, RZ, 0x10, R43 ;  /* 0x00000010ff6a7819 */ /* 0x000fe2000001162b */
[----:B------:R-:W-:Y:S01]  /*5520*/  HADD2.F32 R109, -RZ, R120.H1_H1 ;  /* 0x30000078ff6d7230 */ /* 0x000fe20000004100 */
[--C-:B------:R-:W-:Y:S01]  /*5530*/  SHF.R.U64 R43, R54, 0x10, R55.reuse ;  /* 0x00000010362b7819 */ /* 0x100fe20000001237 */
[----:B------:R-:W-:Y:S01]  /*5540*/  HADD2.F32 R54, -RZ, R105.H1_H1 ;  /* 0x30000069ff367230 */ /* 0x000fe20000004100 */
        /* <DEDUP_REMOVED lines=41> */
[----:B------:R-:W-:Y:S02]  /*57e0*/  F2FP.F16.F32.PACK_AB R53, R53, R56 ;  /* 0x000000383535723e */ /* 0x000fe400000000ff */
[----:B------:R-:W-:Y:S02]  /*57f0*/  F2FP.F16.F32.PACK_AB R43, R43, R106 ;  /* 0x0000006a2b2b723e */ /* 0x000fe400000000ff */
[----:B------:R-:W-:Y:S01]  /*5800*/  MOV R56, R40 ;  /* 0x0000002800387202 */ /* 0x000fe20000000f00 */
[----:B------:R-:W-:Y:S02]  /*5810*/  IMAD.MOV.U32 R14, RZ, RZ, R53 ;  /* 0x000000ffff0e7224 */ /* 0x000fe400078e0035 */
[----:B------:R-:W-:-:S07]  /*5820*/  IMAD.MOV.U32 R58, RZ, RZ, R43 ;  /* 0x000000ffff3a7224 */ /* 0x000fce00078e002b */
.L_x_10471:
[----:B------:R-:W-:Y:S05]  /*5830*/  BSYNC B2 ;  /* 0x0000000000027941 */ /* 0x000fea0003800000 */
.L_x_10470:
[----:B---3--:R-:W-:-:S04]  /*5840*/  LEA R40, P3, R10, R82, 0x1 ;  /* 0x000000520a287211 */ /* 0x008fc800078608ff */
[----:B--2---:R-:W-:Y:S02]  /*5850*/  LEA.HI.X R41, R10, R83, R91, 0x1, P3 ;  /* 0x000000530a297211 */ /* 0x004fe400018f0c5b */
[----:B------:R-:W-:-:S03]  /*5860*/  ISETP.GE.AND P3, PT, R104, R11, PT ;  /* 0x0000000b6800720c */ /* 0x000fc60003f66270 */
[----:B----4-:R2:W-:Y:S10]  /*5870*/  ST.E.128 desc[UR42][R40.64], R12 ;  /* 0x0000000c28007985 */ /* 0x0105f4000c101d2a */
[----:B--2---:R-:W-:-:S05]  /*5880*/  @!P3 IMAD.WIDE R12, R104, 0x2, R82 ;  /* 0x00000002680cb825 */ /* 0x004fca00078e0252 */
[----:B-1----:R4:W-:Y:S02]  /*5890*/  @!P3 ST.E.128 desc[UR42][R12.64], R56 ;  /* 0x000000380c00b985 */ /* 0x0029e4000c101d2a */
.L_x_10469:
[----:B------:R-:W-:Y:S05]  /*58a0*/  BSYNC B1 ;  /* 0x0000000000017941 */ /* 0x000fea0003800000 */
.L_x_10468:
[----:B------:R-:W-:Y:S01]  /*58b0*/  ISETP.NE.AND P3, PT, R29, RZ, PT ;  /* 0x000000ff1d00720c */ /* 0x000fe20003f65270 */
[----:B------:R-:W-:-:S12]  /*58c0*/  BSSY B1, `(.L_x_10472) ;  /* 0x000007a000017945 */ /* 0x000fd80003800000 */
[----:B------:R-:W-:Y:S05]  /*58d0*/  @!P3 BRA `(.L_x_10473) ;  /* 0x0000000400e0b947 */ /* 0x000fea0003800000 */
[----:B------:R-:W-:Y:S01]  /*58e0*/  LOP3.LUT P4, RZ, R19, 0x1, RZ, 0xc0, !PT ;  /* 0x0000000113ff7812 */ /* 0x000fe2000788c0ff */
[----:B------:R-:W-:Y:S01]  /*58f0*/  BSSY B2, `(.L_x_10474) ;  /* 0x0000070000027945 */ /* 0x000fe20003800000 */
[----:B------:R-:W-:Y:S02]  /*5900*/  ISETP.GE.AND P3, PT, R3, R96, PT ;  /* 0x000000600300720c */ /* 0x000fe40003f66270 */
[----:B----4-:R-:W-:-:S04]  /*5910*/  SEL R12, R98, R103, !P4 ;  /* 0x00000067620c7207 */ /* 0x010fc80006000000 */
[----:B------:R-:W-:-:S04]  /*5920*/  SHF.R.S32.HI R13, RZ, 0x1f, R12 ;  /* 0x0000001fff0d7819 */ /* 0x000fc8000001140c */
[----:B------:R-:W-:-:S04]  /*5930*/  LEA.HI R13, R13, R12, RZ, 0x4 ;  /* 0x0000000c0d0d7211 */ /* 0x000fc800078f20ff */
[----:B------:R-:W-:-:S04]  /*5940*/  SHF.R.S32.HI R13, RZ, 0x4, R13 ;  /* 0x00000004ff0d7819 */ /* 0x000fc8000001140d */
[----:B------:R-:W-:-:S04]  /*5950*/  LEA.HI.SX32 R52, R5, R13, 0x1d ;  /* 0x0000000d05347211 */ /* 0x000fc800078feaff */
[----:B------:R-:W-:-:S04]  /*5960*/  SHF.R.S32.HI R12, RZ, 0x1f, R52 ;  /* 0x0000001fff0c7819 */ /* 0x000fc80000011434 */
[----:B------:R-:W-:Y:S02]  /*5970*/  LEA.HI R12, R12, R52, RZ, 0x2 ;  /* 0x000000340c0c7211 */ /* 0x000fe400078f10ff */
[----:B------:R-:W-:-:S03]  /*5980*/  SHF.L.U32 R52, R52, 0x3, RZ ;  /* 0x0000000334347819 */ /* 0x000fc600000006ff */
[----:B------:R-:W-:Y:S01]  /*5990*/  IMAD.SHL.U32 R12, R12, 0x400, RZ ;  /* 0x000004000c0c7824 */ /* 0x000fe200078e00ff */
[----:B------:R-:W-:-:S04]  /*59a0*/  LOP3.LUT R13, R144, 0x18, R52, 0xf8, !PT ;  /* 0x00000018900d7812 */ /* 0x000fc800078ef834 */
[----:B------:R-:W-:Y:S02]  /*59b0*/  LOP3.LUT R13, R13, R145, RZ, 0x3c, !PT ;  /* 0x000000910d0d7212 */ /* 0x000fe400078e3cff */
[----:B------:R-:W-:-:S04]  /*59c0*/  LOP3.LUT R12, R12, 0x7ffff000, RZ, 0xc0, !PT ;  /* 0x7ffff0000c0c7812 */ /* 0x000fc800078ec0ff */
[----:B------:R-:W-:-:S05]  /*59d0*/  IADD3 R12, R13, R12, R146 ;  /* 0x0000000c0d0c7210 */ /* 0x000fca0007ffe092 */
[C---:B------:R-:W-:Y:S02]  /*59e0*/  IMAD R40, R18.reuse, 0x3000, R12 ;  /* 0x0000300012287824 */ /* 0x040fe400078e020c */
[----:B------:R-:W-:Y:S02]  /*59f0*/  IMAD R12, R18, 0x3000, R93 ;  /* 0x00003000120c7824 */ /* 0x000fe400078e025d */
[--C-:B------:R-:W-:Y:S02]  /*5a00*/  IMAD R40, R40, 0x2, R2.reuse ;  /* 0x0000000228287824 */ /* 0x100fe400078e0202 */
[----:B------:R-:W-:-:S04]  /*5a10*/  IMAD R12, R12, 0x2, R2 ;  /* 0x000000020c0c7824 */ /* 0x000fc800078e0202 */
[----:B------:R-:W4:Y:S04]  /*5a20*/  LDS.128 R40, [R40+0x15400] ;  /* 0x0154000028287984 */ /* 0x000f280000000c00 */
[----:B------:R-:W0:Y:S01]  /*5a30*/  LDS.128 R12, [R12+0x15400] ;  /* 0x015400000c0c7984 */ /* 0x000e220000000c00 */
[----:B------:R-:W-:Y:S05]  /*5a40*/  @P3 BRA `(.L_x_10475) ;  /* 0x0000000400683947 */ /* 0x000fea0003800000 */
[----:B----4-:R-:W-:Y:S01]  /*5a50*/  IMAD.MOV.U32 R54, RZ, RZ, R41 ;  /* 0x000000ffff367224 */ /* 0x010fe200078e0029 */
[----:B------:R-:W-:Y:S01]  /*5a60*/  SHF.R.U64 R36, R36, 0x10, R37 ;  /* 0x0000001024247819 */ /* 0x000fe20000001225 */
[----:B0-----:R-:W-:Y:S01]  /*5a70*/  IMAD.MOV.U32 R53, RZ, RZ, R13 ;  /* 0x000000ffff357224 */ /* 0x001fe200078e000d */
[----:B------:R-:W-:Y:S01]  /*5a80*/  SHF.R.U32.HI R37, RZ, 0x10, R37 ;  /* 0x00000010ff257819 */ /* 0x000fe20000011625 */
[----:B------:R-:W-:Y:S01]  /*5a90*/  HADD2.F32 R55, -RZ, R117.H1_H1 ;  /* 0x30000075ff377230 */ /* 0x000fe20000004100 */
[----:B------:R-:W-:Y:S01]  /*5aa0*/  SHF.R.U64 R38, R38, 0x10, R39 ;  /* 0x0000001026267819 */ /* 0x000fe20000001227 */
[----:B------:R-:W-:Y:S02]  /*5ab0*/  HADD2.F32 R13, -RZ, R54.H0_H0 ;  /* 0x20000036ff0d7230 */ /* 0x000fe40000004100 */
[----:B-1----:R-:W-:Y:S02]  /*5ac0*/  HADD2.F32 R57, -RZ, R53.H0_H0 ;  /* 0x20000035ff397230 */ /* 0x002fe40000004100 */
        /* <DEDUP_REMOVED lines=27> */
[----:B------:R-:W-:Y:S01]  /*5c80*/  F2FP.F16.F32.PACK_AB R37, R37, R13 ;  /* 0x0000000d2525723e */ /* 0x000fe200000000ff */
[----:B------:R-:W-:Y:S02]  /*5c90*/  IMAD.MOV.U32 R13, RZ, RZ, R41 ;  /* 0x000000ffff0d7224 */ /* 0x000fe400078e0029 */
[----:B------:R-:W-:Y:S01]  /*5ca0*/  FFMA.FTZ R55, R53, R54, R55 ;  /* 0x0000003635377223 */ /* 0x000fe20000010037 */
[----:B------:R-:W-:Y:S01]  /*5cb0*/  SHF.R.U32.HI R53, RZ, 0x10, R39 ;  /* 0x00000010ff357819 */ /* 0x000fe20000011627 */
[----:B------:R-:W-:Y:S01]  /*5cc0*/  IMAD.MOV.U32 R41, RZ, RZ, R37 ;  /* 0x000000ffff297224 */ /* 0x000fe200078e0025 */
        /* <DEDUP_REMOVED lines=9> */
[--C-:B------:R-:W-:Y:S02]  /*5d60*/  HADD2.F32 R43, -RZ, R40.reuse.H0_H0 ;  /* 0x20000028ff2b7230 */ /* 0x100fe40000004100 */
[----:B------:R-:W-:Y:S02]  /*5d70*/  HADD2.F32 R40, -RZ, R40.H1_H1 ;  /* 0x30000028ff287230 */ /* 0x000fe40000004100 */
[----:B------:R-:W-:Y:S01]  /*5d80*/  FFMA.FTZ R15, R50, R53, R15 ;  /* 0x00000035320f7223 */ /* 0x000fe2000001000f */
[--C-:B------:R-:W-:Y:S01]  /*5d90*/  HADD2.F32 R53, -RZ, R115.reuse.H1_H1 ;  /* 0x30000073ff357230 */ /* 0x100fe20000004100 */
[----:B------:R-:W-:Y:S01]  /*5da0*/  F2FP.F16.F32.PACK_AB R51, R51, R57 ;  /* 0x000000393333723e */ /* 0x000fe200000000ff */
[----:B------:R-:W-:Y:S02]  /*5db0*/  HADD2.F32 R50, -RZ, R12.H0_H0 ;  /* 0x2000000cff327230 */ /* 0x000fe40000004100 */
[----:B------:R-:W-:-:S02]  /*5dc0*/  HADD2.F32 R115, -RZ, R115.H0_H0 ;  /* 0x20000073ff737230 */ /* 0x000fc40000004100 */
[-C--:B------:R-:W-:Y:S01]  /*5dd0*/  FMUL.FTZ R54, R43, R53.reuse ;  /* 0x000000352b367220 */ /* 0x080fe20000410000 */
[----:B------:R-:W-:Y:S02]  /*5de0*/  HADD2.F32 R12, -RZ, R12.H1_H1 ;  /* 0x3000000cff0c7230 */ /* 0x000fe40000004100 */
[C---:B------:R-:W-:Y:S01]  /*5df0*/  FMUL.FTZ R53, R50.reuse, R53 ;  /* 0x0000003532357220 */ /* 0x040fe20000410000 */
[----:B------:R-:W-:Y:S01]  /*5e00*/  F2FP.F16.F32.PACK_AB R55, R15, R55 ;  /* 0x000000370f37723e */ /* 0x000fe200000000ff */
[-C--:B------:R-:W-:Y:S01]  /*5e10*/  FFMA.FTZ R54, R50, R115.reuse, -R54 ;  /* 0x0000007332367223 */ /* 0x080fe20000010836 */
[----:B------:R-:W-:Y:S02]  /*5e20*/  IMAD.MOV.U32 R15, RZ, RZ, R51 ;  /* 0x000000ffff0f7224 */ /* 0x000fe400078e0033 */
        /* <DEDUP_REMOVED lines=8> */
[----:B------:R-:W-:Y:S01]  /*5eb0*/  HADD2.F32 R36, -RZ, R14.H0_H0 ;  /* 0x2000000eff247230 */ /* 0x000fe20000004100 */
[----:B------:R-:W-:Y:S01]  /*5ec0*/  F2FP.F16.F32.PACK_AB R49, R49, R53 ;  /* 0x000000353131723e */ /* 0x000fe200000000ff */
[----:B------:R-:W-:Y:S02]  /*5ed0*/  HADD2.F32 R114, -RZ, R114.H1_H1 ;  /* 0x30000072ff727230 */ /* 0x000fe40000004100 */
[----:B------:R-:W-:Y:S01]  /*5ee0*/  FMUL.FTZ R50, R12, R40 ;  /* 0x000000280c327220 */ /* 0x000fe20000410000 */
[----:B------:R-:W-:-:S02]  /*5ef0*/  HADD2.F32 R42, -RZ, R42.H1_H1 ;  /* 0x3000002aff2a7230 */ /* 0x000fc40000004100 */
[C---:B------:R-:W-:Y:S01]  /*5f00*/  FMUL.FTZ R40, R36.reuse, R40 ;  /* 0x0000002824287220 */ /* 0x040fe20000410000 */
[----:B------:R-:W-:Y:S02]  /*5f10*/  HADD2.F32 R14, -RZ, R14.H1_H1 ;  /* 0x3000000eff0e7230 */ /* 0x000fe40000004100 */
[-C--:B------:R-:W-:Y:S01]  /*5f20*/  FFMA.FTZ R50, R36, R114.reuse, -R50 ;  /* 0x0000007224327223 */ /* 0x080fe20000010832 */
[----:B------:R-:W-:Y:S01]  /*5f30*/  FFMA.FTZ R40, R12, R114, R40 ;  /* 0x000000720c287223 */ /* 0x000fe20000010028 */
[-C--:B------:R-:W-:Y:S01]  /*5f40*/  FMUL.FTZ R12, R42, R39.reuse ;  /* 0x000000272a0c7220 */ /* 0x080fe20000410000 */
[----:B------:R-:W-:-:S03]  /*5f50*/  FMUL.FTZ R39, R14, R39 ;  /* 0x000000270e277220 */ /* 0x000fc60000410000 */
[-C--:B------:R-:W-:Y:S01]  /*5f60*/  FFMA.FTZ R12, R14, R38.reuse, -R12 ;  /* 0x000000260e0c7223 */ /* 0x080fe2000001080c */
[----:B------:R-:W-:-:S04]  /*5f70*/  FFMA.FTZ R39, R42, R38, R39 ;  /* 0x000000262a277223 */ /* 0x000fc80000010027 */
[----:B------:R-:W-:Y:S02]  /*5f80*/  F2FP.F16.F32.PACK_AB R50, R12, R50 ;  /* 0x000000320c32723e */ /* 0x000fe400000000ff */
[----:B------:R-:W-:Y:S01]  /*5f90*/  F2FP.F16.F32.PACK_AB R39, R39, R40 ;  /* 0x000000282727723e */ /* 0x000fe200000000ff */
[----:B------:R-:W-:Y:S01]  /*5fa0*/  IMAD.MOV.U32 R40, RZ, RZ, R49 ;  /* 0x000000ffff287224 */ /* 0x000fe200078e0031 */
[----:B------:R-:W-:Y:S01]  /*5fb0*/  MOV R12, R43 ;  /* 0x0000002b000c7202 */ /* 0x000fe20000000f00 */
[----:B------:R-:W-:Y:S01]  /*5fc0*/  IMAD.MOV.U32 R14, RZ, RZ, R50 ;  /* 0x000000ffff0e7224 */ /* 0x000fe200078e0032 */
[----:B------:R-:W-:Y:S01]  /*5fd0*/  MOV R42, R39 ;  /* 0x00000027002a7202 */ /* 0x000fe20000000f00 */
[----:B------:R-:W-:-:S07]  /*5fe0*/  IMAD.MOV.U32 R43, RZ, RZ, R55 ;  /* 0x000000ffff2b7224 */ /* 0x000fce00078e0037 */
.L_x_10475:
[----:B------:R-:W-:Y:S05]  /*5ff0*/  BSYNC B2 ;  /* 0x0000000000027941 */ /* 0x000fea0003800000 */
.L_x_10474:
[----:B---3--:R-:W-:-:S04]  /*6000*/  LEA R36, P3, R20, R82, 0x1 ;  /* 0x0000005214247211 */ /* 0x008fc800078608ff */
[----:B--2---:R-:W-:Y:S02]  /*6010*/  LEA.HI.X R37, R20, R83, R90, 0x1, P3 ;  /* 0x0000005314257211 */ /* 0x004fe400018f0c5a */
[----:B------:R-:W-:-:S03]  /*6020*/  ISETP.GE.AND P3, PT, R52, R11, PT ;  /* 0x0000000b3400720c */ /* 0x000fc60003f66270 */
[----:B0-----:R0:W-:Y:S10]  /*6030*/  ST.E.128 desc[UR42][R36.64], R12 ;  /* 0x0000000c24007985 */ /* 0x0011f4000c101d2a */
[----:B0-----:R-:W-:-:S05]  /*6040*/  @!P3 IMAD.WIDE R12, R52, 0x2, R82 ;  /* 0x00000002340cb825 */ /* 0x001fca00078e0252 */
[----:B----4-:R0:W-:Y:S02]  /*6050*/  @!P3 ST.E.128 desc[UR42][R12.64], R40 ;  /* 0x000000280c00b985 */ /* 0x0101e4000c101d2a */
.L_x_10473:
[----:B------:R-:W-:Y:S05]  /*6060*/  BSYNC B1 ;  /* 0x0000000000017941 */ /* 0x000fea0003800000 */
.L_x_10472:
[----:B------:R-:W-:-:S13]  /*6070*/  ISETP.NE.AND P3, PT, R30, RZ, PT ;  /* 0x000000ff1e00720c */ /* 0x000fda0003f65270 */
[----:B------:R-:W-:Y:S05]  /*6080*/  @!P3 BRA `(.L_x_10439) ;  /* 0x0000000800f4b947 */ /* 0x000fea0003800000 */
[----:B------:R-:W-:Y:S01]  /*6090*/  LOP3.LUT P4, RZ, R19, 0x2, RZ, 0xc0, !PT ;  /* 0x0000000213ff7812 */ /* 0x000fe2000788c0ff */
[----:B------:R-:W-:Y:S01]  /*60a0*/  BSSY B1, `(.L_x_10476) ;  /* 0x000006e000017945 */ /* 0x000fe20003800000 */
[C---:B0--3--:R-:W-:Y:S02]  /*60b0*/  LEA R40, P3, R21.reuse, R82, 0x1 ;  /* 0x0000005215287211 */ /* 0x049fe400078608ff */
[----:B------:R-:W-:Y:S02]  /*60c0*/  SEL R103, R98, R103, !P4 ;  /* 0x0000006762677207 */ /* 0x000fe40006000000 */
[----:B--2---:R-:W-:Y:S02]  /*60d0*/  LEA.HI.X R41, R21, R83, R89, 0x1, P3 ;  /* 0x0000005315297211 */ /* 0x004fe400018f0c59 */
[----:B----4-:R-:W-:Y:S02]  /*60e0*/  SHF.R.S32.HI R12, RZ, 0x1f, R103 ;  /* 0x0000001fff0c7819 */ /* 0x010fe40000011467 */
[----:B------:R-:W-:-:S02]  /*60f0*/  ISETP.GE.AND P3, PT, R4, R96, PT ;  /* 0x000000600400720c */ /* 0x000fc40003f66270 */
[----:B------:R-:W-:-:S04]  /*6100*/  LEA.HI R12, R12, R103, RZ, 0x4 ;  /* 0x000000670c0c7211 */ /* 0x000fc800078f20ff */
[----:B------:R-:W-:-:S04]  /*6110*/  SHF.R.S32.HI R13, RZ, 0x4, R12 ;  /* 0x00000004ff0d7819 */ /* 0x000fc8000001140c */
[----:B------:R-:W-:-:S04]  /*6120*/  LEA.HI.SX32 R13, R6, R13, 0x1d ;  /* 0x0000000d060d7211 */ /* 0x000fc800078feaff */
[----:B------:R-:W-:Y:S01]  /*6130*/  SHF.R.S32.HI R12, RZ, 0x1f, R13 ;  /* 0x0000001fff0c7819 */ /* 0x000fe2000001140d */
[----:B------:R-:W-:-:S03]  /*6140*/  IMAD.SHL.U32 R42, R13, 0x8, RZ ;  /* 0x000000080d2a7824 */ /* 0x000fc600078e00ff */
[----:B------:R-:W-:-:S05]  /*6150*/  LEA.HI R12, R12, R13, RZ, 0x2 ;  /* 0x0000000d0c0c7211 */ /* 0x000fca00078f10ff */
        /* <DEDUP_REMOVED lines=9> */
[----:B------:R-:W0:Y:S04]  /*61f0*/  LDS.128 R36, [R36+0x15400] ;  /* 0x0154000024247984 */ /* 0x000e280000000c00 */
[----:B------:R-:W2:Y:S01]  /*6200*/  LDS.128 R12, [R13+0x15400] ;  /* 0x015400000d0c7984 */ /* 0x000ea20000000c00 */
[----:B------:R-:W-:Y:S05]  /*6210*/  @P3 BRA `(.L_x_10477) ;  /* 0x0000000400583947 */ /* 0x000fea0003800000 */
[----:B------:R-:W-:Y:S01]  /*6220*/  HADD2.F32 R48, -RZ, R113.H1_H1 ;  /* 0x30000071ff307230 */ /* 0x000fe20000004100 */
[--C-:B------:R-:W-:Y:S01]  /*6230*/  SHF.R.U64 R32, R32, 0x10, R33.reuse ;  /* 0x0000001020207819 */ /* 0x100fe20000001221 */
[----:B0-----:R-:W-:Y:S01]  /*6240*/  HADD2.F32 R43, -RZ, R37.H0_H0 ;  /* 0x20000025ff2b7230 */ /* 0x001fe20000004100 */
[----:B------:R-:W-:Y:S01]  /*6250*/  SHF.R.U32.HI R33, RZ, 0x10, R33 ;  /* 0x00000010ff217819 */ /* 0x000fe20000011621 */
[----:B--2---:R-:W-:Y:S01]  /*6260*/  HADD2.F32 R50, -RZ, R13.H0_H0 ;  /* 0x2000000dff327230 */ /* 0x004fe20000004100 */
        /* <DEDUP_REMOVED lines=20> */
[----:B------:R-:W-:Y:S01]  /*63b0*/  MOV R37, R39 ;  /* 0x0000002700257202 */ /* 0x000fe20000000f00 */
[----:B------:R-:W-:Y:S02]  /*63c0*/  HADD2.F32 R39, -RZ, R112.H1_H1 ;  /* 0x30000070ff277230 */ /* 0x000fe40000004100 */
[----:B------:R-:W-:Y:S01]  /*63d0*/  HADD2.F32 R48, -RZ, R110.H1_H1 ;  /* 0x3000006eff307230 */ /* 0x000fe20000004100 */
[----:B------:R-:W-:Y:S01]  /*63e0*/  F2FP.F16.F32.PACK_AB R33, R33, R51 ;  /* 0x000000332121723e */ /* 0x000fe200000000ff */
[--C-:B------:R-:W-:Y:S01]  /*63f0*/  HADD2.F32 R45, -RZ, R37.reuse.H0_H0 ;  /* 0x20000025ff2d7230 */ /* 0x100fe20000004100 */
[----:B------:R-:W-:Y:S01]  /*6400*/  F2FP.F16.F32.PACK_AB R43, R13, R43 ;  /* 0x0000002b0d2b723e */ /* 0x000fe200000000ff */
[----:B------:R-:W-:-:S02]  /*6410*/  HADD2.F32 R37, -RZ, R37.H1_H1 ;  /* 0x30000025ff257230 */ /* 0x000fc40000004100 */
[----:B------:R-:W-:Y:S02]  /*6420*/  IMAD.MOV.U32 R13, RZ, RZ, R33 ;  /* 0x000000ffff0d7224 */ /* 0x000fe400078e0021 */
[-C--:B------:R-:W-:Y:S01]  /*6430*/  FMUL.FTZ R50, R45, R39.reuse ;  /* 0x000000272d327220 */ /* 0x080fe20000410000 */
[----:B------:R-:W-:-:S03]  /*6440*/  FMUL.FTZ R39, R49, R39 ;  /* 0x0000002731277220 */ /* 0x000fc60000410000 */
[-C--:B------:R-:W-:Y:S01]  /*6450*/  FFMA.FTZ R50, R49, R48.reuse, -R50 ;  /* 0x0000003031327223 */ /* 0x080fe20000010832 */
[----:B------:R-:W-:Y:S01]  /*6460*/  FFMA.FTZ R39, R45, R48, R39 ;  /* 0x000000302d277223 */ /* 0x000fe20000010027 */
[----:B------:R-:W-:Y:S02]  /*6470*/  SHF.R.U32.HI R45, RZ, 0x10, R35 ;  /* 0x00000010ff2d7819 */ /* 0x000fe40000011623 */
[--C-:B------:R-:W-:Y:S02]  /*6480*/  SHF.R.U64 R35, R46, 0x10, R47.reuse ;  /* 0x000000102e237819 */ /* 0x100fe4000000122f */
[----:B------:R-:W-:Y:S01]  /*6490*/  SHF.R.U32.HI R46, RZ, 0x10, R47 ;  /* 0x00000010ff2e7819 */ /* 0x000fe2000001162f */
[----:B------:R-:W-:Y:S02]  /*64a0*/  HADD2.F32 R45, -RZ, R45.H0_H0 ;  /* 0x2000002dff2d7230 */ /* 0x000fe40000004100 */
[----:B------:R-:W-:Y:S02]  /*64b0*/  HADD2.F32 R35, -RZ, R35.H0_H0 ;  /* 0x20000023ff237230 */ /* 0x000fe40000004100 */
[----:B------:R-:W-:-:S05]  /*64c0*/  HADD2.F32 R46, -RZ, R46.H0_H0 ;  /* 0x2000002eff2e7230 */ /* 0x000fca0000004100 */
        /* <DEDUP_REMOVED lines=15> */
[----:B------:R-:W-:Y:S02]  /*65c0*/  HADD2.F32 R37, -RZ, R44.H0_H0 ;  /* 0x2000002cff257230 */ /* 0x000fe40000004100 */
[--C-:B------:R-:W-:Y:S02]  /*65d0*/  HADD2.F32 R32, -RZ, R14.reuse.H0_H0 ;  /* 0x2000000eff207230 */ /* 0x100fe40000004100 */
[----:B------:R-:W-:Y:S02]  /*65e0*/  HADD2.F32 R14, -RZ, R14.H1_H1 ;  /* 0x3000000eff0e7230 */ /* 0x000fe40000004100 */
[-C--:B------:R-:W-:Y:S01]  /*65f0*/  FMUL.FTZ R49, R36, R37.reuse ;  /* 0x0000002524317220 */ /* 0x080fe20000410000 */
[C---:B------:R-:W-:Y:S01]  /*6600*/  FMUL.FTZ R53, R12.reuse, R37 ;  /* 0x000000250c357220 */ /* 0x040fe20000410000 */
[----:B------:R-:W-:Y:S02]  /*6610*/  IMAD.MOV.U32 R15, RZ, RZ, R47 ;  /* 0x000000ffff0f7224 */ /* 0x000fe400078e002f */
[-C--:B------:R-:W-:Y:S01]  /*6620*/  FFMA.FTZ R37, R12, R45.reuse, -R49 ;  /* 0x0000002d0c257223 */ /* 0x080fe20000010831 */
[----:B------:R-:W-:Y:S01]  /*6630*/  FFMA.FTZ R12, R36, R45, R53 ;  /* 0x0000002d240c7223 */ /* 0x000fe20000010035 */
[----:B------:R-:W-:-:S02]  /*6640*/  HADD2.F32 R49, -RZ, R112.H0_H0 ;  /* 0x20000070ff317230 */ /* 0x000fc40000004100 */
[----:B------:R-:W-:Y:S01]  /*6650*/  HADD2.F32 R36, -RZ, R38.H0_H0 ;  /* 0x20000026ff247230 */ /* 0x000fe20000004100 */
[----:B------:R-:W-:Y:S01]  /*6660*/  F2FP.F16.F32.PACK_AB R46, R37, R46 ;  /* 0x0000002e252e723e */ /* 0x000fe200000000ff */
[----:B------:R-:W-:Y:S02]  /*6670*/  HADD2.F32 R45, -RZ, R110.H0_H0 ;  /* 0x2000006eff2d7230 */ /* 0x000fe40000004100 */
[----:B------:R-:W-:Y:S02]  /*6680*/  HADD2.F32 R38, -RZ, R38.H1_H1 ;  /* 0x30000026ff267230 */ /* 0x000fe40000004100 */
[-C--:B------:R-:W-:Y:S01]  /*6690*/  FMUL.FTZ R53, R36, R49.reuse ;  /* 0x0000003124357220 */ /* 0x080fe20000410000 */
[C---:B------:R-:W-:Y:S01]  /*66a0*/  FMUL.FTZ R49, R32.reuse, R49 ;  /* 0x0000003120317220 */ /* 0x040fe20000410000 */
[----:B------:R-:W-:Y:S02]  /*66b0*/  IMAD.MOV.U32 R37, RZ, RZ, R43 ;  /* 0x000000ffff257224 */ /* 0x000fe400078e002b */
[-C--:B------:R-:W-:Y:S01]  /*66c0*/  FFMA.FTZ R32, R32, R45.reuse, -R53 ;  /* 0x0000002d20207223 */ /* 0x080fe20000010835 */
[----:B------:R-:W-:Y:S01]  /*66d0*/  FFMA.FTZ R36, R36, R45, R49 ;  /* 0x0000002d24247223 */ /* 0x000fe20000010031 */
[----:B------:R-:W-:-:S02]  /*66e0*/  HADD2.F32 R45, -RZ, R34.H0_H0 ;  /* 0x20000022ff2d7230 */ /* 0x000fc40000004100 */
[-C--:B------:R-:W-:Y:S01]  /*66f0*/  FMUL.FTZ R53, R14, R35.reuse ;  /* 0x000000230e357220 */ /* 0x080fe20000410000 */
[----:B------:R-:W-:Y:S01]  /*6700*/  FMUL.FTZ R49, R38, R35 ;  /* 0x0000002326317220 */ /* 0x000fe20000410000 */
[----:B------:R-:W-:Y:S01]  /*6710*/  F2FP.F16.F32.PACK_AB R34, R12, R113 ;  /* 0x000000710c22723e */ /* 0x000fe200000000ff */
[----:B------:R-:W-:Y:S02]  /*6720*/  IMAD.MOV.U32 R12, RZ, RZ, R46 ;  /* 0x000000ffff0c7224 */ /* 0x000fe400078e002e */
[-C--:B------:R-:W-:Y:S01]  /*6730*/  FFMA.FTZ R53, R38, R45.reuse, R53 ;  /* 0x0000002d26357223 */ /* 0x080fe20000010035 */
[----:B------:R-:W-:-:S04]  /*6740*/  FFMA.FTZ R35, R14, R45, -R49 ;  /* 0x0000002d0e237223 */ /* 0x000fc80000010831 */
[----:B------:R-:W-:Y:S01]  /*6750*/  F2FP.F16.F32.PACK_AB R38, R53, R36 ;  /* 0x000000243526723e */ /* 0x000fe200000000ff */
[----:B------:R-:W-:Y:S01]  /*6760*/  IMAD.MOV.U32 R36, RZ, RZ, R34 ;  /* 0x000000ffff247224 */ /* 0x000fe200078e0022 */
[----:B------:R-:W-:-:S07]  /*6770*/  F2FP.F16.F32.PACK_AB R14, R35, R32 ;  /* 0x00000020230e723e */ /* 0x000fce00000000ff */
.L_x_10477:
[----:B------:R-:W-:Y:S05]  /*6780*/  BSYNC B1 ;  /* 0x0000000000017941 */ /* 0x000fea0003800000 */
.L_x_10476:
[----:B--2---:R2:W-:Y:S01]  /*6790*/  ST.E.128 desc[UR42][R40.64], R12 ;  /* 0x0000000c28007985 */ /* 0x0045e2000c101d2a */
[----:B------:R-:W-:-:S13]  /*67a0*/  ISETP.GE.AND P3, PT, R42, R11, PT ;  /* 0x0000000b2a00720c */ /* 0x000fda0003f66270 */
[----:B------:R-:W-:Y:S05]  /*67b0*/  @P3 BRA `(.L_x_10439) ;  /* 0x0000000400283947 */ /* 0x000fea0003800000 */
[----:B------:R-:W-:-:S05]  /*67c0*/  IMAD.WIDE R82, R42, 0x2, R82 ;  /* 0x000000022a527825 */ /* 0x000fca00078e0252 */
[----:B0-----:R0:W-:Y:S01]  /*67d0*/  ST.E.128 desc[UR42][R82.64], R36 ;  /* 0x0000002452007985 */ /* 0x0011e2000c101d2a */
[----:B------:R-:W-:Y:S05]  /*67e0*/  BRA `(.L_x_10439) ;  /* 0x00000004001c7947 */ /* 0x000fea0003800000 */
.L_x_10431:
[----:B------:R-:W-:-:S06]  /*67f0*/  UISETP.NE.AND UP0, UPT, UR40, 0x3, UPT ;  /* 0x000000032800788c */ /* 0x000fcc000bf05270 */
[----:B------:R-:W-:-:S13]  /*6800*/  PLOP3.LUT P2, PT, PT, PT, UP0, 0x80, 0x0 ;  /* 0x000000000000781c */ /* 0x000fda0003f4f008 */
[----:B------:R-:W-:Y:S05]  /*6810*/  @!P2 BRA `(.L_x_10478) ;  /* 0x000000000004a947 */ /* 0x000fea0003800000 */
[----:B------:R-:W-:Y:S01]  /*6820*/  BPT.TRAP 0x1 ;  /* 0x000000040000795c */ /* 0x000fe20000300000 */
.L_x_10478:
[----:B------:R-:W-:Y:S01]  /*6830*/  LEA R31, R18, R2, 0x3 ;  /* 0x00000002121f7211 */ /* 0x000fe200078e18ff */
[----:B------:R-:W-:Y:S01]  /*6840*/  BSSY B1, `(.L_x_10479) ;  /* 0x0000005000017945 */ /* 0x000fe20003800000 */
[----:B------:R-:W-:Y:S02]  /*6850*/  SHF.L.U32 R79, R138, 0x1f, RZ ;  /* 0x0000001f8a4f7819 */ /* 0x000fe400000006ff */
[----:B------:R-:W-:Y:S02]  /*6860*/  SHF.R.S32.HI R76, RZ, 0x1f, R75 ;  /* 0x0000001fff4c7819 */ /* 0x000fe4000001144b */
[----:B------:R-:W0:Y:S02]  /*6870*/  SYNCS.PHASECHK.TRANS64.TRYWAIT P3, [R31+URZ+0x2d890], R79 ;  /* 0x02d8904f1f0075a7 */ /* 0x000e24000806017f */
[----:B0-----:R-:W-:Y:S05]  /*6880*/  @!P3 BRA `(.L_x_10480) ;  /* 0x0000014000b4b947 */ /* 0x001fea0003800000 */
.L_x_10705:
[----:B------:R-:W-:Y:S05]  /*6890*/  BSYNC B1 ;  /* 0x0000000000017941 */ /* 0x000fea0003800000 */
.L_x_10479:
        /* <DEDUP_REMOVED lines=20> */
[----:B------:R-:W-:Y:S01]  /*69e0*/  ISETP.GT.AND P3, PT, R78, R139, PT ;  /* 0x0000008b4e00720c */ /* 0x000fe20003f64270 */
[----:B------:R-:W-:-:S12]  /*69f0*/  BRA.DIV UR4, `(.L_x_10481) ;  /* 0x00000142046c7947 */ /* 0x000fd8000b800000 */
[----:B------:R1:W2:Y:S04]  /*6a00*/  SHFL.IDX PT, R38, R13, RZ, 0x1e1f ;  /* 0x001e1fff0d267589 */ /* 0x0002a800000e0000 */
[----:B------:R-:W3:Y:S02]  /*6a10*/  SHFL.IDX PT, R39, R39, RZ, 0x1e1f ;  /* 0x001e1fff27277589 */ /* 0x000ee400000e0000 */
.L_x_10709:
[----:B------:R-:W-:Y:S05]  /*6a20*/  @!P3 BRA `(.L_x_10439) ;  /* 0x00000000008cb947 */ /* 0x000fea0003800000 */
[----:B------:R-:W-:Y:S02]  /*6a30*/  ULDC UR4, c[0x0][0x2f4] ;  /* 0x0000bd0000047ab9 */ /* 0x000fe40000000800 */
[----:B------:R-:W-:Y:S02]  /*6a40*/  ISETP.GE.AND P5, PT, R16, UR4, PT ;  /* 0x0000000410007c0c */ /* 0x000fe4000bfa6270 */
[----:B------:R-:W-:-:S11]  /*6a50*/  ISETP.GE.AND P4, PT, R23, UR4, PT ;  /* 0x0000000417007c0c */ /* 0x000fd6000bf86270 */
[----:B-1----:R-:W1:Y:S01]  /*6a60*/  @!P5 LDS.128 R12, [R61+0x15000] ;  /* 0x015000003d0cd984 */ /* 0x002e620000000c00 */
[----:B---3--:R-:W-:-:S04]  /*6a70*/  @!P5 LEA R36, P3, R16, R39, 0x1 ;  /* 0x000000271024d211 */ /* 0x008fc800078608ff */
[----:B--2---:R-:W-:Y:S02]  /*6a80*/  @!P5 LEA.HI.X R37, R16, R38, R17, 0x1, P3 ;  /* 0x000000261025d211 */ /* 0x004fe400018f0c11 */
[----:B------:R-:W-:-:S04]  /*6a90*/  @!P4 LEA R34, P3, R23, R39, 0x1 ;  /* 0x000000271722c211 */ /* 0x000fc800078608ff */
[----:B------:R-:W-:Y:S02]  /*6aa0*/  @!P4 LEA.HI.X R35, R23, R38, R154, 0x1, P3 ;  /* 0x000000261723c211 */ /* 0x000fe400018f0c9a */
[----:B------:R-:W-:-:S13]  /*6ab0*/  ISETP.GE.AND P3, PT, R22, UR4, PT ;  /* 0x0000000416007c0c */ /* 0x000fda000bf66270 */
[----:B------:R-:W-:-:S04]  /*6ac0*/  @!P3 LEA R32, P6, R22, R39, 0x1 ;  /* 0x000000271620b211 */ /* 0x000fc800078c08ff */
[----:B------:R-:W-:Y:S01]  /*6ad0*/  @!P3 LEA.HI.X R33, R22, R38, R153, 0x1, P6 ;  /* 0x000000261621b211 */ /* 0x000fe200030f0c99 */
[----:B-1----:R1:W-:Y:S01]  /*6ae0*/  @!P5 ST.E.128 desc[UR42][R36.64], R12 ;  /* 0x0000000c2400d985 */ /* 0x0023e2000c101d2a */
[----:B------:R-:W-:-:S13]  /*6af0*/  ISETP.GE.AND P5, PT, R3, UR4, PT ;  /* 0x0000000403007c0c */ /* 0x000fda000bfa6270 */
[----:B------:R-:W2:Y:S01]  /*6b00*/  @!P5 LDS.128 R12, [R60+0x15000] ;  /* 0x015000003c0cd984 */ /* 0x000ea20000000c00 */
[----:B------:R-:W-:Y:S02]  /*6b10*/  @!P5 IMAD.SHL.U32 R11, R147, 0x8, RZ ;  /* 0x00000008930bd824 */ /* 0x000fe400078e00ff */
[----:B-1----:R-:W-:Y:S02]  /*6b20*/  @!P5 IMAD.MOV.U32 R36, RZ, RZ, R39 ;  /* 0x000000ffff24d224 */ /* 0x002fe400078e0027 */
[----:B------:R-:W-:Y:S02]  /*6b30*/  @!P5 IMAD.MOV.U32 R37, RZ, RZ, R38 ;  /* 0x000000ffff25d224 */ /* 0x000fe400078e0026 */
[----:B------:R-:W-:-:S05]  /*6b40*/  @!P5 IMAD.WIDE R36, R11, 0x2, R36 ;  /* 0x000000020b24d825 */ /* 0x000fca00078e0224 */
[----:B--2---:R1:W-:Y:S01]  /*6b50*/  @!P5 ST.E.128 desc[UR42][R36.64], R12 ;  /* 0x0000000c2400d985 */ /* 0x0043e2000c101d2a */
[----:B------:R-:W-:-:S13]  /*6b60*/  ISETP.GE.AND P5, PT, R4, UR4, PT ;  /* 0x0000000404007c0c */ /* 0x000fda000bfa6270 */
[----:B------:R-:W2:Y:S01]  /*6b70*/  @!P5 LDS.128 R12, [R61+0x17000] ;  /* 0x017000003d0cd984 */ /* 0x000ea20000000c00 */
[----:B------:R-:W-:Y:S01]  /*6b80*/  @!P5 SHF.L.U32 R11, R150, 0x3, RZ ;  /* 0x00000003960bd819 */ /* 0x000fe200000006ff */
[----:B-1----:R-:W-:Y:S02]  /*6b90*/  @!P5 IMAD.MOV.U32 R36, RZ, RZ, R39 ;  /* 0x000000ffff24d224 */ /* 0x002fe400078e0027 */
[----:B------:R-:W-:Y:S02]  /*6ba0*/  @!P5 IMAD.MOV.U32 R37, RZ, RZ, R38 ;  /* 0x000000ffff25d224 */ /* 0x000fe400078e0026 */
[----:B------:R-:W-:-:S05]  /*6bb0*/  @!P5 IMAD.WIDE R36, R11, 0x2, R36 ;  /* 0x000000020b24d825 */ /* 0x000fca00078e0224 */
[----:B--2---:R1:W-:Y:S01]  /*6bc0*/  @!P5 ST.E.128 desc[UR42][R36.64], R12 ;  /* 0x0000000c2400d985 */ /* 0x0043e2000c101d2a */
[----:B------:R-:W-:-:S03]  /*6bd0*/  ISETP.GE.AND P5, PT, R136, UR4, PT ;  /* 0x0000000488007c0c */ /* 0x000fc6000bfa6270 */
[----:B------:R-:W2:Y:S10]  /*6be0*/  @!P4 LDS.128 R12, [R60+0x17000] ;  /* 0x017000003c0cc984 */ /* 0x000eb40000000c00 */
[----:B-1----:R-:W-:-:S04]  /*6bf0*/  @!P5 LEA R36, P6, R136, R39, 0x1 ;  /* 0x000000278824d211 */ /* 0x002fc800078c08ff */
[----:B------:R-:W-:Y:S01]  /*6c00*/  @!P5 LEA.HI.X R37, R136, R38, R152, 0x1, P6 ;  /* 0x000000268825d211 */ /* 0x000fe200030f0c98 */
[----:B--2---:R-:W-:Y:S04]  /*6c10*/  @!P4 ST.E.128 desc[UR42][R34.64], R12 ;  /* 0x0000000c2200c985 */ /* 0x004fe8000c101d2a */
[----:B------:R-:W1:Y:S04]  /*6c20*/  @!P3 LDS.128 R12, [R61+0x19000] ;  /* 0x019000003d0cb984 */ /* 0x000e680000000c00 */
[----:B-1----:R-:W-:Y:S04]  /*6c30*/  @!P3 ST.E.128 desc[UR42][R32.64], R12 ;  /* 0x0000000c2000b985 */ /* 0x002fe8000c101d2a */
[----:B------:R-:W1:Y:S04]  /*6c40*/  @!P5 LDS.128 R12, [R60+0x19000] ;  /* 0x019000003c0cd984 */ /* 0x000e680000000c00 */
[----:B-1----:R4:W-:Y:S02]  /*6c50*/  @!P5 ST.E.128 desc[UR42][R36.64], R12 ;  /* 0x0000000c2400d985 */ /* 0x0029e4000c101d2a */
.L_x_10439:
[----:B------:R-:W-:Y:S05]  /*6c60*/  BSYNC B0 ;  /* 0x0000000000007941 */ /* 0x000fea0003800000 */
.L_x_10430:
[----:B------:R-:W5:Y:S01]  /*6c70*/  S2R R11, SR_TID.X ;  /* 0x00000000000b7919 */ /* 0x000f620000002100 */
[----:B------:R-:W-:Y:S01]  /*6c80*/  @!PT LDS RZ, [RZ] ;  /* 0x00000000fffff984 */ /* 0x000fe20000000800 */
[----:B------:R-:W-:Y:S01]  /*6c90*/  @!PT LDS RZ, [RZ] ;  /* 0x00000000fffff984 */ /* 0x000fe20000000800 */
[----:B------:R-:W-:Y:S01]  /*6ca0*/  @!PT LDS RZ, [RZ] ;  /* 0x00000000fffff984 */ /* 0x000fe20000000800 */
[----:B------:R-:W-:Y:S01]  /*6cb0*/  @!PT LDS RZ, [RZ] ;  /* 0x00000000fffff984 */ /* 0x000fe20000000800 */
[----:B------:R0:W-:Y:S06]  /*6cc0*/  MEMBAR.ALL.CTA ;  /* 0x0000000000007992 */ /* 0x0001ec0000008000 */
[----:B0-----:R-:W0:Y:S01]  /*6cd0*/  FENCE.VIEW.ASYNC.S ;  /* 0x00000000000073c6 */ /* 0x001e220000000000 */
[----:B------:R-:W-:Y:S05]  /*6ce0*/  WARPSYNC.ALL ;  /* 0x0000000000007948 */ /* 0x000fea0003800000 */
[----:B------:R-:W-:Y:S01]  /*6cf0*/  BSSY B0, `(.L_x_10482) ;  /* 0x0000008000007945 */ /* 0x000fe20003800000 */
[----:B0-----:R0:W-:Y:S01]  /*6d00*/  BAR.SYNC.DEFER_BLOCKING R101, 0x80 ;  /* 0x000200650000751d */ /* 0x0011e20000010000 */
[----:B-----5:R-:W-:-:S13]  /*6d10*/  LOP3.LUT P3, RZ, R11, 0x7f, RZ, 0xc0, !PT ;  /* 0x0000007f0bff7812 */ /* 0x020fda000786c0ff */
[----:B------:R-:W-:-:S05]  /*6d20*/  @!P3 VIADD R11, R31, 0x2d8a0 ;  /* 0x0002d8a01f0bb836 */ /* 0x000fca0000000000 */
[----:B------:R-:W-:-:S04]  /*6d30*/  @!P3 PRMT R11, RZ, 0x654, R11 ;  /* 0x00000654ff0bb816 */ /* 0x000fc8000000000b */
[----:B------:R0:W-:Y:S01]  /*6d40*/  @!P3 SYNCS.ARRIVE.TRANS64.RED.A1T0 RZ, [R11+URZ], RZ ;  /* 0x000000ff0bffb9a7 */ /* 0x0001e2000810043f */
[----:B------:R-:W-:Y:S05]  /*6d50*/  @!P2 BRA `(.L_x_10483) ;  /* 0x000000000004a947 */ /* 0x000fea0003800000 */
[----:B------:R-:W-:Y:S01]  /*6d60*/  BPT.TRAP 0x1 ;  /* 0x000000040000795c */ /* 0x000fe20000300000 */
.L_x_10483:
[----:B------:R-:W-:Y:S05]  /*6d70*/  BSYNC B0 ;  /* 0x0000000000007941 */ /* 0x000fea0003800000 */
.L_x_10482:
[----:B------:R-:W5:Y:S01]  /*6d80*/  SYNCS.PHASECHK.TRANS64.TRYWAIT P2, [R31+URZ+0x2d8b0], R79 ;  /* 0x02d8b04f1f0075a7 */ /* 0x000f62000804017f */
[----:B------:R-:W-:Y:S04]  /*6d90*/  BSSY B0, `(.L_x_10484) ;  /* 0x0000002000007945 */ /* 0x000fe80003800000 */
[----:B-----5:R-:W-:Y:S05]  /*6da0*/  @!P2 BRA `(.L_x_10485) ;  /* 0x0000013c00c8a947 */ /* 0x020fea0003800000 */
.L_x_10710:
[----:B------:R-:W-:Y:S05]  /*6db0*/  BSYNC B0 ;  /* 0x0000000000007941 */ /* 0x000fea0003800000 */
.L_x_10484:
[----:B------:R-:W-:Y:S01]  /*6dc0*/  ULDC.64 UR4, c[0x0][0x328] ;  /* 0x0000ca0000047ab9 */ /* 0x000fe20000000a00 */
[----:B------:R-:W-:Y:S01]  /*6dd0*/  ULDC.64 UR6, c[0x0][0x318] ;  /* 0x0000c60000067ab9 */ /* 0x000fe20000000a00 */
[----:B------:R-:W-:Y:S01]  /*6de0*/  IMAD R76, R76, UR4, RZ ;  /* 0x000000044c4c7c24 */ /* 0x000fe2000f8e02ff */
[----:B------:R-:W-:Y:S01]  /*6df0*/  BSSY B0, `(.L_x_10486) ;  /* 0x0000033000007945 */ /* 0x000fe20003800000 */
[----:B-1234-:R-:W-:-:S04]  /*6e00*/  IMAD.WIDE.U32 R12, R75, UR4, RZ ;  /* 0x000000044b0c7c25 */ /* 0x01efc8000f8e00ff */
        /* <DEDUP_REMOVED lines=10> */
[----:B0-----:R-:W-:-:S04]  /*6eb0*/  LEA R11, P2, R12, UR6, 0x1 ;  /* 0x000000060c0b7c11 */ /* 0x001fc8000f8408ff */
[----:B------:R-:W-:Y:S01]  /*6ec0*/  LEA.HI.X R12, R12, UR7, R13, 0x1, P2 ;  /* 0x000000070c0c7c11 */ /* 0x000fe200090f0c0d */
[----:B------:R0:W1:Y:S01]  /*6ed0*/  SHFL.IDX PT, R36, R11, RZ, 0x1e1f ;  /* 0x001e1fff0b247589 */ /* 0x00006200000e0000 */
[----:B------:R-:W-:-:S03]  /*6ee0*/  ISETP.GT.AND P2, PT, R78, R139, PT ;  /* 0x0000008b4e00720c */ /* 0x000fc60003f44270 */
[----:B------:R0:W2:Y:S10]  /*6ef0*/  SHFL.IDX PT, R37, R12, RZ, 0x1e1f ;  /* 0x001e1fff0c257589 */ /* 0x0000b400000e0000 */
[----:B0-----:R-:W-:Y:S05]  /*6f00*/  @!P2 BRA `(.L_x_10487) ;  /* 0x000000000084a947 */ /* 0x001fea0003800000 */
[----:B------:R-:W-:Y:S02]  /*6f10*/  ULDC UR4, c[0x0][0x2f4] ;  /* 0x0000bd0000047ab9 */ /* 0x000fe40000000800 */
        /* <DEDUP_REMOVED lines=32> */
.L_x_10487:
[----:B------:R-:W-:Y:S05]  /*7120*/  BSYNC B0 ;  /* 0x0000000000007941 */ /* 0x000fea0003800000 */
.L_x_10486:
[----:B------:R-:W-:Y:S01]  /*7130*/  @!PT LDS RZ, [RZ] ;  /* 0x00000000fffff984 */ /* 0x000fe20000000800 */
[----:B------:R-:W-:Y:S01]  /*7140*/  @!PT LDS RZ, [RZ] ;  /* 0x00000000fffff984 */ /* 0x000fe20000000800 */
[----:B------:R-:W-:Y:S01]  /*7150*/  @!PT LDS RZ, [RZ] ;  /* 0x00000000fffff984 */ /* 0x000fe20000000800 */
[----:B------:R-:W-:Y:S01]  /*7160*/  @!PT LDS RZ, [RZ] ;  /* 0x00000000fffff984 */ /* 0x000fe20000000800 */
[----:B------:R3:W-:Y:S06]  /*7170*/  MEMBAR.ALL.CTA ;  /* 0x0000000000007992 */ /* 0x0007ec0000008000 */
[----:B---3--:R-:W3:Y:S01]  /*7180*/  FENCE.VIEW.ASYNC.S ;  /* 0x00000000000073c6 */ /* 0x008ee20000000000 */
[----:B------:R-:W-:Y:S02]  /*7190*/  VIADD R18, R18, 0x1 ;  /* 0x0000000112127836 */ /* 0x000fe40000000000 */
[----:B------:R-:W-:Y:S01]  /*71a0*/  @!P3 VIADD R31, R31, 0x2d8c0 ;  /* 0x0002d8c01f1fb836 */ /* 0x000fe20000000000 */
[----:B---3--:R3:W-:Y:S02]  /*71b0*/  BAR.SYNC.DEFER_BLOCKING R101, 0x80 ;  /* 0x000200650000751d */ /* 0x0087e40000010000 */
[----:B------:R-:W-:-:S02]  /*71c0*/  ISETP.NE.AND P2, PT, R18, 0x2, PT ;  /* 0x000000021200780c */ /* 0x000fc40003f45270 */
[----:B------:R-:W-:Y:S02]  /*71d0*/  @!P3 PRMT R31, RZ, 0x654, R31 ;  /* 0x00000654ff1fb816 */ /* 0x000fe4000000001f */
[----:B------:R-:W-:Y:S02]  /*71e0*/  SEL R11, RZ, 0x1, P2 ;  /* 0x00000001ff0b7807 */ /* 0x000fe40001000000 */
[----:B------:R-:W-:Y:S02]  /*71f0*/  SEL R18, R18, RZ, P2 ;  /* 0x000000ff12127207 */ /* 0x000fe40001000000 */
[----:B------:R-:W-:Y:S01]  /*7200*/  LOP3.LUT R138, R138, R11, RZ, 0x3c, !PT ;  /* 0x0000000b8a8a7212 */ /* 0x000fe200078e3cff */
[----:B------:R3:W-:Y:S01]  /*7210*/  @!P3 SYNCS.ARRIVE.TRANS64.RED.A1T0 RZ, [R31+URZ], RZ ;  /* 0x000000ff1fffb9a7 */ /* 0x0007e2000810043f */
[----:B------:R-:W-:Y:S05]  /*7220*/  @P1 BRA `(.L_x_10488) ;  /* 0xffffffb400e01947 */ /* 0x000fea000383ffff */
[----:B0-----:R-:W0:Y:S01]  /*7230*/  S2R R12, SR_TID.X ;  /* 0x00000000000c7919 */ /* 0x001e220000002100 */
[----:B------:R-:W-:Y:S02]  /*7240*/  PLOP3.LUT P0, PT, PT, PT, PT, 0x8, 0x0 ;  /* 0x000000000000781c */ /* 0x000fe40003f0e170 */
[----:B0-----:R-:W-:-:S04]  /*7250*/  SHF.R.U32.HI R12, RZ, 0x7, R12 ;  /* 0x00000007ff0c7819 */ /* 0x001fc8000001160c */
[----:B------:R-:W-:-:S13]  /*7260*/  ISETP.NE.AND P4, PT, R12, 0x1, PT ;  /* 0x000000010c00780c */ /* 0x000fda0003f85270 */
[----:B------:R-:W-:Y:S06]  /*7270*/  @!P4 BAR.ARV 0x9, 0x100 ;  /* 0x024400000000cb1d */ /* 0x000fec0000002000 */
.L_x_10425:
[----:B------:R-:W-:Y:S01]  /*7280*/  MOV R88, RZ ;  /* 0x000000ff00587202 */ /* 0x000fe20000000f00 */
[----:B------:R-:W-:Y:S06]  /*7290*/  @P0 BRA `(.L_x_10489) ;  /* 0x00000000000c0947 */ /* 0x000fec0003800000 */
[----:B------:R-:W4:Y:S01]  /*72a0*/  FENCE.VIEW.ASYNC.G ;  /* 0x00000000000073c6 */ /* 0x000f220000000100 */
[----:B------:R-:W-:Y:S05]  /*72b0*/  WARPSYNC.ALL ;  /* 0x0000000000007948 */ /* 0x000fea0003800000 */
[----:B----4-:R-:W-:Y:S06]  /*72c0*/  BAR.ARV 0xc, 0x200 ;  /* 0x0308000000007b1d */ /* 0x010fec0000002000 */
.L_x_10489:
[----:B------:R-:W-:Y:S01]  /*72d0*/  LOP3.LUT P0, RZ, R19, 0x8, RZ, 0xc0, !PT ;  /* 0x0000000813ff7812 */ /* 0x000fe2000780c0ff */
[----:B------:R-:W-:-:S12]  /*72e0*/  BSSY B0, `(.L_x_10490) ;  /* 0x0000020000007945 */ /* 0x000fd80003800000 */
[----:B------:R-:W-:Y:S05]  /*72f0*/  @!P0 BRA `(.L_x_10491) ;  /* 0x0000000000788947 */ /* 0x000fea0003800000 */
[----:B------:R-:W4:Y:S01]  /*7300*/  LDL R0, [R1+0x58] ;  /* 0x0000580001007983 */ /* 0x000f220000100800 */
[----:B------:R-:W-:Y:S01]  /*7310*/  ULDC UR4, c[0x0][0x9f0] ;  /* 0x00027c0000047ab9 */ /* 0x000fe20000000800 */
[----:B----4-:R-:W-:-:S04]  /*7320*/  ISETP.NE.AND P0, PT, R0, RZ, PT ;  /* 0x000000ff0000720c */ /* 0x010fc80003f05270 */
[----:B------:R-:W-:-:S04]  /*7330*/  SEL R9, R0, UR4, P0 ;  /* 0x0000000400097c07 */ /* 0x000fc80008000000 */
[-C--:B------:R-:W-:Y:S02]  /*7340*/  IABS R6, R9.reuse ;  /* 0x0000000900067213 */ /* 0x080fe40000000000 */
[----:B------:R-:W-:Y:S02]  /*7350*/  IADD3 R0, R99, -0x1, R9 ;  /* 0xffffffff63007810 */ /* 0x000fe40007ffe009 */
[----:B------:R-:W4:Y:S01]  /*7360*/  I2F.RP R3, R6 ;  /* 0x0000000600037306 */ /* 0x000f220000209400 */
[-C--:B------:R-:W-:Y:S02]  /*7370*/  IABS R10, R9.reuse ;  /* 0x00000009000a7213 */ /* 0x080fe40000000000 */
[----:B------:R-:W-:Y:S02]  /*7380*/  IABS R8, R0 ;  /* 0x0000000000087213 */ /* 0x000fe40000000000 */
[----:B------:R-:W-:-:S04]  /*7390*/  LOP3.LUT R0, R0, R9, RZ, 0x3c, !PT ;  /* 0x0000000900007212 */ /* 0x000fc800078e3cff */
[----:B------:R-:W-:Y:S01]  /*73a0*/  ISETP.GE.AND P2, PT, R0, RZ, PT ;  /* 0x000000ff0000720c */ /* 0x000fe20003f46270 */
[----:B----4-:R-:W4:Y:S02]  /*73b0*/  MUFU.RCP R3, R3 ;  /* 0x0000000300037308 */ /* 0x010f240000001000 */
[----:B----4-:R-:W-:Y:S02]  /*73c0*/  VIADD R4, R3, 0xffffffe ;  /* 0x0ffffffe03047836 */ /* 0x010fe40000000000 */
[----:B------:R-:W-:-:S04]  /*73d0*/  IMAD.MOV R3, RZ, RZ, -R10 ;  /* 0x000000ffff037224 */ /* 0x000fc800078e0a0a */
[----:B------:R4:W0:Y:S02]  /*73e0*/  F2I.FTZ.U32.TRUNC.NTZ R5, R4 ;  /* 0x0000000400057305 */ /* 0x000824000021f000 */
[----:B----4-:R-:W-:Y:S02]  /*73f0*/  IMAD.MOV.U32 R4, RZ, RZ, RZ ;  /* 0x000000ffff047224 */ /* 0x010fe400078e00ff */
[----:B0-----:R-:W-:-:S04]  /*7400*/  IMAD.MOV R7, RZ, RZ, -R5 ;  /* 0x000000ffff077224 */ /* 0x001fc800078e0a05 */
        /* <DEDUP_REMOVED lines=11> */
[----:B------:R-:W-:-:S05]  /*74c0*/  @!P1 LOP3.LUT R5, RZ, R9, RZ, 0x33, !PT ;  /* 0x00000009ff059212 */ /* 0x000fca00078e33ff */
[----:B------:R-:W-:-:S07]  /*74d0*/  IMAD.MOV.U32 R88, RZ, RZ, R5 ;  /* 0x000000ffff587224 */ /* 0x000fce00078e0005 */
.L_x_10491:
[----:B------:R-:W-:Y:S05]  /*74e0*/  BSYNC B0 ;  /* 0x0000000000007941 */ /* 0x000fea0003800000 */
.L_x_10490:
[----:B------:R-:W4:Y:S01]  /*74f0*/  LDL R0, [R1+0x74] ;  /* 0x0000740001007983 */ /* 0x000f220000100800 */
        /* <DEDUP_REMOVED lines=17> */
[----:B-12---:R-:W-:-:S02]  /*7610*/  CS2R R36, SRZ ;  /* 0x0000000000247805 */ /* 0x006fc4000001ff00 */
        /* <DEDUP_REMOVED lines=8> */
[----:B----4-:R-:W-:-:S05]  /*76a0*/  IMAD R0, R0, R88, RZ ;  /* 0x0000005800007224 */ /* 0x010fca00078e02ff */
[----:B------:R1:W-:Y:S01]  /*76b0*/  STL [R1+0x3c], R0 ;  /* 0x00003c0001007387 */ /* 0x0003e20000100800 */
[----:B------:R-:W-:-:S04]  /*76c0*/  VIADDMNMX R88, R0, R88, R99, PT ;  /* 0x0000005800587246 */ /* 0x000fc80003800163 */
[----:B------:R-:W-:-:S13]  /*76d0*/  ISETP.GT.AND P1, PT, R88, R0, PT ;  /* 0x000000005800720c */ /* 0x000fda0003f24270 */
[----:B-1----:R-:W-:Y:S05]  /*76e0*/  @!P1 BRA `(.L_x_10492) ;  /* 0x0000009000e89947 */ /* 0x002fea0003800000 */
[----:B------:R-:W1:Y:S01]  /*76f0*/  S2R R0, SR_TID.X ;  /* 0x0000000000007919 */ /* 0x000e620000002100 */
[----:B------:R-:W-:Y:S01]  /*7700*/  UMOV UR4, 0xffffffff ;  /* 0xffffffff00047882 */ /* 0x000fe20000000000 */
[----:B-1----:R-:W-:-:S05]  /*7710*/  VIADD R40, R0, 0xffffff80 ;  /* 0xffffff8000287836 */ /* 0x002fca0000000000 */
[----:B------:R-:W-:-:S04]  /*7720*/  SHF.R.S32.HI R41, RZ, 0x1f, R40 ;  /* 0x0000001fff297819 */ /* 0x000fc80000011428 */
[----:B------:R-:W-:-:S04]  /*7730*/  LEA.HI R13, R41, R40, RZ, 0x7 ;  /* 0x00000028290d7211 */ /* 0x000fc800078f38ff */
[----:B------:R-:W-:Y:S01]  /*7740*/  SHF.R.S32.HI R13, RZ, 0x7, R13 ;  /* 0x00000007ff0d7819 */ /* 0x000fe2000001140d */
[----:B------:R-:W-:Y:S06]  /*7750*/  BRA.DIV UR4, `(.L_x_10493) ;  /* 0x0000013604707947 */ /* 0x000fec000b800000 */
[----:B------:R-:W1:Y:S04]  /*7760*/  SHFL.IDX PT, R0, R13, RZ, 0x1f ;  /* 0x00001fff0d007589 */ /* 0x000e6800000e0000 */
[----:B-1----:R1:W-:Y:S02]  /*7770*/  STL [R1+0x40], R0 ;  /* 0x0000400001007387 */ /* 0x0023e40000100800 */
.L_x_10713:
[----:B------:R-:W1:Y:S01]  /*7780*/  LDL R3, [R1+0x40] ;  /* 0x0000400001037983 */ /* 0x000e620000100800 */
[----:B------:R-:W-:Y:S01]  /*7790*/  BSSY B6, `(.L_x_10494) ;  /* 0x000001b000067945 */ /* 0x000fe20003800000 */
[----:B-1----:R-:W-:-:S05]  /*77a0*/  IMAD.HI R0, R3, 0x55555556, RZ ;  /* 0x5555555603007827 */ /* 0x002fca00078e02ff */
[----:B------:R-:W-:-:S05]  /*77b0*/  LEA.HI R44, R0, R0, RZ, 0x1 ;  /* 0x00000000002c7211 */ /* 0x000fca00078f08ff */
[----:B------:R-:W-:Y:S02]  /*77c0*/  IMAD R44, R44, -0x3, R3 ;  /* 0xfffffffd2c2c7824 */ /* 0x000fe400078e0203 */
[----:B------:R-:W-:-:S05]  /*77d0*/  VIADD R3, R2, 0x21800 ;  /* 0x0002180002037836 */ /* 0x000fca0000000000 */
[----:B------:R-:W-:Y:S02]  /*77e0*/  LEA R0, R44, R3, 0xd ;  /* 0x000000032c007211 */ /* 0x000fe400078e68ff */
[----:B------:R-:W-:Y:S02]  /*77f0*/  LOP3.LUT P0, RZ, R3, 0x3ff, RZ, 0xc0, !PT ;  /* 0x000003ff03ff7812 */ /* 0x000fe4000780c0ff */
[----:B------:R-:W-:-:S04]  /*7800*/  SHF.R.U32.HI R0, RZ, 0x4, R0 ;  /* 0x00000004ff007819 */ /* 0x000fc80000011600 */
[----:B------:R-:W-:-:S05]  /*7810*/  LOP3.LUT R0, R0, 0x3fff, RZ, 0xc0, !PT ;  /* 0x00003fff00007812 */ /* 0x000fca00078ec0ff */
[----:B------:R1:W-:Y:S02]  /*7820*/  STL [R1+0x48], R0 ;  /* 0x0000480001007387 */ /* 0x0003e40000100800 */
[----:B------:R-:W-:Y:S05]  /*7830*/  @!P0 BRA `(.L_x_10495) ;  /* 0x0000000000408947 */ /* 0x000fea0003800000 */
[----:B0-----:R-:W-:Y:S01]  /*7840*/  MOV R14, 0x0 ;  /* 0x00000000000e7802 */ /* 0x001fe20000000f00 */
        /* <DEDUP_REMOVED lines=14> */
[----:B01-3-5:R-:W-:Y:S05]  /*7930*/  CALL.ABS.NOINC R14 ;  /* 0x000000000e007343 */ /* 0x02bfea0003c00000 */
.L_x_10495:
[----:B------:R-:W-:Y:S05]  /*7940*/  BSYNC B6 ;  /* 0x0000000000067941 */ /* 0x000fea0003800000 */
.L_x_10494:
        /* <DEDUP_REMOVED lines=8> */
[----:B------:R2:W4:Y:S03]  /*79d0*/  SYNCS.PHASECHK.TRANS64.TRYWAIT P0, [R2+URZ+0x2d800], R3 ;  /* 0x02d80003020075a7 */ /* 0x000526000800017f */
[----:B----4-:R-:W-:Y:S05]  /*79e0*/  @!P0 NANOSLEEP.SYNCS 0x989680 ;  /* 0x009896800000895d */ /* 0x010fea0003900000 */
[----:B------:R-:W4:Y:S01]  /*79f0*/  @!P0 SYNCS.PHASECHK.TRANS64 P0, [R2+URZ+0x2d800], R3 ;  /* 0x02d80003020085a7 */ /* 0x000f22000800007f */
[----:B------:R-:W-:Y:S04]  /*7a00*/  BSSY B0, `(.L_x_10497) ;  /* 0x0000006000007945 */ /* 0x000fe80003800000 */
[----:B----4-:R-:W-:Y:S05]  /*7a10*/  @P0 BRA `(.L_x_10498) ;  /* 0x0000000000100947 */ /* 0x010fea0003800000 */
.L_x_10499:
[----:B----4-:R4:W0:Y:S02]  /*7a20*/  SYNCS.PHASECHK.TRANS64.TRYWAIT P0, [R2+URZ+0x2d800], R3 ;  /* 0x02d80003020075a7 */ /* 0x010824000800017f */
[----:B0-----:R-:W-:Y:S05]  /*7a30*/  @!P0 NANOSLEEP.SYNCS 0x989680 ;  /* 0x009896800000895d */ /* 0x001fea0003900000 */
[----:B------:R-:W0:Y:S02]  /*7a40*/  @!P0 SYNCS.PHASECHK.TRANS64 P0, [R2+URZ+0x2d800], R3 ;  /* 0x02d80003020085a7 */ /* 0x000e24000800007f */
[----:B0-----:R-:W-:Y:S05]  /*7a50*/  @!P0 BRA `(.L_x_10499) ;  /* 0xfffffffc00f08947 */ /* 0x001fea000383ffff */
.L_x_10498:
[----:B------:R-:W-:Y:S05]  /*7a60*/  BSYNC B0 ;  /* 0x0000000000007941 */ /* 0x000fea0003800000 */
.L_x_10497:
[----:B------:R-:W-:Y:S05]  /*7a70*/  BRA `(.L_x_10500) ;  /* 0x00000038008c7947 */ /* 0x000fea0003800000 */
.L_x_10496:
[----:B-1---5:R-:W-:Y:S01]  /*7a80*/  SHF.R.S32.HI R0, RZ, 0x1f, R95 ;  /* 0x0000001fff007819 */ /* 0x022fe2000001145f */
        /* <DEDUP_REMOVED lines=14> */
[----:B------:R-:W-:Y:S02]  /*7b70*/  LEA R39, P1, R6, UR6, 0x1 ;  /* 0x0000000606277c11 */ /* 0x000fe4000f8208ff */
[----:B------:R-:W-:Y:S02]  /*7b80*/  IADD3 R37, R37, R7, RZ ;  /* 0x0000000725257210 */ /* 0x000fe40007ffe0ff */
[----:B------:R-:W-:Y:S02]  /*7b90*/  LEA.HI.X R25, R4, UR5, R25, 0x1, P0 ;  /* 0x0000000504197c11 */ /* 0x000fe400080f0c19 */
[----:B------:R-:W-:Y:S01]  /*7ba0*/  LEA.HI.X R37, R6, UR7, R37, 0x1, P1 ;  /* 0x0000000706257c11 */ /* 0x000fe200088f0c25 */
[----:B------:R-:W-:Y:S06]  /*7bb0*/  @!P2 BRA `(.L_x_10501) ;  /* 0x000000000040a947 */ /* 0x000fec0003800000 */
        /* <DEDUP_REMOVED lines=15> */
[----:B0--3--:R-:W-:Y:S05]  /*7cb0*/  CALL.ABS.NOINC R14 ;  /* 0x000000000e007343 */ /* 0x009fea0003c00000 */
.L_x_10501:
[----:B------:R-:W-:Y:S01]  /*7cc0*/  ULDC.U8 UR4, c[0x0][0x410] ;  /* 0x0001040000047ab9 */ /* 0x000fe20000000000 */
[----:B------:R-:W-:Y:S01]  /*7cd0*/  BSSY B0, `(.L_x_10502) ;  /* 0x0000375000007945 */ /* 0x000fe20003800000 */
[----:B------:R-:W-:Y:S01]  /*7ce0*/  ISETP.NE.AND P0, PT, RZ, UR4, PT ;  /* 0x00000004ff007c0c */ /* 0x000fe2000bf05270 */
[----:B------:R-:W-:-:S12]  /*7cf0*/  IMAD R6, R97, 0xc0, R139 ;  /* 0x000000c061067824 */ /* 0x000fd800078e028b */
[----:B------:R-:W-:Y:S05]  /*7d00*/  @!P0 BRA `(.L_x_10503) ;  /* 0x0000001800f48947 */ /* 0x000fea0003800000 */
[----:B------:R-:W-:-:S03]  /*7d10*/  UMOV UR4, 0xffffffff ;  /* 0xffffffff00047882 */ /* 0x000fc60000000000 */
[----:B------:R-:W-:Y:S05]  /*7d20*/  BRA.DIV UR4, `(.L_x_10504) ;  /* 0x0000013204247947 */ /* 0x000fea000b800000 */
[----:B------:R1:W2:Y:S04]  /*7d30*/  SHFL.IDX PT, R3, R25, RZ, 0x1e1f ;  /* 0x001e1fff19037589 */ /* 0x0002a800000e0000 */
[----:B------:R1:W4:Y:S04]  /*7d40*/  SHFL.IDX PT, R38, R24, RZ, 0x1e1f ;  /* 0x001e1fff18267589 */ /* 0x00032800000e0000 */
[----:B------:R1:W0:Y:S04]  /*7d50*/  SHFL.IDX PT, R0, R37, RZ, 0x1e1f ;  /* 0x001e1fff25007589 */ /* 0x00022800000e0000 */
[----:B------:R-:W0:Y:S02]  /*7d60*/  SHFL.IDX PT, R39, R39, RZ, 0x1e1f ;  /* 0x001e1fff27277589 */ /* 0x000e2400000e0000 */
.L_x_10719:
[----:B------:R-:W-:Y:S01]  /*7d70*/  ULDC UR4, c[0x0][0x448] ;  /* 0x0001120000047ab9 */ /* 0x000fe20000000800 */
[----:B------:R-:W-:Y:S01]  /*7d80*/  BSSY B1, `(.L_x_10505) ;  /* 0x000005d000017945 */ /* 0x000fe20003800000 */
[----:B------:R-:W-:Y:S01]  /*7d90*/  IMAD R42, R100, UR4, RZ ;  /* 0x00000004642a7c24 */ /* 0x000fe2000f8e02ff */
[----:B------:R-:W-:Y:S02]  /*7da0*/  CS2R R34, SRZ ;  /* 0x0000000000227805 */ /* 0x000fe4000001ff00 */
[----:B---3--:R-:W-:Y:S02]  /*7db0*/  CS2R R30, SRZ ;  /* 0x00000000001e7805 */ /* 0x008fe4000001ff00 */
[----:B------:R-:W-:Y:S02]  /*7dc0*/  CS2R R26, SRZ ;  /* 0x00000000001a7805 */ /* 0x000fe4000001ff00 */
[----:B------:R-:W-:Y:S02]  /*7dd0*/  CS2R R20, SRZ ;  /* 0x0000000000147805 */ /* 0x000fe4000001ff00 */
[----:B------:R-:W-:Y:S01]  /*7de0*/  ISETP.GE.AND P0, PT, R6, R42, PT ;  /* 0x0000002a0600720c */ /* 0x000fe20003f06270 */
[----:B------:R-:W-:Y:S01]  /*7df0*/  IMAD R42, R97, -0xc0, R42 ;  /* 0xffffff40612a7824 */ /* 0x000fe200078e022a */
[----:B------:R-:W-:-:S02]  /*7e00*/  CS2R R12, SRZ ;  /* 0x00000000000c7805 */ /* 0x000fc4000001ff00 */
[----:B------:R-:W-:Y:S02]  /*7e10*/  CS2R R8, SRZ ;  /* 0x0000000000087805 */ /* 0x000fe4000001ff00 */
[----:B-1----:R-:W-:Y:S02]  /*7e20*/  CS2R R36, SRZ ;  /* 0x0000000000247805 */ /* 0x002fe4000001ff00 */
[----:B------:R-:W-:Y:S02]  /*7e30*/  CS2R R32, SRZ ;  /* 0x0000000000207805 */ /* 0x000fe4000001ff00 */
[----:B0-----:R-:W-:Y:S02]  /*7e40*/  CS2R R28, SRZ ;  /* 0x00000000001c7805 */ /* 0x001fe4000001ff00 */
[----:B------:R-:W-:Y:S02]  /*7e50*/  CS2R R24, SRZ ;  /* 0x0000000000187805 */ /* 0x000fe4000001ff00 */
[----:B------:R-:W-:-:S02]  /*7e60*/  CS2R R14, SRZ ;  /* 0x00000000000e7805 */ /* 0x000fc4000001ff00 */
[----:B------:R-:W-:Y:S01]  /*7e70*/  CS2R R10, SRZ ;  /* 0x00000000000a7805 */ /* 0x000fe2000001ff00 */
[----:B------:R-:W-:Y:S06]  /*7e80*/  @P0 BRA `(.L_x_10506) ;  /* 0x0000000400300947 */ /* 0x000fec0003800000 */
[----:B------:R-:W3:Y:S01]  /*7e90*/  LDL R47, [R1+0x28] ;  /* 0x00002800012f7983 */ /* 0x000ee20000100800 */
[----:B------:R-:W-:-:S03]  /*7ea0*/  ULDC UR4, c[0x0][0x3f4] ;  /* 0x0000fd0000047ab9 */ /* 0x000fc60000000800 */
[----:B------:R-:W2:Y:S04]  /*7eb0*/  LDL R46, [R1+0x20] ;  /* 0x00002000012e7983 */ /* 0x000ea80000100800 */
[----:B------:R-:W4:Y:S04]  /*7ec0*/  LDL R45, [R1+0x24] ;  /* 0x00002400012d7983 */ /* 0x000f280000100800 */
[----:B------:R-:W4:Y:S01]  /*7ed0*/  LDL R43, [R1+0x2c] ;  /* 0x00002c00012b7983 */ /* 0x000f220000100800 */
[C---:B------:R-:W-:Y:S01]  /*7ee0*/  ISETP.GE.AND P0, PT, R155.reuse, UR4, PT ;  /* 0x000000049b007c0c */ /* 0x040fe2000bf06270 */
[----:B------:R-:W-:Y:S01]  /*7ef0*/  IMAD.SHL.U32 R7, R155, 0x2, RZ ;  /* 0x000000029b077824 */ /* 0x000fe200078e00ff */
[----:B------:R-:W-:-:S02]  /*7f00*/  SHF.R.S32.HI R8, RZ, 0x1f, R155 ;  /* 0x0000001fff087819 */ /* 0x000fc4000001149b */
[----:B------:R-:W-:Y:S02]  /*7f10*/  CS2R R36, SRZ ;  /* 0x0000000000247805 */ /* 0x000fe4000001ff00 */
[----:B------:R-:W-:Y:S02]  /*7f20*/  CS2R R34, SRZ ;  /* 0x0000000000227805 */ /* 0x000fe4000001ff00 */
[----:B------:R-:W-:Y:S02]  /*7f30*/  CS2R R32, SRZ ;  /* 0x0000000000207805 */ /* 0x000fe4000001ff00 */
[C---:B---3--:R-:W-:Y:S01]  /*7f40*/  ISETP.GE.AND P3, PT, R47.reuse, UR4, PT ;  /* 0x000000042f007c0c */ /* 0x048fe2000bf66270 */
[C---:B------:R-:W-:Y:S01]  /*7f50*/  IMAD.SHL.U32 R24, R47.reuse, 0x2, RZ ;  /* 0x000000022f187824 */ /* 0x040fe200078e00ff */
[----:B------:R-:W-:Y:S02]  /*7f60*/  SHF.R.S32.HI R4, RZ, 0x1f, R47 ;  /* 0x0000001fff047819 */ /* 0x000fe4000001142f */
[C---:B--2---:R-:W-:Y:S01]  /*7f70*/  ISETP.GE.AND P2, PT, R46.reuse, UR4, PT ;  /* 0x000000042e007c0c */ /* 0x044fe2000bf46270 */
[----:B------:R-:W-:Y:S01]  /*7f80*/  IMAD.SHL.U32 R14, R46, 0x2, RZ ;  /* 0x000000022e0e7824 */ /* 0x000fe200078e00ff */
[----:B------:R-:W-:-:S02]  /*7f90*/  SHF.L.U64.HI R4, R47, 0x1, R4 ;  /* 0x000000012f047819 */ /* 0x000fc40000010204 */
[C---:B----4-:R-:W-:Y:S02]  /*7fa0*/  ISETP.GE.AND P1, PT, R45.reuse, UR4, PT ;  /* 0x000000042d007c0c */ /* 0x050fe4000bf26270 */
[----:B------:R-:W-:Y:S02]  /*7fb0*/  SHF.R.S32.HI R5, RZ, 0x1f, R46 ;  /* 0x0000001fff057819 */ /* 0x000fe4000001142e */
[----:B------:R-:W-:Y:S01]  /*7fc0*/  SHF.L.U32 R10, R45, 0x1, RZ ;  /* 0x000000012d0a7819 */ /* 0x000fe200000006ff */
[----:B------:R-:W-:Y:S01]  /*7fd0*/  IMAD.SHL.U32 R30, R43, 0x2, RZ ;  /* 0x000000022b1e7824 */ /* 0x000fe200078e00ff */
[-C--:B------:R-:W-:Y:S02]  /*7fe0*/  @!P3 IADD3 R26, P4, R38, R24.reuse, RZ ;  /* 0x00000018261ab210 */ /* 0x080fe40007f9e0ff */
[----:B------:R-:W-:Y:S02]  /*7ff0*/  @!P3 IADD3 R24, P5, R39, R24, RZ ;  /* 0x000000182718b210 */ /* 0x000fe40007fbe0ff */
[----:B------:R-:W-:Y:S01]  /*8000*/  SHF.L.U64.HI R5, R46, 0x1, R5 ;  /* 0x000000012e057819 */ /* 0x000fe20000010205 */
[--C-:B------:R-:W-:Y:S01]  /*8010*/  @!P3 IMAD.X R27, R3, 0x1, R4.reuse, P4 ;  /* 0x00000001031bb824 */ /* 0x100fe200020e0604 */
[-C--:B------:R-:W-:Y:S01]  /*8020*/  @!P2 IADD3 R20, P4, R38, R14.reuse, RZ ;  /* 0x0000000e2614a210 */ /* 0x080fe20007f9e0ff */
[----:B------:R-:W-:Y:S01]  /*8030*/  @!P3 IMAD.X R25, R0, 0x1, R4, P5 ;  /* 0x000000010019b824 */ /* 0x000fe200028e0604 */
[----:B------:R-:W-:-:S02]  /*8040*/  @!P2 IADD3 R14, P5, R39, R14, RZ ;  /* 0x0000000e270ea210 */ /* 0x000fc40007fbe0ff */
[----:B------:R-:W-:Y:S01]  /*8050*/  SHF.R.S32.HI R6, RZ, 0x1f, R45 ;  /* 0x0000001fff067819 */ /* 0x000fe2000001142d */
[--C-:B------:R-:W-:Y:S01]  /*8060*/  @!P2 IMAD.X R21, R3, 0x1, R5.reuse, P4 ;  /* 0x000000010315a824 */ /* 0x100fe200020e0605 */
[-C--:B------:R-:W-:Y:S01]  /*8070*/  @!P1 IADD3 R12, P4, R38, R10.reuse, RZ ;  /* 0x0000000a260c9210 */ /* 0x080fe20007f9e0ff */
[C---:B------:R-:W-:Y:S01]  /*8080*/  @!P2 IMAD.X R15, R0.reuse, 0x1, R5, P5 ;  /* 0x00000001000fa824 */ /* 0x040fe200028e0605 */
[----:B------:R-:W-:Y:S01]  /*8090*/  SHF.L.U64.HI R6, R45, 0x1, R6 ;  /* 0x000000012d067819 */ /* 0x000fe20000010206 */
[----:B------:R-:W5:Y:S01]  /*80a0*/  @!P3 LD.E.64 R32, desc[UR42][R26.64] ;  /* 0x0000002a1a20b980 */ /* 0x000f62000c101b00 */
[----:B------:R-:W-:Y:S02]  /*80b0*/  @!P1 IADD3 R10, P5, R39, R10, RZ ;  /* 0x0000000a270a9210 */ /* 0x000fe40007fbe0ff */
[----:B------:R-:W-:Y:S02]  /*80c0*/  SHF.L.U64.HI R5, R155, 0x1, R8 ;  /* 0x000000019b057819 */ /* 0x000fe40000010208 */
[----:B------:R-:W-:Y:S01]  /*80d0*/  @!P1 IADD3.X R13, R3, R6, RZ, P4, !PT ;  /* 0x00000006030d9210 */ /* 0x000fe200027fe4ff */
[----:B------:R-:W-:Y:S01]  /*80e0*/  @!P1 IMAD.X R11, R0, 0x1, R6, P5 ;  /* 0x00000001000b9824 */ /* 0x000fe200028e0606 */
[----:B------:R-:W-:-:S02]  /*80f0*/  @!P0 IADD3 R8, P5, R38, R7, RZ ;  /* 0x0000000726088210 */ /* 0x000fc40007fbe0ff */
[----:B------:R-:W-:Y:S02]  /*8100*/  ISETP.GE.AND P4, PT, R142, UR4, PT ;  /* 0x000000048e007c0c */ /* 0x000fe4000bf86270 */
[----:B------:R-:W-:Y:S01]  /*8110*/  SHF.R.S32.HI R31, RZ, 0x1f, R43 ;  /* 0x0000001fff1f7819 */ /* 0x000fe2000001142b */
[----:B------:R-:W-:Y:S01]  /*8120*/  @!P0 IMAD.X R9, R3, 0x1, R5, P5 ;  /* 0x0000000103098824 */ /* 0x000fe200028e0605 */
[----:B------:R-:W-:-:S05]  /*8130*/  @!P0 IADD3 R4, P5, R39, R7, RZ ;  /* 0x0000000727048210 */ /* 0x000fca0007fbe0ff */
[----:B------:R-:W-:Y:S01]  /*8140*/  @!P0 IMAD.X R5, R0, 0x1, R5, P5 ;  /* 0x0000000100058824 */ /* 0x000fe200028e0605 */
[----:B------:R-:W-:-:S03]  /*8150*/  ISETP.GE.AND P5, PT, R43, UR4, PT ;  /* 0x000000042b007c0c */ /* 0x000fc6000bfa6270 */
[----:B------:R-:W-:Y:S01]  /*8160*/  @!P4 MOV R6, R39 ;  /* 0x000000270006c202 */ /* 0x000fe20000000f00 */
[----:B------:R-:W-:Y:S02]  /*8170*/  @!P4 IMAD.MOV.U32 R28, RZ, RZ, R38 ;  /* 0x000000ffff1cc224 */ /* 0x000fe400078e0026 */
[----:B------:R-:W-:Y:S02]  /*8180*/  @!P4 IMAD.MOV.U32 R29, RZ, RZ, R3 ;  /* 0x000000ffff1dc224 */ /* 0x000fe400078e0003 */
[----:B------:R-:W-:Y:S02]  /*8190*/  @!P4 IMAD.MOV.U32 R7, RZ, RZ, R0 ;  /* 0x000000ffff07c224 */ /* 0x000fe400078e0000 */
[----:B------:R-:W-:-:S04]  /*81a0*/  @!P4 IMAD.WIDE R28, R142, 0x2, R28 ;  /* 0x000000028e1cc825 */ /* 0x000fc800078e021c */
[----:B------:R-:W-:Y:S01]  /*81b0*/  @!P4 IMAD.WIDE R6, R142, 0x2, R6 ;  /* 0x000000028e06c825 */ /* 0x000fe200078e0206 */
[----:B------:R-:W5:Y:S01]  /*81c0*/  @!P4 LD.E.64 R36, desc[UR42][R28.64] ;  /* 0x0000002a1c24c980 */ /* 0x000f62000c101b00 */
[----:B------:R-:W-:-:S03]  /*81d0*/  SHF.L.U64.HI R31, R43, 0x1, R31 ;  /* 0x000000012b1f7819 */ /* 0x000fc6000001021f */
[----:B------:R0:W5:Y:S02]  /*81e0*/  @!P4 LD.E.64 R34, desc[UR42][R6.64] ;  /* 0x0000002a0622c980 */ /* 0x000164000c101b00 */
[----:B0-----:R-:W-:-:S05]  /*81f0*/  @!P5 IADD3 R6, P4, R38, R30, RZ ;  /* 0x0000001e2606d210 */ /* 0x001fca0007f9e0ff */
[--C-:B------:R-:W-:Y:S01]  /*8200*/  @!P5 IMAD.X R7, R3, 0x1, R31.reuse, P4 ;  /* 0x000000010307d824 */ /* 0x100fe200020e061f */
[----:B------:R-:W-:Y:S02]  /*8210*/  @!P5 IADD3 R38, P4, R39, R30, RZ ;  /* 0x0000001e2726d210 */ /* 0x000fe40007f9e0ff */
[----:B------:R-:W-:Y:S02]  /*8220*/  CS2R R28, SRZ ;  /* 0x00000000001c7805 */ /* 0x000fe4000001ff00 */
[----:B------:R-:W-:Y:S01]  /*8230*/  CS2R R26, SRZ ;  /* 0x00000000001a7805 */ /* 0x000fe2000001ff00 */
[----:B------:R-:W-:Y:S01]  /*8240*/  @!P5 IMAD.X R39, R0, 0x1, R31, P4 ;  /* 0x000000010027d824 */ /* 0x000fe200020e061f */
[----:B------:R-:W-:Y:S02]  /*8250*/  CS2R R30, SRZ ;  /* 0x00000000001e7805 */ /* 0x000fe4000001ff00 */
[----:B------:R0:W5:Y:S04]  /*8260*/  @!P2 LD.E.64 R28, desc[UR42][R20.64] ;  /* 0x0000002a141ca980 */ /* 0x000168000c101b00 */
[----:B------:R1:W5:Y:S04]  /*8270*/  @!P2 LD.E.64 R26, desc[UR42][R14.64] ;  /* 0x0000002a0e1aa980 */ /* 0x000368000c101b00 */
[----:B------:R2:W5:Y:S01]  /*8280*/  @!P3 LD.E.64 R30, desc[UR42][R24.64] ;  /* 0x0000002a181eb980 */ /* 0x000562000c101b00 */
[----:B0-----:R-:W-:-:S02]  /*8290*/  CS2R R20, SRZ ;  /* 0x0000000000147805 */ /* 0x001fc4000001ff00 */
[----:B-1----:R-:W-:-:S04]  /*82a0*/  CS2R R14, SRZ ;  /* 0x00000000000e7805 */ /* 0x002fc8000001ff00 */
[----:B------:R0:W5:Y:S01]  /*82b0*/  @!P1 LD.E.64 R20, desc[UR42][R10.64] ;  /* 0x0000002a0a149980 */ /* 0x000162000c101b00 */
[----:B--2---:R-:W-:-:S03]  /*82c0*/  CS2R R24, SRZ ;  /* 0x0000000000187805 */ /* 0x004fc6000001ff00 */
[----:B------:R1:W5:Y:S04]  /*82d0*/  @!P0 LD.E.64 R14, desc[UR42][R8.64] ;  /* 0x0000002a080e8980 */ /* 0x000368000c101b00 */
[----:B------:R2:W5:Y:S01]  /*82e0*/  @!P1 LD.E.64 R24, desc[UR42][R12.64] ;  /* 0x0000002a0c189980 */ /* 0x000562000c101b00 */
[----:B0-----:R-:W-:Y:S02]  /*82f0*/  CS2R R10, SRZ ;  /* 0x00000000000a7805 */ /* 0x001fe4000001ff00 */
[----:B-1----:R-:W-:-:S04]  /*8300*/  CS2R R8, SRZ ;  /* 0x0000000000087805 */ /* 0x002fc8000001ff00 */
[----:B------:R0:W5:Y:S01]  /*8310*/  @!P5 LD.E.64 R10, desc[UR42][R6.64] ;  /* 0x0000002a060ad980 */ /* 0x000162000c101b00 */
[----:B--2---:R-:W-:-:S03]  /*8320*/  CS2R R12, SRZ ;  /* 0x00000000000c7805 */ /* 0x004fc6000001ff00 */
[----:B------:R0:W5:Y:S04]  /*8330*/  @!P5 LD.E.64 R8, desc[UR42][R38.64] ;  /* 0x0000002a2608d980 */ /* 0x000168000c101b00 */
[----:B------:R0:W5:Y:S02]  /*8340*/  @!P0 LD.E.64 R12, desc[UR42][R4.64] ;  /* 0x0000002a040c8980 */ /* 0x000164000c101b00 */
.L_x_10506:
[----:B------:R-:W-:Y:S05]  /*8350*/  BSYNC B1 ;  /* 0x0000000000017941 */ /* 0x000fea0003800000 */
.L_x_10505:
[----:B------:R-:W-:Y:S01]  /*8360*/  ULEA.HI UR4, UR37, UR37, URZ, 0x1 ;  /* 0x0000002525047291 */ /* 0x000fe2000f8f083f */
[----:B0----5:R-:W-:Y:S01]  /*8370*/  IMAD.MOV.U32 R4, RZ, RZ, R30 ;  /* 0x000000ffff047224 */ /* 0x021fe200078e001e */
[----:B--2---:R-:W-:Y:S01]  /*8380*/  MOV R3, R35 ;  /* 0x0000002300037202 */ /* 0x004fe20000000f00 */
[----:B------:R-:W-:Y:S01]  /*8390*/  IMAD.MOV.U32 R0, RZ, RZ, R34 ;  /* 0x000000ffff007224 */ /* 0x000fe200078e0022 */
[----:B------:R-:W-:Y:S01]  /*83a0*/  ULOP3.LUT UR4, UR4, 0xfffffffe, URZ, 0xc0, !UPT ;  /* 0xfffffffe04047892 */ /* 0x000fe2000f8ec03f */
[----:B------:R-:W-:Y:S01]  /*83b0*/  IMAD.MOV.U32 R5, RZ, RZ, R27 ;  /* 0x000000ffff057224 */ /* 0x000fe200078e001b */
[----:B------:R-:W-:Y:S01]  /*83c0*/  PRMT R50, R4, 0x5410, R3 ;  /* 0x0000541004327816 */ /* 0x000fe20000000003 */
[----:B------:R-:W-:Y:S01]  /*83d0*/  IMAD.MOV.U32 R4, RZ, RZ, R26 ;  /* 0x000000ffff047224 */ /* 0x000fe200078e001a */
[----:B------:R-:W-:Y:S01]  /*83e0*/  UIADD3 UR4, UR37, -UR4, URZ ;  /* 0x8000000425047290 */ /* 0x000fe2000fffe03f */
[----:B------:R-:W-:Y:S01]  /*83f0*/  PRMT R51, R0, 0x7610, R51 ;  /* 0x0000761000337816 */ /* 0x000fe20000000033 */
[----:B------:R-:W-:Y:S01]  /*8400*/  IMAD.MOV.U32 R0, RZ, RZ, R31 ;  /* 0x000000ffff007224 */ /* 0x000fe200078e001f */
[----:B------:R-:W-:Y:S01]  /*8410*/  PRMT R47, R47, 0x5410, R5 ;  /* 0x000054102f2f7816 */ /* 0x000fe20000000005 */
[----:B------:R-:W-:Y:S01]  /*8420*/  IMAD.MOV.U32 R5, RZ, RZ, R12 ;  /* 0x000000ffff057224 */ /* 0x000fe200078e000c */
[----:B------:R-:W-:Y:S01]  /*8430*/  PRMT R48, R4, 0x7610, R48 ;  /* 0x0000761004307816 */ /* 0x000fe20000000030 */
[----:B------:R-:W-:Y:S01]  /*8440*/  IMAD.U32 R3, RZ, RZ, UR4 ;  /* 0x00000004ff037e24 */ /* 0x000fe2000f8e00ff */
[----:B------:R-:W-:Y:S01]  /*8450*/  PRMT R49, R0, 0x7610, R49 ;  /* 0x0000761000317816 */ /* 0x000fe20000000031 */
[----:B------:R-:W-:Y:S01]  /*8460*/  IMAD.MOV.U32 R4, RZ, RZ, R21 ;  /* 0x000000ffff047224 */ /* 0x000fe200078e0015 */
[----:B------:R-:W-:Y:S01]  /*8470*/  VIMNMX R42, R42, 0xc0, PT ;  /* 0x000000c02a2a7848 */ /* 0x000fe20003fe0100 */
[----:B------:R-:W-:Y:S01]  /*8480*/  IMAD.MOV.U32 R6, RZ, RZ, R13 ;  /* 0x000000ffff067224 */ /* 0x000fe200078e000d */
[----:B------:R-:W-:Y:S01]  /*8490*/  SHF.L.U32 R3, R3, 0x1f, RZ ;  /* 0x0000001f03037819 */ /* 0x000fe200000006ff */
[----:B------:R-:W-:Y:S01]  /*84a0*/  BSSY B1, `(.L_x_10507) ;  /* 0x000001e000017945 */ /* 0x000fe20003800000 */
[----:B------:R-:W-:-:S02]  /*84b0*/  MOV R0, R20 ;  /* 0x0000001400007202 */ /* 0x000fc40000000f00 */
[----:B------:R-:W0:Y:S01]  /*84c0*/  SYNCS.PHASECHK.TRANS64.TRYWAIT P0, [R2+URZ+0x2d800], R3 ;  /* 0x02d80003020075a7 */ /* 0x000e22000800017f */
[----:B------:R-:W-:Y:S02]  /*84d0*/  ISETP.GE.AND P1, PT, R139, R42, PT ;  /* 0x0000002a8b00720c */ /* 0x000fe40003f26270 */
[----:B------:R-:W-:Y:S01]  /*84e0*/  PRMT R45, R0, 0x5410, R4 ;  /* 0x00005410002d7816 */ /* 0x000fe20000000004 */
[----:B------:R-:W-:Y:S01]  /*84f0*/  IMAD.MOV.U32 R0, RZ, RZ, R8 ;  /* 0x000000ffff007224 */ /* 0x000fe200078e0008 */
[----:B------:R-:W-:Y:S01]  /*8500*/  PRMT R42, R5, 0x5410, R6 ;  /* 0x00005410052a7816 */ /* 0x000fe20000000006 */
[----:B------:R-:W-:Y:S01]  /*8510*/  IMAD.MOV.U32 R4, RZ, RZ, R9 ;  /* 0x000000ffff047224 */ /* 0x000fe200078e0009 */
[----:B------:R-:W-:Y:S01]  /*8520*/  MOV R5, R36 ;  /* 0x0000002400057202 */ /* 0x000fe20000000f00 */
[----:B------:R-:W-:-:S03]  /*8530*/  IMAD.MOV.U32 R6, RZ, RZ, R37 ;  /* 0x000000ffff067224 */ /* 0x000fc600078e0025 */
[----:B----4-:R-:W-:Y:S01]  /*8540*/  PRMT R38, R0, 0x5410, R4 ;  /* 0x0000541000267816 */ /* 0x010fe20000000004 */
        /* <DEDUP_REMOVED lines=19> */
.L_x_10720:
[----:B------:R-:W-:Y:S05]  /*8680*/  BSYNC B1 ;  /* 0x0000000000017941 */ /* 0x000fea0003800000 */
.L_x_10507:
[----:B------:R-:W-:Y:S01]  /*8690*/  PRMT R39, R0, 0x5410, R4 ;  /* 0x0000541000277816 */ /* 0x000fe20000000004 */
[----:B------:R-:W-:Y:S06]  /*86a0*/  @P1 BRA `(.L_x_10509) ;  /* 0x0000002c005c1947 */ /* 0x000fec0003800000 */
[----:B------:R-:W2:Y:S01]  /*86b0*/  LDL R54, [R1+0x4c] ;  /* 0x00004c0001367983 */ /* 0x000ea20000100800 */
[----:B------:R-:W1:Y:S03]  /*86c0*/  LDC R4, c[0x0][0x3f4] ;  /* 0x0000fd00ff047b82 */ /* 0x000e660000000800 */
[----:B------:R-:W3:Y:S04]  /*86d0*/  LDL R53, [R1+0x28] ;  /* 0x0000280001357983 */ /* 0x000ee80000100800 */
[----:B------:R-:W4:Y:S04]  /*86e0*/  LDL R52, [R1+0x20] ;  /* 0x0000200001347983 */ /* 0x000f280000100800 */
[----:B------:R-:W5:Y:S04]  /*86f0*/  LDL R7, [R1+0x24] ;  /* 0x0000240001077983 */ /* 0x000f680000100800 */
[----:B------:R-:W5:Y:S01]  /*8700*/  LDL R6, [R1+0x2c] ;  /* 0x00002c0001067983 */ /* 0x000f620000100800 */
[----:B------:R-:W-:Y:S01]  /*8710*/  LEA.HI R40, R41, R40, RZ, 0x2 ;  /* 0x0000002829287211 */ /* 0x000fe200078f10ff */
[----:B------:R-:W-:Y:S03]  /*8720*/  BSSY B1, `(.L_x_10510) ;  /* 0x000003a000017945 */ /* 0x000fe60003800000 */
[----:B------:R-:W-:-:S02]  /*8730*/  SHF.R.S32.HI R0, RZ, 0x2, R40 ;  /* 0x00000002ff007819 */ /* 0x000fc40000011428 */
[----:B0-----:R-:W-:Y:S02]  /*8740*/  SHF.R.S32.HI R3, RZ, 0x1f, R40 ;  /* 0x0000001fff037819 */ /* 0x001fe40000011428 */
[----:B-1----:R-:W-:Y:S02]  /*8750*/  ISETP.GE.AND P6, PT, R142, R4, PT ;  /* 0x000000048e00720c */ /* 0x002fe40003fc6270 */
[----:B------:R-:W-:Y:S02]  /*8760*/  LEA.HI R3, R3, R0, RZ, 0x2 ;  /* 0x0000000003037211 */ /* 0x000fe400078f10ff */
[----:B------:R-:W-:Y:S02]  /*8770*/  ISETP.GE.AND P4, PT, R155, R4, PT ;  /* 0x000000049b00720c */ /* 0x000fe40003f86270 */
[----:B------:R-:W-:-:S05]  /*8780*/  LOP3.LUT R5, R3, 0xfffffffc, RZ, 0xc0, !PT ;  /* 0xfffffffc03057812 */ /* 0x000fca00078ec0ff */
[----:B------:R-:W-:-:S05]  /*8790*/  IMAD.IADD R5, R0, 0x1, -R5 ;  /* 0x0000000100057824 */ /* 0x000fca00078e0a05 */
[----:B------:R-:W-:Y:S02]  /*87a0*/  LOP3.LUT P0, RZ, R5, 0x2, RZ, 0xc0, !PT ;  /* 0x0000000205ff7812 */ /* 0x000fe4000780c0ff */
[----:B--2---:R-:W-:Y:S02]  /*87b0*/  LEA R3, R54, R2, 0x1 ;  /* 0x0000000236037211 */ /* 0x004fe400078e08ff */
[----:B---3--:R-:W-:-:S03]  /*87c0*/  ISETP.GE.AND P1, PT, R53, R4, PT ;  /* 0x000000043500720c */ /* 0x008fc60003f26270 */
[----:B------:R-:W-:Y:S01]  /*87d0*/  VIADD R0, R3, 0x20 ;  /* 0x0000002003007836 */ /* 0x000fe20000000000 */
[-C--:B----4-:R-:W-:Y:S02]  /*87e0*/  ISETP.GE.AND P2, PT, R52, R4.reuse, PT ;  /* 0x000000043400720c */ /* 0x090fe40003f46270 */
[-C--:B-----5:R-:W-:Y:S02]  /*87f0*/  ISETP.GE.AND P3, PT, R7, R4.reuse, PT ;  /* 0x000000040700720c */ /* 0x0a0fe40003f66270 */
[----:B------:R-:W-:Y:S01]  /*8800*/  ISETP.GE.AND P5, PT, R6, R4, PT ;  /* 0x000000040600720c */ /* 0x000fe20003fa6270 */
[----:B------:R-:W-:-:S12]  /*8810*/  @P6 BRA `(.L_x_10511) ;  /* 0x0000000000a86947 */ /* 0x000fd80003800000 */
[----:B------:R-:W0:Y:S01]  /*8820*/  LDS.128 R4, [R3+0xc400] ;  /* 0x00c4000003047984 */ /* 0x000e220000000c00 */
        /* <DEDUP_REMOVED lines=8> */
[----:B0-----:R-:W-:-:S02]  /*88b0*/  HADD2.F32 R36, -RZ, R7.H0_H0 ;  /* 0x20000007ff247230 */ /* 0x001fc40000004100 */
[----:B------:R-:W-:Y:S02]  /*88c0*/  HADD2.F32 R37, -RZ, R7.H1_H1 ;  /* 0x30000007ff257230 */ /* 0x000fe40000004100 */
[--C-:B------:R-:W-:Y:S02]  /*88d0*/  HADD2.F32 R7, -RZ, R4.reuse.H0_H0 ;  /* 0x20000004ff077230 */ /* 0x100fe40000004100 */
[----:B------:R-:W-:Y:S02]  /*88e0*/  HADD2.F32 R4, -RZ, R4.H1_H1 ;  /* 0x30000004ff047230 */ /* 0x000fe40000004100 */
[CC--:B------:R-:W-:Y:S01]  /*88f0*/  FMUL.FTZ R53, R37.reuse, R52.reuse ;  /* 0x0000003425357220 */ /* 0x0c0fe20000410000 */
[----:B------:R-:W-:Y:S01]  /*8900*/  FMUL.FTZ R37, R37, R41 ;  /* 0x0000002925257220 */ /* 0x000fe20000410000 */
[--C-:B------:R-:W-:Y:S02]  /*8910*/  HADD2.F32 R34, -RZ, R6.reuse.H0_H0 ;  /* 0x20000006ff227230 */ /* 0x100fe40000004100 */
[----:B------:R-:W-:Y:S01]  /*8920*/  FMUL.FTZ R54, R4, R51 ;  /* 0x0000003304367220 */ /* 0x000fe20000410000 */
[----:B------:R-:W-:Y:S01]  /*8930*/  FFMA.FTZ R56, R36, R52, R37 ;  /* 0x0000003424387223 */ /* 0x000fe20000010025 */
[----:B------:R-:W-:-:S02]  /*8940*/  HADD2.F32 R35, -RZ, R6.H1_H1 ;  /* 0x30000006ff237230 */ /* 0x000fc40000004100 */
[-C--:B------:R-:W-:Y:S01]  /*8950*/  FMUL.FTZ R52, R4, R40.reuse ;  /* 0x0000002804347220 */ /* 0x080fe20000410000 */
[C---:B------:R-:W-:Y:S01]  /*8960*/  FFMA.FTZ R54, R7.reuse, R40, -R54 ;  /* 0x0000002807367223 */ /* 0x040fe20000010836 */
[--C-:B------:R-:W-:Y:S02]  /*8970*/  HADD2.F32 R6, -RZ, R5.reuse.H0_H0 ;  /* 0x20000005ff067230 */ /* 0x100fe40000004100 */
[----:B------:R-:W-:Y:S01]  /*8980*/  FFMA.FTZ R53, R36, R41, -R53 ;  /* 0x0000002924357223 */ /* 0x000fe20000010835 */
[----:B------:R-:W-:Y:S02]  /*8990*/  HADD2.F32 R40, -RZ, R50.H1_H1 ;  /* 0x30000032ff287230 */ /* 0x000fe40000004100 */
[----:B------:R-:W-:Y:S01]  /*89a0*/  FFMA.FTZ R51, R7, R51, R52 ;  /* 0x0000003307337223 */ /* 0x000fe20000010034 */
[----:B------:R-:W-:Y:S02]  /*89b0*/  HADD2.F32 R5, -RZ, R5.H1_H1 ;  /* 0x30000005ff057230 */ /* 0x000fe40000004100 */
[----:B------:R-:W-:-:S02]  /*89c0*/  HADD2.F32 R36, -RZ, R58.H0_H0 ;  /* 0x2000003aff247230 */ /* 0x000fc40000004100 */
[C---:B------:R-:W-:Y:S01]  /*89d0*/  FMUL.FTZ R41, R35.reuse, R40 ;  /* 0x0000002823297220 */ /* 0x040fe20000410000 */
[----:B------:R-:W-:Y:S02]  /*89e0*/  HADD2.F32 R37, -RZ, R55.H0_H0 ;  /* 0x20000037ff257230 */ /* 0x000fe40000004100 */
[----:B------:R-:W-:Y:S02]  /*89f0*/  HADD2.F32 R4, -RZ, R57.H0_H0 ;  /* 0x20000039ff047230 */ /* 0x000fe40000004100 */
[-C--:B------:R-:W-:Y:S01]  /*8a00*/  FMUL.FTZ R35, R35, R36.reuse ;  /* 0x0000002423237220 */ /* 0x080fe20000410000 */
[C---:B------:R-:W-:Y:S01]  /*8a10*/  FFMA.FTZ R41, R34.reuse, R36, -R41 ;  /* 0x0000002422297223 */ /* 0x040fe20000010829 */
[C---:B------:R-:W-:Y:S01]  /*8a20*/  FMUL.FTZ R7, R5.reuse, R37 ;  /* 0x0000002505077220 */ /* 0x040fe20000410000 */
[----:B------:R-:W-:Y:S01]  /*8a30*/  FMUL.FTZ R52, R5, R4 ;  /* 0x0000000405347220 */ /* 0x000fe20000410000 */
[----:B------:R-:W-:Y:S02]  /*8a40*/  FFMA.FTZ R34, R34, R40, R35 ;  /* 0x0000002822227223 */ /* 0x000fe40000010023 */
[----:B------:R-:W-:Y:S01]  /*8a50*/  FFMA.FTZ R5, R6, R4, -R7 ;  /* 0x0000000406057223 */ /* 0x000fe20000010807 */
[----:B------:R-:W-:Y:S01]  /*8a60*/  F2FP.F16.F32.PACK_AB R7, R56, R53 ;  /* 0x000000353807723e */ /* 0x000fe200000000ff */
[----:B------:R-:W-:Y:S01]  /*8a70*/  FFMA.FTZ R52, R6, R37, R52 ;  /* 0x0000002506347223 */ /* 0x000fe20000010034 */
[----:B------:R-:W-:-:S02]  /*8a80*/  F2FP.F16.F32.PACK_AB R4, R51, R54 ;  /* 0x000000363304723e */ /* 0x000fc400000000ff */
[----:B------:R-:W-:Y:S02]  /*8a90*/  F2FP.F16.F32.PACK_AB R6, R34, R41 ;  /* 0x000000292206723e */ /* 0x000fe400000000ff */
[----:B------:R-:W-:-:S05]  /*8aa0*/  F2FP.F16.F32.PACK_AB R5, R52, R5 ;  /* 0x000000053405723e */ /* 0x000fca00000000ff */
[----:B------:R0:W-:Y:S02]  /*8ab0*/  STS.128 [R3+0xc400], R4 ;  /* 0x00c4000403007388 */ /* 0x0001e40000000c00 */
.L_x_10511:
[----:B------:R-:W-:Y:S05]  /*8ac0*/  BSYNC B1 ;  /* 0x0000000000017941 */ /* 0x000fea0003800000 */
.L_x_10510:
[----:B------:R-:W-:Y:S01]  /*8ad0*/  BSSY B1, `(.L_x_10512) ;  /* 0x000002d000017945 */ /* 0x000fe20003800000 */
[----:B------:R-:W-:-:S03]  /*8ae0*/  @P0 VIADD R0, R3, 0xffffffe0 ;  /* 0xffffffe003000836 */ /* 0x000fc60000000000 */
[----:B------:R-:W-:Y:S05]  /*8af0*/  @P1 BRA `(.L_x_10513) ;  /* 0x0000000000a81947 */ /* 0x000fea0003800000 */
[----:B0-----:R-:W0:Y:S01]  /*8b00*/  LDS.128 R4, [R0+0xc400] ;  /* 0x00c4000000047984 */ /* 0x001e220000000c00 */
[----:B------:R-:W-:Y:S01]  /*8b10*/  SHF.R.U32.HI R36, RZ, 0x10, R31 ;  /* 0x00000010ff247819 */ /* 0x000fe2000001161f */
[----:B------:R-:W-:Y:S01]  /*8b20*/  HADD2.F32 R34, -RZ, R58.H1_H1 ;  /* 0x3000003aff227230 */ /* 0x000fe20000004100 */
        /* <DEDUP_REMOVED lines=39> */
.L_x_10513:
[----:B------:R-:W-:Y:S05]  /*8da0*/  BSYNC B1 ;  /* 0x0000000000017941 */ /* 0x000fea0003800000 */
.L_x_10512:
[----:B------:R-:W-:Y:S04]  /*8db0*/  BSSY B1, `(.L_x_10514) ;  /* 0x000002c000017945 */ /* 0x000fe80003800000 */
        /* <DEDUP_REMOVED lines=43> */
.L_x_10515:
[----:B------:R-:W-:Y:S05]  /*9070*/  BSYNC B1 ;  /* 0x0000000000017941 */ /* 0x000fea0003800000 */
.L_x_10514:
[----:B------:R-:W-:Y:S04]  /*9080*/  BSSY B1, `(.L_x_10516) ;  /* 0x000002c000017945 */ /* 0x000fe80003800000 */
[----:B------:R-:W-:Y:S05]  /*9090*/  @P3 BRA `(.L_x_10517) ;  /* 0x0000000000a83947 */ /* 0x000fea0003800000 */
[----:B012---:R-:W0:Y:S01]  /*90a0*/  LDS.128 R4, [R0+0xf400] ;  /* 0x00f4000000047984 */ /* 0x007e220000000c00 */
        /* <DEDUP_REMOVED lines=41> */
.L_x_10517:
[----:B------:R-:W-:Y:S05]  /*9340*/  BSYNC B1 ;  /* 0x0000000000017941 */ /* 0x000fea0003800000 */
.L_x_10516:
[----:B------:R-:W-:Y:S04]  /*9350*/  BSSY B1, `(.L_x_10518) ;  /* 0x000002c000017945 */ /* 0x000fe80003800000 */
[----:B------:R-:W-:Y:S05]  /*9360*/  @P4 BRA `(.L_x_10519) ;  /* 0x0000000000a84947 */ /* 0x000fea0003800000 */
[----:B0123--:R-:W0:Y:S01]  /*9370*/  LDS.128 R4, [R3+0x12400] ;  /* 0x0124000003047984 */ /* 0x00fe220000000c00 */
        /* <DEDUP_REMOVED lines=41> */
.L_x_10519:
[----:B------:R-:W-:Y:S05]  /*9610*/  BSYNC B1 ;  /* 0x0000000000017941 */ /* 0x000fea0003800000 */
.L_x_10518:
[----:B------:R-:W-:Y:S05]  /*9620*/  @P5 BRA `(.L_x_10509) ;  /* 0x0000001c007c5947 */ /* 0x000fea0003800000 */
[----:B01234-:R-:W0:Y:S01]  /*9630*/  LDS.128 R4, [R0+0x12400] ;  /* 0x0124000000047984 */ /* 0x01fe220000000c00 */
        /* <DEDUP_REMOVED lines=42> */
.L_x_10503:
[----:B------:R-:W-:-:S03]  /*98e0*/  UMOV UR4, 0xffffffff ;  /* 0xffffffff00047882 */ /* 0x000fc60000000000 */
[----:B------:R-:W-:Y:S05]  /*98f0*/  BRA.DIV UR4, `(.L_x_10520) ;  /* 0x0000011604b87947 */ /* 0x000fea000b800000 */
[----:B------:R1:W2:Y:S04]  /*9900*/  SHFL.IDX PT, R0, R25, RZ, 0x1e1f ;  /* 0x001e1fff19007589 */ /* 0x0002a800000e0000 */
[----:B------:R1:W4:Y:S04]  /*9910*/  SHFL.IDX PT, R3, R24, RZ, 0x1e1f ;  /* 0x001e1fff18037589 */ /* 0x00032800000e0000 */
[----:B------:R-:W0:Y:S04]  /*9920*/  SHFL.IDX PT, R37, R37, RZ, 0x1e1f ;  /* 0x001e1fff25257589 */ /* 0x000e2800000e0000 */
[----:B------:R1:W0:Y:S02]  /*9930*/  SHFL.IDX PT, R38, R39, RZ, 0x1e1f ;  /* 0x001e1fff27267589 */ /* 0x00022400000e0000 */
.L_x_10726:
        /* <DEDUP_REMOVED lines=10> */
[----:B0-----:R-:W-:Y:S02]  /*99e0*/  CS2R R14, SRZ ;  /* 0x00000000000e7805 */ /* 0x001fe4000001ff00 */
[----:B-1----:R-:W-:Y:S02]  /*99f0*/  CS2R R24, SRZ ;  /* 0x0000000000187805 */ /* 0x002fe4000001ff00 */
[----:B------:R-:W-:Y:S02]  /*9a00*/  CS2R R26, SRZ ;  /* 0x00000000001a7805 */ /* 0x000fe4000001ff00 */
[----:B------:R-:W-:Y:S02]  /*9a10*/  CS2R R28, SRZ ;  /* 0x00000000001c7805 */ /* 0x000fe4000001ff00 */
[----:B---3--:R-:W-:Y:S02]  /*9a20*/  CS2R R30, SRZ ;  /* 0x00000000001e7805 */ /* 0x008fe4000001ff00 */
[----:B------:R-:W-:-:S02]  /*9a30*/  CS2R R32, SRZ ;  /* 0x0000000000207805 */ /* 0x000fc4000001ff00 */
[----:B------:R-:W-:Y:S01]  /*9a40*/  CS2R R34, SRZ ;  /* 0x0000000000227805 */ /* 0x000fe2000001ff00 */
[----:B------:R-:W-:Y:S06]  /*9a50*/  @P0 BRA `(.L_x_10522) ;  /* 0x0000000000a00947 */ /* 0x000fec0003800000 */
[C---:B------:R-:W-:Y:S01]  /*9a60*/  VIADD R4, R16.reuse, 0x10 ;  /* 0x0000001010047836 */ /* 0x040fe20000000000 */
[----:B------:R-:W-:Y:S01]  /*9a70*/  ULDC UR4, c[0x0][0x3f4] ;  /* 0x0000fd0000047ab9 */ /* 0x000fe20000000800 */
[C---:B------:R-:W-:Y:S01]  /*9a80*/  VIADD R5, R16.reuse, 0x20 ;  /* 0x0000002010057836 */ /* 0x040fe20000000000 */
[----:B------:R-:W-:Y:S01]  /*9a90*/  ISETP.GE.AND P2, PT, R16, UR4, PT ;  /* 0x0000000410007c0c */ /* 0x000fe2000bf46270 */
[----:B----4-:R-:W-:Y:S01]  /*9aa0*/  IMAD.MOV.U32 R6, RZ, RZ, R3 ;  /* 0x000000ffff067224 */ /* 0x010fe200078e0003 */
[----:B------:R-:W-:Y:S01]  /*9ab0*/  ISETP.GE.AND P3, PT, R4, UR4, PT ;  /* 0x0000000404007c0c */ /* 0x000fe2000bf66270 */
[----:B--2---:R-:W-:Y:S01]  /*9ac0*/  IMAD.MOV.U32 R7, RZ, RZ, R0 ;  /* 0x000000ffff077224 */ /* 0x004fe200078e0000 */
[----:B------:R-:W-:Y:S01]  /*9ad0*/  ISETP.GE.AND P4, PT, R5, UR4, PT ;  /* 0x0000000405007c0c */ /* 0x000fe2000bf86270 */
[----:B------:R-:W-:Y:S01]  /*9ae0*/  IMAD.MOV.U32 R8, RZ, RZ, R38 ;  /* 0x000000ffff087224 */ /* 0x000fe200078e0026 */
[----:B------:R-:W-:Y:S02]  /*9af0*/  MOV R9, R37 ;  /* 0x0000002500097202 */ /* 0x000fe40000000f00 */
[----:B------:R-:W-:-:S02]  /*9b00*/  CS2R R28, SRZ ;  /* 0x00000000001c7805 */ /* 0x000fc4000001ff00 */
[----:B------:R-:W-:Y:S02]  /*9b10*/  CS2R R30, SRZ ;  /* 0x00000000001e7805 */ /* 0x000fe4000001ff00 */
[----:B------:R-:W-:Y:S02]  /*9b20*/  CS2R R10, SRZ ;  /* 0x00000000000a7805 */ /* 0x000fe4000001ff00 */
[----:B------:R-:W-:Y:S02]  /*9b30*/  CS2R R32, SRZ ;  /* 0x0000000000207805 */ /* 0x000fe4000001ff00 */
[----:B------:R-:W-:Y:S02]  /*9b40*/  CS2R R34, SRZ ;  /* 0x0000000000227805 */ /* 0x000fe4000001ff00 */
[----:B------:R-:W-:Y:S01]  /*9b50*/  @!P2 SHF.L.U32 R36, R16, 0x1, RZ ;  /* 0x000000011024a819 */ /* 0x000fe200000006ff */
[----:B------:R-:W-:Y:S02]  /*9b60*/  @!P3 IMAD.SHL.U32 R13, R147, 0x8, RZ ;  /* 0x00000008930db824 */ /* 0x000fe400078e00ff */
[----:B------:R-:W-:Y:S01]  /*9b70*/  @!P4 IMAD.SHL.U32 R39, R150, 0x8, RZ ;  /* 0x000000089627c824 */ /* 0x000fe200078e00ff */
[-C--:B------:R-:W-:Y:S01]  /*9b80*/  @!P2 IADD3 R20, P0, R3, R36.reuse, RZ ;  /* 0x000000240314a210 */ /* 0x080fe20007f1e0ff */
[----:B------:R-:W-:Y:S01]  /*9b90*/  @!P3 IMAD.WIDE R4, R13, 0x2, R6 ;  /* 0x000000020d04b825 */ /* 0x000fe200078e0206 */
[----:B------:R-:W-:-:S02]  /*9ba0*/  @!P2 IADD3 R36, P1, R38, R36, RZ ;  /* 0x000000242624a210 */ /* 0x000fc40007f3e0ff */
        /* <DEDUP_REMOVED lines=19> */
.L_x_10522:
[----:B------:R-:W-:Y:S05]  /*9ce0*/  BSYNC B1 ;  /* 0x0000000000017941 */ /* 0x000fea0003800000 */
.L_x_10521:
[----:B------:R-:W-:Y:S01]  /*9cf0*/  ULEA.HI UR4, UR37, UR37, URZ, 0x1 ;  /* 0x0000002525047291 */ /* 0x000fe2000f8f083f */
[----:B----45:R-:W-:Y:S01]  /*9d00*/  IMAD.MOV.U32 R3, RZ, RZ, R5 ;  /* 0x000000ffff037224 */ /* 0x030fe200078e0005 */
[----:B------:R-:W-:Y:S01]  /*9d10*/  VIMNMX R40, R40, 0xc0, PT ;  /* 0x000000c028287848 */ /* 0x000fe20003fe0100 */
[----:B--2---:R-:W-:Y:S01]  /*9d20*/  IMAD.MOV.U32 R0, RZ, RZ, R4 ;  /* 0x000000ffff007224 */ /* 0x004fe200078e0004 */
[----:B------:R-:W-:Y:S01]  /*9d30*/  ULOP3.LUT UR4, UR4, 0xfffffffe, URZ, 0xc0, !UPT ;  /* 0xfffffffe04047892 */ /* 0x000fe2000f8ec03f */
[----:B-1----:R-:W-:Y:S01]  /*9d40*/  IMAD.MOV.U32 R20, RZ, RZ, R6 ;  /* 0x000000ffff147224 */ /* 0x002fe200078e0006 */
        /* <DEDUP_REMOVED lines=8> */
[----:B------:R-:W-:Y:S01]  /*9dd0*/  IMAD.MOV.U32 R36, RZ, RZ, R13 ;  /* 0x000000ffff247224 */ /* 0x000fe200078e000d */
[----:B------:R-:W-:Y:S01]  /*9de0*/  MOV R3, UR4 ;  /* 0x0000000400037c02 */ /* 0x000fe20008000f00 */
[----:B------:R-:W-:Y:S01]  /*9df0*/  IMAD.MOV.U32 R38, RZ, RZ, R25 ;  /* 0x000000ffff267224 */ /* 0x000fe200078e0019 */
[----:B------:R-:W-:Y:S01]  /*9e00*/  PRMT R57, R0, 0x7610, R57 ;  /* 0x0000761000397816 */ /* 0x000fe20000000039 */
[----:B------:R-:W-:Y:S01]  /*9e10*/  IMAD.MOV.U32 R0, RZ, RZ, R10 ;  /* 0x000000ffff007224 */ /* 0x000fe200078e000a */
[----:B------:R-:W-:Y:S01]  /*9e20*/  SHF.L.U32 R3, R3, 0x1f, RZ ;  /* 0x0000001f03037819 */ /* 0x000fe200000006ff */
[----:B------:R-:W-:Y:S01]  /*9e30*/  IMAD.MOV.U32 R37, RZ, RZ, R24 ;  /* 0x000000ffff257224 */ /* 0x000fe200078e0018 */
[----:B------:R-:W-:Y:S01]  /*9e40*/  PRMT R49, R49, 0x5410, R20 ;  /* 0x0000541031317816 */ /* 0x000fe20000000014 */
[----:B------:R-:W-:Y:S01]  /*9e50*/  IMAD.MOV.U32 R20, RZ, RZ, R11 ;  /* 0x000000ffff147224 */ /* 0x000fe200078e000b */
[----:B------:R-:W0:Y:S01]  /*9e60*/  SYNCS.PHASECHK.TRANS64.TRYWAIT P0, [R2+URZ+0x2d800], R3 ;  /* 0x02d80003020075a7 */ /* 0x000e22000800017f */
[----:B------:R-:W-:Y:S01]  /*9e70*/  MOV R21, R12 ;  /* 0x0000000c00157202 */ /* 0x000fe20000000f00 */
[----:B------:R-:W-:Y:S01]  /*9e80*/  BSSY B1, `(.L_x_10523) ;  /* 0x0000019000017945 */ /* 0x000fe20003800000 */
        /* <DEDUP_REMOVED lines=14> */
[----:B------:R-:W-:Y:S01]  /*9f70*/  PRMT R68, R0, 0x5410, R36 ;  /* 0x0000541000447816 */ /* 0x000fe20000000024 */
[----:B------:R-:W-:Y:S01]  /*9f80*/  IMAD.MOV.U32 R0, RZ, RZ, R30 ;  /* 0x000000ffff007224 */ /* 0x000fe200078e001e */
[----:B------:R-:W-:Y:S01]  /*9f90*/  MOV R37, R32 ;  /* 0x0000002000257202 */ /* 0x000fe20000000f00 */
[----:B------:R-:W-:Y:S01]  /*9fa0*/  IMAD.MOV.U32 R36, RZ, RZ, R31 ;  /* 0x000000ffff247224 */ /* 0x000fe200078e001f */
[----:B------:R-:W-:Y:S02]  /*9fb0*/  ISETP.GE.AND P1, PT, R139, R40, PT ;  /* 0x000000288b00720c */ /* 0x000fe40003f26270 */
[----:B------:R-:W-:Y:S02]  /*9fc0*/  PRMT R45, R37, 0x5410, R38 ;  /* 0x00005410252d7816 */ /* 0x000fe40000000026 */
[----:B------:R-:W-:Y:S01]  /*9fd0*/  PRMT R48, R0, 0x5410, R36 ;  /* 0x0000541000307816 */ /* 0x000fe20000000024 */
[----:B------:R-:W-:-:S02]  /*9fe0*/  IMAD.MOV.U32 R0, RZ, RZ, R34 ;  /* 0x000000ffff007224 */ /* 0x000fc400078e0022 */
[----:B------:R-:W-:Y:S01]  /*9ff0*/  IMAD.MOV.U32 R36, RZ, RZ, R35 ;  /* 0x000000ffff247224 */ /* 0x000fe200078e0023 */
[----:B0-----:R-:W-:Y:S06]  /*a000*/  @!P0 BRA `(.L_x_10524) ;  /* 0x0000011000688947 */ /* 0x001fec0003800000 */
.L_x_10727:
[----:B------:R-:W-:Y:S05]  /*a010*/  BSYNC B1 ;  /* 0x0000000000017941 */ /* 0x000fea0003800000 */
.L_x_10523:
[----:B------:R-:W-:Y:S01]  /*a020*/  PRMT R46, R0, 0x5410, R36 ;  /* 0x00005410002e7816 */ /* 0x000fe20000000024 */
[----:B------:R-:W-:Y:S06]  /*a030*/  @P1 BRA `(.L_x_10509) ;  /* 0x0000001000f81947 */ /* 0x000fec0003800000 */
[----:B0-----:R-:W0:Y:S01]  /*a040*/  LDC R3, c[0x0][0x3f4] ;  /* 0x0000fd00ff037b82 */ /* 0x001e220000000800 */
[C---:B------:R-:W-:Y:S01]  /*a050*/  VIADD R0, R16.reuse, 0x10 ;  /* 0x0000001010007836 */ /* 0x040fe20000000000 */
[----:B------:R-:W-:Y:S01]  /*a060*/  BSSY B1, `(.L_x_10525) ;  /* 0x0000066000017945 */ /* 0x000fe20003800000 */
[C---:B------:R-:W-:Y:S01]  /*a070*/  VIADD R36, R16.reuse, 0x20 ;  /* 0x0000002010247836 */ /* 0x040fe20000000000 */
[-C--:B0-----:R-:W-:Y:S02]  /*a080*/  ISETP.GE.AND P0, PT, R16, R3.reuse, PT ;  /* 0x000000031000720c */ /* 0x081fe40003f06270 */
[-C--:B------:R-:W-:Y:S02]  /*a090*/  ISETP.GE.AND P1, PT, R0, R3.reuse, PT ;  /* 0x000000030000720c */ /* 0x080fe40003f26270 */
[----:B------:R-:W-:-:S09]  /*a0a0*/  ISETP.GE.AND P2, PT, R36, R3, PT ;  /* 0x000000032400720c */ /* 0x000fd20003f46270 */
[----:B------:R-:W-:Y:S05]  /*a0b0*/  @P0 BRA `(.L_x_10526) ;  /* 0x0000000400800947 */ /* 0x000fea0003800000 */
[----:B------:R-:W2:Y:S04]  /*a0c0*/  LDL R37, [R1+0xa0] ;  /* 0x0000a00001257983 */ /* 0x000ea80000100800 */
[----:B------:R-:W3:Y:S01]  /*a0d0*/  LDL R69, [R1+0xcc] ;  /* 0x0000cc0001457983 */ /* 0x000ee20000100800 */
[----:B------:R-:W-:Y:S01]  /*a0e0*/  HADD2.F32 R60, -RZ, R60.H0_H0 ;  /* 0x2000003cff3c7230 */ /* 0x000fe20000004100 */
[----:B------:R-:W-:Y:S01]  /*a0f0*/  SHF.R.U32.HI R54, RZ, 0x10, R25 ;  /* 0x00000010ff367819 */ /* 0x000fe20000011619 */
[----:B------:R-:W-:Y:S01]  /*a100*/  HADD2.F32 R62, -RZ, R62.H0_H0 ;  /* 0x2000003eff3e7230 */ /* 0x000fe20000004100 */
[--C-:B------:R-:W-:Y:S01]  /*a110*/  SHF.R.U32.HI R63, RZ, 0x10, R5.reuse ;  /* 0x00000010ff3f7819 */ /* 0x100fe20000011605 */
[----:B------:R-:W-:Y:S01]  /*a120*/  HADD2.F32 R61, -RZ, R61.H0_H0 ;  /* 0x2000003dff3d7230 */ /* 0x000fe20000004100 */
[----:B------:R-:W-:Y:S01]  /*a130*/  SHF.R.U64 R4, R4, 0x10, R5 ;  /* 0x0000001004047819 */ /* 0x000fe20000001205 */
[----:B------:R-:W-:Y:S01]  /*a140*/  HADD2.F32 R54, -RZ, R54.H0_H0 ;  /* 0x20000036ff367230 */ /* 0x000fe20000004100 */
[--C-:B------:R-:W-:Y:S01]  /*a150*/  SHF.R.U64 R5, R26, 0x10, R27.reuse ;  /* 0x000000101a057819 */ /* 0x100fe2000000121b */
[----:B------:R-:W-:Y:S01]  /*a160*/  HADD2.F32 R63, -RZ, R63.H0_H0 ;  /* 0x2000003fff3f7230 */ /* 0x000fe20000004100 */
[----:B------:R-:W-:-:S02]  /*a170*/  SHF.R.U32.HI R26, RZ, 0x10, R27 ;  /* 0x00000010ff1a7819 */ /* 0x000fc4000001161b */
[--C-:B------:R-:W-:Y:S01]  /*a180*/  SHF.R.U64 R6, R6, 0x10, R7.reuse ;  /* 0x0000001006067819 */ /* 0x100fe20000001207 */
[----:B------:R-:W-:Y:S01]  /*a190*/  HADD2.F32 R5, -RZ, R5.H0_H0 ;  /* 0x20000005ff057230 */ /* 0x000fe20000004100 */
[----:B------:R-:W-:Y:S02]  /*a1a0*/  SHF.R.U32.HI R7, RZ, 0x10, R7 ;  /* 0x00000010ff077819 */ /* 0x000fe40000011607 */
[----:B------:R-:W-:Y:S02]  /*a1b0*/  SHF.R.U64 R24, R24, 0x10, R25 ;  /* 0x0000001018187819 */ /* 0x000fe40000001219 */
[----:B--2---:R-:W-:-:S04]  /*a1c0*/  LEA.HI R0, R3, R37, RZ, 0x1d ;  /* 0x0000002503007211 */ /* 0x004fc800078fe8ff */
[----:B------:R-:W-:-:S04]  /*a1d0*/  SHF.R.S32.HI R37, RZ, 0x1f, R0 ;  /* 0x0000001fff257819 */ /* 0x000fc80000011400 */
[----:B------:R-:W-:Y:S02]  /*a1e0*/  LEA.HI R36, R37, R0, RZ, 0x2 ;  /* 0x0000000025247211 */ /* 0x000fe400078f10ff */
[----:B------:R-:W-:Y:S02]  /*a1f0*/  SHF.L.U32 R37, R0, 0x3, RZ ;  /* 0x0000000300257819 */ /* 0x000fe400000006ff */
[----:B------:R-:W-:Y:S02]  /*a200*/  SHF.R.S32.HI R39, RZ, 0x2, R36 ;  /* 0x00000002ff277819 */ /* 0x000fe40000011424 */
[----:B------:R-:W-:-:S03]  /*a210*/  LOP3.LUT R0, R144, 0x18, R37, 0xf8, !PT ;  /* 0x0000001890007812 */ /* 0x000fc600078ef825 */
[----:B------:R-:W-:Y:S01]  /*a220*/  IMAD R40, R39, 0x1800, R146 ;  /* 0x0000180027287824 */ /* 0x000fe200078e0292 */
[----:B------:R-:W-:Y:S01]  /*a230*/  LOP3.LUT R41, R0, R145, RZ, 0x3c, !PT ;  /* 0x0000009100297212 */ /* 0x000fe200078e3cff */
[----:B---3--:R-:W0:Y:S04]  /*a240*/  LDS.128 R36, [R69] ;  /* 0x0000000045247984 */ /* 0x008e280000000c00 */
[----:B------:R-:W-:-:S04]  /*a250*/  IMAD.IADD R41, R40, 0x1, R41 ;  /* 0x0000000128297824 */ /* 0x000fc800078e0229 */
        /* <DEDUP_REMOVED lines=8> */
[----:B------:R-:W-:Y:S02]  /*a2e0*/  HADD2.F32 R36, -RZ, R36.H1_H1 ;  /* 0x30000024ff247230 */ /* 0x000fe40000004100 */
        /* <DEDUP_REMOVED lines=8> */
[----:B------:R-:W-:Y:S01]  /*a370*/  FFMA.FTZ R41, R55, R62, R66 ;  /* 0x0000003e37297223 */ /* 0x000fe20000010042 */
[----:B------:R-:W-:Y:S02]  /*a380*/  HADD2.F32 R55, -RZ, R67.H0_H0 ;  /* 0x20000043ff377230 */ /* 0x000fe40000004100 */
[-C--:B------:R-:W-:Y:S01]  /*a390*/  FMUL.FTZ R67, R59, R54.reuse ;  /* 0x000000363b437220 */ /* 0x080fe20000410000 */
[----:B------:R-:W-:Y:S01]  /*a3a0*/  FMUL.FTZ R59, R58, R61 ;  /* 0x0000003d3a3b7220 */ /* 0x000fe20000410000 */
[----:B------:R-:W-:Y:S02]  /*a3b0*/  HADD2.F32 R62, -RZ, R57.H1_H1 ;  /* 0x30000039ff3e7230 */ /* 0x000fe40000004100 */
[----:B------:R-:W-:Y:S01]  /*a3c0*/  FFMA.FTZ R54, R56, R54, -R65 ;  /* 0x0000003638367223 */ /* 0x000fe20000010841 */
[-C--:B------:R-:W-:Y:S01]  /*a3d0*/  FMUL.FTZ R60, R58, R55.reuse ;  /* 0x000000373a3c7220 */ /* 0x080fe20000410000 */
[----:B------:R-:W-:Y:S01]  /*a3e0*/  FFMA.FTZ R55, R52, R55, -R59 ;  /* 0x0000003734377223 */ /* 0x000fe2000001083b */
[----:B------:R-:W-:-:S02]  /*a3f0*/  HADD2.F32 R58, -RZ, R68.H0_H0 ;  /* 0x20000044ff3a7230 */ /* 0x000fc40000004100 */
[C---:B------:R-:W-:Y:S01]  /*a400*/  FMUL.FTZ R66, R53.reuse, R62 ;  /* 0x0000003e35427220 */ /* 0x040fe20000410000 */
[----:B------:R-:W-:Y:S02]  /*a410*/  HADD2.F32 R51, -RZ, R43.H0_H0 ;  /* 0x2000002bff337230 */ /* 0x000fe40000004100 */
[----:B------:R-:W-:Y:S01]  /*a420*/  FFMA.FTZ R52, R52, R61, R60 ;  /* 0x0000003d34347223 */ /* 0x000fe2000001003c */
[----:B------:R-:W-:Y:S02]  /*a430*/  HADD2.F32 R64, -RZ, R57.H0_H0 ;  /* 0x20000039ff407230 */ /* 0x000fe40000004100 */
[----:B------:R-:W-:Y:S01]  /*a440*/  FFMA.FTZ R56, R56, R63, R67 ;  /* 0x0000003f38387223 */ /* 0x000fe20000010043 */
[----:B------:R-:W-:Y:S02]  /*a450*/  HADD2.F32 R60, -RZ, R68.H1_H1 ;  /* 0x30000044ff3c7230 */ /* 0x000fe40000004100 */
[-C--:B------:R-:W-:Y:S01]  /*a460*/  FMUL.FTZ R68, R53, R58.reuse ;  /* 0x0000003a35447220 */ /* 0x080fe20000410000 */
[----:B------:R-:W-:Y:S01]  /*a470*/  FFMA.FTZ R53, R27, R58, -R66 ;  /* 0x0000003a1b357223 */ /* 0x000fe20000010842 */
[----:B------:R-:W-:Y:S01]  /*a480*/  FMUL.FTZ R70, R51, R64 ;  /* 0x0000004033467220 */ /* 0x000fe20000410000 */
[----:B------:R-:W-:-:S02]  /*a490*/  HADD2.F32 R43, -RZ, R43.H1_H1 ;  /* 0x3000002bff2b7230 */ /* 0x000fc40000004100 */
[-C--:B------:R-:W-:Y:S01]  /*a4a0*/  FMUL.FTZ R51, R51, R60.reuse ;  /* 0x0000003c33337220 */ /* 0x080fe20000410000 */
[----:B------:R-:W-:Y:S02]  /*a4b0*/  HADD2.F32 R66, -RZ, R7.H0_H0 ;  /* 0x20000007ff427230 */ /* 0x000fe40000004100 */
[----:B------:R-:W-:Y:S01]  /*a4c0*/  FFMA.FTZ R70, R25, R60, -R70 ;  /* 0x0000003c19467223 */ /* 0x000fe20000010846 */
[----:B------:R-:W-:Y:S02]  /*a4d0*/  HADD2.F32 R58, -RZ, R26.H0_H0 ;  /* 0x2000001aff3a7230 */ /* 0x000fe40000004100 */
[----:B------:R-:W-:Y:S01]  /*a4e0*/  FFMA.FTZ R26, R27, R62, R68 ;  /* 0x0000003e1b1a7223 */ /* 0x000fe20000010044 */
        /* <DEDUP_REMOVED lines=11> */
[----:B------:R-:W-:-:S02]  /*a5a0*/  HADD2.F32 R38, -RZ, R38.H1_H1 ;  /* 0x30000026ff267230 */ /* 0x000fc40000004100 */
[C---:B------:R-:W-:Y:S01]  /*a5b0*/  FMUL.FTZ R43, R42.reuse, R27 ;  /* 0x0000001b2a2b7220 */ /* 0x040fe20000410000 */
[----:B------:R-:W-:Y:S01]  /*a5c0*/  FMUL.FTZ R42, R42, R5 ;  /* 0x000000052a2a7220 */ /* 0x000fe20000410000 */
[-C--:B------:R-:W-:Y:S01]  /*a5d0*/  FMUL.FTZ R40, R40, R7.reuse ;  /* 0x0000000728287220 */ /* 0x080fe20000410000 */
[----:B------:R-:W-:Y:S01]  /*a5e0*/  FFMA.FTZ R4, R36, R7, -R39 ;  /* 0x0000000724047223 */ /* 0x000fe20000010827 */
[C---:B------:R-:W-:Y:S01]  /*a5f0*/  FFMA.FTZ R6, R38.reuse, R5, -R43 ;  /* 0x0000000526067223 */ /* 0x040fe2000001082b */
        /* <DEDUP_REMOVED lines=12> */
.L_x_10526:
[----:B------:R-:W-:Y:S05]  /*a6c0*/  BSYNC B1 ;  /* 0x0000000000017941 */ /* 0x000fea0003800000 */
.L_x_10525:
[----:B------:R-:W-:Y:S04]  /*a6d0*/  BSSY B1, `(.L_x_10527) ;  /* 0x000006b000017945 */ /* 0x000fe80003800000 */
[----:B------:R-:W-:Y:S05]  /*a6e0*/  @P1 BRA `(.L_x_10528) ;  /* 0x0000000400a41947 */ /* 0x000fea0003800000 */
[----:B0-----:R-:W2:Y:S01]  /*a6f0*/  LDL R0, [R1+0x20] ;  /* 0x0000200001007983 */ /* 0x001ea20000100800 */
[--C-:B------:R-:W-:Y:S01]  /*a700*/  SHF.R.U64 R28, R28, 0x10, R29.reuse ;  /* 0x000000101c1c7819 */ /* 0x100fe2000000121d */
[--C-:B------:R-:W-:Y:S01]  /*a710*/  HADD2.F32 R43, -RZ, R50.reuse.H1_H1 ;  /* 0x30000032ff2b7230 */ /* 0x100fe20000004100 */
[----:B------:R-:W-:Y:S01]  /*a720*/  SHF.R.U32.HI R52, RZ, 0x10, R29 ;  /* 0x00000010ff347819 */ /* 0x000fe2000001161d */
[----:B------:R-:W-:Y:S01]  /*a730*/  HADD2.F32 R50, -RZ, R50.H0_H0 ;  /* 0x20000032ff327230 */ /* 0x000fe20000004100 */
[--C-:B------:R-:W-:Y:S01]  /*a740*/  SHF.R.U64 R29, R8, 0x10, R9.reuse ;  /* 0x00000010081d7819 */ /* 0x100fe20000001209 */
[--C-:B------:R-:W-:Y:S01]  /*a750*/  HADD2.F32 R54, -RZ, R47.reuse.H0_H0 ;  /* 0x2000002fff367230 */ /* 0x100fe20000004100 */
[----:B------:R-:W-:Y:S01]  /*a760*/  SHF.R.U32.HI R51, RZ, 0x10, R9 ;  /* 0x00000010ff337819 */ /* 0x000fe20000011609 */
[----:B------:R-:W-:Y:S01]  /*a770*/  HADD2.F32 R47, -RZ, R47.H1_H1 ;  /* 0x3000002fff2f7230 */ /* 0x000fe20000004100 */
[----:B------:R-:W-:Y:S01]  /*a780*/  SHF.R.U64 R9, R10, 0x10, R11 ;  /* 0x000000100a097819 */ /* 0x000fe2000000120b */
[----:B------:R-:W-:Y:S01]  /*a790*/  HADD2.F32 R29, -RZ, R29.H0_H0 ;  /* 0x2000001dff1d7230 */ /* 0x000fe20000004100 */
[--C-:B------:R-:W-:Y:S01]  /*a7a0*/  SHF.R.U64 R8, R30, 0x10, R31.reuse ;  /* 0x000000101e087819 */ /* 0x100fe2000000121f */
[----:B------:R-:W-:Y:S01]  /*a7b0*/  HADD2.F32 R51, -RZ, R51.H0_H0 ;  /* 0x20000033ff337230 */ /* 0x000fe20000004100 */
[----:B------:R-:W-:-:S02]  /*a7c0*/  SHF.R.U32.HI R30, RZ, 0x10, R31 ;  /* 0x00000010ff1e7819 */ /* 0x000fc4000001161f */
[----:B------:R-:W-:-:S03]  /*a7d0*/  SHF.R.U32.HI R37, RZ, 0x10, R11 ;  /* 0x00000010ff257819 */ /* 0x000fc6000001160b */
[----:B------:R-:W-:Y:S02]  /*a7e0*/  HADD2.F32 R30, -RZ, R30.H0_H0 ;  /* 0x2000001eff1e7230 */ /* 0x000fe40000004100 */
[----:B--2---:R-:W-:Y:S01]  /*a7f0*/  IMAD.IADD R4, R142, 0x1, R0 ;  /* 0x000000018e047824 */ /* 0x004fe200078e0200 */
[----:B------:R-:W-:-:S04]  /*a800*/  LEA.HI R0, R3, R147, RZ, 0x1d ;  /* 0x0000009303007211 */ /* 0x000fc800078fe8ff */
[----:B------:R-:W-:-:S04]  /*a810*/  SHF.R.S32.HI R5, RZ, 0x1f, R4 ;  /* 0x0000001fff057819 */ /* 0x000fc80000011404 */
[CC--:B------:R-:W-:Y:S02]  /*a820*/  LEA.HI R6, R5.reuse, R4.reuse, RZ, 0x5 ;  /* 0x0000000405067211 */ /* 0x0c0fe400078f28ff */
[----:B------:R-:W-:Y:S02]  /*a830*/  LEA.HI R7, R5, R4, RZ, 0x3 ;  /* 0x0000000405077211 */ /* 0x000fe400078f18ff */
[----:B------:R-:W-:Y:S02]  /*a840*/  SHF.R.S32.HI R5, RZ, 0x1f, R0 ;  /* 0x0000001fff057819 */ /* 0x000fe40000011400 */
[----:B------:R-:W-:Y:S02]  /*a850*/  SHF.R.S32.HI R25, RZ, 0x5, R6 ;  /* 0x00000005ff197819 */ /* 0x000fe40000011406 */
[----:B------:R-:W-:Y:S02]  /*a860*/  LOP3.LUT R6, R144, 0x18, R7, 0xf8, !PT ;  /* 0x0000001890067812 */ /* 0x000fe400078ef807 */
[----:B------:R-:W-:Y:S01]  /*a870*/  LEA.HI R4, R5, R0, RZ, 0x2 ;  /* 0x0000000005047211 */ /* 0x000fe200078f10ff */
[----:B------:R-:W-:Y:S01]  /*a880*/  IMAD.SHL.U32 R5, R0, 0x8, RZ ;  /* 0x0000000800057824 */ /* 0x000fe200078e00ff */
[----:B------:R-:W-:Y:S01]  /*a890*/  LOP3.LUT R6, R6, R145, RZ, 0x3c, !PT ;  /* 0x0000009106067212 */ /* 0x000fe200078e3cff */
[----:B------:R-:W-:Y:S01]  /*a8a0*/  IMAD R25, R25, 0x1800, R146 ;  /* 0x0000180019197824 */ /* 0x000fe200078e0292 */
[----:B------:R-:W-:-:S02]  /*a8b0*/  SHF.R.S32.HI R7, RZ, 0x2, R4 ;  /* 0x00000002ff077819 */ /* 0x000fc40000011404 */
[----:B------:R-:W-:Y:S01]  /*a8c0*/  LOP3.LUT R4, R144, 0x18, R5, 0xf8, !PT ;  /* 0x0000001890047812 */ /* 0x000fe200078ef805 */
[----:B------:R-:W-:Y:S02]  /*a8d0*/  IMAD.IADD R0, R25, 0x1, R6 ;  /* 0x0000000119007824 */ /* 0x000fe400078e0206 */
[----:B------:R-:W-:Y:S01]  /*a8e0*/  IMAD R24, R7, 0x1800, R146 ;  /* 0x0000180007187824 */ /* 0x000fe200078e0292 */
[----:B------:R-:W-:Y:S02]  /*a8f0*/  LOP3.LUT R25, R4, R145, RZ, 0x3c, !PT ;  /* 0x0000009104197212 */ /* 0x000fe400078e3cff */
[----:B------:R-:W-:Y:S02]  /*a900*/  LEA R0, R0, UR38, 0x1 ;  /* 0x0000002600007c11 */ /* 0x000fe4000f8e08ff */
[----:B------:R-:W-:-:S03]  /*a910*/  IADD3 R25, R24, R25, RZ ;  /* 0x0000001918197210 */ /* 0x000fc60007ffe0ff */
        /* <DEDUP_REMOVED lines=9> */
[----:B------:R-:W-:Y:S02]  /*a9b0*/  HADD2.F32 R25, -RZ, R24.H0_H0 ;  /* 0x20000018ff197230 */ /* 0x000fe40000004100 */
[CC--:B------:R-:W-:Y:S01]  /*a9c0*/  FMUL.FTZ R53, R5.reuse, R50.reuse ;  /* 0x0000003205357220 */ /* 0x0c0fe20000410000 */
[-C--:B------:R-:W-:Y:S01]  /*a9d0*/  FMUL.FTZ R55, R5, R43.reuse ;  /* 0x0000002b05377220 */ /* 0x080fe20000410000 */
[----:B------:R-:W-:Y:S02]  /*a9e0*/  HADD2.F32 R41, -RZ, R26.H0_H0 ;  /* 0x2000001aff297230 */ /* 0x000fe40000004100 */
        /* <DEDUP_REMOVED lines=8> */
[C---:B------:R-:W-:Y:S01]  /*aa70*/  FMUL.FTZ R56, R25.reuse, R52 ;  /* 0x0000003419387220 */ /* 0x040fe20000410000 */
[C---:B------:R-:W-:Y:S01]  /*aa80*/  FFMA.FTZ R38, R40.reuse, R43, -R53 ;  /* 0x0000002b28267223 */ /* 0x040fe20000010835 */
[----:B------:R-:W-:Y:S01]  /*aa90*/  FFMA.FTZ R49, R40, R51, R49 ;  /* 0x0000003328317223 */ /* 0x000fe20000010031 */
[-C--:B------:R-:W-:Y:S01]  /*aaa0*/  FMUL.FTZ R25, R25, R50.reuse ;  /* 0x0000003219197220 */ /* 0x080fe20000410000 */
[----:B------:R-:W-:Y:S01]  /*aab0*/  FFMA.FTZ R56, R39, R50, -R56 ;  /* 0x0000003227387223 */ /* 0x000fe20000010838 */
[----:B------:R-:W-:-:S02]  /*aac0*/  HADD2.F32 R40, -RZ, R48.H0_H0 ;  /* 0x20000030ff287230 */ /* 0x000fc40000004100 */
[----:B------:R-:W-:Y:S01]  /*aad0*/  FMUL.FTZ R50, R41, R54 ;  /* 0x0000003629327220 */ /* 0x000fe20000410000 */
[----:B------:R-:W-:Y:S02]  /*aae0*/  HADD2.F32 R48, -RZ, R48.H1_H1 ;  /* 0x30000030ff307230 */ /* 0x000fe40000004100 */
[----:B------:R-:W-:Y:S01]  /*aaf0*/  FFMA.FTZ R39, R39, R52, R25 ;  /* 0x0000003427277223 */ /* 0x000fe20000010019 */
[----:B------:R-:W-:Y:S02]  /*ab00*/  HADD2.F32 R11, -RZ, R7.H0_H0 ;  /* 0x20000007ff0b7230 */ /* 0x000fe40000004100 */
[-C--:B------:R-:W-:Y:S01]  /*ab10*/  FMUL.FTZ R52, R41, R40.reuse ;  /* 0x0000002829347220 */ /* 0x080fe20000410000 */
[----:B------:R-:W-:Y:S01]  /*ab20*/  FFMA.FTZ R50, R31, R40, -R50 ;  /* 0x000000281f327223 */ /* 0x000fe20000010832 */
[----:B------:R-:W-:Y:S02]  /*ab30*/  HADD2.F32 R27, -RZ, R27.H1_H1 ;  /* 0x3000001bff1b7230 */ /* 0x000fe40000004100 */
[----:B------:R-:W-:Y:S01]  /*ab40*/  FMUL.FTZ R58, R42, R47 ;  /* 0x0000002f2a3a7220 */ /* 0x000fe20000410000 */
[----:B------:R-:W-:-:S02]  /*ab50*/  HADD2.F32 R40, -RZ, R37.H0_H0 ;  /* 0x20000025ff287230 */ /* 0x000fc40000004100 */
[----:B------:R-:W-:Y:S01]  /*ab60*/  FMUL.FTZ R42, R42, R48 ;  /* 0x000000302a2a7220 */ /* 0x000fe20000410000 */
[----:B------:R-:W-:Y:S02]  /*ab70*/  HADD2.F32 R7, -RZ, R7.H1_H1 ;  /* 0x30000007ff077230 */ /* 0x000fe40000004100 */
[----:B------:R-:W-:Y:S01]  /*ab80*/  FFMA.FTZ R52, R31, R54, R52 ;  /* 0x000000361f347223 */ /* 0x000fe20000010034 */
[----:B------:R-:W-:Y:S01]  /*ab90*/  FFMA.FTZ R58, R11, R48, -R58 ;  /* 0x000000300b3a7223 */ /* 0x000fe2000001083a */
[----:B------:R-:W-:Y:S02]  /*aba0*/  HADD2.F32 R24, -RZ, R24.H1_H1 ;  /* 0x30000018ff187230 */ /* 0x000fe40000004100 */
[----:B------:R-:W-:Y:S01]  /*abb0*/  FMUL.FTZ R54, R27, R40 ;  /* 0x000000281b367220 */ /* 0x000fe20000410000 */
[----:B------:R-:W-:Y:S02]  /*abc0*/  HADD2.F32 R26, -RZ, R26.H1_H1 ;  /* 0x3000001aff1a7230 */ /* 0x000fe40000004100 */
        /* <DEDUP_REMOVED lines=27> */
.L_x_10528:
[----:B------:R-:W-:Y:S05]  /*ad80*/  BSYNC B1 ;  /* 0x0000000000017941 */ /* 0x000fea0003800000 */
.L_x_10527:
[----:B------:R-:W-:Y:S05]  /*ad90*/  @P2 BRA `(.L_x_10509) ;  /* 0x0000000400a02947 */ /* 0x000fea0003800000 */
[----:B01----:R-:W-:Y:S01]  /*ada0*/  IMAD.IADD R0, R142, 0x1, R155 ;  /* 0x000000018e007824 */ /* 0x003fe200078e029b */
[----:B------:R-:W-:Y:S02]  /*adb0*/  LEA.HI R3, R3, R150, RZ, 0x1d ;  /* 0x0000009603037211 */ /* 0x000fe400078fe8ff */
[----:B------:R-:W-:Y:S02]  /*adc0*/  SHF.R.U64 R25, R12, 0x10, R13 ;  /* 0x000000100c197819 */ /* 0x000fe4000000120d */
[----:B------:R-:W-:Y:S02]  /*add0*/  SHF.R.S32.HI R5, RZ, 0x1f, R0 ;  /* 0x0000001fff057819 */ /* 0x000fe40000011400 */
[----:B------:R-:W-:Y:S01]  /*ade0*/  SHF.R.U64 R12, R34, 0x10, R35 ;  /* 0x00000010220c7819 */ /* 0x000fe20000001223 */
[----:B------:R-:W-:Y:S01]  /*adf0*/  HADD2.F32 R34, -RZ, R20.H1_H1 ;  /* 0x30000014ff227230 */ /* 0x000fe20000004100 */
[CC--:B------:R-:W-:Y:S01]  /*ae00*/  LEA.HI R4, R5.reuse, R0.reuse, RZ, 0x5 ;  /* 0x0000000005047211 */ /* 0x0c0fe200078f28ff */
[----:B------:R-:W-:Y:S01]  /*ae10*/  HADD2.F32 R25, -RZ, R25.H0_H0 ;  /* 0x20000019ff197230 */ /* 0x000fe20000004100 */
[----:B------:R-:W-:-:S02]  /*ae20*/  LEA.HI R5, R5, R0, RZ, 0x3 ;  /* 0x0000000005057211 */ /* 0x000fc400078f18ff */
[----:B------:R-:W-:Y:S02]  /*ae30*/  SHF.R.S32.HI R7, RZ, 0x5, R4 ;  /* 0x00000005ff077819 */ /* 0x000fe40000011404 */
[----:B------:R-:W-:Y:S02]  /*ae40*/  SHF.R.S32.HI R0, RZ, 0x1f, R3 ;  /* 0x0000001fff007819 */ /* 0x000fe40000011403 */
[----:B------:R-:W-:Y:S01]  /*ae50*/  LOP3.LUT R4, R144, 0x18, R5, 0xf8, !PT ;  /* 0x0000001890047812 */ /* 0x000fe200078ef805 */
[----:B------:R-:W-:Y:S01]  /*ae60*/  IMAD R7, R7, 0x1800, R146 ;  /* 0x0000180007077824 */ /* 0x000fe200078e0292 */
[----:B------:R-:W-:Y:S01]  /*ae70*/  LEA.HI R0, R0, R3, RZ, 0x2 ;  /* 0x0000000300007211 */ /* 0x000fe200078f10ff */
[----:B------:R-:W-:Y:S01]  /*ae80*/  IMAD.SHL.U32 R3, R3, 0x8, RZ ;  /* 0x0000000803037824 */ /* 0x000fe200078e00ff */
[----:B------:R-:W-:Y:S02]  /*ae90*/  LOP3.LUT R4, R4, R145, RZ, 0x3c, !PT ;  /* 0x0000009104047212 */ /* 0x000fe400078e3cff */
[----:B------:R-:W-:-:S02]  /*aea0*/  SHF.R.S32.HI R5, RZ, 0x2, R0 ;  /* 0x00000002ff057819 */ /* 0x000fc40000011400 */
[----:B------:R-:W-:Y:S01]  /*aeb0*/  SHF.R.U64 R24, R32, 0x10, R33 ;  /* 0x0000001020187819 */ /* 0x000fe20000001221 */
[----:B------:R-:W-:Y:S01]  /*aec0*/  IMAD.IADD R0, R7, 0x1, R4 ;  /* 0x0000000107007824 */ /* 0x000fe200078e0204 */
[----:B------:R-:W-:Y:S01]  /*aed0*/  LOP3.LUT R4, R144, 0x18, R3, 0xf8, !PT ;  /* 0x0000001890047812 */ /* 0x000fe200078ef803 */
[----:B------:R-:W-:Y:S01]  /*aee0*/  IMAD R3, R5, 0x1800, R146 ;  /* 0x0000180005037824 */ /* 0x000fe200078e0292 */
[----:B------:R-:W-:Y:S01]  /*aef0*/  SHF.R.U32.HI R31, RZ, 0x10, R13 ;  /* 0x00000010ff1f7819 */ /* 0x000fe2000001160d */
[----:B------:R-:W-:Y:S01]  /*af00*/  HADD2.F32 R32, -RZ, R45.H1_H1 ;  /* 0x3000002dff207230 */ /* 0x000fe20000004100 */
[----:B------:R-:W-:Y:S02]  /*af10*/  LOP3.LUT R8, R4, R145, RZ, 0x3c, !PT ;  /* 0x0000009104087212 */ /* 0x000fe400078e3cff */
[----:B------:R-:W-:Y:S01]  /*af20*/  LEA R0, R0, UR38, 0x1 ;  /* 0x0000002600007c11 */ /* 0x000fe2000f8e08ff */
[----:B------:R-:W-:Y:S01]  /*af30*/  HADD2.F32 R31, -RZ, R31.H0_H0 ;  /* 0x2000001fff1f7230 */ /* 0x000fe20000004100 */
[----:B------:R-:W-:Y:S01]  /*af40*/  SHF.R.U32.HI R33, RZ, 0x10, R33 ;  /* 0x00000010ff217819 */ /* 0x000fe20000011621 */
[----:B------:R-:W-:Y:S01]  /*af50*/  IMAD.IADD R3, R3, 0x1, R8 ;  /* 0x0000000103037824 */ /* 0x000fe200078e0208 */
[----:B------:R-:W-:Y:S01]  /*af60*/  SHF.R.U64 R37, R14, 0x10, R15 ;  /* 0x000000100e257819 */ /* 0x000fe2000000120f */
[----:B------:R-:W0:Y:S01]  /*af70*/  LDS.128 R4, [R0] ;  /* 0x0000000000047984 */ /* 0x000e220000000c00 */
[----:B------:R-:W-:-:S02]  /*af80*/  SHF.R.U32.HI R39, RZ, 0x10, R35 ;  /* 0x00000010ff277819 */ /* 0x000fc40000011623 */
[----:B------:R-:W-:Y:S02]  /*af90*/  LEA R3, R3, R2, 0x1 ;  /* 0x0000000203037211 */ /* 0x000fe400078e08ff */
[----:B------:R-:W-:-:S03]  /*afa0*/  SHF.R.U32.HI R35, RZ, 0x10, R15 ;  /* 0x00000010ff237819 */ /* 0x000fc6000001160f */
        /* <DEDUP_REMOVED lines=11> */
[----:B------:R-:W-:Y:S01]  /*b060*/  FMUL.FTZ R33, R28, R31 ;  /* 0x0000001f1c217220 */ /* 0x000fe20000410000 */
[C---:B------:R-:W-:Y:S01]  /*b070*/  FFMA.FTZ R36, R13.reuse, R32, -R36 ;  /* 0x000000200d247223 */ /* 0x040fe20000010824 */
[----:B------:R-:W-:Y:S02]  /*b080*/  HADD2.F32 R32, -RZ, R20.H0_H0 ;  /* 0x20000014ff207230 */ /* 0x000fe40000004100 */
[----:B------:R-:W-:Y:S01]  /*b090*/  FFMA.FTZ R38, R13, R34, R38 ;  /* 0x000000220d267223 */ /* 0x000fe20000010026 */
[----:B------:R-:W-:-:S02]  /*b0a0*/  HADD2.F32 R20, -RZ, R45.H0_H0 ;  /* 0x2000002dff147230 */ /* 0x000fc40000004100 */
[-C--:B------:R-:W-:Y:S01]  /*b0b0*/  FMUL.FTZ R13, R28, R27.reuse ;  /* 0x0000001b1c0d7220 */ /* 0x080fe20000410000 */
[----:B------:R-:W-:Y:S02]  /*b0c0*/  HADD2.F32 R29, -RZ, R10.H0_H0 ;  /* 0x2000000aff1d7230 */ /* 0x000fe40000004100 */
[C---:B------:R-:W-:Y:S01]  /*b0d0*/  FMUL.FTZ R34, R9.reuse, R32 ;  /* 0x0000002009227220 */ /* 0x040fe20000410000 */
[----:B------:R-:W-:Y:S02]  /*b0e0*/  HADD2.F32 R28, -RZ, R21.H0_H0 ;  /* 0x20000015ff1c7230 */ /* 0x000fe40000004100 */
[-C--:B------:R-:W-:Y:S01]  /*b0f0*/  FMUL.FTZ R9, R9, R20.reuse ;  /* 0x0000001409097220 */ /* 0x080fe20000410000 */
[C---:B------:R-:W-:Y:S01]  /*b100*/  FFMA.FTZ R33, R14.reuse, R27, -R33 ;  /* 0x0000001b0e217223 */ /* 0x040fe20000010821 */
[----:B------:R-:W-:Y:S01]  /*b110*/  FFMA.FTZ R31, R14, R31, R13 ;  /* 0x0000001f0e1f7223 */ /* 0x000fe2000001000d */
[----:B------:R-:W-:Y:S02]  /*b120*/  HADD2.F32 R30, -RZ, R11.H0_H0 ;  /* 0x2000000bff1e7230 */ /* 0x000fe40000004100 */
        /* <DEDUP_REMOVED lines=10> */
[----:B------:R-:W-:-:S02]  /*b1d0*/  HADD2.F32 R11, -RZ, R11.H1_H1 ;  /* 0x3000000bff0b7230 */ /* 0x000fc40000004100 */
[-C--:B------:R-:W-:Y:S01]  /*b1e0*/  FMUL.FTZ R30, R30, R5.reuse ;  /* 0x000000051e1e7220 */ /* 0x080fe20000410000 */
        /* <DEDUP_REMOVED lines=35> */
.L_x_10509:
[----:B------:R-:W-:Y:S05]  /*b420*/  BSYNC B0 ;  /* 0x0000000000007941 */ /* 0x000fea0003800000 */
.L_x_10502:
        /* <DEDUP_REMOVED lines=8> */
.L_x_10500:
[----:B01-3--:R-:W-:-:S05]  /*b4b0*/  IMAD.U32 R0, RZ, RZ, UR40 ;  /* 0x00000028ff007e24 */ /* 0x00bfca000f8e00ff */
[----:B------:R-:W-:-:S13]  /*b4c0*/  ISETP.NE.AND P0, PT, R0, 0x3, PT ;  /* 0x000000030000780c */ /* 0x000fda0003f05270 */
[----:B------:R-:W-:Y:S05]  /*b4d0*/  @!P0 BRA `(.L_x_10529) ;  /* 0x0000000000048947 */ /* 0x000fea0003800000 */
[----:B------:R-:W-:Y:S01]  /*b4e0*/  BPT.TRAP 0x1 ;  /* 0x000000040000795c */ /* 0x000fe20000300000 */
.L_x_10529:
[----:B------:R-:W-:Y:S01]  /*b4f0*/  IMAD R8, R140, 0x8, R2 ;  /* 0x000000088c087824 */ /* 0x000fe200078e0202 */
[----:B--2-4-:R-:W-:-:S04]  /*b500*/  SHF.L.U32 R3, R151, 0x1f, RZ ;  /* 0x0000001f97037819 */ /* 0x014fc800000006ff */
[----:B------:R0:W1:Y:S01]  /*b510*/  SYNCS.PHASECHK.TRANS64.TRYWAIT P1, [R8+URZ+0x2d830], R3 ;  /* 0x02d83003080075a7 */ /* 0x000062000802017f */
[----:B------:R-:W-:Y:S05]  /*b520*/  @!P0 BRA `(.L_x_10530) ;  /* 0x0000000000048947 */ /* 0x000fea0003800000 */
[----:B------:R-:W-:Y:S01]  /*b530*/  BPT.TRAP 0x1 ;  /* 0x000000040000795c */ /* 0x000fe20000300000 */
.L_x_10530:
[----:B------:R-:W-:Y:S02]  /*b540*/  VIADD R0, R2, 0x15400 ;  /* 0x0001540002007836 */ /* 0x000fe40000000000 */
[----:B------:R-:W-:-:S03]  /*b550*/  IMAD R44, R44, 0x1000, R2 ;  /* 0x000010002c2c7824 */ /* 0x000fc600078e0202 */
[----:B------:R-:W-:Y:S01]  /*b560*/  SHF.R.U32.HI R0, RZ, 0x4, R0 ;  /* 0x00000004ff007819 */ /* 0x000fe20000011600 */
[----:B------:R-:W-:-:S03]  /*b570*/  VIADD R44, R44, 0xc400 ;  /* 0x0000c4002c2c7836 */ /* 0x000fc60000000000 */
[----:B------:R-:W-:Y:S02]  /*b580*/  LOP3.LUT R0, R0, 0x3fff, RZ, 0xc0, !PT ;  /* 0x00003fff00007812 */ /* 0x000fe400078ec0ff */
[----:B------:R-:W-:Y:S02]  /*b590*/  SHF.R.U32.HI R44, RZ, 0x4, R44 ;  /* 0x00000004ff2c7819 */ /* 0x000fe4000001162c */
[----:B------:R-:W-:Y:S02]  /*b5a0*/  LOP3.LUT R0, R0, 0x10000, RZ, 0xfc, !PT ;  /* 0x0001000000007812 */ /* 0x000fe400078efcff */
[----:B------:R-:W-:-:S03]  /*b5b0*/  LOP3.LUT R44, R44, 0x3fff, RZ, 0xc0, !PT ;  /* 0x00003fff2c2c7812 */ /* 0x000fc600078ec0ff */
[----:B------:R2:W-:Y:S01]  /*b5c0*/  STL [R1+0x44], R0 ;  /* 0x0000440001007387 */ /* 0x0005e20000100800 */
[----:B-1----:R-:W-:Y:S05]  /*b5d0*/  @P1 BRA `(.L_x_10531) ;  /* 0x0000000000081947 */ /* 0x002fea0003800000 */
[----:B------:R-:W1:Y:S02]  /*b5e0*/  SYNCS.PHASECHK.TRANS64.TRYWAIT P1, [R8+URZ+0x2d830], R3 ;  /* 0x02d83003080075a7 */ /* 0x000e64000802017f */
[----:B-1----:R-:W-:Y:S05]  /*b5f0*/  @!P1 BRA `(.L_x_10532) ;  /* 0x000000fc00009947 */ /* 0x002fea0003800000 */
.L_x_10531:
[----:B--2---:R-:W2:Y:S01]  /*b600*/  LDL R0, [R1+0x44] ;  /* 0x0000440001007983 */ /* 0x004ea20000100800 */
[----:B------:R-:W-:Y:S01]  /*b610*/  IMAD.MOV.U32 R149, RZ, RZ, -0x7fffffe0 ;  /* 0x80000020ff957424 */ /* 0x000fe200078e00ff */
[----:B------:R-:W-:Y:S01]  /*b620*/  LOP3.LUT R148, R44, 0x10000, RZ, 0xfc, !PT ;  /* 0x000100002c947812 */ /* 0x000fe200078efcff */
[----:B------:R-:W-:Y:S05]  /*b630*/  WARPSYNC.ALL ;  /* 0x0000000000007948 */ /* 0x000fea0003800000 */
[----:B------:R-:W-:Y:S01]  /*b640*/  MOV R5, 0x80000020 ;  /* 0x8000002000057802 */ /* 0x000fe20000000f00 */
[----:B------:R-:W-:Y:S01]  /*b650*/  WARPGROUP.ARRIVE ;  /* 0x00000000000079c5 */ /* 0x000fe20000000000 */
[C---:B------:R-:W-:Y:S01]  /*b660*/  R2UR UR4, R148.reuse ;  /* 0x00000000940472ca */ /* 0x040fe200000e0000 */
[C---:B------:R-:W-:Y:S01]  /*b670*/  VIADD R20, R148.reuse, 0x2 ;  /* 0x0000000294147836 */ /* 0x040fe20000000000 */
[----:B------:R-:W-:Y:S01]  /*b680*/  R2UR UR7, R5 ;  /* 0x00000000050772ca */ /* 0x000fe200000e0000 */
[----:B------:R-:W-:Y:S01]  /*b690*/  IMAD.MOV.U32 R7, RZ, RZ, -0x7fffffe0 ;  /* 0x80000020ff077424 */ /* 0x000fe200078e00ff */
[----:B------:R-:W-:Y:S01]  /*b6a0*/  R2UR UR5, R149 ;  /* 0x00000000950572ca */ /* 0x000fe200000e0000 */
[----:B------:R-:W-:Y:S01]  /*b6b0*/  IMAD.MOV.U32 R21, RZ, RZ, -0x7fffffe0 ;  /* 0x80000020ff157424 */ /* 0x000fe200078e00ff */
[C---:B------:R-:W-:Y:S01]  /*b6c0*/  IADD3 R12, R148.reuse, 0x302, RZ ;  /* 0x00000302940c7810 */ /* 0x040fe20007ffe0ff */
[----:B------:R-:W-:-:S02]  /*b6d0*/  VIADD R14, R148, 0x300 ;  /* 0x00000300940e7836 */ /* 0x000fc40000000000 */
[----:B------:R-:W-:Y:S01]  /*b6e0*/  IMAD.MOV.U32 R15, RZ, RZ, -0x7fffffe0 ;  /* 0x80000020ff0f7424 */ /* 0x000fe200078e00ff */
[----:B------:R3:W-:Y:S01]  /*b6f0*/  STL.64 [R1+0x18], R20 ;  /* 0x0000181401007387 */ /* 0x0007e20000100a00 */
[----:B------:R-:W-:Y:S02]  /*b700*/  IMAD.MOV.U32 R13, RZ, RZ, -0x7fffffe0 ;  /* 0x80000020ff0d7424 */ /* 0x000fe400078e00ff */
[C---:B------:R-:W-:Y:S01]  /*b710*/  VIADD R10, R148.reuse, 0x600 ;  /* 0x00000600940a7836 */ /* 0x040fe20000000000 */
[----:B------:R3:W-:Y:S01]  /*b720*/  STL.64 [R1+0x10], R14 ;  /* 0x0000100e01007387 */ /* 0x0007e20000100a00 */
[----:B------:R-:W-:Y:S02]  /*b730*/  IMAD.MOV.U32 R11, RZ, RZ, -0x7fffffe0 ;  /* 0x80000020ff0b7424 */ /* 0x000fe400078e00ff */
[----:B------:R-:W-:Y:S01]  /*b740*/  IMAD.MOV.U32 R5, RZ, RZ, -0x7fffffe0 ;  /* 0x80000020ff057424 */ /* 0x000fe200078e00ff */
[----:B------:R3:W-:Y:S01]  /*b750*/  STL.64 [R1+0x8], R12 ;  /* 0x0000080c01007387 */ /* 0x0007e20000100a00 */
[----:B------:R-:W-:-:S02]  /*b760*/  VIADD R156, R148, 0x602 ;  /* 0x00000602949c7836 */ /* 0x000fc40000000000 */
[----:B------:R-:W-:Y:S01]  /*b770*/  IMAD.MOV.U32 R157, RZ, RZ, -0x7fffffe0 ;  /* 0x80000020ff9d7424 */ /* 0x000fe200078e00ff */
[----:B------:R3:W-:Y:S01]  /*b780*/  STL.64 [R1], R10 ;  /* 0x0000000a01007387 */ /* 0x0007e20000100a00 */
[----:B------:R-:W-:Y:S02]  /*b790*/  IMAD.MOV.U32 R135, RZ, RZ, RZ ;  /* 0x000000ffff877224 */ /* 0x000fe400078e00ff */
[----:B--2---:R-:W-:-:S04]  /*b7a0*/  IMAD R4, R140, 0x600, R0 ;  /* 0x000006008c047824 */ /* 0x004fc800078e0200 */
[C---:B------:R-:W-:Y:S01]  /*b7b0*/  VIADD R6, R4.reuse, 0x2 ;  /* 0x0000000204067836 */ /* 0x040fe20000000000 */
[----:B------:R-:W-:-:S13]  /*b7c0*/  R2UR UR6, R4 ;  /* 0x00000000040672ca */ /* 0x000fda00000e0000 */
[----:B------:R-:W-:Y:S01]  /*b7d0*/  HGMMA.64x128x16.F32 R24, gdesc[UR4], RZ, !UPT, gsb0 ;  /* 0x01e00000041879f0 */ /* 0x000fe2000c0008ff */
[----:B------:R-:W-:Y:S02]  /*b7e0*/  R2UR UR6, R6 ;  /* 0x00000000060672ca */ /* 0x000fe400000e0000 */
[----:B------:R-:W-:Y:S01]  /*b7f0*/  R2UR UR7, R7 ;  /* 0x00000000070772ca */ /* 0x000fe200000e0000 */
[----:B------:R-:W-:Y:S01]  /*b800*/  IMAD.MOV.U32 R7, RZ, RZ, -0x7fffffe0 ;  /* 0x80000020ff077424 */ /* 0x000fe200078e00ff */
[----:B------:R-:W-:Y:S02]  /*b810*/  R2UR UR4, R20 ;  /* 0x00000000140472ca */ /* 0x000fe400000e0000 */
[----:B------:R-:W-:Y:S02]  /*b820*/  R2UR UR5, R21 ;  /* 0x00000000150572ca */ /* 0x000fe400000e0000 */
[----:B------:R-:W-:Y:S01]  /*b830*/  IADD3 R6, R4, 0x200, RZ ;  /* 0x0000020004067810 */ /* 0x000fe20007ffe0ff */
[----:B------:R-:W-:-:S02]  /*b840*/  WARPGROUP.DEPBAR.LE gsb0, 0x0 ;  /* 0x00008000000079c5 */ /* 0x000fc40000010000 */
[----:B------:R-:W-:-:S08]  /*b850*/  WARPGROUP.ARRIVE ;  /* 0x00000000000079c5 */ /* 0x000fd00000000000 */
[----:B------:R-:W-:Y:S01]  /*b860*/  HGMMA.64x128x16.F32 R24, gdesc[UR4], R24, gsb0 ;  /* 0x01e00000041879f0 */ /* 0x000fe20008000818 */
[----:B------:R-:W-:Y:S01]  /*b870*/  R2UR UR6, R6 ;  /* 0x00000000060672ca */ /* 0x000fe200000e0000 */
[----:B------:R-:W-:Y:S01]  /*b880*/  VIADD R6, R4, 0x202 ;  /* 0x0000020204067836 */ /* 0x000fe20000000000 */
[----:B------:R-:W-:Y:S01]  /*b890*/  R2UR UR7, R7 ;  /* 0x00000000070772ca */ /* 0x000fe200000e0000 */
[----:B------:R-:W-:Y:S01]  /*b8a0*/  IMAD.MOV.U32 R7, RZ, RZ, -0x7fffffe0 ;  /* 0x80000020ff077424 */ /* 0x000fe200078e00ff */
[----:B------:R-:W-:Y:S02]  /*b8b0*/  R2UR UR4, R14 ;  /* 0x000000000e0472ca */ /* 0x000fe400000e0000 */
[----:B------:R-:W-:Y:S01]  /*b8c0*/  R2UR UR5, R15 ;  /* 0x000000000f0572ca */ /* 0x000fe200000e0000 */
[----:B------:R-:W-:Y:S02]  /*b8d0*/  WARPGROUP.DEPBAR.LE gsb0, 0x0 ;  /* 0x00008000000079c5 */ /* 0x000fe40000010000 */
[----:B------:R-:W-:-:S10]  /*b8e0*/  WARPGROUP.ARRIVE ;  /* 0x00000000000079c5 */ /* 0x000fd40000000000 */
[----:B------:R-:W-:Y:S01]  /*b8f0*/  HGMMA.64x128x16.F32 R24, gdesc[UR4], R24, gsb0 ;  /* 0x01e00000041879f0 */ /* 0x000fe20008000818 */
[----:B------:R-:W-:Y:S01]  /*b900*/  R2UR UR6, R6 ;  /* 0x00000000060672ca */ /* 0x000fe200000e0000 */
[----:B------:R-:W-:Y:S01]  /*b910*/  VIADD R6, R4, 0x400 ;  /* 0x0000040004067836 */ /* 0x000fe20000000000 */
        /* <DEDUP_REMOVED lines=8> */
[----:B------:R-:W-:Y:S02]  /*b9a0*/  R2UR UR6, R6 ;  /* 0x00000000060672ca */ /* 0x000fe400000e0000 */
[----:B------:R-:W-:Y:S02]  /*b9b0*/  R2UR UR7, R7 ;  /* 0x00000000070772ca */ /* 0x000fe400000e0000 */
[----:B------:R-:W-:Y:S02]  /*b9c0*/  R2UR UR4, R10 ;  /* 0x000000000a0472ca */ /* 0x000fe400000e0000 */
[----:B------:R-:W-:Y:S01]  /*b9d0*/  R2UR UR5, R11 ;  /* 0x000000000b0572ca */ /* 0x000fe200000e0000 */
[----:B------:R-:W-:Y:S02]  /*b9e0*/  WARPGROUP.DEPBAR.LE gsb0, 0x0 ;  /* 0x00008000000079c5 */ /* 0x000fe40000010000 */
[----:B------:R-:W-:-:S10]  /*b9f0*/  WARPGROUP.ARRIVE ;  /* 0x00000000000079c5 */ /* 0x000fd40000000000 */
        /* <DEDUP_REMOVED lines=9> */
[----:B---3--:R-:W-:Y:S05]  /*ba90*/  @!P0 BRA `(.L_x_10533) ;  /* 0x0000000000048947 */ /* 0x008fea0003800000 */
[----:B------:R-:W-:Y:S01]  /*baa0*/  BPT.TRAP 0x1 ;  /* 0x000000040000795c */ /* 0x000fe20000300000 */
.L_x_10533:
[----:B------:R-:W2:Y:S01]  /*bab0*/  LDL R0, [R1+0x70] ;  /* 0x0000700001007983 */ /* 0x000ea20000100800 */
[----:B------:R-:W-:-:S03]  /*bac0*/  ULDC UR41, c[0x0][0x988] ;  /* 0x0002620000297ab9 */ /* 0x000fc60000000800 */
[----:B------:R-:W3:Y:S01]  /*bad0*/  LDL R94, [R1+0x30] ;  /* 0x00003000015e7983 */ /* 0x000ee20000100800 */
[----:B01----:R-:W-:Y:S01]  /*bae0*/  VIADD R8, R8, 0x2d840 ;  /* 0x0002d84008087836 */ /* 0x003fe20000000000 */
[----:B------:R-:W-:Y:S02]  /*baf0*/  ULDC UR44, c[0x0][0x988] ;  /* 0x00026200002c7ab9 */ /* 0x000fe40000000800 */
[----:B-----5:R-:W4:Y:S04]  /*bb00*/  LDL R95, [R1+0x50] ;  /* 0x00005000015f7983 */ /* 0x020f280000100800 */
[----:B------:R-:W4:Y:S04]  /*bb10*/  LDL R93, [R1+0x38] ;  /* 0x00003800015d7983 */ /* 0x000f280000100800 */
[----:B------:R-:W4:Y:S01]  /*bb20*/  LDL R92, [R1+0x34] ;  /* 0x00003400015c7983 */ /* 0x000f220000100800 */
[----:B--2---:R-:W-:-:S05]  /*bb30*/  IADD3 R3, R102, 0x80, -R0 ;  /* 0x0000008066037810 */ /* 0x004fca0007ffe800 */
[----:B------:R-:W-:-:S05]  /*bb40*/  IMAD R0, R88, -0x80, R3 ;  /* 0xffffff8058007824 */ /* 0x000fca00078e0203 */
[C---:B------:R-:W-:Y:S02]  /*bb50*/  ISETP.GT.AND P1, PT, R0.reuse, RZ, PT ;  /* 0x000000ff0000720c */ /* 0x040fe40003f24270 */
[C---:B------:R-:W-:Y:S02]  /*bb60*/  ISETP.GT.AND P3, PT, R0.reuse, 0x1, PT ;  /* 0x000000010000780c */ /* 0x040fe40003f64270 */
[----:B------:R-:W-:Y:S02]  /*bb70*/  ISETP.GT.AND P2, PT, R0, 0x8, PT ;  /* 0x000000080000780c */ /* 0x000fe40003f44270 */
        /* <DEDUP_REMOVED lines=8> */
[----:B------:R-:W-:-:S02]  /*bc00*/  FSEL R28, R28, -INF , P2 ;  /* 0xff8000001c1c7808 */ /* 0x000fc40001000000 */
[----:B------:R-:W-:Y:S02]  /*bc10*/  FMNMX.FTZ R3, R24, R25, !PT ;  /* 0x0000001918037209 */ /* 0x000fe40007810000 */
[----:B------:R-:W-:Y:S02]  /*bc20*/  FSEL R30, R30, -INF , P2 ;  /* 0xff8000001e1e7808 */ /* 0x000fe40001000000 */
[----:B------:R-:W-:Y:S02]  /*bc30*/  FSEL R31, R31, -INF , P5 ;  /* 0xff8000001f1f7808 */ /* 0x000fe40002800000 */
[----:B------:R-:W-:Y:S02]  /*bc40*/  FSEL R29, R29, -INF , P5 ;  /* 0xff8000001d1d7808 */ /* 0x000fe40002800000 */
[----:B------:R-:W-:Y:S02]  /*bc50*/  FSEL R34, R34, -INF , P4 ;  /* 0xff80000022227808 */ /* 0x000fe40002000000 */
        /* <DEDUP_REMOVED lines=15> */
[----:B------:R-:W-:Y:S02]  /*bd50*/  FSEL R43, R43, -INF , P4 ;  /* 0xff8000002b2b7808 */ /* 0x000fe40002000000 */
[----:B------:R-:W-:Y:S02]  /*bd60*/  FSEL R41, R41, -INF , P4 ;  /* 0xff80000029297808 */ /* 0x000fe40002000000 */
[----:B------:R-:W-:Y:S02]  /*bd70*/  FSEL R46, R46, -INF , P1 ;  /* 0xff8000002e2e7808 */ /* 0x000fe40000800000 */
[----:B------:R-:W-:-:S02]  /*bd80*/  FSEL R44, R44, -INF , P1 ;  /* 0xff8000002c2c7808 */ /* 0x000fc40000800000 */
[----:B------:R-:W-:Y:S02]  /*bd90*/  FSEL R47, R47, -INF , P3 ;  /* 0xff8000002f2f7808 */ /* 0x000fe40001800000 */
[----:B------:R-:W-:Y:S02]  /*bda0*/  FSEL R45, R45, -INF , P3 ;  /* 0xff8000002d2d7808 */ /* 0x000fe40001800000 */
[----:B------:R-:W-:Y:S02]  /*bdb0*/  FMNMX.FTZ R3, R29, R4, !PT ;  /* 0x000000041d037209 */ /* 0x000fe40007810000 */
[C---:B------:R-:W-:Y:S02]  /*bdc0*/  ISETP.GT.AND P2, PT, R0.reuse, 0x30, PT ;  /* 0x000000300000780c */ /* 0x040fe40003f44270 */
[C---:B------:R-:W-:Y:S02]  /*bdd0*/  ISETP.GT.AND P5, PT, R0.reuse, 0x31, PT ;  /* 0x000000310000780c */ /* 0x040fe40003fa4270 */
[----:B------:R-:W-:-:S02]  /*bde0*/  ISETP.GT.AND P4, PT, R0, 0x38, PT ;  /* 0x000000380000780c */ /* 0x000fc40003f84270 */
[C---:B------:R-:W-:Y:S02]  /*bdf0*/  ISETP.GT.AND P1, PT, R0.reuse, 0x39, PT ;  /* 0x000000390000780c */ /* 0x040fe40003f24270 */
[----:B------:R-:W-:Y:S02]  /*be00*/  ISETP.GT.AND P3, PT, R0, 0x40, PT ;  /* 0x000000400000780c */ /* 0x000fe40003f64270 */
[----:B------:R-:W-:Y:S02]  /*be10*/  FMNMX.FTZ R4, R32, R3, !PT ;  /* 0x0000000320047209 */ /* 0x000fe40007810000 */
[----:B------:R-:W-:Y:S02]  /*be20*/  FSEL R50, R50, -INF , P2 ;  /* 0xff80000032327808 */ /* 0x000fe40001000000 */
        /* <DEDUP_REMOVED lines=9> */
[C---:B------:R-:W-:Y:S02]  /*bec0*/  ISETP.GT.AND P2, PT, R0.reuse, 0x41, PT ;  /* 0x000000410000780c */ /* 0x040fe40003f44270 */
[C---:B------:R-:W-:Y:S02]  /*bed0*/  ISETP.GT.AND P5, PT, R0.reuse, 0x48, PT ;  /* 0x000000480000780c */ /* 0x040fe40003fa4270 */
[C---:B------:R-:W-:Y:S02]  /*bee0*/  ISETP.GT.AND P4, PT, R0.reuse, 0x49, PT ;  /* 0x000000490000780c */ /* 0x040fe40003f84270 */
[C---:B------:R-:W-:Y:S02]  /*bef0*/  ISETP.GT.AND P1, PT, R0.reuse, 0x50, PT ;  /* 0x000000500000780c */ /* 0x040fe40003f24270 */
[----:B------:R-:W-:-:S02]  /*bf00*/  ISETP.GT.AND P3, PT, R0, 0x51, PT ;  /* 0x000000510000780c */ /* 0x000fc40003f64270 */
        /* <DEDUP_REMOVED lines=15> */
[----:B------:R-:W-:Y:S02]  /*c000*/  ISETP.GT.AND P3, PT, R0, 0x68, PT ;  /* 0x000000680000780c */ /* 0x000fe40003f64270 */
[----:B------:R-:W-:Y:S02]  /*c010*/  FMNMX.FTZ R4, R36, R3, !PT ;  /* 0x0000000324047209 */ /* 0x000fe40007810000 */
[----:B------:R-:W-:-:S02]  /*c020*/  FMNMX.FTZ R3, R26, R27, !PT ;  /* 0x0000001b1a037209 */ /* 0x000fc40007810000 */
        /* <DEDUP_REMOVED lines=55> */
[----:B------:R-:W-:Y:S02]  /*c3a0*/  FSEL R77, R77, -INF , P2 ;  /* 0xff8000004d4d7808 */ /* 0x000fe40001000000 */
[----:B------:R-:W-:Y:S02]  /*c3b0*/  FMNMX.FTZ R4, R76, R5, !PT ;  /* 0x000000054c047209 */ /* 0x000fe40007810000 */
[----:B------:R-:W-:-:S02]  /*c3c0*/  FMNMX.FTZ R3, R71, R0, !PT ;  /* 0x0000000047037209 */ /* 0x000fc40007810000 */
[----:B------:R-:W-:Y:S02]  /*c3d0*/  FSEL R80, R80, -INF , P5 ;  /* 0xff80000050507808 */ /* 0x000fe40002800000 */
[----:B------:R-:W-:Y:S02]  /*c3e0*/  FMNMX.FTZ R5, R77, R4, !PT ;  /* 0x000000044d057209 */ /* 0x000fe40007810000 */
[----:B------:R-:W-:Y:S02]  /*c3f0*/  FMNMX.FTZ R0, R74, R3, !PT ;  /* 0x000000034a007209 */ /* 0x000fe40007810000 */
[----:B------:R-:W-:Y:S02]  /*c400*/  FSEL R81, R81, -INF , P4 ;  /* 0xff80000051517808 */ /* 0x000fe40002000000 */
[----:B------:R-:W-:Y:S02]  /*c410*/  FMNMX.FTZ R4, R80, R5, !PT ;  /* 0x0000000550047209 */ /* 0x000fe40007810000 */
[----:B------:R-:W-:-:S02]  /*c420*/  FMNMX.FTZ R3, R75, R0, !PT ;  /* 0x000000004b037209 */ /* 0x000fc40007810000 */
[----:B------:R-:W-:Y:S02]  /*c430*/  FSEL R84, R84, -INF , P1 ;  /* 0xff80000054547808 */ /* 0x000fe40000800000 */
[----:B------:R-:W-:Y:S02]  /*c440*/  FMNMX.FTZ R5, R81, R4, !PT ;  /* 0x0000000451057209 */ /* 0x000fe40007810000 */
[----:B------:R-:W-:Y:S02]  /*c450*/  FSEL R79, R79, -INF , P2 ;  /* 0xff8000004f4f7808 */ /* 0x000fe40001000000 */
[----:B------:R-:W-:Y:S02]  /*c460*/  FMNMX.FTZ R4, R78, R3, !PT ;  /* 0x000000034e047209 */ /* 0x000fe40007810000 */
[----:B------:R-:W-:Y:S02]  /*c470*/  FMNMX.FTZ R0, R84, R5, !PT ;  /* 0x0000000554007209 */ /* 0x000fe40007810000 */
[----:B------:R-:W-:-:S02]  /*c480*/  FSEL R82, R82, -INF , P5 ;  /* 0xff80000052527808 */ /* 0x000fc40002800000 */
[----:B------:R-:W-:Y:S02]  /*c490*/  FMNMX.FTZ R5, R79, R4, !PT ;  /* 0x000000044f057209 */ /* 0x000fe40007810000 */
[----:B------:R-:W-:Y:S02]  /*c4a0*/  FSEL R83, R83, -INF , P4 ;  /* 0xff80000053537808 */ /* 0x000fe40002000000 */
[----:B------:R-:W-:Y:S02]  /*c4b0*/  FMNMX.FTZ R4, R82, R5, !PT ;  /* 0x0000000552047209 */ /* 0x000fe40007810000 */
[----:B------:R-:W-:Y:S02]  /*c4c0*/  FSEL R85, R85, -INF , P3 ;  /* 0xff80000055557808 */ /* 0x000fe40001800000 */
[----:B------:R-:W-:Y:S02]  /*c4d0*/  FSEL R86, R86, -INF , P1 ;  /* 0xff80000056567808 */ /* 0x000fe40000800000 */
[----:B------:R-:W-:-:S02]  /*c4e0*/  FMNMX.FTZ R5, R83, R4, !PT ;  /* 0x0000000453057209 */ /* 0x000fc40007810000 */
[----:B------:R-:W-:Y:S02]  /*c4f0*/  FMNMX.FTZ R0, R85, R0, !PT ;  /* 0x0000000055007209 */ /* 0x000fe40007810000 */
[----:B------:R-:W-:Y:S02]  /*c500*/  FSEL R87, R87, -INF , P3 ;  /* 0xff80000057577808 */ /* 0x000fe40001800000 */
[----:B------:R-:W-:Y:S01]  /*c510*/  FMNMX.FTZ R4, R86, R5, !PT ;  /* 0x0000000556047209 */ /* 0x000fe20007810000 */
[----:B------:R-:W0:Y:S03]  /*c520*/  SHFL.BFLY PT, R3, R0, 0x2, 0x1f ;  /* 0x0c401f0000037f89 */ /* 0x000e2600000e0000 */
[----:B------:R-:W-:-:S05]  /*c530*/  FMNMX.FTZ R4, R87, R4, !PT ;  /* 0x0000000457047209 */ /* 0x000fca0007810000 */
[----:B------:R-:W1:Y:S01]  /*c540*/  SHFL.BFLY PT, R5, R4, 0x2, 0x1f ;  /* 0x0c401f0004057f89 */ /* 0x000e6200000e0000 */
[----:B0-----:R-:W-:-:S05]  /*c550*/  FMNMX.FTZ R0, R0, R3, !PT ;  /* 0x0000000300007209 */ /* 0x001fca0007810000 */
[----:B------:R-:W0:Y:S01]  /*c560*/  SHFL.BFLY PT, R6, R0, 0x1, 0x1f ;  /* 0x0c201f0000067f89 */ /* 0x000e2200000e0000 */
[----:B-1----:R-:W-:-:S05]  /*c570*/  FMNMX.FTZ R3, R4, R5, !PT ;  /* 0x0000000504037209 */ /* 0x002fca0007810000 */
[----:B------:R-:W1:Y:S01]  /*c580*/  SHFL.BFLY PT, R4, R3, 0x1, 0x1f ;  /* 0x0c201f0003047f89 */ /* 0x000e6200000e0000 */
[----:B0-----:R-:W-:-:S04]  /*c590*/  FMNMX.FTZ R0, R0, R6, !PT ;  /* 0x0000000600007209 */ /* 0x001fc80007810000 */
[C---:B------:R-:W-:Y:S01]  /*c5a0*/  FSETP.NEU.FTZ.AND P1, PT, R0.reuse, -INF , PT ;  /* 0xff8000000000780b */ /* 0x040fe20003f3d000 */
[----:B------:R-:W-:Y:S01]  /*c5b0*/  FMUL.FTZ R9, R0, UR41 ;  /* 0x0000002900097c20 */ /* 0x000fe20008410000 */
[----:B-1----:R-:W-:-:S04]  /*c5c0*/  FMNMX.FTZ R3, R3, R4, !PT ;  /* 0x0000000403037209 */ /* 0x002fc80007810000 */
[----:B------:R-:W-:Y:S02]  /*c5d0*/  FSEL R9, R9, RZ, P1 ;  /* 0x000000ff09097208 */ /* 0x000fe40000800000 */
[C---:B------:R-:W-:Y:S01]  /*c5e0*/  FSETP.NEU.FTZ.AND P1, PT, R3.reuse, -INF , PT ;  /* 0xff8000000300780b */ /* 0x040fe20003f3d000 */
[----:B------:R-:W-:-:S05]  /*c5f0*/  FMUL.FTZ R12, R3, UR41 ;  /* 0x00000029030c7c20 */ /* 0x000fca0008410000 */
[----:B------:R-:W-:Y:S01]  /*c600*/  FSEL R12, R12, RZ, P1 ;  /* 0x000000ff0c0c7208 */ /* 0x000fe20000800000 */
[--C-:B------:R-:W-:Y:S01]  /*c610*/  FFMA.FTZ R10, R24, UR41, -R9.reuse ;  /* 0x00000029180a7c23 */ /* 0x100fe20008010809 */
[--C-:B------:R-:W-:Y:S01]  /*c620*/  FFMA.FTZ R11, R25, UR41, -R9.reuse ;  /* 0x00000029190b7c23 */ /* 0x100fe20008010809 */
[--C-:B------:R-:W-:Y:S01]  /*c630*/  FFMA.FTZ R13, R28, UR41, -R9.reuse ;  /* 0x000000291c0d7c23 */ /* 0x100fe20008010809 */
[----:B------:R-:W-:Y:S01]  /*c640*/  FFMA.FTZ R14, R29, UR41, -R9 ;  /* 0x000000291d0e7c23 */ /* 0x000fe20008010809 */
[--C-:B------:R-:W-:Y:S01]  /*c650*/  FFMA.FTZ R15, R26, UR41, -R12.reuse ;  /* 0x000000291a0f7c23 */ /* 0x100fe2000801080c */
[--C-:B------:R-:W-:Y:S01]  /*c660*/  FFMA.FTZ R20, R27, UR41, -R12.reuse ;  /* 0x000000291b147c23 */ /* 0x100fe2000801080c */
[--C-:B------:R-:W-:Y:S01]  /*c670*/  FFMA.FTZ R21, R30, UR41, -R12.reuse ;  /* 0x000000291e157c23 */ /* 0x100fe2000801080c */
[----:B------:R-:W-:Y:S01]  /*c680*/  FFMA.FTZ R24, R31, UR41, -R12 ;  /* 0x000000291f187c23 */ /* 0x000fe2000801080c */
[----:B------:R-:W-:Y:S08]  /*c690*/  MUFU.EX2 R10, R10 ;  /* 0x0000000a000a7308 */ /* 0x000ff00000000800 */
[----:B------:R-:W0:Y:S08]  /*c6a0*/  MUFU.EX2 R11, R11 ;  /* 0x0000000b000b7308 */ /* 0x000e300000000800 */
[----:B------:R-:W-:Y:S08]  /*c6b0*/  MUFU.EX2 R13, R13 ;  /* 0x0000000d000d7308 */ /* 0x000ff00000000800 */
[----:B------:R-:W1:Y:S08]  /*c6c0*/  MUFU.EX2 R14, R14 ;  /* 0x0000000e000e7308 */ /* 0x000e700000000800 */
[----:B------:R-:W-:Y:S08]  /*c6d0*/  MUFU.EX2 R15, R15 ;  /* 0x0000000f000f7308 */ /* 0x000ff00000000800 */
[----:B------:R-:W2:Y:S08]  /*c6e0*/  MUFU.EX2 R20, R20 ;  /* 0x0000001400147308 */ /* 0x000eb00000000800 */
[----:B------:R-:W-:Y:S08]  /*c6f0*/  MUFU.EX2 R21, R21 ;  /* 0x0000001500157308 */ /* 0x000ff00000000800 */
[----:B------:R-:W3:Y:S01]  /*c700*/  MUFU.EX2 R24, R24 ;  /* 0x0000001800187308 */ /* 0x000ee20000000800 */
[----:B------:R-:W-:-:S02]  /*c710*/  MOV R5, UR39 ;  /* 0x0000002700057c02 */ /* 0x000fc40008000f00 */
[----:B0-----:R-:W-:Y:S02]  /*c720*/  F2FP.F16.F32.PACK_AB R4, R11, R10 ;  /* 0x0000000a0b04723e */ /* 0x001fe400000000ff */
[----:B------:R-:W-:Y:S02]  /*c730*/  PRMT R8, R5, 0x654, R8 ;  /* 0x0000065405087816 */ /* 0x000fe40000000008 */
[----:B-1----:R-:W-:Y:S02]  /*c740*/  F2FP.F16.F32.PACK_AB R6, R14, R13 ;  /* 0x0000000d0e06723e */ /* 0x002fe400000000ff */
[----:B--2---:R-:W-:Y:S01]  /*c750*/  F2FP.F16.F32.PACK_AB R5, R20, R15 ;  /* 0x0000000f1405723e */ /* 0x004fe200000000ff */
[--C-:B------:R-:W-:Y:S01]  /*c760*/  FFMA.FTZ R32, R32, UR41, -R9.reuse ;  /* 0x0000002920207c23 */ /* 0x100fe20008010809 */
[--C-:B------:R-:W-:Y:S01]  /*c770*/  FFMA.FTZ R33, R33, UR41, -R9.reuse ;  /* 0x0000002921217c23 */ /* 0x100fe20008010809 */
[--C-:B------:R-:W-:Y:S01]  /*c780*/  FFMA.FTZ R36, R36, UR41, -R9.reuse ;  /* 0x0000002924247c23 */ /* 0x100fe20008010809 */
[--C-:B------:R-:W-:Y:S01]  /*c790*/  FFMA.FTZ R37, R37, UR41, -R9.reuse ;  /* 0x0000002925257c23 */ /* 0x100fe20008010809 */
[----:B------:R0:W-:Y:S01]  /*c7a0*/  SYNCS.ARRIVE.TRANS64.RED.A1T0 RZ, [R8+URZ], RZ ;  /* 0x000000ff08ff79a7 */ /* 0x0001e2000810043f */
[----:B---3--:R-:W-:Y:S01]  /*c7b0*/  F2FP.F16.F32.PACK_AB R7, R24, R21 ;  /* 0x000000151807723e */ /* 0x008fe200000000ff */
[--C-:B------:R-:W-:Y:S01]  /*c7c0*/  FFMA.FTZ R89, R41, UR41, -R9.reuse ;  /* 0x0000002929597c23 */ /* 0x100fe20008010809 */
[--C-:B------:R-:W-:Y:S01]  /*c7d0*/  FFMA.FTZ R90, R44, UR41, -R9.reuse ;  /* 0x000000292c5a7c23 */ /* 0x100fe20008010809 */
[----:B------:R-:W-:-:S02]  /*c7e0*/  FFMA.FTZ R91, R45, UR41, -R9 ;  /* 0x000000292d5b7c23 */ /* 0x000fc40008010809 */
[----:B------:R1:W-:Y:S01]  /*c7f0*/  STSM.16.M88.4 [R94+0x21800], R4 ;  /* 0x021800045e007844 */ /* 0x0003e20000000200 */
[--C-:B0-----:R-:W-:Y:S01]  /*c800*/  FFMA.FTZ R8, R40, UR41, -R9.reuse ;  /* 0x0000002928087c23 */ /* 0x101fe20008010809 */
        /* <DEDUP_REMOVED lines=13> */
[----:B-1----:R0:W1:Y:S01]  /*c8e0*/  MUFU.EX2 R4, R32 ;  /* 0x0000002000047308 */ /* 0x0020620000000800 */
[--C-:B------:R-:W-:Y:S01]  /*c8f0*/  FFMA.FTZ R25, R84, UR41, -R9.reuse ;  /* 0x0000002954197c23 */ /* 0x100fe20008010809 */
[----:B------:R-:W-:-:S06]  /*c900*/  FFMA.FTZ R141, R85, UR41, -R9 ;  /* 0x00000029558d7c23 */ /* 0x000fcc0008010809 */
[----:B------:R2:W3:Y:S01]  /*c910*/  MUFU.EX2 R5, R33 ;  /* 0x0000002100057308 */ /* 0x0004e20000000800 */
[--C-:B0-----:R-:W-:Y:S01]  /*c920*/  FFMA.FTZ R32, R53, UR41, -R9.reuse ;  /* 0x0000002935207c23 */ /* 0x101fe20008010809 */
[----:B------:R-:W-:-:S06]  /*c930*/  FFMA.FTZ R53, R81, UR41, -R9 ;  /* 0x0000002951357c23 */ /* 0x000fcc0008010809 */
[----:B------:R0:W-:Y:S01]  /*c940*/  MUFU.EX2 R6, R36 ;  /* 0x0000002400067308 */ /* 0x0001e20000000800 */
[----:B--2---:R-:W-:Y:S01]  /*c950*/  FFMA.FTZ R33, R56, UR41, -R9 ;  /* 0x0000002938217c23 */ /* 0x004fe20008010809 */
[----:B------:R-:W-:-:S06]  /*c960*/  FFMA.FTZ R35, R35, UR41, -R12 ;  /* 0x0000002923237c23 */ /* 0x000fcc000801080c */
[----:B------:R2:W-:Y:S01]  /*c970*/  MUFU.EX2 R7, R37 ;  /* 0x0000002500077308 */ /* 0x0005e20000000800 */
[----:B0-----:R-:W-:Y:S01]  /*c980*/  FFMA.FTZ R36, R69, UR41, -R9 ;  /* 0x0000002945247c23 */ /* 0x001fe20008010809 */
[----:B------:R-:W-:Y:S01]  /*c990*/  FADD.FTZ R10, R10, R11 ;  /* 0x0000000b0a0a7221 */ /* 0x000fe20000010000 */
[----:B--2---:R-:W-:Y:S01]  /*c9a0*/  FFMA.FTZ R37, R72, UR41, -R9 ;  /* 0x0000002948257c23 */ /* 0x004fe20008010809 */
[--C-:B------:R-:W-:Y:S01]  /*c9b0*/  FFMA.FTZ R9, R34, UR41, -R12.reuse ;  /* 0x0000002922097c23 */ /* 0x100fe2000801080c */
[----:B------:R-:W-:-:S03]  /*c9c0*/  FFMA.FTZ R38, R38, UR41, -R12 ;  /* 0x0000002926267c23 */ /* 0x000fc6000801080c */
[----:B------:R-:W-:Y:S01]  /*c9d0*/  MUFU.EX2 R35, R35 ;  /* 0x0000002300237308 */ /* 0x000fe20000000800 */
[----:B------:R-:W-:Y:S01]  /*c9e0*/  FADD.FTZ R13, R13, R10 ;  /* 0x0000000a0d0d7221 */ /* 0x000fe20000010000 */
[----:B------:R-:W-:-:S06]  /*c9f0*/  FADD.FTZ R15, R15, R20 ;  /* 0x000000140f0f7221 */ /* 0x000fcc0000010000 */
[----:B------:R-:W0:Y:S01]  /*ca00*/  MUFU.EX2 R9, R9 ;  /* 0x0000000900097308 */ /* 0x000e220000000800 */
[--C-:B------:R-:W-:Y:S01]  /*ca10*/  FFMA.FTZ R56, R39, UR41, -R12.reuse ;  /* 0x0000002927387c23 */ /* 0x100fe2000801080c */
[----:B------:R-:W-:Y:S01]  /*ca20*/  FADD.FTZ R14, R14, R13 ;  /* 0x0000000d0e0e7221 */ /* 0x000fe20000010000 */
[----:B------:R-:W-:Y:S01]  /*ca30*/  FADD.FTZ R15, R21, R15 ;  /* 0x0000000f150f7221 */ /* 0x000fe20000010000 */
[----:B------:R-:W-:-:S04]  /*ca40*/  FFMA.FTZ R57, R42, UR41, -R12 ;  /* 0x000000292a397c23 */ /* 0x000fc8000801080c */
[----:B------:R-:W2:Y:S01]  /*ca50*/  MUFU.EX2 R38, R38 ;  /* 0x0000002600267308 */ /* 0x000ea20000000800 */
[----:B-1----:R-:W-:Y:S01]  /*ca60*/  FADD.FTZ R14, R4, R14 ;  /* 0x0000000e040e7221 */ /* 0x002fe20000010000 */
[----:B------:R-:W-:Y:S01]  /*ca70*/  FADD.FTZ R24, R24, R15 ;  /* 0x0000000f18187221 */ /* 0x000fe20000010000 */
[--C-:B------:R-:W-:Y:S01]  /*ca80*/  FFMA.FTZ R43, R43, UR41, -R12.reuse ;  /* 0x000000292b2b7c23 */ /* 0x100fe2000801080c */
[----:B------:R-:W-:-:S04]  /*ca90*/  FFMA.FTZ R10, R58, UR41, -R12 ;  /* 0x000000293a0a7c23 */ /* 0x000fc8000801080c */
[----:B------:R-:W1:Y:S01]  /*caa0*/  MUFU.EX2 R8, R8 ;  /* 0x0000000800087308 */ /* 0x000e620000000800 */
[----:B---3--:R-:W-:Y:S01]  /*cab0*/  FADD.FTZ R11, R5, R14 ;  /* 0x0000000e050b7221 */ /* 0x008fe20000010000 */
[----:B0-----:R-:W-:-:S06]  /*cac0*/  FADD.FTZ R24, R9, R24 ;  /* 0x0000001809187221 */ /* 0x001fcc0000010000 */
[----:B------:R-:W0:Y:S01]  /*cad0*/  MUFU.EX2 R56, R56 ;  /* 0x0000003800387308 */ /* 0x000e220000000800 */
[----:B------:R-:W-:-:S07]  /*cae0*/  FFMA.FTZ R46, R46, UR41, -R12 ;  /* 0x000000292e2e7c23 */ /* 0x000fce000801080c */
[----:B------:R-:W3:Y:S01]  /*caf0*/  MUFU.EX2 R89, R89 ;  /* 0x0000005900597308 */ /* 0x000ee20000000800 */
[----:B------:R-:W-:-:S07]  /*cb00*/  FFMA.FTZ R47, R47, UR41, -R12 ;  /* 0x000000292f2f7c23 */ /* 0x000fce000801080c */
[----:B------:R-:W4:Y:S01]  /*cb10*/  MUFU.EX2 R57, R57 ;  /* 0x0000003900397308 */ /* 0x000f220000000800 */
[--C-:B------:R-:W-:Y:S01]  /*cb20*/  FFMA.FTZ R34, R50, UR41, -R12.reuse ;  /* 0x0000002932227c23 */ /* 0x100fe2000801080c */
[----:B------:R-:W-:-:S06]  /*cb30*/  FFMA.FTZ R39, R51, UR41, -R12 ;  /* 0x0000002933277c23 */ /* 0x000fcc000801080c */
[----:B------:R-:W4:Y:S01]  /*cb40*/  MUFU.EX2 R90, R90 ;  /* 0x0000005a005a7308 */ /* 0x000f220000000800 */
[----:B------:R-:W-:-:S07]  /*cb50*/  FFMA.FTZ R42, R54, UR41, -R12 ;  /* 0x00000029362a7c23 */ /* 0x000fce000801080c */
[----:B------:R2:W-:Y:S01]  /*cb60*/  MUFU.EX2 R20, R10 ;  /* 0x0000000a00147308 */ /* 0x0005e20000000800 */
[--C-:B------:R-:W-:Y:S01]  /*cb70*/  FFMA.FTZ R50, R55, UR41, -R12.reuse ;  /* 0x0000002937327c23 */ /* 0x100fe2000801080c */
[----:B------:R-:W-:-:S06]  /*cb80*/  FFMA.FTZ R51, R59, UR41, -R12 ;  /* 0x000000293b337c23 */ /* 0x000fcc000801080c */
[----:B------:R-:W4:Y:S01]  /*cb90*/  MUFU.EX2 R43, R43 ;  /* 0x0000002b002b7308 */ /* 0x000f220000000800 */
[----:B--2---:R-:W-:Y:S01]  /*cba0*/  FADD.FTZ R10, R6, R11 ;  /* 0x0000000b060a7221 */ /* 0x004fe20000010000 */
[----:B------:R-:W-:-:S03]  /*cbb0*/  FADD.FTZ R11, R35, R24 ;  /* 0x00000018230b7221 */ /* 0x000fc60000010000 */
[----:B------:R-:W-:Y:S01]  /*cbc0*/  FADD.FTZ R13, R7, R10 ;  /* 0x0000000a070d7221 */ /* 0x000fe20000010000 */
[----:B------:R-:W-:Y:S02]  /*cbd0*/  FADD.FTZ R11, R38, R11 ;  /* 0x0000000b260b7221 */ /* 0x000fe40000010000 */
[----:B------:R-:W2:Y:S01]  /*cbe0*/  MUFU.EX2 R91, R91 ;  /* 0x0000005b005b7308 */ /* 0x000ea20000000800 */
[--C-:B------:R-:W-:Y:S01]  /*cbf0*/  FFMA.FTZ R54, R62, UR41, -R12.reuse ;  /* 0x000000293e367c23 */ /* 0x100fe2000801080c */
[--C-:B------:R-:W-:Y:S01]  /*cc00*/  FFMA.FTZ R60, R63, UR41, -R12.reuse ;  /* 0x000000293f3c7c23 */ /* 0x100fe2000801080c */
[--C-:B------:R-:W-:Y:S01]  /*cc10*/  FFMA.FTZ R55, R66, UR41, -R12.reuse ;  /* 0x0000002942377c23 */ /* 0x100fe2000801080c */
[--C-:B------:R-:W-:Y:S01]  /*cc20*/  FFMA.FTZ R58, R67, UR41, -R12.reuse ;  /* 0x00000029433a7c23 */ /* 0x100fe2000801080c */
[----:B------:R-:W-:-:S03]  /*cc30*/  FFMA.FTZ R70, R70, UR41, -R12 ;  /* 0x0000002946467c23 */ /* 0x000fc6000801080c */
[----:B------:R-:W2:Y:S01]  /*cc40*/  MUFU.EX2 R46, R46 ;  /* 0x0000002e002e7308 */ /* 0x000ea20000000800 */
        /* <DEDUP_REMOVED lines=8> */
[--C-:B------:R-:W-:Y:S01]  /*ccd0*/  FFMA.FTZ R86, R86, UR41, -R12.reuse ;  /* 0x0000002956567c23 */ /* 0x100fe2000801080c */
[----:B------:R-:W-:Y:S01]  /*cce0*/  FFMA.FTZ R87, R87, UR41, -R12 ;  /* 0x0000002957577c23 */ /* 0x000fe2000801080c */
[----:B-1----:R-:W-:Y:S01]  /*ccf0*/  FADD.FTZ R12, R8, R13 ;  /* 0x0000000d080c7221 */ /* 0x002fe20000010000 */
[----:B0-----:R-:W-:-:S04]  /*cd00*/  FADD.FTZ R10, R56, R11 ;  /* 0x0000000b380a7221 */ /* 0x001fc80000010000 */
[----:B------:R-:W0:Y:S01]  /*cd10*/  MUFU.EX2 R47, R47 ;  /* 0x0000002f002f7308 */ /* 0x000e220000000800 */
[----:B---3--:R-:W-:Y:S01]  /*cd20*/  FADD.FTZ R11, R89, R12 ;  /* 0x0000000c590b7221 */ /* 0x008fe20000010000 */
[----:B----4-:R-:W-:-:S06]  /*cd30*/  FADD.FTZ R10, R57, R10 ;  /* 0x0000000a390a7221 */ /* 0x010fcc0000010000 */
[----:B------:R-:W1:Y:S01]  /*cd40*/  MUFU.EX2 R30, R30 ;  /* 0x0000001e001e7308 */ /* 0x000e620000000800 */
[----:B------:R-:W-:Y:S01]  /*cd50*/  FADD.FTZ R12, R90, R11 ;  /* 0x0000000b5a0c7221 */ /* 0x000fe20000010000 */
[----:B------:R-:W-:-:S06]  /*cd60*/  FADD.FTZ R11, R43, R10 ;  /* 0x0000000a2b0b7221 */ /* 0x000fcc0000010000 */
[----:B------:R-:W3:Y:S01]  /*cd70*/  MUFU.EX2 R34, R34 ;  /* 0x0000002200227308 */ /* 0x000ee20000000800 */
[----:B--2---:R-:W-:Y:S01]  /*cd80*/  FADD.FTZ R13, R91, R12 ;  /* 0x0000000c5b0d7221 */ /* 0x004fe20000010000 */
[----:B------:R-:W-:-:S06]  /*cd90*/  FADD.FTZ R10, R46, R11 ;  /* 0x0000000b2e0a7221 */ /* 0x000fcc0000010000 */
[----:B------:R-:W2:Y:S08]  /*cda0*/  MUFU.EX2 R31, R31 ;  /* 0x0000001f001f7308 */ /* 0x000eb00000000800 */
[----:B------:R-:W4:Y:S01]  /*cdb0*/  MUFU.EX2 R39, R39 ;  /* 0x0000002700277308 */ /* 0x000f220000000800 */
[----:B------:R-:W-:Y:S01]  /*cdc0*/  FADD.FTZ R13, R26, R13 ;  /* 0x0000000d1a0d7221 */ /* 0x000fe20000010000 */
[----:B------:R-:W-:-:S06]  /*cdd0*/  F2FP.F16.F32.PACK_AB R4, R5, R4 ;  /* 0x000000040504723e */ /* 0x000fcc00000000ff */
[----:B------:R-:W4:Y:S01]  /*cde0*/  MUFU.EX2 R32, R32 ;  /* 0x0000002000207308 */ /* 0x000f220000000800 */
[----:B0-----:R-:W-:-:S07]  /*cdf0*/  FADD.FTZ R5, R47, R10 ;  /* 0x0000000a2f057221 */ /* 0x001fce0000010000 */
[----:B------:R-:W0:Y:S01]  /*ce00*/  MUFU.EX2 R42, R42 ;  /* 0x0000002a002a7308 */ /* 0x000e220000000800 */
[----:B-1----:R-:W-:Y:S01]  /*ce10*/  FADD.FTZ R12, R30, R13 ;  /* 0x0000000d1e0c7221 */ /* 0x002fe20000010000 */
[----:B---3--:R-:W-:-:S03]  /*ce20*/  FADD.FTZ R10, R34, R5 ;  /* 0x00000005220a7221 */ /* 0x008fc60000010000 */
[----:B--2---:R-:W-:Y:S01]  /*ce30*/  FADD.FTZ R11, R31, R12 ;  /* 0x0000000c1f0b7221 */ /* 0x004fe20000010000 */
[----:B----4-:R-:W-:-:S03]  /*ce40*/  FADD.FTZ R5, R39, R10 ;  /* 0x0000000a27057221 */ /* 0x010fc60000010000 */
[----:B------:R-:W-:Y:S01]  /*ce50*/  FADD.FTZ R12, R32, R11 ;  /* 0x0000000b200c7221 */ /* 0x000fe20000010000 */
[----:B0-----:R-:W-:Y:S01]  /*ce60*/  FADD.FTZ R11, R42, R5 ;  /* 0x000000052a0b7221 */ /* 0x001fe20000010000 */
[----:B------:R-:W-:Y:S02]  /*ce70*/  F2FP.F16.F32.PACK_AB R5, R35, R9 ;  /* 0x000000092305723e */ /* 0x000fe400000000ff */
[----:B------:R-:W2:Y:S01]  /*ce80*/  LDL R35, [R1+0x54] ;  /* 0x0000540001237983 */ /* 0x000ea20000100800 */
[----:B------:R-:W0:Y:S08]  /*ce90*/  MUFU.EX2 R33, R33 ;  /* 0x0000002100217308 */ /* 0x000e300000000800 */
[----:B------:R-:W1:Y:S08]  /*cea0*/  MUFU.EX2 R50, R50 ;  /* 0x0000003200327308 */ /* 0x000e700000000800 */
[----:B------:R-:W3:Y:S08]  /*ceb0*/  MUFU.EX2 R41, R41 ;  /* 0x0000002900297308 */ /* 0x000ef00000000800 */
[----:B------:R-:W4:Y:S01]  /*cec0*/  MUFU.EX2 R45, R45 ;  /* 0x0000002d002d7308 */ /* 0x000f220000000800 */
[----:B0-----:R-:W-:-:S07]  /*ced0*/  FADD.FTZ R12, R33, R12 ;  /* 0x0000000c210c7221 */ /* 0x001fce0000010000 */
[----:B------:R-:W0:Y:S08]  /*cee0*/  MUFU.EX2 R51, R51 ;  /* 0x0000003300337308 */ /* 0x000e300000000800 */
[----:B------:R-:W0:Y:S01]  /*cef0*/  MUFU.EX2 R49, R49 ;  /* 0x0000003100317308 */ /* 0x000e220000000800 */
[----:B-1----:R-:W-:Y:S01]  /*cf00*/  FADD.FTZ R11, R50, R11 ;  /* 0x0000000b320b7221 */ /* 0x002fe20000010000 */
[----:B---3--:R-:W-:-:S06]  /*cf10*/  FADD.FTZ R14, R41, R12 ;  /* 0x0000000c290e7221 */ /* 0x008fcc0000010000 */
[----:B------:R-:W1:Y:S08]  /*cf20*/  MUFU.EX2 R54, R54 ;  /* 0x0000003600367308 */ /* 0x000e700000000800 */
[----:B------:R-:W3:Y:S01]  /*cf30*/  MUFU.EX2 R27, R27 ;  /* 0x0000001b001b7308 */ /* 0x000ee20000000800 */
[----:B------:R-:W-:Y:S01]  /*cf40*/  FADD.FTZ R12, R20, R11 ;  /* 0x0000000b140c7221 */ /* 0x000fe20000010000 */
[----:B----4-:R-:W-:-:S06]  /*cf50*/  FADD.FTZ R14, R45, R14 ;  /* 0x0000000e2d0e7221 */ /* 0x010fcc0000010000 */
[----:B------:R-:W4:Y:S08]  /*cf60*/  MUFU.EX2 R60, R60 ;  /* 0x0000003c003c7308 */ /* 0x000f300000000800 */
[----:B------:R-:W4:Y:S01]  /*cf70*/  MUFU.EX2 R29, R29 ;  /* 0x0000001d001d7308 */ /* 0x000f220000000800 */
[----:B0-----:R-:W-:Y:S01]  /*cf80*/  FADD.FTZ R13, R51, R12 ;  /* 0x0000000c330d7221 */ /* 0x001fe20000010000 */
[----:B------:R-:W-:-:S06]  /*cf90*/  FADD.FTZ R14, R49, R14 ;  /* 0x0000000e310e7221 */ /* 0x000fcc0000010000 */
[----:B------:R-:W-:Y:S01]  /*cfa0*/  MUFU.EX2 R28, R28 ;  /* 0x0000001c001c7308 */ /* 0x000fe20000000800 */
[----:B------:R-:W-:-:S07]  /*cfb0*/  F2FP.F16.F32.PACK_AB R6, R7, R6 ;  /* 0x000000060706723e */ /* 0x000fce00000000ff */
[----:B------:R-:W0:Y:S01]  /*cfc0*/  MUFU.EX2 R55, R55 ;  /* 0x0000003700377308 */ /* 0x000e220000000800 */
[----:B------:R-:W-:Y:S01]  /*cfd0*/  F2FP.F16.F32.PACK_AB R7, R56, R38 ;  /* 0x000000263807723e */ /* 0x000fe200000000ff */
[----:B-1----:R-:W-:Y:S01]  /*cfe0*/  FADD.FTZ R13, R54, R13 ;  /* 0x0000000d360d7221 */ /* 0x002fe20000010000 */
[----:B---3--:R-:W-:-:S05]  /*cff0*/  FADD.FTZ R38, R27, R14 ;  /* 0x0000000e1b267221 */ /* 0x008fca0000010000 */
[----:B------:R-:W-:Y:S01]  /*d000*/  MUFU.EX2 R36, R36 ;  /* 0x0000002400247308 */ /* 0x000fe20000000800 */
[----:B------:R-:W-:-:S07]  /*d010*/  F2FP.F16.F32.PACK_AB R12, R30, R26 ;  /* 0x0000001a1e0c723e */ /* 0x000fce00000000ff */
[----:B------:R-:W1:Y:S01]  /*d020*/  MUFU.EX2 R58, R58 ;  /* 0x0000003a003a7308 */ /* 0x000e620000000800 */
[----:B----4-:R-:W-:Y:S01]  /*d030*/  FADD.FTZ R26, R60, R13 ;  /* 0x0000000d3c1a7221 */ /* 0x010fe20000010000 */
[----:B------:R-:W-:Y:S01]  /*d040*/  FADD.FTZ R13, R29, R38 ;  /* 0x000000261d0d7221 */ /* 0x000fe20000010000 */
[----:B------:R-:W-:-:S05]  /*d050*/  F2FP.F16.F32.PACK_AB R8, R89, R8 ;  /* 0x000000085908723e */ /* 0x000fca00000000ff */
[----:B------:R-:W-:Y:S01]  /*d060*/  MUFU.EX2 R21, R70 ;  /* 0x0000004600157308 */ /* 0x000fe20000000800 */
[----:B------:R-:W-:Y:S01]  /*d070*/  F2FP.F16.F32.PACK_AB R10, R91, R90 ;  /* 0x0000005a5b0a723e */ /* 0x000fe200000000ff */
[----:B------:R0:W-:Y:S01]  /*d080*/  STSM.16.M88.4 [R95], R4 ;  /* 0x000000045f007844 */ /* 0x0001e20000000200 */
[----:B------:R-:W-:-:S05]  /*d090*/  F2FP.F16.F32.PACK_AB R9, R43, R57 ;  /* 0x000000392b09723e */ /* 0x000fca00000000ff */
[----:B------:R-:W3:Y:S01]  /*d0a0*/  MUFU.EX2 R24, R71 ;  /* 0x0000004700187308 */ /* 0x000ee20000000800 */
[----:B------:R-:W-:Y:S02]  /*d0b0*/  F2FP.F16.F32.PACK_AB R11, R47, R46 ;  /* 0x0000002e2f0b723e */ /* 0x000fe400000000ff */
[----:B------:R-:W-:Y:S02]  /*d0c0*/  F2FP.F16.F32.PACK_AB R14, R32, R31 ;  /* 0x0000001f200e723e */ /* 0x000fe400000000ff */
[----:B------:R-:W-:Y:S01]  /*d0d0*/  F2FP.F16.F32.PACK_AB R15, R50, R42 ;  /* 0x0000002a320f723e */ /* 0x000fe200000000ff */
[----:B------:R1:W-:Y:S01]  /*d0e0*/  STSM.16.M88.4 [R93], R8 ;  /* 0x000000085d007844 */ /* 0x0003e20000000200 */
[----:B0-----:R-:W-:Y:S01]  /*d0f0*/  FADD.FTZ R5, R55, R26 ;  /* 0x0000001a37057221 */ /* 0x001fe20000010000 */
[----:B------:R-:W-:Y:S01]  /*d100*/  FADD.FTZ R7, R28, R13 ;  /* 0x0000000d1c077221 */ /* 0x000fe20000010000 */
[----:B------:R-:W-:Y:S02]  /*d110*/  F2FP.F16.F32.PACK_AB R13, R39, R34 ;  /* 0x00000022270d723e */ /* 0x000fe400000000ff */
[----:B------:R-:W-:-:S02]  /*d120*/  F2FP.F16.F32.PACK_AB R4, R41, R33 ;  /* 0x000000212904723e */ /* 0x000fc400000000ff */
[----:B------:R-:W-:Y:S01]  /*d130*/  F2FP.F16.F32.PACK_AB R6, R49, R45 ;  /* 0x0000002d3106723e */ /* 0x000fe200000000ff */
[----:B------:R-:W-:Y:S01]  /*d140*/  STSM.16.M88.4 [R92], R12 ;  /* 0x0000000c5c007844 */ /* 0x000fe20000000200 */
[----:B-1----:R-:W-:Y:S01]  /*d150*/  FADD.FTZ R8, R58, R5 ;  /* 0x000000053a087221 */ /* 0x002fe20000010000 */
[----:B------:R-:W-:Y:S01]  /*d160*/  FADD.FTZ R10, R36, R7 ;  /* 0x00000007240a7221 */ /* 0x000fe20000010000 */
[----:B------:R-:W-:Y:S02]  /*d170*/  F2FP.F16.F32.PACK_AB R5, R51, R20 ;  /* 0x000000143305723e */ /* 0x000fe400000000ff */
[----:B------:R-:W-:-:S05]  /*d180*/  F2FP.F16.F32.PACK_AB R7, R60, R54 ;  /* 0x000000363c07723e */ /* 0x000fca00000000ff */
[----:B------:R0:W-:Y:S02]  /*d190*/  STSM.16.M88.4 [R94+0x27800], R4 ;  /* 0x027800045e007844 */ /* 0x0001e40000000200 */
[----:B0-----:R-:W-:Y:S02]  /*d1a0*/  F2FP.F16.F32.PACK_AB R4, R29, R27 ;  /* 0x0000001b1d04723e */ /* 0x001fe400000000ff */
[----:B------:R-:W-:Y:S02]  /*d1b0*/  F2FP.F16.F32.PACK_AB R6, R36, R28 ;  /* 0x0000001c2406723e */ /* 0x000fe400000000ff */
[----:B------:R-:W-:Y:S02]  /*d1c0*/  F2FP.F16.F32.PACK_AB R5, R58, R55 ;  /* 0x000000373a05723e */ /* 0x000fe400000000ff */
[----:B---3--:R-:W-:-:S05]  /*d1d0*/  F2FP.F16.F32.PACK_AB R7, R24, R21 ;  /* 0x000000151807723e */ /* 0x008fca00000000ff */
[----:B--2---:R0:W-:Y:S04]  /*d1e0*/  STSM.16.M88.4 [R35], R4 ;  /* 0x0000000423007844 */ /* 0x0041e80000000200 */
[----:B0-----:R-:W2:Y:S01]  /*d1f0*/  LDL R4, [R1+0x3c] ;  /* 0x00003c0001047983 */ /* 0x001ea20000100800 */
[----:B------:R-:W0:Y:S01]  /*d200*/  MUFU.EX2 R59, R59 ;  /* 0x0000003b003b7308 */ /* 0x000e220000000800 */
[----:B------:R-:W-:-:S07]  /*d210*/  FADD.FTZ R9, R21, R8 ;  /* 0x0000000815097221 */ /* 0x000fce0000010000 */
[----:B------:R-:W1:Y:S08]  /*d220*/  MUFU.EX2 R37, R37 ;  /* 0x0000002500257308 */ /* 0x000e700000000800 */
[----:B------:R-:W3:Y:S01]  /*d230*/  MUFU.EX2 R75, R75 ;  /* 0x0000004b004b7308 */ /* 0x000ee20000000800 */
[----:B------:R-:W-:-:S07]  /*d240*/  FADD.FTZ R8, R24, R9 ;  /* 0x0000000918087221 */ /* 0x000fce0000010000 */
[----:B------:R-:W4:Y:S08]  /*d250*/  MUFU.EX2 R40, R40 ;  /* 0x0000002800287308 */ /* 0x000f300000000800 */
        /* <DEDUP_REMOVED lines=8> */
[----:B----4-:R-:W-:Y:S01]  /*d2e0*/  FADD.FTZ R11, R40, R11 ;  /* 0x0000000b280b7221 */ /* 0x010fe20000010000 */
[----:B------:R-:W-:-:S06]  /*d2f0*/  FADD.FTZ R20, R78, R9 ;  /* 0x000000094e147221 */ /* 0x000fcc0000010000 */
[----:B------:R-:W4:Y:S08]  /*d300*/  MUFU.EX2 R52, R52 ;  /* 0x0000003400347308 */ /* 0x000f300000000800 */
[----:B------:R-:W4:Y:S01]  /*d310*/  MUFU.EX2 R83, R83 ;  /* 0x0000005300537308 */ /* 0x000f220000000800 */
[----:B0-----:R-:W-:-:S07]  /*d320*/  FADD.FTZ R11, R44, R11 ;  /* 0x0000000b2c0b7221 */ /* 0x001fce0000010000 */
[----:B------:R-:W0:Y:S08]  /*d330*/  MUFU.EX2 R53, R53 ;  /* 0x0000003500357308 */ /* 0x000e300000000800 */
[----:B------:R-:W-:Y:S08]  /*d340*/  MUFU.EX2 R25, R25 ;  /* 0x0000001900197308 */ /* 0x000ff00000000800 */
[----:B------:R-:W0:Y:S08]  /*d350*/  MUFU.EX2 R141, R141 ;  /* 0x0000008d008d7308 */ /* 0x000e300000000800 */
[----:B------:R-:W-:Y:S08]  /*d360*/  MUFU.EX2 R86, R86 ;  /* 0x0000005600567308 */ /* 0x000ff00000000800 */
[----:B------:R-:W0:Y:S01]  /*d370*/  MUFU.EX2 R87, R87 ;  /* 0x0000005700577308 */ /* 0x000e220000000800 */
[----:B------:R-:W-:Y:S01]  /*d380*/  FADD.FTZ R9, R79, R20 ;  /* 0x000000144f097221 */ /* 0x000fe20000010000 */
[----:B-1----:R-:W-:-:S03]  /*d390*/  FADD.FTZ R11, R48, R11 ;  /* 0x0000000b300b7221 */ /* 0x002fc60000010000 */
[----:B---3--:R-:W-:Y:S01]  /*d3a0*/  FADD.FTZ R14, R82, R9 ;  /* 0x00000009520e7221 */ /* 0x008fe20000010000 */
[----:B----4-:R-:W-:Y:S01]  /*d3b0*/  FADD.FTZ R26, R52, R11 ;  /* 0x0000000b341a7221 */ /* 0x010fe20000010000 */
[----:B------:R-:W-:Y:S02]  /*d3c0*/  F2FP.F16.F32.PACK_AB R8, R40, R37 ;  /* 0x000000252808723e */ /* 0x000fe400000000ff */
[----:B------:R-:W-:Y:S01]  /*d3d0*/  F2FP.F16.F32.PACK_AB R10, R48, R44 ;  /* 0x0000002c300a723e */ /* 0x000fe200000000ff */
[----:B------:R-:W-:Y:S01]  /*d3e0*/  FADD.FTZ R21, R83, R14 ;  /* 0x0000000e53157221 */ /* 0x000fe20000010000 */
[----:B------:R-:W-:Y:S02]  /*d3f0*/  F2FP.F16.F32.PACK_AB R9, R75, R59 ;  /* 0x0000003b4b09723e */ /* 0x000fe400000000ff */
[----:B------:R-:W-:Y:S02]  /*d400*/  F2FP.F16.F32.PACK_AB R11, R79, R78 ;  /* 0x0000004e4f0b723e */ /* 0x000fe400000000ff */
[----:B0-----:R-:W-:-:S02]  /*d410*/  F2FP.F16.F32.PACK_AB R12, R53, R52 ;  /* 0x00000034350c723e */ /* 0x001fc400000000ff */
[----:B------:R-:W-:Y:S02]  /*d420*/  F2FP.F16.F32.PACK_AB R13, R83, R82 ;  /* 0x00000052530d723e */ /* 0x000fe400000000ff */
[----:B------:R-:W-:Y:S02]  /*d430*/  F2FP.F16.F32.PACK_AB R14, R141, R25 ;  /* 0x000000198d0e723e */ /* 0x000fe400000000ff */
[----:B------:R-:W-:Y:S01]  /*d440*/  F2FP.F16.F32.PACK_AB R15, R87, R86 ;  /* 0x00000056570f723e */ /* 0x000fe200000000ff */
[----:B------:R0:W-:Y:S04]  /*d450*/  STSM.16.M88.4 [R93+0x6000], R8 ;  /* 0x006000085d007844 */ /* 0x0001e80000000200 */
[----:B------:R1:W-:Y:S01]  /*d460*/  STSM.16.M88.4 [R92+0x6000], R12 ;  /* 0x0060000c5c007844 */ /* 0x0003e20000000200 */
[----:B------:R3:W-:Y:S06]  /*d470*/  MEMBAR.ALL.CTA ;  /* 0x0000000000007992 */ /* 0x0007ec0000008000 */
[----:B---3--:R-:W3:Y:S01]  /*d480*/  FENCE.VIEW.ASYNC.S ;  /* 0x00000000000073c6 */ /* 0x008ee20000000000 */
[----:B------:R-:W-:-:S02]  /*d490*/  VIADD R20, R88, 0xfffffffe ;  /* 0xfffffffe58147836 */ /* 0x000fc40000000000 */
[----:B------:R-:W-:Y:S01]  /*d4a0*/  FADD.FTZ R26, R53, R26 ;  /* 0x0000001a351a7221 */ /* 0x000fe20000010000 */
[----:B------:R-:W-:-:S03]  /*d4b0*/  FADD.FTZ R86, R86, R21 ;  /* 0x0000001556567221 */ /* 0x000fc60000010000 */
[----:B------:R-:W-:Y:S01]  /*d4c0*/  FADD.FTZ R26, R25, R26 ;  /* 0x0000001a191a7221 */ /* 0x000fe20000010000 */
[----:B------:R-:W-:Y:S01]  /*d4d0*/  FADD.FTZ R21, R87, R86 ;  /* 0x0000005657157221 */ /* 0x000fe20000010000 */
[--C-:B------:R-:W-:Y:S01]  /*d4e0*/  IMAD.MOV.U32 R134, RZ, RZ, R135.reuse ;  /* 0x000000ffff867224 */ /* 0x100fe200078e0087 */
[-C--:B------:R-:W-:Y:S01]  /*d4f0*/  MOV R130, R135.reuse ;  /* 0x0000008700827202 */ /* 0x080fe20000000f00 */
[----:B------:R-:W-:Y:S01]  /*d500*/  FADD.FTZ R141, R141, R26 ;  /* 0x0000001a8d8d7221 */ /* 0x000fe20000010000 */
        /* <DEDUP_REMOVED lines=40> */
[--C-:B0-----:R-:W-:Y:S02]  /*d790*/  IMAD.MOV.U32 R93, RZ, RZ, R135.reuse ;  /* 0x000000ffff5d7224 */ /* 0x101fe400078e0087 */
[--C-:B-1----:R-:W-:Y:S02]  /*d7a0*/  IMAD.MOV.U32 R92, RZ, RZ, R135.reuse ;  /* 0x000000ffff5c7224 */ /* 0x102fe400078e0087 */
[--C-:B------:R-:W-:Y:S02]  /*d7b0*/  IMAD.MOV.U32 R91, RZ, RZ, R135.reuse ;  /* 0x000000ffff5b7224 */ /* 0x100fe400078e0087 */
[--C-:B------:R-:W-:Y:S02]  /*d7c0*/  IMAD.MOV.U32 R90, RZ, RZ, R135.reuse ;  /* 0x000000ffff5a7224 */ /* 0x100fe400078e0087 */
[----:B------:R-:W-:Y:S01]  /*d7d0*/  IMAD.MOV.U32 R89, RZ, RZ, R135 ;  /* 0x000000ffff597224 */ /* 0x000fe200078e0087 */
[----:B--2---:R-:W-:Y:S01]  /*d7e0*/  ISETP.GE.AND P1, PT, R20, R4, PT ;  /* 0x000000041400720c */ /* 0x004fe20003f26270 */
[----:B---3--:R-:W-:-:S12]  /*d7f0*/  NOP ;  /* 0x0000000000007918 */ /* 0x008fd80000000000 */
[----:B------:R-:W-:Y:S05]  /*d800*/  @!P1 BRA `(.L_x_10534) ;  /* 0x00000024009c9947 */ /* 0x000fea0003800000 */
[----:B------:R-:W-:Y:S01]  /*d810*/  IMAD.MOV.U32 R6, RZ, RZ, R3 ;  /* 0x000000ffff067224 */ /* 0x000fe200078e0003 */
[----:B------:R-:W-:Y:S01]  /*d820*/  CS2R R134, SRZ ;  /* 0x0000000000867805 */ /* 0x000fe2000001ff00 */
[----:B------:R-:W-:Y:S01]  /*d830*/  IMAD.MOV.U32 R7, RZ, RZ, R0 ;  /* 0x000000ffff077224 */ /* 0x000fe200078e0000 */
[----:B------:R-:W-:Y:S01]  /*d840*/  CS2R R132, SRZ ;  /* 0x0000000000847805 */ /* 0x000fe2000001ff00 */
[----:B------:R-:W-:Y:S01]  /*d850*/  IMAD.MOV.U32 R5, RZ, RZ, R151 ;  /* 0x000000ffff057224 */ /* 0x000fe200078e0097 */
[----:B------:R-:W-:Y:S01]  /*d860*/  CS2R R130, SRZ ;  /* 0x0000000000827805 */ /* 0x000fe2000001ff00 */
[----:B------:R-:W-:Y:S01]  /*d870*/  IMAD.MOV.U32 R4, RZ, RZ, R140 ;  /* 0x000000ffff047224 */ /* 0x000fe200078e008c */
        /* <DEDUP_REMOVED lines=21> */
.L_x_10546:
[----:B------:R-:W2:Y:S01]  /*d9d0*/  LDL R3, [R1+0x40] ;  /* 0x0000400001037983 */ /* 0x000ea20000100800 */
[----:B------:R-:W-:Y:S01]  /*d9e0*/  ISETP.NE.AND P1, PT, R4, 0x1, PT ;  /* 0x000000010400780c */ /* 0x000fe20003f25270 */
[----:B------:R-:W-:Y:S05]  /*d9f0*/  YIELD ;  /* 0x0000000000007946 */ /* 0x000fea0003800000 */
[----:B------:R-:W-:-:S04]  /*da00*/  SEL R0, RZ, 0x1, P1 ;  /* 0x00000001ff007807 */ /* 0x000fc80000800000 */
[----:B------:R-:W-:Y:S02]  /*da10*/  LOP3.LUT R151, R5, R0, RZ, 0x3c, !PT ;  /* 0x0000000005977212 */ /* 0x000fe400078e3cff */
[----:B--2---:R-:W-:-:S13]  /*da20*/  ISETP.NE.AND P1, PT, R3, RZ, PT ;  /* 0x000000ff0300720c */ /* 0x004fda0003f25270 */
[----:B------:R-:W-:Y:S05]  /*da30*/  @P1 BRA `(.L_x_10535) ;  /* 0x00000000003c1947 */ /* 0x000fea0003800000 */
[----:B------:R-:W-:Y:S05]  /*da40*/  @!P0 BRA `(.L_x_10536) ;  /* 0x0000000000048947 */ /* 0x000fea0003800000 */
[----:B------:R-:W-:Y:S01]  /*da50*/  BPT.TRAP 0x1 ;  /* 0x000000040000795c */ /* 0x000fe20000300000 */
.L_x_10536:
        /* <DEDUP_REMOVED lines=8> */
.L_x_10537:
[----:B------:R-:W-:Y:S04]  /*dae0*/  BSSY B0, `(.L_x_10535) ;  /* 0x0000004000007945 */ /* 0x000fe80003800000 */
[----:B-1----:R-:W-:Y:S05]  /*daf0*/  @P2 BRA `(.L_x_10538) ;  /* 0x0000000000082947 */ /* 0x002fea0003800000 */
[----:B------:R-:W1:Y:S02]  /*db00*/  SYNCS.PHASECHK.TRANS64.TRYWAIT P2, [R3+URZ+0x2d830], R0 ;  /* 0x02d83000030075a7 */ /* 0x000e64000804017f */
[----:B-1----:R-:W-:Y:S05]  /*db10*/  @!P2 BRA `(.L_x_10539) ;  /* 0x000000d400cca947 */ /* 0x002fea0003800000 */
.L_x_10538:
[----:B------:R-:W-:Y:S05]  /*db20*/  BSYNC B0 ;  /* 0x0000000000007941 */ /* 0x000fea0003800000 */
.L_x_10535:
[----:B01----:R-:W2:Y:S01]  /*db30*/  LDL R3, [R1+0x44] ;  /* 0x0000440001037983 */ /* 0x003ea20000100800 */
[----:B------:R-:W-:Y:S01]  /*db40*/  VIADD R140, R4, 0x1 ;  /* 0x00000001048c7836 */ /* 0x000fe20000000000 */
[----:B------:R-:W0:Y:S04]  /*db50*/  S2R R0, SR_TID.X ;  /* 0x0000000000007919 */ /* 0x000e280000002100 */
[----:B------:R-:W-:-:S04]  /*db60*/  ISETP.NE.AND P2, PT, R140, 0x2, PT ;  /* 0x000000028c00780c */ /* 0x000fc80003f45270 */
[----:B------:R-:W-:Y:S01]  /*db70*/  SEL R140, R140, RZ, P2 ;  /* 0x000000ff8c8c7207 */ /* 0x000fe20001000000 */
[----:B------:R-:W-:Y:S05]  /*db80*/  WARPSYNC.ALL ;  /* 0x0000000000007948 */ /* 0x000fea0003800000 */
[----:B------:R-:W-:-:S05]  /*db90*/  IMAD.MOV.U32 R9, RZ, RZ, -0x7fffffe0 ;  /* 0x80000020ff097424 */ /* 0x000fca00078e00ff */
[C---:B------:R-:W-:Y:S02]  /*dba0*/  R2UR UR7, R9.reuse ;  /* 0x00000000090772ca */ /* 0x040fe400000e0000 */
[----:B------:R-:W-:Y:S01]  /*dbb0*/  R2UR UR27, R9 ;  /* 0x00000000091b72ca */ /* 0x000fe200000e0000 */
[----:B------:R-:W-:-:S05]  /*dbc0*/  IMAD.MOV.U32 R15, RZ, RZ, -0x7fffffe0 ;  /* 0x80000020ff0f7424 */ /* 0x000fca00078e00ff */
[----:B------:R-:W-:Y:S02]  /*dbd0*/  R2UR UR23, R15 ;  /* 0x000000000f1772ca */ /* 0x000fe400000e0000 */
[----:B0-----:R-:W-:-:S05]  /*dbe0*/  SHF.R.U32.HI R0, RZ, 0x7, R0 ;  /* 0x00000007ff007819 */ /* 0x001fca0000011600 */
[----:B------:R-:W-:-:S05]  /*dbf0*/  VIADD R0, R0, 0x8 ;  /* 0x0000000800007836 */ /* 0x000fca0000000000 */
[----:B------:R0:W-:Y:S01]  /*dc00*/  BAR.SYNC.DEFER_BLOCKING R0, 0x100 ;  /* 0x000400000000751d */ /* 0x0001e20000010000 */
[----:B------:R-:W-:Y:S02]  /*dc10*/  R2UR UR4, R148 ;  /* 0x00000000940472ca */ /* 0x000fe400000e0000 */
[----:B------:R-:W-:-:S03]  /*dc20*/  R2UR UR5, R149 ;  /* 0x00000000950572ca */ /* 0x000fc600000e0000 */
[----:B------:R-:W-:Y:S01]  /*dc30*/  WARPGROUP.ARRIVE ;  /* 0x00000000000079c5 */ /* 0x000fe20000000000 */
[----:B--2---:R-:W-:-:S04]  /*dc40*/  IMAD R8, R140, 0x600, R3 ;  /* 0x000006008c087824 */ /* 0x004fc800078e0203 */
[C---:B------:R-:W-:Y:S01]  /*dc50*/  VIADD R12, R8.reuse, 0x2 ;  /* 0x00000002080c7836 */ /* 0x040fe20000000000 */
[C---:B------:R-:W-:Y:S01]  /*dc60*/  R2UR UR6, R8.reuse ;  /* 0x00000000080672ca */ /* 0x040fe200000e0000 */
[C---:B------:R-:W-:Y:S02]  /*dc70*/  VIADD R10, R8.reuse, 0x200 ;  /* 0x00000200080a7836 */ /* 0x040fe40000000000 */
[----:B------:R-:W-:Y:S01]  /*dc80*/  VIADD R14, R8, 0x400 ;  /* 0x00000400080e7836 */ /* 0x000fe20000000000 */
[----:B------:R-:W-:Y:S01]  /*dc90*/  R2UR UR10, R12 ;  /* 0x000000000c0a72ca */ /* 0x000fe200000e0000 */
[C---:B------:R-:W-:Y:S02]  /*dca0*/  VIADD R12, R8.reuse, 0x202 ;  /* 0x00000202080c7836 */ /* 0x040fe40000000000 */
[----:B------:R-:W-:-:S05]  /*dcb0*/  VIADD R8, R8, 0x402 ;  /* 0x0000040208087836 */ /* 0x000fca0000000000 */
[----:B------:R-:W-:Y:S01]  /*dcc0*/  R2UR UR26, R8 ;  /* 0x00000000081a72ca */ /* 0x000fe200000e0000 */
[----:B------:R-:W-:Y:S01]  /*dcd0*/  HGMMA.64x128x16.F32 R24, gdesc[UR4], RZ, !UPT, gsb0 ;  /* 0x01e00000041879f0 */ /* 0x000fe2000c0008ff */
[----:B------:R-:W2:Y:S01]  /*dce0*/  LDL.64 R8, [R1+0x18] ;  /* 0x0000180001087983 */ /* 0x000ea20000100a00 */
[----:B------:R-:W-:-:S03]  /*dcf0*/  R2UR UR22, R14 ;  /* 0x000000000e1672ca */ /* 0x000fc600000e0000 */
[----:B------:R-:W3:Y:S01]  /*dd00*/  LDL.64 R14, [R1+0x10] ;  /* 0x00001000010e7983 */ /* 0x000ee20000100a00 */
[----:B------:R-:W-:Y:S02]  /*dd10*/  MOV R13, 0x80000020 ;  /* 0x80000020000d7802 */ /* 0x000fe40000000f00 */
[----:B------:R-:W-:Y:S02]  /*dd20*/  R2UR UR18, R12 ;  /* 0x000000000c1272ca */ /* 0x000fe400000e0000 */
[C---:B------:R-:W-:Y:S02]  /*dd30*/  R2UR UR11, R13.reuse ;  /* 0x000000000d0b72ca */ /* 0x040fe400000e0000 */
[----:B------:R-:W-:Y:S02]  /*dd40*/  R2UR UR19, R13 ;  /* 0x000000000d1372ca */ /* 0x000fe400000e0000 */
[----:B------:R-:W4:Y:S01]  /*dd50*/  LDL.64 R12, [R1+0x8] ;  /* 0x00000800010c7983 */ /* 0x000f220000100a00 */
[----:B------:R-:W-:Y:S01]  /*dd60*/  IMAD.MOV.U32 R11, RZ, RZ, -0x7fffffe0 ;  /* 0x80000020ff0b7424 */ /* 0x000fe200078e00ff */
[----:B------:R-:W-:-:S04]  /*dd70*/  R2UR UR14, R10 ;  /* 0x000000000a0e72ca */ /* 0x000fc800000e0000 */
[----:B------:R-:W-:Y:S02]  /*dd80*/  R2UR UR15, R11 ;  /* 0x000000000b0f72ca */ /* 0x000fe400000e0000 */
[----:B------:R-:W5:Y:S01]  /*dd90*/  LDL.64 R10, [R1] ;  /* 0x00000000010a7983 */ /* 0x000f620000100a00 */
[----:B------:R-:W-:Y:S02]  /*dda0*/  WARPGROUP.DEPBAR.LE gsb0, 0x0 ;  /* 0x00008000000079c5 */ /* 0x000fe40000010000 */
[----:B------:R-:W-:Y:S01]  /*ddb0*/  WARPGROUP.ARRIVE ;  /* 0x00000000000079c5 */ /* 0x000fe20000000000 */
[----:B--2---:R-:W-:Y:S02]  /*ddc0*/  R2UR UR8, R8 ;  /* 0x00000000080872ca */ /* 0x004fe400000e0000 */
[----:B------:R-:W-:-:S13]  /*ddd0*/  R2UR UR9, R9 ;  /* 0x00000000090972ca */ /* 0x000fda00000e0000 */
[----:B------:R-:W-:Y:S01]  /*dde0*/  HGMMA.64x128x16.F32 R24, gdesc[UR8], R24, gsb0 ;  /* 0x01e00000081879f0 */ /* 0x000fe20008000818 */
[----:B---3--:R-:W-:Y:S02]  /*ddf0*/  R2UR UR12, R14 ;  /* 0x000000000e0c72ca */ /* 0x008fe400000e0000 */
[----:B------:R-:W-:Y:S02]  /*de00*/  R2UR UR13, R15 ;  /* 0x000000000f0d72ca */ /* 0x000fe400000e0000 */
[----:B----4-:R-:W-:Y:S02]  /*de10*/  R2UR UR16, R12 ;  /* 0x000000000c1072ca */ /* 0x010fe400000e0000 */
[----:B------:R-:W-:Y:S01]  /*de20*/  R2UR UR17, R13 ;  /* 0x000000000d1172ca */ /* 0x000fe200000e0000 */
[----:B------:R-:W-:Y:S02]  /*de30*/  WARPGROUP.DEPBAR.LE gsb0, 0x0 ;  /* 0x00008000000079c5 */ /* 0x000fe40000010000 */
[----:B------:R-:W-:-:S06]  /*de40*/  WARPGROUP.ARRIVE ;  /* 0x00000000000079c5 */ /* 0x000fcc0000000000 */
[----:B------:R-:W-:Y:S01]  /*de50*/  HGMMA.64x128x16.F32 R24, gdesc[UR12], R24, gsb0 ;  /* 0x01e000000c1879f0 */ /* 0x000fe20008000818 */
[----:B-----5:R-:W-:Y:S02]  /*de60*/  R2UR UR20, R10 ;  /* 0x000000000a1472ca */ /* 0x020fe400000e0000 */
[----:B------:R-:W-:Y:S01]  /*de70*/  R2UR UR21, R11 ;  /* 0x000000000b1572ca */ /* 0x000fe200000e0000 */
[----:B------:R-:W-:Y:S02]  /*de80*/  WARPGROUP.DEPBAR.LE gsb0, 0x0 ;  /* 0x00008000000079c5 */ /* 0x000fe40000010000 */
[----:B------:R-:W-:-:S06]  /*de90*/  WARPGROUP.ARRIVE ;  /* 0x00000000000079c5 */ /* 0x000fcc0000000000 */
[----:B------:R-:W-:Y:S01]  /*dea0*/  HGMMA.64x128x16.F32 R24, gdesc[UR16], R24, gsb0 ;  /* 0x01e00000101879f0 */ /* 0x000fe20008000818 */
        /* <DEDUP_REMOVED lines=12> */
.L_x_10541:
[----:B------:R-:W-:Y:S02]  /*df70*/  SHF.L.U32 R0, R5, 0x1f, RZ ;  /* 0x0000001f05007819 */ /* 0x000fe400000006ff */
[----:B------:R-:W-:-:S04]  /*df80*/  LEA R3, R4, R2, 0x3 ;  /* 0x0000000204037211 */ /* 0x000fc800078e18ff */
[----:B------:R0:W1:Y:S01]  /*df90*/  SYNCS.PHASECHK.TRANS64.TRYWAIT P1, [R3+URZ+0x2d850], R0 ;  /* 0x02d85000030075a7 */ /* 0x000062000802017f */
[----:B------:R-:W-:Y:S05]  /*dfa0*/  @!P0 BRA `(.L_x_10542) ;  /* 0x0000000000048947 */ /* 0x000fea0003800000 */
[----:B------:R-:W-:Y:S01]  /*dfb0*/  BPT.TRAP 0x1 ;  /* 0x000000040000795c */ /* 0x000fe20000300000 */
.L_x_10542:
[----:B-1----:R-:W-:Y:S05]  /*dfc0*/  @P1 BRA `(.L_x_10540) ;  /* 0x0000000000081947 */ /* 0x002fea0003800000 */
[----:B------:R-:W1:Y:S02]  /*dfd0*/  SYNCS.PHASECHK.TRANS64.TRYWAIT P1, [R3+URZ+0x2d850], R0 ;  /* 0x02d85000030075a7 */ /* 0x000e64000802017f */
[----:B-1----:R-:W-:Y:S05]  /*dfe0*/  @!P1 BRA `(.L_x_10543) ;  /* 0x000000d000ac9947 */ /* 0x002fea0003800000 */
.L_x_10540:
[----:B------:R-:W2:Y:S01]  /*dff0*/  LDL R5, [R1+0x48] ;  /* 0x0000480001057983 */ /* 0x000ea20000100800 */
[----:B01----:R-:W-:Y:S01]  /*e000*/  VIADD R0, R2, 0x400 ;  /* 0x0000040002007836 */ /* 0x003fe20000000000 */
[----:B------:R-:W-:Y:S05]  /*e010*/  WARPSYNC.ALL ;  /* 0x0000000000007948 */ /* 0x000fea0003800000 */
[----:B------:R-:W-:Y:S01]  /*e020*/  SHF.R.U32.HI R0, RZ, 0x4, R0 ;  /* 0x00000004ff007819 */ /* 0x000fe20000011600 */
[----:B------:R-:W-:Y:S01]  /*e030*/  IMAD.MOV.U32 R9, RZ, RZ, -0x7fffffe0 ;  /* 0x80000020ff097424 */ /* 0x000fe200078e00ff */
[----:B------:R-:W-:Y:S01]  /*e040*/  WARPGROUP.ARRIVE ;  /* 0x00000000000079c5 */ /* 0x000fe20000000000 */
[----:B------:R-:W-:Y:S01]  /*e050*/  IMAD.MOV.U32 R11, RZ, RZ, -0x7fffffe0 ;  /* 0x80000020ff0b7424 */ /* 0x000fe200078e00ff */
[----:B------:R-:W-:-:S02]  /*e060*/  LOP3.LUT R0, R0, 0x3fff, RZ, 0xc0, !PT ;  /* 0x00003fff00007812 */ /* 0x000fc400078ec0ff */
[C---:B------:R-:W-:Y:S02]  /*e070*/  R2UR UR7, R9.reuse ;  /* 0x00000000090772ca */ /* 0x040fe400000e0000 */
[----:B------:R-:W-:Y:S02]  /*e080*/  LOP3.LUT R0, R0, 0x2000000, RZ, 0xfc, !PT ;  /* 0x0200000000007812 */ /* 0x000fe400078efcff */
[----:B------:R-:W-:Y:S01]  /*e090*/  R2UR UR35, R9 ;  /* 0x00000000092372ca */ /* 0x000fe200000e0000 */
[----:B------:R-:W-:Y:S01]  /*e0a0*/  IMAD.MOV.U32 R9, RZ, RZ, 0x40000040 ;  /* 0x40000040ff097424 */ /* 0x000fe200078e00ff */
[C---:B------:R-:W-:Y:S01]  /*e0b0*/  R2UR UR11, R11.reuse ;  /* 0x000000000b0b72ca */ /* 0x040fe200000e0000 */
[----:B------:R-:W-:Y:S01]  /*e0c0*/  IMAD R8, R4, 0x600, R0 ;  /* 0x0000060004087824 */ /* 0x000fe200078e0200 */
[----:B------:R-:W-:Y:S02]  /*e0d0*/  R2UR UR15, R11 ;  /* 0x000000000b0f72ca */ /* 0x000fe400000e0000 */
[----:B------:R-:W-:Y:S01]  /*e0e0*/  R2UR UR5, R9 ;  /* 0x00000000090572ca */ /* 0x000fe200000e0000 */
[C---:B------:R-:W-:Y:S01]  /*e0f0*/  VIADD R10, R8.reuse, 0x40 ;  /* 0x00000040080a7836 */ /* 0x040fe20000000000 */
[----:B------:R-:W-:Y:S01]  /*e100*/  R2UR UR6, R8 ;  /* 0x00000000080672ca */ /* 0x000fe200000e0000 */
[----:B------:R-:W-:Y:S01]  /*e110*/  IMAD.MOV.U32 R9, RZ, RZ, 0x40000040 ;  /* 0x40000040ff097424 */ /* 0x000fe200078e00ff */
[----:B------:R-:W-:-:S02]  /*e120*/  R2UR UR19, R11 ;  /* 0x000000000b1372ca */ /* 0x000fc400000e0000 */
[----:B------:R-:W-:Y:S01]  /*e130*/  R2UR UR10, R10 ;  /* 0x000000000a0a72ca */ /* 0x000fe200000e0000 */
[----:B------:R-:W-:Y:S01]  /*e140*/  VIADD R10, R8, 0x80 ;  /* 0x00000080080a7836 */ /* 0x000fe20000000000 */
[C---:B------:R-:W-:Y:S02]  /*e150*/  R2UR UR23, R11.reuse ;  /* 0x000000000b1772ca */ /* 0x040fe400000e0000 */
[C---:B------:R-:W-:Y:S02]  /*e160*/  R2UR UR27, R11.reuse ;  /* 0x000000000b1b72ca */ /* 0x040fe400000e0000 */
[----:B------:R-:W-:Y:S02]  /*e170*/  R2UR UR14, R10 ;  /* 0x000000000a0e72ca */ /* 0x000fe400000e0000 */
[----:B------:R-:W-:Y:S02]  /*e180*/  IADD3 R10, R8, 0xc0, RZ ;  /* 0x000000c0080a7810 */ /* 0x000fe40007ffe0ff */
[----:B------:R-:W-:Y:S01]  /*e190*/  R2UR UR31, R11 ;  /* 0x000000000b1f72ca */ /* 0x000fe200000e0000 */
[----:B------:R-:W-:Y:S01]  /*e1a0*/  IMAD.MOV.U32 R11, RZ, RZ, 0x40000040 ;  /* 0x40000040ff0b7424 */ /* 0x000fe200078e00ff */
[----:B------:R-:W-:Y:S01]  /*e1b0*/  R2UR UR18, R10 ;  /* 0x000000000a1272ca */ /* 0x000fe200000e0000 */
[----:B------:R-:W-:Y:S01]  /*e1c0*/  VIADD R10, R8, 0x100 ;  /* 0x00000100080a7836 */ /* 0x000fe20000000000 */
[----:B------:R-:W-:-:S02]  /*e1d0*/  R2UR UR33, R9 ;  /* 0x00000000092172ca */ /* 0x000fc400000e0000 */
[----:B------:R-:W-:Y:S01]  /*e1e0*/  R2UR UR9, R11 ;  /* 0x000000000b0972ca */ /* 0x000fe200000e0000 */
[----:B------:R-:W-:Y:S01]  /*e1f0*/  IMAD.MOV.U32 R11, RZ, RZ, 0x40000040 ;  /* 0x40000040ff0b7424 */ /* 0x000fe200078e00ff */
[----:B------:R-:W-:Y:S01]  /*e200*/  R2UR UR22, R10 ;  /* 0x000000000a1672ca */ /* 0x000fe200000e0000 */
[----:B------:R-:W-:-:S03]  /*e210*/  VIADD R10, R8, 0x140 ;  /* 0x00000140080a7836 */ /* 0x000fc60000000000 */
[----:B------:R-:W-:Y:S01]  /*e220*/  R2UR UR13, R11 ;  /* 0x000000000b0d72ca */ /* 0x000fe200000e0000 */
[----:B------:R-:W-:Y:S01]  /*e230*/  IMAD.MOV.U32 R11, RZ, RZ, 0x40000040 ;  /* 0x40000040ff0b7424 */ /* 0x000fe200078e00ff */
[----:B------:R-:W-:Y:S01]  /*e240*/  R2UR UR26, R10 ;  /* 0x000000000a1a72ca */ /* 0x000fe200000e0000 */
[C---:B------:R-:W-:Y:S02]  /*e250*/  VIADD R10, R8.reuse, 0x180 ;  /* 0x00000180080a7836 */ /* 0x040fe40000000000 */
[----:B------:R-:W-:Y:S01]  /*e260*/  VIADD R8, R8, 0x1c0 ;  /* 0x000001c008087836 */ /* 0x000fe20000000000 */
[----:B------:R-:W-:Y:S01]  /*e270*/  R2UR UR17, R11 ;  /* 0x000000000b1172ca */ /* 0x000fe200000e0000 */
[----:B------:R-:W-:Y:S01]  /*e280*/  IMAD.MOV.U32 R11, RZ, RZ, 0x40000040 ;  /* 0x40000040ff0b7424 */ /* 0x000fe200078e00ff */
[----:B------:R-:W-:Y:S02]  /*e290*/  R2UR UR30, R10 ;  /* 0x000000000a1e72ca */ /* 0x000fe400000e0000 */
[----:B------:R-:W-:-:S02]  /*e2a0*/  R2UR UR34, R8 ;  /* 0x00000000082272ca */ /* 0x000fc400000e0000 */
[----:B------:R-:W-:Y:S01]  /*e2b0*/  R2UR UR21, R11 ;  /* 0x000000000b1572ca */ /* 0x000fe200000e0000 */
[----:B------:R-:W-:-:S05]  /*e2c0*/  IMAD.MOV.U32 R11, RZ, RZ, 0x40000040 ;  /* 0x40000040ff0b7424 */ /* 0x000fca00078e00ff */
[----:B------:R-:W-:Y:S01]  /*e2d0*/  R2UR UR25, R11 ;  /* 0x000000000b1972ca */ /* 0x000fe200000e0000 */
[----:B------:R-:W-:-:S05]  /*e2e0*/  IMAD.MOV.U32 R11, RZ, RZ, 0x40000040 ;  /* 0x40000040ff0b7424 */ /* 0x000fca00078e00ff */
[----:B------:R-:W-:Y:S02]  /*e2f0*/  R2UR UR29, R11 ;  /* 0x000000000b1d72ca */ /* 0x000fe400000e0000 */
[----:B--2---:R-:W-:Y:S02]  /*e300*/  LOP3.LUT R8, R5, 0x10000, RZ, 0xfc, !PT ;  /* 0x0001000005087812 */ /* 0x004fe400078efcff */
[----:B------:R-:W0:Y:S02]  /*e310*/  S2R R5, SR_TID.X ;  /* 0x0000000000057919 */ /* 0x000e240000002100 */
[C---:B------:R-:W-:Y:S02]  /*e320*/  R2UR UR4, R8.reuse ;  /* 0x00000000080472ca */ /* 0x040fe400000e0000 */
[----:B------:R-:W-:-:S04]  /*e330*/  IADD3 R10, R8, 0x2, RZ ;  /* 0x00000002080a7810 */ /* 0x000fc80007ffe0ff */
[----:B------:R-:W-:Y:S01]  /*e340*/  R2UR UR8, R10 ;  /* 0x000000000a0872ca */ /* 0x000fe200000e0000 */
[----:B------:R-:W-:-:S05]  /*e350*/  VIADD R10, R8, 0x4 ;  /* 0x00000004080a7836 */ /* 0x000fca0000000000 */
[----:B------:R-:W-:Y:S01]  /*e360*/  R2UR UR12, R10 ;  /* 0x000000000a0c72ca */ /* 0x000fe200000e0000 */
[----:B------:R-:W-:Y:S01]  /*e370*/  HGMMA.64x96x16.F32 R88, gdesc[UR4].tnspB, R88, gsb0 ;  /* 0x41600000045879f0 */ /* 0x000fe20008000858 */
[----:B------:R-:W-:-:S05]  /*e380*/  VIADD R10, R8, 0x6 ;  /* 0x00000006080a7836 */ /* 0x000fca0000000000 */
[----:B------:R-:W-:Y:S02]  /*e390*/  R2UR UR16, R10 ;  /* 0x000000000a1072ca */ /* 0x000fe400000e0000 */
[----:B------:R-:W-:-:S04]  /*e3a0*/  IADD3 R10, R8, 0x600, RZ ;  /* 0x00000600080a7810 */ /* 0x000fc80007ffe0ff */
[----:B------:R-:W-:Y:S01]  /*e3b0*/  R2UR UR20, R10 ;  /* 0x000000000a1472ca */ /* 0x000fe200000e0000 */
[----:B------:R-:W-:Y:S01]  /*e3c0*/  VIADD R10, R8, 0x602 ;  /* 0x00000602080a7836 */ /* 0x000fe20000000000 */
[----:B0-----:R-:W-:-:S04]  /*e3d0*/  SHF.R.U32.HI R0, RZ, 0x7, R5 ;  /* 0x00000007ff007819 */ /* 0x001fc80000011605 */
[----:B------:R-:W-:Y:S01]  /*e3e0*/  R2UR UR24, R10 ;  /* 0x000000000a1872ca */ /* 0x000fe200000e0000 */
[C---:B------:R-:W-:Y:S01]  /*e3f0*/  VIADD R10, R8.reuse, 0x604 ;  /* 0x00000604080a7836 */ /* 0x040fe20000000000 */
[----:B------:R-:W-:Y:S01]  /*e400*/  IADD3 R8, R8, 0x606, RZ ;  /* 0x0000060608087810 */ /* 0x000fe20007ffe0ff */
[----:B------:R-:W-:Y:S01]  /*e410*/  VIADD R0, R0, 0x9 ;  /* 0x0000000900007836 */ /* 0x000fe20000000000 */
[----:B------:R-:W-:Y:S02]  /*e420*/  ISETP.GE.U32.AND P1, PT, R5, 0x180, PT ;  /* 0x000001800500780c */ /* 0x000fe40003f26070 */
[----:B------:R-:W-:Y:S02]  /*e430*/  R2UR UR28, R10 ;  /* 0x000000000a1c72ca */ /* 0x000fe400000e0000 */
[----:B------:R-:W-:Y:S02]  /*e440*/  R2UR UR32, R8 ;  /* 0x00000000082072ca */ /* 0x000fe400000e0000 */
[----:B------:R-:W-:Y:S01]  /*e450*/  SEL R0, R0, 0x9, !P1 ;  /* 0x0000000900007807 */ /* 0x000fe20004800000 */
[----:B------:R-:W-:-:S02]  /*e460*/  WARPGROUP.DEPBAR.LE gsb0, 0x0 ;  /* 0x00008000000079c5 */ /* 0x000fc40000010000 */
[----:B------:R-:W-:-:S06]  /*e470*/  WARPGROUP.ARRIVE ;  /* 0x00000000000079c5 */ /* 0x000fcc0000000000 */
[----:B------:R-:W-:Y:S03]  /*e480*/  HGMMA.64x96x16.F32 R88, gdesc[UR8].tnspB, R88, gsb0 ;  /* 0x41600000085879f0 */ /* 0x000fe60008000858 */
[----:B------:R-:W-:Y:S02]  /*e490*/  WARPGROUP.DEPBAR.LE gsb0, 0x0 ;  /* 0x00008000000079c5 */ /* 0x000fe40000010000 */
        /* <DEDUP_REMOVED lines=18> */
[----:B------:R0:W-:Y:S06]  /*e5c0*/  BAR.ARV R0, 0x100 ;  /* 0x000400000000751d */ /* 0x0001ec0000002000 */
[----:B------:R-:W-:Y:S05]  /*e5d0*/  @!P0 BRA `(.L_x_10544) ;  /* 0x0000000000048947 */ /* 0x000fea0003800000 */
[----:B------:R-:W-:Y:S01]  /*e5e0*/  BPT.TRAP 0x1 ;  /* 0x000000040000795c */ /* 0x000fe20000300000 */
.L_x_10544:
[----:B0-----:R-:W-:Y:S01]  /*e5f0*/  IMAD R0, R140, 0x8, R2 ;  /* 0x000000088c007824 */ /* 0x001fe200078e0202 */
[----:B------:R-:W-:Y:S01]  /*e600*/  UMOV UR41, UR44 ;  /* 0x0000002c00297c82 */ /* 0x000fe20008000000 */
[----:B------:R-:W-:Y:S02]  /*e610*/  IMAD.U32 R3, RZ, RZ, UR39 ;  /* 0x00000027ff037e24 */ /* 0x000fe4000f8e00ff */
        /* <DEDUP_REMOVED lines=75> */
[----:B0-----:R-:W-:Y:S01]  /*ead0*/  FMNMX.FTZ R3, R3, R5, !PT ;  /* 0x0000000503037209 */ /* 0x001fe20007810000 */
[----:B------:R-:W-:-:S04]  /*eae0*/  FMUL.FTZ R5, R0, UR41 ;  /* 0x0000002900057c20 */ /* 0x000fc80008410000 */
[----:B------:R-:W-:Y:S01]  /*eaf0*/  FADD.FTZ R7, -R3, R6 ;  /* 0x0000000603077221 */ /* 0x000fe20000010100 */
        /* <DEDUP_REMOVED lines=35> */
[----:B------:R-:W-:Y:S02]  /*ed30*/  MUFU.EX2 R6, R6 ;  /* 0x0000000600067308 */ /* 0x000fe40000000800 */
        /* <DEDUP_REMOVED lines=36> */
[----:B------:R-:W-:-:S02]  /*ef80*/  FFMA.FTZ R5, R87, UR41, -R5 ;  /* 0x0000002957057c23 */ /* 0x000fc40008010805 */
        /* <DEDUP_REMOVED lines=126> */
.L_x_10545:
[----:B------:R-:W2:Y:S01]  /*f770*/  LDL R62, [R1+0x30] ;  /* 0x00003000013e7983 */ /* 0x000ea20000100800 */
[----:B------:R-:W-:-:S03]  /*f780*/  LEA R4, R4, R2, 0x3 ;  /* 0x0000000204047211 */ /* 0x000fc600078e18ff */
[----:B------:R-:W3:Y:S04]  /*f790*/  LDL R70, [R1+0x50] ;  /* 0x0000500001467983 */ /* 0x000ee80000100800 */
[----:B------:R-:W4:Y:S04]  /*f7a0*/  LDL R46, [R1+0x38] ;  /* 0x00003800012e7983 */ /* 0x000f280000100800 */
[----:B------:R-:W5:Y:S04]  /*f7b0*/  LDL R38, [R1+0x34] ;  /* 0x0000340001267983 */ /* 0x000f680000100800 */
[----:B------:R-:W5:Y:S01]  /*f7c0*/  LDL R54, [R1+0x54] ;  /* 0x0000540001367983 */ /* 0x000f620000100800 */
[----:B------:R-:W-:-:S02]  /*f7d0*/  VIADD R4, R4, 0x2d860 ;  /* 0x0002d86004047836 */ /* 0x000fc40000000000 */
[----:B------:R-:W-:-:S05]  /*f7e0*/  IMAD.U32 R30, RZ, RZ, UR39 ;  /* 0x00000027ff1e7e24 */ /* 0x000fca000f8e00ff */
[----:B------:R-:W-:-:S04]  /*f7f0*/  PRMT R4, R30, 0x654, R4 ;  /* 0x000006541e047816 */ /* 0x000fc80000000004 */
[----:B------:R0:W-:Y:S02]  /*f800*/  SYNCS.ARRIVE.TRANS64.RED.A1T0 RZ, [R4+URZ], RZ ;  /* 0x000000ff04ff79a7 */ /* 0x0001e4000810043f */
[----:B0-----:R-:W5:Y:S01]  /*f810*/  LDL R4, [R1+0x3c] ;  /* 0x00003c0001047983 */ /* 0x001f620000100800 */
        /* <DEDUP_REMOVED lines=80> */
[----:B------:R-:W-:Y:S01]  /*fd20*/  IMAD.MOV.U32 R6, RZ, RZ, R3 ;  /* 0x000000ffff067224 */ /* 0x000fe200078e0003 */
[----:B------:R-:W-:Y:S01]  /*fd30*/  MOV R5, R151 ;  /* 0x0000009700057202 */ /* 0x000fe20000000f00 */
[----:B------:R-:W-:Y:S01]  /*fd40*/  IMAD.MOV.U32 R7, RZ, RZ, R0 ;  /* 0x000000ffff077224 */ /* 0x000fe200078e0000 */
[----:B--2---:R0:W-:Y:S04]  /*fd50*/  STSM.16.M88.4 [R62+0x21800], R24 ;  /* 0x021800183e007844 */ /* 0x0041e80000000200 */
[----:B---3--:R0:W-:Y:S04]  /*fd60*/  STSM.16.M88.4 [R70], R32 ;  /* 0x0000002046007844 */ /* 0x0081e80000000200 */
[----:B----4-:R0:W-:Y:S04]  /*fd70*/  STSM.16.M88.4 [R46], R40 ;  /* 0x000000282e007844 */ /* 0x0101e80000000200 */
[----:B-----5:R0:W-:Y:S04]  /*fd80*/  STSM.16.M88.4 [R38], R48 ;  /* 0x0000003026007844 */ /* 0x0201e80000000200 */
[----:B------:R0:W-:Y:S04]  /*fd90*/  STSM.16.M88.4 [R62+0x27800], R56 ;  /* 0x027800383e007844 */ /* 0x0001e80000000200 */
[----:B------:R0:W-:Y:S04]  /*fda0*/  STSM.16.M88.4 [R54], R64 ;  /* 0x0000004036007844 */ /* 0x0001e80000000200 */
[----:B------:R0:W-:Y:S04]  /*fdb0*/  STSM.16.M88.4 [R46+0x6000], R72 ;  /* 0x006000482e007844 */ /* 0x0001e80000000200 */
[----:B------:R0:W-:Y:S01]  /*fdc0*/  STSM.16.M88.4 [R38+0x6000], R80 ;  /* 0x0060005026007844 */ /* 0x0001e20000000200 */
[----:B------:R-:W-:Y:S01]  /*fdd0*/  @!PT LDS RZ, [RZ] ;  /* 0x00000000fffff984 */ /* 0x000fe20000000800 */
[----:B------:R-:W-:Y:S01]  /*fde0*/  @!PT LDS RZ, [RZ] ;  /* 0x00000000fffff984 */ /* 0x000fe20000000800 */
[----:B------:R-:W-:Y:S01]  /*fdf0*/  @!PT LDS RZ, [RZ] ;  /* 0x00000000fffff984 */ /* 0x000fe20000000800 */
[----:B------:R-:W-:Y:S01]  /*fe00*/  @!PT LDS RZ, [RZ] ;  /* 0x00000000fffff984 */ /* 0x000fe20000000800 */
[----:B------:R1:W-:Y:S06]  /*fe10*/  MEMBAR.ALL.CTA ;  /* 0x0000000000007992 */ /* 0x0003ec0000008000 */
[----:B-1----:R-:W1:Y:S01]  /*fe20*/  FENCE.VIEW.ASYNC.S ;  /* 0x00000000000073c6 */ /* 0x002e620000000000 */
[C---:B------:R-:W-:Y:S01]  /*fe30*/  ISETP.GT.AND P1, PT, R20.reuse, R4, PT ;  /* 0x000000041400720c */ /* 0x040fe20003f24270 */
[----:B------:R-:W-:-:S02]  /*fe40*/  VIADD R20, R20, 0xffffffff ;  /* 0xffffffff14147836 */ /* 0x000fc40000000000 */
[----:B------:R-:W-:Y:S01]  /*fe50*/  IMAD.MOV.U32 R4, RZ, RZ, R140 ;  /* 0x000000ffff047224 */ /* 0x000fe200078e008c */
[----:B-1----:R-:W-:-:S09]  /*fe60*/  NOP ;  /* 0x0000000000007918 */ /* 0x002fd20000000000 */
[----:B0-----:R-:W-:Y:S05]  /*fe70*/  @P1 BRA `(.L_x_10546) ;  /* 0xffffffd800d41947 */ /* 0x001fea000383ffff */
.L_x_10534:
[----:B------:R-:W-:Y:S05]  /*fe80*/  WARPSYNC.ALL ;  /* 0x0000000000007948 */ /* 0x000fea0003800000 */
[----:B------:R-:W-:Y:S06]  /*fe90*/  BAR.ARV 0x8, 0x200 ;  /* 0x0208000000007b1d */ /* 0x000fec0000002000 */
[----:B------:R-:W-:Y:S05]  /*fea0*/  @!P0 BRA `(.L_x_10547) ;  /* 0x0000000000048947 */ /* 0x000fea0003800000 */
[----:B------:R-:W-:Y:S01]  /*feb0*/  BPT.TRAP 0x1 ;  /* 0x000000040000795c */ /* 0x000fe20000300000 */
.L_x_10547:
[----:B------:R-:W-:Y:S01]  /*fec0*/  IMAD R12, R140, 0x8, R2 ;  /* 0x000000088c0c7824 */ /* 0x000fe200078e0202 */
[----:B------:R-:W-:-:S04]  /*fed0*/  SHF.L.U32 R7, R151, 0x1f, RZ ;  /* 0x0000001f97077819 */ /* 0x000fc800000006ff */
[----:B------:R0:W1:Y:S01]  /*fee0*/  SYNCS.PHASECHK.TRANS64.TRYWAIT P1, [R12+URZ+0x2d850], R7 ;  /* 0x02d850070c0075a7 */ /* 0x000062000802017f */
[----:B------:R-:W-:Y:S05]  /*fef0*/  @!P0 BRA `(.L_x_10548) ;  /* 0x0000000000048947 */ /* 0x000fea0003800000 */
[----:B------:R-:W-:Y:S01]  /*ff00*/  BPT.TRAP 0x1 ;  /* 0x000000040000795c */ /* 0x000fe20000300000 */
.L_x_10548:
[----:B------:R-:W2:Y:S01]  /*ff10*/  LDL.LU R4, [R1+0x48] ;  /* 0x0000480001047983 */ /* 0x000ea20000300800 */
[----:B------:R-:W-:Y:S02]  /*ff20*/  VIADD R2, R2, 0x400 ;  /* 0x0000040002027836 */ /* 0x000fe40000000000 */
[----:B------:R-:W-:-:S03]  /*ff30*/  IMAD.MOV.U32 R5, RZ, RZ, 0x40000040 ;  /* 0x40000040ff057424 */ /* 0x000fc600078e00ff */
[----:B------:R-:W-:-:S04]  /*ff40*/  SHF.R.U32.HI R2, RZ, 0x4, R2 ;  /* 0x00000004ff027819 */ /* 0x000fc80000011602 */
[----:B------:R-:W-:-:S04]  /*ff50*/  LOP3.LUT R2, R2, 0x3fff, RZ, 0xc0, !PT ;  /* 0x00003fff02027812 */ /* 0x000fc800078ec0ff */
[----:B------:R-:W-:Y:S02]  /*ff60*/  LOP3.LUT R9, R2, 0x2000000, RZ, 0xfc, !PT ;  /* 0x0200000002097812 */ /* 0x000fe400078efcff */
[----:B--2---:R-:W-:Y:S01]  /*ff70*/  LOP3.LUT R4, R4, 0x10000, RZ, 0xfc, !PT ;  /* 0x0001000004047812 */ /* 0x004fe200078efcff */
[----:B-1----:R-:W-:Y:S06]  /*ff80*/  @P1 BRA `(.L_x_10549) ;  /* 0x0000000000081947 */ /* 0x002fec0003800000 */
[----:B------:R-:W1:Y:S02]  /*ff90*/  SYNCS.PHASECHK.TRANS64.TRYWAIT P1, [R12+URZ+0x2d850], R7 ;  /* 0x02d850070c0075a7 */ /* 0x000e64000802017f */
[----:B-1----:R-:W-:Y:S05]  /*ffa0*/  @!P1 BRA `(.L_x_10550) ;  /* 0x000000b000d09947 */ /* 0x002fea0003800000 */
.L_x_10549:
[----:B------:R-:W-:Y:S01]  /*ffb0*/  IMAD R6, R140, 0x600, R9 ;  /* 0x000006008c067824 */ /* 0x000fe200078e0209 */
[----:B------:R-:W-:Y:S05]  /*ffc0*/  WARPSYNC.ALL ;  /* 0x0000000000007948 */ /* 0x000fea0003800000 */
[----:B01----:R-:W-:Y:S01]  /*ffd0*/  IMAD.MOV.U32 R7, RZ, RZ, -0x7fffffe0 ;  /* 0x80000020ff077424 */ /* 0x003fe200078e00ff */
[----:B------:R-:W-:Y:S01]  /*ffe0*/  R2UR UR4, R4 ;  /* 0x00000000040472ca */ /* 0x000fe200000e0000 */
[----:B------:R-:W-:Y:S01]  /*fff0*/  WARPGROUP.ARRIVE ;  /* 0x00000000000079c5 */ /* 0x000fe20000000000 */
[----:B------:R-:W-:Y:S01]  /*10000*/  R2UR UR5, R5 ;  /* 0x00000000050572ca */ /* 0x000fe200000e0000 */
[C---:B------:R-:W-:Y:S01]  /*10010*/  VIADD R10, R6.reuse, 0x40 ;  /* 0x00000040060a7836 */ /* 0x040fe20000000000 */
[----:B------:R-:W-:Y:S01]  /*10020*/  R2UR UR6, R6 ;  /* 0x00000000060672ca */ /* 0x000fe200000e0000 */
[----:B------:R-:W-:Y:S01]  /*10030*/  IMAD.MOV.U32 R9, RZ, RZ, 0x40000040 ;  /* 0x40000040ff097424 */ /* 0x000fe200078e00ff */
[----:B------:R-:W-:Y:S01]  /*10040*/  R2UR UR7, R7 ;  /* 0x00000000070772ca */ /* 0x000fe200000e0000 */
[----:B------:R-:W-:Y:S01]  /*10050*/  IMAD.MOV.U32 R11, RZ, RZ, -0x7fffffe0 ;  /* 0x80000020ff0b7424 */ /* 0x000fe200078e00ff */
[----:B------:R-:W-:Y:S01]  /*10060*/  IADD3 R8, R4, 0x2, RZ ;  /* 0x0000000204087810 */ /* 0x000fe20007ffe0ff */
[----:B------:R-:W-:Y:S01]  /*10070*/  IMAD.MOV.U32 R5, RZ, RZ, 0x40000040 ;  /* 0x40000040ff057424 */ /* 0x000fe200078e00ff */
[----:B------:R-:W0:Y:S01]  /*10080*/  SHFL.BFLY PT, R2, R141, 0x2, 0x1f ;  /* 0x0c401f008d027f89 */ /* 0x000e2200000e0000 */
[----:B------:R-:W-:-:S02]  /*10090*/  IMAD.MOV.U32 R7, RZ, RZ, -0x7fffffe0 ;  /* 0x80000020ff077424 */ /* 0x000fc400078e00ff */
[----:B------:R-:W-:Y:S02]  /*100a0*/  IMAD.MOV.U32 R51, RZ, RZ, RZ ;  /* 0x000000ffff337224 */ /* 0x000fe400078e00ff */
[----:B------:R-:W-:-:S04]  /*100b0*/  IMAD.U32 R13, RZ, RZ, UR41 ;  /* 0x00000029ff0d7e24 */ /* 0x000fc8000f8e00ff */
[----:B------:R-:W-:Y:S01]  /*100c0*/  HGMMA.64x96x16.F32 R88, gdesc[UR4].tnspB, R88, gsb0 ;  /* 0x41600000045879f0 */ /* 0x000fe20008000858 */
[----:B------:R-:W-:Y:S01]  /*100d0*/  R2UR UR4, R8 ;  /* 0x00000000080472ca */ /* 0x000fe200000e0000 */
[----:B------:R-:W-:Y:S01]  /*100e0*/  VIADD R8, R4, 0x4 ;  /* 0x0000000404087836 */ /* 0x000fe20000000000 */
[----:B------:R-:W-:Y:S02]  /*100f0*/  R2UR UR5, R9 ;  /* 0x00000000090572ca */ /* 0x000fe400000e0000 */
[----:B------:R-:W-:Y:S01]  /*10100*/  R2UR UR6, R10 ;  /* 0x000000000a0672ca */ /* 0x000fe200000e0000 */
[----:B------:R-:W-:Y:S01]  /*10110*/  VIADD R10, R6, 0x80 ;  /* 0x00000080060a7836 */ /* 0x000fe20000000000 */
[----:B------:R-:W-:Y:S01]  /*10120*/  R2UR UR7, R11 ;  /* 0x000000000b0772ca */ /* 0x000fe200000e0000 */
[----:B------:R-:W-:Y:S01]  /*10130*/  IMAD.MOV.U32 R11, RZ, RZ, -0x7fffffe0 ;  /* 0x80000020ff0b7424 */ /* 0x000fe200078e00ff */
[----:B------:R-:W-:Y:S01]  /*10140*/  MOV R9, 0x40000040 ;  /* 0x4000004000097802 */ /* 0x000fe20000000f00 */
[----:B------:R-:W-:-:S02]  /*10150*/  WARPGROUP.DEPBAR.LE gsb0, 0x0 ;  /* 0x00008000000079c5 */ /* 0x000fc40000010000 */
[----:B------:R-:W-:-:S08]  /*10160*/  WARPGROUP.ARRIVE ;  /* 0x00000000000079c5 */ /* 0x000fd00000000000 */
[----:B------:R-:W-:Y:S01]  /*10170*/  HGMMA.64x96x16.F32 R88, gdesc[UR4].tnspB, R88, gsb0 ;  /* 0x41600000045879f0 */ /* 0x000fe20008000858 */
[----:B------:R-:W-:Y:S01]  /*10180*/  R2UR UR4, R8 ;  /* 0x00000000080472ca */ /* 0x000fe200000e0000 */
[----:B------:R-:W-:Y:S01]  /*10190*/  VIADD R8, R4, 0x6 ;  /* 0x0000000604087836 */ /* 0x000fe20000000000 */
[----:B------:R-:W-:Y:S01]  /*101a0*/  R2UR UR5, R9 ;  /* 0x00000000090572ca */ /* 0x000fe200000e0000 */
[----:B------:R-:W-:Y:S01]  /*101b0*/  IMAD.MOV.U32 R9, RZ, RZ, 0x40000040 ;  /* 0x40000040ff097424 */ /* 0x000fe200078e00ff */
[----:B------:R-:W-:Y:S01]  /*101c0*/  R2UR UR6, R10 ;  /* 0x000000000a0672ca */ /* 0x000fe200000e0000 */
[----:B------:R-:W-:Y:S01]  /*101d0*/  VIADD R10, R6, 0xc0 ;  /* 0x000000c0060a7836 */ /* 0x000fe20000000000 */
[----:B------:R-:W-:Y:S01]  /*101e0*/  R2UR UR7, R11 ;  /* 0x000000000b0772ca */ /* 0x000fe200000e0000 */
[----:B------:R-:W-:Y:S01]  /*101f0*/  IMAD.MOV.U32 R11, RZ, RZ, -0x7fffffe0 ;  /* 0x80000020ff0b7424 */ /* 0x000fe200078e00ff */
[----:B------:R-:W-:Y:S02]  /*10200*/  WARPGROUP.DEPBAR.LE gsb0, 0x0 ;  /* 0x00008000000079c5 */ /* 0x000fe40000010000 */
[----:B------:R-:W-:-:S09]  /*10210*/  WARPGROUP.ARRIVE ;  /* 0x00000000000079c5 */ /* 0x000fd20000000000 */
[----:B------:R-:W-:Y:S01]  /*10220*/  HGMMA.64x96x16.F32 R88, gdesc[UR4].tnspB, R88, gsb0 ;  /* 0x41600000045879f0 */ /* 0x000fe20008000858 */
[----:B------:R-:W-:Y:S02]  /*10230*/  R2UR UR4, R8 ;  /* 0x00000000080472ca */ /* 0x000fe400000e0000 */
[----:B------:R-:W-:Y:S01]  /*10240*/  R2UR UR5, R9 ;  /* 0x00000000090572ca */ /* 0x000fe200000e0000 */
[----:B------:R-:W-:Y:S01]  /*10250*/  IMAD.MOV.U32 R9, RZ, RZ, 0x40000040 ;  /* 0x40000040ff097424 */ /* 0x000fe200078e00ff */
[----:B------:R-:W-:Y:S01]  /*10260*/  R2UR UR6, R10 ;  /* 0x000000000a0672ca */ /* 0x000fe200000e0000 */
[----:B------:R-:W-:Y:S01]  /*10270*/  VIADD R10, R6, 0x100 ;  /* 0x00000100060a7836 */ /* 0x000fe20000000000 */
[----:B------:R-:W-:Y:S01]  /*10280*/  R2UR UR7, R11 ;  /* 0x000000000b0772ca */ /* 0x000fe200000e0000 */
[----:B------:R-:W-:Y:S01]  /*10290*/  IMAD.MOV.U32 R11, RZ, RZ, -0x7fffffe0 ;  /* 0x80000020ff0b7424 */ /* 0x000fe200078e00ff */
[----:B------:R-:W-:Y:S01]  /*102a0*/  IADD3 R8, R4, 0x600, RZ ;  /* 0x0000060004087810 */ /* 0x000fe20007ffe0ff */
[----:B------:R-:W-:-:S02]  /*102b0*/  WARPGROUP.DEPBAR.LE gsb0, 0x0 ;  /* 0x00008000000079c5 */ /* 0x000fc40000010000 */
[----:B------:R-:W-:-:S08]  /*102c0*/  WARPGROUP.ARRIVE ;  /* 0x00000000000079c5 */ /* 0x000fd00000000000 */
        /* <DEDUP_REMOVED lines=20> */
[----:B------:R-:W-:Y:S01]  /*10410*/  IADD3 R4, R4, 0x606, RZ ;  /* 0x0000060604047810 */ /* 0x000fe20007ffe0ff */
[----:B------:R-:W-:Y:S01]  /*10420*/  VIADD R6, R6, 0x1c0 ;  /* 0x000001c006067836 */ /* 0x000fe20000000000 */
[----:B------:R-:W-:-:S02]  /*10430*/  WARPGROUP.DEPBAR.LE gsb0, 0x0 ;  /* 0x00008000000079c5 */ /* 0x000fc40000010000 */
[----:B------:R-:W-:-:S07]  /*10440*/  WARPGROUP.ARRIVE ;  /* 0x00000000000079c5 */ /* 0x000fce0000000000 */
[----:B------:R-:W-:Y:S01]  /*10450*/  HGMMA.64x96x16.F32 R88, gdesc[UR4].tnspB, R88, gsb0 ;  /* 0x41600000045879f0 */ /* 0x000fe20008000858 */
[----:B------:R-:W-:Y:S02]  /*10460*/  R2UR UR4, R8 ;  /* 0x00000000080472ca */ /* 0x000fe400000e0000 */
[----:B------:R-:W-:Y:S02]  /*10470*/  R2UR UR5, R9 ;  /* 0x00000000090572ca */ /* 0x000fe400000e0000 */
[----:B------:R-:W-:Y:S02]  /*10480*/  R2UR UR6, R10 ;  /* 0x000000000a0672ca */ /* 0x000fe400000e0000 */
[----:B------:R-:W-:Y:S01]  /*10490*/  R2UR UR7, R11 ;  /* 0x000000000b0772ca */ /* 0x000fe200000e0000 */
[----:B------:R-:W-:Y:S02]  /*104a0*/  WARPGROUP.DEPBAR.LE gsb0, 0x0 ;  /* 0x00008000000079c5 */ /* 0x000fe40000010000 */
[----:B------:R-:W-:-:S10]  /*104b0*/  WARPGROUP.ARRIVE ;  /* 0x00000000000079c5 */ /* 0x000fd40000000000 */
[----:B------:R-:W-:Y:S01]  /*104c0*/  HGMMA.64x96x16.F32 R88, gdesc[UR4].tnspB, R88, gsb0 ;  /* 0x41600000045879f0 */ /* 0x000fe20008000858 */
[----:B------:R-:W-:Y:S01]  /*104d0*/  R2UR UR4, R4 ;  /* 0x00000000040472ca */ /* 0x000fe200000e0000 */
[----:B0-----:R-:W-:Y:S01]  /*104e0*/  FADD.FTZ R4, R2, R141 ;  /* 0x0000008d02047221 */ /* 0x001fe20000010000 */
[----:B------:R-:W-:Y:S01]  /*104f0*/  R2UR UR5, R5 ;  /* 0x00000000050572ca */ /* 0x000fe200000e0000 */
[----:B------:R-:W-:Y:S01]  /*10500*/  IMAD.MOV.U32 R2, RZ, RZ, RZ ;  /* 0x000000ffff027224 */ /* 0x000fe200078e00ff */
[----:B------:R-:W-:Y:S02]  /*10510*/  R2UR UR6, R6 ;  /* 0x00000000060672ca */ /* 0x000fe400000e0000 */
[----:B------:R-:W-:Y:S01]  /*10520*/  R2UR UR7, R7 ;  /* 0x00000000070772ca */ /* 0x000fe200000e0000 */
[----:B------:R-:W0:Y:S04]  /*10530*/  SHFL.BFLY PT, R6, R21, 0x2, 0x1f ;  /* 0x0c401f0015067f89 */ /* 0x000e2800000e0000 */
[----:B------:R-:W1:Y:S01]  /*10540*/  SHFL.BFLY PT, R5, R4, 0x1, 0x1f ;  /* 0x0c201f0004057f89 */ /* 0x000e6200000e0000 */
[----:B0-----:R-:W-:Y:S01]  /*10550*/  FADD.FTZ R6, R6, R21 ;  /* 0x0000001506067221 */ /* 0x001fe20000010000 */
[----:B-1----:R-:W-:-:S04]  /*10560*/  FADD.FTZ R10, R4, R5 ;  /* 0x00000005040a7221 */ /* 0x002fc80000010000 */
[----:B------:R-:W0:Y:S01]  /*10570*/  SHFL.BFLY PT, R7, R6, 0x1, 0x1f ;  /* 0x0c201f0006077f89 */ /* 0x000e2200000e0000 */
[----:B------:R-:W-:Y:S02]  /*10580*/  IMAD.MOV.U32 R5, RZ, RZ, -0x800000 ;  /* 0xff800000ff057424 */ /* 0x000fe400078e00ff */
[----:B------:R-:W-:Y:S01]  /*10590*/  IMAD.MOV.U32 R4, RZ, RZ, -0x800000 ;  /* 0xff800000ff047424 */ /* 0x000fe200078e00ff */
[----:B------:R-:W-:-:S13]  /*105a0*/  FSETP.NE.FTZ.AND P1, PT, R10, RZ, PT ;  /* 0x000000ff0a00720b */ /* 0x000fda0003f35000 */
[----:B------:R-:W1:Y:S01]  /*105b0*/  @P1 MUFU.LG2 R8, R10 ;  /* 0x0000000a00081308 */ /* 0x000e620000000c00 */
[----:B0-----:R-:W-:-:S07]  /*105c0*/  FADD.FTZ R11, R6, R7 ;  /* 0x00000007060b7221 */ /* 0x001fce0000010000 */
[----:B------:R-:W-:Y:S01]  /*105d0*/  @P1 MUFU.RCP R51, R10 ;  /* 0x0000000a00331308 */ /* 0x000fe20000001000 */
[----:B------:R-:W-:Y:S02]  /*105e0*/  MOV R7, UR41 ;  /* 0x0000002900077c02 */ /* 0x000fe40008000f00 */
[----:B------:R-:W-:-:S03]  /*105f0*/  FSETP.NE.FTZ.AND P2, PT, R11, RZ, PT ;  /* 0x000000ff0b00720b */ /* 0x000fc60003f55000 */
[----:B------:R-:W-:Y:S01]  /*10600*/  @P1 FMUL.FTZ R7, R7, 0.69314718246459960938 ;  /* 0x3f31721807071820 */ /* 0x000fe20000410000 */
[----:B-1----:R-:W-:-:S04]  /*10610*/  @P1 FMUL.FTZ R8, R8, 0.69314718246459960938 ;  /* 0x3f31721808081820 */ /* 0x002fc80000410000 */
[----:B------:R-:W-:-:S05]  /*10620*/  @P1 FFMA.FTZ R5, R7, R0, R8 ;  /* 0x0000000007051223 */ /* 0x000fca0000010008 */
[----:B------:R-:W0:Y:S01]  /*10630*/  @P2 MUFU.LG2 R9, R11 ;  /* 0x0000000b00092308 */ /* 0x000e220000000c00 */
[----:B------:R-:W-:-:S07]  /*10640*/  @P2 FMUL.FTZ R13, R13, 0.69314718246459960938 ;  /* 0x3f3172180d0d2820 */ /* 0x000fce0000410000 */
[----:B------:R1:W2:Y:S01]  /*10650*/  @P2 MUFU.RCP R2, R11 ;  /* 0x0000000b00022308 */ /* 0x0002a20000001000 */
[----:B0-----:R-:W-:-:S04]  /*10660*/  @P2 FMUL.FTZ R6, R9, 0.69314718246459960938 ;  /* 0x3f31721809062820 */ /* 0x001fc80000410000 */
[----:B------:R-:W-:Y:S01]  /*10670*/  @P2 FFMA.FTZ R4, R13, R3, R6 ;  /* 0x000000030d042223 */ /* 0x000fe20000010006 */
[----:B------:R-:W-:Y:S02]  /*10680*/  WARPGROUP.DEPBAR.LE gsb0, 0x0 ;  /* 0x00008000000079c5 */ /* 0x000fe40000010000 */
[----:B------:R-:W-:-:S06]  /*10690*/  WARPGROUP.ARRIVE ;  /* 0x00000000000079c5 */ /* 0x000fcc0000000000 */
[----:B------:R-:W-:Y:S03]  /*106a0*/  HGMMA.64x96x16.F32 R88, gdesc[UR4].tnspB, R88, gsb0 ;  /* 0x41600000045879f0 */ /* 0x000fe60008000858 */
[----:B------:R-:W-:Y:S02]  /*106b0*/  WARPGROUP.DEPBAR.LE gsb0, 0x0 ;  /* 0x00008000000079c5 */ /* 0x000fe40000010000 */
[----:B-12---:R-:W-:Y:S05]  /*106c0*/  @!P0 BRA `(.L_x_10551) ;  /* 0x0000000000048947 */ /* 0x006fea0003800000 */
[----:B------:R-:W-:Y:S01]  /*106d0*/  BPT.TRAP 0x1 ;  /* 0x000000040000795c */ /* 0x000fe20000300000 */
.L_x_10551:
        /* <DEDUP_REMOVED lines=9> */
[----:B------:R-:W-:Y:S01]  /*10770*/  SEL R0, RZ, 0x1, P1 ;  /* 0x00000001ff007807 */ /* 0x000fe20000800000 */
        /* <DEDUP_REMOVED lines=48> */
[----:B-1----:R-:W-:-:S11]  /*10a80*/  SEL R140, R140, RZ, P1 ;  /* 0x000000ff8c8c7207 */ /* 0x002fd60000800000 */
.L_x_10492:
[----:B------:R-:W-:Y:S05]  /*10a90*/  WARPSYNC.ALL ;  /* 0x0000000000007948 */ /* 0x000fea0003800000 */
[----:B------:R-:W1:Y:S08]  /*10aa0*/  S2UR UR39, SR_CgaCtaId ;  /* 0x00000000002779c3 */ /* 0x000e700000008800 */
[----:B------:R-:W-:Y:S06]  /*10ab0*/  BAR.SYNC.DEFER_BLOCKING 0x5, 0x200 ;  /* 0x0148000000007b1d */ /* 0x000fec0000010000 */
[----:B------:R-:W-:Y:S01]  /*10ac0*/  UMOV UR4, 0x400 ;  /* 0x0000040000047882 */ /* 0x000fe20000000000 */
[----:B------:R-:W-:Y:S01]  /*10ad0*/  BSSY B0, `(.L_x_10552) ;  /* 0x00002b9000007945 */ /* 0x000fe20003800000 */
[----:B-1----:R-:W-:-:S06]  /*10ae0*/  ULEA UR4, UR39, UR4, 0x18 ;  /* 0x0000000427047291 */ /* 0x002fcc000f8ec03f */
[----:B------:R-:W-:-:S05]  /*10af0*/  IMAD.U32 R2, RZ, RZ, UR4 ;  /* 0x00000004ff027e24 */ /* 0x000fca000f8e00ff */
[----:B------:R1:W2:Y:S01]  /*10b00*/  LDS.128 R96, [R2+0x2d8d0] ;  /* 0x02d8d00002607984 */ /* 0x0002a20000000c00 */
[----:B------:R-:W-:Y:S06]  /*10b10*/  BAR.ARV 0x4, 0x200 ;  /* 0x0108000000007b1d */ /* 0x000fec0000002000 */
[----:B------:R-:W-:Y:S05]  /*10b20*/  @P0 BRA `(.L_x_10553) ;  /* 0x0000001c00f00947 */ /* 0x000fea0003800000 */
[----:B------:R-:W4:Y:S01]  /*10b30*/  LDL R0, [R1+0xd8] ;  /* 0x0000d80001007983 */ /* 0x000f220000100800 */
[----:B------:R-:W-:-:S03]  /*10b40*/  ULDC UR4, c[0x0][0xad4] ;  /* 0x0002b50000047ab9 */ /* 0x000fc60000000800 */
[----:B------:R-:W2:Y:S04]  /*10b50*/  LDL.LU R30, [R1+0x58] ;  /* 0x00005800011e7983 */ /* 0x000ea80000300800 */
[----:B------:R-:W2:Y:S04]  /*10b60*/  LDL.LU R81, [R1+0x60] ;  /* 0x0000600001517983 */ /* 0x000ea80000300800 */
[----:B------:R-:W2:Y:S01]  /*10b70*/  LDL.LU R80, [R1+0x64] ;  /* 0x0000640001507983 */ /* 0x000ea20000300800 */
[----:B------:R-:W0:Y:S01]  /*10b80*/  S2R R3, SR_SWINHI ;  /* 0x0000000000037919 */ /* 0x000e220000002f00 */
[----:B------:R-:W-:-:S02]  /*10b90*/  MOV R74, R2 ;  /* 0x00000002004a7202 */ /* 0x000fc40000000f00 */
[----:B0-----:R-:W-:-:S03]  /*10ba0*/  MOV R75, R3 ;  /* 0x00000003004b7202 */ /* 0x001fc60000000f00 */
[----:B----4-:R-:W-:-:S03]  /*10bb0*/  IMAD.WIDE R8, R0, 0x2, R74 ;  /* 0x0000000200087825 */ /* 0x010fc600078e024a */
[C---:B------:R-:W-:Y:S02]  /*10bc0*/  LOP3.LUT R3, R8.reuse, 0x180, RZ, 0xc0, !PT ;  /* 0x0000018008037812 */ /* 0x040fe400078ec0ff */
[C---:B------:R-:W-:Y:S02]  /*10bd0*/  IADD3 R10, P2, R8.reuse, 0x3020, RZ ;  /* 0x00003020080a7810 */ /* 0x040fe40007f5e0ff */
[----:B------:R-:W-:Y:S02]  /*10be0*/  SHF.R.U64 R3, R3, 0x3, RZ ;  /* 0x0000000303037819 */ /* 0x000fe400000012ff */
[C---:B------:R-:W-:Y:S02]  /*10bf0*/  IADD3 R11, P4, R8.reuse, 0x20, RZ ;  /* 0x00000020080b7810 */ /* 0x040fe40007f9e0ff */
[C---:B---3--:R-:W-:Y:S02]  /*10c00*/  IADD3 R31, P3, R8.reuse, 0x3000, RZ ;  /* 0x00003000081f7810 */ /* 0x048fe40007f7e0ff */
[----:B------:R-:W-:-:S02]  /*10c10*/  IADD3 R12, P1, R8, 0x6000, RZ ;  /* 0x00006000080c7810 */ /* 0x000fc40007f3e0ff */
[----:B------:R-:W-:Y:S02]  /*10c20*/  IADD3 R77, P0, R8, 0x6020, RZ ;  /* 0x00006020084d7810 */ /* 0x000fe40007f1e0ff */
[----:B------:R-:W-:Y:S02]  /*10c30*/  LOP3.LUT R8, R3, R8, RZ, 0x3c, !PT ;  /* 0x0000000803087212 */ /* 0x000fe400078e3cff */
[----:B------:R-:W-:Y:S02]  /*10c40*/  LOP3.LUT R3, R10, 0x180, RZ, 0xc0, !PT ;  /* 0x000001800a037812 */ /* 0x000fe400078ec0ff */
[----:B------:R-:W-:Y:S02]  /*10c50*/  IADD3.X R15, RZ, R9, RZ, P0, !PT ;  /* 0x00000009ff0f7210 */ /* 0x000fe400007fe4ff */
[----:B------:R-:W-:Y:S02]  /*10c60*/  SHF.R.U64 R3, R3, 0x3, RZ ;  /* 0x0000000303037819 */ /* 0x000fe400000012ff */
[----:B--2---:R-:W-:-:S02]  /*10c70*/  ISETP.NE.AND P0, PT, R30, RZ, PT ;  /* 0x000000ff1e00720c */ /* 0x004fc40003f05270 */
[----:B------:R-:W-:Y:S02]  /*10c80*/  LOP3.LUT R28, R3, R10, RZ, 0x3c, !PT ;  /* 0x0000000a031c7212 */ /* 0x000fe400078e3cff */
[----:B------:R-:W-:Y:S01]  /*10c90*/  SEL R3, R30, UR4, P0 ;  /* 0x000000041e037c07 */ /* 0x000fe20008000000 */
[----:B------:R-:W-:Y:S05]  /*10ca0*/  WARPSYNC.ALL ;  /* 0x0000000000007948 */ /* 0x000fea0003800000 */
[----:B------:R-:W-:Y:S01]  /*10cb0*/  LOP3.LUT R0, R11, 0x180, RZ, 0xc0, !PT ;  /* 0x000001800b007812 */ /* 0x000fe200078ec0ff */
[--C-:B------:R-:W-:Y:S01]  /*10cc0*/  IMAD.X R25, RZ, RZ, R9.reuse, P4 ;  /* 0x000000ffff197224 */ /* 0x100fe200020e0609 */
[----:B------:R-:W-:Y:S01]  /*10cd0*/  LOP3.LUT R14, R77, 0x180, RZ, 0xc0, !PT ;  /* 0x000001804d0e7812 */ /* 0x000fe200078ec0ff */
[--C-:B------:R-:W-:Y:S01]  /*10ce0*/  IMAD.X R27, RZ, RZ, R9.reuse, P3 ;  /* 0x000000ffff1b7224 */ /* 0x100fe200018e0609 */
[----:B------:R-:W-:Y:S01]  /*10cf0*/  SHF.R.U64 R0, R0, 0x3, RZ ;  /* 0x0000000300007819 */ /* 0x000fe200000012ff */
[--C-:B------:R-:W-:Y:S01]  /*10d00*/  IMAD.X R29, RZ, RZ, R9.reuse, P2 ;  /* 0x000000ffff1d7224 */ /* 0x100fe200010e0609 */
[----:B------:R-:W-:Y:S01]  /*10d10*/  F2FP.F16.F32.PACK_AB R10, R21, R20 ;  /* 0x00000014150a723e */ /* 0x000fe200000000ff */
[----:B------:R-:W-:Y:S01]  /*10d20*/  IMAD.X R13, RZ, RZ, R9, P1 ;  /* 0x000000ffff0d7224 */ /* 0x000fe200008e0609 */
[----:B------:R-:W-:Y:S01]  /*10d30*/  LOP3.LUT R24, R0, R11, RZ, 0x3c, !PT ;  /* 0x0000000b00187212 */ /* 0x000fe200078e3cff */
[----:B------:R-:W-:Y:S01]  /*10d40*/  ULDC.64 UR4, c[0x0][0xc00] ;  /* 0x0003000000047ab9 */ /* 0x000fe20000000a00 */
[----:B------:R-:W-:Y:S01]  /*10d50*/  LOP3.LUT R0, R31, 0x180, RZ, 0xc0, !PT ;  /* 0x000001801f007812 */ /* 0x000fe200078ec0ff */
[----:B------:R-:W-:Y:S01]  /*10d60*/  ULDC.64 UR6, c[0x0][0xc08] ;  /* 0x0003020000067ab9 */ /* 0x000fe20000000a00 */
[----:B------:R-:W-:-:S02]  /*10d70*/  LOP3.LUT R11, R12, 0x180, RZ, 0xc0, !PT ;  /* 0x000001800c0b7812 */ /* 0x000fc400078ec0ff */
[----:B------:R-:W-:Y:S02]  /*10d80*/  SHF.R.U64 R0, R0, 0x3, RZ ;  /* 0x0000000300007819 */ /* 0x000fe400000012ff */
[----:B------:R-:W-:Y:S02]  /*10d90*/  SHF.R.U64 R11, R11, 0x3, RZ ;  /* 0x000000030b0b7819 */ /* 0x000fe400000012ff */
[----:B------:R-:W-:Y:S02]  /*10da0*/  LOP3.LUT R26, R0, R31, RZ, 0x3c, !PT ;  /* 0x0000001f001a7212 */ /* 0x000fe400078e3cff */
[----:B------:R-:W-:Y:S02]  /*10db0*/  SHF.R.U64 R14, R14, 0x3, RZ ;  /* 0x000000030e0e7819 */ /* 0x000fe400000012ff */
[----:B------:R-:W-:Y:S02]  /*10dc0*/  LOP3.LUT R12, R11, R12, RZ, 0x3c, !PT ;  /* 0x0000000c0b0c7212 */ /* 0x000fe400078e3cff */
[----:B------:R-:W-:-:S02]  /*10dd0*/  MOV R31, R8 ;  /* 0x00000008001f7202 */ /* 0x000fc40000000f00 */
[----:B------:R-:W-:Y:S02]  /*10de0*/  F2FP.F16.F32.PACK_AB R8, R7, R6 ;  /* 0x000000060708723e */ /* 0x000fe400000000ff */
[----:B------:R-:W-:Y:S02]  /*10df0*/  F2FP.F16.F32.PACK_AB R9, R53, R52 ;  /* 0x000000343509723e */ /* 0x000fe400000000ff */
[----:B------:R-:W-:Y:S01]  /*10e00*/  F2FP.F16.F32.PACK_AB R11, R55, R54 ;  /* 0x00000036370b723e */ /* 0x000fe200000000ff */
[----:B------:R-:W-:Y:S01]  /*10e10*/  BAR.SYNC.DEFER_BLOCKING 0x1, 0x180 ;  /* 0x0046000000007b1d */ /* 0x000fe20000010000 */
[----:B------:R-:W-:Y:S02]  /*10e20*/  MOV R79, R24 ;  /* 0x00000018004f7202 */ /* 0x000fe40000000f00 */
[----:B------:R-:W-:Y:S02]  /*10e30*/  MOV R0, R26 ;  /* 0x0000001a00007202 */ /* 0x000fe40000000f00 */
[----:B------:R-:W-:-:S02]  /*10e40*/  LOP3.LUT R14, R14, R77, RZ, 0x3c, !PT ;  /* 0x0000004d0e0e7212 */ /* 0x000fc400078e3cff */
[----:B------:R-:W-:Y:S02]  /*10e50*/  F2FP.F16.F32.PACK_AB R24, R33, R32 ;  /* 0x000000202118723e */ /* 0x000fe400000000ff */
[----:B------:R-:W-:Y:S02]  /*10e60*/  F2FP.F16.F32.PACK_AB R25, R57, R56 ;  /* 0x000000383919723e */ /* 0x000fe400000000ff */
[----:B------:R-:W-:Y:S02]  /*10e70*/  F2FP.F16.F32.PACK_AB R26, R35, R34 ;  /* 0x00000022231a723e */ /* 0x000fe400000000ff */
[----:B------:R-:W-:Y:S02]  /*10e80*/  F2FP.F16.F32.PACK_AB R27, R59, R58 ;  /* 0x0000003a3b1b723e */ /* 0x000fe400000000ff */
[----:B------:R-:W-:Y:S02]  /*10e90*/  MOV R78, R28 ;  /* 0x0000001c004e7202 */ /* 0x000fe40000000f00 */
[----:B------:R-:W-:-:S02]  /*10ea0*/  F2FP.F16.F32.PACK_AB R28, R37, R36 ;  /* 0x00000024251c723e */ /* 0x000fc400000000ff */
[----:B------:R-:W-:Y:S02]  /*10eb0*/  F2FP.F16.F32.PACK_AB R29, R61, R60 ;  /* 0x0000003c3d1d723e */ /* 0x000fe400000000ff */
[----:B------:R-:W-:Y:S01]  /*10ec0*/  F2FP.F16.F32.PACK_AB R30, R39, R38 ;  /* 0x00000026271e723e */ /* 0x000fe200000000ff */
[----:B------:R0:W-:Y:S01]  /*10ed0*/  STSM.16.M88.4 [R31], R8 ;  /* 0x000000081f007844 */ /* 0x0001e20000000200 */
[----:B------:R-:W-:Y:S02]  /*10ee0*/  MOV R77, R12 ;  /* 0x0000000c004d7202 */ /* 0x000fe40000000f00 */
[----:B------:R-:W-:Y:S01]  /*10ef0*/  MOV R76, R14 ;  /* 0x0000000e004c7202 */ /* 0x000fe20000000f00 */
[----:B------:R2:W-:Y:S01]  /*10f00*/  STSM.16.M88.4 [R79], R24 ;  /* 0x000000184f007844 */ /* 0x0005e20000000200 */
[----:B------:R-:W-:Y:S02]  /*10f10*/  F2FP.F16.F32.PACK_AB R12, R45, R44 ;  /* 0x0000002c2d0c723e */ /* 0x000fe400000000ff */
[----:B------:R-:W-:-:S02]  /*10f20*/  F2FP.F16.F32.PACK_AB R13, R69, R68 ;  /* 0x00000044450d723e */ /* 0x000fc400000000ff */
[----:B------:R-:W-:Y:S02]  /*10f30*/  F2FP.F16.F32.PACK_AB R14, R47, R46 ;  /* 0x0000002e2f0e723e */ /* 0x000fe400000000ff */
[----:B------:R-:W-:Y:S02]  /*10f40*/  F2FP.F16.F32.PACK_AB R15, R71, R70 ;  /* 0x00000046470f723e */ /* 0x000fe400000000ff */
[----:B0-----:R-:W-:Y:S02]  /*10f50*/  F2FP.F16.F32.PACK_AB R31, R63, R62 ;  /* 0x0000003e3f1f723e */ /* 0x001fe400000000ff */
[----:B------:R-:W-:Y:S02]  /*10f60*/  F2FP.F16.F32.PACK_AB R8, R41, R40 ;  /* 0x000000282908723e */ /* 0x000fe400000000ff */
[----:B------:R-:W-:Y:S02]  /*10f70*/  F2FP.F16.F32.PACK_AB R9, R65, R64 ;  /* 0x000000404109723e */ /* 0x000fe400000000ff */
[----:B------:R-:W-:-:S02]  /*10f80*/  F2FP.F16.F32.PACK_AB R10, R43, R42 ;  /* 0x0000002a2b0a723e */ /* 0x000fc400000000ff */
[----:B------:R-:W-:Y:S02]  /*10f90*/  F2FP.F16.F32.PACK_AB R11, R67, R66 ;  /* 0x00000042430b723e */ /* 0x000fe400000000ff */
[----:B--2---:R-:W-:Y:S02]  /*10fa0*/  F2FP.F16.F32.PACK_AB R24, R49, R48 ;  /* 0x000000303118723e */ /* 0x004fe400000000ff */
[----:B------:R-:W-:Y:S02]  /*10fb0*/  F2FP.F16.F32.PACK_AB R25, R73, R72 ;  /* 0x000000484919723e */ /* 0x000fe400000000ff */
[----:B------:R-:W-:Y:S02]  /*10fc0*/  F2FP.F16.F32.PACK_AB R26, R51, R50 ;  /* 0x00000032331a723e */ /* 0x000fe400000000ff */
[----:B------:R-:W-:Y:S01]  /*10fd0*/  F2FP.F16.F32.PACK_AB R27, R135, R134 ;  /* 0x00000086871b723e */ /* 0x000fe200000000ff */
[----:B------:R0:W-:Y:S04]  /*10fe0*/  STSM.16.M88.4 [R0], R28 ;  /* 0x0000001c00007844 */ /* 0x0001e80000000200 */
[----:B------:R2:W-:Y:S04]  /*10ff0*/  STSM.16.M88.4 [R78], R8 ;  /* 0x000000084e007844 */ /* 0x0005e80000000200 */
[----:B------:R3:W-:Y:S04]  /*11000*/  STSM.16.M88.4 [R77], R12 ;  /* 0x0000000c4d007844 */ /* 0x0007e80000000200 */
[----:B------:R4:W-:Y:S01]  /*11010*/  STSM.16.M88.4 [R76], R24 ;  /* 0x000000184c007844 */ /* 0x0009e20000000200 */
[----:B------:R-:W-:Y:S01]  /*11020*/  BAR.SYNC.DEFER_BLOCKING 0x1, 0x180 ;  /* 0x0046000000007b1d */ /* 0x000fe20000010000 */
[----:B------:R-:W-:-:S04]  /*11030*/  ISETP.NE.U32.AND P0, PT, RZ, UR4, PT ;  /* 0x00000004ff007c0c */ /* 0x000fc8000bf05070 */
[----:B------:R-:W-:Y:S02]  /*11040*/  ISETP.NE.AND.EX P0, PT, RZ, UR5, PT, P0 ;  /* 0x00000005ff007c0c */ /* 0x000fe4000bf05300 */
[----:B0-----:R-:W-:Y:S01]  /*11050*/  IADD3 R28, P1, R81, UR4, RZ ;  /* 0x00000004511c7c10 */ /* 0x001fe2000ff3e0ff */
[----:B------:R-:W-:Y:S01]  /*11060*/  IMAD.MOV.U32 R0, RZ, RZ, RZ ;  /* 0x000000ffff007224 */ /* 0x000fe200078e00ff */
[----:B------:R-:W-:Y:S01]  /*11070*/  ISETP.NE.U32.AND P3, PT, RZ, UR6, PT ;  /* 0x00000006ff007c0c */ /* 0x000fe2000bf65070 */
[----:B--2---:R-:W0:Y:S01]  /*11080*/  LDC R78, c[0x0][0xbe8] ;  /* 0x0002fa00ff4e7b82 */ /* 0x004e220000000800 */
[----:B------:R-:W-:-:S07]  /*11090*/  IADD3.X R29, R80, UR5, RZ, P1, !PT ;  /* 0x00000005501d7c10 */ /* 0x000fce0008ffe4ff */
[----:B------:R-:W5:Y:S01]  /*110a0*/  @P0 LDG.E R0, desc[UR42][R28.64] ;  /* 0x0000002a1c000981 */ /* 0x000f62000c1e1900 */
[----:B------:R-:W-:Y:S01]  /*110b0*/  ISETP.NE.AND.EX P3, PT, RZ, UR7, PT, P3 ;  /* 0x00000007ff007c0c */ /* 0x000fe2000bf65330 */
[----:B---3--:R-:W-:Y:S01]  /*110c0*/  IMAD.MOV.U32 R14, RZ, RZ, 0x9b8 ;  /* 0x000009b8ff0e7424 */ /* 0x008fe200078e00ff */
[----:B------:R-:W-:-:S04]  /*110d0*/  ISETP.GT.AND P2, PT, R3, 0x1, PT ;  /* 0x000000010300780c */ /* 0x000fc80003f44270 */
[----:B------:R-:W-:-:S07]  /*110e0*/  SEL R14, R14, 0x978, P2 ;  /* 0x000009780e0e7807 */ /* 0x000fce0001000000 */
[----:B------:R-:W-:Y:S01]  /*110f0*/  @P3 IADD3 R8, P1, R81, UR6, RZ ;  /* 0x0000000651083c10 */ /* 0x000fe2000ff3e0ff */
[----:B------:R-:W-:Y:S02]  /*11100*/  ULDC UR6, c[0x0][0xa88] ;  /* 0x0002a20000067ab9 */ /* 0x000fe40000000800 */
[----:B------:R-:W-:Y:S01]  /*11110*/  IMAD.U32 R31, RZ, RZ, UR6 ;  /* 0x00000006ff1f7e24 */ /* 0x000fe2000f8e00ff */
[----:B------:R-:W-:Y:S01]  /*11120*/  @P3 IADD3.X R9, R80, UR7, RZ, P1, !PT ;  /* 0x0000000750093c10 */ /* 0x000fe20008ffe4ff */
[----:B------:R4:W2:Y:S04]  /*11130*/  LDC.64 R10, c[0x0][R14+0x218] ;  /* 0x000086000e0a7b82 */ /* 0x0008a80000000a00 */
[----:B------:R3:W5:Y:S04]  /*11140*/  @P3 LDG.E R31, desc[UR42][R8.64] ;  /* 0x0000002a081f3981 */ /* 0x000768000c1e1900 */
[----:B------:R4:W1:Y:S08]  /*11150*/  LDC.64 R12, c[0x0][R14+0x228] ;  /* 0x00008a000e0c7b82 */ /* 0x0008700000000a00 */
[----:B---3--:R4:W3:Y:S01]  /*11160*/  LDC.64 R8, c[0x0][R14+0x220] ;  /* 0x000088000e087b82 */ /* 0x0088e20000000a00 */
[----:B0-----:R-:W-:Y:S01]  /*11170*/  ISETP.NE.AND P1, PT, R78, 0x1, PT ;  /* 0x000000014e00780c */ /* 0x001fe20003f25270 */
[----:B------:R-:W-:-:S12]  /*11180*/  @P3 BRA `(.L_x_10554) ;  /* 0x0000000000103947 */ /* 0x000fd80003800000 */
[----:B------:R-:W-:Y:S05]  /*11190*/  @!P0 BRA `(.L_x_10554) ;  /* 0x00000000000c8947 */ /* 0x000fea0003800000 */
[----:B----4-:R-:W4:Y:S04]  /*111a0*/  LDG.E R24, desc[UR42][R28.64] ;  /* 0x0000002a1c187981 */ /* 0x010f28000c1e1900 */
[----:B-----5:R-:W4:Y:S02]  /*111b0*/  LDG.E R31, desc[UR42][R28.64+0x4] ;  /* 0x0000042a1c1f7981 */ /* 0x020f24000c1e1900 */
[----:B----4-:R-:W-:-:S07]  /*111c0*/  IMAD.IADD R31, R31, 0x1, -R24 ;  /* 0x000000011f1f7824 */ /* 0x010fce00078e0a18 */
.L_x_10554:
[----:B------:R-:W3:Y:S01]  /*111d0*/  LDL.LU R3, [R1+0x5c] ;  /* 0x00005c0001037983 */ /* 0x000ee20000300800 */
[----:B----4-:R-:W0:Y:S03]  /*111e0*/  LDC.64 R14, c[0x0][R14+0x210] ;  /* 0x000084000e0e7b82 */ /* 0x010e260000000a00 */
[----:B------:R-:W4:Y:S04]  /*111f0*/  LDL.LU R27, [R1+0x9c] ;  /* 0x00009c00011b7983 */ /* 0x000f280000300800 */
[----:B------:R-:W4:Y:S01]  /*11200*/  LDL R26, [R1+0xd4] ;  /* 0x0000d400011a7983 */ /* 0x000f220000100800 */
[----:B------:R-:W-:Y:S01]  /*11210*/  ISETP.NE.U32.AND P0, PT, RZ, UR4, PT ;  /* 0x00000004ff007c0c */ /* 0x000fe2000bf05070 */
[----:B------:R-:W1:Y:S02]  /*11220*/  @P1 LDC R79, c[0x0][0xbec] ;  /* 0x0002fb00ff4f1b82 */ /* 0x000e640000000800 */
[----:B------:R-:W4:Y:S04]  /*11230*/  LDL R82, [R1+0x68] ;  /* 0x0000680001527983 */ /* 0x000f280000100800 */
[----:B------:R-:W4:Y:S01]  /*11240*/  LDL R80, [R1+0x74] ;  /* 0x0000740001507983 */ /* 0x000f220000100800 */
[----:B------:R-:W-:Y:S01]  /*11250*/  ISETP.NE.AND.EX P0, PT, RZ, UR5, PT, P0 ;  /* 0x00000005ff007c0c */ /* 0x000fe2000bf05300 */
[----:B------:R-:W0:Y:S01]  /*11260*/  @P1 LDC R81, c[0x0][0xbf0] ;  /* 0x0002fc00ff511b82 */ /* 0x000e220000000800 */
[-C--:B--2---:R-:W-:Y:S01]  /*11270*/  IMAD R29, R11, R137.reuse, RZ ;  /* 0x000000890b1d7224 */ /* 0x084fe200078e02ff */
[----:B------:R-:W2:Y:S01]  /*11280*/  LDL R76, [R1+0xd0] ;  /* 0x0000d000014c7983 */ /* 0x000ea20000100800 */
[----:B------:R-:W-:-:S03]  /*11290*/  IMAD.WIDE.U32 R10, R10, R137, RZ ;  /* 0x000000890a0a7225 */ /* 0x000fc600078e00ff */
[----:B------:R-:W2:Y:S02]  /*112a0*/  LDL R30, [R1+0xa4] ;  /* 0x0000a400011e7983 */ /* 0x000ea40000100800 */
[----:B------:R-:W1:Y:S01]  /*112b0*/  LDC.64 R24, c[0x0][0xba8] ;  /* 0x0002ea00ff187b82 */ /* 0x000e620000000a00 */
[----:B------:R-:W-:-:S07]  /*112c0*/  IMAD.IADD R28, R11, 0x1, R29 ;  /* 0x000000010b1c7824 */ /* 0x000fce00078e021d */
[----:B-1----:R-:W1:Y:S08]  /*112d0*/  @!P2 LDC R24, c[0x0][0xb50] ;  /* 0x0002d400ff18ab82 */ /* 0x002e700000000800 */
[----:B------:R-:W1:Y:S01]  /*112e0*/  @!P2 LDC R25, c[0x0][0xb54] ;  /* 0x0002d500ff19ab82 */ /* 0x000e620000000800 */
[----:B---3--:R-:W-:Y:S02]  /*112f0*/  SEL R3, R3, RZ, !P0 ;  /* 0x000000ff03037207 */ /* 0x008fe40004000000 */
[----:B----4-:R-:W-:-:S03]  /*11300*/  SEL R27, R27, RZ, !P0 ;  /* 0x000000ff1b1b7207 */ /* 0x010fc60004000000 */
[----:B------:R-:W-:-:S04]  /*11310*/  IMAD R9, R9, R3, RZ ;  /* 0x0000000309097224 */ /* 0x000fc800078e02ff */
[C---:B------:R-:W-:Y:S02]  /*11320*/  IMAD R77, R8.reuse, R27, R9 ;  /* 0x0000001b084d7224 */ /* 0x040fe400078e0209 */
[----:B------:R-:W-:-:S04]  /*11330*/  IMAD.WIDE.U32 R8, R8, R3, RZ ;  /* 0x0000000308087225 */ /* 0x000fc800078e00ff */
[----:B------:R-:W-:Y:S01]  /*11340*/  IMAD R26, R82, 0xc0, R26 ;  /* 0x000000c0521a7824 */ /* 0x000fe200078e021a */
[----:B-----5:R-:W-:-:S03]  /*11350*/  IADD3 R10, P0, P3, R8, R10, R0 ;  /* 0x0000000a080a7210 */ /* 0x020fc60007b1e000 */
[----:B------:R-:W-:Y:S01]  /*11360*/  @P1 IMAD.HI.U32 R8, R26, R79, RZ ;  /* 0x0000004f1a081227 */ /* 0x000fe200078e00ff */
[----:B------:R-:W-:Y:S02]  /*11370*/  SEL R27, R80, RZ, P2 ;  /* 0x000000ff501b7207 */ /* 0x000fe40001000000 */
[----:B------:R-:W-:Y:S01]  /*11380*/  IADD3 R11, R9, R77, RZ ;  /* 0x0000004d090b7210 */ /* 0x000fe20007ffe0ff */
[----:B------:R-:W-:Y:S01]  /*11390*/  IMAD.MOV.U32 R9, RZ, RZ, R26 ;  /* 0x000000ffff097224 */ /* 0x000fe200078e001a */
[----:B0-----:R-:W-:Y:S01]  /*113a0*/  @P1 SHF.R.U32.HI R9, RZ, R81, R8 ;  /* 0x00000051ff091219 */ /* 0x001fe20000011608 */
[-C--:B------:R-:W-:Y:S01]  /*113b0*/  IMAD R29, R13, R27.reuse, RZ ;  /* 0x0000001b0d1d7224 */ /* 0x080fe200078e02ff */
[----:B------:R-:W-:Y:S01]  /*113c0*/  SHF.R.S32.HI R77, RZ, 0x1f, R0 ;  /* 0x0000001fff4d7819 */ /* 0x000fe20000011400 */
[----:B------:R-:W-:Y:S01]  /*113d0*/  IMAD.WIDE.U32 R12, R12, R27, RZ ;  /* 0x0000001b0c0c7225 */ /* 0x000fe200078e00ff */
[----:B------:R-:W-:-:S03]  /*113e0*/  SHF.R.S32.HI R8, RZ, 0x1f, R9 ;  /* 0x0000001fff087819 */ /* 0x000fc60000011409 */
[----:B------:R-:W-:Y:S01]  /*113f0*/  IMAD.MOV R27, RZ, RZ, -R9 ;  /* 0x000000ffff1b7224 */ /* 0x000fe200078e0a09 */
[----:B------:R-:W-:Y:S01]  /*11400*/  IADD3.X R11, R11, R28, R77, P0, P3 ;  /* 0x0000001c0b0b7210 */ /* 0x000fe200007e644d */
[----:B------:R-:W-:Y:S01]  /*11410*/  IMAD.IADD R29, R13, 0x1, R29 ;  /* 0x000000010d1d7824 */ /* 0x000fe200078e021d */
[----:B------:R-:W-:Y:S01]  /*11420*/  IADD3 R12, P0, P3, R9, R10, R12 ;  /* 0x0000000a090c7210 */ /* 0x000fe20007b1e00c */
[----:B------:R-:W-:-:S03]  /*11430*/  IMAD R9, R78, R27, R26 ;  /* 0x0000001b4e097224 */ /* 0x000fc600078e021a */
[----:B------:R-:W-:Y:S01]  /*11440*/  IADD3.X R13, R8, R11, R29, P0, P3 ;  /* 0x0000000b080d7210 */ /* 0x000fe200007e641d */
[-C--:B------:R-:W-:Y:S01]  /*11450*/  IMAD R8, R15, R9.reuse, RZ ;  /* 0x000000090f087224 */ /* 0x080fe200078e02ff */
[----:B------:R-:W-:Y:S01]  /*11460*/  SHF.R.S32.HI R11, RZ, 0x1f, R9 ;  /* 0x0000001fff0b7819 */ /* 0x000fe20000011409 */
[----:B------:R-:W-:-:S04]  /*11470*/  IMAD.WIDE.U32 R12, R14, R9, R12 ;  /* 0x000000090e0c7225 */ /* 0x000fc800078e000c */
[----:B------:R-:W-:-:S04]  /*11480*/  IMAD R11, R14, R11, R8 ;  /* 0x0000000b0e0b7224 */ /* 0x000fc800078e0208 */
[----:B------:R-:W-:Y:S01]  /*11490*/  IMAD.IADD R8, R13, 0x1, R11 ;  /* 0x000000010d087824 */ /* 0x000fe200078e020b */
[----:B-1----:R-:W-:-:S04]  /*114a0*/  LEA R13, P0, R12, R24, 0x2 ;  /* 0x000000180c0d7211 */ /* 0x002fc800078010ff */
[----:B------:R-:W-:Y:S01]  /*114b0*/  LEA.HI.X R12, R12, R25, R8, 0x2, P0 ;  /* 0x000000190c0c7211 */ /* 0x000fe200000f1408 */
[----:B------:R-:W-:Y:S01]  /*114c0*/  SHFL.IDX PT, R10, R13, 0x1, 0x1c1f ;  /* 0x003c1f000d0a7f89 */ /* 0x000fe200000e0000 */
[----:B--2---:R-:W-:-:S03]  /*114d0*/  IMAD R25, R82, 0xc0, R76 ;  /* 0x000000c052197824 */ /* 0x004fc600078e024c */
[----:B------:R-:W-:Y:S04]  /*114e0*/  SHFL.IDX PT, R8, R13, RZ, 0x1c1f ;  /* 0x001c1fff0d087589 */ /* 0x000fe800000e0000 */
[----:B------:R-:W0:Y:S04]  /*114f0*/  SHFL.IDX PT, R9, R12, RZ, 0x1c1f ;  /* 0x001c1fff0c097589 */ /* 0x000e2800000e0000 */
[----:B------:R-:W1:Y:S01]  /*11500*/  SHFL.IDX PT, R11, R12, 0x1, 0x1c1f ;  /* 0x003c1f000c0b7f89 */ /* 0x000e6200000e0000 */
[----:B------:R-:W-:Y:S01]  /*11510*/  IMAD R76, R31, R78, RZ ;  /* 0x0000004e1f4c7224 */ /* 0x000fe200078e02ff */
[----:B------:R-:W-:Y:S01]  /*11520*/  LOP3.LUT P0, RZ, R30, 0x3, RZ, 0xc0, !PT ;  /* 0x000000031eff7812 */ /* 0x000fe2000780c0ff */
[----:B------:R-:W-:-:S03]  /*11530*/  VIADD R24, R25, 0x8 ;  /* 0x0000000819187836 */ /* 0x000fc60000000000 */
[-C--:B------:R-:W-:Y:S02]  /*11540*/  ISETP.GE.OR P3, PT, R25, R76.reuse, P0 ;  /* 0x0000004c1900720c */ /* 0x080fe40000766670 */
[----:B------:R-:W-:-:S11]  /*11550*/  ISETP.GE.OR P0, PT, R24, R76, P0 ;  /* 0x0000004c1800720c */ /* 0x000fd60000706670 */
[----:B0-----:R0:W-:Y:S04]  /*11560*/  @!P3 ST.E desc[UR42][R8.64], R5 ;  /* 0x000000050800b985 */ /* 0x0011e8000c10192a */
[----:B-1----:R0:W-:Y:S01]  /*11570*/  @!P0 ST.E desc[UR42][R10.64], R4 ;  /* 0x000000040a008985 */ /* 0x0021e2000c10192a */
[----:B------:R-:W-:Y:S05]  /*11580*/  @P2 BRA `(.L_x_10555) ;  /* 0x00000008002c2947 */ /* 0x000fea0003800000 */
[----:B------:R-:W1:Y:S01]  /*11590*/  S2R R30, SR_TID.X ;  /* 0x00000000001e7919 */ /* 0x000e620000002100 */
[----:B0-----:R-:W0:Y:S01]  /*115a0*/  @P1 LDC R11, c[0x0][0xbec] ;  /* 0x0002fb00ff0b1b82 */ /* 0x001e220000000800 */
[----:B------:R-:W-:-:S07]  /*115b0*/  ULDC.64 UR4, c[0x0][0xaa0] ;  /* 0x0002a80000047ab9 */ /* 0x000fce0000000a00 */
[----:B------:R-:W2:Y:S01]  /*115c0*/  @P1 LDC R13, c[0x0][0xbf0] ;  /* 0x0002fc00ff0d1b82 */ /* 0x000ea20000000800 */
[----:B-1----:R-:W-:-:S04]  /*115d0*/  IADD3 R4, R30, -0x80, RZ ;  /* 0xffffff801e047810 */ /* 0x002fc80007ffe0ff */
[----:B------:R-:W-:-:S04]  /*115e0*/  SHF.R.S32.HI R5, RZ, 0x1f, R4 ;  /* 0x0000001fff057819 */ /* 0x000fc80000011404 */
[----:B------:R-:W-:-:S04]  /*115f0*/  LEA.HI R5, R5, R4, RZ, 0x2 ;  /* 0x0000000405057211 */ /* 0x000fc800078f10ff */
[----:B------:R-:W-:Y:S02]  /*11600*/  LOP3.LUT R7, R5, 0xfffffffc, RZ, 0xc0, !PT ;  /* 0xfffffffc05077812 */ /* 0x000fe400078ec0ff */
[----:B------:R-:W-:-:S03]  /*11610*/  SHF.R.S32.HI R10, RZ, 0x2, R5 ;  /* 0x00000002ff0a7819 */ /* 0x000fc60000011405 */
[----:B------:R-:W-:-:S04]  /*11620*/  IMAD.IADD R15, R4, 0x1, -R7 ;  /* 0x00000001040f7824 */ /* 0x000fc800078e0a07 */
[----:B------:R-:W-:-:S04]  /*11630*/  IMAD.SHL.U32 R45, R15, 0x8, RZ ;  /* 0x000000080f2d7824 */ /* 0x000fc800078e00ff */
[----:B------:R-:W-:-:S04]  /*11640*/  IMAD R5, R10, 0x20, R45 ;  /* 0x000000200a057824 */ /* 0x000fc800078e022d */
[----:B------:R-:W-:-:S04]  /*11650*/  IMAD.WIDE R74, R5, 0x2, R74 ;  /* 0x00000002054a7825 */ /* 0x000fc800078e024a */
[----:B------:R-:W-:Y:S01]  /*11660*/  IMAD R77, R77, UR4, RZ ;  /* 0x000000044d4d7c24 */ /* 0x000fe2000f8e02ff */
[C---:B------:R-:W-:Y:S02]  /*11670*/  IADD3 R25, P0, R74.reuse, 0x1800, RZ ;  /* 0x000018004a197810 */ /* 0x040fe40007f1e0ff */
[C---:B------:R-:W-:Y:S02]  /*11680*/  IADD3 R29, P2, R74.reuse, 0x3000, RZ ;  /* 0x000030004a1d7810 */ /* 0x040fe40007f5e0ff */
[C---:B------:R-:W-:Y:S02]  /*11690*/  IADD3 R33, P3, R74.reuse, 0x4800, RZ ;  /* 0x000048004a217810 */ /* 0x040fe40007f7e0ff */
[----:B------:R-:W-:Y:S01]  /*116a0*/  IADD3 R37, P4, R74, 0x6000, RZ ;  /* 0x000060004a257810 */ /* 0x000fe20007f9e0ff */
[----:B------:R-:W-:Y:S01]  /*116b0*/  IMAD R77, R0, UR5, R77 ;  /* 0x00000005004d7c24 */ /* 0x000fe2000f8e024d */
[----:B------:R-:W-:Y:S01]  /*116c0*/  IADD3 R5, P5, R74, 0x7800, RZ ;  /* 0x000078004a057810 */ /* 0x000fe20007fbe0ff */
[----:B------:R-:W-:Y:S01]  /*116d0*/  IMAD.WIDE.U32 R8, R0, UR4, RZ ;  /* 0x0000000400087c25 */ /* 0x000fe2000f8e00ff */
[----:B------:R-:W-:Y:S01]  /*116e0*/  LOP3.LUT R24, R25, 0x180, RZ, 0xc0, !PT ;  /* 0x0000018019187812 */ /* 0x000fe200078ec0ff */
[----:B------:R-:W-:Y:S01]  /*116f0*/  ULDC.64 UR4, c[0x0][0xae8] ;  /* 0x0002ba0000047ab9 */ /* 0x000fe20000000a00 */
[----:B------:R-:W-:Y:S01]  /*11700*/  LOP3.LUT R28, R29, 0x180, RZ, 0xc0, !PT ;  /* 0x000001801d1c7812 */ /* 0x000fe200078ec0ff */
[----:B------:R-:W-:Y:S01]  /*11710*/  IMAD R0, R15, 0x60, R10 ;  /* 0x000000600f007824 */ /* 0x000fe200078e020a */
[----:B------:R-:W-:-:S02]  /*11720*/  LOP3.LUT R32, R33, 0x180, RZ, 0xc0, !PT ;  /* 0x0000018021207812 */ /* 0x000fc400078ec0ff */
[----:B------:R-:W-:Y:S01]  /*11730*/  LOP3.LUT R36, R37, 0x180, RZ, 0xc0, !PT ;  /* 0x0000018025247812 */ /* 0x000fe200078ec0ff */
[----:B------:R-:W-:Y:S01]  /*11740*/  IMAD.IADD R9, R9, 0x1, R77 ;  /* 0x0000000109097824 */ /* 0x000fe200078e024d */
[----:B------:R-:W-:Y:S01]  /*11750*/  LOP3.LUT R4, R5, 0x180, RZ, 0xc0, !PT ;  /* 0x0000018005047812 */ /* 0x000fe200078ec0ff */
[----:B------:R-:W-:Y:S01]  /*11760*/  IMAD R14, R82, 0xc0, R0 ;  /* 0x000000c0520e7824 */ /* 0x000fe200078e0200 */
[----:B------:R-:W-:Y:S01]  /*11770*/  LOP3.LUT R7, R74, 0x180, RZ, 0xc0, !PT ;  /* 0x000001804a077812 */ /* 0x000fe200078ec0ff */
[----:B------:R-:W-:Y:S01]  /*11780*/  IMAD.X R41, RZ, RZ, R75, P5 ;  /* 0x000000ffff297224 */ /* 0x000fe200028e064b */
[----:B------:R-:W-:Y:S02]  /*11790*/  SHF.R.U64 R24, R24, 0x3, RZ ;  /* 0x0000000318187819 */ /* 0x000fe400000012ff */
[----:B------:R-:W-:Y:S02]  /*117a0*/  SHF.R.U64 R28, R28, 0x3, RZ ;  /* 0x000000031c1c7819 */ /* 0x000fe400000012ff */
[----:B------:R-:W-:-:S02]  /*117b0*/  SHF.R.U64 R32, R32, 0x3, RZ ;  /* 0x0000000320207819 */ /* 0x000fc400000012ff */
[----:B------:R-:W-:Y:S01]  /*117c0*/  SHF.R.U64 R36, R36, 0x3, RZ ;  /* 0x0000000324247819 */ /* 0x000fe200000012ff */
[----:B------:R-:W-:Y:S01]  /*117d0*/  IMAD.WIDE.U32 R8, R137, UR4, R8 ;  /* 0x0000000489087c25 */ /* 0x000fe2000f8e0008 */
[----:B------:R-:W-:Y:S02]  /*117e0*/  SHF.R.U64 R4, R4, 0x3, RZ ;  /* 0x0000000304047819 */ /* 0x000fe400000012ff */
[----:B------:R-:W-:Y:S01]  /*117f0*/  SHF.R.U64 R7, R7, 0x3, RZ ;  /* 0x0000000307077819 */ /* 0x000fe200000012ff */
[----:B0-----:R-:W-:Y:S01]  /*11800*/  @P1 IMAD.HI.U32 R0, R14, R11, RZ ;  /* 0x0000000b0e001227 */ /* 0x001fe200078e00ff */
[----:B------:R-:W-:Y:S02]  /*11810*/  LOP3.LUT R24, R24, R25, RZ, 0x3c, !PT ;  /* 0x0000001918187212 */ /* 0x000fe400078e3cff */
[----:B------:R-:W-:Y:S01]  /*11820*/  LOP3.LUT R28, R28, R29, RZ, 0x3c, !PT ;  /* 0x0000001d1c1c7212 */ /* 0x000fe200078e3cff */
[--C-:B------:R-:W-:Y:S01]  /*11830*/  IMAD.X R25, RZ, RZ, R75.reuse, P0 ;  /* 0x000000ffff197224 */ /* 0x100fe200000e064b */
[----:B------:R-:W-:Y:S01]  /*11840*/  LOP3.LUT R32, R32, R33, RZ, 0x3c, !PT ;  /* 0x0000002120207212 */ /* 0x000fe200078e3cff */
[--C-:B------:R-:W-:Y:S01]  /*11850*/  IMAD.X R29, RZ, RZ, R75.reuse, P2 ;  /* 0x000000ffff1d7224 */ /* 0x100fe200010e064b */
[----:B------:R-:W-:Y:S01]  /*11860*/  LOP3.LUT R36, R36, R37, RZ, 0x3c, !PT ;  /* 0x0000002524247212 */ /* 0x000fe200078e3cff */
[----:B------:R-:W-:Y:S01]  /*11870*/  IMAD.X R37, RZ, RZ, R75, P4 ;  /* 0x000000ffff257224 */ /* 0x000fe200020e064b */
[----:B------:R-:W-:Y:S01]  /*11880*/  SHF.R.S32.HI R12, RZ, 0x1f, R3 ;  /* 0x0000001fff0c7819 */ /* 0x000fe20000011403 */
[----:B------:R-:W-:Y:S01]  /*11890*/  IMAD R9, R137, UR5, R9 ;  /* 0x0000000589097c24 */ /* 0x000fe2000f8e0209 */
[----:B------:R-:W-:Y:S01]  /*118a0*/  IADD3.X R33, RZ, R75, RZ, P3, !PT ;  /* 0x0000004bff217210 */ /* 0x000fe20001ffe4ff */
[----:B------:R-:W-:Y:S01]  /*118b0*/  ULDC.64 UR4, c[0x0][0xaf0] ;  /* 0x0002bc0000047ab9 */ /* 0x000fe20000000a00 */
[----:B------:R-:W-:Y:S01]  /*118c0*/  LOP3.LUT R40, R4, R5, RZ, 0x3c, !PT ;  /* 0x0000000504287212 */ /* 0x000fe200078e3cff */
[----:B------:R-:W-:Y:S01]  /*118d0*/  IMAD.MOV.U32 R11, RZ, RZ, R14 ;  /* 0x000000ffff0b7224 */ /* 0x000fe200078e000e */
[----:B------:R-:W-:Y:S01]  /*118e0*/  LOP3.LUT R74, R7, R74, RZ, 0x3c, !PT ;  /* 0x0000004a074a7212 */ /* 0x000fe200078e3cff */
[----:B------:R-:W-:Y:S01]  /*118f0*/  IMAD R12, R12, UR4, RZ ;  /* 0x000000040c0c7c24 */ /* 0x000fe2000f8e02ff */
[----:B--2---:R-:W-:Y:S01]  /*11900*/  @P1 SHF.R.U32.HI R11, RZ, R13, R0 ;  /* 0x0000000dff0b1219 */ /* 0x004fe20000011600 */
[----:B------:R-:W5:Y:S01]  /*11910*/  LD.E.128 R24, desc[UR42][R24.64] ;  /* 0x0000002a18187980 */ /* 0x000f62000c101d00 */
[----:B------:R-:W-:-:S03]  /*11920*/  IMAD.WIDE.U32 R8, R3, UR4, R8 ;  /* 0x0000000403087c25 */ /* 0x000fc6000f8e0008 */
[----:B------:R0:W5:Y:S01]  /*11930*/  LD.E.128 R4, desc[UR42][R74.64] ;  /* 0x0000002a4a047980 */ /* 0x000162000c101d00 */
[----:B------:R-:W-:-:S03]  /*11940*/  IMAD R13, R3, UR5, R12 ;  /* 0x00000005030d7c24 */ /* 0x000fc6000f8e020c */
[----:B------:R-:W5:Y:S01]  /*11950*/  LD.E.128 R28, desc[UR42][R28.64] ;  /* 0x0000002a1c1c7980 */ /* 0x000f62000c101d00 */
[----:B------:R-:W-:-:S03]  /*11960*/  IMAD.MOV R21, RZ, RZ, -R11 ;  /* 0x000000ffff157224 */ /* 0x000fc600078e0a0b */
[----:B------:R-:W5:Y:S04]  /*11970*/  LD.E.128 R32, desc[UR42][R32.64] ;  /* 0x0000002a20207980 */ /* 0x000f68000c101d00 */
[----:B------:R-:W5:Y:S04]  /*11980*/  LD.E.128 R36, desc[UR42][R36.64] ;  /* 0x0000002a24247980 */ /* 0x000f68000c101d00 */
[----:B------:R-:W5:Y:S01]  /*11990*/  LD.E.128 R40, desc[UR42][R40.64] ;  /* 0x0000002a28287980 */ /* 0x000f62000c101d00 */
[----:B------:R-:W-:Y:S01]  /*119a0*/  SHF.R.S32.HI R0, RZ, 0x1f, R11 ;  /* 0x0000001fff007819 */ /* 0x000fe2000001140b */
[----:B------:R-:W-:Y:S01]  /*119b0*/  ULDC.64 UR4, c[0x0][0xae0] ;  /* 0x0002b80000047ab9 */ /* 0x000fe20000000a00 */
[----:B------:R-:W-:Y:S01]  /*119c0*/  @!PT LDS RZ, [RZ] ;  /* 0x00000000fffff984 */ /* 0x000fe20000000800 */
[----:B------:R-:W-:Y:S01]  /*119d0*/  @!PT LDS RZ, [RZ] ;  /* 0x00000000fffff984 */ /* 0x000fe20000000800 */
[----:B------:R-:W-:Y:S01]  /*119e0*/  @!PT LDS RZ, [RZ] ;  /* 0x00000000fffff984 */ /* 0x000fe20000000800 */
[----:B------:R-:W-:Y:S01]  /*119f0*/  @!PT LDS RZ, [RZ] ;  /* 0x00000000fffff984 */ /* 0x000fe20000000800 */
[----:B------:R1:W-:Y:S06]  /*11a00*/  MEMBAR.ALL.CTA ;  /* 0x0000000000007992 */ /* 0x0003ec0000008000 */
[----:B-1----:R-:W1:Y:S01]  /*11a10*/  FENCE.VIEW.ASYNC.S ;  /* 0x00000000000073c6 */ /* 0x002e620000000000 */
[----:B------:R-:W-:Y:S01]  /*11a20*/  IMAD R21, R78, R21, R14 ;  /* 0x000000154e157224 */ /* 0x000fe200078e020e */
[----:B------:R-:W-:Y:S01]  /*11a30*/  IADD3 R9, R9, R13, RZ ;  /* 0x0000000d09097210 */ /* 0x000fe20007ffe0ff */
[----:B------:R-:W-:-:S03]  /*11a40*/  IMAD R0, R0, UR4, RZ ;  /* 0x0000000400007c24 */ /* 0x000fc6000f8e02ff */
[----:B------:R-:W-:Y:S01]  /*11a50*/  SHF.R.S32.HI R3, RZ, 0x1f, R21 ;  /* 0x0000001fff037819 */ /* 0x000fe20000011415 */
[----:B------:R-:W-:-:S04]  /*11a60*/  IMAD.WIDE.U32 R8, R11, UR4, R8 ;  /* 0x000000040b087c25 */ /* 0x000fc8000f8e0008 */
[----:B------:R-:W-:Y:S01]  /*11a70*/  IMAD R11, R11, UR5, R0 ;  /* 0x000000050b0b7c24 */ /* 0x000fe2000f8e0200 */
[----:B------:R-:W-:Y:S01]  /*11a80*/  ULDC.64 UR4, c[0x0][0xad8] ;  /* 0x0002b60000047ab9 */ /* 0x000fe20000000a00 */
[----:B------:R-:W-:Y:S02]  /*11a90*/  VIADD R0, R2, 0x2d820 ;  /* 0x0002d82002007836 */ /* 0x000fe40000000000 */
[----:B------:R-:W-:Y:S02]  /*11aa0*/  IMAD R12, R3, UR4, RZ ;  /* 0x00000004030c7c24 */ /* 0x000fe4000f8e02ff */
[----:B------:R-:W-:Y:S01]  /*11ab0*/  IMAD.IADD R9, R9, 0x1, R11 ;  /* 0x0000000109097824 */ /* 0x000fe200078e020b */
[----:B------:R-:W-:Y:S01]  /*11ac0*/  PRMT R0, RZ, 0x654, R0 ;  /* 0x00000654ff007816 */ /* 0x000fe20000000000 */
[C---:B------:R-:W-:Y:S02]  /*11ad0*/  IMAD R3, R21.reuse, UR5, R12 ;  /* 0x0000000515037c24 */ /* 0x040fe4000f8e020c */
[----:B------:R-:W-:Y:S01]  /*11ae0*/  IMAD.WIDE.U32 R20, R21, UR4, R8 ;  /* 0x0000000415147c25 */ /* 0x000fe2000f8e0008 */
[----:B------:R-:W-:Y:S01]  /*11af0*/  ULDC.64 UR4, c[0x0][0xa80] ;  /* 0x0002a00000047ab9 */ /* 0x000fe20000000a00 */
[----:B-1----:R1:W-:Y:S02]  /*11b00*/  SYNCS.ARRIVE.TRANS64.RED.A1T0 RZ, [R0+URZ], RZ ;  /* 0x000000ff00ff79a7 */ /* 0x0023e4000810043f */
[----:B------:R-:W-:-:S02]  /*11b10*/  IMAD.IADD R3, R21, 0x1, R3 ;  /* 0x0000000115037824 */ /* 0x000fc400078e0203 */
[C---:B------:R-:W-:Y:S02]  /*11b20*/  VIADD R44, R45.reuse, 0x40 ;  /* 0x000000402d2c7836 */ /* 0x040fe40000000000 */
[----:B------:R-:W-:Y:S01]  /*11b30*/  VIADD R47, R45, 0x20 ;  /* 0x000000202d2f7836 */ /* 0x000fe20000000000 */
[----:B-1----:R-:W-:Y:S01]  /*11b40*/  LEA R0, P0, R20, UR4, 0x1 ;  /* 0x0000000414007c11 */ /* 0x002fe2000f8008ff */
[----:B------:R-:W-:-:S03]  /*11b50*/  UMOV UR4, 0xffffffff ;  /* 0xffffffff00047882 */ /* 0x000fc60000000000 */
[----:B------:R-:W-:Y:S02]  /*11b60*/  LEA.HI.X R20, R20, UR5, R3, 0x1, P0 ;  /* 0x0000000514147c11 */ /* 0x000fe400080f0c03 */
[----:B------:R-:W-:Y:S02]  /*11b70*/  SHF.R.S32.HI R46, RZ, 0x1f, R44 ;  /* 0x0000001fff2e7819 */ /* 0x000fe4000001142c */
[----:B------:R-:W-:Y:S01]  /*11b80*/  SHF.R.S32.HI R48, RZ, 0x1f, R47 ;  /* 0x0000001fff307819 */ /* 0x000fe2000001142f */
[----:B0-----:R-:W-:Y:S06]  /*11b90*/  BRA.DIV UR4, `(.L_x_10556) ;  /* 0x0000009604e87947 */ /* 0x001fec000b800000 */
[----:B------:R0:W1:Y:S04]  /*11ba0*/  SHFL.IDX PT, R3, R20, RZ, 0x1c1f ;  /* 0x001c1fff14037589 */ /* 0x00006800000e0000 */
[----:B------:R0:W2:Y:S02]  /*11bb0*/  SHFL.IDX PT, R14, R0, RZ, 0x1c1f ;  /* 0x001c1fff000e7589 */ /* 0x0000a400000e0000 */
.L_x_10730:
[----:B------:R-:W-:Y:S01]  /*11bc0*/  IMAD R21, R82, 0xc0, R10 ;  /* 0x000000c052157824 */ /* 0x000fe200078e020a */
[----:B------:R-:W-:Y:S04]  /*11bd0*/  BSSY B1, `(.L_x_10557) ;  /* 0x0000010000017945 */ /* 0x000fe80003800000 */
[----:B------:R-:W-:-:S13]  /*11be0*/  ISETP.GE.AND P0, PT, R21, R76, PT ;  /* 0x0000004c1500720c */ /* 0x000fda0003f06270 */
[----:B------:R-:W-:Y:S05]  /*11bf0*/  @P0 BRA `(.L_x_10558) ;  /* 0x0000000000340947 */ /* 0x000fea0003800000 */
[----:B------:R-:W-:Y:S02]  /*11c00*/  ULDC UR4, c[0x0][0xac8] ;  /* 0x0002b20000047ab9 */ /* 0x000fe40000000800 */
[----:B------:R-:W-:Y:S02]  /*11c10*/  ISETP.GE.AND P0, PT, R45, UR4, PT ;  /* 0x000000042d007c0c */ /* 0x000fe4000bf06270 */
[----:B------:R-:W-:Y:S02]  /*11c20*/  ISETP.GE.AND P1, PT, R47, UR4, PT ;  /* 0x000000042f007c0c */ /* 0x000fe4000bf26270 */
[----:B------:R-:W-:-:S09]  /*11c30*/  ISETP.GE.AND P2, PT, R44, UR4, PT ;  /* 0x000000042c007c0c */ /* 0x000fd2000bf46270 */
[-C--:B-1----:R-:W-:Y:S02]  /*11c40*/  @!P0 MOV R15, R3.reuse ;  /* 0x00000003000f8202 */ /* 0x082fe40000000f00 */
[-C--:B--2---:R-:W-:Y:S02]  /*11c50*/  @!P1 LEA R10, P3, R47, R14.reuse, 0x1 ;  /* 0x0000000e2f0a9211 */ /* 0x084fe400078608ff */
[C---:B------:R-:W-:Y:S01]  /*11c60*/  @!P2 LEA R8, P4, R44.reuse, R14, 0x1 ;  /* 0x0000000e2c08a211 */ /* 0x040fe200078808ff */
[----:B------:R-:W-:Y:S01]  /*11c70*/  @!P0 IMAD.WIDE R12, R45, 0x2, R14 ;  /* 0x000000022d0c8825 */ /* 0x000fe200078e020e */
[-C--:B------:R-:W-:Y:S02]  /*11c80*/  @!P1 LEA.HI.X R11, R47, R3.reuse, R48, 0x1, P3 ;  /* 0x000000032f0b9211 */ /* 0x080fe400018f0c30 */
[----:B------:R-:W-:Y:S02]  /*11c90*/  @!P2 LEA.HI.X R9, R44, R3, R46, 0x1, P4 ;  /* 0x000000032c09a211 */ /* 0x000fe400020f0c2e */
[----:B-----5:R3:W-:Y:S04]  /*11ca0*/  @!P0 ST.E.128 desc[UR42][R12.64], R4 ;  /* 0x000000040c008985 */ /* 0x0207e8000c101d2a */
[----:B------:R3:W-:Y:S04]  /*11cb0*/  @!P1 ST.E.128 desc[UR42][R10.64], R28 ;  /* 0x0000001c0a009985 */ /* 0x0007e8000c101d2a */
[----:B------:R3:W-:Y:S02]  /*11cc0*/  @!P2 ST.E.128 desc[UR42][R8.64], R36 ;  /* 0x000000240800a985 */ /* 0x0007e4000c101d2a */
.L_x_10558:
[----:B------:R-:W-:Y:S05]  /*11cd0*/  BSYNC B1 ;  /* 0x0000000000017941 */ /* 0x000fea0003800000 */
.L_x_10557:
[----:B------:R-:W-:-:S03]  /*11ce0*/  UMOV UR4, 0xffffffff ;  /* 0xffffffff00047882 */ /* 0x000fc60000000000 */
[----:B------:R-:W-:Y:S05]  /*11cf0*/  BRA.DIV UR4, `(.L_x_10559) ;  /* 0x0000009604c47947 */ /* 0x000fea000b800000 */
[----:B-1----:R1:W4:Y:S04]  /*11d00*/  SHFL.IDX PT, R3, R20, 0x1, 0x1c1f ;  /* 0x003c1f0014037f89 */ /* 0x00232800000e0000 */
[----:B--2---:R1:W2:Y:S02]  /*11d10*/  SHFL.IDX PT, R14, R0, 0x1, 0x1c1f ;  /* 0x003c1f00000e7f89 */ /* 0x0042a400000e0000 */
.L_x_10734:
[----:B---3-5:R-:W-:-:S05]  /*11d20*/  VIADD R5, R21, 0x60 ;  /* 0x0000006015057836 */ /* 0x028fca0000000000 */
[----:B------:R-:W-:-:S13]  /*11d30*/  ISETP.GE.AND P0, PT, R5, R76, PT ;  /* 0x0000004c0500720c */ /* 0x000fda0003f06270 */
[----:B------:R-:W-:Y:S05]  /*11d40*/  @P0 BRA `(.L_x_10560) ;  /* 0x0000001800440947 */ /* 0x000fea0003800000 */
[----:B------:R-:W-:Y:S02]  /*11d50*/  ULDC UR4, c[0x0][0xac8] ;  /* 0x0002b20000047ab9 */ /* 0x000fe40000000800 */
[----:B------:R-:W-:Y:S02]  /*11d60*/  ISETP.GE.AND P1, PT, R45, UR4, PT ;  /* 0x000000042d007c0c */ /* 0x000fe4000bf26270 */
[----:B------:R-:W-:-:S11]  /*11d70*/  ISETP.GE.AND P2, PT, R47, UR4, PT ;  /* 0x000000042f007c0c */ /* 0x000fd6000bf46270 */
[----:B----4-:R-:W-:Y:S02]  /*11d80*/  @!P1 IMAD.MOV.U32 R15, RZ, RZ, R3 ;  /* 0x000000ffff0f9224 */ /* 0x010fe400078e0003 */
[----:B--2---:R-:W-:Y:S01]  /*11d90*/  @!P2 LEA R6, P0, R47, R14, 0x1 ;  /* 0x0000000e2f06a211 */ /* 0x004fe200078008ff */
[----:B------:R-:W-:-:S03]  /*11da0*/  @!P1 IMAD.WIDE R4, R45, 0x2, R14 ;  /* 0x000000022d049825 */ /* 0x000fc600078e020e */
[----:B------:R-:W-:Y:S02]  /*11db0*/  @!P2 LEA.HI.X R7, R47, R3, R48, 0x1, P0 ;  /* 0x000000032f07a211 */ /* 0x000fe400000f0c30 */
[----:B------:R-:W-:Y:S01]  /*11dc0*/  ISETP.GE.AND P0, PT, R44, UR4, PT ;  /* 0x000000042c007c0c */ /* 0x000fe2000bf06270 */
[----:B------:R2:W-:Y:S04]  /*11dd0*/  @!P1 ST.E.128 desc[UR42][R4.64], R24 ;  /* 0x0000001804009985 */ /* 0x0005e8000c101d2a */
[----:B------:R2:W-:Y:S08]  /*11de0*/  @!P2 ST.E.128 desc[UR42][R6.64], R32 ;  /* 0x000000200600a985 */ /* 0x0005f0000c101d2a */
[----:B------:R-:W-:Y:S05]  /*11df0*/  @P0 BRA `(.L_x_10560) ;  /* 0x0000001800180947 */ /* 0x000fea0003800000 */
[----:B------:R-:W-:-:S04]  /*11e00*/  LEA R14, P0, R44, R14, 0x1 ;  /* 0x0000000e2c0e7211 */ /* 0x000fc800078008ff */
[----:B------:R-:W-:-:S05]  /*11e10*/  LEA.HI.X R15, R44, R3, R46, 0x1, P0 ;  /* 0x000000032c0f7211 */ /* 0x000fca00000f0c2e */
[----:B------:R3:W-:Y:S01]  /*11e20*/  ST.E.128 desc[UR42][R14.64], R40 ;  /* 0x000000280e007985 */ /* 0x0007e2000c101d2a */
[----:B------:R-:W-:Y:S05]  /*11e30*/  BRA `(.L_x_10560) ;  /* 0x0000001800087947 */ /* 0x000fea0003800000 */
.L_x_10555:
[----:B------:R-:W-:Y:S01]  /*11e40*/  ULDC.64 UR4, c[0x0][0xb08] ;  /* 0x0002c20000047ab9 */ /* 0x000fe20000000a00 */
[----:B0-----:R-:W0:Y:S01]  /*11e50*/  @P1 LDC R11, c[0x0][0xbec] ;  /* 0x0002fb00ff0b1b82 */ /* 0x001e220000000800 */
[----:B------:R-:W-:Y:S02]  /*11e60*/  IMAD R77, R77, UR4, RZ ;  /* 0x000000044d4d7c24 */ /* 0x000fe4000f8e02ff */
[----:B------:R-:W-:-:S04]  /*11e70*/  IMAD.WIDE.U32 R4, R0, UR4, RZ ;  /* 0x0000000400047c25 */ /* 0x000fc8000f8e00ff */
[----:B------:R-:W-:Y:S01]  /*11e80*/  IMAD R77, R0, UR5, R77 ;  /* 0x00000005004d7c24 */ /* 0x000fe2000f8e024d */
[----:B------:R-:W1:Y:S01]  /*11e90*/  @P1 LDC R8, c[0x0][0xbf0] ;  /* 0x0002fc00ff081b82 */ /* 0x000e620000000800 */
[----:B------:R-:W-:Y:S01]  /*11ea0*/  ULDC.64 UR4, c[0x0][0xb38] ;  /* 0x0002ce0000047ab9 */ /* 0x000fe20000000a00 */
[----:B------:R-:W-:Y:S01]  /*11eb0*/  SHF.R.S32.HI R0, RZ, 0x1f, R3 ;  /* 0x0000001fff007819 */ /* 0x000fe20000011403 */
[----:B------:R-:W-:Y:S02]  /*11ec0*/  IMAD.IADD R5, R5, 0x1, R77 ;  /* 0x0000000105057824 */ /* 0x000fe400078e024d */
[----:B------:R-:W-:-:S04]  /*11ed0*/  IMAD.WIDE.U32 R4, R137, UR4, R4 ;  /* 0x0000000489047c25 */ /* 0x000fc8000f8e0004 */
[----:B------:R-:W-:Y:S01]  /*11ee0*/  IMAD R5, R137, UR5, R5 ;  /* 0x0000000589057c24 */ /* 0x000fe2000f8e0205 */
[----:B------:R-:W-:Y:S02]  /*11ef0*/  ULDC.64 UR4, c[0x0][0xb40] ;  /* 0x0002d00000047ab9 */ /* 0x000fe40000000a00 */
[----:B------:R-:W-:Y:S02]  /*11f00*/  IMAD R0, R0, UR4, RZ ;  /* 0x0000000400007c24 */ /* 0x000fe4000f8e02ff */
[----:B------:R-:W-:-:S04]  /*11f10*/  IMAD.WIDE.U32 R4, R3, UR4, R4 ;  /* 0x0000000403047c25 */ /* 0x000fc8000f8e0004 */
[----:B------:R-:W-:Y:S01]  /*11f20*/  IMAD R9, R3, UR5, R0 ;  /* 0x0000000503097c24 */ /* 0x000fe2000f8e0200 */
[----:B------:R-:W-:Y:S01]  /*11f30*/  ULDC.64 UR4, c[0x0][0xb48] ;  /* 0x0002d20000047ab9 */ /* 0x000fe20000000a00 */
[----:B0-----:R-:W-:-:S04]  /*11f40*/  @P1 IMAD.HI.U32 R11, R26, R11, RZ ;  /* 0x0000000b1a0b1227 */ /* 0x001fc800078e00ff */
[----:B------:R-:W-:Y:S02]  /*11f50*/  IMAD.IADD R5, R5, 0x1, R9 ;  /* 0x0000000105057824 */ /* 0x000fe400078e0209 */
[----:B------:R-:W-:Y:S01]  /*11f60*/  IMAD.MOV.U32 R3, RZ, RZ, R26 ;  /* 0x000000ffff037224 */ /* 0x000fe200078e001a */
[----:B-1----:R-:W-:Y:S01]  /*11f70*/  @P1 SHF.R.U32.HI R3, RZ, R8, R11 ;  /* 0x00000008ff031219 */ /* 0x002fe2000001160b */
[----:B------:R-:W-:-:S03]  /*11f80*/  IMAD.WIDE.U32 R4, R80, UR4, R4 ;  /* 0x0000000450047c25 */ /* 0x000fc6000f8e0004 */
[----:B------:R-:W-:Y:S01]  /*11f90*/  SHF.R.S32.HI R0, RZ, 0x1f, R3 ;  /* 0x0000001fff007819 */ /* 0x000fe20000011403 */
[----:B------:R-:W-:Y:S01]  /*11fa0*/  IMAD R5, R80, UR5, R5 ;  /* 0x0000000550057c24 */ /* 0x000fe2000f8e0205 */
[C---:B------:R-:W-:Y:S01]  /*11fb0*/  IADD3 R9, -R3.reuse, RZ, RZ ;  /* 0x000000ff03097210 */ /* 0x040fe20007ffe1ff */
[----:B------:R-:W-:Y:S01]  /*11fc0*/  ULDC.64 UR4, c[0x0][0xb30] ;  /* 0x0002cc0000047ab9 */ /* 0x000fe20000000a00 */
[----:B------:R-:W-:Y:S02]  /*11fd0*/  VIADD R8, R2, 0x2d820 ;  /* 0x0002d82002087836 */ /* 0x000fe40000000000 */
[----:B------:R-:W-:Y:S02]  /*11fe0*/  IMAD R0, R0, UR4, RZ ;  /* 0x0000000400007c24 */ /* 0x000fe4000f8e02ff */
[----:B------:R-:W-:Y:S01]  /*11ff0*/  IMAD R9, R78, R9, R26 ;  /* 0x000000094e097224 */ /* 0x000fe200078e021a */
[----:B------:R-:W-:Y:S01]  /*12000*/  PRMT R8, RZ, 0x654, R8 ;  /* 0x00000654ff087816 */ /* 0x000fe20000000008 */
[----:B------:R-:W-:-:S02]  /*12010*/  IMAD R11, R3, UR5, R0 ;  /* 0x00000005030b7c24 */ /* 0x000fc4000f8e0200 */
[----:B------:R-:W-:Y:S01]  /*12020*/  IMAD.WIDE.U32 R4, R3, UR4, R4 ;  /* 0x0000000403047c25 */ /* 0x000fe2000f8e0004 */
[----:B------:R-:W-:Y:S01]  /*12030*/  SHF.R.S32.HI R0, RZ, 0x1f, R9 ;  /* 0x0000001fff007819 */ /* 0x000fe20000011409 */
[----:B------:R-:W-:Y:S01]  /*12040*/  ULDC.64 UR4, c[0x0][0xb28] ;  /* 0x0002ca0000047ab9 */ /* 0x000fe20000000a00 */
[----:B------:R0:W-:Y:S01]  /*12050*/  SYNCS.ARRIVE.TRANS64.RED.A1T0 RZ, [R8+URZ], RZ ;  /* 0x000000ff08ff79a7 */ /* 0x0001e2000810043f */
[----:B------:R-:W-:Y:S02]  /*12060*/  IMAD.IADD R5, R5, 0x1, R11 ;  /* 0x0000000105057824 */ /* 0x000fe400078e020b */
        /* <DEDUP_REMOVED lines=8> */
[----:B0-----:R-:W-:Y:S06]  /*120f0*/  BRA.DIV UR4, `(.L_x_10561) ;  /* 0x00000096040c7947 */ /* 0x001fec000b800000 */
[----:B------:R0:W1:Y:S04]  /*12100*/  SHFL.IDX PT, R3, R26, RZ, 0x1c1f ;  /* 0x001c1fff1a037589 */ /* 0x00006800000e0000 */
[----:B------:R0:W2:Y:S02]  /*12110*/  SHFL.IDX PT, R14, R0, RZ, 0x1c1f ;  /* 0x001c1fff000e7589 */ /* 0x0000a400000e0000 */
.L_x_10737:
[----:B------:R-:W-:Y:S01]  /*12120*/  ISETP.GE.AND P0, PT, R25, R76, PT ;  /* 0x0000004c1900720c */ /* 0x000fe20003f06270 */
[----:B------:R-:W-:-:S12]  /*12130*/  BSSY B1, `(.L_x_10562) ;  /* 0x000004b000017945 */ /* 0x000fd80003800000 */
[----:B------:R-:W-:Y:S05]  /*12140*/  @P0 BRA `(.L_x_10563) ;  /* 0x0000000400240947 */ /* 0x000fea0003800000 */
[----:B------:R-:W3:Y:S01]  /*12150*/  LDL R13, [R1+0x70] ;  /* 0x00007000010d7983 */ /* 0x000ee20000100800 */
[----:B------:R-:W-:-:S03]  /*12160*/  ULDC UR4, c[0x0][0xac8] ;  /* 0x0002b20000047ab9 */ /* 0x000fc60000000800 */
[----:B------:R-:W4:Y:S04]  /*12170*/  LDL R83, [R1+0x98] ;  /* 0x0000980001537983 */ /* 0x000f280000100800 */
[----:B------:R-:W5:Y:S04]  /*12180*/  LDL R81, [R1+0x94] ;  /* 0x0000940001517983 */ /* 0x000f680000100800 */
[----:B------:R-:W2:Y:S04]  /*12190*/  LDL R79, [R1+0x90] ;  /* 0x00009000014f7983 */ /* 0x000ea80000100800 */
        /* <DEDUP_REMOVED lines=15> */
[----:B------:R-:W2:Y:S01]  /*12290*/  LDL R11, [R1+0xa8] ;  /* 0x0000a800010b7983 */ /* 0x000ea20000100800 */
[----:B---3--:R-:W-:-:S02]  /*122a0*/  ISETP.GE.AND P2, PT, R13, UR4, PT ;  /* 0x000000040d007c0c */ /* 0x008fc4000bf46270 */
[----:B----4-:R-:W-:Y:S02]  /*122b0*/  ISETP.GE.AND P3, PT, R83, UR4, PT ;  /* 0x0000000453007c0c */ /* 0x010fe4000bf66270 */
[----:B-----5:R-:W-:-:S09]  /*122c0*/  ISETP.GE.AND P0, PT, R81, UR4, PT ;  /* 0x0000000451007c0c */ /* 0x020fd2000bf06270 */
[----:B--2---:R-:W-:Y:S02]  /*122d0*/  @!P2 IMAD.MOV.U32 R4, RZ, RZ, R14 ;  /* 0x000000ffff04a224 */ /* 0x004fe400078e000e */
[----:B-1----:R-:W-:Y:S01]  /*122e0*/  @!P2 IMAD.MOV.U32 R5, RZ, RZ, R3 ;  /* 0x000000ffff05a224 */ /* 0x002fe200078e0003 */
[----:B------:R-:W-:Y:S01]  /*122f0*/  ISETP.GE.AND P1, PT, R79, UR4, PT ;  /* 0x000000044f007c0c */ /* 0x000fe2000bf26270 */
[----:B------:R-:W-:Y:S01]  /*12300*/  @!P2 IMAD.WIDE R4, R13, 0x4, R4 ;  /* 0x000000040d04a825 */ /* 0x000fe200078e0204 */
[----:B------:R-:W-:-:S04]  /*12310*/  @!P3 LEA R8, P4, R83, R14, 0x2 ;  /* 0x0000000e5308b211 */ /* 0x000fc800078810ff */
[----:B------:R1:W-:Y:S01]  /*12320*/  @!P2 ST.E.64 desc[UR42][R4.64], R6 ;  /* 0x000000060400a985 */ /* 0x0003e2000c101b2a */
[----:B------:R-:W-:Y:S02]  /*12330*/  ISETP.GE.AND P2, PT, R77, UR4, PT ;  /* 0x000000044d007c0c */ /* 0x000fe4000bf46270 */
[----:B------:R-:W-:-:S05]  /*12340*/  @!P3 LEA.HI.X R9, R83, R3, R84, 0x2, P4 ;  /* 0x000000035309b211 */ /* 0x000fca00020f1454 */
[----:B------:R-:W-:Y:S01]  /*12350*/  @!P3 ST.E.64 desc[UR42][R8.64], R20 ;  /* 0x000000140800b985 */ /* 0x000fe2000c101b2a */
[----:B-1----:R-:W-:-:S04]  /*12360*/  @!P0 LEA R4, P5, R81, R14, 0x2 ;  /* 0x0000000e51048211 */ /* 0x002fc800078a10ff */
[-C--:B------:R-:W-:Y:S02]  /*12370*/  @!P0 LEA.HI.X R5, R81, R3.reuse, R82, 0x2, P5 ;  /* 0x0000000351058211 */ /* 0x080fe400028f1452 */
[----:B------:R-:W-:Y:S02]  /*12380*/  ISETP.GE.AND P3, PT, R74, UR4, PT ;  /* 0x000000044a007c0c */ /* 0x000fe4000bf66270 */
[C---:B------:R-:W-:Y:S01]  /*12390*/  @!P1 LEA R6, P4, R79.reuse, R14, 0x2 ;  /* 0x0000000e4f069211 */ /* 0x040fe200078810ff */
[----:B------:R1:W-:Y:S01]  /*123a0*/  @!P0 ST.E.64 desc[UR42][R4.64], R32 ;  /* 0x0000002004008985 */ /* 0x0003e2000c101b2a */
[----:B------:R-:W-:Y:S02]  /*123b0*/  ISETP.GE.AND P0, PT, R30, UR4, PT ;  /* 0x000000041e007c0c */ /* 0x000fe4000bf06270 */
[----:B------:R-:W-:-:S05]  /*123c0*/  @!P1 LEA.HI.X R7, R79, R3, R80, 0x2, P4 ;  /* 0x000000034f079211 */ /* 0x000fca00020f1450 */
[----:B------:R2:W-:Y:S01]  /*123d0*/  @!P1 ST.E.64 desc[UR42][R6.64], R34 ;  /* 0x0000002206009985 */ /* 0x0005e2000c101b2a */
[----:B-1----:R-:W-:-:S04]  /*123e0*/  @!P2 LEA R4, P5, R77, R14, 0x2 ;  /* 0x0000000e4d04a211 */ /* 0x002fc800078a10ff */
[-C--:B------:R-:W-:Y:S02]  /*123f0*/  @!P2 LEA.HI.X R5, R77, R3.reuse, R78, 0x2, P5 ;  /* 0x000000034d05a211 */ /* 0x080fe400028f144e */
[----:B------:R-:W-:Y:S02]  /*12400*/  ISETP.GE.AND P1, PT, R28, UR4, PT ;  /* 0x000000041c007c0c */ /* 0x000fe4000bf26270 */
[----:B--2---:R-:W-:Y:S01]  /*12410*/  @!P3 LEA R6, P5, R74, R14, 0x2 ;  /* 0x0000000e4a06b211 */ /* 0x004fe200078a10ff */
[----:B------:R1:W-:Y:S01]  /*12420*/  @!P2 ST.E.64 desc[UR42][R4.64], R36 ;  /* 0x000000240400a985 */ /* 0x0003e2000c101b2a */
[----:B------:R-:W-:Y:S02]  /*12430*/  ISETP.GE.AND P2, PT, R12, UR4, PT ;  /* 0x000000040c007c0c */ /* 0x000fe4000bf46270 */
[----:B------:R-:W-:Y:S02]  /*12440*/  @!P3 LEA.HI.X R7, R74, R3, R75, 0x2, P5 ;  /* 0x000000034a07b211 */ /* 0x000fe400028f144b */
[----:B------:R-:W-:-:S03]  /*12450*/  ISETP.GE.AND P5, PT, R10, UR4, PT ;  /* 0x000000040a007c0c */ /* 0x000fc6000bfa6270 */
[----:B------:R2:W-:Y:S01]  /*12460*/  @!P3 ST.E.64 desc[UR42][R6.64], R38 ;  /* 0x000000260600b985 */ /* 0x0005e2000c101b2a */
[----:B-1----:R-:W-:-:S04]  /*12470*/  @!P0 LEA R4, P4, R30, R14, 0x2 ;  /* 0x0000000e1e048211 */ /* 0x002fc800078810ff */
[-C--:B------:R-:W-:Y:S02]  /*12480*/  @!P0 LEA.HI.X R5, R30, R3.reuse, R31, 0x2, P4 ;  /* 0x000000031e058211 */ /* 0x080fe400020f141f */
[----:B------:R-:W-:Y:S02]  /*12490*/  ISETP.GE.AND P3, PT, R15, UR4, PT ;  /* 0x000000040f007c0c */ /* 0x000fe4000bf66270 */
[C---:B--2---:R-:W-:Y:S01]  /*124a0*/  @!P1 LEA R6, P4, R28.reuse, R14, 0x2 ;  /* 0x0000000e1c069211 */ /* 0x044fe200078810ff */
[----:B------:R1:W-:Y:S01]  /*124b0*/  @!P0 ST.E.64 desc[UR42][R4.64], R40 ;  /* 0x0000002804008985 */ /* 0x0003e2000c101b2a */
[----:B------:R-:W-:Y:S02]  /*124c0*/  IADD3 R13, R13, 0x58, RZ ;  /* 0x000000580d0d7810 */ /* 0x000fe40007ffe0ff */
[----:B------:R-:W-:Y:S02]  /*124d0*/  @!P1 LEA.HI.X R7, R28, R3, R29, 0x2, P4 ;  /* 0x000000031c079211 */ /* 0x000fe400020f141d */
[----:B------:R-:W-:-:S02]  /*124e0*/  ISETP.GE.AND P4, PT, R13, UR4, PT ;  /* 0x000000040d007c0c */ /* 0x000fc4000bf86270 */
[----:B-1----:R-:W-:-:S04]  /*124f0*/  @!P2 LEA R4, P0, R12, R14, 0x2 ;  /* 0x0000000e0c04a211 */ /* 0x002fc800078010ff */
[-C--:B------:R-:W-:Y:S02]  /*12500*/  @!P2 LEA.HI.X R5, R12, R3.reuse, R27, 0x2, P0 ;  /* 0x000000030c05a211 */ /* 0x080fe400000f141b */
[CC--:B------:R-:W-:Y:S02]  /*12510*/  @!P5 LEA R8, P0, R10.reuse, R14.reuse, 0x2 ;  /* 0x0000000e0a08d211 */ /* 0x0c0fe400078010ff */
[----:B------:R-:W-:Y:S02]  /*12520*/  SHF.R.S32.HI R12, RZ, 0x1f, R15 ;  /* 0x0000001fff0c7819 */ /* 0x000fe4000001140f */
[----:B------:R-:W-:Y:S02]  /*12530*/  @!P5 LEA.HI.X R9, R10, R3, R11, 0x2, P0 ;  /* 0x000000030a09d211 */ /* 0x000fe400000f140b */
[----:B------:R-:W-:Y:S02]  /*12540*/  @!P3 LEA R10, P0, R15, R14, 0x2 ;  /* 0x0000000e0f0ab211 */ /* 0x000fe400078010ff */
[----:B------:R-:W-:-:S02]  /*12550*/  SHF.R.S32.HI R20, RZ, 0x1f, R13 ;  /* 0x0000001fff147819 */ /* 0x000fc4000001140d */
[-C--:B------:R-:W-:Y:S02]  /*12560*/  @!P3 LEA.HI.X R11, R15, R3.reuse, R12, 0x2, P0 ;  /* 0x000000030f0bb211 */ /* 0x080fe400000f140c */
[C---:B------:R-:W-:Y:S01]  /*12570*/  @!P4 LEA R12, P0, R13.reuse, R14, 0x2 ;  /* 0x0000000e0d0cc211 */ /* 0x040fe200078010ff */
[----:B------:R3:W-:Y:S03]  /*12580*/  @!P1 ST.E.64 desc[UR42][R6.64], R42 ;  /* 0x0000002a06009985 */ /* 0x0007e6000c101b2a */
[----:B------:R-:W-:Y:S01]  /*12590*/  @!P4 LEA.HI.X R13, R13, R3, R20, 0x2, P0 ;  /* 0x000000030d0dc211 */ /* 0x000fe200000f1414 */
[----:B------:R3:W-:Y:S04]  /*125a0*/  @!P2 ST.E.64 desc[UR42][R4.64], R44 ;  /* 0x0000002c0400a985 */ /* 0x0007e8000c101b2a */
[----:B------:R3:W-:Y:S04]  /*125b0*/  @!P5 ST.E.64 desc[UR42][R8.64], R46 ;  /* 0x0000002e0800d985 */ /* 0x0007e8000c101b2a */
[----:B------:R3:W-:Y:S04]  /*125c0*/  @!P3 ST.E.64 desc[UR42][R10.64], R48 ;  /* 0x000000300a00b985 */ /* 0x0007e8000c101b2a */
[----:B------:R3:W-:Y:S02]  /*125d0*/  @!P4 ST.E.64 desc[UR42][R12.64], R50 ;  /* 0x000000320c00c985 */ /* 0x0007e4000c101b2a */
.L_x_10563:
[----:B------:R-:W-:Y:S05]  /*125e0*/  BSYNC B1 ;  /* 0x0000000000017941 */ /* 0x000fea0003800000 */
.L_x_10562:
[----:B------:R-:W-:-:S03]  /*125f0*/  UMOV UR4, 0xffffffff ;  /* 0xffffffff00047882 */ /* 0x000fc60000000000 */
[----:B------:R-:W-:Y:S05]  /*12600*/  BRA.DIV UR4, `(.L_x_10564) ;  /* 0x0000008e04fc7947 */ /* 0x000fea000b800000 */
[----:B-1----:R1:W4:Y:S04]  /*12610*/  SHFL.IDX PT, R3, R26, 0x1, 0x1c1f ;  /* 0x003c1f001a037f89 */ /* 0x00232800000e0000 */
[----:B--2---:R1:W2:Y:S02]  /*12620*/  SHFL.IDX PT, R14, R0, 0x1, 0x1c1f ;  /* 0x003c1f00000e7f89 */ /* 0x0042a400000e0000 */
.L_x_10741:
[----:B------:R-:W-:-:S13]  /*12630*/  ISETP.GE.AND P0, PT, R24, R76, PT ;  /* 0x0000004c1800720c */ /* 0x000fda0003f06270 */
[----:B------:R-:W-:Y:S05]  /*12640*/  @P0 BRA `(.L_x_10560) ;  /* 0x0000001000040947 */ /* 0x000fea0003800000 */
[----:B------:R-:W5:Y:S01]  /*12650*/  LDL R25, [R1+0x70] ;  /* 0x0000700001197983 */ /* 0x000f620000100800 */
[----:B------:R-:W-:-:S03]  /*12660*/  ULDC UR4, c[0x0][0xac8] ;  /* 0x0002b20000047ab9 */ /* 0x000fc60000000800 */
[----:B---3--:R-:W3:Y:S04]  /*12670*/  LDL R12, [R1+0x98] ;  /* 0x00009800010c7983 */ /* 0x008ee80000100800 */
[----:B------:R-:W4:Y:S04]  /*12680*/  LDL R10, [R1+0x94] ;  /* 0x00009400010a7983 */ /* 0x000f280000100800 */
[----:B------:R-:W2:Y:S04]  /*12690*/  LDL R36, [R1+0x90] ;  /* 0x0000900001247983 */ /* 0x000ea80000100800 */
[----:B------:R-:W2:Y:S04]  /*126a0*/  LDL R13, [R1+0xc8] ;  /* 0x0000c800010d7983 */ /* 0x000ea80000100800 */
[----:B------:R-:W2:Y:S04]  /*126b0*/  LDL R34, [R1+0x8c] ;  /* 0x00008c0001227983 */ /* 0x000ea80000100800 */
[----:B------:R-:W2:Y:S04]  /*126c0*/  LDL R32, [R1+0x88] ;  /* 0x0000880001207983 */ /* 0x000ea80000100800 */
[----:B------:R-:W2:Y:S04]  /*126d0*/  LDL R11, [R1+0xc4] ;  /* 0x0000c400010b7983 */ /* 0x000ea80000100800 */
[----:B01----:R-:W2:Y:S04]  /*126e0*/  LDL R0, [R1+0x84] ;  /* 0x0000840001007983 */ /* 0x003ea80000100800 */
        /* <DEDUP_REMOVED lines=11> */
[----:B-----5:R-:W-:-:S02]  /*127a0*/  ISETP.GE.AND P3, PT, R25, UR4, PT ;  /* 0x0000000419007c0c */ /* 0x020fc4000bf66270 */
[----:B---3--:R-:W-:Y:S02]  /*127b0*/  ISETP.GE.AND P4, PT, R12, UR4, PT ;  /* 0x000000040c007c0c */ /* 0x008fe4000bf86270 */
[----:B----4-:R-:W-:-:S09]  /*127c0*/  ISETP.GE.AND P1, PT, R10, UR4, PT ;  /* 0x000000040a007c0c */ /* 0x010fd2000bf26270 */
[----:B------:R-:W-:Y:S01]  /*127d0*/  @!P3 IMAD.MOV.U32 R15, RZ, RZ, R3 ;  /* 0x000000ffff0fb224 */ /* 0x000fe200078e0003 */
[----:B--2---:R-:W-:Y:S01]  /*127e0*/  ISETP.GE.AND P2, PT, R36, UR4, PT ;  /* 0x0000000424007c0c */ /* 0x004fe2000bf46270 */
[----:B------:R-:W-:Y:S01]  /*127f0*/  @!P3 IMAD.WIDE R4, R25, 0x4, R14 ;  /* 0x000000041904b825 */ /* 0x000fe200078e020e */
[-C--:B------:R-:W-:Y:S02]  /*12800*/  @!P4 LEA R6, P0, R12, R14.reuse, 0x2 ;  /* 0x0000000e0c06c211 */ /* 0x080fe400078010ff */
[----:B------:R-:W-:Y:S02]  /*12810*/  @!P1 LEA R8, P5, R10, R14, 0x2 ;  /* 0x0000000e0a089211 */ /* 0x000fe400078a10ff */
        /* <DEDUP_REMOVED lines=9> */
[-C--:B------:R-:W-:Y:S02]  /*128b0*/  @!P2 LEA.HI.X R11, R36, R3.reuse, R37, 0x2, P4 ;  /* 0x00000003240ba211 */ /* 0x080fe400020f1425 */
[-C--:B------:R-:W-:Y:S02]  /*128c0*/  @!P3 LEA R12, P5, R34, R14.reuse, 0x2 ;  /* 0x0000000e220cb211 */ /* 0x080fe400078a10ff */
[----:B0-----:R-:W-:Y:S01]  /*128d0*/  @!P0 LEA R4, P4, R32, R14, 0x2 ;  /* 0x0000000e20048211 */ /* 0x001fe200078810ff */
[----:B------:R0:W-:Y:S01]  /*128e0*/  @!P2 ST.E.64 desc[UR42][R10.64], R58 ;  /* 0x0000003a0a00a985 */ /* 0x0001e2000c101b2a */
[----:B------:R-:W-:Y:S02]  /*128f0*/  @!P3 LEA.HI.X R13, R34, R3, R35, 0x2, P5 ;  /* 0x00000003220db211 */ /* 0x000fe400028f1423 */
[----:B------:R-:W-:-:S02]  /*12900*/  ISETP.GE.AND P2, PT, R29, UR4, PT ;  /* 0x000000041d007c0c */ /* 0x000fc4000bf46270 */
[----:B------:R-:W-:Y:S01]  /*12910*/  @!P0 LEA.HI.X R5, R32, R3, R33, 0x2, P4 ;  /* 0x0000000320058211 */ /* 0x000fe200020f1421 */
[----:B------:R3:W-:Y:S01]  /*12920*/  @!P3 ST.E.64 desc[UR42][R12.64], R60 ;  /* 0x0000003c0c00b985 */ /* 0x0007e2000c101b2a */
[----:B------:R-:W-:-:S03]  /*12930*/  ISETP.GE.AND P4, PT, R20, UR4, PT ;  /* 0x0000000414007c0c */ /* 0x000fc6000bf86270 */
[----:B------:R4:W-:Y:S01]  /*12940*/  @!P0 ST.E.64 desc[UR42][R4.64], R62 ;  /* 0x0000003e04008985 */ /* 0x0009e2000c101b2a */
[-C--:B-1----:R-:W-:Y:S02]  /*12950*/  @!P1 LEA R6, P5, R0, R14.reuse, 0x2 ;  /* 0x0000000e00069211 */ /* 0x082fe400078a10ff */
[----:B------:R-:W-:Y:S02]  /*12960*/  ISETP.GE.AND P3, PT, R27, UR4, PT ;  /* 0x000000041b007c0c */ /* 0x000fe4000bf66270 */
[----:B------:R-:W-:Y:S02]  /*12970*/  ISETP.GE.AND P0, PT, R26, UR4, PT ;  /* 0x000000041a007c0c */ /* 0x000fe4000bf06270 */
[----:B------:R-:W-:Y:S02]  /*12980*/  @!P1 LEA.HI.X R7, R0, R3, R31, 0x2, P5 ;  /* 0x0000000300079211 */ /* 0x000fe400028f141f */
[----:B--2---:R-:W-:-:S03]  /*12990*/  @!P2 LEA R8, P5, R29, R14, 0x2 ;  /* 0x0000000e1d08a211 */ /* 0x004fc600078a10ff */
[----:B------:R4:W-:Y:S01]  /*129a0*/  @!P1 ST.E.64 desc[UR42][R6.64], R64 ;  /* 0x0000004006009985 */ /* 0x0009e2000c101b2a */
[CC--:B0-----:R-:W-:Y:S02]  /*129b0*/  @!P4 LEA R10, P1, R20.reuse, R14.reuse, 0x2 ;  /* 0x0000000e140ac211 */ /* 0x0c1fe400078210ff */
[-C--:B------:R-:W-:Y:S02]  /*129c0*/  @!P2 LEA.HI.X R9, R29, R3.reuse, R30, 0x2, P5 ;  /* 0x000000031d09a211 */ /* 0x080fe400028f141e */
[-C--:B---3--:R-:W-:Y:S02]  /*129d0*/  @!P3 LEA R12, P5, R27, R14.reuse, 0x2 ;  /* 0x0000000e1b0cb211 */ /* 0x088fe400078a10ff */
[----:B------:R-:W-:Y:S02]  /*129e0*/  @!P4 LEA.HI.X R11, R20, R3, R21, 0x2, P1 ;  /* 0x00000003140bc211 */ /* 0x000fe400008f1415 */
[----:B------:R-:W-:Y:S02]  /*129f0*/  SHF.R.S32.HI R0, RZ, 0x1f, R26 ;  /* 0x0000001fff007819 */ /* 0x000fe4000001141a */
[----:B------:R-:W-:-:S02]  /*12a00*/  @!P0 LEA R20, P1, R26, R14, 0x2 ;  /* 0x0000000e1a148211 */ /* 0x000fc400078210ff */
[-C--:B------:R-:W-:Y:S02]  /*12a10*/  @!P3 LEA.HI.X R13, R27, R3.reuse, R28, 0x2, P5 ;  /* 0x000000031b0db211 */ /* 0x080fe400028f141c */
[----:B------:R-:W-:Y:S01]  /*12a20*/  @!P0 LEA.HI.X R21, R26, R3, R0, 0x2, P1 ;  /* 0x000000031a158211 */ /* 0x000fe200008f1400 */
[----:B------:R-:W-:Y:S01]  /*12a30*/  VIADD R0, R25, 0x58 ;  /* 0x0000005819007836 */ /* 0x000fe20000000000 */
[----:B------:R4:W-:Y:S04]  /*12a40*/  @!P2 ST.E.64 desc[UR42][R8.64], R66 ;  /* 0x000000420800a985 */ /* 0x0009e8000c101b2a */
[----:B------:R4:W-:Y:S04]  /*12a50*/  @!P4 ST.E.64 desc[UR42][R10.64], R68 ;  /* 0x000000440a00c985 */ /* 0x0009e8000c101b2a */
[----:B------:R4:W-:Y:S04]  /*12a60*/  @!P3 ST.E.64 desc[UR42][R12.64], R70 ;  /* 0x000000460c00b985 */ /* 0x0009e8000c101b2a */
[----:B------:R4:W-:Y:S01]  /*12a70*/  @!P0 ST.E.64 desc[UR42][R20.64], R72 ;  /* 0x0000004814008985 */ /* 0x0009e2000c101b2a */
[----:B------:R-:W-:-:S13]  /*12a80*/  ISETP.GE.AND P0, PT, R0, UR4, PT ;  /* 0x0000000400007c0c */ /* 0x000fda000bf06270 */
[----:B----4-:R-:W-:Y:S05]  /*12a90*/  @P0 BRA `(.L_x_10560) ;  /* 0x0000000800f00947 */ /* 0x010fea0003800000 */
[----:B------:R-:W-:Y:S02]  /*12aa0*/  LEA R14, P0, R0, R14, 0x2 ;  /* 0x0000000e000e7211 */ /* 0x000fe400078010ff */
[----:B------:R-:W-:-:S04]  /*12ab0*/  SHF.R.S32.HI R4, RZ, 0x1f, R0 ;  /* 0x0000001fff047819 */ /* 0x000fc80000011400 */
[----:B------:R-:W-:-:S05]  /*12ac0*/  LEA.HI.X R15, R0, R3, R4, 0x2, P0 ;  /* 0x00000003000f7211 */ /* 0x000fca00000f1404 */
[----:B------:R0:W-:Y:S01]  /*12ad0*/  ST.E.64 desc[UR42][R14.64], R134 ;  /* 0x000000860e007985 */ /* 0x0001e2000c101b2a */
[----:B------:R-:W-:Y:S05]  /*12ae0*/  BRA `(.L_x_10560) ;  /* 0x0000000800dc7947 */ /* 0x000fea0003800000 */
.L_x_10553:
[----:B------:R-:W4:Y:S01]  /*12af0*/  LDL.LU R6, [R1+0x60] ;  /* 0x0000600001067983 */ /* 0x000f220000300800 */
[----:B------:R-:W-:Y:S01]  /*12b00*/  ULDC.64 UR6, c[0x0][0xc08] ;  /* 0x0003020000067ab9 */ /* 0x000fe20000000a00 */
[----:B------:R-:W-:Y:S02]  /*12b10*/  ULDC.64 UR4, c[0x0][0xc00] ;  /* 0x0003000000047ab9 */ /* 0x000fe40000000a00 */
[----:B------:R-:W3:Y:S04]  /*12b20*/  LDL.LU R0, [R1+0x64] ;  /* 0x0000640001007983 */ /* 0x000ee80000300800 */
[----:B------:R-:W2:Y:S01]  /*12b30*/  LDL R8, [R1+0x58] ;  /* 0x0000580001087983 */ /* 0x000ea20000100800 */
[----:B------:R-:W-:Y:S01]  /*12b40*/  ISETP.NE.U32.AND P1, PT, RZ, UR6, PT ;  /* 0x00000006ff007c0c */ /* 0x000fe2000bf25070 */
[----:B------:R-:W-:Y:S01]  /*12b50*/  IMAD.MOV.U32 R3, RZ, RZ, RZ ;  /* 0x000000ffff037224 */ /* 0x000fe200078e00ff */
[----:B------:R-:W-:-:S02]  /*12b60*/  ISETP.NE.U32.AND P0, PT, RZ, UR4, PT ;  /* 0x00000004ff007c0c */ /* 0x000fc4000bf05070 */
[----:B------:R-:W-:Y:S02]  /*12b70*/  ISETP.NE.AND.EX P1, PT, RZ, UR7, PT, P1 ;  /* 0x00000007ff007c0c */ /* 0x000fe4000bf25310 */
[----:B------:R-:W-:Y:S01]  /*12b80*/  ISETP.NE.AND.EX P0, PT, RZ, UR5, PT, P0 ;  /* 0x00000005ff007c0c */ /* 0x000fe2000bf05300 */
[----:B------:R-:W0:Y:S01]  /*12b90*/  S2R R9, SR_TID.X ;  /* 0x0000000000097919 */ /* 0x000e220000002100 */
[----:B----4-:R-:W-:Y:S01]  /*12ba0*/  IADD3 R4, P2, R6, UR4, RZ ;  /* 0x0000000406047c10 */ /* 0x010fe2000ff5e0ff */
[----:B------:R-:W-:-:S03]  /*12bb0*/  ULDC UR4, c[0x0][0xa88] ;  /* 0x0002a20000047ab9 */ /* 0x000fc60000000800 */
[----:B---3--:R-:W-:-:S05]  /*12bc0*/  IADD3.X R5, R0, UR5, RZ, P2, !PT ;  /* 0x0000000500057c10 */ /* 0x008fca00097fe4ff */
[----:B------:R-:W-:Y:S01]  /*12bd0*/  @P1 IADD3 R6, P2, R6, UR6, RZ ;  /* 0x0000000606061c10 */ /* 0x000fe2000ff5e0ff */
[----:B------:R-:W-:Y:S01]  /*12be0*/  IMAD.U32 R20, RZ, RZ, UR4 ;  /* 0x00000004ff147e24 */ /* 0x000fe2000f8e00ff */
[----:B------:R3:W5:Y:S02]  /*12bf0*/  @P0 LDG.E R3, desc[UR42][R4.64] ;  /* 0x0000002a04030981 */ /* 0x000764000c1e1900 */
[----:B------:R-:W-:-:S05]  /*12c00*/  @P1 IADD3.X R7, R0, UR7, RZ, P2, !PT ;  /* 0x0000000700071c10 */ /* 0x000fca00097fe4ff */
[----:B------:R3:W5:Y:S01]  /*12c10*/  @P1 LDG.E R20, desc[UR42][R6.64] ;  /* 0x0000002a06141981 */ /* 0x000762000c1e1900 */
[----:B--2---:R-:W-:Y:S01]  /*12c20*/  ISETP.NE.AND P2, PT, R8, RZ, PT ;  /* 0x000000ff0800720c */ /* 0x004fe20003f45270 */
[----:B0-----:R-:W-:-:S05]  /*12c30*/  VIADD R30, R9, 0xffffff80 ;  /* 0xffffff80091e7836 */ /* 0x001fca0000000000 */
[----:B------:R-:W-:-:S07]  /*12c40*/  ISETP.GT.AND P3, PT, R30, 0xbf, PT ;  /* 0x000000bf1e00780c */ /* 0x000fce0003f64270 */
[----:B------:R-:W0:Y:S02]  /*12c50*/  @!P2 LDC R8, c[0x0][0xad4] ;  /* 0x0002b500ff08ab82 */ /* 0x000e240000000800 */
[----:B0-----:R3:W-:Y:S01]  /*12c60*/  @!P2 STL [R1+0x58], R8 ;  /* 0x000058080100a387 */ /* 0x0017e20000100800 */
[----:B------:R-:W-:Y:S01]  /*12c70*/  ISETP.GT.AND P2, PT, R8, 0x1, PT ;  /* 0x000000010800780c */ /* 0x000fe20003f44270 */
[----:B------:R-:W-:-:S12]  /*12c80*/  @P1 BRA `(.L_x_10565) ;  /* 0x0000000000101947 */ /* 0x000fd80003800000 */
[----:B------:R-:W-:Y:S05]  /*12c90*/  @!P0 BRA `(.L_x_10565) ;  /* 0x00000000000c8947 */ /* 0x000fea0003800000 */
[----:B---3--:R-:W2:Y:S04]  /*12ca0*/  LDG.E R7, desc[UR42][R4.64] ;  /* 0x0000002a04077981 */ /* 0x008ea8000c1e1900 */
[----:B-----5:R-:W2:Y:S02]  /*12cb0*/  LDG.E R20, desc[UR42][R4.64+0x4] ;  /* 0x0000042a04147981 */ /* 0x020ea4000c1e1900 */
[----:B--2---:R-:W-:-:S07]  /*12cc0*/  IADD3 R20, -R7, R20, RZ ;  /* 0x0000001407147210 */ /* 0x004fce0007ffe1ff */
.L_x_10565:
[----:B---3--:R-:W2:Y:S04]  /*12cd0*/  LDL.LU R4, [R1+0x5c] ;  /* 0x00005c0001047983 */ /* 0x008ea80000300800 */
        /* <DEDUP_REMOVED lines=36> */
[----:B------:R-:W-:Y:S02]  /*12f20*/  IMAD.IADD R25, R15, 0x1, R25 ;  /* 0x000000010f197824 */ /* 0x000fe400078e0219 */
[----:B------:R-:W-:Y:S01]  /*12f30*/  IMAD.MOV R0, RZ, RZ, -R21 ;  /* 0x000000ffff007224 */ /* 0x000fe200078e0a15 */
[----:B------:R-:W-:-:S03]  /*12f40*/  IADD3 R27, R11, R27, RZ ;  /* 0x0000001b0b1b7210 */ /* 0x000fc60007ffe0ff */
[----:B------:R-:W-:Y:S01]  /*12f50*/  IMAD R11, R33, R0, R31 ;  /* 0x00000000210b7224 */ /* 0x000fe200078e021f */
[----:B------:R-:W-:Y:S02]  /*12f60*/  IADD3.X R0, R27, R25, R26, P1, P3 ;  /* 0x000000191b007210 */ /* 0x000fe40000fe641a */
[----:B--2---:R-:W-:-:S05]  /*12f70*/  SEL R13, R32, RZ, P0 ;  /* 0x000000ff200d7207 */ /* 0x004fca0000000000 */
[-C--:B------:R-:W-:Y:S02]  /*12f80*/  IMAD R15, R9, R13.reuse, RZ ;  /* 0x0000000d090f7224 */ /* 0x080fe400078e02ff */
[----:B------:R-:W-:Y:S01]  /*12f90*/  IMAD.WIDE.U32 R8, R8, R13, RZ ;  /* 0x0000000d08087225 */ /* 0x000fe200078e00ff */
[----:B------:R-:W-:-:S03]  /*12fa0*/  SHF.R.S32.HI R13, RZ, 0x1f, R11 ;  /* 0x0000001fff0d7819 */ /* 0x000fc6000001140b */
[----:B------:R-:W-:Y:S01]  /*12fb0*/  IMAD.IADD R15, R9, 0x1, R15 ;  /* 0x00000001090f7824 */ /* 0x000fe200078e020f */
[----:B------:R-:W-:Y:S02]  /*12fc0*/  IADD3 R8, P0, P1, R21, R14, R8 ;  /* 0x0000000e15087210 */ /* 0x000fe4000791e008 */
[----:B------:R-:W-:-:S04]  /*12fd0*/  SHF.R.S32.HI R21, RZ, 0x1f, R21 ;  /* 0x0000001fff157819 */ /* 0x000fc80000011415 */
[----:B------:R-:W-:Y:S01]  /*12fe0*/  IADD3.X R9, R21, R0, R15, P0, P1 ;  /* 0x0000000015097210 */ /* 0x000fe200007e240f */
[----:B------:R-:W-:Y:S02]  /*12ff0*/  IMAD R0, R7, R11, RZ ;  /* 0x0000000b07007224 */ /* 0x000fe400078e02ff */
[----:B------:R-:W-:Y:S02]  /*13000*/  IMAD.MOV.U32 R7, RZ, RZ, -0x800000 ;  /* 0xff800000ff077424 */ /* 0x000fe400078e00ff */
[C---:B------:R-:W-:Y:S02]  /*13010*/  IMAD R13, R6.reuse, R13, R0 ;  /* 0x0000000d060d7224 */ /* 0x040fe400078e0200 */
[----:B------:R-:W-:-:S04]  /*13020*/  IMAD.WIDE.U32 R8, R6, R11, R8 ;  /* 0x0000000b06087225 */ /* 0x000fc800078e0008 */
[----:B------:R-:W-:Y:S01]  /*13030*/  IMAD.IADD R0, R9, 0x1, R13 ;  /* 0x0000000109007824 */ /* 0x000fe200078e020d */
[----:B0-----:R-:W-:-:S04]  /*13040*/  LEA R4, P0, R8, R4, 0x2 ;  /* 0x0000000408047211 */ /* 0x001fc800078010ff */
[----:B-1----:R-:W-:-:S05]  /*13050*/  LEA.HI.X R5, R8, R5, R0, 0x2, P0 ;  /* 0x0000000508057211 */ /* 0x002fca00000f1400 */
[----:B------:R0:W-:Y:S04]  /*13060*/  STG.E desc[UR42][R4.64], R7 ;  /* 0x0000000704007986 */ /* 0x0001e8000c10192a */
.L_x_10567:
[----:B------:R-:W-:Y:S05]  /*13070*/  BSYNC B1 ;  /* 0x0000000000017941 */ /* 0x000fea0003800000 */
.L_x_10566:
[----:B------:R-:W-:Y:S05]  /*13080*/  @P2 BRA `(.L_x_10560) ;  /* 0x0000000400742947 */ /* 0x000fea0003800000 */
[----:B------:R-:W2:Y:S01]  /*13090*/  LDL R27, [R1+0x68] ;  /* 0x00006800011b7983 */ /* 0x000ea20000100800 */
[----:B------:R-:W3:Y:S01]  /*130a0*/  LDC R21, c[0x0][0xbe8] ;  /* 0x0002fa00ff157b82 */ /* 0x000ee20000000800 */
[----:B0-----:R-:W-:Y:S01]  /*130b0*/  SHF.R.S32.HI R5, RZ, 0x1f, R30 ;  /* 0x0000001fff057819 */ /* 0x001fe2000001141e */
[----:B------:R-:W-:Y:S01]  /*130c0*/  ULDC.64 UR4, c[0x0][0xaa0] ;  /* 0x0002a80000047ab9 */ /* 0x000fe20000000a00 */
[----:B------:R-:W-:Y:S01]  /*130d0*/  ULDC.64 UR6, c[0x0][0xaf0] ;  /* 0x0002bc0000067ab9 */ /* 0x000fe20000000a00 */
[----:B------:R-:W-:Y:S01]  /*130e0*/  IMAD R0, R26, UR4, RZ ;  /* 0x000000041a007c24 */ /* 0x000fe2000f8e02ff */
[----:B------:R-:W-:Y:S01]  /*130f0*/  LEA.HI R6, R5, R30, RZ, 0x2 ;  /* 0x0000001e05067211 */ /* 0x000fe200078f10ff */
[----:B------:R-:W-:-:S03]  /*13100*/  IMAD.WIDE.U32 R4, R3, UR4, RZ ;  /* 0x0000000403047c25 */ /* 0x000fc6000f8e00ff */
[----:B------:R-:W-:Y:S01]  /*13110*/  LOP3.LUT R9, R6, 0xfffffffc, RZ, 0xc0, !PT ;  /* 0xfffffffc06097812 */ /* 0x000fe200078ec0ff */
[----:B------:R-:W-:Y:S01]  /*13120*/  IMAD R7, R3, UR5, R0 ;  /* 0x0000000503077c24 */ /* 0x000fe2000f8e0200 */
[----:B------:R-:W-:Y:S01]  /*13130*/  SHF.R.S32.HI R10, RZ, 0x2, R6 ;  /* 0x00000002ff0a7819 */ /* 0x000fe20000011406 */
[----:B------:R-:W-:Y:S01]  /*13140*/  ULDC.64 UR4, c[0x0][0xae8] ;  /* 0x0002ba0000047ab9 */ /* 0x000fe20000000a00 */
[----:B------:R-:W-:Y:S02]  /*13150*/  IMAD R6, R28, UR6, RZ ;  /* 0x000000061c067c24 */ /* 0x000fe4000f8e02ff */
[----:B------:R-:W-:Y:S02]  /*13160*/  IMAD.IADD R13, R30, 0x1, -R9 ;  /* 0x000000011e0d7824 */ /* 0x000fe400078e0a09 */
[----:B------:R-:W-:Y:S02]  /*13170*/  IMAD.IADD R5, R5, 0x1, R7 ;  /* 0x0000000105057824 */ /* 0x000fe400078e0207 */
[----:B------:R-:W-:-:S02]  /*13180*/  IMAD R0, R13, 0x60, R10 ;  /* 0x000000600d007824 */ /* 0x000fc400078e020a */
[----:B------:R-:W-:Y:S01]  /*13190*/  IMAD.WIDE.U32 R4, R137, UR4, R4 ;  /* 0x0000000489047c25 */ /* 0x000fe2000f8e0004 */
[----:B---3--:R-:W-:-:S03]  /*131a0*/  ISETP.NE.AND P0, PT, R21, 0x1, PT ;  /* 0x000000011500780c */ /* 0x008fc60003f05270 */
[----:B------:R-:W-:Y:S01]  /*131b0*/  IMAD R5, R137, UR5, R5 ;  /* 0x0000000589057c24 */ /* 0x000fe2000f8e0205 */
[----:B------:R-:W-:Y:S01]  /*131c0*/  ULDC.64 UR4, c[0x0][0xae0] ;  /* 0x0002b80000047ab9 */ /* 0x000fe20000000a00 */
[C---:B------:R-:W-:Y:S02]  /*131d0*/  IMAD R7, R29.reuse, UR7, R6 ;  /* 0x000000071d077c24 */ /* 0x040fe4000f8e0206 */
[----:B------:R-:W-:-:S04]  /*131e0*/  IMAD.WIDE.U32 R4, R29, UR6, R4 ;  /* 0x000000061d047c25 */ /* 0x000fc8000f8e0004 */
[----:B------:R-:W-:Y:S02]  /*131f0*/  IMAD.IADD R5, R5, 0x1, R7 ;  /* 0x0000000105057824 */ /* 0x000fe400078e0207 */
[----:B------:R-:W0:Y:S08]  /*13200*/  @P0 LDC R8, c[0x0][0xbec] ;  /* 0x0002fb00ff080b82 */ /* 0x000e300000000800 */
[----:B------:R-:W3:Y:S01]  /*13210*/  @P0 LDC R11, c[0x0][0xbf0] ;  /* 0x0002fc00ff0b0b82 */ /* 0x000ee20000000800 */
[----:B--2---:R-:W-:-:S04]  /*13220*/  IMAD R9, R27, 0xc0, R0 ;  /* 0x000000c01b097824 */ /* 0x004fc800078e0200 */
[----:B0-----:R-:W-:Y:S01]  /*13230*/  @P0 IMAD.HI.U32 R0, R9, R8, RZ ;  /* 0x0000000809000227 */ /* 0x001fe200078e00ff */
[----:B------:R-:W-:-:S04]  /*13240*/  MOV R3, R9 ;  /* 0x0000000900037202 */ /* 0x000fc80000000f00 */
[----:B---3--:R-:W-:-:S04]  /*13250*/  @P0 SHF.R.U32.HI R3, RZ, R11, R0 ;  /* 0x0000000bff030219 */ /* 0x008fc80000011600 */
[--C-:B------:R-:W-:Y:S01]  /*13260*/  SHF.R.S32.HI R0, RZ, 0x1f, R3.reuse ;  /* 0x0000001fff007819 */ /* 0x100fe20000011403 */
[----:B------:R-:W-:Y:S02]  /*13270*/  IMAD.MOV R6, RZ, RZ, -R3 ;  /* 0x000000ffff067224 */ /* 0x000fe400078e0a03 */
[----:B------:R-:W-:-:S04]  /*13280*/  IMAD.WIDE.U32 R4, R3, UR4, R4 ;  /* 0x0000000403047c25 */ /* 0x000fc8000f8e0004 */
[----:B------:R-:W-:Y:S02]  /*13290*/  IMAD R0, R0, UR4, RZ ;  /* 0x0000000400007c24 */ /* 0x000fe4000f8e02ff */
[----:B------:R-:W-:Y:S02]  /*132a0*/  IMAD R7, R21, R6, R9 ;  /* 0x0000000615077224 */ /* 0x000fe400078e0209 */
[----:B------:R-:W-:Y:S01]  /*132b0*/  IMAD R9, R3, UR5, R0 ;  /* 0x0000000503097c24 */ /* 0x000fe2000f8e0200 */
[----:B------:R-:W-:Y:S02]  /*132c0*/  ULDC.64 UR4, c[0x0][0xad8] ;  /* 0x0002b60000047ab9 */ /* 0x000fe40000000a00 */
[----:B------:R-:W-:Y:S01]  /*132d0*/  SHF.R.S32.HI R0, RZ, 0x1f, R7 ;  /* 0x0000001fff007819 */ /* 0x000fe20000011407 */
[----:B------:R-:W-:Y:S02]  /*132e0*/  IMAD.IADD R5, R5, 0x1, R9 ;  /* 0x0000000105057824 */ /* 0x000fe400078e0209 */
[----:B------:R-:W-:-:S02]  /*132f0*/  IMAD.SHL.U32 R9, R13, 0x8, RZ ;  /* 0x000000080d097824 */ /* 0x000fc400078e00ff */
[----:B------:R-:W-:Y:S02]  /*13300*/  IMAD R0, R0, UR4, RZ ;  /* 0x0000000400007c24 */ /* 0x000fe4000f8e02ff */
[----:B------:R-:W-:Y:S01]  /*13310*/  IMAD.WIDE.U32 R4, R7, UR4, R4 ;  /* 0x0000000407047c25 */ /* 0x000fe2000f8e0004 */
[----:B------:R-:W-:-:S03]  /*13320*/  IADD3 R24, R9, 0x40, RZ ;  /* 0x0000004009187810 */ /* 0x000fc60007ffe0ff */
[----:B------:R-:W-:Y:S01]  /*13330*/  IMAD R3, R7, UR5, R0 ;  /* 0x0000000507037c24 */ /* 0x000fe2000f8e0200 */
[----:B------:R-:W-:Y:S01]  /*13340*/  ULDC.64 UR4, c[0x0][0xa80] ;  /* 0x0002a00000047ab9 */ /* 0x000fe20000000a00 */
[----:B------:R-:W-:Y:S01]  /*13350*/  VIADD R7, R9, 0x20 ;  /* 0x0000002009077836 */ /* 0x000fe20000000000 */
[C---:B------:R-:W-:Y:S01]  /*13360*/  LEA R0, P0, R4.reuse, UR4, 0x1 ;  /* 0x0000000404007c11 */ /* 0x040fe2000f8008ff */
[----:B------:R-:W-:Y:S01]  /*13370*/  IMAD.IADD R3, R5, 0x1, R3 ;  /* 0x0000000105037824 */ /* 0x000fe200078e0203 */
[----:B------:R-:W-:Y:S01]  /*13380*/  UMOV UR4, 0xffffffff ;  /* 0xffffffff00047882 */ /* 0x000fe20000000000 */
[----:B------:R-:W-:Y:S02]  /*13390*/  SHF.R.S32.HI R25, RZ, 0x1f, R24 ;  /* 0x0000001fff197819 */ /* 0x000fe40000011418 */
[----:B------:R-:W-:Y:S02]  /*133a0*/  SHF.R.S32.HI R8, RZ, 0x1f, R7 ;  /* 0x0000001fff087819 */ /* 0x000fe40000011407 */
[----:B------:R-:W-:Y:S01]  /*133b0*/  LEA.HI.X R4, R4, UR5, R3, 0x1, P0 ;  /* 0x0000000504047c11 */ /* 0x000fe200080f0c03 */
[----:B------:R-:W-:Y:S06]  /*133c0*/  BRA.DIV UR4, `(.L_x_10568) ;  /* 0x0000008204d47947 */ /* 0x000fec000b800000 */
[----:B------:R0:W2:Y:S04]  /*133d0*/  SHFL.IDX PT, R3, R4, RZ, 0x1c1f ;  /* 0x001c1fff04037589 */ /* 0x0000a800000e0000 */
[----:B------:R0:W3:Y:S02]  /*133e0*/  SHFL.IDX PT, R14, R0, RZ, 0x1c1f ;  /* 0x001c1fff000e7589 */ /* 0x0000e400000e0000 */
.L_x_10744:
[----:B------:R-:W-:Y:S01]  /*133f0*/  IMAD R21, R20, R21, RZ ;  /* 0x0000001514157224 */ /* 0x000fe200078e02ff */
[----:B------:R-:W-:Y:S01]  /*13400*/  BSSY B1, `(.L_x_10569) ;  /* 0x0000011000017945 */ /* 0x000fe20003800000 */
[----:B------:R-:W-:-:S05]  /*13410*/  IMAD R6, R27, 0xc0, R10 ;  /* 0x000000c01b067824 */ /* 0x000fca00078e020a */
[----:B------:R-:W-:-:S13]  /*13420*/  ISETP.GE.AND P0, PT, R6, R21, PT ;  /* 0x000000150600720c */ /* 0x000fda0003f06270 */
[----:B------:R-:W-:Y:S05]  /*13430*/  @P0 BRA `(.L_x_10570) ;  /* 0x0000000000340947 */ /* 0x000fea0003800000 */
[----:B------:R-:W-:Y:S02]  /*13440*/  ULDC UR4, c[0x0][0xac8] ;  /* 0x0002b20000047ab9 */ /* 0x000fe40000000800 */
[----:B------:R-:W-:Y:S02]  /*13450*/  ISETP.GE.AND P2, PT, R9, UR4, PT ;  /* 0x0000000409007c0c */ /* 0x000fe4000bf46270 */
[----:B------:R-:W-:Y:S02]  /*13460*/  ISETP.GE.AND P3, PT, R7, UR4, PT ;  /* 0x0000000407007c0c */ /* 0x000fe4000bf66270 */
[----:B------:R-:W-:-:S09]  /*13470*/  ISETP.GE.AND P4, PT, R24, UR4, PT ;  /* 0x0000000418007c0c */ /* 0x000fd2000bf86270 */
[----:B--2---:R-:W-:Y:S02]  /*13480*/  @!P2 IMAD.MOV.U32 R15, RZ, RZ, R3 ;  /* 0x000000ffff0fa224 */ /* 0x004fe400078e0003 */
[-C--:B---3--:R-:W-:Y:S02]  /*13490*/  @!P3 LEA R12, P0, R7, R14.reuse, 0x1 ;  /* 0x0000000e070cb211 */ /* 0x088fe400078008ff */
[C---:B------:R-:W-:Y:S01]  /*134a0*/  @!P4 LEA R26, P1, R24.reuse, R14, 0x1 ;  /* 0x0000000e181ac211 */ /* 0x040fe200078208ff */
[----:B------:R-:W-:Y:S01]  /*134b0*/  @!P2 IMAD.WIDE R10, R9, 0x2, R14 ;  /* 0x00000002090aa825 */ /* 0x000fe200078e020e */
[-C--:B------:R-:W-:Y:S02]  /*134c0*/  @!P3 LEA.HI.X R13, R7, R3.reuse, R8, 0x1, P0 ;  /* 0x00000003070db211 */ /* 0x080fe400000f0c08 */
[----:B------:R-:W-:Y:S02]  /*134d0*/  @!P4 LEA.HI.X R27, R24, R3, R25, 0x1, P1 ;  /* 0x00000003181bc211 */ /* 0x000fe400008f0c19 */
[----:B------:R4:W-:Y:S04]  /*134e0*/  @!P2 ST.E.128 desc[UR42][R10.64], RZ ;  /* 0x000000ff0a00a985 */ /* 0x0009e8000c101d2a */
[----:B------:R4:W-:Y:S04]  /*134f0*/  @!P3 ST.E.128 desc[UR42][R12.64], RZ ;  /* 0x000000ff0c00b985 */ /* 0x0009e8000c101d2a */
[----:B------:R4:W-:Y:S02]  /*13500*/  @!P4 ST.E.128 desc[UR42][R26.64], RZ ;  /* 0x000000ff1a00c985 */ /* 0x0009e4000c101d2a */
.L_x_10570:
[----:B------:R-:W-:Y:S05]  /*13510*/  BSYNC B1 ;  /* 0x0000000000017941 */ /* 0x000fea0003800000 */
.L_x_10569:
[----:B------:R-:W-:-:S03]  /*13520*/  UMOV UR4, 0xffffffff ;  /* 0xffffffff00047882 */ /* 0x000fc60000000000 */
[----:B------:R-:W-:Y:S05]  /*13530*/  BRA.DIV UR4, `(.L_x_10571) ;  /* 0x0000008204ac7947 */ /* 0x000fea000b800000 */
[----:B--2---:R2:W0:Y:S04]  /*13540*/  SHFL.IDX PT, R3, R4, 0x1, 0x1c1f ;  /* 0x003c1f0004037f89 */ /* 0x00442800000e0000 */
[----:B---3--:R2:W3:Y:S02]  /*13550*/  SHFL.IDX PT, R14, R0, 0x1, 0x1c1f ;  /* 0x003c1f00000e7f89 */ /* 0x0084e400000e0000 */
.L_x_10748:
[----:B0-2---:R-:W-:-:S05]  /*13560*/  VIADD R0, R6, 0x60 ;  /* 0x0000006006007836 */ /* 0x005fca0000000000 */
[----:B------:R-:W-:-:S13]  /*13570*/  ISETP.GE.AND P0, PT, R0, R21, PT ;  /* 0x000000150000720c */ /* 0x000fda0003f06270 */
[----:B------:R-:W-:Y:S05]  /*13580*/  @P0 BRA `(.L_x_10560) ;  /* 0x0000000000340947 */ /* 0x000fea0003800000 */
[----:B------:R-:W-:Y:S02]  /*13590*/  ULDC UR4, c[0x0][0xac8] ;  /* 0x0002b20000047ab9 */ /* 0x000fe40000000800 */
[----:B------:R-:W-:Y:S02]  /*135a0*/  ISETP.GE.AND P2, PT, R9, UR4, PT ;  /* 0x0000000409007c0c */ /* 0x000fe4000bf46270 */
[----:B------:R-:W-:Y:S02]  /*135b0*/  ISETP.GE.AND P3, PT, R7, UR4, PT ;  /* 0x0000000407007c0c */ /* 0x000fe4000bf66270 */
[----:B------:R-:W-:-:S09]  /*135c0*/  ISETP.GE.AND P4, PT, R24, UR4, PT ;  /* 0x0000000418007c0c */ /* 0x000fd2000bf86270 */
[----:B------:R-:W-:Y:S02]  /*135d0*/  @!P2 IMAD.MOV.U32 R15, RZ, RZ, R3 ;  /* 0x000000ffff0fa224 */ /* 0x000fe400078e0003 */
[-C--:B---3--:R-:W-:Y:S02]  /*135e0*/  @!P3 LEA R6, P0, R7, R14.reuse, 0x1 ;  /* 0x0000000e0706b211 */ /* 0x088fe400078008ff */
[C---:B----4-:R-:W-:Y:S01]  /*135f0*/  @!P4 LEA R10, P1, R24.reuse, R14, 0x1 ;  /* 0x0000000e180ac211 */ /* 0x050fe200078208ff */
[----:B------:R-:W-:Y:S01]  /*13600*/  @!P2 IMAD.WIDE R4, R9, 0x2, R14 ;  /* 0x000000020904a825 */ /* 0x000fe200078e020e */
[-C--:B------:R-:W-:Y:S02]  /*13610*/  @!P3 LEA.HI.X R7, R7, R3.reuse, R8, 0x1, P0 ;  /* 0x000000030707b211 */ /* 0x080fe400000f0c08 */
[----:B------:R-:W-:Y:S02]  /*13620*/  @!P4 LEA.HI.X R11, R24, R3, R25, 0x1, P1 ;  /* 0x00000003180bc211 */ /* 0x000fe400008f0c19 */
[----:B------:R2:W-:Y:S04]  /*13630*/  @!P2 ST.E.128 desc[UR42][R4.64], RZ ;  /* 0x000000ff0400a985 */ /* 0x0005e8000c101d2a */
[----:B------:R2:W-:Y:S04]  /*13640*/  @!P3 ST.E.128 desc[UR42][R6.64], RZ ;  /* 0x000000ff0600b985 */ /* 0x0005e8000c101d2a */
[----:B------:R2:W-:Y:S02]  /*13650*/  @!P4 ST.E.128 desc[UR42][R10.64], RZ ;  /* 0x000000ff0a00c985 */ /* 0x0005e4000c101d2a */
.L_x_10560:
[----:B------:R-:W-:Y:S05]  /*13660*/  BSYNC B0 ;  /* 0x0000000000007941 */ /* 0x000fea0003800000 */
.L_x_10552:
[----:B------:R-:W-:Y:S02]  /*13670*/  ULDC UR4, c[0x0][0xc3c] ;  /* 0x00030f0000047ab9 */ /* 0x000fe40000000800 */
[----:B------:R-:W-:-:S13]  /*13680*/  ISETP.GE.AND P0, PT, R99, UR4, PT ;  /* 0x0000000463007c0c */ /* 0x000fda000bf06270 */
[----:B------:R-:W-:Y:S05]  /*13690*/  @!P0 BRA `(.L_x_10572) ;  /* 0xfffffedc00c88947 */ /* 0x000fea000383ffff */
[----:B------:R-:W-:Y:S05]  /*136a0*/  BRA `(.L_x_10419) ;  /* 0x0000007000647947 */ /* 0x000fea0003800000 */
.L_x_10417:
        /* <DEDUP_REMOVED lines=16> */
.L_x_10573:
[----:B------:R-:W0:Y:S01]  /*137b0*/  S2R R2, SR_TID.X ;  /* 0x0000000000027919 */ /* 0x000e220000002100 */
[----:B------:R-:W-:Y:S01]  /*137c0*/  ULDC UR4, c[0x0][0xc3c] ;  /* 0x00030f0000047ab9 */ /* 0x000fe20000000800 */
[----:B------:R-:W-:Y:S01]  /*137d0*/  MOV R9, RZ ;  /* 0x000000ff00097202 */ /* 0x000fe20000000f00 */
        /* <DEDUP_REMOVED lines=35> */
[----:B-1----:R-:W-:Y:S02]  /*13a10*/  ISETP.GT.AND P6, PT, R6, UR6, PT ;  /* 0x0000000606007c0c */ /* 0x002fe4000bfc4270 */
[----:B------:R-:W-:-:S11]  /*13a20*/  MOV R3, R6 ;  /* 0x0000000600037202 */ /* 0x000fd60000000f00 */
[----:B------:R-:W-:Y:S05]  /*13a30*/  @P6 BRA `(.L_x_10575) ;  /* 0x0000000000a06947 */ /* 0x000fea0003800000 */
[----:B------:R-:W-:Y:S01]  /*13a40*/  IMAD.MOV.U32 R6, RZ, RZ, R3 ;  /* 0x000000ffff067224 */ /* 0x000fe200078e0003 */
[----:B------:R-:W-:Y:S01]  /*13a50*/  UMOV UR4, URZ ;  /* 0x0000003f00047c82 */ /* 0x000fe20008000000 */
[----:B------:R-:W-:-:S05]  /*13a60*/  ULDC UR5, c[0x0][0xc38] ;  /* 0x00030e0000057ab9 */ /* 0x000fca0000000800 */
.L_x_10577:
[----:B------:R-:W0:Y:S01]  /*13a70*/  LDC R0, c[0x0][0xc3c] ;  /* 0x00030f00ff007b82 */ /* 0x000e220000000800 */
[----:B------:R-:W-:Y:S01]  /*13a80*/  UIADD3 UR4, UR4, 0x1f, URZ ;  /* 0x0000001f04047890 */ /* 0x000fe2000fffe03f */
[----:B------:R-:W-:Y:S02]  /*13a90*/  ULDC UR7, c[0x0][0xc3c] ;  /* 0x00030f0000077ab9 */ /* 0x000fe40000000800 */
[----:B------:R-:W-:-:S03]  /*13aa0*/  IMAD.U32 R27, RZ, RZ, UR7 ;  /* 0x00000007ff1b7e24 */ /* 0x000fc6000f8e00ff */
        /* <DEDUP_REMOVED lines=33> */
.L_x_10575:
        /* <DEDUP_REMOVED lines=19> */
.L_x_10578:
[----:B-1----:R-:W-:Y:S01]  /*13df0*/  IMAD R24, R24, UR5, R11 ;  /* 0x0000000518187c24 */ /* 0x002fe2000f8e020b */
[----:B0-----:R-:W-:Y:S01]  /*13e00*/  MOV R2, RZ ;  /* 0x000000ff00027202 */ /* 0x001fe20000000f00 */
[----:B------:R-:W-:Y:S02]  /*13e10*/  IMAD R11, R13, R4, RZ ;  /* 0x000000040d0b7224 */ /* 0x000fe400078e02ff */
[----:B------:R-:W-:Y:S01]  /*13e20*/  IMAD.MOV.U32 R5, RZ, RZ, R8 ;  /* 0x000000ffff057224 */ /* 0x000fe200078e0008 */
[----:B------:R-:W-:Y:S01]  /*13e30*/  IADD3 R25, -R24, UR6, RZ ;  /* 0x0000000618197c10 */ /* 0x000fe2000fffe1ff */
[----:B------:R-:W-:Y:S01]  /*13e40*/  IMAD.HI.U32 R2, R3, R11, R2 ;  /* 0x0000000b03027227 */ /* 0x000fe200078e0002 */
[----:B------:R-:W-:Y:S01]  /*13e50*/  IABS R8, R0 ;  /* 0x0000000000087213 */ /* 0x000fe20000000000 */
[----:B------:R-:W0:Y:S01]  /*13e60*/  I2F.RP R6, R5 ;  /* 0x0000000500067306 */ /* 0x000e220000209400 */
[----:B------:R-:W-:Y:S01]  /*13e70*/  IABS R3, R25 ;  /* 0x0000001900037213 */ /* 0x000fe20000000000 */
[----:B------:R-:W-:-:S02]  /*13e80*/  VIADD R27, R27, UR4 ;  /* 0x000000041b1b7c36 */ /* 0x000fc40008000000 */
[----:B------:R-:W-:Y:S02]  /*13e90*/  IMAD.MOV R8, RZ, RZ, -R8 ;  /* 0x000000ffff087224 */ /* 0x000fe400078e0a08 */
[----:B------:R-:W-:-:S04]  /*13ea0*/  IMAD.HI.U32 R2, R2, R3, RZ ;  /* 0x0000000302027227 */ /* 0x000fc800078e00ff */
[----:B------:R-:W-:-:S05]  /*13eb0*/  IMAD R3, R2, R8, R3 ;  /* 0x0000000802037224 */ /* 0x000fca00078e0203 */
[----:B------:R-:W-:Y:S01]  /*13ec0*/  ISETP.GT.U32.AND P1, PT, R4, R3, PT ;  /* 0x000000030400720c */ /* 0x000fe20003f24070 */
[----:B0-----:R-:W0:-:S12]  /*13ed0*/  MUFU.RCP R6, R6 ;  /* 0x0000000600067308 */ /* 0x001e180000001000 */
[----:B------:R-:W-:Y:S02]  /*13ee0*/  @!P1 IMAD.IADD R3, R3, 0x1, -R4 ;  /* 0x0000000103039824 */ /* 0x000fe400078e0a04 */
[----:B------:R-:W-:Y:S01]  /*13ef0*/  @!P1 VIADD R2, R2, 0x1 ;  /* 0x0000000102029836 */ /* 0x000fe20000000000 */
[----:B------:R-:W-:Y:S02]  /*13f00*/  ISETP.NE.AND P1, PT, R0, RZ, PT ;  /* 0x000000ff0000720c */ /* 0x000fe40003f25270 */
[----:B------:R-:W-:Y:S01]  /*13f10*/  ISETP.GE.U32.AND P0, PT, R3, R4, PT ;  /* 0x000000040300720c */ /* 0x000fe20003f06070 */
[----:B0-----:R-:W-:Y:S01]  /*13f20*/  VIADD R8, R6, 0xffffffe ;  /* 0x0ffffffe06087836 */ /* 0x001fe20000000000 */
[----:B------:R-:W-:-:S03]  /*13f30*/  LOP3.LUT R4, R25, R0, RZ, 0x3c, !PT ;  /* 0x0000000019047212 */ /* 0x000fc600078e3cff */
[----:B------:R0:W1:Y:S01]  /*13f40*/  F2I.FTZ.U32.TRUNC.NTZ R3, R8 ;  /* 0x0000000800037305 */ /* 0x000062000021f000 */
[----:B------:R-:W-:-:S07]  /*13f50*/  ISETP.GE.AND P2, PT, R4, RZ, PT ;  /* 0x000000ff0400720c */ /* 0x000fce0003f46270 */
[----:B------:R-:W-:Y:S01]  /*13f60*/  @P0 VIADD R2, R2, 0x1 ;  /* 0x0000000102020836 */ /* 0x000fe20000000000 */
[----:B0-----:R-:W-:-:S04]  /*13f70*/  IABS R8, R9 ;  /* 0x0000000900087213 */ /* 0x001fc80000000000 */
[----:B------:R-:W-:Y:S01]  /*13f80*/  MOV R6, R2 ;  /* 0x0000000200067202 */ /* 0x000fe20000000f00 */
[----:B------:R-:W-:Y:S02]  /*13f90*/  IMAD.MOV R8, RZ, RZ, -R8 ;  /* 0x000000ffff087224 */ /* 0x000fe400078e0a08 */
        /* <DEDUP_REMOVED lines=24> */
[C---:B------:R-:W-:Y:S01]  /*14120*/  IMAD R26, R9.reuse, R26, R6 ;  /* 0x0000001a091a7224 */ /* 0x040fe200078e0206 */
[----:B------:R-:W-:-:S05]  /*14130*/  LEA R9, R9, R2, 0x18 ;  /* 0x0000000209097211 */ /* 0x000fca00078ec0ff */
[----:B------:R-:W-:Y:S01]  /*14140*/  IMAD R26, R26, 0x10000, R9 ;  /* 0x000100001a1a7824 */ /* 0x000fe200078e0209 */
[----:B------:R-:W-:Y:S06]  /*14150*/  BRA `(.L_x_10579) ;  /* 0x00000000000c7947 */ /* 0x000fec0003800000 */
.L_x_10576:
[----:B------:R-:W-:Y:S01]  /*14160*/  IMAD.MOV.U32 R25, RZ, RZ, RZ ;  /* 0x000000ffff197224 */ /* 0x000fe200078e00ff */
[----:B------:R-:W-:Y:S01]  /*14170*/  MOV R26, RZ ;  /* 0x000000ff001a7202 */ /* 0x000fe20000000f00 */
[----:B------:R-:W-:-:S07]  /*14180*/  IMAD.U32 R24, RZ, RZ, UR6 ;  /* 0x00000006ff187e24 */ /* 0x000fce000f8e00ff */
.L_x_10579:
[----:B------:R-:W-:-:S13]  /*14190*/  ISETP.NE.AND P0, PT, R7, RZ, PT ;  /* 0x000000ff0700720c */ /* 0x000fda0003f05270 */
[----:B------:R-:W0:Y:S01]  /*141a0*/  @!P0 S2R R3, SR_CgaCtaId ;  /* 0x0000000000038919 */ /* 0x000e220000008800 */
[----:B------:R-:W-:-:S04]  /*141b0*/  @!P0 MOV R0, 0x400 ;  /* 0x0000040000008802 */ /* 0x000fc80000000f00 */
[----:B0-----:R-:W-:-:S05]  /*141c0*/  @!P0 LEA R0, R3, R0, 0x18 ;  /* 0x0000000003008211 */ /* 0x001fca00078ec0ff */
[----:B------:R0:W-:Y:S01]  /*141d0*/  @!P0 STS.128 [R0+0x2d8d0], R24 ;  /* 0x02d8d01800008388 */ /* 0x0001e20000000c00 */
[----:B------:R-:W-:Y:S06]  /*141e0*/  BAR.ARV 0x5, 0x200 ;  /* 0x0148000000007b1d */ /* 0x000fec0000002000 */
.L_x_10574:
[----:B0-----:R-:W-:Y:S01]  /*141f0*/  IMAD.MOV.U32 R0, RZ, RZ, 0x1 ;  /* 0x00000001ff007424 */ /* 0x001fe200078e00ff */
[----:B------:R-:W-:Y:S01]  /*14200*/  ULDC UR4, c[0x0][0xc3c] ;  /* 0x00030f0000047ab9 */ /* 0x000fe20000000800 */
[----:B------:R-:W-:Y:S01]  /*14210*/  IMAD.MOV.U32 R28, RZ, RZ, RZ ;  /* 0x000000ffff1c7224 */ /* 0x000fe200078e00ff */
[----:B-1----:R-:W-:Y:S02]  /*14220*/  ISETP.GE.AND P0, PT, R27, UR4, PT ;  /* 0x000000041b007c0c */ /* 0x002fe4000bf06270 */
[----:B------:R0:W-:Y:S04]  /*14230*/  STL [R1], R0 ;  /* 0x0000000001007387 */ /* 0x0001e80000100800 */
[----:B------:R0:W-:Y:S07]  /*14240*/  STL [R1+0x4c], RZ ;  /* 0x00004cff01007387 */ /* 0x0001ee0000100800 */
[----:B------:R-:W-:Y:S05]  /*14250*/  @P0 BRA `(.L_x_10580) ;  /* 0x0000006000940947 */ /* 0x000fea0003800000 */
[----:B------:R-:W1:Y:S01]  /*14260*/  S2R R7, SR_TID.X ;  /* 0x0000000000077919 */ /* 0x000e620000002100 */
[----:B------:R-:W2:Y:S01]  /*14270*/  S2UR UR5, SR_CgaCtaId ;  /* 0x00000000000579c3 */ /* 0x000ea20000008800 */
[----:B------:R-:W-:Y:S01]  /*14280*/  UMOV UR4, 0x400 ;  /* 0x0000040000047882 */ /* 0x000fe20000000000 */
[----:B------:R-:W-:Y:S01]  /*14290*/  BSSY B8, `(.L_x_10580) ;  /* 0x0000621000087945 */ /* 0x000fe20003800000 */
[----:B------:R-:W-:Y:S01]  /*142a0*/  CS2R R28, SRZ ;  /* 0x00000000001c7805 */ /* 0x000fe2000001ff00 */
[----:B------:R-:W-:Y:S01]  /*142b0*/  ULDC.64 UR40, c[0x0][0x198] ;  /* 0x0000660000287ab9 */ /* 0x000fe20000000a00 */
[----:B------:R-:W-:Y:S01]  /*142c0*/  ULOP3.LUT UR38, UR36, 0x2, URZ, 0xfc, !UPT ;  /* 0x0000000224267892 */ /* 0x000fe2000f8efc3f */
[----:B------:R-:W-:Y:S01]  /*142d0*/  ULDC UR37, c[0x0][0xc] ;  /* 0x0000030000257ab9 */ /* 0x000fe20000000800 */
[----:B--2---:R-:W-:-:S06]  /*142e0*/  ULEA UR4, UR5, UR4, 0x18 ;  /* 0x0000000405047291 */ /* 0x004fcc000f8ec03f */
[----:B------:R-:W-:Y:S01]  /*142f0*/  IMAD.U32 R16, RZ, RZ, UR4 ;  /* 0x00000004ff107e24 */ /* 0x000fe2000f8e00ff */
[C---:B-1----:R-:W-:Y:S01]  /*14300*/  LOP3.LUT R6, R7.reuse, 0x7f, RZ, 0xc0, !PT ;  /* 0x0000007f07067812 */ /* 0x042fe200078ec0ff */
[----:B0-----:R-:W-:-:S04]  /*14310*/  IMAD.SHL.U32 R0, R7, 0x8, RZ ;  /* 0x0000000807007824 */ /* 0x001fc800078e00ff */
[----:B------:R-:W-:Y:S01]  /*14320*/  IMAD.SHL.U32 R4, R6, 0x8, RZ ;  /* 0x0000000806047824 */ /* 0x000fe200078e00ff */
[C---:B------:R-:W-:Y:S02]  /*14330*/  LOP3.LUT R3, R0.reuse, 0x20, RZ, 0xc0, !PT ;  /* 0x0000002000037812 */ /* 0x040fe400078ec0ff */
[----:B------:R-:W-:Y:S02]  /*14340*/  LOP3.LUT R2, R0, 0xd8, RZ, 0xc0, !PT ;  /* 0x000000d800027812 */ /* 0x000fe400078ec0ff */
[----:B------:R-:W-:Y:S02]  /*14350*/  LOP3.LUT R3, R3, 0x300, R4, 0xf8, !PT ;  /* 0x0000030003037812 */ /* 0x000fe400078ef804 */
[----:B------:R-:W-:Y:S02]  /*14360*/  LOP3.LUT R2, R2, 0x18, R7, 0x78, !PT ;  /* 0x0000001802027812 */ /* 0x000fe400078e7807 */
[----:B------:R-:W-:Y:S02]  /*14370*/  MOV R4, 0x1 ;  /* 0x0000000100047802 */ /* 0x000fe40000000f00 */
[----:B------:R-:W-:Y:S01]  /*14380*/  LOP3.LUT R5, R3, R2, RZ, 0xfc, !PT ;  /* 0x0000000203057212 */ /* 0x000fe200078efcff */
[----:B------:R-:W-:Y:S01]  /*14390*/  IMAD.SHL.U32 R2, R7, 0x20, RZ ;  /* 0x0000002007027824 */ /* 0x000fe200078e00ff */
[----:B------:R-:W-:-:S02]  /*143a0*/  SHF.R.U32.HI R3, RZ, 0x2, R6 ;  /* 0x00000002ff037819 */ /* 0x000fc40000011606 */
[----:B------:R-:W-:Y:S01]  /*143b0*/  LOP3.LUT R0, R0, 0x18, RZ, 0xc0, !PT ;  /* 0x0000001800007812 */ /* 0x000fe200078ec0ff */
[----:B------:R-:W-:Y:S01]  /*143c0*/  STL [R1+0x10], R5 ;  /* 0x0000100501007387 */ /* 0x000fe20000100800 */
[----:B------:R-:W-:-:S03]  /*143d0*/  LOP3.LUT R2, R2, 0x60, RZ, 0xc0, !PT ;  /* 0x0000006002027812 */ /* 0x000fc600078ec0ff */
[----:B------:R-:W-:Y:S04]  /*143e0*/  STL [R1+0x4c], RZ ;  /* 0x00004cff01007387 */ /* 0x000fe80000100800 */
[----:B------:R-:W-:Y:S04]  /*143f0*/  STL [R1+0x4], R4 ;  /* 0x0000040401007387 */ /* 0x000fe80000100800 */
[----:B------:R0:W-:Y:S02]  /*14400*/  STL [R1], R4 ;  /* 0x0000000401007387 */ /* 0x0001e40000100800 */
[----:B0-----:R-:W-:-:S02]  /*14410*/  LOP3.LUT R4, R3, R2, RZ, 0xfc, !PT ;  /* 0x0000000203047212 */ /* 0x001fc400078efcff */
[C---:B------:R-:W-:Y:S02]  /*14420*/  LOP3.LUT R3, R0.reuse, 0x20, RZ, 0xfc, !PT ;  /* 0x0000002000037812 */ /* 0x040fe400078efcff */
[----:B------:R-:W-:Y:S01]  /*14430*/  LOP3.LUT R2, R0, 0x40, RZ, 0xfc, !PT ;  /* 0x0000004000027812 */ /* 0x000fe200078efcff */
[----:B------:R-:W-:-:S05]  /*14440*/  IMAD R0, R5, 0x2, R16 ;  /* 0x0000000205007824 */ /* 0x000fca00078e0210 */
[----:B------:R0:W-:Y:S02]  /*14450*/  STL [R1+0x30], R0 ;  /* 0x0000300001007387 */ /* 0x0001e40000100800 */
.L_x_10683:
[----:B01----:R-:W1:Y:S02]  /*14460*/  LDC.64 R2, c[0x0][0xc88] ;  /* 0x00032200ff027b82 */ /* 0x003e640000000a00 */
[----:B-1----:R-:W-:-:S05]  /*14470*/  IMAD.WIDE R2, R27, 0x4, R2 ;  /* 0x000000041b027825 */ /* 0x002fca00078e0202 */
[----:B------:R-:W0:Y:S01]  /*14480*/  LDG.E R10, desc[UR42][R2.64] ;  /* 0x0000002a020a7981 */ /* 0x000e22000c1e1900 */
[----:B------:R-:W-:Y:S05]  /*14490*/  YIELD ;  /* 0x0000000000007946 */ /* 0x000fea0003800000 */
[----:B------:R-:W-:Y:S01]  /*144a0*/  ULDC.64 UR4, c[0x0][0xa28] ;  /* 0x00028a0000047ab9 */ /* 0x000fe20000000a00 */
[----:B------:R-:W-:Y:S01]  /*144b0*/  IMAD.MOV.U32 R9, RZ, RZ, RZ ;  /* 0x000000ffff097224 */ /* 0x000fe200078e00ff */
[----:B------:R-:W-:Y:S01]  /*144c0*/  ISETP.NE.U32.AND P0, PT, RZ, UR4, PT ;  /* 0x00000004ff007c0c */ /* 0x000fe2000bf05070 */
[----:B------:R-:W-:Y:S01]  /*144d0*/  IMAD.MOV.U32 R6, RZ, RZ, RZ ;  /* 0x000000ffff067224 */ /* 0x000fe200078e00ff */
[----:B------:R-:W-:Y:S01]  /*144e0*/  ULDC.64 UR8, c[0x0][0xa18] ;  /* 0x0002860000087ab9 */ /* 0x000fe20000000a00 */
[----:B------:R-:W-:Y:S01]  /*144f0*/  ULDC.64 UR6, c[0x0][0xa10] ;  /* 0x0002840000067ab9 */ /* 0x000fe20000000a00 */
[----:B------:R-:W-:-:S02]  /*14500*/  ISETP.NE.AND.EX P0, PT, RZ, UR5, PT, P0 ;  /* 0x00000005ff007c0c */ /* 0x000fc4000bf05300 */
[----:B0-----:R-:W-:Y:S01]  /*14510*/  SHF.R.S32.HI R0, RZ, 0x1f, R10 ;  /* 0x0000001fff007819 */ /* 0x001fe2000001140a */
[----:B------:R-:W-:-:S10]  /*14520*/  IMAD.SHL.U32 R18, R10, 0x4, RZ ;  /* 0x000000040a127824 */ /* 0x000fd400078e00ff */
[C---:B------:R-:W-:Y:S01]  /*14530*/  @P0 LEA R2, P1, R10.reuse, UR4, 0x2 ;  /* 0x000000040a020c11 */ /* 0x040fe2000f8210ff */
[----:B------:R-:W-:Y:S03]  /*14540*/  STL [R1+0x8], R10 ;  /* 0x0000080a01007387 */ /* 0x000fe60000100800 */
[C-C-:B------:R-:W-:Y:S01]  /*14550*/  @P0 LEA.HI.X R3, R10.reuse, UR5, R0.reuse, 0x2, P1 ;  /* 0x000000050a030c11 */ /* 0x140fe200088f1400 */
[----:B------:R-:W-:Y:S01]  /*14560*/  ULDC.64 UR4, c[0x0][0xa00] ;  /* 0x0002800000047ab9 */ /* 0x000fe20000000a00 */
[----:B------:R-:W-:Y:S01]  /*14570*/  SHF.L.U64.HI R22, R10, 0x2, R0 ;  /* 0x000000020a167819 */ /* 0x000fe20000010200 */
[----:B------:R0:W-:Y:S04]  /*14580*/  STL [R1+0x44], R0 ;  /* 0x0000440001007387 */ /* 0x0001e80000100800 */
[----:B--2---:R1:W2:Y:S01]  /*14590*/  @P0 LDG.E R9, desc[UR42][R2.64] ;  /* 0x0000002a02090981 */ /* 0x0042a2000c1e1900 */
[----:B------:R-:W-:-:S02]  /*145a0*/  ISETP.NE.U32.AND P0, PT, RZ, UR4, PT ;  /* 0x00000004ff007c0c */ /* 0x000fc4000bf05070 */
[----:B------:R-:W-:Y:S02]  /*145b0*/  ISETP.NE.U32.AND P1, PT, RZ, UR8, PT ;  /* 0x00000008ff007c0c */ /* 0x000fe4000bf25070 */
[----:B------:R-:W-:Y:S02]  /*145c0*/  ISETP.NE.AND.EX P0, PT, RZ, UR5, PT, P0 ;  /* 0x00000005ff007c0c */ /* 0x000fe4000bf05300 */
[----:B------:R-:W-:Y:S02]  /*145d0*/  ISETP.NE.AND.EX P1, PT, RZ, UR9, PT, P1 ;  /* 0x00000009ff007c0c */ /* 0x000fe4000bf25310 */
[----:B------:R-:W-:Y:S02]  /*145e0*/  ISETP.NE.U32.AND P2, PT, RZ, UR6, PT ;  /* 0x00000006ff007c0c */ /* 0x000fe4000bf45070 */
[----:B-1----:R-:W-:Y:S02]  /*145f0*/  IADD3 R2, P3, R18, UR4, RZ ;  /* 0x0000000412027c10 */ /* 0x002fe4000ff7e0ff */
[----:B------:R-:W-:-:S02]  /*14600*/  ISETP.NE.AND.EX P2, PT, RZ, UR7, PT, P2 ;  /* 0x00000007ff007c0c */ /* 0x000fc4000bf45320 */
[----:B------:R-:W-:Y:S02]  /*14610*/  IADD3.X R3, R22, UR5, RZ, P3, !PT ;  /* 0x0000000516037c10 */ /* 0x000fe40009ffe4ff */
[----:B------:R-:W-:Y:S02]  /*14620*/  IADD3 R4, P4, R18, UR6, RZ ;  /* 0x0000000612047c10 */ /* 0x000fe4000ff9e0ff */
[----:B0-----:R-:W-:Y:S01]  /*14630*/  MOV R0, RZ ;  /* 0x000000ff00007202 */ /* 0x001fe20000000f00 */
[----:B---3--:R-:W3:Y:S01]  /*14640*/  @P0 LDG.E R6, desc[UR42][R2.64] ;  /* 0x0000002a02060981 */ /* 0x008ee2000c1e1900 */
[----:B------:R-:W-:Y:S01]  /*14650*/  ULDC UR4, c[0x0][0x288] ;  /* 0x0000a20000047ab9 */ /* 0x000fe20000000800 */
[----:B------:R-:W-:Y:S01]  /*14660*/  IADD3.X R5, R22, UR7, RZ, P4, !PT ;  /* 0x0000000716057c10 */ /* 0x000fe2000a7fe4ff */
[----:B------:R-:W-:Y:S01]  /*14670*/  IMAD.U32 R8, RZ, RZ, UR4 ;  /* 0x00000004ff087e24 */ /* 0x000fe2000f8e00ff */
[----:B------:R-:W-:-:S03]  /*14680*/  ULDC.64 UR4, c[0x0][0x418] ;  /* 0x0001060000047ab9 */ /* 0x000fc60000000a00 */
[----:B-----5:R-:W5:Y:S04]  /*14690*/  @P2 LDG.E R0, desc[UR42][R4.64] ;  /* 0x0000002a04002981 */ /* 0x020f68000c1e1900 */
        /* <DEDUP_REMOVED lines=10> */
[----:B------:R-:W-:-:S03]  /*14740*/  ULDC UR5, c[0x0][0x348] ;  /* 0x0000d20000057ab9 */ /* 0x000fc60000000800 */
[----:B0-----:R-:W-:Y:S01]  /*14750*/  IMAD.U32 R7, RZ, RZ, UR4 ;  /* 0x00000004ff077e24 */ /* 0x001fe2000f8e00ff */
[----:B---3--:R0:W-:Y:S04]  /*14760*/  STL [R1+0x48], R8 ;  /* 0x0000480801007387 */ /* 0x0081e80000100800 */
[----:B--2---:R1:W-:Y:S01]  /*14770*/  STL [R1+0x28], R9 ;  /* 0x0000280901007387 */ /* 0x0043e20000100800 */
[----:B0-----:R-:W-:Y:S01]  /*14780*/  IMAD.U32 R8, RZ, RZ, UR5 ;  /* 0x00000005ff087e24 */ /* 0x001fe2000f8e00ff */
[----:B------:R-:W-:Y:S06]  /*14790*/  @P1 BRA `(.L_x_10581) ;  /* 0x0000000000141947 */ /* 0x000fec0003800000 */
[----:B------:R-:W-:Y:S05]  /*147a0*/  @!P0 BRA `(.L_x_10581) ;  /* 0x0000000000108947 */ /* 0x000fea0003800000 */
[----:B------:R-:W2:Y:S04]  /*147b0*/  LDG.E R6, desc[UR42][R2.64] ;  /* 0x0000002a02067981 */ /* 0x000ea8000c1e1900 */
[----:B------:R-:W2:Y:S02]  /*147c0*/  LDG.E R2, desc[UR42][R2.64+0x4] ;  /* 0x0000042a02027981 */ /* 0x000ea4000c1e1900 */
[----:B--2---:R-:W-:-:S05]  /*147d0*/  IMAD.IADD R2, R2, 0x1, -R6 ;  /* 0x0000000102027824 */ /* 0x004fca00078e0a06 */
[----:B------:R0:W-:Y:S02]  /*147e0*/  STL [R1+0x48], R2 ;  /* 0x0000480201007387 */ /* 0x0001e40000100800 */
.L_x_10581:
[----:B------:R-:W-:Y:S01]  /*147f0*/  IMAD.MOV.U32 R11, RZ, RZ, R10 ;  /* 0x000000ffff0b7224 */ /* 0x000fe200078e000a */
[----:B------:R-:W-:Y:S01]  /*14800*/  ULDC.64 UR4, c[0x0][0xa20] ;  /* 0x0002880000047ab9 */ /* 0x000fe20000000a00 */
[C---:B------:R-:W-:Y:S02]  /*14810*/  LOP3.LUT R6, R26.reuse, 0xff000000, RZ, 0xc0, !PT ;  /* 0xff0000001a067812 */ /* 0x040fe400078ec0ff */
[----:B------:R-:W-:Y:S01]  /*14820*/  ISETP.NE.U32.AND P0, PT, RZ, UR4, PT ;  /* 0x00000004ff007c0c */ /* 0x000fe2000bf05070 */
[----:B------:R2:W-:Y:S01]  /*14830*/  STL [R1+0xc], R11 ;  /* 0x00000c0b01007387 */ /* 0x0005e20000100800 */
[----:B------:R-:W-:Y:S02]  /*14840*/  SHF.R.U32.HI R6, RZ, 0x8, R6 ;  /* 0x00000008ff067819 */ /* 0x000fe40000011606 */
[----:B------:R-:W-:Y:S02]  /*14850*/  ISETP.NE.AND.EX P0, PT, RZ, UR5, PT, P0 ;  /* 0x00000005ff007c0c */ /* 0x000fe4000bf05300 */
[----:B0-----:R-:W-:-:S02]  /*14860*/  LOP3.LUT R2, R26, 0xff0000, RZ, 0xc0, !PT ;  /* 0x00ff00001a027812 */ /* 0x001fc400078ec0ff */
[----:B------:R-:W-:Y:S02]  /*14870*/  LOP3.LUT R17, R26, 0xffff, RZ, 0xc0, !PT ;  /* 0x0000ffff1a117812 */ /* 0x000fe400078ec0ff */
[----:B------:R-:W-:-:S07]  /*14880*/  LEA.HI R6, R2, R6, RZ, 0x10 ;  /* 0x0000000602067211 */ /* 0x000fce00078f80ff */
[----:B--2---:R-:W-:Y:S05]  /*14890*/  @!P0 BRA `(.L_x_10582) ;  /* 0x0000000000108947 */ /* 0x004fea0003800000 */
[----:B------:R-:W-:-:S04]  /*148a0*/  IADD3 R2, P0, R18, UR4, RZ ;  /* 0x0000000412027c10 */ /* 0x000fc8000ff1e0ff */
[----:B------:R-:W-:-:S05]  /*148b0*/  IADD3.X R3, R22, UR5, RZ, P0, !PT ;  /* 0x0000000516037c10 */ /* 0x000fca00087fe4ff */
[----:B------:R0:W5:Y:S01]  /*148c0*/  LDG.E R7, desc[UR42][R2.64] ;  /* 0x0000002a02077981 */ /* 0x000162000c1e1900 */
[----:B------:R-:W-:Y:S05]  /*148d0*/  BRA `(.L_x_10583) ;  /* 0x0000000000247947 */ /* 0x000fea0003800000 */
.L_x_10582:
        /* <DEDUP_REMOVED lines=8> */
[----:B--2---:R-:W-:-:S07]  /*14960*/  IADD3 R7, -R7, R2, RZ ;  /* 0x0000000207077210 */ /* 0x004fce0007ffe1ff */
.L_x_10583:
[----:B0-----:R-:W2:Y:S04]  /*14970*/  @P2 LDG.E R2, desc[UR42][R4.64] ;  /* 0x0000002a04022981 */ /* 0x001ea8000c1e1900 */
[----:B------:R0:W2:Y:S01]  /*14980*/  @P2 LDG.E R4, desc[UR42][R4.64+0x4] ;  /* 0x0000042a04042981 */ /* 0x0000a2000c1e1900 */
[----:B------:R-:W-:Y:S01]  /*14990*/  BSSY B0, `(.L_x_10584) ;  /* 0x000002b000007945 */ /* 0x000fe20003800000 */
[----:B------:R-:W-:Y:S01]  /*149a0*/  LOP3.LUT R21, R6, 0xff, RZ, 0xc0, !PT ;  /* 0x000000ff06157812 */ /* 0x000fe200078ec0ff */
[----:B0----5:R-:W-:Y:S02]  /*149b0*/  IMAD.IADD R5, R7, 0x1, -R9 ;  /* 0x0000000107057824 */ /* 0x021fe400078e0a09 */
[----:B--2---:R-:W-:Y:S01]  /*149c0*/  @P2 IMAD.IADD R8, R4, 0x1, -R2 ;  /* 0x0000000104082824 */ /* 0x004fe200078e0a02 */
[----:B------:R-:W-:-:S03]  /*149d0*/  SHF.R.U32.HI R4, RZ, 0x10, R6 ;  /* 0x00000010ff047819 */ /* 0x000fc60000011606 */
[----:B------:R-:W-:-:S04]  /*149e0*/  IMAD.IADD R2, R5, 0x1, R8 ;  /* 0x0000000105027824 */ /* 0x000fc800078e0208 */
[C---:B------:R-:W-:Y:S01]  /*149f0*/  VIADD R20, R2.reuse, 0x7f ;  /* 0x0000007f02147836 */ /* 0x040fe20000000000 */
[----:B------:R-:W-:Y:S01]  /*14a00*/  ISETP.GE.AND P1, PT, R2, 0x1, PT ;  /* 0x000000010200780c */ /* 0x000fe20003f26270 */
[----:B------:R0:W-:Y:S03]  /*14a10*/  STL [R1+0x20], R2 ;  /* 0x0000200201007387 */ /* 0x0001e60000100800 */
[----:B0-----:R-:W-:-:S04]  /*14a20*/  SHF.R.S32.HI R2, RZ, 0x1f, R20 ;  /* 0x0000001fff027819 */ /* 0x001fc80000011414 */
[----:B------:R-:W-:Y:S01]  /*14a30*/  LEA.HI R20, R2, R20, RZ, 0x7 ;  /* 0x0000001402147211 */ /* 0x000fe200078f38ff */
[----:B------:R-:W-:-:S03]  /*14a40*/  IMAD.MOV.U32 R2, RZ, RZ, RZ ;  /* 0x000000ffff027224 */ /* 0x000fc600078e00ff */
[----:B------:R-:W-:Y:S01]  /*14a50*/  SHF.R.S32.HI R20, RZ, 0x7, R20 ;  /* 0x00000007ff147819 */ /* 0x000fe20000011414 */
[----:B------:R-:W-:Y:S06]  /*14a60*/  @!P1 BRA `(.L_x_10585) ;  /* 0x0000000000749947 */ /* 0x000fec0003800000 */
[----:B------:R-:W-:Y:S01]  /*14a70*/  ISETP.NE.AND P0, PT, R4, RZ, PT ;  /* 0x000000ff0400720c */ /* 0x000fe20003f05270 */
[----:B------:R-:W-:-:S03]  /*14a80*/  ULDC UR4, c[0x0][0x9f0] ;  /* 0x00027c0000047ab9 */ /* 0x000fc60000000800 */
[----:B------:R-:W-:-:S04]  /*14a90*/  SEL R6, R4, UR4, P0 ;  /* 0x0000000404067c07 */ /* 0x000fc80008000000 */
[----:B------:R-:W-:Y:S02]  /*14aa0*/  IABS R7, R6 ;  /* 0x0000000600077213 */ /* 0x000fe40000000000 */
[----:B-1----:R-:W-:Y:S02]  /*14ab0*/  IADD3 R9, R6, -0x1, R20 ;  /* 0xffffffff06097810 */ /* 0x002fe40007ffe014 */
        /* <DEDUP_REMOVED lines=24> */
.L_x_10585:
[----:B------:R-:W-:Y:S05]  /*14c40*/  BSYNC B0 ;  /* 0x0000000000007941 */ /* 0x000fea0003800000 */
.L_x_10584:
[-C--:B------:R-:W-:Y:S01]  /*14c50*/  IMAD R3, R21, R2.reuse, RZ ;  /* 0x0000000215037224 */ /* 0x080fe200078e02ff */
[----:B------:R-:W-:Y:S04]  /*14c60*/  BSSY B0, `(.L_x_10586) ;  /* 0x0000156000007945 */ /* 0x000fe80003800000 */
[C---:B------:R-:W-:Y:S01]  /*14c70*/  VIADDMNMX R2, R3.reuse, R2, R20, PT ;  /* 0x0000000203027246 */ /* 0x040fe20003800114 */
[----:B------:R-:W-:-:S04]  /*14c80*/  IMAD R3, R3, 0x80, -R5 ;  /* 0x0000008003037824 */ /* 0x000fc800078e0a05 */
[----:B------:R-:W-:Y:S01]  /*14c90*/  IMAD R2, R2, 0x80, -R5 ;  /* 0x0000008002027824 */ /* 0x000fe200078e0a05 */
[----:B------:R-:W-:-:S04]  /*14ca0*/  VIMNMX R3, RZ, R3, !PT ;  /* 0x00000003ff037248 */ /* 0x000fc80007fe0100 */
[----:B------:R-:W-:-:S04]  /*14cb0*/  VIMNMX R2, R2, R8, PT ;  /* 0x0000000802027248 */ /* 0x000fc80003fe0100 */
[----:B------:R-:W-:Y:S02]  /*14cc0*/  ISETP.GT.AND P0, PT, R2, R3, PT ;  /* 0x000000030200720c */ /* 0x000fe40003f04270 */
[----:B------:R-:W-:-:S11]  /*14cd0*/  SHF.R.U32.HI R3, RZ, 0x7, R3 ;  /* 0x00000007ff037819 */ /* 0x000fd60000011603 */
[----:B------:R-:W-:-:S05]  /*14ce0*/  @P0 VIADD R2, R2, 0x7f ;  /* 0x0000007f02020836 */ /* 0x000fca0000000000 */
[----:B------:R-:W-:-:S04]  /*14cf0*/  @P0 SHF.R.S32.HI R5, RZ, 0x1f, R2 ;  /* 0x0000001fff050819 */ /* 0x000fc80000011402 */
[----:B------:R-:W-:Y:S02]  /*14d00*/  @P0 LEA.HI R2, R5, R2, RZ, 0x7 ;  /* 0x0000000205020211 */ /* 0x000fe400078f38ff */
[-C--:B------:R-:W-:Y:S02]  /*14d10*/  MOV R5, R3.reuse ;  /* 0x0000000300057202 */ /* 0x080fe40000000f00 */
        /* <DEDUP_REMOVED lines=11> */
.L_x_10751:
[----:B--2---:R-:W-:Y:S02]  /*14dd0*/  ISETP.NE.AND P0, PT, R14, RZ, PT ;  /* 0x000000ff0e00720c */ /* 0x004fe40003f05270 */
[----:B------:R-:W-:-:S11]  /*14de0*/  PLOP3.LUT P6, PT, PT, PT, PT, 0x8, 0x0 ;  /* 0x000000000000781c */ /* 0x000fd60003fce170 */
[----:B------:R-:W-:Y:S05]  /*14df0*/  @P0 BRA `(.L_x_10589) ;  /* 0x00000000000c0947 */ /* 0x000fea0003800000 */
[----:B------:R-:W-:-:S03]  /*14e00*/  UMOV UR4, 0xffffffff ;  /* 0xffffffff00047882 */ /* 0x000fc60000000000 */
[----:B------:R-:W-:Y:S05]  /*14e10*/  BRA.DIV UR4, `(.L_x_10590) ;  /* 0x0000006a04f07947 */ /* 0x000fea000b800000 */
[----:B------:R-:W-:-:S13]  /*14e20*/  ELECT P6, URZ, PT ;  /* 0x00000000003f782f */ /* 0x000fda00038c0000 */
.L_x_10589:
        /* <DEDUP_REMOVED lines=9> */
.L_x_10754:
[----:B------:R-:W-:Y:S05]  /*14ec0*/  BSYNC B1 ;  /* 0x0000000000017941 */ /* 0x000fea0003800000 */
.L_x_10591:
[----:B------:R-:W-:Y:S04]  /*14ed0*/  BSSY B1, `(.L_x_10593) ;  /* 0x000008c000017945 */ /* 0x000fe80003800000 */
[----:B------:R-:W-:Y:S05]  /*14ee0*/  @!P6 BRA `(.L_x_10594) ;  /* 0x000000080028e947 */ /* 0x000fea0003800000 */
[----:B------:R-:W2:Y:S01]  /*14ef0*/  LDL R8, [R1+0x4] ;  /* 0x0000040001087983 */ /* 0x000ea20000100800 */
[----:B-1----:R-:W-:Y:S01]  /*14f00*/  IMAD R9, R29, 0x8, R16 ;  /* 0x000000081d097824 */ /* 0x002fe200078e0210 */
[----:B------:R-:W1:Y:S01]  /*14f10*/  S2R R7, SR_TID.X ;  /* 0x0000000000077919 */ /* 0x000e620000002100 */
[----:B------:R-:W-:Y:S01]  /*14f20*/  BSSY B2, `(.L_x_10595) ;  /* 0x0000006000027945 */ /* 0x000fe20003800000 */
[----:B-1----:R-:W-:-:S04]  /*14f30*/  LOP3.LUT R7, R7, 0x7f, RZ, 0xc0, !PT ;  /* 0x0000007f07077812 */ /* 0x002fc800078ec0ff */
[----:B------:R-:W-:Y:S02]  /*14f40*/  ISETP.NE.AND P2, PT, R7, RZ, PT ;  /* 0x000000ff0700720c */ /* 0x000fe40003f45270 */
[----:B--2---:R-:W-:-:S04]  /*14f50*/  SHF.L.U32 R11, R8, 0x1f, RZ ;  /* 0x0000001f080b7819 */ /* 0x004fc800000006ff */
[----:B------:R-:W1:Y:S02]  /*14f60*/  SYNCS.PHASECHK.TRANS64.TRYWAIT P0, [R9+URZ+0x2d8a0], R11 ;  /* 0x02d8a00b090075a7 */ /* 0x000e64000800017f */
[----:B-1----:R-:W-:Y:S05]  /*14f70*/  @!P0 BRA `(.L_x_10596) ;  /* 0x0000006800cc8947 */ /* 0x002fea0003800000 */
.L_x_10755:
[----:B------:R-:W-:Y:S05]  /*14f80*/  BSYNC B2 ;  /* 0x0000000000027941 */ /* 0x000fea0003800000 */
.L_x_10595:
[----:B------:R-:W-:Y:S04]  /*14f90*/  BSSY B2, `(.L_x_10597) ;  /* 0x0000009000027945 */ /* 0x000fe80003800000 */
[----:B------:R-:W-:Y:S05]  /*14fa0*/  @P2 BRA `(.L_x_10598) ;  /* 0x00000000001c2947 */ /* 0x000fea0003800000 */
[----:B0-----:R-:W0:Y:S02]  /*14fb0*/  S2R R6, SR_TID.X ;  /* 0x0000000000067919 */ /* 0x001e240000002100 */
[----:B0-----:R-:W-:Y:S01]  /*14fc0*/  LOP3.LUT R7, R6, 0x1f, RZ, 0xc0, !PT ;  /* 0x0000001f06077812 */ /* 0x001fe200078ec0ff */
[----:B------:R-:W-:-:S03]  /*14fd0*/  IMAD.MOV.U32 R6, RZ, RZ, 0x6000 ;  /* 0x00006000ff067424 */ /* 0x000fc600078e00ff */
[----:B------:R-:W-:Y:S01]  /*14fe0*/  ISETP.NE.AND P0, PT, R7, RZ, PT ;  /* 0x000000ff0700720c */ /* 0x000fe20003f05270 */
[----:B------:R2:W-:-:S12]  /*14ff0*/  SYNCS.ARRIVE.TRANS64 RZ, [R9+URZ+0x2d890], R6 ;  /* 0x02d8900609ff79a7 */ /* 0x0005d8000800003f */
[----:B--2---:R-:W-:Y:S05]  /*15000*/  @!P0 BRA `(.L_x_10598) ;  /* 0x0000000000048947 */ /* 0x004fea0003800000 */
[----:B------:R-:W-:Y:S01]  /*15010*/  BPT.TRAP 0x1 ;  /* 0x000000040000795c */ /* 0x000fe20000300000 */
.L_x_10598:
[----:B------:R-:W-:Y:S05]  /*15020*/  BSYNC B2 ;  /* 0x0000000000027941 */ /* 0x000fea0003800000 */
.L_x_10597:
[----:B------:R-:W-:Y:S01]  /*15030*/  IMAD.MOV.U32 R14, RZ, RZ, RZ ;  /* 0x000000ffff0e7224 */ /* 0x000fe200078e00ff */
[----:B------:R-:W-:Y:S01]  /*15040*/  LEA R7, R5, R0, 0x7 ;  /* 0x0000000005077211 */ /* 0x000fe200078e38ff */
[----:B------:R-:W-:Y:S01]  /*15050*/  IMAD R8, R29, 0x6000, R16 ;  /* 0x000060001d087824 */ /* 0x000fe200078e0210 */
[----:B------:R-:W-:Y:S01]  /*15060*/  UIADD3 UR4, UP0, UR40, 0x570, URZ ;  /* 0x0000057028047890 */ /* 0x000fe2000ff1e03f */
[----:B------:R-:W-:Y:S01]  /*15070*/  PLOP3.LUT P0, PT, PT, PT, PT, 0x80, 0x0 ;  /* 0x000000000000781c */ /* 0x000fe20003f0f070 */
[----:B0-----:R-:W-:Y:S01]  /*15080*/  VIADD R6, R9, 0x2d890 ;  /* 0x0002d89009067836 */ /* 0x001fe20000000000 */
[----:B------:R-:W-:Y:S01]  /*15090*/  R2UR UR10, R14 ;  /* 0x000000000e0a72ca */ /* 0x000fe200000e0000 */
[----:B------:R-:W-:Y:S01]  /*150a0*/  VIADD R7, R7, 0xffffff80 ;  /* 0xffffff8007077836 */ /* 0x000fe20000000000 */
[----:B------:R-:W-:Y:S01]  /*150b0*/  UIADD3.X UR5, URZ, UR41, URZ, UP0, !UPT ;  /* 0x000000293f057290 */ /* 0x000fe200087fe43f */
[----:B------:R-:W-:Y:S01]  /*150c0*/  VIADD R10, R8, 0x15400 ;  /* 0x00015400080a7836 */ /* 0x000fe20000000000 */
[----:B------:R-:W-:Y:S01]  /*150d0*/  UMOV UR6, 0x0 ;  /* 0x0000000000067882 */ /* 0x000fe20000000000 */
[----:B------:R-:W-:-:S10]  /*150e0*/  UMOV UR7, 0x12f00000 ;  /* 0x12f0000000077882 */ /* 0x000fd40000000000 */
.L_x_10599:
        /* <DEDUP_REMOVED lines=16> */
.L_x_10600:
        /* <DEDUP_REMOVED lines=16> */
.L_x_10601:
        /* <DEDUP_REMOVED lines=13> */
.L_x_10756:
[----:B------:R-:W-:Y:S05]  /*153c0*/  BSYNC B2 ;  /* 0x0000000000027941 */ /* 0x000fea0003800000 */
.L_x_10602:
[----:B------:R-:W-:Y:S01]  /*153d0*/  BSSY B2, `(.L_x_10604) ;  /* 0x000000b000027945 */ /* 0x000fe20003800000 */
[----:B------:R-:W-:Y:S02]  /*153e0*/  IMAD.MOV.U32 R10, RZ, RZ, 0x0 ;  /* 0x00000000ff0a7424 */ /* 0x000fe400078e00ff */
[----:B01----:R-:W-:Y:S01]  /*153f0*/  IMAD.MOV.U32 R11, RZ, RZ, 0x12f00000 ;  /* 0x12f00000ff0b7424 */ /* 0x003fe200078e00ff */
[----:B------:R-:W-:Y:S06]  /*15400*/  @P2 BRA `(.L_x_10605) ;  /* 0x00000000001c2947 */ /* 0x000fec0003800000 */
[----:B------:R-:W0:Y:S02]  /*15410*/  S2R R6, SR_TID.X ;  /* 0x0000000000067919 */ /* 0x000e240000002100 */
[----:B0-----:R-:W-:Y:S01]  /*15420*/  LOP3.LUT R15, R6, 0x1f, RZ, 0xc0, !PT ;  /* 0x0000001f060f7812 */ /* 0x001fe200078ec0ff */
[----:B------:R-:W-:-:S03]  /*15430*/  IMAD.MOV.U32 R6, RZ, RZ, 0x6000 ;  /* 0x00006000ff067424 */ /* 0x000fc600078e00ff */
[----:B------:R-:W-:Y:S01]  /*15440*/  ISETP.NE.AND P0, PT, R15, RZ, PT ;  /* 0x000000ff0f00720c */ /* 0x000fe20003f05270 */
[----:B------:R0:W-:-:S12]  /*15450*/  SYNCS.ARRIVE.TRANS64 RZ, [R9+URZ+0x2d8b0], R6 ;  /* 0x02d8b00609ff79a7 */ /* 0x0001d8000800003f */
[----:B0-----:R-:W-:Y:S05]  /*15460*/  @!P0 BRA `(.L_x_10605) ;  /* 0x0000000000048947 */ /* 0x001fea0003800000 */
[----:B------:R-:W-:Y:S01]  /*15470*/  BPT.TRAP 0x1 ;  /* 0x000000040000795c */ /* 0x000fe20000300000 */
.L_x_10605:
[----:B------:R-:W-:Y:S05]  /*15480*/  BSYNC B2 ;  /* 0x0000000000027941 */ /* 0x000fea0003800000 */
.L_x_10604:
        /* <DEDUP_REMOVED lines=8> */
.L_x_10606:
        /* <DEDUP_REMOVED lines=15> */
.L_x_10607:
        /* <DEDUP_REMOVED lines=15> */
.L_x_10608:
        /* <DEDUP_REMOVED lines=10> */
.L_x_10594:
[----:B------:R-:W-:Y:S05]  /*15790*/  BSYNC B1 ;  /* 0x0000000000017941 */ /* 0x000fea0003800000 */
.L_x_10593:
[----:B0-----:R-:W2:Y:S01]  /*157a0*/  LDL.LU R6, [R1+0x4] ;  /* 0x0000040001067983 */ /* 0x001ea20000300800 */
[----:B------:R-:W-:Y:S01]  /*157b0*/  VIADD R29, R29, 0x1 ;  /* 0x000000011d1d7836 */ /* 0x000fe20000000000 */
[----:B------:R-:W-:Y:S01]  /*157c0*/  PLOP3.LUT P0, PT, PT, PT, PT, 0x8, 0x0 ;  /* 0x000000000000781c */ /* 0x000fe20003f0e170 */
[----:B------:R-:W-:-:S03]  /*157d0*/  VIADD R10, R5, 0xfffffffe ;  /* 0xfffffffe050a7836 */ /* 0x000fc60000000000 */
[C---:B------:R-:W-:Y:S02]  /*157e0*/  ISETP.NE.AND P2, PT, R29.reuse, 0x2, PT ;  /* 0x000000021d00780c */ /* 0x040fe40003f45270 */
[----:B------:R-:W-:Y:S02]  /*157f0*/  ISETP.GE.AND P3, PT, R10, R3, PT ;  /* 0x000000030a00720c */ /* 0x000fe40003f66270 */
[----:B------:R-:W-:Y:S02]  /*15800*/  SEL R5, RZ, 0x1, P2 ;  /* 0x00000001ff057807 */ /* 0x000fe40001000000 */
[----:B------:R-:W-:Y:S02]  /*15810*/  SEL R29, R29, RZ, P2 ;  /* 0x000000ff1d1d7207 */ /* 0x000fe40001000000 */
[----:B--2---:R-:W-:-:S05]  /*15820*/  LOP3.LUT R6, R6, R5, RZ, 0x3c, !PT ;  /* 0x0000000506067212 */ /* 0x004fca00078e3cff */
[----:B------:R0:W-:Y:S02]  /*15830*/  STL [R1+0x4], R6 ;  /* 0x0000040601007387 */ /* 0x0001e40000100800 */
[----:B------:R-:W-:Y:S05]  /*15840*/  @!P3 BRA `(.L_x_10587) ;  /* 0x00000008005cb947 */ /* 0x000fea0003800000 */
.L_x_10625:
[----:B------:R-:W-:Y:S05]  /*15850*/  YIELD ;  /* 0x0000000000007946 */ /* 0x000fea0003800000 */
[----:B------:R-:W-:Y:S04]  /*15860*/  BSSY B1, `(.L_x_10609) ;  /* 0x000008b000017945 */ /* 0x000fe80003800000 */
[----:B--2---:R-:W-:Y:S05]  /*15870*/  @!P6 BRA `(.L_x_10610) ;  /* 0x000000080024e947 */ /* 0x004fea0003800000 */
[----:B0-----:R-:W2:Y:S01]  /*15880*/  LDL R6, [R1+0x4] ;  /* 0x0000040001067983 */ /* 0x001ea20000100800 */
[----:B-1----:R-:W-:Y:S01]  /*15890*/  IMAD R9, R29, 0x8, R16 ;  /* 0x000000081d097824 */ /* 0x002fe200078e0210 */
[----:B------:R-:W0:Y:S01]  /*158a0*/  S2R R5, SR_TID.X ;  /* 0x0000000000057919 */ /* 0x000e220000002100 */
[----:B------:R-:W-:Y:S01]  /*158b0*/  BSSY B2, `(.L_x_10611) ;  /* 0x0000006000027945 */ /* 0x000fe20003800000 */
[----:B0-----:R-:W-:-:S04]  /*158c0*/  LOP3.LUT R5, R5, 0x7f, RZ, 0xc0, !PT ;  /* 0x0000007f05057812 */ /* 0x001fc800078ec0ff */
[----:B------:R-:W-:Y:S02]  /*158d0*/  ISETP.NE.AND P3, PT, R5, RZ, PT ;  /* 0x000000ff0500720c */ /* 0x000fe40003f65270 */
[----:B--2---:R-:W-:-:S04]  /*158e0*/  SHF.L.U32 R8, R6, 0x1f, RZ ;  /* 0x0000001f06087819 */ /* 0x004fc800000006ff */
[----:B------:R-:W0:Y:S02]  /*158f0*/  SYNCS.PHASECHK.TRANS64.TRYWAIT P2, [R9+URZ+0x2d8a0], R8 ;  /* 0x02d8a008090075a7 */ /* 0x000e24000804017f */
[----:B0-----:R-:W-:Y:S05]  /*15900*/  @!P2 BRA `(.L_x_10612) ;  /* 0x000000600090a947 */ /* 0x001fea0003800000 */
.L_x_10757:
[----:B------:R-:W-:Y:S05]  /*15910*/  BSYNC B2 ;  /* 0x0000000000027941 */ /* 0x000fea0003800000 */
.L_x_10611:
[----:B------:R-:W-:Y:S04]  /*15920*/  BSSY B2, `(.L_x_10613) ;  /* 0x0000009000027945 */ /* 0x000fe80003800000 */
[----:B------:R-:W-:Y:S05]  /*15930*/  @P3 BRA `(.L_x_10614) ;  /* 0x00000000001c3947 */ /* 0x000fea0003800000 */
[----:B------:R-:W1:Y:S02]  /*15940*/  S2R R5, SR_TID.X ;  /* 0x0000000000057919 */ /* 0x000e640000002100 */
[----:B-1----:R-:W-:Y:S02]  /*15950*/  LOP3.LUT R6, R5, 0x1f, RZ, 0xc0, !PT ;  /* 0x0000001f05067812 */ /* 0x002fe400078ec0ff */
[----:B------:R-:W-:Y:S02]  /*15960*/  MOV R5, 0x6000 ;  /* 0x0000600000057802 */ /* 0x000fe40000000f00 */
[----:B------:R-:W-:Y:S02]  /*15970*/  ISETP.NE.AND P2, PT, R6, RZ, PT ;  /* 0x000000ff0600720c */ /* 0x000fe40003f45270 */
[----:B------:R1:W-:Y:S11]  /*15980*/  SYNCS.ARRIVE.TRANS64 RZ, [R9+URZ+0x2d890], R5 ;  /* 0x02d8900509ff79a7 */ /* 0x0003f6000800003f */
[----:B-1----:R-:W-:Y:S05]  /*15990*/  @!P2 BRA `(.L_x_10614) ;  /* 0x000000000004a947 */ /* 0x002fea0003800000 */
[----:B------:R-:W-:Y:S01]  /*159a0*/  BPT.TRAP 0x1 ;  /* 0x000000040000795c */ /* 0x000fe20000300000 */
.L_x_10614:
[----:B------:R-:W-:Y:S05]  /*159b0*/  BSYNC B2 ;  /* 0x0000000000027941 */ /* 0x000fea0003800000 */
.L_x_10613:
[----:B------:R-:W-:Y:S01]  /*159c0*/  IMAD.MOV.U32 R14, RZ, RZ, RZ ;  /* 0x000000ffff0e7224 */ /* 0x000fe200078e00ff */
[----:B------:R-:W-:Y:S01]  /*159d0*/  UIADD3 UR4, UP0, UR40, 0x570, URZ ;  /* 0x0000057028047890 */ /* 0x000fe2000ff1e03f */
[----:B------:R-:W-:Y:S01]  /*159e0*/  IMAD R7, R29, 0x6000, R16 ;  /* 0x000060001d077824 */ /* 0x000fe200078e0210 */
[----:B------:R-:W-:Y:S01]  /*159f0*/  PLOP3.LUT P2, PT, PT, PT, PT, 0x80, 0x0 ;  /* 0x000000000000781c */ /* 0x000fe20003f4f070 */
[----:B------:R-:W-:Y:S01]  /*15a00*/  IMAD R6, R10, 0x80, R0 ;  /* 0x000000800a067824 */ /* 0x000fe200078e0200 */
[----:B------:R-:W-:Y:S01]  /*15a10*/  R2UR UR10, R14 ;  /* 0x000000000e0a72ca */ /* 0x000fe200000e0000 */
[----:B------:R-:W-:Y:S01]  /*15a20*/  VIADD R5, R9, 0x2d890 ;  /* 0x0002d89009057836 */ /* 0x000fe20000000000 */
[----:B------:R-:W-:Y:S01]  /*15a30*/  UIADD3.X UR5, URZ, UR41, URZ, UP0, !UPT ;  /* 0x000000293f057290 */ /* 0x000fe200087fe43f */
[----:B------:R-:W-:Y:S01]  /*15a40*/  VIADD R11, R7, 0x15400 ;  /* 0x00015400070b7836 */ /* 0x000fe20000000000 */
[----:B------:R-:W-:Y:S01]  /*15a50*/  UMOV UR6, 0x0 ;  /* 0x0000000000067882 */ /* 0x000fe20000000000 */
[----:B------:R-:W-:-:S10]  /*15a60*/  UMOV UR7, 0x12f00000 ;  /* 0x12f0000000077882 */ /* 0x000fd40000000000 */
.L_x_10615:
        /* <DEDUP_REMOVED lines=16> */
.L_x_10616:
        /* <DEDUP_REMOVED lines=16> */
.L_x_10617:
        /* <DEDUP_REMOVED lines=13> */
.L_x_10758:
[----:B------:R-:W-:Y:S05]  /*15d40*/  BSYNC B2 ;  /* 0x0000000000027941 */ /* 0x000fea0003800000 */
.L_x_10618:
[----:B------:R-:W-:Y:S01]  /*15d50*/  BSSY B2, `(.L_x_10620) ;  /* 0x000000b000027945 */ /* 0x000fe20003800000 */
[----:B------:R-:W-:Y:S02]  /*15d60*/  IMAD.MOV.U32 R12, RZ, RZ, 0x0 ;  /* 0x00000000ff0c7424 */ /* 0x000fe400078e00ff */
[----:B------:R-:W-:Y:S01]  /*15d70*/  IMAD.MOV.U32 R13, RZ, RZ, 0x12f00000 ;  /* 0x12f00000ff0d7424 */ /* 0x000fe200078e00ff */
[----:B------:R-:W-:Y:S06]  /*15d80*/  @P3 BRA `(.L_x_10621) ;  /* 0x00000000001c3947 */ /* 0x000fec0003800000 */
[----:B------:R-:W2:Y:S02]  /*15d90*/  S2R R5, SR_TID.X ;  /* 0x0000000000057919 */ /* 0x000ea40000002100 */
[----:B--2---:R-:W-:Y:S01]  /*15da0*/  LOP3.LUT R11, R5, 0x1f, RZ, 0xc0, !PT ;  /* 0x0000001f050b7812 */ /* 0x004fe200078ec0ff */
[----:B------:R-:W-:-:S03]  /*15db0*/  IMAD.MOV.U32 R5, RZ, RZ, 0x6000 ;  /* 0x00006000ff057424 */ /* 0x000fc600078e00ff */
[----:B------:R-:W-:Y:S01]  /*15dc0*/  ISETP.NE.AND P2, PT, R11, RZ, PT ;  /* 0x000000ff0b00720c */ /* 0x000fe20003f45270 */
[----:B------:R2:W-:-:S12]  /*15dd0*/  SYNCS.ARRIVE.TRANS64 RZ, [R9+URZ+0x2d8b0], R5 ;  /* 0x02d8b00509ff79a7 */ /* 0x0005d8000800003f */
[----:B--2---:R-:W-:Y:S05]  /*15de0*/  @!P2 BRA `(.L_x_10621) ;  /* 0x000000000004a947 */ /* 0x004fea0003800000 */
[----:B------:R-:W-:Y:S01]  /*15df0*/  BPT.TRAP 0x1 ;  /* 0x000000040000795c */ /* 0x000fe20000300000 */
.L_x_10621:
[----:B------:R-:W-:Y:S05]  /*15e00*/  BSYNC B2 ;  /* 0x0000000000027941 */ /* 0x000fea0003800000 */
.L_x_10620:
        /* <DEDUP_REMOVED lines=8> */
.L_x_10622:
        /* <DEDUP_REMOVED lines=15> */
.L_x_10623:
        /* <DEDUP_REMOVED lines=15> */
.L_x_10624:
        /* <DEDUP_REMOVED lines=10> */
.L_x_10610:
[----:B------:R-:W-:Y:S05]  /*16110*/  BSYNC B1 ;  /* 0x0000000000017941 */ /* 0x000fea0003800000 */
.L_x_10609:
[----:B------:R-:W2:Y:S01]  /*16120*/  LDL.LU R8, [R1+0x4] ;  /* 0x0000040001087983 */ /* 0x000ea20000300800 */
[----:B------:R-:W-:Y:S01]  /*16130*/  VIADD R29, R29, 0x1 ;  /* 0x000000011d1d7836 */ /* 0x000fe20000000000 */
[C---:B------:R-:W-:Y:S01]  /*16140*/  ISETP.GT.AND P3, PT, R10.reuse, R3, PT ;  /* 0x000000030a00720c */ /* 0x040fe20003f64270 */
[----:B------:R-:W-:-:S03]  /*16150*/  VIADD R10, R10, 0xffffffff ;  /* 0xffffffff0a0a7836 */ /* 0x000fc60000000000 */
[----:B------:R-:W-:-:S04]  /*16160*/  ISETP.NE.AND P2, PT, R29, 0x2, PT ;  /* 0x000000021d00780c */ /* 0x000fc80003f45270 */
[----:B------:R-:W-:Y:S02]  /*16170*/  SEL R5, RZ, 0x1, P2 ;  /* 0x00000001ff057807 */ /* 0x000fe40001000000 */
[----:B------:R-:W-:Y:S02]  /*16180*/  SEL R29, R29, RZ, P2 ;  /* 0x000000ff1d1d7207 */ /* 0x000fe40001000000 */
[----:B--2---:R-:W-:-:S05]  /*16190*/  LOP3.LUT R8, R8, R5, RZ, 0x3c, !PT ;  /* 0x0000000508087212 */ /* 0x004fca00078e3cff */
[----:B------:R2:W-:Y:S01]  /*161a0*/  STL [R1+0x4], R8 ;  /* 0x0000040801007387 */ /* 0x0005e20000100800 */
[----:B------:R-:W-:Y:S05]  /*161b0*/  @P3 BRA `(.L_x_10625) ;  /* 0xfffffff400a43947 */ /* 0x000fea000383ffff */
.L_x_10587:
[----:B------:R-:W-:Y:S05]  /*161c0*/  BSYNC B0 ;  /* 0x0000000000007941 */ /* 0x000fea0003800000 */
.L_x_10586:
[----:B------:R-:W-:Y:S05]  /*161d0*/  @!P0 WARPSYNC.ALL ;  /* 0x0000000000008948 */ /* 0x000fea0003800000 */
[----:B------:R-:W-:Y:S01]  /*161e0*/  @!P0 BAR.SYNC.DEFER_BLOCKING 0xc, 0x200 ;  /* 0x0308000000008b1d */ /* 0x000fe20000010000 */
[----:B------:R-:W-:-:S05]  /*161f0*/  MOV R0, RZ ;  /* 0x000000ff00007202 */ /* 0x000fca0000000f00 */
[----:B------:R-:W-:Y:S04]  /*16200*/  BSSY B0, `(.L_x_10626) ;  /* 0x000001e000007945 */ /* 0x000fe80003800000 */
[----:B------:R-:W-:Y:S05]  /*16210*/  @!P1 BRA `(.L_x_10627) ;  /* 0x0000000000709947 */ /* 0x000fea0003800000 */
[----:B------:R-:W-:-:S13]  /*16220*/  ISETP.NE.AND P0, PT, R4, RZ, PT ;  /* 0x000000ff0400720c */ /* 0x000fda0003f05270 */
[----:B------:R-:W3:Y:S02]  /*16230*/  @!P0 LDC R4, c[0x0][0x9f0] ;  /* 0x00027c00ff048b82 */ /* 0x000ee40000000800 */
[-C--:B---3--:R-:W-:Y:S02]  /*16240*/  IABS R0, R4.reuse ;  /* 0x0000000400007213 */ /* 0x088fe40000000000 */
[----:B0-----:R-:W-:Y:S02]  /*16250*/  IABS R6, R4 ;  /* 0x0000000400067213 */ /* 0x001fe40000000000 */
[----:B------:R-:W0:Y:S03]  /*16260*/  I2F.RP R2, R0 ;  /* 0x0000000000027306 */ /* 0x000e260000209400 */
[----:B------:R-:W-:-:S05]  /*16270*/  IMAD.MOV R6, RZ, RZ, -R6 ;  /* 0x000000ffff067224 */ /* 0x000fca00078e0a06 */
[----:B0-----:R-:W0:Y:S02]  /*16280*/  MUFU.RCP R2, R2 ;  /* 0x0000000200027308 */ /* 0x001e240000001000 */
[----:B0-----:R-:W-:-:S06]  /*16290*/  VIADD R2, R2, 0xffffffe ;  /* 0x0ffffffe02027836 */ /* 0x001fcc0000000000 */
[----:B------:R-:W0:Y:S02]  /*162a0*/  F2I.FTZ.U32.TRUNC.NTZ R3, R2 ;  /* 0x0000000200037305 */ /* 0x000e24000021f000 */
[----:B0-----:R-:W-:-:S04]  /*162b0*/  IMAD.MOV R2, RZ, RZ, -R3 ;  /* 0x000000ffff027224 */ /* 0x001fc800078e0a03 */
        /* <DEDUP_REMOVED lines=18> */
.L_x_10627:
[----:B------:R-:W-:Y:S05]  /*163e0*/  BSYNC B0 ;  /* 0x0000000000007941 */ /* 0x000fea0003800000 */
.L_x_10626:
[-C--:B------:R-:W-:Y:S01]  /*163f0*/  IMAD R2, R21, R0.reuse, RZ ;  /* 0x0000000015027224 */ /* 0x080fe200078e02ff */
[----:B------:R-:W-:Y:S04]  /*16400*/  BSSY B7, `(.L_x_10628) ;  /* 0x0000347000077945 */ /* 0x000fe80003800000 */
[----:B------:R-:W-:Y:S01]  /*16410*/  VIADDMNMX R26, R2, R0, R20, PT ;  /* 0x00000000021a7246 */ /* 0x000fe20003800114 */
[----:B------:R3:W-:Y:S03]  /*16420*/  STL [R1+0x24], R2 ;  /* 0x0000240201007387 */ /* 0x0007e60000100800 */
[----:B------:R-:W-:Y:S01]  /*16430*/  ISETP.GT.AND P0, PT, R26, R2, PT ;  /* 0x000000021a00720c */ /* 0x000fe20003f04270 */
[----:B------:R3:W-:-:S12]  /*16440*/  STL [R1+0x40], R26 ;  /* 0x0000401a01007387 */ /* 0x0007d80000100800 */
[----:B---3--:R-:W-:Y:S05]  /*16450*/  @P0 BRA `(.L_x_10629) ;  /* 0x0000000000440947 */ /* 0x008fea0003800000 */
[----:B------:R-:W3:Y:S02]  /*16460*/  S2R R2, SR_TID.X ;  /* 0x0000000000027919 */ /* 0x000ee40000002100 */
[----:B---3--:R-:W-:-:S04]  /*16470*/  LOP3.LUT R2, R2, 0x7f, RZ, 0xc0, !PT ;  /* 0x0000007f02027812 */ /* 0x008fc800078ec0ff */
[----:B------:R-:W-:-:S13]  /*16480*/  ISETP.NE.AND P0, PT, R2, RZ, PT ;  /* 0x000000ff0200720c */ /* 0x000fda0003f05270 */
[----:B------:R-:W-:Y:S05]  /*16490*/  @P0 BRA `(.L_x_10630) ;  /* 0x0000003000f40947 */ /* 0x000fea0003800000 */
[----:B------:R-:W3:Y:S01]  /*164a0*/  S2R R5, SR_LANEID ;  /* 0x0000000000057919 */ /* 0x000ee20000000000 */
[----:B------:R-:W-:Y:S01]  /*164b0*/  VOTEU.ANY UR4, UPT, PT ;  /* 0x0000000000047886 */ /* 0x000fe200038e0100 */
[----:B------:R-:W4:Y:S01]  /*164c0*/  LDC.64 R2, c[0x0][0xc60] ;  /* 0x00031800ff027b82 */ /* 0x000f220000000a00 */
[----:B------:R-:W3:Y:S02]  /*164d0*/  FLO.U32 R0, UR4 ;  /* 0x0000000400007d00 */ /* 0x000ee400080e0000 */
[----:B---3--:R-:W-:-:S06]  /*164e0*/  ISETP.EQ.U32.AND P0, PT, R0, R5, PT ;  /* 0x000000050000720c */ /* 0x008fcc0003f02070 */
[----:B------:R-:W4:Y:S07]  /*164f0*/  POPC R5, UR4 ;  /* 0x0000000400057d09 */ /* 0x000f2e0008000000 */
[----:B----4-:R-:W3:Y:S01]  /*16500*/  @P0 ATOMG.E.ADD.STRONG.GPU PT, R3, desc[UR42][R2.64], R5 ;  /* 0x00000005020309a8 */ /* 0x010ee200081ee1ea */
[----:B------:R-:W4:Y:S02]  /*16510*/  S2R R4, SR_LTMASK ;  /* 0x0000000000047919 */ /* 0x000f240000003900 */
[----:B----4-:R-:W-:-:S04]  /*16520*/  LOP3.LUT R4, R4, UR4, RZ, 0xc0, !PT ;  /* 0x0000000404047c12 */ /* 0x010fc8000f8ec0ff */
[----:B------:R-:W4:Y:S01]  /*16530*/  POPC R7, R4 ;  /* 0x0000000400077309 */ /* 0x000f220000000000 */
[----:B---3--:R-:W4:Y:S02]  /*16540*/  SHFL.IDX PT, R0, R3, R0, 0x1f ;  /* 0x00001f0003007589 */ /* 0x008f2400000e0000 */
[----:B----4-:R-:W-:Y:S01]  /*16550*/  IADD3 R24, R0, UR37, R7 ;  /* 0x0000002500187c10 */ /* 0x010fe2000fffe007 */
[----:B------:R-:W-:Y:S06]  /*16560*/  BRA `(.L_x_10630) ;  /* 0x0000003000c07947 */ /* 0x000fec0003800000 */
.L_x_10629:
        /* <DEDUP_REMOVED lines=10> */
[----:B------:R-:W3:Y:S01]  /*16610*/  LDC.64 R2, c[0x4][R2] ;  /* 0x0100000002027b82 */ /* 0x000ee20000000a00 */
[----:B0-----:R-:W-:Y:S01]  /*16620*/  IMAD.U32 R6, RZ, RZ, UR8 ;  /* 0x00000008ff067e24 */ /* 0x001fe2000f8e00ff */
[----:B------:R-:W-:Y:S01]  /*16630*/  MOV R12, 0x1 ;  /* 0x00000001000c7802 */ /* 0x000fe20000000f00 */
[----:B------:R-:W-:Y:S02]  /*16640*/  IMAD.U32 R7, RZ, RZ, UR9 ;  /* 0x00000009ff077e24 */ /* 0x000fe4000f8e00ff */
[----:B------:R-:W-:-:S02]  /*16650*/  IMAD.U32 R10, RZ, RZ, UR4 ;  /* 0x00000004ff0a7e24 */ /* 0x000fc4000f8e00ff */
[----:B------:R-:W-:Y:S02]  /*16660*/  IMAD.U32 R11, RZ, RZ, UR5 ;  /* 0x00000005ff0b7e24 */ /* 0x000fe4000f8e00ff */
[----:B--2---:R-:W-:Y:S02]  /*16670*/  IMAD.MOV.U32 R8, RZ, RZ, 0x70 ;  /* 0x00000070ff087424 */ /* 0x004fe400078e00ff */
[----:B------:R-:W-:-:S07]  /*16680*/  IMAD.MOV.U32 R13, RZ, RZ, RZ ;  /* 0x000000ffff0d7224 */ /* 0x000fce00078e00ff */
[----:B------:R-:W-:-:S07]  /*16690*/  LEPC R20, `(.L_x_10632) ;  /* 0x000000001014794e */ /* 0x000fce0000000000 */
[----:B-1-3--:R-:W-:Y:S05]  /*166a0*/  CALL.ABS.NOINC R2 ;  /* 0x0000000002007343 */ /* 0x00afea0003c00000 */
.L_x_10632:
[----:B------:R-:W-:Y:S05]  /*166b0*/  BSYNC B6 ;  /* 0x0000000000067941 */ /* 0x000fea0003800000 */
.L_x_10631:
        /* <DEDUP_REMOVED lines=8> */
[----:B------:R3:W4:Y:S01]  /*16740*/  LDC.64 R2, c[0x4][R23] ;  /* 0x0100000017027b82 */ /* 0x0007220000000a00 */
[----:B------:R-:W-:Y:S01]  /*16750*/  IMAD.U32 R4, RZ, RZ, UR6 ;  /* 0x00000006ff047e24 */ /* 0x000fe2000f8e00ff */
[----:B------:R-:W-:Y:S01]  /*16760*/  MOV R7, UR9 ;  /* 0x0000000900077c02 */ /* 0x000fe20008000f00 */
[----:B------:R-:W-:Y:S02]  /*16770*/  IMAD.U32 R5, RZ, RZ, UR7 ;  /* 0x00000007ff057e24 */ /* 0x000fe4000f8e00ff */
[----:B0-----:R-:W-:Y:S02]  /*16780*/  IMAD.U32 R6, RZ, RZ, UR8 ;  /* 0x00000008ff067e24 */ /* 0x001fe4000f8e00ff */
[----:B------:R-:W-:-:S02]  /*16790*/  IMAD.U32 R10, RZ, RZ, UR4 ;  /* 0x00000004ff0a7e24 */ /* 0x000fc4000f8e00ff */
[----:B------:R-:W-:Y:S02]  /*167a0*/  IMAD.U32 R11, RZ, RZ, UR5 ;  /* 0x00000005ff0b7e24 */ /* 0x000fe4000f8e00ff */
[----:B--2---:R-:W-:Y:S02]  /*167b0*/  IMAD.MOV.U32 R8, RZ, RZ, 0x70 ;  /* 0x00000070ff087424 */ /* 0x004fe400078e00ff */
[----:B------:R-:W-:Y:S02]  /*167c0*/  IMAD.MOV.U32 R12, RZ, RZ, 0x1 ;  /* 0x00000001ff0c7424 */ /* 0x000fe400078e00ff */
[----:B---3--:R-:W-:-:S07]  /*167d0*/  IMAD.MOV.U32 R13, RZ, RZ, RZ ;  /* 0x000000ffff0d7224 */ /* 0x008fce00078e00ff */
[----:B------:R-:W-:-:S07]  /*167e0*/  LEPC R20, `(.L_x_10635) ;  /* 0x000000001014794e */ /* 0x000fce0000000000 */
[----:B-1--4-:R-:W-:Y:S05]  /*167f0*/  CALL.ABS.NOINC R2 ;  /* 0x0000000002007343 */ /* 0x012fea0003c00000 */
.L_x_10635:
[----:B------:R0:W1:Y:S01]  /*16800*/  LDC.64 R2, c[0x4][R23] ;  /* 0x0100000017027b82 */ /* 0x0000620000000a00 */
[----:B------:R-:W-:Y:S01]  /*16810*/  ULDC.64 UR4, c[0x4][0x138] ;  /* 0x01004e0000047ab9 */ /* 0x000fe20000000a00 */
[----:B------:R-:W-:Y:S01]  /*16820*/  ULDC.64 UR6, c[0x4][0x140] ;  /* 0x0100500000067ab9 */ /* 0x000fe20000000a00 */
[----:B------:R-:W-:Y:S01]  /*16830*/  ULDC.64 UR8, c[0x4][0x40] ;  /* 0x0100100000087ab9 */ /* 0x000fe20000000a00 */
[----:B------:R-:W-:Y:S01]  /*16840*/  MOV R4, UR4 ;  /* 0x0000000400047c02 */ /* 0x000fe20008000f00 */
[----:B------:R-:W-:Y:S01]  /*16850*/  IMAD.U32 R5, RZ, RZ, UR5 ;  /* 0x00000005ff057e24 */ /* 0x000fe2000f8e00ff */
[----:B------:R-:W-:Y:S01]  /*16860*/  MOV R8, 0x70 ;  /* 0x0000007000087802 */ /* 0x000fe20000000f00 */
[----:B------:R-:W-:Y:S02]  /*16870*/  IMAD.U32 R6, RZ, RZ, UR6 ;  /* 0x00000006ff067e24 */ /* 0x000fe4000f8e00ff */
[----:B------:R-:W-:Y:S02]  /*16880*/  IMAD.U32 R7, RZ, RZ, UR7 ;  /* 0x00000007ff077e24 */ /* 0x000fe4000f8e00ff */
[----:B------:R-:W-:-:S02]  /*16890*/  IMAD.U32 R10, RZ, RZ, UR8 ;  /* 0x00000008ff0a7e24 */ /* 0x000fc4000f8e00ff */
[----:B------:R-:W-:Y:S02]  /*168a0*/  IMAD.U32 R11, RZ, RZ, UR9 ;  /* 0x00000009ff0b7e24 */ /* 0x000fe4000f8e00ff */
[----:B------:R-:W-:Y:S02]  /*168b0*/  IMAD.MOV.U32 R12, RZ, RZ, 0x1 ;  /* 0x00000001ff0c7424 */ /* 0x000fe400078e00ff */
[----:B0-----:R-:W-:-:S07]  /*168c0*/  IMAD.MOV.U32 R13, RZ, RZ, RZ ;  /* 0x000000ffff0d7224 */ /* 0x001fce00078e00ff */
[----:B------:R-:W-:-:S07]  /*168d0*/  LEPC R20, `(.L_x_10634) ;  /* 0x000000001014794e */ /* 0x000fce0000000000 */
[----:B-1----:R-:W-:Y:S05]  /*168e0*/  CALL.ABS.NOINC R2 ;  /* 0x0000000002007343 */ /* 0x002fea0003c00000 */
.L_x_10634:
[----:B------:R-:W-:Y:S05]  /*168f0*/  BSYNC B6 ;  /* 0x0000000000067941 */ /* 0x000fea0003800000 */
.L_x_10633:
[----:B------:R-:W3:Y:S01]  /*16900*/  LDL R20, [R1+0xc] ;  /* 0x00000c0001147983 */ /* 0x000ee20000100800 */
[----:B------:R-:W-:Y:S01]  /*16910*/  ULDC.64 UR4, c[0x0][0x9f8] ;  /* 0x00027e0000047ab9 */ /* 0x000fe20000000a00 */
[----:B------:R-:W-:Y:S01]  /*16920*/  IMAD.MOV.U32 R23, RZ, RZ, R26 ;  /* 0x000000ffff177224 */ /* 0x000fe200078e001a */
[----:B------:R-:W-:Y:S01]  /*16930*/  ISETP.NE.U32.AND P0, PT, RZ, UR4, PT ;  /* 0x00000004ff007c0c */ /* 0x000fe2000bf05070 */
[----:B------:R-:W4:Y:S01]  /*16940*/  LDL R26, [R1+0x20] ;  /* 0x00002000011a7983 */ /* 0x000f220000100800 */
[----:B------:R-:W0:Y:S02]  /*16950*/  LDC R5, c[0x0][0x430] ;  /* 0x00010c00ff057b82 */ /* 0x000e240000000800 */
[----:B------:R-:W-:Y:S01]  /*16960*/  ISETP.NE.AND.EX P0, PT, RZ, UR5, PT, P0 ;  /* 0x00000005ff007c0c */ /* 0x000fe2000bf05300 */
[----:B------:R-:W2:-:S12]  /*16970*/  LDL R21, [R1+0x28] ;  /* 0x0000280001157983 */ /* 0x000e980000100800 */
[----:B------:R-:W-:Y:S01]  /*16980*/  @P0 IADD3 R2, P1, R18, UR4, RZ ;  /* 0x0000000412020c10 */ /* 0x000fe2000ff3e0ff */
[----:B------:R-:W1:Y:S01]  /*16990*/  S2R R4, SR_TID.X ;  /* 0x0000000000047919 */ /* 0x000e620000002100 */
[----:B------:R-:W1:Y:S02]  /*169a0*/  S2R R0, SR_TID.X ;  /* 0x0000000000007919 */ /* 0x000e640000002100 */
[----:B------:R-:W-:Y:S01]  /*169b0*/  @P0 IADD3.X R3, R22, UR5, RZ, P1, !PT ;  /* 0x0000000516030c10 */ /* 0x000fe20008ffe4ff */
[----:B------:R-:W-:Y:S01]  /*169c0*/  VIADD R23, R23, 0xffffffff ;  /* 0xffffffff17177836 */ /* 0x000fe20000000000 */
[----:B------:R-:W-:Y:S01]  /*169d0*/  ULDC UR4, c[0x0][0x2f4] ;  /* 0x0000bd0000047ab9 */ /* 0x000fe20000000800 */
[----:B0-----:R-:W-:Y:S02]  /*169e0*/  ISETP.NE.AND P1, PT, R5, 0x1, PT ;  /* 0x000000010500780c */ /* 0x001fe40003f25270 */
[----:B---3--:R0:W3:Y:S01]  /*169f0*/  @P0 LDG.E R20, desc[UR42][R2.64] ;  /* 0x0000002a02140981 */ /* 0x0080e2000c1e1900 */
[----:B-1----:R-:W-:Y:S01]  /*16a00*/  IMAD.SHL.U32 R4, R4, 0x20, RZ ;  /* 0x0000002004047824 */ /* 0x002fe200078e00ff */
[----:B------:R-:W-:-:S09]  /*16a10*/  LOP3.LUT R0, R0, 0x7f, RZ, 0xc0, !PT ;  /* 0x0000007f00007812 */ /* 0x000fd200078ec0ff */
[----:B0-----:R-:W0:Y:S01]  /*16a20*/  @P1 LDC R2, c[0x0][0x434] ;  /* 0x00010d00ff021b82 */ /* 0x001e220000000800 */
[----:B------:R-:W-:Y:S02]  /*16a30*/  SHF.R.U32.HI R0, RZ, 0x2, R0 ;  /* 0x00000002ff007819 */ /* 0x000fe40000011600 */
[----:B------:R-:W-:-:S05]  /*16a40*/  LOP3.LUT R4, R4, 0x60, RZ, 0xc0, !PT ;  /* 0x0000006004047812 */ /* 0x000fca00078ec0ff */
[----:B------:R-:W1:Y:S01]  /*16a50*/  @P1 LDC R3, c[0x0][0x438] ;  /* 0x00010e00ff031b82 */ /* 0x000e620000000800 */
[----:B------:R-:W-:-:S04]  /*16a60*/  SHF.L.U32 R10, R23, 0x7, RZ ;  /* 0x00000007170a7819 */ /* 0x000fc800000006ff */
[----:B------:R-:W-:Y:S01]  /*16a70*/  LOP3.LUT R0, R10, R0, R4, 0xfe, !PT ;  /* 0x000000000a007212 */ /* 0x000fe200078efe04 */
[----:B------:R-:W4:Y:S01]  /*16a80*/  S2R R11, SR_TID.X ;  /* 0x00000000000b7919 */ /* 0x000f220000002100 */
[----:B------:R-:W-:Y:S01]  /*16a90*/  LOP3.LUT R19, R19, 0xfffffff7, RZ, 0xc0, !PT ;  /* 0xfffffff713137812 */ /* 0x000fe200078ec0ff */
[----:B----4-:R-:W-:-:S05]  /*16aa0*/  IMAD.SHL.U32 R11, R11, 0x8, RZ ;  /* 0x000000080b0b7824 */ /* 0x010fca00078e00ff */
[----:B------:R-:W-:-:S04]  /*16ab0*/  LOP3.LUT R11, R11, 0x18, RZ, 0xc0, !PT ;  /* 0x000000180b0b7812 */ /* 0x000fc800078ec0ff */
[----:B------:R-:W-:Y:S01]  /*16ac0*/  LOP3.LUT R12, R11, 0x20, RZ, 0xfc, !PT ;  /* 0x000000200b0c7812 */ /* 0x000fe200078efcff */
[----:B------:R-:W-:Y:S01]  /*16ad0*/  UMOV UR5, 0xffffffff ;  /* 0xffffffff00057882 */ /* 0x000fe20000000000 */
[----:B---3--:R-:W-:Y:S01]  /*16ae0*/  @P0 STL [R1+0xc], R20 ;  /* 0x00000c1401000387 */ /* 0x008fe20000100800 */
[C---:B------:R-:W-:Y:S01]  /*16af0*/  ISETP.GE.AND P0, PT, R0.reuse, R26, PT ;  /* 0x0000001a0000720c */ /* 0x040fe20003f06270 */
[----:B--2---:R-:W-:-:S04]  /*16b00*/  IMAD.IADD R0, R0, 0x1, R21 ;  /* 0x0000000100007824 */ /* 0x004fc800078e0215 */
[----:B0-----:R-:W-:-:S04]  /*16b10*/  @P1 IMAD.HI.U32 R2, R0, R2, RZ ;  /* 0x0000000200021227 */ /* 0x001fc800078e00ff */
[----:B------:R-:W-:Y:S01]  /*16b20*/  IMAD.MOV.U32 R6, RZ, RZ, R0 ;  /* 0x000000ffff067224 */ /* 0x000fe200078e0000 */
[----:B-1----:R-:W-:-:S03]  /*16b30*/  @P1 SHF.R.U32.HI R6, RZ, R3, R2 ;  /* 0x00000003ff061219 */ /* 0x002fc60000011602 */
[----:B------:R-:W0:Y:S01]  /*16b40*/  @!P0 LDC.64 R2, c[0x0][0x428] ;  /* 0x00010a00ff028b82 */ /* 0x000e220000000a00 */
[----:B------:R-:W-:Y:S01]  /*16b50*/  SHF.R.S32.HI R8, RZ, 0x1f, R20 ;  /* 0x0000001fff087819 */ /* 0x000fe20000011414 */
[--C-:B------:R-:W-:Y:S01]  /*16b60*/  IMAD.MOV R4, RZ, RZ, -R6.reuse ;  /* 0x000000ffff047224 */ /* 0x100fe200078e0a06 */
[----:B------:R-:W-:-:S03]  /*16b70*/  @!P0 SHF.R.S32.HI R7, RZ, 0x1f, R6 ;  /* 0x0000001fff078819 */ /* 0x000fc60000011406 */
[----:B------:R-:W-:Y:S02]  /*16b80*/  IMAD R4, R5, R4, R0 ;  /* 0x0000000405047224 */ /* 0x000fe400078e0200 */
[-C--:B0-----:R-:W-:Y:S02]  /*16b90*/  @!P0 IMAD R0, R8, R2.reuse, RZ ;  /* 0x0000000208008224 */ /* 0x081fe400078e02ff */
[----:B------:R-:W-:-:S04]  /*16ba0*/  @!P0 IMAD.WIDE.U32 R6, R20, R2, R6 ;  /* 0x0000000214068225 */ /* 0x000fc800078e0006 */
[----:B------:R-:W-:Y:S02]  /*16bb0*/  @!P0 IMAD R0, R20, R3, R0 ;  /* 0x0000000314008224 */ /* 0x000fe400078e0200 */
[----:B------:R-:W0:Y:S01]  /*16bc0*/  @!P0 LDC.64 R2, c[0x0][0x418] ;  /* 0x00010600ff028b82 */ /* 0x000e220000000a00 */
[----:B------:R-:W-:Y:S01]  /*16bd0*/  MOV R5, UR38 ;  /* 0x0000002600057c02 */ /* 0x000fe20008000f00 */
[----:B------:R0:W-:Y:S01]  /*16be0*/  STL [R1+0x2c], R8 ;  /* 0x00002c0801007387 */ /* 0x0001e20000100800 */
[----:B------:R-:W-:Y:S02]  /*16bf0*/  @!P0 IMAD.IADD R0, R7, 0x1, R0 ;  /* 0x0000000107008824 */ /* 0x000fe400078e0200 */
[----:B------:R-:W-:Y:S02]  /*16c00*/  ISETP.NE.AND P2, PT, R5, 0x3, PT ;  /* 0x000000030500780c */ /* 0x000fe40003f45270 */
[----:B0-----:R-:W-:Y:S01]  /*16c10*/  @!P0 LEA R8, P1, R6, R2, 0x2 ;  /* 0x0000000206088211 */ /* 0x001fe200078210ff */
[----:B------:R-:W-:-:S03]  /*16c20*/  IMAD.MOV.U32 R2, RZ, RZ, RZ ;  /* 0x000000ffff027224 */ /* 0x000fc600078e00ff */
[----:B------:R-:W-:-:S05]  /*16c30*/  @!P0 LEA.HI.X R9, R6, R3, R0, 0x2, P1 ;  /* 0x0000000306098211 */ /* 0x000fca00008f1400 */
[----:B------:R0:W5:Y:S01]  /*16c40*/  @!P0 LDG.E R2, desc[UR42][R8.64] ;  /* 0x0000002a08028981 */ /* 0x000162000c1e1900 */
[----:B------:R-:W-:Y:S02]  /*16c50*/  ISETP.GE.AND P0, PT, R11, UR4, PT ;  /* 0x000000040b007c0c */ /* 0x000fe4000bf06270 */
[----:B------:R-:W-:-:S04]  /*16c60*/  @P2 LOP3.LUT R19, R19, 0x8, RZ, 0xfc, !PT ;  /* 0x0000000813132812 */ /* 0x000fc800078efcff */
        /* <DEDUP_REMOVED lines=10> */
.L_x_10761:
[----:B------:R-:W-:Y:S05]  /*16d10*/  @!P2 BRA `(.L_x_10637) ;  /* 0x000000000004a947 */ /* 0x000fea0003800000 */
[----:B------:R-:W-:Y:S01]  /*16d20*/  BPT.TRAP 0x1 ;  /* 0x000000040000795c */ /* 0x000fe20000300000 */
.L_x_10637:
[----:B------:R-:W2:Y:S01]  /*16d30*/  LDL R5, [R1] ;  /* 0x0000000001057983 */ /* 0x000ea20000100800 */
        /* <DEDUP_REMOVED lines=20> */
[----:B--2---:R-:W-:-:S06]  /*16e80*/  SHF.L.U32 R5, R5, 0x1f, RZ ;  /* 0x0000001f05057819 */ /* 0x004fcc00000006ff */
[----:B------:R-:W0:Y:S02]  /*16e90*/  SYNCS.PHASECHK.TRANS64.TRYWAIT P0, [R0+URZ+0x2d840], R5 ;  /* 0x02d84005000075a7 */ /* 0x000e24000800017f */
[----:B0-----:R-:W-:Y:S05]  /*16ea0*/  @!P0 BRA `(.L_x_10639) ;  /* 0x0000004c00848947 */ /* 0x001fea0003800000 */
.L_x_10762:
[----:B------:R-:W-:Y:S05]  /*16eb0*/  BSYNC B0 ;  /* 0x0000000000007941 */ /* 0x000fea0003800000 */
.L_x_10638:
[----:B------:R-:W2:Y:S01]  /*16ec0*/  LDL R9, [R1+0x10] ;  /* 0x0000100001097983 */ /* 0x000ea20000100800 */
[----:B------:R-:W-:Y:S01]  /*16ed0*/  ULDC.64 UR4, c[0x0][0x300] ;  /* 0x0000c00000047ab9 */ /* 0x000fe20000000a00 */
[----:B------:R-:W-:Y:S02]  /*16ee0*/  ULDC.64 UR6, c[0x0][0x2e8] ;  /* 0x0000ba0000067ab9 */ /* 0x000fe40000000a00 */
[----:B------:R-:W3:Y:S01]  /*16ef0*/  LDL R12, [R1+0x20] ;  /* 0x00002000010c7983 */ /* 0x000ee20000100800 */
[----:B------:R-:W1:Y:S01]  /*16f00*/  S2R R6, SR_TID.X ;  /* 0x0000000000067919 */ /* 0x000e620000002100 */
[----:B------:R-:W-:-:S04]  /*16f10*/  IMAD R3, R3, UR4, RZ ;  /* 0x0000000403037c24 */ /* 0x000fc8000f8e02ff */
[C---:B------:R-:W-:Y:S02]  /*16f20*/  IMAD R3, R4.reuse, UR5, R3 ;  /* 0x0000000504037c24 */ /* 0x040fe4000f8e0203 */
[----:B0-----:R-:W-:Y:S01]  /*16f30*/  IMAD.WIDE.U32 R4, R4, UR4, RZ ;  /* 0x0000000404047c25 */ /* 0x001fe2000f8e00ff */
[----:B------:R-:W-:-:S03]  /*16f40*/  ULDC.64 UR4, c[0x0][0x310] ;  /* 0x0000c40000047ab9 */ /* 0x000fc60000000a00 */
[----:B------:R-:W-:Y:S02]  /*16f50*/  IMAD.IADD R5, R5, 0x1, R3 ;  /* 0x0000000105057824 */ /* 0x000fe400078e0203 */
[----:B------:R-:W-:Y:S01]  /*16f60*/  IMAD R8, R8, UR4, RZ ;  /* 0x0000000408087c24 */ /* 0x000fe2000f8e02ff */
[----:B-1----:R-:W-:-:S04]  /*16f70*/  LOP3.LUT R6, R6, 0x7f, RZ, 0xc0, !PT ;  /* 0x0000007f06067812 */ /* 0x002fc800078ec0ff */
[----:B------:R-:W-:Y:S02]  /*16f80*/  SHF.R.U32.HI R11, RZ, 0x2, R6 ;  /* 0x00000002ff0b7819 */ /* 0x000fe40000011606 */
[----:B------:R-:W0:Y:S01]  /*16f90*/  S2R R6, SR_TID.X ;  /* 0x0000000000067919 */ /* 0x000e220000002100 */
[----:B------:R-:W-:-:S04]  /*16fa0*/  IMAD.WIDE.U32 R4, R2, UR4, R4 ;  /* 0x0000000402047c25 */ /* 0x000fc8000f8e0004 */
[----:B------:R-:W-:Y:S01]  /*16fb0*/  IMAD R2, R2, UR5, R8 ;  /* 0x0000000502027c24 */ /* 0x000fe2000f8e0208 */
[----:B------:R-:W-:-:S04]  /*16fc0*/  ULDC.64 UR4, c[0x0][0x308] ;  /* 0x0000c20000047ab9 */ /* 0x000fc80000000a00 */
[----:B------:R-:W-:Y:S01]  /*16fd0*/  IADD3 R3, R5, R2, RZ ;  /* 0x0000000205037210 */ /* 0x000fe20007ffe0ff */
[----:B------:R-:W-:-:S04]  /*16fe0*/  IMAD.MOV.U32 R2, RZ, RZ, R4 ;  /* 0x000000ffff027224 */ /* 0x000fc800078e0004 */
[----:B------:R-:W-:Y:S01]  /*16ff0*/  IMAD.WIDE.U32 R4, R17, UR4, R2 ;  /* 0x0000000411047c25 */ /* 0x000fe2000f8e0002 */
[----:B------:R-:W-:-:S03]  /*17000*/  UMOV UR4, 0xffffffff ;  /* 0xffffffff00047882 */ /* 0x000fc60000000000 */
[----:B------:R-:W-:Y:S01]  /*17010*/  IMAD R7, R17, UR5, R5 ;  /* 0x0000000511077c24 */ /* 0x000fe2000f8e0205 */
[----:B------:R-:W-:-:S04]  /*17020*/  LEA R2, P0, R4, UR6, 0x1 ;  /* 0x0000000604027c11 */ /* 0x000fc8000f8008ff */
[----:B------:R-:W-:Y:S02]  /*17030*/  LEA.HI.X R7, R4, UR7, R7, 0x1, P0 ;  /* 0x0000000704077c11 */ /* 0x000fe400080f0c07 */
[C---:B------:R-:W-:Y:S02]  /*17040*/  LOP3.LUT P4, RZ, R19.reuse, 0x4, RZ, 0xc0, !PT ;  /* 0x0000000413ff7812 */ /* 0x040fe4000788c0ff */
[C---:B------:R-:W-:Y:S02]  /*17050*/  LOP3.LUT P3, RZ, R19.reuse, 0x2, RZ, 0xc0, !PT ;  /* 0x0000000213ff7812 */ /* 0x040fe4000786c0ff */
[----:B------:R-:W-:Y:S01]  /*17060*/  LOP3.LUT P2, RZ, R19, 0x1, RZ, 0xc0, !PT ;  /* 0x0000000113ff7812 */ /* 0x000fe2000784c0ff */
[----:B--2---:R-:W-:Y:S02]  /*17070*/  IMAD R8, R28, 0x3000, R9 ;  /* 0x000030001c087824 */ /* 0x004fe400078e0209 */
[----:B0-----:R-:W-:Y:S01]  /*17080*/  IMAD.SHL.U32 R9, R6, 0x8, RZ ;  /* 0x0000000806097824 */ /* 0x001fe200078e00ff */
[----:B---3--:R-:W-:-:S04]  /*17090*/  IADD3 R3, -R11, R12, -R10 ;  /* 0x0000000c0b037210 */ /* 0x008fc80007ffe90a */
[----:B------:R-:W-:Y:S02]  /*170a0*/  LOP3.LUT R9, R9, 0x18, RZ, 0xc0, !PT ;  /* 0x0000001809097812 */ /* 0x000fe400078ec0ff */
[----:B------:R-:W-:Y:S01]  /*170b0*/  ISETP.GE.AND P0, PT, R3, 0x1, PT ;  /* 0x000000010300780c */ /* 0x000fe20003f06270 */
[----:B------:R-:W-:-:S12]  /*170c0*/  BRA.DIV UR4, `(.L_x_10640) ;  /* 0x0000004e04107947 */ /* 0x000fd8000b800000 */
[----:B------:R-:W0:Y:S04]  /*170d0*/  SHFL.IDX PT, R4, R2, RZ, 0x1c1f ;  /* 0x001c1fff02047589 */ /* 0x000e2800000e0000 */
[----:B------:R-:W1:Y:S01]  /*170e0*/  SHFL.IDX PT, R6, R7, RZ, 0x1c1f ;  /* 0x001c1fff07067589 */ /* 0x000e6200000e0000 */
[----:B0-----:R-:W-:-:S05]  /*170f0*/  @P0 LEA R5, P1, R9, R4, 0x1 ;  /* 0x0000000409050211 */ /* 0x001fca00078208ff */
[----:B-1----:R-:W-:Y:S01]  /*17100*/  @P0 IMAD.X R4, RZ, RZ, R6, P1 ;  /* 0x000000ffff040224 */ /* 0x002fe200008e0606 */
[----:B------:R-:W-:Y:S01]  /*17110*/  ISETP.GE.AND P1, PT, R3, 0x21, PT ;  /* 0x000000210300780c */ /* 0x000fe20003f26270 */
[----:B------:R-:W-:-:S03]  /*17120*/  @P0 IMAD R6, R8, 0x2, R16 ;  /* 0x0000000208060824 */ /* 0x000fc600078e0210 */
[----:B------:R-:W-:-:S04]  /*17130*/  @P0 LOP3.LUT R5, R5, R4, RZ, 0x3c, !PT ;  /* 0x0000000405050212 */ /* 0x000fc800078e3cff */
[----:B------:R-:W-:-:S04]  /*17140*/  @P0 LOP3.LUT R4, R5, R4, RZ, 0x3c, !PT ;  /* 0x0000000405040212 */ /* 0x000fc800078e3cff */
[----:B------:R-:W-:-:S05]  /*17150*/  @P0 LOP3.LUT R5, R5, R4, RZ, 0x3c, !PT ;  /* 0x0000000405050212 */ /* 0x000fca00078e3cff */
[----:B------:R-:W-:Y:S01]  /*17160*/  @!PT LDS RZ, [RZ] ;  /* 0x00000000fffff984 */ /* 0x000fe20000000800 */
[----:B------:R-:W-:Y:S04]  /*17170*/  @P0 LDGSTS.E.BYPASS.LTC128B.128 [R6+0x15400], desc[UR42][R4.64], !P4 ;  /* 0x1540000004060fae */ /* 0x000fe8000e101d6a */
[----:B------:R-:W-:Y:S04]  /*17180*/  @P0 LDGSTS.E.BYPASS.LTC128B.128 [R6+0x17400], desc[UR42][R4.64+0x40], !P3 ;  /* 0x1740004004060fae */ /* 0x000fe8000d901d6a */
[----:B------:R0:W-:Y:S04]  /*17190*/  @P0 LDGSTS.E.BYPASS.LTC128B.128 [R6+0x19400], desc[UR42][R4.64+0x80], !P2 ;  /* 0x1940008004060fae */ /* 0x0001e8000d101d6a */
[----:B0-----:R-:W0:Y:S04]  /*171a0*/  SHFL.IDX PT, R4, R2, 0x1, 0x1c1f ;  /* 0x003c1f0002047f89 */ /* 0x001e2800000e0000 */
[----:B------:R-:W1:Y:S01]  /*171b0*/  SHFL.IDX PT, R6, R7, 0x1, 0x1c1f ;  /* 0x003c1f0007067f89 */ /* 0x000e6200000e0000 */
[----:B0-----:R-:W-:-:S05]  /*171c0*/  @P1 LEA R5, P0, R9, R4, 0x1 ;  /* 0x0000000409051211 */ /* 0x001fca00078008ff */
[----:B-1----:R-:W-:Y:S01]  /*171d0*/  @P1 IMAD.X R4, RZ, RZ, R6, P0 ;  /* 0x000000ffff041224 */ /* 0x002fe200000e0606 */
[----:B------:R-:W-:-:S04]  /*171e0*/  @P1 LEA R6, R8, R16, 0x1 ;  /* 0x0000001008061211 */ /* 0x000fc800078e08ff */
[----:B------:R-:W-:-:S04]  /*171f0*/  @P1 LOP3.LUT R5, R5, R4, RZ, 0x3c, !PT ;  /* 0x0000000405051212 */ /* 0x000fc800078e3cff */
[----:B------:R-:W-:-:S04]  /*17200*/  @P1 LOP3.LUT R4, R5, R4, RZ, 0x3c, !PT ;  /* 0x0000000405041212 */ /* 0x000fc800078e3cff */
[----:B------:R-:W-:-:S05]  /*17210*/  @P1 LOP3.LUT R5, R5, R4, RZ, 0x3c, !PT ;  /* 0x0000000405051212 */ /* 0x000fca00078e3cff */
[----:B------:R-:W-:Y:S04]  /*17220*/  @P1 LDGSTS.E.BYPASS.LTC128B.128 [R6+0x15c00], desc[UR42][R4.64], !P4 ;  /* 0x15c0000004061fae */ /* 0x000fe8000e101d6a */
[----:B------:R-:W-:Y:S04]  /*17230*/  @P1 LDGSTS.E.BYPASS.LTC128B.128 [R6+0x17c00], desc[UR42][R4.64+0x40], !P3 ;  /* 0x17c0004004061fae */ /* 0x000fe8000d901d6a */
[----:B------:R0:W-:Y:S01]  /*17240*/  @P1 LDGSTS.E.BYPASS.LTC128B.128 [R6+0x19c00], desc[UR42][R4.64+0x80], !P2 ;  /* 0x19c0008004061fae */ /* 0x0001e2000d101d6a */
[----:B------:R-:W-:-:S03]  /*17250*/  ISETP.GE.AND P1, PT, R3, 0x41, PT ;  /* 0x000000410300780c */ /* 0x000fc60003f26270 */
[----:B0-----:R-:W0:Y:S04]  /*17260*/  SHFL.IDX PT, R4, R2, 0x2, 0x1c1f ;  /* 0x005c1f0002047f89 */ /* 0x001e2800000e0000 */
[----:B------:R-:W1:Y:S04]  /*17270*/  SHFL.IDX PT, R6, R7, 0x2, 0x1c1f ;  /* 0x005c1f0007067f89 */ /* 0x000e6800000e0000 */
[----:B------:R-:W2:Y:S04]  /*17280*/  SHFL.IDX PT, R7, R7, 0x3, 0x1c1f ;  /* 0x007c1f0007077f89 */ /* 0x000ea800000e0000 */
[----:B------:R-:W3:Y:S01]  /*17290*/  SHFL.IDX PT, R2, R2, 0x3, 0x1c1f ;  /* 0x007c1f0002027f89 */ /* 0x000ee200000e0000 */
[----:B0-----:R-:W-:-:S05]  /*172a0*/  @P1 LEA R5, P0, R9, R4, 0x1 ;  /* 0x0000000409051211 */ /* 0x001fca00078008ff */
[----:B-1----:R-:W-:Y:S02]  /*172b0*/  @P1 IMAD.X R4, RZ, RZ, R6, P0 ;  /* 0x000000ffff041224 */ /* 0x002fe400000e0606 */
[----:B------:R-:W-:-:S03]  /*172c0*/  @P1 IMAD R6, R8, 0x2, R16 ;  /* 0x0000000208061824 */ /* 0x000fc600078e0210 */
[----:B------:R-:W-:-:S04]  /*172d0*/  @P1 LOP3.LUT R5, R5, R4, RZ, 0x3c, !PT ;  /* 0x0000000405051212 */ /* 0x000fc800078e3cff */
[----:B------:R-:W-:-:S04]  /*172e0*/  @P1 LOP3.LUT R4, R5, R4, RZ, 0x3c, !PT ;  /* 0x0000000405041212 */ /* 0x000fc800078e3cff */
[----:B------:R-:W-:-:S05]  /*172f0*/  @P1 LOP3.LUT R5, R5, R4, RZ, 0x3c, !PT ;  /* 0x0000000405051212 */ /* 0x000fca00078e3cff */
[----:B------:R1:W-:Y:S04]  /*17300*/  @P1 LDGSTS.E.BYPASS.LTC128B.128 [R6+0x16400], desc[UR42][R4.64], !P4 ;  /* 0x1640000004061fae */ /* 0x0003e8000e101d6a */
[----:B------:R1:W-:Y:S04]  /*17310*/  @P1 LDGSTS.E.BYPASS.LTC128B.128 [R6+0x18400], desc[UR42][R4.64+0x40], !P3 ;  /* 0x1840004004061fae */ /* 0x0003e8000d901d6a */
[----:B--23--:R1:W-:Y:S02]  /*17320*/  @P1 LDGSTS.E.BYPASS.LTC128B.128 [R6+0x1a400], desc[UR42][R4.64+0x80], !P2 ;  /* 0x1a40008004061fae */ /* 0x00c3e4000d101d6a */
.L_x_10772:
[----:B------:R-:W-:-:S13]  /*17330*/  ISETP.GE.AND P0, PT, R3, 0x61, PT ;  /* 0x000000610300780c */ /* 0x000fda0003f06270 */
[----:B------:R-:W-:Y:S01]  /*17340*/  @P0 LEA R2, P1, R9, R2, 0x1 ;  /* 0x0000000209020211 */ /* 0x000fe200078208ff */
        /* <DEDUP_REMOVED lines=10> */
.L_x_10641:
[----:B------:R-:W-:Y:S02]  /*173f0*/  PLOP3.LUT P1, PT, P1, P0, PT, 0xa2, 0x0 ;  /* 0x000000000000781c */ /* 0x000fe40000f21472 */
[----:B------:R-:W-:-:S08]  /*17400*/  @P0 R2UR P1, UR4, R0 ;  /* 0x00000000000402ca */ /* 0x000fd00000020000 */
[----:B------:R-:W-:-:S05]  /*17410*/  @P0 PLOP3.LUT P0, PT, P1, PT, PT, 0x80, 0x0 ;  /* 0x000000000000081c */ /* 0x000fca0000f0f070 */
[----:B------:R-:W-:Y:S01]  /*17420*/  @!P1 SYNCS.ARRIVE.TRANS64.RED.A0T1 RZ, [UR4+0x2d830], RZ ;  /* 0x02d830ffffff99a7 */ /* 0x000fe20008200404 */
[----:B------:R-:W-:Y:S07]  /*17430*/  @!P1 ARRIVES.LDGSTSBAR.64.TRANSCNT [UR4+0x2d830] ;  /* 0x02d83000ff0099b0 */ /* 0x000fee0008000a84 */
[----:B------:R-:W-:Y:S05]  /*17440*/  @P0 BRA.U.ANY `(.L_x_10641) ;  /* 0xfffffffd00e80947 */ /* 0x000fea000393ffff */
[----:B------:R-:W-:Y:S01]  /*17450*/  NOP ;  /* 0x0000000000007918 */ /* 0x000fe20000000000 */
[----:B--2---:R-:W-:-:S05]  /*17460*/  IMAD.U32 R2, RZ, RZ, UR38 ;  /* 0x00000026ff027e24 */ /* 0x004fca000f8e00ff */
[----:B------:R-:W-:-:S13]  /*17470*/  ISETP.NE.AND P2, PT, R2, 0x3, PT ;  /* 0x000000030200780c */ /* 0x000fda0003f45270 */
[----:B------:R-:W-:Y:S05]  /*17480*/  @!P2 BRA `(.L_x_10642) ;  /* 0x000000000004a947 */ /* 0x000fea0003800000 */
[----:B------:R-:W-:Y:S01]  /*17490*/  BPT.TRAP 0x1 ;  /* 0x000000040000795c */ /* 0x000fe20000300000 */
.L_x_10642:
[----:B01----:R0:W5:Y:S01]  /*174a0*/  LDL.LU R4, [R1+0x34] ;  /* 0x0000340001047983 */ /* 0x0031620000300800 */
[----:B------:R0:W-:Y:S03]  /*174b0*/  SYNCS.ARRIVE.TRANS64.A1T0 RZ, [R0+URZ+0x2d830], RZ ;  /* 0x02d830ff00ff79a7 */ /* 0x0001e6000810003f */
[----:B------:R0:W5:Y:S04]  /*174c0*/  LDL.LU R6, [R1+0x8] ;  /* 0x0000080001067983 */ /* 0x0001680000300800 */
[----:B------:R0:W5:Y:S02]  /*174d0*/  LDL.LU R3, [R1+0x44] ;  /* 0x0000440001037983 */ /* 0x0001640000300800 */
[----:B------:R-:W-:Y:S05]  /*174e0*/  WARPSYNC.ALL ;  /* 0x0000000000007948 */ /* 0x000fea0003800000 */
[----:B------:R-:W-:Y:S01]  /*174f0*/  ULDC.64 UR4, c[0x0][0x298] ;  /* 0x0000a60000047ab9 */ /* 0x000fe20000000a00 */
[----:B------:R-:W-:Y:S01]  /*17500*/  ULDC.64 UR6, c[0x0][0xa00] ;  /* 0x0002800000067ab9 */ /* 0x000fe20000000a00 */
[----:B0-----:R-:W-:Y:S01]  /*17510*/  IADD3 R0, R16, 0xc400, RZ ;  /* 0x0000c40010007810 */ /* 0x001fe20007ffe0ff */
[----:B------:R-:W-:Y:S01]  /*17520*/  BSSY B6, `(.L_x_10643) ;  /* 0x0000020000067945 */ /* 0x000fe20003800000 */
[----:B------:R-:W-:Y:S01]  /*17530*/  BAR.SYNC.DEFER_BLOCKING 0x8, 0x200 ;  /* 0x0208000000007b1d */ /* 0x000fe20000010000 */
[----:B------:R-:W-:-:S02]  /*17540*/  ISETP.NE.U32.AND P0, PT, RZ, UR6, PT ;  /* 0x00000006ff007c0c */ /* 0x000fc4000bf05070 */
[----:B------:R-:W-:Y:S02]  /*17550*/  LOP3.LUT P1, RZ, R0, 0x1bf, RZ, 0xc0, !PT ;  /* 0x000001bf00ff7812 */ /* 0x000fe4000782c0ff */
[----:B------:R-:W-:Y:S02]  /*17560*/  ISETP.NE.AND.EX P0, PT, RZ, UR7, PT, P0 ;  /* 0x00000007ff007c0c */ /* 0x000fe4000bf05300 */
[----:B-----5:R-:W-:Y:S02]  /*17570*/  SHF.R.S32.HI R2, RZ, 0x1f, R4 ;  /* 0x0000001fff027819 */ /* 0x020fe40000011404 */
[----:B------:R-:W-:-:S03]  /*17580*/  SEL R26, R6, RZ, !P0 ;  /* 0x000000ff061a7207 */ /* 0x000fc60004000000 */
[----:B------:R-:W-:-:S04]  /*17590*/  IMAD R2, R2, UR4, RZ ;  /* 0x0000000402027c24 */ /* 0x000fc8000f8e02ff */
[C---:B------:R-:W-:Y:S01]  /*175a0*/  IMAD R0, R4.reuse, UR5, R2 ;  /* 0x0000000504007c24 */ /* 0x040fe2000f8e0202 */
[----:B------:R-:W-:Y:S01]  /*175b0*/  SEL R2, R3, RZ, !P0 ;  /* 0x000000ff03027207 */ /* 0x000fe20004000000 */
        /* <DEDUP_REMOVED lines=22> */
.L_x_10644:
[----:B------:R-:W-:Y:S05]  /*17720*/  BSYNC B6 ;  /* 0x0000000000067941 */ /* 0x000fea0003800000 */
.L_x_10643:
[----:B0-----:R-:W2:Y:S01]  /*17730*/  LDL.LU R2, [R1+0x8] ;  /* 0x0000080001027983 */ /* 0x001ea20000300800 */
[----:B------:R-:W0:Y:S01]  /*17740*/  LDC R9, c[0x0][0x448] ;  /* 0x00011200ff097b82 */ /* 0x000e220000000800 */
[----:B------:R-:W-:Y:S01]  /*17750*/  ULDC.64 UR4, c[0x0][0x2d8] ;  /* 0x0000b60000047ab9 */ /* 0x000fe20000000a00 */
[----:B------:R-:W-:Y:S01]  /*17760*/  ULDC.64 UR6, c[0x0][0x2e0] ;  /* 0x0000b80000067ab9 */ /* 0x000fe20000000a00 */
[----:B------:R-:W3:Y:S01]  /*17770*/  LDL.LU.64 R20, [R1+0x38] ;  /* 0x0000380001147983 */ /* 0x000ee20000300a00 */
[----:B------:R-:W-:-:S03]  /*17780*/  ULDC.64 UR8, c[0x0][0x280] ;  /* 0x0000a00000087ab9 */ /* 0x000fc60000000a00 */
[----:B------:R-:W4:Y:S01]  /*17790*/  LDL.LU R0, [R1+0x34] ;  /* 0x0000340001007983 */ /* 0x000f220000300800 */
[----:B0-----:R-:W-:-:S13]  /*177a0*/  ISETP.NE.AND P0, PT, R9, 0x1, PT ;  /* 0x000000010900780c */ /* 0x001fda0003f05270 */
[----:B------:R-:W0:Y:S08]  /*177b0*/  @P0 LDC R5, c[0x0][0x44c] ;  /* 0x00011300ff050b82 */ /* 0x000e300000000800 */
[----:B------:R-:W1:Y:S08]  /*177c0*/  @P0 LDC R6, c[0x0][0x450] ;  /* 0x00011400ff060b82 */ /* 0x000e700000000800 */
[----:B------:R-:W1:Y:S01]  /*177d0*/  @P0 LDC R8, c[0x0][0x450] ;  /* 0x00011400ff080b82 */ /* 0x000e620000000800 */
[----:B--2---:R-:W-:Y:S01]  /*177e0*/  IMAD.MOV.U32 R3, RZ, RZ, R2 ;  /* 0x000000ffff037224 */ /* 0x004fe200078e0002 */
[----:B---3--:R-:W-:Y:S01]  /*177f0*/  MOV R2, R20 ;  /* 0x0000001400027202 */ /* 0x008fe20000000f00 */
[----:B------:R-:W2:Y:S01]  /*17800*/  S2R R21, SR_TID.X ;  /* 0x0000000000157919 */ /* 0x000ea20000002100 */
[----:B----4-:R-:W-:Y:S01]  /*17810*/  IMAD R0, R0, UR6, RZ ;  /* 0x0000000600007c24 */ /* 0x010fe2000f8e02ff */
[----:B------:R-:W3:Y:S02]  /*17820*/  S2R R20, SR_TID.X ;  /* 0x0000000000147919 */ /* 0x000ee40000002100 */
[----:B------:R-:W-:-:S04]  /*17830*/  IMAD.WIDE.U32 R2, R17, UR4, R2 ;  /* 0x0000000411027c25 */ /* 0x000fc8000f8e0002 */
[----:B------:R-:W-:Y:S01]  /*17840*/  IMAD R3, R17, UR5, R3 ;  /* 0x0000000511037c24 */ /* 0x000fe2000f8e0203 */
[----:B------:R-:W-:Y:S01]  /*17850*/  ULDC.64 UR4, c[0x0][0x2d0] ;  /* 0x0000b40000047ab9 */ /* 0x000fe20000000a00 */
[C---:B------:R-:W-:Y:S02]  /*17860*/  IMAD R0, R26.reuse, UR7, R0 ;  /* 0x000000071a007c24 */ /* 0x040fe4000f8e0200 */
[----:B------:R-:W-:Y:S01]  /*17870*/  IMAD.WIDE.U32 R2, R26, UR6, R2 ;  /* 0x000000061a027c25 */ /* 0x000fe2000f8e0002 */
[----:B------:R-:W-:-:S03]  /*17880*/  ULDC.64 UR6, c[0x0][0x2c8] ;  /* 0x0000b20000067ab9 */ /* 0x000fc60000000a00 */
[----:B------:R-:W-:Y:S02]  /*17890*/  IMAD.IADD R3, R3, 0x1, R0 ;  /* 0x0000000103037824 */ /* 0x000fe400078e0200 */
[----:B--2---:R-:W-:Y:S01]  /*178a0*/  IMAD.SHL.U32 R21, R21, 0x20, RZ ;  /* 0x0000002015157824 */ /* 0x004fe200078e00ff */
[----:B---3--:R-:W-:-:S04]  /*178b0*/  LOP3.LUT R20, R20, 0x7f, RZ, 0xc0, !PT ;  /* 0x0000007f14147812 */ /* 0x008fc800078ec0ff */
[----:B------:R-:W-:Y:S02]  /*178c0*/  LOP3.LUT R21, R21, 0x60, RZ, 0xc0, !PT ;  /* 0x0000006015157812 */ /* 0x000fe400078ec0ff */
[----:B------:R-:W-:-:S04]  /*178d0*/  SHF.R.U32.HI R20, RZ, 0x2, R20 ;  /* 0x00000002ff147819 */ /* 0x000fc80000011614 */
[----:B------:R-:W-:Y:S02]  /*178e0*/  LOP3.LUT R20, R20, R21, RZ, 0xfc, !PT ;  /* 0x0000001514147212 */ /* 0x000fe400078efcff */
[----:B------:R2:W5:Y:S03]  /*178f0*/  LDL R21, [R1+0x48] ;  /* 0x0000480001157983 */ /* 0x0005660000100800 */
[----:B------:R-:W-:-:S04]  /*17900*/  IMAD R0, R25, 0xc0, R20 ;  /* 0x000000c019007824 */ /* 0x000fc800078e0214 */
[----:B0-----:R-:W-:-:S04]  /*17910*/  @P0 IMAD.HI.U32 R5, R0, R5, RZ ;  /* 0x0000000500050227 */ /* 0x001fc800078e00ff */
[----:B------:R-:W-:Y:S01]  /*17920*/  IMAD.MOV.U32 R4, RZ, RZ, R0 ;  /* 0x000000ffff047224 */ /* 0x000fe200078e0000 */
[----:B-1----:R-:W-:-:S04]  /*17930*/  @P0 SHF.R.U32.HI R4, RZ, R6, R5 ;  /* 0x00000006ff040219 */ /* 0x002fc80000011605 */
[--C-:B------:R-:W-:Y:S01]  /*17940*/  SHF.R.S32.HI R5, RZ, 0x1f, R4.reuse ;  /* 0x0000001fff057819 */ /* 0x100fe20000011404 */
[----:B------:R-:W-:-:S04]  /*17950*/  IMAD.MOV R7, RZ, RZ, -R4 ;  /* 0x000000ffff077224 */ /* 0x000fc800078e0a04 */
[----:B------:R-:W-:-:S04]  /*17960*/  IMAD R5, R5, UR4, RZ ;  /* 0x0000000405057c24 */ /* 0x000fc8000f8e02ff */
[C---:B------:R-:W-:Y:S02]  /*17970*/  IMAD R6, R4.reuse, UR5, R5 ;  /* 0x0000000504067c24 */ /* 0x040fe4000f8e0205 */
[----:B------:R-:W-:-:S04]  /*17980*/  IMAD.WIDE.U32 R4, R4, UR4, R2 ;  /* 0x0000000404047c25 */ /* 0x000fc8000f8e0002 */
[----:B------:R-:W-:Y:S02]  /*17990*/  IMAD.IADD R5, R5, 0x1, R6 ;  /* 0x0000000105057824 */ /* 0x000fe400078e0206 */
[----:B------:R-:W-:-:S05]  /*179a0*/  IMAD R6, R9, R7, R0 ;  /* 0x0000000709067224 */ /* 0x000fca00078e0200 */
[----:B------:R-:W-:Y:S01]  /*179b0*/  SHF.R.S32.HI R7, RZ, 0x1f, R6 ;  /* 0x0000001fff077819 */ /* 0x000fe20000011406 */
[----:B------:R-:W-:-:S04]  /*179c0*/  IMAD.WIDE.U32 R4, R6, UR6, R4 ;  /* 0x0000000606047c25 */ /* 0x000fc8000f8e0004 */
[----:B------:R-:W-:-:S04]  /*179d0*/  IMAD R7, R7, UR6, RZ ;  /* 0x0000000607077c24 */ /* 0x000fc8000f8e02ff */
[----:B------:R-:W-:Y:S02]  /*179e0*/  IMAD R6, R6, UR7, R7 ;  /* 0x0000000706067c24 */ /* 0x000fe4000f8e0207 */
[----:B------:R-:W0:Y:S01]  /*179f0*/  @P0 LDC R7, c[0x0][0x44c] ;  /* 0x00011300ff070b82 */ /* 0x000e220000000800 */
[----:B------:R-:W-:Y:S02]  /*17a00*/  VIADD R0, R0, 0x80 ;  /* 0x0000008000007836 */ /* 0x000fe40000000000 */
[----:B------:R-:W-:Y:S02]  /*17a10*/  IADD3 R6, R5, R6, RZ ;  /* 0x0000000605067210 */ /* 0x000fe40007ffe0ff */
[----:B------:R-:W-:-:S04]  /*17a20*/  LEA R5, P1, R4, UR8, 0x1 ;  /* 0x0000000804057c11 */ /* 0x000fc8000f8208ff */
[----:B------:R-:W-:Y:S01]  /*17a30*/  LEA.HI.X R4, R4, UR9, R6, 0x1, P1 ;  /* 0x0000000904047c11 */ /* 0x000fe200088f0c06 */
[----:B------:R-:W-:Y:S02]  /*17a40*/  IMAD.MOV.U32 R6, RZ, RZ, R0 ;  /* 0x000000ffff067224 */ /* 0x000fe400078e0000 */
[----:B0-----:R-:W-:-:S05]  /*17a50*/  @P0 IMAD.HI.U32 R7, R0, R7, RZ ;  /* 0x0000000700070227 */ /* 0x001fca00078e00ff */
[----:B------:R-:W-:Y:S02]  /*17a60*/  @P0 SHF.R.U32.HI R6, RZ, R8, R7 ;  /* 0x00000008ff060219 */ /* 0x000fe40000011607 */
[----:B------:R2:W5:Y:S01]  /*17a70*/  LDL R8, [R1+0x30] ;  /* 0x0000300001087983 */ /* 0x0005620000100800 */
[----:B------:R-:W0:Y:S02]  /*17a80*/  S2R R13, SR_TID.X ;  /* 0x00000000000d7919 */ /* 0x000e240000002100 */
[----:B------:R-:W-:-:S04]  /*17a90*/  IMAD.MOV R7, RZ, RZ, -R6 ;  /* 0x000000ffff077224 */ /* 0x000fc800078e0a06 */
[----:B------:R-:W-:Y:S01]  /*17aa0*/  IMAD R0, R9, R7, R0 ;  /* 0x0000000709007224 */ /* 0x000fe200078e0200 */
[----:B------:R-:W-:Y:S01]  /*17ab0*/  SHF.R.S32.HI R7, RZ, 0x1f, R6 ;  /* 0x0000001fff077819 */ /* 0x000fe20000011406 */
[----:B------:R-:W-:-:S04]  /*17ac0*/  IMAD.WIDE.U32 R2, R6, UR4, R2 ;  /* 0x0000000406027c25 */ /* 0x000fc8000f8e0002 */
[----:B------:R-:W-:Y:S01]  /*17ad0*/  IMAD R7, R7, UR4, RZ ;  /* 0x0000000407077c24 */ /* 0x000fe2000f8e02ff */
[----:B------:R-:W-:-:S03]  /*17ae0*/  ULDC UR4, c[0x0][0x2b8] ;  /* 0x0000ae0000047ab9 */ /* 0x000fc60000000800 */
[----:B------:R-:W-:Y:S01]  /*17af0*/  IMAD R7, R6, UR5, R7 ;  /* 0x0000000506077c24 */ /* 0x000fe2000f8e0207 */
[----:B------:R-:W-:-:S03]  /*17b00*/  SHF.R.S32.HI R6, RZ, 0x1f, R0 ;  /* 0x0000001fff067819 */ /* 0x000fc60000011400 */
[----:B------:R-:W-:Y:S02]  /*17b10*/  IMAD.IADD R3, R3, 0x1, R7 ;  /* 0x0000000103037824 */ /* 0x000fe400078e0207 */
[----:B------:R-:W-:Y:S02]  /*17b20*/  IMAD R6, R6, UR6, RZ ;  /* 0x0000000606067c24 */ /* 0x000fe4000f8e02ff */
[----:B------:R-:W-:-:S04]  /*17b30*/  IMAD.WIDE.U32 R2, R0, UR6, R2 ;  /* 0x0000000600027c25 */ /* 0x000fc8000f8e0002 */
[----:B------:R-:W-:Y:S02]  /*17b40*/  IMAD R6, R0, UR7, R6 ;  /* 0x0000000700067c24 */ /* 0x000fe4000f8e0206 */
[C---:B0-----:R-:W-:Y:S01]  /*17b50*/  IMAD.SHL.U32 R11, R13.reuse, 0x8, RZ ;  /* 0x000000080d0b7824 */ /* 0x041fe200078e00ff */
[----:B------:R-:W-:Y:S01]  /*17b60*/  SHF.L.U32 R10, R13, 0x3, RZ ;  /* 0x000000030d0a7819 */ /* 0x000fe200000006ff */
[----:B------:R-:W-:-:S03]  /*17b70*/  IMAD.IADD R6, R3, 0x1, R6 ;  /* 0x0000000103067824 */ /* 0x000fc600078e0206 */
[----:B------:R-:W-:Y:S02]  /*17b80*/  LOP3.LUT R11, R11, 0x18, RZ, 0xc0, !PT ;  /* 0x000000180b0b7812 */ /* 0x000fe400078ec0ff */
[----:B------:R-:W-:Y:S02]  /*17b90*/  LEA R7, P0, R2, UR8, 0x1 ;  /* 0x0000000802077c11 */ /* 0x000fe4000f8008ff */
[C---:B------:R-:W-:Y:S02]  /*17ba0*/  LOP3.LUT R12, R11.reuse, 0x20, RZ, 0xfc, !PT ;  /* 0x000000200b0c7812 */ /* 0x040fe400078efcff */
[----:B------:R-:W-:Y:S02]  /*17bb0*/  LOP3.LUT R10, R10, 0x18, RZ, 0xc0, !PT ;  /* 0x000000180a0a7812 */ /* 0x000fe400078ec0ff */
[----:B------:R-:W-:Y:S01]  /*17bc0*/  LOP3.LUT R11, R11, 0x40, RZ, 0xfc, !PT ;  /* 0x000000400b0b7812 */ /* 0x000fe200078efcff */
[----:B------:R-:W-:Y:S01]  /*17bd0*/  UMOV UR5, 0xffffffff ;  /* 0xffffffff00057882 */ /* 0x000fe20000000000 */
[----:B------:R-:W-:-:S02]  /*17be0*/  LEA.HI.X R6, R2, UR9, R6, 0x1, P0 ;  /* 0x0000000902067c11 */ /* 0x000fc400080f0c06 */
[----:B------:R-:W-:Y:S02]  /*17bf0*/  LOP3.LUT R20, R13, 0x7f, RZ, 0xc0, !PT ;  /* 0x0000007f0d147812 */ /* 0x000fe400078ec0ff */
[----:B------:R-:W-:Y:S02]  /*17c00*/  ISETP.GE.AND P0, PT, R10, UR4, PT ;  /* 0x000000040a007c0c */ /* 0x000fe4000bf06270 */
[----:B------:R-:W-:Y:S02]  /*17c10*/  ISETP.GE.AND P1, PT, R12, UR4, PT ;  /* 0x000000040c007c0c */ /* 0x000fe4000bf26270 */
[----:B------:R-:W-:Y:S02]  /*17c20*/  ISETP.GE.AND P2, PT, R11, UR4, PT ;  /* 0x000000040b007c0c */ /* 0x000fe4000bf46270 */
[----:B------:R-:W-:Y:S01]  /*17c30*/  SHF.R.U32.HI R20, RZ, 0x2, R20 ;  /* 0x00000002ff147819 */ /* 0x000fe20000011614 */
[----:B--2---:R-:W-:Y:S10]  /*17c40*/  BRA.DIV UR5, `(.L_x_10645) ;  /* 0x0000004605987947 */ /* 0x004ff4000b800000 */
[----:B------:R-:W0:Y:S01]  /*17c50*/  SHFL.IDX PT, R3, R5, RZ, 0x1c1f ;  /* 0x001c1fff05037589 */ /* 0x000e2200000e0000 */
[----:B-----5:R-:W-:Y:S02]  /*17c60*/  IMAD R0, R21, R9, RZ ;  /* 0x0000000915007224 */ /* 0x020fe400078e02ff */
[----:B------:R-:W-:Y:S01]  /*17c70*/  IMAD R25, R25, 0xc0, R20 ;  /* 0x000000c019197824 */ /* 0x000fe200078e0214 */
[----:B------:R-:W1:Y:S04]  /*17c80*/  SHFL.IDX PT, R2, R4, RZ, 0x1c1f ;  /* 0x001c1fff04027589 */ /* 0x000e6800000e0000 */
[----:B------:R-:W-:-:S13]  /*17c90*/  ISETP.GE.AND P3, PT, R25, R0, PT ;  /* 0x000000001900720c */ /* 0x000fda0003f66270 */
[----:B0-----:R-:W-:-:S05]  /*17ca0*/  @!P3 LEA R3, P4, R10, R3, 0x1 ;  /* 0x000000030a03b211 */ /* 0x001fca00078808ff */
[----:B-1----:R-:W-:-:S05]  /*17cb0*/  @!P3 IMAD.X R2, RZ, RZ, R2, P4 ;  /* 0x000000ffff02b224 */ /* 0x002fca00020e0602 */
[----:B------:R-:W-:-:S04]  /*17cc0*/  @!P3 LOP3.LUT R3, R3, R2, RZ, 0x3c, !PT ;  /* 0x000000020303b212 */ /* 0x000fc800078e3cff */
[----:B------:R-:W-:-:S04]  /*17cd0*/  @!P3 LOP3.LUT R2, R3, R2, RZ, 0x3c, !PT ;  /* 0x000000020302b212 */ /* 0x000fc800078e3cff */
[----:B------:R-:W-:-:S05]  /*17ce0*/  @!P3 LOP3.LUT R3, R3, R2, RZ, 0x3c, !PT ;  /* 0x000000020303b212 */ /* 0x000fca00078e3cff */
[----:B------:R-:W-:Y:S01]  /*17cf0*/  @!PT LDS RZ, [RZ] ;  /* 0x00000000fffff984 */ /* 0x000fe20000000800 */
[----:B------:R-:W-:Y:S04]  /*17d00*/  @!P3 LDGSTS.E.BYPASS.LTC128B.128 [R8+0xc400], desc[UR42][R2.64], !P0 ;  /* 0x0c4000000208bfae */ /* 0x000fe8000c101d6a */
[----:B------:R-:W-:Y:S04]  /*17d10*/  @!P3 LDGSTS.E.BYPASS.LTC128B.128 [R8+0xf400], desc[UR42][R2.64+0x40], !P1 ;  /* 0x0f4000400208bfae */ /* 0x000fe8000c901d6a */
[----:B------:R0:W-:Y:S02]  /*17d20*/  @!P3 LDGSTS.E.BYPASS.LTC128B.128 [R8+0x12400], desc[UR42][R2.64+0x80], !P2 ;  /* 0x124000800208bfae */ /* 0x0001e4000d101d6a */
[----:B0-----:R-:W-:-:S02]  /*17d30*/  VIADD R2, R25, 0x20 ;  /* 0x0000002019027836 */ /* 0x001fc40000000000 */
[----:B------:R-:W0:Y:S03]  /*17d40*/  SHFL.IDX PT, R3, R5, 0x1, 0x1c1f ;  /* 0x003c1f0005037f89 */ /* 0x000e2600000e0000 */
[----:B------:R-:W-:Y:S02]  /*17d50*/  ISETP.GE.AND P3, PT, R2, R0, PT ;  /* 0x000000000200720c */ /* 0x000fe40003f66270 */
[----:B------:R-:W1:Y:S11]  /*17d60*/  SHFL.IDX PT, R2, R4, 0x1, 0x1c1f ;  /* 0x003c1f0004027f89 */ /* 0x000e7600000e0000 */
[----:B0-----:R-:W-:-:S05]  /*17d70*/  @!P3 LEA R3, P4, R10, R3, 0x1 ;  /* 0x000000030a03b211 */ /* 0x001fca00078808ff */
[----:B-1----:R-:W-:-:S05]  /*17d80*/  @!P3 IMAD.X R2, RZ, RZ, R2, P4 ;  /* 0x000000ffff02b224 */ /* 0x002fca00020e0602 */
[----:B------:R-:W-:-:S04]  /*17d90*/  @!P3 LOP3.LUT R3, R3, R2, RZ, 0x3c, !PT ;  /* 0x000000020303b212 */ /* 0x000fc800078e3cff */
[----:B------:R-:W-:-:S04]  /*17da0*/  @!P3 LOP3.LUT R2, R3, R2, RZ, 0x3c, !PT ;  /* 0x000000020302b212 */ /* 0x000fc800078e3cff */
[----:B------:R-:W-:-:S05]  /*17db0*/  @!P3 LOP3.LUT R3, R3, R2, RZ, 0x3c, !PT ;  /* 0x000000020303b212 */ /* 0x000fca00078e3cff */
[----:B------:R-:W-:Y:S04]  /*17dc0*/  @!P3 LDGSTS.E.BYPASS.LTC128B.128 [R8+0xcc00], desc[UR42][R2.64], !P0 ;  /* 0x0cc000000208bfae */ /* 0x000fe8000c101d6a */
[----:B------:R-:W-:Y:S04]  /*17dd0*/  @!P3 LDGSTS.E.BYPASS.LTC128B.128 [R8+0xfc00], desc[UR42][R2.64+0x40], !P1 ;  /* 0x0fc000400208bfae */ /* 0x000fe8000c901d6a */
[----:B------:R0:W-:Y:S02]  /*17de0*/  @!P3 LDGSTS.E.BYPASS.LTC128B.128 [R8+0x12c00], desc[UR42][R2.64+0x80], !P2 ;  /* 0x12c000800208bfae */ /* 0x0001e4000d101d6a */
[----:B0-----:R-:W-:-:S02]  /*17df0*/  VIADD R2, R25, 0x40 ;  /* 0x0000004019027836 */ /* 0x001fc40000000000 */
[----:B------:R-:W0:Y:S03]  /*17e00*/  SHFL.IDX PT, R3, R5, 0x2, 0x1c1f ;  /* 0x005c1f0005037f89 */ /* 0x000e2600000e0000 */
[----:B------:R-:W-:Y:S01]  /*17e10*/  ISETP.GE.AND P3, PT, R2, R0, PT ;  /* 0x000000000200720c */ /* 0x000fe20003f66270 */
[----:B------:R-:W-:Y:S04]  /*17e20*/  SHFL.IDX PT, R5, R5, 0x3, 0x1c1f ;  /* 0x007c1f0005057f89 */ /* 0x000fe800000e0000 */
[----:B------:R-:W1:Y:S04]  /*17e30*/  SHFL.IDX PT, R2, R4, 0x2, 0x1c1f ;  /* 0x005c1f0004027f89 */ /* 0x000e6800000e0000 */
[----:B------:R-:W2:Y:S04]  /*17e40*/  SHFL.IDX PT, R4, R4, 0x3, 0x1c1f ;  /* 0x007c1f0004047f89 */ /* 0x000ea800000e0000 */
[----:B0-----:R-:W-:-:S04]  /*17e50*/  @!P3 LEA R3, P4, R10, R3, 0x1 ;  /* 0x000000030a03b211 */ /* 0x001fc800078808ff */
[----:B-1----:R-:W-:-:S04]  /*17e60*/  @!P3 IADD3.X R2, RZ, R2, RZ, P4, !PT ;  /* 0x00000002ff02b210 */ /* 0x002fc800027fe4ff */
[----:B------:R-:W-:-:S04]  /*17e70*/  @!P3 LOP3.LUT R3, R3, R2, RZ, 0x3c, !PT ;  /* 0x000000020303b212 */ /* 0x000fc800078e3cff */
[----:B------:R-:W-:-:S04]  /*17e80*/  @!P3 LOP3.LUT R2, R3, R2, RZ, 0x3c, !PT ;  /* 0x000000020302b212 */ /* 0x000fc800078e3cff */
[----:B------:R-:W-:-:S05]  /*17e90*/  @!P3 LOP3.LUT R3, R3, R2, RZ, 0x3c, !PT ;  /* 0x000000020303b212 */ /* 0x000fca00078e3cff */
[----:B------:R-:W-:Y:S04]  /*17ea0*/  @!P3 LDGSTS.E.BYPASS.LTC128B.128 [R8+0xd400], desc[UR42][R2.64], !P0 ;  /* 0x0d4000000208bfae */ /* 0x000fe8000c101d6a */
[----:B------:R-:W-:Y:S04]  /*17eb0*/  @!P3 LDGSTS.E.BYPASS.LTC128B.128 [R8+0x10400], desc[UR42][R2.64+0x40], !P1 ;  /* 0x104000400208bfae */ /* 0x000fe8000c901d6a */
[----:B------:R0:W-:Y:S02]  /*17ec0*/  @!P3 LDGSTS.E.BYPASS.LTC128B.128 [R8+0x13400], desc[UR42][R2.64+0x80], !P2 ;  /* 0x134000800208bfae */ /* 0x0001e4000d101d6a */
[----:B0-----:R-:W-:-:S05]  /*17ed0*/  VIADD R2, R25, 0x60 ;  /* 0x0000006019027836 */ /* 0x001fca0000000000 */
[----:B------:R-:W-:-:S13]  /*17ee0*/  ISETP.GE.AND P3, PT, R2, R0, PT ;  /* 0x000000000200720c */ /* 0x000fda0003f66270 */
[----:B------:R-:W-:-:S05]  /*17ef0*/  @!P3 LEA R2, P4, R10, R5, 0x1 ;  /* 0x000000050a02b211 */ /* 0x000fca00078808ff */
[----:B--2---:R-:W-:Y:S02]  /*17f00*/  @!P3 IMAD.X R3, RZ, RZ, R4, P4 ;  /* 0x000000ffff03b224 */ /* 0x004fe400020e0604 */
[----:B------:R-:W-:-:S03]  /*17f10*/  VIADD R4, R25, 0x80 ;  /* 0x0000008019047836 */ /* 0x000fc60000000000 */
[----:B------:R-:W-:Y:S04]  /*17f20*/  @!P3 LDGSTS.E.BYPASS.LTC128B.128 [R8+0xdc00], desc[UR42][R2.64], !P0 ;  /* 0x0dc000000208bfae */ /* 0x000fe8000c101d6a */
[----:B------:R-:W-:Y:S04]  /*17f30*/  @!P3 LDGSTS.E.BYPASS.LTC128B.128 [R8+0x10c00], desc[UR42][R2.64+0x40], !P1 ;  /* 0x10c000400208bfae */ /* 0x000fe8000c901d6a */
[----:B------:R0:W-:Y:S01]  /*17f40*/  @!P3 LDGSTS.E.BYPASS.LTC128B.128 [R8+0x13c00], desc[UR42][R2.64+0x80], !P2 ;  /* 0x13c000800208bfae */ /* 0x0001e2000d101d6a */
[----:B------:R-:W-:-:S03]  /*17f50*/  ISETP.GE.AND P3, PT, R4, R0, PT ;  /* 0x000000000400720c */ /* 0x000fc60003f66270 */
[----:B0-----:R-:W0:Y:S04]  /*17f60*/  SHFL.IDX PT, R3, R7, RZ, 0x1c1f ;  /* 0x001c1fff07037589 */ /* 0x001e2800000e0000 */
[----:B------:R-:W1:Y:S04]  /*17f70*/  SHFL.IDX PT, R2, R6, RZ, 0x1c1f ;  /* 0x001c1fff06027589 */ /* 0x000e6800000e0000 */
[----:B------:R-:W2:Y:S02]  /*17f80*/  SHFL.IDX PT, R6, R6, 0x1, 0x1c1f ;  /* 0x003c1f0006067f89 */ /* 0x000ea400000e0000 */
[----:B0-----:R-:W-:-:S05]  /*17f90*/  @!P3 LEA R3, P4, R10, R3, 0x1 ;  /* 0x000000030a03b211 */ /* 0x001fca00078808ff */
[----:B-1----:R-:W-:-:S05]  /*17fa0*/  @!P3 IMAD.X R2, RZ, RZ, R2, P4 ;  /* 0x000000ffff02b224 */ /* 0x002fca00020e0602 */
[----:B------:R-:W-:-:S04]  /*17fb0*/  @!P3 LOP3.LUT R3, R3, R2, RZ, 0x3c, !PT ;  /* 0x000000020303b212 */ /* 0x000fc800078e3cff */
[----:B------:R-:W-:-:S04]  /*17fc0*/  @!P3 LOP3.LUT R2, R3, R2, RZ, 0x3c, !PT ;  /* 0x000000020302b212 */ /* 0x000fc800078e3cff */
[----:B------:R-:W-:-:S05]  /*17fd0*/  @!P3 LOP3.LUT R3, R3, R2, RZ, 0x3c, !PT ;  /* 0x000000020303b212 */ /* 0x000fca00078e3cff */
[----:B------:R-:W-:Y:S04]  /*17fe0*/  @!P3 LDGSTS.E.BYPASS.LTC128B.128 [R8+0xe400], desc[UR42][R2.64], !P0 ;  /* 0x0e4000000208bfae */ /* 0x000fe8000c101d6a */
[----:B------:R-:W-:Y:S04]  /*17ff0*/  @!P3 LDGSTS.E.BYPASS.LTC128B.128 [R8+0x11400], desc[UR42][R2.64+0x40], !P1 ;  /* 0x114000400208bfae */ /* 0x000fe8000c901d6a */
[----:B------:R0:W-:Y:S04]  /*18000*/  @!P3 LDGSTS.E.BYPASS.LTC128B.128 [R8+0x14400], desc[UR42][R2.64+0x80], !P2 ;  /* 0x144000800208bfae */ /* 0x0001e8000d101d6a */
[----:B0-2---:R0:W1:Y:S02]  /*18010*/  SHFL.IDX PT, R2, R7, 0x1, 0x1c1f ;  /* 0x003c1f0007027f89 */ /* 0x00506400000e0000 */
.L_x_10785:
[----:B------:R-:W-:-:S05]  /*18020*/  VIADD R25, R25, 0xa0 ;  /* 0x000000a019197836 */ /* 0x000fca0000000000 */
[----:B------:R-:W-:-:S13]  /*18030*/  ISETP.GE.AND P3, PT, R25, R0, PT ;  /* 0x000000001900720c */ /* 0x000fda0003f66270 */
[----:B-1----:R-:W-:-:S04]  /*18040*/  @!P3 LEA R2, P4, R10, R2, 0x1 ;  /* 0x000000020a02b211 */ /* 0x002fc800078808ff */
[----:B------:R-:W-:-:S05]  /*18050*/  @!P3 IADD3.X R3, RZ, R6, RZ, P4, !PT ;  /* 0x00000006ff03b210 */ /* 0x000fca00027fe4ff */
[----:B------:R-:W-:Y:S01]  /*18060*/  @!PT LDS RZ, [RZ] ;  /* 0x00000000fffff984 */ /* 0x000fe20000000800 */
[----:B------:R-:W-:Y:S01]  /*18070*/  @!PT LDS RZ, [RZ] ;  /* 0x00000000fffff984 */ /* 0x000fe20000000800 */
[----:B------:R-:W-:Y:S01]  /*18080*/  @!PT LDS RZ, [RZ] ;  /* 0x00000000fffff984 */ /* 0x000fe20000000800 */
[----:B------:R1:W-:Y:S01]  /*18090*/  @!P3 LDGSTS.E.BYPASS.LTC128B.128 [R8+0xec00], desc[UR42][R2.64], !P0 ;  /* 0x0ec000000208bfae */ /* 0x0003e2000c101d6a */
[----:B------:R-:W-:-:S03]  /*180a0*/  PLOP3.LUT P0, PT, PT, PT, PT, 0x80, 0x0 ;  /* 0x000000000000781c */ /* 0x000fc60003f0f070 */
[----:B------:R1:W-:Y:S04]  /*180b0*/  @!P3 LDGSTS.E.BYPASS.LTC128B.128 [R8+0x11c00], desc[UR42][R2.64+0x40], !P1 ;  /* 0x11c000400208bfae */ /* 0x0003e8000c901d6a */
[----:B------:R1:W-:Y:S01]  /*180c0*/  @!P3 LDGSTS.E.BYPASS.LTC128B.128 [R8+0x14c00], desc[UR42][R2.64+0x80], !P2 ;  /* 0x14c000800208bfae */ /* 0x0003e2000d101d6a */
[----:B------:R-:W-:-:S05]  /*180d0*/  NOP ;  /* 0x0000000000007918 */ /* 0x000fca0000000000 */
.L_x_10646:
        /* <DEDUP_REMOVED lines=18> */
.L_x_10786:
[----:B------:R-:W-:Y:S05]  /*18200*/  BSYNC B0 ;  /* 0x0000000000007941 */ /* 0x000fea0003800000 */
.L_x_10647:
[----:B------:R-:W1:Y:S04]  /*18210*/  LDL.LU R3, [R1+0x40] ;  /* 0x0000400001037983 */ /* 0x000e680000300800 */
[----:B------:R-:W2:Y:S01]  /*18220*/  LDL R2, [R1+0x24] ;  /* 0x0000240001027983 */ /* 0x000ea20000100800 */
[----:B------:R-:W-:Y:S01]  /*18230*/  BSSY B0, `(.L_x_10649) ;  /* 0x00000f1000007945 */ /* 0x000fe20003800000 */
[----:B-1----:R-:W-:-:S05]  /*18240*/  VIADD R0, R3, 0xfffffffe ;  /* 0xfffffffe03007836 */ /* 0x002fca0000000000 */
[----:B--2---:R-:W-:-:S13]  /*18250*/  ISETP.GE.AND P0, PT, R0, R2, PT ;  /* 0x000000020000720c */ /* 0x004fda0003f06270 */
[----:B------:R-:W-:Y:S05]  /*18260*/  @!P0 BRA `(.L_x_10650) ;  /* 0x0000000c00b48947 */ /* 0x000fea0003800000 */
[----:B------:R-:W1:Y:S01]  /*18270*/  S2R R2, SR_TID.X ;  /* 0x0000000000027919 */ /* 0x000e620000002100 */
[----:B------:R-:W-:Y:S01]  /*18280*/  ULDC UR4, c[0x0][0x2f4] ;  /* 0x0000bd0000047ab9 */ /* 0x000fe20000000800 */
[----:B------:R2:W5:Y:S04]  /*18290*/  LDL.LU R20, [R1] ;  /* 0x0000000001147983 */ /* 0x0005680000300800 */
[----:B------:R2:W-:Y:S01]  /*182a0*/  STL [R1+0x8], R23 ;  /* 0x0000081701007387 */ /* 0x0005e20000100800 */
[----:B------:R-:W-:Y:S02]  /*182b0*/  IMAD.MOV.U32 R10, RZ, RZ, R28 ;  /* 0x000000ffff0a7224 */ /* 0x000fe400078e001c */
[----:B-1----:R-:W-:-:S05]  /*182c0*/  IMAD.SHL.U32 R4, R2, 0x8, RZ ;  /* 0x0000000802047824 */ /* 0x002fca00078e00ff */
[----:B------:R-:W-:-:S04]  /*182d0*/  LOP3.LUT R4, R4, 0x18, RZ, 0xc0, !PT ;  /* 0x0000001804047812 */ /* 0x000fc800078ec0ff */
[C---:B------:R-:W-:Y:S02]  /*182e0*/  LOP3.LUT R3, R4.reuse, 0x20, RZ, 0xfc, !PT ;  /* 0x0000002004037812 */ /* 0x040fe400078efcff */
[C---:B------:R-:W-:Y:S02]  /*182f0*/  LOP3.LUT R2, R4.reuse, 0x40, RZ, 0xfc, !PT ;  /* 0x0000004004027812 */ /* 0x040fe400078efcff */
[----:B------:R-:W-:Y:S02]  /*18300*/  ISETP.GE.AND P3, PT, R4, UR4, PT ;  /* 0x0000000404007c0c */ /* 0x000fe4000bf66270 */
[----:B------:R-:W-:Y:S02]  /*18310*/  ISETP.GE.AND P2, PT, R3, UR4, PT ;  /* 0x0000000403007c0c */ /* 0x000fe4000bf46270 */
[----:B--2---:R-:W-:-:S13]  /*18320*/  ISETP.GE.AND P1, PT, R2, UR4, PT ;  /* 0x0000000402007c0c */ /* 0x004fda000bf26270 */
.L_x_10663:
[----:B------:R-:W2:Y:S01]  /*18330*/  LDL R8, [R1+0x28] ;  /* 0x0000280001087983 */ /* 0x000ea20000100800 */
[----:B------:R-:W1:Y:S03]  /*18340*/  LDC R9, c[0x0][0x430] ;  /* 0x00010c00ff097b82 */ /* 0x000e660000000800 */
[----:B0-----:R-:W3:Y:S04]  /*18350*/  LDL R7, [R1+0x2c] ;  /* 0x00002c0001077983 */ /* 0x001ee80000100800 */
[----:B------:R-:W4:Y:S01]  /*18360*/  LDL R6, [R1+0xc] ;  /* 0x00000c0001067983 */ /* 0x000f220000100800 */
[----:B------:R-:W0:Y:S01]  /*18370*/  S2R R2, SR_TID.X ;  /* 0x0000000000027919 */ /* 0x000e220000002100 */
[----:B-1----:R-:W-:-:S13]  /*18380*/  ISETP.NE.AND P0, PT, R9, 0x1, PT ;  /* 0x000000010900780c */ /* 0x002fda0003f05270 */
[----:B------:R-:W1:Y:S01]  /*18390*/  @P0 LDC R5, c[0x0][0x434] ;  /* 0x00010d00ff050b82 */ /* 0x000e620000000800 */
[----:B0-----:R-:W-:-:S04]  /*183a0*/  LOP3.LUT R3, R2, 0x7f, RZ, 0xc0, !PT ;  /* 0x0000007f02037812 */ /* 0x001fc800078ec0ff */
[----:B------:R-:W-:-:S03]  /*183b0*/  SHF.R.U32.HI R4, RZ, 0x2, R3 ;  /* 0x00000002ff047819 */ /* 0x000fc60000011603 */
[----:B------:R-:W0:Y:S01]  /*183c0*/  @P0 LDC R3, c[0x0][0x438] ;  /* 0x00010e00ff030b82 */ /* 0x000e220000000800 */
[----:B------:R-:W-:Y:S01]  /*183d0*/  SHF.L.U32 R2, R2, 0x5, RZ ;  /* 0x0000000502027819 */ /* 0x000fe200000006ff */
[----:B------:R-:W-:-:S03]  /*183e0*/  IMAD R4, R0, 0x80, R4 ;  /* 0x0000008000047824 */ /* 0x000fc600078e0204 */
[----:B------:R-:W-:Y:S01]  /*183f0*/  LOP3.LUT R2, R2, 0x60, RZ, 0xc0, !PT ;  /* 0x0000006002027812 */ /* 0x000fe200078ec0ff */
[----:B------:R-:W-:Y:S05]  /*18400*/  YIELD ;  /* 0x0000000000007946 */ /* 0x000fea0003800000 */
[----:B------:R-:W-:Y:S01]  /*18410*/  ULDC.64 UR4, c[0x0][0x428] ;  /* 0x00010a0000047ab9 */ /* 0x000fe20000000a00 */
[----:B--2---:R-:W-:-:S05]  /*18420*/  IADD3 R4, R2, R4, R8 ;  /* 0x0000000402047210 */ /* 0x004fca0007ffe008 */
[----:B-1----:R-:W-:-:S04]  /*18430*/  @P0 IMAD.HI.U32 R5, R4, R5, RZ ;  /* 0x0000000504050227 */ /* 0x002fc800078e00ff */
[----:B------:R-:W-:Y:S01]  /*18440*/  IMAD.MOV.U32 R2, RZ, RZ, R4 ;  /* 0x000000ffff027224 */ /* 0x000fe200078e0004 */
[----:B0-----:R-:W-:-:S05]  /*18450*/  @P0 SHF.R.U32.HI R2, RZ, R3, R5 ;  /* 0x00000003ff020219 */ /* 0x001fca0000011605 */
[----:B------:R-:W-:-:S04]  /*18460*/  IMAD.MOV R3, RZ, RZ, -R2 ;  /* 0x000000ffff037224 */ /* 0x000fc800078e0a02 */
[----:B------:R-:W-:Y:S01]  /*18470*/  IMAD R9, R9, R3, R4 ;  /* 0x0000000309097224 */ /* 0x000fe200078e0204 */
[----:B------:R-:W-:Y:S01]  /*18480*/  SHF.R.S32.HI R3, RZ, 0x1f, R2 ;  /* 0x0000001fff037819 */ /* 0x000fe20000011402 */
[----:B---3--:R-:W-:-:S04]  /*18490*/  IMAD R4, R7, UR4, RZ ;  /* 0x0000000407047c24 */ /* 0x008fc8000f8e02ff */
[C---:B----4-:R-:W-:Y:S02]  /*184a0*/  IMAD R4, R6.reuse, UR5, R4 ;  /* 0x0000000506047c24 */ /* 0x050fe4000f8e0204 */
[----:B------:R-:W-:Y:S01]  /*184b0*/  IMAD.WIDE.U32 R2, R6, UR4, R2 ;  /* 0x0000000406027c25 */ /* 0x000fe2000f8e0002 */
[----:B------:R-:W-:-:S03]  /*184c0*/  ULDC.64 UR4, c[0x0][0x418] ;  /* 0x0001060000047ab9 */ /* 0x000fc60000000a00 */
[----:B------:R-:W-:Y:S01]  /*184d0*/  IMAD.IADD R3, R4, 0x1, R3 ;  /* 0x0000000104037824 */ /* 0x000fe200078e0203 */
[----:B------:R-:W-:-:S04]  /*184e0*/  LEA R4, P0, R2, UR4, 0x2 ;  /* 0x0000000402047c11 */ /* 0x000fc8000f8010ff */
[----:B------:R-:W-:-:S05]  /*184f0*/  LEA.HI.X R5, R2, UR5, R3, 0x2, P0 ;  /* 0x0000000502057c11 */ /* 0x000fca00080f1403 */
[----:B------:R-:W2:Y:S01]  /*18500*/  LDG.E R8, desc[UR42][R4.64] ;  /* 0x0000002a04087981 */ /* 0x000ea2000c1e1900 */
[----:B------:R-:W-:-:S05]  /*18510*/  VIADD R28, R10, 0x1 ;  /* 0x000000010a1c7836 */ /* 0x000fca0000000000 */
[----:B------:R-:W-:-:S04]  /*18520*/  ISETP.NE.AND P0, PT, R28, 0x2, PT ;  /* 0x000000021c00780c */ /* 0x000fc80003f05270 */
[----:B------:R-:W-:-:S04]  /*18530*/  SEL R2, RZ, 0x1, P0 ;  /* 0x00000001ff027807 */ /* 0x000fc80000000000 */
[----:B-----5:R-:W-:Y:S02]  /*18540*/  LOP3.LUT R2, R20, R2, RZ, 0x3c, !PT ;  /* 0x0000000214027212 */ /* 0x020fe400078e3cff */
[----:B------:R-:W-:-:S03]  /*18550*/  MOV R6, UR38 ;  /* 0x0000002600067c02 */ /* 0x000fc60008000f00 */
[----:B------:R0:W-:Y:S01]  /*18560*/  STL [R1], R2 ;  /* 0x0000000201007387 */ /* 0x0001e20000100800 */
[----:B------:R-:W-:Y:S01]  /*18570*/  ISETP.NE.AND P4, PT, R6, 0x3, PT ;  /* 0x000000030600780c */ /* 0x000fe20003f85270 */
[----:B------:R-:W-:Y:S01]  /*18580*/  IMAD.MOV.U32 R23, RZ, RZ, R0 ;  /* 0x000000ffff177224 */ /* 0x000fe200078e0000 */
[----:B------:R-:W-:Y:S02]  /*18590*/  SEL R28, R28, RZ, P0 ;  /* 0x000000ff1c1c7207 */ /* 0x000fe40000000000 */
[----:B--2---:R-:W-:-:S09]  /*185a0*/  SHF.R.S32.HI R26, RZ, 0x1f, R8 ;  /* 0x0000001fff1a7819 */ /* 0x004fd20000011408 */
[----:B0-----:R-:W-:Y:S05]  /*185b0*/  @!P4 BRA `(.L_x_10651) ;  /* 0x000000000004c947 */ /* 0x001fea0003800000 */
[----:B------:R-:W-:Y:S01]  /*185c0*/  BPT.TRAP 0x1 ;  /* 0x000000040000795c */ /* 0x000fe20000300000 */
.L_x_10651:
[----:B------:R-:W-:Y:S01]  /*185d0*/  IMAD R5, R28, 0x8, R16 ;  /* 0x000000081c057824 */ /* 0x000fe200078e0210 */
[----:B------:R-:W-:Y:S01]  /*185e0*/  SHF.L.U32 R0, R2, 0x1f, RZ ;  /* 0x0000001f02007819 */ /* 0x000fe200000006ff */
[----:B------:R-:W-:Y:S03]  /*185f0*/  BSSY B1, `(.L_x_10652) ;  /* 0x0000003000017945 */ /* 0x000fe60003800000 */
[----:B------:R-:W0:Y:S02]  /*18600*/  SYNCS.PHASECHK.TRANS64.TRYWAIT P0, [R5+URZ+0x2d840], R0 ;  /* 0x02d84000050075a7 */ /* 0x000e24000800017f */
[----:B0-----:R-:W-:Y:S05]  /*18610*/  @!P0 BRA `(.L_x_10653) ;  /* 0x0000004400608947 */ /* 0x001fea0003800000 */
.L_x_10787:
[----:B------:R-:W-:Y:S05]  /*18620*/  BSYNC B1 ;  /* 0x0000000000017941 */ /* 0x000fea0003800000 */
.L_x_10652:
[----:B------:R-:W2:Y:S01]  /*18630*/  LDL R4, [R1+0x10] ;  /* 0x0000100001047983 */ /* 0x000ea20000100800 */
        /* <DEDUP_REMOVED lines=20> */
[----:B--2---:R-:W-:Y:S01]  /*18780*/  IMAD R4, R28, 0x3000, R4 ;  /* 0x000030001c047824 */ /* 0x004fe200078e0204 */
[----:B------:R-:W-:Y:S07]  /*18790*/  BRA.DIV UR4, `(.L_x_10654) ;  /* 0x0000004604147947 */ /* 0x000fee000b800000 */
[----:B------:R-:W0:Y:S01]  /*187a0*/  S2R R3, SR_TID.X ;  /* 0x0000000000037919 */ /* 0x000e220000002100 */
[----:B------:R-:W-:Y:S01]  /*187b0*/  LOP3.LUT P6, RZ, R19, 0x4, RZ, 0xc0, !PT ;  /* 0x0000000413ff7812 */ /* 0x000fe200078cc0ff */
[----:B------:R-:W-:Y:S01]  /*187c0*/  IMAD R4, R4, 0x2, R16 ;  /* 0x0000000204047824 */ /* 0x000fe200078e0210 */
[----:B------:R-:W1:Y:S04]  /*187d0*/  SHFL.IDX PT, R2, R6, RZ, 0x1c1f ;  /* 0x001c1fff06027589 */ /* 0x000e6800000e0000 */
[----:B------:R-:W-:Y:S01]  /*187e0*/  SHFL.IDX PT, R21, R7, 0x2, 0x1c1f ;  /* 0x005c1f0007157f89 */ /* 0x000fe200000e0000 */
[----:B0-----:R-:W-:-:S03]  /*187f0*/  IMAD.SHL.U32 R11, R3, 0x8, RZ ;  /* 0x00000008030b7824 */ /* 0x001fc600078e00ff */
[----:B------:R-:W0:Y:S02]  /*18800*/  SHFL.IDX PT, R3, R7, RZ, 0x1c1f ;  /* 0x001c1fff07037589 */ /* 0x000e2400000e0000 */
[----:B------:R-:W-:-:S04]  /*18810*/  LOP3.LUT R11, R11, 0x18, RZ, 0xc0, !PT ;  /* 0x000000180b0b7812 */ /* 0x000fc800078ec0ff */
[----:B------:R-:W-:-:S04]  /*18820*/  SHF.L.U32 R0, R11, 0x1, RZ ;  /* 0x000000010b007819 */ /* 0x000fc800000006ff */
        /* <DEDUP_REMOVED lines=20> */
.L_x_10797:
        /* <DEDUP_REMOVED lines=11> */
.L_x_10655:
        /* <DEDUP_REMOVED lines=11> */
.L_x_10656:
[----:B------:R1:W-:Y:S01]  /*18ad0*/  SYNCS.ARRIVE.TRANS64.A1T0 RZ, [R5+URZ+0x2d830], RZ ;  /* 0x02d830ff05ff79a7 */ /* 0x0003e2000810003f */
[----:B------:R-:W-:Y:S05]  /*18ae0*/  @!P5 BRA `(.L_x_10657) ;  /* 0x000000000004d947 */ /* 0x000fea0003800000 */
[----:B------:R-:W-:Y:S01]  /*18af0*/  BPT.TRAP 0x1 ;  /* 0x000000040000795c */ /* 0x000fe20000300000 */
.L_x_10657:
[----:B------:R-:W-:Y:S01]  /*18b00*/  SHF.L.U32 R2, R20, 0x1f, RZ ;  /* 0x0000001f14027819 */ /* 0x000fe200000006ff */
[----:B-1----:R-:W-:Y:S01]  /*18b10*/  IMAD R5, R10, 0x8, R16 ;  /* 0x000000080a057824 */ /* 0x002fe200078e0210 */
[----:B------:R-:W-:Y:S03]  /*18b20*/  BSSY B1, `(.L_x_10658) ;  /* 0x0000003000017945 */ /* 0x000fe60003800000 */
[----:B------:R-:W1:Y:S02]  /*18b30*/  SYNCS.PHASECHK.TRANS64.TRYWAIT P0, [R5+URZ+0x2d860], R2 ;  /* 0x02d86002050075a7 */ /* 0x000e64000800017f */
[----:B-1----:R-:W-:Y:S05]  /*18b40*/  @!P0 BRA `(.L_x_10659) ;  /* 0x00000044007c8947 */ /* 0x002fea0003800000 */
.L_x_10798:
[----:B------:R-:W-:Y:S05]  /*18b50*/  BSYNC B1 ;  /* 0x0000000000017941 */ /* 0x000fea0003800000 */
.L_x_10658:
[----:B0-----:R-:W2:Y:S04]  /*18b60*/  LDL R7, [R1+0x20] ;  /* 0x0000200001077983 */ /* 0x001ea80000100800 */
[----:B------:R-:W2:Y:S04]  /*18b70*/  LDL.LU R6, [R1+0x8] ;  /* 0x0000080001067983 */ /* 0x000ea80000300800 */
[----:B------:R-:W3:Y:S01]  /*18b80*/  LDL R4, [R1+0x10] ;  /* 0x0000100001047983 */ /* 0x000ee20000100800 */
[----:B------:R-:W0:Y:S01]  /*18b90*/  S2R R3, SR_TID.X ;  /* 0x0000000000037919 */ /* 0x000e220000002100 */
[----:B------:R-:W-:Y:S01]  /*18ba0*/  UMOV UR4, 0xffffffff ;  /* 0xffffffff00047882 */ /* 0x000fe20000000000 */
[----:B0-----:R-:W-:-:S04]  /*18bb0*/  LOP3.LUT R3, R3, 0x7f, RZ, 0xc0, !PT ;  /* 0x0000007f03037812 */ /* 0x001fc800078ec0ff */
[----:B------:R-:W-:Y:S01]  /*18bc0*/  SHF.R.U32.HI R3, RZ, 0x2, R3 ;  /* 0x00000002ff037819 */ /* 0x000fe20000011603 */
[----:B--2---:R-:W-:Y:S02]  /*18bd0*/  IMAD R6, R6, -0x80, R7 ;  /* 0xffffff8006067824 */ /* 0x004fe400078e0207 */
[----:B---3--:R-:W-:Y:S02]  /*18be0*/  IMAD R4, R10, 0x3000, R4 ;  /* 0x000030000a047824 */ /* 0x008fe400078e0204 */
        /* <DEDUP_REMOVED lines=35> */
[----:B0-2---:R0:W1:Y:S02]  /*18e20*/  SHFL.IDX PT, R2, R18, 0x3, 0x1c1f ;  /* 0x007c1f0012027f89 */ /* 0x00506400000e0000 */
.L_x_10808:
        /* <DEDUP_REMOVED lines=29> */
.L_x_10661:
[----:B------:R-:W-:Y:S02]  /*19000*/  PLOP3.LUT P4, PT, P4, P0, PT, 0xa2, 0x0 ;  /* 0x000000000000781c */ /* 0x000fe40002781472 */
[----:B------:R-:W-:-:S08]  /*19010*/  @P0 R2UR P4, UR4, R5 ;  /* 0x00000000050402ca */ /* 0x000fd00000080000 */
[----:B------:R-:W-:-:S05]  /*19020*/  @P0 PLOP3.LUT P0, PT, P4, PT, PT, 0x80, 0x0 ;  /* 0x000000000000081c */ /* 0x000fca000270f070 */
[----:B------:R-:W-:Y:S01]  /*19030*/  @!P4 SYNCS.ARRIVE.TRANS64.RED.A0T1 RZ, [UR4+0x2d850], RZ ;  /* 0x02d850ffffffc9a7 */ /* 0x000fe20008200404 */
[----:B------:R-:W-:Y:S07]  /*19040*/  @!P4 ARRIVES.LDGSTSBAR.64.TRANSCNT [UR4+0x2d850] ;  /* 0x02d85000ff00c9b0 */ /* 0x000fee0008000a84 */
[----:B------:R-:W-:Y:S05]  /*19050*/  @P0 BRA.U.ANY `(.L_x_10661) ;  /* 0xfffffffd00e80947 */ /* 0x000fea000393ffff */
[----:B------:R-:W-:Y:S01]  /*19060*/  NOP ;  /* 0x0000000000007918 */ /* 0x000fe20000000000 */
[----:B------:R-:W-:Y:S02]  /*19070*/  IMAD.U32 R2, RZ, RZ, UR38 ;  /* 0x00000026ff027e24 */ /* 0x000fe4000f8e00ff */
[----:B------:R-:W-:-:S03]  /*19080*/  IMAD.MOV.U32 R22, RZ, RZ, R0 ;  /* 0x000000ffff167224 */ /* 0x000fc600078e0000 */
[----:B------:R-:W-:-:S13]  /*19090*/  ISETP.NE.AND P5, PT, R2, 0x3, PT ;  /* 0x000000030200780c */ /* 0x000fda0003fa5270 */
[----:B------:R-:W-:Y:S05]  /*190a0*/  @!P5 BRA `(.L_x_10662) ;  /* 0x000000000004d947 */ /* 0x000fea0003800000 */
[----:B------:R-:W-:Y:S01]  /*190b0*/  BPT.TRAP 0x1 ;  /* 0x000000040000795c */ /* 0x000fe20000300000 */
.L_x_10662:
[----:B------:R-:W2:Y:S01]  /*190c0*/  LDL R2, [R1+0x24] ;  /* 0x0000240001027983 */ /* 0x000ea20000100800 */
[----:B------:R1:W-:Y:S01]  /*190d0*/  SYNCS.ARRIVE.TRANS64.A1T0 RZ, [R5+URZ+0x2d850], RZ ;  /* 0x02d850ff05ff79a7 */ /* 0x0003e2000810003f */
[----:B------:R-:W-:Y:S02]  /*190e0*/  IADD3 R0, R23, -0x1, RZ ;  /* 0xffffffff17007810 */ /* 0x000fe40007ffe0ff */
[----:B------:R1:W5:Y:S01]  /*190f0*/  LDL R20, [R1] ;  /* 0x0000000001147983 */ /* 0x0003620000100800 */
[----:B------:R-:W-:-:S03]  /*19100*/  IMAD.MOV.U32 R10, RZ, RZ, R28 ;  /* 0x000000ffff0a7224 */ /* 0x000fc600078e001c */
[----:B------:R1:W-:Y:S01]  /*19110*/  STL [R1+0x8], R23 ;  /* 0x0000081701007387 */ /* 0x0003e20000100800 */
[----:B--2---:R-:W-:-:S13]  /*19120*/  ISETP.GT.AND P0, PT, R23, R2, PT ;  /* 0x000000021700720c */ /* 0x004fda0003f04270 */
[----:B-1----:R-:W-:Y:S05]  /*19130*/  @P0 BRA `(.L_x_10663) ;  /* 0xfffffff0007c0947 */ /* 0x002fea000383ffff */
.L_x_10650:
[----:B------:R-:W-:Y:S05]  /*19140*/  BSYNC B0 ;  /* 0x0000000000007941 */ /* 0x000fea0003800000 */
.L_x_10649:
[----:B------:R-:W1:Y:S01]  /*19150*/  S2R R2, SR_TID.X ;  /* 0x0000000000027919 */ /* 0x000e620000002100 */
[----:B------:R-:W-:Y:S01]  /*19160*/  BSSY B0, `(.L_x_10664) ;  /* 0x0000010000007945 */ /* 0x000fe20003800000 */
        /* <DEDUP_REMOVED lines=14> */
[----:B0-----:R-:W-:-:S07]  /*19250*/  IADD3 R24, R0, UR37, R7 ;  /* 0x0000002500187c10 */ /* 0x001fce000fffe007 */
.L_x_10665:
[----:B------:R-:W-:Y:S05]  /*19260*/  BSYNC B0 ;  /* 0x0000000000007941 */ /* 0x000fea0003800000 */
.L_x_10664:
[----:B------:R-:W-:-:S05]  /*19270*/  IMAD.U32 R0, RZ, RZ, UR38 ;  /* 0x00000026ff007e24 */ /* 0x000fca000f8e00ff */
[----:B------:R-:W-:-:S13]  /*19280*/  ISETP.NE.AND P0, PT, R0, 0x3, PT ;  /* 0x000000030000780c */ /* 0x000fda0003f05270 */
[----:B------:R-:W-:Y:S05]  /*19290*/  @!P0 BRA `(.L_x_10666) ;  /* 0x0000000000048947 */ /* 0x000fea0003800000 */
[----:B------:R-:W-:Y:S01]  /*192a0*/  BPT.TRAP 0x1 ;  /* 0x000000040000795c */ /* 0x000fe20000300000 */
.L_x_10666:
[----:B------:R-:W2:Y:S04]  /*192b0*/  LDL R3, [R1] ;  /* 0x0000000001037983 */ /* 0x000ea80000100800 */
[----:B------:R-:W3:Y:S01]  /*192c0*/  LDL.LU R2, [R1+0x20] ;  /* 0x0000200001027983 */ /* 0x000ee20000300800 */
[----:B------:R-:W-:Y:S01]  /*192d0*/  IMAD R0, R28, 0x8, R16 ;  /* 0x000000081c007824 */ /* 0x000fe200078e0210 */
[----:B------:R-:W-:Y:S01]  /*192e0*/  BSSY B0, `(.L_x_10667) ;  /* 0x0000005000007945 */ /* 0x000fe20003800000 */
[----:B--2---:R-:W-:-:S04]  /*192f0*/  SHF.L.U32 R3, R3, 0x1f, RZ ;  /* 0x0000001f03037819 */ /* 0x004fc800000006ff */
[----:B------:R-:W1:Y:S01]  /*19300*/  SYNCS.PHASECHK.TRANS64.TRYWAIT P0, [R0+URZ+0x2d860], R3 ;  /* 0x02d86003000075a7 */ /* 0x000e62000800017f */
[----:B---3--:R-:W-:Y:S01]  /*19310*/  IMAD R6, R23, -0x80, R2 ;  /* 0xffffff8017067824 */ /* 0x008fe200078e0202 */
[----:B-1----:R-:W-:Y:S06]  /*19320*/  @!P0 BRA `(.L_x_10668) ;  /* 0x0000004000fc8947 */ /* 0x002fec0003800000 */
.L_x_10809:
[----:B------:R-:W-:Y:S05]  /*19330*/  BSYNC B0 ;  /* 0x0000000000007941 */ /* 0x000fea0003800000 */
.L_x_10667:
[----:B------:R-:W2:Y:S02]  /*19340*/  S2R R2, SR_TID.X ;  /* 0x0000000000027919 */ /* 0x000ea40000002100 */
[----:B--2---:R-:W-:-:S04]  /*19350*/  LOP3.LUT R2, R2, 0x7f, RZ, 0xc0, !PT ;  /* 0x0000007f02027812 */ /* 0x004fc800078ec0ff */
[----:B------:R-:W-:Y:S02]  /*19360*/  SHF.R.U32.HI R4, RZ, 0x2, R2 ;  /* 0x00000002ff047819 */ /* 0x000fe40000011602 */
[----:B------:R-:W2:Y:S01]  /*19370*/  LDL R2, [R1+0x10] ;  /* 0x0000100001027983 */ /* 0x000ea20000100800 */
[----:B------:R-:W-:Y:S02]  /*19380*/  UMOV UR4, 0xffffffff ;  /* 0xffffffff00047882 */ /* 0x000fe40000000000 */
[----:B------:R-:W-:Y:S02]  /*19390*/  IMAD.IADD R6, R6, 0x1, -R4 ;  /* 0x0000000106067824 */ /* 0x000fe400078e0a04 */
[----:B--2---:R-:W-:Y:S01]  /*193a0*/  IMAD R4, R28, 0x3000, R2 ;  /* 0x000030001c047824 */ /* 0x004fe200078e0202 */
        /* <DEDUP_REMOVED lines=8> */
[C---:B------:R-:W-:Y:S02]  /*19430*/  ISETP.GE.AND P2, PT, R7.reuse, UR4, PT ;  /* 0x0000000407007c0c */ /* 0x040fe4000bf46270 */
[C---:B------:R-:W-:Y:S02]  /*19440*/  SHF.L.U32 R5, R7.reuse, 0x1, RZ ;  /* 0x0000000107057819 */ /* 0x040fe400000006ff */
[----:B------:R-:W-:Y:S02]  /*19450*/  ISETP.LT.OR P4, PT, R6, 0x1, P2 ;  /* 0x000000010600780c */ /* 0x000fe40001781670 */
[----:B--2---:R-:W-:Y:S02]  /*19460*/  IADD3 R2, P0, R14, R5, RZ ;  /* 0x000000050e027210 */ /* 0x004fe40007f1e0ff */
[C---:B------:R-:W-:Y:S01]  /*19470*/  LOP3.LUT R8, R7.reuse, 0x20, RZ, 0xfc, !PT ;  /* 0x0000002007087812 */ /* 0x040fe200078efcff */
[----:B------:R-:W0:Y:S01]  /*19480*/  SHFL.IDX PT, R14, R18, 0x1, 0x1c1f ;  /* 0x003c1f00120e7f89 */ /* 0x000e2200000e0000 */
[----:B------:R-:W-:Y:S01]  /*19490*/  LOP3.LUT R7, R7, 0x40, RZ, 0xfc, !PT ;  /* 0x0000004007077812 */ /* 0x000fe200078efcff */
[----:B-1----:R-:W-:Y:S01]  /*194a0*/  IMAD.X R3, RZ, RZ, R3, P0 ;  /* 0x000000ffff037224 */ /* 0x002fe200000e0603 */
[----:B------:R-:W-:-:S02]  /*194b0*/  ISETP.GE.AND P1, PT, R8, UR4, PT ;  /* 0x0000000408007c0c */ /* 0x000fc4000bf26270 */
[----:B------:R-:W-:Y:S02]  /*194c0*/  ISETP.GE.AND P0, PT, R7, UR4, PT ;  /* 0x0000000407007c0c */ /* 0x000fe4000bf06270 */
[C---:B------:R-:W-:Y:S01]  /*194d0*/  ISETP.LT.OR P3, PT, R6.reuse, 0x1, P1 ;  /* 0x000000010600780c */ /* 0x040fe20000f61670 */
[----:B------:R-:W-:Y:S01]  /*194e0*/  LDGSTS.E.BYPASS.LTC128B.128 [R4+0x400], desc[UR42][R2.64], !P4 ;  /* 0x0040000002047fae */ /* 0x000fe2000e101d6a */
[----:B------:R-:W-:-:S11]  /*194f0*/  ISETP.LT.OR P4, PT, R6, 0x1, P0 ;  /* 0x000000010600780c */ /* 0x000fd60000781670 */
        /* <DEDUP_REMOVED lines=23> */
.L_x_10819:
        /* <DEDUP_REMOVED lines=13> */
.L_x_10670:
        /* <DEDUP_REMOVED lines=11> */
.L_x_10671:
[----:B------:R-:W2:Y:S01]  /*197f0*/  LDL.LU R2, [R1] ;  /* 0x0000000001027983 */ /* 0x000ea20000300800 */
[----:B------:R-:W-:Y:S01]  /*19800*/  VIADD R28, R28, 0x1 ;  /* 0x000000011c1c7836 */ /* 0x000fe20000000000 */
[----:B------:R0:W-:Y:S04]  /*19810*/  SYNCS.ARRIVE.TRANS64.A1T0 RZ, [R0+URZ+0x2d850], RZ ;  /* 0x02d850ff00ff79a7 */ /* 0x0001e8000810003f */
[----:B------:R-:W-:-:S04]  /*19820*/  ISETP.NE.AND P0, PT, R28, 0x2, PT ;  /* 0x000000021c00780c */ /* 0x000fc80003f05270 */
[----:B0-----:R-:W-:Y:S02]  /*19830*/  SEL R0, RZ, 0x1, P0 ;  /* 0x00000001ff007807 */ /* 0x001fe40000000000 */
[----:B------:R-:W-:Y:S02]  /*19840*/  SEL R28, R28, RZ, P0 ;  /* 0x000000ff1c1c7207 */ /* 0x000fe40000000000 */
[----:B--2---:R-:W-:-:S05]  /*19850*/  LOP3.LUT R2, R2, R0, RZ, 0x3c, !PT ;  /* 0x0000000002027212 */ /* 0x004fca00078e3cff */
[----:B------:R0:W-:Y:S02]  /*19860*/  STL [R1], R2 ;  /* 0x0000000201007387 */ /* 0x0001e40000100800 */
.L_x_10630:
[----:B------:R-:W-:Y:S05]  /*19870*/  BSYNC B7 ;  /* 0x0000000000077941 */ /* 0x000fea0003800000 */
.L_x_10628:
[----:B------:R-:W-:-:S13]  /*19880*/  LOP3.LUT P0, RZ, R19, 0x10, RZ, 0xc0, !PT ;  /* 0x0000001013ff7812 */ /* 0x000fda000780c0ff */
[----:B------:R-:W-:Y:S05]  /*19890*/  @!P0 BRA `(.L_x_10672) ;  /* 0x0000000000248947 */ /* 0x000fea0003800000 */
[----:B------:R-:W-:Y:S05]  /*198a0*/  WARPSYNC.ALL ;  /* 0x0000000000007948 */ /* 0x000fea0003800000 */
[----:B------:R-:W3:Y:S08]  /*198b0*/  S2UR UR5, SR_CgaCtaId ;  /* 0x00000000000579c3 */ /* 0x000ef00000008800 */
[----:B------:R-:W-:Y:S06]  /*198c0*/  BAR.SYNC.DEFER_BLOCKING 0x5, 0x200 ;  /* 0x0148000000007b1d */ /* 0x000fec0000010000 */
[----:B------:R-:W-:-:S02]  /*198d0*/  UMOV UR4, 0x400 ;  /* 0x0000040000047882 */ /* 0x000fc40000000000 */
[----:B---3--:R-:W-:-:S06]  /*198e0*/  ULEA UR4, UR5, UR4, 0x18 ;  /* 0x0000000405047291 */ /* 0x008fcc000f8ec03f */
[----:B------:R-:W-:-:S05]  /*198f0*/  IMAD.U32 R16, RZ, RZ, UR4 ;  /* 0x00000004ff107e24 */ /* 0x000fca000f8e00ff */
[----:B------:R3:W4:Y:S01]  /*19900*/  LDS.128 R24, [R16+0x2d8d0] ;  /* 0x02d8d00010187984 */ /* 0x0007220000000c00 */
[----:B------:R-:W-:Y:S06]  /*19910*/  BAR.ARV 0x4, 0x200 ;  /* 0x0108000000007b1d */ /* 0x000fec0000002000 */
[----:B------:R-:W-:Y:S05]  /*19920*/  BRA `(.L_x_10673) ;  /* 0x0000000800d07947 */ /* 0x000fea0003800000 */
.L_x_10672:
[----:B------:R-:W2:Y:S01]  /*19930*/  S2R R0, SR_TID.X ;  /* 0x0000000000007919 */ /* 0x000ea20000002100 */
[----:B------:R-:W-:Y:S01]  /*19940*/  UMOV UR4, 0xffffffff ;  /* 0xffffffff00047882 */ /* 0x000fe20000000000 */
[----:B--2---:R-:W-:-:S04]  /*19950*/  LOP3.LUT R8, R0, 0x1f, RZ, 0xc0, !PT ;  /* 0x0000001f00087812 */ /* 0x004fc800078ec0ff */
[----:B------:R-:W-:Y:S01]  /*19960*/  ISETP.NE.AND P0, PT, R8, 0x1f, PT ;  /* 0x0000001f0800780c */ /* 0x000fe20003f05270 */
[----:B------:R-:W-:-:S12]  /*19970*/  BRA.DIV UR4, `(.L_x_10674) ;  /* 0x0000004204ec7947 */ /* 0x000fd8000b800000 */
[----:B-1----:R-:W-:Y:S01]  /*19980*/  IMAD.IADD R9, R27, 0x1, R8 ;  /* 0x000000011b097824 */ /* 0x002fe200078e0208 */
[----:B------:R-:W-:-:S04]  /*19990*/  ULDC UR4, c[0x0][0xc3c] ;  /* 0x00030f0000047ab9 */ /* 0x000fc80000000800 */
[----:B------:R-:W-:-:S13]  /*199a0*/  ISETP.GE.OR P1, PT, R9, UR4, !P0 ;  /* 0x0000000409007c0c */ /* 0x000fda000c726670 */
[----:B0-----:R-:W0:Y:S08]  /*199b0*/  @!P1 LDC.64 R2, c[0x0][0xc80] ;  /* 0x00032000ff029b82 */ /* 0x001e300000000a00 */
        /* <DEDUP_REMOVED lines=13> */
[----:B--2---:R-:W-:Y:S01]  /*19a90*/  @!P1 IMAD.MOV.U32 R4, RZ, RZ, R7 ;  /* 0x000000ffff049224 */ /* 0x004fe200078e0007 */
        /* <DEDUP_REMOVED lines=20> */
.L_x_10829:
[----:B------:R-:W-:Y:S02]  /*19be0*/  ULDC UR4, c[0x0][0xc38] ;  /* 0x00030e0000047ab9 */ /* 0x000fe40000000800 */
[----:B------:R-:W-:-:S04]  /*19bf0*/  IMAD.U32 R3, RZ, RZ, UR4 ;  /* 0x00000004ff037e24 */ /* 0x000fc8000f8e00ff */
[----:B-1----:R-:W-:-:S04]  /*19c00*/  IMAD R5, R14, R3, RZ ;  /* 0x000000030e057224 */ /* 0x002fc800078e02ff */
[----:B------:R-:W-:-:S05]  /*19c10*/  IMAD.IADD R6, R6, 0x1, R5 ;  /* 0x0000000106067824 */ /* 0x000fca00078e0205 */
[----:B------:R-:W-:-:S13]  /*19c20*/  ISETP.GT.AND P6, PT, R6, R0, PT ;  /* 0x000000000600720c */ /* 0x000fda0003fc4270 */
[----:B------:R-:W-:Y:S05]  /*19c30*/  @P6 BRA `(.L_x_10675) ;  /* 0x0000000000a46947 */ /* 0x000fea0003800000 */
.L_x_10678:
[----:B0-----:R-:W0:Y:S01]  /*19c40*/  LDC R2, c[0x0][0xc3c] ;  /* 0x00030f00ff027b82 */ /* 0x001e220000000800 */
[----:B------:R-:W-:-:S05]  /*19c50*/  VIADD R27, R27, 0x1f ;  /* 0x0000001f1b1b7836 */ /* 0x000fca0000000000 */
[----:B0-----:R-:W-:-:S13]  /*19c60*/  ISETP.GE.AND P6, PT, R27, R2, PT ;  /* 0x000000021b00720c */ /* 0x001fda0003fc6270 */
[----:B------:R-:W-:Y:S05]  /*19c70*/  @P6 BRA `(.L_x_10676) ;  /* 0x0000000400b86947 */ /* 0x000fea0003800000 */
[----:B------:R-:W0:Y:S01]  /*19c80*/  S2R R3, SR_TID.X ;  /* 0x0000000000037919 */ /* 0x000e220000002100 */
[----:B------:R-:W-:Y:S02]  /*19c90*/  MOV R4, RZ ;  /* 0x000000ff00047202 */ /* 0x000fe40000000f00 */
        /* <DEDUP_REMOVED lines=29> */
.L_x_10837:
[----:B------:R-:W-:Y:S02]  /*19e70*/  ULDC UR4, c[0x0][0xc38] ;  /* 0x00030e0000047ab9 */ /* 0x000fe40000000800 */
[----:B------:R-:W-:-:S04]  /*19e80*/  IMAD.U32 R3, RZ, RZ, UR4 ;  /* 0x00000004ff037e24 */ /* 0x000fc8000f8e00ff */
[----:B-1----:R-:W-:-:S04]  /*19e90*/  IMAD R5, R14, R3, RZ ;  /* 0x000000030e057224 */ /* 0x002fc800078e02ff */
[----:B------:R-:W-:-:S05]  /*19ea0*/  IMAD.IADD R6, R5, 0x1, R6 ;  /* 0x0000000105067824 */ /* 0x000fca00078e0206 */
[----:B------:R-:W-:-:S13]  /*19eb0*/  ISETP.GT.AND P6, PT, R6, R0, PT ;  /* 0x000000000600720c */ /* 0x000fda0003fc4270 */
[----:B------:R-:W-:Y:S05]  /*19ec0*/  @!P6 BRA `(.L_x_10678) ;  /* 0xfffffffc005ce947 */ /* 0x000fea000383ffff */
.L_x_10675:
        /* <DEDUP_REMOVED lines=9> */
.L_x_10842:
[----:B------:R-:W-:-:S13]  /*19f60*/  ISETP.NE.AND P0, PT, R6, RZ, PT ;  /* 0x000000ff0600720c */ /* 0x000fda0003f05270 */
[----:B------:R-:W-:Y:S05]  /*19f70*/  @!P0 BRA `(.L_x_10680) ;  /* 0x0000000000108947 */ /* 0x000fea0003800000 */
[----:B------:R-:W-:Y:S01]  /*19f80*/  UMOV UR4, 0xffffffff ;  /* 0xffffffff00047882 */ /* 0x000fe20000000000 */
[----:B------:R-:W-:Y:S02]  /*19f90*/  VIADD R12, R5, 0xffffffff ;  /* 0xffffffff050c7836 */ /* 0x000fe40000000000 */
[----:B------:R-:W-:Y:S05]  /*19fa0*/  BRA.DIV UR4, `(.L_x_10681) ;  /* 0x0000004604b07947 */ /* 0x000fea000b800000 */
[----:B------:R4:W0:Y:S02]  /*19fb0*/  SHFL.IDX PT, R24, R2, R12, 0x1f ;  /* 0x00001f0c02187589 */ /* 0x00082400000e0000 */
.L_x_10680:
[----:B0-----:R-:W-:Y:S01]  /*19fc0*/  IMAD R24, R24, R3, R8 ;  /* 0x0000000318187224 */ /* 0x001fe200078e0208 */
[-C--:B--2---:R-:W-:Y:S01]  /*19fd0*/  IABS R8, R4.reuse ;  /* 0x0000000400087213 */ /* 0x084fe20000000000 */
[----:B----4-:R-:W-:Y:S01]  /*19fe0*/  IMAD.MOV.U32 R2, RZ, RZ, RZ ;  /* 0x000000ffff027224 */ /* 0x010fe200078e00ff */
[----:B------:R-:W-:Y:S01]  /*19ff0*/  IADD3 R27, R5, R27, RZ ;  /* 0x0000001b051b7210 */ /* 0x000fe20007ffe0ff */
[----:B------:R-:W-:Y:S01]  /*1a000*/  IMAD.IADD R25, R0, 0x1, -R24 ;  /* 0x0000000100197824 */ /* 0x000fe200078e0a18 */
[----:B------:R-:W0:Y:S01]  /*1a010*/  I2F.RP R6, R8 ;  /* 0x0000000800067306 */ /* 0x000e220000209400 */
[----:B------:R-:W-:-:S05]  /*1a020*/  IABS R0, R4 ;  /* 0x0000000400007213 */ /* 0x000fca0000000000 */
[----:B------:R-:W-:Y:S02]  /*1a030*/  IMAD.MOV R0, RZ, RZ, -R0 ;  /* 0x000000ffff007224 */ /* 0x000fe400078e0a00 */
[----:B0-----:R-:W0:Y:S02]  /*1a040*/  MUFU.RCP R6, R6 ;  /* 0x0000000600067308 */ /* 0x001e240000001000 */
[----:B0-----:R-:W-:-:S06]  /*1a050*/  VIADD R9, R6, 0xffffffe ;  /* 0x0ffffffe06097836 */ /* 0x001fcc0000000000 */
[----:B------:R-:W0:Y:S02]  /*1a060*/  F2I.FTZ.U32.TRUNC.NTZ R3, R9 ;  /* 0x0000000900037305 */ /* 0x000e24000021f000 */
[----:B0-----:R-:W-:-:S05]  /*1a070*/  IADD3 R11, RZ, -R3, RZ ;  /* 0x80000003ff0b7210 */ /* 0x001fca0007ffe0ff */
        /* <DEDUP_REMOVED lines=18> */
[----:B------:R-:W-:Y:S01]  /*1a1a0*/  IMAD.MOV R8, RZ, RZ, -R8 ;  /* 0x000000ffff087224 */ /* 0x000fe200078e0a08 */
[----:B0-----:R-:W-:-:S05]  /*1a1b0*/  IADD3 R11, RZ, -R3, RZ ;  /* 0x80000003ff0b7210 */ /* 0x001fca0007ffe0ff */
        /* <DEDUP_REMOVED lines=26> */
.L_x_10676:
[----:B------:R-:W-:Y:S01]  /*1a360*/  UMOV UR4, URZ ;  /* 0x0000003f00047c82 */ /* 0x000fe20008000000 */
[----:B------:R-:W-:Y:S01]  /*1a370*/  UMOV UR5, URZ ;  /* 0x0000003f00057c82 */ /* 0x000fe20008000000 */
[----:B------:R-:W-:Y:S01]  /*1a380*/  ULDC UR6, c[0x0][0xc3c] ;  /* 0x00030f0000067ab9 */ /* 0x000fe20000000800 */
[----:B------:R-:W-:Y:S01]  /*1a390*/  IMAD.MOV.U32 R24, RZ, RZ, R0 ;  /* 0x000000ffff187224 */ /* 0x000fe200078e0000 */
[----:B------:R-:W-:Y:S01]  /*1a3a0*/  MOV R27, UR6 ;  /* 0x00000006001b7c02 */ /* 0x000fe20008000f00 */
[----:B------:R-:W-:Y:S02]  /*1a3b0*/  IMAD.U32 R25, RZ, RZ, UR4 ;  /* 0x00000004ff197e24 */ /* 0x000fe4000f8e00ff */
[----:B------:R-:W-:-:S07]  /*1a3c0*/  IMAD.U32 R26, RZ, RZ, UR5 ;  /* 0x00000005ff1a7e24 */ /* 0x000fce000f8e00ff */
.L_x_10682:
        /* <DEDUP_REMOVED lines=10> */
.L_x_10673:
[----:B------:R-:W-:Y:S02]  /*1a470*/  ULDC UR4, c[0x0][0xc3c] ;  /* 0x00030f0000047ab9 */ /* 0x000fe40000000800 */
[----:B----4-:R-:W-:-:S13]  /*1a480*/  ISETP.GE.AND P0, PT, R27, UR4, PT ;  /* 0x000000041b007c0c */ /* 0x010fda000bf06270 */
[----:B------:R-:W-:Y:S05]  /*1a490*/  @!P0 BRA `(.L_x_10683) ;  /* 0xffffff9c00f08947 */ /* 0x000fea000383ffff */
[----:B------:R-:W-:Y:S05]  /*1a4a0*/  BSYNC B8 ;  /* 0x0000000000087941 */ /* 0x000fea0003800000 */
.L_x_10580:
[----:B0-----:R-:W4:Y:S01]  /*1a4b0*/  LDL.LU R0, [R1+0x4c] ;  /* 0x00004c0001007983 */ /* 0x001f220000300800 */
[----:B------:R-:W-:Y:S01]  /*1a4c0*/  BSSY B0, `(.L_x_10684) ;  /* 0x000000b000007945 */ /* 0x000fe20003800000 */
[----:B-1----:R-:W0:Y:S01]  /*1a4d0*/  S2R R5, SR_CgaCtaId ;  /* 0x0000000000057919 */ /* 0x002e220000008800 */
[----:B----4-:R-:W-:-:S05]  /*1a4e0*/  VIADD R0, R0, 0x1 ;  /* 0x0000000100007836 */ /* 0x010fca0000000000 */
        /* <DEDUP_REMOVED lines=8> */
.L_x_10845:
[----:B------:R-:W-:Y:S05]  /*1a570*/  BSYNC B0 ;  /* 0x0000000000007941 */ /* 0x000fea0003800000 */
.L_x_10684:
[----:B------:R-:W-:-:S03]  /*1a580*/  UMOV UR4, 0xffffffff ;  /* 0xffffffff00047882 */ /* 0x000fc60000000000 */
[----:B------:R-:W-:Y:S05]  /*1a590*/  BRA.DIV UR4, `(.L_x_10686) ;  /* 0x0000004204707947 */ /* 0x000fea000b800000 */
[----:B0-----:R-:W0:Y:S02]  /*1a5a0*/  S2R R0, SR_TID.X ;  /* 0x0000000000007919 */ /* 0x001e240000002100 */
[----:B0-----:R-:W-:-:S04]  /*1a5b0*/  SHF.R.U32.HI R0, RZ, 0x5, R0 ;  /* 0x00000005ff007819 */ /* 0x001fc80000011600 */
[----:B------:R-:W-:-:S05]  /*1a5c0*/  LOP3.LUT R0, R0, 0x3, RZ, 0xc0, !PT ;  /* 0x0000000300007812 */ /* 0x000fca00078ec0ff */
[----:B------:R0:W1:Y:S02]  /*1a5d0*/  SHFL.IDX PT, R14, R0, RZ, 0x1f ;  /* 0x00001fff000e7589 */ /* 0x00006400000e0000 */
.L_x_10848:
[----:B-1----:R-:W-:-:S13]  /*1a5e0*/  ISETP.NE.AND P0, PT, R14, RZ, PT ;  /* 0x000000ff0e00720c */ /* 0x002fda0003f05270 */
[----:B------:R-:W-:Y:S05]  /*1a5f0*/  @P0 BRA `(.L_x_10419) ;  /* 0x0000000000900947 */ /* 0x000fea0003800000 */
[----:B------:R-:W-:-:S03]  /*1a600*/  UMOV UR4, 0xffffffff ;  /* 0xffffffff00047882 */ /* 0x000fc60000000000 */
[----:B------:R-:W-:Y:S05]  /*1a610*/  BRA.DIV UR4, `(.L_x_10687) ;  /* 0x0000004204847947 */ /* 0x000fea000b800000 */
[----:B------:R-:W-:-:S13]  /*1a620*/  ELECT P6, URZ, PT ;  /* 0x00000000003f782f */ /* 0x000fda00038c0000 */
.L_x_10851:
[----:B------:R-:W-:Y:S05]  /*1a630*/  @!P6 BRA `(.L_x_10419) ;  /* 0x000000000080e947 */ /* 0x000fea0003800000 */
[----:B------:R-:W-:-:S06]  /*1a640*/  ULOP3.LUT UR4, UR36, 0x2, URZ, 0xfc, !UPT ;  /* 0x0000000224047892 */ /* 0x000fcc000f8efc3f */
[----:B0-----:R-:W-:-:S05]  /*1a650*/  IMAD.U32 R0, RZ, RZ, UR4 ;  /* 0x00000004ff007e24 */ /* 0x001fca000f8e00ff */
[----:B------:R-:W-:-:S13]  /*1a660*/  ISETP.NE.AND P0, PT, R0, 0x3, PT ;  /* 0x000000030000780c */ /* 0x000fda0003f05270 */
[----:B------:R-:W-:Y:S05]  /*1a670*/  @!P0 BRA `(.L_x_10688) ;  /* 0x0000000000048947 */ /* 0x000fea0003800000 */
[----:B------:R-:W-:Y:S01]  /*1a680*/  BPT.TRAP 0x1 ;  /* 0x000000040000795c */ /* 0x000fe20000300000 */
.L_x_10688:
[----:B------:R-:W4:Y:S01]  /*1a690*/  LDL R0, [R1] ;  /* 0x0000000001007983 */ /* 0x000f220000100800 */
[C---:B------:R-:W-:Y:S02]  /*1a6a0*/  IMAD R3, R28.reuse, 0x8, R5 ;  /* 0x000000081c037824 */ /* 0x040fe400078e0205 */
[----:B------:R-:W-:-:S05]  /*1a6b0*/  VIADD R28, R28, 0x1 ;  /* 0x000000011c1c7836 */ /* 0x000fca0000000000 */
[----:B------:R-:W-:Y:S02]  /*1a6c0*/  ISETP.NE.AND P2, PT, R28, 0x2, PT ;  /* 0x000000021c00780c */ /* 0x000fe40003f45270 */
[----:B----4-:R-:W-:Y:S02]  /*1a6d0*/  SHF.L.U32 R2, R0, 0x1f, RZ ;  /* 0x0000001f00027819 */ /* 0x010fe400000006ff */
[----:B------:R-:W-:Y:S02]  /*1a6e0*/  SEL R0, RZ, 0x1, P2 ;  /* 0x00000001ff007807 */ /* 0x000fe40001000000 */
[----:B------:R-:W0:Y:S02]  /*1a6f0*/  SYNCS.PHASECHK.TRANS64.TRYWAIT P1, [R3+URZ+0x2d840], R2 ;  /* 0x02d84002030075a7 */ /* 0x000e24000802017f */
[----:B0-----:R-:W-:Y:S05]  /*1a700*/  @!P1 BRA `(.L_x_10689) ;  /* 0x0000004000689947 */ /* 0x001fea0003800000 */
.L_x_10852:
[----:B------:R-:W4:Y:S01]  /*1a710*/  LDL.LU R4, [R1] ;  /* 0x0000000001047983 */ /* 0x000f220000300800 */
[----:B------:R-:W-:Y:S02]  /*1a720*/  SEL R28, R28, RZ, P2 ;  /* 0x000000ff1c1c7207 */ /* 0x000fe40001000000 */
[----:B----4-:R-:W-:Y:S01]  /*1a730*/  LOP3.LUT R0, R4, R0, RZ, 0x3c, !PT ;  /* 0x0000000004007212 */ /* 0x010fe200078e3cff */
[----:B------:R-:W-:Y:S06]  /*1a740*/  @!P0 BRA `(.L_x_10690) ;  /* 0x0000000000048947 */ /* 0x000fec0003800000 */
[----:B------:R-:W-:Y:S01]  /*1a750*/  BPT.TRAP 0x1 ;  /* 0x000000040000795c */ /* 0x000fe20000300000 */
.L_x_10690:
[----:B------:R-:W-:Y:S02]  /*1a760*/  LEA R5, R28, R5, 0x3 ;  /* 0x000000051c057211 */ /* 0x000fe400078e18ff */
[----:B------:R-:W-:-:S04]  /*1a770*/  SHF.L.U32 R0, R0, 0x1f, RZ ;  /* 0x0000001f00007819 */ /* 0x000fc800000006ff */
[----:B------:R-:W1:Y:S02]  /*1a780*/  SYNCS.PHASECHK.TRANS64.TRYWAIT P1, [R5+URZ+0x2d840], R0 ;  /* 0x02d84000050075a7 */ /* 0x000e64000802017f */
[----:B-1----:R-:W-:Y:S05]  /*1a790*/  @!P1 BRA `(.L_x_10691) ;  /* 0x0000004000589947 */ /* 0x002fea0003800000 */
.L_x_10853:
[----:B------:R-:W-:Y:S05]  /*1a7a0*/  @!P0 BRA `(.L_x_10692) ;  /* 0x0000000000048947 */ /* 0x000fea0003800000 */
[----:B------:R-:W-:Y:S01]  /*1a7b0*/  BPT.TRAP 0x1 ;  /* 0x000000040000795c */ /* 0x000fe20000300000 */
.L_x_10692:
[----:B------:R-:W4:Y:S02]  /*1a7c0*/  SYNCS.PHASECHK.TRANS64.TRYWAIT P1, [R3+URZ+0x2d860], R2 ;  /* 0x02d86002030075a7 */ /* 0x000f24000802017f */
[----:B----4-:R-:W-:Y:S05]  /*1a7d0*/  @!P1 BRA `(.L_x_10693) ;  /* 0x00000040005c9947 */ /* 0x010fea0003800000 */
.L_x_10854:
[----:B------:R-:W-:Y:S05]  /*1a7e0*/  @!P0 BRA `(.L_x_10694) ;  /* 0x0000000000048947 */ /* 0x000fea0003800000 */
[----:B------:R-:W-:Y:S01]  /*1a7f0*/  BPT.TRAP 0x1 ;  /* 0x000000040000795c */ /* 0x000fe20000300000 */
.L_x_10694:
[----:B------:R0:W0:Y:S02]  /*1a800*/  SYNCS.PHASECHK.TRANS64.TRYWAIT P0, [R5+URZ+0x2d860], R0 ;  /* 0x02d86000050075a7 */ /* 0x000024000800017f */
[----:B0-----:R-:W-:Y:S05]  /*1a810*/  @!P0 NANOSLEEP.SYNCS 0x989680 ;  /* 0x009896800000895d */ /* 0x001fea0003900000 */
[----:B------:R-:W0:Y:S02]  /*1a820*/  @!P0 SYNCS.PHASECHK.TRANS64 P0, [R5+URZ+0x2d860], R0 ;  /* 0x02d86000050085a7 */ /* 0x000e24000800007f */
[----:B0-----:R-:W-:Y:S05]  /*1a830*/  @!P0 BRA `(.L_x_10694) ;  /* 0xfffffffc00f08947 */ /* 0x001fea000383ffff */
.L_x_10419:
[----:B------:R-:W-:Y:S05]  /*1a840*/  BSYNC B9 ;  /* 0x0000000000097941 */ /* 0x000fea0003800000 */
.L_x_10416:
[----:B------:R-:W-:Y:S05]  /*1a850*/  EXIT ;  /* 0x000000000000794d */ /* 0x000fea0003800000 */
.L_x_10437:
[----:B0-----:R0:W1:Y:S02]  /*1a860*/  SYNCS.PHASECHK.TRANS64.TRYWAIT P4, [R31+URZ+0x2d890], R79 ;  /* 0x02d8904f1f0075a7 */ /* 0x001064000808017f */
[----:B-1----:R-:W-:Y:S05]  /*1a870*/  @!P4 NANOSLEEP.SYNCS 0x989680 ;  /* 0x009896800000c95d */ /* 0x002fea0003900000 */
[----:B------:R-:W1:Y:S02]  /*1a880*/  @!P4 SYNCS.PHASECHK.TRANS64 P4, [R31+URZ+0x2d890], R79 ;  /* 0x02d8904f1f00c5a7 */ /* 0x000e64000808007f */
[----:B-1----:R-:W-:Y:S05]  /*1a890*/  @!P4 BRA `(.L_x_10437) ;  /* 0xfffffffc00f0c947 */ /* 0x002fea000383ffff */
[----:B------:R-:W-:Y:S05]  /*1a8a0*/  BRA `(.L_x_10695) ;  /* 0xfffffe8c000c7947 */ /* 0x000fea000383ffff */
.L_x_10438:
        /* <DEDUP_REMOVED lines=8> */
.L_x_10697:
[----:B------:R-:W-:Y:S05]  /*1a930*/  BSYNC B1 ;  /* 0x0000000000017941 */ /* 0x000fea0003800000 */
.L_x_10696:
        /* <DEDUP_REMOVED lines=8> */
.L_x_10698:
[----:B------:R-:W-:Y:S01]  /*1a9c0*/  IMAD.MOV.U32 R56, RZ, RZ, R14 ;  /* 0x000000ffff387224 */ /* 0x000fe200078e000e */
[----:B------:R-:W-:Y:S06]  /*1a9d0*/  BRA `(.L_x_10699) ;  /* 0xfffffe8800d47947 */ /* 0x000fec000383ffff */
.L_x_10466:
[----:B0-----:R0:W1:Y:S02]  /*1a9e0*/  SYNCS.PHASECHK.TRANS64.TRYWAIT P4, [R31+URZ+0x2d890], R79 ;  /* 0x02d8904f1f0075a7 */ /* 0x001064000808017f */
[----:B-1----:R-:W-:Y:S05]  /*1a9f0*/  @!P4 NANOSLEEP.SYNCS 0x989680 ;  /* 0x009896800000c95d */ /* 0x002fea0003900000 */
[----:B------:R-:W1:Y:S02]  /*1aa00*/  @!P4 SYNCS.PHASECHK.TRANS64 P4, [R31+URZ+0x2d890], R79 ;  /* 0x02d8904f1f00c5a7 */ /* 0x000e64000808007f */
[----:B-1----:R-:W-:Y:S05]  /*1aa10*/  @!P4 BRA `(.L_x_10466) ;  /* 0xfffffffc00f0c947 */ /* 0x002fea000383ffff */
[----:B------:R-:W-:Y:S05]  /*1aa20*/  BRA `(.L_x_10700) ;  /* 0xfffffea400947947 */ /* 0x000fea000383ffff */
.L_x_10467:
        /* <DEDUP_REMOVED lines=8> */
.L_x_10702:
[----:B------:R-:W-:Y:S05]  /*1aab0*/  BSYNC B1 ;  /* 0x0000000000017941 */ /* 0x000fea0003800000 */
.L_x_10701:
        /* <DEDUP_REMOVED lines=8> */
.L_x_10703:
[----:B------:R-:W-:Y:S01]  /*1ab40*/  IMAD.MOV.U32 R82, RZ, RZ, R14 ;  /* 0x000000ffff527224 */ /* 0x000fe200078e000e */
[----:B------:R-:W-:Y:S06]  /*1ab50*/  BRA `(.L_x_10704) ;  /* 0xfffffea4005c7947 */ /* 0x000fec000383ffff */
.L_x_10480:
[----:B0-----:R0:W1:Y:S02]  /*1ab60*/  SYNCS.PHASECHK.TRANS64.TRYWAIT P3, [R31+URZ+0x2d890], R79 ;  /* 0x02d8904f1f0075a7 */ /* 0x001064000806017f */
[----:B-1----:R-:W-:Y:S05]  /*1ab70*/  @!P3 NANOSLEEP.SYNCS 0x989680 ;  /* 0x009896800000b95d */ /* 0x002fea0003900000 */
[----:B------:R-:W1:Y:S02]  /*1ab80*/  @!P3 SYNCS.PHASECHK.TRANS64 P3, [R31+URZ+0x2d890], R79 ;  /* 0x02d8904f1f00b5a7 */ /* 0x000e64000806007f */
[----:B-1----:R-:W-:Y:S05]  /*1ab90*/  @!P3 BRA `(.L_x_10480) ;  /* 0xfffffffc00f0b947 */ /* 0x002fea000383ffff */
[----:B------:R-:W-:Y:S05]  /*1aba0*/  BRA `(.L_x_10705) ;  /* 0xfffffebc00387947 */ /* 0x000fea000383ffff */
.L_x_10481:
[----:B------:R-:W-:Y:S01]  /*1abb0*/  BSSY B1, `(.L_x_10706) ;  /* 0x0000007000017945 */ /* 0x000fe20003800000 */
[----:B------:R-:W-:Y:S02]  /*1abc0*/  IMAD.MOV.U32 R12, RZ, RZ, RZ ;  /* 0x000000ffff0c7224 */ /* 0x000fe400078e00ff */
[----:B------:R-:W-:Y:S02]  /*1abd0*/  IMAD.MOV.U32 R11, RZ, RZ, 0x1e1f ;  /* 0x00001e1fff0b7424 */ /* 0x000fe400078e00ff */
[----:B------:R-:W-:-:S07]  /*1abe0*/  IMAD.MOV.U32 R15, RZ, RZ, -0x1 ;  /* 0xffffffffff0f7424 */ /* 0x000fce00078e00ff */
[----:B0-----:R-:W-:Y:S05]  /*1abf0*/  WARPSYNC.COLLECTIVE R15, `(.L_x_10707) ;  /* 0x000000000f087348 */ /* 0x001fea0003c00000 */
[----:B------:R1:W2:Y:S02]  /*1ac00*/  SHFL.IDX P6, R14, R13, R12, R11 ;  /* 0x0000000c0d0e7389 */ /* 0x0002a400000c000b */
[----:B012---:R-:W-:Y:S01]  /*1ac10*/  ENDCOLLECTIVE ;  /* 0x000000000000791b */ /* 0x007fe20003800000 */
.L_x_10707:
[----:B------:R-:W-:Y:S05]  /*1ac20*/  BSYNC B1 ;  /* 0x0000000000017941 */ /* 0x000fea0003800000 */
.L_x_10706:
        /* <DEDUP_REMOVED lines=8> */
.L_x_10708:
[----:B------:R-:W-:Y:S01]  /*1acb0*/  IMAD.MOV.U32 R39, RZ, RZ, R14 ;  /* 0x000000ffff277224 */ /* 0x000fe200078e000e */
[----:B------:R-:W-:Y:S06]  /*1acc0*/  BRA `(.L_x_10709) ;  /* 0xfffffebc00547947 */ /* 0x000fec000383ffff */
.L_x_10485:
[----:B------:R0:W0:Y:S02]  /*1acd0*/  SYNCS.PHASECHK.TRANS64.TRYWAIT P2, [R31+URZ+0x2d8b0], R79 ;  /* 0x02d8b04f1f0075a7 */ /* 0x000024000804017f */
[----:B0-----:R-:W-:Y:S05]  /*1ace0*/  @!P2 NANOSLEEP.SYNCS 0x989680 ;  /* 0x009896800000a95d */ /* 0x001fea0003900000 */
[----:B------:R-:W0:Y:S02]  /*1acf0*/  @!P2 SYNCS.PHASECHK.TRANS64 P2, [R31+URZ+0x2d8b0], R79 ;  /* 0x02d8b04f1f00a5a7 */ /* 0x000e24000804007f */
[----:B0-----:R-:W-:Y:S05]  /*1ad00*/  @!P2 BRA `(.L_x_10485) ;  /* 0xfffffffc00f0a947 */ /* 0x001fea000383ffff */
[----:B------:R-:W-:Y:S05]  /*1ad10*/  BRA `(.L_x_10710) ;  /* 0xfffffec000247947 */ /* 0x000fea000383ffff */
.L_x_10493:
[----:B------:R-:W-:Y:S01]  /*1ad20*/  BSSY B0, `(.L_x_10711) ;  /* 0x0000007000007945 */ /* 0x000fe20003800000 */
[----:B------:R-:W-:Y:S01]  /*1ad30*/  MOV R12, RZ ;  /* 0x000000ff000c7202 */ /* 0x000fe20000000f00 */
[----:B------:R-:W-:Y:S02]  /*1ad40*/  IMAD.MOV.U32 R11, RZ, RZ, 0x1f ;  /* 0x0000001fff0b7424 */ /* 0x000fe400078e00ff */
[----:B------:R-:W-:-:S07]  /*1ad50*/  IMAD.MOV.U32 R15, RZ, RZ, -0x1 ;  /* 0xffffffffff0f7424 */ /* 0x000fce00078e00ff */
[----:B0--3-5:R-:W-:Y:S05]  /*1ad60*/  WARPSYNC.COLLECTIVE R15, `(.L_x_10712) ;  /* 0x000000000f087348 */ /* 0x029fea0003c00000 */
[----:B------:R1:W2:Y:S02]  /*1ad70*/  SHFL.IDX P6, R14, R13, R12, R11 ;  /* 0x0000000c0d0e7389 */ /* 0x0002a400000c000b */
[----:B0123-5:R-:W-:Y:S01]  /*1ad80*/  ENDCOLLECTIVE ;  /* 0x000000000000791b */ /* 0x02ffe20003800000 */
.L_x_10712:
[----:B------:R-:W-:Y:S05]  /*1ad90*/  BSYNC B0 ;  /* 0x0000000000007941 */ /* 0x000fea0003800000 */
.L_x_10711:
[----:B------:R0:W-:Y:S01]  /*1ada0*/  STL [R1+0x40], R14 ;  /* 0x0000400e01007387 */ /* 0x0001e20000100800 */
[----:B------:R-:W-:Y:S05]  /*1adb0*/  BRA `(.L_x_10713) ;  /* 0xfffffec800707947 */ /* 0x000fea000383ffff */
.L_x_10504:
[----:B------:R-:W-:Y:S01]  /*1adc0*/  BSSY B1, `(.L_x_10714) ;  /* 0x0000008000017945 */ /* 0x000fe20003800000 */
[----:B------:R-:W-:Y:S01]  /*1add0*/  IMAD.MOV.U32 R13, RZ, RZ, R25 ;  /* 0x000000ffff0d7224 */ /* 0x000fe200078e0019 */
[----:B------:R-:W-:Y:S01]  /*1ade0*/  MOV R15, 0xffffffff ;  /* 0xffffffff000f7802 */ /* 0x000fe20000000f00 */
[----:B------:R-:W-:Y:S02]  /*1adf0*/  IMAD.MOV.U32 R12, RZ, RZ, RZ ;  /* 0x000000ffff0c7224 */ /* 0x000fe400078e00ff */
[----:B------:R-:W-:-:S07]  /*1ae00*/  IMAD.MOV.U32 R11, RZ, RZ, 0x1e1f ;  /* 0x00001e1fff0b7424 */ /* 0x000fce00078e00ff */
[----:B0--3--:R-:W-:Y:S05]  /*1ae10*/  WARPSYNC.COLLECTIVE R15, `(.L_x_10715) ;  /* 0x000000000f087348 */ /* 0x009fea0003c00000 */
[----:B0-----:R0:W1:Y:S02]  /*1ae20*/  SHFL.IDX P6, R14, R13, R12, R11 ;  /* 0x0000000c0d0e7389 */ /* 0x00106400000c000b */
[----:B01-3--:R-:W-:Y:S01]  /*1ae30*/  ENDCOLLECTIVE ;  /* 0x000000000000791b */ /* 0x00bfe20003800000 */
.L_x_10715:
[----:B------:R-:W-:Y:S05]  /*1ae40*/  BSYNC B1 ;  /* 0x0000000000017941 */ /* 0x000fea0003800000 */
.L_x_10714:
        /* <DEDUP_REMOVED lines=8> */
.L_x_10716:
[----:B------:R-:W-:Y:S01]  /*1aed0*/  IMAD.MOV.U32 R13, RZ, RZ, R37 ;  /* 0x000000ffff0d7224 */ /* 0x000fe200078e0025 */
[----:B------:R-:W-:-:S07]  /*1aee0*/  MOV R38, R14 ;  /* 0x0000000e00267202 */ /* 0x000fce0000000f00 */
[----:B------:R-:W-:Y:S05]  /*1aef0*/  WARPSYNC.COLLECTIVE R15, `(.L_x_10717) ;  /* 0x000000000f087348 */ /* 0x000fea0003c00000 */
[----:B------:R0:W1:Y:S02]  /*1af00*/  SHFL.IDX P6, R14, R13, R12, R11 ;  /* 0x0000000c0d0e7389 */ /* 0x00006400000c000b */
[----:B01----:R-:W-:Y:S01]  /*1af10*/  ENDCOLLECTIVE ;  /* 0x000000000000791b */ /* 0x003fe20003800000 */
.L_x_10717:
[----:B------:R-:W-:Y:S02]  /*1af20*/  IMAD.MOV.U32 R13, RZ, RZ, R39 ;  /* 0x000000ffff0d7224 */ /* 0x000fe400078e0027 */
[----:B------:R-:W-:-:S07]  /*1af30*/  IMAD.MOV.U32 R0, RZ, RZ, R14 ;  /* 0x000000ffff007224 */ /* 0x000fce00078e000e */
[----:B------:R-:W-:Y:S05]  /*1af40*/  WARPSYNC.COLLECTIVE R15, `(.L_x_10718) ;  /* 0x000000000f087348 */ /* 0x000fea0003c00000 */
[----:B------:R0:W1:Y:S02]  /*1af50*/  SHFL.IDX P6, R14, R13, R12, R11 ;  /* 0x0000000c0d0e7389 */ /* 0x00006400000c000b */
[----:B01----:R-:W-:Y:S01]  /*1af60*/  ENDCOLLECTIVE ;  /* 0x000000000000791b */ /* 0x003fe20003800000 */
.L_x_10718:
[----:B------:R-:W-:Y:S01]  /*1af70*/  IMAD.MOV.U32 R39, RZ, RZ, R14 ;  /* 0x000000ffff277224 */ /* 0x000fe200078e000e */
[----:B------:R-:W-:Y:S06]  /*1af80*/  BRA `(.L_x_10719) ;  /* 0xfffffecc00787947 */ /* 0x000fec000383ffff */
.L_x_10508:
[----:B0-----:R0:W1:Y:S02]  /*1af90*/  SYNCS.PHASECHK.TRANS64.TRYWAIT P0, [R2+URZ+0x2d800], R3 ;  /* 0x02d80003020075a7 */ /* 0x001064000800017f */
[----:B-1----:R-:W-:Y:S05]  /*1afa0*/  @!P0 NANOSLEEP.SYNCS 0x989680 ;  /* 0x009896800000895d */ /* 0x002fea0003900000 */
[----:B------:R-:W1:Y:S02]  /*1afb0*/  @!P0 SYNCS.PHASECHK.TRANS64 P0, [R2+URZ+0x2d800], R3 ;  /* 0x02d80003020085a7 */ /* 0x000e64000800007f */
[----:B-1----:R-:W-:Y:S05]  /*1afc0*/  @!P0 BRA `(.L_x_10508) ;  /* 0xfffffffc00f08947 */ /* 0x002fea000383ffff */
[----:B------:R-:W-:Y:S05]  /*1afd0*/  BRA `(.L_x_10720) ;  /* 0xfffffed400a87947 */ /* 0x000fea000383ffff */
.L_x_10520:
[----:B------:R-:W-:Y:S01]  /*1afe0*/  BSSY B1, `(.L_x_10721) ;  /* 0x0000008000017945 */ /* 0x000fe20003800000 */
[----:B------:R-:W-:Y:S01]  /*1aff0*/  IMAD.MOV.U32 R13, RZ, RZ, R25 ;  /* 0x000000ffff0d7224 */ /* 0x000fe200078e0019 */
[----:B------:R-:W-:Y:S01]  /*1b000*/  MOV R12, RZ ;  /* 0x000000ff000c7202 */ /* 0x000fe20000000f00 */
[----:B------:R-:W-:Y:S02]  /*1b010*/  IMAD.MOV.U32 R11, RZ, RZ, 0x1e1f ;  /* 0x00001e1fff0b7424 */ /* 0x000fe400078e00ff */
[----:B------:R-:W-:-:S07]  /*1b020*/  IMAD.MOV.U32 R15, RZ, RZ, -0x1 ;  /* 0xffffffffff0f7424 */ /* 0x000fce00078e00ff */
[----:B0--3--:R-:W-:Y:S05]  /*1b030*/  WARPSYNC.COLLECTIVE R15, `(.L_x_10722) ;  /* 0x000000000f087348 */ /* 0x009fea0003c00000 */
[----:B0-----:R0:W1:Y:S02]  /*1b040*/  SHFL.IDX P6, R14, R13, R12, R11 ;  /* 0x0000000c0d0e7389 */ /* 0x00106400000c000b */
[----:B01-3--:R-:W-:Y:S01]  /*1b050*/  ENDCOLLECTIVE ;  /* 0x000000000000791b */ /* 0x00bfe20003800000 */
.L_x_10722:
[----:B------:R-:W-:Y:S05]  /*1b060*/  BSYNC B1 ;  /* 0x0000000000017941 */ /* 0x000fea0003800000 */
.L_x_10721:
        /* <DEDUP_REMOVED lines=8> */
.L_x_10723:
[----:B------:R-:W-:Y:S02]  /*1b0f0*/  IMAD.MOV.U32 R13, RZ, RZ, R37 ;  /* 0x000000ffff0d7224 */ /* 0x000fe400078e0025 */
[----:B------:R-:W-:-:S07]  /*1b100*/  IMAD.MOV.U32 R3, RZ, RZ, R14 ;  /* 0x000000ffff037224 */ /* 0x000fce00078e000e */
[----:B------:R-:W-:Y:S05]  /*1b110*/  WARPSYNC.COLLECTIVE R15, `(.L_x_10724) ;  /* 0x000000000f087348 */ /* 0x000fea0003c00000 */
[----:B------:R0:W1:Y:S02]  /*1b120*/  SHFL.IDX P6, R14, R13, R12, R11 ;  /* 0x0000000c0d0e7389 */ /* 0x00006400000c000b */
[----:B01----:R-:W-:Y:S01]  /*1b130*/  ENDCOLLECTIVE ;  /* 0x000000000000791b */ /* 0x003fe20003800000 */
.L_x_10724:
[----:B------:R-:W-:Y:S02]  /*1b140*/  IMAD.MOV.U32 R13, RZ, RZ, R39 ;  /* 0x000000ffff0d7224 */ /* 0x000fe400078e0027 */
[----:B------:R-:W-:-:S07]  /*1b150*/  IMAD.MOV.U32 R37, RZ, RZ, R14 ;  /* 0x000000ffff257224 */ /* 0x000fce00078e000e */
[----:B------:R-:W-:Y:S05]  /*1b160*/  WARPSYNC.COLLECTIVE R15, `(.L_x_10725) ;  /* 0x000000000f087348 */ /* 0x000fea0003c00000 */
[----:B------:R0:W1:Y:S02]  /*1b170*/  SHFL.IDX P6, R14, R13, R12, R11 ;  /* 0x0000000c0d0e7389 */ /* 0x00006400000c000b */
[----:B01----:R-:W-:Y:S01]  /*1b180*/  ENDCOLLECTIVE ;  /* 0x000000000000791b */ /* 0x003fe20003800000 */
.L_x_10725:
[----:B------:R-:W-:Y:S01]  /*1b190*/  MOV R38, R14 ;  /* 0x0000000e00267202 */ /* 0x000fe20000000f00 */
[----:B------:R-:W-:Y:S06]  /*1b1a0*/  BRA `(.L_x_10726) ;  /* 0xfffffee400e47947 */ /* 0x000fec000383ffff */
.L_x_10524:
[----:B0-----:R0:W1:Y:S02]  /*1b1b0*/  SYNCS.PHASECHK.TRANS64.TRYWAIT P0, [R2+URZ+0x2d800], R3 ;  /* 0x02d80003020075a7 */ /* 0x001064000800017f */
[----:B-1----:R-:W-:Y:S05]  /*1b1c0*/  @!P0 NANOSLEEP.SYNCS 0x989680 ;  /* 0x009896800000895d */ /* 0x002fea0003900000 */
[----:B------:R-:W1:Y:S02]  /*1b1d0*/  @!P0 SYNCS.PHASECHK.TRANS64 P0, [R2+URZ+0x2d800], R3 ;  /* 0x02d80003020085a7 */ /* 0x000e64000800007f */
[----:B-1----:R-:W-:Y:S05]  /*1b1e0*/  @!P0 BRA `(.L_x_10524) ;  /* 0xfffffffc00f08947 */ /* 0x002fea000383ffff */
[----:B------:R-:W-:Y:S05]  /*1b1f0*/  BRA `(.L_x_10727) ;  /* 0xfffffeec00847947 */ /* 0x000fea000383ffff */
.L_x_10532:
[----:B-1----:R1:W3:Y:S02]  /*1b200*/  SYNCS.PHASECHK.TRANS64.TRYWAIT P1, [R8+URZ+0x2d830], R3 ;  /* 0x02d83003080075a7 */ /* 0x0022e4000802017f */
[----:B---3--:R-:W-:Y:S05]  /*1b210*/  @!P1 NANOSLEEP.SYNCS 0x989680 ;  /* 0x009896800000995d */ /* 0x008fea0003900000 */
[----:B------:R-:W3:Y:S02]  /*1b220*/  @!P1 SYNCS.PHASECHK.TRANS64 P1, [R8+URZ+0x2d830], R3 ;  /* 0x02d83003080095a7 */ /* 0x000ee4000802007f */
[----:B---3--:R-:W-:Y:S05]  /*1b230*/  @!P1 BRA `(.L_x_10532) ;  /* 0xfffffffc00f09947 */ /* 0x008fea000383ffff */
[----:B------:R-:W-:Y:S05]  /*1b240*/  BRA `(.L_x_10531) ;  /* 0xffffff0000ec7947 */ /* 0x000fea000383ffff */
.L_x_10539:
[----:B-1----:R1:W2:Y:S02]  /*1b250*/  SYNCS.PHASECHK.TRANS64.TRYWAIT P2, [R3+URZ+0x2d830], R0 ;  /* 0x02d83000030075a7 */ /* 0x0022a4000804017f */
[----:B--2---:R-:W-:Y:S05]  /*1b260*/  @!P2 NANOSLEEP.SYNCS 0x989680 ;  /* 0x009896800000a95d */ /* 0x004fea0003900000 */
[----:B------:R-:W2:Y:S02]  /*1b270*/  @!P2 SYNCS.PHASECHK.TRANS64 P2, [R3+URZ+0x2d830], R0 ;  /* 0x02d830000300a5a7 */ /* 0x000ea4000804007f */
[----:B--2---:R-:W-:Y:S05]  /*1b280*/  @!P2 BRA `(.L_x_10539) ;  /* 0xfffffffc00f0a947 */ /* 0x004fea000383ffff */
[----:B------:R-:W-:Y:S05]  /*1b290*/  BRA `(.L_x_10538) ;  /* 0xffffff2800207947 */ /* 0x000fea000383ffff */
.L_x_10543:
[----:B-1----:R1:W2:Y:S02]  /*1b2a0*/  SYNCS.PHASECHK.TRANS64.TRYWAIT P1, [R3+URZ+0x2d850], R0 ;  /* 0x02d85000030075a7 */ /* 0x0022a4000802017f */
[----:B--2---:R-:W-:Y:S05]  /*1b2b0*/  @!P1 NANOSLEEP.SYNCS 0x989680 ;  /* 0x009896800000995d */ /* 0x004fea0003900000 */
[----:B------:R-:W2:Y:S02]  /*1b2c0*/  @!P1 SYNCS.PHASECHK.TRANS64 P1, [R3+URZ+0x2d850], R0 ;  /* 0x02d85000030095a7 */ /* 0x000ea4000802007f */
[----:B--2---:R-:W-:Y:S05]  /*1b2d0*/  @!P1 BRA `(.L_x_10543) ;  /* 0xfffffffc00f09947 */ /* 0x004fea000383ffff */
[----:B------:R-:W-:Y:S05]  /*1b2e0*/  BRA `(.L_x_10540) ;  /* 0xffffff2c00407947 */ /* 0x000fea000383ffff */
.L_x_10550:
[----:B-1----:R1:W2:Y:S02]  /*1b2f0*/  SYNCS.PHASECHK.TRANS64.TRYWAIT P1, [R12+URZ+0x2d850], R7 ;  /* 0x02d850070c0075a7 */ /* 0x0022a4000802017f */
[----:B--2---:R-:W-:Y:S05]  /*1b300*/  @!P1 NANOSLEEP.SYNCS 0x989680 ;  /* 0x009896800000995d */ /* 0x004fea0003900000 */
[----:B------:R-:W2:Y:S02]  /*1b310*/  @!P1 SYNCS.PHASECHK.TRANS64 P1, [R12+URZ+0x2d850], R7 ;  /* 0x02d850070c0095a7 */ /* 0x000ea4000802007f */
[----:B--2---:R-:W-:Y:S05]  /*1b320*/  @!P1 BRA `(.L_x_10550) ;  /* 0xfffffffc00f09947 */ /* 0x004fea000383ffff */
[----:B------:R-:W-:Y:S05]  /*1b330*/  BRA `(.L_x_10549) ;  /* 0xffffff4c001c7947 */ /* 0x000fea000383ffff */
.L_x_10556:
[----:B------:R-:W-:Y:S02]  /*1b340*/  IMAD.MOV.U32 R13, RZ, RZ, R20 ;  /* 0x000000ffff0d7224 */ /* 0x000fe400078e0014 */
[----:B------:R-:W-:Y:S02]  /*1b350*/  IMAD.MOV.U32 R12, RZ, RZ, RZ ;  /* 0x000000ffff0c7224 */ /* 0x000fe400078e00ff */
[----:B------:R-:W-:Y:S02]  /*1b360*/  IMAD.MOV.U32 R11, RZ, RZ, 0x1c1f ;  /* 0x00001c1fff0b7424 */ /* 0x000fe400078e00ff */
[----:B------:R-:W-:-:S07]  /*1b370*/  IMAD.MOV.U32 R15, RZ, RZ, -0x1 ;  /* 0xffffffffff0f7424 */ /* 0x000fce00078e00ff */
[----:B-----5:R-:W-:Y:S05]  /*1b380*/  WARPSYNC.COLLECTIVE R15, `(.L_x_10728) ;  /* 0x000000000f087348 */ /* 0x020fea0003c00000 */
[----:B------:R0:W1:Y:S02]  /*1b390*/  SHFL.IDX P6, R14, R13, R12, R11 ;  /* 0x0000000c0d0e7389 */ /* 0x00006400000c000b */
[----:B01---5:R-:W-:Y:S01]  /*1b3a0*/  ENDCOLLECTIVE ;  /* 0x000000000000791b */ /* 0x023fe20003800000 */
.L_x_10728:
[----:B------:R-:W-:Y:S01]  /*1b3b0*/  MOV R13, R0 ;  /* 0x00000000000d7202 */ /* 0x000fe20000000f00 */
[----:B------:R-:W-:-:S07]  /*1b3c0*/  IMAD.MOV.U32 R3, RZ, RZ, R14 ;  /* 0x000000ffff037224 */ /* 0x000fce00078e000e */
[----:B------:R-:W-:Y:S05]  /*1b3d0*/  WARPSYNC.COLLECTIVE R15, `(.L_x_10729) ;  /* 0x000000000f087348 */ /* 0x000fea0003c00000 */
[----:B------:R0:W1:Y:S02]  /*1b3e0*/  SHFL.IDX P6, R14, R13, R12, R11 ;  /* 0x0000000c0d0e7389 */ /* 0x00006400000c000b */
[----:B01----:R-:W-:Y:S01]  /*1b3f0*/  ENDCOLLECTIVE ;  /* 0x000000000000791b */ /* 0x003fe20003800000 */
.L_x_10729:
[----:B------:R-:W-:Y:S05]  /*1b400*/  BRA `(.L_x_10730) ;  /* 0xffffff6400ec7947 */ /* 0x000fea000383ffff */
.L_x_10559:
[----:B------:R-:W-:Y:S01]  /*1b410*/  BSSY B1, `(.L_x_10731) ;  /* 0x0000008000017945 */ /* 0x000fe20003800000 */
[----:B---3--:R-:W-:Y:S02]  /*1b420*/  IMAD.MOV.U32 R13, RZ, RZ, R20 ;  /* 0x000000ffff0d7224 */ /* 0x008fe400078e0014 */
[----:B------:R-:W-:Y:S02]  /*1b430*/  IMAD.MOV.U32 R12, RZ, RZ, 0x1 ;  /* 0x00000001ff0c7424 */ /* 0x000fe400078e00ff */
[----:B------:R-:W-:Y:S02]  /*1b440*/  IMAD.MOV.U32 R11, RZ, RZ, 0x1c1f ;  /* 0x00001c1fff0b7424 */ /* 0x000fe400078e00ff */
[----:B------:R-:W-:-:S07]  /*1b450*/  IMAD.MOV.U32 R15, RZ, RZ, -0x1 ;  /* 0xffffffffff0f7424 */ /* 0x000fce00078e00ff */
[----:B012--5:R-:W-:Y:S05]  /*1b460*/  WARPSYNC.COLLECTIVE R15, `(.L_x_10732) ;  /* 0x000000000f087348 */ /* 0x027fea0003c00000 */
[----:B--2---:R2:W3:Y:S02]  /*1b470*/  SHFL.IDX P6, R14, R13, R12, R11 ;  /* 0x0000000c0d0e7389 */ /* 0x0044e400000c000b */
[----:B0123-5:R-:W-:Y:S01]  /*1b480*/  ENDCOLLECTIVE ;  /* 0x000000000000791b */ /* 0x02ffe20003800000 */
.L_x_10732:
[----:B------:R-:W-:Y:S05]  /*1b490*/  BSYNC B1 ;  /* 0x0000000000017941 */ /* 0x000fea0003800000 */
.L_x_10731:
        /* <DEDUP_REMOVED lines=8> */
.L_x_10733:
[----:B------:R-:W-:Y:S05]  /*1b520*/  BRA `(.L_x_10734) ;  /* 0xffffff6400fc7947 */ /* 0x000fea000383ffff */
.L_x_10561:
[----:B------:R-:W-:Y:S01]  /*1b530*/  IMAD.MOV.U32 R13, RZ, RZ, R26 ;  /* 0x000000ffff0d7224 */ /* 0x000fe200078e001a */
[----:B------:R-:W-:Y:S01]  /*1b540*/  MOV R11, 0x1c1f ;  /* 0x00001c1f000b7802 */ /* 0x000fe20000000f00 */
[----:B------:R-:W-:Y:S02]  /*1b550*/  IMAD.MOV.U32 R12, RZ, RZ, RZ ;  /* 0x000000ffff0c7224 */ /* 0x000fe400078e00ff */
[----:B------:R-:W-:-:S07]  /*1b560*/  IMAD.MOV.U32 R15, RZ, RZ, -0x1 ;  /* 0xffffffffff0f7424 */ /* 0x000fce00078e00ff */
[----:B------:R-:W-:Y:S05]  /*1b570*/  WARPSYNC.COLLECTIVE R15, `(.L_x_10735) ;  /* 0x000000000f087348 */ /* 0x000fea0003c00000 */
[----:B------:R0:W1:Y:S02]  /*1b580*/  SHFL.IDX P6, R14, R13, R12, R11 ;  /* 0x0000000c0d0e7389 */ /* 0x00006400000c000b */
[----:B01----:R-:W-:Y:S01]  /*1b590*/  ENDCOLLECTIVE ;  /* 0x000000000000791b */ /* 0x003fe20003800000 */
.L_x_10735:
[----:B------:R-:W-:Y:S02]  /*1b5a0*/  IMAD.MOV.U32 R13, RZ, RZ, R0 ;  /* 0x000000ffff0d7224 */ /* 0x000fe400078e0000 */
[----:B------:R-:W-:-:S07]  /*1b5b0*/  IMAD.MOV.U32 R3, RZ, RZ, R14 ;  /* 0x000000ffff037224 */ /* 0x000fce00078e000e */
[----:B------:R-:W-:Y:S05]  /*1b5c0*/  WARPSYNC.COLLECTIVE R15, `(.L_x_10736) ;  /* 0x000000000f087348 */ /* 0x000fea0003c00000 */
[----:B------:R0:W1:Y:S02]  /*1b5d0*/  SHFL.IDX P6, R14, R13, R12, R11 ;  /* 0x0000000c0d0e7389 */ /* 0x00006400000c000b */
[----:B01----:R-:W-:Y:S01]  /*1b5e0*/  ENDCOLLECTIVE ;  /* 0x000000000000791b */ /* 0x003fe20003800000 */
.L_x_10736:
[----:B------:R-:W-:Y:S05]  /*1b5f0*/  BRA `(.L_x_10737) ;  /* 0xffffff6800c87947 */ /* 0x000fea000383ffff */
.L_x_10564:
[----:B------:R-:W-:Y:S01]  /*1b600*/  BSSY B1, `(.L_x_10738) ;  /* 0x0000008000017945 */ /* 0x000fe20003800000 */
[----:B---3--:R-:W-:Y:S01]  /*1b610*/  IMAD.MOV.U32 R13, RZ, RZ, R26 ;  /* 0x000000ffff0d7224 */ /* 0x008fe200078e001a */
[----:B------:R-:W-:Y:S01]  /*1b620*/  MOV R11, 0x1c1f ;  /* 0x00001c1f000b7802 */ /* 0x000fe20000000f00 */
[----:B------:R-:W-:Y:S02]  /*1b630*/  IMAD.MOV.U32 R12, RZ, RZ, 0x1 ;  /* 0x00000001ff0c7424 */ /* 0x000fe400078e00ff */
[----:B------:R-:W-:-:S07]  /*1b640*/  IMAD.MOV.U32 R15, RZ, RZ, -0x1 ;  /* 0xffffffffff0f7424 */ /* 0x000fce00078e00ff */
[----:B012---:R-:W-:Y:S05]  /*1b650*/  WARPSYNC.COLLECTIVE R15, `(.L_x_10739) ;  /* 0x000000000f087348 */ /* 0x007fea0003c00000 */
[----:B--2---:R2:W3:Y:S02]  /*1b660*/  SHFL.IDX P6, R14, R13, R12, R11 ;  /* 0x0000000c0d0e7389 */ /* 0x0044e400000c000b */
[----:B0123--:R-:W-:Y:S01]  /*1b670*/  ENDCOLLECTIVE ;  /* 0x000000000000791b */ /* 0x00ffe20003800000 */
.L_x_10739:
[----:B------:R-:W-:Y:S05]  /*1b680*/  BSYNC B1 ;  /* 0x0000000000017941 */ /* 0x000fea0003800000 */
.L_x_10738:
        /* <DEDUP_REMOVED lines=8> */
.L_x_10740:
[----:B------:R-:W-:Y:S05]  /*1b710*/  BRA `(.L_x_10741) ;  /* 0xffffff6c00c47947 */ /* 0x000fea000383ffff */
.L_x_10568:
[----:B------:R-:W-:Y:S02]  /*1b720*/  IMAD.MOV.U32 R13, RZ, RZ, R4 ;  /* 0x000000ffff0d7224 */ /* 0x000fe400078e0004 */
[----:B------:R-:W-:Y:S02]  /*1b730*/  IMAD.MOV.U32 R12, RZ, RZ, RZ ;  /* 0x000000ffff0c7224 */ /* 0x000fe400078e00ff */
[----:B------:R-:W-:Y:S02]  /*1b740*/  IMAD.MOV.U32 R11, RZ, RZ, 0x1c1f ;  /* 0x00001c1fff0b7424 */ /* 0x000fe400078e00ff */
[----:B------:R-:W-:-:S07]  /*1b750*/  IMAD.MOV.U32 R15, RZ, RZ, -0x1 ;  /* 0xffffffffff0f7424 */ /* 0x000fce00078e00ff */
[----:B-1----:R-:W-:Y:S05]  /*1b760*/  WARPSYNC.COLLECTIVE R15, `(.L_x_10742) ;  /* 0x000000000f087348 */ /* 0x002fea0003c00000 */
[----:B------:R0:W2:Y:S02]  /*1b770*/  SHFL.IDX P6, R14, R13, R12, R11 ;  /* 0x0000000c0d0e7389 */ /* 0x0000a400000c000b */
[----:B012---:R-:W-:Y:S01]  /*1b780*/  ENDCOLLECTIVE ;  /* 0x000000000000791b */ /* 0x007fe20003800000 */
.L_x_10742:
[----:B------:R-:W-:Y:S01]  /*1b790*/  MOV R13, R0 ;  /* 0x00000000000d7202 */ /* 0x000fe20000000f00 */
[----:B------:R-:W-:-:S07]  /*1b7a0*/  IMAD.MOV.U32 R3, RZ, RZ, R14 ;  /* 0x000000ffff037224 */ /* 0x000fce00078e000e */
[----:B------:R-:W-:Y:S05]  /*1b7b0*/  WARPSYNC.COLLECTIVE R15, `(.L_x_10743) ;  /* 0x000000000f087348 */ /* 0x000fea0003c00000 */
[----:B------:R0:W1:Y:S02]  /*1b7c0*/  SHFL.IDX P6, R14, R13, R12, R11 ;  /* 0x0000000c0d0e7389 */ /* 0x00006400000c000b */
[----:B01----:R-:W-:Y:S01]  /*1b7d0*/  ENDCOLLECTIVE ;  /* 0x000000000000791b */ /* 0x003fe20003800000 */
.L_x_10743:
[----:B------:R-:W-:Y:S05]  /*1b7e0*/  BRA `(.L_x_10744) ;  /* 0xffffff7c00007947 */ /* 0x000fea000383ffff */
.L_x_10571:
        /* <DEDUP_REMOVED lines=8> */
.L_x_10746:
[----:B------:R-:W-:Y:S05]  /*1b870*/  BSYNC B1 ;  /* 0x0000000000017941 */ /* 0x000fea0003800000 */
.L_x_10745:
        /* <DEDUP_REMOVED lines=8> */
.L_x_10747:
[----:B------:R-:W-:Y:S05]  /*1b900*/  BRA `(.L_x_10748) ;  /* 0xffffff7c00147947 */ /* 0x000fea000383ffff */
.L_x_10588:
        /* <DEDUP_REMOVED lines=8> */
[----:B-1----:R-:W-:Y:S05]  /*1b990*/  WARPSYNC.COLLECTIVE R15, `(.L_x_10750) ;  /* 0x000000000f087348 */ /* 0x002fea0003c00000 */
[----:B------:R0:W2:Y:S02]  /*1b9a0*/  SHFL.IDX P6, R14, R13, R12, R11 ;  /* 0x0000000c0d0e7389 */ /* 0x0000a400000c000b */
[----:B012---:R-:W-:Y:S01]  /*1b9b0*/  ENDCOLLECTIVE ;  /* 0x000000000000791b */ /* 0x007fe20003800000 */
.L_x_10750:
[----:B------:R-:W-:Y:S05]  /*1b9c0*/  BSYNC B1 ;  /* 0x0000000000017941 */ /* 0x000fea0003800000 */
.L_x_10749:
[----:B------:R-:W-:Y:S05]  /*1b9d0*/  BRA `(.L_x_10751) ;  /* 0xffffff9000fc7947 */ /* 0x000fea000383ffff */
.L_x_10590:
[----:B------:R-:W-:Y:S01]  /*1b9e0*/  BSSY B1, `(.L_x_10752) ;  /* 0x0000006000017945 */ /* 0x000fe20003800000 */
[----:B------:R-:W-:-:S07]  /*1b9f0*/  IMAD.MOV.U32 R15, RZ, RZ, -0x1 ;  /* 0xffffffffff0f7424 */ /* 0x000fce00078e00ff */
[----:B01----:R-:W-:Y:S05]  /*1ba00*/  WARPSYNC.COLLECTIVE R15, `(.L_x_10753) ;  /* 0x000000000f0c7348 */ /* 0x003fea0003c00000 */
[----:B------:R-:W-:Y:S02]  /*1ba10*/  ELECT P6, UR62, PT ;  /* 0x00000000003e782f */ /* 0x000fe400038c0000 */
[----:B------:R-:W-:Y:S01]  /*1ba20*/  MOV R14, UR62 ;  /* 0x0000003e000e7c02 */ /* 0x000fe20008000f00 */
[----:B01----:R-:W-:Y:S10]  /*1ba30*/  ENDCOLLECTIVE ;  /* 0x000000000000791b */ /* 0x003ff40003800000 */
.L_x_10753:
[----:B------:R-:W-:Y:S05]  /*1ba40*/  BSYNC B1 ;  /* 0x0000000000017941 */ /* 0x000fea0003800000 */
.L_x_10752:
[----:B------:R-:W-:Y:S05]  /*1ba50*/  BRA `(.L_x_10589) ;  /* 0xffffff9000f47947 */ /* 0x000fea000383ffff */
.L_x_10592:
[----:B0-----:R0:W2:Y:S02]  /*1ba60*/  SYNCS.PHASECHK.TRANS64.TRYWAIT P0, [R16+URZ+0x2d820], R6 ;  /* 0x02d82006100075a7 */ /* 0x0010a4000800017f */
[----:B--2---:R-:W-:Y:S05]  /*1ba70*/  @!P0 NANOSLEEP.SYNCS 0x989680 ;  /* 0x009896800000895d */ /* 0x004fea0003900000 */
[----:B------:R-:W2:Y:S02]  /*1ba80*/  @!P0 SYNCS.PHASECHK.TRANS64 P0, [R16+URZ+0x2d820], R6 ;  /* 0x02d82006100085a7 */ /* 0x000ea4000800007f */
[----:B--2---:R-:W-:Y:S05]  /*1ba90*/  @!P0 BRA `(.L_x_10592) ;  /* 0xfffffffc00f08947 */ /* 0x004fea000383ffff */
[----:B------:R-:W-:Y:S05]  /*1baa0*/  BRA `(.L_x_10754) ;  /* 0xffffff9400047947 */ /* 0x000fea000383ffff */
.L_x_10596:
[----:B-1----:R1:W2:Y:S02]  /*1bab0*/  SYNCS.PHASECHK.TRANS64.TRYWAIT P0, [R9+URZ+0x2d8a0], R11 ;  /* 0x02d8a00b090075a7 */ /* 0x0022a4000800017f */
[----:B--2---:R-:W-:Y:S05]  /*1bac0*/  @!P0 NANOSLEEP.SYNCS 0x989680 ;  /* 0x009896800000895d */ /* 0x004fea0003900000 */
[----:B------:R-:W2:Y:S02]  /*1bad0*/  @!P0 SYNCS.PHASECHK.TRANS64 P0, [R9+URZ+0x2d8a0], R11 ;  /* 0x02d8a00b090085a7 */ /* 0x000ea4000800007f */
[----:B--2---:R-:W-:Y:S05]  /*1bae0*/  @!P0 BRA `(.L_x_10596) ;  /* 0xfffffffc00f08947 */ /* 0x004fea000383ffff */
[----:B------:R-:W-:Y:S05]  /*1baf0*/  BRA `(.L_x_10755) ;  /* 0xffffff9400207947 */ /* 0x000fea000383ffff */
.L_x_10603:
[----:B0-----:R0:W2:Y:S02]  /*1bb00*/  SYNCS.PHASECHK.TRANS64.TRYWAIT P0, [R9+URZ+0x2d8c0], R11 ;  /* 0x02d8c00b090075a7 */ /* 0x0010a4000800017f */
[----:B--2---:R-:W-:Y:S05]  /*1bb10*/  @!P0 NANOSLEEP.SYNCS 0x989680 ;  /* 0x009896800000895d */ /* 0x004fea0003900000 */
[----:B------:R-:W2:Y:S02]  /*1bb20*/  @!P0 SYNCS.PHASECHK.TRANS64 P0, [R9+URZ+0x2d8c0], R11 ;  /* 0x02d8c00b090085a7 */ /* 0x000ea4000800007f */
[----:B--2---:R-:W-:Y:S05]  /*1bb30*/  @!P0 BRA `(.L_x_10603) ;  /* 0xfffffffc00f08947 */ /* 0x004fea000383ffff */
[----:B------:R-:W-:Y:S05]  /*1bb40*/  BRA `(.L_x_10756) ;  /* 0xffffff98001c7947 */ /* 0x000fea000383ffff */
.L_x_10612:
[----:B0-----:R0:W1:Y:S02]  /*1bb50*/  SYNCS.PHASECHK.TRANS64.TRYWAIT P2, [R9+URZ+0x2d8a0], R8 ;  /* 0x02d8a008090075a7 */ /* 0x001064000804017f */
[----:B-1----:R-:W-:Y:S05]  /*1bb60*/  @!P2 NANOSLEEP.SYNCS 0x989680 ;  /* 0x009896800000a95d */ /* 0x002fea0003900000 */
[----:B------:R-:W1:Y:S02]  /*1bb70*/  @!P2 SYNCS.PHASECHK.TRANS64 P2, [R9+URZ+0x2d8a0], R8 ;  /* 0x02d8a0080900a5a7 */ /* 0x000e64000804007f */
[----:B-1----:R-:W-:Y:S05]  /*1bb80*/  @!P2 BRA `(.L_x_10612) ;  /* 0xfffffffc00f0a947 */ /* 0x002fea000383ffff */
[----:B------:R-:W-:Y:S05]  /*1bb90*/  BRA `(.L_x_10757) ;  /* 0xffffff9c005c7947 */ /* 0x000fea000383ffff */
.L_x_10619:
[----:B-1----:R1:W2:Y:S02]  /*1bba0*/  SYNCS.PHASECHK.TRANS64.TRYWAIT P2, [R9+URZ+0x2d8c0], R8 ;  /* 0x02d8c008090075a7 */ /* 0x0022a4000804017f */
[----:B--2---:R-:W-:Y:S05]  /*1bbb0*/  @!P2 NANOSLEEP.SYNCS 0x989680 ;  /* 0x009896800000a95d */ /* 0x004fea0003900000 */
[----:B------:R-:W2:Y:S02]  /*1bbc0*/  @!P2 SYNCS.PHASECHK.TRANS64 P2, [R9+URZ+0x2d8c0], R8 ;  /* 0x02d8c0080900a5a7 */ /* 0x000ea4000804007f */
[----:B--2---:R-:W-:Y:S05]  /*1bbd0*/  @!P2 BRA `(.L_x_10619) ;  /* 0xfffffffc00f0a947 */ /* 0x004fea000383ffff */
[----:B------:R-:W-:Y:S05]  /*1bbe0*/  BRA `(.L_x_10758) ;  /* 0xffffffa000547947 */ /* 0x000fea000383ffff */
.L_x_10636:
[----:B------:R-:W0:Y:S01]  /*1bbf0*/  S2R R20, SR_TID.X ;  /* 0x0000000000147919 */ /* 0x000e220000002100 */
[----:B------:R-:W-:Y:S01]  /*1bc00*/  BSSY B0, `(.L_x_10759) ;  /* 0x000000a000007945 */ /* 0x000fe20003800000 */
[----:B------:R-:W-:Y:S01]  /*1bc10*/  IMAD.MOV.U32 R12, RZ, RZ, RZ ;  /* 0x000000ffff0c7224 */ /* 0x000fe200078e00ff */
[----:B------:R-:W-:Y:S02]  /*1bc20*/  MOV R15, 0xffffffff ;  /* 0xffffffff000f7802 */ /* 0x000fe40000000f00 */
[----:B0-----:R-:W-:-:S04]  /*1bc30*/  SHF.R.U32.HI R11, RZ, 0x5, R20 ;  /* 0x00000005ff0b7819 */ /* 0x001fc80000011614 */
[----:B------:R-:W-:-:S05]  /*1bc40*/  LOP3.LUT R11, R11, 0x3, RZ, 0xc0, !PT ;  /* 0x000000030b0b7812 */ /* 0x000fca00078ec0ff */
[----:B------:R-:W-:Y:S02]  /*1bc50*/  IMAD.MOV.U32 R13, RZ, RZ, R11 ;  /* 0x000000ffff0d7224 */ /* 0x000fe400078e000b */
[----:B------:R-:W-:-:S07]  /*1bc60*/  IMAD.MOV.U32 R11, RZ, RZ, 0x1f ;  /* 0x0000001fff0b7424 */ /* 0x000fce00078e00ff */
[----:B-----5:R-:W-:Y:S05]  /*1bc70*/  WARPSYNC.COLLECTIVE R15, `(.L_x_10760) ;  /* 0x000000000f087348 */ /* 0x020fea0003c00000 */
[----:B------:R0:W1:Y:S02]  /*1bc80*/  SHFL.IDX P6, R14, R13, R12, R11 ;  /* 0x0000000c0d0e7389 */ /* 0x00006400000c000b */
[----:B01---5:R-:W-:Y:S01]  /*1bc90*/  ENDCOLLECTIVE ;  /* 0x000000000000791b */ /* 0x023fe20003800000 */
.L_x_10760:
[----:B------:R-:W-:Y:S05]  /*1bca0*/  BSYNC B0 ;  /* 0x0000000000007941 */ /* 0x000fea0003800000 */
.L_x_10759:
[----:B------:R-:W-:Y:S05]  /*1bcb0*/  BRA `(.L_x_10761) ;  /* 0xffffffb000147947 */ /* 0x000fea000383ffff */
.L_x_10639:
[----:B0-----:R0:W1:Y:S02]  /*1bcc0*/  SYNCS.PHASECHK.TRANS64.TRYWAIT P0, [R0+URZ+0x2d840], R5 ;  /* 0x02d84005000075a7 */ /* 0x001064000800017f */
[----:B-1----:R-:W-:Y:S05]  /*1bcd0*/  @!P0 NANOSLEEP.SYNCS 0x989680 ;  /* 0x009896800000895d */ /* 0x002fea0003900000 */
[----:B------:R-:W1:Y:S02]  /*1bce0*/  @!P0 SYNCS.PHASECHK.TRANS64 P0, [R0+URZ+0x2d840], R5 ;  /* 0x02d84005000085a7 */ /* 0x000e64000800007f */
[----:B-1----:R-:W-:Y:S05]  /*1bcf0*/  @!P0 BRA `(.L_x_10639) ;  /* 0xfffffffc00f08947 */ /* 0x002fea000383ffff */
[----:B------:R-:W-:Y:S05]  /*1bd00*/  BRA `(.L_x_10762) ;  /* 0xffffffb000687947 */ /* 0x000fea000383ffff */
.L_x_10640:
        /* <DEDUP_REMOVED lines=8> */
.L_x_10764:
[----:B------:R-:W-:Y:S05]  /*1bd90*/  BSYNC B0 ;  /* 0x0000000000007941 */ /* 0x000fea0003800000 */
.L_x_10763:
        /* <DEDUP_REMOVED lines=8> */
.L_x_10765:
[----:B------:R-:W-:Y:S02]  /*1be20*/  IMAD.MOV.U32 R13, RZ, RZ, R7 ;  /* 0x000000ffff0d7224 */ /* 0x000fe400078e0007 */
[----:B------:R-:W-:Y:S02]  /*1be30*/  IMAD.MOV.U32 R12, RZ, RZ, 0x1 ;  /* 0x00000001ff0c7424 */ /* 0x000fe400078e00ff */
[----:B------:R-:W-:-:S07]  /*1be40*/  IMAD.MOV.U32 R4, RZ, RZ, R14 ;  /* 0x000000ffff047224 */ /* 0x000fce00078e000e */
[----:B------:R-:W-:Y:S05]  /*1be50*/  WARPSYNC.COLLECTIVE R15, `(.L_x_10766) ;  /* 0x000000000f087348 */ /* 0x000fea0003c00000 */
[----:B------:R0:W1:Y:S02]  /*1be60*/  SHFL.IDX P6, R14, R13, R12, R11 ;  /* 0x0000000c0d0e7389 */ /* 0x00006400000c000b */
[----:B01----:R-:W-:Y:S01]  /*1be70*/  ENDCOLLECTIVE ;  /* 0x000000000000791b */ /* 0x003fe20003800000 */
.L_x_10766:
[----:B------:R-:W-:-:S05]  /*1be80*/  @P0 LEA R5, P1, R9, R4, 0x1 ;  /* 0x0000000409050211 */ /* 0x000fca00078208ff */
[----:B------:R-:W-:Y:S01]  /*1be90*/  @P0 IMAD.X R4, RZ, RZ, R6, P1 ;  /* 0x000000ffff040224 */ /* 0x000fe200008e0606 */
[----:B------:R-:W-:Y:S02]  /*1bea0*/  @P0 LEA R6, R8, R16, 0x1 ;  /* 0x0000001008060211 */ /* 0x000fe400078e08ff */
[----:B------:R-:W-:Y:S02]  /*1beb0*/  ISETP.GE.AND P1, PT, R3, 0x21, PT ;  /* 0x000000210300780c */ /* 0x000fe40003f26270 */
        /* <DEDUP_REMOVED lines=14> */
.L_x_10767:
[----:B------:R-:W-:Y:S02]  /*1bfa0*/  IMAD.MOV.U32 R13, RZ, RZ, R7 ;  /* 0x000000ffff0d7224 */ /* 0x000fe400078e0007 */
[----:B------:R-:W-:Y:S01]  /*1bfb0*/  IMAD.MOV.U32 R12, RZ, RZ, 0x2 ;  /* 0x00000002ff0c7424 */ /* 0x000fe200078e00ff */
[----:B------:R-:W-:-:S07]  /*1bfc0*/  MOV R4, R14 ;  /* 0x0000000e00047202 */ /* 0x000fce0000000f00 */
[----:B------:R-:W-:Y:S05]  /*1bfd0*/  WARPSYNC.COLLECTIVE R15, `(.L_x_10768) ;  /* 0x000000000f087348 */ /* 0x000fea0003c00000 */
[----:B------:R0:W1:Y:S02]  /*1bfe0*/  SHFL.IDX P6, R14, R13, R12, R11 ;  /* 0x0000000c0d0e7389 */ /* 0x00006400000c000b */
[----:B01----:R-:W-:Y:S01]  /*1bff0*/  ENDCOLLECTIVE ;  /* 0x000000000000791b */ /* 0x003fe20003800000 */
.L_x_10768:
[----:B------:R-:W-:-:S05]  /*1c000*/  @P1 LEA R5, P0, R9, R4, 0x1 ;  /* 0x0000000409051211 */ /* 0x000fca00078008ff */
[----:B------:R-:W-:Y:S02]  /*1c010*/  @P1 IMAD.X R4, RZ, RZ, R6, P0 ;  /* 0x000000ffff041224 */ /* 0x000fe400000e0606 */
[----:B------:R-:W-:-:S03]  /*1c020*/  @P1 IMAD R6, R8, 0x2, R16 ;  /* 0x0000000208061824 */ /* 0x000fc600078e0210 */
        /* <DEDUP_REMOVED lines=15> */
.L_x_10769:
[----:B------:R-:W-:Y:S01]  /*1c120*/  MOV R13, R7 ;  /* 0x00000007000d7202 */ /* 0x000fe20000000f00 */
[----:B------:R-:W-:Y:S02]  /*1c130*/  IMAD.MOV.U32 R12, RZ, RZ, 0x3 ;  /* 0x00000003ff0c7424 */ /* 0x000fe400078e00ff */
[----:B------:R-:W-:-:S07]  /*1c140*/  IMAD.MOV.U32 R4, RZ, RZ, R14 ;  /* 0x000000ffff047224 */ /* 0x000fce00078e000e */
[----:B------:R-:W-:Y:S05]  /*1c150*/  WARPSYNC.COLLECTIVE R15, `(.L_x_10770) ;  /* 0x000000000f087348 */ /* 0x000fea0003c00000 */
[----:B------:R0:W1:Y:S02]  /*1c160*/  SHFL.IDX P6, R14, R13, R12, R11 ;  /* 0x0000000c0d0e7389 */ /* 0x00006400000c000b */
[----:B01----:R-:W-:Y:S01]  /*1c170*/  ENDCOLLECTIVE ;  /* 0x000000000000791b */ /* 0x003fe20003800000 */
.L_x_10770:
[----:B------:R-:W-:-:S05]  /*1c180*/  @P1 LEA R5, P0, R9, R4, 0x1 ;  /* 0x0000000409051211 */ /* 0x000fca00078008ff */
[----:B------:R-:W-:Y:S02]  /*1c190*/  @P1 IMAD.X R4, RZ, RZ, R6, P0 ;  /* 0x000000ffff041224 */ /* 0x000fe400000e0606 */
[----:B------:R-:W-:-:S03]  /*1c1a0*/  @P1 IMAD R6, R8, 0x2, R16 ;  /* 0x0000000208061824 */ /* 0x000fc600078e0210 */
        /* <DEDUP_REMOVED lines=8> */
.L_x_10771:
        /* <DEDUP_REMOVED lines=8> */
.L_x_10645:
        /* <DEDUP_REMOVED lines=9> */
.L_x_10773:
[C---:B------:R-:W-:Y:S01]  /*1c340*/  VIADD R9, R25.reuse, 0x20 ;  /* 0x0000002019097836 */ /* 0x040fe20000000000 */
[----:B------:R-:W-:Y:S02]  /*1c350*/  ISETP.GE.AND P3, PT, R25, R0, PT ;  /* 0x000000001900720c */ /* 0x000fe40003f66270 */
[----:B------:R-:W-:Y:S01]  /*1c360*/  MOV R13, R5 ;  /* 0x00000005000d7202 */ /* 0x000fe20000000f00 */
[----:B------:R-:W-:-:S10]  /*1c370*/  IMAD.MOV.U32 R2, RZ, RZ, R14 ;  /* 0x000000ffff027224 */ /* 0x000fd400078e000e */
[----:B------:R-:W-:Y:S05]  /*1c380*/  WARPSYNC.COLLECTIVE R15, `(.L_x_10774) ;  /* 0x000000000f087348 */ /* 0x000fea0003c00000 */
[----:B------:R0:W1:Y:S02]  /*1c390*/  SHFL.IDX P6, R14, R13, R12, R11 ;  /* 0x0000000c0d0e7389 */ /* 0x00006400000c000b */
[----:B01----:R-:W-:Y:S01]  /*1c3a0*/  ENDCOLLECTIVE ;  /* 0x000000000000791b */ /* 0x003fe20003800000 */
.L_x_10774:
[----:B------:R-:W-:Y:S01]  /*1c3b0*/  IMAD.MOV.U32 R13, RZ, RZ, R4 ;  /* 0x000000ffff0d7224 */ /* 0x000fe200078e0004 */
[----:B------:R-:W-:Y:S01]  /*1c3c0*/  MOV R12, 0x1 ;  /* 0x00000001000c7802 */ /* 0x000fe20000000f00 */
[----:B------:R-:W-:-:S07]  /*1c3d0*/  IMAD.MOV.U32 R3, RZ, RZ, R14 ;  /* 0x000000ffff037224 */ /* 0x000fce00078e000e */
[----:B------:R-:W-:Y:S05]  /*1c3e0*/  WARPSYNC.COLLECTIVE R15, `(.L_x_10775) ;  /* 0x000000000f087348 */ /* 0x000fea0003c00000 */
[----:B------:R0:W1:Y:S02]  /*1c3f0*/  SHFL.IDX P6, R14, R13, R12, R11 ;  /* 0x0000000c0d0e7389 */ /* 0x00006400000c000b */
[----:B01----:R-:W-:Y:S01]  /*1c400*/  ENDCOLLECTIVE ;  /* 0x000000000000791b */ /* 0x003fe20003800000 */
.L_x_10775:
[----:B------:R-:W-:-:S05]  /*1c410*/  @!P3 LEA R3, P4, R10, R3, 0x1 ;  /* 0x000000030a03b211 */ /* 0x000fca00078808ff */
[----:B------:R-:W-:-:S05]  /*1c420*/  @!P3 IMAD.X R2, RZ, RZ, R2, P4 ;  /* 0x000000ffff02b224 */ /* 0x000fca00020e0602 */
[----:B------:R-:W-:Y:S01]  /*1c430*/  @!P3 LOP3.LUT R3, R3, R2, RZ, 0x3c, !PT ;  /* 0x000000020303b212 */ /* 0x000fe200078e3cff */
[----:B------:R-:W-:-:S03]  /*1c440*/  IMAD.MOV.U32 R13, RZ, RZ, R5 ;  /* 0x000000ffff0d7224 */ /* 0x000fc600078e0005 */
[----:B------:R-:W-:-:S04]  /*1c450*/  @!P3 LOP3.LUT R2, R3, R2, RZ, 0x3c, !PT ;  /* 0x000000020302b212 */ /* 0x000fc800078e3cff */
[----:B------:R-:W-:-:S05]  /*1c460*/  @!P3 LOP3.LUT R3, R3, R2, RZ, 0x3c, !PT ;  /* 0x000000020303b212 */ /* 0x000fca00078e3cff */
[----:B------:R-:W-:Y:S01]  /*1c470*/  @!PT LDS RZ, [RZ] ;  /* 0x00000000fffff984 */ /* 0x000fe20000000800 */
[----:B------:R-:W-:Y:S01]  /*1c480*/  @!PT LDS RZ, [RZ] ;  /* 0x00000000fffff984 */ /* 0x000fe20000000800 */
[----:B------:R-:W-:Y:S01]  /*1c490*/  @!PT LDS RZ, [RZ] ;  /* 0x00000000fffff984 */ /* 0x000fe20000000800 */
        /* <DEDUP_REMOVED lines=8> */
.L_x_10776:
[----:B------:R-:W-:Y:S02]  /*1c520*/  IMAD.MOV.U32 R13, RZ, RZ, R4 ;  /* 0x000000ffff0d7224 */ /* 0x000fe400078e0004 */
[----:B------:R-:W-:Y:S02]  /*1c530*/  IMAD.MOV.U32 R12, RZ, RZ, 0x2 ;  /* 0x00000002ff0c7424 */ /* 0x000fe400078e00ff */
[----:B------:R-:W-:-:S07]  /*1c540*/  IMAD.MOV.U32 R3, RZ, RZ, R14 ;  /* 0x000000ffff037224 */ /* 0x000fce00078e000e */
[----:B------:R-:W-:Y:S05]  /*1c550*/  WARPSYNC.COLLECTIVE R15, `(.L_x_10777) ;  /* 0x000000000f087348 */ /* 0x000fea0003c00000 */
[----:B------:R0:W1:Y:S02]  /*1c560*/  SHFL.IDX P6, R14, R13, R12, R11 ;  /* 0x0000000c0d0e7389 */ /* 0x00006400000c000b */
[----:B01----:R-:W-:Y:S01]  /*1c570*/  ENDCOLLECTIVE ;  /* 0x000000000000791b */ /* 0x003fe20003800000 */
.L_x_10777:
        /* <DEDUP_REMOVED lines=11> */
[----:B------:R0:W-:Y:S02]  /*1c630*/  @!P3 LDGSTS.E.BYPASS.LTC128B.128 [R8+0x12c00], desc[UR42][R2.64+0x80], !P2 ;  /* 0x12c000800208bfae */ /* 0x0001e4000d101d6a */
[----:B0-----:R-:W-:-:S04]  /*1c640*/  IADD3 R2, R25, 0x40, RZ ;  /* 0x0000004019027810 */ /* 0x001fc80007ffe0ff */
[----:B------:R-:W-:Y:S01]  /*1c650*/  ISETP.GE.AND P3, PT, R2, R0, PT ;  /* 0x000000000200720c */ /* 0x000fe20003f66270 */
[----:B------:R-:W-:-:S12]  /*1c660*/  IMAD.MOV.U32 R2, RZ, RZ, R14 ;  /* 0x000000ffff027224 */ /* 0x000fd800078e000e */
[----:B------:R-:W-:Y:S05]  /*1c670*/  WARPSYNC.COLLECTIVE R15, `(.L_x_10778) ;  /* 0x000000000f087348 */ /* 0x000fea0003c00000 */
[----:B------:R0:W1:Y:S02]  /*1c680*/  SHFL.IDX P6, R14, R13, R12, R11 ;  /* 0x0000000c0d0e7389 */ /* 0x00006400000c000b */
[----:B01----:R-:W-:Y:S01]  /*1c690*/  ENDCOLLECTIVE ;  /* 0x000000000000791b */ /* 0x003fe20003800000 */
.L_x_10778:
[----:B------:R-:W-:Y:S02]  /*1c6a0*/  IMAD.MOV.U32 R13, RZ, RZ, R4 ;  /* 0x000000ffff0d7224 */ /* 0x000fe400078e0004 */
[----:B------:R-:W-:Y:S01]  /*1c6b0*/  IMAD.MOV.U32 R12, RZ, RZ, 0x3 ;  /* 0x00000003ff0c7424 */ /* 0x000fe200078e00ff */
[----:B------:R-:W-:-:S07]  /*1c6c0*/  MOV R3, R14 ;  /* 0x0000000e00037202 */ /* 0x000fce0000000f00 */
[----:B------:R-:W-:Y:S05]  /*1c6d0*/  WARPSYNC.COLLECTIVE R15, `(.L_x_10779) ;  /* 0x000000000f087348 */ /* 0x000fea0003c00000 */
[----:B------:R0:W1:Y:S02]  /*1c6e0*/  SHFL.IDX P6, R14, R13, R12, R11 ;  /* 0x0000000c0d0e7389 */ /* 0x00006400000c000b */
[----:B01----:R-:W-:Y:S01]  /*1c6f0*/  ENDCOLLECTIVE ;  /* 0x000000000000791b */ /* 0x003fe20003800000 */
.L_x_10779:
[----:B------:R-:W-:-:S05]  /*1c700*/  @!P3 LEA R3, P4, R10, R3, 0x1 ;  /* 0x000000030a03b211 */ /* 0x000fca00078808ff */
[----:B------:R-:W-:-:S05]  /*1c710*/  @!P3 IMAD.X R2, RZ, RZ, R2, P4 ;  /* 0x000000ffff02b224 */ /* 0x000fca00020e0602 */
[-C--:B------:R-:W-:Y:S02]  /*1c720*/  @!P3 LOP3.LUT R3, R3, R2.reuse, RZ, 0x3c, !PT ;  /* 0x000000020303b212 */ /* 0x080fe400078e3cff */
[----:B------:R-:W-:Y:S02]  /*1c730*/  MOV R13, R5 ;  /* 0x00000005000d7202 */ /* 0x000fe40000000f00 */
[----:B------:R-:W-:-:S04]  /*1c740*/  @!P3 LOP3.LUT R2, R3, R2, RZ, 0x3c, !PT ;  /* 0x000000020302b212 */ /* 0x000fc800078e3cff */
[----:B------:R-:W-:Y:S01]  /*1c750*/  @!P3 LOP3.LUT R3, R3, R2, RZ, 0x3c, !PT ;  /* 0x000000020303b212 */ /* 0x000fe200078e3cff */
[----:B------:R-:W-:-:S04]  /*1c760*/  IMAD.MOV.U32 R4, RZ, RZ, R14 ;  /* 0x000000ffff047224 */ /* 0x000fc800078e000e */
[----:B------:R-:W-:Y:S01]  /*1c770*/  @!PT LDS RZ, [RZ] ;  /* 0x00000000fffff984 */ /* 0x000fe20000000800 */
[----:B------:R-:W-:Y:S01]  /*1c780*/  @!PT LDS RZ, [RZ] ;  /* 0x00000000fffff984 */ /* 0x000fe20000000800 */
[----:B------:R-:W-:Y:S01]  /*1c790*/  @!PT LDS RZ, [RZ] ;  /* 0x00000000fffff984 */ /* 0x000fe20000000800 */
[----:B------:R0:W-:Y:S03]  /*1c7a0*/  @!P3 LDGSTS.E.BYPASS.LTC128B.128 [R8+0xd400], desc[UR42][R2.64], !P0 ;  /* 0x0d4000000208bfae */ /* 0x0001e6000c101d6a */
[----:B0-----:R-:W-:Y:S05]  /*1c7b0*/  WARPSYNC.COLLECTIVE R15, `(.L_x_10780) ;  /* 0x000000000f087348 */ /* 0x001fea0003c00000 */
[----:B------:R1:W2:Y:S02]  /*1c7c0*/  SHFL.IDX P6, R14, R13, R12, R11 ;  /* 0x0000000c0d0e7389 */ /* 0x0002a400000c000b */
[----:B012---:R-:W-:Y:S01]  /*1c7d0*/  ENDCOLLECTIVE ;  /* 0x000000000000791b */ /* 0x007fe20003800000 */
.L_x_10780:
[----:B------:R-:W-:Y:S01]  /*1c7e0*/  @!PT LDS RZ, [RZ] ;  /* 0x00000000fffff984 */ /* 0x000fe20000000800 */
[----:B------:R-:W-:Y:S01]  /*1c7f0*/  @!PT LDS RZ, [RZ] ;  /* 0x00000000fffff984 */ /* 0x000fe20000000800 */
[----:B------:R-:W-:Y:S01]  /*1c800*/  @!PT LDS RZ, [RZ] ;  /* 0x00000000fffff984 */ /* 0x000fe20000000800 */
[----:B------:R-:W-:Y:S04]  /*1c810*/  @!P3 LDGSTS.E.BYPASS.LTC128B.128 [R8+0x10400], desc[UR42][R2.64+0x40], !P1 ;  /* 0x104000400208bfae */ /* 0x000fe8000c901d6a */
[----:B------:R0:W-:Y:S01]  /*1c820*/  @!P3 LDGSTS.E.BYPASS.LTC128B.128 [R8+0x13400], desc[UR42][R2.64+0x80], !P2 ;  /* 0x134000800208bfae */ /* 0x0001e2000d101d6a */
[----:B------:R-:W-:Y:S01]  /*1c830*/  MOV R13, R6 ;  /* 0x00000006000d7202 */ /* 0x000fe20000000f00 */
[----:B------:R-:W-:Y:S02]  /*1c840*/  IMAD.MOV.U32 R12, RZ, RZ, RZ ;  /* 0x000000ffff0c7224 */ /* 0x000fe400078e00ff */
[----:B0-----:R-:W-:Y:S02]  /*1c850*/  VIADD R2, R25, 0x60 ;  /* 0x0000006019027836 */ /* 0x001fe40000000000 */
[----:B------:R-:W-:-:S03]  /*1c860*/  IMAD.MOV.U32 R5, RZ, RZ, R14 ;  /* 0x000000ffff057224 */ /* 0x000fc600078e000e */
[----:B------:R-:W-:-:S13]  /*1c870*/  ISETP.GE.AND P3, PT, R2, R0, PT ;  /* 0x000000000200720c */ /* 0x000fda0003f66270 */
[----:B------:R-:W-:Y:S05]  /*1c880*/  WARPSYNC.COLLECTIVE R15, `(.L_x_10781) ;  /* 0x000000000f087348 */ /* 0x000fea0003c00000 */
[----:B------:R0:W1:Y:S02]  /*1c890*/  SHFL.IDX P6, R14, R13, R12, R11 ;  /* 0x0000000c0d0e7389 */ /* 0x00006400000c000b */
[----:B01----:R-:W-:Y:S01]  /*1c8a0*/  ENDCOLLECTIVE ;  /* 0x000000000000791b */ /* 0x003fe20003800000 */
.L_x_10781:
[----:B------:R-:W-:Y:S01]  /*1c8b0*/  @!P3 LEA R2, P4, R10, R5, 0x1 ;  /* 0x000000050a02b211 */ /* 0x000fe200078808ff */
[----:B------:R-:W-:-:S04]  /*1c8c0*/  IMAD.MOV.U32 R13, RZ, RZ, R7 ;  /* 0x000000ffff0d7224 */ /* 0x000fc800078e0007 */
[----:B------:R-:W-:-:S05]  /*1c8d0*/  @!P3 IMAD.X R3, RZ, RZ, R4, P4 ;  /* 0x000000ffff03b224 */ /* 0x000fca00020e0604 */
[----:B------:R-:W-:Y:S01]  /*1c8e0*/  @!PT LDS RZ, [RZ] ;  /* 0x00000000fffff984 */ /* 0x000fe20000000800 */
[----:B------:R-:W-:Y:S01]  /*1c8f0*/  @!PT LDS RZ, [RZ] ;  /* 0x00000000fffff984 */ /* 0x000fe20000000800 */
[----:B------:R-:W-:Y:S01]  /*1c900*/  @!PT LDS RZ, [RZ] ;  /* 0x00000000fffff984 */ /* 0x000fe20000000800 */
[----:B------:R-:W-:Y:S04]  /*1c910*/  @!P3 LDGSTS.E.BYPASS.LTC128B.128 [R8+0xdc00], desc[UR42][R2.64], !P0 ;  /* 0x0dc000000208bfae */ /* 0x000fe8000c101d6a */
[----:B------:R-:W-:Y:S04]  /*1c920*/  @!P3 LDGSTS.E.BYPASS.LTC128B.128 [R8+0x10c00], desc[UR42][R2.64+0x40], !P1 ;  /* 0x10c000400208bfae */ /* 0x000fe8000c901d6a */
[----:B------:R0:W-:Y:S02]  /*1c930*/  @!P3 LDGSTS.E.BYPASS.LTC128B.128 [R8+0x13c00], desc[UR42][R2.64+0x80], !P2 ;  /* 0x13c000800208bfae */ /* 0x0001e4000d101d6a */
[----:B0-----:R-:W-:-:S05]  /*1c940*/  VIADD R2, R25, 0x80 ;  /* 0x0000008019027836 */ /* 0x001fca0000000000 */
[----:B------:R-:W-:Y:S01]  /*1c950*/  ISETP.GE.AND P3, PT, R2, R0, PT ;  /* 0x000000000200720c */ /* 0x000fe20003f66270 */
[----:B------:R-:W-:-:S12]  /*1c960*/  IMAD.MOV.U32 R2, RZ, RZ, R14 ;  /* 0x000000ffff027224 */ /* 0x000fd800078e000e */
[----:B------:R-:W-:Y:S05]  /*1c970*/  WARPSYNC.COLLECTIVE R15, `(.L_x_10782) ;  /* 0x000000000f087348 */ /* 0x000fea0003c00000 */
[----:B------:R0:W1:Y:S02]  /*1c980*/  SHFL.IDX P6, R14, R13, R12, R11 ;  /* 0x0000000c0d0e7389 */ /* 0x00006400000c000b */
[----:B01----:R-:W-:Y:S01]  /*1c990*/  ENDCOLLECTIVE ;  /* 0x000000000000791b */ /* 0x003fe20003800000 */
.L_x_10782:
[----:B------:R-:W-:Y:S02]  /*1c9a0*/  IMAD.MOV.U32 R13, RZ, RZ, R6 ;  /* 0x000000ffff0d7224 */ /* 0x000fe400078e0006 */
[----:B------:R-:W-:Y:S02]  /*1c9b0*/  IMAD.MOV.U32 R12, RZ, RZ, 0x1 ;  /* 0x00000001ff0c7424 */ /* 0x000fe400078e00ff */
[----:B------:R-:W-:-:S07]  /*1c9c0*/  IMAD.MOV.U32 R3, RZ, RZ, R14 ;  /* 0x000000ffff037224 */ /* 0x000fce00078e000e */
[----:B------:R-:W-:Y:S05]  /*1c9d0*/  WARPSYNC.COLLECTIVE R15, `(.L_x_10783) ;  /* 0x000000000f087348 */ /* 0x000fea0003c00000 */
[----:B------:R0:W1:Y:S02]  /*1c9e0*/  SHFL.IDX P6, R14, R13, R12, R11 ;  /* 0x0000000c0d0e7389 */ /* 0x00006400000c000b */
[----:B01----:R-:W-:Y:S01]  /*1c9f0*/  ENDCOLLECTIVE ;  /* 0x000000000000791b */ /* 0x003fe20003800000 */
.L_x_10783:
[----:B------:R-:W-:-:S04]  /*1ca00*/  @!P3 LEA R3, P4, R10, R3, 0x1 ;  /* 0x000000030a03b211 */ /* 0x000fc800078808ff */
[----:B------:R-:W-:-:S04]  /*1ca10*/  @!P3 IADD3.X R2, RZ, R2, RZ, P4, !PT ;  /* 0x00000002ff02b210 */ /* 0x000fc800027fe4ff */
[----:B------:R-:W-:Y:S01]  /*1ca20*/  @!P3 LOP3.LUT R3, R3, R2, RZ, 0x3c, !PT ;  /* 0x000000020303b212 */ /* 0x000fe200078e3cff */
[----:B------:R-:W-:-:S03]  /*1ca30*/  IMAD.MOV.U32 R13, RZ, RZ, R7 ;  /* 0x000000ffff0d7224 */ /* 0x000fc600078e0007 */
        /* <DEDUP_REMOVED lines=10> */
.L_x_10784:
[----:B------:R-:W-:Y:S01]  /*1cae0*/  @!PT LDS RZ, [RZ] ;  /* 0x00000000fffff984 */ /* 0x000fe20000000800 */
[----:B------:R-:W-:Y:S01]  /*1caf0*/  @!PT LDS RZ, [RZ] ;  /* 0x00000000fffff984 */ /* 0x000fe20000000800 */
[----:B------:R-:W-:Y:S01]  /*1cb00*/  @!PT LDS RZ, [RZ] ;  /* 0x00000000fffff984 */ /* 0x000fe20000000800 */
[----:B------:R-:W-:Y:S04]  /*1cb10*/  @!P3 LDGSTS.E.BYPASS.LTC128B.128 [R8+0x11400], desc[UR42][R2.64+0x40], !P1 ;  /* 0x114000400208bfae */ /* 0x000fe8000c901d6a */
[----:B------:R0:W-:Y:S02]  /*1cb20*/  @!P3 LDGSTS.E.BYPASS.LTC128B.128 [R8+0x14400], desc[UR42][R2.64+0x80], !P2 ;  /* 0x144000800208bfae */ /* 0x0001e4000d101d6a */
[----:B0-----:R-:W-:Y:S01]  /*1cb30*/  MOV R2, R14 ;  /* 0x0000000e00027202 */ /* 0x001fe20000000f00 */
[----:B------:R-:W-:Y:S06]  /*1cb40*/  BRA `(.L_x_10785) ;  /* 0xffffffb400347947 */ /* 0x000fec000383ffff */
.L_x_10648:
[----:B-1----:R1:W2:Y:S02]  /*1cb50*/  SYNCS.PHASECHK.TRANS64.TRYWAIT P0, [R16+URZ+0x2d820], R0 ;  /* 0x02d82000100075a7 */ /* 0x0022a4000800017f */
[----:B--2---:R-:W-:Y:S05]  /*1cb60*/  @!P0 NANOSLEEP.SYNCS 0x989680 ;  /* 0x009896800000895d */ /* 0x004fea0003900000 */
[----:B------:R-:W2:Y:S02]  /*1cb70*/  @!P0 SYNCS.PHASECHK.TRANS64 P0, [R16+URZ+0x2d820], R0 ;  /* 0x02d82000100085a7 */ /* 0x000ea4000800007f */
[----:B--2---:R-:W-:Y:S05]  /*1cb80*/  @!P0 BRA `(.L_x_10648) ;  /* 0xfffffffc00f08947 */ /* 0x004fea000383ffff */
[----:B------:R-:W-:Y:S05]  /*1cb90*/  BRA `(.L_x_10786) ;  /* 0xffffffb400987947 */ /* 0x000fea000383ffff */
.L_x_10653:
[----:B0-----:R0:W1:Y:S02]  /*1cba0*/  SYNCS.PHASECHK.TRANS64.TRYWAIT P0, [R5+URZ+0x2d840], R0 ;  /* 0x02d84000050075a7 */ /* 0x001064000800017f */
[----:B-1----:R-:W-:Y:S05]  /*1cbb0*/  @!P0 NANOSLEEP.SYNCS 0x989680 ;  /* 0x009896800000895d */ /* 0x002fea0003900000 */
[----:B------:R-:W1:Y:S02]  /*1cbc0*/  @!P0 SYNCS.PHASECHK.TRANS64 P0, [R5+URZ+0x2d840], R0 ;  /* 0x02d84000050085a7 */ /* 0x000e64000800007f */
[----:B-1----:R-:W-:Y:S05]  /*1cbd0*/  @!P0 BRA `(.L_x_10653) ;  /* 0xfffffffc00f08947 */ /* 0x002fea000383ffff */
[----:B------:R-:W-:Y:S05]  /*1cbe0*/  BRA `(.L_x_10787) ;  /* 0xffffffb8008c7947 */ /* 0x000fea000383ffff */
.L_x_10654:
        /* <DEDUP_REMOVED lines=8> */
.L_x_10789:
[----:B------:R-:W-:Y:S05]  /*1cc70*/  BSYNC B1 ;  /* 0x0000000000017941 */ /* 0x000fea0003800000 */
.L_x_10788:
[----:B------:R-:W0:Y:S01]  /*1cc80*/  S2R R21, SR_TID.X ;  /* 0x0000000000157919 */ /* 0x000e220000002100 */
[----:B------:R-:W-:Y:S01]  /*1cc90*/  IMAD.MOV.U32 R13, RZ, RZ, R6 ;  /* 0x000000ffff0d7224 */ /* 0x000fe200078e0006 */
[----:B------:R-:W-:Y:S01]  /*1cca0*/  MOV R15, 0xffffffff ;  /* 0xffffffff000f7802 */ /* 0x000fe20000000f00 */
[----:B------:R-:W-:Y:S01]  /*1ccb0*/  IMAD.MOV.U32 R12, RZ, RZ, RZ ;  /* 0x000000ffff0c7224 */ /* 0x000fe200078e00ff */
[----:B------:R-:W-:Y:S01]  /*1ccc0*/  MOV R3, R14 ;  /* 0x0000000e00037202 */ /* 0x000fe20000000f00 */
[----:B------:R-:W-:Y:S01]  /*1ccd0*/  IMAD.MOV.U32 R11, RZ, RZ, 0x1c1f ;  /* 0x00001c1fff0b7424 */ /* 0x000fe200078e00ff */
[----:B------:R-:W-:Y:S01]  /*1cce0*/  LOP3.LUT R19, R19, 0xffffffdf, RZ, 0xc0, !PT ;  /* 0xffffffdf13137812 */ /* 0x000fe200078ec0ff */
[----:B------:R-:W-:-:S07]  /*1ccf0*/  IMAD R4, R4, 0x2, R16 ;  /* 0x0000000204047824 */ /* 0x000fce00078e0210 */
[----:B0-----:R-:W-:Y:S05]  /*1cd00*/  WARPSYNC.COLLECTIVE R15, `(.L_x_10790) ;  /* 0x000000000f087348 */ /* 0x001fea0003c00000 */
[----:B------:R1:W2:Y:S02]  /*1cd10*/  SHFL.IDX P6, R14, R13, R12, R11 ;  /* 0x0000000c0d0e7389 */ /* 0x0002a400000c000b */
[----:B012---:R-:W-:Y:S01]  /*1cd20*/  ENDCOLLECTIVE ;  /* 0x000000000000791b */ /* 0x007fe20003800000 */
.L_x_10790:
[----:B------:R-:W-:-:S04]  /*1cd30*/  @P1 LOP3.LUT R19, R19, 0x20, RZ, 0xfc, !PT ;  /* 0x0000002013131812 */ /* 0x000fc800078efcff */
[----:B------:R-:W-:Y:S02]  /*1cd40*/  LOP3.LUT P1, RZ, R19, 0x4, RZ, 0xc0, !PT ;  /* 0x0000000413ff7812 */ /* 0x000fe4000782c0ff */
[----:B------:R-:W-:Y:S01]  /*1cd50*/  MOV R13, R7 ;  /* 0x00000007000d7202 */ /* 0x000fe20000000f00 */
[----:B------:R-:W-:Y:S02]  /*1cd60*/  IMAD.MOV.U32 R12, RZ, RZ, 0x1 ;  /* 0x00000001ff0c7424 */ /* 0x000fe400078e00ff */
[----:B------:R-:W-:Y:S02]  /*1cd70*/  IMAD.SHL.U32 R21, R21, 0x8, RZ ;  /* 0x0000000815157824 */ /* 0x000fe400078e00ff */
[----:B------:R-:W-:-:S07]  /*1cd80*/  IMAD.MOV.U32 R2, RZ, RZ, R14 ;  /* 0x000000ffff027224 */ /* 0x000fce00078e000e */
[----:B------:R-:W-:Y:S05]  /*1cd90*/  WARPSYNC.COLLECTIVE R15, `(.L_x_10791) ;  /* 0x000000000f087348 */ /* 0x000fea0003c00000 */
[----:B------:R0:W1:Y:S02]  /*1cda0*/  SHFL.IDX P6, R14, R13, R12, R11 ;  /* 0x0000000c0d0e7389 */ /* 0x00006400000c000b */
[----:B01----:R-:W-:Y:S01]  /*1cdb0*/  ENDCOLLECTIVE ;  /* 0x000000000000791b */ /* 0x003fe20003800000 */
.L_x_10791:
[----:B------:R-:W-:-:S05]  /*1cdc0*/  LOP3.LUT R21, R21, 0x18, RZ, 0xc0, !PT ;  /* 0x0000001815157812 */ /* 0x000fca00078ec0ff */
[----:B------:R-:W-:-:S05]  /*1cdd0*/  IMAD.SHL.U32 R0, R21, 0x2, RZ ;  /* 0x0000000215007824 */ /* 0x000fca00078e00ff */
[----:B------:R-:W-:Y:S01]  /*1cde0*/  IADD3 R2, P0, R2, R0, RZ ;  /* 0x0000000002027210 */ /* 0x000fe20007f1e0ff */
[----:B------:R-:W-:-:S04]  /*1cdf0*/  IMAD.MOV.U32 R13, RZ, RZ, R6 ;  /* 0x000000ffff0d7224 */ /* 0x000fc800078e0006 */
[----:B------:R-:W-:-:S05]  /*1ce00*/  IMAD.X R3, RZ, RZ, R3, P0 ;  /* 0x000000ffff037224 */ /* 0x000fca00000e0603 */
        /* <DEDUP_REMOVED lines=10> */
.L_x_10792:
[----:B------:R-:W-:Y:S02]  /*1ceb0*/  IMAD.MOV.U32 R13, RZ, RZ, R7 ;  /* 0x000000ffff0d7224 */ /* 0x000fe400078e0007 */
[----:B------:R-:W-:Y:S02]  /*1cec0*/  IMAD.MOV.U32 R12, RZ, RZ, 0x2 ;  /* 0x00000002ff0c7424 */ /* 0x000fe400078e00ff */
[----:B------:R-:W-:-:S07]  /*1ced0*/  IMAD.MOV.U32 R2, RZ, RZ, R14 ;  /* 0x000000ffff027224 */ /* 0x000fce00078e000e */
[----:B------:R-:W-:Y:S05]  /*1cee0*/  WARPSYNC.COLLECTIVE R15, `(.L_x_10793) ;  /* 0x000000000f087348 */ /* 0x000fea0003c00000 */
[----:B------:R0:W1:Y:S02]  /*1cef0*/  SHFL.IDX P6, R14, R13, R12, R11 ;  /* 0x0000000c0d0e7389 */ /* 0x00006400000c000b */
[----:B01----:R-:W-:Y:S01]  /*1cf00*/  ENDCOLLECTIVE ;  /* 0x000000000000791b */ /* 0x003fe20003800000 */
.L_x_10793:
        /* <DEDUP_REMOVED lines=13> */
.L_x_10794:
[----:B------:R-:W-:Y:S02]  /*1cfe0*/  IMAD.MOV.U32 R13, RZ, RZ, R7 ;  /* 0x000000ffff0d7224 */ /* 0x000fe400078e0007 */
[----:B------:R-:W-:Y:S01]  /*1cff0*/  IMAD.MOV.U32 R12, RZ, RZ, 0x3 ;  /* 0x00000003ff0c7424 */ /* 0x000fe200078e00ff */
[----:B------:R-:W-:-:S07]  /*1d000*/  MOV R2, R14 ;  /* 0x0000000e00027202 */ /* 0x000fce0000000f00 */
[----:B------:R-:W-:Y:S05]  /*1d010*/  WARPSYNC.COLLECTIVE R15, `(.L_x_10795) ;  /* 0x000000000f087348 */ /* 0x000fea0003c00000 */
[----:B------:R0:W1:Y:S02]  /*1d020*/  SHFL.IDX P6, R14, R13, R12, R11 ;  /* 0x0000000c0d0e7389 */ /* 0x00006400000c000b */
[----:B01----:R-:W-:Y:S01]  /*1d030*/  ENDCOLLECTIVE ;  /* 0x000000000000791b */ /* 0x003fe20003800000 */
.L_x_10795:
[----:B------:R-:W-:-:S05]  /*1d040*/  IADD3 R2, P0, R2, R0, RZ ;  /* 0x0000000002027210 */ /* 0x000fca0007f1e0ff */
[----:B------:R-:W-:-:S05]  /*1d050*/  IMAD.X R3, RZ, RZ, R21, P0 ;  /* 0x000000ffff037224 */ /* 0x000fca00000e0615 */
[----:B------:R-:W-:Y:S01]  /*1d060*/  @!PT LDS RZ, [RZ] ;  /* 0x00000000fffff984 */ /* 0x000fe20000000800 */
[----:B------:R-:W-:Y:S01]  /*1d070*/  @!PT LDS RZ, [RZ] ;  /* 0x00000000fffff984 */ /* 0x000fe20000000800 */
[----:B------:R-:W-:Y:S01]  /*1d080*/  @!PT LDS RZ, [RZ] ;  /* 0x00000000fffff984 */ /* 0x000fe20000000800 */
[----:B------:R0:W-:Y:S01]  /*1d090*/  LDGSTS.E.BYPASS.LTC128B.128 [R4+0x16400], desc[UR42][R2.64], !P1 ;  /* 0x1640000002047fae */ /* 0x0001e2000c901d6a */
[----:B------:R-:W-:Y:S02]  /*1d0a0*/  LOP3.LUT P1, RZ, R19, 0x20, RZ, 0xc0, !PT ;  /* 0x0000002013ff7812 */ /* 0x000fe4000782c0ff */
[----:B------:R-:W-:Y:S01]  /*1d0b0*/  MOV R13, R6 ;  /* 0x00000006000d7202 */ /* 0x000fe20000000f00 */
[----:B------:R0:W-:Y:S04]  /*1d0c0*/  LDGSTS.E.BYPASS.LTC128B.128 [R4+0x18400], desc[UR42][R2.64+0x40], !P5 ;  /* 0x1840004002047fae */ /* 0x0001e8000e901d6a */
[----:B------:R0:W-:Y:S01]  /*1d0d0*/  LDGSTS.E.BYPASS.LTC128B.128 [R4+0x1a400], desc[UR42][R2.64+0x80], !P4 ;  /* 0x1a40008002047fae */ /* 0x0001e2000e101d6a */
[----:B------:R-:W-:-:S07]  /*1d0e0*/  IMAD.MOV.U32 R21, RZ, RZ, R14 ;  /* 0x000000ffff157224 */ /* 0x000fce00078e000e */
[----:B0-----:R-:W-:Y:S05]  /*1d0f0*/  WARPSYNC.COLLECTIVE R15, `(.L_x_10796) ;  /* 0x000000000f087348 */ /* 0x001fea0003c00000 */
[----:B------:R1:W2:Y:S02]  /*1d100*/  SHFL.IDX P6, R14, R13, R12, R11 ;  /* 0x0000000c0d0e7389 */ /* 0x0002a400000c000b */
[----:B012---:R-:W-:Y:S01]  /*1d110*/  ENDCOLLECTIVE ;  /* 0x000000000000791b */ /* 0x007fe20003800000 */
.L_x_10796:
[----:B------:R-:W-:Y:S01]  /*1d120*/  IMAD.MOV.U32 R2, RZ, RZ, R14 ;  /* 0x000000ffff027224 */ /* 0x000fe200078e000e */
[----:B------:R-:W-:Y:S06]  /*1d130*/  BRA `(.L_x_10797) ;  /* 0xffffffb8000c7947 */ /* 0x000fec000383ffff */
.L_x_10659:
[----:B-1----:R1:W2:Y:S02]  /*1d140*/  SYNCS.PHASECHK.TRANS64.TRYWAIT P0, [R5+URZ+0x2d860], R2 ;  /* 0x02d86002050075a7 */ /* 0x0022a4000800017f */
[----:B--2---:R-:W-:Y:S05]  /*1d150*/  @!P0 NANOSLEEP.SYNCS 0x989680 ;  /* 0x009896800000895d */ /* 0x004fea0003900000 */
[----:B------:R-:W2:Y:S02]  /*1d160*/  @!P0 SYNCS.PHASECHK.TRANS64 P0, [R5+URZ+0x2d860], R2 ;  /* 0x02d86002050085a7 */ /* 0x000ea4000800007f */
[----:B--2---:R-:W-:Y:S05]  /*1d170*/  @!P0 BRA `(.L_x_10659) ;  /* 0xfffffffc00f08947 */ /* 0x004fea000383ffff */
[----:B------:R-:W-:Y:S05]  /*1d180*/  BRA `(.L_x_10798) ;  /* 0xffffffb800707947 */ /* 0x000fea000383ffff */
.L_x_10660:
[----:B------:R-:W-:Y:S01]  /*1d190*/  BSSY B1, `(.L_x_10799) ;  /* 0x0000008000017945 */ /* 0x000fe20003800000 */
[----:B------:R-:W-:Y:S01]  /*1d1a0*/  IMAD.MOV.U32 R13, RZ, RZ, R22 ;  /* 0x000000ffff0d7224 */ /* 0x000fe200078e0016 */
[----:B------:R-:W-:Y:S01]  /*1d1b0*/  MOV R15, 0xffffffff ;  /* 0xffffffff000f7802 */ /* 0x000fe20000000f00 */
[----:B------:R-:W-:Y:S02]  /*1d1c0*/  IMAD.MOV.U32 R12, RZ, RZ, RZ ;  /* 0x000000ffff0c7224 */ /* 0x000fe400078e00ff */
[----:B------:R-:W-:-:S07]  /*1d1d0*/  IMAD.MOV.U32 R11, RZ, RZ, 0x1c1f ;  /* 0x00001c1fff0b7424 */ /* 0x000fce00078e00ff */
[----:B-1----:R-:W-:Y:S05]  /*1d1e0*/  WARPSYNC.COLLECTIVE R15, `(.L_x_10800) ;  /* 0x000000000f087348 */ /* 0x002fea0003c00000 */
[----:B------:R0:W2:Y:S02]  /*1d1f0*/  SHFL.IDX P6, R14, R13, R12, R11 ;  /* 0x0000000c0d0e7389 */ /* 0x0000a400000c000b */
[----:B012---:R-:W-:Y:S01]  /*1d200*/  ENDCOLLECTIVE ;  /* 0x000000000000791b */ /* 0x007fe20003800000 */
.L_x_10800:
[----:B------:R-:W-:Y:S05]  /*1d210*/  BSYNC B1 ;  /* 0x0000000000017941 */ /* 0x000fea0003800000 */
.L_x_10799:
[----:B------:R-:W-:Y:S01]  /*1d220*/  IMAD.MOV.U32 R13, RZ, RZ, R18 ;  /* 0x000000ffff0d7224 */ /* 0x000fe200078e0012 */
[----:B------:R-:W-:Y:S01]  /*1d230*/  MOV R15, 0xffffffff ;  /* 0xffffffff000f7802 */ /* 0x000fe20000000f00 */
[----:B------:R-:W-:Y:S02]  /*1d240*/  IMAD.MOV.U32 R12, RZ, RZ, RZ ;  /* 0x000000ffff0c7224 */ /* 0x000fe400078e00ff */
[----:B------:R-:W-:Y:S02]  /*1d250*/  IMAD.MOV.U32 R11, RZ, RZ, 0x1c1f ;  /* 0x00001c1fff0b7424 */ /* 0x000fe400078e00ff */
[----:B------:R-:W-:Y:S02]  /*1d260*/  IMAD.MOV.U32 R3, RZ, RZ, R14 ;  /* 0x000000ffff037224 */ /* 0x000fe400078e000e */
[----:B------:R-:W-:-:S07]  /*1d270*/  IMAD R4, R4, 0x2, R16 ;  /* 0x0000000204047824 */ /* 0x000fce00078e0210 */
[----:B------:R-:W-:Y:S05]  /*1d280*/  WARPSYNC.COLLECTIVE R15, `(.L_x_10801) ;  /* 0x000000000f087348 */ /* 0x000fea0003c00000 */
[----:B------:R0:W1:Y:S02]  /*1d290*/  SHFL.IDX P6, R14, R13, R12, R11 ;  /* 0x0000000c0d0e7389 */ /* 0x00006400000c000b */
[----:B01----:R-:W-:Y:S01]  /*1d2a0*/  ENDCOLLECTIVE ;  /* 0x000000000000791b */ /* 0x003fe20003800000 */
.L_x_10801:
[----:B------:R-:W-:Y:S01]  /*1d2b0*/  IMAD.MOV.U32 R13, RZ, RZ, R22 ;  /* 0x000000ffff0d7224 */ /* 0x000fe200078e0016 */
[----:B------:R-:W-:Y:S01]  /*1d2c0*/  MOV R12, 0x1 ;  /* 0x00000001000c7802 */ /* 0x000fe20000000f00 */
[----:B------:R-:W-:-:S07]  /*1d2d0*/  IMAD.MOV.U32 R2, RZ, RZ, R14 ;  /* 0x000000ffff027224 */ /* 0x000fce00078e000e */
[----:B------:R-:W-:Y:S05]  /*1d2e0*/  WARPSYNC.COLLECTIVE R15, `(.L_x_10802) ;  /* 0x000000000f087348 */ /* 0x000fea0003c00000 */
[----:B------:R0:W1:Y:S02]  /*1d2f0*/  SHFL.IDX P6, R14, R13, R12, R11 ;  /* 0x0000000c0d0e7389 */ /* 0x00006400000c000b */
[----:B01----:R-:W-:Y:S01]  /*1d300*/  ENDCOLLECTIVE ;  /* 0x000000000000791b */ /* 0x003fe20003800000 */
.L_x_10802:
        /* <DEDUP_REMOVED lines=16> */
.L_x_10803:
[----:B------:R-:W-:Y:S01]  /*1d410*/  MOV R13, R22 ;  /* 0x00000016000d7202 */ /* 0x000fe20000000f00 */
[----:B------:R-:W-:Y:S02]  /*1d420*/  IMAD.MOV.U32 R12, RZ, RZ, 0x2 ;  /* 0x00000002ff0c7424 */ /* 0x000fe400078e00ff */
[----:B------:R-:W-:-:S07]  /*1d430*/  IMAD.MOV.U32 R2, RZ, RZ, R14 ;  /* 0x000000ffff027224 */ /* 0x000fce00078e000e */
[----:B------:R-:W-:Y:S05]  /*1d440*/  WARPSYNC.COLLECTIVE R15, `(.L_x_10804) ;  /* 0x000000000f087348 */ /* 0x000fea0003c00000 */
[----:B------:R0:W1:Y:S02]  /*1d450*/  SHFL.IDX P6, R14, R13, R12, R11 ;  /* 0x0000000c0d0e7389 */ /* 0x00006400000c000b */
[----:B01----:R-:W-:Y:S01]  /*1d460*/  ENDCOLLECTIVE ;  /* 0x000000000000791b */ /* 0x003fe20003800000 */
.L_x_10804:
        /* <DEDUP_REMOVED lines=16> */
.L_x_10805:
[----:B------:R-:W-:Y:S02]  /*1d570*/  IMAD.MOV.U32 R13, RZ, RZ, R22 ;  /* 0x000000ffff0d7224 */ /* 0x000fe400078e0016 */
[----:B------:R-:W-:Y:S02]  /*1d580*/  IMAD.MOV.U32 R12, RZ, RZ, 0x3 ;  /* 0x00000003ff0c7424 */ /* 0x000fe400078e00ff */
[----:B------:R-:W-:-:S07]  /*1d590*/  IMAD.MOV.U32 R2, RZ, RZ, R14 ;  /* 0x000000ffff027224 */ /* 0x000fce00078e000e */
[----:B------:R-:W-:Y:S05]  /*1d5a0*/  WARPSYNC.COLLECTIVE R15, `(.L_x_10806) ;  /* 0x000000000f087348 */ /* 0x000fea0003c00000 */
[----:B------:R0:W1:Y:S02]  /*1d5b0*/  SHFL.IDX P6, R14, R13, R12, R11 ;  /* 0x0000000c0d0e7389 */ /* 0x00006400000c000b */
[----:B01----:R-:W-:Y:S01]  /*1d5c0*/  ENDCOLLECTIVE ;  /* 0x000000000000791b */ /* 0x003fe20003800000 */
.L_x_10806:
        /* <DEDUP_REMOVED lines=13> */
.L_x_10807:
[----:B------:R-:W-:Y:S01]  /*1d6a0*/  @!PT LDS RZ, [RZ] ;  /* 0x00000000fffff984 */ /* 0x000fe20000000800 */
[----:B------:R-:W-:Y:S01]  /*1d6b0*/  @!PT LDS RZ, [RZ] ;  /* 0x00000000fffff984 */ /* 0x000fe20000000800 */
[----:B------:R-:W-:Y:S01]  /*1d6c0*/  @!PT LDS RZ, [RZ] ;  /* 0x00000000fffff984 */ /* 0x000fe20000000800 */
[----:B------:R-:W-:Y:S01]  /*1d6d0*/  LDGSTS.E.BYPASS.LTC128B.128 [R4+0x3400], desc[UR42][R2.64+0x40], !P0 ;  /* 0x0340004002047fae */ /* 0x000fe2000c101d6a */
[----:B------:R-:W-:-:S13]  /*1d6e0*/  ISETP.LT.OR P0, PT, R6, 0x41, P1 ;  /* 0x000000410600780c */ /* 0x000fda0000f01670 */
[----:B------:R0:W-:Y:S02]  /*1d6f0*/  LDGSTS.E.BYPASS.LTC128B.128 [R4+0x5400], desc[UR42][R2.64+0x80], !P0 ;  /* 0x0540008002047fae */ /* 0x0001e4000c101d6a */
[----:B0-----:R-:W-:Y:S01]  /*1d700*/  MOV R2, R14 ;  /* 0x0000000e00027202 */ /* 0x001fe20000000f00 */
[----:B------:R-:W-:Y:S06]  /*1d710*/  BRA `(.L_x_10808) ;  /* 0xffffffb400c47947 */ /* 0x000fec000383ffff */
.L_x_10668:
[----:B-1----:R1:W2:Y:S02]  /*1d720*/  SYNCS.PHASECHK.TRANS64.TRYWAIT P0, [R0+URZ+0x2d860], R3 ;  /* 0x02d86003000075a7 */ /* 0x0022a4000800017f */
[----:B--2---:R-:W-:Y:S05]  /*1d730*/  @!P0 NANOSLEEP.SYNCS 0x989680 ;  /* 0x009896800000895d */ /* 0x004fea0003900000 */
[----:B------:R-:W2:Y:S02]  /*1d740*/  @!P0 SYNCS.PHASECHK.TRANS64 P0, [R0+URZ+0x2d860], R3 ;  /* 0x02d86003000085a7 */ /* 0x000ea4000800007f */
[----:B--2---:R-:W-:Y:S05]  /*1d750*/  @!P0 BRA `(.L_x_10668) ;  /* 0xfffffffc00f08947 */ /* 0x004fea000383ffff */
[----:B------:R-:W-:Y:S05]  /*1d760*/  BRA `(.L_x_10809) ;  /* 0xffffffb800f07947 */ /* 0x000fea000383ffff */
.L_x_10669:
[----:B------:R-:W-:Y:S01]  /*1d770*/  BSSY B0, `(.L_x_10810) ;  /* 0x0000008000007945 */ /* 0x000fe20003800000 */
[----:B------:R-:W-:Y:S02]  /*1d780*/  IMAD.MOV.U32 R13, RZ, RZ, R22 ;  /* 0x000000ffff0d7224 */ /* 0x000fe400078e0016 */
[----:B------:R-:W-:Y:S02]  /*1d790*/  IMAD.MOV.U32 R12, RZ, RZ, RZ ;  /* 0x000000ffff0c7224 */ /* 0x000fe400078e00ff */
[----:B------:R-:W-:Y:S02]  /*1d7a0*/  IMAD.MOV.U32 R11, RZ, RZ, 0x1c1f ;  /* 0x00001c1fff0b7424 */ /* 0x000fe400078e00ff */
[----:B------:R-:W-:-:S07]  /*1d7b0*/  IMAD.MOV.U32 R15, RZ, RZ, -0x1 ;  /* 0xffffffffff0f7424 */ /* 0x000fce00078e00ff */
[----:B01---5:R-:W-:Y:S05]  /*1d7c0*/  WARPSYNC.COLLECTIVE R15, `(.L_x_10811) ;  /* 0x000000000f087348 */ /* 0x023fea0003c00000 */
[----:B------:R2:W3:Y:S02]  /*1d7d0*/  SHFL.IDX P6, R14, R13, R12, R11 ;  /* 0x0000000c0d0e7389 */ /* 0x0004e400000c000b */
[----:B0123-5:R-:W-:Y:S01]  /*1d7e0*/  ENDCOLLECTIVE ;  /* 0x000000000000791b */ /* 0x02ffe20003800000 */
.L_x_10811:
[----:B------:R-:W-:Y:S05]  /*1d7f0*/  BSYNC B0 ;  /* 0x0000000000007941 */ /* 0x000fea0003800000 */
.L_x_10810:
[----:B------:R-:W0:Y:S01]  /*1d800*/  S2R R2, SR_TID.X ;  /* 0x0000000000027919 */ /* 0x000e220000002100 */
[----:B------:R-:W-:Y:S01]  /*1d810*/  IMAD.MOV.U32 R13, RZ, RZ, R18 ;  /* 0x000000ffff0d7224 */ /* 0x000fe200078e0012 */
[----:B------:R-:W-:Y:S01]  /*1d820*/  MOV R3, R14 ;  /* 0x0000000e00037202 */ /* 0x000fe20000000f00 */
[----:B------:R-:W-:Y:S02]  /*1d830*/  IMAD.MOV.U32 R12, RZ, RZ, RZ ;  /* 0x000000ffff0c7224 */ /* 0x000fe400078e00ff */
[----:B------:R-:W-:Y:S02]  /*1d840*/  IMAD.MOV.U32 R11, RZ, RZ, 0x1c1f ;  /* 0x00001c1fff0b7424 */ /* 0x000fe400078e00ff */
[----:B------:R-:W-:Y:S02]  /*1d850*/  IMAD.MOV.U32 R15, RZ, RZ, -0x1 ;  /* 0xffffffffff0f7424 */ /* 0x000fe400078e00ff */
[----:B------:R-:W-:-:S07]  /*1d860*/  IMAD R4, R4, 0x2, R16 ;  /* 0x0000000204047824 */ /* 0x000fce00078e0210 */
[----:B0-----:R-:W-:Y:S05]  /*1d870*/  WARPSYNC.COLLECTIVE R15, `(.L_x_10812) ;  /* 0x000000000f087348 */ /* 0x001fea0003c00000 */
[----:B------:R1:W2:Y:S02]  /*1d880*/  SHFL.IDX P6, R14, R13, R12, R11 ;  /* 0x0000000c0d0e7389 */ /* 0x0002a400000c000b */
[----:B012---:R-:W-:Y:S01]  /*1d890*/  ENDCOLLECTIVE ;  /* 0x000000000000791b */ /* 0x007fe20003800000 */
.L_x_10812:
[----:B------:R-:W-:Y:S01]  /*1d8a0*/  ULDC UR4, c[0x0][0x2f4] ;  /* 0x0000bd0000047ab9 */ /* 0x000fe20000000800 */
[----:B------:R-:W-:Y:S01]  /*1d8b0*/  IMAD.MOV.U32 R13, RZ, RZ, R22 ;  /* 0x000000ffff0d7224 */ /* 0x000fe200078e0016 */
[----:B------:R-:W-:Y:S02]  /*1d8c0*/  MOV R12, 0x1 ;  /* 0x00000001000c7802 */ /* 0x000fe40000000f00 */
[----:B------:R-:W-:-:S04]  /*1d8d0*/  SHF.L.U32 R7, R2, 0x3, RZ ;  /* 0x0000000302077819 */ /* 0x000fc800000006ff */
        /* <DEDUP_REMOVED lines=13> */
.L_x_10813:
        /* <DEDUP_REMOVED lines=14> */
.L_x_10814:
[----:B------:R-:W-:Y:S01]  /*1da90*/  IMAD.MOV.U32 R13, RZ, RZ, R22 ;  /* 0x000000ffff0d7224 */ /* 0x000fe200078e0016 */
[----:B------:R-:W-:Y:S02]  /*1daa0*/  MOV R12, 0x2 ;  /* 0x00000002000c7802 */ /* 0x000fe40000000f00 */
[----:B------:R-:W-:-:S13]  /*1dab0*/  IADD3 R2, P4, R14, R5, RZ ;  /* 0x000000050e027210 */ /* 0x000fda0007f9e0ff */
[----:B------:R-:W-:Y:S05]  /*1dac0*/  WARPSYNC.COLLECTIVE R15, `(.L_x_10815) ;  /* 0x000000000f087348 */ /* 0x000fea0003c00000 */
[----:B------:R0:W1:Y:S02]  /*1dad0*/  SHFL.IDX P6, R14, R13, R12, R11 ;  /* 0x0000000c0d0e7389 */ /* 0x00006400000c000b */
[----:B01----:R-:W-:Y:S01]  /*1dae0*/  ENDCOLLECTIVE ;  /* 0x000000000000791b */ /* 0x003fe20003800000 */
.L_x_10815:
        /* <DEDUP_REMOVED lines=15> */
.L_x_10816:
[----:B------:R-:W-:Y:S01]  /*1dbe0*/  IMAD.MOV.U32 R13, RZ, RZ, R22 ;  /* 0x000000ffff0d7224 */ /* 0x000fe200078e0016 */
[----:B------:R-:W-:Y:S02]  /*1dbf0*/  MOV R12, 0x3 ;  /* 0x00000003000c7802 */ /* 0x000fe40000000f00 */
[----:B------:R-:W-:-:S13]  /*1dc00*/  IADD3 R2, P4, R14, R5, RZ ;  /* 0x000000050e027210 */ /* 0x000fda0007f9e0ff */
[----:B------:R-:W-:Y:S05]  /*1dc10*/  WARPSYNC.COLLECTIVE R15, `(.L_x_10817) ;  /* 0x000000000f087348 */ /* 0x000fea0003c00000 */
[----:B------:R0:W1:Y:S02]  /*1dc20*/  SHFL.IDX P6, R14, R13, R12, R11 ;  /* 0x0000000c0d0e7389 */ /* 0x00006400000c000b */
[----:B01----:R-:W-:Y:S01]  /*1dc30*/  ENDCOLLECTIVE ;  /* 0x000000000000791b */ /* 0x003fe20003800000 */
.L_x_10817:
        /* <DEDUP_REMOVED lines=14> */
.L_x_10818:
[----:B------:R-:W-:Y:S05]  /*1dd20*/  BRA `(.L_x_10819) ;  /* 0xffffffb800507947 */ /* 0x000fea000383ffff */
.L_x_10674:
[----:B------:R-:W-:Y:S01]  /*1dd30*/  BSSY B0, `(.L_x_10820) ;  /* 0x0000008000007945 */ /* 0x000fe20003800000 */
[----:B------:R-:W-:Y:S01]  /*1dd40*/  IMAD.MOV.U32 R13, RZ, RZ, R24 ;  /* 0x000000ffff0d7224 */ /* 0x000fe200078e0018 */
[----:B------:R-:W-:Y:S01]  /*1dd50*/  MOV R11, 0x1f ;  /* 0x0000001f000b7802 */ /* 0x000fe20000000f00 */
[----:B------:R-:W-:Y:S02]  /*1dd60*/  IMAD.MOV.U32 R12, RZ, RZ, RZ ;  /* 0x000000ffff0c7224 */ /* 0x000fe400078e00ff */
[----:B------:R-:W-:-:S07]  /*1dd70*/  IMAD.MOV.U32 R15, RZ, RZ, -0x1 ;  /* 0xffffffffff0f7424 */ /* 0x000fce00078e00ff */
[----:B01---5:R-:W-:Y:S05]  /*1dd80*/  WARPSYNC.COLLECTIVE R15, `(.L_x_10821) ;  /* 0x000000000f087348 */ /* 0x023fea0003c00000 */
[----:B------:R2:W3:Y:S02]  /*1dd90*/  SHFL.IDX P6, R14, R13, R12, R11 ;  /* 0x0000000c0d0e7389 */ /* 0x0004e400000c000b */
[----:B0123-5:R-:W-:Y:S01]  /*1dda0*/  ENDCOLLECTIVE ;  /* 0x000000000000791b */ /* 0x02ffe20003800000 */
.L_x_10821:
[----:B------:R-:W-:Y:S05]  /*1ddb0*/  BSYNC B0 ;  /* 0x0000000000007941 */ /* 0x000fea0003800000 */
.L_x_10820:
        /* <DEDUP_REMOVED lines=9> */
.L_x_10822:
        /* <DEDUP_REMOVED lines=15> */
[----:B------:R-:W-:-:S02]  /*1df40*/  MOV R24, RZ ;  /* 0x000000ff00187202 */ /* 0x000fc40000000f00 */
[----:B--2---:R-:W-:Y:S01]  /*1df50*/  @!P1 MOV R4, R7 ;  /* 0x0000000700049202 */ /* 0x004fe20000000f00 */
[----:B------:R-:W-:Y:S02]  /*1df60*/  IMAD.MOV.U32 R7, RZ, RZ, RZ ;  /* 0x000000ffff077224 */ /* 0x000fe400078e00ff */
[----:B---3--:R-:W-:Y:S01]  /*1df70*/  @!P1 IMAD.MOV.U32 R7, RZ, RZ, R5 ;  /* 0x000000ffff079224 */ /* 0x008fe200078e0005 */
[----:B------:R-:W-:-:S03]  /*1df80*/  ISETP.NE.AND P1, PT, R8, RZ, PT ;  /* 0x000000ff0800720c */ /* 0x000fc60003f25270 */
[----:B------:R-:W-:-:S10]  /*1df90*/  IMAD R13, R7, R4, RZ ;  /* 0x00000004070d7224 */ /* 0x000fd400078e02ff */
[----:B------:R-:W-:Y:S05]  /*1dfa0*/  WARPSYNC.COLLECTIVE R15, `(.L_x_10823) ;  /* 0x000000000f087348 */ /* 0x000fea0003c00000 */
[----:B------:R0:W1:Y:S02]  /*1dfb0*/  SHFL.UP P6, R14, R13, R12, R11 ;  /* 0x0400000c0d0e7389 */ /* 0x00006400000c000b */
[----:B01----:R-:W-:Y:S01]  /*1dfc0*/  ENDCOLLECTIVE ;  /* 0x000000000000791b */ /* 0x003fe20003800000 */
.L_x_10823:
[----:B------:R-:W-:Y:S01]  /*1dfd0*/  IMAD.MOV.U32 R12, RZ, RZ, 0x2 ;  /* 0x00000002ff0c7424 */ /* 0x000fe200078e00ff */
[----:B------:R-:W-:-:S05]  /*1dfe0*/  SEL R14, R14, RZ, P1 ;  /* 0x000000ff0e0e7207 */ /* 0x000fca0000800000 */
[----:B------:R-:W-:-:S05]  /*1dff0*/  IMAD.IADD R5, R13, 0x1, R14 ;  /* 0x000000010d057824 */ /* 0x000fca00078e020e */
[----:B------:R-:W-:-:S07]  /*1e000*/  MOV R13, R5 ;  /* 0x00000005000d7202 */ /* 0x000fce0000000f00 */
[----:B------:R-:W-:Y:S05]  /*1e010*/  WARPSYNC.COLLECTIVE R15, `(.L_x_10824) ;  /* 0x000000000f087348 */ /* 0x000fea0003c00000 */
[----:B------:R0:W1:Y:S02]  /*1e020*/  SHFL.UP P6, R14, R13, R12, R11 ;  /* 0x0400000c0d0e7389 */ /* 0x00006400000c000b */
[----:B01----:R-:W-:Y:S01]  /*1e030*/  ENDCOLLECTIVE ;  /* 0x000000000000791b */ /* 0x003fe20003800000 */
.L_x_10824:
[----:B------:R-:W-:Y:S01]  /*1e040*/  IMAD.MOV.U32 R12, RZ, RZ, 0x4 ;  /* 0x00000004ff0c7424 */ /* 0x000fe200078e00ff */
[----:B------:R-:W-:-:S05]  /*1e050*/  SEL R2, R14, RZ, P2 ;  /* 0x000000ff0e027207 */ /* 0x000fca0001000000 */
[----:B------:R-:W-:-:S04]  /*1e060*/  IMAD.IADD R2, R5, 0x1, R2 ;  /* 0x0000000105027824 */ /* 0x000fc800078e0202 */
[----:B------:R-:W-:-:S07]  /*1e070*/  IMAD.MOV.U32 R13, RZ, RZ, R2 ;  /* 0x000000ffff0d7224 */ /* 0x000fce00078e0002 */
[----:B------:R-:W-:Y:S05]  /*1e080*/  WARPSYNC.COLLECTIVE R15, `(.L_x_10825) ;  /* 0x000000000f087348 */ /* 0x000fea0003c00000 */
[----:B------:R0:W1:Y:S02]  /*1e090*/  SHFL.UP P6, R14, R13, R12, R11 ;  /* 0x0400000c0d0e7389 */ /* 0x00006400000c000b */
[----:B01----:R-:W-:Y:S01]  /*1e0a0*/  ENDCOLLECTIVE ;  /* 0x000000000000791b */ /* 0x003fe20003800000 */
.L_x_10825:
[----:B------:R-:W-:Y:S01]  /*1e0b0*/  IMAD.MOV.U32 R12, RZ, RZ, 0x8 ;  /* 0x00000008ff0c7424 */ /* 0x000fe200078e00ff */
[----:B------:R-:W-:-:S04]  /*1e0c0*/  SEL R3, R14, RZ, P3 ;  /* 0x000000ff0e037207 */ /* 0x000fc80001800000 */
[----:B------:R-:W-:-:S05]  /*1e0d0*/  IADD3 R3, R2, R3, RZ ;  /* 0x0000000302037210 */ /* 0x000fca0007ffe0ff */
[----:B------:R-:W-:-:S07]  /*1e0e0*/  IMAD.MOV.U32 R13, RZ, RZ, R3 ;  /* 0x000000ffff0d7224 */ /* 0x000fce00078e0003 */
[----:B------:R-:W-:Y:S05]  /*1e0f0*/  WARPSYNC.COLLECTIVE R15, `(.L_x_10826) ;  /* 0x000000000f087348 */ /* 0x000fea0003c00000 */
[----:B------:R0:W1:Y:S02]  /*1e100*/  SHFL.UP P6, R14, R13, R12, R11 ;  /* 0x0400000c0d0e7389 */ /* 0x00006400000c000b */
[----:B01----:R-:W-:Y:S01]  /*1e110*/  ENDCOLLECTIVE ;  /* 0x000000000000791b */ /* 0x003fe20003800000 */
.L_x_10826:
[----:B------:R-:W-:Y:S02]  /*1e120*/  MOV R12, 0x10 ;  /* 0x00000010000c7802 */ /* 0x000fe40000000f00 */
[----:B------:R-:W-:-:S05]  /*1e130*/  SEL R14, R14, RZ, P4 ;  /* 0x000000ff0e0e7207 */ /* 0x000fca0002000000 */
[----:B------:R-:W-:-:S04]  /*1e140*/  IMAD.IADD R5, R3, 0x1, R14 ;  /* 0x0000000103057824 */ /* 0x000fc800078e020e */
[----:B------:R-:W-:-:S07]  /*1e150*/  IMAD.MOV.U32 R13, RZ, RZ, R5 ;  /* 0x000000ffff0d7224 */ /* 0x000fce00078e0005 */
[----:B------:R-:W-:Y:S05]  /*1e160*/  WARPSYNC.COLLECTIVE R15, `(.L_x_10827) ;  /* 0x000000000f087348 */ /* 0x000fea0003c00000 */
[----:B------:R0:W1:Y:S02]  /*1e170*/  SHFL.UP P6, R14, R13, R12, R11 ;  /* 0x0400000c0d0e7389 */ /* 0x00006400000c000b */
[----:B01----:R-:W-:Y:S01]  /*1e180*/  ENDCOLLECTIVE ;  /* 0x000000000000791b */ /* 0x003fe20003800000 */
.L_x_10827:
        /* <DEDUP_REMOVED lines=8> */
.L_x_10828:
[----:B------:R-:W-:Y:S05]  /*1e210*/  BRA `(.L_x_10829) ;  /* 0xffffffb800707947 */ /* 0x000fea000383ffff */
.L_x_10677:
[----:B------:R-:W-:Y:S01]  /*1e220*/  BSSY B0, `(.L_x_10830) ;  /* 0x0000007000007945 */ /* 0x000fe20003800000 */
[----:B------:R-:W-:Y:S02]  /*1e230*/  IMAD.MOV.U32 R12, RZ, RZ, 0x1 ;  /* 0x00000001ff0c7424 */ /* 0x000fe400078e00ff */
[----:B------:R-:W-:Y:S02]  /*1e240*/  IMAD.MOV.U32 R11, RZ, RZ, RZ ;  /* 0x000000ffff0b7224 */ /* 0x000fe400078e00ff */
[----:B------:R-:W-:-:S07]  /*1e250*/  IMAD.MOV.U32 R15, RZ, RZ, -0x1 ;  /* 0xffffffffff0f7424 */ /* 0x000fce00078e00ff */
[----:B-----5:R-:W-:Y:S05]  /*1e260*/  WARPSYNC.COLLECTIVE R15, `(.L_x_10831) ;  /* 0x000000000f087348 */ /* 0x020fea0003c00000 */
[----:B------:R0:W1:Y:S02]  /*1e270*/  SHFL.UP P6, R14, R13, R12, R11 ;  /* 0x0400000c0d0e7389 */ /* 0x00006400000c000b */
[----:B01---5:R-:W-:Y:S01]  /*1e280*/  ENDCOLLECTIVE ;  /* 0x000000000000791b */ /* 0x023fe20003800000 */
.L_x_10831:
[----:B------:R-:W-:Y:S05]  /*1e290*/  BSYNC B0 ;  /* 0x0000000000007941 */ /* 0x000fea0003800000 */
.L_x_10830:
[----:B------:R-:W-:Y:S01]  /*1e2a0*/  SEL R14, R14, RZ, P1 ;  /* 0x000000ff0e0e7207 */ /* 0x000fe20000800000 */
[----:B------:R-:W-:Y:S01]  /*1e2b0*/  IMAD.MOV.U32 R11, RZ, RZ, RZ ;  /* 0x000000ffff0b7224 */ /* 0x000fe200078e00ff */
[----:B------:R-:W-:Y:S01]  /*1e2c0*/  MOV R12, 0x2 ;  /* 0x00000002000c7802 */ /* 0x000fe20000000f00 */
[----:B------:R-:W-:Y:S02]  /*1e2d0*/  IMAD.MOV.U32 R15, RZ, RZ, -0x1 ;  /* 0xffffffffff0f7424 */ /* 0x000fe400078e00ff */
[----:B------:R-:W-:-:S07]  /*1e2e0*/  IMAD.IADD R13, R13, 0x1, R14 ;  /* 0x000000010d0d7824 */ /* 0x000fce00078e020e */
[----:B------:R-:W-:Y:S05]  /*1e2f0*/  WARPSYNC.COLLECTIVE R15, `(.L_x_10832) ;  /* 0x000000000f087348 */ /* 0x000fea0003c00000 */
[----:B------:R0:W1:Y:S02]  /*1e300*/  SHFL.UP P6, R14, R13, R12, R11 ;  /* 0x0400000c0d0e7389 */ /* 0x00006400000c000b */
[----:B01----:R-:W-:Y:S01]  /*1e310*/  ENDCOLLECTIVE ;  /* 0x000000000000791b */ /* 0x003fe20003800000 */
.L_x_10832:
[----:B------:R-:W-:Y:S02]  /*1e320*/  MOV R12, 0x4 ;  /* 0x00000004000c7802 */ /* 0x000fe40000000f00 */
[----:B------:R-:W-:-:S05]  /*1e330*/  SEL R14, R14, RZ, P2 ;  /* 0x000000ff0e0e7207 */ /* 0x000fca0001000000 */
[----:B------:R-:W-:-:S04]  /*1e340*/  IMAD.IADD R3, R13, 0x1, R14 ;  /* 0x000000010d037824 */ /* 0x000fc800078e020e */
[----:B------:R-:W-:-:S07]  /*1e350*/  IMAD.MOV.U32 R13, RZ, RZ, R3 ;  /* 0x000000ffff0d7224 */ /* 0x000fce00078e0003 */
[----:B------:R-:W-:Y:S05]  /*1e360*/  WARPSYNC.COLLECTIVE R15, `(.L_x_10833) ;  /* 0x000000000f087348 */ /* 0x000fea0003c00000 */
[----:B------:R0:W1:Y:S02]  /*1e370*/  SHFL.UP P6, R14, R13, R12, R11 ;  /* 0x0400000c0d0e7389 */ /* 0x00006400000c000b */
[----:B01----:R-:W-:Y:S01]  /*1e380*/  ENDCOLLECTIVE ;  /* 0x000000000000791b */ /* 0x003fe20003800000 */
.L_x_10833:
[----:B------:R-:W-:Y:S01]  /*1e390*/  IMAD.MOV.U32 R12, RZ, RZ, 0x8 ;  /* 0x00000008ff0c7424 */ /* 0x000fe200078e00ff */
[----:B------:R-:W-:-:S05]  /*1e3a0*/  SEL R14, R14, RZ, P3 ;  /* 0x000000ff0e0e7207 */ /* 0x000fca0001800000 */
[----:B------:R-:W-:-:S04]  /*1e3b0*/  IMAD.IADD R5, R3, 0x1, R14 ;  /* 0x0000000103057824 */ /* 0x000fc800078e020e */
[----:B------:R-:W-:-:S07]  /*1e3c0*/  IMAD.MOV.U32 R13, RZ, RZ, R5 ;  /* 0x000000ffff0d7224 */ /* 0x000fce00078e0005 */
[----:B------:R-:W-:Y:S05]  /*1e3d0*/  WARPSYNC.COLLECTIVE R15, `(.L_x_10834) ;  /* 0x000000000f087348 */ /* 0x000fea0003c00000 */
[----:B------:R0:W1:Y:S02]  /*1e3e0*/  SHFL.UP P6, R14, R13, R12, R11 ;  /* 0x0400000c0d0e7389 */ /* 0x00006400000c000b */
[----:B01----:R-:W-:Y:S01]  /*1e3f0*/  ENDCOLLECTIVE ;  /* 0x000000000000791b */ /* 0x003fe20003800000 */
.L_x_10834:
[----:B------:R-:W-:Y:S01]  /*1e400*/  IMAD.MOV.U32 R12, RZ, RZ, 0x10 ;  /* 0x00000010ff0c7424 */ /* 0x000fe200078e00ff */
[----:B------:R-:W-:-:S05]  /*1e410*/  SEL R8, R14, RZ, P4 ;  /* 0x000000ff0e087207 */ /* 0x000fca0002000000 */
[----:B------:R-:W-:-:S05]  /*1e420*/  IMAD.IADD R8, R5, 0x1, R8 ;  /* 0x0000000105087824 */ /* 0x000fca00078e0208 */
[----:B------:R-:W-:-:S07]  /*1e430*/  MOV R13, R8 ;  /* 0x00000008000d7202 */ /* 0x000fce0000000f00 */
[----:B------:R-:W-:Y:S05]  /*1e440*/  WARPSYNC.COLLECTIVE R15, `(.L_x_10835) ;  /* 0x000000000f087348 */ /* 0x000fea0003c00000 */
[----:B------:R0:W1:Y:S02]  /*1e450*/  SHFL.UP P6, R14, R13, R12, R11 ;  /* 0x0400000c0d0e7389 */ /* 0x00006400000c000b */
[----:B01----:R-:W-:Y:S01]  /*1e460*/  ENDCOLLECTIVE ;  /* 0x000000000000791b */ /* 0x003fe20003800000 */
.L_x_10835:
        /* <DEDUP_REMOVED lines=8> */
.L_x_10836:
[----:B------:R-:W-:Y:S05]  /*1e4f0*/  BRA `(.L_x_10837) ;  /* 0xffffffb8005c7947 */ /* 0x000fea000383ffff */
.L_x_10679:
[----:B------:R-:W-:Y:S01]  /*1e500*/  BSSY B0, `(.L_x_10838) ;  /* 0x0000006000007945 */ /* 0x000fe20003800000 */
[----:B------:R-:W-:Y:S01]  /*1e510*/  PLOP3.LUT P6, PT, P6, PT, PT, 0x8, 0x0 ;  /* 0x000000000000781c */ /* 0x000fe200037ce170 */
[----:B------:R-:W-:-:S12]  /*1e520*/  IMAD.MOV.U32 R15, RZ, RZ, -0x1 ;  /* 0xffffffffff0f7424 */ /* 0x000fd800078e00ff */
[----:B0----5:R-:W-:Y:S05]  /*1e530*/  WARPSYNC.COLLECTIVE R15, `(.L_x_10839) ;  /* 0x000000000f087348 */ /* 0x021fea0003c00000 */
[----:B------:R-:W-:Y:S01]  /*1e540*/  VOTE.ANY R14, PT, P6 ;  /* 0x00000000000e7806 */ /* 0x000fe200030e0100 */
[----:B0----5:R-:W-:Y:S06]  /*1e550*/  ENDCOLLECTIVE ;  /* 0x000000000000791b */ /* 0x021fec0003800000 */
.L_x_10839:
[----:B------:R-:W-:Y:S05]  /*1e560*/  BSYNC B0 ;  /* 0x0000000000007941 */ /* 0x000fea0003800000 */
.L_x_10838:
[----:B------:R-:W-:Y:S01]  /*1e570*/  IMAD.MOV.U32 R6, RZ, RZ, R14 ;  /* 0x000000ffff067224 */ /* 0x000fe200078e000e */
[----:B------:R-:W-:Y:S01]  /*1e580*/  MOV R11, 0x1f ;  /* 0x0000001f000b7802 */ /* 0x000fe20000000f00 */
[----:B------:R-:W-:Y:S02]  /*1e590*/  IMAD.MOV.U32 R13, RZ, RZ, R4 ;  /* 0x000000ffff0d7224 */ /* 0x000fe400078e0004 */
[----:B------:R-:W0:Y:S01]  /*1e5a0*/  POPC R5, R6 ;  /* 0x0000000600057309 */ /* 0x000e220000000000 */
[----:B------:R-:W-:Y:S02]  /*1e5b0*/  IMAD.MOV.U32 R15, RZ, RZ, -0x1 ;  /* 0xffffffffff0f7424 */ /* 0x000fe400078e00ff */
[----:B0-----:R-:W-:-:S07]  /*1e5c0*/  IMAD.MOV.U32 R12, RZ, RZ, R5 ;  /* 0x000000ffff0c7224 */ /* 0x001fce00078e0005 */
[----:B------:R-:W-:Y:S05]  /*1e5d0*/  WARPSYNC.COLLECTIVE R15, `(.L_x_10840) ;  /* 0x000000000f087348 */ /* 0x000fea0003c00000 */
[----:B------:R0:W1:Y:S02]  /*1e5e0*/  SHFL.IDX P6, R14, R13, R12, R11 ;  /* 0x0000000c0d0e7389 */ /* 0x00006400000c000b */
[----:B01----:R-:W-:Y:S01]  /*1e5f0*/  ENDCOLLECTIVE ;  /* 0x000000000000791b */ /* 0x003fe20003800000 */
.L_x_10840:
[----:B------:R-:W-:Y:S02]  /*1e600*/  IMAD.MOV.U32 R13, RZ, RZ, R7 ;  /* 0x000000ffff0d7224 */ /* 0x000fe400078e0007 */
[----:B------:R-:W-:-:S07]  /*1e610*/  IMAD.MOV.U32 R4, RZ, RZ, R14 ;  /* 0x000000ffff047224 */ /* 0x000fce00078e000e */
[----:B------:R-:W-:Y:S05]  /*1e620*/  WARPSYNC.COLLECTIVE R15, `(.L_x_10841) ;  /* 0x000000000f087348 */ /* 0x000fea0003c00000 */
[----:B------:R0:W1:Y:S02]  /*1e630*/  SHFL.IDX P6, R14, R13, R12, R11 ;  /* 0x0000000c0d0e7389 */ /* 0x00006400000c000b */
[----:B01----:R-:W-:Y:S01]  /*1e640*/  ENDCOLLECTIVE ;  /* 0x000000000000791b */ /* 0x003fe20003800000 */
.L_x_10841:
[----:B------:R-:W-:Y:S01]  /*1e650*/  IMAD.MOV.U32 R7, RZ, RZ, R14 ;  /* 0x000000ffff077224 */ /* 0x000fe200078e000e */
[----:B------:R-:W-:Y:S06]  /*1e660*/  BRA `(.L_x_10842) ;  /* 0xffffffb8003c7947 */ /* 0x000fec000383ffff */
.L_x_10681:
[----:B------:R-:W-:Y:S01]  /*1e670*/  BSSY B0, `(.L_x_10843) ;  /* 0x0000007000007945 */ /* 0x000fe20003800000 */
[----:B------:R-:W-:Y:S01]  /*1e680*/  MOV R13, R2 ;  /* 0x00000002000d7202 */ /* 0x000fe20000000f00 */
[----:B------:R-:W-:Y:S02]  /*1e690*/  IMAD.MOV.U32 R11, RZ, RZ, 0x1f ;  /* 0x0000001fff0b7424 */ /* 0x000fe400078e00ff */
[----:B------:R-:W-:-:S07]  /*1e6a0*/  IMAD.MOV.U32 R15, RZ, RZ, -0x1 ;  /* 0xffffffffff0f7424 */ /* 0x000fce00078e00ff */
[----:B0123-5:R-:W-:Y:S05]  /*1e6b0*/  WARPSYNC.COLLECTIVE R15, `(.L_x_10844) ;  /* 0x000000000f087348 */ /* 0x02ffea0003c00000 */
[----:B------:R4:W0:Y:S02]  /*1e6c0*/  SHFL.IDX P6, R14, R13, R12, R11 ;  /* 0x0000000c0d0e7389 */ /* 0x00082400000c000b */
[----:B012345:R-:W-:Y:S01]  /*1e6d0*/  ENDCOLLECTIVE ;  /* 0x000000000000791b */ /* 0x03ffe20003800000 */
.L_x_10844:
[----:B------:R-:W-:Y:S05]  /*1e6e0*/  BSYNC B0 ;  /* 0x0000000000007941 */ /* 0x000fea0003800000 */
.L_x_10843:
[----:B------:R-:W-:Y:S01]  /*1e6f0*/  IMAD.MOV.U32 R24, RZ, RZ, R14 ;  /* 0x000000ffff187224 */ /* 0x000fe200078e000e */
[----:B------:R-:W-:Y:S06]  /*1e700*/  BRA `(.L_x_10680) ;  /* 0xffffffb8002c7947 */ /* 0x000fec000383ffff */
.L_x_10685:
[----:B0-----:R0:W1:Y:S02]  /*1e710*/  SYNCS.PHASECHK.TRANS64.TRYWAIT P0, [R5+URZ+0x2d820], R0 ;  /* 0x02d82000050075a7 */ /* 0x001064000800017f */
[----:B-1----:R-:W-:Y:S05]  /*1e720*/  @!P0 NANOSLEEP.SYNCS 0x989680 ;  /* 0x009896800000895d */ /* 0x002fea0003900000 */
[----:B------:R-:W1:Y:S02]  /*1e730*/  @!P0 SYNCS.PHASECHK.TRANS64 P0, [R5+URZ+0x2d820], R0 ;  /* 0x02d82000050085a7 */ /* 0x000e64000800007f */
[----:B-1----:R-:W-:Y:S05]  /*1e740*/  @!P0 BRA `(.L_x_10685) ;  /* 0xfffffffc00f08947 */ /* 0x002fea000383ffff */
[----:B------:R-:W-:Y:S05]  /*1e750*/  BRA `(.L_x_10845) ;  /* 0xffffffbc00847947 */ /* 0x000fea000383ffff */
.L_x_10686:
[----:B------:R-:W1:Y:S01]  /*1e760*/  S2R R2, SR_TID.X ;  /* 0x0000000000027919 */ /* 0x000e620000002100 */
[----:B------:R-:W-:Y:S01]  /*1e770*/  BSSY B0, `(.L_x_10846) ;  /* 0x000000a000007945 */ /* 0x000fe20003800000 */
[----:B------:R-:W-:Y:S01]  /*1e780*/  MOV R12, RZ ;  /* 0x000000ff000c7202 */ /* 0x000fe20000000f00 */
[----:B------:R-:W-:Y:S02]  /*1e790*/  IMAD.MOV.U32 R11, RZ, RZ, 0x1f ;  /* 0x0000001fff0b7424 */ /* 0x000fe400078e00ff */
[----:B------:R-:W-:Y:S01]  /*1e7a0*/  IMAD.MOV.U32 R15, RZ, RZ, -0x1 ;  /* 0xffffffffff0f7424 */ /* 0x000fe200078e00ff */
[----:B-1----:R-:W-:-:S04]  /*1e7b0*/  SHF.R.U32.HI R2, RZ, 0x5, R2 ;  /* 0x00000005ff027819 */ /* 0x002fc80000011602 */
[----:B------:R-:W-:-:S05]  /*1e7c0*/  LOP3.LUT R2, R2, 0x3, RZ, 0xc0, !PT ;  /* 0x0000000302027812 */ /* 0x000fca00078ec0ff */
[----:B------:R-:W-:-:S07]  /*1e7d0*/  IMAD.MOV.U32 R13, RZ, RZ, R2 ;  /* 0x000000ffff0d7224 */ /* 0x000fce00078e0002 */
[----:B0-23-5:R-:W-:Y:S05]  /*1e7e0*/  WARPSYNC.COLLECTIVE R15, `(.L_x_10847) ;  /* 0x000000000f087348 */ /* 0x02dfea0003c00000 */
[----:B------:R1:W4:Y:S02]  /*1e7f0*/  SHFL.IDX P6, R14, R13, R12, R11 ;  /* 0x0000000c0d0e7389 */ /* 0x00032400000c000b */
[----:B012345:R-:W-:Y:S01]  /*1e800*/  ENDCOLLECTIVE ;  /* 0x000000000000791b */ /* 0x03ffe20003800000 */
.L_x_10847:
[----:B------:R-:W-:Y:S05]  /*1e810*/  BSYNC B0 ;  /* 0x0000000000007941 */ /* 0x000fea0003800000 */
.L_x_10846:
[----:B------:R-:W-:Y:S05]  /*1e820*/  BRA `(.L_x_10848) ;  /* 0xffffffbc006c7947 */ /* 0x000fea000383ffff */
.L_x_10687:
[----:B------:R-:W-:Y:S01]  /*1e830*/  BSSY B0, `(.L_x_10849) ;  /* 0x0000006000007945 */ /* 0x000fe20003800000 */
[----:B------:R-:W-:-:S07]  /*1e840*/  IMAD.MOV.U32 R15, RZ, RZ, -0x1 ;  /* 0xffffffffff0f7424 */ /* 0x000fce00078e00ff */
[----:B0-23-5:R-:W-:Y:S05]  /*1e850*/  WARPSYNC.COLLECTIVE R15, `(.L_x_10850) ;  /* 0x000000000f0c7348 */ /* 0x02dfea0003c00000 */
[----:B------:R-:W-:Y:S02]  /*1e860*/  ELECT P6, UR62, PT ;  /* 0x00000000003e782f */ /* 0x000fe400038c0000 */
[----:B------:R-:W-:Y:S01]  /*1e870*/  MOV R14, UR62 ;  /* 0x0000003e000e7c02 */ /* 0x000fe20008000f00 */
[----:B0-23-5:R-:W-:Y:S10]  /*1e880*/  ENDCOLLECTIVE ;  /* 0x000000000000791b */ /* 0x02dff40003800000 */
.L_x_10850:
[----:B------:R-:W-:Y:S05]  /*1e890*/  BSYNC B0 ;  /* 0x0000000000007941 */ /* 0x000fea0003800000 */
.L_x_10849:
[----:B------:R-:W-:Y:S05]  /*1e8a0*/  BRA `(.L_x_10851) ;  /* 0xffffffbc00607947 */ /* 0x000fea000383ffff */
.L_x_10689:
[----:B0-----:R0:W1:Y:S02]  /*1e8b0*/  SYNCS.PHASECHK.TRANS64.TRYWAIT P1, [R3+URZ+0x2d840], R2 ;  /* 0x02d84002030075a7 */ /* 0x001064000802017f */
[----:B-1----:R-:W-:Y:S05]  /*1e8c0*/  @!P1 NANOSLEEP.SYNCS 0x989680 ;  /* 0x009896800000995d */ /* 0x002fea0003900000 */
[----:B------:R-:W1:Y:S02]  /*1e8d0*/  @!P1 SYNCS.PHASECHK.TRANS64 P1, [R3+URZ+0x2d840], R2 ;  /* 0x02d84002030095a7 */ /* 0x000e64000802007f */
[----:B-1----:R-:W-:Y:S05]  /*1e8e0*/  @!P1 BRA `(.L_x_10689) ;  /* 0xfffffffc00f09947 */ /* 0x002fea000383ffff */
[----:B------:R-:W-:Y:S05]  /*1e8f0*/  BRA `(.L_x_10852) ;  /* 0xffffffbc00847947 */ /* 0x000fea000383ffff */
.L_x_10691:
[----:B-1----:R1:W4:Y:S02]  /*1e900*/  SYNCS.PHASECHK.TRANS64.TRYWAIT P1, [R5+URZ+0x2d840], R0 ;  /* 0x02d84000050075a7 */ /* 0x002324000802017f */
[----:B----4-:R-:W-:Y:S05]  /*1e910*/  @!P1 NANOSLEEP.SYNCS 0x989680 ;  /* 0x009896800000995d */ /* 0x010fea0003900000 */
[----:B------:R-:W4:Y:S02]  /*1e920*/  @!P1 SYNCS.PHASECHK.TRANS64 P1, [R5+URZ+0x2d840], R0 ;  /* 0x02d84000050095a7 */ /* 0x000f24000802007f */
[----:B----4-:R-:W-:Y:S05]  /*1e930*/  @!P1 BRA `(.L_x_10691) ;  /* 0xfffffffc00f09947 */ /* 0x010fea000383ffff */
[----:B------:R-:W-:Y:S05]  /*1e940*/  BRA `(.L_x_10853) ;  /* 0xffffffbc00947947 */ /* 0x000fea000383ffff */
.L_x_10693:
[----:B----4-:R4:W0:Y:S02]  /*1e950*/  SYNCS.PHASECHK.TRANS64.TRYWAIT P1, [R3+URZ+0x2d860], R2 ;  /* 0x02d86002030075a7 */ /* 0x010824000802017f */
[----:B0-----:R-:W-:Y:S05]  /*1e960*/  @!P1 NANOSLEEP.SYNCS 0x989680 ;  /* 0x009896800000995d */ /* 0x001fea0003900000 */
[----:B------:R-:W0:Y:S02]  /*1e970*/  @!P1 SYNCS.PHASECHK.TRANS64 P1, [R3+URZ+0x2d860], R2 ;  /* 0x02d86002030095a7 */ /* 0x000e24000802007f */
[----:B0-----:R-:W-:Y:S05]  /*1e980*/  @!P1 BRA `(.L_x_10693) ;  /* 0xfffffffc00f09947 */ /* 0x001fea000383ffff */
[----:B------:R-:W-:Y:S05]  /*1e990*/  BRA `(.L_x_10854) ;  /* 0xffffffbc00907947 */ /* 0x000fea000383ffff */
.L_x_10855:
        /* <DEDUP_REMOVED lines=14> */
.L_x_15998:


//--------------------- .text._ZN7cutlass13device_kernelIN5flash11enable_sm90INS1_16FlashAttnFwdSm90INS1_25CollectiveMainloopFwdSm90ILi2EN4cute5tupleIJNS5_1CILi1EEES8_S8_EEENS6_IJNS7_ILi192EEENS7_ILi128EEENS7_ILi96EEEEEELi96ENS_6half_tEfNS_4arch4Sm90ELb0ELb1ELb0ELb0ELb1ELb0ELb0ELb0ELb1ELb1ELb1ELb0EEENS1_21CollectiveEpilogueFwdINS6_IJSA_SC_SB_EEES9_SE_SG_Li384ELb0ELb1ELb1ELb0EEENS1_19SingleTileSchedulerILb0ELb1ELb1ELi192EEEEEEEEEvNT_6ParamsE --------------------------
	.section	.text._ZN7cutlass13device_kernelIN5flash11enable_sm90INS1_16FlashAttnFwdSm90INS1_25CollectiveMainloopFwdSm90ILi2EN4cute5tupleIJNS5_1CILi1EEES8_S8_EEENS6_IJNS7_ILi192EEENS7_ILi128EEENS7_ILi96EEEEEELi96ENS_6half_tEfNS_4arch4Sm90ELb0ELb1ELb0ELb0ELb1ELb0ELb0ELb0ELb1ELb1ELb1ELb0EEENS1_21CollectiveEpilogueFwdINS6_IJSA_SC_SB_EEES9_SE_SG_Li384ELb0ELb1ELb1ELb0EEENS1_19SingleTileSchedulerILb0ELb1ELb1ELi192EEEEEEEEEvNT_6ParamsE,"ax",@progbits
	.align	128
.text._ZN7cutlass13device_kernelIN5flash11enable_sm90INS1_16FlashAttnFwdSm90INS1_25CollectiveMainloopFwdSm90ILi2EN4cute5tupleIJNS5_1CILi1EEES8_S8_EEENS6_IJNS7_ILi192EEENS7_ILi128EEENS7_ILi96EEEEEELi96ENS_6half_tEfNS_4arch4Sm90ELb0ELb1ELb0ELb0ELb1ELb0ELb0ELb0ELb1ELb1ELb1ELb0EEENS1_21CollectiveEpilogueFwdINS6_IJSA_SC_SB_EEES9_SE_SG_Li384ELb0ELb1ELb1ELb0EEENS1_19SingleTileSchedulerILb0ELb1ELb1ELi192EEEEEEEEEvNT_6ParamsE:
        .type           _ZN7cutlass13device_kernelIN5flash11enable_sm90INS1_16FlashAttnFwdSm90INS1_25CollectiveMainloopFwdSm90ILi2EN4cute5tupleIJNS5_1CILi1EEES8_S8_EEENS6_IJNS7_ILi192EEENS7_ILi128EEENS7_ILi96EEEEEELi96ENS_6half_tEfNS_4arch4Sm90ELb0ELb1ELb0ELb0ELb1ELb0ELb0ELb0ELb1ELb1ELb1ELb0EEENS1_21CollectiveEpilogueFwdINS6_IJSA_SC_SB_EEES9_SE_SG_Li384ELb0ELb1ELb1ELb0EEENS1_19SingleTileSchedulerILb0ELb1ELb1ELi192EEEEEEEEEvNT_6ParamsE,@function
        .size           _ZN7cutlass13device_kernelIN5flash11enable_sm90INS1_16FlashAttnFwdSm90INS1_25CollectiveMainloopFwdSm90ILi2EN4cute5tupleIJNS5_1CILi1EEES8_S8_EEENS6_IJNS7_ILi192EEENS7_ILi128EEENS7_ILi96EEEEEELi96ENS_6half_tEfNS_4arch4Sm90ELb0ELb1ELb0ELb0ELb1ELb0ELb0ELb0ELb1ELb1ELb1ELb0EEENS1_21CollectiveEpilogueFwdINS6_IJSA_SC_SB_EEES9_SE_SG_Li384ELb0ELb1ELb1ELb0EEENS1_19SingleTileSchedulerILb0ELb1ELb1ELi192EEEEEEEEEvNT_6ParamsE,(.L_x_15999 - _ZN7cutlass13device_kernelIN5flash11enable_sm90INS1_16FlashAttnFwdSm90INS1_25CollectiveMainloopFwdSm90ILi2EN4cute5tupleIJNS5_1CILi1EEES8_S8_EEENS6_IJNS7_ILi192EEENS7_ILi128EEENS7_ILi96EEEEEELi96ENS_6half_tEfNS_4arch4Sm90ELb0ELb1ELb0ELb0ELb1ELb0ELb0ELb0ELb1ELb1ELb1ELb0EEENS1_21CollectiveEpilogueFwdINS6_IJSA_SC_SB_EEES9_SE_SG_Li384ELb0ELb1ELb1ELb0EEENS1_19SingleTileSchedulerILb0ELb1ELb1ELi192EEEEEEEEEvNT_6ParamsE)
        .other          _ZN7cutlass13device_kernelIN5flash11enable_sm90INS1_16FlashAttnFwdSm90INS1_25CollectiveMainloopFwdSm90ILi2EN4cute5tupleIJNS5_1CILi1EEES8_S8_EEENS6_IJNS7_ILi192EEENS7_ILi128EEENS7_ILi96EEEEEELi96ENS_6half_tEfNS_4arch4Sm90ELb0ELb1ELb0ELb0ELb1ELb0ELb0ELb0ELb1ELb1ELb1ELb0EEENS1_21CollectiveEpilogueFwdINS6_IJSA_SC_SB_EEES9_SE_SG_Li384ELb0ELb1ELb1ELb0EEENS1_19SingleTileSchedulerILb0ELb1ELb1ELi192EEEEEEEEEvNT_6ParamsE,@"STO_CUDA_ENTRY STV_DEFAULT"
_ZN7cutlass13device_kernelIN5flash11enable_sm90INS1_16FlashAttnFwdSm90INS1_25CollectiveMainloopFwdSm90ILi2EN4cute5tupleIJNS5_1CILi1EEES8_S8_EEENS6_IJNS7_ILi192EEENS7_ILi128EEENS7_ILi96EEEEEELi96ENS_6half_tEfNS_4arch4Sm90ELb0ELb1ELb0ELb0ELb1ELb0ELb0ELb0ELb1ELb1ELb1ELb0EEENS1_21CollectiveEpilogueFwdINS6_IJSA_SC_SB_EEES9_SE_SG_Li384ELb0ELb1ELb1ELb0EEENS1_19SingleTileSchedulerILb0ELb1ELb1ELi192EEEEEEEEEvNT_6ParamsE:
        /* <DEDUP_REMOVED lines=45> */
.L_x_10856:
        /* <DEDUP_REMOVED lines=22> */
.L_x_10857:
        /* <DEDUP_REMOVED lines=18> */
.L_x_10858:
        /* <DEDUP_REMOVED lines=22> */
.L_x_10859:
        /* <DEDUP_REMOVED lines=23> */
.L_x_10860:
        /* <DEDUP_REMOVED lines=11> */
.L_x_10863:
[----:B------:R-:W-:-:S08]  /*08d0*/  NOP ;  /* 0x0000000000007918 */ /* 0x000fd00000000000 */
[----:B------:R-:W1:Y:S02]  /*08e0*/  USETMAXREG.TRY_ALLOC.CTAPOOL UP0, 0xa0 ;  /* 0x000000a0000079c8 */ /* 0x000e640008000600 */
[----:B-1----:R-:W-:-:S13]  /*08f0*/  PLOP3.LUT P0, PT, PT, PT, UP0, 0x80, 0x0 ;  /* 0x000000000000781c */ /* 0x002fda0003f0f008 */
[----:B------:R-:W-:Y:S05]  /*0900*/  @!P0 BRA `(.L_x_10863) ;  /* 0xfffffffc00f08947 */ /* 0x000fea000383ffff */
[----:B------:R-:W1:Y:S01]  /*0910*/  S2R R4, SR_TID.X ;  /* 0x0000000000047919 */ /* 0x000e620000002100 */
[----:B------:R-:W2:Y:S01]  /*0920*/  S2UR UR6, SR_CTAID.Y ;  /* 0x00000000000679c3 */ /* 0x000ea20000002600 */
[----:B------:R-:W-:Y:S02]  /*0930*/  ULDC UR7, c[0x0][0xc50] ;  /* 0x0003140000077ab9 */ /* 0x000fe40000000800 */
[----:B------:R-:W-:-:S05]  /*0940*/  UISETP.NE.AND UP0, UPT, UR7, 0x1, UPT ;  /* 0x000000010700788c */ /* 0x000fca000bf05270 */
[----:B------:R-:W3:Y:S06]  /*0950*/  S2UR UR8, SR_CTAID.Z ;  /* 0x00000000000879c3 */ /* 0x000eec0000002700 */
[----:B------:R-:W-:Y:S01]  /*0960*/  @UP0 ULDC UR4, c[0x0][0xc54] ;  /* 0x0003150000040ab9 */ /* 0x000fe20000000800 */
[----:B------:R-:W-:Y:S01]  /*0970*/  @UP0 ULDC UR9, c[0x0][0xc58] ;  /* 0x0003160000090ab9 */ /* 0x000fe20000000800 */
[----:B--2---:R-:W-:Y:S02]  /*0980*/  UIMAD.WIDE.U32 UR4, UR6, UR4, URZ ;  /* 0x00000004060472a5 */ /* 0x004fe4000f8e003f */
[----:B------:R-:W-:-:S02]  /*0990*/  UMOV UR10, UR6 ;  /* 0x00000006000a7c82 */ /* 0x000fc40008000000 */
[----:B------:R-:W-:Y:S01]  /*09a0*/  @UP0 USHF.R.U32.HI UR10, URZ, UR9, UR5 ;  /* 0x000000093f0a0299 */ /* 0x000fe20008011605 */
[----:B-1----:R-:W-:-:S03]  /*09b0*/  LOP3.LUT R0, R4, 0xffffff80, RZ, 0xc0, !PT ;  /* 0xffffff8004007812 */ /* 0x002fc600078ec0ff */
[----:B------:R-:W-:Y:S01]  /*09c0*/  UIADD3 UR4, -UR10, URZ, URZ ;  /* 0x0000003f0a047290 */ /* 0x000fe2000fffe13f */
[----:B------:R-:W-:Y:S06]  /*09d0*/  BAR.ARV 0x8, 0x200 ;  /* 0x0208000000007b1d */ /* 0x000fec0000002000 */
[----:B------:R-:W-:Y:S01]  /*09e0*/  ISETP.NE.AND P0, PT, R0, 0x80, PT ;  /* 0x000000800000780c */ /* 0x000fe20003f05270 */
[----:B------:R-:W-:Y:S01]  /*09f0*/  IMAD.U32 R0, RZ, RZ, UR10 ;  /* 0x0000000aff007e24 */ /* 0x000fe2000f8e00ff */
[----:B------:R-:W-:-:S04]  /*0a00*/  UIMAD UR6, UR7, UR4, UR6 ;  /* 0x00000004070672a4 */ /* 0x000fc8000f8e0206 */
[----:B------:R1:W-:Y:S07]  /*0a10*/  STL [R1+0x4], R0 ;  /* 0x0000040001007387 */ /* 0x0003ee0000100800 */
[----:B------:R-:W-:Y:S06]  /*0a20*/  @!P0 BAR.ARV 0x9, 0x100 ;  /* 0x0244000000008b1d */ /* 0x000fec0000002000 */
[----:B---3--:R-:W-:-:S13]  /*0a30*/  ISETP.LE.AND P0, PT, RZ, UR8, PT ;  /* 0x00000008ff007c0c */ /* 0x008fda000bf03270 */
[----:B-1----:R-:W-:Y:S05]  /*0a40*/  @!P0 BRA `(.L_x_10864) ;  /* 0x0000012800908947 */ /* 0x002fea0003800000 */
[----:B0-----:R-:W0:Y:S01]  /*0a50*/  LDC.64 R2, c[0x0][0x418] ;  /* 0x00010600ff027b82 */ /* 0x001e220000000a00 */
[----:B------:R-:W-:Y:S01]  /*0a60*/  ULDC UR4, c[0x0][0x448] ;  /* 0x0001120000047ab9 */ /* 0x000fe20000000800 */
[----:B------:R-:W-:Y:S01]  /*0a70*/  VIADD R19, R4, 0xffffff80 ;  /* 0xffffff8004137836 */ /* 0x000fe20000000000 */
        /* <DEDUP_REMOVED lines=14> */
[----:B---3--:R-:W-:-:S04]  /*0b60*/  UIMAD UR40, UR40, 0xc0, URZ ;  /* 0x000000c0282878a4 */ /* 0x008fc8000f8e023f */
        /* <DEDUP_REMOVED lines=23> */
.L_x_10866:
[----:B------:R-:W-:-:S11]  /*0ce0*/  UISETP.NE.AND UP0, UPT, UR5, 0x1, UPT ;  /* 0x000000010500788c */ /* 0x000fd6000bf05270 */
[----:B------:R-:W-:Y:S02]  /*0cf0*/  @UP0 ULDC.64 UR10, c[0x0][0x9e8] ;  /* 0x00027a00000a0ab9 */ /* 0x000fe40000000a00 */
[----:B------:R-:W-:-:S04]  /*0d00*/  UIMAD.WIDE.U32 UR8, UR4, UR10, URZ ;  /* 0x0000000a040872a5 */ /* 0x000fc8000f8e003f */
[----:B------:R-:W-:-:S12]  /*0d10*/  @UP0 USHF.R.U32.HI UR4, URZ, UR11, UR9 ;  /* 0x0000000b3f040299 */ /* 0x000fd80008011609 */
.L_x_10867:
[----:B------:R-:W-:-:S06]  /*0d20*/  UIMAD UR4, UR4, UR5, UR5 ;  /* 0x00000005040472a4 */ /* 0x000fcc000f8e0205 */
[----:B------:R-:W-:-:S07]  /*0d30*/  VIMNMX R0, R0, UR4, PT ;  /* 0x0000000400007c48 */ /* 0x000fce000bfe0100 */
.L_x_10865:
[----:B------:R-:W-:Y:S01]  /*0d40*/  R2UR UR4, R144 ;  /* 0x00000000900472ca */ /* 0x000fe200000e0000 */
[-C--:B------:R-:W-:Y:S02]  /*0d50*/  IMAD R18, R16, R7.reuse, -R5 ;  /* 0x0000000710127224 */ /* 0x080fe400078e0a05 */
        /* <DEDUP_REMOVED lines=32> */
.L_x_10869:
[----:B------:R-:W-:-:S11]  /*0f60*/  UISETP.NE.AND UP0, UPT, UR5, 0x1, UPT ;  /* 0x000000010500788c */ /* 0x000fd6000bf05270 */
[----:B------:R-:W-:Y:S02]  /*0f70*/  @UP0 ULDC.64 UR10, c[0x0][0x9e8] ;  /* 0x00027a00000a0ab9 */ /* 0x000fe40000000a00 */
[----:B------:R-:W-:-:S04]  /*0f80*/  UIMAD.WIDE.U32 UR8, UR4, UR10, URZ ;  /* 0x0000000a040872a5 */ /* 0x000fc8000f8e003f */
[----:B------:R-:W-:-:S12]  /*0f90*/  @UP0 USHF.R.U32.HI UR4, URZ, UR11, UR9 ;  /* 0x0000000b3f040299 */ /* 0x000fd80008011609 */
.L_x_10870:
[----:B------:R-:W-:-:S04]  /*0fa0*/  UIMAD UR4, UR4, UR5, URZ ;  /* 0x00000005040472a4 */ /* 0x000fc8000f8e023f */
[----:B------:R-:W-:-:S04]  /*0fb0*/  UISETP.LT.AND UP0, UPT, UR7, UR4, UPT ;  /* 0x000000040700728c */ /* 0x000fc8000bf01270 */
[----:B------:R-:W-:-:S12]  /*0fc0*/  USEL UR7, UR7, UR4, !UP0 ;  /* 0x0000000407077287 */ /* 0x000fd8000c000000 */
.L_x_10868:
        /* <DEDUP_REMOVED lines=47> */
.L_x_10871:
        /* <DEDUP_REMOVED lines=46> */
[----:B------:R-:W-:Y:S02]  /*15a0*/  ULEA UR4, UR5, UR38, 0xc ;  /* 0x0000002605047291 */ /* 0x000fe4000f8e603f */
[----:B------:R-:W-:Y:S02]  /*15b0*/  ULEA UR5, UR5, UR6, 0xd ;  /* 0x0000000605057291 */ /* 0x000fe4000f8e683f */
[----:B------:R-:W-:Y:S02]  /*15c0*/  UIADD3 UR4, UR4, 0xc400, URZ ;  /* 0x0000c40004047890 */ /* 0x000fe4000fffe03f */
[----:B------:R-:W-:Y:S02]  /*15d0*/  USHF.R.U32.HI UR5, URZ, 0x4, UR5 ;  /* 0x000000043f057899 */ /* 0x000fe40008011605 */
[----:B------:R-:W-:Y:S02]  /*15e0*/  USHF.R.U32.HI UR4, URZ, 0x4, UR4 ;  /* 0x000000043f047899 */ /* 0x000fe40008011604 */
[----:B------:R-:W-:-:S02]  /*15f0*/  ULOP3.LUT UR5, UR5, 0x3fff, URZ, 0xc0, !UPT ;  /* 0x00003fff05057892 */ /* 0x000fc4000f8ec03f */
[----:B------:R-:W-:-:S04]  /*1600*/  ULOP3.LUT UR41, UR4, 0x3fff, URZ, 0xc0, !UPT ;  /* 0x00003fff04297892 */ /* 0x000fc8000f8ec03f */
[----:B------:R-:W-:Y:S01]  /*1610*/  IMAD.U32 R145, RZ, RZ, UR5 ;  /* 0x00000005ff917e24 */ /* 0x000fe2000f8e00ff */
[----:B------:R-:W-:Y:S07]  /*1620*/  @!P0 BRA `(.L_x_10873) ;  /* 0x0000000000408947 */ /* 0x000fee0003800000 */
        /* <DEDUP_REMOVED lines=16> */
.L_x_10873:
[----:B------:R-:W-:-:S04]  /*1730*/  SHF.L.U32 R0, RZ, 0x1f, RZ ;  /* 0x0000001fff007819 */ /* 0x000fc800000006ff */
[----:B------:R-:W0:Y:S02]  /*1740*/  SYNCS.PHASECHK.TRANS64.TRYWAIT P0, [UR38+0x2d800], R0 ;  /* 0x02d80000ff0075a7 */ /* 0x000e240008000166 */
[----:B0-----:R-:W-:Y:S05]  /*1750*/  @!P0 BRA `(.L_x_10874) ;  /* 0x0000011c00548947 */ /* 0x001fea0003800000 */
.L_x_11007:
[----:B------:R-:W2:Y:S02]  /*1760*/  LDL R2, [R1+0xc] ;  /* 0x00000c0001027983 */ /* 0x000ea40000100800 */
[----:B--2---:R-:W-:-:S13]  /*1770*/  R2UR UR4, R2 ;  /* 0x00000000020472ca */ /* 0x004fda00000e0000 */
[----:B------:R-:W-:-:S06]  /*1780*/  ULOP3.LUT UR4, UR4, 0x1, URZ, 0xfc, !UPT ;  /* 0x0000000104047892 */ /* 0x000fcc000f8efc3f */
[----:B------:R-:W-:-:S05]  /*1790*/  IMAD.U32 R2, RZ, RZ, UR4 ;  /* 0x00000004ff027e24 */ /* 0x000fca000f8e00ff */
[----:B------:R-:W-:-:S13]  /*17a0*/  ISETP.NE.AND P0, PT, R2, 0x3, PT ;  /* 0x000000030200780c */ /* 0x000fda0003f05270 */
[----:B------:R-:W-:Y:S05]  /*17b0*/  @!P0 BRA `(.L_x_10875) ;  /* 0x0000000000048947 */ /* 0x000fea0003800000 */
[----:B------:R-:W-:Y:S01]  /*17c0*/  BPT.TRAP 0x1 ;  /* 0x000000040000795c */ /* 0x000fe20000300000 */
.L_x_10875:
[----:B------:R1:W2:Y:S01]  /*17d0*/  SYNCS.PHASECHK.TRANS64.TRYWAIT P1, [UR38+0x2d830], R0 ;  /* 0x02d83000ff0075a7 */ /* 0x0002a20008020166 */
[----:B------:R-:W-:Y:S05]  /*17e0*/  @!P0 BRA `(.L_x_10876) ;  /* 0x0000000000048947 */ /* 0x000fea0003800000 */
[----:B------:R-:W-:Y:S01]  /*17f0*/  BPT.TRAP 0x1 ;  /* 0x000000040000795c */ /* 0x000fe20000300000 */
.L_x_10876:
[----:B------:R-:W-:-:S05]  /*1800*/  IMAD.U32 R8, RZ, RZ, UR41 ;  /* 0x00000029ff087e24 */ /* 0x000fca000f8e00ff */
[----:B------:R-:W-:Y:S01]  /*1810*/  LOP3.LUT R8, R8, 0x10000, RZ, 0xfc, !PT ;  /* 0x0001000008087812 */ /* 0x000fe200078efcff */
[----:B--2---:R-:W-:Y:S06]  /*1820*/  @P1 BRA `(.L_x_10877) ;  /* 0x0000000000081947 */ /* 0x004fec0003800000 */
[----:B------:R-:W2:Y:S02]  /*1830*/  SYNCS.PHASECHK.TRANS64.TRYWAIT P1, [UR38+0x2d830], R0 ;  /* 0x02d83000ff0075a7 */ /* 0x000ea40008020166 */
[----:B--2---:R-:W-:Y:S05]  /*1840*/  @!P1 BRA `(.L_x_10878) ;  /* 0x0000011c00309947 */ /* 0x004fea0003800000 */
.L_x_10877:
[----:B------:R-:W-:Y:S05]  /*1850*/  WARPSYNC.ALL ;  /* 0x0000000000007948 */ /* 0x000fea0003800000 */
[----:B------:R-:W-:Y:S01]  /*1860*/  IMAD.MOV.U32 R9, RZ, RZ, -0x7fffffe0 ;  /* 0x80000020ff097424 */ /* 0x000fe200078e00ff */
        /* <DEDUP_REMOVED lines=9> */
[----:B------:R-:W-:Y:S01]  /*1900*/  UMOV UR15, 0x80000020 ;  /* 0x80000020000f7882 */ /* 0x000fe20000000000 */
[----:B------:R-:W-:-:S02]  /*1910*/  UMOV UR17, 0x80000020 ;  /* 0x8000002000117882 */ /* 0x000fc40000000000 */
[----:B------:R-:W-:Y:S01]  /*1920*/  ULOP3.LUT UR7, UR4, 0x10000, URZ, 0xfc, !UPT ;  /* 0x0001000004077892 */ /* 0x000fe2000f8efc3f */
[----:B------:R-:W-:Y:S01]  /*1930*/  UMOV UR19, 0x80000020 ;  /* 0x8000002000137882 */ /* 0x000fe20000000000 */
[----:B------:R-:W-:Y:S02]  /*1940*/  UMOV UR21, 0x80000020 ;  /* 0x8000002000157882 */ /* 0x000fe40000000000 */
[----:B------:R-:W-:Y:S02]  /*1950*/  UIADD3 UR14, UR7, 0x200, URZ ;  /* 0x00000200070e7890 */ /* 0x000fe4000fffe03f */
[----:B------:R-:W-:Y:S01]  /*1960*/  UIADD3 UR12, UR24, 0x300, URZ ;  /* 0x00000300180c7890 */ /* 0x000fe2000fffe03f */
[----:B------:R-:W-:Y:S01]  /*1970*/  UMOV UR10, UR7 ;  /* 0x00000007000a7c82 */ /* 0x000fe20008000000 */
[----:B------:R-:W-:Y:S01]  /*1980*/  UIADD3 UR16, UR24, 0x302, URZ ;  /* 0x0000030218107890 */ /* 0x000fe2000fffe03f */
[----:B------:R-:W-:Y:S01]  /*1990*/  HGMMA.64x128x16.F32 R24, gdesc[UR8], RZ, !UPT, gsb0 ;  /* 0x01e00000081879f0 */ /* 0x000fe2000c0008ff */
[----:B------:R-:W-:-:S02]  /*19a0*/  UIADD3 UR8, UR24, 0x2, URZ ;  /* 0x0000000218087890 */ /* 0x000fc4000fffe03f */
[----:B------:R-:W-:Y:S01]  /*19b0*/  UIADD3 UR10, UR7, 0x2, URZ ;  /* 0x00000002070a7890 */ /* 0x000fe2000fffe03f */
[----:B------:R-:W-:Y:S01]  /*19c0*/  UMOV UR9, 0x80000020 ;  /* 0x8000002000097882 */ /* 0x000fe20000000000 */
[----:B------:R-:W-:Y:S01]  /*19d0*/  UMOV UR11, 0x80000020 ;  /* 0x80000020000b7882 */ /* 0x000fe20000000000 */
        /* <DEDUP_REMOVED lines=26> */
.L_x_10879:
[----:B01----:R-:W-:Y:S01]  /*1b80*/  LOP3.LUT R0, R23, 0xffffff80, RZ, 0xc0, !PT ;  /* 0xffffff8017007812 */ /* 0x003fe200078ec0ff */
[----:B------:R-:W-:Y:S01]  /*1b90*/  IMAD.HI R5, R88, 0x55555556, RZ ;  /* 0x5555555658057827 */ /* 0x000fe200078e02ff */
[----:B------:R-:W-:Y:S01]  /*1ba0*/  R2UR UR4, R144 ;  /* 0x00000000900472ca */ /* 0x000fe200000e0000 */
[----:B------:R-:W0:Y:S01]  /*1bb0*/  S2UR UR6, SR_CgaCtaId ;  /* 0x00000000000679c3 */ /* 0x000e220000008800 */
[----:B------:R-:W-:Y:S01]  /*1bc0*/  LEA.HI R4, R22, R19, RZ, 0x2 ;  /* 0x0000001316047211 */ /* 0x000fe200078f10ff */
[----:B------:R-:W-:Y:S01]  /*1bd0*/  IMAD.IADD R0, R19, 0x1, -R0 ;  /* 0x0000000113007824 */ /* 0x000fe200078e0a00 */
[----:B------:R-:W-:Y:S01]  /*1be0*/  LEA.HI R5, R5, R5, RZ, 0x1 ;  /* 0x0000000505057211 */ /* 0x000fe200078f08ff */
[----:B------:R-:W-:Y:S01]  /*1bf0*/  UISETP.NE.AND UP0, UPT, UR39, URZ, UPT ;  /* 0x0000003f2700728c */ /* 0x000fe2000bf05270 */
[----:B------:R-:W-:Y:S01]  /*1c00*/  LOP3.LUT R10, R4, 0xfffffffc, RZ, 0xc0, !PT ;  /* 0xfffffffc040a7812 */ /* 0x000fe200078ec0ff */
[----:B------:R-:W-:Y:S01]  /*1c10*/  ULDC UR35, c[0x0][0x2f0] ;  /* 0x0000bc0000237ab9 */ /* 0x000fe20000000800 */
[----:B------:R-:W-:Y:S01]  /*1c20*/  SHF.R.S32.HI R3, RZ, 0x1f, R0 ;  /* 0x0000001fff037819 */ /* 0x000fe20000011400 */
[----:B------:R-:W-:Y:S01]  /*1c30*/  IMAD R5, R5, -0x3, R88 ;  /* 0xfffffffd05057824 */ /* 0x000fe200078e0258 */
[----:B------:R-:W-:Y:S01]  /*1c40*/  LEA R14, R17, 0xffffff80, 0x7 ;  /* 0xffffff80110e7811 */ /* 0x000fe200078e38ff */
[----:B------:R-:W-:Y:S01]  /*1c50*/  IMAD.IADD R10, R19, 0x1, -R10 ;  /* 0x00000001130a7824 */ /* 0x000fe200078e0a0a */
[CC--:B------:R-:W-:Y:S01]  /*1c60*/  LEA.HI R2, R3.reuse, R0.reuse, RZ, 0x2 ;  /* 0x0000000003027211 */ /* 0x0c0fe200078f10ff */
[----:B------:R-:W-:Y:S01]  /*1c70*/  UISETP.NE.AND UP1, UPT, UR4, URZ, UPT ;  /* 0x0000003f0400728c */ /* 0x000fe2000bf25270 */
[----:B------:R-:W-:-:S02]  /*1c80*/  LEA.HI R4, R3, R0, RZ, 0x5 ;  /* 0x0000000003047211 */ /* 0x000fc400078f28ff */
[--C-:B------:R-:W-:Y:S02]  /*1c90*/  SHF.R.S32.HI R3, RZ, 0x2, R2.reuse ;  /* 0x00000002ff037819 */ /* 0x100fe40000011402 */
[----:B------:R-:W-:Y:S02]  /*1ca0*/  SHF.R.S32.HI R6, RZ, 0x1f, R2 ;  /* 0x0000001fff067819 */ /* 0x000fe40000011402 */
[----:B------:R-:W-:Y:S02]  /*1cb0*/  SHF.R.S32.HI R4, RZ, 0x5, R4 ;  /* 0x00000005ff047819 */ /* 0x000fe40000011404 */
[----:B------:R-:W-:Y:S02]  /*1cc0*/  LEA.HI R6, R6, R3, RZ, 0x3 ;  /* 0x0000000306067211 */ /* 0x000fe400078f18ff */
[----:B------:R-:W-:Y:S01]  /*1cd0*/  LEA.HI R7, R10, R10, RZ, 0x1 ;  /* 0x0000000a0a077211 */ /* 0x000fe200078f08ff */
[----:B------:R-:W-:Y:S01]  /*1ce0*/  @UP1 ULDC UR4, c[0x0][0x44c] ;  /* 0x0001130000041ab9 */ /* 0x000fe20000000800 */
[----:B------:R-:W-:Y:S01]  /*1cf0*/  LEA R4, R4, UR40, 0x4 ;  /* 0x0000002804047c11 */ /* 0x000fe2000f8e20ff */
[----:B------:R-:W-:Y:S01]  /*1d00*/  @UP1 ULDC UR5, c[0x0][0x450] ;  /* 0x0001140000051ab9 */ /* 0x000fe20000000800 */
[----:B------:R-:W-:-:S02]  /*1d10*/  LOP3.LUT R6, R6, 0xfffffff8, RZ, 0xc0, !PT ;  /* 0xfffffff806067812 */ /* 0x000fc400078ec0ff */
[----:B------:R-:W-:Y:S02]  /*1d20*/  LOP3.LUT R7, R7, 0x1ffffffe, RZ, 0xc0, !PT ;  /* 0x1ffffffe07077812 */ /* 0x000fe400078ec0ff */
[----:B------:R-:W-:Y:S02]  /*1d30*/  IADD3 R4, R4, R3, -R6 ;  /* 0x0000000304047210 */ /* 0x000fe40007ffe806 */
[----:B------:R-:W-:Y:S01]  /*1d40*/  PLOP3.LUT P1, PT, PT, PT, UP1, 0x80, 0x0 ;  /* 0x000000000000781c */ /* 0x000fe20003f2f018 */
[----:B------:R-:W-:Y:S01]  /*1d50*/  IMAD.IADD R7, R10, 0x1, -R7 ;  /* 0x000000010a077824 */ /* 0x000fe200078e0a07 */
[----:B------:R-:W-:Y:S01]  /*1d60*/  PLOP3.LUT P2, PT, PT, PT, UP1, 0x80, 0x0 ;  /* 0x000000000000781c */ /* 0x000fe20003f4f018 */
[----:B------:R-:W-:Y:S01]  /*1d70*/  IMAD R4, R5, 0x40, R4 ;  /* 0x0000004005047824 */ /* 0x000fe200078e0204 */
[----:B------:R-:W-:-:S03]  /*1d80*/  LOP3.LUT R5, R2, 0x7ffffffc, RZ, 0xc0, !PT ;  /* 0x7ffffffc02057812 */ /* 0x000fc600078ec0ff */
[----:B------:R-:W-:Y:S02]  /*1d90*/  IMAD R11, R7, 0x8, R4 ;  /* 0x00000008070b7824 */ /* 0x000fe400078e0204 */
[----:B------:R-:W-:Y:S02]  /*1da0*/  IMAD.MOV.U32 R4, RZ, RZ, -0x80 ;  /* 0xffffff80ff047424 */ /* 0x000fe400078e00ff */
[----:B------:R-:W-:Y:S02]  /*1db0*/  IMAD.MOV.U32 R12, RZ, RZ, R11 ;  /* 0x000000ffff0c7224 */ /* 0x000fe400078e000b */
[----:B------:R-:W-:Y:S01]  /*1dc0*/  @P1 IMAD.HI.U32 R3, R11, UR4, RZ ;  /* 0x000000040b031c27 */ /* 0x000fe2000f8e00ff */
[----:B------:R-:W-:Y:S01]  /*1dd0*/  UIADD3 UR4, UR38, 0x2d840, URZ ;  /* 0x0002d84026047890 */ /* 0x000fe2000fffe03f */
[----:B------:R-:W-:Y:S02]  /*1de0*/  PLOP3.LUT P1, PT, PT, PT, UP0, 0x40, 0x0 ;  /* 0x000000000000781c */ /* 0x000fe40003f2e808 */
[----:B------:R-:W-:Y:S01]  /*1df0*/  IMAD.IADD R10, R0, 0x1, -R5 ;  /* 0x00000001000a7824 */ /* 0x000fe200078e0a05 */
[----:B------:R-:W-:Y:S01]  /*1e00*/  @P2 SHF.R.U32.HI R12, RZ, UR5, R3 ;  /* 0x00000005ff0c2c19 */ /* 0x000fe20008011603 */
[----:B------:R-:W-:Y:S01]  /*1e10*/  IMAD R3, R17, R4, 0x80 ;  /* 0x0000008011037424 */ /* 0x000fe200078e0204 */
[----:B0-----:R-:W-:Y:S01]  /*1e20*/  UPRMT UR4, UR6, 0x654, UR4 ;  /* 0x0000065406047896 */ /* 0x001fe20008000004 */
[----:B------:R-:W-:-:S02]  /*1e30*/  ULDC UR5, c[0x0][0x288] ;  /* 0x0000a20000057ab9 */ /* 0x000fc40000000800 */
[----:B------:R-:W0:Y:S01]  /*1e40*/  SHFL.IDX PT, R4, R12, RZ, 0x1c1f ;  /* 0x001c1fff0c047589 */ /* 0x000e2200000e0000 */
[----:B------:R-:W-:Y:S01]  /*1e50*/  VIADD R5, R3, 0x1 ;  /* 0x0000000103057836 */ /* 0x000fe20000000000 */
[----:B------:R-:W-:Y:S01]  /*1e60*/  ULDC UR6, c[0x0][0x9e0] ;  /* 0x0002780000067ab9 */ /* 0x000fe20000000800 */
[----:B------:R-:W-:Y:S02]  /*1e70*/  IMAD.U32 R7, RZ, RZ, UR5 ;  /* 0x00000005ff077e24 */ /* 0x000fe4000f8e00ff */
[----:B------:R-:W-:Y:S01]  /*1e80*/  IMAD R5, R10, -0x2, R5 ;  /* 0xfffffffe0a057824 */ /* 0x000fe200078e0205 */
[----:B------:R-:W-:Y:S01]  /*1e90*/  SYNCS.ARRIVE.TRANS64.RED.A1T0 RZ, [UR4], RZ ;  /* 0x000000ffffff79a7 */ /* 0x000fe20008100404 */
[----:B------:R-:W-:Y:S02]  /*1ea0*/  ULDC UR4, c[0x0][0x9dc] ;  /* 0x0002770000047ab9 */ /* 0x000fe40000000800 */
[C---:B------:R-:W-:Y:S01]  /*1eb0*/  IMAD R0, R16.reuse, UR35, R5 ;  /* 0x0000002310007c24 */ /* 0x040fe2000f8e0205 */
[----:B------:R-:W-:Y:S01]  /*1ec0*/  ULOP3.LUT UR10, URZ, UR4, URZ, 0x33, !UPT ;  /* 0x000000043f0a7292 */ /* 0x000fe2000f8e333f */
[----:B------:R-:W-:-:S02]  /*1ed0*/  IMAD R5, R16, UR35, R3 ;  /* 0x0000002310057c24 */ /* 0x000fc4000f8e0203 */
[----:B------:R-:W-:Y:S02]  /*1ee0*/  IMAD.IADD R0, R0, 0x1, -R7 ;  /* 0x0000000100007824 */ /* 0x000fe400078e0a07 */
[----:B------:R-:W-:Y:S02]  /*1ef0*/  IMAD R6, R10, -0x2, R5 ;  /* 0xfffffffe0a067824 */ /* 0x000fe400078e0205 */
[C---:B------:R-:W-:Y:S02]  /*1f00*/  VIADD R13, R0.reuse, UR6 ;  /* 0x00000006000d7c36 */ /* 0x040fe40008000000 */
[----:B------:R-:W-:Y:S02]  /*1f10*/  VIADD R15, R0, UR10 ;  /* 0x0000000a000f7c36 */ /* 0x000fe40008000000 */
[----:B------:R-:W-:Y:S01]  /*1f20*/  IMAD.U32 R146, RZ, RZ, UR10 ;  /* 0x0000000aff927e24 */ /* 0x000fe2000f8e00ff */
        /* <DEDUP_REMOVED lines=17> */
.L_x_10882:
[----:B------:R-:W-:Y:S02]  /*2040*/  ULDC UR4, c[0x0][0x9e4] ;  /* 0x0002790000047ab9 */ /* 0x000fe40000000800 */
[----:B------:R-:W-:-:S05]  /*2050*/  IMAD.U32 R20, RZ, RZ, UR4 ;  /* 0x00000004ff147e24 */ /* 0x000fca000f8e00ff */
[----:B------:R-:W-:-:S13]  /*2060*/  ISETP.NE.AND P1, PT, R20, 0x1, PT ;  /* 0x000000011400780c */ /* 0x000fda0003f25270 */
[----:B------:R-:W0:Y:S02]  /*2070*/  @P1 LDC.64 R88, c[0x0][0x9e8] ;  /* 0x00027a00ff581b82 */ /* 0x000e240000000a00 */
[----:B0-----:R-:W-:-:S05]  /*2080*/  @P1 IMAD.HI.U32 R4, R5, R88, RZ ;  /* 0x0000005805041227 */ /* 0x001fca00078e00ff */
[----:B------:R-:W-:-:S07]  /*2090*/  @P1 SHF.R.U32.HI R5, RZ, R89, R4 ;  /* 0x00000059ff051219 */ /* 0x000fce0000011604 */
.L_x_10883:
[----:B------:R-:W-:Y:S05]  /*20a0*/  BSYNC B0 ;  /* 0x0000000000007941 */ /* 0x000fea0003800000 */
.L_x_10881:
[----:B------:R-:W-:-:S04]  /*20b0*/  IMAD R5, R5, R20, -R14 ;  /* 0x0000001405057224 */ /* 0x000fc800078e0a0e */
[----:B------:R-:W-:-:S05]  /*20c0*/  IMAD R5, R10, -0x2, R5 ;  /* 0xfffffffe0a057824 */ /* 0x000fca00078e0205 */
[----:B------:R-:W-:Y:S02]  /*20d0*/  VIADDMNMX R0, R5, R20, R0, PT ;  /* 0x0000001405007246 */ /* 0x000fe40003800100 */
[----:B------:R-:W-:-:S07]  /*20e0*/  VIMNMX R2, R2, R5, !PT ;  /* 0x0000000502027248 */ /* 0x000fce0007fe0100 */
.L_x_10880:
[----:B------:R-:W0:Y:S01]  /*20f0*/  SHFL.IDX PT, R12, R12, 0x1, 0x1c1f ;  /* 0x003c1f000c0c7f89 */ /* 0x000e2200000e0000 */
[----:B------:R-:W-:-:S06]  /*2100*/  UISETP.NE.AND UP0, UPT, UR39, URZ, UPT ;  /* 0x0000003f2700728c */ /* 0x000fcc000bf05270 */
        /* <DEDUP_REMOVED lines=18> */
.L_x_10886:
[----:B------:R-:W-:Y:S02]  /*2230*/  ULDC UR4, c[0x0][0x9e4] ;  /* 0x0002790000047ab9 */ /* 0x000fe40000000800 */
[----:B------:R-:W-:-:S05]  /*2240*/  IMAD.U32 R13, RZ, RZ, UR4 ;  /* 0x00000004ff0d7e24 */ /* 0x000fca000f8e00ff */
[----:B------:R-:W-:-:S13]  /*2250*/  ISETP.NE.AND P1, PT, R13, 0x1, PT ;  /* 0x000000010d00780c */ /* 0x000fda0003f25270 */
[----:B------:R-:W0:Y:S02]  /*2260*/  @P1 LDC.64 R20, c[0x0][0x9e8] ;  /* 0x00027a00ff141b82 */ /* 0x000e240000000a00 */
[----:B0-----:R-:W-:-:S05]  /*2270*/  @P1 IMAD.HI.U32 R12, R5, R20, RZ ;  /* 0x00000014050c1227 */ /* 0x001fca00078e00ff */
[----:B------:R-:W-:-:S07]  /*2280*/  @P1 SHF.R.U32.HI R5, RZ, R21, R12 ;  /* 0x00000015ff051219 */ /* 0x000fce000001160c */
.L_x_10887:
[----:B------:R-:W-:Y:S05]  /*2290*/  BSYNC B0 ;  /* 0x0000000000007941 */ /* 0x000fea0003800000 */
.L_x_10885:
[----:B------:R-:W-:-:S04]  /*22a0*/  IMAD R5, R5, R13, -R14 ;  /* 0x0000000d05057224 */ /* 0x000fc800078e0a0e */
[----:B------:R-:W-:-:S05]  /*22b0*/  IMAD R5, R10, -0x2, R5 ;  /* 0xfffffffe0a057824 */ /* 0x000fca00078e0205 */
[----:B------:R-:W-:Y:S02]  /*22c0*/  VIADDMNMX R4, R5, R13, R4, PT ;  /* 0x0000000d05047246 */ /* 0x000fe40003800104 */
[----:B------:R-:W-:-:S07]  /*22d0*/  VIMNMX R6, R6, R5, !PT ;  /* 0x0000000506067248 */ /* 0x000fce0007fe0100 */
.L_x_10884:
[C---:B------:R-:W-:Y:S01]  /*22e0*/  ISETP.GE.AND P5, PT, R3.reuse, 0x2, PT ;  /* 0x000000020300780c */ /* 0x040fe20003fa6270 */
[----:B------:R-:W-:Y:S01]  /*22f0*/  ULDC UR11, c[0x0][0x988] ;  /* 0x00026200000b7ab9 */ /* 0x000fe20000000800 */
[C---:B------:R-:W-:Y:S01]  /*2300*/  ISETP.GE.AND P4, PT, R3.reuse, 0xa, PT ;  /* 0x0000000a0300780c */ /* 0x040fe20003f86270 */
[----:B------:R-:W-:Y:S01]  /*2310*/  UISETP.NE.AND UP0, UPT, UR39, URZ, UPT ;  /* 0x0000003f2700728c */ /* 0x000fe2000bf05270 */
[----:B------:R-:W-:Y:S02]  /*2320*/  ISETP.GT.AND P1, PT, R2, 0x1, !P5 ;  /* 0x000000010200780c */ /* 0x000fe40006f24270 */
[----:B------:R-:W-:Y:S02]  /*2330*/  P2R R12, PR, RZ, 0x1 ;  /* 0x00000001ff0c7803 */ /* 0x000fe40000000000 */
[----:B------:R-:W-:Y:S02]  /*2340*/  ISETP.LT.OR P1, PT, R0, 0x2, P1 ;  /* 0x000000020000780c */ /* 0x000fe40000f21670 */
[----:B------:R-:W-:-:S02]  /*2350*/  ISETP.GE.AND P0, PT, R3, 0x11, PT ;  /* 0x000000110300780c */ /* 0x000fc40003f06270 */
[----:B------:R-:W-:Y:S02]  /*2360*/  FSEL R25, R25, -INF , !P1 ;  /* 0xff80000019197808 */ /* 0x000fe40004800000 */
[----:B------:R-:W-:Y:S02]  /*2370*/  ISETP.GT.AND P1, PT, R2, 0x9, !P4 ;  /* 0x000000090200780c */ /* 0x000fe40006724270 */
[----:B------:R-:W-:Y:S02]  /*2380*/  ISETP.GE.AND P2, PT, R3, 0x1, PT ;  /* 0x000000010300780c */ /* 0x000fe40003f46270 */
[----:B------:R-:W-:Y:S02]  /*2390*/  ISETP.LT.OR P1, PT, R0, 0xa, P1 ;  /* 0x0000000a0000780c */ /* 0x000fe40000f21670 */
[----:B------:R-:W-:Y:S02]  /*23a0*/  ISETP.GT.AND P3, PT, R2, RZ, !P2 ;  /* 0x000000ff0200720c */ /* 0x000fe40005764270 */
[----:B------:R-:W-:-:S02]  /*23b0*/  FSEL R29, R29, -INF , !P1 ;  /* 0xff8000001d1d7808 */ /* 0x000fc40004800000 */
[----:B------:R-:W-:Y:S02]  /*23c0*/  ISETP.GT.AND P1, PT, R2, 0x10, !P0 ;  /* 0x000000100200780c */ /* 0x000fe40004724270 */
[C---:B------:R-:W-:Y:S02]  /*23d0*/  ISETP.GE.AND P0, PT, R3.reuse, 0x12, PT ;  /* 0x000000120300780c */ /* 0x040fe40003f06270 */
[----:B------:R-:W-:Y:S02]  /*23e0*/  ISETP.LT.OR P1, PT, R0, 0x11, P1 ;  /* 0x000000110000780c */ /* 0x000fe40000f21670 */
[----:B------:R-:W-:Y:S02]  /*23f0*/  ISETP.GE.AND P4, PT, R3, 0x4a, PT ;  /* 0x0000004a0300780c */ /* 0x000fe40003f86270 */
[----:B------:R-:W-:Y:S02]  /*2400*/  FSEL R32, R32, -INF , !P1 ;  /* 0xff80000020207808 */ /* 0x000fe40004800000 */
[----:B------:R-:W-:-:S02]  /*2410*/  ISETP.GT.AND P1, PT, R2, 0x11, !P0 ;  /* 0x000000110200780c */ /* 0x000fc40004724270 */
[----:B------:R-:W-:Y:S02]  /*2420*/  ISETP.GE.AND P0, PT, R3, 0x19, PT ;  /* 0x000000190300780c */ /* 0x000fe40003f06270 */
[C---:B------:R-:W-:Y:S02]  /*2430*/  ISETP.LT.OR P1, PT, R0.reuse, 0x12, P1 ;  /* 0x000000120000780c */ /* 0x040fe40000f21670 */
[----:B------:R-:W-:Y:S02]  /*2440*/  ISETP.LT.OR P3, PT, R0, 0x1, P3 ;  /* 0x000000010000780c */ /* 0x000fe40001f61670 */
[----:B------:R-:W-:Y:S02]  /*2450*/  FSEL R33, R33, -INF , !P1 ;  /* 0xff80000021217808 */ /* 0x000fe40004800000 */
[----:B------:R-:W-:Y:S02]  /*2460*/  ISETP.GT.AND P1, PT, R2, 0x18, !P0 ;  /* 0x000000180200780c */ /* 0x000fe40004724270 */
[----:B------:R-:W-:-:S02]  /*2470*/  ISETP.GE.AND P0, PT, R3, 0x1a, PT ;  /* 0x0000001a0300780c */ /* 0x000fc40003f06270 */
[----:B------:R-:W-:Y:S02]  /*2480*/  ISETP.LT.OR P1, PT, R0, 0x19, P1 ;  /* 0x000000190000780c */ /* 0x000fe40000f21670 */
[C---:B------:R-:W-:Y:S02]  /*2490*/  ISETP.GE.AND P6, PT, R3.reuse, 0x9, PT ;  /* 0x000000090300780c */ /* 0x040fe40003fc6270 */
[----:B------:R-:W-:Y:S02]  /*24a0*/  FSEL R36, R36, -INF , !P1 ;  /* 0xff80000024247808 */ /* 0x000fe40004800000 */
[----:B------:R-:W-:Y:S02]  /*24b0*/  ISETP.GT.AND P1, PT, R2, 0x19, !P0 ;  /* 0x000000190200780c */ /* 0x000fe40004724270 */
[----:B------:R-:W-:Y:S02]  /*24c0*/  ISETP.GE.AND P0, PT, R3, 0x21, PT ;  /* 0x000000210300780c */ /* 0x000fe40003f06270 */
[----:B------:R-:W-:-:S02]  /*24d0*/  ISETP.LT.OR P1, PT, R0, 0x1a, P1 ;  /* 0x0000001a0000780c */ /* 0x000fc40000f21670 */
[----:B------:R-:W-:Y:S02]  /*24e0*/  FSEL R24, R24, -INF , !P3 ;  /* 0xff80000018187808 */ /* 0x000fe40005800000 */
[----:B------:R-:W-:Y:S02]  /*24f0*/  FSEL R37, R37, -INF , !P1 ;  /* 0xff80000025257808 */ /* 0x000fe40004800000 */
[----:B------:R-:W-:Y:S02]  /*2500*/  ISETP.GT.AND P1, PT, R2, 0x20, !P0 ;  /* 0x000000200200780c */ /* 0x000fe40004724270 */
[----:B------:R-:W-:Y:S02]  /*2510*/  ISETP.GE.AND P0, PT, R3, 0x22, PT ;  /* 0x000000220300780c */ /* 0x000fe40003f06270 */
[----:B------:R-:W-:Y:S02]  /*2520*/  ISETP.LT.OR P1, PT, R0, 0x21, P1 ;  /* 0x000000210000780c */ /* 0x000fe40000f21670 */
[----:B------:R-:W-:-:S02]  /*2530*/  ISETP.GT.AND P3, PT, R2, 0x8, !P6 ;  /* 0x000000080200780c */ /* 0x000fc40007764270 */
[----:B------:R-:W-:Y:S02]  /*2540*/  FSEL R40, R40, -INF , !P1 ;  /* 0xff80000028287808 */ /* 0x000fe40004800000 */
[----:B------:R-:W-:Y:S02]  /*2550*/  ISETP.GT.AND P1, PT, R2, 0x21, !P0 ;  /* 0x000000210200780c */ /* 0x000fe40004724270 */
[----:B------:R-:W-:Y:S02]  /*2560*/  ISETP.GE.AND P0, PT, R3, 0x29, PT ;  /* 0x000000290300780c */ /* 0x000fe40003f06270 */
[C---:B------:R-:W-:Y:S02]  /*2570*/  ISETP.LT.OR P1, PT, R0.reuse, 0x22, P1 ;  /* 0x000000220000780c */ /* 0x040fe40000f21670 */
[----:B------:R-:W-:Y:S02]  /*2580*/  ISETP.LT.OR P3, PT, R0, 0x9, P3 ;  /* 0x000000090000780c */ /* 0x000fe40001f61670 */
[----:B------:R-:W-:-:S02]  /*2590*/  FSEL R41, R41, -INF , !P1 ;  /* 0xff80000029297808 */ /* 0x000fc40004800000 */
[----:B------:R-:W-:Y:S02]  /*25a0*/  ISETP.GT.AND P1, PT, R2, 0x28, !P0 ;  /* 0x000000280200780c */ /* 0x000fe40004724270 */
[----:B------:R-:W-:Y:S02]  /*25b0*/  ISETP.GE.AND P0, PT, R3, 0x2a, PT ;  /* 0x0000002a0300780c */ /* 0x000fe40003f06270 */
[----:B------:R-:W-:Y:S02]  /*25c0*/  ISETP.LT.OR P1, PT, R0, 0x29, P1 ;  /* 0x000000290000780c */ /* 0x000fe40000f21670 */
[----:B------:R-:W-:Y:S02]  /*25d0*/  FSEL R28, R28, -INF , !P3 ;  /* 0xff8000001c1c7808 */ /* 0x000fe40005800000 */
[----:B------:R-:W-:Y:S02]  /*25e0*/  FSEL R44, R44, -INF , !P1 ;  /* 0xff8000002c2c7808 */ /* 0x000fe40004800000 */
[----:B------:R-:W-:-:S02]  /*25f0*/  ISETP.GT.AND P1, PT, R2, 0x29, !P0 ;  /* 0x000000290200780c */ /* 0x000fc40004724270 */
[----:B------:R-:W-:Y:S02]  /*2600*/  ISETP.GE.AND P0, PT, R3, 0x31, PT ;  /* 0x000000310300780c */ /* 0x000fe40003f06270 */
[----:B------:R-:W-:Y:S02]  /*2610*/  ISETP.LT.OR P1, PT, R0, 0x2a, P1 ;  /* 0x0000002a0000780c */ /* 0x000fe40000f21670 */
[----:B------:R-:W-:Y:S02]  /*2620*/  ISETP.GT.AND P2, PT, R6, RZ, !P2 ;  /* 0x000000ff0600720c */ /* 0x000fe40005744270 */
[----:B------:R-:W-:Y:S02]  /*2630*/  FSEL R45, R45, -INF , !P1 ;  /* 0xff8000002d2d7808 */ /* 0x000fe40004800000 */
[----:B------:R-:W-:Y:S02]  /*2640*/  ISETP.GT.AND P1, PT, R2, 0x30, !P0 ;  /* 0x000000300200780c */ /* 0x000fe40004724270 */
[----:B------:R-:W-:-:S02]  /*2650*/  ISETP.GE.AND P0, PT, R3, 0x32, PT ;  /* 0x000000320300780c */ /* 0x000fc40003f06270 */
[----:B------:R-:W-:Y:S02]  /*2660*/  ISETP.LT.OR P1, PT, R0, 0x31, P1 ;  /* 0x000000310000780c */ /* 0x000fe40000f21670 */
[----:B------:R-:W-:Y:S02]  /*2670*/  ISETP.LT.OR P2, PT, R4, 0x1, P2 ;  /* 0x000000010400780c */ /* 0x000fe40001741670 */
[----:B------:R-:W-:Y:S02]  /*2680*/  FSEL R48, R48, -INF , !P1 ;  /* 0xff80000030307808 */ /* 0x000fe40004800000 */
[----:B------:R-:W-:Y:S02]  /*2690*/  ISETP.GT.AND P1, PT, R2, 0x31, !P0 ;  /* 0x000000310200780c */ /* 0x000fe40004724270 */
[----:B------:R-:W-:Y:S02]  /*26a0*/  ISETP.GE.AND P0, PT, R3, 0x39, PT ;  /* 0x000000390300780c */ /* 0x000fe40003f06270 */
[----:B------:R-:W-:-:S02]  /*26b0*/  ISETP.LT.OR P1, PT, R0, 0x32, P1 ;  /* 0x000000320000780c */ /* 0x000fc40000f21670 */
[----:B------:R-:W-:Y:S02]  /*26c0*/  ISETP.GT.AND P5, PT, R6, 0x1, !P5 ;  /* 0x000000010600780c */ /* 0x000fe40006fa4270 */
[----:B------:R-:W-:Y:S02]  /*26d0*/  FSEL R49, R49, -INF , !P1 ;  /* 0xff80000031317808 */ /* 0x000fe40004800000 */
[----:B------:R-:W-:Y:S02]  /*26e0*/  ISETP.GT.AND P1, PT, R2, 0x38, !P0 ;  /* 0x000000380200780c */ /* 0x000fe40004724270 */
[----:B------:R-:W-:Y:S02]  /*26f0*/  ISETP.GE.AND P0, PT, R3, 0x3a, PT ;  /* 0x0000003a0300780c */ /* 0x000fe40003f06270 */
[----:B------:R-:W-:Y:S02]  /*2700*/  ISETP.LT.OR P1, PT, R0, 0x39, P1 ;  /* 0x000000390000780c */ /* 0x000fe40000f21670 */
[----:B------:R-:W-:-:S02]  /*2710*/  FSEL R21, R26, -INF , !P2 ;  /* 0xff8000001a157808 */ /* 0x000fc40005000000 */
[----:B------:R-:W-:Y:S02]  /*2720*/  FSEL R52, R52, -INF , !P1 ;  /* 0xff80000034347808 */ /* 0x000fe40004800000 */
[----:B------:R-:W-:Y:S02]  /*2730*/  ISETP.GT.AND P1, PT, R2, 0x39, !P0 ;  /* 0x000000390200780c */ /* 0x000fe40004724270 */
[----:B------:R-:W-:Y:S02]  /*2740*/  ISETP.GE.AND P0, PT, R3, 0x41, PT ;  /* 0x000000410300780c */ /* 0x000fe40003f06270 */
[----:B------:R-:W-:Y:S02]  /*2750*/  ISETP.LT.OR P1, PT, R0, 0x3a, P1 ;  /* 0x0000003a0000780c */ /* 0x000fe40000f21670 */
        /* <DEDUP_REMOVED lines=8> */
[C---:B------:R-:W-:Y:S02]  /*27e0*/  ISETP.GE.AND P0, PT, R3.reuse, 0x49, PT ;  /* 0x000000490300780c */ /* 0x040fe40003f06270 */
[----:B------:R-:W-:Y:S02]  /*27f0*/  ISETP.LT.OR P1, PT, R0, 0x42, P1 ;  /* 0x000000420000780c */ /* 0x000fe40000f21670 */
[----:B------:R-:W-:Y:S02]  /*2800*/  ISETP.GE.AND P5, PT, R3, 0xa, PT ;  /* 0x0000000a0300780c */ /* 0x000fe40003fa6270 */
[----:B------:R-:W-:Y:S02]  /*2810*/  FSEL R57, R57, -INF , !P1 ;  /* 0xff80000039397808 */ /* 0x000fe40004800000 */
[----:B------:R-:W-:Y:S02]  /*2820*/  ISETP.GT.AND P1, PT, R2, 0x48, !P0 ;  /* 0x000000480200780c */ /* 0x000fe40004724270 */
[----:B------:R-:W-:-:S02]  /*2830*/  ISETP.GE.AND P0, PT, R3, 0x59, PT ;  /* 0x000000590300780c */ /* 0x000fc40003f06270 */
[----:B------:R-:W-:Y:S02]  /*2840*/  ISETP.LT.OR P1, PT, R0, 0x49, P1 ;  /* 0x000000490000780c */ /* 0x000fe40000f21670 */
[----:B------:R-:W-:Y:S02]  /*2850*/  R2UR UR10, R18 ;  /* 0x00000000120a72ca */ /* 0x000fe400000e0000 */
[----:B------:R-:W-:Y:S02]  /*2860*/  FSEL R60, R60, -INF , !P1 ;  /* 0xff8000003c3c7808 */ /* 0x000fe40004800000 */
[----:B------:R-:W-:Y:S02]  /*2870*/  ISETP.GT.AND P1, PT, R2, 0x49, !P4 ;  /* 0x000000490200780c */ /* 0x000fe40006724270 */
[----:B------:R-:W-:Y:S02]  /*2880*/  ISETP.GT.AND P4, PT, R6, 0x49, !P4 ;  /* 0x000000490600780c */ /* 0x000fe40006784270 */
[----:B------:R-:W-:-:S02]  /*2890*/  ISETP.LT.OR P1, PT, R0, 0x4a, P1 ;  /* 0x0000004a0000780c */ /* 0x000fc40000f21670 */
[----:B------:R-:W-:Y:S02]  /*28a0*/  ISETP.LT.OR P4, PT, R4, 0x4a, P4 ;  /* 0x0000004a0400780c */ /* 0x000fe40002781670 */
[----:B------:R-:W-:Y:S02]  /*28b0*/  FSEL R61, R61, -INF , !P1 ;  /* 0xff8000003d3d7808 */ /* 0x000fe40004800000 */
[----:B------:R-:W-:Y:S02]  /*28c0*/  ISETP.GE.AND P1, PT, R3, 0x51, PT ;  /* 0x000000510300780c */ /* 0x000fe40003f26270 */
[----:B------:R-:W-:Y:S02]  /*28d0*/  FSEL R63, R63, -INF , !P4 ;  /* 0xff8000003f3f7808 */ /* 0x000fe40006000000 */
[----:B------:R-:W-:Y:S02]  /*28e0*/  ISETP.GT.AND P3, PT, R2, 0x50, !P1 ;  /* 0x000000500200780c */ /* 0x000fe40004f64270 */
[----:B------:R-:W-:-:S02]  /*28f0*/  ISETP.GT.AND P4, PT, R6, 0x58, !P0 ;  /* 0x000000580600780c */ /* 0x000fc40004784270 */
[----:B------:R-:W-:Y:S02]  /*2900*/  ISETP.LT.OR P3, PT, R0, 0x51, P3 ;  /* 0x000000510000780c */ /* 0x000fe40001f61670 */
[----:B------:R-:W-:Y:S02]  /*2910*/  ISETP.LT.OR P4, PT, R4, 0x59, P4 ;  /* 0x000000590400780c */ /* 0x000fe40002781670 */
[----:B------:R-:W-:Y:S02]  /*2920*/  FSEL R64, R64, -INF , !P3 ;  /* 0xff80000040407808 */ /* 0x000fe40005800000 */
[----:B------:R-:W-:Y:S02]  /*2930*/  ISETP.GE.AND P3, PT, R3, 0x52, PT ;  /* 0x000000520300780c */ /* 0x000fe40003f66270 */
[----:B------:R-:W-:Y:S02]  /*2940*/  FSEL R70, R70, -INF , !P4 ;  /* 0xff80000046467808 */ /* 0x000fe40006000000 */
[----:B------:R-:W-:-:S02]  /*2950*/  ISETP.GT.AND P6, PT, R2, 0x51, !P3 ;  /* 0x000000510200780c */ /* 0x000fc40005fc4270 */
[----:B------:R-:W-:Y:S02]  /*2960*/  R2UR UR4, R144 ;  /* 0x00000000900472ca */ /* 0x000fe400000e0000 */
[----:B------:R-:W-:-:S04]  /*2970*/  ISETP.LT.OR P6, PT, R0, 0x52, P6 ;  /* 0x000000520000780c */ /* 0x000fc800037c1670 */
[----:B------:R-:W-:Y:S02]  /*2980*/  FSEL R65, R65, -INF , !P6 ;  /* 0xff80000041417808 */ /* 0x000fe40007000000 */
[----:B------:R-:W-:Y:S02]  /*2990*/  ISETP.GT.AND P6, PT, R2, 0x58, !P0 ;  /* 0x000000580200780c */ /* 0x000fe400047c4270 */
[----:B------:R-:W-:Y:S02]  /*29a0*/  ISETP.GE.AND P0, PT, R3, 0x69, PT ;  /* 0x000000690300780c */ /* 0x000fe40003f06270 */
[----:B------:R-:W-:Y:S01]  /*29b0*/  ISETP.LT.OR P6, PT, R0, 0x59, P6 ;  /* 0x000000590000780c */ /* 0x000fe200037c1670 */
[----:B------:R-:W-:-:S03]  /*29c0*/  UISETP.NE.AND UP1, UPT, UR4, URZ, UPT ;  /* 0x0000003f0400728c */ /* 0x000fc6000bf25270 */
[----:B------:R-:W-:Y:S02]  /*29d0*/  FSEL R68, R68, -INF , !P6 ;  /* 0xff80000044447808 */ /* 0x000fe40007000000 */
[----:B------:R-:W-:-:S04]  /*29e0*/  ISETP.GE.AND P6, PT, R3, 0x5a, PT ;  /* 0x0000005a0300780c */ /* 0x000fc80003fc6270 */
[----:B------:R-:W-:Y:S02]  /*29f0*/  ISETP.GT.AND P6, PT, R2, 0x59, !P6 ;  /* 0x000000590200780c */ /* 0x000fe400077c4270 */
[----:B------:R-:W-:Y:S01]  /*2a00*/  @UP1 ULDC UR4, c[0x0][0x44c] ;  /* 0x0001130000041ab9 */ /* 0x000fe20000000800 */
[----:B------:R-:W-:Y:S01]  /*2a10*/  @UP1 ULDC UR14, c[0x0][0x450] ;  /* 0x00011400000e1ab9 */ /* 0x000fe20000000800 */
[----:B------:R-:W-:Y:S01]  /*2a20*/  ISETP.LT.OR P6, PT, R0, 0x5a, P6 ;  /* 0x0000005a0000780c */ /* 0x000fe200037c1670 */
[----:B------:R-:W-:-:S03]  /*2a30*/  UIMAD.WIDE.U32 UR4, UR40, UR4, URZ ;  /* 0x00000004280472a5 */ /* 0x000fc6000f8e003f */
[----:B------:R-:W-:Y:S01]  /*2a40*/  FSEL R69, R69, -INF , !P6 ;  /* 0xff80000045457808 */ /* 0x000fe20007000000 */
[----:B------:R-:W-:Y:S01]  /*2a50*/  @UP1 USHF.R.U32.HI UR40, URZ, UR14, UR5 ;  /* 0x0000000e3f281299 */ /* 0x000fe20008011605 */
[----:B------:R-:W-:-:S03]  /*2a60*/  ISETP.GE.AND P6, PT, R3, 0x61, PT ;  /* 0x000000610300780c */ /* 0x000fc60003fc6270 */
[----:B------:R-:W-:Y:S01]  /*2a70*/  UIADD3 UR40, UR10, UR40, URZ ;  /* 0x000000280a287290 */ /* 0x000fe2000fffe03f */
[----:B------:R-:W-:-:S03]  /*2a80*/  ISETP.GT.AND P6, PT, R2, 0x60, !P6 ;  /* 0x000000600200780c */ /* 0x000fc600077c4270 */
[----:B------:R-:W-:Y:S01]  /*2a90*/  UIADD3 UR6, UR40, UR6, URZ ;  /* 0x0000000628067290 */ /* 0x000fe2000fffe03f */
[----:B------:R-:W-:-:S04]  /*2aa0*/  ISETP.LT.OR P6, PT, R0, 0x61, P6 ;  /* 0x000000610000780c */ /* 0x000fc800037c1670 */
[----:B------:R-:W-:Y:S02]  /*2ab0*/  FSEL R72, R72, -INF , !P6 ;  /* 0xff80000048487808 */ /* 0x000fe40007000000 */
[----:B------:R-:W-:-:S04]  /*2ac0*/  ISETP.GE.AND P6, PT, R3, 0x9, PT ;  /* 0x000000090300780c */ /* 0x000fc80003fc6270 */
[----:B------:R-:W-:Y:S02]  /*2ad0*/  ISETP.GT.AND P2, PT, R6, 0x8, !P6 ;  /* 0x000000080600780c */ /* 0x000fe40007744270 */
[----:B------:R-:W-:Y:S02]  /*2ae0*/  ISETP.GE.AND P6, PT, R3, 0x11, PT ;  /* 0x000000110300780c */ /* 0x000fe40003fc6270 */
[----:B------:R-:W-:-:S04]  /*2af0*/  ISETP.LT.OR P2, PT, R4, 0x9, P2 ;  /* 0x000000090400780c */ /* 0x000fc80001741670 */
[----:B------:R-:W-:Y:S02]  /*2b00*/  FSEL R13, R30, -INF , !P2 ;  /* 0xff8000001e0d7808 */ /* 0x000fe40005000000 */
        /* <DEDUP_REMOVED lines=62> */
[----:B------:R-:W-:Y:S02]  /*2ef0*/  ISETP.LT.OR P2, PT, R4, 0x49, P2 ;  /* 0x000000490400780c */ /* 0x000fe40001741670 */
[----:B------:R-:W-:Y:S02]  /*2f00*/  ISETP.GT.AND P4, PT, R6, 0x61, !P6 ;  /* 0x000000610600780c */ /* 0x000fe40007784270 */
[----:B------:R-:W-:-:S02]  /*2f10*/  FSEL R62, R62, -INF , !P2 ;  /* 0xff8000003e3e7808 */ /* 0x000fc40005000000 */
[C---:B------:R-:W-:Y:S02]  /*2f20*/  ISETP.GT.AND P2, PT, R6.reuse, 0x50, !P1 ;  /* 0x000000500600780c */ /* 0x040fe40004f44270 */
[C---:B------:R-:W-:Y:S02]  /*2f30*/  ISETP.GT.AND P1, PT, R6.reuse, 0x51, !P3 ;  /* 0x000000510600780c */ /* 0x040fe40005f24270 */
[----:B------:R-:W-:Y:S02]  /*2f40*/  ISETP.GT.AND P3, PT, R6, 0x59, !P5 ;  /* 0x000000590600780c */ /* 0x000fe40006f64270 */
[----:B------:R-:W-:Y:S02]  /*2f50*/  ISETP.LT.OR P1, PT, R4, 0x52, P1 ;  /* 0x000000520400780c */ /* 0x000fe40000f21670 */
[----:B------:R-:W-:Y:S02]  /*2f60*/  ISETP.GE.AND P5, PT, R3, 0x61, PT ;  /* 0x000000610300780c */ /* 0x000fe40003fa6270 */
[----:B------:R-:W-:-:S02]  /*2f70*/  FSEL R67, R67, -INF , !P1 ;  /* 0xff80000043437808 */ /* 0x000fc40004800000 */
[----:B------:R-:W-:Y:S02]  /*2f80*/  ISETP.LT.OR P3, PT, R4, 0x5a, P3 ;  /* 0x0000005a0400780c */ /* 0x000fe40001f61670 */
[----:B------:R-:W-:Y:S02]  /*2f90*/  ISETP.GT.AND P1, PT, R6, 0x60, !P5 ;  /* 0x000000600600780c */ /* 0x000fe40006f24270 */
[----:B------:R-:W-:Y:S02]  /*2fa0*/  FSEL R71, R71, -INF , !P3 ;  /* 0xff80000047477808 */ /* 0x000fe40005800000 */
[----:B------:R-:W-:Y:S02]  /*2fb0*/  ISETP.LT.OR P1, PT, R4, 0x61, P1 ;  /* 0x000000610400780c */ /* 0x000fe40000f21670 */
[----:B------:R-:W-:Y:S02]  /*2fc0*/  ISETP.GT.AND P3, PT, R6, 0x68, !P0 ;  /* 0x000000680600780c */ /* 0x000fe40004764270 */
[----:B------:R-:W-:-:S02]  /*2fd0*/  FSEL R74, R74, -INF , !P1 ;  /* 0xff8000004a4a7808 */ /* 0x000fc40004800000 */
[C---:B------:R-:W-:Y:S02]  /*2fe0*/  ISETP.LT.OR P3, PT, R4.reuse, 0x69, P3 ;  /* 0x000000690400780c */ /* 0x040fe40001f61670 */
[----:B------:R-:W-:Y:S02]  /*2ff0*/  ISETP.LT.OR P2, PT, R4, 0x51, P2 ;  /* 0x000000510400780c */ /* 0x000fe40001741670 */
[----:B------:R-:W-:Y:S02]  /*3000*/  ISETP.GE.AND P1, PT, R3, 0x71, PT ;  /* 0x000000710300780c */ /* 0x000fe40003f26270 */
[----:B------:R-:W-:Y:S02]  /*3010*/  FSEL R78, R78, -INF , !P3 ;  /* 0xff8000004e4e7808 */ /* 0x000fe40005800000 */
[----:B------:R-:W-:Y:S02]  /*3020*/  FSEL R66, R66, -INF , !P2 ;  /* 0xff80000042427808 */ /* 0x000fe40005000000 */
[----:B------:R-:W-:-:S02]  /*3030*/  ISETP.LT.OR P4, PT, R4, 0x62, P4 ;  /* 0x000000620400780c */ /* 0x000fc40002781670 */
[----:B------:R-:W-:Y:S02]  /*3040*/  ISETP.GT.AND P3, PT, R6, 0x70, !P1 ;  /* 0x000000700600780c */ /* 0x000fe40004f64270 */
[----:B------:R-:W-:Y:S02]  /*3050*/  ISETP.GE.AND P2, PT, R3, 0x6a, PT ;  /* 0x0000006a0300780c */ /* 0x000fe40003f46270 */
[----:B------:R-:W-:Y:S02]  /*3060*/  FSEL R75, R75, -INF , !P4 ;  /* 0xff8000004b4b7808 */ /* 0x000fe40006000000 */
[----:B------:R-:W-:Y:S02]  /*3070*/  ISETP.LT.OR P3, PT, R4, 0x71, P3 ;  /* 0x000000710400780c */ /* 0x000fe40001f61670 */
[----:B------:R-:W-:Y:S02]  /*3080*/  ISETP.GT.AND P4, PT, R6, 0x69, !P2 ;  /* 0x000000690600780c */ /* 0x000fe40005784270 */
        /* <DEDUP_REMOVED lines=9> */
[----:B------:R-:W-:Y:S02]  /*3120*/  ISETP.GT.AND P6, PT, R2, 0x61, !P6 ;  /* 0x000000610200780c */ /* 0x000fe400077c4270 */
[----:B------:R-:W-:Y:S02]  /*3130*/  ISETP.LT.OR P3, PT, R4, 0x79, P3 ;  /* 0x000000790400780c */ /* 0x000fe40001f61670 */
[----:B------:R-:W-:Y:S02]  /*3140*/  ISETP.LT.OR P6, PT, R0, 0x62, P6 ;  /* 0x000000620000780c */ /* 0x000fe400037c1670 */
[----:B------:R-:W-:-:S02]  /*3150*/  FSEL R86, R86, -INF , !P3 ;  /* 0xff80000056567808 */ /* 0x000fc40005800000 */
[----:B------:R-:W-:Y:S02]  /*3160*/  ISETP.GE.AND P3, PT, R3, 0x7a, PT ;  /* 0x0000007a0300780c */ /* 0x000fe40003f66270 */
[----:B------:R-:W-:Y:S02]  /*3170*/  FSEL R73, R73, -INF , !P6 ;  /* 0xff80000049497808 */ /* 0x000fe40007000000 */
[----:B------:R-:W-:Y:S02]  /*3180*/  ISETP.GT.AND P0, PT, R6, 0x79, !P3 ;  /* 0x000000790600780c */ /* 0x000fe40005f04270 */
[----:B------:R-:W-:Y:S02]  /*3190*/  ISETP.GE.AND P6, PT, R3, 0x69, PT ;  /* 0x000000690300780c */ /* 0x000fe40003fc6270 */
[----:B------:R-:W-:Y:S02]  /*31a0*/  ISETP.LT.OR P0, PT, R4, 0x7a, P0 ;  /* 0x0000007a0400780c */ /* 0x000fe40000701670 */
[----:B------:R-:W-:-:S02]  /*31b0*/  FMNMX.FTZ R4, R21, R27, !PT ;  /* 0x0000001b15047209 */ /* 0x000fc40007810000 */
[----:B------:R-:W-:Y:S02]  /*31c0*/  FSEL R87, R87, -INF , !P0 ;  /* 0xff80000057577808 */ /* 0x000fe40004000000 */
[----:B------:R-:W-:Y:S02]  /*31d0*/  FMNMX.FTZ R4, R13, R4, !PT ;  /* 0x000000040d047209 */ /* 0x000fe40007810000 */
[C---:B------:R-:W-:Y:S02]  /*31e0*/  ISETP.GT.AND P6, PT, R2.reuse, 0x68, !P6 ;  /* 0x000000680200780c */ /* 0x040fe400077c4270 */
[----:B------:R-:W-:Y:S02]  /*31f0*/  FMNMX.FTZ R4, R31, R4, !PT ;  /* 0x000000041f047209 */ /* 0x000fe40007810000 */
[----:B------:R-:W-:Y:S02]  /*3200*/  ISETP.GT.AND P2, PT, R2, 0x69, !P2 ;  /* 0x000000690200780c */ /* 0x000fe40005744270 */
[----:B------:R-:W-:-:S02]  /*3210*/  FMNMX.FTZ R4, R5, R4, !PT ;  /* 0x0000000405047209 */ /* 0x000fc40007810000 */
[C---:B------:R-:W-:Y:S02]  /*3220*/  ISETP.GT.AND P1, PT, R2.reuse, 0x70, !P1 ;  /* 0x000000700200780c */ /* 0x040fe40004f24270 */
[----:B------:R-:W-:Y:S02]  /*3230*/  FMNMX.FTZ R15, R35, R4, !PT ;  /* 0x00000004230f7209 */ /* 0x000fe40007810000 */
[----:B------:R-:W-:Y:S02]  /*3240*/  ISETP.GT.AND P5, PT, R2, 0x71, !P5 ;  /* 0x000000710200780c */ /* 0x000fe40006fa4270 */
[----:B------:R-:W-:Y:S02]  /*3250*/  FMNMX.FTZ R4, R38, R15, !PT ;  /* 0x0000000f26047209 */ /* 0x000fe40007810000 */
[----:B------:R-:W-:Y:S02]  /*3260*/  ISETP.GT.AND P4, PT, R2, 0x78, !P4 ;  /* 0x000000780200780c */ /* 0x000fe40006784270 */
[----:B------:R-:W-:-:S02]  /*3270*/  FMNMX.FTZ R15, R39, R4, !PT ;  /* 0x00000004270f7209 */ /* 0x000fc40007810000 */
[----:B------:R-:W-:Y:S02]  /*3280*/  ISETP.GT.AND P3, PT, R2, 0x79, !P3 ;  /* 0x000000790200780c */ /* 0x000fe40005f64270 */
[----:B------:R-:W-:Y:S02]  /*3290*/  FMNMX.FTZ R4, R42, R15, !PT ;  /* 0x0000000f2a047209 */ /* 0x000fe40007810000 */
[C---:B------:R-:W-:Y:S02]  /*32a0*/  ISETP.LT.OR P6, PT, R0.reuse, 0x69, P6 ;  /* 0x000000690000780c */ /* 0x040fe400037c1670 */
[----:B------:R-:W-:Y:S02]  /*32b0*/  FMNMX.FTZ R15, R43, R4, !PT ;  /* 0x000000042b0f7209 */ /* 0x000fe40007810000 */
[----:B------:R-:W-:Y:S02]  /*32c0*/  ISETP.LT.OR P2, PT, R0, 0x6a, P2 ;  /* 0x0000006a0000780c */ /* 0x000fe40001741670 */
[----:B------:R-:W-:-:S02]  /*32d0*/  FMNMX.FTZ R4, R46, R15, !PT ;  /* 0x0000000f2e047209 */ /* 0x000fc40007810000 */
[----:B------:R-:W-:Y:S02]  /*32e0*/  FSEL R76, R76, -INF , !P6 ;  /* 0xff8000004c4c7808 */ /* 0x000fe40007000000 */
[----:B------:R-:W-:Y:S02]  /*32f0*/  FMNMX.FTZ R15, R47, R4, !PT ;  /* 0x000000042f0f7209 */ /* 0x000fe40007810000 */
[----:B------:R-:W-:Y:S02]  /*3300*/  ISETP.LT.OR P1, PT, R0, 0x71, P1 ;  /* 0x000000710000780c */ /* 0x000fe40000f21670 */
[----:B------:R-:W-:Y:S02]  /*3310*/  FMNMX.FTZ R4, R50, R15, !PT ;  /* 0x0000000f32047209 */ /* 0x000fe40007810000 */
[----:B------:R-:W-:Y:S02]  /*3320*/  FSEL R77, R77, -INF , !P2 ;  /* 0xff8000004d4d7808 */ /* 0x000fe40005000000 */
[----:B------:R-:W-:-:S02]  /*3330*/  FMNMX.FTZ R15, R51, R4, !PT ;  /* 0x00000004330f7209 */ /* 0x000fc40007810000 */
[----:B------:R-:W-:Y:S02]  /*3340*/  ISETP.LT.OR P5, PT, R0, 0x72, P5 ;  /* 0x000000720000780c */ /* 0x000fe40002fa1670 */
[----:B------:R-:W-:Y:S02]  /*3350*/  FMNMX.FTZ R4, R54, R15, !PT ;  /* 0x0000000f36047209 */ /* 0x000fe40007810000 */
[----:B------:R-:W-:Y:S02]  /*3360*/  FSEL R80, R80, -INF , !P1 ;  /* 0xff80000050507808 */ /* 0x000fe40004800000 */
        /* <DEDUP_REMOVED lines=9> */
[----:B------:R-:W-:Y:S02]  /*3400*/  FSEL R85, R85, -INF , !P3 ;  /* 0xff80000055557808 */ /* 0x000fe40005800000 */
        /* <DEDUP_REMOVED lines=15> */
[----:B0-----:R-:W-:-:S04]  /*3500*/  FMNMX.FTZ R15, R6, R15, !PT ;  /* 0x0000000f060f7209 */ /* 0x001fc80007810000 */
[C---:B------:R-:W-:Y:S01]  /*3510*/  FSETP.NEU.FTZ.AND P0, PT, R15.reuse, -INF , PT ;  /* 0xff8000000f00780b */ /* 0x040fe20003f1d000 */
[----:B------:R-:W-:-:S05]  /*3520*/  FMUL.FTZ R26, R15, UR11 ;  /* 0x0000000b0f1a7c20 */ /* 0x000fca0008410000 */
[----:B------:R-:W-:Y:S02]  /*3530*/  FSEL R26, R26, RZ, P0 ;  /* 0x000000ff1a1a7208 */ /* 0x000fe40000000000 */
[----:B------:R-:W-:-:S03]  /*3540*/  ISETP.NE.AND P0, PT, R12, RZ, PT ;  /* 0x000000ff0c00720c */ /* 0x000fc60003f05270 */
        /* <DEDUP_REMOVED lines=25> */
[----:B------:R-:W0:Y:S03]  /*36e0*/  MUFU.EX2 R6, R6 ;  /* 0x0000000600067308 */ /* 0x000e260000000800 */
[----:B------:R-:W-:-:S04]  /*36f0*/  FMNMX.FTZ R12, R44, R13, !PT ;  /* 0x0000000d2c0c7209 */ /* 0x000fc80007810000 */
[----:B------:R-:W-:Y:S01]  /*3700*/  FMNMX.FTZ R13, R45, R12, !PT ;  /* 0x0000000c2d0d7209 */ /* 0x000fe20007810000 */
[----:B------:R-:W-:Y:S03]  /*3710*/  MUFU.EX2 R23, R23 ;  /* 0x0000001700177308 */ /* 0x000fe60000000800 */
[----:B------:R-:W-:Y:S01]  /*3720*/  FMNMX.FTZ R30, R48, R13, !PT ;  /* 0x0000000d301e7209 */ /* 0x000fe20007810000 */
[----:B------:R-:W-:-:S03]  /*3730*/  FFMA.FTZ R13, R43, UR11, -R26 ;  /* 0x0000000b2b0d7c23 */ /* 0x000fc6000801081a */
[----:B------:R-:W-:Y:S01]  /*3740*/  FMNMX.FTZ R31, R49, R30, !PT ;  /* 0x0000001e311f7209 */ /* 0x000fe20007810000 */
[----:B------:R1:W-:Y:S03]  /*3750*/  MUFU.EX2 R12, R42 ;  /* 0x0000002a000c7308 */ /* 0x0003e60000000800 */
[----:B------:R-:W-:Y:S01]  /*3760*/  FMNMX.FTZ R30, R52, R31, !PT ;  /* 0x0000001f341e7209 */ /* 0x000fe20007810000 */
[--C-:B------:R-:W-:Y:S01]  /*3770*/  FFMA.FTZ R31, R46, UR11, -R26.reuse ;  /* 0x0000000b2e1f7c23 */ /* 0x100fe2000801081a */
[--C-:B------:R-:W-:Y:S01]  /*3780*/  FFMA.FTZ R46, R62, UR11, -R26.reuse ;  /* 0x0000000b3e2e7c23 */ /* 0x100fe2000801081a */
[--C-:B------:R-:W-:Y:S01]  /*3790*/  FFMA.FTZ R62, R71, UR11, -R26.reuse ;  /* 0x0000000b473e7c23 */ /* 0x100fe2000801081a */
[----:B------:R-:W-:Y:S01]  /*37a0*/  FMNMX.FTZ R35, R53, R30, !PT ;  /* 0x0000001e35237209 */ /* 0x000fe20007810000 */
[----:B------:R-:W-:Y:S01]  /*37b0*/  MUFU.EX2 R4, R4 ;  /* 0x0000000400047308 */ /* 0x000fe20000000800 */
[--C-:B-1----:R-:W-:Y:S01]  /*37c0*/  FFMA.FTZ R42, R55, UR11, -R26.reuse ;  /* 0x0000000b372a7c23 */ /* 0x102fe2000801081a */
[--C-:B------:R-:W-:Y:S01]  /*37d0*/  FFMA.FTZ R55, R70, UR11, -R26.reuse ;  /* 0x0000000b46377c23 */ /* 0x100fe2000801081a */
[----:B------:R-:W-:Y:S01]  /*37e0*/  FMNMX.FTZ R30, R56, R35, !PT ;  /* 0x00000023381e7209 */ /* 0x000fe20007810000 */
[----:B------:R-:W-:-:S03]  /*37f0*/  FFMA.FTZ R70, R87, UR11, -R26 ;  /* 0x0000000b57467c23 */ /* 0x000fc6000801081a */
        /* <DEDUP_REMOVED lines=8> */
[--C-:B-1----:R-:W-:Y:S01]  /*3880*/  FFMA.FTZ R47, R63, UR11, -R26.reuse ;  /* 0x0000000b3f2f7c23 */ /* 0x102fe2000801081a */
[--C-:B------:R-:W-:Y:S01]  /*3890*/  FFMA.FTZ R63, R86, UR11, -R26.reuse ;  /* 0x0000000b563f7c23 */ /* 0x100fe2000801081a */
[----:B------:R-:W-:Y:S01]  /*38a0*/  FMNMX.FTZ R38, R68, R35, !PT ;  /* 0x0000002344267209 */ /* 0x000fe20007810000 */
[--C-:B------:R-:W-:Y:S01]  /*38b0*/  FFMA.FTZ R35, R54, UR11, -R26.reuse ;  /* 0x0000000b36237c23 */ /* 0x100fe2000801081a */
[--C-:B------:R-:W-:Y:S02]  /*38c0*/  FFMA.FTZ R54, R78, UR11, -R26.reuse ;  /* 0x0000000b4e367c23 */ /* 0x100fe4000801081a */
[----:B------:R-:W-:Y:S01]  /*38d0*/  FMNMX.FTZ R39, R69, R38, !PT ;  /* 0x0000002645277209 */ /* 0x000fe20007810000 */
[----:B------:R1:W-:Y:S01]  /*38e0*/  MUFU.EX2 R34, R51 ;  /* 0x0000003300227308 */ /* 0x0003e20000000800 */
[--C-:B------:R-:W-:Y:S01]  /*38f0*/  FFMA.FTZ R38, R58, UR11, -R26.reuse ;  /* 0x0000000b3a267c23 */ /* 0x100fe2000801081a */
[--C-:B------:R-:W-:Y:S01]  /*3900*/  FFMA.FTZ R58, R67, UR11, -R26.reuse ;  /* 0x0000000b433a7c23 */ /* 0x100fe2000801081a */
[----:B------:R-:W-:Y:S01]  /*3910*/  FMNMX.FTZ R2, R72, R39, !PT ;  /* 0x0000002748027209 */ /* 0x000fe20007810000 */
[----:B------:R-:W-:-:S03]  /*3920*/  FFMA.FTZ R67, R75, UR11, -R26 ;  /* 0x0000000b4b437c23 */ /* 0x000fc6000801081a */
[----:B------:R-:W-:Y:S01]  /*3930*/  FMNMX.FTZ R39, R73, R2, !PT ;  /* 0x0000000249277209 */ /* 0x000fe20007810000 */
[----:B------:R-:W-:Y:S01]  /*3940*/  MUFU.EX2 R27, R27 ;  /* 0x0000001b001b7308 */ /* 0x000fe20000000800 */
[--C-:B-1----:R-:W-:Y:S01]  /*3950*/  FFMA.FTZ R51, R66, UR11, -R26.reuse ;  /* 0x0000000b42337c23 */ /* 0x102fe2000801081a */
[----:B------:R-:W-:Y:S01]  /*3960*/  FFMA.FTZ R66, R74, UR11, -R26 ;  /* 0x0000000b4a427c23 */ /* 0x000fe2000801081a */
[----:B------:R-:W-:-:S04]  /*3970*/  FMNMX.FTZ R2, R76, R39, !PT ;  /* 0x000000274c027209 */ /* 0x000fc80007810000 */
[----:B------:R-:W-:Y:S01]  /*3980*/  FMNMX.FTZ R39, R77, R2, !PT ;  /* 0x000000024d277209 */ /* 0x000fe20007810000 */
[----:B------:R-:W-:Y:S03]  /*3990*/  MUFU.EX2 R20, R20 ;  /* 0x0000001400147308 */ /* 0x000fe60000000800 */
[----:B------:R-:W-:Y:S01]  /*39a0*/  FMNMX.FTZ R2, R80, R39, !PT ;  /* 0x0000002750027209 */ /* 0x000fe20007810000 */
[----:B------:R-:W-:-:S03]  /*39b0*/  FFMA.FTZ R39, R59, UR11, -R26 ;  /* 0x0000000b3b277c23 */ /* 0x000fc6000801081a */
[----:B------:R-:W-:Y:S01]  /*39c0*/  FMNMX.FTZ R43, R81, R2, !PT ;  /* 0x00000002512b7209 */ /* 0x000fe20007810000 */
[----:B------:R-:W-:Y:S03]  /*39d0*/  MUFU.EX2 R13, R13 ;  /* 0x0000000d000d7308 */ /* 0x000fe60000000800 */
[----:B------:R-:W-:-:S04]  /*39e0*/  FMNMX.FTZ R0, R84, R43, !PT ;  /* 0x0000002b54007209 */ /* 0x000fc80007810000 */
[----:B------:R-:W-:Y:S01]  /*39f0*/  FMNMX.FTZ R0, R85, R0, !PT ;  /* 0x0000000055007209 */ /* 0x000fe20007810000 */
[----:B------:R-:W-:Y:S04]  /*3a00*/  MUFU.EX2 R31, R31 ;  /* 0x0000001f001f7308 */ /* 0x000fe80000000800 */
[----:B------:R-:W1:Y:S04]  /*3a10*/  SHFL.BFLY PT, R43, R0, 0x2, 0x1f ;  /* 0x0c401f00002b7f89 */ /* 0x000e6800000e0000 */
[----:B------:R-:W-:Y:S08]  /*3a20*/  MUFU.EX2 R35, R35 ;  /* 0x0000002300237308 */ /* 0x000ff00000000800 */
[----:B------:R-:W-:Y:S08]  /*3a30*/  MUFU.EX2 R42, R42 ;  /* 0x0000002a002a7308 */ /* 0x000ff00000000800 */
[----:B------:R-:W-:Y:S01]  /*3a40*/  MUFU.EX2 R38, R38 ;  /* 0x0000002600267308 */ /* 0x000fe20000000800 */
[----:B-1----:R-:W-:Y:S01]  /*3a50*/  FMNMX.FTZ R2, R0, R43, !PT ;  /* 0x0000002b00027209 */ /* 0x002fe20007810000 */
[----:B------:R-:W-:-:S06]  /*3a60*/  FFMA.FTZ R43, R79, UR11, -R26 ;  /* 0x0000000b4f2b7c23 */ /* 0x000fcc000801081a */
[----:B------:R-:W-:Y:S01]  /*3a70*/  MUFU.EX2 R39, R39 ;  /* 0x0000002700277308 */ /* 0x000fe20000000800 */
[----:B------:R-:W1:Y:S07]  /*3a80*/  SHFL.BFLY PT, R59, R2, 0x1, 0x1f ;  /* 0x0c201f00023b7f89 */ /* 0x000e6e00000e0000 */
[----:B------:R-:W-:Y:S08]  /*3a90*/  MUFU.EX2 R46, R46 ;  /* 0x0000002e002e7308 */ /* 0x000ff00000000800 */
[----:B------:R-:W-:Y:S08]  /*3aa0*/  MUFU.EX2 R47, R47 ;  /* 0x0000002f002f7308 */ /* 0x000ff00000000800 */
[----:B------:R-:W-:Y:S01]  /*3ab0*/  MUFU.EX2 R51, R51 ;  /* 0x0000003300337308 */ /* 0x000fe20000000800 */
[----:B-1----:R-:W-:-:S04]  /*3ac0*/  FMNMX.FTZ R0, R2, R59, !PT ;  /* 0x0000003b02007209 */ /* 0x002fc80007810000 */
[C---:B------:R-:W-:Y:S01]  /*3ad0*/  FSETP.NEU.FTZ.AND P1, PT, R0.reuse, -INF , PT ;  /* 0xff8000000000780b */ /* 0x040fe20003f3d000 */
[----:B------:R-:W-:Y:S02]  /*3ae0*/  FMUL.FTZ R71, R0, UR11 ;  /* 0x0000000b00477c20 */ /* 0x000fe40008410000 */
[----:B------:R-:W-:Y:S03]  /*3af0*/  MUFU.EX2 R59, R83 ;  /* 0x00000053003b7308 */ /* 0x000fe60000000800 */
[----:B------:R-:W-:-:S05]  /*3b00*/  FSEL R71, R71, RZ, P1 ;  /* 0x000000ff47477208 */ /* 0x000fca0000800000 */
        /* <DEDUP_REMOVED lines=14> */
[----:B-1----:R-:W-:Y:S01]  /*3bf0*/  LEA.HI R24, R22, R19, RZ, 0x4 ;  /* 0x0000001316187211 */ /* 0x002fe200078f20ff */
[--C-:B------:R-:W-:Y:S01]  /*3c00*/  FFMA.FTZ R61, R61, UR11, -R71.reuse ;  /* 0x0000000b3d3d7c23 */ /* 0x100fe20008010847 */
[--C-:B------:R-:W-:Y:S01]  /*3c10*/  FFMA.FTZ R65, R65, UR11, -R71.reuse ;  /* 0x0000000b41417c23 */ /* 0x100fe20008010847 */
[--C-:B------:R-:W-:Y:S01]  /*3c20*/  FFMA.FTZ R68, R68, UR11, -R71.reuse ;  /* 0x0000000b44447c23 */ /* 0x100fe20008010847 */
[----:B------:R-:W-:Y:S01]  /*3c30*/  LOP3.LUT R36, R24, 0xfffffff0, RZ, 0xc0, !PT ;  /* 0xfffffff018247812 */ /* 0x000fe200078ec0ff */
[--C-:B------:R-:W-:Y:S01]  /*3c40*/  FFMA.FTZ R69, R69, UR11, -R71.reuse ;  /* 0x0000000b45457c23 */ /* 0x100fe20008010847 */
[--C-:B------:R-:W-:Y:S01]  /*3c50*/  FFMA.FTZ R72, R72, UR11, -R71.reuse ;  /* 0x0000000b48487c23 */ /* 0x100fe20008010847 */
[----:B------:R1:W-:Y:S01]  /*3c60*/  MUFU.EX2 R74, R28 ;  /* 0x0000001c004a7308 */ /* 0x0003e20000000800 */
[--C-:B--2---:R-:W-:Y:S01]  /*3c70*/  FFMA.FTZ R25, R37, UR11, -R71.reuse ;  /* 0x0000000b25197c23 */ /* 0x104fe20008010847 */
[--C-:B------:R-:W-:Y:S01]  /*3c80*/  FFMA.FTZ R37, R45, UR11, -R71.reuse ;  /* 0x0000000b2d257c23 */ /* 0x100fe20008010847 */
[--C-:B------:R-:W-:Y:S01]  /*3c90*/  FFMA.FTZ R45, R53, UR11, -R71.reuse ;  /* 0x0000000b352d7c23 */ /* 0x100fe20008010847 */
[--C-:B------:R-:W-:Y:S01]  /*3ca0*/  FFMA.FTZ R73, R73, UR11, -R71.reuse ;  /* 0x0000000b49497c23 */ /* 0x100fe20008010847 */
[--C-:B------:R-:W-:Y:S01]  /*3cb0*/  FFMA.FTZ R76, R76, UR11, -R71.reuse ;  /* 0x0000000b4c4c7c23 */ /* 0x100fe20008010847 */
[--C-:B------:R-:W-:Y:S01]  /*3cc0*/  FFMA.FTZ R77, R77, UR11, -R71.reuse ;  /* 0x0000000b4d4d7c23 */ /* 0x100fe20008010847 */
[--C-:B------:R-:W-:Y:S01]  /*3cd0*/  FFMA.FTZ R80, R80, UR11, -R71.reuse ;  /* 0x0000000b50507c23 */ /* 0x100fe20008010847 */
[----:B------:R2:W-:Y:S01]  /*3ce0*/  MUFU.EX2 R87, R25 ;  /* 0x0000001900577308 */ /* 0x0005e20000000800 */
[--C-:B-1----:R-:W-:Y:S01]  /*3cf0*/  FFMA.FTZ R28, R40, UR11, -R71.reuse ;  /* 0x0000000b281c7c23 */ /* 0x102fe20008010847 */
[--C-:B------:R-:W-:Y:S01]  /*3d00*/  FFMA.FTZ R81, R81, UR11, -R71.reuse ;  /* 0x0000000b51517c23 */ /* 0x100fe20008010847 */
[----:B------:R-:W-:-:S05]  /*3d10*/  FFMA.FTZ R84, R84, UR11, -R71 ;  /* 0x0000000b54547c23 */ /* 0x000fca0008010847 */
[----:B------:R1:W-:Y:S01]  /*3d20*/  MUFU.EX2 R79, R29 ;  /* 0x0000001d004f7308 */ /* 0x0003e20000000800 */
[----:B--2---:R-:W-:Y:S01]  /*3d30*/  IMAD.IADD R25, R19, 0x1, -R36 ;  /* 0x0000000113197824 */ /* 0x004fe200078e0a24 */
[----:B------:R-:W-:Y:S01]  /*3d40*/  LEA.HI R19, R22, R19, RZ, 0x5 ;  /* 0x0000001316137211 */ /* 0x000fe200078f28ff */
[----:B0-----:R-:W-:Y:S01]  /*3d50*/  FADD.FTZ R22, R21, R6 ;  /* 0x0000000615167221 */ /* 0x001fe20000010000 */
[----:B------:R-:W-:Y:S02]  /*3d60*/  F2FP.F16.F32.PACK_AB R21, R6, R21 ;  /* 0x000000150615723e */ /* 0x000fe400000000ff */
[----:B------:R-:W-:Y:S01]  /*3d70*/  SHF.R.S32.HI R40, RZ, 0x1f, R25 ;  /* 0x0000001fff287819 */ /* 0x000fe20000011419 */
[----:B------:R-:W-:Y:S01]  /*3d80*/  IMAD.SHL.U32 R19, R19, 0x20, RZ ;  /* 0x0000002013137824 */ /* 0x000fe200078e00ff */
[----:B------:R-:W0:Y:S02]  /*3d90*/  MUFU.EX2 R2, R2 ;  /* 0x0000000200027308 */ /* 0x000e240000000800 */
[----:B-1----:R-:W-:-:S04]  /*3da0*/  LEA.HI R29, R40, R25, RZ, 0x3 ;  /* 0x00000019281d7211 */ /* 0x002fc800078f18ff */
[----:B------:R-:W-:Y:S02]  /*3db0*/  LOP3.LUT R40, R29, 0xfffffff8, RZ, 0xc0, !PT ;  /* 0xfffffff81d287812 */ /* 0x000fe400078ec0ff */
[----:B------:R1:W2:Y:S03]  /*3dc0*/  MUFU.EX2 R78, R32 ;  /* 0x00000020004e7308 */ /* 0x0002a60000000800 */
[----:B------:R-:W-:-:S05]  /*3dd0*/  IMAD.IADD R25, R25, 0x1, -R40 ;  /* 0x0000000119197824 */ /* 0x000fca00078e0a28 */
[C---:B------:R-:W-:Y:S01]  /*3de0*/  LOP3.LUT P1, RZ, R25.reuse, 0x4, RZ, 0xc0, !PT ;  /* 0x0000000419ff7812 */ /* 0x040fe2000782c0ff */
[----:B-1----:R-:W-:Y:S01]  /*3df0*/  FFMA.FTZ R32, R44, UR11, -R71 ;  /* 0x0000000b2c207c23 */ /* 0x002fe20008010847 */
[----:B------:R-:W-:Y:S01]  /*3e00*/  SHF.R.S32.HI R44, RZ, 0x4, R24 ;  /* 0x00000004ff2c7819 */ /* 0x000fe20000011418 */
[C---:B------:R-:W-:Y:S01]  /*3e10*/  IMAD.SHL.U32 R24, R25.reuse, 0x40, RZ ;  /* 0x0000004019187824 */ /* 0x040fe200078e00ff */
[----:B------:R-:W-:Y:S01]  /*3e20*/  LOP3.LUT P2, RZ, R25, 0x2, RZ, 0xc0, !PT ;  /* 0x0000000219ff7812 */ /* 0x000fe2000784c0ff */
[----:B0-----:R-:W-:Y:S01]  /*3e30*/  FADD.FTZ R25, R2, R75 ;  /* 0x0000004b02197221 */ /* 0x001fe20000010000 */
[----:B------:R-:W0:Y:S01]  /*3e40*/  MUFU.EX2 R26, R26 ;  /* 0x0000001a001a7308 */ /* 0x000e220000000800 */
[----:B------:R-:W-:Y:S01]  /*3e50*/  IMAD.SHL.U32 R49, R44, 0x8, RZ ;  /* 0x000000082c317824 */ /* 0x000fe200078e00ff */
[----:B------:R-:W-:Y:S01]  /*3e60*/  LOP3.LUT R24, R24, 0x1c0, RZ, 0xc0, !PT ;  /* 0x000001c018187812 */ /* 0x000fe200078ec0ff */
[----:B------:R-:W-:Y:S02]  /*3e70*/  IMAD.SHL.U32 R44, R29, 0x40, RZ ;  /* 0x000000401d2c7824 */ /* 0x000fe400078e00ff */
[----:B------:R-:W-:Y:S01]  /*3e80*/  FADD.FTZ R29, R23, R22 ;  /* 0x00000016171d7221 */ /* 0x000fe20000010000 */
[----:B------:R-:W-:-:S02]  /*3e90*/  F2FP.F16.F32.PACK_AB R23, R4, R23 ;  /* 0x000000170417723e */ /* 0x000fc400000000ff */
[----:B------:R-:W-:Y:S01]  /*3ea0*/  LOP3.LUT R49, R24, 0x8, R49, 0xf8, !PT ;  /* 0x0000000818317812 */ /* 0x000fe200078ef831 */
[----:B------:R-:W-:Y:S01]  /*3eb0*/  FADD.FTZ R22, R4, R29 ;  /* 0x0000001d04167221 */ /* 0x000fe20000010000 */
[----:B------:R-:W-:Y:S01]  /*3ec0*/  SHF.R.U32.HI R24, RZ, 0x3, R24 ;  /* 0x00000003ff187819 */ /* 0x000fe20000011618 */
[----:B------:R-:W-:Y:S01]  /*3ed0*/  FADD.FTZ R4, R74, R25 ;  /* 0x000000194a047221 */ /* 0x000fe20000010000 */
[----:B------:R-:W-:Y:S01]  /*3ee0*/  LOP3.LUT R44, R44, 0x7ffffe00, RZ, 0xc0, !PT ;  /* 0x7ffffe002c2c7812 */ /* 0x000fe200078ec0ff */
[----:B------:R-:W-:Y:S01]  /*3ef0*/  FADD.FTZ R29, R5, R22 ;  /* 0x00000016051d7221 */ /* 0x000fe20000010000 */
[----:B------:R-:W-:Y:S01]  /*3f00*/  LOP3.LUT R24, R49, R24, RZ, 0x3c, !PT ;  /* 0x0000001831187212 */ /* 0x000fe200078e3cff */
[----:B------:R-:W1:Y:S01]  /*3f10*/  MUFU.EX2 R28, R28 ;  /* 0x0000001c001c7308 */ /* 0x000e620000000800 */
[----:B------:R-:W-:Y:S01]  /*3f20*/  LOP3.LUT R49, R19, 0x7ffffc00, RZ, 0xc0, !PT ;  /* 0x7ffffc0013317812 */ /* 0x000fe200078ec0ff */
[C---:B------:R-:W-:Y:S01]  /*3f30*/  FADD.FTZ R6, R14.reuse, R29 ;  /* 0x0000001d0e067221 */ /* 0x040fe20000010000 */
[----:B------:R-:W-:Y:S01]  /*3f40*/  FADD.FTZ R29, R79, R4 ;  /* 0x000000044f1d7221 */ /* 0x000fe20000010000 */
[----:B------:R-:W-:Y:S01]  /*3f50*/  F2FP.F16.F32.PACK_AB R25, R14, R5 ;  /* 0x000000050e19723e */ /* 0x000fe200000000ff */
[----:B------:R-:W-:Y:S01]  /*3f60*/  FFMA.FTZ R19, R57, UR11, -R71 ;  /* 0x0000000b39137c23 */ /* 0x000fe20008010847 */
[----:B------:R-:W-:Y:S01]  /*3f70*/  IADD3 R24, R24, R44, R49 ;  /* 0x0000002c18187210 */ /* 0x000fe20007ffe031 */
[----:B------:R-:W-:Y:S01]  /*3f80*/  FADD.FTZ R49, R27, R6 ;  /* 0x000000061b317221 */ /* 0x000fe20000010000 */
[----:B--2---:R-:W-:Y:S01]  /*3f90*/  FADD.FTZ R6, R78, R29 ;  /* 0x0000001d4e067221 */ /* 0x004fe20000010000 */
[----:B------:R-:W2:Y:S01]  /*3fa0*/  MUFU.EX2 R33, R33 ;  /* 0x0000002100217308 */ /* 0x000ea20000000800 */
[C---:B------:R-:W-:Y:S01]  /*3fb0*/  F2FP.F16.F32.PACK_AB R27, R20.reuse, R27 ;  /* 0x0000001b141b723e */ /* 0x040fe200000000ff */
[----:B------:R-:W-:Y:S01]  /*3fc0*/  FADD.FTZ R49, R20, R49 ;  /* 0x0000003114317221 */ /* 0x000fe20000010000 */
[----:B------:R-:W-:Y:S01]  /*3fd0*/  FADD.FTZ R29, R83, R6 ;  /* 0x00000006531d7221 */ /* 0x000fe20000010000 */
[----:B------:R-:W-:Y:S01]  /*3fe0*/  F2FP.F16.F32.PACK_AB R20, R75, R2 ;  /* 0x000000024b14723e */ /* 0x000fe200000000ff */
[----:B------:R-:W-:Y:S01]  /*3ff0*/  FFMA.FTZ R44, R60, UR11, -R71 ;  /* 0x0000000b3c2c7c23 */ /* 0x000fe20008010847 */
[----:B------:R-:W-:Y:S01]  /*4000*/  F2FP.F16.F32.PACK_AB R22, R79, R74 ;  /* 0x0000004a4f16723e */ /* 0x000fe200000000ff */
[----:B0-----:R-:W-:Y:S01]  /*4010*/  FADD.FTZ R6, R26, R29 ;  /* 0x0000001d1a067221 */ /* 0x001fe20000010000 */
[----:B------:R-:W0:Y:S01]  /*4020*/  MUFU.EX2 R32, R32 ;  /* 0x0000002000207308 */ /* 0x000e220000000800 */
[----:B------:R-:W-:Y:S01]  /*4030*/  LEA R2, R24, UR38, 0x1 ;  /* 0x0000002618027c11 */ /* 0x000fe2000f8e08ff */
[----:B------:R-:W-:Y:S01]  /*4040*/  FFMA.FTZ R4, R64, UR11, -R71 ;  /* 0x0000000b40047c23 */ /* 0x000fe20008010847 */
[----:B------:R-:W-:Y:S01]  /*4050*/  FADD.FTZ R29, R87, R6 ;  /* 0x00000006571d7221 */ /* 0x000fe20000010000 */
[----:B------:R-:W-:Y:S01]  /*4060*/  FADD.FTZ R6, R12, R49 ;  /* 0x000000310c067221 */ /* 0x000fe20000010000 */
[----:B------:R-:W-:Y:S01]  /*4070*/  F2FP.F16.F32.PACK_AB R24, R83, R78 ;  /* 0x0000004e5318723e */ /* 0x000fe200000000ff */
[----:B------:R3:W-:Y:S01]  /*4080*/  STSM.16.M88.4 [R2+0x21800], R20 ;  /* 0x0218001402007844 */ /* 0x0007e20000000200 */
[----:B------:R-:W-:-:S02]  /*4090*/  VIADD R139, R2, 0x21820 ;  /* 0x00021820028b7836 */ /* 0x000fc40000000000 */
[----:B------:R-:W-:Y:S01]  /*40a0*/  FADD.FTZ R14, R13, R6 ;  /* 0x000000060d0e7221 */ /* 0x000fe20000010000 */
[----:B-1----:R-:W-:Y:S01]  /*40b0*/  FADD.FTZ R6, R28, R29 ;  /* 0x0000001d1c067221 */ /* 0x002fe20000010000 */
[----:B------:R-:W1:Y:S01]  /*40c0*/  MUFU.EX2 R37, R37 ;  /* 0x0000002500257308 */ /* 0x000e620000000800 */
[----:B------:R-:W-:Y:S01]  /*40d0*/  F2FP.F16.F32.PACK_AB R26, R87, R26 ;  /* 0x0000001a571a723e */ /* 0x000fe200000000ff */
[----:B------:R-:W-:Y:S01]  /*40e0*/  FADD.FTZ R49, R31, R14 ;  /* 0x0000000e1f317221 */ /* 0x000fe20000010000 */
[----:B--2---:R-:W-:Y:S01]  /*40f0*/  FADD.FTZ R29, R33, R6 ;  /* 0x00000006211d7221 */ /* 0x004fe20000010000 */
[----:B------:R-:W-:Y:S01]  /*4100*/  FFMA.FTZ R71, R85, UR11, -R71 ;  /* 0x0000000b55477c23 */ /* 0x000fe20008010847 */
[C---:B------:R-:W-:Y:S01]  /*4110*/  F2FP.F16.F32.PACK_AB R31, R30.reuse, R31 ;  /* 0x0000001f1e1f723e */ /* 0x040fe200000000ff */
[----:B------:R-:W-:Y:S01]  /*4120*/  FADD.FTZ R14, R30, R49 ;  /* 0x000000311e0e7221 */ /* 0x000fe20000010000 */
[----:B0-----:R-:W-:Y:S01]  /*4130*/  FADD.FTZ R6, R32, R29 ;  /* 0x0000001d20067221 */ /* 0x001fe20000010000 */
[----:B------:R0:W2:Y:S01]  /*4140*/  MUFU.EX2 R36, R48 ;  /* 0x0000003000247308 */ /* 0x0000a20000000800 */
[----:B------:R-:W-:Y:S01]  /*4150*/  F2FP.F16.F32.PACK_AB R28, R33, R28 ;  /* 0x0000001c211c723e */ /* 0x000fe200000000ff */
[----:B------:R-:W-:Y:S01]  /*4160*/  FADD.FTZ R29, R3, R14 ;  /* 0x0000000e031d7221 */ /* 0x000fe20000010000 */
[----:B---3--:R-:W-:-:S03]  /*4170*/  F2FP.F16.F32.PACK_AB R21, R34, R3 ;  /* 0x000000032215723e */ /* 0x008fc600000000ff */
[----:B------:R-:W-:Y:S01]  /*4180*/  FADD.FTZ R14, R34, R29 ;  /* 0x0000001d220e7221 */ /* 0x000fe20000010000 */
[----:B------:R-:W-:Y:S01]  /*4190*/  F2FP.F16.F32.PACK_AB R29, R13, R12 ;  /* 0x0000000c0d1d723e */ /* 0x000fe200000000ff */
[----:B------:R-:W3:Y:S01]  /*41a0*/  MUFU.EX2 R41, R41 ;  /* 0x0000002900297308 */ /* 0x000ee20000000800 */
[----:B-1----:R-:W-:Y:S01]  /*41b0*/  FADD.FTZ R49, R37, R6 ;  /* 0x0000000625317221 */ /* 0x002fe20000010000 */
[----:B------:R-:W-:Y:S01]  /*41c0*/  FADD.FTZ R13, R35, R14 ;  /* 0x0000000e230d7221 */ /* 0x000fe20000010000 */
[----:B0-----:R-:W-:Y:S01]  /*41d0*/  VIADD R48, R2, 0x21800 ;  /* 0x0002180002307836 */ /* 0x001fe20000000000 */
[C---:B------:R-:W-:Y:S01]  /*41e0*/  F2FP.F16.F32.PACK_AB R23, R42.reuse, R35 ;  /* 0x000000232a17723e */ /* 0x040fe200000000ff */
[----:B------:R-:W-:Y:S02]  /*41f0*/  IMAD.MOV.U32 R14, RZ, RZ, 0x40 ;  /* 0x00000040ff0e7424 */ /* 0x000fe400078e00ff */
[----:B------:R-:W-:Y:S01]  /*4200*/  FADD.FTZ R13, R42, R13 ;  /* 0x0000000d2a0d7221 */ /* 0x000fe20000010000 */
[----:B------:R-:W-:Y:S01]  /*4210*/  @P2 VIADD R139, R48, 0xffffffe0 ;  /* 0xffffffe0308b2836 */ /* 0x000fe20000000000 */
[----:B------:R-:W0:Y:S01]  /*4220*/  MUFU.EX2 R40, R52 ;  /* 0x0000003400287308 */ /* 0x000e220000000800 */
[----:B--2---:R-:W-:Y:S01]  /*4230*/  FADD.FTZ R6, R36, R49 ;  /* 0x0000003124067221 */ /* 0x004fe20000010000 */
[----:B------:R-:W-:Y:S01]  /*4240*/  FADD.FTZ R12, R38, R13 ;  /* 0x0000000d260c7221 */ /* 0x000fe20000010000 */
[----:B------:R-:W-:Y:S01]  /*4250*/  F2FP.F16.F32.PACK_AB R30, R37, R32 ;  /* 0x00000020251e723e */ /* 0x000fe200000000ff */
[----:B------:R1:W-:Y:S01]  /*4260*/  STSM.16.M88.4 [R139], R24 ;  /* 0x000000188b007844 */ /* 0x0003e20000000200 */
[----:B------:R-:W-:-:S02]  /*4270*/  VIADD R142, R139, 0x6000 ;  /* 0x000060008b8e7836 */ /* 0x000fc40000000000 */
[----:B------:R-:W-:Y:S01]  /*4280*/  FADD.FTZ R13, R39, R12 ;  /* 0x0000000c270d7221 */ /* 0x000fe20000010000 */
[----:B------:R-:W2:Y:S01]  /*4290*/  MUFU.EX2 R45, R45 ;  /* 0x0000002d002d7308 */ /* 0x000ea20000000800 */
[C---:B---3--:R-:W-:Y:S02]  /*42a0*/  FADD.FTZ R3, R41.reuse, R6 ;  /* 0x0000000629037221 */ /* 0x048fe40000010000 */
[----:B------:R-:W-:Y:S01]  /*42b0*/  FADD.FTZ R12, R46, R13 ;  /* 0x0000000d2e0c7221 */ /* 0x000fe20000010000 */
[----:B------:R-:W-:Y:S02]  /*42c0*/  SEL R13, R14, 0xffffffc0, !P1 ;  /* 0xffffffc00e0d7807 */ /* 0x000fe40004800000 */
[----:B------:R-:W-:Y:S01]  /*42d0*/  F2FP.F16.F32.PACK_AB R20, R41, R36 ;  /* 0x000000242914723e */ /* 0x000fe200000000ff */
[----:B------:R-:W-:Y:S01]  /*42e0*/  FADD.FTZ R14, R47, R12 ;  /* 0x0000000c2f0e7221 */ /* 0x000fe20000010000 */
[----:B------:R-:W-:Y:S01]  /*42f0*/  PLOP3.LUT P1, PT, PT, PT, UP0, 0x40, 0x0 ;  /* 0x000000000000781c */ /* 0x000fe20003f2e808 */
[----:B------:R-:W3:Y:S01]  /*4300*/  MUFU.EX2 R18, R56 ;  /* 0x0000003800127308 */ /* 0x000ee20000000800 */
[----:B0-----:R-:W-:Y:S01]  /*4310*/  FADD.FTZ R6, R40, R3 ;  /* 0x0000000328067221 */ /* 0x001fe20000010000 */
[----:B-1----:R-:W-:-:S06]  /*4320*/  FADD.FTZ R25, R51, R14 ;  /* 0x0000000e33197221 */ /* 0x002fcc0000010000 */
[----:B------:R-:W0:Y:S01]  /*4330*/  MUFU.EX2 R19, R19 ;  /* 0x0000001300137308 */ /* 0x000e220000000800 */
[C---:B--2---:R-:W-:Y:S01]  /*4340*/  FADD.FTZ R3, R45.reuse, R6 ;  /* 0x000000062d037221 */ /* 0x044fe20000010000 */
[----:B------:R-:W-:-:S06]  /*4350*/  F2FP.F16.F32.PACK_AB R22, R45, R40 ;  /* 0x000000282d16723e */ /* 0x000fcc00000000ff */
[----:B------:R-:W1:Y:S01]  /*4360*/  MUFU.EX2 R58, R58 ;  /* 0x0000003a003a7308 */ /* 0x000e620000000800 */
[----:B---3--:R-:W-:-:S07]  /*4370*/  FADD.FTZ R6, R18, R3 ;  /* 0x0000000312067221 */ /* 0x008fce0000010000 */
[----:B------:R-:W2:Y:S01]  /*4380*/  MUFU.EX2 R44, R44 ;  /* 0x0000002c002c7308 */ /* 0x000ea20000000800 */
[C---:B0-----:R-:W-:Y:S01]  /*4390*/  FADD.FTZ R3, R19.reuse, R6 ;  /* 0x0000000613037221 */ /* 0x041fe20000010000 */
[----:B------:R-:W-:Y:S01]  /*43a0*/  IMAD.IADD R6, R48, 0x1, R13 ;  /* 0x0000000130067824 */ /* 0x000fe200078e020d */
[----:B------:R-:W-:-:S04]  /*43b0*/  F2FP.F16.F32.PACK_AB R24, R19, R18 ;  /* 0x000000121318723e */ /* 0x000fc800000000ff */
[----:B------:R-:W-:Y:S01]  /*43c0*/  STSM.16.M88.4 [R6], R28 ;  /* 0x0000001c06007844 */ /* 0x000fe20000000200 */
[----:B------:R-:W0:Y:S01]  /*43d0*/  MUFU.EX2 R55, R55 ;  /* 0x0000003700377308 */ /* 0x000e220000000800 */
[C---:B-1----:R-:W-:Y:S01]  /*43e0*/  FADD.FTZ R14, R58.reuse, R25 ;  /* 0x000000193a0e7221 */ /* 0x042fe20000010000 */
[----:B------:R-:W-:Y:S02]  /*43f0*/  F2FP.F16.F32.PACK_AB R25, R39, R38 ;  /* 0x000000262719723e */ /* 0x000fe400000000ff */
[----:B------:R-:W-:-:S04]  /*4400*/  F2FP.F16.F32.PACK_AB R33, R58, R51 ;  /* 0x000000333a21723e */ /* 0x000fc800000000ff */
[----:B------:R-:W1:Y:S01]  /*4410*/  MUFU.EX2 R5, R61 ;  /* 0x0000003d00057308 */ /* 0x000e620000000800 */
[----:B--2---:R-:W-:Y:S01]  /*4420*/  FADD.FTZ R12, R44, R3 ;  /* 0x000000032c0c7221 */ /* 0x004fe20000010000 */
[----:B------:R-:W-:-:S05]  /*4430*/  IMAD.IADD R3, R13, 0x1, R139 ;  /* 0x000000010d037824 */ /* 0x000fca00078e028b */
[----:B------:R2:W-:Y:S01]  /*4440*/  STSM.16.M88.4 [R3], R20 ;  /* 0x0000001403007844 */ /* 0x0005e20000000200 */
[----:B------:R-:W3:Y:S01]  /*4450*/  MUFU.EX2 R62, R62 ;  /* 0x0000003e003e7308 */ /* 0x000ee20000000800 */
[----:B0-----:R-:W-:-:S07]  /*4460*/  FADD.FTZ R27, R55, R14 ;  /* 0x0000000e371b7221 */ /* 0x001fce0000010000 */
[----:B------:R-:W0:Y:S01]  /*4470*/  MUFU.EX2 R4, R4 ;  /* 0x0000000400047308 */ /* 0x000e220000000800 */
[C---:B-1----:R-:W-:Y:S01]  /*4480*/  FADD.FTZ R13, R5.reuse, R12 ;  /* 0x0000000c050d7221 */ /* 0x042fe20000010000 */
[----:B------:R-:W-:-:S06]  /*4490*/  F2FP.F16.F32.PACK_AB R26, R5, R44 ;  /* 0x0000002c051a723e */ /* 0x000fcc00000000ff */
[----:B------:R-:W1:Y:S01]  /*44a0*/  MUFU.EX2 R66, R66 ;  /* 0x0000004200427308 */ /* 0x000e620000000800 */
[----:B---3--:R-:W-:Y:S01]  /*44b0*/  FADD.FTZ R35, R62, R27 ;  /* 0x0000001b3e237221 */ /* 0x008fe20000010000 */
[----:B------:R-:W-:-:S05]  /*44c0*/  F2FP.F16.F32.PACK_AB R27, R47, R46 ;  /* 0x0000002e2f1b723e */ /* 0x000fca00000000ff */
[----:B------:R3:W-:Y:S01]  /*44d0*/  STSM.16.M88.4 [R2+0x27800], R24 ;  /* 0x0278001802007844 */ /* 0x0007e20000000200 */
[----:B------:R-:W4:Y:S01]  /*44e0*/  MUFU.EX2 R65, R65 ;  /* 0x0000004100417308 */ /* 0x000f220000000800 */
[----:B0-----:R-:W-:-:S07]  /*44f0*/  FADD.FTZ R12, R4, R13 ;  /* 0x0000000d040c7221 */ /* 0x001fce0000010000 */
[----:B------:R-:W2:Y:S01]  /*4500*/  MUFU.EX2 R67, R67 ;  /* 0x0000004300437308 */ /* 0x000ea20000000800 */
[----:B-1----:R-:W-:Y:S01]  /*4510*/  FADD.FTZ R14, R66, R35 ;  /* 0x00000023420e7221 */ /* 0x002fe20000010000 */
[----:B------:R-:W-:-:S06]  /*4520*/  F2FP.F16.F32.PACK_AB R35, R62, R55 ;  /* 0x000000373e23723e */ /* 0x000fcc00000000ff */
[----:B------:R-:W0:Y:S01]  /*4530*/  MUFU.EX2 R68, R68 ;  /* 0x0000004400447308 */ /* 0x000e220000000800 */
[C---:B----4-:R-:W-:Y:S01]  /*4540*/  FADD.FTZ R13, R65.reuse, R12 ;  /* 0x0000000c410d7221 */ /* 0x050fe20000010000 */
[----:B------:R-:W-:-:S06]  /*4550*/  F2FP.F16.F32.PACK_AB R32, R65, R4 ;  /* 0x000000044120723e */ /* 0x000fcc00000000ff */
[----:B------:R-:W1:Y:S01]  /*4560*/  MUFU.EX2 R54, R54 ;  /* 0x0000003600367308 */ /* 0x000e620000000800 */
[C---:B--2---:R-:W-:Y:S01]  /*4570*/  FADD.FTZ R23, R67.reuse, R14 ;  /* 0x0000000e43177221 */ /* 0x044fe20000010000 */
[----:B------:R-:W-:Y:S01]  /*4580*/  F2FP.F16.F32.PACK_AB R21, R67, R66 ;  /* 0x000000424315723e */ /* 0x000fe200000000ff */
[----:B------:R-:W-:-:S05]  /*4590*/  VIADD R14, R17, 0xfffffffe ;  /* 0xfffffffe110e7836 */ /* 0x000fca0000000000 */
[----:B------:R-:W2:Y:S01]  /*45a0*/  MUFU.EX2 R69, R69 ;  /* 0x0000004500457308 */ /* 0x000ea20000000800 */
[----:B0-----:R-:W-:-:S07]  /*45b0*/  FADD.FTZ R12, R68, R13 ;  /* 0x0000000d440c7221 */ /* 0x001fce0000010000 */
[----:B------:R-:W0:Y:S01]  /*45c0*/  MUFU.EX2 R43, R43 ;  /* 0x0000002b002b7308 */ /* 0x000e220000000800 */
[----:B-1----:R-:W-:-:S07]  /*45d0*/  FADD.FTZ R4, R54, R23 ;  /* 0x0000001736047221 */ /* 0x002fce0000010000 */
[----:B------:R-:W1:Y:S01]  /*45e0*/  MUFU.EX2 R72, R72 ;  /* 0x0000004800487308 */ /* 0x000e620000000800 */
[C---:B--2---:R-:W-:Y:S01]  /*45f0*/  F2FP.F16.F32.PACK_AB R34, R69.reuse, R68 ;  /* 0x000000444522723e */ /* 0x044fe200000000ff */
[----:B------:R-:W-:-:S04]  /*4600*/  FADD.FTZ R13, R69, R12 ;  /* 0x0000000c450d7221 */ /* 0x000fc80000010000 */
[----:B------:R3:W-:Y:S02]  /*4610*/  STSM.16.M88.4 [R139+0x6000], R32 ;  /* 0x006000208b007844 */ /* 0x0007e40000000200 */
[----:B------:R-:W2:Y:S01]  /*4620*/  MUFU.EX2 R73, R73 ;  /* 0x0000004900497308 */ /* 0x000ea20000000800 */
[C---:B0-----:R-:W-:Y:S01]  /*4630*/  F2FP.F16.F32.PACK_AB R23, R43.reuse, R54 ;  /* 0x000000362b17723e */ /* 0x041fe200000000ff */
[----:B------:R-:W-:-:S06]  /*4640*/  FADD.FTZ R43, R43, R4 ;  /* 0x000000042b2b7221 */ /* 0x000fcc0000010000 */
[----:B------:R-:W-:Y:S01]  /*4650*/  MUFU.EX2 R76, R76 ;  /* 0x0000004c004c7308 */ /* 0x000fe20000000800 */
[----:B-1----:R-:W-:-:S07]  /*4660*/  FADD.FTZ R12, R72, R13 ;  /* 0x0000000d480c7221 */ /* 0x002fce0000010000 */
[----:B------:R-:W0:Y:S01]  /*4670*/  MUFU.EX2 R77, R77 ;  /* 0x0000004d004d7308 */ /* 0x000e220000000800 */
[C---:B--2---:R-:W-:Y:S01]  /*4680*/  F2FP.F16.F32.PACK_AB R20, R73.reuse, R72 ;  /* 0x000000484914723e */ /* 0x044fe200000000ff */
[----:B------:R-:W-:-:S06]  /*4690*/  FADD.FTZ R5, R73, R12 ;  /* 0x0000000c49057221 */ /* 0x000fcc0000010000 */
[----:B------:R-:W1:Y:S08]  /*46a0*/  MUFU.EX2 R50, R50 ;  /* 0x0000003200327308 */ /* 0x000e700000000800 */
[----:B------:R-:W-:Y:S01]  /*46b0*/  MUFU.EX2 R63, R63 ;  /* 0x0000003f003f7308 */ /* 0x000fe20000000800 */
[----:B0-----:R-:W-:Y:S01]  /*46c0*/  F2FP.F16.F32.PACK_AB R22, R77, R76 ;  /* 0x0000004c4d16723e */ /* 0x001fe200000000ff */
[----:B------:R-:W-:-:S04]  /*46d0*/  FADD.FTZ R76, R76, R5 ;  /* 0x000000054c4c7221 */ /* 0x000fc80000010000 */
[----:B------:R3:W-:Y:S01]  /*46e0*/  STSM.16.M88.4 [R6+0x6000], R20 ;  /* 0x0060001406007844 */ /* 0x0007e20000000200 */
[----:B------:R-:W-:Y:S01]  /*46f0*/  FADD.FTZ R77, R77, R76 ;  /* 0x0000004c4d4d7221 */ /* 0x000fe20000010000 */
[----:B------:R-:W0:Y:S01]  /*4700*/  MUFU.EX2 R70, R70 ;  /* 0x0000004600467308 */ /* 0x000e220000000800 */
[----:B-1----:R-:W-:Y:S01]  /*4710*/  F2FP.F16.F32.PACK_AB R29, R59, R50 ;  /* 0x000000323b1d723e */ /* 0x002fe200000000ff */
[----:B------:R-:W-:-:S04]  /*4720*/  FADD.FTZ R4, R50, R43 ;  /* 0x0000002b32047221 */ /* 0x000fc80000010000 */
[----:B------:R-:W-:Y:S02]  /*4730*/  FADD.FTZ R4, R59, R4 ;  /* 0x000000043b047221 */ /* 0x000fe40000010000 */
[----:B------:R-:W-:Y:S08]  /*4740*/  MUFU.EX2 R80, R80 ;  /* 0x0000005000507308 */ /* 0x000ff00000000800 */
[----:B------:R-:W1:Y:S01]  /*4750*/  MUFU.EX2 R81, R81 ;  /* 0x0000005100517308 */ /* 0x000e620000000800 */
[----:B0-----:R-:W-:Y:S01]  /*4760*/  F2FP.F16.F32.PACK_AB R31, R70, R63 ;  /* 0x0000003f461f723e */ /* 0x001fe200000000ff */
[----:B------:R-:W-:-:S04]  /*4770*/  FADD.FTZ R63, R63, R4 ;  /* 0x000000043f3f7221 */ /* 0x000fc80000010000 */
[----:B------:R-:W-:Y:S02]  /*4780*/  FADD.FTZ R4, R70, R63 ;  /* 0x0000003f46047221 */ /* 0x000fe40000010000 */
[----:B------:R-:W-:Y:S08]  /*4790*/  MUFU.EX2 R84, R84 ;  /* 0x0000005400547308 */ /* 0x000ff00000000800 */
[----:B------:R-:W0:Y:S01]  /*47a0*/  MUFU.EX2 R71, R71 ;  /* 0x0000004700477308 */ /* 0x000e220000000800 */
[----:B-1----:R-:W-:Y:S01]  /*47b0*/  F2FP.F16.F32.PACK_AB R28, R81, R80 ;  /* 0x00000050511c723e */ /* 0x002fe200000000ff */
[----:B------:R-:W-:-:S04]  /*47c0*/  FADD.FTZ R80, R80, R77 ;  /* 0x0000004d50507221 */ /* 0x000fc80000010000 */
        /* <DEDUP_REMOVED lines=8> */
[----:B------:R-:W-:Y:S05]  /*4850*/  @P1 BRA `(.L_x_10888) ;  /* 0x00000000004c1947 */ /* 0x000fea0003800000 */
        /* <DEDUP_REMOVED lines=11> */
.L_x_10889:
[----:B------:R-:W-:Y:S02]  /*4910*/  ULDC UR14, c[0x0][0x9e4] ;  /* 0x00027900000e7ab9 */ /* 0x000fe40000000800 */
[----:B------:R-:W-:-:S11]  /*4920*/  UISETP.NE.AND UP0, UPT, UR14, 0x1, UPT ;  /* 0x000000010e00788c */ /* 0x000fd6000bf05270 */
[----:B------:R-:W-:Y:S02]  /*4930*/  @UP0 ULDC.64 UR18, c[0x0][0x9e8] ;  /* 0x00027a0000120ab9 */ /* 0x000fe40000000a00 */
[----:B------:R-:W-:-:S04]  /*4940*/  UIMAD.WIDE.U32 UR4, UR10, UR18, URZ ;  /* 0x000000120a0472a5 */ /* 0x000fc8000f8e003f */
[----:B------:R-:W-:-:S12]  /*4950*/  @UP0 USHF.R.U32.HI UR10, URZ, UR19, UR5 ;  /* 0x000000133f0a0299 */ /* 0x000fd80008011605 */
.L_x_10890:
[----:B------:R-:W-:-:S04]  /*4960*/  UIMAD UR10, UR10, UR14, UR14 ;  /* 0x0000000e0a0a72a4 */ /* 0x000fc8000f8e020e */
[----:B------:R-:W-:-:S04]  /*4970*/  UISETP.LT.AND UP0, UPT, UR6, UR10, UPT ;  /* 0x0000000a0600728c */ /* 0x000fc8000bf01270 */
[----:B------:R-:W-:-:S12]  /*4980*/  USEL UR6, UR6, UR10, UP0 ;  /* 0x0000000a06067287 */ /* 0x000fd80008000000 */
.L_x_10888:
[----:B------:R-:W-:Y:S01]  /*4990*/  R2UR UR5, R147 ;  /* 0x00000000930572ca */ /* 0x000fe200000e0000 */
[----:B------:R-:W-:Y:S01]  /*49a0*/  USHF.R.S32.HI UR4, URZ, 0x1f, UR6 ;  /* 0x0000001f3f047899 */ /* 0x000fe20008011406 */
[----:B------:R-:W-:Y:S02]  /*49b0*/  CS2R R134, SRZ ;  /* 0x0000000000867805 */ /* 0x000fe4000001ff00 */
[----:B------:R-:W-:Y:S02]  /*49c0*/  CS2R R132, SRZ ;  /* 0x0000000000847805 */ /* 0x000fe4000001ff00 */
[----:B------:R-:W-:Y:S01]  /*49d0*/  CS2R R130, SRZ ;  /* 0x0000000000827805 */ /* 0x000fe2000001ff00 */
[----:B------:R-:W-:Y:S01]  /*49e0*/  ULEA.HI UR4, UR4, UR6, URZ, 0x7 ;  /* 0x0000000604047291 */ /* 0x000fe2000f8f383f */
[----:B------:R-:W-:Y:S02]  /*49f0*/  CS2R R128, SRZ ;  /* 0x0000000000807805 */ /* 0x000fe4000001ff00 */
[----:B------:R-:W-:-:S02]  /*4a00*/  CS2R R126, SRZ ;  /* 0x00000000007e7805 */ /* 0x000fc4000001ff00 */
[----:B------:R-:W-:Y:S01]  /*4a10*/  CS2R R124, SRZ ;  /* 0x00000000007c7805 */ /* 0x000fe2000001ff00 */
[----:B------:R-:W-:Y:S01]  /*4a20*/  USHF.R.S32.HI UR4, URZ, 0x7, UR4 ;  /* 0x000000073f047899 */ /* 0x000fe20008011404 */
[----:B------:R-:W-:Y:S02]  /*4a30*/  CS2R R122, SRZ ;  /* 0x00000000007a7805 */ /* 0x000fe4000001ff00 */
[----:B------:R-:W-:Y:S02]  /*4a40*/  CS2R R120, SRZ ;  /* 0x0000000000787805 */ /* 0x000fe4000001ff00 */
[----:B------:R-:W-:Y:S01]  /*4a50*/  CS2R R118, SRZ ;  /* 0x0000000000767805 */ /* 0x000fe2000001ff00 */
[----:B------:R-:W-:Y:S01]  /*4a60*/  UISETP.LT.AND UP0, UPT, UR5, UR4, UPT ;  /* 0x000000040500728c */ /* 0x000fe2000bf01270 */
[----:B------:R-:W-:Y:S02]  /*4a70*/  CS2R R116, SRZ ;  /* 0x0000000000747805 */ /* 0x000fe4000001ff00 */
[----:B------:R-:W-:-:S02]  /*4a80*/  CS2R R114, SRZ ;  /* 0x0000000000727805 */ /* 0x000fc4000001ff00 */
[----:B------:R-:W-:Y:S01]  /*4a90*/  CS2R R112, SRZ ;  /* 0x0000000000707805 */ /* 0x000fe2000001ff00 */
[----:B------:R-:W-:Y:S01]  /*4aa0*/  USEL UR32, UR5, UR4, !UP0 ;  /* 0x0000000405207287 */ /* 0x000fe2000c000000 */
[----:B------:R-:W-:Y:S02]  /*4ab0*/  CS2R R110, SRZ ;  /* 0x00000000006e7805 */ /* 0x000fe4000001ff00 */
[----:B------:R-:W-:Y:S01]  /*4ac0*/  CS2R R108, SRZ ;  /* 0x00000000006c7805 */ /* 0x000fe2000001ff00 */
[----:B------:R-:W-:Y:S01]  /*4ad0*/  UMOV UR4, URZ ;  /* 0x0000003f00047c82 */ /* 0x000fe20008000000 */
[----:B------:R-:W-:Y:S01]  /*4ae0*/  UMOV UR5, URZ ;  /* 0x0000003f00057c82 */ /* 0x000fe20008000000 */
        /* <DEDUP_REMOVED lines=19> */
[----:B------:R-:W-:Y:S01]  /*4c20*/  ULDC UR34, c[0x0][0x988] ;  /* 0x0002620000227ab9 */ /* 0x000fe20000000800 */
[----:B------:R-:W-:-:S05]  /*4c30*/  ULDC UR40, c[0x0][0x9e0] ;  /* 0x0002780000287ab9 */ /* 0x000fca0000000800 */
.L_x_10910:
[----:B------:R-:W-:Y:S01]  /*4c40*/  ISETP.NE.AND P2, PT, RZ, UR60, PT ;  /* 0x0000003cff007c0c */ /* 0x000fe2000bf45270 */
[----:B------:R-:W-:-:S04]  /*4c50*/  UISETP.NE.AND UP0, UPT, UR6, 0x1, UPT ;  /* 0x000000010600788c */ /* 0x000fc8000bf05270 */
[----:B------:R-:W-:-:S04]  /*4c60*/  USEL UR5, URZ, 0x1, UP0 ;  /* 0x000000013f057887 */ /* 0x000fc80008000000 */
[----:B------:R-:W-:-:S04]  /*4c70*/  ULOP3.LUT UR5, UR41, UR5, URZ, 0x3c, !UPT ;  /* 0x0000000529057292 */ /* 0x000fc8000f8e3c3f */
[----:B------:R-:W-:Y:S08]  /*4c80*/  @P2 BRA `(.L_x_10892) ;  /* 0x0000000000382947 */ /* 0x000ff00003800000 */
[----:B------:R-:W-:Y:S05]  /*4c90*/  @!P0 BRA `(.L_x_10893) ;  /* 0x0000000000048947 */ /* 0x000fea0003800000 */
[----:B------:R-:W-:Y:S01]  /*4ca0*/  BPT.TRAP 0x1 ;  /* 0x000000040000795c */ /* 0x000fe20000300000 */
.L_x_10893:
        /* <DEDUP_REMOVED lines=9> */
.L_x_10894:
[----:B-1----:R-:W-:Y:S05]  /*4d40*/  @P1 BRA `(.L_x_10892) ;  /* 0x0000000000081947 */ /* 0x002fea0003800000 */
[----:B------:R-:W1:Y:S02]  /*4d50*/  SYNCS.PHASECHK.TRANS64.TRYWAIT P1, [UR4+0x2d830], R0 ;  /* 0x02d83000ff0075a7 */ /* 0x000e640008020144 */
[----:B-1----:R-:W-:Y:S05]  /*4d60*/  @!P1 BRA `(.L_x_10895) ;  /* 0x000000e800009947 */ /* 0x002fea0003800000 */
.L_x_10892:
[----:B-1----:R-:W1:Y:S01]  /*4d70*/  S2R R7, SR_TID.X ;  /* 0x0000000000077919 */ /* 0x002e620000002100 */
[----:B------:R-:W-:Y:S01]  /*4d80*/  UIADD3 UR4, UR6, 0x1, URZ ;  /* 0x0000000106047890 */ /* 0x000fe2000fffe03f */
[----:B------:R-:W-:Y:S01]  /*4d90*/  R2UR UR28, R8 ;  /* 0x00000000081c72ca */ /* 0x000fe200000e0000 */
[----:B------:R-:W-:Y:S01]  /*4da0*/  UMOV UR31, 0x80000020 ;  /* 0x80000020001f7882 */ /* 0x000fe20000000000 */
[----:B------:R-:W-:Y:S01]  /*4db0*/  R2UR UR29, R9 ;  /* 0x00000000091d72ca */ /* 0x000fe200000e0000 */
[----:B------:R-:W-:Y:S01]  /*4dc0*/  UISETP.NE.AND UP0, UPT, UR4, 0x2, UPT ;  /* 0x000000020400788c */ /* 0x000fe2000bf05270 */
[----:B------:R-:W-:Y:S01]  /*4dd0*/  UMOV UR11, 0x80000020 ;  /* 0x80000020000b7882 */ /* 0x000fe20000000000 */
[----:B------:R-:W-:Y:S02]  /*4de0*/  UMOV UR15, 0x80000020 ;  /* 0x80000020000f7882 */ /* 0x000fe40000000000 */
[----:B------:R-:W-:Y:S01]  /*4df0*/  USEL UR4, UR4, URZ, UP0 ;  /* 0x0000003f04047287 */ /* 0x000fe20008000000 */
[----:B------:R-:W-:Y:S01]  /*4e00*/  UMOV UR19, 0x80000020 ;  /* 0x8000002000137882 */ /* 0x000fe20000000000 */
[----:B------:R-:W-:-:S02]  /*4e10*/  UMOV UR23, 0x80000020 ;  /* 0x8000002000177882 */ /* 0x000fc40000000000 */
[----:B------:R-:W-:Y:S01]  /*4e20*/  UIMAD UR30, UR4, 0x600, UR7 ;  /* 0x00000600041e78a4 */ /* 0x000fe2000f8e0207 */
[----:B------:R-:W-:-:S03]  /*4e30*/  UMOV UR27, 0x80000020 ;  /* 0x80000020001b7882 */ /* 0x000fc60000000000 */
[----:B------:R-:W-:Y:S02]  /*4e40*/  UIADD3 UR10, UR30, 0x2, URZ ;  /* 0x000000021e0a7890 */ /* 0x000fe4000fffe03f */
[----:B------:R-:W-:Y:S02]  /*4e50*/  UIADD3 UR14, UR30, 0x200, URZ ;  /* 0x000002001e0e7890 */ /* 0x000fe4000fffe03f */
[----:B------:R-:W-:Y:S02]  /*4e60*/  UIADD3 UR18, UR30, 0x202, URZ ;  /* 0x000002021e127890 */ /* 0x000fe4000fffe03f */
[----:B------:R-:W-:Y:S02]  /*4e70*/  UIADD3 UR22, UR30, 0x400, URZ ;  /* 0x000004001e167890 */ /* 0x000fe4000fffe03f */
[----:B------:R-:W-:Y:S01]  /*4e80*/  UIADD3 UR26, UR30, 0x402, URZ ;  /* 0x000004021e1a7890 */ /* 0x000fe2000fffe03f */
[----:B-1----:R-:W-:-:S05]  /*4e90*/  SHF.R.U32.HI R7, RZ, 0x7, R7 ;  /* 0x00000007ff077819 */ /* 0x002fca0000011607 */
[----:B0-----:R-:W-:-:S05]  /*4ea0*/  VIADD R0, R7, 0x8 ;  /* 0x0000000807007836 */ /* 0x001fca0000000000 */
[----:B------:R0:W-:Y:S06]  /*4eb0*/  BAR.SYNC.DEFER_BLOCKING R0, 0x100 ;  /* 0x000400000000751d */ /* 0x0001ec0000010000 */
[----:B---3--:R-:W-:-:S06]  /*4ec0*/  WARPGROUP.ARRIVE ;  /* 0x00000000000079c5 */ /* 0x008fcc0000000000 */
        /* <DEDUP_REMOVED lines=20> */
.L_x_10897:
[----:B------:R-:W-:Y:S01]  /*5010*/  ULEA UR10, UR6, UR38, 0x3 ;  /* 0x00000026060a7291 */ /* 0x000fe2000f8e183f */
[----:B------:R-:W-:-:S05]  /*5020*/  IMAD.U32 R0, RZ, RZ, UR41 ;  /* 0x00000029ff007e24 */ /* 0x000fca000f8e00ff */
[----:B------:R-:W-:-:S04]  /*5030*/  SHF.L.U32 R0, R0, 0x1f, RZ ;  /* 0x0000001f00007819 */ /* 0x000fc800000006ff */
[----:B------:R0:W1:Y:S01]  /*5040*/  SYNCS.PHASECHK.TRANS64.TRYWAIT P1, [UR10+0x2d850], R0 ;  /* 0x02d85000ff0075a7 */ /* 0x000062000802014a */
[----:B------:R-:W-:Y:S05]  /*5050*/  @!P0 BRA `(.L_x_10898) ;  /* 0x0000000000048947 */ /* 0x000fea0003800000 */
[----:B------:R-:W-:Y:S01]  /*5060*/  BPT.TRAP 0x1 ;  /* 0x000000040000795c */ /* 0x000fe20000300000 */
.L_x_10898:
[----:B-1----:R-:W-:Y:S05]  /*5070*/  @P1 BRA `(.L_x_10896) ;  /* 0x0000000000081947 */ /* 0x002fea0003800000 */
[----:B------:R-:W1:Y:S02]  /*5080*/  SYNCS.PHASECHK.TRANS64.TRYWAIT P1, [UR10+0x2d850], R0 ;  /* 0x02d85000ff0075a7 */ /* 0x000e64000802014a */
[----:B-1----:R-:W-:Y:S05]  /*5090*/  @!P1 BRA `(.L_x_10899) ;  /* 0x000000e4004c9947 */ /* 0x002fea0003800000 */
.L_x_10896:
[----:B------:R-:W-:Y:S01]  /*50a0*/  UIADD3 UR10, UR38, 0x400, URZ ;  /* 0x00000400260a7890 */ /* 0x000fe2000fffe03f */
[----:B------:R-:W-:Y:S01]  /*50b0*/  R2UR UR14, R145 ;  /* 0x00000000910e72ca */ /* 0x000fe200000e0000 */
[----:B------:R-:W-:Y:S01]  /*50c0*/  WARPGROUP.ARRIVE ;  /* 0x00000000000079c5 */ /* 0x000fe20000000000 */
[----:B------:R-:W-:Y:S01]  /*50d0*/  UMOV UR29, 0x40000040 ;  /* 0x40000040001d7882 */ /* 0x000fe20000000000 */
[----:B------:R-:W-:-:S04]  /*50e0*/  USHF.R.U32.HI UR10, URZ, 0x4, UR10 ;  /* 0x000000043f0a7899 */ /* 0x000fc8000801160a */
[----:B------:R-:W1:Y:S01]  /*50f0*/  S2R R15, SR_TID.X ;  /* 0x00000000000f7919 */ /* 0x000e620000002100 */
[----:B------:R-:W-:Y:S01]  /*5100*/  UMOV UR31, 0x80000020 ;  /* 0x80000020001f7882 */ /* 0x000fe20000000000 */
[----:B------:R-:W-:-:S04]  /*5110*/  ULOP3.LUT UR10, UR10, 0x3fff, URZ, 0xc0, !UPT ;  /* 0x00003fff0a0a7892 */ /* 0x000fc8000f8ec03f */
[----:B------:R-:W-:Y:S02]  /*5120*/  ULOP3.LUT UR11, UR10, 0x2000000, URZ, 0xfc, !UPT ;  /* 0x020000000a0b7892 */ /* 0x000fe4000f8efc3f */
[----:B------:R-:W-:Y:S02]  /*5130*/  ULOP3.LUT UR10, UR14, 0x10000, URZ, 0xfc, !UPT ;  /* 0x000100000e0a7892 */ /* 0x000fe4000f8efc3f */
[----:B------:R-:W-:-:S05]  /*5140*/  UIMAD UR11, UR6, 0x600, UR11 ;  /* 0x00000600060b78a4 */ /* 0x000fca000f8e020b */
[----:B------:R-:W-:Y:S02]  /*5150*/  UMOV UR28, UR10 ;  /* 0x0000000a001c7c82 */ /* 0x000fe40008000000 */
[----:B------:R-:W-:Y:S02]  /*5160*/  UMOV UR30, UR11 ;  /* 0x0000000b001e7c82 */ /* 0x000fe40008000000 */
[----:B------:R-:W-:Y:S01]  /*5170*/  HGMMA.64x96x16.F32 R88, gdesc[UR28].tnspB, R88, gsb0 ;  /* 0x416000001c5879f0 */ /* 0x000fe20008000858 */
[----:B------:R-:W-:Y:S02]  /*5180*/  UIADD3 UR28, UR10, 0x2, URZ ;  /* 0x000000020a1c7890 */ /* 0x000fe4000fffe03f */
[----:B------:R-:W-:Y:S01]  /*5190*/  UIADD3 UR30, UR11, 0x40, URZ ;  /* 0x000000400b1e7890 */ /* 0x000fe2000fffe03f */
[----:B------:R-:W-:Y:S01]  /*51a0*/  UMOV UR29, 0x40000040 ;  /* 0x40000040001d7882 */ /* 0x000fe20000000000 */
[----:B------:R-:W-:Y:S01]  /*51b0*/  UMOV UR31, 0x80000020 ;  /* 0x80000020001f7882 */ /* 0x000fe20000000000 */
[----:B-1----:R-:W-:-:S02]  /*51c0*/  SHF.R.U32.HI R7, RZ, 0x7, R15 ;  /* 0x00000007ff077819 */ /* 0x002fc4000001160f */
        /* <DEDUP_REMOVED lines=52> */
.L_x_10900:
[----:B------:R-:W-:Y:S01]  /*5510*/  R2UR UR10, R144 ;  /* 0x00000000900a72ca */ /* 0x000fe200000e0000 */
[----:B------:R-:W1:Y:S01]  /*5520*/  S2UR UR18, SR_CgaCtaId ;  /* 0x00000000001279c3 */ /* 0x000e620000008800 */
[----:B------:R-:W-:Y:S01]  /*5530*/  IMAD.MOV.U32 R15, RZ, RZ, R11 ;  /* 0x000000ffff0f7224 */ /* 0x000fe200078e000b */
[----:B------:R-:W-:Y:S01]  /*5540*/  UISETP.NE.AND UP0, UPT, UR39, URZ, UPT ;  /* 0x0000003f2700728c */ /* 0x000fe2000bf05270 */
[----:B------:R-:W-:-:S05]  /*5550*/  R2UR UR15, R146 ;  /* 0x00000000920f72ca */ /* 0x000fca00000e0000 */
[----:B------:R-:W2:Y:S04]  /*5560*/  LDC R7, c[0x0][0x288] ;  /* 0x0000a200ff077b82 */ /* 0x000ea80000000800 */
[----:B------:R-:W-:Y:S02]  /*5570*/  UISETP.NE.AND UP1, UPT, UR10, URZ, UPT ;  /* 0x0000003f0a00728c */ /* 0x000fe4000bf25270 */
[----:B------:R-:W-:-:S04]  /*5580*/  ULEA UR10, UR4, UR38, 0x3 ;  /* 0x00000026040a7291 */ /* 0x000fc8000f8e183f */
[----:B------:R-:W-:Y:S01]  /*5590*/  PLOP3.LUT P1, PT, PT, PT, UP1, 0x80, 0x0 ;  /* 0x000000000000781c */ /* 0x000fe20003f2f018 */
[----:B------:R-:W-:Y:S01]  /*55a0*/  UIADD3 UR10, UR10, 0x2d840, URZ ;  /* 0x0002d8400a0a7890 */ /* 0x000fe2000fffe03f */
[----:B------:R-:W-:-:S03]  /*55b0*/  PLOP3.LUT P2, PT, PT, PT, UP1, 0x80, 0x0 ;  /* 0x000000000000781c */ /* 0x000fc60003f4f018 */
[----:B------:R-:W-:Y:S01]  /*55c0*/  @UP1 ULDC UR11, c[0x0][0x44c] ;  /* 0x00011300000b1ab9 */ /* 0x000fe20000000800 */
[----:B------:R-:W-:Y:S01]  /*55d0*/  @UP1 ULDC UR14, c[0x0][0x450] ;  /* 0x00011400000e1ab9 */ /* 0x000fe20000000800 */
[----:B-1----:R-:W-:-:S06]  /*55e0*/  UPRMT UR10, UR18, 0x654, UR10 ;  /* 0x00000654120a7896 */ /* 0x002fcc000800000a */
[----:B0-----:R-:W-:Y:S01]  /*55f0*/  @P1 IMAD.HI.U32 R0, R11, UR11, RZ ;  /* 0x0000000b0b001c27 */ /* 0x001fe2000f8e00ff */
[----:B------:R-:W-:Y:S02]  /*5600*/  PLOP3.LUT P1, PT, PT, PT, UP0, 0x40, 0x0 ;  /* 0x000000000000781c */ /* 0x000fe40003f2e808 */
[----:B------:R-:W-:Y:S02]  /*5610*/  SYNCS.ARRIVE.TRANS64.RED.A1T0 RZ, [UR10], RZ ;  /* 0x000000ffffff79a7 */ /* 0x000fe4000810040a */
[----:B------:R-:W-:Y:S01]  /*5620*/  @P2 SHF.R.U32.HI R15, RZ, UR14, R0 ;  /* 0x0000000eff0f2c19 */ /* 0x000fe20008011600 */
[----:B------:R-:W-:-:S04]  /*5630*/  IMAD.SHL.U32 R0, R14, 0x80, RZ ;  /* 0x000000800e007824 */ /* 0x000fc800078e00ff */
[----:B------:R-:W0:Y:S01]  /*5640*/  SHFL.IDX PT, R21, R15, RZ, 0x1c1f ;  /* 0x001c1fff0f157589 */ /* 0x000e2200000e0000 */
[----:B------:R-:W-:-:S05]  /*5650*/  IADD3 R17, -R0, 0x1, RZ ;  /* 0x0000000100117810 */ /* 0x000fca0007ffe1ff */
[----:B------:R-:W-:-:S04]  /*5660*/  IMAD R17, R10, -0x2, R17 ;  /* 0xfffffffe0a117824 */ /* 0x000fc800078e0211 */
[----:B------:R-:W-:-:S04]  /*5670*/  IMAD R18, R16, UR35, R17 ;  /* 0x0000002310127c24 */ /* 0x000fc8000f8e0211 */
[----:B--2---:R-:W-:-:S04]  /*5680*/  IMAD.IADD R18, R18, 0x1, -R7 ;  /* 0x0000000112127824 */ /* 0x004fc800078e0a07 */
[C---:B------:R-:W-:Y:S02]  /*5690*/  VIADD R20, R18.reuse, UR40 ;  /* 0x0000002812147c36 */ /* 0x040fe40008000000 */
[----:B------:R-:W-:Y:S02]  /*56a0*/  VIADD R19, R18, UR15 ;  /* 0x0000000f12137c36 */ /* 0x000fe40008000000 */
[----:B0-----:R-:W-:Y:S02]  /*56b0*/  IMAD.IADD R18, R20, 0x1, R21 ;  /* 0x0000000114127824 */ /* 0x001fe400078e0215 */
        /* <DEDUP_REMOVED lines=15> */
.L_x_10903:
[----:B------:R-:W-:-:S05]  /*57b0*/  IMAD.U32 R136, RZ, RZ, UR33 ;  /* 0x00000021ff887e24 */ /* 0x000fca000f8e00ff */
[----:B------:R-:W-:-:S13]  /*57c0*/  ISETP.NE.AND P1, PT, R136, 0x1, PT ;  /* 0x000000018800780c */ /* 0x000fda0003f25270 */
[----:B------:R-:W0:Y:S02]  /*57d0*/  @P1 LDC.64 R22, c[0x0][0x9e8] ;  /* 0x00027a00ff161b82 */ /* 0x000e240000000a00 */
[----:B0-----:R-:W-:-:S05]  /*57e0*/  @P1 IMAD.HI.U32 R22, R21, R22, RZ ;  /* 0x0000001615161227 */ /* 0x001fca00078e00ff */
[----:B------:R-:W-:-:S07]  /*57f0*/  @P1 SHF.R.U32.HI R21, RZ, R23, R22 ;  /* 0x00000017ff151219 */ /* 0x000fce0000011616 */
.L_x_10904:
[----:B------:R-:W-:Y:S05]  /*5800*/  BSYNC B0 ;  /* 0x0000000000007941 */ /* 0x000fea0003800000 */
.L_x_10902:
[----:B------:R-:W-:-:S04]  /*5810*/  IMAD R21, R21, R136, -R0 ;  /* 0x0000008815157224 */ /* 0x000fc800078e0a00 */
[----:B------:R-:W-:-:S05]  /*5820*/  IMAD R21, R10, -0x2, R21 ;  /* 0xfffffffe0a157824 */ /* 0x000fca00078e0215 */
[----:B------:R-:W-:Y:S02]  /*5830*/  VIADDMNMX R18, R21, R136, R18, PT ;  /* 0x0000008815127246 */ /* 0x000fe40003800112 */
[----:B------:R-:W-:-:S07]  /*5840*/  VIMNMX R17, R17, R21, !PT ;  /* 0x0000001511117248 */ /* 0x000fce0007fe0100 */
.L_x_10901:
        /* <DEDUP_REMOVED lines=116> */
.L_x_10907:
[----:B------:R-:W-:-:S05]  /*5f90*/  IMAD.U32 R21, RZ, RZ, UR33 ;  /* 0x00000021ff157e24 */ /* 0x000fca000f8e00ff */
[----:B------:R-:W-:-:S13]  /*5fa0*/  ISETP.NE.AND P2, PT, R21, 0x1, PT ;  /* 0x000000011500780c */ /* 0x000fda0003f45270 */
[----:B------:R-:W0:Y:S02]  /*5fb0*/  @P2 LDC.64 R18, c[0x0][0x9e8] ;  /* 0x00027a00ff122b82 */ /* 0x000e240000000a00 */
[----:B0-----:R-:W-:-:S05]  /*5fc0*/  @P2 IMAD.HI.U32 R18, R15, R18, RZ ;  /* 0x000000120f122227 */ /* 0x001fca00078e00ff */
[----:B------:R-:W-:-:S07]  /*5fd0*/  @P2 SHF.R.U32.HI R15, RZ, R19, R18 ;  /* 0x00000013ff0f2219 */ /* 0x000fce0000011612 */
.L_x_10908:
[----:B------:R-:W-:Y:S05]  /*5fe0*/  BSYNC B0 ;  /* 0x0000000000007941 */ /* 0x000fea0003800000 */
.L_x_10906:
[----:B------:R-:W-:-:S04]  /*5ff0*/  IMAD R15, R15, R21, -R0 ;  /* 0x000000150f0f7224 */ /* 0x000fc800078e0a00 */
[----:B------:R-:W-:-:S05]  /*6000*/  IMAD R15, R10, -0x2, R15 ;  /* 0xfffffffe0a0f7824 */ /* 0x000fca00078e020f */
[----:B------:R-:W-:Y:S02]  /*6010*/  VIADDMNMX R20, R15, R21, R20, PT ;  /* 0x000000150f147246 */ /* 0x000fe40003800114 */
[----:B------:R-:W-:-:S07]  /*6020*/  VIMNMX R17, R17, R15, !PT ;  /* 0x0000000f11117248 */ /* 0x000fce0007fe0100 */
.L_x_10905:
        /* <DEDUP_REMOVED lines=65> */
[----:B------:R-:W-:Y:S01]  /*6440*/  FSEL R43, R43, -INF , !P2 ;  /* 0xff8000002b2b7808 */ /* 0x000fe20005000000 */
[----:B------:R-:W0:Y:S01]  /*6450*/  SHFL.BFLY PT, R0, R15, 0x2, 0x1f ;  /* 0x0c401f000f007f89 */ /* 0x000e2200000e0000 */
[----:B------:R-:W-:-:S02]  /*6460*/  ISETP.GT.AND P2, PT, R17, 0x30, P1 ;  /* 0x000000301100780c */ /* 0x000fc40000f44270 */
[----:B------:R-:W-:Y:S02]  /*6470*/  FSEL R46, R46, -INF , !P3 ;  /* 0xff8000002e2e7808 */ /* 0x000fe40005800000 */
[C---:B------:R-:W-:Y:S02]  /*6480*/  ISETP.LT.OR P4, PT, R20.reuse, 0x2a, P4 ;  /* 0x0000002a1400780c */ /* 0x040fe40002781670 */
[----:B------:R-:W-:Y:S02]  /*6490*/  ISETP.GT.AND P3, PT, R17, 0x31, P1 ;  /* 0x000000311100780c */ /* 0x000fe40000f64270 */
[----:B------:R-:W-:Y:S02]  /*64a0*/  ISETP.LT.OR P2, PT, R20, 0x31, P2 ;  /* 0x000000311400780c */ /* 0x000fe40001741670 */
[----:B------:R-:W-:Y:S02]  /*64b0*/  FSEL R47, R47, -INF , !P4 ;  /* 0xff8000002f2f7808 */ /* 0x000fe40006000000 */
[----:B------:R-:W-:-:S02]  /*64c0*/  ISETP.GT.AND P5, PT, R17, 0x38, P1 ;  /* 0x000000381100780c */ /* 0x000fc40000fa4270 */
[----:B------:R-:W-:Y:S02]  /*64d0*/  FSEL R50, R50, -INF , !P2 ;  /* 0xff80000032327808 */ /* 0x000fe40005000000 */
[C---:B------:R-:W-:Y:S02]  /*64e0*/  ISETP.LT.OR P3, PT, R20.reuse, 0x32, P3 ;  /* 0x000000321400780c */ /* 0x040fe40001f61670 */
[----:B------:R-:W-:Y:S02]  /*64f0*/  ISETP.GT.AND P4, PT, R17, 0x39, P1 ;  /* 0x000000391100780c */ /* 0x000fe40000f84270 */
[----:B------:R-:W-:Y:S02]  /*6500*/  ISETP.LT.OR P5, PT, R20, 0x39, P5 ;  /* 0x000000391400780c */ /* 0x000fe40002fa1670 */
[----:B------:R-:W-:Y:S02]  /*6510*/  FSEL R51, R51, -INF , !P3 ;  /* 0xff80000033337808 */ /* 0x000fe40005800000 */
[----:B0-----:R-:W-:-:S02]  /*6520*/  FMNMX.FTZ R18, R15, R0, !PT ;  /* 0x000000000f127209 */ /* 0x001fc40007810000 */
[C---:B------:R-:W-:Y:S02]  /*6530*/  ISETP.GT.AND P2, PT, R17.reuse, 0x40, P1 ;  /* 0x000000401100780c */ /* 0x040fe40000f44270 */
[----:B------:R-:W-:Y:S01]  /*6540*/  FSEL R54, R54, -INF , !P5 ;  /* 0xff80000036367808 */ /* 0x000fe20006800000 */
[----:B------:R-:W0:Y:S01]  /*6550*/  SHFL.BFLY PT, R19, R18, 0x1, 0x1f ;  /* 0x0c201f0012137f89 */ /* 0x000e2200000e0000 */
        /* <DEDUP_REMOVED lines=12> */
[----:B0-----:R-:W-:Y:S02]  /*6620*/  FMNMX.FTZ R0, R18, R19, !PT ;  /* 0x0000001312007209 */ /* 0x001fe40007810000 */
[----:B------:R-:W-:Y:S02]  /*6630*/  ISETP.LT.OR P4, PT, R20, 0x4a, P4 ;  /* 0x0000004a1400780c */ /* 0x000fe40002781670 */
[C---:B------:R-:W-:Y:S01]  /*6640*/  FSETP.NEU.FTZ.AND P6, PT, R0.reuse, -INF , PT ;  /* 0xff8000000000780b */ /* 0x040fe20003fdd000 */
[----:B------:R-:W-:Y:S01]  /*6650*/  FMUL.FTZ R19, R0, UR11 ;  /* 0x0000000b00137c20 */ /* 0x000fe20008410000 */
[----:B------:R-:W-:-:S02]  /*6660*/  ISETP.GT.AND P3, PT, R17, 0x51, P1 ;  /* 0x000000511100780c */ /* 0x000fc40000f64270 */
        /* <DEDUP_REMOVED lines=19> */
[----:B------:R-:W-:Y:S01]  /*67a0*/  FSEL R66, R66, -INF , !P2 ;  /* 0xff80000042427808 */ /* 0x000fe20005000000 */
[----:B------:R-:W-:Y:S01]  /*67b0*/  FFMA.FTZ R49, R49, UR11, -R15 ;  /* 0x0000000b31317c23 */ /* 0x000fe2000801080f */
[----:B------:R-:W-:-:S02]  /*67c0*/  FMNMX.FTZ R28, R34, R29, !PT ;  /* 0x0000001d221c7209 */ /* 0x000fc40007810000 */
[----:B------:R-:W-:Y:S01]  /*67d0*/  ISETP.LT.OR P3, PT, R20, 0x52, P3 ;  /* 0x000000521400780c */ /* 0x000fe20001f61670 */
[----:B------:R-:W-:Y:S01]  /*67e0*/  MUFU.EX2 R18, R18 ;  /* 0x0000001200127308 */ /* 0x000fe20000000800 */
[----:B------:R-:W-:Y:S02]  /*67f0*/  FMNMX.FTZ R29, R35, R28, !PT ;  /* 0x0000001c231d7209 */ /* 0x000fe40007810000 */
[----:B------:R-:W-:Y:S02]  /*6800*/  ISETP.GT.AND P4, PT, R17, 0x59, P1 ;  /* 0x000000591100780c */ /* 0x000fe40000f84270 */
[----:B------:R-:W-:Y:S01]  /*6810*/  FMNMX.FTZ R32, R38, R29, !PT ;  /* 0x0000001d26207209 */ /* 0x000fe20007810000 */
[----:B------:R-:W-:Y:S01]  /*6820*/  FFMA.FTZ R29, R40, UR11, -R15 ;  /* 0x0000000b281d7c23 */ /* 0x000fe2000801080f */
[----:B------:R-:W-:Y:S01]  /*6830*/  ISETP.LT.OR P5, PT, R20, 0x59, P5 ;  /* 0x000000591400780c */ /* 0x000fe20002fa1670 */
[----:B------:R1:W-:Y:S01]  /*6840*/  MUFU.EX2 R28, R37 ;  /* 0x00000025001c7308 */ /* 0x0003e20000000800 */
[----:B0-----:R-:W-:-:S02]  /*6850*/  FMNMX.FTZ R33, R39, R32, !PT ;  /* 0x0000002027217209 */ /* 0x001fc40007810000 */
[----:B------:R-:W-:Y:S02]  /*6860*/  FSEL R67, R67, -INF , !P3 ;  /* 0xff80000043437808 */ /* 0x000fe40005800000 */
[----:B------:R-:W-:Y:S02]  /*6870*/  FMNMX.FTZ R32, R42, R33, !PT ;  /* 0x000000212a207209 */ /* 0x000fe40007810000 */
[----:B------:R-:W-:Y:S01]  /*6880*/  ISETP.GT.AND P2, PT, R17, 0x60, P1 ;  /* 0x000000601100780c */ /* 0x000fe20000f44270 */
[----:B------:R-:W-:Y:S01]  /*6890*/  MUFU.EX2 R19, R19 ;  /* 0x0000001300137308 */ /* 0x000fe20000000800 */
[----:B------:R-:W-:Y:S02]  /*68a0*/  FMNMX.FTZ R33, R43, R32, !PT ;  /* 0x000000202b217209 */ /* 0x000fe40007810000 */
[----:B------:R-:W-:Y:S02]  /*68b0*/  FSEL R70, R70, -INF , !P5 ;  /* 0xff80000046467808 */ /* 0x000fe40006800000 */
[----:B------:R-:W-:Y:S01]  /*68c0*/  FMNMX.FTZ R36, R46, R33, !PT ;  /* 0x000000212e247209 */ /* 0x000fe20007810000 */
[----:B------:R-:W-:Y:S01]  /*68d0*/  FFMA.FTZ R33, R44, UR11, -R15 ;  /* 0x0000000b2c217c23 */ /* 0x000fe2000801080f */
[----:B------:R-:W-:Y:S01]  /*68e0*/  ISETP.LT.OR P4, PT, R20, 0x5a, P4 ;  /* 0x0000005a1400780c */ /* 0x000fe20002781670 */
[----:B------:R0:W-:Y:S01]  /*68f0*/  MUFU.EX2 R32, R41 ;  /* 0x0000002900207308 */ /* 0x0001e20000000800 */
[----:B-1----:R-:W-:-:S02]  /*6900*/  FMNMX.FTZ R37, R47, R36, !PT ;  /* 0x000000242f257209 */ /* 0x002fc40007810000 */
[----:B------:R-:W-:Y:S02]  /*6910*/  ISETP.GT.AND P3, PT, R17, 0x61, P1 ;  /* 0x000000611100780c */ /* 0x000fe40000f64270 */
[----:B------:R-:W-:Y:S02]  /*6920*/  FMNMX.FTZ R36, R50, R37, !PT ;  /* 0x0000002532247209 */ /* 0x000fe40007810000 */
[----:B------:R-:W-:Y:S01]  /*6930*/  ISETP.LT.OR P2, PT, R20, 0x61, P2 ;  /* 0x000000611400780c */ /* 0x000fe20001741670 */
[----:B------:R-:W-:Y:S01]  /*6940*/  MUFU.EX2 R21, R21 ;  /* 0x0000001500157308 */ /* 0x000fe20000000800 */
[----:B------:R-:W-:Y:S02]  /*6950*/  FMNMX.FTZ R37, R51, R36, !PT ;  /* 0x0000002433257209 */ /* 0x000fe40007810000 */
[----:B------:R-:W-:Y:S02]  /*6960*/  FSEL R71, R71, -INF , !P4 ;  /* 0xff80000047477808 */ /* 0x000fe40006000000 */
[----:B------:R-:W-:Y:S01]  /*6970*/  FMNMX.FTZ R40, R54, R37, !PT ;  /* 0x0000002536287209 */ /* 0x000fe20007810000 */
[--C-:B------:R-:W-:Y:S01]  /*6980*/  FFMA.FTZ R37, R48, UR11, -R15.reuse ;  /* 0x0000000b30257c23 */ /* 0x100fe2000801080f */
[----:B------:R-:W-:Y:S01]  /*6990*/  ISETP.GT.AND P5, PT, R17, 0x68, P1 ;  /* 0x000000681100780c */ /* 0x000fe20000fa4270 */
[----:B------:R1:W-:Y:S01]  /*69a0*/  MUFU.EX2 R36, R45 ;  /* 0x0000002d00247308 */ /* 0x0003e20000000800 */
[----:B0-----:R-:W-:Y:S01]  /*69b0*/  FMNMX.FTZ R41, R55, R40, !PT ;  /* 0x0000002837297209 */ /* 0x001fe20007810000 */
        /* <DEDUP_REMOVED lines=10> */
[----:B------:R0:W-:Y:S01]  /*6a60*/  MUFU.EX2 R40, R49 ;  /* 0x0000003100287308 */ /* 0x0001e20000000800 */
[----:B------:R-:W-:Y:S01]  /*6a70*/  FMNMX.FTZ R44, R62, R41, !PT ;  /* 0x000000293e2c7209 */ /* 0x000fe20007810000 */
[--C-:B------:R-:W-:Y:S01]  /*6a80*/  FFMA.FTZ R41, R52, UR11, -R15.reuse ;  /* 0x0000000b34297c23 */ /* 0x100fe2000801080f */
[----:B------:R-:W-:Y:S01]  /*6a90*/  ISETP.LT.OR P5, PT, R20, 0x69, P5 ;  /* 0x000000691400780c */ /* 0x000fe20002fa1670 */
[--C-:B------:R-:W-:Y:S01]  /*6aa0*/  FFMA.FTZ R52, R60, UR11, -R15.reuse ;  /* 0x0000000b3c347c23 */ /* 0x100fe2000801080f */
[----:B-1----:R-:W-:Y:S01]  /*6ab0*/  FMNMX.FTZ R45, R63, R44, !PT ;  /* 0x0000002c3f2d7209 */ /* 0x002fe20007810000 */
[--C-:B------:R-:W-:Y:S01]  /*6ac0*/  FFMA.FTZ R60, R68, UR11, -R15.reuse ;  /* 0x0000000b443c7c23 */ /* 0x100fe2000801080f */
[----:B------:R-:W-:Y:S01]  /*6ad0*/  FSEL R75, R75, -INF , !P3 ;  /* 0xff8000004b4b7808 */ /* 0x000fe20005800000 */
[--C-:B------:R-:W-:Y:S01]  /*6ae0*/  FFMA.FTZ R68, R76, UR11, -R15.reuse ;  /* 0x0000000b4c447c23 */ /* 0x100fe2000801080f */
[----:B------:R-:W-:Y:S01]  /*6af0*/  FMNMX.FTZ R44, R66, R45, !PT ;  /* 0x0000002d422c7209 */ /* 0x000fe20007810000 */
[--C-:B0-----:R-:W-:Y:S01]  /*6b00*/  FFMA.FTZ R49, R56, UR11, -R15.reuse ;  /* 0x0000000b38317c23 */ /* 0x101fe2000801080f */
[----:B------:R-:W-:Y:S01]  /*6b10*/  ISETP.GT.AND P2, PT, R17, 0x70, P1 ;  /* 0x000000701100780c */ /* 0x000fe20000f44270 */
[--C-:B------:R-:W-:Y:S01]  /*6b20*/  FFMA.FTZ R56, R64, UR11, -R15.reuse ;  /* 0x0000000b40387c23 */ /* 0x100fe2000801080f */
[----:B------:R-:W-:Y:S01]  /*6b30*/  FMNMX.FTZ R45, R67, R44, !PT ;  /* 0x0000002c432d7209 */ /* 0x000fe20007810000 */
[--C-:B------:R-:W-:Y:S01]  /*6b40*/  FFMA.FTZ R64, R72, UR11, -R15.reuse ;  /* 0x0000000b48407c23 */ /* 0x100fe2000801080f */
[----:B------:R-:W-:Y:S01]  /*6b50*/  FSEL R78, R78, -INF , !P5 ;  /* 0xff8000004e4e7808 */ /* 0x000fe20006800000 */
[--C-:B------:R-:W-:Y:S01]  /*6b60*/  FFMA.FTZ R72, R80, UR11, -R15.reuse ;  /* 0x0000000b50487c23 */ /* 0x100fe2000801080f */
[----:B------:R-:W-:Y:S01]  /*6b70*/  FMNMX.FTZ R44, R70, R45, !PT ;  /* 0x0000002d462c7209 */ /* 0x000fe20007810000 */
[----:B------:R-:W-:Y:S01]  /*6b80*/  FFMA.FTZ R76, R84, UR11, -R15 ;  /* 0x0000000b544c7c23 */ /* 0x000fe2000801080f */
[----:B------:R-:W-:Y:S01]  /*6b90*/  ISETP.LT.OR P4, PT, R20, 0x6a, P4 ;  /* 0x0000006a1400780c */ /* 0x000fe20002781670 */
[----:B------:R-:W-:Y:S01]  /*6ba0*/  MUFU.EX2 R22, R22 ;  /* 0x0000001600167308 */ /* 0x000fe20000000800 */
[----:B------:R-:W-:-:S02]  /*6bb0*/  FMNMX.FTZ R45, R71, R44, !PT ;  /* 0x0000002c472d7209 */ /* 0x000fc40007810000 */
[----:B------:R-:W-:Y:S02]  /*6bc0*/  ISETP.GT.AND P3, PT, R17, 0x71, P1 ;  /* 0x000000711100780c */ /* 0x000fe40000f64270 */
[----:B------:R-:W-:Y:S02]  /*6bd0*/  FMNMX.FTZ R44, R74, R45, !PT ;  /* 0x0000002d4a2c7209 */ /* 0x000fe40007810000 */
[----:B------:R-:W-:Y:S01]  /*6be0*/  ISETP.LT.OR P2, PT, R20, 0x71, P2 ;  /* 0x000000711400780c */ /* 0x000fe20001741670 */
[----:B------:R-:W-:Y:S01]  /*6bf0*/  MUFU.EX2 R23, R23 ;  /* 0x0000001700177308 */ /* 0x000fe20000000800 */
[----:B------:R-:W-:Y:S02]  /*6c00*/  FMNMX.FTZ R45, R75, R44, !PT ;  /* 0x0000002c4b2d7209 */ /* 0x000fe40007810000 */
        /* <DEDUP_REMOVED lines=8> */
[--C-:B------:R-:W-:Y:S01]  /*6c90*/  FFMA.FTZ R17, R57, UR11, -R15.reuse ;  /* 0x0000000b39117c23 */ /* 0x100fe2000801080f */
[----:B------:R-:W-:Y:S01]  /*6ca0*/  ISETP.LT.OR P5, PT, R20, 0x79, P5 ;  /* 0x000000791400780c */ /* 0x000fe20002fa1670 */
[--C-:B------:R-:W-:Y:S01]  /*6cb0*/  FFMA.FTZ R57, R65, UR11, -R15.reuse ;  /* 0x0000000b41397c23 */ /* 0x100fe2000801080f */
[----:B------:R-:W-:Y:S01]  /*6cc0*/  FSEL R83, R83, -INF , !P3 ;  /* 0xff80000053537808 */ /* 0x000fe20005800000 */
[--C-:B------:R-:W-:Y:S01]  /*6cd0*/  FFMA.FTZ R65, R73, UR11, -R15.reuse ;  /* 0x0000000b49417c23 */ /* 0x100fe2000801080f */
[----:B------:R-:W-:Y:S01]  /*6ce0*/  FMNMX.FTZ R44, R82, R45, !PT ;  /* 0x0000002d522c7209 */ /* 0x000fe20007810000 */
[----:B------:R-:W-:Y:S01]  /*6cf0*/  FFMA.FTZ R73, R81, UR11, -R15 ;  /* 0x0000000b51497c23 */ /* 0x000fe2000801080f */
[----:B------:R-:W-:Y:S01]  /*6d00*/  ISETP.LT.OR P1, PT, R20, 0x7a, P1 ;  /* 0x0000007a1400780c */ /* 0x000fe20000f21670 */
[----:B------:R-:W-:Y:S01]  /*6d10*/  MUFU.EX2 R29, R29 ;  /* 0x0000001d001d7308 */ /* 0x000fe20000000800 */
[----:B------:R-:W-:-:S02]  /*6d20*/  FSEL R86, R86, -INF , !P5 ;  /* 0xff80000056567808 */ /* 0x000fc40006800000 */
[----:B------:R-:W-:Y:S02]  /*6d30*/  FMNMX.FTZ R45, R83, R44, !PT ;  /* 0x0000002c532d7209 */ /* 0x000fe40007810000 */
[----:B------:R-:W-:Y:S02]  /*6d40*/  FSEL R87, R87, -INF , !P1 ;  /* 0xff80000057577808 */ /* 0x000fe40004800000 */
[----:B------:R-:W-:Y:S01]  /*6d50*/  FMNMX.FTZ R20, R86, R45, !PT ;  /* 0x0000002d56147209 */ /* 0x000fe20007810000 */
[----:B------:R-:W-:Y:S01]  /*6d60*/  MUFU.EX2 R33, R33 ;  /* 0x0000002100217308 */ /* 0x000fe20000000800 */
[----:B------:R-:W-:Y:S02]  /*6d70*/  FSEL R44, R0, RZ, P6 ;  /* 0x000000ff002c7208 */ /* 0x000fe40003000000 */
[----:B------:R-:W-:-:S03]  /*6d80*/  FMNMX.FTZ R20, R87, R20, !PT ;  /* 0x0000001457147209 */ /* 0x000fc60007810000 */
[----:B------:R-:W-:Y:S02]  /*6d90*/  FADD.FTZ R44, -R44, R13 ;  /* 0x0000000d2c2c7221 */ /* 0x000fe40000010100 */
[----:B------:R-:W0:Y:S01]  /*6da0*/  SHFL.BFLY PT, R45, R20, 0x2, 0x1f ;  /* 0x0c401f00142d7f89 */ /* 0x000e2200000e0000 */
[----:B------:R-:W-:Y:S01]  /*6db0*/  MUFU.EX2 R37, R37 ;  /* 0x0000002500257308 */ /* 0x000fe20000000800 */
[----:B------:R-:W-:-:S07]  /*6dc0*/  FMUL.FTZ R13, R44, UR11 ;  /* 0x0000000b2c0d7c20 */ /* 0x000fce0008410000 */
[----:B------:R-:W1:Y:S08]  /*6dd0*/  MUFU.EX2 R13, R13 ;  /* 0x0000000d000d7308 */ /* 0x000e700000000800 */
        /* <DEDUP_REMOVED lines=20> */
[--C-:B------:R-:W-:Y:S01]  /*6f20*/  FFMA.FTZ R34, R34, UR11, -R44.reuse ;  /* 0x0000000b22227c23 */ /* 0x100fe2000801082c */
[----:B------:R-:W-:Y:S01]  /*6f30*/  MUFU.EX2 R45, R45 ;  /* 0x0000002d002d7308 */ /* 0x000fe20000000800 */
[----:B------:R-:W-:Y:S01]  /*6f40*/  FFMA.FTZ R27, R46, UR11, -R44 ;  /* 0x0000000b2e1b7c23 */ /* 0x000fe2000801082c */
[----:B------:R-:W-:Y:S01]  /*6f50*/  FMUL.FTZ R12, R12, UR11 ;  /* 0x0000000b0c0c7c20 */ /* 0x000fe20008410000 */
[----:B-1----:R-:W-:Y:S01]  /*6f60*/  FFMA.FTZ R46, R13, R5, R18 ;  /* 0x000000050d2e7223 */ /* 0x002fe20000010012 */
[--C-:B------:R-:W-:Y:S01]  /*6f70*/  FFMA.FTZ R31, R38, UR11, -R44.reuse ;  /* 0x0000000b261f7c23 */ /* 0x100fe2000801082c */
[--C-:B------:R-:W-:Y:S01]  /*6f80*/  FFMA.FTZ R80, R39, UR11, -R44.reuse ;  /* 0x0000000b27507c23 */ /* 0x100fe2000801082c */
[----:B------:R-:W-:Y:S01]  /*6f90*/  FFMA.FTZ R39, R47, UR11, -R44 ;  /* 0x0000000b2f277c23 */ /* 0x000fe2000801082c */
        /* <DEDUP_REMOVED lines=28> */
[----:B------:R-:W-:-:S03]  /*7160*/  FFMA.FTZ R71, R86, UR11, -R44 ;  /* 0x0000000b56477c23 */ /* 0x000fc6000801082c */
[----:B------:R-:W-:Y:S02]  /*7170*/  FADD.FTZ R47, R23, R4 ;  /* 0x00000004172f7221 */ /* 0x000fe40000010000 */
[----:B------:R-:W1:Y:S01]  /*7180*/  MUFU.EX2 R34, R34 ;  /* 0x0000002200227308 */ /* 0x000e620000000800 */
[----:B--2---:R-:W-:Y:S01]  /*7190*/  FADD.FTZ R5, R20, R5 ;  /* 0x0000000514057221 */ /* 0x004fe20000010000 */
[----:B------:R-:W-:-:S06]  /*71a0*/  FADD.FTZ R46, R24, R47 ;  /* 0x0000002f182e7221 */ /* 0x000fcc0000010000 */
[----:B------:R-:W2:Y:S01]  /*71b0*/  MUFU.EX2 R81, R81 ;  /* 0x0000005100517308 */ /* 0x000ea20000000800 */
[----:B0-----:R-:W-:-:S07]  /*71c0*/  FADD.FTZ R5, R84, R5 ;  /* 0x0000000554057221 */ /* 0x001fce0000010000 */
[----:B------:R-:W0:Y:S01]  /*71d0*/  MUFU.EX2 R31, R31 ;  /* 0x0000001f001f7308 */ /* 0x000e220000000800 */
[----:B-1----:R-:W-:Y:S01]  /*71e0*/  FADD.FTZ R4, R34, R5 ;  /* 0x0000000522047221 */ /* 0x002fe20000010000 */
[----:B------:R-:W-:-:S06]  /*71f0*/  FADD.FTZ R5, R25, R46 ;  /* 0x0000002e19057221 */ /* 0x000fcc0000010000 */
[----:B------:R-:W1:Y:S01]  /*7200*/  MUFU.EX2 R80, R80 ;  /* 0x0000005000507308 */ /* 0x000e620000000800 */
[----:B--2---:R-:W-:-:S07]  /*7210*/  FADD.FTZ R4, R81, R4 ;  /* 0x0000000451047221 */ /* 0x004fce0000010000 */
        /* <DEDUP_REMOVED lines=19> */
[----:B------:R2:W3:Y:S01]  /*7350*/  MUFU.EX2 R35, R54 ;  /* 0x0000003600237308 */ /* 0x0004e20000000800 */
[----:B0-----:R-:W-:-:S07]  /*7360*/  FADD.FTZ R5, R30, R5 ;  /* 0x000000051e057221 */ /* 0x001fce0000010000 */
[----:B------:R-:W0:Y:S01]  /*7370*/  MUFU.EX2 R138, R138 ;  /* 0x0000008a008a7308 */ /* 0x000e220000000800 */
[----:B-1----:R-:W-:Y:S01]  /*7380*/  FADD.FTZ R46, R38, R5 ;  /* 0x00000005262e7221 */ /* 0x002fe20000010000 */
[----:B------:R-:W-:Y:S01]  /*7390*/  FADD.FTZ R5, R41, R4 ;  /* 0x0000000429057221 */ /* 0x000fe20000010000 */
[--C-:B--2---:R-:W-:Y:S01]  /*73a0*/  FFMA.FTZ R54, R74, UR11, -R44.reuse ;  /* 0x0000000b4a367c23 */ /* 0x104fe2000801082c */
[----:B------:R-:W-:Y:S02]  /*73b0*/  FFMA.FTZ R74, R87, UR11, -R44 ;  /* 0x0000000b574a7c23 */ /* 0x000fe4000801082c */
[----:B------:R-:W-:Y:S02]  /*73c0*/  FADD.FTZ R4, R48, R5 ;  /* 0x0000000530047221 */ /* 0x000fe40000010000 */
[----:B------:R-:W1:Y:S01]  /*73d0*/  MUFU.EX2 R43, R43 ;  /* 0x0000002b002b7308 */ /* 0x000e620000000800 */
[----:B---3--:R-:W-:Y:S01]  /*73e0*/  FADD.FTZ R47, R35, R46 ;  /* 0x0000002e232f7221 */ /* 0x008fe20000010000 */
        /* <DEDUP_REMOVED lines=61> */
.L_x_10909:
[----:B------:R-:W0:Y:S01]  /*77c0*/  S2UR UR10, SR_CgaCtaId ;  /* 0x00000000000a79c3 */ /* 0x000e220000008800 */
[----:B------:R-:W-:Y:S01]  /*77d0*/  ULEA UR6, UR6, UR38, 0x3 ;  /* 0x0000002606067291 */ /* 0x000fe2000f8e183f */
[----:B------:R-:W-:Y:S01]  /*77e0*/  F2FP.F16.F32.PACK_AB R46, R22, R21 ;  /* 0x00000015162e723e */ /* 0x000fe200000000ff */
[----:B------:R-:W-:Y:S01]  /*77f0*/  UMOV UR41, UR5 ;  /* 0x0000000500297c82 */ /* 0x000fe20008000000 */
[----:B------:R-:W-:Y:S01]  /*7800*/  F2FP.F16.F32.PACK_AB R47, R84, R20 ;  /* 0x00000014542f723e */ /* 0x000fe200000000ff */
[----:B------:R-:W-:Y:S01]  /*7810*/  UIADD3 UR6, UR6, 0x2d860, URZ ;  /* 0x0002d86006067890 */ /* 0x000fe2000fffe03f */
        /* <DEDUP_REMOVED lines=18> */
[----:B0-----:R-:W-:Y:S01]  /*7940*/  UPRMT UR6, UR10, 0x654, UR6 ;  /* 0x000006540a067896 */ /* 0x001fe20008000006 */
        /* <DEDUP_REMOVED lines=23> */
[----:B------:R0:W-:Y:S01]  /*7ac0*/  STSM.16.M88.4 [R3], R28 ;  /* 0x0000001c03007844 */ /* 0x0001e20000000200 */
[----:B------:R-:W-:Y:S01]  /*7ad0*/  F2FP.F16.F32.PACK_AB R58, R61, R60 ;  /* 0x0000003c3d3a723e */ /* 0x000fe200000000ff */
[----:B------:R-:W-:Y:S01]  /*7ae0*/  FMUL.FTZ R117, R117, R13 ;  /* 0x0000000d75757220 */ /* 0x000fe20000410000 */
[----:B------:R-:W-:Y:S01]  /*7af0*/  F2FP.F16.F32.PACK_AB R59, R67, R59 ;  /* 0x0000003b433b723e */ /* 0x000fe200000000ff */
[----:B------:R0:W-:Y:S01]  /*7b00*/  STSM.16.M88.4 [R2+0x27800], R32 ;  /* 0x0278002002007844 */ /* 0x0001e20000000200 */
        /* <DEDUP_REMOVED lines=14> */
[----:B------:R-:W-:Y:S01]  /*7bf0*/  ISETP.GT.AND P1, PT, R14, UR32, PT ;  /* 0x000000200e007c0c */ /* 0x000fe2000bf24270 */
        /* <DEDUP_REMOVED lines=37> */
[----:B-1----:R-:W-:Y:S01]  /*7e50*/  NOP ;  /* 0x0000000000007918 */ /* 0x002fe20000000000 */
[----:B0-----:R-:W-:Y:S05]  /*7e60*/  @P1 BRA `(.L_x_10910) ;  /* 0xffffffcc00741947 */ /* 0x001fea000383ffff */
.L_x_10891:
[----:B------:R-:W0:Y:S01]  /*7e70*/  S2UR UR10, SR_CTAID.X ;  /* 0x00000000000a79c3 */ /* 0x000e220000002500 */
[----:B------:R-:W-:Y:S01]  /*7e80*/  R2UR UR6, R144 ;  /* 0x00000000900672ca */ /* 0x000fe200000e0000 */
[----:B------:R-:W-:Y:S01]  /*7e90*/  UISETP.NE.AND UP0, UPT, UR39, URZ, UPT ;  /* 0x0000003f2700728c */ /* 0x000fe2000bf05270 */
[----:B------:R-:W-:-:S05]  /*7ea0*/  IADD3 R7, -R7, 0x1, RZ ;  /* 0x0000000107077810 */ /* 0x000fca0007ffe1ff */
[----:B------:R-:W-:Y:S01]  /*7eb0*/  IMAD R7, R16, UR35, R7 ;  /* 0x0000002310077c24 */ /* 0x000fe2000f8e0207 */
[----:B------:R-:W-:-:S05]  /*7ec0*/  PLOP3.LUT P1, PT, PT, PT, UP0, 0x40, 0x0 ;  /* 0x000000000000781c */ /* 0x000fca0003f2e808 */
[----:B------:R-:W-:-:S03]  /*7ed0*/  UISETP.NE.AND UP1, UPT, UR6, URZ, UPT ;  /* 0x0000003f0600728c */ /* 0x000fc6000bf25270 */
[----:B------:R-:W-:Y:S02]  /*7ee0*/  UMOV UR6, 0xc0 ;  /* 0x000000c000067882 */ /* 0x000fe40000000000 */
[----:B0-----:R-:W-:Y:S01]  /*7ef0*/  UIMAD UR6, UR10, UR6, 0xbf ;  /* 0x000000bf0a0674a4 */ /* 0x001fe2000f8e0206 */
[----:B------:R-:W-:-:S05]  /*7f00*/  R2UR UR10, R7 ;  /* 0x00000000070a72ca */ /* 0x000fca00000e0000 */
[----:B------:R-:W-:Y:S01]  /*7f10*/  @UP1 ULDC UR14, c[0x0][0x44c] ;  /* 0x00011300000e1ab9 */ /* 0x000fe20000000800 */
[----:B------:R-:W-:Y:S01]  /*7f20*/  @UP1 ULDC UR18, c[0x0][0x450] ;  /* 0x0001140000121ab9 */ /* 0x000fe20000000800 */
        /* <DEDUP_REMOVED lines=17> */
.L_x_10912:
[----:B------:R-:W-:Y:S02]  /*8040*/  ULDC UR18, c[0x0][0x9e4] ;  /* 0x0002790000127ab9 */ /* 0x000fe40000000800 */
[----:B------:R-:W-:-:S11]  /*8050*/  UISETP.NE.AND UP0, UPT, UR18, 0x1, UPT ;  /* 0x000000011200788c */ /* 0x000fd6000bf05270 */
[----:B------:R-:W-:Y:S02]  /*8060*/  @UP0 ULDC.64 UR22, c[0x0][0x9e8] ;  /* 0x00027a0000160ab9 */ /* 0x000fe40000000a00 */
[----:B------:R-:W-:-:S04]  /*8070*/  UIMAD.WIDE.U32 UR14, UR6, UR22, URZ ;  /* 0x00000016060e72a5 */ /* 0x000fc8000f8e003f */
[----:B------:R-:W-:-:S12]  /*8080*/  @UP0 USHF.R.U32.HI UR6, URZ, UR23, UR15 ;  /* 0x000000173f060299 */ /* 0x000fd8000801160f */
.L_x_10913:
[----:B------:R-:W-:-:S04]  /*8090*/  UIMAD UR6, UR6, UR18, URZ ;  /* 0x00000012060672a4 */ /* 0x000fc8000f8e023f */
[----:B------:R-:W-:-:S04]  /*80a0*/  UISETP.LT.AND UP0, UPT, UR10, UR6, UPT ;  /* 0x000000060a00728c */ /* 0x000fc8000bf01270 */
[----:B------:R-:W-:-:S12]  /*80b0*/  USEL UR10, UR10, UR6, !UP0 ;  /* 0x000000060a0a7287 */ /* 0x000fd8000c000000 */
.L_x_10911:
        /* <DEDUP_REMOVED lines=14> */
.L_x_10925:
[----:B------:R-:W-:Y:S01]  /*81a0*/  ISETP.NE.AND P2, PT, RZ, UR60, PT ;  /* 0x0000003cff007c0c */ /* 0x000fe2000bf45270 */
[----:B------:R-:W-:-:S04]  /*81b0*/  UISETP.NE.AND UP0, UPT, UR10, 0x1, UPT ;  /* 0x000000010a00788c */ /* 0x000fc8000bf05270 */
[----:B------:R-:W-:-:S04]  /*81c0*/  USEL UR5, URZ, 0x1, UP0 ;  /* 0x000000013f057887 */ /* 0x000fc80008000000 */
[----:B------:R-:W-:-:S04]  /*81d0*/  ULOP3.LUT UR5, UR32, UR5, URZ, 0x3c, !UPT ;  /* 0x0000000520057292 */ /* 0x000fc8000f8e3c3f */
[----:B------:R-:W-:Y:S08]  /*81e0*/  @P2 BRA `(.L_x_10915) ;  /* 0x0000000000382947 */ /* 0x000ff00003800000 */
[----:B------:R-:W-:Y:S05]  /*81f0*/  @!P0 BRA `(.L_x_10916) ;  /* 0x0000000000048947 */ /* 0x000fea0003800000 */
[----:B------:R-:W-:Y:S01]  /*8200*/  BPT.TRAP 0x1 ;  /* 0x000000040000795c */ /* 0x000fe20000300000 */
.L_x_10916:
        /* <DEDUP_REMOVED lines=9> */
.L_x_10917:
[----:B-1----:R-:W-:Y:S05]  /*82a0*/  @P1 BRA `(.L_x_10915) ;  /* 0x0000000000081947 */ /* 0x002fea0003800000 */
[----:B------:R-:W1:Y:S02]  /*82b0*/  SYNCS.PHASECHK.TRANS64.TRYWAIT P1, [UR4+0x2d830], R0 ;  /* 0x02d83000ff0075a7 */ /* 0x000e640008020144 */
[----:B-1----:R-:W-:Y:S05]  /*82c0*/  @!P1 BRA `(.L_x_10918) ;  /* 0x000000b000d89947 */ /* 0x002fea0003800000 */
.L_x_10915:
        /* <DEDUP_REMOVED lines=11> */
[----:B------:R-:W-:-:S04]  /*8380*/  UIMAD UR26, UR4, 0x600, UR7 ;  /* 0x00000600041a78a4 */ /* 0x000fc8000f8e0207 */
[----:B------:R-:W-:Y:S02]  /*8390*/  UIADD3 UR14, UR26, 0x200, URZ ;  /* 0x000002001a0e7890 */ /* 0x000fe4000fffe03f */
[----:B------:R-:W-:Y:S02]  /*83a0*/  UIADD3 UR18, UR26, 0x202, URZ ;  /* 0x000002021a127890 */ /* 0x000fe4000fffe03f */
[----:B------:R-:W-:Y:S01]  /*83b0*/  UMOV UR30, UR26 ;  /* 0x0000001a001e7c82 */ /* 0x000fe20008000000 */
[----:B------:R-:W-:Y:S01]  /*83c0*/  UIADD3 UR22, UR26, 0x400, URZ ;  /* 0x000004001a167890 */ /* 0x000fe2000fffe03f */
[----:B-1----:R-:W-:-:S05]  /*83d0*/  SHF.R.U32.HI R13, RZ, 0x7, R13 ;  /* 0x00000007ff0d7819 */ /* 0x002fca000001160d */
[----:B0-----:R-:W-:-:S05]  /*83e0*/  VIADD R0, R13, 0x8 ;  /* 0x000000080d007836 */ /* 0x001fca0000000000 */
[----:B------:R0:W-:Y:S06]  /*83f0*/  BAR.SYNC.DEFER_BLOCKING R0, 0x100 ;  /* 0x000400000000751d */ /* 0x0001ec0000010000 */
[----:B---3--:R-:W-:-:S06]  /*8400*/  WARPGROUP.ARRIVE ;  /* 0x00000000000079c5 */ /* 0x008fcc0000000000 */
[----:B------:R-:W-:Y:S01]  /*8410*/  HGMMA.64x128x16.F32 R24, gdesc[UR28], RZ, !UPT, gsb0 ;  /* 0x01e000001c1879f0 */ /* 0x000fe2000c0008ff */
[----:B------:R-:W-:Y:S01]  /*8420*/  UIADD3 UR30, UR26, 0x2, URZ ;  /* 0x000000021a1e7890 */ /* 0x000fe2000fffe03f */
[----:B------:R-:W-:Y:S01]  /*8430*/  UMOV UR28, UR8 ;  /* 0x00000008001c7c82 */ /* 0x000fe20008000000 */
[----:B------:R-:W-:Y:S01]  /*8440*/  UMOV UR29, UR9 ;  /* 0x00000009001d7c82 */ /* 0x000fe20008000000 */
[----:B------:R-:W-:Y:S01]  /*8450*/  UMOV UR31, 0x80000020 ;  /* 0x80000020001f7882 */ /* 0x000fe20000000000 */
[----:B------:R-:W-:Y:S01]  /*8460*/  UIADD3 UR26, UR26, 0x402, URZ ;  /* 0x000004021a1a7890 */ /* 0x000fe2000fffe03f */
        /* <DEDUP_REMOVED lines=19> */
.L_x_10920:
[----:B------:R-:W-:Y:S01]  /*85a0*/  ULEA UR14, UR10, UR38, 0x3 ;  /* 0x000000260a0e7291 */ /* 0x000fe2000f8e183f */
[----:B------:R-:W-:-:S05]  /*85b0*/  IMAD.U32 R0, RZ, RZ, UR32 ;  /* 0x00000020ff007e24 */ /* 0x000fca000f8e00ff */
[----:B------:R-:W-:-:S04]  /*85c0*/  SHF.L.U32 R0, R0, 0x1f, RZ ;  /* 0x0000001f00007819 */ /* 0x000fc800000006ff */
[----:B------:R0:W1:Y:S01]  /*85d0*/  SYNCS.PHASECHK.TRANS64.TRYWAIT P1, [UR14+0x2d850], R0 ;  /* 0x02d85000ff0075a7 */ /* 0x000062000802014e */
[----:B------:R-:W-:Y:S05]  /*85e0*/  @!P0 BRA `(.L_x_10921) ;  /* 0x0000000000048947 */ /* 0x000fea0003800000 */
[----:B------:R-:W-:Y:S01]  /*85f0*/  BPT.TRAP 0x1 ;  /* 0x000000040000795c */ /* 0x000fe20000300000 */
.L_x_10921:
[----:B-1----:R-:W-:Y:S05]  /*8600*/  @P1 BRA `(.L_x_10919) ;  /* 0x0000000000081947 */ /* 0x002fea0003800000 */
[----:B------:R-:W1:Y:S02]  /*8610*/  SYNCS.PHASECHK.TRANS64.TRYWAIT P1, [UR14+0x2d850], R0 ;  /* 0x02d85000ff0075a7 */ /* 0x000e64000802014e */
[----:B-1----:R-:W-:Y:S05]  /*8620*/  @!P1 BRA `(.L_x_10922) ;  /* 0x000000b000189947 */ /* 0x002fea0003800000 */
.L_x_10919:
        /* <DEDUP_REMOVED lines=71> */
.L_x_10923:
[----:B0-----:R-:W-:Y:S01]  /*8aa0*/  FMNMX.FTZ R0, R24, R7, !PT ;  /* 0x0000000718007209 */ /* 0x001fe20007810000 */
        /* <DEDUP_REMOVED lines=80> */
[C---:B------:R-:W-:Y:S01]  /*8fb0*/  FADD.FTZ R7, -R15.reuse, R12 ;  /* 0x0000000c0f077221 */ /* 0x040fe20000010100 */
[----:B------:R-:W-:Y:S01]  /*8fc0*/  FMUL.FTZ R36, R15, UR11 ;  /* 0x0000000b0f247c20 */ /* 0x000fe20008410000 */
        /* <DEDUP_REMOVED lines=28> */
[----:B------:R-:W-:Y:S01]  /*9190*/  FFMA.FTZ R52, R61, UR11, -R13 ;  /* 0x0000000b3d347c23 */ /* 0x000fe2000801080d */
        /* <DEDUP_REMOVED lines=11> */
[----:B------:R-:W-:Y:S01]  /*9250*/  FFMA.FTZ R72, R81, UR11, -R13 ;  /* 0x0000000b51487c23 */ /* 0x000fe2000801080d */
        /* <DEDUP_REMOVED lines=14> */
[----:B0-----:R-:W-:Y:S01]  /*9340*/  FADD.FTZ R4, R18, R5 ;  /* 0x0000000512047221 */ /* 0x001fe20000010000 */
[--C-:B------:R-:W-:Y:S01]  /*9350*/  FFMA.FTZ R51, R74, UR11, -R36.reuse ;  /* 0x0000000b4a337c23 */ /* 0x100fe20008010824 */
[--C-:B------:R-:W-:Y:S01]  /*9360*/  FFMA.FTZ R59, R75, UR11, -R36.reuse ;  /* 0x0000000b4b3b7c23 */ /* 0x100fe20008010824 */
[--C-:B------:R-:W-:Y:S01]  /*9370*/  FFMA.FTZ R54, R78, UR11, -R36.reuse ;  /* 0x0000000b4e367c23 */ /* 0x100fe20008010824 */
[--C-:B------:R-:W-:Y:S01]  /*9380*/  FFMA.FTZ R55, R82, UR11, -R36.reuse ;  /* 0x0000000b52377c23 */ /* 0x100fe20008010824 */
[--C-:B------:R-:W-:Y:S01]  /*9390*/  FFMA.FTZ R67, R86, UR11, -R36.reuse ;  /* 0x0000000b56437c23 */ /* 0x100fe20008010824 */
[----:B------:R-:W-:Y:S01]  /*93a0*/  FFMA.FTZ R70, R87, UR11, -R36 ;  /* 0x0000000b57467c23 */ /* 0x000fe20008010824 */
[----:B------:R-:W0:Y:S01]  /*93b0*/  MUFU.EX2 R26, R26 ;  /* 0x0000001a001a7308 */ /* 0x000e220000000800 */
[----:B--2---:R-:W-:-:S07]  /*93c0*/  FADD.FTZ R39, R140, R39 ;  /* 0x000000278c277221 */ /* 0x004fce0000010000 */
[----:B------:R2:W3:Y:S01]  /*93d0*/  MUFU.EX2 R20, R29 ;  /* 0x0000001d00147308 */ /* 0x0004e20000000800 */
[----:B-1----:R-:W-:-:S07]  /*93e0*/  FADD.FTZ R5, R19, R4 ;  /* 0x0000000413057221 */ /* 0x002fce0000010000 */
[----:B------:R-:W1:Y:S01]  /*93f0*/  MUFU.EX2 R138, R138 ;  /* 0x0000008a008a7308 */ /* 0x000e620000000800 */
[--C-:B--2---:R-:W-:Y:S01]  /*9400*/  FFMA.FTZ R29, R44, UR11, -R13.reuse ;  /* 0x0000000b2c1d7c23 */ /* 0x104fe2000801080d */
[----:B------:R-:W-:Y:S01]  /*9410*/  FFMA.FTZ R44, R53, UR11, -R13 ;  /* 0x0000000b352c7c23 */ /* 0x000fe2000801080d */
[----:B0-----:R-:W-:Y:S01]  /*9420*/  FADD.FTZ R39, R26, R39 ;  /* 0x000000271a277221 */ /* 0x001fe20000010000 */
[--C-:B------:R-:W-:Y:S01]  /*9430*/  FFMA.FTZ R53, R64, UR11, -R13.reuse ;  /* 0x0000000b40357c23 */ /* 0x100fe2000801080d */
[--C-:B------:R-:W-:Y:S01]  /*9440*/  FFMA.FTZ R64, R73, UR11, -R13.reuse ;  /* 0x0000000b49407c23 */ /* 0x100fe2000801080d */
[--C-:B------:R-:W-:Y:S01]  /*9450*/  FFMA.FTZ R73, R84, UR11, -R13.reuse ;  /* 0x0000000b54497c23 */ /* 0x100fe2000801080d */
[----:B------:R-:W-:Y:S01]  /*9460*/  FFMA.FTZ R13, R85, UR11, -R13 ;  /* 0x0000000b550d7c23 */ /* 0x000fe2000801080d */
[----:B------:R-:W0:Y:S01]  /*9470*/  MUFU.EX2 R21, R21 ;  /* 0x0000001500157308 */ /* 0x000e220000000800 */
[----:B---3--:R-:W-:Y:S01]  /*9480*/  FADD.FTZ R4, R20, R5 ;  /* 0x0000000514047221 */ /* 0x008fe20000010000 */
[--C-:B------:R-:W-:Y:S01]  /*9490*/  FFMA.FTZ R85, R43, UR11, -R36.reuse ;  /* 0x0000000b2b557c23 */ /* 0x100fe20008010824 */
[--C-:B------:R-:W-:Y:S01]  /*94a0*/  FFMA.FTZ R84, R47, UR11, -R36.reuse ;  /* 0x0000000b2f547c23 */ /* 0x100fe20008010824 */
[--C-:B------:R-:W-:Y:S01]  /*94b0*/  FFMA.FTZ R43, R58, UR11, -R36.reuse ;  /* 0x0000000b3a2b7c23 */ /* 0x100fe20008010824 */
[--C-:B------:R-:W-:Y:S01]  /*94c0*/  FFMA.FTZ R47, R66, UR11, -R36.reuse ;  /* 0x0000000b422f7c23 */ /* 0x100fe20008010824 */
[--C-:B------:R-:W-:Y:S01]  /*94d0*/  FFMA.FTZ R58, R79, UR11, -R36.reuse ;  /* 0x0000000b4f3a7c23 */ /* 0x100fe20008010824 */
[----:B------:R-:W-:Y:S01]  /*94e0*/  FFMA.FTZ R66, R83, UR11, -R36 ;  /* 0x0000000b53427c23 */ /* 0x000fe20008010824 */
        /* <DEDUP_REMOVED lines=114> */
.L_x_10924:
[----:B------:R-:W0:Y:S01]  /*9c10*/  S2UR UR14, SR_CgaCtaId ;  /* 0x00000000000e79c3 */ /* 0x000e220000008800 */
[----:B------:R-:W-:Y:S01]  /*9c20*/  ULEA UR10, UR10, UR38, 0x3 ;  /* 0x000000260a0a7291 */ /* 0x000fe2000f8e183f */
[----:B------:R-:W-:Y:S01]  /*9c30*/  F2FP.F16.F32.PACK_AB R38, R20, R19 ;  /* 0x000000131426723e */ /* 0x000fe200000000ff */
[----:B------:R-:W-:Y:S01]  /*9c40*/  UMOV UR32, UR5 ;  /* 0x0000000500207c82 */ /* 0x000fe20008000000 */
[----:B------:R-:W-:Y:S01]  /*9c50*/  F2FP.F16.F32.PACK_AB R20, R22, R21 ;  /* 0x000000151614723e */ /* 0x000fe200000000ff */
[----:B------:R-:W-:Y:S01]  /*9c60*/  UIADD3 UR10, UR10, 0x2d860, URZ ;  /* 0x0002d8600a0a7890 */ /* 0x000fe2000fffe03f */
        /* <DEDUP_REMOVED lines=18> */
[----:B0-----:R-:W-:Y:S01]  /*9d90*/  UPRMT UR10, UR14, 0x654, UR10 ;  /* 0x000006540e0a7896 */ /* 0x001fe2000800000a */
        /* <DEDUP_REMOVED lines=8> */
[----:B------:R-:W-:Y:S01]  /*9e20*/  SYNCS.ARRIVE.TRANS64.RED.A1T0 RZ, [UR10], RZ ;  /* 0x000000ffffff79a7 */ /* 0x000fe2000810040a */
        /* <DEDUP_REMOVED lines=13> */
[----:B------:R-:W-:Y:S01]  /*9f00*/  ISETP.GT.AND P1, PT, R14, UR6, PT ;  /* 0x000000060e007c0c */ /* 0x000fe2000bf24270 */
[-C--:B------:R-:W-:Y:S01]  /*9f10*/  FMUL.FTZ R117, R117, R12.reuse ;  /* 0x0000000c75757220 */ /* 0x080fe20000410000 */
[-C--:B------:R-:W-:Y:S01]  /*9f20*/  FMUL.FTZ R120, R120, R12.reuse ;  /* 0x0000000c78787220 */ /* 0x080fe20000410000 */
[----:B0-----:R-:W-:Y:S01]  /*9f30*/  F2FP.F16.F32.PACK_AB R38, R68, R65 ;  /* 0x000000414426723e */ /* 0x001fe200000000ff */
[----:B------:R2:W-:Y:S01]  /*9f40*/  STSM.16.M88.4 [R2+0x27800], R32 ;  /* 0x0278002002007844 */ /* 0x0005e20000000200 */
[----:B------:R-:W-:Y:S01]  /*9f50*/  F2FP.F16.F32.PACK_AB R36, R64, R61 ;  /* 0x0000003d4024723e */ /* 0x000fe200000000ff */
[-C--:B------:R-:W-:Y:S01]  /*9f60*/  FMUL.FTZ R121, R121, R12.reuse ;  /* 0x0000000c79797220 */ /* 0x080fe20000410000 */
[----:B-1----:R-:W-:Y:S01]  /*9f70*/  F2FP.F16.F32.PACK_AB R20, R56, R53 ;  /* 0x000000353814723e */ /* 0x002fe200000000ff */
        /* <DEDUP_REMOVED lines=10> */
[----:B------:R2:W-:Y:S01]  /*a020*/  STSM.16.M88.4 [R142], R20 ;  /* 0x000000148e007844 */ /* 0x0005e20000000200 */
[----:B------:R-:W-:Y:S01]  /*a030*/  F2FP.F16.F32.PACK_AB R65, R66, R55 ;  /* 0x000000374241723e */ /* 0x000fe200000000ff */
[----:B------:R-:W-:Y:S01]  /*a040*/  FMUL.FTZ R133, R133, R12 ;  /* 0x0000000c85857220 */ /* 0x000fe20000410000 */
[----:B------:R-:W-:Y:S01]  /*a050*/  F2FP.F16.F32.PACK_AB R64, R72, R69 ;  /* 0x000000454840723e */ /* 0x000fe200000000ff */
[----:B------:R2:W-:Y:S01]  /*a060*/  STSM.16.M88.4 [R6+0x6000], R36 ;  /* 0x0060002406007844 */ /* 0x0005e20000000200 */
[----:B------:R-:W-:Y:S01]  /*a070*/  F2FP.F16.F32.PACK_AB R66, R13, R73 ;  /* 0x000000490d42723e */ /* 0x000fe200000000ff */
[-C--:B------:R-:W-:Y:S01]  /*a080*/  FMUL.FTZ R90, R90, R7.reuse ;  /* 0x000000075a5a7220 */ /* 0x080fe20000410000 */
[-C--:B------:R-:W-:Y:S01]  /*a090*/  FMUL.FTZ R91, R91, R7.reuse ;  /* 0x000000075b5b7220 */ /* 0x080fe20000410000 */
[-C--:B------:R-:W-:Y:S01]  /*a0a0*/  FMUL.FTZ R94, R94, R7.reuse ;  /* 0x000000075e5e7220 */ /* 0x080fe20000410000 */
[-C--:B------:R-:W-:Y:S01]  /*a0b0*/  FMUL.FTZ R95, R95, R7.reuse ;  /* 0x000000075f5f7220 */ /* 0x080fe20000410000 */
        /* <DEDUP_REMOVED lines=30> */
[----:B0-----:R-:W-:Y:S01]  /*a2a0*/  NOP ;  /* 0x0000000000007918 */ /* 0x001fe20000000000 */
[----:B--2---:R-:W-:Y:S05]  /*a2b0*/  @P1 BRA `(.L_x_10925) ;  /* 0xffffffdc00b81947 */ /* 0x004fea000383ffff */
.L_x_10914:
[----:B------:R-:W-:-:S13]  /*a2c0*/  R2UR UR6, R147 ;  /* 0x00000000930672ca */ /* 0x000fda00000e0000 */
[----:B------:R-:W-:-:S13]  /*a2d0*/  ISETP.GE.AND P1, PT, R14, UR6, PT ;  /* 0x000000060e007c0c */ /* 0x000fda000bf26270 */
[----:B------:R-:W-:Y:S05]  /*a2e0*/  @!P1 BRA `(.L_x_10926) ;  /* 0x0000003000cc9947 */ /* 0x000fea0003800000 */
[----:B------:R-:W0:Y:S01]  /*a2f0*/  S2R R12, SR_TID.X ;  /* 0x00000000000c7919 */ /* 0x000e220000002100 */
[----:B------:R-:W-:Y:S01]  /*a300*/  R2UR UR6, R145 ;  /* 0x00000000910672ca */ /* 0x000fe200000e0000 */
[----:B------:R-:W-:Y:S01]  /*a310*/  UMOV UR30, UR5 ;  /* 0x00000005001e7c82 */ /* 0x000fe20008000000 */
[----:B------:R-:W-:Y:S01]  /*a320*/  UMOV UR5, 0x40000040 ;  /* 0x4000004000057882 */ /* 0x000fe20000000000 */
[----:B------:R-:W-:Y:S01]  /*a330*/  IMAD.MOV.U32 R7, RZ, RZ, R15 ;  /* 0x000000ffff077224 */ /* 0x000fe200078e000f */
[----:B------:R-:W-:Y:S01]  /*a340*/  UMOV UR57, 0x40000040 ;  /* 0x4000004000397882 */ /* 0x000fe20000000000 */
[----:B------:R-:W-:Y:S01]  /*a350*/  IMAD.U32 R141, RZ, RZ, UR5 ;  /* 0x00000005ff8d7e24 */ /* 0x000fe2000f8e00ff */
[----:B------:R-:W-:Y:S01]  /*a360*/  UMOV UR29, 0x40000040 ;  /* 0x40000040001d7882 */ /* 0x000fe20000000000 */
[----:B------:R-:W-:Y:S01]  /*a370*/  UMOV UR33, 0x40000040 ;  /* 0x4000004000217882 */ /* 0x000fe20000000000 */
[----:B------:R-:W-:Y:S01]  /*a380*/  UMOV UR41, 0x40000040 ;  /* 0x4000004000297882 */ /* 0x000fe20000000000 */
[----:B------:R-:W-:Y:S01]  /*a390*/  UMOV UR45, 0x40000040 ;  /* 0x40000040002d7882 */ /* 0x000fe20000000000 */
[----:B------:R-:W-:-:S03]  /*a3a0*/  UMOV UR49, 0x40000040 ;  /* 0x4000004000317882 */ /* 0x000fc60000000000 */
[----:B------:R-:W-:-:S03]  /*a3b0*/  ULOP3.LUT UR61, UR6, 0x10000, URZ, 0xfc, !UPT ;  /* 0x00010000063d7892 */ /* 0x000fc6000f8efc3f */
[----:B------:R-:W-:Y:S01]  /*a3c0*/  UMOV UR6, UR4 ;  /* 0x0000000400067c82 */ /* 0x000fe20008000000 */
[----:B------:R-:W-:Y:S02]  /*a3d0*/  UIADD3 UR4, UR61, 0x2, URZ ;  /* 0x000000023d047890 */ /* 0x000fe4000fffe03f */
[----:B------:R-:W-:Y:S02]  /*a3e0*/  UIADD3 UR56, UR61, 0x4, URZ ;  /* 0x000000043d387890 */ /* 0x000fe4000fffe03f */
[----:B------:R-:W-:Y:S02]  /*a3f0*/  UIADD3 UR28, UR61, 0x6, URZ ;  /* 0x000000063d1c7890 */ /* 0x000fe4000fffe03f */
[----:B------:R-:W-:Y:S01]  /*a400*/  IMAD.U32 R140, RZ, RZ, UR4 ;  /* 0x00000004ff8c7e24 */ /* 0x000fe2000f8e00ff */
[----:B------:R-:W-:Y:S02]  /*a410*/  UIADD3 UR32, UR61, 0x600, URZ ;  /* 0x000006003d207890 */ /* 0x000fe4000fffe03f */
[----:B------:R-:W-:-:S02]  /*a420*/  UIADD3 UR40, UR61, 0x602, URZ ;  /* 0x000006023d287890 */ /* 0x000fc4000fffe03f */
[----:B------:R-:W-:Y:S02]  /*a430*/  UIADD3 UR44, UR61, 0x604, URZ ;  /* 0x000006043d2c7890 */ /* 0x000fe4000fffe03f */
[----:B------:R-:W-:Y:S01]  /*a440*/  UIADD3 UR48, UR61, 0x606, URZ ;  /* 0x000006063d307890 */ /* 0x000fe2000fffe03f */
[----:B0-----:R-:W-:Y:S02]  /*a450*/  SHF.R.U32.HI R13, RZ, 0x7, R12 ;  /* 0x00000007ff0d7819 */ /* 0x001fe4000001160c */
[----:B------:R-:W-:Y:S01]  /*a460*/  ISETP.GE.U32.AND P1, PT, R12, 0x180, PT ;  /* 0x000001800c00780c */ /* 0x000fe20003f26070 */
[----:B------:R-:W-:Y:S02]  /*a470*/  IMAD.MOV.U32 R12, RZ, RZ, R0 ;  /* 0x000000ffff0c7224 */ /* 0x000fe400078e0000 */
[C---:B------:R-:W-:Y:S02]  /*a480*/  VIADD R143, R13.reuse, 0x9 ;  /* 0x000000090d8f7836 */ /* 0x040fe40000000000 */
[----:B------:R-:W-:-:S03]  /*a490*/  VIADD R148, R13, 0x8 ;  /* 0x000000080d947836 */ /* 0x000fc60000000000 */
[----:B------:R-:W-:-:S07]  /*a4a0*/  SEL R143, R143, 0x9, !P1 ;  /* 0x000000098f8f7807 */ /* 0x000fce0004800000 */
.L_x_10945:
        /* <DEDUP_REMOVED lines=9> */
.L_x_10928:
[----:B------:R-:W-:Y:S01]  /*a540*/  ULEA UR10, UR4, UR38, 0x3 ;  /* 0x00000026040a7291 */ /* 0x000fe2000f8e183f */
[----:B------:R-:W-:-:S05]  /*a550*/  IMAD.U32 R0, RZ, RZ, UR5 ;  /* 0x00000005ff007e24 */ /* 0x000fca000f8e00ff */
[----:B------:R-:W-:-:S04]  /*a560*/  SHF.L.U32 R0, R0, 0x1f, RZ ;  /* 0x0000001f00007819 */ /* 0x000fc800000006ff */
[----:B------:R0:W1:Y:S01]  /*a570*/  SYNCS.PHASECHK.TRANS64.TRYWAIT P1, [UR10+0x2d830], R0 ;  /* 0x02d83000ff0075a7 */ /* 0x000062000802014a */
[----:B------:R-:W-:Y:S05]  /*a580*/  @!P0 BRA `(.L_x_10929) ;  /* 0x0000000000048947 */ /* 0x000fea0003800000 */
[----:B------:R-:W-:Y:S01]  /*a590*/  BPT.TRAP 0x1 ;  /* 0x000000040000795c */ /* 0x000fe20000300000 */
.L_x_10929:
[----:B-1----:R-:W-:Y:S05]  /*a5a0*/  @P1 BRA `(.L_x_10927) ;  /* 0x0000000000081947 */ /* 0x002fea0003800000 */
[----:B------:R-:W1:Y:S02]  /*a5b0*/  SYNCS.PHASECHK.TRANS64.TRYWAIT P1, [UR10+0x2d830], R0 ;  /* 0x02d83000ff0075a7 */ /* 0x000e64000802014a */
[----:B-1----:R-:W-:Y:S05]  /*a5c0*/  @!P1 BRA `(.L_x_10930) ;  /* 0x0000009000489947 */ /* 0x002fea0003800000 */
.L_x_10927:
[----:B------:R2:W-:Y:S01]  /*a5d0*/  BAR.SYNC.DEFER_BLOCKING R148, 0x100 ;  /* 0x000400940000751d */ /* 0x0005e20000010000 */
[----:B------:R-:W-:Y:S01]  /*a5e0*/  R2UR UR52, R8 ;  /* 0x00000000083472ca */ /* 0x000fe200000e0000 */
[----:B------:R-:W-:Y:S01]  /*a5f0*/  UIMAD UR26, UR4, 0x600, UR7 ;  /* 0x00000600041a78a4 */ /* 0x000fe2000f8e0207 */
[----:B------:R-:W-:-:S03]  /*a600*/  R2UR UR53, R9 ;  /* 0x00000000093572ca */ /* 0x000fc600000e0000 */
[----:B------:R-:W-:Y:S01]  /*a610*/  UMOV UR55, 0x80000020 ;  /* 0x8000002000377882 */ /* 0x000fe20000000000 */
        /* <DEDUP_REMOVED lines=32> */
.L_x_10932:
[----:B------:R-:W-:Y:S01]  /*a820*/  ULEA UR10, UR6, UR38, 0x3 ;  /* 0x00000026060a7291 */ /* 0x000fe2000f8e183f */
[----:B01----:R-:W-:-:S05]  /*a830*/  IMAD.U32 R0, RZ, RZ, UR30 ;  /* 0x0000001eff007e24 */ /* 0x003fca000f8e00ff */
[----:B------:R-:W-:-:S04]  /*a840*/  SHF.L.U32 R0, R0, 0x1f, RZ ;  /* 0x0000001f00007819 */ /* 0x000fc800000006ff */
[----:B------:R0:W1:Y:S01]  /*a850*/  SYNCS.PHASECHK.TRANS64.TRYWAIT P1, [UR10+0x2d850], R0 ;  /* 0x02d85000ff0075a7 */ /* 0x000062000802014a */
[----:B------:R-:W-:Y:S05]  /*a860*/  @!P0 BRA `(.L_x_10933) ;  /* 0x0000000000048947 */ /* 0x000fea0003800000 */
[----:B------:R-:W-:Y:S01]  /*a870*/  BPT.TRAP 0x1 ;  /* 0x000000040000795c */ /* 0x000fe20000300000 */
.L_x_10933:
[----:B-1----:R-:W-:Y:S05]  /*a880*/  @P1 BRA `(.L_x_10931) ;  /* 0x0000000000081947 */ /* 0x002fea0003800000 */
[----:B------:R-:W1:Y:S02]  /*a890*/  SYNCS.PHASECHK.TRANS64.TRYWAIT P1, [UR10+0x2d850], R0 ;  /* 0x02d85000ff0075a7 */ /* 0x000e64000802014a */
[----:B-1----:R-:W-:Y:S05]  /*a8a0*/  @!P1 BRA `(.L_x_10934) ;  /* 0x0000008c00a89947 */ /* 0x002fea0003800000 */
.L_x_10931:
[----:B------:R-:W-:Y:S01]  /*a8b0*/  UIADD3 UR10, UR38, 0x400, URZ ;  /* 0x00000400260a7890 */ /* 0x000fe2000fffe03f */
[----:B------:R-:W-:Y:S01]  /*a8c0*/  WARPGROUP.ARRIVE ;  /* 0x00000000000079c5 */ /* 0x000fe20000000000 */
[----:B------:R-:W-:Y:S01]  /*a8d0*/  UMOV UR52, UR61 ;  /* 0x0000003d00347c82 */ /* 0x000fe20008000000 */
[----:B------:R-:W-:Y:S01]  /*a8e0*/  UMOV UR53, 0x40000040 ;  /* 0x4000004000357882 */ /* 0x000fe20000000000 */
[----:B------:R-:W-:Y:S01]  /*a8f0*/  USHF.R.U32.HI UR10, URZ, 0x4, UR10 ;  /* 0x000000043f0a7899 */ /* 0x000fe2000801160a */
[----:B------:R-:W-:Y:S01]  /*a900*/  UMOV UR55, 0x80000020 ;  /* 0x8000002000377882 */ /* 0x000fe20000000000 */
[----:B------:R-:W-:Y:S02]  /*a910*/  UMOV UR59, 0x80000020 ;  /* 0x80000020003b7882 */ /* 0x000fe40000000000 */
[----:B------:R-:W-:Y:S01]  /*a920*/  ULOP3.LUT UR10, UR10, 0x3fff, URZ, 0xc0, !UPT ;  /* 0x00003fff0a0a7892 */ /* 0x000fe2000f8ec03f */
[----:B------:R-:W-:Y:S01]  /*a930*/  UMOV UR31, 0x80000020 ;  /* 0x80000020001f7882 */ /* 0x000fe20000000000 */
[----:B------:R-:W-:-:S02]  /*a940*/  UMOV UR35, 0x80000020 ;  /* 0x8000002000237882 */ /* 0x000fc40000000000 */
[----:B------:R-:W-:Y:S01]  /*a950*/  ULOP3.LUT UR10, UR10, 0x2000000, URZ, 0xfc, !UPT ;  /* 0x020000000a0a7892 */ /* 0x000fe2000f8efc3f */
[----:B------:R-:W-:Y:S01]  /*a960*/  UMOV UR43, 0x80000020 ;  /* 0x80000020002b7882 */ /* 0x000fe20000000000 */
[----:B------:R-:W-:Y:S02]  /*a970*/  UMOV UR47, 0x80000020 ;  /* 0x80000020002f7882 */ /* 0x000fe40000000000 */
[----:B------:R-:W-:Y:S01]  /*a980*/  UIMAD UR10, UR6, 0x600, UR10 ;  /* 0x00000600060a78a4 */ /* 0x000fe2000f8e020a */
[----:B------:R-:W-:-:S03]  /*a990*/  UMOV UR51, 0x80000020 ;  /* 0x8000002000337882 */ /* 0x000fc60000000000 */
[----:B------:R-:W-:Y:S02]  /*a9a0*/  UIADD3 UR11, UR10, 0x40, URZ ;  /* 0x000000400a0b7890 */ /* 0x000fe4000fffe03f */
[----:B------:R-:W-:Y:S02]  /*a9b0*/  UIADD3 UR58, UR10, 0x80, URZ ;  /* 0x000000800a3a7890 */ /* 0x000fe4000fffe03f */
[----:B------:R-:W-:Y:S01]  /*a9c0*/  UMOV UR54, UR10 ;  /* 0x0000000a00367c82 */ /* 0x000fe20008000000 */
[----:B------:R-:W-:Y:S01]  /*a9d0*/  UIADD3 UR30, UR10, 0xc0, URZ ;  /* 0x000000c00a1e7890 */ /* 0x000fe2000fffe03f */
[----:B------:R-:W-:Y:S01]  /*a9e0*/  HGMMA.64x96x16.F32 R88, gdesc[UR52].tnspB, R88, gsb0 ;  /* 0x41600000345879f0 */ /* 0x000fe20008000858 */
[----:B------:R-:W-:Y:S01]  /*a9f0*/  R2UR UR52, R140 ;  /* 0x000000008c3472ca */ /* 0x000fe200000e0000 */
[----:B------:R-:W-:Y:S01]  /*aa00*/  UMOV UR54, UR11 ;  /* 0x0000000b00367c82 */ /* 0x000fe20008000000 */
[----:B------:R-:W-:Y:S01]  /*aa10*/  R2UR UR53, R141 ;  /* 0x000000008d3572ca */ /* 0x000fe200000e0000 */
[----:B------:R-:W-:Y:S01]  /*aa20*/  UMOV UR55, 0x80000020 ;  /* 0x8000002000377882 */ /* 0x000fe20000000000 */
[----:B------:R-:W-:-:S02]  /*aa30*/  UIADD3 UR34, UR10, 0x100, URZ ;  /* 0x000001000a227890 */ /* 0x000fc4000fffe03f */
[----:B------:R-:W-:Y:S02]  /*aa40*/  UIADD3 UR42, UR10, 0x140, URZ ;  /* 0x000001400a2a7890 */ /* 0x000fe4000fffe03f */
[----:B------:R-:W-:Y:S02]  /*aa50*/  UIADD3 UR46, UR10, 0x180, URZ ;  /* 0x000001800a2e7890 */ /* 0x000fe4000fffe03f */
[----:B------:R-:W-:Y:S01]  /*aa60*/  UIADD3 UR50, UR10, 0x1c0, URZ ;  /* 0x000001c00a327890 */ /* 0x000fe2000fffe03f */
        /* <DEDUP_REMOVED lines=25> */
.L_x_10935:
[----:B------:R-:W-:Y:S01]  /*ac00*/  R2UR UR10, R144 ;  /* 0x00000000900a72ca */ /* 0x000fe200000e0000 */
[----:B------:R-:W3:Y:S01]  /*ac10*/  S2UR UR15, SR_CgaCtaId ;  /* 0x00000000000f79c3 */ /* 0x000ee20000008800 */
[----:B-1----:R-:W-:Y:S01]  /*ac20*/  IMAD.MOV.U32 R13, RZ, RZ, R11 ;  /* 0x000000ffff0d7224 */ /* 0x002fe200078e000b */
[----:B------:R-:W-:Y:S01]  /*ac30*/  UISETP.NE.AND UP0, UPT, UR39, URZ, UPT ;  /* 0x0000003f2700728c */ /* 0x000fe2000bf05270 */
[----:B------:R-:W-:Y:S01]  /*ac40*/  R2UR UR14, R146 ;  /* 0x00000000920e72ca */ /* 0x000fe200000e0000 */
[----:B------:R-:W-:Y:S01]  /*ac50*/  ULDC UR19, c[0x0][0x2f0] ;  /* 0x0000bc0000137ab9 */ /* 0x000fe20000000800 */
[----:B------:R-:W-:-:S07]  /*ac60*/  ULDC UR18, c[0x0][0x288] ;  /* 0x0000a20000127ab9 */ /* 0x000fce0000000800 */
[----:B------:R-:W-:Y:S02]  /*ac70*/  UISETP.NE.AND UP1, UPT, UR10, URZ, UPT ;  /* 0x0000003f0a00728c */ /* 0x000fe4000bf25270 */
[----:B------:R-:W-:-:S04]  /*ac80*/  ULEA UR10, UR4, UR38, 0x3 ;  /* 0x00000026040a7291 */ /* 0x000fc8000f8e183f */
[----:B------:R-:W-:Y:S01]  /*ac90*/  PLOP3.LUT P1, PT, PT, PT, UP1, 0x80, 0x0 ;  /* 0x000000000000781c */ /* 0x000fe20003f2f018 */
[----:B------:R-:W-:Y:S01]  /*aca0*/  UIADD3 UR10, UR10, 0x2d840, URZ ;  /* 0x0002d8400a0a7890 */ /* 0x000fe2000fffe03f */
[----:B------:R-:W-:-:S03]  /*acb0*/  PLOP3.LUT P2, PT, PT, PT, UP1, 0x80, 0x0 ;  /* 0x000000000000781c */ /* 0x000fc60003f4f018 */
[----:B------:R-:W-:Y:S01]  /*acc0*/  @UP1 ULDC UR11, c[0x0][0x44c] ;  /* 0x00011300000b1ab9 */ /* 0x000fe20000000800 */
[----:B---3--:R-:W-:-:S03]  /*acd0*/  UPRMT UR10, UR15, 0x654, UR10 ;  /* 0x000006540f0a7896 */ /* 0x008fc6000800000a */
[----:B------:R-:W-:-:S04]  /*ace0*/  ULDC UR15, c[0x0][0x9e0] ;  /* 0x00027800000f7ab9 */ /* 0x000fc80000000800 */
[----:B0-----:R-:W-:Y:S01]  /*acf0*/  @P1 IMAD.HI.U32 R0, R11, UR11, RZ ;  /* 0x0000000b0b001c27 */ /* 0x001fe2000f8e00ff */
[----:B------:R-:W-:Y:S01]  /*ad00*/  @UP1 ULDC UR11, c[0x0][0x450] ;  /* 0x00011400000b1ab9 */ /* 0x000fe20000000800 */
[----:B------:R-:W-:Y:S01]  /*ad10*/  PLOP3.LUT P1, PT, PT, PT, UP0, 0x40, 0x0 ;  /* 0x000000000000781c */ /* 0x000fe20003f2e808 */
[----:B------:R-:W-:Y:S02]  /*ad20*/  SYNCS.ARRIVE.TRANS64.RED.A1T0 RZ, [UR10], RZ ;  /* 0x000000ffffff79a7 */ /* 0x000fe4000810040a */
[----:B------:R-:W-:Y:S01]  /*ad30*/  @P2 SHF.R.U32.HI R13, RZ, UR11, R0 ;  /* 0x0000000bff0d2c19 */ /* 0x000fe20008011600 */
[----:B------:R-:W-:-:S04]  /*ad40*/  IMAD.SHL.U32 R0, R14, 0x80, RZ ;  /* 0x000000800e007824 */ /* 0x000fc800078e00ff */
[----:B------:R-:W0:Y:S01]  /*ad50*/  SHFL.IDX PT, R21, R13, RZ, 0x1c1f ;  /* 0x001c1fff0d157589 */ /* 0x000e2200000e0000 */
[----:B------:R-:W-:-:S05]  /*ad60*/  IADD3 R15, -R0, 0x1, RZ ;  /* 0x00000001000f7810 */ /* 0x000fca0007ffe1ff */
[----:B------:R-:W-:-:S04]  /*ad70*/  IMAD R15, R10, -0x2, R15 ;  /* 0xfffffffe0a0f7824 */ /* 0x000fc800078e020f */
[----:B------:R-:W-:-:S04]  /*ad80*/  IMAD R15, R16, UR19, R15 ;  /* 0x00000013100f7c24 */ /* 0x000fc8000f8e020f */
[----:B------:R-:W-:-:S04]  /*ad90*/  VIADD R15, R15, -UR18 ;  /* 0x800000120f0f7c36 */ /* 0x000fc80008000000 */
[C---:B------:R-:W-:Y:S02]  /*ada0*/  VIADD R19, R15.reuse, UR15 ;  /* 0x0000000f0f137c36 */ /* 0x040fe40008000000 */
[----:B------:R-:W-:Y:S02]  /*adb0*/  VIADD R18, R15, UR14 ;  /* 0x0000000e0f127c36 */ /* 0x000fe40008000000 */
        /* <DEDUP_REMOVED lines=19> */
.L_x_10938:
[----:B------:R-:W-:Y:S02]  /*aef0*/  ULDC UR10, c[0x0][0x9e4] ;  /* 0x00027900000a7ab9 */ /* 0x000fe40000000800 */
[----:B------:R-:W-:-:S05]  /*af00*/  IMAD.U32 R22, RZ, RZ, UR10 ;  /* 0x0000000aff167e24 */ /* 0x000fca000f8e00ff */
[----:B------:R-:W-:-:S13]  /*af10*/  ISETP.NE.AND P1, PT, R22, 0x1, PT ;  /* 0x000000011600780c */ /* 0x000fda0003f25270 */
[----:B------:R-:W0:Y:S02]  /*af20*/  @P1 LDC.64 R20, c[0x0][0x9e8] ;  /* 0x00027a00ff141b82 */ /* 0x000e240000000a00 */
[----:B0-----:R-:W-:-:S05]  /*af30*/  @P1 IMAD.HI.U32 R20, R23, R20, RZ ;  /* 0x0000001417141227 */ /* 0x001fca00078e00ff */
[----:B------:R-:W-:-:S07]  /*af40*/  @P1 SHF.R.U32.HI R23, RZ, R21, R20 ;  /* 0x00000015ff171219 */ /* 0x000fce0000011614 */
.L_x_10939:
[----:B------:R-:W-:Y:S05]  /*af50*/  BSYNC B0 ;  /* 0x0000000000007941 */ /* 0x000fea0003800000 */
.L_x_10937:
[----:B------:R-:W-:-:S04]  /*af60*/  IMAD R23, R23, R22, -R0 ;  /* 0x0000001617177224 */ /* 0x000fc800078e0a00 */
[----:B------:R-:W-:-:S05]  /*af70*/  IMAD R20, R10, -0x2, R23 ;  /* 0xfffffffe0a147824 */ /* 0x000fca00078e0217 */
[----:B------:R-:W-:Y:S02]  /*af80*/  VIADDMNMX R17, R20, R22, R17, PT ;  /* 0x0000001614117246 */ /* 0x000fe40003800111 */
[----:B------:R-:W-:-:S07]  /*af90*/  VIMNMX R15, R15, R20, !PT ;  /* 0x000000140f0f7248 */ /* 0x000fce0007fe0100 */
.L_x_10936:
[----:B------:R-:W-:Y:S01]  /*afa0*/  ISETP.GT.AND P1, PT, R14, -0x1, PT ;  /* 0xffffffff0e00780c */ /* 0x000fe20003f24270 */
[----:B------:R-:W0:Y:S01]  /*afb0*/  SHFL.IDX PT, R13, R13, 0x1, 0x1c1f ;  /* 0x003c1f000d0d7f89 */ /* 0x000e2200000e0000 */
[----:B------:R-:W-:Y:S02]  /*afc0*/  UISETP.NE.AND UP0, UPT, UR39, URZ, UPT ;  /* 0x0000003f2700728c */ /* 0x000fe4000bf05270 */
[C---:B------:R-:W-:Y:S02]  /*afd0*/  ISETP.GT.AND P3, PT, R15.reuse, 0x8, P1 ;  /* 0x000000080f00780c */ /* 0x040fe40000f64270 */
[----:B------:R-:W-:Y:S02]  /*afe0*/  ISETP.GT.AND P6, PT, R15, RZ, P1 ;  /* 0x000000ff0f00720c */ /* 0x000fe40000fc4270 */
        /* <DEDUP_REMOVED lines=114> */
.L_x_10942:
[----:B------:R-:W-:Y:S02]  /*b710*/  ULDC UR10, c[0x0][0x9e4] ;  /* 0x00027900000a7ab9 */ /* 0x000fe40000000800 */
[----:B------:R-:W-:-:S05]  /*b720*/  IMAD.U32 R20, RZ, RZ, UR10 ;  /* 0x0000000aff147e24 */ /* 0x000fca000f8e00ff */
[----:B------:R-:W-:-:S13]  /*b730*/  ISETP.NE.AND P2, PT, R20, 0x1, PT ;  /* 0x000000011400780c */ /* 0x000fda0003f45270 */
[----:B------:R-:W0:Y:S02]  /*b740*/  @P2 LDC.64 R18, c[0x0][0x9e8] ;  /* 0x00027a00ff122b82 */ /* 0x000e240000000a00 */
[----:B0-----:R-:W-:-:S05]  /*b750*/  @P2 IMAD.HI.U32 R18, R13, R18, RZ ;  /* 0x000000120d122227 */ /* 0x001fca00078e00ff */
[----:B------:R-:W-:-:S07]  /*b760*/  @P2 SHF.R.U32.HI R13, RZ, R19, R18 ;  /* 0x00000013ff0d2219 */ /* 0x000fce0000011612 */
.L_x_10943:
[----:B------:R-:W-:Y:S05]  /*b770*/  BSYNC B0 ;  /* 0x0000000000007941 */ /* 0x000fea0003800000 */
.L_x_10941:
[----:B------:R-:W-:-:S04]  /*b780*/  IMAD R13, R13, R20, -R0 ;  /* 0x000000140d0d7224 */ /* 0x000fc800078e0a00 */
[----:B------:R-:W-:-:S05]  /*b790*/  IMAD R0, R10, -0x2, R13 ;  /* 0xfffffffe0a007824 */ /* 0x000fca00078e020d */
[----:B------:R-:W-:Y:S02]  /*b7a0*/  VIADDMNMX R15, R0, R20, R15, PT ;  /* 0x00000014000f7246 */ /* 0x000fe4000380010f */
[----:B------:R-:W-:-:S07]  /*b7b0*/  VIMNMX R17, R17, R0, !PT ;  /* 0x0000000011117248 */ /* 0x000fce0007fe0100 */
.L_x_10940:
[----:B------:R-:W-:Y:S01]  /*b7c0*/  FMNMX.FTZ R0, R24, R12, !PT ;  /* 0x0000000c18007209 */ /* 0x000fe20007810000 */
[----:B------:R-:W-:Y:S01]  /*b7d0*/  ULDC UR10, c[0x0][0x988] ;  /* 0x00026200000a7ab9 */ /* 0x000fe20000000800 */
[----:B------:R-:W-:Y:S01]  /*b7e0*/  ISETP.GT.AND P5, PT, R17, 0x10, P1 ;  /* 0x000000101100780c */ /* 0x000fe20000fa4270 */
[----:B------:R-:W-:Y:S01]  /*b7f0*/  UMOV UR11, UR10 ;  /* 0x0000000a000b7c82 */ /* 0x000fe20008000000 */
        /* <DEDUP_REMOVED lines=66> */
[----:B------:R-:W-:Y:S02]  /*bc20*/  ISETP.LT.OR P4, PT, R15, 0x2a, P4 ;  /* 0x0000002a0f00780c */ /* 0x000fe40002781670 */
[----:B------:R-:W-:Y:S02]  /*bc30*/  ISETP.GT.AND P3, PT, R17, 0x31, P1 ;  /* 0x000000311100780c */ /* 0x000fe40000f64270 */
[----:B------:R-:W-:Y:S02]  /*bc40*/  ISETP.LT.OR P2, PT, R15, 0x31, P2 ;  /* 0x000000310f00780c */ /* 0x000fe40001741670 */
[----:B------:R-:W-:Y:S02]  /*bc50*/  FSEL R47, R47, -INF , !P4 ;  /* 0xff8000002f2f7808 */ /* 0x000fe40006000000 */
[----:B------:R-:W-:-:S02]  /*bc60*/  ISETP.GT.AND P5, PT, R17, 0x38, P1 ;  /* 0x000000381100780c */ /* 0x000fc40000fa4270 */
[----:B------:R-:W-:Y:S02]  /*bc70*/  FSEL R50, R50, -INF , !P2 ;  /* 0xff80000032327808 */ /* 0x000fe40005000000 */
[----:B------:R-:W-:Y:S02]  /*bc80*/  ISETP.LT.OR P3, PT, R15, 0x32, P3 ;  /* 0x000000320f00780c */ /* 0x000fe40001f61670 */
[----:B------:R-:W-:Y:S02]  /*bc90*/  ISETP.GT.AND P4, PT, R17, 0x39, P1 ;  /* 0x000000391100780c */ /* 0x000fe40000f84270 */
[----:B------:R-:W-:Y:S02]  /*bca0*/  ISETP.LT.OR P5, PT, R15, 0x39, P5 ;  /* 0x000000390f00780c */ /* 0x000fe40002fa1670 */
[----:B------:R-:W-:Y:S02]  /*bcb0*/  FSEL R51, R51, -INF , !P3 ;  /* 0xff80000033337808 */ /* 0x000fe40005800000 */
[----:B0-----:R-:W-:-:S02]  /*bcc0*/  FMNMX.FTZ R18, R13, R0, !PT ;  /* 0x000000000d127209 */ /* 0x001fc40007810000 */
[----:B------:R-:W-:Y:S02]  /*bcd0*/  ISETP.GT.AND P2, PT, R17, 0x40, P1 ;  /* 0x000000401100780c */ /* 0x000fe40000f44270 */
[----:B------:R-:W-:Y:S01]  /*bce0*/  FSEL R54, R54, -INF , !P5 ;  /* 0xff80000036367808 */ /* 0x000fe20006800000 */
[----:B------:R-:W0:Y:S01]  /*bcf0*/  SHFL.BFLY PT, R19, R18, 0x1, 0x1f ;  /* 0x0c201f0012137f89 */ /* 0x000e2200000e0000 */
[----:B------:R-:W-:Y:S02]  /*bd00*/  ISETP.LT.OR P4, PT, R15, 0x3a, P4 ;  /* 0x0000003a0f00780c */ /* 0x000fe40002781670 */
[----:B------:R-:W-:Y:S02]  /*bd10*/  ISETP.GT.AND P3, PT, R17, 0x41, P1 ;  /* 0x000000411100780c */ /* 0x000fe40000f64270 */
[----:B------:R-:W-:Y:S02]  /*bd20*/  ISETP.LT.OR P2, PT, R15, 0x41, P2 ;  /* 0x000000410f00780c */ /* 0x000fe40001741670 */
[----:B------:R-:W-:-:S02]  /*bd30*/  FSEL R55, R55, -INF , !P4 ;  /* 0xff80000037377808 */ /* 0x000fc40006000000 */
[----:B------:R-:W-:Y:S02]  /*bd40*/  ISETP.GT.AND P5, PT, R17, 0x48, P1 ;  /* 0x000000481100780c */ /* 0x000fe40000fa4270 */
[----:B------:R-:W-:Y:S02]  /*bd50*/  FSEL R58, R58, -INF , !P2 ;  /* 0xff8000003a3a7808 */ /* 0x000fe40005000000 */
[----:B------:R-:W-:Y:S02]  /*bd60*/  ISETP.LT.OR P3, PT, R15, 0x42, P3 ;  /* 0x000000420f00780c */ /* 0x000fe40001f61670 */
[----:B------:R-:W-:Y:S02]  /*bd70*/  ISETP.GT.AND P4, PT, R17, 0x49, P1 ;  /* 0x000000491100780c */ /* 0x000fe40000f84270 */
[----:B------:R-:W-:Y:S02]  /*bd80*/  ISETP.LT.OR P5, PT, R15, 0x49, P5 ;  /* 0x000000490f00780c */ /* 0x000fe40002fa1670 */
[----:B------:R-:W-:-:S02]  /*bd90*/  FSEL R59, R59, -INF , !P3 ;  /* 0xff8000003b3b7808 */ /* 0x000fc40005800000 */
[----:B------:R-:W-:Y:S02]  /*bda0*/  ISETP.GT.AND P2, PT, R17, 0x50, P1 ;  /* 0x000000501100780c */ /* 0x000fe40000f44270 */
        /* <DEDUP_REMOVED lines=21> */
[----:B------:R-:W-:Y:S01]  /*bf00*/  FSEL R66, R66, -INF , !P2 ;  /* 0xff80000042427808 */ /* 0x000fe20005000000 */
[--C-:B------:R-:W-:Y:S01]  /*bf10*/  FFMA.FTZ R44, R44, UR11, -R13.reuse ;  /* 0x0000000b2c2c7c23 */ /* 0x100fe2000801080d */
[----:B------:R-:W-:Y:S01]  /*bf20*/  FMNMX.FTZ R25, R31, R24, !PT ;  /* 0x000000181f197209 */ /* 0x000fe20007810000 */
[----:B------:R-:W-:Y:S01]  /*bf30*/  FFMA.FTZ R48, R48, UR11, -R13 ;  /* 0x0000000b30307c23 */ /* 0x000fe2000801080d */
[----:B------:R0:W-:Y:S01]  /*bf40*/  MUFU.EX2 R24, R36 ;  /* 0x0000002400187308 */ /* 0x0001e20000000800 */
[----:B------:R-:W-:-:S02]  /*bf50*/  ISETP.LT.OR P3, PT, R15, 0x52, P3 ;  /* 0x000000520f00780c */ /* 0x000fc40001f61670 */
[----:B------:R-:W-:Y:S01]  /*bf60*/  FMNMX.FTZ R28, R34, R25, !PT ;  /* 0x00000019221c7209 */ /* 0x000fe20007810000 */
[----:B------:R-:W-:Y:S01]  /*bf70*/  FFMA.FTZ R25, R37, UR11, -R13 ;  /* 0x0000000b25197c23 */ /* 0x000fe2000801080d */
[----:B------:R-:W-:Y:S02]  /*bf80*/  ISETP.GT.AND P4, PT, R17, 0x59, P1 ;  /* 0x000000591100780c */ /* 0x000fe40000f84270 */
[----:B------:R-:W-:Y:S01]  /*bf90*/  FMNMX.FTZ R29, R35, R28, !PT ;  /* 0x0000001c231d7209 */ /* 0x000fe20007810000 */
[----:B------:R-:W-:Y:S01]  /*bfa0*/  MUFU.EX2 R18, R18 ;  /* 0x0000001200127308 */ /* 0x000fe20000000800 */
[----:B------:R-:W-:Y:S02]  /*bfb0*/  ISETP.LT.OR P5, PT, R15, 0x59, P5 ;  /* 0x000000590f00780c */ /* 0x000fe40002fa1670 */
[----:B------:R-:W-:Y:S02]  /*bfc0*/  FMNMX.FTZ R28, R38, R29, !PT ;  /* 0x0000001d261c7209 */ /* 0x000fe40007810000 */
[----:B------:R-:W-:-:S02]  /*bfd0*/  FSEL R67, R67, -INF , !P3 ;  /* 0xff80000043437808 */ /* 0x000fc40005800000 */
[----:B------:R-:W-:Y:S01]  /*bfe0*/  FMNMX.FTZ R29, R39, R28, !PT ;  /* 0x0000001c271d7209 */ /* 0x000fe20007810000 */
[----:B------:R-:W-:Y:S01]  /*bff0*/  MUFU.EX2 R19, R19 ;  /* 0x0000001300137308 */ /* 0x000fe20000000800 */
[----:B------:R-:W-:Y:S02]  /*c000*/  ISETP.GT.AND P2, PT, R17, 0x60, P1 ;  /* 0x000000601100780c */ /* 0x000fe40000f44270 */
[----:B------:R-:W-:Y:S01]  /*c010*/  FMNMX.FTZ R32, R42, R29, !PT ;  /* 0x0000001d2a207209 */ /* 0x000fe20007810000 */
[----:B------:R-:W-:Y:S01]  /*c020*/  FFMA.FTZ R29, R41, UR11, -R13 ;  /* 0x0000000b291d7c23 */ /* 0x000fe2000801080d */
[----:B------:R-:W-:Y:S02]  /*c030*/  FSEL R70, R70, -INF , !P5 ;  /* 0xff80000046467808 */ /* 0x000fe40006800000 */
[----:B------:R-:W-:Y:S01]  /*c040*/  FMNMX.FTZ R33, R43, R32, !PT ;  /* 0x000000202b217209 */ /* 0x000fe20007810000 */
[----:B------:R-:W-:Y:S01]  /*c050*/  MUFU.EX2 R28, R40 ;  /* 0x00000028001c7308 */ /* 0x000fe20000000800 */
[----:B------:R-:W-:-:S02]  /*c060*/  ISETP.LT.OR P4, PT, R15, 0x5a, P4 ;  /* 0x0000005a0f00780c */ /* 0x000fc40002781670 */
[----:B------:R-:W-:Y:S02]  /*c070*/  FMNMX.FTZ R32, R46, R33, !PT ;  /* 0x000000212e207209 */ /* 0x000fe40007810000 */
[----:B------:R-:W-:Y:S02]  /*c080*/  ISETP.GT.AND P3, PT, R17, 0x61, P1 ;  /* 0x000000611100780c */ /* 0x000fe40000f64270 */
[----:B------:R-:W-:Y:S01]  /*c090*/  FMNMX.FTZ R33, R47, R32, !PT ;  /* 0x000000202f217209 */ /* 0x000fe20007810000 */
[----:B------:R-:W-:Y:S01]  /*c0a0*/  MUFU.EX2 R20, R20 ;  /* 0x0000001400147308 */ /* 0x000fe20000000800 */
[----:B------:R-:W-:Y:S02]  /*c0b0*/  ISETP.LT.OR P2, PT, R15, 0x61, P2 ;  /* 0x000000610f00780c */ /* 0x000fe40001741670 */
[----:B0-----:R-:W-:Y:S01]  /*c0c0*/  FMNMX.FTZ R36, R50, R33, !PT ;  /* 0x0000002132247209 */ /* 0x001fe20007810000 */
[--C-:B------:R-:W-:Y:S01]  /*c0d0*/  FFMA.FTZ R33, R45, UR11, -R13.reuse ;  /* 0x0000000b2d217c23 */ /* 0x100fe2000801080d */
[----:B------:R-:W-:Y:S01]  /*c0e0*/  FSEL R71, R71, -INF , !P4 ;  /* 0xff80000047477808 */ /* 0x000fe20006000000 */
[--C-:B------:R-:W-:Y:S01]  /*c0f0*/  FFMA.FTZ R45, R53, UR11, -R13.reuse ;  /* 0x0000000b352d7c23 */ /* 0x100fe2000801080d */
[----:B------:R-:W-:Y:S01]  /*c100*/  FMNMX.FTZ R37, R51, R36, !PT ;  /* 0x0000002433257209 */ /* 0x000fe20007810000 */
[----:B------:R0:W-:Y:S01]  /*c110*/  MUFU.EX2 R32, R44 ;  /* 0x0000002c00207308 */ /* 0x0001e20000000800 */
[----:B------:R-:W-:Y:S01]  /*c120*/  ISETP.GT.AND P5, PT, R17, 0x68, P1 ;  /* 0x000000681100780c */ /* 0x000fe20000fa4270 */
[--C-:B------:R-:W-:Y:S01]  /*c130*/  FFMA.FTZ R53, R64, UR11, -R13.reuse ;  /* 0x0000000b40357c23 */ /* 0x100fe2000801080d */
[----:B------:R-:W-:Y:S01]  /*c140*/  FMNMX.FTZ R36, R54, R37, !PT ;  /* 0x0000002536247209 */ /* 0x000fe20007810000 */
[--C-:B------:R-:W-:Y:S01]  /*c150*/  FFMA.FTZ R64, R73, UR11, -R13.reuse ;  /* 0x0000000b49407c23 */ /* 0x100fe2000801080d */
[----:B------:R-:W-:Y:S01]  /*c160*/  FSEL R74, R74, -INF , !P2 ;  /* 0xff8000004a4a7808 */ /* 0x000fe20005000000 */
[--C-:B------:R-:W-:Y:S01]  /*c170*/  FFMA.FTZ R73, R84, UR11, -R13.reuse ;  /* 0x0000000b54497c23 */ /* 0x100fe2000801080d */
[----:B------:R-:W-:Y:S01]  /*c180*/  FMNMX.FTZ R37, R55, R36, !PT ;  /* 0x0000002437257209 */ /* 0x000fe20007810000 */
[----:B------:R-:W-:Y:S01]  /*c190*/  MUFU.EX2 R21, R21 ;  /* 0x0000001500157308 */ /* 0x000fe20000000800 */
[----:B------:R-:W-:Y:S01]  /*c1a0*/  ISETP.LT.OR P3, PT, R15, 0x62, P3 ;  /* 0x000000620f00780c */ /* 0x000fe20001f61670 */
[--C-:B0-----:R-:W-:Y:S01]  /*c1b0*/  FFMA.FTZ R44, R52, UR11, -R13.reuse ;  /* 0x0000000b342c7c23 */ /* 0x101fe2000801080d */
[----:B------:R-:W-:Y:S01]  /*c1c0*/  FMNMX.FTZ R40, R58, R37, !PT ;  /* 0x000000253a287209 */ /* 0x000fe20007810000 */
[--C-:B------:R-:W-:Y:S01]  /*c1d0*/  FFMA.FTZ R37, R49, UR11, -R13.reuse ;  /* 0x0000000b31257c23 */ /* 0x100fe2000801080d */
[----:B------:R-:W-:Y:S01]  /*c1e0*/  ISETP.GT.AND P4, PT, R17, 0x69, P1 ;  /* 0x000000691100780c */ /* 0x000fe20000f84270 */
[--C-:B------:R-:W-:Y:S01]  /*c1f0*/  FFMA.FTZ R49, R60, UR11, -R13.reuse ;  /* 0x0000000b3c317c23 */ /* 0x100fe2000801080d */
[----:B------:R-:W-:Y:S01]  /*c200*/  FMNMX.FTZ R41, R59, R40, !PT ;  /* 0x000000283b297209 */ /* 0x000fe20007810000 */
[----:B------:R0:W-:Y:S01]  /*c210*/  MUFU.EX2 R36, R48 ;  /* 0x0000003000247308 */ /* 0x0001e20000000800 */
        /* <DEDUP_REMOVED lines=9> */
[--C-:B0-----:R-:W-:Y:S01]  /*c2b0*/  FFMA.FTZ R48, R56, UR11, -R13.reuse ;  /* 0x0000000b38307c23 */ /* 0x101fe2000801080d */
        /* <DEDUP_REMOVED lines=18> */
[----:B------:R-:W-:Y:S02]  /*c3e0*/  FMNMX.FTZ R40, R78, R41, !PT ;  /* 0x000000294e287209 */ /* 0x000fe40007810000 */
[----:B------:R-:W-:Y:S02]  /*c3f0*/  ISETP.LT.OR P3, PT, R15, 0x72, P3 ;  /* 0x000000720f00780c */ /* 0x000fe40001f61670 */
[----:B------:R-:W-:Y:S02]  /*c400*/  FSEL R82, R82, -INF , !P2 ;  /* 0xff80000052527808 */ /* 0x000fe40005000000 */
[----:B------:R-:W-:Y:S01]  /*c410*/  FMNMX.FTZ R41, R79, R40, !PT ;  /* 0x000000284f297209 */ /* 0x000fe20007810000 */
[----:B------:R-:W-:Y:S01]  /*c420*/  MUFU.EX2 R29, R29 ;  /* 0x0000001d001d7308 */ /* 0x000fe20000000800 */
        /* <DEDUP_REMOVED lines=44> */
[--C-:B------:R-:W-:Y:S01]  /*c6f0*/  FFMA.FTZ R81, R35, UR11, -R40.reuse ;  /* 0x0000000b23517c23 */ /* 0x100fe20008010828 */
[----:B------:R-:W-:Y:S01]  /*c700*/  FFMA.FTZ R30, R38, UR11, -R40 ;  /* 0x0000000b261e7c23 */ /* 0x000fe20008010828 */
[----:B------:R-:W-:Y:S01]  /*c710*/  FMUL.FTZ R7, R42, UR11 ;  /* 0x0000000b2a077c20 */ /* 0x000fe20008410000 */
[----:B-1----:R-:W-:Y:S01]  /*c720*/  FFMA.FTZ R42, R12, R5, R18 ;  /* 0x000000050c2a7223 */ /* 0x002fe20000010012 */
[--C-:B------:R-:W-:Y:S01]  /*c730*/  FFMA.FTZ R77, R43, UR11, -R40.reuse ;  /* 0x0000000b2b4d7c23 */ /* 0x100fe20008010828 */
[--C-:B------:R-:W-:Y:S01]  /*c740*/  FFMA.FTZ R80, R39, UR11, -R40.reuse ;  /* 0x0000000b27507c23 */ /* 0x100fe20008010828 */
[----:B------:R-:W-:Y:S01]  /*c750*/  FFMA.FTZ R31, R46, UR11, -R40 ;  /* 0x0000000b2e1f7c23 */ /* 0x000fe20008010828 */
[----:B------:R-:W-:Y:S01]  /*c760*/  MUFU.EX2 R41, R41 ;  /* 0x0000002900297308 */ /* 0x000fe20000000800 */
[----:B------:R-:W-:Y:S01]  /*c770*/  FADD.FTZ R5, R19, R42 ;  /* 0x0000002a13057221 */ /* 0x000fe20000010000 */
        /* <DEDUP_REMOVED lines=22> */
[----:B------:R-:W3:Y:S01]  /*c8e0*/  MUFU.EX2 R84, R84 ;  /* 0x0000005400547308 */ /* 0x000ee20000000800 */
[----:B0-----:R-:W-:Y:S01]  /*c8f0*/  FFMA.FTZ R4, R7, R4, R41 ;  /* 0x0000000407047223 */ /* 0x001fe20000010029 */
[----:B------:R-:W-:-:S03]  /*c900*/  FFMA.FTZ R71, R87, UR11, -R40 ;  /* 0x0000000b57477c23 */ /* 0x000fc60008010828 */
[----:B------:R-:W-:Y:S01]  /*c910*/  FADD.FTZ R43, R85, R4 ;  /* 0x00000004552b7221 */ /* 0x000fe20000010000 */
[----:B------:R-:W-:Y:S02]  /*c920*/  FADD.FTZ R4, R20, R5 ;  /* 0x0000000514047221 */ /* 0x000fe40000010000 */
[----:B------:R-:W0:Y:S01]  /*c930*/  MUFU.EX2 R34, R34 ;  /* 0x0000002200227308 */ /* 0x000e220000000800 */
[----:B-1----:R-:W-:Y:S01]  /*c940*/  FADD.FTZ R43, R76, R43 ;  /* 0x0000002b4c2b7221 */ /* 0x002fe20000010000 */
[----:B------:R-:W-:-:S04]  /*c950*/  FADD.FTZ R5, R21, R4 ;  /* 0x0000000415057221 */ /* 0x000fc80000010000 */
[----:B------:R-:W-:Y:S02]  /*c960*/  FADD.FTZ R4, R22, R5 ;  /* 0x0000000516047221 */ /* 0x000fe40000010000 */
[----:B------:R-:W1:Y:S01]  /*c970*/  MUFU.EX2 R81, R81 ;  /* 0x0000005100517308 */ /* 0x000e620000000800 */
[----:B---3--:R-:W-:Y:S01]  /*c980*/  FADD.FTZ R43, R84, R43 ;  /* 0x0000002b542b7221 */ /* 0x008fe20000010000 */
[----:B------:R-:W-:-:S04]  /*c990*/  FADD.FTZ R5, R23, R4 ;  /* 0x0000000417057221 */ /* 0x000fc80000010000 */
[----:B------:R-:W-:Y:S02]  /*c9a0*/  FADD.FTZ R4, R24, R5 ;  /* 0x0000000518047221 */ /* 0x000fe40000010000 */
[----:B------:R-:W3:Y:S01]  /*c9b0*/  MUFU.EX2 R30, R30 ;  /* 0x0000001e001e7308 */ /* 0x000ee20000000800 */
[----:B0-----:R-:W-:Y:S01]  /*c9c0*/  FADD.FTZ R42, R34, R43 ;  /* 0x0000002b222a7221 */ /* 0x001fe20000010000 */
[----:B------:R-:W-:-:S06]  /*c9d0*/  FADD.FTZ R5, R25, R4 ;  /* 0x0000000419057221 */ /* 0x000fcc0000010000 */
[----:B------:R-:W0:Y:S01]  /*c9e0*/  MUFU.EX2 R80, R80 ;  /* 0x0000005000507308 */ /* 0x000e220000000800 */
[----:B-1----:R-:W-:Y:S01]  /*c9f0*/  FADD.FTZ R43, R81, R42 ;  /* 0x0000002a512b7221 */ /* 0x002fe20000010000 */
[----:B------:R-:W-:-:S04]  /*ca00*/  FADD.FTZ R42, R28, R5 ;  /* 0x000000051c2a7221 */ /* 0x000fc80000010000 */
[----:B------:R-:W-:Y:S02]  /*ca10*/  FADD.FTZ R5, R29, R42 ;  /* 0x0000002a1d057221 */ /* 0x000fe40000010000 */
[----:B------:R-:W1:Y:S01]  /*ca20*/  MUFU.EX2 R27, R27 ;  /* 0x0000001b001b7308 */ /* 0x000e620000000800 */
[----:B---3--:R-:W-:Y:S01]  /*ca30*/  FADD.FTZ R43, R30, R43 ;  /* 0x0000002b1e2b7221 */ /* 0x008fe20000010000 */
[----:B------:R-:W-:-:S06]  /*ca40*/  FADD.FTZ R42, R32, R5 ;  /* 0x00000005202a7221 */ /* 0x000fcc0000010000 */
[----:B------:R-:W3:Y:S01]  /*ca50*/  MUFU.EX2 R77, R77 ;  /* 0x0000004d004d7308 */ /* 0x000ee20000000800 */
[----:B0-----:R-:W-:Y:S01]  /*ca60*/  FADD.FTZ R4, R80, R43 ;  /* 0x0000002b50047221 */ /* 0x001fe20000010000 */
[----:B------:R-:W-:-:S06]  /*ca70*/  FADD.FTZ R43, R33, R42 ;  /* 0x0000002a212b7221 */ /* 0x000fcc0000010000 */
[----:B------:R-:W0:Y:S01]  /*ca80*/  MUFU.EX2 R31, R31 ;  /* 0x0000001f001f7308 */ /* 0x000e220000000800 */
[----:B-1----:R-:W-:-:S07]  /*ca90*/  FADD.FTZ R4, R27, R4 ;  /* 0x000000041b047221 */ /* 0x002fce0000010000 */
[----:B------:R-:W1:Y:S01]  /*caa0*/  MUFU.EX2 R38, R38 ;  /* 0x0000002600267308 */ /* 0x000e620000000800 */
[----:B---3--:R-:W-:-:S07]  /*cab0*/  FADD.FTZ R4, R77, R4 ;  /* 0x000000044d047221 */ /* 0x008fce0000010000 */
[----:B------:R-:W3:Y:S01]  /*cac0*/  MUFU.EX2 R26, R26 ;  /* 0x0000001a001a7308 */ /* 0x000ee20000000800 */
[----:B0-----:R-:W-:Y:S01]  /*cad0*/  FADD.FTZ R5, R31, R4 ;  /* 0x000000041f057221 */ /* 0x001fe20000010000 */
[----:B------:R-:W-:-:S06]  /*cae0*/  FADD.FTZ R4, R36, R43 ;  /* 0x0000002b24047221 */ /* 0x000fcc0000010000 */
[----:B------:R-:W0:Y:S01]  /*caf0*/  MUFU.EX2 R35, R35 ;  /* 0x0000002300237308 */ /* 0x000e220000000800 */
[----:B-1----:R-:W-:-:S07]  /*cb00*/  FADD.FTZ R5, R38, R5 ;  /* 0x0000000526057221 */ /* 0x002fce0000010000 */
[----:B------:R-:W1:Y:S01]  /*cb10*/  MUFU.EX2 R39, R39 ;  /* 0x0000002700277308 */ /* 0x000e620000000800 */
        /* <DEDUP_REMOVED lines=8> */
[----:B-1----:R-:W-:Y:S01]  /*cba0*/  FADD.FTZ R5, R39, R42 ;  /* 0x0000002a27057221 */ /* 0x002fe20000010000 */
[----:B------:R-:W-:-:S06]  /*cbb0*/  FADD.FTZ R4, R17, R4 ;  /* 0x0000000411047221 */ /* 0x000fcc0000010000 */
[----:B------:R-:W1:Y:S01]  /*cbc0*/  MUFU.EX2 R137, R137 ;  /* 0x0000008900897308 */ /* 0x000e620000000800 */
[----:B---3--:R-:W-:-:S07]  /*cbd0*/  FADD.FTZ R5, R138, R5 ;  /* 0x000000058a057221 */ /* 0x008fce0000010000 */
[----:B------:R-:W3:Y:S01]  /*cbe0*/  MUFU.EX2 R47, R47 ;  /* 0x0000002f002f7308 */ /* 0x000ee20000000800 */
        /* <DEDUP_REMOVED lines=55> */
.L_x_10944:
        /* <DEDUP_REMOVED lines=24> */
[----:B0-----:R-:W-:Y:S01]  /*d0e0*/  UPRMT UR6, UR10, 0x654, UR6 ;  /* 0x000006540a067896 */ /* 0x001fe20008000006 */
        /* <DEDUP_REMOVED lines=8> */
[----:B------:R-:W-:Y:S01]  /*d170*/  SYNCS.ARRIVE.TRANS64.RED.A1T0 RZ, [UR6], RZ ;  /* 0x000000ffffff79a7 */ /* 0x000fe20008100406 */
[----:B------:R-:W-:Y:S01]  /*d180*/  STSM.16.M88.4 [R2+0x21800], R40 ;  /* 0x0218002802007844 */ /* 0x000fe20000000200 */
[----:B------:R-:W-:Y:S01]  /*d190*/  F2FP.F16.F32.PACK_AB R39, R138, R39 ;  /* 0x000000278a27723e */ /* 0x000fe200000000ff */
[----:B------:R-:W-:Y:S01]  /*d1a0*/  UMOV UR6, UR4 ;  /* 0x0000000400067c82 */ /* 0x000fe20008000000 */
[----:B------:R-:W-:Y:S01]  /*d1b0*/  F2FP.F16.F32.PACK_AB R24, R17, R48 ;  /* 0x000000301118723e */ /* 0x000fe200000000ff */
[----:B------:R0:W-:Y:S01]  /*d1c0*/  STSM.16.M88.4 [R139], R20 ;  /* 0x000000148b007844 */ /* 0x0001e20000000200 */
[----:B------:R-:W-:Y:S01]  /*d1d0*/  F2FP.F16.F32.PACK_AB R25, R137, R46 ;  /* 0x0000002e8919723e */ /* 0x000fe200000000ff */
[-C--:B------:R-:W-:Y:S01]  /*d1e0*/  FMUL.FTZ R113, R113, R12.reuse ;  /* 0x0000000c71717220 */ /* 0x080fe20000410000 */
        /* <DEDUP_REMOVED lines=8> */
[----:B------:R-:W-:Y:S01]  /*d270*/  R2UR UR10, R147 ;  /* 0x00000000930a72ca */ /* 0x000fe200000e0000 */
[----:B------:R4:W-:Y:S01]  /*d280*/  STSM.16.M88.4 [R2+0x27800], R24 ;  /* 0x0278001802007844 */ /* 0x0009e20000000200 */
[-C--:B------:R-:W-:Y:S01]  /*d290*/  FMUL.FTZ R120, R120, R12.reuse ;  /* 0x0000000c78787220 */ /* 0x080fe20000410000 */
[-C--:B------:R-:W-:Y:S01]  /*d2a0*/  FMUL.FTZ R121, R121, R12.reuse ;  /* 0x0000000c79797220 */ /* 0x080fe20000410000 */
[-C--:B------:R-:W-:Y:S01]  /*d2b0*/  FMUL.FTZ R124, R124, R12.reuse ;  /* 0x0000000c7c7c7220 */ /* 0x080fe20000410000 */
[----:B0-----:R-:W-:Y:S01]  /*d2c0*/  F2FP.F16.F32.PACK_AB R20, R56, R53 ;  /* 0x000000353814723e */ /* 0x001fe200000000ff */
        /* <DEDUP_REMOVED lines=10> */
[----:B------:R4:W-:Y:S01]  /*d370*/  STSM.16.M88.4 [R142], R20 ;  /* 0x000000148e007844 */ /* 0x0009e20000000200 */
[----:B-1----:R-:W-:Y:S01]  /*d380*/  F2FP.F16.F32.PACK_AB R28, R72, R69 ;  /* 0x00000045481c723e */ /* 0x002fe200000000ff */
[----:B------:R-:W-:Y:S01]  /*d390*/  FMUL.FTZ R90, R90, R7 ;  /* 0x000000075a5a7220 */ /* 0x000fe20000410000 */
[----:B------:R-:W-:Y:S01]  /*d3a0*/  F2FP.F16.F32.PACK_AB R29, R67, R58 ;  /* 0x0000003a431d723e */ /* 0x000fe200000000ff */
[----:B------:R4:W-:Y:S01]  /*d3b0*/  STSM.16.M88.4 [R6+0x6000], R52 ;  /* 0x0060003406007844 */ /* 0x0009e20000000200 */
[----:B------:R-:W-:Y:S01]  /*d3c0*/  F2FP.F16.F32.PACK_AB R30, R13, R73 ;  /* 0x000000490d1e723e */ /* 0x000fe200000000ff */
[-C--:B------:R-:W-:Y:S01]  /*d3d0*/  FMUL.FTZ R91, R91, R7.reuse ;  /* 0x000000075b5b7220 */ /* 0x080fe20000410000 */
[----:B------:R-:W-:Y:S01]  /*d3e0*/  F2FP.F16.F32.PACK_AB R31, R71, R70 ;  /* 0x00000046471f723e */ /* 0x000fe200000000ff */
[-C--:B------:R-:W-:Y:S01]  /*d3f0*/  FMUL.FTZ R94, R94, R7.reuse ;  /* 0x000000075e5e7220 */ /* 0x080fe20000410000 */
[----:B------:R-:W-:Y:S01]  /*d400*/  ISETP.GT.AND P1, PT, R14, UR10, PT ;  /* 0x0000000a0e007c0c */ /* 0x000fe2000bf24270 */
        /* <DEDUP_REMOVED lines=32> */
[----:B----4-:R-:W-:Y:S05]  /*d610*/  @P1 BRA `(.L_x_10945) ;  /* 0xffffffcc00a41947 */ /* 0x010fea000383ffff */
.L_x_10926:
[----:B------:R-:W-:Y:S06]  /*d620*/  BAR.ARV 0x8, 0x200 ;  /* 0x0208000000007b1d */ /* 0x000fec0000002000 */
[----:B------:R-:W-:Y:S05]  /*d630*/  @!P0 BRA `(.L_x_10946) ;  /* 0x0000000000048947 */ /* 0x000fea0003800000 */
[----:B------:R-:W-:Y:S01]  /*d640*/  BPT.TRAP 0x1 ;  /* 0x000000040000795c */ /* 0x000fe20000300000 */
.L_x_10946:
[----:B------:R-:W-:Y:S01]  /*d650*/  ULEA UR6, UR4, UR38, 0x3 ;  /* 0x0000002604067291 */ /* 0x000fe2000f8e183f */
[----:B---3--:R-:W-:-:S05]  /*d660*/  IMAD.U32 R2, RZ, RZ, UR5 ;  /* 0x00000005ff027e24 */ /* 0x008fca000f8e00ff */
[----:B------:R-:W-:-:S04]  /*d670*/  SHF.L.U32 R2, R2, 0x1f, RZ ;  /* 0x0000001f02027819 */ /* 0x000fc800000006ff */
[----:B------:R0:W1:Y:S01]  /*d680*/  SYNCS.PHASECHK.TRANS64.TRYWAIT P1, [UR6+0x2d850], R2 ;  /* 0x02d85002ff0075a7 */ /* 0x0000620008020146 */
[----:B------:R-:W-:Y:S05]  /*d690*/  @!P0 BRA `(.L_x_10947) ;  /* 0x0000000000048947 */ /* 0x000fea0003800000 */
[----:B------:R-:W-:Y:S01]  /*d6a0*/  BPT.TRAP 0x1 ;  /* 0x000000040000795c */ /* 0x000fe20000300000 */
.L_x_10947:
[----:B-1----:R-:W-:Y:S05]  /*d6b0*/  @P1 BRA `(.L_x_10948) ;  /* 0x0000000000081947 */ /* 0x002fea0003800000 */
[----:B------:R-:W1:Y:S02]  /*d6c0*/  SYNCS.PHASECHK.TRANS64.TRYWAIT P1, [UR6+0x2d850], R2 ;  /* 0x02d85002ff0075a7 */ /* 0x000e640008020146 */
[----:B-1----:R-:W-:Y:S05]  /*d6d0*/  @!P1 BRA `(.L_x_10949) ;  /* 0x0000006000349947 */ /* 0x002fea0003800000 */
.L_x_10948:
[----:B------:R-:W-:Y:S01]  /*d6e0*/  UIADD3 UR38, UR38, 0x400, URZ ;  /* 0x0000040026267890 */ /* 0x000fe2000fffe03f */
[----:B------:R-:W-:Y:S01]  /*d6f0*/  R2UR UR5, R145 ;  /* 0x00000000910572ca */ /* 0x000fe200000e0000 */
[----:B------:R-:W-:Y:S01]  /*d700*/  WARPGROUP.ARRIVE ;  /* 0x00000000000079c5 */ /* 0x000fe20000000000 */
[----:B------:R-:W-:Y:S01]  /*d710*/  UMOV UR13, 0x40000040 ;  /* 0x40000040000d7882 */ /* 0x000fe20000000000 */
[----:B------:R-:W-:Y:S01]  /*d720*/  USHF.R.U32.HI UR38, URZ, 0x4, UR38 ;  /* 0x000000043f267899 */ /* 0x000fe20008011626 */
[----:B01----:R-:W0:Y:S01]  /*d730*/  SHFL.BFLY PT, R2, R5, 0x2, 0x1f ;  /* 0x0c401f0005027f89 */ /* 0x003e2200000e0000 */
[----:B------:R-:W-:Y:S01]  /*d740*/  UMOV UR15, 0x80000020 ;  /* 0x80000020000f7882 */ /* 0x000fe20000000000 */
[----:B------:R-:W-:Y:S01]  /*d750*/  IMAD.MOV.U32 R8, RZ, RZ, RZ ;  /* 0x000000ffff087224 */ /* 0x000fe200078e00ff */
[----:B------:R-:W-:Y:S01]  /*d760*/  ULOP3.LUT UR38, UR38, 0x3fff, URZ, 0xc0, !UPT ;  /* 0x00003fff26267892 */ /* 0x000fe2000f8ec03f */
[----:B------:R-:W1:Y:S01]  /*d770*/  SHFL.BFLY PT, R3, R4, 0x2, 0x1f ;  /* 0x0c401f0004037f89 */ /* 0x000e6200000e0000 */
[----:B------:R-:W-:-:S02]  /*d780*/  IMAD.U32 R13, RZ, RZ, UR11 ;  /* 0x0000000bff0d7e24 */ /* 0x000fc4000f8e00ff */
        /* <DEDUP_REMOVED lines=8> */
[----:B0-----:R-:W-:Y:S01]  /*d810*/  FADD.FTZ R2, R2, R5 ;  /* 0x0000000502027221 */ /* 0x001fe20000010000 */
[----:B------:R-:W-:Y:S01]  /*d820*/  UMOV UR13, 0x40000040 ;  /* 0x40000040000d7882 */ /* 0x000fe20000000000 */
[----:B------:R-:W-:Y:S01]  /*d830*/  UMOV UR15, 0x80000020 ;  /* 0x80000020000f7882 */ /* 0x000fe20000000000 */
[----:B------:R-:W-:-:S02]  /*d840*/  IMAD.U32 R5, RZ, RZ, UR11 ;  /* 0x0000000bff057e24 */ /* 0x000fc4000f8e00ff */
[----:B-1----:R-:W-:Y:S01]  /*d850*/  FADD.FTZ R6, R3, R4 ;  /* 0x0000000403067221 */ /* 0x002fe20000010000 */
[----:B------:R-:W-:Y:S01]  /*d860*/  IMAD.MOV.U32 R4, RZ, RZ, RZ ;  /* 0x000000ffff047224 */ /* 0x000fe200078e00ff */
[----:B------:R-:W0:Y:S04]  /*d870*/  SHFL.BFLY PT, R3, R2, 0x1, 0x1f ;  /* 0x0c201f0002037f89 */ /* 0x000e2800000e0000 */
[----:B------:R-:W1:Y:S01]  /*d880*/  SHFL.BFLY PT, R7, R6, 0x1, 0x1f ;  /* 0x0c201f0006077f89 */ /* 0x000e6200000e0000 */
[----:B0-----:R-:W-:Y:S01]  /*d890*/  FADD.FTZ R11, R2, R3 ;  /* 0x00000003020b7221 */ /* 0x001fe20000010000 */
[----:B------:R-:W-:Y:S02]  /*d8a0*/  IMAD.MOV.U32 R2, RZ, RZ, -0x800000 ;  /* 0xff800000ff027424 */ /* 0x000fe400078e00ff */
[----:B------:R-:W-:-:S02]  /*d8b0*/  IMAD.MOV.U32 R3, RZ, RZ, -0x800000 ;  /* 0xff800000ff037424 */ /* 0x000fc400078e00ff */
        /* <DEDUP_REMOVED lines=61> */
.L_x_10950:
        /* <DEDUP_REMOVED lines=53> */
.L_x_10872:
[----:B------:R-:W-:Y:S05]  /*dfe0*/  @P0 BRA `(.L_x_10951) ;  /* 0x0000001000940947 */ /* 0x000fea0003800000 */
[----:B------:R-:W3:Y:S01]  /*dff0*/  LDL R4, [R1+0x4] ;  /* 0x0000040001047983 */ /* 0x000ee20000100800 */
[----:B------:R-:W0:Y:S01]  /*e000*/  S2UR UR12, SR_CTAID.Z ;  /* 0x00000000000c79c3 */ /* 0x000e220000002700 */
[----:B------:R-:W-:Y:S01]  /*e010*/  ULDC.64 UR8, c[0x0][0xbd0] ;  /* 0x0002f40000087ab9 */ /* 0x000fe20000000a00 */
[----:B------:R-:W-:Y:S01]  /*e020*/  BSSY B0, `(.L_x_10952) ;  /* 0x00000d5000007945 */ /* 0x000fe20003800000 */
[----:B------:R-:W1:Y:S01]  /*e030*/  S2R R0, SR_TID.X ;  /* 0x0000000000007919 */ /* 0x000e620000002100 */
[----:B------:R-:W4:Y:S04]  /*e040*/  S2R R21, SR_CTAID.X ;  /* 0x0000000000157919 */ /* 0x000f280000002500 */
[----:B------:R-:W5:Y:S08]  /*e050*/  S2UR UR11, SR_CTAID.Y ;  /* 0x00000000000b79c3 */ /* 0x000f700000002600 */
[----:B------:R-:W5:Y:S08]  /*e060*/  LDC R20, c[0x0][0xc50] ;  /* 0x00031400ff147b82 */ /* 0x000f700000000800 */
[----:B------:R-:W2:Y:S01]  /*e070*/  LDC.64 R18, c[0x0][0xb40] ;  /* 0x0002d000ff127b82 */ /* 0x000ea20000000a00 */
[----:B0-----:R-:W-:-:S07]  /*e080*/  USHF.R.S32.HI UR10, URZ, 0x1f, UR12 ;  /* 0x0000001f3f0a7899 */ /* 0x001fce000801140c */
[----:B------:R-:W-:Y:S01]  /*e090*/  BAR.SYNC.DEFER_BLOCKING 0x1, 0x180 ;  /* 0x0046000000007b1d */ /* 0x000fe20000010000 */
[----:B---3--:R-:W-:Y:S01]  /*e0a0*/  R2UR UR13, R4 ;  /* 0x00000000040d72ca */ /* 0x008fe200000e0000 */
[----:B-1----:R-:W-:-:S05]  /*e0b0*/  VIADD R4, R0, 0xffffff80 ;  /* 0xffffff8000047836 */ /* 0x002fca0000000000 */
[----:B------:R-:W-:-:S04]  /*e0c0*/  SHF.R.S32.HI R5, RZ, 0x1f, R4 ;  /* 0x0000001fff057819 */ /* 0x000fc80000011404 */
[CC--:B------:R-:W-:Y:S02]  /*e0d0*/  LEA.HI R8, R5.reuse, R4.reuse, RZ, 0x7 ;  /* 0x0000000405087211 */ /* 0x0c0fe400078f38ff */
[----:B------:R-:W-:Y:S01]  /*e0e0*/  LEA.HI R12, R5, R4, RZ, 0x2 ;  /* 0x00000004050c7211 */ /* 0x000fe200078f10ff */
[----:B------:R-:W-:Y:S01]  /*e0f0*/  USHF.R.S32.HI UR7, URZ, 0x1f, UR13 ;  /* 0x0000001f3f077899 */ /* 0x000fe2000801140d */
[----:B------:R-:W-:Y:S01]  /*e100*/  LOP3.LUT R7, R8, 0xffffff80, RZ, 0xc0, !PT ;  /* 0xffffff8008077812 */ /* 0x000fe200078ec0ff */
[----:B------:R-:W-:Y:S01]  /*e110*/  UIMAD.WIDE.U32 UR4, UR13, UR8, URZ ;  /* 0x000000080d0472a5 */ /* 0x000fe2000f8e003f */
[----:B------:R-:W-:Y:S01]  /*e120*/  LOP3.LUT R15, R12, 0xfffffffc, RZ, 0xc0, !PT ;  /* 0xfffffffc0c0f7812 */ /* 0x000fe200078ec0ff */
[----:B------:R-:W-:Y:S01]  /*e130*/  UIMAD UR6, UR7, UR8, URZ ;  /* 0x00000008070672a4 */ /* 0x000fe2000f8e023f */
[----:B------:R-:W-:Y:S01]  /*e140*/  SHF.R.S32.HI R8, RZ, 0x7, R8 ;  /* 0x00000007ff087819 */ /* 0x000fe20000011408 */
[C---:B------:R-:W-:Y:S02]  /*e150*/  IMAD.IADD R0, R4.reuse, 0x1, -R7 ;  /* 0x0000000104007824 */ /* 0x040fe400078e0a07 */
[----:B------:R-:W0:Y:S01]  /*e160*/  LDC R7, c[0x0][0xbe8] ;  /* 0x0002fa00ff077b82 */ /* 0x000e220000000800 */
[----:B------:R-:W-:Y:S01]  /*e170*/  IMAD.IADD R12, R4, 0x1, -R15 ;  /* 0x00000001040c7824 */ /* 0x000fe200078e0a0f */
[----:B------:R-:W-:Y:S01]  /*e180*/  UIMAD UR6, UR13, UR9, UR6 ;  /* 0x000000090d0672a4 */ /* 0x000fe2000f8e0206 */
[----:B------:R-:W-:Y:S01]  /*e190*/  SHF.R.S32.HI R11, RZ, 0x1f, R0 ;  /* 0x0000001fff0b7819 */ /* 0x000fe20000011400 */
[----:B------:R-:W-:Y:S01]  /*e1a0*/  IMAD.HI R5, R8, 0x55555556, RZ ;  /* 0x5555555608057827 */ /* 0x000fe200078e02ff */
[----:B------:R-:W-:Y:S01]  /*e1b0*/  ULDC.64 UR8, c[0x0][0xb38] ;  /* 0x0002ce0000087ab9 */ /* 0x000fe20000000a00 */
[----:B------:R-:W-:Y:S01]  /*e1c0*/  UIADD3 UR6, UR5, UR6, URZ ;  /* 0x0000000605067290 */ /* 0x000fe2000fffe03f */
[----:B------:R-:W-:Y:S01]  /*e1d0*/  LEA.HI R6, R11, R0, RZ, 0x2 ;  /* 0x000000000b067211 */ /* 0x000fe200078f10ff */
[----:B------:R-:W1:Y:S01]  /*e1e0*/  LDC.64 R14, c[0x0][0xbd8] ;  /* 0x0002f600ff0e7b82 */ /* 0x000e620000000a00 */
[----:B------:R-:W-:Y:S01]  /*e1f0*/  LEA.HI R5, R5, R5, RZ, 0x1 ;  /* 0x0000000505057211 */ /* 0x000fe200078f08ff */
[----:B------:R-:W-:Y:S01]  /*e200*/  UIMAD UR7, UR7, UR8, URZ ;  /* 0x00000008070772a4 */ /* 0x000fe2000f8e023f */
[----:B------:R-:W-:-:S02]  /*e210*/  SHF.R.S32.HI R10, RZ, 0x2, R6 ;  /* 0x00000002ff0a7819 */ /* 0x000fc40000011406 */
[----:B------:R-:W-:Y:S02]  /*e220*/  SHF.R.S32.HI R9, RZ, 0x1f, R6 ;  /* 0x0000001fff097819 */ /* 0x000fe40000011406 */
[----:B------:R-:W-:Y:S02]  /*e230*/  LEA.HI R11, R11, R0, RZ, 0x5 ;  /* 0x000000000b0b7211 */ /* 0x000fe400078f28ff */
[----:B------:R-:W-:Y:S02]  /*e240*/  LEA.HI R9, R9, R10, RZ, 0x3 ;  /* 0x0000000a09097211 */ /* 0x000fe400078f18ff */
[----:B------:R-:W-:Y:S02]  /*e250*/  SHF.R.S32.HI R11, RZ, 0x5, R11 ;  /* 0x00000005ff0b7819 */ /* 0x000fe4000001140b */
[----:B------:R-:W-:Y:S01]  /*e260*/  LOP3.LUT R13, R9, 0xfffffff8, RZ, 0xc0, !PT ;  /* 0xfffffff8090d7812 */ /* 0x000fe200078ec0ff */
[----:B------:R-:W-:Y:S01]  /*e270*/  IMAD R9, R5, -0x3, R8 ;  /* 0xfffffffd05097824 */ /* 0x000fe200078e0208 */
[----:B------:R-:W-:-:S02]  /*e280*/  LEA.HI R5, R12, R12, RZ, 0x1 ;  /* 0x0000000c0c057211 */ /* 0x000fc400078f08ff */
[----:B0-----:R-:W-:Y:S01]  /*e290*/  ISETP.NE.AND P0, PT, R7, 0x1, PT ;  /* 0x000000010700780c */ /* 0x001fe20003f05270 */
[----:B------:R-:W-:Y:S01]  /*e2a0*/  IMAD.IADD R4, R10, 0x1, -R13 ;  /* 0x000000010a047824 */ /* 0x000fe200078e0a0d */
[----:B------:R-:W-:-:S03]  /*e2b0*/  LOP3.LUT R5, R5, 0x1ffffffe, RZ, 0xc0, !PT ;  /* 0x1ffffffe05057812 */ /* 0x000fc600078ec0ff */
[----:B------:R-:W-:Y:S02]  /*e2c0*/  IMAD R8, R11, 0x10, R4 ;  /* 0x000000100b087824 */ /* 0x000fe400078e0204 */
[----:B------:R-:W-:Y:S02]  /*e2d0*/  IMAD.IADD R17, R12, 0x1, -R5 ;  /* 0x000000010c117824 */ /* 0x000fe400078e0a05 */
[----:B------:R-:W-:Y:S02]  /*e2e0*/  IMAD R10, R9, 0x40, R8 ;  /* 0x00000040090a7824 */ /* 0x000fe400078e0208 */
[----:B------:R-:W-:Y:S02]  /*e2f0*/  IMAD.U32 R5, RZ, RZ, UR5 ;  /* 0x00000005ff057e24 */ /* 0x000fe4000f8e00ff */
[----:B------:R-:W0:Y:S01]  /*e300*/  @P0 LDC R13, c[0x0][0xbec] ;  /* 0x0002fb00ff0d0b82 */ /* 0x000e220000000800 */
[----:B------:R-:W-:Y:S01]  /*e310*/  IMAD.U32 R4, RZ, RZ, UR4 ;  /* 0x00000004ff047e24 */ /* 0x000fe2000f8e00ff */
[----:B------:R-:W-:Y:S01]  /*e320*/  UIMAD.WIDE.U32 UR4, UR13, UR8, URZ ;  /* 0x000000080d0472a5 */ /* 0x000fe2000f8e003f */
[----:B------:R-:W-:Y:S01]  /*e330*/  IMAD.U32 R5, RZ, RZ, UR6 ;  /* 0x00000006ff057e24 */ /* 0x000fe2000f8e00ff */
[----:B------:R-:W-:Y:S01]  /*e340*/  UIMAD UR6, UR13, UR9, UR7 ;  /* 0x000000090d0672a4 */ /* 0x000fe2000f8e0207 */
[----:B-1----:R-:W-:-:S02]  /*e350*/  IMAD R12, R14, UR10, RZ ;  /* 0x0000000a0e0c7c24 */ /* 0x002fc4000f8e02ff */
[----:B------:R-:W-:Y:S01]  /*e360*/  IMAD R8, R17, 0x8, R10 ;  /* 0x0000000811087824 */ /* 0x000fe200078e020a */
[----:B------:R-:W1:Y:S01]  /*e370*/  @P0 LDC R16, c[0x0][0xbf0] ;  /* 0x0002fc00ff100b82 */ /* 0x000e620000000800 */
[----:B------:R-:W-:Y:S01]  /*e380*/  IMAD R15, R15, UR12, R12 ;  /* 0x0000000c0f0f7c24 */ /* 0x000fe2000f8e020c */
[----:B------:R-:W-:Y:S01]  /*e390*/  UIADD3 UR6, UR5, UR6, URZ ;  /* 0x0000000605067290 */ /* 0x000fe2000fffe03f */
[----:B----4-:R-:W-:Y:S01]  /*e3a0*/  IMAD R12, R21, 0xc0, R8 ;  /* 0x000000c0150c7824 */ /* 0x010fe200078e0208 */
[----:B------:R-:W-:Y:S01]  /*e3b0*/  ULDC.64 UR8, c[0x0][0xb28] ;  /* 0x0002ca0000087ab9 */ /* 0x000fe20000000a00 */
[----:B------:R-:W-:Y:S02]  /*e3c0*/  IMAD R17, RZ, RZ, -UR13 ;  /* 0x8000000dff117e24 */ /* 0x000fe4000f8e02ff */
[----:B------:R-:W-:Y:S01]  /*e3d0*/  IMAD.WIDE.U32 R4, R14, UR12, R4 ;  /* 0x0000000c0e047c25 */ /* 0x000fe2000f8e0004 */
[----:B------:R-:W3:Y:S03]  /*e3e0*/  @P0 LDC R25, c[0x0][0xbec] ;  /* 0x0002fb00ff190b82 */ /* 0x000ee60000000800 */
[----:B------:R-:W-:-:S02]  /*e3f0*/  IMAD.U32 R9, RZ, RZ, UR5 ;  /* 0x00000005ff097e24 */ /* 0x000fc4000f8e00ff */
[----:B-----5:R-:W-:Y:S02]  /*e400*/  IMAD R23, R20, R17, UR11 ;  /* 0x0000000b14177e24 */ /* 0x020fe4000f8e0211 */
[----:B------:R-:W-:Y:S01]  /*e410*/  IMAD.U32 R8, RZ, RZ, UR4 ;  /* 0x00000004ff087e24 */ /* 0x000fe2000f8e00ff */
[----:B------:R-:W4:Y:S01]  /*e420*/  @P0 LDC R22, c[0x0][0xbf0] ;  /* 0x0002fc00ff160b82 */ /* 0x000f220000000800 */
[----:B0-----:R-:W-:Y:S01]  /*e430*/  @P0 IMAD.HI.U32 R13, R12, R13, RZ ;  /* 0x0000000d0c0d0227 */ /* 0x001fe200078e00ff */
[----:B------:R-:W-:-:S03]  /*e440*/  ULDC.64 UR4, c[0x0][0xbe0] ;  /* 0x0002f80000047ab9 */ /* 0x000fc60000000a00 */
[----:B------:R-:W-:Y:S01]  /*e450*/  IMAD.U32 R9, RZ, RZ, UR6 ;  /* 0x00000006ff097e24 */ /* 0x000fe2000f8e00ff */
[----:B------:R-:W-:Y:S01]  /*e460*/  ULDC.64 UR6, c[0x0][0xb48] ;  /* 0x0002d20000067ab9 */ /* 0x000fe20000000a00 */
[C---:B--2---:R-:W-:Y:S02]  /*e470*/  IMAD R14, R18.reuse, UR10, RZ ;  /* 0x0000000a120e7c24 */ /* 0x044fe4000f8e02ff */
[----:B------:R-:W-:Y:S01]  /*e480*/  IMAD.MOV.U32 R11, RZ, RZ, R12 ;  /* 0x000000ffff0b7224 */ /* 0x000fe200078e000c */
[----:B-1----:R-:W-:Y:S01]  /*e490*/  @P0 SHF.R.U32.HI R11, RZ, R16, R13 ;  /* 0x00000010ff0b0219 */ /* 0x002fe2000001160d */
[----:B------:R-:W-:Y:S01]  /*e4a0*/  IMAD.IADD R5, R5, 0x1, R15 ;  /* 0x0000000105057824 */ /* 0x000fe200078e020f */
[----:B------:R-:W-:Y:S01]  /*e4b0*/  SHF.R.S32.HI R16, RZ, 0x1f, R23 ;  /* 0x0000001fff107819 */ /* 0x000fe20000011417 */
[----:B------:R-:W-:Y:S02]  /*e4c0*/  IMAD R15, R19, UR12, R14 ;  /* 0x0000000c130f7c24 */ /* 0x000fe4000f8e020e */
        /* <DEDUP_REMOVED lines=9> */
[C---:B------:R-:W-:Y:S01]  /*e560*/  IMAD R17, R23.reuse, UR7, R15 ;  /* 0x0000000717117c24 */ /* 0x040fe2000f8e020f */
[--C-:B------:R-:W-:Y:S01]  /*e570*/  SHF.R.S32.HI R15, RZ, 0x1f, R11.reuse ;  /* 0x0000001fff0f7819 */ /* 0x100fe2000001140b */
[----:B------:R-:W-:Y:S02]  /*e580*/  IMAD.MOV R11, RZ, RZ, -R11 ;  /* 0x000000ffff0b7224 */ /* 0x000fe400078e0a0b */
[C---:B------:R-:W-:Y:S01]  /*e590*/  IMAD R16, R23.reuse, UR5, R14 ;  /* 0x0000000517107c24 */ /* 0x040fe2000f8e020e */
[----:B------:R-:W-:Y:S01]  /*e5a0*/  SHF.R.S32.HI R14, RZ, 0x1f, R13 ;  /* 0x0000001fff0e7819 */ /* 0x000fe2000001140d */
[----:B------:R-:W-:Y:S01]  /*e5b0*/  IMAD.WIDE.U32 R8, R23, UR6, R8 ;  /* 0x0000000617087c25 */ /* 0x000fe2000f8e0008 */
[----:B------:R-:W-:Y:S01]  /*e5c0*/  ULDC.64 UR4, c[0x0][0xb30] ;  /* 0x0002cc0000047ab9 */ /* 0x000fe20000000a00 */
[----:B------:R-:W-:Y:S01]  /*e5d0*/  ULDC.64 UR6, c[0x0][0xbc8] ;  /* 0x0002f20000067ab9 */ /* 0x000fe20000000a00 */
[----:B------:R-:W-:Y:S01]  /*e5e0*/  IADD3.X R5, R15, R5, R16, P0, !PT ;  /* 0x000000050f057210 */ /* 0x000fe200007fe410 */
        /* <DEDUP_REMOVED lines=26> */
[----:B------:R-:W-:Y:S01]  /*e790*/  IMAD R12, R21, 0xc0, R10 ;  /* 0x000000c0150c7824 */ /* 0x000fe200078e020a */
[----:B------:R-:W-:Y:S01]  /*e7a0*/  LEA.HI.X R13, R4, UR7, R11, 0x2, P0 ;  /* 0x00000007040d7c11 */ /* 0x000fe200080f140b */
[----:B------:R-:W-:Y:S01]  /*e7b0*/  SHFL.IDX PT, R10, R14, 0x1, 0x1c1f ;  /* 0x003c1f000e0a7f89 */ /* 0x000fe200000e0000 */
[----:B------:R-:W-:Y:S01]  /*e7c0*/  LEA.HI.X R22, R8, UR9, R5, 0x2, P1 ;  /* 0x0000000908167c11 */ /* 0x000fe200088f1405 */
[----:B------:R-:W-:Y:S01]  /*e7d0*/  IMAD R19, R7, UR6, RZ ;  /* 0x0000000607137c24 */ /* 0x000fe2000f8e02ff */
[----:B------:R-:W-:Y:S01]  /*e7e0*/  LOP3.LUT P0, RZ, R0, 0x3, RZ, 0xc0, !PT ;  /* 0x0000000300ff7812 */ /* 0x000fe2000780c0ff */
[----:B------:R-:W-:Y:S01]  /*e7f0*/  SHFL.IDX PT, R8, R14, RZ, 0x1c1f ;  /* 0x001c1fff0e087589 */ /* 0x000fe200000e0000 */
[C---:B------:R-:W-:Y:S01]  /*e800*/  VIADD R18, R12.reuse, 0x8 ;  /* 0x000000080c127836 */ /* 0x040fe20000000000 */
[----:B------:R-:W-:Y:S01]  /*e810*/  UIADD3 UR4, UR4, 0x2d820, URZ ;  /* 0x0002d82004047890 */ /* 0x000fe2000fffe03f */
[CC--:B------:R-:W-:Y:S01]  /*e820*/  ISETP.GE.OR P1, PT, R12.reuse, R19.reuse, P0 ;  /* 0x000000130c00720c */ /* 0x0c0fe20000726670 */
[----:B------:R-:W0:Y:S01]  /*e830*/  SHFL.IDX PT, R9, R13, RZ, 0x1c1f ;  /* 0x001c1fff0d097589 */ /* 0x000e2200000e0000 */
[-C--:B------:R-:W-:Y:S01]  /*e840*/  ISETP.GE.AND P2, PT, R12, R19.reuse, PT ;  /* 0x000000130c00720c */ /* 0x080fe20003f46270 */
[----:B------:R-:W-:Y:S01]  /*e850*/  UPRMT UR4, URZ, 0x654, UR4 ;  /* 0x000006543f047896 */ /* 0x000fe20008000004 */
[----:B------:R-:W-:Y:S01]  /*e860*/  ISETP.GE.OR P0, PT, R18, R19, P0 ;  /* 0x000000131200720c */ /* 0x000fe20000706670 */
[----:B------:R-:W1:Y:S01]  /*e870*/  SHFL.IDX PT, R11, R13, 0x1, 0x1c1f ;  /* 0x003c1f000d0b7f89 */ /* 0x000e6200000e0000 */
[----:B------:R-:W-:-:S03]  /*e880*/  LOP3.LUT R7, R6, 0x7ffffffc, RZ, 0xc0, !PT ;  /* 0x7ffffffc06077812 */ /* 0x000fc600078ec0ff */
[----:B------:R2:W3:Y:S02]  /*e890*/  SHFL.IDX PT, R4, R20, RZ, 0x1c1f ;  /* 0x001c1fff14047589 */ /* 0x0004e400000e0000 */
[----:B------:R-:W-:Y:S01]  /*e8a0*/  IMAD.IADD R7, R0, 0x1, -R7 ;  /* 0x0000000100077824 */ /* 0x000fe200078e0a07 */
[----:B------:R-:W-:Y:S01]  /*e8b0*/  SYNCS.ARRIVE.TRANS64.RED.A1T0 RZ, [UR4], RZ ;  /* 0x000000ffffff79a7 */ /* 0x000fe20008100404 */
[----:B------:R2:W4:Y:S02]  /*e8c0*/  SHFL.IDX PT, R5, R22, RZ, 0x1c1f ;  /* 0x001c1fff16057589 */ /* 0x00052400000e0000 */
[----:B------:R-:W-:Y:S02]  /*e8d0*/  IMAD.SHL.U32 R7, R7, 0x2, RZ ;  /* 0x0000000207077824 */ /* 0x000fe400078e00ff */
[----:B0-----:R2:W-:Y:S04]  /*e8e0*/  @!P1 ST.E desc[UR36][R8.64], R2 ;  /* 0x0000000208009985 */ /* 0x0015e8000c101924 */
[----:B-1----:R2:W-:Y:S01]  /*e8f0*/  @!P0 ST.E desc[UR36][R10.64], R3 ;  /* 0x000000030a008985 */ /* 0x0025e2000c101924 */
[----:B------:R-:W-:Y:S05]  /*e900*/  @P2 BRA `(.L_x_10953) ;  /* 0x0000000400182947 */ /* 0x000fea0003800000 */
[C---:B------:R-:W-:Y:S01]  /*e910*/  VIADD R0, R7.reuse, 0x8 ;  /* 0x0000000807007836 */ /* 0x040fe20000000000 */
        /* <DEDUP_REMOVED lines=9> */
[----:B------:R-:W-:Y:S01]  /*e9b0*/  VIADD R17, R7, 0x40 ;  /* 0x0000004007117836 */ /* 0x000fe20000000000 */
[----:B------:R-:W-:-:S07]  /*e9c0*/  ISETP.GE.AND P4, PT, R8, UR4, PT ;  /* 0x0000000408007c0c */ /* 0x000fce000bf86270 */
        /* <DEDUP_REMOVED lines=19> */
[----:B------:R-:W-:Y:S01]  /*eb00*/  ISETP.GE.AND P1, PT, R6, UR4, PT ;  /* 0x0000000406007c0c */ /* 0x000fe2000bf26270 */
[----:B------:R-:W-:Y:S01]  /*eb10*/  @!P4 IMAD.WIDE R14, R15, 0x4, R4 ;  /* 0x000000040f0ec825 */ /* 0x000fe200078e0204 */
[----:B------:R3:W-:Y:S01]  /*eb20*/  @!P3 ST.E.64 desc[UR36][R12.64], R100 ;  /* 0x000000640c00b985 */ /* 0x0007e2000c101b24 */
[----:B------:R-:W-:Y:S02]  /*eb30*/  ISETP.GE.AND P3, PT, R17, UR4, PT ;  /* 0x0000000411007c0c */ /* 0x000fe4000bf66270 */
[C---:B0-----:R-:W-:Y:S01]  /*eb40*/  VIADD R3, R7.reuse, 0x50 ;  /* 0x0000005007037836 */ /* 0x041fe20000000000 */
[----:B------:R0:W-:Y:S01]  /*eb50*/  @!P4 ST.E.64 desc[UR36][R14.64], R104 ;  /* 0x000000680e00c985 */ /* 0x0001e2000c101b24 */
[C---:B------:R-:W-:Y:S01]  /*eb60*/  VIADD R2, R7.reuse, 0x48 ;  /* 0x0000004807027836 */ /* 0x040fe20000000000 */
[----:B------:R-:W-:Y:S01]  /*eb70*/  @!P0 LEA.HI R0, R0, R0, RZ, 0x1 ;  /* 0x0000000000008211 */ /* 0x000fe200078f08ff */
[----:B-1----:R-:W-:Y:S01]  /*eb80*/  VIADD R9, R7, 0x58 ;  /* 0x0000005807097836 */ /* 0x002fe20000000000 */
[----:B------:R-:W-:-:S02]  /*eb90*/  ISETP.GE.AND P5, PT, R3, UR4, PT ;  /* 0x0000000403007c0c */ /* 0x000fc4000bfa6270 */
[----:B------:R-:W-:Y:S02]  /*eba0*/  ISETP.GE.AND P4, PT, R2, UR4, PT ;  /* 0x0000000402007c0c */ /* 0x000fe4000bf86270 */
[----:B------:R-:W-:Y:S02]  /*ebb0*/  ISETP.GE.AND P6, PT, R9, UR4, PT ;  /* 0x0000000409007c0c */ /* 0x000fe4000bfc6270 */
[----:B------:R-:W-:Y:S02]  /*ebc0*/  @!P1 LEA.HI R6, R6, R6, RZ, 0x1 ;  /* 0x0000000606069211 */ /* 0x000fe400078f08ff */
[----:B------:R-:W-:Y:S02]  /*ebd0*/  @!P2 LEA.HI R16, R16, R16, RZ, 0x1 ;  /* 0x000000101010a211 */ /* 0x000fe400078f08ff */
[----:B------:R-:W-:Y:S02]  /*ebe0*/  @!P3 LEA.HI R17, R17, R17, RZ, 0x1 ;  /* 0x000000111111b211 */ /* 0x000fe400078f08ff */
[----:B--2---:R-:W-:-:S02]  /*ebf0*/  @!P2 LOP3.LUT R11, R16, 0xfffffffe, RZ, 0xc0, !PT ;  /* 0xfffffffe100ba812 */ /* 0x004fc400078ec0ff */
[----:B------:R-:W-:Y:S02]  /*ec00*/  @!P5 LEA.HI R8, R3, R3, RZ, 0x1 ;  /* 0x000000030308d211 */ /* 0x000fe400078f08ff */
[----:B------:R-:W-:Y:S02]  /*ec10*/  @!P4 LEA.HI R2, R2, R2, RZ, 0x1 ;  /* 0x000000020202c211 */ /* 0x000fe400078f08ff */
[----:B------:R-:W-:Y:S02]  /*ec20*/  @!P6 LEA.HI R10, R9, R9, RZ, 0x1 ;  /* 0x00000009090ae211 */ /* 0x000fe400078f08ff */
[----:B------:R-:W-:Y:S02]  /*ec30*/  @!P0 LOP3.LUT R3, R0, 0xfffffffe, RZ, 0xc0, !PT ;  /* 0xfffffffe00038812 */ /* 0x000fe400078ec0ff */
[----:B------:R-:W-:Y:S02]  /*ec40*/  @!P1 LOP3.LUT R9, R6, 0xfffffffe, RZ, 0xc0, !PT ;  /* 0xfffffffe06099812 */ /* 0x000fe400078ec0ff */
[----:B---3--:R-:W-:-:S02]  /*ec50*/  @!P3 LOP3.LUT R13, R17, 0xfffffffe, RZ, 0xc0, !PT ;  /* 0xfffffffe110db812 */ /* 0x008fc400078ec0ff */
[----:B0-----:R-:W-:Y:S01]  /*ec60*/  @!P4 LOP3.LUT R15, R2, 0xfffffffe, RZ, 0xc0, !PT ;  /* 0xfffffffe020fc812 */ /* 0x001fe200078ec0ff */
[--C-:B------:R-:W-:Y:S01]  /*ec70*/  @!P0 IMAD.WIDE R2, R3, 0x4, R4.reuse ;  /* 0x0000000403028825 */ /* 0x100fe200078e0204 */
[----:B------:R-:W-:Y:S02]  /*ec80*/  @!P5 LOP3.LUT R17, R8, 0xfffffffe, RZ, 0xc0, !PT ;  /* 0xfffffffe0811d812 */ /* 0x000fe400078ec0ff */
        /* <DEDUP_REMOVED lines=14> */
.L_x_10953:
[----:B------:R-:W-:Y:S05]  /*ed70*/  BSYNC B0 ;  /* 0x0000000000007941 */ /* 0x000fea0003800000 */
.L_x_10952:
[----:B------:R-:W-:Y:S01]  /*ed80*/  ISETP.GE.AND P0, PT, R18, R19, PT ;  /* 0x000000131200720c */ /* 0x000fe20003f06270 */
[----:B0-----:R1:W0:Y:S04]  /*ed90*/  SHFL.IDX PT, R15, R22, 0x1, 0x1c1f ;  /* 0x003c1f00160f7f89 */ /* 0x00122800000e0000 */
[----:B------:R1:W0:Y:S08]  /*eda0*/  SHFL.IDX PT, R14, R20, 0x1, 0x1c1f ;  /* 0x003c1f00140e7f89 */ /* 0x00023000000e0000 */
[----:B-1----:R-:W-:Y:S05]  /*edb0*/  @P0 BRA `(.L_x_10864) ;  /* 0x0000004400b40947 */ /* 0x002fea0003800000 */
        /* <DEDUP_REMOVED lines=12> */
[C---:B------:R-:W-:Y:S01]  /*ee80*/  VIADD R16, R7.reuse, 0x40 ;  /* 0x0000004007107836 */ /* 0x040fe20000000000 */
[----:B------:R-:W-:Y:S01]  /*ee90*/  ISETP.GE.AND P1, PT, R12, UR4, PT ;  /* 0x000000040c007c0c */ /* 0x000fe2000bf26270 */
[----:B------:R-:W-:-:S02]  /*eea0*/  VIADD R17, R7, 0x48 ;  /* 0x0000004807117836 */ /* 0x000fc40000000000 */
[----:B------:R-:W-:Y:S02]  /*eeb0*/  VIADD R18, R7, 0x50 ;  /* 0x0000005007127836 */ /* 0x000fe40000000000 */
[----:B------:R-:W-:Y:S02]  /*eec0*/  @!P3 LEA.HI R0, R0, R0, RZ, 0x1 ;  /* 0x000000000000b211 */ /* 0x000fe400078f08ff */
[----:B------:R-:W-:Y:S02]  /*eed0*/  @!P4 LEA.HI R2, R2, R2, RZ, 0x1 ;  /* 0x000000020202c211 */ /* 0x000fe400078f08ff */
[----:B------:R-:W-:Y:S02]  /*eee0*/  @!P5 LEA.HI R3, R3, R3, RZ, 0x1 ;  /* 0x000000030303d211 */ /* 0x000fe400078f08ff */
[----:B----4-:R-:W-:Y:S01]  /*eef0*/  @!P3 LOP3.LUT R5, R0, 0xfffffffe, RZ, 0xc0, !PT ;  /* 0xfffffffe0005b812 */ /* 0x010fe200078ec0ff */
[----:B------:R-:W-:Y:S01]  /*ef00*/  VIADD R0, R7, 0x30 ;  /* 0x0000003007007836 */ /* 0x000fe20000000000 */
[----:B------:R-:W-:-:S02]  /*ef10*/  @!P4 LOP3.LUT R9, R2, 0xfffffffe, RZ, 0xc0, !PT ;  /* 0xfffffffe0209c812 */ /* 0x000fc400078ec0ff */
[----:B------:R-:W-:Y:S01]  /*ef20*/  @!P5 LOP3.LUT R11, R3, 0xfffffffe, RZ, 0xc0, !PT ;  /* 0xfffffffe030bd812 */ /* 0x000fe200078ec0ff */
[--C-:B0-----:R-:W-:Y:S01]  /*ef30*/  @!P2 IMAD.WIDE R2, R7, 0x4, R14.reuse ;  /* 0x000000040702a825 */ /* 0x101fe200078e020e */
[----:B------:R-:W-:Y:S02]  /*ef40*/  ISETP.GE.AND P6, PT, R18, UR4, PT ;  /* 0x0000000412007c0c */ /* 0x000fe4000bfc6270 */
[----:B------:R-:W-:Y:S01]  /*ef50*/  @!P0 LEA.HI R6, R6, R6, RZ, 0x1 ;  /* 0x0000000606068211 */ /* 0x000fe200078f08ff */
[--C-:B---3--:R-:W-:Y:S01]  /*ef60*/  @!P3 IMAD.WIDE R4, R5, 0x4, R14.reuse ;  /* 0x000000040504b825 */ /* 0x108fe200078e020e */
[----:B------:R0:W-:Y:S01]  /*ef70*/  @!P2 ST.E.64 desc[UR36][R2.64], R90 ;  /* 0x0000005a0200a985 */ /* 0x0001e2000c101b24 */
[----:B------:R-:W-:Y:S02]  /*ef80*/  ISETP.GE.AND P2, PT, R0, UR4, PT ;  /* 0x0000000400007c0c */ /* 0x000fe4000bf46270 */
[----:B------:R-:W-:Y:S01]  /*ef90*/  @!P4 IMAD.WIDE R8, R9, 0x4, R14 ;  /* 0x000000040908c825 */ /* 0x000fe200078e020e */
[----:B------:R1:W-:Y:S01]  /*efa0*/  @!P3 ST.E.64 desc[UR36][R4.64], R94 ;  /* 0x0000005e0400b985 */ /* 0x0003e2000c101b24 */
[----:B------:R-:W-:-:S02]  /*efb0*/  ISETP.GE.AND P3, PT, R13, UR4, PT ;  /* 0x000000040d007c0c */ /* 0x000fc4000bf66270 */
[----:B------:R-:W-:Y:S01]  /*efc0*/  @!P5 IMAD.WIDE R10, R11, 0x4, R14 ;  /* 0x000000040b0ad825 */ /* 0x000fe200078e020e */
        /* <DEDUP_REMOVED lines=19> */
[----:B---3--:R-:W-:Y:S02]  /*f100*/  @!P4 LOP3.LUT R11, R16, 0xfffffffe, RZ, 0xc0, !PT ;  /* 0xfffffffe100bc812 */ /* 0x008fe400078ec0ff */
[----:B------:R-:W-:Y:S02]  /*f110*/  @!P5 LOP3.LUT R17, R17, 0xfffffffe, RZ, 0xc0, !PT ;  /* 0xfffffffe1111d812 */ /* 0x000fe400078ec0ff */
        /* <DEDUP_REMOVED lines=18> */
.L_x_10951:
[----:B------:R-:W0:Y:S02]  /*f240*/  S2R R2, SR_TID.X ;  /* 0x0000000000027919 */ /* 0x000e240000002100 */
[----:B0-----:R-:W-:-:S05]  /*f250*/  VIADD R0, R2, 0xffffff80 ;  /* 0xffffff8002007836 */ /* 0x001fca0000000000 */
[----:B------:R-:W-:-:S13]  /*f260*/  ISETP.GT.AND P0, PT, R0, 0xbf, PT ;  /* 0x000000bf0000780c */ /* 0x000fda0003f04270 */
[----:B------:R-:W-:Y:S05]  /*f270*/  @P0 BRA `(.L_x_10864) ;  /* 0x0000004000840947 */ /* 0x000fea0003800000 */
[----:B------:R-:W0:Y:S01]  /*f280*/  S2R R0, SR_CTAID.X ;  /* 0x0000000000007919 */ /* 0x000e220000002500 */
[----:B------:R-:W1:Y:S01]  /*f290*/  LDC R6, c[0x0][0xbe8] ;  /* 0x0002fa00ff067b82 */ /* 0x000e620000000800 */
[----:B------:R-:W-:Y:S02]  /*f2a0*/  ULDC UR4, c[0x0][0xa88] ;  /* 0x0002a20000047ab9 */ /* 0x000fe40000000800 */
[----:B-1----:R-:W-:Y:S02]  /*f2b0*/  IMAD R3, R6, UR4, RZ ;  /* 0x0000000406037c24 */ /* 0x002fe4000f8e02ff */
[----:B0-----:R-:W-:-:S04]  /*f2c0*/  IMAD R0, R0, 0xc0, R2 ;  /* 0x000000c000007824 */ /* 0x001fc800078e0202 */
[----:B------:R-:W-:-:S05]  /*f2d0*/  VIADD R0, R0, 0xffffff80 ;  /* 0xffffff8000007836 */ /* 0x000fca0000000000 */
[----:B------:R-:W-:-:S13]  /*f2e0*/  ISETP.GE.AND P0, PT, R0, R3, PT ;  /* 0x000000030000720c */ /* 0x000fda0003f06270 */
[----:B------:R-:W-:Y:S05]  /*f2f0*/  @P0 BRA `(.L_x_10864) ;  /* 0x0000004000640947 */ /* 0x000fea0003800000 */
[----:B------:R-:W3:Y:S01]  /*f300*/  LDL R2, [R1+0x4] ;  /* 0x0000040001027983 */ /* 0x000ee20000100800 */
[----:B------:R-:W-:Y:S01]  /*f310*/  ISETP.NE.AND P0, PT, R6, 0x1, PT ;  /* 0x000000010600780c */ /* 0x000fe20003f05270 */
[----:B------:R-:W-:Y:S01]  /*f320*/  S2UR UR7, SR_CTAID.Z ;  /* 0x00000000000779c3 */ /* 0x000fe20000002700 */
[----:B------:R-:W-:Y:S01]  /*f330*/  ULDC.64 UR8, c[0x0][0xbd0] ;  /* 0x0002f40000087ab9 */ /* 0x000fe20000000a00 */
[----:B------:R-:W-:-:S06]  /*f340*/  IMAD.MOV.U32 R5, RZ, RZ, R0 ;  /* 0x000000ffff057224 */ /* 0x000fcc00078e0000 */
[----:B------:R-:W0:Y:S08]  /*f350*/  LDC.64 R10, c[0x0][0xbd8] ;  /* 0x0002f600ff0a7b82 */ /* 0x000e300000000a00 */
[----:B------:R-:W1:Y:S08]  /*f360*/  @P0 LDC R7, c[0x0][0xbec] ;  /* 0x0002fb00ff070b82 */ /* 0x000e700000000800 */
[----:B------:R-:W4:Y:S08]  /*f370*/  @P0 LDC R9, c[0x0][0xbf0] ;  /* 0x0002fc00ff090b82 */ /* 0x000f300000000800 */
[----:B------:R-:W5:Y:S08]  /*f380*/  S2UR UR10, SR_CTAID.Y ;  /* 0x00000000000a79c3 */ /* 0x000f700000002600 */
[----:B------:R-:W5:Y:S01]  /*f390*/  LDC R8, c[0x0][0xc50] ;  /* 0x00031400ff087b82 */ /* 0x000f620000000800 */
[----:B-1----:R-:W-:-:S05]  /*f3a0*/  @P0 IMAD.HI.U32 R4, R0, R7, RZ ;  /* 0x0000000700040227 */ /* 0x002fca00078e00ff */
[----:B----4-:R-:W-:Y:S02]  /*f3b0*/  @P0 SHF.R.U32.HI R5, RZ, R9, R4 ;  /* 0x00000009ff050219 */ /* 0x010fe40000011604 */
[----:B---3--:R-:W-:-:S13]  /*f3c0*/  R2UR UR11, R2 ;  /* 0x00000000020b72ca */ /* 0x008fda00000e0000 */
[----:B------:R-:W-:Y:S02]  /*f3d0*/  USHF.R.S32.HI UR6, URZ, 0x1f, UR11 ;  /* 0x0000001f3f067899 */ /* 0x000fe4000801140b */
[----:B------:R-:W-:Y:S01]  /*f3e0*/  IMAD R7, RZ, RZ, -UR11 ;  /* 0x8000000bff077e24 */ /* 0x000fe2000f8e02ff */
[----:B------:R-:W-:Y:S02]  /*f3f0*/  UIMAD.WIDE.U32 UR4, UR11, UR8, URZ ;  /* 0x000000080b0472a5 */ /* 0x000fe4000f8e003f */
[----:B------:R-:W-:Y:S01]  /*f400*/  UIMAD UR6, UR6, UR8, URZ ;  /* 0x00000008060672a4 */ /* 0x000fe2000f8e023f */
[----:B-----5:R-:W-:Y:S01]  /*f410*/  IMAD R9, R8, R7, UR10 ;  /* 0x0000000a08097e24 */ /* 0x020fe2000f8e0207 */
        /* <DEDUP_REMOVED lines=32> */
.L_x_10862:
        /* <DEDUP_REMOVED lines=18> */
.L_x_10954:
[----:B------:R-:W-:Y:S01]  /*f740*/  ULDC UR7, c[0x0][0xc50] ;  /* 0x0003140000077ab9 */ /* 0x000fe20000000800 */
[----:B------:R-:W-:Y:S01]  /*f750*/  UMOV UR41, UR6 ;  /* 0x0000000600297c82 */ /* 0x000fe20008000000 */
[----:B------:R-:W-:-:S11]  /*f760*/  UISETP.NE.AND UP0, UPT, UR7, 0x1, UPT ;  /* 0x000000010700788c */ /* 0x000fd6000bf05270 */
[----:B------:R-:W-:Y:S01]  /*f770*/  @UP0 ULDC UR4, c[0x0][0xc54] ;  /* 0x0003150000040ab9 */ /* 0x000fe20000000800 */
[----:B------:R-:W-:Y:S01]  /*f780*/  @UP0 ULDC UR8, c[0x0][0xc58] ;  /* 0x0003160000080ab9 */ /* 0x000fe20000000800 */
[----:B------:R-:W-:-:S04]  /*f790*/  UIMAD.WIDE.U32 UR4, UR6, UR4, URZ ;  /* 0x00000004060472a5 */ /* 0x000fc8000f8e003f */
[----:B------:R-:W-:-:S12]  /*f7a0*/  @UP0 USHF.R.U32.HI UR41, URZ, UR8, UR5 ;  /* 0x000000083f290299 */ /* 0x000fd80008011605 */
.L_x_10955:
        /* <DEDUP_REMOVED lines=32> */
[----:B-1----:R-:W-:-:S04]  /*f9b0*/  UIMAD UR42, UR42, 0xc0, URZ ;  /* 0x000000c02a2a78a4 */ /* 0x002fc8000f8e023f */
        /* <DEDUP_REMOVED lines=20> */
.L_x_10958:
[----:B------:R-:W-:-:S11]  /*fb00*/  UISETP.NE.AND UP0, UPT, UR5, 0x1, UPT ;  /* 0x000000010500788c */ /* 0x000fd6000bf05270 */
[----:B------:R-:W-:Y:S02]  /*fb10*/  @UP0 ULDC.64 UR12, c[0x0][0x9e8] ;  /* 0x00027a00000c0ab9 */ /* 0x000fe40000000a00 */
[----:B------:R-:W-:-:S04]  /*fb20*/  UIMAD.WIDE.U32 UR6, UR8, UR12, URZ ;  /* 0x0000000c080672a5 */ /* 0x000fc8000f8e003f */
[----:B------:R-:W-:-:S12]  /*fb30*/  @UP0 USHF.R.U32.HI UR8, URZ, UR13, UR7 ;  /* 0x0000000d3f080299 */ /* 0x000fd80008011607 */
.L_x_10959:
[----:B------:R-:W-:-:S04]  /*fb40*/  UIMAD UR8, UR8, UR5, UR5 ;  /* 0x00000005080872a4 */ /* 0x000fc8000f8e0205 */
[----:B------:R-:W-:-:S04]  /*fb50*/  UISETP.LT.AND UP0, UPT, UR4, UR8, UPT ;  /* 0x000000080400728c */ /* 0x000fc8000bf01270 */
[----:B------:R-:W-:-:S12]  /*fb60*/  USEL UR4, UR4, UR8, UP0 ;  /* 0x0000000804047287 */ /* 0x000fd80008000000 */
.L_x_10957:
        /* <DEDUP_REMOVED lines=26> */
.L_x_10961:
[----:B------:R-:W-:-:S11]  /*fd10*/  UISETP.NE.AND UP0, UPT, UR5, 0x1, UPT ;  /* 0x000000010500788c */ /* 0x000fd6000bf05270 */
[----:B------:R-:W-:Y:S02]  /*fd20*/  @UP0 ULDC.64 UR10, c[0x0][0x9e8] ;  /* 0x00027a00000a0ab9 */ /* 0x000fe40000000a00 */
[----:B------:R-:W-:-:S04]  /*fd30*/  UIMAD.WIDE.U32 UR6, UR4, UR10, URZ ;  /* 0x0000000a040672a5 */ /* 0x000fc8000f8e003f */
[----:B------:R-:W-:-:S12]  /*fd40*/  @UP0 USHF.R.U32.HI UR4, URZ, UR11, UR7 ;  /* 0x0000000b3f040299 */ /* 0x000fd80008011607 */
.L_x_10962:
[----:B------:R-:W-:-:S04]  /*fd50*/  UIMAD UR4, UR4, UR5, URZ ;  /* 0x00000005040472a4 */ /* 0x000fc8000f8e023f */
[----:B------:R-:W-:-:S04]  /*fd60*/  UISETP.LT.AND UP0, UPT, UR8, UR4, UPT ;  /* 0x000000040800728c */ /* 0x000fc8000bf01270 */
[----:B------:R-:W-:-:S12]  /*fd70*/  USEL UR8, UR8, UR4, !UP0 ;  /* 0x0000000408087287 */ /* 0x000fd8000c000000 */
.L_x_10960:
        /* <DEDUP_REMOVED lines=44> */
.L_x_10963:
[----:B------:R-:W-:Y:S02]  /*10040*/  UIMAD UR51, UR46, UR40, UR45 ;  /* 0x000000282e3372a4 */ /* 0x000fe4000f8e022d */
[----:B------:R-:W-:Y:S02]  /*10050*/  IMAD.U32 R0, RZ, RZ, UR40 ;  /* 0x00000028ff007e24 */ /* 0x000fe4000f8e00ff */
[----:B------:R-:W-:Y:S02]  /*10060*/  IMAD.MOV.U32 R2, RZ, RZ, RZ ;  /* 0x000000ffff027224 */ /* 0x000fe400078e00ff */
        /* <DEDUP_REMOVED lines=29> */
.L_x_10964:
        /* <DEDUP_REMOVED lines=20> */
.L_x_10966:
        /* <DEDUP_REMOVED lines=15> */
.L_x_10965:
[----:B------:R-:W0:Y:S01]  /*10470*/  LDC.64 R2, c[0x0][0x9f8] ;  /* 0x00027e00ff027b82 */ /* 0x000e220000000a00 */
[----:B------:R-:W-:Y:S01]  /*10480*/  IMAD.MOV.U32 R6, RZ, RZ, R24 ;  /* 0x000000ffff067224 */ /* 0x000fe200078e0018 */
[----:B------:R-:W1:Y:S06]  /*10490*/  S2R R21, SR_TID.X ;  /* 0x0000000000157919 */ /* 0x000e6c0000002100 */
[----:B------:R-:W2:Y:S01]  /*104a0*/  LDC R17, c[0x0][0x430] ;  /* 0x00010c00ff117b82 */ /* 0x000ea20000000800 */
[----:B------:R-:W-:Y:S01]  /*104b0*/  VIADD R0, R19, 0xffffffff ;  /* 0xffffffff13007836 */ /* 0x000fe20000000000 */
[----:B------:R-:W-:Y:S01]  /*104c0*/  LOP3.LUT R16, R16, 0xffffffef, RZ, 0xc0, !PT ;  /* 0xffffffef10107812 */ /* 0x000fe200078ec0ff */
[----:B------:R-:W-:Y:S01]  /*104d0*/  ULDC UR4, c[0x0][0x2f4] ;  /* 0x0000bd0000047ab9 */ /* 0x000fe20000000800 */
[----:B0-----:R-:W-:-:S04]  /*104e0*/  ISETP.NE.U32.AND P0, PT, R2, RZ, PT ;  /* 0x000000ff0200720c */ /* 0x001fc80003f05070 */
[----:B------:R-:W-:-:S13]  /*104f0*/  ISETP.NE.AND.EX P0, PT, R3, RZ, PT, P0 ;  /* 0x000000ff0300720c */ /* 0x000fda0003f05300 */
[----:B------:R-:W0:Y:S02]  /*10500*/  @P0 LDC.64 R2, c[0x0][0x9f8] ;  /* 0x00027e00ff020b82 */ /* 0x000e240000000a00 */
[----:B0-----:R-:W-:-:S05]  /*10510*/  @P0 IMAD.WIDE R2, R24, 0x4, R2 ;  /* 0x0000000418020825 */ /* 0x001fca00078e0202 */
[----:B------:R0:W3:Y:S01]  /*10520*/  @P0 LDG.E R6, desc[UR36][R2.64] ;  /* 0x0000002402060981 */ /* 0x0000e2000c1e1900 */
[C---:B-1----:R-:W-:Y:S01]  /*10530*/  LOP3.LUT R20, R21.reuse, 0x7f, RZ, 0xc0, !PT ;  /* 0x0000007f15147812 */ /* 0x042fe200078ec0ff */
[----:B------:R-:W-:Y:S01]  /*10540*/  IMAD.SHL.U32 R23, R21, 0x20, RZ ;  /* 0x0000002015177824 */ /* 0x000fe200078e00ff */
[----:B--2---:R-:W-:Y:S02]  /*10550*/  ISETP.NE.AND P1, PT, R17, 0x1, PT ;  /* 0x000000011100780c */ /* 0x004fe40003f25270 */
[----:B------:R-:W-:Y:S02]  /*10560*/  SHF.R.U32.HI R4, RZ, 0x2, R20 ;  /* 0x00000002ff047819 */ /* 0x000fe40000011614 */
[----:B------:R-:W-:-:S03]  /*10570*/  LOP3.LUT R23, R23, 0x60, RZ, 0xc0, !PT ;  /* 0x0000006017177812 */ /* 0x000fc600078ec0ff */
[----:B------:R-:W-:-:S04]  /*10580*/  IMAD R4, R0, 0x80, R4 ;  /* 0x0000008000047824 */ /* 0x000fc800078e0204 */
[----:B------:R-:W-:Y:S02]  /*10590*/  IMAD.IADD R7, R23, 0x1, R4 ;  /* 0x0000000117077824 */ /* 0x000fe400078e0204 */
[----:B------:R-:W1:Y:S01]  /*105a0*/  @P1 LDC R5, c[0x0][0x434] ;  /* 0x00010d00ff051b82 */ /* 0x000e620000000800 */
[----:B------:R-:W-:Y:S01]  /*105b0*/  @P1 LOP3.LUT R16, R16, 0x10, RZ, 0xfc, !PT ;  /* 0x0000001010101812 */ /* 0x000fe200078efcff */
[C---:B-----5:R-:W-:Y:S01]  /*105c0*/  IMAD.IADD R8, R7.reuse, 0x1, R22 ;  /* 0x0000000107087824 */ /* 0x060fe200078e0216 */
[----:B------:R-:W-:-:S03]  /*105d0*/  ISETP.GE.AND P0, PT, R7, UR49, PT ;  /* 0x0000003107007c0c */ /* 0x000fc6000bf06270 */
[----:B------:R-:W-:Y:S02]  /*105e0*/  IMAD.MOV.U32 R7, RZ, RZ, R8 ;  /* 0x000000ffff077224 */ /* 0x000fe400078e0008 */
[----:B0-----:R-:W0:Y:S08]  /*105f0*/  @P1 LDC R3, c[0x0][0x438] ;  /* 0x00010e00ff031b82 */ /* 0x001e300000000800 */
[----:B------:R-:W2:Y:S01]  /*10600*/  @!P0 LDC.64 R10, c[0x0][0x428] ;  /* 0x00010a00ff0a8b82 */ /* 0x000ea20000000a00 */
[----:B-1----:R-:W-:-:S07]  /*10610*/  @P1 IMAD.HI.U32 R2, R8, R5, RZ ;  /* 0x0000000508021227 */ /* 0x002fce00078e00ff */
[----:B------:R-:W1:Y:S01]  /*10620*/  @!P0 LDC.64 R4, c[0x0][0x418] ;  /* 0x00010600ff048b82 */ /* 0x000e620000000a00 */
[----:B0-----:R-:W-:-:S04]  /*10630*/  @P1 SHF.R.U32.HI R7, RZ, R3, R2 ;  /* 0x00000003ff071219 */ /* 0x001fc80000011602 */
[----:B------:R-:W-:Y:S02]  /*10640*/  @!P0 SHF.R.S32.HI R3, RZ, 0x1f, R7 ;  /* 0x0000001fff038819 */ /* 0x000fe40000011407 */
[----:B------:R-:W-:Y:S01]  /*10650*/  LOP3.LUT R16, R16, 0xfffffffb, RZ, 0xc0, !PT ;  /* 0xfffffffb10107812 */ /* 0x000fe200078ec0ff */
[----:B------:R-:W-:Y:S01]  /*10660*/  UMOV UR5, 0xffffffff ;  /* 0xffffffff00057882 */ /* 0x000fe20000000000 */
[----:B---3--:R-:W-:Y:S01]  /*10670*/  SHF.R.S32.HI R9, RZ, 0x1f, R6 ;  /* 0x0000001fff097819 */ /* 0x008fe20000011406 */
[----:B------:R0:W-:Y:S04]  /*10680*/  STL [R1], R6 ;  /* 0x0000000601007387 */ /* 0x0001e80000100800 */
[----:B--2---:R-:W-:Y:S01]  /*10690*/  @!P0 IMAD R2, R9, R10, RZ ;  /* 0x0000000a09028224 */ /* 0x004fe200078e02ff */
[----:B------:R2:W-:Y:S03]  /*106a0*/  STL [R1+0x8], R9 ;  /* 0x0000080901007387 */ /* 0x0005e60000100800 */
[----:B------:R-:W-:-:S02]  /*106b0*/  @!P0 IMAD R11, R6, R11, R2 ;  /* 0x0000000b060b8224 */ /* 0x000fc400078e0202 */
[----:B------:R-:W-:-:S04]  /*106c0*/  @!P0 IMAD.MOV.U32 R2, RZ, RZ, R7 ;  /* 0x000000ffff028224 */ /* 0x000fc800078e0007 */
[----:B------:R-:W-:-:S04]  /*106d0*/  @!P0 IMAD.WIDE.U32 R2, R6, R10, R2 ;  /* 0x0000000a06028225 */ /* 0x000fc800078e0002 */
[----:B------:R-:W-:Y:S01]  /*106e0*/  @!P0 IMAD.IADD R3, R3, 0x1, R11 ;  /* 0x0000000103038824 */ /* 0x000fe200078e020b */
[C---:B-1----:R-:W-:Y:S01]  /*106f0*/  @!P0 LEA R4, P1, R2.reuse, R4, 0x2 ;  /* 0x0000000402048211 */ /* 0x042fe200078210ff */
[----:B0-----:R-:W-:Y:S02]  /*10700*/  IMAD.MOV.U32 R6, RZ, RZ, RZ ;  /* 0x000000ffff067224 */ /* 0x001fe400078e00ff */
[----:B--2---:R-:W-:Y:S01]  /*10710*/  IMAD.SHL.U32 R9, R21, 0x8, RZ ;  /* 0x0000000815097824 */ /* 0x004fe200078e00ff */
[----:B------:R-:W-:-:S05]  /*10720*/  @!P0 LEA.HI.X R5, R2, R5, R3, 0x2, P1 ;  /* 0x0000000502058211 */ /* 0x000fca00008f1403 */
[----:B------:R0:W5:Y:S02]  /*10730*/  @!P0 LDG.E R6, desc[UR36][R4.64] ;  /* 0x0000002404068981 */ /* 0x000164000c1e1900 */
[----:B0-----:R-:W-:-:S04]  /*10740*/  LOP3.LUT R4, R9, 0x18, RZ, 0xc0, !PT ;  /* 0x0000001809047812 */ /* 0x001fc800078ec0ff */
        /* <DEDUP_REMOVED lines=10> */
[----:B------:R-:W-:Y:S06]  /*107f0*/  BRA.DIV UR5, `(.L_x_10967) ;  /* 0x0000003205047947 */ /* 0x000fec000b800000 */
.L_x_11009:
[----:B------:R-:W2:Y:S01]  /*10800*/  LDL R2, [R1+0xc] ;  /* 0x00000c0001027983 */ /* 0x000ea20000100800 */
[----:B------:R-:W-:Y:S01]  /*10810*/  IMAD.U32 R29, RZ, RZ, UR41 ;  /* 0x00000029ff1d7e24 */ /* 0x000fe2000f8e00ff */
[----:B------:R-:W-:Y:S01]  /*10820*/  LOP3.LUT R16, R16, 0xfffffff7, RZ, 0xc0, !PT ;  /* 0xfffffff710107812 */ /* 0x000fe200078ec0ff */
[----:B------:R-:W-:Y:S02]  /*10830*/  IMAD.MOV R5, RZ, RZ, -R7 ;  /* 0x000000ffff057224 */ /* 0x000fe400078e0a07 */
[----:B------:R-:W-:Y:S01]  /*10840*/  IMAD.MOV.U32 R26, RZ, RZ, R0 ;  /* 0x000000ffff1a7224 */ /* 0x000fe200078e0000 */
[----:B------:R-:W-:Y:S01]  /*10850*/  SHF.R.S32.HI R29, RZ, 0x1f, R29 ;  /* 0x0000001fff1d7819 */ /* 0x000fe2000001141d */
[----:B------:R-:W-:Y:S01]  /*10860*/  IMAD R5, R17, R5, R8 ;  /* 0x0000000511057224 */ /* 0x000fe200078e0208 */
[----:B--2---:R-:W-:-:S13]  /*10870*/  R2UR UR4, R2 ;  /* 0x00000000020472ca */ /* 0x004fda00000e0000 */
[----:B------:R-:W-:-:S06]  /*10880*/  ULOP3.LUT UR4, UR4, 0x2, URZ, 0xfc, !UPT ;  /* 0x0000000204047892 */ /* 0x000fcc000f8efc3f */
[----:B------:R-:W-:-:S05]  /*10890*/  IMAD.U32 R2, RZ, RZ, UR4 ;  /* 0x00000004ff027e24 */ /* 0x000fca000f8e00ff */
[----:B------:R-:W-:-:S13]  /*108a0*/  ISETP.NE.AND P0, PT, R2, 0x3, PT ;  /* 0x000000030200780c */ /* 0x000fda0003f05270 */
[----:B------:R-:W-:Y:S01]  /*108b0*/  @P0 LOP3.LUT R16, R16, 0x8, RZ, 0xfc, !PT ;  /* 0x0000000810100812 */ /* 0x000fe200078efcff */
[----:B------:R-:W-:Y:S06]  /*108c0*/  @!P0 BRA `(.L_x_10968) ;  /* 0x0000000000048947 */ /* 0x000fec0003800000 */
[----:B------:R-:W-:Y:S01]  /*108d0*/  BPT.TRAP 0x1 ;  /* 0x000000040000795c */ /* 0x000fe20000300000 */
.L_x_10968:
[----:B------:R-:W-:Y:S01]  /*108e0*/  IMAD.MOV.U32 R10, RZ, RZ, 0x1 ;  /* 0x00000001ff0a7424 */ /* 0x000fe200078e00ff */
[----:B------:R-:W-:Y:S01]  /*108f0*/  SHF.R.S32.HI R7, RZ, 0x1f, R5 ;  /* 0x0000001fff077819 */ /* 0x000fe20000011405 */
[----:B------:R-:W-:Y:S01]  /*10900*/  ULDC.64 UR4, c[0x0][0x328] ;  /* 0x0000ca0000047ab9 */ /* 0x000fe20000000a00 */
[----:B-----5:R-:W-:Y:S02]  /*10910*/  SHF.R.S32.HI R4, RZ, 0x1f, R6 ;  /* 0x0000001fff047819 */ /* 0x020fe40000011406 */
[----:B------:R-:W-:Y:S01]  /*10920*/  SHF.L.U32 R10, R10, 0x1f, RZ ;  /* 0x0000001f0a0a7819 */ /* 0x000fe200000006ff */
[----:B------:R-:W-:Y:S01]  /*10930*/  IMAD R2, R7, UR4, RZ ;  /* 0x0000000407027c24 */ /* 0x000fe2000f8e02ff */
[----:B------:R-:W-:Y:S02]  /*10940*/  R2UR UR6, R29 ;  /* 0x000000001d0672ca */ /* 0x000fe400000e0000 */
[----:B------:R-:W0:Y:S01]  /*10950*/  SYNCS.PHASECHK.TRANS64.TRYWAIT P0, [UR47+0x2d840], R10 ;  /* 0x02d8400aff0075a7 */ /* 0x000e22000800016f */
[----:B------:R-:W-:-:S02]  /*10960*/  IMAD R11, R5, UR5, R2 ;  /* 0x00000005050b7c24 */ /* 0x000fc4000f8e0202 */
        /* <DEDUP_REMOVED lines=13> */
[----:B------:R-:W-:Y:S01]  /*10a40*/  VIADD R3, R3, UR4 ;  /* 0x0000000403037c36 */ /* 0x000fe20008000000 */
[----:B------:R-:W-:-:S04]  /*10a50*/  LEA R17, P1, R2, UR6, 0x1 ;  /* 0x0000000602117c11 */ /* 0x000fc8000f8208ff */
[----:B------:R-:W-:Y:S01]  /*10a60*/  LEA.HI.X R18, R2, UR7, R3, 0x1, P1 ;  /* 0x0000000702127c11 */ /* 0x000fe200088f0c03 */
[----:B0-----:R-:W-:Y:S08]  /*10a70*/  @!P0 BRA `(.L_x_10969) ;  /* 0x0000002c00848947 */ /* 0x001ff00003800000 */
.L_x_11010:
[----:B------:R-:W1:Y:S01]  /*10a80*/  S2R R11, SR_TID.X ;  /* 0x00000000000b7919 */ /* 0x000e620000002100 */
[----:B------:R-:W-:Y:S01]  /*10a90*/  ULDC.64 UR4, c[0x0][0x300] ;  /* 0x0000c00000047ab9 */ /* 0x000fe20000000a00 */
[----:B------:R-:W-:Y:S01]  /*10aa0*/  R2UR UR6, R29 ;  /* 0x000000001d0672ca */ /* 0x000fe200000e0000 */
[----:B------:R-:W-:Y:S01]  /*10ab0*/  IMAD R2, R7, UR4, RZ ;  /* 0x0000000407027c24 */ /* 0x000fe2000f8e02ff */
[----:B0-----:R-:W0:Y:S01]  /*10ac0*/  S2R R10, SR_TID.X ;  /* 0x00000000000a7919 */ /* 0x001e220000002100 */
[C---:B------:R-:W-:Y:S02]  /*10ad0*/  LOP3.LUT P4, RZ, R16.reuse, 0x4, RZ, 0xc0, !PT ;  /* 0x0000000410ff7812 */ /* 0x040fe4000788c0ff */
        /* <DEDUP_REMOVED lines=10> */
[----:B------:R-:W-:Y:S01]  /*10b80*/  IMAD.SHL.U32 R4, R20, 0x8, RZ ;  /* 0x0000000814047824 */ /* 0x000fe200078e00ff */
[----:B------:R-:W-:Y:S01]  /*10b90*/  LOP3.LUT R6, R9, 0xc0, RZ, 0xc0, !PT ;  /* 0x000000c009067812 */ /* 0x000fe200078ec0ff */
[----:B------:R-:W-:Y:S02]  /*10ba0*/  IMAD.IADD R3, R3, 0x1, R5 ;  /* 0x0000000103037824 */ /* 0x000fe400078e0205 */
[----:B------:R-:W-:Y:S01]  /*10bb0*/  IMAD.MOV.U32 R5, RZ, RZ, -0x80 ;  /* 0xffffff80ff057424 */ /* 0x000fe200078e00ff */
[----:B------:R-:W-:Y:S02]  /*10bc0*/  LOP3.LUT R4, R4, 0x300, RZ, 0xc0, !PT ;  /* 0x0000030004047812 */ /* 0x000fe400078ec0ff */
[--C-:B------:R-:W-:Y:S01]  /*10bd0*/  LOP3.LUT R6, R6, 0x18, R9.reuse, 0xf8, !PT ;  /* 0x0000001806067812 */ /* 0x100fe200078ef809 */
[----:B------:R-:W-:Y:S01]  /*10be0*/  IMAD R8, R0, R5, UR49 ;  /* 0x0000003100087e24 */ /* 0x000fe2000f8e0205 */
[----:B-1----:R-:W-:Y:S01]  /*10bf0*/  LOP3.LUT R11, R11, 0x7f, RZ, 0xc0, !PT ;  /* 0x0000007f0b0b7812 */ /* 0x002fe200078ec0ff */
[----:B------:R-:W-:Y:S01]  /*10c00*/  IMAD.U32 R5, RZ, RZ, UR4 ;  /* 0x00000004ff057e24 */ /* 0x000fe2000f8e00ff */
[----:B------:R-:W-:Y:S01]  /*10c10*/  UIMAD UR4, UR6, UR4, URZ ;  /* 0x00000004060472a4 */ /* 0x000fe2000f8e023f */
[----:B------:R-:W-:-:S02]  /*10c20*/  LOP3.LUT R4, R4, 0x20, R9, 0xf8, !PT ;  /* 0x0000002004047812 */ /* 0x000fc400078ef809 */
[----:B------:R-:W-:Y:S01]  /*10c30*/  IMAD.WIDE.U32 R2, R5, UR41, R2 ;  /* 0x0000002905027c25 */ /* 0x000fe2000f8e0002 */
[----:B------:R-:W-:Y:S01]  /*10c40*/  UIMAD UR4, UR41, UR5, UR4 ;  /* 0x00000005290472a4 */ /* 0x000fe2000f8e0204 */
[----:B------:R-:W-:Y:S01]  /*10c50*/  SHF.R.U32.HI R11, RZ, 0x2, R11 ;  /* 0x00000002ff0b7819 */ /* 0x000fe2000001160b */
[----:B------:R-:W-:Y:S01]  /*10c60*/  ULDC.64 UR6, c[0x0][0x2e8] ;  /* 0x0000ba0000067ab9 */ /* 0x000fe20000000a00 */
[----:B0-----:R-:W-:Y:S02]  /*10c70*/  LOP3.LUT R28, R6, 0x18, R10, 0x78, !PT ;  /* 0x00000018061c7812 */ /* 0x001fe400078e780a */
[----:B------:R-:W-:Y:S01]  /*10c80*/  LEA R0, P1, R2, UR6, 0x1 ;  /* 0x0000000602007c11 */ /* 0x000fe2000f8208ff */
[----:B------:R-:W-:Y:S01]  /*10c90*/  VIADD R9, R3, UR4 ;  /* 0x0000000403097c36 */ /* 0x000fe20008000000 */
[----:B------:R-:W-:Y:S01]  /*10ca0*/  UMOV UR4, 0xffffffff ;  /* 0xffffffff00047882 */ /* 0x000fe20000000000 */
[----:B------:R-:W-:Y:S01]  /*10cb0*/  IMAD.IADD R8, R8, 0x1, -R11 ;  /* 0x0000000108087824 */ /* 0x000fe200078e0a0b */
[----:B------:R-:W-:-:S02]  /*10cc0*/  LOP3.LUT R28, R4, R28, RZ, 0xfc, !PT ;  /* 0x0000001c041c7212 */ /* 0x000fc400078efcff */
[----:B------:R-:W-:Y:S02]  /*10cd0*/  LEA.HI.X R9, R2, UR7, R9, 0x1, P1 ;  /* 0x0000000702097c11 */ /* 0x000fe400088f0c09 */
[----:B------:R-:W-:Y:S01]  /*10ce0*/  ISETP.GE.AND P0, PT, R8, 0x1, PT ;  /* 0x000000010800780c */ /* 0x000fe20003f06270 */
[----:B------:R-:W-:-:S12]  /*10cf0*/  BRA.DIV UR4, `(.L_x_10970) ;  /* 0x0000002a04fc7947 */ /* 0x000fd8000b800000 */
        /* <DEDUP_REMOVED lines=8> */
[----:B------:R-:W-:Y:S01]  /*10d80*/  SHFL.IDX PT, R3, R0, 0x2, 0x1c1f ;  /* 0x005c1f0000037f89 */ /* 0x000fe200000e0000 */
[----:B-1----:R-:W-:Y:S02]  /*10d90*/  IMAD.MOV.U32 R7, RZ, RZ, R6 ;  /* 0x000000ffff077224 */ /* 0x002fe400078e0006 */
[----:B0-----:R-:W-:Y:S02]  /*10da0*/  IMAD.SHL.U32 R11, R2, 0x8, RZ ;  /* 0x00000008020b7824 */ /* 0x001fe400078e00ff */
[----:B------:R-:W0:Y:S01]  /*10db0*/  SHFL.IDX PT, R2, R9, 0x2, 0x1c1f ;  /* 0x005c1f0009027f89 */ /* 0x000e2200000e0000 */
[----:B--2---:R-:W-:Y:S02]  /*10dc0*/  IMAD.MOV.U32 R6, RZ, RZ, R14 ;  /* 0x000000ffff067224 */ /* 0x004fe400078e000e */
[----:B------:R-:W-:Y:S01]  /*10dd0*/  LOP3.LUT R11, R11, 0x18, RZ, 0xc0, !PT ;  /* 0x000000180b0b7812 */ /* 0x000fe200078ec0ff */
[----:B------:R-:W1:Y:S01]  /*10de0*/  SHFL.IDX PT, R9, R9, 0x3, 0x1c1f ;  /* 0x007c1f0009097f89 */ /* 0x000e6200000e0000 */
[----:B---3--:R-:W-:-:S03]  /*10df0*/  LOP3.LUT R5, R5, R4, RZ, 0x3c, !PT ;  /* 0x0000000405057212 */ /* 0x008fc600078e3cff */
[----:B------:R-:W-:Y:S01]  /*10e00*/  @P0 IMAD.WIDE.U32 R6, R11, 0x2, R6 ;  /* 0x000000020b060825 */ /* 0x000fe200078e0006 */
[----:B------:R2:W3:Y:S01]  /*10e10*/  SHFL.IDX PT, R14, R0, 0x3, 0x1c1f ;  /* 0x007c1f00000e7f89 */ /* 0x0004e200000e0000 */
[----:B------:R-:W-:-:S03]  /*10e20*/  LOP3.LUT R4, R5, R4, RZ, 0x3c, !PT ;  /* 0x0000000405047212 */ /* 0x000fc600078e3cff */
[----:B------:R2:W-:Y:S01]  /*10e30*/  @P0 LDGSTS.E.BYPASS.LTC128B.128 [R21+0x15400], desc[UR36][R6.64], !P4 ;  /* 0x1540000006150fae */ /* 0x0005e2000e101d64 */
[----:B------:R-:W-:-:S03]  /*10e40*/  LOP3.LUT R5, R5, R4, RZ, 0x3c, !PT ;  /* 0x0000000405057212 */ /* 0x000fc600078e3cff */
[----:B------:R2:W-:Y:S01]  /*10e50*/  @P0 LDGSTS.E.BYPASS.LTC128B.128 [R21+0x17400], desc[UR36][R6.64+0x40], !P3 ;  /* 0x1740004006150fae */ /* 0x0005e2000d901d64 */
[----:B------:R-:W-:-:S03]  /*10e60*/  @P1 IMAD.WIDE.U32 R4, R11, 0x2, R4 ;  /* 0x000000020b041825 */ /* 0x000fc600078e0004 */
[----:B------:R2:W-:Y:S01]  /*10e70*/  @P0 LDGSTS.E.BYPASS.LTC128B.128 [R21+0x19400], desc[UR36][R6.64+0x80], !P2 ;  /* 0x1940008006150fae */ /* 0x0005e2000d101d64 */
[----:B------:R-:W-:Y:S02]  /*10e80*/  ISETP.GE.AND P0, PT, R8, 0x41, PT ;  /* 0x000000410800780c */ /* 0x000fe40003f06270 */
[-C--:B0-----:R-:W-:Y:S01]  /*10e90*/  LOP3.LUT R3, R3, R2.reuse, RZ, 0x3c, !PT ;  /* 0x0000000203037212 */ /* 0x081fe200078e3cff */
[----:B------:R2:W-:Y:S03]  /*10ea0*/  @P1 LDGSTS.E.BYPASS.LTC128B.128 [R25+0x15c00], desc[UR36][R4.64], !P4 ;  /* 0x15c0000004191fae */ /* 0x0005e6000e101d64 */
[C---:B------:R-:W-:Y:S01]  /*10eb0*/  LOP3.LUT R2, R3.reuse, R2, RZ, 0x3c, !PT ;  /* 0x0000000203027212 */ /* 0x040fe200078e3cff */
[----:B------:R2:W-:Y:S03]  /*10ec0*/  @P1 LDGSTS.E.BYPASS.LTC128B.128 [R25+0x17c00], desc[UR36][R4.64+0x40], !P3 ;  /* 0x17c0004004191fae */ /* 0x0005e6000d901d64 */
[----:B------:R-:W-:Y:S01]  /*10ed0*/  LOP3.LUT R3, R3, R2, RZ, 0x3c, !PT ;  /* 0x0000000203037212 */ /* 0x000fe200078e3cff */
[----:B------:R2:W-:Y:S02]  /*10ee0*/  @P1 LDGSTS.E.BYPASS.LTC128B.128 [R25+0x19c00], desc[UR36][R4.64+0x80], !P2 ;  /* 0x19c0008004191fae */ /* 0x0005e4000d101d64 */
[----:B------:R-:W-:Y:S01]  /*10ef0*/  @P0 LEA R27, R28, UR47, 0x1 ;  /* 0x0000002f1c1b0c11 */ /* 0x000fe2000f8e08ff */
[----:B------:R-:W-:-:S05]  /*10f00*/  @P0 IMAD.WIDE.U32 R2, R11, 0x2, R2 ;  /* 0x000000020b020825 */ /* 0x000fca00078e0002 */
[----:B------:R2:W-:Y:S04]  /*10f10*/  @P0 LDGSTS.E.BYPASS.LTC128B.128 [R27+0x16400], desc[UR36][R2.64], !P4 ;  /* 0x16400000021b0fae */ /* 0x0005e8000e101d64 */
[----:B------:R2:W-:Y:S04]  /*10f20*/  @P0 LDGSTS.E.BYPASS.LTC128B.128 [R27+0x18400], desc[UR36][R2.64+0x40], !P3 ;  /* 0x18400040021b0fae */ /* 0x0005e8000d901d64 */
[----:B-1-3--:R2:W-:Y:S02]  /*10f30*/  @P0 LDGSTS.E.BYPASS.LTC128B.128 [R27+0x1a400], desc[UR36][R2.64+0x80], !P2 ;  /* 0x1a400080021b0fae */ /* 0x00a5e4000d101d64 */
.L_x_11020:
[----:B------:R-:W-:Y:S01]  /*10f40*/  ISETP.GE.AND P0, PT, R8, 0x61, PT ;  /* 0x000000610800780c */ /* 0x000fe20003f06270 */
[----:B--2---:R-:W-:Y:S02]  /*10f50*/  IMAD.SHL.U32 R27, R10, 0x8, RZ ;  /* 0x000000080a1b7824 */ /* 0x004fe400078e00ff */
[----:B------:R-:W-:Y:S02]  /*10f60*/  IMAD.MOV.U32 R2, RZ, RZ, R14 ;  /* 0x000000ffff027224 */ /* 0x000fe400078e000e */
[----:B------:R-:W-:Y:S01]  /*10f70*/  IMAD.MOV.U32 R3, RZ, RZ, R9 ;  /* 0x000000ffff037224 */ /* 0x000fe200078e0009 */
[----:B------:R-:W-:-:S07]  /*10f80*/  LOP3.LUT R27, R27, 0x18, RZ, 0xc0, !PT ;  /* 0x000000181b1b7812 */ /* 0x000fce00078ec0ff */
        /* <DEDUP_REMOVED lines=15> */
.L_x_10971:
        /* <DEDUP_REMOVED lines=30> */
.L_x_10972:
[----:B------:R-:W0:Y:S01]  /*11260*/  S2R R13, SR_TID.X ;  /* 0x00000000000d7919 */ /* 0x000e220000002100 */
[----:B------:R-:W-:Y:S01]  /*11270*/  UISETP.NE.AND UP0, UPT, UR50, URZ, UPT ;  /* 0x0000003f3200728c */ /* 0x000fe2000bf05270 */
[----:B------:R-:W-:Y:S01]  /*11280*/  IMAD.U32 R4, RZ, RZ, UR38 ;  /* 0x00000026ff047e24 */ /* 0x000fe2000f8e00ff */
[----:B------:R-:W-:Y:S01]  /*11290*/  ULDC.64 UR4, c[0x0][0x2e0] ;  /* 0x0000b80000047ab9 */ /* 0x000fe20000000a00 */
[----:B------:R-:W-:Y:S01]  /*112a0*/  IMAD.U32 R3, RZ, RZ, UR48 ;  /* 0x00000030ff037e24 */ /* 0x000fe2000f8e00ff */
[----:B------:R-:W1:Y:S01]  /*112b0*/  LDC R20, c[0x0][0x448] ;  /* 0x00011200ff147b82 */ /* 0x000e620000000800 */
[----:B------:R-:W-:Y:S01]  /*112c0*/  IMAD.MOV.U32 R2, RZ, RZ, R4 ;  /* 0x000000ffff027224 */ /* 0x000fe200078e0004 */
[----:B------:R-:W-:Y:S01]  /*112d0*/  PLOP3.LUT P1, PT, PT, PT, UP0, 0x80, 0x0 ;  /* 0x000000000000781c */ /* 0x000fe20003f2f008 */
[----:B------:R-:W-:Y:S01]  /*112e0*/  IMAD R25, R25, UR4, RZ ;  /* 0x0000000419197c24 */ /* 0x000fe2000f8e02ff */
[----:B------:R-:W-:Y:S01]  /*112f0*/  PLOP3.LUT P0, PT, PT, PT, UP0, 0x80, 0x0 ;  /* 0x000000000000781c */ /* 0x000fe20003f0f008 */
[----:B------:R-:W-:-:S02]  /*11300*/  IMAD.WIDE.U32 R2, R24, UR4, R2 ;  /* 0x0000000418027c25 */ /* 0x000fc4000f8e0002 */
[----:B------:R-:W-:Y:S02]  /*11310*/  @UP0 ULDC UR4, c[0x0][0x44c] ;  /* 0x0001130000040ab9 */ /* 0x000fe40000000800 */
[----:B------:R-:W-:Y:S02]  /*11320*/  IMAD.U32 R5, RZ, RZ, UR39 ;  /* 0x00000027ff057e24 */ /* 0x000fe4000f8e00ff */
[----:B------:R-:W-:-:S04]  /*11330*/  IMAD R25, R24, UR5, R25 ;  /* 0x0000000518197c24 */ /* 0x000fc8000f8e0219 */
[----:B------:R-:W-:Y:S01]  /*11340*/  IMAD.IADD R3, R3, 0x1, R25 ;  /* 0x0000000103037824 */ /* 0x000fe200078e0219 */
[C---:B0-----:R-:W-:Y:S01]  /*11350*/  LOP3.LUT R21, R13.reuse, 0x7f, RZ, 0xc0, !PT ;  /* 0x0000007f0d157812 */ /* 0x041fe200078ec0ff */
[----:B------:R-:W-:-:S03]  /*11360*/  IMAD.SHL.U32 R13, R13, 0x8, RZ ;  /* 0x000000080d0d7824 */ /* 0x000fc600078e00ff */
[----:B------:R-:W-:Y:S02]  /*11370*/  SHF.R.U32.HI R21, RZ, 0x2, R21 ;  /* 0x00000002ff157819 */ /* 0x000fe40000011615 */
[----:B------:R-:W-:Y:S02]  /*11380*/  LOP3.LUT R13, R13, 0x18, RZ, 0xc0, !PT ;  /* 0x000000180d0d7812 */ /* 0x000fe400078ec0ff */
[----:B------:R-:W-:Y:S02]  /*11390*/  IADD3 R7, R21, UR42, R23 ;  /* 0x0000002a15077c10 */ /* 0x000fe4000fffe017 */
[C---:B------:R-:W-:Y:S02]  /*113a0*/  LOP3.LUT R14, R13.reuse, 0x20, RZ, 0xfc, !PT ;  /* 0x000000200d0e7812 */ /* 0x040fe400078efcff */
[----:B------:R-:W-:Y:S01]  /*113b0*/  LOP3.LUT R13, R13, 0x40, RZ, 0xfc, !PT ;  /* 0x000000400d0d7812 */ /* 0x000fe200078efcff */
[----:B------:R-:W-:Y:S01]  /*113c0*/  @P1 IMAD.HI.U32 R0, R7, UR4, RZ ;  /* 0x0000000407001c27 */ /* 0x000fe2000f8e00ff */
[----:B------:R-:W-:Y:S01]  /*113d0*/  PLOP3.LUT P1, PT, PT, PT, UP0, 0x80, 0x0 ;  /* 0x000000000000781c */ /* 0x000fe20003f2f008 */
[----:B------:R-:W-:-:S02]  /*113e0*/  @UP0 ULDC UR4, c[0x0][0x450] ;  /* 0x0001140000040ab9 */ /* 0x000fc40000000800 */
[----:B------:R-:W-:Y:S01]  /*113f0*/  IMAD.MOV.U32 R5, RZ, RZ, R7 ;  /* 0x000000ffff057224 */ /* 0x000fe200078e0007 */
[----:B------:R-:W-:Y:S01]  /*11400*/  @P0 SHF.R.U32.HI R5, RZ, UR4, R0 ;  /* 0x00000004ff050c19 */ /* 0x000fe20008011600 */
[----:B------:R-:W-:Y:S01]  /*11410*/  VIADD R0, R7, 0x80 ;  /* 0x0000008007007836 */ /* 0x000fe20000000000 */
[----:B------:R-:W-:Y:S01]  /*11420*/  PLOP3.LUT P0, PT, PT, PT, UP0, 0x80, 0x0 ;  /* 0x000000000000781c */ /* 0x000fe20003f0f008 */
[----:B------:R-:W-:Y:S02]  /*11430*/  @UP0 ULDC UR4, c[0x0][0x44c] ;  /* 0x0001130000040ab9 */ /* 0x000fe40000000800 */
[----:B------:R-:W-:Y:S02]  /*11440*/  IMAD.MOV.U32 R10, RZ, RZ, R0 ;  /* 0x000000ffff0a7224 */ /* 0x000fe400078e0000 */
[----:B------:R-:W-:Y:S02]  /*11450*/  IMAD.MOV R9, RZ, RZ, -R5 ;  /* 0x000000ffff097224 */ /* 0x000fe400078e0a05 */
[----:B------:R-:W-:Y:S01]  /*11460*/  @P1 IMAD.HI.U32 R4, R0, UR4, RZ ;  /* 0x0000000400041c27 */ /* 0x000fe2000f8e00ff */
[----:B------:R-:W-:-:S03]  /*11470*/  @UP0 ULDC UR4, c[0x0][0x450] ;  /* 0x0001140000040ab9 */ /* 0x000fc60000000800 */
[----:B-1----:R-:W-:Y:S02]  /*11480*/  IMAD R9, R20, R9, R7 ;  /* 0x0000000914097224 */ /* 0x002fe400078e0207 */
[----:B------:R-:W-:Y:S01]  /*11490*/  @P0 SHF.R.U32.HI R10, RZ, UR4, R4 ;  /* 0x00000004ff0a0c19 */ /* 0x000fe20008011604 */
[----:B------:R-:W-:Y:S01]  /*114a0*/  ULDC.64 UR4, c[0x0][0x2d0] ;  /* 0x0000b40000047ab9 */ /* 0x000fe20000000a00 */
[----:B------:R-:W-:Y:S02]  /*114b0*/  SHF.R.S32.HI R4, RZ, 0x1f, R5 ;  /* 0x0000001fff047819 */ /* 0x000fe40000011405 */
[----:B------:R-:W-:Y:S01]  /*114c0*/  SHF.R.S32.HI R12, RZ, 0x1f, R10 ;  /* 0x0000001fff0c7819 */ /* 0x000fe2000001140a */
[----:B------:R-:W-:-:S04]  /*114d0*/  IMAD.WIDE.U32 R6, R10, UR4, R2 ;  /* 0x000000040a067c25 */ /* 0x000fc8000f8e0002 */
[----:B------:R-:W-:Y:S02]  /*114e0*/  IMAD R4, R4, UR4, RZ ;  /* 0x0000000404047c24 */ /* 0x000fe4000f8e02ff */
[----:B------:R-:W-:Y:S02]  /*114f0*/  IMAD R12, R12, UR4, RZ ;  /* 0x000000040c0c7c24 */ /* 0x000fe4000f8e02ff */
[C---:B------:R-:W-:Y:S02]  /*11500*/  IMAD R8, R5.reuse, UR5, R4 ;  /* 0x0000000505087c24 */ /* 0x040fe4000f8e0204 */
[----:B------:R-:W-:Y:S01]  /*11510*/  IMAD.WIDE.U32 R4, R5, UR4, R2 ;  /* 0x0000000405047c25 */ /* 0x000fe2000f8e0002 */
[----:B------:R-:W-:-:S03]  /*11520*/  SHF.R.S32.HI R2, RZ, 0x1f, R9 ;  /* 0x0000001fff027819 */ /* 0x000fc60000011409 */
[----:B------:R-:W-:Y:S02]  /*11530*/  IMAD.MOV R11, RZ, RZ, -R10 ;  /* 0x000000ffff0b7224 */ /* 0x000fe400078e0a0a */
[----:B------:R-:W-:Y:S01]  /*11540*/  IMAD R10, R10, UR5, R12 ;  /* 0x000000050a0a7c24 */ /* 0x000fe2000f8e020c */
[----:B------:R-:W-:Y:S01]  /*11550*/  ULDC.64 UR4, c[0x0][0x2c8] ;  /* 0x0000b20000047ab9 */ /* 0x000fe20000000a00 */
[----:B------:R-:W-:Y:S02]  /*11560*/  IMAD.IADD R3, R5, 0x1, R8 ;  /* 0x0000000105037824 */ /* 0x000fe400078e0208 */
[----:B------:R-:W-:Y:S02]  /*11570*/  IMAD R8, R2, UR4, RZ ;  /* 0x0000000402087c24 */ /* 0x000fe4000f8e02ff */
[----:B------:R-:W-:Y:S02]  /*11580*/  IMAD R0, R20, R11, R0 ;  /* 0x0000000b14007224 */ /* 0x000fe400078e0200 */
[----:B------:R-:W-:-:S02]  /*11590*/  IMAD.MOV.U32 R2, RZ, RZ, R4 ;  /* 0x000000ffff027224 */ /* 0x000fc400078e0004 */
[C---:B------:R-:W-:Y:S02]  /*115a0*/  IMAD R8, R9.reuse, UR5, R8 ;  /* 0x0000000509087c24 */ /* 0x040fe4000f8e0208 */
[----:B------:R-:W-:Y:S01]  /*115b0*/  IMAD.WIDE.U32 R4, R9, UR4, R2 ;  /* 0x0000000409047c25 */ /* 0x000fe2000f8e0002 */
[----:B------:R-:W-:-:S03]  /*115c0*/  SHF.R.S32.HI R2, RZ, 0x1f, R0 ;  /* 0x0000001fff027819 */ /* 0x000fc60000011400 */
[----:B------:R-:W-:Y:S02]  /*115d0*/  IMAD.IADD R3, R7, 0x1, R10 ;  /* 0x0000000107037824 */ /* 0x000fe400078e020a */
[----:B------:R-:W-:Y:S02]  /*115e0*/  IMAD R7, R2, UR4, RZ ;  /* 0x0000000402077c24 */ /* 0x000fe4000f8e02ff */
[----:B------:R-:W-:Y:S02]  /*115f0*/  IMAD.MOV.U32 R2, RZ, RZ, R6 ;  /* 0x000000ffff027224 */ /* 0x000fe400078e0006 */
[C---:B------:R-:W-:Y:S02]  /*11600*/  IMAD R6, R0.reuse, UR5, R7 ;  /* 0x0000000500067c24 */ /* 0x040fe4000f8e0207 */
[----:B------:R-:W-:Y:S01]  /*11610*/  IMAD.WIDE.U32 R2, R0, UR4, R2 ;  /* 0x0000000400027c25 */ /* 0x000fe2000f8e0002 */
[----:B------:R-:W-:Y:S02]  /*11620*/  ULDC.64 UR4, c[0x0][0x280] ;  /* 0x0000a00000047ab9 */ /* 0x000fe40000000a00 */
[----:B------:R-:W-:Y:S01]  /*11630*/  LEA R7, P0, R4, UR4, 0x1 ;  /* 0x0000000404077c11 */ /* 0x000fe2000f8008ff */
[----:B------:R-:W-:-:S02]  /*11640*/  IMAD.IADD R9, R5, 0x1, R8 ;  /* 0x0000000105097824 */ /* 0x000fc400078e0208 */
[----:B------:R-:W-:-:S03]  /*11650*/  IMAD.IADD R3, R3, 0x1, R6 ;  /* 0x0000000103037824 */ /* 0x000fc600078e0206 */
[----:B------:R-:W-:Y:S02]  /*11660*/  LEA.HI.X R9, R4, UR5, R9, 0x1, P0 ;  /* 0x0000000504097c11 */ /* 0x000fe400080f0c09 */
        /* <DEDUP_REMOVED lines=8> */
[----:B------:R-:W0:Y:S01]  /*116f0*/  S2R R3, SR_TID.X ;  /* 0x0000000000037919 */ /* 0x000e220000002100 */
[----:B------:R-:W-:Y:S01]  /*11700*/  ULDC UR4, c[0x0][0x288] ;  /* 0x0000a20000047ab9 */ /* 0x000fe20000000800 */
[----:B------:R-:W-:Y:S01]  /*11710*/  IMAD.MOV.U32 R24, RZ, RZ, 0x1 ;  /* 0x00000001ff187424 */ /* 0x000fe200078e00ff */
[----:B------:R-:W-:Y:S01]  /*11720*/  SHFL.IDX PT, R2, R9, RZ, 0x1c1f ;  /* 0x001c1fff09027589 */ /* 0x000fe200000e0000 */
[----:B------:R-:W-:-:S03]  /*11730*/  IMAD R0, R20, UR4, RZ ;  /* 0x0000000414007c24 */ /* 0x000fc6000f8e02ff */
[----:B------:R-:W-:Y:S04]  /*11740*/  SHFL.IDX PT, R14, R7, RZ, 0x1c1f ;  /* 0x001c1fff070e7589 */ /* 0x000fe800000e0000 */
[----:B------:R-:W1:Y:S01]  /*11750*/  SHFL.IDX PT, R4, R9, 0x1, 0x1c1f ;  /* 0x003c1f0009047f89 */ /* 0x000e6200000e0000 */
[----:B0-----:R-:W-:-:S04]  /*11760*/  LOP3.LUT R3, R3, 0x7f, RZ, 0xc0, !PT ;  /* 0x0000007f03037812 */ /* 0x001fc800078ec0ff */
[----:B------:R-:W-:Y:S01]  /*11770*/  SHF.R.U32.HI R3, RZ, 0x2, R3 ;  /* 0x00000002ff037819 */ /* 0x000fe20000011603 */
[----:B-1----:R-:W-:-:S04]  /*11780*/  IMAD.MOV.U32 R5, RZ, RZ, R4 ;  /* 0x000000ffff057224 */ /* 0x002fc800078e0004 */
[----:B------:R-:W-:Y:S02]  /*11790*/  VIADD R6, R3, UR42 ;  /* 0x0000002a03067c36 */ /* 0x000fe40008000000 */
[----:B------:R-:W-:Y:S02]  /*117a0*/  IMAD.MOV.U32 R3, RZ, RZ, R2 ;  /* 0x000000ffff037224 */ /* 0x000fe400078e0002 */
[----:B------:R-:W-:Y:S01]  /*117b0*/  IMAD.MOV.U32 R2, RZ, RZ, R14 ;  /* 0x000000ffff027224 */ /* 0x000fe200078e000e */
[C---:B------:R-:W-:Y:S01]  /*117c0*/  ISETP.GE.AND P2, PT, R6.reuse, R0, PT ;  /* 0x000000000600720c */ /* 0x040fe20003f46270 */
[----:B------:R-:W0:Y:S01]  /*117d0*/  SHFL.IDX PT, R14, R7, 0x1, 0x1c1f ;  /* 0x003c1f00070e7f89 */ /* 0x000e2200000e0000 */
[----:B------:R-:W-:-:S11]  /*117e0*/  VIADD R11, R6, 0x20 ;  /* 0x00000020060b7836 */ /* 0x000fd60000000000 */
[----:B------:R-:W-:Y:S01]  /*117f0*/  @!P2 IMAD.WIDE.U32 R2, R27, 0x2, R2 ;  /* 0x000000021b02a825 */ /* 0x000fe200078e0002 */
[----:B------:R-:W-:-:S05]  /*11800*/  @!P2 LEA R21, R28, UR47, 0x1 ;  /* 0x0000002f1c15ac11 */ /* 0x000fca000f8e08ff */
[----:B------:R-:W-:Y:S04]  /*11810*/  @!P2 LDGSTS.E.BYPASS.LTC128B.128 [R21+0xc400], desc[UR36][R2.64], !P3 ;  /* 0x0c4000000215afae */ /* 0x000fe8000d901d64 */
[----:B------:R-:W-:Y:S01]  /*11820*/  @!P2 LDGSTS.E.BYPASS.LTC128B.128 [R21+0xf400], desc[UR36][R2.64+0x40], !P0 ;  /* 0x0f4000400215afae */ /* 0x000fe2000c101d64 */
[----:B0-----:R-:W-:-:S03]  /*11830*/  IMAD.MOV.U32 R4, RZ, RZ, R14 ;  /* 0x000000ffff047224 */ /* 0x001fc600078e000e */
[----:B------:R0:W-:Y:S01]  /*11840*/  @!P2 LDGSTS.E.BYPASS.LTC128B.128 [R21+0x12400], desc[UR36][R2.64+0x80], !P1 ;  /* 0x124000800215afae */ /* 0x0001e2000c901d64 */
[----:B------:R-:W-:Y:S01]  /*11850*/  ISETP.GE.AND P2, PT, R11, R0, PT ;  /* 0x000000000b00720c */ /* 0x000fe20003f46270 */
[----:B------:R-:W-:Y:S02]  /*11860*/  VIADD R11, R6, 0x40 ;  /* 0x00000040060b7836 */ /* 0x000fe40000000000 */
[----:B------:R-:W-:Y:S04]  /*11870*/  SHFL.IDX PT, R14, R7, 0x2, 0x1c1f ;  /* 0x005c1f00070e7f89 */ /* 0x000fe800000e0000 */
[----:B0-----:R-:W0:Y:S06]  /*11880*/  SHFL.IDX PT, R2, R9, 0x2, 0x1c1f ;  /* 0x005c1f0009027f89 */ /* 0x001e2c00000e0000 */
[----:B------:R-:W-:Y:S01]  /*11890*/  @!P2 IMAD.WIDE.U32 R4, R27, 0x2, R4 ;  /* 0x000000021b04a825 */ /* 0x000fe200078e0004 */
[----:B------:R-:W-:-:S05]  /*118a0*/  @!P2 LEA R25, R28, UR47, 0x1 ;  /* 0x0000002f1c19ac11 */ /* 0x000fca000f8e08ff */
[----:B------:R-:W-:Y:S04]  /*118b0*/  @!P2 LDGSTS.E.BYPASS.LTC128B.128 [R25+0xcc00], desc[UR36][R4.64], !P3 ;  /* 0x0cc000000419afae */ /* 0x000fe8000d901d64 */
[----:B------:R-:W-:Y:S04]  /*118c0*/  @!P2 LDGSTS.E.BYPASS.LTC128B.128 [R25+0xfc00], desc[UR36][R4.64+0x40], !P0 ;  /* 0x0fc000400419afae */ /* 0x000fe8000c101d64 */
[----:B------:R1:W-:Y:S01]  /*118d0*/  @!P2 LDGSTS.E.BYPASS.LTC128B.128 [R25+0x12c00], desc[UR36][R4.64+0x80], !P1 ;  /* 0x12c000800419afae */ /* 0x0003e2000c901d64 */
[----:B------:R-:W-:Y:S01]  /*118e0*/  ISETP.GE.AND P2, PT, R11, R0, PT ;  /* 0x000000000b00720c */ /* 0x000fe20003f46270 */
[----:B------:R-:W-:-:S02]  /*118f0*/  VIADD R11, R6, 0x60 ;  /* 0x00000060060b7836 */ /* 0x000fc40000000000 */
[----:B0-----:R-:W-:Y:S02]  /*11900*/  IMAD.MOV.U32 R3, RZ, RZ, R2 ;  /* 0x000000ffff037224 */ /* 0x001fe400078e0002 */
[----:B------:R-:W-:Y:S01]  /*11910*/  IMAD.MOV.U32 R2, RZ, RZ, R14 ;  /* 0x000000ffff027224 */ /* 0x000fe200078e000e */
[----:B-1----:R-:W-:Y:S07]  /*11920*/  SHFL.IDX PT, R5, R9, 0x3, 0x1c1f ;  /* 0x007c1f0009057f89 */ /* 0x002fee00000e0000 */
[----:B------:R-:W-:Y:S01]  /*11930*/  @!P2 IMAD.WIDE.U32 R2, R27, 0x2, R2 ;  /* 0x000000021b02a825 */ /* 0x000fe200078e0002 */
[----:B------:R-:W-:Y:S01]  /*11940*/  @!P2 LEA R21, R28, UR47, 0x1 ;  /* 0x0000002f1c15ac11 */ /* 0x000fe2000f8e08ff */
[----:B------:R0:W1:Y:S04]  /*11950*/  SHFL.IDX PT, R4, R7, 0x3, 0x1c1f ;  /* 0x007c1f0007047f89 */ /* 0x00006800000e0000 */
[----:B------:R-:W-:Y:S04]  /*11960*/  @!P2 LDGSTS.E.BYPASS.LTC128B.128 [R21+0xd400], desc[UR36][R2.64], !P3 ;  /* 0x0d4000000215afae */ /* 0x000fe8000d901d64 */
[----:B------:R-:W-:Y:S01]  /*11970*/  @!P2 LDGSTS.E.BYPASS.LTC128B.128 [R21+0x10400], desc[UR36][R2.64+0x40], !P0 ;  /* 0x104000400215afae */ /* 0x000fe2000c101d64 */
[----:B0-----:R-:W-:-:S03]  /*11980*/  VIADD R7, R6, 0x80 ;  /* 0x0000008006077836 */ /* 0x001fc60000000000 */
[----:B------:R0:W-:Y:S01]  /*11990*/  @!P2 LDGSTS.E.BYPASS.LTC128B.128 [R21+0x13400], desc[UR36][R2.64+0x80], !P1 ;  /* 0x134000800215afae */ /* 0x0001e2000c901d64 */
[----:B------:R-:W-:-:S03]  /*119a0*/  ISETP.GE.AND P2, PT, R11, R0, PT ;  /* 0x000000000b00720c */ /* 0x000fc60003f46270 */
[----:B------:R-:W-:Y:S04]  /*119b0*/  SHFL.IDX PT, R14, R10, 0x1, 0x1c1f ;  /* 0x003c1f000a0e7f89 */ /* 0x000fe800000e0000 */
[----:B0-----:R-:W-:Y:S06]  /*119c0*/  SHFL.IDX PT, R3, R8, RZ, 0x1c1f ;  /* 0x001c1fff08037589 */ /* 0x001fec00000e0000 */
        /* <DEDUP_REMOVED lines=13> */
.L_x_11033:
        /* <DEDUP_REMOVED lines=14> */
.L_x_10975:
[----:B------:R-:W-:Y:S05]  /*11b80*/  BSYNC B0 ;  /* 0x0000000000007941 */ /* 0x000fea0003800000 */
.L_x_10974:
[----:B------:R-:W-:Y:S01]  /*11b90*/  NOP ;  /* 0x0000000000007918 */ /* 0x000fe20000000000 */
[----:B------:R-:W-:Y:S01]  /*11ba0*/  SYNCS.ARRIVE.TRANS64.RED.A0T1 RZ, [UR47+0x2d800], RZ ;  /* 0x02d800ffffff79a7 */ /* 0x000fe2000820042f */
[----:B------:R-:W-:Y:S01]  /*11bb0*/  IMAD.MOV.U32 R0, RZ, RZ, 0x1 ;  /* 0x00000001ff007424 */ /* 0x000fe200078e00ff */
[----:B------:R-:W-:Y:S04]  /*11bc0*/  ARRIVES.LDGSTSBAR.64.TRANSCNT [UR47+0x2d800] ;  /* 0x02d80000ff0079b0 */ /* 0x000fe80008000aaf */
[----:B------:R-:W-:Y:S01]  /*11bd0*/  SHF.L.U32 R0, R0, 0x1f, RZ ;  /* 0x0000001f00007819 */ /* 0x000fe200000006ff */
[----:B------:R-:W-:Y:S01]  /*11be0*/  NOP ;  /* 0x0000000000007918 */ /* 0x000fe20000000000 */
[----:B------:R-:W-:Y:S01]  /*11bf0*/  SYNCS.ARRIVE.TRANS64.A1T0 RZ, [UR47+0x2d800], RZ ;  /* 0x02d800ffffff79a7 */ /* 0x000fe2000810002f */
[----:B------:R-:W-:-:S05]  /*11c00*/  VIADD R19, R19, 0xfffffffe ;  /* 0xfffffffe13137836 */ /* 0x000fca0000000000 */
[----:B------:R-:W-:Y:S01]  /*11c10*/  ISETP.GE.AND P0, PT, R19, UR51, PT ;  /* 0x0000003313007c0c */ /* 0x000fe2000bf06270 */
[----:B------:R-:W1:Y:S02]  /*11c20*/  SYNCS.PHASECHK.TRANS64.TRYWAIT P1, [UR47+0x2d820], R0 ;  /* 0x02d82000ff0075a7 */ /* 0x000e64000802016f */
[----:B-1----:R-:W-:Y:S10]  /*11c30*/  @!P1 BRA `(.L_x_10976) ;  /* 0x0000002800849947 */ /* 0x002ff40003800000 */
.L_x_11034:
[----:B------:R-:W-:Y:S01]  /*11c40*/  IMAD.MOV.U32 R21, RZ, RZ, RZ ;  /* 0x000000ffff157224 */ /* 0x000fe200078e00ff */
[----:B------:R-:W-:Y:S06]  /*11c50*/  @!P0 BRA `(.L_x_10977) ;  /* 0x0000000c00cc8947 */ /* 0x000fec0003800000 */
[----:B0-----:R-:W0:Y:S01]  /*11c60*/  S2R R2, SR_TID.X ;  /* 0x0000000000027919 */ /* 0x001e220000002100 */
[----:B------:R-:W-:Y:S01]  /*11c70*/  UIADD3 UR4, UR46, 0x1, URZ ;  /* 0x000000012e047890 */ /* 0x000fe2000fffe03f */
[----:B------:R-:W-:Y:S01]  /*11c80*/  LOP3.LUT R3, RZ, UR44, RZ, 0x33, !PT ;  /* 0x0000002cff037c12 */ /* 0x000fe2000f8e33ff */
[----:B------:R-:W-:Y:S01]  /*11c90*/  BSSY B0, `(.L_x_10977) ;  /* 0x00000ef000007945 */ /* 0x000fe20003800000 */
[----:B------:R-:W1:Y:S01]  /*11ca0*/  S2R R4, SR_TID.X ;  /* 0x0000000000047919 */ /* 0x000e620000002100 */
[----:B------:R-:W-:Y:S01]  /*11cb0*/  UIMAD UR4, UR4, UR40, URZ ;  /* 0x00000028040472a4 */ /* 0x000fe2000f8e023f */
[----:B------:R-:W-:Y:S01]  /*11cc0*/  LOP3.LUT R5, RZ, UR43, RZ, 0x33, !PT ;  /* 0x0000002bff057c12 */ /* 0x000fe2000f8e33ff */
[----:B------:R-:W-:-:S04]  /*11cd0*/  IMAD.MOV.U32 R20, RZ, RZ, RZ ;  /* 0x000000ffff147224 */ /* 0x000fc800078e00ff */
[----:B------:R-:W-:Y:S01]  /*11ce0*/  LOP3.LUT R0, RZ, UR4, RZ, 0x33, !PT ;  /* 0x00000004ff007c12 */ /* 0x000fe2000f8e33ff */
[----:B------:R-:W-:-:S03]  /*11cf0*/  ULDC UR4, c[0x0][0x2f4] ;  /* 0x0000bd0000047ab9 */ /* 0x000fc60000000800 */
[----:B------:R-:W-:-:S04]  /*11d00*/  VIADDMNMX R0, R0, -UR45, R3, !PT ;  /* 0x8000002d00007c46 */ /* 0x000fc8000f800103 */
[----:B------:R-:W-:-:S04]  /*11d10*/  VIMNMX R0, R0, R5, !PT ;  /* 0x0000000500007248 */ /* 0x000fc80007fe0100 */
[----:B------:R-:W-:Y:S02]  /*11d20*/  IADD3 R26, -R0, -0x2, RZ ;  /* 0xfffffffe001a7810 */ /* 0x000fe40007ffe1ff */
[----:B0-----:R-:W-:-:S04]  /*11d30*/  LOP3.LUT R2, R2, 0x7f, RZ, 0xc0, !PT ;  /* 0x0000007f02027812 */ /* 0x001fc800078ec0ff */
[----:B------:R-:W-:-:S04]  /*11d40*/  SHF.R.U32.HI R2, RZ, 0x2, R2 ;  /* 0x00000002ff027819 */ /* 0x000fc80000011602 */
[----:B------:R-:W-:Y:S01]  /*11d50*/  IADD3 R23, R23, R22, R2 ;  /* 0x0000001617177210 */ /* 0x000fe20007ffe002 */
[----:B------:R-:W-:Y:S01]  /*11d60*/  IMAD.MOV.U32 R22, RZ, RZ, 0x1 ;  /* 0x00000001ff167424 */ /* 0x000fe200078e00ff */
[----:B------:R-:W-:Y:S01]  /*11d70*/  IADD3 R3, -R2, UR49, RZ ;  /* 0x0000003102037c10 */ /* 0x000fe2000fffe1ff */
[C---:B-1----:R-:W-:Y:S02]  /*11d80*/  IMAD.SHL.U32 R2, R4.reuse, 0x8, RZ ;  /* 0x0000000804027824 */ /* 0x042fe400078e00ff */
[----:B------:R-:W-:Y:S02]  /*11d90*/  IMAD.SHL.U32 R4, R4, 0x8, RZ ;  /* 0x0000000804047824 */ /* 0x000fe400078e00ff */
[----:B------:R-:W-:Y:S01]  /*11da0*/  VIADD R23, R23, 0xfffffe80 ;  /* 0xfffffe8017177836 */ /* 0x000fe20000000000 */
[----:B------:R-:W-:Y:S01]  /*11db0*/  LOP3.LUT R2, R2, 0x18, RZ, 0xc0, !PT ;  /* 0x0000001802027812 */ /* 0x000fe200078ec0ff */
[----:B------:R-:W-:Y:S01]  /*11dc0*/  IMAD R3, R0, 0x80, R3 ;  /* 0x0000008000037824 */ /* 0x000fe200078e0203 */
[----:B------:R-:W-:Y:S01]  /*11dd0*/  LOP3.LUT R4, R4, 0x18, RZ, 0xc0, !PT ;  /* 0x0000001804047812 */ /* 0x000fe200078ec0ff */
[----:B------:R-:W-:Y:S01]  /*11de0*/  IMAD R10, R0, -0x80, R23 ;  /* 0xffffff80000a7824 */ /* 0x000fe200078e0217 */
[----:B------:R-:W-:Y:S01]  /*11df0*/  ISETP.GE.AND P3, PT, R2, UR4, PT ;  /* 0x0000000402007c0c */ /* 0x000fe2000bf66270 */
[----:B------:R-:W-:Y:S01]  /*11e00*/  VIADD R0, R3, 0x100 ;  /* 0x0000010003007836 */ /* 0x000fe20000000000 */
[----:B------:R-:W-:-:S02]  /*11e10*/  LOP3.LUT R4, R4, 0x20, RZ, 0xfc, !PT ;  /* 0x0000002004047812 */ /* 0x000fc400078efcff */
[----:B------:R-:W-:Y:S02]  /*11e20*/  LOP3.LUT R2, R2, 0x40, RZ, 0xfc, !PT ;  /* 0x0000004002027812 */ /* 0x000fe400078efcff */
[----:B------:R-:W-:Y:S02]  /*11e30*/  ISETP.GE.AND P2, PT, R4, UR4, PT ;  /* 0x0000000404007c0c */ /* 0x000fe4000bf46270 */
[----:B------:R-:W-:-:S13]  /*11e40*/  ISETP.GE.AND P1, PT, R2, UR4, PT ;  /* 0x0000000402007c0c */ /* 0x000fda000bf26270 */
.L_x_10990:
        /* <DEDUP_REMOVED lines=15> */
[----:B------:R-:W-:-:S03]  /*11f40*/  ULDC.64 UR4, c[0x0][0x418] ;  /* 0x0001060000047ab9 */ /* 0x000fc60000000a00 */
[----:B------:R-:W-:Y:S01]  /*11f50*/  IMAD.IADD R3, R5, 0x1, R3 ;  /* 0x0000000105037824 */ /* 0x000fe200078e0203 */
[----:B------:R-:W-:-:S04]  /*11f60*/  LEA R6, P0, R2, UR4, 0x2 ;  /* 0x0000000402067c11 */ /* 0x000fc8000f8010ff */
[----:B------:R-:W-:-:S05]  /*11f70*/  LEA.HI.X R7, R2, UR5, R3, 0x2, P0 ;  /* 0x0000000502077c11 */ /* 0x000fca00080f1403 */
[----:B------:R-:W2:Y:S01]  /*11f80*/  LDG.E R6, desc[UR36][R6.64] ;  /* 0x0000002406067981 */ /* 0x000ea2000c1e1900 */
[----:B------:R-:W-:Y:S01]  /*11f90*/  LOP3.LUT P4, RZ, R16, 0x8, RZ, 0xc0, !PT ;  /* 0x0000000810ff7812 */ /* 0x000fe2000788c0ff */
        /* <DEDUP_REMOVED lines=8> */
.L_x_10978:
[----:B------:R-:W-:Y:S01]  /*12020*/  LEA R7, R21, UR47, 0x3 ;  /* 0x0000002f15077c11 */ /* 0x000fe2000f8e18ff */
[----:B------:R-:W-:Y:S01]  /*12030*/  BSSY B1, `(.L_x_10979) ;  /* 0x0000004000017945 */ /* 0x000fe20003800000 */
[----:B------:R-:W-:-:S04]  /*12040*/  SHF.L.U32 R2, R24, 0x1f, RZ ;  /* 0x0000001f18027819 */ /* 0x000fc800000006ff */
[----:B------:R-:W0:Y:S02]  /*12050*/  SYNCS.PHASECHK.TRANS64.TRYWAIT P0, [R7+URZ+0x2d840], R2 ;  /* 0x02d84002070075a7 */ /* 0x000e24000800017f */
[----:B0-----:R-:W-:Y:S05]  /*12060*/  @!P0 BRA `(.L_x_10980) ;  /* 0x0000002400908947 */ /* 0x001fea0003800000 */
.L_x_11035:
[----:B------:R-:W-:Y:S05]  /*12070*/  BSYNC B1 ;  /* 0x0000000000017941 */ /* 0x000fea0003800000 */
.L_x_10979:
        /* <DEDUP_REMOVED lines=24> */
[----:B------:R-:W-:Y:S01]  /*12200*/  LEA R8, P0, R2, UR6, 0x1 ;  /* 0x0000000602087c11 */ /* 0x000fe2000f8008ff */
[----:B------:R-:W-:Y:S01]  /*12210*/  VIADD R19, R3, UR4 ;  /* 0x0000000403137c36 */ /* 0x000fe20008000000 */
[----:B------:R-:W-:-:S04]  /*12220*/  UMOV UR4, 0xffffffff ;  /* 0xffffffff00047882 */ /* 0x000fc80000000000 */
[----:B------:R-:W-:Y:S01]  /*12230*/  LEA.HI.X R19, R2, UR7, R19, 0x1, P0 ;  /* 0x0000000702137c11 */ /* 0x000fe200080f0c13 */
[----:B------:R-:W-:Y:S06]  /*12240*/  BRA.DIV UR4, `(.L_x_10981) ;  /* 0x00000026042c7947 */ /* 0x000fec000b800000 */
[----:B------:R-:W0:Y:S01]  /*12250*/  S2R R3, SR_TID.X ;  /* 0x0000000000037919 */ /* 0x000e220000002100 */
[----:B------:R-:W-:Y:S02]  /*12260*/  LOP3.LUT P6, RZ, R16, 0x4, RZ, 0xc0, !PT ;  /* 0x0000000410ff7812 */ /* 0x000fe400078cc0ff */
[----:B------:R-:W-:Y:S01]  /*12270*/  LEA R9, R9, UR47, 0x1 ;  /* 0x0000002f09097c11 */ /* 0x000fe2000f8e08ff */
        /* <DEDUP_REMOVED lines=26> */
.L_x_11045:
        /* <DEDUP_REMOVED lines=11> */
.L_x_10982:
        /* <DEDUP_REMOVED lines=10> */
.L_x_10983:
[----:B------:R2:W-:Y:S01]  /*12570*/  SYNCS.ARRIVE.TRANS64.A1T0 RZ, [R7+URZ+0x2d830], RZ ;  /* 0x02d830ff07ff79a7 */ /* 0x0005e2000810003f */
[----:B------:R-:W-:Y:S05]  /*12580*/  @!P5 BRA `(.L_x_10984) ;  /* 0x000000000004d947 */ /* 0x000fea0003800000 */
[----:B------:R-:W-:Y:S01]  /*12590*/  BPT.TRAP 0x1 ;  /* 0x000000040000795c */ /* 0x000fe20000300000 */
.L_x_10984:
[----:B-1----:R-:W-:Y:S01]  /*125a0*/  SHF.L.U32 R2, R22, 0x1f, RZ ;  /* 0x0000001f16027819 */ /* 0x002fe200000006ff */
[----:B------:R-:W-:Y:S01]  /*125b0*/  BSSY B1, `(.L_x_10985) ;  /* 0x0000004000017945 */ /* 0x000fe20003800000 */
[----:B--2---:R-:W-:-:S04]  /*125c0*/  LEA R7, R20, UR47, 0x3 ;  /* 0x0000002f14077c11 */ /* 0x004fc8000f8e18ff */
[----:B------:R-:W1:Y:S02]  /*125d0*/  SYNCS.PHASECHK.TRANS64.TRYWAIT P0, [R7+URZ+0x2d860], R2 ;  /* 0x02d86002070075a7 */ /* 0x000e64000800017f */
[----:B-1----:R-:W-:Y:S05]  /*125e0*/  @!P0 BRA `(.L_x_10986) ;  /* 0x0000002400988947 */ /* 0x002fea0003800000 */
.L_x_11046:
[----:B------:R-:W-:Y:S05]  /*125f0*/  BSYNC B1 ;  /* 0x0000000000017941 */ /* 0x000fea0003800000 */
.L_x_10985:
        /* <DEDUP_REMOVED lines=36> */
.L_x_11056:
        /* <DEDUP_REMOVED lines=22> */
[----:B------:R-:W-:-:S07]  /*129a0*/  IMAD.IADD R19, R3, 0x1, R25 ;  /* 0x0000000103137824 */ /* 0x000fce00078e0219 */
.L_x_10988:
        /* <DEDUP_REMOVED lines=10> */
.L_x_10989:
        /* <DEDUP_REMOVED lines=10> */
[----:B------:R-:W-:Y:S01]  /*12af0*/  ULDC.64 UR6, c[0x0][0x318] ;  /* 0x0000c60000067ab9 */ /* 0x000fe20000000a00 */
[----:B------:R-:W-:Y:S01]  /*12b00*/  UIMAD UR4, UR41, UR5, UR4 ;  /* 0x00000005290472a4 */ /* 0x000fe2000f8e0204 */
[----:B------:R-:W-:Y:S01]  /*12b10*/  LEA R17, P0, R18, UR6, 0x1 ;  /* 0x0000000612117c11 */ /* 0x000fe2000f8008ff */
[----:B------:R-:W-:Y:S02]  /*12b20*/  IMAD.MOV.U32 R22, RZ, RZ, R24 ;  /* 0x000000ffff167224 */ /* 0x000fe400078e0018 */
[----:B------:R-:W-:Y:S02]  /*12b30*/  IMAD.MOV.U32 R20, RZ, RZ, R21 ;  /* 0x000000ffff147224 */ /* 0x000fe400078e0015 */
[----:B------:R-:W-:-:S05]  /*12b40*/  VIADD R3, R19, UR4 ;  /* 0x0000000413037c36 */ /* 0x000fca0008000000 */
[----:B------:R-:W-:Y:S02]  /*12b50*/  LEA.HI.X R18, R18, UR7, R3, 0x1, P0 ;  /* 0x0000000712127c11 */ /* 0x000fe400080f0c03 */
[----:B------:R-:W-:-:S13]  /*12b60*/  ISETP.GT.AND P0, PT, R26, UR51, PT ;  /* 0x000000331a007c0c */ /* 0x000fda000bf04270 */
[----:B0-----:R-:W-:Y:S05]  /*12b70*/  @P0 BRA `(.L_x_10990) ;  /* 0xfffffff000b40947 */ /* 0x001fea000383ffff */
[----:B------:R-:W-:Y:S05]  /*12b80*/  BSYNC B0 ;  /* 0x0000000000007941 */ /* 0x000fea0003800000 */
.L_x_10977:
[----:B------:R-:W-:-:S13]  /*12b90*/  LOP3.LUT P0, RZ, R16, 0x8, RZ, 0xc0, !PT ;  /* 0x0000000810ff7812 */ /* 0x000fda000780c0ff */
[----:B------:R-:W-:Y:S05]  /*12ba0*/  @!P0 BRA `(.L_x_10991) ;  /* 0x0000000000048947 */ /* 0x000fea0003800000 */
[----:B------:R-:W-:Y:S01]  /*12bb0*/  BPT.TRAP 0x1 ;  /* 0x000000040000795c */ /* 0x000fe20000300000 */
.L_x_10991:
        /* <DEDUP_REMOVED lines=12> */
.L_x_11057:
[----:B------:R-:W-:Y:S05]  /*12c80*/  BSYNC B0 ;  /* 0x0000000000007941 */ /* 0x000fea0003800000 */
.L_x_10992:
[----:B------:R-:W1:Y:S01]  /*12c90*/  S2R R10, SR_TID.X ;  /* 0x00000000000a7919 */ /* 0x000e620000002100 */
[----:B------:R-:W-:Y:S01]  /*12ca0*/  UMOV UR4, 0xffffffff ;  /* 0xffffffff00047882 */ /* 0x000fe20000000000 */
[----:B-1----:R-:W-:-:S05]  /*12cb0*/  IMAD.SHL.U32 R9, R10, 0x8, RZ ;  /* 0x000000080a097824 */ /* 0x002fca00078e00ff */
[----:B------:R-:W-:Y:S01]  /*12cc0*/  LOP3.LUT R9, R9, 0x18, RZ, 0xc0, !PT ;  /* 0x0000001809097812 */ /* 0x000fe200078ec0ff */
[----:B------:R-:W-:Y:S06]  /*12cd0*/  BRA.DIV UR4, `(.L_x_10994) ;  /* 0x0000002604587947 */ /* 0x000fec000b800000 */
[----:B------:R-:W-:Y:S01]  /*12ce0*/  IMAD.SHL.U32 R7, R10, 0x8, RZ ;  /* 0x000000080a077824 */ /* 0x000fe200078e00ff */
[----:B0-----:R-:W-:Y:S01]  /*12cf0*/  SHFL.IDX PT, R3, R18, RZ, 0x1c1f ;  /* 0x001c1fff12037589 */ /* 0x001fe200000e0000 */
[----:B------:R-:W-:Y:S01]  /*12d00*/  ULDC UR4, c[0x0][0x2f4] ;  /* 0x0000bd0000047ab9 */ /* 0x000fe20000000800 */
[----:B------:R-:W-:Y:S02]  /*12d10*/  LEA R4, R4, UR47, 0x1 ;  /* 0x0000002f04047c11 */ /* 0x000fe4000f8e08ff */
[----:B------:R-:W0:Y:S01]  /*12d20*/  SHFL.IDX PT, R2, R17, RZ, 0x1c1f ;  /* 0x001c1fff11027589 */ /* 0x000e2200000e0000 */
[----:B------:R-:W-:Y:S02]  /*12d30*/  LOP3.LUT R7, R7, 0x18, RZ, 0xc0, !PT ;  /* 0x0000001807077812 */ /* 0x000fe400078ec0ff */
[----:B------:R-:W-:Y:S01]  /*12d40*/  ISETP.GE.AND P2, PT, R9, UR4, PT ;  /* 0x0000000409007c0c */ /* 0x000fe2000bf46270 */
[----:B------:R-:W-:Y:S01]  /*12d50*/  SHFL.IDX PT, R6, R18, 0x1, 0x1c1f ;  /* 0x003c1f0012067f89 */ /* 0x000fe200000e0000 */
[----:B------:R-:W-:-:S02]  /*12d60*/  LOP3.LUT R8, R7, 0x20, RZ, 0xfc, !PT ;  /* 0x0000002007087812 */ /* 0x000fc400078efcff */
[----:B------:R-:W-:Y:S01]  /*12d70*/  LOP3.LUT R7, R7, 0x40, RZ, 0xfc, !PT ;  /* 0x0000004007077812 */ /* 0x000fe200078efcff */
[----:B------:R-:W1:Y:S01]  /*12d80*/  SHFL.IDX PT, R14, R17, 0x1, 0x1c1f ;  /* 0x003c1f00110e7f89 */ /* 0x000e6200000e0000 */
[----:B------:R-:W-:Y:S02]  /*12d90*/  ISETP.GE.AND P1, PT, R8, UR4, PT ;  /* 0x0000000408007c0c */ /* 0x000fe4000bf26270 */
[----:B------:R-:W-:Y:S01]  /*12da0*/  ISETP.GE.AND P0, PT, R7, UR4, PT ;  /* 0x0000000407007c0c */ /* 0x000fe2000bf06270 */
[----:B------:R-:W2:Y:S01]  /*12db0*/  SHFL.IDX PT, R8, R17, 0x2, 0x1c1f ;  /* 0x005c1f0011087f89 */ /* 0x000ea200000e0000 */
[C---:B------:R-:W-:Y:S02]  /*12dc0*/  ISETP.LT.OR P3, PT, R5.reuse, 0x1, P2 ;  /* 0x000000010500780c */ /* 0x040fe40001761670 */
[C---:B------:R-:W-:Y:S01]  /*12dd0*/  ISETP.LT.OR P4, PT, R5.reuse, 0x1, P1 ;  /* 0x000000010500780c */ /* 0x040fe20000f81670 */
[----:B------:R-:W3:Y:S01]  /*12de0*/  SHFL.IDX PT, R7, R18, 0x2, 0x1c1f ;  /* 0x005c1f0012077f89 */ /* 0x000ee200000e0000 */
[----:B------:R-:W-:-:S03]  /*12df0*/  ISETP.LT.OR P5, PT, R5, 0x1, P0 ;  /* 0x000000010500780c */ /* 0x000fc600007a1670 */
[----:B------:R-:W4:Y:S01]  /*12e00*/  SHFL.IDX PT, R18, R18, 0x3, 0x1c1f ;  /* 0x007c1f0012127f89 */ /* 0x000f2200000e0000 */
        /* <DEDUP_REMOVED lines=24> */
.L_x_11067:
        /* <DEDUP_REMOVED lines=14> */
.L_x_10995:
        /* <DEDUP_REMOVED lines=10> */
.L_x_10996:
[----:B0-----:R-:W-:Y:S01]  /*13110*/  VIADD R2, R21, 0x1 ;  /* 0x0000000115027836 */ /* 0x001fe20000000000 */
[----:B------:R0:W-:Y:S04]  /*13120*/  SYNCS.ARRIVE.TRANS64.A1T0 RZ, [R0+URZ+0x2d850], RZ ;  /* 0x02d850ff00ff79a7 */ /* 0x0001e8000810003f */
[----:B------:R-:W-:-:S04]  /*13130*/  ISETP.NE.AND P0, PT, R2, 0x2, PT ;  /* 0x000000020200780c */ /* 0x000fc80003f05270 */
[----:B------:R-:W-:Y:S02]  /*13140*/  SEL R3, RZ, 0x1, P0 ;  /* 0x00000001ff037807 */ /* 0x000fe40000000000 */
[----:B------:R-:W-:Y:S02]  /*13150*/  SEL R2, R2, RZ, P0 ;  /* 0x000000ff02027207 */ /* 0x000fe40000000000 */
[----:B0-----:R-:W-:-:S07]  /*13160*/  LOP3.LUT R0, R24, R3, RZ, 0x3c, !PT ;  /* 0x0000000318007212 */ /* 0x001fce00078e3cff */
.L_x_10956:
[----:B------:R-:W0:Y:S01]  /*13170*/  S2R R4, SR_CgaCtaId ;  /* 0x0000000000047919 */ /* 0x000e220000008800 */
[----:B------:R-:W-:Y:S02]  /*13180*/  MOV R3, 0x400 ;  /* 0x0000040000037802 */ /* 0x000fe40000000f00 */
[----:B------:R-:W-:Y:S02]  /*13190*/  SHF.L.U32 R6, R6, 0x1f, RZ ;  /* 0x0000001f06067819 */ /* 0x000fe400000006ff */
[----:B0-----:R-:W-:-:S04]  /*131a0*/  LEA R7, R4, R3, 0x18 ;  /* 0x0000000304077211 */ /* 0x001fc800078ec0ff */
[----:B------:R-:W0:Y:S02]  /*131b0*/  SYNCS.PHASECHK.TRANS64.TRYWAIT P0, [R7+URZ+0x2d820], R6 ;  /* 0x02d82006070075a7 */ /* 0x000e24000800017f */
[----:B0-----:R-:W-:Y:S05]  /*131c0*/  @!P0 BRA `(.L_x_10997) ;  /* 0x0000002400988947 */ /* 0x001fea0003800000 */
.L_x_11068:
[----:B------:R-:W-:-:S03]  /*131d0*/  UMOV UR4, 0xffffffff ;  /* 0xffffffff00047882 */ /* 0x000fc60000000000 */
[----:B------:R-:W-:Y:S05]  /*131e0*/  BRA.DIV UR4, `(.L_x_10998) ;  /* 0x0000002604a47947 */ /* 0x000fea000b800000 */
[----:B------:R-:W1:Y:S02]  /*131f0*/  S2R R3, SR_TID.X ;  /* 0x0000000000037919 */ /* 0x000e640000002100 */
[----:B-1----:R-:W-:-:S04]  /*13200*/  SHF.R.U32.HI R3, RZ, 0x5, R3 ;  /* 0x00000005ff037819 */ /* 0x002fc80000011603 */
[----:B------:R-:W-:-:S05]  /*13210*/  LOP3.LUT R3, R3, 0x3, RZ, 0xc0, !PT ;  /* 0x0000000303037812 */ /* 0x000fca00078ec0ff */
[----:B------:R1:W2:Y:S02]  /*13220*/  SHFL.IDX PT, R14, R3, RZ, 0x1f ;  /* 0x00001fff030e7589 */ /* 0x0002a400000e0000 */
.L_x_11071:
[----:B--2---:R-:W-:-:S13]  /*13230*/  ISETP.NE.AND P0, PT, R14, RZ, PT ;  /* 0x000000ff0e00720c */ /* 0x004fda0003f05270 */
[----:B------:R-:W-:Y:S05]  /*13240*/  @P0 BRA `(.L_x_10864) ;  /* 0x0000000000900947 */ /* 0x000fea0003800000 */
[----:B------:R-:W-:-:S03]  /*13250*/  UMOV UR4, 0xffffffff ;  /* 0xffffffff00047882 */ /* 0x000fc60000000000 */
[----:B------:R-:W-:Y:S05]  /*13260*/  BRA.DIV UR4, `(.L_x_10999) ;  /* 0x0000002604b87947 */ /* 0x000fea000b800000 */
[----:B------:R-:W-:-:S13]  /*13270*/  ELECT P6, URZ, PT ;  /* 0x00000000003f782f */ /* 0x000fda00038c0000 */
.L_x_11074:
        /* <DEDUP_REMOVED lines=8> */
.L_x_11000:
[----:B------:R-:W-:Y:S01]  /*13300*/  IMAD R5, R2, 0x8, R7 ;  /* 0x0000000802057824 */ /* 0x000fe200078e0207 */
[----:B------:R-:W-:Y:S01]  /*13310*/  SHF.L.U32 R4, R0, 0x1f, RZ ;  /* 0x0000001f00047819 */ /* 0x000fe200000006ff */
[----:B------:R-:W-:-:S03]  /*13320*/  VIADD R2, R2, 0x1 ;  /* 0x0000000102027836 */ /* 0x000fc60000000000 */
[----:B------:R-:W1:Y:S02]  /*13330*/  SYNCS.PHASECHK.TRANS64.TRYWAIT P1, [R5+URZ+0x2d840], R4 ;  /* 0x02d84004050075a7 */ /* 0x000e64000802017f */
[----:B------:R-:W-:-:S04]  /*13340*/  ISETP.NE.AND P2, PT, R2, 0x2, PT ;  /* 0x000000020200780c */ /* 0x000fc80003f45270 */
[----:B------:R-:W-:Y:S01]  /*13350*/  SEL R3, RZ, 0x1, P2 ;  /* 0x00000001ff037807 */ /* 0x000fe20001000000 */
[----:B-1----:R-:W-:Y:S08]  /*13360*/  @!P1 BRA `(.L_x_11001) ;  /* 0x0000002400989947 */ /* 0x002ff00003800000 */
.L_x_11075:
[----:B------:R-:W-:Y:S02]  /*13370*/  SEL R2, R2, RZ, P2 ;  /* 0x000000ff02027207 */ /* 0x000fe40001000000 */
[----:B------:R-:W-:Y:S01]  /*13380*/  LOP3.LUT R0, R0, R3, RZ, 0x3c, !PT ;  /* 0x0000000300007212 */ /* 0x000fe200078e3cff */
[----:B------:R-:W-:Y:S06]  /*13390*/  @!P0 BRA `(.L_x_11002) ;  /* 0x0000000000048947 */ /* 0x000fec0003800000 */
[----:B------:R-:W-:Y:S01]  /*133a0*/  BPT.TRAP 0x1 ;  /* 0x000000040000795c */ /* 0x000fe20000300000 */
.L_x_11002:
[----:B------:R-:W-:Y:S01]  /*133b0*/  IMAD R3, R2, 0x8, R7 ;  /* 0x0000000802037824 */ /* 0x000fe200078e0207 */
[----:B------:R-:W-:-:S04]  /*133c0*/  SHF.L.U32 R0, R0, 0x1f, RZ ;  /* 0x0000001f00007819 */ /* 0x000fc800000006ff */
[----:B------:R-:W2:Y:S02]  /*133d0*/  SYNCS.PHASECHK.TRANS64.TRYWAIT P1, [R3+URZ+0x2d840], R0 ;  /* 0x02d84000030075a7 */ /* 0x000ea4000802017f */
[----:B--2---:R-:W-:Y:S05]  /*133e0*/  @!P1 BRA `(.L_x_11003) ;  /* 0x00000024008c9947 */ /* 0x004fea0003800000 */
.L_x_11076:
[----:B------:R-:W-:Y:S05]  /*133f0*/  @!P0 BRA `(.L_x_11004) ;  /* 0x0000000000048947 */ /* 0x000fea0003800000 */
[----:B------:R-:W-:Y:S01]  /*13400*/  BPT.TRAP 0x1 ;  /* 0x000000040000795c */ /* 0x000fe20000300000 */
.L_x_11004:
[----:B------:R-:W3:Y:S02]  /*13410*/  SYNCS.PHASECHK.TRANS64.TRYWAIT P1, [R5+URZ+0x2d860], R4 ;  /* 0x02d86004050075a7 */ /* 0x000ee4000802017f */
[----:B---3--:R-:W-:Y:S05]  /*13420*/  @!P1 BRA `(.L_x_11005) ;  /* 0x0000002400909947 */ /* 0x008fea0003800000 */
.L_x_11077:
[----:B------:R-:W-:Y:S05]  /*13430*/  @!P0 BRA `(.L_x_11006) ;  /* 0x0000000000048947 */ /* 0x000fea0003800000 */
[----:B------:R-:W-:Y:S01]  /*13440*/  BPT.TRAP 0x1 ;  /* 0x000000040000795c */ /* 0x000fe20000300000 */
.L_x_11006:
[----:B----4-:R4:W0:Y:S02]  /*13450*/  SYNCS.PHASECHK.TRANS64.TRYWAIT P0, [R3+URZ+0x2d860], R0 ;  /* 0x02d86000030075a7 */ /* 0x010824000800017f */
[----:B0-----:R-:W-:Y:S05]  /*13460*/  @!P0 NANOSLEEP.SYNCS 0x989680 ;  /* 0x009896800000895d */ /* 0x001fea0003900000 */
[----:B------:R-:W0:Y:S02]  /*13470*/  @!P0 SYNCS.PHASECHK.TRANS64 P0, [R3+URZ+0x2d860], R0 ;  /* 0x02d86000030085a7 */ /* 0x000e24000800007f */
[----:B0-----:R-:W-:Y:S05]  /*13480*/  @!P0 BRA `(.L_x_11006) ;  /* 0xfffffffc00f08947 */ /* 0x001fea000383ffff */
.L_x_10864:
[----:B------:R-:W-:Y:S05]  /*13490*/  BSYNC B6 ;  /* 0x0000000000067941 */ /* 0x000fea0003800000 */
.L_x_10861:
[----:B------:R-:W-:Y:S05]  /*134a0*/  EXIT ;  /* 0x000000000000794d */ /* 0x000fea0003800000 */
.L_x_10874:
[----:B0-----:R-:W-:-:S04]  /*134b0*/  IMAD.U32 R3, RZ, RZ, UR38 ;  /* 0x00000026ff037e24 */ /* 0x001fc8000f8e00ff */
[----:B------:R0:W1:Y:S03]  /*134c0*/  SYNCS.PHASECHK.TRANS64.TRYWAIT P0, [R3+URZ+0x2d800], R0 ;  /* 0x02d80000030075a7 */ /* 0x000066000800017f */
[----:B-1----:R-:W-:Y:S05]  /*134d0*/  @!P0 NANOSLEEP.SYNCS 0x989680 ;  /* 0x009896800000895d */ /* 0x002fea0003900000 */
[----:B------:R-:W1:Y:S02]  /*134e0*/  @!P0 SYNCS.PHASECHK.TRANS64 P0, [R3+URZ+0x2d800], R0 ;  /* 0x02d80000030085a7 */ /* 0x000e64000800007f */
[----:B-1----:R-:W-:Y:S05]  /*134f0*/  @!P0 BRA `(.L_x_10874) ;  /* 0xfffffffc00ec8947 */ /* 0x002fea000383ffff */
[----:B------:R-:W-:Y:S05]  /*13500*/  BRA `(.L_x_11007) ;  /* 0xfffffee000947947 */ /* 0x000fea000383ffff */
.L_x_10878:
[----:B0-----:R-:W-:-:S04]  /*13510*/  IMAD.U32 R3, RZ, RZ, UR38 ;  /* 0x00000026ff037e24 */ /* 0x001fc8000f8e00ff */
[----:B------:R0:W2:Y:S03]  /*13520*/  SYNCS.PHASECHK.TRANS64.TRYWAIT P1, [R3+URZ+0x2d830], R0 ;  /* 0x02d83000030075a7 */ /* 0x0000a6000802017f */
[----:B--2---:R-:W-:Y:S05]  /*13530*/  @!P1 NANOSLEEP.SYNCS 0x989680 ;  /* 0x009896800000995d */ /* 0x004fea0003900000 */
[----:B------:R-:W2:Y:S02]  /*13540*/  @!P1 SYNCS.PHASECHK.TRANS64 P1, [R3+URZ+0x2d830], R0 ;  /* 0x02d83000030095a7 */ /* 0x000ea4000802007f */
[----:B--2---:R-:W-:Y:S05]  /*13550*/  @!P1 BRA `(.L_x_10878) ;  /* 0xfffffffc00ec9947 */ /* 0x004fea000383ffff */
[----:B------:R-:W-:Y:S05]  /*13560*/  BRA `(.L_x_10877) ;  /* 0xfffffee000b87947 */ /* 0x000fea000383ffff */
.L_x_10895:
[----:B-1----:R-:W-:-:S04]  /*13570*/  IMAD.U32 R7, RZ, RZ, UR4 ;  /* 0x00000004ff077e24 */ /* 0x002fc8000f8e00ff */
[----:B------:R1:W2:Y:S03]  /*13580*/  SYNCS.PHASECHK.TRANS64.TRYWAIT P1, [R7+URZ+0x2d830], R0 ;  /* 0x02d83000070075a7 */ /* 0x0002a6000802017f */
[----:B--2---:R-:W-:Y:S05]  /*13590*/  @!P1 NANOSLEEP.SYNCS 0x989680 ;  /* 0x009896800000995d */ /* 0x004fea0003900000 */
[----:B------:R-:W2:Y:S02]  /*135a0*/  @!P1 SYNCS.PHASECHK.TRANS64 P1, [R7+URZ+0x2d830], R0 ;  /* 0x02d83000070095a7 */ /* 0x000ea4000802007f */
[----:B--2---:R-:W-:Y:S05]  /*135b0*/  @!P1 BRA `(.L_x_10895) ;  /* 0xfffffffc00ec9947 */ /* 0x004fea000383ffff */
[----:B------:R-:W-:Y:S05]  /*135c0*/  BRA `(.L_x_10892) ;  /* 0xffffff1400e87947 */ /* 0x000fea000383ffff */
.L_x_10899:
[----:B-1----:R-:W-:-:S04]  /*135d0*/  IMAD.U32 R7, RZ, RZ, UR10 ;  /* 0x0000000aff077e24 */ /* 0x002fc8000f8e00ff */
[----:B------:R1:W2:Y:S03]  /*135e0*/  SYNCS.PHASECHK.TRANS64.TRYWAIT P1, [R7+URZ+0x2d850], R0 ;  /* 0x02d85000070075a7 */ /* 0x0002a6000802017f */
[----:B--2---:R-:W-:Y:S05]  /*135f0*/  @!P1 NANOSLEEP.SYNCS 0x989680 ;  /* 0x009896800000995d */ /* 0x004fea0003900000 */
[----:B------:R-:W2:Y:S02]  /*13600*/  @!P1 SYNCS.PHASECHK.TRANS64 P1, [R7+URZ+0x2d850], R0 ;  /* 0x02d85000070095a7 */ /* 0x000ea4000802007f */
[----:B--2---:R-:W-:Y:S05]  /*13610*/  @!P1 BRA `(.L_x_10899) ;  /* 0xfffffffc00ec9947 */ /* 0x004fea000383ffff */
[----:B------:R-:W-:Y:S05]  /*13620*/  BRA `(.L_x_10896) ;  /* 0xffffff18009c7947 */ /* 0x000fea000383ffff */
.L_x_10918:
[----:B-1----:R-:W-:-:S04]  /*13630*/  IMAD.U32 R13, RZ, RZ, UR4 ;  /* 0x00000004ff0d7e24 */ /* 0x002fc8000f8e00ff */
[----:B------:R1:W2:Y:S03]  /*13640*/  SYNCS.PHASECHK.TRANS64.TRYWAIT P1, [R13+URZ+0x2d830], R0 ;  /* 0x02d830000d0075a7 */ /* 0x0002a6000802017f */
[----:B--2---:R-:W-:Y:S05]  /*13650*/  @!P1 NANOSLEEP.SYNCS 0x989680 ;  /* 0x009896800000995d */ /* 0x004fea0003900000 */
[----:B------:R-:W2:Y:S02]  /*13660*/  @!P1 SYNCS.PHASECHK.TRANS64 P1, [R13+URZ+0x2d830], R0 ;  /* 0x02d830000d0095a7 */ /* 0x000ea4000802007f */
[----:B--2---:R-:W-:Y:S05]  /*13670*/  @!P1 BRA `(.L_x_10918) ;  /* 0xfffffffc00ec9947 */ /* 0x004fea000383ffff */
[----:B------:R-:W-:Y:S05]  /*13680*/  BRA `(.L_x_10915) ;  /* 0xffffff4c00107947 */ /* 0x000fea000383ffff */
.L_x_10922:
[----:B-1----:R-:W-:-:S04]  /*13690*/  IMAD.U32 R13, RZ, RZ, UR14 ;  /* 0x0000000eff0d7e24 */ /* 0x002fc8000f8e00ff */
[----:B------:R1:W2:Y:S03]  /*136a0*/  SYNCS.PHASECHK.TRANS64.TRYWAIT P1, [R13+URZ+0x2d850], R0 ;  /* 0x02d850000d0075a7 */ /* 0x0002a6000802017f */
[----:B--2---:R-:W-:Y:S05]  /*136b0*/  @!P1 NANOSLEEP.SYNCS 0x989680 ;  /* 0x009896800000995d */ /* 0x004fea0003900000 */
[----:B------:R-:W2:Y:S02]  /*136c0*/  @!P1 SYNCS.PHASECHK.TRANS64 P1, [R13+URZ+0x2d850], R0 ;  /* 0x02d850000d0095a7 */ /* 0x000ea4000802007f */
[----:B--2---:R-:W-:Y:S05]  /*136d0*/  @!P1 BRA `(.L_x_10922) ;  /* 0xfffffffc00ec9947 */ /* 0x004fea000383ffff */
[----:B------:R-:W-:Y:S05]  /*136e0*/  BRA `(.L_x_10919) ;  /* 0xffffff4c00d07947 */ /* 0x000fea000383ffff */
.L_x_10930:
[----:B-1----:R-:W-:-:S04]  /*136f0*/  IMAD.U32 R13, RZ, RZ, UR10 ;  /* 0x0000000aff0d7e24 */ /* 0x002fc8000f8e00ff */
[----:B------:R1:W2:Y:S03]  /*13700*/  SYNCS.PHASECHK.TRANS64.TRYWAIT P1, [R13+URZ+0x2d830], R0 ;  /* 0x02d830000d0075a7 */ /* 0x0002a6000802017f */
[----:B--2---:R-:W-:Y:S05]  /*13710*/  @!P1 NANOSLEEP.SYNCS 0x989680 ;  /* 0x009896800000995d */ /* 0x004fea0003900000 */
[----:B------:R-:W2:Y:S02]  /*13720*/  @!P1 SYNCS.PHASECHK.TRANS64 P1, [R13+URZ+0x2d830], R0 ;  /* 0x02d830000d0095a7 */ /* 0x000ea4000802007f */
[----:B--2---:R-:W-:Y:S05]  /*13730*/  @!P1 BRA `(.L_x_10930) ;  /* 0xfffffffc00ec9947 */ /* 0x004fea000383ffff */
[----:B------:R-:W-:Y:S05]  /*13740*/  BRA `(.L_x_10927) ;  /* 0xffffff6c00a07947 */ /* 0x000fea000383ffff */
.L_x_10934:
[----:B-1----:R-:W-:-:S04]  /*13750*/  IMAD.U32 R13, RZ, RZ, UR10 ;  /* 0x0000000aff0d7e24 */ /* 0x002fc8000f8e00ff */
[----:B------:R1:W2:Y:S03]  /*13760*/  SYNCS.PHASECHK.TRANS64.TRYWAIT P1, [R13+URZ+0x2d850], R0 ;  /* 0x02d850000d0075a7 */ /* 0x0002a6000802017f */
[----:B--2---:R-:W-:Y:S05]  /*13770*/  @!P1 NANOSLEEP.SYNCS 0x989680 ;  /* 0x009896800000995d */ /* 0x004fea0003900000 */
[----:B------:R-:W2:Y:S02]  /*13780*/  @!P1 SYNCS.PHASECHK.TRANS64 P1, [R13+URZ+0x2d850], R0 ;  /* 0x02d850000d0095a7 */ /* 0x000ea4000802007f */
[----:B--2---:R-:W-:Y:S05]  /*13790*/  @!P1 BRA `(.L_x_10934) ;  /* 0xfffffffc00ec9947 */ /* 0x004fea000383ffff */
[----:B------:R-:W-:Y:S05]  /*137a0*/  BRA `(.L_x_10931) ;  /* 0xffffff7000407947 */ /* 0x000fea000383ffff */
.L_x_10949:
[----:B-1----:R-:W-:-:S04]  /*137b0*/  IMAD.U32 R3, RZ, RZ, UR6 ;  /* 0x00000006ff037e24 */ /* 0x002fc8000f8e00ff */
[----:B------:R1:W3:Y:S03]  /*137c0*/  SYNCS.PHASECHK.TRANS64.TRYWAIT P1, [R3+URZ+0x2d850], R2 ;  /* 0x02d85002030075a7 */ /* 0x0002e6000802017f */
[----:B---3--:R-:W-:Y:S05]  /*137d0*/  @!P1 NANOSLEEP.SYNCS 0x989680 ;  /* 0x009896800000995d */ /* 0x008fea0003900000 */
[----:B------:R-:W3:Y:S02]  /*137e0*/  @!P1 SYNCS.PHASECHK.TRANS64 P1, [R3+URZ+0x2d850], R2 ;  /* 0x02d85002030095a7 */ /* 0x000ee4000802007f */
[----:B---3--:R-:W-:Y:S05]  /*137f0*/  @!P1 BRA `(.L_x_10949) ;  /* 0xfffffffc00ec9947 */ /* 0x008fea000383ffff */
[----:B------:R-:W-:Y:S05]  /*13800*/  BRA `(.L_x_10948) ;  /* 0xffffff9c00b47947 */ /* 0x000fea000383ffff */
.L_x_10967:
[----:B------:R-:W-:Y:S02]  /*13810*/  IMAD.MOV.U32 R13, RZ, RZ, R18 ;  /* 0x000000ffff0d7224 */ /* 0x000fe400078e0012 */
[----:B------:R-:W-:Y:S02]  /*13820*/  IMAD.MOV.U32 R12, RZ, RZ, RZ ;  /* 0x000000ffff0c7224 */ /* 0x000fe400078e00ff */
[----:B------:R-:W-:Y:S02]  /*13830*/  IMAD.MOV.U32 R11, RZ, RZ, 0x1f ;  /* 0x0000001fff0b7424 */ /* 0x000fe400078e00ff */
[----:B------:R-:W-:-:S07]  /*13840*/  IMAD.MOV.U32 R15, RZ, RZ, -0x1 ;  /* 0xffffffffff0f7424 */ /* 0x000fce00078e00ff */
[----:B-----5:R-:W-:Y:S05]  /*13850*/  WARPSYNC.COLLECTIVE R15, `(.L_x_11008) ;  /* 0x000000000f087348 */ /* 0x020fea0003c00000 */
[----:B------:R0:W1:Y:S02]  /*13860*/  SHFL.IDX P6, R14, R13, R12, R11 ;  /* 0x0000000c0d0e7389 */ /* 0x00006400000c000b */
[----:B01---5:R-:W-:Y:S01]  /*13870*/  ENDCOLLECTIVE ;  /* 0x000000000000791b */ /* 0x023fe20003800000 */
.L_x_11008:
[----:B------:R-:W-:Y:S05]  /*13880*/  BRA `(.L_x_11009) ;  /* 0xffffffcc00dc7947 */ /* 0x000fea000383ffff */
.L_x_10969:
[----:B0-----:R-:W-:-:S04]  /*13890*/  IMAD.U32 R3, RZ, RZ, UR47 ;  /* 0x0000002fff037e24 */ /* 0x001fc8000f8e00ff */
[----:B------:R0:W1:Y:S03]  /*138a0*/  SYNCS.PHASECHK.TRANS64.TRYWAIT P0, [R3+URZ+0x2d840], R10 ;  /* 0x02d8400a030075a7 */ /* 0x000066000800017f */
[----:B-1----:R-:W-:Y:S05]  /*138b0*/  @!P0 NANOSLEEP.SYNCS 0x989680 ;  /* 0x009896800000895d */ /* 0x002fea0003900000 */
[----:B------:R-:W1:Y:S02]  /*138c0*/  @!P0 SYNCS.PHASECHK.TRANS64 P0, [R3+URZ+0x2d840], R10 ;  /* 0x02d8400a030085a7 */ /* 0x000e64000800007f */
[----:B-1----:R-:W-:Y:S05]  /*138d0*/  @!P0 BRA `(.L_x_10969) ;  /* 0xfffffffc00ec8947 */ /* 0x002fea000383ffff */
[----:B------:R-:W-:Y:S05]  /*138e0*/  BRA `(.L_x_11010) ;  /* 0xffffffd000647947 */ /* 0x000fea000383ffff */
.L_x_10970:
        /* <DEDUP_REMOVED lines=8> */
.L_x_11012:
[----:B------:R-:W-:Y:S05]  /*13970*/  BSYNC B0 ;  /* 0x0000000000007941 */ /* 0x000fea0003800000 */
.L_x_11011:
[----:B------:R-:W-:Y:S01]  /*13980*/  IMAD.MOV.U32 R13, RZ, RZ, R0 ;  /* 0x000000ffff0d7224 */ /* 0x000fe200078e0000 */
[----:B------:R-:W0:Y:S01]  /*13990*/  S2R R21, SR_TID.X ;  /* 0x0000000000157919 */ /* 0x000e220000002100 */
[----:B------:R-:W-:Y:S02]  /*139a0*/  IMAD.MOV.U32 R12, RZ, RZ, RZ ;  /* 0x000000ffff0c7224 */ /* 0x000fe400078e00ff */
[----:B------:R-:W-:Y:S02]  /*139b0*/  IMAD.MOV.U32 R11, RZ, RZ, 0x1c1f ;  /* 0x00001c1fff0b7424 */ /* 0x000fe400078e00ff */
[----:B------:R-:W-:Y:S02]  /*139c0*/  IMAD.MOV.U32 R15, RZ, RZ, -0x1 ;  /* 0xffffffffff0f7424 */ /* 0x000fe400078e00ff */
[----:B------:R-:W-:-:S07]  /*139d0*/  IMAD.MOV.U32 R6, RZ, RZ, R14 ;  /* 0x000000ffff067224 */ /* 0x000fce00078e000e */
[----:B0-----:R-:W-:Y:S05]  /*139e0*/  WARPSYNC.COLLECTIVE R15, `(.L_x_11013) ;  /* 0x000000000f087348 */ /* 0x001fea0003c00000 */
[----:B------:R1:W2:Y:S02]  /*139f0*/  SHFL.IDX P6, R14, R13, R12, R11 ;  /* 0x0000000c0d0e7389 */ /* 0x0002a400000c000b */
[----:B012---:R-:W-:Y:S01]  /*13a00*/  ENDCOLLECTIVE ;  /* 0x000000000000791b */ /* 0x007fe20003800000 */
.L_x_11013:
[----:B------:R-:W-:Y:S02]  /*13a10*/  IMAD.MOV.U32 R7, RZ, RZ, R6 ;  /* 0x000000ffff077224 */ /* 0x000fe400078e0006 */
[----:B------:R-:W-:Y:S02]  /*13a20*/  IMAD.MOV.U32 R13, RZ, RZ, R9 ;  /* 0x000000ffff0d7224 */ /* 0x000fe400078e0009 */
[----:B------:R-:W-:Y:S02]  /*13a30*/  IMAD.MOV.U32 R12, RZ, RZ, 0x1 ;  /* 0x00000001ff0c7424 */ /* 0x000fe400078e00ff */
[----:B------:R-:W-:Y:S01]  /*13a40*/  IMAD.SHL.U32 R27, R21, 0x8, RZ ;  /* 0x00000008151b7824 */ /* 0x000fe200078e00ff */
[----:B------:R-:W-:Y:S01]  /*13a50*/  @P0 LEA R21, R28, UR47, 0x1 ;  /* 0x0000002f1c150c11 */ /* 0x000fe2000f8e08ff */
[----:B------:R-:W-:-:S07]  /*13a60*/  IMAD.MOV.U32 R6, RZ, RZ, R14 ;  /* 0x000000ffff067224 */ /* 0x000fce00078e000e */
[----:B------:R-:W-:Y:S05]  /*13a70*/  WARPSYNC.COLLECTIVE R15, `(.L_x_11014) ;  /* 0x000000000f087348 */ /* 0x000fea0003c00000 */
[----:B------:R0:W1:Y:S02]  /*13a80*/  SHFL.IDX P6, R14, R13, R12, R11 ;  /* 0x0000000c0d0e7389 */ /* 0x00006400000c000b */
[----:B01----:R-:W-:Y:S01]  /*13a90*/  ENDCOLLECTIVE ;  /* 0x000000000000791b */ /* 0x003fe20003800000 */
.L_x_11014:
[----:B------:R-:W-:-:S05]  /*13aa0*/  LOP3.LUT R27, R27, 0x18, RZ, 0xc0, !PT ;  /* 0x000000181b1b7812 */ /* 0x000fca00078ec0ff */
        /* <DEDUP_REMOVED lines=13> */
.L_x_11015:
[----:B------:R-:W-:Y:S01]  /*13b80*/  @P0 LEA R25, R28, UR47, 0x1 ;  /* 0x0000002f1c190c11 */ /* 0x000fe2000f8e08ff */
[----:B------:R-:W-:Y:S02]  /*13b90*/  IMAD.MOV.U32 R13, RZ, RZ, R9 ;  /* 0x000000ffff0d7224 */ /* 0x000fe400078e0009 */
[----:B------:R-:W-:Y:S02]  /*13ba0*/  IMAD.MOV.U32 R12, RZ, RZ, 0x2 ;  /* 0x00000002ff0c7424 */ /* 0x000fe400078e00ff */
[----:B------:R-:W-:-:S07]  /*13bb0*/  IMAD.MOV.U32 R5, RZ, RZ, R14 ;  /* 0x000000ffff057224 */ /* 0x000fce00078e000e */
[----:B------:R-:W-:Y:S05]  /*13bc0*/  WARPSYNC.COLLECTIVE R15, `(.L_x_11016) ;  /* 0x000000000f087348 */ /* 0x000fea0003c00000 */
[----:B------:R0:W1:Y:S02]  /*13bd0*/  SHFL.IDX P6, R14, R13, R12, R11 ;  /* 0x0000000c0d0e7389 */ /* 0x00006400000c000b */
[----:B01----:R-:W-:Y:S01]  /*13be0*/  ENDCOLLECTIVE ;  /* 0x000000000000791b */ /* 0x003fe20003800000 */
.L_x_11016:
        /* <DEDUP_REMOVED lines=14> */
.L_x_11017:
[----:B------:R-:W-:Y:S01]  /*13cd0*/  @!PT LDS RZ, [RZ] ;  /* 0x00000000fffff984 */ /* 0x000fe20000000800 */
[----:B------:R-:W-:Y:S01]  /*13ce0*/  @!PT LDS RZ, [RZ] ;  /* 0x00000000fffff984 */ /* 0x000fe20000000800 */
[----:B------:R-:W-:Y:S01]  /*13cf0*/  @!PT LDS RZ, [RZ] ;  /* 0x00000000fffff984 */ /* 0x000fe20000000800 */
[----:B------:R0:W-:Y:S01]  /*13d00*/  @P0 LDGSTS.E.BYPASS.LTC128B.128 [R25+0x19c00], desc[UR36][R4.64+0x80], !P2 ;  /* 0x19c0008004190fae */ /* 0x0001e2000d101d64 */
[----:B------:R-:W-:Y:S01]  /*13d10*/  ISETP.GE.AND P0, PT, R8, 0x41, PT ;  /* 0x000000410800780c */ /* 0x000fe20003f06270 */
[----:B------:R-:W-:Y:S02]  /*13d20*/  IMAD.MOV.U32 R13, RZ, RZ, R9 ;  /* 0x000000ffff0d7224 */ /* 0x000fe400078e0009 */
[----:B------:R-:W-:Y:S02]  /*13d30*/  IMAD.MOV.U32 R12, RZ, RZ, 0x3 ;  /* 0x00000003ff0c7424 */ /* 0x000fe400078e00ff */
[----:B------:R-:W-:-:S08]  /*13d40*/  IMAD.MOV.U32 R3, RZ, RZ, R14 ;  /* 0x000000ffff037224 */ /* 0x000fd000078e000e */
[----:B0-----:R-:W-:Y:S05]  /*13d50*/  WARPSYNC.COLLECTIVE R15, `(.L_x_11018) ;  /* 0x000000000f087348 */ /* 0x001fea0003c00000 */
[----:B------:R1:W2:Y:S02]  /*13d60*/  SHFL.IDX P6, R14, R13, R12, R11 ;  /* 0x0000000c0d0e7389 */ /* 0x0002a400000c000b */
[----:B012---:R-:W-:Y:S01]  /*13d70*/  ENDCOLLECTIVE ;  /* 0x000000000000791b */ /* 0x007fe20003800000 */
.L_x_11018:
[----:B------:R-:W-:-:S04]  /*13d80*/  LOP3.LUT R3, R3, R2, RZ, 0x3c, !PT ;  /* 0x0000000203037212 */ /* 0x000fc800078e3cff */
[----:B------:R-:W-:-:S04]  /*13d90*/  LOP3.LUT R2, R3, R2, RZ, 0x3c, !PT ;  /* 0x0000000203027212 */ /* 0x000fc800078e3cff */
[----:B------:R-:W-:Y:S01]  /*13da0*/  LOP3.LUT R3, R3, R2, RZ, 0x3c, !PT ;  /* 0x0000000203037212 */ /* 0x000fe200078e3cff */
[----:B------:R-:W-:Y:S02]  /*13db0*/  IMAD.MOV.U32 R13, RZ, RZ, R0 ;  /* 0x000000ffff0d7224 */ /* 0x000fe400078e0000 */
[----:B------:R-:W-:Y:S01]  /*13dc0*/  @P0 IMAD.WIDE.U32 R2, R27, 0x2, R2 ;  /* 0x000000021b020825 */ /* 0x000fe200078e0002 */
[----:B------:R-:W-:-:S05]  /*13dd0*/  @P0 LEA R27, R28, UR47, 0x1 ;  /* 0x0000002f1c1b0c11 */ /* 0x000fca000f8e08ff */
        /* <DEDUP_REMOVED lines=10> */
.L_x_11019:
[----:B------:R-:W-:Y:S05]  /*13e80*/  BRA `(.L_x_11020) ;  /* 0xffffffd0002c7947 */ /* 0x000fea000383ffff */
.L_x_10973:
[----:B------:R-:W-:Y:S02]  /*13e90*/  IMAD.MOV.U32 R13, RZ, RZ, R9 ;  /* 0x000000ffff0d7224 */ /* 0x000fe400078e0009 */
[----:B------:R-:W-:Y:S02]  /*13ea0*/  IMAD.MOV.U32 R12, RZ, RZ, RZ ;  /* 0x000000ffff0c7224 */ /* 0x000fe400078e00ff */
[----:B------:R-:W-:Y:S02]  /*13eb0*/  IMAD.MOV.U32 R11, RZ, RZ, 0x1c1f ;  /* 0x00001c1fff0b7424 */ /* 0x000fe400078e00ff */
[----:B------:R-:W-:Y:S02]  /*13ec0*/  IMAD.MOV.U32 R15, RZ, RZ, -0x1 ;  /* 0xffffffffff0f7424 */ /* 0x000fe400078e00ff */
[----:B------:R-:W-:Y:S02]  /*13ed0*/  VIADD R6, R21, UR42 ;  /* 0x0000002a15067c36 */ /* 0x000fe40008000000 */
[----:B------:R-:W-:-:S07]  /*13ee0*/  IMAD.MOV.U32 R24, RZ, RZ, 0x1 ;  /* 0x00000001ff187424 */ /* 0x000fce00078e00ff */
[----:B------:R-:W-:Y:S05]  /*13ef0*/  WARPSYNC.COLLECTIVE R15, `(.L_x_11021) ;  /* 0x000000000f087348 */ /* 0x000fea0003c00000 */
[----:B------:R0:W1:Y:S02]  /*13f00*/  SHFL.IDX P6, R14, R13, R12, R11 ;  /* 0x0000000c0d0e7389 */ /* 0x00006400000c000b */
[----:B01----:R-:W-:Y:S01]  /*13f10*/  ENDCOLLECTIVE ;  /* 0x000000000000791b */ /* 0x003fe20003800000 */
.L_x_11021:
[----:B------:R-:W-:Y:S02]  /*13f20*/  VIADD R5, R6, 0x20 ;  /* 0x0000002006057836 */ /* 0x000fe40000000000 */
[----:B------:R-:W-:Y:S02]  /*13f30*/  IMAD.MOV.U32 R13, RZ, RZ, R7 ;  /* 0x000000ffff0d7224 */ /* 0x000fe400078e0007 */
[----:B------:R-:W-:-:S07]  /*13f40*/  IMAD.MOV.U32 R2, RZ, RZ, R14 ;  /* 0x000000ffff027224 */ /* 0x000fce00078e000e */
[----:B------:R-:W-:Y:S05]  /*13f50*/  WARPSYNC.COLLECTIVE R15, `(.L_x_11022) ;  /* 0x000000000f087348 */ /* 0x000fea0003c00000 */
[----:B------:R0:W1:Y:S02]  /*13f60*/  SHFL.IDX P6, R14, R13, R12, R11 ;  /* 0x0000000c0d0e7389 */ /* 0x00006400000c000b */
[----:B01----:R-:W-:Y:S01]  /*13f70*/  ENDCOLLECTIVE ;  /* 0x000000000000791b */ /* 0x003fe20003800000 */
.L_x_11022:
[----:B------:R-:W-:Y:S01]  /*13f80*/  ULDC UR4, c[0x0][0x288] ;  /* 0x0000a20000047ab9 */ /* 0x000fe20000000800 */
[----:B------:R-:W-:Y:S02]  /*13f90*/  IMAD.MOV.U32 R3, RZ, RZ, R2 ;  /* 0x000000ffff037224 */ /* 0x000fe400078e0002 */
        /* <DEDUP_REMOVED lines=9> */
.L_x_11023:
        /* <DEDUP_REMOVED lines=13> */
.L_x_11024:
[----:B------:R-:W-:Y:S02]  /*14100*/  VIADD R3, R6, 0x40 ;  /* 0x0000004006037836 */ /* 0x000fe40000000000 */
[----:B------:R-:W-:Y:S01]  /*14110*/  IMAD.MOV.U32 R5, RZ, RZ, R4 ;  /* 0x000000ffff057224 */ /* 0x000fe200078e0004 */
[----:B------:R-:W-:Y:S01]  /*14120*/  @!P2 LEA R25, R28, UR47, 0x1 ;  /* 0x0000002f1c19ac11 */ /* 0x000fe2000f8e08ff */
[----:B------:R-:W-:Y:S02]  /*14130*/  IMAD.MOV.U32 R13, RZ, RZ, R9 ;  /* 0x000000ffff0d7224 */ /* 0x000fe400078e0009 */
[----:B------:R-:W-:Y:S02]  /*14140*/  IMAD.MOV.U32 R12, RZ, RZ, 0x2 ;  /* 0x00000002ff0c7424 */ /* 0x000fe400078e00ff */
[----:B------:R-:W-:-:S07]  /*14150*/  IMAD.MOV.U32 R4, RZ, RZ, R14 ;  /* 0x000000ffff047224 */ /* 0x000fce00078e000e */
[----:B------:R-:W-:Y:S05]  /*14160*/  WARPSYNC.COLLECTIVE R15, `(.L_x_11025) ;  /* 0x000000000f087348 */ /* 0x000fea0003c00000 */
[----:B------:R0:W1:Y:S02]  /*14170*/  SHFL.IDX P6, R14, R13, R12, R11 ;  /* 0x0000000c0d0e7389 */ /* 0x00006400000c000b */
[----:B01----:R-:W-:Y:S01]  /*14180*/  ENDCOLLECTIVE ;  /* 0x000000000000791b */ /* 0x003fe20003800000 */
.L_x_11025:
        /* <DEDUP_REMOVED lines=13> */
.L_x_11026:
        /* <DEDUP_REMOVED lines=8> */
.L_x_11027:
        /* <DEDUP_REMOVED lines=12> */
.L_x_11028:
[----:B------:R-:W-:-:S05]  /*143a0*/  VIADD R3, R6, 0x60 ;  /* 0x0000006006037836 */ /* 0x000fca0000000000 */
        /* <DEDUP_REMOVED lines=9> */
.L_x_11029:
        /* <DEDUP_REMOVED lines=13> */
.L_x_11030:
[----:B------:R-:W-:Y:S01]  /*14510*/  @!P2 LEA R7, R28, UR47, 0x1 ;  /* 0x0000002f1c07ac11 */ /* 0x000fe2000f8e08ff */
[----:B------:R-:W-:Y:S02]  /*14520*/  IMAD.MOV.U32 R13, RZ, RZ, R8 ;  /* 0x000000ffff0d7224 */ /* 0x000fe400078e0008 */
[----:B------:R-:W-:Y:S02]  /*14530*/  IMAD.MOV.U32 R12, RZ, RZ, 0x1 ;  /* 0x00000001ff0c7424 */ /* 0x000fe400078e00ff */
[----:B------:R-:W-:-:S07]  /*14540*/  IMAD.MOV.U32 R2, RZ, RZ, R14 ;  /* 0x000000ffff027224 */ /* 0x000fce00078e000e */
[----:B------:R-:W-:Y:S05]  /*14550*/  WARPSYNC.COLLECTIVE R15, `(.L_x_11031) ;  /* 0x000000000f087348 */ /* 0x000fea0003c00000 */
[----:B------:R0:W1:Y:S02]  /*14560*/  SHFL.IDX P6, R14, R13, R12, R11 ;  /* 0x0000000c0d0e7389 */ /* 0x00006400000c000b */
[----:B01----:R-:W-:Y:S01]  /*14570*/  ENDCOLLECTIVE ;  /* 0x000000000000791b */ /* 0x003fe20003800000 */
.L_x_11031:
        /* <DEDUP_REMOVED lines=12> */
.L_x_11032:
[----:B------:R-:W-:Y:S05]  /*14640*/  BRA `(.L_x_11033) ;  /* 0xffffffd400147947 */ /* 0x000fea000383ffff */
.L_x_10976:
[----:B0-----:R-:W-:-:S04]  /*14650*/  IMAD.U32 R3, RZ, RZ, UR47 ;  /* 0x0000002fff037e24 */ /* 0x001fc8000f8e00ff */
[----:B------:R0:W1:Y:S03]  /*14660*/  SYNCS.PHASECHK.TRANS64.TRYWAIT P1, [R3+URZ+0x2d820], R0 ;  /* 0x02d82000030075a7 */ /* 0x000066000802017f */
[----:B-1----:R-:W-:Y:S05]  /*14670*/  @!P1 NANOSLEEP.SYNCS 0x989680 ;  /* 0x009896800000995d */ /* 0x002fea0003900000 */
[----:B------:R-:W1:Y:S02]  /*14680*/  @!P1 SYNCS.PHASECHK.TRANS64 P1, [R3+URZ+0x2d820], R0 ;  /* 0x02d82000030095a7 */ /* 0x000e64000802007f */
[----:B-1----:R-:W-:Y:S05]  /*14690*/  @!P1 BRA `(.L_x_10976) ;  /* 0xfffffffc00ec9947 */ /* 0x002fea000383ffff */
[----:B------:R-:W-:Y:S05]  /*146a0*/  BRA `(.L_x_11034) ;  /* 0xffffffd400647947 */ /* 0x000fea000383ffff */
.L_x_10980:
[----:B0-----:R0:W1:Y:S02]  /*146b0*/  SYNCS.PHASECHK.TRANS64.TRYWAIT P0, [R7+URZ+0x2d840], R2 ;  /* 0x02d84002070075a7 */ /* 0x001064000800017f */
[----:B-1----:R-:W-:Y:S05]  /*146c0*/  @!P0 NANOSLEEP.SYNCS 0x989680 ;  /* 0x009896800000895d */ /* 0x002fea0003900000 */
[----:B------:R-:W1:Y:S02]  /*146d0*/  @!P0 SYNCS.PHASECHK.TRANS64 P0, [R7+URZ+0x2d840], R2 ;  /* 0x02d84002070085a7 */ /* 0x000e64000800007f */
[----:B-1----:R-:W-:Y:S05]  /*146e0*/  @!P0 BRA `(.L_x_10980) ;  /* 0xfffffffc00f08947 */ /* 0x002fea000383ffff */
[----:B------:R-:W-:Y:S05]  /*146f0*/  BRA `(.L_x_11035) ;  /* 0xffffffd8005c7947 */ /* 0x000fea000383ffff */
.L_x_10981:
        /* <DEDUP_REMOVED lines=8> */
.L_x_11037:
[----:B------:R-:W-:Y:S05]  /*14780*/  BSYNC B1 ;  /* 0x0000000000017941 */ /* 0x000fea0003800000 */
.L_x_11036:
[----:B------:R-:W0:Y:S01]  /*14790*/  S2R R27, SR_TID.X ;  /* 0x00000000001b7919 */ /* 0x000e220000002100 */
[----:B------:R-:W-:Y:S01]  /*147a0*/  IMAD.MOV.U32 R13, RZ, RZ, R8 ;  /* 0x000000ffff0d7224 */ /* 0x000fe200078e0008 */
[----:B------:R-:W-:Y:S01]  /*147b0*/  LOP3.LUT R16, R16, 0xffefffff, RZ, 0xc0, !PT ;  /* 0xffefffff10107812 */ /* 0x000fe200078ec0ff */
[----:B------:R-:W-:Y:S01]  /*147c0*/  IMAD.MOV.U32 R12, RZ, RZ, RZ ;  /* 0x000000ffff0c7224 */ /* 0x000fe200078e00ff */
[----:B------:R-:W-:Y:S01]  /*147d0*/  LEA R9, R9, UR47, 0x1 ;  /* 0x0000002f09097c11 */ /* 0x000fe2000f8e08ff */
[----:B------:R-:W-:Y:S01]  /*147e0*/  IMAD.MOV.U32 R11, RZ, RZ, 0x1c1f ;  /* 0x00001c1fff0b7424 */ /* 0x000fe200078e00ff */
[----:B------:R-:W-:Y:S01]  /*147f0*/  @P1 LOP3.LUT R16, R16, 0x100000, RZ, 0xfc, !PT ;  /* 0x0010000010101812 */ /* 0x000fe200078efcff */
[----:B------:R-:W-:Y:S02]  /*14800*/  IMAD.MOV.U32 R15, RZ, RZ, -0x1 ;  /* 0xffffffffff0f7424 */ /* 0x000fe400078e00ff */
[----:B------:R-:W-:Y:S01]  /*14810*/  IMAD.MOV.U32 R3, RZ, RZ, R14 ;  /* 0x000000ffff037224 */ /* 0x000fe200078e000e */
[----:B------:R-:W-:-:S13]  /*14820*/  LOP3.LUT P1, RZ, R16, 0x4, RZ, 0xc0, !PT ;  /* 0x0000000410ff7812 */ /* 0x000fda000782c0ff */
[----:B0-----:R-:W-:Y:S05]  /*14830*/  WARPSYNC.COLLECTIVE R15, `(.L_x_11038) ;  /* 0x000000000f087348 */ /* 0x001fea0003c00000 */
[----:B------:R1:W2:Y:S02]  /*14840*/  SHFL.IDX P6, R14, R13, R12, R11 ;  /* 0x0000000c0d0e7389 */ /* 0x0002a400000c000b */
[----:B012---:R-:W-:Y:S01]  /*14850*/  ENDCOLLECTIVE ;  /* 0x000000000000791b */ /* 0x007fe20003800000 */
.L_x_11038:
        /* <DEDUP_REMOVED lines=8> */
.L_x_11039:
        /* <DEDUP_REMOVED lines=14> */
.L_x_11040:
[----:B------:R-:W-:Y:S02]  /*149c0*/  IMAD.MOV.U32 R13, RZ, RZ, R19 ;  /* 0x000000ffff0d7224 */ /* 0x000fe400078e0013 */
[----:B------:R-:W-:Y:S02]  /*149d0*/  IMAD.MOV.U32 R12, RZ, RZ, 0x2 ;  /* 0x00000002ff0c7424 */ /* 0x000fe400078e00ff */
[----:B------:R-:W-:-:S07]  /*149e0*/  IMAD.MOV.U32 R2, RZ, RZ, R14 ;  /* 0x000000ffff027224 */ /* 0x000fce00078e000e */
[----:B------:R-:W-:Y:S05]  /*149f0*/  WARPSYNC.COLLECTIVE R15, `(.L_x_11041) ;  /* 0x000000000f087348 */ /* 0x000fea0003c00000 */
[----:B------:R0:W1:Y:S02]  /*14a00*/  SHFL.IDX P6, R14, R13, R12, R11 ;  /* 0x0000000c0d0e7389 */ /* 0x00006400000c000b */
[----:B01----:R-:W-:Y:S01]  /*14a10*/  ENDCOLLECTIVE ;  /* 0x000000000000791b */ /* 0x003fe20003800000 */
.L_x_11041:
        /* <DEDUP_REMOVED lines=13> */
.L_x_11042:
[----:B------:R-:W-:Y:S02]  /*14af0*/  IMAD.MOV.U32 R13, RZ, RZ, R19 ;  /* 0x000000ffff0d7224 */ /* 0x000fe400078e0013 */
[----:B------:R-:W-:Y:S02]  /*14b00*/  IMAD.MOV.U32 R12, RZ, RZ, 0x3 ;  /* 0x00000003ff0c7424 */ /* 0x000fe400078e00ff */
[----:B------:R-:W-:-:S07]  /*14b10*/  IMAD.MOV.U32 R2, RZ, RZ, R14 ;  /* 0x000000ffff027224 */ /* 0x000fce00078e000e */
[----:B------:R-:W-:Y:S05]  /*14b20*/  WARPSYNC.COLLECTIVE R15, `(.L_x_11043) ;  /* 0x000000000f087348 */ /* 0x000fea0003c00000 */
[----:B------:R0:W1:Y:S02]  /*14b30*/  SHFL.IDX P6, R14, R13, R12, R11 ;  /* 0x0000000c0d0e7389 */ /* 0x00006400000c000b */
[----:B01----:R-:W-:Y:S01]  /*14b40*/  ENDCOLLECTIVE ;  /* 0x000000000000791b */ /* 0x003fe20003800000 */
.L_x_11043:
        /* <DEDUP_REMOVED lines=14> */
.L_x_11044:
[----:B------:R-:W-:Y:S01]  /*14c30*/  IMAD.MOV.U32 R2, RZ, RZ, R14 ;  /* 0x000000ffff027224 */ /* 0x000fe200078e000e */
[----:B------:R-:W-:Y:S06]  /*14c40*/  BRA `(.L_x_11045) ;  /* 0xffffffd400f47947 */ /* 0x000fec000383ffff */
.L_x_10986:
[----:B-1----:R1:W2:Y:S02]  /*14c50*/  SYNCS.PHASECHK.TRANS64.TRYWAIT P0, [R7+URZ+0x2d860], R2 ;  /* 0x02d86002070075a7 */ /* 0x0022a4000800017f */
[----:B--2---:R-:W-:Y:S05]  /*14c60*/  @!P0 NANOSLEEP.SYNCS 0x989680 ;  /* 0x009896800000895d */ /* 0x004fea0003900000 */
[----:B------:R-:W2:Y:S02]  /*14c70*/  @!P0 SYNCS.PHASECHK.TRANS64 P0, [R7+URZ+0x2d860], R2 ;  /* 0x02d86002070085a7 */ /* 0x000ea4000800007f */
[----:B--2---:R-:W-:Y:S05]  /*14c80*/  @!P0 BRA `(.L_x_10986) ;  /* 0xfffffffc00f08947 */ /* 0x004fea000383ffff */
[----:B------:R-:W-:Y:S05]  /*14c90*/  BRA `(.L_x_11046) ;  /* 0xffffffd800547947 */ /* 0x000fea000383ffff */
.L_x_10987:
        /* <DEDUP_REMOVED lines=8> */
.L_x_11048:
[----:B------:R-:W-:Y:S05]  /*14d20*/  BSYNC B1 ;  /* 0x0000000000017941 */ /* 0x000fea0003800000 */
.L_x_11047:
        /* <DEDUP_REMOVED lines=9> */
.L_x_11049:
[----:B------:R-:W-:Y:S02]  /*14dc0*/  IMAD.MOV.U32 R13, RZ, RZ, R18 ;  /* 0x000000ffff0d7224 */ /* 0x000fe400078e0012 */
[----:B------:R-:W-:Y:S01]  /*14dd0*/  IMAD.MOV.U32 R12, RZ, RZ, 0x1 ;  /* 0x00000001ff0c7424 */ /* 0x000fe200078e00ff */
[----:B------:R-:W-:-:S13]  /*14de0*/  IADD3 R2, P0, R14, R4, RZ ;  /* 0x000000040e027210 */ /* 0x000fda0007f1e0ff */
[----:B------:R-:W-:Y:S05]  /*14df0*/  WARPSYNC.COLLECTIVE R15, `(.L_x_11050) ;  /* 0x000000000f087348 */ /* 0x000fea0003c00000 */
[----:B------:R0:W1:Y:S02]  /*14e00*/  SHFL.IDX P6, R14, R13, R12, R11 ;  /* 0x0000000c0d0e7389 */ /* 0x00006400000c000b */
[----:B01----:R-:W-:Y:S01]  /*14e10*/  ENDCOLLECTIVE ;  /* 0x000000000000791b */ /* 0x003fe20003800000 */
.L_x_11050:
        /* <DEDUP_REMOVED lines=15> */
.L_x_11051:
[----:B------:R-:W-:Y:S02]  /*14f10*/  IMAD.MOV.U32 R13, RZ, RZ, R18 ;  /* 0x000000ffff0d7224 */ /* 0x000fe400078e0012 */
[----:B------:R-:W-:Y:S01]  /*14f20*/  IMAD.MOV.U32 R12, RZ, RZ, 0x2 ;  /* 0x00000002ff0c7424 */ /* 0x000fe200078e00ff */
[----:B------:R-:W-:-:S13]  /*14f30*/  IADD3 R2, P0, R14, R4, RZ ;  /* 0x000000040e027210 */ /* 0x000fda0007f1e0ff */
[----:B------:R-:W-:Y:S05]  /*14f40*/  WARPSYNC.COLLECTIVE R15, `(.L_x_11052) ;  /* 0x000000000f087348 */ /* 0x000fea0003c00000 */
[----:B------:R0:W1:Y:S02]  /*14f50*/  SHFL.IDX P6, R14, R13, R12, R11 ;  /* 0x0000000c0d0e7389 */ /* 0x00006400000c000b */
[----:B01----:R-:W-:Y:S01]  /*14f60*/  ENDCOLLECTIVE ;  /* 0x000000000000791b */ /* 0x003fe20003800000 */
.L_x_11052:
        /* <DEDUP_REMOVED lines=15> */
.L_x_11053:
[----:B------:R-:W-:Y:S02]  /*15060*/  IMAD.MOV.U32 R13, RZ, RZ, R18 ;  /* 0x000000ffff0d7224 */ /* 0x000fe400078e0012 */
[----:B------:R-:W-:Y:S01]  /*15070*/  IMAD.MOV.U32 R12, RZ, RZ, 0x3 ;  /* 0x00000003ff0c7424 */ /* 0x000fe200078e00ff */
[----:B------:R-:W-:-:S13]  /*15080*/  IADD3 R2, P0, R14, R4, RZ ;  /* 0x000000040e027210 */ /* 0x000fda0007f1e0ff */
[----:B------:R-:W-:Y:S05]  /*15090*/  WARPSYNC.COLLECTIVE R15, `(.L_x_11054) ;  /* 0x000000000f087348 */ /* 0x000fea0003c00000 */
[----:B------:R0:W1:Y:S02]  /*150a0*/  SHFL.IDX P6, R14, R13, R12, R11 ;  /* 0x0000000c0d0e7389 */ /* 0x00006400000c000b */
[----:B01----:R-:W-:Y:S01]  /*150b0*/  ENDCOLLECTIVE ;  /* 0x000000000000791b */ /* 0x003fe20003800000 */
.L_x_11054:
        /* <DEDUP_REMOVED lines=12> */
.L_x_11055:
[----:B------:R-:W-:Y:S01]  /*15180*/  @!PT LDS RZ, [RZ] ;  /* 0x00000000fffff984 */ /* 0x000fe20000000800 */
[----:B------:R-:W-:Y:S01]  /*15190*/  @!PT LDS RZ, [RZ] ;  /* 0x00000000fffff984 */ /* 0x000fe20000000800 */
[----:B------:R-:W-:Y:S01]  /*151a0*/  @!PT LDS RZ, [RZ] ;  /* 0x00000000fffff984 */ /* 0x000fe20000000800 */
[----:B------:R0:W-:Y:S01]  /*151b0*/  LDGSTS.E.BYPASS.LTC128B.128 [R8+0x3400], desc[UR36][R2.64+0x40], !P0 ;  /* 0x0340004002087fae */ /* 0x0001e2000c101d64 */
[----:B------:R-:W-:-:S13]  /*151c0*/  ISETP.LT.OR P0, PT, R0, 0x41, P1 ;  /* 0x000000410000780c */ /* 0x000fda0000f01670 */
[----:B------:R0:W-:Y:S01]  /*151d0*/  LDGSTS.E.BYPASS.LTC128B.128 [R8+0x5400], desc[UR36][R2.64+0x80], !P0 ;  /* 0x0540008002087fae */ /* 0x0001e2000c101d64 */
[----:B------:R-:W-:Y:S05]  /*151e0*/  BRA `(.L_x_11056) ;  /* 0xffffffd400947947 */ /* 0x000fea000383ffff */
.L_x_10993:
[----:B0-----:R0:W1:Y:S02]  /*151f0*/  SYNCS.PHASECHK.TRANS64.TRYWAIT P0, [R0+URZ+0x2d860], R3 ;  /* 0x02d86003000075a7 */ /* 0x001064000800017f */
[----:B-1----:R-:W-:Y:S05]  /*15200*/  @!P0 NANOSLEEP.SYNCS 0x989680 ;  /* 0x009896800000895d */ /* 0x002fea0003900000 */
[----:B------:R-:W1:Y:S02]  /*15210*/  @!P0 SYNCS.PHASECHK.TRANS64 P0, [R0+URZ+0x2d860], R3 ;  /* 0x02d86003000085a7 */ /* 0x000e64000800007f */
[----:B-1----:R-:W-:Y:S05]  /*15220*/  @!P0 BRA `(.L_x_10993) ;  /* 0xfffffffc00f08947 */ /* 0x002fea000383ffff */
[----:B------:R-:W-:Y:S05]  /*15230*/  BRA `(.L_x_11057) ;  /* 0xffffffd800907947 */ /* 0x000fea000383ffff */
.L_x_10994:
        /* <DEDUP_REMOVED lines=8> */
.L_x_11059:
[----:B------:R-:W-:Y:S05]  /*152c0*/  BSYNC B0 ;  /* 0x0000000000007941 */ /* 0x000fea0003800000 */
.L_x_11058:
[----:B------:R-:W0:Y:S01]  /*152d0*/  S2R R2, SR_TID.X ;  /* 0x0000000000027919 */ /* 0x000e220000002100 */
[----:B------:R-:W-:Y:S01]  /*152e0*/  IMAD.MOV.U32 R13, RZ, RZ, R17 ;  /* 0x000000ffff0d7224 */ /* 0x000fe200078e0011 */
[----:B------:R-:W-:Y:S01]  /*152f0*/  LEA R4, R4, UR47, 0x1 ;  /* 0x0000002f04047c11 */ /* 0x000fe2000f8e08ff */
[----:B------:R-:W-:Y:S02]  /*15300*/  IMAD.MOV.U32 R12, RZ, RZ, RZ ;  /* 0x000000ffff0c7224 */ /* 0x000fe400078e00ff */
[----:B------:R-:W-:Y:S02]  /*15310*/  IMAD.MOV.U32 R11, RZ, RZ, 0x1c1f ;  /* 0x00001c1fff0b7424 */ /* 0x000fe400078e00ff */
[----:B------:R-:W-:Y:S02]  /*15320*/  IMAD.MOV.U32 R15, RZ, RZ, -0x1 ;  /* 0xffffffffff0f7424 */ /* 0x000fe400078e00ff */
[----:B------:R-:W-:-:S07]  /*15330*/  IMAD.MOV.U32 R3, RZ, RZ, R14 ;  /* 0x000000ffff037224 */ /* 0x000fce00078e000e */
[----:B0-----:R-:W-:Y:S05]  /*15340*/  WARPSYNC.COLLECTIVE R15, `(.L_x_11060) ;  /* 0x000000000f087348 */ /* 0x001fea0003c00000 */
[----:B------:R1:W2:Y:S02]  /*15350*/  SHFL.IDX P6, R14, R13, R12, R11 ;  /* 0x0000000c0d0e7389 */ /* 0x0002a400000c000b */
[----:B012---:R-:W-:Y:S01]  /*15360*/  ENDCOLLECTIVE ;  /* 0x000000000000791b */ /* 0x007fe20003800000 */
.L_x_11060:
[----:B------:R-:W-:Y:S02]  /*15370*/  ULDC UR4, c[0x0][0x2f4] ;  /* 0x0000bd0000047ab9 */ /* 0x000fe40000000800 */
[----:B------:R-:W-:-:S04]  /*15380*/  ISETP.GE.AND P2, PT, R9, UR4, PT ;  /* 0x0000000409007c0c */ /* 0x000fc8000bf46270 */
[----:B------:R-:W-:Y:S01]  /*15390*/  ISETP.LT.OR P3, PT, R5, 0x1, P2 ;  /* 0x000000010500780c */ /* 0x000fe20001761670 */
[----:B------:R-:W-:Y:S02]  /*153a0*/  IMAD.MOV.U32 R13, RZ, RZ, R18 ;  /* 0x000000ffff0d7224 */ /* 0x000fe400078e0012 */
        /* <DEDUP_REMOVED lines=11> */
.L_x_11061:
        /* <DEDUP_REMOVED lines=17> */
.L_x_11062:
        /* <DEDUP_REMOVED lines=8> */
.L_x_11063:
        /* <DEDUP_REMOVED lines=15> */
.L_x_11064:
[----:B------:R-:W-:Y:S02]  /*156e0*/  IMAD.MOV.U32 R3, RZ, RZ, R7 ;  /* 0x000000ffff037224 */ /* 0x000fe400078e0007 */
[----:B------:R-:W-:Y:S02]  /*156f0*/  IMAD.MOV.U32 R13, RZ, RZ, R18 ;  /* 0x000000ffff0d7224 */ /* 0x000fe400078e0012 */
[----:B------:R-:W-:Y:S02]  /*15700*/  IMAD.MOV.U32 R12, RZ, RZ, 0x3 ;  /* 0x00000003ff0c7424 */ /* 0x000fe400078e00ff */
[----:B------:R-:W-:-:S07]  /*15710*/  IMAD.MOV.U32 R8, RZ, RZ, R14 ;  /* 0x000000ffff087224 */ /* 0x000fce00078e000e */
[----:B------:R-:W-:Y:S05]  /*15720*/  WARPSYNC.COLLECTIVE R15, `(.L_x_11065) ;  /* 0x000000000f087348 */ /* 0x000fea0003c00000 */
[----:B------:R0:W1:Y:S02]  /*15730*/  SHFL.IDX P6, R14, R13, R12, R11 ;  /* 0x0000000c0d0e7389 */ /* 0x00006400000c000b */
[----:B01----:R-:W-:Y:S01]  /*15740*/  ENDCOLLECTIVE ;  /* 0x000000000000791b */ /* 0x003fe20003800000 */
.L_x_11065:
        /* <DEDUP_REMOVED lines=13> */
.L_x_11066:
[----:B------:R-:W-:Y:S05]  /*15820*/  BRA `(.L_x_11067) ;  /* 0xffffffd400d87947 */ /* 0x000fea000383ffff */
.L_x_10997:
[----:B0-----:R0:W1:Y:S02]  /*15830*/  SYNCS.PHASECHK.TRANS64.TRYWAIT P0, [R7+URZ+0x2d820], R6 ;  /* 0x02d82006070075a7 */ /* 0x001064000800017f */
[----:B-1----:R-:W-:Y:S05]  /*15840*/  @!P0 NANOSLEEP.SYNCS 0x989680 ;  /* 0x009896800000895d */ /* 0x002fea0003900000 */
[----:B------:R-:W1:Y:S02]  /*15850*/  @!P0 SYNCS.PHASECHK.TRANS64 P0, [R7+URZ+0x2d820], R6 ;  /* 0x02d82006070085a7 */ /* 0x000e64000800007f */
[----:B-1----:R-:W-:Y:S05]  /*15860*/  @!P0 BRA `(.L_x_10997) ;  /* 0xfffffffc00f08947 */ /* 0x002fea000383ffff */
[----:B------:R-:W-:Y:S05]  /*15870*/  BRA `(.L_x_11068) ;  /* 0xffffffd800547947 */ /* 0x000fea000383ffff */
.L_x_10998:
        /* <DEDUP_REMOVED lines=11> */
.L_x_11070:
[----:B------:R-:W-:Y:S05]  /*15930*/  BSYNC B0 ;  /* 0x0000000000007941 */ /* 0x000fea0003800000 */
.L_x_11069:
[----:B------:R-:W-:Y:S05]  /*15940*/  BRA `(.L_x_11071) ;  /* 0xffffffd800387947 */ /* 0x000fea000383ffff */
.L_x_10999:
[----:B------:R-:W-:Y:S01]  /*15950*/  BSSY B0, `(.L_x_11072) ;  /* 0x0000006000007945 */ /* 0x000fe20003800000 */
[----:B------:R-:W-:-:S07]  /*15960*/  IMAD.MOV.U32 R15, RZ, RZ, -0x1 ;  /* 0xffffffffff0f7424 */ /* 0x000fce00078e00ff */
[----:B01---5:R-:W-:Y:S05]  /*15970*/  WARPSYNC.COLLECTIVE R15, `(.L_x_11073) ;  /* 0x000000000f0c7348 */ /* 0x023fea0003c00000 */
[----:B------:R-:W-:Y:S02]  /*15980*/  ELECT P6, UR62, PT ;  /* 0x00000000003e782f */ /* 0x000fe400038c0000 */
[----:B------:R-:W-:Y:S01]  /*15990*/  MOV R14, UR62 ;  /* 0x0000003e000e7c02 */ /* 0x000fe20008000f00 */
[----:B01---5:R-:W-:Y:S10]  /*159a0*/  ENDCOLLECTIVE ;  /* 0x000000000000791b */ /* 0x023ff40003800000 */
.L_x_11073:
[----:B------:R-:W-:Y:S05]  /*159b0*/  BSYNC B0 ;  /* 0x0000000000007941 */ /* 0x000fea0003800000 */
.L_x_11072:
[----:B------:R-:W-:Y:S05]  /*159c0*/  BRA `(.L_x_11074) ;  /* 0xffffffd8002c7947 */ /* 0x000fea000383ffff */
.L_x_11001:
[----:B-1----:R1:W2:Y:S02]  /*159d0*/  SYNCS.PHASECHK.TRANS64.TRYWAIT P1, [R5+URZ+0x2d840], R4 ;  /* 0x02d84004050075a7 */ /* 0x0022a4000802017f */
[----:B--2---:R-:W-:Y:S05]  /*159e0*/  @!P1 NANOSLEEP.SYNCS 0x989680 ;  /* 0x009896800000995d */ /* 0x004fea0003900000 */
[----:B------:R-:W2:Y:S02]  /*159f0*/  @!P1 SYNCS.PHASECHK.TRANS64 P1, [R5+URZ+0x2d840], R4 ;  /* 0x02d84004050095a7 */ /* 0x000ea4000802007f */
[----:B--2---:R-:W-:Y:S05]  /*15a00*/  @!P1 BRA `(.L_x_11001) ;  /* 0xfffffffc00f09947 */ /* 0x004fea000383ffff */
[----:B------:R-:W-:Y:S05]  /*15a10*/  BRA `(.L_x_11075) ;  /* 0xffffffd800547947 */ /* 0x000fea000383ffff */
.L_x_11003:
[----:B--2---:R2:W3:Y:S02]  /*15a20*/  SYNCS.PHASECHK.TRANS64.TRYWAIT P1, [R3+URZ+0x2d840], R0 ;  /* 0x02d84000030075a7 */ /* 0x0044e4000802017f */
[----:B---3--:R-:W-:Y:S05]  /*15a30*/  @!P1 NANOSLEEP.SYNCS 0x989680 ;  /* 0x009896800000995d */ /* 0x008fea0003900000 */
[----:B------:R-:W3:Y:S02]  /*15a40*/  @!P1 SYNCS.PHASECHK.TRANS64 P1, [R3+URZ+0x2d840], R0 ;  /* 0x02d84000030095a7 */ /* 0x000ee4000802007f */
[----:B---3--:R-:W-:Y:S05]  /*15a50*/  @!P1 BRA `(.L_x_11003) ;  /* 0xfffffffc00f09947 */ /* 0x008fea000383ffff */
[----:B------:R-:W-:Y:S05]  /*15a60*/  BRA `(.L_x_11076) ;  /* 0xffffffd800607947 */ /* 0x000fea000383ffff */
.L_x_11005:
[----:B---3--:R3:W4:Y:S02]  /*15a70*/  SYNCS.PHASECHK.TRANS64.TRYWAIT P1, [R5+URZ+0x2d860], R4 ;  /* 0x02d86004050075a7 */ /* 0x008724000802017f */
[----:B----4-:R-:W-:Y:S05]  /*15a80*/  @!P1 NANOSLEEP.SYNCS 0x989680 ;  /* 0x009896800000995d */ /* 0x010fea0003900000 */
[----:B------:R-:W4:Y:S02]  /*15a90*/  @!P1 SYNCS.PHASECHK.TRANS64 P1, [R5+URZ+0x2d860], R4 ;  /* 0x02d86004050095a7 */ /* 0x000f24000802007f */
[----:B----4-:R-:W-:Y:S05]  /*15aa0*/  @!P1 BRA `(.L_x_11005) ;  /* 0xfffffffc00f09947 */ /* 0x010fea000383ffff */
[----:B------:R-:W-:Y:S05]  /*15ab0*/  BRA `(.L_x_11077) ;  /* 0xffffffd8005c7947 */ /* 0x000fea000383ffff */
.L_x_11078:
        /* <DEDUP_REMOVED lines=12> */
.L_x_15999:


//--------------------- .text._ZN7cutlass13device_kernelIN5flash11enable_sm90INS1_16FlashAttnFwdSm90INS1_25CollectiveMainloopFwdSm90ILi2EN4cute5tupleIJNS5_1CILi1EEES8_S8_EEENS6_IJNS7_ILi192EEENS7_ILi128EEENS7_ILi96EEEEEELi96ENS_6half_tEfNS_4arch4Sm90ELb0ELb1ELb0ELb1ELb1ELb0ELb0ELb0ELb1ELb1ELb1ELb0EEENS1_21CollectiveEpilogueFwdINS6_IJSA_SC_SB_EEES9_SE_SG_Li384ELb1ELb1ELb1ELb0EEENS1_36VarlenDynamicPersistentTileSchedulerILi192ELi128ELi384ELi128ELb1ELb1ELb1ELb1ELb0ELb1EEEEEEEEEvNT_6ParamsE --------------------------
	.section	.text._ZN7cutlass13device_kernelIN5flash11enable_sm90INS1_16FlashAttnFwdSm90INS1_25CollectiveMainloopFwdSm90ILi2EN4cute5tupleIJNS5_1CILi1EEES8_S8_EEENS6_IJNS7_ILi192EEENS7_ILi128EEENS7_ILi96EEEEEELi96ENS_6half_tEfNS_4arch4Sm90ELb0ELb1ELb0ELb1ELb1ELb0ELb0ELb0ELb1ELb1ELb1ELb0EEENS1_21CollectiveEpilogueFwdINS6_IJSA_SC_SB_EEES9_SE_SG_Li384ELb1ELb1ELb1ELb0EEENS1_36VarlenDynamicPersistentTileSchedulerILi192ELi128ELi384ELi128ELb1ELb1ELb1ELb1ELb0ELb1EEEEEEEEEvNT_6ParamsE,"ax",@progbits
	.align	128
.text._ZN7cutlass13device_kernelIN5flash11enable_sm90INS1_16FlashAttnFwdSm90INS1_25CollectiveMainloopFwdSm90ILi2EN4cute5tupleIJNS5_1CILi1EEES8_S8_EEENS6_IJNS7_ILi192EEENS7_ILi128EEENS7_ILi96EEEEEELi96ENS_6half_tEfNS_4arch4Sm90ELb0ELb1ELb0ELb1ELb1ELb0ELb0ELb0ELb1ELb1ELb1ELb0EEENS1_21CollectiveEpilogueFwdINS6_IJSA_SC_SB_EEES9_SE_SG_Li384ELb1ELb1ELb1ELb0EEENS1_36VarlenDynamicPersistentTileSchedulerILi192ELi128ELi384ELi128ELb1ELb1ELb1ELb1ELb0ELb1EEEEEEEEEvNT_6ParamsE:
        .type           _ZN7cutlass13device_kernelIN5flash11enable_sm90INS1_16FlashAttnFwdSm90INS1_25CollectiveMainloopFwdSm90ILi2EN4cute5tupleIJNS5_1CILi1EEES8_S8_EEENS6_IJNS7_ILi192EEENS7_ILi128EEENS7_ILi96EEEEEELi96ENS_6half_tEfNS_4arch4Sm90ELb0ELb1ELb0ELb1ELb1ELb0ELb0ELb0ELb1ELb1ELb1ELb0EEENS1_21CollectiveEpilogueFwdINS6_IJSA_SC_SB_EEES9_SE_SG_Li384ELb1ELb1ELb1ELb0EEENS1_36VarlenDynamicPersistentTileSchedulerILi192ELi128ELi384ELi128ELb1ELb1ELb1ELb1ELb0ELb1EEEEEEEEEvNT_6ParamsE,@function
        .size           _ZN7cutlass13device_kernelIN5flash11enable_sm90INS1_16FlashAttnFwdSm90INS1_25CollectiveMainloopFwdSm90ILi2EN4cute5tupleIJNS5_1CILi1EEES8_S8_EEENS6_IJNS7_ILi192EEENS7_ILi128EEENS7_ILi96EEEEEELi96ENS_6half_tEfNS_4arch4Sm90ELb0ELb1ELb0ELb1ELb1ELb0ELb0ELb0ELb1ELb1ELb1ELb0EEENS1_21CollectiveEpilogueFwdINS6_IJSA_SC_SB_EEES9_SE_SG_Li384ELb1ELb1ELb1ELb0EEENS1_36VarlenDynamicPersistentTileSchedulerILi192ELi128ELi384ELi128ELb1ELb1ELb1ELb1ELb0ELb1EEEEEEEEEvNT_6ParamsE,(.L_x_16000 - _ZN7cutlass13device_kernelIN5flash11enable_sm90INS1_16FlashAttnFwdSm90INS1_25CollectiveMainloopFwdSm90ILi2EN4cute5tupleIJNS5_1CILi1EEES8_S8_EEENS6_IJNS7_ILi192EEENS7_ILi128EEENS7_ILi96EEEEEELi96ENS_6half_tEfNS_4arch4Sm90ELb0ELb1ELb0ELb1ELb1ELb0ELb0ELb0ELb1ELb1ELb1ELb0EEENS1_21CollectiveEpilogueFwdINS6_IJSA_SC_SB_EEES9_SE_SG_Li384ELb1ELb1ELb1ELb0EEENS1_36VarlenDynamicPersistentTileSchedulerILi192ELi128ELi384ELi128ELb1ELb1ELb1ELb1ELb0ELb1EEEEEEEEEvNT_6ParamsE)
        .other          _ZN7cutlass13device_kernelIN5flash11enable_sm90INS1_16FlashAttnFwdSm90INS1_25CollectiveMainloopFwdSm90ILi2EN4cute5tupleIJNS5_1CILi1EEES8_S8_EEENS6_IJNS7_ILi192EEENS7_ILi128EEENS7_ILi96EEEEEELi96ENS_6half_tEfNS_4arch4Sm90ELb0ELb1ELb0ELb1ELb1ELb0ELb0ELb0ELb1ELb1ELb1ELb0EEENS1_21CollectiveEpilogueFwdINS6_IJSA_SC_SB_EEES9_SE_SG_Li384ELb1ELb1ELb1ELb0EEENS1_36VarlenDynamicPersistentTileSchedulerILi192ELi128ELi384ELi128ELb1ELb1ELb1ELb1ELb0ELb1EEEEEEEEEvNT_6ParamsE,@"STO_CUDA_ENTRY STV_DEFAULT"
_ZN7cutlass13device_kernelIN5flash11enable_sm90INS1_16FlashAttnFwdSm90INS1_25CollectiveMainloopFwdSm90ILi2EN4cute5tupleIJNS5_1CILi1EEES8_S8_EEENS6_IJNS7_ILi192EEENS7_ILi128EEENS7_ILi96EEEEEELi96ENS_6half_tEfNS_4arch4Sm90ELb0ELb1ELb0ELb1ELb1ELb0ELb0ELb0ELb1ELb1ELb1ELb0EEENS1_21CollectiveEpilogueFwdINS6_IJSA_SC_SB_EEES9_SE_SG_Li384ELb1ELb1ELb1ELb0EEENS1_36VarlenDynamicPersistentTileSchedulerILi192ELi128ELi384ELi128ELb1ELb1ELb1ELb1ELb0ELb1EEEEEEEEEvNT_6ParamsE:
        /* <DEDUP_REMOVED lines=45> */
.L_x_11079:
        /* <DEDUP_REMOVED lines=22> */
.L_x_11080:
        /* <DEDUP_REMOVED lines=18> */
.L_x_11081:
        /* <DEDUP_REMOVED lines=22> */
.L_x_11082:
        /* <DEDUP_REMOVED lines=23> */
.L_x_11083:
        /* <DEDUP_REMOVED lines=8> */
.L_x_11085:
        /* <DEDUP_REMOVED lines=18> */
[----:B------:R-:W-:Y:S01]  /*09c0*/  VIADD R13, R2, 0xffffff80 ;  /* 0xffffff80020d7836 */ /* 0x000fe20000000000 */
[----:B------:R-:W-:Y:S01]  /*09d0*/  R2UR UR6, R9 ;  /* 0x00000000090672ca */ /* 0x000fe200000e0000 */
[----:B------:R-:W-:Y:S01]  /*09e0*/  IMAD.MOV.U32 R19, RZ, RZ, 0x40 ;  /* 0x00000040ff137424 */ /* 0x000fe200078e00ff */
[----:B------:R-:W-:Y:S01]  /*09f0*/  R2UR UR5, R10 ;  /* 0x000000000a0572ca */ /* 0x000fe200000e0000 */
[----:B------:R-:W-:Y:S01]  /*0a00*/  ULOP3.LUT UR52, UR44, 0x1, URZ, 0xfc, !UPT ;  /* 0x000000012c347892 */ /* 0x000fe2000f8efc3f */
[----:B------:R-:W-:Y:S01]  /*0a10*/  SHF.R.S32.HI R0, RZ, 0x1f, R13 ;  /* 0x0000001fff007819 */ /* 0x000fe2000001140d */
[----:B------:R-:W-:Y:S01]  /*0a20*/  UMOV UR51, URZ ;  /* 0x0000003f00337c82 */ /* 0x000fe20008000000 */
[----:B------:R-:W-:Y:S01]  /*0a30*/  R2UR UR7, R11 ;  /* 0x000000000b0772ca */ /* 0x000fe200000e0000 */
[----:B------:R-:W-:Y:S01]  /*0a40*/  UMOV UR50, URZ ;  /* 0x0000003f00327c82 */ /* 0x000fe20008000000 */
[CC--:B------:R-:W-:Y:S01]  /*0a50*/  LEA.HI R3, R0.reuse, R13.reuse, RZ, 0x4 ;  /* 0x0000000d00037211 */ /* 0x0c0fe200078f20ff */
[----:B------:R-:W-:Y:S01]  /*0a60*/  UMOV UR49, URZ ;  /* 0x0000003f00317c82 */ /* 0x000fe20008000000 */
[----:B------:R-:W-:-:S02]  /*0a70*/  LEA.HI R2, R0, R13, RZ, 0x7 ;  /* 0x0000000d00027211 */ /* 0x000fc400078f38ff */
[----:B------:R-:W-:Y:S02]  /*0a80*/  LOP3.LUT R4, R3, 0xfffffff0, RZ, 0xc0, !PT ;  /* 0xfffffff003047812 */ /* 0x000fe400078ec0ff */
[----:B------:R-:W-:Y:S02]  /*0a90*/  SHF.R.S32.HI R6, RZ, 0x4, R3 ;  /* 0x00000004ff067819 */ /* 0x000fe40000011403 */
[----:B------:R-:W-:Y:S01]  /*0aa0*/  LOP3.LUT R153, R2, 0xffffff80, RZ, 0xc0, !PT ;  /* 0xffffff8002997812 */ /* 0x000fe200078ec0ff */
[----:B------:R-:W-:Y:S01]  /*0ab0*/  IMAD.IADD R4, R13, 0x1, -R4 ;  /* 0x000000010d047824 */ /* 0x000fe200078e0a04 */
[----:B------:R-:W-:Y:S02]  /*0ac0*/  LEA.HI R3, R3, R6, RZ, 0x1 ;  /* 0x0000000603037211 */ /* 0x000fe400078f08ff */
[----:B------:R-:W-:Y:S01]  /*0ad0*/  LEA.HI R7, R0, R13, RZ, 0x5 ;  /* 0x0000000d00077211 */ /* 0x000fe200078f28ff */
[----:B------:R-:W-:Y:S01]  /*0ae0*/  IMAD.IADD R153, R13, 0x1, -R153 ;  /* 0x000000010d997824 */ /* 0x000fe200078e0a99 */
[----:B------:R-:W-:-:S02]  /*0af0*/  LOP3.LUT R5, R3, 0x1ffffffe, RZ, 0xc0, !PT ;  /* 0x1ffffffe03057812 */ /* 0x000fc400078ec0ff */
[----:B------:R-:W-:Y:S02]  /*0b00*/  SHF.R.S32.HI R3, RZ, 0x1f, R4 ;  /* 0x0000001fff037819 */ /* 0x000fe40000011404 */
[----:B------:R-:W-:Y:S01]  /*0b10*/  SHF.R.S32.HI R8, RZ, 0x1f, R153 ;  /* 0x0000001fff087819 */ /* 0x000fe20000011499 */
[----:B------:R-:W-:Y:S01]  /*0b20*/  IMAD.IADD R5, R6, 0x1, -R5 ;  /* 0x0000000106057824 */ /* 0x000fe200078e0a05 */
[----:B------:R-:W-:Y:S02]  /*0b30*/  LEA.HI R3, R3, R4, RZ, 0x3 ;  /* 0x0000000403037211 */ /* 0x000fe400078f18ff */
[----:B------:R-:W-:Y:S01]  /*0b40*/  LEA.HI R9, R8, R153, RZ, 0x2 ;  /* 0x0000009908097211 */ /* 0x000fe200078f10ff */
[----:B------:R-:W-:Y:S01]  /*0b50*/  IMAD.SHL.U32 R5, R5, 0x8, RZ ;  /* 0x0000000805057824 */ /* 0x000fe200078e00ff */
[----:B------:R-:W-:Y:S01]  /*0b60*/  SHF.R.S32.HI R7, RZ, 0x5, R7 ;  /* 0x00000005ff077819 */ /* 0x000fe20000011407 */
[----:B------:R-:W-:Y:S01]  /*0b70*/  IMAD.SHL.U32 R6, R3, 0x40, RZ ;  /* 0x0000004003067824 */ /* 0x000fe200078e00ff */
[----:B------:R-:W-:-:S02]  /*0b80*/  SHF.R.S32.HI R10, RZ, 0x2, R9 ;  /* 0x00000002ff0a7819 */ /* 0x000fc40000011409 */
[----:B------:R-:W-:Y:S01]  /*0b90*/  SHF.R.S32.HI R11, RZ, 0x1f, R9 ;  /* 0x0000001fff0b7819 */ /* 0x000fe20000011409 */
[----:B------:R-:W-:Y:S01]  /*0ba0*/  IMAD R12, R7, 0x10, R4 ;  /* 0x00000010070c7824 */ /* 0x000fe200078e0204 */
[----:B------:R-:W-:Y:S02]  /*0bb0*/  LOP3.LUT R3, R3, 0xfffffff8, RZ, 0xc0, !PT ;  /* 0xfffffff803037812 */ /* 0x000fe400078ec0ff */
[----:B------:R-:W-:Y:S02]  /*0bc0*/  SHF.R.S32.HI R14, RZ, 0x7, R2 ;  /* 0x00000007ff0e7819 */ /* 0x000fe40000011402 */
[----:B------:R-:W-:Y:S01]  /*0bd0*/  LEA.HI R11, R11, R10, RZ, 0x3 ;  /* 0x0000000a0b0b7211 */ /* 0x000fe200078f18ff */
[----:B------:R-:W-:Y:S01]  /*0be0*/  IMAD.IADD R3, R4, 0x1, -R3 ;  /* 0x0000000104037824 */ /* 0x000fe200078e0a03 */
[----:B------:R-:W-:Y:S01]  /*0bf0*/  LEA.HI R8, R8, R153, RZ, 0x5 ;  /* 0x0000009908087211 */ /* 0x000fe200078f28ff */
[----:B------:R-:W-:Y:S01]  /*0c00*/  IMAD.HI R4, R14, 0x55555556, RZ ;  /* 0x555555560e047827 */ /* 0x000fe200078e02ff */
[----:B------:R-:W-:-:S02]  /*0c10*/  LOP3.LUT R11, R11, 0xfffffff8, RZ, 0xc0, !PT ;  /* 0xfffffff80b0b7812 */ /* 0x000fc400078ec0ff */
[----:B------:R-:W-:Y:S01]  /*0c20*/  LOP3.LUT R6, R6, 0x7ffffe00, RZ, 0xc0, !PT ;  /* 0x7ffffe0006067812 */ /* 0x000fe200078ec0ff */
[----:B------:R-:W-:Y:S01]  /*0c30*/  IMAD.SHL.U32 R2, R3, 0x40, RZ ;  /* 0x0000004003027824 */ /* 0x000fe200078e00ff */
[----:B------:R-:W-:Y:S01]  /*0c40*/  LEA.HI R4, R4, R4, RZ, 0x1 ;  /* 0x0000000404047211 */ /* 0x000fe200078f08ff */
[----:B------:R-:W-:Y:S01]  /*0c50*/  IMAD.IADD R11, R10, 0x1, -R11 ;  /* 0x000000010a0b7824 */ /* 0x000fe200078e0a0b */
[----:B------:R-:W-:Y:S01]  /*0c60*/  SHF.R.S32.HI R8, RZ, 0x5, R8 ;  /* 0x00000005ff087819 */ /* 0x000fe20000011408 */
[----:B------:R-:W-:Y:S01]  /*0c70*/  IMAD R6, R7, 0x400, R6 ;  /* 0x0000040007067824 */ /* 0x000fe200078e0206 */
[----:B------:R-:W-:Y:S01]  /*0c80*/  LOP3.LUT R2, R2, 0x1c0, RZ, 0xc0, !PT ;  /* 0x000001c002027812 */ /* 0x000fe200078ec0ff */
[--C-:B------:R-:W-:Y:S01]  /*0c90*/  IMAD.U32 R7, R12, 0x20, R5.reuse ;  /* 0x000000200c077824 */ /* 0x100fe200078e0005 */
[----:B------:R-:W-:Y:S01]  /*0ca0*/  LEA.HI R0, R0, R13, RZ, 0x2 ;  /* 0x0000000d00007211 */ /* 0x000fe200078f10ff */
[----:B------:R-:W-:Y:S01]  /*0cb0*/  IMAD R4, R4, -0x3, R14 ;  /* 0xfffffffd04047824 */ /* 0x000fe200078e020e */
[----:B------:R-:W-:Y:S01]  /*0cc0*/  LOP3.LUT R5, R2, 0x8, R5, 0xf8, !PT ;  /* 0x0000000802057812 */ /* 0x000fe200078ef805 */
[----:B------:R-:W-:Y:S01]  /*0cd0*/  IMAD R11, R8, 0x10, R11 ;  /* 0x00000010080b7824 */ /* 0x000fe200078e020b */
[----:B------:R-:W-:Y:S01]  /*0ce0*/  SHF.R.U32.HI R2, RZ, 0x3, R2 ;  /* 0x00000003ff027819 */ /* 0x000fe20000011602 */
[----:B------:R0:W-:Y:S01]  /*0cf0*/  STL [R1+0x14], R7 ;  /* 0x0000140701007387 */ /* 0x0001e20000100800 */
[----:B------:R-:W-:-:S02]  /*0d00*/  LOP3.LUT R151, R0, 0xfffffffc, RZ, 0xc0, !PT ;  /* 0xfffffffc00977812 */ /* 0x000fc400078ec0ff */
[----:B------:R-:W-:Y:S02]  /*0d10*/  LOP3.LUT R5, R5, R2, RZ, 0x3c, !PT ;  /* 0x0000000205057212 */ /* 0x000fe400078e3cff */
[----:B------:R-:W-:Y:S01]  /*0d20*/  R2P PR, R3, 0x6 ;  /* 0x0000000603007804 */ /* 0x000fe20000000000 */
[----:B------:R-:W-:Y:S01]  /*0d30*/  IMAD.IADD R151, R13, 0x1, -R151 ;  /* 0x000000010d977824 */ /* 0x000fe200078e0a97 */
[----:B------:R-:W-:Y:S01]  /*0d40*/  SHF.R.S32.HI R152, RZ, 0x2, R0 ;  /* 0x00000002ff987819 */ /* 0x000fe20000011400 */
[----:B------:R-:W-:Y:S02]  /*0d50*/  IMAD.IADD R5, R6, 0x1, R5 ;  /* 0x0000000106057824 */ /* 0x000fe400078e0205 */
[----:B0-----:R-:W-:Y:S01]  /*0d60*/  IMAD R7, R4, 0x40, R11 ;  /* 0x0000004004077824 */ /* 0x001fe200078e020b */
[----:B------:R-:W-:Y:S01]  /*0d70*/  LOP3.LUT R4, R9, 0x7ffffffc, RZ, 0xc0, !PT ;  /* 0x7ffffffc09047812 */ /* 0x000fe200078ec0ff */
[C---:B------:R-:W-:Y:S01]  /*0d80*/  IMAD.SHL.U32 R138, R151.reuse, 0x8, RZ ;  /* 0x00000008978a7824 */ /* 0x040fe200078e00ff */
[----:B------:R-:W-:-:S02]  /*0d90*/  LEA.HI R2, R151, R151, RZ, 0x1 ;  /* 0x0000009797027211 */ /* 0x000fc400078f08ff */
[----:B------:R0:W-:Y:S01]  /*0da0*/  STL [R1+0x10], R7 ;  /* 0x0000100701007387 */ /* 0x0001e20000100800 */
[----:B------:R-:W-:Y:S01]  /*0db0*/  IMAD.IADD R4, R153, 0x1, -R4 ;  /* 0x0000000199047824 */ /* 0x000fe200078e0a04 */
[----:B------:R-:W-:Y:S01]  /*0dc0*/  LEA R18, R5, UR41, 0x1 ;  /* 0x0000002905127c11 */ /* 0x000fe2000f8e08ff */
[----:B------:R-:W-:Y:S01]  /*0dd0*/  VIADD R139, R138, 0x20 ;  /* 0x000000208a8b7836 */ /* 0x000fe20000000000 */
[----:B------:R-:W-:Y:S01]  /*0de0*/  LOP3.LUT R2, R2, 0x1ffffffe, RZ, 0xc0, !PT ;  /* 0x1ffffffe02027812 */ /* 0x000fe200078ec0ff */
[----:B------:R-:W-:Y:S01]  /*0df0*/  IMAD.SHL.U32 R17, R4, 0x2, RZ ;  /* 0x0000000204117824 */ /* 0x000fe200078e00ff */
[----:B------:R-:W-:Y:S01]  /*0e00*/  SEL R19, R19, 0xffffffc0, !P2 ;  /* 0xffffffc013137807 */ /* 0x000fe20005000000 */
[----:B------:R-:W-:Y:S01]  /*0e10*/  VIADD R22, R18, 0x21800 ;  /* 0x0002180012167836 */ /* 0x000fe20000000000 */
[----:B------:R-:W-:Y:S01]  /*0e20*/  SHF.R.S32.HI R3, RZ, 0x1f, R139 ;  /* 0x0000001fff037819 */ /* 0x000fe2000001148b */
[----:B------:R-:W-:Y:S02]  /*0e30*/  VIADD R141, R138, 0x40 ;  /* 0x000000408a8d7836 */ /* 0x000fe40000000000 */
        /* <DEDUP_REMOVED lines=17> */
[----:B------:R-:W-:Y:S01]  /*0f50*/  VIADD R23, R18, 0x21820 ;  /* 0x0002182012177836 */ /* 0x000fe20000000000 */
[----:B------:R-:W-:Y:S01]  /*0f60*/  SHF.R.S32.HI R155, RZ, 0x1f, R143 ;  /* 0x0000001fff9b7819 */ /* 0x000fe2000001148f */
[----:B------:R-:W-:Y:S01]  /*0f70*/  IMAD.IADD R2, R151, 0x1, -R2 ;  /* 0x0000000197027824 */ /* 0x000fe200078e0a02 */
[----:B------:R-:W-:Y:S01]  /*0f80*/  SHF.R.S32.HI R154, RZ, 0x1f, R142 ;  /* 0x0000001fff9a7819 */ /* 0x000fe2000001148e */
[----:B------:R-:W-:-:S02]  /*0f90*/  @P1 VIADD R23, R22, 0xffffffe0 ;  /* 0xffffffe016171836 */ /* 0x000fc40000000000 */
[----:B------:R-:W-:Y:S02]  /*0fa0*/  IMAD.IADD R22, R22, 0x1, R19 ;  /* 0x0000000116167824 */ /* 0x000fe400078e0213 */
[----:B------:R-:W-:Y:S02]  /*0fb0*/  VIADD R140, R17, 0x10 ;  /* 0x00000010118c7836 */ /* 0x000fe40000000000 */
[----:B------:R-:W-:Y:S02]  /*0fc0*/  IMAD R137, R2, 0x8, R7 ;  /* 0x0000000802897824 */ /* 0x000fe400078e0207 */
[----:B------:R-:W-:Y:S02]  /*0fd0*/  IMAD.IADD R19, R19, 0x1, R23 ;  /* 0x0000000113137824 */ /* 0x000fe400078e0217 */
[----:B0-----:R-:W-:-:S07]  /*0fe0*/  VIADD R136, R23, 0x6000 ;  /* 0x0000600017887836 */ /* 0x001fce0000000000 */
.L_x_11189:
        /* <DEDUP_REMOVED lines=11> */
[----:B01-3--:R-:W-:Y:S02]  /*10a0*/  IMAD.U32 R2, RZ, RZ, UR8 ;  /* 0x00000008ff027e24 */ /* 0x00bfe4000f8e00ff */
[----:B----4-:R-:W-:Y:S01]  /*10b0*/  IMAD.U32 R3, RZ, RZ, UR9 ;  /* 0x00000009ff037e24 */ /* 0x010fe2000f8e00ff */
[----:B------:R-:W-:Y:S02]  /*10c0*/  @UP1 ULDC.64 UR8, c[0x0][0xa18] ;  /* 0x0002860000081ab9 */ /* 0x000fe40000000a00 */
[----:B------:R-:W-:Y:S02]  /*10d0*/  @UP1 UIMAD.WIDE UR8, UR7, 0x4, UR8 ;  /* 0x00000004070818a5 */ /* 0x000fe4000f8e0208 */
[----:B--2---:R-:W2:Y:S04]  /*10e0*/  @P0 LDG.E R2, desc[UR56][R2.64] ;  /* 0x0000003802020981 */ /* 0x004ea8000c1e1900 */
[----:B------:R-:W-:-:S02]  /*10f0*/  IMAD.U32 R4, RZ, RZ, UR8 ;  /* 0x00000008ff047e24 */ /* 0x000fc4000f8e00ff */
        /* <DEDUP_REMOVED lines=30> */
.L_x_11086:
        /* <DEDUP_REMOVED lines=9> */
.L_x_11087:
        /* <DEDUP_REMOVED lines=13> */
.L_x_11088:
[----:B------:R-:W-:Y:S01]  /*1440*/  ULDC UR7, c[0x0][0x448] ;  /* 0x0001120000077ab9 */ /* 0x000fe20000000800 */
[----:B------:R-:W-:Y:S02]  /*1450*/  UIMAD UR39, UR6, 0xc0, URZ ;  /* 0x000000c0062778a4 */ /* 0x000fe4000f8e023f */
        /* <DEDUP_REMOVED lines=26> */
.L_x_11090:
[----:B------:R-:W-:-:S11]  /*1600*/  UISETP.NE.AND UP0, UPT, UR7, 0x1, UPT ;  /* 0x000000010700788c */ /* 0x000fd6000bf05270 */
[----:B------:R-:W-:Y:S02]  /*1610*/  @UP0 ULDC.64 UR10, c[0x0][0x9e8] ;  /* 0x00027a00000a0ab9 */ /* 0x000fe40000000a00 */
[----:B------:R-:W-:-:S04]  /*1620*/  UIMAD.WIDE.U32 UR8, UR4, UR10, URZ ;  /* 0x0000000a040872a5 */ /* 0x000fc8000f8e003f */
[----:B------:R-:W-:-:S12]  /*1630*/  @UP0 USHF.R.U32.HI UR4, URZ, UR11, UR9 ;  /* 0x0000000b3f040299 */ /* 0x000fd80008011609 */
.L_x_11091:
[----:B------:R-:W-:-:S04]  /*1640*/  UIMAD UR4, UR4, UR7, UR7 ;  /* 0x00000007040472a4 */ /* 0x000fc8000f8e0207 */
[----:B------:R-:W-:-:S04]  /*1650*/  UISETP.LT.AND UP0, UPT, UR6, UR4, UPT ;  /* 0x000000040600728c */ /* 0x000fc8000bf01270 */
[----:B------:R-:W-:-:S12]  /*1660*/  USEL UR6, UR6, UR4, UP0 ;  /* 0x0000000406067287 */ /* 0x000fd80008000000 */
.L_x_11089:
        /* <DEDUP_REMOVED lines=33> */
.L_x_11093:
[----:B------:R-:W-:-:S11]  /*1880*/  UISETP.NE.AND UP0, UPT, UR7, 0x1, UPT ;  /* 0x000000010700788c */ /* 0x000fd6000bf05270 */
[----:B------:R-:W-:Y:S02]  /*1890*/  @UP0 ULDC.64 UR12, c[0x0][0x9e8] ;  /* 0x00027a00000c0ab9 */ /* 0x000fe40000000a00 */
[----:B------:R-:W-:-:S04]  /*18a0*/  UIMAD.WIDE.U32 UR8, UR4, UR12, URZ ;  /* 0x0000000c040872a5 */ /* 0x000fc8000f8e003f */
[----:B------:R-:W-:-:S12]  /*18b0*/  @UP0 USHF.R.U32.HI UR4, URZ, UR13, UR9 ;  /* 0x0000000d3f040299 */ /* 0x000fd80008011609 */
.L_x_11094:
[----:B------:R-:W-:-:S04]  /*18c0*/  UIMAD UR4, UR4, UR7, URZ ;  /* 0x00000007040472a4 */ /* 0x000fc8000f8e023f */
[----:B------:R-:W-:-:S04]  /*18d0*/  UISETP.LT.AND UP0, UPT, UR10, UR4, UPT ;  /* 0x000000040a00728c */ /* 0x000fc8000bf01270 */
[----:B------:R-:W-:-:S12]  /*18e0*/  USEL UR10, UR10, UR4, !UP0 ;  /* 0x000000040a0a7287 */ /* 0x000fd8000c000000 */
.L_x_11092:
        /* <DEDUP_REMOVED lines=52> */
.L_x_11095:
[----:B------:R-:W-:Y:S01]  /*1c30*/  UIMAD UR36, UR37, UR4, UR36 ;  /* 0x00000004252472a4 */ /* 0x000fe2000f8e0224 */
[----:B------:R-:W-:Y:S01]  /*1c40*/  IMAD.U32 R88, RZ, RZ, UR6 ;  /* 0x00000006ff587e24 */ /* 0x000fe2000f8e00ff */
[----:B------:R-:W-:Y:S01]  /*1c50*/  PLOP3.LUT P0, PT, PT, PT, PT, 0x80, 0x0 ;  /* 0x000000000000781c */ /* 0x000fe20003f0f070 */
[----:B------:R-:W-:Y:S01]  /*1c60*/  IMAD.U32 R3, RZ, RZ, UR4 ;  /* 0x00000004ff037e24 */ /* 0x000fe2000f8e00ff */
[----:B------:R-:W-:Y:S01]  /*1c70*/  CS2R R134, SRZ ;  /* 0x0000000000867805 */ /* 0x000fe2000001ff00 */
[----:B------:R-:W-:Y:S01]  /*1c80*/  IMAD.MOV.U32 R2, RZ, RZ, RZ ;  /* 0x000000ffff027224 */ /* 0x000fe200078e00ff */
[----:B------:R-:W-:Y:S01]  /*1c90*/  CS2R R132, SRZ ;  /* 0x0000000000847805 */ /* 0x000fe2000001ff00 */
[----:B------:R-:W-:Y:S01]  /*1ca0*/  IMAD.MOV.U32 R0, RZ, RZ, RZ ;  /* 0x000000ffff007224 */ /* 0x000fe200078e00ff */
[----:B------:R-:W-:Y:S02]  /*1cb0*/  VIADDMNMX R88, R3, UR36, R88, PT ;  /* 0x0000002403587c46 */ /* 0x000fe4000b800158 */
[----:B------:R-:W-:-:S02]  /*1cc0*/  CS2R R130, SRZ ;  /* 0x0000000000827805 */ /* 0x000fc4000001ff00 */
[----:B------:R-:W-:Y:S02]  /*1cd0*/  CS2R R128, SRZ ;  /* 0x0000000000807805 */ /* 0x000fe4000001ff00 */
[----:B------:R-:W-:Y:S02]  /*1ce0*/  CS2R R126, SRZ ;  /* 0x00000000007e7805 */ /* 0x000fe4000001ff00 */
[----:B------:R-:W-:Y:S02]  /*1cf0*/  ISETP.GT.AND P1, PT, R88, UR36, PT ;  /* 0x0000002458007c0c */ /* 0x000fe4000bf24270 */
        /* <DEDUP_REMOVED lines=20> */
[----:B------:R-:W0:Y:S02]  /*1e40*/  S2R R4, SR_TID.X ;  /* 0x0000000000047919 */ /* 0x000e240000002100 */
[----:B0-----:R-:W-:-:S05]  /*1e50*/  VIADD R5, R4, 0xffffff80 ;  /* 0xffffff8004057836 */ /* 0x001fca0000000000 */
[----:B------:R-:W-:-:S04]  /*1e60*/  SHF.R.S32.HI R4, RZ, 0x1f, R5 ;  /* 0x0000001fff047819 */ /* 0x000fc80000011405 */
[----:B------:R-:W-:-:S04]  /*1e70*/  LEA.HI R4, R4, R5, RZ, 0x7 ;  /* 0x0000000504047211 */ /* 0x000fc800078f38ff */
[----:B------:R-:W-:-:S05]  /*1e80*/  SHF.R.S32.HI R4, RZ, 0x7, R4 ;  /* 0x00000007ff047819 */ /* 0x000fca0000011404 */
[----:B------:R-:W0:Y:S02]  /*1e90*/  SHFL.IDX PT, R0, R4, RZ, 0x1f ;  /* 0x00001fff04007589 */ /* 0x000e2400000e0000 */
[----:B0-----:R-:W-:-:S13]  /*1ea0*/  R2UR UR46, R0 ;  /* 0x00000000002e72ca */ /* 0x001fda00000e0000 */
[----:B------:R-:W-:-:S04]  /*1eb0*/  UIMAD.WIDE UR4, UR46, 0x55555556, URZ ;  /* 0x555555562e0478a5 */ /* 0x000fc8000f8e023f */
[----:B------:R-:W-:Y:S02]  /*1ec0*/  ULEA.HI UR55, UR5, UR5, URZ, 0x1 ;  /* 0x0000000505377291 */ /* 0x000fe4000f8f083f */
[----:B------:R-:W-:Y:S02]  /*1ed0*/  UIADD3 UR5, UR41, 0x21800, URZ ;  /* 0x0002180029057890 */ /* 0x000fe4000fffe03f */
[----:B------:R-:W-:Y:S02]  /*1ee0*/  UIMAD UR55, UR55, -0x3, UR46 ;  /* 0xfffffffd373778a4 */ /* 0x000fe4000f8e022e */
[----:B------:R-:W-:Y:S02]  /*1ef0*/  ULOP3.LUT UP0, URZ, UR5, 0x3ff, URZ, 0xc0, !UPT ;  /* 0x000003ff053f7892 */ /* 0x000fe4000f80c03f */
[----:B------:R-:W-:Y:S02]  /*1f00*/  ULEA UR4, UR55, UR41, 0xc ;  /* 0x0000002937047291 */ /* 0x000fe4000f8e603f */
[----:B------:R-:W-:-:S02]  /*1f10*/  ULEA UR5, UR55, UR5, 0xd ;  /* 0x0000000537057291 */ /* 0x000fc4000f8e683f */
[----:B------:R-:W-:Y:S01]  /*1f20*/  PLOP3.LUT P0, PT, PT, PT, UP0, 0x80, 0x0 ;  /* 0x000000000000781c */ /* 0x000fe20003f0f008 */
[----:B------:R-:W-:Y:S02]  /*1f30*/  UIADD3 UR4, UR4, 0xc400, URZ ;  /* 0x0000c40004047890 */ /* 0x000fe4000fffe03f */
[----:B------:R-:W-:Y:S02]  /*1f40*/  USHF.R.U32.HI UR5, URZ, 0x4, UR5 ;  /* 0x000000043f057899 */ /* 0x000fe40008011605 */
[----:B------:R-:W-:Y:S02]  /*1f50*/  USHF.R.U32.HI UR4, URZ, 0x4, UR4 ;  /* 0x000000043f047899 */ /* 0x000fe40008011604 */
[----:B------:R-:W-:Y:S02]  /*1f60*/  ULOP3.LUT UR45, UR5, 0x3fff, URZ, 0xc0, !UPT ;  /* 0x00003fff052d7892 */ /* 0x000fe4000f8ec03f */
[----:B------:R-:W-:-:S04]  /*1f70*/  ULOP3.LUT UR59, UR4, 0x3fff, URZ, 0xc0, !UPT ;  /* 0x00003fff043b7892 */ /* 0x000fc8000f8ec03f */
[----:B------:R-:W-:Y:S08]  /*1f80*/  @!P0 BRA `(.L_x_11097) ;  /* 0x0000000000408947 */ /* 0x000ff00003800000 */
        /* <DEDUP_REMOVED lines=16> */
.L_x_11097:
        /* <DEDUP_REMOVED lines=9> */
.L_x_11284:
[----:B------:R-:W-:Y:S05]  /*2120*/  @!P0 BRA `(.L_x_11099) ;  /* 0x0000000000048947 */ /* 0x000fea0003800000 */
[----:B------:R-:W-:Y:S01]  /*2130*/  BPT.TRAP 0x1 ;  /* 0x000000040000795c */ /* 0x000fe20000300000 */
.L_x_11099:
[----:B0-----:R-:W-:Y:S02]  /*2140*/  IMAD.U32 R3, RZ, RZ, UR49 ;  /* 0x00000031ff037e24 */ /* 0x001fe4000f8e00ff */
[----:B------:R-:W-:-:S03]  /*2150*/  IMAD.U32 R0, RZ, RZ, UR50 ;  /* 0x00000032ff007e24 */ /* 0x000fc6000f8e00ff */
[----:B------:R-:W-:Y:S02]  /*2160*/  LEA R3, R3, UR41, 0x3 ;  /* 0x0000002903037c11 */ /* 0x000fe4000f8e18ff */
[----:B------:R-:W-:-:S04]  /*2170*/  SHF.L.U32 R0, R0, 0x1f, RZ ;  /* 0x0000001f00007819 */ /* 0x000fc800000006ff */
[----:B------:R0:W1:Y:S01]  /*2180*/  SYNCS.PHASECHK.TRANS64.TRYWAIT P1, [R3+URZ+0x2d830], R0 ;  /* 0x02d83000030075a7 */ /* 0x000062000802017f */
[----:B------:R-:W-:Y:S05]  /*2190*/  @!P0 BRA `(.L_x_11100) ;  /* 0x0000000000048947 */ /* 0x000fea0003800000 */
[----:B------:R-:W-:Y:S01]  /*21a0*/  BPT.TRAP 0x1 ;  /* 0x000000040000795c */ /* 0x000fe20000300000 */
.L_x_11100:
[----:B-1----:R-:W-:Y:S05]  /*21b0*/  @P1 BRA `(.L_x_11101) ;  /* 0x0000000000081947 */ /* 0x002fea0003800000 */
[----:B------:R-:W1:Y:S02]  /*21c0*/  SYNCS.PHASECHK.TRANS64.TRYWAIT P1, [R3+URZ+0x2d830], R0 ;  /* 0x02d83000030075a7 */ /* 0x000e64000802017f */
[----:B-1----:R-:W-:Y:S05]  /*21d0*/  @!P1 BRA `(.L_x_11102) ;  /* 0x0000015400dc9947 */ /* 0x002fea0003800000 */
.L_x_11101:
[----:B------:R-:W-:Y:S05]  /*21e0*/  WARPSYNC.ALL ;  /* 0x0000000000007948 */ /* 0x000fea0003800000 */
[----:B------:R-:W-:Y:S01]  /*21f0*/  UIADD3 UR4, UR41, 0x15400, URZ ;  /* 0x0001540029047890 */ /* 0x000fe2000fffe03f */
[----:B------:R-:W-:Y:S01]  /*2200*/  WARPGROUP.ARRIVE ;  /* 0x00000000000079c5 */ /* 0x000fe20000000000 */
[----:B------:R-:W-:Y:S01]  /*2210*/  UMOV UR5, 0x80000020 ;  /* 0x8000002000057882 */ /* 0x000fe20000000000 */
[----:B------:R-:W-:Y:S01]  /*2220*/  UMOV UR7, 0x80000020 ;  /* 0x8000002000077882 */ /* 0x000fe20000000000 */
[----:B------:R-:W-:Y:S01]  /*2230*/  USHF.R.U32.HI UR4, URZ, 0x4, UR4 ;  /* 0x000000043f047899 */ /* 0x000fe20008011604 */
[----:B------:R-:W-:Y:S01]  /*2240*/  UMOV UR9, 0x80000020 ;  /* 0x8000002000097882 */ /* 0x000fe20000000000 */
[----:B------:R-:W-:-:S02]  /*2250*/  UMOV UR11, 0x80000020 ;  /* 0x80000020000b7882 */ /* 0x000fc40000000000 */
[----:B------:R-:W-:Y:S01]  /*2260*/  ULOP3.LUT UR4, UR4, 0x3fff, URZ, 0xc0, !UPT ;  /* 0x00003fff04047892 */ /* 0x000fe2000f8ec03f */
[----:B------:R-:W-:Y:S01]  /*2270*/  UMOV UR13, 0x80000020 ;  /* 0x80000020000d7882 */ /* 0x000fe20000000000 */
[----:B------:R-:W-:Y:S02]  /*2280*/  UMOV UR15, 0x80000020 ;  /* 0x80000020000f7882 */ /* 0x000fe40000000000 */
[----:B------:R-:W-:Y:S02]  /*2290*/  ULOP3.LUT UR32, UR4, 0x10000, URZ, 0xfc, !UPT ;  /* 0x0001000004207892 */ /* 0x000fe4000f8efc3f */
[----:B------:R-:W-:Y:S02]  /*22a0*/  ULOP3.LUT UR4, UR59, 0x10000, URZ, 0xfc, !UPT ;  /* 0x000100003b047892 */ /* 0x000fe4000f8efc3f */
[----:B------:R-:W-:Y:S02]  /*22b0*/  UIMAD UR6, UR49, 0x600, UR32 ;  /* 0x00000600310678a4 */ /* 0x000fe4000f8e0220 */
[----:B------:R-:W-:-:S02]  /*22c0*/  UIADD3 UR8, UR4, 0x2, URZ ;  /* 0x0000000204087890 */ /* 0x000fc4000fffe03f */
[----:B------:R-:W-:Y:S02]  /*22d0*/  UIADD3 UR10, UR6, 0x2, URZ ;  /* 0x00000002060a7890 */ /* 0x000fe4000fffe03f */
[----:B------:R-:W-:Y:S02]  /*22e0*/  UIADD3 UR12, UR4, 0x300, URZ ;  /* 0x00000300040c7890 */ /* 0x000fe4000fffe03f */
[----:B------:R-:W-:Y:S02]  /*22f0*/  UIADD3 UR14, UR6, 0x200, URZ ;  /* 0x00000200060e7890 */ /* 0x000fe4000fffe03f */
[----:B------:R-:W-:Y:S01]  /*2300*/  HGMMA.64x128x16.F32 R24, gdesc[UR4], RZ, !UPT, gsb0 ;  /* 0x01e00000041879f0 */ /* 0x000fe2000c0008ff */
        /* <DEDUP_REMOVED lines=30> */
.L_x_11103:
[----:B------:R-:W-:Y:S01]  /*24f0*/  UISETP.NE.AND UP1, UPT, UR54, URZ, UPT ;  /* 0x0000003f3600728c */ /* 0x000fe2000bf25270 */
[----:B------:R-:W-:Y:S01]  /*2500*/  VIADD R5, R137, UR39 ;  /* 0x0000002789057c36 */ /* 0x000fe20008000000 */
[----:B------:R-:W-:Y:S01]  /*2510*/  R2UR UR6, R3 ;  /* 0x00000000030672ca */ /* 0x000fe200000e0000 */
[----:B01----:R-:W-:Y:S01]  /*2520*/  IMAD.MOV.U32 R3, RZ, RZ, -0x80 ;  /* 0xffffff80ff037424 */ /* 0x003fe200078e00ff */
[----:B------:R-:W-:Y:S01]  /*2530*/  UISETP.NE.AND UP0, UPT, UR53, URZ, UPT ;  /* 0x0000003f3500728c */ /* 0x000fe2000bf05270 */
[----:B------:R-:W-:Y:S01]  /*2540*/  LEA R4, R88, 0xffffff80, 0x7 ;  /* 0xffffff8058047811 */ /* 0x000fe200078e38ff */
[----:B------:R-:W-:Y:S01]  /*2550*/  ULDC UR35, c[0x0][0x9dc] ;  /* 0x0002770000237ab9 */ /* 0x000fe20000000800 */
[----:B------:R-:W-:Y:S01]  /*2560*/  PLOP3.LUT P1, PT, PT, PT, UP1, 0x80, 0x0 ;  /* 0x000000000000781c */ /* 0x000fe20003f2f018 */
[----:B------:R-:W-:Y:S01]  /*2570*/  ULDC UR14, c[0x0][0x9e0] ;  /* 0x00027800000e7ab9 */ /* 0x000fe20000000800 */
[----:B------:R-:W-:Y:S02]  /*2580*/  PLOP3.LUT P2, PT, PT, PT, UP1, 0x80, 0x0 ;  /* 0x000000000000781c */ /* 0x000fe40003f4f018 */
[----:B------:R-:W-:-:S04]  /*2590*/  @UP1 ULDC UR7, c[0x0][0x44c] ;  /* 0x0001130000071ab9 */ /* 0x000fc80000000800 */
[----:B------:R-:W-:-:S04]  /*25a0*/  UIADD3 UR6, UR6, 0x2d840, URZ ;  /* 0x0002d84006067890 */ /* 0x000fc8000fffe03f */
[----:B------:R-:W-:Y:S01]  /*25b0*/  UPRMT UR6, UR42, 0x654, UR6 ;  /* 0x000006542a067896 */ /* 0x000fe20008000006 */
[----:B------:R-:W-:Y:S01]  /*25c0*/  @P1 IMAD.HI.U32 R0, R5, UR7, RZ ;  /* 0x0000000705001c27 */ /* 0x000fe2000f8e00ff */
[----:B------:R-:W-:Y:S01]  /*25d0*/  @UP1 ULDC UR7, c[0x0][0x450] ;  /* 0x0001140000071ab9 */ /* 0x000fe20000000800 */
[----:B------:R-:W-:-:S03]  /*25e0*/  PLOP3.LUT P1, PT, PT, PT, UP0, 0x40, 0x0 ;  /* 0x000000000000781c */ /* 0x000fc60003f2e808 */
[----:B------:R-:W-:Y:S01]  /*25f0*/  @P2 SHF.R.U32.HI R5, RZ, UR7, R0 ;  /* 0x00000007ff052c19 */ /* 0x000fe20008011600 */
[----:B------:R-:W-:Y:S02]  /*2600*/  IMAD R0, R88, R3, 0x80 ;  /* 0x0000008058007424 */ /* 0x000fe400078e0203 */
[----:B------:R-:W-:Y:S01]  /*2610*/  IMAD.U32 R3, RZ, RZ, UR48 ;  /* 0x00000030ff037e24 */ /* 0x000fe2000f8e00ff */
[----:B------:R-:W-:Y:S01]  /*2620*/  SYNCS.ARRIVE.TRANS64.RED.A1T0 RZ, [UR6], RZ ;  /* 0x000000ffffff79a7 */ /* 0x000fe20008100406 */
[----:B------:R-:W0:Y:S01]  /*2630*/  SHFL.IDX PT, R11, R5, RZ, 0x1c1f ;  /* 0x001c1fff050b7589 */ /* 0x000e2200000e0000 */
[C-C-:B------:R-:W-:Y:S01]  /*2640*/  IADD3 R2, -R17.reuse, 0x1, R0.reuse ;  /* 0x0000000111027810 */ /* 0x140fe20007ffe100 */
[----:B------:R-:W-:Y:S01]  /*2650*/  ULOP3.LUT UR6, URZ, UR35, URZ, 0x33, !UPT ;  /* 0x000000233f067292 */ /* 0x000fe2000f8e333f */
[----:B------:R-:W-:Y:S02]  /*2660*/  IADD3 R6, -R17, UR38, R0 ;  /* 0x0000002611067c10 */ /* 0x000fe4000fffe100 */
        /* <DEDUP_REMOVED lines=20> */
.L_x_11106:
[----:B------:R-:W-:Y:S02]  /*27b0*/  ULDC UR6, c[0x0][0x9e4] ;  /* 0x0002790000067ab9 */ /* 0x000fe40000000800 */
[----:B------:R-:W-:-:S05]  /*27c0*/  IMAD.U32 R12, RZ, RZ, UR6 ;  /* 0x00000006ff0c7e24 */ /* 0x000fca000f8e00ff */
[----:B------:R-:W-:-:S13]  /*27d0*/  ISETP.NE.AND P1, PT, R12, 0x1, PT ;  /* 0x000000010c00780c */ /* 0x000fda0003f25270 */
[----:B------:R-:W0:Y:S02]  /*27e0*/  @P1 LDC.64 R2, c[0x0][0x9e8] ;  /* 0x00027a00ff021b82 */ /* 0x000e240000000a00 */
[----:B0-----:R-:W-:-:S05]  /*27f0*/  @P1 IMAD.HI.U32 R2, R11, R2, RZ ;  /* 0x000000020b021227 */ /* 0x001fca00078e00ff */
[----:B------:R-:W-:-:S07]  /*2800*/  @P1 SHF.R.U32.HI R11, RZ, R3, R2 ;  /* 0x00000003ff0b1219 */ /* 0x000fce0000011602 */
.L_x_11107:
[----:B------:R-:W-:Y:S05]  /*2810*/  BSYNC B0 ;  /* 0x0000000000007941 */ /* 0x000fea0003800000 */
.L_x_11105:
[----:B------:R-:W-:-:S04]  /*2820*/  IMAD R2, R11, R12, -R4 ;  /* 0x0000000c0b027224 */ /* 0x000fc800078e0a04 */
[----:B------:R-:W-:-:S05]  /*2830*/  IMAD.IADD R2, R2, 0x1, -R17 ;  /* 0x0000000102027824 */ /* 0x000fca00078e0a11 */
[----:B------:R-:W-:Y:S02]  /*2840*/  VIADDMNMX R9, R2, R12, R9, PT ;  /* 0x0000000c02097246 */ /* 0x000fe40003800109 */
[----:B------:R-:W-:-:S07]  /*2850*/  VIMNMX R10, R10, R2, !PT ;  /* 0x000000020a0a7248 */ /* 0x000fce0007fe0100 */
.L_x_11104:
[C---:B------:R-:W-:Y:S01]  /*2860*/  ISETP.GE.AND P6, PT, R0.reuse, 0xa, PT ;  /* 0x0000000a0000780c */ /* 0x040fe20003fc6270 */
[----:B------:R-:W0:Y:S01]  /*2870*/  SHFL.IDX PT, R5, R5, 0x1, 0x1c1f ;  /* 0x003c1f0005057f89 */ /* 0x000e2200000e0000 */
[C---:B------:R-:W-:Y:S01]  /*2880*/  ISETP.GE.AND P1, PT, R0.reuse, 0x2, PT ;  /* 0x000000020000780c */ /* 0x040fe20003f26270 */
[----:B------:R-:W-:Y:S01]  /*2890*/  UISETP.NE.AND UP0, UPT, UR53, URZ, UPT ;  /* 0x0000003f3500728c */ /* 0x000fe2000bf05270 */
        /* <DEDUP_REMOVED lines=176> */
[----:B0-----:R-:W-:Y:S01]  /*33a0*/  VIADDMNMX R0, R5, R7, R6, PT ;  /* 0x0000000705007246 */ /* 0x001fe20003800106 */
[----:B------:R-:W-:-:S10]  /*33b0*/  IMAD.IADD R7, R8, 0x1, R5 ;  /* 0x0000000108077824 */ /* 0x000fd400078e0205 */
[----:B------:R-:W-:Y:S02]  /*33c0*/  @P6 LOP3.LUT R16, R16, 0x1, RZ, 0xfc, !PT ;  /* 0x0000000110106812 */ /* 0x000fe400078efcff */
        /* <DEDUP_REMOVED lines=19> */
.L_x_11110:
[----:B------:R-:W-:Y:S02]  /*3500*/  ULDC UR6, c[0x0][0x9e4] ;  /* 0x0002790000067ab9 */ /* 0x000fe40000000800 */
[----:B------:R-:W-:-:S05]  /*3510*/  IMAD.U32 R9, RZ, RZ, UR6 ;  /* 0x00000006ff097e24 */ /* 0x000fca000f8e00ff */
[----:B------:R-:W-:-:S13]  /*3520*/  ISETP.NE.AND P6, PT, R9, 0x1, PT ;  /* 0x000000010900780c */ /* 0x000fda0003fc5270 */
[----:B------:R-:W0:Y:S02]  /*3530*/  @P6 LDC.64 R2, c[0x0][0x9e8] ;  /* 0x00027a00ff026b82 */ /* 0x000e240000000a00 */
[----:B0-----:R-:W-:-:S05]  /*3540*/  @P6 IMAD.HI.U32 R2, R5, R2, RZ ;  /* 0x0000000205026227 */ /* 0x001fca00078e00ff */
[----:B------:R-:W-:-:S07]  /*3550*/  @P6 SHF.R.U32.HI R5, RZ, R3, R2 ;  /* 0x00000003ff056219 */ /* 0x000fce0000011602 */
.L_x_11111:
[----:B------:R-:W-:Y:S05]  /*3560*/  BSYNC B0 ;  /* 0x0000000000007941 */ /* 0x000fea0003800000 */
.L_x_11109:
[----:B------:R-:W-:-:S04]  /*3570*/  IMAD R4, R5, R9, -R4 ;  /* 0x0000000905047224 */ /* 0x000fc800078e0a04 */
[----:B------:R-:W-:-:S05]  /*3580*/  IMAD.IADD R4, R4, 0x1, -R17 ;  /* 0x0000000104047824 */ /* 0x000fca00078e0a11 */
[----:B------:R-:W-:Y:S02]  /*3590*/  VIADDMNMX R0, R4, R9, R0, PT ;  /* 0x0000000904007246 */ /* 0x000fe40003800100 */
[----:B------:R-:W-:-:S07]  /*35a0*/  VIMNMX R7, R7, R4, !PT ;  /* 0x0000000407077248 */ /* 0x000fce0007fe0100 */
.L_x_11108:
[----:B------:R-:W-:Y:S01]  /*35b0*/  ISETP.GT.AND P1, PT, R7, 0x1, !P1 ;  /* 0x000000010700780c */ /* 0x000fe20004f24270 */
[----:B------:R-:W-:Y:S01]  /*35c0*/  ULDC UR33, c[0x0][0x988] ;  /* 0x0002620000217ab9 */ /* 0x000fe20000000800 */
[----:B------:R-:W-:Y:S01]  /*35d0*/  LOP3.LUT P6, RZ, R16, 0x4, RZ, 0xc0, !PT ;  /* 0x0000000410ff7812 */ /* 0x000fe200078cc0ff */
        /* <DEDUP_REMOVED lines=14> */
[----:B------:R-:W-:Y:S01]  /*36c0*/  LOP3.LUT P1, RZ, R16, 0x8, RZ, 0xc0, !PT ;  /* 0x0000000810ff7812 */ /* 0x000fe2000782c0ff */
        /* <DEDUP_REMOVED lines=9> */
[----:B------:R-:W-:-:S02]  /*3760*/  LOP3.LUT P1, RZ, R16, 0x10, RZ, 0xc0, !PT ;  /* 0x0000001010ff7812 */ /* 0x000fc4000782c0ff */
[----:B------:R-:W-:Y:S02]  /*3770*/  FMNMX.FTZ R2, R36, R3, !PT ;  /* 0x0000000324027209 */ /* 0x000fe40007810000 */
[----:B------:R-:W-:Y:S02]  /*3780*/  ISETP.GT.AND P1, PT, R7, 0x11, !P1 ;  /* 0x000000110700780c */ /* 0x000fe40004f24270 */
[C---:B------:R-:W-:Y:S02]  /*3790*/  ISETP.LT.OR P2, PT, R0.reuse, 0x9, P2 ;  /* 0x000000090000780c */ /* 0x040fe40001741670 */
[----:B------:R-:W-:Y:S02]  /*37a0*/  ISETP.LT.OR P1, PT, R0, 0x12, P1 ;  /* 0x000000120000780c */ /* 0x000fe40000f21670 */
[----:B------:R-:W-:Y:S02]  /*37b0*/  FMNMX.FTZ R3, R37, R2, !PT ;  /* 0x0000000225037209 */ /* 0x000fe40007810000 */
        /* <DEDUP_REMOVED lines=8> */
[C---:B------:R-:W-:Y:S02]  /*3840*/  LOP3.LUT P1, RZ, R16.reuse, 0x1000000, RZ, 0xc0, !PT ;  /* 0x0100000010ff7812 */ /* 0x040fe4000782c0ff */
[----:B------:R-:W-:Y:S02]  /*3850*/  FMNMX.FTZ R3, R41, R2, !PT ;  /* 0x0000000229037209 */ /* 0x000fe40007810000 */
[----:B------:R-:W-:Y:S02]  /*3860*/  ISETP.GT.AND P1, PT, R7, 0x19, !P1 ;  /* 0x000000190700780c */ /* 0x000fe40004f24270 */
[----:B------:R-:W-:Y:S02]  /*3870*/  LOP3.LUT P6, RZ, R16, 0x20000, RZ, 0xc0, !PT ;  /* 0x0002000010ff7812 */ /* 0x000fe400078cc0ff */
        /* <DEDUP_REMOVED lines=53> */
[----:B------:R-:W-:Y:S01]  /*3bd0*/  LOP3.LUT P2, RZ, R16, 0x80, RZ, 0xc0, !PT ;  /* 0x0000008010ff7812 */ /* 0x000fe2000784c0ff */
[----:B------:R-:W0:Y:S01]  /*3be0*/  SHFL.BFLY PT, R3, R2, 0x2, 0x1f ;  /* 0x0c401f0002037f89 */ /* 0x000e2200000e0000 */
[----:B------:R-:W-:-:S02]  /*3bf0*/  FSEL R55, R55, -INF , !P1 ;  /* 0xff80000037377808 */ /* 0x000fc40004800000 */
[C---:B------:R-:W-:Y:S02]  /*3c00*/  LOP3.LUT P1, RZ, R16.reuse, 0x8000, RZ, 0xc0, !PT ;  /* 0x0000800010ff7812 */ /* 0x040fe4000782c0ff */
[----:B------:R-:W-:Y:S02]  /*3c10*/  LOP3.LUT P6, RZ, R16, 0x40, RZ, 0xc0, !PT ;  /* 0x0000004010ff7812 */ /* 0x000fe400078cc0ff */
[C---:B------:R-:W-:Y:S02]  /*3c20*/  ISETP.GT.AND P1, PT, R7.reuse, 0x40, !P1 ;  /* 0x000000400700780c */ /* 0x040fe40004f24270 */
[C---:B------:R-:W-:Y:S02]  /*3c30*/  ISETP.GT.AND P3, PT, R7.reuse, 0x70, !P3 ;  /* 0x000000700700780c */ /* 0x040fe40005f64270 */
[----:B------:R-:W-:Y:S02]  /*3c40*/  ISETP.LT.OR P1, PT, R0, 0x41, P1 ;  /* 0x000000410000780c */ /* 0x000fe40000f21670 */
[----:B------:R-:W-:-:S02]  /*3c50*/  ISETP.GT.AND P4, PT, R7, 0x71, !P4 ;  /* 0x000000710700780c */ /* 0x000fc40006784270 */
[----:B------:R-:W-:Y:S02]  /*3c60*/  FSEL R58, R58, -INF , !P1 ;  /* 0xff8000003a3a7808 */ /* 0x000fe40004800000 */
[----:B------:R-:W-:Y:S02]  /*3c70*/  LOP3.LUT P1, RZ, R16, 0x4000, RZ, 0xc0, !PT ;  /* 0x0000400010ff7812 */ /* 0x000fe4000782c0ff */
[C---:B------:R-:W-:Y:S02]  /*3c80*/  ISETP.GT.AND P5, PT, R7.reuse, 0x78, !P5 ;  /* 0x000000780700780c */ /* 0x040fe40006fa4270 */
[----:B------:R-:W-:Y:S02]  /*3c90*/  ISETP.GT.AND P1, PT, R7, 0x41, !P1 ;  /* 0x000000410700780c */ /* 0x000fe40004f24270 */
[C---:B------:R-:W-:Y:S02]  /*3ca0*/  ISETP.LT.OR P3, PT, R0.reuse, 0x71, P3 ;  /* 0x000000710000780c */ /* 0x040fe40001f61670 */
[----:B------:R-:W-:-:S02]  /*3cb0*/  ISETP.LT.OR P1, PT, R0, 0x42, P1 ;  /* 0x000000420000780c */ /* 0x000fc40000f21670 */
[----:B0-----:R-:W-:Y:S02]  /*3cc0*/  FMNMX.FTZ R4, R2, R3, !PT ;  /* 0x0000000302047209 */ /* 0x001fe40007810000 */
[----:B------:R-:W-:Y:S02]  /*3cd0*/  FSEL R59, R59, -INF , !P1 ;  /* 0xff8000003b3b7808 */ /* 0x000fe40004800000 */
[----:B------:R-:W-:Y:S01]  /*3ce0*/  LOP3.LUT P1, RZ, R16, 0x2000, RZ, 0xc0, !PT ;  /* 0x0000200010ff7812 */ /* 0x000fe2000782c0ff */
[----:B------:R-:W0:Y:S01]  /*3cf0*/  SHFL.BFLY PT, R3, R4, 0x1, 0x1f ;  /* 0x0c201f0004037f89 */ /* 0x000e2200000e0000 */
[----:B------:R-:W-:Y:S02]  /*3d00*/  ISETP.LT.OR P4, PT, R0, 0x72, P4 ;  /* 0x000000720000780c */ /* 0x000fe40002781670 */
[----:B------:R-:W-:Y:S02]  /*3d10*/  ISETP.GT.AND P1, PT, R7, 0x48, !P1 ;  /* 0x000000480700780c */ /* 0x000fe40004f24270 */
[----:B------:R-:W-:-:S02]  /*3d20*/  FSEL R82, R82, -INF , !P3 ;  /* 0xff80000052527808 */ /* 0x000fc40005800000 */
[C---:B------:R-:W-:Y:S02]  /*3d30*/  ISETP.LT.OR P1, PT, R0.reuse, 0x49, P1 ;  /* 0x000000490000780c */ /* 0x040fe40000f21670 */
[----:B------:R-:W-:Y:S02]  /*3d40*/  ISETP.LT.OR P5, PT, R0, 0x79, P5 ;  /* 0x000000790000780c */ /* 0x000fe40002fa1670 */
[----:B------:R-:W-:Y:S02]  /*3d50*/  FSEL R62, R62, -INF , !P1 ;  /* 0xff8000003e3e7808 */ /* 0x000fe40004800000 */
[----:B------:R-:W-:Y:S02]  /*3d60*/  LOP3.LUT P1, RZ, R16, 0x1000, RZ, 0xc0, !PT ;  /* 0x0000100010ff7812 */ /* 0x000fe4000782c0ff */
[----:B------:R-:W-:Y:S02]  /*3d70*/  FSEL R83, R83, -INF , !P4 ;  /* 0xff80000053537808 */ /* 0x000fe40006000000 */
[----:B------:R-:W-:-:S02]  /*3d80*/  ISETP.GT.AND P1, PT, R7, 0x49, !P1 ;  /* 0x000000490700780c */ /* 0x000fc40004f24270 */
[----:B------:R-:W-:Y:S02]  /*3d90*/  FSEL R86, R86, -INF , !P5 ;  /* 0xff80000056567808 */ /* 0x000fe40006800000 */
[----:B------:R-:W-:Y:S02]  /*3da0*/  ISETP.LT.OR P1, PT, R0, 0x4a, P1 ;  /* 0x0000004a0000780c */ /* 0x000fe40000f21670 */
[----:B0-----:R-:W-:Y:S02]  /*3db0*/  FMNMX.FTZ R3, R4, R3, !PT ;  /* 0x0000000304037209 */ /* 0x001fe40007810000 */
[----:B------:R-:W-:Y:S02]  /*3dc0*/  FSEL R63, R63, -INF , !P1 ;  /* 0xff8000003f3f7808 */ /* 0x000fe40004800000 */
[----:B------:R-:W-:Y:S01]  /*3dd0*/  LOP3.LUT P1, RZ, R16, 0x800, RZ, 0xc0, !PT ;  /* 0x0000080010ff7812 */ /* 0x000fe2000782c0ff */
[----:B------:R-:W-:-:S03]  /*3de0*/  FMUL.FTZ R89, R3, UR33 ;  /* 0x0000002103597c20 */ /* 0x000fc60008410000 */
[----:B------:R-:W-:-:S04]  /*3df0*/  ISETP.GT.AND P1, PT, R7, 0x50, !P1 ;  /* 0x000000500700780c */ /* 0x000fc80004f24270 */
[----:B------:R-:W-:-:S04]  /*3e00*/  ISETP.LT.OR P1, PT, R0, 0x51, P1 ;  /* 0x000000510000780c */ /* 0x000fc80000f21670 */
[----:B------:R-:W-:Y:S02]  /*3e10*/  FSEL R66, R66, -INF , !P1 ;  /* 0xff80000042427808 */ /* 0x000fe40004800000 */
[----:B------:R-:W-:-:S04]  /*3e20*/  LOP3.LUT P1, RZ, R16, 0x400, RZ, 0xc0, !PT ;  /* 0x0000040010ff7812 */ /* 0x000fc8000782c0ff */
        /* <DEDUP_REMOVED lines=11> */
[C---:B------:R-:W-:Y:S02]  /*3ee0*/  ISETP.GT.AND P1, PT, R7.reuse, 0x60, !P2 ;  /* 0x000000600700780c */ /* 0x040fe40005724270 */
[----:B------:R-:W-:Y:S02]  /*3ef0*/  LOP3.LUT P2, RZ, R16, 0x20, RZ, 0xc0, !PT ;  /* 0x0000002010ff7812 */ /* 0x000fe4000784c0ff */
[----:B------:R-:W-:Y:S02]  /*3f00*/  ISETP.LT.OR P1, PT, R0, 0x61, P1 ;  /* 0x000000610000780c */ /* 0x000fe40000f21670 */
[----:B------:R-:W-:Y:S02]  /*3f10*/  ISETP.GT.AND P2, PT, R7, 0x69, !P2 ;  /* 0x000000690700780c */ /* 0x000fe40005744270 */
[----:B------:R-:W-:-:S02]  /*3f20*/  FSEL R74, R74, -INF , !P1 ;  /* 0xff8000004a4a7808 */ /* 0x000fc40004800000 */
[----:B------:R-:W-:Y:S02]  /*3f30*/  ISETP.GT.AND P1, PT, R7, 0x61, !P6 ;  /* 0x000000610700780c */ /* 0x000fe40007724270 */
[----:B------:R-:W-:Y:S02]  /*3f40*/  LOP3.LUT P6, RZ, R16, 0x2, RZ, 0xc0, !PT ;  /* 0x0000000210ff7812 */ /* 0x000fe400078cc0ff */
[C---:B------:R-:W-:Y:S02]  /*3f50*/  ISETP.LT.OR P1, PT, R0.reuse, 0x62, P1 ;  /* 0x000000620000780c */ /* 0x040fe40000f21670 */
[----:B------:R-:W-:Y:S02]  /*3f60*/  ISETP.LT.OR P2, PT, R0, 0x6a, P2 ;  /* 0x0000006a0000780c */ /* 0x000fe40001741670 */
[----:B------:R-:W-:Y:S02]  /*3f70*/  FSEL R75, R75, -INF , !P1 ;  /* 0xff8000004b4b7808 */ /* 0x000fe40004800000 */
[----:B------:R-:W-:-:S02]  /*3f80*/  FSETP.NEU.FTZ.AND P1, PT, R3, -INF , PT ;  /* 0xff8000000300780b */ /* 0x000fc40003f3d000 */
[----:B------:R-:W-:Y:S02]  /*3f90*/  FSEL R79, R79, -INF , !P2 ;  /* 0xff8000004f4f7808 */ /* 0x000fe40005000000 */
[----:B------:R-:W-:Y:S02]  /*3fa0*/  FSEL R89, R89, RZ, P1 ;  /* 0x000000ff59597208 */ /* 0x000fe40000800000 */
[----:B------:R-:W-:Y:S02]  /*3fb0*/  ISETP.GT.AND P1, PT, R7, RZ, !P6 ;  /* 0x000000ff0700720c */ /* 0x000fe40007724270 */
[----:B------:R-:W-:Y:S01]  /*3fc0*/  LOP3.LUT P6, RZ, R16, 0x1, RZ, 0xc0, !PT ;  /* 0x0000000110ff7812 */ /* 0x000fe200078cc0ff */
[--C-:B------:R-:W-:Y:S01]  /*3fd0*/  FFMA.FTZ R9, R25, UR33, -R89.reuse ;  /* 0x0000002119097c23 */ /* 0x100fe20008010859 */
[----:B------:R-:W-:Y:S01]  /*3fe0*/  ISETP.LT.OR P1, PT, R0, 0x1, P1 ;  /* 0x000000010000780c */ /* 0x000fe20000f21670 */
[--C-:B------:R-:W-:Y:S01]  /*3ff0*/  FFMA.FTZ R8, R24, UR33, -R89.reuse ;  /* 0x0000002118087c23 */ /* 0x100fe20008010859 */
[----:B------:R-:W-:Y:S01]  /*4000*/  ISETP.GT.AND P6, PT, R7, 0x79, !P6 ;  /* 0x000000790700780c */ /* 0x000fe200077c4270 */
[--C-:B------:R-:W-:Y:S01]  /*4010*/  FFMA.FTZ R4, R32, UR33, -R89.reuse ;  /* 0x0000002120047c23 */ /* 0x100fe20008010859 */
[----:B------:R-:W-:Y:S01]  /*4020*/  FSEL R90, R26, -INF , !P1 ;  /* 0xff8000001a5a7808 */ /* 0x000fe20004800000 */
[--C-:B------:R-:W-:Y:S01]  /*4030*/  FFMA.FTZ R10, R28, UR33, -R89.reuse ;  /* 0x000000211c0a7c23 */ /* 0x100fe20008010859 */
[----:B------:R-:W-:Y:S01]  /*4040*/  LOP3.LUT P1, RZ, R16, 0x4000000, RZ, 0xc0, !PT ;  /* 0x0400000010ff7812 */ /* 0x000fe2000782c0ff */
[----:B------:R-:W-:Y:S01]  /*4050*/  MUFU.EX2 R8, R8 ;  /* 0x0000000800087308 */ /* 0x000fe20000000800 */
[----:B------:R-:W-:Y:S01]  /*4060*/  FMNMX.FTZ R5, R90, R27, !PT ;  /* 0x0000001b5a057209 */ /* 0x000fe20007810000 */
[--C-:B------:R-:W-:Y:S01]  /*4070*/  FFMA.FTZ R11, R29, UR33, -R89.reuse ;  /* 0x000000211d0b7c23 */ /* 0x100fe20008010859 */
[----:B------:R-:W-:Y:S01]  /*4080*/  ISETP.GT.AND P1, PT, R7, 0x68, !P1 ;  /* 0x000000680700780c */ /* 0x000fe20004f24270 */
[--C-:B------:R-:W-:Y:S01]  /*4090*/  FFMA.FTZ R53, R53, UR33, -R89.reuse ;  /* 0x0000002135357c23 */ /* 0x100fe20008010859 */
[----:B------:R-:W-:Y:S01]  /*40a0*/  FMNMX.FTZ R2, R30, R5, !PT ;  /* 0x000000051e027209 */ /* 0x000fe20007810000 */
[--C-:B------:R-:W-:Y:S01]  /*40b0*/  FFMA.FTZ R13, R33, UR33, -R89.reuse ;  /* 0x00000021210d7c23 */ /* 0x100fe20008010859 */
[----:B------:R-:W-:Y:S01]  /*40c0*/  ISETP.LT.OR P1, PT, R0, 0x69, P1 ;  /* 0x000000690000780c */ /* 0x000fe20000f21670 */
[----:B------:R-:W0:Y:S01]  /*40d0*/  MUFU.EX2 R9, R9 ;  /* 0x0000000900097308 */ /* 0x000e220000000800 */
[----:B------:R-:W-:Y:S01]  /*40e0*/  FMNMX.FTZ R5, R31, R2, !PT ;  /* 0x000000021f057209 */ /* 0x000fe20007810000 */
[--C-:B------:R-:W-:Y:S01]  /*40f0*/  FFMA.FTZ R49, R49, UR33, -R89.reuse ;  /* 0x0000002131317c23 */ /* 0x100fe20008010859 */
[----:B------:R-:W-:Y:S01]  /*4100*/  FSEL R78, R78, -INF , !P1 ;  /* 0xff8000004e4e7808 */ /* 0x000fe20004800000 */
[--C-:B------:R-:W-:Y:S01]  /*4110*/  FFMA.FTZ R12, R36, UR33, -R89.reuse ;  /* 0x00000021240c7c23 */ /* 0x100fe20008010859 */
[----:B------:R-:W-:Y:S01]  /*4120*/  FMNMX.FTZ R2, R34, R5, !PT ;  /* 0x0000000522027209 */ /* 0x000fe20007810000 */
[--C-:B------:R-:W-:Y:S01]  /*4130*/  FFMA.FTZ R21, R41, UR33, -R89.reuse ;  /* 0x0000002129157c23 */ /* 0x100fe20008010859 */
[----:B------:R-:W-:Y:S01]  /*4140*/  ISETP.LT.OR P6, PT, R0, 0x7a, P6 ;  /* 0x0000007a0000780c */ /* 0x000fe200037c1670 */
[----:B------:R-:W1:Y:S01]  /*4150*/  MUFU.EX2 R10, R10 ;  /* 0x0000000a000a7308 */ /* 0x000e620000000800 */
[----:B------:R-:W-:Y:S01]  /*4160*/  FMNMX.FTZ R5, R35, R2, !PT ;  /* 0x0000000223057209 */ /* 0x000fe20007810000 */
[--C-:B------:R-:W-:Y:S01]  /*4170*/  FFMA.FTZ R41, R73, UR33, -R89.reuse ;  /* 0x0000002149297c23 */ /* 0x100fe20008010859 */
[----:B------:R-:W-:Y:S01]  /*4180*/  FSEL R87, R87, -INF , !P6 ;  /* 0xff80000057577808 */ /* 0x000fe20007000000 */
        /* <DEDUP_REMOVED lines=16> */
[----:B------:R-:W-:Y:S01]  /*4290*/  FFMA.FTZ R37, R85, UR33, -R89 ;  /* 0x0000002155257c23 */ /* 0x000fe20008010859 */
        /* <DEDUP_REMOVED lines=11> */
[----:B------:R-:W-:Y:S01]  /*4350*/  FMNMX.FTZ R5, R59, R2, !PT ;  /* 0x000000023b057209 */ /* 0x000fe20007810000 */
[----:B------:R-:W-:-:S03]  /*4360*/  FFMA.FTZ R2, R48, UR33, -R89 ;  /* 0x0000002130027c23 */ /* 0x000fc60008010859 */
[----:B------:R-:W-:-:S03]  /*4370*/  FMNMX.FTZ R6, R62, R5, !PT ;  /* 0x000000053e067209 */ /* 0x000fc60007810000 */
[----:B------:R-:W-:Y:S01]  /*4380*/  MUFU.EX2 R21, R21 ;  /* 0x0000001500157308 */ /* 0x000fe20000000800 */
[----:B------:R-:W-:-:S04]  /*4390*/  FMNMX.FTZ R5, R63, R6, !PT ;  /* 0x000000063f057209 */ /* 0x000fc80007810000 */
[----:B------:R-:W-:-:S03]  /*43a0*/  FMNMX.FTZ R6, R66, R5, !PT ;  /* 0x0000000542067209 */ /* 0x000fc60007810000 */
[----:B------:R2:W-:Y:S01]  /*43b0*/  MUFU.EX2 R5, R49 ;  /* 0x0000003100057308 */ /* 0x0005e20000000800 */
[----:B------:R-:W-:Y:S01]  /*43c0*/  FMNMX.FTZ R25, R67, R6, !PT ;  /* 0x0000000643197209 */ /* 0x000fe20007810000 */
[----:B------:R-:W-:-:S03]  /*43d0*/  FFMA.FTZ R6, R52, UR33, -R89 ;  /* 0x0000002134067c23 */ /* 0x000fc60008010859 */
[----:B------:R-:W-:-:S03]  /*43e0*/  FMNMX.FTZ R24, R70, R25, !PT ;  /* 0x0000001946187209 */ /* 0x000fc60007810000 */
[----:B------:R-:W-:Y:S01]  /*43f0*/  MUFU.EX2 R20, R20 ;  /* 0x0000001400147308 */ /* 0x000fe20000000800 */
[----:B------:R-:W-:Y:S01]  /*4400*/  FMNMX.FTZ R25, R71, R24, !PT ;  /* 0x0000001847197209 */ /* 0x000fe20007810000 */
[--C-:B--2---:R-:W-:Y:S01]  /*4410*/  FFMA.FTZ R49, R57, UR33, -R89.reuse ;  /* 0x0000002139317c23 */ /* 0x104fe20008010859 */
[----:B------:R-:W-:Y:S02]  /*4420*/  FFMA.FTZ R57, R65, UR33, -R89 ;  /* 0x0000002141397c23 */ /* 0x000fe40008010859 */
        /* <DEDUP_REMOVED lines=10> */
[----:B------:R-:W-:Y:S01]  /*44d0*/  MUFU.EX2 R2, R2 ;  /* 0x0000000200027308 */ /* 0x000fe20000000800 */
[----:B------:R-:W-:Y:S01]  /*44e0*/  FMNMX.FTZ R7, R83, R26, !PT ;  /* 0x0000001a53077209 */ /* 0x000fe20007810000 */
[----:B------:R-:W-:-:S03]  /*44f0*/  FFMA.FTZ R26, R60, UR33, -R89 ;  /* 0x000000213c1a7c23 */ /* 0x000fc60008010859 */
[----:B------:R-:W-:-:S03]  /*4500*/  FMNMX.FTZ R0, R86, R7, !PT ;  /* 0x0000000756007209 */ /* 0x000fc60007810000 */
[----:B------:R-:W-:Y:S01]  /*4510*/  MUFU.EX2 R6, R6 ;  /* 0x0000000600067308 */ /* 0x000fe20000000800 */
[----:B------:R-:W-:-:S05]  /*4520*/  FMNMX.FTZ R0, R87, R0, !PT ;  /* 0x0000000057007209 */ /* 0x000fca0007810000 */
[----:B------:R-:W2:Y:S02]  /*4530*/  SHFL.BFLY PT, R7, R0, 0x2, 0x1f ;  /* 0x0c401f0000077f89 */ /* 0x000ea400000e0000 */
[----:B------:R-:W-:Y:S08]  /*4540*/  MUFU.EX2 R24, R24 ;  /* 0x0000001800187308 */ /* 0x000ff00000000800 */
[----:B------:R-:W-:Y:S08]  /*4550*/  MUFU.EX2 R49, R49 ;  /* 0x0000003100317308 */ /* 0x000ff00000000800 */
[----:B------:R-:W-:Y:S01]  /*4560*/  MUFU.EX2 R26, R26 ;  /* 0x0000001a001a7308 */ /* 0x000fe20000000800 */
[----:B--2---:R-:W-:Y:S01]  /*4570*/  FMNMX.FTZ R32, R0, R7, !PT ;  /* 0x0000000700207209 */ /* 0x004fe20007810000 */
[----:B------:R-:W-:-:S06]  /*4580*/  FFMA.FTZ R0, R80, UR33, -R89 ;  /* 0x0000002150007c23 */ /* 0x000fcc0008010859 */
        /* <DEDUP_REMOVED lines=28> */
[----:B------:R2:W3:Y:S01]  /*4750*/  MUFU.EX2 R69, R52 ;  /* 0x0000003400457308 */ /* 0x0004e20000000800 */
        /* <DEDUP_REMOVED lines=8> */
[--C-:B--2---:R-:W-:Y:S01]  /*47e0*/  FFMA.FTZ R52, R46, UR33, -R48.reuse ;  /* 0x000000212e347c23 */ /* 0x104fe20008010830 */
[--C-:B------:R-:W-:Y:S01]  /*47f0*/  FFMA.FTZ R46, R55, UR33, -R48.reuse ;  /* 0x00000021372e7c23 */ /* 0x100fe20008010830 */
[----:B0-----:R-:W-:Y:S01]  /*4800*/  FADD.FTZ R55, R8, R9 ;  /* 0x0000000908377221 */ /* 0x001fe20000010000 */
[----:B------:R-:W-:Y:S01]  /*4810*/  F2FP.F16.F32.PACK_AB R8, R9, R8 ;  /* 0x000000080908723e */ /* 0x000fe200000000ff */
[--C-:B------:R-:W-:Y:S01]  /*4820*/  FFMA.FTZ R78, R78, UR33, -R48.reuse ;  /* 0x000000214e4e7c23 */ /* 0x100fe20008010830 */
[----:B------:R-:W-:Y:S01]  /*4830*/  FFMA.FTZ R79, R79, UR33, -R48 ;  /* 0x000000214f4f7c23 */ /* 0x000fe20008010830 */
[----:B-1----:R-:W-:Y:S01]  /*4840*/  FADD.FTZ R58, R10, R55 ;  /* 0x000000370a3a7221 */ /* 0x002fe20000010000 */
[----:B------:R0:W1:Y:S01]  /*4850*/  MUFU.EX2 R73, R60 ;  /* 0x0000003c00497308 */ /* 0x0000620000000800 */
[----:B---3--:R-:W-:Y:S01]  /*4860*/  FADD.FTZ R9, R90, R69 ;  /* 0x000000455a097221 */ /* 0x008fe20000010000 */
[C---:B------:R-:W-:Y:S01]  /*4870*/  F2FP.F16.F32.PACK_AB R10, R11.reuse, R10 ;  /* 0x0000000a0b0a723e */ /* 0x040fe200000000ff */
[----:B------:R-:W-:Y:S01]  /*4880*/  FADD.FTZ R59, R11, R58 ;  /* 0x0000003a0b3b7221 */ /* 0x000fe20000010000 */
[--C-:B------:R-:W-:Y:S01]  /*4890*/  FFMA.FTZ R55, R66, UR33, -R48.reuse ;  /* 0x0000002142377c23 */ /* 0x100fe20008010830 */
[--C-:B------:R-:W-:Y:S01]  /*48a0*/  FFMA.FTZ R82, R82, UR33, -R48.reuse ;  /* 0x0000002152527c23 */ /* 0x100fe20008010830 */
[--C-:B------:R-:W-:Y:S01]  /*48b0*/  FFMA.FTZ R83, R83, UR33, -R48.reuse ;  /* 0x0000002153537c23 */ /* 0x100fe20008010830 */
[--C-:B------:R-:W-:Y:S01]  /*48c0*/  FFMA.FTZ R86, R86, UR33, -R48.reuse ;  /* 0x0000002156567c23 */ /* 0x100fe20008010830 */
[----:B------:R-:W2:Y:S01]  /*48d0*/  MUFU.EX2 R27, R27 ;  /* 0x0000001b001b7308 */ /* 0x000ea20000000800 */
[----:B0-----:R-:W-:Y:S01]  /*48e0*/  FADD.FTZ R60, R4, R59 ;  /* 0x0000003b043c7221 */ /* 0x001fe20000010000 */
[----:B----4-:R-:W-:Y:S01]  /*48f0*/  FADD.FTZ R58, R56, R9 ;  /* 0x00000009383a7221 */ /* 0x010fe20000010000 */
[----:B------:R-:W-:Y:S01]  /*4900*/  F2FP.F16.F32.PACK_AB R9, R69, R90 ;  /* 0x0000005a4509723e */ /* 0x000fe200000000ff */
[----:B------:R-:W-:Y:S01]  /*4910*/  FFMA.FTZ R87, R87, UR33, -R48 ;  /* 0x0000002157577c23 */ /* 0x000fe20008010830 */
[----:B------:R-:W-:-:S03]  /*4920*/  FADD.FTZ R59, R13, R60 ;  /* 0x0000003c0d3b7221 */ /* 0x000fc60000010000 */
[----:B------:R-:W0:Y:S01]  /*4930*/  MUFU.EX2 R30, R30 ;  /* 0x0000001e001e7308 */ /* 0x000e220000000800 */
[C---:B-1----:R-:W-:Y:S01]  /*4940*/  FADD.FTZ R60, R73.reuse, R58 ;  /* 0x0000003a493c7221 */ /* 0x042fe20000010000 */
[----:B------:R-:W-:Y:S01]  /*4950*/  FADD.FTZ R62, R12, R59 ;  /* 0x0000003b0c3e7221 */ /* 0x000fe20000010000 */
[----:B------:R-:W-:Y:S01]  /*4960*/  F2FP.F16.F32.PACK_AB R11, R73, R56 ;  /* 0x00000038490b723e */ /* 0x000fe200000000ff */
[--C-:B------:R-:W-:Y:S01]  /*4970*/  FFMA.FTZ R58, R70, UR33, -R48.reuse ;  /* 0x00000021463a7c23 */ /* 0x100fe20008010830 */
[----:B------:R-:W-:Y:S01]  /*4980*/  FFMA.FTZ R59, R71, UR33, -R48 ;  /* 0x00000021473b7c23 */ /* 0x000fe20008010830 */
[----:B------:R-:W-:Y:S02]  /*4990*/  FADD.FTZ R69, R15, R62 ;  /* 0x0000003e0f457221 */ /* 0x000fe40000010000 */
[----:B------:R-:W1:Y:S01]  /*49a0*/  MUFU.EX2 R31, R31 ;  /* 0x0000001f001f7308 */ /* 0x000e620000000800 */
[----:B--2---:R-:W-:Y:S01]  /*49b0*/  FADD.FTZ R63, R27, R60 ;  /* 0x0000003c1b3f7221 */ /* 0x004fe20000010000 */
[----:B------:R-:W-:Y:S01]  /*49c0*/  FADD.FTZ R62, R14, R69 ;  /* 0x000000450e3e7221 */ /* 0x000fe20000010000 */
[----:B------:R2:W-:Y:S05]  /*49d0*/  STSM.16.M88.4 [R18+0x21800], R8 ;  /* 0x0218000812007844 */ /* 0x0005ea0000000200 */
[----:B------:R-:W3:Y:S01]  /*49e0*/  MUFU.EX2 R34, R34 ;  /* 0x0000002200227308 */ /* 0x000ee20000000800 */
[----:B0-----:R-:W-:-:S07]  /*49f0*/  FADD.FTZ R60, R30, R63 ;  /* 0x0000003f1e3c7221 */ /* 0x001fce0000010000 */
[----:B------:R-:W0:Y:S01]  /*4a00*/  MUFU.EX2 R38, R38 ;  /* 0x0000002600267308 */ /* 0x000e220000000800 */
[----:B-1----:R-:W-:Y:S01]  /*4a10*/  FADD.FTZ R63, R31, R60 ;  /* 0x0000003c1f3f7221 */ /* 0x002fe20000010000 */
[----:B--2---:R-:W-:Y:S02]  /*4a20*/  F2FP.F16.F32.PACK_AB R8, R13, R4 ;  /* 0x000000040d08723e */ /* 0x004fe400000000ff */
[----:B------:R-:W-:Y:S02]  /*4a30*/  F2FP.F16.F32.PACK_AB R10, R15, R12 ;  /* 0x0000000c0f0a723e */ /* 0x000fe400000000ff */
[----:B------:R-:W-:Y:S02]  /*4a40*/  F2FP.F16.F32.PACK_AB R12, R21, R14 ;  /* 0x0000000e150c723e */ /* 0x000fe400000000ff */
[----:B------:R-:W1:Y:S01]  /*4a50*/  MUFU.EX2 R43, R43 ;  /* 0x0000002b002b7308 */ /* 0x000e620000000800 */
[----:B---3--:R-:W-:Y:S01]  /*4a60*/  FADD.FTZ R63, R34, R63 ;  /* 0x0000003f223f7221 */ /* 0x008fe20000010000 */
[----:B------:R-:W-:-:S02]  /*4a70*/  F2FP.F16.F32.PACK_AB R14, R29, R20 ;  /* 0x000000141d0e723e */ /* 0x000fc400000000ff */
[----:B------:R-:W-:Y:S02]  /*4a80*/  F2FP.F16.F32.PACK_AB R9, R30, R27 ;  /* 0x0000001b1e09723e */ /* 0x000fe400000000ff */
[----:B------:R-:W-:Y:S02]  /*4a90*/  F2FP.F16.F32.PACK_AB R11, R34, R31 ;  /* 0x0000001f220b723e */ /* 0x000fe400000000ff */
[----:B------:R-:W2:Y:S01]  /*4aa0*/  MUFU.EX2 R52, R52 ;  /* 0x0000003400347308 */ /* 0x000ea20000000800 */
[----:B0-----:R-:W-:Y:S02]  /*4ab0*/  FADD.FTZ R60, R38, R63 ;  /* 0x0000003f263c7221 */ /* 0x001fe40000010000 */
[----:B------:R0:W-:Y:S05]  /*4ac0*/  STSM.16.M88.4 [R23], R8 ;  /* 0x0000000817007844 */ /* 0x0001ea0000000200 */
[----:B------:R3:W-:Y:S01]  /*4ad0*/  MUFU.EX2 R56, R67 ;  /* 0x0000004300387308 */ /* 0x0007e20000000800 */
[----:B-1----:R-:W-:-:S07]  /*4ae0*/  FADD.FTZ R63, R43, R60 ;  /* 0x0000003c2b3f7221 */ /* 0x002fce0000010000 */
[----:B------:R-:W1:Y:S01]  /*4af0*/  MUFU.EX2 R65, R65 ;  /* 0x0000004100417308 */ /* 0x000e620000000800 */
[----:B---3--:R-:W-:Y:S01]  /*4b00*/  FADD.FTZ R67, R21, R62 ;  /* 0x0000003e15437221 */ /* 0x008fe20000010000 */
[----:B--2---:R-:W-:Y:S01]  /*4b10*/  FADD.FTZ R60, R52, R63 ;  /* 0x0000003f343c7221 */ /* 0x004fe20000010000 */
[----:B0-----:R-:W-:Y:S02]  /*4b20*/  F2FP.F16.F32.PACK_AB R8, R5, R2 ;  /* 0x000000020508723e */ /* 0x001fe400000000ff */
[----:B------:R-:W-:Y:S01]  /*4b30*/  FADD.FTZ R62, R20, R67 ;  /* 0x00000043143e7221 */ /* 0x000fe20000010000 */
[----:B------:R-:W-:Y:S02]  /*4b40*/  F2FP.F16.F32.PACK_AB R10, R25, R6 ;  /* 0x00000006190a723e */ /* 0x000fe400000000ff */
[----:B------:R-:W0:Y:S01]  /*4b50*/  MUFU.EX2 R35, R35 ;  /* 0x0000002300237308 */ /* 0x000e220000000800 */
[----:B------:R-:W-:-:S04]  /*4b60*/  FADD.FTZ R67, R29, R62 ;  /* 0x0000003e1d437221 */ /* 0x000fc80000010000 */
[----:B------:R-:W-:-:S03]  /*4b70*/  FADD.FTZ R62, R2, R67 ;  /* 0x00000043023e7221 */ /* 0x000fc60000010000 */
[----:B------:R-:W2:Y:S01]  /*4b80*/  MUFU.EX2 R42, R42 ;  /* 0x0000002a002a7308 */ /* 0x000ea20000000800 */
[----:B------:R-:W-:Y:S01]  /*4b90*/  FADD.FTZ R63, R5, R62 ;  /* 0x0000003e053f7221 */ /* 0x000fe20000010000 */
[----:B-1----:R-:W-:-:S03]  /*4ba0*/  FADD.FTZ R60, R65, R60 ;  /* 0x0000003c413c7221 */ /* 0x002fc60000010000 */
[----:B------:R-:W-:Y:S01]  /*4bb0*/  FADD.FTZ R4, R6, R63 ;  /* 0x0000003f06047221 */ /* 0x000fe20000010000 */
[----:B------:R-:W-:Y:S02]  /*4bc0*/  VIADD R6, R88, 0xfffffffe ;  /* 0xfffffffe58067836 */ /* 0x000fe40000000000 */
[----:B------:R-:W1:Y:S01]  /*4bd0*/  MUFU.EX2 R39, R39 ;  /* 0x0000002700277308 */ /* 0x000e620000000800 */
[----:B0-----:R-:W-:Y:S01]  /*4be0*/  FADD.FTZ R13, R35, R60 ;  /* 0x0000003c230d7221 */ /* 0x001fe20000010000 */
[----:B------:R-:W-:-:S04]  /*4bf0*/  FADD.FTZ R15, R25, R4 ;  /* 0x00000004190f7221 */ /* 0x000fc80000010000 */
[----:B------:R-:W-:Y:S02]  /*4c00*/  FADD.FTZ R20, R24, R15 ;  /* 0x0000000f18147221 */ /* 0x000fe40000010000 */
[----:B------:R-:W0:Y:S01]  /*4c10*/  MUFU.EX2 R46, R46 ;  /* 0x0000002e002e7308 */ /* 0x000e220000000800 */
[C---:B--2---:R-:W-:Y:S01]  /*4c20*/  FADD.FTZ R4, R42.reuse, R13 ;  /* 0x0000000d2a047221 */ /* 0x044fe20000010000 */
[----:B------:R-:W-:Y:S01]  /*4c30*/  FADD.FTZ R21, R49, R20 ;  /* 0x0000001431157221 */ /* 0x000fe20000010000 */
[----:B------:R-:W-:Y:S02]  /*4c40*/  F2FP.F16.F32.PACK_AB R13, R43, R38 ;  /* 0x000000262b0d723e */ /* 0x000fe400000000ff */
[----:B------:R-:W-:Y:S01]  /*4c50*/  F2FP.F16.F32.PACK_AB R9, R42, R35 ;  /* 0x000000232a09723e */ /* 0x000fe200000000ff */
[----:B------:R-:W-:Y:S02]  /*4c60*/  FADD.FTZ R20, R26, R21 ;  /* 0x000000151a147221 */ /* 0x000fe40000010000 */
[----:B------:R-:W2:Y:S01]  /*4c70*/  MUFU.EX2 R47, R47 ;  /* 0x0000002f002f7308 */ /* 0x000ea20000000800 */
[----:B-1----:R-:W-:Y:S01]  /*4c80*/  FADD.FTZ R15, R39, R4 ;  /* 0x00000004270f7221 */ /* 0x002fe20000010000 */
[----:B------:R-:W-:-:S04]  /*4c90*/  FADD.FTZ R27, R53, R20 ;  /* 0x00000014351b7221 */ /* 0x000fc80000010000 */
[----:B------:R-:W-:Y:S02]  /*4ca0*/  FADD.FTZ R2, R40, R27 ;  /* 0x0000001b28027221 */ /* 0x000fe40000010000 */
[----:B------:R-:W1:Y:S01]  /*4cb0*/  MUFU.EX2 R50, R50 ;  /* 0x0000003200327308 */ /* 0x000e620000000800 */
[C---:B0-----:R-:W-:Y:S01]  /*4cc0*/  FADD.FTZ R4, R46.reuse, R15 ;  /* 0x0000000f2e047221 */ /* 0x041fe20000010000 */
[----:B------:R-:W-:Y:S02]  /*4cd0*/  F2FP.F16.F32.PACK_AB R15, R65, R52 ;  /* 0x00000034410f723e */ /* 0x000fe400000000ff */
[----:B------:R-:W-:-:S03]  /*4ce0*/  F2FP.F16.F32.PACK_AB R11, R46, R39 ;  /* 0x000000272e0b723e */ /* 0x000fc600000000ff */
[----:B------:R0:W-:Y:S01]  /*4cf0*/  STSM.16.M88.4 [R22], R12 ;  /* 0x0000000c16007844 */ /* 0x0001e20000000200 */
[----:B------:R-:W3:Y:S01]  /*4d00*/  MUFU.EX2 R51, R51 ;  /* 0x0000003300337308 */ /* 0x000ee20000000800 */
[----:B--2---:R-:W-:Y:S02]  /*4d10*/  FADD.FTZ R21, R47, R4 ;  /* 0x000000042f157221 */ /* 0x004fe40000010000 */
[----:B------:R2:W-:Y:S05]  /*4d20*/  STSM.16.M88.4 [R19], R8 ;  /* 0x0000000813007844 */ /* 0x0005ea0000000200 */
[----:B------:R-:W4:Y:S01]  /*4d30*/  MUFU.EX2 R54, R54 ;  /* 0x0000003600367308 */ /* 0x000f220000000800 */
[----:B-1----:R-:W-:Y:S01]  /*4d40*/  FADD.FTZ R4, R50, R21 ;  /* 0x0000001532047221 */ /* 0x002fe20000010000 */
[----:B------:R-:W-:Y:S01]  /*4d50*/  FADD.FTZ R21, R57, R2 ;  /* 0x0000000239157221 */ /* 0x000fe20000010000 */
[----:B0-----:R-:W-:-:S05]  /*4d60*/  F2FP.F16.F32.PACK_AB R12, R49, R24 ;  /* 0x00000018310c723e */ /* 0x001fca00000000ff */
[----:B------:R-:W0:Y:S01]  /*4d70*/  MUFU.EX2 R55, R55 ;  /* 0x0000003700377308 */ /* 0x000e220000000800 */
[----:B---3--:R-:W-:Y:S01]  /*4d80*/  FADD.FTZ R5, R51, R4 ;  /* 0x0000000433057221 */ /* 0x008fe20000010000 */
[----:B------:R-:W-:Y:S01]  /*4d90*/  FADD.FTZ R4, R44, R21 ;  /* 0x000000152c047221 */ /* 0x000fe20000010000 */
[----:B------:R-:W-:Y:S02]  /*4da0*/  F2FP.F16.F32.PACK_AB R14, R53, R26 ;  /* 0x0000001a350e723e */ /* 0x000fe400000000ff */
[----:B------:R-:W-:Y:S01]  /*4db0*/  F2FP.F16.F32.PACK_AB R13, R50, R47 ;  /* 0x0000002f320d723e */ /* 0x000fe200000000ff */
[----:B------:R-:W-:Y:S01]  /*4dc0*/  FADD.FTZ R21, R61, R4 ;  /* 0x000000043d157221 */ /* 0x000fe20000010000 */
[----:B------:R-:W-:Y:S01]  /*4dd0*/  F2FP.F16.F32.PACK_AB R24, R57, R40 ;  /* 0x000000283918723e */ /* 0x000fe200000000ff */
[----:B------:R-:W1:Y:S01]  /*4de0*/  MUFU.EX2 R58, R58 ;  /* 0x0000003a003a7308 */ /* 0x000e620000000800 */
[C---:B----4-:R-:W-:Y:S01]  /*4df0*/  FADD.FTZ R2, R54.reuse, R5 ;  /* 0x0000000536027221 */ /* 0x050fe20000010000 */
[----:B------:R-:W-:-:S02]  /*4e00*/  F2FP.F16.F32.PACK_AB R15, R54, R51 ;  /* 0x00000033360f723e */ /* 0x000fc400000000ff */
[----:B------:R-:W-:-:S03]  /*4e10*/  F2FP.F16.F32.PACK_AB R26, R61, R44 ;  /* 0x0000002c3d1a723e */ /* 0x000fc600000000ff */
[----:B------:R3:W-:Y:S01]  /*4e20*/  STSM.16.M88.4 [R18+0x27800], R12 ;  /* 0x0278000c12007844 */ /* 0x0007e20000000200 */
[----:B------:R-:W4:Y:S01]  /*4e30*/  MUFU.EX2 R59, R59 ;  /* 0x0000003b003b7308 */ /* 0x000f220000000800 */
[----:B0-----:R-:W-:Y:S01]  /*4e40*/  FADD.FTZ R5, R55, R2 ;  /* 0x0000000237057221 */ /* 0x001fe20000010000 */
[----:B------:R-:W-:-:S03]  /*4e50*/  F2FP.F16.F32.PACK_AB R25, R56, R55 ;  /* 0x000000373819723e */ /* 0x000fc600000000ff */
[----:B------:R-:W-:-:S03]  /*4e60*/  FADD.FTZ R5, R56, R5 ;  /* 0x0000000538057221 */ /* 0x000fc60000010000 */
[----:B------:R-:W0:Y:S01]  /*4e70*/  MUFU.EX2 R48, R74 ;  /* 0x0000004a00307308 */ /* 0x000e220000000800 */
[----:B-1----:R-:W-:-:S07]  /*4e80*/  FADD.FTZ R2, R58, R5 ;  /* 0x000000053a027221 */ /* 0x002fce0000010000 */
[----:B------:R-:W1:Y:S01]  /*4e90*/  MUFU.EX2 R75, R75 ;  /* 0x0000004b004b7308 */ /* 0x000e620000000800 */
[C---:B----4-:R-:W-:Y:S01]  /*4ea0*/  FADD.FTZ R5, R59.reuse, R2 ;  /* 0x000000023b057221 */ /* 0x050fe20000010000 */
[----:B------:R-:W-:Y:S01]  /*4eb0*/  FADD.FTZ R2, R28, R21 ;  /* 0x000000151c027221 */ /* 0x000fe20000010000 */
[----:B------:R-:W-:-:S05]  /*4ec0*/  F2FP.F16.F32.PACK_AB R27, R59, R58 ;  /* 0x0000003a3b1b723e */ /* 0x000fca00000000ff */
[----:B------:R-:W4:Y:S01]  /*4ed0*/  MUFU.EX2 R78, R78 ;  /* 0x0000004e004e7308 */ /* 0x000f220000000800 */
[----:B0-----:R-:W-:Y:S01]  /*4ee0*/  FADD.FTZ R4, R48, R5 ;  /* 0x0000000530047221 */ /* 0x001fe20000010000 */
[----:B------:R3:W-:Y:S06]  /*4ef0*/  STSM.16.M88.4 [R136], R24 ;  /* 0x0000001888007844 */ /* 0x0007ec0000000200 */
[----:B------:R-:W0:Y:S01]  /*4f00*/  MUFU.EX2 R31, R79 ;  /* 0x0000004f001f7308 */ /* 0x000e220000000800 */
[C---:B-1----:R-:W-:Y:S01]  /*4f10*/  FADD.FTZ R21, R75.reuse, R4 ;  /* 0x000000044b157221 */ /* 0x042fe20000010000 */
[----:B------:R-:W-:-:S06]  /*4f20*/  F2FP.F16.F32.PACK_AB R29, R75, R48 ;  /* 0x000000304b1d723e */ /* 0x000fcc00000000ff */
[----:B------:R-:W1:Y:S01]  /*4f30*/  MUFU.EX2 R41, R41 ;  /* 0x0000002900297308 */ /* 0x000e620000000800 */
[----:B----4-:R-:W-:-:S07]  /*4f40*/  FADD.FTZ R4, R78, R21 ;  /* 0x000000154e047221 */ /* 0x010fce0000010000 */
[----:B------:R-:W4:Y:S01]  /*4f50*/  MUFU.EX2 R36, R36 ;  /* 0x0000002400247308 */ /* 0x000f220000000800 */
[C---:B0-----:R-:W-:Y:S01]  /*4f60*/  FADD.FTZ R21, R31.reuse, R4 ;  /* 0x000000041f157221 */ /* 0x041fe20000010000 */
[----:B------:R-:W-:-:S06]  /*4f70*/  F2FP.F16.F32.PACK_AB R31, R31, R78 ;  /* 0x0000004e1f1f723e */ /* 0x000fcc00000000ff */
[----:B------:R-:W0:Y:S01]  /*4f80*/  MUFU.EX2 R45, R45 ;  /* 0x0000002d002d7308 */ /* 0x000e220000000800 */
[C---:B-1----:R-:W-:Y:S01]  /*4f90*/  F2FP.F16.F32.PACK_AB R28, R41.reuse, R28 ;  /* 0x0000001c291c723e */ /* 0x042fe200000000ff */
[----:B------:R-:W-:-:S06]  /*4fa0*/  FADD.FTZ R5, R41, R2 ;  /* 0x0000000229057221 */ /* 0x000fcc0000010000 */
[----:B------:R-:W-:Y:S01]  /*4fb0*/  MUFU.EX2 R0, R0 ;  /* 0x0000000000007308 */ /* 0x000fe20000000800 */
[----:B----4-:R-:W-:-:S07]  /*4fc0*/  FADD.FTZ R2, R36, R5 ;  /* 0x0000000524027221 */ /* 0x010fce0000010000 */
[----:B------:R-:W2:Y:S01]  /*4fd0*/  MUFU.EX2 R33, R33 ;  /* 0x0000002100217308 */ /* 0x000ea20000000800 */
[C---:B0-----:R-:W-:Y:S01]  /*4fe0*/  F2FP.F16.F32.PACK_AB R30, R45.reuse, R36 ;  /* 0x000000242d1e723e */ /* 0x041fe200000000ff */
[----:B------:R-:W-:-:S04]  /*4ff0*/  FADD.FTZ R5, R45, R2 ;  /* 0x000000022d057221 */ /* 0x000fc80000010000 */
[----:B------:R3:W-:Y:S02]  /*5000*/  STSM.16.M88.4 [R22+0x6000], R28 ;  /* 0x0060001c16007844 */ /* 0x0007e40000000200 */
[----:B------:R-:W0:Y:S08]  /*5010*/  MUFU.EX2 R32, R32 ;  /* 0x0000002000207308 */ /* 0x000e300000000800 */
[----:B------:R-:W1:Y:S01]  /*5020*/  MUFU.EX2 R37, R37 ;  /* 0x0000002500257308 */ /* 0x000e620000000800 */
[----:B--2---:R-:W-:Y:S01]  /*5030*/  F2FP.F16.F32.PACK_AB R8, R33, R0 ;  /* 0x000000002108723e */ /* 0x004fe200000000ff */
[----:B------:R-:W-:-:S04]  /*5040*/  FADD.FTZ R0, R0, R5 ;  /* 0x0000000500007221 */ /* 0x000fc80000010000 */
[----:B------:R-:W-:Y:S02]  /*5050*/  FADD.FTZ R33, R33, R0 ;  /* 0x0000000021217221 */ /* 0x000fe40000010000 */
[----:B------:R-:W-:Y:S02]  /*5060*/  MUFU.EX2 R82, R82 ;  /* 0x0000005200527308 */ /* 0x000fe40000000800 */
[----:B0-----:R-:W-:-:S06]  /*5070*/  FADD.FTZ R2, R32, R33 ;  /* 0x0000002120027221 */ /* 0x001fcc0000010000 */
[----:B------:R-:W0:Y:S01]  /*5080*/  MUFU.EX2 R83, R83 ;  /* 0x0000005300537308 */ /* 0x000e220000000800 */
[C---:B-1----:R-:W-:Y:S01]  /*5090*/  F2FP.F16.F32.PACK_AB R10, R37.reuse, R32 ;  /* 0x00000020250a723e */ /* 0x042fe200000000ff */
[----:B------:R-:W-:-:S06]  /*50a0*/  FADD.FTZ R2, R37, R2 ;  /* 0x0000000225027221 */ /* 0x000fcc0000010000 */
[----:B------:R-:W1:Y:S08]  /*50b0*/  MUFU.EX2 R86, R86 ;  /* 0x0000005600567308 */ /* 0x000e700000000800 */
[----:B------:R-:W2:Y:S01]  /*50c0*/  MUFU.EX2 R87, R87 ;  /* 0x0000005700577308 */ /* 0x000ea20000000800 */
[----:B0-----:R-:W-:Y:S01]  /*50d0*/  F2FP.F16.F32.PACK_AB R9, R83, R82 ;  /* 0x000000525309723e */ /* 0x001fe200000000ff */
[----:B------:R-:W-:-:S04]  /*50e0*/  FADD.FTZ R82, R82, R21 ;  /* 0x0000001552527221 */ /* 0x000fc80000010000 */
[----:B------:R-:W-:-:S04]  /*50f0*/  FADD.FTZ R83, R83, R82 ;  /* 0x0000005253537221 */ /* 0x000fc80000010000 */
[----:B-1----:R-:W-:Y:S01]  /*5100*/  FADD.FTZ R0, R86, R83 ;  /* 0x0000005356007221 */ /* 0x002fe20000010000 */
[----:B--2---:R-:W-:-:S03]  /*5110*/  F2FP.F16.F32.PACK_AB R11, R87, R86 ;  /* 0x00000056570b723e */ /* 0x004fc600000000ff */
[----:B------:R-:W-:Y:S02]  /*5120*/  FADD.FTZ R0, R87, R0 ;  /* 0x0000000057007221 */ /* 0x000fe40000010000 */
[----:B------:R3:W-:Y:S01]  /*5130*/  STSM.16.M88.4 [R19+0x6000], R8 ;  /* 0x0060000813007844 */ /* 0x0007e20000000200 */
        /* <DEDUP_REMOVED lines=15> */
.L_x_11113:
[----:B------:R-:W-:Y:S02]  /*5230*/  ULDC UR18, c[0x0][0x9e4] ;  /* 0x0002790000127ab9 */ /* 0x000fe40000000800 */
[----:B------:R-:W-:-:S11]  /*5240*/  UISETP.NE.AND UP0, UPT, UR18, 0x1, UPT ;  /* 0x000000011200788c */ /* 0x000fd6000bf05270 */
[----:B------:R-:W-:Y:S02]  /*5250*/  @UP0 ULDC.64 UR6, c[0x0][0x9e8] ;  /* 0x00027a0000060ab9 */ /* 0x000fe40000000a00 */
[----:B------:R-:W-:-:S04]  /*5260*/  UIMAD.WIDE.U32 UR10, UR15, UR6, URZ ;  /* 0x000000060f0a72a5 */ /* 0x000fc8000f8e003f */
[----:B------:R-:W-:-:S12]  /*5270*/  @UP0 USHF.R.U32.HI UR15, URZ, UR7, UR11 ;  /* 0x000000073f0f0299 */ /* 0x000fd8000801160b */
.L_x_11114:
[----:B------:R-:W-:-:S04]  /*5280*/  UIMAD UR15, UR15, UR18, UR18 ;  /* 0x000000120f0f72a4 */ /* 0x000fc8000f8e0212 */
[----:B------:R-:W-:-:S04]  /*5290*/  UISETP.LT.AND UP0, UPT, UR14, UR15, UPT ;  /* 0x0000000f0e00728c */ /* 0x000fc8000bf01270 */
[----:B------:R-:W-:-:S12]  /*52a0*/  USEL UR14, UR14, UR15, UP0 ;  /* 0x0000000f0e0e7287 */ /* 0x000fd80008000000 */
.L_x_11112:
        /* <DEDUP_REMOVED lines=40> */
.L_x_11134:
[----:B------:R-:W-:Y:S01]  /*5530*/  ISETP.NE.AND P2, PT, RZ, UR46, PT ;  /* 0x0000002eff007c0c */ /* 0x000fe2000bf45270 */
[----:B------:R-:W-:-:S04]  /*5540*/  UISETP.NE.AND UP0, UPT, UR60, 0x1, UPT ;  /* 0x000000013c00788c */ /* 0x000fc8000bf05270 */
[----:B------:R-:W-:-:S04]  /*5550*/  USEL UR50, URZ, 0x1, UP0 ;  /* 0x000000013f327887 */ /* 0x000fc80008000000 */
[----:B------:R-:W-:-:S04]  /*5560*/  ULOP3.LUT UR50, UR28, UR50, URZ, 0x3c, !UPT ;  /* 0x000000321c327292 */ /* 0x000fc8000f8e3c3f */
[----:B------:R-:W-:Y:S08]  /*5570*/  @P2 BRA `(.L_x_11116) ;  /* 0x0000000000382947 */ /* 0x000ff00003800000 */
[----:B------:R-:W-:Y:S05]  /*5580*/  @!P0 BRA `(.L_x_11117) ;  /* 0x0000000000048947 */ /* 0x000fea0003800000 */
[----:B------:R-:W-:Y:S01]  /*5590*/  BPT.TRAP 0x1 ;  /* 0x000000040000795c */ /* 0x000fe20000300000 */
.L_x_11117:
        /* <DEDUP_REMOVED lines=9> */
.L_x_11118:
[----:B-1----:R-:W-:Y:S05]  /*5630*/  @P1 BRA `(.L_x_11116) ;  /* 0x0000000000081947 */ /* 0x002fea0003800000 */
[----:B------:R-:W1:Y:S02]  /*5640*/  SYNCS.PHASECHK.TRANS64.TRYWAIT P1, [UR6+0x2d830], R3 ;  /* 0x02d83003ff0075a7 */ /* 0x000e640008020146 */
[----:B-1----:R-:W-:Y:S05]  /*5650*/  @!P1 BRA `(.L_x_11119) ;  /* 0x0000012000d09947 */ /* 0x002fea0003800000 */
.L_x_11116:
        /* <DEDUP_REMOVED lines=13> */
[----:B------:R-:W-:Y:S02]  /*5730*/  UIADD3 UR18, UR6, 0x202, URZ ;  /* 0x0000020206127890 */ /* 0x000fe4000fffe03f */
[----:B------:R-:W-:Y:S02]  /*5740*/  UIADD3 UR22, UR6, 0x400, URZ ;  /* 0x0000040006167890 */ /* 0x000fe4000fffe03f */
[----:B------:R-:W-:Y:S01]  /*5750*/  UIADD3 UR26, UR6, 0x402, URZ ;  /* 0x00000402061a7890 */ /* 0x000fe2000fffe03f */
[----:B--2---:R-:W-:-:S05]  /*5760*/  SHF.R.U32.HI R7, RZ, 0x7, R7 ;  /* 0x00000007ff077819 */ /* 0x004fca0000011607 */
[----:B01----:R-:W-:-:S05]  /*5770*/  VIADD R3, R7, 0x8 ;  /* 0x0000000807037836 */ /* 0x003fca0000000000 */
        /* <DEDUP_REMOVED lines=22> */
.L_x_11121:
[----:B------:R-:W-:Y:S01]  /*58e0*/  ULEA UR6, UR60, UR41, 0x3 ;  /* 0x000000293c067291 */ /* 0x000fe2000f8e183f */
[----:B------:R-:W-:-:S05]  /*58f0*/  IMAD.U32 R3, RZ, RZ, UR28 ;  /* 0x0000001cff037e24 */ /* 0x000fca000f8e00ff */
[----:B------:R-:W-:-:S04]  /*5900*/  SHF.L.U32 R3, R3, 0x1f, RZ ;  /* 0x0000001f03037819 */ /* 0x000fc800000006ff */
[----:B------:R0:W1:Y:S01]  /*5910*/  SYNCS.PHASECHK.TRANS64.TRYWAIT P1, [UR6+0x2d850], R3 ;  /* 0x02d85003ff0075a7 */ /* 0x0000620008020146 */
[----:B------:R-:W-:Y:S05]  /*5920*/  @!P0 BRA `(.L_x_11122) ;  /* 0x0000000000048947 */ /* 0x000fea0003800000 */
[----:B------:R-:W-:Y:S01]  /*5930*/  BPT.TRAP 0x1 ;  /* 0x000000040000795c */ /* 0x000fe20000300000 */
.L_x_11122:
[----:B-1----:R-:W-:Y:S05]  /*5940*/  @P1 BRA `(.L_x_11120) ;  /* 0x0000000000081947 */ /* 0x002fea0003800000 */
[----:B------:R-:W1:Y:S02]  /*5950*/  SYNCS.PHASECHK.TRANS64.TRYWAIT P1, [UR6+0x2d850], R3 ;  /* 0x02d85003ff0075a7 */ /* 0x000e640008020146 */
[----:B-1----:R-:W-:Y:S05]  /*5960*/  @!P1 BRA `(.L_x_11123) ;  /* 0x0000012000249947 */ /* 0x002fea0003800000 */
.L_x_11120:
[----:B------:R-:W-:Y:S01]  /*5970*/  UIADD3 UR6, UR41, 0x400, URZ ;  /* 0x0000040029067890 */ /* 0x000fe2000fffe03f */
[----:B------:R-:W-:Y:S01]  /*5980*/  WARPGROUP.ARRIVE ;  /* 0x00000000000079c5 */ /* 0x000fe20000000000 */
[----:B------:R-:W-:-:S05]  /*5990*/  ULEA UR7, UR55, UR41, 0xd ;  /* 0x0000002937077291 */ /* 0x000fca000f8e683f */
[----:B------:R-:W1:Y:S01]  /*59a0*/  S2R R8, SR_TID.X ;  /* 0x0000000000087919 */ /* 0x000e620000002100 */
[----:B------:R-:W-:Y:S02]  /*59b0*/  USHF.R.U32.HI UR6, URZ, 0x4, UR6 ;  /* 0x000000043f067899 */ /* 0x000fe40008011606 */
[----:B------:R-:W-:Y:S02]  /*59c0*/  UIADD3 UR7, UR7, 0x21800, URZ ;  /* 0x0002180007077890 */ /* 0x000fe4000fffe03f */
[----:B------:R-:W-:Y:S02]  /*59d0*/  ULOP3.LUT UR6, UR6, 0x3fff, URZ, 0xc0, !UPT ;  /* 0x00003fff06067892 */ /* 0x000fe4000f8ec03f */
[----:B------:R-:W-:Y:S02]  /*59e0*/  USHF.R.U32.HI UR7, URZ, 0x4, UR7 ;  /* 0x000000043f077899 */ /* 0x000fe40008011607 */
[----:B------:R-:W-:Y:S02]  /*59f0*/  ULOP3.LUT UR10, UR6, 0x2000000, URZ, 0xfc, !UPT ;  /* 0x02000000060a7892 */ /* 0x000fe4000f8efc3f */
[----:B------:R-:W-:-:S02]  /*5a00*/  ULOP3.LUT UR6, UR7, 0x3fff, URZ, 0xc0, !UPT ;  /* 0x00003fff07067892 */ /* 0x000fc4000f8ec03f */
[----:B------:R-:W-:Y:S02]  /*5a10*/  UIMAD UR7, UR60, 0x600, UR10 ;  /* 0x000006003c0778a4 */ /* 0x000fe4000f8e020a */
[----:B------:R-:W-:Y:S01]  /*5a20*/  ULOP3.LUT UR6, UR6, 0x10000, URZ, 0xfc, !UPT ;  /* 0x0001000006067892 */ /* 0x000fe2000f8efc3f */
[----:B------:R-:W-:Y:S01]  /*5a30*/  UMOV UR31, 0x80000020 ;  /* 0x80000020001f7882 */ /* 0x000fe20000000000 */
[----:B------:R-:W-:-:S03]  /*5a40*/  UMOV UR29, 0x40000040 ;  /* 0x40000040001d7882 */ /* 0x000fc60000000000 */
        /* <DEDUP_REMOVED lines=60> */
.L_x_11124:
[----:B------:R-:W-:Y:S01]  /*5e10*/  UISETP.NE.AND UP1, UPT, UR54, URZ, UPT ;  /* 0x0000003f3600728c */ /* 0x000fe2000bf25270 */
[----:B------:R-:W-:Y:S01]  /*5e20*/  VIADD R7, R137, UR39 ;  /* 0x0000002789077c36 */ /* 0x000fe20008000000 */
[----:B------:R-:W-:Y:S01]  /*5e30*/  UISETP.NE.AND UP0, UPT, UR53, URZ, UPT ;  /* 0x0000003f3500728c */ /* 0x000fe2000bf05270 */
[----:B------:R-:W-:-:S03]  /*5e40*/  IMAD.U32 R10, RZ, RZ, UR48 ;  /* 0x00000030ff0a7e24 */ /* 0x000fc6000f8e00ff */
[----:B------:R-:W-:Y:S02]  /*5e50*/  PLOP3.LUT P1, PT, PT, PT, UP1, 0x80, 0x0 ;  /* 0x000000000000781c */ /* 0x000fe40003f2f018 */
[----:B------:R-:W-:-:S03]  /*5e60*/  PLOP3.LUT P2, PT, PT, PT, UP1, 0x80, 0x0 ;  /* 0x000000000000781c */ /* 0x000fc60003f4f018 */
[----:B------:R-:W-:-:S08]  /*5e70*/  @UP1 ULDC UR6, c[0x0][0x44c] ;  /* 0x0001130000061ab9 */ /* 0x000fd00000000800 */
[----:B0-----:R-:W-:Y:S01]  /*5e80*/  @P1 IMAD.HI.U32 R3, R7, UR6, RZ ;  /* 0x0000000607031c27 */ /* 0x001fe2000f8e00ff */
[----:B------:R-:W-:Y:S01]  /*5e90*/  @UP1 ULDC UR6, c[0x0][0x450] ;  /* 0x0001140000061ab9 */ /* 0x000fe20000000800 */
[----:B------:R-:W-:-:S03]  /*5ea0*/  PLOP3.LUT P1, PT, PT, PT, UP0, 0x40, 0x0 ;  /* 0x000000000000781c */ /* 0x000fc60003f2e808 */
[----:B------:R-:W-:Y:S01]  /*5eb0*/  @P2 SHF.R.U32.HI R7, RZ, UR6, R3 ;  /* 0x00000006ff072c19 */ /* 0x000fe20008011603 */
[----:B------:R-:W-:Y:S01]  /*5ec0*/  ULEA UR6, UR49, UR41, 0x3 ;  /* 0x0000002931067291 */ /* 0x000fe2000f8e183f */
[----:B------:R-:W-:-:S03]  /*5ed0*/  IMAD.SHL.U32 R3, R6, 0x80, RZ ;  /* 0x0000008006037824 */ /* 0x000fc600078e00ff */
[----:B------:R-:W-:Y:S01]  /*5ee0*/  UIADD3 UR6, UR6, 0x2d840, URZ ;  /* 0x0002d84006067890 */ /* 0x000fe2000fffe03f */
[----:B------:R-:W0:Y:S01]  /*5ef0*/  SHFL.IDX PT, R14, R7, RZ, 0x1c1f ;  /* 0x001c1fff070e7589 */ /* 0x000e2200000e0000 */
[----:B------:R-:W-:Y:S02]  /*5f00*/  IADD3 R8, -R17, 0x1, -R3 ;  /* 0x0000000111087810 */ /* 0x000fe40007ffe903 */
[----:B------:R-:W-:Y:S02]  /*5f10*/  UPRMT UR6, UR42, 0x654, UR6 ;  /* 0x000006542a067896 */ /* 0x000fe40008000006 */
[----:B------:R-:W-:-:S05]  /*5f20*/  IADD3 R10, -R10, UR38, R8 ;  /* 0x000000260a0a7c10 */ /* 0x000fca000fffe108 */
[----:B------:R-:W-:Y:S02]  /*5f30*/  VIADD R11, R10, UR58 ;  /* 0x0000003a0a0b7c36 */ /* 0x000fe40008000000 */
[----:B------:R-:W-:Y:S01]  /*5f40*/  SYNCS.ARRIVE.TRANS64.RED.A1T0 RZ, [UR6], RZ ;  /* 0x000000ffffff79a7 */ /* 0x000fe20008100406 */
[----:B------:R-:W-:-:S06]  /*5f50*/  ULOP3.LUT UR6, URZ, UR35, URZ, 0x33, !UPT ;  /* 0x000000233f067292 */ /* 0x000fcc000f8e333f */
[----:B------:R-:W-:Y:S02]  /*5f60*/  VIADD R10, R10, UR6 ;  /* 0x000000060a0a7c36 */ /* 0x000fe40008000000 */
[----:B0-----:R-:W-:Y:S02]  /*5f70*/  IMAD.IADD R9, R11, 0x1, R14 ;  /* 0x000000010b097824 */ /* 0x001fe400078e020e */
        /* <DEDUP_REMOVED lines=15> */
.L_x_11127:
[----:B------:R-:W-:-:S05]  /*6070*/  IMAD.U32 R15, RZ, RZ, UR34 ;  /* 0x00000022ff0f7e24 */ /* 0x000fca000f8e00ff */
[----:B------:R-:W-:-:S13]  /*6080*/  ISETP.NE.AND P1, PT, R15, 0x1, PT ;  /* 0x000000010f00780c */ /* 0x000fda0003f25270 */
[----:B------:R-:W0:Y:S02]  /*6090*/  @P1 LDC.64 R12, c[0x0][0x9e8] ;  /* 0x00027a00ff0c1b82 */ /* 0x000e240000000a00 */
[----:B0-----:R-:W-:-:S05]  /*60a0*/  @P1 IMAD.HI.U32 R12, R14, R12, RZ ;  /* 0x0000000c0e0c1227 */ /* 0x001fca00078e00ff */
[----:B------:R-:W-:-:S07]  /*60b0*/  @P1 SHF.R.U32.HI R14, RZ, R13, R12 ;  /* 0x0000000dff0e1219 */ /* 0x000fce000001160c */
.L_x_11128:
[----:B------:R-:W-:Y:S05]  /*60c0*/  BSYNC B0 ;  /* 0x0000000000007941 */ /* 0x000fea0003800000 */
.L_x_11126:
[----:B------:R-:W-:-:S04]  /*60d0*/  IMAD R14, R14, R15, -R3 ;  /* 0x0000000f0e0e7224 */ /* 0x000fc800078e0a03 */
[----:B------:R-:W-:-:S05]  /*60e0*/  IMAD.IADD R14, R14, 0x1, -R17 ;  /* 0x000000010e0e7824 */ /* 0x000fca00078e0a11 */
[----:B------:R-:W-:Y:S02]  /*60f0*/  VIMNMX R8, R8, R14, !PT ;  /* 0x0000000e08087248 */ /* 0x000fe40007fe0100 */
[----:B------:R-:W-:-:S07]  /*6100*/  VIADDMNMX R9, R14, R15, R9, PT ;  /* 0x0000000f0e097246 */ /* 0x000fce0003800109 */
.L_x_11125:
        /* <DEDUP_REMOVED lines=15> */
[----:B------:R-:W-:Y:S01]  /*6200*/  ISETP.GT.AND P5, PT, R8, 0x9, P1 ;  /* 0x000000090800780c */ /* 0x000fe20000fa4270 */
[----:B------:R-:W-:Y:S01]  /*6210*/  IMAD.IADD R10, R10, 0x1, R7 ;  /* 0x000000010a0a7824 */ /* 0x000fe200078e0207 */
        /* <DEDUP_REMOVED lines=99> */
.L_x_11131:
[----:B------:R-:W-:-:S05]  /*6850*/  IMAD.U32 R12, RZ, RZ, UR34 ;  /* 0x00000022ff0c7e24 */ /* 0x000fca000f8e00ff */
[----:B------:R-:W-:-:S13]  /*6860*/  ISETP.NE.AND P2, PT, R12, 0x1, PT ;  /* 0x000000010c00780c */ /* 0x000fda0003f45270 */
[----:B------:R-:W0:Y:S02]  /*6870*/  @P2 LDC.64 R8, c[0x0][0x9e8] ;  /* 0x00027a00ff082b82 */ /* 0x000e240000000a00 */
[----:B0-----:R-:W-:-:S05]  /*6880*/  @P2 IMAD.HI.U32 R8, R7, R8, RZ ;  /* 0x0000000807082227 */ /* 0x001fca00078e00ff */
[----:B------:R-:W-:-:S07]  /*6890*/  @P2 SHF.R.U32.HI R7, RZ, R9, R8 ;  /* 0x00000009ff072219 */ /* 0x000fce0000011608 */
.L_x_11132:
[----:B------:R-:W-:Y:S05]  /*68a0*/  BSYNC B0 ;  /* 0x0000000000007941 */ /* 0x000fea0003800000 */
.L_x_11130:
[----:B------:R-:W-:-:S04]  /*68b0*/  IMAD R3, R7, R12, -R3 ;  /* 0x0000000c07037224 */ /* 0x000fc800078e0a03 */
[----:B------:R-:W-:-:S05]  /*68c0*/  IMAD.IADD R3, R3, 0x1, -R17 ;  /* 0x0000000103037824 */ /* 0x000fca00078e0a11 */
[----:B------:R-:W-:Y:S02]  /*68d0*/  VIMNMX R10, R10, R3, !PT ;  /* 0x000000030a0a7248 */ /* 0x000fe40007fe0100 */
[----:B------:R-:W-:-:S07]  /*68e0*/  VIADDMNMX R11, R3, R12, R11, PT ;  /* 0x0000000c030b7246 */ /* 0x000fce000380010b */
.L_x_11129:
[----:B------:R-:W-:Y:S02]  /*68f0*/  FMNMX.FTZ R3, R24, R5, !PT ;  /* 0x0000000518037209 */ /* 0x000fe40007810000 */
[----:B------:R-:W-:Y:S02]  /*6900*/  LOP3.LUT R16, R16, 0xf7ffffff, RZ, 0xc0, !PT ;  /* 0xf7ffffff10107812 */ /* 0x000fe400078ec0ff */
[----:B------:R-:W-:Y:S02]  /*6910*/  FMNMX.FTZ R3, R25, R3, !PT ;  /* 0x0000000319037209 */ /* 0x000fe40007810000 */
[----:B------:R-:W-:Y:S02]  /*6920*/  @P0 LOP3.LUT R16, R16, 0x8000000, RZ, 0xfc, !PT ;  /* 0x0800000010100812 */ /* 0x000fe400078efcff */
[----:B------:R-:W-:Y:S02]  /*6930*/  FMNMX.FTZ R3, R28, R3, !PT ;  /* 0x000000031c037209 */ /* 0x000fe40007810000 */
[----:B------:R-:W-:-:S02]  /*6940*/  ISETP.GT.AND P0, PT, R10, 0x59, P1 ;  /* 0x000000590a00780c */ /* 0x000fc40000f04270 */
[----:B------:R-:W-:Y:S02]  /*6950*/  FMNMX.FTZ R3, R29, R3, !PT ;  /* 0x000000031d037209 */ /* 0x000fe40007810000 */
[----:B------:R-:W-:Y:S02]  /*6960*/  ISETP.GT.AND P4, PT, R10, 0x1, P1 ;  /* 0x000000010a00780c */ /* 0x000fe40000f84270 */
[----:B------:R-:W-:Y:S02]  /*6970*/  FMNMX.FTZ R3, R32, R3, !PT ;  /* 0x0000000320037209 */ /* 0x000fe40007810000 */
[----:B------:R-:W-:Y:S02]  /*6980*/  ISETP.GT.AND P5, PT, R10, 0x8, P1 ;  /* 0x000000080a00780c */ /* 0x000fe40000fa4270 */
[----:B------:R-:W-:Y:S02]  /*6990*/  FMNMX.FTZ R3, R33, R3, !PT ;  /* 0x0000000321037209 */ /* 0x000fe40007810000 */
[----:B------:R-:W-:-:S02]  /*69a0*/  LOP3.LUT R16, R16, 0xbfffffff, RZ, 0xc0, !PT ;  /* 0xbfffffff10107812 */ /* 0x000fc400078ec0ff */
[----:B------:R-:W-:Y:S02]  /*69b0*/  FMNMX.FTZ R3, R36, R3, !PT ;  /* 0x0000000324037209 */ /* 0x000fe40007810000 */
[----:B------:R-:W-:Y:S02]  /*69c0*/  ISETP.LT.OR P4, PT, R11, 0x2, P4 ;  /* 0x000000020b00780c */ /* 0x000fe40002781670 */
[----:B------:R-:W-:Y:S02]  /*69d0*/  FMNMX.FTZ R3, R37, R3, !PT ;  /* 0x0000000325037209 */ /* 0x000fe40007810000 */
[----:B------:R-:W-:Y:S02]  /*69e0*/  ISETP.LT.OR P5, PT, R11, 0x9, P5 ;  /* 0x000000090b00780c */ /* 0x000fe40002fa1670 */
[----:B------:R-:W-:Y:S02]  /*69f0*/  FMNMX.FTZ R3, R40, R3, !PT ;  /* 0x0000000328037209 */ /* 0x000fe40007810000 */
[----:B------:R-:W-:-:S02]  /*6a00*/  @P0 LOP3.LUT R16, R16, 0x40000000, RZ, 0xfc, !PT ;  /* 0x4000000010100812 */ /* 0x000fc400078efcff */
[----:B------:R-:W-:Y:S02]  /*6a10*/  FMNMX.FTZ R3, R41, R3, !PT ;  /* 0x0000000329037209 */ /* 0x000fe40007810000 */
[----:B------:R-:W-:Y:S02]  /*6a20*/  ISETP.GT.AND P0, PT, R10, 0x71, P1 ;  /* 0x000000710a00780c */ /* 0x000fe40000f04270 */
        /* <DEDUP_REMOVED lines=11> */
[----:B------:R-:W-:Y:S02]  /*6ae0*/  ISETP.GT.AND P4, PT, R10, 0x18, P1 ;  /* 0x000000180a00780c */ /* 0x000fe40000f84270 */
[----:B------:R-:W-:Y:S02]  /*6af0*/  FMNMX.FTZ R3, R56, R3, !PT ;  /* 0x0000000338037209 */ /* 0x000fe40007810000 */
[----:B------:R-:W-:Y:S02]  /*6b00*/  ISETP.GT.AND P5, PT, R10, 0x19, P1 ;  /* 0x000000190a00780c */ /* 0x000fe40000fa4270 */
[----:B------:R-:W-:Y:S02]  /*6b10*/  FMNMX.FTZ R3, R57, R3, !PT ;  /* 0x0000000339037209 */ /* 0x000fe40007810000 */
[----:B------:R-:W-:-:S02]  /*6b20*/  ISETP.LT.OR P6, PT, R11, 0xa, P6 ;  /* 0x0000000a0b00780c */ /* 0x000fc400037c1670 */
[----:B------:R-:W-:Y:S02]  /*6b30*/  FMNMX.FTZ R3, R60, R3, !PT ;  /* 0x000000033c037209 */ /* 0x000fe40007810000 */
[----:B------:R-:W-:Y:S02]  /*6b40*/  ISETP.LT.OR P2, PT, R11, 0x11, P2 ;  /* 0x000000110b00780c */ /* 0x000fe40001741670 */
[----:B------:R-:W-:Y:S02]  /*6b50*/  FMNMX.FTZ R3, R61, R3, !PT ;  /* 0x000000033d037209 */ /* 0x000fe40007810000 */
[C---:B------:R-:W-:Y:S02]  /*6b60*/  ISETP.LT.OR P3, PT, R11.reuse, 0x12, P3 ;  /* 0x000000120b00780c */ /* 0x040fe40001f61670 */
[----:B------:R-:W-:Y:S02]  /*6b70*/  FMNMX.FTZ R3, R64, R3, !PT ;  /* 0x0000000340037209 */ /* 0x000fe40007810000 */
[----:B------:R-:W-:-:S02]  /*6b80*/  ISETP.LT.OR P4, PT, R11, 0x19, P4 ;  /* 0x000000190b00780c */ /* 0x000fc40002781670 */
[----:B------:R-:W-:Y:S02]  /*6b90*/  FMNMX.FTZ R3, R65, R3, !PT ;  /* 0x0000000341037209 */ /* 0x000fe40007810000 */
[----:B------:R-:W-:Y:S02]  /*6ba0*/  ISETP.LT.OR P5, PT, R11, 0x1a, P5 ;  /* 0x0000001a0b00780c */ /* 0x000fe40002fa1670 */
[----:B------:R-:W-:Y:S02]  /*6bb0*/  FMNMX.FTZ R3, R68, R3, !PT ;  /* 0x0000000344037209 */ /* 0x000fe40007810000 */
[----:B------:R-:W-:Y:S02]  /*6bc0*/  LOP3.LUT R16, R16, 0xfffffffd, RZ, 0xc0, !PT ;  /* 0xfffffffd10107812 */ /* 0x000fe400078ec0ff */
[----:B------:R-:W-:Y:S02]  /*6bd0*/  FSEL R31, R31, -INF , !P6 ;  /* 0xff8000001f1f7808 */ /* 0x000fe40007000000 */
[----:B------:R-:W-:-:S02]  /*6be0*/  FSEL R34, R34, -INF , !P2 ;  /* 0xff80000022227808 */ /* 0x000fc40005000000 */
        /* <DEDUP_REMOVED lines=8> */
[----:B------:R-:W-:Y:S02]  /*6c70*/  FMNMX.FTZ R3, R69, R3, !PT ;  /* 0x0000000345037209 */ /* 0x000fe40007810000 */
[----:B------:R-:W-:Y:S02]  /*6c80*/  @P0 LOP3.LUT R16, R16, 0x2, RZ, 0xfc, !PT ;  /* 0x0000000210100812 */ /* 0x000fe400078efcff */
[----:B------:R-:W-:Y:S02]  /*6c90*/  ISETP.GT.AND P0, PT, R10, 0x78, P1 ;  /* 0x000000780a00780c */ /* 0x000fe40000f04270 */
[----:B------:R-:W-:-:S02]  /*6ca0*/  ISETP.LT.OR P6, PT, R11, 0x21, P6 ;  /* 0x000000210b00780c */ /* 0x000fc400037c1670 */
[C---:B------:R-:W-:Y:S02]  /*6cb0*/  ISETP.LT.OR P2, PT, R11.reuse, 0x22, P2 ;  /* 0x000000220b00780c */ /* 0x040fe40001741670 */
[C---:B------:R-:W-:Y:S02]  /*6cc0*/  ISETP.LT.OR P3, PT, R11.reuse, 0x29, P3 ;  /* 0x000000290b00780c */ /* 0x040fe40001f61670 */
[C---:B------:R-:W-:Y:S02]  /*6cd0*/  ISETP.LT.OR P4, PT, R11.reuse, 0x2a, P4 ;  /* 0x0000002a0b00780c */ /* 0x040fe40002781670 */
[----:B------:R-:W-:Y:S02]  /*6ce0*/  ISETP.LT.OR P5, PT, R11, 0x31, P5 ;  /* 0x000000310b00780c */ /* 0x000fe40002fa1670 */
[----:B------:R-:W-:Y:S02]  /*6cf0*/  FMNMX.FTZ R3, R72, R3, !PT ;  /* 0x0000000348037209 */ /* 0x000fe40007810000 */
[----:B------:R-:W-:-:S02]  /*6d00*/  FSEL R42, R42, -INF , !P6 ;  /* 0xff8000002a2a7808 */ /* 0x000fc40007000000 */
[----:B------:R-:W-:Y:S02]  /*6d10*/  FSEL R43, R43, -INF , !P2 ;  /* 0xff8000002b2b7808 */ /* 0x000fe40005000000 */
[----:B------:R-:W-:Y:S02]  /*6d20*/  FSEL R46, R46, -INF , !P3 ;  /* 0xff8000002e2e7808 */ /* 0x000fe40005800000 */
[----:B------:R-:W-:Y:S02]  /*6d30*/  FSEL R47, R47, -INF , !P4 ;  /* 0xff8000002f2f7808 */ /* 0x000fe40006000000 */
[----:B------:R-:W-:Y:S02]  /*6d40*/  FSEL R50, R50, -INF , !P5 ;  /* 0xff80000032327808 */ /* 0x000fe40006800000 */
[----:B------:R-:W-:Y:S02]  /*6d50*/  FMNMX.FTZ R3, R73, R3, !PT ;  /* 0x0000000349037209 */ /* 0x000fe40007810000 */
[----:B------:R-:W-:-:S02]  /*6d60*/  ISETP.GT.AND P6, PT, R10, 0x31, P1 ;  /* 0x000000310a00780c */ /* 0x000fc40000fc4270 */
[C---:B------:R-:W-:Y:S02]  /*6d70*/  ISETP.GT.AND P2, PT, R10.reuse, 0x38, P1 ;  /* 0x000000380a00780c */ /* 0x040fe40000f44270 */
[C---:B------:R-:W-:Y:S02]  /*6d80*/  ISETP.GT.AND P3, PT, R10.reuse, 0x39, P1 ;  /* 0x000000390a00780c */ /* 0x040fe40000f64270 */
[C---:B------:R-:W-:Y:S02]  /*6d90*/  ISETP.GT.AND P4, PT, R10.reuse, 0x40, P1 ;  /* 0x000000400a00780c */ /* 0x040fe40000f84270 */
[----:B------:R-:W-:Y:S02]  /*6da0*/  ISETP.GT.AND P5, PT, R10, 0x41, P1 ;  /* 0x000000410a00780c */ /* 0x000fe40000fa4270 */
[----:B------:R-:W-:Y:S02]  /*6db0*/  LOP3.LUT R16, R16, 0xfffffff7, RZ, 0xc0, !PT ;  /* 0xfffffff710107812 */ /* 0x000fe400078ec0ff */
[----:B------:R-:W-:-:S02]  /*6dc0*/  FMNMX.FTZ R3, R76, R3, !PT ;  /* 0x000000034c037209 */ /* 0x000fc40007810000 */
[C---:B------:R-:W-:Y:S02]  /*6dd0*/  ISETP.LT.OR P6, PT, R11.reuse, 0x32, P6 ;  /* 0x000000320b00780c */ /* 0x040fe400037c1670 */
[C---:B------:R-:W-:Y:S02]  /*6de0*/  ISETP.LT.OR P2, PT, R11.reuse, 0x39, P2 ;  /* 0x000000390b00780c */ /* 0x040fe40001741670 */
[C---:B------:R-:W-:Y:S02]  /*6df0*/  ISETP.LT.OR P3, PT, R11.reuse, 0x3a, P3 ;  /* 0x0000003a0b00780c */ /* 0x040fe40001f61670 */
[C---:B------:R-:W-:Y:S02]  /*6e00*/  ISETP.LT.OR P4, PT, R11.reuse, 0x41, P4 ;  /* 0x000000410b00780c */ /* 0x040fe40002781670 */
[----:B------:R-:W-:Y:S02]  /*6e10*/  ISETP.LT.OR P5, PT, R11, 0x42, P5 ;  /* 0x000000420b00780c */ /* 0x000fe40002fa1670 */
[----:B------:R-:W-:-:S02]  /*6e20*/  @P0 LOP3.LUT R16, R16, 0x8, RZ, 0xfc, !PT ;  /* 0x0000000810100812 */ /* 0x000fc400078efcff */
[----:B------:R-:W-:Y:S02]  /*6e30*/  ISETP.GT.AND P0, PT, R10, RZ, P1 ;  /* 0x000000ff0a00720c */ /* 0x000fe40000f04270 */
[----:B------:R-:W-:Y:S02]  /*6e40*/  FMNMX.FTZ R3, R77, R3, !PT ;  /* 0x000000034d037209 */ /* 0x000fe40007810000 */
[----:B------:R-:W-:Y:S02]  /*6e50*/  FSEL R51, R51, -INF , !P6 ;  /* 0xff80000033337808 */ /* 0x000fe40007000000 */
[----:B------:R-:W-:Y:S02]  /*6e60*/  FSEL R54, R54, -INF , !P2 ;  /* 0xff80000036367808 */ /* 0x000fe40005000000 */
[----:B------:R-:W-:Y:S02]  /*6e70*/  FSEL R55, R55, -INF , !P3 ;  /* 0xff80000037377808 */ /* 0x000fe40005800000 */
[----:B------:R-:W-:-:S02]  /*6e80*/  FSEL R58, R58, -INF , !P4 ;  /* 0xff8000003a3a7808 */ /* 0x000fc40006000000 */
[----:B------:R-:W-:Y:S02]  /*6e90*/  FSEL R59, R59, -INF , !P5 ;  /* 0xff8000003b3b7808 */ /* 0x000fe40006800000 */
[C---:B------:R-:W-:Y:S02]  /*6ea0*/  ISETP.GT.AND P6, PT, R10.reuse, 0x48, P1 ;  /* 0x000000480a00780c */ /* 0x040fe40000fc4270 */
[C---:B------:R-:W-:Y:S02]  /*6eb0*/  ISETP.GT.AND P2, PT, R10.reuse, 0x49, P1 ;  /* 0x000000490a00780c */ /* 0x040fe40000f44270 */
[C---:B------:R-:W-:Y:S02]  /*6ec0*/  ISETP.GT.AND P3, PT, R10.reuse, 0x50, P1 ;  /* 0x000000500a00780c */ /* 0x040fe40000f64270 */
[C---:B------:R-:W-:Y:S02]  /*6ed0*/  ISETP.GT.AND P4, PT, R10.reuse, 0x51, P1 ;  /* 0x000000510a00780c */ /* 0x040fe40000f84270 */
[----:B------:R-:W-:-:S02]  /*6ee0*/  ISETP.GT.AND P5, PT, R10, 0x58, P1 ;  /* 0x000000580a00780c */ /* 0x000fc40000fa4270 */
[----:B------:R-:W-:Y:S02]  /*6ef0*/  FMNMX.FTZ R3, R80, R3, !PT ;  /* 0x0000000350037209 */ /* 0x000fe40007810000 */
[C---:B------:R-:W-:Y:S02]  /*6f00*/  ISETP.LT.OR P6, PT, R11.reuse, 0x49, P6 ;  /* 0x000000490b00780c */ /* 0x040fe400037c1670 */
[C---:B------:R-:W-:Y:S02]  /*6f10*/  ISETP.LT.OR P2, PT, R11.reuse, 0x4a, P2 ;  /* 0x0000004a0b00780c */ /* 0x040fe40001741670 */
[C---:B------:R-:W-:Y:S02]  /*6f20*/  ISETP.LT.OR P3, PT, R11.reuse, 0x51, P3 ;  /* 0x000000510b00780c */ /* 0x040fe40001f61670 */
[C---:B------:R-:W-:Y:S02]  /*6f30*/  ISETP.LT.OR P4, PT, R11.reuse, 0x52, P4 ;  /* 0x000000520b00780c */ /* 0x040fe40002781670 */
[----:B------:R-:W-:-:S02]  /*6f40*/  ISETP.LT.OR P5, PT, R11, 0x59, P5 ;  /* 0x000000590b00780c */ /* 0x000fc40002fa1670 */
[----:B------:R-:W-:Y:S02]  /*6f50*/  FMNMX.FTZ R3, R81, R3, !PT ;  /* 0x0000000351037209 */ /* 0x000fe40007810000 */
[----:B------:R-:W-:Y:S02]  /*6f60*/  LOP3.LUT R16, R16, 0xffffff7f, RZ, 0xc0, !PT ;  /* 0xffffff7f10107812 */ /* 0x000fe400078ec0ff */
        /* <DEDUP_REMOVED lines=11> */
[----:B------:R-:W-:Y:S02]  /*7020*/  FMNMX.FTZ R3, R84, R3, !PT ;  /* 0x0000000354037209 */ /* 0x000fe40007810000 */
[----:B------:R-:W-:Y:S02]  /*7030*/  @P0 LOP3.LUT R16, R16, 0x80, RZ, 0xfc, !PT ;  /* 0x0000008010100812 */ /* 0x000fe400078efcff */
[----:B------:R-:W-:Y:S02]  /*7040*/  FMNMX.FTZ R3, R85, R3, !PT ;  /* 0x0000000355037209 */ /* 0x000fe40007810000 */
[C---:B------:R-:W-:Y:S02]  /*7050*/  LOP3.LUT P0, RZ, R16.reuse, 0x40000000, RZ, 0xc0, !PT ;  /* 0x4000000010ff7812 */ /* 0x040fe4000780c0ff */
[----:B------:R-:W-:Y:S01]  /*7060*/  LOP3.LUT R16, R16, 0xffffffdf, RZ, 0xc0, !PT ;  /* 0xffffffdf10107812 */ /* 0x000fe200078ec0ff */
[----:B------:R-:W0:Y:S01]  /*7070*/  SHFL.BFLY PT, R7, R3, 0x2, 0x1f ;  /* 0x0c401f0003077f89 */ /* 0x000e2200000e0000 */
[----:B------:R-:W-:-:S02]  /*7080*/  ISETP.LT.OR P0, PT, R11, 0x5a, P0 ;  /* 0x0000005a0b00780c */ /* 0x000fc40000701670 */
[----:B------:R-:W-:Y:S02]  /*7090*/  @P1 LOP3.LUT R16, R16, 0x20, RZ, 0xfc, !PT ;  /* 0x0000002010101812 */ /* 0x000fe400078efcff */
[C---:B------:R-:W-:Y:S02]  /*70a0*/  ISETP.LT.OR P6, PT, R11.reuse, 0x71, P6 ;  /* 0x000000710b00780c */ /* 0x040fe400037c1670 */
[C---:B------:R-:W-:Y:S02]  /*70b0*/  LOP3.LUT P1, RZ, R16.reuse, 0x2, RZ, 0xc0, !PT ;  /* 0x0000000210ff7812 */ /* 0x040fe4000782c0ff */
[----:B------:R-:W-:Y:S02]  /*70c0*/  LOP3.LUT R16, R16, 0xfffffeff, RZ, 0xc0, !PT ;  /* 0xfffffeff10107812 */ /* 0x000fe400078ec0ff */
[----:B------:R-:W-:-:S03]  /*70d0*/  ISETP.LT.OR P1, PT, R11, 0x72, P1 ;  /* 0x000000720b00780c */ /* 0x000fc60000f21670 */
[----:B------:R-:W-:Y:S02]  /*70e0*/  @P0 LOP3.LUT R16, R16, 0x100, RZ, 0xfc, !PT ;  /* 0x0000010010100812 */ /* 0x000fe400078efcff */
[C---:B------:R-:W-:Y:S02]  /*70f0*/  ISETP.LT.OR P0, PT, R11.reuse, 0x61, P2 ;  /* 0x000000610b00780c */ /* 0x040fe40001701670 */
[C---:B------:R-:W-:Y:S02]  /*7100*/  LOP3.LUT P2, RZ, R16.reuse, 0x8, RZ, 0xc0, !PT ;  /* 0x0000000810ff7812 */ /* 0x040fe4000784c0ff */
[----:B------:R-:W-:Y:S02]  /*7110*/  LOP3.LUT R16, R16, 0xffffffbf, RZ, 0xc0, !PT ;  /* 0xffffffbf10107812 */ /* 0x000fe400078ec0ff */
[----:B------:R-:W-:Y:S02]  /*7120*/  ISETP.LT.OR P2, PT, R11, 0x79, P2 ;  /* 0x000000790b00780c */ /* 0x000fe40001741670 */
[----:B0-----:R-:W-:-:S02]  /*7130*/  FMNMX.FTZ R3, R3, R7, !PT ;  /* 0x0000000703037209 */ /* 0x001fc40007810000 */
[----:B------:R-:W-:Y:S02]  /*7140*/  FSEL R83, R83, -INF , !P1 ;  /* 0xff80000053537808 */ /* 0x000fe40004800000 */
[----:B------:R-:W-:Y:S01]  /*7150*/  FSEL R86, R86, -INF , !P2 ;  /* 0xff80000056567808 */ /* 0x000fe20005000000 */
[----:B------:R-:W0:Y:S01]  /*7160*/  SHFL.BFLY PT, R7, R3, 0x1, 0x1f ;  /* 0x0c201f0003077f89 */ /* 0x000e2200000e0000 */
[----:B------:R-:W-:Y:S02]  /*7170*/  @P0 LOP3.LUT R16, R16, 0x40, RZ, 0xfc, !PT ;  /* 0x0000004010100812 */ /* 0x000fe400078efcff */
[----:B------:R-:W-:Y:S02]  /*7180*/  ISETP.LT.OR P0, PT, R11, 0x62, P3 ;  /* 0x000000620b00780c */ /* 0x000fe40001f01670 */
[C---:B------:R-:W-:Y:S02]  /*7190*/  LOP3.LUT P3, RZ, R16.reuse, 0x80, RZ, 0xc0, !PT ;  /* 0x0000008010ff7812 */ /* 0x040fe4000786c0ff */
[----:B------:R-:W-:-:S02]  /*71a0*/  LOP3.LUT R16, R16, 0xffffffef, RZ, 0xc0, !PT ;  /* 0xffffffef10107812 */ /* 0x000fc400078ec0ff */
[----:B------:R-:W-:-:S04]  /*71b0*/  ISETP.LT.OR P3, PT, R11, 0x1, P3 ;  /* 0x000000010b00780c */ /* 0x000fc80001f61670 */
[----:B------:R-:W-:-:S03]  /*71c0*/  FSEL R26, R26, -INF , !P3 ;  /* 0xff8000001a1a7808 */ /* 0x000fc60005800000 */
[----:B------:R-:W-:Y:S02]  /*71d0*/  @P0 LOP3.LUT R16, R16, 0x10, RZ, 0xfc, !PT ;  /* 0x0000001010100812 */ /* 0x000fe400078efcff */
[----:B------:R-:W-:Y:S02]  /*71e0*/  ISETP.LT.OR P0, PT, R11, 0x69, P4 ;  /* 0x000000690b00780c */ /* 0x000fe40002701670 */
[C---:B------:R-:W-:Y:S02]  /*71f0*/  LOP3.LUT P4, RZ, R16.reuse, 0x20, RZ, 0xc0, !PT ;  /* 0x0000002010ff7812 */ /* 0x040fe4000788c0ff */
[----:B------:R-:W-:Y:S02]  /*7200*/  LOP3.LUT R16, R16, 0xfffffffb, RZ, 0xc0, !PT ;  /* 0xfffffffb10107812 */ /* 0x000fe400078ec0ff */
[----:B0-----:R-:W-:Y:S02]  /*7210*/  FMNMX.FTZ R3, R3, R7, !PT ;  /* 0x0000000703037209 */ /* 0x001fe40007810000 */
[----:B------:R-:W-:-:S04]  /*7220*/  ISETP.LT.OR P4, PT, R11, 0x7a, P4 ;  /* 0x0000007a0b00780c */ /* 0x000fc80002781670 */
[----:B------:R-:W-:Y:S02]  /*7230*/  FSEL R87, R87, -INF , !P4 ;  /* 0xff80000057577808 */ /* 0x000fe40006000000 */
[----:B------:R-:W-:Y:S02]  /*7240*/  @P0 LOP3.LUT R16, R16, 0x4, RZ, 0xfc, !PT ;  /* 0x0000000410100812 */ /* 0x000fe400078efcff */
[----:B------:R-:W-:Y:S02]  /*7250*/  ISETP.LT.OR P0, PT, R11, 0x6a, P5 ;  /* 0x0000006a0b00780c */ /* 0x000fe40002f01670 */
[C---:B------:R-:W-:Y:S02]  /*7260*/  FSETP.NEU.FTZ.AND P5, PT, R3.reuse, -INF , PT ;  /* 0xff8000000300780b */ /* 0x040fe40003fbd000 */
[----:B------:R-:W-:Y:S02]  /*7270*/  LOP3.LUT R16, R16, 0xefffffff, RZ, 0xc0, !PT ;  /* 0xefffffff10107812 */ /* 0x000fe400078ec0ff */
[----:B------:R-:W-:-:S05]  /*7280*/  FSEL R7, R3, RZ, P5 ;  /* 0x000000ff03077208 */ /* 0x000fca0002800000 */
[----:B------:R-:W-:Y:S01]  /*7290*/  FADD.FTZ R5, -R7, R5 ;  /* 0x0000000507057221 */ /* 0x000fe20000010100 */
[----:B------:R-:W-:Y:S01]  /*72a0*/  FMUL.FTZ R7, R3, UR33 ;  /* 0x0000002103077c20 */ /* 0x000fe20008410000 */
[----:B------:R-:W-:Y:S02]  /*72b0*/  @P0 LOP3.LUT R16, R16, 0x10000000, RZ, 0xfc, !PT ;  /* 0x1000000010100812 */ /* 0x000fe400078efcff */
[----:B------:R-:W-:Y:S02]  /*72c0*/  FMUL.FTZ R9, R5, UR33 ;  /* 0x0000002105097c20 */ /* 0x000fe40008410000 */
[----:B------:R-:W-:Y:S02]  /*72d0*/  FSEL R7, R7, RZ, P5 ;  /* 0x000000ff07077208 */ /* 0x000fe40002800000 */
[----:B------:R-:W-:-:S03]  /*72e0*/  LOP3.LUT R16, R16, 0xdfffffff, RZ, 0xc0, !PT ;  /* 0xdfffffff10107812 */ /* 0x000fc600078ec0ff */
        /* <DEDUP_REMOVED lines=33> */
[----:B------:R-:W-:Y:S01]  /*7500*/  MUFU.EX2 R24, R24 ;  /* 0x0000001800187308 */ /* 0x000fe20000000800 */
[----:B------:R-:W-:-:S02]  /*7510*/  @P6 LOP3.LUT R16, R16, 0x20000000, RZ, 0xfc, !PT ;  /* 0x2000000010106812 */ /* 0x000fc400078efcff */
[----:B------:R-:W-:Y:S02]  /*7520*/  FMNMX.FTZ R7, R27, R7, !PT ;  /* 0x000000071b077209 */ /* 0x000fe40007810000 */
[----:B------:R-:W-:Y:S02]  /*7530*/  LOP3.LUT P6, RZ, R16, 0x100, RZ, 0xc0, !PT ;  /* 0x0000010010ff7812 */ /* 0x000fe400078cc0ff */
[----:B------:R-:W-:Y:S01]  /*7540*/  FMNMX.FTZ R7, R30, R7, !PT ;  /* 0x000000071e077209 */ /* 0x000fe20007810000 */
[----:B------:R-:W-:Y:S01]  /*7550*/  MUFU.EX2 R25, R25 ;  /* 0x0000001900197308 */ /* 0x000fe20000000800 */
[----:B------:R-:W-:Y:S02]  /*7560*/  LOP3.LUT P0, RZ, R16, 0x40, RZ, 0xc0, !PT ;  /* 0x0000004010ff7812 */ /* 0x000fe4000780c0ff */
[----:B------:R-:W-:Y:S02]  /*7570*/  FMNMX.FTZ R7, R31, R7, !PT ;  /* 0x000000071f077209 */ /* 0x000fe40007810000 */
[----:B------:R-:W-:-:S02]  /*7580*/  FSEL R71, R71, -INF , !P6 ;  /* 0xff80000047477808 */ /* 0x000fc40007000000 */
[----:B------:R-:W-:Y:S01]  /*7590*/  FMNMX.FTZ R7, R34, R7, !PT ;  /* 0x0000000722077209 */ /* 0x000fe20007810000 */
[----:B------:R-:W-:Y:S01]  /*75a0*/  MUFU.EX2 R28, R28 ;  /* 0x0000001c001c7308 */ /* 0x000fe20000000800 */
[----:B------:R-:W-:Y:S02]  /*75b0*/  LOP3.LUT P5, RZ, R16, 0x10, RZ, 0xc0, !PT ;  /* 0x0000001010ff7812 */ /* 0x000fe400078ac0ff */
[----:B------:R-:W-:Y:S02]  /*75c0*/  FMNMX.FTZ R7, R35, R7, !PT ;  /* 0x0000000723077209 */ /* 0x000fe40007810000 */
[----:B------:R-:W-:Y:S02]  /*75d0*/  FSEL R74, R74, -INF , !P0 ;  /* 0xff8000004a4a7808 */ /* 0x000fe40004000000 */
[----:B------:R-:W-:Y:S01]  /*75e0*/  FMNMX.FTZ R7, R38, R7, !PT ;  /* 0x0000000726077209 */ /* 0x000fe20007810000 */
[----:B------:R-:W-:Y:S01]  /*75f0*/  MUFU.EX2 R29, R29 ;  /* 0x0000001d001d7308 */ /* 0x000fe20000000800 */
[----:B------:R-:W-:-:S02]  /*7600*/  FSEL R75, R75, -INF , !P5 ;  /* 0xff8000004b4b7808 */ /* 0x000fc40006800000 */
        /* <DEDUP_REMOVED lines=59> */
[----:B------:R-:W-:Y:S01]  /*79c0*/  FMUL.FTZ R4, R7, UR33 ;  /* 0x0000002107047c20 */ /* 0x000fe20008410000 */
[----:B------:R-:W-:Y:S04]  /*79d0*/  MUFU.EX2 R72, R72 ;  /* 0x0000004800487308 */ /* 0x000fe80000000800 */
[----:B------:R-:W-:-:S04]  /*79e0*/  FSEL R5, R4, RZ, P1 ;  /* 0x000000ff04057208 */ /* 0x000fc80000800000 */
        /* <DEDUP_REMOVED lines=140> */
.L_x_11133:
[----:B------:R-:W-:Y:S01]  /*82b0*/  ULEA UR6, UR60, UR41, 0x3 ;  /* 0x000000293c067291 */ /* 0x000fe2000f8e183f */
[----:B------:R-:W-:Y:S01]  /*82c0*/  F2FP.F16.F32.PACK_AB R24, R25, R24 ;  /* 0x000000181918723e */ /* 0x000fe200000000ff */
[----:B------:R-:W-:Y:S01]  /*82d0*/  UMOV UR28, UR50 ;  /* 0x00000032001c7c82 */ /* 0x000fe20008000000 */
[----:B------:R-:W-:Y:S01]  /*82e0*/  F2FP.F16.F32.PACK_AB R25, R11, R26 ;  /* 0x0000001a0b19723e */ /* 0x000fe200000000ff */
[----:B------:R-:W-:Y:S01]  /*82f0*/  UIADD3 UR6, UR6, 0x2d860, URZ ;  /* 0x0002d86006067890 */ /* 0x000fe2000fffe03f */
[----:B------:R-:W-:Y:S01]  /*8300*/  F2FP.F16.F32.PACK_AB R32, R33, R32 ;  /* 0x000000202120723e */ /* 0x000fe200000000ff */
[----:B------:R-:W-:Y:S01]  /*8310*/  UMOV UR60, UR49 ;  /* 0x00000031003c7c82 */ /* 0x000fe20008000000 */
[----:B------:R-:W-:Y:S01]  /*8320*/  F2FP.F16.F32.PACK_AB R26, R29, R28 ;  /* 0x0000001c1d1a723e */ /* 0x000fe200000000ff */
[----:B------:R-:W-:Y:S01]  /*8330*/  UPRMT UR6, UR42, 0x654, UR6 ;  /* 0x000006542a067896 */ /* 0x000fe20008000006 */
        /* <DEDUP_REMOVED lines=13> */
[----:B------:R-:W-:Y:S01]  /*8410*/  FMUL.FTZ R96, R96, R4 ;  /* 0x0000000460607220 */ /* 0x000fe20000410000 */
[----:B------:R-:W-:Y:S01]  /*8420*/  F2FP.F16.F32.PACK_AB R42, R45, R44 ;  /* 0x0000002c2d2a723e */ /* 0x000fe200000000ff */
[----:B------:R0:W-:Y:S01]  /*8430*/  STSM.16.M88.4 [R23], R32 ;  /* 0x0000002017007844 */ /* 0x0001e20000000200 */
[----:B------:R-:W-:Y:S01]  /*8440*/  F2FP.F16.F32.PACK_AB R43, R47, R43 ;  /* 0x0000002b2f2b723e */ /* 0x000fe200000000ff */
[----:B------:R-:W-:Y:S01]  /*8450*/  FMUL.FTZ R97, R97, R4 ;  /* 0x0000000461617220 */ /* 0x000fe20000410000 */
        /* <DEDUP_REMOVED lines=38> */
[----:B------:R-:W-:Y:S01]  /*86c0*/  ISETP.GT.AND P1, PT, R6, UR59, PT ;  /* 0x0000003b06007c0c */ /* 0x000fe2000bf24270 */
[-C--:B------:R-:W-:Y:S01]  /*86d0*/  FMUL.FTZ R128, R128, R4.reuse ;  /* 0x0000000480807220 */ /* 0x080fe20000410000 */
[-C--:B------:R-:W-:Y:S01]  /*86e0*/  FMUL.FTZ R129, R129, R4.reuse ;  /* 0x0000000481817220 */ /* 0x080fe20000410000 */
[----:B------:R0:W-:Y:S01]  /*86f0*/  STSM.16.M88.4 [R19+0x6000], R80 ;  /* 0x0060005013007844 */ /* 0x0001e20000000200 */
[-C--:B------:R-:W-:Y:S01]  /*8700*/  FMUL.FTZ R132, R132, R4.reuse ;  /* 0x0000000484847220 */ /* 0x080fe20000410000 */
[----:B------:R-:W-:Y:S01]  /*8710*/  FMUL.FTZ R133, R133, R4 ;  /* 0x0000000485857220 */ /* 0x000fe20000410000 */
        /* <DEDUP_REMOVED lines=35> */
.L_x_11115:
        /* <DEDUP_REMOVED lines=24> */
.L_x_11136:
[----:B------:R-:W-:Y:S02]  /*8ad0*/  ULDC UR15, c[0x0][0x9e4] ;  /* 0x00027900000f7ab9 */ /* 0x000fe40000000800 */
[----:B------:R-:W-:-:S11]  /*8ae0*/  UISETP.NE.AND UP0, UPT, UR15, 0x1, UPT ;  /* 0x000000010f00788c */ /* 0x000fd6000bf05270 */
[----:B------:R-:W-:Y:S02]  /*8af0*/  @UP0 ULDC.64 UR6, c[0x0][0x9e8] ;  /* 0x00027a0000060ab9 */ /* 0x000fe40000000a00 */
[----:B------:R-:W-:-:S04]  /*8b00*/  UIMAD.WIDE.U32 UR10, UR14, UR6, URZ ;  /* 0x000000060e0a72a5 */ /* 0x000fc8000f8e003f */
[----:B------:R-:W-:-:S12]  /*8b10*/  @UP0 USHF.R.U32.HI UR14, URZ, UR7, UR11 ;  /* 0x000000073f0e0299 */ /* 0x000fd8000801160b */
.L_x_11137:
[----:B------:R-:W-:-:S04]  /*8b20*/  UIMAD UR14, UR14, UR15, URZ ;  /* 0x0000000f0e0e72a4 */ /* 0x000fc8000f8e023f */
[----:B------:R-:W-:-:S04]  /*8b30*/  UISETP.LT.AND UP0, UPT, UR35, UR14, UPT ;  /* 0x0000000e2300728c */ /* 0x000fc8000bf01270 */
[----:B------:R-:W-:-:S12]  /*8b40*/  USEL UR35, UR35, UR14, !UP0 ;  /* 0x0000000e23237287 */ /* 0x000fd8000c000000 */
.L_x_11135:
        /* <DEDUP_REMOVED lines=8> */
[----:B---3--:R-:W-:Y:S01]  /*8bd0*/  IMAD.MOV.U32 R8, RZ, RZ, R7 ;  /* 0x000000ffff087224 */ /* 0x008fe200078e0007 */
[----:B------:R-:W-:Y:S01]  /*8be0*/  UMOV UR28, UR50 ;  /* 0x00000032001c7c82 */ /* 0x000fe20008000000 */
[----:B------:R-:W-:Y:S01]  /*8bf0*/  IMAD.MOV.U32 R9, RZ, RZ, R3 ;  /* 0x000000ffff097224 */ /* 0x000fe200078e0003 */
[----:B------:R-:W-:Y:S01]  /*8c00*/  UMOV UR35, UR49 ;  /* 0x0000003100237c82 */ /* 0x000fe20008000000 */
[----:B------:R-:W-:Y:S01]  /*8c10*/  IMAD.MOV.U32 R4, RZ, RZ, R6 ;  /* 0x000000ffff047224 */ /* 0x000fe200078e0006 */
[----:B------:R-:W-:-:S06]  /*8c20*/  ULDC UR33, c[0x0][0x988] ;  /* 0x0002620000217ab9 */ /* 0x000fcc0000000800 */
.L_x_11149:
[----:B------:R-:W-:Y:S01]  /*8c30*/  ISETP.NE.AND P2, PT, RZ, UR46, PT ;  /* 0x0000002eff007c0c */ /* 0x000fe2000bf45270 */
[----:B------:R-:W-:-:S04]  /*8c40*/  UISETP.NE.AND UP0, UPT, UR35, 0x1, UPT ;  /* 0x000000012300788c */ /* 0x000fc8000bf05270 */
[----:B------:R-:W-:-:S04]  /*8c50*/  USEL UR50, URZ, 0x1, UP0 ;  /* 0x000000013f327887 */ /* 0x000fc80008000000 */
[----:B------:R-:W-:-:S04]  /*8c60*/  ULOP3.LUT UR50, UR28, UR50, URZ, 0x3c, !UPT ;  /* 0x000000321c327292 */ /* 0x000fc8000f8e3c3f */
[----:B------:R-:W-:Y:S08]  /*8c70*/  @P2 BRA `(.L_x_11139) ;  /* 0x0000000000382947 */ /* 0x000ff00003800000 */
[----:B------:R-:W-:Y:S05]  /*8c80*/  @!P0 BRA `(.L_x_11140) ;  /* 0x0000000000048947 */ /* 0x000fea0003800000 */
[----:B------:R-:W-:Y:S01]  /*8c90*/  BPT.TRAP 0x1 ;  /* 0x000000040000795c */ /* 0x000fe20000300000 */
.L_x_11140:
        /* <DEDUP_REMOVED lines=9> */
.L_x_11141:
[----:B-1----:R-:W-:Y:S05]  /*8d30*/  @P1 BRA `(.L_x_11139) ;  /* 0x0000000000081947 */ /* 0x002fea0003800000 */
[----:B------:R-:W1:Y:S02]  /*8d40*/  SYNCS.PHASECHK.TRANS64.TRYWAIT P1, [UR6+0x2d830], R3 ;  /* 0x02d83003ff0075a7 */ /* 0x000e640008020146 */
[----:B-1----:R-:W-:Y:S05]  /*8d50*/  @!P1 BRA `(.L_x_11142) ;  /* 0x000000ec00409947 */ /* 0x002fea0003800000 */
.L_x_11139:
        /* <DEDUP_REMOVED lines=40> */
.L_x_11144:
[----:B------:R-:W-:Y:S01]  /*8fe0*/  ULEA UR6, UR35, UR41, 0x3 ;  /* 0x0000002923067291 */ /* 0x000fe2000f8e183f */
[----:B------:R-:W-:-:S05]  /*8ff0*/  IMAD.U32 R3, RZ, RZ, UR28 ;  /* 0x0000001cff037e24 */ /* 0x000fca000f8e00ff */
[----:B------:R-:W-:-:S04]  /*9000*/  SHF.L.U32 R3, R3, 0x1f, RZ ;  /* 0x0000001f03037819 */ /* 0x000fc800000006ff */
[----:B------:R0:W1:Y:S01]  /*9010*/  SYNCS.PHASECHK.TRANS64.TRYWAIT P1, [UR6+0x2d850], R3 ;  /* 0x02d85003ff0075a7 */ /* 0x0000620008020146 */
[----:B------:R-:W-:Y:S05]  /*9020*/  @!P0 BRA `(.L_x_11145) ;  /* 0x0000000000048947 */ /* 0x000fea0003800000 */
[----:B------:R-:W-:Y:S01]  /*9030*/  BPT.TRAP 0x1 ;  /* 0x000000040000795c */ /* 0x000fe20000300000 */
.L_x_11145:
[----:B-1----:R-:W-:Y:S05]  /*9040*/  @P1 BRA `(.L_x_11143) ;  /* 0x0000000000081947 */ /* 0x002fea0003800000 */
[----:B------:R-:W1:Y:S02]  /*9050*/  SYNCS.PHASECHK.TRANS64.TRYWAIT P1, [UR6+0x2d850], R3 ;  /* 0x02d85003ff0075a7 */ /* 0x000e640008020146 */
[----:B-1----:R-:W-:Y:S05]  /*9060*/  @!P1 BRA `(.L_x_11146) ;  /* 0x000000e800949947 */ /* 0x002fea0003800000 */
.L_x_11143:
[----:B------:R-:W-:Y:S01]  /*9070*/  UIADD3 UR6, UR41, 0x400, URZ ;  /* 0x0000040029067890 */ /* 0x000fe2000fffe03f */
[----:B------:R-:W-:Y:S01]  /*9080*/  WARPGROUP.ARRIVE ;  /* 0x00000000000079c5 */ /* 0x000fe20000000000 */
[----:B------:R-:W-:Y:S01]  /*9090*/  UMOV UR29, 0x40000040 ;  /* 0x40000040001d7882 */ /* 0x000fe20000000000 */
[----:B------:R-:W-:Y:S01]  /*90a0*/  UMOV UR31, 0x80000020 ;  /* 0x80000020001f7882 */ /* 0x000fe20000000000 */
[----:B------:R-:W-:-:S03]  /*90b0*/  USHF.R.U32.HI UR6, URZ, 0x4, UR6 ;  /* 0x000000043f067899 */ /* 0x000fc60008011606 */
[----:B------:R-:W1:Y:S01]  /*90c0*/  S2R R6, SR_TID.X ;  /* 0x0000000000067919 */ /* 0x000e620000002100 */
        /* <DEDUP_REMOVED lines=64> */
.L_x_11147:
        /* <DEDUP_REMOVED lines=74> */
[----:B------:R-:W-:-:S04]  /*9970*/  FMUL.FTZ R5, R3, UR33 ;  /* 0x0000002103057c20 */ /* 0x000fc80008410000 */
[----:B------:R-:W0:Y:S01]  /*9980*/  SHFL.BFLY PT, R7, R6, 0x1, 0x1f ;  /* 0x0c201f0006077f89 */ /* 0x000e2200000e0000 */
        /* <DEDUP_REMOVED lines=23> */
[----:B0-----:R-:W-:Y:S01]  /*9b00*/  FMNMX.FTZ R7, R6, R7, !PT ;  /* 0x0000000706077209 */ /* 0x001fe20007810000 */
[----:B------:R-:W-:Y:S01]  /*9b10*/  FADD.FTZ R6, -R3, R9 ;  /* 0x0000000903067221 */ /* 0x000fe20000010100 */
[--C-:B------:R-:W-:Y:S01]  /*9b20*/  FFMA.FTZ R64, R64, UR33, -R5.reuse ;  /* 0x0000002140407c23 */ /* 0x100fe20008010805 */
[--C-:B------:R-:W-:Y:S01]  /*9b30*/  FFMA.FTZ R65, R65, UR33, -R5.reuse ;  /* 0x0000002141417c23 */ /* 0x100fe20008010805 */
[----:B------:R-:W-:Y:S01]  /*9b40*/  FFMA.FTZ R68, R68, UR33, -R5 ;  /* 0x0000002144447c23 */ /* 0x000fe20008010805 */
[C---:B------:R-:W-:Y:S01]  /*9b50*/  FADD.FTZ R8, -R7.reuse, R8 ;  /* 0x0000000807087221 */ /* 0x040fe20000010100 */
[----:B------:R-:W-:Y:S01]  /*9b60*/  FMUL.FTZ R9, R7, UR33 ;  /* 0x0000002107097c20 */ /* 0x000fe20008410000 */
[----:B------:R-:W-:Y:S01]  /*9b70*/  FMUL.FTZ R6, R6, UR33 ;  /* 0x0000002106067c20 */ /* 0x000fe20008410000 */
        /* <DEDUP_REMOVED lines=50> */
[----:B------:R-:W-:Y:S01]  /*9ea0*/  FADD.FTZ R0, R28, R2 ;  /* 0x000000021c007221 */ /* 0x000fe20000010000 */
[----:B------:R-:W-:Y:S01]  /*9eb0*/  FFMA.FTZ R86, R86, UR33, -R9 ;  /* 0x0000002156567c23 */ /* 0x000fe20008010809 */
[----:B------:R-:W-:Y:S01]  /*9ec0*/  FFMA.FTZ R5, R85, UR33, -R5 ;  /* 0x0000002155057c23 */ /* 0x000fe20008010805 */
[----:B------:R-:W-:Y:S01]  /*9ed0*/  FFMA.FTZ R9, R87, UR33, -R9 ;  /* 0x0000002157097c23 */ /* 0x000fe20008010809 */
[----:B------:R-:W-:-:S02]  /*9ee0*/  FADD.FTZ R0, R29, R0 ;  /* 0x000000001d007221 */ /* 0x000fc40000010000 */
        /* <DEDUP_REMOVED lines=116> */
.L_x_11148:
        /* <DEDUP_REMOVED lines=106> */
[----:B------:R-:W-:-:S07]  /*acd0*/  IMAD.MOV.U32 R6, RZ, RZ, R4 ;  /* 0x000000ffff067224 */ /* 0x000fce00078e0004 */
.L_x_11138:
        /* <DEDUP_REMOVED lines=10> */
.L_x_11169:
[----:B------:R-:W-:Y:S01]  /*ad80*/  ISETP.NE.AND P2, PT, RZ, UR46, PT ;  /* 0x0000002eff007c0c */ /* 0x000fe2000bf45270 */
[----:B------:R-:W-:-:S04]  /*ad90*/  UISETP.NE.AND UP0, UPT, UR58, 0x1, UPT ;  /* 0x000000013a00788c */ /* 0x000fc8000bf05270 */
[----:B------:R-:W-:-:S04]  /*ada0*/  USEL UR50, URZ, 0x1, UP0 ;  /* 0x000000013f327887 */ /* 0x000fc80008000000 */
[----:B------:R-:W-:-:S04]  /*adb0*/  ULOP3.LUT UR50, UR28, UR50, URZ, 0x3c, !UPT ;  /* 0x000000321c327292 */ /* 0x000fc8000f8e3c3f */
[----:B------:R-:W-:Y:S08]  /*adc0*/  @P2 BRA `(.L_x_11151) ;  /* 0x0000000000382947 */ /* 0x000ff00003800000 */
[----:B------:R-:W-:Y:S05]  /*add0*/  @!P0 BRA `(.L_x_11152) ;  /* 0x0000000000048947 */ /* 0x000fea0003800000 */
[----:B------:R-:W-:Y:S01]  /*ade0*/  BPT.TRAP 0x1 ;  /* 0x000000040000795c */ /* 0x000fe20000300000 */
.L_x_11152:
        /* <DEDUP_REMOVED lines=9> */
.L_x_11153:
[----:B-1----:R-:W-:Y:S05]  /*ae80*/  @P1 BRA `(.L_x_11151) ;  /* 0x0000000000081947 */ /* 0x002fea0003800000 */
[----:B------:R-:W1:Y:S02]  /*ae90*/  SYNCS.PHASECHK.TRANS64.TRYWAIT P1, [UR6+0x2d830], R3 ;  /* 0x02d83003ff0075a7 */ /* 0x000e640008020146 */
[----:B-1----:R-:W-:Y:S05]  /*aea0*/  @!P1 BRA `(.L_x_11154) ;  /* 0x000000cc001c9947 */ /* 0x002fea0003800000 */
.L_x_11151:
        /* <DEDUP_REMOVED lines=40> */
.L_x_11156:
[----:B------:R-:W-:Y:S01]  /*b130*/  ULEA UR6, UR58, UR41, 0x3 ;  /* 0x000000293a067291 */ /* 0x000fe2000f8e183f */
[----:B------:R-:W-:-:S05]  /*b140*/  IMAD.U32 R3, RZ, RZ, UR28 ;  /* 0x0000001cff037e24 */ /* 0x000fca000f8e00ff */
[----:B------:R-:W-:-:S04]  /*b150*/  SHF.L.U32 R3, R3, 0x1f, RZ ;  /* 0x0000001f03037819 */ /* 0x000fc800000006ff */
[----:B------:R0:W1:Y:S01]  /*b160*/  SYNCS.PHASECHK.TRANS64.TRYWAIT P1, [UR6+0x2d850], R3 ;  /* 0x02d85003ff0075a7 */ /* 0x0000620008020146 */
[----:B------:R-:W-:Y:S05]  /*b170*/  @!P0 BRA `(.L_x_11157) ;  /* 0x0000000000048947 */ /* 0x000fea0003800000 */
[----:B------:R-:W-:Y:S01]  /*b180*/  BPT.TRAP 0x1 ;  /* 0x000000040000795c */ /* 0x000fe20000300000 */
.L_x_11157:
[----:B-1----:R-:W-:Y:S05]  /*b190*/  @P1 BRA `(.L_x_11155) ;  /* 0x0000000000081947 */ /* 0x002fea0003800000 */
[----:B------:R-:W1:Y:S02]  /*b1a0*/  SYNCS.PHASECHK.TRANS64.TRYWAIT P1, [UR6+0x2d850], R3 ;  /* 0x02d85003ff0075a7 */ /* 0x000e640008020146 */
[----:B-1----:R-:W-:Y:S05]  /*b1b0*/  @!P1 BRA `(.L_x_11158) ;  /* 0x000000c800709947 */ /* 0x002fea0003800000 */
.L_x_11155:
        /* <DEDUP_REMOVED lines=70> */
.L_x_11159:
        /* <DEDUP_REMOVED lines=38> */
.L_x_11162:
[----:B------:R-:W-:-:S05]  /*b880*/  IMAD.U32 R15, RZ, RZ, UR34 ;  /* 0x00000022ff0f7e24 */ /* 0x000fca000f8e00ff */
[----:B------:R-:W-:-:S13]  /*b890*/  ISETP.NE.AND P1, PT, R15, 0x1, PT ;  /* 0x000000010f00780c */ /* 0x000fda0003f25270 */
[----:B------:R-:W0:Y:S02]  /*b8a0*/  @P1 LDC.64 R12, c[0x0][0x9e8] ;  /* 0x00027a00ff0c1b82 */ /* 0x000e240000000a00 */
[----:B0-----:R-:W-:-:S05]  /*b8b0*/  @P1 IMAD.HI.U32 R12, R14, R12, RZ ;  /* 0x0000000c0e0c1227 */ /* 0x001fca00078e00ff */
[----:B------:R-:W-:-:S07]  /*b8c0*/  @P1 SHF.R.U32.HI R14, RZ, R13, R12 ;  /* 0x0000000dff0e1219 */ /* 0x000fce000001160c */
.L_x_11163:
[----:B------:R-:W-:Y:S05]  /*b8d0*/  BSYNC B0 ;  /* 0x0000000000007941 */ /* 0x000fea0003800000 */
.L_x_11161:
[----:B------:R-:W-:-:S04]  /*b8e0*/  IMAD R14, R14, R15, -R3 ;  /* 0x0000000f0e0e7224 */ /* 0x000fc800078e0a03 */
[----:B------:R-:W-:-:S05]  /*b8f0*/  IMAD.IADD R14, R14, 0x1, -R17 ;  /* 0x000000010e0e7824 */ /* 0x000fca00078e0a11 */
[----:B------:R-:W-:Y:S02]  /*b900*/  VIMNMX R8, R8, R14, !PT ;  /* 0x0000000e08087248 */ /* 0x000fe40007fe0100 */
[----:B------:R-:W-:-:S07]  /*b910*/  VIADDMNMX R9, R14, R15, R9, PT ;  /* 0x0000000f0e097246 */ /* 0x000fce0003800109 */
.L_x_11160:
        /* <DEDUP_REMOVED lines=116> */
.L_x_11166:
[----:B------:R-:W-:-:S05]  /*c060*/  IMAD.U32 R12, RZ, RZ, UR34 ;  /* 0x00000022ff0c7e24 */ /* 0x000fca000f8e00ff */
[----:B------:R-:W-:-:S13]  /*c070*/  ISETP.NE.AND P2, PT, R12, 0x1, PT ;  /* 0x000000010c00780c */ /* 0x000fda0003f45270 */
[----:B------:R-:W0:Y:S02]  /*c080*/  @P2 LDC.64 R8, c[0x0][0x9e8] ;  /* 0x00027a00ff082b82 */ /* 0x000e240000000a00 */
[----:B0-----:R-:W-:-:S05]  /*c090*/  @P2 IMAD.HI.U32 R8, R7, R8, RZ ;  /* 0x0000000807082227 */ /* 0x001fca00078e00ff */
[----:B------:R-:W-:-:S07]  /*c0a0*/  @P2 SHF.R.U32.HI R7, RZ, R9, R8 ;  /* 0x00000009ff072219 */ /* 0x000fce0000011608 */
.L_x_11167:
[----:B------:R-:W-:Y:S05]  /*c0b0*/  BSYNC B0 ;  /* 0x0000000000007941 */ /* 0x000fea0003800000 */
.L_x_11165:
[----:B------:R-:W-:-:S04]  /*c0c0*/  IMAD R3, R7, R12, -R3 ;  /* 0x0000000c07037224 */ /* 0x000fc800078e0a03 */
[----:B------:R-:W-:-:S05]  /*c0d0*/  IMAD.IADD R3, R3, 0x1, -R17 ;  /* 0x0000000103037824 */ /* 0x000fca00078e0a11 */
[----:B------:R-:W-:Y:S02]  /*c0e0*/  VIMNMX R10, R10, R3, !PT ;  /* 0x000000030a0a7248 */ /* 0x000fe40007fe0100 */
[----:B------:R-:W-:-:S07]  /*c0f0*/  VIADDMNMX R11, R3, R12, R11, PT ;  /* 0x0000000c030b7246 */ /* 0x000fce000380010b */
.L_x_11164:
        /* <DEDUP_REMOVED lines=412> */
.L_x_11168:
        /* <DEDUP_REMOVED lines=106> */
.L_x_11150:
[----:B------:R-:W-:Y:S06]  /*e160*/  BAR.ARV 0x8, 0x200 ;  /* 0x0208000000007b1d */ /* 0x000fec0000002000 */
[----:B------:R-:W-:Y:S05]  /*e170*/  @!P0 BRA `(.L_x_11170) ;  /* 0x0000000000048947 */ /* 0x000fea0003800000 */
[----:B------:R-:W-:Y:S01]  /*e180*/  BPT.TRAP 0x1 ;  /* 0x000000040000795c */ /* 0x000fe20000300000 */
.L_x_11170:
[----:B------:R-:W-:Y:S01]  /*e190*/  ULEA UR8, UR49, UR41, 0x3 ;  /* 0x0000002931087291 */ /* 0x000fe2000f8e183f */
[----:B------:R-:W-:-:S05]  /*e1a0*/  IMAD.U32 R4, RZ, RZ, UR50 ;  /* 0x00000032ff047e24 */ /* 0x000fca000f8e00ff */
[----:B------:R-:W-:-:S04]  /*e1b0*/  SHF.L.U32 R4, R4, 0x1f, RZ ;  /* 0x0000001f04047819 */ /* 0x000fc800000006ff */
[----:B------:R0:W1:Y:S01]  /*e1c0*/  SYNCS.PHASECHK.TRANS64.TRYWAIT P1, [UR8+0x2d850], R4 ;  /* 0x02d85004ff0075a7 */ /* 0x0000620008020148 */
[----:B------:R-:W-:Y:S05]  /*e1d0*/  @!P0 BRA `(.L_x_11171) ;  /* 0x0000000000048947 */ /* 0x000fea0003800000 */
[----:B------:R-:W-:Y:S01]  /*e1e0*/  BPT.TRAP 0x1 ;  /* 0x000000040000795c */ /* 0x000fe20000300000 */
.L_x_11171:
[----:B-1----:R-:W-:Y:S05]  /*e1f0*/  @P1 BRA `(.L_x_11172) ;  /* 0x0000000000081947 */ /* 0x002fea0003800000 */
[----:B------:R-:W1:Y:S02]  /*e200*/  SYNCS.PHASECHK.TRANS64.TRYWAIT P1, [UR8+0x2d850], R4 ;  /* 0x02d85004ff0075a7 */ /* 0x000e640008020148 */
[----:B-1----:R-:W-:Y:S05]  /*e210*/  @!P1 BRA `(.L_x_11173) ;  /* 0x0000009800709947 */ /* 0x002fea0003800000 */
.L_x_11172:
[----:B------:R-:W-:Y:S01]  /*e220*/  UIADD3 UR41, UR41, 0x400, URZ ;  /* 0x0000040029297890 */ /* 0x000fe2000fffe03f */
[----:B------:R-:W-:Y:S01]  /*e230*/  WARPGROUP.ARRIVE ;  /* 0x00000000000079c5 */ /* 0x000fe20000000000 */
[----:B------:R-:W-:Y:S01]  /*e240*/  ULOP3.LUT UR45, UR45, 0x10000, URZ, 0xfc, !UPT ;  /* 0x000100002d2d7892 */ /* 0x000fe2000f8efc3f */
[----:B-1----:R-:W1:Y:S01]  /*e250*/  SHFL.BFLY PT, R5, R2, 0x2, 0x1f ;  /* 0x0c401f0002057f89 */ /* 0x002e6200000e0000 */
[----:B------:R-:W-:Y:S01]  /*e260*/  USHF.R.U32.HI UR41, URZ, 0x4, UR41 ;  /* 0x000000043f297899 */ /* 0x000fe20008011629 */
[----:B---3--:R-:W-:Y:S01]  /*e270*/  IMAD.MOV.U32 R10, RZ, RZ, RZ ;  /* 0x000000ffff0a7224 */ /* 0x008fe200078e00ff */
[----:B------:R-:W-:Y:S01]  /*e280*/  UMOV UR5, 0x40000040 ;  /* 0x4000004000057882 */ /* 0x000fe20000000000 */
[----:B------:R-:W-:Y:S01]  /*e290*/  UMOV UR7, 0x80000020 ;  /* 0x8000002000077882 */ /* 0x000fe20000000000 */
[----:B------:R-:W-:Y:S01]  /*e2a0*/  ULOP3.LUT UR41, UR41, 0x3fff, URZ, 0xc0, !UPT ;  /* 0x00003fff29297892 */ /* 0x000fe2000f8ec03f */
[----:B------:R-:W2:Y:S01]  /*e2b0*/  SHFL.BFLY PT, R9, R0, 0x2, 0x1f ;  /* 0x0c401f0000097f89 */ /* 0x000ea200000e0000 */
[----:B------:R-:W-:-:S02]  /*e2c0*/  UMOV UR4, UR45 ;  /* 0x0000002d00047c82 */ /* 0x000fc40008000000 */
[----:B------:R-:W-:-:S04]  /*e2d0*/  ULOP3.LUT UR9, UR41, 0x2000000, URZ, 0xfc, !UPT ;  /* 0x0200000029097892 */ /* 0x000fc8000f8efc3f */
[----:B------:R-:W-:-:S07]  /*e2e0*/  UIMAD UR9, UR49, 0x600, UR9 ;  /* 0x00000600310978a4 */ /* 0x000fce000f8e0209 */
[----:B------:R-:W-:Y:S02]  /*e2f0*/  UMOV UR6, UR9 ;  /* 0x0000000900067c82 */ /* 0x000fe40008000000 */
[----:B------:R-:W-:Y:S01]  /*e300*/  HGMMA.64x96x16.F32 R88, gdesc[UR4].tnspB, R88, gsb0 ;  /* 0x41600000045879f0 */ /* 0x000fe20008000858 */
[----:B------:R-:W-:Y:S01]  /*e310*/  UIADD3 UR4, UR45, 0x2, URZ ;  /* 0x000000022d047890 */ /* 0x000fe2000fffe03f */
[----:B-1----:R-:W-:Y:S01]  /*e320*/  FADD.FTZ R5, R5, R2 ;  /* 0x0000000205057221 */ /* 0x002fe20000010000 */
[----:B------:R-:W-:Y:S01]  /*e330*/  UIADD3 UR6, UR9, 0x40, URZ ;  /* 0x0000004009067890 */ /* 0x000fe2000fffe03f */
[----:B------:R-:W-:Y:S01]  /*e340*/  IMAD.MOV.U32 R2, RZ, RZ, -0x800000 ;  /* 0xff800000ff027424 */ /* 0x000fe200078e00ff */
[----:B------:R-:W-:Y:S01]  /*e350*/  UMOV UR5, 0x40000040 ;  /* 0x4000004000057882 */ /* 0x000fe20000000000 */
[----:B------:R-:W-:Y:S01]  /*e360*/  UMOV UR7, 0x80000020 ;  /* 0x8000002000077882 */ /* 0x000fe20000000000 */
[----:B0-----:R-:W0:Y:S01]  /*e370*/  SHFL.BFLY PT, R4, R5, 0x1, 0x1f ;  /* 0x0c201f0005047f89 */ /* 0x001e2200000e0000 */
[----:B--2---:R-:W-:Y:S01]  /*e380*/  FADD.FTZ R9, R9, R0 ;  /* 0x0000000009097221 */ /* 0x004fe20000010000 */
[----:B------:R-:W-:-:S04]  /*e390*/  IMAD.MOV.U32 R0, RZ, RZ, -0x800000 ;  /* 0xff800000ff007424 */ /* 0x000fc800078e00ff */
[----:B------:R-:W1:Y:S01]  /*e3a0*/  SHFL.BFLY PT, R6, R9, 0x1, 0x1f ;  /* 0x0c201f0009067f89 */ /* 0x000e6200000e0000 */
[----:B0-----:R-:W-:Y:S01]  /*e3b0*/  FADD.FTZ R12, R5, R4 ;  /* 0x00000004050c7221 */ /* 0x001fe20000010000 */
[----:B------:R-:W-:-:S04]  /*e3c0*/  IMAD.MOV.U32 R4, RZ, RZ, RZ ;  /* 0x000000ffff047224 */ /* 0x000fc800078e00ff */
[----:B------:R-:W-:Y:S01]  /*e3d0*/  FSETP.NE.FTZ.AND P1, PT, R12, RZ, PT ;  /* 0x000000ff0c00720b */ /* 0x000fe20003f35000 */
[----:B-1----:R-:W-:Y:S01]  /*e3e0*/  FADD.FTZ R13, R9, R6 ;  /* 0x00000006090d7221 */ /* 0x002fe20000010000 */
[----:B------:R-:W-:Y:S02]  /*e3f0*/  IMAD.U32 R6, RZ, RZ, UR33 ;  /* 0x00000021ff067e24 */ /* 0x000fe4000f8e00ff */
[----:B------:R-:W-:Y:S02]  /*e400*/  IMAD.U32 R9, RZ, RZ, UR33 ;  /* 0x00000021ff097e24 */ /* 0x000fe4000f8e00ff */
[----:B------:R-:W-:-:S07]  /*e410*/  FSETP.NE.FTZ.AND P2, PT, R13, RZ, PT ;  /* 0x000000ff0d00720b */ /* 0x000fce0003f55000 */
[----:B------:R-:W0:Y:S01]  /*e420*/  @P1 MUFU.LG2 R8, R12 ;  /* 0x0000000c00081308 */ /* 0x000e220000000c00 */
[----:B------:R-:W-:-:S05]  /*e430*/  @P1 FMUL.FTZ R6, R6, 0.69314718246459960938 ;  /* 0x3f31721806061820 */ /* 0x000fca0000410000 */
[----:B------:R-:W-:Y:S02]  /*e440*/  @P2 FMUL.FTZ R9, R9, 0.69314718246459960938 ;  /* 0x3f31721809092820 */ /* 0x000fe40000410000 */
        /* <DEDUP_REMOVED lines=55> */
.L_x_11174:
        /* <DEDUP_REMOVED lines=10> */
[----:B------:R-:W-:Y:S01]  /*e860*/  USEL UR4, URZ, 0x1, UP0 ;  /* 0x000000013f047887 */ /* 0x000fe20008000000 */
        /* <DEDUP_REMOVED lines=47> */
.L_x_11096:
        /* <DEDUP_REMOVED lines=13> */
[----:B------:R-:W-:-:S07]  /*ec30*/  ULDC.64 UR10, c[0x0][0xc00] ;  /* 0x00030000000a7ab9 */ /* 0x000fce0000000a00 */
[----:B------:R-:W1:Y:S01]  /*ec40*/  LDC R36, c[0x0][0xbe8] ;  /* 0x0002fa00ff247b82 */ /* 0x000e620000000800 */
[----:B------:R-:W-:Y:S01]  /*ec50*/  UMOV UR8, UR41 ;  /* 0x0000002900087c82 */ /* 0x000fe20008000000 */
[----:B0-----:R-:W-:Y:S01]  /*ec60*/  UMOV UR9, UR4 ;  /* 0x0000000400097c82 */ /* 0x001fe20008000000 */
[----:B------:R-:W-:Y:S02]  /*ec70*/  IMAD.U32 R28, RZ, RZ, UR8 ;  /* 0x00000008ff1c7e24 */ /* 0x000fe4000f8e00ff */
[----:B------:R-:W-:Y:S01]  /*ec80*/  IMAD.U32 R29, RZ, RZ, UR9 ;  /* 0x00000009ff1d7e24 */ /* 0x000fe2000f8e00ff */
[----:B------:R-:W-:Y:S02]  /*ec90*/  ULDC.64 UR8, c[0x0][0xc00] ;  /* 0x0003000000087ab9 */ /* 0x000fe40000000a00 */
[----:B------:R-:W-:Y:S01]  /*eca0*/  UIMAD.WIDE UR8, UR43, 0x4, UR8 ;  /* 0x000000042b0878a5 */ /* 0x000fe2000f8e0208 */
[----:B------:R-:W-:Y:S01]  /*ecb0*/  BAR.SYNC.DEFER_BLOCKING 0x1, 0x180 ;  /* 0x0046000000007b1d */ /* 0x000fe20000010000 */
[----:B--2---:R-:W-:-:S03]  /*ecc0*/  IMAD.WIDE R4, R3, 0x2, R28 ;  /* 0x0000000203047825 */ /* 0x004fc600078e021c */
[C---:B------:R-:W-:Y:S02]  /*ecd0*/  LOP3.LUT R3, R4.reuse, 0x180, RZ, 0xc0, !PT ;  /* 0x0000018004037812 */ /* 0x040fe400078ec0ff */
[----:B------:R-:W-:Y:S02]  /*ece0*/  IADD3 R8, P4, R4, 0x20, RZ ;  /* 0x0000002004087810 */ /* 0x000fe40007f9e0ff */
[----:B------:R-:W-:Y:S02]  /*ecf0*/  SHF.R.U64 R3, R3, 0x3, RZ ;  /* 0x0000000303037819 */ /* 0x000fe400000012ff */
[----:B------:R-:W-:Y:S01]  /*ed00*/  LOP3.LUT R6, R8, 0x180, RZ, 0xc0, !PT ;  /* 0x0000018008067812 */ /* 0x000fe200078ec0ff */
[----:B------:R-:W-:Y:S01]  /*ed10*/  IMAD.X R25, RZ, RZ, R5, P4 ;  /* 0x000000ffff197224 */ /* 0x000fe200020e0605 */
[C---:B------:R-:W-:Y:S02]  /*ed20*/  IADD3 R27, P3, R4.reuse, 0x3000, RZ ;  /* 0x00003000041b7810 */ /* 0x040fe40007f7e0ff */
[----:B------:R-:W-:-:S02]  /*ed30*/  IADD3 R10, P2, R4, 0x3020, RZ ;  /* 0x00003020040a7810 */ /* 0x000fc40007f5e0ff */
        /* <DEDUP_REMOVED lines=8> */
[----:B------:R-:W-:Y:S02]  /*edc0*/  LOP3.LUT R7, R27, 0x180, RZ, 0xc0, !PT ;  /* 0x000001801b077812 */ /* 0x000fe400078ec0ff */
[----:B------:R-:W-:-:S02]  /*edd0*/  LOP3.LUT R24, R3, R8, RZ, 0x3c, !PT ;  /* 0x0000000803187212 */ /* 0x000fc400078e3cff */
[----:B------:R-:W-:Y:S02]  /*ede0*/  SHF.R.U64 R6, R7, 0x3, RZ ;  /* 0x0000000307067819 */ /* 0x000fe400000012ff */
[----:B------:R-:W-:Y:S02]  /*edf0*/  LOP3.LUT R3, R10, 0x180, RZ, 0xc0, !PT ;  /* 0x000001800a037812 */ /* 0x000fe400078ec0ff */
[----:B------:R-:W-:Y:S02]  /*ee00*/  LOP3.LUT R14, R6, R27, RZ, 0x3c, !PT ;  /* 0x0000001b060e7212 */ /* 0x000fe400078e3cff */
[----:B------:R-:W-:Y:S02]  /*ee10*/  SHF.R.U64 R3, R3, 0x3, RZ ;  /* 0x0000000303037819 */ /* 0x000fe400000012ff */
[----:B------:R-:W-:Y:S02]  /*ee20*/  LOP3.LUT R8, R31, 0x180, RZ, 0xc0, !PT ;  /* 0x000001801f087812 */ /* 0x000fe400078ec0ff */
[----:B------:R-:W-:-:S02]  /*ee30*/  LOP3.LUT R27, R30, 0x180, RZ, 0xc0, !PT ;  /* 0x000001801e1b7812 */ /* 0x000fc400078ec0ff */
[----:B------:R-:W-:Y:S02]  /*ee40*/  LOP3.LUT R12, R3, R10, RZ, 0x3c, !PT ;  /* 0x0000000a030c7212 */ /* 0x000fe400078e3cff */
[----:B------:R-:W-:Y:S02]  /*ee50*/  SHF.R.U64 R8, R8, 0x3, RZ ;  /* 0x0000000308087819 */ /* 0x000fe400000012ff */
[----:B------:R-:W-:Y:S02]  /*ee60*/  SHF.R.U64 R27, R27, 0x3, RZ ;  /* 0x000000031b1b7819 */ /* 0x000fe400000012ff */
[----:B------:R-:W-:Y:S02]  /*ee70*/  MOV R26, R4 ;  /* 0x00000004001a7202 */ /* 0x000fe40000000f00 */
[----:B------:R-:W-:Y:S02]  /*ee80*/  F2FP.F16.F32.PACK_AB R4, R21, R20 ;  /* 0x000000141504723e */ /* 0x000fe400000000ff */
[----:B------:R-:W-:-:S02]  /*ee90*/  F2FP.F16.F32.PACK_AB R5, R91, R90 ;  /* 0x0000005a5b05723e */ /* 0x000fc400000000ff */
[----:B------:R-:W-:Y:S02]  /*eea0*/  F2FP.F16.F32.PACK_AB R6, R93, R92 ;  /* 0x0000005c5d06723e */ /* 0x000fe400000000ff */
[----:B------:R-:W-:Y:S02]  /*eeb0*/  F2FP.F16.F32.PACK_AB R7, R95, R94 ;  /* 0x0000005e5f07723e */ /* 0x000fe400000000ff */
[----:B------:R-:W-:Y:S02]  /*eec0*/  MOV R35, R14 ;  /* 0x0000000e00237202 */ /* 0x000fe40000000f00 */
[----:B------:R-:W-:Y:S01]  /*eed0*/  MOV R34, R12 ;  /* 0x0000000c00227202 */ /* 0x000fe20000000f00 */
[----:B------:R0:W-:Y:S01]  /*eee0*/  STSM.16.M88.4 [R26], R4 ;  /* 0x000000041a007844 */ /* 0x0001e20000000200 */
[----:B------:R-:W-:Y:S01]  /*eef0*/  LOP3.LUT R8, R8, R31, RZ, 0x3c, !PT ;  /* 0x0000001f08087212 */ /* 0x000fe200078e3cff */
[----:B------:R-:W-:Y:S01]  /*ef00*/  IMAD.U32 R31, RZ, RZ, UR9 ;  /* 0x00000009ff1f7e24 */ /* 0x000fe2000f8e00ff */
[----:B------:R-:W-:Y:S01]  /*ef10*/  LOP3.LUT R10, R27, R30, RZ, 0x3c, !PT ;  /* 0x0000001e1b0a7212 */ /* 0x000fe200078e3cff */
[----:B------:R-:W-:Y:S01]  /*ef20*/  IMAD.U32 R30, RZ, RZ, UR8 ;  /* 0x00000008ff1e7e24 */ /* 0x000fe2000f8e00ff */
[----:B------:R-:W-:Y:S01]  /*ef30*/  MOV R24, R24 ;  /* 0x0000001800187202 */ /* 0x000fe20000000f00 */
[----:B------:R-:W-:Y:S01]  /*ef40*/  ULDC.64 UR8, c[0x0][0xc08] ;  /* 0x0003020000087ab9 */ /* 0x000fe20000000a00 */
[----:B------:R-:W-:-:S02]  /*ef50*/  F2FP.F16.F32.PACK_AB R12, R97, R96 ;  /* 0x00000060610c723e */ /* 0x000fc400000000ff */
[----:B------:R-:W-:Y:S02]  /*ef60*/  F2FP.F16.F32.PACK_AB R13, R99, R98 ;  /* 0x00000062630d723e */ /* 0x000fe400000000ff */
[----:B------:R-:W-:Y:S02]  /*ef70*/  F2FP.F16.F32.PACK_AB R14, R101, R100 ;  /* 0x00000064650e723e */ /* 0x000fe400000000ff */
[----:B------:R-:W-:Y:S02]  /*ef80*/  F2FP.F16.F32.PACK_AB R15, R103, R102 ;  /* 0x00000066670f723e */ /* 0x000fe400000000ff */
[----:B------:R-:W-:Y:S02]  /*ef90*/  MOV R3, R8 ;  /* 0x0000000800037202 */ /* 0x000fe40000000f00 */
[----:B------:R-:W-:Y:S01]  /*efa0*/  MOV R33, R10 ;  /* 0x0000000a00217202 */ /* 0x000fe20000000f00 */
[----:B------:R2:W-:Y:S01]  /*efb0*/  STSM.16.M88.4 [R24], R12 ;  /* 0x0000000c18007844 */ /* 0x0005e20000000200 */
[----:B0-----:R-:W-:-:S02]  /*efc0*/  F2FP.F16.F32.PACK_AB R4, R105, R104 ;  /* 0x000000686904723e */ /* 0x001fc400000000ff */
        /* <DEDUP_REMOVED lines=8> */
[----:B--2---:R-:W-:Y:S02]  /*f050*/  F2FP.F16.F32.PACK_AB R12, R121, R120 ;  /* 0x00000078790c723e */ /* 0x004fe400000000ff */
        /* <DEDUP_REMOVED lines=9> */
[----:B------:R-:W-:-:S03]  /*f0f0*/  ISETP.NE.U32.AND P0, PT, RZ, UR10, PT ;  /* 0x0000000aff007c0c */ /* 0x000fc6000bf05070 */
[----:B------:R2:W-:Y:S01]  /*f100*/  STSM.16.M88.4 [R33], R24 ;  /* 0x0000001821007844 */ /* 0x0005e20000000200 */
[----:B------:R-:W-:Y:S01]  /*f110*/  BAR.SYNC.DEFER_BLOCKING 0x1, 0x180 ;  /* 0x0046000000007b1d */ /* 0x000fe20000010000 */
[----:B------:R-:W-:-:S13]  /*f120*/  ISETP.NE.AND.EX P0, PT, RZ, UR11, PT, P0 ;  /* 0x0000000bff007c0c */ /* 0x000fda000bf05300 */
[----:B------:R-:W3:Y:S01]  /*f130*/  @P0 LDG.E R32, desc[UR56][R30.64] ;  /* 0x000000381e200981 */ /* 0x000ee2000c1e1900 */
[----:B------:R-:W-:Y:S01]  /*f140*/  UISETP.NE.U32.AND UP0, UPT, UR8, URZ, UPT ;  /* 0x0000003f0800728c */ /* 0x000fe2000bf05070 */
[----:B-1----:R-:W-:Y:S01]  /*f150*/  ISETP.NE.AND P1, PT, R36, 0x1, PT ;  /* 0x000000012400780c */ /* 0x002fe20003f25270 */
[----:B------:R-:W-:Y:S02]  /*f160*/  ULDC UR4, c[0x0][0xa88] ;  /* 0x0002a20000047ab9 */ /* 0x000fe40000000800 */
[----:B------:R-:W-:Y:S01]  /*f170*/  UISETP.NE.AND.EX UP0, UPT, UR9, URZ, UPT, UP0 ;  /* 0x0000003f0900728c */ /* 0x000fe2000bf05300 */
[----:B0-----:R-:W-:Y:S01]  /*f180*/  IMAD.U32 R3, RZ, RZ, UR4 ;  /* 0x00000004ff037e24 */ /* 0x001fe2000f8e00ff */
[----:B------:R-:W-:-:S04]  /*f190*/  ULDC UR4, c[0x0][0xad4] ;  /* 0x0002b50000047ab9 */ /* 0x000fc80000000800 */
[----:B------:R-:W-:-:S04]  /*f1a0*/  PLOP3.LUT P4, PT, PT, PT, UP0, 0x80, 0x0 ;  /* 0x000000000000781c */ /* 0x000fc80003f8f008 */
[----:B------:R-:W0:Y:S01]  /*f1b0*/  @P1 LDC R6, c[0x0][0xbec] ;  /* 0x0002fb00ff061b82 */ /* 0x000e220000000800 */
[----:B------:R-:W-:Y:S02]  /*f1c0*/  @UP0 ULDC.64 UR8, c[0x0][0xc08] ;  /* 0x0003020000080ab9 */ /* 0x000fe40000000a00 */
[----:B------:R-:W-:Y:S02]  /*f1d0*/  @UP0 UIMAD.WIDE UR8, UR43, 0x4, UR8 ;  /* 0x000000042b0808a5 */ /* 0x000fe4000f8e0208 */
[----:B------:R-:W-:-:S03]  /*f1e0*/  UISETP.NE.AND UP0, UPT, UR47, URZ, UPT ;  /* 0x0000003f2f00728c */ /* 0x000fc6000bf05270 */
[----:B------:R-:W1:Y:S01]  /*f1f0*/  @P1 LDC R9, c[0x0][0xbf0] ;  /* 0x0002fc00ff091b82 */ /* 0x000e620000000800 */
[----:B------:R-:W-:Y:S01]  /*f200*/  USEL UR4, UR47, UR4, UP0 ;  /* 0x000000042f047287 */ /* 0x000fe20008000000 */
[----:B------:R-:W-:Y:S01]  /*f210*/  IMAD.U32 R4, RZ, RZ, UR8 ;  /* 0x00000008ff047e24 */ /* 0x000fe2000f8e00ff */
[----:B------:R-:W-:Y:S01]  /*f220*/  UMOV UR19, 0x9b8 ;  /* 0x000009b800137882 */ /* 0x000fe20000000000 */
[----:B------:R-:W-:Y:S01]  /*f230*/  IMAD.U32 R5, RZ, RZ, UR9 ;  /* 0x00000009ff057e24 */ /* 0x000fe2000f8e00ff */
[----:B------:R-:W-:Y:S02]  /*f240*/  UISETP.GT.AND UP1, UPT, UR4, 0x1, UPT ;  /* 0x000000010400788c */ /* 0x000fe4000bf24270 */
[----:B------:R-:W-:Y:S02]  /*f250*/  UISETP.NE.U32.AND UP0, UPT, UR10, URZ, UPT ;  /* 0x0000003f0a00728c */ /* 0x000fe4000bf05070 */
[----:B------:R-:W-:Y:S01]  /*f260*/  USEL UR19, UR19, 0x978, UP1 ;  /* 0x0000097813137887 */ /* 0x000fe20008800000 */
[----:B------:R-:W-:Y:S01]  /*f270*/  VIADD R11, R137, UR39 ;  /* 0x00000027890b7c36 */ /* 0x000fe20008000000 */
        /* <DEDUP_REMOVED lines=10> */
[----:B0-----:R-:W-:Y:S01]  /*f320*/  @P1 IMAD.HI.U32 R4, R11, R6, RZ ;  /* 0x000000060b041227 */ /* 0x001fe200078e00ff */
[----:B------:R-:W-:Y:S01]  /*f330*/  ULDC.64 UR16, c[0x0][UR19+0x228] ;  /* 0x00008a0013107abb */ /* 0x000fe20008000a00 */
[----:B------:R-:W-:Y:S02]  /*f340*/  UIMAD UR15, UR15, UR8, URZ ;  /* 0x000000080f0f72a4 */ /* 0x000fe4000f8e023f */
[----:B------:R-:W-:Y:S01]  /*f350*/  UIMAD.WIDE.U32 UR12, UR10, UR40, URZ ;  /* 0x000000280a0c72a5 */ /* 0x000fe2000f8e003f */
[----:B-1----:R-:W-:Y:S01]  /*f360*/  @P1 SHF.R.U32.HI R7, RZ, R9, R4 ;  /* 0x00000009ff071219 */ /* 0x002fe20000011604 */
        /* <DEDUP_REMOVED lines=12> */
[----:B---3--:R-:W-:-:S13]  /*f430*/  @P0 R2UR UR4, R32 ;  /* 0x00000000200402ca */ /* 0x008fda00000e0000 */
        /* <DEDUP_REMOVED lines=18> */
[----:B--2---:R-:W-:Y:S08]  /*f560*/  @P4 BRA `(.L_x_11177) ;  /* 0x0000000000104947 */ /* 0x004ff00003800000 */
[----:B------:R-:W-:Y:S05]  /*f570*/  @!P0 BRA `(.L_x_11177) ;  /* 0x00000000000c8947 */ /* 0x000fea0003800000 */
[----:B------:R-:W2:Y:S04]  /*f580*/  LDG.E R4, desc[UR56][R30.64] ;  /* 0x000000381e047981 */ /* 0x000ea8000c1e1900 */
[----:B-----5:R-:W2:Y:S02]  /*f590*/  LDG.E R3, desc[UR56][R30.64+0x4] ;  /* 0x000004381e037981 */ /* 0x020ea4000c1e1900 */
[----:B--2---:R-:W-:-:S07]  /*f5a0*/  IMAD.IADD R3, R3, 0x1, -R4 ;  /* 0x0000000103037824 */ /* 0x004fce00078e0a04 */
.L_x_11177:
        /* <DEDUP_REMOVED lines=17> */
[----:B0-----:R-:W-:Y:S01]  /*f6c0*/  IMAD R5, R152, 0x20, R138 ;  /* 0x0000002098057824 */ /* 0x001fe200078e028a */
[----:B------:R-:W0:Y:S01]  /*f6d0*/  @P1 LDC R21, c[0x0][0xbec] ;  /* 0x0002fb00ff151b82 */ /* 0x000e220000000800 */
[----:B------:R-:W-:Y:S02]  /*f6e0*/  ULDC.64 UR12, c[0x0][0xaa0] ;  /* 0x0002a800000c7ab9 */ /* 0x000fe40000000a00 */
[----:B------:R-:W-:-:S03]  /*f6f0*/  IMAD.WIDE R28, R5, 0x2, R28 ;  /* 0x00000002051c7825 */ /* 0x000fc600078e021c */
[C---:B------:R-:W-:Y:S02]  /*f700*/  IADD3 R7, P5, R28.reuse, 0x7800, RZ ;  /* 0x000078001c077810 */ /* 0x040fe40007fbe0ff */
[----:B------:R-:W1:Y:S01]  /*f710*/  @P1 LDC R39, c[0x0][0xbf0] ;  /* 0x0002fc00ff271b82 */ /* 0x000e620000000800 */
[----:B------:R-:W-:Y:S01]  /*f720*/  UIMAD UR9, UR14, UR12, URZ ;  /* 0x0000000c0e0972a4 */ /* 0x000fe2000f8e023f */
[C---:B------:R-:W-:Y:S02]  /*f730*/  IADD3 R9, P0, R28.reuse, 0x1800, RZ ;  /* 0x000018001c097810 */ /* 0x040fe40007f1e0ff */
[----:B------:R-:W-:Y:S01]  /*f740*/  LOP3.LUT R0, R7, 0x180, RZ, 0xc0, !PT ;  /* 0x0000018007007812 */ /* 0x000fe200078ec0ff */
[----:B------:R-:W-:Y:S01]  /*f750*/  UIMAD.WIDE.U32 UR10, UR4, UR12, URZ ;  /* 0x0000000c040a72a5 */ /* 0x000fe2000f8e003f */
[----:B------:R-:W-:Y:S01]  /*f760*/  IADD3 R13, P2, R28, 0x3000, RZ ;  /* 0x000030001c0d7810 */ /* 0x000fe20007f5e0ff */
[----:B------:R-:W-:Y:S01]  /*f770*/  IMAD.X R33, RZ, RZ, R29, P5 ;  /* 0x000000ffff217224 */ /* 0x000fe200028e061d */
[----:B------:R-:W-:Y:S01]  /*f780*/  SHF.R.U64 R0, R0, 0x3, RZ ;  /* 0x0000000300007819 */ /* 0x000fe200000012ff */
[----:B------:R-:W-:Y:S01]  /*f790*/  UIMAD UR9, UR4, UR13, UR9 ;  /* 0x0000000d040972a4 */ /* 0x000fe2000f8e0209 */
[----:B------:R-:W-:-:S02]  /*f7a0*/  IADD3 R25, P3, R28, 0x4800, RZ ;  /* 0x000048001c197810 */ /* 0x000fc40007f7e0ff */
[----:B------:R-:W-:Y:S01]  /*f7b0*/  LOP3.LUT R32, R0, R7, RZ, 0x3c, !PT ;  /* 0x0000000700207212 */ /* 0x000fe200078e3cff */
[----:B------:R-:W-:Y:S01]  /*f7c0*/  IMAD R0, R151, 0x60, R152 ;  /* 0x0000006097007824 */ /* 0x000fe200078e0298 */
[----:B------:R-:W-:Y:S01]  /*f7d0*/  UIADD3 UR11, UR11, UR9, URZ ;  /* 0x000000090b0b7290 */ /* 0x000fe2000fffe03f */
[----:B------:R-:W-:Y:S01]  /*f7e0*/  IADD3 R31, P4, R28, 0x6000, RZ ;  /* 0x000060001c1f7810 */ /* 0x000fe20007f9e0ff */
[----:B------:R-:W-:Y:S01]  /*f7f0*/  ULDC.64 UR12, c[0x0][0xae8] ;  /* 0x0002ba00000c7ab9 */ /* 0x000fe20000000a00 */
[----:B------:R-:W-:Y:S01]  /*f800*/  VIADD R2, R0, UR39 ;  /* 0x0000002700027c36 */ /* 0x000fe20008000000 */
[----:B------:R-:W-:Y:S01]  /*f810*/  UIMAD.WIDE.U32 UR10, UR40, UR12, UR10 ;  /* 0x0000000c280a72a5 */ /* 0x000fe2000f8e000a */
[----:B------:R-:W-:Y:S01]  /*f820*/  LOP3.LUT R8, R9, 0x180, RZ, 0xc0, !PT ;  /* 0x0000018009087812 */ /* 0x000fe200078ec0ff */
[----:B------:R-:W-:Y:S01]  /*f830*/  USHF.R.S32.HI UR4, URZ, 0x1f, UR8 ;  /* 0x0000001f3f047899 */ /* 0x000fe20008011408 */
[----:B0-----:R-:W-:Y:S01]  /*f840*/  @P1 IMAD.HI.U32 R0, R2, R21, RZ ;  /* 0x0000001502001227 */ /* 0x001fe200078e00ff */
[----:B------:R-:W-:Y:S01]  /*f850*/  UIMAD UR11, UR40, UR13, UR11 ;  /* 0x0000000d280b72a4 */ /* 0x000fe2000f8e020b */
[----:B------:R-:W-:Y:S01]  /*f860*/  LOP3.LUT R12, R13, 0x180, RZ, 0xc0, !PT ;  /* 0x000001800d0c7812 */ /* 0x000fe200078ec0ff */
[----:B------:R-:W5:Y:S01]  /*f870*/  LD.E.128 R32, desc[UR56][R32.64] ;  /* 0x0000003820207980 */ /* 0x000f62000c101d00 */
[----:B------:R-:W-:Y:S01]  /*f880*/  ULDC.64 UR12, c[0x0][0xaf0] ;  /* 0x0002bc00000c7ab9 */ /* 0x000fe20000000a00 */
[----:B------:R-:W-:Y:S01]  /*f890*/  IMAD.MOV.U32 R37, RZ, RZ, R2 ;  /* 0x000000ffff257224 */ /* 0x000fe200078e0002 */
[----:B------:R-:W-:Y:S01]  /*f8a0*/  UIMAD UR4, UR4, UR12, URZ ;  /* 0x0000000c040472a4 */ /* 0x000fe2000f8e023f */
[----:B-1----:R-:W-:-:S02]  /*f8b0*/  @P1 SHF.R.U32.HI R37, RZ, R39, R0 ;  /* 0x00000027ff251219 */ /* 0x002fc40000011600 */
[----:B------:R-:W-:Y:S02]  /*f8c0*/  LOP3.LUT R24, R25, 0x180, RZ, 0xc0, !PT ;  /* 0x0000018019187812 */ /* 0x000fe400078ec0ff */
[----:B------:R-:W-:Y:S02]  /*f8d0*/  LOP3.LUT R30, R31, 0x180, RZ, 0xc0, !PT ;  /* 0x000001801f1e7812 */ /* 0x000fe400078ec0ff */
[----:B------:R-:W-:Y:S01]  /*f8e0*/  LOP3.LUT R5, R28, 0x180, RZ, 0xc0, !PT ;  /* 0x000001801c057812 */ /* 0x000fe200078ec0ff */
[----:B------:R-:W-:Y:S01]  /*f8f0*/  UIMAD UR4, UR8, UR13, UR4 ;  /* 0x0000000d080472a4 */ /* 0x000fe2000f8e0204 */
[--C-:B------:R-:W-:Y:S01]  /*f900*/  SHF.R.S32.HI R0, RZ, 0x1f, R37.reuse ;  /* 0x0000001fff007819 */ /* 0x100fe20000011425 */
[----:B------:R-:W-:Y:S01]  /*f910*/  UIMAD.WIDE.U32 UR8, UR8, UR12, UR10 ;  /* 0x0000000c080872a5 */ /* 0x000fe2000f8e000a */
[----:B------:R-:W-:Y:S01]  /*f920*/  SHF.R.U64 R8, R8, 0x3, RZ ;  /* 0x0000000308087819 */ /* 0x000fe200000012ff */
[----:B------:R-:W-:Y:S01]  /*f930*/  IMAD.MOV R39, RZ, RZ, -R37 ;  /* 0x000000ffff277224 */ /* 0x000fe200078e0a25 */
[----:B------:R-:W-:Y:S01]  /*f940*/  SHF.R.U64 R12, R12, 0x3, RZ ;  /* 0x000000030c0c7819 */ /* 0x000fe200000012ff */
[----:B------:R-:W-:Y:S01]  /*f950*/  ULDC.64 UR10, c[0x0][0xae0] ;  /* 0x0002b800000a7ab9 */ /* 0x000fe20000000a00 */
[----:B------:R-:W-:-:S02]  /*f960*/  SHF.R.U64 R24, R24, 0x3, RZ ;  /* 0x0000000318187819 */ /* 0x000fc400000012ff */
[----:B------:R-:W-:Y:S02]  /*f970*/  SHF.R.U64 R30, R30, 0x3, RZ ;  /* 0x000000031e1e7819 */ /* 0x000fe400000012ff */
[----:B------:R-:W-:Y:S01]  /*f980*/  SHF.R.U64 R5, R5, 0x3, RZ ;  /* 0x0000000305057819 */ /* 0x000fe200000012ff */
[----:B------:R-:W-:Y:S01]  /*f990*/  UIADD3 UR4, UR9, UR4, URZ ;  /* 0x0000000409047290 */ /* 0x000fe2000fffe03f */
[----:B------:R-:W-:Y:S01]  /*f9a0*/  LOP3.LUT R8, R8, R9, RZ, 0x3c, !PT ;  /* 0x0000000908087212 */ /* 0x000fe200078e3cff */
[----:B------:R-:W-:Y:S01]  /*f9b0*/  IMAD R0, R0, UR10, RZ ;  /* 0x0000000a00007c24 */ /* 0x000fe2000f8e02ff */
[----:B------:R-:W-:Y:S01]  /*f9c0*/  LOP3.LUT R12, R12, R13, RZ, 0x3c, !PT ;  /* 0x0000000d0c0c7212 */ /* 0x000fe200078e3cff */
[----:B------:R-:W-:Y:S01]  /*f9d0*/  IMAD R39, R36, R39, R2 ;  /* 0x0000002724277224 */ /* 0x000fe200078e0202 */
[----:B------:R-:W-:Y:S01]  /*f9e0*/  LOP3.LUT R24, R24, R25, RZ, 0x3c, !PT ;  /* 0x0000001918187212 */ /* 0x000fe200078e3cff */
[--C-:B------:R-:W-:Y:S01]  /*f9f0*/  IMAD.X R9, RZ, RZ, R29.reuse, P0 ;  /* 0x000000ffff097224 */ /* 0x100fe200000e061d */
[----:B------:R-:W-:Y:S01]  /*fa00*/  LOP3.LUT R30, R30, R31, RZ, 0x3c, !PT ;  /* 0x0000001f1e1e7212 */ /* 0x000fe200078e3cff */
[--C-:B------:R-:W-:Y:S01]  /*fa10*/  IMAD.X R13, RZ, RZ, R29.reuse, P2 ;  /* 0x000000ffff0d7224 */ /* 0x100fe200010e061d */
[----:B------:R-:W-:Y:S01]  /*fa20*/  LOP3.LUT R4, R5, R28, RZ, 0x3c, !PT ;  /* 0x0000001c05047212 */ /* 0x000fe200078e3cff */
[----:B------:R-:W-:-:S02]  /*fa30*/  IMAD.X R25, RZ, RZ, R29, P3 ;  /* 0x000000ffff197224 */ /* 0x000fc400018e061d */
[--C-:B------:R-:W-:Y:S01]  /*fa40*/  IMAD.X R31, RZ, RZ, R29.reuse, P4 ;  /* 0x000000ffff1f7224 */ /* 0x100fe200020e061d */
[----:B------:R-:W5:Y:S01]  /*fa50*/  LD.E.128 R8, desc[UR56][R8.64] ;  /* 0x0000003808087980 */ /* 0x000f62000c101d00 */
[----:B------:R-:W-:Y:S02]  /*fa60*/  IMAD.MOV.U32 R5, RZ, RZ, R29 ;  /* 0x000000ffff057224 */ /* 0x000fe400078e001d */
[----:B------:R-:W-:Y:S01]  /*fa70*/  IMAD R41, R37, UR11, R0 ;  /* 0x0000000b25297c24 */ /* 0x000fe2000f8e0200 */
[----:B------:R-:W-:Y:S01]  /*fa80*/  SHF.R.S32.HI R0, RZ, 0x1f, R39 ;  /* 0x0000001fff007819 */ /* 0x000fe20000011427 */
[----:B------:R-:W-:Y:S01]  /*fa90*/  IMAD.U32 R21, RZ, RZ, UR9 ;  /* 0x00000009ff157e24 */ /* 0x000fe2000f8e00ff */
[----:B------:R-:W5:Y:S01]  /*faa0*/  LD.E.128 R12, desc[UR56][R12.64] ;  /* 0x000000380c0c7980 */ /* 0x000f62000c101d00 */
[----:B------:R-:W-:Y:S01]  /*fab0*/  IMAD.U32 R20, RZ, RZ, UR8 ;  /* 0x00000008ff147e24 */ /* 0x000fe2000f8e00ff */
[----:B------:R-:W-:Y:S01]  /*fac0*/  ULDC.64 UR8, c[0x0][0xad8] ;  /* 0x0002b60000087ab9 */ /* 0x000fe20000000a00 */
[----:B------:R-:W-:Y:S01]  /*fad0*/  IMAD.U32 R21, RZ, RZ, UR4 ;  /* 0x00000004ff157e24 */ /* 0x000fe2000f8e00ff */
[----:B------:R-:W5:Y:S01]  /*fae0*/  LD.E.128 R4, desc[UR56][R4.64] ;  /* 0x0000003804047980 */ /* 0x000f62000c101d00 */
[----:B------:R-:W-:-:S03]  /*faf0*/  IMAD R0, R0, UR8, RZ ;  /* 0x0000000800007c24 */ /* 0x000fc6000f8e02ff */
[----:B------:R-:W5:Y:S01]  /*fb00*/  LD.E.128 R24, desc[UR56][R24.64] ;  /* 0x0000003818187980 */ /* 0x000f62000c101d00 */
[----:B------:R-:W-:-:S03]  /*fb10*/  IMAD.WIDE.U32 R20, R37, UR10, R20 ;  /* 0x0000000a25147c25 */ /* 0x000fc6000f8e0014 */
[----:B------:R-:W5:Y:S01]  /*fb20*/  LD.E.128 R28, desc[UR56][R30.64] ;  /* 0x000000381e1c7980 */ /* 0x000f62000c101d00 */
[----:B------:R-:W-:Y:S01]  /*fb30*/  @!PT LDS RZ, [RZ] ;  /* 0x00000000fffff984 */ /* 0x000fe20000000800 */
[----:B------:R-:W-:Y:S01]  /*fb40*/  @!PT LDS RZ, [RZ] ;  /* 0x00000000fffff984 */ /* 0x000fe20000000800 */
[----:B------:R-:W-:Y:S01]  /*fb50*/  @!PT LDS RZ, [RZ] ;  /* 0x00000000fffff984 */ /* 0x000fe20000000800 */
[----:B------:R-:W-:Y:S01]  /*fb60*/  @!PT LDS RZ, [RZ] ;  /* 0x00000000fffff984 */ /* 0x000fe20000000800 */
[----:B------:R0:W-:Y:S06]  /*fb70*/  MEMBAR.ALL.CTA ;  /* 0x0000000000007992 */ /* 0x0001ec0000008000 */
[----:B0-----:R-:W0:Y:S01]  /*fb80*/  FENCE.VIEW.ASYNC.S ;  /* 0x00000000000073c6 */ /* 0x001e220000000000 */
[----:B------:R-:W-:Y:S02]  /*fb90*/  IMAD.IADD R21, R21, 0x1, R41 ;  /* 0x0000000115157824 */ /* 0x000fe400078e0229 */
[----:B------:R-:W-:-:S02]  /*fba0*/  IMAD R37, R39, UR9, R0 ;  /* 0x0000000927257c24 */ /* 0x000fc4000f8e0200 */
[----:B------:R-:W-:Y:S01]  /*fbb0*/  VIADD R0, R152, UR39 ;  /* 0x0000002798007c36 */ /* 0x000fe20008000000 */
[----:B------:R-:W-:Y:S01]  /*fbc0*/  UIADD3 UR4, UR41, 0x2d820, URZ ;  /* 0x0002d82029047890 */ /* 0x000fe2000fffe03f */
[----:B------:R-:W-:Y:S01]  /*fbd0*/  IMAD.WIDE.U32 R20, R39, UR8, R20 ;  /* 0x0000000827147c25 */ /* 0x000fe2000f8e0014 */
[----:B------:R-:W-:Y:S02]  /*fbe0*/  ULDC.64 UR8, c[0x0][0xa80] ;  /* 0x0002a00000087ab9 */ /* 0x000fe40000000a00 */
[----:B------:R-:W-:Y:S01]  /*fbf0*/  ISETP.GE.AND P0, PT, R0, R3, PT ;  /* 0x000000030000720c */ /* 0x000fe20003f06270 */
[----:B------:R-:W-:Y:S01]  /*fc00*/  IMAD.IADD R21, R21, 0x1, R37 ;  /* 0x0000000115157824 */ /* 0x000fe200078e0225 */
[----:B------:R-:W-:Y:S01]  /*fc10*/  UPRMT UR4, URZ, 0x654, UR4 ;  /* 0x000006543f047896 */ /* 0x000fe20008000004 */
[----:B------:R-:W-:-:S04]  /*fc20*/  LEA R2, P1, R20, UR8, 0x1 ;  /* 0x0000000814027c11 */ /* 0x000fc8000f8208ff */
[----:B------:R-:W-:Y:S01]  /*fc30*/  LEA.HI.X R42, R20, UR9, R21, 0x1, P1 ;  /* 0x00000009142a7c11 */ /* 0x000fe200088f0c15 */
[----:B0-----:R0:W1:Y:S01]  /*fc40*/  SHFL.IDX PT, R36, R2, RZ, 0x1c1f ;  /* 0x001c1fff02247589 */ /* 0x00106200000e0000 */
[----:B------:R-:W-:Y:S03]  /*fc50*/  BSSY B1, `(.L_x_11179) ;  /* 0x0000012000017945 */ /* 0x000fe60003800000 */
[----:B------:R0:W2:Y:S01]  /*fc60*/  SHFL.IDX PT, R37, R42, RZ, 0x1c1f ;  /* 0x001c1fff2a257589 */ /* 0x0000a200000e0000 */
[----:B------:R-:W-:Y:S01]  /*fc70*/  SYNCS.ARRIVE.TRANS64.RED.A1T0 RZ, [UR4], RZ ;  /* 0x000000ffffff79a7 */ /* 0x000fe20008100404 */
        /* <DEDUP_REMOVED lines=15> */
.L_x_11180:
[----:B------:R-:W-:Y:S05]  /*fd70*/  BSYNC B1 ;  /* 0x0000000000017941 */ /* 0x000fea0003800000 */
.L_x_11179:
        /* <DEDUP_REMOVED lines=8> */
[C---:B0-----:R-:W-:Y:S02]  /*fe00*/  @!P2 LEA R6, P0, R139.reuse, R4, 0x1 ;  /* 0x000000048b06a211 */ /* 0x041fe400078008ff */
        /* <DEDUP_REMOVED lines=10> */
.L_x_11178:
        /* <DEDUP_REMOVED lines=11> */
[----:B------:R-:W-:Y:S01]  /*ff60*/  SHF.R.S32.HI R24, RZ, 0x1f, R17 ;  /* 0x0000001fff187819 */ /* 0x000fe20000011411 */
[----:B------:R-:W-:Y:S01]  /*ff70*/  ULDC.64 UR12, c[0x0][0xb38] ;  /* 0x0002ce00000c7ab9 */ /* 0x000fe20000000a00 */
[----:B------:R-:W-:Y:S01]  /*ff80*/  SHF.R.S32.HI R27, RZ, 0x1f, R140 ;  /* 0x0000001fff1b7819 */ /* 0x000fe2000001148c */
[----:B------:R-:W-:Y:S01]  /*ff90*/  UIMAD.WIDE.U32 UR10, UR40, UR12, UR10 ;  /* 0x0000000c280a72a5 */ /* 0x000fe2000f8e000a */
[----:B------:R-:W-:-:S02]  /*ffa0*/  SHF.R.S32.HI R25, RZ, 0x1f, R26 ;  /* 0x0000001fff197819 */ /* 0x000fc4000001141a */
[----:B------:R-:W-:Y:S01]  /*ffb0*/  SHF.R.S32.HI R28, RZ, 0x1f, R146 ;  /* 0x0000001fff1c7819 */ /* 0x000fe20000011492 */
[----:B------:R-:W-:Y:S01]  /*ffc0*/  UIMAD UR11, UR40, UR13, UR11 ;  /* 0x0000000d280b72a4 */ /* 0x000fe2000f8e020b */
[----:B------:R-:W-:Y:S02]  /*ffd0*/  SHF.R.S32.HI R29, RZ, 0x1f, R147 ;  /* 0x0000001fff1d7819 */ /* 0x000fe40000011493 */
[----:B------:R-:W-:Y:S01]  /*ffe0*/  ULDC.64 UR12, c[0x0][0xb40] ;  /* 0x0002d000000c7ab9 */ /* 0x000fe20000000a00 */
[----:B------:R-:W-:Y:S01]  /*fff0*/  SHF.R.S32.HI R30, RZ, 0x1f, R148 ;  /* 0x0000001fff1e7819 */ /* 0x000fe20000011494 */
[----:B------:R-:W-:Y:S01]  /*10000*/  UIMAD UR4, UR4, UR12, URZ ;  /* 0x0000000c040472a4 */ /* 0x000fe2000f8e023f */
[----:B------:R-:W-:Y:S01]  /*10010*/  SHF.R.S32.HI R31, RZ, 0x1f, R149 ;  /* 0x0000001fff1f7819 */ /* 0x000fe20000011495 */
[----:B0-----:R-:W-:Y:S01]  /*10020*/  @P1 IMAD.HI.U32 R0, R11, R0, RZ ;  /* 0x000000000b001227 */ /* 0x001fe200078e00ff */
[----:B------:R-:W-:Y:S01]  /*10030*/  SHF.R.S32.HI R32, RZ, 0x1f, R150 ;  /* 0x0000001fff207819 */ /* 0x000fe20000011496 */
[----:B------:R-:W-:-:S02]  /*10040*/  UIMAD UR4, UR8, UR13, UR4 ;  /* 0x0000000d080472a4 */ /* 0x000fc4000f8e0204 */
[----:B------:R-:W-:-:S03]  /*10050*/  UIMAD.WIDE.U32 UR8, UR8, UR12, UR10 ;  /* 0x0000000c080872a5 */ /* 0x000fc6000f8e000a */
[----:B------:R-:W-:Y:S01]  /*10060*/  ULDC.64 UR10, c[0x0][0xb48] ;  /* 0x0002d200000a7ab9 */ /* 0x000fe20000000a00 */
[----:B------:R-:W-:Y:S01]  /*10070*/  UIADD3 UR9, UR9, UR4, URZ ;  /* 0x0000000409097290 */ /* 0x000fe2000fffe03f */
[----:B-1----:R-:W-:Y:S01]  /*10080*/  @P1 SHF.R.U32.HI R5, RZ, R3, R0 ;  /* 0x00000003ff051219 */ /* 0x002fe20000011600 */
[----:B------:R-:W-:Y:S02]  /*10090*/  UIADD3 UR4, UR41, 0x2d820, URZ ;  /* 0x0002d82029047890 */ /* 0x000fe4000fffe03f */
[----:B------:R-:W-:Y:S01]  /*100a0*/  UIMAD.WIDE.U32 UR8, UR37, UR10, UR8 ;  /* 0x0000000a250872a5 */ /* 0x000fe2000f8e0008 */
[--C-:B------:R-:W-:Y:S01]  /*100b0*/  SHF.R.S32.HI R0, RZ, 0x1f, R5.reuse ;  /* 0x0000001fff007819 */ /* 0x100fe20000011405 */
[----:B------:R-:W-:Y:S01]  /*100c0*/  IMAD.MOV R7, RZ, RZ, -R5 ;  /* 0x000000ffff077224 */ /* 0x000fe200078e0a05 */
[----:B------:R-:W-:Y:S02]  /*100d0*/  UPRMT UR4, URZ, 0x654, UR4 ;  /* 0x000006543f047896 */ /* 0x000fe40008000004 */
[----:B------:R-:W-:Y:S01]  /*100e0*/  UIMAD UR37, UR37, UR11, UR9 ;  /* 0x0000000b252572a4 */ /* 0x000fe2000f8e0209 */
[----:B------:R-:W-:-:S02]  /*100f0*/  IMAD R7, R36, R7, R11 ;  /* 0x0000000724077224 */ /* 0x000fc400078e020b */
[----:B------:R-:W-:Y:S01]  /*10100*/  ULDC.64 UR10, c[0x0][0xb30] ;  /* 0x0002cc00000a7ab9 */ /* 0x000fe20000000a00 */
[----:B------:R-:W-:Y:S02]  /*10110*/  IMAD.U32 R3, RZ, RZ, UR9 ;  /* 0x00000009ff037e24 */ /* 0x000fe4000f8e00ff */
[----:B------:R-:W-:Y:S01]  /*10120*/  IMAD R0, R0, UR10, RZ ;  /* 0x0000000a00007c24 */ /* 0x000fe2000f8e02ff */
[----:B------:R-:W-:Y:S01]  /*10130*/  SYNCS.ARRIVE.TRANS64.RED.A1T0 RZ, [UR4], RZ ;  /* 0x000000ffffff79a7 */ /* 0x000fe20008100404 */
        /* <DEDUP_REMOVED lines=23> */
[C---:B------:R-:W-:Y:S02]  /*102b0*/  @!P3 LEA R4, P6, R26.reuse, R15, 0x2 ;  /* 0x0000000f1a04b211 */ /* 0x040fe400078c10ff */
[-C--:B--2---:R-:W-:Y:S02]  /*102c0*/  @!P1 LEA.HI.X R3, R17, R13.reuse, R24, 0x2, P5 ;  /* 0x0000000d11039211 */ /* 0x084fe400028f1418 */
[----:B------:R-:W-:Y:S02]  /*102d0*/  @!P3 LEA.HI.X R5, R26, R13, R25, 0x2, P6 ;  /* 0x0000000d1a05b211 */ /* 0x000fe400030f1419 */
[----:B------:R-:W-:Y:S01]  /*102e0*/  ISETP.GE.AND P5, PT, R149, UR4, PT ;  /* 0x0000000495007c0c */ /* 0x000fe2000bfa6270 */
[----:B------:R1:W-:Y:S01]  /*102f0*/  @!P1 ST.E.64 desc[UR56][R2.64], R20 ;  /* 0x0000001402009985 */ /* 0x0003e2000c101b38 */
[----:B------:R-:W-:-:S02]  /*10300*/  @!P4 LEA R6, P1, R140, R15, 0x2 ;  /* 0x0000000f8c06c211 */ /* 0x000fc400078210ff */
[----:B------:R-:W-:Y:S01]  /*10310*/  @!P2 LEA R8, P6, R150, R15, 0x2 ;  /* 0x0000000f9608a211 */ /* 0x000fe200078c10ff */
[----:B------:R2:W-:Y:S01]  /*10320*/  @!P3 ST.E.64 desc[UR56][R4.64], R92 ;  /* 0x0000005c0400b985 */ /* 0x0005e2000c101b38 */
        /* <DEDUP_REMOVED lines=24> */
[C---:B-1----:R-:W-:Y:S02]  /*104b0*/  @!P4 LEA R10, P2, R144.reuse, R15, 0x2 ;  /* 0x0000000f900ac211 */ /* 0x042fe400078410ff */
[----:B------:R-:W-:Y:S02]  /*104c0*/  @!P5 LEA.HI.X R9, R145, R13, R157, 0x2, P6 ;  /* 0x0000000d9109d211 */ /* 0x000fe400030f149d */
[C---:B--2---:R-:W-:Y:S02]  /*104d0*/  @!P3 LEA R2, P6, R143.reuse, R15, 0x2 ;  /* 0x0000000f8f02b211 */ /* 0x044fe400078c10ff */
[----:B------:R-:W-:Y:S01]  /*104e0*/  @!P4 LEA.HI.X R11, R144, R13, R156, 0x2, P2 ;  /* 0x0000000d900bc211 */ /* 0x000fe200010f149c */
[----:B------:R3:W-:Y:S01]  /*104f0*/  @!P5 ST.E.64 desc[UR56][R8.64], R120 ;  /* 0x000000780800d985 */ /* 0x0007e2000c101b38 */
[C---:B------:R-:W-:Y:S02]  /*10500*/  @!P1 LEA R12, P2, R142.reuse, R15, 0x2 ;  /* 0x0000000f8e0c9211 */ /* 0x040fe400078410ff */
[-C--:B------:R-:W-:Y:S01]  /*10510*/  @!P3 LEA.HI.X R3, R143, R13.reuse, R155, 0x2, P6 ;  /* 0x0000000d8f03b211 */ /* 0x080fe200030f149b */
[----:B------:R3:W-:Y:S01]  /*10520*/  @!P4 ST.E.64 desc[UR56][R10.64], R124 ;  /* 0x0000007c0a00c985 */ /* 0x0007e2000c101b38 */
[----:B------:R-:W-:-:S03]  /*10530*/  @!P1 LEA.HI.X R13, R142, R13, R154, 0x2, P2 ;  /* 0x0000000d8e0d9211 */ /* 0x000fc600010f149a */
[----:B------:R3:W-:Y:S04]  /*10540*/  @!P3 ST.E.64 desc[UR56][R2.64], R128 ;  /* 0x000000800200b985 */ /* 0x0007e8000c101b38 */
[----:B------:R3:W-:Y:S02]  /*10550*/  @!P1 ST.E.64 desc[UR56][R12.64], R132 ;  /* 0x000000840c009985 */ /* 0x0007e4000c101b38 */
.L_x_11183:
[----:B------:R-:W-:Y:S05]  /*10560*/  BSYNC B1 ;  /* 0x0000000000017941 */ /* 0x000fea0003800000 */
.L_x_11182:
[----:B-1----:R1:W4:Y:S04]  /*10570*/  SHFL.IDX PT, R15, R14, 0x1, 0x1c1f ;  /* 0x003c1f000e0f7f89 */ /* 0x00232800000e0000 */
        /* <DEDUP_REMOVED lines=8> */
[CC--:B0--3--:R-:W-:Y:S02]  /*10600*/  @!P5 LEA R2, P0, R17.reuse, R21.reuse, 0x2 ;  /* 0x000000151102d211 */ /* 0x0c9fe400078010ff */
[C---:B------:R-:W-:Y:S02]  /*10610*/  @!P6 LEA R4, P1, R26.reuse, R21, 0x2 ;  /* 0x000000151a04e211 */ /* 0x040fe400078210ff */
[-C--:B----4-:R-:W-:Y:S02]  /*10620*/  @!P5 LEA.HI.X R3, R17, R15.reuse, R24, 0x2, P0 ;  /* 0x0000000f1103d211 */ /* 0x090fe400000f1418 */
[----:B------:R-:W-:Y:S02]  /*10630*/  @!P6 LEA.HI.X R5, R26, R15, R25, 0x2, P1 ;  /* 0x0000000f1a05e211 */ /* 0x000fe400008f1419 */
[----:B------:R-:W-:Y:S01]  /*10640*/  ISETP.GE.AND P1, PT, R148, UR4, PT ;  /* 0x0000000494007c0c */ /* 0x000fe2000bf26270 */
[----:B------:R0:W-:Y:S01]  /*10650*/  @!P5 ST.E.64 desc[UR56][R2.64], R90 ;  /* 0x0000005a0200d985 */ /* 0x0001e2000c101b38 */
[----:B------:R-:W-:-:S02]  /*10660*/  @!P2 LEA R6, P0, R140, R21, 0x2 ;  /* 0x000000158c06a211 */ /* 0x000fc400078010ff */
[-C--:B------:R-:W-:Y:S01]  /*10670*/  @!P3 LEA R8, P5, R150, R21.reuse, 0x2 ;  /* 0x000000159608b211 */ /* 0x080fe200078a10ff */
[----:B------:R3:W-:Y:S01]  /*10680*/  @!P6 ST.E.64 desc[UR56][R4.64], R94 ;  /* 0x0000005e0400e985 */ /* 0x0007e2000c101b38 */
[----:B------:R-:W-:Y:S02]  /*10690*/  @!P4 LEA R10, P6, R149, R21, 0x2 ;  /* 0x00000015950ac211 */ /* 0x000fe400078c10ff */
[-C--:B------:R-:W-:Y:S02]  /*106a0*/  @!P2 LEA.HI.X R7, R140, R15.reuse, R27, 0x2, P0 ;  /* 0x0000000f8c07a211 */ /* 0x080fe400000f141b */
[-C--:B------:R-:W-:Y:S02]  /*106b0*/  @!P3 LEA.HI.X R9, R150, R15.reuse, R32, 0x2, P5 ;  /* 0x0000000f9609b211 */ /* 0x080fe400028f1420 */
[----:B------:R-:W-:Y:S01]  /*106c0*/  ISETP.GE.AND P0, PT, R147, UR4, PT ;  /* 0x0000000493007c0c */ /* 0x000fe2000bf06270 */
[----:B------:R-:W-:Y:S01]  /*106d0*/  @!P2 ST.E.64 desc[UR56][R6.64], R98 ;  /* 0x000000620600a985 */ /* 0x000fe2000c101b38 */
[----:B------:R-:W-:-:S02]  /*106e0*/  @!P4 LEA.HI.X R11, R149, R15, R31, 0x2, P6 ;  /* 0x0000000f950bc211 */ /* 0x000fc400030f141f */
[----:B0-----:R-:W-:Y:S01]  /*106f0*/  @!P1 LEA R2, P5, R148, R21, 0x2 ;  /* 0x0000001594029211 */ /* 0x001fe200078a10ff */
[----:B------:R0:W-:Y:S01]  /*10700*/  @!P3 ST.E.64 desc[UR56][R8.64], R102 ;  /* 0x000000660800b985 */ /* 0x0001e2000c101b38 */
[----:B------:R-:W-:Y:S02]  /*10710*/  ISETP.GE.AND P3, PT, R145, UR4, PT ;  /* 0x0000000491007c0c */ /* 0x000fe4000bf66270 */
[----:B------:R-:W-:Y:S01]  /*10720*/  ISETP.GE.AND P2, PT, R144, UR4, PT ;  /* 0x0000000490007c0c */ /* 0x000fe2000bf46270 */
[----:B------:R4:W-:Y:S01]  /*10730*/  @!P4 ST.E.64 desc[UR56][R10.64], R106 ;  /* 0x0000006a0a00c985 */ /* 0x0009e2000c101b38 */
[----:B------:R-:W-:Y:S02]  /*10740*/  ISETP.GE.AND P4, PT, R146, UR4, PT ;  /* 0x0000000492007c0c */ /* 0x000fe4000bf86270 */
[----:B------:R-:W-:Y:S02]  /*10750*/  @!P1 LEA.HI.X R3, R148, R15, R30, 0x2, P5 ;  /* 0x0000000f94039211 */ /* 0x000fe400028f141e */
[----:B------:R-:W-:-:S02]  /*10760*/  ISETP.GE.AND P5, PT, R143, UR4, PT ;  /* 0x000000048f007c0c */ /* 0x000fc4000bfa6270 */
[C---:B---3--:R-:W-:Y:S01]  /*10770*/  @!P0 LEA R4, P6, R147.reuse, R21, 0x2 ;  /* 0x0000001593048211 */ /* 0x048fe200078c10ff */
[----:B------:R3:W-:Y:S03]  /*10780*/  @!P1 ST.E.64 desc[UR56][R2.64], R110 ;  /* 0x0000006e02009985 */ /* 0x0007e6000c101b38 */
[----:B------:R-:W-:Y:S02]  /*10790*/  @!P0 LEA.HI.X R5, R147, R15, R29, 0x2, P6 ;  /* 0x0000000f93058211 */ /* 0x000fe400030f141d */
[-C--:B0-----:R-:W-:Y:S02]  /*107a0*/  @!P3 LEA R8, P6, R145, R21.reuse, 0x2 ;  /* 0x000000159108b211 */ /* 0x081fe400078c10ff */
[-C--:B------:R-:W-:Y:S01]  /*107b0*/  @!P4 LEA R6, P1, R146, R21.reuse, 0x2 ;  /* 0x000000159206c211 */ /* 0x080fe200078210ff */
[----:B------:R3:W-:Y:S01]  /*107c0*/  @!P0 ST.E.64 desc[UR56][R4.64], R114 ;  /* 0x0000007204008985 */ /* 0x0007e2000c101b38 */
[----:B----4-:R-:W-:-:S02]  /*107d0*/  @!P2 LEA R10, P0, R144, R21, 0x2 ;  /* 0x00000015900aa211 */ /* 0x010fc400078010ff */
[----:B------:R-:W-:Y:S02]  /*107e0*/  @!P4 LEA.HI.X R7, R146, R15, R28, 0x2, P1 ;  /* 0x0000000f9207c211 */ /* 0x000fe400008f141c */
[----:B------:R-:W-:Y:S02]  /*107f0*/  @!P5 LEA R12, P1, R143, R21, 0x2 ;  /* 0x000000158f0cd211 */ /* 0x000fe400078210ff */
[-C--:B------:R-:W-:Y:S01]  /*10800*/  @!P3 LEA.HI.X R9, R145, R15.reuse, R157, 0x2, P6 ;  /* 0x0000000f9109b211 */ /* 0x080fe200030f149d */
[----:B------:R3:W-:Y:S01]  /*10810*/  @!P4 ST.E.64 desc[UR56][R6.64], R118 ;  /* 0x000000760600c985 */ /* 0x0007e2000c101b38 */
[-C--:B------:R-:W-:Y:S02]  /*10820*/  @!P2 LEA.HI.X R11, R144, R15.reuse, R156, 0x2, P0 ;  /* 0x0000000f900ba211 */ /* 0x080fe400000f149c */
[----:B--2---:R-:W-:Y:S01]  /*10830*/  @!P5 LEA.HI.X R13, R143, R15, R155, 0x2, P1 ;  /* 0x0000000f8f0dd211 */ /* 0x004fe200008f149b */
        /* <DEDUP_REMOVED lines=9> */
.L_x_11176:
        /* <DEDUP_REMOVED lines=13> */
[----:B------:R-:W-:Y:S01]  /*109a0*/  IMAD.U32 R0, RZ, RZ, UR4 ;  /* 0x00000004ff007e24 */ /* 0x000fe2000f8e00ff */
[----:B------:R-:W0:Y:S04]  /*109b0*/  S2R R7, SR_TID.X ;  /* 0x0000000000077919 */ /* 0x000e280000002100 */
[----:B------:R-:W-:-:S05]  /*109c0*/  PLOP3.LUT P2, PT, PT, PT, UP1, 0x80, 0x0 ;  /* 0x000000000000781c */ /* 0x000fca0003f4f018 */
[----:B------:R-:W-:Y:S02]  /*109d0*/  @UP1 ULDC.64 UR8, c[0x0][0xc08] ;  /* 0x0003020000081ab9 */ /* 0x000fe40000000a00 */
[----:B------:R-:W-:-:S06]  /*109e0*/  @UP1 UIMAD.WIDE UR8, UR43, 0x4, UR8 ;  /* 0x000000042b0818a5 */ /* 0x000fcc000f8e0208 */
[----:B------:R-:W-:Y:S02]  /*109f0*/  IMAD.U32 R4, RZ, RZ, UR8 ;  /* 0x00000008ff047e24 */ /* 0x000fe4000f8e00ff */
[----:B------:R-:W-:-:S05]  /*10a00*/  IMAD.U32 R5, RZ, RZ, UR9 ;  /* 0x00000009ff057e24 */ /* 0x000fca000f8e00ff */
[----:B------:R1:W5:Y:S01]  /*10a10*/  @P2 LDG.E R0, desc[UR56][R4.64] ;  /* 0x0000003804002981 */ /* 0x000362000c1e1900 */
[----:B------:R-:W-:Y:S01]  /*10a20*/  UISETP.NE.AND UP1, UPT, UR47, URZ, UPT ;  /* 0x0000003f2f00728c */ /* 0x000fe2000bf25270 */
[----:B------:R-:W-:Y:S01]  /*10a30*/  UMOV UR4, URZ ;  /* 0x0000003f00047c82 */ /* 0x000fe20008000000 */
[----:B0-----:R-:W-:-:S09]  /*10a40*/  VIADD R7, R7, 0xffffff80 ;  /* 0xffffff8007077836 */ /* 0x001fd20000000000 */
[----:B------:R-:W-:Y:S01]  /*10a50*/  @!UP1 ULDC UR47, c[0x0][0xad4] ;  /* 0x0002b500002f9ab9 */ /* 0x000fe20000000800 */
[----:B------:R-:W-:Y:S02]  /*10a60*/  ISETP.GT.AND P0, PT, R7, 0xbf, PT ;  /* 0x000000bf0700780c */ /* 0x000fe40003f04270 */
[----:B--2---:R-:W-:Y:S01]  /*10a70*/  @P1 R2UR UR4, R6 ;  /* 0x00000000060412ca */ /* 0x004fe200000e0000 */
[----:B-1----:R-:W-:-:S14]  /*10a80*/  @P2 BRA `(.L_x_11184) ;  /* 0x0000000000102947 */ /* 0x002fdc0003800000 */
[----:B------:R-:W-:Y:S05]  /*10a90*/  @!P1 BRA `(.L_x_11184) ;  /* 0x00000000000c9947 */ /* 0x000fea0003800000 */
[----:B------:R-:W2:Y:S04]  /*10aa0*/  LDG.E R5, desc[UR56][R2.64] ;  /* 0x0000003802057981 */ /* 0x000ea8000c1e1900 */
[----:B-----5:R-:W2:Y:S02]  /*10ab0*/  LDG.E R0, desc[UR56][R2.64+0x4] ;  /* 0x0000043802007981 */ /* 0x020ea4000c1e1900 */
[----:B--2---:R-:W-:-:S07]  /*10ac0*/  IMAD.IADD R0, R0, 0x1, -R5 ;  /* 0x0000000100007824 */ /* 0x004fce00078e0a05 */
.L_x_11184:
        /* <DEDUP_REMOVED lines=59> */
.L_x_11186:
[----:B------:R-:W-:Y:S05]  /*10e80*/  BSYNC B1 ;  /* 0x0000000000017941 */ /* 0x000fea0003800000 */
.L_x_11185:
        /* <DEDUP_REMOVED lines=9> */
[----:B0-----:R-:W-:Y:S01]  /*10f20*/  VIADD R4, R2, UR39 ;  /* 0x0000002702047c36 */ /* 0x001fe20008000000 */
[----:B------:R-:W-:Y:S01]  /*10f30*/  UIMAD UR10, UR4, UR13, UR10 ;  /* 0x0000000d040a72a4 */ /* 0x000fe2000f8e020a */
[----:B------:R-:W-:Y:S02]  /*10f40*/  SHF.R.S32.HI R10, RZ, 0x1f, R141 ;  /* 0x0000001fff0a7819 */ /* 0x000fe4000001148d */
[----:B------:R-:W-:Y:S01]  /*10f50*/  IMAD.MOV.U32 R5, RZ, RZ, R4 ;  /* 0x000000ffff057224 */ /* 0x000fe200078e0004 */
[----:B------:R-:W-:Y:S01]  /*10f60*/  UIADD3 UR9, UR9, UR10, URZ ;  /* 0x0000000a09097290 */ /* 0x000fe2000fffe03f */
[----:B------:R-:W-:-:S02]  /*10f70*/  SHF.R.S32.HI R14, RZ, 0x1f, R139 ;  /* 0x0000001fff0e7819 */ /* 0x000fc4000001148b */
        /* <DEDUP_REMOVED lines=27> */
[----:B-----5:R-:W-:Y:S02]  /*11130*/  IMAD R11, R0, R11, RZ ;  /* 0x0000000b000b7224 */ /* 0x020fe400078e02ff */
[----:B------:R-:W-:Y:S02]  /*11140*/  VIADD R0, R152, UR39 ;  /* 0x0000002798007c36 */ /* 0x000fe40008000000 */
[C---:B------:R-:W-:Y:S02]  /*11150*/  IMAD R5, R7.reuse, UR9, R4 ;  /* 0x0000000907057c24 */ /* 0x040fe4000f8e0204 */
[----:B------:R-:W-:Y:S01]  /*11160*/  IMAD.WIDE.U32 R2, R7, UR8, R2 ;  /* 0x0000000807027c25 */ /* 0x000fe2000f8e0002 */
[----:B------:R-:W-:Y:S01]  /*11170*/  ISETP.GE.AND P0, PT, R0, R11, PT ;  /* 0x0000000b0000720c */ /* 0x000fe20003f06270 */
[----:B------:R-:W-:-:S02]  /*11180*/  ULDC.64 UR8, c[0x0][0xa80] ;  /* 0x0002a00000087ab9 */ /* 0x000fc40000000a00 */
        /* <DEDUP_REMOVED lines=18> */
.L_x_11188:
[----:B------:R-:W-:Y:S05]  /*112b0*/  BSYNC B1 ;  /* 0x0000000000017941 */ /* 0x000fea0003800000 */
.L_x_11187:
        /* <DEDUP_REMOVED lines=11> */
[----:B0---4-:R-:W-:Y:S01]  /*11370*/  @!P2 IMAD.WIDE R4, R138, 0x2, R2 ;  /* 0x000000028a04a825 */ /* 0x011fe200078e0202 */
[-C--:B------:R-:W-:Y:S02]  /*11380*/  @!P3 LEA.HI.X R7, R139, R3.reuse, R14, 0x1, P0 ;  /* 0x000000038b07b211 */ /* 0x080fe400000f0c0e */
[----:B------:R-:W-:Y:S02]  /*11390*/  @!P4 LEA.HI.X R9, R141, R3, R10, 0x1, P1 ;  /* 0x000000038d09c211 */ /* 0x000fe400008f0c0a */
[----:B------:R2:W-:Y:S04]  /*113a0*/  @!P2 ST.E.128 desc[UR56][R4.64], RZ ;  /* 0x000000ff0400a985 */ /* 0x0005e8000c101d38 */
[----:B------:R2:W-:Y:S04]  /*113b0*/  @!P3 ST.E.128 desc[UR56][R6.64], RZ ;  /* 0x000000ff0600b985 */ /* 0x0005e8000c101d38 */
[----:B------:R2:W-:Y:S02]  /*113c0*/  @!P4 ST.E.128 desc[UR56][R8.64], RZ ;  /* 0x000000ff0800c985 */ /* 0x0005e4000c101d38 */
.L_x_11181:
[----:B------:R-:W-:Y:S05]  /*113d0*/  BSYNC B0 ;  /* 0x0000000000007941 */ /* 0x000fea0003800000 */
.L_x_11175:
[----:B------:R-:W-:Y:S02]  /*113e0*/  ULDC UR4, c[0x0][0xc3c] ;  /* 0x00030f0000047ab9 */ /* 0x000fe40000000800 */
[----:B------:R-:W-:-:S06]  /*113f0*/  UISETP.GE.AND UP0, UPT, UR7, UR4, UPT ;  /* 0x000000040700728c */ /* 0x000fcc000bf06270 */
[----:B------:R-:W-:-:S13]  /*11400*/  PLOP3.LUT P0, PT, PT, PT, UP0, 0x80, 0x0 ;  /* 0x000000000000781c */ /* 0x000fda0003f0f008 */
[----:B------:R-:W-:Y:S05]  /*11410*/  @!P0 BRA `(.L_x_11189) ;  /* 0xfffffef800f48947 */ /* 0x000fea000383ffff */
[----:B------:R-:W-:Y:S05]  /*11420*/  EXIT ;  /* 0x000000000000794d */ /* 0x000fea0003800000 */
.L_x_11084:
        /* <DEDUP_REMOVED lines=16> */
.L_x_11190:
        /* <DEDUP_REMOVED lines=44> */
.L_x_11194:
[----:B------:R-:W0:Y:S01]  /*117f0*/  LDC R2, c[0x0][0xc3c] ;  /* 0x00030f00ff027b82 */ /* 0x000e220000000800 */
[----:B------:R-:W-:-:S06]  /*11800*/  UIADD3 UR4, UR4, 0x1f, URZ ;  /* 0x0000001f04047890 */ /* 0x000fcc000fffe03f */
[----:B0-----:R-:W-:-:S13]  /*11810*/  ISETP.LE.AND P6, PT, R2, UR4, PT ;  /* 0x0000000402007c0c */ /* 0x001fda000bfc3270 */
[----:B------:R-:W-:Y:S05]  /*11820*/  @P6 BRA `(.L_x_11193) ;  /* 0x0000000800a46947 */ /* 0x000fea0003800000 */
[----:B------:R-:W-:-:S05]  /*11830*/  VIADD R7, R0, UR4 ;  /* 0x0000000400077c36 */ /* 0x000fca0008000000 */
[----:B------:R-:W-:-:S13]  /*11840*/  ISETP.GE.OR P6, PT, R7, R2, !P0 ;  /* 0x000000020700720c */ /* 0x000fda00047c6670 */
[----:B------:R-:W0:Y:S08]  /*11850*/  @!P6 LDC.64 R4, c[0x0][0xc80] ;  /* 0x00032000ff04eb82 */ /* 0x000e300000000a00 */
[----:B------:R-:W1:Y:S01]  /*11860*/  @!P6 LDC.64 R2, c[0x0][0xc78] ;  /* 0x00031e00ff02eb82 */ /* 0x000e620000000a00 */
[----:B0-----:R-:W-:-:S04]  /*11870*/  @!P6 IMAD.WIDE R4, R7, 0x4, R4 ;  /* 0x000000040704e825 */ /* 0x001fc800078e0204 */
[----:B-1----:R-:W-:Y:S01]  /*11880*/  @!P6 IMAD.WIDE R2, R7, 0x4, R2 ;  /* 0x000000040702e825 */ /* 0x002fe200078e0202 */
[----:B------:R-:W-:-:S06]  /*11890*/  CS2R R6, SRZ ;  /* 0x0000000000067805 */ /* 0x000fcc000001ff00 */
[----:B------:R-:W2:Y:S04]  /*118a0*/  @!P6 LDG.E R6, desc[UR56][R4.64] ;  /* 0x000000380406e981 */ /* 0x000ea8000c1e1900 */
        /* <DEDUP_REMOVED lines=22> */
.L_x_11192:
        /* <DEDUP_REMOVED lines=13> */
.L_x_11195:
[----:B-1----:R-:W-:Y:S02]  /*11ae0*/  IMAD R24, R24, UR5, R3 ;  /* 0x0000000518187c24 */ /* 0x002fe4000f8e0203 */
[----:B------:R-:W-:-:S03]  /*11af0*/  VIADD R27, R27, UR4 ;  /* 0x000000041b1b7c36 */ /* 0x000fc60008000000 */
[----:B0-----:R-:W-:Y:S01]  /*11b00*/  IADD3 R5, -R24, UR6, RZ ;  /* 0x0000000618057c10 */ /* 0x001fe2000fffe1ff */
[----:B------:R-:W-:Y:S06]  /*11b10*/  @!P1 BRA `(.L_x_11196) ;  /* 0x0000000000e89947 */ /* 0x000fec0003800000 */
[-C--:B--2---:R-:W-:Y:S02]  /*11b20*/  IABS R8, R6.reuse ;  /* 0x0000000600087213 */ /* 0x084fe40000000000 */
[----:B------:R-:W-:Y:S02]  /*11b30*/  IABS R4, R7 ;  /* 0x0000000700047213 */ /* 0x000fe40000000000 */
[----:B------:R-:W0:Y:S01]  /*11b40*/  I2F.RP R9, R8 ;  /* 0x0000000800097306 */ /* 0x000e220000209400 */
[----:B------:R-:W-:Y:S02]  /*11b50*/  IABS R10, R5 ;  /* 0x00000005000a7213 */ /* 0x000fe40000000000 */
[----:B------:R-:W-:-:S05]  /*11b60*/  IABS R12, R6 ;  /* 0x00000006000c7213 */ /* 0x000fca0000000000 */
[----:B0-----:R-:W0:Y:S02]  /*11b70*/  MUFU.RCP R9, R9 ;  /* 0x0000000900097308 */ /* 0x001e240000001000 */
[----:B0-----:R-:W-:-:S06]  /*11b80*/  VIADD R2, R9, 0xffffffe ;  /* 0x0ffffffe09027836 */ /* 0x001fcc0000000000 */
[----:B------:R-:W0:Y:S08]  /*11b90*/  I2F.RP R9, R4 ;  /* 0x0000000400097306 */ /* 0x000e300000209400 */
[----:B------:R1:W2:Y:S08]  /*11ba0*/  F2I.FTZ.U32.TRUNC.NTZ R3, R2 ;  /* 0x0000000200037305 */ /* 0x0002b0000021f000 */
[----:B0-----:R-:W0:Y:S01]  /*11bb0*/  MUFU.RCP R9, R9 ;  /* 0x0000000900097308 */ /* 0x001e220000001000 */
[----:B-1----:R-:W-:-:S02]  /*11bc0*/  IMAD.MOV.U32 R2, RZ, RZ, RZ ;  /* 0x000000ffff027224 */ /* 0x002fc400078e00ff */
[----:B--2---:R-:W-:-:S04]  /*11bd0*/  IMAD.MOV R11, RZ, RZ, -R3 ;  /* 0x000000ffff0b7224 */ /* 0x004fc800078e0a03 */
[----:B------:R-:W-:-:S04]  /*11be0*/  IMAD R11, R11, R8, RZ ;  /* 0x000000080b0b7224 */ /* 0x000fc800078e02ff */
[----:B------:R-:W-:-:S04]  /*11bf0*/  IMAD.HI.U32 R3, R3, R11, R2 ;  /* 0x0000000b03037227 */ /* 0x000fc800078e0002 */
[----:B------:R-:W-:Y:S02]  /*11c00*/  IMAD.MOV R11, RZ, RZ, -R12 ;  /* 0x000000ffff0b7224 */ /* 0x000fe400078e0a0c */
[----:B------:R-:W-:-:S04]  /*11c10*/  IMAD.HI.U32 R2, R3, R10, RZ ;  /* 0x0000000a03027227 */ /* 0x000fc800078e00ff */
[----:B------:R-:W-:Y:S02]  /*11c20*/  IMAD R3, R2, R11, R10 ;  /* 0x0000000b02037224 */ /* 0x000fe400078e020a */
[----:B0-----:R-:W-:-:S03]  /*11c30*/  VIADD R10, R9, 0xffffffe ;  /* 0x0ffffffe090a7836 */ /* 0x001fc60000000000 */
[----:B------:R-:W-:-:S13]  /*11c40*/  ISETP.GT.U32.AND P1, PT, R8, R3, PT ;  /* 0x000000030800720c */ /* 0x000fda0003f24070 */
[----:B------:R-:W-:Y:S02]  /*11c50*/  @!P1 IMAD.IADD R3, R3, 0x1, -R8 ;  /* 0x0000000103039824 */ /* 0x000fe400078e0a08 */
[----:B------:R-:W-:Y:S01]  /*11c60*/  @!P1 VIADD R2, R2, 0x1 ;  /* 0x0000000102029836 */ /* 0x000fe20000000000 */
[----:B------:R-:W-:Y:S02]  /*11c70*/  ISETP.NE.AND P1, PT, R6, RZ, PT ;  /* 0x000000ff0600720c */ /* 0x000fe40003f25270 */
[----:B------:R-:W-:Y:S02]  /*11c80*/  ISETP.GE.U32.AND P0, PT, R3, R8, PT ;  /* 0x000000080300720c */ /* 0x000fe40003f06070 */
[----:B------:R-:W-:Y:S01]  /*11c90*/  LOP3.LUT R8, R5, R6, RZ, 0x3c, !PT ;  /* 0x0000000605087212 */ /* 0x000fe200078e3cff */
[----:B------:R-:W0:Y:S03]  /*11ca0*/  F2I.FTZ.U32.TRUNC.NTZ R3, R10 ;  /* 0x0000000a00037305 */ /* 0x000e26000021f000 */
[----:B------:R-:W-:-:S07]  /*11cb0*/  ISETP.GE.AND P2, PT, R8, RZ, PT ;  /* 0x000000ff0800720c */ /* 0x000fce0003f46270 */
        /* <DEDUP_REMOVED lines=32> */
.L_x_11196:
        /* <DEDUP_REMOVED lines=31> */
[----:B------:R-:W-:-:S03]  /*120b0*/  IMAD R12, R4, R2, R5 ;  /* 0x00000002040c7224 */ /* 0x000fc600078e0205 */
[----:B------:R-:W-:-:S04]  /*120c0*/  VIADDMNMX R7, R10, UR5, R7, PT ;  /* 0x000000050a077c46 */ /* 0x000fc8000b800107 */
[-C--:B------:R-:W-:Y:S01]  /*120d0*/  IABS R9, R7.reuse ;  /* 0x0000000700097213 */ /* 0x080fe20000000000 */
[----:B------:R-:W-:Y:S01]  /*120e0*/  IMAD.MOV R26, RZ, RZ, -R7 ;  /* 0x000000ffff1a7224 */ /* 0x000fe200078e0a07 */
[----:B------:R-:W-:Y:S02]  /*120f0*/  IABS R4, R7 ;  /* 0x0000000700047213 */ /* 0x000fe40000000000 */
[----:B------:R-:W0:Y:S03]  /*12100*/  I2F.RP R10, R9 ;  /* 0x00000009000a7306 */ /* 0x000e260000209400 */
[----:B------:R-:W-:-:S05]  /*12110*/  IMAD.MOV R4, RZ, RZ, -R4 ;  /* 0x000000ffff047224 */ /* 0x000fca00078e0a04 */
[----:B0-----:R-:W0:Y:S02]  /*12120*/  MUFU.RCP R10, R10 ;  /* 0x0000000a000a7308 */ /* 0x001e240000001000 */
[----:B0-----:R-:W-:-:S06]  /*12130*/  VIADD R3, R10, 0xffffffe ;  /* 0x0ffffffe0a037836 */ /* 0x001fcc0000000000 */
[----:B------:R-:W0:Y:S02]  /*12140*/  F2I.FTZ.U32.TRUNC.NTZ R3, R3 ;  /* 0x0000000300037305 */ /* 0x000e24000021f000 */
[----:B0-----:R-:W-:-:S04]  /*12150*/  IMAD.MOV R11, RZ, RZ, -R3 ;  /* 0x000000ffff0b7224 */ /* 0x001fc800078e0a03 */
[----:B------:R-:W-:Y:S01]  /*12160*/  IMAD.MOV.U32 R2, RZ, RZ, R11 ;  /* 0x000000ffff027224 */ /* 0x000fe200078e000b */
[----:B------:R-:W-:-:S03]  /*12170*/  IABS R11, R12 ;  /* 0x0000000c000b7213 */ /* 0x000fc60000000000 */
[----:B------:R-:W-:Y:S02]  /*12180*/  IMAD R5, R2, R9, RZ ;  /* 0x0000000902057224 */ /* 0x000fe400078e02ff */
[----:B------:R-:W-:-:S04]  /*12190*/  IMAD.MOV.U32 R2, RZ, RZ, RZ ;  /* 0x000000ffff027224 */ /* 0x000fc800078e00ff */
[----:B------:R-:W-:Y:S01]  /*121a0*/  IMAD.HI.U32 R2, R3, R5, R2 ;  /* 0x0000000503027227 */ /* 0x000fe200078e0002 */
[----:B------:R-:W-:-:S04]  /*121b0*/  LOP3.LUT R3, R12, R7, RZ, 0x3c, !PT ;  /* 0x000000070c037212 */ /* 0x000fc800078e3cff */
[----:B------:R-:W-:Y:S01]  /*121c0*/  ISETP.GE.AND P2, PT, R3, RZ, PT ;  /* 0x000000ff0300720c */ /* 0x000fe20003f46270 */
[----:B------:R-:W-:Y:S01]  /*121d0*/  IMAD.HI.U32 R2, R2, R11, RZ ;  /* 0x0000000b02027227 */ /* 0x000fe200078e00ff */
[----:B------:R-:W-:-:S03]  /*121e0*/  IADD3 R3, R8, 0x1000000, R12 ;  /* 0x0100000008037810 */ /* 0x000fc60007ffe00c */
        /* <DEDUP_REMOVED lines=9> */
[----:B------:R-:W-:-:S07]  /*12280*/  IMAD R26, R2, R26, R3 ;  /* 0x0000001a021a7224 */ /* 0x000fce00078e0203 */
.L_x_11197:
[----:B------:R-:W-:-:S05]  /*12290*/  LOP3.LUT R25, RZ, R2, RZ, 0x33, !PT ;  /* 0x00000002ff197212 */ /* 0x000fca00078e33ff */
[----:B------:R-:W-:Y:S01]  /*122a0*/  IMAD.IADD R25, R6, 0x1, R25 ;  /* 0x0000000106197824 */ /* 0x000fe200078e0219 */
[----:B------:R-:W-:Y:S06]  /*122b0*/  BRA `(.L_x_11198) ;  /* 0x0000000000147947 */ /* 0x000fec0003800000 */
.L_x_11193:
[----:B------:R-:W-:Y:S01]  /*122c0*/  ULDC UR4, c[0x0][0xc3c] ;  /* 0x00030f0000047ab9 */ /* 0x000fe20000000800 */
[----:B------:R-:W-:Y:S02]  /*122d0*/  IMAD.MOV.U32 R25, RZ, RZ, RZ ;  /* 0x000000ffff197224 */ /* 0x000fe400078e00ff */
[----:B------:R-:W-:Y:S02]  /*122e0*/  IMAD.U32 R24, RZ, RZ, UR6 ;  /* 0x00000006ff187e24 */ /* 0x000fe4000f8e00ff */
[----:B------:R-:W-:Y:S02]  /*122f0*/  IMAD.MOV.U32 R26, RZ, RZ, RZ ;  /* 0x000000ffff1a7224 */ /* 0x000fe400078e00ff */
[----:B------:R-:W-:-:S07]  /*12300*/  IMAD.U32 R27, RZ, RZ, UR4 ;  /* 0x00000004ff1b7e24 */ /* 0x000fce000f8e00ff */
.L_x_11198:
[----:B------:R-:W-:-:S13]  /*12310*/  ISETP.NE.AND P0, PT, R0, RZ, PT ;  /* 0x000000ff0000720c */ /* 0x000fda0003f05270 */
[----:B------:R-:W0:Y:S01]  /*12320*/  @!P0 S2R R3, SR_CgaCtaId ;  /* 0x0000000000038919 */ /* 0x000e220000008800 */
[----:B------:R-:W-:-:S04]  /*12330*/  @!P0 MOV R0, 0x400 ;  /* 0x0000040000008802 */ /* 0x000fc80000000f00 */
[----:B0-----:R-:W-:-:S05]  /*12340*/  @!P0 LEA R0, R3, R0, 0x18 ;  /* 0x0000000003008211 */ /* 0x001fca00078ec0ff */
[----:B------:R1:W-:Y:S01]  /*12350*/  @!P0 STS.128 [R0+0x2d8d0], R24 ;  /* 0x02d8d01800008388 */ /* 0x0003e20000000c00 */
[----:B------:R-:W-:Y:S06]  /*12360*/  BAR.ARV 0x5, 0x200 ;  /* 0x0148000000007b1d */ /* 0x000fec0000002000 */
.L_x_11191:
[----:B------:R2:W-:Y:S01]  /*12370*/  STL [R1+0x28], RZ ;  /* 0x000028ff01007387 */ /* 0x0005e20000100800 */
[----:B------:R-:W-:Y:S01]  /*12380*/  ULDC UR4, c[0x0][0xc3c] ;  /* 0x00030f0000047ab9 */ /* 0x000fe20000000800 */
[----:B------:R-:W-:Y:S01]  /*12390*/  IMAD.MOV.U32 R29, RZ, RZ, 0x1 ;  /* 0x00000001ff1d7424 */ /* 0x000fe200078e00ff */
[----:B0-----:R-:W-:Y:S01]  /*123a0*/  ISETP.GE.AND P0, PT, R27, UR4, PT ;  /* 0x000000041b007c0c */ /* 0x001fe2000bf06270 */
[----:B------:R-:W-:-:S12]  /*123b0*/  IMAD.MOV.U32 R23, RZ, RZ, RZ ;  /* 0x000000ffff177224 */ /* 0x000fd800078e00ff */
[----:B--2---:R-:W-:Y:S05]  /*123c0*/  @P0 BRA `(.L_x_11199) ;  /* 0x0000005000600947 */ /* 0x004fea0003800000 */
[----:B------:R-:W0:Y:S01]  /*123d0*/  S2R R3, SR_TID.X ;  /* 0x0000000000037919 */ /* 0x000e220000002100 */
        /* <DEDUP_REMOVED lines=10> */
[C---:B0-----:R-:W-:Y:S01]  /*12480*/  LOP3.LUT R5, R3.reuse, 0x7f, RZ, 0xc0, !PT ;  /* 0x0000007f03057812 */ /* 0x041fe200078ec0ff */
[C---:B-1----:R-:W-:Y:S02]  /*12490*/  IMAD.SHL.U32 R0, R3.reuse, 0x8, RZ ;  /* 0x0000000803007824 */ /* 0x042fe400078e00ff */
[----:B------:R-:W-:Y:S01]  /*124a0*/  IMAD.SHL.U32 R4, R3, 0x20, RZ ;  /* 0x0000002003047824 */ /* 0x000fe200078e00ff */
[----:B------:R-:W-:Y:S02]  /*124b0*/  SHF.R.U32.HI R5, RZ, 0x2, R5 ;  /* 0x00000002ff057819 */ /* 0x000fe40000011605 */
[----:B------:R-:W-:Y:S02]  /*124c0*/  LOP3.LUT R2, R0, 0xd8, RZ, 0xc0, !PT ;  /* 0x000000d800027812 */ /* 0x000fe400078ec0ff */
[----:B------:R-:W-:Y:S02]  /*124d0*/  LOP3.LUT R6, R4, 0x60, RZ, 0xc0, !PT ;  /* 0x0000006004067812 */ /* 0x000fe400078ec0ff */
[----:B------:R-:W-:-:S02]  /*124e0*/  LOP3.LUT R3, R2, 0x18, R3, 0x78, !PT ;  /* 0x0000001802037812 */ /* 0x000fc400078e7803 */
[----:B------:R-:W-:Y:S02]  /*124f0*/  LOP3.LUT R4, R0, 0x18, RZ, 0xc0, !PT ;  /* 0x0000001800047812 */ /* 0x000fe400078ec0ff */
[----:B------:R-:W-:Y:S02]  /*12500*/  LOP3.LUT R2, R3, 0x320, R0, 0xf8, !PT ;  /* 0x0000032003027812 */ /* 0x000fe400078ef800 */
[----:B------:R-:W-:Y:S02]  /*12510*/  LOP3.LUT R0, R5, R6, RZ, 0xfc, !PT ;  /* 0x0000000605007212 */ /* 0x000fe400078efcff */
[----:B------:R-:W-:Y:S01]  /*12520*/  LOP3.LUT R5, R4, 0x20, RZ, 0xfc, !PT ;  /* 0x0000002004057812 */ /* 0x000fe200078efcff */
[----:B------:R-:W-:Y:S01]  /*12530*/  IMAD R0, R2, 0x2, R17 ;  /* 0x0000000202007824 */ /* 0x000fe200078e0211 */
[----:B------:R-:W-:-:S04]  /*12540*/  LOP3.LUT R3, R4, 0x40, RZ, 0xfc, !PT ;  /* 0x0000004004037812 */ /* 0x000fc800078efcff */
[----:B------:R3:W-:Y:S03]  /*12550*/  STL [R1+0x18], R0 ;  /* 0x0000180001007387 */ /* 0x0007e60000100800 */
.L_x_11270:
        /* <DEDUP_REMOVED lines=10> */
[----:B---3--:R-:W-:Y:S01]  /*12600*/  IMAD.MOV.U32 R0, RZ, RZ, RZ ;  /* 0x000000ffff007224 */ /* 0x008fe200078e00ff */
        /* <DEDUP_REMOVED lines=10> */
[----:B------:R-:W3:Y:S01]  /*126b0*/  @P2 LDG.E R0, desc[UR56][R2.64] ;  /* 0x0000003802002981 */ /* 0x000ee2000c1e1900 */
[----:B-1----:R-:W-:-:S05]  /*126c0*/  @P1 IMAD.WIDE R4, R27, 0x4, R4 ;  /* 0x000000041b041825 */ /* 0x002fca00078e0204 */
[----:B------:R0:W5:Y:S01]  /*126d0*/  @P1 LDG.E R28, desc[UR56][R4.64] ;  /* 0x00000038041c1981 */ /* 0x000162000c1e1900 */
        /* <DEDUP_REMOVED lines=8> */
[----:B-1----:R-:W-:Y:S01]  /*12760*/  IMAD.U32 R0, RZ, RZ, UR4 ;  /* 0x00000004ff007e24 */ /* 0x002fe2000f8e00ff */
[----:B------:R-:W-:Y:S06]  /*12770*/  @P1 BRA `(.L_x_11200) ;  /* 0x0000000000181947 */ /* 0x000fec0003800000 */
[----:B------:R-:W-:Y:S02]  /*12780*/  ULDC UR4, c[0x0][0x288] ;  /* 0x0000a20000047ab9 */ /* 0x000fe40000000800 */
[----:B-----5:R-:W-:Y:S01]  /*12790*/  IMAD.U32 R28, RZ, RZ, UR4 ;  /* 0x00000004ff1c7e24 */ /* 0x020fe2000f8e00ff */
[----:B------:R-:W-:Y:S06]  /*127a0*/  @!P2 BRA `(.L_x_11200) ;  /* 0x00000000000ca947 */ /* 0x000fec0003800000 */
[----:B0-----:R-:W2:Y:S04]  /*127b0*/  LDG.E R5, desc[UR56][R2.64] ;  /* 0x0000003802057981 */ /* 0x001ea8000c1e1900 */
[----:B------:R-:W2:Y:S02]  /*127c0*/  LDG.E R28, desc[UR56][R2.64+0x4] ;  /* 0x00000438021c7981 */ /* 0x000ea4000c1e1900 */
[----:B--2---:R-:W-:-:S07]  /*127d0*/  IMAD.IADD R28, R28, 0x1, -R5 ;  /* 0x000000011c1c7824 */ /* 0x004fce00078e0a05 */
.L_x_11200:
        /* <DEDUP_REMOVED lines=8> */
.L_x_11201:
        /* <DEDUP_REMOVED lines=9> */
.L_x_11202:
[----:B-1----:R-:W1:Y:S01]  /*128f0*/  LDC R2, c[0x0][0x448] ;  /* 0x00011200ff027b82 */ /* 0x002e620000000800 */
[----:B------:R-:W-:Y:S01]  /*12900*/  IMAD R25, R25, 0xc0, RZ ;  /* 0x000000c019197824 */ /* 0x000fe200078e02ff */
[----:B------:R-:W-:Y:S01]  /*12910*/  LOP3.LUT R16, R16, 0xfffffff7, RZ, 0xc0, !PT ;  /* 0xfffffff710107812 */ /* 0x000fe200078ec0ff */
[----:B-----5:R-:W-:Y:S02]  /*12920*/  IMAD.IADD R7, R0, 0x1, -R19 ;  /* 0x0000000100077824 */ /* 0x020fe400078e0a13 */
[----:B------:R-:W-:-:S03]  /*12930*/  VIADD R3, R25, 0xbf ;  /* 0x000000bf19037836 */ /* 0x000fc60000000000 */
[----:B------:R-:W-:Y:S01]  /*12940*/  IADD3 R0, R7, 0x1, -R28 ;  /* 0x0000000107007810 */ /* 0x000fe20007ffe81c */
[----:B------:R2:W-:Y:S01]  /*12950*/  STL [R1+0x8], R7 ;  /* 0x0000080701007387 */ /* 0x0005e20000100800 */
[----:B-1----:R-:W-:-:S13]  /*12960*/  ISETP.NE.AND P2, PT, R2, 0x1, PT ;  /* 0x000000010200780c */ /* 0x002fda0003f45270 */
[----:B0-----:R-:W0:Y:S01]  /*12970*/  @P2 LDC R4, c[0x0][0x44c] ;  /* 0x00011300ff042b82 */ /* 0x001e220000000800 */
[----:B------:R-:W-:-:S07]  /*12980*/  @P2 LOP3.LUT R16, R16, 0x8, RZ, 0xfc, !PT ;  /* 0x0000000810102812 */ /* 0x000fce00078efcff */
[----:B------:R-:W1:Y:S01]  /*12990*/  @P2 LDC R2, c[0x0][0x450] ;  /* 0x00011400ff022b82 */ /* 0x000e620000000800 */
[----:B0-----:R-:W-:-:S05]  /*129a0*/  @P2 IMAD.HI.U32 R5, R3, R4, RZ ;  /* 0x0000000403052227 */ /* 0x001fca00078e00ff */
[----:B-1----:R-:W-:-:S05]  /*129b0*/  @P2 SHF.R.U32.HI R3, RZ, R2, R5 ;  /* 0x00000002ff032219 */ /* 0x002fca0000011605 */
[----:B------:R-:W-:Y:S02]  /*129c0*/  IMAD.IADD R0, R0, 0x1, R3 ;  /* 0x0000000100007824 */ /* 0x000fe400078e0203 */
[----:B------:R-:W0:Y:S02]  /*129d0*/  LDC.64 R2, c[0x0][0x9e0] ;  /* 0x00027800ff027b82 */ /* 0x000e240000000a00 */
[----:B0-----:R-:W-:Y:S01]  /*129e0*/  ISETP.GE.AND P1, PT, R3, 0x1, PT ;  /* 0x000000010300780c */ /* 0x001fe20003f26270 */
[----:B------:R-:W-:-:S12]  /*129f0*/  IMAD.IADD R2, R0, 0x1, R2 ;  /* 0x0000000100027824 */ /* 0x000fd800078e0202 */
[----:B--2---:R-:W-:Y:S05]  /*12a00*/  @!P1 BRA `(.L_x_11203) ;  /* 0x0000000000489947 */ /* 0x004fea0003800000 */
        /* <DEDUP_REMOVED lines=11> */
.L_x_11205:
[----:B------:R-:W-:-:S13]  /*12ac0*/  ISETP.NE.AND P0, PT, R3, 0x1, PT ;  /* 0x000000010300780c */ /* 0x000fda0003f05270 */
[----:B------:R-:W0:Y:S02]  /*12ad0*/  @P0 LDC.64 R4, c[0x0][0x9e8] ;  /* 0x00027a00ff040b82 */ /* 0x000e240000000a00 */
[----:B0-----:R-:W-:-:S05]  /*12ae0*/  @P0 IMAD.HI.U32 R4, R6, R4, RZ ;  /* 0x0000000406040227 */ /* 0x001fca00078e00ff */
[----:B------:R-:W-:-:S07]  /*12af0*/  @P0 SHF.R.U32.HI R6, RZ, R5, R4 ;  /* 0x00000005ff060219 */ /* 0x000fce0000011604 */
.L_x_11206:
[----:B------:R-:W-:Y:S05]  /*12b00*/  BSYNC B0 ;  /* 0x0000000000007941 */ /* 0x000fea0003800000 */
.L_x_11204:
[----:B------:R-:W-:-:S05]  /*12b10*/  IMAD R5, R6, R3, R3 ;  /* 0x0000000306057224 */ /* 0x000fca00078e0203 */
[----:B------:R-:W-:-:S07]  /*12b20*/  VIMNMX R2, R2, R5, PT ;  /* 0x0000000502027248 */ /* 0x000fce0003fe0100 */
.L_x_11203:
[----:B------:R-:W0:Y:S01]  /*12b30*/  @P2 LDC R4, c[0x0][0x44c] ;  /* 0x00011300ff042b82 */ /* 0x000e220000000800 */
[----:B------:R-:W-:-:S07]  /*12b40*/  ULDC UR4, c[0x0][0x9dc] ;  /* 0x0002770000047ab9 */ /* 0x000fce0000000800 */
[----:B------:R-:W1:Y:S01]  /*12b50*/  @P2 LDC R0, c[0x0][0x450] ;  /* 0x00011400ff002b82 */ /* 0x000e620000000800 */
[----:B0-----:R-:W-:-:S04]  /*12b60*/  @P2 IMAD.HI.U32 R5, R25, R4, RZ ;  /* 0x0000000419052227 */ /* 0x001fc800078e00ff */
[----:B------:R-:W-:Y:S01]  /*12b70*/  IMAD.MOV.U32 R4, RZ, RZ, R25 ;  /* 0x000000ffff047224 */ /* 0x000fe200078e0019 */
[----:B-1----:R-:W-:Y:S01]  /*12b80*/  @P2 SHF.R.U32.HI R4, RZ, R0, R5 ;  /* 0x00000000ff042219 */ /* 0x002fe20000011605 */
[----:B------:R-:W-:Y:S02]  /*12b90*/  VIADD R0, R2, 0x7f ;  /* 0x0000007f02007836 */ /* 0x000fe40000000000 */
[----:B------:R-:W-:Y:S01]  /*12ba0*/  VIADD R2, R7, 0x7f ;  /* 0x0000007f07027836 */ /* 0x000fe20000000000 */
[----:B------:R-:W-:Y:S02]  /*12bb0*/  IADD3 R6, R4, R7, -R28 ;  /* 0x0000000704067210 */ /* 0x000fe40007ffe81c */
[----:B------:R-:W-:-:S04]  /*12bc0*/  SHF.R.S32.HI R5, RZ, 0x1f, R0 ;  /* 0x0000001fff057819 */ /* 0x000fc80000011400 */
[----:B------:R-:W-:Y:S02]  /*12bd0*/  LEA.HI R0, R5, R0, RZ, 0x7 ;  /* 0x0000000005007211 */ /* 0x000fe400078f38ff */
[----:B------:R-:W-:Y:S02]  /*12be0*/  SHF.R.S32.HI R5, RZ, 0x1f, R2 ;  /* 0x0000001fff057819 */ /* 0x000fe40000011402 */
[----:B------:R-:W-:Y:S02]  /*12bf0*/  SHF.R.S32.HI R0, RZ, 0x7, R0 ;  /* 0x00000007ff007819 */ /* 0x000fe40000011400 */
[----:B------:R-:W-:Y:S01]  /*12c00*/  LEA.HI R5, R5, R2, RZ, 0x7 ;  /* 0x0000000205057211 */ /* 0x000fe200078f38ff */
[----:B------:R-:W-:-:S03]  /*12c10*/  VIADD R2, R6, -UR4 ;  /* 0x8000000406027c36 */ /* 0x000fc60008000000 */
[----:B------:R-:W-:-:S04]  /*12c20*/  SHF.R.S32.HI R5, RZ, 0x7, R5 ;  /* 0x00000007ff057819 */ /* 0x000fc80000011405 */
        /* <DEDUP_REMOVED lines=12> */
.L_x_11209:
[----:B------:R-:W-:-:S13]  /*12cf0*/  ISETP.NE.AND P0, PT, R3, 0x1, PT ;  /* 0x000000010300780c */ /* 0x000fda0003f05270 */
[----:B------:R-:W0:Y:S02]  /*12d00*/  @P0 LDC.64 R4, c[0x0][0x9e8] ;  /* 0x00027a00ff040b82 */ /* 0x000e240000000a00 */
[----:B0-----:R-:W-:-:S05]  /*12d10*/  @P0 IMAD.HI.U32 R4, R6, R4, RZ ;  /* 0x0000000406040227 */ /* 0x001fca00078e00ff */
[----:B------:R-:W-:-:S07]  /*12d20*/  @P0 SHF.R.U32.HI R6, RZ, R5, R4 ;  /* 0x00000005ff060219 */ /* 0x000fce0000011604 */
.L_x_11210:
[----:B------:R-:W-:Y:S05]  /*12d30*/  BSYNC B0 ;  /* 0x0000000000007941 */ /* 0x000fea0003800000 */
.L_x_11208:
[----:B------:R-:W-:-:S05]  /*12d40*/  IMAD R3, R6, R3, RZ ;  /* 0x0000000306037224 */ /* 0x000fca00078e02ff */
[----:B------:R-:W-:-:S07]  /*12d50*/  VIMNMX R2, R2, R3, !PT ;  /* 0x0000000302027248 */ /* 0x000fce0007fe0100 */
.L_x_11207:
[C---:B------:R-:W-:Y:S01]  /*12d60*/  LOP3.LUT R3, R26.reuse, 0xff000000, RZ, 0xc0, !PT ;  /* 0xff0000001a037812 */ /* 0x040fe200078ec0ff */
[----:B------:R-:W-:Y:S01]  /*12d70*/  BSSY B0, `(.L_x_11211) ;  /* 0x0000029000007945 */ /* 0x000fe20003800000 */
[----:B------:R-:W-:Y:S02]  /*12d80*/  LOP3.LUT R4, R26, 0xff0000, RZ, 0xc0, !PT ;  /* 0x00ff00001a047812 */ /* 0x000fe400078ec0ff */
[----:B------:R-:W-:-:S04]  /*12d90*/  SHF.R.U32.HI R3, RZ, 0x8, R3 ;  /* 0x00000008ff037819 */ /* 0x000fc80000011603 */
[----:B------:R-:W-:Y:S02]  /*12da0*/  LEA.HI R4, R4, R3, RZ, 0x10 ;  /* 0x0000000304047211 */ /* 0x000fe400078f80ff */
[----:B------:R-:W-:-:S04]  /*12db0*/  SHF.R.S32.HI R3, RZ, 0x1f, R2 ;  /* 0x0000001fff037819 */ /* 0x000fc80000011402 */
[----:B------:R-:W-:Y:S01]  /*12dc0*/  LEA.HI R3, R3, R2, RZ, 0x7 ;  /* 0x0000000203037211 */ /* 0x000fe200078f38ff */
[----:B------:R-:W-:-:S03]  /*12dd0*/  IMAD.MOV.U32 R2, RZ, RZ, RZ ;  /* 0x000000ffff027224 */ /* 0x000fc600078e00ff */
[----:B------:R-:W-:-:S04]  /*12de0*/  SHF.R.S32.HI R3, RZ, 0x7, R3 ;  /* 0x00000007ff037819 */ /* 0x000fc80000011403 */
[----:B------:R-:W-:-:S04]  /*12df0*/  VIMNMX R5, RZ, R3, !PT ;  /* 0x00000003ff057248 */ /* 0x000fc80007fe0100 */
[----:B------:R-:W-:-:S13]  /*12e00*/  ISETP.GT.AND P0, PT, R0, R5, PT ;  /* 0x000000050000720c */ /* 0x000fda0003f04270 */
[----:B------:R-:W-:Y:S05]  /*12e10*/  @!P0 BRA `(.L_x_11212) ;  /* 0x0000000000788947 */ /* 0x000fea0003800000 */
[----:B------:R-:W-:-:S04]  /*12e20*/  SHF.R.U32.HI R6, RZ, 0x10, R4 ;  /* 0x00000010ff067819 */ /* 0x000fc80000011604 */
[----:B------:R-:W-:-:S13]  /*12e30*/  ISETP.NE.AND P0, PT, R6, RZ, PT ;  /* 0x000000ff0600720c */ /* 0x000fda0003f05270 */
[----:B------:R-:W0:Y:S02]  /*12e40*/  @!P0 LDC R6, c[0x0][0x9f0] ;  /* 0x00027c00ff068b82 */ /* 0x000e240000000800 */
[----:B0-----:R-:W-:Y:S02]  /*12e50*/  IABS R8, R6 ;  /* 0x0000000600087213 */ /* 0x001fe40000000000 */
        /* <DEDUP_REMOVED lines=26> */
.L_x_11212:
[----:B------:R-:W-:Y:S05]  /*13000*/  BSYNC B0 ;  /* 0x0000000000007941 */ /* 0x000fea0003800000 */
.L_x_11211:
[----:B------:R-:W-:Y:S01]  /*13010*/  LOP3.LUT R4, R4, 0xff, RZ, 0xc0, !PT ;  /* 0x000000ff04047812 */ /* 0x000fe200078ec0ff */
[----:B------:R-:W-:Y:S04]  /*13020*/  BSSY B7, `(.L_x_11213) ;  /* 0x000034d000077945 */ /* 0x000fe80003800000 */
[----:B------:R-:W-:-:S05]  /*13030*/  IMAD R3, R4, R2, R5 ;  /* 0x0000000204037224 */ /* 0x000fca00078e0205 */
        /* <DEDUP_REMOVED lines=22> */
.L_x_11214:
        /* <DEDUP_REMOVED lines=20> */
.L_x_11217:
[----:B------:R-:W-:Y:S05]  /*132e0*/  BSYNC B6 ;  /* 0x0000000000067941 */ /* 0x000fea0003800000 */
.L_x_11216:
        /* <DEDUP_REMOVED lines=20> */
.L_x_11220:
        /* <DEDUP_REMOVED lines=15> */
.L_x_11219:
[----:B------:R-:W-:Y:S05]  /*13520*/  BSYNC B6 ;  /* 0x0000000000067941 */ /* 0x000fea0003800000 */
.L_x_11218:
[----:B------:R-:W-:Y:S01]  /*13530*/  ULDC.64 UR4, c[0x0][0x9f8] ;  /* 0x00027e0000047ab9 */ /* 0x000fe20000000a00 */
[----:B------:R-:W2:Y:S01]  /*13540*/  LDL R18, [R1+0x8] ;  /* 0x0000080001127983 */ /* 0x000ea20000100800 */
[----:B------:R-:W-:Y:S01]  /*13550*/  ISETP.NE.U32.AND P0, PT, RZ, UR4, PT ;  /* 0x00000004ff007c0c */ /* 0x000fe2000bf05070 */
[----:B------:R-:W-:Y:S01]  /*13560*/  IMAD.MOV.U32 R7, RZ, RZ, R27 ;  /* 0x000000ffff077224 */ /* 0x000fe200078e001b */
[----:B------:R-:W0:Y:S01]  /*13570*/  LDC R6, c[0x0][0x430] ;  /* 0x00010c00ff067b82 */ /* 0x000e220000000800 */
[----:B------:R-:W1:Y:S01]  /*13580*/  S2R R21, SR_TID.X ;  /* 0x0000000000157919 */ /* 0x000e620000002100 */
[----:B------:R-:W-:Y:S01]  /*13590*/  ISETP.NE.AND.EX P0, PT, RZ, UR5, PT, P0 ;  /* 0x00000005ff007c0c */ /* 0x000fe2000bf05300 */
[----:B------:R-:W3:Y:S01]  /*135a0*/  S2R R20, SR_TID.X ;  /* 0x0000000000147919 */ /* 0x000ee20000002100 */
[----:B------:R-:W-:Y:S01]  /*135b0*/  VIADD R22, R22, 0xffffffff ;  /* 0xffffffff16167836 */ /* 0x000fe20000000000 */
[----:B------:R-:W-:Y:S01]  /*135c0*/  LOP3.LUT R16, R16, 0xffffffdf, RZ, 0xc0, !PT ;  /* 0xffffffdf10107812 */ /* 0x000fe200078ec0ff */
[----:B------:R-:W-:-:S09]  /*135d0*/  ULDC UR4, c[0x0][0x2f4] ;  /* 0x0000bd0000047ab9 */ /* 0x000fd20000000800 */
[----:B------:R-:W4:Y:S02]  /*135e0*/  @P0 LDC.64 R2, c[0x0][0x9f8] ;  /* 0x00027e00ff020b82 */ /* 0x000f240000000a00 */
[----:B----4-:R-:W-:-:S05]  /*135f0*/  @P0 IMAD.WIDE R2, R27, 0x4, R2 ;  /* 0x000000041b020825 */ /* 0x010fca00078e0202 */
[----:B------:R4:W2:Y:S01]  /*13600*/  @P0 LDG.E R7, desc[UR56][R2.64] ;  /* 0x0000003802070981 */ /* 0x0008a2000c1e1900 */
[----:B0-----:R-:W-:Y:S01]  /*13610*/  ISETP.NE.AND P1, PT, R6, 0x1, PT ;  /* 0x000000010600780c */ /* 0x001fe20003f25270 */
[----:B-1----:R-:W-:Y:S01]  /*13620*/  IMAD.SHL.U32 R21, R21, 0x20, RZ ;  /* 0x0000002015157824 */ /* 0x002fe200078e00ff */
[----:B---3--:R-:W-:Y:S01]  /*13630*/  LOP3.LUT R20, R20, 0x7f, RZ, 0xc0, !PT ;  /* 0x0000007f14147812 */ /* 0x008fe200078ec0ff */
[----:B------:R-:W-:Y:S01]  /*13640*/  IMAD.SHL.U32 R9, R22, 0x80, RZ ;  /* 0x0000008016097824 */ /* 0x000fe200078e00ff */
[----:B------:R-:W0:Y:S02]  /*13650*/  S2R R8, SR_TID.X ;  /* 0x0000000000087919 */ /* 0x000e240000002100 */
[----:B------:R-:W-:Y:S02]  /*13660*/  SHF.R.U32.HI R20, RZ, 0x2, R20 ;  /* 0x00000002ff147819 */ /* 0x000fe40000011614 */
[----:B------:R-:W-:-:S04]  /*13670*/  LOP3.LUT R21, R21, 0x60, RZ, 0xc0, !PT ;  /* 0x0000006015157812 */ /* 0x000fc800078ec0ff */
[----:B------:R-:W-:Y:S01]  /*13680*/  LOP3.LUT R0, R9, R20, R21, 0xfe, !PT ;  /* 0x0000001409007212 */ /* 0x000fe200078efe15 */
[----:B----4-:R-:W1:Y:S01]  /*13690*/  @P1 LDC R3, c[0x0][0x434] ;  /* 0x00010d00ff031b82 */ /* 0x010e620000000800 */
[----:B------:R-:W-:-:S07]  /*136a0*/  @P1 LOP3.LUT R16, R16, 0x20, RZ, 0xfc, !PT ;  /* 0x0000002010101812 */ /* 0x000fce00078efcff */
[----:B------:R-:W3:Y:S01]  /*136b0*/  @P1 LDC R2, c[0x0][0x438] ;  /* 0x00010e00ff021b82 */ /* 0x000ee20000000800 */
[----:B------:R-:W-:Y:S01]  /*136c0*/  LOP3.LUT R16, R16, 0xfffffffb, RZ, 0xc0, !PT ;  /* 0xfffffffb10107812 */ /* 0x000fe200078ec0ff */
[----:B------:R-:W-:Y:S01]  /*136d0*/  UMOV UR5, 0xffffffff ;  /* 0xffffffff00057882 */ /* 0x000fe20000000000 */
[----:B------:R-:W-:Y:S02]  /*136e0*/  LOP3.LUT R26, R26, 0xffff, RZ, 0xc0, !PT ;  /* 0x0000ffff1a1a7812 */ /* 0x000fe400078ec0ff */
[C---:B--2---:R-:W-:Y:S01]  /*136f0*/  ISETP.GE.AND P0, PT, R0.reuse, R18, PT ;  /* 0x000000120000720c */ /* 0x044fe20003f06270 */
[----:B------:R-:W-:Y:S02]  /*13700*/  IMAD.IADD R0, R0, 0x1, R19 ;  /* 0x0000000100007824 */ /* 0x000fe400078e0213 */
[----:B0-----:R-:W-:Y:S02]  /*13710*/  IMAD.SHL.U32 R18, R8, 0x8, RZ ;  /* 0x0000000808127824 */ /* 0x001fe400078e00ff */
[----:B-1----:R-:W-:-:S03]  /*13720*/  @P1 IMAD.HI.U32 R3, R0, R3, RZ ;  /* 0x0000000300031227 */ /* 0x002fc600078e00ff */
[----:B------:R-:W-:Y:S01]  /*13730*/  LOP3.LUT R18, R18, 0x18, RZ, 0xc0, !PT ;  /* 0x0000001812127812 */ /* 0x000fe200078ec0ff */
[----:B------:R-:W-:Y:S01]  /*13740*/  IMAD.MOV.U32 R4, RZ, RZ, R0 ;  /* 0x000000ffff047224 */ /* 0x000fe200078e0000 */
[----:B---3--:R-:W-:-:S03]  /*13750*/  @P1 SHF.R.U32.HI R4, RZ, R2, R3 ;  /* 0x00000002ff041219 */ /* 0x008fc60000011603 */
[----:B------:R-:W0:Y:S02]  /*13760*/  @!P0 LDC.64 R2, c[0x0][0x428] ;  /* 0x00010a00ff028b82 */ /* 0x000e240000000a00 */
[----:B------:R-:W-:-:S04]  /*13770*/  IMAD.MOV R5, RZ, RZ, -R4 ;  /* 0x000000ffff057224 */ /* 0x000fc800078e0a04 */
[----:B------:R-:W-:Y:S01]  /*13780*/  IMAD R0, R6, R5, R0 ;  /* 0x0000000506007224 */ /* 0x000fe200078e0200 */
[--C-:B------:R-:W-:Y:S02]  /*13790*/  @!P0 SHF.R.S32.HI R5, RZ, 0x1f, R4.reuse ;  /* 0x0000001fff058819 */ /* 0x100fe40000011404 */
[----:B------:R-:W-:Y:S01]  /*137a0*/  SHF.R.S32.HI R6, RZ, 0x1f, R7 ;  /* 0x0000001fff067819 */ /* 0x000fe20000011407 */
[----:B------:R-:W-:Y:S01]  /*137b0*/  STL [R1+0x4], R7 ;  /* 0x0000040701007387 */ /* 0x000fe20000100800 */
[----:B0-----:R-:W-:-:S03]  /*137c0*/  @!P0 IMAD.WIDE.U32 R4, R7, R2, R4 ;  /* 0x0000000207048225 */ /* 0x001fc600078e0004 */
[----:B------:R0:W-:Y:S02]  /*137d0*/  STL [R1+0x14], R6 ;  /* 0x0000140601007387 */ /* 0x0001e40000100800 */
[----:B0-----:R-:W-:-:S04]  /*137e0*/  @!P0 IMAD R6, R6, R2, RZ ;  /* 0x0000000206068224 */ /* 0x001fc800078e02ff */
[----:B------:R-:W-:Y:S02]  /*137f0*/  @!P0 IMAD R6, R7, R3, R6 ;  /* 0x0000000307068224 */ /* 0x000fe400078e0206 */
[----:B------:R-:W0:Y:S01]  /*13800*/  @!P0 LDC.64 R2, c[0x0][0x418] ;  /* 0x00010600ff028b82 */ /* 0x000e220000000a00 */
[C---:B------:R-:W-:Y:S01]  /*13810*/  ISETP.GE.AND P2, PT, R18.reuse, UR4, PT ;  /* 0x0000000412007c0c */ /* 0x040fe2000bf46270 */
[----:B------:R-:W-:Y:S01]  /*13820*/  @!P0 IMAD.IADD R5, R5, 0x1, R6 ;  /* 0x0000000105058824 */ /* 0x000fe200078e0206 */
[C---:B------:R-:W-:Y:S02]  /*13830*/  LOP3.LUT R10, R18.reuse, 0x20, RZ, 0xfc, !PT ;  /* 0x00000020120a7812 */ /* 0x040fe400078efcff */
[----:B------:R-:W-:-:S09]  /*13840*/  LOP3.LUT R8, R18, 0x40, RZ, 0xfc, !PT ;  /* 0x0000004012087812 */ /* 0x000fd200078efcff */
[----:B------:R-:W-:Y:S02]  /*13850*/  @P2 LOP3.LUT R16, R16, 0x4, RZ, 0xfc, !PT ;  /* 0x0000000410102812 */ /* 0x000fe400078efcff */
[----:B0-----:R-:W-:Y:S01]  /*13860*/  @!P0 LEA R6, P1, R4, R2, 0x2 ;  /* 0x0000000204068211 */ /* 0x001fe200078210ff */
[----:B------:R-:W-:-:S03]  /*13870*/  IMAD.MOV.U32 R2, RZ, RZ, RZ ;  /* 0x000000ffff027224 */ /* 0x000fc600078e00ff */
[----:B------:R-:W-:Y:S02]  /*13880*/  @!P0 LEA.HI.X R7, R4, R3, R5, 0x2, P1 ;  /* 0x0000000304078211 */ /* 0x000fe400008f1405 */
[----:B------:R-:W-:-:S03]  /*13890*/  ISETP.GE.AND P1, PT, R10, UR4, PT ;  /* 0x000000040a007c0c */ /* 0x000fc6000bf26270 */
[----:B------:R0:W5:Y:S01]  /*138a0*/  @!P0 LDG.E R2, desc[UR56][R6.64] ;  /* 0x0000003806028981 */ /* 0x000162000c1e1900 */
[----:B------:R-:W-:Y:S01]  /*138b0*/  ISETP.GE.AND P0, PT, R8, UR4, PT ;  /* 0x0000000408007c0c */ /* 0x000fe2000bf06270 */
[----:B------:R-:W-:Y:S01]  /*138c0*/  IMAD.U32 R3, RZ, RZ, UR36 ;  /* 0x00000024ff037e24 */ /* 0x000fe2000f8e00ff */
[----:B------:R-:W-:-:S07]  /*138d0*/  LOP3.LUT R16, R16, 0xfffffffd, RZ, 0xc0, !PT ;  /* 0xfffffffd10107812 */ /* 0x000fce00078ec0ff */
[----:B------:R-:W-:-:S04]  /*138e0*/  @P1 LOP3.LUT R16, R16, 0x2, RZ, 0xfc, !PT ;  /* 0x0000000210101812 */ /* 0x000fc800078efcff */
[----:B------:R-:W-:-:S04]  /*138f0*/  LOP3.LUT R16, R16, 0xfffffffe, RZ, 0xc0, !PT ;  /* 0xfffffffe10107812 */ /* 0x000fc800078ec0ff */
[----:B------:R-:W-:Y:S01]  /*13900*/  @P0 LOP3.LUT R16, R16, 0x1, RZ, 0xfc, !PT ;  /* 0x0000000110100812 */ /* 0x000fe200078efcff */
[----:B0-----:R-:W-:Y:S06]  /*13910*/  BRA.DIV UR5, `(.L_x_11221) ;  /* 0x0000004205c87947 */ /* 0x001fec000b800000 */
.L_x_11287:
[----:B------:R-:W-:Y:S02]  /*13920*/  ISETP.NE.AND P0, PT, R3, 0x3, PT ;  /* 0x000000030300780c */ /* 0x000fe40003f05270 */
[----:B------:R-:W-:-:S11]  /*13930*/  LOP3.LUT R16, R16, 0xffffffef, RZ, 0xc0, !PT ;  /* 0xffffffef10107812 */ /* 0x000fd600078ec0ff */
[----:B------:R-:W-:Y:S01]  /*13940*/  @P0 LOP3.LUT R16, R16, 0x10, RZ, 0xfc, !PT ;  /* 0x0000001010100812 */ /* 0x000fe200078efcff */
[----:B------:R-:W-:Y:S06]  /*13950*/  @!P0 BRA `(.L_x_11222) ;  /* 0x0000000000048947 */ /* 0x000fec0003800000 */
[----:B------:R-:W-:Y:S01]  /*13960*/  BPT.TRAP 0x1 ;  /* 0x000000040000795c */ /* 0x000fe20000300000 */
.L_x_11222:
        /* <DEDUP_REMOVED lines=23> */
.L_x_11288:
[----:B------:R-:W-:Y:S05]  /*13ae0*/  BSYNC B0 ;  /* 0x0000000000007941 */ /* 0x000fea0003800000 */
.L_x_11223:
[----:B------:R-:W0:Y:S01]  /*13af0*/  LDL R14, [R1+0x8] ;  /* 0x00000800010e7983 */ /* 0x000e220000100800 */
[----:B------:R-:W-:Y:S01]  /*13b00*/  ULDC.64 UR4, c[0x0][0x300] ;  /* 0x0000c00000047ab9 */ /* 0x000fe20000000a00 */
[----:B------:R-:W-:Y:S01]  /*13b10*/  ULDC.64 UR6, c[0x0][0x2e8] ;  /* 0x0000ba0000067ab9 */ /* 0x000fe20000000a00 */
[----:B------:R-:W-:Y:S01]  /*13b20*/  IMAD R3, R3, UR4, RZ ;  /* 0x0000000403037c24 */ /* 0x000fe2000f8e02ff */
[----:B------:R-:W1:Y:S01]  /*13b30*/  S2R R11, SR_TID.X ;  /* 0x00000000000b7919 */ /* 0x000e620000002100 */
[----:B------:R-:W-:Y:S01]  /*13b40*/  IMAD.WIDE.U32 R6, R0, UR4, RZ ;  /* 0x0000000400067c25 */ /* 0x000fe2000f8e00ff */
[----:B------:R-:W-:Y:S01]  /*13b50*/  LOP3.LUT P4, RZ, R16, 0x4, RZ, 0xc0, !PT ;  /* 0x0000000410ff7812 */ /* 0x000fe2000788c0ff */
[----:B------:R-:W2:Y:S02]  /*13b60*/  S2R R10, SR_TID.X ;  /* 0x00000000000a7919 */ /* 0x000ea40000002100 */
[----:B------:R-:W-:Y:S01]  /*13b70*/  IMAD R3, R0, UR5, R3 ;  /* 0x0000000500037c24 */ /* 0x000fe2000f8e0203 */
[----:B------:R-:W-:Y:S01]  /*13b80*/  ULDC.64 UR4, c[0x0][0x310] ;  /* 0x0000c40000047ab9 */ /* 0x000fe20000000a00 */
[----:B------:R-:W-:Y:S01]  /*13b90*/  LOP3.LUT P3, RZ, R16, 0x2, RZ, 0xc0, !PT ;  /* 0x0000000210ff7812 */ /* 0x000fe2000786c0ff */
[----:B------:R-:W-:Y:S01]  /*13ba0*/  IMAD R8, R8, UR4, RZ ;  /* 0x0000000408087c24 */ /* 0x000fe2000f8e02ff */
[----:B------:R-:W-:Y:S01]  /*13bb0*/  LOP3.LUT P2, RZ, R16, 0x1, RZ, 0xc0, !PT ;  /* 0x0000000110ff7812 */ /* 0x000fe2000784c0ff */
[----:B------:R-:W-:-:S02]  /*13bc0*/  IMAD.IADD R7, R7, 0x1, R3 ;  /* 0x0000000107077824 */ /* 0x000fc400078e0203 */
[----:B------:R-:W-:-:S04]  /*13bd0*/  IMAD.WIDE.U32 R6, R2, UR4, R6 ;  /* 0x0000000402067c25 */ /* 0x000fc8000f8e0006 */
[----:B------:R-:W-:Y:S01]  /*13be0*/  IMAD R2, R2, UR5, R8 ;  /* 0x0000000502027c24 */ /* 0x000fe2000f8e0208 */
[----:B------:R-:W-:-:S03]  /*13bf0*/  ULDC.64 UR4, c[0x0][0x308] ;  /* 0x0000c20000047ab9 */ /* 0x000fc60000000a00 */
[----:B------:R-:W-:Y:S02]  /*13c00*/  IMAD.IADD R3, R7, 0x1, R2 ;  /* 0x0000000107037824 */ /* 0x000fe400078e0202 */
[----:B------:R-:W-:-:S04]  /*13c10*/  IMAD.MOV.U32 R2, RZ, RZ, R6 ;  /* 0x000000ffff027224 */ /* 0x000fc800078e0006 */
[C---:B------:R-:W-:Y:S01]  /*13c20*/  IMAD.WIDE.U32 R2, R26.reuse, UR4, R2 ;  /* 0x000000041a027c25 */ /* 0x040fe2000f8e0002 */
[----:B------:R-:W-:Y:S01]  /*13c30*/  UMOV UR4, 0xffffffff ;  /* 0xffffffff00047882 */ /* 0x000fe20000000000 */
[----:B-1----:R-:W-:Y:S02]  /*13c40*/  LOP3.LUT R13, R11, 0x7f, RZ, 0xc0, !PT ;  /* 0x0000007f0b0d7812 */ /* 0x002fe400078ec0ff */
[----:B------:R-:W-:Y:S01]  /*13c50*/  IMAD R6, R26, UR5, R3 ;  /* 0x000000051a067c24 */ /* 0x000fe2000f8e0203 */
[----:B------:R-:W-:Y:S01]  /*13c60*/  LEA R0, P0, R2, UR6, 0x1 ;  /* 0x0000000602007c11 */ /* 0x000fe2000f8008ff */
[C---:B--2---:R-:W-:Y:S01]  /*13c70*/  IMAD.SHL.U32 R11, R10.reuse, 0x8, RZ ;  /* 0x000000080a0b7824 */ /* 0x044fe200078e00ff */
        /* <DEDUP_REMOVED lines=9> */
[----:B0-----:R-:W-:-:S04]  /*13d10*/  IADD3 R5, -R13, R14, -R9 ;  /* 0x0000000e0d057210 */ /* 0x001fc80007ffe909 */
        /* <DEDUP_REMOVED lines=40> */
.L_x_11298:
        /* <DEDUP_REMOVED lines=12> */
.L_x_11226:
        /* <DEDUP_REMOVED lines=11> */
.L_x_11227:
[----:B0-----:R0:W5:Y:S01]  /*14110*/  LDL.LU R3, [R1] ;  /* 0x0000000001037983 */ /* 0x0011620000300800 */
[----:B------:R0:W-:Y:S02]  /*14120*/  SYNCS.ARRIVE.TRANS64.A1T0 RZ, [R4+URZ+0x2d830], RZ ;  /* 0x02d830ff04ff79a7 */ /* 0x0001e4000810003f */
[----:B------:R-:W-:Y:S05]  /*14130*/  WARPSYNC.ALL ;  /* 0x0000000000007948 */ /* 0x000fea0003800000 */
[----:B------:R-:W-:Y:S01]  /*14140*/  ULDC.64 UR4, c[0x0][0x298] ;  /* 0x0000a60000047ab9 */ /* 0x000fe20000000a00 */
[----:B------:R-:W-:Y:S01]  /*14150*/  VIADD R2, R17, 0xc400 ;  /* 0x0000c40011027836 */ /* 0x000fe20000000000 */
[----:B------:R-:W-:Y:S01]  /*14160*/  BSSY B6, `(.L_x_11228) ;  /* 0x000001b000067945 */ /* 0x000fe20003800000 */
[----:B------:R-:W-:Y:S03]  /*14170*/  BAR.SYNC.DEFER_BLOCKING 0x8, 0x200 ;  /* 0x0208000000007b1d */ /* 0x000fe60000010000 */
[----:B------:R-:W-:-:S02]  /*14180*/  LOP3.LUT P0, RZ, R2, 0x1bf, RZ, 0xc0, !PT ;  /* 0x000001bf02ff7812 */ /* 0x000fc4000780c0ff */
[----:B-----5:R-:W-:Y:S01]  /*14190*/  SHF.R.S32.HI R0, RZ, 0x1f, R3 ;  /* 0x0000001fff007819 */ /* 0x020fe20000011403 */
[----:B0-----:R-:W-:-:S04]  /*141a0*/  IMAD.WIDE.U32 R4, R3, UR4, RZ ;  /* 0x0000000403047c25 */ /* 0x001fc8000f8e00ff */
[----:B------:R-:W-:Y:S01]  /*141b0*/  IMAD R0, R0, UR4, RZ ;  /* 0x0000000400007c24 */ /* 0x000fe2000f8e02ff */
[----:B------:R0:W-:Y:S03]  /*141c0*/  STL.64 [R1+0x20], R4 ;  /* 0x0000200401007387 */ /* 0x0001e60000100a00 */
[----:B------:R-:W-:-:S04]  /*141d0*/  IMAD R0, R3, UR5, R0 ;  /* 0x0000000503007c24 */ /* 0x000fc8000f8e0200 */
[----:B------:R-:W-:-:S05]  /*141e0*/  IMAD.IADD R0, R5, 0x1, R0 ;  /* 0x0000000105007824 */ /* 0x000fca00078e0200 */
[----:B------:R0:W-:Y:S01]  /*141f0*/  STL [R1], R0 ;  /* 0x0000000001007387 */ /* 0x0001e20000100800 */
        /* <DEDUP_REMOVED lines=17> */
.L_x_11229:
[----:B------:R-:W-:Y:S05]  /*14310*/  BSYNC B6 ;  /* 0x0000000000067941 */ /* 0x000fea0003800000 */
.L_x_11228:
[----:B------:R-:W2:Y:S01]  /*14320*/  LDL.LU R2, [R1] ;  /* 0x0000000001027983 */ /* 0x000ea20000300800 */
[----:B0-----:R-:W0:Y:S01]  /*14330*/  LDC R5, c[0x0][0x448] ;  /* 0x00011200ff057b82 */ /* 0x001e220000000800 */
[----:B------:R-:W-:Y:S01]  /*14340*/  LOP3.LUT P6, RZ, R16, 0x40, RZ, 0xc0, !PT ;  /* 0x0000004010ff7812 */ /* 0x000fe200078cc0ff */
[----:B------:R-:W-:Y:S01]  /*14350*/  ULDC.64 UR6, c[0x0][0x2e0] ;  /* 0x0000b80000067ab9 */ /* 0x000fe20000000a00 */
[----:B------:R-:W3:Y:S01]  /*14360*/  LDL.LU.64 R20, [R1+0x20] ;  /* 0x0000200001147983 */ /* 0x000ee20000300a00 */
[----:B------:R-:W-:Y:S01]  /*14370*/  SHF.R.S32.HI R4, RZ, 0x1f, R27 ;  /* 0x0000001fff047819 */ /* 0x000fe2000001141b */
[----:B------:R-:W-:Y:S01]  /*14380*/  ULDC.64 UR4, c[0x0][0x2d8] ;  /* 0x0000b60000047ab9 */ /* 0x000fe20000000a00 */
[----:B------:R-:W-:Y:S01]  /*14390*/  SEL R0, R27, RZ, !P6 ;  /* 0x000000ff1b007207 */ /* 0x000fe20007000000 */
[----:B------:R-:W-:Y:S01]  /*143a0*/  ULDC.64 UR8, c[0x0][0x280] ;  /* 0x0000a00000087ab9 */ /* 0x000fe20000000a00 */
[----:B------:R-:W-:Y:S01]  /*143b0*/  SEL R4, R4, RZ, !P6 ;  /* 0x000000ff04047207 */ /* 0x000fe20007000000 */
[----:B------:R-:W1:Y:S01]  /*143c0*/  LDC R9, c[0x0][0x448] ;  /* 0x00011200ff097b82 */ /* 0x000e620000000800 */
[----:B------:R-:W4:Y:S03]  /*143d0*/  S2R R11, SR_TID.X ;  /* 0x00000000000b7919 */ /* 0x000f260000002100 */
[----:B------:R-:W-:Y:S01]  /*143e0*/  IMAD R4, R4, UR6, RZ ;  /* 0x0000000604047c24 */ /* 0x000fe2000f8e02ff */
[----:B0-----:R-:W-:-:S03]  /*143f0*/  ISETP.NE.AND P6, PT, R5, 0x1, PT ;  /* 0x000000010500780c */ /* 0x001fc60003fc5270 */
[----:B------:R-:W-:-:S10]  /*14400*/  IMAD R5, R0, UR7, R4 ;  /* 0x0000000700057c24 */ /* 0x000fd4000f8e0204 */
[----:B------:R-:W0:Y:S01]  /*14410*/  @P6 LDC R4, c[0x0][0x44c] ;  /* 0x00011300ff046b82 */ /* 0x000e220000000800 */
[----:B----4-:R-:W-:-:S07]  /*14420*/  IMAD.SHL.U32 R10, R11, 0x8, RZ ;  /* 0x000000080b0a7824 */ /* 0x010fce00078e00ff */
[----:B------:R-:W4:Y:S01]  /*14430*/  @P6 LDC R8, c[0x0][0x450] ;  /* 0x00011400ff086b82 */ /* 0x000f220000000800 */
        /* <DEDUP_REMOVED lines=8> */
[----:B------:R-:W-:Y:S01]  /*144c0*/  IMAD.WIDE.U32 R2, R0, UR6, R2 ;  /* 0x0000000600027c25 */ /* 0x000fe2000f8e0002 */
[----:B------:R-:W-:Y:S01]  /*144d0*/  ULDC.64 UR6, c[0x0][0x2c8] ;  /* 0x0000b20000067ab9 */ /* 0x000fe20000000a00 */
[----:B------:R-:W5:Y:S02]  /*144e0*/  @P6 LDC R0, c[0x0][0x450] ;  /* 0x00011400ff006b82 */ /* 0x000f640000000800 */
[----:B------:R-:W-:-:S02]  /*144f0*/  IMAD.IADD R3, R3, 0x1, R5 ;  /* 0x0000000103037824 */ /* 0x000fc400078e0205 */
[----:B--2---:R-:W-:Y:S01]  /*14500*/  IMAD.SHL.U32 R21, R21, 0x20, RZ ;  /* 0x0000002015157824 */ /* 0x004fe200078e00ff */
[----:B---3--:R-:W-:-:S04]  /*14510*/  LOP3.LUT R20, R20, 0x7f, RZ, 0xc0, !PT ;  /* 0x0000007f14147812 */ /* 0x008fc800078ec0ff */
[----:B------:R-:W-:Y:S02]  /*14520*/  LOP3.LUT R21, R21, 0x60, RZ, 0xc0, !PT ;  /* 0x0000006015157812 */ /* 0x000fe400078ec0ff */
[----:B------:R-:W-:-:S04]  /*14530*/  SHF.R.U32.HI R20, RZ, 0x2, R20 ;  /* 0x00000002ff147819 */ /* 0x000fc80000011614 */
[----:B------:R-:W-:Y:S01]  /*14540*/  LOP3.LUT R20, R20, R21, RZ, 0xfc, !PT ;  /* 0x0000001514147212 */ /* 0x000fe200078efcff */
[----:B------:R-:W-:-:S04]  /*14550*/  IMAD.SHL.U32 R21, R11, 0x8, RZ ;  /* 0x000000080b157824 */ /* 0x000fc800078e00ff */
[----:B------:R-:W-:Y:S01]  /*14560*/  IMAD.IADD R6, R20, 0x1, R25 ;  /* 0x0000000114067824 */ /* 0x000fe200078e0219 */
[----:B------:R-:W-:Y:S02]  /*14570*/  LOP3.LUT R21, R21, 0x18, RZ, 0xc0, !PT ;  /* 0x0000001815157812 */ /* 0x000fe400078ec0ff */
[----:B------:R-:W-:Y:S01]  /*14580*/  LOP3.LUT R20, R11, 0x7f, RZ, 0xc0, !PT ;  /* 0x0000007f0b147812 */ /* 0x000fe200078ec0ff */
[----:B0-----:R-:W-:Y:S01]  /*14590*/  @P6 IMAD.HI.U32 R5, R6, R4, RZ ;  /* 0x0000000406056227 */ /* 0x001fe200078e00ff */
[C---:B------:R-:W-:Y:S02]  /*145a0*/  LOP3.LUT R12, R21.reuse, 0x20, RZ, 0xfc, !PT ;  /* 0x00000020150c7812 */ /* 0x040fe400078efcff */
[----:B------:R-:W-:Y:S01]  /*145b0*/  LOP3.LUT R11, R21, 0x40, RZ, 0xfc, !PT ;  /* 0x00000040150b7812 */ /* 0x000fe200078efcff */
[----:B------:R-:W-:Y:S01]  /*145c0*/  IMAD.MOV.U32 R4, RZ, RZ, R6 ;  /* 0x000000ffff047224 */ /* 0x000fe200078e0006 */
[----:B-----5:R-:W-:Y:S02]  /*145d0*/  @P6 SHF.R.U32.HI R4, RZ, R0, R5 ;  /* 0x00000000ff046219 */ /* 0x020fe40000011605 */
[----:B------:R-:W-:-:S02]  /*145e0*/  SHF.R.U32.HI R20, RZ, 0x2, R20 ;  /* 0x00000002ff147819 */ /* 0x000fc40000011614 */
[--C-:B------:R-:W-:Y:S01]  /*145f0*/  SHF.R.S32.HI R0, RZ, 0x1f, R4.reuse ;  /* 0x0000001fff007819 */ /* 0x100fe20000011404 */
[----:B------:R-:W-:-:S04]  /*14600*/  IMAD.MOV R7, RZ, RZ, -R4 ;  /* 0x000000ffff077224 */ /* 0x000fc800078e0a04 */
[----:B------:R-:W-:-:S04]  /*14610*/  IMAD R0, R0, UR4, RZ ;  /* 0x0000000400007c24 */ /* 0x000fc8000f8e02ff */
[C---:B------:R-:W-:Y:S02]  /*14620*/  IMAD R0, R4.reuse, UR5, R0 ;  /* 0x0000000504007c24 */ /* 0x040fe4000f8e0200 */
[----:B------:R-:W-:-:S04]  /*14630*/  IMAD.WIDE.U32 R4, R4, UR4, R2 ;  /* 0x0000000404047c25 */ /* 0x000fc8000f8e0002 */
[----:B------:R-:W-:Y:S02]  /*14640*/  IMAD.IADD R5, R5, 0x1, R0 ;  /* 0x0000000105057824 */ /* 0x000fe400078e0200 */
[----:B-1----:R-:W-:-:S04]  /*14650*/  IMAD R0, R9, R7, R6 ;  /* 0x0000000709007224 */ /* 0x002fc800078e0206 */
[----:B------:R-:W-:Y:S01]  /*14660*/  IMAD.WIDE.U32 R4, R0, UR6, R4 ;  /* 0x0000000600047c25 */ /* 0x000fe2000f8e0004 */
[----:B------:R-:W-:-:S05]  /*14670*/  SHF.R.S32.HI R7, RZ, 0x1f, R0 ;  /* 0x0000001fff077819 */ /* 0x000fca0000011400 */
[----:B------:R-:W-:-:S04]  /*14680*/  IMAD R7, R7, UR6, RZ ;  /* 0x0000000607077c24 */ /* 0x000fc8000f8e02ff */
[----:B------:R-:W-:Y:S01]  /*14690*/  IMAD R7, R0, UR7, R7 ;  /* 0x0000000700077c24 */ /* 0x000fe2000f8e0207 */
[----:B------:R-:W-:-:S03]  /*146a0*/  LEA R0, P0, R4, UR8, 0x1 ;  /* 0x0000000804007c11 */ /* 0x000fc6000f8008ff */
[----:B------:R-:W-:Y:S02]  /*146b0*/  IMAD.IADD R5, R5, 0x1, R7 ;  /* 0x0000000105057824 */ /* 0x000fe400078e0207 */
[----:B------:R-:W0:Y:S03]  /*146c0*/  @P6 LDC R7, c[0x0][0x44c] ;  /* 0x00011300ff076b82 */ /* 0x000e260000000800 */
[----:B------:R-:W-:Y:S01]  /*146d0*/  LEA.HI.X R4, R4, UR9, R5, 0x1, P0 ;  /* 0x0000000904047c11 */ /* 0x000fe200080f0c05 */
[----:B------:R-:W-:-:S04]  /*146e0*/  VIADD R5, R6, 0x80 ;  /* 0x0000008006057836 */ /* 0x000fc80000000000 */
[----:B------:R-:W-:Y:S02]  /*146f0*/  IMAD.MOV.U32 R6, RZ, RZ, R5 ;  /* 0x000000ffff067224 */ /* 0x000fe400078e0005 */
[----:B0-----:R-:W-:-:S05]  /*14700*/  @P6 IMAD.HI.U32 R7, R5, R7, RZ ;  /* 0x0000000705076227 */ /* 0x001fca00078e00ff */
[----:B----4-:R-:W-:-:S05]  /*14710*/  @P6 SHF.R.U32.HI R6, RZ, R8, R7 ;  /* 0x00000008ff066219 */ /* 0x010fca0000011607 */
        /* <DEDUP_REMOVED lines=20> */
[----:B------:R-:W2:Y:S01]  /*14860*/  LDL R11, [R1+0x18] ;  /* 0x00001800010b7983 */ /* 0x000ea20000100800 */
[----:B------:R-:W-:Y:S02]  /*14870*/  IMAD R2, R28, R9, RZ ;  /* 0x000000091c027224 */ /* 0x000fe400078e02ff */
[----:B------:R-:W-:Y:S01]  /*14880*/  IMAD.IADD R25, R20, 0x1, R25 ;  /* 0x0000000114197824 */ /* 0x000fe200078e0219 */
[----:B------:R-:W0:Y:S04]  /*14890*/  SHFL.IDX PT, R5, R0, RZ, 0x1c1f ;  /* 0x001c1fff00057589 */ /* 0x000e2800000e0000 */
[----:B------:R-:W1:Y:S01]  /*148a0*/  SHFL.IDX PT, R6, R4, RZ, 0x1c1f ;  /* 0x001c1fff04067589 */ /* 0x000e6200000e0000 */
[----:B------:R-:W-:-:S13]  /*148b0*/  ISETP.GE.AND P3, PT, R25, R2, PT ;  /* 0x000000021900720c */ /* 0x000fda0003f66270 */
[----:B0-----:R-:W-:-:S05]  /*148c0*/  @!P3 LEA R5, P4, R10, R5, 0x1 ;  /* 0x000000050a05b211 */ /* 0x001fca00078808ff */
[----:B-1----:R-:W-:-:S04]  /*148d0*/  @!P3 IMAD.X R6, RZ, RZ, R6, P4 ;  /* 0x000000ffff06b224 */ /* 0x002fc800020e0606 */
[----:B------:R-:W-:Y:S02]  /*148e0*/  @!P3 IMAD.MOV.U32 R7, RZ, RZ, R6 ;  /* 0x000000ffff07b224 */ /* 0x000fe400078e0006 */
[----:B------:R-:W-:Y:S02]  /*148f0*/  @!P3 IMAD.MOV.U32 R6, RZ, RZ, R5 ;  /* 0x000000ffff06b224 */ /* 0x000fe400078e0005 */
[----:B------:R-:W0:Y:S04]  /*14900*/  SHFL.IDX PT, R5, R0, 0x1, 0x1c1f ;  /* 0x003c1f0000057f89 */ /* 0x000e2800000e0000 */
[----:B--2---:R-:W-:Y:S04]  /*14910*/  @!P3 LDGSTS.E.BYPASS.LTC128B.128 [R11+0xc400], desc[UR56][R6.64], !P0 ;  /* 0x0c400000060bbfae */ /* 0x004fe8000c101d78 */
        /* <DEDUP_REMOVED lines=44> */
.L_x_11311:
        /* <DEDUP_REMOVED lines=8> */
[----:B--2---:R1:W-:Y:S01]  /*14c60*/  @!P3 LDGSTS.E.BYPASS.LTC128B.128 [R0+0xec00], desc[UR56][R2.64], !P0 ;  /* 0x0ec000000200bfae */ /* 0x0043e2000c101d78 */
[----:B------:R-:W-:-:S03]  /*14c70*/  PLOP3.LUT P0, PT, PT, PT, PT, 0x80, 0x0 ;  /* 0x000000000000781c */ /* 0x000fc60003f0f070 */
[----:B------:R1:W-:Y:S04]  /*14c80*/  @!P3 LDGSTS.E.BYPASS.LTC128B.128 [R0+0x11c00], desc[UR56][R2.64+0x40], !P1 ;  /* 0x11c000400200bfae */ /* 0x0003e8000c901d78 */
[----:B------:R1:W-:Y:S01]  /*14c90*/  @!P3 LDGSTS.E.BYPASS.LTC128B.128 [R0+0x14c00], desc[UR56][R2.64+0x80], !P2 ;  /* 0x14c000800200bfae */ /* 0x0003e2000d101d78 */
[----:B------:R-:W-:-:S05]  /*14ca0*/  NOP ;  /* 0x0000000000007918 */ /* 0x000fca0000000000 */
.L_x_11231:
        /* <DEDUP_REMOVED lines=18> */
.L_x_11312:
[----:B------:R-:W-:Y:S05]  /*14dd0*/  BSYNC B0 ;  /* 0x0000000000007941 */ /* 0x000fea0003800000 */
.L_x_11232:
        /* <DEDUP_REMOVED lines=18> */
.L_x_11248:
[----:B------:R-:W2:Y:S01]  /*14f00*/  LDL R8, [R1+0x10] ;  /* 0x0000100001087983 */ /* 0x000ea20000100800 */
[----:B------:R-:W0:Y:S03]  /*14f10*/  LDC R4, c[0x0][0x430] ;  /* 0x00010c00ff047b82 */ /* 0x000e260000000800 */
[----:B------:R-:W3:Y:S04]  /*14f20*/  LDL R7, [R1+0x14] ;  /* 0x0000140001077983 */ /* 0x000ee80000100800 */
[----:B------:R-:W4:Y:S01]  /*14f30*/  LDL R6, [R1+0x4] ;  /* 0x0000040001067983 */ /* 0x000f220000100800 */
[----:B------:R-:W1:Y:S01]  /*14f40*/  S2R R2, SR_TID.X ;  /* 0x0000000000027919 */ /* 0x000e620000002100 */
        /* <DEDUP_REMOVED lines=11> */
[----:B0-----:R-:W-:-:S04]  /*15000*/  @P0 IMAD.HI.U32 R5, R4, R5, RZ ;  /* 0x0000000504050227 */ /* 0x001fc800078e00ff */
[----:B------:R-:W-:Y:S01]  /*15010*/  IMAD.MOV.U32 R2, RZ, RZ, R4 ;  /* 0x000000ffff027224 */ /* 0x000fe200078e0004 */
        /* <DEDUP_REMOVED lines=13> */
[----:B------:R-:W-:Y:S02]  /*150f0*/  IMAD.U32 R6, RZ, RZ, UR36 ;  /* 0x00000024ff067e24 */ /* 0x000fe4000f8e00ff */
[----:B------:R-:W-:-:S03]  /*15100*/  VIADD R23, R10, 0x1 ;  /* 0x000000010a177836 */ /* 0x000fc60000000000 */
[----:B------:R-:W-:Y:S02]  /*15110*/  ISETP.NE.AND P4, PT, R6, 0x3, PT ;  /* 0x000000030600780c */ /* 0x000fe40003f85270 */
        /* <DEDUP_REMOVED lines=8> */
.L_x_11236:
[----:B------:R-:W-:Y:S01]  /*151a0*/  IMAD R5, R23, 0x8, R17 ;  /* 0x0000000817057824 */ /* 0x000fe200078e0211 */
[----:B------:R-:W-:Y:S01]  /*151b0*/  SHF.L.U32 R0, R29, 0x1f, RZ ;  /* 0x0000001f1d007819 */ /* 0x000fe200000006ff */
[----:B------:R-:W-:Y:S03]  /*151c0*/  BSSY B1, `(.L_x_11237) ;  /* 0x0000003000017945 */ /* 0x000fe60003800000 */
[----:B------:R-:W0:Y:S02]  /*151d0*/  SYNCS.PHASECHK.TRANS64.TRYWAIT P0, [R5+URZ+0x2d840], R0 ;  /* 0x02d84000050075a7 */ /* 0x000e24000800017f */
[----:B0-----:R-:W-:Y:S05]  /*151e0*/  @!P0 BRA `(.L_x_11238) ;  /* 0x0000003800588947 */ /* 0x001fea0003800000 */
.L_x_11313:
[----:B------:R-:W-:Y:S05]  /*151f0*/  BSYNC B1 ;  /* 0x0000000000017941 */ /* 0x000fea0003800000 */
.L_x_11237:
        /* <DEDUP_REMOVED lines=57> */
.L_x_11323:
        /* <DEDUP_REMOVED lines=11> */
.L_x_11240:
        /* <DEDUP_REMOVED lines=11> */
.L_x_11241:
[----:B------:R1:W-:Y:S01]  /*156f0*/  SYNCS.ARRIVE.TRANS64.A1T0 RZ, [R5+URZ+0x2d830], RZ ;  /* 0x02d830ff05ff79a7 */ /* 0x0003e2000810003f */
[----:B------:R-:W-:Y:S05]  /*15700*/  @!P5 BRA `(.L_x_11242) ;  /* 0x000000000004d947 */ /* 0x000fea0003800000 */
[----:B------:R-:W-:Y:S01]  /*15710*/  BPT.TRAP 0x1 ;  /* 0x000000040000795c */ /* 0x000fe20000300000 */
.L_x_11242:
[----:B------:R-:W-:Y:S01]  /*15720*/  SHF.L.U32 R2, R20, 0x1f, RZ ;  /* 0x0000001f14027819 */ /* 0x000fe200000006ff */
[----:B-1----:R-:W-:Y:S01]  /*15730*/  IMAD R5, R10, 0x8, R17 ;  /* 0x000000080a057824 */ /* 0x002fe200078e0211 */
[----:B------:R-:W-:Y:S03]  /*15740*/  BSSY B1, `(.L_x_11243) ;  /* 0x0000003000017945 */ /* 0x000fe60003800000 */
[----:B------:R-:W1:Y:S02]  /*15750*/  SYNCS.PHASECHK.TRANS64.TRYWAIT P0, [R5+URZ+0x2d860], R2 ;  /* 0x02d86002050075a7 */ /* 0x000e64000800017f */
[----:B-1----:R-:W-:Y:S05]  /*15760*/  @!P0 BRA `(.L_x_11244) ;  /* 0x0000003800608947 */ /* 0x002fea0003800000 */
.L_x_11324:
[----:B------:R-:W-:Y:S05]  /*15770*/  BSYNC B1 ;  /* 0x0000000000017941 */ /* 0x000fea0003800000 */
.L_x_11243:
        /* <DEDUP_REMOVED lines=49> */
.L_x_11334:
        /* <DEDUP_REMOVED lines=29> */
.L_x_11246:
        /* <DEDUP_REMOVED lines=12> */
.L_x_11247:
        /* <DEDUP_REMOVED lines=8> */
.L_x_11235:
[----:B------:R-:W-:Y:S05]  /*15da0*/  BSYNC B0 ;  /* 0x0000000000007941 */ /* 0x000fea0003800000 */
.L_x_11234:
        /* <DEDUP_REMOVED lines=17> */
.L_x_11250:
[----:B------:R-:W-:Y:S05]  /*15ec0*/  BSYNC B0 ;  /* 0x0000000000007941 */ /* 0x000fea0003800000 */
.L_x_11249:
[----:B------:R-:W-:-:S05]  /*15ed0*/  IMAD.U32 R0, RZ, RZ, UR36 ;  /* 0x00000024ff007e24 */ /* 0x000fca000f8e00ff */
[----:B------:R-:W-:-:S13]  /*15ee0*/  ISETP.NE.AND P0, PT, R0, 0x3, PT ;  /* 0x000000030000780c */ /* 0x000fda0003f05270 */
[----:B------:R-:W-:Y:S05]  /*15ef0*/  @!P0 BRA `(.L_x_11251) ;  /* 0x0000000000048947 */ /* 0x000fea0003800000 */
[----:B------:R-:W-:Y:S01]  /*15f00*/  BPT.TRAP 0x1 ;  /* 0x000000040000795c */ /* 0x000fe20000300000 */
.L_x_11251:
[----:B------:R-:W2:Y:S01]  /*15f10*/  LDL.LU R2, [R1+0x8] ;  /* 0x0000080001027983 */ /* 0x000ea20000300800 */
[----:B------:R-:W-:Y:S01]  /*15f20*/  IMAD R0, R23, 0x8, R17 ;  /* 0x0000000817007824 */ /* 0x000fe200078e0211 */
[----:B------:R-:W-:Y:S01]  /*15f30*/  SHF.L.U32 R3, R29, 0x1f, RZ ;  /* 0x0000001f1d037819 */ /* 0x000fe200000006ff */
[----:B------:R-:W-:Y:S03]  /*15f40*/  BSSY B0, `(.L_x_11252) ;  /* 0x0000004000007945 */ /* 0x000fe60003800000 */
[----:B------:R-:W1:Y:S01]  /*15f50*/  SYNCS.PHASECHK.TRANS64.TRYWAIT P0, [R0+URZ+0x2d860], R3 ;  /* 0x02d86003000075a7 */ /* 0x000e62000800017f */
[----:B--2---:R-:W-:Y:S01]  /*15f60*/  IMAD R6, R22, -0x80, R2 ;  /* 0xffffff8016067824 */ /* 0x004fe200078e0202 */
[----:B-1----:R-:W-:Y:S06]  /*15f70*/  @!P0 BRA `(.L_x_11253) ;  /* 0x0000003400d48947 */ /* 0x002fec0003800000 */
.L_x_11335:
[----:B------:R-:W-:Y:S05]  /*15f80*/  BSYNC B0 ;  /* 0x0000000000007941 */ /* 0x000fea0003800000 */
.L_x_11252:
        /* <DEDUP_REMOVED lines=56> */
.L_x_11345:
        /* <DEDUP_REMOVED lines=13> */
.L_x_11255:
        /* <DEDUP_REMOVED lines=11> */
.L_x_11256:
[----:B------:R-:W-:Y:S01]  /*16490*/  VIADD R23, R23, 0x1 ;  /* 0x0000000117177836 */ /* 0x000fe20000000000 */
[----:B------:R0:W-:Y:S04]  /*164a0*/  SYNCS.ARRIVE.TRANS64.A1T0 RZ, [R0+URZ+0x2d850], RZ ;  /* 0x02d850ff00ff79a7 */ /* 0x0001e8000810003f */
[----:B------:R-:W-:-:S04]  /*164b0*/  ISETP.NE.AND P0, PT, R23, 0x2, PT ;  /* 0x000000021700780c */ /* 0x000fc80003f05270 */
[----:B0-----:R-:W-:Y:S02]  /*164c0*/  SEL R0, RZ, 0x1, P0 ;  /* 0x00000001ff007807 */ /* 0x001fe40000000000 */
[----:B------:R-:W-:Y:S02]  /*164d0*/  SEL R23, R23, RZ, P0 ;  /* 0x000000ff17177207 */ /* 0x000fe40000000000 */
[----:B------:R-:W-:-:S07]  /*164e0*/  LOP3.LUT R29, R29, R0, RZ, 0x3c, !PT ;  /* 0x000000001d1d7212 */ /* 0x000fce00078e3cff */
.L_x_11215:
[----:B------:R-:W-:Y:S05]  /*164f0*/  BSYNC B7 ;  /* 0x0000000000077941 */ /* 0x000fea0003800000 */
.L_x_11213:
        /* <DEDUP_REMOVED lines=11> */
.L_x_11257:
        /* <DEDUP_REMOVED lines=21> */
[----:B------:R0:W-:Y:S02]  /*16700*/  SHFL.IDX PT, R6, R24, 0x1, 0x1f ;  /* 0x00201f0018067f89 */ /* 0x0001e400000e0000 */
[----:B0-----:R-:W-:-:S02]  /*16710*/  IMAD.MOV.U32 R24, RZ, RZ, RZ ;  /* 0x000000ffff187224 */ /* 0x001fc400078e00ff */
[----:B--2---:R-:W-:Y:S02]  /*16720*/  @!P1 IMAD.MOV.U32 R25, RZ, RZ, R7 ;  /* 0x000000ffff199224 */ /* 0x004fe400078e0007 */
        /* <DEDUP_REMOVED lines=19> */
.L_x_11355:
[----:B------:R-:W-:Y:S02]  /*16860*/  ULDC UR4, c[0x0][0xc38] ;  /* 0x00030e0000047ab9 */ /* 0x000fe40000000800 */
[----:B------:R-:W-:-:S04]  /*16870*/  IMAD.U32 R4, RZ, RZ, UR4 ;  /* 0x00000004ff047e24 */ /* 0x000fc8000f8e00ff */
[----:B-1----:R-:W-:-:S04]  /*16880*/  IMAD R3, R14, R4, RZ ;  /* 0x000000040e037224 */ /* 0x002fc800078e02ff */
[----:B------:R-:W-:-:S05]  /*16890*/  IMAD.IADD R6, R6, 0x1, R3 ;  /* 0x0000000106067824 */ /* 0x000fca00078e0203 */
[----:B------:R-:W-:-:S13]  /*168a0*/  ISETP.GT.AND P6, PT, R6, R0, PT ;  /* 0x000000000600720c */ /* 0x000fda0003fc4270 */
[----:B------:R-:W-:Y:S05]  /*168b0*/  @P6 BRA `(.L_x_11260) ;  /* 0x0000000000a46947 */ /* 0x000fea0003800000 */
.L_x_11263:
        /* <DEDUP_REMOVED lines=35> */
.L_x_11363:
[----:B------:R-:W-:Y:S02]  /*16af0*/  ULDC UR4, c[0x0][0xc38] ;  /* 0x00030e0000047ab9 */ /* 0x000fe40000000800 */
[----:B------:R-:W-:-:S04]  /*16b00*/  IMAD.U32 R4, RZ, RZ, UR4 ;  /* 0x00000004ff047e24 */ /* 0x000fc8000f8e00ff */
[----:B-1----:R-:W-:-:S04]  /*16b10*/  IMAD R3, R14, R4, RZ ;  /* 0x000000040e037224 */ /* 0x002fc800078e02ff */
[----:B------:R-:W-:-:S05]  /*16b20*/  IMAD.IADD R6, R3, 0x1, R6 ;  /* 0x0000000103067824 */ /* 0x000fca00078e0206 */
[----:B------:R-:W-:-:S13]  /*16b30*/  ISETP.GT.AND P6, PT, R6, R0, PT ;  /* 0x000000000600720c */ /* 0x000fda0003fc4270 */
[----:B------:R-:W-:Y:S05]  /*16b40*/  @!P6 BRA `(.L_x_11263) ;  /* 0xfffffffc005ce947 */ /* 0x000fea000383ffff */
.L_x_11260:
        /* <DEDUP_REMOVED lines=10> */
.L_x_11368:
[----:B------:R-:W-:-:S13]  /*16bf0*/  ISETP.NE.AND P0, PT, R3, RZ, PT ;  /* 0x000000ff0300720c */ /* 0x000fda0003f05270 */
[----:B------:R-:W-:Y:S05]  /*16c00*/  @!P0 BRA `(.L_x_11265) ;  /* 0x0000000000108947 */ /* 0x000fea0003800000 */
[----:B------:R-:W-:Y:S01]  /*16c10*/  UMOV UR4, 0xffffffff ;  /* 0xffffffff00047882 */ /* 0x000fe20000000000 */
[----:B------:R-:W-:Y:S02]  /*16c20*/  VIADD R12, R7, 0xffffffff ;  /* 0xffffffff070c7836 */ /* 0x000fe40000000000 */
[----:B------:R-:W-:Y:S05]  /*16c30*/  BRA.DIV UR4, `(.L_x_11266) ;  /* 0x0000003a04787947 */ /* 0x000fea000b800000 */
[----:B------:R4:W0:Y:S02]  /*16c40*/  SHFL.IDX PT, R24, R2, R12, 0x1f ;  /* 0x00001f0c02187589 */ /* 0x00082400000e0000 */
.L_x_11265:
[----:B---3--:R-:W-:Y:S01]  /*16c50*/  ISETP.NE.AND P0, PT, R5, 0x1, PT ;  /* 0x000000010500780c */ /* 0x008fe20003f05270 */
[----:B0-----:R-:W-:-:S04]  /*16c60*/  IMAD R24, R24, R4, R6 ;  /* 0x0000000418187224 */ /* 0x001fc800078e0206 */
[----:B------:R-:W-:-:S08]  /*16c70*/  IMAD.IADD R0, R0, 0x1, -R24 ;  /* 0x0000000100007824 */ /* 0x000fd000078e0a18 */
[----:B------:R-:W-:Y:S05]  /*16c80*/  @!P0 BRA `(.L_x_11267) ;  /* 0x0000000000dc8947 */ /* 0x000fea0003800000 */
[----:B--2---:R-:W-:Y:S01]  /*16c90*/  IABS R4, R25 ;  /* 0x0000001900047213 */ /* 0x004fe20000000000 */
[----:B----4-:R-:W-:Y:S01]  /*16ca0*/  IMAD.MOV.U32 R2, RZ, RZ, RZ ;  /* 0x000000ffff027224 */ /* 0x010fe200078e00ff */
[----:B------:R-:W-:Y:S02]  /*16cb0*/  IABS R6, R5 ;  /* 0x0000000500067213 */ /* 0x000fe40000000000 */
[----:B-1----:R-:W0:Y:S08]  /*16cc0*/  I2F.RP R7, R4 ;  /* 0x0000000400077306 */ /* 0x002e300000209400 */
[----:B------:R-:W-:Y:S08]  /*16cd0*/  I2F.RP R10, R6 ;  /* 0x00000006000a7306 */ /* 0x000ff00000209400 */
[----:B0-----:R-:W0:Y:S02]  /*16ce0*/  MUFU.RCP R7, R7 ;  /* 0x0000000700077308 */ /* 0x001e240000001000 */
[----:B0-----:R-:W-:Y:S01]  /*16cf0*/  VIADD R8, R7, 0xffffffe ;  /* 0x0ffffffe07087836 */ /* 0x001fe20000000000 */
[----:B------:R-:W-:-:S05]  /*16d00*/  IABS R7, R25 ;  /* 0x0000001900077213 */ /* 0x000fca0000000000 */
[----:B------:R0:W1:Y:S02]  /*16d10*/  F2I.FTZ.U32.TRUNC.NTZ R3, R8 ;  /* 0x0000000800037305 */ /* 0x000064000021f000 */
[----:B0-----:R-:W-:Y:S01]  /*16d20*/  IABS R8, R0 ;  /* 0x0000000000087213 */ /* 0x001fe20000000000 */
[----:B-1----:R-:W-:-:S04]  /*16d30*/  IMAD.MOV R9, RZ, RZ, -R3 ;  /* 0x000000ffff097224 */ /* 0x002fc800078e0a03 */
[----:B------:R-:W-:-:S04]  /*16d40*/  IMAD R9, R9, R4, RZ ;  /* 0x0000000409097224 */ /* 0x000fc800078e02ff */
[----:B------:R-:W-:Y:S02]  /*16d50*/  IMAD.HI.U32 R3, R3, R9, R2 ;  /* 0x0000000903037227 */ /* 0x000fe400078e0002 */
[----:B------:R-:W0:Y:S02]  /*16d60*/  MUFU.RCP R2, R10 ;  /* 0x0000000a00027308 */ /* 0x000e240000001000 */
[----:B------:R-:W-:Y:S02]  /*16d70*/  IMAD.MOV R9, RZ, RZ, -R7 ;  /* 0x000000ffff097224 */ /* 0x000fe400078e0a07 */
[----:B------:R-:W-:-:S04]  /*16d80*/  IMAD.HI.U32 R7, R3, R8, RZ ;  /* 0x0000000803077227 */ /* 0x000fc800078e00ff */
[----:B------:R-:W-:-:S05]  /*16d90*/  IMAD R9, R7, R9, R8 ;  /* 0x0000000907097224 */ /* 0x000fca00078e0208 */
[----:B------:R-:W-:Y:S01]  /*16da0*/  ISETP.GT.U32.AND P1, PT, R4, R9, PT ;  /* 0x000000090400720c */ /* 0x000fe20003f24070 */
[----:B0-----:R-:W-:Y:S02]  /*16db0*/  VIADD R8, R2, 0xffffffe ;  /* 0x0ffffffe02087836 */ /* 0x001fe40000000000 */
[----:B------:R-:W-:Y:S02]  /*16dc0*/  IMAD.MOV.U32 R2, RZ, RZ, RZ ;  /* 0x000000ffff027224 */ /* 0x000fe400078e00ff */
[----:B------:R-:W0:Y:S08]  /*16dd0*/  F2I.FTZ.U32.TRUNC.NTZ R3, R8 ;  /* 0x0000000800037305 */ /* 0x000e30000021f000 */
[----:B------:R-:W-:-:S02]  /*16de0*/  @!P1 IMAD.IADD R9, R9, 0x1, -R4 ;  /* 0x0000000109099824 */ /* 0x000fc400078e0a04 */
[----:B------:R-:W-:Y:S01]  /*16df0*/  @!P1 VIADD R7, R7, 0x1 ;  /* 0x0000000107079836 */ /* 0x000fe20000000000 */
[----:B------:R-:W-:Y:S02]  /*16e00*/  ISETP.NE.AND P1, PT, R25, RZ, PT ;  /* 0x000000ff1900720c */ /* 0x000fe40003f25270 */
[----:B------:R-:W-:Y:S02]  /*16e10*/  ISETP.GE.U32.AND P0, PT, R9, R4, PT ;  /* 0x000000040900720c */ /* 0x000fe40003f06070 */
[----:B------:R-:W-:Y:S01]  /*16e20*/  IABS R4, R5 ;  /* 0x0000000500047213 */ /* 0x000fe20000000000 */
[----:B0-----:R-:W-:-:S04]  /*16e30*/  IMAD.MOV R9, RZ, RZ, -R3 ;  /* 0x000000ffff097224 */ /* 0x001fc800078e0a03 */
[----:B------:R-:W-:Y:S02]  /*16e40*/  IMAD.MOV R4, RZ, RZ, -R4 ;  /* 0x000000ffff047224 */ /* 0x000fe400078e0a04 */
[----:B------:R-:W-:-:S04]  /*16e50*/  IMAD R9, R9, R6, RZ ;  /* 0x0000000609097224 */ /* 0x000fc800078e02ff */
[----:B------:R-:W-:Y:S01]  /*16e60*/  IMAD.HI.U32 R2, R3, R9, R2 ;  /* 0x0000000903027227 */ /* 0x000fe200078e0002 */
[----:B------:R-:W-:-:S03]  /*16e70*/  LOP3.LUT R3, R0, R25, RZ, 0x3c, !PT ;  /* 0x0000001900037212 */ /* 0x000fc600078e3cff */
[----:B------:R-:W-:Y:S01]  /*16e80*/  @P0 VIADD R7, R7, 0x1 ;  /* 0x0000000107070836 */ /* 0x000fe20000000000 */
[----:B------:R-:W-:-:S13]  /*16e90*/  ISETP.GE.AND P2, PT, R3, RZ, PT ;  /* 0x000000ff0300720c */ /* 0x000fda0003f46270 */
        /* <DEDUP_REMOVED lines=22> */
.L_x_11267:
[----:B----4-:R-:W0:Y:S02]  /*17000*/  LDC.64 R2, c[0x0][0xc90] ;  /* 0x00032400ff027b82 */ /* 0x010e240000000a00 */
[----:B0-----:R-:W-:-:S05]  /*17010*/  IMAD.WIDE R2, R27, 0x4, R2 ;  /* 0x000000041b027825 */ /* 0x001fca00078e0202 */
[----:B-1----:R0:W2:Y:S02]  /*17020*/  LDG.E R7, desc[UR56][R2.64] ;  /* 0x0000003802077981 */ /* 0x0020a4000c1e1900 */
[----:B0-----:R-:W-:Y:S02]  /*17030*/  IMAD.MOV.U32 R2, RZ, RZ, RZ ;  /* 0x000000ffff027224 */ /* 0x001fe400078e00ff */
[----:B--2---:R-:W-:-:S05]  /*17040*/  IMAD R5, R25, R7, RZ ;  /* 0x0000000719057224 */ /* 0x004fca00078e02ff */
[-C--:B------:R-:W-:Y:S02]  /*17050*/  IABS R6, R5.reuse ;  /* 0x0000000500067213 */ /* 0x080fe40000000000 */
[----:B------:R-:W-:Y:S02]  /*17060*/  IABS R10, R5 ;  /* 0x00000005000a7213 */ /* 0x000fe40000000000 */
[----:B------:R-:W0:Y:S08]  /*17070*/  I2F.RP R8, R6 ;  /* 0x0000000600087306 */ /* 0x000e300000209400 */
[----:B0-----:R-:W0:Y:S02]  /*17080*/  MUFU.RCP R8, R8 ;  /* 0x0000000800087308 */ /* 0x001e240000001000 */
[----:B0-----:R-:W-:-:S02]  /*17090*/  VIADD R9, R8, 0xffffffe ;  /* 0x0ffffffe08097836 */ /* 0x001fc40000000000 */
[----:B------:R-:W-:-:S04]  /*170a0*/  IMAD.MOV R8, RZ, RZ, -R10 ;  /* 0x000000ffff087224 */ /* 0x000fc800078e0a0a */
[----:B------:R-:W0:Y:S02]  /*170b0*/  F2I.FTZ.U32.TRUNC.NTZ R3, R9 ;  /* 0x0000000900037305 */ /* 0x000e24000021f000 */
[----:B0-----:R-:W-:-:S04]  /*170c0*/  IMAD.MOV R11, RZ, RZ, -R3 ;  /* 0x000000ffff0b7224 */ /* 0x001fc800078e0a03 */
[----:B------:R-:W-:-:S04]  /*170d0*/  IMAD R11, R11, R6, RZ ;  /* 0x000000060b0b7224 */ /* 0x000fc800078e02ff */
[----:B------:R-:W-:Y:S01]  /*170e0*/  IMAD.HI.U32 R3, R3, R11, R2 ;  /* 0x0000000b03037227 */ /* 0x000fe200078e0002 */
        /* <DEDUP_REMOVED lines=11> */
[----:B------:R-:W-:-:S04]  /*171a0*/  IMAD.MOV.U32 R2, RZ, RZ, R3 ;  /* 0x000000ffff027224 */ /* 0x000fc800078e0003 */
        /* <DEDUP_REMOVED lines=31> */
[----:B------:R-:W-:Y:S01]  /*173a0*/  @!P1 LOP3.LUT R2, RZ, R4, RZ, 0x33, !PT ;  /* 0x00000004ff029212 */ /* 0x000fe200078e33ff */
[----:B------:R-:W-:-:S04]  /*173b0*/  IMAD.MOV R4, RZ, RZ, -R4 ;  /* 0x000000ffff047224 */ /* 0x000fc800078e0a04 */
[----:B------:R-:W-:-:S07]  /*173c0*/  IMAD R26, R2, R4, R5 ;  /* 0x00000004021a7224 */ /* 0x000fce00078e0205 */
.L_x_11268:
[----:B------:R-:W-:-:S05]  /*173d0*/  LOP3.LUT R2, RZ, R2, RZ, 0x33, !PT ;  /* 0x00000002ff027212 */ /* 0x000fca00078e33ff */
[----:B------:R-:W-:Y:S01]  /*173e0*/  IMAD.IADD R25, R25, 0x1, R2 ;  /* 0x0000000119197824 */ /* 0x000fe200078e0202 */
[----:B------:R-:W-:Y:S06]  /*173f0*/  BRA `(.L_x_11269) ;  /* 0x00000000001c7947 */ /* 0x000fec0003800000 */
.L_x_11261:
[----:B------:R-:W-:Y:S01]  /*17400*/  UMOV UR4, URZ ;  /* 0x0000003f00047c82 */ /* 0x000fe20008000000 */
[----:B------:R-:W-:Y:S01]  /*17410*/  UMOV UR5, URZ ;  /* 0x0000003f00057c82 */ /* 0x000fe20008000000 */
[----:B------:R-:W-:Y:S01]  /*17420*/  ULDC UR6, c[0x0][0xc3c] ;  /* 0x00030f0000067ab9 */ /* 0x000fe20000000800 */
[----:B------:R-:W-:Y:S02]  /*17430*/  IMAD.MOV.U32 R24, RZ, RZ, R0 ;  /* 0x000000ffff187224 */ /* 0x000fe400078e0000 */
[----:B------:R-:W-:Y:S02]  /*17440*/  IMAD.U32 R25, RZ, RZ, UR4 ;  /* 0x00000004ff197e24 */ /* 0x000fe4000f8e00ff */
[----:B------:R-:W-:Y:S02]  /*17450*/  IMAD.U32 R26, RZ, RZ, UR5 ;  /* 0x00000005ff1a7e24 */ /* 0x000fe4000f8e00ff */
[----:B------:R-:W-:-:S07]  /*17460*/  IMAD.U32 R27, RZ, RZ, UR6 ;  /* 0x00000006ff1b7e24 */ /* 0x000fce000f8e00ff */
.L_x_11269:
        /* <DEDUP_REMOVED lines=10> */
.L_x_11258:
[----:B------:R-:W-:Y:S02]  /*17510*/  ULDC UR4, c[0x0][0xc3c] ;  /* 0x00030f0000047ab9 */ /* 0x000fe40000000800 */
[----:B-1----:R-:W-:-:S13]  /*17520*/  ISETP.GE.AND P0, PT, R27, UR4, PT ;  /* 0x000000041b007c0c */ /* 0x002fda000bf06270 */
[----:B------:R-:W-:Y:S05]  /*17530*/  @!P0 BRA `(.L_x_11270) ;  /* 0xffffffb000088947 */ /* 0x000fea000383ffff */
[----:B------:R-:W-:Y:S05]  /*17540*/  BSYNC B8 ;  /* 0x0000000000087941 */ /* 0x000fea0003800000 */
.L_x_11199:
[----:B-1----:R-:W3:Y:S01]  /*17550*/  LDL.LU R0, [R1+0x28] ;  /* 0x0000280001007983 */ /* 0x002ee20000300800 */
[----:B------:R-:W-:Y:S01]  /*17560*/  BSSY B0, `(.L_x_11271) ;  /* 0x000000b000007945 */ /* 0x000fe20003800000 */
[----:B------:R-:W1:Y:S01]  /*17570*/  S2R R5, SR_CgaCtaId ;  /* 0x0000000000057919 */ /* 0x000e620000008800 */
[----:B---3--:R-:W-:-:S05]  /*17580*/  VIADD R0, R0, 0x1 ;  /* 0x0000000100007836 */ /* 0x008fca0000000000 */
[----:B------:R-:W-:-:S04]  /*17590*/  LEA.HI R2, R0, R0, RZ, 0x1 ;  /* 0x0000000000027211 */ /* 0x000fc800078f08ff */
[----:B------:R-:W-:Y:S02]  /*175a0*/  LOP3.LUT R3, R2, 0xfffffffe, RZ, 0xc0, !PT ;  /* 0xfffffffe02037812 */ /* 0x000fe400078ec0ff */
[----:B------:R-:W-:-:S03]  /*175b0*/  MOV R2, 0x400 ;  /* 0x0000040000027802 */ /* 0x000fc60000000f00 */
[----:B------:R-:W-:Y:S01]  /*175c0*/  IMAD.IADD R0, R0, 0x1, -R3 ;  /* 0x0000000100007824 */ /* 0x000fe200078e0a03 */
[----:B-1----:R-:W-:-:S04]  /*175d0*/  LEA R5, R5, R2, 0x18 ;  /* 0x0000000205057211 */ /* 0x002fc800078ec0ff */
[----:B------:R-:W-:-:S04]  /*175e0*/  SHF.L.U32 R0, R0, 0x1f, RZ ;  /* 0x0000001f00007819 */ /* 0x000fc800000006ff */
[----:B------:R-:W1:Y:S02]  /*175f0*/  SYNCS.PHASECHK.TRANS64.TRYWAIT P0, [R5+URZ+0x2d820], R0 ;  /* 0x02d82000050075a7 */ /* 0x000e64000800017f */
[----:B-1----:R-:W-:Y:S05]  /*17600*/  @!P0 BRA `(.L_x_11272) ;  /* 0x00000030002c8947 */ /* 0x002fea0003800000 */
.L_x_11371:
[----:B------:R-:W-:Y:S05]  /*17610*/  BSYNC B0 ;  /* 0x0000000000007941 */ /* 0x000fea0003800000 */
.L_x_11271:
[----:B------:R-:W-:-:S03]  /*17620*/  UMOV UR4, 0xffffffff ;  /* 0xffffffff00047882 */ /* 0x000fc60000000000 */
[----:B------:R-:W-:Y:S05]  /*17630*/  BRA.DIV UR4, `(.L_x_11273) ;  /* 0x0000003204347947 */ /* 0x000fea000b800000 */
[----:B-1----:R-:W1:Y:S02]  /*17640*/  S2R R0, SR_TID.X ;  /* 0x0000000000007919 */ /* 0x002e640000002100 */
[----:B-1----:R-:W-:-:S04]  /*17650*/  SHF.R.U32.HI R0, RZ, 0x5, R0 ;  /* 0x00000005ff007819 */ /* 0x002fc80000011600 */
[----:B------:R-:W-:-:S05]  /*17660*/  LOP3.LUT R0, R0, 0x3, RZ, 0xc0, !PT ;  /* 0x0000000300007812 */ /* 0x000fca00078ec0ff */
[----:B------:R1:W3:Y:S02]  /*17670*/  SHFL.IDX PT, R14, R0, RZ, 0x1f ;  /* 0x00001fff000e7589 */ /* 0x0002e400000e0000 */
.L_x_11374:
[----:B---3--:R-:W-:Y:S01]  /*17680*/  ISETP.NE.AND P0, PT, R14, RZ, PT ;  /* 0x000000ff0e00720c */ /* 0x008fe20003f05270 */
[----:B------:R-:W-:-:S12]  /*17690*/  BSSY B0, `(.L_x_11274) ;  /* 0x0000024000007945 */ /* 0x000fd80003800000 */
[----:B------:R-:W-:Y:S05]  /*176a0*/  @P0 BRA `(.L_x_11275) ;  /* 0x0000000000880947 */ /* 0x000fea0003800000 */
[----:B------:R-:W-:-:S03]  /*176b0*/  UMOV UR4, 0xffffffff ;  /* 0xffffffff00047882 */ /* 0x000fc60000000000 */
[----:B------:R-:W-:Y:S05]  /*176c0*/  BRA.DIV UR4, `(.L_x_11276) ;  /* 0x0000003204447947 */ /* 0x000fea000b800000 */
[----:B------:R-:W-:-:S13]  /*176d0*/  ELECT P6, URZ, PT ;  /* 0x00000000003f782f */ /* 0x000fda00038c0000 */
.L_x_11377:
[----:B------:R-:W-:Y:S05]  /*176e0*/  @!P6 BRA `(.L_x_11275) ;  /* 0x000000000078e947 */ /* 0x000fea0003800000 */
[----:B------:R-:W-:-:S06]  /*176f0*/  ULOP3.LUT UR4, UR44, 0x2, URZ, 0xfc, !UPT ;  /* 0x000000022c047892 */ /* 0x000fcc000f8efc3f */
[----:B-1----:R-:W-:-:S05]  /*17700*/  IMAD.U32 R0, RZ, RZ, UR4 ;  /* 0x00000004ff007e24 */ /* 0x002fca000f8e00ff */
[----:B------:R-:W-:-:S13]  /*17710*/  ISETP.NE.AND P0, PT, R0, 0x3, PT ;  /* 0x000000030000780c */ /* 0x000fda0003f05270 */
[----:B------:R-:W-:Y:S05]  /*17720*/  @!P0 BRA `(.L_x_11277) ;  /* 0x0000000000048947 */ /* 0x000fea0003800000 */
[----:B------:R-:W-:Y:S01]  /*17730*/  BPT.TRAP 0x1 ;  /* 0x000000040000795c */ /* 0x000fe20000300000 */
.L_x_11277:
[----:B------:R-:W-:Y:S01]  /*17740*/  IMAD R3, R23, 0x8, R5 ;  /* 0x0000000817037824 */ /* 0x000fe200078e0205 */
[----:B------:R-:W-:Y:S01]  /*17750*/  SHF.L.U32 R2, R29, 0x1f, RZ ;  /* 0x0000001f1d027819 */ /* 0x000fe200000006ff */
[----:B------:R-:W-:-:S03]  /*17760*/  VIADD R23, R23, 0x1 ;  /* 0x0000000117177836 */ /* 0x000fc60000000000 */
[----:B------:R-:W1:Y:S02]  /*17770*/  SYNCS.PHASECHK.TRANS64.TRYWAIT P1, [R3+URZ+0x2d840], R2 ;  /* 0x02d84002030075a7 */ /* 0x000e64000802017f */
[----:B------:R-:W-:-:S04]  /*17780*/  ISETP.NE.AND P2, PT, R23, 0x2, PT ;  /* 0x000000021700780c */ /* 0x000fc80003f45270 */
[----:B------:R-:W-:Y:S01]  /*17790*/  SEL R0, RZ, 0x1, P2 ;  /* 0x00000001ff007807 */ /* 0x000fe20001000000 */
[----:B-1----:R-:W-:Y:S08]  /*177a0*/  @!P1 BRA `(.L_x_11278) ;  /* 0x00000030002c9947 */ /* 0x002ff00003800000 */
.L_x_11378:
[----:B------:R-:W-:Y:S02]  /*177b0*/  SEL R23, R23, RZ, P2 ;  /* 0x000000ff17177207 */ /* 0x000fe40001000000 */
[----:B------:R-:W-:Y:S01]  /*177c0*/  LOP3.LUT R0, R29, R0, RZ, 0x3c, !PT ;  /* 0x000000001d007212 */ /* 0x000fe200078e3cff */
[----:B------:R-:W-:Y:S06]  /*177d0*/  @!P0 BRA `(.L_x_11279) ;  /* 0x0000000000048947 */ /* 0x000fec0003800000 */
[----:B------:R-:W-:Y:S01]  /*177e0*/  BPT.TRAP 0x1 ;  /* 0x000000040000795c */ /* 0x000fe20000300000 */
.L_x_11279:
[----:B------:R-:W-:Y:S01]  /*177f0*/  IMAD R23, R23, 0x8, R5 ;  /* 0x0000000817177824 */ /* 0x000fe200078e0205 */
[----:B------:R-:W-:-:S04]  /*17800*/  SHF.L.U32 R0, R0, 0x1f, RZ ;  /* 0x0000001f00007819 */ /* 0x000fc800000006ff */
[----:B------:R-:W3:Y:S02]  /*17810*/  SYNCS.PHASECHK.TRANS64.TRYWAIT P1, [R23+URZ+0x2d840], R0 ;  /* 0x02d84000170075a7 */ /* 0x000ee4000802017f */
[----:B---3--:R-:W-:Y:S05]  /*17820*/  @!P1 BRA `(.L_x_11280) ;  /* 0x0000003000209947 */ /* 0x008fea0003800000 */
.L_x_11379:
[----:B------:R-:W-:Y:S05]  /*17830*/  @!P0 BRA `(.L_x_11281) ;  /* 0x0000000000048947 */ /* 0x000fea0003800000 */
[----:B------:R-:W-:Y:S01]  /*17840*/  BPT.TRAP 0x1 ;  /* 0x000000040000795c */ /* 0x000fe20000300000 */
.L_x_11281:
[----:B------:R-:W4:Y:S02]  /*17850*/  SYNCS.PHASECHK.TRANS64.TRYWAIT P1, [R3+URZ+0x2d860], R2 ;  /* 0x02d86002030075a7 */ /* 0x000f24000802017f */
[----:B----4-:R-:W-:Y:S05]  /*17860*/  @!P1 BRA `(.L_x_11282) ;  /* 0x0000003000249947 */ /* 0x010fea0003800000 */
.L_x_11380:
[----:B------:R-:W-:Y:S05]  /*17870*/  @!P0 BRA `(.L_x_11283) ;  /* 0x0000000000048947 */ /* 0x000fea0003800000 */
[----:B------:R-:W-:Y:S01]  /*17880*/  BPT.TRAP 0x1 ;  /* 0x000000040000795c */ /* 0x000fe20000300000 */
.L_x_11283:
[----:B------:R0:W0:Y:S02]  /*17890*/  SYNCS.PHASECHK.TRANS64.TRYWAIT P0, [R23+URZ+0x2d860], R0 ;  /* 0x02d86000170075a7 */ /* 0x000024000800017f */
[----:B0-----:R-:W-:Y:S05]  /*178a0*/  @!P0 NANOSLEEP.SYNCS 0x989680 ;  /* 0x009896800000895d */ /* 0x001fea0003900000 */
[----:B------:R-:W0:Y:S02]  /*178b0*/  @!P0 SYNCS.PHASECHK.TRANS64 P0, [R23+URZ+0x2d860], R0 ;  /* 0x02d86000170085a7 */ /* 0x000e24000800007f */
[----:B0-----:R-:W-:Y:S05]  /*178c0*/  @!P0 BRA `(.L_x_11283) ;  /* 0xfffffffc00f08947 */ /* 0x001fea000383ffff */
.L_x_11275:
[----:B------:R-:W-:Y:S05]  /*178d0*/  BSYNC B0 ;  /* 0x0000000000007941 */ /* 0x000fea0003800000 */
.L_x_11274:
[----:B------:R-:W-:Y:S05]  /*178e0*/  EXIT ;  /* 0x000000000000794d */ /* 0x000fea0003800000 */
.L_x_11098:
[----:B0-----:R-:W-:-:S04]  /*178f0*/  IMAD.U32 R3, RZ, RZ, UR41 ;  /* 0x00000029ff037e24 */ /* 0x001fc8000f8e00ff */
[----:B------:R0:W1:Y:S03]  /*17900*/  SYNCS.PHASECHK.TRANS64.TRYWAIT P1, [R3+URZ+0x2d800], R0 ;  /* 0x02d80000030075a7 */ /* 0x000066000802017f */
[----:B-1----:R-:W-:Y:S05]  /*17910*/  @!P1 NANOSLEEP.SYNCS 0x989680 ;  /* 0x009896800000995d */ /* 0x002fea0003900000 */
[----:B------:R-:W1:Y:S02]  /*17920*/  @!P1 SYNCS.PHASECHK.TRANS64 P1, [R3+URZ+0x2d800], R0 ;  /* 0x02d80000030095a7 */ /* 0x000e64000802007f */
[----:B-1----:R-:W-:Y:S05]  /*17930*/  @!P1 BRA `(.L_x_11098) ;  /* 0xfffffffc00ec9947 */ /* 0x002fea000383ffff */
[----:B------:R-:W-:Y:S05]  /*17940*/  BRA `(.L_x_11284) ;  /* 0xfffffea400f47947 */ /* 0x000fea000383ffff */
.L_x_11102:
[----:B-1----:R1:W2:Y:S02]  /*17950*/  SYNCS.PHASECHK.TRANS64.TRYWAIT P1, [R3+URZ+0x2d830], R0 ;  /* 0x02d83000030075a7 */ /* 0x0022a4000802017f */
[----:B--2---:R-:W-:Y:S05]  /*17960*/  @!P1 NANOSLEEP.SYNCS 0x989680 ;  /* 0x009896800000995d */ /* 0x004fea0003900000 */
[----:B------:R-:W2:Y:S02]  /*17970*/  @!P1 SYNCS.PHASECHK.TRANS64 P1, [R3+URZ+0x2d830], R0 ;  /* 0x02d83000030095a7 */ /* 0x000ea4000802007f */
[----:B--2---:R-:W-:Y:S05]  /*17980*/  @!P1 BRA `(.L_x_11102) ;  /* 0xfffffffc00f09947 */ /* 0x004fea000383ffff */
[----:B------:R-:W-:Y:S05]  /*17990*/  BRA `(.L_x_11101) ;  /* 0xfffffea800107947 */ /* 0x000fea000383ffff */
.L_x_11119:
[----:B-1-3--:R-:W-:-:S04]  /*179a0*/  IMAD.U32 R8, RZ, RZ, UR6 ;  /* 0x00000006ff087e24 */ /* 0x00afc8000f8e00ff */
[----:B------:R1:W2:Y:S03]  /*179b0*/  SYNCS.PHASECHK.TRANS64.TRYWAIT P1, [R8+URZ+0x2d830], R3 ;  /* 0x02d83003080075a7 */ /* 0x0002a6000802017f */
[----:B--2---:R-:W-:Y:S05]  /*179c0*/  @!P1 NANOSLEEP.SYNCS 0x989680 ;  /* 0x009896800000995d */ /* 0x004fea0003900000 */
[----:B------:R-:W2:Y:S02]  /*179d0*/  @!P1 SYNCS.PHASECHK.TRANS64 P1, [R8+URZ+0x2d830], R3 ;  /* 0x02d83003080095a7 */ /* 0x000ea4000802007f */
[----:B--2---:R-:W-:Y:S05]  /*179e0*/  @!P1 BRA `(.L_x_11119) ;  /* 0xfffffffc00ec9947 */ /* 0x004fea000383ffff */
[----:B------:R-:W-:Y:S05]  /*179f0*/  BRA `(.L_x_11116) ;  /* 0xfffffedc00187947 */ /* 0x000fea000383ffff */
.L_x_11123:
[----:B-1----:R-:W-:-:S04]  /*17a00*/  IMAD.U32 R7, RZ, RZ, UR6 ;  /* 0x00000006ff077e24 */ /* 0x002fc8000f8e00ff */
[----:B------:R1:W2:Y:S03]  /*17a10*/  SYNCS.PHASECHK.TRANS64.TRYWAIT P1, [R7+URZ+0x2d850], R3 ;  /* 0x02d85003070075a7 */ /* 0x0002a6000802017f */
[----:B--2---:R-:W-:Y:S05]  /*17a20*/  @!P1 NANOSLEEP.SYNCS 0x989680 ;  /* 0x009896800000995d */ /* 0x004fea0003900000 */
[----:B------:R-:W2:Y:S02]  /*17a30*/  @!P1 SYNCS.PHASECHK.TRANS64 P1, [R7+URZ+0x2d850], R3 ;  /* 0x02d85003070095a7 */ /* 0x000ea4000802007f */
[----:B--2---:R-:W-:Y:S05]  /*17a40*/  @!P1 BRA `(.L_x_11123) ;  /* 0xfffffffc00ec9947 */ /* 0x004fea000383ffff */
[----:B------:R-:W-:Y:S05]  /*17a50*/  BRA `(.L_x_11120) ;  /* 0xfffffedc00c47947 */ /* 0x000fea000383ffff */
.L_x_11142:
[----:B-1----:R-:W-:-:S04]  /*17a60*/  IMAD.U32 R6, RZ, RZ, UR6 ;  /* 0x00000006ff067e24 */ /* 0x002fc8000f8e00ff */
[----:B------:R1:W2:Y:S03]  /*17a70*/  SYNCS.PHASECHK.TRANS64.TRYWAIT P1, [R6+URZ+0x2d830], R3 ;  /* 0x02d83003060075a7 */ /* 0x0002a6000802017f */
[----:B--2---:R-:W-:Y:S05]  /*17a80*/  @!P1 NANOSLEEP.SYNCS 0x989680 ;  /* 0x009896800000995d */ /* 0x004fea0003900000 */
[----:B------:R-:W2:Y:S02]  /*17a90*/  @!P1 SYNCS.PHASECHK.TRANS64 P1, [R6+URZ+0x2d830], R3 ;  /* 0x02d83003060095a7 */ /* 0x000ea4000802007f */
[----:B--2---:R-:W-:Y:S05]  /*17aa0*/  @!P1 BRA `(.L_x_11142) ;  /* 0xfffffffc00ec9947 */ /* 0x004fea000383ffff */
[----:B------:R-:W-:Y:S05]  /*17ab0*/  BRA `(.L_x_11139) ;  /* 0xffffff1000a87947 */ /* 0x000fea000383ffff */
.L_x_11146:
[----:B-1----:R-:W-:-:S04]  /*17ac0*/  IMAD.U32 R5, RZ, RZ, UR6 ;  /* 0x00000006ff057e24 */ /* 0x002fc8000f8e00ff */
[----:B------:R1:W2:Y:S03]  /*17ad0*/  SYNCS.PHASECHK.TRANS64.TRYWAIT P1, [R5+URZ+0x2d850], R3 ;  /* 0x02d85003050075a7 */ /* 0x0002a6000802017f */
[----:B--2---:R-:W-:Y:S05]  /*17ae0*/  @!P1 NANOSLEEP.SYNCS 0x989680 ;  /* 0x009896800000995d */ /* 0x004fea0003900000 */
[----:B------:R-:W2:Y:S02]  /*17af0*/  @!P1 SYNCS.PHASECHK.TRANS64 P1, [R5+URZ+0x2d850], R3 ;  /* 0x02d85003050095a7 */ /* 0x000ea4000802007f */
[----:B--2---:R-:W-:Y:S05]  /*17b00*/  @!P1 BRA `(.L_x_11146) ;  /* 0xfffffffc00ec9947 */ /* 0x004fea000383ffff */
[----:B------:R-:W-:Y:S05]  /*17b10*/  BRA `(.L_x_11143) ;  /* 0xffffff1400547947 */ /* 0x000fea000383ffff */
.L_x_11154:
[----:B-1-3--:R-:W-:-:S04]  /*17b20*/  IMAD.U32 R8, RZ, RZ, UR6 ;  /* 0x00000006ff087e24 */ /* 0x00afc8000f8e00ff */
[----:B------:R1:W2:Y:S03]  /*17b30*/  SYNCS.PHASECHK.TRANS64.TRYWAIT P1, [R8+URZ+0x2d830], R3 ;  /* 0x02d83003080075a7 */ /* 0x0002a6000802017f */
[----:B--2---:R-:W-:Y:S05]  /*17b40*/  @!P1 NANOSLEEP.SYNCS 0x989680 ;  /* 0x009896800000995d */ /* 0x004fea0003900000 */
[----:B------:R-:W2:Y:S02]  /*17b50*/  @!P1 SYNCS.PHASECHK.TRANS64 P1, [R8+URZ+0x2d830], R3 ;  /* 0x02d83003080095a7 */ /* 0x000ea4000802007f */
[----:B--2---:R-:W-:Y:S05]  /*17b60*/  @!P1 BRA `(.L_x_11154) ;  /* 0xfffffffc00ec9947 */ /* 0x004fea000383ffff */
[----:B------:R-:W-:Y:S05]  /*17b70*/  BRA `(.L_x_11151) ;  /* 0xffffff3000cc7947 */ /* 0x000fea000383ffff */
.L_x_11158:
[----:B-1----:R-:W-:-:S04]  /*17b80*/  IMAD.U32 R7, RZ, RZ, UR6 ;  /* 0x00000006ff077e24 */ /* 0x002fc8000f8e00ff */
[----:B------:R1:W2:Y:S03]  /*17b90*/  SYNCS.PHASECHK.TRANS64.TRYWAIT P1, [R7+URZ+0x2d850], R3 ;  /* 0x02d85003070075a7 */ /* 0x0002a6000802017f */
[----:B--2---:R-:W-:Y:S05]  /*17ba0*/  @!P1 NANOSLEEP.SYNCS 0x989680 ;  /* 0x009896800000995d */ /* 0x004fea0003900000 */
[----:B------:R-:W2:Y:S02]  /*17bb0*/  @!P1 SYNCS.PHASECHK.TRANS64 P1, [R7+URZ+0x2d850], R3 ;  /* 0x02d85003070095a7 */ /* 0x000ea4000802007f */
[----:B--2---:R-:W-:Y:S05]  /*17bc0*/  @!P1 BRA `(.L_x_11158) ;  /* 0xfffffffc00ec9947 */ /* 0x004fea000383ffff */
[----:B------:R-:W-:Y:S05]  /*17bd0*/  BRA `(.L_x_11155) ;  /* 0xffffff3400787947 */ /* 0x000fea000383ffff */
.L_x_11173:
[----:B-1----:R-:W-:-:S04]  /*17be0*/  IMAD.U32 R5, RZ, RZ, UR8 ;  /* 0x00000008ff057e24 */ /* 0x002fc8000f8e00ff */
[----:B------:R1:W2:Y:S03]  /*17bf0*/  SYNCS.PHASECHK.TRANS64.TRYWAIT P1, [R5+URZ+0x2d850], R4 ;  /* 0x02d85004050075a7 */ /* 0x0002a6000802017f */
[----:B--2---:R-:W-:Y:S05]  /*17c00*/  @!P1 NANOSLEEP.SYNCS 0x989680 ;  /* 0x009896800000995d */ /* 0x004fea0003900000 */
[----:B------:R-:W2:Y:S02]  /*17c10*/  @!P1 SYNCS.PHASECHK.TRANS64 P1, [R5+URZ+0x2d850], R4 ;  /* 0x02d85004050095a7 */ /* 0x000ea4000802007f */
[----:B--2---:R-:W-:Y:S05]  /*17c20*/  @!P1 BRA `(.L_x_11173) ;  /* 0xfffffffc00ec9947 */ /* 0x004fea000383ffff */
[----:B------:R-:W-:Y:S05]  /*17c30*/  BRA `(.L_x_11172) ;  /* 0xffffff6400787947 */ /* 0x000fea000383ffff */
.L_x_11221:
        /* <DEDUP_REMOVED lines=11> */
.L_x_11286:
[----:B------:R-:W-:Y:S05]  /*17cf0*/  BSYNC B0 ;  /* 0x0000000000007941 */ /* 0x000fea0003800000 */
.L_x_11285:
[----:B------:R-:W-:Y:S05]  /*17d00*/  BRA `(.L_x_11287) ;  /* 0xffffffbc00047947 */ /* 0x000fea000383ffff */
.L_x_11224:
[----:B0-----:R0:W1:Y:S02]  /*17d10*/  SYNCS.PHASECHK.TRANS64.TRYWAIT P0, [R4+URZ+0x2d840], R5 ;  /* 0x02d84005040075a7 */ /* 0x001064000800017f */
[----:B-1----:R-:W-:Y:S05]  /*17d20*/  @!P0 NANOSLEEP.SYNCS 0x989680 ;  /* 0x009896800000895d */ /* 0x002fea0003900000 */
[----:B------:R-:W1:Y:S02]  /*17d30*/  @!P0 SYNCS.PHASECHK.TRANS64 P0, [R4+URZ+0x2d840], R5 ;  /* 0x02d84005040085a7 */ /* 0x000e64000800007f */
[----:B-1----:R-:W-:Y:S05]  /*17d40*/  @!P0 BRA `(.L_x_11224) ;  /* 0xfffffffc00f08947 */ /* 0x002fea000383ffff */
[----:B------:R-:W-:Y:S05]  /*17d50*/  BRA `(.L_x_11288) ;  /* 0xffffffbc00607947 */ /* 0x000fea000383ffff */
.L_x_11225:
        /* <DEDUP_REMOVED lines=8> */
.L_x_11290:
[----:B------:R-:W-:Y:S05]  /*17de0*/  BSYNC B0 ;  /* 0x0000000000007941 */ /* 0x000fea0003800000 */
.L_x_11289:
        /* <DEDUP_REMOVED lines=9> */
.L_x_11291:
[----:B------:R-:W-:Y:S02]  /*17e80*/  IMAD.MOV.U32 R13, RZ, RZ, R6 ;  /* 0x000000ffff0d7224 */ /* 0x000fe400078e0006 */
[----:B------:R-:W-:Y:S02]  /*17e90*/  IMAD.MOV.U32 R12, RZ, RZ, 0x1 ;  /* 0x00000001ff0c7424 */ /* 0x000fe400078e00ff */
[----:B------:R-:W-:-:S07]  /*17ea0*/  IMAD.MOV.U32 R3, RZ, RZ, R14 ;  /* 0x000000ffff037224 */ /* 0x000fce00078e000e */
[----:B------:R-:W-:Y:S05]  /*17eb0*/  WARPSYNC.COLLECTIVE R15, `(.L_x_11292) ;  /* 0x000000000f087348 */ /* 0x000fea0003c00000 */
[----:B------:R0:W1:Y:S02]  /*17ec0*/  SHFL.IDX P6, R14, R13, R12, R11 ;  /* 0x0000000c0d0e7389 */ /* 0x00006400000c000b */
[----:B01----:R-:W-:Y:S01]  /*17ed0*/  ENDCOLLECTIVE ;  /* 0x000000000000791b */ /* 0x003fe20003800000 */
.L_x_11292:
        /* <DEDUP_REMOVED lines=17> */
.L_x_11293:
[----:B------:R-:W-:Y:S02]  /*17ff0*/  @P1 IMAD R8, R7, 0x2, R17 ;  /* 0x0000000207081824 */ /* 0x000fe400078e0211 */
[----:B------:R-:W-:Y:S02]  /*18000*/  IMAD.MOV.U32 R13, RZ, RZ, R6 ;  /* 0x000000ffff0d7224 */ /* 0x000fe400078e0006 */
[----:B------:R-:W-:Y:S02]  /*18010*/  IMAD.MOV.U32 R12, RZ, RZ, 0x2 ;  /* 0x00000002ff0c7424 */ /* 0x000fe400078e00ff */
[----:B------:R-:W-:-:S07]  /*18020*/  IMAD.MOV.U32 R3, RZ, RZ, R14 ;  /* 0x000000ffff037224 */ /* 0x000fce00078e000e */
[----:B------:R-:W-:Y:S05]  /*18030*/  WARPSYNC.COLLECTIVE R15, `(.L_x_11294) ;  /* 0x000000000f087348 */ /* 0x000fea0003c00000 */
[----:B------:R0:W1:Y:S02]  /*18040*/  SHFL.IDX P6, R14, R13, R12, R11 ;  /* 0x0000000c0d0e7389 */ /* 0x00006400000c000b */
[----:B01----:R-:W-:Y:S01]  /*18050*/  ENDCOLLECTIVE ;  /* 0x000000000000791b */ /* 0x003fe20003800000 */
.L_x_11294:
        /* <DEDUP_REMOVED lines=17> */
.L_x_11295:
[----:B------:R-:W-:Y:S02]  /*18170*/  @P1 IMAD R8, R7, 0x2, R17 ;  /* 0x0000000207081824 */ /* 0x000fe400078e0211 */
[----:B------:R-:W-:Y:S02]  /*18180*/  IMAD.MOV.U32 R13, RZ, RZ, R6 ;  /* 0x000000ffff0d7224 */ /* 0x000fe400078e0006 */
[----:B------:R-:W-:Y:S02]  /*18190*/  IMAD.MOV.U32 R12, RZ, RZ, 0x3 ;  /* 0x00000003ff0c7424 */ /* 0x000fe400078e00ff */
[----:B------:R-:W-:-:S07]  /*181a0*/  IMAD.MOV.U32 R3, RZ, RZ, R14 ;  /* 0x000000ffff037224 */ /* 0x000fce00078e000e */
[----:B------:R-:W-:Y:S05]  /*181b0*/  WARPSYNC.COLLECTIVE R15, `(.L_x_11296) ;  /* 0x000000000f087348 */ /* 0x000fea0003c00000 */
[----:B------:R0:W1:Y:S02]  /*181c0*/  SHFL.IDX P6, R14, R13, R12, R11 ;  /* 0x0000000c0d0e7389 */ /* 0x00006400000c000b */
[----:B01----:R-:W-:Y:S01]  /*181d0*/  ENDCOLLECTIVE ;  /* 0x000000000000791b */ /* 0x003fe20003800000 */
.L_x_11296:
        /* <DEDUP_REMOVED lines=10> */
.L_x_11297:
        /* <DEDUP_REMOVED lines=8> */
.L_x_11230:
[----:B------:R0:W5:Y:S01]  /*18300*/  LDL R21, [R1+0x18] ;  /* 0x0000180001157983 */ /* 0x0001620000100800 */
[----:B------:R-:W-:Y:S02]  /*18310*/  IMAD.MOV.U32 R13, RZ, RZ, R4 ;  /* 0x000000ffff0d7224 */ /* 0x000fe400078e0004 */
[----:B------:R-:W-:Y:S02]  /*18320*/  IMAD.MOV.U32 R12, RZ, RZ, RZ ;  /* 0x000000ffff0c7224 */ /* 0x000fe400078e00ff */
[----:B------:R-:W-:Y:S02]  /*18330*/  IMAD.MOV.U32 R11, RZ, RZ, 0x1c1f ;  /* 0x00001c1fff0b7424 */ /* 0x000fe400078e00ff */
[----:B------:R-:W-:Y:S02]  /*18340*/  IMAD.MOV.U32 R15, RZ, RZ, -0x1 ;  /* 0xffffffffff0f7424 */ /* 0x000fe400078e00ff */
[----:B------:R-:W-:Y:S02]  /*18350*/  IMAD R2, R28, R9, RZ ;  /* 0x000000091c027224 */ /* 0x000fe400078e02ff */
[----:B0-----:R-:W-:-:S07]  /*18360*/  IMAD.IADD R25, R20, 0x1, R25 ;  /* 0x0000000114197824 */ /* 0x001fce00078e0219 */
[----:B-----5:R-:W-:Y:S05]  /*18370*/  WARPSYNC.COLLECTIVE R15, `(.L_x_11299) ;  /* 0x000000000f087348 */ /* 0x020fea0003c00000 */
[----:B------:R0:W1:Y:S02]  /*18380*/  SHFL.IDX P6, R14, R13, R12, R11 ;  /* 0x0000000c0d0e7389 */ /* 0x00006400000c000b */
[----:B01---5:R-:W-:Y:S01]  /*18390*/  ENDCOLLECTIVE ;  /* 0x000000000000791b */ /* 0x023fe20003800000 */
.L_x_11299:
[----:B------:R-:W-:Y:S01]  /*183a0*/  ISETP.GE.AND P3, PT, R25, R2, PT ;  /* 0x000000021900720c */ /* 0x000fe20003f66270 */
[----:B------:R-:W-:Y:S02]  /*183b0*/  IMAD.MOV.U32 R13, RZ, RZ, R0 ;  /* 0x000000ffff0d7224 */ /* 0x000fe400078e0000 */
[----:B------:R-:W-:-:S10]  /*183c0*/  IMAD.MOV.U32 R6, RZ, RZ, R14 ;  /* 0x000000ffff067224 */ /* 0x000fd400078e000e */
[----:B------:R-:W-:Y:S05]  /*183d0*/  WARPSYNC.COLLECTIVE R15, `(.L_x_11300) ;  /* 0x000000000f087348 */ /* 0x000fea0003c00000 */
[----:B------:R0:W1:Y:S02]  /*183e0*/  SHFL.IDX P6, R14, R13, R12, R11 ;  /* 0x0000000c0d0e7389 */ /* 0x00006400000c000b */
[----:B01----:R-:W-:Y:S01]  /*183f0*/  ENDCOLLECTIVE ;  /* 0x000000000000791b */ /* 0x003fe20003800000 */
.L_x_11300:
[----:B------:R-:W-:Y:S02]  /*18400*/  IMAD.MOV.U32 R13, RZ, RZ, R4 ;  /* 0x000000ffff0d7224 */ /* 0x000fe400078e0004 */
[----:B------:R-:W-:Y:S02]  /*18410*/  IMAD.MOV.U32 R12, RZ, RZ, 0x1 ;  /* 0x00000001ff0c7424 */ /* 0x000fe400078e00ff */
[----:B------:R-:W-:-:S07]  /*18420*/  IMAD.MOV.U32 R5, RZ, RZ, R14 ;  /* 0x000000ffff057224 */ /* 0x000fce00078e000e */
[----:B------:R-:W-:Y:S05]  /*18430*/  WARPSYNC.COLLECTIVE R15, `(.L_x_11301) ;  /* 0x000000000f087348 */ /* 0x000fea0003c00000 */
[----:B------:R0:W1:Y:S02]  /*18440*/  SHFL.IDX P6, R14, R13, R12, R11 ;  /* 0x0000000c0d0e7389 */ /* 0x00006400000c000b */
[----:B01----:R-:W-:Y:S01]  /*18450*/  ENDCOLLECTIVE ;  /* 0x000000000000791b */ /* 0x003fe20003800000 */
.L_x_11301:
[----:B------:R-:W-:-:S05]  /*18460*/  @!P3 LEA R5, P4, R10, R5, 0x1 ;  /* 0x000000050a05b211 */ /* 0x000fca00078808ff */
[----:B------:R-:W-:-:S04]  /*18470*/  @!P3 IMAD.X R6, RZ, RZ, R6, P4 ;  /* 0x000000ffff06b224 */ /* 0x000fc800020e0606 */
[----:B------:R-:W-:Y:S02]  /*18480*/  @!P3 IMAD.MOV.U32 R7, RZ, RZ, R6 ;  /* 0x000000ffff07b224 */ /* 0x000fe400078e0006 */
[----:B------:R-:W-:Y:S02]  /*18490*/  @!P3 IMAD.MOV.U32 R6, RZ, RZ, R5 ;  /* 0x000000ffff06b224 */ /* 0x000fe400078e0005 */
[----:B------:R-:W-:Y:S02]  /*184a0*/  IMAD.MOV.U32 R13, RZ, RZ, R0 ;  /* 0x000000ffff0d7224 */ /* 0x000fe400078e0000 */
[----:B------:R-:W-:Y:S01]  /*184b0*/  VIADD R5, R25, 0x20 ;  /* 0x0000002019057836 */ /* 0x000fe20000000000 */
        /* <DEDUP_REMOVED lines=11> */
.L_x_11302:
[----:B------:R-:W-:Y:S02]  /*18570*/  IMAD.MOV.U32 R13, RZ, RZ, R4 ;  /* 0x000000ffff0d7224 */ /* 0x000fe400078e0004 */
[----:B------:R-:W-:Y:S02]  /*18580*/  IMAD.MOV.U32 R12, RZ, RZ, 0x2 ;  /* 0x00000002ff0c7424 */ /* 0x000fe400078e00ff */
[----:B------:R-:W-:-:S07]  /*18590*/  IMAD.MOV.U32 R5, RZ, RZ, R14 ;  /* 0x000000ffff057224 */ /* 0x000fce00078e000e */
[----:B------:R-:W-:Y:S05]  /*185a0*/  WARPSYNC.COLLECTIVE R15, `(.L_x_11303) ;  /* 0x000000000f087348 */ /* 0x000fea0003c00000 */
[----:B------:R0:W1:Y:S02]  /*185b0*/  SHFL.IDX P6, R14, R13, R12, R11 ;  /* 0x0000000c0d0e7389 */ /* 0x00006400000c000b */
[----:B01----:R-:W-:Y:S01]  /*185c0*/  ENDCOLLECTIVE ;  /* 0x000000000000791b */ /* 0x003fe20003800000 */
.L_x_11303:
        /* <DEDUP_REMOVED lines=16> */
.L_x_11304:
[----:B------:R-:W-:Y:S02]  /*186d0*/  IMAD.MOV.U32 R13, RZ, RZ, R4 ;  /* 0x000000ffff0d7224 */ /* 0x000fe400078e0004 */
[----:B------:R-:W-:Y:S02]  /*186e0*/  IMAD.MOV.U32 R12, RZ, RZ, 0x3 ;  /* 0x00000003ff0c7424 */ /* 0x000fe400078e00ff */
[----:B------:R-:W-:-:S07]  /*186f0*/  IMAD.MOV.U32 R5, RZ, RZ, R14 ;  /* 0x000000ffff057224 */ /* 0x000fce00078e000e */
[----:B------:R-:W-:Y:S05]  /*18700*/  WARPSYNC.COLLECTIVE R15, `(.L_x_11305) ;  /* 0x000000000f087348 */ /* 0x000fea0003c00000 */
[----:B------:R0:W1:Y:S02]  /*18710*/  SHFL.IDX P6, R14, R13, R12, R11 ;  /* 0x0000000c0d0e7389 */ /* 0x00006400000c000b */
[----:B01----:R-:W-:Y:S01]  /*18720*/  ENDCOLLECTIVE ;  /* 0x000000000000791b */ /* 0x003fe20003800000 */
.L_x_11305:
        /* <DEDUP_REMOVED lines=11> */
[----:B------:R-:W-:Y:S01]  /*187e0*/  IMAD.MOV.U32 R4, RZ, RZ, R14 ;  /* 0x000000ffff047224 */ /* 0x000fe200078e000e */
[----:B------:R-:W-:-:S13]  /*187f0*/  ISETP.GE.AND P3, PT, R5, R2, PT ;  /* 0x000000020500720c */ /* 0x000fda0003f66270 */
[----:B0-----:R-:W-:Y:S05]  /*18800*/  WARPSYNC.COLLECTIVE R15, `(.L_x_11306) ;  /* 0x000000000f087348 */ /* 0x001fea0003c00000 */
[----:B------:R1:W2:Y:S02]  /*18810*/  SHFL.IDX P6, R14, R13, R12, R11 ;  /* 0x0000000c0d0e7389 */ /* 0x0002a400000c000b */
[----:B012---:R-:W-:Y:S01]  /*18820*/  ENDCOLLECTIVE ;  /* 0x000000000000791b */ /* 0x007fe20003800000 */
.L_x_11306:
[----:B------:R-:W-:Y:S02]  /*18830*/  IMAD.MOV.U32 R13, RZ, RZ, R3 ;  /* 0x000000ffff0d7224 */ /* 0x000fe400078e0003 */
[----:B------:R-:W-:Y:S02]  /*18840*/  IMAD.MOV.U32 R12, RZ, RZ, RZ ;  /* 0x000000ffff0c7224 */ /* 0x000fe400078e00ff */
[----:B------:R-:W-:-:S07]  /*18850*/  IMAD.MOV.U32 R0, RZ, RZ, R14 ;  /* 0x000000ffff007224 */ /* 0x000fce00078e000e */
[----:B------:R-:W-:Y:S05]  /*18860*/  WARPSYNC.COLLECTIVE R15, `(.L_x_11307) ;  /* 0x000000000f087348 */ /* 0x000fea0003c00000 */
[----:B------:R0:W1:Y:S02]  /*18870*/  SHFL.IDX P6, R14, R13, R12, R11 ;  /* 0x0000000c0d0e7389 */ /* 0x00006400000c000b */
[----:B01----:R-:W-:Y:S01]  /*18880*/  ENDCOLLECTIVE ;  /* 0x000000000000791b */ /* 0x003fe20003800000 */
.L_x_11307:
[----:B------:R-:W-:-:S05]  /*18890*/  @!P3 LEA R0, P4, R10, R0, 0x1 ;  /* 0x000000000a00b211 */ /* 0x000fca00078808ff */
[----:B------:R-:W-:-:S04]  /*188a0*/  @!P3 IMAD.X R4, RZ, RZ, R4, P4 ;  /* 0x000000ffff04b224 */ /* 0x000fc800020e0604 */
[----:B------:R-:W-:Y:S02]  /*188b0*/  @!P3 IMAD.MOV.U32 R5, RZ, RZ, R4 ;  /* 0x000000ffff05b224 */ /* 0x000fe400078e0004 */
        /* <DEDUP_REMOVED lines=14> */
.L_x_11308:
[----:B------:R-:W-:Y:S02]  /*189a0*/  IMAD.MOV.U32 R13, RZ, RZ, R3 ;  /* 0x000000ffff0d7224 */ /* 0x000fe400078e0003 */
[----:B------:R-:W-:Y:S02]  /*189b0*/  IMAD.MOV.U32 R12, RZ, RZ, 0x1 ;  /* 0x00000001ff0c7424 */ /* 0x000fe400078e00ff */
[----:B------:R-:W-:-:S07]  /*189c0*/  IMAD.MOV.U32 R4, RZ, RZ, R14 ;  /* 0x000000ffff047224 */ /* 0x000fce00078e000e */
[----:B------:R-:W-:Y:S05]  /*189d0*/  WARPSYNC.COLLECTIVE R15, `(.L_x_11309) ;  /* 0x000000000f087348 */ /* 0x000fea0003c00000 */
[----:B------:R0:W1:Y:S02]  /*189e0*/  SHFL.IDX P6, R14, R13, R12, R11 ;  /* 0x0000000c0d0e7389 */ /* 0x00006400000c000b */
[----:B01----:R-:W-:Y:S01]  /*189f0*/  ENDCOLLECTIVE ;  /* 0x000000000000791b */ /* 0x003fe20003800000 */
.L_x_11309:
        /* <DEDUP_REMOVED lines=14> */
.L_x_11310:
[----:B------:R-:W-:Y:S01]  /*18ae0*/  IMAD.MOV.U32 R8, RZ, RZ, R14 ;  /* 0x000000ffff087224 */ /* 0x000fe200078e000e */
[----:B------:R-:W-:Y:S06]  /*18af0*/  BRA `(.L_x_11311) ;  /* 0xffffffc000387947 */ /* 0x000fec000383ffff */
.L_x_11233:
[----:B-1----:R1:W2:Y:S02]  /*18b00*/  SYNCS.PHASECHK.TRANS64.TRYWAIT P0, [R17+URZ+0x2d820], R0 ;  /* 0x02d82000110075a7 */ /* 0x0022a4000800017f */
[----:B--2---:R-:W-:Y:S05]  /*18b10*/  @!P0 NANOSLEEP.SYNCS 0x989680 ;  /* 0x009896800000895d */ /* 0x004fea0003900000 */
[----:B------:R-:W2:Y:S02]  /*18b20*/  @!P0 SYNCS.PHASECHK.TRANS64 P0, [R17+URZ+0x2d820], R0 ;  /* 0x02d82000110085a7 */ /* 0x000ea4000800007f */
[----:B--2---:R-:W-:Y:S05]  /*18b30*/  @!P0 BRA `(.L_x_11233) ;  /* 0xfffffffc00f08947 */ /* 0x004fea000383ffff */
[----:B------:R-:W-:Y:S05]  /*18b40*/  BRA `(.L_x_11312) ;  /* 0xffffffc000a07947 */ /* 0x000fea000383ffff */
.L_x_11238:
[----:B0-----:R0:W1:Y:S02]  /*18b50*/  SYNCS.PHASECHK.TRANS64.TRYWAIT P0, [R5+URZ+0x2d840], R0 ;  /* 0x02d84000050075a7 */ /* 0x001064000800017f */
[----:B-1----:R-:W-:Y:S05]  /*18b60*/  @!P0 NANOSLEEP.SYNCS 0x989680 ;  /* 0x009896800000895d */ /* 0x002fea0003900000 */
[----:B------:R-:W1:Y:S02]  /*18b70*/  @!P0 SYNCS.PHASECHK.TRANS64 P0, [R5+URZ+0x2d840], R0 ;  /* 0x02d84000050085a7 */ /* 0x000e64000800007f */
[----:B-1----:R-:W-:Y:S05]  /*18b80*/  @!P0 BRA `(.L_x_11238) ;  /* 0xfffffffc00f08947 */ /* 0x002fea000383ffff */
[----:B------:R-:W-:Y:S05]  /*18b90*/  BRA `(.L_x_11313) ;  /* 0xffffffc400947947 */ /* 0x000fea000383ffff */
.L_x_11239:
        /* <DEDUP_REMOVED lines=8> */
.L_x_11315:
[----:B------:R-:W-:Y:S05]  /*18c20*/  BSYNC B1 ;  /* 0x0000000000017941 */ /* 0x000fea0003800000 */
.L_x_11314:
[----:B------:R-:W0:Y:S01]  /*18c30*/  S2R R25, SR_TID.X ;  /* 0x0000000000197919 */ /* 0x000e220000002100 */
        /* <DEDUP_REMOVED lines=8> */
[----:B------:R-:W-:-:S12]  /*18cc0*/  IMAD R4, R4, 0x2, R17 ;  /* 0x0000000204047824 */ /* 0x000fd800078e0211 */
[----:B0-----:R-:W-:Y:S05]  /*18cd0*/  WARPSYNC.COLLECTIVE R15, `(.L_x_11316) ;  /* 0x000000000f087348 */ /* 0x001fea0003c00000 */
[----:B------:R1:W2:Y:S02]  /*18ce0*/  SHFL.IDX P6, R14, R13, R12, R11 ;  /* 0x0000000c0d0e7389 */ /* 0x0002a400000c000b */
[----:B012---:R-:W-:Y:S01]  /*18cf0*/  ENDCOLLECTIVE ;  /* 0x000000000000791b */ /* 0x007fe20003800000 */
.L_x_11316:
        /* <DEDUP_REMOVED lines=8> */
.L_x_11317:
        /* <DEDUP_REMOVED lines=14> */
.L_x_11318:
[----:B------:R-:W-:Y:S02]  /*18e60*/  IMAD.MOV.U32 R13, RZ, RZ, R8 ;  /* 0x000000ffff0d7224 */ /* 0x000fe400078e0008 */
[----:B------:R-:W-:Y:S02]  /*18e70*/  IMAD.MOV.U32 R12, RZ, RZ, 0x2 ;  /* 0x00000002ff0c7424 */ /* 0x000fe400078e00ff */
[----:B------:R-:W-:-:S07]  /*18e80*/  IMAD.MOV.U32 R2, RZ, RZ, R14 ;  /* 0x000000ffff027224 */ /* 0x000fce00078e000e */
[----:B------:R-:W-:Y:S05]  /*18e90*/  WARPSYNC.COLLECTIVE R15, `(.L_x_11319) ;  /* 0x000000000f087348 */ /* 0x000fea0003c00000 */
[----:B------:R0:W1:Y:S02]  /*18ea0*/  SHFL.IDX P6, R14, R13, R12, R11 ;  /* 0x0000000c0d0e7389 */ /* 0x00006400000c000b */
[----:B01----:R-:W-:Y:S01]  /*18eb0*/  ENDCOLLECTIVE ;  /* 0x000000000000791b */ /* 0x003fe20003800000 */
.L_x_11319:
        /* <DEDUP_REMOVED lines=13> */
.L_x_11320:
[----:B------:R-:W-:Y:S02]  /*18f90*/  IMAD.MOV.U32 R13, RZ, RZ, R8 ;  /* 0x000000ffff0d7224 */ /* 0x000fe400078e0008 */
[----:B------:R-:W-:Y:S02]  /*18fa0*/  IMAD.MOV.U32 R12, RZ, RZ, 0x3 ;  /* 0x00000003ff0c7424 */ /* 0x000fe400078e00ff */
[----:B------:R-:W-:-:S07]  /*18fb0*/  IMAD.MOV.U32 R2, RZ, RZ, R14 ;  /* 0x000000ffff027224 */ /* 0x000fce00078e000e */
[----:B------:R-:W-:Y:S05]  /*18fc0*/  WARPSYNC.COLLECTIVE R15, `(.L_x_11321) ;  /* 0x000000000f087348 */ /* 0x000fea0003c00000 */
[----:B------:R0:W1:Y:S02]  /*18fd0*/  SHFL.IDX P6, R14, R13, R12, R11 ;  /* 0x0000000c0d0e7389 */ /* 0x00006400000c000b */
[----:B01----:R-:W-:Y:S01]  /*18fe0*/  ENDCOLLECTIVE ;  /* 0x000000000000791b */ /* 0x003fe20003800000 */
.L_x_11321:
        /* <DEDUP_REMOVED lines=14> */
.L_x_11322:
[----:B------:R-:W-:Y:S01]  /*190d0*/  IMAD.MOV.U32 R2, RZ, RZ, R14 ;  /* 0x000000ffff027224 */ /* 0x000fe200078e000e */
[----:B------:R-:W-:Y:S06]  /*190e0*/  BRA `(.L_x_11323) ;  /* 0xffffffc400287947 */ /* 0x000fec000383ffff */
.L_x_11244:
[----:B-1----:R1:W2:Y:S02]  /*190f0*/  SYNCS.PHASECHK.TRANS64.TRYWAIT P0, [R5+URZ+0x2d860], R2 ;  /* 0x02d86002050075a7 */ /* 0x0022a4000800017f */
[----:B--2---:R-:W-:Y:S05]  /*19100*/  @!P0 NANOSLEEP.SYNCS 0x989680 ;  /* 0x009896800000895d */ /* 0x004fea0003900000 */
[----:B------:R-:W2:Y:S02]  /*19110*/  @!P0 SYNCS.PHASECHK.TRANS64 P0, [R5+URZ+0x2d860], R2 ;  /* 0x02d86002050085a7 */ /* 0x000ea4000800007f */
[----:B--2---:R-:W-:Y:S05]  /*19120*/  @!P0 BRA `(.L_x_11244) ;  /* 0xfffffffc00f08947 */ /* 0x004fea000383ffff */
[----:B------:R-:W-:Y:S05]  /*19130*/  BRA `(.L_x_11324) ;  /* 0xffffffc4008c7947 */ /* 0x000fea000383ffff */
.L_x_11245:
        /* <DEDUP_REMOVED lines=8> */
.L_x_11326:
[----:B------:R-:W-:Y:S05]  /*191c0*/  BSYNC B1 ;  /* 0x0000000000017941 */ /* 0x000fea0003800000 */
.L_x_11325:
        /* <DEDUP_REMOVED lines=9> */
.L_x_11327:
[----:B------:R-:W-:Y:S02]  /*19260*/  IMAD.MOV.U32 R13, RZ, RZ, R19 ;  /* 0x000000ffff0d7224 */ /* 0x000fe400078e0013 */
[----:B------:R-:W-:Y:S02]  /*19270*/  IMAD.MOV.U32 R12, RZ, RZ, 0x1 ;  /* 0x00000001ff0c7424 */ /* 0x000fe400078e00ff */
[----:B------:R-:W-:-:S07]  /*19280*/  IMAD.MOV.U32 R2, RZ, RZ, R14 ;  /* 0x000000ffff027224 */ /* 0x000fce00078e000e */
[----:B------:R-:W-:Y:S05]  /*19290*/  WARPSYNC.COLLECTIVE R15, `(.L_x_11328) ;  /* 0x000000000f087348 */ /* 0x000fea0003c00000 */
[----:B------:R0:W1:Y:S02]  /*192a0*/  SHFL.IDX P6, R14, R13, R12, R11 ;  /* 0x0000000c0d0e7389 */ /* 0x00006400000c000b */
[----:B01----:R-:W-:Y:S01]  /*192b0*/  ENDCOLLECTIVE ;  /* 0x000000000000791b */ /* 0x003fe20003800000 */
.L_x_11328:
        /* <DEDUP_REMOVED lines=16> */
.L_x_11329:
[----:B------:R-:W-:Y:S02]  /*193c0*/  IMAD.MOV.U32 R13, RZ, RZ, R19 ;  /* 0x000000ffff0d7224 */ /* 0x000fe400078e0013 */
[----:B------:R-:W-:Y:S02]  /*193d0*/  IMAD.MOV.U32 R12, RZ, RZ, 0x2 ;  /* 0x00000002ff0c7424 */ /* 0x000fe400078e00ff */
[----:B------:R-:W-:-:S07]  /*193e0*/  IMAD.MOV.U32 R2, RZ, RZ, R14 ;  /* 0x000000ffff027224 */ /* 0x000fce00078e000e */
[----:B------:R-:W-:Y:S05]  /*193f0*/  WARPSYNC.COLLECTIVE R15, `(.L_x_11330) ;  /* 0x000000000f087348 */ /* 0x000fea0003c00000 */
[----:B------:R0:W1:Y:S02]  /*19400*/  SHFL.IDX P6, R14, R13, R12, R11 ;  /* 0x0000000c0d0e7389 */ /* 0x00006400000c000b */
[----:B01----:R-:W-:Y:S01]  /*19410*/  ENDCOLLECTIVE ;  /* 0x000000000000791b */ /* 0x003fe20003800000 */
.L_x_11330:
        /* <DEDUP_REMOVED lines=16> */
.L_x_11331:
[----:B------:R-:W-:Y:S02]  /*19520*/  IMAD.MOV.U32 R13, RZ, RZ, R19 ;  /* 0x000000ffff0d7224 */ /* 0x000fe400078e0013 */
[----:B------:R-:W-:Y:S02]  /*19530*/  IMAD.MOV.U32 R12, RZ, RZ, 0x3 ;  /* 0x00000003ff0c7424 */ /* 0x000fe400078e00ff */
[----:B------:R-:W-:-:S07]  /*19540*/  IMAD.MOV.U32 R2, RZ, RZ, R14 ;  /* 0x000000ffff027224 */ /* 0x000fce00078e000e */
[----:B------:R-:W-:Y:S05]  /*19550*/  WARPSYNC.COLLECTIVE R15, `(.L_x_11332) ;  /* 0x000000000f087348 */ /* 0x000fea0003c00000 */
[----:B------:R0:W1:Y:S02]  /*19560*/  SHFL.IDX P6, R14, R13, R12, R11 ;  /* 0x0000000c0d0e7389 */ /* 0x00006400000c000b */
[----:B01----:R-:W-:Y:S01]  /*19570*/  ENDCOLLECTIVE ;  /* 0x000000000000791b */ /* 0x003fe20003800000 */
.L_x_11332:
        /* <DEDUP_REMOVED lines=13> */
.L_x_11333:
        /* <DEDUP_REMOVED lines=8> */
.L_x_11253:
[----:B-1----:R1:W2:Y:S02]  /*196d0*/  SYNCS.PHASECHK.TRANS64.TRYWAIT P0, [R0+URZ+0x2d860], R3 ;  /* 0x02d86003000075a7 */ /* 0x0022a4000800017f */
[----:B--2---:R-:W-:Y:S05]  /*196e0*/  @!P0 NANOSLEEP.SYNCS 0x989680 ;  /* 0x009896800000895d */ /* 0x004fea0003900000 */
[----:B------:R-:W2:Y:S02]  /*196f0*/  @!P0 SYNCS.PHASECHK.TRANS64 P0, [R0+URZ+0x2d860], R3 ;  /* 0x02d86003000085a7 */ /* 0x000ea4000800007f */
[----:B--2---:R-:W-:Y:S05]  /*19700*/  @!P0 BRA `(.L_x_11253) ;  /* 0xfffffffc00f08947 */ /* 0x004fea000383ffff */
[----:B------:R-:W-:Y:S05]  /*19710*/  BRA `(.L_x_11335) ;  /* 0xffffffc800187947 */ /* 0x000fea000383ffff */
.L_x_11254:
        /* <DEDUP_REMOVED lines=8> */
.L_x_11337:
[----:B------:R-:W-:Y:S05]  /*197a0*/  BSYNC B0 ;  /* 0x0000000000007941 */ /* 0x000fea0003800000 */
.L_x_11336:
[----:B------:R-:W0:Y:S01]  /*197b0*/  S2R R2, SR_TID.X ;  /* 0x0000000000027919 */ /* 0x000e220000002100 */
[----:B------:R-:W-:Y:S02]  /*197c0*/  IMAD.MOV.U32 R13, RZ, RZ, R18 ;  /* 0x000000ffff0d7224 */ /* 0x000fe400078e0012 */
[----:B------:R-:W-:Y:S02]  /*197d0*/  IMAD.MOV.U32 R12, RZ, RZ, RZ ;  /* 0x000000ffff0c7224 */ /* 0x000fe400078e00ff */
[----:B------:R-:W-:Y:S02]  /*197e0*/  IMAD.MOV.U32 R11, RZ, RZ, 0x1c1f ;  /* 0x00001c1fff0b7424 */ /* 0x000fe400078e00ff */
[----:B------:R-:W-:Y:S02]  /*197f0*/  IMAD.MOV.U32 R15, RZ, RZ, -0x1 ;  /* 0xffffffffff0f7424 */ /* 0x000fe400078e00ff */
[----:B------:R-:W-:Y:S02]  /*19800*/  IMAD.MOV.U32 R3, RZ, RZ, R14 ;  /* 0x000000ffff037224 */ /* 0x000fe400078e000e */
[----:B------:R-:W-:-:S07]  /*19810*/  IMAD R4, R4, 0x2, R17 ;  /* 0x0000000204047824 */ /* 0x000fce00078e0211 */
[----:B0-----:R-:W-:Y:S05]  /*19820*/  WARPSYNC.COLLECTIVE R15, `(.L_x_11338) ;  /* 0x000000000f087348 */ /* 0x001fea0003c00000 */
[----:B------:R1:W2:Y:S02]  /*19830*/  SHFL.IDX P6, R14, R13, R12, R11 ;  /* 0x0000000c0d0e7389 */ /* 0x0002a400000c000b */
[----:B012---:R-:W-:Y:S01]  /*19840*/  ENDCOLLECTIVE ;  /* 0x000000000000791b */ /* 0x007fe20003800000 */
.L_x_11338:
        /* <DEDUP_REMOVED lines=17> */
.L_x_11339:
        /* <DEDUP_REMOVED lines=14> */
.L_x_11340:
[----:B------:R-:W-:Y:S02]  /*19a40*/  IMAD.MOV.U32 R13, RZ, RZ, R19 ;  /* 0x000000ffff0d7224 */ /* 0x000fe400078e0013 */
[----:B------:R-:W-:Y:S01]  /*19a50*/  IMAD.MOV.U32 R12, RZ, RZ, 0x2 ;  /* 0x00000002ff0c7424 */ /* 0x000fe200078e00ff */
[----:B------:R-:W-:-:S13]  /*19a60*/  IADD3 R2, P4, R14, R5, RZ ;  /* 0x000000050e027210 */ /* 0x000fda0007f9e0ff */
[----:B------:R-:W-:Y:S05]  /*19a70*/  WARPSYNC.COLLECTIVE R15, `(.L_x_11341) ;  /* 0x000000000f087348 */ /* 0x000fea0003c00000 */
[----:B------:R0:W1:Y:S02]  /*19a80*/  SHFL.IDX P6, R14, R13, R12, R11 ;  /* 0x0000000c0d0e7389 */ /* 0x00006400000c000b */
[----:B01----:R-:W-:Y:S01]  /*19a90*/  ENDCOLLECTIVE ;  /* 0x000000000000791b */ /* 0x003fe20003800000 */
.L_x_11341:
        /* <DEDUP_REMOVED lines=15> */
.L_x_11342:
[----:B------:R-:W-:Y:S02]  /*19b90*/  IMAD.MOV.U32 R13, RZ, RZ, R19 ;  /* 0x000000ffff0d7224 */ /* 0x000fe400078e0013 */
[----:B------:R-:W-:Y:S01]  /*19ba0*/  IMAD.MOV.U32 R12, RZ, RZ, 0x3 ;  /* 0x00000003ff0c7424 */ /* 0x000fe200078e00ff */
[----:B------:R-:W-:-:S13]  /*19bb0*/  IADD3 R2, P4, R14, R5, RZ ;  /* 0x000000050e027210 */ /* 0x000fda0007f9e0ff */
[----:B------:R-:W-:Y:S05]  /*19bc0*/  WARPSYNC.COLLECTIVE R15, `(.L_x_11343) ;  /* 0x000000000f087348 */ /* 0x000fea0003c00000 */
[----:B------:R0:W1:Y:S02]  /*19bd0*/  SHFL.IDX P6, R14, R13, R12, R11 ;  /* 0x0000000c0d0e7389 */ /* 0x00006400000c000b */
[----:B01----:R-:W-:Y:S01]  /*19be0*/  ENDCOLLECTIVE ;  /* 0x000000000000791b */ /* 0x003fe20003800000 */
.L_x_11343:
        /* <DEDUP_REMOVED lines=14> */
.L_x_11344:
[----:B------:R-:W-:Y:S05]  /*19cd0*/  BRA `(.L_x_11345) ;  /* 0xffffffc4008c7947 */ /* 0x000fea000383ffff */
.L_x_11259:
        /* <DEDUP_REMOVED lines=8> */
.L_x_11347:
[----:B------:R-:W-:Y:S05]  /*19d60*/  BSYNC B0 ;  /* 0x0000000000007941 */ /* 0x000fea0003800000 */
.L_x_11346:
        /* <DEDUP_REMOVED lines=9> */
.L_x_11348:
[----:B------:R-:W-:Y:S02]  /*19e00*/  ULDC UR4, c[0x0][0xc3c] ;  /* 0x00030f0000047ab9 */ /* 0x000fe40000000800 */
[----:B------:R-:W-:-:S13]  /*19e10*/  ISETP.GE.OR P1, PT, R9, UR4, !P0 ;  /* 0x0000000409007c0c */ /* 0x000fda000c726670 */
[----:B------:R-:W0:Y:S08]  /*19e20*/  @!P1 LDC.64 R2, c[0x0][0xc80] ;  /* 0x00032000ff029b82 */ /* 0x000e300000000a00 */
[----:B------:R-:W1:Y:S01]  /*19e30*/  @!P1 LDC.64 R4, c[0x0][0xc78] ;  /* 0x00031e00ff049b82 */ /* 0x000e620000000a00 */
[----:B------:R-:W-:Y:S01]  /*19e40*/  CS2R R24, SRZ ;  /* 0x0000000000187805 */ /* 0x000fe2000001ff00 */
        /* <DEDUP_REMOVED lines=18> */
.L_x_11349:
[----:B------:R-:W-:Y:S01]  /*19f70*/  IMAD.MOV.U32 R12, RZ, RZ, 0x2 ;  /* 0x00000002ff0c7424 */ /* 0x000fe200078e00ff */
[----:B------:R-:W-:-:S05]  /*19f80*/  SEL R4, R14, RZ, P1 ;  /* 0x000000ff0e047207 */ /* 0x000fca0000800000 */
[----:B------:R-:W-:-:S04]  /*19f90*/  IMAD.IADD R4, R13, 0x1, R4 ;  /* 0x000000010d047824 */ /* 0x000fc800078e0204 */
[----:B------:R-:W-:-:S07]  /*19fa0*/  IMAD.MOV.U32 R13, RZ, RZ, R4 ;  /* 0x000000ffff0d7224 */ /* 0x000fce00078e0004 */
[----:B------:R-:W-:Y:S05]  /*19fb0*/  WARPSYNC.COLLECTIVE R15, `(.L_x_11350) ;  /* 0x000000000f087348 */ /* 0x000fea0003c00000 */
[----:B------:R0:W1:Y:S02]  /*19fc0*/  SHFL.UP P6, R14, R13, R12, R11 ;  /* 0x0400000c0d0e7389 */ /* 0x00006400000c000b */
[----:B01----:R-:W-:Y:S01]  /*19fd0*/  ENDCOLLECTIVE ;  /* 0x000000000000791b */ /* 0x003fe20003800000 */
.L_x_11350:
[----:B------:R-:W-:Y:S01]  /*19fe0*/  IMAD.MOV.U32 R12, RZ, RZ, 0x4 ;  /* 0x00000004ff0c7424 */ /* 0x000fe200078e00ff */
[----:B------:R-:W-:-:S05]  /*19ff0*/  SEL R3, R14, RZ, P2 ;  /* 0x000000ff0e037207 */ /* 0x000fca0001000000 */
[----:B------:R-:W-:-:S04]  /*1a000*/  IMAD.IADD R2, R4, 0x1, R3 ;  /* 0x0000000104027824 */ /* 0x000fc800078e0203 */
[----:B------:R-:W-:-:S07]  /*1a010*/  IMAD.MOV.U32 R13, RZ, RZ, R2 ;  /* 0x000000ffff0d7224 */ /* 0x000fce00078e0002 */
[----:B------:R-:W-:Y:S05]  /*1a020*/  WARPSYNC.COLLECTIVE R15, `(.L_x_11351) ;  /* 0x000000000f087348 */ /* 0x000fea0003c00000 */
[----:B------:R0:W1:Y:S02]  /*1a030*/  SHFL.UP P6, R14, R13, R12, R11 ;  /* 0x0400000c0d0e7389 */ /* 0x00006400000c000b */
[----:B01----:R-:W-:Y:S01]  /*1a040*/  ENDCOLLECTIVE ;  /* 0x000000000000791b */ /* 0x003fe20003800000 */
.L_x_11351:
[----:B------:R-:W-:Y:S01]  /*1a050*/  IMAD.MOV.U32 R12, RZ, RZ, 0x8 ;  /* 0x00000008ff0c7424 */ /* 0x000fe200078e00ff */
[----:B------:R-:W-:-:S05]  /*1a060*/  SEL R3, R14, RZ, P3 ;  /* 0x000000ff0e037207 */ /* 0x000fca0001800000 */
[----:B------:R-:W-:-:S04]  /*1a070*/  IMAD.IADD R3, R2, 0x1, R3 ;  /* 0x0000000102037824 */ /* 0x000fc800078e0203 */
[----:B------:R-:W-:-:S07]  /*1a080*/  IMAD.MOV.U32 R13, RZ, RZ, R3 ;  /* 0x000000ffff0d7224 */ /* 0x000fce00078e0003 */
[----:B------:R-:W-:Y:S05]  /*1a090*/  WARPSYNC.COLLECTIVE R15, `(.L_x_11352) ;  /* 0x000000000f087348 */ /* 0x000fea0003c00000 */
[----:B------:R0:W1:Y:S02]  /*1a0a0*/  SHFL.UP P6, R14, R13, R12, R11 ;  /* 0x0400000c0d0e7389 */ /* 0x00006400000c000b */
[----:B01----:R-:W-:Y:S01]  /*1a0b0*/  ENDCOLLECTIVE ;  /* 0x000000000000791b */ /* 0x003fe20003800000 */
.L_x_11352:
[----:B------:R-:W-:Y:S01]  /*1a0c0*/  IMAD.MOV.U32 R12, RZ, RZ, 0x10 ;  /* 0x00000010ff0c7424 */ /* 0x000fe200078e00ff */
[----:B------:R-:W-:-:S05]  /*1a0d0*/  SEL R4, R14, RZ, P4 ;  /* 0x000000ff0e047207 */ /* 0x000fca0002000000 */
[----:B------:R-:W-:-:S04]  /*1a0e0*/  IMAD.IADD R4, R3, 0x1, R4 ;  /* 0x0000000103047824 */ /* 0x000fc800078e0204 */
[----:B------:R-:W-:-:S07]  /*1a0f0*/  IMAD.MOV.U32 R13, RZ, RZ, R4 ;  /* 0x000000ffff0d7224 */ /* 0x000fce00078e0004 */
[----:B------:R-:W-:Y:S05]  /*1a100*/  WARPSYNC.COLLECTIVE R15, `(.L_x_11353) ;  /* 0x000000000f087348 */ /* 0x000fea0003c00000 */
[----:B------:R0:W1:Y:S02]  /*1a110*/  SHFL.UP P6, R14, R13, R12, R11 ;  /* 0x0400000c0d0e7389 */ /* 0x00006400000c000b */
[----:B01----:R-:W-:Y:S01]  /*1a120*/  ENDCOLLECTIVE ;  /* 0x000000000000791b */ /* 0x003fe20003800000 */
.L_x_11353:
        /* <DEDUP_REMOVED lines=8> */
.L_x_11354:
[----:B------:R-:W-:Y:S05]  /*1a1b0*/  BRA `(.L_x_11355) ;  /* 0xffffffc400a87947 */ /* 0x000fea000383ffff */
.L_x_11262:
[----:B------:R-:W-:Y:S01]  /*1a1c0*/  BSSY B0, `(.L_x_11356) ;  /* 0x0000007000007945 */ /* 0x000fe20003800000 */
[----:B------:R-:W-:Y:S02]  /*1a1d0*/  IMAD.MOV.U32 R12, RZ, RZ, 0x1 ;  /* 0x00000001ff0c7424 */ /* 0x000fe400078e00ff */
[----:B------:R-:W-:Y:S02]  /*1a1e0*/  IMAD.MOV.U32 R11, RZ, RZ, RZ ;  /* 0x000000ffff0b7224 */ /* 0x000fe400078e00ff */
[----:B------:R-:W-:-:S07]  /*1a1f0*/  IMAD.MOV.U32 R15, RZ, RZ, -0x1 ;  /* 0xffffffffff0f7424 */ /* 0x000fce00078e00ff */
[----:B------:R-:W-:Y:S05]  /*1a200*/  WARPSYNC.COLLECTIVE R15, `(.L_x_11357) ;  /* 0x000000000f087348 */ /* 0x000fea0003c00000 */
[----:B------:R0:W1:Y:S02]  /*1a210*/  SHFL.UP P6, R14, R13, R12, R11 ;  /* 0x0400000c0d0e7389 */ /* 0x00006400000c000b */
[----:B01----:R-:W-:Y:S01]  /*1a220*/  ENDCOLLECTIVE ;  /* 0x000000000000791b */ /* 0x003fe20003800000 */
.L_x_11357:
[----:B------:R-:W-:Y:S05]  /*1a230*/  BSYNC B0 ;  /* 0x0000000000007941 */ /* 0x000fea0003800000 */
.L_x_11356:
        /* <DEDUP_REMOVED lines=8> */
.L_x_11358:
[----:B------:R-:W-:Y:S01]  /*1a2c0*/  IMAD.MOV.U32 R12, RZ, RZ, 0x4 ;  /* 0x00000004ff0c7424 */ /* 0x000fe200078e00ff */
[----:B------:R-:W-:-:S05]  /*1a2d0*/  SEL R2, R14, RZ, P2 ;  /* 0x000000ff0e027207 */ /* 0x000fca0001000000 */
[----:B------:R-:W-:-:S04]  /*1a2e0*/  IMAD.IADD R2, R13, 0x1, R2 ;  /* 0x000000010d027824 */ /* 0x000fc800078e0202 */
[----:B------:R-:W-:-:S07]  /*1a2f0*/  IMAD.MOV.U32 R13, RZ, RZ, R2 ;  /* 0x000000ffff0d7224 */ /* 0x000fce00078e0002 */
[----:B------:R-:W-:Y:S05]  /*1a300*/  WARPSYNC.COLLECTIVE R15, `(.L_x_11359) ;  /* 0x000000000f087348 */ /* 0x000fea0003c00000 */
[----:B------:R0:W1:Y:S02]  /*1a310*/  SHFL.UP P6, R14, R13, R12, R11 ;  /* 0x0400000c0d0e7389 */ /* 0x00006400000c000b */
[----:B01----:R-:W-:Y:S01]  /*1a320*/  ENDCOLLECTIVE ;  /* 0x000000000000791b */ /* 0x003fe20003800000 */
.L_x_11359:
[----:B------:R-:W-:Y:S01]  /*1a330*/  IMAD.MOV.U32 R12, RZ, RZ, 0x8 ;  /* 0x00000008ff0c7424 */ /* 0x000fe200078e00ff */
[----:B------:R-:W-:-:S05]  /*1a340*/  SEL R3, R14, RZ, P3 ;  /* 0x000000ff0e037207 */ /* 0x000fca0001800000 */
[----:B------:R-:W-:-:S04]  /*1a350*/  IMAD.IADD R3, R2, 0x1, R3 ;  /* 0x0000000102037824 */ /* 0x000fc800078e0203 */
[----:B------:R-:W-:-:S07]  /*1a360*/  IMAD.MOV.U32 R13, RZ, RZ, R3 ;  /* 0x000000ffff0d7224 */ /* 0x000fce00078e0003 */
[----:B------:R-:W-:Y:S05]  /*1a370*/  WARPSYNC.COLLECTIVE R15, `(.L_x_11360) ;  /* 0x000000000f087348 */ /* 0x000fea0003c00000 */
[----:B------:R0:W1:Y:S02]  /*1a380*/  SHFL.UP P6, R14, R13, R12, R11 ;  /* 0x0400000c0d0e7389 */ /* 0x00006400000c000b */
[----:B01----:R-:W-:Y:S01]  /*1a390*/  ENDCOLLECTIVE ;  /* 0x000000000000791b */ /* 0x003fe20003800000 */
.L_x_11360:
[----:B------:R-:W-:Y:S01]  /*1a3a0*/  IMAD.MOV.U32 R12, RZ, RZ, 0x10 ;  /* 0x00000010ff0c7424 */ /* 0x000fe200078e00ff */
[----:B------:R-:W-:-:S05]  /*1a3b0*/  SEL R4, R14, RZ, P4 ;  /* 0x000000ff0e047207 */ /* 0x000fca0002000000 */
[----:B------:R-:W-:-:S04]  /*1a3c0*/  IMAD.IADD R4, R3, 0x1, R4 ;  /* 0x0000000103047824 */ /* 0x000fc800078e0204 */
[----:B------:R-:W-:-:S07]  /*1a3d0*/  IMAD.MOV.U32 R13, RZ, RZ, R4 ;  /* 0x000000ffff0d7224 */ /* 0x000fce00078e0004 */
[----:B------:R-:W-:Y:S05]  /*1a3e0*/  WARPSYNC.COLLECTIVE R15, `(.L_x_11361) ;  /* 0x000000000f087348 */ /* 0x000fea0003c00000 */
[----:B------:R0:W1:Y:S02]  /*1a3f0*/  SHFL.UP P6, R14, R13, R12, R11 ;  /* 0x0400000c0d0e7389 */ /* 0x00006400000c000b */
[----:B01----:R-:W-:Y:S01]  /*1a400*/  ENDCOLLECTIVE ;  /* 0x000000000000791b */ /* 0x003fe20003800000 */
.L_x_11361:
        /* <DEDUP_REMOVED lines=8> */
.L_x_11362:
[----:B------:R-:W-:Y:S05]  /*1a490*/  BRA `(.L_x_11363) ;  /* 0xffffffc400947947 */ /* 0x000fea000383ffff */
.L_x_11264:
[----:B------:R-:W-:Y:S01]  /*1a4a0*/  BSSY B0, `(.L_x_11364) ;  /* 0x0000006000007945 */ /* 0x000fe20003800000 */
[----:B------:R-:W-:Y:S01]  /*1a4b0*/  PLOP3.LUT P6, PT, P6, PT, PT, 0x8, 0x0 ;  /* 0x000000000000781c */ /* 0x000fe200037ce170 */
[----:B------:R-:W-:-:S12]  /*1a4c0*/  IMAD.MOV.U32 R15, RZ, RZ, -0x1 ;  /* 0xffffffffff0f7424 */ /* 0x000fd800078e00ff */
[----:B0-----:R-:W-:Y:S05]  /*1a4d0*/  WARPSYNC.COLLECTIVE R15, `(.L_x_11365) ;  /* 0x000000000f087348 */ /* 0x001fea0003c00000 */
[----:B------:R-:W-:Y:S01]  /*1a4e0*/  VOTE.ANY R14, PT, P6 ;  /* 0x00000000000e7806 */ /* 0x000fe200030e0100 */
[----:B0-----:R-:W-:Y:S06]  /*1a4f0*/  ENDCOLLECTIVE ;  /* 0x000000000000791b */ /* 0x001fec0003800000 */
.L_x_11365:
[----:B------:R-:W-:Y:S05]  /*1a500*/  BSYNC B0 ;  /* 0x0000000000007941 */ /* 0x000fea0003800000 */
.L_x_11364:
[----:B------:R-:W-:Y:S02]  /*1a510*/  IMAD.MOV.U32 R3, RZ, RZ, R14 ;  /* 0x000000ffff037224 */ /* 0x000fe400078e000e */
[----:B------:R-:W-:Y:S02]  /*1a520*/  IMAD.MOV.U32 R13, RZ, RZ, R25 ;  /* 0x000000ffff0d7224 */ /* 0x000fe400078e0019 */
[----:B------:R-:W0:Y:S01]  /*1a530*/  POPC R7, R3 ;  /* 0x0000000300077309 */ /* 0x000e220000000000 */
[----:B------:R-:W-:Y:S02]  /*1a540*/  IMAD.MOV.U32 R11, RZ, RZ, 0x1f ;  /* 0x0000001fff0b7424 */ /* 0x000fe400078e00ff */
[----:B------:R-:W-:Y:S02]  /*1a550*/  IMAD.MOV.U32 R15, RZ, RZ, -0x1 ;  /* 0xffffffffff0f7424 */ /* 0x000fe400078e00ff */
[----:B0-----:R-:W-:Y:S02]  /*1a560*/  IMAD.MOV.U32 R12, RZ, RZ, R7 ;  /* 0x000000ffff0c7224 */ /* 0x001fe400078e0007 */
[----:B------:R-:W-:-:S07]  /*1a570*/  IMAD.IADD R27, R7, 0x1, R27 ;  /* 0x00000001071b7824 */ /* 0x000fce00078e021b */
[----:B------:R-:W-:Y:S05]  /*1a580*/  WARPSYNC.COLLECTIVE R15, `(.L_x_11366) ;  /* 0x000000000f087348 */ /* 0x000fea0003c00000 */
[----:B------:R0:W1:Y:S02]  /*1a590*/  SHFL.IDX P6, R14, R13, R12, R11 ;  /* 0x0000000c0d0e7389 */ /* 0x00006400000c000b */
[----:B01----:R-:W-:Y:S01]  /*1a5a0*/  ENDCOLLECTIVE ;  /* 0x000000000000791b */ /* 0x003fe20003800000 */
.L_x_11366:
[----:B------:R-:W-:Y:S02]  /*1a5b0*/  IMAD.MOV.U32 R13, RZ, RZ, R5 ;  /* 0x000000ffff0d7224 */ /* 0x000fe400078e0005 */
[----:B------:R-:W-:-:S07]  /*1a5c0*/  IMAD.MOV.U32 R25, RZ, RZ, R14 ;  /* 0x000000ffff197224 */ /* 0x000fce00078e000e */
[----:B------:R-:W-:Y:S05]  /*1a5d0*/  WARPSYNC.COLLECTIVE R15, `(.L_x_11367) ;  /* 0x000000000f087348 */ /* 0x000fea0003c00000 */
[----:B------:R0:W1:Y:S02]  /*1a5e0*/  SHFL.IDX P6, R14, R13, R12, R11 ;  /* 0x0000000c0d0e7389 */ /* 0x00006400000c000b */
[----:B01----:R-:W-:Y:S01]  /*1a5f0*/  ENDCOLLECTIVE ;  /* 0x000000000000791b */ /* 0x003fe20003800000 */
.L_x_11367:
[----:B------:R-:W-:Y:S01]  /*1a600*/  IMAD.MOV.U32 R5, RZ, RZ, R14 ;  /* 0x000000ffff057224 */ /* 0x000fe200078e000e */
[----:B------:R-:W-:Y:S06]  /*1a610*/  BRA `(.L_x_11368) ;  /* 0xffffffc400747947 */ /* 0x000fec000383ffff */
.L_x_11266:
[----:B------:R-:W-:Y:S01]  /*1a620*/  BSSY B0, `(.L_x_11369) ;  /* 0x0000007000007945 */ /* 0x000fe20003800000 */
[----:B------:R-:W-:Y:S02]  /*1a630*/  IMAD.MOV.U32 R13, RZ, RZ, R2 ;  /* 0x000000ffff0d7224 */ /* 0x000fe400078e0002 */
[----:B------:R-:W-:Y:S02]  /*1a640*/  IMAD.MOV.U32 R11, RZ, RZ, 0x1f ;  /* 0x0000001fff0b7424 */ /* 0x000fe400078e00ff */
[----:B------:R-:W-:-:S07]  /*1a650*/  IMAD.MOV.U32 R15, RZ, RZ, -0x1 ;  /* 0xffffffffff0f7424 */ /* 0x000fce00078e00ff */
[----:B0123--:R-:W-:Y:S05]  /*1a660*/  WARPSYNC.COLLECTIVE R15, `(.L_x_11370) ;  /* 0x000000000f087348 */ /* 0x00ffea0003c00000 */
[----:B------:R4:W0:Y:S02]  /*1a670*/  SHFL.IDX P6, R14, R13, R12, R11 ;  /* 0x0000000c0d0e7389 */ /* 0x00082400000c000b */
[----:B01234-:R-:W-:Y:S01]  /*1a680*/  ENDCOLLECTIVE ;  /* 0x000000000000791b */ /* 0x01ffe20003800000 */
.L_x_11370:
[----:B------:R-:W-:Y:S05]  /*1a690*/  BSYNC B0 ;  /* 0x0000000000007941 */ /* 0x000fea0003800000 */
.L_x_11369:
[----:B------:R-:W-:Y:S01]  /*1a6a0*/  IMAD.MOV.U32 R24, RZ, RZ, R14 ;  /* 0x000000ffff187224 */ /* 0x000fe200078e000e */
[----:B------:R-:W-:Y:S06]  /*1a6b0*/  BRA `(.L_x_11265) ;  /* 0xffffffc400647947 */ /* 0x000fec000383ffff */
.L_x_11272:
[----:B-1----:R1:W3:Y:S02]  /*1a6c0*/  SYNCS.PHASECHK.TRANS64.TRYWAIT P0, [R5+URZ+0x2d820], R0 ;  /* 0x02d82000050075a7 */ /* 0x0022e4000800017f */
[----:B---3--:R-:W-:Y:S05]  /*1a6d0*/  @!P0 NANOSLEEP.SYNCS 0x989680 ;  /* 0x009896800000895d */ /* 0x008fea0003900000 */
[----:B------:R-:W3:Y:S02]  /*1a6e0*/  @!P0 SYNCS.PHASECHK.TRANS64 P0, [R5+URZ+0x2d820], R0 ;  /* 0x02d82000050085a7 */ /* 0x000ee4000800007f */
[----:B---3--:R-:W-:Y:S05]  /*1a6f0*/  @!P0 BRA `(.L_x_11272) ;  /* 0xfffffffc00f08947 */ /* 0x008fea000383ffff */
[----:B------:R-:W-:Y:S05]  /*1a700*/  BRA `(.L_x_11371) ;  /* 0xffffffcc00c07947 */ /* 0x000fea000383ffff */
.L_x_11273:
        /* <DEDUP_REMOVED lines=11> */
.L_x_11373:
[----:B------:R-:W-:Y:S05]  /*1a7c0*/  BSYNC B0 ;  /* 0x0000000000007941 */ /* 0x000fea0003800000 */
.L_x_11372:
[----:B------:R-:W-:Y:S05]  /*1a7d0*/  BRA `(.L_x_11374) ;  /* 0xffffffcc00a87947 */ /* 0x000fea000383ffff */
.L_x_11276:
[----:B------:R-:W-:Y:S01]  /*1a7e0*/  BSSY B1, `(.L_x_11375) ;  /* 0x0000006000017945 */ /* 0x000fe20003800000 */
[----:B------:R-:W-:-:S07]  /*1a7f0*/  IMAD.MOV.U32 R15, RZ, RZ, -0x1 ;  /* 0xffffffffff0f7424 */ /* 0x000fce00078e00ff */
[----:B012---:R-:W-:Y:S05]  /*1a800*/  WARPSYNC.COLLECTIVE R15, `(.L_x_11376) ;  /* 0x000000000f0c7348 */ /* 0x007fea0003c00000 */
[----:B------:R-:W-:Y:S02]  /*1a810*/  ELECT P6, UR62, PT ;  /* 0x00000000003e782f */ /* 0x000fe400038c0000 */
[----:B------:R-:W-:Y:S01]  /*1a820*/  MOV R14, UR62 ;  /* 0x0000003e000e7c02 */ /* 0x000fe20008000f00 */
[----:B012---:R-:W-:Y:S10]  /*1a830*/  ENDCOLLECTIVE ;  /* 0x000000000000791b */ /* 0x007ff40003800000 */
.L_x_11376:
[----:B------:R-:W-:Y:S05]  /*1a840*/  BSYNC B1 ;  /* 0x0000000000017941 */ /* 0x000fea0003800000 */
.L_x_11375:
[----:B------:R-:W-:Y:S05]  /*1a850*/  BRA `(.L_x_11377) ;  /* 0xffffffcc00a07947 */ /* 0x000fea000383ffff */
.L_x_11278:
[----:B-1----:R1:W3:Y:S02]  /*1a860*/  SYNCS.PHASECHK.TRANS64.TRYWAIT P1, [R3+URZ+0x2d840], R2 ;  /* 0x02d84002030075a7 */ /* 0x0022e4000802017f */
[----:B---3--:R-:W-:Y:S05]  /*1a870*/  @!P1 NANOSLEEP.SYNCS 0x989680 ;  /* 0x009896800000995d */ /* 0x008fea0003900000 */
[----:B------:R-:W3:Y:S02]  /*1a880*/  @!P1 SYNCS.PHASECHK.TRANS64 P1, [R3+URZ+0x2d840], R2 ;  /* 0x02d84002030095a7 */ /* 0x000ee4000802007f */
[----:B---3--:R-:W-:Y:S05]  /*1a890*/  @!P1 BRA `(.L_x_11278) ;  /* 0xfffffffc00f09947 */ /* 0x008fea000383ffff */
[----:B------:R-:W-:Y:S05]  /*1a8a0*/  BRA `(.L_x_11378) ;  /* 0xffffffcc00c07947 */ /* 0x000fea000383ffff */
.L_x_11280:
[----:B---3--:R3:W4:Y:S02]  /*1a8b0*/  SYNCS.PHASECHK.TRANS64.TRYWAIT P1, [R23+URZ+0x2d840], R0 ;  /* 0x02d84000170075a7 */ /* 0x008724000802017f */
[----:B----4-:R-:W-:Y:S05]  /*1a8c0*/  @!P1 NANOSLEEP.SYNCS 0x989680 ;  /* 0x009896800000995d */ /* 0x010fea0003900000 */
[----:B------:R-:W4:Y:S02]  /*1a8d0*/  @!P1 SYNCS.PHASECHK.TRANS64 P1, [R23+URZ+0x2d840], R0 ;  /* 0x02d84000170095a7 */ /* 0x000f24000802007f */
[----:B----4-:R-:W-:Y:S05]  /*1a8e0*/  @!P1 BRA `(.L_x_11280) ;  /* 0xfffffffc00f09947 */ /* 0x010fea000383ffff */
[----:B------:R-:W-:Y:S05]  /*1a8f0*/  BRA `(.L_x_11379) ;  /* 0xffffffcc00cc7947 */ /* 0x000fea000383ffff */
.L_x_11282:
[----:B----4-:R4:W0:Y:S02]  /*1a900*/  SYNCS.PHASECHK.TRANS64.TRYWAIT P1, [R3+URZ+0x2d860], R2 ;  /* 0x02d86002030075a7 */ /* 0x010824000802017f */
[----:B0-----:R-:W-:Y:S05]  /*1a910*/  @!P1 NANOSLEEP.SYNCS 0x989680 ;  /* 0x009896800000995d */ /* 0x001fea0003900000 */
[----:B------:R-:W0:Y:S02]  /*1a920*/  @!P1 SYNCS.PHASECHK.TRANS64 P1, [R3+URZ+0x2d860], R2 ;  /* 0x02d86002030095a7 */ /* 0x000e24000802007f */
[----:B0-----:R-:W-:Y:S05]  /*1a930*/  @!P1 BRA `(.L_x_11282) ;  /* 0xfffffffc00f09947 */ /* 0x001fea000383ffff */
[----:B------:R-:W-:Y:S05]  /*1a940*/  BRA `(.L_x_11380) ;  /* 0xffffffcc00c87947 */ /* 0x000fea000383ffff */
.L_x_11381:
        /* <DEDUP_REMOVED lines=11> */
.L_x_16000:


//--------------------- .text._ZN7cutlass13device_kernelIN5flash11enable_sm90INS1_16FlashAttnFwdSm90INS1_25CollectiveMainloopFwdSm90ILi2EN4cute5tupleIJNS5_1CILi1EEES8_S8_EEENS6_IJNS7_ILi192EEENS7_ILi128EEENS7_ILi96EEEEEELi96ENS_6half_tEfNS_4arch4Sm90ELb0ELb1ELb0ELb1ELb1ELb1ELb0ELb0ELb1ELb1ELb1ELb0EEENS1_21CollectiveEpilogueFwdINS6_IJSA_SC_SB_EEES9_SE_SG_Li384ELb1ELb1ELb1ELb0EEENS1_36VarlenDynamicPersistentTileSchedulerILi192ELi128ELi384ELi128ELb1ELb1ELb1ELb1ELb0ELb1EEEEEEEEEvNT_6ParamsE --------------------------
	.section	.text._ZN7cutlass13device_kernelIN5flash11enable_sm90INS1_16FlashAttnFwdSm90INS1_25CollectiveMainloopFwdSm90ILi2EN4cute5tupleIJNS5_1CILi1EEES8_S8_EEENS6_IJNS7_ILi192EEENS7_ILi128EEENS7_ILi96EEEEEELi96ENS_6half_tEfNS_4arch4Sm90ELb0ELb1ELb0ELb1ELb1ELb1ELb0ELb0ELb1ELb1ELb1ELb0EEENS1_21CollectiveEpilogueFwdINS6_IJSA_SC_SB_EEES9_SE_SG_Li384ELb1ELb1ELb1ELb0EEENS1_36VarlenDynamicPersistentTileSchedulerILi192ELi128ELi384ELi128ELb1ELb1ELb1ELb1ELb0ELb1EEEEEEEEEvNT_6ParamsE,"ax",@progbits
	.align	128
.text._ZN7cutlass13device_kernelIN5flash11enable_sm90INS1_16FlashAttnFwdSm90INS1_25CollectiveMainloopFwdSm90ILi2EN4cute5tupleIJNS5_1CILi1EEES8_S8_EEENS6_IJNS7_ILi192EEENS7_ILi128EEENS7_ILi96EEEEEELi96ENS_6half_tEfNS_4arch4Sm90ELb0ELb1ELb0ELb1ELb1ELb1ELb0ELb0ELb1ELb1ELb1ELb0EEENS1_21CollectiveEpilogueFwdINS6_IJSA_SC_SB_EEES9_SE_SG_Li384ELb1ELb1ELb1ELb0EEENS1_36VarlenDynamicPersistentTileSchedulerILi192ELi128ELi384ELi128ELb1ELb1ELb1ELb1ELb0ELb1EEEEEEEEEvNT_6ParamsE:
        .type           _ZN7cutlass13device_kernelIN5flash11enable_sm90INS1_16FlashAttnFwdSm90INS1_25CollectiveMainloopFwdSm90ILi2EN4cute5tupleIJNS5_1CILi1EEES8_S8_EEENS6_IJNS7_ILi192EEENS7_ILi128EEENS7_ILi96EEEEEELi96ENS_6half_tEfNS_4arch4Sm90ELb0ELb1ELb0ELb1ELb1ELb1ELb0ELb0ELb1ELb1ELb1ELb0EEENS1_21CollectiveEpilogueFwdINS6_IJSA_SC_SB_EEES9_SE_SG_Li384ELb1ELb1ELb1ELb0EEENS1_36VarlenDynamicPersistentTileSchedulerILi192ELi128ELi384ELi128ELb1ELb1ELb1ELb1ELb0ELb1EEEEEEEEEvNT_6ParamsE,@function
        .size           _ZN7cutlass13device_kernelIN5flash11enable_sm90INS1_16FlashAttnFwdSm90INS1_25CollectiveMainloopFwdSm90ILi2EN4cute5tupleIJNS5_1CILi1EEES8_S8_EEENS6_IJNS7_ILi192EEENS7_ILi128EEENS7_ILi96EEEEEELi96ENS_6half_tEfNS_4arch4Sm90ELb0ELb1ELb0ELb1ELb1ELb1ELb0ELb0ELb1ELb1ELb1ELb0EEENS1_21CollectiveEpilogueFwdINS6_IJSA_SC_SB_EEES9_SE_SG_Li384ELb1ELb1ELb1ELb0EEENS1_36VarlenDynamicPersistentTileSchedulerILi192ELi128ELi384ELi128ELb1ELb1ELb1ELb1ELb0ELb1EEEEEEEEEvNT_6ParamsE,(.L_x_16001 - _ZN7cutlass13device_kernelIN5flash11enable_sm90INS1_16FlashAttnFwdSm90INS1_25CollectiveMainloopFwdSm90ILi2EN4cute5tupleIJNS5_1CILi1EEES8_S8_EEENS6_IJNS7_ILi192EEENS7_ILi128EEENS7_ILi96EEEEEELi96ENS_6half_tEfNS_4arch4Sm90ELb0ELb1ELb0ELb1ELb1ELb1ELb0ELb0ELb1ELb1ELb1ELb0EEENS1_21CollectiveEpilogueFwdINS6_IJSA_SC_SB_EEES9_SE_SG_Li384ELb1ELb1ELb1ELb0EEENS1_36VarlenDynamicPersistentTileSchedulerILi192ELi128ELi384ELi128ELb1ELb1ELb1ELb1ELb0ELb1EEEEEEEEEvNT_6ParamsE)
        .other          _ZN7cutlass13device_kernelIN5flash11enable_sm90INS1_16FlashAttnFwdSm90INS1_25CollectiveMainloopFwdSm90ILi2EN4cute5tupleIJNS5_1CILi1EEES8_S8_EEENS6_IJNS7_ILi192EEENS7_ILi128EEENS7_ILi96EEEEEELi96ENS_6half_tEfNS_4arch4Sm90ELb0ELb1ELb0ELb1ELb1ELb1ELb0ELb0ELb1ELb1ELb1ELb0EEENS1_21CollectiveEpilogueFwdINS6_IJSA_SC_SB_EEES9_SE_SG_Li384ELb1ELb1ELb1ELb0EEENS1_36VarlenDynamicPersistentTileSchedulerILi192ELi128ELi384ELi128ELb1ELb1ELb1ELb1ELb0ELb1EEEEEEEEEvNT_6ParamsE,@"STO_CUDA_ENTRY STV_DEFAULT"
_ZN7cutlass13device_kernelIN5flash11enable_sm90INS1_16FlashAttnFwdSm90INS1_25CollectiveMainloopFwdSm90ILi2EN4cute5tupleIJNS5_1CILi1EEES8_S8_EEENS6_IJNS7_ILi192EEENS7_ILi128EEENS7_ILi96EEEEEELi96ENS_6half_tEfNS_4arch4Sm90ELb0ELb1ELb0ELb1ELb1ELb1ELb0ELb0ELb1ELb1ELb1ELb0EEENS1_21CollectiveEpilogueFwdINS6_IJSA_SC_SB_EEES9_SE_SG_Li384ELb1ELb1ELb1ELb0EEENS1_36VarlenDynamicPersistentTileSchedulerILi192ELi128ELi384ELi128ELb1ELb1ELb1ELb1ELb0ELb1EEEEEEEEEvNT_6ParamsE:
        /* <DEDUP_REMOVED lines=18> */
.L_x_11383:
[----:B------:R-:W-:Y:S05]  /*0120*/  BSYNC B0 ;  /* 0x0000000000007941 */ /* 0x000fea0003800000 */
.L_x_11382:
        /* <DEDUP_REMOVED lines=41> */
.L_x_11384:
        /* <DEDUP_REMOVED lines=22> */
.L_x_11385:
        /* <DEDUP_REMOVED lines=18> */
.L_x_11386:
        /* <DEDUP_REMOVED lines=22> */
.L_x_11387:
        /* <DEDUP_REMOVED lines=22> */
.L_x_11388:
        /* <DEDUP_REMOVED lines=8> */
.L_x_11391:
        /* <DEDUP_REMOVED lines=23> */
[----:B------:R-:W-:Y:S01]  /*0af0*/  IMAD.MOV.U32 R145, RZ, RZ, 0x40 ;  /* 0x00000040ff917424 */ /* 0x000fe200078e00ff */
[----:B------:R-:W-:Y:S01]  /*0b00*/  CS2R R22, SRZ ;  /* 0x0000000000167805 */ /* 0x000fe2000001ff00 */
[----:B------:R-:W-:Y:S01]  /*0b10*/  IMAD.MOV.U32 R147, RZ, RZ, RZ ;  /* 0x000000ffff937224 */ /* 0x000fe200078e00ff */
[----:B------:R-:W-:Y:S01]  /*0b20*/  ULOP3.LUT UR39, UR36, 0x1, URZ, 0xfc, !UPT ;  /* 0x0000000124277892 */ /* 0x000fe2000f8efc3f */
[----:B------:R-:W-:-:S08]  /*0b30*/  UMOV UR37, URZ ;  /* 0x0000003f00257c82 */ /* 0x000fd00008000000 */
[----:B------:R-:W-:Y:S01]  /*0b40*/  UIADD3 UR40, UR40, 0xc400, URZ ;  /* 0x0000c40028287890 */ /* 0x000fe2000fffe03f */
[----:B0-----:R-:W-:-:S05]  /*0b50*/  VIADD R0, R0, 0xffffff80 ;  /* 0xffffff8000007836 */ /* 0x001fca0000000000 */
[----:B------:R-:W-:Y:S02]  /*0b60*/  SHF.R.S32.HI R3, RZ, 0x1f, R0 ;  /* 0x0000001fff037819 */ /* 0x000fe40000011400 */
[-C--:B------:R-:W-:Y:S02]  /*0b70*/  LEA.HI R6, R0, R0.reuse, RZ, 0x1 ;  /* 0x0000000000067211 */ /* 0x080fe400078f08ff */
[CC--:B------:R-:W-:Y:S02]  /*0b80*/  LEA.HI R5, R3.reuse, R0.reuse, RZ, 0x4 ;  /* 0x0000000003057211 */ /* 0x0c0fe400078f20ff */
[CC--:B------:R-:W-:Y:S02]  /*0b90*/  LEA.HI R7, R3.reuse, R0.reuse, RZ, 0x5 ;  /* 0x0000000003077211 */ /* 0x0c0fe400078f28ff */
[CC--:B------:R-:W-:Y:S02]  /*0ba0*/  LEA.HI R4, R3.reuse, R0.reuse, RZ, 0x2 ;  /* 0x0000000003047211 */ /* 0x0c0fe400078f10ff */
[----:B------:R-:W-:-:S02]  /*0bb0*/  LEA.HI R3, R3, R0, RZ, 0x7 ;  /* 0x0000000003037211 */ /* 0x000fc400078f38ff */
[----:B------:R-:W-:Y:S02]  /*0bc0*/  LOP3.LUT R9, R6, 0xfffffffe, RZ, 0xc0, !PT ;  /* 0xfffffffe06097812 */ /* 0x000fe400078ec0ff */
[--C-:B------:R-:W-:Y:S02]  /*0bd0*/  SHF.R.S32.HI R8, RZ, 0x2, R4.reuse ;  /* 0x00000002ff087819 */ /* 0x100fe40000011404 */
[----:B------:R-:W-:Y:S01]  /*0be0*/  SHF.R.S32.HI R11, RZ, 0x1f, R4 ;  /* 0x0000001fff0b7819 */ /* 0x000fe20000011404 */
[----:B------:R-:W-:Y:S01]  /*0bf0*/  IMAD.IADD R18, R0, 0x1, -R9 ;  /* 0x0000000100127824 */ /* 0x000fe200078e0a09 */
[----:B------:R-:W-:Y:S02]  /*0c00*/  LOP3.LUT R13, R4, 0xfffffffc, RZ, 0xc0, !PT ;  /* 0xfffffffc040d7812 */ /* 0x000fe400078ec0ff */
[----:B------:R-:W-:Y:S01]  /*0c10*/  SHF.R.S32.HI R4, RZ, 0x7, R3 ;  /* 0x00000007ff047819 */ /* 0x000fe20000011403 */
[----:B------:R-:W-:Y:S01]  /*0c20*/  IMAD.SHL.U32 R24, R18, 0x4, RZ ;  /* 0x0000000412187824 */ /* 0x000fe200078e00ff */
[----:B------:R-:W-:Y:S01]  /*0c30*/  SHF.R.S32.HI R12, RZ, 0x1, R6 ;  /* 0x00000001ff0c7819 */ /* 0x000fe20000011406 */
[----:B------:R-:W-:Y:S01]  /*0c40*/  IMAD.IADD R13, R0, 0x1, -R13 ;  /* 0x00000001000d7824 */ /* 0x000fe200078e0a0d */
[----:B------:R-:W-:Y:S01]  /*0c50*/  LOP3.LUT R15, R3, 0xffffff80, RZ, 0xc0, !PT ;  /* 0xffffff80030f7812 */ /* 0x000fe200078ec0ff */
[----:B------:R-:W-:Y:S01]  /*0c60*/  IMAD.HI R10, R4, 0x55555556, RZ ;  /* 0x55555556040a7827 */ /* 0x000fe200078e02ff */
[----:B------:R-:W-:Y:S01]  /*0c70*/  LOP3.LUT R3, R5, 0xfffffff0, RZ, 0xc0, !PT ;  /* 0xfffffff005037812 */ /* 0x000fe200078ec0ff */
[----:B------:R0:W-:Y:S01]  /*0c80*/  STL [R1+0x80], R18 ;  /* 0x0000801201007387 */ /* 0x0001e20000100800 */
[----:B------:R-:W-:Y:S01]  /*0c90*/  LEA.HI R11, R11, R8, RZ, 0x2 ;  /* 0x000000080b0b7211 */ /* 0x000fe200078f10ff */
[----:B------:R-:W-:Y:S01]  /*0ca0*/  IMAD.IADD R21, R0, 0x1, -R15 ;  /* 0x0000000100157824 */ /* 0x000fe200078e0a0f */
[----:B------:R-:W-:Y:S01]  /*0cb0*/  LEA.HI R9, R6, R12, RZ, 0x1 ;  /* 0x0000000c06097211 */ /* 0x000fe200078f08ff */
[----:B------:R-:W-:Y:S01]  /*0cc0*/  IMAD.IADD R3, R0, 0x1, -R3 ;  /* 0x0000000100037824 */ /* 0x000fe200078e0a03 */
[----:B------:R-:W-:Y:S01]  /*0cd0*/  SHF.R.S32.HI R6, RZ, 0x4, R5 ;  /* 0x00000004ff067819 */ /* 0x000fe20000011405 */
[----:B------:R-:W-:Y:S01]  /*0ce0*/  VIADD R0, R24, 0x10 ;  /* 0x0000001018007836 */ /* 0x000fe20000000000 */
[----:B------:R-:W-:Y:S01]  /*0cf0*/  LOP3.LUT R11, R11, 0xfffffffc, RZ, 0xc0, !PT ;  /* 0xfffffffc0b0b7812 */ /* 0x000fe200078ec0ff */
[----:B------:R-:W-:Y:S01]  /*0d00*/  STL [R1+0x84], R21 ;  /* 0x0000841501007387 */ /* 0x000fe20000100800 */
[----:B------:R-:W-:Y:S01]  /*0d10*/  LEA.HI R17, R10, R10, RZ, 0x1 ;  /* 0x0000000a0a117211 */ /* 0x000fe200078f08ff */
[----:B------:R-:W-:Y:S01]  /*0d20*/  VIADD R20, R24, 0x20 ;  /* 0x0000002018147836 */ /* 0x000fe20000000000 */
[----:B------:R-:W-:Y:S01]  /*0d30*/  LOP3.LUT R9, R9, 0x7fffffe, RZ, 0xc0, !PT ;  /* 0x07fffffe09097812 */ /* 0x000fe200078ec0ff */
[----:B------:R-:W-:Y:S01]  /*0d40*/  IMAD.IADD R11, R8, 0x1, -R11 ;  /* 0x00000001080b7824 */ /* 0x000fe200078e0a0b */
[----:B------:R-:W-:Y:S01]  /*0d50*/  LEA.HI R5, R5, R6, RZ, 0x1 ;  /* 0x0000000605057211 */ /* 0x000fe200078f08ff */
[----:B------:R-:W-:Y:S01]  /*0d60*/  IMAD R17, R17, -0x3, R4 ;  /* 0xfffffffd11117824 */ /* 0x000fe200078e0204 */
[----:B------:R-:W-:Y:S01]  /*0d70*/  SHF.R.S32.HI R8, RZ, 0x1f, R21 ;  /* 0x0000001fff087819 */ /* 0x000fe20000011415 */
[----:B------:R-:W-:Y:S01]  /*0d80*/  IMAD.IADD R9, R12, 0x1, -R9 ;  /* 0x000000010c097824 */ /* 0x000fe200078e0a09 */
[----:B------:R-:W-:Y:S01]  /*0d90*/  STL [R1+0x18], R24 ;  /* 0x0000181801007387 */ /* 0x000fe20000100800 */
[----:B------:R-:W-:Y:S01]  /*0da0*/  LEA.HI R4, R13, R13, RZ, 0x1 ;  /* 0x0000000d0d047211 */ /* 0x000fe200078f08ff */
[----:B------:R-:W-:Y:S01]  /*0db0*/  IMAD.IADD R12, R24, 0x1, R0 ;  /* 0x00000001180c7824 */ /* 0x000fe200078e0200 */
[----:B------:R-:W-:Y:S01]  /*0dc0*/  LOP3.LUT R5, R5, 0x1ffffffe, RZ, 0xc0, !PT ;  /* 0x1ffffffe05057812 */ /* 0x000fe200078ec0ff */
[----:B------:R1:W-:Y:S01]  /*0dd0*/  STL [R1+0x54], R0 ;  /* 0x0000540001007387 */ /* 0x0003e20000100800 */
[----:B------:R-:W-:Y:S01]  /*0de0*/  LEA.HI R10, R8, R21, RZ, 0x2 ;  /* 0x00000015080a7211 */ /* 0x000fe200078f10ff */
[----:B------:R-:W-:Y:S01]  /*0df0*/  IMAD R14, R6, 0x8, R9 ;  /* 0x00000008060e7824 */ /* 0x000fe200078e0209 */
[----:B------:R-:W-:Y:S01]  /*0e00*/  LOP3.LUT R4, R4, 0x1ffffffe, RZ, 0xc0, !PT ;  /* 0x1ffffffe04047812 */ /* 0x000fe200078ec0ff */
[----:B------:R-:W-:Y:S01]  /*0e10*/  IMAD.IADD R5, R6, 0x1, -R5 ;  /* 0x0000000106057824 */ /* 0x000fe200078e0a05 */
[--C-:B------:R-:W-:Y:S01]  /*0e20*/  SHF.R.S32.HI R6, RZ, 0x2, R10.reuse ;  /* 0x00000002ff067819 */ /* 0x100fe2000001140a */
[----:B------:R2:W-:Y:S01]  /*0e30*/  STL [R1+0x50], R20 ;  /* 0x0000501401007387 */ /* 0x0005e20000100800 */
[----:B------:R-:W-:Y:S01]  /*0e40*/  SHF.R.S32.HI R9, RZ, 0x1f, R10 ;  /* 0x0000001fff097819 */ /* 0x000fe2000001140a */
[----:B------:R-:W-:Y:S01]  /*0e50*/  IMAD.IADD R13, R13, 0x1, -R4 ;  /* 0x000000010d0d7824 */ /* 0x000fe200078e0a04 */
[----:B------:R-:W-:Y:S01]  /*0e60*/  SHF.R.S32.HI R7, RZ, 0x5, R7 ;  /* 0x00000005ff077819 */ /* 0x000fe20000011407 */
[----:B0-----:R-:W-:Y:S01]  /*0e70*/  IMAD.SHL.U32 R18, R18, 0x8, RZ ;  /* 0x0000000812127824 */ /* 0x001fe200078e00ff */
[--C-:B-1----:R-:W-:Y:S01]  /*0e80*/  SHF.R.S32.HI R0, RZ, 0x1f, R3.reuse ;  /* 0x0000001fff007819 */ /* 0x102fe20000011403 */
[----:B------:R-:W-:Y:S01]  /*0e90*/  IMAD.SHL.U32 R11, R11, 0x40, RZ ;  /* 0x000000400b0b7824 */ /* 0x000fe200078e00ff */
[----:B------:R-:W-:Y:S01]  /*0ea0*/  LEA.HI R9, R9, R6, RZ, 0x3 ;  /* 0x0000000609097211 */ /* 0x000fe200078f18ff */
[----:B------:R-:W-:Y:S01]  /*0eb0*/  IMAD R19, R7, 0x10, R3 ;  /* 0x0000001007137824 */ /* 0x000fe200078e0203 */
[----:B------:R-:W-:Y:S01]  /*0ec0*/  LEA.HI R0, R0, R3, RZ, 0x3 ;  /* 0x0000000300007211 */ /* 0x000fe200078f18ff */
[C---:B------:R-:W-:Y:S01]  /*0ed0*/  VIADD R137, R18.reuse, 0x30 ;  /* 0x0000003012897836 */ /* 0x040fe20000000000 */
[----:B------:R-:W-:Y:S01]  /*0ee0*/  LOP3.LUT R9, R9, 0xfffffff8, RZ, 0xc0, !PT ;  /* 0xfffffff809097812 */ /* 0x000fe200078ec0ff */
[----:B------:R-:W-:Y:S01]  /*0ef0*/  VIADD R136, R18, 0x40 ;  /* 0x0000004012887836 */ /* 0x000fe20000000000 */
[----:B------:R-:W-:Y:S01]  /*0f00*/  LOP3.LUT R4, R0, 0xfffffff8, RZ, 0xc0, !PT ;  /* 0xfffffff800047812 */ /* 0x000fe200078ec0ff */
[----:B------:R-:W-:Y:S01]  /*0f10*/  VIADD R138, R18, 0x50 ;  /* 0x00000050128a7836 */ /* 0x000fe20000000000 */
[----:B------:R-:W-:Y:S01]  /*0f20*/  SHF.R.S32.HI R15, RZ, 0x1f, R12 ;  /* 0x0000001fff0f7819 */ /* 0x000fe2000001140c */
[----:B------:R-:W-:Y:S01]  /*0f30*/  IMAD.IADD R9, R6, 0x1, -R9 ;  /* 0x0000000106097824 */ /* 0x000fe200078e0a09 */
[----:B------:R-:W-:Y:S01]  /*0f40*/  LEA.HI R8, R8, R21, RZ, 0x5 ;  /* 0x0000001508087211 */ /* 0x000fe200078f28ff */
[----:B------:R-:W-:Y:S01]  /*0f50*/  IMAD.IADD R4, R3, 0x1, -R4 ;  /* 0x0000000103047824 */ /* 0x000fe200078e0a04 */
[----:B------:R-:W-:Y:S01]  /*0f60*/  LEA.HI R15, R15, R12, RZ, 0x3 ;  /* 0x0000000c0f0f7211 */ /* 0x000fe200078f18ff */
[----:B------:R-:W-:Y:S01]  /*0f70*/  IMAD.SHL.U32 R6, R0, 0x40, RZ ;  /* 0x0000004000067824 */ /* 0x000fe200078e00ff */
[----:B------:R-:W-:Y:S01]  /*0f80*/  SHF.R.S32.HI R8, RZ, 0x5, R8 ;  /* 0x00000005ff087819 */ /* 0x000fe20000011408 */
[C---:B------:R-:W-:Y:S01]  /*0f90*/  IMAD.SHL.U32 R3, R4.reuse, 0x40, RZ ;  /* 0x0000004004037824 */ /* 0x040fe200078e00ff */
[----:B------:R-:W-:Y:S01]  /*0fa0*/  R2P PR, R4, 0x6 ;  /* 0x0000000604007804 */ /* 0x000fe20000000000 */
[----:B------:R-:W-:Y:S01]  /*0fb0*/  IMAD.SHL.U32 R0, R5, 0x8, RZ ;  /* 0x0000000805007824 */ /* 0x000fe200078e00ff */
[----:B------:R-:W-:Y:S01]  /*0fc0*/  LOP3.LUT R6, R6, 0x7ffffe00, RZ, 0xc0, !PT ;  /* 0x7ffffe0006067812 */ /* 0x000fe200078ec0ff */
[----:B------:R-:W-:Y:S01]  /*0fd0*/  IMAD.IADD R12, R24, 0x1, R20 ;  /* 0x00000001180c7824 */ /* 0x000fe200078e0214 */
[----:B------:R-:W-:Y:S01]  /*0fe0*/  LOP3.LUT R3, R3, 0x1c0, RZ, 0xc0, !PT ;  /* 0x000001c003037812 */ /* 0x000fe200078ec0ff */
[----:B--2---:R-:W-:Y:S01]  /*0ff0*/  IMAD.U32 R20, R19, 0x20, R0 ;  /* 0x0000002013147824 */ /* 0x004fe200078e0000 */
[----:B------:R-:W-:Y:S01]  /*1000*/  LOP3.LUT R10, R10, 0x7ffffffc, RZ, 0xc0, !PT ;  /* 0x7ffffffc0a0a7812 */ /* 0x000fe200078ec0ff */
[----:B------:R-:W-:Y:S01]  /*1010*/  IMAD R6, R7, 0x400, R6 ;  /* 0x0000040007067824 */ /* 0x000fe200078e0206 */
[----:B------:R-:W-:Y:S01]  /*1020*/  LOP3.LUT R0, R3, 0x8, R0, 0xf8, !PT ;  /* 0x0000000803007812 */ /* 0x000fe200078ef800 */
[----:B------:R-:W-:Y:S01]  /*1030*/  IMAD R8, R8, 0x10, R9 ;  /* 0x0000001008087824 */ /* 0x000fe200078e0209 */
[----:B------:R-:W-:Y:S01]  /*1040*/  SHF.R.U32.HI R3, RZ, 0x3, R3 ;  /* 0x00000003ff037819 */ /* 0x000fe20000011603 */
[----:B------:R0:W-:Y:S01]  /*1050*/  STL [R1+0x90], R20 ;  /* 0x0000901401007387 */ /* 0x0001e20000100800 */
[----:B------:R-:W-:Y:S01]  /*1060*/  VIADD R4, R24, 0x18 ;  /* 0x0000001818047836 */ /* 0x000fe20000000000 */
[----:B------:R-:W-:Y:S01]  /*1070*/  SHF.R.S32.HI R5, RZ, 0x1f, R12 ;  /* 0x0000001fff057819 */ /* 0x000fe2000001140c */
[----:B------:R-:W-:Y:S01]  /*1080*/  IMAD.IADD R10, R21, 0x1, -R10 ;  /* 0x00000001150a7824 */ /* 0x000fe200078e0a0a */
[----:B------:R-:W-:Y:S01]  /*1090*/  LOP3.LUT R3, R0, R3, RZ, 0x3c, !PT ;  /* 0x0000000300037212 */ /* 0x000fe200078e3cff */
[----:B------:R-:W-:Y:S01]  /*10a0*/  VIADD R0, R24, 0x28 ;  /* 0x0000002818007836 */ /* 0x000fe20000000000 */
[----:B------:R-:W-:Y:S01]  /*10b0*/  LEA.HI R5, R5, R12, RZ, 0x3 ;  /* 0x0000000c05057211 */ /* 0x000fe200078f18ff */
[----:B------:R-:W-:Y:S01]  /*10c0*/  IMAD.SHL.U32 R21, R14, 0x20, RZ ;  /* 0x000000200e157824 */ /* 0x000fe200078e00ff */
[----:B------:R-:W-:Y:S01]  /*10d0*/  SHF.R.S32.HI R7, RZ, 0x3, R15 ;  /* 0x00000003ff077819 */ /* 0x000fe2000001140f */
[----:B------:R-:W-:Y:S01]  /*10e0*/  IMAD.IADD R3, R6, 0x1, R3 ;  /* 0x0000000106037824 */ /* 0x000fe200078e0203 */
[----:B------:R-:W-:Y:S01]  /*10f0*/  SHF.R.S32.HI R5, RZ, 0x3, R5 ;  /* 0x00000003ff057819 */ /* 0x000fe20000011405 */
[----:B0-----:R-:W-:Y:S01]  /*1100*/  IMAD R20, R17, 0x40, R8 ;  /* 0x0000004011147824 */ /* 0x001fe200078e0208 */
[----:B------:R-:W-:Y:S01]  /*1110*/  SEL R145, R145, 0xffffffc0, !P2 ;  /* 0xffffffc091917807 */ /* 0x000fe20005000000 */
[----:B------:R-:W-:Y:S01]  /*1120*/  VIADD R6, R24, 0x8 ;  /* 0x0000000818067836 */ /* 0x000fe20000000000 */
[----:B------:R-:W-:Y:S01]  /*1130*/  SHF.R.S32.HI R19, RZ, 0x1f, R18 ;  /* 0x0000001fff137819 */ /* 0x000fe20000011412 */
[----:B------:R-:W-:Y:S01]  /*1140*/  IMAD.SHL.U32 R142, R10, 0x2, RZ ;  /* 0x000000020a8e7824 */ /* 0x000fe200078e00ff */
[----:B------:R-:W-:Y:S01]  /*1150*/  STL [R1+0x8c], R20 ;  /* 0x00008c1401007387 */ /* 0x000fe20000100800 */
[----:B------:R-:W-:-:S02]  /*1160*/  IMAD R144, R3, 0x2, R2 ;  /* 0x0000000203907824 */ /* 0x000fc400078e0202 */
[C---:B------:R-:W-:Y:S01]  /*1170*/  VIADD R15, R142.reuse, 0x8 ;  /* 0x000000088e0f7836 */ /* 0x040fe20000000000 */
[----:B------:R-:W-:Y:S01]  /*1180*/  STL [R1+0x60], R6 ;  /* 0x0000600601007387 */ /* 0x000fe20000100800 */
[----:B------:R-:W-:Y:S02]  /*1190*/  VIADD R9, R142, 0x30 ;  /* 0x000000308e097836 */ /* 0x000fe40000000000 */
[----:B------:R-:W-:Y:S01]  /*11a0*/  VIADD R146, R144, 0x21800 ;  /* 0x0002180090927836 */ /* 0x000fe20000000000 */
        /* <DEDUP_REMOVED lines=8> */
[----:B------:R-:W-:Y:S01]  /*1230*/  IMAD.MOV.U32 R17, RZ, RZ, RZ ;  /* 0x000000ffff117224 */ /* 0x000fe200078e00ff */
[----:B0-----:R-:W-:Y:S01]  /*1240*/  SHF.R.S32.HI R4, RZ, 0x1f, R137 ;  /* 0x0000001fff047819 */ /* 0x001fe20000011489 */
[----:B------:R-:W-:Y:S01]  /*1250*/  VIADD R24, R142, 0x58 ;  /* 0x000000588e187836 */ /* 0x000fe20000000000 */
[----:B------:R-:W-:-:S02]  /*1260*/  SHF.R.S32.HI R12, RZ, 0x1f, R12 ;  /* 0x0000001fff0c7819 */ /* 0x000fc4000001140c */
[----:B-1----:R-:W-:Y:S01]  /*1270*/  SHF.R.S32.HI R0, RZ, 0x1f, R136 ;  /* 0x0000001fff007819 */ /* 0x002fe20000011488 */
[----:B------:R0:W-:Y:S01]  /*1280*/  STL [R1+0x4c], R4 ;  /* 0x00004c0401007387 */ /* 0x0001e20000100800 */
[----:B------:R-:W-:-:S03]  /*1290*/  SHF.R.S32.HI R10, RZ, 0x1f, R10 ;  /* 0x0000001fff0a7819 */ /* 0x000fc6000001140a */
[----:B------:R1:W-:Y:S01]  /*12a0*/  STL [R1+0x48], R0 ;  /* 0x0000480001007387 */ /* 0x0003e20000100800 */
[----:B0-----:R-:W-:Y:S01]  /*12b0*/  LOP3.LUT R4, R11, 0xc0, RZ, 0xc0, !PT ;  /* 0x000000c00b047812 */ /* 0x001fe200078ec0ff */
[----:B------:R-:W-:Y:S01]  /*12c0*/  VIADD R11, R142, 0x20 ;  /* 0x000000208e0b7836 */ /* 0x000fe20000000000 */
[----:B-1----:R-:W-:Y:S02]  /*12d0*/  SHF.R.S32.HI R0, RZ, 0x1f, R138 ;  /* 0x0000001fff007819 */ /* 0x002fe4000001148a */
[----:B------:R-:W-:-:S03]  /*12e0*/  SHF.R.U32.HI R6, RZ, 0x3, R4 ;  /* 0x00000003ff067819 */ /* 0x000fc60000011604 */
[----:B------:R0:W-:Y:S04]  /*12f0*/  STL [R1+0x44], R0 ;  /* 0x0000440001007387 */ /* 0x0001e80000100800 */
[----:B------:R1:W-:Y:S04]  /*1300*/  STL [R1+0x20], R4 ;  /* 0x0000200401007387 */ /* 0x0003e80000100800 */
[----:B------:R-:W-:Y:S01]  /*1310*/  STL [R1+0x28], R21 ;  /* 0x0000281501007387 */ /* 0x000fe20000100800 */
[----:B0-----:R-:W-:-:S03]  /*1320*/  LOP3.LUT R0, R4, 0x8, R18, 0xf8, !PT ;  /* 0x0000000804007812 */ /* 0x001fc600078ef812 */
[----:B------:R0:W-:Y:S01]  /*1330*/  STL [R1+0x24], R6 ;  /* 0x0000240601007387 */ /* 0x0001e20000100800 */
[----:B-1----:R-:W-:Y:S02]  /*1340*/  LOP3.LUT R4, R4, 0x18, R18, 0xf8, !PT ;  /* 0x0000001804047812 */ /* 0x002fe400078ef812 */
[-C--:B------:R-:W-:Y:S01]  /*1350*/  LOP3.LUT R0, R0, R6.reuse, RZ, 0x3c, !PT ;  /* 0x0000000600007212 */ /* 0x080fe200078e3cff */
[----:B------:R1:W-:Y:S01]  /*1360*/  STL [R1+0x34], R7 ;  /* 0x0000340701007387 */ /* 0x0003e20000100800 */
[----:B------:R-:W-:-:S03]  /*1370*/  LOP3.LUT R4, R4, R6, RZ, 0x3c, !PT ;  /* 0x0000000604047212 */ /* 0x000fc600078e3cff */
[C---:B------:R-:W-:Y:S01]  /*1380*/  IMAD.IADD R0, R21.reuse, 0x1, R0 ;  /* 0x0000000115007824 */ /* 0x040fe200078e0200 */
[----:B------:R2:W-:Y:S01]  /*1390*/  STL [R1+0x38], R5 ;  /* 0x0000380501007387 */ /* 0x0005e20000100800 */
[----:B------:R-:W-:Y:S02]  /*13a0*/  IMAD.IADD R4, R21, 0x1, R4 ;  /* 0x0000000115047824 */ /* 0x000fe400078e0204 */
[C---:B0-----:R-:W-:Y:S01]  /*13b0*/  VIADD R6, R142.reuse, 0x48 ;  /* 0x000000488e067836 */ /* 0x041fe20000000000 */
[----:B------:R0:W-:Y:S01]  /*13c0*/  STL [R1+0x70], R0 ;  /* 0x0000700001007387 */ /* 0x0001e20000100800 */
[----:B-1----:R-:W-:Y:S01]  /*13d0*/  VIADD R7, R142, 0x40 ;  /* 0x000000408e077836 */ /* 0x002fe20000000000 */
[----:B------:R-:W-:Y:S02]  /*13e0*/  LEA R4, R4, UR40, 0x1 ;  /* 0x0000002804047c11 */ /* 0x000fe4000f8e08ff */
[----:B------:R-:W-:Y:S02]  /*13f0*/  SHF.R.S32.HI R6, RZ, 0x1f, R6 ;  /* 0x0000001fff067819 */ /* 0x000fe40000011406 */
[----:B--2---:R-:W-:Y:S01]  /*1400*/  SHF.R.S32.HI R5, RZ, 0x1f, R142 ;  /* 0x0000001fff057819 */ /* 0x004fe2000001148e */
[----:B------:R-:W-:Y:S01]  /*1410*/  VIADD R5, R142, 0x50 ;  /* 0x000000508e057836 */ /* 0x000fe20000000000 */
[----:B------:R-:W-:Y:S01]  /*1420*/  STL [R1+0x88], R4 ;  /* 0x0000880401007387 */ /* 0x000fe20000100800 */
[----:B------:R-:W-:-:S02]  /*1430*/  SHF.R.S32.HI R7, RZ, 0x1f, R7 ;  /* 0x0000001fff077819 */ /* 0x000fc40000011407 */
[----:B0-----:R-:W-:Y:S02]  /*1440*/  SHF.R.S32.HI R0, RZ, 0x1f, R15 ;  /* 0x0000001fff007819 */ /* 0x001fe4000001140f */
[----:B------:R-:W-:Y:S02]  /*1450*/  SHF.R.S32.HI R0, RZ, 0x1f, R11 ;  /* 0x0000001fff007819 */ /* 0x000fe4000001140b */
[----:B------:R-:W-:Y:S01]  /*1460*/  SHF.R.S32.HI R0, RZ, 0x1f, R9 ;  /* 0x0000001fff007819 */ /* 0x000fe20000011409 */
[----:B------:R-:W-:Y:S01]  /*1470*/  VIADD R0, R144, 0x21820 ;  /* 0x0002182090007836 */ /* 0x000fe20000000000 */
[----:B------:R-:W-:Y:S01]  /*1480*/  SHF.R.S32.HI R3, RZ, 0x1f, R5 ;  /* 0x0000001fff037819 */ /* 0x000fe20000011405 */
[C---:B------:R-:W-:Y:S02]  /*1490*/  @P1 VIADD R0, R146.reuse, 0xffffffe0 ;  /* 0xffffffe092001836 */ /* 0x040fe40000000000 */
[----:B------:R-:W-:Y:S02]  /*14a0*/  IMAD.IADD R146, R146, 0x1, R145 ;  /* 0x0000000192927824 */ /* 0x000fe400078e0291 */
[----:B------:R-:W-:Y:S01]  /*14b0*/  IMAD R3, R13, 0x8, R20 ;  /* 0x000000080d037824 */ /* 0x000fe200078e0214 */
[----:B------:R0:W-:Y:S01]  /*14c0*/  STL [R1+0x3c], R0 ;  /* 0x00003c0001007387 */ /* 0x0001e20000100800 */
[----:B------:R-:W-:-:S03]  /*14d0*/  IMAD.IADD R145, R145, 0x1, R0 ;  /* 0x0000000191917824 */ /* 0x000fc600078e0200 */
[----:B------:R1:W-:Y:S01]  /*14e0*/  STL [R1+0x68], R3 ;  /* 0x0000680301007387 */ /* 0x0003e20000100800 */
[----:B0-----:R-:W-:-:S05]  /*14f0*/  VIADD R0, R0, 0x6000 ;  /* 0x0000600000007836 */ /* 0x001fca0000000000 */
[----:B------:R1:W-:Y:S02]  /*1500*/  STL [R1+0x40], R0 ;  /* 0x0000400001007387 */ /* 0x0003e40000100800 */
.L_x_11619:
[----:B------:R-:W-:Y:S05]  /*1510*/  YIELD ;  /* 0x0000000000007946 */ /* 0x000fea0003800000 */
[----:B------:R-:W-:Y:S01]  /*1520*/  ULDC.64 UR4, c[0x0][0xa28] ;  /* 0x00028a0000047ab9 */ /* 0x000fe20000000a00 */
[----:B0-234-:R-:W0:Y:S01]  /*1530*/  LDC.64 R4, c[0x0][0xa08] ;  /* 0x00028200ff047b82 */ /* 0x01de220000000a00 */
        /* <DEDUP_REMOVED lines=9> */
[----:B------:R-:W2:Y:S01]  /*15d0*/  @P1 LDC.64 R6, c[0x0][0xa28] ;  /* 0x00028a00ff061b82 */ /* 0x000ea20000000a00 */
[----:B------:R-:W-:Y:S01]  /*15e0*/  ISETP.NE.AND.EX P0, PT, RZ, UR5, PT, P0 ;  /* 0x00000005ff007c0c */ /* 0x000fe2000bf05300 */
[----:B0-----:R-:W-:-:S06]  /*15f0*/  IMAD.WIDE R4, R35, 0x4, R4 ;  /* 0x0000000423047825 */ /* 0x001fcc00078e0204 */
[----:B------:R-:W0:Y:S01]  /*1600*/  @P2 LDC.64 R8, c[0x0][0xa18] ;  /* 0x00028600ff082b82 */ /* 0x000e220000000a00 */
[----:B------:R-:W-:Y:S02]  /*1610*/  ULDC UR4, c[0x0][0x288] ;  /* 0x0000a20000047ab9 */ /* 0x000fe40000000800 */
[----:B------:R-:W-:Y:S01]  /*1620*/  IMAD.U32 R140, RZ, RZ, UR4 ;  /* 0x00000004ff8c7e24 */ /* 0x000fe2000f8e00ff */
[----:B------:R-:W-:Y:S02]  /*1630*/  ULDC.64 UR4, c[0x0][0x418] ;  /* 0x0001060000047ab9 */ /* 0x000fe40000000a00 */
[----:B------:R3:W5:Y:S01]  /*1640*/  @P0 LDG.E R78, desc[UR52][R4.64] ;  /* 0x00000034044e0981 */ /* 0x000762000c1e1900 */
[----:B--2---:R-:W-:-:S05]  /*1650*/  @P1 IMAD.WIDE R6, R35, 0x4, R6 ;  /* 0x0000000423061825 */ /* 0x004fca00078e0206 */
        /* <DEDUP_REMOVED lines=20> */
[----:B-1----:R-:W2:Y:S02]  /*17a0*/  LDG.E R3, desc[UR52][R6.64+0x4] ;  /* 0x0000043406037981 */ /* 0x002ea4000c1e1900 */
[----:B--2---:R-:W-:-:S07]  /*17b0*/  IMAD.IADD R140, R3, 0x1, -R140 ;  /* 0x00000001038c7824 */ /* 0x004fce00078e0a8c */
.L_x_11393:
[----:B------:R-:W-:Y:S01]  /*17c0*/  ULDC.64 UR4, c[0x0][0xa20] ;  /* 0x0002880000047ab9 */ /* 0x000fe20000000a00 */
[----:B------:R0:W-:Y:S01]  /*17d0*/  STL [R1+0x78], R35 ;  /* 0x0000782301007387 */ /* 0x0001e20000100800 */
[----:B------:R-:W-:Y:S02]  /*17e0*/  ISETP.NE.U32.AND P1, PT, RZ, UR4, PT ;  /* 0x00000004ff007c0c */ /* 0x000fe4000bf25070 */
[C---:B-1----:R-:W-:Y:S02]  /*17f0*/  LOP3.LUT R3, R34.reuse, 0xff000000, RZ, 0xc0, !PT ;  /* 0xff00000022037812 */ /* 0x042fe400078ec0ff */
[----:B------:R-:W-:Y:S02]  /*1800*/  ISETP.NE.AND.EX P1, PT, RZ, UR5, PT, P1 ;  /* 0x00000005ff007c0c */ /* 0x000fe4000bf25310 */
[----:B------:R-:W-:Y:S02]  /*1810*/  LOP3.LUT R0, R34, 0xff0000, RZ, 0xc0, !PT ;  /* 0x00ff000022007812 */ /* 0x000fe400078ec0ff */
[----:B------:R-:W-:-:S02]  /*1820*/  SHF.R.U32.HI R3, RZ, 0x8, R3 ;  /* 0x00000008ff037819 */ /* 0x000fc40000011603 */
[----:B------:R-:W-:Y:S02]  /*1830*/  LOP3.LUT R141, R34, 0xffff, RZ, 0xc0, !PT ;  /* 0x0000ffff228d7812 */ /* 0x000fe400078ec0ff */
[----:B------:R-:W-:-:S05]  /*1840*/  LEA.HI R13, R0, R3, RZ, 0x10 ;  /* 0x00000003000d7211 */ /* 0x000fca00078f80ff */
[----:B0-----:R-:W-:Y:S05]  /*1850*/  @!P1 BRA `(.L_x_11394) ;  /* 0x0000000000109947 */ /* 0x001fea0003800000 */
[----:B------:R-:W0:Y:S02]  /*1860*/  LDC.64 R4, c[0x0][0xa20] ;  /* 0x00028800ff047b82 */ /* 0x000e240000000a00 */
[----:B0-----:R-:W-:-:S05]  /*1870*/  IMAD.WIDE R4, R35, 0x4, R4 ;  /* 0x0000000423047825 */ /* 0x001fca00078e0204 */
[----:B------:R0:W5:Y:S01]  /*1880*/  LDG.E R27, desc[UR52][R4.64] ;  /* 0x00000034041b7981 */ /* 0x000162000c1e1900 */
[----:B------:R-:W-:Y:S05]  /*1890*/  BRA `(.L_x_11395) ;  /* 0x0000000000107947 */ /* 0x000fea0003800000 */
.L_x_11394:
[----:B------:R-:W-:Y:S05]  /*18a0*/  @!P0 BRA `(.L_x_11395) ;  /* 0x00000000000c8947 */ /* 0x000fea0003800000 */
[----:B------:R-:W2:Y:S04]  /*18b0*/  LDG.E R0, desc[UR52][R4.64] ;  /* 0x0000003404007981 */ /* 0x000ea8000c1e1900 */
[----:B------:R-:W2:Y:S02]  /*18c0*/  LDG.E R27, desc[UR52][R4.64+0x4] ;  /* 0x00000434041b7981 */ /* 0x000ea4000c1e1900 */
[----:B--2---:R-:W-:-:S07]  /*18d0*/  IMAD.IADD R27, R27, 0x1, -R0 ;  /* 0x000000011b1b7824 */ /* 0x004fce00078e0a00 */
.L_x_11395:
        /* <DEDUP_REMOVED lines=11> */
[----:B------:R-:W3:Y:S01]  /*1990*/  @P0 LDG.E R3, desc[UR52][R6.64+0x4] ;  /* 0x0000043406030981 */ /* 0x000ee2000c1e1900 */
[----:B-----5:R-:W-:Y:S02]  /*19a0*/  IMAD.MOV.U32 R96, RZ, RZ, R27 ;  /* 0x000000ffff607224 */ /* 0x020fe400078e001b */
[----:B--2---:R-:W-:-:S05]  /*19b0*/  @P1 IMAD.WIDE R8, R35, 0x4, R8 ;  /* 0x0000000423081825 */ /* 0x004fca00078e0208 */
[----:B------:R1:W5:Y:S01]  /*19c0*/  @P1 LDG.E R96, desc[UR52][R8.64] ;  /* 0x0000003408601981 */ /* 0x000362000c1e1900 */
[----:B0-----:R-:W-:Y:S01]  /*19d0*/  ISETP.NE.AND P1, PT, R4, 0x1, PT ;  /* 0x000000010400780c */ /* 0x001fe20003f25270 */
[----:B------:R-:W-:Y:S01]  /*19e0*/  IMAD R14, R33, 0xc0, RZ ;  /* 0x000000c0210e7824 */ /* 0x000fe200078e02ff */
[----:B------:R-:W0:Y:S01]  /*19f0*/  LDC.64 R4, c[0x0][0x9e0] ;  /* 0x00027800ff047b82 */ /* 0x000e220000000a00 */
[----:B------:R-:W-:-:S03]  /*1a00*/  IMAD.IADD R15, R27, 0x1, -R10 ;  /* 0x000000011b0f7824 */ /* 0x000fc600078e0a0a */
[----:B------:R2:W-:Y:S07]  /*1a10*/  STL [R1+0x30], R14 ;  /* 0x0000300e01007387 */ /* 0x0005ee0000100800 */
[----:B------:R-:W4:Y:S08]  /*1a20*/  @P1 LDC R11, c[0x0][0x44c] ;  /* 0x00011300ff0b1b82 */ /* 0x000f300000000800 */
[----:B------:R-:W1:Y:S01]  /*1a30*/  @P1 LDC R12, c[0x0][0x450] ;  /* 0x00011400ff0c1b82 */ /* 0x000e620000000800 */
[----:B0-----:R-:W-:Y:S01]  /*1a40*/  ISETP.GE.AND P2, PT, R5, 0x1, PT ;  /* 0x000000010500780c */ /* 0x001fe20003f46270 */
[----:B---3--:R-:W-:-:S02]  /*1a50*/  @P0 IMAD.IADD R24, R3, 0x1, -R0 ;  /* 0x0000000103180824 */ /* 0x008fc400078e0a00 */
[----:B------:R-:W-:Y:S02]  /*1a60*/  VIADD R0, R14, 0xbf ;  /* 0x000000bf0e007836 */ /* 0x000fe40000000000 */
[----:B------:R-:W-:Y:S02]  /*1a70*/  IMAD.IADD R143, R15, 0x1, R24 ;  /* 0x000000010f8f7824 */ /* 0x000fe400078e0218 */
[----:B----4-:R-:W-:-:S03]  /*1a80*/  @P1 IMAD.HI.U32 R3, R0, R11, RZ ;  /* 0x0000000b00031227 */ /* 0x010fc600078e00ff */
[C---:B------:R-:W-:Y:S01]  /*1a90*/  IADD3 R7, R143.reuse, 0x1, -R140 ;  /* 0x000000018f077810 */ /* 0x040fe20007ffe88c */
[----:B------:R-:W-:Y:S01]  /*1aa0*/  IMAD.MOV.U32 R6, RZ, RZ, R0 ;  /* 0x000000ffff067224 */ /* 0x000fe200078e0000 */
[----:B-1----:R-:W-:Y:S01]  /*1ab0*/  @P1 SHF.R.U32.HI R6, RZ, R12, R3 ;  /* 0x0000000cff061219 */ /* 0x002fe20000011603 */
[----:B------:R-:W-:-:S04]  /*1ac0*/  VIADD R0, R143, 0x7f ;  /* 0x0000007f8f007836 */ /* 0x000fc80000000000 */
[----:B------:R-:W-:Y:S01]  /*1ad0*/  IMAD.IADD R9, R7, 0x1, R6 ;  /* 0x0000000107097824 */ /* 0x000fe200078e0206 */
[----:B------:R-:W-:-:S03]  /*1ae0*/  SHF.R.S32.HI R3, RZ, 0x1f, R0 ;  /* 0x0000001fff037819 */ /* 0x000fc60000011400 */
[----:B------:R-:W-:Y:S01]  /*1af0*/  IMAD.IADD R4, R9, 0x1, R4 ;  /* 0x0000000109047824 */ /* 0x000fe200078e0204 */
[----:B------:R-:W-:-:S04]  /*1b00*/  LEA.HI R3, R3, R0, RZ, 0x7 ;  /* 0x0000000003037211 */ /* 0x000fc800078f38ff */
[----:B------:R-:W-:Y:S01]  /*1b10*/  SHF.R.S32.HI R100, RZ, 0x7, R3 ;  /* 0x00000007ff647819 */ /* 0x000fe20000011403 */
        /* <DEDUP_REMOVED lines=12> */
.L_x_11398:
[----:B------:R-:W-:-:S13]  /*1be0*/  ISETP.NE.AND P0, PT, R5, 0x1, PT ;  /* 0x000000010500780c */ /* 0x000fda0003f05270 */
[----:B------:R-:W0:Y:S02]  /*1bf0*/  @P0 LDC.64 R6, c[0x0][0x9e8] ;  /* 0x00027a00ff060b82 */ /* 0x000e240000000a00 */
[----:B0-----:R-:W-:-:S05]  /*1c00*/  @P0 IMAD.HI.U32 R6, R0, R6, RZ ;  /* 0x0000000600060227 */ /* 0x001fca00078e00ff */
[----:B------:R-:W-:-:S07]  /*1c10*/  @P0 SHF.R.U32.HI R0, RZ, R7, R6 ;  /* 0x00000007ff000219 */ /* 0x000fce0000011606 */
.L_x_11399:
[----:B------:R-:W-:Y:S05]  /*1c20*/  BSYNC B0 ;  /* 0x0000000000007941 */ /* 0x000fea0003800000 */
.L_x_11397:
[----:B------:R-:W-:-:S05]  /*1c30*/  IMAD R3, R0, R5, R5 ;  /* 0x0000000500037224 */ /* 0x000fca00078e0205 */
[----:B------:R-:W-:-:S07]  /*1c40*/  VIMNMX R4, R4, R3, PT ;  /* 0x0000000304047248 */ /* 0x000fce0003fe0100 */
.L_x_11396:
[----:B------:R-:W0:Y:S01]  /*1c50*/  @P1 LDC R6, c[0x0][0x44c] ;  /* 0x00011300ff061b82 */ /* 0x000e220000000800 */
[----:B------:R-:W-:Y:S01]  /*1c60*/  VIADD R4, R4, 0x7f ;  /* 0x0000007f04047836 */ /* 0x000fe20000000000 */
[----:B------:R-:W-:Y:S01]  /*1c70*/  ULDC UR4, c[0x0][0x9dc] ;  /* 0x0002770000047ab9 */ /* 0x000fe20000000800 */
[----:B------:R-:W-:Y:S02]  /*1c80*/  IMAD.MOV.U32 R0, RZ, RZ, R14 ;  /* 0x000000ffff007224 */ /* 0x000fe400078e000e */
[----:B------:R-:W-:Y:S01]  /*1c90*/  IMAD.IADD R8, R143, 0x1, -R140 ;  /* 0x000000018f087824 */ /* 0x000fe200078e0a8c */
[----:B------:R-:W-:Y:S02]  /*1ca0*/  SHF.R.S32.HI R3, RZ, 0x1f, R4 ;  /* 0x0000001fff037819 */ /* 0x000fe40000011404 */
[----:B------:R-:W1:Y:S02]  /*1cb0*/  @P1 LDC R7, c[0x0][0x450] ;  /* 0x00011400ff071b82 */ /* 0x000e640000000800 */
[----:B------:R-:W-:Y:S01]  /*1cc0*/  LEA.HI R3, R3, R4, RZ, 0x7 ;  /* 0x0000000403037211 */ /* 0x000fe200078f38ff */
[----:B------:R2:W-:Y:S03]  /*1cd0*/  STL [R1+0xc], R8 ;  /* 0x00000c0801007387 */ /* 0x0005e60000100800 */
[----:B------:R-:W-:Y:S01]  /*1ce0*/  SHF.R.S32.HI R3, RZ, 0x7, R3 ;  /* 0x00000007ff037819 */ /* 0x000fe20000011403 */
[----:B0-----:R-:W-:-:S05]  /*1cf0*/  @P1 IMAD.HI.U32 R6, R14, R6, RZ ;  /* 0x000000060e061227 */ /* 0x001fca00078e00ff */
[----:B-1----:R-:W-:-:S05]  /*1d00*/  @P1 SHF.R.U32.HI R0, RZ, R7, R6 ;  /* 0x00000007ff001219 */ /* 0x002fca0000011606 */
[----:B------:R-:W-:Y:S01]  /*1d10*/  IMAD.IADD R0, R8, 0x1, R0 ;  /* 0x0000000108007824 */ /* 0x000fe200078e0200 */
[----:B--2---:R-:W-:-:S03]  /*1d20*/  VIMNMX R8, R100, R3, PT ;  /* 0x0000000364087248 */ /* 0x004fc60003fe0100 */
        /* <DEDUP_REMOVED lines=12> */
.L_x_11402:
[----:B------:R-:W-:-:S13]  /*1df0*/  ISETP.NE.AND P0, PT, R5, 0x1, PT ;  /* 0x000000010500780c */ /* 0x000fda0003f05270 */
[----:B------:R-:W0:Y:S02]  /*1e00*/  @P0 LDC.64 R6, c[0x0][0x9e8] ;  /* 0x00027a00ff060b82 */ /* 0x000e240000000a00 */
[----:B0-----:R-:W-:-:S05]  /*1e10*/  @P0 IMAD.HI.U32 R6, R0, R6, RZ ;  /* 0x0000000600060227 */ /* 0x001fca00078e00ff */
[----:B------:R-:W-:-:S07]  /*1e20*/  @P0 SHF.R.U32.HI R0, RZ, R7, R6 ;  /* 0x00000007ff000219 */ /* 0x000fce0000011606 */
.L_x_11403:
[----:B------:R-:W-:Y:S05]  /*1e30*/  BSYNC B0 ;  /* 0x0000000000007941 */ /* 0x000fea0003800000 */
.L_x_11401:
[----:B------:R-:W-:-:S05]  /*1e40*/  IMAD R0, R0, R5, RZ ;  /* 0x0000000500007224 */ /* 0x000fca00078e02ff */
[----:B------:R-:W-:-:S07]  /*1e50*/  VIMNMX R3, R3, R0, !PT ;  /* 0x0000000003037248 */ /* 0x000fce0007fe0100 */
.L_x_11400:
[----:B------:R-:W-:Y:S01]  /*1e60*/  SHF.R.S32.HI R0, RZ, 0x1f, R3 ;  /* 0x0000001fff007819 */ /* 0x000fe20000011403 */
[----:B------:R-:W-:Y:S01]  /*1e70*/  BSSY B0, `(.L_x_11404) ;  /* 0x000002a000007945 */ /* 0x000fe20003800000 */
[----:B------:R-:W-:Y:S02]  /*1e80*/  LOP3.LUT R14, R13, 0xff, RZ, 0xc0, !PT ;  /* 0x000000ff0d0e7812 */ /* 0x000fe400078ec0ff */
[----:B------:R-:W-:Y:S02]  /*1e90*/  LEA.HI R0, R0, R3, RZ, 0x7 ;  /* 0x0000000300007211 */ /* 0x000fe400078f38ff */
[----:B------:R-:W-:Y:S01]  /*1ea0*/  SHF.R.U32.HI R4, RZ, 0x10, R13 ;  /* 0x00000010ff047819 */ /* 0x000fe2000001160d */
[----:B------:R0:W-:Y:S01]  /*1eb0*/  STL [R1+0x7c], R14 ;  /* 0x00007c0e01007387 */ /* 0x0001e20000100800 */
[----:B------:R-:W-:-:S03]  /*1ec0*/  SHF.R.S32.HI R0, RZ, 0x7, R0 ;  /* 0x00000007ff007819 */ /* 0x000fc60000011400 */
[----:B------:R0:W-:Y:S01]  /*1ed0*/  STL [R1+0x74], R4 ;  /* 0x0000740401007387 */ /* 0x0001e20000100800 */
[----:B------:R-:W-:Y:S01]  /*1ee0*/  VIMNMX R9, RZ, R0, !PT ;  /* 0x00000000ff097248 */ /* 0x000fe20007fe0100 */
[----:B------:R-:W-:-:S03]  /*1ef0*/  IMAD.MOV.U32 R0, RZ, RZ, RZ ;  /* 0x000000ffff007224 */ /* 0x000fc600078e00ff */
        /* <DEDUP_REMOVED lines=33> */
.L_x_11405:
[----:B------:R-:W-:Y:S05]  /*2110*/  BSYNC B0 ;  /* 0x0000000000007941 */ /* 0x000fea0003800000 */
.L_x_11404:
        /* <DEDUP_REMOVED lines=36> */
.L_x_11408:
[----:B------:R-:W-:Y:S05]  /*2360*/  BSYNC B6 ;  /* 0x0000000000067941 */ /* 0x000fea0003800000 */
.L_x_11407:
        /* <DEDUP_REMOVED lines=20> */
.L_x_11410:
[----:B------:R-:W-:Y:S05]  /*24b0*/  BSYNC B6 ;  /* 0x0000000000067941 */ /* 0x000fea0003800000 */
.L_x_11409:
[----:B------:R-:W2:Y:S01]  /*24c0*/  LDL.64 R36, [R1+0x18] ;  /* 0x0000180001247983 */ /* 0x000ea20000100a00 */
[----:B------:R-:W-:-:S03]  /*24d0*/  ULDC.64 UR4, c[0x0][0x9f8] ;  /* 0x00027e0000047ab9 */ /* 0x000fc60000000a00 */
[----:B------:R-:W2:Y:S01]  /*24e0*/  LDL.64 R20, [R1+0x18] ;  /* 0x0000180001147983 */ /* 0x000ea20000100a00 */
[----:B------:R-:W-:Y:S01]  /*24f0*/  ISETP.NE.U32.AND P0, PT, RZ, UR4, PT ;  /* 0x00000004ff007c0c */ /* 0x000fe2000bf05070 */
[----:B------:R-:W-:Y:S01]  /*2500*/  IMAD.MOV.U32 R0, RZ, RZ, R35 ;  /* 0x000000ffff007224 */ /* 0x000fe200078e0023 */
[----:B------:R-:W0:Y:S01]  /*2510*/  LDC.64 R8, c[0x0][0x408] ;  /* 0x00010200ff087b82 */ /* 0x000e220000000a00 */
[----:B------:R-:W1:Y:S01]  /*2520*/  S2R R29, SR_TID.X ;  /* 0x00000000001d7919 */ /* 0x000e620000002100 */
[----:B------:R-:W-:Y:S01]  /*2530*/  ISETP.NE.AND.EX P0, PT, RZ, UR5, PT, P0 ;  /* 0x00000005ff007c0c */ /* 0x000fe2000bf05300 */
[----:B------:R-:W-:-:S05]  /*2540*/  VIADD R3, R18, 0x10 ;  /* 0x0000001012037836 */ /* 0x000fca0000000000 */
[----:B------:R-:W3:Y:S08]  /*2550*/  LDC R11, c[0x0][0x3f4] ;  /* 0x0000fd00ff0b7b82 */ /* 0x000ef00000000800 */
[----:B------:R-:W4:Y:S01]  /*2560*/  @P0 LDC.64 R4, c[0x0][0x9f8] ;  /* 0x00027e00ff040b82 */ /* 0x000f220000000a00 */
[----:B------:R-:W-:-:S07]  /*2570*/  IMAD.IADD R78, R78, 0x1, R27 ;  /* 0x000000014e4e7824 */ /* 0x000fce00078e021b */
[----:B------:R-:W3:Y:S01]  /*2580*/  LDC.64 R86, c[0x0][0x3f8] ;  /* 0x0000fe00ff567b82 */ /* 0x000ee20000000a00 */
[----:B-1----:R-:W-:Y:S01]  /*2590*/  VIADD R31, R29, 0xffffff80 ;  /* 0xffffff801d1f7836 */ /* 0x002fe20000000000 */
[----:B------:R-:W-:Y:S01]  /*25a0*/  SHF.R.U32.HI R28, RZ, 0x7, R29 ;  /* 0x00000007ff1c7819 */ /* 0x000fe2000001161d */
[----:B----4-:R-:W-:-:S04]  /*25b0*/  @P0 IMAD.WIDE R4, R35, 0x4, R4 ;  /* 0x0000000423040825 */ /* 0x010fc800078e0204 */
[C---:B------:R-:W-:Y:S01]  /*25c0*/  VIADD R30, R29.reuse, 0xffffff80 ;  /* 0xffffff801d1e7836 */ /* 0x040fe20000000000 */
[----:B------:R1:W4:Y:S01]  /*25d0*/  @P0 LDG.E R0, desc[UR52][R4.64] ;  /* 0x0000003404000981 */ /* 0x000322000c1e1900 */
[----:B------:R-:W-:Y:S01]  /*25e0*/  ISETP.NE.AND P6, PT, R28, 0x1, PT ;  /* 0x000000011c00780c */ /* 0x000fe20003fc5270 */
[----:B------:R-:W-:Y:S01]  /*25f0*/  VIADD R6, R29, 0xffffff80 ;  /* 0xffffff801d067836 */ /* 0x000fe20000000000 */
[----:B------:R-:W-:Y:S02]  /*2600*/  LOP3.LUT R16, R16, 0xfffffffb, RZ, 0xc0, !PT ;  /* 0xfffffffb10107812 */ /* 0x000fe400078ec0ff */
[----:B------:R-:W-:Y:S02]  /*2610*/  LEA.HI R30, R30, R31, RZ, 0x1 ;  /* 0x0000001f1e1e7211 */ /* 0x000fe400078f08ff */
[----:B------:R-:W-:Y:S02]  /*2620*/  SHF.R.S32.HI R7, RZ, 0x1f, R6 ;  /* 0x0000001fff077819 */ /* 0x000fe40000011406 */
[----:B------:R-:W-:-:S02]  /*2630*/  SHF.R.S32.HI R30, RZ, 0x1, R30 ;  /* 0x00000001ff1e7819 */ /* 0x000fc4000001141e */
[----:B------:R-:W-:Y:S02]  /*2640*/  LEA.HI R7, R7, R6, RZ, 0x2 ;  /* 0x0000000607077211 */ /* 0x000fe400078f10ff */
[----:B------:R-:W-:Y:S01]  /*2650*/  SHF.R.S32.HI R13, RZ, 0x1f, R30 ;  /* 0x0000001fff0d7819 */ /* 0x000fe2000001141e */
[----:B------:R-:W-:Y:S05]  /*2660*/  @!P6 WARPSYNC.ALL ;  /* 0x000000000000e948 */ /* 0x000fea0003800000 */
[----:B------:R-:W-:Y:S01]  /*2670*/  ULDC UR4, c[0x0][0x2f4] ;  /* 0x0000bd0000047ab9 */ /* 0x000fe20000000800 */
[----:B------:R-:W-:Y:S01]  /*2680*/  SHF.R.S32.HI R32, RZ, 0x2, R7 ;  /* 0x00000002ff207819 */ /* 0x000fe20000011407 */
[----:B0-----:R-:W-:Y:S01]  /*2690*/  IMAD R6, R13, R8, RZ ;  /* 0x000000080d067224 */ /* 0x001fe200078e02ff */
[----:B------:R-:W-:Y:S01]  /*26a0*/  ISETP.GE.AND P1, PT, R3, UR4, PT ;  /* 0x0000000403007c0c */ /* 0x000fe2000bf26270 */
[----:B---3--:R-:W-:Y:S01]  /*26b0*/  IMAD.WIDE.U32 R70, R30, R86, R18 ;  /* 0x000000561e467225 */ /* 0x008fe200078e0012 */
[----:B------:R-:W-:-:S02]  /*26c0*/  ISETP.GE.AND P0, PT, R18, UR4, PT ;  /* 0x0000000412007c0c */ /* 0x000fc4000bf06270 */
[----:B-1----:R-:W-:Y:S01]  /*26d0*/  SEL R5, RZ, 0xffffffff, P1 ;  /* 0xffffffffff057807 */ /* 0x002fe20000800000 */
[C---:B------:R-:W-:Y:S01]  /*26e0*/  IMAD R15, R30.reuse, R9, R6 ;  /* 0x000000091e0f7224 */ /* 0x040fe200078e0206 */
[----:B------:R-:W-:Y:S01]  /*26f0*/  SHF.R.S32.HI R7, RZ, 0x1f, R7 ;  /* 0x0000001fff077819 */ /* 0x000fe20000011407 */
[----:B------:R-:W-:Y:S01]  /*2700*/  IMAD.WIDE.U32 R66, R30, R8, R18 ;  /* 0x000000081e427225 */ /* 0x000fe200078e0012 */
[----:B------:R-:W-:Y:S02]  /*2710*/  SEL R4, RZ, 0x1, P0 ;  /* 0x00000001ff047807 */ /* 0x000fe40000000000 */
[----:B------:R-:W-:Y:S01]  /*2720*/  LEA.HI R7, R7, R32, RZ, 0x2 ;  /* 0x0000002007077211 */ /* 0x000fe200078f10ff */
[----:B------:R-:W-:Y:S01]  /*2730*/  IMAD.SHL.U32 R5, R5, 0x2, RZ ;  /* 0x0000000205057824 */ /* 0x000fe200078e00ff */
[----:B------:R-:W-:Y:S01]  /*2740*/  ISETP.GE.AND P1, PT, R137, UR4, PT ;  /* 0x0000000489007c0c */ /* 0x000fe2000bf26270 */
[----:B------:R-:W-:Y:S01]  /*2750*/  IMAD.IADD R67, R67, 0x1, R15 ;  /* 0x0000000143437824 */ /* 0x000fe200078e020f */
[----:B------:R-:W-:-:S02]  /*2760*/  LOP3.LUT R7, R7, 0xfffffffc, RZ, 0xc0, !PT ;  /* 0xfffffffc07077812 */ /* 0x000fc400078ec0ff */
[----:B------:R-:W-:Y:S01]  /*2770*/  LOP3.LUT R5, R5, 0x2, R4, 0xe2, !PT ;  /* 0x0000000205057812 */ /* 0x000fe200078ee204 */
[----:B------:R-:W-:Y:S01]  /*2780*/  VIADD R4, R18, 0x20 ;  /* 0x0000002012047836 */ /* 0x000fe20000000000 */
[-C--:B------:R-:W-:Y:S01]  /*2790*/  ISETP.GE.AND P2, PT, R3, R11.reuse, PT ;  /* 0x0000000b0300720c */ /* 0x080fe20003f46270 */
[----:B------:R-:W-:Y:S01]  /*27a0*/  IMAD.IADD R32, R32, 0x1, -R7 ;  /* 0x0000000120207824 */ /* 0x000fe200078e0a07 */
[----:B------:R-:W-:Y:S02]  /*27b0*/  SEL R7, RZ, 0x8, P1 ;  /* 0x00000008ff077807 */ /* 0x000fe40000800000 */
[C---:B------:R-:W-:Y:S02]  /*27c0*/  ISETP.GE.AND P0, PT, R4.reuse, UR4, PT ;  /* 0x0000000404007c0c */ /* 0x040fe4000bf06270 */
[----:B------:R-:W-:Y:S02]  /*27d0*/  ISETP.GE.AND P1, PT, R4, R11, PT ;  /* 0x0000000b0400720c */ /* 0x000fe40003f26270 */
[----:B------:R-:W-:-:S02]  /*27e0*/  SEL R6, RZ, 0x4, P0 ;  /* 0x00000004ff067807 */ /* 0x000fc40000000000 */
[----:B------:R-:W-:Y:S02]  /*27f0*/  ISETP.GE.AND P0, PT, R136, UR4, PT ;  /* 0x0000000488007c0c */ /* 0x000fe4000bf06270 */
[----:B------:R-:W-:Y:S02]  /*2800*/  LOP3.LUT R5, R7, R5, R6, 0xfe, !PT ;  /* 0x0000000507057212 */ /* 0x000fe400078efe06 */
[----:B------:R-:W-:Y:S02]  /*2810*/  SEL R6, RZ, 0x10, P0 ;  /* 0x00000010ff067807 */ /* 0x000fe40000000000 */
[----:B------:R-:W-:Y:S02]  /*2820*/  LOP3.LUT P0, RZ, R32, 0x2, RZ, 0xc0, !PT ;  /* 0x0000000220ff7812 */ /* 0x000fe4000780c0ff */
[----:B------:R-:W-:Y:S01]  /*2830*/  LOP3.LUT R29, R5, R6, RZ, 0xfc, !PT ;  /* 0x00000006051d7212 */ /* 0x000fe200078efcff */
[----:B------:R-:W-:Y:S02]  /*2840*/  IMAD R6, R13, R86, RZ ;  /* 0x000000560d067224 */ /* 0x000fe400078e02ff */
[----:B--2---:R-:W-:-:S08]  /*2850*/  IMAD.MOV.U32 R20, RZ, RZ, R36 ;  /* 0x000000ffff147224 */ /* 0x004fd000078e0024 */
[----:B------:R-:W-:Y:S01]  /*2860*/  @P0 LOP3.LUT R16, R16, 0x4, RZ, 0xfc, !PT ;  /* 0x0000000410100812 */ /* 0x000fe200078efcff */
[----:B------:R-:W-:Y:S01]  /*2870*/  IMAD R13, R30, R87, R6 ;  /* 0x000000571e0d7224 */ /* 0x000fe200078e0206 */
[----:B------:R-:W-:Y:S02]  /*2880*/  ISETP.GE.AND P0, PT, R18, R11, PT ;  /* 0x0000000b1200720c */ /* 0x000fe40003f06270 */
[----:B------:R-:W-:-:S05]  /*2890*/  SHF.R.S32.HI R21, RZ, 0x1f, R20 ;  /* 0x0000001fff157819 */ /* 0x000fca0000011414 */
[----:B------:R0:W-:Y:S01]  /*28a0*/  STL [R1+0x1c], R21 ;  /* 0x00001c1501007387 */ /* 0x0001e20000100800 */
[C---:B------:R-:W-:Y:S01]  /*28b0*/  SEL R5, R11.reuse, RZ, P0 ;  /* 0x000000ff0b057207 */ /* 0x040fe20000000000 */
[C-C-:B------:R-:W-:Y:S02]  /*28c0*/  IMAD.WIDE.U32 R72, R30.reuse, R86, R20.reuse ;  /* 0x000000561e487225 */ /* 0x140fe400078e0014 */
[----:B------:R-:W2:Y:S01]  /*28d0*/  LDL R35, [R1+0x20] ;  /* 0x0000200001237983 */ /* 0x000ea20000100800 */
[C---:B------:R-:W-:Y:S01]  /*28e0*/  SEL R10, R11.reuse, RZ, P2 ;  /* 0x000000ff0b0a7207 */ /* 0x040fe20001000000 */
[----:B------:R-:W-:Y:S02]  /*28f0*/  IMAD.WIDE.U32 R68, R30, R8, R20 ;  /* 0x000000081e447225 */ /* 0x000fe400078e0014 */
[----:B------:R-:W3:Y:S04]  /*2900*/  LDL R34, [R1+0x24] ;  /* 0x0000240001227983 */ /* 0x000ee80000100800 */
[----:B------:R-:W3:Y:S04]  /*2910*/  LDL R31, [R1+0x28] ;  /* 0x00002800011f7983 */ /* 0x000ee80000100800 */
[----:B------:R-:W3:Y:S01]  /*2920*/  LDL R27, [R1+0x80] ;  /* 0x00008000011b7983 */ /* 0x000ee20000100800 */
[----:B------:R-:W-:Y:S01]  /*2930*/  SEL R7, R11, RZ, P1 ;  /* 0x000000ff0b077207 */ /* 0x000fe20000800000 */
[----:B------:R-:W-:-:S02]  /*2940*/  IMAD.IADD R6, R18, 0x1, R5 ;  /* 0x0000000112067824 */ /* 0x000fc400078e0205 */
[----:B------:R-:W-:Y:S02]  /*2950*/  IMAD.IADD R12, R3, 0x1, R10 ;  /* 0x00000001030c7824 */ /* 0x000fe400078e020a */
[----:B------:R-:W-:Y:S01]  /*2960*/  IMAD.IADD R14, R4, 0x1, R7 ;  /* 0x00000001040e7824 */ /* 0x000fe200078e0207 */
[----:B------:R-:W-:Y:S01]  /*2970*/  SHF.R.S32.HI R7, RZ, 0x1f, R6 ;  /* 0x0000001fff077819 */ /* 0x000fe20000011406 */
[----:B------:R-:W-:Y:S02]  /*2980*/  IMAD.IADD R71, R71, 0x1, R13 ;  /* 0x0000000147477824 */ /* 0x000fe400078e020d */
[----:B------:R-:W-:Y:S01]  /*2990*/  IMAD.IADD R73, R13, 0x1, R73 ;  /* 0x000000010d497824 */ /* 0x000fe200078e0249 */
[----:B------:R-:W-:Y:S01]  /*29a0*/  SHF.R.S32.HI R13, RZ, 0x1f, R12 ;  /* 0x0000001fff0d7819 */ /* 0x000fe2000001140c */
[----:B------:R-:W-:Y:S01]  /*29b0*/  IMAD.IADD R69, R15, 0x1, R69 ;  /* 0x000000010f457824 */ /* 0x000fe200078e0245 */
[----:B------:R-:W-:Y:S02]  /*29c0*/  LOP3.LUT R16, R16, 0xfffffffe, RZ, 0xc0, !PT ;  /* 0xfffffffe10107812 */ /* 0x000fe400078ec0ff */
[----:B------:R-:W-:-:S02]  /*29d0*/  LEA.HI R10, R7, R6, RZ, 0x5 ;  /* 0x00000006070a7211 */ /* 0x000fc400078f28ff */
[----:B------:R-:W-:Y:S02]  /*29e0*/  SHF.R.S32.HI R15, RZ, 0x1f, R14 ;  /* 0x0000001fff0f7819 */ /* 0x000fe4000001140e */
[----:B------:R-:W-:Y:S02]  /*29f0*/  LEA.HI R5, R7, R6, RZ, 0x3 ;  /* 0x0000000607057211 */ /* 0x000fe400078f18ff */
[CC--:B------:R-:W-:Y:S02]  /*2a00*/  LEA.HI R6, R13.reuse, R12.reuse, RZ, 0x3 ;  /* 0x0000000c0d067211 */ /* 0x0c0fe400078f18ff */
[----:B------:R-:W-:Y:S02]  /*2a10*/  @P2 LOP3.LUT R16, R16, 0x1, RZ, 0xfc, !PT ;  /* 0x0000000110102812 */ /* 0x000fe400078efcff */
[----:B------:R-:W-:Y:S01]  /*2a20*/  LEA.HI R13, R13, R12, RZ, 0x5 ;  /* 0x0000000c0d0d7211 */ /* 0x000fe200078f28ff */
[----:B------:R-:W-:Y:S01]  /*2a30*/  IMAD.SHL.U32 R12, R10, 0x80, RZ ;  /* 0x000000800a0c7824 */ /* 0x000fe200078e00ff */
[----:B------:R-:W-:-:S02]  /*2a40*/  LEA.HI R7, R15, R14, RZ, 0x3 ;  /* 0x0000000e0f077211 */ /* 0x000fc400078f18ff */
[----:B------:R-:W-:Y:S02]  /*2a50*/  LEA.HI R15, R15, R14, RZ, 0x5 ;  /* 0x0000000e0f0f7211 */ /* 0x000fe400078f28ff */
[----:B0----5:R-:W-:Y:S02]  /*2a60*/  SHF.R.S32.HI R21, RZ, 0x1f, R96 ;  /* 0x0000001fff157819 */ /* 0x021fe40000011460 */
[----:B------:R-:W-:Y:S01]  /*2a70*/  LOP3.LUT R16, R16, 0xfffffffd, RZ, 0xc0, !PT ;  /* 0xfffffffd10107812 */ /* 0x000fe200078ec0ff */
[----:B------:R-:W-:-:S03]  /*2a80*/  IMAD.SHL.U32 R20, R15, 0x80, RZ ;  /* 0x000000800f147824 */ /* 0x000fc600078e00ff */
[----:B------:R-:W-:Y:S02]  /*2a90*/  @P1 LOP3.LUT R16, R16, 0x2, RZ, 0xfc, !PT ;  /* 0x0000000210101812 */ /* 0x000fe400078efcff */
[----:B------:R-:W-:Y:S01]  /*2aa0*/  ISETP.GE.AND P1, PT, R138, UR4, PT ;  /* 0x000000048a007c0c */ /* 0x000fe2000bf26270 */
[----:B------:R-:W-:Y:S01]  /*2ab0*/  IMAD.SHL.U32 R14, R13, 0x80, RZ ;  /* 0x000000800d0e7824 */ /* 0x000fe200078e00ff */
[----:B------:R-:W-:Y:S01]  /*2ac0*/  LOP3.LUT R20, R20, 0xfffff000, RZ, 0xc0, !PT ;  /* 0xfffff00014147812 */ /* 0x000fe200078ec0ff */
[----:B------:R-:W-:-:S04]  /*2ad0*/  IMAD.WIDE.U32 R70, R96, R86, R70 ;  /* 0x0000005660467225 */ /* 0x000fc800078e0046 */
[----:B------:R-:W-:-:S04]  /*2ae0*/  IMAD.WIDE.U32 R72, R96, R86, R72 ;  /* 0x0000005660487225 */ /* 0x000fc800078e0048 */
[----:B------:R-:W-:Y:S01]  /*2af0*/  VIADD R99, R28, 0x8 ;  /* 0x000000081c637836 */ /* 0x000fe20000000000 */
[----:B------:R-:W-:Y:S01]  /*2b00*/  SEL R28, RZ, 0x20, P1 ;  /* 0x00000020ff1c7807 */ /* 0x000fe20000800000 */
[-C--:B------:R-:W-:Y:S01]  /*2b10*/  IMAD.WIDE.U32 R66, R96, R8.reuse, R66 ;  /* 0x0000000860427225 */ /* 0x080fe200078e0042 */
[----:B------:R-:W-:Y:S02]  /*2b20*/  LOP3.LUT R12, R12, 0xfffff000, RZ, 0xc0, !PT ;  /* 0xfffff0000c0c7812 */ /* 0x000fe400078ec0ff */
[----:B------:R-:W-:Y:S01]  /*2b30*/  LOP3.LUT R14, R14, 0xfffff000, RZ, 0xc0, !PT ;  /* 0xfffff0000e0e7812 */ /* 0x000fe200078ec0ff */
[----:B------:R-:W-:Y:S01]  /*2b40*/  IMAD.WIDE.U32 R68, R96, R8, R68 ;  /* 0x0000000860447225 */ /* 0x000fe200078e0044 */
[----:B------:R-:W-:Y:S02]  /*2b50*/  LOP3.LUT R28, R29, R28, RZ, 0xfc, !PT ;  /* 0x0000001c1d1c7212 */ /* 0x000fe400078efcff */
[----:B------:R-:W-:Y:S01]  /*2b60*/  SHF.L.U64.HI R80, R8, 0x7, R9 ;  /* 0x0000000708507819 */ /* 0x000fe20000010209 */
[----:B------:R-:W-:Y:S01]  /*2b70*/  IMAD.SHL.U32 R98, R11, 0x2, RZ ;  /* 0x000000020b627824 */ /* 0x000fe200078e00ff */
[----:B----4-:R-:W-:-:S02]  /*2b80*/  SHF.R.S32.HI R79, RZ, 0x1f, R0 ;  /* 0x0000001fff4f7819 */ /* 0x010fc40000011400 */
[----:B------:R-:W-:Y:S01]  /*2b90*/  LOP3.LUT R29, R29, 0x1, RZ, 0xc0, !PT ;  /* 0x000000011d1d7812 */ /* 0x000fe200078ec0ff */
[----:B------:R-:W-:Y:S01]  /*2ba0*/  @!P6 BAR.SYNC.DEFER_BLOCKING 0x9, 0x100 ;  /* 0x024400000000eb1d */ /* 0x000fe20000010000 */
[C---:B--2---:R-:W-:Y:S02]  /*2bb0*/  LOP3.LUT R10, R35.reuse, 0x18, R5, 0xf8, !PT ;  /* 0x00000018230a7812 */ /* 0x044fe400078ef805 */
[----:B------:R-:W-:Y:S02]  /*2bc0*/  LOP3.LUT R15, R35, 0x18, R7, 0xf8, !PT ;  /* 0x00000018230f7812 */ /* 0x000fe400078ef807 */
[----:B---3--:R-:W-:Y:S01]  /*2bd0*/  LOP3.LUT R95, R10, R34, RZ, 0x3c, !PT ;  /* 0x000000220a5f7212 */ /* 0x008fe200078e3cff */
[C---:B------:R-:W-:Y:S02]  /*2be0*/  IMAD R10, R21.reuse, R8, RZ ;  /* 0x00000008150a7224 */ /* 0x040fe400078e02ff */
[----:B------:R-:W-:Y:S01]  /*2bf0*/  IMAD R21, R21, R86, RZ ;  /* 0x0000005615157224 */ /* 0x000fe200078e02ff */
[----:B------:R-:W-:-:S02]  /*2c00*/  LOP3.LUT R13, R35, 0x18, R6, 0xf8, !PT ;  /* 0x00000018230d7812 */ /* 0x000fc400078ef806 */
[-C--:B------:R-:W-:Y:S01]  /*2c10*/  LOP3.LUT R15, R15, R34.reuse, RZ, 0x3c, !PT ;  /* 0x000000220f0f7212 */ /* 0x080fe200078e3cff */
[C---:B------:R-:W-:Y:S01]  /*2c20*/  IMAD R21, R96.reuse, R87, R21 ;  /* 0x0000005760157224 */ /* 0x040fe200078e0215 */
[----:B------:R-:W-:Y:S01]  /*2c30*/  LOP3.LUT R13, R13, R34, RZ, 0x3c, !PT ;  /* 0x000000220d0d7212 */ /* 0x000fe200078e3cff */
[----:B------:R-:W-:Y:S01]  /*2c40*/  IMAD R75, R96, R9, R10 ;  /* 0x00000009604b7224 */ /* 0x000fe200078e020a */
[----:B------:R-:W-:Y:S01]  /*2c50*/  IADD3 R93, R15, R20, R31 ;  /* 0x000000140f5d7210 */ /* 0x000fe20007ffe01f */
[----:B------:R-:W-:Y:S01]  /*2c60*/  IMAD R10, R27, 0xc0, R30 ;  /* 0x000000c01b0a7824 */ /* 0x000fe200078e021e */
[----:B------:R-:W-:Y:S01]  /*2c70*/  LOP3.LUT R20, R5, 0xfffffff8, RZ, 0xc0, !PT ;  /* 0xfffffff805147812 */ /* 0x000fe200078ec0ff */
[----:B------:R-:W-:Y:S01]  /*2c80*/  IMAD.IADD R76, R71, 0x1, R21 ;  /* 0x00000001474c7824 */ /* 0x000fe200078e0215 */
[----:B------:R-:W-:Y:S01]  /*2c90*/  LOP3.LUT R27, R7, 0xfffffff8, RZ, 0xc0, !PT ;  /* 0xfffffff8071b7812 */ /* 0x000fe200078ec0ff */
[----:B------:R-:W-:Y:S01]  /*2ca0*/  IMAD.IADD R74, R21, 0x1, R73 ;  /* 0x00000001154a7824 */ /* 0x000fe200078e0249 */
[----:B------:R-:W-:Y:S01]  /*2cb0*/  LOP3.LUT R21, R6, 0xfffffff8, RZ, 0xc0, !PT ;  /* 0xfffffff806157812 */ /* 0x000fe200078ec0ff */
[----:B------:R-:W-:Y:S01]  /*2cc0*/  IMAD.IADD R77, R67, 0x1, R75 ;  /* 0x00000001434d7824 */ /* 0x000fe200078e024b */
[--C-:B------:R-:W-:Y:S01]  /*2cd0*/  IADD3 R95, R95, R12, R31.reuse ;  /* 0x0000000c5f5f7210 */ /* 0x100fe20007ffe01f */
[----:B------:R-:W-:Y:S01]  /*2ce0*/  IMAD.SHL.U32 R8, R8, 0x80, RZ ;  /* 0x0000008008087824 */ /* 0x000fe200078e00ff */
[----:B------:R-:W-:Y:S01]  /*2cf0*/  IADD3 R94, R13, R14, R31 ;  /* 0x0000000e0d5e7210 */ /* 0x000fe20007ffe01f */
[C---:B------:R-:W-:Y:S01]  /*2d00*/  IMAD.SHL.U32 R9, R86.reuse, 0x80, RZ ;  /* 0x0000008056097824 */ /* 0x040fe200078e00ff */
[----:B------:R-:W-:Y:S01]  /*2d10*/  SHF.L.U64.HI R87, R86, 0x7, R87 ;  /* 0x0000000756577819 */ /* 0x000fe20000010257 */
[----:B------:R-:W-:Y:S01]  /*2d20*/  IMAD.IADD R75, R75, 0x1, R69 ;  /* 0x000000014b4b7824 */ /* 0x000fe200078e0245 */
[----:B------:R-:W-:-:S02]  /*2d30*/  SHF.R.S32.HI R92, RZ, 0x1f, R20 ;  /* 0x0000001fff5c7819 */ /* 0x000fc40000011414 */
[----:B------:R-:W-:Y:S02]  /*2d40*/  SHF.R.S32.HI R91, RZ, 0x1f, R21 ;  /* 0x0000001fff5b7819 */ /* 0x000fe40000011415 */
[----:B------:R-:W-:Y:S02]  /*2d50*/  SHF.R.S32.HI R90, RZ, 0x1f, R27 ;  /* 0x0000001fff5a7819 */ /* 0x000fe4000001141b */
[C---:B------:R-:W-:Y:S02]  /*2d60*/  LOP3.LUT R30, R28.reuse, 0x2, RZ, 0xc0, !PT ;  /* 0x000000021c1e7812 */ /* 0x040fe400078ec0ff */
[----:B------:R-:W-:-:S07]  /*2d70*/  LOP3.LUT R31, R28, 0x4, RZ, 0xc0, !PT ;  /* 0x000000041c1f7812 */ /* 0x000fce00078ec0ff */
.L_x_11469:
[----:B--2---:R-:W2:Y:S01]  /*2d80*/  LDL R37, [R1+0x70] ;  /* 0x0000700001257983 */ /* 0x004ea20000100800 */
[----:B------:R-:W0:Y:S01]  /*2d90*/  LDC R82, c[0x0][0x430] ;  /* 0x00010c00ff527b82 */ /* 0x000e220000000800 */
        /* <DEDUP_REMOVED lines=18> */
[----:B------:R-:W-:-:S04]  /*2ec0*/  @!P1 IMAD.WIDE.U32 R14, R0, R14, R34 ;  /* 0x0000000e000e9225 */ /* 0x000fc800078e0022 */
[----:B------:R-:W-:Y:S01]  /*2ed0*/  @!P1 IMAD.IADD R15, R15, 0x1, R25 ;  /* 0x000000010f0f9824 */ /* 0x000fe200078e0219 */
[----:B---3--:R-:W-:Y:S02]  /*2ee0*/  @!P1 LEA R12, P2, R14, R12, 0x2 ;  /* 0x0000000c0e0c9211 */ /* 0x008fe400078410ff */
[----:B------:R-:W-:Y:S02]  /*2ef0*/  LOP3.LUT P3, RZ, R32, 0x2, RZ, 0xc0, !PT ;  /* 0x0000000220ff7812 */ /* 0x000fe4000786c0ff */
[----:B------:R-:W-:Y:S02]  /*2f00*/  @!P1 LEA.HI.X R13, R14, R13, R15, 0x2, P2 ;  /* 0x0000000d0e0d9211 */ /* 0x000fe400010f140f */
[----:B------:R-:W-:Y:S01]  /*2f10*/  ISETP.GE.AND P2, PT, R97, 0x1, PT ;  /* 0x000000016100780c */ /* 0x000fe20003f46270 */
[----:B------:R-:W-:Y:S01]  /*2f20*/  IMAD.MOV R25, RZ, RZ, -R34 ;  /* 0x000000ffff197224 */ /* 0x000fe200078e0a22 */
[----:B------:R-:W-:Y:S05]  /*2f30*/  YIELD ;  /* 0x0000000000007946 */ /* 0x000fea0003800000 */
[----:B------:R-:W-:Y:S01]  /*2f40*/  BSSY B0, `(.L_x_11411) ;  /* 0x0000432000007945 */ /* 0x000fe20003800000 */
[----:B------:R0:W5:Y:S01]  /*2f50*/  @!P1 LDG.E R81, desc[UR52][R12.64] ;  /* 0x000000340c519981 */ /* 0x000162000c1e1900 */
[----:B------:R-:W-:Y:S01]  /*2f60*/  IMAD R82, R82, R25, R38 ;  /* 0x0000001952527224 */ /* 0x000fe200078e0226 */
[----:B------:R-:W-:Y:S01]  /*2f70*/  ISETP.GT.AND P1, PT, R11, R65, PT ;  /* 0x000000410b00720c */ /* 0x000fe20003f24270 */
[----:B------:R-:W-:-:S02]  /*2f80*/  IMAD.MOV.U32 R25, RZ, RZ, R11 ;  /* 0x000000ffff197224 */ /* 0x000fc400078e000b */
[----:B--2---:R-:W-:-:S04]  /*2f90*/  IMAD R15, R22, 0x3000, R37 ;  /* 0x00003000160f7824 */ /* 0x004fc800078e0225 */
[C---:B------:R-:W-:Y:S02]  /*2fa0*/  VIADD R35, R15.reuse, 0x10 ;  /* 0x000000100f237836 */ /* 0x040fe40000000000 */
[C---:B------:R-:W-:Y:S02]  /*2fb0*/  @P3 VIADD R35, R15.reuse, 0xfffffff0 ;  /* 0xfffffff00f233836 */ /* 0x040fe40000000000 */
[--C-:B------:R-:W-:Y:S02]  /*2fc0*/  IMAD R64, R15, 0x2, R26.reuse ;  /* 0x000000020f407824 */ /* 0x100fe400078e021a */
[----:B------:R-:W-:Y:S01]  /*2fd0*/  IMAD R35, R35, 0x2, R26 ;  /* 0x0000000223237824 */ /* 0x000fe200078e021a */
        /* <DEDUP_REMOVED lines=12> */
[C---:B------:R-:W-:Y:S01]  /*30a0*/  IMAD R15, R81.reuse, UR5, R14 ;  /* 0x00000005510f7c24 */ /* 0x040fe2000f8e020e */
[----:B------:R-:W-:Y:S01]  /*30b0*/  SHF.R.S32.HI R14, RZ, 0x1f, R25 ;  /* 0x0000001fff0e7819 */ /* 0x000fe20000011419 */
[----:B------:R-:W-:Y:S01]  /*30c0*/  IMAD.WIDE.U32 R12, R81, UR4, R12 ;  /* 0x00000004510c7c25 */ /* 0x000fe2000f8e000c */
[----:B------:R-:W-:-:S03]  /*30d0*/  ULDC.64 UR4, c[0x0][0x308] ;  /* 0x0000c20000047ab9 */ /* 0x000fc60000000a00 */
[----:B------:R-:W-:Y:S02]  /*30e0*/  IMAD.IADD R13, R13, 0x1, R15 ;  /* 0x000000010d0d7824 */ /* 0x000fe400078e020f */
[----:B------:R-:W-:Y:S02]  /*30f0*/  IMAD R15, R87, R25, RZ ;  /* 0x00000019570f7224 */ /* 0x000fe400078e02ff */
[----:B------:R-:W-:-:S04]  /*3100*/  IMAD.WIDE.U32 R12, R141, UR4, R12 ;  /* 0x000000048d0c7c25 */ /* 0x000fc8000f8e000c */
[----:B------:R-:W-:Y:S01]  /*3110*/  IMAD R61, R141, UR5, R13 ;  /* 0x000000058d3d7c24 */ /* 0x000fe2000f8e020d */
[----:B------:R-:W-:Y:S01]  /*3120*/  ULDC.64 UR4, c[0x0][0x2e8] ;  /* 0x0000ba0000047ab9 */ /* 0x000fe20000000a00 */
[----:B------:R-:W-:Y:S01]  /*3130*/  IMAD R13, R80, R25, RZ ;  /* 0x00000019500d7224 */ /* 0x000fe200078e02ff */
[----:B------:R-:W-:Y:S01]  /*3140*/  LEA R60, P2, R12, UR4, 0x1 ;  /* 0x000000040c3c7c11 */ /* 0x000fe2000f8408ff */
[----:B------:R-:W-:Y:S01]  /*3150*/  ULDC.U8 UR4, c[0x0][0x410] ;  /* 0x0001040000047ab9 */ /* 0x000fe20000000000 */
[----:B------:R-:W-:Y:S02]  /*3160*/  IMAD R37, R14, R9, R15 ;  /* 0x000000090e257224 */ /* 0x000fe400078e020f */
        /* <DEDUP_REMOVED lines=8> */
[----:B------:R-:W0:Y:S01]  /*31f0*/  S2R R36, SR_TID.X ;  /* 0x0000000000247919 */ /* 0x000e220000002100 */
        /* <DEDUP_REMOVED lines=11> */
[C---:B0-----:R-:W-:Y:S02]  /*32b0*/  VIADD R40, R36.reuse, 0xffffff80 ;  /* 0xffffff8024287836 */ /* 0x041fe40000000000 */
[----:B------:R-:W-:-:S05]  /*32c0*/  VIADD R36, R36, 0xffffff80 ;  /* 0xffffff8024247836 */ /* 0x000fca0000000000 */
[----:B------:R-:W-:Y:S02]  /*32d0*/  LEA.HI R36, R36, R40, RZ, 0x1 ;  /* 0x0000002824247211 */ /* 0x000fe400078f08ff */
[----:B------:R-:W-:Y:S02]  /*32e0*/  CS2R R40, SRZ ;  /* 0x0000000000287805 */ /* 0x000fe4000001ff00 */
[----:B------:R-:W-:-:S04]  /*32f0*/  SHF.R.S32.HI R36, RZ, 0x1, R36 ;  /* 0x00000001ff247819 */ /* 0x000fc80000011424 */
[----:B------:R-:W-:Y:S02]  /*3300*/  ISETP.GE.AND P3, PT, R36, R85, PT ;  /* 0x000000552400720c */ /* 0x000fe40003f66270 */
[----:B------:R-:W-:-:S11]  /*3310*/  CS2R R36, SRZ ;  /* 0x0000000000247805 */ /* 0x000fd6000001ff00 */
[----:B------:R-:W-:Y:S05]  /*3320*/  @P3 BRA `(.L_x_11415) ;  /* 0x0000000000b83947 */ /* 0x000fea0003800000 */
[----:B------:R-:W2:Y:S04]  /*3330*/  LDL.64 R102, [R1+0x18] ;  /* 0x0000180001667983 */ /* 0x000ea80000100a00 */
[----:B------:R-:W3:Y:S04]  /*3340*/  LDL R89, [R1+0x60] ;  /* 0x0000600001597983 */ /* 0x000ee80000100800 */
[----:B------:R-:W4:Y:S04]  /*3350*/  LDL R88, [R1+0x54] ;  /* 0x0000540001587983 */ /* 0x000f280000100800 */
[----:B------:R-:W4:Y:S04]  /*3360*/  LDL R86, [R1+0x5c] ;  /* 0x00005c0001567983 */ /* 0x000f280000100800 */
        /* <DEDUP_REMOVED lines=42> */
.L_x_11415:
[----:B------:R-:W-:Y:S05]  /*3610*/  BSYNC B1 ;  /* 0x0000000000017941 */ /* 0x000fea0003800000 */
.L_x_11414:
        /* <DEDUP_REMOVED lines=43> */
.L_x_11416:
[----:B------:R-:W-:Y:S01]  /*38d0*/  IMAD R34, R22, 0x8, R2 ;  /* 0x0000000816227824 */ /* 0x000fe200078e0202 */
[----:B------:R-:W-:Y:S01]  /*38e0*/  SHF.L.U32 R86, R147, 0x1f, RZ ;  /* 0x0000001f93567819 */ /* 0x000fe200000006ff */
[----:B------:R-:W-:Y:S03]  /*38f0*/  BSSY B1, `(.L_x_11417) ;  /* 0x0000003000017945 */ /* 0x000fe60003800000 */
[----:B------:R-:W0:Y:S02]  /*3900*/  SYNCS.PHASECHK.TRANS64.TRYWAIT P4, [R34+URZ+0x2d890], R86 ;  /* 0x02d89056220075a7 */ /* 0x000e24000808017f */
[----:B0-----:R-:W-:Y:S05]  /*3910*/  @!P4 BRA `(.L_x_11418) ;  /* 0x0000020c00d0c947 */ /* 0x001fea0003800000 */
.L_x_11762:
[----:B------:R-:W-:Y:S05]  /*3920*/  BSYNC B1 ;  /* 0x0000000000017941 */ /* 0x000fea0003800000 */
.L_x_11417:
[----:B------:R-:W-:-:S03]  /*3930*/  UMOV UR4, 0xffffffff ;  /* 0xffffffff00047882 */ /* 0x000fc60000000000 */
[----:B------:R-:W-:Y:S05]  /*3940*/  BRA.DIV UR4, `(.L_x_11419) ;  /* 0x0000020e04d87947 */ /* 0x000fea000b800000 */
[----:B------:R-:W1:Y:S04]  /*3950*/  SHFL.IDX PT, R61, R61, RZ, 0x1e1f ;  /* 0x001e1fff3d3d7589 */ /* 0x000e6800000e0000 */
[----:B------:R-:W2:Y:S02]  /*3960*/  SHFL.IDX PT, R60, R60, RZ, 0x1e1f ;  /* 0x001e1fff3c3c7589 */ /* 0x000ea400000e0000 */
.L_x_11766:
[----:B------:R-:W-:Y:S05]  /*3970*/  @P3 BRA `(.L_x_11420) ;  /* 0x0000003800383947 */ /* 0x000fea0003800000 */
[----:B------:R-:W-:Y:S01]  /*3980*/  ISETP.NE.AND P3, PT, R29, RZ, PT ;  /* 0x000000ff1d00720c */ /* 0x000fe20003f65270 */
[----:B------:R-:W-:-:S12]  /*3990*/  BSSY B1, `(.L_x_11421) ;  /* 0x0000035000017945 */ /* 0x000fd80003800000 */
[----:B------:R-:W-:Y:S05]  /*39a0*/  @!P3 BRA `(.L_x_11422) ;  /* 0x0000000000ccb947 */ /* 0x000fea0003800000 */
[----:B------:R-:W3:Y:S01]  /*39b0*/  LDL.64 R110, [R1+0x18] ;  /* 0x00001800016e7983 */ /* 0x000ee20000100a00 */
[----:B------:R-:W-:Y:S03]  /*39c0*/  BSSY B2, `(.L_x_11423) ;  /* 0x000002e000027945 */ /* 0x000fe60003800000 */
[----:B------:R4:W0:Y:S01]  /*39d0*/  LDS.128 R12, [R64+0x15000] ;  /* 0x01500000400c7984 */ /* 0x0008220000000c00 */
[----:B---3--:R-:W-:-:S13]  /*39e0*/  ISETP.GE.AND P3, PT, R110, R97, PT ;  /* 0x000000616e00720c */ /* 0x008fda0003f66270 */
[----:B0---4-:R-:W-:Y:S05]  /*39f0*/  @P3 BRA `(.L_x_11424) ;  /* 0x0000000000a83947 */ /* 0x011fea0003800000 */
        /* <DEDUP_REMOVED lines=10> */
[CC--:B------:R-:W-:Y:S01]  /*3aa0*/  FMUL.FTZ R11, R57.reuse, R13.reuse ;  /* 0x0000000d390b7220 */ /* 0x0c0fe20000410000 */
[----:B------:R-:W-:Y:S02]  /*3ab0*/  HADD2.F32 R56, -RZ, R56.H0_H0 ;  /* 0x20000038ff387230 */ /* 0x000fe40000004100 */
[C---:B------:R-:W-:Y:S01]  /*3ac0*/  FMUL.FTZ R13, R88.reuse, R13 ;  /* 0x0000000d580d7220 */ /* 0x040fe20000410000 */
[-C--:B------:R-:W-:Y:S01]  /*3ad0*/  FFMA.FTZ R11, R88, R59.reuse, -R11 ;  /* 0x0000003b580b7223 */ /* 0x080fe2000001080b */
[----:B------:R-:W-:Y:S02]  /*3ae0*/  IMAD.MOV.U32 R88, RZ, RZ, R12 ;  /* 0x000000ffff587224 */ /* 0x000fe400078e000c */
[----:B------:R-:W-:Y:S01]  /*3af0*/  FFMA.FTZ R13, R57, R59, R13 ;  /* 0x0000003b390d7223 */ /* 0x000fe2000001000d */
[----:B------:R-:W-:-:S02]  /*3b00*/  HADD2.F32 R57, -RZ, R15.H1_H1 ;  /* 0x3000000fff397230 */ /* 0x000fc40000004100 */
[----:B------:R-:W-:Y:S02]  /*3b10*/  HADD2.F32 R59, -RZ, R15.H0_H0 ;  /* 0x2000000fff3b7230 */ /* 0x000fe40000004100 */
[--C-:B------:R-:W-:Y:S02]  /*3b20*/  HADD2.F32 R12, -RZ, R88.reuse.H1_H1 ;  /* 0x30000058ff0c7230 */ /* 0x100fe40000004100 */
[-C--:B------:R-:W-:Y:S01]  /*3b30*/  FMUL.FTZ R15, R57, R58.reuse ;  /* 0x0000003a390f7220 */ /* 0x080fe20000410000 */
[----:B------:R-:W-:Y:S02]  /*3b40*/  HADD2.F32 R88, -RZ, R88.H0_H0 ;  /* 0x20000058ff587230 */ /* 0x000fe40000004100 */
[----:B------:R-:W-:Y:S01]  /*3b50*/  FMUL.FTZ R58, R59, R58 ;  /* 0x0000003a3b3a7220 */ /* 0x000fe20000410000 */
[----:B------:R-:W-:Y:S01]  /*3b60*/  F2FP.F16.F32.PACK_AB R13, R13, R11 ;  /* 0x0000000b0d0d723e */ /* 0x000fe200000000ff */
[----:B------:R-:W-:Y:S01]  /*3b70*/  FFMA.FTZ R15, R59, R56, -R15 ;  /* 0x000000383b0f7223 */ /* 0x000fe2000001080f */
[----:B------:R-:W-:-:S02]  /*3b80*/  HADD2.F32 R59, -RZ, R109.H1_H1 ;  /* 0x3000006dff3b7230 */ /* 0x000fc40000004100 */
[----:B------:R-:W-:Y:S01]  /*3b90*/  FFMA.FTZ R57, R57, R56, R58 ;  /* 0x0000003839397223 */ /* 0x000fe2000001003a */
[----:B------:R-:W-:Y:S02]  /*3ba0*/  HADD2.F32 R56, -RZ, R89.H0_H0 ;  /* 0x20000059ff387230 */ /* 0x000fe40000004100 */
[-C--:B------:R-:W-:Y:S01]  /*3bb0*/  FMUL.FTZ R58, R12, R59.reuse ;  /* 0x0000003b0c3a7220 */ /* 0x080fe20000410000 */
[C---:B------:R-:W-:Y:S01]  /*3bc0*/  FMUL.FTZ R59, R88.reuse, R59 ;  /* 0x0000003b583b7220 */ /* 0x040fe20000410000 */
[----:B------:R-:W-:Y:S02]  /*3bd0*/  F2FP.F16.F32.PACK_AB R15, R57, R15 ;  /* 0x0000000f390f723e */ /* 0x000fe400000000ff */
[-C--:B------:R-:W-:Y:S01]  /*3be0*/  FFMA.FTZ R58, R88, R56.reuse, -R58 ;  /* 0x00000038583a7223 */ /* 0x080fe2000001083a */
[----:B------:R-:W-:Y:S01]  /*3bf0*/  FFMA.FTZ R12, R12, R56, R59 ;  /* 0x000000380c0c7223 */ /* 0x000fe2000001003b */
[----:B------:R-:W-:Y:S02]  /*3c00*/  HADD2.F32 R56, -RZ, R109.H0_H0 ;  /* 0x2000006dff387230 */ /* 0x000fe40000004100 */
[----:B------:R-:W-:-:S02]  /*3c10*/  HADD2.F32 R59, -RZ, R14.H1_H1 ;  /* 0x3000000eff3b7230 */ /* 0x000fc40000004100 */
        /* <DEDUP_REMOVED lines=8> */
.L_x_11424:
[----:B------:R-:W-:Y:S05]  /*3ca0*/  BSYNC B2 ;  /* 0x0000000000027941 */ /* 0x000fea0003800000 */
.L_x_11423:
[----:B--2---:R-:W-:-:S04]  /*3cb0*/  LEA R56, P3, R18, R60, 0x1 ;  /* 0x0000003c12387211 */ /* 0x004fc800078608ff */
[----:B-1----:R-:W-:-:S05]  /*3cc0*/  LEA.HI.X R57, R18, R61, R19, 0x1, P3 ;  /* 0x0000003d12397211 */ /* 0x002fca00018f0c13 */
[----:B------:R3:W-:Y:S04]  /*3cd0*/  ST.E.128 desc[UR52][R56.64], R12 ;  /* 0x0000000c38007985 */ /* 0x0007e8000c101d34 */
.L_x_11422:
[----:B------:R-:W-:Y:S05]  /*3ce0*/  BSYNC B1 ;  /* 0x0000000000017941 */ /* 0x000fea0003800000 */
.L_x_11421:
        /* <DEDUP_REMOVED lines=50> */
.L_x_11428:
[----:B------:R-:W-:Y:S05]  /*4010*/  BSYNC B2 ;  /* 0x0000000000027941 */ /* 0x000fea0003800000 */
.L_x_11427:
[----:B------:R-:W3:Y:S01]  /*4020*/  LDL R11, [R1+0x34] ;  /* 0x00003400010b7983 */ /* 0x000ee20000100800 */
[----:B--2---:R-:W-:Y:S02]  /*4030*/  IMAD.MOV.U32 R52, RZ, RZ, R60 ;  /* 0x000000ffff347224 */ /* 0x004fe400078e003c */
[----:B-1----:R-:W-:Y:S02]  /*4040*/  IMAD.MOV.U32 R53, RZ, RZ, R61 ;  /* 0x000000ffff357224 */ /* 0x002fe400078e003d */
[----:B---3--:R-:W-:-:S04]  /*4050*/  IMAD.SHL.U32 R11, R11, 0x8, RZ ;  /* 0x000000080b0b7824 */ /* 0x008fc800078e00ff */
[----:B------:R-:W-:-:S05]  /*4060*/  IMAD.WIDE R52, R11, 0x2, R52 ;  /* 0x000000020b347825 */ /* 0x000fca00078e0234 */
[----:B------:R4:W-:Y:S02]  /*4070*/  ST.E.128 desc[UR52][R52.64], R12 ;  /* 0x0000000c34007985 */ /* 0x0009e4000c101d34 */
.L_x_11426:
[----:B------:R-:W-:Y:S05]  /*4080*/  BSYNC B1 ;  /* 0x0000000000017941 */ /* 0x000fea0003800000 */
.L_x_11425:
        /* <DEDUP_REMOVED lines=52> */
.L_x_11432:
[----:B------:R-:W-:Y:S05]  /*43d0*/  BSYNC B2 ;  /* 0x0000000000027941 */ /* 0x000fea0003800000 */
.L_x_11431:
[----:B------:R-:W3:Y:S01]  /*43e0*/  LDL R11, [R1+0x38] ;  /* 0x00003800010b7983 */ /* 0x000ee20000100800 */
[----:B--2---:R-:W-:Y:S02]  /*43f0*/  IMAD.MOV.U32 R48, RZ, RZ, R60 ;  /* 0x000000ffff307224 */ /* 0x004fe400078e003c */
[----:B-1----:R-:W-:Y:S02]  /*4400*/  IMAD.MOV.U32 R49, RZ, RZ, R61 ;  /* 0x000000ffff317224 */ /* 0x002fe400078e003d */
[----:B---3--:R-:W-:-:S04]  /*4410*/  IMAD.SHL.U32 R11, R11, 0x8, RZ ;  /* 0x000000080b0b7824 */ /* 0x008fc800078e00ff */
[----:B------:R-:W-:-:S05]  /*4420*/  IMAD.WIDE R48, R11, 0x2, R48 ;  /* 0x000000020b307825 */ /* 0x000fca00078e0230 */
[----:B------:R1:W-:Y:S02]  /*4430*/  ST.E.128 desc[UR52][R48.64], R12 ;  /* 0x0000000c30007985 */ /* 0x0003e4000c101d34 */
.L_x_11430:
[----:B------:R-:W-:Y:S05]  /*4440*/  BSYNC B1 ;  /* 0x0000000000017941 */ /* 0x000fea0003800000 */
.L_x_11429:
        /* <DEDUP_REMOVED lines=8> */
[----:B------:R-:W-:Y:S01]  /*44d0*/  SHF.R.U64 R11, R44, 0x10, R45 ;  /* 0x000000102c0b7819 */ /* 0x000fe2000000122d */
[----:B------:R-:W-:Y:S01]  /*44e0*/  IMAD.MOV.U32 R48, RZ, RZ, R13 ;  /* 0x000000ffff307224 */ /* 0x000fe200078e000d */
[----:B------:R-:W-:Y:S02]  /*44f0*/  SHF.R.U32.HI R44, RZ, 0x10, R45 ;  /* 0x00000010ff2c7819 */ /* 0x000fe4000001162d */
[--C-:B------:R-:W-:Y:S01]  /*4500*/  SHF.R.U64 R45, R46, 0x10, R47.reuse ;  /* 0x000000102e2d7819 */ /* 0x100fe2000000122f */
[----:B------:R-:W-:Y:S01]  /*4510*/  HADD2.F32 R11, -RZ, R11.H0_H0 ;  /* 0x2000000bff0b7230 */ /* 0x000fe20000004100 */
[----:B------:R-:W-:Y:S01]  /*4520*/  SHF.R.U32.HI R46, RZ, 0x10, R47 ;  /* 0x00000010ff2e7819 */ /* 0x000fe2000001162f */
[--C-:B------:R-:W-:Y:S02]  /*4530*/  HADD2.F32 R13, -RZ, R48.reuse.H1_H1 ;  /* 0x30000030ff0d7230 */ /* 0x100fe40000004100 */
[----:B------:R-:W-:Y:S02]  /*4540*/  HADD2.F32 R47, -RZ, R45.H0_H0 ;  /* 0x2000002dff2f7230 */ /* 0x000fe40000004100 */
[----:B------:R-:W-:-:S02]  /*4550*/  HADD2.F32 R45, -RZ, R48.H0_H0 ;  /* 0x20000030ff2d7230 */ /* 0x000fc40000004100 */
[----:B------:R-:W-:Y:S02]  /*4560*/  HADD2.F32 R46, -RZ, R46.H0_H0 ;  /* 0x2000002eff2e7230 */ /* 0x000fe40000004100 */
[-C--:B------:R-:W-:Y:S01]  /*4570*/  FMUL.FTZ R48, R13, R47.reuse ;  /* 0x0000002f0d307220 */ /* 0x080fe20000410000 */
[----:B------:R-:W-:Y:S02]  /*4580*/  HADD2.F32 R44, -RZ, R44.H0_H0 ;  /* 0x2000002cff2c7230 */ /* 0x000fe40000004100 */
[C---:B------:R-:W-:Y:S01]  /*4590*/  FMUL.FTZ R47, R45.reuse, R47 ;  /* 0x0000002f2d2f7220 */ /* 0x040fe20000410000 */
[----:B------:R-:W-:-:S03]  /*45a0*/  FFMA.FTZ R48, R45, R11, -R48 ;  /* 0x0000000b2d307223 */ /* 0x000fc60000010830 */
[----:B------:R-:W-:Y:S01]  /*45b0*/  FFMA.FTZ R47, R13, R11, R47 ;  /* 0x0000000b0d2f7223 */ /* 0x000fe2000001002f */
[----:B------:R-:W-:-:S04]  /*45c0*/  IMAD.MOV.U32 R13, RZ, RZ, R15 ;  /* 0x000000ffff0d7224 */ /* 0x000fc800078e000f */
        /* <DEDUP_REMOVED lines=28> */
.L_x_11436:
[----:B------:R-:W-:Y:S05]  /*4790*/  BSYNC B2 ;  /* 0x0000000000027941 */ /* 0x000fea0003800000 */
.L_x_11435:
[----:B------:R-:W3:Y:S01]  /*47a0*/  LDL R11, [R1+0x4c] ;  /* 0x00004c00010b7983 */ /* 0x000ee20000100800 */
[----:B--2---:R-:W-:-:S04]  /*47b0*/  LEA R44, P3, R137, R60, 0x1 ;  /* 0x0000003c892c7211 */ /* 0x004fc800078608ff */
[----:B---3--:R-:W-:-:S05]  /*47c0*/  LEA.HI.X R45, R137, R61, R11, 0x1, P3 ;  /* 0x0000003d892d7211 */ /* 0x008fca00018f0c0b */
[----:B------:R1:W-:Y:S04]  /*47d0*/  ST.E.128 desc[UR52][R44.64], R12 ;  /* 0x0000000c2c007985 */ /* 0x0003e8000c101d34 */
.L_x_11434:
[----:B------:R-:W-:Y:S05]  /*47e0*/  BSYNC B1 ;  /* 0x0000000000017941 */ /* 0x000fea0003800000 */
.L_x_11433:
[----:B------:R-:W-:Y:S01]  /*47f0*/  LOP3.LUT P3, RZ, R28, 0x10, RZ, 0xc0, !PT ;  /* 0x000000101cff7812 */ /* 0x000fe2000786c0ff */
[----:B------:R-:W-:-:S12]  /*4800*/  BSSY B1, `(.L_x_11437) ;  /* 0x0000038000017945 */ /* 0x000fd80003800000 */
[----:B------:R-:W-:Y:S05]  /*4810*/  @!P3 BRA `(.L_x_11438) ;  /* 0x0000000000d8b947 */ /* 0x000fea0003800000 */
[----:B-1-34-:R-:W3:Y:S04]  /*4820*/  LDL R12, [R1+0x48] ;  /* 0x00004800010c7983 */ /* 0x01aee80000100800 */
[----:B------:R-:W4:Y:S01]  /*4830*/  LDL R11, [R1+0x50] ;  /* 0x00005000010b7983 */ /* 0x000f220000100800 */
[C---:B--2---:R-:W-:Y:S01]  /*4840*/  LEA R44, P3, R136.reuse, R60, 0x1 ;  /* 0x0000003c882c7211 */ /* 0x044fe200078608ff */
[----:B------:R-:W-:Y:S03]  /*4850*/  BSSY B2, `(.L_x_11439) ;  /* 0x0000031000027945 */ /* 0x000fe60003800000 */
[----:B---3--:R-:W-:Y:S02]  /*4860*/  LEA.HI.X R45, R136, R61, R12, 0x1, P3 ;  /* 0x0000003d882d7211 */ /* 0x008fe400018f0c0c */
[----:B------:R1:W2:Y:S01]  /*4870*/  LDS.128 R12, [R64+0x19000] ;  /* 0x01900000400c7984 */ /* 0x0002a20000000c00 */
[----:B----4-:R-:W-:-:S13]  /*4880*/  ISETP.GE.AND P3, PT, R11, R97, PT ;  /* 0x000000610b00720c */ /* 0x010fda0003f66270 */
[----:B-1----:R-:W-:Y:S05]  /*4890*/  @P3 BRA `(.L_x_11440) ;  /* 0x0000000000b03947 */ /* 0x002fea0003800000 */
[----:B------:R-:W-:Y:S01]  /*48a0*/  SHF.R.U64 R46, R42, 0x10, R43 ;  /* 0x000000102a2e7819 */ /* 0x000fe2000000122b */
[----:B--2---:R-:W-:Y:S01]  /*48b0*/  IMAD.MOV.U32 R42, RZ, RZ, R13 ;  /* 0x000000ffff2a7224 */ /* 0x004fe200078e000d */
        /* <DEDUP_REMOVED lines=10> */
[----:B------:R-:W-:Y:S02]  /*4960*/  IMAD.MOV.U32 R40, RZ, RZ, R12 ;  /* 0x000000ffff287224 */ /* 0x000fe400078e000c */
[----:B------:R-:W-:Y:S01]  /*4970*/  FFMA.FTZ R11, R11, R13, R46 ;  /* 0x0000000d0b0b7223 */ /* 0x000fe2000001002e */
[----:B------:R-:W-:Y:S02]  /*4980*/  HADD2.F32 R12, -RZ, R43.H0_H0 ;  /* 0x2000002bff0c7230 */ /* 0x000fe40000004100 */
[--C-:B------:R-:W-:Y:S02]  /*4990*/  HADD2.F32 R13, -RZ, R15.reuse.H1_H1 ;  /* 0x3000000fff0d7230 */ /* 0x100fe40000004100 */
[----:B------:R-:W-:Y:S01]  /*49a0*/  HADD2.F32 R15, -RZ, R15.H0_H0 ;  /* 0x2000000fff0f7230 */ /* 0x000fe20000004100 */
[----:B------:R-:W-:Y:S01]  /*49b0*/  F2FP.F16.F32.PACK_AB R11, R11, R42 ;  /* 0x0000002a0b0b723e */ /* 0x000fe200000000ff */
[----:B------:R-:W-:-:S02]  /*49c0*/  HADD2.F32 R46, -RZ, R41.H0_H0 ;  /* 0x20000029ff2e7230 */ /* 0x000fc40000004100 */
[-C--:B------:R-:W-:Y:S01]  /*49d0*/  FMUL.FTZ R48, R13, R12.reuse ;  /* 0x0000000c0d307220 */ /* 0x080fe20000410000 */
[----:B------:R-:W-:Y:S02]  /*49e0*/  HADD2.F32 R43, -RZ, R102.H0_H0 ;  /* 0x20000066ff2b7230 */ /* 0x000fe40000004100 */
[C---:B------:R-:W-:Y:S01]  /*49f0*/  FMUL.FTZ R50, R15.reuse, R12 ;  /* 0x0000000c0f327220 */ /* 0x040fe20000410000 */
[----:B------:R-:W-:Y:S02]  /*4a00*/  HADD2.F32 R41, -RZ, R101.H0_H0 ;  /* 0x20000065ff297230 */ /* 0x000fe40000004100 */
[-C--:B------:R-:W-:Y:S01]  /*4a10*/  FFMA.FTZ R12, R15, R46.reuse, -R48 ;  /* 0x0000002e0f0c7223 */ /* 0x080fe20000010830 */
[--C-:B------:R-:W-:Y:S02]  /*4a20*/  HADD2.F32 R15, -RZ, R40.reuse.H0_H0 ;  /* 0x20000028ff0f7230 */ /* 0x100fe40000004100 */
[----:B------:R-:W-:Y:S01]  /*4a30*/  FFMA.FTZ R13, R13, R46, R50 ;  /* 0x0000002e0d0d7223 */ /* 0x000fe20000010032 */
[----:B------:R-:W-:-:S02]  /*4a40*/  HADD2.F32 R40, -RZ, R40.H1_H1 ;  /* 0x30000028ff287230 */ /* 0x000fc40000004100 */
[----:B------:R-:W-:Y:S02]  /*4a50*/  HADD2.F32 R102, -RZ, R102.H1_H1 ;  /* 0x30000066ff667230 */ /* 0x000fe40000004100 */
[----:B------:R-:W-:Y:S02]  /*4a60*/  HADD2.F32 R101, -RZ, R101.H1_H1 ;  /* 0x30000065ff657230 */ /* 0x000fe40000004100 */
[-C--:B------:R-:W-:Y:S01]  /*4a70*/  FMUL.FTZ R46, R40, R43.reuse ;  /* 0x0000002b282e7220 */ /* 0x080fe20000410000 */
[----:B------:R-:W-:-:S03]  /*4a80*/  FMUL.FTZ R43, R15, R43 ;  /* 0x0000002b0f2b7220 */ /* 0x000fc60000410000 */
[-C--:B------:R-:W-:Y:S01]  /*4a90*/  FFMA.FTZ R15, R15, R41.reuse, -R46 ;  /* 0x000000290f0f7223 */ /* 0x080fe2000001082e */
[----:B------:R-:W-:Y:S01]  /*4aa0*/  FFMA.FTZ R40, R40, R41, R43 ;  /* 0x0000002928287223 */ /* 0x000fe2000001002b */
[--C-:B------:R-:W-:Y:S02]  /*4ab0*/  HADD2.F32 R41, -RZ, R14.reuse.H0_H0 ;  /* 0x2000000eff297230 */ /* 0x100fe40000004100 */
        /* <DEDUP_REMOVED lines=10> */
.L_x_11440:
[----:B------:R-:W-:Y:S05]  /*4b60*/  BSYNC B2 ;  /* 0x0000000000027941 */ /* 0x000fea0003800000 */
.L_x_11439:
[----:B--2---:R1:W-:Y:S02]  /*4b70*/  ST.E.128 desc[UR52][R44.64], R12 ;  /* 0x0000000c2c007985 */ /* 0x0043e4000c101d34 */
.L_x_11438:
[----:B------:R-:W-:Y:S05]  /*4b80*/  BSYNC B1 ;  /* 0x0000000000017941 */ /* 0x000fea0003800000 */
.L_x_11437:
[----:B------:R-:W-:-:S13]  /*4b90*/  LOP3.LUT P3, RZ, R28, 0x20, RZ, 0xc0, !PT ;  /* 0x000000201cff7812 */ /* 0x000fda000786c0ff */
        /* <DEDUP_REMOVED lines=9> */
[----:B------:R-:W-:Y:S02]  /*4c30*/  SHF.R.U64 R36, R36, 0x10, R37 ;  /* 0x0000001024247819 */ /* 0x000fe40000001225 */
[--C-:B------:R-:W-:Y:S01]  /*4c40*/  SHF.R.U64 R11, R38, 0x10, R39.reuse ;  /* 0x00000010260b7819 */ /* 0x100fe20000001227 */
[----:B--2---:R-:W-:Y:S01]  /*4c50*/  HADD2.F32 R38, -RZ, R15.H1_H1 ;  /* 0x3000000fff267230 */ /* 0x004fe20000004100 */
        /* <DEDUP_REMOVED lines=38> */
.L_x_11442:
[----:B------:R-:W-:Y:S05]  /*4ec0*/  BSYNC B1 ;  /* 0x0000000000017941 */ /* 0x000fea0003800000 */
.L_x_11441:
[----:B--2---:R1:W-:Y:S01]  /*4ed0*/  ST.E.128 desc[UR52][R40.64], R12 ;  /* 0x0000000c28007985 */ /* 0x0043e2000c101d34 */
[----:B------:R-:W-:Y:S05]  /*4ee0*/  BRA `(.L_x_11420) ;  /* 0x0000002000dc7947 */ /* 0x000fea0003800000 */
.L_x_11413:
        /* <DEDUP_REMOVED lines=13> */
[----:B0-----:R-:W-:-:S02]  /*4fc0*/  VIADD R37, R36, 0xffffff80 ;  /* 0xffffff8024257836 */ /* 0x001fc40000000000 */
[----:B------:R-:W-:-:S05]  /*4fd0*/  VIADD R36, R36, 0xffffff80 ;  /* 0xffffff8024247836 */ /* 0x000fca0000000000 */
[----:B------:R-:W-:-:S04]  /*4fe0*/  LEA.HI R36, R36, R37, RZ, 0x1 ;  /* 0x0000002524247211 */ /* 0x000fc800078f08ff */
[----:B------:R-:W-:-:S04]  /*4ff0*/  SHF.R.S32.HI R36, RZ, 0x1, R36 ;  /* 0x00000001ff247819 */ /* 0x000fc80000011424 */
[----:B------:R-:W-:Y:S02]  /*5000*/  ISETP.GE.AND P3, PT, R36, R85, PT ;  /* 0x000000552400720c */ /* 0x000fe40003f66270 */
[----:B------:R-:W-:-:S11]  /*5010*/  CS2R R36, SRZ ;  /* 0x0000000000247805 */ /* 0x000fd6000001ff00 */
[----:B------:R-:W-:Y:S05]  /*5020*/  @P3 BRA `(.L_x_11444) ;  /* 0x00000000007c3947 */ /* 0x000fea0003800000 */
        /* <DEDUP_REMOVED lines=31> */
.L_x_11444:
[----:B------:R-:W-:Y:S05]  /*5220*/  BSYNC B1 ;  /* 0x0000000000017941 */ /* 0x000fea0003800000 */
.L_x_11443:
        /* <DEDUP_REMOVED lines=47> */
.L_x_11445:
[----:B------:R-:W-:Y:S01]  /*5520*/  IMAD R34, R22, 0x8, R2 ;  /* 0x0000000816227824 */ /* 0x000fe200078e0202 */
[----:B------:R-:W-:Y:S01]  /*5530*/  SHF.L.U32 R86, R147, 0x1f, RZ ;  /* 0x0000001f93567819 */ /* 0x000fe200000006ff */
[----:B------:R-:W-:Y:S03]  /*5540*/  BSSY B1, `(.L_x_11446) ;  /* 0x0000003000017945 */ /* 0x000fe60003800000 */
[----:B------:R-:W0:Y:S02]  /*5550*/  SYNCS.PHASECHK.TRANS64.TRYWAIT P4, [R34+URZ+0x2d890], R86 ;  /* 0x02d89056220075a7 */ /* 0x000e24000808017f */
[----:B0-----:R-:W-:Y:S05]  /*5560*/  @!P4 BRA `(.L_x_11447) ;  /* 0x000001f4001cc947 */ /* 0x001fea0003800000 */
.L_x_11767:
[----:B------:R-:W-:Y:S05]  /*5570*/  BSYNC B1 ;  /* 0x0000000000017941 */ /* 0x000fea0003800000 */
.L_x_11446:
[----:B------:R-:W-:-:S03]  /*5580*/  UMOV UR4, 0xffffffff ;  /* 0xffffffff00047882 */ /* 0x000fc60000000000 */
[----:B------:R-:W-:Y:S05]  /*5590*/  BRA.DIV UR4, `(.L_x_11448) ;  /* 0x000001f604247947 */ /* 0x000fea000b800000 */
[----:B------:R1:W2:Y:S04]  /*55a0*/  SHFL.IDX PT, R89, R61, RZ, 0x1e1f ;  /* 0x001e1fff3d597589 */ /* 0x0002a800000e0000 */
[----:B------:R1:W3:Y:S02]  /*55b0*/  SHFL.IDX PT, R88, R60, RZ, 0x1e1f ;  /* 0x001e1fff3c587589 */ /* 0x0002e400000e0000 */
.L_x_11771:
[----:B------:R-:W-:Y:S05]  /*55c0*/  @P3 BRA `(.L_x_11420) ;  /* 0x0000001c00243947 */ /* 0x000fea0003800000 */
[----:B------:R-:W4:Y:S01]  /*55d0*/  LDC R11, c[0x0][0x2f4] ;  /* 0x0000bd00ff0b7b82 */ /* 0x000f220000000800 */
[----:B------:R-:W-:Y:S01]  /*55e0*/  ISETP.NE.AND P3, PT, R29, RZ, PT ;  /* 0x000000ff1d00720c */ /* 0x000fe20003f65270 */
[----:B------:R-:W-:Y:S01]  /*55f0*/  BSSY B1, `(.L_x_11449) ;  /* 0x000007b000017945 */ /* 0x000fe20003800000 */
[----:B----4-:R-:W-:-:S11]  /*5600*/  IMAD.IADD R101, R11, 0x1, -R98 ;  /* 0x000000010b657824 */ /* 0x010fd600078e0a62 */
[----:B------:R-:W-:Y:S05]  /*5610*/  @!P3 BRA `(.L_x_11450) ;  /* 0x0000000400e0b947 */ /* 0x000fea0003800000 */
[----:B-1----:R-:W4:Y:S04]  /*5620*/  LDL R60, [R1+0x20] ;  /* 0x00002000013c7983 */ /* 0x002f280000100800 */
[----:B------:R-:W5:Y:S04]  /*5630*/  LDL R15, [R1+0x24] ;  /* 0x00002400010f7983 */ /* 0x000f680000100800 */
[----:B------:R-:W2:Y:S01]  /*5640*/  LDL R14, [R1+0x28] ;  /* 0x00002800010e7983 */ /* 0x000ea20000100800 */
[----:B------:R-:W-:Y:S01]  /*5650*/  SEL R12, R98, R101, !P0 ;  /* 0x00000065620c7207 */ /* 0x000fe20004000000 */
[----:B------:R-:W-:Y:S01]  /*5660*/  BSSY B2, `(.L_x_11451) ;  /* 0x000006d000027945 */ /* 0x000fe20003800000 */
[----:B------:R-:W-:-:S02]  /*5670*/  ISETP.GE.AND P3, PT, R18, R97, PT ;  /* 0x000000611200720c */ /* 0x000fc40003f66270 */
[----:B------:R-:W-:-:S04]  /*5680*/  SHF.R.S32.HI R13, RZ, 0x1f, R12 ;  /* 0x0000001fff0d7819 */ /* 0x000fc8000001140c */
[----:B------:R-:W-:-:S04]  /*5690*/  LEA.HI R13, R13, R12, RZ, 0x4 ;  /* 0x0000000c0d0d7211 */ /* 0x000fc800078f20ff */
[----:B------:R-:W-:-:S04]  /*56a0*/  SHF.R.S32.HI R13, RZ, 0x4, R13 ;  /* 0x00000004ff0d7819 */ /* 0x000fc8000001140d */
[----:B------:R-:W-:-:S04]  /*56b0*/  LEA.HI.SX32 R102, R5, R13, 0x1d ;  /* 0x0000000d05667211 */ /* 0x000fc800078feaff */
[----:B------:R-:W-:-:S04]  /*56c0*/  SHF.R.S32.HI R12, RZ, 0x1f, R102 ;  /* 0x0000001fff0c7819 */ /* 0x000fc80000011466 */
[----:B------:R-:W-:Y:S01]  /*56d0*/  LEA.HI R12, R12, R102, RZ, 0x2 ;  /* 0x000000660c0c7211 */ /* 0x000fe200078f10ff */
[----:B------:R-:W-:-:S04]  /*56e0*/  IMAD.SHL.U32 R102, R102, 0x8, RZ ;  /* 0x0000000866667824 */ /* 0x000fc800078e00ff */
[----:B------:R-:W-:-:S05]  /*56f0*/  IMAD.SHL.U32 R12, R12, 0x400, RZ ;  /* 0x000004000c0c7824 */ /* 0x000fca00078e00ff */
[----:B------:R-:W-:Y:S02]  /*5700*/  LOP3.LUT R12, R12, 0x7ffff000, RZ, 0xc0, !PT ;  /* 0x7ffff0000c0c7812 */ /* 0x000fe400078ec0ff */
[----:B----4-:R-:W-:-:S04]  /*5710*/  LOP3.LUT R13, R60, 0x18, R102, 0xf8, !PT ;  /* 0x000000183c0d7812 */ /* 0x010fc800078ef866 */
[----:B-----5:R-:W-:-:S04]  /*5720*/  LOP3.LUT R13, R13, R15, RZ, 0x3c, !PT ;  /* 0x0000000f0d0d7212 */ /* 0x020fc800078e3cff */
[----:B--2---:R-:W-:-:S05]  /*5730*/  IADD3 R12, R13, R12, R14 ;  /* 0x0000000c0d0c7210 */ /* 0x004fca0007ffe00e */
[C---:B------:R-:W-:Y:S02]  /*5740*/  IMAD R60, R22.reuse, 0x3000, R12 ;  /* 0x00003000163c7824 */ /* 0x040fe400078e020c */
[----:B------:R-:W-:Y:S02]  /*5750*/  IMAD R12, R22, 0x3000, R95 ;  /* 0x00003000160c7824 */ /* 0x000fe400078e025f */
[--C-:B------:R-:W-:Y:S02]  /*5760*/  IMAD R60, R60, 0x2, R2.reuse ;  /* 0x000000023c3c7824 */ /* 0x100fe400078e0202 */
[----:B------:R-:W-:-:S04]  /*5770*/  IMAD R12, R12, 0x2, R2 ;  /* 0x000000020c0c7824 */ /* 0x000fc800078e0202 */
[----:B------:R-:W1:Y:S04]  /*5780*/  LDS.128 R60, [R60+0x15400] ;  /* 0x015400003c3c7984 */ /* 0x000e680000000c00 */
[----:B------:R-:W2:Y:S01]  /*5790*/  LDS.128 R12, [R12+0x15400] ;  /* 0x015400000c0c7984 */ /* 0x000ea20000000c00 */
[----:B------:R-:W-:Y:S05]  /*57a0*/  @P3 BRA `(.L_x_11452) ;  /* 0x0000000400603947 */ /* 0x000fea0003800000 */
[----:B-1----:R-:W-:Y:S01]  /*57b0*/  IMAD.MOV.U32 R104, RZ, RZ, R61 ;  /* 0x000000ffff687224 */ /* 0x002fe200078e003d */
[----:B------:R-:W-:Y:S01]  /*57c0*/  SHF.R.U64 R44, R44, 0x10, R45 ;  /* 0x000000102c2c7819 */ /* 0x000fe2000000122d */
[----:B--2---:R-:W-:Y:S01]  /*57d0*/  IMAD.MOV.U32 R103, RZ, RZ, R13 ;  /* 0x000000ffff677224 */ /* 0x004fe200078e000d */
        /* <DEDUP_REMOVED lines=21> */
[C---:B------:R-:W-:Y:S01]  /*5930*/  FMUL.FTZ R105, R56.reuse, R105 ;  /* 0x0000006938697220 */ /* 0x040fe20000410000 */
[----:B------:R-:W-:Y:S02]  /*5940*/  HADD2.F32 R46, -RZ, R46.H0_H0 ;  /* 0x2000002eff2e7230 */ /* 0x000fe40000004100 */
[-C--:B------:R-:W-:Y:S01]  /*5950*/  FFMA.FTZ R56, R56, R45.reuse, -R103 ;  /* 0x0000002d38387223 */ /* 0x080fe20000010867 */
[----:B------:R-:W-:Y:S01]  /*5960*/  FFMA.FTZ R45, R104, R45, R105 ;  /* 0x0000002d682d7223 */ /* 0x000fe20000010069 */
[----:B------:R-:W-:-:S02]  /*5970*/  HADD2.F32 R104, -RZ, R118.H0_H0 ;  /* 0x20000076ff687230 */ /* 0x000fc40000004100 */
[--C-:B------:R-:W-:Y:S01]  /*5980*/  HADD2.F32 R105, -RZ, R63.reuse.H0_H0 ;  /* 0x2000003fff697230 */ /* 0x100fe20000004100 */
[----:B------:R-:W-:Y:S02]  /*5990*/  F2FP.F16.F32.PACK_AB R56, R56, R61 ;  /* 0x0000003d3838723e */ /* 0x000fe400000000ff */
[----:B------:R-:W-:Y:S02]  /*59a0*/  F2FP.F16.F32.PACK_AB R45, R45, R13 ;  /* 0x0000000d2d2d723e */ /* 0x000fe400000000ff */
        /* <DEDUP_REMOVED lines=10> */
[----:B------:R-:W-:-:S02]  /*5a50*/  HADD2.F32 R63, -RZ, R15.H1_H1 ;  /* 0x3000000fff3f7230 */ /* 0x000fc40000004100 */
[----:B------:R-:W-:Y:S02]  /*5a60*/  HADD2.F32 R105, -RZ, R105.H0_H0 ;  /* 0x20000069ff697230 */ /* 0x000fe40000004100 */
[----:B------:R-:W-:Y:S02]  /*5a70*/  HADD2.F32 R59, -RZ, R59.H0_H0 ;  /* 0x2000003bff3b7230 */ /* 0x000fe40000004100 */
[----:B------:R-:W-:Y:S02]  /*5a80*/  HADD2.F32 R47, -RZ, R47.H0_H0 ;  /* 0x2000002fff2f7230 */ /* 0x000fe40000004100 */
[----:B------:R-:W-:Y:S02]  /*5a90*/  IMAD.MOV.U32 R61, RZ, RZ, R45 ;  /* 0x000000ffff3d7224 */ /* 0x000fe400078e002d */
[-C--:B------:R-:W-:Y:S01]  /*5aa0*/  FMUL.FTZ R15, R58, R59.reuse ;  /* 0x0000003b3a0f7220 */ /* 0x080fe20000410000 */
[----:B------:R-:W-:-:S03]  /*5ab0*/  FMUL.FTZ R59, R63, R59 ;  /* 0x0000003b3f3b7220 */ /* 0x000fc60000410000 */
[-C--:B------:R-:W-:Y:S01]  /*5ac0*/  FFMA.FTZ R15, R63, R105.reuse, -R15 ;  /* 0x000000693f0f7223 */ /* 0x080fe2000001080f */
[----:B------:R-:W-:Y:S01]  /*5ad0*/  FFMA.FTZ R59, R58, R105, R59 ;  /* 0x000000693a3b7223 */ /* 0x000fe2000001003b */
[----:B------:R-:W-:Y:S02]  /*5ae0*/  HADD2.F32 R58, -RZ, R60.H0_H0 ;  /* 0x2000003cff3a7230 */ /* 0x000fe40000004100 */
[----:B------:R-:W-:Y:S01]  /*5af0*/  HADD2.F32 R105, -RZ, R12.H0_H0 ;  /* 0x2000000cff697230 */ /* 0x000fe20000004100 */
[----:B------:R-:W-:Y:S01]  /*5b00*/  F2FP.F16.F32.PACK_AB R15, R15, R103 ;  /* 0x000000670f0f723e */ /* 0x000fe200000000ff */
[----:B------:R-:W-:Y:S02]  /*5b10*/  HADD2.F32 R63, -RZ, R117.H0_H0 ;  /* 0x20000075ff3f7230 */ /* 0x000fe40000004100 */
[-C--:B------:R-:W-:Y:S01]  /*5b20*/  FMUL.FTZ R106, R58, R107.reuse ;  /* 0x0000006b3a6a7220 */ /* 0x080fe20000410000 */
[----:B------:R-:W-:Y:S02]  /*5b30*/  HADD2.F32 R60, -RZ, R60.H1_H1 ;  /* 0x3000003cff3c7230 */ /* 0x000fe40000004100 */
[----:B------:R-:W-:Y:S01]  /*5b40*/  FMUL.FTZ R107, R105, R107 ;  /* 0x0000006b696b7220 */ /* 0x000fe20000410000 */
[----:B------:R-:W-:-:S02]  /*5b50*/  HADD2.F32 R12, -RZ, R12.H1_H1 ;  /* 0x3000000cff0c7230 */ /* 0x000fc40000004100 */
[-C--:B------:R-:W-:Y:S01]  /*5b60*/  FFMA.FTZ R106, R105, R63.reuse, -R106 ;  /* 0x0000003f696a7223 */ /* 0x080fe2000001086a */
[----:B------:R-:W-:Y:S02]  /*5b70*/  HADD2.F32 R105, -RZ, R117.H1_H1 ;  /* 0x30000075ff697230 */ /* 0x000fe40000004100 */
[----:B------:R-:W-:Y:S01]  /*5b80*/  FFMA.FTZ R107, R58, R63, R107 ;  /* 0x0000003f3a6b7223 */ /* 0x000fe2000001006b */
[-C--:B------:R-:W-:Y:S01]  /*5b90*/  FMUL.FTZ R58, R60, R57.reuse ;  /* 0x000000393c3a7220 */ /* 0x080fe20000410000 */
[C---:B------:R-:W-:Y:S01]  /*5ba0*/  FMUL.FTZ R57, R12.reuse, R57 ;  /* 0x000000390c397220 */ /* 0x040fe20000410000 */
[----:B------:R-:W-:Y:S02]  /*5bb0*/  F2FP.F16.F32.PACK_AB R59, R59, R104 ;  /* 0x000000683b3b723e */ /* 0x000fe400000000ff */
[-C--:B------:R-:W-:Y:S01]  /*5bc0*/  FFMA.FTZ R12, R12, R44.reuse, -R58 ;  /* 0x0000002c0c0c7223 */ /* 0x080fe2000001083a */
[----:B------:R-:W-:Y:S01]  /*5bd0*/  FFMA.FTZ R44, R60, R44, R57 ;  /* 0x0000002c3c2c7223 */ /* 0x000fe20000010039 */
[----:B------:R-:W-:-:S02]  /*5be0*/  HADD2.F32 R57, -RZ, R62.H0_H0 ;  /* 0x2000003eff397230 */ /* 0x000fc40000004100 */
[----:B------:R-:W-:Y:S01]  /*5bf0*/  HADD2.F32 R60, -RZ, R14.H0_H0 ;  /* 0x2000000eff3c7230 */ /* 0x000fe20000004100 */
[----:B------:R-:W-:Y:S01]  /*5c00*/  F2FP.F16.F32.PACK_AB R12, R12, R106 ;  /* 0x0000006a0c0c723e */ /* 0x000fe200000000ff */
[----:B------:R-:W-:Y:S02]  /*5c10*/  HADD2.F32 R58, -RZ, R116.H0_H0 ;  /* 0x20000074ff3a7230 */ /* 0x000fe40000004100 */
[CC--:B------:R-:W-:Y:S01]  /*5c20*/  FMUL.FTZ R63, R57.reuse, R105.reuse ;  /* 0x00000069393f7220 */ /* 0x0c0fe20000410000 */
        /* <DEDUP_REMOVED lines=16> */
.L_x_11452:
[----:B------:R-:W-:Y:S05]  /*5d30*/  BSYNC B2 ;  /* 0x0000000000027941 */ /* 0x000fea0003800000 */
.L_x_11451:
[----:B---3--:R-:W-:-:S04]  /*5d40*/  LEA R44, P3, R20, R88, 0x1 ;  /* 0x00000058142c7211 */ /* 0x008fc800078608ff */
[----:B------:R-:W-:Y:S02]  /*5d50*/  LEA.HI.X R45, R20, R89, R92, 0x1, P3 ;  /* 0x00000059142d7211 */ /* 0x000fe400018f0c5c */
[----:B------:R-:W-:-:S03]  /*5d60*/  ISETP.GE.AND P3, PT, R102, R11, PT ;  /* 0x0000000b6600720c */ /* 0x000fc60003f66270 */
[----:B--2---:R2:W-:Y:S10]  /*5d70*/  ST.E.128 desc[UR52][R44.64], R12 ;  /* 0x0000000c2c007985 */ /* 0x0045f4000c101d34 */
[----:B--2---:R-:W-:-:S05]  /*5d80*/  @!P3 IMAD.WIDE R12, R102, 0x2, R88 ;  /* 0x00000002660cb825 */ /* 0x004fca00078e0258 */
[----:B-1----:R4:W-:Y:S02]  /*5d90*/  @!P3 ST.E.128 desc[UR52][R12.64], R60 ;  /* 0x0000003c0c00b985 */ /* 0x0029e4000c101d34 */
.L_x_11450:
[----:B------:R-:W-:Y:S05]  /*5da0*/  BSYNC B1 ;  /* 0x0000000000017941 */ /* 0x000fea0003800000 */
.L_x_11449:
[----:B------:R-:W-:Y:S01]  /*5db0*/  ISETP.NE.AND P3, PT, R30, RZ, PT ;  /* 0x000000ff1e00720c */ /* 0x000fe20003f65270 */
[----:B------:R-:W-:-:S12]  /*5dc0*/  BSSY B1, `(.L_x_11453) ;  /* 0x000007d000017945 */ /* 0x000fd80003800000 */
[----:B------:R-:W-:Y:S05]  /*5dd0*/  @!P3 BRA `(.L_x_11454) ;  /* 0x0000000400ecb947 */ /* 0x000fea0003800000 */
[----:B------:R-:W5:Y:S04]  /*5de0*/  LDL R44, [R1+0x20] ;  /* 0x00002000012c7983 */ /* 0x000f680000100800 */
[----:B------:R-:W2:Y:S04]  /*5df0*/  LDL R15, [R1+0x24] ;  /* 0x00002400010f7983 */ /* 0x000ea80000100800 */
[----:B------:R-:W3:Y:S01]  /*5e00*/  LDL R14, [R1+0x28] ;  /* 0x00002800010e7983 */ /* 0x000ee20000100800 */
[----:B------:R-:W-:Y:S01]  /*5e10*/  LOP3.LUT P4, RZ, R16, 0x1, RZ, 0xc0, !PT ;  /* 0x0000000110ff7812 */ /* 0x000fe2000788c0ff */
[----:B------:R-:W-:Y:S01]  /*5e20*/  BSSY B2, `(.L_x_11455) ;  /* 0x0000070000027945 */ /* 0x000fe20003800000 */
[----:B------:R-:W-:-:S02]  /*5e30*/  ISETP.GE.AND P3, PT, R3, R97, PT ;  /* 0x000000610300720c */ /* 0x000fc40003f66270 */
[----:B----4-:R-:W-:-:S04]  /*5e40*/  SEL R12, R98, R101, !P4 ;  /* 0x00000065620c7207 */ /* 0x010fc80006000000 */
        /* <DEDUP_REMOVED lines=9> */
[----:B-----5:R-:W-:-:S04]  /*5ee0*/  LOP3.LUT R13, R44, 0x18, R56, 0xf8, !PT ;  /* 0x000000182c0d7812 */ /* 0x020fc800078ef838 */
[----:B--2---:R-:W-:-:S04]  /*5ef0*/  LOP3.LUT R13, R13, R15, RZ, 0x3c, !PT ;  /* 0x0000000f0d0d7212 */ /* 0x004fc800078e3cff */
[----:B---3--:R-:W-:-:S05]  /*5f00*/  IADD3 R12, R13, R12, R14 ;  /* 0x0000000c0d0c7210 */ /* 0x008fca0007ffe00e */
[C---:B------:R-:W-:Y:S02]  /*5f10*/  IMAD R44, R22.reuse, 0x3000, R12 ;  /* 0x00003000162c7824 */ /* 0x040fe400078e020c */
[----:B------:R-:W-:Y:S02]  /*5f20*/  IMAD R12, R22, 0x3000, R94 ;  /* 0x00003000160c7824 */ /* 0x000fe400078e025e */
[--C-:B------:R-:W-:Y:S02]  /*5f30*/  IMAD R44, R44, 0x2, R2.reuse ;  /* 0x000000022c2c7824 */ /* 0x100fe400078e0202 */
[----:B------:R-:W-:-:S04]  /*5f40*/  IMAD R12, R12, 0x2, R2 ;  /* 0x000000020c0c7824 */ /* 0x000fc800078e0202 */
[----:B------:R-:W2:Y:S04]  /*5f50*/  LDS.128 R44, [R44+0x15400] ;  /* 0x015400002c2c7984 */ /* 0x000ea80000000c00 */
[----:B------:R-:W3:Y:S01]  /*5f60*/  LDS.128 R12, [R12+0x15400] ;  /* 0x015400000c0c7984 */ /* 0x000ee20000000c00 */
[----:B------:R-:W-:Y:S05]  /*5f70*/  @P3 BRA `(.L_x_11456) ;  /* 0x0000000400683947 */ /* 0x000fea0003800000 */
[----:B--2---:R-:W-:Y:S01]  /*5f80*/  IMAD.MOV.U32 R58, RZ, RZ, R45 ;  /* 0x000000ffff3a7224 */ /* 0x004fe200078e002d */
[----:B------:R-:W-:Y:S01]  /*5f90*/  SHF.R.U64 R40, R40, 0x10, R41 ;  /* 0x0000001028287819 */ /* 0x000fe20000001229 */
[----:B---3--:R-:W-:Y:S01]  /*5fa0*/  IMAD.MOV.U32 R57, RZ, RZ, R13 ;  /* 0x000000ffff397224 */ /* 0x008fe200078e000d */
        /* <DEDUP_REMOVED lines=83> */
[----:B------:R-:W-:Y:S02]  /*64e0*/  IMAD.MOV.U32 R44, RZ, RZ, R53 ;  /* 0x000000ffff2c7224 */ /* 0x000fe400078e0035 */
[----:B------:R-:W-:Y:S02]  /*64f0*/  IMAD.MOV.U32 R14, RZ, RZ, R54 ;  /* 0x000000ffff0e7224 */ /* 0x000fe400078e0036 */
[----:B------:R-:W-:Y:S02]  /*6500*/  IMAD.MOV.U32 R46, RZ, RZ, R43 ;  /* 0x000000ffff2e7224 */ /* 0x000fe400078e002b */
[----:B------:R-:W-:-:S07]  /*6510*/  IMAD.MOV.U32 R47, RZ, RZ, R59 ;  /* 0x000000ffff2f7224 */ /* 0x000fce00078e003b */
.L_x_11456:
[----:B------:R-:W-:Y:S05]  /*6520*/  BSYNC B2 ;  /* 0x0000000000027941 */ /* 0x000fea0003800000 */
.L_x_11455:
[----:B------:R-:W-:-:S04]  /*6530*/  LEA R40, P3, R21, R88, 0x1 ;  /* 0x0000005815287211 */ /* 0x000fc800078608ff */
[----:B------:R-:W-:Y:S02]  /*6540*/  LEA.HI.X R41, R21, R89, R91, 0x1, P3 ;  /* 0x0000005915297211 */ /* 0x000fe400018f0c5b */
[----:B------:R-:W-:-:S03]  /*6550*/  ISETP.GE.AND P3, PT, R56, R11, PT ;  /* 0x0000000b3800720c */ /* 0x000fc60003f66270 */
[----:B---3--:R3:W-:Y:S10]  /*6560*/  ST.E.128 desc[UR52][R40.64], R12 ;  /* 0x0000000c28007985 */ /* 0x0087f4000c101d34 */
[----:B---3--:R-:W-:-:S05]  /*6570*/  @!P3 IMAD.WIDE R12, R56, 0x2, R88 ;  /* 0x00000002380cb825 */ /* 0x008fca00078e0258 */
[----:B--2---:R2:W-:Y:S02]  /*6580*/  @!P3 ST.E.128 desc[UR52][R12.64], R44 ;  /* 0x0000002c0c00b985 */ /* 0x0045e4000c101d34 */
.L_x_11454:
[----:B------:R-:W-:Y:S05]  /*6590*/  BSYNC B1 ;  /* 0x0000000000017941 */ /* 0x000fea0003800000 */
.L_x_11453:
[----:B------:R-:W-:-:S13]  /*65a0*/  ISETP.NE.AND P3, PT, R31, RZ, PT ;  /* 0x000000ff1f00720c */ /* 0x000fda0003f65270 */
[----:B------:R-:W-:Y:S05]  /*65b0*/  @!P3 BRA `(.L_x_11420) ;  /* 0x0000000c0028b947 */ /* 0x000fea0003800000 */
[----:B------:R-:W5:Y:S04]  /*65c0*/  LDL R40, [R1+0x20] ;  /* 0x0000200001287983 */ /* 0x000f680000100800 */
[----:B------:R-:W5:Y:S04]  /*65d0*/  LDL R15, [R1+0x24] ;  /* 0x00002400010f7983 */ /* 0x000f680000100800 */
[----:B------:R-:W5:Y:S01]  /*65e0*/  LDL R14, [R1+0x28] ;  /* 0x00002800010e7983 */ /* 0x000f620000100800 */
[----:B------:R-:W-:Y:S01]  /*65f0*/  LOP3.LUT P4, RZ, R16, 0x2, RZ, 0xc0, !PT ;  /* 0x0000000210ff7812 */ /* 0x000fe2000788c0ff */
[----:B------:R-:W-:Y:S01]  /*6600*/  BSSY B1, `(.L_x_11457) ;  /* 0x000006e000017945 */ /* 0x000fe20003800000 */
[----:B--23--:R-:W-:-:S02]  /*6610*/  LEA R44, P3, R27, R88, 0x1 ;  /* 0x000000581b2c7211 */ /* 0x00cfc400078608ff */
[----:B------:R-:W-:Y:S02]  /*6620*/  SEL R101, R98, R101, !P4 ;  /* 0x0000006562657207 */ /* 0x000fe40006000000 */
[----:B------:R-:W-:Y:S02]  /*6630*/  LEA.HI.X R45, R27, R89, R90, 0x1, P3 ;  /* 0x000000591b2d7211 */ /* 0x000fe400018f0c5a */
[----:B----4-:R-:W-:Y:S02]  /*6640*/  SHF.R.S32.HI R12, RZ, 0x1f, R101 ;  /* 0x0000001fff0c7819 */ /* 0x010fe40000011465 */
[----:B------:R-:W-:Y:S02]  /*6650*/  ISETP.GE.AND P3, PT, R4, R97, PT ;  /* 0x000000610400720c */ /* 0x000fe40003f66270 */
[----:B------:R-:W-:-:S04]  /*6660*/  LEA.HI R12, R12, R101, RZ, 0x4 ;  /* 0x000000650c0c7211 */ /* 0x000fc800078f20ff */
[----:B------:R-:W-:-:S04]  /*6670*/  SHF.R.S32.HI R12, RZ, 0x4, R12 ;  /* 0x00000004ff0c7819 */ /* 0x000fc8000001140c */
[----:B------:R-:W-:-:S04]  /*6680*/  LEA.HI.SX32 R12, R7, R12, 0x1d ;  /* 0x0000000c070c7211 */ /* 0x000fc800078feaff */
[----:B------:R-:W-:Y:S01]  /*6690*/  SHF.R.S32.HI R13, RZ, 0x1f, R12 ;  /* 0x0000001fff0d7819 */ /* 0x000fe2000001140c */
[----:B------:R-:W-:-:S03]  /*66a0*/  IMAD.SHL.U32 R46, R12, 0x8, RZ ;  /* 0x000000080c2e7824 */ /* 0x000fc600078e00ff */
[----:B------:R-:W-:-:S05]  /*66b0*/  LEA.HI R13, R13, R12, RZ, 0x2 ;  /* 0x0000000c0d0d7211 */ /* 0x000fca00078f10ff */
[----:B------:R-:W-:-:S05]  /*66c0*/  IMAD.SHL.U32 R13, R13, 0x400, RZ ;  /* 0x000004000d0d7824 */ /* 0x000fca00078e00ff */
[----:B------:R-:W-:Y:S02]  /*66d0*/  LOP3.LUT R13, R13, 0x7ffff000, RZ, 0xc0, !PT ;  /* 0x7ffff0000d0d7812 */ /* 0x000fe400078ec0ff */
[----:B-----5:R-:W-:-:S04]  /*66e0*/  LOP3.LUT R12, R40, 0x18, R46, 0xf8, !PT ;  /* 0x00000018280c7812 */ /* 0x020fc800078ef82e */
[----:B------:R-:W-:-:S04]  /*66f0*/  LOP3.LUT R12, R12, R15, RZ, 0x3c, !PT ;  /* 0x0000000f0c0c7212 */ /* 0x000fc800078e3cff */
[----:B------:R-:W-:-:S05]  /*6700*/  IADD3 R13, R12, R13, R14 ;  /* 0x0000000d0c0d7210 */ /* 0x000fca0007ffe00e */
        /* <DEDUP_REMOVED lines=45> */
[----:B------:R-:W-:Y:S01]  /*69e0*/  SHF.R.U32.HI R49, RZ, 0x10, R39 ;  /* 0x00000010ff317819 */ /* 0x000fe20000011627 */
[----:B------:R-:W-:Y:S01]  /*69f0*/  HADD2.F32 R53, -RZ, R110.H0_H0 ;  /* 0x2000006eff357230 */ /* 0x000fe20000004100 */
        /* <DEDUP_REMOVED lines=12> */
[--C-:B------:R-:W-:Y:S02]  /*6ac0*/  HADD2.F32 R49, -RZ, R12.reuse.H0_H0 ;  /* 0x2000000cff317230 */ /* 0x100fe40000004100 */
[----:B------:R-:W-:Y:S01]  /*6ad0*/  F2FP.F16.F32.PACK_AB R43, R15, R43 ;  /* 0x0000002b0f2b723e */ /* 0x000fe200000000ff */
[-C--:B------:R-:W-:Y:S01]  /*6ae0*/  FMUL.FTZ R50, R41, R111.reuse ;  /* 0x0000006f29327220 */ /* 0x080fe20000410000 */
[----:B------:R-:W-:Y:S02]  /*6af0*/  IMAD.MOV.U32 R15, RZ, RZ, R51 ;  /* 0x000000ffff0f7224 */ /* 0x000fe400078e0033 */
[C---:B------:R-:W-:Y:S01]  /*6b00*/  FMUL.FTZ R111, R49.reuse, R111 ;  /* 0x0000006f316f7220 */ /* 0x040fe20000410000 */
[----:B------:R-:W-:Y:S01]  /*6b10*/  FFMA.FTZ R50, R49, R109, -R50 ;  /* 0x0000006d31327223 */ /* 0x000fe20000010832 */
[----:B------:R-:W-:-:S02]  /*6b20*/  HADD2.F32 R49, -RZ, R12.H1_H1 ;  /* 0x3000000cff317230 */ /* 0x000fc40000004100 */
[----:B------:R-:W-:Y:S01]  /*6b30*/  FFMA.FTZ R111, R41, R109, R111 ;  /* 0x0000006d296f7223 */ /* 0x000fe2000001006f */
[----:B------:R-:W-:Y:S02]  /*6b40*/  HADD2.F32 R41, -RZ, R40.H1_H1 ;  /* 0x30000028ff297230 */ /* 0x000fe40000004100 */
[--C-:B------:R-:W-:Y:S02]  /*6b50*/  HADD2.F32 R40, -RZ, R42.reuse.H0_H0 ;  /* 0x2000002aff287230 */ /* 0x100fe40000004100 */
[----:B------:R-:W-:Y:S02]  /*6b60*/  HADD2.F32 R42, -RZ, R42.H1_H1 ;  /* 0x3000002aff2a7230 */ /* 0x000fe40000004100 */
[-C--:B------:R-:W-:Y:S01]  /*6b70*/  FMUL.FTZ R12, R41, R48.reuse ;  /* 0x00000030290c7220 */ /* 0x080fe20000410000 */
[C---:B------:R-:W-:Y:S01]  /*6b80*/  FMUL.FTZ R48, R49.reuse, R48 ;  /* 0x0000003031307220 */ /* 0x040fe20000410000 */
[----:B------:R-:W-:Y:S02]  /*6b90*/  FMUL.FTZ R57, R40, R53 ;  /* 0x0000003528397220 */ /* 0x000fe40000410000 */
[-C--:B------:R-:W-:Y:S01]  /*6ba0*/  FFMA.FTZ R49, R49, R36.reuse, -R12 ;  /* 0x0000002431317223 */ /* 0x080fe2000001080c */
[----:B------:R-:W-:Y:S01]  /*6bb0*/  FFMA.FTZ R12, R41, R36, R48 ;  /* 0x00000024290c7223 */ /* 0x000fe20000010030 */
[----:B------:R-:W-:-:S02]  /*6bc0*/  HADD2.F32 R36, -RZ, R14.H0_H0 ;  /* 0x2000000eff247230 */ /* 0x000fc40000004100 */
[----:B------:R-:W-:Y:S01]  /*6bd0*/  HADD2.F32 R41, -RZ, R108.H0_H0 ;  /* 0x2000006cff297230 */ /* 0x000fe20000004100 */
[----:B------:R-:W-:Y:S01]  /*6be0*/  F2FP.F16.F32.PACK_AB R50, R49, R50 ;  /* 0x000000323132723e */ /* 0x000fe200000000ff */
[----:B------:R-:W-:Y:S02]  /*6bf0*/  HADD2.F32 R14, -RZ, R14.H1_H1 ;  /* 0x3000000eff0e7230 */ /* 0x000fe40000004100 */
[C---:B------:R-:W-:Y:S01]  /*6c00*/  FMUL.FTZ R53, R36.reuse, R53 ;  /* 0x0000003524357220 */ /* 0x040fe20000410000 */
[----:B------:R-:W-:-:S03]  /*6c10*/  FFMA.FTZ R36, R36, R41, -R57 ;  /* 0x0000002924247223 */ /* 0x000fc60000010839 */
[----:B------:R-:W-:Y:S01]  /*6c20*/  FFMA.FTZ R40, R40, R41, R53 ;  /* 0x0000002928287223 */ /* 0x000fe20000010035 */
[----:B------:R-:W-:Y:S02]  /*6c30*/  HADD2.F32 R41, -RZ, R38.H0_H0 ;  /* 0x20000026ff297230 */ /* 0x000fe40000004100 */
[-C--:B------:R-:W-:Y:S01]  /*6c40*/  FMUL.FTZ R53, R42, R39.reuse ;  /* 0x000000272a357220 */ /* 0x080fe20000410000 */
[----:B------:R-:W-:Y:S01]  /*6c50*/  FMUL.FTZ R57, R14, R39 ;  /* 0x000000270e397220 */ /* 0x000fe20000410000 */
[----:B------:R-:W-:Y:S01]  /*6c60*/  F2FP.F16.F32.PACK_AB R38, R12, R111 ;  /* 0x0000006f0c26723e */ /* 0x000fe200000000ff */
[----:B------:R-:W-:Y:S02]  /*6c70*/  IMAD.MOV.U32 R12, RZ, RZ, R50 ;  /* 0x000000ffff0c7224 */ /* 0x000fe400078e0032 */
[-C--:B------:R-:W-:Y:S01]  /*6c80*/  FFMA.FTZ R39, R14, R41.reuse, -R53 ;  /* 0x000000290e277223 */ /* 0x080fe20000010835 */
[----:B------:R-:W-:-:S04]  /*6c90*/  FFMA.FTZ R41, R42, R41, R57 ;  /* 0x000000292a297223 */ /* 0x000fc80000010039 */
[----:B------:R-:W-:Y:S02]  /*6ca0*/  F2FP.F16.F32.PACK_AB R14, R39, R36 ;  /* 0x00000024270e723e */ /* 0x000fe400000000ff */
[----:B------:R-:W-:Y:S01]  /*6cb0*/  F2FP.F16.F32.PACK_AB R42, R41, R40 ;  /* 0x00000028292a723e */ /* 0x000fe200000000ff */
[----:B------:R-:W-:Y:S02]  /*6cc0*/  IMAD.MOV.U32 R40, RZ, RZ, R38 ;  /* 0x000000ffff287224 */ /* 0x000fe400078e0026 */
[----:B------:R-:W-:-:S07]  /*6cd0*/  IMAD.MOV.U32 R41, RZ, RZ, R47 ;  /* 0x000000ffff297224 */ /* 0x000fce00078e002f */
.L_x_11458:
[----:B------:R-:W-:Y:S05]  /*6ce0*/  BSYNC B1 ;  /* 0x0000000000017941 */ /* 0x000fea0003800000 */
.L_x_11457:
[----:B---3--:R3:W-:Y:S01]  /*6cf0*/  ST.E.128 desc[UR52][R44.64], R12 ;  /* 0x0000000c2c007985 */ /* 0x0087e2000c101d34 */
[----:B------:R-:W-:-:S13]  /*6d00*/  ISETP.GE.AND P3, PT, R46, R11, PT ;  /* 0x0000000b2e00720c */ /* 0x000fda0003f66270 */
[----:B------:R-:W-:Y:S05]  /*6d10*/  @P3 BRA `(.L_x_11420) ;  /* 0x0000000400503947 */ /* 0x000fea0003800000 */
[----:B------:R-:W-:-:S05]  /*6d20*/  IMAD.WIDE R88, R46, 0x2, R88 ;  /* 0x000000022e587825 */ /* 0x000fca00078e0258 */
[----:B--2---:R2:W-:Y:S01]  /*6d30*/  ST.E.128 desc[UR52][R88.64], R40 ;  /* 0x0000002858007985 */ /* 0x0045e2000c101d34 */
[----:B------:R-:W-:Y:S05]  /*6d40*/  BRA `(.L_x_11420) ;  /* 0x0000000400447947 */ /* 0x000fea0003800000 */
.L_x_11412:
[----:B------:R-:W-:-:S06]  /*6d50*/  UISETP.NE.AND UP0, UPT, UR39, 0x3, UPT ;  /* 0x000000032700788c */ /* 0x000fcc000bf05270 */
[----:B------:R-:W-:-:S13]  /*6d60*/  PLOP3.LUT P2, PT, PT, PT, UP0, 0x80, 0x0 ;  /* 0x000000000000781c */ /* 0x000fda0003f4f008 */
[----:B------:R-:W-:Y:S05]  /*6d70*/  @!P2 BRA `(.L_x_11459) ;  /* 0x000000000004a947 */ /* 0x000fea0003800000 */
[----:B------:R-:W-:Y:S01]  /*6d80*/  BPT.TRAP 0x1 ;  /* 0x000000040000795c */ /* 0x000fe20000300000 */
.L_x_11459:
[----:B------:R-:W-:Y:S01]  /*6d90*/  IMAD R34, R22, 0x8, R2 ;  /* 0x0000000816227824 */ /* 0x000fe200078e0202 */
[----:B------:R-:W-:Y:S01]  /*6da0*/  SHF.L.U32 R86, R147, 0x1f, RZ ;  /* 0x0000001f93567819 */ /* 0x000fe200000006ff */
[----:B------:R-:W-:Y:S01]  /*6db0*/  BSSY B1, `(.L_x_11460) ;  /* 0x0000004000017945 */ /* 0x000fe20003800000 */
[----:B------:R-:W-:Y:S02]  /*6dc0*/  SHF.R.S32.HI R83, RZ, 0x1f, R82 ;  /* 0x0000001fff537819 */ /* 0x000fe40000011452 */
[----:B------:R-:W0:Y:S02]  /*6dd0*/  SYNCS.PHASECHK.TRANS64.TRYWAIT P3, [R34+URZ+0x2d890], R86 ;  /* 0x02d89056220075a7 */ /* 0x000e24000806017f */
[----:B0-----:R-:W-:Y:S05]  /*6de0*/  @!P3 BRA `(.L_x_11461) ;  /* 0x000001dc005cb947 */ /* 0x001fea0003800000 */
.L_x_11772:
[----:B------:R-:W-:Y:S05]  /*6df0*/  BSYNC B1 ;  /* 0x0000000000017941 */ /* 0x000fea0003800000 */
.L_x_11460:
[----:B------:R-:W1:Y:S01]  /*6e00*/  S2R R36, SR_TID.X ;  /* 0x0000000000247919 */ /* 0x000e620000002100 */
        /* <DEDUP_REMOVED lines=18> */
[----:B------:R-:W-:Y:S01]  /*6f30*/  LEA R43, P3, R12, UR6, 0x1 ;  /* 0x000000060c2b7c11 */ /* 0x000fe2000f8608ff */
[C---:B-1----:R-:W-:Y:S02]  /*6f40*/  VIADD R37, R36.reuse, 0xffffff80 ;  /* 0xffffff8024257836 */ /* 0x042fe40000000000 */
[----:B------:R-:W-:Y:S01]  /*6f50*/  VIADD R36, R36, 0xffffff80 ;  /* 0xffffff8024247836 */ /* 0x000fe20000000000 */
[----:B------:R-:W-:-:S04]  /*6f60*/  LEA.HI.X R13, R12, UR7, R13, 0x1, P3 ;  /* 0x000000070c0d7c11 */ /* 0x000fc800098f0c0d */
[----:B------:R-:W-:-:S04]  /*6f70*/  LEA.HI R36, R36, R37, RZ, 0x1 ;  /* 0x0000002524247211 */ /* 0x000fc800078f08ff */
[----:B------:R-:W-:-:S04]  /*6f80*/  SHF.R.S32.HI R36, RZ, 0x1, R36 ;  /* 0x00000001ff247819 */ /* 0x000fc80000011424 */
[----:B------:R-:W-:Y:S01]  /*6f90*/  ISETP.GT.AND P3, PT, R85, R36, PT ;  /* 0x000000245500720c */ /* 0x000fe20003f64270 */
[----:B------:R-:W-:-:S12]  /*6fa0*/  BRA.DIV UR4, `(.L_x_11462) ;  /* 0x000001de04007947 */ /* 0x000fd8000b800000 */
[----:B------:R1:W2:Y:S04]  /*6fb0*/  SHFL.IDX PT, R42, R13, RZ, 0x1e1f ;  /* 0x001e1fff0d2a7589 */ /* 0x0002a800000e0000 */
[----:B------:R-:W3:Y:S02]  /*6fc0*/  SHFL.IDX PT, R43, R43, RZ, 0x1e1f ;  /* 0x001e1fff2b2b7589 */ /* 0x000ee400000e0000 */
.L_x_11776:
[----:B------:R-:W-:Y:S05]  /*6fd0*/  @!P3 BRA `(.L_x_11420) ;  /* 0x0000000000a0b947 */ /* 0x000fea0003800000 */
[----:B-1----:R-:W4:Y:S01]  /*6fe0*/  LDL R13, [R1+0x4c] ;  /* 0x00004c00010d7983 */ /* 0x002f220000100800 */
[----:B------:R-:W-:-:S03]  /*6ff0*/  ULDC UR4, c[0x0][0x2f4] ;  /* 0x0000bd0000047ab9 */ /* 0x000fc60000000800 */
[----:B------:R-:W5:Y:S04]  /*7000*/  LDL R12, [R1+0x48] ;  /* 0x00004800010c7983 */ /* 0x000f680000100800 */
[----:B------:R-:W5:Y:S04]  /*7010*/  LDL R11, [R1+0x34] ;  /* 0x00003400010b7983 */ /* 0x000f680000100800 */
[----:B------:R-:W5:Y:S01]  /*7020*/  LDL R45, [R1+0x38] ;  /* 0x00003800012d7983 */ /* 0x000f620000100800 */
[C---:B------:R-:W-:Y:S02]  /*7030*/  ISETP.GE.AND P5, PT, R18.reuse, UR4, PT ;  /* 0x0000000412007c0c */ /* 0x040fe4000bfa6270 */
[----:B------:R-:W-:Y:S01]  /*7040*/  ISETP.GE.AND P4, PT, R137, UR4, PT ;  /* 0x0000000489007c0c */ /* 0x000fe2000bf86270 */
[----:B------:R-:W5:Y:S10]  /*7050*/  LDL R44, [R1+0x44] ;  /* 0x00004400012c7983 */ /* 0x000f740000100800 */
[----:B---3--:R-:W-:-:S04]  /*7060*/  @!P5 LEA R40, P3, R18, R43, 0x1 ;  /* 0x0000002b1228d211 */ /* 0x008fc800078608ff */
[----:B--2---:R-:W-:Y:S02]  /*7070*/  @!P5 LEA.HI.X R41, R18, R42, R19, 0x1, P3 ;  /* 0x0000002a1229d211 */ /* 0x004fe400018f0c13 */
[----:B------:R-:W-:-:S04]  /*7080*/  @!P4 LEA R38, P3, R137, R43, 0x1 ;  /* 0x0000002b8926c211 */ /* 0x000fc800078608ff */
[----:B----4-:R-:W-:Y:S02]  /*7090*/  @!P4 LEA.HI.X R39, R137, R42, R13, 0x1, P3 ;  /* 0x0000002a8927c211 */ /* 0x010fe400018f0c0d */
[----:B------:R-:W-:-:S13]  /*70a0*/  ISETP.GE.AND P3, PT, R136, UR4, PT ;  /* 0x0000000488007c0c */ /* 0x000fda000bf66270 */
[----:B------:R-:W-:-:S04]  /*70b0*/  @!P3 LEA R36, P6, R136, R43, 0x1 ;  /* 0x0000002b8824b211 */ /* 0x000fc800078c08ff */
[----:B-----5:R-:W-:Y:S02]  /*70c0*/  @!P3 LEA.HI.X R37, R136, R42, R12, 0x1, P6 ;  /* 0x0000002a8825b211 */ /* 0x020fe400030f0c0c */
[----:B------:R-:W1:Y:S04]  /*70d0*/  @!P5 LDS.128 R12, [R64+0x15000] ;  /* 0x01500000400cd984 */ /* 0x000e680000000c00 */
        /* <DEDUP_REMOVED lines=10> */
[----:B------:R-:W-:Y:S02]  /*7180*/  @!P5 IMAD.SHL.U32 R11, R45, 0x8, RZ ;  /* 0x000000082d0bd824 */ /* 0x000fe400078e00ff */
        /* <DEDUP_REMOVED lines=13> */
.L_x_11420:
[----:B------:R-:W-:Y:S05]  /*7260*/  BSYNC B0 ;  /* 0x0000000000007941 */ /* 0x000fea0003800000 */
.L_x_11411:
        /* <DEDUP_REMOVED lines=16> */
.L_x_11464:
[----:B------:R-:W-:Y:S05]  /*7370*/  BSYNC B0 ;  /* 0x0000000000007941 */ /* 0x000fea0003800000 */
.L_x_11463:
[----:B------:R-:W5:Y:S01]  /*7380*/  SYNCS.PHASECHK.TRANS64.TRYWAIT P2, [R34+URZ+0x2d8b0], R86 ;  /* 0x02d8b056220075a7 */ /* 0x000f62000804017f */
[----:B------:R-:W-:Y:S04]  /*7390*/  BSSY B0, `(.L_x_11465) ;  /* 0x0000002000007945 */ /* 0x000fe80003800000 */
[----:B-----5:R-:W-:Y:S05]  /*73a0*/  @!P2 BRA `(.L_x_11466) ;  /* 0x000001d80048a947 */ /* 0x020fea0003800000 */
.L_x_11777:
[----:B------:R-:W-:Y:S05]  /*73b0*/  BSYNC B0 ;  /* 0x0000000000007941 */ /* 0x000fea0003800000 */
.L_x_11465:
[----:B-1-34-:R-:W1:Y:S01]  /*73c0*/  S2R R14, SR_TID.X ;  /* 0x00000000000e7919 */ /* 0x01ae620000002100 */
[----:B------:R-:W-:Y:S01]  /*73d0*/  ULDC.64 UR4, c[0x0][0x328] ;  /* 0x0000ca0000047ab9 */ /* 0x000fe20000000a00 */
[----:B------:R-:W-:Y:S01]  /*73e0*/  ULDC.64 UR6, c[0x0][0x318] ;  /* 0x0000c60000067ab9 */ /* 0x000fe20000000a00 */
[----:B------:R-:W-:Y:S01]  /*73f0*/  IMAD R83, R83, UR4, RZ ;  /* 0x0000000453537c24 */ /* 0x000fe2000f8e02ff */
[----:B------:R-:W-:Y:S01]  /*7400*/  BSSY B0, `(.L_x_11467) ;  /* 0x000003c000007945 */ /* 0x000fe20003800000 */
[----:B--2---:R-:W-:-:S04]  /*7410*/  IMAD.WIDE.U32 R12, R82, UR4, RZ ;  /* 0x00000004520c7c25 */ /* 0x004fc8000f8e00ff */
[----:B------:R-:W-:Y:S01]  /*7420*/  IMAD R83, R82, UR5, R83 ;  /* 0x0000000552537c24 */ /* 0x000fe2000f8e0253 */
[----:B------:R-:W-:Y:S02]  /*7430*/  ULDC.64 UR4, c[0x0][0x338] ;  /* 0x0000ce0000047ab9 */ /* 0x000fe40000000a00 */
[----:B------:R-:W-:Y:S02]  /*7440*/  IMAD R84, R84, UR4, RZ ;  /* 0x0000000454547c24 */ /* 0x000fe4000f8e02ff */
[----:B------:R-:W-:Y:S02]  /*7450*/  IMAD.IADD R13, R13, 0x1, R83 ;  /* 0x000000010d0d7824 */ /* 0x000fe400078e0253 */
[C---:B0-----:R-:W-:Y:S02]  /*7460*/  IMAD R11, R81.reuse, UR5, R84 ;  /* 0x00000005510b7c24 */ /* 0x041fe4000f8e0254 */
[----:B------:R-:W-:Y:S01]  /*7470*/  IMAD.WIDE.U32 R12, R81, UR4, R12 ;  /* 0x00000004510c7c25 */ /* 0x000fe2000f8e000c */
[----:B------:R-:W-:-:S03]  /*7480*/  ULDC.64 UR4, c[0x0][0x330] ;  /* 0x0000cc0000047ab9 */ /* 0x000fc60000000a00 */
[----:B------:R-:W-:Y:S02]  /*7490*/  IMAD.IADD R13, R13, 0x1, R11 ;  /* 0x000000010d0d7824 */ /* 0x000fe400078e020b */
[----:B------:R-:W-:-:S04]  /*74a0*/  IMAD.WIDE.U32 R12, R141, UR4, R12 ;  /* 0x000000048d0c7c25 */ /* 0x000fc8000f8e000c */
[----:B------:R-:W-:Y:S01]  /*74b0*/  IMAD R13, R141, UR5, R13 ;  /* 0x000000058d0d7c24 */ /* 0x000fe2000f8e020d */
[----:B------:R-:W-:Y:S01]  /*74c0*/  LEA R11, P2, R12, UR6, 0x1 ;  /* 0x000000060c0b7c11 */ /* 0x000fe2000f8408ff */
[C---:B-1----:R-:W-:Y:S02]  /*74d0*/  VIADD R15, R14.reuse, 0xffffff80 ;  /* 0xffffff800e0f7836 */ /* 0x042fe40000000000 */
[----:B------:R-:W-:Y:S01]  /*74e0*/  VIADD R14, R14, 0xffffff80 ;  /* 0xffffff800e0e7836 */ /* 0x000fe20000000000 */
[----:B------:R-:W-:Y:S01]  /*74f0*/  LEA.HI.X R12, R12, UR7, R13, 0x1, P2 ;  /* 0x000000070c0c7c11 */ /* 0x000fe200090f0c0d */
[----:B------:R0:W1:Y:S03]  /*7500*/  SHFL.IDX PT, R40, R11, RZ, 0x1e1f ;  /* 0x001e1fff0b287589 */ /* 0x00006600000e0000 */
[----:B------:R-:W-:Y:S01]  /*7510*/  LEA.HI R14, R14, R15, RZ, 0x1 ;  /* 0x0000000f0e0e7211 */ /* 0x000fe200078f08ff */
[----:B------:R0:W2:Y:S03]  /*7520*/  SHFL.IDX PT, R41, R12, RZ, 0x1e1f ;  /* 0x001e1fff0c297589 */ /* 0x0000a600000e0000 */
[----:B------:R-:W-:-:S04]  /*7530*/  SHF.R.S32.HI R14, RZ, 0x1, R14 ;  /* 0x00000001ff0e7819 */ /* 0x000fc8000001140e */
[----:B------:R-:W-:-:S13]  /*7540*/  ISETP.GT.AND P2, PT, R85, R14, PT ;  /* 0x0000000e5500720c */ /* 0x000fda0003f44270 */
[----:B01----:R-:W-:Y:S05]  /*7550*/  @!P2 BRA `(.L_x_11468) ;  /* 0x000000000098a947 */ /* 0x003fea0003800000 */
[----:B------:R-:W3:Y:S01]  /*7560*/  LDL R15, [R1+0x4c] ;  /* 0x00004c00010f7983 */ /* 0x000ee20000100800 */
[----:B------:R-:W-:-:S03]  /*7570*/  ULDC UR4, c[0x0][0x2f4] ;  /* 0x0000bd0000047ab9 */ /* 0x000fc60000000800 */
[----:B------:R-:W4:Y:S04]  /*7580*/  LDL R14, [R1+0x48] ;  /* 0x00004800010e7983 */ /* 0x000f280000100800 */
[----:B------:R-:W5:Y:S04]  /*7590*/  LDL R46, [R1+0x34] ;  /* 0x00003400012e7983 */ /* 0x000f680000100800 */
[----:B------:R-:W5:Y:S01]  /*75a0*/  LDL R45, [R1+0x38] ;  /* 0x00003800012d7983 */ /* 0x000f620000100800 */
[C---:B------:R-:W-:Y:S02]  /*75b0*/  ISETP.GE.AND P5, PT, R18.reuse, UR4, PT ;  /* 0x0000000412007c0c */ /* 0x040fe4000bfa6270 */
[----:B------:R-:W-:Y:S01]  /*75c0*/  ISETP.GE.AND P4, PT, R137, UR4, PT ;  /* 0x0000000489007c0c */ /* 0x000fe2000bf86270 */
[----:B------:R-:W5:Y:S10]  /*75d0*/  LDL R44, [R1+0x44] ;  /* 0x00004400012c7983 */ /* 0x000f740000100800 */
[----:B------:R-:W-:-:S04]  /*75e0*/  @!P5 LEA R42, P2, R18, R40, 0x1 ;  /* 0x00000028122ad211 */ /* 0x000fc800078408ff */
[----:B--2---:R-:W-:Y:S02]  /*75f0*/  @!P5 LEA.HI.X R43, R18, R41, R19, 0x1, P2 ;  /* 0x00000029122bd211 */ /* 0x004fe400010f0c13 */
[----:B------:R-:W-:-:S04]  /*7600*/  @!P4 LEA R38, P2, R137, R40, 0x1 ;  /* 0x000000288926c211 */ /* 0x000fc800078408ff */
[----:B---3--:R-:W-:Y:S02]  /*7610*/  @!P4 LEA.HI.X R39, R137, R41, R15, 0x1, P2 ;  /* 0x000000298927c211 */ /* 0x008fe400010f0c0f */
[----:B------:R-:W-:-:S13]  /*7620*/  ISETP.GE.AND P2, PT, R136, UR4, PT ;  /* 0x0000000488007c0c */ /* 0x000fda000bf46270 */
[----:B------:R-:W-:-:S04]  /*7630*/  @!P2 LEA R36, P6, R136, R40, 0x1 ;  /* 0x000000288824a211 */ /* 0x000fc800078c08ff */
[----:B----4-:R-:W-:Y:S02]  /*7640*/  @!P2 LEA.HI.X R37, R136, R41, R14, 0x1, P6 ;  /* 0x000000298825a211 */ /* 0x010fe400030f0c0e */
[----:B------:R-:W0:Y:S04]  /*7650*/  @!P5 LDS.128 R12, [R64] ;  /* 0x00000000400cd984 */ /* 0x000e280000000c00 */
[----:B0-----:R0:W-:Y:S01]  /*7660*/  @!P5 ST.E.128 desc[UR52][R42.64], R12 ;  /* 0x0000000c2a00d985 */ /* 0x0011e2000c101d34 */
[----:B------:R-:W-:-:S13]  /*7670*/  ISETP.GE.AND P5, PT, R3, UR4, PT ;  /* 0x0000000403007c0c */ /* 0x000fda000bfa6270 */
[----:B------:R-:W1:Y:S01]  /*7680*/  @!P5 LDS.128 R12, [R35] ;  /* 0x00000000230cd984 */ /* 0x000e620000000c00 */
[----:B-----5:R-:W-:-:S04]  /*7690*/  @!P5 IMAD.SHL.U32 R11, R46, 0x8, RZ ;  /* 0x000000082e0bd824 */ /* 0x020fc800078e00ff */
        /* <DEDUP_REMOVED lines=18> */
.L_x_11468:
[----:B------:R-:W-:Y:S05]  /*77c0*/  BSYNC B0 ;  /* 0x0000000000007941 */ /* 0x000fea0003800000 */
.L_x_11467:
[----:B------:R-:W-:Y:S01]  /*77d0*/  @!PT LDS RZ, [RZ] ;  /* 0x00000000fffff984 */ /* 0x000fe20000000800 */
[----:B------:R-:W-:Y:S01]  /*77e0*/  @!PT LDS RZ, [RZ] ;  /* 0x00000000fffff984 */ /* 0x000fe20000000800 */
[----:B------:R-:W-:Y:S01]  /*77f0*/  @!PT LDS RZ, [RZ] ;  /* 0x00000000fffff984 */ /* 0x000fe20000000800 */
[----:B------:R-:W-:Y:S01]  /*7800*/  @!PT LDS RZ, [RZ] ;  /* 0x00000000fffff984 */ /* 0x000fe20000000800 */
[----:B------:R1:W-:Y:S06]  /*7810*/  MEMBAR.ALL.CTA ;  /* 0x0000000000007992 */ /* 0x0003ec0000008000 */
[----:B-1----:R-:W1:Y:S01]  /*7820*/  FENCE.VIEW.ASYNC.S ;  /* 0x00000000000073c6 */ /* 0x002e620000000000 */
[----:B------:R-:W-:Y:S02]  /*7830*/  VIADD R22, R22, 0x1 ;  /* 0x0000000116167836 */ /* 0x000fe40000000000 */
[----:B------:R-:W-:Y:S01]  /*7840*/  @!P3 VIADD R34, R34, 0x2d8c0 ;  /* 0x0002d8c02222b836 */ /* 0x000fe20000000000 */
[----:B-1----:R1:W-:Y:S02]  /*7850*/  BAR.SYNC.DEFER_BLOCKING R99, 0x80 ;  /* 0x000200630000751d */ /* 0x0023e40000010000 */
[----:B------:R-:W-:-:S02]  /*7860*/  ISETP.NE.AND P2, PT, R22, 0x2, PT ;  /* 0x000000021600780c */ /* 0x000fc40003f45270 */
[----:B------:R-:W-:Y:S02]  /*7870*/  @!P3 PRMT R34, RZ, 0x654, R34 ;  /* 0x00000654ff22b816 */ /* 0x000fe40000000022 */
[----:B0-----:R-:W-:Y:S02]  /*7880*/  SEL R12, RZ, 0x1, P2 ;  /* 0x00000001ff0c7807 */ /* 0x001fe40001000000 */
[----:B------:R-:W-:Y:S02]  /*7890*/  SEL R22, R22, RZ, P2 ;  /* 0x000000ff16167207 */ /* 0x000fe40001000000 */
[----:B------:R-:W-:Y:S01]  /*78a0*/  LOP3.LUT R147, R147, R12, RZ, 0x3c, !PT ;  /* 0x0000000c93937212 */ /* 0x000fe200078e3cff */
[----:B------:R1:W-:Y:S01]  /*78b0*/  @!P3 SYNCS.ARRIVE.TRANS64.RED.A1T0 RZ, [R34+URZ], RZ ;  /* 0x000000ff22ffb9a7 */ /* 0x0003e2000810043f */
[----:B------:R-:W-:Y:S05]  /*78c0*/  @P1 BRA `(.L_x_11469) ;  /* 0xffffffb4002c1947 */ /* 0x000fea000383ffff */
[----:B------:R-:W0:Y:S01]  /*78d0*/  S2R R11, SR_TID.X ;  /* 0x00000000000b7919 */ /* 0x000e220000002100 */
[----:B------:R-:W-:Y:S02]  /*78e0*/  PLOP3.LUT P0, PT, PT, PT, PT, 0x8, 0x0 ;  /* 0x000000000000781c */ /* 0x000fe40003f0e170 */
[----:B0-----:R-:W-:-:S04]  /*78f0*/  SHF.R.U32.HI R11, RZ, 0x7, R11 ;  /* 0x00000007ff0b7819 */ /* 0x001fc8000001160b */
[----:B------:R-:W-:-:S13]  /*7900*/  ISETP.NE.AND P4, PT, R11, 0x1, PT ;  /* 0x000000010b00780c */ /* 0x000fda0003f85270 */
[----:B------:R-:W-:Y:S06]  /*7910*/  @!P4 BAR.ARV 0x9, 0x100 ;  /* 0x024400000000cb1d */ /* 0x000fec0000002000 */
.L_x_11406:
[----:B------:R-:W3:Y:S01]  /*7920*/  LDL R9, [R1+0x30] ;  /* 0x0000300001097983 */ /* 0x000ee20000100800 */
[----:B------:R-:W0:Y:S01]  /*7930*/  LDC R0, c[0x0][0x448] ;  /* 0x00011200ff007b82 */ /* 0x000e220000000800 */
[----:B------:R-:W-:-:S07]  /*7940*/  IADD3 R7, R143, 0x1, -R140 ;  /* 0x000000018f077810 */ /* 0x000fce0007ffe88c */
[----:B------:R-:W4:Y:S01]  /*7950*/  LDC.64 R4, c[0x0][0x9e0] ;  /* 0x00027800ff047b82 */ /* 0x000f220000000a00 */
[----:B0-----:R-:W-:Y:S02]  /*7960*/  ISETP.NE.AND P1, PT, R0, 0x1, PT ;  /* 0x000000010000780c */ /* 0x001fe40003f25270 */
[----:B----4-:R-:W-:-:S11]  /*7970*/  ISETP.GE.AND P2, PT, R5, 0x1, PT ;  /* 0x000000010500780c */ /* 0x010fd60003f46270 */
[----:B------:R-:W0:Y:S08]  /*7980*/  @P1 LDC R3, c[0x0][0x44c] ;  /* 0x00011300ff031b82 */ /* 0x000e300000000800 */
[----:B------:R-:W4:Y:S01]  /*7990*/  @P1 LDC R6, c[0x0][0x450] ;  /* 0x00011400ff061b82 */ /* 0x000f220000000800 */
[----:B---3--:R-:W-:-:S04]  /*79a0*/  VIADD R0, R9, 0xbf ;  /* 0x000000bf09007836 */ /* 0x008fc80000000000 */
[----:B0-----:R-:W-:-:S05]  /*79b0*/  @P1 IMAD.HI.U32 R3, R0, R3, RZ ;  /* 0x0000000300031227 */ /* 0x001fca00078e00ff */
[----:B----4-:R-:W-:-:S05]  /*79c0*/  @P1 SHF.R.U32.HI R0, RZ, R6, R3 ;  /* 0x00000006ff001219 */ /* 0x010fca0000011603 */
[----:B------:R-:W-:Y:S01]  /*79d0*/  IMAD.IADD R3, R7, 0x1, R0 ;  /* 0x0000000107037824 */ /* 0x000fe200078e0200 */
[----:B------:R-:W-:Y:S06]  /*79e0*/  @P0 BRA `(.L_x_11470) ;  /* 0x00000000000c0947 */ /* 0x000fec0003800000 */
[----:B------:R-:W0:Y:S01]  /*79f0*/  FENCE.VIEW.ASYNC.G ;  /* 0x00000000000073c6 */ /* 0x000e220000000100 */
[----:B------:R-:W-:Y:S05]  /*7a00*/  WARPSYNC.ALL ;  /* 0x0000000000007948 */ /* 0x000fea0003800000 */
[----:B0-----:R-:W-:Y:S06]  /*7a10*/  BAR.ARV 0xc, 0x200 ;  /* 0x0308000000007b1d */ /* 0x001fec0000002000 */
.L_x_11470:
        /* <DEDUP_REMOVED lines=13> */
.L_x_11473:
[----:B------:R-:W-:-:S13]  /*7af0*/  ISETP.NE.AND P0, PT, R5, 0x1, PT ;  /* 0x000000010500780c */ /* 0x000fda0003f05270 */
[----:B------:R-:W0:Y:S02]  /*7b00*/  @P0 LDC.64 R6, c[0x0][0x9e8] ;  /* 0x00027a00ff060b82 */ /* 0x000e240000000a00 */
[----:B0-----:R-:W-:-:S05]  /*7b10*/  @P0 IMAD.HI.U32 R6, R0, R6, RZ ;  /* 0x0000000600060227 */ /* 0x001fca00078e00ff */
[----:B------:R-:W-:-:S07]  /*7b20*/  @P0 SHF.R.U32.HI R0, RZ, R7, R6 ;  /* 0x00000007ff000219 */ /* 0x000fce0000011606 */
.L_x_11474:
[----:B------:R-:W-:Y:S05]  /*7b30*/  BSYNC B0 ;  /* 0x0000000000007941 */ /* 0x000fea0003800000 */
.L_x_11472:
[----:B------:R-:W-:-:S05]  /*7b40*/  IMAD R3, R0, R5, R5 ;  /* 0x0000000500037224 */ /* 0x000fca00078e0205 */
[----:B------:R-:W-:-:S07]  /*7b50*/  VIMNMX R4, R4, R3, PT ;  /* 0x0000000304047248 */ /* 0x000fce0003fe0100 */
.L_x_11471:
[----:B------:R-:W3:Y:S01]  /*7b60*/  LDL R8, [R1+0xc] ;  /* 0x00000c0001087983 */ /* 0x000ee20000100800 */
[----:B------:R-:W0:Y:S01]  /*7b70*/  @P1 LDC R0, c[0x0][0x44c] ;  /* 0x00011300ff001b82 */ /* 0x000e220000000800 */
[----:B------:R-:W-:Y:S01]  /*7b80*/  VIADD R4, R4, 0x7f ;  /* 0x0000007f04047836 */ /* 0x000fe20000000000 */
[----:B------:R-:W-:-:S04]  /*7b90*/  ULDC UR4, c[0x0][0x9dc] ;  /* 0x0002770000047ab9 */ /* 0x000fc80000000800 */
[----:B------:R-:W-:Y:S02]  /*7ba0*/  SHF.R.S32.HI R3, RZ, 0x1f, R4 ;  /* 0x0000001fff037819 */ /* 0x000fe40000011404 */
[----:B------:R-:W4:Y:S02]  /*7bb0*/  @P1 LDC R7, c[0x0][0x450] ;  /* 0x00011400ff071b82 */ /* 0x000f240000000800 */
[----:B------:R-:W-:-:S04]  /*7bc0*/  LEA.HI R3, R3, R4, RZ, 0x7 ;  /* 0x0000000403037211 */ /* 0x000fc800078f38ff */
[----:B------:R-:W-:-:S04]  /*7bd0*/  SHF.R.S32.HI R3, RZ, 0x7, R3 ;  /* 0x00000007ff037819 */ /* 0x000fc80000011403 */
[----:B------:R-:W-:Y:S01]  /*7be0*/  VIMNMX R100, R100, R3, PT ;  /* 0x0000000364647248 */ /* 0x000fe20003fe0100 */
[----:B0-----:R-:W-:-:S04]  /*7bf0*/  @P1 IMAD.HI.U32 R6, R9, R0, RZ ;  /* 0x0000000009061227 */ /* 0x001fc800078e00ff */
[----:B------:R-:W-:Y:S01]  /*7c00*/  IMAD.MOV.U32 R0, RZ, RZ, R9 ;  /* 0x000000ffff007224 */ /* 0x000fe200078e0009 */
[----:B----4-:R-:W-:-:S05]  /*7c10*/  @P1 SHF.R.U32.HI R0, RZ, R7, R6 ;  /* 0x00000007ff001219 */ /* 0x010fca0000011606 */
[----:B---3--:R-:W-:-:S04]  /*7c20*/  IMAD.IADD R0, R8, 0x1, R0 ;  /* 0x0000000108007824 */ /* 0x008fc800078e0200 */
        /* <DEDUP_REMOVED lines=12> */
.L_x_11477:
[----:B------:R-:W-:-:S13]  /*7cf0*/  ISETP.NE.AND P0, PT, R5, 0x1, PT ;  /* 0x000000010500780c */ /* 0x000fda0003f05270 */
[----:B------:R-:W0:Y:S02]  /*7d00*/  @P0 LDC.64 R6, c[0x0][0x9e8] ;  /* 0x00027a00ff060b82 */ /* 0x000e240000000a00 */
[----:B0-----:R-:W-:-:S05]  /*7d10*/  @P0 IMAD.HI.U32 R4, R0, R6, RZ ;  /* 0x0000000600040227 */ /* 0x001fca00078e00ff */
[----:B------:R-:W-:-:S07]  /*7d20*/  @P0 SHF.R.U32.HI R0, RZ, R7, R4 ;  /* 0x00000007ff000219 */ /* 0x000fce0000011604 */
.L_x_11478:
[----:B------:R-:W-:Y:S05]  /*7d30*/  BSYNC B0 ;  /* 0x0000000000007941 */ /* 0x000fea0003800000 */
.L_x_11476:
[----:B------:R-:W-:-:S05]  /*7d40*/  IMAD R0, R0, R5, RZ ;  /* 0x0000000500007224 */ /* 0x000fca00078e02ff */
[----:B------:R-:W-:-:S07]  /*7d50*/  VIMNMX R3, R3, R0, !PT ;  /* 0x0000000003037248 */ /* 0x000fce0007fe0100 */
.L_x_11475:
        /* <DEDUP_REMOVED lines=40> */
.L_x_11480:
[----:B------:R-:W-:Y:S05]  /*7fe0*/  BSYNC B0 ;  /* 0x0000000000007941 */ /* 0x000fea0003800000 */
.L_x_11479:
        /* <DEDUP_REMOVED lines=20> */
[----:B-1----:R-:W-:Y:S02]  /*8130*/  CS2R R98, SRZ ;  /* 0x0000000000627805 */ /* 0x002fe4000001ff00 */
[----:B------:R-:W-:Y:S02]  /*8140*/  CS2R R6, SRZ ;  /* 0x0000000000067805 */ /* 0x000fe4000001ff00 */
[----:B------:R-:W-:Y:S02]  /*8150*/  CS2R R94, SRZ ;  /* 0x00000000005e7805 */ /* 0x000fe4000001ff00 */
[----:B------:R-:W-:Y:S02]  /*8160*/  CS2R R92, SRZ ;  /* 0x00000000005c7805 */ /* 0x000fe4000001ff00 */
[----:B------:R-:W-:-:S02]  /*8170*/  CS2R R90, SRZ ;  /* 0x00000000005a7805 */ /* 0x000fc4000001ff00 */
[----:B------:R-:W-:Y:S01]  /*8180*/  CS2R R88, SRZ ;  /* 0x0000000000587805 */ /* 0x000fe2000001ff00 */
[----:B---3--:R-:W-:-:S05]  /*8190*/  IMAD R0, R0, R97, R9 ;  /* 0x0000006100007224 */ /* 0x008fca00078e0209 */
[----:B------:R0:W-:Y:S01]  /*81a0*/  STL [R1+0x6c], R0 ;  /* 0x00006c0001007387 */ /* 0x0001e20000100800 */
[----:B------:R-:W-:Y:S02]  /*81b0*/  VIADDMNMX R97, R0, R97, R100, PT ;  /* 0x0000006100617246 */ /* 0x000fe40003800164 */
[----:B------:R-:W-:Y:S02]  /*81c0*/  CS2R R100, SRZ ;  /* 0x0000000000647805 */ /* 0x000fe4000001ff00 */
[----:B------:R-:W-:-:S13]  /*81d0*/  ISETP.GT.AND P1, PT, R97, R0, PT ;  /* 0x000000006100720c */ /* 0x000fda0003f24270 */
[----:B0-----:R-:W-:Y:S05]  /*81e0*/  @!P1 BRA `(.L_x_11481) ;  /* 0x0000011400e89947 */ /* 0x001fea0003800000 */
[----:B------:R-:W0:Y:S01]  /*81f0*/  S2R R0, SR_TID.X ;  /* 0x0000000000007919 */ /* 0x000e220000002100 */
[----:B------:R-:W-:Y:S01]  /*8200*/  UMOV UR4, 0xffffffff ;  /* 0xffffffff00047882 */ /* 0x000fe20000000000 */
[----:B0-----:R-:W-:-:S05]  /*8210*/  VIADD R40, R0, 0xffffff80 ;  /* 0xffffff8000287836 */ /* 0x001fca0000000000 */
[----:B--2---:R-:W-:-:S04]  /*8220*/  SHF.R.S32.HI R41, RZ, 0x1f, R40 ;  /* 0x0000001fff297819 */ /* 0x004fc80000011428 */
[----:B------:R-:W-:-:S04]  /*8230*/  LEA.HI R13, R41, R40, RZ, 0x7 ;  /* 0x00000028290d7211 */ /* 0x000fc800078f38ff */
[----:B------:R-:W-:Y:S01]  /*8240*/  SHF.R.S32.HI R13, RZ, 0x7, R13 ;  /* 0x00000007ff0d7819 */ /* 0x000fe2000001140d */
[----:B------:R-:W-:Y:S06]  /*8250*/  BRA.DIV UR4, `(.L_x_11482) ;  /* 0x000001ca04b07947 */ /* 0x000fec000b800000 */
[----:B------:R-:W0:Y:S04]  /*8260*/  SHFL.IDX PT, R0, R13, RZ, 0x1f ;  /* 0x00001fff0d007589 */ /* 0x000e2800000e0000 */
[----:B0-----:R1:W-:Y:S02]  /*8270*/  STL [R1+0x10], R0 ;  /* 0x0000100001007387 */ /* 0x0013e40000100800 */
.L_x_11780:
[----:B------:R-:W1:Y:S01]  /*8280*/  LDL R3, [R1+0x10] ;  /* 0x0000100001037983 */ /* 0x000e620000100800 */
[----:B------:R-:W-:Y:S01]  /*8290*/  BSSY B6, `(.L_x_11483) ;  /* 0x0000020000067945 */ /* 0x000fe20003800000 */
[----:B-1----:R-:W-:-:S05]  /*82a0*/  IMAD.HI R0, R3, 0x55555556, RZ ;  /* 0x5555555603007827 */ /* 0x002fca00078e02ff */
[----:B------:R-:W-:-:S05]  /*82b0*/  LEA.HI R0, R0, R0, RZ, 0x1 ;  /* 0x0000000000007211 */ /* 0x000fca00078f08ff */
[----:B------:R-:W-:Y:S02]  /*82c0*/  IMAD R4, R0, -0x3, R3 ;  /* 0xfffffffd00047824 */ /* 0x000fe400078e0203 */
[----:B------:R-:W-:Y:S02]  /*82d0*/  VIADD R3, R2, 0x21800 ;  /* 0x0002180002037836 */ /* 0x000fe40000000000 */
[----:B------:R-:W-:Y:S01]  /*82e0*/  IMAD R0, R4, 0x1000, R2 ;  /* 0x0000100004007824 */ /* 0x000fe200078e0202 */
[----:B------:R1:W-:Y:S02]  /*82f0*/  STL [R1+0x2c], R4 ;  /* 0x00002c0401007387 */ /* 0x0003e40000100800 */
[----:B------:R-:W-:Y:S01]  /*8300*/  LOP3.LUT P0, RZ, R3, 0x3ff, RZ, 0xc0, !PT ;  /* 0x000003ff03ff7812 */ /* 0x000fe2000780c0ff */
[----:B------:R-:W-:-:S05]  /*8310*/  VIADD R0, R0, 0xc400 ;  /* 0x0000c40000007836 */ /* 0x000fca0000000000 */
[----:B------:R-:W-:Y:S01]  /*8320*/  SHF.R.U32.HI R0, RZ, 0x4, R0 ;  /* 0x00000004ff007819 */ /* 0x000fe20000011600 */
[----:B-1----:R-:W-:-:S03]  /*8330*/  IMAD R4, R4, 0x2000, R3 ;  /* 0x0000200004047824 */ /* 0x002fc600078e0203 */
[----:B------:R-:W-:Y:S02]  /*8340*/  LOP3.LUT R148, R0, 0x3fff, RZ, 0xc0, !PT ;  /* 0x00003fff00947812 */ /* 0x000fe400078ec0ff */
[----:B------:R-:W-:-:S04]  /*8350*/  SHF.R.U32.HI R4, RZ, 0x4, R4 ;  /* 0x00000004ff047819 */ /* 0x000fc80000011604 */
[----:B------:R-:W-:-:S05]  /*8360*/  LOP3.LUT R3, R4, 0x3fff, RZ, 0xc0, !PT ;  /* 0x00003fff04037812 */ /* 0x000fca00078ec0ff */
[----:B------:R1:W-:Y:S01]  /*8370*/  STL [R1+0x58], R3 ;  /* 0x0000580301007387 */ /* 0x0003e20000100800 */
        /* <DEDUP_REMOVED lines=16> */
[----:B01---5:R-:W-:Y:S05]  /*8480*/  CALL.ABS.NOINC R14 ;  /* 0x000000000e007343 */ /* 0x023fea0003c00000 */
.L_x_11484:
[----:B------:R-:W-:Y:S05]  /*8490*/  BSYNC B6 ;  /* 0x0000000000067941 */ /* 0x000fea0003800000 */
.L_x_11483:
[----:B------:R-:W-:Y:S02]  /*84a0*/  ULDC UR4, c[0x0][0x3f4] ;  /* 0x0000fd0000047ab9 */ /* 0x000fe40000000800 */
[----:B------:R-:W-:-:S13]  /*84b0*/  ISETP.LT.AND P0, PT, RZ, UR4, PT ;  /* 0x00000004ff007c0c */ /* 0x000fda000bf01270 */
[----:B------:R-:W-:Y:S05]  /*84c0*/  @P0 BRA `(.L_x_11485) ;  /* 0x0000000000400947 */ /* 0x000fea0003800000 */
[----:B------:R-:W-:-:S04]  /*84d0*/  ULEA.HI UR4, UR37, UR37, URZ, 0x1 ;  /* 0x0000002525047291 */ /* 0x000fc8000f8f083f */
[----:B------:R-:W-:-:S04]  /*84e0*/  ULOP3.LUT UR4, UR4, 0xfffffffe, URZ, 0xc0, !UPT ;  /* 0xfffffffe04047892 */ /* 0x000fc8000f8ec03f */
[----:B------:R-:W-:-:S06]  /*84f0*/  UIADD3 UR4, UR37, -UR4, URZ ;  /* 0x8000000425047290 */ /* 0x000fcc000fffe03f */
[----:B-1----:R-:W-:-:S05]  /*8500*/  IMAD.U32 R3, RZ, RZ, UR4 ;  /* 0x00000004ff037e24 */ /* 0x002fca000f8e00ff */
[----:B------:R-:W-:-:S04]  /*8510*/  SHF.L.U32 R3, R3, 0x1f, RZ ;  /* 0x0000001f03037819 */ /* 0x000fc800000006ff */
[----:B------:R1:W2:Y:S03]  /*8520*/  SYNCS.PHASECHK.TRANS64.TRYWAIT P0, [R2+URZ+0x2d800], R3 ;  /* 0x02d80003020075a7 */ /* 0x0002a6000800017f */
[----:B--2---:R-:W-:Y:S05]  /*8530*/  @!P0 NANOSLEEP.SYNCS 0x989680 ;  /* 0x009896800000895d */ /* 0x004fea0003900000 */
[----:B------:R-:W2:Y:S01]  /*8540*/  @!P0 SYNCS.PHASECHK.TRANS64 P0, [R2+URZ+0x2d800], R3 ;  /* 0x02d80003020085a7 */ /* 0x000ea2000800007f */
[----:B------:R-:W-:Y:S04]  /*8550*/  BSSY B0, `(.L_x_11486) ;  /* 0x0000006000007945 */ /* 0x000fe80003800000 */
[----:B--2---:R-:W-:Y:S05]  /*8560*/  @P0 BRA `(.L_x_11487) ;  /* 0x0000000000100947 */ /* 0x004fea0003800000 */
.L_x_11488:
[----:B--2---:R2:W3:Y:S02]  /*8570*/  SYNCS.PHASECHK.TRANS64.TRYWAIT P0, [R2+URZ+0x2d800], R3 ;  /* 0x02d80003020075a7 */ /* 0x0044e4000800017f */
[----:B---3--:R-:W-:Y:S05]  /*8580*/  @!P0 NANOSLEEP.SYNCS 0x989680 ;  /* 0x009896800000895d */ /* 0x008fea0003900000 */
[----:B------:R-:W3:Y:S02]  /*8590*/  @!P0 SYNCS.PHASECHK.TRANS64 P0, [R2+URZ+0x2d800], R3 ;  /* 0x02d80003020085a7 */ /* 0x000ee4000800007f */
[----:B---3--:R-:W-:Y:S05]  /*85a0*/  @!P0 BRA `(.L_x_11488) ;  /* 0xfffffffc00f08947 */ /* 0x008fea000383ffff */
.L_x_11487:
[----:B------:R-:W-:Y:S05]  /*85b0*/  BSYNC B0 ;  /* 0x0000000000007941 */ /* 0x000fea0003800000 */
.L_x_11486:
[----:B------:R-:W-:Y:S05]  /*85c0*/  BRA `(.L_x_11489) ;  /* 0x0000003c00b07947 */ /* 0x000fea0003800000 */
.L_x_11485:
[----:B------:R-:W-:Y:S01]  /*85d0*/  ULOP3.LUT UP0, URZ, UR40, 0x1bf, URZ, 0xc0, !UPT ;  /* 0x000001bf283f7892 */ /* 0x000fe2000f80c03f */
[----:B-----5:R-:W-:Y:S01]  /*85e0*/  SHF.R.S32.HI R0, RZ, 0x1f, R96 ;  /* 0x0000001fff007819 */ /* 0x020fe20000011460 */
[----:B------:R-:W-:Y:S01]  /*85f0*/  ULDC.64 UR4, c[0x0][0x3f8] ;  /* 0x0000fe0000047ab9 */ /* 0x000fe20000000a00 */
[----:B------:R-:W-:Y:S01]  /*8600*/  ULDC.64 UR6, c[0x0][0x408] ;  /* 0x0001020000067ab9 */ /* 0x000fe20000000a00 */
[----:B------:R-:W-:Y:S02]  /*8610*/  IMAD.WIDE.U32 R24, R96, UR4, RZ ;  /* 0x0000000460187c25 */ /* 0x000fe4000f8e00ff */
[----:B------:R-:W-:Y:S02]  /*8620*/  PLOP3.LUT P0, PT, PT, PT, UP0, 0x80, 0x0 ;  /* 0x000000000000781c */ /* 0x000fe40003f0f008 */
[C---:B-1----:R-:W-:Y:S02]  /*8630*/  IMAD R3, R0.reuse, UR4, RZ ;  /* 0x0000000400037c24 */ /* 0x042fe4000f8e02ff */
[----:B------:R-:W-:-:S02]  /*8640*/  IMAD R5, R0, UR6, RZ ;  /* 0x0000000600057c24 */ /* 0x000fc4000f8e02ff */
[C---:B------:R-:W-:Y:S02]  /*8650*/  IMAD R3, R96.reuse, UR5, R3 ;  /* 0x0000000560037c24 */ /* 0x040fe4000f8e0203 */
[C---:B------:R-:W-:Y:S02]  /*8660*/  IMAD R5, R96.reuse, UR7, R5 ;  /* 0x0000000760057c24 */ /* 0x040fe4000f8e0205 */
[----:B------:R-:W-:-:S04]  /*8670*/  IMAD.WIDE.U32 R26, R96, UR6, RZ ;  /* 0x00000006601a7c25 */ /* 0x000fc8000f8e00ff */
[----:B------:R-:W-:Y:S02]  /*8680*/  IMAD.IADD R29, R3, 0x1, R25 ;  /* 0x00000001031d7824 */ /* 0x000fe400078e0219 */
[----:B------:R-:W-:Y:S01]  /*8690*/  IMAD.IADD R31, R5, 0x1, R27 ;  /* 0x00000001051f7824 */ /* 0x000fe200078e021b */
        /* <DEDUP_REMOVED lines=17> */
.L_x_11490:
[----:B------:R-:W2:Y:S01]  /*87b0*/  LDL R20, [R1+0x30] ;  /* 0x0000300001147983 */ /* 0x000ea20000100800 */
[----:B------:R-:W-:Y:S01]  /*87c0*/  ULDC.U8 UR4, c[0x0][0x410] ;  /* 0x0001040000047ab9 */ /* 0x000fe20000000000 */
[----:B------:R-:W1:Y:S01]  /*87d0*/  S2R R21, SR_TID.X ;  /* 0x0000000000157919 */ /* 0x000e620000002100 */
[----:B------:R-:W-:Y:S01]  /*87e0*/  ISETP.NE.AND P0, PT, RZ, UR4, PT ;  /* 0x00000004ff007c0c */ /* 0x000fe2000bf05270 */
[----:B------:R-:W-:Y:S01]  /*87f0*/  BSSY B0, `(.L_x_11491) ;  /* 0x00003c1000007945 */ /* 0x000fe20003800000 */
[C---:B-1----:R-:W-:Y:S02]  /*8800*/  VIADD R51, R21.reuse, 0xffffff80 ;  /* 0xffffff8015337836 */ /* 0x042fe40000000000 */
[----:B------:R-:W-:-:S05]  /*8810*/  VIADD R49, R21, 0xffffff80 ;  /* 0xffffff8015317836 */ /* 0x000fca0000000000 */
[----:B------:R-:W-:-:S04]  /*8820*/  LEA.HI R49, R49, R51, RZ, 0x1 ;  /* 0x0000003331317211 */ /* 0x000fc800078f08ff */
[----:B------:R-:W-:-:S05]  /*8830*/  SHF.R.S32.HI R49, RZ, 0x1, R49 ;  /* 0x00000001ff317819 */ /* 0x000fca0000011431 */
[----:B--2---:R-:W-:Y:S01]  /*8840*/  IMAD.IADD R6, R49, 0x1, R20 ;  /* 0x0000000131067824 */ /* 0x004fe200078e0214 */
[----:B------:R-:W-:Y:S06]  /*8850*/  @!P0 BRA `(.L_x_11492) ;  /* 0x0000001c00688947 */ /* 0x000fec0003800000 */
        /* <DEDUP_REMOVED lines=8> */
[----:B-1----:R-:W-:-:S04]  /*88e0*/  @P0 IMAD.HI.U32 R0, R6, R3, RZ ;  /* 0x0000000306000227 */ /* 0x002fc800078e00ff */
[----:B------:R-:W-:Y:S01]  /*88f0*/  IMAD.MOV.U32 R3, RZ, RZ, R6 ;  /* 0x000000ffff037224 */ /* 0x000fe200078e0006 */
[----:B--2---:R-:W-:-:S04]  /*8900*/  @P0 SHF.R.U32.HI R3, RZ, R7, R0 ;  /* 0x00000007ff030219 */ /* 0x004fc80000011600 */
        /* <DEDUP_REMOVED lines=18> */
[----:B------:R-:W3:Y:S04]  /*8a30*/  SHFL.IDX PT, R38, R38, RZ, 0x1e1f ;  /* 0x001e1fff26267589 */ /* 0x000ee800000e0000 */
[----:B------:R-:W4:Y:S04]  /*8a40*/  SHFL.IDX PT, R0, R0, RZ, 0x1e1f ;  /* 0x001e1fff00007589 */ /* 0x000f2800000e0000 */
[----:B-1----:R-:W0:Y:S02]  /*8a50*/  SHFL.IDX PT, R39, R39, RZ, 0x1e1f ;  /* 0x001e1fff27277589 */ /* 0x002e2400000e0000 */
.L_x_11786:
[----:B------:R-:W-:Y:S01]  /*8a60*/  IMAD R42, R140, R5, RZ ;  /* 0x000000058c2a7224 */ /* 0x000fe200078e02ff */
[----:B------:R-:W-:Y:S01]  /*8a70*/  BSSY B1, `(.L_x_11494) ;  /* 0x000005e000017945 */ /* 0x000fe20003800000 */
        /* <DEDUP_REMOVED lines=13> */
[----:B------:R-:W-:Y:S01]  /*8b50*/  CS2R R10, SRZ ;  /* 0x00000000000a7805 */ /* 0x000fe2000001ff00 */
[----:B------:R-:W-:Y:S06]  /*8b60*/  @P0 BRA `(.L_x_11495) ;  /* 0x0000000400380947 */ /* 0x000fec0003800000 */
[----:B------:R-:W2:Y:S01]  /*8b70*/  LDL R50, [R1+0x60] ;  /* 0x0000600001327983 */ /* 0x000ea20000100800 */
[----:B------:R-:W-:-:S03]  /*8b80*/  ULDC UR4, c[0x0][0x3f4] ;  /* 0x0000fd0000047ab9 */ /* 0x000fc60000000800 */
[----:B------:R-:W3:Y:S04]  /*8b90*/  LDL R48, [R1+0x54] ;  /* 0x0000540001307983 */ /* 0x000ee80000100800 */
[----:B------:R-:W4:Y:S04]  /*8ba0*/  LDL R47, [R1+0x5c] ;  /* 0x00005c00012f7983 */ /* 0x000f280000100800 */
[----:B------:R-:W4:Y:S04]  /*8bb0*/  LDL R46, [R1+0x50] ;  /* 0x00005000012e7983 */ /* 0x000f280000100800 */
[----:B------:R-:W4:Y:S04]  /*8bc0*/  LDL.64 R44, [R1+0x18] ;  /* 0x00001800012c7983 */ /* 0x000f280000100a00 */
[----:B------:R-:W4:Y:S01]  /*8bd0*/  LDL R43, [R1+0x64] ;  /* 0x00006400012b7983 */ /* 0x000f220000100800 */
[----:B------:R-:W-:-:S02]  /*8be0*/  CS2R R36, SRZ ;  /* 0x0000000000247805 */ /* 0x000fc4000001ff00 */
[----:B------:R-:W-:Y:S02]  /*8bf0*/  CS2R R34, SRZ ;  /* 0x0000000000227805 */ /* 0x000fe4000001ff00 */
[----:B------:R-:W-:Y:S02]  /*8c00*/  CS2R R32, SRZ ;  /* 0x0000000000207805 */ /* 0x000fe4000001ff00 */
[C---:B--2---:R-:W-:Y:S01]  /*8c10*/  ISETP.GE.AND P3, PT, R50.reuse, UR4, PT ;  /* 0x0000000432007c0c */ /* 0x044fe2000bf66270 */
[----:B------:R-:W-:Y:S01]  /*8c20*/  IMAD.SHL.U32 R24, R50, 0x2, RZ ;  /* 0x0000000232187824 */ /* 0x000fe200078e00ff */
[----:B------:R-:W-:Y:S02]  /*8c30*/  SHF.R.S32.HI R4, RZ, 0x1f, R50 ;  /* 0x0000001fff047819 */ /* 0x000fe40000011432 */
[C---:B---3--:R-:W-:Y:S01]  /*8c40*/  ISETP.GE.AND P2, PT, R48.reuse, UR4, PT ;  /* 0x0000000430007c0c */ /* 0x048fe2000bf46270 */
[----:B------:R-:W-:Y:S01]  /*8c50*/  IMAD.SHL.U32 R14, R48, 0x2, RZ ;  /* 0x00000002300e7824 */ /* 0x000fe200078e00ff */
[----:B------:R-:W-:-:S02]  /*8c60*/  SHF.L.U64.HI R4, R50, 0x1, R4 ;  /* 0x0000000132047819 */ /* 0x000fc40000010204 */
[C---:B----4-:R-:W-:Y:S01]  /*8c70*/  ISETP.GE.AND P1, PT, R47.reuse, UR4, PT ;  /* 0x000000042f007c0c */ /* 0x050fe2000bf26270 */
[----:B------:R-:W-:Y:S01]  /*8c80*/  IMAD.SHL.U32 R10, R47, 0x2, RZ ;  /* 0x000000022f0a7824 */ /* 0x000fe200078e00ff */
[----:B------:R-:W-:Y:S02]  /*8c90*/  SHF.R.S32.HI R5, RZ, 0x1f, R48 ;  /* 0x0000001fff057819 */ /* 0x000fe40000011430 */
[C---:B------:R-:W-:Y:S01]  /*8ca0*/  ISETP.GE.AND P0, PT, R46.reuse, UR4, PT ;  /* 0x000000042e007c0c */ /* 0x040fe2000bf06270 */
[----:B------:R-:W-:Y:S01]  /*8cb0*/  IMAD.SHL.U32 R28, R46, 0x2, RZ ;  /* 0x000000022e1c7824 */ /* 0x000fe200078e00ff */
[-C--:B------:R-:W-:Y:S02]  /*8cc0*/  @!P3 IADD3 R26, P4, R38, R24.reuse, RZ ;  /* 0x00000018261ab210 */ /* 0x080fe40007f9e0ff */
[----:B------:R-:W-:Y:S02]  /*8cd0*/  @!P3 IADD3 R24, P5, R39, R24, RZ ;  /* 0x000000182718b210 */ /* 0x000fe40007fbe0ff */
[----:B------:R-:W-:Y:S01]  /*8ce0*/  SHF.L.U64.HI R5, R48, 0x1, R5 ;  /* 0x0000000130057819 */ /* 0x000fe20000010205 */
[--C-:B------:R-:W-:Y:S01]  /*8cf0*/  @!P3 IMAD.X R27, R3, 0x1, R4.reuse, P4 ;  /* 0x00000001031bb824 */ /* 0x100fe200020e0604 */
[-C--:B------:R-:W-:Y:S01]  /*8d00*/  @!P2 IADD3 R20, P4, R38, R14.reuse, RZ ;  /* 0x0000000e2614a210 */ /* 0x080fe20007f9e0ff */
[----:B------:R-:W-:Y:S01]  /*8d10*/  @!P3 IMAD.X R25, R0, 0x1, R4, P5 ;  /* 0x000000010019b824 */ /* 0x000fe200028e0604 */
[----:B------:R-:W-:Y:S01]  /*8d20*/  @!P2 IADD3 R14, P5, R39, R14, RZ ;  /* 0x0000000e270ea210 */ /* 0x000fe20007fbe0ff */
[----:B------:R-:W-:Y:S01]  /*8d30*/  IMAD.SHL.U32 R31, R43, 0x2, RZ ;  /* 0x000000022b1f7824 */ /* 0x000fe200078e00ff */
[----:B------:R-:W-:Y:S01]  /*8d40*/  SHF.R.S32.HI R6, RZ, 0x1f, R47 ;  /* 0x0000001fff067819 */ /* 0x000fe2000001142f */
[--C-:B------:R-:W-:Y:S01]  /*8d50*/  @!P2 IMAD.X R21, R3, 0x1, R5.reuse, P4 ;  /* 0x000000010315a824 */ /* 0x100fe200020e0605 */
[-C--:B------:R-:W-:Y:S01]  /*8d60*/  @!P1 IADD3 R12, P4, R38, R10.reuse, RZ ;  /* 0x0000000a260c9210 */ /* 0x080fe20007f9e0ff */
[----:B------:R-:W-:Y:S01]  /*8d70*/  @!P2 IMAD.X R15, R0, 0x1, R5, P5 ;  /* 0x00000001000fa824 */ /* 0x000fe200028e0605 */
[----:B------:R-:W-:Y:S01]  /*8d80*/  SHF.L.U64.HI R6, R47, 0x1, R6 ;  /* 0x000000012f067819 */ /* 0x000fe20000010206 */
[----:B------:R-:W5:Y:S01]  /*8d90*/  @!P3 LD.E.64 R32, desc[UR52][R26.64] ;  /* 0x000000341a20b980 */ /* 0x000f62000c101b00 */
[----:B------:R-:W-:-:S02]  /*8da0*/  @!P1 IADD3 R10, P5, R39, R10, RZ ;  /* 0x0000000a270a9210 */ /* 0x000fc40007fbe0ff */
[----:B------:R-:W-:Y:S01]  /*8db0*/  SHF.R.S32.HI R7, RZ, 0x1f, R46 ;  /* 0x0000001fff077819 */ /* 0x000fe2000001142e */
[--C-:B------:R-:W-:Y:S01]  /*8dc0*/  @!P1 IMAD.X R13, R3, 0x1, R6.reuse, P4 ;  /* 0x00000001030d9824 */ /* 0x100fe200020e0606 */
[----:B------:R-:W-:Y:S01]  /*8dd0*/  ISETP.GE.AND P4, PT, R44, UR4, PT ;  /* 0x000000042c007c0c */ /* 0x000fe2000bf86270 */
[----:B------:R-:W-:Y:S01]  /*8de0*/  @!P1 IMAD.X R11, R0, 0x1, R6, P5 ;  /* 0x00000001000b9824 */ /* 0x000fe200028e0606 */
[----:B------:R-:W-:Y:S02]  /*8df0*/  SHF.L.U64.HI R7, R46, 0x1, R7 ;  /* 0x000000012e077819 */ /* 0x000fe40000010207 */
[----:B------:R-:W-:Y:S02]  /*8e00*/  @!P0 IADD3 R8, P5, R38, R28, RZ ;  /* 0x0000001c26088210 */ /* 0x000fe40007fbe0ff */
[----:B------:R-:W-:-:S03]  /*8e10*/  SHF.R.S32.HI R30, RZ, 0x1f, R43 ;  /* 0x0000001fff1e7819 */ /* 0x000fc6000001142b */
[----:B------:R-:W-:Y:S01]  /*8e20*/  @!P0 IMAD.X R9, R3, 0x1, R7, P5 ;  /* 0x0000000103098824 */ /* 0x000fe200028e0607 */
[----:B------:R-:W-:-:S03]  /*8e30*/  @!P0 IADD3 R4, P5, R39, R28, RZ ;  /* 0x0000001c27048210 */ /* 0x000fc60007fbe0ff */
[----:B------:R-:W-:Y:S02]  /*8e40*/  @!P4 IMAD.MOV.U32 R28, RZ, RZ, R38 ;  /* 0x000000ffff1cc224 */ /* 0x000fe400078e0026 */
[----:B------:R-:W-:Y:S01]  /*8e50*/  @!P0 IMAD.X R5, R0, 0x1, R7, P5 ;  /* 0x0000000100058824 */ /* 0x000fe200028e0607 */
[----:B------:R-:W-:Y:S01]  /*8e60*/  ISETP.GE.AND P5, PT, R43, UR4, PT ;  /* 0x000000042b007c0c */ /* 0x000fe2000bfa6270 */
        /* <DEDUP_REMOVED lines=30> */
.L_x_11495:
[----:B------:R-:W-:Y:S05]  /*9050*/  BSYNC B1 ;  /* 0x0000000000017941 */ /* 0x000fea0003800000 */
.L_x_11494:
[----:B------:R-:W-:Y:S01]  /*9060*/  ULEA.HI UR4, UR37, UR37, URZ, 0x1 ;  /* 0x0000002525047291 */ /* 0x000fe2000f8f083f */
[----:B--2--5:R-:W-:Y:S01]  /*9070*/  IMAD.MOV.U32 R3, RZ, RZ, R35 ;  /* 0x000000ffff037224 */ /* 0x024fe200078e0023 */
[----:B------:R-:W-:Y:S01]  /*9080*/  VIMNMX R42, R42, 0xc0, PT ;  /* 0x000000c02a2a7848 */ /* 0x000fe20003fe0100 */
[----:B----4-:R-:W-:Y:S01]  /*9090*/  IMAD.MOV.U32 R0, RZ, RZ, R34 ;  /* 0x000000ffff007224 */ /* 0x010fe200078e0022 */
[----:B------:R-:W-:Y:S01]  /*90a0*/  ULOP3.LUT UR4, UR4, 0xfffffffe, URZ, 0xc0, !UPT ;  /* 0xfffffffe04047892 */ /* 0x000fe2000f8ec03f */
[----:B0-----:R-:W-:Y:S01]  /*90b0*/  IMAD.MOV.U32 R4, RZ, RZ, R30 ;  /* 0x000000ffff047224 */ /* 0x001fe200078e001e */
        /* <DEDUP_REMOVED lines=11> */
[----:B------:R-:W-:Y:S01]  /*9170*/  PRMT R47, R4, 0x7610, R47 ;  /* 0x00007610042f7816 */ /* 0x000fe2000000002f */
[----:B------:R-:W-:Y:S01]  /*9180*/  IMAD.MOV.U32 R4, RZ, RZ, R21 ;  /* 0x000000ffff047224 */ /* 0x000fe200078e0015 */
[----:B------:R-:W-:Y:S01]  /*9190*/  SHF.L.U32 R3, R3, 0x1f, RZ ;  /* 0x0000001f03037819 */ /* 0x000fe200000006ff */
[----:B------:R-:W-:Y:S01]  /*91a0*/  IMAD.MOV.U32 R5, RZ, RZ, R12 ;  /* 0x000000ffff057224 */ /* 0x000fe200078e000c */
[----:B------:R-:W-:Y:S01]  /*91b0*/  ISETP.GE.AND P1, PT, R49, R42, PT ;  /* 0x0000002a3100720c */ /* 0x000fe20003f26270 */
[----:B------:R-:W-:Y:S01]  /*91c0*/  IMAD.MOV.U32 R6, RZ, RZ, R13 ;  /* 0x000000ffff067224 */ /* 0x000fe200078e000d */
[----:B------:R-:W0:Y:S01]  /*91d0*/  SYNCS.PHASECHK.TRANS64.TRYWAIT P0, [R2+URZ+0x2d800], R3 ;  /* 0x02d80003020075a7 */ /* 0x000e22000800017f */
[----:B------:R-:W-:Y:S01]  /*91e0*/  PRMT R44, R0, 0x5410, R4 ;  /* 0x00005410002c7816 */ /* 0x000fe20000000004 */
[----:B------:R-:W-:Y:S01]  /*91f0*/  IMAD.MOV.U32 R0, RZ, RZ, R8 ;  /* 0x000000ffff007224 */ /* 0x000fe200078e0008 */
[----:B------:R-:W-:Y:S01]  /*9200*/  BSSY B1, `(.L_x_11496) ;  /* 0x0000018000017945 */ /* 0x000fe20003800000 */
[----:B------:R-:W-:Y:S01]  /*9210*/  PRMT R42, R5, 0x5410, R6 ;  /* 0x00005410052a7816 */ /* 0x000fe20000000006 */
[----:B------:R-:W-:-:S02]  /*9220*/  IMAD.MOV.U32 R4, RZ, RZ, R9 ;  /* 0x000000ffff047224 */ /* 0x000fc400078e0009 */
[----:B------:R-:W-:Y:S02]  /*9230*/  IMAD.MOV.U32 R5, RZ, RZ, R36 ;  /* 0x000000ffff057224 */ /* 0x000fe400078e0024 */
[----:B------:R-:W-:Y:S01]  /*9240*/  IMAD.MOV.U32 R6, RZ, RZ, R37 ;  /* 0x000000ffff067224 */ /* 0x000fe200078e0025 */
[----:B---3--:R-:W-:Y:S01]  /*9250*/  PRMT R38, R0, 0x5410, R4 ;  /* 0x0000541000267816 */ /* 0x008fe20000000004 */
[----:B------:R-:W-:Y:S01]  /*9260*/  IMAD.MOV.U32 R0, RZ, RZ, R32 ;  /* 0x000000ffff007224 */ /* 0x000fe200078e0020 */
        /* <DEDUP_REMOVED lines=16> */
[----:B0-----:R-:W-:Y:S06]  /*9370*/  @!P0 BRA `(.L_x_11497) ;  /* 0x000001bc00008947 */ /* 0x001fec0003800000 */
.L_x_11787:
[----:B------:R-:W-:Y:S05]  /*9380*/  BSYNC B1 ;  /* 0x0000000000017941 */ /* 0x000fea0003800000 */
.L_x_11496:
[----:B------:R-:W-:Y:S01]  /*9390*/  PRMT R39, R0, 0x5410, R4 ;  /* 0x0000541000277816 */ /* 0x000fe20000000004 */
[----:B------:R-:W-:Y:S06]  /*93a0*/  @P1 BRA `(.L_x_11498) ;  /* 0x0000003000141947 */ /* 0x000fec0003800000 */
[----:B------:R-:W2:Y:S01]  /*93b0*/  LDL.64 R54, [R1+0x18] ;  /* 0x0000180001367983 */ /* 0x000ea20000100a00 */
[----:B------:R-:W2:Y:S03]  /*93c0*/  LDC R4, c[0x0][0x3f4] ;  /* 0x0000fd00ff047b82 */ /* 0x000ea60000000800 */
[----:B------:R-:W3:Y:S04]  /*93d0*/  LDL R53, [R1+0x70] ;  /* 0x0000700001357983 */ /* 0x000ee80000100800 */
[----:B------:R-:W4:Y:S04]  /*93e0*/  LDL R52, [R1+0x60] ;  /* 0x0000600001347983 */ /* 0x000f280000100800 */
[----:B------:R-:W5:Y:S04]  /*93f0*/  LDL R51, [R1+0x54] ;  /* 0x0000540001337983 */ /* 0x000f680000100800 */
[----:B------:R-:W5:Y:S04]  /*9400*/  LDL R49, [R1+0x5c] ;  /* 0x00005c0001317983 */ /* 0x000f680000100800 */
[----:B------:R-:W5:Y:S04]  /*9410*/  LDL R7, [R1+0x50] ;  /* 0x0000500001077983 */ /* 0x000f680000100800 */
[----:B------:R-:W5:Y:S01]  /*9420*/  LDL R6, [R1+0x64] ;  /* 0x0000640001067983 */ /* 0x000f620000100800 */
[----:B------:R-:W-:-:S04]  /*9430*/  LEA.HI R40, R41, R40, RZ, 0x2 ;  /* 0x0000002829287211 */ /* 0x000fc800078f10ff */
[--C-:B------:R-:W-:Y:S02]  /*9440*/  SHF.R.S32.HI R0, RZ, 0x2, R40.reuse ;  /* 0x00000002ff007819 */ /* 0x100fe40000011428 */
[----:B0-----:R-:W-:-:S04]  /*9450*/  SHF.R.S32.HI R3, RZ, 0x1f, R40 ;  /* 0x0000001fff037819 */ /* 0x001fc80000011428 */
[----:B------:R-:W-:-:S04]  /*9460*/  LEA.HI R3, R3, R0, RZ, 0x2 ;  /* 0x0000000003037211 */ /* 0x000fc800078f10ff */
[----:B------:R-:W-:Y:S01]  /*9470*/  LOP3.LUT R5, R3, 0xfffffffc, RZ, 0xc0, !PT ;  /* 0xfffffffc03057812 */ /* 0x000fe200078ec0ff */
[----:B------:R-:W-:Y:S04]  /*9480*/  BSSY B1, `(.L_x_11499) ;  /* 0x0000036000017945 */ /* 0x000fe80003800000 */
[----:B------:R-:W-:-:S05]  /*9490*/  IMAD.IADD R5, R0, 0x1, -R5 ;  /* 0x0000000100057824 */ /* 0x000fca00078e0a05 */
[----:B------:R-:W-:Y:S02]  /*94a0*/  LOP3.LUT P0, RZ, R5, 0x2, RZ, 0xc0, !PT ;  /* 0x0000000205ff7812 */ /* 0x000fe4000780c0ff */
[----:B--2---:R-:W-:Y:S01]  /*94b0*/  ISETP.GE.AND P6, PT, R54, R4, PT ;  /* 0x000000043600720c */ /* 0x004fe20003fc6270 */
[----:B---3--:R-:W-:-:S04]  /*94c0*/  IMAD R3, R53, 0x2, R2 ;  /* 0x0000000235037824 */ /* 0x008fc800078e0202 */
[----:B------:R-:W-:Y:S01]  /*94d0*/  VIADD R0, R3, 0x20 ;  /* 0x0000002003007836 */ /* 0x000fe20000000000 */
[-C--:B----4-:R-:W-:Y:S02]  /*94e0*/  ISETP.GE.AND P1, PT, R52, R4.reuse, PT ;  /* 0x000000043400720c */ /* 0x090fe40003f26270 */
[-C--:B-----5:R-:W-:Y:S02]  /*94f0*/  ISETP.GE.AND P2, PT, R51, R4.reuse, PT ;  /* 0x000000043300720c */ /* 0x0a0fe40003f46270 */
[-C--:B------:R-:W-:Y:S02]  /*9500*/  ISETP.GE.AND P3, PT, R49, R4.reuse, PT ;  /* 0x000000043100720c */ /* 0x080fe40003f66270 */
[-C--:B------:R-:W-:Y:S02]  /*9510*/  ISETP.GE.AND P4, PT, R7, R4.reuse, PT ;  /* 0x000000040700720c */ /* 0x080fe40003f86270 */
        /* <DEDUP_REMOVED lines=19> */
[CC--:B------:R-:W-:Y:S01]  /*9650*/  FMUL.FTZ R40, R4.reuse, R50.reuse ;  /* 0x0000003204287220 */ /* 0x0c0fe20000410000 */
[----:B------:R-:W-:Y:S01]  /*9660*/  FFMA.FTZ R53, R37, R49, -R52 ;  /* 0x0000003125357223 */ /* 0x000fe20000010834 */
[-C--:B------:R-:W-:Y:S01]  /*9670*/  FMUL.FTZ R52, R4, R41.reuse ;  /* 0x0000002904347220 */ /* 0x080fe20000410000 */
[----:B------:R-:W-:Y:S02]  /*9680*/  HADD2.F32 R35, -RZ, R6.H1_H1 ;  /* 0x30000006ff237230 */ /* 0x000fe40000004100 */
[----:B------:R-:W-:Y:S01]  /*9690*/  FFMA.FTZ R41, R7, R41, -R40 ;  /* 0x0000002907297223 */ /* 0x000fe20000010828 */
[--C-:B------:R-:W-:Y:S02]  /*96a0*/  HADD2.F32 R6, -RZ, R5.reuse.H0_H0 ;  /* 0x20000005ff067230 */ /* 0x100fe40000004100 */
[----:B------:R-:W-:Y:S01]  /*96b0*/  FFMA.FTZ R54, R37, R51, R54 ;  /* 0x0000003325367223 */ /* 0x000fe20000010036 */
[----:B------:R-:W-:Y:S02]  /*96c0*/  HADD2.F32 R40, -RZ, R48.H1_H1 ;  /* 0x30000030ff287230 */ /* 0x000fe40000004100 */
[----:B------:R-:W-:Y:S01]  /*96d0*/  FFMA.FTZ R52, R7, R50, R52 ;  /* 0x0000003207347223 */ /* 0x000fe20000010034 */
[----:B------:R-:W-:-:S02]  /*96e0*/  HADD2.F32 R5, -RZ, R5.H1_H1 ;  /* 0x30000005ff057230 */ /* 0x000fc40000004100 */
[----:B------:R-:W-:Y:S02]  /*96f0*/  HADD2.F32 R4, -RZ, R56.H1_H1 ;  /* 0x30000038ff047230 */ /* 0x000fe40000004100 */
[----:B------:R-:W-:Y:S01]  /*9700*/  FMUL.FTZ R49, R35, R40 ;  /* 0x0000002823317220 */ /* 0x000fe20000410000 */
[----:B------:R-:W-:Y:S02]  /*9710*/  HADD2.F32 R37, -RZ, R55.H0_H0 ;  /* 0x20000037ff257230 */ /* 0x000fe40000004100 */
[----:B------:R-:W-:Y:S01]  /*9720*/  FMUL.FTZ R50, R5, R36 ;  /* 0x0000002405327220 */ /* 0x000fe20000410000 */
[-C--:B------:R-:W-:Y:S01]  /*9730*/  FMUL.FTZ R35, R35, R4.reuse ;  /* 0x0000000423237220 */ /* 0x080fe20000410000 */
[----:B------:R-:W-:Y:S01]  /*9740*/  FFMA.FTZ R49, R34, R4, -R49 ;  /* 0x0000000422317223 */ /* 0x000fe20000010831 */
[-C--:B------:R-:W-:Y:S01]  /*9750*/  FMUL.FTZ R7, R5, R37.reuse ;  /* 0x0000002505077220 */ /* 0x080fe20000410000 */
[----:B------:R-:W-:Y:S01]  /*9760*/  FFMA.FTZ R50, R6, R37, R50 ;  /* 0x0000002506327223 */ /* 0x000fe20000010032 */
[----:B------:R-:W-:Y:S01]  /*9770*/  FFMA.FTZ R34, R34, R40, R35 ;  /* 0x0000002822227223 */ /* 0x000fe20000010023 */
[----:B------:R-:W-:Y:S01]  /*9780*/  F2FP.F16.F32.PACK_AB R4, R52, R41 ;  /* 0x000000293404723e */ /* 0x000fe200000000ff */
[----:B------:R-:W-:Y:S01]  /*9790*/  FFMA.FTZ R5, R6, R36, -R7 ;  /* 0x0000002406057223 */ /* 0x000fe20000010807 */
[----:B------:R-:W-:-:S02]  /*97a0*/  F2FP.F16.F32.PACK_AB R7, R54, R53 ;  /* 0x000000353607723e */ /* 0x000fc400000000ff */
[----:B------:R-:W-:Y:S02]  /*97b0*/  F2FP.F16.F32.PACK_AB R6, R34, R49 ;  /* 0x000000312206723e */ /* 0x000fe400000000ff */
[----:B------:R-:W-:-:S05]  /*97c0*/  F2FP.F16.F32.PACK_AB R5, R50, R5 ;  /* 0x000000053205723e */ /* 0x000fca00000000ff */
[----:B------:R0:W-:Y:S02]  /*97d0*/  STS.128 [R3+0xc400], R4 ;  /* 0x00c4000403007388 */ /* 0x0001e40000000c00 */
.L_x_11500:
[----:B------:R-:W-:Y:S05]  /*97e0*/  BSYNC B1 ;  /* 0x0000000000017941 */ /* 0x000fea0003800000 */
.L_x_11499:
[----:B------:R-:W-:Y:S01]  /*97f0*/  BSSY B1, `(.L_x_11501) ;  /* 0x000002d000017945 */ /* 0x000fe20003800000 */
[----:B------:R-:W-:-:S03]  /*9800*/  @P0 VIADD R0, R3, 0xffffffe0 ;  /* 0xffffffe003000836 */ /* 0x000fc60000000000 */
        /* <DEDUP_REMOVED lines=10> */
[----:B------:R-:W-:-:S02]  /*98b0*/  HADD2.F32 R48, -RZ, R48.H0_H0 ;  /* 0x20000030ff307230 */ /* 0x000fc40000004100 */
        /* <DEDUP_REMOVED lines=23> */
[----:B------:R-:W-:Y:S01]  /*9a30*/  FMUL.FTZ R34, R5, R4 ;  /* 0x0000000405227220 */ /* 0x000fe20000410000 */
        /* <DEDUP_REMOVED lines=8> */
.L_x_11502:
[----:B------:R-:W-:Y:S05]  /*9ac0*/  BSYNC B1 ;  /* 0x0000000000017941 */ /* 0x000fea0003800000 */
.L_x_11501:
        /* <DEDUP_REMOVED lines=44> */
.L_x_11504:
[----:B------:R-:W-:Y:S05]  /*9d90*/  BSYNC B1 ;  /* 0x0000000000017941 */ /* 0x000fea0003800000 */
.L_x_11503:
[----:B------:R-:W-:Y:S04]  /*9da0*/  BSSY B1, `(.L_x_11505) ;  /* 0x000002c000017945 */ /* 0x000fe80003800000 */
[----:B------:R-:W-:Y:S05]  /*9db0*/  @P3 BRA `(.L_x_11506) ;  /* 0x0000000000a83947 */ /* 0x000fea0003800000 */
[----:B012---:R-:W0:Y:S01]  /*9dc0*/  LDS.128 R4, [R0+0xf400] ;  /* 0x00f4000000047984 */ /* 0x007e220000000c00 */
        /* <DEDUP_REMOVED lines=41> */
.L_x_11506:
[----:B------:R-:W-:Y:S05]  /*a060*/  BSYNC B1 ;  /* 0x0000000000017941 */ /* 0x000fea0003800000 */
.L_x_11505:
        /* <DEDUP_REMOVED lines=44> */
.L_x_11508:
[----:B------:R-:W-:Y:S05]  /*a330*/  BSYNC B1 ;  /* 0x0000000000017941 */ /* 0x000fea0003800000 */
.L_x_11507:
        /* <DEDUP_REMOVED lines=44> */
.L_x_11492:
        /* <DEDUP_REMOVED lines=17> */
[----:B------:R-:W-:-:S04]  /*a710*/  IMAD.WIDE.U32 R26, R3, UR6, R26 ;  /* 0x00000006031a7c25 */ /* 0x000fc8000f8e001a */
        /* <DEDUP_REMOVED lines=10> */
[----:B------:R1:W2:Y:S04]  /*a7c0*/  SHFL.IDX PT, R0, R13, RZ, 0x1e1f ;  /* 0x001e1fff0d007589 */ /* 0x0002a800000e0000 */
[----:B------:R-:W3:Y:S04]  /*a7d0*/  SHFL.IDX PT, R3, R3, RZ, 0x1e1f ;  /* 0x001e1fff03037589 */ /* 0x000ee800000e0000 */
[----:B------:R1:W4:Y:S04]  /*a7e0*/  SHFL.IDX PT, R37, R26, RZ, 0x1e1f ;  /* 0x001e1fff1a257589 */ /* 0x00032800000e0000 */
[----:B------:R-:W0:Y:S02]  /*a7f0*/  SHFL.IDX PT, R38, R38, RZ, 0x1e1f ;  /* 0x001e1fff26267589 */ /* 0x000e2400000e0000 */
.L_x_11793:
[----:B------:R-:W-:Y:S01]  /*a800*/  IMAD R7, R140, R7, RZ ;  /* 0x000000078c077224 */ /* 0x000fe200078e02ff */
[----:B------:R-:W-:Y:S01]  /*a810*/  BSSY B1, `(.L_x_11510) ;  /* 0x000003a000017945 */ /* 0x000fe20003800000 */
[----:B------:R-:W-:Y:S02]  /*a820*/  CS2R R4, SRZ ;  /* 0x0000000000047805 */ /* 0x000fe4000001ff00 */
[----:B------:R-:W-:Y:S01]  /*a830*/  CS2R R8, SRZ ;  /* 0x0000000000087805 */ /* 0x000fe2000001ff00 */
[----:B------:R-:W-:Y:S01]  /*a840*/  IMAD R40, R33, -0xc0, R7 ;  /* 0xffffff4021287824 */ /* 0x000fe200078e0207 */
[----:B------:R-:W-:Y:S02]  /*a850*/  ISETP.GE.AND P0, PT, R6, R7, PT ;  /* 0x000000070600720c */ /* 0x000fe40003f06270 */
[----:B------:R-:W-:Y:S02]  /*a860*/  CS2R R6, SRZ ;  /* 0x0000000000067805 */ /* 0x000fe4000001ff00 */
[----:B------:R-:W-:-:S02]  /*a870*/  CS2R R10, SRZ ;  /* 0x00000000000a7805 */ /* 0x000fc4000001ff00 */
[----:B-1----:R-:W-:Y:S02]  /*a880*/  CS2R R12, SRZ ;  /* 0x00000000000c7805 */ /* 0x002fe4000001ff00 */
[----:B0-----:R-:W-:Y:S02]  /*a890*/  CS2R R14, SRZ ;  /* 0x00000000000e7805 */ /* 0x001fe4000001ff00 */
[----:B------:R-:W-:Y:S02]  /*a8a0*/  CS2R R24, SRZ ;  /* 0x0000000000187805 */ /* 0x000fe4000001ff00 */
[----:B------:R-:W-:Y:S02]  /*a8b0*/  CS2R R26, SRZ ;  /* 0x00000000001a7805 */ /* 0x000fe4000001ff00 */
[----:B------:R-:W-:Y:S02]  /*a8c0*/  CS2R R28, SRZ ;  /* 0x00000000001c7805 */ /* 0x000fe4000001ff00 */
[----:B------:R-:W-:-:S02]  /*a8d0*/  CS2R R30, SRZ ;  /* 0x00000000001e7805 */ /* 0x000fc4000001ff00 */
[----:B------:R-:W-:Y:S02]  /*a8e0*/  CS2R R32, SRZ ;  /* 0x0000000000207805 */ /* 0x000fe4000001ff00 */
[----:B------:R-:W-:Y:S01]  /*a8f0*/  CS2R R34, SRZ ;  /* 0x0000000000227805 */ /* 0x000fe2000001ff00 */
[----:B------:R-:W-:Y:S06]  /*a900*/  @P0 BRA `(.L_x_11511) ;  /* 0x0000000000a80947 */ /* 0x000fec0003800000 */
[----:B------:R-:W4:Y:S04]  /*a910*/  LDL R21, [R1+0x34] ;  /* 0x0000340001157983 */ /* 0x000f280000100800 */
[----:B------:R-:W4:Y:S01]  /*a920*/  LDL R20, [R1+0x38] ;  /* 0x0000380001147983 */ /* 0x000f220000100800 */
[C---:B------:R-:W-:Y:S01]  /*a930*/  VIADD R4, R18.reuse, 0x10 ;  /* 0x0000001012047836 */ /* 0x040fe20000000000 */
[----:B------:R-:W-:Y:S01]  /*a940*/  ULDC UR4, c[0x0][0x3f4] ;  /* 0x0000fd0000047ab9 */ /* 0x000fe20000000800 */
[C---:B------:R-:W-:Y:S01]  /*a950*/  VIADD R5, R18.reuse, 0x20 ;  /* 0x0000002012057836 */ /* 0x040fe20000000000 */
[----:B------:R-:W-:Y:S01]  /*a960*/  ISETP.GE.AND P2, PT, R18, UR4, PT ;  /* 0x0000000412007c0c */ /* 0x000fe2000bf46270 */
[----:B---3--:R-:W-:Y:S01]  /*a970*/  IMAD.MOV.U32 R6, RZ, RZ, R3 ;  /* 0x000000ffff067224 */ /* 0x008fe200078e0003 */
[----:B------:R-:W-:Y:S01]  /*a980*/  ISETP.GE.AND P3, PT, R4, UR4, PT ;  /* 0x0000000404007c0c */ /* 0x000fe2000bf66270 */
[----:B--2---:R-:W-:Y:S01]  /*a990*/  IMAD.MOV.U32 R7, RZ, RZ, R0 ;  /* 0x000000ffff077224 */ /* 0x004fe200078e0000 */
[----:B------:R-:W-:Y:S01]  /*a9a0*/  ISETP.GE.AND P4, PT, R5, UR4, PT ;  /* 0x0000000405007c0c */ /* 0x000fe2000bf86270 */
[----:B------:R-:W-:Y:S01]  /*a9b0*/  IMAD.MOV.U32 R8, RZ, RZ, R38 ;  /* 0x000000ffff087224 */ /* 0x000fe200078e0026 */
[----:B------:R-:W-:Y:S01]  /*a9c0*/  CS2R R28, SRZ ;  /* 0x00000000001c7805 */ /* 0x000fe2000001ff00 */
[----:B----4-:R-:W-:Y:S01]  /*a9d0*/  IMAD.MOV.U32 R9, RZ, RZ, R37 ;  /* 0x000000ffff097224 */ /* 0x010fe200078e0025 */
[----:B------:R-:W-:-:S02]  /*a9e0*/  CS2R R30, SRZ ;  /* 0x00000000001e7805 */ /* 0x000fc4000001ff00 */
[----:B------:R-:W-:Y:S02]  /*a9f0*/  CS2R R10, SRZ ;  /* 0x00000000000a7805 */ /* 0x000fe4000001ff00 */
[----:B------:R-:W-:Y:S02]  /*aa00*/  CS2R R32, SRZ ;  /* 0x0000000000207805 */ /* 0x000fe4000001ff00 */
[----:B------:R-:W-:Y:S01]  /*aa10*/  CS2R R34, SRZ ;  /* 0x0000000000227805 */ /* 0x000fe2000001ff00 */
[----:B------:R-:W-:Y:S01]  /*aa20*/  @!P2 IMAD.SHL.U32 R36, R18, 0x2, RZ ;  /* 0x000000021224a824 */ /* 0x000fe200078e00ff */
[----:B------:R-:W-:Y:S02]  /*aa30*/  CS2R R14, SRZ ;  /* 0x00000000000e7805 */ /* 0x000fe4000001ff00 */
[----:B------:R-:W-:Y:S02]  /*aa40*/  CS2R R24, SRZ ;  /* 0x0000000000187805 */ /* 0x000fe4000001ff00 */
[----:B------:R-:W-:Y:S01]  /*aa50*/  CS2R R26, SRZ ;  /* 0x00000000001a7805 */ /* 0x000fe2000001ff00 */
[----:B------:R-:W-:-:S02]  /*aa60*/  @!P3 IMAD.SHL.U32 R13, R21, 0x8, RZ ;  /* 0x00000008150db824 */ /* 0x000fc400078e00ff */
[----:B------:R-:W-:Y:S01]  /*aa70*/  @!P4 IMAD.SHL.U32 R39, R20, 0x8, RZ ;  /* 0x000000081427c824 */ /* 0x000fe200078e00ff */
        /* <DEDUP_REMOVED lines=10> */
[----:B0-----:R-:W-:Y:S01]  /*ab20*/  CS2R R4, SRZ ;  /* 0x0000000000047805 */ /* 0x001fe2000001ff00 */
[--C-:B------:R-:W-:Y:S02]  /*ab30*/  @!P2 IMAD.X R21, R0, 0x1, R3.reuse, P0 ;  /* 0x000000010015a824 */ /* 0x100fe400000e0603 */
[----:B------:R-:W-:Y:S01]  /*ab40*/  @!P2 IMAD.X R37, R37, 0x1, R3, P1 ;  /* 0x000000012525a824 */ /* 0x000fe200008e0603 */
[----:B------:R0:W5:Y:S01]  /*ab50*/  @!P3 LD.E.128 R8, desc[UR52][R12.64] ;  /* 0x000000340c08b980 */ /* 0x000162000c101d00 */
[----:B-1----:R-:W-:-:S03]  /*ab60*/  CS2R R6, SRZ ;  /* 0x0000000000067805 */ /* 0x002fc6000001ff00 */
[----:B------:R1:W5:Y:S04]  /*ab70*/  @!P2 LD.E.128 R24, desc[UR52][R20.64] ;  /* 0x000000341418a980 */ /* 0x000368000c101d00 */
[----:B------:R1:W5:Y:S01]  /*ab80*/  @!P2 LD.E.128 R4, desc[UR52][R36.64] ;  /* 0x000000342404a980 */ /* 0x000362000c101d00 */
[----:B0-----:R-:W-:-:S06]  /*ab90*/  CS2R R12, SRZ ;  /* 0x00000000000c7805 */ /* 0x001fcc000001ff00 */
[----:B------:R1:W5:Y:S02]  /*aba0*/  @!P4 LD.E.128 R12, desc[UR52][R38.64] ;  /* 0x00000034260cc980 */ /* 0x000364000c101d00 */
.L_x_11511:
[----:B------:R-:W-:Y:S05]  /*abb0*/  BSYNC B1 ;  /* 0x0000000000017941 */ /* 0x000fea0003800000 */
.L_x_11510:
[----:B---3--:R-:W0:Y:S01]  /*abc0*/  S2R R3, SR_TID.X ;  /* 0x0000000000037919 */ /* 0x008e220000002100 */
[----:B------:R-:W-:Y:S01]  /*abd0*/  ULEA.HI UR4, UR37, UR37, URZ, 0x1 ;  /* 0x0000002525047291 */ /* 0x000fe2000f8f083f */
[----:B--2--5:R-:W-:Y:S01]  /*abe0*/  IMAD.MOV.U32 R0, RZ, RZ, R4 ;  /* 0x000000ffff007224 */ /* 0x024fe200078e0004 */
[----:B------:R-:W-:Y:S01]  /*abf0*/  VIMNMX R40, R40, 0xc0, PT ;  /* 0x000000c028287848 */ /* 0x000fe20003fe0100 */
[----:B-1----:R-:W-:Y:S01]  /*ac00*/  IMAD.MOV.U32 R20, RZ, RZ, R6 ;  /* 0x000000ffff147224 */ /* 0x002fe200078e0006 */
[----:B------:R-:W-:Y:S01]  /*ac10*/  ULOP3.LUT UR4, UR4, 0xfffffffe, URZ, 0xc0, !UPT ;  /* 0xfffffffe04047892 */ /* 0x000fe2000f8ec03f */
[----:B----4-:R-:W-:Y:S01]  /*ac20*/  IMAD.MOV.U32 R37, RZ, RZ, R25 ;  /* 0x000000ffff257224 */ /* 0x010fe200078e0019 */
        /* <DEDUP_REMOVED lines=11> */
[----:B------:R-:W-:Y:S02]  /*ace0*/  BSSY B1, `(.L_x_11512) ;  /* 0x0000027000017945 */ /* 0x000fe40003800000 */
[----:B------:R-:W-:Y:S01]  /*acf0*/  PRMT R48, R48, 0x5410, R0 ;  /* 0x0000541030307816 */ /* 0x000fe20000000000 */
[----:B------:R-:W-:Y:S01]  /*ad00*/  IMAD.MOV.U32 R0, RZ, RZ, R14 ;  /* 0x000000ffff007224 */ /* 0x000fe200078e000e */
[----:B------:R-:W-:Y:S01]  /*ad10*/  PRMT R47, R20, 0x7610, R47 ;  /* 0x00007610142f7816 */ /* 0x000fe2000000002f */
[----:B------:R-:W-:-:S05]  /*ad20*/  IMAD.MOV.U32 R20, RZ, RZ, R15 ;  /* 0x000000ffff147224 */ /* 0x000fca00078e000f */
[----:B------:R-:W-:Y:S01]  /*ad30*/  PRMT R44, R0, 0x5410, R20 ;  /* 0x00005410002c7816 */ /* 0x000fe20000000014 */
[----:B------:R-:W-:Y:S02]  /*ad40*/  IMAD.MOV.U32 R0, RZ, RZ, R26 ;  /* 0x000000ffff007224 */ /* 0x000fe400078e001a */
[----:B------:R-:W-:Y:S02]  /*ad50*/  IMAD.MOV.U32 R20, RZ, RZ, R27 ;  /* 0x000000ffff147224 */ /* 0x000fe400078e001b */
[C---:B0-----:R-:W-:Y:S02]  /*ad60*/  VIADD R36, R3.reuse, 0xffffff80 ;  /* 0xffffff8003247836 */ /* 0x041fe40000000000 */
[----:B------:R-:W-:Y:S01]  /*ad70*/  VIADD R21, R3, 0xffffff80 ;  /* 0xffffff8003157836 */ /* 0x000fe20000000000 */
[----:B------:R-:W-:Y:S01]  /*ad80*/  PRMT R68, R0, 0x5410, R20 ;  /* 0x0000541000447816 */ /* 0x000fe20000000014 */
[----:B------:R-:W-:Y:S02]  /*ad90*/  IMAD.MOV.U32 R3, RZ, RZ, R5 ;  /* 0x000000ffff037224 */ /* 0x000fe400078e0005 */
[----:B------:R-:W-:Y:S01]  /*ada0*/  IMAD.MOV.U32 R0, RZ, RZ, R30 ;  /* 0x000000ffff007224 */ /* 0x000fe200078e001e */
[----:B------:R-:W-:Y:S01]  /*adb0*/  LEA.HI R21, R21, R36, RZ, 0x1 ;  /* 0x0000002415157211 */ /* 0x000fe200078f08ff */
[----:B------:R-:W-:Y:S01]  /*adc0*/  IMAD.MOV.U32 R36, RZ, RZ, R13 ;  /* 0x000000ffff247224 */ /* 0x000fe200078e000d */
[----:B------:R-:W-:Y:S01]  /*add0*/  PRMT R62, R3, 0x7610, R62 ;  /* 0x00007610033e7816 */ /* 0x000fe2000000003e */
[----:B------:R-:W-:Y:S01]  /*ade0*/  IMAD.U32 R3, RZ, RZ, UR4 ;  /* 0x00000004ff037e24 */ /* 0x000fe2000f8e00ff */
[----:B------:R-:W-:Y:S01]  /*adf0*/  SHF.R.S32.HI R21, RZ, 0x1, R21 ;  /* 0x00000001ff157819 */ /* 0x000fe20000011415 */
[----:B------:R-:W-:Y:S01]  /*ae00*/  IMAD.MOV.U32 R20, RZ, RZ, R31 ;  /* 0x000000ffff147224 */ /* 0x000fe200078e001f */
[----:B------:R-:W-:Y:S01]  /*ae10*/  PRMT R47, R47, 0x5410, R0 ;  /* 0x000054102f2f7816 */ /* 0x000fe20000000000 */
[----:B------:R-:W-:Y:S01]  /*ae20*/  IMAD.MOV.U32 R0, RZ, RZ, R34 ;  /* 0x000000ffff007224 */ /* 0x000fe200078e0022 */
[----:B------:R-:W-:-:S02]  /*ae30*/  SHF.L.U32 R3, R3, 0x1f, RZ ;  /* 0x0000001f03037819 */ /* 0x000fc400000006ff */
[----:B------:R-:W-:Y:S01]  /*ae40*/  ISETP.GE.AND P1, PT, R21, R40, PT ;  /* 0x000000281500720c */ /* 0x000fe20003f26270 */
[----:B------:R-:W-:Y:S01]  /*ae50*/  IMAD.MOV.U32 R21, RZ, RZ, R9 ;  /* 0x000000ffff157224 */ /* 0x000fe200078e0009 */
[----:B------:R-:W0:Y:S01]  /*ae60*/  SYNCS.PHASECHK.TRANS64.TRYWAIT P0, [R2+URZ+0x2d800], R3 ;  /* 0x02d80003020075a7 */ /* 0x000e22000800017f */
[----:B------:R-:W-:Y:S01]  /*ae70*/  PRMT R48, R20, 0x7610, R48 ;  /* 0x0000761014307816 */ /* 0x000fe20000000030 */
[----:B------:R-:W-:Y:S02]  /*ae80*/  IMAD.MOV.U32 R20, RZ, RZ, R35 ;  /* 0x000000ffff147224 */ /* 0x000fe400078e0023 */
[----:B------:R-:W-:Y:S01]  /*ae90*/  PRMT R51, R21, 0x7610, R51 ;  /* 0x0000761015337816 */ /* 0x000fe20000000033 */
[----:B------:R-:W-:-:S03]  /*aea0*/  IMAD.MOV.U32 R21, RZ, RZ, R12 ;  /* 0x000000ffff157224 */ /* 0x000fc600078e000c */
[----:B------:R-:W-:Y:S01]  /*aeb0*/  PRMT R51, R51, 0x5410, R37 ;  /* 0x0000541033337816 */ /* 0x000fe20000000025 */
[----:B------:R-:W-:Y:S01]  /*aec0*/  IMAD.MOV.U32 R37, RZ, RZ, R33 ;  /* 0x000000ffff257224 */ /* 0x000fe200078e0021 */
[----:B------:R-:W-:Y:S01]  /*aed0*/  PRMT R21, R21, 0x5410, R36 ;  /* 0x0000541015157816 */ /* 0x000fe20000000024 */
[----:B------:R-:W-:-:S05]  /*aee0*/  IMAD.MOV.U32 R36, RZ, RZ, R24 ;  /* 0x000000ffff247224 */ /* 0x000fca00078e0018 */
[----:B------:R-:W-:Y:S01]  /*aef0*/  PRMT R65, R36, 0x7610, R65 ;  /* 0x0000761024417816 */ /* 0x000fe20000000041 */
[----:B------:R-:W-:-:S05]  /*af00*/  IMAD.MOV.U32 R36, RZ, RZ, R28 ;  /* 0x000000ffff247224 */ /* 0x000fca00078e001c */
[----:B------:R-:W-:Y:S01]  /*af10*/  PRMT R49, R36, 0x7610, R49 ;  /* 0x0000761024317816 */ /* 0x000fe20000000031 */
[----:B------:R-:W-:-:S05]  /*af20*/  IMAD.MOV.U32 R36, RZ, RZ, R32 ;  /* 0x000000ffff247224 */ /* 0x000fca00078e0020 */
[----:B------:R-:W-:Y:S01]  /*af30*/  PRMT R45, R36, 0x5410, R37 ;  /* 0x00005410242d7816 */ /* 0x000fe20000000025 */
[----:B0-----:R-:W-:Y:S06]  /*af40*/  @!P0 BRA `(.L_x_11513) ;  /* 0x000001a000908947 */ /* 0x001fec0003800000 */
.L_x_11794:
[----:B------:R-:W-:Y:S05]  /*af50*/  BSYNC B1 ;  /* 0x0000000000017941 */ /* 0x000fea0003800000 */
.L_x_11512:
[----:B------:R-:W-:Y:S01]  /*af60*/  PRMT R46, R0, 0x5410, R20 ;  /* 0x00005410002e7816 */ /* 0x000fe20000000014 */
[----:B------:R-:W-:Y:S06]  /*af70*/  @P1 BRA `(.L_x_11498) ;  /* 0x0000001400201947 */ /* 0x000fec0003800000 */
[----:B------:R1:W5:Y:S01]  /*af80*/  LDL R71, [R1+0x20] ;  /* 0x0000200001477983 */ /* 0x0003620000100800 */
[----:B0-----:R-:W0:Y:S03]  /*af90*/  LDC R3, c[0x0][0x3f4] ;  /* 0x0000fd00ff037b82 */ /* 0x001e260000000800 */
[----:B------:R1:W5:Y:S04]  /*afa0*/  LDL R70, [R1+0x28] ;  /* 0x0000280001467983 */ /* 0x0003680000100800 */
[----:B------:R1:W5:Y:S01]  /*afb0*/  LDL R69, [R1+0x24] ;  /* 0x0000240001457983 */ /* 0x0003620000100800 */
[C---:B------:R-:W-:Y:S01]  /*afc0*/  VIADD R0, R18.reuse, 0x10 ;  /* 0x0000001012007836 */ /* 0x040fe20000000000 */
[----:B------:R-:W-:Y:S01]  /*afd0*/  BSSY B1, `(.L_x_11514) ;  /* 0x0000066000017945 */ /* 0x000fe20003800000 */
[C---:B------:R-:W-:Y:S01]  /*afe0*/  VIADD R20, R18.reuse, 0x20 ;  /* 0x0000002012147836 */ /* 0x040fe20000000000 */
[----:B0-----:R-:W-:-:S02]  /*aff0*/  ISETP.GE.AND P0, PT, R18, R3, PT ;  /* 0x000000031200720c */ /* 0x001fc40003f06270 */
[-C--:B------:R-:W-:Y:S02]  /*b000*/  ISETP.GE.AND P1, PT, R0, R3.reuse, PT ;  /* 0x000000030000720c */ /* 0x080fe40003f26270 */
[----:B------:R-:W-:-:S09]  /*b010*/  ISETP.GE.AND P2, PT, R20, R3, PT ;  /* 0x000000031400720c */ /* 0x000fd20003f46270 */
[----:B-1----:R-:W-:Y:S05]  /*b020*/  @P0 BRA `(.L_x_11515) ;  /* 0x0000000400800947 */ /* 0x002fea0003800000 */
[----:B------:R-:W2:Y:S04]  /*b030*/  LDL R36, [R1+0x80] ;  /* 0x0000800001247983 */ /* 0x000ea80000100800 */
[----:B------:R-:W3:Y:S01]  /*b040*/  LDL R72, [R1+0x88] ;  /* 0x0000880001487983 */ /* 0x000ee20000100800 */
[--C-:B------:R-:W-:Y:S01]  /*b050*/  SHF.R.U64 R4, R4, 0x10, R5.reuse ;  /* 0x0000001004047819 */ /* 0x100fe20000001205 */
[----:B------:R-:W-:Y:S01]  /*b060*/  HADD2.F32 R60, -RZ, R60.H0_H0 ;  /* 0x2000003cff3c7230 */ /* 0x000fe20000004100 */
[----:B------:R-:W-:Y:S01]  /*b070*/  SHF.R.U32.HI R57, RZ, 0x10, R5 ;  /* 0x00000010ff397819 */ /* 0x000fe20000011605 */
[----:B------:R-:W-:Y:S01]  /*b080*/  HADD2.F32 R62, -RZ, R62.H0_H0 ;  /* 0x2000003eff3e7230 */ /* 0x000fe20000004100 */
[--C-:B------:R-:W-:Y:S01]  /*b090*/  SHF.R.U64 R5, R26, 0x10, R27.reuse ;  /* 0x000000101a057819 */ /* 0x100fe2000000121b */
[----:B------:R-:W-:Y:S01]  /*b0a0*/  HADD2.F32 R59, -RZ, R59.H0_H0 ;  /* 0x2000003bff3b7230 */ /* 0x000fe20000004100 */
[----:B------:R-:W-:Y:S01]  /*b0b0*/  SHF.R.U32.HI R26, RZ, 0x10, R27 ;  /* 0x00000010ff1a7819 */ /* 0x000fe2000001161b */
[----:B------:R-:W-:Y:S01]  /*b0c0*/  HADD2.F32 R61, -RZ, R57.H0_H0 ;  /* 0x20000039ff3d7230 */ /* 0x000fe20000004100 */
[----:B------:R-:W-:Y:S01]  /*b0d0*/  SHF.R.U32.HI R52, RZ, 0x10, R25 ;  /* 0x00000010ff347819 */ /* 0x000fe20000011619 */
[----:B------:R-:W-:Y:S01]  /*b0e0*/  HADD2.F32 R5, -RZ, R5.H0_H0 ;  /* 0x20000005ff057230 */ /* 0x000fe20000004100 */
[----:B------:R-:W-:-:S02]  /*b0f0*/  SHF.R.U64 R6, R6, 0x10, R7 ;  /* 0x0000001006067819 */ /* 0x000fc40000001207 */
[----:B------:R-:W-:Y:S01]  /*b100*/  SHF.R.U32.HI R7, RZ, 0x10, R7 ;  /* 0x00000010ff077819 */ /* 0x000fe20000011607 */
[----:B------:R-:W-:Y:S01]  /*b110*/  HADD2.F32 R57, -RZ, R52.H0_H0 ;  /* 0x20000034ff397230 */ /* 0x000fe20000004100 */
[----:B--2---:R-:W-:-:S04]  /*b120*/  LEA.HI R0, R3, R36, RZ, 0x1d ;  /* 0x0000002403007211 */ /* 0x004fc800078fe8ff */
[----:B------:R-:W-:-:S04]  /*b130*/  SHF.R.S32.HI R37, RZ, 0x1f, R0 ;  /* 0x0000001fff257819 */ /* 0x000fc80000011400 */
[----:B------:R-:W-:Y:S01]  /*b140*/  LEA.HI R37, R37, R0, RZ, 0x2 ;  /* 0x0000000025257211 */ /* 0x000fe200078f10ff */
[----:B------:R-:W-:-:S03]  /*b150*/  IMAD.SHL.U32 R0, R0, 0x8, RZ ;  /* 0x0000000800007824 */ /* 0x000fc600078e00ff */
[----:B------:R-:W-:Y:S02]  /*b160*/  SHF.R.S32.HI R37, RZ, 0x2, R37 ;  /* 0x00000002ff257819 */ /* 0x000fe40000011425 */
[----:B-----5:R-:W-:-:S03]  /*b170*/  LOP3.LUT R0, R71, 0x18, R0, 0xf8, !PT ;  /* 0x0000001847007812 */ /* 0x020fc600078ef800 */
[----:B------:R-:W-:Y:S01]  /*b180*/  IMAD R20, R37, 0x1800, R70 ;  /* 0x0000180025147824 */ /* 0x000fe200078e0246 */
[----:B------:R-:W-:Y:S01]  /*b190*/  LOP3.LUT R41, R0, R69, RZ, 0x3c, !PT ;  /* 0x0000004500297212 */ /* 0x000fe200078e3cff */
[----:B---3--:R-:W0:Y:S04]  /*b1a0*/  LDS.128 R36, [R72] ;  /* 0x0000000048247984 */ /* 0x008e280000000c00 */
[----:B------:R-:W-:Y:S01]  /*b1b0*/  IMAD.IADD R41, R20, 0x1, R41 ;  /* 0x0000000114297824 */ /* 0x000fe200078e0229 */
[----:B------:R-:W-:-:S03]  /*b1c0*/  SHF.R.U64 R20, R24, 0x10, R25 ;  /* 0x0000001018147819 */ /* 0x000fc60000001219 */
        /* <DEDUP_REMOVED lines=20> */
[----:B------:R-:W-:Y:S01]  /*b310*/  FFMA.FTZ R52, R54, R57, -R63 ;  /* 0x0000003936347223 */ /* 0x000fe2000001083f */
[C---:B------:R-:W-:Y:S01]  /*b320*/  FMUL.FTZ R57, R56.reuse, R59 ;  /* 0x0000003b38397220 */ /* 0x040fe20000410000 */
[----:B------:R-:W-:Y:S02]  /*b330*/  HADD2.F32 R58, -RZ, R67.H0_H0 ;  /* 0x20000043ff3a7230 */ /* 0x000fe40000004100 */
[----:B------:R-:W-:Y:S01]  /*b340*/  FMUL.FTZ R60, R56, R55 ;  /* 0x00000037383c7220 */ /* 0x000fe20000410000 */
[----:B------:R-:W-:-:S02]  /*b350*/  HADD2.F32 R56, -RZ, R68.H0_H0 ;  /* 0x20000044ff387230 */ /* 0x000fc40000004100 */
[C---:B------:R-:W-:Y:S01]  /*b360*/  FFMA.FTZ R55, R50.reuse, R55, -R57 ;  /* 0x0000003732377223 */ /* 0x040fe20000010839 */
[----:B------:R-:W-:Y:S02]  /*b370*/  HADD2.F32 R41, -RZ, R43.H0_H0 ;  /* 0x2000002bff297230 */ /* 0x000fe40000004100 */
[----:B------:R-:W-:Y:S01]  /*b380*/  FFMA.FTZ R50, R50, R59, R60 ;  /* 0x0000003b32327223 */ /* 0x000fe2000001003c */
[C---:B------:R-:W-:Y:S01]  /*b390*/  FMUL.FTZ R60, R53.reuse, R58 ;  /* 0x0000003a353c7220 */ /* 0x040fe20000410000 */
[----:B------:R-:W-:Y:S02]  /*b3a0*/  HADD2.F32 R57, -RZ, R68.H1_H1 ;  /* 0x30000044ff397230 */ /* 0x000fe40000004100 */
[-C--:B------:R-:W-:Y:S01]  /*b3b0*/  FMUL.FTZ R62, R53, R56.reuse ;  /* 0x00000038353e7220 */ /* 0x080fe20000410000 */
[----:B------:R-:W-:Y:S02]  /*b3c0*/  HADD2.F32 R59, -RZ, R67.H1_H1 ;  /* 0x30000043ff3b7230 */ /* 0x000fe40000004100 */
[----:B------:R-:W-:Y:S01]  /*b3d0*/  FFMA.FTZ R53, R25, R56, -R60 ;  /* 0x0000003819357223 */ /* 0x000fe2000001083c */
[----:B------:R-:W-:-:S02]  /*b3e0*/  HADD2.F32 R60, -RZ, R7.H0_H0 ;  /* 0x20000007ff3c7230 */ /* 0x000fc40000004100 */
[C---:B------:R-:W-:Y:S01]  /*b3f0*/  FMUL.FTZ R64, R41.reuse, R57 ;  /* 0x0000003929407220 */ /* 0x040fe20000410000 */
[----:B------:R-:W-:Y:S02]  /*b400*/  HADD2.F32 R43, -RZ, R43.H1_H1 ;  /* 0x3000002bff2b7230 */ /* 0x000fe40000004100 */
[-C--:B------:R-:W-:Y:S01]  /*b410*/  FMUL.FTZ R7, R41, R59.reuse ;  /* 0x0000003b29077220 */ /* 0x080fe20000410000 */
        /* <DEDUP_REMOVED lines=33> */
.L_x_11515:
[----:B------:R-:W-:Y:S05]  /*b630*/  BSYNC B1 ;  /* 0x0000000000017941 */ /* 0x000fea0003800000 */
.L_x_11514:
[----:B------:R-:W-:Y:S04]  /*b640*/  BSSY B1, `(.L_x_11516) ;  /* 0x000006d000017945 */ /* 0x000fe80003800000 */
[----:B------:R-:W-:Y:S05]  /*b650*/  @P1 BRA `(.L_x_11517) ;  /* 0x0000000400ac1947 */ /* 0x000fea0003800000 */
[----:B0-----:R-:W2:Y:S04]  /*b660*/  LDL R6, [R1+0x54] ;  /* 0x0000540001067983 */ /* 0x001ea80000100800 */
[----:B------:R-:W2:Y:S04]  /*b670*/  LDL.64 R4, [R1+0x18] ;  /* 0x0000180001047983 */ /* 0x000ea80000100a00 */
[----:B------:R-:W3:Y:S01]  /*b680*/  LDL R0, [R1+0x34] ;  /* 0x0000340001007983 */ /* 0x000ee20000100800 */
[--C-:B------:R-:W-:Y:S01]  /*b690*/  HADD2.F32 R53, -RZ, R51.reuse.H1_H1 ;  /* 0x30000033ff357230 */ /* 0x100fe20000004100 */
[----:B------:R-:W-:Y:S01]  /*b6a0*/  SHF.R.U32.HI R54, RZ, 0x10, R9 ;  /* 0x00000010ff367819 */ /* 0x000fe20000011609 */
[----:B------:R-:W-:Y:S01]  /*b6b0*/  HADD2.F32 R51, -RZ, R51.H0_H0 ;  /* 0x20000033ff337230 */ /* 0x000fe20000004100 */
[--C-:B------:R-:W-:Y:S01]  /*b6c0*/  SHF.R.U64 R28, R28, 0x10, R29.reuse ;  /* 0x000000101c1c7819 */ /* 0x100fe2000000121d */
[----:B------:R-:W-:Y:S01]  /*b6d0*/  HADD2.F32 R52, -RZ, R49.H1_H1 ;  /* 0x30000031ff347230 */ /* 0x000fe20000004100 */
[----:B------:R-:W-:Y:S01]  /*b6e0*/  SHF.R.U32.HI R50, RZ, 0x10, R29 ;  /* 0x00000010ff327819 */ /* 0x000fe2000001161d */
[----:B------:R-:W-:Y:S01]  /*b6f0*/  HADD2.F32 R54, -RZ, R54.H0_H0 ;  /* 0x20000036ff367230 */ /* 0x000fe20000004100 */
[----:B------:R-:W-:-:S02]  /*b700*/  SHF.R.U64 R29, R8, 0x10, R9 ;  /* 0x00000010081d7819 */ /* 0x000fc40000001209 */
[--C-:B------:R-:W-:Y:S01]  /*b710*/  SHF.R.U64 R8, R30, 0x10, R31.reuse ;  /* 0x000000101e087819 */ /* 0x100fe2000000121f */
[----:B------:R-:W-:Y:S01]  /*b720*/  HADD2.F32 R50, -RZ, R50.H0_H0 ;  /* 0x20000032ff327230 */ /* 0x000fe20000004100 */
[----:B------:R-:W-:Y:S01]  /*b730*/  SHF.R.U32.HI R30, RZ, 0x10, R31 ;  /* 0x00000010ff1e7819 */ /* 0x000fe2000001161f */
[----:B------:R-:W-:Y:S01]  /*b740*/  HADD2.F32 R29, -RZ, R29.H0_H0 ;  /* 0x2000001dff1d7230 */ /* 0x000fe20000004100 */
[--C-:B------:R-:W-:Y:S02]  /*b750*/  SHF.R.U64 R9, R10, 0x10, R11.reuse ;  /* 0x000000100a097819 */ /* 0x100fe4000000120b */
[----:B------:R-:W-:Y:S01]  /*b760*/  SHF.R.U32.HI R10, RZ, 0x10, R11 ;  /* 0x00000010ff0a7819 */ /* 0x000fe2000001160b */
[----:B------:R-:W-:-:S04]  /*b770*/  HADD2.F32 R30, -RZ, R30.H0_H0 ;  /* 0x2000001eff1e7230 */ /* 0x000fc80000004100 */
[----:B------:R-:W-:Y:S02]  /*b780*/  HADD2.F32 R10, -RZ, R10.H0_H0 ;  /* 0x2000000aff0a7230 */ /* 0x000fe40000004100 */
[----:B--2---:R-:W-:Y:S01]  /*b790*/  IMAD.IADD R4, R4, 0x1, R6 ;  /* 0x0000000104047824 */ /* 0x004fe200078e0206 */
[----:B---3--:R-:W-:-:S04]  /*b7a0*/  LEA.HI R0, R3, R0, RZ, 0x1d ;  /* 0x0000000003007211 */ /* 0x008fc800078fe8ff */
[----:B------:R-:W-:-:S04]  /*b7b0*/  SHF.R.S32.HI R5, RZ, 0x1f, R4 ;  /* 0x0000001fff057819 */ /* 0x000fc80000011404 */
[CC--:B------:R-:W-:Y:S02]  /*b7c0*/  LEA.HI R6, R5.reuse, R4.reuse, RZ, 0x5 ;  /* 0x0000000405067211 */ /* 0x0c0fe400078f28ff */
[----:B------:R-:W-:Y:S02]  /*b7d0*/  LEA.HI R4, R5, R4, RZ, 0x3 ;  /* 0x0000000405047211 */ /* 0x000fe400078f18ff */
[----:B------:R-:W-:Y:S02]  /*b7e0*/  SHF.R.S32.HI R5, RZ, 0x1f, R0 ;  /* 0x0000001fff057819 */ /* 0x000fe40000011400 */
[----:B-----5:R-:W-:Y:S02]  /*b7f0*/  LOP3.LUT R4, R71, 0x18, R4, 0xf8, !PT ;  /* 0x0000001847047812 */ /* 0x020fe400078ef804 */
[----:B------:R-:W-:Y:S01]  /*b800*/  LEA.HI R5, R5, R0, RZ, 0x2 ;  /* 0x0000000005057211 */ /* 0x000fe200078f10ff */
[----:B------:R-:W-:Y:S01]  /*b810*/  IMAD.SHL.U32 R0, R0, 0x8, RZ ;  /* 0x0000000800007824 */ /* 0x000fe200078e00ff */
[----:B------:R-:W-:-:S02]  /*b820*/  LOP3.LUT R7, R4, R69, RZ, 0x3c, !PT ;  /* 0x0000004504077212 */ /* 0x000fc400078e3cff */
[----:B------:R-:W-:Y:S02]  /*b830*/  SHF.R.S32.HI R5, RZ, 0x2, R5 ;  /* 0x00000002ff057819 */ /* 0x000fe40000011405 */
[----:B------:R-:W-:Y:S02]  /*b840*/  LOP3.LUT R4, R71, 0x18, R0, 0xf8, !PT ;  /* 0x0000001847047812 */ /* 0x000fe400078ef800 */
[----:B------:R-:W-:Y:S01]  /*b850*/  SHF.R.S32.HI R6, RZ, 0x5, R6 ;  /* 0x00000005ff067819 */ /* 0x000fe20000011406 */
[----:B------:R-:W-:Y:S01]  /*b860*/  IMAD R20, R5, 0x1800, R70 ;  /* 0x0000180005147824 */ /* 0x000fe200078e0246 */
[----:B------:R-:W-:-:S03]  /*b870*/  LOP3.LUT R25, R4, R69, RZ, 0x3c, !PT ;  /* 0x0000004504197212 */ /* 0x000fc600078e3cff */
[----:B------:R-:W-:Y:S02]  /*b880*/  IMAD R6, R6, 0x1800, R70 ;  /* 0x0000180006067824 */ /* 0x000fe400078e0246 */
[----:B------:R-:W-:Y:S02]  /*b890*/  IMAD.IADD R25, R20, 0x1, R25 ;  /* 0x0000000114197824 */ /* 0x000fe400078e0219 */
[----:B------:R-:W-:Y:S02]  /*b8a0*/  IMAD.IADD R6, R6, 0x1, R7 ;  /* 0x0000000106067824 */ /* 0x000fe400078e0207 */
[----:B------:R-:W-:-:S03]  /*b8b0*/  IMAD R20, R25, 0x2, R2 ;  /* 0x0000000219147824 */ /* 0x000fc600078e0202 */
[----:B------:R-:W-:Y:S02]  /*b8c0*/  LEA R0, R6, UR40, 0x1 ;  /* 0x0000002806007c11 */ /* 0x000fe4000f8e08ff */
[----:B------:R-:W0:Y:S04]  /*b8d0*/  LDS.128 R24, [R20+0xc400] ;  /* 0x00c4000014187984 */ /* 0x000e280000000c00 */
[----:B------:R-:W1:Y:S01]  /*b8e0*/  LDS.128 R4, [R0] ;  /* 0x0000000000047984 */ /* 0x000e620000000c00 */
[--C-:B0-----:R-:W-:Y:S02]  /*b8f0*/  HADD2.F32 R40, -RZ, R25.reuse.H0_H0 ;  /* 0x20000019ff287230 */ /* 0x101fe40000004100 */
[----:B------:R-:W-:Y:S02]  /*b900*/  HADD2.F32 R41, -RZ, R25.H1_H1 ;  /* 0x30000019ff297230 */ /* 0x000fe40000004100 */
[----:B-1----:R-:W-:-:S02]  /*b910*/  HADD2.F32 R36, -RZ, R5.H0_H0 ;  /* 0x20000005ff247230 */ /* 0x002fc40000004100 */
[C---:B------:R-:W-:Y:S01]  /*b920*/  FMUL.FTZ R25, R40.reuse, R51 ;  /* 0x0000003328197220 */ /* 0x040fe20000410000 */
[--C-:B------:R-:W-:Y:S02]  /*b930*/  HADD2.F32 R43, -RZ, R27.reuse.H0_H0 ;  /* 0x2000001bff2b7230 */ /* 0x100fe40000004100 */
[----:B------:R-:W-:Y:S02]  /*b940*/  HADD2.F32 R31, -RZ, R27.H1_H1 ;  /* 0x3000001bff1f7230 */ /* 0x000fe40000004100 */
[-C--:B------:R-:W-:Y:S01]  /*b950*/  FMUL.FTZ R27, R40, R53.reuse ;  /* 0x00000035281b7220 */ /* 0x080fe20000410000 */
[----:B------:R-:W-:Y:S02]  /*b960*/  HADD2.F32 R38, -RZ, R5.H1_H1 ;  /* 0x30000005ff267230 */ /* 0x000fe40000004100 */
[----:B------:R-:W-:Y:S01]  /*b970*/  FFMA.FTZ R25, R36, R53, -R25 ;  /* 0x0000003524197223 */ /* 0x000fe20000010819 */
[----:B------:R-:W-:Y:S02]  /*b980*/  HADD2.F32 R37, -RZ, R24.H0_H0 ;  /* 0x20000018ff257230 */ /* 0x000fe40000004100 */
[----:B------:R-:W-:Y:S01]  /*b990*/  FMUL.FTZ R53, R41, R54 ;  /* 0x0000003629357220 */ /* 0x000fe20000410000 */
[----:B------:R-:W-:-:S02]  /*b9a0*/  HADD2.F32 R40, -RZ, R49.H0_H0 ;  /* 0x20000031ff287230 */ /* 0x000fc40000004100 */
[----:B------:R-:W-:Y:S01]  /*b9b0*/  FFMA.FTZ R27, R36, R51, R27 ;  /* 0x00000033241b7223 */ /* 0x000fe2000001001b */
[----:B------:R-:W-:Y:S02]  /*b9c0*/  HADD2.F32 R39, -RZ, R4.H0_H0 ;  /* 0x20000004ff277230 */ /* 0x000fe40000004100 */
[-C--:B------:R-:W-:Y:S01]  /*b9d0*/  FMUL.FTZ R51, R41, R50.reuse ;  /* 0x0000003229337220 */ /* 0x080fe20000410000 */
[----:B------:R-:W-:Y:S01]  /*b9e0*/  FFMA.FTZ R36, R38, R50, -R53 ;  /* 0x0000003226247223 */ /* 0x000fe20000010835 */
[C---:B------:R-:W-:Y:S01]  /*b9f0*/  FMUL.FTZ R50, R37.reuse, R52 ;  /* 0x0000003425327220 */ /* 0x040fe20000410000 */
[----:B------:R-:W-:Y:S02]  /*ba00*/  HADD2.F32 R42, -RZ, R26.H0_H0 ;  /* 0x2000001aff2a7230 */ /* 0x000fe40000004100 */
[-C--:B------:R-:W-:Y:S01]  /*ba10*/  FMUL.FTZ R49, R37, R40.reuse ;  /* 0x0000002825317220 */ /* 0x080fe20000410000 */
[----:B------:R-:W-:Y:S02]  /*ba20*/  HADD2.F32 R41, -RZ, R48.H1_H1 ;  /* 0x30000030ff297230 */ /* 0x000fe40000004100 */
[----:B------:R-:W-:Y:S01]  /*ba30*/  FFMA.FTZ R37, R39, R40, -R50 ;  /* 0x0000002827257223 */ /* 0x000fe20000010832 */
[----:B------:R-:W-:-:S02]  /*ba40*/  HADD2.F32 R5, -RZ, R6.H0_H0 ;  /* 0x20000006ff057230 */ /* 0x000fc40000004100 */
[----:B------:R-:W-:Y:S01]  /*ba50*/  FFMA.FTZ R49, R39, R52, R49 ;  /* 0x0000003427317223 */ /* 0x000fe20000010031 */
[--C-:B------:R-:W-:Y:S02]  /*ba60*/  HADD2.F32 R40, -RZ, R47.reuse.H1_H1 ;  /* 0x3000002fff287230 */ /* 0x100fe40000004100 */
[----:B------:R-:W-:Y:S01]  /*ba70*/  FMUL.FTZ R52, R42, R41 ;  /* 0x000000292a347220 */ /* 0x000fe20000410000 */
[----:B------:R-:W-:Y:S02]  /*ba80*/  HADD2.F32 R50, -RZ, R47.H0_H0 ;  /* 0x2000002fff327230 */ /* 0x000fe40000004100 */
[----:B------:R-:W-:Y:S01]  /*ba90*/  FFMA.FTZ R38, R38, R54, R51 ;  /* 0x0000003626267223 */ /* 0x000fe20000010033 */
[----:B------:R-:W-:Y:S02]  /*baa0*/  HADD2.F32 R48, -RZ, R48.H0_H0 ;  /* 0x20000030ff307230 */ /* 0x000fe40000004100 */
[----:B------:R-:W-:Y:S01]  /*bab0*/  FMUL.FTZ R42, R42, R40 ;  /* 0x000000282a2a7220 */ /* 0x000fe20000410000 */
[----:B------:R-:W-:-:S02]  /*bac0*/  HADD2.F32 R11, -RZ, R7.H0_H0 ;  /* 0x20000007ff0b7230 */ /* 0x000fc40000004100 */
[----:B------:R-:W-:Y:S01]  /*bad0*/  FFMA.FTZ R52, R5, R40, -R52 ;  /* 0x0000002805347223 */ /* 0x000fe20000010834 */
[C---:B------:R-:W-:Y:S01]  /*bae0*/  FMUL.FTZ R40, R43.reuse, R50 ;  /* 0x000000322b287220 */ /* 0x040fe20000410000 */
[-C--:B------:R-:W-:Y:S01]  /*baf0*/  FMUL.FTZ R43, R43, R48.reuse ;  /* 0x000000302b2b7220 */ /* 0x080fe20000410000 */
[----:B------:R-:W-:Y:S02]  /*bb00*/  HADD2.F32 R7, -RZ, R7.H1_H1 ;  /* 0x30000007ff077230 */ /* 0x000fe40000004100 */
[----:B------:R-:W-:Y:S01]  /*bb10*/  FFMA.FTZ R42, R5, R41, R42 ;  /* 0x00000029052a7223 */ /* 0x000fe2000001002a */
[----:B------:R-:W-:Y:S01]  /*bb20*/  FFMA.FTZ R40, R11, R48, -R40 ;  /* 0x000000300b287223 */ /* 0x000fe20000010828 */
[----:B------:R-:W-:Y:S02]  /*bb30*/  HADD2.F32 R24, -RZ, R24.H1_H1 ;  /* 0x30000018ff187230 */ /* 0x000fe40000004100 */
[----:B------:R-:W-:Y:S01]  /*bb40*/  FMUL.FTZ R54, R31, R10 ;  /* 0x0000000a1f367220 */ /* 0x000fe20000410000 */
[----:B------:R-:W-:Y:S01]  /*bb50*/  FFMA.FTZ R43, R11, R50, R43 ;  /* 0x000000320b2b7223 */ /* 0x000fe2000001002b */
[----:B------:R-:W-:Y:S01]  /*bb60*/  FMUL.FTZ R48, R31, R30 ;  /* 0x0000001e1f307220 */ /* 0x000fe20000410000 */
[----:B------:R-:W-:-:S02]  /*bb70*/  HADD2.F32 R26, -RZ, R26.H1_H1 ;  /* 0x3000001aff1a7230 */ /* 0x000fc40000004100 */
[C---:B------:R-:W-:Y:S01]  /*bb80*/  FFMA.FTZ R39, R7.reuse, R30, -R54 ;  /* 0x0000001e07277223 */ /* 0x040fe20000010836 */
[----:B------:R-:W-:Y:S02]  /*bb90*/  HADD2.F32 R5, -RZ, R28.H0_H0 ;  /* 0x2000001cff057230 */ /* 0x000fe40000004100 */
[----:B------:R-:W-:Y:S01]  /*bba0*/  FFMA.FTZ R48, R7, R10, R48 ;  /* 0x0000000a07307223 */ /* 0x000fe20000010030 */
[----:B------:R-:W-:Y:S02]  /*bbb0*/  HADD2.F32 R11, -RZ, R9.H0_H0 ;  /* 0x20000009ff0b7230 */ /* 0x000fe40000004100 */
[C---:B------:R-:W-:Y:S01]  /*bbc0*/  FMUL.FTZ R7, R24.reuse, R29 ;  /* 0x0000001d18077220 */ /* 0x040fe20000410000 */
[----:B------:R-:W-:Y:S02]  /*bbd0*/  HADD2.F32 R9, -RZ, R8.H0_H0 ;  /* 0x20000008ff097230 */ /* 0x000fe40000004100 */
[----:B------:R-:W-:Y:S01]  /*bbe0*/  FMUL.FTZ R24, R24, R5 ;  /* 0x0000000518187220 */ /* 0x000fe20000410000 */
[----:B------:R-:W-:-:S02]  /*bbf0*/  HADD2.F32 R4, -RZ, R4.H1_H1 ;  /* 0x30000004ff047230 */ /* 0x000fc40000004100 */
[C---:B------:R-:W-:Y:S01]  /*bc00*/  FMUL.FTZ R31, R26.reuse, R11 ;  /* 0x0000000b1a1f7220 */ /* 0x040fe20000410000 */
        /* <DEDUP_REMOVED lines=16> */
.L_x_11517:
[----:B------:R-:W-:Y:S05]  /*bd10*/  BSYNC B1 ;  /* 0x0000000000017941 */ /* 0x000fea0003800000 */
.L_x_11516:
[----:B------:R-:W-:Y:S05]  /*bd20*/  @P2 BRA `(.L_x_11498) ;  /* 0x0000000400b42947 */ /* 0x000fea0003800000 */
[----:B01----:R-:W2:Y:S04]  /*bd30*/  LDL.64 R4, [R1+0x18] ;  /* 0x0000180001047983 */ /* 0x003ea80000100a00 */
[----:B------:R-:W3:Y:S01]  /*bd40*/  LDL R0, [R1+0x50] ;  /* 0x0000500001007983 */ /* 0x000ee20000100800 */
[----:B--2---:R-:W-:-:S03]  /*bd50*/  IMAD.MOV.U32 R6, RZ, RZ, R4 ;  /* 0x000000ffff067224 */ /* 0x004fc600078e0004 */
[----:B------:R-:W2:Y:S01]  /*bd60*/  LDL R4, [R1+0x38] ;  /* 0x0000380001047983 */ /* 0x000ea20000100800 */
[----:B------:R-:W-:Y:S02]  /*bd70*/  IMAD.MOV.U32 R7, RZ, RZ, R5 ;  /* 0x000000ffff077224 */ /* 0x000fe400078e0005 */
[----:B---3--:R-:W-:-:S05]  /*bd80*/  IMAD.IADD R0, R6, 0x1, R0 ;  /* 0x0000000106007824 */ /* 0x008fca00078e0200 */
[----:B------:R-:W-:Y:S02]  /*bd90*/  SHF.R.S32.HI R5, RZ, 0x1f, R0 ;  /* 0x0000001fff057819 */ /* 0x000fe40000011400 */
[--C-:B------:R-:W-:Y:S01]  /*bda0*/  SHF.R.U64 R20, R32, 0x10, R33.reuse ;  /* 0x0000001020147819 */ /* 0x100fe20000001221 */
[----:B------:R-:W-:Y:S01]  /*bdb0*/  HADD2.F32 R31, -RZ, R45.H1_H1 ;  /* 0x3000002dff1f7230 */ /* 0x000fe20000004100 */
[----:B------:R-:W-:Y:S01]  /*bdc0*/  SHF.R.U32.HI R36, RZ, 0x10, R33 ;  /* 0x00000010ff247819 */ /* 0x000fe20000011621 */
[----:B------:R-:W-:Y:S01]  /*bdd0*/  HADD2.F32 R33, -RZ, R21.H1_H1 ;  /* 0x30000015ff217230 */ /* 0x000fe20000004100 */
[--C-:B------:R-:W-:Y:S02]  /*bde0*/  SHF.R.U32.HI R32, RZ, 0x10, R13.reuse ;  /* 0x00000010ff207819 */ /* 0x100fe4000001160d */
[----:B------:R-:W-:Y:S02]  /*bdf0*/  SHF.R.U64 R24, R12, 0x10, R13 ;  /* 0x000000100c187819 */ /* 0x000fe4000000120d */
[----:B------:R-:W-:Y:S01]  /*be00*/  SHF.R.U64 R12, R34, 0x10, R35 ;  /* 0x00000010220c7819 */ /* 0x000fe20000001223 */
[----:B------:R-:W-:Y:S01]  /*be10*/  HADD2.F32 R34, -RZ, R32.H0_H0 ;  /* 0x20000020ff227230 */ /* 0x000fe20000004100 */
[----:B------:R-:W-:-:S02]  /*be20*/  SHF.R.U64 R13, R14, 0x10, R15 ;  /* 0x000000100e0d7819 */ /* 0x000fc4000000120f */
[----:B------:R-:W-:Y:S02]  /*be30*/  SHF.R.U32.HI R41, RZ, 0x10, R35 ;  /* 0x00000010ff297819 */ /* 0x000fe40000011623 */
[----:B------:R-:W-:Y:S01]  /*be40*/  SHF.R.U32.HI R39, RZ, 0x10, R15 ;  /* 0x00000010ff277819 */ /* 0x000fe2000001160f */
[----:B------:R-:W-:Y:S02]  /*be50*/  HADD2.F32 R32, -RZ, R21.H0_H0 ;  /* 0x20000015ff207230 */ /* 0x000fe40000004100 */
[----:B------:R-:W-:Y:S01]  /*be60*/  HADD2.F32 R13, -RZ, R13.H0_H0 ;  /* 0x2000000dff0d7230 */ /* 0x000fe20000004100 */
[----:B--2---:R-:W-:Y:S02]  /*be70*/  LEA.HI R3, R3, R4, RZ, 0x1d ;  /* 0x0000000403037211 */ /* 0x004fe400078fe8ff */
[CC--:B------:R-:W-:Y:S02]  /*be80*/  LEA.HI R4, R5.reuse, R0.reuse, RZ, 0x5 ;  /* 0x0000000005047211 */ /* 0x0c0fe400078f28ff */
[----:B------:R-:W-:-:S02]  /*be90*/  LEA.HI R5, R5, R0, RZ, 0x3 ;  /* 0x0000000005057211 */ /* 0x000fc400078f18ff */
[----:B------:R-:W-:Y:S02]  /*bea0*/  SHF.R.S32.HI R0, RZ, 0x1f, R3 ;  /* 0x0000001fff007819 */ /* 0x000fe40000011403 */
[----:B------:R-:W-:Y:S02]  /*beb0*/  SHF.R.S32.HI R4, RZ, 0x5, R4 ;  /* 0x00000005ff047819 */ /* 0x000fe40000011404 */
[----:B------:R-:W-:Y:S01]  /*bec0*/  LEA.HI R0, R0, R3, RZ, 0x2 ;  /* 0x0000000300007211 */ /* 0x000fe200078f10ff */
[----:B------:R-:W-:Y:S02]  /*bed0*/  IMAD.SHL.U32 R3, R3, 0x8, RZ ;  /* 0x0000000803037824 */ /* 0x000fe400078e00ff */
[----:B-----5:R-:W-:Y:S01]  /*bee0*/  IMAD R6, R4, 0x1800, R70 ;  /* 0x0000180004067824 */ /* 0x020fe200078e0246 */
[----:B------:R-:W-:Y:S02]  /*bef0*/  SHF.R.S32.HI R4, RZ, 0x2, R0 ;  /* 0x00000002ff047819 */ /* 0x000fe40000011400 */
[----:B------:R-:W-:-:S02]  /*bf00*/  LOP3.LUT R3, R71, 0x18, R3, 0xf8, !PT ;  /* 0x0000001847037812 */ /* 0x000fc400078ef803 */
[----:B------:R-:W-:Y:S01]  /*bf10*/  LOP3.LUT R5, R71, 0x18, R5, 0xf8, !PT ;  /* 0x0000001847057812 */ /* 0x000fe200078ef805 */
[----:B------:R-:W-:Y:S01]  /*bf20*/  IMAD R8, R4, 0x1800, R70 ;  /* 0x0000180004087824 */ /* 0x000fe200078e0246 */
[-C--:B------:R-:W-:Y:S02]  /*bf30*/  LOP3.LUT R3, R3, R69.reuse, RZ, 0x3c, !PT ;  /* 0x0000004503037212 */ /* 0x080fe400078e3cff */
[----:B------:R-:W-:-:S03]  /*bf40*/  LOP3.LUT R5, R5, R69, RZ, 0x3c, !PT ;  /* 0x0000004505057212 */ /* 0x000fc600078e3cff */
        /* <DEDUP_REMOVED lines=10> */
[-C--:B------:R-:W-:Y:S01]  /*bff0*/  FMUL.FTZ R37, R27, R31.reuse ;  /* 0x0000001f1b257220 */ /* 0x080fe20000410000 */
[----:B------:R-:W-:Y:S02]  /*c000*/  HADD2.F32 R15, -RZ, R5.H1_H1 ;  /* 0x30000005ff0f7230 */ /* 0x000fe40000004100 */
[----:B------:R-:W-:Y:S02]  /*c010*/  HADD2.F32 R27, -RZ, R36.H0_H0 ;  /* 0x20000024ff1b7230 */ /* 0x000fe40000004100 */
[----:B------:R-:W-:Y:S01]  /*c020*/  FFMA.FTZ R35, R14, R31, -R35 ;  /* 0x0000001f0e237223 */ /* 0x000fe20000010823 */
[----:B------:R-:W-:Y:S02]  /*c030*/  HADD2.F32 R9, -RZ, R8.H0_H0 ;  /* 0x20000008ff097230 */ /* 0x000fe40000004100 */
[----:B------:R-:W-:Y:S01]  /*c040*/  FMUL.FTZ R36, R28, R34 ;  /* 0x000000221c247220 */ /* 0x000fe20000410000 */
[----:B------:R-:W-:Y:S01]  /*c050*/  FFMA.FTZ R37, R14, R33, R37 ;  /* 0x000000210e257223 */ /* 0x000fe20000010025 */
[----:B------:R-:W-:-:S02]  /*c060*/  HADD2.F32 R14, -RZ, R45.H0_H0 ;  /* 0x2000002dff0e7230 */ /* 0x000fc40000004100 */
[-C--:B------:R-:W-:Y:S01]  /*c070*/  FMUL.FTZ R40, R28, R27.reuse ;  /* 0x0000001b1c287220 */ /* 0x080fe20000410000 */
[----:B------:R-:W-:Y:S01]  /*c080*/  FFMA.FTZ R38, R15, R27, -R36 ;  /* 0x0000001b0f267223 */ /* 0x000fe20000010824 */
[----:B------:R-:W-:Y:S02]  /*c090*/  HADD2.F32 R5, -RZ, R4.H0_H0 ;  /* 0x20000004ff057230 */ /* 0x000fe40000004100 */
[C---:B------:R-:W-:Y:S01]  /*c0a0*/  FMUL.FTZ R36, R9.reuse, R32 ;  /* 0x0000002009247220 */ /* 0x040fe20000410000 */
[----:B------:R-:W-:Y:S01]  /*c0b0*/  FMUL.FTZ R9, R9, R14 ;  /* 0x0000000e09097220 */ /* 0x000fe20000410000 */
[----:B------:R-:W-:Y:S02]  /*c0c0*/  HADD2.F32 R29, -RZ, R10.H0_H0 ;  /* 0x2000000aff1d7230 */ /* 0x000fe40000004100 */
[----:B------:R-:W-:Y:S02]  /*c0d0*/  HADD2.F32 R28, -RZ, R44.H0_H0 ;  /* 0x2000002cff1c7230 */ /* 0x000fe40000004100 */
[----:B------:R-:W-:Y:S01]  /*c0e0*/  FFMA.FTZ R40, R15, R34, R40 ;  /* 0x000000220f287223 */ /* 0x000fe20000010028 */
[C---:B------:R-:W-:Y:S01]  /*c0f0*/  FFMA.FTZ R36, R5.reuse, R14, -R36 ;  /* 0x0000000e05247223 */ /* 0x040fe20000010824 */
[----:B------:R-:W-:Y:S01]  /*c100*/  FFMA.FTZ R15, R5, R32, R9 ;  /* 0x00000020050f7223 */ /* 0x000fe20000010009 */
[----:B------:R-:W-:-:S02]  /*c110*/  HADD2.F32 R25, -RZ, R6.H0_H0 ;  /* 0x20000006ff197230 */ /* 0x000fc40000004100 */
[C---:B------:R-:W-:Y:S01]  /*c120*/  FMUL.FTZ R32, R29.reuse, R28 ;  /* 0x0000001c1d207220 */ /* 0x040fe20000410000 */
[----:B------:R-:W-:Y:S02]  /*c130*/  HADD2.F32 R30, -RZ, R11.H0_H0 ;  /* 0x2000000bff1e7230 */ /* 0x000fe40000004100 */
[----:B------:R-:W-:Y:S02]  /*c140*/  HADD2.F32 R14, -RZ, R46.H0_H0 ;  /* 0x2000002eff0e7230 */ /* 0x000fe40000004100 */
[----:B------:R-:W-:Y:S02]  /*c150*/  HADD2.F32 R9, -RZ, R44.H1_H1 ;  /* 0x3000002cff097230 */ /* 0x000fe40000004100 */
        /* <DEDUP_REMOVED lines=8> */
[----:B------:R-:W-:Y:S02]  /*c1e0*/  HADD2.F32 R14, -RZ, R41.H0_H0 ;  /* 0x20000029ff0e7230 */ /* 0x000fe40000004100 */
[----:B------:R-:W-:Y:S01]  /*c1f0*/  FFMA.FTZ R34, R25, R28, R34 ;  /* 0x0000001c19227223 */ /* 0x000fe20000010022 */
[C---:B------:R-:W-:Y:S01]  /*c200*/  FFMA.FTZ R28, R26.reuse, R5, -R21 ;  /* 0x000000051a1c7223 */ /* 0x040fe20000010815 */
[----:B------:R-:W-:Y:S01]  /*c210*/  FFMA.FTZ R30, R26, R9, R30 ;  /* 0x000000091a1e7223 */ /* 0x000fe2000001001e */
[----:B------:R-:W-:-:S02]  /*c220*/  HADD2.F32 R7, -RZ, R7.H1_H1 ;  /* 0x30000007ff077230 */ /* 0x000fc40000004100 */
[C---:B------:R-:W-:Y:S01]  /*c230*/  FMUL.FTZ R42, R11.reuse, R32 ;  /* 0x000000200b2a7220 */ /* 0x040fe20000410000 */
[----:B------:R-:W-:Y:S01]  /*c240*/  FMUL.FTZ R26, R11, R14 ;  /* 0x0000000e0b1a7220 */ /* 0x000fe20000410000 */
[----:B------:R-:W-:Y:S02]  /*c250*/  HADD2.F32 R8, -RZ, R8.H1_H1 ;  /* 0x30000008ff087230 */ /* 0x000fe40000004100 */
[----:B------:R-:W-:Y:S02]  /*c260*/  HADD2.F32 R10, -RZ, R10.H1_H1 ;  /* 0x3000000aff0a7230 */ /* 0x000fe40000004100 */
[----:B------:R-:W-:Y:S02]  /*c270*/  HADD2.F32 R11, -RZ, R24.H0_H0 ;  /* 0x20000018ff0b7230 */ /* 0x000fe40000004100 */
[----:B------:R-:W-:Y:S02]  /*c280*/  HADD2.F32 R5, -RZ, R20.H0_H0 ;  /* 0x20000014ff057230 */ /* 0x000fe40000004100 */
        /* <DEDUP_REMOVED lines=23> */
.L_x_11498:
[----:B------:R-:W-:Y:S05]  /*c400*/  BSYNC B0 ;  /* 0x0000000000007941 */ /* 0x000fea0003800000 */
.L_x_11491:
        /* <DEDUP_REMOVED lines=8> */
.L_x_11489:
[----:B0--3--:R-:W-:-:S05]  /*c490*/  IMAD.U32 R0, RZ, RZ, UR39 ;  /* 0x00000027ff007e24 */ /* 0x009fca000f8e00ff */
[----:B------:R-:W-:-:S13]  /*c4a0*/  ISETP.NE.AND P0, PT, R0, 0x3, PT ;  /* 0x000000030000780c */ /* 0x000fda0003f05270 */
[----:B------:R-:W-:Y:S05]  /*c4b0*/  @!P0 BRA `(.L_x_11518) ;  /* 0x0000000000048947 */ /* 0x000fea0003800000 */
[----:B------:R-:W-:Y:S01]  /*c4c0*/  BPT.TRAP 0x1 ;  /* 0x000000040000795c */ /* 0x000fe20000300000 */
.L_x_11518:
[----:B------:R-:W-:Y:S01]  /*c4d0*/  IMAD R0, R17, 0x8, R2 ;  /* 0x0000000811007824 */ /* 0x000fe200078e0202 */
[----:B--2-4-:R-:W-:-:S04]  /*c4e0*/  SHF.L.U32 R5, R23, 0x1f, RZ ;  /* 0x0000001f17057819 */ /* 0x014fc800000006ff */
[----:B------:R0:W2:Y:S01]  /*c4f0*/  SYNCS.PHASECHK.TRANS64.TRYWAIT P1, [R0+URZ+0x2d830], R5 ;  /* 0x02d83005000075a7 */ /* 0x0000a2000802017f */
[----:B------:R-:W-:Y:S05]  /*c500*/  @!P0 BRA `(.L_x_11519) ;  /* 0x0000000000048947 */ /* 0x000fea0003800000 */
[----:B------:R-:W-:Y:S01]  /*c510*/  BPT.TRAP 0x1 ;  /* 0x000000040000795c */ /* 0x000fe20000300000 */
.L_x_11519:
[----:B-1----:R-:W-:Y:S01]  /*c520*/  VIADD R3, R2, 0x15400 ;  /* 0x0001540002037836 */ /* 0x002fe20000000000 */
[----:B------:R-:W-:Y:S01]  /*c530*/  LOP3.LUT R148, R148, 0x10000, RZ, 0xfc, !PT ;  /* 0x0001000094947812 */ /* 0x000fe200078efcff */
[----:B------:R-:W-:-:S03]  /*c540*/  IMAD.MOV.U32 R149, RZ, RZ, -0x7fffffe0 ;  /* 0x80000020ff957424 */ /* 0x000fc600078e00ff */
[----:B------:R-:W-:-:S04]  /*c550*/  SHF.R.U32.HI R3, RZ, 0x4, R3 ;  /* 0x00000004ff037819 */ /* 0x000fc80000011603 */
[----:B------:R-:W-:-:S04]  /*c560*/  LOP3.LUT R3, R3, 0x3fff, RZ, 0xc0, !PT ;  /* 0x00003fff03037812 */ /* 0x000fc800078ec0ff */
[----:B------:R-:W-:-:S05]  /*c570*/  LOP3.LUT R3, R3, 0x10000, RZ, 0xfc, !PT ;  /* 0x0001000003037812 */ /* 0x000fca00078efcff */
[----:B------:R1:W-:Y:S01]  /*c580*/  STL [R1+0x14], R3 ;  /* 0x0000140301007387 */ /* 0x0003e20000100800 */
[----:B--2---:R-:W-:Y:S05]  /*c590*/  @P1 BRA `(.L_x_11520) ;  /* 0x0000000000081947 */ /* 0x004fea0003800000 */
[----:B------:R-:W2:Y:S02]  /*c5a0*/  SYNCS.PHASECHK.TRANS64.TRYWAIT P1, [R0+URZ+0x2d830], R5 ;  /* 0x02d83005000075a7 */ /* 0x000ea4000802017f */
[----:B--2---:R-:W-:Y:S05]  /*c5b0*/  @!P1 BRA `(.L_x_11521) ;  /* 0x0000018c00089947 */ /* 0x004fea0003800000 */
.L_x_11520:
[----:B-1----:R-:W3:Y:S01]  /*c5c0*/  LDL R3, [R1+0x14] ;  /* 0x0000140001037983 */ /* 0x002ee20000100800 */
[----:B0-2---:R-:W-:Y:S01]  /*c5d0*/  IMAD.MOV.U32 R5, RZ, RZ, -0x7fffffe0 ;  /* 0x80000020ff057424 */ /* 0x005fe200078e00ff */
[----:B------:R-:W-:Y:S05]  /*c5e0*/  WARPSYNC.ALL ;  /* 0x0000000000007948 */ /* 0x000fea0003800000 */
[C---:B------:R-:W-:Y:S01]  /*c5f0*/  R2UR UR4, R148.reuse ;  /* 0x00000000940472ca */ /* 0x040fe200000e0000 */
[----:B-----5:R-:W-:Y:S01]  /*c600*/  WARPGROUP.ARRIVE ;  /* 0x00000000000079c5 */ /* 0x020fe20000000000 */
[----:B------:R-:W-:Y:S01]  /*c610*/  R2UR UR5, R149 ;  /* 0x00000000950572ca */ /* 0x000fe200000e0000 */
[----:B------:R-:W-:Y:S01]  /*c620*/  IMAD.MOV.U32 R7, RZ, RZ, -0x7fffffe0 ;  /* 0x80000020ff077424 */ /* 0x000fe200078e00ff */
[----:B------:R-:W-:Y:S01]  /*c630*/  R2UR UR7, R5 ;  /* 0x00000000050772ca */ /* 0x000fe200000e0000 */
[----:B------:R-:W-:-:S02]  /*c640*/  VIADD R8, R148, 0x2 ;  /* 0x0000000294087836 */ /* 0x000fc40000000000 */
[----:B------:R-:W-:Y:S02]  /*c650*/  IMAD.MOV.U32 R9, RZ, RZ, -0x7fffffe0 ;  /* 0x80000020ff097424 */ /* 0x000fe400078e00ff */
[C---:B------:R-:W-:Y:S02]  /*c660*/  VIADD R156, R148.reuse, 0x300 ;  /* 0x00000300949c7836 */ /* 0x040fe40000000000 */
[----:B------:R-:W-:Y:S01]  /*c670*/  IMAD.MOV.U32 R157, RZ, RZ, -0x7fffffe0 ;  /* 0x80000020ff9d7424 */ /* 0x000fe200078e00ff */
[----:B------:R0:W-:Y:S01]  /*c680*/  STL.64 [R1], R8 ;  /* 0x0000000801007387 */ /* 0x0001e20000100a00 */
[C---:B------:R-:W-:Y:S02]  /*c690*/  VIADD R154, R148.reuse, 0x302 ;  /* 0x00000302949a7836 */ /* 0x040fe40000000000 */
[----:B------:R-:W-:Y:S02]  /*c6a0*/  IMAD.MOV.U32 R155, RZ, RZ, -0x7fffffe0 ;  /* 0x80000020ff9b7424 */ /* 0x000fe400078e00ff */
[----:B------:R-:W-:-:S02]  /*c6b0*/  VIADD R152, R148, 0x600 ;  /* 0x0000060094987836 */ /* 0x000fc40000000000 */
[----:B------:R-:W-:Y:S02]  /*c6c0*/  IMAD.MOV.U32 R153, RZ, RZ, -0x7fffffe0 ;  /* 0x80000020ff997424 */ /* 0x000fe400078e00ff */
[----:B------:R-:W-:Y:S02]  /*c6d0*/  IMAD.MOV.U32 R5, RZ, RZ, -0x7fffffe0 ;  /* 0x80000020ff057424 */ /* 0x000fe400078e00ff */
[----:B------:R-:W-:Y:S02]  /*c6e0*/  VIADD R150, R148, 0x602 ;  /* 0x0000060294967836 */ /* 0x000fe40000000000 */
[----:B------:R-:W-:Y:S02]  /*c6f0*/  IMAD.MOV.U32 R151, RZ, RZ, -0x7fffffe0 ;  /* 0x80000020ff977424 */ /* 0x000fe400078e00ff */
[----:B---3--:R-:W-:-:S04]  /*c700*/  IMAD R4, R17, 0x600, R3 ;  /* 0x0000060011047824 */ /* 0x008fc800078e0203 */
[C---:B------:R-:W-:Y:S01]  /*c710*/  VIADD R6, R4.reuse, 0x2 ;  /* 0x0000000204067836 */ /* 0x040fe20000000000 */
[----:B------:R-:W-:-:S13]  /*c720*/  R2UR UR6, R4 ;  /* 0x00000000040672ca */ /* 0x000fda00000e0000 */
[----:B------:R-:W-:Y:S01]  /*c730*/  HGMMA.64x128x16.F32 R24, gdesc[UR4], RZ, !UPT, gsb0 ;  /* 0x01e00000041879f0 */ /* 0x000fe2000c0008ff */
        /* <DEDUP_REMOVED lines=22> */
[----:B------:R-:W-:Y:S01]  /*c8a0*/  R2UR UR4, R154 ;  /* 0x000000009a0472ca */ /* 0x000fe200000e0000 */
[----:B------:R-:W-:Y:S01]  /*c8b0*/  VIADD R4, R4, 0x402 ;  /* 0x0000040204047836 */ /* 0x000fe20000000000 */
        /* <DEDUP_REMOVED lines=19> */
[----:B0-----:R-:W-:Y:S05]  /*c9f0*/  @!P0 BRA `(.L_x_11522) ;  /* 0x0000000000048947 */ /* 0x001fea0003800000 */
[----:B------:R-:W-:Y:S01]  /*ca00*/  BPT.TRAP 0x1 ;  /* 0x000000040000795c */ /* 0x000fe20000300000 */
.L_x_11522:
[----:B------:R-:W2:Y:S01]  /*ca10*/  LDL R5, [R1+0x68] ;  /* 0x0000680001057983 */ /* 0x000ea20000100800 */
[----:B------:R-:W0:Y:S03]  /*ca20*/  LDC R89, c[0x0][0x448] ;  /* 0x00011200ff597b82 */ /* 0x000e260000000800 */
[----:B------:R-:W2:Y:S01]  /*ca30*/  LDL R88, [R1+0x30] ;  /* 0x0000300001587983 */ /* 0x000ea20000100800 */
[----:B------:R-:W-:Y:S01]  /*ca40*/  IMAD.MOV.U32 R8, RZ, RZ, -0x80 ;  /* 0xffffff80ff087424 */ /* 0x000fe200078e00ff */
[----:B------:R-:W-:Y:S01]  /*ca50*/  ULDC.64 UR6, c[0x0][0x9e0] ;  /* 0x0002780000067ab9 */ /* 0x000fe20000000a00 */
[----:B------:R-:W-:Y:S01]  /*ca60*/  LOP3.LUT R16, R16, 0xffffffdf, RZ, 0xc0, !PT ;  /* 0xffffffdf10107812 */ /* 0x000fe200078ec0ff */
[----:B------:R-:W-:Y:S01]  /*ca70*/  UISETP.GE.AND UP0, UPT, UR7, 0x1, UPT ;  /* 0x000000010700788c */ /* 0x000fe2000bf06270 */
[----:B------:R-:W-:Y:S01]  /*ca80*/  IMAD R8, R97, R8, 0x80 ;  /* 0x0000008061087424 */ /* 0x000fe200078e0208 */
[----:B------:R-:W-:Y:S01]  /*ca90*/  ULDC UR50, c[0x0][0x9dc] ;  /* 0x0002770000327ab9 */ /* 0x000fe20000000800 */
[----:B------:R-:W-:Y:S01]  /*caa0*/  VIADD R0, R0, 0x2d840 ;  /* 0x0002d84000007836 */ /* 0x000fe20000000000 */
[----:B------:R-:W-:-:S02]  /*cab0*/  ULOP3.LUT UR4, URZ, UR50, URZ, 0x33, !UPT ;  /* 0x000000323f047292 */ /* 0x000fc4000f8e333f */
[----:B------:R-:W-:-:S04]  /*cac0*/  IADD3 R6, -R142, 0x1, R8 ;  /* 0x000000018e067810 */ /* 0x000fc80007ffe108 */
[----:B------:R-:W-:-:S05]  /*cad0*/  IADD3 R6, -R140, R6, R143 ;  /* 0x000000068c067210 */ /* 0x000fca0007ffe18f */
[C---:B------:R-:W-:Y:S01]  /*cae0*/  VIADD R7, R6.reuse, UR6 ;  /* 0x0000000606077c36 */ /* 0x040fe20008000000 */
[----:B0-----:R-:W-:Y:S01]  /*caf0*/  ISETP.NE.AND P1, PT, R89, 0x1, PT ;  /* 0x000000015900780c */ /* 0x001fe20003f25270 */
[----:B------:R-:W-:-:S12]  /*cb00*/  VIADD R6, R6, UR4 ;  /* 0x0000000406067c36 */ /* 0x000fd80008000000 */
[----:B------:R-:W0:Y:S01]  /*cb10*/  @P1 LDC R4, c[0x0][0x44c] ;  /* 0x00011300ff041b82 */ /* 0x000e220000000800 */
[----:B------:R-:W-:-:S07]  /*cb20*/  @P1 LOP3.LUT R16, R16, 0x20, RZ, 0xfc, !PT ;  /* 0x0000002010101812 */ /* 0x000fce00078efcff */
[----:B------:R-:W1:Y:S01]  /*cb30*/  @P1 LDC R3, c[0x0][0x450] ;  /* 0x00011400ff031b82 */ /* 0x000e620000000800 */
[----:B--2---:R-:W-:Y:S01]  /*cb40*/  IMAD.IADD R9, R5, 0x1, R88 ;  /* 0x0000000105097824 */ /* 0x004fe200078e0258 */
[----:B------:R-:W-:-:S03]  /*cb50*/  IADD3 R5, -R142, R143, R8 ;  /* 0x0000008f8e057210 */ /* 0x000fc60007ffe108 */
[----:B0-----:R-:W-:-:S05]  /*cb60*/  @P1 IMAD.HI.U32 R4, R9, R4, RZ ;  /* 0x0000000409041227 */ /* 0x001fca00078e00ff */
[----:B-1----:R-:W-:Y:S01]  /*cb70*/  @P1 SHF.R.U32.HI R9, RZ, R3, R4 ;  /* 0x00000003ff091219 */ /* 0x002fe20000011604 */
[----:B------:R-:W-:Y:S01]  /*cb80*/  IMAD.U32 R3, RZ, RZ, UR38 ;  /* 0x00000026ff037e24 */ /* 0x000fe2000f8e00ff */
[----:B------:R-:W-:Y:S02]  /*cb90*/  PLOP3.LUT P1, PT, PT, PT, UP0, 0x40, 0x0 ;  /* 0x000000000000781c */ /* 0x000fe40003f2e808 */
[----:B------:R-:W-:Y:S01]  /*cba0*/  LEA R4, R97, 0xffffff80, 0x7 ;  /* 0xffffff8061047811 */ /* 0x000fe200078e38ff */
[----:B------:R-:W0:Y:S01]  /*cbb0*/  SHFL.IDX PT, R10, R9, RZ, 0x1c1f ;  /* 0x001c1fff090a7589 */ /* 0x000e2200000e0000 */
[----:B------:R-:W-:-:S04]  /*cbc0*/  PRMT R0, R3, 0x654, R0 ;  /* 0x0000065403007816 */ /* 0x000fc80000000000 */
[----:B------:R1:W-:Y:S01]  /*cbd0*/  SYNCS.ARRIVE.TRANS64.RED.A1T0 RZ, [R0+URZ], RZ ;  /* 0x000000ff00ff79a7 */ /* 0x0003e2000810043f */
[----:B0-----:R-:W-:Y:S01]  /*cbe0*/  VIADDMNMX R3, R10, R7, R5, PT ;  /* 0x000000070a037246 */ /* 0x001fe20003800105 */
[----:B-1----:R-:W-:-:S03]  /*cbf0*/  IMAD.IADD R0, R6, 0x1, R10 ;  /* 0x0000000106007824 */ /* 0x002fc600078e020a */
[----:B------:R-:W-:Y:S05]  /*cc00*/  @P1 BRA `(.L_x_11523) ;  /* 0x0000000000581947 */ /* 0x000fea0003800000 */
[----:B------:R-:W-:Y:S01]  /*cc10*/  IADD3 R10, -R140, R143, R10 ;  /* 0x0000008f8c0a7210 */ /* 0x000fe20007ffe10a */
[----:B------:R-:W-:Y:S03]  /*cc20*/  BSSY B0, `(.L_x_11524) ;  /* 0x0000010000007945 */ /* 0x000fe60003800000 */
[----:B------:R-:W-:-:S13]  /*cc30*/  ISETP.GT.AND P1, PT, R10, -0x1, PT ;  /* 0xffffffff0a00780c */ /* 0x000fda0003f24270 */
[----:B------:R-:W-:Y:S05]  /*cc40*/  @P1 BRA `(.L_x_11525) ;  /* 0x0000000000201947 */ /* 0x000fea0003800000 */
[----:B------:R-:W-:Y:S01]  /*cc50*/  UISETP.NE.AND UP1, UPT, UR7, 0x1, UPT ;  /* 0x000000010700788c */ /* 0x000fe2000bf25270 */
[----:B------:R-:W-:-:S05]  /*cc60*/  LOP3.LUT R10, RZ, R10, RZ, 0x33, !PT ;  /* 0x0000000aff0a7212 */ /* 0x000fca00078e33ff */
[----:B------:R-:W-:-:S05]  /*cc70*/  PLOP3.LUT P1, PT, PT, PT, UP1, 0x80, 0x0 ;  /* 0x000000000000781c */ /* 0x000fca0003f2f018 */
[----:B------:R-:W-:-:S08]  /*cc80*/  @UP1 ULDC.64 UR4, c[0x0][0x9e8] ;  /* 0x00027a0000041ab9 */ /* 0x000fd00000000a00 */
[----:B------:R-:W-:-:S05]  /*cc90*/  @P1 IMAD.HI.U32 R11, R10, UR4, RZ ;  /* 0x000000040a0b1c27 */ /* 0x000fca000f8e00ff */
[----:B------:R-:W-:-:S04]  /*cca0*/  @P1 SHF.R.U32.HI R10, RZ, UR5, R11 ;  /* 0x00000005ff0a1c19 */ /* 0x000fc8000801160b */
[----:B------:R-:W-:Y:S01]  /*ccb0*/  LOP3.LUT R10, RZ, R10, RZ, 0x33, !PT ;  /* 0x0000000aff0a7212 */ /* 0x000fe200078e33ff */
[----:B------:R-:W-:Y:S06]  /*ccc0*/  BRA `(.L_x_11526) ;  /* 0x0000000000147947 */ /* 0x000fec0003800000 */
.L_x_11525:
[----:B------:R-:W-:-:S06]  /*ccd0*/  UISETP.NE.AND UP1, UPT, UR7, 0x1, UPT ;  /* 0x000000010700788c */ /* 0x000fcc000bf25270 */
[----:B------:R-:W-:-:S05]  /*cce0*/  PLOP3.LUT P1, PT, PT, PT, UP1, 0x80, 0x0 ;  /* 0x000000000000781c */ /* 0x000fca0003f2f018 */
[----:B------:R-:W-:-:S08]  /*ccf0*/  @UP1 ULDC.64 UR4, c[0x0][0x9e8] ;  /* 0x00027a0000041ab9 */ /* 0x000fd00000000a00 */
[----:B------:R-:W-:-:S05]  /*cd00*/  @P1 IMAD.HI.U32 R11, R10, UR4, RZ ;  /* 0x000000040a0b1c27 */ /* 0x000fca000f8e00ff */
[----:B------:R-:W-:-:S07]  /*cd10*/  @P1 SHF.R.U32.HI R10, RZ, UR5, R11 ;  /* 0x00000005ff0a1c19 */ /* 0x000fce000801160b */
.L_x_11526:
[----:B------:R-:W-:Y:S05]  /*cd20*/  BSYNC B0 ;  /* 0x0000000000007941 */ /* 0x000fea0003800000 */
.L_x_11524:
[----:B------:R-:W-:-:S04]  /*cd30*/  IMAD R10, R10, UR7, -R4 ;  /* 0x000000070a0a7c24 */ /* 0x000fc8000f8e0a04 */
[----:B------:R-:W-:-:S05]  /*cd40*/  IMAD.IADD R10, R10, 0x1, -R142 ;  /* 0x000000010a0a7824 */ /* 0x000fca00078e0a8e */
[----:B------:R-:W-:Y:S02]  /*cd50*/  VIMNMX R0, R0, R10, !PT ;  /* 0x0000000a00007248 */ /* 0x000fe40007fe0100 */
[----:B------:R-:W-:-:S07]  /*cd60*/  VIADDMNMX R3, R10, UR7, R3, PT ;  /* 0x000000070a037c46 */ /* 0x000fce000b800103 */
.L_x_11523:
[C---:B------:R-:W-:Y:S01]  /*cd70*/  ISETP.GE.AND P2, PT, R8.reuse, 0x9, PT ;  /* 0x000000090800780c */ /* 0x040fe20003f46270 */
[----:B------:R-:W0:Y:S01]  /*cd80*/  SHFL.IDX PT, R9, R9, 0x1, 0x1c1f ;  /* 0x003c1f0009097f89 */ /* 0x000e2200000e0000 */
[----:B------:R-:W-:Y:S02]  /*cd90*/  ISETP.GE.AND P1, PT, R8, 0x2, PT ;  /* 0x000000020800780c */ /* 0x000fe40003f26270 */
[----:B------:R-:W-:Y:S02]  /*cda0*/  LOP3.LUT R16, R16, 0xfffffffe, RZ, 0xc0, !PT ;  /* 0xfffffffe10107812 */ /* 0x000fe400078ec0ff */
[----:B------:R-:W-:Y:S02]  /*cdb0*/  ISETP.GT.AND P3, PT, R0, 0x1, !P1 ;  /* 0x000000010000780c */ /* 0x000fe40004f64270 */
[----:B------:R-:W-:Y:S02]  /*cdc0*/  ISETP.GE.AND P4, PT, R8, 0xa, PT ;  /* 0x0000000a0800780c */ /* 0x000fe40003f86270 */
[----:B------:R-:W-:-:S02]  /*cdd0*/  ISETP.LT.OR P3, PT, R3, 0x2, P3 ;  /* 0x000000020300780c */ /* 0x000fc40001f61670 */
[----:B------:R-:W-:Y:S02]  /*cde0*/  ISETP.GE.AND P6, PT, R8, 0x1, PT ;  /* 0x000000010800780c */ /* 0x000fe40003fc6270 */
[----:B------:R-:W-:Y:S02]  /*cdf0*/  @P2 LOP3.LUT R16, R16, 0x1, RZ, 0xfc, !PT ;  /* 0x0000000110102812 */ /* 0x000fe400078efcff */
[----:B------:R-:W-:Y:S02]  /*ce00*/  ISETP.GT.AND P2, PT, R0, 0x8, !P2 ;  /* 0x000000080000780c */ /* 0x000fe40005744270 */
[----:B------:R-:W-:Y:S02]  /*ce10*/  FSEL R25, R25, -INF , !P3 ;  /* 0xff80000019197808 */ /* 0x000fe40005800000 */
[----:B------:R-:W-:Y:S02]  /*ce20*/  ISETP.LT.OR P2, PT, R3, 0x9, P2 ;  /* 0x000000090300780c */ /* 0x000fe40001741670 */
[----:B------:R-:W-:-:S02]  /*ce30*/  ISETP.GE.AND P3, PT, R8, 0x11, PT ;  /* 0x000000110800780c */ /* 0x000fc40003f66270 */
[----:B------:R-:W-:Y:S01]  /*ce40*/  LOP3.LUT R16, R16, 0xfffffffd, RZ, 0xc0, !PT ;  /* 0xfffffffd10107812 */ /* 0x000fe200078ec0ff */
[----:B0-----:R-:W-:Y:S01]  /*ce50*/  IMAD.IADD R6, R6, 0x1, R9 ;  /* 0x0000000106067824 */ /* 0x001fe200078e0209 */
[----:B------:R-:W-:Y:S02]  /*ce60*/  FSEL R28, R28, -INF , !P2 ;  /* 0xff8000001c1c7808 */ /* 0x000fe40005000000 */
[----:B------:R-:W-:Y:S02]  /*ce70*/  ISETP.GT.AND P2, PT, R0, 0x9, !P4 ;  /* 0x000000090000780c */ /* 0x000fe40006744270 */
[----:B------:R-:W-:Y:S02]  /*ce80*/  @P4 LOP3.LUT R16, R16, 0x2, RZ, 0xfc, !PT ;  /* 0x0000000210104812 */ /* 0x000fe400078efcff */
[----:B------:R-:W-:Y:S02]  /*ce90*/  ISETP.LT.OR P2, PT, R3, 0xa, P2 ;  /* 0x0000000a0300780c */ /* 0x000fe40001741670 */
[----:B------:R-:W-:-:S02]  /*cea0*/  LOP3.LUT R16, R16, 0xfffffffb, RZ, 0xc0, !PT ;  /* 0xfffffffb10107812 */ /* 0x000fc400078ec0ff */
[----:B------:R-:W-:Y:S02]  /*ceb0*/  FSEL R29, R29, -INF , !P2 ;  /* 0xff8000001d1d7808 */ /* 0x000fe40005000000 */
[----:B------:R-:W-:Y:S02]  /*cec0*/  @P3 LOP3.LUT R16, R16, 0x4, RZ, 0xfc, !PT ;  /* 0x0000000410103812 */ /* 0x000fe400078efcff */
[----:B------:R-:W-:Y:S02]  /*ced0*/  ISETP.GT.AND P2, PT, R0, 0x10, !P3 ;  /* 0x000000100000780c */ /* 0x000fe40005f44270 */
[----:B------:R-:W-:Y:S02]  /*cee0*/  ISETP.GE.AND P3, PT, R8, 0x12, PT ;  /* 0x000000120800780c */ /* 0x000fe40003f66270 */
[----:B------:R-:W-:Y:S02]  /*cef0*/  ISETP.LT.OR P2, PT, R3, 0x11, P2 ;  /* 0x000000110300780c */ /* 0x000fe40001741670 */
[----:B------:R-:W-:-:S02]  /*cf00*/  LOP3.LUT R16, R16, 0xfdffffff, RZ, 0xc0, !PT ;  /* 0xfdffffff10107812 */ /* 0x000fc400078ec0ff */
[----:B------:R-:W-:Y:S02]  /*cf10*/  FSEL R32, R32, -INF , !P2 ;  /* 0xff80000020207808 */ /* 0x000fe40005000000 */
[----:B------:R-:W-:Y:S02]  /*cf20*/  ISETP.GT.AND P2, PT, R0, 0x11, !P3 ;  /* 0x000000110000780c */ /* 0x000fe40005f44270 */
[----:B------:R-:W-:Y:S02]  /*cf30*/  VIADDMNMX R5, R9, R7, R5, PT ;  /* 0x0000000709057246 */ /* 0x000fe40003800105 */
[----:B------:R-:W-:Y:S02]  /*cf40*/  ISETP.LT.OR P2, PT, R3, 0x12, P2 ;  /* 0x000000120300780c */ /* 0x000fe40001741670 */
[----:B------:R-:W-:Y:S02]  /*cf50*/  @P3 LOP3.LUT R16, R16, 0x2000000, RZ, 0xfc, !PT ;  /* 0x0200000010103812 */ /* 0x000fe400078efcff */
[----:B------:R-:W-:-:S02]  /*cf60*/  ISETP.GE.AND P3, PT, R8, 0x19, PT ;  /* 0x000000190800780c */ /* 0x000fc40003f66270 */
        /* <DEDUP_REMOVED lines=145> */
[----:B------:R-:W-:-:S04]  /*d880*/  ISETP.GT.AND P5, PT, R0, RZ, !P6 ;  /* 0x000000ff0000720c */ /* 0x000fc800077a4270 */
[----:B------:R-:W-:-:S04]  /*d890*/  ISETP.LT.OR P5, PT, R3, 0x1, P5 ;  /* 0x000000010300780c */ /* 0x000fc80002fa1670 */
[----:B------:R-:W-:Y:S02]  /*d8a0*/  FSEL R24, R24, -INF , !P5 ;  /* 0xff80000018187808 */ /* 0x000fe40006800000 */
[----:B------:R-:W-:-:S13]  /*d8b0*/  ISETP.GE.AND P5, PT, R8, 0x7a, PT ;  /* 0x0000007a0800780c */ /* 0x000fda0003fa6270 */
[----:B------:R-:W-:Y:S02]  /*d8c0*/  @P5 LOP3.LUT R16, R16, 0x8000000, RZ, 0xfc, !PT ;  /* 0x0800000010105812 */ /* 0x000fe400078efcff */
[----:B------:R-:W-:-:S04]  /*d8d0*/  ISETP.GT.AND P5, PT, R0, 0x79, !P5 ;  /* 0x000000790000780c */ /* 0x000fc80006fa4270 */
[----:B------:R-:W-:-:S04]  /*d8e0*/  ISETP.LT.OR P5, PT, R3, 0x7a, P5 ;  /* 0x0000007a0300780c */ /* 0x000fc80002fa1670 */
[----:B------:R-:W-:Y:S02]  /*d8f0*/  FSEL R85, R85, -INF , !P5 ;  /* 0xff80000055557808 */ /* 0x000fe40006800000 */
[----:B------:R-:W-:-:S13]  /*d900*/  PLOP3.LUT P5, PT, PT, PT, UP0, 0x40, 0x0 ;  /* 0x000000000000781c */ /* 0x000fda0003fae808 */
        /* <DEDUP_REMOVED lines=9> */
[----:B------:R-:W-:Y:S01]  /*d9a0*/  @P5 IMAD.HI.U32 R3, R0, UR4, RZ ;  /* 0x0000000400035c27 */ /* 0x000fe2000f8e00ff */
[----:B------:R-:W-:-:S13]  /*d9b0*/  PLOP3.LUT P5, PT, PT, PT, UP1, 0x80, 0x0 ;  /* 0x000000000000781c */ /* 0x000fda0003faf018 */
[----:B------:R-:W-:-:S04]  /*d9c0*/  @P5 SHF.R.U32.HI R0, RZ, UR5, R3 ;  /* 0x00000005ff005c19 */ /* 0x000fc80008011603 */
[----:B------:R-:W-:Y:S01]  /*d9d0*/  LOP3.LUT R0, RZ, R0, RZ, 0x33, !PT ;  /* 0x00000000ff007212 */ /* 0x000fe200078e33ff */
[----:B------:R-:W-:Y:S06]  /*d9e0*/  BRA `(.L_x_11530) ;  /* 0x0000000000187947 */ /* 0x000fec0003800000 */
.L_x_11529:
[----:B------:R-:W-:-:S06]  /*d9f0*/  UISETP.NE.AND UP1, UPT, UR7, 0x1, UPT ;  /* 0x000000010700788c */ /* 0x000fcc000bf25270 */
[----:B------:R-:W-:-:S05]  /*da00*/  PLOP3.LUT P5, PT, PT, PT, UP1, 0x80, 0x0 ;  /* 0x000000000000781c */ /* 0x000fca0003faf018 */
[----:B------:R-:W-:-:S08]  /*da10*/  @UP1 ULDC.64 UR4, c[0x0][0x9e8] ;  /* 0x00027a0000041ab9 */ /* 0x000fd00000000a00 */
[----:B------:R-:W-:Y:S01]  /*da20*/  @P5 IMAD.HI.U32 R3, R0, UR4, RZ ;  /* 0x0000000400035c27 */ /* 0x000fe2000f8e00ff */
[----:B------:R-:W-:-:S13]  /*da30*/  PLOP3.LUT P5, PT, PT, PT, UP1, 0x80, 0x0 ;  /* 0x000000000000781c */ /* 0x000fda0003faf018 */
[----:B------:R-:W-:-:S07]  /*da40*/  @P5 SHF.R.U32.HI R0, RZ, UR5, R3 ;  /* 0x00000005ff005c19 */ /* 0x000fce0008011603 */
.L_x_11530:
[----:B------:R-:W-:Y:S05]  /*da50*/  BSYNC B0 ;  /* 0x0000000000007941 */ /* 0x000fea0003800000 */
.L_x_11528:
[----:B------:R-:W-:-:S04]  /*da60*/  IMAD R0, R0, UR7, -R4 ;  /* 0x0000000700007c24 */ /* 0x000fc8000f8e0a04 */
[----:B------:R-:W-:-:S05]  /*da70*/  IMAD.IADD R0, R0, 0x1, -R142 ;  /* 0x0000000100007824 */ /* 0x000fca00078e0a8e */
[----:B------:R-:W-:Y:S02]  /*da80*/  VIMNMX R6, R6, R0, !PT ;  /* 0x0000000006067248 */ /* 0x000fe40007fe0100 */
[----:B------:R-:W-:-:S07]  /*da90*/  VIADDMNMX R5, R0, UR7, R5, PT ;  /* 0x0000000700057c46 */ /* 0x000fce000b800105 */
.L_x_11527:
[----:B------:R-:W-:Y:S01]  /*daa0*/  ISETP.GT.AND P1, PT, R6, 0x1, !P1 ;  /* 0x000000010600780c */ /* 0x000fe20004f24270 */
[----:B------:R-:W2:Y:S01]  /*dab0*/  LDL R90, [R1+0x3c] ;  /* 0x00003c00015a7983 */ /* 0x000ea20000100800 */
[----:B------:R-:W-:Y:S01]  /*dac0*/  LOP3.LUT P5, RZ, R16, 0x4, RZ, 0xc0, !PT ;  /* 0x0000000410ff7812 */ /* 0x000fe200078ac0ff */
[----:B------:R-:W-:Y:S01]  /*dad0*/  ULDC UR51, c[0x0][0x988] ;  /* 0x0002620000337ab9 */ /* 0x000fe20000000800 */
        /* <DEDUP_REMOVED lines=76> */
[----:B------:R-:W-:Y:S01]  /*dfa0*/  ISETP.GT.AND P6, PT, R6, RZ, !P6 ;  /* 0x000000ff0600720c */ /* 0x000fe200077c4270 */
[----:B------:R-:W0:Y:S01]  /*dfb0*/  SHFL.BFLY PT, R3, R0, 0x2, 0x1f ;  /* 0x0c401f0000037f89 */ /* 0x000e2200000e0000 */
[----:B------:R-:W-:Y:S02]  /*dfc0*/  FSEL R50, R50, -INF , !P1 ;  /* 0xff80000032327808 */ /* 0x000fe40004800000 */
[----:B------:R-:W-:Y:S02]  /*dfd0*/  LOP3.LUT P1, RZ, R16, 0x20000, RZ, 0xc0, !PT ;  /* 0x0002000010ff7812 */ /* 0x000fe4000782c0ff */
[----:B------:R-:W-:Y:S02]  /*dfe0*/  ISETP.LT.OR P6, PT, R5, 0x1, P6 ;  /* 0x000000010500780c */ /* 0x000fe400037c1670 */
[----:B------:R-:W-:Y:S02]  /*dff0*/  ISETP.GT.AND P1, PT, R6, 0x31, !P1 ;  /* 0x000000310600780c */ /* 0x000fe40004f24270 */
[----:B------:R-:W-:-:S02]  /*e000*/  FSEL R26, R26, -INF , !P6 ;  /* 0xff8000001a1a7808 */ /* 0x000fc40007000000 */
[----:B------:R-:W-:Y:S02]  /*e010*/  ISETP.LT.OR P1, PT, R5, 0x32, P1 ;  /* 0x000000320500780c */ /* 0x000fe40000f21670 */
[----:B------:R-:W-:Y:S02]  /*e020*/  FMNMX.FTZ R7, R26, R27, !PT ;  /* 0x0000001b1a077209 */ /* 0x000fe40007810000 */
[----:B------:R-:W-:Y:S02]  /*e030*/  FSEL R51, R51, -INF , !P1 ;  /* 0xff80000033337808 */ /* 0x000fe40004800000 */
[----:B------:R-:W-:Y:S02]  /*e040*/  LOP3.LUT P1, RZ, R16, 0x10000, RZ, 0xc0, !PT ;  /* 0x0001000010ff7812 */ /* 0x000fe4000782c0ff */
[C---:B------:R-:W-:Y:S02]  /*e050*/  ISETP.GT.AND P2, PT, R6.reuse, 0x70, !P2 ;  /* 0x000000700600780c */ /* 0x040fe40005744270 */
[----:B------:R-:W-:-:S02]  /*e060*/  ISETP.GT.AND P1, PT, R6, 0x38, !P1 ;  /* 0x000000380600780c */ /* 0x000fc40004f24270 */
[----:B------:R-:W-:Y:S02]  /*e070*/  ISETP.GT.AND P3, PT, R6, 0x71, !P3 ;  /* 0x000000710600780c */ /* 0x000fe40005f64270 */
[----:B------:R-:W-:Y:S02]  /*e080*/  ISETP.LT.OR P1, PT, R5, 0x39, P1 ;  /* 0x000000390500780c */ /* 0x000fe40000f21670 */
[----:B0-----:R-:W-:Y:S02]  /*e090*/  FMNMX.FTZ R3, R0, R3, !PT ;  /* 0x0000000300037209 */ /* 0x001fe40007810000 */
[----:B------:R-:W-:Y:S02]  /*e0a0*/  FSEL R54, R54, -INF , !P1 ;  /* 0xff80000036367808 */ /* 0x000fe40004800000 */
[----:B------:R-:W-:Y:S01]  /*e0b0*/  ISETP.GT.AND P1, PT, R6, 0x39, !P5 ;  /* 0x000000390600780c */ /* 0x000fe20006f24270 */
[----:B------:R-:W0:Y:S01]  /*e0c0*/  SHFL.BFLY PT, R0, R3, 0x1, 0x1f ;  /* 0x0c201f0003007f89 */ /* 0x000e2200000e0000 */
[----:B------:R-:W-:-:S02]  /*e0d0*/  LOP3.LUT P5, RZ, R16, 0x8, RZ, 0xc0, !PT ;  /* 0x0000000810ff7812 */ /* 0x000fc400078ac0ff */
[C---:B------:R-:W-:Y:S02]  /*e0e0*/  ISETP.LT.OR P1, PT, R5.reuse, 0x3a, P1 ;  /* 0x0000003a0500780c */ /* 0x040fe40000f21670 */
[----:B------:R-:W-:Y:S02]  /*e0f0*/  ISETP.LT.OR P2, PT, R5, 0x71, P2 ;  /* 0x000000710500780c */ /* 0x000fe40001741670 */
[----:B------:R-:W-:Y:S02]  /*e100*/  FSEL R55, R55, -INF , !P1 ;  /* 0xff80000037377808 */ /* 0x000fe40004800000 */
[----:B------:R-:W-:Y:S02]  /*e110*/  LOP3.LUT P1, RZ, R16, 0x4000, RZ, 0xc0, !PT ;  /* 0x0000400010ff7812 */ /* 0x000fe4000782c0ff */
[C---:B------:R-:W-:Y:S02]  /*e120*/  ISETP.GT.AND P4, PT, R6.reuse, 0x78, !P4 ;  /* 0x000000780600780c */ /* 0x040fe40006784270 */
[----:B------:R-:W-:-:S02]  /*e130*/  ISETP.GT.AND P1, PT, R6, 0x40, !P1 ;  /* 0x000000400600780c */ /* 0x000fc40004f24270 */
[C---:B------:R-:W-:Y:S02]  /*e140*/  ISETP.LT.OR P3, PT, R5.reuse, 0x72, P3 ;  /* 0x000000720500780c */ /* 0x040fe40001f61670 */
[----:B------:R-:W-:Y:S02]  /*e150*/  ISETP.LT.OR P1, PT, R5, 0x41, P1 ;  /* 0x000000410500780c */ /* 0x000fe40000f21670 */
[----:B------:R-:W-:Y:S02]  /*e160*/  FSEL R82, R82, -INF , !P2 ;  /* 0xff80000052527808 */ /* 0x000fe40005000000 */
[----:B------:R-:W-:Y:S02]  /*e170*/  FSEL R58, R58, -INF , !P1 ;  /* 0xff8000003a3a7808 */ /* 0x000fe40004800000 */
[----:B------:R-:W-:Y:S02]  /*e180*/  LOP3.LUT P1, RZ, R16, 0x2000, RZ, 0xc0, !PT ;  /* 0x0000200010ff7812 */ /* 0x000fe4000782c0ff */
[----:B0-----:R-:W-:-:S02]  /*e190*/  FMNMX.FTZ R3, R3, R0, !PT ;  /* 0x0000000003037209 */ /* 0x001fc40007810000 */
[----:B------:R-:W-:Y:S02]  /*e1a0*/  ISETP.GT.AND P1, PT, R6, 0x41, !P1 ;  /* 0x000000410600780c */ /* 0x000fe40004f24270 */
[----:B------:R-:W-:Y:S01]  /*e1b0*/  ISETP.LT.OR P4, PT, R5, 0x79, P4 ;  /* 0x000000790500780c */ /* 0x000fe20002781670 */
[----:B------:R-:W-:Y:S01]  /*e1c0*/  FMUL.FTZ R0, R3, UR51 ;  /* 0x0000003303007c20 */ /* 0x000fe20008410000 */
[----:B------:R-:W-:Y:S02]  /*e1d0*/  ISETP.LT.OR P1, PT, R5, 0x42, P1 ;  /* 0x000000420500780c */ /* 0x000fe40000f21670 */
[----:B------:R-:W-:Y:S02]  /*e1e0*/  FSEL R83, R83, -INF , !P3 ;  /* 0xff80000053537808 */ /* 0x000fe40005800000 */
[----:B------:R-:W-:Y:S02]  /*e1f0*/  FSEL R59, R59, -INF , !P1 ;  /* 0xff8000003b3b7808 */ /* 0x000fe40004800000 */
[----:B------:R-:W-:-:S02]  /*e200*/  LOP3.LUT P1, RZ, R16, 0x1000, RZ, 0xc0, !PT ;  /* 0x0000100010ff7812 */ /* 0x000fc4000782c0ff */
[----:B------:R-:W-:Y:S02]  /*e210*/  FSEL R86, R86, -INF , !P4 ;  /* 0xff80000056567808 */ /* 0x000fe40006000000 */
        /* <DEDUP_REMOVED lines=31> */
[----:B------:R-:W-:Y:S02]  /*e410*/  ISETP.GT.AND P1, PT, R6, 0x68, !P5 ;  /* 0x000000680600780c */ /* 0x000fe40006f24270 */
[----:B------:R-:W-:Y:S02]  /*e420*/  LOP3.LUT P5, RZ, R16, 0x4000000, RZ, 0xc0, !PT ;  /* 0x0400000010ff7812 */ /* 0x000fe400078ac0ff */
[----:B------:R-:W-:-:S04]  /*e430*/  ISETP.LT.OR P1, PT, R5, 0x69, P1 ;  /* 0x000000690500780c */ /* 0x000fc80000f21670 */
[----:B------:R-:W-:Y:S02]  /*e440*/  FSEL R78, R78, -INF , !P1 ;  /* 0xff8000004e4e7808 */ /* 0x000fe40004800000 */
[----:B------:R-:W-:-:S04]  /*e450*/  FSETP.NEU.FTZ.AND P1, PT, R3, -INF , PT ;  /* 0xff8000000300780b */ /* 0x000fc80003f3d000 */
[----:B------:R-:W-:Y:S02]  /*e460*/  FSEL R0, R0, RZ, P1 ;  /* 0x000000ff00007208 */ /* 0x000fe40000800000 */
[----:B------:R-:W-:Y:S02]  /*e470*/  ISETP.GT.AND P1, PT, R6, 0x69, !P5 ;  /* 0x000000690600780c */ /* 0x000fe40006f24270 */
[----:B------:R-:W-:Y:S01]  /*e480*/  LOP3.LUT P5, RZ, R16, 0x8000000, RZ, 0xc0, !PT ;  /* 0x0800000010ff7812 */ /* 0x000fe200078ac0ff */
        /* <DEDUP_REMOVED lines=34> */
[----:B------:R-:W-:-:S02]  /*e6b0*/  ISETP.LT.OR P1, PT, R5, 0x6a, P1 ;  /* 0x0000006a0500780c */ /* 0x000fc40000f21670 */
[----:B------:R-:W-:Y:S02]  /*e6c0*/  FMNMX.FTZ R7, R31, R0, !PT ;  /* 0x000000001f077209 */ /* 0x000fe40007810000 */
[----:B------:R-:W-:Y:S02]  /*e6d0*/  FSEL R79, R79, -INF , !P1 ;  /* 0xff8000004f4f7808 */ /* 0x000fe40004800000 */
[----:B------:R-:W-:Y:S01]  /*e6e0*/  FMNMX.FTZ R0, R34, R7, !PT ;  /* 0x0000000722007209 */ /* 0x000fe20007810000 */
[----:B------:R-:W0:Y:S01]  /*e6f0*/  MUFU.EX2 R25, R25 ;  /* 0x0000001900197308 */ /* 0x000e220000000800 */
[----:B------:R-:W-:Y:S02]  /*e700*/  ISETP.GT.AND P1, PT, R6, 0x79, !P5 ;  /* 0x000000790600780c */ /* 0x000fe40006f24270 */
[----:B------:R-:W-:Y:S02]  /*e710*/  FMNMX.FTZ R7, R35, R0, !PT ;  /* 0x0000000023077209 */ /* 0x000fe40007810000 */
[----:B------:R-:W-:-:S02]  /*e720*/  ISETP.LT.OR P1, PT, R5, 0x7a, P1 ;  /* 0x0000007a0500780c */ /* 0x000fc40000f21670 */
[----:B------:R-:W-:Y:S01]  /*e730*/  FMNMX.FTZ R0, R38, R7, !PT ;  /* 0x0000000726007209 */ /* 0x000fe20007810000 */
[----:B------:R-:W1:Y:S01]  /*e740*/  MUFU.EX2 R6, R28 ;  /* 0x0000001c00067308 */ /* 0x000e620000000800 */
[----:B------:R-:W-:Y:S02]  /*e750*/  FSEL R87, R87, -INF , !P1 ;  /* 0xff80000057577808 */ /* 0x000fe40004800000 */
[----:B------:R-:W-:-:S04]  /*e760*/  FMNMX.FTZ R7, R39, R0, !PT ;  /* 0x0000000027077209 */ /* 0x000fc80007810000 */
[----:B------:R-:W-:Y:S01]  /*e770*/  FMNMX.FTZ R0, R42, R7, !PT ;  /* 0x000000072a007209 */ /* 0x000fe20007810000 */
[----:B------:R-:W3:Y:S01]  /*e780*/  MUFU.EX2 R29, R29 ;  /* 0x0000001d001d7308 */ /* 0x000ee20000000800 */
[----:B0-----:R-:W-:Y:S01]  /*e790*/  FADD.FTZ R5, R4, R25 ;  /* 0x0000001904057221 */ /* 0x001fe20000010000 */
[----:B------:R-:W-:Y:S02]  /*e7a0*/  F2FP.F16.F32.PACK_AB R4, R25, R4 ;  /* 0x000000041904723e */ /* 0x000fe400000000ff */
[----:B------:R-:W-:-:S04]  /*e7b0*/  FMNMX.FTZ R7, R43, R0, !PT ;  /* 0x000000002b077209 */ /* 0x000fc80007810000 */
[----:B------:R-:W-:Y:S01]  /*e7c0*/  FMNMX.FTZ R0, R46, R7, !PT ;  /* 0x000000072e007209 */ /* 0x000fe20007810000 */
[----:B------:R-:W0:Y:S01]  /*e7d0*/  MUFU.EX2 R8, R32 ;  /* 0x0000002000087308 */ /* 0x000e220000000800 */
[----:B-1----:R-:W-:Y:S02]  /*e7e0*/  FADD.FTZ R20, R6, R5 ;  /* 0x0000000506147221 */ /* 0x002fe40000010000 */
[----:B------:R-:W-:-:S04]  /*e7f0*/  FMNMX.FTZ R7, R47, R0, !PT ;  /* 0x000000002f077209 */ /* 0x000fc80007810000 */
[----:B------:R-:W-:Y:S01]  /*e800*/  FMNMX.FTZ R0, R50, R7, !PT ;  /* 0x0000000732007209 */ /* 0x000fe20007810000 */
[----:B------:R-:W1:Y:S01]  /*e810*/  MUFU.EX2 R33, R33 ;  /* 0x0000002100217308 */ /* 0x000e620000000800 */
[C---:B---3--:R-:W-:Y:S01]  /*e820*/  FADD.FTZ R5, R29.reuse, R20 ;  /* 0x000000141d057221 */ /* 0x048fe20000010000 */
[----:B------:R-:W-:Y:S02]  /*e830*/  F2FP.F16.F32.PACK_AB R6, R29, R6 ;  /* 0x000000061d06723e */ /* 0x000fe400000000ff */
[----:B------:R-:W-:Y:S01]  /*e840*/  FMNMX.FTZ R7, R51, R0, !PT ;  /* 0x0000000033077209 */ /* 0x000fe20007810000 */
[----:B------:R-:W3:Y:S03]  /*e850*/  LDL R29, [R1+0x40] ;  /* 0x00004000011d7983 */ /* 0x000ee60000100800 */
[----:B------:R-:W-:Y:S01]  /*e860*/  FMNMX.FTZ R0, R54, R7, !PT ;  /* 0x0000000736007209 */ /* 0x000fe20007810000 */
[----:B------:R-:W4:Y:S01]  /*e870*/  MUFU.EX2 R10, R36 ;  /* 0x00000024000a7308 */ /* 0x000f220000000800 */
[----:B0-----:R-:W-:-:S02]  /*e880*/  FADD.FTZ R5, R8, R5 ;  /* 0x0000000508057221 */ /* 0x001fc40000010000 */
[----:B------:R-:W-:-:S04]  /*e890*/  FMNMX.FTZ R7, R55, R0, !PT ;  /* 0x0000000037077209 */ /* 0x000fc80007810000 */
[----:B------:R-:W-:Y:S01]  /*e8a0*/  FMNMX.FTZ R0, R58, R7, !PT ;  /* 0x000000073a007209 */ /* 0x000fe20007810000 */
[----:B------:R-:W0:Y:S01]  /*e8b0*/  MUFU.EX2 R37, R37 ;  /* 0x0000002500257308 */ /* 0x000e220000000800 */
[C---:B-1----:R-:W-:Y:S01]  /*e8c0*/  FADD.FTZ R5, R33.reuse, R5 ;  /* 0x0000000521057221 */ /* 0x042fe20000010000 */
[----:B------:R-:W-:Y:S02]  /*e8d0*/  F2FP.F16.F32.PACK_AB R8, R33, R8 ;  /* 0x000000082108723e */ /* 0x000fe400000000ff */
[----:B------:R-:W-:-:S04]  /*e8e0*/  FMNMX.FTZ R7, R59, R0, !PT ;  /* 0x000000003b077209 */ /* 0x000fc80007810000 */
[----:B------:R-:W-:Y:S01]  /*e8f0*/  FMNMX.FTZ R0, R62, R7, !PT ;  /* 0x000000073e007209 */ /* 0x000fe20007810000 */
[----:B------:R-:W1:Y:S01]  /*e900*/  MUFU.EX2 R12, R40 ;  /* 0x00000028000c7308 */ /* 0x000e620000000800 */
[----:B----4-:R-:W-:Y:S02]  /*e910*/  FADD.FTZ R20, R10, R5 ;  /* 0x000000050a147221 */ /* 0x010fe40000010000 */
[----:B------:R-:W-:-:S04]  /*e920*/  FMNMX.FTZ R7, R63, R0, !PT ;  /* 0x000000003f077209 */ /* 0x000fc80007810000 */
[----:B------:R-:W-:Y:S01]  /*e930*/  FMNMX.FTZ R0, R66, R7, !PT ;  /* 0x0000000742007209 */ /* 0x000fe20007810000 */
[----:B------:R-:W4:Y:S01]  /*e940*/  MUFU.EX2 R41, R41 ;  /* 0x0000002900297308 */ /* 0x000f220000000800 */
[C---:B0-----:R-:W-:Y:S01]  /*e950*/  FADD.FTZ R5, R37.reuse, R20 ;  /* 0x0000001425057221 */ /* 0x041fe20000010000 */
        /* <DEDUP_REMOVED lines=8> */
[C---:B----4-:R-:W-:Y:S01]  /*e9e0*/  FADD.FTZ R5, R41.reuse, R20 ;  /* 0x0000001429057221 */ /* 0x050fe20000010000 */
[----:B------:R-:W-:Y:S02]  /*e9f0*/  F2FP.F16.F32.PACK_AB R12, R41, R12 ;  /* 0x0000000c290c723e */ /* 0x000fe400000000ff */
[----:B------:R-:W-:-:S04]  /*ea00*/  FMNMX.FTZ R7, R75, R0, !PT ;  /* 0x000000004b077209 */ /* 0x000fc80007810000 */
[----:B------:R-:W-:Y:S01]  /*ea10*/  FMNMX.FTZ R0, R78, R7, !PT ;  /* 0x000000074e007209 */ /* 0x000fe20007810000 */
[----:B------:R-:W4:Y:S01]  /*ea20*/  MUFU.EX2 R24, R48 ;  /* 0x0000003000187308 */ /* 0x000f220000000800 */
[----:B0-----:R-:W-:Y:S02]  /*ea30*/  FADD.FTZ R20, R14, R5 ;  /* 0x000000050e147221 */ /* 0x001fe40000010000 */
        /* <DEDUP_REMOVED lines=9> */
[----:B------:R-:W-:-:S05]  /*ead0*/  FMNMX.FTZ R0, R87, R0, !PT ;  /* 0x0000000057007209 */ /* 0x000fca0007810000 */
[----:B------:R-:W4:Y:S01]  /*eae0*/  SHFL.BFLY PT, R7, R0, 0x2, 0x1f ;  /* 0x0c401f0000077f89 */ /* 0x000f2200000e0000 */
[----:B------:R-:W5:Y:S01]  /*eaf0*/  MUFU.EX2 R53, R53 ;  /* 0x0000003500357308 */ /* 0x000f620000000800 */
[----:B0-----:R-:W-:-:S07]  /*eb00*/  FADD.FTZ R21, R49, R20 ;  /* 0x0000001431157221 */ /* 0x001fce0000010000 */
[----:B------:R-:W0:Y:S01]  /*eb10*/  MUFU.EX2 R56, R56 ;  /* 0x0000003800387308 */ /* 0x000e220000000800 */
[----:B-1----:R-:W-:-:S07]  /*eb20*/  FADD.FTZ R20, R52, R21 ;  /* 0x0000001534147221 */ /* 0x002fce0000010000 */
[----:B------:R-:W-:Y:S01]  /*eb30*/  MUFU.EX2 R57, R57 ;  /* 0x0000003900397308 */ /* 0x000fe20000000800 */
[----:B-----5:R-:W-:Y:S01]  /*eb40*/  FADD.FTZ R21, R53, R20 ;  /* 0x0000001435157221 */ /* 0x020fe20000010000 */
[----:B----4-:R-:W-:-:S06]  /*eb50*/  FMNMX.FTZ R0, R0, R7, !PT ;  /* 0x0000000700007209 */ /* 0x010fcc0007810000 */
[----:B------:R-:W-:Y:S01]  /*eb60*/  MUFU.EX2 R60, R60 ;  /* 0x0000003c003c7308 */ /* 0x000fe20000000800 */
[----:B0-----:R-:W-:Y:S01]  /*eb70*/  FADD.FTZ R20, R56, R21 ;  /* 0x0000001538147221 */ /* 0x001fe20000010000 */
        /* <DEDUP_REMOVED lines=45> */
[----:B0-----:R-:W-:Y:S01]  /*ee50*/  FADD.FTZ R28, R26, R27 ;  /* 0x0000001b1a1c7221 */ /* 0x001fe20000010000 */
[----:B------:R-:W-:-:S06]  /*ee60*/  F2FP.F16.F32.PACK_AB R5, R27, R26 ;  /* 0x0000001a1b05723e */ /* 0x000fcc00000000ff */
[----:B------:R-:W0:Y:S08]  /*ee70*/  MUFU.EX2 R7, R30 ;  /* 0x0000001e00077308 */ /* 0x000e300000000800 */
[----:B------:R-:W1:Y:S08]  /*ee80*/  MUFU.EX2 R9, R34 ;  /* 0x0000002200097308 */ /* 0x000e700000000800 */
[----:B------:R-:W4:Y:S01]  /*ee90*/  MUFU.EX2 R35, R35 ;  /* 0x0000002300237308 */ /* 0x000f220000000800 */
[----:B0-----:R-:W-:-:S07]  /*eea0*/  FADD.FTZ R28, R7, R28 ;  /* 0x0000001c071c7221 */ /* 0x001fce0000010000 */
[----:B------:R-:W0:Y:S01]  /*eeb0*/  MUFU.EX2 R11, R38 ;  /* 0x00000026000b7308 */ /* 0x000e220000000800 */
[----:B------:R-:W-:-:S07]  /*eec0*/  FADD.FTZ R28, R31, R28 ;  /* 0x0000001c1f1c7221 */ /* 0x000fce0000010000 */
[----:B------:R-:W5:Y:S01]  /*eed0*/  MUFU.EX2 R39, R39 ;  /* 0x0000002700277308 */ /* 0x000f620000000800 */
[----:B-1----:R-:W-:-:S07]  /*eee0*/  FADD.FTZ R28, R9, R28 ;  /* 0x0000001c091c7221 */ /* 0x002fce0000010000 */
[----:B------:R-:W1:Y:S01]  /*eef0*/  MUFU.EX2 R13, R42 ;  /* 0x0000002a000d7308 */ /* 0x000e620000000800 */
[----:B----4-:R-:W-:-:S07]  /*ef00*/  FADD.FTZ R28, R35, R28 ;  /* 0x0000001c231c7221 */ /* 0x010fce0000010000 */
[----:B------:R-:W4:Y:S01]  /*ef10*/  MUFU.EX2 R43, R43 ;  /* 0x0000002b002b7308 */ /* 0x000f220000000800 */
[----:B0-----:R-:W-:-:S07]  /*ef20*/  FADD.FTZ R28, R11, R28 ;  /* 0x0000001c0b1c7221 */ /* 0x001fce0000010000 */
[----:B------:R-:W0:Y:S01]  /*ef30*/  MUFU.EX2 R15, R46 ;  /* 0x0000002e000f7308 */ /* 0x000e220000000800 */
[----:B-----5:R-:W-:-:S07]  /*ef40*/  FADD.FTZ R28, R39, R28 ;  /* 0x0000001c271c7221 */ /* 0x020fce0000010000 */
[----:B------:R-:W5:Y:S01]  /*ef50*/  MUFU.EX2 R47, R47 ;  /* 0x0000002f002f7308 */ /* 0x000f620000000800 */
[----:B-1----:R-:W-:-:S07]  /*ef60*/  FADD.FTZ R28, R13, R28 ;  /* 0x0000001c0d1c7221 */ /* 0x002fce0000010000 */
[----:B------:R-:W1:Y:S01]  /*ef70*/  MUFU.EX2 R25, R50 ;  /* 0x0000003200197308 */ /* 0x000e620000000800 */
[----:B----4-:R-:W-:-:S07]  /*ef80*/  FADD.FTZ R28, R43, R28 ;  /* 0x0000001c2b1c7221 */ /* 0x010fce0000010000 */
[----:B------:R-:W4:Y:S01]  /*ef90*/  MUFU.EX2 R51, R51 ;  /* 0x0000003300337308 */ /* 0x000f220000000800 */
[----:B0-----:R-:W-:-:S07]  /*efa0*/  FADD.FTZ R28, R15, R28 ;  /* 0x0000001c0f1c7221 */ /* 0x001fce0000010000 */
[----:B------:R-:W-:Y:S01]  /*efb0*/  MUFU.EX2 R54, R54 ;  /* 0x0000003600367308 */ /* 0x000fe20000000800 */
[----:B-----5:R-:W-:-:S07]  /*efc0*/  FADD.FTZ R28, R47, R28 ;  /* 0x0000001c2f1c7221 */ /* 0x020fce0000010000 */
[----:B------:R-:W0:Y:S01]  /*efd0*/  MUFU.EX2 R55, R55 ;  /* 0x0000003700377308 */ /* 0x000e220000000800 */
[----:B-1----:R-:W-:Y:S01]  /*efe0*/  FADD.FTZ R28, R25, R28 ;  /* 0x0000001c191c7221 */ /* 0x002fe20000010000 */
[----:B------:R-:W-:Y:S01]  /*eff0*/  FADD.FTZ R27, R57, R20 ;  /* 0x00000014391b7221 */ /* 0x000fe20000010000 */
[----:B------:R-:W-:Y:S02]  /*f000*/  F2FP.F16.F32.PACK_AB R7, R31, R7 ;  /* 0x000000071f07723e */ /* 0x000fe400000000ff */
[----:B------:R-:W-:Y:S01]  /*f010*/  F2FP.F16.F32.PACK_AB R9, R35, R9 ;  /* 0x000000092309723e */ /* 0x000fe200000000ff */
[----:B----4-:R-:W-:Y:S01]  /*f020*/  FADD.FTZ R21, R51, R28 ;  /* 0x0000001c33157221 */ /* 0x010fe20000010000 */
[----:B------:R-:W-:Y:S01]  /*f030*/  F2FP.F16.F32.PACK_AB R11, R39, R11 ;  /* 0x0000000b270b723e */ /* 0x000fe200000000ff */
[----:B------:R-:W-:Y:S01]  /*f040*/  FADD.FTZ R28, R60, R27 ;  /* 0x0000001b3c1c7221 */ /* 0x000fe20000010000 */
[----:B------:R-:W-:Y:S01]  /*f050*/  F2FP.F16.F32.PACK_AB R13, R43, R13 ;  /* 0x0000000d2b0d723e */ /* 0x000fe200000000ff */
[----:B------:R-:W-:Y:S01]  /*f060*/  STSM.16.M88.4 [R144+0x21800], R4 ;  /* 0x0218000490007844 */ /* 0x000fe20000000200 */
[----:B------:R-:W-:Y:S01]  /*f070*/  F2FP.F16.F32.PACK_AB R15, R47, R15 ;  /* 0x0000000f2f0f723e */ /* 0x000fe200000000ff */
[----:B------:R-:W1:Y:S01]  /*f080*/  MUFU.EX2 R58, R58 ;  /* 0x0000003a003a7308 */ /* 0x000e620000000800 */
[----:B------:R-:W-:Y:S01]  /*f090*/  F2FP.F16.F32.PACK_AB R24, R49, R24 ;  /* 0x000000183118723e */ /* 0x000fe200000000ff */
[----:B--2---:R-:W-:Y:S01]  /*f0a0*/  STSM.16.M88.4 [R90], R8 ;  /* 0x000000085a007844 */ /* 0x004fe20000000200 */
[----:B------:R-:W-:-:S02]  /*f0b0*/  F2FP.F16.F32.PACK_AB R26, R53, R52 ;  /* 0x00000034351a723e */ /* 0x000fc400000000ff */
[----:B------:R-:W-:Y:S02]  /*f0c0*/  F2FP.F16.F32.PACK_AB R25, R51, R25 ;  /* 0x000000193319723e */ /* 0x000fe400000000ff */
[----:B0-----:R-:W-:Y:S01]  /*f0d0*/  F2FP.F16.F32.PACK_AB R27, R55, R54 ;  /* 0x00000036371b723e */ /* 0x001fe200000000ff */
[----:B------:R-:W-:Y:S01]  /*f0e0*/  STSM.16.M88.4 [R146], R12 ;  /* 0x0000000c92007844 */ /* 0x000fe20000000200 */
[----:B------:R-:W0:Y:S03]  /*f0f0*/  MUFU.EX2 R59, R59 ;  /* 0x0000003b003b7308 */ /* 0x000e260000000800 */
[----:B------:R2:W-:Y:S05]  /*f100*/  STSM.16.M88.4 [R145], R24 ;  /* 0x0000001891007844 */ /* 0x0005ea0000000200 */
[----:B------:R-:W4:Y:S08]  /*f110*/  MUFU.EX2 R62, R62 ;  /* 0x0000003e003e7308 */ /* 0x000f300000000800 */
[----:B------:R-:W5:Y:S01]  /*f120*/  MUFU.EX2 R63, R63 ;  /* 0x0000003f003f7308 */ /* 0x000f620000000800 */
[----:B--2---:R-:W2:Y:S01]  /*f130*/  LDL.LU R26, [R1+0xc] ;  /* 0x00000c00011a7983 */ /* 0x004ea20000300800 */
[----:B------:R-:W-:Y:S01]  /*f140*/  FADD.FTZ R20, R54, R21 ;  /* 0x0000001536147221 */ /* 0x000fe20000010000 */
[----:B------:R-:W-:-:S03]  /*f150*/  FADD.FTZ R5, R61, R28 ;  /* 0x0000001c3d057221 */ /* 0x000fc60000010000 */
[----:B------:R-:W-:Y:S02]  /*f160*/  FADD.FTZ R21, R55, R20 ;  /* 0x0000001437157221 */ /* 0x000fe40000010000 */
[----:B------:R-:W3:Y:S02]  /*f170*/  MUFU.EX2 R66, R66 ;  /* 0x0000004200427308 */ /* 0x000ee40000000800 */
[----:B-1----:R-:W-:Y:S01]  /*f180*/  FADD.FTZ R8, R58, R21 ;  /* 0x000000153a087221 */ /* 0x002fe20000010000 */
[----:B------:R-:W-:-:S03]  /*f190*/  FADD.FTZ R10, R64, R5 ;  /* 0x00000005400a7221 */ /* 0x000fc60000010000 */
[----:B0-----:R-:W-:Y:S02]  /*f1a0*/  FADD.FTZ R5, R59, R8 ;  /* 0x000000083b057221 */ /* 0x001fe40000010000 */
[----:B------:R-:W0:Y:S02]  /*f1b0*/  MUFU.EX2 R67, R67 ;  /* 0x0000004300437308 */ /* 0x000e240000000800 */
[----:B----4-:R-:W-:-:S06]  /*f1c0*/  FADD.FTZ R8, R62, R5 ;  /* 0x000000053e087221 */ /* 0x010fcc0000010000 */
[----:B------:R-:W1:Y:S01]  /*f1d0*/  MUFU.EX2 R70, R70 ;  /* 0x0000004600467308 */ /* 0x000e620000000800 */
[----:B-----5:R-:W-:Y:S01]  /*f1e0*/  FADD.FTZ R9, R63, R8 ;  /* 0x000000083f097221 */ /* 0x020fe20000010000 */
[----:B------:R-:W-:-:S06]  /*f1f0*/  FADD.FTZ R7, R65, R10 ;  /* 0x0000000a41077221 */ /* 0x000fcc0000010000 */
[----:B------:R-:W4:Y:S01]  /*f200*/  MUFU.EX2 R72, R72 ;  /* 0x0000004800487308 */ /* 0x000f220000000800 */
[----:B---3--:R-:W-:-:S07]  /*f210*/  FADD.FTZ R8, R66, R9 ;  /* 0x0000000942087221 */ /* 0x008fce0000010000 */
[----:B------:R-:W3:Y:S01]  /*f220*/  MUFU.EX2 R71, R71 ;  /* 0x0000004700477308 */ /* 0x000ee20000000800 */
[----:B------:R-:W-:Y:S01]  /*f230*/  FADD.FTZ R10, R68, R7 ;  /* 0x00000007440a7221 */ /* 0x000fe20000010000 */
[----:B0-----:R-:W-:-:S06]  /*f240*/  FADD.FTZ R9, R67, R8 ;  /* 0x0000000843097221 */ /* 0x001fcc0000010000 */
[----:B------:R-:W0:Y:S08]  /*f250*/  MUFU.EX2 R73, R73 ;  /* 0x0000004900497308 */ /* 0x000e300000000800 */
[----:B------:R-:W5:Y:S01]  /*f260*/  MUFU.EX2 R74, R74 ;  /* 0x0000004a004a7308 */ /* 0x000f620000000800 */
[----:B------:R-:W-:Y:S01]  /*f270*/  FADD.FTZ R11, R69, R10 ;  /* 0x0000000a450b7221 */ /* 0x000fe20000010000 */
[----:B------:R-:W-:-:S06]  /*f280*/  ISETP.NE.AND P5, PT, R89, 0x1, PT ;  /* 0x000000015900780c */ /* 0x000fcc0003fa5270 */
[----:B------:R-:W5:Y:S01]  /*f290*/  MUFU.EX2 R76, R76 ;  /* 0x0000004c004c7308 */ /* 0x000f620000000800 */
[----:B-1----:R-:W-:-:S07]  /*f2a0*/  FADD.FTZ R8, R70, R9 ;  /* 0x0000000946087221 */ /* 0x002fce0000010000 */
[----:B------:R-:W1:Y:S01]  /*f2b0*/  MUFU.EX2 R75, R75 ;  /* 0x0000004b004b7308 */ /* 0x000e620000000800 */
[----:B----4-:R-:W-:Y:S01]  /*f2c0*/  FADD.FTZ R10, R72, R11 ;  /* 0x0000000b480a7221 */ /* 0x010fe20000010000 */
[----:B---3--:R-:W-:-:S06]  /*f2d0*/  FADD.FTZ R9, R71, R8 ;  /* 0x0000000847097221 */ /* 0x008fcc0000010000 */
[----:B------:R-:W3:Y:S08]  /*f2e0*/  MUFU.EX2 R77, R77 ;  /* 0x0000004d004d7308 */ /* 0x000ef00000000800 */
[----:B------:R-:W4:Y:S01]  /*f2f0*/  MUFU.EX2 R78, R78 ;  /* 0x0000004e004e7308 */ /* 0x000f220000000800 */
[----:B0-----:R-:W-:-:S07]  /*f300*/  FADD.FTZ R11, R73, R10 ;  /* 0x0000000a490b7221 */ /* 0x001fce0000010000 */
[----:B------:R-:W0:Y:S01]  /*f310*/  MUFU.EX2 R79, R79 ;  /* 0x0000004f004f7308 */ /* 0x000e220000000800 */
[----:B-----5:R-:W-:-:S07]  /*f320*/  FADD.FTZ R12, R74, R9 ;  /* 0x000000094a0c7221 */ /* 0x020fce0000010000 */
[----:B------:R-:W-:Y:S08]  /*f330*/  MUFU.EX2 R80, R80 ;  /* 0x0000005000507308 */ /* 0x000ff00000000800 */
[----:B------:R-:W5:Y:S08]  /*f340*/  MUFU.EX2 R81, R81 ;  /* 0x0000005100517308 */ /* 0x000f700000000800 */
[----:B------:R-:W-:Y:S08]  /*f350*/  MUFU.EX2 R84, R84 ;  /* 0x0000005400547308 */ /* 0x000ff00000000800 */
[----:B------:R-:W5:Y:S08]  /*f360*/  MUFU.EX2 R85, R85 ;  /* 0x0000005500557308 */ /* 0x000f700000000800 */
[----:B------:R-:W-:Y:S08]  /*f370*/  MUFU.EX2 R82, R82 ;  /* 0x0000005200527308 */ /* 0x000ff00000000800 */
[----:B------:R-:W5:Y:S08]  /*f380*/  MUFU.EX2 R83, R83 ;  /* 0x0000005300537308 */ /* 0x000f700000000800 */
[----:B------:R-:W-:Y:S08]  /*f390*/  MUFU.EX2 R86, R86 ;  /* 0x0000005600567308 */ /* 0x000ff00000000800 */
[----:B------:R-:W5:Y:S01]  /*f3a0*/  MUFU.EX2 R87, R87 ;  /* 0x0000005700577308 */ /* 0x000f620000000800 */
[----:B------:R-:W-:Y:S01]  /*f3b0*/  F2FP.F16.F32.PACK_AB R4, R57, R56 ;  /* 0x000000383904723e */ /* 0x000fe200000000ff */
[----:B------:R-:W-:Y:S01]  /*f3c0*/  FADD.FTZ R10, R76, R11 ;  /* 0x0000000b4c0a7221 */ /* 0x000fe20000010000 */
[----:B------:R-:W-:-:S02]  /*f3d0*/  F2FP.F16.F32.PACK_AB R6, R61, R60 ;  /* 0x0000003c3d06723e */ /* 0x000fc400000000ff */
[----:B------:R-:W-:Y:S02]  /*f3e0*/  F2FP.F16.F32.PACK_AB R5, R59, R58 ;  /* 0x0000003a3b05723e */ /* 0x000fe400000000ff */
[----:B------:R-:W-:Y:S01]  /*f3f0*/  F2FP.F16.F32.PACK_AB R7, R63, R62 ;  /* 0x0000003e3f07723e */ /* 0x000fe200000000ff */
[----:B-1----:R-:W-:Y:S01]  /*f400*/  FADD.FTZ R11, R75, R12 ;  /* 0x0000000c4b0b7221 */ /* 0x002fe20000010000 */
[----:B------:R-:W1:Y:S01]  /*f410*/  @P5 LDC R24, c[0x0][0x44c] ;  /* 0x00011300ff185b82 */ /* 0x000e620000000800 */
[----:B---3--:R-:W-:Y:S02]  /*f420*/  FADD.FTZ R21, R77, R10 ;  /* 0x0000000a4d157221 */ /* 0x008fe40000010000 */
[----:B------:R3:W-:Y:S01]  /*f430*/  STSM.16.M88.4 [R144+0x27800], R4 ;  /* 0x0278000490007844 */ /* 0x0007e20000000200 */
[----:B----4-:R-:W-:Y:S01]  /*f440*/  FADD.FTZ R20, R78, R11 ;  /* 0x0000000b4e147221 */ /* 0x010fe20000010000 */
[----:B------:R-:W-:Y:S02]  /*f450*/  F2FP.F16.F32.PACK_AB R8, R73, R72 ;  /* 0x000000484908723e */ /* 0x000fe400000000ff */
[----:B------:R-:W-:Y:S01]  /*f460*/  F2FP.F16.F32.PACK_AB R10, R77, R76 ;  /* 0x0000004c4d0a723e */ /* 0x000fe200000000ff */
[----:B------:R-:W4:Y:S01]  /*f470*/  @P5 LDC R25, c[0x0][0x450] ;  /* 0x00011400ff195b82 */ /* 0x000f220000000800 */
[----:B------:R-:W-:-:S02]  /*f480*/  F2FP.F16.F32.PACK_AB R9, R75, R74 ;  /* 0x0000004a4b09723e */ /* 0x000fc400000000ff */
[----:B0-----:R-:W-:Y:S02]  /*f490*/  F2FP.F16.F32.PACK_AB R11, R79, R78 ;  /* 0x0000004e4f0b723e */ /* 0x001fe400000000ff */
[----:B-----5:R-:W-:Y:S02]  /*f4a0*/  F2FP.F16.F32.PACK_AB R12, R81, R80 ;  /* 0x00000050510c723e */ /* 0x020fe400000000ff */
[----:B------:R-:W-:Y:S02]  /*f4b0*/  F2FP.F16.F32.PACK_AB R14, R85, R84 ;  /* 0x00000054550e723e */ /* 0x000fe400000000ff */
[----:B------:R-:W-:Y:S02]  /*f4c0*/  F2FP.F16.F32.PACK_AB R13, R83, R82 ;  /* 0x00000052530d723e */ /* 0x000fe400000000ff */
[----:B---3--:R-:W-:Y:S02]  /*f4d0*/  F2FP.F16.F32.PACK_AB R4, R65, R64 ;  /* 0x000000404104723e */ /* 0x008fe400000000ff */
[----:B------:R-:W-:-:S02]  /*f4e0*/  F2FP.F16.F32.PACK_AB R6, R69, R68 ;  /* 0x000000444506723e */ /* 0x000fc400000000ff */
[----:B------:R-:W-:Y:S02]  /*f4f0*/  F2FP.F16.F32.PACK_AB R5, R67, R66 ;  /* 0x000000424305723e */ /* 0x000fe400000000ff */
[----:B------:R-:W-:Y:S02]  /*f500*/  F2FP.F16.F32.PACK_AB R7, R71, R70 ;  /* 0x000000464707723e */ /* 0x000fe400000000ff */
[----:B------:R-:W-:-:S03]  /*f510*/  F2FP.F16.F32.PACK_AB R15, R87, R86 ;  /* 0x00000056570f723e */ /* 0x000fc600000000ff */
[----:B------:R0:W-:Y:S04]  /*f520*/  STSM.16.M88.4 [R29], R4 ;  /* 0x000000041d007844 */ /* 0x0001e80000000200 */
[----:B------:R2:W-:Y:S04]  /*f530*/  STSM.16.M88.4 [R146+0x6000], R8 ;  /* 0x0060000892007844 */ /* 0x0005e80000000200 */
[----:B------:R3:W-:Y:S01]  /*f540*/  STSM.16.M88.4 [R145+0x6000], R12 ;  /* 0x0060000c91007844 */ /* 0x0007e20000000200 */
[----:B------:R5:W-:Y:S06]  /*f550*/  MEMBAR.ALL.CTA ;  /* 0x0000000000007992 */ /* 0x000bec0000008000 */
[----:B-----5:R-:W5:Y:S01]  /*f560*/  FENCE.VIEW.ASYNC.S ;  /* 0x00000000000073c6 */ /* 0x020f620000000000 */
[----:B------:R-:W-:Y:S01]  /*f570*/  FADD.FTZ R79, R79, R20 ;  /* 0x000000144f4f7221 */ /* 0x000fe20000010000 */
[----:B------:R-:W-:Y:S01]  /*f580*/  PLOP3.LUT P1, PT, PT, PT, UP0, 0x40, 0x0 ;  /* 0x000000000000781c */ /* 0x000fe20003f2e808 */
[----:B-1----:R-:W-:-:S04]  /*f590*/  @P5 IMAD.HI.U32 R24, R88, R24, RZ ;  /* 0x0000001858185227 */ /* 0x002fc800078e00ff */
[----:B------:R-:W-:Y:S01]  /*f5a0*/  FADD.FTZ R80, R80, R21 ;  /* 0x0000001550507221 */ /* 0x000fe20000010000 */
[----:B------:R-:W-:Y:S01]  /*f5b0*/  FADD.FTZ R82, R82, R79 ;  /* 0x0000004f52527221 */ /* 0x000fe20000010000 */
[----:B------:R-:W-:Y:S01]  /*f5c0*/  IMAD.MOV.U32 R20, RZ, RZ, R88 ;  /* 0x000000ffff147224 */ /* 0x000fe200078e0058 */
[----:B----4-:R-:W-:Y:S01]  /*f5d0*/  @P5 SHF.R.U32.HI R20, RZ, R25, R24 ;  /* 0x00000019ff145219 */ /* 0x010fe20000011618 */
[----:B------:R-:W-:Y:S01]  /*f5e0*/  FADD.FTZ R81, R81, R80 ;  /* 0x0000005051517221 */ /* 0x000fe20000010000 */
[----:B------:R-:W-:-:S03]  /*f5f0*/  FADD.FTZ R83, R83, R82 ;  /* 0x0000005253537221 */ /* 0x000fc60000010000 */
[----:B------:R-:W-:Y:S01]  /*f600*/  FADD.FTZ R84, R84, R81 ;  /* 0x0000005154547221 */ /* 0x000fe20000010000 */
[----:B------:R-:W-:Y:S01]  /*f610*/  FADD.FTZ R86, R86, R83 ;  /* 0x0000005356567221 */ /* 0x000fe20000010000 */
[----:B0-----:R-:W-:Y:S02]  /*f620*/  VIADD R4, R97, 0xfffffffe ;  /* 0xfffffffe61047836 */ /* 0x001fe40000000000 */
[----:B------:R-:W-:Y:S01]  /*f630*/  FADD.FTZ R139, R85, R84 ;  /* 0x00000054558b7221 */ /* 0x000fe20000010000 */
[----:B------:R-:W-:Y:S01]  /*f640*/  FADD.FTZ R5, R87, R86 ;  /* 0x0000005657057221 */ /* 0x000fe20000010000 */
[----:B--2---:R-:W-:-:S04]  /*f650*/  IMAD.IADD R8, R26, 0x1, R20 ;  /* 0x000000011a087824 */ /* 0x004fc800078e0214 */
[----:B------:R-:W-:Y:S01]  /*f660*/  VIADD R6, R8, UR6 ;  /* 0x0000000608067c36 */ /* 0x000fe20008000000 */
[----:B-----5:R-:W-:Y:S01]  /*f670*/  NOP ;  /* 0x0000000000007918 */ /* 0x020fe20000000000 */
[----:B---3--:R-:W-:Y:S05]  /*f680*/  @P1 BRA `(.L_x_11531) ;  /* 0x0000000000541947 */ /* 0x008fea0003800000 */
[C---:B------:R-:W-:Y:S01]  /*f690*/  ISETP.GT.AND P1, PT, R8.reuse, RZ, PT ;  /* 0x000000ff0800720c */ /* 0x040fe20003f24270 */
[----:B------:R-:W-:Y:S01]  /*f6a0*/  BSSY B0, `(.L_x_11532) ;  /* 0x0000010000007945 */ /* 0x000fe20003800000 */
[----:B------:R-:W-:-:S11]  /*f6b0*/  VIADD R7, R8, 0xffffffff ;  /* 0xffffffff08077836 */ /* 0x000fd60000000000 */
[----:B------:R-:W-:Y:S05]  /*f6c0*/  @P1 BRA `(.L_x_11533) ;  /* 0x0000000000201947 */ /* 0x000fea0003800000 */
[----:B------:R-:W-:Y:S01]  /*f6d0*/  UISETP.NE.AND UP1, UPT, UR7, 0x1, UPT ;  /* 0x000000010700788c */ /* 0x000fe2000bf25270 */
[----:B------:R-:W-:-:S05]  /*f6e0*/  IMAD.MOV R7, RZ, RZ, -R8 ;  /* 0x000000ffff077224 */ /* 0x000fca00078e0a08 */
[----:B------:R-:W-:-:S05]  /*f6f0*/  PLOP3.LUT P1, PT, PT, PT, UP1, 0x80, 0x0 ;  /* 0x000000000000781c */ /* 0x000fca0003f2f018 */
[----:B------:R-:W-:-:S08]  /*f700*/  @UP1 ULDC.64 UR4, c[0x0][0x9e8] ;  /* 0x00027a0000041ab9 */ /* 0x000fd00000000a00 */
[----:B------:R-:W-:-:S05]  /*f710*/  @P1 IMAD.HI.U32 R8, R7, UR4, RZ ;  /* 0x0000000407081c27 */ /* 0x000fca000f8e00ff */
[----:B------:R-:W-:-:S04]  /*f720*/  @P1 SHF.R.U32.HI R7, RZ, UR5, R8 ;  /* 0x00000005ff071c19 */ /* 0x000fc80008011608 */
[----:B------:R-:W-:Y:S01]  /*f730*/  LOP3.LUT R7, RZ, R7, RZ, 0x33, !PT ;  /* 0x00000007ff077212 */ /* 0x000fe200078e33ff */
[----:B------:R-:W-:Y:S06]  /*f740*/  BRA `(.L_x_11534) ;  /* 0x0000000000147947 */ /* 0x000fec0003800000 */
.L_x_11533:
[----:B------:R-:W-:-:S06]  /*f750*/  UISETP.NE.AND UP1, UPT, UR7, 0x1, UPT ;  /* 0x000000010700788c */ /* 0x000fcc000bf25270 */
[----:B------:R-:W-:-:S05]  /*f760*/  PLOP3.LUT P1, PT, PT, PT, UP1, 0x80, 0x0 ;  /* 0x000000000000781c */ /* 0x000fca0003f2f018 */
[----:B------:R-:W-:-:S08]  /*f770*/  @UP1 ULDC.64 UR4, c[0x0][0x9e8] ;  /* 0x00027a0000041ab9 */ /* 0x000fd00000000a00 */
[----:B------:R-:W-:-:S05]  /*f780*/  @P1 IMAD.HI.U32 R8, R7, UR4, RZ ;  /* 0x0000000407081c27 */ /* 0x000fca000f8e00ff */
[----:B------:R-:W-:-:S07]  /*f790*/  @P1 SHF.R.U32.HI R7, RZ, UR5, R8 ;  /* 0x00000005ff071c19 */ /* 0x000fce0008011608 */
.L_x_11534:
[----:B------:R-:W-:Y:S05]  /*f7a0*/  BSYNC B0 ;  /* 0x0000000000007941 */ /* 0x000fea0003800000 */
.L_x_11532:
[----:B------:R-:W-:-:S04]  /*f7b0*/  IMAD.U32 R8, RZ, RZ, UR7 ;  /* 0x00000007ff087e24 */ /* 0x000fc8000f8e00ff */
[----:B------:R-:W-:-:S05]  /*f7c0*/  IMAD R7, R7, R8, UR7 ;  /* 0x0000000707077e24 */ /* 0x000fca000f8e0208 */
[----:B------:R-:W-:-:S07]  /*f7d0*/  VIMNMX R6, R6, R7, PT ;  /* 0x0000000706067248 */ /* 0x000fce0003fe0100 */
.L_x_11531:
[----:B------:R-:W2:Y:S01]  /*f7e0*/  LDL R8, [R1+0x6c] ;  /* 0x00006c0001087983 */ /* 0x000ea20000100800 */
        /* <DEDUP_REMOVED lines=36> */
[----:B--2---:R-:W-:-:S04]  /*fa30*/  VIMNMX R8, R8, R7, !PT ;  /* 0x0000000708087248 */ /* 0x004fc80007fe0100 */
[----:B------:R-:W-:Y:S01]  /*fa40*/  ISETP.GE.AND P1, PT, R4, R8, PT ;  /* 0x000000080400720c */ /* 0x000fe20003f26270 */
[----:B------:R0:W-:-:S12]  /*fa50*/  STL [R1+0xc], R8 ;  /* 0x00000c0801007387 */ /* 0x0001d80000100800 */
[----:B0-----:R-:W-:Y:S05]  /*fa60*/  @!P1 BRA `(.L_x_11535) ;  /* 0x0000003400749947 */ /* 0x001fea0003800000 */
[----:B------:R-:W-:-:S07]  /*fa70*/  IMAD.MOV.U32 R135, RZ, RZ, RZ ;  /* 0x000000ffff877224 */ /* 0x000fce00078e00ff */
.L_x_11555:
[----:B------:R-:W2:Y:S01]  /*fa80*/  LDL R7, [R1+0x10] ;  /* 0x0000100001077983 */ /* 0x000ea20000100800 */
[----:B------:R-:W-:Y:S01]  /*fa90*/  VIADD R6, R17, 0x1 ;  /* 0x0000000111067836 */ /* 0x000fe20000000000 */
[----:B------:R-:W-:Y:S05]  /*faa0*/  YIELD ;  /* 0x0000000000007946 */ /* 0x000fea0003800000 */
[----:B------:R-:W-:-:S04]  /*fab0*/  ISETP.NE.AND P2, PT, R6, 0x2, PT ;  /* 0x000000020600780c */ /* 0x000fc80003f45270 */
[----:B------:R-:W-:Y:S02]  /*fac0*/  SEL R8, RZ, 0x1, P2 ;  /* 0x00000001ff087807 */ /* 0x000fe40001000000 */
[----:B------:R-:W-:Y:S02]  /*fad0*/  SEL R6, R6, RZ, P2 ;  /* 0x000000ff06067207 */ /* 0x000fe40001000000 */
[----:B--2---:R-:W-:Y:S02]  /*fae0*/  ISETP.NE.AND P1, PT, R7, RZ, PT ;  /* 0x000000ff0700720c */ /* 0x004fe40003f25270 */
[----:B------:R-:W-:-:S11]  /*faf0*/  LOP3.LUT R7, R23, R8, RZ, 0x3c, !PT ;  /* 0x0000000817077212 */ /* 0x000fd600078e3cff */
[----:B------:R-:W-:Y:S05]  /*fb00*/  @P1 BRA `(.L_x_11536) ;  /* 0x0000000000301947 */ /* 0x000fea0003800000 */
[----:B------:R-:W-:Y:S05]  /*fb10*/  @!P0 BRA `(.L_x_11537) ;  /* 0x0000000000048947 */ /* 0x000fea0003800000 */
[----:B------:R-:W-:Y:S01]  /*fb20*/  BPT.TRAP 0x1 ;  /* 0x000000040000795c */ /* 0x000fe20000300000 */
.L_x_11537:
[----:B------:R-:W-:Y:S01]  /*fb30*/  IMAD R9, R6, 0x8, R2 ;  /* 0x0000000806097824 */ /* 0x000fe200078e0202 */
[----:B------:R-:W-:-:S04]  /*fb40*/  SHF.L.U32 R8, R7, 0x1f, RZ ;  /* 0x0000001f07087819 */ /* 0x000fc800000006ff */
[----:B------:R0:W1:Y:S01]  /*fb50*/  SYNCS.PHASECHK.TRANS64.TRYWAIT P2, [R9+URZ+0x2d830], R8 ;  /* 0x02d83008090075a7 */ /* 0x000062000804017f */
[----:B------:R-:W-:Y:S05]  /*fb60*/  @!P0 BRA `(.L_x_11538) ;  /* 0x0000000000048947 */ /* 0x000fea0003800000 */
[----:B------:R-:W-:Y:S01]  /*fb70*/  BPT.TRAP 0x1 ;  /* 0x000000040000795c */ /* 0x000fe20000300000 */
.L_x_11538:
[----:B------:R-:W-:Y:S04]  /*fb80*/  BSSY B0, `(.L_x_11536) ;  /* 0x0000004000007945 */ /* 0x000fe80003800000 */
[----:B-1----:R-:W-:Y:S05]  /*fb90*/  @P2 BRA `(.L_x_11539) ;  /* 0x0000000000082947 */ /* 0x002fea0003800000 */
[----:B------:R-:W1:Y:S02]  /*fba0*/  SYNCS.PHASECHK.TRANS64.TRYWAIT P2, [R9+URZ+0x2d830], R8 ;  /* 0x02d83008090075a7 */ /* 0x000e64000804017f */
[----:B-1----:R-:W-:Y:S05]  /*fbb0*/  @!P2 BRA `(.L_x_11540) ;  /* 0x00000154009ca947 */ /* 0x002fea0003800000 */
.L_x_11539:
[----:B------:R-:W-:Y:S05]  /*fbc0*/  BSYNC B0 ;  /* 0x0000000000007941 */ /* 0x000fea0003800000 */
.L_x_11536:
[----:B01----:R-:W2:Y:S01]  /*fbd0*/  LDL R8, [R1+0x14] ;  /* 0x0000140001087983 */ /* 0x003ea20000100800 */
[----:B------:R-:W0:Y:S01]  /*fbe0*/  S2R R10, SR_TID.X ;  /* 0x00000000000a7919 */ /* 0x000e220000002100 */
[----:B------:R-:W-:Y:S05]  /*fbf0*/  WARPSYNC.ALL ;  /* 0x0000000000007948 */ /* 0x000fea0003800000 */
[----:B0-----:R-:W-:-:S05]  /*fc00*/  SHF.R.U32.HI R10, RZ, 0x7, R10 ;  /* 0x00000007ff0a7819 */ /* 0x001fca000001160a */
[----:B------:R-:W-:-:S05]  /*fc10*/  VIADD R20, R10, 0x8 ;  /* 0x000000080a147836 */ /* 0x000fca0000000000 */
[----:B------:R0:W-:Y:S06]  /*fc20*/  BAR.SYNC.DEFER_BLOCKING R20, 0x100 ;  /* 0x000400140000751d */ /* 0x0001ec0000010000 */
[----:B0-----:R-:W3:Y:S01]  /*fc30*/  LDL.64 R20, [R1] ;  /* 0x0000000001147983 */ /* 0x001ee20000100a00 */
[----:B------:R-:W-:Y:S01]  /*fc40*/  IMAD.MOV.U32 R9, RZ, RZ, -0x7fffffe0 ;  /* 0x80000020ff097424 */ /* 0x000fe200078e00ff */
[----:B------:R-:W-:Y:S02]  /*fc50*/  R2UR UR8, R148 ;  /* 0x00000000940872ca */ /* 0x000fe400000e0000 */
[----:B------:R-:W-:-:S02]  /*fc60*/  R2UR UR9, R149 ;  /* 0x00000000950972ca */ /* 0x000fc400000e0000 */
[----:B------:R-:W-:Y:S01]  /*fc70*/  R2UR UR11, R9 ;  /* 0x00000000090b72ca */ /* 0x000fe200000e0000 */
[----:B------:R-:W-:Y:S01]  /*fc80*/  WARPGROUP.ARRIVE ;  /* 0x00000000000079c5 */ /* 0x000fe20000000000 */
[----:B------:R-:W-:-:S05]  /*fc90*/  IMAD.MOV.U32 R13, RZ, RZ, -0x7fffffe0 ;  /* 0x80000020ff0d7424 */ /* 0x000fca00078e00ff */
[----:B------:R-:W-:Y:S01]  /*fca0*/  R2UR UR15, R13 ;  /* 0x000000000d0f72ca */ /* 0x000fe200000e0000 */
[----:B--2---:R-:W-:-:S05]  /*fcb0*/  IMAD R8, R6, 0x600, R8 ;  /* 0x0000060006087824 */ /* 0x004fca00078e0208 */
[----:B------:R-:W-:-:S13]  /*fcc0*/  R2UR UR10, R8 ;  /* 0x00000000080a72ca */ /* 0x000fda00000e0000 */
[----:B------:R-:W-:Y:S01]  /*fcd0*/  HGMMA.64x128x16.F32 R24, gdesc[UR8], RZ, !UPT, gsb0 ;  /* 0x01e00000081879f0 */ /* 0x000fe2000c0008ff */
[----:B------:R-:W-:-:S05]  /*fce0*/  VIADD R12, R8, 0x2 ;  /* 0x00000002080c7836 */ /* 0x000fca0000000000 */
[----:B------:R-:W-:Y:S02]  /*fcf0*/  R2UR UR14, R12 ;  /* 0x000000000c0e72ca */ /* 0x000fe400000e0000 */
[----:B---3--:R-:W-:Y:S02]  /*fd00*/  R2UR UR12, R20 ;  /* 0x00000000140c72ca */ /* 0x008fe400000e0000 */
[----:B------:R-:W-:Y:S01]  /*fd10*/  R2UR UR13, R21 ;  /* 0x00000000150d72ca */ /* 0x000fe200000e0000 */
[----:B------:R-:W-:Y:S02]  /*fd20*/  WARPGROUP.DEPBAR.LE gsb0, 0x0 ;  /* 0x00008000000079c5 */ /* 0x000fe40000010000 */
[----:B------:R-:W-:-:S10]  /*fd30*/  WARPGROUP.ARRIVE ;  /* 0x00000000000079c5 */ /* 0x000fd40000000000 */
[----:B------:R-:W-:Y:S01]  /*fd40*/  HGMMA.64x128x16.F32 R24, gdesc[UR12], R24, gsb0 ;  /* 0x01e000000c1879f0 */ /* 0x000fe20008000818 */
[----:B------:R-:W-:Y:S02]  /*fd50*/  VIADD R10, R8, 0x200 ;  /* 0x00000200080a7836 */ /* 0x000fe40000000000 */
[----:B------:R-:W-:Y:S01]  /*fd60*/  IMAD.MOV.U32 R11, RZ, RZ, -0x7fffffe0 ;  /* 0x80000020ff0b7424 */ /* 0x000fe200078e00ff */
[----:B------:R-:W-:Y:S02]  /*fd70*/  R2UR UR16, R156 ;  /* 0x000000009c1072ca */ /* 0x000fe400000e0000 */
[----:B------:R-:W-:Y:S02]  /*fd80*/  R2UR UR18, R10 ;  /* 0x000000000a1272ca */ /* 0x000fe400000e0000 */
[----:B------:R-:W-:Y:S02]  /*fd90*/  R2UR UR19, R11 ;  /* 0x000000000b1372ca */ /* 0x000fe400000e0000 */
[----:B------:R-:W-:Y:S01]  /*fda0*/  R2UR UR17, R157 ;  /* 0x000000009d1172ca */ /* 0x000fe200000e0000 */
[----:B------:R-:W-:Y:S01]  /*fdb0*/  VIADD R12, R8, 0x202 ;  /* 0x00000202080c7836 */ /* 0x000fe20000000000 */
[----:B------:R-:W-:-:S02]  /*fdc0*/  R2UR UR23, R13 ;  /* 0x000000000d1772ca */ /* 0x000fc400000e0000 */
[----:B------:R-:W-:Y:S02]  /*fdd0*/  R2UR UR20, R154 ;  /* 0x000000009a1472ca */ /* 0x000fe400000e0000 */
[----:B------:R-:W-:Y:S02]  /*fde0*/  R2UR UR22, R12 ;  /* 0x000000000c1672ca */ /* 0x000fe400000e0000 */
[----:B------:R-:W-:Y:S01]  /*fdf0*/  R2UR UR21, R155 ;  /* 0x000000009b1572ca */ /* 0x000fe200000e0000 */
[----:B------:R-:W-:Y:S02]  /*fe00*/  WARPGROUP.DEPBAR.LE gsb0, 0x0 ;  /* 0x00008000000079c5 */ /* 0x000fe40000010000 */
[----:B------:R-:W-:-:S06]  /*fe10*/  WARPGROUP.ARRIVE ;  /* 0x00000000000079c5 */ /* 0x000fcc0000000000 */
[----:B------:R-:W-:Y:S01]  /*fe20*/  HGMMA.64x128x16.F32 R24, gdesc[UR16], R24, gsb0 ;  /* 0x01e00000101879f0 */ /* 0x000fe20008000818 */
[----:B------:R-:W-:Y:S02]  /*fe30*/  VIADD R14, R8, 0x400 ;  /* 0x00000400080e7836 */ /* 0x000fe40000000000 */
[----:B------:R-:W-:Y:S01]  /*fe40*/  IMAD.MOV.U32 R15, RZ, RZ, -0x7fffffe0 ;  /* 0x80000020ff0f7424 */ /* 0x000fe200078e00ff */
[----:B------:R-:W-:Y:S02]  /*fe50*/  R2UR UR24, R152 ;  /* 0x00000000981872ca */ /* 0x000fe400000e0000 */
[----:B------:R-:W-:Y:S02]  /*fe60*/  R2UR UR26, R14 ;  /* 0x000000000e1a72ca */ /* 0x000fe400000e0000 */
[----:B------:R-:W-:Y:S02]  /*fe70*/  R2UR UR27, R15 ;  /* 0x000000000f1b72ca */ /* 0x000fe400000e0000 */
[----:B------:R-:W-:Y:S01]  /*fe80*/  R2UR UR25, R153 ;  /* 0x00000000991972ca */ /* 0x000fe200000e0000 */
[----:B------:R-:W-:-:S02]  /*fe90*/  WARPGROUP.DEPBAR.LE gsb0, 0x0 ;  /* 0x00008000000079c5 */ /* 0x000fc40000010000 */
[----:B------:R-:W-:-:S06]  /*fea0*/  WARPGROUP.ARRIVE ;  /* 0x00000000000079c5 */ /* 0x000fcc0000000000 */
[----:B------:R-:W-:Y:S01]  /*feb0*/  HGMMA.64x128x16.F32 R24, gdesc[UR20], R24, gsb0 ;  /* 0x01e00000141879f0 */ /* 0x000fe20008000818 */
[----:B------:R-:W-:Y:S01]  /*fec0*/  VIADD R8, R8, 0x402 ;  /* 0x0000040208087836 */ /* 0x000fe20000000000 */
[----:B------:R-:W-:Y:S02]  /*fed0*/  R2UR UR31, R9 ;  /* 0x00000000091f72ca */ /* 0x000fe400000e0000 */
        /* <DEDUP_REMOVED lines=13> */
.L_x_11542:
[----:B------:R-:W-:Y:S01]  /*ffb0*/  SHF.L.U32 R8, R23, 0x1f, RZ ;  /* 0x0000001f17087819 */ /* 0x000fe200000006ff */
[----:B------:R-:W-:-:S04]  /*ffc0*/  IMAD R9, R17, 0x8, R2 ;  /* 0x0000000811097824 */ /* 0x000fc800078e0202 */
[----:B------:R0:W1:Y:S01]  /*ffd0*/  SYNCS.PHASECHK.TRANS64.TRYWAIT P1, [R9+URZ+0x2d850], R8 ;  /* 0x02d85008090075a7 */ /* 0x000062000802017f */
[----:B------:R-:W-:Y:S05]  /*ffe0*/  @!P0 BRA `(.L_x_11543) ;  /* 0x0000000000048947 */ /* 0x000fea0003800000 */
[----:B------:R-:W-:Y:S01]  /*fff0*/  BPT.TRAP 0x1 ;  /* 0x000000040000795c */ /* 0x000fe20000300000 */
.L_x_11543:
[----:B-1----:R-:W-:Y:S05]  /*10000*/  @P1 BRA `(.L_x_11541) ;  /* 0x0000000000081947 */ /* 0x002fea0003800000 */
[----:B------:R-:W1:Y:S02]  /*10010*/  SYNCS.PHASECHK.TRANS64.TRYWAIT P1, [R9+URZ+0x2d850], R8 ;  /* 0x02d85008090075a7 */ /* 0x000e64000802017f */
[----:B-1----:R-:W-:Y:S05]  /*10020*/  @!P1 BRA `(.L_x_11544) ;  /* 0x0000015000949947 */ /* 0x002fea0003800000 */
.L_x_11541:
[----:B------:R-:W2:Y:S01]  /*10030*/  LDL R12, [R1+0x2c] ;  /* 0x00002c00010c7983 */ /* 0x000ea20000100800 */
[----:B01----:R-:W-:Y:S01]  /*10040*/  VIADD R8, R2, 0x400 ;  /* 0x0000040002087836 */ /* 0x003fe20000000000 */
[----:B------:R-:W-:Y:S05]  /*10050*/  WARPSYNC.ALL ;  /* 0x0000000000007948 */ /* 0x000fea0003800000 */
[----:B------:R-:W-:Y:S01]  /*10060*/  SHF.R.U32.HI R8, RZ, 0x4, R8 ;  /* 0x00000004ff087819 */ /* 0x000fe20000011608 */
[----:B------:R-:W-:Y:S01]  /*10070*/  IMAD.MOV.U32 R9, RZ, RZ, -0x7fffffe0 ;  /* 0x80000020ff097424 */ /* 0x000fe200078e00ff */
[----:B------:R-:W-:Y:S01]  /*10080*/  WARPGROUP.ARRIVE ;  /* 0x00000000000079c5 */ /* 0x000fe20000000000 */
[----:B------:R-:W-:Y:S01]  /*10090*/  UMOV UR9, 0x40000040 ;  /* 0x4000004000097882 */ /* 0x000fe20000000000 */
[----:B------:R-:W-:Y:S01]  /*100a0*/  LOP3.LUT R8, R8, 0x3fff, RZ, 0xc0, !PT ;  /* 0x00003fff08087812 */ /* 0x000fe200078ec0ff */
[----:B------:R-:W-:Y:S01]  /*100b0*/  IMAD.MOV.U32 R11, RZ, RZ, -0x7fffffe0 ;  /* 0x80000020ff0b7424 */ /* 0x000fe200078e00ff */
[----:B------:R-:W-:Y:S01]  /*100c0*/  R2UR UR11, R9 ;  /* 0x00000000090b72ca */ /* 0x000fe200000e0000 */
[----:B------:R-:W-:Y:S01]  /*100d0*/  UMOV UR13, 0x40000040 ;  /* 0x40000040000d7882 */ /* 0x000fe20000000000 */
[----:B------:R-:W-:Y:S01]  /*100e0*/  LOP3.LUT R8, R8, 0x2000000, RZ, 0xfc, !PT ;  /* 0x0200000008087812 */ /* 0x000fe200078efcff */
[----:B------:R-:W-:Y:S01]  /*100f0*/  UMOV UR17, 0x40000040 ;  /* 0x4000004000117882 */ /* 0x000fe20000000000 */
[C---:B------:R-:W-:Y:S01]  /*10100*/  R2UR UR15, R11.reuse ;  /* 0x000000000b0f72ca */ /* 0x040fe200000e0000 */
[----:B------:R-:W-:Y:S01]  /*10110*/  UMOV UR21, 0x40000040 ;  /* 0x4000004000157882 */ /* 0x000fe20000000000 */
[----:B------:R-:W-:Y:S01]  /*10120*/  R2UR UR19, R11 ;  /* 0x000000000b1372ca */ /* 0x000fe200000e0000 */
[----:B------:R-:W-:Y:S01]  /*10130*/  IMAD R8, R17, 0x600, R8 ;  /* 0x0000060011087824 */ /* 0x000fe200078e0208 */
[C---:B------:R-:W-:Y:S01]  /*10140*/  R2UR UR23, R11.reuse ;  /* 0x000000000b1772ca */ /* 0x040fe200000e0000 */
[----:B------:R-:W-:Y:S01]  /*10150*/  UMOV UR25, 0x40000040 ;  /* 0x4000004000197882 */ /* 0x000fe20000000000 */
[C---:B------:R-:W-:Y:S01]  /*10160*/  R2UR UR27, R11.reuse ;  /* 0x000000000b1b72ca */ /* 0x040fe200000e0000 */
[C---:B------:R-:W-:Y:S01]  /*10170*/  VIADD R10, R8.reuse, 0x40 ;  /* 0x00000040080a7836 */ /* 0x040fe20000000000 */
[----:B------:R-:W-:Y:S01]  /*10180*/  R2UR UR10, R8 ;  /* 0x00000000080a72ca */ /* 0x000fe200000e0000 */
[----:B------:R-:W-:Y:S01]  /*10190*/  UMOV UR29, 0x40000040 ;  /* 0x40000040001d7882 */ /* 0x000fe20000000000 */
[C---:B------:R-:W-:Y:S01]  /*101a0*/  R2UR UR31, R11.reuse ;  /* 0x000000000b1f72ca */ /* 0x040fe200000e0000 */
[----:B------:R-:W-:Y:S01]  /*101b0*/  UMOV UR33, 0x40000040 ;  /* 0x4000004000217882 */ /* 0x000fe20000000000 */
[----:B------:R-:W-:Y:S01]  /*101c0*/  R2UR UR14, R10 ;  /* 0x000000000a0e72ca */ /* 0x000fe200000e0000 */
[----:B------:R-:W-:Y:S01]  /*101d0*/  VIADD R10, R8, 0x80 ;  /* 0x00000080080a7836 */ /* 0x000fe20000000000 */
[----:B------:R-:W-:Y:S01]  /*101e0*/  R2UR UR35, R11 ;  /* 0x000000000b2372ca */ /* 0x000fe200000e0000 */
[----:B------:R-:W-:Y:S01]  /*101f0*/  UMOV UR45, 0x40000040 ;  /* 0x40000040002d7882 */ /* 0x000fe20000000000 */
[----:B------:R-:W-:Y:S01]  /*10200*/  R2UR UR47, R9 ;  /* 0x00000000092f72ca */ /* 0x000fe200000e0000 */
[----:B------:R-:W0:Y:S01]  /*10210*/  S2R R13, SR_TID.X ;  /* 0x00000000000d7919 */ /* 0x000e220000002100 */
[----:B------:R-:W-:Y:S01]  /*10220*/  R2UR UR18, R10 ;  /* 0x000000000a1272ca */ /* 0x000fe200000e0000 */
[----:B------:R-:W-:-:S05]  /*10230*/  VIADD R10, R8, 0xc0 ;  /* 0x000000c0080a7836 */ /* 0x000fca0000000000 */
[----:B------:R-:W-:Y:S01]  /*10240*/  R2UR UR22, R10 ;  /* 0x000000000a1672ca */ /* 0x000fe200000e0000 */
[----:B------:R-:W-:-:S05]  /*10250*/  VIADD R10, R8, 0x100 ;  /* 0x00000100080a7836 */ /* 0x000fca0000000000 */
[----:B------:R-:W-:Y:S01]  /*10260*/  R2UR UR26, R10 ;  /* 0x000000000a1a72ca */ /* 0x000fe200000e0000 */
[----:B------:R-:W-:-:S05]  /*10270*/  VIADD R10, R8, 0x140 ;  /* 0x00000140080a7836 */ /* 0x000fca0000000000 */
[----:B------:R-:W-:Y:S01]  /*10280*/  R2UR UR30, R10 ;  /* 0x000000000a1e72ca */ /* 0x000fe200000e0000 */
[C---:B------:R-:W-:Y:S02]  /*10290*/  VIADD R10, R8.reuse, 0x180 ;  /* 0x00000180080a7836 */ /* 0x040fe40000000000 */
[----:B------:R-:W-:-:S03]  /*102a0*/  VIADD R8, R8, 0x1c0 ;  /* 0x000001c008087836 */ /* 0x000fc60000000000 */
[----:B------:R-:W-:Y:S02]  /*102b0*/  R2UR UR34, R10 ;  /* 0x000000000a2272ca */ /* 0x000fe400000e0000 */
[----:B------:R-:W-:Y:S02]  /*102c0*/  R2UR UR46, R8 ;  /* 0x00000000082e72ca */ /* 0x000fe400000e0000 */
[----:B0-----:R-:W-:Y:S01]  /*102d0*/  ISETP.GE.U32.AND P1, PT, R13, 0x180, PT ;  /* 0x000001800d00780c */ /* 0x001fe20003f26070 */
[----:B--2---:R-:W-:Y:S01]  /*102e0*/  IMAD R8, R12, 0x2000, R2 ;  /* 0x000020000c087824 */ /* 0x004fe200078e0202 */
[----:B------:R-:W-:-:S04]  /*102f0*/  SHF.R.U32.HI R12, RZ, 0x7, R13 ;  /* 0x00000007ff0c7819 */ /* 0x000fc8000001160d */
[----:B------:R-:W-:Y:S01]  /*10300*/  R2UR UR8, R8 ;  /* 0x00000000080872ca */ /* 0x000fe200000e0000 */
[----:B------:R-:W-:-:S05]  /*10310*/  VIADD R8, R12, 0x9 ;  /* 0x000000090c087836 */ /* 0x000fca0000000000 */
[----:B------:R-:W-:-:S07]  /*10320*/  SEL R8, R8, 0x9, !P1 ;  /* 0x0000000908087807 */ /* 0x000fce0004800000 */
[----:B------:R-:W-:-:S04]  /*10330*/  UIADD3 UR8, UR8, 0x21800, URZ ;  /* 0x0002180008087890 */ /* 0x000fc8000fffe03f */
[----:B------:R-:W-:-:S04]  /*10340*/  USHF.R.U32.HI UR8, URZ, 0x4, UR8 ;  /* 0x000000043f087899 */ /* 0x000fc80008011608 */
[----:B------:R-:W-:-:S04]  /*10350*/  ULOP3.LUT UR8, UR8, 0x3fff, URZ, 0xc0, !UPT ;  /* 0x00003fff08087892 */ /* 0x000fc8000f8ec03f */
[----:B------:R-:W-:-:S04]  /*10360*/  ULOP3.LUT UR8, UR8, 0x10000, URZ, 0xfc, !UPT ;  /* 0x0001000008087892 */ /* 0x000fc8000f8efc3f */
[----:B------:R-:W-:Y:S02]  /*10370*/  UIADD3 UR12, UR8, 0x2, URZ ;  /* 0x00000002080c7890 */ /* 0x000fe4000fffe03f */
[----:B------:R-:W-:Y:S02]  /*10380*/  UIADD3 UR16, UR8, 0x4, URZ ;  /* 0x0000000408107890 */ /* 0x000fe4000fffe03f */
[----:B------:R-:W-:Y:S02]  /*10390*/  UIADD3 UR20, UR8, 0x6, URZ ;  /* 0x0000000608147890 */ /* 0x000fe4000fffe03f */
[----:B------:R-:W-:Y:S01]  /*103a0*/  HGMMA.64x96x16.F32 R88, gdesc[UR8].tnspB, R88, gsb0 ;  /* 0x41600000085879f0 */ /* 0x000fe20008000858 */
[----:B------:R-:W-:Y:S02]  /*103b0*/  UIADD3 UR24, UR8, 0x600, URZ ;  /* 0x0000060008187890 */ /* 0x000fe4000fffe03f */
[----:B------:R-:W-:Y:S02]  /*103c0*/  UIADD3 UR28, UR8, 0x602, URZ ;  /* 0x00000602081c7890 */ /* 0x000fe4000fffe03f */
[----:B------:R-:W-:-:S02]  /*103d0*/  UIADD3 UR32, UR8, 0x604, URZ ;  /* 0x0000060408207890 */ /* 0x000fc4000fffe03f */
        /* <DEDUP_REMOVED lines=26> */
.L_x_11545:
[----:B------:R-:W2:Y:S01]  /*10580*/  LDL R11, [R1+0x30] ;  /* 0x00003000010b7983 */ /* 0x000ea20000100800 */
[----:B0-----:R-:W0:Y:S03]  /*10590*/  LDC R8, c[0x0][0x448] ;  /* 0x00011200ff087b82 */ /* 0x001e260000000800 */
[----:B------:R-:W2:Y:S01]  /*105a0*/  LDL R10, [R1+0x68] ;  /* 0x00006800010a7983 */ /* 0x000ea20000100800 */
[----:B0-----:R-:W-:-:S13]  /*105b0*/  ISETP.NE.AND P1, PT, R8, 0x1, PT ;  /* 0x000000010800780c */ /* 0x001fda0003f25270 */
[----:B------:R-:W0:Y:S08]  /*105c0*/  @P1 LDC R9, c[0x0][0x44c] ;  /* 0x00011300ff091b82 */ /* 0x000e300000000800 */
[----:B------:R-:W1:Y:S01]  /*105d0*/  @P1 LDC R8, c[0x0][0x450] ;  /* 0x00011400ff081b82 */ /* 0x000e620000000800 */
[----:B------:R-:W-:Y:S02]  /*105e0*/  UMOV UR50, UR42 ;  /* 0x0000002a00327c82 */ /* 0x000fe40008000000 */
[----:B------:R-:W-:Y:S01]  /*105f0*/  ULOP3.LUT UR8, URZ, UR50, URZ, 0x33, !UPT ;  /* 0x000000323f087292 */ /* 0x000fe2000f8e333f */
[----:B--2---:R-:W-:-:S04]  /*10600*/  IMAD.IADD R13, R10, 0x1, R11 ;  /* 0x000000010a0d7824 */ /* 0x004fc800078e020b */
[----:B0-----:R-:W-:-:S05]  /*10610*/  @P1 IMAD.HI.U32 R9, R13, R9, RZ ;  /* 0x000000090d091227 */ /* 0x001fca00078e00ff */
[----:B-1----:R-:W-:Y:S01]  /*10620*/  @P1 SHF.R.U32.HI R13, RZ, R8, R9 ;  /* 0x00000008ff0d1219 */ /* 0x002fe20000011609 */
[----:B------:R-:W-:Y:S02]  /*10630*/  IMAD R8, R6, 0x8, R2 ;  /* 0x0000000806087824 */ /* 0x000fe400078e0202 */
[----:B------:R-:W-:Y:S02]  /*10640*/  IMAD.U32 R9, RZ, RZ, UR38 ;  /* 0x00000026ff097e24 */ /* 0x000fe4000f8e00ff */
[----:B------:R-:W-:Y:S01]  /*10650*/  VIADD R8, R8, 0x2d840 ;  /* 0x0002d84008087836 */ /* 0x000fe20000000000 */
[----:B------:R-:W0:Y:S04]  /*10660*/  SHFL.IDX PT, R20, R13, RZ, 0x1c1f ;  /* 0x001c1fff0d147589 */ /* 0x000e2800000e0000 */
[----:B------:R-:W-:-:S04]  /*10670*/  PRMT R8, R9, 0x654, R8 ;  /* 0x0000065409087816 */ /* 0x000fc80000000008 */
[----:B------:R1:W-:Y:S01]  /*10680*/  SYNCS.ARRIVE.TRANS64.RED.A1T0 RZ, [R8+URZ], RZ ;  /* 0x000000ff08ff79a7 */ /* 0x0003e2000810043f */
[----:B------:R-:W-:Y:S01]  /*10690*/  PLOP3.LUT P1, PT, PT, PT, UP0, 0x40, 0x0 ;  /* 0x000000000000781c */ /* 0x000fe20003f2e808 */
[----:B-1----:R-:W-:-:S05]  /*106a0*/  IMAD.SHL.U32 R8, R4, 0x80, RZ ;  /* 0x0000008004087824 */ /* 0x002fca00078e00ff */
[----:B------:R-:W-:-:S04]  /*106b0*/  IADD3 R11, -R142, 0x1, -R8 ;  /* 0x000000018e0b7810 */ /* 0x000fc80007ffe908 */
[----:B------:R-:W-:-:S05]  /*106c0*/  IADD3 R11, -R140, R11, R143 ;  /* 0x0000000b8c0b7210 */ /* 0x000fca0007ffe18f */
[C---:B------:R-:W-:Y:S02]  /*106d0*/  VIADD R12, R11.reuse, UR49 ;  /* 0x000000310b0c7c36 */ /* 0x040fe40008000000 */
[----:B------:R-:W-:Y:S02]  /*106e0*/  VIADD R11, R11, UR8 ;  /* 0x000000080b0b7c36 */ /* 0x000fe40008000000 */
[C---:B0-----:R-:W-:Y:S02]  /*106f0*/  IMAD.IADD R10, R20.reuse, 0x1, R12 ;  /* 0x00000001140a7824 */ /* 0x041fe400078e020c */
[----:B------:R-:W-:Y:S01]  /*10700*/  IMAD.IADD R9, R20, 0x1, R11 ;  /* 0x0000000114097824 */ /* 0x000fe200078e020b */
        /* <DEDUP_REMOVED lines=13> */
.L_x_11548:
[----:B------:R-:W-:-:S05]  /*107e0*/  IMAD.U32 R21, RZ, RZ, UR41 ;  /* 0x00000029ff157e24 */ /* 0x000fca000f8e00ff */
[----:B------:R-:W-:-:S13]  /*107f0*/  ISETP.NE.AND P1, PT, R21, 0x1, PT ;  /* 0x000000011500780c */ /* 0x000fda0003f25270 */
[----:B------:R-:W0:Y:S02]  /*10800*/  @P1 LDC.64 R14, c[0x0][0x9e8] ;  /* 0x00027a00ff0e1b82 */ /* 0x000e240000000a00 */
[----:B0-----:R-:W-:-:S05]  /*10810*/  @P1 IMAD.HI.U32 R14, R20, R14, RZ ;  /* 0x0000000e140e1227 */ /* 0x001fca00078e00ff */
[----:B------:R-:W-:-:S07]  /*10820*/  @P1 SHF.R.U32.HI R20, RZ, R15, R14 ;  /* 0x0000000fff141219 */ /* 0x000fce000001160e */
.L_x_11549:
[----:B------:R-:W-:Y:S05]  /*10830*/  BSYNC B0 ;  /* 0x0000000000007941 */ /* 0x000fea0003800000 */
.L_x_11547:
[----:B------:R-:W-:-:S04]  /*10840*/  IMAD R20, R20, R21, -R8 ;  /* 0x0000001514147224 */ /* 0x000fc800078e0a08 */
[----:B------:R-:W-:-:S05]  /*10850*/  IMAD.IADD R20, R20, 0x1, -R142 ;  /* 0x0000000114147824 */ /* 0x000fca00078e0a8e */
[----:B------:R-:W-:Y:S02]  /*10860*/  VIMNMX R9, R9, R20, !PT ;  /* 0x0000001409097248 */ /* 0x000fe40007fe0100 */
[----:B------:R-:W-:-:S07]  /*10870*/  VIADDMNMX R10, R20, R21, R10, PT ;  /* 0x00000015140a7246 */ /* 0x000fce000380010a */
.L_x_11546:
[----:B------:R-:W-:Y:S01]  /*10880*/  ISETP.GT.AND P1, PT, R4, -0x1, PT ;  /* 0xffffffff0400780c */ /* 0x000fe20003f24270 */
[----:B------:R-:W0:Y:S03]  /*10890*/  SHFL.IDX PT, R13, R13, 0x1, 0x1c1f ;  /* 0x003c1f000d0d7f89 */ /* 0x000e2600000e0000 */
        /* <DEDUP_REMOVED lines=13> */
[----:B------:R-:W-:Y:S02]  /*10970*/  ISETP.GT.AND P2, PT, R9, 0x10, P1 ;  /* 0x000000100900780c */ /* 0x000fe40000f44270 */
[----:B------:R-:W-:Y:S02]  /*10980*/  FSEL R33, R33, -INF , !P4 ;  /* 0xff80000021217808 */ /* 0x000fe40006000000 */
[----:B------:R-:W-:Y:S02]  /*10990*/  ISETP.GT.AND P4, PT, R9, 0x20, P1 ;  /* 0x000000200900780c */ /* 0x000fe40000f84270 */
[----:B------:R-:W-:-:S02]  /*109a0*/  ISETP.LT.OR P3, PT, R10, 0xa, P3 ;  /* 0x0000000a0a00780c */ /* 0x000fc40001f61670 */
[C---:B------:R-:W-:Y:S02]  /*109b0*/  ISETP.LT.OR P2, PT, R10.reuse, 0x11, P2 ;  /* 0x000000110a00780c */ /* 0x040fe40001741670 */
[----:B------:R-:W-:Y:S02]  /*109c0*/  ISETP.LT.OR P4, PT, R10, 0x21, P4 ;  /* 0x000000210a00780c */ /* 0x000fe40002781670 */
[----:B------:R-:W-:Y:S02]  /*109d0*/  FSEL R29, R29, -INF , !P3 ;  /* 0xff8000001d1d7808 */ /* 0x000fe40005800000 */
[----:B------:R-:W-:Y:S02]  /*109e0*/  FSEL R32, R32, -INF , !P2 ;  /* 0xff80000020207808 */ /* 0x000fe40005000000 */
[C---:B------:R-:W-:Y:S02]  /*109f0*/  ISETP.GT.AND P3, PT, R9.reuse, 0x18, P1 ;  /* 0x000000180900780c */ /* 0x040fe40000f64270 */
        /* <DEDUP_REMOVED lines=65> */
[----:B------:R-:W-:Y:S02]  /*10e10*/  PLOP3.LUT P4, PT, PT, PT, UP0, 0x40, 0x0 ;  /* 0x000000000000781c */ /* 0x000fe40003f8e808 */
[----:B------:R-:W-:-:S02]  /*10e20*/  ISETP.LT.OR P3, PT, R10, 0x6a, P3 ;  /* 0x0000006a0a00780c */ /* 0x000fc40001f61670 */
[----:B------:R-:W-:Y:S02]  /*10e30*/  ISETP.LT.OR P2, PT, R10, 0x71, P2 ;  /* 0x000000710a00780c */ /* 0x000fe40001741670 */
[----:B------:R-:W-:Y:S02]  /*10e40*/  FSEL R77, R77, -INF , !P3 ;  /* 0xff8000004d4d7808 */ /* 0x000fe40005800000 */
[----:B------:R-:W-:Y:S02]  /*10e50*/  FSEL R80, R80, -INF , !P2 ;  /* 0xff80000050507808 */ /* 0x000fe40005000000 */
[C---:B------:R-:W-:Y:S02]  /*10e60*/  ISETP.GT.AND P3, PT, R9.reuse, 0x78, P1 ;  /* 0x000000780900780c */ /* 0x040fe40000f64270 */
[----:B------:R-:W-:Y:S01]  /*10e70*/  ISETP.GT.AND P2, PT, R9, 0x79, P1 ;  /* 0x000000790900780c */ /* 0x000fe20000f44270 */
[----:B------:R-:W-:Y:S01]  /*10e80*/  IMAD.IADD R9, R11, 0x1, R13 ;  /* 0x000000010b097824 */ /* 0x000fe200078e020d */
[----:B------:R-:W-:-:S02]  /*10e90*/  ISETP.LT.OR P3, PT, R10, 0x79, P3 ;  /* 0x000000790a00780c */ /* 0x000fc40001f61670 */
[----:B------:R-:W-:Y:S02]  /*10ea0*/  ISETP.LT.OR P2, PT, R10, 0x7a, P2 ;  /* 0x0000007a0a00780c */ /* 0x000fe40001741670 */
[----:B------:R-:W-:Y:S02]  /*10eb0*/  FSEL R84, R84, -INF , !P3 ;  /* 0xff80000054547808 */ /* 0x000fe40005800000 */
[----:B------:R-:W-:Y:S01]  /*10ec0*/  FSEL R85, R85, -INF , !P2 ;  /* 0xff80000055557808 */ /* 0x000fe20005000000 */
[----:B------:R-:W-:Y:S08]  /*10ed0*/  @P4 BRA `(.L_x_11550) ;  /* 0x0000000000584947 */ /* 0x000ff00003800000 */
        /* <DEDUP_REMOVED lines=12> */
.L_x_11552:
[----:B------:R-:W-:-:S05]  /*10fa0*/  IMAD.U32 R14, RZ, RZ, UR41 ;  /* 0x00000029ff0e7e24 */ /* 0x000fca000f8e00ff */
[----:B------:R-:W-:-:S13]  /*10fb0*/  ISETP.NE.AND P2, PT, R14, 0x1, PT ;  /* 0x000000010e00780c */ /* 0x000fda0003f45270 */
[----:B------:R-:W0:Y:S02]  /*10fc0*/  @P2 LDC.64 R10, c[0x0][0x9e8] ;  /* 0x00027a00ff0a2b82 */ /* 0x000e240000000a00 */
[----:B0-----:R-:W-:-:S05]  /*10fd0*/  @P2 IMAD.HI.U32 R10, R13, R10, RZ ;  /* 0x0000000a0d0a2227 */ /* 0x001fca00078e00ff */
[----:B------:R-:W-:-:S07]  /*10fe0*/  @P2 SHF.R.U32.HI R13, RZ, R11, R10 ;  /* 0x0000000bff0d2219 */ /* 0x000fce000001160a */
.L_x_11553:
[----:B------:R-:W-:Y:S05]  /*10ff0*/  BSYNC B0 ;  /* 0x0000000000007941 */ /* 0x000fea0003800000 */
.L_x_11551:
[----:B------:R-:W-:-:S04]  /*11000*/  IMAD R8, R13, R14, -R8 ;  /* 0x0000000e0d087224 */ /* 0x000fc800078e0a08 */
[----:B------:R-:W-:-:S05]  /*11010*/  IMAD.IADD R8, R8, 0x1, -R142 ;  /* 0x0000000108087824 */ /* 0x000fca00078e0a8e */
[----:B------:R-:W-:Y:S02]  /*11020*/  VIMNMX R9, R9, R8, !PT ;  /* 0x0000000809097248 */ /* 0x000fe40007fe0100 */
[----:B------:R-:W-:-:S07]  /*11030*/  VIADDMNMX R12, R8, R14, R12, PT ;  /* 0x0000000e080c7246 */ /* 0x000fce000380010c */
.L_x_11550:
[----:B------:R-:W-:Y:S01]  /*11040*/  FMNMX.FTZ R8, R24, R3, !PT ;  /* 0x0000000318087209 */ /* 0x000fe20007810000 */
[----:B------:R-:W-:Y:S01]  /*11050*/  UMOV UR51, UR7 ;  /* 0x0000000700337c82 */ /* 0x000fe20008000000 */
[C---:B------:R-:W-:Y:S02]  /*11060*/  ISETP.GT.AND P4, PT, R9.reuse, 0x1, P1 ;  /* 0x000000010900780c */ /* 0x040fe40000f84270 */
[C---:B------:R-:W-:Y:S02]  /*11070*/  ISETP.GT.AND P2, PT, R9.reuse, 0x8, P1 ;  /* 0x000000080900780c */ /* 0x040fe40000f44270 */
[----:B------:R-:W-:Y:S02]  /*11080*/  ISETP.GT.AND P3, PT, R9, 0x9, P1 ;  /* 0x000000090900780c */ /* 0x000fe40000f64270 */
[----:B------:R-:W-:Y:S02]  /*11090*/  FMNMX.FTZ R8, R25, R8, !PT ;  /* 0x0000000819087209 */ /* 0x000fe40007810000 */
[----:B------:R-:W-:-:S02]  /*110a0*/  ISETP.LT.OR P4, PT, R12, 0x2, P4 ;  /* 0x000000020c00780c */ /* 0x000fc40002781670 */
[C---:B------:R-:W-:Y:S02]  /*110b0*/  ISETP.LT.OR P2, PT, R12.reuse, 0x9, P2 ;  /* 0x000000090c00780c */ /* 0x040fe40001741670 */
[----:B------:R-:W-:Y:S02]  /*110c0*/  ISETP.LT.OR P3, PT, R12, 0xa, P3 ;  /* 0x0000000a0c00780c */ /* 0x000fe40001f61670 */
[----:B------:R-:W-:Y:S02]  /*110d0*/  FMNMX.FTZ R8, R28, R8, !PT ;  /* 0x000000081c087209 */ /* 0x000fe40007810000 */
[----:B------:R-:W-:Y:S02]  /*110e0*/  FSEL R27, R27, -INF , !P4 ;  /* 0xff8000001b1b7808 */ /* 0x000fe40006000000 */
[----:B------:R-:W-:Y:S02]  /*110f0*/  FSEL R30, R30, -INF , !P2 ;  /* 0xff8000001e1e7808 */ /* 0x000fe40005000000 */
[----:B------:R-:W-:-:S02]  /*11100*/  FSEL R31, R31, -INF , !P3 ;  /* 0xff8000001f1f7808 */ /* 0x000fc40005800000 */
[----:B------:R-:W-:Y:S02]  /*11110*/  FMNMX.FTZ R8, R29, R8, !PT ;  /* 0x000000081d087209 */ /* 0x000fe40007810000 */
        /* <DEDUP_REMOVED lines=11> */
[C---:B------:R-:W-:Y:S02]  /*111d0*/  ISETP.GT.AND P4, PT, R9.reuse, 0x19, P1 ;  /* 0x000000190900780c */ /* 0x040fe40000f84270 */
[C---:B------:R-:W-:Y:S02]  /*111e0*/  ISETP.GT.AND P2, PT, R9.reuse, 0x20, P1 ;  /* 0x000000200900780c */ /* 0x040fe40000f44270 */
[----:B------:R-:W-:Y:S02]  /*111f0*/  ISETP.GT.AND P3, PT, R9, 0x21, P1 ;  /* 0x000000210900780c */ /* 0x000fe40000f64270 */
[----:B------:R-:W-:Y:S02]  /*11200*/  FMNMX.FTZ R8, R36, R8, !PT ;  /* 0x0000000824087209 */ /* 0x000fe40007810000 */
[C---:B------:R-:W-:Y:S02]  /*11210*/  ISETP.LT.OR P4, PT, R12.reuse, 0x1a, P4 ;  /* 0x0000001a0c00780c */ /* 0x040fe40002781670 */
[----:B------:R-:W-:-:S02]  /*11220*/  ISETP.LT.OR P2, PT, R12, 0x21, P2 ;  /* 0x000000210c00780c */ /* 0x000fc40001741670 */
[----:B------:R-:W-:Y:S02]  /*11230*/  ISETP.LT.OR P3, PT, R12, 0x22, P3 ;  /* 0x000000220c00780c */ /* 0x000fe40001f61670 */
[----:B------:R-:W-:Y:S02]  /*11240*/  FMNMX.FTZ R8, R37, R8, !PT ;  /* 0x0000000825087209 */ /* 0x000fe40007810000 */
[----:B------:R-:W-:Y:S02]  /*11250*/  FSEL R39, R39, -INF , !P4 ;  /* 0xff80000027277808 */ /* 0x000fe40006000000 */
[----:B------:R-:W-:Y:S02]  /*11260*/  FSEL R42, R42, -INF , !P2 ;  /* 0xff8000002a2a7808 */ /* 0x000fe40005000000 */
[----:B------:R-:W-:Y:S02]  /*11270*/  FSEL R43, R43, -INF , !P3 ;  /* 0xff8000002b2b7808 */ /* 0x000fe40005800000 */
[----:B------:R-:W-:-:S02]  /*11280*/  ISETP.GT.AND P4, PT, R9, 0x28, P1 ;  /* 0x000000280900780c */ /* 0x000fc40000f84270 */
[C---:B------:R-:W-:Y:S02]  /*11290*/  ISETP.GT.AND P2, PT, R9.reuse, 0x29, P1 ;  /* 0x000000290900780c */ /* 0x040fe40000f44270 */
[----:B------:R-:W-:Y:S02]  /*112a0*/  ISETP.GT.AND P3, PT, R9, 0x30, P1 ;  /* 0x000000300900780c */ /* 0x000fe40000f64270 */
[----:B------:R-:W-:Y:S02]  /*112b0*/  FMNMX.FTZ R8, R40, R8, !PT ;  /* 0x0000000828087209 */ /* 0x000fe40007810000 */
[C---:B------:R-:W-:Y:S02]  /*112c0*/  ISETP.LT.OR P4, PT, R12.reuse, 0x29, P4 ;  /* 0x000000290c00780c */ /* 0x040fe40002781670 */
[C---:B------:R-:W-:Y:S02]  /*112d0*/  ISETP.LT.OR P2, PT, R12.reuse, 0x2a, P2 ;  /* 0x0000002a0c00780c */ /* 0x040fe40001741670 */
[----:B------:R-:W-:-:S02]  /*112e0*/  ISETP.LT.OR P3, PT, R12, 0x31, P3 ;  /* 0x000000310c00780c */ /* 0x000fc40001f61670 */
[----:B------:R-:W-:Y:S02]  /*112f0*/  FMNMX.FTZ R8, R41, R8, !PT ;  /* 0x0000000829087209 */ /* 0x000fe40007810000 */
[----:B------:R-:W-:Y:S02]  /*11300*/  FSEL R46, R46, -INF , !P4 ;  /* 0xff8000002e2e7808 */ /* 0x000fe40006000000 */
[----:B------:R-:W-:Y:S02]  /*11310*/  FSEL R47, R47, -INF , !P2 ;  /* 0xff8000002f2f7808 */ /* 0x000fe40005000000 */
[----:B------:R-:W-:Y:S02]  /*11320*/  FSEL R50, R50, -INF , !P3 ;  /* 0xff80000032327808 */ /* 0x000fe40005800000 */
[C---:B------:R-:W-:Y:S02]  /*11330*/  ISETP.GT.AND P4, PT, R9.reuse, 0x31, P1 ;  /* 0x000000310900780c */ /* 0x040fe40000f84270 */
[----:B------:R-:W-:-:S02]  /*11340*/  ISETP.GT.AND P2, PT, R9, 0x38, P1 ;  /* 0x000000380900780c */ /* 0x000fc40000f44270 */
[----:B------:R-:W-:Y:S02]  /*11350*/  ISETP.GT.AND P3, PT, R9, 0x39, P1 ;  /* 0x000000390900780c */ /* 0x000fe40000f64270 */
[----:B------:R-:W-:Y:S02]  /*11360*/  FMNMX.FTZ R8, R44, R8, !PT ;  /* 0x000000082c087209 */ /* 0x000fe40007810000 */
[C---:B------:R-:W-:Y:S02]  /*11370*/  ISETP.LT.OR P4, PT, R12.reuse, 0x32, P4 ;  /* 0x000000320c00780c */ /* 0x040fe40002781670 */
[C---:B------:R-:W-:Y:S02]  /*11380*/  ISETP.LT.OR P2, PT, R12.reuse, 0x39, P2 ;  /* 0x000000390c00780c */ /* 0x040fe40001741670 */
[----:B------:R-:W-:Y:S02]  /*11390*/  ISETP.LT.OR P3, PT, R12, 0x3a, P3 ;  /* 0x0000003a0c00780c */ /* 0x000fe40001f61670 */
[----:B------:R-:W-:-:S02]  /*113a0*/  FMNMX.FTZ R8, R45, R8, !PT ;  /* 0x000000082d087209 */ /* 0x000fc40007810000 */
[----:B------:R-:W-:Y:S02]  /*113b0*/  FSEL R51, R51, -INF , !P4 ;  /* 0xff80000033337808 */ /* 0x000fe40006000000 */
[----:B------:R-:W-:Y:S02]  /*113c0*/  FSEL R54, R54, -INF , !P2 ;  /* 0xff80000036367808 */ /* 0x000fe40005000000 */
[----:B------:R-:W-:Y:S02]  /*113d0*/  FSEL R55, R55, -INF , !P3 ;  /* 0xff80000037377808 */ /* 0x000fe40005800000 */
[----:B------:R-:W-:Y:S02]  /*113e0*/  FMNMX.FTZ R8, R48, R8, !PT ;  /* 0x0000000830087209 */ /* 0x000fe40007810000 */
[----:B------:R-:W-:Y:S02]  /*113f0*/  LOP3.LUT R16, R16, 0xdfffffff, RZ, 0xc0, !PT ;  /* 0xdfffffff10107812 */ /* 0x000fe400078ec0ff */
[----:B------:R-:W-:-:S02]  /*11400*/  ISETP.GT.AND P4, PT, R9, 0x40, P1 ;  /* 0x000000400900780c */ /* 0x000fc40000f84270 */
[C---:B------:R-:W-:Y:S02]  /*11410*/  ISETP.GT.AND P2, PT, R9.reuse, 0x41, P1 ;  /* 0x000000410900780c */ /* 0x040fe40000f44270 */
[----:B------:R-:W-:Y:S02]  /*11420*/  ISETP.GT.AND P3, PT, R9, 0x48, P1 ;  /* 0x000000480900780c */ /* 0x000fe40000f64270 */
[----:B------:R-:W-:Y:S02]  /*11430*/  FMNMX.FTZ R8, R49, R8, !PT ;  /* 0x0000000831087209 */ /* 0x000fe40007810000 */
[----:B------:R-:W-:Y:S02]  /*11440*/  @P0 LOP3.LUT R16, R16, 0x20000000, RZ, 0xfc, !PT ;  /* 0x2000000010100812 */ /* 0x000fe400078efcff */
[C---:B------:R-:W-:Y:S02]  /*11450*/  ISETP.LT.OR P4, PT, R12.reuse, 0x41, P4 ;  /* 0x000000410c00780c */ /* 0x040fe40002781670 */
[----:B------:R-:W-:-:S02]  /*11460*/  ISETP.LT.OR P2, PT, R12, 0x42, P2 ;  /* 0x000000420c00780c */ /* 0x000fc40001741670 */
[----:B------:R-:W-:Y:S02]  /*11470*/  ISETP.LT.OR P3, PT, R12, 0x49, P3 ;  /* 0x000000490c00780c */ /* 0x000fe40001f61670 */
[----:B------:R-:W-:Y:S02]  /*11480*/  ISETP.GT.AND P0, PT, R9, 0x61, P1 ;  /* 0x000000610900780c */ /* 0x000fe40000f04270 */
        /* <DEDUP_REMOVED lines=11> */
[----:B------:R-:W-:Y:S02]  /*11540*/  LOP3.LUT R16, R16, 0x7fffffff, RZ, 0xc0, !PT ;  /* 0x7fffffff10107812 */ /* 0x000fe400078ec0ff */
[----:B------:R-:W-:Y:S02]  /*11550*/  FMNMX.FTZ R8, R56, R8, !PT ;  /* 0x0000000838087209 */ /* 0x000fe40007810000 */
[----:B------:R-:W-:Y:S02]  /*11560*/  FSEL R63, R63, -INF , !P4 ;  /* 0xff8000003f3f7808 */ /* 0x000fe40006000000 */
[----:B------:R-:W-:Y:S02]  /*11570*/  FSEL R66, R66, -INF , !P2 ;  /* 0xff80000042427808 */ /* 0x000fe40005000000 */
[----:B------:R-:W-:-:S02]  /*11580*/  FSEL R67, R67, -INF , !P3 ;  /* 0xff80000043437808 */ /* 0x000fc40005800000 */
[C---:B------:R-:W-:Y:S02]  /*11590*/  ISETP.GT.AND P4, PT, R9.reuse, 0x58, P1 ;  /* 0x000000580900780c */ /* 0x040fe40000f84270 */
[C---:B------:R-:W-:Y:S02]  /*115a0*/  ISETP.GT.AND P2, PT, R9.reuse, 0x59, P1 ;  /* 0x000000590900780c */ /* 0x040fe40000f44270 */
[C---:B------:R-:W-:Y:S02]  /*115b0*/  ISETP.GT.AND P3, PT, R9.reuse, 0x60, P1 ;  /* 0x000000600900780c */ /* 0x040fe40000f64270 */
[----:B------:R-:W-:Y:S02]  /*115c0*/  @P0 LOP3.LUT R16, R16, 0x80000000, RZ, 0xfc, !PT ;  /* 0x8000000010100812 */ /* 0x000fe400078efcff */
[----:B------:R-:W-:Y:S02]  /*115d0*/  ISETP.GT.AND P0, PT, R9, RZ, P1 ;  /* 0x000000ff0900720c */ /* 0x000fe40000f04270 */
[----:B------:R-:W-:-:S02]  /*115e0*/  FMNMX.FTZ R8, R57, R8, !PT ;  /* 0x0000000839087209 */ /* 0x000fc40007810000 */
[C---:B------:R-:W-:Y:S02]  /*115f0*/  ISETP.LT.OR P4, PT, R12.reuse, 0x59, P4 ;  /* 0x000000590c00780c */ /* 0x040fe40002781670 */
[C---:B------:R-:W-:Y:S02]  /*11600*/  ISETP.LT.OR P2, PT, R12.reuse, 0x5a, P2 ;  /* 0x0000005a0c00780c */ /* 0x040fe40001741670 */
[----:B------:R-:W-:Y:S02]  /*11610*/  ISETP.LT.OR P3, PT, R12, 0x61, P3 ;  /* 0x000000610c00780c */ /* 0x000fe40001f61670 */
[----:B------:R-:W-:Y:S02]  /*11620*/  FMNMX.FTZ R8, R60, R8, !PT ;  /* 0x000000083c087209 */ /* 0x000fe40007810000 */
        /* <DEDUP_REMOVED lines=9> */
[----:B------:R-:W-:Y:S02]  /*116c0*/  LOP3.LUT R16, R16, 0xfffffff7, RZ, 0xc0, !PT ;  /* 0xfffffff710107812 */ /* 0x000fe400078ec0ff */
[----:B------:R-:W-:Y:S02]  /*116d0*/  ISETP.GT.AND P1, PT, R9, 0x79, P1 ;  /* 0x000000790900780c */ /* 0x000fe40000f24270 */
[----:B------:R-:W-:Y:S02]  /*116e0*/  FMNMX.FTZ R8, R64, R8, !PT ;  /* 0x0000000840087209 */ /* 0x000fe40007810000 */
[----:B------:R-:W-:Y:S02]  /*116f0*/  @P0 LOP3.LUT R16, R16, 0x8, RZ, 0xfc, !PT ;  /* 0x0000000810100812 */ /* 0x000fe400078efcff */
[----:B------:R-:W-:-:S02]  /*11700*/  FMNMX.FTZ R8, R65, R8, !PT ;  /* 0x0000000841087209 */ /* 0x000fc40007810000 */
[C---:B------:R-:W-:Y:S02]  /*11710*/  LOP3.LUT P0, RZ, R16.reuse, 0x80000000, RZ, 0xc0, !PT ;  /* 0x8000000010ff7812 */ /* 0x040fe4000780c0ff */
[----:B------:R-:W-:Y:S02]  /*11720*/  LOP3.LUT R16, R16, 0xfffffffd, RZ, 0xc0, !PT ;  /* 0xfffffffd10107812 */ /* 0x000fe400078ec0ff */
[----:B------:R-:W-:Y:S02]  /*11730*/  FMNMX.FTZ R8, R68, R8, !PT ;  /* 0x0000000844087209 */ /* 0x000fe40007810000 */
[----:B------:R-:W-:Y:S02]  /*11740*/  @P1 LOP3.LUT R16, R16, 0x2, RZ, 0xfc, !PT ;  /* 0x0000000210101812 */ /* 0x000fe400078efcff */
[----:B------:R-:W-:Y:S02]  /*11750*/  FMNMX.FTZ R8, R69, R8, !PT ;  /* 0x0000000845087209 */ /* 0x000fe40007810000 */
[----:B------:R-:W-:-:S02]  /*11760*/  LOP3.LUT P1, RZ, R16, 0x8, RZ, 0xc0, !PT ;  /* 0x0000000810ff7812 */ /* 0x000fc4000782c0ff */
[----:B------:R-:W-:Y:S02]  /*11770*/  FMNMX.FTZ R8, R72, R8, !PT ;  /* 0x0000000848087209 */ /* 0x000fe40007810000 */
[----:B------:R-:W-:Y:S02]  /*11780*/  ISETP.LT.OR P1, PT, R12, 0x1, P1 ;  /* 0x000000010c00780c */ /* 0x000fe40000f21670 */
[----:B------:R-:W-:Y:S02]  /*11790*/  FMNMX.FTZ R8, R73, R8, !PT ;  /* 0x0000000849087209 */ /* 0x000fe40007810000 */
[----:B------:R-:W-:Y:S02]  /*117a0*/  FSEL R26, R26, -INF , !P1 ;  /* 0xff8000001a1a7808 */ /* 0x000fe40004800000 */
        /* <DEDUP_REMOVED lines=12> */
[----:B------:R-:W-:Y:S01]  /*11870*/  ISETP.LT.OR P0, PT, R12, 0x62, P0 ;  /* 0x000000620c00780c */ /* 0x000fe20000701670 */
[----:B------:R-:W0:Y:S01]  /*11880*/  SHFL.BFLY PT, R9, R8, 0x2, 0x1f ;  /* 0x0c401f0008097f89 */ /* 0x000e2200000e0000 */
[----:B------:R-:W-:-:S02]  /*11890*/  FMNMX.FTZ R10, R38, R10, !PT ;  /* 0x0000000a260a7209 */ /* 0x000fc40007810000 */
[----:B------:R-:W-:Y:S02]  /*118a0*/  LOP3.LUT R16, R16, 0xffffffef, RZ, 0xc0, !PT ;  /* 0xffffffef10107812 */ /* 0x000fe400078ec0ff */
[----:B------:R-:W-:Y:S02]  /*118b0*/  FMNMX.FTZ R10, R39, R10, !PT ;  /* 0x0000000a270a7209 */ /* 0x000fe40007810000 */
[----:B------:R-:W-:Y:S02]  /*118c0*/  ISETP.LT.OR P4, PT, R12, 0x71, P4 ;  /* 0x000000710c00780c */ /* 0x000fe40002781670 */
[----:B------:R-:W-:Y:S02]  /*118d0*/  FMNMX.FTZ R10, R42, R10, !PT ;  /* 0x0000000a2a0a7209 */ /* 0x000fe40007810000 */
[----:B------:R-:W-:Y:S02]  /*118e0*/  ISETP.LT.OR P5, PT, R12, 0x72, P5 ;  /* 0x000000720c00780c */ /* 0x000fe40002fa1670 */
[----:B------:R-:W-:-:S02]  /*118f0*/  FMNMX.FTZ R10, R43, R10, !PT ;  /* 0x0000000a2b0a7209 */ /* 0x000fc40007810000 */
[----:B------:R-:W-:Y:S02]  /*11900*/  @P0 LOP3.LUT R16, R16, 0x10, RZ, 0xfc, !PT ;  /* 0x0000001010100812 */ /* 0x000fe400078efcff */
[----:B------:R-:W-:Y:S02]  /*11910*/  FMNMX.FTZ R10, R46, R10, !PT ;  /* 0x0000000a2e0a7209 */ /* 0x000fe40007810000 */
[----:B------:R-:W-:Y:S02]  /*11920*/  ISETP.LT.OR P0, PT, R12, 0x69, P2 ;  /* 0x000000690c00780c */ /* 0x000fe40001701670 */
[----:B------:R-:W-:Y:S02]  /*11930*/  FMNMX.FTZ R10, R47, R10, !PT ;  /* 0x0000000a2f0a7209 */ /* 0x000fe40007810000 */
[----:B------:R-:W-:Y:S02]  /*11940*/  LOP3.LUT P2, RZ, R16, 0x2, RZ, 0xc0, !PT ;  /* 0x0000000210ff7812 */ /* 0x000fe4000784c0ff */
[----:B0-----:R-:W-:-:S02]  /*11950*/  FMNMX.FTZ R8, R8, R9, !PT ;  /* 0x0000000908087209 */ /* 0x001fc40007810000 */
[----:B------:R-:W-:Y:S02]  /*11960*/  FMNMX.FTZ R10, R50, R10, !PT ;  /* 0x0000000a320a7209 */ /* 0x000fe40007810000 */
[----:B------:R-:W-:Y:S01]  /*11970*/  LOP3.LUT R16, R16, 0xfffffffb, RZ, 0xc0, !PT ;  /* 0xfffffffb10107812 */ /* 0x000fe200078ec0ff */
[----:B------:R-:W0:Y:S01]  /*11980*/  SHFL.BFLY PT, R9, R8, 0x1, 0x1f ;  /* 0x0c201f0008097f89 */ /* 0x000e2200000e0000 */
[----:B------:R-:W-:Y:S02]  /*11990*/  FMNMX.FTZ R10, R51, R10, !PT ;  /* 0x0000000a330a7209 */ /* 0x000fe40007810000 */
[----:B------:R-:W-:Y:S02]  /*119a0*/  @P0 LOP3.LUT R16, R16, 0x4, RZ, 0xfc, !PT ;  /* 0x0000000410100812 */ /* 0x000fe400078efcff */
[----:B------:R-:W-:Y:S02]  /*119b0*/  FMNMX.FTZ R10, R54, R10, !PT ;  /* 0x0000000a360a7209 */ /* 0x000fe40007810000 */
[----:B------:R-:W-:-:S02]  /*119c0*/  ISETP.LT.OR P0, PT, R12, 0x6a, P3 ;  /* 0x0000006a0c00780c */ /* 0x000fc40001f01670 */
[----:B------:R-:W-:Y:S02]  /*119d0*/  FMNMX.FTZ R10, R55, R10, !PT ;  /* 0x0000000a370a7209 */ /* 0x000fe40007810000 */
[----:B------:R-:W-:Y:S02]  /*119e0*/  LOP3.LUT R16, R16, 0xbfffffff, RZ, 0xc0, !PT ;  /* 0xbfffffff10107812 */ /* 0x000fe400078ec0ff */
[----:B------:R-:W-:Y:S02]  /*119f0*/  FMNMX.FTZ R10, R58, R10, !PT ;  /* 0x0000000a3a0a7209 */ /* 0x000fe40007810000 */
[----:B------:R-:W-:Y:S02]  /*11a00*/  FSEL R82, R82, -INF , !P4 ;  /* 0xff80000052527808 */ /* 0x000fe40006000000 */
[----:B------:R-:W-:Y:S02]  /*11a10*/  FMNMX.FTZ R10, R59, R10, !PT ;  /* 0x0000000a3b0a7209 */ /* 0x000fe40007810000 */
[----:B------:R-:W-:-:S02]  /*11a20*/  ISETP.LT.OR P6, PT, R12, 0x79, P6 ;  /* 0x000000790c00780c */ /* 0x000fc400037c1670 */
[----:B------:R-:W-:Y:S02]  /*11a30*/  FMNMX.FTZ R10, R62, R10, !PT ;  /* 0x0000000a3e0a7209 */ /* 0x000fe40007810000 */
[----:B------:R-:W-:Y:S02]  /*11a40*/  @P0 LOP3.LUT R16, R16, 0x40000000, RZ, 0xfc, !PT ;  /* 0x4000000010100812 */ /* 0x000fe400078efcff */
[----:B0-----:R-:W-:Y:S02]  /*11a50*/  FMNMX.FTZ R8, R8, R9, !PT ;  /* 0x0000000908087209 */ /* 0x001fe40007810000 */
[----:B------:R-:W-:Y:S02]  /*11a60*/  FMNMX.FTZ R10, R63, R10, !PT ;  /* 0x0000000a3f0a7209 */ /* 0x000fe40007810000 */
[----:B------:R-:W-:Y:S02]  /*11a70*/  FSETP.NEU.FTZ.AND P3, PT, R8, -INF , PT ;  /* 0xff8000000800780b */ /* 0x000fe40003f7d000 */
[----:B------:R-:W-:-:S02]  /*11a80*/  FMNMX.FTZ R10, R66, R10, !PT ;  /* 0x0000000a420a7209 */ /* 0x000fc40007810000 */
[----:B------:R-:W-:Y:S02]  /*11a90*/  FSEL R9, R8, RZ, P3 ;  /* 0x000000ff08097208 */ /* 0x000fe40001800000 */
[----:B------:R-:W-:Y:S02]  /*11aa0*/  FMNMX.FTZ R10, R67, R10, !PT ;  /* 0x0000000a430a7209 */ /* 0x000fe40007810000 */
[----:B------:R-:W-:Y:S01]  /*11ab0*/  LOP3.LUT P0, RZ, R16, 0x10, RZ, 0xc0, !PT ;  /* 0x0000001010ff7812 */ /* 0x000fe2000780c0ff */
[----:B------:R-:W-:Y:S01]  /*11ac0*/  FADD.FTZ R3, -R9, R3 ;  /* 0x0000000309037221 */ /* 0x000fe20000010100 */
[----:B------:R-:W-:Y:S01]  /*11ad0*/  FMNMX.FTZ R10, R70, R10, !PT ;  /* 0x0000000a460a7209 */ /* 0x000fe20007810000 */
[----:B------:R-:W-:Y:S01]  /*11ae0*/  FMUL.FTZ R9, R8, UR51 ;  /* 0x0000003308097c20 */ /* 0x000fe20008410000 */
[----:B------:R-:W-:Y:S02]  /*11af0*/  FSEL R75, R75, -INF , !P0 ;  /* 0xff8000004b4b7808 */ /* 0x000fe40004000000 */
[----:B------:R-:W-:-:S02]  /*11b00*/  FMNMX.FTZ R10, R71, R10, !PT ;  /* 0x0000000a470a7209 */ /* 0x000fc40007810000 */
[----:B------:R-:W-:Y:S02]  /*11b10*/  FSEL R9, R9, RZ, P3 ;  /* 0x000000ff09097208 */ /* 0x000fe40001800000 */
[----:B------:R-:W-:Y:S02]  /*11b20*/  LOP3.LUT P3, RZ, R16, 0x4, RZ, 0xc0, !PT ;  /* 0x0000000410ff7812 */ /* 0x000fe4000786c0ff */
[----:B------:R-:W-:Y:S01]  /*11b30*/  FMNMX.FTZ R10, R74, R10, !PT ;  /* 0x0000000a4a0a7209 */ /* 0x000fe20007810000 */
[--C-:B------:R-:W-:Y:S01]  /*11b40*/  FFMA.FTZ R24, R24, UR51, -R9.reuse ;  /* 0x0000003318187c23 */ /* 0x100fe20008010809 */
[----:B------:R-:W-:Y:S01]  /*11b50*/  LOP3.LUT P0, RZ, R16, 0x40000000, RZ, 0xc0, !PT ;  /* 0x4000000010ff7812 */ /* 0x000fe2000780c0ff */
        /* <DEDUP_REMOVED lines=14> */
[----:B------:R-:W-:Y:S01]  /*11c40*/  FMUL.FTZ R12, R3, UR51 ;  /* 0x00000033030c7c20 */ /* 0x000fe20008410000 */
        /* <DEDUP_REMOVED lines=16> */
[--C-:B------:R-:W-:Y:S01]  /*11d50*/  FFMA.FTZ R52, R52, UR51, -R9.reuse ;  /* 0x0000003334347c23 */ /* 0x100fe20008010809 */
[----:B------:R-:W0:Y:S01]  /*11d60*/  SHFL.BFLY PT, R11, R10, 0x2, 0x1f ;  /* 0x0c401f000a0b7f89 */ /* 0x000e2200000e0000 */
        /* <DEDUP_REMOVED lines=20> */
[----:B------:R-:W-:-:S02]  /*11eb0*/  LOP3.LUT P0, RZ, R16, 0x20000000, RZ, 0xc0, !PT ;  /* 0x2000000010ff7812 */ /* 0x000fc4000780c0ff */
[----:B0-----:R-:W-:-:S05]  /*11ec0*/  FMNMX.FTZ R10, R10, R11, !PT ;  /* 0x0000000b0a0a7209 */ /* 0x001fca0007810000 */
        /* <DEDUP_REMOVED lines=165> */
.L_x_11554:
[----:B------:R-:W2:Y:S04]  /*12920*/  LDL R38, [R1+0x3c] ;  /* 0x00003c0001267983 */ /* 0x000ea80000100800 */
[----:B------:R-:W3:Y:S01]  /*12930*/  LDL R30, [R1+0x40] ;  /* 0x00004000011e7983 */ /* 0x000ee20000100800 */
[----:B------:R-:W-:Y:S01]  /*12940*/  F2FP.F16.F32.PACK_AB R80, R81, R80 ;  /* 0x000000505150723e */ /* 0x000fe200000000ff */
[----:B------:R-:W-:Y:S01]  /*12950*/  IMAD R17, R17, 0x8, R2 ;  /* 0x0000000811117824 */ /* 0x000fe200078e0202 */
[----:B------:R-:W-:Y:S01]  /*12960*/  F2FP.F16.F32.PACK_AB R81, R83, R82 ;  /* 0x000000525351723e */ /* 0x000fe200000000ff */
[----:B------:R-:W-:Y:S01]  /*12970*/  IMAD.U32 R23, RZ, RZ, UR38 ;  /* 0x00000026ff177e24 */ /* 0x000fe2000f8e00ff */
[----:B------:R-:W-:Y:S01]  /*12980*/  F2FP.F16.F32.PACK_AB R82, R9, R84 ;  /* 0x000000540952723e */ /* 0x000fe200000000ff */
[----:B------:R-:W-:Y:S01]  /*12990*/  VIADD R17, R17, 0x2d860 ;  /* 0x0002d86011117836 */ /* 0x000fe20000000000 */
[----:B------:R-:W4:Y:S01]  /*129a0*/  LDL R9, [R1+0xc] ;  /* 0x00000c0001097983 */ /* 0x000f220000100800 */
[----:B------:R-:W-:-:S02]  /*129b0*/  F2FP.F16.F32.PACK_AB R24, R25, R24 ;  /* 0x000000181918723e */ /* 0x000fc400000000ff */
[----:B------:R-:W-:Y:S02]  /*129c0*/  F2FP.F16.F32.PACK_AB R25, R14, R26 ;  /* 0x0000001a0e19723e */ /* 0x000fe400000000ff */
[----:B------:R-:W-:Y:S02]  /*129d0*/  F2FP.F16.F32.PACK_AB R32, R33, R32 ;  /* 0x000000202120723e */ /* 0x000fe400000000ff */
[----:B------:R-:W-:Y:S02]  /*129e0*/  PRMT R17, R23, 0x654, R17 ;  /* 0x0000065417117816 */ /* 0x000fe40000000011 */
[----:B------:R-:W-:Y:S02]  /*129f0*/  F2FP.F16.F32.PACK_AB R26, R29, R28 ;  /* 0x0000001c1d1a723e */ /* 0x000fe400000000ff */
[----:B------:R-:W-:Y:S01]  /*12a00*/  F2FP.F16.F32.PACK_AB R27, R31, R27 ;  /* 0x0000001b1f1b723e */ /* 0x000fe200000000ff */
[----:B------:R0:W-:Y:S01]  /*12a10*/  SYNCS.ARRIVE.TRANS64.RED.A1T0 RZ, [R17+URZ], RZ ;  /* 0x000000ff11ff79a7 */ /* 0x0001e2000810043f */
[----:B------:R-:W-:-:S02]  /*12a20*/  F2FP.F16.F32.PACK_AB R33, R13, R34 ;  /* 0x000000220d21723e */ /* 0x000fc400000000ff */
[----:B------:R-:W-:Y:S01]  /*12a30*/  F2FP.F16.F32.PACK_AB R40, R41, R40 ;  /* 0x000000282928723e */ /* 0x000fe200000000ff */
[----:B------:R1:W-:Y:S01]  /*12a40*/  STSM.16.M88.4 [R144+0x21800], R24 ;  /* 0x0218001890007844 */ /* 0x0003e20000000200 */
        /* <DEDUP_REMOVED lines=71> */
[----:B------:R-:W-:Y:S02]  /*12ec0*/  IMAD.MOV.U32 R3, RZ, RZ, R8 ;  /* 0x000000ffff037224 */ /* 0x000fe400078e0008 */
[----:B------:R-:W-:Y:S02]  /*12ed0*/  IMAD.MOV.U32 R23, RZ, RZ, R7 ;  /* 0x000000ffff177224 */ /* 0x000fe400078e0007 */
[----:B0-----:R-:W-:Y:S01]  /*12ee0*/  IMAD.MOV.U32 R17, RZ, RZ, R6 ;  /* 0x000000ffff117224 */ /* 0x001fe200078e0006 */
[----:B--2---:R1:W-:Y:S04]  /*12ef0*/  STSM.16.M88.4 [R38], R32 ;  /* 0x0000002026007844 */ /* 0x0043e80000000200 */
[----:B------:R1:W-:Y:S04]  /*12f00*/  STSM.16.M88.4 [R146], R40 ;  /* 0x0000002892007844 */ /* 0x0003e80000000200 */
[----:B------:R1:W-:Y:S04]  /*12f10*/  STSM.16.M88.4 [R145], R48 ;  /* 0x0000003091007844 */ /* 0x0003e80000000200 */
[----:B------:R1:W-:Y:S04]  /*12f20*/  STSM.16.M88.4 [R144+0x27800], R56 ;  /* 0x0278003890007844 */ /* 0x0003e80000000200 */
[----:B---3--:R1:W-:Y:S04]  /*12f30*/  STSM.16.M88.4 [R30], R64 ;  /* 0x000000401e007844 */ /* 0x0083e80000000200 */
[----:B------:R1:W-:Y:S04]  /*12f40*/  STSM.16.M88.4 [R146+0x6000], R72 ;  /* 0x0060004892007844 */ /* 0x0003e80000000200 */
[----:B------:R1:W-:Y:S01]  /*12f50*/  STSM.16.M88.4 [R145+0x6000], R80 ;  /* 0x0060005091007844 */ /* 0x0003e20000000200 */
[----:B------:R-:W-:Y:S01]  /*12f60*/  @!PT LDS RZ, [RZ] ;  /* 0x00000000fffff984 */ /* 0x000fe20000000800 */
[----:B------:R-:W-:Y:S01]  /*12f70*/  @!PT LDS RZ, [RZ] ;  /* 0x00000000fffff984 */ /* 0x000fe20000000800 */
[----:B------:R-:W-:Y:S01]  /*12f80*/  @!PT LDS RZ, [RZ] ;  /* 0x00000000fffff984 */ /* 0x000fe20000000800 */
[----:B------:R-:W-:Y:S01]  /*12f90*/  @!PT LDS RZ, [RZ] ;  /* 0x00000000fffff984 */ /* 0x000fe20000000800 */
[----:B------:R0:W-:Y:S06]  /*12fa0*/  MEMBAR.ALL.CTA ;  /* 0x0000000000007992 */ /* 0x0001ec0000008000 */
[----:B0-----:R-:W0:Y:S01]  /*12fb0*/  FENCE.VIEW.ASYNC.S ;  /* 0x00000000000073c6 */ /* 0x001e220000000000 */
[C---:B----4-:R-:W-:Y:S01]  /*12fc0*/  ISETP.GT.AND P1, PT, R4.reuse, R9, PT ;  /* 0x000000090400720c */ /* 0x050fe20003f24270 */
[----:B------:R-:W-:Y:S01]  /*12fd0*/  VIADD R4, R4, 0xffffffff ;  /* 0xffffffff04047836 */ /* 0x000fe20000000000 */
[----:B0-----:R-:W-:-:S11]  /*12fe0*/  NOP ;  /* 0x0000000000007918 */ /* 0x001fd60000000000 */
[----:B-1----:R-:W-:Y:S05]  /*12ff0*/  @P1 BRA `(.L_x_11555) ;  /* 0xffffffc800a01947 */ /* 0x002fea000383ffff */
[----:B------:R-:W-:Y:S02]  /*13000*/  IMAD.MOV.U32 R0, RZ, RZ, R10 ;  /* 0x000000ffff007224 */ /* 0x000fe400078e000a */
[----:B------:R-:W-:Y:S02]  /*13010*/  IMAD.MOV.U32 R3, RZ, RZ, R8 ;  /* 0x000000ffff037224 */ /* 0x000fe400078e0008 */
[----:B------:R-:W-:Y:S02]  /*13020*/  IMAD.MOV.U32 R17, RZ, RZ, R6 ;  /* 0x000000ffff117224 */ /* 0x000fe400078e0006 */
[----:B------:R-:W-:-:S07]  /*13030*/  IMAD.MOV.U32 R23, RZ, RZ, R7 ;  /* 0x000000ffff177224 */ /* 0x000fce00078e0007 */
.L_x_11535:
[----:B------:R-:W2:Y:S01]  /*13040*/  LDL R6, [R1+0x30] ;  /* 0x0000300001067983 */ /* 0x000ea20000100800 */
[----:B------:R-:W0:Y:S01]  /*13050*/  LDC R7, c[0x0][0x448] ;  /* 0x00011200ff077b82 */ /* 0x000e220000000800 */
[----:B------:R-:W-:Y:S02]  /*13060*/  LOP3.LUT R16, R16, 0xfffffffb, RZ, 0xc0, !PT ;  /* 0xfffffffb10107812 */ /* 0x000fe400078ec0ff */
[----:B------:R-:W-:-:S05]  /*13070*/  IADD3 R9, R143, 0x1, -R140 ;  /* 0x000000018f097810 */ /* 0x000fca0007ffe88c */
        /* <DEDUP_REMOVED lines=9> */
[----:B-1----:R-:W-:-:S03]  /*13110*/  ISETP.GE.AND P1, PT, R10, 0x1, PT ;  /* 0x000000010a00780c */ /* 0x002fc60003f26270 */
[----:B------:R-:W-:-:S04]  /*13120*/  IMAD.IADD R6, R9, 0x1, R6 ;  /* 0x0000000109067824 */ /* 0x000fc800078e0206 */
[----:B------:R-:W-:-:S06]  /*13130*/  VIADD R8, R6, -UR50 ;  /* 0x8000003206087c36 */ /* 0x000fcc0008000000 */
        /* <DEDUP_REMOVED lines=13> */
.L_x_11558:
[----:B------:R-:W-:-:S13]  /*13210*/  ISETP.NE.AND P1, PT, R10, 0x1, PT ;  /* 0x000000010a00780c */ /* 0x000fda0003f25270 */
[----:B------:R-:W0:Y:S02]  /*13220*/  @P1 LDC.64 R6, c[0x0][0x9e8] ;  /* 0x00027a00ff061b82 */ /* 0x000e240000000a00 */
[----:B0-----:R-:W-:-:S05]  /*13230*/  @P1 IMAD.HI.U32 R6, R9, R6, RZ ;  /* 0x0000000609061227 */ /* 0x001fca00078e00ff */
[----:B------:R-:W-:-:S07]  /*13240*/  @P1 SHF.R.U32.HI R9, RZ, R7, R6 ;  /* 0x00000007ff091219 */ /* 0x000fce0000011606 */
.L_x_11559:
[----:B------:R-:W-:Y:S05]  /*13250*/  BSYNC B0 ;  /* 0x0000000000007941 */ /* 0x000fea0003800000 */
.L_x_11557:
[----:B------:R-:W-:-:S05]  /*13260*/  IMAD R9, R9, R10, RZ ;  /* 0x0000000a09097224 */ /* 0x000fca00078e02ff */
[----:B------:R-:W-:-:S07]  /*13270*/  VIMNMX R8, R8, R9, !PT ;  /* 0x0000000908087248 */ /* 0x000fce0007fe0100 */
.L_x_11556:
[----:B------:R-:W2:Y:S01]  /*13280*/  LDL R6, [R1+0x6c] ;  /* 0x00006c0001067983 */ /* 0x000ea20000100800 */
[----:B------:R-:W-:-:S05]  /*13290*/  VIADD R8, R8, 0x7f ;  /* 0x0000007f08087836 */ /* 0x000fca0000000000 */
[----:B------:R-:W-:-:S04]  /*132a0*/  SHF.R.S32.HI R7, RZ, 0x1f, R8 ;  /* 0x0000001fff077819 */ /* 0x000fc80000011408 */
[----:B------:R-:W-:-:S04]  /*132b0*/  LEA.HI R7, R7, R8, RZ, 0x7 ;  /* 0x0000000807077211 */ /* 0x000fc800078f38ff */
[----:B------:R-:W-:-:S04]  /*132c0*/  SHF.R.S32.HI R7, RZ, 0x7, R7 ;  /* 0x00000007ff077819 */ /* 0x000fc80000011407 */
[----:B--2---:R-:W-:-:S04]  /*132d0*/  VIMNMX R6, R6, R7, !PT ;  /* 0x0000000706067248 */ /* 0x004fc80007fe0100 */
[----:B------:R-:W-:Y:S01]  /*132e0*/  ISETP.GE.AND P1, PT, R4, R6, PT ;  /* 0x000000060400720c */ /* 0x000fe20003f26270 */
[----:B------:R0:W-:-:S12]  /*132f0*/  STL [R1+0xc], R6 ;  /* 0x00000c0601007387 */ /* 0x0001d80000100800 */
[----:B0-----:R-:W-:Y:S05]  /*13300*/  @!P1 BRA `(.L_x_11560) ;  /* 0x0000002400249947 */ /* 0x001fea0003800000 */
[----:B------:R-:W-:Y:S02]  /*13310*/  IMAD.MOV.U32 R8, RZ, RZ, R0 ;  /* 0x000000ffff087224 */ /* 0x000fe400078e0000 */
[----:B------:R-:W-:Y:S02]  /*13320*/  IMAD.MOV.U32 R9, RZ, RZ, R3 ;  /* 0x000000ffff097224 */ /* 0x000fe400078e0003 */
[----:B------:R-:W-:Y:S02]  /*13330*/  IMAD.MOV.U32 R7, RZ, RZ, R23 ;  /* 0x000000ffff077224 */ /* 0x000fe400078e0017 */
[----:B------:R-:W-:-:S07]  /*13340*/  IMAD.MOV.U32 R6, RZ, RZ, R17 ;  /* 0x000000ffff067224 */ /* 0x000fce00078e0011 */
.L_x_11572:
        /* <DEDUP_REMOVED lines=9> */
.L_x_11562:
        /* <DEDUP_REMOVED lines=8> */
.L_x_11563:
[----:B------:R-:W-:Y:S04]  /*13460*/  BSSY B0, `(.L_x_11561) ;  /* 0x0000004000007945 */ /* 0x000fe80003800000 */
[----:B-1----:R-:W-:Y:S05]  /*13470*/  @P2 BRA `(.L_x_11564) ;  /* 0x0000000000082947 */ /* 0x002fea0003800000 */
[----:B------:R-:W1:Y:S02]  /*13480*/  SYNCS.PHASECHK.TRANS64.TRYWAIT P2, [R3+URZ+0x2d830], R0 ;  /* 0x02d83000030075a7 */ /* 0x000e64000804017f */
[----:B-1----:R-:W-:Y:S05]  /*13490*/  @!P2 BRA `(.L_x_11565) ;  /* 0x0000011c008ca947 */ /* 0x002fea0003800000 */
.L_x_11564:
[----:B------:R-:W-:Y:S05]  /*134a0*/  BSYNC B0 ;  /* 0x0000000000007941 */ /* 0x000fea0003800000 */
.L_x_11561:
[----:B01----:R-:W2:Y:S01]  /*134b0*/  LDL R3, [R1+0x14] ;  /* 0x0000140001037983 */ /* 0x003ea20000100800 */
[----:B------:R-:W-:Y:S01]  /*134c0*/  VIADD R17, R6, 0x1 ;  /* 0x0000000106117836 */ /* 0x000fe20000000000 */
[----:B------:R-:W0:Y:S04]  /*134d0*/  S2R R0, SR_TID.X ;  /* 0x0000000000007919 */ /* 0x000e280000002100 */
[----:B------:R-:W-:-:S04]  /*134e0*/  ISETP.NE.AND P2, PT, R17, 0x2, PT ;  /* 0x000000021100780c */ /* 0x000fc80003f45270 */
[----:B------:R-:W-:Y:S01]  /*134f0*/  SEL R17, R17, RZ, P2 ;  /* 0x000000ff11117207 */ /* 0x000fe20001000000 */
[----:B------:R-:W-:Y:S01]  /*13500*/  IMAD.MOV.U32 R13, RZ, RZ, -0x7fffffe0 ;  /* 0x80000020ff0d7424 */ /* 0x000fe200078e00ff */
[----:B------:R-:W-:Y:S05]  /*13510*/  WARPSYNC.ALL ;  /* 0x0000000000007948 */ /* 0x000fea0003800000 */
[----:B------:R-:W-:Y:S02]  /*13520*/  R2UR UR19, R13 ;  /* 0x000000000d1372ca */ /* 0x000fe400000e0000 */
[----:B0-----:R-:W-:-:S05]  /*13530*/  SHF.R.U32.HI R0, RZ, 0x7, R0 ;  /* 0x00000007ff007819 */ /* 0x001fca0000011600 */
[----:B------:R-:W-:-:S05]  /*13540*/  VIADD R0, R0, 0x8 ;  /* 0x0000000800007836 */ /* 0x000fca0000000000 */
[----:B------:R0:W-:Y:S01]  /*13550*/  BAR.SYNC.DEFER_BLOCKING R0, 0x100 ;  /* 0x000400000000751d */ /* 0x0001e20000010000 */
[----:B------:R-:W-:Y:S01]  /*13560*/  IMAD.MOV.U32 R11, RZ, RZ, -0x7fffffe0 ;  /* 0x80000020ff0b7424 */ /* 0x000fe200078e00ff */
[----:B------:R-:W-:Y:S02]  /*13570*/  R2UR UR8, R148 ;  /* 0x00000000940872ca */ /* 0x000fe400000e0000 */
[----:B------:R-:W-:Y:S02]  /*13580*/  R2UR UR9, R149 ;  /* 0x00000000950972ca */ /* 0x000fe400000e0000 */
[----:B------:R-:W-:Y:S01]  /*13590*/  R2UR UR11, R11 ;  /* 0x000000000b0b72ca */ /* 0x000fe200000e0000 */
[----:B------:R-:W-:Y:S01]  /*135a0*/  WARPGROUP.ARRIVE ;  /* 0x00000000000079c5 */ /* 0x000fe20000000000 */
[----:B--2---:R-:W-:-:S04]  /*135b0*/  IMAD R10, R17, 0x600, R3 ;  /* 0x00000600110a7824 */ /* 0x004fc800078e0203 */
[----:B------:R-:W-:-:S05]  /*135c0*/  VIADD R12, R10, 0x200 ;  /* 0x000002000a0c7836 */ /* 0x000fca0000000000 */
[----:B------:R-:W-:Y:S02]  /*135d0*/  R2UR UR18, R12 ;  /* 0x000000000c1272ca */ /* 0x000fe400000e0000 */
[----:B------:R-:W2:Y:S01]  /*135e0*/  LDL.64 R12, [R1] ;  /* 0x00000000010c7983 */ /* 0x000ea20000100a00 */
[----:B------:R-:W-:-:S13]  /*135f0*/  R2UR UR10, R10 ;  /* 0x000000000a0a72ca */ /* 0x000fda00000e0000 */
[----:B------:R-:W-:Y:S01]  /*13600*/  HGMMA.64x128x16.F32 R24, gdesc[UR8], RZ, !UPT, gsb0 ;  /* 0x01e00000081879f0 */ /* 0x000fe2000c0008ff */
[----:B------:R-:W-:Y:S02]  /*13610*/  VIADD R14, R10, 0x2 ;  /* 0x000000020a0e7836 */ /* 0x000fe40000000000 */
[----:B------:R-:W-:-:S03]  /*13620*/  IMAD.MOV.U32 R15, RZ, RZ, -0x7fffffe0 ;  /* 0x80000020ff0f7424 */ /* 0x000fc600078e00ff */
[----:B------:R-:W-:Y:S02]  /*13630*/  R2UR UR14, R14 ;  /* 0x000000000e0e72ca */ /* 0x000fe400000e0000 */
[----:B------:R-:W-:Y:S02]  /*13640*/  R2UR UR15, R15 ;  /* 0x000000000f0f72ca */ /* 0x000fe400000e0000 */
[----:B------:R-:W-:Y:S02]  /*13650*/  R2UR UR16, R156 ;  /* 0x000000009c1072ca */ /* 0x000fe400000e0000 */
[----:B------:R-:W-:Y:S01]  /*13660*/  R2UR UR17, R157 ;  /* 0x000000009d1172ca */ /* 0x000fe200000e0000 */
[----:B------:R-:W-:Y:S02]  /*13670*/  WARPGROUP.DEPBAR.LE gsb0, 0x0 ;  /* 0x00008000000079c5 */ /* 0x000fe40000010000 */
[----:B------:R-:W-:Y:S01]  /*13680*/  WARPGROUP.ARRIVE ;  /* 0x00000000000079c5 */ /* 0x000fe20000000000 */
[----:B--2---:R-:W-:-:S02]  /*13690*/  R2UR UR12, R12 ;  /* 0x000000000c0c72ca */ /* 0x004fc400000e0000 */
[----:B------:R-:W-:-:S13]  /*136a0*/  R2UR UR13, R13 ;  /* 0x000000000d0d72ca */ /* 0x000fda00000e0000 */
        /* <DEDUP_REMOVED lines=33> */
.L_x_11567:
[----:B------:R-:W-:Y:S01]  /*138c0*/  SHF.L.U32 R0, R7, 0x1f, RZ ;  /* 0x0000001f07007819 */ /* 0x000fe200000006ff */
[----:B------:R-:W-:-:S04]  /*138d0*/  IMAD R3, R6, 0x8, R2 ;  /* 0x0000000806037824 */ /* 0x000fc800078e0202 */
[----:B------:R0:W1:Y:S01]  /*138e0*/  SYNCS.PHASECHK.TRANS64.TRYWAIT P1, [R3+URZ+0x2d850], R0 ;  /* 0x02d85000030075a7 */ /* 0x000062000802017f */
[----:B------:R-:W-:Y:S05]  /*138f0*/  @!P0 BRA `(.L_x_11568) ;  /* 0x0000000000048947 */ /* 0x000fea0003800000 */
[----:B------:R-:W-:Y:S01]  /*13900*/  BPT.TRAP 0x1 ;  /* 0x000000040000795c */ /* 0x000fe20000300000 */
.L_x_11568:
[----:B-1----:R-:W-:Y:S05]  /*13910*/  @P1 BRA `(.L_x_11566) ;  /* 0x0000000000081947 */ /* 0x002fea0003800000 */
[----:B------:R-:W1:Y:S02]  /*13920*/  SYNCS.PHASECHK.TRANS64.TRYWAIT P1, [R3+URZ+0x2d850], R0 ;  /* 0x02d85000030075a7 */ /* 0x000e64000802017f */
[----:B-1----:R-:W-:Y:S05]  /*13930*/  @!P1 BRA `(.L_x_11569) ;  /* 0x0000011800789947 */ /* 0x002fea0003800000 */
.L_x_11566:
        /* <DEDUP_REMOVED lines=24> */
[----:B------:R-:W-:Y:S01]  /*13ac0*/  R2UR UR18, R12 ;  /* 0x000000000c1272ca */ /* 0x000fe200000e0000 */
[----:B------:R-:W-:Y:S01]  /*13ad0*/  VIADD R12, R10, 0xc0 ;  /* 0x000000c00a0c7836 */ /* 0x000fe20000000000 */
[----:B------:R-:W-:Y:S01]  /*13ae0*/  R2UR UR35, R13 ;  /* 0x000000000d2372ca */ /* 0x000fe200000e0000 */
[----:B------:R-:W-:Y:S01]  /*13af0*/  IMAD.MOV.U32 R13, RZ, RZ, 0x40000040 ;  /* 0x40000040ff0d7424 */ /* 0x000fe200078e00ff */
[----:B------:R-:W-:-:S02]  /*13b00*/  R2UR UR45, R11 ;  /* 0x000000000b2d72ca */ /* 0x000fc400000e0000 */
        /* <DEDUP_REMOVED lines=11> */
[----:B------:R-:W-:Y:S02]  /*13bc0*/  VIADD R10, R10, 0x1c0 ;  /* 0x000001c00a0a7836 */ /* 0x000fe40000000000 */
[----:B------:R-:W-:Y:S01]  /*13bd0*/  IMAD.MOV.U32 R13, RZ, RZ, 0x40000040 ;  /* 0x40000040ff0d7424 */ /* 0x000fe200078e00ff */
[----:B------:R-:W-:Y:S02]  /*13be0*/  R2UR UR34, R12 ;  /* 0x000000000c2272ca */ /* 0x000fe400000e0000 */
[----:B------:R-:W-:Y:S02]  /*13bf0*/  R2UR UR46, R10 ;  /* 0x000000000a2e72ca */ /* 0x000fe400000e0000 */
[----:B------:R-:W-:Y:S01]  /*13c00*/  R2UR UR25, R13 ;  /* 0x000000000d1972ca */ /* 0x000fe200000e0000 */
[----:B------:R-:W-:-:S05]  /*13c10*/  IMAD.MOV.U32 R13, RZ, RZ, 0x40000040 ;  /* 0x40000040ff0d7424 */ /* 0x000fca00078e00ff */
[----:B------:R-:W-:Y:S01]  /*13c20*/  R2UR UR29, R13 ;  /* 0x000000000d1d72ca */ /* 0x000fe200000e0000 */
[----:B------:R-:W-:-:S05]  /*13c30*/  IMAD.MOV.U32 R13, RZ, RZ, 0x40000040 ;  /* 0x40000040ff0d7424 */ /* 0x000fca00078e00ff */
[----:B------:R-:W-:Y:S02]  /*13c40*/  R2UR UR33, R13 ;  /* 0x000000000d2172ca */ /* 0x000fe400000e0000 */
[----:B--2---:R-:W-:Y:S02]  /*13c50*/  LOP3.LUT R10, R7, 0x10000, RZ, 0xfc, !PT ;  /* 0x00010000070a7812 */ /* 0x004fe400078efcff */
[----:B------:R-:W0:Y:S02]  /*13c60*/  S2R R7, SR_TID.X ;  /* 0x0000000000077919 */ /* 0x000e240000002100 */
[C---:B------:R-:W-:Y:S01]  /*13c70*/  R2UR UR8, R10.reuse ;  /* 0x000000000a0872ca */ /* 0x040fe200000e0000 */
[----:B------:R-:W-:-:S05]  /*13c80*/  VIADD R12, R10, 0x2 ;  /* 0x000000020a0c7836 */ /* 0x000fca0000000000 */
[----:B------:R-:W-:Y:S01]  /*13c90*/  R2UR UR12, R12 ;  /* 0x000000000c0c72ca */ /* 0x000fe200000e0000 */
[----:B------:R-:W-:-:S05]  /*13ca0*/  VIADD R12, R10, 0x4 ;  /* 0x000000040a0c7836 */ /* 0x000fca0000000000 */
[----:B------:R-:W-:Y:S01]  /*13cb0*/  R2UR UR16, R12 ;  /* 0x000000000c1072ca */ /* 0x000fe200000e0000 */
[----:B------:R-:W-:Y:S01]  /*13cc0*/  HGMMA.64x96x16.F32 R88, gdesc[UR8].tnspB, R88, gsb0 ;  /* 0x41600000085879f0 */ /* 0x000fe20008000858 */
[----:B------:R-:W-:-:S05]  /*13cd0*/  VIADD R12, R10, 0x6 ;  /* 0x000000060a0c7836 */ /* 0x000fca0000000000 */
[----:B------:R-:W-:Y:S01]  /*13ce0*/  R2UR UR20, R12 ;  /* 0x000000000c1472ca */ /* 0x000fe200000e0000 */
[----:B------:R-:W-:-:S05]  /*13cf0*/  VIADD R12, R10, 0x600 ;  /* 0x000006000a0c7836 */ /* 0x000fca0000000000 */
[----:B------:R-:W-:Y:S01]  /*13d00*/  R2UR UR24, R12 ;  /* 0x000000000c1872ca */ /* 0x000fe200000e0000 */
[----:B------:R-:W-:Y:S01]  /*13d10*/  VIADD R12, R10, 0x602 ;  /* 0x000006020a0c7836 */ /* 0x000fe20000000000 */
[----:B0-----:R-:W-:-:S04]  /*13d20*/  SHF.R.U32.HI R0, RZ, 0x7, R7 ;  /* 0x00000007ff007819 */ /* 0x001fc80000011607 */
[----:B------:R-:W-:Y:S01]  /*13d30*/  R2UR UR28, R12 ;  /* 0x000000000c1c72ca */ /* 0x000fe200000e0000 */
[C---:B------:R-:W-:Y:S01]  /*13d40*/  VIADD R12, R10.reuse, 0x604 ;  /* 0x000006040a0c7836 */ /* 0x040fe20000000000 */
[----:B------:R-:W-:Y:S01]  /*13d50*/  ISETP.GE.U32.AND P1, PT, R7, 0x180, PT ;  /* 0x000001800700780c */ /* 0x000fe20003f26070 */
[----:B------:R-:W-:Y:S02]  /*13d60*/  VIADD R10, R10, 0x606 ;  /* 0x000006060a0a7836 */ /* 0x000fe40000000000 */
[----:B------:R-:W-:Y:S01]  /*13d70*/  VIADD R0, R0, 0x9 ;  /* 0x0000000900007836 */ /* 0x000fe20000000000 */
        /* <DEDUP_REMOVED lines=28> */
.L_x_11570:
        /* <DEDUP_REMOVED lines=82> */
[----:B------:R-:W-:Y:S01]  /*14460*/  FMUL.FTZ R10, R0, UR51 ;  /* 0x00000033000a7c20 */ /* 0x000fe20008410000 */
[--C-:B------:R-:W-:Y:S01]  /*14470*/  FFMA.FTZ R24, R24, UR51, -R7.reuse ;  /* 0x0000003318187c23 */ /* 0x100fe20008010807 */
[----:B------:R-:W-:Y:S01]  /*14480*/  FMUL.FTZ R9, R9, UR51 ;  /* 0x0000003309097c20 */ /* 0x000fe20008410000 */
        /* <DEDUP_REMOVED lines=40> */
[----:B------:R-:W-:Y:S01]  /*14710*/  FFMA.FTZ R59, R59, UR51, -R10 ;  /* 0x000000333b3b7c23 */ /* 0x000fe2000801080a */
        /* <DEDUP_REMOVED lines=36> */
[----:B------:R-:W-:Y:S01]  /*14960*/  FFMA.FTZ R7, R85, UR51, -R7 ;  /* 0x0000003355077c23 */ /* 0x000fe20008010807 */
[----:B------:R-:W-:-:S04]  /*14970*/  FFMA.FTZ R10, R87, UR51, -R10 ;  /* 0x00000033570a7c23 */ /* 0x000fc8000801080a */
        /* <DEDUP_REMOVED lines=116> */
.L_x_11571:
[----:B------:R-:W2:Y:S01]  /*150c0*/  LDL R46, [R1+0x3c] ;  /* 0x00003c00012e7983 */ /* 0x000ea20000100800 */
[----:B------:R-:W-:-:S03]  /*150d0*/  IMAD R6, R6, 0x8, R2 ;  /* 0x0000000806067824 */ /* 0x000fc600078e0202 */
[----:B------:R-:W3:Y:S01]  /*150e0*/  LDL R38, [R1+0x40] ;  /* 0x0000400001267983 */ /* 0x000ee20000100800 */
[----:B------:R-:W-:Y:S01]  /*150f0*/  VIADD R6, R6, 0x2d860 ;  /* 0x0002d86006067836 */ /* 0x000fe20000000000 */
[----:B------:R-:W-:Y:S01]  /*15100*/  F2FP.F16.F32.PACK_AB R24, R25, R24 ;  /* 0x000000181918723e */ /* 0x000fe200000000ff */
[----:B------:R-:W-:Y:S01]  /*15110*/  IMAD.U32 R30, RZ, RZ, UR38 ;  /* 0x00000026ff1e7e24 */ /* 0x000fe2000f8e00ff */
[----:B------:R-:W-:Y:S02]  /*15120*/  F2FP.F16.F32.PACK_AB R25, R21, R26 ;  /* 0x0000001a1519723e */ /* 0x000fe400000000ff */
[----:B------:R-:W-:Y:S02]  /*15130*/  F2FP.F16.F32.PACK_AB R32, R33, R32 ;  /* 0x000000202120723e */ /* 0x000fe400000000ff */
[----:B------:R-:W-:Y:S02]  /*15140*/  PRMT R6, R30, 0x654, R6 ;  /* 0x000006541e067816 */ /* 0x000fe40000000006 */
[----:B------:R-:W-:-:S02]  /*15150*/  F2FP.F16.F32.PACK_AB R26, R29, R28 ;  /* 0x0000001c1d1a723e */ /* 0x000fc400000000ff */
[----:B------:R0:W-:Y:S01]  /*15160*/  SYNCS.ARRIVE.TRANS64.RED.A1T0 RZ, [R6+URZ], RZ ;  /* 0x000000ff06ff79a7 */ /* 0x0001e2000810043f */
[----:B------:R-:W-:Y:S02]  /*15170*/  F2FP.F16.F32.PACK_AB R27, R31, R27 ;  /* 0x0000001b1f1b723e */ /* 0x000fe400000000ff */
[----:B------:R-:W-:Y:S02]  /*15180*/  F2FP.F16.F32.PACK_AB R33, R20, R34 ;  /* 0x000000221421723e */ /* 0x000fe400000000ff */
[----:B------:R-:W-:Y:S01]  /*15190*/  F2FP.F16.F32.PACK_AB R40, R41, R40 ;  /* 0x000000282928723e */ /* 0x000fe200000000ff */
[----:B------:R1:W-:Y:S01]  /*151a0*/  STSM.16.M88.4 [R144+0x21800], R24 ;  /* 0x0218001890007844 */ /* 0x0003e20000000200 */
[----:B------:R-:W-:Y:S02]  /*151b0*/  F2FP.F16.F32.PACK_AB R34, R37, R36 ;  /* 0x000000242522723e */ /* 0x000fe400000000ff */
[----:B------:R-:W-:Y:S01]  /*151c0*/  F2FP.F16.F32.PACK_AB R35, R39, R35 ;  /* 0x000000232723723e */ /* 0x000fe200000000ff */
[----:B0-----:R-:W4:Y:S01]  /*151d0*/  LDL R6, [R1+0xc] ;  /* 0x00000c0001067983 */ /* 0x001f220000100800 */
        /* <DEDUP_REMOVED lines=73> */
[----:B------:R-:W-:Y:S01]  /*15670*/  IMAD.MOV.U32 R7, RZ, RZ, R23 ;  /* 0x000000ffff077224 */ /* 0x000fe200078e0017 */
        /* <DEDUP_REMOVED lines=14> */
[----:B------:R-:W-:-:S02]  /*15760*/  VIADD R4, R4, 0xffffffff ;  /* 0xffffffff04047836 */ /* 0x000fc40000000000 */
[----:B------:R-:W-:Y:S01]  /*15770*/  IMAD.MOV.U32 R6, RZ, RZ, R17 ;  /* 0x000000ffff067224 */ /* 0x000fe200078e0011 */
[----:B0-----:R-:W-:-:S09]  /*15780*/  NOP ;  /* 0x0000000000007918 */ /* 0x001fd20000000000 */
[----:B-1----:R-:W-:Y:S05]  /*15790*/  @P1 BRA `(.L_x_11572) ;  /* 0xffffffd800ec1947 */ /* 0x002fea000383ffff */
.L_x_11560:
[----:B------:R-:W2:Y:S02]  /*157a0*/  LDL R6, [R1+0x6c] ;  /* 0x00006c0001067983 */ /* 0x000ea40000100800 */
[----:B--2---:R-:W-:-:S13]  /*157b0*/  ISETP.GE.AND P1, PT, R4, R6, PT ;  /* 0x000000060400720c */ /* 0x004fda0003f26270 */
[----:B------:R-:W-:Y:S05]  /*157c0*/  @!P1 BRA `(.L_x_11573) ;  /* 0x00000034006c9947 */ /* 0x000fea0003800000 */
[----:B------:R-:W-:Y:S02]  /*157d0*/  IMAD.MOV.U32 R6, RZ, RZ, R0 ;  /* 0x000000ffff067224 */ /* 0x000fe400078e0000 */
[----:B------:R-:W-:Y:S02]  /*157e0*/  IMAD.MOV.U32 R7, RZ, RZ, R3 ;  /* 0x000000ffff077224 */ /* 0x000fe400078e0003 */
[----:B------:R-:W-:Y:S02]  /*157f0*/  IMAD.MOV.U32 R9, RZ, RZ, R23 ;  /* 0x000000ffff097224 */ /* 0x000fe400078e0017 */
[----:B------:R-:W-:-:S07]  /*15800*/  IMAD.MOV.U32 R8, RZ, RZ, R17 ;  /* 0x000000ffff087224 */ /* 0x000fce00078e0011 */
.L_x_11593:
        /* <DEDUP_REMOVED lines=9> */
.L_x_11575:
        /* <DEDUP_REMOVED lines=8> */
.L_x_11576:
[----:B------:R-:W-:Y:S04]  /*15920*/  BSSY B0, `(.L_x_11574) ;  /* 0x0000004000007945 */ /* 0x000fe80003800000 */
[----:B-1----:R-:W-:Y:S05]  /*15930*/  @P2 BRA `(.L_x_11577) ;  /* 0x0000000000082947 */ /* 0x002fea0003800000 */
[----:B------:R-:W1:Y:S02]  /*15940*/  SYNCS.PHASECHK.TRANS64.TRYWAIT P2, [R3+URZ+0x2d830], R0 ;  /* 0x02d83000030075a7 */ /* 0x000e64000804017f */
[----:B-1----:R-:W-:Y:S05]  /*15950*/  @!P2 BRA `(.L_x_11578) ;  /* 0x000000f80084a947 */ /* 0x002fea0003800000 */
.L_x_11577:
[----:B------:R-:W-:Y:S05]  /*15960*/  BSYNC B0 ;  /* 0x0000000000007941 */ /* 0x000fea0003800000 */
.L_x_11574:
        /* <DEDUP_REMOVED lines=65> */
.L_x_11580:
[----:B------:R-:W-:Y:S01]  /*15d80*/  SHF.L.U32 R0, R9, 0x1f, RZ ;  /* 0x0000001f09007819 */ /* 0x000fe200000006ff */
[----:B------:R-:W-:-:S04]  /*15d90*/  IMAD R3, R8, 0x8, R2 ;  /* 0x0000000808037824 */ /* 0x000fc800078e0202 */
[----:B------:R0:W1:Y:S01]  /*15da0*/  SYNCS.PHASECHK.TRANS64.TRYWAIT P1, [R3+URZ+0x2d850], R0 ;  /* 0x02d85000030075a7 */ /* 0x000062000802017f */
[----:B------:R-:W-:Y:S05]  /*15db0*/  @!P0 BRA `(.L_x_11581) ;  /* 0x0000000000048947 */ /* 0x000fea0003800000 */
[----:B------:R-:W-:Y:S01]  /*15dc0*/  BPT.TRAP 0x1 ;  /* 0x000000040000795c */ /* 0x000fe20000300000 */
.L_x_11581:
[----:B-1----:R-:W-:Y:S05]  /*15dd0*/  @P1 BRA `(.L_x_11579) ;  /* 0x0000000000081947 */ /* 0x002fea0003800000 */
[----:B------:R-:W1:Y:S02]  /*15de0*/  SYNCS.PHASECHK.TRANS64.TRYWAIT P1, [R3+URZ+0x2d850], R0 ;  /* 0x02d85000030075a7 */ /* 0x000e64000802017f */
[----:B-1----:R-:W-:Y:S05]  /*15df0*/  @!P1 BRA `(.L_x_11582) ;  /* 0x000000f400709947 */ /* 0x002fea0003800000 */
.L_x_11579:
        /* <DEDUP_REMOVED lines=96> */
.L_x_11583:
[----:B------:R-:W2:Y:S01]  /*16400*/  LDL R10, [R1+0x30] ;  /* 0x00003000010a7983 */ /* 0x000ea20000100800 */
[----:B0-----:R-:W0:Y:S03]  /*16410*/  LDC R0, c[0x0][0x448] ;  /* 0x00011200ff007b82 */ /* 0x001e260000000800 */
[----:B------:R-:W2:Y:S01]  /*16420*/  LDL R9, [R1+0x68] ;  /* 0x0000680001097983 */ /* 0x000ea20000100800 */
[----:B0-----:R-:W-:-:S13]  /*16430*/  ISETP.NE.AND P1, PT, R0, 0x1, PT ;  /* 0x000000010000780c */ /* 0x001fda0003f25270 */
[----:B------:R-:W0:Y:S08]  /*16440*/  @P1 LDC R3, c[0x0][0x44c] ;  /* 0x00011300ff031b82 */ /* 0x000e300000000800 */
[----:B------:R-:W1:Y:S01]  /*16450*/  @P1 LDC R0, c[0x0][0x450] ;  /* 0x00011400ff001b82 */ /* 0x000e620000000800 */
[----:B------:R-:W-:Y:S01]  /*16460*/  ULOP3.LUT UR8, URZ, UR48, URZ, 0x33, !UPT ;  /* 0x000000303f087292 */ /* 0x000fe2000f8e333f */
[----:B--2---:R-:W-:-:S06]  /*16470*/  IMAD.IADD R12, R9, 0x1, R10 ;  /* 0x00000001090c7824 */ /* 0x004fcc00078e020a */
[----:B------:R-:W2:Y:S01]  /*16480*/  LDC R9, c[0x0][0x9e4] ;  /* 0x00027900ff097b82 */ /* 0x000ea20000000800 */
        /* <DEDUP_REMOVED lines=8> */
[----:B--2---:R-:W-:Y:S01]  /*16510*/  ISETP.GE.AND P3, PT, R9, 0x1, PT ;  /* 0x000000010900780c */ /* 0x004fe20003f66270 */
[----:B-1----:R-:W-:-:S05]  /*16520*/  IMAD.SHL.U32 R0, R4, 0x80, RZ ;  /* 0x0000008004007824 */ /* 0x002fca00078e00ff */
[----:B------:R-:W-:-:S04]  /*16530*/  IADD3 R10, -R142, 0x1, -R0 ;  /* 0x000000018e0a7810 */ /* 0x000fc80007ffe900 */
[----:B------:R-:W-:-:S05]  /*16540*/  IADD3 R10, -R140, R10, R143 ;  /* 0x0000000a8c0a7210 */ /* 0x000fca0007ffe18f */
[C---:B------:R-:W-:Y:S02]  /*16550*/  VIADD R11, R10.reuse, UR43 ;  /* 0x0000002b0a0b7c36 */ /* 0x040fe40008000000 */
[----:B------:R-:W-:Y:S02]  /*16560*/  VIADD R10, R10, UR8 ;  /* 0x000000080a0a7c36 */ /* 0x000fe40008000000 */
[C---:B0-----:R-:W-:Y:S02]  /*16570*/  IMAD.IADD R9, R13.reuse, 0x1, R11 ;  /* 0x000000010d097824 */ /* 0x041fe400078e020b */
        /* <DEDUP_REMOVED lines=14> */
.L_x_11586:
[----:B------:R-:W-:-:S05]  /*16660*/  IMAD.U32 R20, RZ, RZ, UR5 ;  /* 0x00000005ff147e24 */ /* 0x000fca000f8e00ff */
[----:B------:R-:W-:-:S13]  /*16670*/  ISETP.NE.AND P1, PT, R20, 0x1, PT ;  /* 0x000000011400780c */ /* 0x000fda0003f25270 */
[----:B------:R-:W0:Y:S02]  /*16680*/  @P1 LDC.64 R14, c[0x0][0x9e8] ;  /* 0x00027a00ff0e1b82 */ /* 0x000e240000000a00 */
[----:B0-----:R-:W-:-:S05]  /*16690*/  @P1 IMAD.HI.U32 R14, R13, R14, RZ ;  /* 0x0000000e0d0e1227 */ /* 0x001fca00078e00ff */
[----:B------:R-:W-:-:S07]  /*166a0*/  @P1 SHF.R.U32.HI R13, RZ, R15, R14 ;  /* 0x0000000fff0d1219 */ /* 0x000fce000001160e */
.L_x_11587:
[----:B------:R-:W-:Y:S05]  /*166b0*/  BSYNC B0 ;  /* 0x0000000000007941 */ /* 0x000fea0003800000 */
.L_x_11585:
[----:B------:R-:W-:-:S04]  /*166c0*/  IMAD R13, R13, R20, -R0 ;  /* 0x000000140d0d7224 */ /* 0x000fc800078e0a00 */
[----:B------:R-:W-:-:S05]  /*166d0*/  IMAD.IADD R13, R13, 0x1, -R142 ;  /* 0x000000010d0d7824 */ /* 0x000fca00078e0a8e */
[----:B------:R-:W-:Y:S02]  /*166e0*/  VIMNMX R3, R3, R13, !PT ;  /* 0x0000000d03037248 */ /* 0x000fe40007fe0100 */
[----:B------:R-:W-:-:S07]  /*166f0*/  VIADDMNMX R9, R13, R20, R9, PT ;  /* 0x000000140d097246 */ /* 0x000fce0003800109 */
.L_x_11584:
        /* <DEDUP_REMOVED lines=93> */
[----:B------:R-:W-:Y:S01]  /*16cd0*/  ISETP.GT.AND P1, PT, R3, 0x79, P5 ;  /* 0x000000790300780c */ /* 0x000fe20002f24270 */
[--C-:B0-----:R-:W-:Y:S01]  /*16ce0*/  IMAD.IADD R3, R11, 0x1, R12.reuse ;  /* 0x000000010b037824 */ /* 0x101fe200078e020c */
[C---:B------:R-:W-:Y:S02]  /*16cf0*/  ISETP.LT.OR P2, PT, R9.reuse, 0x79, P2 ;  /* 0x000000790900780c */ /* 0x040fe40001741670 */
[----:B------:R-:W-:Y:S01]  /*16d00*/  ISETP.LT.OR P1, PT, R9, 0x7a, P1 ;  /* 0x0000007a0900780c */ /* 0x000fe20000f21670 */
[----:B------:R-:W-:Y:S01]  /*16d10*/  IMAD.IADD R9, R10, 0x1, R12 ;  /* 0x000000010a097824 */ /* 0x000fe200078e020c */
[----:B------:R-:W-:-:S02]  /*16d20*/  FSEL R84, R84, -INF , !P2 ;  /* 0xff80000054547808 */ /* 0x000fc40005000000 */
        /* <DEDUP_REMOVED lines=14> */
.L_x_11590:
[----:B------:R-:W-:-:S05]  /*16e10*/  IMAD.U32 R13, RZ, RZ, UR5 ;  /* 0x00000005ff0d7e24 */ /* 0x000fca000f8e00ff */
[----:B------:R-:W-:-:S13]  /*16e20*/  ISETP.NE.AND P1, PT, R13, 0x1, PT ;  /* 0x000000010d00780c */ /* 0x000fda0003f25270 */
[----:B------:R-:W0:Y:S02]  /*16e30*/  @P1 LDC.64 R10, c[0x0][0x9e8] ;  /* 0x00027a00ff0a1b82 */ /* 0x000e240000000a00 */
[----:B0-----:R-:W-:-:S05]  /*16e40*/  @P1 IMAD.HI.U32 R10, R12, R10, RZ ;  /* 0x0000000a0c0a1227 */ /* 0x001fca00078e00ff */
[----:B------:R-:W-:-:S07]  /*16e50*/  @P1 SHF.R.U32.HI R12, RZ, R11, R10 ;  /* 0x0000000bff0c1219 */ /* 0x000fce000001160a */
.L_x_11591:
[----:B------:R-:W-:Y:S05]  /*16e60*/  BSYNC B0 ;  /* 0x0000000000007941 */ /* 0x000fea0003800000 */
.L_x_11589:
[----:B------:R-:W-:-:S04]  /*16e70*/  IMAD R0, R12, R13, -R0 ;  /* 0x0000000d0c007224 */ /* 0x000fc800078e0a00 */
[----:B------:R-:W-:-:S05]  /*16e80*/  IMAD.IADD R0, R0, 0x1, -R142 ;  /* 0x0000000100007824 */ /* 0x000fca00078e0a8e */
[----:B------:R-:W-:Y:S02]  /*16e90*/  VIMNMX R9, R9, R0, !PT ;  /* 0x0000000009097248 */ /* 0x000fe40007fe0100 */
[----:B------:R-:W-:-:S07]  /*16ea0*/  VIADDMNMX R3, R0, R13, R3, PT ;  /* 0x0000000d00037246 */ /* 0x000fce0003800103 */
.L_x_11588:
        /* <DEDUP_REMOVED lines=9> */
[----:B------:R-:W-:Y:S02]  /*16f40*/  ISETP.GT.AND P1, PT, R9, 0x9, P5 ;  /* 0x000000090900780c */ /* 0x000fe40002f24270 */
[----:B------:R-:W-:Y:S02]  /*16f50*/  FMNMX.FTZ R0, R32, R0, !PT ;  /* 0x0000000020007209 */ /* 0x000fe40007810000 */
[C---:B------:R-:W-:Y:S02]  /*16f60*/  ISETP.LT.OR P2, PT, R3.reuse, 0x9, P2 ;  /* 0x000000090300780c */ /* 0x040fe40001741670 */
[----:B------:R-:W-:-:S02]  /*16f70*/  ISETP.LT.OR P1, PT, R3, 0xa, P1 ;  /* 0x0000000a0300780c */ /* 0x000fc40000f21670 */
[----:B------:R-:W-:Y:S02]  /*16f80*/  FMNMX.FTZ R0, R33, R0, !PT ;  /* 0x0000000021007209 */ /* 0x000fe40007810000 */
[----:B------:R-:W-:Y:S02]  /*16f90*/  FSEL R30, R30, -INF , !P2 ;  /* 0xff8000001e1e7808 */ /* 0x000fe40005000000 */
[----:B------:R-:W-:Y:S02]  /*16fa0*/  FSEL R31, R31, -INF , !P1 ;  /* 0xff8000001f1f7808 */ /* 0x000fe40004800000 */
[C---:B------:R-:W-:Y:S02]  /*16fb0*/  ISETP.GT.AND P2, PT, R9.reuse, 0x10, P5 ;  /* 0x000000100900780c */ /* 0x040fe40002f44270 */
[----:B------:R-:W-:Y:S02]  /*16fc0*/  ISETP.GT.AND P1, PT, R9, 0x11, P5 ;  /* 0x000000110900780c */ /* 0x000fe40002f24270 */
[----:B------:R-:W-:-:S02]  /*16fd0*/  FMNMX.FTZ R0, R36, R0, !PT ;  /* 0x0000000024007209 */ /* 0x000fc40007810000 */
[C---:B------:R-:W-:Y:S02]  /*16fe0*/  ISETP.LT.OR P2, PT, R3.reuse, 0x11, P2 ;  /* 0x000000110300780c */ /* 0x040fe40001741670 */
[----:B------:R-:W-:Y:S02]  /*16ff0*/  ISETP.LT.OR P1, PT, R3, 0x12, P1 ;  /* 0x000000120300780c */ /* 0x000fe40000f21670 */
[----:B------:R-:W-:Y:S02]  /*17000*/  FMNMX.FTZ R0, R37, R0, !PT ;  /* 0x0000000025007209 */ /* 0x000fe40007810000 */
[----:B------:R-:W-:Y:S02]  /*17010*/  FSEL R34, R34, -INF , !P2 ;  /* 0xff80000022227808 */ /* 0x000fe40005000000 */
[----:B------:R-:W-:Y:S02]  /*17020*/  FSEL R35, R35, -INF , !P1 ;  /* 0xff80000023237808 */ /* 0x000fe40004800000 */
[----:B------:R-:W-:-:S02]  /*17030*/  FMNMX.FTZ R0, R40, R0, !PT ;  /* 0x0000000028007209 */ /* 0x000fc40007810000 */
[C---:B------:R-:W-:Y:S02]  /*17040*/  ISETP.GT.AND P2, PT, R9.reuse, 0x18, P5 ;  /* 0x000000180900780c */ /* 0x040fe40002f44270 */
[----:B------:R-:W-:Y:S02]  /*17050*/  ISETP.GT.AND P1, PT, R9, 0x19, P5 ;  /* 0x000000190900780c */ /* 0x000fe40002f24270 */
[----:B------:R-:W-:Y:S02]  /*17060*/  FMNMX.FTZ R0, R41, R0, !PT ;  /* 0x0000000029007209 */ /* 0x000fe40007810000 */
[C---:B------:R-:W-:Y:S02]  /*17070*/  ISETP.LT.OR P2, PT, R3.reuse, 0x19, P2 ;  /* 0x000000190300780c */ /* 0x040fe40001741670 */
[----:B------:R-:W-:Y:S02]  /*17080*/  ISETP.LT.OR P1, PT, R3, 0x1a, P1 ;  /* 0x0000001a0300780c */ /* 0x000fe40000f21670 */
[----:B------:R-:W-:-:S02]  /*17090*/  FMNMX.FTZ R0, R44, R0, !PT ;  /* 0x000000002c007209 */ /* 0x000fc40007810000 */
[----:B------:R-:W-:Y:S02]  /*170a0*/  FSEL R38, R38, -INF , !P2 ;  /* 0xff80000026267808 */ /* 0x000fe40005000000 */
[----:B------:R-:W-:Y:S02]  /*170b0*/  FSEL R39, R39, -INF , !P1 ;  /* 0xff80000027277808 */ /* 0x000fe40004800000 */
[C---:B------:R-:W-:Y:S02]  /*170c0*/  ISETP.GT.AND P2, PT, R9.reuse, 0x20, P5 ;  /* 0x000000200900780c */ /* 0x040fe40002f44270 */
[----:B------:R-:W-:Y:S02]  /*170d0*/  ISETP.GT.AND P1, PT, R9, 0x21, P5 ;  /* 0x000000210900780c */ /* 0x000fe40002f24270 */
[----:B------:R-:W-:Y:S02]  /*170e0*/  FMNMX.FTZ R0, R45, R0, !PT ;  /* 0x000000002d007209 */ /* 0x000fe40007810000 */
[----:B------:R-:W-:-:S02]  /*170f0*/  ISETP.LT.OR P2, PT, R3, 0x21, P2 ;  /* 0x000000210300780c */ /* 0x000fc40001741670 */
[----:B------:R-:W-:Y:S02]  /*17100*/  ISETP.LT.OR P1, PT, R3, 0x22, P1 ;  /* 0x000000220300780c */ /* 0x000fe40000f21670 */
[----:B------:R-:W-:Y:S02]  /*17110*/  FMNMX.FTZ R0, R48, R0, !PT ;  /* 0x0000000030007209 */ /* 0x000fe40007810000 */
[----:B------:R-:W-:Y:S02]  /*17120*/  FSEL R42, R42, -INF , !P2 ;  /* 0xff8000002a2a7808 */ /* 0x000fe40005000000 */
[----:B------:R-:W-:Y:S02]  /*17130*/  FSEL R43, R43, -INF , !P1 ;  /* 0xff8000002b2b7808 */ /* 0x000fe40004800000 */
[C---:B------:R-:W-:Y:S02]  /*17140*/  ISETP.GT.AND P2, PT, R9.reuse, 0x28, P5 ;  /* 0x000000280900780c */ /* 0x040fe40002f44270 */
[----:B------:R-:W-:-:S02]  /*17150*/  ISETP.GT.AND P1, PT, R9, 0x29, P5 ;  /* 0x000000290900780c */ /* 0x000fc40002f24270 */
[----:B------:R-:W-:Y:S02]  /*17160*/  FMNMX.FTZ R0, R49, R0, !PT ;  /* 0x0000000031007209 */ /* 0x000fe40007810000 */
[C---:B------:R-:W-:Y:S02]  /*17170*/  ISETP.LT.OR P2, PT, R3.reuse, 0x29, P2 ;  /* 0x000000290300780c */ /* 0x040fe40001741670 */
[----:B------:R-:W-:Y:S02]  /*17180*/  ISETP.LT.OR P1, PT, R3, 0x2a, P1 ;  /* 0x0000002a0300780c */ /* 0x000fe40000f21670 */
[----:B------:R-:W-:Y:S02]  /*17190*/  FMNMX.FTZ R0, R52, R0, !PT ;  /* 0x0000000034007209 */ /* 0x000fe40007810000 */
[----:B------:R-:W-:Y:S02]  /*171a0*/  FSEL R46, R46, -INF , !P2 ;  /* 0xff8000002e2e7808 */ /* 0x000fe40005000000 */
[----:B------:R-:W-:-:S02]  /*171b0*/  FSEL R47, R47, -INF , !P1 ;  /* 0xff8000002f2f7808 */ /* 0x000fc40004800000 */
        /* <DEDUP_REMOVED lines=8> */
[----:B------:R-:W-:Y:S02]  /*17240*/  FMNMX.FTZ R0, R57, R0, !PT ;  /* 0x0000000039007209 */ /* 0x000fe40007810000 */
        /* <DEDUP_REMOVED lines=8> */
[----:B------:R-:W-:-:S02]  /*172d0*/  ISETP.GT.AND P2, PT, R9, 0x40, P5 ;  /* 0x000000400900780c */ /* 0x000fc40002f44270 */
[----:B------:R-:W-:Y:S02]  /*172e0*/  ISETP.GT.AND P1, PT, R9, 0x41, P5 ;  /* 0x000000410900780c */ /* 0x000fe40002f24270 */
[----:B------:R-:W-:Y:S02]  /*172f0*/  FMNMX.FTZ R0, R64, R0, !PT ;  /* 0x0000000040007209 */ /* 0x000fe40007810000 */
[C---:B------:R-:W-:Y:S02]  /*17300*/  ISETP.LT.OR P2, PT, R3.reuse, 0x41, P2 ;  /* 0x000000410300780c */ /* 0x040fe40001741670 */
[----:B------:R-:W-:Y:S02]  /*17310*/  ISETP.LT.OR P1, PT, R3, 0x42, P1 ;  /* 0x000000420300780c */ /* 0x000fe40000f21670 */
[----:B------:R-:W-:Y:S02]  /*17320*/  FMNMX.FTZ R0, R65, R0, !PT ;  /* 0x0000000041007209 */ /* 0x000fe40007810000 */
[----:B------:R-:W-:-:S02]  /*17330*/  FSEL R58, R58, -INF , !P2 ;  /* 0xff8000003a3a7808 */ /* 0x000fc40005000000 */
[----:B------:R-:W-:Y:S02]  /*17340*/  FSEL R59, R59, -INF , !P1 ;  /* 0xff8000003b3b7808 */ /* 0x000fe40004800000 */
        /* <DEDUP_REMOVED lines=22> */
[----:B------:R-:W-:-:S02]  /*174b0*/  ISETP.GT.AND P4, PT, R9, 0x68, P5 ;  /* 0x000000680900780c */ /* 0x000fc40002f84270 */
[----:B------:R-:W-:Y:S02]  /*174c0*/  FMNMX.FTZ R0, R80, R0, !PT ;  /* 0x0000000050007209 */ /* 0x000fe40007810000 */
[----:B------:R-:W-:Y:S02]  /*174d0*/  FSEL R70, R70, -INF , !P2 ;  /* 0xff80000046467808 */ /* 0x000fe40005000000 */
[----:B------:R-:W-:Y:S02]  /*174e0*/  FSEL R71, R71, -INF , !P1 ;  /* 0xff80000047477808 */ /* 0x000fe40004800000 */
[C---:B------:R-:W-:Y:S02]  /*174f0*/  ISETP.GT.AND P2, PT, R9.reuse, 0x60, P5 ;  /* 0x000000600900780c */ /* 0x040fe40002f44270 */
[----:B------:R-:W-:Y:S02]  /*17500*/  ISETP.GT.AND P1, PT, R9, 0x61, P5 ;  /* 0x000000610900780c */ /* 0x000fe40002f24270 */
[----:B------:R-:W-:-:S02]  /*17510*/  ISETP.LT.OR P4, PT, R3, 0x69, P4 ;  /* 0x000000690300780c */ /* 0x000fc40002781670 */
[----:B------:R-:W-:Y:S02]  /*17520*/  LOP3.LUT R16, R16, 0xdfffffff, RZ, 0xc0, !PT ;  /* 0xdfffffff10107812 */ /* 0x000fe400078ec0ff */
[----:B------:R-:W-:Y:S02]  /*17530*/  FMNMX.FTZ R0, R81, R0, !PT ;  /* 0x0000000051007209 */ /* 0x000fe40007810000 */
[C---:B------:R-:W-:Y:S02]  /*17540*/  ISETP.LT.OR P2, PT, R3.reuse, 0x61, P2 ;  /* 0x000000610300780c */ /* 0x040fe40001741670 */
[----:B------:R-:W-:Y:S02]  /*17550*/  ISETP.LT.OR P1, PT, R3, 0x62, P1 ;  /* 0x000000620300780c */ /* 0x000fe40000f21670 */
[----:B------:R-:W-:Y:S02]  /*17560*/  @P0 LOP3.LUT R16, R16, 0x20000000, RZ, 0xfc, !PT ;  /* 0x2000000010100812 */ /* 0x000fe400078efcff */
[----:B------:R-:W-:-:S02]  /*17570*/  FMNMX.FTZ R0, R84, R0, !PT ;  /* 0x0000000054007209 */ /* 0x000fc40007810000 */
[----:B------:R-:W-:Y:S02]  /*17580*/  FSEL R74, R74, -INF , !P2 ;  /* 0xff8000004a4a7808 */ /* 0x000fe40005000000 */
[----:B------:R-:W-:Y:S02]  /*17590*/  FSEL R75, R75, -INF , !P1 ;  /* 0xff8000004b4b7808 */ /* 0x000fe40004800000 */
[C---:B------:R-:W-:Y:S02]  /*175a0*/  ISETP.GT.AND P6, PT, R9.reuse, 0x69, P5 ;  /* 0x000000690900780c */ /* 0x040fe40002fc4270 */
[C---:B------:R-:W-:Y:S02]  /*175b0*/  ISETP.GT.AND P3, PT, R9.reuse, 0x70, P5 ;  /* 0x000000700900780c */ /* 0x040fe40002f64270 */
[C---:B------:R-:W-:Y:S02]  /*175c0*/  ISETP.GT.AND P2, PT, R9.reuse, 0x71, P5 ;  /* 0x000000710900780c */ /* 0x040fe40002f44270 */
[----:B------:R-:W-:-:S02]  /*175d0*/  ISETP.GT.AND P1, PT, R9, 0x78, P5 ;  /* 0x000000780900780c */ /* 0x000fc40002f24270 */
[C---:B------:R-:W-:Y:S02]  /*175e0*/  ISETP.GT.AND P0, PT, R9.reuse, RZ, P5 ;  /* 0x000000ff0900720c */ /* 0x040fe40002f04270 */
[----:B------:R-:W-:Y:S02]  /*175f0*/  LOP3.LUT R16, R16, 0xfffffffd, RZ, 0xc0, !PT ;  /* 0xfffffffd10107812 */ /* 0x000fe400078ec0ff */
[----:B------:R-:W-:Y:S02]  /*17600*/  ISETP.GT.AND P5, PT, R9, 0x79, P5 ;  /* 0x000000790900780c */ /* 0x000fe40002fa4270 */
[----:B------:R-:W-:Y:S02]  /*17610*/  FMNMX.FTZ R0, R85, R0, !PT ;  /* 0x0000000055007209 */ /* 0x000fe40007810000 */
[----:B------:R-:W-:Y:S02]  /*17620*/  @P4 LOP3.LUT R16, R16, 0x2, RZ, 0xfc, !PT ;  /* 0x0000000210104812 */ /* 0x000fe400078efcff */
[----:B------:R-:W-:-:S02]  /*17630*/  ISETP.LT.OR P4, PT, R3, 0x6a, P6 ;  /* 0x0000006a0300780c */ /* 0x000fc40003781670 */
[C---:B------:R-:W-:Y:S02]  /*17640*/  ISETP.LT.OR P3, PT, R3.reuse, 0x71, P3 ;  /* 0x000000710300780c */ /* 0x040fe40001f61670 */
[C---:B------:R-:W-:Y:S02]  /*17650*/  ISETP.LT.OR P2, PT, R3.reuse, 0x72, P2 ;  /* 0x000000720300780c */ /* 0x040fe40001741670 */
[C---:B------:R-:W-:Y:S02]  /*17660*/  ISETP.LT.OR P1, PT, R3.reuse, 0x79, P1 ;  /* 0x000000790300780c */ /* 0x040fe40000f21670 */
[C---:B------:R-:W-:Y:S02]  /*17670*/  ISETP.LT.OR P0, PT, R3.reuse, 0x1, P0 ;  /* 0x000000010300780c */ /* 0x040fe40000701670 */
[----:B------:R-:W-:Y:S02]  /*17680*/  ISETP.LT.OR P5, PT, R3, 0x7a, P5 ;  /* 0x0000007a0300780c */ /* 0x000fe40002fa1670 */
[----:B------:R-:W0:Y:S01]  /*17690*/  SHFL.BFLY PT, R3, R0, 0x2, 0x1f ;  /* 0x0c401f0000037f89 */ /* 0x000e2200000e0000 */
[----:B------:R-:W-:-:S02]  /*176a0*/  FSEL R26, R26, -INF , !P0 ;  /* 0xff8000001a1a7808 */ /* 0x000fc40004000000 */
[----:B------:R-:W-:Y:S02]  /*176b0*/  FSEL R79, R79, -INF , !P4 ;  /* 0xff8000004f4f7808 */ /* 0x000fe40006000000 */
[----:B------:R-:W-:Y:S02]  /*176c0*/  FSEL R82, R82, -INF , !P3 ;  /* 0xff80000052527808 */ /* 0x000fe40005800000 */
[----:B------:R-:W-:Y:S02]  /*176d0*/  FSEL R83, R83, -INF , !P2 ;  /* 0xff80000053537808 */ /* 0x000fe40005000000 */
[----:B------:R-:W-:Y:S02]  /*176e0*/  FSEL R86, R86, -INF , !P1 ;  /* 0xff80000056567808 */ /* 0x000fe40004800000 */
[----:B------:R-:W-:Y:S02]  /*176f0*/  FSEL R87, R87, -INF , !P5 ;  /* 0xff80000057577808 */ /* 0x000fe40006800000 */
[----:B------:R-:W-:-:S02]  /*17700*/  LOP3.LUT P0, RZ, R16, 0x20000000, RZ, 0xc0, !PT ;  /* 0x2000000010ff7812 */ /* 0x000fc4000780c0ff */
[----:B0-----:R-:W-:-:S05]  /*17710*/  FMNMX.FTZ R3, R0, R3, !PT ;  /* 0x0000000300037209 */ /* 0x001fca0007810000 */
[----:B------:R-:W0:Y:S02]  /*17720*/  SHFL.BFLY PT, R0, R3, 0x1, 0x1f ;  /* 0x0c201f0003007f89 */ /* 0x000e2400000e0000 */
[----:B0-----:R-:W-:-:S04]  /*17730*/  FMNMX.FTZ R3, R3, R0, !PT ;  /* 0x0000000003037209 */ /* 0x001fc80007810000 */
[----:B------:R-:W-:-:S04]  /*17740*/  FSETP.NEU.FTZ.AND P6, PT, R3, -INF , PT ;  /* 0xff8000000300780b */ /* 0x000fc80003fdd000 */
[----:B------:R-:W-:-:S05]  /*17750*/  FSEL R0, R3, RZ, P6 ;  /* 0x000000ff03007208 */ /* 0x000fca0003000000 */
[----:B------:R-:W-:Y:S01]  /*17760*/  FADD.FTZ R7, -R0, R7 ;  /* 0x0000000700077221 */ /* 0x000fe20000010100 */
[----:B------:R-:W-:-:S03]  /*17770*/  FMUL.FTZ R0, R3, UR51 ;  /* 0x0000003303007c20 */ /* 0x000fc60008410000 */
[----:B------:R-:W-:Y:S02]  /*17780*/  FMUL.FTZ R10, R7, UR51 ;  /* 0x00000033070a7c20 */ /* 0x000fe40008410000 */
[----:B------:R-:W-:Y:S02]  /*17790*/  FSEL R0, R0, RZ, P6 ;  /* 0x000000ff00007208 */ /* 0x000fe40003000000 */
[----:B------:R-:W-:-:S03]  /*177a0*/  LOP3.LUT P6, RZ, R16, 0x2, RZ, 0xc0, !PT ;  /* 0x0000000210ff7812 */ /* 0x000fc600078cc0ff */
        /* <DEDUP_REMOVED lines=34> */
[----:B------:R-:W-:-:S02]  /*179d0*/  FSEL R78, R78, -INF , !P6 ;  /* 0xff8000004e4e7808 */ /* 0x000fc40007000000 */
        /* <DEDUP_REMOVED lines=204> */
.L_x_11592:
        /* <DEDUP_REMOVED lines=110> */
.L_x_11573:
[----:B------:R-:W-:Y:S05]  /*18d80*/  WARPSYNC.ALL ;  /* 0x0000000000007948 */ /* 0x000fea0003800000 */
[----:B------:R-:W-:Y:S06]  /*18d90*/  BAR.ARV 0x8, 0x200 ;  /* 0x0208000000007b1d */ /* 0x000fec0000002000 */
[----:B------:R-:W-:Y:S05]  /*18da0*/  @!P0 BRA `(.L_x_11594) ;  /* 0x0000000000048947 */ /* 0x000fea0003800000 */
[----:B------:R-:W-:Y:S01]  /*18db0*/  BPT.TRAP 0x1 ;  /* 0x000000040000795c */ /* 0x000fe20000300000 */
.L_x_11594:
[----:B------:R-:W-:Y:S01]  /*18dc0*/  IMAD R14, R17, 0x8, R2 ;  /* 0x00000008110e7824 */ /* 0x000fe200078e0202 */
[----:B------:R-:W-:-:S04]  /*18dd0*/  SHF.L.U32 R9, R23, 0x1f, RZ ;  /* 0x0000001f17097819 */ /* 0x000fc800000006ff */
[----:B------:R0:W1:Y:S01]  /*18de0*/  SYNCS.PHASECHK.TRANS64.TRYWAIT P1, [R14+URZ+0x2d850], R9 ;  /* 0x02d850090e0075a7 */ /* 0x000062000802017f */
[----:B------:R-:W-:Y:S05]  /*18df0*/  @!P0 BRA `(.L_x_11595) ;  /* 0x0000000000048947 */ /* 0x000fea0003800000 */
[----:B------:R-:W-:Y:S01]  /*18e00*/  BPT.TRAP 0x1 ;  /* 0x000000040000795c */ /* 0x000fe20000300000 */
.L_x_11595:
        /* <DEDUP_REMOVED lines=10> */
.L_x_11596:
[----:B------:R-:W-:Y:S01]  /*18eb0*/  IMAD R8, R17, 0x600, R2 ;  /* 0x0000060011087824 */ /* 0x000fe200078e0202 */
[----:B------:R-:W-:Y:S05]  /*18ec0*/  WARPSYNC.ALL ;  /* 0x0000000000007948 */ /* 0x000fea0003800000 */
[----:B01----:R-:W-:Y:S01]  /*18ed0*/  IMAD.MOV.U32 R9, RZ, RZ, -0x7fffffe0 ;  /* 0x80000020ff097424 */ /* 0x003fe200078e00ff */
[C---:B------:R-:W-:Y:S01]  /*18ee0*/  R2UR UR4, R6.reuse ;  /* 0x00000000060472ca */ /* 0x040fe200000e0000 */
[----:B------:R-:W-:Y:S01]  /*18ef0*/  WARPGROUP.ARRIVE ;  /* 0x00000000000079c5 */ /* 0x000fe20000000000 */
[----:B------:R-:W-:Y:S01]  /*18f00*/  R2UR UR5, R7 ;  /* 0x00000000070572ca */ /* 0x000fe200000e0000 */
[----:B------:R-:W-:Y:S01]  /*18f10*/  VIADD R10, R6, 0x2 ;  /* 0x00000002060a7836 */ /* 0x000fe20000000000 */
[C---:B------:R-:W-:Y:S01]  /*18f20*/  R2UR UR6, R8.reuse ;  /* 0x00000000080672ca */ /* 0x040fe200000e0000 */
[----:B------:R-:W-:Y:S01]  /*18f30*/  VIADD R12, R8, 0x40 ;  /* 0x00000040080c7836 */ /* 0x000fe20000000000 */
[----:B------:R-:W-:Y:S01]  /*18f40*/  R2UR UR7, R9 ;  /* 0x00000000090772ca */ /* 0x000fe200000e0000 */
[----:B------:R-:W-:Y:S01]  /*18f50*/  IMAD.MOV.U32 R11, RZ, RZ, 0x40000040 ;  /* 0x40000040ff0b7424 */ /* 0x000fe200078e00ff */
[----:B------:R-:W0:Y:S01]  /*18f60*/  SHFL.BFLY PT, R2, R139, 0x2, 0x1f ;  /* 0x0c401f008b027f89 */ /* 0x000e2200000e0000 */
[----:B------:R-:W-:-:S02]  /*18f70*/  IMAD.MOV.U32 R13, RZ, RZ, -0x7fffffe0 ;  /* 0x80000020ff0d7424 */ /* 0x000fc400078e00ff */
[----:B------:R-:W-:Y:S02]  /*18f80*/  IMAD.MOV.U32 R7, RZ, RZ, 0x40000040 ;  /* 0x40000040ff077424 */ /* 0x000fe400078e00ff */
[----:B------:R-:W-:-:S06]  /*18f90*/  IMAD.MOV.U32 R9, RZ, RZ, -0x7fffffe0 ;  /* 0x80000020ff097424 */ /* 0x000fcc00078e00ff */
        /* <DEDUP_REMOVED lines=8> */
[----:B------:R-:W-:Y:S02]  /*19020*/  IMAD.MOV.U32 R13, RZ, RZ, -0x7fffffe0 ;  /* 0x80000020ff0d7424 */ /* 0x000fe400078e00ff */
[----:B0-----:R-:W-:Y:S01]  /*19030*/  FADD.FTZ R4, R2, R139 ;  /* 0x0000008b02047221 */ /* 0x001fe20000010000 */
[----:B------:R-:W-:Y:S01]  /*19040*/  IMAD.MOV.U32 R2, RZ, RZ, RZ ;  /* 0x000000ffff027224 */ /* 0x000fe200078e00ff */
[----:B------:R-:W-:-:S02]  /*19050*/  WARPGROUP.DEPBAR.LE gsb0, 0x0 ;  /* 0x00008000000079c5 */ /* 0x000fc40000010000 */
[----:B------:R-:W-:-:S06]  /*19060*/  WARPGROUP.ARRIVE ;  /* 0x00000000000079c5 */ /* 0x000fcc0000000000 */
        /* <DEDUP_REMOVED lines=42> */
[----:B------:R-:W-:-:S02]  /*19310*/  VIADD R6, R6, 0x606 ;  /* 0x0000060606067836 */ /* 0x000fc40000000000 */
[----:B------:R-:W-:Y:S01]  /*19320*/  VIADD R8, R8, 0x1c0 ;  /* 0x000001c008087836 */ /* 0x000fe20000000000 */
[----:B------:R-:W-:Y:S02]  /*19330*/  WARPGROUP.DEPBAR.LE gsb0, 0x0 ;  /* 0x00008000000079c5 */ /* 0x000fe40000010000 */
[----:B------:R-:W-:-:S06]  /*19340*/  WARPGROUP.ARRIVE ;  /* 0x00000000000079c5 */ /* 0x000fcc0000000000 */
[----:B------:R-:W-:Y:S01]  /*19350*/  HGMMA.64x96x16.F32 R88, gdesc[UR4].tnspB, R88, gsb0 ;  /* 0x41600000045879f0 */ /* 0x000fe20008000858 */
[----:B------:R-:W-:Y:S02]  /*19360*/  R2UR UR4, R10 ;  /* 0x000000000a0472ca */ /* 0x000fe400000e0000 */
[----:B------:R-:W-:Y:S02]  /*19370*/  R2UR UR5, R11 ;  /* 0x000000000b0572ca */ /* 0x000fe400000e0000 */
[----:B------:R-:W-:Y:S01]  /*19380*/  R2UR UR6, R12 ;  /* 0x000000000c0672ca */ /* 0x000fe200000e0000 */
[----:B------:R-:W-:Y:S01]  /*19390*/  IMAD.U32 R12, RZ, RZ, UR51 ;  /* 0x00000033ff0c7e24 */ /* 0x000fe2000f8e00ff */
[----:B------:R-:W-:Y:S01]  /*193a0*/  R2UR UR7, R13 ;  /* 0x000000000d0772ca */ /* 0x000fe200000e0000 */
[----:B------:R-:W-:Y:S01]  /*193b0*/  IMAD.U32 R13, RZ, RZ, UR51 ;  /* 0x00000033ff0d7e24 */ /* 0x000fe2000f8e00ff */
[----:B------:R-:W-:Y:S02]  /*193c0*/  WARPGROUP.DEPBAR.LE gsb0, 0x0 ;  /* 0x00008000000079c5 */ /* 0x000fe40000010000 */
[----:B------:R-:W-:-:S09]  /*193d0*/  WARPGROUP.ARRIVE ;  /* 0x00000000000079c5 */ /* 0x000fd20000000000 */
[----:B------:R-:W-:Y:S01]  /*193e0*/  HGMMA.64x96x16.F32 R88, gdesc[UR4].tnspB, R88, gsb0 ;  /* 0x41600000045879f0 */ /* 0x000fe20008000858 */
[----:B------:R-:W-:Y:S02]  /*193f0*/  R2UR UR4, R6 ;  /* 0x00000000060472ca */ /* 0x000fe400000e0000 */
[----:B------:R-:W-:Y:S01]  /*19400*/  R2UR UR5, R7 ;  /* 0x00000000070572ca */ /* 0x000fe200000e0000 */
[----:B------:R-:W0:Y:S01]  /*19410*/  SHFL.BFLY PT, R6, R5, 0x2, 0x1f ;  /* 0x0c401f0005067f89 */ /* 0x000e2200000e0000 */
[----:B------:R-:W-:Y:S01]  /*19420*/  R2UR UR6, R8 ;  /* 0x00000000080672ca */ /* 0x000fe200000e0000 */
[----:B------:R-:W-:Y:S01]  /*19430*/  IMAD.MOV.U32 R8, RZ, RZ, RZ ;  /* 0x000000ffff087224 */ /* 0x000fe200078e00ff */
[----:B------:R-:W-:Y:S01]  /*19440*/  R2UR UR7, R9 ;  /* 0x00000000090772ca */ /* 0x000fe200000e0000 */
[----:B------:R-:W1:Y:S01]  /*19450*/  SHFL.BFLY PT, R7, R4, 0x1, 0x1f ;  /* 0x0c201f0004077f89 */ /* 0x000e6200000e0000 */
[----:B0-----:R-:W-:Y:S01]  /*19460*/  FADD.FTZ R6, R6, R5 ;  /* 0x0000000506067221 */ /* 0x001fe20000010000 */
[----:B------:R-:W-:-:S02]  /*19470*/  IMAD.MOV.U32 R5, RZ, RZ, -0x800000 ;  /* 0xff800000ff057424 */ /* 0x000fc400078e00ff */
[----:B-1----:R-:W-:Y:S02]  /*19480*/  FADD.FTZ R10, R4, R7 ;  /* 0x00000007040a7221 */ /* 0x002fe40000010000 */
[----:B------:R-:W0:Y:S01]  /*19490*/  SHFL.BFLY PT, R9, R6, 0x1, 0x1f ;  /* 0x0c201f0006097f89 */ /* 0x000e2200000e0000 */
[----:B------:R-:W-:Y:S02]  /*194a0*/  IMAD.MOV.U32 R4, RZ, RZ, -0x800000 ;  /* 0xff800000ff047424 */ /* 0x000fe400078e00ff */
[----:B------:R-:W-:-:S13]  /*194b0*/  FSETP.NE.FTZ.AND P1, PT, R10, RZ, PT ;  /* 0x000000ff0a00720b */ /* 0x000fda0003f35000 */
[----:B------:R-:W1:Y:S01]  /*194c0*/  @P1 MUFU.LG2 R7, R10 ;  /* 0x0000000a00071308 */ /* 0x000e620000000c00 */
[----:B0-----:R-:W-:-:S07]  /*194d0*/  FADD.FTZ R11, R6, R9 ;  /* 0x00000009060b7221 */ /* 0x001fce0000010000 */
[----:B------:R-:W-:Y:S01]  /*194e0*/  @P1 MUFU.RCP R8, R10 ;  /* 0x0000000a00081308 */ /* 0x000fe20000001000 */
[----:B------:R-:W-:Y:S01]  /*194f0*/  @P1 FMUL.FTZ R6, R12, 0.69314718246459960938 ;  /* 0x3f3172180c061820 */ /* 0x000fe20000410000 */
        /* <DEDUP_REMOVED lines=14> */
.L_x_11598:
        /* <DEDUP_REMOVED lines=59> */
.L_x_11481:
        /* <DEDUP_REMOVED lines=11> */
[----:B------:R-:W-:-:S03]  /*19a40*/  ULDC UR4, c[0x0][0xad4] ;  /* 0x0002b50000047ab9 */ /* 0x000fc60000000800 */
[----:B-1----:R-:W4:Y:S04]  /*19a50*/  LDL.LU R32, [R1+0x74] ;  /* 0x0000740001207983 */ /* 0x002f280000300800 */
[----:B--2---:R-:W2:Y:S01]  /*19a60*/  LDL R41, [R1+0x78] ;  /* 0x0000780001297983 */ /* 0x004ea20000100800 */
[----:B------:R-:W1:Y:S01]  /*19a70*/  S2R R3, SR_SWINHI ;  /* 0x0000000000037919 */ /* 0x000e620000002f00 */
[----:B------:R-:W-:Y:S02]  /*19a80*/  MOV R20, R2 ;  /* 0x0000000200147202 */ /* 0x000fe40000000f00 */
[----:B-1----:R-:W-:-:S03]  /*19a90*/  MOV R21, R3 ;  /* 0x0000000300157202 */ /* 0x002fc60000000f00 */
[----:B---3--:R-:W-:-:S03]  /*19aa0*/  IMAD.WIDE R8, R0, 0x2, R20 ;  /* 0x0000000200087825 */ /* 0x008fc600078e0214 */
[C---:B------:R-:W-:Y:S02]  /*19ab0*/  LOP3.LUT R3, R8.reuse, 0x180, RZ, 0xc0, !PT ;  /* 0x0000018008037812 */ /* 0x040fe400078ec0ff */
[C---:B------:R-:W-:Y:S02]  /*19ac0*/  IADD3 R10, P2, R8.reuse, 0x3020, RZ ;  /* 0x00003020080a7810 */ /* 0x040fe40007f5e0ff */
[----:B------:R-:W-:Y:S02]  /*19ad0*/  SHF.R.U64 R3, R3, 0x3, RZ ;  /* 0x0000000303037819 */ /* 0x000fe400000012ff */
[C---:B------:R-:W-:Y:S02]  /*19ae0*/  IADD3 R11, P4, R8.reuse, 0x20, RZ ;  /* 0x00000020080b7810 */ /* 0x040fe40007f9e0ff */
[C---:B------:R-:W-:Y:S02]  /*19af0*/  IADD3 R31, P3, R8.reuse, 0x3000, RZ ;  /* 0x00003000081f7810 */ /* 0x040fe40007f7e0ff */
[----:B------:R-:W-:-:S02]  /*19b00*/  IADD3 R12, P1, R8, 0x6000, RZ ;  /* 0x00006000080c7810 */ /* 0x000fc40007f3e0ff */
[----:B------:R-:W-:Y:S02]  /*19b10*/  IADD3 R37, P0, R8, 0x6020, RZ ;  /* 0x0000602008257810 */ /* 0x000fe40007f1e0ff */
[----:B------:R-:W-:Y:S02]  /*19b20*/  LOP3.LUT R8, R3, R8, RZ, 0x3c, !PT ;  /* 0x0000000803087212 */ /* 0x000fe400078e3cff */
[----:B------:R-:W-:Y:S01]  /*19b30*/  LOP3.LUT R3, R10, 0x180, RZ, 0xc0, !PT ;  /* 0x000001800a037812 */ /* 0x000fe200078ec0ff */
[----:B------:R-:W-:Y:S01]  /*19b40*/  IMAD.X R15, RZ, RZ, R9, P0 ;  /* 0x000000ffff0f7224 */ /* 0x000fe200000e0609 */
[----:B----4-:R-:W-:Y:S02]  /*19b50*/  ISETP.NE.AND P0, PT, R32, RZ, PT ;  /* 0x000000ff2000720c */ /* 0x010fe40003f05270 */
[----:B------:R-:W-:-:S04]  /*19b60*/  SHF.R.U64 R3, R3, 0x3, RZ ;  /* 0x0000000303037819 */ /* 0x000fc800000012ff */
        /* <DEDUP_REMOVED lines=9> */
[----:B------:R-:W-:Y:S01]  /*19c00*/  MOV R30, R8 ;  /* 0x00000008001e7202 */ /* 0x000fe20000000f00 */
        /* <DEDUP_REMOVED lines=11> */
[----:B------:R-:W-:-:S02]  /*19cc0*/  F2FP.F16.F32.PACK_AB R8, R89, R88 ;  /* 0x000000585908723e */ /* 0x000fc400000000ff */
[----:B------:R-:W-:Y:S02]  /*19cd0*/  F2FP.F16.F32.PACK_AB R9, R91, R90 ;  /* 0x0000005a5b09723e */ /* 0x000fe400000000ff */
[----:B------:R-:W-:Y:S02]  /*19ce0*/  F2FP.F16.F32.PACK_AB R10, R93, R92 ;  /* 0x0000005c5d0a723e */ /* 0x000fe400000000ff */
[----:B------:R-:W-:Y:S01]  /*19cf0*/  F2FP.F16.F32.PACK_AB R11, R95, R94 ;  /* 0x0000005e5f0b723e */ /* 0x000fe200000000ff */
[----:B------:R-:W-:Y:S01]  /*19d00*/  BAR.SYNC.DEFER_BLOCKING 0x1, 0x180 ;  /* 0x0046000000007b1d */ /* 0x000fe20000010000 */
[----:B------:R-:W-:Y:S02]  /*19d10*/  MOV R40, R24 ;  /* 0x0000001800287202 */ /* 0x000fe40000000f00 */
[----:B------:R-:W-:Y:S02]  /*19d20*/  MOV R0, R26 ;  /* 0x0000001a00007202 */ /* 0x000fe40000000f00 */
[----:B------:R-:W-:-:S02]  /*19d30*/  LOP3.LUT R14, R14, R37, RZ, 0x3c, !PT ;  /* 0x000000250e0e7212 */ /* 0x000fc400078e3cff */
[----:B------:R-:W-:Y:S01]  /*19d40*/  F2FP.F16.F32.PACK_AB R24, R7, R6 ;  /* 0x000000060718723e */ /* 0x000fe200000000ff */
[----:B------:R-:W2:Y:S01]  /*19d50*/  LDC.64 R36, c[0x0][0xc00] ;  /* 0x00030000ff247b82 */ /* 0x000ea20000000a00 */
        /* <DEDUP_REMOVED lines=15> */
[----:B-1----:R-:W-:Y:S02]  /*19e50*/  F2FP.F16.F32.PACK_AB R30, R109, R108 ;  /* 0x0000006c6d1e723e */ /* 0x002fe400000000ff */
[----:B------:R-:W-:Y:S02]  /*19e60*/  F2FP.F16.F32.PACK_AB R8, R113, R112 ;  /* 0x000000707108723e */ /* 0x000fe400000000ff */
[----:B------:R-:W-:Y:S02]  /*19e70*/  F2FP.F16.F32.PACK_AB R9, R115, R114 ;  /* 0x000000727309723e */ /* 0x000fe400000000ff */
[----:B------:R-:W-:-:S02]  /*19e80*/  F2FP.F16.F32.PACK_AB R10, R117, R116 ;  /* 0x00000074750a723e */ /* 0x000fc400000000ff */
[----:B------:R-:W-:Y:S02]  /*19e90*/  F2FP.F16.F32.PACK_AB R11, R119, R118 ;  /* 0x00000076770b723e */ /* 0x000fe400000000ff */
[----:B---3--:R-:W-:Y:S02]  /*19ea0*/  F2FP.F16.F32.PACK_AB R24, R129, R128 ;  /* 0x000000808118723e */ /* 0x008fe400000000ff */
        /* <DEDUP_REMOVED lines=9> */
[----:B------:R-:W-:Y:S01]  /*19f40*/  ISETP.NE.AND.EX P3, PT, RZ, UR5, PT, P3 ;  /* 0x00000005ff007c0c */ /* 0x000fe2000bf65330 */
[----:B-1----:R-:W-:Y:S02]  /*19f50*/  IMAD.MOV.U32 R0, RZ, RZ, RZ ;  /* 0x000000ffff007224 */ /* 0x002fe400078e00ff */
[----:B--2---:R-:W-:-:S10]  /*19f60*/  IMAD.WIDE R28, R41, 0x4, R36 ;  /* 0x00000004291c7825 */ /* 0x004fd400078e0224 */
[----:B------:R-:W5:Y:S01]  /*19f70*/  @P3 LDG.E R0, desc[UR52][R28.64] ;  /* 0x000000341c003981 */ /* 0x000f62000c1e1900 */
[----:B------:R-:W-:-:S04]  /*19f80*/  ISETP.NE.U32.AND P0, PT, RZ, UR6, PT ;  /* 0x00000006ff007c0c */ /* 0x000fc8000bf05070 */
[----:B------:R-:W-:-:S13]  /*19f90*/  ISETP.NE.AND.EX P0, PT, RZ, UR7, PT, P0 ;  /* 0x00000007ff007c0c */ /* 0x000fda000bf05300 */
[----:B---3--:R-:W1:Y:S01]  /*19fa0*/  @P0 LDC.64 R8, c[0x0][0xc08] ;  /* 0x00030200ff080b82 */ /* 0x008e620000000a00 */
[----:B------:R-:W-:Y:S01]  /*19fb0*/  ULDC UR6, c[0x0][0xa88] ;  /* 0x0002a20000067ab9 */ /* 0x000fe20000000800 */
[----:B----4-:R-:W-:Y:S01]  /*19fc0*/  IMAD.MOV.U32 R14, RZ, RZ, 0x9b8 ;  /* 0x000009b8ff0e7424 */ /* 0x010fe200078e00ff */
[----:B------:R-:W-:Y:S01]  /*19fd0*/  ISETP.GT.AND P1, PT, R3, 0x1, PT ;  /* 0x000000010300780c */ /* 0x000fe20003f24270 */
[----:B------:R-:W-:-:S03]  /*19fe0*/  IMAD.U32 R48, RZ, RZ, UR6 ;  /* 0x00000006ff307e24 */ /* 0x000fc6000f8e00ff */
[----:B------:R-:W-:Y:S01]  /*19ff0*/  SEL R14, R14, 0x978, P1 ;  /* 0x000009780e0e7807 */ /* 0x000fe20000800000 */
[----:B------:R-:W2:Y:S08]  /*1a000*/  LDC R3, c[0x0][0xbe8] ;  /* 0x0002fa00ff037b82 */ /* 0x000eb00000000800 */
[----:B------:R0:W3:Y:S01]  /*1a010*/  LDC.64 R10, c[0x0][R14+0x218] ;  /* 0x000086000e0a7b82 */ /* 0x0000e20000000a00 */
[----:B-1----:R-:W-:-:S07]  /*1a020*/  @P0 IMAD.WIDE R8, R41, 0x4, R8 ;  /* 0x0000000429080825 */ /* 0x002fce00078e0208 */
[----:B------:R0:W1:Y:S01]  /*1a030*/  LDC.64 R12, c[0x0][R14+0x228] ;  /* 0x00008a000e0c7b82 */ /* 0x0000620000000a00 */
[----:B------:R4:W5:Y:S07]  /*1a040*/  @P0 LDG.E R48, desc[UR52][R8.64] ;  /* 0x0000003408300981 */ /* 0x00096e000c1e1900 */
[----:B----4-:R0:W4:Y:S01]  /*1a050*/  LDC.64 R8, c[0x0][R14+0x220] ;  /* 0x000088000e087b82 */ /* 0x0101220000000a00 */
[----:B--2---:R-:W-:Y:S01]  /*1a060*/  ISETP.NE.AND P2, PT, R3, 0x1, PT ;  /* 0x000000010300780c */ /* 0x004fe20003f45270 */
[----:B---3--:R-:W-:-:S12]  /*1a070*/  @P0 BRA `(.L_x_11601) ;  /* 0x0000000000100947 */ /* 0x008fd80003800000 */
[----:B------:R-:W-:Y:S05]  /*1a080*/  @!P3 BRA `(.L_x_11601) ;  /* 0x00000000000cb947 */ /* 0x000fea0003800000 */
[----:B------:R-:W2:Y:S04]  /*1a090*/  LDG.E R15, desc[UR52][R28.64] ;  /* 0x000000341c0f7981 */ /* 0x000ea8000c1e1900 */
[----:B-----5:R-:W2:Y:S02]  /*1a0a0*/  LDG.E R48, desc[UR52][R28.64+0x4] ;  /* 0x000004341c307981 */ /* 0x020ea4000c1e1900 */
[----:B--2---:R-:W-:-:S07]  /*1a0b0*/  IMAD.IADD R48, R48, 0x1, -R15 ;  /* 0x0000000130307824 */ /* 0x004fce00078e0a0f */
.L_x_11601:
[----:B------:R-:W2:Y:S04]  /*1a0c0*/  LDL R28, [R1+0x68] ;  /* 0x00006800011c7983 */ /* 0x000ea80000100800 */
[----:B------:R-:W2:Y:S04]  /*1a0d0*/  LDL R54, [R1+0x30] ;  /* 0x0000300001367983 */ /* 0x000ea80000100800 */
[----:B------:R-:W3:Y:S01]  /*1a0e0*/  LDL R52, [R1+0x7c] ;  /* 0x00007c0001347983 */ /* 0x000ee20000100800 */
[----:B0-----:R-:W0:Y:S01]  /*1a0f0*/  LDC.64 R14, c[0x0][R14+0x210] ;  /* 0x000084000e0e7b82 */ /* 0x001e220000000a00 */
[----:B------:R-:W-:Y:S01]  /*1a100*/  ISETP.NE.U32.AND P0, PT, RZ, UR4, PT ;  /* 0x00000004ff007c0c */ /* 0x000fe2000bf05070 */
[-C--:B------:R-:W-:Y:S01]  /*1a110*/  IMAD R31, R11, R141.reuse, RZ ;  /* 0x0000008d0b1f7224 */ /* 0x080fe200078e02ff */
[----:B------:R-:W3:Y:S01]  /*1a120*/  LDL R36, [R1+0x8c] ;  /* 0x00008c0001247983 */ /* 0x000ee20000100800 */
[----:B------:R-:W-:Y:S01]  /*1a130*/  SHF.R.S32.HI R26, RZ, 0x1f, R41 ;  /* 0x0000001fff1a7819 */ /* 0x000fe20000011429 */
[----:B------:R-:W-:Y:S01]  /*1a140*/  IMAD.WIDE.U32 R10, R10, R141, RZ ;  /* 0x0000008d0a0a7225 */ /* 0x000fe200078e00ff */
[----:B------:R-:W-:Y:S01]  /*1a150*/  ISETP.NE.AND.EX P0, PT, RZ, UR5, PT, P0 ;  /* 0x00000005ff007c0c */ /* 0x000fe2000bf05300 */
[----:B------:R-:W3:Y:S01]  /*1a160*/  LDL R30, [R1+0x84] ;  /* 0x00008400011e7983 */ /* 0x000ee20000100800 */
[----:B------:R-:W1:Y:S02]  /*1a170*/  @P2 LDC R39, c[0x0][0xbec] ;  /* 0x0002fb00ff272b82 */ /* 0x000e640000000800 */
[----:B------:R-:W-:-:S02]  /*1a180*/  SEL R32, R41, RZ, !P0 ;  /* 0x000000ff29207207 */ /* 0x000fc40004000000 */
[----:B------:R-:W-:-:S03]  /*1a190*/  SEL R29, R26, RZ, !P0 ;  /* 0x000000ff1a1d7207 */ /* 0x000fc60004000000 */
[-C--:B----4-:R-:W-:Y:S01]  /*1a1a0*/  IMAD R9, R9, R32.reuse, RZ ;  /* 0x0000002009097224 */ /* 0x090fe200078e02ff */
[----:B------:R-:W4:Y:S03]  /*1a1b0*/  @P2 LDC R27, c[0x0][0xbf0] ;  /* 0x0002fc00ff1b2b82 */ /* 0x000f260000000800 */
[C---:B------:R-:W-:Y:S02]  /*1a1c0*/  IMAD R37, R8.reuse, R29, R9 ;  /* 0x0000001d08257224 */ /* 0x040fe400078e0209 */
[----:B------:R-:W-:-:S03]  /*1a1d0*/  IMAD.WIDE.U32 R8, R8, R32, RZ ;  /* 0x0000002008087225 */ /* 0x000fc600078e00ff */
[----:B------:R-:W0:Y:S01]  /*1a1e0*/  LDC.64 R24, c[0x0][0xba8] ;  /* 0x0002ea00ff187b82 */ /* 0x000e220000000a00 */
[--C-:B-----5:R-:W-:Y:S02]  /*1a1f0*/  IADD3 R10, P0, P3, R8, R10, R0.reuse ;  /* 0x0000000a080a7210 */ /* 0x120fe40007b1e000 */
[----:B------:R-:W-:-:S05]  /*1a200*/  SHF.R.S32.HI R49, RZ, 0x1f, R0 ;  /* 0x0000001fff317819 */ /* 0x000fca0000011400 */
[----:B0-----:R-:W0:Y:S08]  /*1a210*/  @!P1 LDC R24, c[0x0][0xb50] ;  /* 0x0002d400ff189b82 */ /* 0x001e300000000800 */
[----:B------:R-:W0:Y:S01]  /*1a220*/  @!P1 LDC R25, c[0x0][0xb54] ;  /* 0x0002d500ff199b82 */ /* 0x000e220000000800 */
[----:B------:R-:W-:Y:S02]  /*1a230*/  IMAD R48, R48, R3, RZ ;  /* 0x0000000330307224 */ /* 0x000fe400078e02ff */
[----:B--2---:R-:W-:-:S02]  /*1a240*/  IMAD.IADD R26, R28, 0x1, R54 ;  /* 0x000000011c1a7824 */ /* 0x004fc400078e0236 */
[----:B------:R-:W-:Y:S02]  /*1a250*/  IMAD.IADD R28, R11, 0x1, R31 ;  /* 0x000000010b1c7824 */ /* 0x000fe400078e021f */
[----:B-1----:R-:W-:Y:S01]  /*1a260*/  @P2 IMAD.HI.U32 R8, R26, R39, RZ ;  /* 0x000000271a082227 */ /* 0x002fe200078e00ff */
[----:B---3--:R-:W-:-:S03]  /*1a270*/  SEL R29, R52, RZ, P1 ;  /* 0x000000ff341d7207 */ /* 0x008fc60000800000 */
[----:B------:R-:W-:Y:S02]  /*1a280*/  IMAD.IADD R11, R9, 0x1, R37 ;  /* 0x00000001090b7824 */ /* 0x000fe400078e0225 */
[----:B------:R-:W-:Y:S01]  /*1a290*/  IMAD.MOV.U32 R9, RZ, RZ, R26 ;  /* 0x000000ffff097224 */ /* 0x000fe200078e001a */
[----:B----4-:R-:W-:Y:S01]  /*1a2a0*/  @P2 SHF.R.U32.HI R9, RZ, R27, R8 ;  /* 0x0000001bff092219 */ /* 0x010fe20000011608 */
[-C--:B------:R-:W-:Y:S02]  /*1a2b0*/  IMAD R31, R13, R29.reuse, RZ ;  /* 0x0000001d0d1f7224 */ /* 0x080fe400078e02ff */
        /* <DEDUP_REMOVED lines=8> */
[-C--:B------:R-:W-:Y:S01]  /*1a340*/  IMAD R8, R15, R9.reuse, RZ ;  /* 0x000000090f087224 */ /* 0x080fe200078e02ff */
[----:B------:R-:W-:Y:S01]  /*1a350*/  SHF.R.S32.HI R11, RZ, 0x1f, R9 ;  /* 0x0000001fff0b7819 */ /* 0x000fe20000011409 */
[----:B------:R-:W-:-:S04]  /*1a360*/  IMAD.WIDE.U32 R12, R14, R9, R12 ;  /* 0x000000090e0c7225 */ /* 0x000fc800078e000c */
[----:B------:R-:W-:-:S04]  /*1a370*/  IMAD R11, R14, R11, R8 ;  /* 0x0000000b0e0b7224 */ /* 0x000fc800078e0208 */
[----:B------:R-:W-:Y:S01]  /*1a380*/  IMAD.IADD R8, R13, 0x1, R11 ;  /* 0x000000010d087824 */ /* 0x000fe200078e020b */
[----:B0-----:R-:W-:-:S04]  /*1a390*/  LEA R13, P0, R12, R24, 0x2 ;  /* 0x000000180c0d7211 */ /* 0x001fc800078010ff */
[----:B------:R-:W-:Y:S01]  /*1a3a0*/  LEA.HI.X R12, R12, R25, R8, 0x2, P0 ;  /* 0x000000190c0c7211 */ /* 0x000fe200000f1408 */
[----:B------:R-:W-:Y:S01]  /*1a3b0*/  SHFL.IDX PT, R10, R13, 0x1, 0x1c1f ;  /* 0x003c1f000d0a7f89 */ /* 0x000fe200000e0000 */
[----:B------:R-:W-:-:S03]  /*1a3c0*/  IMAD.IADD R25, R36, 0x1, R54 ;  /* 0x0000000124197824 */ /* 0x000fc600078e0236 */
        /* <DEDUP_REMOVED lines=14> */
[----:B-1----:R-:W-:-:S05]  /*1a4b0*/  VIADD R4, R30, 0xffffff80 ;  /* 0xffffff801e047836 */ /* 0x002fca0000000000 */
[----:B------:R-:W-:-:S04]  /*1a4c0*/  SHF.R.S32.HI R5, RZ, 0x1f, R4 ;  /* 0x0000001fff057819 */ /* 0x000fc80000011404 */
[----:B------:R-:W-:-:S04]  /*1a4d0*/  LEA.HI R5, R5, R4, RZ, 0x2 ;  /* 0x0000000405057211 */ /* 0x000fc800078f10ff */
[----:B------:R-:W-:Y:S02]  /*1a4e0*/  LOP3.LUT R7, R5, 0xfffffffc, RZ, 0xc0, !PT ;  /* 0xfffffffc05077812 */ /* 0x000fe400078ec0ff */
[----:B------:R-:W-:-:S03]  /*1a4f0*/  SHF.R.S32.HI R10, RZ, 0x2, R5 ;  /* 0x00000002ff0a7819 */ /* 0x000fc60000011405 */
[----:B------:R-:W-:-:S04]  /*1a500*/  IMAD.IADD R13, R4, 0x1, -R7 ;  /* 0x00000001040d7824 */ /* 0x000fc800078e0a07 */
[----:B------:R-:W-:-:S04]  /*1a510*/  IMAD.SHL.U32 R51, R13, 0x8, RZ ;  /* 0x000000080d337824 */ /* 0x000fc800078e00ff */
[----:B------:R-:W-:Y:S02]  /*1a520*/  IMAD R5, R10, 0x20, R51 ;  /* 0x000000200a057824 */ /* 0x000fe400078e0233 */
[----:B------:R-:W-:Y:S02]  /*1a530*/  IMAD R49, R49, UR4, RZ ;  /* 0x0000000431317c24 */ /* 0x000fe4000f8e02ff */
[----:B------:R-:W-:-:S04]  /*1a540*/  IMAD.WIDE R20, R5, 0x2, R20 ;  /* 0x0000000205147825 */ /* 0x000fc800078e0214 */
[----:B------:R-:W-:Y:S01]  /*1a550*/  IMAD R49, R0, UR5, R49 ;  /* 0x0000000500317c24 */ /* 0x000fe2000f8e0231 */
[----:B------:R-:W-:Y:S01]  /*1a560*/  IADD3 R25, P0, R20, 0x1800, RZ ;  /* 0x0000180014197810 */ /* 0x000fe20007f1e0ff */
[----:B------:R-:W-:Y:S01]  /*1a570*/  IMAD.WIDE.U32 R8, R0, UR4, RZ ;  /* 0x0000000400087c25 */ /* 0x000fe2000f8e00ff */
[C---:B------:R-:W-:Y:S01]  /*1a580*/  IADD3 R29, P1, R20.reuse, 0x3000, RZ ;  /* 0x00003000141d7810 */ /* 0x040fe20007f3e0ff */
[----:B------:R-:W-:Y:S01]  /*1a590*/  ULDC.64 UR4, c[0x0][0xae8] ;  /* 0x0002ba0000047ab9 */ /* 0x000fe20000000a00 */
[C---:B------:R-:W-:Y:S01]  /*1a5a0*/  IADD3 R37, P3, R20.reuse, 0x4800, RZ ;  /* 0x0000480014257810 */ /* 0x040fe20007f7e0ff */
[----:B------:R-:W-:Y:S01]  /*1a5b0*/  IMAD R0, R13, 0x60, R10 ;  /* 0x000000600d007824 */ /* 0x000fe200078e020a */
[C---:B------:R-:W-:Y:S01]  /*1a5c0*/  IADD3 R41, P4, R20.reuse, 0x6000, RZ ;  /* 0x0000600014297810 */ /* 0x040fe20007f9e0ff */
[----:B------:R-:W-:Y:S01]  /*1a5d0*/  IMAD.IADD R9, R9, 0x1, R49 ;  /* 0x0000000109097824 */ /* 0x000fe200078e0231 */
[----:B------:R-:W-:Y:S01]  /*1a5e0*/  IADD3 R5, P5, R20, 0x7800, RZ ;  /* 0x0000780014057810 */ /* 0x000fe20007fbe0ff */
[----:B------:R-:W-:Y:S01]  /*1a5f0*/  IMAD.IADD R14, R54, 0x1, R0 ;  /* 0x00000001360e7824 */ /* 0x000fe200078e0200 */
[----:B------:R-:W-:-:S02]  /*1a600*/  LOP3.LUT R24, R25, 0x180, RZ, 0xc0, !PT ;  /* 0x0000018019187812 */ /* 0x000fc400078ec0ff */
[----:B------:R-:W-:Y:S02]  /*1a610*/  LOP3.LUT R28, R29, 0x180, RZ, 0xc0, !PT ;  /* 0x000001801d1c7812 */ /* 0x000fe400078ec0ff */
[----:B------:R-:W-:Y:S02]  /*1a620*/  LOP3.LUT R36, R37, 0x180, RZ, 0xc0, !PT ;  /* 0x0000018025247812 */ /* 0x000fe400078ec0ff */
[----:B------:R-:W-:Y:S01]  /*1a630*/  LOP3.LUT R40, R41, 0x180, RZ, 0xc0, !PT ;  /* 0x0000018029287812 */ /* 0x000fe200078ec0ff */
[----:B------:R-:W-:Y:S01]  /*1a640*/  IMAD.WIDE.U32 R8, R141, UR4, R8 ;  /* 0x000000048d087c25 */ /* 0x000fe2000f8e0008 */
[----:B------:R-:W-:Y:S02]  /*1a650*/  LOP3.LUT R4, R5, 0x180, RZ, 0xc0, !PT ;  /* 0x0000018005047812 */ /* 0x000fe400078ec0ff */
[----:B------:R-:W-:Y:S01]  /*1a660*/  LOP3.LUT R7, R20, 0x180, RZ, 0xc0, !PT ;  /* 0x0000018014077812 */ /* 0x000fe200078ec0ff */
[----:B0-----:R-:W-:Y:S01]  /*1a670*/  @P2 IMAD.HI.U32 R0, R14, R11, RZ ;  /* 0x0000000b0e002227 */ /* 0x001fe200078e00ff */
[----:B------:R-:W-:-:S02]  /*1a680*/  SHF.R.U64 R24, R24, 0x3, RZ ;  /* 0x0000000318187819 */ /* 0x000fc400000012ff */
[----:B------:R-:W-:Y:S01]  /*1a690*/  SHF.R.U64 R28, R28, 0x3, RZ ;  /* 0x000000031c1c7819 */ /* 0x000fe200000012ff */
[----:B------:R-:W-:Y:S01]  /*1a6a0*/  IMAD.X R45, RZ, RZ, R21, P5 ;  /* 0x000000ffff2d7224 */ /* 0x000fe200028e0615 */
[----:B------:R-:W-:Y:S02]  /*1a6b0*/  SHF.R.U64 R36, R36, 0x3, RZ ;  /* 0x0000000324247819 */ /* 0x000fe400000012ff */
[----:B------:R-:W-:Y:S02]  /*1a6c0*/  SHF.R.U64 R40, R40, 0x3, RZ ;  /* 0x0000000328287819 */ /* 0x000fe400000012ff */
[----:B------:R-:W-:Y:S01]  /*1a6d0*/  SHF.R.S32.HI R13, RZ, 0x1f, R32 ;  /* 0x0000001fff0d7819 */ /* 0x000fe20000011420 */
[----:B------:R-:W-:Y:S01]  /*1a6e0*/  IMAD R9, R141, UR5, R9 ;  /* 0x000000058d097c24 */ /* 0x000fe2000f8e0209 */
[----:B------:R-:W-:Y:S01]  /*1a6f0*/  SHF.R.U64 R4, R4, 0x3, RZ ;  /* 0x0000000304047819 */ /* 0x000fe200000012ff */
[----:B------:R-:W-:Y:S01]  /*1a700*/  ULDC.64 UR4, c[0x0][0xaf0] ;  /* 0x0002bc0000047ab9 */ /* 0x000fe20000000a00 */
[----:B------:R-:W-:Y:S01]  /*1a710*/  SHF.R.U64 R7, R7, 0x3, RZ ;  /* 0x0000000307077819 */ /* 0x000fe200000012ff */
[----:B------:R-:W-:Y:S01]  /*1a720*/  IMAD.MOV.U32 R11, RZ, RZ, R14 ;  /* 0x000000ffff0b7224 */ /* 0x000fe200078e000e */
        /* <DEDUP_REMOVED lines=8> */
[----:B--2---:R-:W-:Y:S01]  /*1a7b0*/  @P2 SHF.R.U32.HI R11, RZ, R15, R0 ;  /* 0x0000000fff0b2219 */ /* 0x004fe20000011600 */
[----:B------:R-:W-:Y:S01]  /*1a7c0*/  IMAD R13, R13, UR4, RZ ;  /* 0x000000040d0d7c24 */ /* 0x000fe2000f8e02ff */
[----:B------:R-:W-:Y:S01]  /*1a7d0*/  LOP3.LUT R44, R4, R5, RZ, 0x3c, !PT ;  /* 0x00000005042c7212 */ /* 0x000fe200078e3cff */
[C---:B------:R-:W-:Y:S01]  /*1a7e0*/  IMAD.WIDE.U32 R8, R32.reuse, UR4, R8 ;  /* 0x0000000420087c25 */ /* 0x040fe2000f8e0008 */
[----:B------:R-:W-:Y:S01]  /*1a7f0*/  LOP3.LUT R20, R7, R20, RZ, 0x3c, !PT ;  /* 0x0000001407147212 */ /* 0x000fe200078e3cff */
[----:B------:R-:W5:Y:S01]  /*1a800*/  LD.E.128 R24, desc[UR52][R24.64] ;  /* 0x0000003418187980 */ /* 0x000f62000c101d00 */
[----:B------:R-:W-:Y:S01]  /*1a810*/  SHF.R.S32.HI R0, RZ, 0x1f, R11 ;  /* 0x0000001fff007819 */ /* 0x000fe2000001140b */
[----:B------:R-:W-:Y:S01]  /*1a820*/  IMAD R13, R32, UR5, R13 ;  /* 0x00000005200d7c24 */ /* 0x000fe2000f8e020d */
[----:B------:R-:W-:Y:S01]  /*1a830*/  ULDC.64 UR4, c[0x0][0xae0] ;  /* 0x0002b80000047ab9 */ /* 0x000fe20000000a00 */
[----:B------:R-:W-:Y:S01]  /*1a840*/  IMAD.MOV R12, RZ, RZ, -R11 ;  /* 0x000000ffff0c7224 */ /* 0x000fe200078e0a0b */
[----:B------:R0:W5:Y:S01]  /*1a850*/  LD.E.128 R4, desc[UR52][R20.64] ;  /* 0x0000003414047980 */ /* 0x000162000c101d00 */
[----:B------:R-:W-:-:S03]  /*1a860*/  IMAD.IADD R9, R9, 0x1, R13 ;  /* 0x0000000109097824 */ /* 0x000fc600078e020d */
[----:B------:R-:W5:Y:S01]  /*1a870*/  LD.E.128 R28, desc[UR52][R28.64] ;  /* 0x000000341c1c7980 */ /* 0x000f62000c101d00 */
[----:B------:R-:W-:-:S03]  /*1a880*/  IMAD R0, R0, UR4, RZ ;  /* 0x0000000400007c24 */ /* 0x000fc6000f8e02ff */
[----:B------:R-:W5:Y:S01]  /*1a890*/  LD.E.128 R36, desc[UR52][R36.64] ;  /* 0x0000003424247980 */ /* 0x000f62000c101d00 */
[----:B------:R-:W-:-:S03]  /*1a8a0*/  IMAD R3, R3, R12, R14 ;  /* 0x0000000c03037224 */ /* 0x000fc600078e020e */
        /* <DEDUP_REMOVED lines=8> */
[----:B------:R-:W-:-:S04]  /*1a930*/  IMAD.WIDE.U32 R8, R11, UR4, R8 ;  /* 0x000000040b087c25 */ /* 0x000fc8000f8e0008 */
[----:B------:R-:W-:Y:S01]  /*1a940*/  IMAD R13, R11, UR5, R0 ;  /* 0x000000050b0d7c24 */ /* 0x000fe2000f8e0200 */
[----:B------:R-:W-:Y:S01]  /*1a950*/  SHF.R.S32.HI R11, RZ, 0x1f, R3 ;  /* 0x0000001fff0b7819 */ /* 0x000fe20000011403 */
[----:B------:R-:W-:Y:S02]  /*1a960*/  ULDC.64 UR4, c[0x0][0xad8] ;  /* 0x0002b60000047ab9 */ /* 0x000fe40000000a00 */
[----:B------:R-:W-:Y:S02]  /*1a970*/  IMAD.IADD R9, R9, 0x1, R13 ;  /* 0x0000000109097824 */ /* 0x000fe400078e020d */
[----:B------:R-:W-:Y:S02]  /*1a980*/  IMAD R12, R11, UR4, RZ ;  /* 0x000000040b0c7c24 */ /* 0x000fe4000f8e02ff */
[----:B------:R-:W-:Y:S02]  /*1a990*/  VIADD R0, R2, 0x2d820 ;  /* 0x0002d82002007836 */ /* 0x000fe40000000000 */
[----:B------:R-:W-:-:S02]  /*1a9a0*/  IMAD R11, R3, UR5, R12 ;  /* 0x00000005030b7c24 */ /* 0x000fc4000f8e020c */
[----:B------:R-:W-:Y:S01]  /*1a9b0*/  IMAD.WIDE.U32 R8, R3, UR4, R8 ;  /* 0x0000000403087c25 */ /* 0x000fe2000f8e0008 */
[----:B------:R-:W-:Y:S01]  /*1a9c0*/  ULDC.64 UR4, c[0x0][0xa80] ;  /* 0x0002a00000047ab9 */ /* 0x000fe20000000a00 */
[----:B------:R-:W-:Y:S02]  /*1a9d0*/  PRMT R0, RZ, 0x654, R0 ;  /* 0x00000654ff007816 */ /* 0x000fe40000000000 */
[----:B------:R-:W-:Y:S01]  /*1a9e0*/  IMAD.IADD R3, R9, 0x1, R11 ;  /* 0x0000000109037824 */ /* 0x000fe200078e020b */
[C---:B0-----:R-:W-:Y:S01]  /*1a9f0*/  LEA R20, P0, R8.reuse, UR4, 0x1 ;  /* 0x0000000408147c11 */ /* 0x041fe2000f8008ff */
[C---:B------:R-:W-:Y:S01]  /*1aa00*/  VIADD R49, R51.reuse, 0x20 ;  /* 0x0000002033317836 */ /* 0x040fe20000000000 */
[----:B------:R-:W-:Y:S01]  /*1aa10*/  UMOV UR4, 0xffffffff ;  /* 0xffffffff00047882 */ /* 0x000fe20000000000 */
[----:B------:R-:W-:Y:S01]  /*1aa20*/  VIADD R53, R51, 0x40 ;  /* 0x0000004033357836 */ /* 0x000fe20000000000 */
[----:B-1----:R0:W-:Y:S01]  /*1aa30*/  SYNCS.ARRIVE.TRANS64.RED.A1T0 RZ, [R0+URZ], RZ ;  /* 0x000000ff00ff79a7 */ /* 0x0021e2000810043f */
[----:B------:R-:W-:-:S02]  /*1aa40*/  LEA.HI.X R3, R8, UR5, R3, 0x1, P0 ;  /* 0x0000000508037c11 */ /* 0x000fc400080f0c03 */
[----:B------:R-:W-:Y:S02]  /*1aa50*/  SHF.R.S32.HI R32, RZ, 0x1f, R49 ;  /* 0x0000001fff207819 */ /* 0x000fe40000011431 */
[----:B------:R-:W-:Y:S01]  /*1aa60*/  SHF.R.S32.HI R50, RZ, 0x1f, R53 ;  /* 0x0000001fff327819 */ /* 0x000fe20000011435 */
[----:B------:R-:W-:Y:S06]  /*1aa70*/  BRA.DIV UR4, `(.L_x_11603) ;  /* 0x000000aa04787947 */ /* 0x000fec000b800000 */
[----:B0-----:R0:W1:Y:S04]  /*1aa80*/  SHFL.IDX PT, R0, R3, RZ, 0x1c1f ;  /* 0x001c1fff03007589 */ /* 0x00106800000e0000 */
[----:B------:R0:W2:Y:S02]  /*1aa90*/  SHFL.IDX PT, R14, R20, RZ, 0x1c1f ;  /* 0x001c1fff140e7589 */ /* 0x0000a400000e0000 */
.L_x_11797:
[----:B------:R-:W-:Y:S01]  /*1aaa0*/  IMAD.IADD R21, R10, 0x1, R54 ;  /* 0x000000010a157824 */ /* 0x000fe200078e0236 */
[----:B------:R-:W-:Y:S04]  /*1aab0*/  BSSY B1, `(.L_x_11604) ;  /* 0x0000011000017945 */ /* 0x000fe80003800000 */
[----:B------:R-:W-:-:S13]  /*1aac0*/  ISETP.GE.AND P0, PT, R21, R48, PT ;  /* 0x000000301500720c */ /* 0x000fda0003f06270 */
[----:B------:R-:W-:Y:S05]  /*1aad0*/  @P0 BRA `(.L_x_11605) ;  /* 0x0000000000380947 */ /* 0x000fea0003800000 */
[----:B------:R-:W-:Y:S02]  /*1aae0*/  ULDC UR4, c[0x0][0xac8] ;  /* 0x0002b20000047ab9 */ /* 0x000fe40000000800 */
[----:B------:R-:W-:Y:S02]  /*1aaf0*/  ISETP.GE.AND P0, PT, R51, UR4, PT ;  /* 0x0000000433007c0c */ /* 0x000fe4000bf06270 */
[----:B------:R-:W-:Y:S02]  /*1ab00*/  ISETP.GE.AND P1, PT, R49, UR4, PT ;  /* 0x0000000431007c0c */ /* 0x000fe4000bf26270 */
[----:B------:R-:W-:-:S09]  /*1ab10*/  ISETP.GE.AND P2, PT, R53, UR4, PT ;  /* 0x0000000435007c0c */ /* 0x000fd2000bf46270 */
[----:B--2---:R-:W-:Y:S02]  /*1ab20*/  @!P0 IMAD.MOV.U32 R12, RZ, RZ, R14 ;  /* 0x000000ffff0c8224 */ /* 0x004fe400078e000e */
[----:B-1----:R-:W-:Y:S01]  /*1ab30*/  @!P0 IMAD.MOV.U32 R13, RZ, RZ, R0 ;  /* 0x000000ffff0d8224 */ /* 0x002fe200078e0000 */
[-C--:B------:R-:W-:Y:S02]  /*1ab40*/  @!P1 LEA R10, P3, R49, R14.reuse, 0x1 ;  /* 0x0000000e310a9211 */ /* 0x080fe400078608ff */
[----:B------:R-:W-:Y:S01]  /*1ab50*/  @!P2 LEA R8, P4, R53, R14, 0x1 ;  /* 0x0000000e3508a211 */ /* 0x000fe200078808ff */
[----:B------:R-:W-:Y:S01]  /*1ab60*/  @!P0 IMAD.WIDE R12, R51, 0x2, R12 ;  /* 0x00000002330c8825 */ /* 0x000fe200078e020c */
[-C--:B------:R-:W-:Y:S02]  /*1ab70*/  @!P1 LEA.HI.X R11, R49, R0.reuse, R32, 0x1, P3 ;  /* 0x00000000310b9211 */ /* 0x080fe400018f0c20 */
[----:B------:R-:W-:Y:S02]  /*1ab80*/  @!P2 LEA.HI.X R9, R53, R0, R50, 0x1, P4 ;  /* 0x000000003509a211 */ /* 0x000fe400020f0c32 */
[----:B-----5:R3:W-:Y:S04]  /*1ab90*/  @!P0 ST.E.128 desc[UR52][R12.64], R4 ;  /* 0x000000040c008985 */ /* 0x0207e8000c101d34 */
[----:B------:R3:W-:Y:S04]  /*1aba0*/  @!P1 ST.E.128 desc[UR52][R10.64], R28 ;  /* 0x0000001c0a009985 */ /* 0x0007e8000c101d34 */
[----:B------:R3:W-:Y:S02]  /*1abb0*/  @!P2 ST.E.128 desc[UR52][R8.64], R40 ;  /* 0x000000280800a985 */ /* 0x0007e4000c101d34 */
.L_x_11605:
[----:B------:R-:W-:Y:S05]  /*1abc0*/  BSYNC B1 ;  /* 0x0000000000017941 */ /* 0x000fea0003800000 */
.L_x_11604:
[----:B------:R-:W-:-:S03]  /*1abd0*/  UMOV UR4, 0xffffffff ;  /* 0xffffffff00047882 */ /* 0x000fc60000000000 */
[----:B------:R-:W-:Y:S05]  /*1abe0*/  BRA.DIV UR4, `(.L_x_11606) ;  /* 0x000000aa04507947 */ /* 0x000fea000b800000 */
[----:B0-----:R-:W0:Y:S04]  /*1abf0*/  SHFL.IDX PT, R3, R3, 0x1, 0x1c1f ;  /* 0x003c1f0003037f89 */ /* 0x001e2800000e0000 */
[----:B--2---:R2:W4:Y:S02]  /*1ac00*/  SHFL.IDX PT, R14, R20, 0x1, 0x1c1f ;  /* 0x003c1f00140e7f89 */ /* 0x00452400000e0000 */
.L_x_11801:
[----:B---3-5:R-:W-:-:S05]  /*1ac10*/  VIADD R5, R21, 0x60 ;  /* 0x0000006015057836 */ /* 0x028fca0000000000 */
[----:B------:R-:W-:-:S13]  /*1ac20*/  ISETP.GE.AND P0, PT, R5, R48, PT ;  /* 0x000000300500720c */ /* 0x000fda0003f06270 */
[----:B------:R-:W-:Y:S05]  /*1ac30*/  @P0 BRA `(.L_x_11607) ;  /* 0x0000001800840947 */ /* 0x000fea0003800000 */
[----:B------:R-:W-:Y:S02]  /*1ac40*/  ULDC UR4, c[0x0][0xac8] ;  /* 0x0002b20000047ab9 */ /* 0x000fe40000000800 */
[----:B------:R-:W-:Y:S02]  /*1ac50*/  ISETP.GE.AND P1, PT, R51, UR4, PT ;  /* 0x0000000433007c0c */ /* 0x000fe4000bf26270 */
[----:B------:R-:W-:-:S11]  /*1ac60*/  ISETP.GE.AND P2, PT, R49, UR4, PT ;  /* 0x0000000431007c0c */ /* 0x000fd6000bf46270 */
[----:B0-----:R-:W-:Y:S02]  /*1ac70*/  @!P1 IMAD.MOV.U32 R15, RZ, RZ, R3 ;  /* 0x000000ffff0f9224 */ /* 0x001fe400078e0003 */
[----:B----4-:R-:W-:Y:S01]  /*1ac80*/  @!P2 LEA R4, P0, R49, R14, 0x1 ;  /* 0x0000000e3104a211 */ /* 0x010fe200078008ff */
        /* <DEDUP_REMOVED lines=10> */
.L_x_11602:
[----:B------:R-:W-:Y:S01]  /*1ad30*/  ULDC.64 UR4, c[0x0][0xb08] ;  /* 0x0002c20000047ab9 */ /* 0x000fe20000000a00 */
[----:B------:R-:W1:Y:S01]  /*1ad40*/  @P2 LDC R13, c[0x0][0xbec] ;  /* 0x0002fb00ff0d2b82 */ /* 0x000e620000000800 */
[----:B------:R-:W-:Y:S01]  /*1ad50*/  IMAD R49, R49, UR4, RZ ;  /* 0x0000000431317c24 */ /* 0x000fe2000f8e02ff */
[----:B0-----:R-:W-:Y:S01]  /*1ad60*/  SHF.R.S32.HI R9, RZ, 0x1f, R32 ;  /* 0x0000001fff097819 */ /* 0x001fe20000011420 */
[----:B------:R-:W-:-:S04]  /*1ad70*/  IMAD.WIDE.U32 R4, R0, UR4, RZ ;  /* 0x0000000400047c25 */ /* 0x000fc8000f8e00ff */
[----:B------:R-:W-:Y:S01]  /*1ad80*/  IMAD R49, R0, UR5, R49 ;  /* 0x0000000500317c24 */ /* 0x000fe2000f8e0231 */
[----:B------:R-:W-:Y:S01]  /*1ad90*/  ULDC.64 UR4, c[0x0][0xb38] ;  /* 0x0002ce0000047ab9 */ /* 0x000fe20000000a00 */
[----:B------:R-:W0:Y:S01]  /*1ada0*/  @P2 LDC R0, c[0x0][0xbf0] ;  /* 0x0002fc00ff002b82 */ /* 0x000e220000000800 */
[----:B------:R-:W-:Y:S02]  /*1adb0*/  VIADD R10, R2, 0x2d820 ;  /* 0x0002d820020a7836 */ /* 0x000fe40000000000 */
[----:B------:R-:W-:-:S03]  /*1adc0*/  IMAD.IADD R5, R5, 0x1, R49 ;  /* 0x0000000105057824 */ /* 0x000fc600078e0231 */
[----:B------:R-:W-:Y:S01]  /*1add0*/  PRMT R10, RZ, 0x654, R10 ;  /* 0x00000654ff0a7816 */ /* 0x000fe2000000000a */
[----:B------:R-:W-:-:S03]  /*1ade0*/  IMAD.WIDE.U32 R4, R141, UR4, R4 ;  /* 0x000000048d047c25 */ /* 0x000fc6000f8e0004 */
[----:B------:R2:W-:Y:S01]  /*1adf0*/  SYNCS.ARRIVE.TRANS64.RED.A1T0 RZ, [R10+URZ], RZ ;  /* 0x000000ff0aff79a7 */ /* 0x0005e2000810043f */
[----:B------:R-:W-:Y:S01]  /*1ae00*/  IMAD R5, R141, UR5, R5 ;  /* 0x000000058d057c24 */ /* 0x000fe2000f8e0205 */
[----:B------:R-:W-:Y:S02]  /*1ae10*/  ULDC.64 UR4, c[0x0][0xb40] ;  /* 0x0002d00000047ab9 */ /* 0x000fe40000000a00 */
[----:B------:R-:W-:Y:S02]  /*1ae20*/  IMAD R9, R9, UR4, RZ ;  /* 0x0000000409097c24 */ /* 0x000fe4000f8e02ff */
[----:B------:R-:W-:-:S04]  /*1ae30*/  IMAD.WIDE.U32 R4, R32, UR4, R4 ;  /* 0x0000000420047c25 */ /* 0x000fc8000f8e0004 */
[----:B------:R-:W-:Y:S01]  /*1ae40*/  IMAD R11, R32, UR5, R9 ;  /* 0x00000005200b7c24 */ /* 0x000fe2000f8e0209 */
[----:B------:R-:W-:Y:S01]  /*1ae50*/  ULDC.64 UR4, c[0x0][0xb48] ;  /* 0x0002d20000047ab9 */ /* 0x000fe20000000a00 */
[----:B-1----:R-:W-:-:S04]  /*1ae60*/  @P2 IMAD.HI.U32 R13, R26, R13, RZ ;  /* 0x0000000d1a0d2227 */ /* 0x002fc800078e00ff */
[----:B------:R-:W-:Y:S02]  /*1ae70*/  IMAD.IADD R5, R5, 0x1, R11 ;  /* 0x0000000105057824 */ /* 0x000fe400078e020b */
[----:B------:R-:W-:Y:S01]  /*1ae80*/  IMAD.MOV.U32 R9, RZ, RZ, R26 ;  /* 0x000000ffff097224 */ /* 0x000fe200078e001a */
[----:B0-----:R-:W-:Y:S01]  /*1ae90*/  @P2 SHF.R.U32.HI R9, RZ, R0, R13 ;  /* 0x00000000ff092219 */ /* 0x001fe2000001160d */
[----:B------:R-:W-:-:S03]  /*1aea0*/  IMAD.WIDE.U32 R4, R52, UR4, R4 ;  /* 0x0000000434047c25 */ /* 0x000fc6000f8e0004 */
[--C-:B------:R-:W-:Y:S01]  /*1aeb0*/  SHF.R.S32.HI R0, RZ, 0x1f, R9.reuse ;  /* 0x0000001fff007819 */ /* 0x100fe20000011409 */
[----:B------:R-:W-:Y:S02]  /*1aec0*/  IMAD.MOV R8, RZ, RZ, -R9 ;  /* 0x000000ffff087224 */ /* 0x000fe400078e0a09 */
[----:B------:R-:W-:Y:S01]  /*1aed0*/  IMAD R5, R52, UR5, R5 ;  /* 0x0000000534057c24 */ /* 0x000fe2000f8e0205 */
[----:B------:R-:W-:Y:S01]  /*1aee0*/  ULDC.64 UR4, c[0x0][0xb30] ;  /* 0x0002cc0000047ab9 */ /* 0x000fe20000000a00 */
        /* <DEDUP_REMOVED lines=15> */
[----:B--2---:R-:W-:Y:S06]  /*1afe0*/  BRA.DIV UR4, `(.L_x_11608) ;  /* 0x000000a604987947 */ /* 0x004fec000b800000 */
[----:B------:R0:W1:Y:S04]  /*1aff0*/  SHFL.IDX PT, R3, R20, RZ, 0x1c1f ;  /* 0x001c1fff14037589 */ /* 0x00006800000e0000 */
[----:B------:R0:W2:Y:S02]  /*1b000*/  SHFL.IDX PT, R14, R0, RZ, 0x1c1f ;  /* 0x001c1fff000e7589 */ /* 0x0000a400000e0000 */
.L_x_11804:
[----:B------:R-:W-:Y:S01]  /*1b010*/  ISETP.GE.AND P0, PT, R25, R48, PT ;  /* 0x000000301900720c */ /* 0x000fe20003f06270 */
[----:B------:R-:W-:-:S12]  /*1b020*/  BSSY B1, `(.L_x_11609) ;  /* 0x0000054000017945 */ /* 0x000fd80003800000 */
[----:B------:R-:W-:Y:S05]  /*1b030*/  @P0 BRA `(.L_x_11610) ;  /* 0x0000000400480947 */ /* 0x000fea0003800000 */
[----:B------:R-:W-:Y:S01]  /*1b040*/  ULDC UR4, c[0x0][0xac8] ;  /* 0x0002b20000047ab9 */ /* 0x000fe20000000800 */
[C---:B------:R-:W-:Y:S01]  /*1b050*/  VIADD R12, R142.reuse, 0x8 ;  /* 0x000000088e0c7836 */ /* 0x040fe20000000000 */
[C---:B------:R-:W-:Y:S01]  /*1b060*/  ISETP.GE.AND P2, PT, R142.reuse, UR4, PT ;  /* 0x000000048e007c0c */ /* 0x040fe2000bf46270 */
[C---:B------:R-:W-:Y:S01]  /*1b070*/  VIADD R11, R142.reuse, 0x10 ;  /* 0x000000108e0b7836 */ /* 0x040fe20000000000 */
[----:B------:R-:W-:Y:S01]  /*1b080*/  SHF.R.S32.HI R8, RZ, 0x1f, R142 ;  /* 0x0000001fff087819 */ /* 0x000fe2000001148e */
[----:B------:R-:W-:Y:S01]  /*1b090*/  VIADD R15, R142, 0x18 ;  /* 0x000000188e0f7836 */ /* 0x000fe20000000000 */
[----:B------:R-:W-:Y:S01]  /*1b0a0*/  ISETP.GE.AND P3, PT, R12, UR4, PT ;  /* 0x000000040c007c0c */ /* 0x000fe2000bf66270 */
[C---:B------:R-:W-:Y:S01]  /*1b0b0*/  VIADD R10, R142.reuse, 0x20 ;  /* 0x000000208e0a7836 */ /* 0x040fe20000000000 */
[----:B------:R-:W-:Y:S01]  /*1b0c0*/  ISETP.GE.AND P0, PT, R11, UR4, PT ;  /* 0x000000040b007c0c */ /* 0x000fe2000bf06270 */
[C---:B------:R-:W-:Y:S02]  /*1b0d0*/  VIADD R21, R142.reuse, 0x8 ;  /* 0x000000088e157836 */ /* 0x040fe40000000000 */
[----:B------:R-:W-:-:S02]  /*1b0e0*/  VIADD R13, R142, 0x10 ;  /* 0x000000108e0d7836 */ /* 0x000fc40000000000 */
[C---:B------:R-:W-:Y:S01]  /*1b0f0*/  VIADD R26, R142.reuse, 0x28 ;  /* 0x000000288e1a7836 */ /* 0x040fe20000000000 */
[----:B------:R-:W-:Y:S01]  /*1b100*/  SHF.R.S32.HI R21, RZ, 0x1f, R21 ;  /* 0x0000001fff157819 */ /* 0x000fe20000011415 */
[C---:B------:R-:W-:Y:S01]  /*1b110*/  VIADD R25, R142.reuse, 0x38 ;  /* 0x000000388e197836 */ /* 0x040fe20000000000 */
[CC--:B--2---:R-:W-:Y:S02]  /*1b120*/  @!P2 LEA R4, P1, R142.reuse, R14.reuse, 0x2 ;  /* 0x0000000e8e04a211 */ /* 0x0c4fe400078210ff */
[----:B------:R-:W-:Y:S02]  /*1b130*/  SHF.R.S32.HI R13, RZ, 0x1f, R13 ;  /* 0x0000001fff0d7819 */ /* 0x000fe4000001140d */
[----:B-1----:R-:W-:Y:S02]  /*1b140*/  @!P2 LEA.HI.X R5, R142, R3, R8, 0x2, P1 ;  /* 0x000000038e05a211 */ /* 0x002fe400008f1408 */
[----:B------:R-:W-:Y:S02]  /*1b150*/  ISETP.GE.AND P1, PT, R15, UR4, PT ;  /* 0x000000040f007c0c */ /* 0x000fe4000bf26270 */
[----:B------:R-:W-:Y:S01]  /*1b160*/  @!P3 LEA R8, P4, R12, R14, 0x2 ;  /* 0x0000000e0c08b211 */ /* 0x000fe200078810ff */
[----:B------:R1:W-:Y:S01]  /*1b170*/  @!P2 ST.E.64 desc[UR52][R4.64], R88 ;  /* 0x000000580400a985 */ /* 0x0003e2000c101b34 */
[----:B------:R-:W-:-:S02]  /*1b180*/  ISETP.GE.AND P2, PT, R10, UR4, PT ;  /* 0x000000040a007c0c */ /* 0x000fc4000bf46270 */
[----:B------:R-:W-:Y:S01]  /*1b190*/  @!P3 LEA.HI.X R9, R12, R3, R21, 0x2, P4 ;  /* 0x000000030c09b211 */ /* 0x000fe200020f1415 */
[C---:B------:R-:W-:Y:S01]  /*1b1a0*/  VIADD R12, R142.reuse, 0x28 ;  /* 0x000000288e0c7836 */ /* 0x040fe20000000000 */
[----:B------:R-:W-:Y:S01]  /*1b1b0*/  SHF.R.S32.HI R26, RZ, 0x1f, R26 ;  /* 0x0000001fff1a7819 */ /* 0x000fe2000001141a */
[----:B------:R-:W-:Y:S01]  /*1b1c0*/  VIADD R21, R142, 0x18 ;  /* 0x000000188e157836 */ /* 0x000fe20000000000 */
[----:B------:R-:W-:Y:S01]  /*1b1d0*/  SHF.R.S32.HI R25, RZ, 0x1f, R25 ;  /* 0x0000001fff197819 */ /* 0x000fe20000011419 */
[----:B------:R2:W-:Y:S01]  /*1b1e0*/  @!P3 ST.E.64 desc[UR52][R8.64], R92 ;  /* 0x0000005c0800b985 */ /* 0x0005e2000c101b34 */
[----:B------:R-:W-:Y:S02]  /*1b1f0*/  ISETP.GE.AND P3, PT, R12, UR4, PT ;  /* 0x000000040c007c0c */ /* 0x000fe4000bf66270 */
[----:B------:R-:W-:Y:S02]  /*1b200*/  SHF.R.S32.HI R21, RZ, 0x1f, R21 ;  /* 0x0000001fff157819 */ /* 0x000fe40000011415 */
[----:B-1----:R-:W-:-:S04]  /*1b210*/  @!P0 LEA R4, P5, R11, R14, 0x2 ;  /* 0x0000000e0b048211 */ /* 0x002fc800078a10ff */
[-C--:B------:R-:W-:Y:S01]  /*1b220*/  @!P0 LEA.HI.X R5, R11, R3.reuse, R13, 0x2, P5 ;  /* 0x000000030b058211 */ /* 0x080fe200028f140d */
[C---:B------:R-:W-:Y:S02]  /*1b230*/  VIADD R13, R142.reuse, 0x30 ;  /* 0x000000308e0d7836 */ /* 0x040fe40000000000 */
[C---:B------:R-:W-:Y:S01]  /*1b240*/  VIADD R11, R142.reuse, 0x20 ;  /* 0x000000208e0b7836 */ /* 0x040fe20000000000 */
[----:B--2---:R-:W-:Y:S01]  /*1b250*/  @!P1 LEA R8, P4, R15, R14, 0x2 ;  /* 0x0000000e0f089211 */ /* 0x004fe200078810ff */
[----:B------:R1:W-:Y:S01]  /*1b260*/  @!P0 ST.E.64 desc[UR52][R4.64], R6 ;  /* 0x0000000604008985 */ /* 0x0003e2000c101b34 */
[----:B------:R-:W-:Y:S02]  /*1b270*/  ISETP.GE.AND P0, PT, R13, UR4, PT ;  /* 0x000000040d007c0c */ /* 0x000fe4000bf06270 */
[----:B------:R-:W-:Y:S02]  /*1b280*/  SHF.R.S32.HI R11, RZ, 0x1f, R11 ;  /* 0x0000001fff0b7819 */ /* 0x000fe4000001140b */
[----:B------:R-:W-:Y:S01]  /*1b290*/  @!P1 LEA.HI.X R9, R15, R3, R21, 0x2, P4 ;  /* 0x000000030f099211 */ /* 0x000fe200020f1415 */
[----:B------:R-:W-:-:S02]  /*1b2a0*/  VIADD R21, R142, 0x38 ;  /* 0x000000388e157836 */ /* 0x000fc40000000000 */
[----:B------:R-:W-:Y:S02]  /*1b2b0*/  VIADD R15, R142, 0x30 ;  /* 0x000000308e0f7836 */ /* 0x000fe40000000000 */
[----:B------:R-:W-:Y:S01]  /*1b2c0*/  @!P1 ST.E.64 desc[UR52][R8.64], R100 ;  /* 0x0000006408009985 */ /* 0x000fe2000c101b34 */
[----:B------:R-:W-:Y:S02]  /*1b2d0*/  ISETP.GE.AND P1, PT, R21, UR4, PT ;  /* 0x0000000415007c0c */ /* 0x000fe4000bf26270 */
[----:B------:R-:W-:Y:S02]  /*1b2e0*/  SHF.R.S32.HI R15, RZ, 0x1f, R15 ;  /* 0x0000001fff0f7819 */ /* 0x000fe4000001140f */
[----:B-1----:R-:W-:-:S04]  /*1b2f0*/  @!P2 LEA R4, P5, R10, R14, 0x2 ;  /* 0x0000000e0a04a211 */ /* 0x002fc800078a10ff */
[-C--:B------:R-:W-:Y:S01]  /*1b300*/  @!P2 LEA.HI.X R5, R10, R3.reuse, R11, 0x2, P5 ;  /* 0x000000030a05a211 */ /* 0x080fe200028f140b */
[----:B------:R-:W-:Y:S01]  /*1b310*/  VIADD R11, R142, 0x40 ;  /* 0x000000408e0b7836 */ /* 0x000fe20000000000 */
[----:B------:R-:W-:Y:S01]  /*1b320*/  @!P3 LEA R6, P5, R12, R14, 0x2 ;  /* 0x0000000e0c06b211 */ /* 0x000fe200078a10ff */
[----:B------:R-:W-:Y:S02]  /*1b330*/  VIADD R10, R142, 0x48 ;  /* 0x000000488e0a7836 */ /* 0x000fe40000000000 */
[----:B------:R1:W-:Y:S01]  /*1b340*/  @!P2 ST.E.64 desc[UR52][R4.64], R104 ;  /* 0x000000680400a985 */ /* 0x0003e2000c101b34 */
[----:B------:R-:W-:Y:S02]  /*1b350*/  ISETP.GE.AND P2, PT, R11, UR4, PT ;  /* 0x000000040b007c0c */ /* 0x000fe4000bf46270 */
[----:B------:R-:W-:Y:S01]  /*1b360*/  @!P3 LEA.HI.X R7, R12, R3, R26, 0x2, P5 ;  /* 0x000000030c07b211 */ /* 0x000fe200028f141a */
[----:B------:R-:W-:Y:S01]  /*1b370*/  VIADD R12, R142, 0x50 ;  /* 0x000000508e0c7836 */ /* 0x000fe20000000000 */
[----:B------:R-:W-:-:S03]  /*1b380*/  ISETP.GE.AND P5, PT, R10, UR4, PT ;  /* 0x000000040a007c0c */ /* 0x000fc6000bfa6270 */
[----:B------:R2:W-:Y:S01]  /*1b390*/  @!P3 ST.E.64 desc[UR52][R6.64], R108 ;  /* 0x0000006c0600b985 */ /* 0x0005e2000c101b34 */
[----:B------:R-:W-:Y:S02]  /*1b3a0*/  ISETP.GE.AND P3, PT, R12, UR4, PT ;  /* 0x000000040c007c0c */ /* 0x000fe4000bf66270 */
[----:B-1----:R-:W-:-:S04]  /*1b3b0*/  @!P0 LEA R4, P4, R13, R14, 0x2 ;  /* 0x0000000e0d048211 */ /* 0x002fc800078810ff */
[-C--:B------:R-:W-:Y:S01]  /*1b3c0*/  @!P0 LEA.HI.X R5, R13, R3.reuse, R15, 0x2, P4 ;  /* 0x000000030d058211 */ /* 0x080fe200020f140f */
[C---:B------:R-:W-:Y:S02]  /*1b3d0*/  VIADD R13, R142.reuse, 0x40 ;  /* 0x000000408e0d7836 */ /* 0x040fe40000000000 */
[----:B------:R-:W-:Y:S01]  /*1b3e0*/  VIADD R15, R142, 0x58 ;  /* 0x000000588e0f7836 */ /* 0x000fe20000000000 */
[C---:B--2---:R-:W-:Y:S01]  /*1b3f0*/  @!P1 LEA R6, P4, R21.reuse, R14, 0x2 ;  /* 0x0000000e15069211 */ /* 0x044fe200078810ff */
[----:B------:R1:W-:Y:S01]  /*1b400*/  @!P0 ST.E.64 desc[UR52][R4.64], R112 ;  /* 0x0000007004008985 */ /* 0x0003e2000c101b34 */
[----:B------:R-:W-:Y:S02]  /*1b410*/  SHF.R.S32.HI R13, RZ, 0x1f, R13 ;  /* 0x0000001fff0d7819 */ /* 0x000fe4000001140d */
[----:B------:R-:W-:Y:S02]  /*1b420*/  @!P1 LEA.HI.X R7, R21, R3, R25, 0x2, P4 ;  /* 0x0000000315079211 */ /* 0x000fe400020f1419 */
[----:B------:R-:W-:-:S02]  /*1b430*/  ISETP.GE.AND P4, PT, R15, UR4, PT ;  /* 0x000000040f007c0c */ /* 0x000fc4000bf86270 */
[----:B------:R-:W-:Y:S01]  /*1b440*/  SHF.R.S32.HI R26, RZ, 0x1f, R15 ;  /* 0x0000001fff1a7819 */ /* 0x000fe2000001140f */
[----:B------:R3:W-:Y:S01]  /*1b450*/  @!P1 ST.E.64 desc[UR52][R6.64], R116 ;  /* 0x0000007406009985 */ /* 0x0007e2000c101b34 */
[----:B-1----:R-:W-:-:S04]  /*1b460*/  @!P2 LEA R4, P0, R11, R14, 0x2 ;  /* 0x0000000e0b04a211 */ /* 0x002fc800078010ff */
[-C--:B------:R-:W-:Y:S01]  /*1b470*/  @!P2 LEA.HI.X R5, R11, R3.reuse, R13, 0x2, P0 ;  /* 0x000000030b05a211 */ /* 0x080fe200000f140d */
[----:B------:R-:W-:Y:S01]  /*1b480*/  VIADD R11, R142, 0x48 ;  /* 0x000000488e0b7836 */ /* 0x000fe20000000000 */
[----:B------:R-:W-:Y:S01]  /*1b490*/  @!P5 LEA R8, P0, R10, R14, 0x2 ;  /* 0x0000000e0a08d211 */ /* 0x000fe200078010ff */
[----:B------:R-:W-:Y:S02]  /*1b4a0*/  VIADD R13, R142, 0x50 ;  /* 0x000000508e0d7836 */ /* 0x000fe40000000000 */
[----:B------:R3:W-:Y:S01]  /*1b4b0*/  @!P2 ST.E.64 desc[UR52][R4.64], R120 ;  /* 0x000000780400a985 */ /* 0x0007e2000c101b34 */
[----:B------:R-:W-:Y:S02]  /*1b4c0*/  SHF.R.S32.HI R11, RZ, 0x1f, R11 ;  /* 0x0000001fff0b7819 */ /* 0x000fe4000001140b */
[----:B------:R-:W-:Y:S02]  /*1b4d0*/  SHF.R.S32.HI R13, RZ, 0x1f, R13 ;  /* 0x0000001fff0d7819 */ /* 0x000fe4000001140d */
[----:B------:R-:W-:-:S02]  /*1b4e0*/  @!P5 LEA.HI.X R9, R10, R3, R11, 0x2, P0 ;  /* 0x000000030a09d211 */ /* 0x000fc400000f140b */
[----:B------:R-:W-:-:S03]  /*1b4f0*/  @!P3 LEA R10, P0, R12, R14, 0x2 ;  /* 0x0000000e0c0ab211 */ /* 0x000fc600078010ff */
[----:B------:R3:W-:Y:S01]  /*1b500*/  @!P5 ST.E.64 desc[UR52][R8.64], R124 ;  /* 0x0000007c0800d985 */ /* 0x0007e2000c101b34 */
[----:B------:R-:W-:Y:S02]  /*1b510*/  @!P3 LEA.HI.X R11, R12, R3, R13, 0x2, P0 ;  /* 0x000000030c0bb211 */ /* 0x000fe400000f140d */
[----:B------:R-:W-:-:S03]  /*1b520*/  @!P4 LEA R12, P0, R15, R14, 0x2 ;  /* 0x0000000e0f0cc211 */ /* 0x000fc600078010ff */
[----:B------:R3:W-:Y:S01]  /*1b530*/  @!P3 ST.E.64 desc[UR52][R10.64], R128 ;  /* 0x000000800a00b985 */ /* 0x0007e2000c101b34 */
[----:B------:R-:W-:-:S05]  /*1b540*/  @!P4 LEA.HI.X R13, R15, R3, R26, 0x2, P0 ;  /* 0x000000030f0dc211 */ /* 0x000fca00000f141a */
[----:B------:R3:W-:Y:S04]  /*1b550*/  @!P4 ST.E.64 desc[UR52][R12.64], R132 ;  /* 0x000000840c00c985 */ /* 0x0007e8000c101b34 */
.L_x_11610:
[----:B------:R-:W-:Y:S05]  /*1b560*/  BSYNC B1 ;  /* 0x0000000000017941 */ /* 0x000fea0003800000 */
.L_x_11609:
[----:B------:R-:W-:-:S03]  /*1b570*/  UMOV UR4, 0xffffffff ;  /* 0xffffffff00047882 */ /* 0x000fc60000000000 */
[----:B------:R-:W-:Y:S05]  /*1b580*/  BRA.DIV UR4, `(.L_x_11611) ;  /* 0x000000a204647947 */ /* 0x000fea000b800000 */
[----:B-1----:R1:W4:Y:S04]  /*1b590*/  SHFL.IDX PT, R3, R20, 0x1, 0x1c1f ;  /* 0x003c1f0014037f89 */ /* 0x00232800000e0000 */
[----:B--2---:R1:W2:Y:S02]  /*1b5a0*/  SHFL.IDX PT, R14, R0, 0x1, 0x1c1f ;  /* 0x003c1f00000e7f89 */ /* 0x0042a400000e0000 */
.L_x_11808:
[----:B------:R-:W-:-:S13]  /*1b5b0*/  ISETP.GE.AND P0, PT, R24, R48, PT ;  /* 0x000000301800720c */ /* 0x000fda0003f06270 */
[----:B------:R-:W-:Y:S05]  /*1b5c0*/  @P0 BRA `(.L_x_11607) ;  /* 0x0000001000200947 */ /* 0x000fea0003800000 */
[----:B------:R-:W-:Y:S01]  /*1b5d0*/  ULDC UR4, c[0x0][0xac8] ;  /* 0x0002b20000047ab9 */ /* 0x000fe20000000800 */
[C---:B---3--:R-:W-:Y:S01]  /*1b5e0*/  VIADD R12, R142.reuse, 0x8 ;  /* 0x000000088e0c7836 */ /* 0x048fe20000000000 */
[C---:B------:R-:W-:Y:S01]  /*1b5f0*/  ISETP.GE.AND P3, PT, R142.reuse, UR4, PT ;  /* 0x000000048e007c0c */ /* 0x040fe2000bf66270 */
[C---:B------:R-:W-:Y:S01]  /*1b600*/  VIADD R10, R142.reuse, 0x10 ;  /* 0x000000108e0a7836 */ /* 0x040fe20000000000 */
[----:B01----:R-:W-:Y:S01]  /*1b610*/  SHF.R.S32.HI R0, RZ, 0x1f, R142 ;  /* 0x0000001fff007819 */ /* 0x003fe2000001148e */
[----:B------:R-:W-:Y:S01]  /*1b620*/  VIADD R15, R142, 0x18 ;  /* 0x000000188e0f7836 */ /* 0x000fe20000000000 */
[----:B------:R-:W-:Y:S01]  /*1b630*/  ISETP.GE.AND P4, PT, R12, UR4, PT ;  /* 0x000000040c007c0c */ /* 0x000fe2000bf86270 */
[----:B------:R-:W-:Y:S01]  /*1b640*/  VIADD R13, R142, 0x8 ;  /* 0x000000088e0d7836 */ /* 0x000fe20000000000 */
[----:B------:R-:W-:Y:S01]  /*1b650*/  ISETP.GE.AND P1, PT, R10, UR4, PT ;  /* 0x000000040a007c0c */ /* 0x000fe2000bf26270 */
[C---:B------:R-:W-:Y:S01]  /*1b660*/  VIADD R11, R142.reuse, 0x10 ;  /* 0x000000108e0b7836 */ /* 0x040fe20000000000 */
[----:B------:R-:W-:Y:S01]  /*1b670*/  ISETP.GE.AND P2, PT, R15, UR4, PT ;  /* 0x000000040f007c0c */ /* 0x000fe2000bf46270 */
[C---:B------:R-:W-:Y:S01]  /*1b680*/  VIADD R20, R142.reuse, 0x20 ;  /* 0x000000208e147836 */ /* 0x040fe20000000000 */
[----:B------:R-:W-:Y:S01]  /*1b690*/  SHF.R.S32.HI R13, RZ, 0x1f, R13 ;  /* 0x0000001fff0d7819 */ /* 0x000fe2000001140d */
[C---:B------:R-:W-:Y:S01]  /*1b6a0*/  VIADD R21, R142.reuse, 0x30 ;  /* 0x000000308e157836 */ /* 0x040fe20000000000 */
[----:B------:R-:W-:Y:S01]  /*1b6b0*/  SHF.R.S32.HI R11, RZ, 0x1f, R11 ;  /* 0x0000001fff0b7819 */ /* 0x000fe2000001140b */
[C---:B------:R-:W-:Y:S01]  /*1b6c0*/  VIADD R26, R142.reuse, 0x18 ;  /* 0x000000188e1a7836 */ /* 0x040fe20000000000 */
[C---:B--2---:R-:W-:Y:S01]  /*1b6d0*/  @!P3 LEA R4, P0, R142.reuse, R14, 0x2 ;  /* 0x0000000e8e04b211 */ /* 0x044fe200078010ff */
[----:B------:R-:W-:-:S03]  /*1b6e0*/  VIADD R25, R142, 0x20 ;  /* 0x000000208e197836 */ /* 0x000fc60000000000 */
[CC--:B----4-:R-:W-:Y:S01]  /*1b6f0*/  @!P3 LEA.HI.X R5, R142.reuse, R3.reuse, R0, 0x2, P0 ;  /* 0x000000038e05b211 */ /* 0x0d0fe200000f1400 */
[----:B------:R-:W-:Y:S01]  /*1b700*/  VIADD R0, R142, 0x28 ;  /* 0x000000288e007836 */ /* 0x000fe20000000000 */
[-C--:B------:R-:W-:Y:S02]  /*1b710*/  @!P4 LEA R6, P0, R12, R14.reuse, 0x2 ;  /* 0x0000000e0c06c211 */ /* 0x080fe400078010ff */
[----:B------:R-:W-:Y:S01]  /*1b720*/  @!P1 LEA R8, P5, R10, R14, 0x2 ;  /* 0x0000000e0a089211 */ /* 0x000fe200078a10ff */
[----:B------:R-:W-:Y:S01]  /*1b730*/  @!P3 ST.E.64 desc[UR52][R4.64], R90 ;  /* 0x0000005a0400b985 */ /* 0x000fe2000c101b34 */
[----:B------:R-:W-:Y:S02]  /*1b740*/  ISETP.GE.AND P3, PT, R20, UR4, PT ;  /* 0x0000000414007c0c */ /* 0x000fe4000bf66270 */
[-C--:B------:R-:W-:Y:S02]  /*1b750*/  @!P4 LEA.HI.X R7, R12, R3.reuse, R13, 0x2, P0 ;  /* 0x000000030c07c211 */ /* 0x080fe400000f140d */
[----:B------:R-:W-:-:S02]  /*1b760*/  @!P1 LEA.HI.X R9, R10, R3, R11, 0x2, P5 ;  /* 0x000000030a099211 */ /* 0x000fc400028f140b */
[----:B------:R-:W-:Y:S01]  /*1b770*/  SHF.R.S32.HI R26, RZ, 0x1f, R26 ;  /* 0x0000001fff1a7819 */ /* 0x000fe2000001141a */
[----:B------:R0:W-:Y:S01]  /*1b780*/  @!P4 ST.E.64 desc[UR52][R6.64], R94 ;  /* 0x0000005e0600c985 */ /* 0x0001e2000c101b34 */
[-C--:B------:R-:W-:Y:S02]  /*1b790*/  @!P2 LEA R10, P4, R15, R14.reuse, 0x2 ;  /* 0x0000000e0f0aa211 */ /* 0x080fe400078810ff */
[----:B------:R-:W-:Y:S01]  /*1b7a0*/  ISETP.GE.AND P0, PT, R0, UR4, PT ;  /* 0x0000000400007c0c */ /* 0x000fe2000bf06270 */
[----:B------:R1:W-:Y:S01]  /*1b7b0*/  @!P1 ST.E.64 desc[UR52][R8.64], R98 ;  /* 0x0000006208009985 */ /* 0x0003e2000c101b34 */
[----:B------:R-:W-:Y:S02]  /*1b7c0*/  ISETP.GE.AND P1, PT, R21, UR4, PT ;  /* 0x0000000415007c0c */ /* 0x000fe4000bf26270 */
[----:B------:R-:W-:Y:S02]  /*1b7d0*/  @!P3 LEA R12, P5, R20, R14, 0x2 ;  /* 0x0000000e140cb211 */ /* 0x000fe400078a10ff */
[----:B------:R-:W-:-:S02]  /*1b7e0*/  SHF.R.S32.HI R25, RZ, 0x1f, R25 ;  /* 0x0000001fff197819 */ /* 0x000fc40000011419 */
[-C--:B------:R-:W-:Y:S01]  /*1b7f0*/  @!P2 LEA.HI.X R11, R15, R3.reuse, R26, 0x2, P4 ;  /* 0x000000030f0ba211 */ /* 0x080fe200020f141a */
[----:B------:R-:W-:Y:S01]  /*1b800*/  VIADD R15, R142, 0x38 ;  /* 0x000000388e0f7836 */ /* 0x000fe20000000000 */
[----:B------:R-:W-:Y:S01]  /*1b810*/  @!P3 LEA.HI.X R13, R20, R3, R25, 0x2, P5 ;  /* 0x00000003140db211 */ /* 0x000fe200028f1419 */
[C---:B------:R-:W-:Y:S02]  /*1b820*/  VIADD R26, R142.reuse, 0x30 ;  /* 0x000000308e1a7836 */ /* 0x040fe40000000000 */
[C---:B------:R-:W-:Y:S01]  /*1b830*/  VIADD R25, R142.reuse, 0x28 ;  /* 0x000000288e197836 */ /* 0x040fe20000000000 */
[----:B------:R2:W-:Y:S01]  /*1b840*/  @!P2 ST.E.64 desc[UR52][R10.64], R102 ;  /* 0x000000660a00a985 */ /* 0x0005e2000c101b34 */
[----:B------:R-:W-:Y:S01]  /*1b850*/  ISETP.GE.AND P2, PT, R15, UR4, PT ;  /* 0x000000040f007c0c */ /* 0x000fe2000bf46270 */
[----:B------:R-:W-:Y:S01]  /*1b860*/  VIADD R20, R142, 0x40 ;  /* 0x000000408e147836 */ /* 0x000fe20000000000 */
[----:B------:R-:W-:Y:S01]  /*1b870*/  SHF.R.S32.HI R26, RZ, 0x1f, R26 ;  /* 0x0000001fff1a7819 */ /* 0x000fe2000001141a */
[----:B------:R3:W-:Y:S01]  /*1b880*/  @!P3 ST.E.64 desc[UR52][R12.64], R106 ;  /* 0x0000006a0c00b985 */ /* 0x0007e2000c101b34 */
[----:B0-----:R-:W-:-:S02]  /*1b890*/  @!P1 LEA R6, P5, R21, R14, 0x2 ;  /* 0x0000000e15069211 */ /* 0x001fc400078a10ff */
[-C--:B------:R-:W-:Y:S02]  /*1b8a0*/  @!P0 LEA R4, P4, R0, R14.reuse, 0x2 ;  /* 0x0000000e00048211 */ /* 0x080fe400078810ff */
[----:B------:R-:W-:Y:S02]  /*1b8b0*/  SHF.R.S32.HI R25, RZ, 0x1f, R25 ;  /* 0x0000001fff197819 */ /* 0x000fe40000011419 */
[-C--:B------:R-:W-:Y:S01]  /*1b8c0*/  @!P1 LEA.HI.X R7, R21, R3.reuse, R26, 0x2, P5 ;  /* 0x0000000315079211 */ /* 0x080fe200028f141a */
[----:B------:R-:W-:Y:S01]  /*1b8d0*/  VIADD R21, R142, 0x38 ;  /* 0x000000388e157836 */ /* 0x000fe20000000000 */
[----:B------:R-:W-:Y:S01]  /*1b8e0*/  @!P0 LEA.HI.X R5, R0, R3, R25, 0x2, P4 ;  /* 0x0000000300058211 */ /* 0x000fe200020f1419 */
[----:B------:R-:W-:Y:S01]  /*1b8f0*/  VIADD R25, R142, 0x48 ;  /* 0x000000488e197836 */ /* 0x000fe20000000000 */
[----:B------:R-:W-:Y:S01]  /*1b900*/  ISETP.GE.AND P4, PT, R20, UR4, PT ;  /* 0x0000000414007c0c */ /* 0x000fe2000bf86270 */
[C---:B------:R-:W-:Y:S01]  /*1b910*/  VIADD R0, R142.reuse, 0x50 ;  /* 0x000000508e007836 */ /* 0x040fe20000000000 */
[----:B------:R-:W-:Y:S01]  /*1b920*/  SHF.R.S32.HI R21, RZ, 0x1f, R21 ;  /* 0x0000001fff157819 */ /* 0x000fe20000011415 */
[----:B------:R0:W-:Y:S01]  /*1b930*/  @!P0 ST.E.64 desc[UR52][R4.64], R110 ;  /* 0x0000006e04008985 */ /* 0x0001e2000c101b34 */
[----:B-1----:R-:W-:Y:S01]  /*1b940*/  @!P2 LEA R8, P5, R15, R14, 0x2 ;  /* 0x0000000e0f08a211 */ /* 0x002fe200078a10ff */
[----:B------:R-:W-:Y:S01]  /*1b950*/  VIADD R26, R142, 0x48 ;  /* 0x000000488e1a7836 */ /* 0x000fe20000000000 */
[----:B------:R-:W-:Y:S01]  /*1b960*/  ISETP.GE.AND P3, PT, R25, UR4, PT ;  /* 0x0000000419007c0c */ /* 0x000fe2000bf66270 */
[----:B------:R0:W-:Y:S01]  /*1b970*/  @!P1 ST.E.64 desc[UR52][R6.64], R114 ;  /* 0x0000007206009985 */ /* 0x0001e2000c101b34 */
[----:B------:R-:W-:-:S02]  /*1b980*/  ISETP.GE.AND P0, PT, R0, UR4, PT ;  /* 0x0000000400007c0c */ /* 0x000fc4000bf06270 */
[----:B------:R-:W-:Y:S01]  /*1b990*/  @!P2 LEA.HI.X R9, R15, R3, R21, 0x2, P5 ;  /* 0x000000030f09a211 */ /* 0x000fe200028f1415 */
[C---:B------:R-:W-:Y:S01]  /*1b9a0*/  VIADD R21, R142.reuse, 0x40 ;  /* 0x000000408e157836 */ /* 0x040fe20000000000 */
[----:B------:R-:W-:Y:S01]  /*1b9b0*/  SHF.R.S32.HI R26, RZ, 0x1f, R26 ;  /* 0x0000001fff1a7819 */ /* 0x000fe2000001141a */
[----:B------:R-:W-:Y:S01]  /*1b9c0*/  VIADD R15, R142, 0x50 ;  /* 0x000000508e0f7836 */ /* 0x000fe20000000000 */
[-C--:B--2---:R-:W-:Y:S01]  /*1b9d0*/  @!P4 LEA R10, P1, R20, R14.reuse, 0x2 ;  /* 0x0000000e140ac211 */ /* 0x084fe200078210ff */
[----:B------:R0:W-:Y:S01]  /*1b9e0*/  @!P2 ST.E.64 desc[UR52][R8.64], R118 ;  /* 0x000000760800a985 */ /* 0x0001e2000c101b34 */
[----:B------:R-:W-:Y:S02]  /*1b9f0*/  SHF.R.S32.HI R21, RZ, 0x1f, R21 ;  /* 0x0000001fff157819 */ /* 0x000fe40000011415 */
[----:B------:R-:W-:Y:S02]  /*1ba00*/  SHF.R.S32.HI R15, RZ, 0x1f, R15 ;  /* 0x0000001fff0f7819 */ /* 0x000fe4000001140f */
[----:B---3--:R-:W-:-:S02]  /*1ba10*/  @!P3 LEA R12, P5, R25, R14, 0x2 ;  /* 0x0000000e190cb211 */ /* 0x008fc400078a10ff */
[-C--:B------:R-:W-:Y:S02]  /*1ba20*/  @!P4 LEA.HI.X R11, R20, R3.reuse, R21, 0x2, P1 ;  /* 0x00000003140bc211 */ /* 0x080fe400008f1415 */
[----:B------:R-:W-:Y:S02]  /*1ba30*/  @!P0 LEA R20, P1, R0, R14, 0x2 ;  /* 0x0000000e00148211 */ /* 0x000fe400078210ff */
[-C--:B------:R-:W-:Y:S01]  /*1ba40*/  @!P3 LEA.HI.X R13, R25, R3.reuse, R26, 0x2, P5 ;  /* 0x00000003190db211 */ /* 0x080fe200028f141a */
[----:B------:R-:W-:Y:S01]  /*1ba50*/  VIADD R25, R142, 0x58 ;  /* 0x000000588e197836 */ /* 0x000fe20000000000 */
[----:B------:R-:W-:Y:S01]  /*1ba60*/  @!P0 LEA.HI.X R21, R0, R3, R15, 0x2, P1 ;  /* 0x0000000300158211 */ /* 0x000fe200008f140f */
[----:B------:R0:W-:Y:S04]  /*1ba70*/  @!P4 ST.E.64 desc[UR52][R10.64], R122 ;  /* 0x0000007a0a00c985 */ /* 0x0001e8000c101b34 */
[----:B------:R0:W-:Y:S04]  /*1ba80*/  @!P3 ST.E.64 desc[UR52][R12.64], R126 ;  /* 0x0000007e0c00b985 */ /* 0x0001e8000c101b34 */
[----:B------:R0:W-:Y:S01]  /*1ba90*/  @!P0 ST.E.64 desc[UR52][R20.64], R130 ;  /* 0x0000008214008985 */ /* 0x0001e2000c101b34 */
[----:B------:R-:W-:-:S13]  /*1baa0*/  ISETP.GE.AND P0, PT, R25, UR4, PT ;  /* 0x0000000419007c0c */ /* 0x000fda000bf06270 */
[----:B0-----:R-:W-:Y:S05]  /*1bab0*/  @P0 BRA `(.L_x_11607) ;  /* 0x0000000800e40947 */ /* 0x001fea0003800000 */
[----:B------:R-:W-:Y:S02]  /*1bac0*/  LEA R14, P0, R25, R14, 0x2 ;  /* 0x0000000e190e7211 */ /* 0x000fe400078010ff */
[----:B------:R-:W-:-:S04]  /*1bad0*/  SHF.R.S32.HI R0, RZ, 0x1f, R25 ;  /* 0x0000001fff007819 */ /* 0x000fc80000011419 */
[----:B------:R-:W-:-:S05]  /*1bae0*/  LEA.HI.X R15, R25, R3, R0, 0x2, P0 ;  /* 0x00000003190f7211 */ /* 0x000fca00000f1400 */
[----:B------:R0:W-:Y:S01]  /*1baf0*/  ST.E.64 desc[UR52][R14.64], R134 ;  /* 0x000000860e007985 */ /* 0x0001e2000c101b34 */
[----:B------:R-:W-:Y:S05]  /*1bb00*/  BRA `(.L_x_11607) ;  /* 0x0000000800d07947 */ /* 0x000fea0003800000 */
.L_x_11600:
        /* <DEDUP_REMOVED lines=10> */
[----:B------:R-:W2:Y:S01]  /*1bbb0*/  @P1 LDC.64 R6, c[0x0][0xc08] ;  /* 0x00030200ff061b82 */ /* 0x000ea20000000a00 */
[----:B------:R-:W-:Y:S02]  /*1bbc0*/  ULDC UR4, c[0x0][0xa88] ;  /* 0x0002a20000047ab9 */ /* 0x000fe40000000800 */
[----:B------:R-:W-:Y:S01]  /*1bbd0*/  IMAD.U32 R20, RZ, RZ, UR4 ;  /* 0x00000004ff147e24 */ /* 0x000fe2000f8e00ff */
[----:B------:R-:W0:Y:S01]  /*1bbe0*/  S2R R9, SR_TID.X ;  /* 0x0000000000097919 */ /* 0x000e220000002100 */
[----:B---3--:R-:W-:-:S04]  /*1bbf0*/  IMAD.WIDE R4, R0, 0x4, R4 ;  /* 0x0000000400047825 */ /* 0x008fc800078e0204 */
[----:B--2---:R-:W-:Y:S01]  /*1bc00*/  @P1 IMAD.WIDE R6, R0, 0x4, R6 ;  /* 0x0000000400061825 */ /* 0x004fe200078e0206 */
        /* <DEDUP_REMOVED lines=11> */
[----:B--2---:R-:W2:Y:S04]  /*1bcc0*/  LDG.E R7, desc[UR52][R4.64] ;  /* 0x0000003404077981 */ /* 0x004ea8000c1e1900 */
[----:B-----5:R-:W2:Y:S02]  /*1bcd0*/  LDG.E R20, desc[UR52][R4.64+0x4] ;  /* 0x0000043404147981 */ /* 0x020ea4000c1e1900 */
[----:B--2---:R-:W-:-:S07]  /*1bce0*/  IMAD.IADD R20, R20, 0x1, -R7 ;  /* 0x0000000114147824 */ /* 0x004fce00078e0a07 */
.L_x_11612:
[----:B------:R-:W-:Y:S01]  /*1bcf0*/  BSSY B1, `(.L_x_11613) ;  /* 0x0000037000017945 */ /* 0x000fe20003800000 */
[----:B------:R-:W-:Y:S02]  /*1bd00*/  SEL R29, R0, RZ, !P0 ;  /* 0x000000ff001d7207 */ /* 0x000fe40004000000 */
[----:B------:R-:W-:Y:S02]  /*1bd10*/  SEL R28, R28, RZ, !P0 ;  /* 0x000000ff1c1c7207 */ /* 0x000fe40004000000 */
[----:B-----5:R-:W-:Y:S01]  /*1bd20*/  SHF.R.S32.HI R26, RZ, 0x1f, R3 ;  /* 0x0000001fff1a7819 */ /* 0x020fe20000011403 */
[----:B------:R-:W-:Y:S06]  /*1bd30*/  @P3 BRA `(.L_x_11614) ;  /* 0x0000000000c83947 */ /* 0x000fec0003800000 */
[----:B--2---:R-:W2:Y:S01]  /*1bd40*/  LDL R4, [R1+0x30] ;  /* 0x0000300001047983 */ /* 0x004ea20000100800 */
[----:B------:R-:W0:Y:S02]  /*1bd50*/  LDC R37, c[0x0][0xbe8] ;  /* 0x0002fa00ff257b82 */ /* 0x000e240000000800 */
[----:B0-----:R-:W-:Y:S01]  /*1bd60*/  IMAD R0, R20, R37, RZ ;  /* 0x0000002514007224 */ /* 0x001fe200078e02ff */
[----:B--2---:R-:W-:-:S04]  /*1bd70*/  IADD3 R31, R4, -0x80, R9 ;  /* 0xffffff80041f7810 */ /* 0x004fc80007ffe009 */
[----:B------:R-:W-:-:S13]  /*1bd80*/  ISETP.GE.AND P0, PT, R31, R0, PT ;  /* 0x000000001f00720c */ /* 0x000fda0003f06270 */
[----:B------:R-:W-:Y:S05]  /*1bd90*/  @P0 BRA `(.L_x_11614) ;  /* 0x0000000000b00947 */ /* 0x000fea0003800000 */
[----:B-1----:R-:W2:Y:S01]  /*1bda0*/  LDL.LU R32, [R1+0x7c] ;  /* 0x00007c0001207983 */ /* 0x002ea20000300800 */
        /* <DEDUP_REMOVED lines=43> */
.L_x_11614:
[----:B------:R-:W-:Y:S05]  /*1c060*/  BSYNC B1 ;  /* 0x0000000000017941 */ /* 0x000fea0003800000 */
.L_x_11613:
[----:B------:R-:W-:Y:S05]  /*1c070*/  @P2 BRA `(.L_x_11607) ;  /* 0x0000000400742947 */ /* 0x000fea0003800000 */
[----:B------:R-:W3:Y:S01]  /*1c080*/  LDL R25, [R1+0x30] ;  /* 0x0000300001197983 */ /* 0x000ee20000100800 */
[----:B------:R-:W4:Y:S01]  /*1c090*/  LDC R21, c[0x0][0xbe8] ;  /* 0x0002fa00ff157b82 */ /* 0x000f220000000800 */
[----:B0-2---:R-:W-:Y:S01]  /*1c0a0*/  SHF.R.S32.HI R5, RZ, 0x1f, R30 ;  /* 0x0000001fff057819 */ /* 0x005fe2000001141e */
        /* <DEDUP_REMOVED lines=14> */
[----:B----4-:R-:W-:-:S03]  /*1c190*/  ISETP.NE.AND P0, PT, R21, 0x1, PT ;  /* 0x000000011500780c */ /* 0x010fc60003f05270 */
[----:B------:R-:W-:Y:S01]  /*1c1a0*/  IMAD R5, R141, UR5, R5 ;  /* 0x000000058d057c24 */ /* 0x000fe2000f8e0205 */
[----:B------:R-:W-:Y:S01]  /*1c1b0*/  ULDC.64 UR4, c[0x0][0xae0] ;  /* 0x0002b80000047ab9 */ /* 0x000fe20000000a00 */
[C---:B------:R-:W-:Y:S02]  /*1c1c0*/  IMAD R7, R29.reuse, UR7, R6 ;  /* 0x000000071d077c24 */ /* 0x040fe4000f8e0206 */
[----:B------:R-:W-:-:S04]  /*1c1d0*/  IMAD.WIDE.U32 R4, R29, UR6, R4 ;  /* 0x000000061d047c25 */ /* 0x000fc8000f8e0004 */
[----:B------:R-:W-:Y:S02]  /*1c1e0*/  IMAD.IADD R5, R5, 0x1, R7 ;  /* 0x0000000105057824 */ /* 0x000fe400078e0207 */
[----:B------:R-:W0:Y:S08]  /*1c1f0*/  @P0 LDC R8, c[0x0][0xbec] ;  /* 0x0002fb00ff080b82 */ /* 0x000e300000000800 */
[----:B------:R-:W2:Y:S01]  /*1c200*/  @P0 LDC R11, c[0x0][0xbf0] ;  /* 0x0002fc00ff0b0b82 */ /* 0x000ea20000000800 */
[----:B---3--:R-:W-:-:S04]  /*1c210*/  IMAD.IADD R9, R25, 0x1, R0 ;  /* 0x0000000119097824 */ /* 0x008fc800078e0200 */
[----:B0-----:R-:W-:-:S04]  /*1c220*/  @P0 IMAD.HI.U32 R0, R9, R8, RZ ;  /* 0x0000000809000227 */ /* 0x001fc800078e00ff */
[----:B------:R-:W-:Y:S01]  /*1c230*/  IMAD.MOV.U32 R3, RZ, RZ, R9 ;  /* 0x000000ffff037224 */ /* 0x000fe200078e0009 */
[----:B--2---:R-:W-:-:S04]  /*1c240*/  @P0 SHF.R.U32.HI R3, RZ, R11, R0 ;  /* 0x0000000bff030219 */ /* 0x004fc80000011600 */
        /* <DEDUP_REMOVED lines=11> */
[----:B------:R-:W-:-:S04]  /*1c300*/  IMAD.WIDE.U32 R4, R7, UR4, R4 ;  /* 0x0000000407047c25 */ /* 0x000fc8000f8e0004 */
[----:B------:R-:W-:Y:S01]  /*1c310*/  IMAD R3, R7, UR5, R0 ;  /* 0x0000000507037c24 */ /* 0x000fe2000f8e0200 */
[----:B------:R-:W-:Y:S01]  /*1c320*/  ULDC.64 UR4, c[0x0][0xa80] ;  /* 0x0002a00000047ab9 */ /* 0x000fe20000000a00 */
[----:B------:R-:W-:Y:S01]  /*1c330*/  VIADD R8, R9, 0x40 ;  /* 0x0000004009087836 */ /* 0x000fe20000000000 */
[C---:B------:R-:W-:Y:S01]  /*1c340*/  LEA R0, P0, R4.reuse, UR4, 0x1 ;  /* 0x0000000404007c11 */ /* 0x040fe2000f8008ff */
[----:B------:R-:W-:Y:S01]  /*1c350*/  IMAD.IADD R3, R5, 0x1, R3 ;  /* 0x0000000105037824 */ /* 0x000fe200078e0203 */
[----:B------:R-:W-:Y:S01]  /*1c360*/  UMOV UR4, 0xffffffff ;  /* 0xffffffff00047882 */ /* 0x000fe20000000000 */
[----:B------:R-:W-:Y:S01]  /*1c370*/  VIADD R7, R9, 0x20 ;  /* 0x0000002009077836 */ /* 0x000fe20000000000 */
[----:B------:R-:W-:Y:S02]  /*1c380*/  SHF.R.S32.HI R24, RZ, 0x1f, R8 ;  /* 0x0000001fff187819 */ /* 0x000fe40000011408 */
[----:B------:R-:W-:Y:S02]  /*1c390*/  LEA.HI.X R4, R4, UR5, R3, 0x1, P0 ;  /* 0x0000000504047c11 */ /* 0x000fe400080f0c03 */
[----:B------:R-:W-:Y:S01]  /*1c3a0*/  SHF.R.S32.HI R26, RZ, 0x1f, R7 ;  /* 0x0000001fff1a7819 */ /* 0x000fe20000011407 */
[----:B------:R-:W-:Y:S06]  /*1c3b0*/  BRA.DIV UR4, `(.L_x_11615) ;  /* 0x0000009604207947 */ /* 0x000fec000b800000 */
[----:B------:R0:W2:Y:S04]  /*1c3c0*/  SHFL.IDX PT, R3, R4, RZ, 0x1c1f ;  /* 0x001c1fff04037589 */ /* 0x0000a800000e0000 */
[----:B------:R0:W3:Y:S02]  /*1c3d0*/  SHFL.IDX PT, R14, R0, RZ, 0x1c1f ;  /* 0x001c1fff000e7589 */ /* 0x0000e400000e0000 */
.L_x_11811:
[----:B------:R-:W-:Y:S01]  /*1c3e0*/  IMAD R21, R20, R21, RZ ;  /* 0x0000001514157224 */ /* 0x000fe200078e02ff */
[----:B------:R-:W-:Y:S01]  /*1c3f0*/  BSSY B1, `(.L_x_11616) ;  /* 0x0000011000017945 */ /* 0x000fe20003800000 */
[----:B------:R-:W-:-:S05]  /*1c400*/  IMAD.IADD R6, R10, 0x1, R25 ;  /* 0x000000010a067824 */ /* 0x000fca00078e0219 */
        /* <DEDUP_REMOVED lines=15> */
.L_x_11617:
[----:B------:R-:W-:Y:S05]  /*1c500*/  BSYNC B1 ;  /* 0x0000000000017941 */ /* 0x000fea0003800000 */
.L_x_11616:
[----:B------:R-:W-:-:S03]  /*1c510*/  UMOV UR4, 0xffffffff ;  /* 0xffffffff00047882 */ /* 0x000fc60000000000 */
[----:B------:R-:W-:Y:S05]  /*1c520*/  BRA.DIV UR4, `(.L_x_11618) ;  /* 0x0000009204f87947 */ /* 0x000fea000b800000 */
[----:B--2---:R2:W0:Y:S04]  /*1c530*/  SHFL.IDX PT, R3, R4, 0x1, 0x1c1f ;  /* 0x003c1f0004037f89 */ /* 0x00442800000e0000 */
[----:B---34-:R2:W3:Y:S02]  /*1c540*/  SHFL.IDX PT, R14, R0, 0x1, 0x1c1f ;  /* 0x003c1f00000e7f89 */ /* 0x0184e400000e0000 */
.L_x_11815:
        /* <DEDUP_REMOVED lines=16> */
.L_x_11607:
[----:B------:R-:W-:Y:S05]  /*1c650*/  BSYNC B0 ;  /* 0x0000000000007941 */ /* 0x000fea0003800000 */
.L_x_11599:
[----:B------:R-:W-:Y:S02]  /*1c660*/  ULDC UR4, c[0x0][0xc3c] ;  /* 0x00030f0000047ab9 */ /* 0x000fe40000000800 */
[----:B-1----:R-:W-:-:S13]  /*1c670*/  ISETP.GE.AND P0, PT, R35, UR4, PT ;  /* 0x0000000423007c0c */ /* 0x002fda000bf06270 */
[----:B------:R-:W-:Y:S05]  /*1c680*/  @!P0 BRA `(.L_x_11619) ;  /* 0xfffffe4c00a08947 */ /* 0x000fea000383ffff */
[----:B------:R-:W-:Y:S05]  /*1c690*/  BRA `(.L_x_11392) ;  /* 0x0000008000687947 */ /* 0x000fea0003800000 */
.L_x_11390:
        /* <DEDUP_REMOVED lines=16> */
.L_x_11620:
        /* <DEDUP_REMOVED lines=44> */
.L_x_11624:
        /* <DEDUP_REMOVED lines=37> */
.L_x_11622:
        /* <DEDUP_REMOVED lines=13> */
.L_x_11625:
[----:B-1----:R-:W-:Y:S02]  /*1cd80*/  IMAD R24, R24, UR5, R5 ;  /* 0x0000000518187c24 */ /* 0x002fe4000f8e0205 */
[----:B------:R-:W-:-:S03]  /*1cd90*/  VIADD R27, R27, UR4 ;  /* 0x000000041b1b7c36 */ /* 0x000fc60008000000 */
[----:B------:R-:W-:Y:S01]  /*1cda0*/  IADD3 R4, -R24, UR6, RZ ;  /* 0x0000000618047c10 */ /* 0x000fe2000fffe1ff */
[----:B------:R-:W-:Y:S06]  /*1cdb0*/  @!P1 BRA `(.L_x_11626) ;  /* 0x0000000000e89947 */ /* 0x000fec0003800000 */
[----:B--2---:R-:W-:Y:S02]  /*1cdc0*/  IABS R7, R25 ;  /* 0x0000001900077213 */ /* 0x004fe40000000000 */
[----:B------:R-:W-:Y:S02]  /*1cdd0*/  IABS R5, R6 ;  /* 0x0000000600057213 */ /* 0x000fe40000000000 */
[----:B------:R-:W1:Y:S08]  /*1cde0*/  I2F.RP R8, R7 ;  /* 0x0000000700087306 */ /* 0x000e700000209400 */
[----:B-1----:R-:W0:Y:S02]  /*1cdf0*/  MUFU.RCP R8, R8 ;  /* 0x0000000800087308 */ /* 0x002e240000001000 */
[----:B0-----:R-:W-:Y:S01]  /*1ce00*/  VIADD R2, R8, 0xffffffe ;  /* 0x0ffffffe08027836 */ /* 0x001fe20000000000 */
[----:B------:R-:W-:-:S05]  /*1ce10*/  IABS R8, R4 ;  /* 0x0000000400087213 */ /* 0x000fca0000000000 */
[----:B------:R0:W1:Y:S02]  /*1ce20*/  F2I.FTZ.U32.TRUNC.NTZ R3, R2 ;  /* 0x0000000200037305 */ /* 0x000064000021f000 */
[----:B0-----:R-:W-:Y:S02]  /*1ce30*/  IMAD.MOV.U32 R2, RZ, RZ, RZ ;  /* 0x000000ffff027224 */ /* 0x001fe400078e00ff */
[----:B-1----:R-:W-:-:S04]  /*1ce40*/  IMAD.MOV R10, RZ, RZ, -R3 ;  /* 0x000000ffff0a7224 */ /* 0x002fc800078e0a03 */
[----:B------:R-:W-:Y:S01]  /*1ce50*/  IMAD R9, R10, R7, RZ ;  /* 0x000000070a097224 */ /* 0x000fe200078e02ff */
[----:B------:R-:W-:-:S03]  /*1ce60*/  IABS R10, R25 ;  /* 0x00000019000a7213 */ /* 0x000fc60000000000 */
[----:B------:R-:W-:Y:S02]  /*1ce70*/  IMAD.HI.U32 R3, R3, R9, R2 ;  /* 0x0000000903037227 */ /* 0x000fe400078e0002 */
[----:B------:R-:W0:Y:S02]  /*1ce80*/  I2F.RP R9, R5 ;  /* 0x0000000500097306 */ /* 0x000e240000209400 */
[----:B------:R-:W-:Y:S01]  /*1ce90*/  IMAD.MOV R11, RZ, RZ, -R10 ;  /* 0x000000ffff0b7224 */ /* 0x000fe200078e0a0a */
[----:B------:R-:W-:Y:S01]  /*1cea0*/  IABS R10, R6 ;  /* 0x00000006000a7213 */ /* 0x000fe20000000000 */
[----:B------:R-:W-:-:S04]  /*1ceb0*/  IMAD.HI.U32 R2, R3, R8, RZ ;  /* 0x0000000803027227 */ /* 0x000fc800078e00ff */
[----:B------:R-:W-:Y:S02]  /*1cec0*/  IMAD R8, R2, R11, R8 ;  /* 0x0000000b02087224 */ /* 0x000fe400078e0208 */
[----:B------:R-:W-:-:S03]  /*1ced0*/  IMAD.MOV R10, RZ, RZ, -R10 ;  /* 0x000000ffff0a7224 */ /* 0x000fc600078e0a0a */
[----:B------:R-:W-:Y:S01]  /*1cee0*/  ISETP.GT.U32.AND P1, PT, R7, R8, PT ;  /* 0x000000080700720c */ /* 0x000fe20003f24070 */
[----:B0-----:R-:W0:-:S12]  /*1cef0*/  MUFU.RCP R9, R9 ;  /* 0x0000000900097308 */ /* 0x001e180000001000 */
[----:B------:R-:W-:Y:S02]  /*1cf00*/  @!P1 IMAD.IADD R8, R8, 0x1, -R7 ;  /* 0x0000000108089824 */ /* 0x000fe400078e0a07 */
[----:B------:R-:W-:Y:S01]  /*1cf10*/  @!P1 VIADD R2, R2, 0x1 ;  /* 0x0000000102029836 */ /* 0x000fe20000000000 */
[----:B------:R-:W-:Y:S02]  /*1cf20*/  ISETP.NE.AND P1, PT, R25, RZ, PT ;  /* 0x000000ff1900720c */ /* 0x000fe40003f25270 */
[----:B------:R-:W-:Y:S01]  /*1cf30*/  ISETP.GE.U32.AND P0, PT, R8, R7, PT ;  /* 0x000000070800720c */ /* 0x000fe20003f06070 */
[----:B0-----:R-:W-:Y:S01]  /*1cf40*/  VIADD R3, R9, 0xffffffe ;  /* 0x0ffffffe09037836 */ /* 0x001fe20000000000 */
[----:B------:R-:W-:-:S04]  /*1cf50*/  LOP3.LUT R7, R4, R25, RZ, 0x3c, !PT ;  /* 0x0000001904077212 */ /* 0x000fc800078e3cff */
[----:B------:R-:W-:Y:S01]  /*1cf60*/  ISETP.GE.AND P2, PT, R7, RZ, PT ;  /* 0x000000ff0700720c */ /* 0x000fe20003f46270 */
[----:B------:R-:W0:Y:S06]  /*1cf70*/  F2I.FTZ.U32.TRUNC.NTZ R3, R3 ;  /* 0x0000000300037305 */ /* 0x000e2c000021f000 */
[----:B------:R-:W-:-:S04]  /*1cf80*/  @P0 VIADD R2, R2, 0x1 ;  /* 0x0000000102020836 */ /* 0x000fc80000000000 */
[----:B------:R-:W-:-:S04]  /*1cf90*/  IMAD.MOV.U32 R9, RZ, RZ, R2 ;  /* 0x000000ffff097224 */ /* 0x000fc800078e0002 */
[----:B------:R-:W-:Y:S01]  /*1cfa0*/  @!P2 IMAD.MOV R9, RZ, RZ, -R9 ;  /* 0x000000ffff09a224 */ /* 0x000fe200078e0a09 */
[----:B------:R-:W-:Y:S01]  /*1cfb0*/  @!P1 LOP3.LUT R9, RZ, R25, RZ, 0x33, !PT ;  /* 0x00000019ff099212 */ /* 0x000fe200078e33ff */
[----:B0-----:R-:W-:-:S03]  /*1cfc0*/  IMAD.MOV R2, RZ, RZ, -R3 ;  /* 0x000000ffff027224 */ /* 0x001fc600078e0a03 */
[----:B------:R-:W-:Y:S01]  /*1cfd0*/  IABS R8, R9 ;  /* 0x0000000900087213 */ /* 0x000fe20000000000 */
[----:B------:R-:W-:Y:S02]  /*1cfe0*/  IMAD R7, R2, R5, RZ ;  /* 0x0000000502077224 */ /* 0x000fe400078e02ff */
[----:B------:R-:W-:-:S04]  /*1cff0*/  IMAD.MOV.U32 R2, RZ, RZ, RZ ;  /* 0x000000ffff027224 */ /* 0x000fc800078e00ff */
        /* <DEDUP_REMOVED lines=22> */
.L_x_11626:
        /* <DEDUP_REMOVED lines=15> */
[----:B------:R-:W-:Y:S02]  /*1d250*/  IMAD.MOV.U32 R9, RZ, RZ, R11 ;  /* 0x000000ffff097224 */ /* 0x000fe400078e000b */
        /* <DEDUP_REMOVED lines=19> */
[----:B------:R-:W-:-:S02]  /*1d390*/  IABS R10, R4 ;  /* 0x00000004000a7213 */ /* 0x000fc40000000000 */
[----:B------:R-:W-:Y:S01]  /*1d3a0*/  IABS R8, R6 ;  /* 0x0000000600087213 */ /* 0x000fe20000000000 */
[----:B------:R-:W-:Y:S01]  /*1d3b0*/  IMAD.MOV R26, RZ, RZ, -R6 ;  /* 0x000000ffff1a7224 */ /* 0x000fe200078e0a06 */
[----:B------:R-:W-:Y:S02]  /*1d3c0*/  IADD3 R7, R7, 0x1000000, R4 ;  /* 0x0100000007077810 */ /* 0x000fe40007ffe004 */
[----:B------:R-:W0:Y:S08]  /*1d3d0*/  I2F.RP R9, R8 ;  /* 0x0000000800097306 */ /* 0x000e300000209400 */
[----:B0-----:R-:W0:Y:S02]  /*1d3e0*/  MUFU.RCP R9, R9 ;  /* 0x0000000900097308 */ /* 0x001e240000001000 */
[----:B0-----:R-:W-:-:S06]  /*1d3f0*/  VIADD R3, R9, 0xffffffe ;  /* 0x0ffffffe09037836 */ /* 0x001fcc0000000000 */
[----:B------:R-:W0:Y:S02]  /*1d400*/  F2I.FTZ.U32.TRUNC.NTZ R3, R3 ;  /* 0x0000000300037305 */ /* 0x000e24000021f000 */
[----:B0-----:R-:W-:-:S04]  /*1d410*/  IMAD.MOV R11, RZ, RZ, -R3 ;  /* 0x000000ffff0b7224 */ /* 0x001fc800078e0a03 */
[----:B------:R-:W-:Y:S01]  /*1d420*/  IMAD R5, R11, R8, RZ ;  /* 0x000000080b057224 */ /* 0x000fe200078e02ff */
[----:B------:R-:W-:-:S03]  /*1d430*/  IABS R11, R6 ;  /* 0x00000006000b7213 */ /* 0x000fc60000000000 */
        /* <DEDUP_REMOVED lines=16> */
.L_x_11627:
[----:B------:R-:W-:-:S05]  /*1d540*/  LOP3.LUT R2, RZ, R2, RZ, 0x33, !PT ;  /* 0x00000002ff027212 */ /* 0x000fca00078e33ff */
[----:B------:R-:W-:Y:S01]  /*1d550*/  IMAD.IADD R25, R25, 0x1, R2 ;  /* 0x0000000119197824 */ /* 0x000fe200078e0202 */
[----:B------:R-:W-:Y:S06]  /*1d560*/  BRA `(.L_x_11628) ;  /* 0x00000000000c7947 */ /* 0x000fec0003800000 */
.L_x_11623:
[----:B------:R-:W-:Y:S02]  /*1d570*/  IMAD.MOV.U32 R25, RZ, RZ, RZ ;  /* 0x000000ffff197224 */ /* 0x000fe400078e00ff */
[----:B------:R-:W-:Y:S02]  /*1d580*/  IMAD.U32 R24, RZ, RZ, UR6 ;  /* 0x00000006ff187e24 */ /* 0x000fe4000f8e00ff */
[----:B------:R-:W-:-:S07]  /*1d590*/  IMAD.MOV.U32 R26, RZ, RZ, RZ ;  /* 0x000000ffff1a7224 */ /* 0x000fce00078e00ff */
.L_x_11628:
[----:B------:R-:W-:-:S13]  /*1d5a0*/  ISETP.NE.AND P0, PT, R0, RZ, PT ;  /* 0x000000ff0000720c */ /* 0x000fda0003f05270 */
[----:B------:R-:W0:Y:S01]  /*1d5b0*/  @!P0 S2R R3, SR_CgaCtaId ;  /* 0x0000000000038919 */ /* 0x000e220000008800 */
[----:B------:R-:W-:-:S04]  /*1d5c0*/  @!P0 MOV R0, 0x400 ;  /* 0x0000040000008802 */ /* 0x000fc80000000f00 */
[----:B0-----:R-:W-:-:S05]  /*1d5d0*/  @!P0 LEA R0, R3, R0, 0x18 ;  /* 0x0000000003008211 */ /* 0x001fca00078ec0ff */
[----:B------:R0:W-:Y:S01]  /*1d5e0*/  @!P0 STS.128 [R0+0x2d8d0], R24 ;  /* 0x02d8d01800008388 */ /* 0x0001e20000000c00 */
[----:B------:R-:W-:Y:S06]  /*1d5f0*/  BAR.ARV 0x5, 0x200 ;  /* 0x0148000000007b1d */ /* 0x000fec0000002000 */
.L_x_11621:
        /* <DEDUP_REMOVED lines=22> */
[----:B------:R-:W-:Y:S01]  /*1d760*/  LOP3.LUT R3, R3, 0x300, R4, 0xf8, !PT ;  /* 0x0000030003037812 */ /* 0x000fe200078ef804 */
[----:B------:R-:W-:Y:S01]  /*1d770*/  IMAD.MOV.U32 R4, RZ, RZ, 0x1 ;  /* 0x00000001ff047424 */ /* 0x000fe200078e00ff */
[----:B------:R-:W-:Y:S02]  /*1d780*/  LOP3.LUT R2, R2, 0x18, R7, 0x78, !PT ;  /* 0x0000001802027812 */ /* 0x000fe400078e7807 */
[----:B------:R-:W-:Y:S02]  /*1d790*/  LOP3.LUT R0, R0, 0x18, RZ, 0xc0, !PT ;  /* 0x0000001800007812 */ /* 0x000fe400078ec0ff */
[----:B------:R-:W-:Y:S01]  /*1d7a0*/  LOP3.LUT R5, R3, R2, RZ, 0xfc, !PT ;  /* 0x0000000203057212 */ /* 0x000fe200078efcff */
[----:B------:R-:W-:Y:S01]  /*1d7b0*/  IMAD.SHL.U32 R2, R7, 0x20, RZ ;  /* 0x0000002007027824 */ /* 0x000fe200078e00ff */
[----:B------:R-:W-:Y:S01]  /*1d7c0*/  SHF.R.U32.HI R3, RZ, 0x2, R6 ;  /* 0x00000002ff037819 */ /* 0x000fe20000011606 */
[----:B------:R-:W-:-:S02]  /*1d7d0*/  IMAD.MOV.U32 R6, RZ, RZ, 0x1 ;  /* 0x00000001ff067424 */ /* 0x000fc400078e00ff */
[----:B------:R-:W-:Y:S01]  /*1d7e0*/  STL [R1+0x10], R5 ;  /* 0x0000100501007387 */ /* 0x000fe20000100800 */
[----:B------:R-:W-:-:S03]  /*1d7f0*/  LOP3.LUT R2, R2, 0x60, RZ, 0xc0, !PT ;  /* 0x0000006002027812 */ /* 0x000fc600078ec0ff */
[----:B------:R-:W-:Y:S04]  /*1d800*/  STL [R1+0x48], RZ ;  /* 0x000048ff01007387 */ /* 0x000fe80000100800 */
[----:B------:R0:W-:Y:S04]  /*1d810*/  STL [R1+0x4], R4 ;  /* 0x0000040401007387 */ /* 0x0001e80000100800 */
[----:B------:R1:W-:Y:S01]  /*1d820*/  STL [R1], R6 ;  /* 0x0000000601007387 */ /* 0x0003e20000100800 */
[----:B0-----:R-:W-:Y:S02]  /*1d830*/  LOP3.LUT R4, R3, R2, RZ, 0xfc, !PT ;  /* 0x0000000203047212 */ /* 0x001fe400078efcff */
[----:B------:R-:W-:-:S02]  /*1d840*/  LOP3.LUT R3, R0, 0x20, RZ, 0xfc, !PT ;  /* 0x0000002000037812 */ /* 0x000fc400078efcff */
[----:B------:R-:W-:Y:S01]  /*1d850*/  LOP3.LUT R2, R0, 0x40, RZ, 0xfc, !PT ;  /* 0x0000004000027812 */ /* 0x000fe200078efcff */
[----:B------:R-:W-:-:S05]  /*1d860*/  IMAD R0, R5, 0x2, R18 ;  /* 0x0000000205007824 */ /* 0x000fca00078e0212 */
[----:B------:R1:W-:Y:S02]  /*1d870*/  STL [R1+0x30], R0 ;  /* 0x0000300001007387 */ /* 0x0003e40000100800 */
.L_x_11750:
[----:B------:R-:W-:Y:S05]  /*1d880*/  YIELD ;  /* 0x0000000000007946 */ /* 0x000fea0003800000 */
[----:B------:R-:W-:Y:S01]  /*1d890*/  ULDC.64 UR4, c[0x0][0xa28] ;  /* 0x00028a0000047ab9 */ /* 0x000fe20000000a00 */
[----:B------:R-:W-:Y:S01]  /*1d8a0*/  IMAD.MOV.U32 R11, RZ, RZ, RZ ;  /* 0x000000ffff0b7224 */ /* 0x000fe200078e00ff */
[----:B------:R-:W-:Y:S01]  /*1d8b0*/  ISETP.NE.U32.AND P0, PT, RZ, UR4, PT ;  /* 0x00000004ff007c0c */ /* 0x000fe2000bf05070 */
[----:B01----:R-:W0:Y:S01]  /*1d8c0*/  LDC.64 R6, c[0x0][0xa00] ;  /* 0x00028000ff067b82 */ /* 0x003e220000000a00 */
[----:B------:R-:W-:Y:S01]  /*1d8d0*/  IMAD.MOV.U32 R0, RZ, RZ, RZ ;  /* 0x000000ffff007224 */ /* 0x000fe200078e00ff */
[----:B------:R-:W-:Y:S01]  /*1d8e0*/  ULDC.64 UR6, c[0x0][0xa10] ;  /* 0x0002840000067ab9 */ /* 0x000fe20000000a00 */
[----:B------:R-:W-:Y:S01]  /*1d8f0*/  ISETP.NE.AND.EX P0, PT, RZ, UR5, PT, P0 ;  /* 0x00000005ff007c0c */ /* 0x000fe2000bf05300 */
[----:B------:R-:W-:-:S12]  /*1d900*/  ULDC.64 UR4, c[0x0][0xa18] ;  /* 0x0002860000047ab9 */ /* 0x000fd80000000a00 */
[----:B------:R-:W1:Y:S02]  /*1d910*/  @P0 LDC.64 R2, c[0x0][0xa28] ;  /* 0x00028a00ff020b82 */ /* 0x000e640000000a00 */
[----:B-1----:R-:W-:-:S05]  /*1d920*/  @P0 IMAD.WIDE R2, R27, 0x4, R2 ;  /* 0x000000041b020825 */ /* 0x002fca00078e0202 */
[----:B--2---:R1:W2:Y:S01]  /*1d930*/  @P0 LDG.E R11, desc[UR52][R2.64] ;  /* 0x00000034020b0981 */ /* 0x0042a2000c1e1900 */
[----:B------:R-:W-:Y:S01]  /*1d940*/  ISETP.NE.U32.AND P0, PT, RZ, UR4, PT ;  /* 0x00000004ff007c0c */ /* 0x000fe2000bf05070 */
[----:B0-----:R-:W-:Y:S01]  /*1d950*/  IMAD.WIDE R6, R27, 0x4, R6 ;  /* 0x000000041b067825 */ /* 0x001fe200078e0206 */
[----:B------:R-:W-:Y:S02]  /*1d960*/  ISETP.NE.U32.AND P1, PT, RZ, UR6, PT ;  /* 0x00000006ff007c0c */ /* 0x000fe4000bf25070 */
[----:B------:R-:W-:Y:S01]  /*1d970*/  ISETP.NE.AND.EX P2, PT, RZ, UR5, PT, P0 ;  /* 0x00000005ff007c0c */ /* 0x000fe2000bf45300 */
[----:B------:R-:W-:Y:S01]  /*1d980*/  ULDC.64 UR4, c[0x0][0xa00] ;  /* 0x0002800000047ab9 */ /* 0x000fe20000000a00 */
[----:B------:R-:W-:Y:S01]  /*1d990*/  ISETP.NE.AND.EX P1, PT, RZ, UR7, PT, P1 ;  /* 0x00000007ff007c0c */ /* 0x000fe2000bf25310 */
[----:B------:R-:W-:Y:S01]  /*1d9a0*/  IMAD.MOV.U32 R4, RZ, RZ, RZ ;  /* 0x000000ffff047224 */ /* 0x000fe200078e00ff */
[----:B------:R-:W-:Y:S01]  /*1d9b0*/  ISETP.NE.U32.AND P0, PT, RZ, UR4, PT ;  /* 0x00000004ff007c0c */ /* 0x000fe2000bf05070 */
[----:B-1----:R-:W0:Y:S03]  /*1d9c0*/  LDC.64 R2, c[0x0][0xa10] ;  /* 0x00028400ff027b82 */ /* 0x002e260000000a00 */
[----:B------:R-:W-:-:S05]  /*1d9d0*/  ISETP.NE.AND.EX P0, PT, RZ, UR5, PT, P0 ;  /* 0x00000005ff007c0c */ /* 0x000fca000bf05300 */
[----:B------:R-:W1:Y:S08]  /*1d9e0*/  @P2 LDC.64 R8, c[0x0][0xa18] ;  /* 0x00028600ff082b82 */ /* 0x000e700000000a00 */
[----:B---3--:R-:W3:Y:S01]  /*1d9f0*/  @P0 LDG.E R0, desc[UR52][R6.64] ;  /* 0x0000003406000981 */ /* 0x008ee2000c1e1900 */
[----:B------:R-:W-:Y:S01]  /*1da00*/  ULDC UR4, c[0x0][0x288] ;  /* 0x0000a20000047ab9 */ /* 0x000fe20000000800 */
[----:B0-----:R-:W-:-:S05]  /*1da10*/  IMAD.WIDE R2, R27, 0x4, R2 ;  /* 0x000000041b027825 */ /* 0x001fca00078e0202 */
[----:B-----5:R-:W5:Y:S01]  /*1da20*/  @P1 LDG.E R4, desc[UR52][R2.64] ;  /* 0x0000003402041981 */ /* 0x020f62000c1e1900 */
[----:B-1----:R-:W-:-:S03]  /*1da30*/  @P2 IMAD.WIDE R8, R27, 0x4, R8 ;  /* 0x000000041b082825 */ /* 0x002fc600078e0208 */
[----:B---3--:R0:W-:Y:S02]  /*1da40*/  STL [R1+0x34], R0 ;  /* 0x0000340001007387 */ /* 0x0081e40000100800 */
[----:B0-----:R-:W-:Y:S01]  /*1da50*/  IMAD.U32 R0, RZ, RZ, UR4 ;  /* 0x00000004ff007e24 */ /* 0x001fe2000f8e00ff */
[----:B------:R-:W-:-:S05]  /*1da60*/  ULDC.64 UR4, c[0x0][0x418] ;  /* 0x0001060000047ab9 */ /* 0x000fca0000000a00 */
        /* <DEDUP_REMOVED lines=15> */
[----:B0-----:R-:W2:Y:S04]  /*1db60*/  LDG.E R0, desc[UR52][R6.64] ;  /* 0x0000003406007981 */ /* 0x001ea8000c1e1900 */
[----:B------:R-:W2:Y:S02]  /*1db70*/  LDG.E R6, desc[UR52][R6.64+0x4] ;  /* 0x0000043406067981 */ /* 0x000ea4000c1e1900 */
[----:B--2---:R-:W-:-:S05]  /*1db80*/  IMAD.IADD R12, R6, 0x1, -R0 ;  /* 0x00000001060c7824 */ /* 0x004fca00078e0a00 */
[----:B------:R1:W-:Y:S02]  /*1db90*/  STL [R1+0x8], R12 ;  /* 0x0000080c01007387 */ /* 0x0003e40000100800 */
.L_x_11630:
[----:B------:R-:W-:Y:S01]  /*1dba0*/  ULDC.64 UR4, c[0x0][0xa20] ;  /* 0x0002880000047ab9 */ /* 0x000fe20000000a00 */
[C---:B------:R-:W-:Y:S02]  /*1dbb0*/  LOP3.LUT R10, R26.reuse, 0xff000000, RZ, 0xc0, !PT ;  /* 0xff0000001a0a7812 */ /* 0x040fe400078ec0ff */
[----:B------:R-:W-:Y:S02]  /*1dbc0*/  ISETP.NE.U32.AND P0, PT, RZ, UR4, PT ;  /* 0x00000004ff007c0c */ /* 0x000fe4000bf05070 */
[----:B------:R-:W-:Y:S02]  /*1dbd0*/  SHF.R.U32.HI R10, RZ, 0x8, R10 ;  /* 0x00000008ff0a7819 */ /* 0x000fe4000001160a */
[----:B------:R-:W-:Y:S02]  /*1dbe0*/  ISETP.NE.AND.EX P0, PT, RZ, UR5, PT, P0 ;  /* 0x00000005ff007c0c */ /* 0x000fe4000bf05300 */
[C---:B0-----:R-:W-:Y:S02]  /*1dbf0*/  LOP3.LUT R0, R26.reuse, 0xff0000, RZ, 0xc0, !PT ;  /* 0x00ff00001a007812 */ /* 0x041fe400078ec0ff */
[----:B------:R-:W-:-:S02]  /*1dc00*/  LOP3.LUT R17, R26, 0xffff, RZ, 0xc0, !PT ;  /* 0x0000ffff1a117812 */ /* 0x000fc400078ec0ff */
[----:B------:R-:W-:-:S07]  /*1dc10*/  LEA.HI R10, R0, R10, RZ, 0x10 ;  /* 0x0000000a000a7211 */ /* 0x000fce00078f80ff */
[----:B------:R-:W-:Y:S05]  /*1dc20*/  @!P0 BRA `(.L_x_11631) ;  /* 0x0000000000108947 */ /* 0x000fea0003800000 */
[----:B------:R-:W0:Y:S02]  /*1dc30*/  LDC.64 R6, c[0x0][0xa20] ;  /* 0x00028800ff067b82 */ /* 0x000e240000000a00 */
[----:B0-----:R-:W-:-:S05]  /*1dc40*/  IMAD.WIDE R6, R27, 0x4, R6 ;  /* 0x000000041b067825 */ /* 0x001fca00078e0206 */
[----:B------:R0:W5:Y:S01]  /*1dc50*/  LDG.E R5, desc[UR52][R6.64] ;  /* 0x0000003406057981 */ /* 0x000162000c1e1900 */
[----:B------:R-:W-:Y:S05]  /*1dc60*/  BRA `(.L_x_11632) ;  /* 0x0000000000247947 */ /* 0x000fea0003800000 */
.L_x_11631:
        /* <DEDUP_REMOVED lines=9> */
.L_x_11632:
[----:B------:R-:W2:Y:S04]  /*1dd00*/  @P1 LDG.E R0, desc[UR52][R2.64] ;  /* 0x0000003402001981 */ /* 0x000ea8000c1e1900 */
[----:B0-----:R0:W2:Y:S01]  /*1dd10*/  @P1 LDG.E R6, desc[UR52][R2.64+0x4] ;  /* 0x0000043402061981 */ /* 0x0010a2000c1e1900 */
[----:B------:R-:W-:Y:S02]  /*1dd20*/  IMAD R25, R25, 0xc0, RZ ;  /* 0x000000c019197824 */ /* 0x000fe400078e02ff */
[----:B-----5:R-:W-:Y:S01]  /*1dd30*/  IMAD.IADD R5, R5, 0x1, -R11 ;  /* 0x0000000105057824 */ /* 0x020fe200078e0a0b */
[----:B0-----:R-:W0:Y:S02]  /*1dd40*/  LDC R2, c[0x0][0x448] ;  /* 0x00011200ff027b82 */ /* 0x001e240000000800 */
[----:B0-----:R-:W-:-:S13]  /*1dd50*/  ISETP.NE.AND P2, PT, R2, 0x1, PT ;  /* 0x000000010200780c */ /* 0x001fda0003f45270 */
[----:B------:R-:W0:Y:S08]  /*1dd60*/  @P2 LDC R3, c[0x0][0x44c] ;  /* 0x00011300ff032b82 */ /* 0x000e300000000800 */
[----:B------:R-:W3:Y:S01]  /*1dd70*/  @P2 LDC R2, c[0x0][0x450] ;  /* 0x00011400ff022b82 */ /* 0x000ee20000000800 */
[----:B--2---:R-:W-:Y:S02]  /*1dd80*/  @P1 IMAD.IADD R8, R6, 0x1, -R0 ;  /* 0x0000000106081824 */ /* 0x004fe400078e0a00 */
[----:B------:R-:W-:-:S02]  /*1dd90*/  VIADD R0, R25, 0xbf ;  /* 0x000000bf19007836 */ /* 0x000fc40000000000 */
[----:B------:R-:W-:Y:S02]  /*1dda0*/  IMAD.IADD R11, R5, 0x1, R8 ;  /* 0x00000001050b7824 */ /* 0x000fe400078e0208 */
[----:B0-----:R-:W-:-:S03]  /*1ddb0*/  @P2 IMAD.HI.U32 R3, R0, R3, RZ ;  /* 0x0000000300032227 */ /* 0x001fc600078e00ff */
[----:B------:R0:W-:Y:S01]  /*1ddc0*/  STL [R1+0x18], R11 ;  /* 0x0000180b01007387 */ /* 0x0001e20000100800 */
[C---:B------:R-:W-:Y:S01]  /*1ddd0*/  VIADD R22, R11.reuse, 0x7f ;  /* 0x0000007f0b167836 */ /* 0x040fe20000000000 */
[----:B---3--:R-:W-:Y:S02]  /*1dde0*/  @P2 SHF.R.U32.HI R0, RZ, R2, R3 ;  /* 0x00000002ff002219 */ /* 0x008fe40000011603 */
[----:B------:R-:W-:Y:S02]  /*1ddf0*/  IADD3 R21, R11, 0x1, -R12 ;  /* 0x000000010b157810 */ /* 0x000fe40007ffe80c */
[----:B------:R-:W-:-:S03]  /*1de00*/  SHF.R.S32.HI R2, RZ, 0x1f, R22 ;  /* 0x0000001fff027819 */ /* 0x000fc60000011416 */
[----:B------:R-:W-:Y:S01]  /*1de10*/  IMAD.IADD R0, R21, 0x1, R0 ;  /* 0x0000000115007824 */ /* 0x000fe200078e0200 */
[----:B------:R-:W-:Y:S02]  /*1de20*/  LEA.HI R22, R2, R22, RZ, 0x7 ;  /* 0x0000001602167211 */ /* 0x000fe400078f38ff */
[----:B------:R-:W2:Y:S02]  /*1de30*/  LDC.64 R2, c[0x0][0x9e0] ;  /* 0x00027800ff027b82 */ /* 0x000ea40000000a00 */
[----:B------:R-:W-:Y:S02]  /*1de40*/  SHF.R.S32.HI R22, RZ, 0x7, R22 ;  /* 0x00000007ff167819 */ /* 0x000fe40000011416 */
[----:B--2---:R-:W-:Y:S01]  /*1de50*/  ISETP.GE.AND P3, PT, R3, 0x1, PT ;  /* 0x000000010300780c */ /* 0x004fe20003f66270 */
[----:B------:R-:W-:-:S12]  /*1de60*/  IMAD.IADD R2, R0, 0x1, R2 ;  /* 0x0000000100027824 */ /* 0x000fd800078e0202 */
[----:B0-----:R-:W-:Y:S05]  /*1de70*/  @!P3 BRA `(.L_x_11633) ;  /* 0x000000000048b947 */ /* 0x001fea0003800000 */
        /* <DEDUP_REMOVED lines=11> */
.L_x_11635:
[----:B------:R-:W-:-:S13]  /*1df30*/  ISETP.NE.AND P0, PT, R3, 0x1, PT ;  /* 0x000000010300780c */ /* 0x000fda0003f05270 */
[----:B------:R-:W0:Y:S02]  /*1df40*/  @P0 LDC.64 R6, c[0x0][0x9e8] ;  /* 0x00027a00ff060b82 */ /* 0x000e240000000a00 */
[----:B0-----:R-:W-:-:S05]  /*1df50*/  @P0 IMAD.HI.U32 R6, R9, R6, RZ ;  /* 0x0000000609060227 */ /* 0x001fca00078e00ff */
[----:B------:R-:W-:-:S07]  /*1df60*/  @P0 SHF.R.U32.HI R9, RZ, R7, R6 ;  /* 0x00000007ff090219 */ /* 0x000fce0000011606 */
.L_x_11636:
[----:B------:R-:W-:Y:S05]  /*1df70*/  BSYNC B0 ;  /* 0x0000000000007941 */ /* 0x000fea0003800000 */
.L_x_11634:
[----:B------:R-:W-:-:S05]  /*1df80*/  IMAD R9, R9, R3, R3 ;  /* 0x0000000309097224 */ /* 0x000fca00078e0203 */
[----:B------:R-:W-:-:S07]  /*1df90*/  VIMNMX R2, R2, R9, PT ;  /* 0x0000000902027248 */ /* 0x000fce0003fe0100 */
.L_x_11633:
[----:B------:R-:W0:Y:S01]  /*1dfa0*/  @P2 LDC R6, c[0x0][0x44c] ;  /* 0x00011300ff062b82 */ /* 0x000e220000000800 */
[----:B------:R-:W-:Y:S01]  /*1dfb0*/  VIADD R2, R2, 0x7f ;  /* 0x0000007f02027836 */ /* 0x000fe20000000000 */
[----:B------:R-:W-:Y:S01]  /*1dfc0*/  ULDC UR4, c[0x0][0x9dc] ;  /* 0x0002770000047ab9 */ /* 0x000fe20000000800 */
[----:B------:R-:W-:Y:S02]  /*1dfd0*/  IMAD.MOV.U32 R0, RZ, RZ, R25 ;  /* 0x000000ffff007224 */ /* 0x000fe400078e0019 */
[----:B------:R-:W-:-:S03]  /*1dfe0*/  IMAD.IADD R20, R11, 0x1, -R12 ;  /* 0x000000010b147824 */ /* 0x000fc600078e0a0c */
[----:B------:R-:W2:Y:S01]  /*1dff0*/  @P2 LDC R7, c[0x0][0x450] ;  /* 0x00011400ff072b82 */ /* 0x000ea20000000800 */
[----:B0-----:R-:W-:-:S05]  /*1e000*/  @P2 IMAD.HI.U32 R6, R25, R6, RZ ;  /* 0x0000000619062227 */ /* 0x001fca00078e00ff */
[----:B--2---:R-:W-:Y:S02]  /*1e010*/  @P2 SHF.R.U32.HI R0, RZ, R7, R6 ;  /* 0x00000007ff002219 */ /* 0x004fe40000011606 */
[----:B------:R-:W-:-:S04]  /*1e020*/  SHF.R.S32.HI R6, RZ, 0x1f, R2 ;  /* 0x0000001fff067819 */ /* 0x000fc80000011402 */
[----:B------:R-:W-:Y:S01]  /*1e030*/  LEA.HI R6, R6, R2, RZ, 0x7 ;  /* 0x0000000206067211 */ /* 0x000fe200078f38ff */
[----:B------:R-:W-:-:S03]  /*1e040*/  IMAD.IADD R2, R20, 0x1, R0 ;  /* 0x0000000114027824 */ /* 0x000fc600078e0200 */
[----:B------:R-:W-:Y:S01]  /*1e050*/  SHF.R.S32.HI R9, RZ, 0x7, R6 ;  /* 0x00000007ff097819 */ /* 0x000fe20000011406 */
[----:B------:R-:W-:-:S03]  /*1e060*/  VIADD R0, R2, -UR4 ;  /* 0x8000000402007c36 */ /* 0x000fc60008000000 */
        /* <DEDUP_REMOVED lines=12> */
.L_x_11639:
[----:B------:R-:W-:-:S13]  /*1e130*/  ISETP.NE.AND P0, PT, R3, 0x1, PT ;  /* 0x000000010300780c */ /* 0x000fda0003f05270 */
[----:B------:R-:W0:Y:S02]  /*1e140*/  @P0 LDC.64 R6, c[0x0][0x9e8] ;  /* 0x00027a00ff060b82 */ /* 0x000e240000000a00 */
[----:B0-----:R-:W-:-:S05]  /*1e150*/  @P0 IMAD.HI.U32 R6, R2, R6, RZ ;  /* 0x0000000602060227 */ /* 0x001fca00078e00ff */
[----:B------:R-:W-:-:S07]  /*1e160*/  @P0 SHF.R.U32.HI R2, RZ, R7, R6 ;  /* 0x00000007ff020219 */ /* 0x000fce0000011606 */
.L_x_11640:
[----:B------:R-:W-:Y:S05]  /*1e170*/  BSYNC B0 ;  /* 0x0000000000007941 */ /* 0x000fea0003800000 */
.L_x_11638:
[----:B------:R-:W-:-:S05]  /*1e180*/  IMAD R2, R2, R3, RZ ;  /* 0x0000000302027224 */ /* 0x000fca00078e02ff */
[----:B------:R-:W-:-:S07]  /*1e190*/  VIMNMX R0, R0, R2, !PT ;  /* 0x0000000200007248 */ /* 0x000fce0007fe0100 */
.L_x_11637:
        /* <DEDUP_REMOVED lines=19> */
[----:B------:R0:W2:Y:S02]  /*1e2d0*/  F2I.FTZ.U32.TRUNC.NTZ R3, R2 ;  /* 0x0000000200037305 */ /* 0x0000a4000021f000 */
[----:B0-----:R-:W-:-:S04]  /*1e2e0*/  LOP3.LUT R2, R11, R7, RZ, 0x3c, !PT ;  /* 0x000000070b027212 */ /* 0x001fc800078e3cff */
[----:B------:R-:W-:Y:S01]  /*1e2f0*/  ISETP.GE.AND P3, PT, R2, RZ, PT ;  /* 0x000000ff0200720c */ /* 0x000fe20003f66270 */
[----:B--2---:R-:W-:-:S04]  /*1e300*/  IMAD.MOV R2, RZ, RZ, -R3 ;  /* 0x000000ffff027224 */ /* 0x004fc800078e0a03 */
[----:B-1----:R-:W-:Y:S02]  /*1e310*/  IMAD R12, R2, R10, RZ ;  /* 0x0000000a020c7224 */ /* 0x002fe400078e02ff */
        /* <DEDUP_REMOVED lines=16> */
.L_x_11642:
[----:B------:R-:W-:Y:S05]  /*1e420*/  BSYNC B0 ;  /* 0x0000000000007941 */ /* 0x000fea0003800000 */
.L_x_11641:
        /* <DEDUP_REMOVED lines=24> */
.L_x_11818:
[----:B--2---:R-:W-:Y:S02]  /*1e5b0*/  ISETP.NE.AND P0, PT, R14, RZ, PT ;  /* 0x000000ff0e00720c */ /* 0x004fe40003f05270 */
[----:B------:R-:W-:-:S11]  /*1e5c0*/  PLOP3.LUT P6, PT, PT, PT, PT, 0x8, 0x0 ;  /* 0x000000000000781c */ /* 0x000fd60003fce170 */
[----:B------:R-:W-:Y:S05]  /*1e5d0*/  @P0 BRA `(.L_x_11646) ;  /* 0x00000000000c0947 */ /* 0x000fea0003800000 */
[----:B------:R-:W-:-:S03]  /*1e5e0*/  UMOV UR4, 0xffffffff ;  /* 0xffffffff00047882 */ /* 0x000fc60000000000 */
[----:B------:R-:W-:Y:S05]  /*1e5f0*/  BRA.DIV UR4, `(.L_x_11647) ;  /* 0x0000007604407947 */ /* 0x000fea000b800000 */
[----:B------:R-:W-:-:S13]  /*1e600*/  ELECT P6, URZ, PT ;  /* 0x00000000003f782f */ /* 0x000fda00038c0000 */
.L_x_11646:
        /* <DEDUP_REMOVED lines=9> */
.L_x_11821:
[----:B------:R-:W-:Y:S05]  /*1e6a0*/  BSYNC B1 ;  /* 0x0000000000017941 */ /* 0x000fea0003800000 */
.L_x_11648:
[----:B------:R-:W-:Y:S04]  /*1e6b0*/  BSSY B1, `(.L_x_11650) ;  /* 0x000008c000017945 */ /* 0x000fe80003800000 */
[----:B------:R-:W-:Y:S05]  /*1e6c0*/  @!P6 BRA `(.L_x_11651) ;  /* 0x000000080028e947 */ /* 0x000fea0003800000 */
[----:B------:R-:W2:Y:S01]  /*1e6d0*/  LDL R8, [R1+0x4] ;  /* 0x0000040001087983 */ /* 0x000ea20000100800 */
[----:B------:R-:W-:Y:S01]  /*1e6e0*/  IMAD R10, R29, 0x8, R18 ;  /* 0x000000081d0a7824 */ /* 0x000fe200078e0212 */
[----:B------:R-:W3:Y:S01]  /*1e6f0*/  S2R R7, SR_TID.X ;  /* 0x0000000000077919 */ /* 0x000ee20000002100 */
[----:B------:R-:W-:Y:S01]  /*1e700*/  BSSY B2, `(.L_x_11652) ;  /* 0x0000006000027945 */ /* 0x000fe20003800000 */
[----:B---3--:R-:W-:-:S04]  /*1e710*/  LOP3.LUT R7, R7, 0x7f, RZ, 0xc0, !PT ;  /* 0x0000007f07077812 */ /* 0x008fc800078ec0ff */
[----:B------:R-:W-:Y:S02]  /*1e720*/  ISETP.NE.AND P1, PT, R7, RZ, PT ;  /* 0x000000ff0700720c */ /* 0x000fe40003f25270 */
[----:B--2---:R-:W-:-:S04]  /*1e730*/  SHF.L.U32 R9, R8, 0x1f, RZ ;  /* 0x0000001f08097819 */ /* 0x004fc800000006ff */
[----:B------:R-:W2:Y:S02]  /*1e740*/  SYNCS.PHASECHK.TRANS64.TRYWAIT P0, [R10+URZ+0x2d8a0], R9 ;  /* 0x02d8a0090a0075a7 */ /* 0x000ea4000800017f */
[----:B--2---:R-:W-:Y:S05]  /*1e750*/  @!P0 BRA `(.L_x_11653) ;  /* 0x00000074001c8947 */ /* 0x004fea0003800000 */
.L_x_11822:
[----:B------:R-:W-:Y:S05]  /*1e760*/  BSYNC B2 ;  /* 0x0000000000027941 */ /* 0x000fea0003800000 */
.L_x_11652:
[----:B------:R-:W-:Y:S04]  /*1e770*/  BSSY B2, `(.L_x_11654) ;  /* 0x0000009000027945 */ /* 0x000fe80003800000 */
[----:B------:R-:W-:Y:S05]  /*1e780*/  @P1 BRA `(.L_x_11655) ;  /* 0x00000000001c1947 */ /* 0x000fea0003800000 */
[----:B0-----:R-:W0:Y:S02]  /*1e790*/  S2R R6, SR_TID.X ;  /* 0x0000000000067919 */ /* 0x001e240000002100 */
[----:B0-----:R-:W-:Y:S01]  /*1e7a0*/  LOP3.LUT R7, R6, 0x1f, RZ, 0xc0, !PT ;  /* 0x0000001f06077812 */ /* 0x001fe200078ec0ff */
[----:B------:R-:W-:-:S03]  /*1e7b0*/  IMAD.MOV.U32 R6, RZ, RZ, 0x6000 ;  /* 0x00006000ff067424 */ /* 0x000fc600078e00ff */
[----:B------:R-:W-:Y:S01]  /*1e7c0*/  ISETP.NE.AND P0, PT, R7, RZ, PT ;  /* 0x000000ff0700720c */ /* 0x000fe20003f05270 */
[----:B------:R3:W-:-:S12]  /*1e7d0*/  SYNCS.ARRIVE.TRANS64 RZ, [R10+URZ+0x2d890], R6 ;  /* 0x02d890060aff79a7 */ /* 0x0007d8000800003f */
[----:B---3--:R-:W-:Y:S05]  /*1e7e0*/  @!P0 BRA `(.L_x_11655) ;  /* 0x0000000000048947 */ /* 0x008fea0003800000 */
[----:B------:R-:W-:Y:S01]  /*1e7f0*/  BPT.TRAP 0x1 ;  /* 0x000000040000795c */ /* 0x000fe20000300000 */
.L_x_11655:
[----:B------:R-:W-:Y:S05]  /*1e800*/  BSYNC B2 ;  /* 0x0000000000027941 */ /* 0x000fea0003800000 */
.L_x_11654:
        /* <DEDUP_REMOVED lines=8> */
[----:B0-----:R-:W-:Y:S01]  /*1e890*/  VIADD R6, R10, 0x2d890 ;  /* 0x0002d8900a067836 */ /* 0x001fe20000000000 */
[----:B------:R-:W-:Y:S01]  /*1e8a0*/  UMOV UR6, 0x0 ;  /* 0x0000000000067882 */ /* 0x000fe20000000000 */
[----:B------:R-:W-:Y:S01]  /*1e8b0*/  VIADD R11, R8, 0x15400 ;  /* 0x00015400080b7836 */ /* 0x000fe20000000000 */
[----:B------:R-:W-:-:S09]  /*1e8c0*/  UMOV UR7, 0x12f00000 ;  /* 0x12f0000000077882 */ /* 0x000fd20000000000 */
.L_x_11656:
        /* <DEDUP_REMOVED lines=16> */
.L_x_11657:
        /* <DEDUP_REMOVED lines=16> */
.L_x_11658:
        /* <DEDUP_REMOVED lines=13> */
.L_x_11823:
[----:B------:R-:W-:Y:S05]  /*1eba0*/  BSYNC B2 ;  /* 0x0000000000027941 */ /* 0x000fea0003800000 */
.L_x_11659:
[----:B------:R-:W-:Y:S01]  /*1ebb0*/  BSSY B2, `(.L_x_11661) ;  /* 0x000000b000027945 */ /* 0x000fe20003800000 */
[----:B-1----:R-:W-:Y:S02]  /*1ebc0*/  IMAD.MOV.U32 R12, RZ, RZ, 0x0 ;  /* 0x00000000ff0c7424 */ /* 0x002fe400078e00ff */
[----:B------:R-:W-:Y:S01]  /*1ebd0*/  IMAD.MOV.U32 R13, RZ, RZ, 0x12f00000 ;  /* 0x12f00000ff0d7424 */ /* 0x000fe200078e00ff */
[----:B------:R-:W-:Y:S06]  /*1ebe0*/  @P1 BRA `(.L_x_11662) ;  /* 0x00000000001c1947 */ /* 0x000fec0003800000 */
[----:B------:R-:W1:Y:S02]  /*1ebf0*/  S2R R6, SR_TID.X ;  /* 0x0000000000067919 */ /* 0x000e640000002100 */
[----:B-1----:R-:W-:Y:S01]  /*1ec00*/  LOP3.LUT R11, R6, 0x1f, RZ, 0xc0, !PT ;  /* 0x0000001f060b7812 */ /* 0x002fe200078ec0ff */
[----:B------:R-:W-:-:S03]  /*1ec10*/  IMAD.MOV.U32 R6, RZ, RZ, 0x6000 ;  /* 0x00006000ff067424 */ /* 0x000fc600078e00ff */
[----:B------:R-:W-:Y:S01]  /*1ec20*/  ISETP.NE.AND P0, PT, R11, RZ, PT ;  /* 0x000000ff0b00720c */ /* 0x000fe20003f05270 */
[----:B------:R1:W-:-:S12]  /*1ec30*/  SYNCS.ARRIVE.TRANS64 RZ, [R10+URZ+0x2d8b0], R6 ;  /* 0x02d8b0060aff79a7 */ /* 0x0003d8000800003f */
[----:B-1----:R-:W-:Y:S05]  /*1ec40*/  @!P0 BRA `(.L_x_11662) ;  /* 0x0000000000048947 */ /* 0x002fea0003800000 */
[----:B------:R-:W-:Y:S01]  /*1ec50*/  BPT.TRAP 0x1 ;  /* 0x000000040000795c */ /* 0x000fe20000300000 */
.L_x_11662:
[----:B------:R-:W-:Y:S05]  /*1ec60*/  BSYNC B2 ;  /* 0x0000000000027941 */ /* 0x000fea0003800000 */
.L_x_11661:
[----:B------:R-:W-:Y:S01]  /*1ec70*/  R2UR UR10, R23 ;  /* 0x00000000170a72ca */ /* 0x000fe200000e0000 */
[----:B------:R-:W-:Y:S01]  /*1ec80*/  UIADD3 UR4, UP0, UR40, 0x670, URZ ;  /* 0x0000067028047890 */ /* 0x000fe2000ff1e03f */
[----:B------:R-:W-:Y:S01]  /*1ec90*/  R2UR UR6, R12 ;  /* 0x000000000c0672ca */ /* 0x000fe200000e0000 */
[----:B0-2---:R-:W-:Y:S01]  /*1eca0*/  VIADD R10, R10, 0x2d8b0 ;  /* 0x0002d8b00a0a7836 */ /* 0x005fe20000000000 */
[----:B------:R-:W-:Y:S01]  /*1ecb0*/  R2UR UR7, R13 ;  /* 0x000000000d0772ca */ /* 0x000fe200000e0000 */
[----:B------:R-:W-:Y:S01]  /*1ecc0*/  VIADD R6, R8, 0x400 ;  /* 0x0000040008067836 */ /* 0x000fe20000000000 */
[----:B------:R-:W-:Y:S01]  /*1ecd0*/  PLOP3.LUT P0, PT, PT, PT, PT, 0x80, 0x0 ;  /* 0x000000000000781c */ /* 0x000fe20003f0f070 */
[----:B------:R-:W-:-:S12]  /*1ece0*/  UIADD3.X UR5, URZ, UR41, URZ, UP0, !UPT ;  /* 0x000000293f057290 */ /* 0x000fd800087fe43f */
.L_x_11663:
        /* <DEDUP_REMOVED lines=15> */
.L_x_11664:
        /* <DEDUP_REMOVED lines=15> */
.L_x_11665:
        /* <DEDUP_REMOVED lines=10> */
.L_x_11651:
[----:B------:R-:W-:Y:S05]  /*1ef70*/  BSYNC B1 ;  /* 0x0000000000017941 */ /* 0x000fea0003800000 */
.L_x_11650:
        /* <DEDUP_REMOVED lines=11> */
.L_x_11682:
[----:B------:R-:W-:Y:S05]  /*1f030*/  YIELD ;  /* 0x0000000000007946 */ /* 0x000fea0003800000 */
[----:B------:R-:W-:Y:S04]  /*1f040*/  BSSY B1, `(.L_x_11666) ;  /* 0x000008b000017945 */ /* 0x000fe80003800000 */
[----:B--2---:R-:W-:Y:S05]  /*1f050*/  @!P6 BRA `(.L_x_11667) ;  /* 0x000000080024e947 */ /* 0x004fea0003800000 */
[----:B0-----:R-:W2:Y:S01]  /*1f060*/  LDL R6, [R1+0x4] ;  /* 0x0000040001067983 */ /* 0x001ea20000100800 */
[----:B------:R-:W-:Y:S01]  /*1f070*/  IMAD R9, R29, 0x8, R18 ;  /* 0x000000081d097824 */ /* 0x000fe200078e0212 */
[----:B------:R-:W0:Y:S01]  /*1f080*/  S2R R3, SR_TID.X ;  /* 0x0000000000037919 */ /* 0x000e220000002100 */
[----:B------:R-:W-:Y:S01]  /*1f090*/  BSSY B2, `(.L_x_11668) ;  /* 0x0000006000027945 */ /* 0x000fe20003800000 */
[----:B0-----:R-:W-:-:S04]  /*1f0a0*/  LOP3.LUT R3, R3, 0x7f, RZ, 0xc0, !PT ;  /* 0x0000007f03037812 */ /* 0x001fc800078ec0ff */
[----:B------:R-:W-:Y:S02]  /*1f0b0*/  ISETP.NE.AND P2, PT, R3, RZ, PT ;  /* 0x000000ff0300720c */ /* 0x000fe40003f45270 */
[----:B--2---:R-:W-:-:S04]  /*1f0c0*/  SHF.L.U32 R8, R6, 0x1f, RZ ;  /* 0x0000001f06087819 */ /* 0x004fc800000006ff */
[----:B------:R-:W0:Y:S02]  /*1f0d0*/  SYNCS.PHASECHK.TRANS64.TRYWAIT P1, [R9+URZ+0x2d8a0], R8 ;  /* 0x02d8a008090075a7 */ /* 0x000e24000802017f */
[----:B0-----:R-:W-:Y:S05]  /*1f0e0*/  @!P1 BRA `(.L_x_11669) ;  /* 0x0000006800e09947 */ /* 0x001fea0003800000 */
.L_x_11824:
[----:B------:R-:W-:Y:S05]  /*1f0f0*/  BSYNC B2 ;  /* 0x0000000000027941 */ /* 0x000fea0003800000 */
.L_x_11668:
[----:B------:R-:W-:Y:S04]  /*1f100*/  BSSY B2, `(.L_x_11670) ;  /* 0x0000009000027945 */ /* 0x000fe80003800000 */
[----:B------:R-:W-:Y:S05]  /*1f110*/  @P2 BRA `(.L_x_11671) ;  /* 0x00000000001c2947 */ /* 0x000fea0003800000 */
[----:B------:R-:W2:Y:S02]  /*1f120*/  S2R R3, SR_TID.X ;  /* 0x0000000000037919 */ /* 0x000ea40000002100 */
[----:B--2---:R-:W-:Y:S01]  /*1f130*/  LOP3.LUT R6, R3, 0x1f, RZ, 0xc0, !PT ;  /* 0x0000001f03067812 */ /* 0x004fe200078ec0ff */
[----:B------:R-:W-:-:S03]  /*1f140*/  IMAD.MOV.U32 R3, RZ, RZ, 0x6000 ;  /* 0x00006000ff037424 */ /* 0x000fc600078e00ff */
[----:B------:R-:W-:Y:S01]  /*1f150*/  ISETP.NE.AND P1, PT, R6, RZ, PT ;  /* 0x000000ff0600720c */ /* 0x000fe20003f25270 */
[----:B------:R2:W-:-:S12]  /*1f160*/  SYNCS.ARRIVE.TRANS64 RZ, [R9+URZ+0x2d890], R3 ;  /* 0x02d8900309ff79a7 */ /* 0x0005d8000800003f */
[----:B--2---:R-:W-:Y:S05]  /*1f170*/  @!P1 BRA `(.L_x_11671) ;  /* 0x0000000000049947 */ /* 0x004fea0003800000 */
[----:B------:R-:W-:Y:S01]  /*1f180*/  BPT.TRAP 0x1 ;  /* 0x000000040000795c */ /* 0x000fe20000300000 */
.L_x_11671:
[----:B------:R-:W-:Y:S05]  /*1f190*/  BSYNC B2 ;  /* 0x0000000000027941 */ /* 0x000fea0003800000 */
.L_x_11670:
        /* <DEDUP_REMOVED lines=11> */
.L_x_11672:
        /* <DEDUP_REMOVED lines=10> */
[----:B------:R-:W-:Y:S01]  /*1f2f0*/  IMAD.MOV.U32 R23, RZ, RZ, 0x20 ;  /* 0x00000020ff177424 */ /* 0x000fe200078e00ff */
[----:B------:R-:W-:Y:S01]  /*1f300*/  PLOP3.LUT P1, PT, PT, PT, PT, 0x80, 0x0 ;  /* 0x000000000000781c */ /* 0x000fe20003f2f070 */
[----:B------:R-:W-:Y:S01]  /*1f310*/  VIADD R11, R7, 0x17400 ;  /* 0x00017400070b7836 */ /* 0x000fe20000000000 */
[----:B------:R-:W-:Y:S01]  /*1f320*/  UMOV UR6, 0x0 ;  /* 0x0000000000067882 */ /* 0x000fe20000000000 */
[----:B------:R-:W-:Y:S01]  /*1f330*/  UMOV UR7, 0x12f00000 ;  /* 0x12f0000000077882 */ /* 0x000fe20000000000 */
[----:B------:R-:W-:-:S15]  /*1f340*/  R2UR UR10, R23 ;  /* 0x00000000170a72ca */ /* 0x000fde00000e0000 */
.L_x_11673:
        /* <DEDUP_REMOVED lines=16> */
.L_x_11674:
        /* <DEDUP_REMOVED lines=10> */
[----:B------:R-:W2:Y:S01]  /*1f4f0*/  SYNCS.PHASECHK.TRANS64.TRYWAIT P1, [R9+URZ+0x2d8c0], R8 ;  /* 0x02d8c008090075a7 */ /* 0x000ea2000802017f */
[----:B------:R-:W-:Y:S04]  /*1f500*/  BSSY B2, `(.L_x_11675) ;  /* 0x0000002000027945 */ /* 0x000fe80003800000 */
[----:B--2---:R-:W-:Y:S05]  /*1f510*/  @!P1 BRA `(.L_x_11676) ;  /* 0x0000006400e89947 */ /* 0x004fea0003800000 */
.L_x_11825:
[----:B------:R-:W-:Y:S05]  /*1f520*/  BSYNC B2 ;  /* 0x0000000000027941 */ /* 0x000fea0003800000 */
.L_x_11675:
        /* <DEDUP_REMOVED lines=11> */
.L_x_11678:
[----:B------:R-:W-:Y:S05]  /*1f5e0*/  BSYNC B2 ;  /* 0x0000000000027941 */ /* 0x000fea0003800000 */
.L_x_11677:
        /* <DEDUP_REMOVED lines=8> */
.L_x_11679:
        /* <DEDUP_REMOVED lines=15> */
.L_x_11680:
        /* <DEDUP_REMOVED lines=15> */
.L_x_11681:
        /* <DEDUP_REMOVED lines=10> */
.L_x_11667:
[----:B------:R-:W-:Y:S05]  /*1f8f0*/  BSYNC B1 ;  /* 0x0000000000017941 */ /* 0x000fea0003800000 */
.L_x_11666:
        /* <DEDUP_REMOVED lines=10> */
.L_x_11644:
[----:B------:R-:W-:Y:S05]  /*1f9a0*/  BSYNC B0 ;  /* 0x0000000000007941 */ /* 0x000fea0003800000 */
.L_x_11643:
[----:B------:R-:W3:Y:S01]  /*1f9b0*/  LDC R2, c[0x0][0x448] ;  /* 0x00011200ff027b82 */ /* 0x000ee20000000800 */
[----:B------:R-:W-:Y:S01]  /*1f9c0*/  VIADD R3, R25, 0xbf ;  /* 0x000000bf19037836 */ /* 0x000fe20000000000 */
[----:B------:R-:W-:Y:S06]  /*1f9d0*/  @!P0 WARPSYNC.ALL ;  /* 0x0000000000008948 */ /* 0x000fec0003800000 */
[----:B------:R-:W-:Y:S01]  /*1f9e0*/  @!P0 BAR.SYNC.DEFER_BLOCKING 0xc, 0x200 ;  /* 0x0308000000008b1d */ /* 0x000fe20000010000 */
[----:B---3--:R-:W-:-:S13]  /*1f9f0*/  ISETP.NE.AND P1, PT, R2, 0x1, PT ;  /* 0x000000010200780c */ /* 0x008fda0003f25270 */
[----:B------:R-:W3:Y:S08]  /*1fa00*/  @P1 LDC R4, c[0x0][0x44c] ;  /* 0x00011300ff041b82 */ /* 0x000ef00000000800 */
[----:B------:R-:W4:Y:S01]  /*1fa10*/  @P1 LDC R2, c[0x0][0x450] ;  /* 0x00011400ff021b82 */ /* 0x000f220000000800 */
[----:B---3--:R-:W-:-:S05]  /*1fa20*/  @P1 IMAD.HI.U32 R4, R3, R4, RZ ;  /* 0x0000000403041227 */ /* 0x008fca00078e00ff */
[----:B----4-:R-:W-:-:S05]  /*1fa30*/  @P1 SHF.R.U32.HI R3, RZ, R2, R4 ;  /* 0x00000002ff031219 */ /* 0x010fca0000011604 */
[----:B------:R-:W-:Y:S02]  /*1fa40*/  IMAD.IADD R21, R21, 0x1, R3 ;  /* 0x0000000115157824 */ /* 0x000fe400078e0203 */
[----:B------:R-:W3:Y:S02]  /*1fa50*/  LDC.64 R2, c[0x0][0x9e0] ;  /* 0x00027800ff027b82 */ /* 0x000ee40000000a00 */
[----:B---3--:R-:W-:Y:S01]  /*1fa60*/  ISETP.GE.AND P2, PT, R3, 0x1, PT ;  /* 0x000000010300780c */ /* 0x008fe20003f46270 */
[----:B------:R-:W-:-:S12]  /*1fa70*/  IMAD.IADD R2, R21, 0x1, R2 ;  /* 0x0000000115027824 */ /* 0x000fd800078e0202 */
[----:B------:R-:W-:Y:S05]  /*1fa80*/  @!P2 BRA `(.L_x_11683) ;  /* 0x000000000048a947 */ /* 0x000fea0003800000 */
[C---:B------:R-:W-:Y:S01]  /*1fa90*/  ISETP.GT.AND P0, PT, R21.reuse, RZ, PT ;  /* 0x000000ff1500720c */ /* 0x040fe20003f04270 */
[----:B------:R-:W-:Y:S01]  /*1faa0*/  BSSY B0, `(.L_x_11684) ;  /* 0x000000e000007945 */ /* 0x000fe20003800000 */
[----:B0-----:R-:W-:-:S11]  /*1fab0*/  VIADD R6, R21, 0xffffffff ;  /* 0xffffffff15067836 */ /* 0x001fd60000000000 */
        /* <DEDUP_REMOVED lines=8> */
.L_x_11685:
[----:B------:R-:W-:-:S13]  /*1fb40*/  ISETP.NE.AND P0, PT, R3, 0x1, PT ;  /* 0x000000010300780c */ /* 0x000fda0003f05270 */
[----:B------:R-:W0:Y:S02]  /*1fb50*/  @P0 LDC.64 R4, c[0x0][0x9e8] ;  /* 0x00027a00ff040b82 */ /* 0x000e240000000a00 */
[----:B0-----:R-:W-:-:S05]  /*1fb60*/  @P0 IMAD.HI.U32 R4, R6, R4, RZ ;  /* 0x0000000406040227 */ /* 0x001fca00078e00ff */
[----:B------:R-:W-:-:S07]  /*1fb70*/  @P0 SHF.R.U32.HI R6, RZ, R5, R4 ;  /* 0x00000005ff060219 */ /* 0x000fce0000011604 */
.L_x_11686:
[----:B------:R-:W-:Y:S05]  /*1fb80*/  BSYNC B0 ;  /* 0x0000000000007941 */ /* 0x000fea0003800000 */
.L_x_11684:
[----:B------:R-:W-:-:S05]  /*1fb90*/  IMAD R6, R6, R3, R3 ;  /* 0x0000000306067224 */ /* 0x000fca00078e0203 */
[----:B------:R-:W-:-:S07]  /*1fba0*/  VIMNMX R2, R2, R6, PT ;  /* 0x0000000602027248 */ /* 0x000fce0003fe0100 */
.L_x_11683:
[----:B------:R-:W-:Y:S01]  /*1fbb0*/  VIADD R2, R2, 0x7f ;  /* 0x0000007f02027836 */ /* 0x000fe20000000000 */
[----:B------:R-:W-:Y:S01]  /*1fbc0*/  ULDC UR4, c[0x0][0x9dc] ;  /* 0x0002770000047ab9 */ /* 0x000fe20000000800 */
[----:B------:R-:W-:-:S03]  /*1fbd0*/  IMAD.MOV.U32 R5, RZ, RZ, R25 ;  /* 0x000000ffff057224 */ /* 0x000fc600078e0019 */
[----:B------:R-:W-:-:S04]  /*1fbe0*/  SHF.R.S32.HI R4, RZ, 0x1f, R2 ;  /* 0x0000001fff047819 */ /* 0x000fc80000011402 */
[----:B------:R-:W-:Y:S02]  /*1fbf0*/  LEA.HI R4, R4, R2, RZ, 0x7 ;  /* 0x0000000204047211 */ /* 0x000fe400078f38ff */
[----:B------:R-:W3:Y:S02]  /*1fc00*/  @P1 LDC R2, c[0x0][0x450] ;  /* 0x00011400ff021b82 */ /* 0x000ee40000000800 */
[----:B------:R-:W-:-:S04]  /*1fc10*/  SHF.R.S32.HI R4, RZ, 0x7, R4 ;  /* 0x00000007ff047819 */ /* 0x000fc80000011404 */
[----:B0-----:R-:W-:Y:S02]  /*1fc20*/  VIMNMX R6, R22, R4, PT ;  /* 0x0000000416067248 */ /* 0x001fe40003fe0100 */
[----:B------:R-:W0:Y:S02]  /*1fc30*/  @P1 LDC R4, c[0x0][0x44c] ;  /* 0x00011300ff041b82 */ /* 0x000e240000000800 */
        /* <DEDUP_REMOVED lines=15> */
.L_x_11689:
[----:B------:R-:W-:-:S13]  /*1fd30*/  ISETP.NE.AND P0, PT, R3, 0x1, PT ;  /* 0x000000010300780c */ /* 0x000fda0003f05270 */
[----:B------:R-:W0:Y:S02]  /*1fd40*/  @P0 LDC.64 R4, c[0x0][0x9e8] ;  /* 0x00027a00ff040b82 */ /* 0x000e240000000a00 */
[----:B0-----:R-:W-:-:S05]  /*1fd50*/  @P0 IMAD.HI.U32 R4, R7, R4, RZ ;  /* 0x0000000407040227 */ /* 0x001fca00078e00ff */
[----:B------:R-:W-:-:S07]  /*1fd60*/  @P0 SHF.R.U32.HI R7, RZ, R5, R4 ;  /* 0x00000005ff070219 */ /* 0x000fce0000011604 */
.L_x_11690:
[----:B------:R-:W-:Y:S05]  /*1fd70*/  BSYNC B0 ;  /* 0x0000000000007941 */ /* 0x000fea0003800000 */
.L_x_11688:
[----:B------:R-:W-:-:S05]  /*1fd80*/  IMAD R3, R7, R3, RZ ;  /* 0x0000000307037224 */ /* 0x000fca00078e02ff */
[----:B------:R-:W-:-:S07]  /*1fd90*/  VIMNMX R2, R2, R3, !PT ;  /* 0x0000000302027248 */ /* 0x000fce0007fe0100 */
.L_x_11687:
[----:B------:R-:W-:Y:S01]  /*1fda0*/  ISETP.NE.AND P1, PT, R0, RZ, PT ;  /* 0x000000ff0000720c */ /* 0x000fe20003f25270 */
[----:B------:R-:W-:Y:S01]  /*1fdb0*/  BSSY B0, `(.L_x_11691) ;  /* 0x0000024000007945 */ /* 0x000fe20003800000 */
[----:B------:R-:W-:-:S04]  /*1fdc0*/  SHF.R.S32.HI R3, RZ, 0x1f, R2 ;  /* 0x0000001fff037819 */ /* 0x000fc80000011402 */
[----:B------:R-:W-:Y:S01]  /*1fdd0*/  LEA.HI R3, R3, R2, RZ, 0x7 ;  /* 0x0000000203037211 */ /* 0x000fe200078f38ff */
[----:B------:R-:W-:-:S03]  /*1fde0*/  IMAD.MOV.U32 R2, RZ, RZ, RZ ;  /* 0x000000ffff027224 */ /* 0x000fc600078e00ff */
[----:B------:R-:W-:-:S03]  /*1fdf0*/  SHF.R.S32.HI R3, RZ, 0x7, R3 ;  /* 0x00000007ff037819 */ /* 0x000fc60000011403 */
[----:B------:R-:W0:Y:S01]  /*1fe00*/  @!P1 LDC R0, c[0x0][0x9f0] ;  /* 0x00027c00ff009b82 */ /* 0x000e220000000800 */
[----:B------:R-:W-:-:S04]  /*1fe10*/  VIMNMX R4, RZ, R3, !PT ;  /* 0x00000003ff047248 */ /* 0x000fc80007fe0100 */
[----:B------:R-:W-:-:S13]  /*1fe20*/  ISETP.GT.AND P0, PT, R6, R4, PT ;  /* 0x000000040600720c */ /* 0x000fda0003f04270 */
[----:B------:R-:W-:Y:S05]  /*1fe30*/  @!P0 BRA `(.L_x_11692) ;  /* 0x00000000006c8947 */ /* 0x000fea0003800000 */
[-C--:B0-----:R-:W-:Y:S02]  /*1fe40*/  IABS R5, R0.reuse ;  /* 0x0000000000057213 */ /* 0x081fe40000000000 */
[----:B--2---:R-:W-:Y:S02]  /*1fe50*/  IABS R8, R0 ;  /* 0x0000000000087213 */ /* 0x004fe40000000000 */
        /* <DEDUP_REMOVED lines=25> */
.L_x_11692:
[----:B------:R-:W-:Y:S05]  /*1fff0*/  BSYNC B0 ;  /* 0x0000000000007941 */ /* 0x000fea0003800000 */
.L_x_11691:
[-C--:B0-----:R-:W-:Y:S01]  /*20000*/  IMAD R0, R19, R2.reuse, R4 ;  /* 0x0000000213007224 */ /* 0x081fe200078e0204 */
        /* <DEDUP_REMOVED lines=12> */
[----:B------:R-:W3:Y:S01]  /*200d0*/  LDC.64 R2, c[0x0][0xc60] ;  /* 0x00031800ff027b82 */ /* 0x000ee20000000a00 */
[----:B------:R-:W0:Y:S02]  /*200e0*/  FLO.U32 R0, UR4 ;  /* 0x0000000400007d00 */ /* 0x000e2400080e0000 */
[----:B0-----:R-:W-:-:S06]  /*200f0*/  ISETP.EQ.U32.AND P0, PT, R0, R5, PT ;  /* 0x000000050000720c */ /* 0x001fcc0003f02070 */
[----:B------:R-:W3:Y:S07]  /*20100*/  POPC R5, UR4 ;  /* 0x0000000400057d09 */ /* 0x000eee0008000000 */
[----:B---3--:R-:W3:Y:S01]  /*20110*/  @P0 ATOMG.E.ADD.STRONG.GPU PT, R3, desc[UR52][R2.64], R5 ;  /* 0x00000005020309a8 */ /* 0x008ee200081ee1f4 */
[----:B------:R-:W0:Y:S02]  /*20120*/  S2R R4, SR_LTMASK ;  /* 0x0000000000047919 */ /* 0x000e240000003900 */
[----:B0-----:R-:W-:-:S04]  /*20130*/  LOP3.LUT R4, R4, UR4, RZ, 0xc0, !PT ;  /* 0x0000000404047c12 */ /* 0x001fc8000f8ec0ff */
[----:B------:R-:W0:Y:S01]  /*20140*/  POPC R7, R4 ;  /* 0x0000000400077309 */ /* 0x000e220000000000 */
[----:B---3--:R-:W0:Y:S02]  /*20150*/  SHFL.IDX PT, R0, R3, R0, 0x1f ;  /* 0x00001f0003007589 */ /* 0x008e2400000e0000 */
[----:B0-----:R-:W-:Y:S01]  /*20160*/  IADD3 R24, R0, UR37, R7 ;  /* 0x0000002500187c10 */ /* 0x001fe2000fffe007 */
[----:B------:R-:W-:Y:S06]  /*20170*/  BRA `(.L_x_11695) ;  /* 0x0000003000b47947 */ /* 0x000fec0003800000 */
.L_x_11694:
        /* <DEDUP_REMOVED lines=15> */
[----:B--2---:R-:W-:Y:S02]  /*20270*/  IMAD.MOV.U32 R8, RZ, RZ, 0x70 ;  /* 0x00000070ff087424 */ /* 0x004fe400078e00ff */
[----:B-1----:R-:W-:Y:S02]  /*20280*/  IMAD.MOV.U32 R12, RZ, RZ, 0x1 ;  /* 0x00000001ff0c7424 */ /* 0x002fe400078e00ff */
[----:B------:R-:W-:-:S07]  /*20290*/  IMAD.MOV.U32 R13, RZ, RZ, RZ ;  /* 0x000000ffff0d7224 */ /* 0x000fce00078e00ff */
[----:B------:R-:W-:-:S07]  /*202a0*/  LEPC R20, `(.L_x_11697) ;  /* 0x000000001014794e */ /* 0x000fce0000000000 */
[----:B0-----:R-:W-:Y:S05]  /*202b0*/  CALL.ABS.NOINC R2 ;  /* 0x0000000002007343 */ /* 0x001fea0003c00000 */
.L_x_11697:
[----:B------:R-:W-:Y:S05]  /*202c0*/  BSYNC B6 ;  /* 0x0000000000067941 */ /* 0x000fea0003800000 */
.L_x_11696:
        /* <DEDUP_REMOVED lines=9> */
[----:B------:R-:W-:Y:S02]  /*20360*/  IMAD.U32 R4, RZ, RZ, UR6 ;  /* 0x00000006ff047e24 */ /* 0x000fe4000f8e00ff */
[----:B------:R-:W-:Y:S02]  /*20370*/  IMAD.U32 R5, RZ, RZ, UR7 ;  /* 0x00000007ff057e24 */ /* 0x000fe4000f8e00ff */
[----:B------:R-:W-:Y:S02]  /*20380*/  IMAD.U32 R6, RZ, RZ, UR8 ;  /* 0x00000008ff067e24 */ /* 0x000fe4000f8e00ff */
[----:B------:R-:W-:-:S02]  /*20390*/  IMAD.U32 R7, RZ, RZ, UR9 ;  /* 0x00000009ff077e24 */ /* 0x000fc4000f8e00ff */
[----:B------:R-:W-:Y:S02]  /*203a0*/  IMAD.U32 R10, RZ, RZ, UR4 ;  /* 0x00000004ff0a7e24 */ /* 0x000fe4000f8e00ff */
[----:B------:R-:W-:Y:S02]  /*203b0*/  IMAD.U32 R11, RZ, RZ, UR5 ;  /* 0x00000005ff0b7e24 */ /* 0x000fe4000f8e00ff */
[----:B--2---:R-:W-:Y:S02]  /*203c0*/  IMAD.MOV.U32 R8, RZ, RZ, 0x70 ;  /* 0x00000070ff087424 */ /* 0x004fe400078e00ff */
[----:B-1----:R-:W-:Y:S02]  /*203d0*/  IMAD.MOV.U32 R12, RZ, RZ, 0x1 ;  /* 0x00000001ff0c7424 */ /* 0x002fe400078e00ff */
[----:B0-----:R-:W-:-:S07]  /*203e0*/  IMAD.MOV.U32 R13, RZ, RZ, RZ ;  /* 0x000000ffff0d7224 */ /* 0x001fce00078e00ff */
[----:B------:R-:W-:-:S07]  /*203f0*/  LEPC R20, `(.L_x_11700) ;  /* 0x000000001014794e */ /* 0x000fce0000000000 */
[----:B---3--:R-:W-:Y:S05]  /*20400*/  CALL.ABS.NOINC R2 ;  /* 0x0000000002007343 */ /* 0x008fea0003c00000 */
.L_x_11700:
        /* <DEDUP_REMOVED lines=15> */
.L_x_11699:
[----:B------:R-:W-:Y:S05]  /*20500*/  BSYNC B6 ;  /* 0x0000000000067941 */ /* 0x000fea0003800000 */
.L_x_11698:
[----:B------:R-:W-:Y:S01]  /*20510*/  ULDC.64 UR4, c[0x0][0x9f8] ;  /* 0x00027e0000047ab9 */ /* 0x000fe20000000a00 */
[----:B------:R-:W3:Y:S01]  /*20520*/  LDL R20, [R1+0x18] ;  /* 0x0000180001147983 */ /* 0x000ee20000100800 */
[----:B------:R-:W-:-:S03]  /*20530*/  ISETP.NE.U32.AND P0, PT, RZ, UR4, PT ;  /* 0x00000004ff007c0c */ /* 0x000fc6000bf05070 */
[----:B------:R-:W4:Y:S01]  /*20540*/  LDL R19, [R1+0x28] ;  /* 0x0000280001137983 */ /* 0x000f220000100800 */
[----:B------:R-:W-:Y:S01]  /*20550*/  ISETP.NE.AND.EX P0, PT, RZ, UR5, PT, P0 ;  /* 0x00000005ff007c0c */ /* 0x000fe2000bf05300 */
[----:B------:R-:W-:Y:S01]  /*20560*/  IMAD.MOV.U32 R9, RZ, RZ, R27 ;  /* 0x000000ffff097224 */ /* 0x000fe200078e001b */
[----:B------:R-:W0:Y:S01]  /*20570*/  LDC R5, c[0x0][0x430] ;  /* 0x00010c00ff057b82 */ /* 0x000e220000000800 */
[----:B------:R-:W1:Y:S01]  /*20580*/  S2R R22, SR_TID.X ;  /* 0x0000000000167919 */ /* 0x000e620000002100 */
[----:B------:R-:W2:Y:S01]  /*20590*/  S2R R21, SR_TID.X ;  /* 0x0000000000157919 */ /* 0x000ea20000002100 */
[----:B------:R-:W-:Y:S01]  /*205a0*/  VIADD R23, R23, 0xffffffff ;  /* 0xffffffff17177836 */ /* 0x000fe20000000000 */
[----:B------:R-:W-:-:S07]  /*205b0*/  ULDC UR4, c[0x0][0x2f4] ;  /* 0x0000bd0000047ab9 */ /* 0x000fce0000000800 */
[----:B------:R-:W1:Y:S02]  /*205c0*/  @P0 LDC.64 R2, c[0x0][0x9f8] ;  /* 0x00027e00ff020b82 */ /* 0x000e640000000a00 */
[----:B-1----:R-:W-:-:S05]  /*205d0*/  @P0 IMAD.WIDE R2, R27, 0x4, R2 ;  /* 0x000000041b020825 */ /* 0x002fca00078e0202 */
[----:B------:R1:W4:Y:S01]  /*205e0*/  @P0 LDG.E R9, desc[UR52][R2.64] ;  /* 0x0000003402090981 */ /* 0x000322000c1e1900 */
[----:B0-----:R-:W-:Y:S01]  /*205f0*/  ISETP.NE.AND P1, PT, R5, 0x1, PT ;  /* 0x000000010500780c */ /* 0x001fe20003f25270 */
[----:B------:R-:W-:Y:S01]  /*20600*/  IMAD.SHL.U32 R22, R22, 0x20, RZ ;  /* 0x0000002016167824 */ /* 0x000fe200078e00ff */
[----:B--2---:R-:W-:Y:S01]  /*20610*/  LOP3.LUT R21, R21, 0x7f, RZ, 0xc0, !PT ;  /* 0x0000007f15157812 */ /* 0x004fe200078ec0ff */
[----:B------:R-:W-:-:S03]  /*20620*/  IMAD.SHL.U32 R8, R23, 0x80, RZ ;  /* 0x0000008017087824 */ /* 0x000fc600078e00ff */
[----:B------:R-:W-:Y:S02]  /*20630*/  SHF.R.U32.HI R21, RZ, 0x2, R21 ;  /* 0x00000002ff157819 */ /* 0x000fe40000011615 */
[----:B------:R-:W-:-:S04]  /*20640*/  LOP3.LUT R22, R22, 0x60, RZ, 0xc0, !PT ;  /* 0x0000006016167812 */ /* 0x000fc800078ec0ff */
[----:B------:R-:W-:Y:S01]  /*20650*/  LOP3.LUT R0, R8, R21, R22, 0xfe, !PT ;  /* 0x0000001508007212 */ /* 0x000fe200078efe16 */
[----:B-1----:R-:W0:Y:S08]  /*20660*/  @P1 LDC R3, c[0x0][0x434] ;  /* 0x00010d00ff031b82 */ /* 0x002e300000000800 */
[----:B------:R-:W1:Y:S01]  /*20670*/  @P1 LDC R2, c[0x0][0x438] ;  /* 0x00010e00ff021b82 */ /* 0x000e620000000800 */
[----:B------:R-:W-:Y:S01]  /*20680*/  LOP3.LUT R16, R16, 0xfffffff7, RZ, 0xc0, !PT ;  /* 0xfffffff710107812 */ /* 0x000fe200078ec0ff */
[----:B------:R-:W-:Y:S01]  /*20690*/  UMOV UR5, 0xffffffff ;  /* 0xffffffff00057882 */ /* 0x000fe20000000000 */
[C---:B---3--:R-:W-:Y:S01]  /*206a0*/  ISETP.GE.AND P0, PT, R0.reuse, R20, PT ;  /* 0x000000140000720c */ /* 0x048fe20003f06270 */
[----:B----4-:R-:W-:-:S04]  /*206b0*/  IMAD.IADD R0, R0, 0x1, R19 ;  /* 0x0000000100007824 */ /* 0x010fc800078e0213 */
[----:B0-----:R-:W-:-:S04]  /*206c0*/  @P1 IMAD.HI.U32 R3, R0, R3, RZ ;  /* 0x0000000300031227 */ /* 0x001fc800078e00ff */
[----:B------:R-:W-:Y:S01]  /*206d0*/  IMAD.MOV.U32 R6, RZ, RZ, R0 ;  /* 0x000000ffff067224 */ /* 0x000fe200078e0000 */
[----:B-1----:R-:W-:-:S03]  /*206e0*/  @P1 SHF.R.U32.HI R6, RZ, R2, R3 ;  /* 0x00000002ff061219 */ /* 0x002fc60000011603 */
[----:B------:R-:W0:Y:S01]  /*206f0*/  @!P0 LDC.64 R2, c[0x0][0x428] ;  /* 0x00010a00ff028b82 */ /* 0x000e220000000a00 */
[--C-:B------:R-:W-:Y:S01]  /*20700*/  @!P0 SHF.R.S32.HI R7, RZ, 0x1f, R6.reuse ;  /* 0x0000001fff078819 */ /* 0x100fe20000011406 */
[----:B------:R-:W-:-:S04]  /*20710*/  IMAD.MOV R4, RZ, RZ, -R6 ;  /* 0x000000ffff047224 */ /* 0x000fc800078e0a06 */
[----:B------:R-:W-:Y:S01]  /*20720*/  IMAD R4, R5, R4, R0 ;  /* 0x0000000405047224 */ /* 0x000fe200078e0200 */
[----:B------:R-:W-:Y:S01]  /*20730*/  SHF.R.S32.HI R10, RZ, 0x1f, R9 ;  /* 0x0000001fff0a7819 */ /* 0x000fe20000011409 */
[----:B------:R1:W-:Y:S01]  /*20740*/  STL [R1+0xc], R9 ;  /* 0x00000c0901007387 */ /* 0x0003e20000100800 */
[----:B0-----:R-:W-:-:S03]  /*20750*/  @!P0 IMAD.WIDE.U32 R6, R9, R2, R6 ;  /* 0x0000000209068225 */ /* 0x001fc600078e0006 */
[----:B------:R0:W-:Y:S01]  /*20760*/  STL [R1+0x2c], R10 ;  /* 0x00002c0a01007387 */ /* 0x0001e20000100800 */
[----:B------:R-:W-:-:S04]  /*20770*/  @!P0 IMAD R0, R10, R2, RZ ;  /* 0x000000020a008224 */ /* 0x000fc800078e02ff */
[----:B------:R-:W-:Y:S02]  /*20780*/  @!P0 IMAD R0, R9, R3, R0 ;  /* 0x0000000309008224 */ /* 0x000fe400078e0200 */
[----:B-1----:R-:W1:Y:S01]  /*20790*/  S2R R9, SR_TID.X ;  /* 0x0000000000097919 */ /* 0x002e620000002100 */
[----:B------:R-:W2:Y:S01]  /*207a0*/  @!P0 LDC.64 R2, c[0x0][0x418] ;  /* 0x00010600ff028b82 */ /* 0x000ea20000000a00 */
[----:B------:R-:W-:Y:S02]  /*207b0*/  @!P0 IMAD.IADD R0, R7, 0x1, R0 ;  /* 0x0000000107008824 */ /* 0x000fe400078e0200 */
[----:B------:R-:W-:-:S05]  /*207c0*/  IMAD.U32 R5, RZ, RZ, UR38 ;  /* 0x00000026ff057e24 */ /* 0x000fca000f8e00ff */
[----:B------:R-:W-:Y:S02]  /*207d0*/  ISETP.NE.AND P2, PT, R5, 0x3, PT ;  /* 0x000000030500780c */ /* 0x000fe40003f45270 */
[----:B--2---:R-:W-:-:S04]  /*207e0*/  @!P0 LEA R2, P1, R6, R2, 0x2 ;  /* 0x0000000206028211 */ /* 0x004fc800078210ff */
[----:B------:R-:W-:Y:S01]  /*207f0*/  @!P0 LEA.HI.X R3, R6, R3, R0, 0x2, P1 ;  /* 0x0000000306038211 */ /* 0x000fe200008f1400 */
[----:B------:R-:W-:Y:S02]  /*20800*/  IMAD.MOV.U32 R0, RZ, RZ, RZ ;  /* 0x000000ffff007224 */ /* 0x000fe400078e00ff */
[----:B-1----:R-:W-:-:S04]  /*20810*/  IMAD.SHL.U32 R9, R9, 0x8, RZ ;  /* 0x0000000809097824 */ /* 0x002fc800078e00ff */
[----:B------:R1:W5:Y:S01]  /*20820*/  @!P0 LDG.E R0, desc[UR52][R2.64] ;  /* 0x0000003402008981 */ /* 0x000362000c1e1900 */
[----:B------:R-:W-:Y:S02]  /*20830*/  LOP3.LUT R9, R9, 0x18, RZ, 0xc0, !PT ;  /* 0x0000001809097812 */ /* 0x000fe400078ec0ff */
[----:B------:R-:W-:Y:S02]  /*20840*/  @P2 LOP3.LUT R16, R16, 0x8, RZ, 0xfc, !PT ;  /* 0x0000000810102812 */ /* 0x000fe400078efcff */
[C---:B------:R-:W-:Y:S02]  /*20850*/  ISETP.GE.AND P0, PT, R9.reuse, UR4, PT ;  /* 0x0000000409007c0c */ /* 0x040fe4000bf06270 */
[C---:B0-----:R-:W-:Y:S02]  /*20860*/  LOP3.LUT R10, R9.reuse, 0x20, RZ, 0xfc, !PT ;  /* 0x00000020090a7812 */ /* 0x041fe400078efcff */
[----:B------:R-:W-:Y:S02]  /*20870*/  LOP3.LUT R16, R16, 0xfffffffb, RZ, 0xc0, !PT ;  /* 0xfffffffb10107812 */ /* 0x000fe400078ec0ff */
[----:B------:R-:W-:-:S02]  /*20880*/  LOP3.LUT R9, R9, 0x40, RZ, 0xfc, !PT ;  /* 0x0000004009097812 */ /* 0x000fc400078efcff */
[----:B------:R-:W-:-:S05]  /*20890*/  ISETP.GE.AND P1, PT, R10, UR4, PT ;  /* 0x000000040a007c0c */ /* 0x000fca000bf26270 */
[----:B------:R-:W-:Y:S02]  /*208a0*/  @P0 LOP3.LUT R16, R16, 0x4, RZ, 0xfc, !PT ;  /* 0x0000000410100812 */ /* 0x000fe400078efcff */
[----:B------:R-:W-:Y:S02]  /*208b0*/  ISETP.GE.AND P0, PT, R9, UR4, PT ;  /* 0x0000000409007c0c */ /* 0x000fe4000bf06270 */
[----:B------:R-:W-:-:S04]  /*208c0*/  LOP3.LUT R16, R16, 0xfffffffe, RZ, 0xc0, !PT ;  /* 0xfffffffe10107812 */ /* 0x000fc800078ec0ff */
[----:B------:R-:W-:-:S04]  /*208d0*/  LOP3.LUT R16, R16, 0xfffffffd, RZ, 0xc0, !PT ;  /* 0xfffffffd10107812 */ /* 0x000fc800078ec0ff */
[----:B------:R-:W-:-:S04]  /*208e0*/  @P1 LOP3.LUT R16, R16, 0x2, RZ, 0xfc, !PT ;  /* 0x0000000210101812 */ /* 0x000fc800078efcff */
[----:B------:R-:W-:Y:S01]  /*208f0*/  @P0 LOP3.LUT R16, R16, 0x1, RZ, 0xfc, !PT ;  /* 0x0000000110100812 */ /* 0x000fe200078efcff */
[----:B-1----:R-:W-:Y:S06]  /*20900*/  BRA.DIV UR5, `(.L_x_11701) ;  /* 0x0000005605007947 */ /* 0x002fec000b800000 */
.L_x_11828:
[----:B------:R-:W-:Y:S05]  /*20910*/  @!P2 BRA `(.L_x_11702) ;  /* 0x000000000004a947 */ /* 0x000fea0003800000 */
[----:B------:R-:W-:Y:S01]  /*20920*/  BPT.TRAP 0x1 ;  /* 0x000000040000795c */ /* 0x000fe20000300000 */
.L_x_11702:
[----:B------:R-:W2:Y:S01]  /*20930*/  LDL R9, [R1] ;  /* 0x0000000001097983 */ /* 0x000ea20000100800 */
        /* <DEDUP_REMOVED lines=17> */
[----:B------:R-:W-:-:S04]  /*20a50*/  LEA R19, P0, R2, UR6, 0x1 ;  /* 0x0000000602137c11 */ /* 0x000fc8000f8008ff */
[----:B------:R-:W-:Y:S01]  /*20a60*/  LEA.HI.X R22, R2, UR7, R22, 0x1, P0 ;  /* 0x0000000702167c11 */ /* 0x000fe200080f0c16 */
[----:B------:R-:W-:Y:S01]  /*20a70*/  IMAD R2, R28, 0x8, R18 ;  /* 0x000000081c027824 */ /* 0x000fe200078e0212 */
[----:B--2---:R-:W-:-:S06]  /*20a80*/  SHF.L.U32 R3, R9, 0x1f, RZ ;  /* 0x0000001f09037819 */ /* 0x004fcc00000006ff */
[----:B------:R-:W0:Y:S02]  /*20a90*/  SYNCS.PHASECHK.TRANS64.TRYWAIT P0, [R2+URZ+0x2d840], R3 ;  /* 0x02d84003020075a7 */ /* 0x000e24000800017f */
[----:B0-----:R-:W-:Y:S05]  /*20aa0*/  @!P0 BRA `(.L_x_11704) ;  /* 0x0000005000cc8947 */ /* 0x001fea0003800000 */
.L_x_11829:
[----:B------:R-:W-:Y:S05]  /*20ab0*/  BSYNC B0 ;  /* 0x0000000000007941 */ /* 0x000fea0003800000 */
.L_x_11703:
[----:B------:R-:W2:Y:S01]  /*20ac0*/  LDL R12, [R1+0x18] ;  /* 0x00001800010c7983 */ /* 0x000ea20000100800 */
[----:B------:R-:W-:Y:S01]  /*20ad0*/  ULDC.64 UR4, c[0x0][0x300] ;  /* 0x0000c00000047ab9 */ /* 0x000fe20000000a00 */
[----:B------:R-:W-:Y:S02]  /*20ae0*/  ULDC.64 UR6, c[0x0][0x2e8] ;  /* 0x0000ba0000067ab9 */ /* 0x000fe40000000a00 */
[----:B------:R-:W3:Y:S01]  /*20af0*/  LDL R10, [R1+0x10] ;  /* 0x00001000010a7983 */ /* 0x000ee20000100800 */
[----:B------:R-:W-:Y:S01]  /*20b00*/  IMAD R5, R5, UR4, RZ ;  /* 0x0000000405057c24 */ /* 0x000fe2000f8e02ff */
[----:B------:R-:W-:Y:S01]  /*20b10*/  LOP3.LUT P4, RZ, R16, 0x4, RZ, 0xc0, !PT ;  /* 0x0000000410ff7812 */ /* 0x000fe2000788c0ff */
[----:B------:R-:W1:Y:S02]  /*20b20*/  S2R R7, SR_TID.X ;  /* 0x0000000000077919 */ /* 0x000e640000002100 */
[----:B0-----:R-:W-:Y:S01]  /*20b30*/  IMAD R3, R4, UR5, R5 ;  /* 0x0000000504037c24 */ /* 0x001fe2000f8e0205 */
        /* <DEDUP_REMOVED lines=9> */
[----:B------:R-:W-:Y:S02]  /*20bd0*/  IMAD.IADD R5, R5, 0x1, R0 ;  /* 0x0000000105057824 */ /* 0x000fe400078e0200 */
[----:B------:R-:W-:Y:S01]  /*20be0*/  IMAD.WIDE.U32 R4, R17, UR4, R4 ;  /* 0x0000000411047c25 */ /* 0x000fe2000f8e0004 */
[----:B------:R-:W-:Y:S02]  /*20bf0*/  UMOV UR4, 0xffffffff ;  /* 0xffffffff00047882 */ /* 0x000fe40000000000 */
[----:B------:R-:W-:Y:S02]  /*20c00*/  LEA R0, P0, R4, UR6, 0x1 ;  /* 0x0000000604007c11 */ /* 0x000fe4000f8008ff */
[----:B-1----:R-:W-:Y:S01]  /*20c10*/  LOP3.LUT R9, R7, 0x7f, RZ, 0xc0, !PT ;  /* 0x0000007f07097812 */ /* 0x002fe200078ec0ff */
[----:B------:R-:W-:-:S03]  /*20c20*/  IMAD R7, R17, UR5, R5 ;  /* 0x0000000511077c24 */ /* 0x000fc6000f8e0205 */
[----:B------:R-:W-:Y:S02]  /*20c30*/  SHF.R.U32.HI R11, RZ, 0x2, R9 ;  /* 0x00000002ff0b7819 */ /* 0x000fe40000011609 */
[----:B------:R-:W0:Y:S01]  /*20c40*/  S2R R9, SR_TID.X ;  /* 0x0000000000097919 */ /* 0x000e220000002100 */
[----:B------:R-:W-:Y:S01]  /*20c50*/  LEA.HI.X R7, R4, UR7, R7, 0x1, P0 ;  /* 0x0000000704077c11 */ /* 0x000fe200080f0c07 */
[----:B0-----:R-:W-:-:S05]  /*20c60*/  IMAD.SHL.U32 R9, R9, 0x8, RZ ;  /* 0x0000000809097824 */ /* 0x001fca00078e00ff */
[----:B------:R-:W-:Y:S02]  /*20c70*/  LOP3.LUT R9, R9, 0x18, RZ, 0xc0, !PT ;  /* 0x0000001809097812 */ /* 0x000fe400078ec0ff */
[----:B--2---:R-:W-:-:S04]  /*20c80*/  IADD3 R3, -R11, R12, -R8 ;  /* 0x0000000c0b037210 */ /* 0x004fc80007ffe908 */
[----:B------:R-:W-:Y:S01]  /*20c90*/  ISETP.GE.AND P0, PT, R3, 0x1, PT ;  /* 0x000000010300780c */ /* 0x000fe20003f06270 */
[----:B---3--:R-:W-:Y:S01]  /*20ca0*/  IMAD R8, R28, 0x3000, R10 ;  /* 0x000030001c087824 */ /* 0x008fe200078e020a */
[----:B------:R-:W-:Y:S11]  /*20cb0*/  BRA.DIV UR4, `(.L_x_11705) ;  /* 0x00000052045c7947 */ /* 0x000ff6000b800000 */
        /* <DEDUP_REMOVED lines=38> */
.L_x_11839:
        /* <DEDUP_REMOVED lines=12> */
.L_x_11706:
        /* <DEDUP_REMOVED lines=11> */
.L_x_11707:
[----:B------:R1:W5:Y:S01]  /*21090*/  LDL.LU R3, [R1+0x34] ;  /* 0x0000340001037983 */ /* 0x0003620000300800 */
        /* <DEDUP_REMOVED lines=9> */
[----:B------:R-:W-:-:S04]  /*21130*/  ISETP.NE.AND.EX P0, PT, RZ, UR7, PT, P0 ;  /* 0x00000007ff007c0c */ /* 0x000fc8000bf05300 */
[----:B------:R-:W-:Y:S02]  /*21140*/  SEL R26, R27, RZ, !P0 ;  /* 0x000000ff1b1a7207 */ /* 0x000fe40004000000 */
[----:B-1---5:R-:W-:Y:S01]  /*21150*/  SHF.R.S32.HI R2, RZ, 0x1f, R3 ;  /* 0x0000001fff027819 */ /* 0x022fe20000011403 */
[----:B0-----:R-:W-:-:S04]  /*21160*/  IMAD.WIDE.U32 R4, R3, UR4, RZ ;  /* 0x0000000403047c25 */ /* 0x001fc8000f8e00ff */
[----:B------:R-:W-:Y:S01]  /*21170*/  IMAD R2, R2, UR4, RZ ;  /* 0x0000000402027c24 */ /* 0x000fe2000f8e02ff */
[----:B------:R0:W-:Y:S03]  /*21180*/  STL.64 [R1+0x38], R4 ;  /* 0x0000380401007387 */ /* 0x0001e60000100a00 */
[----:B------:R-:W-:Y:S01]  /*21190*/  IMAD R0, R3, UR5, R2 ;  /* 0x0000000503007c24 */ /* 0x000fe2000f8e0202 */
[----:B------:R-:W-:-:S03]  /*211a0*/  SHF.R.S32.HI R2, RZ, 0x1f, R27 ;  /* 0x0000001fff027819 */ /* 0x000fc6000001141b */
[----:B------:R-:W-:Y:S01]  /*211b0*/  IMAD.IADD R3, R5, 0x1, R0 ;  /* 0x0000000105037824 */ /* 0x000fe200078e0200 */
[----:B------:R-:W-:-:S04]  /*211c0*/  SEL R0, R2, RZ, !P0 ;  /* 0x000000ff02007207 */ /* 0x000fc80004000000 */
[----:B------:R0:W-:Y:S04]  /*211d0*/  STL [R1+0x34], R3 ;  /* 0x0000340301007387 */ /* 0x0001e80000100800 */
[----:B------:R0:W-:Y:S01]  /*211e0*/  STL [R1+0x44], R0 ;  /* 0x0000440001007387 */ /* 0x0001e20000100800 */
        /* <DEDUP_REMOVED lines=17> */
.L_x_11709:
[----:B------:R-:W-:Y:S05]  /*21300*/  BSYNC B6 ;  /* 0x0000000000067941 */ /* 0x000fea0003800000 */
.L_x_11708:
[----:B------:R-:W2:Y:S01]  /*21310*/  LDL.LU R2, [R1+0x34] ;  /* 0x0000340001027983 */ /* 0x000ea20000300800 */
[----:B------:R-:W1:Y:S01]  /*21320*/  LDC R9, c[0x0][0x448] ;  /* 0x00011200ff097b82 */ /* 0x000e620000000800 */
[----:B------:R-:W-:Y:S01]  /*21330*/  ULDC.64 UR4, c[0x0][0x2d8] ;  /* 0x0000b60000047ab9 */ /* 0x000fe20000000a00 */
[----:B------:R-:W-:Y:S01]  /*21340*/  ULDC.64 UR6, c[0x0][0x2e0] ;  /* 0x0000b80000067ab9 */ /* 0x000fe20000000a00 */
[----:B------:R-:W3:Y:S01]  /*21350*/  LDL.LU.64 R20, [R1+0x38] ;  /* 0x0000380001147983 */ /* 0x000ee20000300a00 */
[----:B------:R-:W-:-:S03]  /*21360*/  ULDC.64 UR8, c[0x0][0x280] ;  /* 0x0000a00000087ab9 */ /* 0x000fc60000000a00 */
[----:B0-----:R-:W4:Y:S01]  /*21370*/  LDL.LU R0, [R1+0x44] ;  /* 0x0000440001007983 */ /* 0x001f220000300800 */
[----:B-1----:R-:W-:-:S13]  /*21380*/  ISETP.NE.AND P1, PT, R9, 0x1, PT ;  /* 0x000000010900780c */ /* 0x002fda0003f25270 */
[----:B------:R-:W0:Y:S08]  /*21390*/  @P1 LDC R5, c[0x0][0x44c] ;  /* 0x00011300ff051b82 */ /* 0x000e300000000800 */
[----:B------:R-:W1:Y:S08]  /*213a0*/  @P1 LDC R6, c[0x0][0x450] ;  /* 0x00011400ff061b82 */ /* 0x000e700000000800 */
[----:B------:R-:W1:Y:S01]  /*213b0*/  @P1 LDC R8, c[0x0][0x450] ;  /* 0x00011400ff081b82 */ /* 0x000e620000000800 */
[----:B--2---:R-:W-:-:S02]  /*213c0*/  IMAD.MOV.U32 R3, RZ, RZ, R2 ;  /* 0x000000ffff037224 */ /* 0x004fc400078e0002 */
        /* <DEDUP_REMOVED lines=17> */
[----:B------:R-:W-:-:S04]  /*214e0*/  IMAD.IADD R0, R20, 0x1, R25 ;  /* 0x0000000114007824 */ /* 0x000fc800078e0219 */
        /* <DEDUP_REMOVED lines=16> */
[----:B------:R-:W-:Y:S01]  /*215f0*/  IMAD.IADD R6, R5, 0x1, R6 ;  /* 0x0000000105067824 */ /* 0x000fe200078e0206 */
        /* <DEDUP_REMOVED lines=13> */
[----:B------:R-:W-:-:S04]  /*216d0*/  IMAD R6, R6, UR5, R7 ;  /* 0x0000000506067c24 */ /* 0x000fc8000f8e0207 */
[----:B------:R-:W-:Y:S01]  /*216e0*/  IMAD.IADD R3, R3, 0x1, R6 ;  /* 0x0000000103037824 */ /* 0x000fe200078e0206 */
[----:B------:R-:W-:-:S05]  /*216f0*/  SHF.R.S32.HI R6, RZ, 0x1f, R0 ;  /* 0x0000001fff067819 */ /* 0x000fca0000011400 */
[----:B------:R-:W-:Y:S02]  /*21700*/  IMAD R6, R6, UR6, RZ ;  /* 0x0000000606067c24 */ /* 0x000fe4000f8e02ff */
[----:B------:R-:W-:-:S04]  /*21710*/  IMAD.WIDE.U32 R2, R0, UR6, R2 ;  /* 0x0000000600027c25 */ /* 0x000fc8000f8e0002 */
[C---:B0-----:R-:W-:Y:S02]  /*21720*/  IMAD.SHL.U32 R11, R13.reuse, 0x8, RZ ;  /* 0x000000080d0b7824 */ /* 0x041fe400078e00ff */
[----:B------:R-:W-:Y:S02]  /*21730*/  IMAD R6, R0, UR7, R6 ;  /* 0x0000000700067c24 */ /* 0x000fe4000f8e0206 */
[----:B------:R-:W-:Y:S01]  /*21740*/  IMAD.SHL.U32 R10, R13, 0x8, RZ ;  /* 0x000000080d0a7824 */ /* 0x000fe200078e00ff */
[----:B------:R-:W-:Y:S01]  /*21750*/  LOP3.LUT R11, R11, 0x18, RZ, 0xc0, !PT ;  /* 0x000000180b0b7812 */ /* 0x000fe200078ec0ff */
[----:B------:R-:W-:Y:S01]  /*21760*/  IMAD.IADD R6, R3, 0x1, R6 ;  /* 0x0000000103067824 */ /* 0x000fe200078e0206 */
[----:B------:R-:W-:Y:S02]  /*21770*/  LEA R7, P0, R2, UR8, 0x1 ;  /* 0x0000000802077c11 */ /* 0x000fe4000f8008ff */
[----:B------:R-:W-:Y:S02]  /*21780*/  LOP3.LUT R12, R11, 0x20, RZ, 0xfc, !PT ;  /* 0x000000200b0c7812 */ /* 0x000fe400078efcff */
[----:B------:R-:W-:-:S02]  /*21790*/  LOP3.LUT R10, R10, 0x18, RZ, 0xc0, !PT ;  /* 0x000000180a0a7812 */ /* 0x000fc400078ec0ff */
[----:B------:R-:W-:Y:S01]  /*217a0*/  LOP3.LUT R11, R11, 0x40, RZ, 0xfc, !PT ;  /* 0x000000400b0b7812 */ /* 0x000fe200078efcff */
[----:B------:R-:W-:Y:S01]  /*217b0*/  UMOV UR5, 0xffffffff ;  /* 0xffffffff00057882 */ /* 0x000fe20000000000 */
[----:B------:R-:W-:Y:S02]  /*217c0*/  LEA.HI.X R6, R2, UR9, R6, 0x1, P0 ;  /* 0x0000000902067c11 */ /* 0x000fe400080f0c06 */
[----:B------:R-:W-:Y:S02]  /*217d0*/  LOP3.LUT R20, R13, 0x7f, RZ, 0xc0, !PT ;  /* 0x0000007f0d147812 */ /* 0x000fe400078ec0ff */
[----:B------:R-:W-:Y:S02]  /*217e0*/  ISETP.GE.AND P0, PT, R10, UR4, PT ;  /* 0x000000040a007c0c */ /* 0x000fe4000bf06270 */
[----:B------:R-:W-:Y:S02]  /*217f0*/  ISETP.GE.AND P1, PT, R12, UR4, PT ;  /* 0x000000040c007c0c */ /* 0x000fe4000bf26270 */
[----:B------:R-:W-:-:S02]  /*21800*/  ISETP.GE.AND P2, PT, R11, UR4, PT ;  /* 0x000000040b007c0c */ /* 0x000fc4000bf46270 */
[----:B------:R-:W-:Y:S01]  /*21810*/  SHF.R.U32.HI R20, RZ, 0x2, R20 ;  /* 0x00000002ff147819 */ /* 0x000fe20000011614 */
[----:B--2---:R-:W-:Y:S10]  /*21820*/  BRA.DIV UR5, `(.L_x_11710) ;  /* 0x0000004a05e87947 */ /* 0x004ff4000b800000 */
[----:B------:R-:W0:Y:S01]  /*21830*/  SHFL.IDX PT, R3, R5, RZ, 0x1c1f ;  /* 0x001c1fff05037589 */ /* 0x000e2200000e0000 */
[----:B-----5:R-:W-:Y:S02]  /*21840*/  IMAD R0, R21, R9, RZ ;  /* 0x0000000915007224 */ /* 0x020fe400078e02ff */
[----:B------:R-:W-:Y:S01]  /*21850*/  IMAD.IADD R25, R20, 0x1, R25 ;  /* 0x0000000114197824 */ /* 0x000fe200078e0219 */
        /* <DEDUP_REMOVED lines=58> */
.L_x_11852:
[----:B------:R-:W-:-:S05]  /*21c00*/  VIADD R25, R25, 0xa0 ;  /* 0x000000a019197836 */ /* 0x000fca0000000000 */
[----:B------:R-:W-:-:S13]  /*21c10*/  ISETP.GE.AND P3, PT, R25, R0, PT ;  /* 0x000000001900720c */ /* 0x000fda0003f66270 */
[----:B-1----:R-:W-:-:S05]  /*21c20*/  @!P3 LEA R2, P4, R10, R2, 0x1 ;  /* 0x000000020a02b211 */ /* 0x002fca00078808ff */
[----:B------:R-:W-:-:S05]  /*21c30*/  @!P3 IMAD.X R3, RZ, RZ, R6, P4 ;  /* 0x000000ffff03b224 */ /* 0x000fca00020e0606 */
        /* <DEDUP_REMOVED lines=8> */
.L_x_11711:
        /* <DEDUP_REMOVED lines=18> */
.L_x_11853:
[----:B------:R-:W-:Y:S05]  /*21de0*/  BSYNC B0 ;  /* 0x0000000000007941 */ /* 0x000fea0003800000 */
.L_x_11712:
        /* <DEDUP_REMOVED lines=8> */
[----:B------:R-:W-:Y:S01]  /*21e70*/  IMAD.MOV.U32 R10, RZ, RZ, R28 ;  /* 0x000000ffff0a7224 */ /* 0x000fe200078e001c */
[----:B------:R2:W5:Y:S04]  /*21e80*/  LDL.LU R20, [R1] ;  /* 0x0000000001147983 */ /* 0x0005680000300800 */
[----:B------:R2:W-:Y:S01]  /*21e90*/  STL [R1+0x8], R23 ;  /* 0x0000081701007387 */ /* 0x0005e20000100800 */
[----:B-1----:R-:W-:-:S05]  /*21ea0*/  IMAD.SHL.U32 R4, R2, 0x8, RZ ;  /* 0x0000000802047824 */ /* 0x002fca00078e00ff */
[----:B------:R-:W-:-:S04]  /*21eb0*/  LOP3.LUT R4, R4, 0x18, RZ, 0xc0, !PT ;  /* 0x0000001804047812 */ /* 0x000fc800078ec0ff */
[C---:B------:R-:W-:Y:S02]  /*21ec0*/  LOP3.LUT R3, R4.reuse, 0x20, RZ, 0xfc, !PT ;  /* 0x0000002004037812 */ /* 0x040fe400078efcff */
[C---:B------:R-:W-:Y:S02]  /*21ed0*/  LOP3.LUT R2, R4.reuse, 0x40, RZ, 0xfc, !PT ;  /* 0x0000004004027812 */ /* 0x040fe400078efcff */
[----:B------:R-:W-:Y:S02]  /*21ee0*/  ISETP.GE.AND P3, PT, R4, UR4, PT ;  /* 0x0000000404007c0c */ /* 0x000fe4000bf66270 */
[----:B------:R-:W-:Y:S02]  /*21ef0*/  ISETP.GE.AND P2, PT, R3, UR4, PT ;  /* 0x0000000403007c0c */ /* 0x000fe4000bf46270 */
[----:B--2---:R-:W-:-:S13]  /*21f00*/  ISETP.GE.AND P1, PT, R2, UR4, PT ;  /* 0x0000000402007c0c */ /* 0x004fda000bf26270 */
.L_x_11728:
        /* <DEDUP_REMOVED lines=10> */
[----:B------:R-:W-:Y:S02]  /*21fb0*/  IMAD.SHL.U32 R2, R2, 0x20, RZ ;  /* 0x0000002002027824 */ /* 0x000fe400078e00ff */
        /* <DEDUP_REMOVED lines=22> */
[----:B-----5:R-:W-:Y:S01]  /*22120*/  LOP3.LUT R2, R20, R2, RZ, 0x3c, !PT ;  /* 0x0000000214027212 */ /* 0x020fe200078e3cff */
[----:B------:R-:W-:-:S04]  /*22130*/  IMAD.U32 R6, RZ, RZ, UR38 ;  /* 0x00000026ff067e24 */ /* 0x000fc8000f8e00ff */
[----:B------:R0:W-:Y:S01]  /*22140*/  STL [R1], R2 ;  /* 0x0000000201007387 */ /* 0x0001e20000100800 */
[----:B------:R-:W-:Y:S01]  /*22150*/  ISETP.NE.AND P4, PT, R6, 0x3, PT ;  /* 0x000000030600780c */ /* 0x000fe20003f85270 */
[----:B------:R-:W-:Y:S01]  /*22160*/  IMAD.MOV.U32 R23, RZ, RZ, R0 ;  /* 0x000000ffff177224 */ /* 0x000fe200078e0000 */
[----:B------:R-:W-:Y:S02]  /*22170*/  SEL R28, R28, RZ, P0 ;  /* 0x000000ff1c1c7207 */ /* 0x000fe40000000000 */
[----:B--2---:R-:W-:-:S09]  /*22180*/  SHF.R.S32.HI R26, RZ, 0x1f, R8 ;  /* 0x0000001fff1a7819 */ /* 0x004fd20000011408 */
[----:B0-----:R-:W-:Y:S05]  /*22190*/  @!P4 BRA `(.L_x_11716) ;  /* 0x000000000004c947 */ /* 0x001fea0003800000 */
[----:B------:R-:W-:Y:S01]  /*221a0*/  BPT.TRAP 0x1 ;  /* 0x000000040000795c */ /* 0x000fe20000300000 */
.L_x_11716:
[----:B------:R-:W-:Y:S01]  /*221b0*/  IMAD R5, R28, 0x8, R18 ;  /* 0x000000081c057824 */ /* 0x000fe200078e0212 */
[----:B------:R-:W-:Y:S01]  /*221c0*/  SHF.L.U32 R0, R2, 0x1f, RZ ;  /* 0x0000001f02007819 */ /* 0x000fe200000006ff */
[----:B------:R-:W-:Y:S03]  /*221d0*/  BSSY B1, `(.L_x_11717) ;  /* 0x0000003000017945 */ /* 0x000fe60003800000 */
[----:B------:R-:W0:Y:S02]  /*221e0*/  SYNCS.PHASECHK.TRANS64.TRYWAIT P0, [R5+URZ+0x2d840], R0 ;  /* 0x02d84000050075a7 */ /* 0x000e24000800017f */
[----:B0-----:R-:W-:Y:S05]  /*221f0*/  @!P0 BRA `(.L_x_11718) ;  /* 0x0000004800988947 */ /* 0x001fea0003800000 */
.L_x_11854:
[----:B------:R-:W-:Y:S05]  /*22200*/  BSYNC B1 ;  /* 0x0000000000017941 */ /* 0x000fea0003800000 */
.L_x_11717:
        /* <DEDUP_REMOVED lines=52> */
.L_x_11864:
        /* <DEDUP_REMOVED lines=11> */
.L_x_11720:
        /* <DEDUP_REMOVED lines=11> */
.L_x_11721:
[----:B------:R1:W-:Y:S01]  /*226b0*/  SYNCS.ARRIVE.TRANS64.A1T0 RZ, [R5+URZ+0x2d830], RZ ;  /* 0x02d830ff05ff79a7 */ /* 0x0003e2000810003f */
[----:B------:R-:W-:Y:S05]  /*226c0*/  @!P5 BRA `(.L_x_11722) ;  /* 0x000000000004d947 */ /* 0x000fea0003800000 */
[----:B------:R-:W-:Y:S01]  /*226d0*/  BPT.TRAP 0x1 ;  /* 0x000000040000795c */ /* 0x000fe20000300000 */
.L_x_11722:
[----:B------:R-:W-:Y:S01]  /*226e0*/  SHF.L.U32 R2, R20, 0x1f, RZ ;  /* 0x0000001f14027819 */ /* 0x000fe200000006ff */
[----:B-1----:R-:W-:Y:S01]  /*226f0*/  IMAD R5, R10, 0x8, R18 ;  /* 0x000000080a057824 */ /* 0x002fe200078e0212 */
[----:B------:R-:W-:Y:S03]  /*22700*/  BSSY B1, `(.L_x_11723) ;  /* 0x0000003000017945 */ /* 0x000fe60003800000 */
[----:B------:R-:W1:Y:S02]  /*22710*/  SYNCS.PHASECHK.TRANS64.TRYWAIT P0, [R5+URZ+0x2d860], R2 ;  /* 0x02d86002050075a7 */ /* 0x000e64000800017f */
[----:B-1----:R-:W-:Y:S05]  /*22720*/  @!P0 BRA `(.L_x_11724) ;  /* 0x0000004800b48947 */ /* 0x002fea0003800000 */
.L_x_11865:
[----:B------:R-:W-:Y:S05]  /*22730*/  BSYNC B1 ;  /* 0x0000000000017941 */ /* 0x000fea0003800000 */
.L_x_11723:
        /* <DEDUP_REMOVED lines=45> */
.L_x_11875:
        /* <DEDUP_REMOVED lines=29> */
.L_x_11726:
        /* <DEDUP_REMOVED lines=12> */
.L_x_11727:
[----:B------:R-:W2:Y:S01]  /*22ca0*/  LDL R2, [R1+0x24] ;  /* 0x0000240001027983 */ /* 0x000ea20000100800 */
[----:B------:R1:W-:Y:S01]  /*22cb0*/  SYNCS.ARRIVE.TRANS64.A1T0 RZ, [R5+URZ+0x2d850], RZ ;  /* 0x02d850ff05ff79a7 */ /* 0x0003e2000810003f */
[----:B------:R-:W-:Y:S02]  /*22cc0*/  VIADD R0, R23, 0xffffffff ;  /* 0xffffffff17007836 */ /* 0x000fe40000000000 */
[----:B------:R1:W5:Y:S01]  /*22cd0*/  LDL R20, [R1] ;  /* 0x0000000001147983 */ /* 0x0003620000100800 */
[----:B------:R-:W-:-:S03]  /*22ce0*/  IMAD.MOV.U32 R10, RZ, RZ, R28 ;  /* 0x000000ffff0a7224 */ /* 0x000fc600078e001c */
[----:B------:R1:W-:Y:S01]  /*22cf0*/  STL [R1+0x8], R23 ;  /* 0x0000081701007387 */ /* 0x0003e20000100800 */
[----:B--2---:R-:W-:-:S13]  /*22d00*/  ISETP.GT.AND P0, PT, R23, R2, PT ;  /* 0x000000021700720c */ /* 0x004fda0003f04270 */
[----:B-1----:R-:W-:Y:S05]  /*22d10*/  @P0 BRA `(.L_x_11728) ;  /* 0xfffffff0007c0947 */ /* 0x002fea000383ffff */
.L_x_11715:
[----:B------:R-:W-:Y:S05]  /*22d20*/  BSYNC B0 ;  /* 0x0000000000007941 */ /* 0x000fea0003800000 */
.L_x_11714:
        /* <DEDUP_REMOVED lines=17> */
.L_x_11730:
[----:B------:R-:W-:Y:S05]  /*22e40*/  BSYNC B0 ;  /* 0x0000000000007941 */ /* 0x000fea0003800000 */
.L_x_11729:
[----:B------:R-:W-:-:S05]  /*22e50*/  IMAD.U32 R0, RZ, RZ, UR38 ;  /* 0x00000026ff007e24 */ /* 0x000fca000f8e00ff */
[----:B------:R-:W-:-:S13]  /*22e60*/  ISETP.NE.AND P0, PT, R0, 0x3, PT ;  /* 0x000000030000780c */ /* 0x000fda0003f05270 */
[----:B------:R-:W-:Y:S05]  /*22e70*/  @!P0 BRA `(.L_x_11731) ;  /* 0x0000000000048947 */ /* 0x000fea0003800000 */
[----:B------:R-:W-:Y:S01]  /*22e80*/  BPT.TRAP 0x1 ;  /* 0x000000040000795c */ /* 0x000fe20000300000 */
.L_x_11731:
        /* <DEDUP_REMOVED lines=8> */
.L_x_11876:
[----:B------:R-:W-:Y:S05]  /*22f10*/  BSYNC B0 ;  /* 0x0000000000007941 */ /* 0x000fea0003800000 */
.L_x_11732:
        /* <DEDUP_REMOVED lines=51> */
.L_x_11886:
        /* <DEDUP_REMOVED lines=13> */
.L_x_11735:
        /* <DEDUP_REMOVED lines=11> */
.L_x_11736:
        /* <DEDUP_REMOVED lines=8> */
.L_x_11695:
[----:B------:R-:W-:Y:S05]  /*23450*/  BSYNC B7 ;  /* 0x0000000000077941 */ /* 0x000fea0003800000 */
.L_x_11693:
        /* <DEDUP_REMOVED lines=11> */
.L_x_11737:
        /* <DEDUP_REMOVED lines=43> */
.L_x_11896:
[----:B------:R-:W-:Y:S02]  /*237c0*/  ULDC UR4, c[0x0][0xc38] ;  /* 0x00030e0000047ab9 */ /* 0x000fe40000000800 */
[----:B------:R-:W-:-:S04]  /*237d0*/  IMAD.U32 R4, RZ, RZ, UR4 ;  /* 0x00000004ff047e24 */ /* 0x000fc8000f8e00ff */
[----:B--2---:R-:W-:-:S04]  /*237e0*/  IMAD R3, R14, R4, RZ ;  /* 0x000000040e037224 */ /* 0x004fc800078e02ff */
[----:B------:R-:W-:-:S05]  /*237f0*/  IMAD.IADD R6, R6, 0x1, R3 ;  /* 0x0000000106067824 */ /* 0x000fca00078e0203 */
[----:B------:R-:W-:-:S13]  /*23800*/  ISETP.GT.AND P6, PT, R6, R0, PT ;  /* 0x000000000600720c */ /* 0x000fda0003fc4270 */
[----:B------:R-:W-:Y:S05]  /*23810*/  @P6 BRA `(.L_x_11740) ;  /* 0x0000000000a46947 */ /* 0x000fea0003800000 */
.L_x_11743:
        /* <DEDUP_REMOVED lines=35> */
.L_x_11904:
[----:B------:R-:W-:Y:S02]  /*23a50*/  ULDC UR4, c[0x0][0xc38] ;  /* 0x00030e0000047ab9 */ /* 0x000fe40000000800 */
[----:B------:R-:W-:-:S04]  /*23a60*/  IMAD.U32 R4, RZ, RZ, UR4 ;  /* 0x00000004ff047e24 */ /* 0x000fc8000f8e00ff */
[----:B--2---:R-:W-:-:S04]  /*23a70*/  IMAD R3, R14, R4, RZ ;  /* 0x000000040e037224 */ /* 0x004fc800078e02ff */
[----:B------:R-:W-:-:S05]  /*23a80*/  IMAD.IADD R6, R3, 0x1, R6 ;  /* 0x0000000103067824 */ /* 0x000fca00078e0206 */
[----:B------:R-:W-:-:S13]  /*23a90*/  ISETP.GT.AND P6, PT, R6, R0, PT ;  /* 0x000000000600720c */ /* 0x000fda0003fc4270 */
[----:B------:R-:W-:Y:S05]  /*23aa0*/  @!P6 BRA `(.L_x_11743) ;  /* 0xfffffffc005ce947 */ /* 0x000fea000383ffff */
.L_x_11740:
        /* <DEDUP_REMOVED lines=10> */
.L_x_11909:
[----:B------:R-:W-:-:S13]  /*23b50*/  ISETP.NE.AND P0, PT, R3, RZ, PT ;  /* 0x000000ff0300720c */ /* 0x000fda0003f05270 */
[----:B------:R-:W-:Y:S05]  /*23b60*/  @!P0 BRA `(.L_x_11745) ;  /* 0x0000000000108947 */ /* 0x000fea0003800000 */
[----:B------:R-:W-:Y:S01]  /*23b70*/  UMOV UR4, 0xffffffff ;  /* 0xffffffff00047882 */ /* 0x000fe20000000000 */
[----:B-1----:R-:W-:Y:S02]  /*23b80*/  VIADD R12, R7, 0xffffffff ;  /* 0xffffffff070c7836 */ /* 0x002fe40000000000 */
[----:B------:R-:W-:Y:S05]  /*23b90*/  BRA.DIV UR4, `(.L_x_11746) ;  /* 0x0000004a04e47947 */ /* 0x000fea000b800000 */
[----:B------:R1:W0:Y:S02]  /*23ba0*/  SHFL.IDX PT, R24, R2, R12, 0x1f ;  /* 0x00001f0c02187589 */ /* 0x00022400000e0000 */
.L_x_11745:
[----:B----4-:R-:W-:Y:S01]  /*23bb0*/  ISETP.NE.AND P0, PT, R5, 0x1, PT ;  /* 0x000000010500780c */ /* 0x010fe20003f05270 */
[----:B0-----:R-:W-:-:S04]  /*23bc0*/  IMAD R24, R24, R4, R6 ;  /* 0x0000000418187224 */ /* 0x001fc800078e0206 */
[----:B------:R-:W-:-:S08]  /*23bd0*/  IMAD.IADD R0, R0, 0x1, -R24 ;  /* 0x0000000100007824 */ /* 0x000fd000078e0a18 */
[----:B------:R-:W-:Y:S05]  /*23be0*/  @!P0 BRA `(.L_x_11747) ;  /* 0x0000000000dc8947 */ /* 0x000fea0003800000 */
[-C--:B---3--:R-:W-:Y:S01]  /*23bf0*/  IABS R6, R25.reuse ;  /* 0x0000001900067213 */ /* 0x088fe20000000000 */
[----:B-1----:R-:W-:Y:S01]  /*23c00*/  IMAD.MOV.U32 R2, RZ, RZ, RZ ;  /* 0x000000ffff027224 */ /* 0x002fe200078e00ff */
[----:B------:R-:W-:Y:S02]  /*23c10*/  IABS R8, R25 ;  /* 0x0000001900087213 */ /* 0x000fe40000000000 */
[----:B------:R-:W0:Y:S03]  /*23c20*/  I2F.RP R4, R6 ;  /* 0x0000000600047306 */ /* 0x000e260000209400 */
[----:B------:R-:W-:-:S05]  /*23c30*/  IMAD.MOV R8, RZ, RZ, -R8 ;  /* 0x000000ffff087224 */ /* 0x000fca00078e0a08 */
[----:B0-----:R-:W2:Y:S02]  /*23c40*/  MUFU.RCP R4, R4 ;  /* 0x0000000400047308 */ /* 0x001ea40000001000 */
[----:B--2---:R-:W-:-:S06]  /*23c50*/  VIADD R7, R4, 0xffffffe ;  /* 0x0ffffffe04077836 */ /* 0x004fcc0000000000 */
[----:B------:R-:W0:Y:S02]  /*23c60*/  F2I.FTZ.U32.TRUNC.NTZ R3, R7 ;  /* 0x0000000700037305 */ /* 0x000e24000021f000 */
[----:B0-----:R-:W-:-:S04]  /*23c70*/  IMAD.MOV R9, RZ, RZ, -R3 ;  /* 0x000000ffff097224 */ /* 0x001fc800078e0a03 */
[----:B------:R-:W-:-:S04]  /*23c80*/  IMAD R9, R9, R6, RZ ;  /* 0x0000000609097224 */ /* 0x000fc800078e02ff */
[----:B------:R-:W-:Y:S01]  /*23c90*/  IMAD.HI.U32 R2, R3, R9, R2 ;  /* 0x0000000903027227 */ /* 0x000fe200078e0002 */
[----:B------:R-:W-:-:S05]  /*23ca0*/  IABS R3, R0 ;  /* 0x0000000000037213 */ /* 0x000fca0000000000 */
[----:B------:R-:W-:-:S04]  /*23cb0*/  IMAD.HI.U32 R4, R2, R3, RZ ;  /* 0x0000000302047227 */ /* 0x000fc800078e00ff */
[----:B------:R-:W-:Y:S02]  /*23cc0*/  IMAD R3, R4, R8, R3 ;  /* 0x0000000804037224 */ /* 0x000fe400078e0203 */
[----:B------:R-:W-:-:S03]  /*23cd0*/  IMAD.MOV.U32 R2, RZ, RZ, RZ ;  /* 0x000000ffff027224 */ /* 0x000fc600078e00ff */
[----:B------:R-:W-:-:S13]  /*23ce0*/  ISETP.GT.U32.AND P1, PT, R6, R3, PT ;  /* 0x000000030600720c */ /* 0x000fda0003f24070 */
[----:B------:R-:W-:Y:S02]  /*23cf0*/  @!P1 IMAD.IADD R3, R3, 0x1, -R6 ;  /* 0x0000000103039824 */ /* 0x000fe400078e0a06 */
[----:B------:R-:W-:Y:S01]  /*23d00*/  @!P1 VIADD R4, R4, 0x1 ;  /* 0x0000000104049836 */ /* 0x000fe20000000000 */
[----:B------:R-:W-:Y:S02]  /*23d10*/  ISETP.NE.AND P1, PT, R25, RZ, PT ;  /* 0x000000ff1900720c */ /* 0x000fe40003f25270 */
[----:B------:R-:W-:Y:S02]  /*23d20*/  ISETP.GE.U32.AND P0, PT, R3, R6, PT ;  /* 0x000000060300720c */ /* 0x000fe40003f06070 */
[----:B------:R-:W-:-:S04]  /*23d30*/  IABS R6, R5 ;  /* 0x0000000500067213 */ /* 0x000fc80000000000 */
[----:B------:R-:W0:Y:S07]  /*23d40*/  I2F.RP R7, R6 ;  /* 0x0000000600077306 */ /* 0x000e2e0000209400 */
        /* <DEDUP_REMOVED lines=33> */
.L_x_11747:
[----:B-1----:R-:W0:Y:S02]  /*23f60*/  LDC.64 R2, c[0x0][0xc90] ;  /* 0x00032400ff027b82 */ /* 0x002e240000000a00 */
[----:B0-----:R-:W-:-:S05]  /*23f70*/  IMAD.WIDE R2, R27, 0x4, R2 ;  /* 0x000000041b027825 */ /* 0x001fca00078e0202 */
[----:B------:R0:W3:Y:S02]  /*23f80*/  LDG.E R6, desc[UR52][R2.64] ;  /* 0x0000003402067981 */ /* 0x0000e4000c1e1900 */
[----:B0-----:R-:W-:Y:S02]  /*23f90*/  IMAD.MOV.U32 R2, RZ, RZ, RZ ;  /* 0x000000ffff027224 */ /* 0x001fe400078e00ff */
[----:B---3--:R-:W-:-:S05]  /*23fa0*/  IMAD R5, R25, R6, RZ ;  /* 0x0000000619057224 */ /* 0x008fca00078e02ff */
[----:B--2---:R-:W-:-:S04]  /*23fb0*/  IABS R7, R5 ;  /* 0x0000000500077213 */ /* 0x004fc80000000000 */
        /* <DEDUP_REMOVED lines=19> */
[----:B------:R-:W-:-:S06]  /*240f0*/  IMAD.MOV.U32 R2, RZ, RZ, RZ ;  /* 0x000000ffff027224 */ /* 0x000fcc00078e00ff */
[----:B------:R-:W-:-:S04]  /*24100*/  @P0 VIADD R9, R9, 0x1 ;  /* 0x0000000109090836 */ /* 0x000fc80000000000 */
[----:B------:R-:W-:-:S04]  /*24110*/  IMAD.MOV.U32 R7, RZ, RZ, R9 ;  /* 0x000000ffff077224 */ /* 0x000fc800078e0009 */
[----:B------:R-:W-:Y:S01]  /*24120*/  @!P2 IMAD.MOV R7, RZ, RZ, -R7 ;  /* 0x000000ffff07a224 */ /* 0x000fe200078e0a07 */
[----:B------:R-:W-:-:S05]  /*24130*/  @!P1 LOP3.LUT R7, RZ, R5, RZ, 0x33, !PT ;  /* 0x00000005ff079212 */ /* 0x000fca00078e33ff */
[----:B------:R-:W-:Y:S02]  /*24140*/  IMAD R8, R6, R7, RZ ;  /* 0x0000000706087224 */ /* 0x000fe400078e02ff */
[----:B------:R-:W-:Y:S02]  /*24150*/  IMAD.MOV R7, RZ, RZ, -R7 ;  /* 0x000000ffff077224 */ /* 0x000fe400078e0a07 */
[----:B------:R-:W-:Y:S02]  /*24160*/  IMAD.MOV R3, RZ, RZ, -R8 ;  /* 0x000000ffff037224 */ /* 0x000fe400078e0a08 */
[----:B------:R-:W-:-:S03]  /*24170*/  IMAD R5, R5, R7, R0 ;  /* 0x0000000705057224 */ /* 0x000fc600078e0200 */
[----:B------:R-:W-:-:S04]  /*24180*/  VIADDMNMX R4, R3, R4, R6, PT ;  /* 0x0000000403047246 */ /* 0x000fc80003800106 */
[-C--:B------:R-:W-:Y:S02]  /*24190*/  IABS R6, R4.reuse ;  /* 0x0000000400067213 */ /* 0x080fe40000000000 */
[----:B------:R-:W-:Y:S02]  /*241a0*/  IABS R0, R4 ;  /* 0x0000000400007213 */ /* 0x000fe40000000000 */
[----:B------:R-:W0:Y:S03]  /*241b0*/  I2F.RP R9, R6 ;  /* 0x0000000600097306 */ /* 0x000e260000209400 */
[----:B------:R-:W-:-:S05]  /*241c0*/  IMAD.MOV R0, RZ, RZ, -R0 ;  /* 0x000000ffff007224 */ /* 0x000fca00078e0a00 */
        /* <DEDUP_REMOVED lines=9> */
[----:B------:R-:W-:Y:S02]  /*24260*/  LOP3.LUT R0, R5, R4, RZ, 0x3c, !PT ;  /* 0x0000000405007212 */ /* 0x000fe400078e3cff */
[----:B------:R-:W-:Y:S02]  /*24270*/  IADD3 R5, R8, 0x1000000, R5 ;  /* 0x0100000008057810 */ /* 0x000fe40007ffe005 */
        /* <DEDUP_REMOVED lines=8> */
[----:B------:R-:W-:Y:S01]  /*24300*/  @!P1 LOP3.LUT R2, RZ, R4, RZ, 0x33, !PT ;  /* 0x00000004ff029212 */ /* 0x000fe200078e33ff */
[----:B------:R-:W-:-:S04]  /*24310*/  IMAD.MOV R4, RZ, RZ, -R4 ;  /* 0x000000ffff047224 */ /* 0x000fc800078e0a04 */
[----:B------:R-:W-:-:S07]  /*24320*/  IMAD R26, R2, R4, R5 ;  /* 0x00000004021a7224 */ /* 0x000fce00078e0205 */
.L_x_11748:
[----:B------:R-:W-:-:S05]  /*24330*/  LOP3.LUT R2, RZ, R2, RZ, 0x33, !PT ;  /* 0x00000002ff027212 */ /* 0x000fca00078e33ff */
[----:B------:R-:W-:Y:S01]  /*24340*/  IMAD.IADD R25, R25, 0x1, R2 ;  /* 0x0000000119197824 */ /* 0x000fe200078e0202 */
[----:B------:R-:W-:Y:S06]  /*24350*/  BRA `(.L_x_11749) ;  /* 0x00000000001c7947 */ /* 0x000fec0003800000 */
.L_x_11741:
[----:B------:R-:W-:Y:S01]  /*24360*/  UMOV UR4, URZ ;  /* 0x0000003f00047c82 */ /* 0x000fe20008000000 */
[----:B------:R-:W-:Y:S01]  /*24370*/  UMOV UR5, URZ ;  /* 0x0000003f00057c82 */ /* 0x000fe20008000000 */
[----:B------:R-:W-:Y:S01]  /*24380*/  ULDC UR6, c[0x0][0xc3c] ;  /* 0x00030f0000067ab9 */ /* 0x000fe20000000800 */
[----:B------:R-:W-:Y:S02]  /*24390*/  IMAD.MOV.U32 R24, RZ, RZ, R0 ;  /* 0x000000ffff187224 */ /* 0x000fe400078e0000 */
[----:B------:R-:W-:Y:S02]  /*243a0*/  IMAD.U32 R25, RZ, RZ, UR4 ;  /* 0x00000004ff197e24 */ /* 0x000fe4000f8e00ff */
[----:B------:R-:W-:Y:S02]  /*243b0*/  IMAD.U32 R26, RZ, RZ, UR5 ;  /* 0x00000005ff1a7e24 */ /* 0x000fe4000f8e00ff */
[----:B------:R-:W-:-:S07]  /*243c0*/  IMAD.U32 R27, RZ, RZ, UR6 ;  /* 0x00000006ff1b7e24 */ /* 0x000fce000f8e00ff */
.L_x_11749:
        /* <DEDUP_REMOVED lines=10> */
.L_x_11738:
[----:B------:R-:W-:Y:S02]  /*24470*/  ULDC UR4, c[0x0][0xc3c] ;  /* 0x00030f0000047ab9 */ /* 0x000fe40000000800 */
[----:B----4-:R-:W-:-:S13]  /*24480*/  ISETP.GE.AND P0, PT, R27, UR4, PT ;  /* 0x000000041b007c0c */ /* 0x010fda000bf06270 */
[----:B------:R-:W-:Y:S05]  /*24490*/  @!P0 BRA `(.L_x_11750) ;  /* 0xffffff9000f88947 */ /* 0x000fea000383ffff */
[----:B------:R-:W-:Y:S05]  /*244a0*/  BSYNC B8 ;  /* 0x0000000000087941 */ /* 0x000fea0003800000 */
.L_x_11629:
[----:B0-----:R-:W4:Y:S01]  /*244b0*/  LDL.LU R0, [R1+0x48] ;  /* 0x0000480001007983 */ /* 0x001f220000300800 */
[----:B------:R-:W-:Y:S01]  /*244c0*/  BSSY B0, `(.L_x_11751) ;  /* 0x000000b000007945 */ /* 0x000fe20003800000 */
[----:B------:R-:W0:Y:S01]  /*244d0*/  S2R R5, SR_CgaCtaId ;  /* 0x0000000000057919 */ /* 0x000e220000008800 */
        /* <DEDUP_REMOVED lines=9> */
.L_x_11912:
[----:B------:R-:W-:Y:S05]  /*24570*/  BSYNC B0 ;  /* 0x0000000000007941 */ /* 0x000fea0003800000 */
.L_x_11751:
[----:B------:R-:W-:-:S03]  /*24580*/  UMOV UR4, 0xffffffff ;  /* 0xffffffff00047882 */ /* 0x000fc60000000000 */
[----:B------:R-:W-:Y:S05]  /*24590*/  BRA.DIV UR4, `(.L_x_11753) ;  /* 0x0000004204a07947 */ /* 0x000fea000b800000 */
[----:B0-----:R-:W0:Y:S02]  /*245a0*/  S2R R0, SR_TID.X ;  /* 0x0000000000007919 */ /* 0x001e240000002100 */
[----:B0-----:R-:W-:-:S04]  /*245b0*/  SHF.R.U32.HI R0, RZ, 0x5, R0 ;  /* 0x00000005ff007819 */ /* 0x001fc80000011600 */
[----:B------:R-:W-:-:S05]  /*245c0*/  LOP3.LUT R0, R0, 0x3, RZ, 0xc0, !PT ;  /* 0x0000000300007812 */ /* 0x000fca00078ec0ff */
[----:B------:R0:W4:Y:S02]  /*245d0*/  SHFL.IDX PT, R14, R0, RZ, 0x1f ;  /* 0x00001fff000e7589 */ /* 0x00012400000e0000 */
.L_x_11915:
[----:B----4-:R-:W-:-:S13]  /*245e0*/  ISETP.NE.AND P0, PT, R14, RZ, PT ;  /* 0x000000ff0e00720c */ /* 0x010fda0003f05270 */
[----:B------:R-:W-:Y:S05]  /*245f0*/  @P0 BRA `(.L_x_11392) ;  /* 0x0000000000900947 */ /* 0x000fea0003800000 */
[----:B------:R-:W-:-:S03]  /*24600*/  UMOV UR4, 0xffffffff ;  /* 0xffffffff00047882 */ /* 0x000fc60000000000 */
[----:B------:R-:W-:Y:S05]  /*24610*/  BRA.DIV UR4, `(.L_x_11754) ;  /* 0x0000004204b47947 */ /* 0x000fea000b800000 */
[----:B------:R-:W-:-:S13]  /*24620*/  ELECT P6, URZ, PT ;  /* 0x00000000003f782f */ /* 0x000fda00038c0000 */
.L_x_11918:
[----:B------:R-:W-:Y:S05]  /*24630*/  @!P6 BRA `(.L_x_11392) ;  /* 0x000000000080e947 */ /* 0x000fea0003800000 */
[----:B------:R-:W-:-:S06]  /*24640*/  ULOP3.LUT UR4, UR36, 0x2, URZ, 0xfc, !UPT ;  /* 0x0000000224047892 */ /* 0x000fcc000f8efc3f */
[----:B0-----:R-:W-:-:S05]  /*24650*/  IMAD.U32 R0, RZ, RZ, UR4 ;  /* 0x00000004ff007e24 */ /* 0x001fca000f8e00ff */
[----:B------:R-:W-:-:S13]  /*24660*/  ISETP.NE.AND P0, PT, R0, 0x3, PT ;  /* 0x000000030000780c */ /* 0x000fda0003f05270 */
[----:B------:R-:W-:Y:S05]  /*24670*/  @!P0 BRA `(.L_x_11755) ;  /* 0x0000000000048947 */ /* 0x000fea0003800000 */
[----:B------:R-:W-:Y:S01]  /*24680*/  BPT.TRAP 0x1 ;  /* 0x000000040000795c */ /* 0x000fe20000300000 */
.L_x_11755:
        /* <DEDUP_REMOVED lines=8> */
.L_x_11919:
[----:B------:R-:W4:Y:S01]  /*24710*/  LDL.LU R4, [R1] ;  /* 0x0000000001047983 */ /* 0x000f220000300800 */
[----:B------:R-:W-:Y:S02]  /*24720*/  SEL R28, R28, RZ, P2 ;  /* 0x000000ff1c1c7207 */ /* 0x000fe40001000000 */
[----:B----4-:R-:W-:Y:S01]  /*24730*/  LOP3.LUT R0, R4, R0, RZ, 0x3c, !PT ;  /* 0x0000000004007212 */ /* 0x010fe200078e3cff */
[----:B------:R-:W-:Y:S06]  /*24740*/  @!P0 BRA `(.L_x_11757) ;  /* 0x0000000000048947 */ /* 0x000fec0003800000 */
[----:B------:R-:W-:Y:S01]  /*24750*/  BPT.TRAP 0x1 ;  /* 0x000000040000795c */ /* 0x000fe20000300000 */
.L_x_11757:
[----:B------:R-:W-:Y:S01]  /*24760*/  IMAD R5, R28, 0x8, R5 ;  /* 0x000000081c057824 */ /* 0x000fe200078e0205 */
[----:B------:R-:W-:-:S04]  /*24770*/  SHF.L.U32 R0, R0, 0x1f, RZ ;  /* 0x0000001f00007819 */ /* 0x000fc800000006ff */
[----:B------:R-:W4:Y:S02]  /*24780*/  SYNCS.PHASECHK.TRANS64.TRYWAIT P1, [R5+URZ+0x2d840], R0 ;  /* 0x02d84000050075a7 */ /* 0x000f24000802017f */
[----:B----4-:R-:W-:Y:S05]  /*24790*/  @!P1 BRA `(.L_x_11758) ;  /* 0x0000004000889947 */ /* 0x010fea0003800000 */
.L_x_11920:
[----:B------:R-:W-:Y:S05]  /*247a0*/  @!P0 BRA `(.L_x_11759) ;  /* 0x0000000000048947 */ /* 0x000fea0003800000 */
[----:B------:R-:W-:Y:S01]  /*247b0*/  BPT.TRAP 0x1 ;  /* 0x000000040000795c */ /* 0x000fe20000300000 */
.L_x_11759:
[----:B------:R-:W0:Y:S02]  /*247c0*/  SYNCS.PHASECHK.TRANS64.TRYWAIT P1, [R3+URZ+0x2d860], R2 ;  /* 0x02d86002030075a7 */ /* 0x000e24000802017f */
[----:B0-----:R-:W-:Y:S05]  /*247d0*/  @!P1 BRA `(.L_x_11760) ;  /* 0x00000040008c9947 */ /* 0x001fea0003800000 */
.L_x_11921:
[----:B------:R-:W-:Y:S05]  /*247e0*/  @!P0 BRA `(.L_x_11761) ;  /* 0x0000000000048947 */ /* 0x000fea0003800000 */
[----:B------:R-:W-:Y:S01]  /*247f0*/  BPT.TRAP 0x1 ;  /* 0x000000040000795c */ /* 0x000fe20000300000 */
.L_x_11761:
[----:B------:R0:W0:Y:S02]  /*24800*/  SYNCS.PHASECHK.TRANS64.TRYWAIT P0, [R5+URZ+0x2d860], R0 ;  /* 0x02d86000050075a7 */ /* 0x000024000800017f */
[----:B0-----:R-:W-:Y:S05]  /*24810*/  @!P0 NANOSLEEP.SYNCS 0x989680 ;  /* 0x009896800000895d */ /* 0x001fea0003900000 */
[----:B------:R-:W0:Y:S02]  /*24820*/  @!P0 SYNCS.PHASECHK.TRANS64 P0, [R5+URZ+0x2d860], R0 ;  /* 0x02d86000050085a7 */ /* 0x000e24000800007f */
[----:B0-----:R-:W-:Y:S05]  /*24830*/  @!P0 BRA `(.L_x_11761) ;  /* 0xfffffffc00f08947 */ /* 0x001fea000383ffff */
.L_x_11392:
[----:B------:R-:W-:Y:S05]  /*24840*/  BSYNC B9 ;  /* 0x0000000000097941 */ /* 0x000fea0003800000 */
.L_x_11389:
[----:B------:R-:W-:Y:S05]  /*24850*/  EXIT ;  /* 0x000000000000794d */ /* 0x000fea0003800000 */
.L_x_11418:
[----:B0-----:R0:W1:Y:S02]  /*24860*/  SYNCS.PHASECHK.TRANS64.TRYWAIT P4, [R34+URZ+0x2d890], R86 ;  /* 0x02d89056220075a7 */ /* 0x001064000808017f */
[----:B-1----:R-:W-:Y:S05]  /*24870*/  @!P4 NANOSLEEP.SYNCS 0x989680 ;  /* 0x009896800000c95d */ /* 0x002fea0003900000 */
[----:B------:R-:W1:Y:S02]  /*24880*/  @!P4 SYNCS.PHASECHK.TRANS64 P4, [R34+URZ+0x2d890], R86 ;  /* 0x02d890562200c5a7 */ /* 0x000e64000808007f */
[----:B-1----:R-:W-:Y:S05]  /*24890*/  @!P4 BRA `(.L_x_11418) ;  /* 0xfffffffc00f0c947 */ /* 0x002fea000383ffff */
[----:B------:R-:W-:Y:S05]  /*248a0*/  BRA `(.L_x_11762) ;  /* 0xfffffdf0001c7947 */ /* 0x000fea000383ffff */
.L_x_11419:
        /* <DEDUP_REMOVED lines=8> */
.L_x_11764:
[----:B------:R-:W-:Y:S05]  /*24930*/  BSYNC B1 ;  /* 0x0000000000017941 */ /* 0x000fea0003800000 */
.L_x_11763:
        /* <DEDUP_REMOVED lines=8> */
.L_x_11765:
[----:B------:R-:W-:Y:S01]  /*249c0*/  IMAD.MOV.U32 R60, RZ, RZ, R14 ;  /* 0x000000ffff3c7224 */ /* 0x000fe200078e000e */
[----:B------:R-:W-:Y:S06]  /*249d0*/  BRA `(.L_x_11766) ;  /* 0xfffffdec00e47947 */ /* 0x000fec000383ffff */
.L_x_11447:
[----:B0-----:R0:W1:Y:S02]  /*249e0*/  SYNCS.PHASECHK.TRANS64.TRYWAIT P4, [R34+URZ+0x2d890], R86 ;  /* 0x02d89056220075a7 */ /* 0x001064000808017f */
[----:B-1----:R-:W-:Y:S05]  /*249f0*/  @!P4 NANOSLEEP.SYNCS 0x989680 ;  /* 0x009896800000c95d */ /* 0x002fea0003900000 */
[----:B------:R-:W1:Y:S02]  /*24a00*/  @!P4 SYNCS.PHASECHK.TRANS64 P4, [R34+URZ+0x2d890], R86 ;  /* 0x02d890562200c5a7 */ /* 0x000e64000808007f */
[----:B-1----:R-:W-:Y:S05]  /*24a10*/  @!P4 BRA `(.L_x_11447) ;  /* 0xfffffffc00f0c947 */ /* 0x002fea000383ffff */
[----:B------:R-:W-:Y:S05]  /*24a20*/  BRA `(.L_x_11767) ;  /* 0xfffffe0800d07947 */ /* 0x000fea000383ffff */
.L_x_11448:
        /* <DEDUP_REMOVED lines=8> */
.L_x_11769:
[----:B------:R-:W-:Y:S05]  /*24ab0*/  BSYNC B1 ;  /* 0x0000000000017941 */ /* 0x000fea0003800000 */
.L_x_11768:
        /* <DEDUP_REMOVED lines=8> */
.L_x_11770:
[----:B------:R-:W-:Y:S01]  /*24b40*/  IMAD.MOV.U32 R88, RZ, RZ, R14 ;  /* 0x000000ffff587224 */ /* 0x000fe200078e000e */
[----:B------:R-:W-:Y:S06]  /*24b50*/  BRA `(.L_x_11771) ;  /* 0xfffffe0800987947 */ /* 0x000fec000383ffff */
.L_x_11461:
[----:B0-----:R0:W1:Y:S02]  /*24b60*/  SYNCS.PHASECHK.TRANS64.TRYWAIT P3, [R34+URZ+0x2d890], R86 ;  /* 0x02d89056220075a7 */ /* 0x001064000806017f */
[----:B-1----:R-:W-:Y:S05]  /*24b70*/  @!P3 NANOSLEEP.SYNCS 0x989680 ;  /* 0x009896800000b95d */ /* 0x002fea0003900000 */
[----:B------:R-:W1:Y:S02]  /*24b80*/  @!P3 SYNCS.PHASECHK.TRANS64 P3, [R34+URZ+0x2d890], R86 ;  /* 0x02d890562200b5a7 */ /* 0x000e64000806007f */
[----:B-1----:R-:W-:Y:S05]  /*24b90*/  @!P3 BRA `(.L_x_11461) ;  /* 0xfffffffc00f0b947 */ /* 0x002fea000383ffff */
[----:B------:R-:W-:Y:S05]  /*24ba0*/  BRA `(.L_x_11772) ;  /* 0xfffffe2000907947 */ /* 0x000fea000383ffff */
.L_x_11462:
[----:B------:R-:W-:Y:S01]  /*24bb0*/  BSSY B1, `(.L_x_11773) ;  /* 0x0000007000017945 */ /* 0x000fe20003800000 */
[----:B------:R-:W-:Y:S02]  /*24bc0*/  IMAD.MOV.U32 R12, RZ, RZ, RZ ;  /* 0x000000ffff0c7224 */ /* 0x000fe400078e00ff */
[----:B------:R-:W-:Y:S02]  /*24bd0*/  IMAD.MOV.U32 R11, RZ, RZ, 0x1e1f ;  /* 0x00001e1fff0b7424 */ /* 0x000fe400078e00ff */
[----:B------:R-:W-:-:S07]  /*24be0*/  IMAD.MOV.U32 R15, RZ, RZ, -0x1 ;  /* 0xffffffffff0f7424 */ /* 0x000fce00078e00ff */
[----:B0-----:R-:W-:Y:S05]  /*24bf0*/  WARPSYNC.COLLECTIVE R15, `(.L_x_11774) ;  /* 0x000000000f087348 */ /* 0x001fea0003c00000 */
[----:B------:R1:W2:Y:S02]  /*24c00*/  SHFL.IDX P6, R14, R13, R12, R11 ;  /* 0x0000000c0d0e7389 */ /* 0x0002a400000c000b */
[----:B012---:R-:W-:Y:S01]  /*24c10*/  ENDCOLLECTIVE ;  /* 0x000000000000791b */ /* 0x007fe20003800000 */
.L_x_11774:
[----:B------:R-:W-:Y:S05]  /*24c20*/  BSYNC B1 ;  /* 0x0000000000017941 */ /* 0x000fea0003800000 */
.L_x_11773:
        /* <DEDUP_REMOVED lines=8> */
.L_x_11775:
[----:B------:R-:W-:Y:S01]  /*24cb0*/  IMAD.MOV.U32 R43, RZ, RZ, R14 ;  /* 0x000000ffff2b7224 */ /* 0x000fe200078e000e */
[----:B------:R-:W-:Y:S06]  /*24cc0*/  BRA `(.L_x_11776) ;  /* 0xfffffe2000c07947 */ /* 0x000fec000383ffff */
.L_x_11466:
[----:B------:R0:W0:Y:S02]  /*24cd0*/  SYNCS.PHASECHK.TRANS64.TRYWAIT P2, [R34+URZ+0x2d8b0], R86 ;  /* 0x02d8b056220075a7 */ /* 0x000024000804017f */
[----:B0-----:R-:W-:Y:S05]  /*24ce0*/  @!P2 NANOSLEEP.SYNCS 0x989680 ;  /* 0x009896800000a95d */ /* 0x001fea0003900000 */
[----:B------:R-:W0:Y:S02]  /*24cf0*/  @!P2 SYNCS.PHASECHK.TRANS64 P2, [R34+URZ+0x2d8b0], R86 ;  /* 0x02d8b0562200a5a7 */ /* 0x000e24000804007f */
[----:B0-----:R-:W-:Y:S05]  /*24d00*/  @!P2 BRA `(.L_x_11466) ;  /* 0xfffffffc00f0a947 */ /* 0x001fea000383ffff */
[----:B------:R-:W-:Y:S05]  /*24d10*/  BRA `(.L_x_11777) ;  /* 0xfffffe2400a47947 */ /* 0x000fea000383ffff */
.L_x_11482:
[----:B------:R-:W-:Y:S01]  /*24d20*/  BSSY B0, `(.L_x_11778) ;  /* 0x0000007000007945 */ /* 0x000fe20003800000 */
[----:B------:R-:W-:Y:S02]  /*24d30*/  IMAD.MOV.U32 R12, RZ, RZ, RZ ;  /* 0x000000ffff0c7224 */ /* 0x000fe400078e00ff */
[----:B------:R-:W-:Y:S02]  /*24d40*/  IMAD.MOV.U32 R11, RZ, RZ, 0x1f ;  /* 0x0000001fff0b7424 */ /* 0x000fe400078e00ff */
[----:B------:R-:W-:-:S07]  /*24d50*/  IMAD.MOV.U32 R15, RZ, RZ, -0x1 ;  /* 0xffffffffff0f7424 */ /* 0x000fce00078e00ff */
[----:B-----5:R-:W-:Y:S05]  /*24d60*/  WARPSYNC.COLLECTIVE R15, `(.L_x_11779) ;  /* 0x000000000f087348 */ /* 0x020fea0003c00000 */
[----:B------:R0:W1:Y:S02]  /*24d70*/  SHFL.IDX P6, R14, R13, R12, R11 ;  /* 0x0000000c0d0e7389 */ /* 0x00006400000c000b */
[----:B01---5:R-:W-:Y:S01]  /*24d80*/  ENDCOLLECTIVE ;  /* 0x000000000000791b */ /* 0x023fe20003800000 */
.L_x_11779:
[----:B------:R-:W-:Y:S05]  /*24d90*/  BSYNC B0 ;  /* 0x0000000000007941 */ /* 0x000fea0003800000 */
.L_x_11778:
[----:B------:R0:W-:Y:S01]  /*24da0*/  STL [R1+0x10], R14 ;  /* 0x0000100e01007387 */ /* 0x0001e20000100800 */
[----:B------:R-:W-:Y:S05]  /*24db0*/  BRA `(.L_x_11780) ;  /* 0xfffffe3400307947 */ /* 0x000fea000383ffff */
.L_x_11493:
[----:B------:R-:W-:Y:S01]  /*24dc0*/  BSSY B1, `(.L_x_11781) ;  /* 0x0000007000017945 */ /* 0x000fe20003800000 */
[----:B------:R-:W-:Y:S02]  /*24dd0*/  IMAD.MOV.U32 R12, RZ, RZ, RZ ;  /* 0x000000ffff0c7224 */ /* 0x000fe400078e00ff */
[----:B------:R-:W-:Y:S02]  /*24de0*/  IMAD.MOV.U32 R11, RZ, RZ, 0x1e1f ;  /* 0x00001e1fff0b7424 */ /* 0x000fe400078e00ff */
[----:B------:R-:W-:-:S07]  /*24df0*/  IMAD.MOV.U32 R15, RZ, RZ, -0x1 ;  /* 0xffffffffff0f7424 */ /* 0x000fce00078e00ff */
[----:B0-----:R-:W-:Y:S05]  /*24e00*/  WARPSYNC.COLLECTIVE R15, `(.L_x_11782) ;  /* 0x000000000f087348 */ /* 0x001fea0003c00000 */
[----:B0-----:R0:W1:Y:S02]  /*24e10*/  SHFL.IDX P6, R14, R13, R12, R11 ;  /* 0x0000000c0d0e7389 */ /* 0x00106400000c000b */
[----:B01----:R-:W-:Y:S01]  /*24e20*/  ENDCOLLECTIVE ;  /* 0x000000000000791b */ /* 0x003fe20003800000 */
.L_x_11782:
[----:B------:R-:W-:Y:S05]  /*24e30*/  BSYNC B1 ;  /* 0x0000000000017941 */ /* 0x000fea0003800000 */
.L_x_11781:
        /* <DEDUP_REMOVED lines=8> */
.L_x_11783:
[----:B------:R-:W-:Y:S02]  /*24ec0*/  IMAD.MOV.U32 R13, RZ, RZ, R0 ;  /* 0x000000ffff0d7224 */ /* 0x000fe400078e0000 */
[----:B------:R-:W-:-:S07]  /*24ed0*/  IMAD.MOV.U32 R38, RZ, RZ, R14 ;  /* 0x000000ffff267224 */ /* 0x000fce00078e000e */
[----:B------:R-:W-:Y:S05]  /*24ee0*/  WARPSYNC.COLLECTIVE R15, `(.L_x_11784) ;  /* 0x000000000f087348 */ /* 0x000fea0003c00000 */
[----:B------:R0:W1:Y:S02]  /*24ef0*/  SHFL.IDX P6, R14, R13, R12, R11 ;  /* 0x0000000c0d0e7389 */ /* 0x00006400000c000b */
[----:B01----:R-:W-:Y:S01]  /*24f00*/  ENDCOLLECTIVE ;  /* 0x000000000000791b */ /* 0x003fe20003800000 */
.L_x_11784:
[----:B------:R-:W-:Y:S02]  /*24f10*/  IMAD.MOV.U32 R13, RZ, RZ, R39 ;  /* 0x000000ffff0d7224 */ /* 0x000fe400078e0027 */
[----:B------:R-:W-:-:S07]  /*24f20*/  IMAD.MOV.U32 R0, RZ, RZ, R14 ;  /* 0x000000ffff007224 */ /* 0x000fce00078e000e */
[----:B------:R-:W-:Y:S05]  /*24f30*/  WARPSYNC.COLLECTIVE R15, `(.L_x_11785) ;  /* 0x000000000f087348 */ /* 0x000fea0003c00000 */
[----:B------:R0:W1:Y:S02]  /*24f40*/  SHFL.IDX P6, R14, R13, R12, R11 ;  /* 0x0000000c0d0e7389 */ /* 0x00006400000c000b */
[----:B01----:R-:W-:Y:S01]  /*24f50*/  ENDCOLLECTIVE ;  /* 0x000000000000791b */ /* 0x003fe20003800000 */
.L_x_11785:
[----:B------:R-:W-:Y:S01]  /*24f60*/  IMAD.MOV.U32 R39, RZ, RZ, R14 ;  /* 0x000000ffff277224 */ /* 0x000fe200078e000e */
[----:B------:R-:W-:Y:S06]  /*24f70*/  BRA `(.L_x_11786) ;  /* 0xfffffe3800b87947 */ /* 0x000fec000383ffff */
.L_x_11497:
[----:B0-----:R0:W1:Y:S02]  /*24f80*/  SYNCS.PHASECHK.TRANS64.TRYWAIT P0, [R2+URZ+0x2d800], R3 ;  /* 0x02d80003020075a7 */ /* 0x001064000800017f */
[----:B-1----:R-:W-:Y:S05]  /*24f90*/  @!P0 NANOSLEEP.SYNCS 0x989680 ;  /* 0x009896800000895d */ /* 0x002fea0003900000 */
[----:B------:R-:W1:Y:S02]  /*24fa0*/  @!P0 SYNCS.PHASECHK.TRANS64 P0, [R2+URZ+0x2d800], R3 ;  /* 0x02d80003020085a7 */ /* 0x000e64000800007f */
[----:B-1----:R-:W-:Y:S05]  /*24fb0*/  @!P0 BRA `(.L_x_11497) ;  /* 0xfffffffc00f08947 */ /* 0x002fea000383ffff */
[----:B------:R-:W-:Y:S05]  /*24fc0*/  BRA `(.L_x_11787) ;  /* 0xfffffe4000ec7947 */ /* 0x000fea000383ffff */
.L_x_11509:
[----:B------:R-:W-:Y:S01]  /*24fd0*/  BSSY B1, `(.L_x_11788) ;  /* 0x0000007000017945 */ /* 0x000fe20003800000 */
[----:B------:R-:W-:Y:S02]  /*24fe0*/  IMAD.MOV.U32 R12, RZ, RZ, RZ ;  /* 0x000000ffff0c7224 */ /* 0x000fe400078e00ff */
[----:B------:R-:W-:Y:S02]  /*24ff0*/  IMAD.MOV.U32 R11, RZ, RZ, 0x1e1f ;  /* 0x00001e1fff0b7424 */ /* 0x000fe400078e00ff */
[----:B------:R-:W-:-:S07]  /*25000*/  IMAD.MOV.U32 R15, RZ, RZ, -0x1 ;  /* 0xffffffffff0f7424 */ /* 0x000fce00078e00ff */
[----:B0-----:R-:W-:Y:S05]  /*25010*/  WARPSYNC.COLLECTIVE R15, `(.L_x_11789) ;  /* 0x000000000f087348 */ /* 0x001fea0003c00000 */
[----:B0-----:R0:W1:Y:S02]  /*25020*/  SHFL.IDX P6, R14, R13, R12, R11 ;  /* 0x0000000c0d0e7389 */ /* 0x00106400000c000b */
[----:B01----:R-:W-:Y:S01]  /*25030*/  ENDCOLLECTIVE ;  /* 0x000000000000791b */ /* 0x003fe20003800000 */
.L_x_11789:
[----:B------:R-:W-:Y:S05]  /*25040*/  BSYNC B1 ;  /* 0x0000000000017941 */ /* 0x000fea0003800000 */
.L_x_11788:
        /* <DEDUP_REMOVED lines=8> */
.L_x_11790:
[----:B------:R-:W-:Y:S02]  /*250d0*/  IMAD.MOV.U32 R13, RZ, RZ, R26 ;  /* 0x000000ffff0d7224 */ /* 0x000fe400078e001a */
[----:B------:R-:W-:-:S07]  /*250e0*/  IMAD.MOV.U32 R3, RZ, RZ, R14 ;  /* 0x000000ffff037224 */ /* 0x000fce00078e000e */
[----:B------:R-:W-:Y:S05]  /*250f0*/  WARPSYNC.COLLECTIVE R15, `(.L_x_11791) ;  /* 0x000000000f087348 */ /* 0x000fea0003c00000 */
[----:B------:R0:W1:Y:S02]  /*25100*/  SHFL.IDX P6, R14, R13, R12, R11 ;  /* 0x0000000c0d0e7389 */ /* 0x00006400000c000b */
[----:B01----:R-:W-:Y:S01]  /*25110*/  ENDCOLLECTIVE ;  /* 0x000000000000791b */ /* 0x003fe20003800000 */
.L_x_11791:
[----:B------:R-:W-:Y:S02]  /*25120*/  IMAD.MOV.U32 R13, RZ, RZ, R38 ;  /* 0x000000ffff0d7224 */ /* 0x000fe400078e0026 */
[----:B------:R-:W-:-:S07]  /*25130*/  IMAD.MOV.U32 R37, RZ, RZ, R14 ;  /* 0x000000ffff257224 */ /* 0x000fce00078e000e */
[----:B------:R-:W-:Y:S05]  /*25140*/  WARPSYNC.COLLECTIVE R15, `(.L_x_11792) ;  /* 0x000000000f087348 */ /* 0x000fea0003c00000 */
[----:B------:R0:W1:Y:S02]  /*25150*/  SHFL.IDX P6, R14, R13, R12, R11 ;  /* 0x0000000c0d0e7389 */ /* 0x00006400000c000b */
[----:B01----:R-:W-:Y:S01]  /*25160*/  ENDCOLLECTIVE ;  /* 0x000000000000791b */ /* 0x003fe20003800000 */
.L_x_11792:
[----:B------:R-:W-:Y:S01]  /*25170*/  IMAD.MOV.U32 R38, RZ, RZ, R14 ;  /* 0x000000ffff267224 */ /* 0x000fe200078e000e */
[----:B------:R-:W-:Y:S06]  /*25180*/  BRA `(.L_x_11793) ;  /* 0xfffffe54009c7947 */ /* 0x000fec000383ffff */
.L_x_11513:
[----:B0-----:R0:W1:Y:S02]  /*25190*/  SYNCS.PHASECHK.TRANS64.TRYWAIT P0, [R2+URZ+0x2d800], R3 ;  /* 0x02d80003020075a7 */ /* 0x001064000800017f */
[----:B-1----:R-:W-:Y:S05]  /*251a0*/  @!P0 NANOSLEEP.SYNCS 0x989680 ;  /* 0x009896800000895d */ /* 0x002fea0003900000 */
[----:B------:R-:W1:Y:S02]  /*251b0*/  @!P0 SYNCS.PHASECHK.TRANS64 P0, [R2+URZ+0x2d800], R3 ;  /* 0x02d80003020085a7 */ /* 0x000e64000800007f */
[----:B-1----:R-:W-:Y:S05]  /*251c0*/  @!P0 BRA `(.L_x_11513) ;  /* 0xfffffffc00f08947 */ /* 0x002fea000383ffff */
[----:B------:R-:W-:Y:S05]  /*251d0*/  BRA `(.L_x_11794) ;  /* 0xfffffe5c005c7947 */ /* 0x000fea000383ffff */
.L_x_11521:
[----:B--2---:R2:W3:Y:S02]  /*251e0*/  SYNCS.PHASECHK.TRANS64.TRYWAIT P1, [R0+URZ+0x2d830], R5 ;  /* 0x02d83005000075a7 */ /* 0x0044e4000802017f */
[----:B---3--:R-:W-:Y:S05]  /*251f0*/  @!P1 NANOSLEEP.SYNCS 0x989680 ;  /* 0x009896800000995d */ /* 0x008fea0003900000 */
[----:B------:R-:W3:Y:S02]  /*25200*/  @!P1 SYNCS.PHASECHK.TRANS64 P1, [R0+URZ+0x2d830], R5 ;  /* 0x02d83005000095a7 */ /* 0x000ee4000802007f */
[----:B---3--:R-:W-:Y:S05]  /*25210*/  @!P1 BRA `(.L_x_11521) ;  /* 0xfffffffc00f09947 */ /* 0x008fea000383ffff */
[----:B------:R-:W-:Y:S05]  /*25220*/  BRA `(.L_x_11520) ;  /* 0xfffffe7000e47947 */ /* 0x000fea000383ffff */
.L_x_11540:
[----:B-1----:R1:W2:Y:S02]  /*25230*/  SYNCS.PHASECHK.TRANS64.TRYWAIT P2, [R9+URZ+0x2d830], R8 ;  /* 0x02d83008090075a7 */ /* 0x0022a4000804017f */
[----:B--2---:R-:W-:Y:S05]  /*25240*/  @!P2 NANOSLEEP.SYNCS 0x989680 ;  /* 0x009896800000a95d */ /* 0x004fea0003900000 */
[----:B------:R-:W2:Y:S02]  /*25250*/  @!P2 SYNCS.PHASECHK.TRANS64 P2, [R9+URZ+0x2d830], R8 ;  /* 0x02d830080900a5a7 */ /* 0x000ea4000804007f */
[----:B--2---:R-:W-:Y:S05]  /*25260*/  @!P2 BRA `(.L_x_11540) ;  /* 0xfffffffc00f0a947 */ /* 0x004fea000383ffff */
[----:B------:R-:W-:Y:S05]  /*25270*/  BRA `(.L_x_11539) ;  /* 0xfffffea800507947 */ /* 0x000fea000383ffff */
.L_x_11544:
[----:B-1----:R1:W2:Y:S02]  /*25280*/  SYNCS.PHASECHK.TRANS64.TRYWAIT P1, [R9+URZ+0x2d850], R8 ;  /* 0x02d85008090075a7 */ /* 0x0022a4000802017f */
[----:B--2---:R-:W-:Y:S05]  /*25290*/  @!P1 NANOSLEEP.SYNCS 0x989680 ;  /* 0x009896800000995d */ /* 0x004fea0003900000 */
[----:B------:R-:W2:Y:S02]  /*252a0*/  @!P1 SYNCS.PHASECHK.TRANS64 P1, [R9+URZ+0x2d850], R8 ;  /* 0x02d85008090095a7 */ /* 0x000ea4000802007f */
[----:B--2---:R-:W-:Y:S05]  /*252b0*/  @!P1 BRA `(.L_x_11544) ;  /* 0xfffffffc00f09947 */ /* 0x004fea000383ffff */
[----:B------:R-:W-:Y:S05]  /*252c0*/  BRA `(.L_x_11541) ;  /* 0xfffffeac00587947 */ /* 0x000fea000383ffff */
.L_x_11565:
[----:B-1----:R1:W2:Y:S02]  /*252d0*/  SYNCS.PHASECHK.TRANS64.TRYWAIT P2, [R3+URZ+0x2d830], R0 ;  /* 0x02d83000030075a7 */ /* 0x0022a4000804017f */
[----:B--2---:R-:W-:Y:S05]  /*252e0*/  @!P2 NANOSLEEP.SYNCS 0x989680 ;  /* 0x009896800000a95d */ /* 0x004fea0003900000 */
[----:B------:R-:W2:Y:S02]  /*252f0*/  @!P2 SYNCS.PHASECHK.TRANS64 P2, [R3+URZ+0x2d830], R0 ;  /* 0x02d830000300a5a7 */ /* 0x000ea4000804007f */
[----:B--2---:R-:W-:Y:S05]  /*25300*/  @!P2 BRA `(.L_x_11565) ;  /* 0xfffffffc00f0a947 */ /* 0x004fea000383ffff */
[----:B------:R-:W-:Y:S05]  /*25310*/  BRA `(.L_x_11564) ;  /* 0xfffffee000607947 */ /* 0x000fea000383ffff */
.L_x_11569:
[----:B-1----:R1:W2:Y:S02]  /*25320*/  SYNCS.PHASECHK.TRANS64.TRYWAIT P1, [R3+URZ+0x2d850], R0 ;  /* 0x02d85000030075a7 */ /* 0x0022a4000802017f */
[----:B--2---:R-:W-:Y:S05]  /*25330*/  @!P1 NANOSLEEP.SYNCS 0x989680 ;  /* 0x009896800000995d */ /* 0x004fea0003900000 */
[----:B------:R-:W2:Y:S02]  /*25340*/  @!P1 SYNCS.PHASECHK.TRANS64 P1, [R3+URZ+0x2d850], R0 ;  /* 0x02d85000030095a7 */ /* 0x000ea4000802007f */
[----:B--2---:R-:W-:Y:S05]  /*25350*/  @!P1 BRA `(.L_x_11569) ;  /* 0xfffffffc00f09947 */ /* 0x004fea000383ffff */
[----:B------:R-:W-:Y:S05]  /*25360*/  BRA `(.L_x_11566) ;  /* 0xfffffee400747947 */ /* 0x000fea000383ffff */
.L_x_11578:
[----:B-1----:R1:W2:Y:S02]  /*25370*/  SYNCS.PHASECHK.TRANS64.TRYWAIT P2, [R3+URZ+0x2d830], R0 ;  /* 0x02d83000030075a7 */ /* 0x0022a4000804017f */
[----:B--2---:R-:W-:Y:S05]  /*25380*/  @!P2 NANOSLEEP.SYNCS 0x989680 ;  /* 0x009896800000a95d */ /* 0x004fea0003900000 */
[----:B------:R-:W2:Y:S02]  /*25390*/  @!P2 SYNCS.PHASECHK.TRANS64 P2, [R3+URZ+0x2d830], R0 ;  /* 0x02d830000300a5a7 */ /* 0x000ea4000804007f */
[----:B--2---:R-:W-:Y:S05]  /*253a0*/  @!P2 BRA `(.L_x_11578) ;  /* 0xfffffffc00f0a947 */ /* 0x004fea000383ffff */
[----:B------:R-:W-:Y:S05]  /*253b0*/  BRA `(.L_x_11577) ;  /* 0xffffff0400687947 */ /* 0x000fea000383ffff */
.L_x_11582:
[----:B-1----:R1:W2:Y:S02]  /*253c0*/  SYNCS.PHASECHK.TRANS64.TRYWAIT P1, [R3+URZ+0x2d850], R0 ;  /* 0x02d85000030075a7 */ /* 0x0022a4000802017f */
[----:B--2---:R-:W-:Y:S05]  /*253d0*/  @!P1 NANOSLEEP.SYNCS 0x989680 ;  /* 0x009896800000995d */ /* 0x004fea0003900000 */
[----:B------:R-:W2:Y:S02]  /*253e0*/  @!P1 SYNCS.PHASECHK.TRANS64 P1, [R3+URZ+0x2d850], R0 ;  /* 0x02d85000030095a7 */ /* 0x000ea4000802007f */
[----:B--2---:R-:W-:Y:S05]  /*253f0*/  @!P1 BRA `(.L_x_11582) ;  /* 0xfffffffc00f09947 */ /* 0x004fea000383ffff */
[----:B------:R-:W-:Y:S05]  /*25400*/  BRA `(.L_x_11579) ;  /* 0xffffff08007c7947 */ /* 0x000fea000383ffff */
.L_x_11597:
[----:B-1----:R1:W2:Y:S02]  /*25410*/  SYNCS.PHASECHK.TRANS64.TRYWAIT P1, [R14+URZ+0x2d850], R9 ;  /* 0x02d850090e0075a7 */ /* 0x0022a4000802017f */
[----:B--2---:R-:W-:Y:S05]  /*25420*/  @!P1 NANOSLEEP.SYNCS 0x989680 ;  /* 0x009896800000995d */ /* 0x004fea0003900000 */
[----:B------:R-:W2:Y:S02]  /*25430*/  @!P1 SYNCS.PHASECHK.TRANS64 P1, [R14+URZ+0x2d850], R9 ;  /* 0x02d850090e0095a7 */ /* 0x000ea4000802007f */
[----:B--2---:R-:W-:Y:S05]  /*25440*/  @!P1 BRA `(.L_x_11597) ;  /* 0xfffffffc00f09947 */ /* 0x004fea000383ffff */
[----:B------:R-:W-:Y:S05]  /*25450*/  BRA `(.L_x_11596) ;  /* 0xffffff3800947947 */ /* 0x000fea000383ffff */
.L_x_11603:
[----:B------:R-:W-:Y:S02]  /*25460*/  IMAD.MOV.U32 R13, RZ, RZ, R3 ;  /* 0x000000ffff0d7224 */ /* 0x000fe400078e0003 */
[----:B------:R-:W-:Y:S02]  /*25470*/  IMAD.MOV.U32 R12, RZ, RZ, RZ ;  /* 0x000000ffff0c7224 */ /* 0x000fe400078e00ff */
[----:B------:R-:W-:Y:S02]  /*25480*/  IMAD.MOV.U32 R11, RZ, RZ, 0x1c1f ;  /* 0x00001c1fff0b7424 */ /* 0x000fe400078e00ff */
[----:B------:R-:W-:-:S07]  /*25490*/  IMAD.MOV.U32 R15, RZ, RZ, -0x1 ;  /* 0xffffffffff0f7424 */ /* 0x000fce00078e00ff */
[----:B0----5:R-:W-:Y:S05]  /*254a0*/  WARPSYNC.COLLECTIVE R15, `(.L_x_11795) ;  /* 0x000000000f087348 */ /* 0x021fea0003c00000 */
[----:B------:R1:W2:Y:S02]  /*254b0*/  SHFL.IDX P6, R14, R13, R12, R11 ;  /* 0x0000000c0d0e7389 */ /* 0x0002a400000c000b */
[----:B012--5:R-:W-:Y:S01]  /*254c0*/  ENDCOLLECTIVE ;  /* 0x000000000000791b */ /* 0x027fe20003800000 */
.L_x_11795:
[----:B------:R-:W-:Y:S02]  /*254d0*/  IMAD.MOV.U32 R13, RZ, RZ, R20 ;  /* 0x000000ffff0d7224 */ /* 0x000fe400078e0014 */
[----:B------:R-:W-:-:S07]  /*254e0*/  IMAD.MOV.U32 R0, RZ, RZ, R14 ;  /* 0x000000ffff007224 */ /* 0x000fce00078e000e */
[----:B------:R-:W-:Y:S05]  /*254f0*/  WARPSYNC.COLLECTIVE R15, `(.L_x_11796) ;  /* 0x000000000f087348 */ /* 0x000fea0003c00000 */
[----:B------:R0:W1:Y:S02]  /*25500*/  SHFL.IDX P6, R14, R13, R12, R11 ;  /* 0x0000000c0d0e7389 */ /* 0x00006400000c000b */
[----:B01----:R-:W-:Y:S01]  /*25510*/  ENDCOLLECTIVE ;  /* 0x000000000000791b */ /* 0x003fe20003800000 */
.L_x_11796:
[----:B------:R-:W-:Y:S05]  /*25520*/  BRA `(.L_x_11797) ;  /* 0xffffff54005c7947 */ /* 0x000fea000383ffff */
.L_x_11606:
        /* <DEDUP_REMOVED lines=8> */
.L_x_11799:
[----:B------:R-:W-:Y:S05]  /*255b0*/  BSYNC B1 ;  /* 0x0000000000017941 */ /* 0x000fea0003800000 */
.L_x_11798:
        /* <DEDUP_REMOVED lines=8> */
.L_x_11800:
[----:B------:R-:W-:Y:S05]  /*25640*/  BRA `(.L_x_11801) ;  /* 0xffffff5400707947 */ /* 0x000fea000383ffff */
.L_x_11608:
[----:B------:R-:W-:Y:S02]  /*25650*/  IMAD.MOV.U32 R13, RZ, RZ, R20 ;  /* 0x000000ffff0d7224 */ /* 0x000fe400078e0014 */
[----:B------:R-:W-:Y:S02]  /*25660*/  IMAD.MOV.U32 R12, RZ, RZ, RZ ;  /* 0x000000ffff0c7224 */ /* 0x000fe400078e00ff */
[----:B------:R-:W-:Y:S02]  /*25670*/  IMAD.MOV.U32 R11, RZ, RZ, 0x1c1f ;  /* 0x00001c1fff0b7424 */ /* 0x000fe400078e00ff */
[----:B------:R-:W-:-:S07]  /*25680*/  IMAD.MOV.U32 R15, RZ, RZ, -0x1 ;  /* 0xffffffffff0f7424 */ /* 0x000fce00078e00ff */
[----:B------:R-:W-:Y:S05]  /*25690*/  WARPSYNC.COLLECTIVE R15, `(.L_x_11802) ;  /* 0x000000000f087348 */ /* 0x000fea0003c00000 */
[----:B------:R0:W1:Y:S02]  /*256a0*/  SHFL.IDX P6, R14, R13, R12, R11 ;  /* 0x0000000c0d0e7389 */ /* 0x00006400000c000b */
[----:B01----:R-:W-:Y:S01]  /*256b0*/  ENDCOLLECTIVE ;  /* 0x000000000000791b */ /* 0x003fe20003800000 */
.L_x_11802:
[----:B------:R-:W-:Y:S02]  /*256c0*/  IMAD.MOV.U32 R13, RZ, RZ, R0 ;  /* 0x000000ffff0d7224 */ /* 0x000fe400078e0000 */
[----:B------:R-:W-:-:S07]  /*256d0*/  IMAD.MOV.U32 R3, RZ, RZ, R14 ;  /* 0x000000ffff037224 */ /* 0x000fce00078e000e */
[----:B------:R-:W-:Y:S05]  /*256e0*/  WARPSYNC.COLLECTIVE R15, `(.L_x_11803) ;  /* 0x000000000f087348 */ /* 0x000fea0003c00000 */
[----:B------:R0:W1:Y:S02]  /*256f0*/  SHFL.IDX P6, R14, R13, R12, R11 ;  /* 0x0000000c0d0e7389 */ /* 0x00006400000c000b */
[----:B01----:R-:W-:Y:S01]  /*25700*/  ENDCOLLECTIVE ;  /* 0x000000000000791b */ /* 0x003fe20003800000 */
.L_x_11803:
[----:B------:R-:W-:Y:S05]  /*25710*/  BRA `(.L_x_11804) ;  /* 0xffffff58003c7947 */ /* 0x000fea000383ffff */
.L_x_11611:
[----:B------:R-:W-:Y:S01]  /*25720*/  BSSY B1, `(.L_x_11805) ;  /* 0x0000008000017945 */ /* 0x000fe20003800000 */
[----:B---3--:R-:W-:Y:S02]  /*25730*/  IMAD.MOV.U32 R13, RZ, RZ, R20 ;  /* 0x000000ffff0d7224 */ /* 0x008fe400078e0014 */
[----:B------:R-:W-:Y:S02]  /*25740*/  IMAD.MOV.U32 R12, RZ, RZ, 0x1 ;  /* 0x00000001ff0c7424 */ /* 0x000fe400078e00ff */
[----:B------:R-:W-:Y:S02]  /*25750*/  IMAD.MOV.U32 R11, RZ, RZ, 0x1c1f ;  /* 0x00001c1fff0b7424 */ /* 0x000fe400078e00ff */
[----:B------:R-:W-:-:S07]  /*25760*/  IMAD.MOV.U32 R15, RZ, RZ, -0x1 ;  /* 0xffffffffff0f7424 */ /* 0x000fce00078e00ff */
[----:B012---:R-:W-:Y:S05]  /*25770*/  WARPSYNC.COLLECTIVE R15, `(.L_x_11806) ;  /* 0x000000000f087348 */ /* 0x007fea0003c00000 */
[----:B--2---:R2:W3:Y:S02]  /*25780*/  SHFL.IDX P6, R14, R13, R12, R11 ;  /* 0x0000000c0d0e7389 */ /* 0x0044e400000c000b */
[----:B0123--:R-:W-:Y:S01]  /*25790*/  ENDCOLLECTIVE ;  /* 0x000000000000791b */ /* 0x00ffe20003800000 */
.L_x_11806:
[----:B------:R-:W-:Y:S05]  /*257a0*/  BSYNC B1 ;  /* 0x0000000000017941 */ /* 0x000fea0003800000 */
.L_x_11805:
        /* <DEDUP_REMOVED lines=8> */
.L_x_11807:
[----:B------:R-:W-:Y:S05]  /*25830*/  BRA `(.L_x_11808) ;  /* 0xffffff5c005c7947 */ /* 0x000fea000383ffff */
.L_x_11615:
[----:B------:R-:W-:Y:S02]  /*25840*/  IMAD.MOV.U32 R13, RZ, RZ, R4 ;  /* 0x000000ffff0d7224 */ /* 0x000fe400078e0004 */
[----:B------:R-:W-:Y:S02]  /*25850*/  IMAD.MOV.U32 R12, RZ, RZ, RZ ;  /* 0x000000ffff0c7224 */ /* 0x000fe400078e00ff */
[----:B------:R-:W-:Y:S02]  /*25860*/  IMAD.MOV.U32 R11, RZ, RZ, 0x1c1f ;  /* 0x00001c1fff0b7424 */ /* 0x000fe400078e00ff */
[----:B------:R-:W-:-:S07]  /*25870*/  IMAD.MOV.U32 R15, RZ, RZ, -0x1 ;  /* 0xffffffffff0f7424 */ /* 0x000fce00078e00ff */
[----:B-1----:R-:W-:Y:S05]  /*25880*/  WARPSYNC.COLLECTIVE R15, `(.L_x_11809) ;  /* 0x000000000f087348 */ /* 0x002fea0003c00000 */
[----:B------:R0:W2:Y:S02]  /*25890*/  SHFL.IDX P6, R14, R13, R12, R11 ;  /* 0x0000000c0d0e7389 */ /* 0x0000a400000c000b */
[----:B012---:R-:W-:Y:S01]  /*258a0*/  ENDCOLLECTIVE ;  /* 0x000000000000791b */ /* 0x007fe20003800000 */
.L_x_11809:
[----:B------:R-:W-:Y:S02]  /*258b0*/  IMAD.MOV.U32 R13, RZ, RZ, R0 ;  /* 0x000000ffff0d7224 */ /* 0x000fe400078e0000 */
[----:B------:R-:W-:-:S07]  /*258c0*/  IMAD.MOV.U32 R3, RZ, RZ, R14 ;  /* 0x000000ffff037224 */ /* 0x000fce00078e000e */
[----:B------:R-:W-:Y:S05]  /*258d0*/  WARPSYNC.COLLECTIVE R15, `(.L_x_11810) ;  /* 0x000000000f087348 */ /* 0x000fea0003c00000 */
[----:B------:R0:W1:Y:S02]  /*258e0*/  SHFL.IDX P6, R14, R13, R12, R11 ;  /* 0x0000000c0d0e7389 */ /* 0x00006400000c000b */
[----:B01----:R-:W-:Y:S01]  /*258f0*/  ENDCOLLECTIVE ;  /* 0x000000000000791b */ /* 0x003fe20003800000 */
.L_x_11810:
[----:B------:R-:W-:Y:S05]  /*25900*/  BRA `(.L_x_11811) ;  /* 0xffffff6800b47947 */ /* 0x000fea000383ffff */
.L_x_11618:
        /* <DEDUP_REMOVED lines=8> */
.L_x_11813:
[----:B------:R-:W-:Y:S05]  /*25990*/  BSYNC B1 ;  /* 0x0000000000017941 */ /* 0x000fea0003800000 */
.L_x_11812:
        /* <DEDUP_REMOVED lines=8> */
.L_x_11814:
[----:B------:R-:W-:Y:S05]  /*25a20*/  BRA `(.L_x_11815) ;  /* 0xffffff6800c87947 */ /* 0x000fea000383ffff */
.L_x_11645:
[----:B------:R-:W0:Y:S01]  /*25a30*/  S2R R7, SR_TID.X ;  /* 0x0000000000077919 */ /* 0x000e220000002100 */
[----:B------:R-:W-:Y:S01]  /*25a40*/  BSSY B1, `(.L_x_11816) ;  /* 0x000000a000017945 */ /* 0x000fe20003800000 */
[----:B-1----:R-:W-:Y:S02]  /*25a50*/  IMAD.MOV.U32 R12, RZ, RZ, RZ ;  /* 0x000000ffff0c7224 */ /* 0x002fe400078e00ff */
        /* <DEDUP_REMOVED lines=8> */
.L_x_11817:
[----:B------:R-:W-:Y:S05]  /*25ae0*/  BSYNC B1 ;  /* 0x0000000000017941 */ /* 0x000fea0003800000 */
.L_x_11816:
[----:B------:R-:W-:Y:S05]  /*25af0*/  BRA `(.L_x_11818) ;  /* 0xffffff8800ac7947 */ /* 0x000fea000383ffff */
.L_x_11647:
[----:B------:R-:W-:Y:S01]  /*25b00*/  BSSY B1, `(.L_x_11819) ;  /* 0x0000006000017945 */ /* 0x000fe20003800000 */
[----:B------:R-:W-:-:S07]  /*25b10*/  IMAD.MOV.U32 R15, RZ, RZ, -0x1 ;  /* 0xffffffffff0f7424 */ /* 0x000fce00078e00ff */
[----:B01----:R-:W-:Y:S05]  /*25b20*/  WARPSYNC.COLLECTIVE R15, `(.L_x_11820) ;  /* 0x000000000f0c7348 */ /* 0x003fea0003c00000 */
[----:B------:R-:W-:Y:S02]  /*25b30*/  ELECT P6, UR62, PT ;  /* 0x00000000003e782f */ /* 0x000fe400038c0000 */
[----:B------:R-:W-:Y:S01]  /*25b40*/  MOV R14, UR62 ;  /* 0x0000003e000e7c02 */ /* 0x000fe20008000f00 */
[----:B01----:R-:W-:Y:S10]  /*25b50*/  ENDCOLLECTIVE ;  /* 0x000000000000791b */ /* 0x003ff40003800000 */
.L_x_11820:
[----:B------:R-:W-:Y:S05]  /*25b60*/  BSYNC B1 ;  /* 0x0000000000017941 */ /* 0x000fea0003800000 */
.L_x_11819:
[----:B------:R-:W-:Y:S05]  /*25b70*/  BRA `(.L_x_11646) ;  /* 0xffffff8800a47947 */ /* 0x000fea000383ffff */
.L_x_11649:
[----:B0-----:R0:W2:Y:S02]  /*25b80*/  SYNCS.PHASECHK.TRANS64.TRYWAIT P0, [R18+URZ+0x2d820], R6 ;  /* 0x02d82006120075a7 */ /* 0x0010a4000800017f */
[----:B--2---:R-:W-:Y:S05]  /*25b90*/  @!P0 NANOSLEEP.SYNCS 0x989680 ;  /* 0x009896800000895d */ /* 0x004fea0003900000 */
[----:B------:R-:W2:Y:S02]  /*25ba0*/  @!P0 SYNCS.PHASECHK.TRANS64 P0, [R18+URZ+0x2d820], R6 ;  /* 0x02d82006120085a7 */ /* 0x000ea4000800007f */
[----:B--2---:R-:W-:Y:S05]  /*25bb0*/  @!P0 BRA `(.L_x_11649) ;  /* 0xfffffffc00f08947 */ /* 0x004fea000383ffff */
[----:B------:R-:W-:Y:S05]  /*25bc0*/  BRA `(.L_x_11821) ;  /* 0xffffff8800b47947 */ /* 0x000fea000383ffff */
.L_x_11653:
[----:B--2---:R2:W3:Y:S02]  /*25bd0*/  SYNCS.PHASECHK.TRANS64.TRYWAIT P0, [R10+URZ+0x2d8a0], R9 ;  /* 0x02d8a0090a0075a7 */ /* 0x0044e4000800017f */
[----:B---3--:R-:W-:Y:S05]  /*25be0*/  @!P0 NANOSLEEP.SYNCS 0x989680 ;  /* 0x009896800000895d */ /* 0x008fea0003900000 */
[----:B------:R-:W3:Y:S02]  /*25bf0*/  @!P0 SYNCS.PHASECHK.TRANS64 P0, [R10+URZ+0x2d8a0], R9 ;  /* 0x02d8a0090a0085a7 */ /* 0x000ee4000800007f */
[----:B---3--:R-:W-:Y:S05]  /*25c00*/  @!P0 BRA `(.L_x_11653) ;  /* 0xfffffffc00f08947 */ /* 0x008fea000383ffff */
[----:B------:R-:W-:Y:S05]  /*25c10*/  BRA `(.L_x_11822) ;  /* 0xffffff8800d07947 */ /* 0x000fea000383ffff */
.L_x_11660:
[----:B0-----:R0:W3:Y:S02]  /*25c20*/  SYNCS.PHASECHK.TRANS64.TRYWAIT P0, [R10+URZ+0x2d8c0], R9 ;  /* 0x02d8c0090a0075a7 */ /* 0x0010e4000800017f */
[----:B---3--:R-:W-:Y:S05]  /*25c30*/  @!P0 NANOSLEEP.SYNCS 0x989680 ;  /* 0x009896800000895d */ /* 0x008fea0003900000 */
[----:B------:R-:W3:Y:S02]  /*25c40*/  @!P0 SYNCS.PHASECHK.TRANS64 P0, [R10+URZ+0x2d8c0], R9 ;  /* 0x02d8c0090a0085a7 */ /* 0x000ee4000800007f */
[----:B---3--:R-:W-:Y:S05]  /*25c50*/  @!P0 BRA `(.L_x_11660) ;  /* 0xfffffffc00f08947 */ /* 0x008fea000383ffff */
[----:B------:R-:W-:Y:S05]  /*25c60*/  BRA `(.L_x_11823) ;  /* 0xffffff8c00cc7947 */ /* 0x000fea000383ffff */
.L_x_11669:
[----:B0-----:R0:W2:Y:S02]  /*25c70*/  SYNCS.PHASECHK.TRANS64.TRYWAIT P1, [R9+URZ+0x2d8a0], R8 ;  /* 0x02d8a008090075a7 */ /* 0x0010a4000802017f */
[----:B--2---:R-:W-:Y:S05]  /*25c80*/  @!P1 NANOSLEEP.SYNCS 0x989680 ;  /* 0x009896800000995d */ /* 0x004fea0003900000 */
[----:B------:R-:W2:Y:S02]  /*25c90*/  @!P1 SYNCS.PHASECHK.TRANS64 P1, [R9+URZ+0x2d8a0], R8 ;  /* 0x02d8a008090095a7 */ /* 0x000ea4000802007f */
[----:B--2---:R-:W-:Y:S05]  /*25ca0*/  @!P1 BRA `(.L_x_11669) ;  /* 0xfffffffc00f09947 */ /* 0x004fea000383ffff */
[----:B------:R-:W-:Y:S05]  /*25cb0*/  BRA `(.L_x_11824) ;  /* 0xffffff94000c7947 */ /* 0x000fea000383ffff */
.L_x_11676:
[----:B--2---:R2:W3:Y:S02]  /*25cc0*/  SYNCS.PHASECHK.TRANS64.TRYWAIT P1, [R9+URZ+0x2d8c0], R8 ;  /* 0x02d8c008090075a7 */ /* 0x0044e4000802017f */
[----:B---3--:R-:W-:Y:S05]  /*25cd0*/  @!P1 NANOSLEEP.SYNCS 0x989680 ;  /* 0x009896800000995d */ /* 0x008fea0003900000 */
[----:B------:R-:W3:Y:S02]  /*25ce0*/  @!P1 SYNCS.PHASECHK.TRANS64 P1, [R9+URZ+0x2d8c0], R8 ;  /* 0x02d8c008090095a7 */ /* 0x000ee4000802007f */
[----:B---3--:R-:W-:Y:S05]  /*25cf0*/  @!P1 BRA `(.L_x_11676) ;  /* 0xfffffffc00f09947 */ /* 0x008fea000383ffff */
[----:B------:R-:W-:Y:S05]  /*25d00*/  BRA `(.L_x_11825) ;  /* 0xffffff9800047947 */ /* 0x000fea000383ffff */
.L_x_11701:
        /* <DEDUP_REMOVED lines=11> */
.L_x_11827:
[----:B------:R-:W-:Y:S05]  /*25dc0*/  BSYNC B0 ;  /* 0x0000000000007941 */ /* 0x000fea0003800000 */
.L_x_11826:
[----:B------:R-:W-:Y:S05]  /*25dd0*/  BRA `(.L_x_11828) ;  /* 0xffffffa800cc7947 */ /* 0x000fea000383ffff */
.L_x_11704:
[----:B0-----:R0:W1:Y:S02]  /*25de0*/  SYNCS.PHASECHK.TRANS64.TRYWAIT P0, [R2+URZ+0x2d840], R3 ;  /* 0x02d84003020075a7 */ /* 0x001064000800017f */
[----:B-1----:R-:W-:Y:S05]  /*25df0*/  @!P0 NANOSLEEP.SYNCS 0x989680 ;  /* 0x009896800000895d */ /* 0x002fea0003900000 */
[----:B------:R-:W1:Y:S02]  /*25e00*/  @!P0 SYNCS.PHASECHK.TRANS64 P0, [R2+URZ+0x2d840], R3 ;  /* 0x02d84003020085a7 */ /* 0x000e64000800007f */
[----:B-1----:R-:W-:Y:S05]  /*25e10*/  @!P0 BRA `(.L_x_11704) ;  /* 0xfffffffc00f08947 */ /* 0x002fea000383ffff */
[----:B------:R-:W-:Y:S05]  /*25e20*/  BRA `(.L_x_11829) ;  /* 0xffffffac00207947 */ /* 0x000fea000383ffff */
.L_x_11705:
        /* <DEDUP_REMOVED lines=8> */
.L_x_11831:
[----:B------:R-:W-:Y:S05]  /*25eb0*/  BSYNC B0 ;  /* 0x0000000000007941 */ /* 0x000fea0003800000 */
.L_x_11830:
        /* <DEDUP_REMOVED lines=9> */
.L_x_11832:
[----:B------:R-:W-:Y:S02]  /*25f50*/  IMAD.MOV.U32 R13, RZ, RZ, R7 ;  /* 0x000000ffff0d7224 */ /* 0x000fe400078e0007 */
[----:B------:R-:W-:Y:S02]  /*25f60*/  IMAD.MOV.U32 R12, RZ, RZ, 0x1 ;  /* 0x00000001ff0c7424 */ /* 0x000fe400078e00ff */
[----:B------:R-:W-:-:S07]  /*25f70*/  IMAD.MOV.U32 R5, RZ, RZ, R14 ;  /* 0x000000ffff057224 */ /* 0x000fce00078e000e */
[----:B------:R-:W-:Y:S05]  /*25f80*/  WARPSYNC.COLLECTIVE R15, `(.L_x_11833) ;  /* 0x000000000f087348 */ /* 0x000fea0003c00000 */
[----:B------:R0:W1:Y:S02]  /*25f90*/  SHFL.IDX P6, R14, R13, R12, R11 ;  /* 0x0000000c0d0e7389 */ /* 0x00006400000c000b */
[----:B01----:R-:W-:Y:S01]  /*25fa0*/  ENDCOLLECTIVE ;  /* 0x000000000000791b */ /* 0x003fe20003800000 */
.L_x_11833:
        /* <DEDUP_REMOVED lines=17> */
.L_x_11834:
[----:B------:R-:W-:Y:S02]  /*260c0*/  @P1 IMAD R6, R8, 0x2, R18 ;  /* 0x0000000208061824 */ /* 0x000fe400078e0212 */
[----:B------:R-:W-:Y:S02]  /*260d0*/  IMAD.MOV.U32 R13, RZ, RZ, R7 ;  /* 0x000000ffff0d7224 */ /* 0x000fe400078e0007 */
[----:B------:R-:W-:Y:S02]  /*260e0*/  IMAD.MOV.U32 R12, RZ, RZ, 0x2 ;  /* 0x00000002ff0c7424 */ /* 0x000fe400078e00ff */
[----:B------:R-:W-:-:S07]  /*260f0*/  IMAD.MOV.U32 R5, RZ, RZ, R14 ;  /* 0x000000ffff057224 */ /* 0x000fce00078e000e */
[----:B------:R-:W-:Y:S05]  /*26100*/  WARPSYNC.COLLECTIVE R15, `(.L_x_11835) ;  /* 0x000000000f087348 */ /* 0x000fea0003c00000 */
[----:B------:R0:W1:Y:S02]  /*26110*/  SHFL.IDX P6, R14, R13, R12, R11 ;  /* 0x0000000c0d0e7389 */ /* 0x00006400000c000b */
[----:B01----:R-:W-:Y:S01]  /*26120*/  ENDCOLLECTIVE ;  /* 0x000000000000791b */ /* 0x003fe20003800000 */
.L_x_11835:
        /* <DEDUP_REMOVED lines=17> */
.L_x_11836:
[----:B------:R-:W-:Y:S02]  /*26240*/  @P1 IMAD R6, R8, 0x2, R18 ;  /* 0x0000000208061824 */ /* 0x000fe400078e0212 */
[----:B------:R-:W-:Y:S02]  /*26250*/  IMAD.MOV.U32 R13, RZ, RZ, R7 ;  /* 0x000000ffff0d7224 */ /* 0x000fe400078e0007 */
[----:B------:R-:W-:Y:S02]  /*26260*/  IMAD.MOV.U32 R12, RZ, RZ, 0x3 ;  /* 0x00000003ff0c7424 */ /* 0x000fe400078e00ff */
[----:B------:R-:W-:-:S07]  /*26270*/  IMAD.MOV.U32 R5, RZ, RZ, R14 ;  /* 0x000000ffff057224 */ /* 0x000fce00078e000e */
[----:B------:R-:W-:Y:S05]  /*26280*/  WARPSYNC.COLLECTIVE R15, `(.L_x_11837) ;  /* 0x000000000f087348 */ /* 0x000fea0003c00000 */
[----:B------:R0:W1:Y:S02]  /*26290*/  SHFL.IDX P6, R14, R13, R12, R11 ;  /* 0x0000000c0d0e7389 */ /* 0x00006400000c000b */
[----:B01----:R-:W-:Y:S01]  /*262a0*/  ENDCOLLECTIVE ;  /* 0x000000000000791b */ /* 0x003fe20003800000 */
.L_x_11837:
        /* <DEDUP_REMOVED lines=10> */
.L_x_11838:
        /* <DEDUP_REMOVED lines=8> */
.L_x_11710:
        /* <DEDUP_REMOVED lines=9> */
.L_x_11840:
[C---:B------:R-:W-:Y:S01]  /*26460*/  VIADD R9, R25.reuse, 0x20 ;  /* 0x0000002019097836 */ /* 0x040fe20000000000 */
[----:B------:R-:W-:Y:S01]  /*26470*/  ISETP.GE.AND P3, PT, R25, R0, PT ;  /* 0x000000001900720c */ /* 0x000fe20003f66270 */
[----:B------:R-:W-:Y:S02]  /*26480*/  IMAD.MOV.U32 R13, RZ, RZ, R5 ;  /* 0x000000ffff0d7224 */ /* 0x000fe400078e0005 */
[----:B------:R-:W-:-:S10]  /*26490*/  IMAD.MOV.U32 R2, RZ, RZ, R14 ;  /* 0x000000ffff027224 */ /* 0x000fd400078e000e */
[----:B------:R-:W-:Y:S05]  /*264a0*/  WARPSYNC.COLLECTIVE R15, `(.L_x_11841) ;  /* 0x000000000f087348 */ /* 0x000fea0003c00000 */
[----:B------:R0:W1:Y:S02]  /*264b0*/  SHFL.IDX P6, R14, R13, R12, R11 ;  /* 0x0000000c0d0e7389 */ /* 0x00006400000c000b */
[----:B01----:R-:W-:Y:S01]  /*264c0*/  ENDCOLLECTIVE ;  /* 0x000000000000791b */ /* 0x003fe20003800000 */
.L_x_11841:
[----:B------:R-:W-:Y:S02]  /*264d0*/  IMAD.MOV.U32 R13, RZ, RZ, R4 ;  /* 0x000000ffff0d7224 */ /* 0x000fe400078e0004 */
[----:B------:R-:W-:Y:S02]  /*264e0*/  IMAD.MOV.U32 R12, RZ, RZ, 0x1 ;  /* 0x00000001ff0c7424 */ /* 0x000fe400078e00ff */
[----:B------:R-:W-:-:S07]  /*264f0*/  IMAD.MOV.U32 R3, RZ, RZ, R14 ;  /* 0x000000ffff037224 */ /* 0x000fce00078e000e */
[----:B------:R-:W-:Y:S05]  /*26500*/  WARPSYNC.COLLECTIVE R15, `(.L_x_11842) ;  /* 0x000000000f087348 */ /* 0x000fea0003c00000 */
[----:B------:R0:W1:Y:S02]  /*26510*/  SHFL.IDX P6, R14, R13, R12, R11 ;  /* 0x0000000c0d0e7389 */ /* 0x00006400000c000b */
[----:B01----:R-:W-:Y:S01]  /*26520*/  ENDCOLLECTIVE ;  /* 0x000000000000791b */ /* 0x003fe20003800000 */
.L_x_11842:
        /* <DEDUP_REMOVED lines=17> */
.L_x_11843:
[----:B------:R-:W-:Y:S02]  /*26640*/  IMAD.MOV.U32 R13, RZ, RZ, R4 ;  /* 0x000000ffff0d7224 */ /* 0x000fe400078e0004 */
[----:B------:R-:W-:Y:S02]  /*26650*/  IMAD.MOV.U32 R12, RZ, RZ, 0x2 ;  /* 0x00000002ff0c7424 */ /* 0x000fe400078e00ff */
[----:B------:R-:W-:-:S07]  /*26660*/  IMAD.MOV.U32 R3, RZ, RZ, R14 ;  /* 0x000000ffff037224 */ /* 0x000fce00078e000e */
[----:B------:R-:W-:Y:S05]  /*26670*/  WARPSYNC.COLLECTIVE R15, `(.L_x_11844) ;  /* 0x000000000f087348 */ /* 0x000fea0003c00000 */
[----:B------:R0:W1:Y:S02]  /*26680*/  SHFL.IDX P6, R14, R13, R12, R11 ;  /* 0x0000000c0d0e7389 */ /* 0x00006400000c000b */
[----:B01----:R-:W-:Y:S01]  /*26690*/  ENDCOLLECTIVE ;  /* 0x000000000000791b */ /* 0x003fe20003800000 */
.L_x_11844:
        /* <DEDUP_REMOVED lines=18> */
.L_x_11845:
[----:B------:R-:W-:Y:S02]  /*267c0*/  IMAD.MOV.U32 R13, RZ, RZ, R4 ;  /* 0x000000ffff0d7224 */ /* 0x000fe400078e0004 */
[----:B------:R-:W-:Y:S02]  /*267d0*/  IMAD.MOV.U32 R12, RZ, RZ, 0x3 ;  /* 0x00000003ff0c7424 */ /* 0x000fe400078e00ff */
[----:B------:R-:W-:-:S07]  /*267e0*/  IMAD.MOV.U32 R3, RZ, RZ, R14 ;  /* 0x000000ffff037224 */ /* 0x000fce00078e000e */
[----:B------:R-:W-:Y:S05]  /*267f0*/  WARPSYNC.COLLECTIVE R15, `(.L_x_11846) ;  /* 0x000000000f087348 */ /* 0x000fea0003c00000 */
[----:B------:R0:W1:Y:S02]  /*26800*/  SHFL.IDX P6, R14, R13, R12, R11 ;  /* 0x0000000c0d0e7389 */ /* 0x00006400000c000b */
[----:B01----:R-:W-:Y:S01]  /*26810*/  ENDCOLLECTIVE ;  /* 0x000000000000791b */ /* 0x003fe20003800000 */
.L_x_11846:
[----:B------:R-:W-:-:S05]  /*26820*/  @!P3 LEA R3, P4, R10, R3, 0x1 ;  /* 0x000000030a03b211 */ /* 0x000fca00078808ff */
[----:B------:R-:W-:-:S05]  /*26830*/  @!P3 IMAD.X R2, RZ, RZ, R2, P4 ;  /* 0x000000ffff02b224 */ /* 0x000fca00020e0602 */
[----:B------:R-:W-:Y:S01]  /*26840*/  @!P3 LOP3.LUT R3, R3, R2, RZ, 0x3c, !PT ;  /* 0x000000020303b212 */ /* 0x000fe200078e3cff */
[----:B------:R-:W-:-:S03]  /*26850*/  IMAD.MOV.U32 R13, RZ, RZ, R5 ;  /* 0x000000ffff0d7224 */ /* 0x000fc600078e0005 */
[----:B------:R-:W-:-:S04]  /*26860*/  @!P3 LOP3.LUT R2, R3, R2, RZ, 0x3c, !PT ;  /* 0x000000020302b212 */ /* 0x000fc800078e3cff */
[----:B------:R-:W-:Y:S01]  /*26870*/  @!P3 LOP3.LUT R3, R3, R2, RZ, 0x3c, !PT ;  /* 0x000000020303b212 */ /* 0x000fe200078e3cff */
[----:B------:R-:W-:-:S07]  /*26880*/  IMAD.MOV.U32 R4, RZ, RZ, R14 ;  /* 0x000000ffff047224 */ /* 0x000fce00078e000e */
[----:B------:R-:W-:Y:S05]  /*26890*/  WARPSYNC.COLLECTIVE R15, `(.L_x_11847) ;  /* 0x000000000f087348 */ /* 0x000fea0003c00000 */
[----:B------:R0:W1:Y:S02]  /*268a0*/  SHFL.IDX P6, R14, R13, R12, R11 ;  /* 0x0000000c0d0e7389 */ /* 0x00006400000c000b */
[----:B01----:R-:W-:Y:S01]  /*268b0*/  ENDCOLLECTIVE ;  /* 0x000000000000791b */ /* 0x003fe20003800000 */
.L_x_11847:
[----:B------:R-:W-:Y:S01]  /*268c0*/  @!PT LDS RZ, [RZ] ;  /* 0x00000000fffff984 */ /* 0x000fe20000000800 */
[----:B------:R-:W-:Y:S01]  /*268d0*/  @!PT LDS RZ, [RZ] ;  /* 0x00000000fffff984 */ /* 0x000fe20000000800 */
[----:B------:R-:W-:Y:S01]  /*268e0*/  @!PT LDS RZ, [RZ] ;  /* 0x00000000fffff984 */ /* 0x000fe20000000800 */
[----:B------:R-:W-:Y:S04]  /*268f0*/  @!P3 LDGSTS.E.BYPASS.LTC128B.128 [R8+0xd400], desc[UR52][R2.64], !P0 ;  /* 0x0d4000000208bfae */ /* 0x000fe8000c101d74 */
[----:B------:R-:W-:Y:S04]  /*26900*/  @!P3 LDGSTS.E.BYPASS.LTC128B.128 [R8+0x10400], desc[UR52][R2.64+0x40], !P1 ;  /* 0x104000400208bfae */ /* 0x000fe8000c901d74 */
[----:B------:R0:W-:Y:S01]  /*26910*/  @!P3 LDGSTS.E.BYPASS.LTC128B.128 [R8+0x13400], desc[UR52][R2.64+0x80], !P2 ;  /* 0x134000800208bfae */ /* 0x0001e2000d101d74 */
[----:B------:R-:W-:Y:S02]  /*26920*/  IMAD.MOV.U32 R13, RZ, RZ, R6 ;  /* 0x000000ffff0d7224 */ /* 0x000fe400078e0006 */
[----:B------:R-:W-:-:S02]  /*26930*/  IMAD.MOV.U32 R12, RZ, RZ, RZ ;  /* 0x000000ffff0c7224 */ /* 0x000fc400078e00ff */
[----:B0-----:R-:W-:Y:S02]  /*26940*/  VIADD R2, R25, 0x60 ;  /* 0x0000006019027836 */ /* 0x001fe40000000000 */
[----:B------:R-:W-:-:S07]  /*26950*/  IMAD.MOV.U32 R5, RZ, RZ, R14 ;  /* 0x000000ffff057224 */ /* 0x000fce00078e000e */
[----:B------:R-:W-:Y:S05]  /*26960*/  WARPSYNC.COLLECTIVE R15, `(.L_x_11848) ;  /* 0x000000000f087348 */ /* 0x000fea0003c00000 */
[----:B------:R0:W1:Y:S02]  /*26970*/  SHFL.IDX P6, R14, R13, R12, R11 ;  /* 0x0000000c0d0e7389 */ /* 0x00006400000c000b */
[----:B01----:R-:W-:Y:S01]  /*26980*/  ENDCOLLECTIVE ;  /* 0x000000000000791b */ /* 0x003fe20003800000 */
.L_x_11848:
[----:B------:R-:W-:-:S13]  /*26990*/  ISETP.GE.AND P3, PT, R2, R0, PT ;  /* 0x000000000200720c */ /* 0x000fda0003f66270 */
        /* <DEDUP_REMOVED lines=15> */
.L_x_11849:
[----:B------:R-:W-:Y:S02]  /*26a90*/  IMAD.MOV.U32 R13, RZ, RZ, R6 ;  /* 0x000000ffff0d7224 */ /* 0x000fe400078e0006 */
[----:B------:R-:W-:Y:S02]  /*26aa0*/  IMAD.MOV.U32 R12, RZ, RZ, 0x1 ;  /* 0x00000001ff0c7424 */ /* 0x000fe400078e00ff */
[----:B------:R-:W-:-:S07]  /*26ab0*/  IMAD.MOV.U32 R3, RZ, RZ, R14 ;  /* 0x000000ffff037224 */ /* 0x000fce00078e000e */
[----:B------:R-:W-:Y:S05]  /*26ac0*/  WARPSYNC.COLLECTIVE R15, `(.L_x_11850) ;  /* 0x000000000f087348 */ /* 0x000fea0003c00000 */
[----:B------:R0:W1:Y:S02]  /*26ad0*/  SHFL.IDX P6, R14, R13, R12, R11 ;  /* 0x0000000c0d0e7389 */ /* 0x00006400000c000b */
[----:B01----:R-:W-:Y:S01]  /*26ae0*/  ENDCOLLECTIVE ;  /* 0x000000000000791b */ /* 0x003fe20003800000 */
.L_x_11850:
        /* <DEDUP_REMOVED lines=10> */
.L_x_11851:
[----:B------:R-:W-:Y:S01]  /*26b90*/  @!PT LDS RZ, [RZ] ;  /* 0x00000000fffff984 */ /* 0x000fe20000000800 */
[----:B------:R-:W-:Y:S01]  /*26ba0*/  @!PT LDS RZ, [RZ] ;  /* 0x00000000fffff984 */ /* 0x000fe20000000800 */
[----:B------:R-:W-:Y:S01]  /*26bb0*/  @!PT LDS RZ, [RZ] ;  /* 0x00000000fffff984 */ /* 0x000fe20000000800 */
[----:B------:R-:W-:Y:S04]  /*26bc0*/  @!P3 LDGSTS.E.BYPASS.LTC128B.128 [R8+0xe400], desc[UR52][R2.64], !P0 ;  /* 0x0e4000000208bfae */ /* 0x000fe8000c101d74 */
[----:B------:R-:W-:Y:S04]  /*26bd0*/  @!P3 LDGSTS.E.BYPASS.LTC128B.128 [R8+0x11400], desc[UR52][R2.64+0x40], !P1 ;  /* 0x114000400208bfae */ /* 0x000fe8000c901d74 */
[----:B------:R0:W-:Y:S02]  /*26be0*/  @!P3 LDGSTS.E.BYPASS.LTC128B.128 [R8+0x14400], desc[UR52][R2.64+0x80], !P2 ;  /* 0x144000800208bfae */ /* 0x0001e4000d101d74 */
[----:B0-----:R-:W-:Y:S01]  /*26bf0*/  IMAD.MOV.U32 R2, RZ, RZ, R14 ;  /* 0x000000ffff027224 */ /* 0x001fe200078e000e */
[----:B------:R-:W-:Y:S06]  /*26c00*/  BRA `(.L_x_11852) ;  /* 0xffffffac00fc7947 */ /* 0x000fec000383ffff */
.L_x_11713:
[----:B-1----:R1:W2:Y:S02]  /*26c10*/  SYNCS.PHASECHK.TRANS64.TRYWAIT P0, [R18+URZ+0x2d820], R0 ;  /* 0x02d82000120075a7 */ /* 0x0022a4000800017f */
[----:B--2---:R-:W-:Y:S05]  /*26c20*/  @!P0 NANOSLEEP.SYNCS 0x989680 ;  /* 0x009896800000895d */ /* 0x004fea0003900000 */
[----:B------:R-:W2:Y:S02]  /*26c30*/  @!P0 SYNCS.PHASECHK.TRANS64 P0, [R18+URZ+0x2d820], R0 ;  /* 0x02d82000120085a7 */ /* 0x000ea4000800007f */
[----:B--2---:R-:W-:Y:S05]  /*26c40*/  @!P0 BRA `(.L_x_11713) ;  /* 0xfffffffc00f08947 */ /* 0x004fea000383ffff */
[----:B------:R-:W-:Y:S05]  /*26c50*/  BRA `(.L_x_11853) ;  /* 0xffffffb000607947 */ /* 0x000fea000383ffff */
.L_x_11718:
[----:B0-----:R0:W1:Y:S02]  /*26c60*/  SYNCS.PHASECHK.TRANS64.TRYWAIT P0, [R5+URZ+0x2d840], R0 ;  /* 0x02d84000050075a7 */ /* 0x001064000800017f */
[----:B-1----:R-:W-:Y:S05]  /*26c70*/  @!P0 NANOSLEEP.SYNCS 0x989680 ;  /* 0x009896800000895d */ /* 0x002fea0003900000 */
[----:B------:R-:W1:Y:S02]  /*26c80*/  @!P0 SYNCS.PHASECHK.TRANS64 P0, [R5+URZ+0x2d840], R0 ;  /* 0x02d84000050085a7 */ /* 0x000e64000800007f */
[----:B-1----:R-:W-:Y:S05]  /*26c90*/  @!P0 BRA `(.L_x_11718) ;  /* 0xfffffffc00f08947 */ /* 0x002fea000383ffff */
[----:B------:R-:W-:Y:S05]  /*26ca0*/  BRA `(.L_x_11854) ;  /* 0xffffffb400547947 */ /* 0x000fea000383ffff */
.L_x_11719:
        /* <DEDUP_REMOVED lines=8> */
.L_x_11856:
[----:B------:R-:W-:Y:S05]  /*26d30*/  BSYNC B1 ;  /* 0x0000000000017941 */ /* 0x000fea0003800000 */
.L_x_11855:
        /* <DEDUP_REMOVED lines=13> */
.L_x_11857:
        /* <DEDUP_REMOVED lines=8> */
.L_x_11858:
        /* <DEDUP_REMOVED lines=14> */
.L_x_11859:
[----:B------:R-:W-:Y:S02]  /*26f70*/  IMAD.MOV.U32 R13, RZ, RZ, R7 ;  /* 0x000000ffff0d7224 */ /* 0x000fe400078e0007 */
[----:B------:R-:W-:Y:S02]  /*26f80*/  IMAD.MOV.U32 R12, RZ, RZ, 0x2 ;  /* 0x00000002ff0c7424 */ /* 0x000fe400078e00ff */
[----:B------:R-:W-:-:S07]  /*26f90*/  IMAD.MOV.U32 R2, RZ, RZ, R14 ;  /* 0x000000ffff027224 */ /* 0x000fce00078e000e */
[----:B------:R-:W-:Y:S05]  /*26fa0*/  WARPSYNC.COLLECTIVE R15, `(.L_x_11860) ;  /* 0x000000000f087348 */ /* 0x000fea0003c00000 */
[----:B------:R0:W1:Y:S02]  /*26fb0*/  SHFL.IDX P6, R14, R13, R12, R11 ;  /* 0x0000000c0d0e7389 */ /* 0x00006400000c000b */
[----:B01----:R-:W-:Y:S01]  /*26fc0*/  ENDCOLLECTIVE ;  /* 0x000000000000791b */ /* 0x003fe20003800000 */
.L_x_11860:
        /* <DEDUP_REMOVED lines=13> */
.L_x_11861:
[----:B------:R-:W-:Y:S02]  /*270a0*/  IMAD.MOV.U32 R13, RZ, RZ, R7 ;  /* 0x000000ffff0d7224 */ /* 0x000fe400078e0007 */
[----:B------:R-:W-:Y:S02]  /*270b0*/  IMAD.MOV.U32 R12, RZ, RZ, 0x3 ;  /* 0x00000003ff0c7424 */ /* 0x000fe400078e00ff */
[----:B------:R-:W-:-:S07]  /*270c0*/  IMAD.MOV.U32 R2, RZ, RZ, R14 ;  /* 0x000000ffff027224 */ /* 0x000fce00078e000e */
[----:B------:R-:W-:Y:S05]  /*270d0*/  WARPSYNC.COLLECTIVE R15, `(.L_x_11862) ;  /* 0x000000000f087348 */ /* 0x000fea0003c00000 */
[----:B------:R0:W1:Y:S02]  /*270e0*/  SHFL.IDX P6, R14, R13, R12, R11 ;  /* 0x0000000c0d0e7389 */ /* 0x00006400000c000b */
[----:B01----:R-:W-:Y:S01]  /*270f0*/  ENDCOLLECTIVE ;  /* 0x000000000000791b */ /* 0x003fe20003800000 */
.L_x_11862:
        /* <DEDUP_REMOVED lines=14> */
.L_x_11863:
[----:B------:R-:W-:Y:S01]  /*271e0*/  IMAD.MOV.U32 R2, RZ, RZ, R14 ;  /* 0x000000ffff027224 */ /* 0x000fe200078e000e */
[----:B------:R-:W-:Y:S06]  /*271f0*/  BRA `(.L_x_11864) ;  /* 0xffffffb000d47947 */ /* 0x000fec000383ffff */
.L_x_11724:
[----:B-1----:R1:W2:Y:S02]  /*27200*/  SYNCS.PHASECHK.TRANS64.TRYWAIT P0, [R5+URZ+0x2d860], R2 ;  /* 0x02d86002050075a7 */ /* 0x0022a4000800017f */
[----:B--2---:R-:W-:Y:S05]  /*27210*/  @!P0 NANOSLEEP.SYNCS 0x989680 ;  /* 0x009896800000895d */ /* 0x004fea0003900000 */
[----:B------:R-:W2:Y:S02]  /*27220*/  @!P0 SYNCS.PHASECHK.TRANS64 P0, [R5+URZ+0x2d860], R2 ;  /* 0x02d86002050085a7 */ /* 0x000ea4000800007f */
[----:B--2---:R-:W-:Y:S05]  /*27230*/  @!P0 BRA `(.L_x_11724) ;  /* 0xfffffffc00f08947 */ /* 0x004fea000383ffff */
[----:B------:R-:W-:Y:S05]  /*27240*/  BRA `(.L_x_11865) ;  /* 0xffffffb400387947 */ /* 0x000fea000383ffff */
.L_x_11725:
        /* <DEDUP_REMOVED lines=8> */
.L_x_11867:
[----:B------:R-:W-:Y:S05]  /*272d0*/  BSYNC B1 ;  /* 0x0000000000017941 */ /* 0x000fea0003800000 */
.L_x_11866:
        /* <DEDUP_REMOVED lines=9> */
.L_x_11868:
[----:B------:R-:W-:Y:S02]  /*27370*/  IMAD.MOV.U32 R13, RZ, RZ, R22 ;  /* 0x000000ffff0d7224 */ /* 0x000fe400078e0016 */
[----:B------:R-:W-:Y:S02]  /*27380*/  IMAD.MOV.U32 R12, RZ, RZ, 0x1 ;  /* 0x00000001ff0c7424 */ /* 0x000fe400078e00ff */
[----:B------:R-:W-:-:S07]  /*27390*/  IMAD.MOV.U32 R2, RZ, RZ, R14 ;  /* 0x000000ffff027224 */ /* 0x000fce00078e000e */
[----:B------:R-:W-:Y:S05]  /*273a0*/  WARPSYNC.COLLECTIVE R15, `(.L_x_11869) ;  /* 0x000000000f087348 */ /* 0x000fea0003c00000 */
[----:B------:R0:W1:Y:S02]  /*273b0*/  SHFL.IDX P6, R14, R13, R12, R11 ;  /* 0x0000000c0d0e7389 */ /* 0x00006400000c000b */
[----:B01----:R-:W-:Y:S01]  /*273c0*/  ENDCOLLECTIVE ;  /* 0x000000000000791b */ /* 0x003fe20003800000 */
.L_x_11869:
        /* <DEDUP_REMOVED lines=16> */
.L_x_11870:
[----:B------:R-:W-:Y:S02]  /*274d0*/  IMAD.MOV.U32 R13, RZ, RZ, R22 ;  /* 0x000000ffff0d7224 */ /* 0x000fe400078e0016 */
[----:B------:R-:W-:Y:S02]  /*274e0*/  IMAD.MOV.U32 R12, RZ, RZ, 0x2 ;  /* 0x00000002ff0c7424 */ /* 0x000fe400078e00ff */
[----:B------:R-:W-:-:S07]  /*274f0*/  IMAD.MOV.U32 R2, RZ, RZ, R14 ;  /* 0x000000ffff027224 */ /* 0x000fce00078e000e */
[----:B------:R-:W-:Y:S05]  /*27500*/  WARPSYNC.COLLECTIVE R15, `(.L_x_11871) ;  /* 0x000000000f087348 */ /* 0x000fea0003c00000 */
[----:B------:R0:W1:Y:S02]  /*27510*/  SHFL.IDX P6, R14, R13, R12, R11 ;  /* 0x0000000c0d0e7389 */ /* 0x00006400000c000b */
[----:B01----:R-:W-:Y:S01]  /*27520*/  ENDCOLLECTIVE ;  /* 0x000000000000791b */ /* 0x003fe20003800000 */
.L_x_11871:
        /* <DEDUP_REMOVED lines=16> */
.L_x_11872:
[----:B------:R-:W-:Y:S02]  /*27630*/  IMAD.MOV.U32 R13, RZ, RZ, R22 ;  /* 0x000000ffff0d7224 */ /* 0x000fe400078e0016 */
[----:B------:R-:W-:Y:S02]  /*27640*/  IMAD.MOV.U32 R12, RZ, RZ, 0x3 ;  /* 0x00000003ff0c7424 */ /* 0x000fe400078e00ff */
[----:B------:R-:W-:-:S07]  /*27650*/  IMAD.MOV.U32 R2, RZ, RZ, R14 ;  /* 0x000000ffff027224 */ /* 0x000fce00078e000e */
[----:B------:R-:W-:Y:S05]  /*27660*/  WARPSYNC.COLLECTIVE R15, `(.L_x_11873) ;  /* 0x000000000f087348 */ /* 0x000fea0003c00000 */
[----:B------:R0:W1:Y:S02]  /*27670*/  SHFL.IDX P6, R14, R13, R12, R11 ;  /* 0x0000000c0d0e7389 */ /* 0x00006400000c000b */
[----:B01----:R-:W-:Y:S01]  /*27680*/  ENDCOLLECTIVE ;  /* 0x000000000000791b */ /* 0x003fe20003800000 */
.L_x_11873:
        /* <DEDUP_REMOVED lines=13> */
.L_x_11874:
        /* <DEDUP_REMOVED lines=8> */
.L_x_11733:
[----:B-1----:R1:W2:Y:S02]  /*277e0*/  SYNCS.PHASECHK.TRANS64.TRYWAIT P0, [R0+URZ+0x2d860], R3 ;  /* 0x02d86003000075a7 */ /* 0x0022a4000800017f */
[----:B--2---:R-:W-:Y:S05]  /*277f0*/  @!P0 NANOSLEEP.SYNCS 0x989680 ;  /* 0x009896800000895d */ /* 0x004fea0003900000 */
[----:B------:R-:W2:Y:S02]  /*27800*/  @!P0 SYNCS.PHASECHK.TRANS64 P0, [R0+URZ+0x2d860], R3 ;  /* 0x02d86003000085a7 */ /* 0x000ea4000800007f */
[----:B--2---:R-:W-:Y:S05]  /*27810*/  @!P0 BRA `(.L_x_11733) ;  /* 0xfffffffc00f08947 */ /* 0x004fea000383ffff */
[----:B------:R-:W-:Y:S05]  /*27820*/  BRA `(.L_x_11876) ;  /* 0xffffffb400b87947 */ /* 0x000fea000383ffff */
.L_x_11734:
        /* <DEDUP_REMOVED lines=8> */
.L_x_11878:
[----:B------:R-:W-:Y:S05]  /*278b0*/  BSYNC B0 ;  /* 0x0000000000007941 */ /* 0x000fea0003800000 */
.L_x_11877:
        /* <DEDUP_REMOVED lines=10> */
.L_x_11879:
        /* <DEDUP_REMOVED lines=17> */
.L_x_11880:
        /* <DEDUP_REMOVED lines=14> */
.L_x_11881:
[----:B------:R-:W-:Y:S02]  /*27b50*/  IMAD.MOV.U32 R13, RZ, RZ, R22 ;  /* 0x000000ffff0d7224 */ /* 0x000fe400078e0016 */
[----:B------:R-:W-:Y:S01]  /*27b60*/  IMAD.MOV.U32 R12, RZ, RZ, 0x2 ;  /* 0x00000002ff0c7424 */ /* 0x000fe200078e00ff */
[----:B------:R-:W-:-:S13]  /*27b70*/  IADD3 R2, P4, R14, R5, RZ ;  /* 0x000000050e027210 */ /* 0x000fda0007f9e0ff */
[----:B------:R-:W-:Y:S05]  /*27b80*/  WARPSYNC.COLLECTIVE R15, `(.L_x_11882) ;  /* 0x000000000f087348 */ /* 0x000fea0003c00000 */
[----:B------:R0:W1:Y:S02]  /*27b90*/  SHFL.IDX P6, R14, R13, R12, R11 ;  /* 0x0000000c0d0e7389 */ /* 0x00006400000c000b */
[----:B01----:R-:W-:Y:S01]  /*27ba0*/  ENDCOLLECTIVE ;  /* 0x000000000000791b */ /* 0x003fe20003800000 */
.L_x_11882:
        /* <DEDUP_REMOVED lines=15> */
.L_x_11883:
[----:B------:R-:W-:Y:S02]  /*27ca0*/  IMAD.MOV.U32 R13, RZ, RZ, R22 ;  /* 0x000000ffff0d7224 */ /* 0x000fe400078e0016 */
[----:B------:R-:W-:Y:S01]  /*27cb0*/  IMAD.MOV.U32 R12, RZ, RZ, 0x3 ;  /* 0x00000003ff0c7424 */ /* 0x000fe200078e00ff */
[----:B------:R-:W-:-:S13]  /*27cc0*/  IADD3 R2, P4, R14, R5, RZ ;  /* 0x000000050e027210 */ /* 0x000fda0007f9e0ff */
[----:B------:R-:W-:Y:S05]  /*27cd0*/  WARPSYNC.COLLECTIVE R15, `(.L_x_11884) ;  /* 0x000000000f087348 */ /* 0x000fea0003c00000 */
[----:B------:R0:W1:Y:S02]  /*27ce0*/  SHFL.IDX P6, R14, R13, R12, R11 ;  /* 0x0000000c0d0e7389 */ /* 0x00006400000c000b */
[----:B01----:R-:W-:Y:S01]  /*27cf0*/  ENDCOLLECTIVE ;  /* 0x000000000000791b */ /* 0x003fe20003800000 */
.L_x_11884:
        /* <DEDUP_REMOVED lines=14> */
.L_x_11885:
[----:B------:R-:W-:Y:S05]  /*27de0*/  BRA `(.L_x_11886) ;  /* 0xffffffb400187947 */ /* 0x000fea000383ffff */
.L_x_11739:
[----:B------:R-:W-:Y:S01]  /*27df0*/  BSSY B0, `(.L_x_11887) ;  /* 0x0000008000007945 */ /* 0x000fe20003800000 */
[----:B------:R-:W-:Y:S02]  /*27e00*/  IMAD.MOV.U32 R13, RZ, RZ, R24 ;  /* 0x000000ffff0d7224 */ /* 0x000fe400078e0018 */
[----:B-1----:R-:W-:Y:S02]  /*27e10*/  IMAD.MOV.U32 R12, RZ, RZ, RZ ;  /* 0x000000ffff0c7224 */ /* 0x002fe400078e00ff */
[----:B------:R-:W-:Y:S02]  /*27e20*/  IMAD.MOV.U32 R11, RZ, RZ, 0x1f ;  /* 0x0000001fff0b7424 */ /* 0x000fe400078e00ff */
[----:B------:R-:W-:-:S07]  /*27e30*/  IMAD.MOV.U32 R15, RZ, RZ, -0x1 ;  /* 0xffffffffff0f7424 */ /* 0x000fce00078e00ff */
[----:B0----5:R-:W-:Y:S05]  /*27e40*/  WARPSYNC.COLLECTIVE R15, `(.L_x_11888) ;  /* 0x000000000f087348 */ /* 0x021fea0003c00000 */
[----:B------:R1:W2:Y:S02]  /*27e50*/  SHFL.IDX P6, R14, R13, R12, R11 ;  /* 0x0000000c0d0e7389 */ /* 0x0002a400000c000b */
[----:B012--5:R-:W-:Y:S01]  /*27e60*/  ENDCOLLECTIVE ;  /* 0x000000000000791b */ /* 0x027fe20003800000 */
.L_x_11888:
[----:B------:R-:W-:Y:S05]  /*27e70*/  BSYNC B0 ;  /* 0x0000000000007941 */ /* 0x000fea0003800000 */
.L_x_11887:
        /* <DEDUP_REMOVED lines=9> */
.L_x_11889:
        /* <DEDUP_REMOVED lines=23> */
.L_x_11890:
[----:B------:R-:W-:Y:S01]  /*28080*/  IMAD.MOV.U32 R12, RZ, RZ, 0x2 ;  /* 0x00000002ff0c7424 */ /* 0x000fe200078e00ff */
[----:B------:R-:W-:-:S05]  /*28090*/  SEL R4, R14, RZ, P1 ;  /* 0x000000ff0e047207 */ /* 0x000fca0000800000 */
[----:B------:R-:W-:-:S04]  /*280a0*/  IMAD.IADD R4, R13, 0x1, R4 ;  /* 0x000000010d047824 */ /* 0x000fc800078e0204 */
[----:B------:R-:W-:-:S07]  /*280b0*/  IMAD.MOV.U32 R13, RZ, RZ, R4 ;  /* 0x000000ffff0d7224 */ /* 0x000fce00078e0004 */
[----:B------:R-:W-:Y:S05]  /*280c0*/  WARPSYNC.COLLECTIVE R15, `(.L_x_11891) ;  /* 0x000000000f087348 */ /* 0x000fea0003c00000 */
[----:B------:R0:W1:Y:S02]  /*280d0*/  SHFL.UP P6, R14, R13, R12, R11 ;  /* 0x0400000c0d0e7389 */ /* 0x00006400000c000b */
[----:B01----:R-:W-:Y:S01]  /*280e0*/  ENDCOLLECTIVE ;  /* 0x000000000000791b */ /* 0x003fe20003800000 */
.L_x_11891:
[----:B------:R-:W-:Y:S01]  /*280f0*/  IMAD.MOV.U32 R12, RZ, RZ, 0x4 ;  /* 0x00000004ff0c7424 */ /* 0x000fe200078e00ff */
[----:B------:R-:W-:-:S05]  /*28100*/  SEL R3, R14, RZ, P2 ;  /* 0x000000ff0e037207 */ /* 0x000fca0001000000 */
[----:B------:R-:W-:-:S04]  /*28110*/  IMAD.IADD R2, R4, 0x1, R3 ;  /* 0x0000000104027824 */ /* 0x000fc800078e0203 */
[----:B------:R-:W-:-:S07]  /*28120*/  IMAD.MOV.U32 R13, RZ, RZ, R2 ;  /* 0x000000ffff0d7224 */ /* 0x000fce00078e0002 */
[----:B------:R-:W-:Y:S05]  /*28130*/  WARPSYNC.COLLECTIVE R15, `(.L_x_11892) ;  /* 0x000000000f087348 */ /* 0x000fea0003c00000 */
[----:B------:R0:W1:Y:S02]  /*28140*/  SHFL.UP P6, R14, R13, R12, R11 ;  /* 0x0400000c0d0e7389 */ /* 0x00006400000c000b */
[----:B01----:R-:W-:Y:S01]  /*28150*/  ENDCOLLECTIVE ;  /* 0x000000000000791b */ /* 0x003fe20003800000 */
.L_x_11892:
[----:B------:R-:W-:Y:S01]  /*28160*/  IMAD.MOV.U32 R12, RZ, RZ, 0x8 ;  /* 0x00000008ff0c7424 */ /* 0x000fe200078e00ff */
[----:B------:R-:W-:-:S05]  /*28170*/  SEL R3, R14, RZ, P3 ;  /* 0x000000ff0e037207 */ /* 0x000fca0001800000 */
[----:B------:R-:W-:-:S04]  /*28180*/  IMAD.IADD R3, R2, 0x1, R3 ;  /* 0x0000000102037824 */ /* 0x000fc800078e0203 */
[----:B------:R-:W-:-:S07]  /*28190*/  IMAD.MOV.U32 R13, RZ, RZ, R3 ;  /* 0x000000ffff0d7224 */ /* 0x000fce00078e0003 */
[----:B------:R-:W-:Y:S05]  /*281a0*/  WARPSYNC.COLLECTIVE R15, `(.L_x_11893) ;  /* 0x000000000f087348 */ /* 0x000fea0003c00000 */
[----:B------:R0:W1:Y:S02]  /*281b0*/  SHFL.UP P6, R14, R13, R12, R11 ;  /* 0x0400000c0d0e7389 */ /* 0x00006400000c000b */
[----:B01----:R-:W-:Y:S01]  /*281c0*/  ENDCOLLECTIVE ;  /* 0x000000000000791b */ /* 0x003fe20003800000 */
.L_x_11893:
[----:B------:R-:W-:Y:S01]  /*281d0*/  IMAD.MOV.U32 R12, RZ, RZ, 0x10 ;  /* 0x00000010ff0c7424 */ /* 0x000fe200078e00ff */
[----:B------:R-:W-:-:S05]  /*281e0*/  SEL R4, R14, RZ, P4 ;  /* 0x000000ff0e047207 */ /* 0x000fca0002000000 */
[----:B------:R-:W-:-:S04]  /*281f0*/  IMAD.IADD R4, R3, 0x1, R4 ;  /* 0x0000000103047824 */ /* 0x000fc800078e0204 */
[----:B------:R-:W-:-:S07]  /*28200*/  IMAD.MOV.U32 R13, RZ, RZ, R4 ;  /* 0x000000ffff0d7224 */ /* 0x000fce00078e0004 */
[----:B------:R-:W-:Y:S05]  /*28210*/  WARPSYNC.COLLECTIVE R15, `(.L_x_11894) ;  /* 0x000000000f087348 */ /* 0x000fea0003c00000 */
[----:B------:R0:W1:Y:S02]  /*28220*/  SHFL.UP P6, R14, R13, R12, R11 ;  /* 0x0400000c0d0e7389 */ /* 0x00006400000c000b */
[----:B01----:R-:W-:Y:S01]  /*28230*/  ENDCOLLECTIVE ;  /* 0x000000000000791b */ /* 0x003fe20003800000 */
.L_x_11894:
        /* <DEDUP_REMOVED lines=8> */
.L_x_11895:
[----:B------:R-:W-:Y:S05]  /*282c0*/  BRA `(.L_x_11896) ;  /* 0xffffffb4003c7947 */ /* 0x000fea000383ffff */
.L_x_11742:
[----:B------:R-:W-:Y:S01]  /*282d0*/  BSSY B0, `(.L_x_11897) ;  /* 0x0000007000007945 */ /* 0x000fe20003800000 */
[----:B-1----:R-:W-:Y:S02]  /*282e0*/  IMAD.MOV.U32 R12, RZ, RZ, 0x1 ;  /* 0x00000001ff0c7424 */ /* 0x002fe400078e00ff */
[----:B------:R-:W-:Y:S02]  /*282f0*/  IMAD.MOV.U32 R11, RZ, RZ, RZ ;  /* 0x000000ffff0b7224 */ /* 0x000fe400078e00ff */
[----:B------:R-:W-:-:S07]  /*28300*/  IMAD.MOV.U32 R15, RZ, RZ, -0x1 ;  /* 0xffffffffff0f7424 */ /* 0x000fce00078e00ff */
[----:B-----5:R-:W-:Y:S05]  /*28310*/  WARPSYNC.COLLECTIVE R15, `(.L_x_11898) ;  /* 0x000000000f087348 */ /* 0x020fea0003c00000 */
[----:B------:R0:W1:Y:S02]  /*28320*/  SHFL.UP P6, R14, R13, R12, R11 ;  /* 0x0400000c0d0e7389 */ /* 0x00006400000c000b */
[----:B01---5:R-:W-:Y:S01]  /*28330*/  ENDCOLLECTIVE ;  /* 0x000000000000791b */ /* 0x023fe20003800000 */
.L_x_11898:
[----:B------:R-:W-:Y:S05]  /*28340*/  BSYNC B0 ;  /* 0x0000000000007941 */ /* 0x000fea0003800000 */
.L_x_11897:
        /* <DEDUP_REMOVED lines=8> */
.L_x_11899:
[----:B------:R-:W-:Y:S01]  /*283d0*/  IMAD.MOV.U32 R12, RZ, RZ, 0x4 ;  /* 0x00000004ff0c7424 */ /* 0x000fe200078e00ff */
[----:B------:R-:W-:-:S05]  /*283e0*/  SEL R14, R14, RZ, P2 ;  /* 0x000000ff0e0e7207 */ /* 0x000fca0001000000 */
[----:B------:R-:W-:-:S04]  /*283f0*/  IMAD.IADD R3, R13, 0x1, R14 ;  /* 0x000000010d037824 */ /* 0x000fc800078e020e */
[----:B------:R-:W-:-:S07]  /*28400*/  IMAD.MOV.U32 R13, RZ, RZ, R3 ;  /* 0x000000ffff0d7224 */ /* 0x000fce00078e0003 */
[----:B------:R-:W-:Y:S05]  /*28410*/  WARPSYNC.COLLECTIVE R15, `(.L_x_11900) ;  /* 0x000000000f087348 */ /* 0x000fea0003c00000 */
[----:B------:R0:W1:Y:S02]  /*28420*/  SHFL.UP P6, R14, R13, R12, R11 ;  /* 0x0400000c0d0e7389 */ /* 0x00006400000c000b */
[----:B01----:R-:W-:Y:S01]  /*28430*/  ENDCOLLECTIVE ;  /* 0x000000000000791b */ /* 0x003fe20003800000 */
.L_x_11900:
[----:B------:R-:W-:Y:S01]  /*28440*/  IMAD.MOV.U32 R12, RZ, RZ, 0x8 ;  /* 0x00000008ff0c7424 */ /* 0x000fe200078e00ff */
[----:B------:R-:W-:-:S05]  /*28450*/  SEL R4, R14, RZ, P3 ;  /* 0x000000ff0e047207 */ /* 0x000fca0001800000 */
[----:B------:R-:W-:-:S04]  /*28460*/  IMAD.IADD R4, R3, 0x1, R4 ;  /* 0x0000000103047824 */ /* 0x000fc800078e0204 */
[----:B------:R-:W-:-:S07]  /*28470*/  IMAD.MOV.U32 R13, RZ, RZ, R4 ;  /* 0x000000ffff0d7224 */ /* 0x000fce00078e0004 */
[----:B------:R-:W-:Y:S05]  /*28480*/  WARPSYNC.COLLECTIVE R15, `(.L_x_11901) ;  /* 0x000000000f087348 */ /* 0x000fea0003c00000 */
[----:B------:R0:W1:Y:S02]  /*28490*/  SHFL.UP P6, R14, R13, R12, R11 ;  /* 0x0400000c0d0e7389 */ /* 0x00006400000c000b */
[----:B01----:R-:W-:Y:S01]  /*284a0*/  ENDCOLLECTIVE ;  /* 0x000000000000791b */ /* 0x003fe20003800000 */
.L_x_11901:
[----:B------:R-:W-:Y:S01]  /*284b0*/  IMAD.MOV.U32 R12, RZ, RZ, 0x10 ;  /* 0x00000010ff0c7424 */ /* 0x000fe200078e00ff */
[----:B------:R-:W-:-:S05]  /*284c0*/  SEL R7, R14, RZ, P4 ;  /* 0x000000ff0e077207 */ /* 0x000fca0002000000 */
[----:B------:R-:W-:-:S04]  /*284d0*/  IMAD.IADD R7, R4, 0x1, R7 ;  /* 0x0000000104077824 */ /* 0x000fc800078e0207 */
[----:B------:R-:W-:-:S07]  /*284e0*/  IMAD.MOV.U32 R13, RZ, RZ, R7 ;  /* 0x000000ffff0d7224 */ /* 0x000fce00078e0007 */
[----:B------:R-:W-:Y:S05]  /*284f0*/  WARPSYNC.COLLECTIVE R15, `(.L_x_11902) ;  /* 0x000000000f087348 */ /* 0x000fea0003c00000 */
[----:B------:R0:W1:Y:S02]  /*28500*/  SHFL.UP P6, R14, R13, R12, R11 ;  /* 0x0400000c0d0e7389 */ /* 0x00006400000c000b */
[----:B01----:R-:W-:Y:S01]  /*28510*/  ENDCOLLECTIVE ;  /* 0x000000000000791b */ /* 0x003fe20003800000 */
.L_x_11902:
        /* <DEDUP_REMOVED lines=8> */
.L_x_11903:
[----:B------:R-:W-:Y:S05]  /*285a0*/  BRA `(.L_x_11904) ;  /* 0xffffffb400287947 */ /* 0x000fea000383ffff */
.L_x_11744:
[----:B------:R-:W-:Y:S01]  /*285b0*/  BSSY B0, `(.L_x_11905) ;  /* 0x0000006000007945 */ /* 0x000fe20003800000 */
[----:B------:R-:W-:Y:S01]  /*285c0*/  PLOP3.LUT P6, PT, P6, PT, PT, 0x8, 0x0 ;  /* 0x000000000000781c */ /* 0x000fe200037ce170 */
[----:B------:R-:W-:-:S12]  /*285d0*/  IMAD.MOV.U32 R15, RZ, RZ, -0x1 ;  /* 0xffffffffff0f7424 */ /* 0x000fd800078e00ff */
[----:B01---5:R-:W-:Y:S05]  /*285e0*/  WARPSYNC.COLLECTIVE R15, `(.L_x_11906) ;  /* 0x000000000f087348 */ /* 0x023fea0003c00000 */
[----:B------:R-:W-:Y:S01]  /*285f0*/  VOTE.ANY R14, PT, P6 ;  /* 0x00000000000e7806 */ /* 0x000fe200030e0100 */
[----:B01---5:R-:W-:Y:S06]  /*28600*/  ENDCOLLECTIVE ;  /* 0x000000000000791b */ /* 0x023fec0003800000 */
.L_x_11906:
[----:B------:R-:W-:Y:S05]  /*28610*/  BSYNC B0 ;  /* 0x0000000000007941 */ /* 0x000fea0003800000 */
.L_x_11905:
        /* <DEDUP_REMOVED lines=10> */
.L_x_11907:
[----:B------:R-:W-:Y:S02]  /*286c0*/  IMAD.MOV.U32 R13, RZ, RZ, R5 ;  /* 0x000000ffff0d7224 */ /* 0x000fe400078e0005 */
[----:B------:R-:W-:-:S07]  /*286d0*/  IMAD.MOV.U32 R25, RZ, RZ, R14 ;  /* 0x000000ffff197224 */ /* 0x000fce00078e000e */
[----:B------:R-:W-:Y:S05]  /*286e0*/  WARPSYNC.COLLECTIVE R15, `(.L_x_11908) ;  /* 0x000000000f087348 */ /* 0x000fea0003c00000 */
[----:B------:R0:W1:Y:S02]  /*286f0*/  SHFL.IDX P6, R14, R13, R12, R11 ;  /* 0x0000000c0d0e7389 */ /* 0x00006400000c000b */
[----:B01----:R-:W-:Y:S01]  /*28700*/  ENDCOLLECTIVE ;  /* 0x000000000000791b */ /* 0x003fe20003800000 */
.L_x_11908:
[----:B------:R-:W-:Y:S01]  /*28710*/  IMAD.MOV.U32 R5, RZ, RZ, R14 ;  /* 0x000000ffff057224 */ /* 0x000fe200078e000e */
[----:B------:R-:W-:Y:S06]  /*28720*/  BRA `(.L_x_11909) ;  /* 0xffffffb400087947 */ /* 0x000fec000383ffff */
.L_x_11746:
[----:B------:R-:W-:Y:S01]  /*28730*/  BSSY B0, `(.L_x_11910) ;  /* 0x0000007000007945 */ /* 0x000fe20003800000 */
[----:B------:R-:W-:Y:S02]  /*28740*/  IMAD.MOV.U32 R13, RZ, RZ, R2 ;  /* 0x000000ffff0d7224 */ /* 0x000fe400078e0002 */
[----:B------:R-:W-:Y:S02]  /*28750*/  IMAD.MOV.U32 R11, RZ, RZ, 0x1f ;  /* 0x0000001fff0b7424 */ /* 0x000fe400078e00ff */
[----:B------:R-:W-:-:S07]  /*28760*/  IMAD.MOV.U32 R15, RZ, RZ, -0x1 ;  /* 0xffffffffff0f7424 */ /* 0x000fce00078e00ff */
[----:B0-2345:R-:W-:Y:S05]  /*28770*/  WARPSYNC.COLLECTIVE R15, `(.L_x_11911) ;  /* 0x000000000f087348 */ /* 0x03dfea0003c00000 */
[----:B------:R1:W0:Y:S02]  /*28780*/  SHFL.IDX P6, R14, R13, R12, R11 ;  /* 0x0000000c0d0e7389 */ /* 0x00022400000c000b */
[----:B012345:R-:W-:Y:S01]  /*28790*/  ENDCOLLECTIVE ;  /* 0x000000000000791b */ /* 0x03ffe20003800000 */
.L_x_11911:
[----:B------:R-:W-:Y:S05]  /*287a0*/  BSYNC B0 ;  /* 0x0000000000007941 */ /* 0x000fea0003800000 */
.L_x_11910:
[----:B------:R-:W-:Y:S01]  /*287b0*/  IMAD.MOV.U32 R24, RZ, RZ, R14 ;  /* 0x000000ffff187224 */ /* 0x000fe200078e000e */
[----:B------:R-:W-:Y:S06]  /*287c0*/  BRA `(.L_x_11745) ;  /* 0xffffffb000f87947 */ /* 0x000fec000383ffff */
.L_x_11752:
[----:B0-----:R0:W4:Y:S02]  /*287d0*/  SYNCS.PHASECHK.TRANS64.TRYWAIT P0, [R5+URZ+0x2d820], R0 ;  /* 0x02d82000050075a7 */ /* 0x001124000800017f */
[----:B----4-:R-:W-:Y:S05]  /*287e0*/  @!P0 NANOSLEEP.SYNCS 0x989680 ;  /* 0x009896800000895d */ /* 0x010fea0003900000 */
[----:B------:R-:W4:Y:S02]  /*287f0*/  @!P0 SYNCS.PHASECHK.TRANS64 P0, [R5+URZ+0x2d820], R0 ;  /* 0x02d82000050085a7 */ /* 0x000f24000800007f */
[----:B----4-:R-:W-:Y:S05]  /*28800*/  @!P0 BRA `(.L_x_11752) ;  /* 0xfffffffc00f08947 */ /* 0x010fea000383ffff */
[----:B------:R-:W-:Y:S05]  /*28810*/  BRA `(.L_x_11912) ;  /* 0xffffffbc00547947 */ /* 0x000fea000383ffff */
.L_x_11753:
[----:B------:R-:W4:Y:S01]  /*28820*/  S2R R2, SR_TID.X ;  /* 0x0000000000027919 */ /* 0x000f220000002100 */
[----:B------:R-:W-:Y:S01]  /*28830*/  BSSY B0, `(.L_x_11913) ;  /* 0x000000a000007945 */ /* 0x000fe20003800000 */
[----:B-1----:R-:W-:Y:S02]  /*28840*/  IMAD.MOV.U32 R12, RZ, RZ, RZ ;  /* 0x000000ffff0c7224 */ /* 0x002fe400078e00ff */
[----:B------:R-:W-:Y:S02]  /*28850*/  IMAD.MOV.U32 R11, RZ, RZ, 0x1f ;  /* 0x0000001fff0b7424 */ /* 0x000fe400078e00ff */
[----:B------:R-:W-:Y:S01]  /*28860*/  IMAD.MOV.U32 R15, RZ, RZ, -0x1 ;  /* 0xffffffffff0f7424 */ /* 0x000fe200078e00ff */
[----:B----4-:R-:W-:-:S04]  /*28870*/  SHF.R.U32.HI R2, RZ, 0x5, R2 ;  /* 0x00000005ff027819 */ /* 0x010fc80000011602 */
[----:B------:R-:W-:-:S05]  /*28880*/  LOP3.LUT R2, R2, 0x3, RZ, 0xc0, !PT ;  /* 0x0000000302027812 */ /* 0x000fca00078ec0ff */
[----:B------:R-:W-:-:S07]  /*28890*/  IMAD.MOV.U32 R13, RZ, RZ, R2 ;  /* 0x000000ffff0d7224 */ /* 0x000fce00078e0002 */
[----:B0-23-5:R-:W-:Y:S05]  /*288a0*/  WARPSYNC.COLLECTIVE R15, `(.L_x_11914) ;  /* 0x000000000f087348 */ /* 0x02dfea0003c00000 */
[----:B------:R1:W4:Y:S02]  /*288b0*/  SHFL.IDX P6, R14, R13, R12, R11 ;  /* 0x0000000c0d0e7389 */ /* 0x00032400000c000b */
[----:B012345:R-:W-:Y:S01]  /*288c0*/  ENDCOLLECTIVE ;  /* 0x000000000000791b */ /* 0x03ffe20003800000 */
.L_x_11914:
[----:B------:R-:W-:Y:S05]  /*288d0*/  BSYNC B0 ;  /* 0x0000000000007941 */ /* 0x000fea0003800000 */
.L_x_11913:
[----:B------:R-:W-:Y:S05]  /*288e0*/  BRA `(.L_x_11915) ;  /* 0xffffffbc003c7947 */ /* 0x000fea000383ffff */
.L_x_11754:
[----:B------:R-:W-:Y:S01]  /*288f0*/  BSSY B0, `(.L_x_11916) ;  /* 0x0000006000007945 */ /* 0x000fe20003800000 */
[----:B------:R-:W-:-:S07]  /*28900*/  IMAD.MOV.U32 R15, RZ, RZ, -0x1 ;  /* 0xffffffffff0f7424 */ /* 0x000fce00078e00ff */
[----:B0123-5:R-:W-:Y:S05]  /*28910*/  WARPSYNC.COLLECTIVE R15, `(.L_x_11917) ;  /* 0x000000000f0c7348 */ /* 0x02ffea0003c00000 */
[----:B------:R-:W-:Y:S02]  /*28920*/  ELECT P6, UR62, PT ;  /* 0x00000000003e782f */ /* 0x000fe400038c0000 */
[----:B------:R-:W-:Y:S01]  /*28930*/  MOV R14, UR62 ;  /* 0x0000003e000e7c02 */ /* 0x000fe20008000f00 */
[----:B0123-5:R-:W-:Y:S10]  /*28940*/  ENDCOLLECTIVE ;  /* 0x000000000000791b */ /* 0x02fff40003800000 */
.L_x_11917:
[----:B------:R-:W-:Y:S05]  /*28950*/  BSYNC B0 ;  /* 0x0000000000007941 */ /* 0x000fea0003800000 */
.L_x_11916:
[----:B------:R-:W-:Y:S05]  /*28960*/  BRA `(.L_x_11918) ;  /* 0xffffffbc00307947 */ /* 0x000fea000383ffff */
.L_x_11756:
[----:B0-----:R0:W4:Y:S02]  /*28970*/  SYNCS.PHASECHK.TRANS64.TRYWAIT P1, [R3+URZ+0x2d840], R2 ;  /* 0x02d84002030075a7 */ /* 0x001124000802017f */
[----:B----4-:R-:W-:Y:S05]  /*28980*/  @!P1 NANOSLEEP.SYNCS 0x989680 ;  /* 0x009896800000995d */ /* 0x010fea0003900000 */
[----:B------:R-:W4:Y:S02]  /*28990*/  @!P1 SYNCS.PHASECHK.TRANS64 P1, [R3+URZ+0x2d840], R2 ;  /* 0x02d84002030095a7 */ /* 0x000f24000802007f */
[----:B----4-:R-:W-:Y:S05]  /*289a0*/  @!P1 BRA `(.L_x_11756) ;  /* 0xfffffffc00f09947 */ /* 0x010fea000383ffff */
[----:B------:R-:W-:Y:S05]  /*289b0*/  BRA `(.L_x_11919) ;  /* 0xffffffbc00547947 */ /* 0x000fea000383ffff */
.L_x_11758:
[----:B----4-:R4:W0:Y:S02]  /*289c0*/  SYNCS.PHASECHK.TRANS64.TRYWAIT P1, [R5+URZ+0x2d840], R0 ;  /* 0x02d84000050075a7 */ /* 0x010824000802017f */
[----:B0-----:R-:W-:Y:S05]  /*289d0*/  @!P1 NANOSLEEP.SYNCS 0x989680 ;  /* 0x009896800000995d */ /* 0x001fea0003900000 */
[----:B------:R-:W0:Y:S02]  /*289e0*/  @!P1 SYNCS.PHASECHK.TRANS64 P1, [R5+URZ+0x2d840], R0 ;  /* 0x02d84000050095a7 */ /* 0x000e24000802007f */
[----:B0-----:R-:W-:Y:S05]  /*289f0*/  @!P1 BRA `(.L_x_11758) ;  /* 0xfffffffc00f09947 */ /* 0x001fea000383ffff */
[----:B------:R-:W-:Y:S05]  /*28a00*/  BRA `(.L_x_11920) ;  /* 0xffffffbc00647947 */ /* 0x000fea000383ffff */
.L_x_11760:
[----:B------:R0:W0:Y:S02]  /*28a10*/  SYNCS.PHASECHK.TRANS64.TRYWAIT P1, [R3+URZ+0x2d860], R2 ;  /* 0x02d86002030075a7 */ /* 0x000024000802017f */
[----:B0-----:R-:W-:Y:S05]  /*28a20*/  @!P1 NANOSLEEP.SYNCS 0x989680 ;  /* 0x009896800000995d */ /* 0x001fea0003900000 */
[----:B------:R-:W0:Y:S02]  /*28a30*/  @!P1 SYNCS.PHASECHK.TRANS64 P1, [R3+URZ+0x2d860], R2 ;  /* 0x02d86002030095a7 */ /* 0x000e24000802007f */
[----:B0-----:R-:W-:Y:S05]  /*28a40*/  @!P1 BRA `(.L_x_11760) ;  /* 0xfffffffc00f09947 */ /* 0x001fea000383ffff */
[----:B------:R-:W-:Y:S05]  /*28a50*/  BRA `(.L_x_11921) ;  /* 0xffffffbc00607947 */ /* 0x000fea000383ffff */
.L_x_11922:
        /* <DEDUP_REMOVED lines=10> */
.L_x_16001:


//--------------------- .text._ZN7cutlass13device_kernelIN5flash11enable_sm90INS1_16FlashAttnFwdSm90INS1_25CollectiveMainloopFwdSm90ILi2EN4cute5tupleIJNS5_1CILi1EEES8_S8_EEENS6_IJNS7_ILi192EEENS7_ILi128EEENS7_ILi96EEEEEELi96ENS_6half_tEfNS_4arch4Sm90ELb1ELb0ELb0ELb0ELb1ELb0ELb0ELb0ELb1ELb1ELb1ELb0EEENS1_21CollectiveEpilogueFwdINS6_IJSA_SC_SB_EEES9_SE_SG_Li384ELb0ELb1ELb1ELb0EEENS1_19SingleTileSchedulerILb0ELb1ELb1ELi192EEEEEEEEEvNT_6ParamsE --------------------------
	.section	.text._ZN7cutlass13device_kernelIN5flash11enable_sm90INS1_16FlashAttnFwdSm90INS1_25CollectiveMainloopFwdSm90ILi2EN4cute5tupleIJNS5_1CILi1EEES8_S8_EEENS6_IJNS7_ILi192EEENS7_ILi128EEENS7_ILi96EEEEEELi96ENS_6half_tEfNS_4arch4Sm90ELb1ELb0ELb0ELb0ELb1ELb0ELb0ELb0ELb1ELb1ELb1ELb0EEENS1_21CollectiveEpilogueFwdINS6_IJSA_SC_SB_EEES9_SE_SG_Li384ELb0ELb1ELb1ELb0EEENS1_19SingleTileSchedulerILb0ELb1ELb1ELi192EEEEEEEEEvNT_6ParamsE,"ax",@progbits
	.align	128
.text._ZN7cutlass13device_kernelIN5flash11enable_sm90INS1_16FlashAttnFwdSm90INS1_25CollectiveMainloopFwdSm90ILi2EN4cute5tupleIJNS5_1CILi1EEES8_S8_EEENS6_IJNS7_ILi192EEENS7_ILi128EEENS7_ILi96EEEEEELi96ENS_6half_tEfNS_4arch4Sm90ELb1ELb0ELb0ELb0ELb1ELb0ELb0ELb0ELb1ELb1ELb1ELb0EEENS1_21CollectiveEpilogueFwdINS6_IJSA_SC_SB_EEES9_SE_SG_Li384ELb0ELb1ELb1ELb0EEENS1_19SingleTileSchedulerILb0ELb1ELb1ELi192EEEEEEEEEvNT_6ParamsE:
        .type           _ZN7cutlass13device_kernelIN5flash11enable_sm90INS1_16FlashAttnFwdSm90INS1_25CollectiveMainloopFwdSm90ILi2EN4cute5tupleIJNS5_1CILi1EEES8_S8_EEENS6_IJNS7_ILi192EEENS7_ILi128EEENS7_ILi96EEEEEELi96ENS_6half_tEfNS_4arch4Sm90ELb1ELb0ELb0ELb0ELb1ELb0ELb0ELb0ELb1ELb1ELb1ELb0EEENS1_21CollectiveEpilogueFwdINS6_IJSA_SC_SB_EEES9_SE_SG_Li384ELb0ELb1ELb1ELb0EEENS1_19SingleTileSchedulerILb0ELb1ELb1ELi192EEEEEEEEEvNT_6ParamsE,@function
        .size           _ZN7cutlass13device_kernelIN5flash11enable_sm90INS1_16FlashAttnFwdSm90INS1_25CollectiveMainloopFwdSm90ILi2EN4cute5tupleIJNS5_1CILi1EEES8_S8_EEENS6_IJNS7_ILi192EEENS7_ILi128EEENS7_ILi96EEEEEELi96ENS_6half_tEfNS_4arch4Sm90ELb1ELb0ELb0ELb0ELb1ELb0ELb0ELb0ELb1ELb1ELb1ELb0EEENS1_21CollectiveEpilogueFwdINS6_IJSA_SC_SB_EEES9_SE_SG_Li384ELb0ELb1ELb1ELb0EEENS1_19SingleTileSchedulerILb0ELb1ELb1ELi192EEEEEEEEEvNT_6ParamsE,(.L_x_16002 - _ZN7cutlass13device_kernelIN5flash11enable_sm90INS1_16FlashAttnFwdSm90INS1_25CollectiveMainloopFwdSm90ILi2EN4cute5tupleIJNS5_1CILi1EEES8_S8_EEENS6_IJNS7_ILi192EEENS7_ILi128EEENS7_ILi96EEEEEELi96ENS_6half_tEfNS_4arch4Sm90ELb1ELb0ELb0ELb0ELb1ELb0ELb0ELb0ELb1ELb1ELb1ELb0EEENS1_21CollectiveEpilogueFwdINS6_IJSA_SC_SB_EEES9_SE_SG_Li384ELb0ELb1ELb1ELb0EEENS1_19SingleTileSchedulerILb0ELb1ELb1ELi192EEEEEEEEEvNT_6ParamsE)
        .other          _ZN7cutlass13device_kernelIN5flash11enable_sm90INS1_16FlashAttnFwdSm90INS1_25CollectiveMainloopFwdSm90ILi2EN4cute5tupleIJNS5_1CILi1EEES8_S8_EEENS6_IJNS7_ILi192EEENS7_ILi128EEENS7_ILi96EEEEEELi96ENS_6half_tEfNS_4arch4Sm90ELb1ELb0ELb0ELb0ELb1ELb0ELb0ELb0ELb1ELb1ELb1ELb0EEENS1_21CollectiveEpilogueFwdINS6_IJSA_SC_SB_EEES9_SE_SG_Li384ELb0ELb1ELb1ELb0EEENS1_19SingleTileSchedulerILb0ELb1ELb1ELi192EEEEEEEEEvNT_6ParamsE,@"STO_CUDA_ENTRY STV_DEFAULT"
_ZN7cutlass13device_kernelIN5flash11enable_sm90INS1_16FlashAttnFwdSm90INS1_25CollectiveMainloopFwdSm90ILi2EN4cute5tupleIJNS5_1CILi1EEES8_S8_EEENS6_IJNS7_ILi192EEENS7_ILi128EEENS7_ILi96EEEEEELi96ENS_6half_tEfNS_4arch4Sm90ELb1ELb0ELb0ELb0ELb1ELb0ELb0ELb0ELb1ELb1ELb1ELb0EEENS1_21CollectiveEpilogueFwdINS6_IJSA_SC_SB_EEES9_SE_SG_Li384ELb0ELb1ELb1ELb0EEENS1_19SingleTileSchedulerILb0ELb1ELb1ELi192EEEEEEEEEvNT_6ParamsE:
        /* <DEDUP_REMOVED lines=45> */
.L_x_11923:
        /* <DEDUP_REMOVED lines=22> */
.L_x_11924:
        /* <DEDUP_REMOVED lines=18> */
.L_x_11925:
        /* <DEDUP_REMOVED lines=22> */
.L_x_11926:
        /* <DEDUP_REMOVED lines=23> */
.L_x_11927:
        /* <DEDUP_REMOVED lines=11> */
.L_x_11930:
        /* <DEDUP_REMOVED lines=20> */
[----:B------:R1:W-:Y:S07]  /*0a10*/  STL [R1], R0 ;  /* 0x0000000001007387 */ /* 0x0003ee0000100800 */
[----:B------:R-:W-:Y:S06]  /*0a20*/  @!P0 BAR.ARV 0x9, 0x100 ;  /* 0x0244000000008b1d */ /* 0x000fec0000002000 */
[----:B---3--:R-:W-:-:S13]  /*0a30*/  ISETP.LE.AND P0, PT, RZ, UR8, PT ;  /* 0x00000008ff007c0c */ /* 0x008fda000bf03270 */
[----:B-1----:R-:W-:Y:S05]  /*0a40*/  @!P0 BRA `(.L_x_11931) ;  /* 0x000000d800948947 */ /* 0x002fea0003800000 */
[----:B------:R-:W1:Y:S01]  /*0a50*/  S2UR UR38, SR_CTAID.X ;  /* 0x00000000002679c3 */ /* 0x000e620000002500 */
        /* <DEDUP_REMOVED lines=15> */
[----:B-1----:R-:W-:-:S04]  /*0b50*/  UIMAD UR38, UR38, 0xc0, URZ ;  /* 0x000000c0262678a4 */ /* 0x002fc8000f8e023f */
[----:B------:R-:W-:Y:S02]  /*0b60*/  @UP1 UIADD3 UR4, UR38, 0xbf, URZ ;  /* 0x000000bf26041890 */ /* 0x000fe4000fffe03f */
[----:B------:R-:W-:Y:S02]  /*0b70*/  UIADD3 UR6, UR38, 0xbf, URZ ;  /* 0x000000bf26067890 */ /* 0x000fe4000fffe03f */
[----:B------:R-:W-:Y:S02]  /*0b80*/  UIMAD.WIDE.U32 UR4, UR4, UR5, URZ ;  /* 0x00000005040472a5 */ /* 0x000fe4000f8e003f */
[----:B------:R-:W-:Y:S02]  /*0b90*/  UIMAD UR4, UR36, UR8, 0x7f ;  /* 0x0000007f240474a4 */ /* 0x000fe4000f8e0208 */
[----:B------:R-:W-:Y:S02]  /*0ba0*/  @UP1 USHF.R.U32.HI UR6, URZ, UR10, UR5 ;  /* 0x0000000a3f061299 */ /* 0x000fe40008011605 */
[----:B------:R-:W-:-:S02]  /*0bb0*/  USHF.R.S32.HI UR5, URZ, 0x1f, UR4 ;  /* 0x0000001f3f057899 */ /* 0x000fc40008011404 */
        /* <DEDUP_REMOVED lines=10> */
[----:B------:R-:W-:Y:S02]  /*0c60*/  UISETP.GE.AND UP1, UPT, UR10, 0x1, UPT ;  /* 0x000000010a00788c */ /* 0x000fe4000bf26270 */
[----:B------:R-:W-:-:S04]  /*0c70*/  ULOP3.LUT UR7, UR9, 0xffff, URZ, 0xc0, !UPT ;  /* 0x0000ffff09077892 */ /* 0x000fc8000f8ec03f */
        /* <DEDUP_REMOVED lines=36> */
.L_x_11932:
[----:B------:R-:W-:Y:S01]  /*0ec0*/  UIMAD UR5, UR7, UR4, URZ ;  /* 0x00000004070572a4 */ /* 0x000fe2000f8e023f */
[----:B------:R-:W-:Y:S01]  /*0ed0*/  IMAD.U32 R0, RZ, RZ, UR10 ;  /* 0x0000000aff007e24 */ /* 0x000fe2000f8e00ff */
[----:B------:R-:W-:Y:S01]  /*0ee0*/  PLOP3.LUT P0, PT, PT, PT, PT, 0x80, 0x0 ;  /* 0x000000000000781c */ /* 0x000fe20003f0f070 */
[----:B------:R-:W-:Y:S01]  /*0ef0*/  IMAD.U32 R3, RZ, RZ, UR4 ;  /* 0x00000004ff037e24 */ /* 0x000fe2000f8e00ff */
[----:B------:R-:W-:Y:S01]  /*0f00*/  CS2R R134, SRZ ;  /* 0x0000000000867805 */ /* 0x000fe2000001ff00 */
[----:B------:R-:W-:Y:S01]  /*0f10*/  VIADD R16, R6, 0xffffff80 ;  /* 0xffffff8006107836 */ /* 0x000fe20000000000 */
[----:B------:R-:W-:Y:S01]  /*0f20*/  CS2R R132, SRZ ;  /* 0x0000000000847805 */ /* 0x000fe2000001ff00 */
[----:B------:R-:W-:Y:S01]  /*0f30*/  IMAD.U32 R142, RZ, RZ, UR5 ;  /* 0x00000005ff8e7e24 */ /* 0x000fe2000f8e00ff */
[----:B------:R-:W-:Y:S02]  /*0f40*/  VIADDMNMX R0, R3, UR5, R0, PT ;  /* 0x0000000503007c46 */ /* 0x000fe4000b800100 */
[----:B0-----:R-:W-:-:S02]  /*0f50*/  CS2R R2, SRZ ;  /* 0x0000000000027805 */ /* 0x001fc4000001ff00 */
        /* <DEDUP_REMOVED lines=24> */
[----:B------:R-:W-:-:S07]  /*10e0*/  CS2R R88, SRZ ;  /* 0x0000000000587805 */ /* 0x000fce000001ff00 */
[----:B------:R-:W-:Y:S05]  /*10f0*/  @!P1 BRA `(.L_x_11933) ;  /* 0x0000008000989947 */ /* 0x000fea0003800000 */
        /* <DEDUP_REMOVED lines=12> */
[----:B------:R-:W-:Y:S02]  /*11c0*/  UIMAD.WIDE UR4, UR9, 0x55555556, URZ ;  /* 0x55555556090478a5 */ /* 0x000fe4000f8e023f */
[----:B------:R-:W-:Y:S02]  /*11d0*/  IMAD.U32 R140, RZ, RZ, UR9 ;  /* 0x00000009ff8c7e24 */ /* 0x000fe4000f8e00ff */
        /* <DEDUP_REMOVED lines=27> */
.L_x_11934:
[----:B------:R-:W-:Y:S02]  /*1390*/  R2UR UR4, R2 ;  /* 0x00000000020472ca */ /* 0x000fe400000e0000 */
[----:B------:R-:W-:-:S11]  /*13a0*/  SHF.L.U32 R0, RZ, 0x1f, RZ ;  /* 0x0000001fff007819 */ /* 0x000fd600000006ff */
[----:B------:R-:W0:Y:S02]  /*13b0*/  SYNCS.PHASECHK.TRANS64.TRYWAIT P0, [UR4+0x2d800], R0 ;  /* 0x02d80000ff0075a7 */ /* 0x000e240008000144 */
[----:B0-----:R-:W-:Y:S05]  /*13c0*/  @!P0 BRA `(.L_x_11935) ;  /* 0x000000d0003c8947 */ /* 0x001fea0003800000 */
.L_x_12020:
[----:B0-----:R-:W2:Y:S02]  /*13d0*/  LDL R3, [R1+0x8] ;  /* 0x0000080001037983 */ /* 0x001ea40000100800 */
[----:B--2---:R-:W-:-:S13]  /*13e0*/  R2UR UR4, R3 ;  /* 0x00000000030472ca */ /* 0x004fda00000e0000 */
[----:B------:R-:W-:-:S06]  /*13f0*/  ULOP3.LUT UR4, UR4, 0x1, URZ, 0xfc, !UPT ;  /* 0x0000000104047892 */ /* 0x000fcc000f8efc3f */
[----:B------:R-:W-:-:S05]  /*1400*/  IMAD.U32 R3, RZ, RZ, UR4 ;  /* 0x00000004ff037e24 */ /* 0x000fca000f8e00ff */
[----:B------:R-:W-:-:S13]  /*1410*/  ISETP.NE.AND P0, PT, R3, 0x3, PT ;  /* 0x000000030300780c */ /* 0x000fda0003f05270 */
[----:B------:R-:W-:Y:S05]  /*1420*/  @!P0 BRA `(.L_x_11936) ;  /* 0x0000000000048947 */ /* 0x000fea0003800000 */
[----:B------:R-:W-:Y:S01]  /*1430*/  BPT.TRAP 0x1 ;  /* 0x000000040000795c */ /* 0x000fe20000300000 */
.L_x_11936:
[----:B------:R-:W-:-:S13]  /*1440*/  R2UR UR4, R2 ;  /* 0x00000000020472ca */ /* 0x000fda00000e0000 */
[----:B------:R0:W1:Y:S01]  /*1450*/  SYNCS.PHASECHK.TRANS64.TRYWAIT P1, [UR4+0x2d830], R0 ;  /* 0x02d83000ff0075a7 */ /* 0x0000620008020144 */
[----:B------:R-:W-:Y:S05]  /*1460*/  @!P0 BRA `(.L_x_11937) ;  /* 0x0000000000048947 */ /* 0x000fea0003800000 */
[----:B------:R-:W-:Y:S01]  /*1470*/  BPT.TRAP 0x1 ;  /* 0x000000040000795c */ /* 0x000fe20000300000 */
.L_x_11937:
[----:B------:R-:W-:-:S05]  /*1480*/  IMAD.U32 R8, RZ, RZ, UR40 ;  /* 0x00000028ff087e24 */ /* 0x000fca000f8e00ff */
[----:B------:R-:W-:Y:S01]  /*1490*/  LOP3.LUT R8, R8, 0x10000, RZ, 0xfc, !PT ;  /* 0x0001000008087812 */ /* 0x000fe200078efcff */
[----:B-1----:R-:W-:Y:S06]  /*14a0*/  @P1 BRA `(.L_x_11938) ;  /* 0x00000000000c1947 */ /* 0x002fec0003800000 */
[----:B------:R-:W-:-:S13]  /*14b0*/  R2UR UR4, R2 ;  /* 0x00000000020472ca */ /* 0x000fda00000e0000 */
[----:B------:R-:W1:Y:S02]  /*14c0*/  SYNCS.PHASECHK.TRANS64.TRYWAIT P1, [UR4+0x2d830], R0 ;  /* 0x02d83000ff0075a7 */ /* 0x000e640008020144 */
[----:B-1----:R-:W-:Y:S05]  /*14d0*/  @!P1 BRA `(.L_x_11939) ;  /* 0x000000d000149947 */ /* 0x002fea0003800000 */
.L_x_11938:
[----:B------:R-:W-:Y:S05]  /*14e0*/  WARPSYNC.ALL ;  /* 0x0000000000007948 */ /* 0x000fea0003800000 */
[----:B------:R-:W-:Y:S01]  /*14f0*/  IMAD.MOV.U32 R9, RZ, RZ, -0x7fffffe0 ;  /* 0x80000020ff097424 */ /* 0x000fe200078e00ff */
[----:B------:R-:W-:Y:S01]  /*1500*/  R2UR UR4, R2 ;  /* 0x00000000020472ca */ /* 0x000fe200000e0000 */
[----:B------:R-:W-:Y:S01]  /*1510*/  WARPGROUP.ARRIVE ;  /* 0x00000000000079c5 */ /* 0x000fe20000000000 */
[C---:B------:R-:W-:Y:S01]  /*1520*/  R2UR UR8, R8.reuse ;  /* 0x00000000080872ca */ /* 0x040fe200000e0000 */
[----:B------:R-:W-:Y:S01]  /*1530*/  UMOV UR11, 0x80000020 ;  /* 0x80000020000b7882 */ /* 0x000fe20000000000 */
[----:B------:R-:W-:Y:S01]  /*1540*/  R2UR UR9, R9 ;  /* 0x00000000090972ca */ /* 0x000fe200000e0000 */
[----:B------:R-:W-:Y:S01]  /*1550*/  UMOV UR13, 0x80000020 ;  /* 0x80000020000d7882 */ /* 0x000fe20000000000 */
[----:B------:R-:W-:Y:S01]  /*1560*/  R2UR UR24, R8 ;  /* 0x00000000081872ca */ /* 0x000fe200000e0000 */
[----:B------:R-:W-:Y:S01]  /*1570*/  UMOV UR15, 0x80000020 ;  /* 0x80000020000f7882 */ /* 0x000fe20000000000 */
[----:B------:R-:W-:Y:S01]  /*1580*/  UMOV UR17, 0x80000020 ;  /* 0x8000002000117882 */ /* 0x000fe20000000000 */
[----:B------:R-:W-:Y:S01]  /*1590*/  UMOV UR7, 0x80000020 ;  /* 0x8000002000077882 */ /* 0x000fe20000000000 */
[----:B------:R-:W-:Y:S01]  /*15a0*/  UMOV UR5, UR17 ;  /* 0x0000001100057c82 */ /* 0x000fe20008000000 */
[----:B------:R-:W-:Y:S01]  /*15b0*/  UMOV UR21, 0x80000020 ;  /* 0x8000002000157882 */ /* 0x000fe20000000000 */
[----:B------:R-:W-:Y:S01]  /*15c0*/  UMOV UR25, 0x80000020 ;  /* 0x8000002000197882 */ /* 0x000fe20000000000 */
[----:B------:R-:W-:-:S04]  /*15d0*/  UIADD3 UR4, UR4, 0x15400, URZ ;  /* 0x0001540004047890 */ /* 0x000fc8000fffe03f */
[----:B------:R-:W-:Y:S02]  /*15e0*/  USHF.R.U32.HI UR4, URZ, 0x4, UR4 ;  /* 0x000000043f047899 */ /* 0x000fe40008011604 */
[----:B------:R-:W-:Y:S02]  /*15f0*/  UIADD3 UR12, UR24, 0x300, URZ ;  /* 0x00000300180c7890 */ /* 0x000fe4000fffe03f */
[----:B------:R-:W-:Y:S02]  /*1600*/  ULOP3.LUT UR4, UR4, 0x3fff, URZ, 0xc0, !UPT ;  /* 0x00003fff04047892 */ /* 0x000fe4000f8ec03f */
[----:B------:R-:W-:Y:S02]  /*1610*/  UIADD3 UR16, UR24, 0x302, URZ ;  /* 0x0000030218107890 */ /* 0x000fe4000fffe03f */
[----:B------:R-:W-:Y:S02]  /*1620*/  ULOP3.LUT UR18, UR4, 0x10000, URZ, 0xfc, !UPT ;  /* 0x0001000004127892 */ /* 0x000fe4000f8efc3f */
[----:B------:R-:W-:-:S02]  /*1630*/  UIADD3 UR20, UR24, 0x600, URZ ;  /* 0x0000060018147890 */ /* 0x000fc4000fffe03f */
[----:B------:R-:W-:Y:S02]  /*1640*/  UIADD3 UR14, UR18, 0x200, URZ ;  /* 0x00000200120e7890 */ /* 0x000fe4000fffe03f */
[----:B------:R-:W-:Y:S02]  /*1650*/  UIADD3 UR6, UR18, 0x202, URZ ;  /* 0x0000020212067890 */ /* 0x000fe4000fffe03f */
[----:B------:R-:W-:Y:S01]  /*1660*/  IMAD.U32 R13, RZ, RZ, UR18 ;  /* 0x00000012ff0d7e24 */ /* 0x000fe2000f8e00ff */
[----:B------:R-:W-:Y:S01]  /*1670*/  UMOV UR10, UR18 ;  /* 0x00000012000a7c82 */ /* 0x000fe20008000000 */
[----:B------:R-:W-:Y:S01]  /*1680*/  UMOV UR4, UR16 ;  /* 0x0000001000047c82 */ /* 0x000fe20008000000 */
[----:B------:R-:W-:Y:S01]  /*1690*/  HGMMA.64x128x16.F32 R24, gdesc[UR8], RZ, !UPT, gsb0 ;  /* 0x01e00000081879f0 */ /* 0x000fe2000c0008ff */
[----:B------:R-:W-:Y:S02]  /*16a0*/  UIADD3 UR8, UR24, 0x2, URZ ;  /* 0x0000000218087890 */ /* 0x000fe4000fffe03f */
[----:B------:R-:W-:Y:S01]  /*16b0*/  UIADD3 UR10, UR18, 0x2, URZ ;  /* 0x00000002120a7890 */ /* 0x000fe2000fffe03f */
[----:B------:R-:W-:Y:S01]  /*16c0*/  UMOV UR9, 0x80000020 ;  /* 0x8000002000097882 */ /* 0x000fe20000000000 */
[----:B------:R-:W-:Y:S01]  /*16d0*/  UMOV UR11, 0x80000020 ;  /* 0x80000020000b7882 */ /* 0x000fe20000000000 */
[----:B------:R-:W-:Y:S01]  /*16e0*/  UIADD3 UR24, UR24, 0x602, URZ ;  /* 0x0000060218187890 */ /* 0x000fe2000fffe03f */
        /* <DEDUP_REMOVED lines=8> */
[----:B------:R-:W-:Y:S01]  /*1770*/  HGMMA.64x128x16.F32 R24, gdesc[UR4], R24, gsb0 ;  /* 0x01e00000041879f0 */ /* 0x000fe20008000818 */
[----:B------:R-:W-:Y:S01]  /*1780*/  UIADD3 UR6, UR18, 0x400, URZ ;  /* 0x0000040012067890 */ /* 0x000fe2000fffe03f */
[----:B------:R-:W-:Y:S01]  /*1790*/  UMOV UR4, UR20 ;  /* 0x0000001400047c82 */ /* 0x000fe20008000000 */
[----:B------:R-:W-:Y:S01]  /*17a0*/  UMOV UR5, UR21 ;  /* 0x0000001500057c82 */ /* 0x000fe20008000000 */
[----:B------:R-:W-:Y:S01]  /*17b0*/  UMOV UR7, 0x80000020 ;  /* 0x8000002000077882 */ /* 0x000fe20000000000 */
[----:B------:R-:W-:Y:S02]  /*17c0*/  WARPGROUP.DEPBAR.LE gsb0, 0x0 ;  /* 0x00008000000079c5 */ /* 0x000fe40000010000 */
[----:B------:R-:W-:-:S06]  /*17d0*/  WARPGROUP.ARRIVE ;  /* 0x00000000000079c5 */ /* 0x000fcc0000000000 */
[----:B------:R-:W-:Y:S01]  /*17e0*/  HGMMA.64x128x16.F32 R24, gdesc[UR4], R24, gsb0 ;  /* 0x01e00000041879f0 */ /* 0x000fe20008000818 */
[----:B------:R-:W-:Y:S01]  /*17f0*/  UIADD3 UR6, UR18, 0x402, URZ ;  /* 0x0000040212067890 */ /* 0x000fe2000fffe03f */
[----:B------:R-:W-:Y:S01]  /*1800*/  UMOV UR4, UR24 ;  /* 0x0000001800047c82 */ /* 0x000fe20008000000 */
[----:B------:R-:W-:Y:S01]  /*1810*/  UMOV UR5, UR25 ;  /* 0x0000001900057c82 */ /* 0x000fe20008000000 */
[----:B------:R-:W-:Y:S01]  /*1820*/  UMOV UR7, 0x80000020 ;  /* 0x8000002000077882 */ /* 0x000fe20000000000 */
[----:B------:R-:W-:Y:S02]  /*1830*/  WARPGROUP.DEPBAR.LE gsb0, 0x0 ;  /* 0x00008000000079c5 */ /* 0x000fe40000010000 */
[----:B------:R-:W-:-:S06]  /*1840*/  WARPGROUP.ARRIVE ;  /* 0x00000000000079c5 */ /* 0x000fcc0000000000 */
[----:B------:R-:W-:Y:S03]  /*1850*/  HGMMA.64x128x16.F32 R24, gdesc[UR4], R24, gsb0 ;  /* 0x01e00000041879f0 */ /* 0x000fe60008000818 */
[----:B------:R-:W-:Y:S02]  /*1860*/  WARPGROUP.DEPBAR.LE gsb0, 0x0 ;  /* 0x00008000000079c5 */ /* 0x000fe40000010000 */
[----:B------:R-:W-:Y:S05]  /*1870*/  @!P0 BRA `(.L_x_11940) ;  /* 0x0000000000048947 */ /* 0x000fea0003800000 */
[----:B------:R-:W-:Y:S01]  /*1880*/  BPT.TRAP 0x1 ;  /* 0x000000040000795c */ /* 0x000fe20000300000 */
.L_x_11940:
[----:B-1----:R-:W-:Y:S01]  /*1890*/  LOP3.LUT R3, R18, 0xffffff80, RZ, 0xc0, !PT ;  /* 0xffffff8012037812 */ /* 0x002fe200078ec0ff */
[----:B------:R-:W-:Y:S01]  /*18a0*/  IMAD.HI R6, R19, 0x55555556, RZ ;  /* 0x5555555613067827 */ /* 0x000fe200078e02ff */
[----:B------:R-:W-:Y:S01]  /*18b0*/  LEA.HI R5, R17, R16, RZ, 0x2 ;  /* 0x0000001011057211 */ /* 0x000fe200078f10ff */
[----:B------:R-:W-:Y:S01]  /*18c0*/  UISETP.NE.AND UP0, UPT, UR37, URZ, UPT ;  /* 0x0000003f2500728c */ /* 0x000fe2000bf05270 */
[----:B------:R-:W1:Y:S01]  /*18d0*/  S2UR UR10, SR_CgaCtaId ;  /* 0x00000000000a79c3 */ /* 0x000e620000008800 */
[----:B------:R-:W-:Y:S01]  /*18e0*/  IMAD.IADD R3, R16, 0x1, -R3 ;  /* 0x0000000110037824 */ /* 0x000fe200078e0a03 */
[----:B------:R-:W-:Y:S01]  /*18f0*/  LOP3.LUT R11, R5, 0xfffffffc, RZ, 0xc0, !PT ;  /* 0xfffffffc050b7812 */ /* 0x000fe200078ec0ff */
[----:B------:R-:W-:Y:S01]  /*1900*/  ULDC UR6, c[0x0][0x2f0] ;  /* 0x0000bc0000067ab9 */ /* 0x000fe20000000800 */
[----:B------:R-:W-:Y:S01]  /*1910*/  LEA.HI R6, R6, R6, RZ, 0x1 ;  /* 0x0000000606067211 */ /* 0x000fe200078f08ff */
[----:B------:R-:W-:Y:S01]  /*1920*/  ULDC UR14, c[0x0][0x288] ;  /* 0x0000a200000e7ab9 */ /* 0x000fe20000000800 */
[----:B0-----:R-:W-:Y:S01]  /*1930*/  SHF.R.S32.HI R0, RZ, 0x1f, R3 ;  /* 0x0000001fff007819 */ /* 0x001fe20000011403 */
[----:B------:R-:W-:Y:S01]  /*1940*/  IMAD.IADD R11, R16, 0x1, -R11 ;  /* 0x00000001100b7824 */ /* 0x000fe200078e0a0b */
[----:B------:R-:W-:Y:S01]  /*1950*/  PLOP3.LUT P1, PT, PT, PT, UP0, 0x80, 0x0 ;  /* 0x000000000000781c */ /* 0x000fe20003f2f008 */
[----:B------:R-:W-:Y:S01]  /*1960*/  IMAD R6, R6, -0x3, R19 ;  /* 0xfffffffd06067824 */ /* 0x000fe200078e0213 */
[CC--:B------:R-:W-:Y:S01]  /*1970*/  LEA.HI R4, R0.reuse, R3.reuse, RZ, 0x2 ;  /* 0x0000000300047211 */ /* 0x0c0fe200078f10ff */
[----:B------:R-:W-:Y:S01]  /*1980*/  @UP0 ULDC UR4, c[0x0][0x44c] ;  /* 0x0001130000040ab9 */ /* 0x000fe20000000800 */
[----:B------:R-:W-:Y:S01]  /*1990*/  LEA.HI R5, R0, R3, RZ, 0x5 ;  /* 0x0000000300057211 */ /* 0x000fe200078f28ff */
[----:B------:R-:W-:Y:S01]  /*19a0*/  @UP0 ULDC UR5, c[0x0][0x450] ;  /* 0x0001140000050ab9 */ /* 0x000fe20000000800 */
[--C-:B------:R-:W-:Y:S01]  /*19b0*/  SHF.R.S32.HI R0, RZ, 0x2, R4.reuse ;  /* 0x00000002ff007819 */ /* 0x100fe20000011404 */
[----:B------:R-:W-:Y:S01]  /*19c0*/  ULDC UR31, c[0x0][0x988] ;  /* 0x00026200001f7ab9 */ /* 0x000fe20000000800 */
[----:B------:R-:W-:Y:S01]  /*19d0*/  SHF.R.S32.HI R7, RZ, 0x1f, R4 ;  /* 0x0000001fff077819 */ /* 0x000fe20000011404 */
[----:B------:R-:W-:Y:S01]  /*19e0*/  @UP0 ULDC UR15, c[0x0][0x450] ;  /* 0x00011400000f0ab9 */ /* 0x000fe20000000800 */
[----:B------:R-:W-:-:S02]  /*19f0*/  SHF.R.S32.HI R5, RZ, 0x5, R5 ;  /* 0x00000005ff057819 */ /* 0x000fc40000011405 */
[----:B------:R-:W-:Y:S02]  /*1a00*/  CS2R R134, SRZ ;  /* 0x0000000000867805 */ /* 0x000fe4000001ff00 */
[----:B------:R-:W-:Y:S02]  /*1a10*/  LEA.HI R7, R7, R0, RZ, 0x3 ;  /* 0x0000000007077211 */ /* 0x000fe400078f18ff */
[----:B------:R-:W-:Y:S02]  /*1a20*/  CS2R R132, SRZ ;  /* 0x0000000000847805 */ /* 0x000fe4000001ff00 */
[----:B------:R-:W-:Y:S02]  /*1a30*/  LEA.HI R10, R11, R11, RZ, 0x1 ;  /* 0x0000000b0b0a7211 */ /* 0x000fe400078f08ff */
[----:B------:R-:W-:Y:S02]  /*1a40*/  CS2R R130, SRZ ;  /* 0x0000000000827805 */ /* 0x000fe4000001ff00 */
[----:B------:R-:W-:-:S02]  /*1a50*/  LEA R5, R5, UR38, 0x4 ;  /* 0x0000002605057c11 */ /* 0x000fc4000f8e20ff */
[----:B------:R-:W-:Y:S02]  /*1a60*/  CS2R R128, SRZ ;  /* 0x0000000000807805 */ /* 0x000fe4000001ff00 */
[----:B------:R-:W-:Y:S02]  /*1a70*/  LOP3.LUT R7, R7, 0xfffffff8, RZ, 0xc0, !PT ;  /* 0xfffffff807077812 */ /* 0x000fe400078ec0ff */
[----:B------:R-:W-:Y:S02]  /*1a80*/  CS2R R126, SRZ ;  /* 0x00000000007e7805 */ /* 0x000fe4000001ff00 */
[----:B------:R-:W-:Y:S02]  /*1a90*/  LOP3.LUT R10, R10, 0x1ffffffe, RZ, 0xc0, !PT ;  /* 0x1ffffffe0a0a7812 */ /* 0x000fe400078ec0ff */
[----:B------:R-:W-:Y:S02]  /*1aa0*/  CS2R R124, SRZ ;  /* 0x00000000007c7805 */ /* 0x000fe4000001ff00 */
[----:B------:R-:W-:-:S02]  /*1ab0*/  IADD3 R5, R5, R0, -R7 ;  /* 0x0000000005057210 */ /* 0x000fc40007ffe807 */
[----:B------:R-:W-:Y:S02]  /*1ac0*/  CS2R R122, SRZ ;  /* 0x00000000007a7805 */ /* 0x000fe4000001ff00 */
[----:B------:R-:W-:Y:S01]  /*1ad0*/  PLOP3.LUT P2, PT, PT, PT, UP0, 0x80, 0x0 ;  /* 0x000000000000781c */ /* 0x000fe20003f4f008 */
[----:B------:R-:W-:Y:S01]  /*1ae0*/  IMAD.IADD R11, R11, 0x1, -R10 ;  /* 0x000000010b0b7824 */ /* 0x000fe200078e0a0a */
[----:B------:R-:W-:Y:S01]  /*1af0*/  LOP3.LUT R4, R4, 0x7ffffffc, RZ, 0xc0, !PT ;  /* 0x7ffffffc04047812 */ /* 0x000fe200078ec0ff */
[----:B------:R-:W-:Y:S01]  /*1b00*/  IMAD R6, R6, 0x40, R5 ;  /* 0x0000004006067824 */ /* 0x000fe200078e0205 */
[----:B------:R-:W-:Y:S02]  /*1b10*/  R2UR UR7, R2 ;  /* 0x00000000020772ca */ /* 0x000fe400000e0000 */
[----:B------:R-:W-:Y:S02]  /*1b20*/  CS2R R120, SRZ ;  /* 0x0000000000787805 */ /* 0x000fe4000001ff00 */
[----:B------:R-:W-:Y:S01]  /*1b30*/  R2UR UR18, R142 ;  /* 0x000000008e1272ca */ /* 0x000fe200000e0000 */
[----:B------:R-:W-:Y:S01]  /*1b40*/  IMAD R11, R11, 0x8, R6 ;  /* 0x000000080b0b7824 */ /* 0x000fe200078e0206 */
[----:B------:R-:W-:Y:S01]  /*1b50*/  CS2R R118, SRZ ;  /* 0x0000000000767805 */ /* 0x000fe2000001ff00 */
[----:B------:R-:W-:Y:S01]  /*1b60*/  IMAD.IADD R139, R3, 0x1, -R4 ;  /* 0x00000001038b7824 */ /* 0x000fe200078e0a04 */
[----:B------:R-:W-:Y:S01]  /*1b70*/  CS2R R116, SRZ ;  /* 0x0000000000747805 */ /* 0x000fe2000001ff00 */
[----:B------:R-:W-:Y:S01]  /*1b80*/  @P1 IMAD.HI.U32 R0, R11, UR4, RZ ;  /* 0x000000040b001c27 */ /* 0x000fe2000f8e00ff */
[----:B------:R-:W-:Y:S01]  /*1b90*/  UMOV UR4, 0xffffff80 ;  /* 0xffffff8000047882 */ /* 0x000fe20000000000 */
[----:B------:R-:W-:Y:S01]  /*1ba0*/  CS2R R114, SRZ ;  /* 0x0000000000727805 */ /* 0x000fe2000001ff00 */
[----:B------:R-:W-:Y:S01]  /*1bb0*/  UIMAD UR4, UR39, UR4, 0x80 ;  /* 0x00000080270474a4 */ /* 0x000fe2000f8e0204 */
[----:B------:R-:W-:Y:S01]  /*1bc0*/  IMAD.MOV.U32 R12, RZ, RZ, R11 ;  /* 0x000000ffff0c7224 */ /* 0x000fe200078e000b */
[----:B------:R-:W-:Y:S01]  /*1bd0*/  @P2 SHF.R.U32.HI R12, RZ, UR5, R0 ;  /* 0x00000005ff0c2c19 */ /* 0x000fe20008011600 */
[----:B------:R-:W-:Y:S01]  /*1be0*/  IMAD.U32 R3, RZ, RZ, UR6 ;  /* 0x00000006ff037e24 */ /* 0x000fe2000f8e00ff */
[----:B------:R-:W-:Y:S01]  /*1bf0*/  UIADD3 UR5, UR4, 0x1, URZ ;  /* 0x0000000104057890 */ /* 0x000fe2000fffe03f */
[----:B------:R-:W-:Y:S01]  /*1c00*/  CS2R R112, SRZ ;  /* 0x0000000000707805 */ /* 0x000fe2000001ff00 */
[----:B------:R-:W-:Y:S01]  /*1c10*/  UIMAD UR4, UR36, UR6, UR4 ;  /* 0x00000006240472a4 */ /* 0x000fe2000f8e0204 */
[----:B------:R-:W0:Y:S01]  /*1c20*/  SHFL.IDX PT, R0, R12, RZ, 0x1c1f ;  /* 0x001c1fff0c007589 */ /* 0x000e2200000e0000 */
[----:B------:R-:W-:Y:S01]  /*1c30*/  UIMAD UR6, UR36, UR6, -UR14 ;  /* 0x00000006240672a4 */ /* 0x000fe2000f8e0a0e */
[----:B------:R-:W-:Y:S01]  /*1c40*/  CS2R R110, SRZ ;  /* 0x00000000006e7805 */ /* 0x000fe2000001ff00 */
[----:B------:R-:W-:Y:S01]  /*1c50*/  IMAD.U32 R10, RZ, RZ, UR5 ;  /* 0x00000005ff0a7e24 */ /* 0x000fe2000f8e00ff */
[----:B------:R-:W-:Y:S01]  /*1c60*/  UMOV UR5, URZ ;  /* 0x0000003f00057c82 */ /* 0x000fe20008000000 */
[----:B------:R-:W-:Y:S01]  /*1c70*/  IMAD.U32 R4, RZ, RZ, UR4 ;  /* 0x00000004ff047e24 */ /* 0x000fe2000f8e00ff */
[----:B------:R-:W-:Y:S01]  /*1c80*/  UIADD3 UR4, UR7, 0x2d840, URZ ;  /* 0x0002d84007047890 */ /* 0x000fe2000fffe03f */
[C---:B------:R-:W-:Y:S01]  /*1c90*/  IMAD R10, R139.reuse, -0x2, R10 ;  /* 0xfffffffe8b0a7824 */ /* 0x040fe200078e020a */
[----:B------:R-:W-:Y:S01]  /*1ca0*/  CS2R R108, SRZ ;  /* 0x00000000006c7805 */ /* 0x000fe2000001ff00 */
[----:B------:R-:W-:Y:S01]  /*1cb0*/  IMAD R4, R139, -0x2, R4 ;  /* 0xfffffffe8b047824 */ /* 0x000fe200078e0204 */
[----:B-1----:R-:W-:Y:S01]  /*1cc0*/  UPRMT UR4, UR10, 0x654, UR4 ;  /* 0x000006540a047896 */ /* 0x002fe20008000004 */
[----:B------:R-:W-:Y:S01]  /*1cd0*/  IMAD R10, R3, UR36, R10 ;  /* 0x00000024030a7c24 */ /* 0x000fe2000f8e020a */
[----:B------:R-:W-:Y:S01]  /*1ce0*/  CS2R R106, SRZ ;  /* 0x00000000006a7805 */ /* 0x000fe2000001ff00 */
[----:B------:R-:W-:Y:S01]  /*1cf0*/  @UP0 ULDC UR10, c[0x0][0x44c] ;  /* 0x00011300000a0ab9 */ /* 0x000fe20000000800 */
[----:B------:R-:W-:Y:S01]  /*1d00*/  CS2R R104, SRZ ;  /* 0x0000000000687805 */ /* 0x000fe2000001ff00 */
[----:B------:R-:W-:Y:S01]  /*1d10*/  VIADD R3, R10, -UR14 ;  /* 0x8000000e0a037c36 */ /* 0x000fe20008000000 */
[----:B------:R-:W-:Y:S01]  /*1d20*/  UIMAD.WIDE.U32 UR10, UR38, UR10, URZ ;  /* 0x0000000a260a72a5 */ /* 0x000fe2000f8e003f */
[----:B------:R-:W-:-:S02]  /*1d30*/  CS2R R102, SRZ ;  /* 0x0000000000667805 */ /* 0x000fc4000001ff00 */
[----:B------:R-:W-:Y:S01]  /*1d40*/  CS2R R100, SRZ ;  /* 0x0000000000647805 */ /* 0x000fe2000001ff00 */
[----:B------:R-:W-:Y:S01]  /*1d50*/  SYNCS.ARRIVE.TRANS64.RED.A1T0 RZ, [UR4], RZ ;  /* 0x000000ffffff79a7 */ /* 0x000fe20008100404 */
[----:B------:R-:W-:Y:S01]  /*1d60*/  @UP0 USHF.R.U32.HI UR38, URZ, UR15, UR11 ;  /* 0x0000000f3f260299 */ /* 0x000fe2000801160b */
[----:B------:R-:W-:Y:S01]  /*1d70*/  CS2R R98, SRZ ;  /* 0x0000000000627805 */ /* 0x000fe2000001ff00 */
[----:B------:R-:W-:Y:S01]  /*1d80*/  UMOV UR4, URZ ;  /* 0x0000003f00047c82 */ /* 0x000fe20008000000 */
[----:B------:R-:W-:Y:S02]  /*1d90*/  CS2R R96, SRZ ;  /* 0x0000000000607805 */ /* 0x000fe4000001ff00 */
[----:B0-----:R-:W-:Y:S01]  /*1da0*/  VIADDMNMX R0, R0, R3, R4, PT ;  /* 0x0000000300007246 */ /* 0x001fe20003800104 */
[----:B------:R-:W-:-:S03]  /*1db0*/  UIADD3 UR6, UR6, UR38, URZ ;  /* 0x0000002606067290 */ /* 0x000fc6000fffe03f */
[C---:B------:R-:W-:Y:S01]  /*1dc0*/  ISETP.GT.AND P1, PT, R0.reuse, RZ, PT ;  /* 0x000000ff0000720c */ /* 0x040fe20003f24270 */
[----:B------:R-:W-:Y:S01]  /*1dd0*/  USHF.R.S32.HI UR10, URZ, 0x1f, UR6 ;  /* 0x0000001f3f0a7899 */ /* 0x000fe20008011406 */
[C---:B------:R-:W-:Y:S02]  /*1de0*/  ISETP.GT.AND P2, PT, R0.reuse, 0x1, PT ;  /* 0x000000010000780c */ /* 0x040fe40003f44270 */
[----:B------:R-:W-:Y:S01]  /*1df0*/  ISETP.GT.AND P3, PT, R0, 0x8, PT ;  /* 0x000000080000780c */ /* 0x000fe20003f64270 */
[----:B------:R-:W-:Y:S01]  /*1e00*/  ULEA.HI UR10, UR10, UR6, URZ, 0x7 ;  /* 0x000000060a0a7291 */ /* 0x000fe2000f8f383f */
[----:B------:R-:W-:Y:S02]  /*1e10*/  FSEL R3, R24, -INF , P1 ;  /* 0xff80000018037808 */ /* 0x000fe40000800000 */
[----:B------:R-:W-:Y:S01]  /*1e20*/  FSEL R89, R25, -INF , P2 ;  /* 0xff80000019597808 */ /* 0x000fe20001000000 */
[----:B------:R-:W-:Y:S01]  /*1e30*/  USHF.R.S32.HI UR10, URZ, 0x7, UR10 ;  /* 0x000000073f0a7899 */ /* 0x000fe2000801140a */
[----:B------:R-:W-:-:S02]  /*1e40*/  ISETP.GT.AND P1, PT, R0, 0x9, PT ;  /* 0x000000090000780c */ /* 0x000fc40003f24270 */
[----:B------:R-:W-:Y:S01]  /*1e50*/  FSEL R91, R28, -INF , P3 ;  /* 0xff8000001c5b7808 */ /* 0x000fe20001800000 */
[----:B------:R-:W-:Y:S01]  /*1e60*/  UISETP.LT.AND UP0, UPT, UR18, UR10, UPT ;  /* 0x0000000a1200728c */ /* 0x000fe2000bf01270 */
[----:B------:R-:W-:Y:S02]  /*1e70*/  FMNMX.FTZ R6, R3, R89, !PT ;  /* 0x0000005903067209 */ /* 0x000fe40007810000 */
[C---:B------:R-:W-:Y:S01]  /*1e80*/  ISETP.GT.AND P2, PT, R0.reuse, 0x10, PT ;  /* 0x000000100000780c */ /* 0x040fe20003f44270 */
[----:B------:R-:W-:Y:S01]  /*1e90*/  USEL UR28, UR18, UR10, !UP0 ;  /* 0x0000000a121c7287 */ /* 0x000fe2000c000000 */
        /* <DEDUP_REMOVED lines=90> */
[----:B0-----:R-:W-:Y:S02]  /*2440*/  IADD3 R93, R93, -UR14, R10 ;  /* 0x8000000e5d5d7c10 */ /* 0x001fe4000fffe00a */
[----:B-1----:R-:W-:-:S02]  /*2450*/  FMNMX.FTZ R0, R18, R95, !PT ;  /* 0x0000005f12007209 */ /* 0x002fc40007810000 */
[----:B------:R-:W-:Y:S02]  /*2460*/  CS2R R94, SRZ ;  /* 0x00000000005e7805 */ /* 0x000fe4000001ff00 */
[----:B------:R-:W-:Y:S02]  /*2470*/  VIMNMX R14, R4, R93, PT ;  /* 0x0000005d040e7248 */ /* 0x000fe40003fe0100 */
[----:B------:R-:W-:Y:S02]  /*2480*/  CS2R R92, SRZ ;  /* 0x00000000005c7805 */ /* 0x000fe4000001ff00 */
[C---:B------:R-:W-:Y:S01]  /*2490*/  FSETP.NEU.FTZ.AND P1, PT, R0.reuse, -INF , PT ;  /* 0xff8000000000780b */ /* 0x040fe20003f3d000 */
[----:B------:R-:W-:Y:S01]  /*24a0*/  FMUL.FTZ R6, R0, UR31 ;  /* 0x0000001f00067c20 */ /* 0x000fe20008410000 */
[C---:B------:R-:W-:Y:S02]  /*24b0*/  ISETP.GT.AND P2, PT, R14.reuse, 0x1, PT ;  /* 0x000000010e00780c */ /* 0x040fe40003f44270 */
[----:B------:R-:W-:-:S02]  /*24c0*/  ISETP.GT.AND P3, PT, R14, 0x8, PT ;  /* 0x000000080e00780c */ /* 0x000fc40003f64270 */
[----:B------:R-:W-:Y:S02]  /*24d0*/  FSEL R6, R6, RZ, P1 ;  /* 0x000000ff06067208 */ /* 0x000fe40000800000 */
[----:B------:R-:W-:Y:S02]  /*24e0*/  ISETP.GT.AND P1, PT, R14, RZ, PT ;  /* 0x000000ff0e00720c */ /* 0x000fe40003f24270 */
[----:B------:R-:W-:Y:S01]  /*24f0*/  FSEL R27, R27, -INF , P2 ;  /* 0xff8000001b1b7808 */ /* 0x000fe20001000000 */
[--C-:B------:R-:W-:Y:S01]  /*2500*/  FFMA.FTZ R89, R89, UR31, -R6.reuse ;  /* 0x0000001f59597c23 */ /* 0x100fe20008010806 */
[----:B------:R-:W-:Y:S01]  /*2510*/  FSEL R26, R26, -INF , P1 ;  /* 0xff8000001a1a7808 */ /* 0x000fe20000800000 */
[--C-:B------:R-:W-:Y:S01]  /*2520*/  FFMA.FTZ R20, R7, UR31, -R6.reuse ;  /* 0x0000001f07147c23 */ /* 0x100fe20008010806 */
[----:B------:R-:W-:Y:S01]  /*2530*/  ISETP.GT.AND P1, PT, R14, 0x9, PT ;  /* 0x000000090e00780c */ /* 0x000fe20003f24270 */
[----:B------:R0:W-:Y:S01]  /*2540*/  MUFU.EX2 R4, R89 ;  /* 0x0000005900047308 */ /* 0x0001e20000000800 */
[----:B------:R-:W-:Y:S01]  /*2550*/  FSEL R30, R30, -INF , P3 ;  /* 0xff8000001e1e7808 */ /* 0x000fe20001800000 */
[--C-:B------:R-:W-:Y:S01]  /*2560*/  FFMA.FTZ R22, R15, UR31, -R6.reuse ;  /* 0x0000001f0f167c23 */ /* 0x100fe20008010806 */
[C---:B------:R-:W-:Y:S01]  /*2570*/  ISETP.GT.AND P2, PT, R14.reuse, 0x10, PT ;  /* 0x000000100e00780c */ /* 0x040fe20003f44270 */
[--C-:B------:R-:W-:Y:S01]  /*2580*/  FFMA.FTZ R24, R19, UR31, -R6.reuse ;  /* 0x0000001f13187c23 */ /* 0x100fe20008010806 */
[----:B------:R-:W-:Y:S01]  /*2590*/  FSEL R31, R31, -INF , P1 ;  /* 0xff8000001f1f7808 */ /* 0x000fe20000800000 */
[--C-:B------:R-:W-:Y:S01]  /*25a0*/  FFMA.FTZ R28, R29, UR31, -R6.reuse ;  /* 0x0000001f1d1c7c23 */ /* 0x100fe20008010806 */
[----:B------:R-:W-:Y:S01]  /*25b0*/  ISETP.GT.AND P1, PT, R14, 0x11, PT ;  /* 0x000000110e00780c */ /* 0x000fe20003f24270 */
[--C-:B------:R-:W-:Y:S01]  /*25c0*/  FFMA.FTZ R48, R72, UR31, -R6.reuse ;  /* 0x0000001f48307c23 */ /* 0x100fe20008010806 */
[----:B0-----:R-:W-:Y:S01]  /*25d0*/  FMNMX.FTZ R89, R26, R27, !PT ;  /* 0x0000001b1a597209 */ /* 0x001fe20007810000 */
        /* <DEDUP_REMOVED lines=16> */
[----:B------:R-:W-:Y:S01]  /*26e0*/  FFMA.FTZ R56, R84, UR31, -R6 ;  /* 0x0000001f54387c23 */ /* 0x000fe20008010806 */
[----:B------:R-:W-:Y:S01]  /*26f0*/  FMNMX.FTZ R33, R35, R10, !PT ;  /* 0x0000000a23217209 */ /* 0x000fe20007810000 */
[----:B------:R-:W0:Y:S01]  /*2700*/  MUFU.EX2 R3, R3 ;  /* 0x0000000300037308 */ /* 0x000e220000000800 */
[----:B------:R-:W-:-:S02]  /*2710*/  ISETP.GT.AND P2, PT, R14, 0x20, PT ;  /* 0x000000200e00780c */ /* 0x000fc40003f44270 */
[----:B------:R-:W-:Y:S02]  /*2720*/  CS2R R90, SRZ ;  /* 0x00000000005a7805 */ /* 0x000fe4000001ff00 */
[----:B------:R-:W-:Y:S02]  /*2730*/  FSEL R39, R39, -INF , P1 ;  /* 0xff80000027277808 */ /* 0x000fe40000800000 */
[----:B------:R-:W-:Y:S02]  /*2740*/  CS2R R88, SRZ ;  /* 0x0000000000587805 */ /* 0x000fe4000001ff00 */
[----:B------:R-:W-:Y:S02]  /*2750*/  FMNMX.FTZ R10, R38, R33, !PT ;  /* 0x00000021260a7209 */ /* 0x000fe40007810000 */
[----:B------:R-:W-:Y:S01]  /*2760*/  ISETP.GT.AND P1, PT, R14, 0x21, PT ;  /* 0x000000210e00780c */ /* 0x000fe20003f24270 */
[----:B------:R-:W1:Y:S01]  /*2770*/  MUFU.EX2 R18, R18 ;  /* 0x0000001200127308 */ /* 0x000e620000000800 */
[----:B------:R-:W-:-:S02]  /*2780*/  FSEL R42, R42, -INF , P2 ;  /* 0xff8000002a2a7808 */ /* 0x000fc40001000000 */
[----:B------:R-:W-:Y:S02]  /*2790*/  FMNMX.FTZ R15, R39, R10, !PT ;  /* 0x0000000a270f7209 */ /* 0x000fe40007810000 */
[----:B------:R-:W-:Y:S02]  /*27a0*/  ISETP.GT.AND P2, PT, R14, 0x28, PT ;  /* 0x000000280e00780c */ /* 0x000fe40003f44270 */
[----:B------:R-:W-:Y:S01]  /*27b0*/  FSEL R43, R43, -INF , P1 ;  /* 0xff8000002b2b7808 */ /* 0x000fe20000800000 */
[----:B------:R-:W2:Y:S01]  /*27c0*/  MUFU.EX2 R5, R5 ;  /* 0x0000000500057308 */ /* 0x000ea20000000800 */
[----:B------:R-:W-:Y:S01]  /*27d0*/  FMNMX.FTZ R10, R42, R15, !PT ;  /* 0x0000000f2a0a7209 */ /* 0x000fe20007810000 */
[--C-:B------:R-:W-:Y:S01]  /*27e0*/  FFMA.FTZ R15, R37, UR31, -R6.reuse ;  /* 0x0000001f250f7c23 */ /* 0x100fe20008010806 */
[----:B------:R-:W-:Y:S01]  /*27f0*/  ISETP.GT.AND P1, PT, R14, 0x29, PT ;  /* 0x000000290e00780c */ /* 0x000fe20003f24270 */
[--C-:B------:R-:W-:Y:S01]  /*2800*/  FFMA.FTZ R37, R53, UR31, -R6.reuse ;  /* 0x0000001f35257c23 */ /* 0x100fe20008010806 */
[----:B------:R-:W-:Y:S01]  /*2810*/  FSEL R46, R46, -INF , P2 ;  /* 0xff8000002e2e7808 */ /* 0x000fe20001000000 */
[--C-:B------:R-:W-:Y:S01]  /*2820*/  FFMA.FTZ R53, R69, UR31, -R6.reuse ;  /* 0x0000001f45357c23 */ /* 0x100fe20008010806 */
[----:B------:R-:W-:Y:S01]  /*2830*/  FMNMX.FTZ R33, R43, R10, !PT ;  /* 0x0000000a2b217209 */ /* 0x000fe20007810000 */
[----:B------:R-:W-:Y:S01]  /*2840*/  FFMA.FTZ R69, R81, UR31, -R6 ;  /* 0x0000001f51457c23 */ /* 0x000fe20008010806 */
        /* <DEDUP_REMOVED lines=30> */
[----:B------:R-:W-:Y:S02]  /*2a30*/  FMNMX.FTZ R12, R58, R29, !PT ;  /* 0x0000001d3a0c7209 */ /* 0x000fe40007810000 */
[----:B------:R-:W-:Y:S01]  /*2a40*/  ISETP.GT.AND P1, PT, R14, 0x49, PT ;  /* 0x000000490e00780c */ /* 0x000fe20003f24270 */
[----:B------:R3:W-:Y:S01]  /*2a50*/  MUFU.EX2 R10, R28 ;  /* 0x0000001c000a7308 */ /* 0x0007e20000000800 */
[----:B------:R-:W-:Y:S02]  /*2a60*/  FSEL R62, R62, -INF , P2 ;  /* 0xff8000003e3e7808 */ /* 0x000fe40001000000 */
[----:B------:R-:W-:Y:S02]  /*2a70*/  FMNMX.FTZ R29, R59, R12, !PT ;  /* 0x0000000c3b1d7209 */ /* 0x000fe40007810000 */
[----:B------:R-:W-:Y:S02]  /*2a80*/  ISETP.GT.AND P2, PT, R14, 0x50, PT ;  /* 0x000000500e00780c */ /* 0x000fe40003f44270 */
[----:B------:R-:W-:Y:S01]  /*2a90*/  FSEL R63, R63, -INF , P1 ;  /* 0xff8000003f3f7808 */ /* 0x000fe20000800000 */
[----:B------:R-:W-:Y:S01]  /*2aa0*/  MUFU.EX2 R24, R24 ;  /* 0x0000001800187308 */ /* 0x000fe20000000800 */
[----:B------:R-:W-:Y:S01]  /*2ab0*/  FMNMX.FTZ R12, R62, R29, !PT ;  /* 0x0000001d3e0c7209 */ /* 0x000fe20007810000 */
[--C-:B---3--:R-:W-:Y:S01]  /*2ac0*/  FFMA.FTZ R28, R25, UR31, -R6.reuse ;  /* 0x0000001f191c7c23 */ /* 0x108fe20008010806 */
        /* <DEDUP_REMOVED lines=40> */
[----:B------:R3:W-:Y:S01]  /*2d50*/  MUFU.EX2 R32, R23 ;  /* 0x0000001700207308 */ /* 0x0007e20000000800 */
[----:B------:R-:W-:Y:S02]  /*2d60*/  FMNMX.FTZ R36, R82, R21, !PT ;  /* 0x0000001552247209 */ /* 0x000fe40007810000 */
[----:B------:R-:W-:Y:S02]  /*2d70*/  ISETP.GT.AND P1, PT, R14, 0x79, PT ;  /* 0x000000790e00780c */ /* 0x000fe40003f24270 */
[----:B------:R-:W-:-:S02]  /*2d80*/  FSEL R86, R86, -INF , P2 ;  /* 0xff80000056567808 */ /* 0x000fc40001000000 */
[----:B------:R-:W-:Y:S01]  /*2d90*/  FMNMX.FTZ R21, R83, R36, !PT ;  /* 0x0000002453157209 */ /* 0x000fe20007810000 */
[----:B------:R-:W-:Y:S01]  /*2da0*/  FFMA.FTZ R36, R64, UR31, -R6 ;  /* 0x0000001f40247c23 */ /* 0x000fe20008010806 */
[----:B------:R-:W-:Y:S01]  /*2db0*/  FSEL R87, R87, -INF , P1 ;  /* 0xff80000057577808 */ /* 0x000fe20000800000 */
[----:B------:R-:W-:Y:S01]  /*2dc0*/  MUFU.EX2 R41, R41 ;  /* 0x0000002900297308 */ /* 0x000fe20000000800 */
[----:B------:R-:W-:-:S04]  /*2dd0*/  FMNMX.FTZ R14, R86, R21, !PT ;  /* 0x00000015560e7209 */ /* 0x000fc80007810000 */
[----:B------:R-:W-:-:S03]  /*2de0*/  FMNMX.FTZ R14, R87, R14, !PT ;  /* 0x0000000e570e7209 */ /* 0x000fc60007810000 */
[----:B------:R-:W-:Y:S02]  /*2df0*/  MUFU.EX2 R40, R40 ;  /* 0x0000002800287308 */ /* 0x000fe40000000800 */
[----:B------:R-:W4:Y:S06]  /*2e00*/  SHFL.BFLY PT, R21, R14, 0x2, 0x1f ;  /* 0x0c401f000e157f89 */ /* 0x000f2c00000e0000 */
[----:B------:R-:W-:Y:S08]  /*2e10*/  MUFU.EX2 R49, R49 ;  /* 0x0000003100317308 */ /* 0x000ff00000000800 */
[----:B------:R-:W-:Y:S08]  /*2e20*/  MUFU.EX2 R36, R36 ;  /* 0x0000002400247308 */ /* 0x000ff00000000800 */
[----:B------:R-:W-:Y:S01]  /*2e30*/  MUFU.EX2 R45, R45 ;  /* 0x0000002d002d7308 */ /* 0x000fe20000000800 */
[----:B----4-:R-:W-:-:S05]  /*2e40*/  FMNMX.FTZ R21, R14, R21, !PT ;  /* 0x000000150e157209 */ /* 0x010fca0007810000 */
[----:B------:R-:W4:Y:S02]  /*2e50*/  SHFL.BFLY PT, R14, R21, 0x1, 0x1f ;  /* 0x0c201f00150e7f89 */ /* 0x000f2400000e0000 */
[----:B------:R-:W-:Y:S08]  /*2e60*/  MUFU.EX2 R44, R44 ;  /* 0x0000002c002c7308 */ /* 0x000ff00000000800 */
[----:B------:R-:W-:Y:S08]  /*2e70*/  MUFU.EX2 R53, R53 ;  /* 0x0000003500357308 */ /* 0x000ff00000000800 */
[----:B------:R-:W-:Y:S01]  /*2e80*/  MUFU.EX2 R48, R48 ;  /* 0x0000003000307308 */ /* 0x000fe20000000800 */
[----:B----4-:R-:W-:-:S07]  /*2e90*/  FMNMX.FTZ R14, R21, R14, !PT ;  /* 0x0000000e150e7209 */ /* 0x010fce0007810000 */
[----:B------:R-:W-:Y:S01]  /*2ea0*/  MUFU.EX2 R57, R57 ;  /* 0x0000003900397308 */ /* 0x000fe20000000800 */
[C---:B------:R-:W-:Y:S01]  /*2eb0*/  FSETP.NEU.FTZ.AND P1, PT, R14.reuse, -INF , PT ;  /* 0xff8000000e00780b */ /* 0x040fe20003f3d000 */
[----:B------:R-:W-:-:S06]  /*2ec0*/  FMUL.FTZ R72, R14, UR31 ;  /* 0x0000001f0e487c20 */ /* 0x000fcc0008410000 */
[----:B------:R-:W-:Y:S01]  /*2ed0*/  MUFU.EX2 R52, R52 ;  /* 0x0000003400347308 */ /* 0x000fe20000000800 */
[----:B------:R-:W-:-:S05]  /*2ee0*/  FSEL R72, R72, RZ, P1 ;  /* 0x000000ff48487208 */ /* 0x000fca0000800000 */
[--C-:B------:R-:W-:Y:S01]  /*2ef0*/  FFMA.FTZ R6, R26, UR31, -R72.reuse ;  /* 0x0000001f1a067c23 */ /* 0x100fe20008010848 */
[----:B------:R-:W-:Y:S01]  /*2f00*/  LEA.HI R26, R17, R16, RZ, 0x4 ;  /* 0x00000010111a7211 */ /* 0x000fe200078f20ff */
[--C-:B---3--:R-:W-:Y:S01]  /*2f10*/  FFMA.FTZ R23, R30, UR31, -R72.reuse ;  /* 0x0000001f1e177c23 */ /* 0x108fe20008010848 */
[--C-:B------:R-:W-:Y:S01]  /*2f20*/  FFMA.FTZ R30, R31, UR31, -R72.reuse ;  /* 0x0000001f1f1e7c23 */ /* 0x100fe20008010848 */
[--C-:B------:R-:W-:Y:S01]  /*2f30*/  FFMA.FTZ R64, R39, UR31, -R72.reuse ;  /* 0x0000001f27407c23 */ /* 0x100fe20008010848 */
[----:B------:R-:W-:Y:S01]  /*2f40*/  LOP3.LUT R31, R26, 0xfffffff0, RZ, 0xc0, !PT ;  /* 0xfffffff01a1f7812 */ /* 0x000fe200078ec0ff */
[--C-:B------:R-:W-:Y:S01]  /*2f50*/  FFMA.FTZ R21, R27, UR31, -R72.reuse ;  /* 0x0000001f1b157c23 */ /* 0x100fe20008010848 */
[--C-:B------:R-:W-:Y:S01]  /*2f60*/  FFMA.FTZ R27, R38, UR31, -R72.reuse ;  /* 0x0000001f261b7c23 */ /* 0x100fe20008010848 */
[--C-:B------:R-:W-:Y:S01]  /*2f70*/  FFMA.FTZ R25, R34, UR31, -R72.reuse ;  /* 0x0000001f22197c23 */ /* 0x100fe20008010848 */
[----:B------:R-:W-:Y:S01]  /*2f80*/  FFMA.FTZ R68, R47, UR31, -R72 ;  /* 0x0000001f2f447c23 */ /* 0x000fe20008010848 */
[----:B------:R-:W-:-:S02]  /*2f90*/  IMAD.IADD R39, R16, 0x1, -R31 ;  /* 0x0000000110277824 */ /* 0x000fc400078e0a1f */
[--C-:B------:R-:W-:Y:S01]  /*2fa0*/  FFMA.FTZ R34, R35, UR31, -R72.reuse ;  /* 0x0000001f23227c23 */ /* 0x100fe20008010848 */
[--C-:B------:R-:W-:Y:S01]  /*2fb0*/  FFMA.FTZ R35, R42, UR31, -R72.reuse ;  /* 0x0000001f2a237c23 */ /* 0x100fe20008010848 */
[--C-:B------:R-:W-:Y:S01]  /*2fc0*/  FFMA.FTZ R42, R43, UR31, -R72.reuse ;  /* 0x0000001f2b2a7c23 */ /* 0x100fe20008010848 */
[--C-:B------:R-:W-:Y:S01]  /*2fd0*/  FFMA.FTZ R43, R46, UR31, -R72.reuse ;  /* 0x0000001f2e2b7c23 */ /* 0x100fe20008010848 */
[----:B------:R-:W-:Y:S01]  /*2fe0*/  SHF.R.S32.HI R38, RZ, 0x1f, R39 ;  /* 0x0000001fff267819 */ /* 0x000fe20000011427 */
[--C-:B------:R-:W-:Y:S01]  /*2ff0*/  FFMA.FTZ R31, R50, UR31, -R72.reuse ;  /* 0x0000001f321f7c23 */ /* 0x100fe20008010848 */
[----:B------:R-:W-:Y:S01]  /*3000*/  LEA.HI R16, R17, R16, RZ, 0x5 ;  /* 0x0000001011107211 */ /* 0x000fe200078f28ff */
[----:B------:R-:W-:Y:S01]  /*3010*/  MUFU.EX2 R6, R6 ;  /* 0x0000000600067308 */ /* 0x000fe20000000800 */
[----:B------:R-:W-:Y:S01]  /*3020*/  LEA.HI R47, R38, R39, RZ, 0x3 ;  /* 0x00000027262f7211 */ /* 0x000fe200078f18ff */
[--C-:B------:R-:W-:Y:S01]  /*3030*/  FFMA.FTZ R38, R51, UR31, -R72.reuse ;  /* 0x0000001f33267c23 */ /* 0x100fe20008010848 */
[--C-:B------:R-:W-:Y:S01]  /*3040*/  FFMA.FTZ R67, R67, UR31, -R72.reuse ;  /* 0x0000001f43437c23 */ /* 0x100fe20008010848 */
[----:B------:R-:W-:Y:S01]  /*3050*/  IMAD.SHL.U32 R16, R16, 0x20, RZ ;  /* 0x0000002010107824 */ /* 0x000fe200078e00ff */
[----:B------:R-:W-:Y:S01]  /*3060*/  LOP3.LUT R46, R47, 0xfffffff8, RZ, 0xc0, !PT ;  /* 0xfffffff82f2e7812 */ /* 0x000fe200078ec0ff */
[--C-:B------:R-:W-:Y:S01]  /*3070*/  FFMA.FTZ R70, R70, UR31, -R72.reuse ;  /* 0x0000001f46467c23 */ /* 0x100fe20008010848 */
[----:B------:R-:W-:Y:S01]  /*3080*/  FFMA.FTZ R71, R71, UR31, -R72 ;  /* 0x0000001f47477c23 */ /* 0x000fe20008010848 */
[----:B------:R-:W3:Y:S01]  /*3090*/  MUFU.EX2 R21, R21 ;  /* 0x0000001500157308 */ /* 0x000ee20000000800 */
[----:B------:R-:W-:Y:S01]  /*30a0*/  LOP3.LUT R17, R16, 0x7ffffc00, RZ, 0xc0, !PT ;  /* 0x7ffffc0010117812 */ /* 0x000fe200078ec0ff */
[----:B------:R-:W-:Y:S01]  /*30b0*/  IMAD.IADD R50, R39, 0x1, -R46 ;  /* 0x0000000127327824 */ /* 0x000fe200078e0a2e */
[----:B------:R-:W-:Y:S01]  /*30c0*/  SHF.R.S32.HI R46, RZ, 0x4, R26 ;  /* 0x00000004ff2e7819 */ /* 0x000fe2000001141a */
[----:B------:R-:W-:Y:S01]  /*30d0*/  FFMA.FTZ R39, R54, UR31, -R72 ;  /* 0x0000001f36277c23 */ /* 0x000fe20008010848 */
[----:B------:R-:W-:-:S02]  /*30e0*/  IMAD.SHL.U32 R54, R47, 0x40, RZ ;  /* 0x000000402f367824 */ /* 0x000fc400078e00ff */
[--C-:B------:R-:W-:Y:S01]  /*30f0*/  FFMA.FTZ R47, R58, UR31, -R72.reuse ;  /* 0x0000001f3a2f7c23 */ /* 0x100fe20008010848 */
[----:B------:R-:W-:Y:S01]  /*3100*/  IMAD.SHL.U32 R26, R50, 0x40, RZ ;  /* 0x00000040321a7824 */ /* 0x000fe200078e00ff */
[----:B------:R-:W4:Y:S01]  /*3110*/  MUFU.EX2 R23, R23 ;  /* 0x0000001700177308 */ /* 0x000f220000000800 */
[----:B------:R-:W-:Y:S01]  /*3120*/  IMAD.SHL.U32 R51, R46, 0x8, RZ ;  /* 0x000000082e337824 */ /* 0x000fe200078e00ff */
[----:B------:R-:W-:Y:S01]  /*3130*/  LOP3.LUT R54, R54, 0x7ffffe00, RZ, 0xc0, !PT ;  /* 0x7ffffe0036367812 */ /* 0x000fe200078ec0ff */
[--C-:B------:R-:W-:Y:S01]  /*3140*/  FFMA.FTZ R46, R55, UR31, -R72.reuse ;  /* 0x0000001f372e7c23 */ /* 0x100fe20008010848 */
[----:B------:R-:W-:Y:S01]  /*3150*/  LOP3.LUT R26, R26, 0x1c0, RZ, 0xc0, !PT ;  /* 0x000001c01a1a7812 */ /* 0x000fe200078ec0ff */
[--C-:B------:R-:W-:Y:S01]  /*3160*/  FFMA.FTZ R58, R63, UR31, -R72.reuse ;  /* 0x0000001f3f3a7c23 */ /* 0x100fe20008010848 */
[----:B------:R-:W-:Y:S01]  /*3170*/  LOP3.LUT P1, RZ, R50, 0x4, RZ, 0xc0, !PT ;  /* 0x0000000432ff7812 */ /* 0x000fe2000782c0ff */
[----:B------:R-:W-:Y:S01]  /*3180*/  FFMA.FTZ R74, R74, UR31, -R72 ;  /* 0x0000001f4a4a7c23 */ /* 0x000fe20008010848 */
[----:B------:R-:W-:Y:S01]  /*3190*/  LOP3.LUT R51, R26, 0x8, R51, 0xf8, !PT ;  /* 0x000000081a337812 */ /* 0x000fe200078ef833 */
[----:B------:R-:W5:Y:S01]  /*31a0*/  MUFU.EX2 R30, R30 ;  /* 0x0000001e001e7308 */ /* 0x000f620000000800 */
[----:B------:R-:W-:Y:S01]  /*31b0*/  SHF.R.U32.HI R26, RZ, 0x3, R26 ;  /* 0x00000003ff1a7819 */ /* 0x000fe2000001161a */
[--C-:B------:R-:W-:Y:S01]  /*31c0*/  FFMA.FTZ R75, R75, UR31, -R72.reuse ;  /* 0x0000001f4b4b7c23 */ /* 0x100fe20008010848 */
[----:B------:R-:W-:Y:S01]  /*31d0*/  LOP3.LUT P2, RZ, R50, 0x2, RZ, 0xc0, !PT ;  /* 0x0000000232ff7812 */ /* 0x000fe2000784c0ff */
[--C-:B------:R-:W-:Y:S01]  /*31e0*/  FFMA.FTZ R50, R59, UR31, -R72.reuse ;  /* 0x0000001f3b327c23 */ /* 0x100fe20008010848 */
[----:B------:R-:W-:Y:S01]  /*31f0*/  LOP3.LUT R26, R51, R26, RZ, 0x3c, !PT ;  /* 0x0000001a331a7212 */ /* 0x000fe200078e3cff */
[--C-:B------:R-:W-:Y:S01]  /*3200*/  FFMA.FTZ R51, R62, UR31, -R72.reuse ;  /* 0x0000001f3e337c23 */ /* 0x100fe20008010848 */
[----:B------:R-:W-:Y:S01]  /*3210*/  FFMA.FTZ R78, R78, UR31, -R72 ;  /* 0x0000001f4e4e7c23 */ /* 0x000fe20008010848 */
[----:B------:R-:W5:Y:S01]  /*3220*/  MUFU.EX2 R25, R25 ;  /* 0x0000001900197308 */ /* 0x000f620000000800 */
[----:B------:R-:W-:Y:S01]  /*3230*/  IADD3 R73, R26, R54, R17 ;  /* 0x000000361a497210 */ /* 0x000fe20007ffe011 */
[----:B0-----:R-:W-:Y:S01]  /*3240*/  FADD.FTZ R17, R3, R4 ;  /* 0x0000000403117221 */ /* 0x001fe20000010000 */
[--C-:B------:R-:W-:Y:S01]  /*3250*/  FFMA.FTZ R54, R66, UR31, -R72.reuse ;  /* 0x0000001f42367c23 */ /* 0x100fe20008010848 */
[--C-:B------:R-:W-:Y:S01]  /*3260*/  FFMA.FTZ R79, R79, UR31, -R72.reuse ;  /* 0x0000001f4f4f7c23 */ /* 0x100fe20008010848 */
[--C-:B------:R-:W-:Y:S01]  /*3270*/  FFMA.FTZ R82, R82, UR31, -R72.reuse ;  /* 0x0000001f52527c23 */ /* 0x100fe20008010848 */
[----:B-1----:R-:W-:Y:S01]  /*3280*/  FADD.FTZ R16, R18, R17 ;  /* 0x0000001112107221 */ /* 0x002fe20000010000 */
[----:B--2---:R-:W-:Y:S01]  /*3290*/  F2FP.F16.F32.PACK_AB R18, R5, R18 ;  /* 0x000000120512723e */ /* 0x004fe200000000ff */
[----:B------:R-:W0:Y:S01]  /*32a0*/  MUFU.EX2 R34, R34 ;  /* 0x0000002200227308 */ /* 0x000e220000000800 */
[----:B------:R-:W-:Y:S01]  /*32b0*/  FFMA.FTZ R83, R83, UR31, -R72 ;  /* 0x0000001f53537c23 */ /* 0x000fe20008010848 */
[----:B------:R-:W-:Y:S01]  /*32c0*/  FADD.FTZ R17, R5, R16 ;  /* 0x0000001005117221 */ /* 0x000fe20000010000 */
[----:B---3--:R-:W-:Y:S01]  /*32d0*/  FADD.FTZ R16, R6, R21 ;  /* 0x0000001506107221 */ /* 0x008fe20000010000 */
[--C-:B------:R-:W-:Y:S01]  /*32e0*/  FFMA.FTZ R86, R86, UR31, -R72.reuse ;  /* 0x0000001f56567c23 */ /* 0x100fe20008010848 */
[----:B------:R-:W-:Y:S01]  /*32f0*/  FFMA.FTZ R87, R87, UR31, -R72 ;  /* 0x0000001f57577c23 */ /* 0x000fe20008010848 */
[----:B------:R-:W-:Y:S01]  /*3300*/  FADD.FTZ R26, R20, R17 ;  /* 0x00000011141a7221 */ /* 0x000fe20000010000 */
[----:B----4-:R-:W-:Y:S01]  /*3310*/  FADD.FTZ R17, R23, R16 ;  /* 0x0000001017117221 */ /* 0x010fe20000010000 */
[----:B------:R-:W1:Y:S01]  /*3320*/  MUFU.EX2 R27, R27 ;  /* 0x0000001b001b7308 */ /* 0x000e620000000800 */
[C---:B------:R-:W-:Y:S01]  /*3330*/  F2FP.F16.F32.PACK_AB R20, R7.reuse, R20 ;  /* 0x000000140714723e */ /* 0x040fe200000000ff */
[----:B------:R-:W-:Y:S01]  /*3340*/  FADD.FTZ R55, R7, R26 ;  /* 0x0000001a07377221 */ /* 0x000fe20000010000 */
[----:B-----5:R-:W-:-:S03]  /*3350*/  FADD.FTZ R16, R30, R17 ;  /* 0x000000111e107221 */ /* 0x020fc60000010000 */
[----:B------:R-:W-:Y:S01]  /*3360*/  FADD.FTZ R26, R22, R55 ;  /* 0x00000037161a7221 */ /* 0x000fe20000010000 */
[----:B------:R-:W-:Y:S01]  /*3370*/  FADD.FTZ R17, R25, R16 ;  /* 0x0000001019117221 */ /* 0x000fe20000010000 */
[----:B------:R-:W2:Y:S01]  /*3380*/  MUFU.EX2 R64, R64 ;  /* 0x0000004000407308 */ /* 0x000ea20000000800 */
[----:B------:R-:W-:Y:S01]  /*3390*/  F2FP.F16.F32.PACK_AB R16, R4, R3 ;  /* 0x000000030410723e */ /* 0x000fe200000000ff */
[C---:B------:R-:W-:Y:S01]  /*33a0*/  FADD.FTZ R55, R15.reuse, R26 ;  /* 0x0000001a0f377221 */ /* 0x040fe20000010000 */
[----:B0-----:R-:W-:Y:S01]  /*33b0*/  FADD.FTZ R4, R34, R17 ;  /* 0x0000001122047221 */ /* 0x001fe20000010000 */
[----:B------:R-:W-:Y:S02]  /*33c0*/  F2FP.F16.F32.PACK_AB R22, R15, R22 ;  /* 0x000000160f16723e */ /* 0x000fe400000000ff */
[----:B------:R-:W-:Y:S01]  /*33d0*/  FADD.FTZ R26, R24, R55 ;  /* 0x00000037181a7221 */ /* 0x000fe20000010000 */
[----:B------:R-:W-:Y:S01]  /*33e0*/  F2FP.F16.F32.PACK_AB R24, R19, R24 ;  /* 0x000000181318723e */ /* 0x000fe200000000ff */
[----:B------:R-:W0:Y:S01]  /*33f0*/  MUFU.EX2 R35, R35 ;  /* 0x0000002300237308 */ /* 0x000e220000000800 */
[----:B-1----:R-:W-:Y:S01]  /*3400*/  FADD.FTZ R3, R27, R4 ;  /* 0x000000041b037221 */ /* 0x002fe20000010000 */
[----:B------:R-:W-:Y:S01]  /*3410*/  FADD.FTZ R17, R19, R26 ;  /* 0x0000001a13117221 */ /* 0x000fe20000010000 */
[----:B------:R-:W-:-:S03]  /*3420*/  F2FP.F16.F32.PACK_AB R19, R30, R23 ;  /* 0x000000171e13723e */ /* 0x000fc600000000ff */
[----:B------:R-:W-:Y:S01]  /*3430*/  FADD.FTZ R26, R10, R17 ;  /* 0x000000110a1a7221 */ /* 0x000fe20000010000 */
[----:B------:R-:W-:Y:S01]  /*3440*/  F2FP.F16.F32.PACK_AB R17, R21, R6 ;  /* 0x000000061511723e */ /* 0x000fe200000000ff */
[----:B------:R-:W1:Y:S01]  /*3450*/  MUFU.EX2 R42, R42 ;  /* 0x0000002a002a7308 */ /* 0x000e620000000800 */
[----:B--2---:R-:W-:Y:S01]  /*3460*/  FADD.FTZ R4, R64, R3 ;  /* 0x0000000340047221 */ /* 0x004fe20000010000 */
[C---:B------:R-:W-:Y:S01]  /*3470*/  FADD.FTZ R7, R33.reuse, R26 ;  /* 0x0000001a21077221 */ /* 0x040fe20000010000 */
[----:B------:R-:W-:Y:S02]  /*3480*/  F2FP.F16.F32.PACK_AB R26, R33, R10 ;  /* 0x0000000a211a723e */ /* 0x000fe400000000ff */
[----:B------:R-:W-:Y:S01]  /*3490*/  F2FP.F16.F32.PACK_AB R21, R34, R25 ;  /* 0x000000192215723e */ /* 0x000fe200000000ff */
[----:B------:R-:W-:Y:S01]  /*34a0*/  FADD.FTZ R6, R28, R7 ;  /* 0x000000071c067221 */ /* 0x000fe20000010000 */
[----:B------:R-:W-:Y:S01]  /*34b0*/  F2FP.F16.F32.PACK_AB R23, R64, R27 ;  /* 0x0000001b4017723e */ /* 0x000fe200000000ff */
[----:B------:R-:W2:Y:S01]  /*34c0*/  MUFU.EX2 R43, R43 ;  /* 0x0000002b002b7308 */ /* 0x000ea20000000800 */
[----:B0-----:R-:W-:Y:S01]  /*34d0*/  FADD.FTZ R3, R35, R4 ;  /* 0x0000000423037221 */ /* 0x001fe20000010000 */
[C---:B------:R-:W-:Y:S01]  /*34e0*/  FADD.FTZ R15, R29.reuse, R6 ;  /* 0x000000061d0f7221 */ /* 0x040fe20000010000 */
[----:B------:R-:W-:-:S03]  /*34f0*/  F2FP.F16.F32.PACK_AB R28, R29, R28 ;  /* 0x0000001c1d1c723e */ /* 0x000fc600000000ff */
[----:B------:R-:W-:Y:S02]  /*3500*/  FADD.FTZ R6, R12, R15 ;  /* 0x0000000f0c067221 */ /* 0x000fe40000010000 */
[----:B------:R-:W0:Y:S01]  /*3510*/  MUFU.EX2 R68, R68 ;  /* 0x0000004400447308 */ /* 0x000e220000000800 */
[C---:B-1----:R-:W-:Y:S01]  /*3520*/  FADD.FTZ R4, R42.reuse, R3 ;  /* 0x000000032a047221 */ /* 0x042fe20000010000 */
[----:B------:R-:W-:Y:S01]  /*3530*/  F2FP.F16.F32.PACK_AB R25, R42, R35 ;  /* 0x000000232a19723e */ /* 0x000fe200000000ff */
[----:B------:R-:W-:-:S05]  /*3540*/  IMAD.MOV.U32 R35, RZ, RZ, 0x40 ;  /* 0x00000040ff237424 */ /* 0x000fca00078e00ff */
[----:B------:R-:W1:Y:S01]  /*3550*/  MUFU.EX2 R31, R31 ;  /* 0x0000001f001f7308 */ /* 0x000e620000000800 */
[----:B--2---:R-:W-:Y:S01]  /*3560*/  FADD.FTZ R3, R43, R4 ;  /* 0x000000042b037221 */ /* 0x004fe20000010000 */
[----:B------:R-:W-:-:S06]  /*3570*/  SEL R35, R35, 0xffffffc0, !P1 ;  /* 0xffffffc023237807 */ /* 0x000fcc0004800000 */
[----:B------:R-:W2:Y:S01]  /*3580*/  MUFU.EX2 R38, R38 ;  /* 0x0000002600267308 */ /* 0x000ea20000000800 */
[C---:B0-----:R-:W-:Y:S01]  /*3590*/  FADD.FTZ R4, R68.reuse, R3 ;  /* 0x0000000344047221 */ /* 0x041fe20000010000 */
[----:B------:R-:W-:Y:S01]  /*35a0*/  LEA R3, R73, UR7, 0x1 ;  /* 0x0000000749037c11 */ /* 0x000fe2000f8e08ff */
[----:B------:R-:W-:Y:S01]  /*35b0*/  UIADD3 UR7, UR39, -0x2, URZ ;  /* 0xfffffffe27077890 */ /* 0x000fe2000fffe03f */
[----:B------:R-:W-:-:S03]  /*35c0*/  F2FP.F16.F32.PACK_AB R27, R68, R43 ;  /* 0x0000002b441b723e */ /* 0x000fc600000000ff */
[----:B------:R0:W-:Y:S01]  /*35d0*/  STSM.16.M88.4 [R3+0x21800], R16 ;  /* 0x0218001003007844 */ /* 0x0001e20000000200 */
[----:B------:R-:W3:Y:S01]  /*35e0*/  MUFU.EX2 R39, R39 ;  /* 0x0000002700277308 */ /* 0x000ee20000000800 */
[----:B-1----:R-:W-:Y:S01]  /*35f0*/  FADD.FTZ R7, R31, R4 ;  /* 0x000000041f077221 */ /* 0x002fe20000010000 */
[C---:B------:R-:W-:Y:S01]  /*3600*/  VIADD R30, R3.reuse, 0x21800 ;  /* 0x00021800031e7836 */ /* 0x040fe20000000000 */
[----:B------:R-:W-:Y:S01]  /*3610*/  UISETP.GE.AND UP0, UPT, UR7, UR28, UPT ;  /* 0x0000001c0700728c */ /* 0x000fe2000bf06270 */
[----:B------:R-:W-:Y:S02]  /*3620*/  VIADD R10, R3, 0x21820 ;  /* 0x00021820030a7836 */ /* 0x000fe40000000000 */
[----:B------:R-:W-:Y:S02]  /*3630*/  @P2 VIADD R10, R30, 0xffffffe0 ;  /* 0xffffffe01e0a2836 */ /* 0x000fe40000000000 */
[----:B------:R-:W1:Y:S01]  /*3640*/  MUFU.EX2 R46, R46 ;  /* 0x0000002e002e7308 */ /* 0x000e620000000800 */
[C---:B--2---:R-:W-:Y:S01]  /*3650*/  FADD.FTZ R4, R38.reuse, R7 ;  /* 0x0000000726047221 */ /* 0x044fe20000010000 */
[----:B------:R-:W-:Y:S01]  /*3660*/  FADD.FTZ R7, R37, R6 ;  /* 0x0000000625077221 */ /* 0x000fe20000010000 */
[----:B------:R2:W-:Y:S01]  /*3670*/  STSM.16.M88.4 [R10], R20 ;  /* 0x000000140a007844 */ /* 0x0005e20000000200 */
[----:B------:R-:W-:-:S02]  /*3680*/  F2FP.F16.F32.PACK_AB R29, R38, R31 ;  /* 0x0000001f261d723e */ /* 0x000fc400000000ff */
[----:B------:R-:W-:Y:S01]  /*3690*/  FADD.FTZ R6, R32, R7 ;  /* 0x0000000720067221 */ /* 0x000fe20000010000 */
[----:B------:R-:W-:Y:S01]  /*36a0*/  IMAD.IADD R7, R30, 0x1, R35 ;  /* 0x000000011e077824 */ /* 0x000fe200078e0223 */
[----:B------:R-:W4:Y:S01]  /*36b0*/  MUFU.EX2 R47, R47 ;  /* 0x0000002f002f7308 */ /* 0x000f220000000800 */
[----:B---3--:R-:W-:Y:S01]  /*36c0*/  FADD.FTZ R15, R39, R4 ;  /* 0x00000004270f7221 */ /* 0x008fe20000010000 */
[----:B------:R-:W-:Y:S01]  /*36d0*/  FADD.FTZ R33, R41, R6 ;  /* 0x0000000629217221 */ /* 0x000fe20000010000 */
[----:B------:R-:W-:Y:S01]  /*36e0*/  F2FP.F16.F32.PACK_AB R30, R37, R12 ;  /* 0x0000000c251e723e */ /* 0x000fe200000000ff */
[----:B------:R-:W-:Y:S01]  /*36f0*/  STSM.16.M88.4 [R7], R24 ;  /* 0x0000001807007844 */ /* 0x000fe20000000200 */
[----:B0-----:R-:W-:Y:S01]  /*3700*/  F2FP.F16.F32.PACK_AB R16, R41, R32 ;  /* 0x000000202910723e */ /* 0x001fe200000000ff */
[----:B------:R-:W-:Y:S01]  /*3710*/  FADD.FTZ R6, R40, R33 ;  /* 0x0000002128067221 */ /* 0x000fe20000010000 */
[C---:B------:R-:W-:Y:S01]  /*3720*/  F2FP.F16.F32.PACK_AB R18, R49.reuse, R40 ;  /* 0x000000283112723e */ /* 0x040fe200000000ff */
[----:B------:R-:W0:Y:S01]  /*3730*/  MUFU.EX2 R50, R50 ;  /* 0x0000003200327308 */ /* 0x000e220000000800 */
[C---:B-1----:R-:W-:Y:S01]  /*3740*/  FADD.FTZ R4, R46.reuse, R15 ;  /* 0x0000000f2e047221 */ /* 0x042fe20000010000 */
[----:B------:R-:W-:Y:S01]  /*3750*/  FADD.FTZ R33, R49, R6 ;  /* 0x0000000631217221 */ /* 0x000fe20000010000 */
[----:B------:R-:W-:-:S02]  /*3760*/  F2FP.F16.F32.PACK_AB R31, R46, R39 ;  /* 0x000000272e1f723e */ /* 0x000fc400000000ff */
[----:B------:R-:W-:Y:S02]  /*3770*/  F2FP.F16.F32.PACK_AB R38, R53, R44 ;  /* 0x0000002c3526723e */ /* 0x000fe400000000ff */
[----:B------:R-:W-:Y:S01]  /*3780*/  PLOP3.LUT P1, PT, PT, PT, UP0, 0x80, 0x0 ;  /* 0x000000000000781c */ /* 0x000fe20003f2f008 */
[----:B------:R-:W1:Y:S01]  /*3790*/  MUFU.EX2 R51, R51 ;  /* 0x0000003300337308 */ /* 0x000e620000000800 */
[----:B----4-:R-:W-:-:S07]  /*37a0*/  FADD.FTZ R15, R47, R4 ;  /* 0x000000042f0f7221 */ /* 0x010fce0000010000 */
[----:B------:R-:W3:Y:S01]  /*37b0*/  MUFU.EX2 R58, R58 ;  /* 0x0000003a003a7308 */ /* 0x000ee20000000800 */
[----:B0-----:R-:W-:-:S07]  /*37c0*/  FADD.FTZ R4, R50, R15 ;  /* 0x0000000f32047221 */ /* 0x001fce0000010000 */
[----:B------:R-:W0:Y:S01]  /*37d0*/  MUFU.EX2 R54, R54 ;  /* 0x0000003600367308 */ /* 0x000e220000000800 */
[----:B-1----:R-:W-:Y:S01]  /*37e0*/  FADD.FTZ R15, R51, R4 ;  /* 0x00000004330f7221 */ /* 0x002fe20000010000 */
[----:B------:R-:W-:Y:S01]  /*37f0*/  FADD.FTZ R4, R36, R33 ;  /* 0x0000002124047221 */ /* 0x000fe20000010000 */
[----:B------:R-:W-:-:S03]  /*3800*/  F2FP.F16.F32.PACK_AB R36, R45, R36 ;  /* 0x000000242d24723e */ /* 0x000fc600000000ff */
[----:B------:R-:W-:Y:S02]  /*3810*/  FADD.FTZ R17, R45, R4 ;  /* 0x000000042d117221 */ /* 0x000fe40000010000 */
[----:B------:R-:W1:Y:S01]  /*3820*/  MUFU.EX2 R5, R67 ;  /* 0x0000004300057308 */ /* 0x000e620000000800 */
[----:B---3--:R-:W-:Y:S01]  /*3830*/  FADD.FTZ R15, R58, R15 ;  /* 0x0000000f3a0f7221 */ /* 0x008fe20000010000 */
[----:B------:R-:W-:Y:S01]  /*3840*/  FADD.FTZ R6, R44, R17 ;  /* 0x000000112c067221 */ /* 0x000fe20000010000 */
[----:B------:R-:W-:-:S03]  /*3850*/  F2FP.F16.F32.PACK_AB R17, R50, R47 ;  /* 0x0000002f3211723e */ /* 0x000fc600000000ff */
[----:B------:R-:W-:Y:S02]  /*3860*/  FADD.FTZ R19, R53, R6 ;  /* 0x0000000635137221 */ /* 0x000fe40000010000 */
[----:B------:R-:W3:Y:S01]  /*3870*/  MUFU.EX2 R61, R61 ;  /* 0x0000003d003d7308 */ /* 0x000ee20000000800 */
[----:B0-----:R-:W-:Y:S01]  /*3880*/  FADD.FTZ R4, R54, R15 ;  /* 0x0000000f36047221 */ /* 0x001fe20000010000 */
[----:B------:R-:W-:Y:S01]  /*3890*/  FADD.FTZ R12, R48, R19 ;  /* 0x00000013300c7221 */ /* 0x000fe20000010000 */
[----:B------:R-:W-:Y:S02]  /*38a0*/  F2FP.F16.F32.PACK_AB R19, R58, R51 ;  /* 0x000000333a13723e */ /* 0x000fe400000000ff */
[C---:B------:R-:W-:Y:S01]  /*38b0*/  F2FP.F16.F32.PACK_AB R48, R57.reuse, R48 ;  /* 0x000000303930723e */ /* 0x040fe200000000ff */
[----:B--2---:R-:W-:Y:S02]  /*38c0*/  FADD.FTZ R21, R57, R12 ;  /* 0x0000000c39157221 */ /* 0x004fe40000010000 */
[----:B------:R-:W0:Y:S01]  /*38d0*/  MUFU.EX2 R70, R70 ;  /* 0x0000004600467308 */ /* 0x000e220000000800 */
[----:B-1----:R-:W-:Y:S01]  /*38e0*/  FADD.FTZ R15, R5, R4 ;  /* 0x00000004050f7221 */ /* 0x002fe20000010000 */
[----:B------:R-:W-:Y:S01]  /*38f0*/  FADD.FTZ R12, R52, R21 ;  /* 0x00000015340c7221 */ /* 0x000fe20000010000 */
[----:B------:R-:W-:Y:S01]  /*3900*/  IMAD.IADD R4, R35, 0x1, R10 ;  /* 0x0000000123047824 */ /* 0x000fe200078e020a */
[----:B------:R-:W-:-:S04]  /*3910*/  F2FP.F16.F32.PACK_AB R37, R5, R54 ;  /* 0x000000360525723e */ /* 0x000fc800000000ff */
[----:B------:R-:W1:Y:S01]  /*3920*/  MUFU.EX2 R71, R71 ;  /* 0x0000004700477308 */ /* 0x000e620000000800 */
[C---:B---3--:R-:W-:Y:S01]  /*3930*/  FADD.FTZ R21, R61.reuse, R12 ;  /* 0x0000000c3d157221 */ /* 0x048fe20000010000 */
[----:B------:R-:W-:Y:S01]  /*3940*/  F2FP.F16.F32.PACK_AB R50, R61, R52 ;  /* 0x000000343d32723e */ /* 0x000fe200000000ff */
[----:B------:R-:W-:Y:S04]  /*3950*/  STSM.16.M88.4 [R4], R28 ;  /* 0x0000001c04007844 */ /* 0x000fe80000000200 */
[----:B------:R2:W-:Y:S01]  /*3960*/  STSM.16.M88.4 [R3+0x27800], R16 ;  /* 0x0278001003007844 */ /* 0x0005e20000000200 */
[----:B------:R-:W3:Y:S01]  /*3970*/  MUFU.EX2 R60, R60 ;  /* 0x0000003c003c7308 */ /* 0x000ee20000000800 */
[----:B0-----:R-:W-:-:S07]  /*3980*/  FADD.FTZ R6, R70, R15 ;  /* 0x0000000f46067221 */ /* 0x001fce0000010000 */
[----:B------:R-:W0:Y:S01]  /*3990*/  MUFU.EX2 R74, R74 ;  /* 0x0000004a004a7308 */ /* 0x000e220000000800 */
[C---:B-1----:R-:W-:Y:S01]  /*39a0*/  F2FP.F16.F32.PACK_AB R39, R71.reuse, R70 ;  /* 0x000000464727723e */ /* 0x042fe200000000ff */
[----:B------:R-:W-:-:S04]  /*39b0*/  FADD.FTZ R15, R71, R6 ;  /* 0x00000006470f7221 */ /* 0x000fc80000010000 */
[----:B------:R1:W-:Y:S02]  /*39c0*/  STSM.16.M88.4 [R10+0x6000], R36 ;  /* 0x006000240a007844 */ /* 0x0003e40000000200 */
[----:B------:R-:W4:Y:S01]  /*39d0*/  MUFU.EX2 R75, R75 ;  /* 0x0000004b004b7308 */ /* 0x000f220000000800 */
[----:B---3--:R-:W-:-:S07]  /*39e0*/  FADD.FTZ R12, R60, R21 ;  /* 0x000000153c0c7221 */ /* 0x008fce0000010000 */
[----:B------:R-:W3:Y:S01]  /*39f0*/  MUFU.EX2 R78, R78 ;  /* 0x0000004e004e7308 */ /* 0x000ee20000000800 */
[----:B0-----:R-:W-:-:S07]  /*3a00*/  FADD.FTZ R6, R74, R15 ;  /* 0x0000000f4a067221 */ /* 0x001fce0000010000 */
[----:B------:R-:W0:Y:S01]  /*3a10*/  MUFU.EX2 R79, R79 ;  /* 0x0000004f004f7308 */ /* 0x000e220000000800 */
[C---:B----4-:R-:W-:Y:S01]  /*3a20*/  F2FP.F16.F32.PACK_AB R49, R75.reuse, R74 ;  /* 0x0000004a4b31723e */ /* 0x050fe200000000ff */
[----:B------:R-:W-:-:S06]  /*3a30*/  FADD.FTZ R15, R75, R6 ;  /* 0x000000064b0f7221 */ /* 0x000fcc0000010000 */
[----:B------:R-:W4:Y:S01]  /*3a40*/  MUFU.EX2 R69, R69 ;  /* 0x0000004500457308 */ /* 0x000f220000000800 */
[----:B---3--:R-:W-:-:S07]  /*3a50*/  FADD.FTZ R6, R78, R15 ;  /* 0x0000000f4e067221 */ /* 0x008fce0000010000 */
[----:B------:R-:W-:Y:S01]  /*3a60*/  MUFU.EX2 R56, R56 ;  /* 0x0000003800387308 */ /* 0x000fe20000000800 */
[C---:B0-----:R-:W-:Y:S01]  /*3a70*/  F2FP.F16.F32.PACK_AB R51, R79.reuse, R78 ;  /* 0x0000004e4f33723e */ /* 0x041fe200000000ff */
[----:B------:R-:W-:-:S04]  /*3a80*/  FADD.FTZ R15, R79, R6 ;  /* 0x000000064f0f7221 */ /* 0x000fc80000010000 */
[----:B------:R1:W-:Y:S02]  /*3a90*/  STSM.16.M88.4 [R7+0x6000], R48 ;  /* 0x0060003007007844 */ /* 0x0003e40000000200 */
[----:B------:R-:W0:Y:S01]  /*3aa0*/  MUFU.EX2 R65, R65 ;  /* 0x0000004100417308 */ /* 0x000e220000000800 */
[C---:B----4-:R-:W-:Y:S01]  /*3ab0*/  F2FP.F16.F32.PACK_AB R60, R69.reuse, R60 ;  /* 0x0000003c453c723e */ /* 0x050fe200000000ff */
[----:B--2---:R-:W-:Y:S01]  /*3ac0*/  FADD.FTZ R17, R69, R12 ;  /* 0x0000000c45117221 */ /* 0x004fe20000010000 */
[----:B------:R-:W-:-:S05]  /*3ad0*/  VIADD R12, R10, 0x6000 ;  /* 0x000060000a0c7836 */ /* 0x000fca0000000000 */
[----:B------:R-:W2:Y:S08]  /*3ae0*/  MUFU.EX2 R82, R82 ;  /* 0x0000005200527308 */ /* 0x000eb00000000800 */
[----:B------:R-:W3:Y:S01]  /*3af0*/  MUFU.EX2 R83, R83 ;  /* 0x0000005300537308 */ /* 0x000ee20000000800 */
[----:B0-----:R-:W-:-:S07]  /*3b00*/  F2FP.F16.F32.PACK_AB R62, R65, R56 ;  /* 0x00000038413e723e */ /* 0x001fce00000000ff */
[----:B------:R-:W-:Y:S01]  /*3b10*/  MUFU.EX2 R86, R86 ;  /* 0x0000005600567308 */ /* 0x000fe20000000800 */
[----:B--2---:R-:W-:-:S07]  /*3b20*/  FADD.FTZ R6, R82, R15 ;  /* 0x0000000f52067221 */ /* 0x004fce0000010000 */
[----:B------:R-:W0:Y:S01]  /*3b30*/  MUFU.EX2 R87, R87 ;  /* 0x0000005700577308 */ /* 0x000e220000000800 */
[C---:B---3--:R-:W-:Y:S01]  /*3b40*/  F2FP.F16.F32.PACK_AB R61, R83.reuse, R82 ;  /* 0x00000052533d723e */ /* 0x048fe200000000ff */
[----:B------:R-:W-:Y:S01]  /*3b50*/  FADD.FTZ R5, R83, R6 ;  /* 0x0000000653057221 */ /* 0x000fe20000010000 */
[----:B------:R-:W-:-:S04]  /*3b60*/  FADD.FTZ R6, R56, R17 ;  /* 0x0000001138067221 */ /* 0x000fc80000010000 */
[----:B------:R-:W-:Y:S01]  /*3b70*/  FADD.FTZ R6, R65, R6 ;  /* 0x0000000641067221 */ /* 0x000fe20000010000 */
[----:B0-----:R-:W-:Y:S01]  /*3b80*/  F2FP.F16.F32.PACK_AB R63, R87, R86 ;  /* 0x00000056573f723e */ /* 0x001fe200000000ff */
[----:B------:R-:W-:-:S04]  /*3b90*/  FADD.FTZ R86, R86, R5 ;  /* 0x0000000556567221 */ /* 0x000fc80000010000 */
[----:B------:R1:W-:Y:S01]  /*3ba0*/  STSM.16.M88.4 [R4+0x6000], R60 ;  /* 0x0060003c04007844 */ /* 0x0003e20000000200 */
[----:B------:R-:W-:Y:S01]  /*3bb0*/  FADD.FTZ R5, R87, R86 ;  /* 0x0000005657057221 */ /* 0x000fe20000010000 */
[----:B------:R0:W-:Y:S06]  /*3bc0*/  MEMBAR.ALL.CTA ;  /* 0x0000000000007992 */ /* 0x0001ec0000008000 */
[----:B0-----:R-:W0:Y:S02]  /*3bd0*/  FENCE.VIEW.ASYNC.S ;  /* 0x00000000000073c6 */ /* 0x001e240000000000 */
[----:B0-----:R-:W-:Y:S01]  /*3be0*/  NOP ;  /* 0x0000000000007918 */ /* 0x001fe20000000000 */
[----:B------:R-:W-:Y:S05]  /*3bf0*/  @!P1 BRA `(.L_x_11941) ;  /* 0x0000002800e49947 */ /* 0x000fea0003800000 */
        /* <DEDUP_REMOVED lines=8> */
.L_x_11952:
[----:B------:R-:W-:Y:S01]  /*3c80*/  R2UR UR4, R140 ;  /* 0x000000008c0472ca */ /* 0x000fe200000e0000 */
[----:B------:R-:W-:-:S04]  /*3c90*/  UISETP.NE.AND UP0, UPT, UR6, 0x1, UPT ;  /* 0x000000010600788c */ /* 0x000fc8000bf05270 */
[----:B------:R-:W-:-:S04]  /*3ca0*/  USEL UR5, URZ, 0x1, UP0 ;  /* 0x000000013f057887 */ /* 0x000fc80008000000 */
[----:B------:R-:W-:-:S04]  /*3cb0*/  ULOP3.LUT UR5, UR38, UR5, URZ, 0x3c, !UPT ;  /* 0x0000000526057292 */ /* 0x000fc8000f8e3c3f */
[----:B------:R-:W-:-:S13]  /*3cc0*/  ISETP.NE.AND P2, PT, RZ, UR4, PT ;  /* 0x00000004ff007c0c */ /* 0x000fda000bf45270 */
[----:B------:R-:W-:Y:S05]  /*3cd0*/  @P2 BRA `(.L_x_11942) ;  /* 0x00000000003c2947 */ /* 0x000fea0003800000 */
[----:B------:R-:W-:Y:S05]  /*3ce0*/  @!P0 BRA `(.L_x_11943) ;  /* 0x0000000000048947 */ /* 0x000fea0003800000 */
[----:B------:R-:W-:Y:S01]  /*3cf0*/  BPT.TRAP 0x1 ;  /* 0x000000040000795c */ /* 0x000fe20000300000 */
.L_x_11943:
[----:B------:R-:W-:Y:S01]  /*3d00*/  R2UR UR10, R2 ;  /* 0x00000000020a72ca */ /* 0x000fe200000e0000 */
        /* <DEDUP_REMOVED lines=9> */
.L_x_11944:
[----:B--2---:R-:W-:Y:S05]  /*3da0*/  @P1 BRA `(.L_x_11942) ;  /* 0x0000000000081947 */ /* 0x004fea0003800000 */
[----:B------:R-:W2:Y:S02]  /*3db0*/  SYNCS.PHASECHK.TRANS64.TRYWAIT P1, [UR4+0x2d830], R0 ;  /* 0x02d83000ff0075a7 */ /* 0x000ea40008020144 */
[----:B--2---:R-:W-:Y:S05]  /*3dc0*/  @!P1 BRA `(.L_x_11945) ;  /* 0x000000a400f49947 */ /* 0x004fea0003800000 */
.L_x_11942:
[----:B------:R-:W3:Y:S01]  /*3dd0*/  S2R R14, SR_TID.X ;  /* 0x00000000000e7919 */ /* 0x000ee20000002100 */
[----:B------:R-:W-:Y:S01]  /*3de0*/  R2UR UR10, R13 ;  /* 0x000000000d0a72ca */ /* 0x000fe200000e0000 */
        /* <DEDUP_REMOVED lines=17> */
[----:B---3--:R-:W-:-:S05]  /*3f00*/  SHF.R.U32.HI R14, RZ, 0x7, R14 ;  /* 0x00000007ff0e7819 */ /* 0x008fca000001160e */
[----:B0-2---:R-:W-:-:S05]  /*3f10*/  VIADD R0, R14, 0x8 ;  /* 0x000000080e007836 */ /* 0x005fca0000000000 */
        /* <DEDUP_REMOVED lines=22> */
.L_x_11947:
[----:B------:R-:W-:Y:S01]  /*4080*/  R2UR UR10, R2 ;  /* 0x00000000020a72ca */ /* 0x000fe200000e0000 */
[----:B------:R-:W-:-:S05]  /*4090*/  IMAD.U32 R0, RZ, RZ, UR38 ;  /* 0x00000026ff007e24 */ /* 0x000fca000f8e00ff */
[----:B------:R-:W-:-:S07]  /*40a0*/  SHF.L.U32 R0, R0, 0x1f, RZ ;  /* 0x0000001f00007819 */ /* 0x000fce00000006ff */
[----:B------:R-:W-:-:S09]  /*40b0*/  ULEA UR10, UR6, UR10, 0x3 ;  /* 0x0000000a060a7291 */ /* 0x000fd2000f8e183f */
[----:B------:R0:W1:Y:S01]  /*40c0*/  SYNCS.PHASECHK.TRANS64.TRYWAIT P1, [UR10+0x2d850], R0 ;  /* 0x02d85000ff0075a7 */ /* 0x000062000802014a */
[----:B------:R-:W-:Y:S05]  /*40d0*/  @!P0 BRA `(.L_x_11948) ;  /* 0x0000000000048947 */ /* 0x000fea0003800000 */
[----:B------:R-:W-:Y:S01]  /*40e0*/  BPT.TRAP 0x1 ;  /* 0x000000040000795c */ /* 0x000fe20000300000 */
.L_x_11948:
[----:B-1----:R-:W-:Y:S05]  /*40f0*/  @P1 BRA `(.L_x_11946) ;  /* 0x0000000000081947 */ /* 0x002fea0003800000 */
[----:B------:R-:W1:Y:S02]  /*4100*/  SYNCS.PHASECHK.TRANS64.TRYWAIT P1, [UR10+0x2d850], R0 ;  /* 0x02d85000ff0075a7 */ /* 0x000e64000802014a */
[----:B-1----:R-:W-:Y:S05]  /*4110*/  @!P1 BRA `(.L_x_11949) ;  /* 0x000000a400389947 */ /* 0x002fea0003800000 */
.L_x_11946:
[----:B------:R-:W-:Y:S01]  /*4120*/  R2UR UR10, R2 ;  /* 0x00000000020a72ca */ /* 0x000fe200000e0000 */
[----:B------:R-:W-:Y:S01]  /*4130*/  WARPGROUP.ARRIVE ;  /* 0x00000000000079c5 */ /* 0x000fe20000000000 */
[----:B------:R-:W-:Y:S01]  /*4140*/  R2UR UR14, R141 ;  /* 0x000000008d0e72ca */ /* 0x000fe200000e0000 */
[----:B------:R-:W-:Y:S01]  /*4150*/  UMOV UR33, 0x40000040 ;  /* 0x4000004000217882 */ /* 0x000fe20000000000 */
[----:B------:R-:W-:-:S03]  /*4160*/  UMOV UR35, 0x80000020 ;  /* 0x8000002000237882 */ /* 0x000fc60000000000 */
[----:B-1----:R-:W1:Y:S06]  /*4170*/  S2R R17, SR_TID.X ;  /* 0x0000000000117919 */ /* 0x002e6c0000002100 */
[----:B------:R-:W-:-:S04]  /*4180*/  UIADD3 UR10, UR10, 0x400, URZ ;  /* 0x000004000a0a7890 */ /* 0x000fc8000fffe03f */
[----:B------:R-:W-:-:S04]  /*4190*/  USHF.R.U32.HI UR10, URZ, 0x4, UR10 ;  /* 0x000000043f0a7899 */ /* 0x000fc8000801160a */
[----:B------:R-:W-:-:S04]  /*41a0*/  ULOP3.LUT UR10, UR10, 0x3fff, URZ, 0xc0, !UPT ;  /* 0x00003fff0a0a7892 */ /* 0x000fc8000f8ec03f */
[----:B------:R-:W-:Y:S02]  /*41b0*/  ULOP3.LUT UR11, UR10, 0x2000000, URZ, 0xfc, !UPT ;  /* 0x020000000a0b7892 */ /* 0x000fe4000f8efc3f */
[----:B------:R-:W-:Y:S02]  /*41c0*/  ULOP3.LUT UR10, UR14, 0x10000, URZ, 0xfc, !UPT ;  /* 0x000100000e0a7892 */ /* 0x000fe4000f8efc3f */
[----:B------:R-:W-:-:S05]  /*41d0*/  UIMAD UR11, UR6, 0x600, UR11 ;  /* 0x00000600060b78a4 */ /* 0x000fca000f8e020b */
[----:B------:R-:W-:Y:S02]  /*41e0*/  UMOV UR32, UR10 ;  /* 0x0000000a00207c82 */ /* 0x000fe40008000000 */
[----:B------:R-:W-:Y:S01]  /*41f0*/  UMOV UR34, UR11 ;  /* 0x0000000b00227c82 */ /* 0x000fe20008000000 */
[----:B-1----:R-:W-:Y:S01]  /*4200*/  SHF.R.U32.HI R14, RZ, 0x7, R17 ;  /* 0x00000007ff0e7819 */ /* 0x002fe20000011611 */
[----:B------:R-:W-:Y:S01]  /*4210*/  HGMMA.64x96x16.F32 R88, gdesc[UR32].tnspB, R88, gsb0 ;  /* 0x41600000205879f0 */ /* 0x000fe20008000858 */
[----:B------:R-:W-:Y:S01]  /*4220*/  UIADD3 UR32, UR10, 0x2, URZ ;  /* 0x000000020a207890 */ /* 0x000fe2000fffe03f */
[----:B------:R-:W-:Y:S01]  /*4230*/  ISETP.GE.U32.AND P1, PT, R17, 0x180, PT ;  /* 0x000001801100780c */ /* 0x000fe20003f26070 */
[----:B------:R-:W-:Y:S01]  /*4240*/  UIADD3 UR34, UR11, 0x40, URZ ;  /* 0x000000400b227890 */ /* 0x000fe2000fffe03f */
[----:B0-----:R-:W-:Y:S01]  /*4250*/  VIADD R0, R14, 0x9 ;  /* 0x000000090e007836 */ /* 0x001fe20000000000 */
[----:B------:R-:W-:Y:S01]  /*4260*/  UMOV UR33, 0x40000040 ;  /* 0x4000004000217882 */ /* 0x000fe20000000000 */
[----:B------:R-:W-:-:S03]  /*4270*/  UMOV UR35, 0x80000020 ;  /* 0x8000002000237882 */ /* 0x000fc60000000000 */
        /* <DEDUP_REMOVED lines=50> */
.L_x_11950:
[----:B------:R-:W-:Y:S01]  /*45a0*/  UISETP.NE.AND UP0, UPT, UR37, URZ, UPT ;  /* 0x0000003f2500728c */ /* 0x000fe2000bf05270 */
[----:B0-----:R-:W-:Y:S01]  /*45b0*/  IMAD.MOV.U32 R0, RZ, RZ, R11 ;  /* 0x000000ffff007224 */ /* 0x001fe200078e000b */
[----:B------:R-:W-:Y:S01]  /*45c0*/  R2UR UR11, R2 ;  /* 0x00000000020b72ca */ /* 0x000fe200000e0000 */
[----:B------:R-:W-:-:S03]  /*45d0*/  IMAD.U32 R19, RZ, RZ, UR29 ;  /* 0x0000001dff137e24 */ /* 0x000fc6000f8e00ff */
        /* <DEDUP_REMOVED lines=8> */
[----:B------:R-:W-:Y:S02]  /*4660*/  UIMAD UR10, UR7, UR10, 0x1 ;  /* 0x00000001070a74a4 */ /* 0x000fe4000f8e020a */
[----:B------:R-:W0:Y:S04]  /*4670*/  SHFL.IDX PT, R17, R0, RZ, 0x1c1f ;  /* 0x001c1fff00117589 */ /* 0x000e2800000e0000 */
[----:B------:R-:W-:Y:S01]  /*4680*/  IMAD R14, R139, R14, UR10 ;  /* 0x0000000a8b0e7e24 */ /* 0x000fe2000f8e020e */
[----:B------:R-:W-:Y:S01]  /*4690*/  ULEA UR10, UR4, UR11, 0x3 ;  /* 0x0000000b040a7291 */ /* 0x000fe2000f8e183f */
[----:B------:R-:W1:Y:S02]  /*46a0*/  S2UR UR11, SR_CgaCtaId ;  /* 0x00000000000b79c3 */ /* 0x000e640000008800 */
[----:B------:R-:W-:Y:S01]  /*46b0*/  IMAD R14, R19, UR36, R14 ;  /* 0x00000024130e7c24 */ /* 0x000fe2000f8e020e */
[----:B------:R-:W-:-:S04]  /*46c0*/  UIADD3 UR10, UR10, 0x2d840, URZ ;  /* 0x0002d8400a0a7890 */ /* 0x000fc8000fffe03f */
[----:B0-----:R-:W-:-:S04]  /*46d0*/  IADD3 R17, R17, -UR30, R14 ;  /* 0x8000001e11117c10 */ /* 0x001fc8000fffe00e */
[C---:B------:R-:W-:Y:S02]  /*46e0*/  ISETP.GT.AND P1, PT, R17.reuse, RZ, PT ;  /* 0x000000ff1100720c */ /* 0x040fe40003f24270 */
[C---:B------:R-:W-:Y:S01]  /*46f0*/  ISETP.GT.AND P2, PT, R17.reuse, 0x1, PT ;  /* 0x000000011100780c */ /* 0x040fe20003f44270 */
[----:B-1----:R-:W-:Y:S01]  /*4700*/  UPRMT UR10, UR11, 0x654, UR10 ;  /* 0x000006540b0a7896 */ /* 0x002fe2000800000a */
[----:B------:R-:W-:Y:S02]  /*4710*/  FSEL R24, R24, -INF , P1 ;  /* 0xff80000018187808 */ /* 0x000fe40000800000 */
[----:B------:R-:W-:Y:S02]  /*4720*/  ISETP.GT.AND P1, PT, R17, 0x8, PT ;  /* 0x000000081100780c */ /* 0x000fe40003f24270 */
[----:B------:R-:W-:Y:S02]  /*4730*/  FSEL R25, R25, -INF , P2 ;  /* 0xff80000019197808 */ /* 0x000fe40001000000 */
[----:B------:R-:W-:-:S02]  /*4740*/  FMNMX.FTZ R18, R24, R15, !PT ;  /* 0x0000000f18127209 */ /* 0x000fc40007810000 */
[----:B------:R-:W-:Y:S01]  /*4750*/  ISETP.GT.AND P2, PT, R17, 0x9, PT ;  /* 0x000000091100780c */ /* 0x000fe20003f44270 */
[----:B------:R-:W-:Y:S01]  /*4760*/  SYNCS.ARRIVE.TRANS64.RED.A1T0 RZ, [UR10], RZ ;  /* 0x000000ffffff79a7 */ /* 0x000fe2000810040a */
        /* <DEDUP_REMOVED lines=83> */
[----:B------:R-:W-:Y:S01]  /*4ca0*/  ISETP.GT.AND P2, PT, R17, 0x79, PT ;  /* 0x000000791100780c */ /* 0x000fe20003f44270 */
[----:B------:R-:W0:Y:S01]  /*4cb0*/  SHFL.IDX PT, R19, R0, 0x1, 0x1c1f ;  /* 0x003c1f0000137f89 */ /* 0x000e2200000e0000 */
[----:B------:R-:W-:Y:S02]  /*4cc0*/  FSEL R84, R84, -INF , P1 ;  /* 0xff80000054547808 */ /* 0x000fe40000800000 */
[----:B------:R-:W-:Y:S02]  /*4cd0*/  FMNMX.FTZ R17, R81, R18, !PT ;  /* 0x0000001251117209 */ /* 0x000fe40007810000 */
[----:B------:R-:W-:Y:S02]  /*4ce0*/  FSEL R85, R85, -INF , P2 ;  /* 0xff80000055557808 */ /* 0x000fe40001000000 */
[----:B------:R-:W-:-:S04]  /*4cf0*/  FMNMX.FTZ R18, R84, R17, !PT ;  /* 0x0000001154127209 */ /* 0x000fc80007810000 */
[----:B------:R-:W-:-:S05]  /*4d00*/  FMNMX.FTZ R20, R85, R18, !PT ;  /* 0x0000001255147209 */ /* 0x000fca0007810000 */
[----:B------:R-:W1:Y:S01]  /*4d10*/  SHFL.BFLY PT, R17, R20, 0x2, 0x1f ;  /* 0x0c401f0014117f89 */ /* 0x000e6200000e0000 */
[----:B0-----:R-:W-:-:S04]  /*4d20*/  IADD3 R14, R19, -UR30, R14 ;  /* 0x8000001e130e7c10 */ /* 0x001fc8000fffe00e */
[C---:B------:R-:W-:Y:S02]  /*4d30*/  ISETP.GT.AND P2, PT, R14.reuse, RZ, PT ;  /* 0x000000ff0e00720c */ /* 0x040fe40003f44270 */
[----:B------:R-:W-:Y:S02]  /*4d40*/  ISETP.GT.AND P3, PT, R14, 0x1, PT ;  /* 0x000000010e00780c */ /* 0x000fe40003f64270 */
[----:B------:R-:W-:Y:S02]  /*4d50*/  FSEL R26, R26, -INF , P2 ;  /* 0xff8000001a1a7808 */ /* 0x000fe40001000000 */
[----:B------:R-:W-:Y:S02]  /*4d60*/  ISETP.GT.AND P2, PT, R14, 0x8, PT ;  /* 0x000000080e00780c */ /* 0x000fe40003f44270 */
[----:B------:R-:W-:Y:S02]  /*4d70*/  FSEL R27, R27, -INF , P3 ;  /* 0xff8000001b1b7808 */ /* 0x000fe40001800000 */
[----:B------:R-:W-:-:S02]  /*4d80*/  FMNMX.FTZ R22, R26, R16, !PT ;  /* 0x000000101a167209 */ /* 0x000fc40007810000 */
[----:B-1----:R-:W-:Y:S02]  /*4d90*/  FMNMX.FTZ R21, R20, R17, !PT ;  /* 0x0000001114157209 */ /* 0x002fe40007810000 */
[----:B------:R-:W-:Y:S02]  /*4da0*/  ISETP.GT.AND P3, PT, R14, 0x9, PT ;  /* 0x000000090e00780c */ /* 0x000fe40003f64270 */
[----:B------:R-:W-:Y:S01]  /*4db0*/  FSEL R30, R30, -INF , P2 ;  /* 0xff8000001e1e7808 */ /* 0x000fe20001000000 */
[----:B------:R-:W0:Y:S01]  /*4dc0*/  SHFL.BFLY PT, R18, R21, 0x1, 0x1f ;  /* 0x0c201f0015127f89 */ /* 0x000e2200000e0000 */
        /* <DEDUP_REMOVED lines=12> */
[----:B0-----:R-:W-:Y:S02]  /*4e90*/  FMNMX.FTZ R0, R21, R18, !PT ;  /* 0x0000001215007209 */ /* 0x001fe40007810000 */
[----:B------:R-:W-:Y:S02]  /*4ea0*/  FSEL R39, R39, -INF , P3 ;  /* 0xff80000027277808 */ /* 0x000fe40001800000 */
[C---:B------:R-:W-:Y:S01]  /*4eb0*/  FSETP.NEU.FTZ.AND P1, PT, R0.reuse, -INF , PT ;  /* 0xff8000000000780b */ /* 0x040fe20003f3d000 */
[----:B------:R-:W-:Y:S01]  /*4ec0*/  FMUL.FTZ R17, R0, UR31 ;  /* 0x0000001f00117c20 */ /* 0x000fe20008410000 */
[----:B------:R-:W-:-:S02]  /*4ed0*/  ISETP.GT.AND P3, PT, R14, 0x21, PT ;  /* 0x000000210e00780c */ /* 0x000fc40003f64270 */
[----:B------:R-:W-:Y:S02]  /*4ee0*/  FSEL R42, R42, -INF , P2 ;  /* 0xff8000002a2a7808 */ /* 0x000fe40001000000 */
[----:B------:R-:W-:Y:S02]  /*4ef0*/  FSEL R17, R17, RZ, P1 ;  /* 0x000000ff11117208 */ /* 0x000fe40000800000 */
[----:B------:R-:W-:Y:S02]  /*4f00*/  ISETP.GT.AND P2, PT, R14, 0x28, PT ;  /* 0x000000280e00780c */ /* 0x000fe40003f44270 */
[----:B------:R-:W-:Y:S01]  /*4f10*/  FSEL R43, R43, -INF , P3 ;  /* 0xff8000002b2b7808 */ /* 0x000fe20001800000 */
[--C-:B------:R-:W-:Y:S01]  /*4f20*/  FFMA.FTZ R18, R24, UR31, -R17.reuse ;  /* 0x0000001f18127c23 */ /* 0x100fe20008010811 */
[--C-:B------:R-:W-:Y:S01]  /*4f30*/  FFMA.FTZ R25, R25, UR31, -R17.reuse ;  /* 0x0000001f19197c23 */ /* 0x100fe20008010811 */
[----:B------:R-:W-:Y:S01]  /*4f40*/  FMNMX.FTZ R24, R34, R23, !PT ;  /* 0x0000001722187209 */ /* 0x000fe20007810000 */
[--C-:B------:R-:W-:Y:S01]  /*4f50*/  FFMA.FTZ R20, R28, UR31, -R17.reuse ;  /* 0x0000001f1c147c23 */ /* 0x100fe20008010811 */
[--C-:B------:R-:W-:Y:S01]  /*4f60*/  FFMA.FTZ R21, R29, UR31, -R17.reuse ;  /* 0x0000001f1d157c23 */ /* 0x100fe20008010811 */
[----:B------:R0:W-:Y:S01]  /*4f70*/  MUFU.EX2 R19, R25 ;  /* 0x0000001900137308 */ /* 0x0001e20000000800 */
[----:B------:R-:W-:Y:S01]  /*4f80*/  ISETP.GT.AND P3, PT, R14, 0x29, PT ;  /* 0x000000290e00780c */ /* 0x000fe20003f64270 */
[--C-:B------:R-:W-:Y:S01]  /*4f90*/  FFMA.FTZ R32, R32, UR31, -R17.reuse ;  /* 0x0000001f20207c23 */ /* 0x100fe20008010811 */
[----:B------:R-:W-:Y:S01]  /*4fa0*/  FSEL R46, R46, -INF , P2 ;  /* 0xff8000002e2e7808 */ /* 0x000fe20001000000 */
[--C-:B------:R-:W-:Y:S01]  /*4fb0*/  FFMA.FTZ R23, R33, UR31, -R17.reuse ;  /* 0x0000001f21177c23 */ /* 0x100fe20008010811 */
[----:B------:R-:W-:Y:S01]  /*4fc0*/  ISETP.GT.AND P2, PT, R14, 0x30, PT ;  /* 0x000000300e00780c */ /* 0x000fe20003f44270 */
[--C-:B------:R-:W-:Y:S01]  /*4fd0*/  FFMA.FTZ R36, R36, UR31, -R17.reuse ;  /* 0x0000001f24247c23 */ /* 0x100fe20008010811 */
[----:B------:R-:W-:Y:S01]  /*4fe0*/  FSEL R47, R47, -INF , P3 ;  /* 0xff8000002f2f7808 */ /* 0x000fe20001800000 */
[----:B------:R1:W-:Y:S01]  /*4ff0*/  MUFU.EX2 R22, R32 ;  /* 0x0000002000167308 */ /* 0x0003e20000000800 */
[----:B0-----:R-:W-:Y:S01]  /*5000*/  FMNMX.FTZ R25, R35, R24, !PT ;  /* 0x0000001823197209 */ /* 0x001fe20007810000 */
        /* <DEDUP_REMOVED lines=10> */
[----:B------:R0:W-:Y:S01]  /*50b0*/  MUFU.EX2 R24, R36 ;  /* 0x0000002400187308 */ /* 0x0001e20000000800 */
[----:B------:R-:W-:Y:S01]  /*50c0*/  FMNMX.FTZ R28, R42, R25, !PT ;  /* 0x000000192a1c7209 */ /* 0x000fe20007810000 */
[--C-:B------:R-:W-:Y:S01]  /*50d0*/  FFMA.FTZ R25, R37, UR31, -R17.reuse ;  /* 0x0000001f25197c23 */ /* 0x100fe20008010811 */
[----:B------:R-:W-:Y:S01]  /*50e0*/  FSEL R51, R51, -INF , P3 ;  /* 0xff80000033337808 */ /* 0x000fe20001800000 */
[----:B------:R-:W-:Y:S01]  /*50f0*/  FFMA.FTZ R81, R81, UR31, -R17 ;  /* 0x0000001f51517c23 */ /* 0x000fe20008010811 */
[----:B------:R-:W-:-:S02]  /*5100*/  FMNMX.FTZ R29, R43, R28, !PT ;  /* 0x0000001c2b1d7209 */ /* 0x000fc40007810000 */
[----:B------:R-:W-:Y:S01]  /*5110*/  ISETP.GT.AND P3, PT, R14, 0x39, PT ;  /* 0x000000390e00780c */ /* 0x000fe20003f64270 */
[----:B------:R-:W-:Y:S01]  /*5120*/  MUFU.EX2 R18, R18 ;  /* 0x0000001200127308 */ /* 0x000fe20000000800 */
[----:B------:R-:W-:Y:S02]  /*5130*/  FMNMX.FTZ R28, R46, R29, !PT ;  /* 0x0000001d2e1c7209 */ /* 0x000fe40007810000 */
[----:B------:R-:W-:Y:S02]  /*5140*/  FSEL R54, R54, -INF , P2 ;  /* 0xff80000036367808 */ /* 0x000fe40001000000 */
[----:B------:R-:W-:Y:S02]  /*5150*/  FMNMX.FTZ R29, R47, R28, !PT ;  /* 0x0000001c2f1d7209 */ /* 0x000fe40007810000 */
[----:B------:R-:W-:Y:S01]  /*5160*/  ISETP.GT.AND P2, PT, R14, 0x40, PT ;  /* 0x000000400e00780c */ /* 0x000fe20003f44270 */
[----:B------:R2:W-:Y:S01]  /*5170*/  MUFU.EX2 R28, R40 ;  /* 0x00000028001c7308 */ /* 0x0005e20000000800 */
[----:B-1----:R-:W-:Y:S01]  /*5180*/  FMNMX.FTZ R32, R50, R29, !PT ;  /* 0x0000001d32207209 */ /* 0x002fe20007810000 */
[----:B------:R-:W-:Y:S01]  /*5190*/  FFMA.FTZ R29, R41, UR31, -R17 ;  /* 0x0000001f291d7c23 */ /* 0x000fe20008010811 */
[----:B------:R-:W-:-:S02]  /*51a0*/  FSEL R55, R55, -INF , P3 ;  /* 0xff80000037377808 */ /* 0x000fc40001800000 */
[----:B------:R-:W-:Y:S02]  /*51b0*/  FMNMX.FTZ R33, R51, R32, !PT ;  /* 0x0000002033217209 */ /* 0x000fe40007810000 */
[----:B------:R-:W-:Y:S01]  /*51c0*/  ISETP.GT.AND P3, PT, R14, 0x41, PT ;  /* 0x000000410e00780c */ /* 0x000fe20003f64270 */
[----:B------:R-:W-:Y:S01]  /*51d0*/  MUFU.EX2 R20, R20 ;  /* 0x0000001400147308 */ /* 0x000fe20000000800 */
[----:B------:R-:W-:Y:S02]  /*51e0*/  FMNMX.FTZ R32, R54, R33, !PT ;  /* 0x0000002136207209 */ /* 0x000fe40007810000 */
[----:B------:R-:W-:Y:S02]  /*51f0*/  FSEL R58, R58, -INF , P2 ;  /* 0xff8000003a3a7808 */ /* 0x000fe40001000000 */
[----:B------:R-:W-:Y:S02]  /*5200*/  FMNMX.FTZ R33, R55, R32, !PT ;  /* 0x0000002037217209 */ /* 0x000fe40007810000 */
[----:B------:R-:W-:Y:S01]  /*5210*/  ISETP.GT.AND P2, PT, R14, 0x48, PT ;  /* 0x000000480e00780c */ /* 0x000fe20003f44270 */
[----:B------:R1:W-:Y:S01]  /*5220*/  MUFU.EX2 R32, R44 ;  /* 0x0000002c00207308 */ /* 0x0003e20000000800 */
[----:B------:R-:W-:-:S02]  /*5230*/  FSEL R59, R59, -INF , P3 ;  /* 0xff8000003b3b7808 */ /* 0x000fc40001800000 */
[----:B0-----:R-:W-:Y:S01]  /*5240*/  FMNMX.FTZ R36, R58, R33, !PT ;  /* 0x000000213a247209 */ /* 0x001fe20007810000 */
        /* <DEDUP_REMOVED lines=15> */
[----:B--2---:R-:W-:Y:S01]  /*5340*/  FMNMX.FTZ R40, R66, R37, !PT ;  /* 0x0000002542287209 */ /* 0x004fe20007810000 */
        /* <DEDUP_REMOVED lines=13> */
[----:B------:R0:W-:Y:S01]  /*5420*/  MUFU.EX2 R40, R52 ;  /* 0x0000003400287308 */ /* 0x0001e20000000800 */
[----:B------:R-:W-:-:S02]  /*5430*/  FSEL R75, R75, -INF , P3 ;  /* 0xff8000004b4b7808 */ /* 0x000fc40001800000 */
[----:B-1----:R-:W-:Y:S01]  /*5440*/  FMNMX.FTZ R44, R74, R41, !PT ;  /* 0x000000294a2c7209 */ /* 0x002fe20007810000 */
[--C-:B------:R-:W-:Y:S01]  /*5450*/  FFMA.FTZ R41, R53, UR31, -R17.reuse ;  /* 0x0000001f35297c23 */ /* 0x100fe20008010811 */
[----:B------:R-:W-:Y:S01]  /*5460*/  ISETP.GT.AND P3, PT, R14, 0x69, PT ;  /* 0x000000690e00780c */ /* 0x000fe20003f64270 */
[--C-:B------:R-:W-:Y:S01]  /*5470*/  FFMA.FTZ R53, R65, UR31, -R17.reuse ;  /* 0x0000001f41357c23 */ /* 0x100fe20008010811 */
[----:B------:R-:W-:Y:S01]  /*5480*/  FSEL R78, R78, -INF , P2 ;  /* 0xff8000004e4e7808 */ /* 0x000fe20001000000 */
[--C-:B------:R-:W-:Y:S01]  /*5490*/  FFMA.FTZ R65, R77, UR31, -R17.reuse ;  /* 0x0000001f4d417c23 */ /* 0x100fe20008010811 */
[----:B------:R-:W-:Y:S01]  /*54a0*/  FMNMX.FTZ R45, R75, R44, !PT ;  /* 0x0000002c4b2d7209 */ /* 0x000fe20007810000 */
[--C-:B0-----:R-:W-:Y:S01]  /*54b0*/  FFMA.FTZ R52, R64, UR31, -R17.reuse ;  /* 0x0000001f40347c23 */ /* 0x101fe20008010811 */
[----:B------:R-:W-:Y:S01]  /*54c0*/  ISETP.GT.AND P2, PT, R14, 0x70, PT ;  /* 0x000000700e00780c */ /* 0x000fe20003f44270 */
[----:B------:R-:W-:Y:S01]  /*54d0*/  FFMA.FTZ R64, R76, UR31, -R17 ;  /* 0x0000001f4c407c23 */ /* 0x000fe20008010811 */
        /* <DEDUP_REMOVED lines=24> */
[--C-:B0-----:R-:W-:Y:S01]  /*5660*/  FFMA.FTZ R56, R68, UR31, -R17.reuse ;  /* 0x0000001f44387c23 */ /* 0x101fe20008010811 */
[----:B------:R-:W-:-:S03]  /*5670*/  FFMA.FTZ R68, R80, UR31, -R17 ;  /* 0x0000001f50447c23 */ /* 0x000fc60008010811 */
        /* <DEDUP_REMOVED lines=15> */
[----:B------:R0:W-:Y:S03]  /*5770*/  MUFU.EX2 R69, R81 ;  /* 0x0000005100457308 */ /* 0x0001e60000000800 */
[----:B------:R-:W-:-:S05]  /*5780*/  FSEL R80, R80, RZ, P2 ;  /* 0x000000ff50507208 */ /* 0x000fca0001000000 */
[----:B------:R-:W-:Y:S01]  /*5790*/  MUFU.EX2 R60, R60 ;  /* 0x0000003c003c7308 */ /* 0x000fe20000000800 */
[--C-:B------:R-:W-:Y:S01]  /*57a0*/  FFMA.FTZ R17, R26, UR31, -R80.reuse ;  /* 0x0000001f1a117c23 */ /* 0x100fe20008010850 */
[----:B------:R-:W-:Y:S01]  /*57b0*/  FSEL R26, R0, RZ, P1 ;  /* 0x000000ff001a7208 */ /* 0x000fe20000800000 */
[--C-:B------:R-:W-:Y:S01]  /*57c0*/  FFMA.FTZ R136, R27, UR31, -R80.reuse ;  /* 0x0000001f1b887c23 */ /* 0x100fe20008010850 */
[--C-:B------:R-:W-:Y:S01]  /*57d0*/  FFMA.FTZ R77, R30, UR31, -R80.reuse ;  /* 0x0000001f1e4d7c23 */ /* 0x100fe20008010850 */
[--C-:B------:R-:W-:Y:S01]  /*57e0*/  FFMA.FTZ R85, R31, UR31, -R80.reuse ;  /* 0x0000001f1f557c23 */ /* 0x100fe20008010850 */
[--C-:B------:R-:W-:Y:S01]  /*57f0*/  FFMA.FTZ R76, R34, UR31, -R80.reuse ;  /* 0x0000001f224c7c23 */ /* 0x100fe20008010850 */
[----:B------:R-:W-:Y:S01]  /*5800*/  FADD.FTZ R26, -R26, R15 ;  /* 0x0000000f1a1a7221 */ /* 0x000fe20000010100 */
[----:B------:R-:W-:Y:S01]  /*5810*/  FSEL R15, R14, RZ, P2 ;  /* 0x000000ff0e0f7208 */ /* 0x000fe20001000000 */
[----:B------:R-:W-:Y:S01]  /*5820*/  MUFU.EX2 R17, R17 ;  /* 0x0000001100117308 */ /* 0x000fe20000000800 */
[--C-:B------:R-:W-:Y:S01]  /*5830*/  FFMA.FTZ R84, R35, UR31, -R80.reuse ;  /* 0x0000001f23547c23 */ /* 0x100fe20008010850 */
[----:B------:R-:W-:Y:S01]  /*5840*/  FMUL.FTZ R26, R26, UR31 ;  /* 0x0000001f1a1a7c20 */ /* 0x000fe20008410000 */
[----:B------:R-:W-:Y:S01]  /*5850*/  FFMA.FTZ R34, R38, UR31, -R80 ;  /* 0x0000001f26227c23 */ /* 0x000fe20008010850 */
[----:B------:R-:W-:Y:S01]  /*5860*/  FADD.FTZ R15, -R15, R16 ;  /* 0x000000100f0f7221 */ /* 0x000fe20000010100 */
[--C-:B------:R-:W-:Y:S01]  /*5870*/  FFMA.FTZ R35, R51, UR31, -R80.reuse ;  /* 0x0000001f33237c23 */ /* 0x100fe20008010850 */
[--C-:B0-----:R-:W-:Y:S01]  /*5880*/  FFMA.FTZ R81, R39, UR31, -R80.reuse ;  /* 0x0000001f27517c23 */ /* 0x101fe20008010850 */
        /* <DEDUP_REMOVED lines=22> */
[----:B------:R-:W-:Y:S01]  /*59f0*/  FFMA.FTZ R63, R79, UR31, -R80 ;  /* 0x0000001f4f3f7c23 */ /* 0x000fe20008010850 */
[----:B------:R-:W-:Y:S01]  /*5a00*/  FADD.FTZ R51, R19, R6 ;  /* 0x0000000613337221 */ /* 0x000fe20000010000 */
[----:B------:R-:W-:-:S02]  /*5a10*/  FFMA.FTZ R70, R86, UR31, -R80 ;  /* 0x0000001f56467c23 */ /* 0x000fc40008010850 */
[----:B------:R-:W0:Y:S01]  /*5a20*/  MUFU.EX2 R77, R77 ;  /* 0x0000004d004d7308 */ /* 0x000e220000000800 */
[----:B-1----:R-:W-:Y:S01]  /*5a30*/  FFMA.FTZ R5, R15, R5, R17 ;  /* 0x000000050f057223 */ /* 0x002fe20000010011 */
[----:B------:R-:W-:-:S06]  /*5a40*/  FADD.FTZ R16, R20, R51 ;  /* 0x0000003314107221 */ /* 0x000fcc0000010000 */
        /* <DEDUP_REMOVED lines=27> */
[----:B-1----:R-:W-:Y:S01]  /*5c00*/  FADD.FTZ R6, R42, R51 ;  /* 0x000000332a067221 */ /* 0x002fe20000010000 */
[----:B------:R-:W-:-:S06]  /*5c10*/  FFMA.FTZ R51, R74, UR31, -R80 ;  /* 0x0000001f4a337c23 */ /* 0x000fcc0008010850 */
        /* <DEDUP_REMOVED lines=36> */
[--C-:B------:R-:W-:Y:S01]  /*5e60*/  FFMA.FTZ R67, R83, UR31, -R80.reuse ;  /* 0x0000001f53437c23 */ /* 0x100fe20008010850 */
[----:B------:R-:W-:Y:S01]  /*5e70*/  FADD.FTZ R16, R60, R71 ;  /* 0x000000473c107221 */ /* 0x000fe20000010000 */
[----:B------:R-:W-:-:S04]  /*5e80*/  FFMA.FTZ R71, R87, UR31, -R80 ;  /* 0x0000001f57477c23 */ /* 0x000fc80008010850 */
        /* <DEDUP_REMOVED lines=19> */
[----:B--2---:R-:W-:-:S04]  /*5fc0*/  FADD.FTZ R6, R68, R5 ;  /* 0x0000000544067221 */ /* 0x004fc80000010000 */
[----:B------:R-:W-:-:S03]  /*5fd0*/  FADD.FTZ R5, R69, R6 ;  /* 0x0000000645057221 */ /* 0x000fc60000010000 */
        /* <DEDUP_REMOVED lines=12> */
.L_x_11951:
[----:B------:R-:W0:Y:S01]  /*60a0*/  S2UR UR10, SR_CgaCtaId ;  /* 0x00000000000a79c3 */ /* 0x000e220000008800 */
[----:B------:R-:W-:Y:S01]  /*60b0*/  R2UR UR11, R2 ;  /* 0x00000000020b72ca */ /* 0x000fe200000e0000 */
[----:B------:R-:W-:Y:S01]  /*60c0*/  UISETP.GT.AND UP0, UPT, UR7, UR28, UPT ;  /* 0x0000001c0700728c */ /* 0x000fe2000bf04270 */
[----:B------:R-:W-:Y:S01]  /*60d0*/  F2FP.F16.F32.PACK_AB R16, R19, R18 ;  /* 0x000000121310723e */ /* 0x000fe200000000ff */
[----:B------:R-:W-:Y:S01]  /*60e0*/  UMOV UR38, UR5 ;  /* 0x0000000500267c82 */ /* 0x000fe20008000000 */
        /* <DEDUP_REMOVED lines=9> */
[----:B------:R-:W-:Y:S01]  /*6180*/  ULEA UR6, UR6, UR11, 0x3 ;  /* 0x0000000b06067291 */ /* 0x000fe2000f8e183f */
[----:B------:R-:W-:Y:S01]  /*6190*/  F2FP.F16.F32.PACK_AB R21, R84, R76 ;  /* 0x0000004c5415723e */ /* 0x000fe200000000ff */
[-C--:B------:R-:W-:Y:S01]  /*61a0*/  FMUL.FTZ R98, R98, R15.reuse ;  /* 0x0000000f62627220 */ /* 0x080fe20000410000 */
[----:B------:R-:W-:Y:S01]  /*61b0*/  F2FP.F16.F32.PACK_AB R22, R25, R24 ;  /* 0x000000181916723e */ /* 0x000fe200000000ff */
[----:B------:R-:W-:Y:S01]  /*61c0*/  UIADD3 UR6, UR6, 0x2d860, URZ ;  /* 0x0002d86006067890 */ /* 0x000fe2000fffe03f */
[----:B------:R-:W-:Y:S01]  /*61d0*/  F2FP.F16.F32.PACK_AB R23, R81, R34 ;  /* 0x000000225117723e */ /* 0x000fe200000000ff */
[-C--:B------:R-:W-:Y:S01]  /*61e0*/  FMUL.FTZ R99, R99, R15.reuse ;  /* 0x0000000f63637220 */ /* 0x080fe20000410000 */
[----:B------:R-:W-:Y:S01]  /*61f0*/  F2FP.F16.F32.PACK_AB R29, R42, R30 ;  /* 0x0000001e2a1d723e */ /* 0x000fe200000000ff */
[----:B------:R-:W-:Y:S01]  /*6200*/  FMUL.FTZ R102, R102, R15 ;  /* 0x0000000f66667220 */ /* 0x000fe20000410000 */
[----:B------:R-:W-:Y:S01]  /*6210*/  F2FP.F16.F32.PACK_AB R30, R33, R32 ;  /* 0x00000020211e723e */ /* 0x000fe200000000ff */
[----:B0-----:R-:W-:Y:S01]  /*6220*/  UPRMT UR6, UR10, 0x654, UR6 ;  /* 0x000006540a067896 */ /* 0x001fe20008000006 */
[----:B------:R-:W-:Y:S01]  /*6230*/  F2FP.F16.F32.PACK_AB R31, R38, R31 ;  /* 0x0000001f261f723e */ /* 0x000fe200000000ff */
[----:B------:R-:W-:Y:S01]  /*6240*/  UIADD3 UR10, UR7, -0x1, URZ ;  /* 0xffffffff070a7890 */ /* 0x000fe2000fffe03f */
[----:B------:R-:W-:Y:S01]  /*6250*/  F2FP.F16.F32.PACK_AB R36, R37, R36 ;  /* 0x000000242524723e */ /* 0x000fe200000000ff */
[-C--:B------:R-:W-:Y:S01]  /*6260*/  FMUL.FTZ R103, R103, R15.reuse ;  /* 0x0000000f67677220 */ /* 0x080fe20000410000 */
        /* <DEDUP_REMOVED lines=11> */
[----:B------:R-:W-:Y:S01]  /*6320*/  STSM.16.M88.4 [R10], R20 ;  /* 0x000000140a007844 */ /* 0x000fe20000000200 */
[----:B------:R-:W-:Y:S01]  /*6330*/  F2FP.F16.F32.PACK_AB R46, R49, R48 ;  /* 0x00000030312e723e */ /* 0x000fe200000000ff */
[----:B------:R-:W-:Y:S01]  /*6340*/  UMOV UR6, UR4 ;  /* 0x0000000400067c82 */ /* 0x000fe20008000000 */
[----:B------:R-:W-:Y:S01]  /*6350*/  F2FP.F16.F32.PACK_AB R47, R137, R47 ;  /* 0x0000002f892f723e */ /* 0x000fe200000000ff */
[----:B------:R-:W-:Y:S01]  /*6360*/  STSM.16.M88.4 [R7], R28 ;  /* 0x0000001c07007844 */ /* 0x000fe20000000200 */
[----:B------:R-:W-:Y:S01]  /*6370*/  F2FP.F16.F32.PACK_AB R53, R54, R50 ;  /* 0x000000323635723e */ /* 0x000fe200000000ff */
[-C--:B------:R-:W-:Y:S01]  /*6380*/  FMUL.FTZ R110, R110, R15.reuse ;  /* 0x0000000f6e6e7220 */ /* 0x080fe20000410000 */
[----:B------:R-:W-:Y:S01]  /*6390*/  F2FP.F16.F32.PACK_AB R60, R61, R60 ;  /* 0x0000003c3d3c723e */ /* 0x000fe200000000ff */
[----:B------:R-:W-:Y:S01]  /*63a0*/  STSM.16.M88.4 [R4], R36 ;  /* 0x0000002404007844 */ /* 0x000fe20000000200 */
[----:B------:R-:W-:Y:S01]  /*63b0*/  F2FP.F16.F32.PACK_AB R54, R57, R56 ;  /* 0x000000383936723e */ /* 0x000fe200000000ff */
[----:B------:R-:W-:Y:S01]  /*63c0*/  FMUL.FTZ R111, R111, R15 ;  /* 0x0000000f6f6f7220 */ /* 0x000fe20000410000 */
[----:B------:R-:W-:Y:S01]  /*63d0*/  F2FP.F16.F32.PACK_AB R55, R66, R55 ;  /* 0x000000374237723e */ /* 0x000fe200000000ff */
[----:B------:R-:W-:Y:S01]  /*63e0*/  STSM.16.M88.4 [R3+0x27800], R44 ;  /* 0x0278002c03007844 */ /* 0x000fe20000000200 */
[----:B------:R-:W-:Y:S01]  /*63f0*/  F2FP.F16.F32.PACK_AB R61, R62, R51 ;  /* 0x000000333e3d723e */ /* 0x000fe200000000ff */
[-C--:B------:R-:W-:Y:S01]  /*6400*/  FMUL.FTZ R114, R114, R15.reuse ;  /* 0x0000000f72727220 */ /* 0x080fe20000410000 */
[----:B------:R-:W-:Y:S01]  /*6410*/  F2FP.F16.F32.PACK_AB R62, R65, R64 ;  /* 0x00000040413e723e */ /* 0x000fe200000000ff */
[----:B------:R-:W-:Y:S01]  /*6420*/  STSM.16.M88.4 [R12], R52 ;  /* 0x000000340c007844 */ /* 0x000fe20000000200 */
[----:B------:R-:W-:Y:S01]  /*6430*/  F2FP.F16.F32.PACK_AB R63, R63, R58 ;  /* 0x0000003a3f3f723e */ /* 0x000fe200000000ff */
[-C--:B------:R-:W-:Y:S01]  /*6440*/  FMUL.FTZ R115, R115, R15.reuse ;  /* 0x0000000f73737220 */ /* 0x080fe20000410000 */
[----:B0-----:R-:W-:Y:S01]  /*6450*/  F2FP.F16.F32.PACK_AB R16, R69, R68 ;  /* 0x000000444510723e */ /* 0x001fe200000000ff */
[----:B------:R-:W-:Y:S01]  /*6460*/  FMUL.FTZ R118, R118, R15 ;  /* 0x0000000f76767220 */ /* 0x000fe20000410000 */
[----:B------:R-:W-:Y:S01]  /*6470*/  F2FP.F16.F32.PACK_AB R17, R67, R59 ;  /* 0x0000003b4311723e */ /* 0x000fe200000000ff */
[----:B------:R-:W-:Y:S01]  /*6480*/  STSM.16.M88.4 [R7+0x6000], R60 ;  /* 0x0060003c07007844 */ /* 0x000fe20000000200 */
[----:B------:R-:W-:Y:S01]  /*6490*/  F2FP.F16.F32.PACK_AB R18, R73, R72 ;  /* 0x000000484912723e */ /* 0x000fe200000000ff */
[-C--:B------:R-:W-:Y:S01]  /*64a0*/  FMUL.FTZ R119, R119, R15.reuse ;  /* 0x0000000f77777220 */ /* 0x080fe20000410000 */
[----:B------:R-:W-:Y:S01]  /*64b0*/  F2FP.F16.F32.PACK_AB R19, R71, R70 ;  /* 0x000000464713723e */ /* 0x000fe200000000ff */
[-C--:B------:R-:W-:Y:S01]  /*64c0*/  FMUL.FTZ R122, R122, R15.reuse ;  /* 0x0000000f7a7a7220 */ /* 0x080fe20000410000 */
[----:B------:R-:W-:Y:S01]  /*64d0*/  PLOP3.LUT P1, PT, PT, PT, UP0, 0x80, 0x0 ;  /* 0x000000000000781c */ /* 0x000fe20003f2f008 */
        /* <DEDUP_REMOVED lines=38> */
[----:B0-----:R-:W-:-:S02]  /*6740*/  IMAD.MOV.U32 R16, RZ, RZ, R14 ;  /* 0x000000ffff107224 */ /* 0x001fc400078e000e */
[----:B------:R-:W-:Y:S01]  /*6750*/  IMAD.MOV.U32 R15, RZ, RZ, R0 ;  /* 0x000000ffff0f7224 */ /* 0x000fe200078e0000 */
[----:B-1----:R-:W-:Y:S01]  /*6760*/  NOP ;  /* 0x0000000000007918 */ /* 0x002fe20000000000 */
[----:B------:R-:W-:Y:S05]  /*6770*/  @P1 BRA `(.L_x_11952) ;  /* 0xffffffd400401947 */ /* 0x000fea000383ffff */
[----:B------:R-:W-:-:S05]  /*6780*/  UMOV UR7, UR10 ;  /* 0x0000000a00077c82 */ /* 0x000fca0008000000 */
.L_x_11941:
[----:B------:R-:W-:-:S13]  /*6790*/  R2UR UR6, R142 ;  /* 0x000000008e0672ca */ /* 0x000fda00000e0000 */
[----:B------:R-:W-:-:S06]  /*67a0*/  UISETP.GE.AND UP0, UPT, UR7, UR6, UPT ;  /* 0x000000060700728c */ /* 0x000fcc000bf06270 */
[----:B------:R-:W-:-:S13]  /*67b0*/  PLOP3.LUT P1, PT, PT, PT, UP0, 0x80, 0x0 ;  /* 0x000000000000781c */ /* 0x000fda0003f2f008 */
[----:B------:R-:W-:Y:S05]  /*67c0*/  @!P1 BRA `(.L_x_11953) ;  /* 0x00000020006c9947 */ /* 0x000fea0003800000 */
[----:B------:R-:W0:Y:S01]  /*67d0*/  S2R R11, SR_TID.X ;  /* 0x00000000000b7919 */ /* 0x000e220000002100 */
[----:B------:R-:W-:Y:S01]  /*67e0*/  R2UR UR6, R141 ;  /* 0x000000008d0672ca */ /* 0x000fe200000e0000 */
[----:B------:R-:W-:Y:S01]  /*67f0*/  IMAD.MOV.U32 R17, RZ, RZ, R14 ;  /* 0x000000ffff117224 */ /* 0x000fe200078e000e */
[----:B------:R-:W-:Y:S01]  /*6800*/  UMOV UR30, UR5 ;  /* 0x00000005001e7c82 */ /* 0x000fe20008000000 */
[----:B------:R-:W-:Y:S01]  /*6810*/  IMAD.MOV.U32 R15, RZ, RZ, R0 ;  /* 0x000000ffff0f7224 */ /* 0x000fe200078e0000 */
[----:B------:R-:W-:Y:S01]  /*6820*/  UMOV UR29, 0x40000040 ;  /* 0x40000040001d7882 */ /* 0x000fe20000000000 */
[----:B------:R-:W-:Y:S01]  /*6830*/  UMOV UR33, 0x40000040 ;  /* 0x4000004000217882 */ /* 0x000fe20000000000 */
[----:B------:R-:W-:Y:S01]  /*6840*/  UMOV UR37, 0x40000040 ;  /* 0x4000004000257882 */ /* 0x000fe20000000000 */
[----:B------:R-:W-:Y:S01]  /*6850*/  UMOV UR41, 0x40000040 ;  /* 0x4000004000297882 */ /* 0x000fe20000000000 */
[----:B------:R-:W-:Y:S01]  /*6860*/  UMOV UR45, 0x40000040 ;  /* 0x40000040002d7882 */ /* 0x000fe20000000000 */
[----:B------:R-:W-:Y:S01]  /*6870*/  UMOV UR49, 0x40000040 ;  /* 0x4000004000317882 */ /* 0x000fe20000000000 */
[----:B------:R-:W-:-:S03]  /*6880*/  UMOV UR53, 0x40000040 ;  /* 0x4000004000357882 */ /* 0x000fc60000000000 */
[----:B------:R-:W-:-:S04]  /*6890*/  ULOP3.LUT UR6, UR6, 0x10000, URZ, 0xfc, !UPT ;  /* 0x0001000006067892 */ /* 0x000fc8000f8efc3f */
[----:B------:R-:W-:Y:S02]  /*68a0*/  UIADD3 UR28, UR6, 0x2, URZ ;  /* 0x00000002061c7890 */ /* 0x000fe4000fffe03f */
[----:B------:R-:W-:Y:S01]  /*68b0*/  IMAD.U32 R139, RZ, RZ, UR6 ;  /* 0x00000006ff8b7e24 */ /* 0x000fe2000f8e00ff */
[----:B------:R-:W-:Y:S02]  /*68c0*/  UIADD3 UR32, UR6, 0x4, URZ ;  /* 0x0000000406207890 */ /* 0x000fe4000fffe03f */
[----:B------:R-:W-:Y:S02]  /*68d0*/  UIADD3 UR36, UR6, 0x6, URZ ;  /* 0x0000000606247890 */ /* 0x000fe4000fffe03f */
[----:B------:R-:W-:Y:S02]  /*68e0*/  UIADD3 UR40, UR6, 0x600, URZ ;  /* 0x0000060006287890 */ /* 0x000fe4000fffe03f */
[----:B------:R-:W-:Y:S02]  /*68f0*/  UIADD3 UR44, UR6, 0x602, URZ ;  /* 0x00000602062c7890 */ /* 0x000fe4000fffe03f */
[----:B------:R-:W-:-:S02]  /*6900*/  UIADD3 UR48, UR6, 0x604, URZ ;  /* 0x0000060406307890 */ /* 0x000fc4000fffe03f */
[----:B------:R-:W-:Y:S01]  /*6910*/  UIADD3 UR52, UR6, 0x606, URZ ;  /* 0x0000060606347890 */ /* 0x000fe2000fffe03f */
[----:B0-----:R-:W-:Y:S02]  /*6920*/  SHF.R.U32.HI R16, RZ, 0x7, R11 ;  /* 0x00000007ff107819 */ /* 0x001fe4000001160b */
[----:B------:R-:W-:Y:S01]  /*6930*/  ISETP.GE.U32.AND P1, PT, R11, 0x180, PT ;  /* 0x000001800b00780c */ /* 0x000fe20003f26070 */
[----:B------:R-:W-:Y:S02]  /*6940*/  UMOV UR6, UR4 ;  /* 0x0000000400067c82 */ /* 0x000fe40008000000 */
[C---:B------:R-:W-:Y:S02]  /*6950*/  VIADD R11, R16.reuse, 0x9 ;  /* 0x00000009100b7836 */ /* 0x040fe40000000000 */
[----:B------:R-:W-:-:S03]  /*6960*/  VIADD R143, R16, 0x8 ;  /* 0x00000008108f7836 */ /* 0x000fc60000000000 */
[----:B------:R-:W-:-:S07]  /*6970*/  SEL R11, R11, 0x9, !P1 ;  /* 0x000000090b0b7807 */ /* 0x000fce0004800000 */
.L_x_11964:
[----:B------:R-:W-:Y:S01]  /*6980*/  R2UR UR10, R140 ;  /* 0x000000008c0a72ca */ /* 0x000fe200000e0000 */
[----:B------:R-:W-:-:S04]  /*6990*/  UIADD3 UR4, UR6, 0x1, URZ ;  /* 0x0000000106047890 */ /* 0x000fc8000fffe03f */
[----:B------:R-:W-:-:S04]  /*69a0*/  UISETP.NE.AND UP0, UPT, UR4, 0x2, UPT ;  /* 0x000000020400788c */ /* 0x000fc8000bf05270 */
[----:B------:R-:W-:Y:S02]  /*69b0*/  USEL UR5, URZ, 0x1, UP0 ;  /* 0x000000013f057887 */ /* 0x000fe40008000000 */
[----:B------:R-:W-:Y:S02]  /*69c0*/  USEL UR4, UR4, URZ, UP0 ;  /* 0x0000003f04047287 */ /* 0x000fe40008000000 */
[----:B------:R-:W-:Y:S01]  /*69d0*/  ISETP.NE.AND P2, PT, RZ, UR10, PT ;  /* 0x0000000aff007c0c */ /* 0x000fe2000bf45270 */
[----:B------:R-:W-:-:S12]  /*69e0*/  ULOP3.LUT UR5, UR30, UR5, URZ, 0x3c, !UPT ;  /* 0x000000051e057292 */ /* 0x000fd8000f8e3c3f */
[----:B---3--:R-:W-:Y:S05]  /*69f0*/  @P2 BRA `(.L_x_11954) ;  /* 0x0000000000302947 */ /* 0x008fea0003800000 */
[----:B------:R-:W-:Y:S05]  /*6a00*/  @!P0 BRA `(.L_x_11955) ;  /* 0x0000000000048947 */ /* 0x000fea0003800000 */
[----:B------:R-:W-:Y:S01]  /*6a10*/  BPT.TRAP 0x1 ;  /* 0x000000040000795c */ /* 0x000fe20000300000 */
.L_x_11955:
[----:B------:R-:W-:Y:S01]  /*6a20*/  R2UR UR10, R2 ;  /* 0x00000000020a72ca */ /* 0x000fe200000e0000 */
[----:B------:R-:W-:-:S05]  /*6a30*/  IMAD.U32 R0, RZ, RZ, UR5 ;  /* 0x00000005ff007e24 */ /* 0x000fca000f8e00ff */
[----:B------:R-:W-:-:S07]  /*6a40*/  SHF.L.U32 R0, R0, 0x1f, RZ ;  /* 0x0000001f00007819 */ /* 0x000fce00000006ff */
[----:B------:R-:W-:-:S09]  /*6a50*/  ULEA UR10, UR4, UR10, 0x3 ;  /* 0x0000000a040a7291 */ /* 0x000fd2000f8e183f */
[----:B------:R0:W2:Y:S01]  /*6a60*/  SYNCS.PHASECHK.TRANS64.TRYWAIT P1, [UR10+0x2d830], R0 ;  /* 0x02d83000ff0075a7 */ /* 0x0000a2000802014a */
[----:B------:R-:W-:Y:S05]  /*6a70*/  @!P0 BRA `(.L_x_11956) ;  /* 0x0000000000048947 */ /* 0x000fea0003800000 */
[----:B------:R-:W-:Y:S01]  /*6a80*/  BPT.TRAP 0x1 ;  /* 0x000000040000795c */ /* 0x000fe20000300000 */
.L_x_11956:
[----:B--2---:R-:W-:Y:S05]  /*6a90*/  @P1 BRA `(.L_x_11954) ;  /* 0x0000000000081947 */ /* 0x004fea0003800000 */
[----:B------:R-:W2:Y:S02]  /*6aa0*/  SYNCS.PHASECHK.TRANS64.TRYWAIT P1, [UR10+0x2d830], R0 ;  /* 0x02d83000ff0075a7 */ /* 0x000ea4000802014a */
[----:B--2---:R-:W-:Y:S05]  /*6ab0*/  @!P1 BRA `(.L_x_11957) ;  /* 0x0000007800e89947 */ /* 0x004fea0003800000 */
.L_x_11954:
[----:B------:R3:W-:Y:S01]  /*6ac0*/  BAR.SYNC.DEFER_BLOCKING R143, 0x100 ;  /* 0x0004008f0000751d */ /* 0x0007e20000010000 */
[----:B------:R-:W-:Y:S02]  /*6ad0*/  R2UR UR10, R13 ;  /* 0x000000000d0a72ca */ /* 0x000fe400000e0000 */
[----:B------:R-:W-:Y:S02]  /*6ae0*/  R2UR UR56, R8 ;  /* 0x00000000083872ca */ /* 0x000fe400000e0000 */
[----:B------:R-:W-:Y:S01]  /*6af0*/  R2UR UR57, R9 ;  /* 0x00000000093972ca */ /* 0x000fe200000e0000 */
[----:B------:R-:W-:Y:S01]  /*6b00*/  UMOV UR59, 0x80000020 ;  /* 0x80000020003b7882 */ /* 0x000fe20000000000 */
[----:B------:R-:W-:Y:S01]  /*6b10*/  UMOV UR11, 0x80000020 ;  /* 0x80000020000b7882 */ /* 0x000fe20000000000 */
[----:B------:R-:W-:Y:S01]  /*6b20*/  UMOV UR15, 0x80000020 ;  /* 0x80000020000f7882 */ /* 0x000fe20000000000 */
[----:B------:R-:W-:Y:S01]  /*6b30*/  UMOV UR19, 0x80000020 ;  /* 0x8000002000137882 */ /* 0x000fe20000000000 */
[----:B------:R-:W-:Y:S01]  /*6b40*/  UMOV UR23, 0x80000020 ;  /* 0x8000002000177882 */ /* 0x000fe20000000000 */
[----:B------:R-:W-:-:S03]  /*6b50*/  UMOV UR27, 0x80000020 ;  /* 0x80000020001b7882 */ /* 0x000fc60000000000 */
[----:B------:R-:W-:-:S04]  /*6b60*/  UIMAD UR26, UR4, 0x600, UR10 ;  /* 0x00000600041a78a4 */ /* 0x000fc8000f8e020a */
[----:B------:R-:W-:Y:S02]  /*6b70*/  UIADD3 UR10, UR26, 0x2, URZ ;  /* 0x000000021a0a7890 */ /* 0x000fe4000fffe03f */
[----:B------:R-:W-:Y:S02]  /*6b80*/  UIADD3 UR14, UR26, 0x200, URZ ;  /* 0x000002001a0e7890 */ /* 0x000fe4000fffe03f */
[----:B------:R-:W-:Y:S01]  /*6b90*/  UMOV UR58, UR26 ;  /* 0x0000001a003a7c82 */ /* 0x000fe20008000000 */
[----:B------:R-:W-:Y:S01]  /*6ba0*/  UIADD3 UR18, UR26, 0x202, URZ ;  /* 0x000002021a127890 */ /* 0x000fe2000fffe03f */
[----:B-1----:R-:W-:Y:S01]  /*6bb0*/  WARPGROUP.ARRIVE ;  /* 0x00000000000079c5 */ /* 0x002fe20000000000 */
[----:B------:R-:W-:Y:S02]  /*6bc0*/  UIADD3 UR22, UR26, 0x400, URZ ;  /* 0x000004001a167890 */ /* 0x000fe4000fffe03f */
[----:B------:R-:W-:-:S03]  /*6bd0*/  UIADD3 UR26, UR26, 0x402, URZ ;  /* 0x000004021a1a7890 */ /* 0x000fc6000fffe03f */
        /* <DEDUP_REMOVED lines=17> */
[----:B---3--:R-:W-:Y:S05]  /*6cf0*/  @P2 BRA `(.L_x_11958) ;  /* 0x0000000000302947 */ /* 0x008fea0003800000 */
[----:B------:R-:W-:Y:S05]  /*6d00*/  @!P0 BRA `(.L_x_11959) ;  /* 0x0000000000048947 */ /* 0x000fea0003800000 */
[----:B------:R-:W-:Y:S01]  /*6d10*/  BPT.TRAP 0x1 ;  /* 0x000000040000795c */ /* 0x000fe20000300000 */
.L_x_11959:
[----:B------:R-:W-:Y:S01]  /*6d20*/  R2UR UR10, R2 ;  /* 0x00000000020a72ca */ /* 0x000fe200000e0000 */
[----:B0-2---:R-:W-:-:S05]  /*6d30*/  IMAD.U32 R0, RZ, RZ, UR30 ;  /* 0x0000001eff007e24 */ /* 0x005fca000f8e00ff */
[----:B------:R-:W-:-:S07]  /*6d40*/  SHF.L.U32 R0, R0, 0x1f, RZ ;  /* 0x0000001f00007819 */ /* 0x000fce00000006ff */
[----:B------:R-:W-:-:S09]  /*6d50*/  ULEA UR10, UR6, UR10, 0x3 ;  /* 0x0000000a060a7291 */ /* 0x000fd2000f8e183f */
[----:B------:R0:W1:Y:S01]  /*6d60*/  SYNCS.PHASECHK.TRANS64.TRYWAIT P1, [UR10+0x2d850], R0 ;  /* 0x02d85000ff0075a7 */ /* 0x000062000802014a */
[----:B------:R-:W-:Y:S05]  /*6d70*/  @!P0 BRA `(.L_x_11960) ;  /* 0x0000000000048947 */ /* 0x000fea0003800000 */
[----:B------:R-:W-:Y:S01]  /*6d80*/  BPT.TRAP 0x1 ;  /* 0x000000040000795c */ /* 0x000fe20000300000 */
.L_x_11960:
[----:B-1----:R-:W-:Y:S05]  /*6d90*/  @P1 BRA `(.L_x_11958) ;  /* 0x0000000000081947 */ /* 0x002fea0003800000 */
[----:B------:R-:W1:Y:S02]  /*6da0*/  SYNCS.PHASECHK.TRANS64.TRYWAIT P1, [UR10+0x2d850], R0 ;  /* 0x02d85000ff0075a7 */ /* 0x000e64000802014a */
[----:B-1----:R-:W-:Y:S05]  /*6db0*/  @!P1 BRA `(.L_x_11961) ;  /* 0x0000007800409947 */ /* 0x002fea0003800000 */
.L_x_11958:
[----:B------:R-:W-:Y:S01]  /*6dc0*/  R2UR UR10, R2 ;  /* 0x00000000020a72ca */ /* 0x000fe200000e0000 */
[----:B------:R-:W-:Y:S01]  /*6dd0*/  WARPGROUP.ARRIVE ;  /* 0x00000000000079c5 */ /* 0x000fe20000000000 */
        /* <DEDUP_REMOVED lines=9> */
[----:B------:R-:W-:-:S02]  /*6e70*/  UMOV UR55, 0x80000020 ;  /* 0x8000002000377882 */ /* 0x000fc40000000000 */
[----:B------:R-:W-:Y:S02]  /*6e80*/  UIADD3 UR10, UR10, 0x400, URZ ;  /* 0x000004000a0a7890 */ /* 0x000fe4000fffe03f */
[----:B------:R-:W-:Y:S02]  /*6e90*/  UMOV UR56, UR11 ;  /* 0x0000000b00387c82 */ /* 0x000fe40008000000 */
[----:B------:R-:W-:-:S04]  /*6ea0*/  USHF.R.U32.HI UR10, URZ, 0x4, UR10 ;  /* 0x000000043f0a7899 */ /* 0x000fc8000801160a */
[----:B------:R-:W-:-:S04]  /*6eb0*/  ULOP3.LUT UR10, UR10, 0x3fff, URZ, 0xc0, !UPT ;  /* 0x00003fff0a0a7892 */ /* 0x000fc8000f8ec03f */
[----:B------:R-:W-:-:S04]  /*6ec0*/  ULOP3.LUT UR10, UR10, 0x2000000, URZ, 0xfc, !UPT ;  /* 0x020000000a0a7892 */ /* 0x000fc8000f8efc3f */
[----:B------:R-:W-:-:S04]  /*6ed0*/  UIMAD UR58, UR6, 0x600, UR10 ;  /* 0x00000600063a78a4 */ /* 0x000fc8000f8e020a */
        /* <DEDUP_REMOVED lines=33> */
.L_x_11962:
[----:B012---:R-:W-:Y:S01]  /*70f0*/  FMNMX.FTZ R0, R24, R15, !PT ;  /* 0x0000000f18007209 */ /* 0x007fe20007810000 */
[----:B------:R-:W-:Y:S01]  /*7100*/  ULDC UR10, c[0x0][0x988] ;  /* 0x00026200000a7ab9 */ /* 0x000fe20000000800 */
[----:B------:R-:W-:Y:S01]  /*7110*/  FMNMX.FTZ R14, R26, R17, !PT ;  /* 0x000000111a0e7209 */ /* 0x000fe20007810000 */
[----:B------:R-:W-:Y:S01]  /*7120*/  UMOV UR31, UR10 ;  /* 0x0000000a001f7c82 */ /* 0x000fe20008000000 */
[----:B------:R-:W-:Y:S01]  /*7130*/  FMNMX.FTZ R19, R25, R0, !PT ;  /* 0x0000000019137209 */ /* 0x000fe20007810000 */
        /* <DEDUP_REMOVED lines=75> */
[----:B------:R-:W-:-:S04]  /*75f0*/  FADD.FTZ R15, -R0, R15 ;  /* 0x0000000f000f7221 */ /* 0x000fc80000010100 */
[----:B------:R-:W-:Y:S01]  /*7600*/  FMUL.FTZ R22, R15, UR31 ;  /* 0x0000001f0f167c20 */ /* 0x000fe20008410000 */
[----:B------:R-:W-:Y:S01]  /*7610*/  FADD.FTZ R15, -R14, R17 ;  /* 0x000000110e0f7221 */ /* 0x000fe20000010100 */
[----:B------:R-:W-:Y:S02]  /*7620*/  FMUL.FTZ R17, R0, UR31 ;  /* 0x0000001f00117c20 */ /* 0x000fe40008410000 */
[----:B------:R0:W-:Y:S01]  /*7630*/  MUFU.EX2 R16, R22 ;  /* 0x0000001600107308 */ /* 0x0001e20000000800 */
[----:B------:R-:W-:Y:S01]  /*7640*/  FMUL.FTZ R15, R15, UR31 ;  /* 0x0000001f0f0f7c20 */ /* 0x000fe20008410000 */
        /* <DEDUP_REMOVED lines=12> */
[--C-:B0-----:R-:W-:Y:S01]  /*7710*/  FFMA.FTZ R22, R32, UR31, -R17.reuse ;  /* 0x0000001f20167c23 */ /* 0x101fe20008010811 */
        /* <DEDUP_REMOVED lines=15> */
[----:B------:R-:W-:Y:S01]  /*7810*/  FFMA.FTZ R136, R35, UR31, -R36 ;  /* 0x0000001f23887c23 */ /* 0x000fe20008010824 */
[--C-:B------:R-:W-:Y:S01]  /*7820*/  FFMA.FTZ R53, R61, UR31, -R17.reuse ;  /* 0x0000001f3d357c23 */ /* 0x100fe20008010811 */
[--C-:B------:R-:W-:Y:S01]  /*7830*/  FFMA.FTZ R56, R64, UR31, -R17.reuse ;  /* 0x0000001f40387c23 */ /* 0x100fe20008010811 */
[--C-:B------:R-:W-:Y:S01]  /*7840*/  FFMA.FTZ R57, R65, UR31, -R17.reuse ;  /* 0x0000001f41397c23 */ /* 0x100fe20008010811 */
[----:B------:R-:W2:Y:S01]  /*7850*/  MUFU.EX2 R19, R19 ;  /* 0x0000001300137308 */ /* 0x000ea20000000800 */
[--C-:B------:R-:W-:Y:S01]  /*7860*/  FFMA.FTZ R60, R68, UR31, -R17.reuse ;  /* 0x0000001f443c7c23 */ /* 0x100fe20008010811 */
[--C-:B------:R-:W-:Y:S01]  /*7870*/  FFMA.FTZ R61, R69, UR31, -R17.reuse ;  /* 0x0000001f453d7c23 */ /* 0x100fe20008010811 */
[--C-:B------:R-:W-:Y:S01]  /*7880*/  FFMA.FTZ R64, R72, UR31, -R17.reuse ;  /* 0x0000001f48407c23 */ /* 0x100fe20008010811 */
[--C-:B------:R-:W-:Y:S01]  /*7890*/  FFMA.FTZ R65, R73, UR31, -R17.reuse ;  /* 0x0000001f49417c23 */ /* 0x100fe20008010811 */
[--C-:B------:R-:W-:Y:S01]  /*78a0*/  FFMA.FTZ R68, R76, UR31, -R17.reuse ;  /* 0x0000001f4c447c23 */ /* 0x100fe20008010811 */
[----:B-1----:R-:W-:Y:S01]  /*78b0*/  FFMA.FTZ R6, R16, R6, R18 ;  /* 0x0000000610067223 */ /* 0x002fe20000010012 */
[--C-:B------:R-:W-:Y:S01]  /*78c0*/  FFMA.FTZ R69, R77, UR31, -R17.reuse ;  /* 0x0000001f4d457c23 */ /* 0x100fe20008010811 */
[----:B------:R-:W1:Y:S01]  /*78d0*/  MUFU.EX2 R138, R138 ;  /* 0x0000008a008a7308 */ /* 0x000e620000000800 */
[--C-:B------:R-:W-:Y:S01]  /*78e0*/  FFMA.FTZ R72, R80, UR31, -R17.reuse ;  /* 0x0000001f50487c23 */ /* 0x100fe20008010811 */
[--C-:B------:R-:W-:Y:S01]  /*78f0*/  FFMA.FTZ R73, R81, UR31, -R17.reuse ;  /* 0x0000001f51497c23 */ /* 0x100fe20008010811 */
[----:B------:R-:W-:Y:S01]  /*7900*/  FFMA.FTZ R76, R84, UR31, -R17 ;  /* 0x0000001f544c7c23 */ /* 0x000fe20008010811 */
[----:B0-----:R-:W-:Y:S01]  /*7910*/  FFMA.FTZ R5, R15, R5, R37 ;  /* 0x000000050f057223 */ /* 0x001fe20000010025 */
[----:B------:R-:W-:Y:S01]  /*7920*/  FFMA.FTZ R17, R85, UR31, -R17 ;  /* 0x0000001f55117c23 */ /* 0x000fe20008010811 */
        /* <DEDUP_REMOVED lines=11> */
[----:B-1----:R-:W-:Y:S01]  /*79e0*/  FADD.FTZ R5, R138, R5 ;  /* 0x000000058a057221 */ /* 0x002fe20000010000 */
        /* <DEDUP_REMOVED lines=13> */
[--C-:B------:R-:W-:Y:S01]  /*7ac0*/  FFMA.FTZ R66, R75, UR31, -R36.reuse ;  /* 0x0000001f4b427c23 */ /* 0x100fe20008010824 */
        /* <DEDUP_REMOVED lines=124> */
.L_x_11963:
[----:B------:R-:W0:Y:S01]  /*8290*/  S2UR UR10, SR_CgaCtaId ;  /* 0x00000000000a79c3 */ /* 0x000e220000008800 */
[----:B------:R-:W-:Y:S01]  /*82a0*/  R2UR UR11, R2 ;  /* 0x00000000020b72ca */ /* 0x000fe200000e0000 */
[----:B------:R-:W-:Y:S01]  /*82b0*/  UMOV UR30, UR5 ;  /* 0x00000005001e7c82 */ /* 0x000fe20008000000 */
        /* <DEDUP_REMOVED lines=19> */
[-C--:B------:R-:W-:Y:S01]  /*83f0*/  FMUL.FTZ R103, R103, R15.reuse ;  /* 0x0000000f67677220 */ /* 0x080fe20000410000 */
[----:B------:R-:W-:Y:S01]  /*8400*/  F2FP.F16.F32.PACK_AB R40, R41, R40 ;  /* 0x000000282928723e */ /* 0x000fe200000000ff */
[----:B0-----:R-:W-:Y:S01]  /*8410*/  UPRMT UR6, UR10, 0x654, UR6 ;  /* 0x000006540a067896 */ /* 0x001fe20008000006 */
        /* <DEDUP_REMOVED lines=13> */
[----:B------:R-:W-:Y:S01]  /*84f0*/  UIADD3 UR6, UR7, -0x1, URZ ;  /* 0xffffffff07067890 */ /* 0x000fe2000fffe03f */
        /* <DEDUP_REMOVED lines=16> */
[----:B------:R-:W-:Y:S01]  /*8600*/  R2UR UR10, R142 ;  /* 0x000000008e0a72ca */ /* 0x000fe200000e0000 */
        /* <DEDUP_REMOVED lines=12> */
[----:B------:R-:W-:Y:S01]  /*86d0*/  UISETP.GT.AND UP0, UPT, UR7, UR10, UPT ;  /* 0x0000000a0700728c */ /* 0x000fe2000bf04270 */
[-C--:B------:R-:W-:Y:S01]  /*86e0*/  FMUL.FTZ R130, R130, R15.reuse ;  /* 0x0000000f82827220 */ /* 0x080fe20000410000 */
[-C--:B------:R-:W-:Y:S01]  /*86f0*/  FMUL.FTZ R131, R131, R15.reuse ;  /* 0x0000000f83837220 */ /* 0x080fe20000410000 */
[----:B------:R-:W-:Y:S01]  /*8700*/  UMOV UR7, UR6 ;  /* 0x0000000600077c82 */ /* 0x000fe20008000000 */
[----:B------:R0:W-:Y:S01]  /*8710*/  STSM.16.M88.4 [R4+0x6000], R68 ;  /* 0x0060004404007844 */ /* 0x0001e20000000200 */
[----:B------:R-:W-:Y:S01]  /*8720*/  UMOV UR6, UR4 ;  /* 0x0000000400067c82 */ /* 0x000fe20008000000 */
[----:B------:R-:W-:Y:S01]  /*8730*/  PLOP3.LUT P1, PT, PT, PT, UP0, 0x80, 0x0 ;  /* 0x000000000000781c */ /* 0x000fe20003f2f008 */
[-C--:B------:R-:W-:Y:S01]  /*8740*/  FMUL.FTZ R134, R134, R15.reuse ;  /* 0x0000000f86867220 */ /* 0x080fe20000410000 */
[----:B------:R-:W-:Y:S01]  /*8750*/  @!PT LDS RZ, [RZ] ;  /* 0x00000000fffff984 */ /* 0x000fe20000000800 */
[----:B------:R-:W-:Y:S01]  /*8760*/  @!PT LDS RZ, [RZ] ;  /* 0x00000000fffff984 */ /* 0x000fe20000000800 */
[----:B------:R-:W-:Y:S01]  /*8770*/  @!PT LDS RZ, [RZ] ;  /* 0x00000000fffff984 */ /* 0x000fe20000000800 */
[----:B------:R-:W-:Y:S01]  /*8780*/  @!PT LDS RZ, [RZ] ;  /* 0x00000000fffff984 */ /* 0x000fe20000000800 */
[----:B------:R1:W-:Y:S06]  /*8790*/  MEMBAR.ALL.CTA ;  /* 0x0000000000007992 */ /* 0x0003ec0000008000 */
[----:B-1----:R-:W1:Y:S01]  /*87a0*/  FENCE.VIEW.ASYNC.S ;  /* 0x00000000000073c6 */ /* 0x002e620000000000 */
        /* <DEDUP_REMOVED lines=27> */
[----:B-1----:R-:W-:Y:S01]  /*8960*/  NOP ;  /* 0x0000000000007918 */ /* 0x002fe20000000000 */
[----:B0-----:R-:W-:Y:S05]  /*8970*/  @P1 BRA `(.L_x_11964) ;  /* 0xffffffe000001947 */ /* 0x001fea000383ffff */
.L_x_11953:
[----:B------:R-:W-:Y:S06]  /*8980*/  BAR.ARV 0x8, 0x200 ;  /* 0x0208000000007b1d */ /* 0x000fec0000002000 */
[----:B------:R-:W-:Y:S05]  /*8990*/  @!P0 BRA `(.L_x_11965) ;  /* 0x0000000000048947 */ /* 0x000fea0003800000 */
[----:B------:R-:W-:Y:S01]  /*89a0*/  BPT.TRAP 0x1 ;  /* 0x000000040000795c */ /* 0x000fe20000300000 */
.L_x_11965:
[----:B------:R-:W-:Y:S01]  /*89b0*/  R2UR UR6, R2 ;  /* 0x00000000020672ca */ /* 0x000fe200000e0000 */
[----:B------:R-:W-:-:S05]  /*89c0*/  IMAD.U32 R3, RZ, RZ, UR5 ;  /* 0x00000005ff037e24 */ /* 0x000fca000f8e00ff */
[----:B------:R-:W-:-:S07]  /*89d0*/  SHF.L.U32 R3, R3, 0x1f, RZ ;  /* 0x0000001f03037819 */ /* 0x000fce00000006ff */
[----:B------:R-:W-:-:S09]  /*89e0*/  ULEA UR6, UR4, UR6, 0x3 ;  /* 0x0000000604067291 */ /* 0x000fd2000f8e183f */
[----:B------:R0:W2:Y:S01]  /*89f0*/  SYNCS.PHASECHK.TRANS64.TRYWAIT P1, [UR6+0x2d850], R3 ;  /* 0x02d85003ff0075a7 */ /* 0x0000a20008020146 */
[----:B------:R-:W-:Y:S05]  /*8a00*/  @!P0 BRA `(.L_x_11966) ;  /* 0x0000000000048947 */ /* 0x000fea0003800000 */
[----:B------:R-:W-:Y:S01]  /*8a10*/  BPT.TRAP 0x1 ;  /* 0x000000040000795c */ /* 0x000fe20000300000 */
.L_x_11966:
[----:B--2---:R-:W-:Y:S05]  /*8a20*/  @P1 BRA `(.L_x_11967) ;  /* 0x0000000000081947 */ /* 0x004fea0003800000 */
[----:B------:R-:W2:Y:S02]  /*8a30*/  SYNCS.PHASECHK.TRANS64.TRYWAIT P1, [UR6+0x2d850], R3 ;  /* 0x02d85003ff0075a7 */ /* 0x000ea40008020146 */
[----:B--2---:R-:W-:Y:S05]  /*8a40*/  @!P1 BRA `(.L_x_11968) ;  /* 0x0000005c00349947 */ /* 0x004fea0003800000 */
.L_x_11967:
[----:B------:R-:W-:Y:S01]  /*8a50*/  R2UR UR5, R2 ;  /* 0x00000000020572ca */ /* 0x000fe200000e0000 */
[----:B------:R-:W-:Y:S01]  /*8a60*/  WARPGROUP.ARRIVE ;  /* 0x00000000000079c5 */ /* 0x000fe20000000000 */
[----:B------:R-:W-:Y:S01]  /*8a70*/  R2UR UR7, R141 ;  /* 0x000000008d0772ca */ /* 0x000fe200000e0000 */
[----:B------:R-:W-:Y:S01]  /*8a80*/  UMOV UR9, 0x40000040 ;  /* 0x4000004000097882 */ /* 0x000fe20000000000 */
[----:B------:R-:W-:Y:S01]  /*8a90*/  UMOV UR11, 0x80000020 ;  /* 0x80000020000b7882 */ /* 0x000fe20000000000 */
[----:B01----:R-:W0:Y:S01]  /*8aa0*/  SHFL.BFLY PT, R3, R6, 0x2, 0x1f ;  /* 0x0c401f0006037f89 */ /* 0x003e2200000e0000 */
[----:B------:R-:W-:-:S03]  /*8ab0*/  IMAD.MOV.U32 R8, RZ, RZ, RZ ;  /* 0x000000ffff087224 */ /* 0x000fc600078e00ff */
[----:B------:R-:W1:Y:S04]  /*8ac0*/  SHFL.BFLY PT, R2, R5, 0x2, 0x1f ;  /* 0x0c401f0005027f89 */ /* 0x000e6800000e0000 */
[----:B------:R-:W-:Y:S02]  /*8ad0*/  UIADD3 UR5, UR5, 0x400, URZ ;  /* 0x0000040005057890 */ /* 0x000fe4000fffe03f */
[----:B------:R-:W-:Y:S02]  /*8ae0*/  ULOP3.LUT UR7, UR7, 0x10000, URZ, 0xfc, !UPT ;  /* 0x0001000007077892 */ /* 0x000fe4000f8efc3f */
[----:B------:R-:W-:-:S04]  /*8af0*/  USHF.R.U32.HI UR5, URZ, 0x4, UR5 ;  /* 0x000000043f057899 */ /* 0x000fc80008011605 */
[----:B------:R-:W-:Y:S01]  /*8b00*/  ULOP3.LUT UR5, UR5, 0x3fff, URZ, 0xc0, !UPT ;  /* 0x00003fff05057892 */ /* 0x000fe2000f8ec03f */
[----:B------:R-:W-:-:S03]  /*8b10*/  UMOV UR8, UR7 ;  /* 0x0000000700087c82 */ /* 0x000fc60008000000 */
[----:B------:R-:W-:-:S04]  /*8b20*/  ULOP3.LUT UR5, UR5, 0x2000000, URZ, 0xfc, !UPT ;  /* 0x0200000005057892 */ /* 0x000fc8000f8efc3f */
[----:B------:R-:W-:Y:S01]  /*8b30*/  UIMAD UR4, UR4, 0x600, UR5 ;  /* 0x00000600040478a4 */ /* 0x000fe2000f8e0205 */
[----:B0-----:R-:W-:Y:S01]  /*8b40*/  FADD.FTZ R3, R3, R6 ;  /* 0x0000000603037221 */ /* 0x001fe20000010000 */
[----:B-1----:R-:W-:Y:S01]  /*8b50*/  FADD.FTZ R4, R2, R5 ;  /* 0x0000000502047221 */ /* 0x002fe20000010000 */
[----:B------:R-:W-:-:S03]  /*8b60*/  IMAD.MOV.U32 R5, RZ, RZ, RZ ;  /* 0x000000ffff057224 */ /* 0x000fc600078e00ff */
[----:B------:R-:W0:Y:S01]  /*8b70*/  SHFL.BFLY PT, R2, R3, 0x1, 0x1f ;  /* 0x0c201f0003027f89 */ /* 0x000e2200000e0000 */
[----:B------:R-:W-:Y:S02]  /*8b80*/  UMOV UR10, UR4 ;  /* 0x00000004000a7c82 */ /* 0x000fe40008000000 */
[----:B------:R-:W-:Y:S01]  /*8b90*/  HGMMA.64x96x16.F32 R88, gdesc[UR8].tnspB, R88, gsb0 ;  /* 0x41600000085879f0 */ /* 0x000fe20008000858 */
[----:B------:R-:W-:Y:S01]  /*8ba0*/  UIADD3 UR8, UR7, 0x2, URZ ;  /* 0x0000000207087890 */ /* 0x000fe2000fffe03f */
[----:B------:R-:W3:Y:S01]  /*8bb0*/  SHFL.BFLY PT, R7, R4, 0x1, 0x1f ;  /* 0x0c201f0004077f89 */ /* 0x000ee200000e0000 */
[----:B------:R-:W-:Y:S01]  /*8bc0*/  UIADD3 UR10, UR4, 0x40, URZ ;  /* 0x00000040040a7890 */ /* 0x000fe2000fffe03f */
[----:B------:R-:W-:Y:S01]  /*8bd0*/  UMOV UR9, 0x40000040 ;  /* 0x4000004000097882 */ /* 0x000fe20000000000 */
[----:B------:R-:W-:Y:S01]  /*8be0*/  UMOV UR11, 0x80000020 ;  /* 0x80000020000b7882 */ /* 0x000fe20000000000 */
[----:B0-----:R-:W-:Y:S01]  /*8bf0*/  FADD.FTZ R10, R3, R2 ;  /* 0x00000002030a7221 */ /* 0x001fe20000010000 */
[----:B------:R-:W-:-:S02]  /*8c00*/  IMAD.MOV.U32 R3, RZ, RZ, -0x800000 ;  /* 0xff800000ff037424 */ /* 0x000fc400078e00ff */
[----:B------:R-:W-:Y:S02]  /*8c10*/  IMAD.MOV.U32 R2, RZ, RZ, -0x800000 ;  /* 0xff800000ff027424 */ /* 0x000fe400078e00ff */
[----:B---3--:R-:W-:Y:S01]  /*8c20*/  FADD.FTZ R11, R4, R7 ;  /* 0x00000007040b7221 */ /* 0x008fe20000010000 */
[----:B------:R-:W-:Y:S01]  /*8c30*/  FSETP.NE.FTZ.AND P1, PT, R10, RZ, PT ;  /* 0x000000ff0a00720b */ /* 0x000fe20003f35000 */
[----:B------:R-:W-:Y:S02]  /*8c40*/  IMAD.U32 R7, RZ, RZ, UR31 ;  /* 0x0000001fff077e24 */ /* 0x000fe4000f8e00ff */
[----:B------:R-:W-:Y:S01]  /*8c50*/  IMAD.U32 R4, RZ, RZ, UR31 ;  /* 0x0000001fff047e24 */ /* 0x000fe2000f8e00ff */
        /* <DEDUP_REMOVED lines=59> */
.L_x_11969:
        /* <DEDUP_REMOVED lines=53> */
.L_x_11933:
[----:B------:R-:W-:Y:S05]  /*9360*/  @P0 BRA `(.L_x_11970) ;  /* 0x0000001000940947 */ /* 0x000fea0003800000 */
[----:B------:R-:W2:Y:S01]  /*9370*/  LDL R4, [R1] ;  /* 0x0000000001047983 */ /* 0x000ea20000100800 */
[----:B------:R-:W0:Y:S01]  /*9380*/  S2UR UR12, SR_CTAID.Z ;  /* 0x00000000000c79c3 */ /* 0x000e220000002700 */
[----:B------:R-:W-:Y:S01]  /*9390*/  ULDC.64 UR8, c[0x0][0xbd0] ;  /* 0x0002f40000087ab9 */ /* 0x000fe20000000a00 */
[----:B------:R-:W-:Y:S01]  /*93a0*/  BSSY B0, `(.L_x_11971) ;  /* 0x00000d5000007945 */ /* 0x000fe20003800000 */
[----:B------:R-:W1:Y:S01]  /*93b0*/  S2R R0, SR_TID.X ;  /* 0x0000000000007919 */ /* 0x000e620000002100 */
[----:B------:R-:W3:Y:S04]  /*93c0*/  S2R R21, SR_CTAID.X ;  /* 0x0000000000157919 */ /* 0x000ee80000002500 */
[----:B------:R-:W4:Y:S08]  /*93d0*/  S2UR UR11, SR_CTAID.Y ;  /* 0x00000000000b79c3 */ /* 0x000f300000002600 */
[----:B------:R-:W4:Y:S08]  /*93e0*/  LDC R20, c[0x0][0xc50] ;  /* 0x00031400ff147b82 */ /* 0x000f300000000800 */
[----:B------:R-:W5:Y:S01]  /*93f0*/  LDC.64 R18, c[0x0][0xb40] ;  /* 0x0002d000ff127b82 */ /* 0x000f620000000a00 */
[----:B0-----:R-:W-:-:S07]  /*9400*/  USHF.R.S32.HI UR10, URZ, 0x1f, UR12 ;  /* 0x0000001f3f0a7899 */ /* 0x001fce000801140c */
[----:B------:R-:W-:Y:S01]  /*9410*/  BAR.SYNC.DEFER_BLOCKING 0x1, 0x180 ;  /* 0x0046000000007b1d */ /* 0x000fe20000010000 */
[----:B--2---:R-:W-:Y:S01]  /*9420*/  R2UR UR13, R4 ;  /* 0x00000000040d72ca */ /* 0x004fe200000e0000 */
        /* <DEDUP_REMOVED lines=47> */
[----:B---3--:R-:W-:Y:S01]  /*9720*/  IMAD R12, R21, 0xc0, R8 ;  /* 0x000000c0150c7824 */ /* 0x008fe200078e0208 */
[----:B------:R-:W-:Y:S01]  /*9730*/  ULDC.64 UR8, c[0x0][0xb28] ;  /* 0x0002ca0000087ab9 */ /* 0x000fe20000000a00 */
[----:B------:R-:W-:Y:S02]  /*9740*/  IMAD R17, RZ, RZ, -UR13 ;  /* 0x8000000dff117e24 */ /* 0x000fe4000f8e02ff */
[----:B------:R-:W-:Y:S01]  /*9750*/  IMAD.WIDE.U32 R4, R14, UR12, R4 ;  /* 0x0000000c0e047c25 */ /* 0x000fe2000f8e0004 */
[----:B------:R-:W2:Y:S03]  /*9760*/  @P0 LDC R25, c[0x0][0xbec] ;  /* 0x0002fb00ff190b82 */ /* 0x000ea60000000800 */
[----:B------:R-:W-:-:S02]  /*9770*/  IMAD.U32 R9, RZ, RZ, UR5 ;  /* 0x00000005ff097e24 */ /* 0x000fc4000f8e00ff */
[----:B----4-:R-:W-:Y:S02]  /*9780*/  IMAD R23, R20, R17, UR11 ;  /* 0x0000000b14177e24 */ /* 0x010fe4000f8e0211 */
[----:B------:R-:W-:Y:S01]  /*9790*/  IMAD.U32 R8, RZ, RZ, UR4 ;  /* 0x00000004ff087e24 */ /* 0x000fe2000f8e00ff */
[----:B------:R-:W3:Y:S01]  /*97a0*/  @P0 LDC R22, c[0x0][0xbf0] ;  /* 0x0002fc00ff160b82 */ /* 0x000ee20000000800 */
[----:B0-----:R-:W-:Y:S01]  /*97b0*/  @P0 IMAD.HI.U32 R13, R12, R13, RZ ;  /* 0x0000000d0c0d0227 */ /* 0x001fe200078e00ff */
[----:B------:R-:W-:-:S03]  /*97c0*/  ULDC.64 UR4, c[0x0][0xbe0] ;  /* 0x0002f80000047ab9 */ /* 0x000fc60000000a00 */
[----:B------:R-:W-:Y:S01]  /*97d0*/  IMAD.U32 R9, RZ, RZ, UR6 ;  /* 0x00000006ff097e24 */ /* 0x000fe2000f8e00ff */
[----:B------:R-:W-:Y:S01]  /*97e0*/  ULDC.64 UR6, c[0x0][0xb48] ;  /* 0x0002d20000067ab9 */ /* 0x000fe20000000a00 */
[C---:B-----5:R-:W-:Y:S02]  /*97f0*/  IMAD R14, R18.reuse, UR10, RZ ;  /* 0x0000000a120e7c24 */ /* 0x060fe4000f8e02ff */
[----:B------:R-:W-:Y:S01]  /*9800*/  IMAD.MOV.U32 R11, RZ, RZ, R12 ;  /* 0x000000ffff0b7224 */ /* 0x000fe200078e000c */
[----:B-1----:R-:W-:Y:S01]  /*9810*/  @P0 SHF.R.U32.HI R11, RZ, R16, R13 ;  /* 0x00000010ff0b0219 */ /* 0x002fe2000001160d */
[----:B------:R-:W-:Y:S01]  /*9820*/  IMAD.IADD R5, R5, 0x1, R15 ;  /* 0x0000000105057824 */ /* 0x000fe200078e020f */
[----:B------:R-:W-:Y:S01]  /*9830*/  SHF.R.S32.HI R16, RZ, 0x1f, R23 ;  /* 0x0000001fff107819 */ /* 0x000fe20000011417 */
[----:B------:R-:W-:Y:S02]  /*9840*/  IMAD R15, R19, UR12, R14 ;  /* 0x0000000c130f7c24 */ /* 0x000fe4000f8e020e */
[----:B------:R-:W-:-:S04]  /*9850*/  IMAD.WIDE.U32 R8, R18, UR12, R8 ;  /* 0x0000000c12087c25 */ /* 0x000fc8000f8e0008 */
[----:B--2---:R-:W-:-:S04]  /*9860*/  @P0 IMAD.HI.U32 R25, R12, R25, RZ ;  /* 0x000000190c190227 */ /* 0x004fc800078e00ff */
[----:B------:R-:W-:Y:S02]  /*9870*/  IMAD.IADD R9, R9, 0x1, R15 ;  /* 0x0000000109097824 */ /* 0x000fe400078e020f */
[----:B------:R-:W-:Y:S02]  /*9880*/  IMAD R15, R16, UR6, RZ ;  /* 0x00000006100f7c24 */ /* 0x000fe4000f8e02ff */
[----:B------:R-:W-:-:S04]  /*9890*/  IMAD.WIDE.U32 R4, R23, UR4, R4 ;  /* 0x0000000417047c25 */ /* 0x000fc8000f8e0004 */
[----:B------:R-:W-:Y:S01]  /*98a0*/  IMAD.MOV.U32 R13, RZ, RZ, R12 ;  /* 0x000000ffff0d7224 */ /* 0x000fe200078e000c */
[----:B---3--:R-:W-:Y:S01]  /*98b0*/  @P0 SHF.R.U32.HI R13, RZ, R22, R25 ;  /* 0x00000016ff0d0219 */ /* 0x008fe20000011619 */
        /* <DEDUP_REMOVED lines=131> */
.L_x_11972:
[----:B------:R-:W-:Y:S05]  /*a0f0*/  BSYNC B0 ;  /* 0x0000000000007941 */ /* 0x000fea0003800000 */
.L_x_11971:
[----:B------:R-:W-:Y:S01]  /*a100*/  ISETP.GE.AND P0, PT, R18, R19, PT ;  /* 0x000000131200720c */ /* 0x000fe20003f06270 */
[----:B0-----:R0:W1:Y:S04]  /*a110*/  SHFL.IDX PT, R15, R22, 0x1, 0x1c1f ;  /* 0x003c1f00160f7f89 */ /* 0x00106800000e0000 */
[----:B------:R0:W0:Y:S08]  /*a120*/  SHFL.IDX PT, R14, R20, 0x1, 0x1c1f ;  /* 0x003c1f00140e7f89 */ /* 0x00003000000e0000 */
        /* <DEDUP_REMOVED lines=24> */
[--C-:B01----:R-:W-:Y:S01]  /*a2b0*/  @!P2 IMAD.WIDE R2, R7, 0x4, R14.reuse ;  /* 0x000000040702a825 */ /* 0x103fe200078e020e */
        /* <DEDUP_REMOVED lines=48> */
.L_x_11970:
        /* <DEDUP_REMOVED lines=22> */
[----:B-1----:R-:W-:-:S05]  /*a720*/  @P0 IMAD.HI.U32 R4, R0, R7, RZ ;  /* 0x0000000700040227 */ /* 0x002fca00078e00ff */
[----:B---3--:R-:W-:Y:S02]  /*a730*/  @P0 SHF.R.U32.HI R5, RZ, R9, R4 ;  /* 0x00000009ff050219 */ /* 0x008fe40000011604 */
[----:B--2---:R-:W-:-:S13]  /*a740*/  R2UR UR11, R2 ;  /* 0x00000000020b72ca */ /* 0x004fda00000e0000 */
        /* <DEDUP_REMOVED lines=37> */
.L_x_11929:
        /* <DEDUP_REMOVED lines=18> */
.L_x_11973:
[----:B------:R-:W-:Y:S01]  /*aac0*/  ULDC UR42, c[0x0][0xc50] ;  /* 0x00031400002a7ab9 */ /* 0x000fe20000000800 */
[----:B------:R-:W-:Y:S01]  /*aad0*/  UMOV UR39, UR6 ;  /* 0x0000000600277c82 */ /* 0x000fe20008000000 */
[----:B------:R-:W-:-:S11]  /*aae0*/  UISETP.NE.AND UP0, UPT, UR42, 0x1, UPT ;  /* 0x000000012a00788c */ /* 0x000fd6000bf05270 */
[----:B------:R-:W-:Y:S01]  /*aaf0*/  @UP0 ULDC UR4, c[0x0][0xc54] ;  /* 0x0003150000040ab9 */ /* 0x000fe20000000800 */
[----:B------:R-:W-:Y:S01]  /*ab00*/  @UP0 ULDC UR7, c[0x0][0xc58] ;  /* 0x0003160000070ab9 */ /* 0x000fe20000000800 */
[----:B------:R-:W-:-:S04]  /*ab10*/  UIMAD.WIDE.U32 UR4, UR6, UR4, URZ ;  /* 0x00000004060472a5 */ /* 0x000fc8000f8e003f */
[----:B------:R-:W-:-:S12]  /*ab20*/  @UP0 USHF.R.U32.HI UR39, URZ, UR7, UR5 ;  /* 0x000000073f270299 */ /* 0x000fd80008011605 */
.L_x_11974:
        /* <DEDUP_REMOVED lines=8> */
[----:B------:R-:W-:Y:S01]  /*abb0*/  ULDC UR6, c[0x0][0x448] ;  /* 0x0001120000067ab9 */ /* 0x000fe20000000800 */
[----:B------:R-:W-:Y:S01]  /*abc0*/  ULDC.64 UR4, c[0x0][0x418] ;  /* 0x0001060000047ab9 */ /* 0x000fe20000000a00 */
[----:B------:R-:W-:-:S05]  /*abd0*/  IMAD.MOV.U32 R22, RZ, RZ, RZ ;  /* 0x000000ffff167224 */ /* 0x000fca00078e00ff */
[----:B------:R-:W1:Y:S01]  /*abe0*/  S2UR UR46, SR_CTAID.X ;  /* 0x00000000002e79c3 */ /* 0x000e620000002500 */
[----:B------:R-:W-:Y:S02]  /*abf0*/  UISETP.NE.AND UP1, UPT, UR6, 0x1, UPT ;  /* 0x000000010600788c */ /* 0x000fe4000bf25270 */
[----:B------:R-:W-:Y:S01]  /*ac00*/  UISETP.NE.U32.AND UP0, UPT, UR4, URZ, UPT ;  /* 0x0000003f0400728c */ /* 0x000fe2000bf05070 */
[----:B------:R-:W-:Y:S02]  /*ac10*/  UMOV UR6, 0xc0 ;  /* 0x000000c000067882 */ /* 0x000fe40000000000 */
[----:B------:R-:W-:Y:S01]  /*ac20*/  ULDC UR4, c[0x0][0x424] ;  /* 0x0001090000047ab9 */ /* 0x000fe20000000800 */
[----:B------:R-:W-:Y:S01]  /*ac30*/  UISETP.NE.AND.EX UP0, UPT, UR5, URZ, UPT, UP0 ;  /* 0x0000003f0500728c */ /* 0x000fe2000bf05300 */
[----:B------:R-:W-:Y:S01]  /*ac40*/  ULDC UR7, c[0x0][0x2f0] ;  /* 0x0000bc0000077ab9 */ /* 0x000fe20000000800 */
[----:B------:R-:W-:Y:S02]  /*ac50*/  ULDC UR8, c[0x0][0x288] ;  /* 0x0000a20000087ab9 */ /* 0x000fe40000000800 */
[----:B------:R-:W-:Y:S01]  /*ac60*/  USEL UR40, UR4, 0x1, UP0 ;  /* 0x0000000104287887 */ /* 0x000fe20008000000 */
[----:B------:R-:W-:Y:S01]  /*ac70*/  @UP1 ULDC UR5, c[0x0][0x44c] ;  /* 0x0001130000051ab9 */ /* 0x000fe20000000800 */
[----:B0-----:R-:W-:-:S04]  /*ac80*/  ISETP.NE.U32.AND P0, PT, R2, RZ, PT ;  /* 0x000000ff0200720c */ /* 0x001fc80003f05070 */
[----:B------:R-:W-:Y:S01]  /*ac90*/  ISETP.NE.AND.EX P0, PT, R3, RZ, PT, P0 ;  /* 0x000000ff0300720c */ /* 0x000fe20003f05300 */
[----:B-1----:R-:W-:Y:S02]  /*aca0*/  UIMAD UR6, UR46, UR6, 0xbf ;  /* 0x000000bf2e0674a4 */ /* 0x002fe4000f8e0206 */
        /* <DEDUP_REMOVED lines=57> */
.L_x_11976:
[----:B------:R-:W-:Y:S02]  /*b040*/  UIMAD UR48, UR42, UR38, URZ ;  /* 0x000000262a3072a4 */ /* 0x000fe4000f8e023f */
[----:B------:R-:W-:Y:S02]  /*b050*/  IMAD.U32 R2, RZ, RZ, UR38 ;  /* 0x00000026ff027e24 */ /* 0x000fe4000f8e00ff */
        /* <DEDUP_REMOVED lines=29> */
.L_x_11977:
        /* <DEDUP_REMOVED lines=20> */
.L_x_11979:
        /* <DEDUP_REMOVED lines=15> */
.L_x_11978:
        /* <DEDUP_REMOVED lines=57> */
.L_x_12022:
        /* <DEDUP_REMOVED lines=14> */
.L_x_11981:
        /* <DEDUP_REMOVED lines=26> */
.L_x_12023:
        /* <DEDUP_REMOVED lines=76> */
.L_x_12033:
        /* <DEDUP_REMOVED lines=20> */
.L_x_11984:
        /* <DEDUP_REMOVED lines=30> */
.L_x_11985:
[----:B------:R-:W0:Y:S01]  /*c250*/  S2R R13, SR_TID.X ;  /* 0x00000000000d7919 */ /* 0x000e220000002100 */
[----:B------:R-:W-:Y:S01]  /*c260*/  UISETP.NE.AND UP0, UPT, UR47, URZ, UPT ;  /* 0x0000003f2f00728c */ /* 0x000fe2000bf05270 */
[----:B------:R-:W-:Y:S01]  /*c270*/  IMAD.U32 R4, RZ, RZ, UR36 ;  /* 0x00000024ff047e24 */ /* 0x000fe2000f8e00ff */
[----:B------:R-:W-:Y:S01]  /*c280*/  ULDC.64 UR4, c[0x0][0x2e0] ;  /* 0x0000b80000047ab9 */ /* 0x000fe20000000a00 */
[----:B------:R-:W-:Y:S01]  /*c290*/  IMAD.U32 R7, RZ, RZ, UR46 ;  /* 0x0000002eff077e24 */ /* 0x000fe2000f8e00ff */
[----:B------:R-:W1:Y:S01]  /*c2a0*/  LDC R20, c[0x0][0x448] ;  /* 0x00011200ff147b82 */ /* 0x000e620000000800 */
[----:B------:R-:W-:Y:S01]  /*c2b0*/  IMAD.U32 R3, RZ, RZ, UR45 ;  /* 0x0000002dff037e24 */ /* 0x000fe2000f8e00ff */
[----:B------:R-:W-:Y:S01]  /*c2c0*/  PLOP3.LUT P1, PT, PT, PT, UP0, 0x80, 0x0 ;  /* 0x000000000000781c */ /* 0x000fe20003f2f008 */
[----:B------:R-:W-:Y:S01]  /*c2d0*/  IMAD.MOV.U32 R2, RZ, RZ, R4 ;  /* 0x000000ffff027224 */ /* 0x000fe200078e0004 */
[----:B------:R-:W-:Y:S01]  /*c2e0*/  PLOP3.LUT P0, PT, PT, PT, UP0, 0x80, 0x0 ;  /* 0x000000000000781c */ /* 0x000fe20003f0f008 */
[----:B------:R-:W-:-:S02]  /*c2f0*/  IMAD R25, R25, UR4, RZ ;  /* 0x0000000419197c24 */ /* 0x000fc4000f8e02ff */
[----:B------:R-:W-:Y:S01]  /*c300*/  IMAD.WIDE.U32 R2, R24, UR4, R2 ;  /* 0x0000000418027c25 */ /* 0x000fe2000f8e0002 */
[----:B------:R-:W-:-:S03]  /*c310*/  @UP0 ULDC UR4, c[0x0][0x44c] ;  /* 0x0001130000040ab9 */ /* 0x000fc60000000800 */
[----:B------:R-:W-:Y:S02]  /*c320*/  IMAD.U32 R5, RZ, RZ, UR37 ;  /* 0x00000025ff057e24 */ /* 0x000fe4000f8e00ff */
[----:B------:R-:W-:-:S04]  /*c330*/  IMAD R25, R24, UR5, R25 ;  /* 0x0000000518197c24 */ /* 0x000fc8000f8e0219 */
[----:B------:R-:W-:Y:S01]  /*c340*/  IMAD.IADD R3, R3, 0x1, R25 ;  /* 0x0000000103037824 */ /* 0x000fe200078e0219 */
[C---:B0-----:R-:W-:Y:S01]  /*c350*/  LOP3.LUT R21, R13.reuse, 0x7f, RZ, 0xc0, !PT ;  /* 0x0000007f0d157812 */ /* 0x041fe200078ec0ff */
[----:B------:R-:W-:-:S03]  /*c360*/  IMAD.SHL.U32 R13, R13, 0x8, RZ ;  /* 0x000000080d0d7824 */ /* 0x000fc600078e00ff */
[----:B------:R-:W-:Y:S02]  /*c370*/  SHF.R.U32.HI R21, RZ, 0x2, R21 ;  /* 0x00000002ff157819 */ /* 0x000fe40000011615 */
[----:B------:R-:W-:-:S03]  /*c380*/  LOP3.LUT R13, R13, 0x18, RZ, 0xc0, !PT ;  /* 0x000000180d0d7812 */ /* 0x000fc600078ec0ff */
[----:B------:R-:W-:Y:S01]  /*c390*/  IMAD.IADD R0, R23, 0x1, R21 ;  /* 0x0000000117007824 */ /* 0x000fe200078e0215 */
[C---:B------:R-:W-:Y:S02]  /*c3a0*/  LOP3.LUT R14, R13.reuse, 0x20, RZ, 0xfc, !PT ;  /* 0x000000200d0e7812 */ /* 0x040fe400078efcff */
[----:B------:R-:W-:Y:S01]  /*c3b0*/  LOP3.LUT R13, R13, 0x40, RZ, 0xfc, !PT ;  /* 0x000000400d0d7812 */ /* 0x000fe200078efcff */
[----:B------:R-:W-:-:S04]  /*c3c0*/  IMAD R7, R7, 0xc0, R0 ;  /* 0x000000c007077824 */ /* 0x000fc800078e0200 */
[C---:B------:R-:W-:Y:S01]  /*c3d0*/  @P1 IMAD.HI.U32 R0, R7.reuse, UR4, RZ ;  /* 0x0000000407001c27 */ /* 0x040fe2000f8e00ff */
[----:B------:R-:W-:Y:S01]  /*c3e0*/  PLOP3.LUT P1, PT, PT, PT, UP0, 0x80, 0x0 ;  /* 0x000000000000781c */ /* 0x000fe20003f2f008 */
[----:B------:R-:W-:Y:S02]  /*c3f0*/  @UP0 ULDC UR4, c[0x0][0x450] ;  /* 0x0001140000040ab9 */ /* 0x000fe40000000800 */
[----:B------:R-:W-:Y:S01]  /*c400*/  IMAD.MOV.U32 R5, RZ, RZ, R7 ;  /* 0x000000ffff057224 */ /* 0x000fe200078e0007 */
[----:B------:R-:W-:Y:S01]  /*c410*/  @P0 SHF.R.U32.HI R5, RZ, UR4, R0 ;  /* 0x00000004ff050c19 */ /* 0x000fe20008011600 */
[----:B------:R-:W-:Y:S01]  /*c420*/  VIADD R0, R7, 0x80 ;  /* 0x0000008007007836 */ /* 0x000fe20000000000 */
[----:B------:R-:W-:Y:S01]  /*c430*/  PLOP3.LUT P0, PT, PT, PT, UP0, 0x80, 0x0 ;  /* 0x000000000000781c */ /* 0x000fe20003f0f008 */
[----:B------:R-:W-:Y:S02]  /*c440*/  @UP0 ULDC UR4, c[0x0][0x44c] ;  /* 0x0001130000040ab9 */ /* 0x000fe40000000800 */
[----:B------:R-:W-:-:S02]  /*c450*/  IMAD.MOV.U32 R10, RZ, RZ, R0 ;  /* 0x000000ffff0a7224 */ /* 0x000fc400078e0000 */
        /* <DEDUP_REMOVED lines=31> */
[----:B------:R-:W-:Y:S01]  /*c650*/  IMAD.IADD R9, R5, 0x1, R8 ;  /* 0x0000000105097824 */ /* 0x000fe200078e0208 */
[----:B------:R-:W-:-:S04]  /*c660*/  IADD3 R3, R3, R6, RZ ;  /* 0x0000000603037210 */ /* 0x000fc80007ffe0ff */
        /* <DEDUP_REMOVED lines=10> */
[----:B------:R-:W-:Y:S01]  /*c710*/  IMAD.U32 R0, RZ, RZ, UR46 ;  /* 0x0000002eff007e24 */ /* 0x000fe2000f8e00ff */
        /* <DEDUP_REMOVED lines=9> */
[----:B------:R-:W-:Y:S02]  /*c7b0*/  IMAD R0, R0, 0xc0, R3 ;  /* 0x000000c000007824 */ /* 0x000fe400078e0203 */
        /* <DEDUP_REMOVED lines=48> */
.L_x_12046:
        /* <DEDUP_REMOVED lines=14> */
.L_x_11988:
[----:B------:R-:W-:Y:S05]  /*cba0*/  BSYNC B0 ;  /* 0x0000000000007941 */ /* 0x000fea0003800000 */
.L_x_11987:
        /* <DEDUP_REMOVED lines=11> */
.L_x_12047:
[----:B------:R-:W-:Y:S01]  /*cc60*/  IMAD.MOV.U32 R21, RZ, RZ, RZ ;  /* 0x000000ffff157224 */ /* 0x000fe200078e00ff */
[----:B------:R-:W-:Y:S06]  /*cc70*/  @!P0 BRA `(.L_x_11990) ;  /* 0x0000000c00c88947 */ /* 0x000fec0003800000 */
[----:B0-----:R-:W0:Y:S01]  /*cc80*/  S2R R2, SR_TID.X ;  /* 0x0000000000027919 */ /* 0x001e220000002100 */
[----:B------:R-:W-:Y:S01]  /*cc90*/  UIADD3 UR4, UR42, 0x1, URZ ;  /* 0x000000012a047890 */ /* 0x000fe2000fffe03f */
[----:B------:R-:W-:Y:S01]  /*cca0*/  LOP3.LUT R0, RZ, UR41, RZ, 0x33, !PT ;  /* 0x00000029ff007c12 */ /* 0x000fe2000f8e33ff */
[----:B------:R-:W-:Y:S01]  /*ccb0*/  ULOP3.LUT UR5, URZ, UR43, URZ, 0x33, !UPT ;  /* 0x0000002b3f057292 */ /* 0x000fe2000f8e333f */
[----:B------:R-:W1:Y:S01]  /*ccc0*/  S2R R4, SR_TID.X ;  /* 0x0000000000047919 */ /* 0x000e620000002100 */
[----:B------:R-:W-:Y:S01]  /*ccd0*/  UIMAD UR4, UR4, UR38, URZ ;  /* 0x00000026040472a4 */ /* 0x000fe2000f8e023f */
[----:B------:R-:W-:Y:S01]  /*cce0*/  BSSY B0, `(.L_x_11990) ;  /* 0x00000eb000007945 */ /* 0x000fe20003800000 */
[----:B------:R-:W-:-:S04]  /*ccf0*/  IMAD.MOV.U32 R20, RZ, RZ, RZ ;  /* 0x000000ffff147224 */ /* 0x000fc800078e00ff */
[----:B------:R-:W-:Y:S01]  /*cd00*/  LOP3.LUT R3, RZ, UR4, RZ, 0x33, !PT ;  /* 0x00000004ff037c12 */ /* 0x000fe2000f8e33ff */
[----:B------:R-:W-:-:S03]  /*cd10*/  ULDC UR4, c[0x0][0x2f4] ;  /* 0x0000bd0000047ab9 */ /* 0x000fc60000000800 */
[----:B------:R-:W-:-:S04]  /*cd20*/  VIMNMX3 R0, R0, UR5, R3, !PT ;  /* 0x0000000500007c0f */ /* 0x000fc8000f800103 */
        /* <DEDUP_REMOVED lines=19> */
.L_x_12003:
        /* <DEDUP_REMOVED lines=29> */
.L_x_11991:
[----:B------:R-:W-:Y:S01]  /*d030*/  LEA R7, R21, UR44, 0x3 ;  /* 0x0000002c15077c11 */ /* 0x000fe2000f8e18ff */
[----:B------:R-:W-:Y:S01]  /*d040*/  BSSY B1, `(.L_x_11992) ;  /* 0x0000004000017945 */ /* 0x000fe20003800000 */
[----:B------:R-:W-:-:S04]  /*d050*/  SHF.L.U32 R2, R24, 0x1f, RZ ;  /* 0x0000001f18027819 */ /* 0x000fc800000006ff */
[----:B------:R-:W0:Y:S02]  /*d060*/  SYNCS.PHASECHK.TRANS64.TRYWAIT P0, [R7+URZ+0x2d840], R2 ;  /* 0x02d84002070075a7 */ /* 0x000e24000800017f */
[----:B0-----:R-:W-:Y:S05]  /*d070*/  @!P0 BRA `(.L_x_11993) ;  /* 0x00000024006c8947 */ /* 0x001fea0003800000 */
.L_x_12048:
[----:B------:R-:W-:Y:S05]  /*d080*/  BSYNC B1 ;  /* 0x0000000000017941 */ /* 0x000fea0003800000 */
.L_x_11992:
        /* <DEDUP_REMOVED lines=58> */
.L_x_12058:
        /* <DEDUP_REMOVED lines=11> */
.L_x_11995:
        /* <DEDUP_REMOVED lines=10> */
.L_x_11996:
[----:B------:R2:W-:Y:S01]  /*d580*/  SYNCS.ARRIVE.TRANS64.A1T0 RZ, [R7+URZ+0x2d830], RZ ;  /* 0x02d830ff07ff79a7 */ /* 0x0005e2000810003f */
[----:B------:R-:W-:Y:S05]  /*d590*/  @!P5 BRA `(.L_x_11997) ;  /* 0x000000000004d947 */ /* 0x000fea0003800000 */
[----:B------:R-:W-:Y:S01]  /*d5a0*/  BPT.TRAP 0x1 ;  /* 0x000000040000795c */ /* 0x000fe20000300000 */
.L_x_11997:
[----:B-1----:R-:W-:Y:S01]  /*d5b0*/  SHF.L.U32 R2, R22, 0x1f, RZ ;  /* 0x0000001f16027819 */ /* 0x002fe200000006ff */
[----:B------:R-:W-:Y:S01]  /*d5c0*/  BSSY B1, `(.L_x_11998) ;  /* 0x0000004000017945 */ /* 0x000fe20003800000 */
[----:B--2---:R-:W-:-:S04]  /*d5d0*/  LEA R7, R20, UR44, 0x3 ;  /* 0x0000002c14077c11 */ /* 0x004fc8000f8e18ff */
[----:B------:R-:W1:Y:S02]  /*d5e0*/  SYNCS.PHASECHK.TRANS64.TRYWAIT P0, [R7+URZ+0x2d860], R2 ;  /* 0x02d86002070075a7 */ /* 0x000e64000800017f */
[----:B-1----:R-:W-:Y:S05]  /*d5f0*/  @!P0 BRA `(.L_x_11999) ;  /* 0x0000002400748947 */ /* 0x002fea0003800000 */
.L_x_12059:
[----:B------:R-:W-:Y:S05]  /*d600*/  BSYNC B1 ;  /* 0x0000000000017941 */ /* 0x000fea0003800000 */
.L_x_11998:
        /* <DEDUP_REMOVED lines=36> */
.L_x_12069:
        /* <DEDUP_REMOVED lines=23> */
.L_x_12001:
        /* <DEDUP_REMOVED lines=10> */
.L_x_12002:
        /* <DEDUP_REMOVED lines=20> */
.L_x_11990:
[----:B------:R-:W-:-:S13]  /*dba0*/  LOP3.LUT P0, RZ, R16, 0x8, RZ, 0xc0, !PT ;  /* 0x0000000810ff7812 */ /* 0x000fda000780c0ff */
[----:B------:R-:W-:Y:S05]  /*dbb0*/  @!P0 BRA `(.L_x_12004) ;  /* 0x0000000000048947 */ /* 0x000fea0003800000 */
[----:B------:R-:W-:Y:S01]  /*dbc0*/  BPT.TRAP 0x1 ;  /* 0x000000040000795c */ /* 0x000fe20000300000 */
.L_x_12004:
        /* <DEDUP_REMOVED lines=12> */
.L_x_12070:
[----:B------:R-:W-:Y:S05]  /*dc90*/  BSYNC B0 ;  /* 0x0000000000007941 */ /* 0x000fea0003800000 */
.L_x_12005:
        /* <DEDUP_REMOVED lines=48> */
.L_x_12080:
        /* <DEDUP_REMOVED lines=14> */
.L_x_12008:
        /* <DEDUP_REMOVED lines=10> */
.L_x_12009:
[----:B0-----:R-:W-:Y:S01]  /*e120*/  VIADD R2, R21, 0x1 ;  /* 0x0000000115027836 */ /* 0x001fe20000000000 */
[----:B------:R0:W-:Y:S04]  /*e130*/  SYNCS.ARRIVE.TRANS64.A1T0 RZ, [R0+URZ+0x2d850], RZ ;  /* 0x02d850ff00ff79a7 */ /* 0x0001e8000810003f */
[----:B------:R-:W-:-:S04]  /*e140*/  ISETP.NE.AND P0, PT, R2, 0x2, PT ;  /* 0x000000020200780c */ /* 0x000fc80003f05270 */
[----:B------:R-:W-:Y:S02]  /*e150*/  SEL R3, RZ, 0x1, P0 ;  /* 0x00000001ff037807 */ /* 0x000fe40000000000 */
[----:B------:R-:W-:Y:S02]  /*e160*/  SEL R2, R2, RZ, P0 ;  /* 0x000000ff02027207 */ /* 0x000fe40000000000 */
[----:B0-----:R-:W-:-:S07]  /*e170*/  LOP3.LUT R0, R24, R3, RZ, 0x3c, !PT ;  /* 0x0000000318007212 */ /* 0x001fce00078e3cff */
.L_x_11975:
[----:B------:R-:W0:Y:S01]  /*e180*/  S2R R4, SR_CgaCtaId ;  /* 0x0000000000047919 */ /* 0x000e220000008800 */
[----:B------:R-:W-:Y:S02]  /*e190*/  MOV R3, 0x400 ;  /* 0x0000040000037802 */ /* 0x000fe40000000f00 */
[----:B------:R-:W-:Y:S02]  /*e1a0*/  SHF.L.U32 R6, R6, 0x1f, RZ ;  /* 0x0000001f06067819 */ /* 0x000fe400000006ff */
[----:B0-----:R-:W-:-:S04]  /*e1b0*/  LEA R7, R4, R3, 0x18 ;  /* 0x0000000304077211 */ /* 0x001fc800078ec0ff */
[----:B------:R-:W0:Y:S02]  /*e1c0*/  SYNCS.PHASECHK.TRANS64.TRYWAIT P0, [R7+URZ+0x2d820], R6 ;  /* 0x02d82006070075a7 */ /* 0x000e24000800017f */
[----:B0-----:R-:W-:Y:S05]  /*e1d0*/  @!P0 BRA `(.L_x_12010) ;  /* 0x0000002400748947 */ /* 0x001fea0003800000 */
.L_x_12081:
[----:B------:R-:W-:-:S03]  /*e1e0*/  UMOV UR4, 0xffffffff ;  /* 0xffffffff00047882 */ /* 0x000fc60000000000 */
[----:B------:R-:W-:Y:S05]  /*e1f0*/  BRA.DIV UR4, `(.L_x_12011) ;  /* 0x0000002604807947 */ /* 0x000fea000b800000 */
[----:B------:R-:W1:Y:S02]  /*e200*/  S2R R3, SR_TID.X ;  /* 0x0000000000037919 */ /* 0x000e640000002100 */
[----:B-1----:R-:W-:-:S04]  /*e210*/  SHF.R.U32.HI R3, RZ, 0x5, R3 ;  /* 0x00000005ff037819 */ /* 0x002fc80000011603 */
[----:B------:R-:W-:-:S05]  /*e220*/  LOP3.LUT R3, R3, 0x3, RZ, 0xc0, !PT ;  /* 0x0000000303037812 */ /* 0x000fca00078ec0ff */
[----:B------:R1:W2:Y:S02]  /*e230*/  SHFL.IDX PT, R14, R3, RZ, 0x1f ;  /* 0x00001fff030e7589 */ /* 0x0002a400000e0000 */
.L_x_12084:
[----:B--2---:R-:W-:-:S13]  /*e240*/  ISETP.NE.AND P0, PT, R14, RZ, PT ;  /* 0x000000ff0e00720c */ /* 0x004fda0003f05270 */
[----:B------:R-:W-:Y:S05]  /*e250*/  @P0 BRA `(.L_x_11931) ;  /* 0x0000000000900947 */ /* 0x000fea0003800000 */
[----:B------:R-:W-:-:S03]  /*e260*/  UMOV UR4, 0xffffffff ;  /* 0xffffffff00047882 */ /* 0x000fc60000000000 */
[----:B------:R-:W-:Y:S05]  /*e270*/  BRA.DIV UR4, `(.L_x_12012) ;  /* 0x0000002604947947 */ /* 0x000fea000b800000 */
[----:B------:R-:W-:-:S13]  /*e280*/  ELECT P6, URZ, PT ;  /* 0x00000000003f782f */ /* 0x000fda00038c0000 */
.L_x_12087:
        /* <DEDUP_REMOVED lines=8> */
.L_x_12013:
[----:B------:R-:W-:Y:S01]  /*e310*/  IMAD R5, R2, 0x8, R7 ;  /* 0x0000000802057824 */ /* 0x000fe200078e0207 */
[----:B------:R-:W-:Y:S01]  /*e320*/  SHF.L.U32 R4, R0, 0x1f, RZ ;  /* 0x0000001f00047819 */ /* 0x000fe200000006ff */
[----:B------:R-:W-:-:S03]  /*e330*/  VIADD R2, R2, 0x1 ;  /* 0x0000000102027836 */ /* 0x000fc60000000000 */
[----:B------:R-:W1:Y:S02]  /*e340*/  SYNCS.PHASECHK.TRANS64.TRYWAIT P1, [R5+URZ+0x2d840], R4 ;  /* 0x02d84004050075a7 */ /* 0x000e64000802017f */
[----:B------:R-:W-:-:S04]  /*e350*/  ISETP.NE.AND P2, PT, R2, 0x2, PT ;  /* 0x000000020200780c */ /* 0x000fc80003f45270 */
[----:B------:R-:W-:Y:S01]  /*e360*/  SEL R3, RZ, 0x1, P2 ;  /* 0x00000001ff037807 */ /* 0x000fe20001000000 */
[----:B-1----:R-:W-:Y:S08]  /*e370*/  @!P1 BRA `(.L_x_12014) ;  /* 0x0000002400749947 */ /* 0x002ff00003800000 */
.L_x_12088:
[----:B------:R-:W-:Y:S02]  /*e380*/  SEL R2, R2, RZ, P2 ;  /* 0x000000ff02027207 */ /* 0x000fe40001000000 */
[----:B------:R-:W-:Y:S01]  /*e390*/  LOP3.LUT R0, R0, R3, RZ, 0x3c, !PT ;  /* 0x0000000300007212 */ /* 0x000fe200078e3cff */
[----:B------:R-:W-:Y:S06]  /*e3a0*/  @!P0 BRA `(.L_x_12015) ;  /* 0x0000000000048947 */ /* 0x000fec0003800000 */
[----:B------:R-:W-:Y:S01]  /*e3b0*/  BPT.TRAP 0x1 ;  /* 0x000000040000795c */ /* 0x000fe20000300000 */
.L_x_12015:
[----:B------:R-:W-:Y:S01]  /*e3c0*/  IMAD R3, R2, 0x8, R7 ;  /* 0x0000000802037824 */ /* 0x000fe200078e0207 */
[----:B------:R-:W-:-:S04]  /*e3d0*/  SHF.L.U32 R0, R0, 0x1f, RZ ;  /* 0x0000001f00007819 */ /* 0x000fc800000006ff */
[----:B------:R-:W2:Y:S02]  /*e3e0*/  SYNCS.PHASECHK.TRANS64.TRYWAIT P1, [R3+URZ+0x2d840], R0 ;  /* 0x02d84000030075a7 */ /* 0x000ea4000802017f */
[----:B--2---:R-:W-:Y:S05]  /*e3f0*/  @!P1 BRA `(.L_x_12016) ;  /* 0x0000002400689947 */ /* 0x004fea0003800000 */
.L_x_12089:
[----:B------:R-:W-:Y:S05]  /*e400*/  @!P0 BRA `(.L_x_12017) ;  /* 0x0000000000048947 */ /* 0x000fea0003800000 */
[----:B------:R-:W-:Y:S01]  /*e410*/  BPT.TRAP 0x1 ;  /* 0x000000040000795c */ /* 0x000fe20000300000 */
.L_x_12017:
[----:B------:R-:W3:Y:S02]  /*e420*/  SYNCS.PHASECHK.TRANS64.TRYWAIT P1, [R5+URZ+0x2d860], R4 ;  /* 0x02d86004050075a7 */ /* 0x000ee4000802017f */
[----:B---3--:R-:W-:Y:S05]  /*e430*/  @!P1 BRA `(.L_x_12018) ;  /* 0x00000024006c9947 */ /* 0x008fea0003800000 */
.L_x_12090:
[----:B------:R-:W-:Y:S05]  /*e440*/  @!P0 BRA `(.L_x_12019) ;  /* 0x0000000000048947 */ /* 0x000fea0003800000 */
[----:B------:R-:W-:Y:S01]  /*e450*/  BPT.TRAP 0x1 ;  /* 0x000000040000795c */ /* 0x000fe20000300000 */
.L_x_12019:
[----:B----4-:R4:W0:Y:S02]  /*e460*/  SYNCS.PHASECHK.TRANS64.TRYWAIT P0, [R3+URZ+0x2d860], R0 ;  /* 0x02d86000030075a7 */ /* 0x010824000800017f */
[----:B0-----:R-:W-:Y:S05]  /*e470*/  @!P0 NANOSLEEP.SYNCS 0x989680 ;  /* 0x009896800000895d */ /* 0x001fea0003900000 */
[----:B------:R-:W0:Y:S02]  /*e480*/  @!P0 SYNCS.PHASECHK.TRANS64 P0, [R3+URZ+0x2d860], R0 ;  /* 0x02d86000030085a7 */ /* 0x000e24000800007f */
[----:B0-----:R-:W-:Y:S05]  /*e490*/  @!P0 BRA `(.L_x_12019) ;  /* 0xfffffffc00f08947 */ /* 0x001fea000383ffff */
.L_x_11931:
[----:B------:R-:W-:Y:S05]  /*e4a0*/  BSYNC B6 ;  /* 0x0000000000067941 */ /* 0x000fea0003800000 */
.L_x_11928:
[----:B------:R-:W-:Y:S05]  /*e4b0*/  EXIT ;  /* 0x000000000000794d */ /* 0x000fea0003800000 */
.L_x_11935:
[----:B------:R-:W-:-:S13]  /*e4c0*/  R2UR UR4, R2 ;  /* 0x00000000020472ca */ /* 0x000fda00000e0000 */
[----:B0-----:R-:W-:-:S04]  /*e4d0*/  IMAD.U32 R3, RZ, RZ, UR4 ;  /* 0x00000004ff037e24 */ /* 0x001fc8000f8e00ff */
[----:B------:R0:W1:Y:S03]  /*e4e0*/  SYNCS.PHASECHK.TRANS64.TRYWAIT P0, [R3+URZ+0x2d800], R0 ;  /* 0x02d80000030075a7 */ /* 0x000066000800017f */
[----:B-1----:R-:W-:Y:S05]  /*e4f0*/  @!P0 NANOSLEEP.SYNCS 0x989680 ;  /* 0x009896800000895d */ /* 0x002fea0003900000 */
[----:B------:R-:W1:Y:S02]  /*e500*/  @!P0 SYNCS.PHASECHK.TRANS64 P0, [R3+URZ+0x2d800], R0 ;  /* 0x02d80000030085a7 */ /* 0x000e64000800007f */
[----:B-1----:R-:W-:Y:S05]  /*e510*/  @!P0 BRA `(.L_x_11935) ;  /* 0xfffffffc00e88947 */ /* 0x002fea000383ffff */
[----:B------:R-:W-:Y:S05]  /*e520*/  BRA `(.L_x_12020) ;  /* 0xffffff2c00a87947 */ /* 0x000fea000383ffff */
.L_x_11939:
[----:B------:R-:W-:-:S13]  /*e530*/  R2UR UR4, R2 ;  /* 0x00000000020472ca */ /* 0x000fda00000e0000 */
[----:B-1----:R-:W-:-:S04]  /*e540*/  IMAD.U32 R3, RZ, RZ, UR4 ;  /* 0x00000004ff037e24 */ /* 0x002fc8000f8e00ff */
[----:B------:R1:W2:Y:S03]  /*e550*/  SYNCS.PHASECHK.TRANS64.TRYWAIT P1, [R3+URZ+0x2d830], R0 ;  /* 0x02d83000030075a7 */ /* 0x0002a6000802017f */
[----:B--2---:R-:W-:Y:S05]  /*e560*/  @!P1 NANOSLEEP.SYNCS 0x989680 ;  /* 0x009896800000995d */ /* 0x004fea0003900000 */
[----:B------:R-:W2:Y:S02]  /*e570*/  @!P1 SYNCS.PHASECHK.TRANS64 P1, [R3+URZ+0x2d830], R0 ;  /* 0x02d83000030095a7 */ /* 0x000ea4000802007f */
[----:B--2---:R-:W-:Y:S05]  /*e580*/  @!P1 BRA `(.L_x_11939) ;  /* 0xfffffffc00e89947 */ /* 0x004fea000383ffff */
[----:B------:R-:W-:Y:S05]  /*e590*/  BRA `(.L_x_11938) ;  /* 0xffffff2c00d07947 */ /* 0x000fea000383ffff */
.L_x_11945:
[----:B--2---:R-:W-:-:S04]  /*e5a0*/  IMAD.U32 R17, RZ, RZ, UR4 ;  /* 0x00000004ff117e24 */ /* 0x004fc8000f8e00ff */
[----:B------:R2:W3:Y:S03]  /*e5b0*/  SYNCS.PHASECHK.TRANS64.TRYWAIT P1, [R17+URZ+0x2d830], R0 ;  /* 0x02d83000110075a7 */ /* 0x0004e6000802017f */
[----:B---3--:R-:W-:Y:S05]  /*e5c0*/  @!P1 NANOSLEEP.SYNCS 0x989680 ;  /* 0x009896800000995d */ /* 0x008fea0003900000 */
[----:B------:R-:W3:Y:S02]  /*e5d0*/  @!P1 SYNCS.PHASECHK.TRANS64 P1, [R17+URZ+0x2d830], R0 ;  /* 0x02d83000110095a7 */ /* 0x000ee4000802007f */
[----:B---3--:R-:W-:Y:S05]  /*e5e0*/  @!P1 BRA `(.L_x_11945) ;  /* 0xfffffffc00ec9947 */ /* 0x008fea000383ffff */
[----:B------:R-:W-:Y:S05]  /*e5f0*/  BRA `(.L_x_11942) ;  /* 0xffffff5400f47947 */ /* 0x000fea000383ffff */
.L_x_11949:
[----:B-1----:R-:W-:-:S04]  /*e600*/  IMAD.U32 R17, RZ, RZ, UR10 ;  /* 0x0000000aff117e24 */ /* 0x002fc8000f8e00ff */
[----:B------:R1:W2:Y:S03]  /*e610*/  SYNCS.PHASECHK.TRANS64.TRYWAIT P1, [R17+URZ+0x2d850], R0 ;  /* 0x02d85000110075a7 */ /* 0x0002a6000802017f */
[----:B--2---:R-:W-:Y:S05]  /*e620*/  @!P1 NANOSLEEP.SYNCS 0x989680 ;  /* 0x009896800000995d */ /* 0x004fea0003900000 */
[----:B------:R-:W2:Y:S02]  /*e630*/  @!P1 SYNCS.PHASECHK.TRANS64 P1, [R17+URZ+0x2d850], R0 ;  /* 0x02d85000110095a7 */ /* 0x000ea4000802007f */
[----:B--2---:R-:W-:Y:S05]  /*e640*/  @!P1 BRA `(.L_x_11949) ;  /* 0xfffffffc00ec9947 */ /* 0x004fea000383ffff */
[----:B------:R-:W-:Y:S05]  /*e650*/  BRA `(.L_x_11946) ;  /* 0xffffff5800b07947 */ /* 0x000fea000383ffff */
.L_x_11957:
[----:B--2---:R-:W-:-:S04]  /*e660*/  IMAD.U32 R19, RZ, RZ, UR10 ;  /* 0x0000000aff137e24 */ /* 0x004fc8000f8e00ff */
[----:B------:R2:W3:Y:S03]  /*e670*/  SYNCS.PHASECHK.TRANS64.TRYWAIT P1, [R19+URZ+0x2d830], R0 ;  /* 0x02d83000130075a7 */ /* 0x0004e6000802017f */
[----:B---3--:R-:W-:Y:S05]  /*e680*/  @!P1 NANOSLEEP.SYNCS 0x989680 ;  /* 0x009896800000995d */ /* 0x008fea0003900000 */
[----:B------:R-:W3:Y:S02]  /*e690*/  @!P1 SYNCS.PHASECHK.TRANS64 P1, [R19+URZ+0x2d830], R0 ;  /* 0x02d83000130095a7 */ /* 0x000ee4000802007f */
[----:B---3--:R-:W-:Y:S05]  /*e6a0*/  @!P1 BRA `(.L_x_11957) ;  /* 0xfffffffc00ec9947 */ /* 0x008fea000383ffff */
[----:B------:R-:W-:Y:S05]  /*e6b0*/  BRA `(.L_x_11954) ;  /* 0xffffff8400007947 */ /* 0x000fea000383ffff */
.L_x_11961:
[----:B-1----:R-:W-:-:S04]  /*e6c0*/  IMAD.U32 R19, RZ, RZ, UR10 ;  /* 0x0000000aff137e24 */ /* 0x002fc8000f8e00ff */
[----:B------:R1:W2:Y:S03]  /*e6d0*/  SYNCS.PHASECHK.TRANS64.TRYWAIT P1, [R19+URZ+0x2d850], R0 ;  /* 0x02d85000130075a7 */ /* 0x0002a6000802017f */
[----:B--2---:R-:W-:Y:S05]  /*e6e0*/  @!P1 NANOSLEEP.SYNCS 0x989680 ;  /* 0x009896800000995d */ /* 0x004fea0003900000 */
[----:B------:R-:W2:Y:S02]  /*e6f0*/  @!P1 SYNCS.PHASECHK.TRANS64 P1, [R19+URZ+0x2d850], R0 ;  /* 0x02d85000130095a7 */ /* 0x000ea4000802007f */
[----:B--2---:R-:W-:Y:S05]  /*e700*/  @!P1 BRA `(.L_x_11961) ;  /* 0xfffffffc00ec9947 */ /* 0x004fea000383ffff */
[----:B------:R-:W-:Y:S05]  /*e710*/  BRA `(.L_x_11958) ;  /* 0xffffff8400a87947 */ /* 0x000fea000383ffff */
.L_x_11968:
[----:B-1----:R-:W-:-:S04]  /*e720*/  IMAD.U32 R4, RZ, RZ, UR6 ;  /* 0x00000006ff047e24 */ /* 0x002fc8000f8e00ff */
[----:B------:R1:W2:Y:S03]  /*e730*/  SYNCS.PHASECHK.TRANS64.TRYWAIT P1, [R4+URZ+0x2d850], R3 ;  /* 0x02d85003040075a7 */ /* 0x0002a6000802017f */
[----:B--2---:R-:W-:Y:S05]  /*e740*/  @!P1 NANOSLEEP.SYNCS 0x989680 ;  /* 0x009896800000995d */ /* 0x004fea0003900000 */
[----:B------:R-:W2:Y:S02]  /*e750*/  @!P1 SYNCS.PHASECHK.TRANS64 P1, [R4+URZ+0x2d850], R3 ;  /* 0x02d85003040095a7 */ /* 0x000ea4000802007f */
[----:B--2---:R-:W-:Y:S05]  /*e760*/  @!P1 BRA `(.L_x_11968) ;  /* 0xfffffffc00ec9947 */ /* 0x004fea000383ffff */
[----:B------:R-:W-:Y:S05]  /*e770*/  BRA `(.L_x_11967) ;  /* 0xffffffa000b47947 */ /* 0x000fea000383ffff */
.L_x_11980:
[----:B------:R-:W-:Y:S02]  /*e780*/  IMAD.MOV.U32 R13, RZ, RZ, R18 ;  /* 0x000000ffff0d7224 */ /* 0x000fe400078e0012 */
[----:B------:R-:W-:Y:S02]  /*e790*/  IMAD.MOV.U32 R12, RZ, RZ, RZ ;  /* 0x000000ffff0c7224 */ /* 0x000fe400078e00ff */
[----:B------:R-:W-:Y:S02]  /*e7a0*/  IMAD.MOV.U32 R11, RZ, RZ, 0x1f ;  /* 0x0000001fff0b7424 */ /* 0x000fe400078e00ff */
[----:B------:R-:W-:-:S07]  /*e7b0*/  IMAD.MOV.U32 R15, RZ, RZ, -0x1 ;  /* 0xffffffffff0f7424 */ /* 0x000fce00078e00ff */
[----:B-----5:R-:W-:Y:S05]  /*e7c0*/  WARPSYNC.COLLECTIVE R15, `(.L_x_12021) ;  /* 0x000000000f087348 */ /* 0x020fea0003c00000 */
[----:B------:R0:W1:Y:S02]  /*e7d0*/  SHFL.IDX P6, R14, R13, R12, R11 ;  /* 0x0000000c0d0e7389 */ /* 0x00006400000c000b */
[----:B01---5:R-:W-:Y:S01]  /*e7e0*/  ENDCOLLECTIVE ;  /* 0x000000000000791b */ /* 0x023fe20003800000 */
.L_x_12021:
[----:B------:R-:W-:Y:S05]  /*e7f0*/  BRA `(.L_x_12022) ;  /* 0xffffffcc00fc7947 */ /* 0x000fea000383ffff */
.L_x_11982:
[----:B0-----:R-:W-:-:S04]  /*e800*/  IMAD.U32 R3, RZ, RZ, UR44 ;  /* 0x0000002cff037e24 */ /* 0x001fc8000f8e00ff */
[----:B------:R0:W1:Y:S03]  /*e810*/  SYNCS.PHASECHK.TRANS64.TRYWAIT P0, [R3+URZ+0x2d840], R10 ;  /* 0x02d8400a030075a7 */ /* 0x000066000800017f */
[----:B-1----:R-:W-:Y:S05]  /*e820*/  @!P0 NANOSLEEP.SYNCS 0x989680 ;  /* 0x009896800000895d */ /* 0x002fea0003900000 */
[----:B------:R-:W1:Y:S02]  /*e830*/  @!P0 SYNCS.PHASECHK.TRANS64 P0, [R3+URZ+0x2d840], R10 ;  /* 0x02d8400a030085a7 */ /* 0x000e64000800007f */
[----:B-1----:R-:W-:Y:S05]  /*e840*/  @!P0 BRA `(.L_x_11982) ;  /* 0xfffffffc00ec8947 */ /* 0x002fea000383ffff */
[----:B------:R-:W-:Y:S05]  /*e850*/  BRA `(.L_x_12023) ;  /* 0xffffffd000847947 */ /* 0x000fea000383ffff */
.L_x_11983:
        /* <DEDUP_REMOVED lines=8> */
.L_x_12025:
[----:B------:R-:W-:Y:S05]  /*e8e0*/  BSYNC B0 ;  /* 0x0000000000007941 */ /* 0x000fea0003800000 */
.L_x_12024:
        /* <DEDUP_REMOVED lines=9> */
.L_x_12026:
        /* <DEDUP_REMOVED lines=9> */
.L_x_12027:
        /* <DEDUP_REMOVED lines=14> */
.L_x_12028:
[----:B------:R-:W-:Y:S01]  /*eaf0*/  @P0 LEA R25, R28, UR44, 0x1 ;  /* 0x0000002c1c190c11 */ /* 0x000fe2000f8e08ff */
[----:B------:R-:W-:Y:S02]  /*eb00*/  IMAD.MOV.U32 R13, RZ, RZ, R9 ;  /* 0x000000ffff0d7224 */ /* 0x000fe400078e0009 */
[----:B------:R-:W-:Y:S02]  /*eb10*/  IMAD.MOV.U32 R12, RZ, RZ, 0x2 ;  /* 0x00000002ff0c7424 */ /* 0x000fe400078e00ff */
[----:B------:R-:W-:-:S07]  /*eb20*/  IMAD.MOV.U32 R5, RZ, RZ, R14 ;  /* 0x000000ffff057224 */ /* 0x000fce00078e000e */
[----:B------:R-:W-:Y:S05]  /*eb30*/  WARPSYNC.COLLECTIVE R15, `(.L_x_12029) ;  /* 0x000000000f087348 */ /* 0x000fea0003c00000 */
[----:B------:R0:W1:Y:S02]  /*eb40*/  SHFL.IDX P6, R14, R13, R12, R11 ;  /* 0x0000000c0d0e7389 */ /* 0x00006400000c000b */
[----:B01----:R-:W-:Y:S01]  /*eb50*/  ENDCOLLECTIVE ;  /* 0x000000000000791b */ /* 0x003fe20003800000 */
.L_x_12029:
        /* <DEDUP_REMOVED lines=14> */
.L_x_12030:
        /* <DEDUP_REMOVED lines=11> */
.L_x_12031:
        /* <DEDUP_REMOVED lines=16> */
.L_x_12032:
[----:B------:R-:W-:Y:S05]  /*edf0*/  BRA `(.L_x_12033) ;  /* 0xffffffd0004c7947 */ /* 0x000fea000383ffff */
.L_x_11986:
[----:B------:R-:W-:Y:S02]  /*ee00*/  IMAD.MOV.U32 R13, RZ, RZ, R9 ;  /* 0x000000ffff0d7224 */ /* 0x000fe400078e0009 */
[----:B------:R-:W-:Y:S02]  /*ee10*/  IMAD.MOV.U32 R12, RZ, RZ, RZ ;  /* 0x000000ffff0c7224 */ /* 0x000fe400078e00ff */
[----:B------:R-:W-:Y:S02]  /*ee20*/  IMAD.MOV.U32 R11, RZ, RZ, 0x1c1f ;  /* 0x00001c1fff0b7424 */ /* 0x000fe400078e00ff */
[----:B------:R-:W-:Y:S02]  /*ee30*/  IMAD.MOV.U32 R15, RZ, RZ, -0x1 ;  /* 0xffffffffff0f7424 */ /* 0x000fe400078e00ff */
[----:B------:R-:W-:Y:S02]  /*ee40*/  IMAD.U32 R0, RZ, RZ, UR46 ;  /* 0x0000002eff007e24 */ /* 0x000fe4000f8e00ff */
[----:B------:R-:W-:-:S07]  /*ee50*/  IMAD.MOV.U32 R24, RZ, RZ, 0x1 ;  /* 0x00000001ff187424 */ /* 0x000fce00078e00ff */
[----:B------:R-:W-:Y:S05]  /*ee60*/  WARPSYNC.COLLECTIVE R15, `(.L_x_12034) ;  /* 0x000000000f087348 */ /* 0x000fea0003c00000 */
[----:B------:R0:W1:Y:S02]  /*ee70*/  SHFL.IDX P6, R14, R13, R12, R11 ;  /* 0x0000000c0d0e7389 */ /* 0x00006400000c000b */
[----:B01----:R-:W-:Y:S01]  /*ee80*/  ENDCOLLECTIVE ;  /* 0x000000000000791b */ /* 0x003fe20003800000 */
.L_x_12034:
[----:B------:R-:W-:-:S04]  /*ee90*/  IMAD R0, R0, 0xc0, R21 ;  /* 0x000000c000007824 */ /* 0x000fc800078e0215 */
[----:B------:R-:W-:Y:S02]  /*eea0*/  VIADD R5, R0, 0x20 ;  /* 0x0000002000057836 */ /* 0x000fe40000000000 */
[----:B------:R-:W-:Y:S02]  /*eeb0*/  IMAD.MOV.U32 R13, RZ, RZ, R7 ;  /* 0x000000ffff0d7224 */ /* 0x000fe400078e0007 */
[----:B------:R-:W-:-:S07]  /*eec0*/  IMAD.MOV.U32 R2, RZ, RZ, R14 ;  /* 0x000000ffff027224 */ /* 0x000fce00078e000e */
[----:B------:R-:W-:Y:S05]  /*eed0*/  WARPSYNC.COLLECTIVE R15, `(.L_x_12035) ;  /* 0x000000000f087348 */ /* 0x000fea0003c00000 */
[----:B------:R0:W1:Y:S02]  /*eee0*/  SHFL.IDX P6, R14, R13, R12, R11 ;  /* 0x0000000c0d0e7389 */ /* 0x00006400000c000b */
[----:B01----:R-:W-:Y:S01]  /*eef0*/  ENDCOLLECTIVE ;  /* 0x000000000000791b */ /* 0x003fe20003800000 */
.L_x_12035:
[----:B------:R-:W-:Y:S01]  /*ef00*/  ULDC UR4, c[0x0][0x288] ;  /* 0x0000a20000047ab9 */ /* 0x000fe20000000800 */
[----:B------:R-:W-:Y:S02]  /*ef10*/  IMAD.MOV.U32 R3, RZ, RZ, R2 ;  /* 0x000000ffff037224 */ /* 0x000fe400078e0002 */
[----:B------:R-:W-:-:S05]  /*ef20*/  IMAD R6, R20, UR4, RZ ;  /* 0x0000000414067c24 */ /* 0x000fca000f8e02ff */
[----:B------:R-:W-:Y:S01]  /*ef30*/  ISETP.GE.AND P2, PT, R0, R6, PT ;  /* 0x000000060000720c */ /* 0x000fe20003f46270 */
[----:B------:R-:W-:Y:S01]  /*ef40*/  IMAD.MOV.U32 R13, RZ, RZ, R9 ;  /* 0x000000ffff0d7224 */ /* 0x000fe200078e0009 */
[----:B------:R-:W-:-:S11]  /*ef50*/  MOV R12, 0x1 ;  /* 0x00000001000c7802 */ /* 0x000fd60000000f00 */
[----:B------:R-:W-:Y:S01]  /*ef60*/  @!P2 LEA R21, R28, UR44, 0x1 ;  /* 0x0000002c1c15ac11 */ /* 0x000fe2000f8e08ff */
[----:B------:R-:W-:-:S07]  /*ef70*/  IMAD.MOV.U32 R2, RZ, RZ, R14 ;  /* 0x000000ffff027224 */ /* 0x000fce00078e000e */
[----:B------:R-:W-:Y:S05]  /*ef80*/  WARPSYNC.COLLECTIVE R15, `(.L_x_12036) ;  /* 0x000000000f087348 */ /* 0x000fea0003c00000 */
[----:B------:R0:W1:Y:S02]  /*ef90*/  SHFL.IDX P6, R14, R13, R12, R11 ;  /* 0x0000000c0d0e7389 */ /* 0x00006400000c000b */
[----:B01----:R-:W-:Y:S01]  /*efa0*/  ENDCOLLECTIVE ;  /* 0x000000000000791b */ /* 0x003fe20003800000 */
.L_x_12036:
        /* <DEDUP_REMOVED lines=13> */
.L_x_12037:
        /* <DEDUP_REMOVED lines=9> */
.L_x_12038:
        /* <DEDUP_REMOVED lines=13> */
.L_x_12039:
        /* <DEDUP_REMOVED lines=8> */
.L_x_12040:
        /* <DEDUP_REMOVED lines=12> */
.L_x_12041:
        /* <DEDUP_REMOVED lines=10> */
.L_x_12042:
        /* <DEDUP_REMOVED lines=13> */
.L_x_12043:
[----:B------:R-:W-:Y:S01]  /*f490*/  @!P2 LEA R7, R28, UR44, 0x1 ;  /* 0x0000002c1c07ac11 */ /* 0x000fe2000f8e08ff */
[----:B------:R-:W-:Y:S02]  /*f4a0*/  IMAD.MOV.U32 R13, RZ, RZ, R8 ;  /* 0x000000ffff0d7224 */ /* 0x000fe400078e0008 */
[----:B------:R-:W-:Y:S02]  /*f4b0*/  IMAD.MOV.U32 R12, RZ, RZ, 0x1 ;  /* 0x00000001ff0c7424 */ /* 0x000fe400078e00ff */
[----:B------:R-:W-:-:S07]  /*f4c0*/  IMAD.MOV.U32 R2, RZ, RZ, R14 ;  /* 0x000000ffff027224 */ /* 0x000fce00078e000e */
[----:B------:R-:W-:Y:S05]  /*f4d0*/  WARPSYNC.COLLECTIVE R15, `(.L_x_12044) ;  /* 0x000000000f087348 */ /* 0x000fea0003c00000 */
[----:B------:R0:W1:Y:S02]  /*f4e0*/  SHFL.IDX P6, R14, R13, R12, R11 ;  /* 0x0000000c0d0e7389 */ /* 0x00006400000c000b */
[----:B01----:R-:W-:Y:S01]  /*f4f0*/  ENDCOLLECTIVE ;  /* 0x000000000000791b */ /* 0x003fe20003800000 */
.L_x_12044:
        /* <DEDUP_REMOVED lines=12> */
.L_x_12045:
[----:B------:R-:W-:Y:S05]  /*f5c0*/  BRA `(.L_x_12046) ;  /* 0xffffffd4003c7947 */ /* 0x000fea000383ffff */
.L_x_11989:
[----:B0-----:R-:W-:-:S04]  /*f5d0*/  IMAD.U32 R3, RZ, RZ, UR44 ;  /* 0x0000002cff037e24 */ /* 0x001fc8000f8e00ff */
[----:B------:R0:W1:Y:S03]  /*f5e0*/  SYNCS.PHASECHK.TRANS64.TRYWAIT P1, [R3+URZ+0x2d820], R0 ;  /* 0x02d82000030075a7 */ /* 0x000066000802017f */
[----:B-1----:R-:W-:Y:S05]  /*f5f0*/  @!P1 NANOSLEEP.SYNCS 0x989680 ;  /* 0x009896800000995d */ /* 0x002fea0003900000 */
[----:B------:R-:W1:Y:S02]  /*f600*/  @!P1 SYNCS.PHASECHK.TRANS64 P1, [R3+URZ+0x2d820], R0 ;  /* 0x02d82000030095a7 */ /* 0x000e64000802007f */
[----:B-1----:R-:W-:Y:S05]  /*f610*/  @!P1 BRA `(.L_x_11989) ;  /* 0xfffffffc00ec9947 */ /* 0x002fea000383ffff */
[----:B------:R-:W-:Y:S05]  /*f620*/  BRA `(.L_x_12047) ;  /* 0xffffffd4008c7947 */ /* 0x000fea000383ffff */
.L_x_11993:
[----:B0-----:R0:W1:Y:S02]  /*f630*/  SYNCS.PHASECHK.TRANS64.TRYWAIT P0, [R7+URZ+0x2d840], R2 ;  /* 0x02d84002070075a7 */ /* 0x001064000800017f */
[----:B-1----:R-:W-:Y:S05]  /*f640*/  @!P0 NANOSLEEP.SYNCS 0x989680 ;  /* 0x009896800000895d */ /* 0x002fea0003900000 */
[----:B------:R-:W1:Y:S02]  /*f650*/  @!P0 SYNCS.PHASECHK.TRANS64 P0, [R7+URZ+0x2d840], R2 ;  /* 0x02d84002070085a7 */ /* 0x000e64000800007f */
[----:B-1----:R-:W-:Y:S05]  /*f660*/  @!P0 BRA `(.L_x_11993) ;  /* 0xfffffffc00f08947 */ /* 0x002fea000383ffff */
[----:B------:R-:W-:Y:S05]  /*f670*/  BRA `(.L_x_12048) ;  /* 0xffffffd800807947 */ /* 0x000fea000383ffff */
.L_x_11994:
        /* <DEDUP_REMOVED lines=8> */
.L_x_12050:
[----:B------:R-:W-:Y:S05]  /*f700*/  BSYNC B1 ;  /* 0x0000000000017941 */ /* 0x000fea0003800000 */
.L_x_12049:
        /* <DEDUP_REMOVED lines=13> */
.L_x_12051:
        /* <DEDUP_REMOVED lines=8> */
.L_x_12052:
        /* <DEDUP_REMOVED lines=14> */
.L_x_12053:
[----:B------:R-:W-:Y:S02]  /*f940*/  IMAD.MOV.U32 R13, RZ, RZ, R19 ;  /* 0x000000ffff0d7224 */ /* 0x000fe400078e0013 */
[----:B------:R-:W-:Y:S02]  /*f950*/  IMAD.MOV.U32 R12, RZ, RZ, 0x2 ;  /* 0x00000002ff0c7424 */ /* 0x000fe400078e00ff */
[----:B------:R-:W-:-:S07]  /*f960*/  IMAD.MOV.U32 R2, RZ, RZ, R14 ;  /* 0x000000ffff027224 */ /* 0x000fce00078e000e */
[----:B------:R-:W-:Y:S05]  /*f970*/  WARPSYNC.COLLECTIVE R15, `(.L_x_12054) ;  /* 0x000000000f087348 */ /* 0x000fea0003c00000 */
[----:B------:R0:W1:Y:S02]  /*f980*/  SHFL.IDX P6, R14, R13, R12, R11 ;  /* 0x0000000c0d0e7389 */ /* 0x00006400000c000b */
[----:B01----:R-:W-:Y:S01]  /*f990*/  ENDCOLLECTIVE ;  /* 0x000000000000791b */ /* 0x003fe20003800000 */
.L_x_12054:
        /* <DEDUP_REMOVED lines=13> */
.L_x_12055:
[----:B------:R-:W-:Y:S02]  /*fa70*/  IMAD.MOV.U32 R13, RZ, RZ, R19 ;  /* 0x000000ffff0d7224 */ /* 0x000fe400078e0013 */
[----:B------:R-:W-:Y:S02]  /*fa80*/  IMAD.MOV.U32 R12, RZ, RZ, 0x3 ;  /* 0x00000003ff0c7424 */ /* 0x000fe400078e00ff */
[----:B------:R-:W-:-:S07]  /*fa90*/  IMAD.MOV.U32 R2, RZ, RZ, R14 ;  /* 0x000000ffff027224 */ /* 0x000fce00078e000e */
[----:B------:R-:W-:Y:S05]  /*faa0*/  WARPSYNC.COLLECTIVE R15, `(.L_x_12056) ;  /* 0x000000000f087348 */ /* 0x000fea0003c00000 */
[----:B------:R0:W1:Y:S02]  /*fab0*/  SHFL.IDX P6, R14, R13, R12, R11 ;  /* 0x0000000c0d0e7389 */ /* 0x00006400000c000b */
[----:B01----:R-:W-:Y:S01]  /*fac0*/  ENDCOLLECTIVE ;  /* 0x000000000000791b */ /* 0x003fe20003800000 */
.L_x_12056:
        /* <DEDUP_REMOVED lines=14> */
.L_x_12057:
[----:B------:R-:W-:Y:S01]  /*fbb0*/  IMAD.MOV.U32 R2, RZ, RZ, R14 ;  /* 0x000000ffff027224 */ /* 0x000fe200078e000e */
[----:B------:R-:W-:Y:S06]  /*fbc0*/  BRA `(.L_x_12058) ;  /* 0xffffffd800187947 */ /* 0x000fec000383ffff */
.L_x_11999:
[----:B-1----:R1:W2:Y:S02]  /*fbd0*/  SYNCS.PHASECHK.TRANS64.TRYWAIT P0, [R7+URZ+0x2d860], R2 ;  /* 0x02d86002070075a7 */ /* 0x0022a4000800017f */
[----:B--2---:R-:W-:Y:S05]  /*fbe0*/  @!P0 NANOSLEEP.SYNCS 0x989680 ;  /* 0x009896800000895d */ /* 0x004fea0003900000 */
[----:B------:R-:W2:Y:S02]  /*fbf0*/  @!P0 SYNCS.PHASECHK.TRANS64 P0, [R7+URZ+0x2d860], R2 ;  /* 0x02d86002070085a7 */ /* 0x000ea4000800007f */
[----:B--2---:R-:W-:Y:S05]  /*fc00*/  @!P0 BRA `(.L_x_11999) ;  /* 0xfffffffc00f08947 */ /* 0x004fea000383ffff */
[----:B------:R-:W-:Y:S05]  /*fc10*/  BRA `(.L_x_12059) ;  /* 0xffffffd800787947 */ /* 0x000fea000383ffff */
.L_x_12000:
        /* <DEDUP_REMOVED lines=8> */
.L_x_12061:
[----:B------:R-:W-:Y:S05]  /*fca0*/  BSYNC B1 ;  /* 0x0000000000017941 */ /* 0x000fea0003800000 */
.L_x_12060:
        /* <DEDUP_REMOVED lines=9> */
.L_x_12062:
[----:B------:R-:W-:Y:S02]  /*fd40*/  IMAD.MOV.U32 R13, RZ, RZ, R18 ;  /* 0x000000ffff0d7224 */ /* 0x000fe400078e0012 */
[----:B------:R-:W-:Y:S01]  /*fd50*/  IMAD.MOV.U32 R12, RZ, RZ, 0x1 ;  /* 0x00000001ff0c7424 */ /* 0x000fe200078e00ff */
[----:B------:R-:W-:-:S13]  /*fd60*/  IADD3 R2, P0, R14, R4, RZ ;  /* 0x000000040e027210 */ /* 0x000fda0007f1e0ff */
[----:B------:R-:W-:Y:S05]  /*fd70*/  WARPSYNC.COLLECTIVE R15, `(.L_x_12063) ;  /* 0x000000000f087348 */ /* 0x000fea0003c00000 */
[----:B------:R0:W1:Y:S02]  /*fd80*/  SHFL.IDX P6, R14, R13, R12, R11 ;  /* 0x0000000c0d0e7389 */ /* 0x00006400000c000b */
[----:B01----:R-:W-:Y:S01]  /*fd90*/  ENDCOLLECTIVE ;  /* 0x000000000000791b */ /* 0x003fe20003800000 */
.L_x_12063:
        /* <DEDUP_REMOVED lines=15> */
.L_x_12064:
[----:B------:R-:W-:Y:S02]  /*fe90*/  IMAD.MOV.U32 R13, RZ, RZ, R18 ;  /* 0x000000ffff0d7224 */ /* 0x000fe400078e0012 */
[----:B------:R-:W-:Y:S01]  /*fea0*/  IMAD.MOV.U32 R12, RZ, RZ, 0x2 ;  /* 0x00000002ff0c7424 */ /* 0x000fe200078e00ff */
[----:B------:R-:W-:-:S13]  /*feb0*/  IADD3 R2, P0, R14, R4, RZ ;  /* 0x000000040e027210 */ /* 0x000fda0007f1e0ff */
[----:B------:R-:W-:Y:S05]  /*fec0*/  WARPSYNC.COLLECTIVE R15, `(.L_x_12065) ;  /* 0x000000000f087348 */ /* 0x000fea0003c00000 */
[----:B------:R0:W1:Y:S02]  /*fed0*/  SHFL.IDX P6, R14, R13, R12, R11 ;  /* 0x0000000c0d0e7389 */ /* 0x00006400000c000b */
[----:B01----:R-:W-:Y:S01]  /*fee0*/  ENDCOLLECTIVE ;  /* 0x000000000000791b */ /* 0x003fe20003800000 */
.L_x_12065:
        /* <DEDUP_REMOVED lines=15> */
.L_x_12066:
[----:B------:R-:W-:Y:S02]  /*ffe0*/  IMAD.MOV.U32 R13, RZ, RZ, R18 ;  /* 0x000000ffff0d7224 */ /* 0x000fe400078e0012 */
[----:B------:R-:W-:Y:S01]  /*fff0*/  IMAD.MOV.U32 R12, RZ, RZ, 0x3 ;  /* 0x00000003ff0c7424 */ /* 0x000fe200078e00ff */
[----:B------:R-:W-:-:S13]  /*10000*/  IADD3 R2, P0, R14, R4, RZ ;  /* 0x000000040e027210 */ /* 0x000fda0007f1e0ff */
[----:B------:R-:W-:Y:S05]  /*10010*/  WARPSYNC.COLLECTIVE R15, `(.L_x_12067) ;  /* 0x000000000f087348 */ /* 0x000fea0003c00000 */
[----:B------:R0:W1:Y:S02]  /*10020*/  SHFL.IDX P6, R14, R13, R12, R11 ;  /* 0x0000000c0d0e7389 */ /* 0x00006400000c000b */
[----:B01----:R-:W-:Y:S01]  /*10030*/  ENDCOLLECTIVE ;  /* 0x000000000000791b */ /* 0x003fe20003800000 */
.L_x_12067:
        /* <DEDUP_REMOVED lines=12> */
.L_x_12068:
[----:B------:R-:W-:Y:S01]  /*10100*/  @!PT LDS RZ, [RZ] ;  /* 0x00000000fffff984 */ /* 0x000fe20000000800 */
[----:B------:R-:W-:Y:S01]  /*10110*/  @!PT LDS RZ, [RZ] ;  /* 0x00000000fffff984 */ /* 0x000fe20000000800 */
[----:B------:R-:W-:Y:S01]  /*10120*/  @!PT LDS RZ, [RZ] ;  /* 0x00000000fffff984 */ /* 0x000fe20000000800 */
[----:B------:R0:W-:Y:S01]  /*10130*/  LDGSTS.E.BYPASS.LTC128B.128 [R8+0x3400], desc[UR60][R2.64+0x40], !P0 ;  /* 0x0340004002087fae */ /* 0x0001e2000c101d7c */
[----:B------:R-:W-:-:S13]  /*10140*/  ISETP.LT.OR P0, PT, R0, 0x41, P1 ;  /* 0x000000410000780c */ /* 0x000fda0000f01670 */
[----:B------:R0:W-:Y:S01]  /*10150*/  LDGSTS.E.BYPASS.LTC128B.128 [R8+0x5400], desc[UR60][R2.64+0x80], !P0 ;  /* 0x0540008002087fae */ /* 0x0001e2000c101d7c */
[----:B------:R-:W-:Y:S05]  /*10160*/  BRA `(.L_x_12069) ;  /* 0xffffffd400b87947 */ /* 0x000fea000383ffff */
.L_x_12006:
[----:B0-----:R0:W1:Y:S02]  /*10170*/  SYNCS.PHASECHK.TRANS64.TRYWAIT P0, [R0+URZ+0x2d860], R3 ;  /* 0x02d86003000075a7 */ /* 0x001064000800017f */
[----:B-1----:R-:W-:Y:S05]  /*10180*/  @!P0 NANOSLEEP.SYNCS 0x989680 ;  /* 0x009896800000895d */ /* 0x002fea0003900000 */
[----:B------:R-:W1:Y:S02]  /*10190*/  @!P0 SYNCS.PHASECHK.TRANS64 P0, [R0+URZ+0x2d860], R3 ;  /* 0x02d86003000085a7 */ /* 0x000e64000800007f */
[----:B-1----:R-:W-:Y:S05]  /*101a0*/  @!P0 BRA `(.L_x_12006) ;  /* 0xfffffffc00f08947 */ /* 0x002fea000383ffff */
[----:B------:R-:W-:Y:S05]  /*101b0*/  BRA `(.L_x_12070) ;  /* 0xffffffd800b47947 */ /* 0x000fea000383ffff */
.L_x_12007:
        /* <DEDUP_REMOVED lines=8> */
.L_x_12072:
[----:B------:R-:W-:Y:S05]  /*10240*/  BSYNC B0 ;  /* 0x0000000000007941 */ /* 0x000fea0003800000 */
.L_x_12071:
        /* <DEDUP_REMOVED lines=10> */
.L_x_12073:
        /* <DEDUP_REMOVED lines=15> */
.L_x_12074:
        /* <DEDUP_REMOVED lines=17> */
.L_x_12075:
        /* <DEDUP_REMOVED lines=8> */
.L_x_12076:
        /* <DEDUP_REMOVED lines=15> */
.L_x_12077:
[----:B------:R-:W-:Y:S02]  /*10660*/  IMAD.MOV.U32 R3, RZ, RZ, R7 ;  /* 0x000000ffff037224 */ /* 0x000fe400078e0007 */
[----:B------:R-:W-:Y:S02]  /*10670*/  IMAD.MOV.U32 R13, RZ, RZ, R18 ;  /* 0x000000ffff0d7224 */ /* 0x000fe400078e0012 */
[----:B------:R-:W-:Y:S02]  /*10680*/  IMAD.MOV.U32 R12, RZ, RZ, 0x3 ;  /* 0x00000003ff0c7424 */ /* 0x000fe400078e00ff */
[----:B------:R-:W-:-:S07]  /*10690*/  IMAD.MOV.U32 R8, RZ, RZ, R14 ;  /* 0x000000ffff087224 */ /* 0x000fce00078e000e */
[----:B------:R-:W-:Y:S05]  /*106a0*/  WARPSYNC.COLLECTIVE R15, `(.L_x_12078) ;  /* 0x000000000f087348 */ /* 0x000fea0003c00000 */
[----:B------:R0:W1:Y:S02]  /*106b0*/  SHFL.IDX P6, R14, R13, R12, R11 ;  /* 0x0000000c0d0e7389 */ /* 0x00006400000c000b */
[----:B01----:R-:W-:Y:S01]  /*106c0*/  ENDCOLLECTIVE ;  /* 0x000000000000791b */ /* 0x003fe20003800000 */
.L_x_12078:
        /* <DEDUP_REMOVED lines=13> */
.L_x_12079:
[----:B------:R-:W-:Y:S05]  /*107a0*/  BRA `(.L_x_12080) ;  /* 0xffffffd400fc7947 */ /* 0x000fea000383ffff */
.L_x_12010:
[----:B0-----:R0:W1:Y:S02]  /*107b0*/  SYNCS.PHASECHK.TRANS64.TRYWAIT P0, [R7+URZ+0x2d820], R6 ;  /* 0x02d82006070075a7 */ /* 0x001064000800017f */
[----:B-1----:R-:W-:Y:S05]  /*107c0*/  @!P0 NANOSLEEP.SYNCS 0x989680 ;  /* 0x009896800000895d */ /* 0x002fea0003900000 */
[----:B------:R-:W1:Y:S02]  /*107d0*/  @!P0 SYNCS.PHASECHK.TRANS64 P0, [R7+URZ+0x2d820], R6 ;  /* 0x02d82006070085a7 */ /* 0x000e64000800007f */
[----:B-1----:R-:W-:Y:S05]  /*107e0*/  @!P0 BRA `(.L_x_12010) ;  /* 0xfffffffc00f08947 */ /* 0x002fea000383ffff */
[----:B------:R-:W-:Y:S05]  /*107f0*/  BRA `(.L_x_12081) ;  /* 0xffffffd800787947 */ /* 0x000fea000383ffff */
.L_x_12011:
        /* <DEDUP_REMOVED lines=11> */
.L_x_12083:
[----:B------:R-:W-:Y:S05]  /*108b0*/  BSYNC B0 ;  /* 0x0000000000007941 */ /* 0x000fea0003800000 */
.L_x_12082:
[----:B------:R-:W-:Y:S05]  /*108c0*/  BRA `(.L_x_12084) ;  /* 0xffffffd8005c7947 */ /* 0x000fea000383ffff */
.L_x_12012:
[----:B------:R-:W-:Y:S01]  /*108d0*/  BSSY B0, `(.L_x_12085) ;  /* 0x0000006000007945 */ /* 0x000fe20003800000 */
[----:B------:R-:W-:-:S07]  /*108e0*/  IMAD.MOV.U32 R15, RZ, RZ, -0x1 ;  /* 0xffffffffff0f7424 */ /* 0x000fce00078e00ff */
[----:B01---5:R-:W-:Y:S05]  /*108f0*/  WARPSYNC.COLLECTIVE R15, `(.L_x_12086) ;  /* 0x000000000f0c7348 */ /* 0x023fea0003c00000 */
[----:B------:R-:W-:Y:S02]  /*10900*/  ELECT P6, UR62, PT ;  /* 0x00000000003e782f */ /* 0x000fe400038c0000 */
[----:B------:R-:W-:Y:S01]  /*10910*/  MOV R14, UR62 ;  /* 0x0000003e000e7c02 */ /* 0x000fe20008000f00 */
[----:B01---5:R-:W-:Y:S10]  /*10920*/  ENDCOLLECTIVE ;  /* 0x000000000000791b */ /* 0x023ff40003800000 */
.L_x_12086:
[----:B------:R-:W-:Y:S05]  /*10930*/  BSYNC B0 ;  /* 0x0000000000007941 */ /* 0x000fea0003800000 */
.L_x_12085:
[----:B------:R-:W-:Y:S05]  /*10940*/  BRA `(.L_x_12087) ;  /* 0xffffffd800507947 */ /* 0x000fea000383ffff */
.L_x_12014:
[----:B-1----:R1:W2:Y:S02]  /*10950*/  SYNCS.PHASECHK.TRANS64.TRYWAIT P1, [R5+URZ+0x2d840], R4 ;  /* 0x02d84004050075a7 */ /* 0x0022a4000802017f */
[----:B--2---:R-:W-:Y:S05]  /*10960*/  @!P1 NANOSLEEP.SYNCS 0x989680 ;  /* 0x009896800000995d */ /* 0x004fea0003900000 */
[----:B------:R-:W2:Y:S02]  /*10970*/  @!P1 SYNCS.PHASECHK.TRANS64 P1, [R5+URZ+0x2d840], R4 ;  /* 0x02d84004050095a7 */ /* 0x000ea4000802007f */
[----:B--2---:R-:W-:Y:S05]  /*10980*/  @!P1 BRA `(.L_x_12014) ;  /* 0xfffffffc00f09947 */ /* 0x004fea000383ffff */
[----:B------:R-:W-:Y:S05]  /*10990*/  BRA `(.L_x_12088) ;  /* 0xffffffd800787947 */ /* 0x000fea000383ffff */
.L_x_12016:
[----:B--2---:R2:W3:Y:S02]  /*109a0*/  SYNCS.PHASECHK.TRANS64.TRYWAIT P1, [R3+URZ+0x2d840], R0 ;  /* 0x02d84000030075a7 */ /* 0x0044e4000802017f */
[----:B---3--:R-:W-:Y:S05]  /*109b0*/  @!P1 NANOSLEEP.SYNCS 0x989680 ;  /* 0x009896800000995d */ /* 0x008fea0003900000 */
[----:B------:R-:W3:Y:S02]  /*109c0*/  @!P1 SYNCS.PHASECHK.TRANS64 P1, [R3+URZ+0x2d840], R0 ;  /* 0x02d84000030095a7 */ /* 0x000ee4000802007f */
[----:B---3--:R-:W-:Y:S05]  /*109d0*/  @!P1 BRA `(.L_x_12016) ;  /* 0xfffffffc00f09947 */ /* 0x008fea000383ffff */
[----:B------:R-:W-:Y:S05]  /*109e0*/  BRA `(.L_x_12089) ;  /* 0xffffffd800847947 */ /* 0x000fea000383ffff */
.L_x_12018:
[----:B---3--:R3:W4:Y:S02]  /*109f0*/  SYNCS.PHASECHK.TRANS64.TRYWAIT P1, [R5+URZ+0x2d860], R4 ;  /* 0x02d86004050075a7 */ /* 0x008724000802017f */
[----:B----4-:R-:W-:Y:S05]  /*10a00*/  @!P1 NANOSLEEP.SYNCS 0x989680 ;  /* 0x009896800000995d */ /* 0x010fea0003900000 */
[----:B------:R-:W4:Y:S02]  /*10a10*/  @!P1 SYNCS.PHASECHK.TRANS64 P1, [R5+URZ+0x2d860], R4 ;  /* 0x02d86004050095a7 */ /* 0x000f24000802007f */
[----:B----4-:R-:W-:Y:S05]  /*10a20*/  @!P1 BRA `(.L_x_12018) ;  /* 0xfffffffc00f09947 */ /* 0x010fea000383ffff */
[----:B------:R-:W-:Y:S05]  /*10a30*/  BRA `(.L_x_12090) ;  /* 0xffffffd800807947 */ /* 0x000fea000383ffff */
.L_x_12091:
        /* <DEDUP_REMOVED lines=12> */
.L_x_16002:


//--------------------- .text._ZN7cutlass13device_kernelIN5flash11enable_sm90INS1_16FlashAttnFwdSm90INS1_25CollectiveMainloopFwdSm90ILi2EN4cute5tupleIJNS5_1CILi1EEES8_S8_EEENS6_IJNS7_ILi192EEENS7_ILi128EEENS7_ILi96EEEEEELi96ENS_6half_tEfNS_4arch4Sm90ELb1ELb0ELb0ELb1ELb1ELb0ELb0ELb0ELb1ELb1ELb1ELb0EEENS1_21CollectiveEpilogueFwdINS6_IJSA_SC_SB_EEES9_SE_SG_Li384ELb1ELb1ELb1ELb0EEENS1_36VarlenDynamicPersistentTileSchedulerILi192ELi128ELi384ELi128ELb1ELb1ELb1ELb1ELb1ELb1EEEEEEEEEvNT_6ParamsE --------------------------
	.section	.text._ZN7cutlass13device_kernelIN5flash11enable_sm90INS1_16FlashAttnFwdSm90INS1_25CollectiveMainloopFwdSm90ILi2EN4cute5tupleIJNS5_1CILi1EEES8_S8_EEENS6_IJNS7_ILi192EEENS7_ILi128EEENS7_ILi96EEEEEELi96ENS_6half_tEfNS_4arch4Sm90ELb1ELb0ELb0ELb1ELb1ELb0ELb0ELb0ELb1ELb1ELb1ELb0EEENS1_21CollectiveEpilogueFwdINS6_IJSA_SC_SB_EEES9_SE_SG_Li384ELb1ELb1ELb1ELb0EEENS1_36VarlenDynamicPersistentTileSchedulerILi192ELi128ELi384ELi128ELb1ELb1ELb1ELb1ELb1ELb1EEEEEEEEEvNT_6ParamsE,"ax",@progbits
	.align	128
.text._ZN7cutlass13device_kernelIN5flash11enable_sm90INS1_16FlashAttnFwdSm90INS1_25CollectiveMainloopFwdSm90ILi2EN4cute5tupleIJNS5_1CILi1EEES8_S8_EEENS6_IJNS7_ILi192EEENS7_ILi128EEENS7_ILi96EEEEEELi96ENS_6half_tEfNS_4arch4Sm90ELb1ELb0ELb0ELb1ELb1ELb0ELb0ELb0ELb1ELb1ELb1ELb0EEENS1_21CollectiveEpilogueFwdINS6_IJSA_SC_SB_EEES9_SE_SG_Li384ELb1ELb1ELb1ELb0EEENS1_36VarlenDynamicPersistentTileSchedulerILi192ELi128ELi384ELi128ELb1ELb1ELb1ELb1ELb1ELb1EEEEEEEEEvNT_6ParamsE:
        .type           _ZN7cutlass13device_kernelIN5flash11enable_sm90INS1_16FlashAttnFwdSm90INS1_25CollectiveMainloopFwdSm90ILi2EN4cute5tupleIJNS5_1CILi1EEES8_S8_EEENS6_IJNS7_ILi192EEENS7_ILi128EEENS7_ILi96EEEEEELi96ENS_6half_tEfNS_4arch4Sm90ELb1ELb0ELb0ELb1ELb1ELb0ELb0ELb0ELb1ELb1ELb1ELb0EEENS1_21CollectiveEpilogueFwdINS6_IJSA_SC_SB_EEES9_SE_SG_Li384ELb1ELb1ELb1ELb0EEENS1_36VarlenDynamicPersistentTileSchedulerILi192ELi128ELi384ELi128ELb1ELb1ELb1ELb1ELb1ELb1EEEEEEEEEvNT_6ParamsE,@function
        .size           _ZN7cutlass13device_kernelIN5flash11enable_sm90INS1_16FlashAttnFwdSm90INS1_25CollectiveMainloopFwdSm90ILi2EN4cute5tupleIJNS5_1CILi1EEES8_S8_EEENS6_IJNS7_ILi192EEENS7_ILi128EEENS7_ILi96EEEEEELi96ENS_6half_tEfNS_4arch4Sm90ELb1ELb0ELb0ELb1ELb1ELb0ELb0ELb0ELb1ELb1ELb1ELb0EEENS1_21CollectiveEpilogueFwdINS6_IJSA_SC_SB_EEES9_SE_SG_Li384ELb1ELb1ELb1ELb0EEENS1_36VarlenDynamicPersistentTileSchedulerILi192ELi128ELi384ELi128ELb1ELb1ELb1ELb1ELb1ELb1EEEEEEEEEvNT_6ParamsE,(.L_x_16003 - _ZN7cutlass13device_kernelIN5flash11enable_sm90INS1_16FlashAttnFwdSm90INS1_25CollectiveMainloopFwdSm90ILi2EN4cute5tupleIJNS5_1CILi1EEES8_S8_EEENS6_IJNS7_ILi192EEENS7_ILi128EEENS7_ILi96EEEEEELi96ENS_6half_tEfNS_4arch4Sm90ELb1ELb0ELb0ELb1ELb1ELb0ELb0ELb0ELb1ELb1ELb1ELb0EEENS1_21CollectiveEpilogueFwdINS6_IJSA_SC_SB_EEES9_SE_SG_Li384ELb1ELb1ELb1ELb0EEENS1_36VarlenDynamicPersistentTileSchedulerILi192ELi128ELi384ELi128ELb1ELb1ELb1ELb1ELb1ELb1EEEEEEEEEvNT_6ParamsE)
        .other          _ZN7cutlass13device_kernelIN5flash11enable_sm90INS1_16FlashAttnFwdSm90INS1_25CollectiveMainloopFwdSm90ILi2EN4cute5tupleIJNS5_1CILi1EEES8_S8_EEENS6_IJNS7_ILi192EEENS7_ILi128EEENS7_ILi96EEEEEELi96ENS_6half_tEfNS_4arch4Sm90ELb1ELb0ELb0ELb1ELb1ELb0ELb0ELb0ELb1ELb1ELb1ELb0EEENS1_21CollectiveEpilogueFwdINS6_IJSA_SC_SB_EEES9_SE_SG_Li384ELb1ELb1ELb1ELb0EEENS1_36VarlenDynamicPersistentTileSchedulerILi192ELi128ELi384ELi128ELb1ELb1ELb1ELb1ELb1ELb1EEEEEEEEEvNT_6ParamsE,@"STO_CUDA_ENTRY STV_DEFAULT"
_ZN7cutlass13device_kernelIN5flash11enable_sm90INS1_16FlashAttnFwdSm90INS1_25CollectiveMainloopFwdSm90ILi2EN4cute5tupleIJNS5_1CILi1EEES8_S8_EEENS6_IJNS7_ILi192EEENS7_ILi128EEENS7_ILi96EEEEEELi96ENS_6half_tEfNS_4arch4Sm90ELb1ELb0ELb0ELb1ELb1ELb0ELb0ELb0ELb1ELb1ELb1ELb0EEENS1_21CollectiveEpilogueFwdINS6_IJSA_SC_SB_EEES9_SE_SG_Li384ELb1ELb1ELb1ELb0EEENS1_36VarlenDynamicPersistentTileSchedulerILi192ELi128ELi384ELi128ELb1ELb1ELb1ELb1ELb1ELb1EEEEEEEEEvNT_6ParamsE:
        /* <DEDUP_REMOVED lines=45> */
.L_x_12092:
        /* <DEDUP_REMOVED lines=22> */
.L_x_12093:
        /* <DEDUP_REMOVED lines=18> */
.L_x_12094:
        /* <DEDUP_REMOVED lines=22> */
.L_x_12095:
        /* <DEDUP_REMOVED lines=22> */
.L_x_12096:
        /* <DEDUP_REMOVED lines=8> */
.L_x_12098:
        /* <DEDUP_REMOVED lines=38> */
[----:B------:R-:W-:Y:S01]  /*0af0*/  IMAD.IADD R3, R4, 0x1, -R3 ;  /* 0x0000000104037824 */ /* 0x000fe200078e0a03 */
[----:B------:R-:W-:Y:S01]  /*0b00*/  LEA.HI R13, R12, R16, RZ, 0x2 ;  /* 0x000000100c0d7211 */ /* 0x000fe200078f10ff */
[----:B------:R-:W-:Y:S02]  /*0b10*/  IMAD.IADD R7, R6, 0x1, -R7 ;  /* 0x0000000106077824 */ /* 0x000fe400078e0a07 */
[----:B------:R-:W-:Y:S01]  /*0b20*/  IMAD R6, R8, 0x10, R4 ;  /* 0x0000001008067824 */ /* 0x000fe200078e0204 */
[----:B------:R-:W-:Y:S01]  /*0b30*/  LEA.HI R4, R2, R2, RZ, 0x1 ;  /* 0x0000000202047211 */ /* 0x000fe200078f08ff */
[----:B------:R-:W-:Y:S01]  /*0b40*/  IMAD.SHL.U32 R2, R3, 0x40, RZ ;  /* 0x0000004003027824 */ /* 0x000fe200078e00ff */
[--C-:B------:R-:W-:Y:S02]  /*0b50*/  SHF.R.S32.HI R14, RZ, 0x2, R13.reuse ;  /* 0x00000002ff0e7819 */ /* 0x100fe4000001140d */
[----:B------:R-:W-:Y:S01]  /*0b60*/  SHF.R.S32.HI R15, RZ, 0x1f, R13 ;  /* 0x0000001fff0f7819 */ /* 0x000fe2000001140d */
[----:B------:R-:W-:Y:S01]  /*0b70*/  IMAD.SHL.U32 R7, R7, 0x8, RZ ;  /* 0x0000000807077824 */ /* 0x000fe200078e00ff */
[----:B------:R-:W-:Y:S01]  /*0b80*/  LOP3.LUT R2, R2, 0x1c0, RZ, 0xc0, !PT ;  /* 0x000001c002027812 */ /* 0x000fe200078ec0ff */
[----:B------:R-:W-:Y:S01]  /*0b90*/  IMAD.SHL.U32 R5, R5, 0x40, RZ ;  /* 0x0000004005057824 */ /* 0x000fe200078e00ff */
[----:B------:R-:W-:Y:S01]  /*0ba0*/  LEA.HI R15, R15, R14, RZ, 0x3 ;  /* 0x0000000e0f0f7211 */ /* 0x000fe200078f18ff */
[----:B------:R-:W-:Y:S01]  /*0bb0*/  IMAD.U32 R6, R6, 0x20, R7 ;  /* 0x0000002006067824 */ /* 0x000fe200078e0007 */
[----:B------:R-:W-:-:S02]  /*0bc0*/  LEA.HI R12, R12, R16, RZ, 0x5 ;  /* 0x000000100c0c7211 */ /* 0x000fc400078f28ff */
[----:B------:R-:W-:Y:S02]  /*0bd0*/  LOP3.LUT R15, R15, 0xfffffff8, RZ, 0xc0, !PT ;  /* 0xfffffff80f0f7812 */ /* 0x000fe400078ec0ff */
[----:B------:R-:W-:Y:S02]  /*0be0*/  LOP3.LUT R7, R2, 0x8, R7, 0xf8, !PT ;  /* 0x0000000802077812 */ /* 0x000fe400078ef807 */
[----:B------:R-:W-:Y:S02]  /*0bf0*/  LOP3.LUT R5, R5, 0x7ffffe00, RZ, 0xc0, !PT ;  /* 0x7ffffe0005057812 */ /* 0x000fe400078ec0ff */
[----:B------:R-:W-:Y:S01]  /*0c00*/  SHF.R.U32.HI R2, RZ, 0x3, R2 ;  /* 0x00000003ff027819 */ /* 0x000fe20000011602 */
[----:B------:R-:W-:Y:S01]  /*0c10*/  IMAD.IADD R15, R14, 0x1, -R15 ;  /* 0x000000010e0f7824 */ /* 0x000fe200078e0a0f */
[----:B------:R-:W-:Y:S01]  /*0c20*/  SHF.R.S32.HI R12, RZ, 0x5, R12 ;  /* 0x00000005ff0c7819 */ /* 0x000fe2000001140c */
[----:B------:R-:W-:Y:S01]  /*0c30*/  IMAD R5, R8, 0x400, R5 ;  /* 0x0000040008057824 */ /* 0x000fe200078e0205 */
[----:B------:R-:W-:-:S02]  /*0c40*/  LOP3.LUT R2, R7, R2, RZ, 0x3c, !PT ;  /* 0x0000000207027212 */ /* 0x000fc400078e3cff */
[----:B------:R-:W-:Y:S01]  /*0c50*/  LEA.HI R0, R0, R18, RZ, 0x2 ;  /* 0x0000001200007211 */ /* 0x000fe200078f10ff */
[----:B------:R-:W-:Y:S02]  /*0c60*/  IMAD R4, R4, -0x3, R17 ;  /* 0xfffffffd04047824 */ /* 0x000fe400078e0211 */
[----:B------:R-:W-:Y:S02]  /*0c70*/  IMAD R15, R12, 0x10, R15 ;  /* 0x000000100c0f7824 */ /* 0x000fe400078e020f */
[----:B------:R-:W-:Y:S01]  /*0c80*/  IMAD.IADD R17, R5, 0x1, R2 ;  /* 0x0000000105117824 */ /* 0x000fe200078e0202 */
[----:B------:R-:W-:Y:S01]  /*0c90*/  LOP3.LUT R2, R0, 0xfffffffc, RZ, 0xc0, !PT ;  /* 0xfffffffc00027812 */ /* 0x000fe200078ec0ff */
[----:B------:R-:W-:Y:S01]  /*0ca0*/  IMAD R8, R4, 0x40, R15 ;  /* 0x0000004004087824 */ /* 0x000fe200078e020f */
[----:B------:R0:W-:Y:S01]  /*0cb0*/  STL [R1+0x48], R6 ;  /* 0x0000480601007387 */ /* 0x0001e20000100800 */
[----:B------:R-:W-:Y:S02]  /*0cc0*/  LOP3.LUT R13, R13, 0x7ffffffc, RZ, 0xc0, !PT ;  /* 0x7ffffffc0d0d7812 */ /* 0x000fe400078ec0ff */
[----:B------:R-:W-:Y:S01]  /*0cd0*/  IMAD.IADD R4, R18, 0x1, -R2 ;  /* 0x0000000112047824 */ /* 0x000fe200078e0a02 */
[----:B------:R1:W-:Y:S01]  /*0ce0*/  STL [R1+0x44], R8 ;  /* 0x0000440801007387 */ /* 0x0003e20000100800 */
[----:B------:R-:W-:-:S03]  /*0cf0*/  R2P PR, R3, 0x6 ;  /* 0x0000000603007804 */ /* 0x000fc60000000000 */
[----:B------:R1:W-:Y:S01]  /*0d00*/  STL [R1+0x10], RZ ;  /* 0x000010ff01007387 */ /* 0x0003e20000100800 */
[C---:B------:R-:W-:Y:S01]  /*0d10*/  LEA.HI R3, R4.reuse, R4, RZ, 0x1 ;  /* 0x0000000404037211 */ /* 0x040fe200078f08ff */
[----:B------:R-:W-:Y:S02]  /*0d20*/  IMAD.SHL.U32 R145, R4, 0x8, RZ ;  /* 0x0000000804917824 */ /* 0x000fe400078e00ff */
[----:B------:R-:W-:Y:S01]  /*0d30*/  IMAD.IADD R13, R16, 0x1, -R13 ;  /* 0x00000001100d7824 */ /* 0x000fe200078e0a0d */
[----:B------:R-:W-:Y:S01]  /*0d40*/  LOP3.LUT R3, R3, 0x1ffffffe, RZ, 0xc0, !PT ;  /* 0x1ffffffe03037812 */ /* 0x000fe200078ec0ff */
[----:B------:R-:W-:Y:S01]  /*0d50*/  VIADD R150, R145, 0x40 ;  /* 0x0000004091967836 */ /* 0x000fe20000000000 */
[----:B------:R-:W-:Y:S01]  /*0d60*/  LEA R17, R17, UR40, 0x1 ;  /* 0x0000002811117c11 */ /* 0x000fe2000f8e08ff */
[----:B------:R-:W-:Y:S02]  /*0d70*/  VIADD R149, R145, 0x20 ;  /* 0x0000002091957836 */ /* 0x000fe40000000000 */
[----:B------:R-:W-:Y:S01]  /*0d80*/  IMAD.SHL.U32 R141, R13, 0x2, RZ ;  /* 0x000000020d8d7824 */ /* 0x000fe200078e00ff */
[----:B------:R-:W-:Y:S01]  /*0d90*/  SHF.R.S32.HI R0, RZ, 0x2, R0 ;  /* 0x00000002ff007819 */ /* 0x000fe20000011400 */
[----:B------:R-:W-:Y:S01]  /*0da0*/  IMAD.MOV.U32 R18, RZ, RZ, 0x40 ;  /* 0x00000040ff127424 */ /* 0x000fe200078e00ff */
[----:B------:R-:W-:Y:S01]  /*0db0*/  SHF.R.S32.HI R0, RZ, 0x1f, R150 ;  /* 0x0000001fff007819 */ /* 0x000fe20000011496 */
[----:B------:R-:W-:Y:S01]  /*0dc0*/  IMAD.IADD R3, R4, 0x1, -R3 ;  /* 0x0000000104037824 */ /* 0x000fe200078e0a03 */
[----:B------:R-:W-:Y:S01]  /*0dd0*/  SHF.R.S32.HI R4, RZ, 0x1f, R149 ;  /* 0x0000001fff047819 */ /* 0x000fe20000011495 */
[----:B------:R-:W-:-:S02]  /*0de0*/  IMAD.MOV.U32 R5, RZ, RZ, R9 ;  /* 0x000000ffff057224 */ /* 0x000fc400078e0009 */
[C---:B------:R-:W-:Y:S01]  /*0df0*/  VIADD R0, R141.reuse, 0x20 ;  /* 0x000000208d007836 */ /* 0x040fe20000000000 */
[----:B------:R-:W-:Y:S01]  /*0e00*/  SEL R18, R18, 0xffffffc0, !P2 ;  /* 0xffffffc012127807 */ /* 0x000fe20005000000 */
[C---:B------:R-:W-:Y:S02]  /*0e10*/  VIADD R9, R141.reuse, 0x10 ;  /* 0x000000108d097836 */ /* 0x040fe40000000000 */
[C---:B------:R-:W-:Y:S02]  /*0e20*/  VIADD R4, R141.reuse, 0x18 ;  /* 0x000000188d047836 */ /* 0x040fe40000000000 */
[C---:B------:R-:W-:Y:S02]  /*0e30*/  VIADD R155, R141.reuse, 0x38 ;  /* 0x000000388d9b7836 */ /* 0x040fe40000000000 */
[----:B0-----:R-:W-:Y:S02]  /*0e40*/  IMAD.MOV.U32 R6, RZ, RZ, R10 ;  /* 0x000000ffff067224 */ /* 0x001fe400078e000a */
[----:B------:R-:W-:-:S02]  /*0e50*/  VIADD R157, R141, 0x28 ;  /* 0x000000288d9d7836 */ /* 0x000fc40000000000 */
[C---:B------:R-:W-:Y:S02]  /*0e60*/  VIADD R156, R141.reuse, 0x30 ;  /* 0x000000308d9c7836 */ /* 0x040fe40000000000 */
[C---:B------:R-:W-:Y:S02]  /*0e70*/  VIADD R153, R141.reuse, 0x48 ;  /* 0x000000488d997836 */ /* 0x040fe40000000000 */
[C---:B------:R-:W-:Y:S02]  /*0e80*/  VIADD R10, R141.reuse, 0x8 ;  /* 0x000000088d0a7836 */ /* 0x040fe40000000000 */
[C---:B------:R-:W-:Y:S02]  /*0e90*/  VIADD R154, R141.reuse, 0x40 ;  /* 0x000000408d9a7836 */ /* 0x040fe40000000000 */
[C---:B------:R-:W-:Y:S02]  /*0ea0*/  VIADD R152, R141.reuse, 0x50 ;  /* 0x000000508d987836 */ /* 0x040fe40000000000 */
[----:B------:R-:W-:-:S02]  /*0eb0*/  VIADD R151, R141, 0x58 ;  /* 0x000000588d977836 */ /* 0x000fc40000000000 */
[----:B------:R-:W-:Y:S01]  /*0ec0*/  VIADD R23, R17, 0x21820 ;  /* 0x0002182011177836 */ /* 0x000fe20000000000 */
[----:B------:R-:W-:Y:S02]  /*0ed0*/  SHF.R.S32.HI R0, RZ, 0x1f, R0 ;  /* 0x0000001fff007819 */ /* 0x000fe40000011400 */
[----:B------:R-:W-:Y:S02]  /*0ee0*/  SHF.R.S32.HI R9, RZ, 0x1f, R9 ;  /* 0x0000001fff097819 */ /* 0x000fe40000011409 */
[----:B------:R-:W-:Y:S02]  /*0ef0*/  SHF.R.S32.HI R4, RZ, 0x1f, R4 ;  /* 0x0000001fff047819 */ /* 0x000fe40000011404 */
        /* <DEDUP_REMOVED lines=10> */
[----:B------:R-:W-:Y:S01]  /*0fa0*/  SHF.R.S32.HI R0, RZ, 0x1f, R151 ;  /* 0x0000001fff007819 */ /* 0x000fe20000011497 */
[----:B------:R-:W-:Y:S01]  /*0fb0*/  UMOV UR38, URZ ;  /* 0x0000003f00267c82 */ /* 0x000fe20008000000 */
[----:B--2---:R-:W-:Y:S01]  /*0fc0*/  LOP3.LUT R22, R19, 0x1, RZ, 0xfc, !PT ;  /* 0x0000000113167812 */ /* 0x004fe200078efcff */
[----:B------:R-:W-:-:S04]  /*0fd0*/  VIADD R19, R17, 0x21800 ;  /* 0x0002180011137836 */ /* 0x000fc80000000000 */
[C---:B------:R-:W-:Y:S02]  /*0fe0*/  @P1 VIADD R23, R19.reuse, 0xffffffe0 ;  /* 0xffffffe013171836 */ /* 0x040fe40000000000 */
[----:B------:R-:W-:Y:S02]  /*0ff0*/  IMAD.IADD R19, R19, 0x1, R18 ;  /* 0x0000000113137824 */ /* 0x000fe400078e0212 */
[----:B------:R-:W-:Y:S02]  /*1000*/  IMAD.IADD R18, R18, 0x1, R23 ;  /* 0x0000000112127824 */ /* 0x000fe400078e0217 */
[----:B-1----:R-:W-:-:S07]  /*1010*/  VIADD R136, R23, 0x6000 ;  /* 0x0000600017887836 */ /* 0x002fce0000000000 */
.L_x_12154:
[----:B012-4-:R-:W0:Y:S01]  /*1020*/  LDC.64 R8, c[0x0][0xc88] ;  /* 0x00032200ff087b82 */ /* 0x017e220000000a00 */
[----:B------:R-:W-:Y:S01]  /*1030*/  ULDC.64 UR4, c[0x0][0xa28] ;  /* 0x00028a0000047ab9 */ /* 0x000fe20000000a00 */
[----:B------:R-:W-:-:S06]  /*1040*/  ULDC.64 UR6, c[0x0][0xa18] ;  /* 0x0002860000067ab9 */ /* 0x000fcc0000000a00 */
[----:B------:R-:W1:Y:S08]  /*1050*/  LDC.64 R12, c[0x0][0x418] ;  /* 0x00010600ff0c7b82 */ /* 0x000e700000000a00 */
[----:B------:R-:W2:Y:S01]  /*1060*/  LDC R0, c[0x0][0x424] ;  /* 0x00010900ff007b82 */ /* 0x000ea20000000800 */
[----:B0-----:R-:W-:-:S07]  /*1070*/  IMAD.WIDE R8, R7, 0x4, R8 ;  /* 0x0000000407087825 */ /* 0x001fce00078e0208 */
[----:B------:R-:W0:Y:S01]  /*1080*/  LDC R15, c[0x0][0x2f0] ;  /* 0x0000bc00ff0f7b82 */ /* 0x000e220000000800 */
[----:B------:R-:W3:Y:S01]  /*1090*/  LDG.E R144, desc[UR36][R8.64] ;  /* 0x0000002408907981 */ /* 0x000ee2000c1e1900 */
[----:B------:R-:W-:Y:S01]  /*10a0*/  ISETP.NE.U32.AND P1, PT, RZ, UR4, PT ;  /* 0x00000004ff007c0c */ /* 0x000fe2000bf25070 */
[----:B------:R-:W-:Y:S01]  /*10b0*/  IMAD.MOV.U32 R3, RZ, RZ, RZ ;  /* 0x000000ffff037224 */ /* 0x000fe200078e00ff */
[----:B------:R-:W-:Y:S02]  /*10c0*/  ISETP.NE.U32.AND P0, PT, RZ, UR6, PT ;  /* 0x00000006ff007c0c */ /* 0x000fe4000bf05070 */
[----:B------:R-:W-:Y:S02]  /*10d0*/  ISETP.NE.AND.EX P1, PT, RZ, UR5, PT, P1 ;  /* 0x00000005ff007c0c */ /* 0x000fe4000bf25310 */
[----:B------:R-:W-:Y:S02]  /*10e0*/  ISETP.NE.AND.EX P0, PT, RZ, UR7, PT, P0 ;  /* 0x00000007ff007c0c */ /* 0x000fe4000bf05300 */
[----:B---3--:R-:W-:-:S09]  /*10f0*/  SHF.R.S32.HI R148, RZ, 0x1f, R144 ;  /* 0x0000001fff947819 */ /* 0x008fd20000011490 */
[----:B------:R-:W-:-:S04]  /*1100*/  @P1 LEA R10, P2, R144, UR4, 0x2 ;  /* 0x00000004900a1c11 */ /* 0x000fc8000f8410ff */
[C---:B------:R-:W-:Y:S02]  /*1110*/  @P1 LEA.HI.X R11, R144.reuse, UR5, R148, 0x2, P2 ;  /* 0x00000005900b1c11 */ /* 0x040fe400090f1494 */
[----:B------:R-:W-:-:S03]  /*1120*/  @P0 LEA R8, P2, R144, UR6, 0x2 ;  /* 0x0000000690080c11 */ /* 0x000fc6000f8410ff */
[----:B------:R3:W5:Y:S01]  /*1130*/  @P1 LDG.E R3, desc[UR36][R10.64] ;  /* 0x000000240a031981 */ /* 0x000762000c1e1900 */
[----:B------:R-:W-:Y:S01]  /*1140*/  @P0 LEA.HI.X R9, R144, UR7, R148, 0x2, P2 ;  /* 0x0000000790090c11 */ /* 0x000fe200090f1494 */
[----:B------:R-:W-:-:S04]  /*1150*/  ULDC.64 UR6, c[0x0][0xa20] ;  /* 0x0002880000067ab9 */ /* 0x000fc80000000a00 */
[----:B------:R3:W5:Y:S01]  /*1160*/  @P0 LDG.E R140, desc[UR36][R8.64] ;  /* 0x00000024088c0981 */ /* 0x000762000c1e1900 */
[----:B-1----:R-:W-:Y:S02]  /*1170*/  ISETP.NE.U32.AND P1, PT, R12, RZ, PT ;  /* 0x000000ff0c00720c */ /* 0x002fe40003f25070 */
[----:B------:R-:W-:Y:S02]  /*1180*/  ISETP.NE.U32.AND P2, PT, RZ, UR6, PT ;  /* 0x00000006ff007c0c */ /* 0x000fe4000bf45070 */
[----:B------:R-:W-:Y:S02]  /*1190*/  ISETP.NE.AND.EX P1, PT, R13, RZ, PT, P1 ;  /* 0x000000ff0d00720c */ /* 0x000fe40003f25310 */
[----:B------:R-:W-:Y:S02]  /*11a0*/  ISETP.NE.AND.EX P2, PT, RZ, UR7, PT, P2 ;  /* 0x00000007ff007c0c */ /* 0x000fe4000bf45320 */
[----:B--2---:R-:W-:Y:S01]  /*11b0*/  SEL R0, R0, 0x1, P1 ;  /* 0x0000000100007807 */ /* 0x004fe20000800000 */
[----:B0--3--:R-:W-:Y:S10]  /*11c0*/  @P0 BRA `(.L_x_12099) ;  /* 0x0000000000280947 */ /* 0x009ff40003800000 */
[----:B------:R-:W-:Y:S01]  /*11d0*/  ULDC.64 UR4, c[0x0][0xa00] ;  /* 0x0002800000047ab9 */ /* 0x000fe20000000a00 */
[----:B-----5:R-:W0:Y:S01]  /*11e0*/  LDC R140, c[0x0][0x288] ;  /* 0x0000a200ff8c7b82 */ /* 0x020e220000000800 */
[----:B------:R-:W-:-:S04]  /*11f0*/  ISETP.NE.U32.AND P0, PT, RZ, UR4, PT ;  /* 0x00000004ff007c0c */ /* 0x000fc8000bf05070 */
[----:B------:R-:W-:-:S13]  /*1200*/  ISETP.NE.AND.EX P0, PT, RZ, UR5, PT, P0 ;  /* 0x00000005ff007c0c */ /* 0x000fda000bf05300 */
[----:B------:R-:W-:Y:S05]  /*1210*/  @!P0 BRA `(.L_x_12099) ;  /* 0x0000000000148947 */ /* 0x000fea0003800000 */
[----:B------:R-:W1:Y:S02]  /*1220*/  LDC.64 R8, c[0x0][0xa00] ;  /* 0x00028000ff087b82 */ /* 0x000e640000000a00 */
[----:B-1----:R-:W-:-:S05]  /*1230*/  IMAD.WIDE R8, R144, 0x4, R8 ;  /* 0x0000000490087825 */ /* 0x002fca00078e0208 */
[----:B0-----:R-:W2:Y:S04]  /*1240*/  LDG.E R140, desc[UR36][R8.64] ;  /* 0x00000024088c7981 */ /* 0x001ea8000c1e1900 */
[----:B------:R-:W2:Y:S02]  /*1250*/  LDG.E R7, desc[UR36][R8.64+0x4] ;  /* 0x0000042408077981 */ /* 0x000ea4000c1e1900 */
[----:B--2---:R-:W-:-:S07]  /*1260*/  IMAD.IADD R140, R7, 0x1, -R140 ;  /* 0x00000001078c7824 */ /* 0x004fce00078e0a8c */
.L_x_12099:
[----:B------:R-:W-:Y:S01]  /*1270*/  IMAD R138, R0, R15, RZ ;  /* 0x0000000f008a7224 */ /* 0x000fe200078e02ff */
[----:B------:R-:W-:Y:S01]  /*1280*/  LOP3.LUT R146, R6, 0xffff, RZ, 0xc0, !PT ;  /* 0x0000ffff06927812 */ /* 0x000fe200078ec0ff */
[----:B------:R-:W-:Y:S06]  /*1290*/  @!P2 BRA `(.L_x_12100) ;  /* 0x000000000010a947 */ /* 0x000fec0003800000 */
[----:B------:R-:W-:-:S04]  /*12a0*/  LEA R8, P0, R144, UR6, 0x2 ;  /* 0x0000000690087c11 */ /* 0x000fc8000f8010ff */
[----:B------:R-:W-:-:S05]  /*12b0*/  LEA.HI.X R9, R144, UR7, R148, 0x2, P0 ;  /* 0x0000000790097c11 */ /* 0x000fca00080f1494 */
[----:B------:R1:W5:Y:S01]  /*12c0*/  LDG.E R138, desc[UR36][R8.64] ;  /* 0x00000024088a7981 */ /* 0x000362000c1e1900 */
[----:B------:R-:W-:Y:S05]  /*12d0*/  BRA `(.L_x_12101) ;  /* 0x0000000000247947 */ /* 0x000fea0003800000 */
.L_x_12100:
        /* <DEDUP_REMOVED lines=9> */
.L_x_12101:
[----:B------:R-:W2:Y:S01]  /*1370*/  LDC R0, c[0x0][0x448] ;  /* 0x00011200ff007b82 */ /* 0x000ea20000000800 */
[----:B------:R-:W-:Y:S01]  /*1380*/  IMAD R137, R5, 0xc0, RZ ;  /* 0x000000c005897824 */ /* 0x000fe200078e02ff */
[----:B------:R-:W-:Y:S01]  /*1390*/  LOP3.LUT R16, R16, 0xffffffef, RZ, 0xc0, !PT ;  /* 0xffffffef10107812 */ /* 0x000fe200078ec0ff */
[----:B-----5:R-:W-:-:S05]  /*13a0*/  IMAD.IADD R138, R138, 0x1, -R3 ;  /* 0x000000018a8a7824 */ /* 0x020fca00078e0a03 */
[----:B0-----:R-:W-:Y:S02]  /*13b0*/  IADD3 R5, R138, 0x80, -R140 ;  /* 0x000000808a057810 */ /* 0x001fe40007ffe88c */
[----:B--2---:R-:W-:Y:S01]  /*13c0*/  ISETP.NE.AND P0, PT, R0, 0x1, PT ;  /* 0x000000010000780c */ /* 0x004fe20003f05270 */
[----:B------:R-:W-:-:S12]  /*13d0*/  VIADD R0, R137, 0xbf ;  /* 0x000000bf89007836 */ /* 0x000fd80000000000 */
[----:B------:R-:W0:Y:S01]  /*13e0*/  @P0 LDC R7, c[0x0][0x44c] ;  /* 0x00011300ff070b82 */ /* 0x000e220000000800 */
[----:B------:R-:W-:-:S07]  /*13f0*/  @P0 LOP3.LUT R16, R16, 0x10, RZ, 0xfc, !PT ;  /* 0x0000001010100812 */ /* 0x000fce00078efcff */
[----:B------:R-:W2:Y:S01]  /*1400*/  @P0 LDC R4, c[0x0][0x450] ;  /* 0x00011400ff040b82 */ /* 0x000ea20000000800 */
[----:B0-----:R-:W-:-:S05]  /*1410*/  @P0 IMAD.HI.U32 R3, R0, R7, RZ ;  /* 0x0000000700030227 */ /* 0x001fca00078e00ff */
[----:B--2---:R-:W-:Y:S01]  /*1420*/  @P0 SHF.R.U32.HI R0, RZ, R4, R3 ;  /* 0x00000004ff000219 */ /* 0x004fe20000011603 */
[----:B------:R-:W-:-:S04]  /*1430*/  VIADD R3, R138, 0x7f ;  /* 0x0000007f8a037836 */ /* 0x000fc80000000000 */
[----:B------:R-:W-:Y:S01]  /*1440*/  IMAD.IADD R5, R5, 0x1, R0 ;  /* 0x0000000105057824 */ /* 0x000fe200078e0200 */
[----:B------:R-:W-:-:S04]  /*1450*/  SHF.R.S32.HI R0, RZ, 0x1f, R3 ;  /* 0x0000001fff007819 */ /* 0x000fc80000011403 */
[----:B------:R-:W-:Y:S02]  /*1460*/  SHF.R.S32.HI R4, RZ, 0x1f, R5 ;  /* 0x0000001fff047819 */ /* 0x000fe40000011405 */
[----:B------:R-:W-:Y:S02]  /*1470*/  LEA.HI R0, R0, R3, RZ, 0x7 ;  /* 0x0000000300007211 */ /* 0x000fe400078f38ff */
[----:B------:R-:W-:Y:S01]  /*1480*/  LEA.HI R4, R4, R5, RZ, 0x7 ;  /* 0x0000000504047211 */ /* 0x000fe200078f38ff */
[----:B------:R-:W-:Y:S01]  /*1490*/  IMAD.MOV.U32 R5, RZ, RZ, RZ ;  /* 0x000000ffff057224 */ /* 0x000fe200078e00ff */
[----:B------:R-:W-:Y:S02]  /*14a0*/  SHF.R.S32.HI R3, RZ, 0x7, R0 ;  /* 0x00000007ff037819 */ /* 0x000fe40000011400 */
[----:B------:R-:W-:Y:S02]  /*14b0*/  SHF.R.S32.HI R4, RZ, 0x7, R4 ;  /* 0x00000007ff047819 */ /* 0x000fe40000011404 */
[----:B------:R-:W-:-:S02]  /*14c0*/  LOP3.LUT R0, R6, 0xff000000, RZ, 0xc0, !PT ;  /* 0xff00000006007812 */ /* 0x000fc400078ec0ff */
[----:B------:R-:W-:Y:S02]  /*14d0*/  VIMNMX R88, R3, R4, PT ;  /* 0x0000000403587248 */ /* 0x000fe40003fe0100 */
[----:B------:R-:W-:Y:S02]  /*14e0*/  LOP3.LUT R6, R6, 0xff0000, RZ, 0xc0, !PT ;  /* 0x00ff000006067812 */ /* 0x000fe400078ec0ff */
[----:B------:R-:W-:Y:S02]  /*14f0*/  SHF.R.U32.HI R3, RZ, 0x8, R0 ;  /* 0x00000008ff037819 */ /* 0x000fe40000011600 */
[----:B------:R-:W-:Y:S02]  /*1500*/  ISETP.GE.AND P0, PT, R88, 0x1, PT ;  /* 0x000000015800780c */ /* 0x000fe40003f06270 */
[----:B------:R-:W-:-:S04]  /*1510*/  LEA.HI R3, R6, R3, RZ, 0x10 ;  /* 0x0000000306037211 */ /* 0x000fc800078f80ff */
[----:B------:R-:W-:Y:S02]  /*1520*/  LOP3.LUT R11, R3, 0xff, RZ, 0xc0, !PT ;  /* 0x000000ff030b7812 */ /* 0x000fe400078ec0ff */
[----:B------:R-:W-:-:S03]  /*1530*/  SHF.R.U32.HI R147, RZ, 0x10, R3 ;  /* 0x00000010ff937819 */ /* 0x000fc60000011603 */
[----:B------:R0:W-:Y:S02]  /*1540*/  STL [R1+0x8], R11 ;  /* 0x0000080b01007387 */ /* 0x0001e40000100800 */
[----:B------:R-:W-:Y:S05]  /*1550*/  @!P0 BRA `(.L_x_12102) ;  /* 0x0000000000708947 */ /* 0x000fea0003800000 */
[----:B------:R-:W1:Y:S01]  /*1560*/  LDC R0, c[0x0][0x9f0] ;  /* 0x00027c00ff007b82 */ /* 0x000e620000000800 */
[----:B------:R-:W-:-:S04]  /*1570*/  ISETP.NE.AND P0, PT, R147, RZ, PT ;  /* 0x000000ff9300720c */ /* 0x000fc80003f05270 */
[----:B-1----:R-:W-:-:S04]  /*1580*/  SEL R9, R147, R0, P0 ;  /* 0x0000000093097207 */ /* 0x002fc80000000000 */
        /* <DEDUP_REMOVED lines=25> */
.L_x_12102:
[-C--:B------:R-:W-:Y:S01]  /*1720*/  IMAD R142, R11, R5.reuse, RZ ;  /* 0x000000050b8e7224 */ /* 0x080fe200078e02ff */
[----:B------:R-:W-:Y:S01]  /*1730*/  PLOP3.LUT P0, PT, PT, PT, PT, 0x80, 0x0 ;  /* 0x000000000000781c */ /* 0x000fe20003f0f070 */
[----:B------:R-:W-:Y:S01]  /*1740*/  IMAD.MOV.U32 R20, RZ, RZ, RZ ;  /* 0x000000ffff147224 */ /* 0x000fe200078e00ff */
[----:B------:R-:W-:Y:S01]  /*1750*/  CS2R R134, SRZ ;  /* 0x0000000000867805 */ /* 0x000fe2000001ff00 */
[----:B------:R-:W-:Y:S01]  /*1760*/  IMAD.MOV.U32 R0, RZ, RZ, RZ ;  /* 0x000000ffff007224 */ /* 0x000fe200078e00ff */
[----:B------:R-:W-:Y:S02]  /*1770*/  VIADDMNMX R88, R142, R5, R88, PT ;  /* 0x000000058e587246 */ /* 0x000fe40003800158 */
[----:B------:R-:W-:Y:S02]  /*1780*/  CS2R R132, SRZ ;  /* 0x0000000000847805 */ /* 0x000fe4000001ff00 */
[----:B------:R-:W-:Y:S02]  /*1790*/  CS2R R130, SRZ ;  /* 0x0000000000827805 */ /* 0x000fe4000001ff00 */
[----:B------:R-:W-:-:S02]  /*17a0*/  CS2R R128, SRZ ;  /* 0x0000000000807805 */ /* 0x000fc4000001ff00 */
[----:B------:R-:W-:Y:S02]  /*17b0*/  ISETP.GT.AND P1, PT, R88, R142, PT ;  /* 0x0000008e5800720c */ /* 0x000fe40003f24270 */
        /* <DEDUP_REMOVED lines=21> */
[----:B------:R-:W2:Y:S01]  /*1910*/  S2R R3, SR_TID.X ;  /* 0x0000000000037919 */ /* 0x000ea20000002100 */
[----:B------:R-:W-:-:S04]  /*1920*/  UIADD3 UR6, UR40, 0x21800, URZ ;  /* 0x0002180028067890 */ /* 0x000fc8000fffe03f */
[----:B------:R-:W-:-:S06]  /*1930*/  ULOP3.LUT UP0, URZ, UR6, 0x3ff, URZ, 0xc0, !UPT ;  /* 0x000003ff063f7892 */ /* 0x000fcc000f80c03f */
[----:B------:R-:W-:Y:S01]  /*1940*/  PLOP3.LUT P0, PT, PT, PT, UP0, 0x80, 0x0 ;  /* 0x000000000000781c */ /* 0x000fe20003f0f008 */
[----:B--2---:R-:W-:-:S05]  /*1950*/  VIADD R4, R3, 0xffffff80 ;  /* 0xffffff8003047836 */ /* 0x004fca0000000000 */
[----:B------:R-:W-:-:S04]  /*1960*/  SHF.R.S32.HI R3, RZ, 0x1f, R4 ;  /* 0x0000001fff037819 */ /* 0x000fc80000011404 */
[----:B------:R-:W-:-:S04]  /*1970*/  LEA.HI R3, R3, R4, RZ, 0x7 ;  /* 0x0000000403037211 */ /* 0x000fc800078f38ff */
[----:B------:R-:W-:-:S05]  /*1980*/  SHF.R.S32.HI R3, RZ, 0x7, R3 ;  /* 0x00000007ff037819 */ /* 0x000fca0000011403 */
[----:B------:R-:W2:Y:S02]  /*1990*/  SHFL.IDX PT, R0, R3, RZ, 0x1f ;  /* 0x00001fff03007589 */ /* 0x000ea400000e0000 */
[----:B--2---:R-:W-:-:S13]  /*19a0*/  R2UR UR42, R0 ;  /* 0x00000000002a72ca */ /* 0x004fda00000e0000 */
        /* <DEDUP_REMOVED lines=9> */
[----:B------:R-:W-:Y:S01]  /*1a40*/  ULOP3.LUT UR43, UR4, 0x3fff, URZ, 0xc0, !UPT ;  /* 0x00003fff042b7892 */ /* 0x000fe2000f8ec03f */
[----:B------:R-:W-:Y:S11]  /*1a50*/  @!P0 BRA `(.L_x_12104) ;  /* 0x0000000000408947 */ /* 0x000ff60003800000 */
[----:B------:R-:W-:Y:S01]  /*1a60*/  MOV R0, 0x0 ;  /* 0x0000000000007802 */ /* 0x000fe20000000f00 */
[----:B------:R-:W-:Y:S01]  /*1a70*/  ULDC.64 UR4, c[0x4][0x138] ;  /* 0x01004e0000047ab9 */ /* 0x000fe20000000a00 */
[----:B------:R-:W-:Y:S01]  /*1a80*/  ULDC.64 UR6, c[0x4][0x28] ;  /* 0x01000a0000067ab9 */ /* 0x000fe20000000a00 */
[----:B------:R-:W-:Y:S01]  /*1a90*/  IMAD.U32 R4, RZ, RZ, UR4 ;  /* 0x00000004ff047e24 */ /* 0x000fe2000f8e00ff */
[----:B------:R2:W3:Y:S01]  /*1aa0*/  LDC.64 R14, c[0x4][R0] ;  /* 0x01000000000e7b82 */ /* 0x0004e20000000a00 */
[----:B------:R-:W-:Y:S01]  /*1ab0*/  IMAD.U32 R5, RZ, RZ, UR5 ;  /* 0x00000005ff057e24 */ /* 0x000fe2000f8e00ff */
[----:B------:R-:W-:Y:S01]  /*1ac0*/  ULDC.64 UR4, c[0x4][0x140] ;  /* 0x0100500000047ab9 */ /* 0x000fe20000000a00 */
[----:B------:R-:W-:Y:S02]  /*1ad0*/  IMAD.U32 R10, RZ, RZ, UR6 ;  /* 0x00000006ff0a7e24 */ /* 0x000fe4000f8e00ff */
[----:B------:R-:W-:Y:S02]  /*1ae0*/  IMAD.U32 R6, RZ, RZ, UR4 ;  /* 0x00000004ff067e24 */ /* 0x000fe4000f8e00ff */
[----:B------:R-:W-:-:S02]  /*1af0*/  IMAD.U32 R7, RZ, RZ, UR5 ;  /* 0x00000005ff077e24 */ /* 0x000fc4000f8e00ff */
[----:B0-----:R-:W-:Y:S02]  /*1b00*/  IMAD.U32 R11, RZ, RZ, UR7 ;  /* 0x00000007ff0b7e24 */ /* 0x001fe4000f8e00ff */
[----:B-1----:R-:W-:Y:S02]  /*1b10*/  IMAD.MOV.U32 R8, RZ, RZ, 0x70 ;  /* 0x00000070ff087424 */ /* 0x002fe400078e00ff */
[----:B------:R-:W-:Y:S02]  /*1b20*/  IMAD.MOV.U32 R12, RZ, RZ, 0x1 ;  /* 0x00000001ff0c7424 */ /* 0x000fe400078e00ff */
[----:B--2---:R-:W-:-:S07]  /*1b30*/  IMAD.MOV.U32 R13, RZ, RZ, RZ ;  /* 0x000000ffff0d7224 */ /* 0x004fce00078e00ff */
[----:B------:R-:W-:-:S07]  /*1b40*/  LEPC R20, `(.L_x_12104) ;  /* 0x000000001014794e */ /* 0x000fce0000000000 */
[----:B---3--:R-:W-:Y:S05]  /*1b50*/  CALL.ABS.NOINC R14 ;  /* 0x000000000e007343 */ /* 0x008fea0003c00000 */
.L_x_12104:
[----:B------:R-:W2:Y:S01]  /*1b60*/  LDL R20, [R1+0x10] ;  /* 0x0000100001147983 */ /* 0x000ea20000100800 */
[----:B------:R-:W-:Y:S02]  /*1b70*/  ISETP.NE.AND P0, PT, R22, 0x3, PT ;  /* 0x000000031600780c */ /* 0x000fe40003f05270 */
[----:B--2---:R-:W-:-:S04]  /*1b80*/  LEA.HI R0, R20, R20, RZ, 0x1 ;  /* 0x0000001414007211 */ /* 0x004fc800078f08ff */
[----:B------:R-:W-:-:S05]  /*1b90*/  LOP3.LUT R0, R0, 0xfffffffe, RZ, 0xc0, !PT ;  /* 0xfffffffe00007812 */ /* 0x000fca00078ec0ff */
[----:B------:R-:W-:-:S05]  /*1ba0*/  IMAD.IADD R0, R20, 0x1, -R0 ;  /* 0x0000000114007824 */ /* 0x000fca00078e0a00 */
[----:B------:R-:W-:-:S04]  /*1bb0*/  SHF.L.U32 R0, R0, 0x1f, RZ ;  /* 0x0000001f00007819 */ /* 0x000fc800000006ff */
[----:B------:R-:W2:Y:S02]  /*1bc0*/  SYNCS.PHASECHK.TRANS64.TRYWAIT P1, [UR40+0x2d800], R0 ;  /* 0x02d80000ff0075a7 */ /* 0x000ea40008020168 */
[----:B--2---:R-:W-:Y:S05]  /*1bd0*/  @!P1 BRA `(.L_x_12105) ;  /* 0x0000010000e09947 */ /* 0x004fea0003800000 */
.L_x_12241:
[----:B------:R-:W-:Y:S05]  /*1be0*/  @!P0 BRA `(.L_x_12106) ;  /* 0x0000000000048947 */ /* 0x000fea0003800000 */
[----:B------:R-:W-:Y:S01]  /*1bf0*/  BPT.TRAP 0x1 ;  /* 0x000000040000795c */ /* 0x000fe20000300000 */
.L_x_12106:
[----:B--2---:R-:W-:Y:S01]  /*1c00*/  IMAD.U32 R0, RZ, RZ, UR38 ;  /* 0x00000026ff007e24 */ /* 0x004fe2000f8e00ff */
[----:B------:R-:W-:-:S04]  /*1c10*/  SHF.L.U32 R3, R2, 0x1f, RZ ;  /* 0x0000001f02037819 */ /* 0x000fc800000006ff */
[----:B------:R-:W-:-:S04]  /*1c20*/  LEA R0, R0, UR40, 0x3 ;  /* 0x0000002800007c11 */ /* 0x000fc8000f8e18ff */
[----:B------:R2:W3:Y:S01]  /*1c30*/  SYNCS.PHASECHK.TRANS64.TRYWAIT P1, [R0+URZ+0x2d830], R3 ;  /* 0x02d83003000075a7 */ /* 0x0004e2000802017f */
[----:B------:R-:W-:Y:S05]  /*1c40*/  @!P0 BRA `(.L_x_12107) ;  /* 0x0000000000048947 */ /* 0x000fea0003800000 */
[----:B------:R-:W-:Y:S01]  /*1c50*/  BPT.TRAP 0x1 ;  /* 0x000000040000795c */ /* 0x000fe20000300000 */
.L_x_12107:
[----:B---3--:R-:W-:Y:S05]  /*1c60*/  @P1 BRA `(.L_x_12108) ;  /* 0x0000000000081947 */ /* 0x008fea0003800000 */
[----:B------:R-:W3:Y:S02]  /*1c70*/  SYNCS.PHASECHK.TRANS64.TRYWAIT P1, [R0+URZ+0x2d830], R3 ;  /* 0x02d83003000075a7 */ /* 0x000ee4000802017f */
[----:B---3--:R-:W-:Y:S05]  /*1c80*/  @!P1 BRA `(.L_x_12109) ;  /* 0x0000010000cc9947 */ /* 0x008fea0003800000 */
.L_x_12108:
        /* <DEDUP_REMOVED lines=49> */
.L_x_12110:
[----:B--23--:R-:W2:Y:S01]  /*1fa0*/  LDC R3, c[0x0][0x448] ;  /* 0x00011200ff037b82 */ /* 0x00cea20000000800 */
[----:B------:R-:W-:Y:S01]  /*1fb0*/  IMAD.IADD R6, R143, 0x1, R137 ;  /* 0x000000018f067824 */ /* 0x000fe200078e0289 */
[----:B------:R-:W-:Y:S01]  /*1fc0*/  ULDC UR6, c[0x0][0x988] ;  /* 0x0002620000067ab9 */ /* 0x000fe20000000800 */
[----:B------:R-:W-:Y:S02]  /*1fd0*/  CS2R R134, SRZ ;  /* 0x0000000000867805 */ /* 0x000fe4000001ff00 */
[----:B--2---:R-:W-:-:S13]  /*1fe0*/  ISETP.NE.AND P4, PT, R3, 0x1, PT ;  /* 0x000000010300780c */ /* 0x004fda0003f85270 */
[----:B------:R-:W2:Y:S08]  /*1ff0*/  @P4 LDC R3, c[0x0][0x44c] ;  /* 0x00011300ff034b82 */ /* 0x000eb00000000800 */
[----:B------:R-:W3:Y:S01]  /*2000*/  @P4 LDC R4, c[0x0][0x450] ;  /* 0x00011400ff044b82 */ /* 0x000ee20000000800 */
[----:B--2---:R-:W-:-:S05]  /*2010*/  @P4 IMAD.HI.U32 R3, R6, R3, RZ ;  /* 0x0000000306034227 */ /* 0x004fca00078e00ff */
[----:B---3--:R-:W-:Y:S01]  /*2020*/  @P4 SHF.R.U32.HI R6, RZ, R4, R3 ;  /* 0x00000004ff064219 */ /* 0x008fe20000011603 */
[----:B------:R-:W-:-:S04]  /*2030*/  IMAD.MOV.U32 R3, RZ, RZ, -0x80 ;  /* 0xffffff80ff037424 */ /* 0x000fc800078e00ff */
[----:B------:R-:W2:Y:S01]  /*2040*/  SHFL.IDX PT, R5, R6, 0x1, 0x1c1f ;  /* 0x003c1f0006057f89 */ /* 0x000ea200000e0000 */
[----:B------:R-:W-:-:S03]  /*2050*/  IMAD R4, R88, R3, 0x80 ;  /* 0x0000008058047424 */ /* 0x000fc600078e0203 */
[----:B------:R-:W3:Y:S02]  /*2060*/  SHFL.IDX PT, R6, R6, RZ, 0x1c1f ;  /* 0x001c1fff06067589 */ /* 0x000ee400000e0000 */
[C-C-:B------:R-:W-:Y:S02]  /*2070*/  IADD3 R3, -R141.reuse, 0x1, R4.reuse ;  /* 0x000000018d037810 */ /* 0x140fe40007ffe104 */
[----:B------:R-:W-:Y:S02]  /*2080*/  IADD3 R7, -R141, R138, R4 ;  /* 0x0000008a8d077210 */ /* 0x000fe40007ffe104 */
[----:B------:R-:W-:-:S04]  /*2090*/  IADD3 R4, -R140, R3, R138 ;  /* 0x000000038c047210 */ /* 0x000fc80007ffe18a */
[----:B--2---:R-:W-:-:S04]  /*20a0*/  VIADDMNMX R3, R5, R4, R7, PT ;  /* 0x0000000405037246 */ /* 0x004fc80003800107 */
        /* <DEDUP_REMOVED lines=9> */
[----:B-1----:R-:W-:Y:S02]  /*2140*/  FSEL R8, R31, -INF , P1 ;  /* 0xff8000001f087808 */ /* 0x002fe40000800000 */
        /* <DEDUP_REMOVED lines=79> */
[----:B------:R-:W-:Y:S01]  /*2640*/  ISETP.GT.AND P1, PT, R3, 0x79, PT ;  /* 0x000000790300780c */ /* 0x000fe20003f24270 */
[----:B------:R-:W-:Y:S01]  /*2650*/  IMAD.U32 R3, RZ, RZ, UR6 ;  /* 0x00000006ff037e24 */ /* 0x000fe2000f8e00ff */
[----:B------:R-:W-:-:S02]  /*2660*/  FSEL R86, R86, -INF , P2 ;  /* 0xff80000056567808 */ /* 0x000fc40001000000 */
[----:B------:R-:W-:Y:S02]  /*2670*/  FMNMX.FTZ R5, R106, R5, !PT ;  /* 0x000000056a057209 */ /* 0x000fe40007810000 */
[----:B------:R-:W-:Y:S02]  /*2680*/  FSEL R108, R87, -INF , P1 ;  /* 0xff800000576c7808 */ /* 0x000fe40000800000 */
[----:B------:R-:W-:Y:S02]  /*2690*/  FMNMX.FTZ R5, R86, R5, !PT ;  /* 0x0000000556057209 */ /* 0x000fe40007810000 */
[----:B---3--:R-:W-:Y:S02]  /*26a0*/  VIADDMNMX R4, R6, R4, R7, PT ;  /* 0x0000000406047246 */ /* 0x008fe40003800107 */
[----:B0-----:R-:W-:Y:S02]  /*26b0*/  FMNMX.FTZ R11, R108, R5, !PT ;  /* 0x000000056c0b7209 */ /* 0x001fe40007810000 */
[----:B------:R-:W-:-:S02]  /*26c0*/  ISETP.GT.AND P2, PT, R4, 0x1, PT ;  /* 0x000000010400780c */ /* 0x000fc40003f44270 */
[----:B------:R-:W-:Y:S01]  /*26d0*/  ISETP.GT.AND P3, PT, R4, 0x8, PT ;  /* 0x000000080400780c */ /* 0x000fe20003f64270 */
[----:B------:R-:W0:Y:S01]  /*26e0*/  SHFL.BFLY PT, R110, R11, 0x2, 0x1f ;  /* 0x0c401f000b6e7f89 */ /* 0x000e2200000e0000 */
[----:B------:R-:W-:Y:S02]  /*26f0*/  FSEL R25, R25, -INF , P2 ;  /* 0xff80000019197808 */ /* 0x000fe40001000000 */
[----:B------:R-:W-:Y:S02]  /*2700*/  FSEL R28, R28, -INF , P3 ;  /* 0xff8000001c1c7808 */ /* 0x000fe40001800000 */
[----:B------:R-:W-:Y:S02]  /*2710*/  ISETP.GT.AND P2, PT, R4, 0x10, PT ;  /* 0x000000100400780c */ /* 0x000fe40003f44270 */
[----:B------:R-:W-:Y:S02]  /*2720*/  R2UR UR6, R0 ;  /* 0x00000000000672ca */ /* 0x000fe400000e0000 */
[----:B------:R-:W-:-:S02]  /*2730*/  FSEL R32, R32, -INF , P2 ;  /* 0xff80000020207808 */ /* 0x000fc40001000000 */
[----:B------:R-:W-:-:S04]  /*2740*/  ISETP.GT.AND P2, PT, R4, 0x18, PT ;  /* 0x000000180400780c */ /* 0x000fc80003f44270 */
[----:B------:R-:W-:Y:S02]  /*2750*/  FSEL R36, R36, -INF , P2 ;  /* 0xff80000024247808 */ /* 0x000fe40001000000 */
[----:B------:R-:W-:-:S03]  /*2760*/  ISETP.GT.AND P2, PT, R4, 0x20, PT ;  /* 0x000000200400780c */ /* 0x000fc60003f44270 */
[----:B------:R-:W-:Y:S01]  /*2770*/  UIADD3 UR6, UR6, 0x2d840, URZ ;  /* 0x0002d84006067890 */ /* 0x000fe2000fffe03f */
[----:B------:R-:W-:Y:S02]  /*2780*/  FSEL R40, R40, -INF , P2 ;  /* 0xff80000028287808 */ /* 0x000fe40001000000 */
[----:B------:R-:W-:Y:S01]  /*2790*/  ISETP.GT.AND P2, PT, R4, 0x28, PT ;  /* 0x000000280400780c */ /* 0x000fe20003f44270 */
[----:B------:R-:W-:Y:S01]  /*27a0*/  UPRMT UR6, UR41, 0x654, UR6 ;  /* 0x0000065429067896 */ /* 0x000fe20008000006 */
[----:B0-----:R-:W-:Y:S02]  /*27b0*/  FMNMX.FTZ R110, R11, R110, !PT ;  /* 0x0000006e0b6e7209 */ /* 0x001fe40007810000 */
[----:B------:R-:W-:Y:S02]  /*27c0*/  FSEL R44, R44, -INF , P2 ;  /* 0xff8000002c2c7808 */ /* 0x000fe40001000000 */
[----:B------:R-:W-:Y:S01]  /*27d0*/  ISETP.GT.AND P2, PT, R4, 0x30, PT ;  /* 0x000000300400780c */ /* 0x000fe20003f44270 */
[----:B------:R-:W0:Y:S03]  /*27e0*/  SHFL.BFLY PT, R5, R110, 0x1, 0x1f ;  /* 0x0c201f006e057f89 */ /* 0x000e2600000e0000 */
[----:B------:R-:W-:Y:S01]  /*27f0*/  FSEL R48, R48, -INF , P2 ;  /* 0xff80000030307808 */ /* 0x000fe20001000000 */
[----:B------:R-:W-:Y:S01]  /*2800*/  SYNCS.ARRIVE.TRANS64.RED.A1T0 RZ, [UR6], RZ ;  /* 0x000000ffffff79a7 */ /* 0x000fe20008100406 */
        /* <DEDUP_REMOVED lines=10> */
[----:B------:R-:W-:Y:S01]  /*28b0*/  FMUL.FTZ R9, R5, R3 ;  /* 0x0000000305097220 */ /* 0x000fe20000410000 */
[----:B------:R-:W-:-:S04]  /*28c0*/  ISETP.GT.AND P2, PT, R4, 0x58, PT ;  /* 0x000000580400780c */ /* 0x000fc80003f44270 */
[----:B------:R-:W-:Y:S02]  /*28d0*/  FSEL R9, R9, RZ, P1 ;  /* 0x000000ff09097208 */ /* 0x000fe40000800000 */
[----:B------:R-:W-:Y:S02]  /*28e0*/  ISETP.GT.AND P1, PT, R4, RZ, PT ;  /* 0x000000ff0400720c */ /* 0x000fe40003f24270 */
[----:B------:R-:W-:Y:S01]  /*28f0*/  FSEL R122, R68, -INF , P2 ;  /* 0xff800000447a7808 */ /* 0x000fe20001000000 */
[-CC-:B------:R-:W-:Y:S01]  /*2900*/  FFMA.FTZ R6, R30, R3.reuse, -R9.reuse ;  /* 0x000000031e067223 */ /* 0x180fe20000010809 */
[----:B------:R-:W-:Y:S01]  /*2910*/  FSEL R24, R24, -INF , P1 ;  /* 0xff80000018187808 */ /* 0x000fe20000800000 */
[-CC-:B------:R-:W-:Y:S01]  /*2920*/  FFMA.FTZ R7, R26, R3.reuse, -R9.reuse ;  /* 0x000000031a077223 */ /* 0x180fe20000010809 */
[----:B------:R-:W-:Y:S01]  /*2930*/  ISETP.GT.AND P1, PT, R4, 0x9, PT ;  /* 0x000000090400780c */ /* 0x000fe20003f24270 */
[--C-:B------:R-:W-:Y:S01]  /*2940*/  FFMA.FTZ R26, R27, R3, -R9.reuse ;  /* 0x000000031b1a7223 */ /* 0x100fe20000010809 */
[----:B------:R-:W-:Y:S01]  /*2950*/  FMNMX.FTZ R11, R24, R25, !PT ;  /* 0x00000019180b7209 */ /* 0x000fe20007810000 */
[-CC-:B------:R-:W-:Y:S01]  /*2960*/  FFMA.FTZ R46, R46, R3.reuse, -R9.reuse ;  /* 0x000000032e2e7223 */ /* 0x180fe20000010809 */
[----:B------:R-:W-:Y:S01]  /*2970*/  FSEL R110, R29, -INF , P1 ;  /* 0xff8000001d6e7808 */ /* 0x000fe20000800000 */
[--C-:B------:R-:W-:Y:S01]  /*2980*/  FFMA.FTZ R50, R50, R3, -R9.reuse ;  /* 0x0000000332327223 */ /* 0x100fe20000010809 */
[----:B------:R-:W-:Y:S01]  /*2990*/  FMNMX.FTZ R13, R28, R11, !PT ;  /* 0x0000000b1c0d7209 */ /* 0x000fe20007810000 */
[--C-:B------:R-:W-:Y:S01]  /*29a0*/  FFMA.FTZ R70, R70, R3, -R9.reuse ;  /* 0x0000000346467223 */ /* 0x100fe20000010809 */
[----:B------:R-:W-:Y:S01]  /*29b0*/  ISETP.GT.AND P1, PT, R4, 0x11, PT ;  /* 0x000000110400780c */ /* 0x000fe20003f24270 */
[----:B------:R0:W-:Y:S01]  /*29c0*/  MUFU.EX2 R11, R6 ;  /* 0x00000006000b7308 */ /* 0x0001e20000000800 */
        /* <DEDUP_REMOVED lines=9> */
[-CC-:B0-----:R-:W-:Y:S01]  /*2a60*/  FFMA.FTZ R6, R34, R3.reuse, -R9.reuse ;  /* 0x0000000322067223 */ /* 0x181fe20000010809 */
        /* <DEDUP_REMOVED lines=25> */
[----:B------:R-:W-:Y:S01]  /*2c00*/  FFMA.FTZ R108, R108, R3, -R9 ;  /* 0x000000036c6c7223 */ /* 0x000fe20000010809 */
[----:B------:R-:W-:-:S02]  /*2c10*/  FMNMX.FTZ R21, R48, R21, !PT ;  /* 0x0000001530157209 */ /* 0x000fc40007810000 */
[----:B------:R-:W-:Y:S02]  /*2c20*/  CS2R R106, SRZ ;  /* 0x00000000006a7805 */ /* 0x000fe4000001ff00 */
[----:B------:R-:W-:Y:S01]  /*2c30*/  ISETP.GT.AND P1, PT, R4, 0x39, PT ;  /* 0x000000390400780c */ /* 0x000fe20003f24270 */
[----:B------:R-:W2:Y:S01]  /*2c40*/  MUFU.EX2 R8, R8 ;  /* 0x0000000800087308 */ /* 0x000ea20000000800 */
[----:B------:R-:W-:Y:S01]  /*2c50*/  FMNMX.FTZ R21, R38, R21, !PT ;  /* 0x0000001526157209 */ /* 0x000fe20007810000 */
[-CC-:B0-----:R-:W-:Y:S01]  /*2c60*/  FFMA.FTZ R6, R42, R3.reuse, -R9.reuse ;  /* 0x000000032a067223 */ /* 0x181fe20000010809 */
[----:B------:R-:W-:Y:S01]  /*2c70*/  FSEL R116, R53, -INF , P1 ;  /* 0xff80000035747808 */ /* 0x000fe20000800000 */
[----:B------:R-:W-:Y:S01]  /*2c80*/  FFMA.FTZ R42, R14, R3, -R9 ;  /* 0x000000030e2a7223 */ /* 0x000fe20000010809 */
[----:B------:R-:W-:Y:S02]  /*2c90*/  FMNMX.FTZ R27, R52, R21, !PT ;  /* 0x00000015341b7209 */ /* 0x000fe40007810000 */
[----:B------:R-:W-:-:S02]  /*2ca0*/  CS2R R94, SRZ ;  /* 0x00000000005e7805 */ /* 0x000fc4000001ff00 */
[----:B------:R-:W-:Y:S01]  /*2cb0*/  ISETP.GT.AND P1, PT, R4, 0x41, PT ;  /* 0x000000410400780c */ /* 0x000fe20003f24270 */
[----:B------:R-:W-:Y:S01]  /*2cc0*/  MUFU.EX2 R21, R6 ;  /* 0x0000000600157308 */ /* 0x000fe20000000800 */
[----:B------:R-:W-:Y:S02]  /*2cd0*/  FMNMX.FTZ R27, R116, R27, !PT ;  /* 0x0000001b741b7209 */ /* 0x000fe40007810000 */
[----:B------:R-:W-:Y:S02]  /*2ce0*/  FSEL R118, R57, -INF , P1 ;  /* 0xff80000039767808 */ /* 0x000fe40000800000 */
[----:B------:R-:W-:Y:S02]  /*2cf0*/  FMNMX.FTZ R27, R56, R27, !PT ;  /* 0x0000001b381b7209 */ /* 0x000fe40007810000 */
[----:B------:R-:W-:Y:S01]  /*2d00*/  ISETP.GT.AND P1, PT, R4, 0x49, PT ;  /* 0x000000490400780c */ /* 0x000fe20003f24270 */
[----:B------:R-:W-:Y:S01]  /*2d10*/  MUFU.EX2 R10, R10 ;  /* 0x0000000a000a7308 */ /* 0x000fe20000000800 */
[----:B------:R-:W-:-:S02]  /*2d20*/  FMNMX.FTZ R27, R118, R27, !PT ;  /* 0x0000001b761b7209 */ /* 0x000fc40007810000 */
[----:B------:R-:W-:Y:S02]  /*2d30*/  FSEL R14, R61, -INF , P1 ;  /* 0xff8000003d0e7808 */ /* 0x000fe40000800000 */
[----:B------:R-:W-:Y:S02]  /*2d40*/  FMNMX.FTZ R29, R60, R27, !PT ;  /* 0x0000001b3c1d7209 */ /* 0x000fe40007810000 */
[----:B------:R-:W-:Y:S01]  /*2d50*/  ISETP.GT.AND P1, PT, R4, 0x51, PT ;  /* 0x000000510400780c */ /* 0x000fe20003f24270 */
[----:B------:R0:W-:Y:S01]  /*2d60*/  MUFU.EX2 R27, R46 ;  /* 0x0000002e001b7308 */ /* 0x0001e20000000800 */
[----:B------:R-:W-:Y:S02]  /*2d70*/  FMNMX.FTZ R29, R14, R29, !PT ;  /* 0x0000001d0e1d7209 */ /* 0x000fe40007810000 */
[----:B------:R-:W-:Y:S02]  /*2d80*/  FSEL R120, R65, -INF , P1 ;  /* 0xff80000041787808 */ /* 0x000fe40000800000 */
[----:B------:R-:W-:-:S02]  /*2d90*/  FMNMX.FTZ R29, R64, R29, !PT ;  /* 0x0000001d401d7209 */ /* 0x000fc40007810000 */
[----:B------:R-:W-:Y:S01]  /*2da0*/  ISETP.GT.AND P1, PT, R4, 0x59, PT ;  /* 0x000000590400780c */ /* 0x000fe20003f24270 */
[----:B------:R-:W-:Y:S01]  /*2db0*/  MUFU.EX2 R12, R12 ;  /* 0x0000000c000c7308 */ /* 0x000fe20000000800 */
[----:B------:R-:W-:Y:S01]  /*2dc0*/  FMNMX.FTZ R29, R120, R29, !PT ;  /* 0x0000001d781d7209 */ /* 0x000fe20007810000 */
[----:B0-----:R-:W-:Y:S01]  /*2dd0*/  FFMA.FTZ R46, R90, R3, -R9 ;  /* 0x000000035a2e7223 */ /* 0x001fe20000010809 */
[----:B------:R-:W-:Y:S02]  /*2de0*/  ISETP.GT.AND P2, PT, R4, 0x60, PT ;  /* 0x000000600400780c */ /* 0x000fe40003f44270 */
[----:B------:R-:W-:Y:S02]  /*2df0*/  FSEL R124, R69, -INF , P1 ;  /* 0xff800000457c7808 */ /* 0x000fe40000800000 */
[----:B------:R-:W-:Y:S01]  /*2e00*/  FMNMX.FTZ R31, R122, R29, !PT ;  /* 0x0000001d7a1f7209 */ /* 0x000fe20007810000 */
[----:B------:R-:W-:Y:S01]  /*2e10*/  MUFU.EX2 R42, R42 ;  /* 0x0000002a002a7308 */ /* 0x000fe20000000800 */
[----:B------:R-:W-:-:S02]  /*2e20*/  ISETP.GT.AND P1, PT, R4, 0x61, PT ;  /* 0x000000610400780c */ /* 0x000fc40003f24270 */
[----:B------:R-:W-:Y:S01]  /*2e30*/  FSEL R126, R72, -INF , P2 ;  /* 0xff800000487e7808 */ /* 0x000fe20001000000 */
[----:B------:R-:W-:Y:S01]  /*2e40*/  FFMA.FTZ R72, R96, R3, -R9 ;  /* 0x0000000360487223 */ /* 0x000fe20000010809 */
[----:B------:R-:W-:Y:S02]  /*2e50*/  FMNMX.FTZ R31, R124, R31, !PT ;  /* 0x0000001f7c1f7209 */ /* 0x000fe40007810000 */
[----:B------:R-:W-:Y:S02]  /*2e60*/  CS2R R96, SRZ ;  /* 0x0000000000607805 */ /* 0x000fe4000001ff00 */
[----:B------:R-:W-:Y:S01]  /*2e70*/  ISETP.GT.AND P2, PT, R4, 0x68, PT ;  /* 0x000000680400780c */ /* 0x000fe20003f44270 */
[----:B------:R0:W-:Y:S01]  /*2e80*/  MUFU.EX2 R29, R50 ;  /* 0x00000032001d7308 */ /* 0x0001e20000000800 */
[----:B------:R-:W-:Y:S02]  /*2e90*/  FSEL R128, R73, -INF , P1 ;  /* 0xff80000049807808 */ /* 0x000fe40000800000 */
[----:B------:R-:W-:-:S02]  /*2ea0*/  FMNMX.FTZ R31, R126, R31, !PT ;  /* 0x0000001f7e1f7209 */ /* 0x000fc40007810000 */
[----:B------:R-:W-:Y:S02]  /*2eb0*/  ISETP.GT.AND P1, PT, R4, 0x69, PT ;  /* 0x000000690400780c */ /* 0x000fe40003f24270 */
[----:B------:R-:W-:Y:S01]  /*2ec0*/  FSEL R90, R76, -INF , P2 ;  /* 0xff8000004c5a7808 */ /* 0x000fe20001000000 */
[--C-:B------:R-:W-:Y:S01]  /*2ed0*/  FFMA.FTZ R76, R98, R3, -R9.reuse ;  /* 0x00000003624c7223 */ /* 0x100fe20000010809 */
[----:B------:R-:W-:Y:S01]  /*2ee0*/  FMNMX.FTZ R31, R128, R31, !PT ;  /* 0x0000001f801f7209 */ /* 0x000fe20007810000 */
[----:B0-----:R-:W-:Y:S01]  /*2ef0*/  FFMA.FTZ R50, R92, R3, -R9 ;  /* 0x000000035c327223 */ /* 0x001fe20000010809 */
[----:B------:R-:W-:Y:S01]  /*2f00*/  ISETP.GT.AND P2, PT, R4, 0x70, PT ;  /* 0x000000700400780c */ /* 0x000fe20003f44270 */
[----:B------:R-:W-:Y:S01]  /*2f10*/  MUFU.EX2 R20, R20 ;  /* 0x0000001400147308 */ /* 0x000fe20000000800 */
[----:B------:R-:W-:Y:S02]  /*2f20*/  FSEL R130, R77, -INF , P1 ;  /* 0xff8000004d827808 */ /* 0x000fe40000800000 */
[----:B------:R-:W-:-:S02]  /*2f30*/  CS2R R98, SRZ ;  /* 0x0000000000627805 */ /* 0x000fc4000001ff00 */
        /* <DEDUP_REMOVED lines=8> */
[----:B------:R-:W-:Y:S01]  /*2fc0*/  MUFU.EX2 R46, R46 ;  /* 0x0000002e002e7308 */ /* 0x000fe20000000800 */
[----:B------:R-:W-:Y:S01]  /*2fd0*/  ISETP.GT.AND P1, PT, R4, 0x79, PT ;  /* 0x000000790400780c */ /* 0x000fe20003f24270 */
[----:B0-----:R-:W-:Y:S01]  /*2fe0*/  FFMA.FTZ R54, R102, R3, -R9 ;  /* 0x0000000366367223 */ /* 0x001fe20000010809 */
[----:B------:R-:W-:Y:S02]  /*2ff0*/  FSEL R84, R84, -INF , P2 ;  /* 0xff80000054547808 */ /* 0x000fe40001000000 */
[----:B------:R-:W-:Y:S02]  /*3000*/  CS2R R102, SRZ ;  /* 0x0000000000667805 */ /* 0x000fe4000001ff00 */
[----:B------:R-:W-:Y:S02]  /*3010*/  FMNMX.FTZ R33, R132, R33, !PT ;  /* 0x0000002184217209 */ /* 0x000fe40007810000 */
[----:B------:R-:W-:Y:S01]  /*3020*/  FSEL R92, R85, -INF , P1 ;  /* 0xff800000555c7808 */ /* 0x000fe20000800000 */
[----:B------:R-:W-:Y:S01]  /*3030*/  MUFU.EX2 R50, R50 ;  /* 0x0000003200327308 */ /* 0x000fe20000000800 */
[----:B------:R-:W-:-:S04]  /*3040*/  FMNMX.FTZ R35, R84, R33, !PT ;  /* 0x0000002154237209 */ /* 0x000fc80007810000 */
[----:B------:R-:W-:Y:S01]  /*3050*/  FMNMX.FTZ R4, R92, R35, !PT ;  /* 0x000000235c047209 */ /* 0x000fe20007810000 */
[-CC-:B------:R-:W-:Y:S01]  /*3060*/  FFMA.FTZ R35, R62, R3.reuse, -R9.reuse ;  /* 0x000000033e237223 */ /* 0x180fe20000010809 */
[-CC-:B------:R-:W-:Y:S01]  /*3070*/  FFMA.FTZ R62, R104, R3.reuse, -R9.reuse ;  /* 0x00000003683e7223 */ /* 0x180fe20000010809 */
[----:B------:R0:W-:Y:S01]  /*3080*/  MUFU.EX2 R33, R58 ;  /* 0x0000003a00217308 */ /* 0x0001e20000000800 */
[----:B------:R-:W-:Y:S01]  /*3090*/  CS2R R104, SRZ ;  /* 0x0000000000687805 */ /* 0x000fe2000001ff00 */
[----:B------:R-:W3:Y:S06]  /*30a0*/  SHFL.BFLY PT, R39, R4, 0x2, 0x1f ;  /* 0x0c401f0004277f89 */ /* 0x000eec00000e0000 */
[----:B------:R-:W-:Y:S01]  /*30b0*/  MUFU.EX2 R68, R68 ;  /* 0x0000004400447308 */ /* 0x000fe20000000800 */
[----:B0-----:R-:W-:Y:S01]  /*30c0*/  FFMA.FTZ R58, R100, R3, -R9 ;  /* 0x00000003643a7223 */ /* 0x001fe20000010809 */
[----:B------:R-:W-:-:S06]  /*30d0*/  CS2R R100, SRZ ;  /* 0x0000000000647805 */ /* 0x000fcc000001ff00 */
[----:B------:R-:W-:Y:S08]  /*30e0*/  MUFU.EX2 R35, R35 ;  /* 0x0000002300237308 */ /* 0x000ff00000000800 */
[----:B------:R-:W-:Y:S01]  /*30f0*/  MUFU.EX2 R72, R72 ;  /* 0x0000004800487308 */ /* 0x000fe20000000800 */
[----:B---3--:R-:W-:Y:S01]  /*3100*/  FMNMX.FTZ R45, R4, R39, !PT ;  /* 0x00000027042d7209 */ /* 0x008fe20007810000 */
[----:B------:R-:W-:-:S04]  /*3110*/  FFMA.FTZ R4, R86, R3, -R9 ;  /* 0x0000000356047223 */ /* 0x000fc80000010809 */
[----:B------:R-:W0:Y:S02]  /*3120*/  SHFL.BFLY PT, R6, R45, 0x1, 0x1f ;  /* 0x0c201f002d067f89 */ /* 0x000e2400000e0000 */
[----:B------:R3:W-:Y:S08]  /*3130*/  MUFU.EX2 R39, R70 ;  /* 0x0000004600277308 */ /* 0x0007f00000000800 */
[----:B------:R-:W-:Y:S08]  /*3140*/  MUFU.EX2 R37, R37 ;  /* 0x0000002500257308 */ /* 0x000ff00000000800 */
[----:B------:R-:W-:Y:S01]  /*3150*/  MUFU.EX2 R76, R76 ;  /* 0x0000004c004c7308 */ /* 0x000fe20000000800 */
[----:B0-----:R-:W-:Y:S01]  /*3160*/  FMNMX.FTZ R6, R45, R6, !PT ;  /* 0x000000062d067209 */ /* 0x001fe20007810000 */
[----:B------:R-:W-:-:S06]  /*3170*/  FFMA.FTZ R45, R82, R3, -R9 ;  /* 0x00000003522d7223 */ /* 0x000fcc0000010809 */
[----:B------:R-:W-:Y:S01]  /*3180*/  MUFU.EX2 R58, R58 ;  /* 0x0000003a003a7308 */ /* 0x000fe20000000800 */
[C---:B------:R-:W-:Y:S01]  /*3190*/  FSETP.NEU.FTZ.AND P1, PT, R6.reuse, -INF , PT ;  /* 0xff8000000600780b */ /* 0x040fe20003f3d000 */
[----:B------:R-:W-:-:S05]  /*31a0*/  FMUL.FTZ R55, R6, R3 ;  /* 0x0000000306377220 */ /* 0x000fca0000410000 */
[----:B------:R-:W-:Y:S01]  /*31b0*/  FSEL R55, R55, RZ, P1 ;  /* 0x000000ff37377208 */ /* 0x000fe20000800000 */
[----:B------:R-:W-:Y:S04]  /*31c0*/  MUFU.EX2 R41, R41 ;  /* 0x0000002900297308 */ /* 0x000fe80000000800 */
[-CC-:B------:R-:W-:Y:S01]  /*31d0*/  FFMA.FTZ R24, R24, R3.reuse, -R55.reuse ;  /* 0x0000000318187223 */ /* 0x180fe20000010837 */
[-CC-:B------:R-:W-:Y:S01]  /*31e0*/  FFMA.FTZ R25, R25, R3.reuse, -R55.reuse ;  /* 0x0000000319197223 */ /* 0x180fe20000010837 */
[-CC-:B------:R-:W-:Y:S01]  /*31f0*/  FFMA.FTZ R47, R28, R3.reuse, -R55.reuse ;  /* 0x000000031c2f7223 */ /* 0x180fe20000010837 */
[-CC-:B---3--:R-:W-:Y:S01]  /*3200*/  FFMA.FTZ R70, R110, R3.reuse, -R55.reuse ;  /* 0x000000036e467223 */ /* 0x188fe20000010837 */
[-CC-:B------:R-:W-:Y:S01]  /*3210*/  FFMA.FTZ R32, R32, R3.reuse, -R55.reuse ;  /* 0x0000000320207223 */ /* 0x180fe20000010837 */
[-CC-:B------:R-:W-:Y:S01]  /*3220*/  FFMA.FTZ R51, R30, R3.reuse, -R55.reuse ;  /* 0x000000031e337223 */ /* 0x180fe20000010837 */
        /* <DEDUP_REMOVED lines=8> */
[----:B------:R-:W0:Y:S01]  /*32b0*/  MUFU.EX2 R25, R25 ;  /* 0x0000001900197308 */ /* 0x000e220000000800 */
[----:B------:R-:W-:Y:S01]  /*32c0*/  FADD.FTZ R67, R11, R52 ;  /* 0x000000340b437221 */ /* 0x000fe20000010000 */
[-CC-:B------:R-:W-:Y:S01]  /*32d0*/  FFMA.FTZ R30, R44, R3.reuse, -R55.reuse ;  /* 0x000000032c1e7223 */ /* 0x180fe20000010837 */
[-CC-:B------:R-:W-:Y:S01]  /*32e0*/  FFMA.FTZ R53, R114, R3.reuse, -R55.reuse ;  /* 0x0000000372357223 */ /* 0x180fe20000010837 */
[--C-:B------:R-:W-:Y:S01]  /*32f0*/  FFMA.FTZ R34, R48, R3, -R55.reuse ;  /* 0x0000000330227223 */ /* 0x100fe20000010837 */
[----:B--2---:R-:W-:Y:S01]  /*3300*/  F2FP.F16.F32.PACK_AB R11, R8, R11 ;  /* 0x0000000b080b723e */ /* 0x004fe200000000ff */
        /* <DEDUP_REMOVED lines=17> */
[-C--:B------:R-:W-:Y:S01]  /*3420*/  FFMA.FTZ R132, R132, R3.reuse, -R55 ;  /* 0x0000000384847223 */ /* 0x080fe20000010837 */
[----:B------:R-:W0:Y:S01]  /*3430*/  MUFU.EX2 R32, R32 ;  /* 0x0000002000207308 */ /* 0x000e220000000800 */
[----:B-1----:R-:W-:Y:S01]  /*3440*/  FADD.FTZ R9, R47, R14 ;  /* 0x0000000e2f097221 */ /* 0x002fe20000010000 */
[----:B------:R-:W-:Y:S01]  /*3450*/  FADD.FTZ R14, R8, R67 ;  /* 0x00000043080e7221 */ /* 0x000fe20000010000 */
[----:B------:R-:W-:Y:S01]  /*3460*/  F2FP.F16.F32.PACK_AB R8, R25, R24 ;  /* 0x000000181908723e */ /* 0x000fe200000000ff */
[-CC-:B------:R-:W-:Y:S01]  /*3470*/  FFMA.FTZ R84, R84, R3.reuse, -R55.reuse ;  /* 0x0000000354547223 */ /* 0x180fe20000010837 */
[----:B------:R-:W-:Y:S01]  /*3480*/  FFMA.FTZ R55, R92, R3, -R55 ;  /* 0x000000035c377223 */ /* 0x000fe20000010837 */
[----:B------:R-:W-:Y:S01]  /*3490*/  FADD.FTZ R69, R13, R14 ;  /* 0x0000000e0d457221 */ /* 0x000fe20000010000 */
[----:B------:R-:W-:Y:S01]  /*34a0*/  F2FP.F16.F32.PACK_AB R13, R10, R13 ;  /* 0x0000000d0a0d723e */ /* 0x000fe200000000ff */
[----:B------:R-:W1:Y:S01]  /*34b0*/  MUFU.EX2 R51, R51 ;  /* 0x0000003300337308 */ /* 0x000e620000000800 */
[----:B--2---:R-:W-:Y:S01]  /*34c0*/  FADD.FTZ R67, R70, R9 ;  /* 0x0000000946437221 */ /* 0x004fe20000010000 */
[----:B------:R-:W-:Y:S01]  /*34d0*/  F2FP.F16.F32.PACK_AB R9, R26, R7 ;  /* 0x000000071a09723e */ /* 0x000fe200000000ff */
[----:B------:R-:W-:Y:S01]  /*34e0*/  FADD.FTZ R26, R10, R69 ;  /* 0x000000450a1a7221 */ /* 0x000fe20000010000 */
[----:B------:R-:W-:-:S02]  /*34f0*/  CS2R R122, SRZ ;  /* 0x00000000007a7805 */ /* 0x000fc4000001ff00 */
[----:B------:R-:W-:Y:S02]  /*3500*/  CS2R R118, SRZ ;  /* 0x0000000000767805 */ /* 0x000fe4000001ff00 */
[----:B------:R-:W-:Y:S01]  /*3510*/  CS2R R116, SRZ ;  /* 0x0000000000747805 */ /* 0x000fe2000001ff00 */
[----:B------:R-:W-:Y:S01]  /*3520*/  FADD.FTZ R69, R15, R26 ;  /* 0x0000001a0f457221 */ /* 0x000fe20000010000 */
[----:B------:R-:W2:Y:S01]  /*3530*/  MUFU.EX2 R36, R36 ;  /* 0x0000002400247308 */ /* 0x000ea20000000800 */
[----:B0-----:R-:W-:Y:S01]  /*3540*/  FADD.FTZ R14, R32, R67 ;  /* 0x00000043200e7221 */ /* 0x001fe20000010000 */
[----:B------:R-:W-:Y:S02]  /*3550*/  F2FP.F16.F32.PACK_AB R15, R12, R15 ;  /* 0x0000000f0c0f723e */ /* 0x000fe400000000ff */
[----:B------:R-:W-:Y:S02]  /*3560*/  CS2R R114, SRZ ;  /* 0x0000000000727805 */ /* 0x000fe4000001ff00 */
[----:B------:R-:W-:-:S02]  /*3570*/  CS2R R112, SRZ ;  /* 0x0000000000707805 */ /* 0x000fc4000001ff00 */
[----:B------:R-:W-:Y:S02]  /*3580*/  CS2R R110, SRZ ;  /* 0x00000000006e7805 */ /* 0x000fe4000001ff00 */
[----:B------:R-:W-:Y:S01]  /*3590*/  CS2R R92, SRZ ;  /* 0x00000000005c7805 */ /* 0x000fe2000001ff00 */
[----:B------:R-:W0:Y:S01]  /*35a0*/  MUFU.EX2 R59, R59 ;  /* 0x0000003b003b7308 */ /* 0x000e220000000800 */
[C---:B-1----:R-:W-:Y:S01]  /*35b0*/  FADD.FTZ R67, R51.reuse, R14 ;  /* 0x0000000e33437221 */ /* 0x042fe20000010000 */
[----:B------:R-:W-:Y:S01]  /*35c0*/  FADD.FTZ R14, R12, R69 ;  /* 0x000000450c0e7221 */ /* 0x000fe20000010000 */
[----:B------:R-:W-:-:S05]  /*35d0*/  F2FP.F16.F32.PACK_AB R12, R51, R32 ;  /* 0x00000020330c723e */ /* 0x000fca00000000ff */
[----:B------:R-:W1:Y:S01]  /*35e0*/  MUFU.EX2 R28, R28 ;  /* 0x0000001c001c7308 */ /* 0x000e620000000800 */
[----:B--2---:R-:W-:Y:S01]  /*35f0*/  FADD.FTZ R10, R36, R67 ;  /* 0x00000043240a7221 */ /* 0x004fe20000010000 */
[----:B------:R-:W-:-:S04]  /*3600*/  FADD.FTZ R67, R21, R14 ;  /* 0x0000000e15437221 */ /* 0x000fc80000010000 */
        /* <DEDUP_REMOVED lines=9> */
[----:B------:R1:W-:Y:S06]  /*36a0*/  STSM.16.M88.4 [R17+0x21800], R8 ;  /* 0x0218000811007844 */ /* 0x0003ec0000000200 */
[----:B------:R-:W3:Y:S01]  /*36b0*/  MUFU.EX2 R53, R53 ;  /* 0x0000003500357308 */ /* 0x000ee20000000800 */
[----:B--2---:R-:W-:Y:S01]  /*36c0*/  FADD.FTZ R25, R49, R14 ;  /* 0x0000000e31197221 */ /* 0x004fe20000010000 */
[----:B------:R-:W-:Y:S01]  /*36d0*/  F2FP.F16.F32.PACK_AB R14, R59, R36 ;  /* 0x000000243b0e723e */ /* 0x000fe200000000ff */
[----:B------:R-:W-:-:S04]  /*36e0*/  FADD.FTZ R59, R29, R26 ;  /* 0x0000001a1d3b7221 */ /* 0x000fc80000010000 */
[----:B------:R-:W-:Y:S01]  /*36f0*/  FADD.FTZ R20, R46, R59 ;  /* 0x0000003b2e147221 */ /* 0x000fe20000010000 */
[----:B------:R-:W2:Y:S01]  /*3700*/  MUFU.EX2 R34, R34 ;  /* 0x0000002200227308 */ /* 0x000ea20000000800 */
[----:B0-----:R-:W-:Y:S01]  /*3710*/  FADD.FTZ R24, R30, R25 ;  /* 0x000000191e187221 */ /* 0x001fe20000010000 */
[----:B------:R0:W-:Y:S01]  /*3720*/  STSM.16.M88.4 [R23], R12 ;  /* 0x0000000c17007844 */ /* 0x0001e20000000200 */
[----:B-1----:R-:W-:Y:S01]  /*3730*/  FADD.FTZ R11, R31, R20 ;  /* 0x000000141f0b7221 */ /* 0x002fe20000010000 */
[----:B------:R-:W-:Y:S02]  /*3740*/  F2FP.F16.F32.PACK_AB R25, R42, R21 ;  /* 0x000000152a19723e */ /* 0x000fe400000000ff */
[----:B------:R-:W-:Y:S02]  /*3750*/  F2FP.F16.F32.PACK_AB R9, R46, R29 ;  /* 0x0000001d2e09723e */ /* 0x000fe400000000ff */
[----:B------:R-:W1:Y:S01]  /*3760*/  MUFU.EX2 R57, R57 ;  /* 0x0000003900397308 */ /* 0x000e620000000800 */
[C---:B---3--:R-:W-:Y:S01]  /*3770*/  FADD.FTZ R51, R53.reuse, R24 ;  /* 0x0000001835337221 */ /* 0x048fe20000010000 */
[----:B------:R-:W-:-:S06]  /*3780*/  F2FP.F16.F32.PACK_AB R26, R53, R30 ;  /* 0x0000001e351a723e */ /* 0x000fcc00000000ff */
[----:B------:R-:W3:Y:S01]  /*3790*/  MUFU.EX2 R40, R40 ;  /* 0x0000002800287308 */ /* 0x000ee20000000800 */
[----:B--2---:R-:W-:Y:S01]  /*37a0*/  FADD.FTZ R24, R34, R51 ;  /* 0x0000003322187221 */ /* 0x004fe20000010000 */
[C---:B0-----:R-:W-:Y:S01]  /*37b0*/  FADD.FTZ R12, R50.reuse, R11 ;  /* 0x0000000b320c7221 */ /* 0x041fe20000010000 */
[----:B------:R-:W-:Y:S01]  /*37c0*/  F2FP.F16.F32.PACK_AB R11, R50, R31 ;  /* 0x0000001f320b723e */ /* 0x000fe200000000ff */
[----:B------:R-:W-:-:S04]  /*37d0*/  IMAD.MOV.U32 R31, RZ, RZ, R137 ;  /* 0x000000ffff1f7224 */ /* 0x000fc800078e0089 */
[----:B------:R-:W0:Y:S01]  /*37e0*/  MUFU.EX2 R63, R63 ;  /* 0x0000003f003f7308 */ /* 0x000e220000000800 */
[----:B-1----:R-:W-:Y:S01]  /*37f0*/  FADD.FTZ R51, R57, R24 ;  /* 0x0000001839337221 */ /* 0x002fe20000010000 */
[----:B------:R-:W-:Y:S02]  /*3800*/  F2FP.F16.F32.PACK_AB R24, R49, R28 ;  /* 0x0000001c3118723e */ /* 0x000fe400000000ff */
[----:B------:R-:W-:Y:S01]  /*3810*/  F2FP.F16.F32.PACK_AB R8, R57, R34 ;  /* 0x000000223908723e */ /* 0x000fe200000000ff */
[----:B------:R-:W1:Y:S02]  /*3820*/  @P4 LDC R28, c[0x0][0x44c] ;  /* 0x00011300ff1c4b82 */ /* 0x000e640000000800 */
[----:B------:R1:W-:Y:S01]  /*3830*/  STSM.16.M88.4 [R19], R24 ;  /* 0x0000001813007844 */ /* 0x0003e20000000200 */
[----:B------:R-:W2:Y:S01]  /*3840*/  MUFU.EX2 R38, R38 ;  /* 0x0000002600267308 */ /* 0x000ea20000000800 */
[----:B---3--:R-:W-:-:S07]  /*3850*/  FADD.FTZ R10, R40, R51 ;  /* 0x00000033280a7221 */ /* 0x008fce0000010000 */
[----:B------:R-:W3:Y:S01]  /*3860*/  MUFU.EX2 R61, R61 ;  /* 0x0000003d003d7308 */ /* 0x000ee20000000800 */
[C---:B0-----:R-:W-:Y:S01]  /*3870*/  FADD.FTZ R13, R63.reuse, R10 ;  /* 0x0000000a3f0d7221 */ /* 0x041fe20000010000 */
[----:B------:R-:W-:-:S05]  /*3880*/  F2FP.F16.F32.PACK_AB R10, R63, R40 ;  /* 0x000000283f0a723e */ /* 0x000fca00000000ff */
[----:B------:R0:W-:Y:S01]  /*3890*/  STSM.16.M88.4 [R18], R8 ;  /* 0x0000000812007844 */ /* 0x0001e20000000200 */
[----:B------:R-:W4:Y:S01]  /*38a0*/  MUFU.EX2 R0, R60 ;  /* 0x0000003c00007308 */ /* 0x000f220000000800 */
[----:B--2---:R-:W-:Y:S01]  /*38b0*/  FADD.FTZ R14, R38, R13 ;  /* 0x0000000d260e7221 */ /* 0x004fe20000010000 */
[----:B------:R-:W-:Y:S01]  /*38c0*/  FADD.FTZ R13, R33, R12 ;  /* 0x0000000c210d7221 */ /* 0x000fe20000010000 */
[----:B-1----:R-:W-:-:S04]  /*38d0*/  @P4 IMAD.HI.U32 R24, R137, R28, RZ ;  /* 0x0000001c89184227 */ /* 0x002fc800078e00ff */
[----:B------:R-:W-:Y:S01]  /*38e0*/  FADD.FTZ R12, R68, R13 ;  /* 0x0000000d440c7221 */ /* 0x000fe20000010000 */
[----:B------:R-:W1:Y:S01]  /*38f0*/  MUFU.EX2 R65, R65 ;  /* 0x0000004100417308 */ /* 0x000e620000000800 */
[----:B---3--:R-:W-:Y:S02]  /*3900*/  FADD.FTZ R15, R61, R14 ;  /* 0x0000000e3d0f7221 */ /* 0x008fe40000010000 */
[----:B------:R-:W-:-:S04]  /*3910*/  FADD.FTZ R13, R35, R12 ;  /* 0x0000000c230d7221 */ /* 0x000fc80000010000 */
[----:B------:R-:W-:Y:S01]  /*3920*/  FADD.FTZ R12, R72, R13 ;  /* 0x0000000d480c7221 */ /* 0x000fe20000010000 */
[----:B0-----:R-:W-:Y:S01]  /*3930*/  F2FP.F16.F32.PACK_AB R9, R68, R33 ;  /* 0x000000214409723e */ /* 0x001fe200000000ff */
[----:B------:R-:W0:Y:S01]  /*3940*/  MUFU.EX2 R44, R44 ;  /* 0x0000002c002c7308 */ /* 0x000e220000000800 */
[----:B----4-:R-:W-:Y:S01]  /*3950*/  FADD.FTZ R14, R0, R15 ;  /* 0x0000000f000e7221 */ /* 0x010fe20000010000 */
[----:B------:R-:W-:Y:S01]  /*3960*/  FADD.FTZ R13, R37, R12 ;  /* 0x0000000c250d7221 */ /* 0x000fe20000010000 */
[----:B------:R-:W2:Y:S01]  /*3970*/  @P4 LDC R33, c[0x0][0x450] ;  /* 0x00011400ff214b82 */ /* 0x000ea20000000800 */
[----:B------:R-:W-:Y:S02]  /*3980*/  F2FP.F16.F32.PACK_AB R8, R61, R38 ;  /* 0x000000263d08723e */ /* 0x000fe400000000ff */
[----:B------:R-:W-:Y:S02]  /*3990*/  F2FP.F16.F32.PACK_AB R11, R72, R35 ;  /* 0x00000023480b723e */ /* 0x000fe400000000ff */
[----:B------:R3:W4:Y:S01]  /*39a0*/  MUFU.EX2 R7, R120 ;  /* 0x0000007800077308 */ /* 0x0007220000000800 */
[C---:B-1----:R-:W-:Y:S01]  /*39b0*/  FADD.FTZ R15, R65.reuse, R14 ;  /* 0x0000000e410f7221 */ /* 0x042fe20000010000 */
[----:B------:R-:W-:-:S05]  /*39c0*/  F2FP.F16.F32.PACK_AB R10, R65, R0 ;  /* 0x00000000410a723e */ /* 0x000fca00000000ff */
[----:B------:R1:W-:Y:S01]  /*39d0*/  STSM.16.M88.4 [R17+0x27800], R8 ;  /* 0x0278000811007844 */ /* 0x0003e20000000200 */
[----:B------:R-:W5:Y:S01]  /*39e0*/  MUFU.EX2 R48, R48 ;  /* 0x0000003000307308 */ /* 0x000f620000000800 */
[----:B0-----:R-:W-:Y:S01]  /*39f0*/  FADD.FTZ R0, R44, R15 ;  /* 0x0000000f2c007221 */ /* 0x001fe20000010000 */
[----:B---3--:R-:W-:-:S06]  /*3a00*/  CS2R R120, SRZ ;  /* 0x0000000000787805 */ /* 0x008fcc000001ff00 */
[----:B------:R0:W3:Y:S01]  /*3a10*/  MUFU.EX2 R47, R124 ;  /* 0x0000007c002f7308 */ /* 0x0000e20000000800 */
[C---:B----4-:R-:W-:Y:S01]  /*3a20*/  FADD.FTZ R15, R7.reuse, R0 ;  /* 0x00000000070f7221 */ /* 0x050fe20000010000 */
[C---:B------:R-:W-:Y:S01]  /*3a30*/  FADD.FTZ R0, R76.reuse, R13 ;  /* 0x0000000d4c007221 */ /* 0x040fe20000010000 */
[----:B------:R-:W-:Y:S02]  /*3a40*/  F2FP.F16.F32.PACK_AB R12, R7, R44 ;  /* 0x0000002c070c723e */ /* 0x000fe400000000ff */
[----:B------:R-:W-:Y:S01]  /*3a50*/  F2FP.F16.F32.PACK_AB R13, R76, R37 ;  /* 0x000000254c0d723e */ /* 0x000fe200000000ff */
[----:B------:R-:W-:Y:S01]  /*3a60*/  FADD.FTZ R7, R39, R0 ;  /* 0x0000000027077221 */ /* 0x000fe20000010000 */
[----:B--2---:R-:W-:Y:S01]  /*3a70*/  @P4 SHF.R.U32.HI R31, RZ, R33, R24 ;  /* 0x00000021ff1f4219 */ /* 0x004fe20000011618 */
[----:B------:R-:W2:Y:S01]  /*3a80*/  MUFU.EX2 R126, R126 ;  /* 0x0000007e007e7308 */ /* 0x000ea20000000800 */
[----:B-----5:R-:W-:Y:S01]  /*3a90*/  FADD.FTZ R14, R48, R15 ;  /* 0x0000000f300e7221 */ /* 0x020fe20000010000 */
[C---:B------:R-:W-:Y:S01]  /*3aa0*/  FADD.FTZ R0, R58.reuse, R7 ;  /* 0x000000073a007221 */ /* 0x040fe20000010000 */
[----:B------:R-:W-:-:S02]  /*3ab0*/  F2FP.F16.F32.PACK_AB R15, R58, R39 ;  /* 0x000000273a0f723e */ /* 0x000fc400000000ff */
[----:B0-----:R-:W-:Y:S01]  /*3ac0*/  CS2R R124, SRZ ;  /* 0x00000000007c7805 */ /* 0x001fe2000001ff00 */
[----:B------:R-:W-:Y:S02]  /*3ad0*/  FADD.FTZ R7, R41, R0 ;  /* 0x0000000029077221 */ /* 0x000fe40000010000 */
[----:B------:R0:W4:Y:S01]  /*3ae0*/  MUFU.EX2 R21, R128 ;  /* 0x0000008000157308 */ /* 0x0001220000000800 */
[C---:B---3--:R-:W-:Y:S01]  /*3af0*/  FADD.FTZ R27, R47.reuse, R14 ;  /* 0x0000000e2f1b7221 */ /* 0x048fe20000010000 */
[----:B------:R-:W-:-:S05]  /*3b00*/  F2FP.F16.F32.PACK_AB R14, R47, R48 ;  /* 0x000000302f0e723e */ /* 0x000fca00000000ff */
[----:B------:R3:W-:Y:S01]  /*3b10*/  STSM.16.M88.4 [R136], R12 ;  /* 0x0000000c88007844 */ /* 0x0007e20000000200 */
[----:B------:R-:W5:Y:S01]  /*3b20*/  MUFU.EX2 R54, R54 ;  /* 0x0000003600367308 */ /* 0x000f620000000800 */
[----:B--2---:R-:W-:Y:S01]  /*3b30*/  FADD.FTZ R20, R126, R27 ;  /* 0x0000001b7e147221 */ /* 0x004fe20000010000 */
[----:B0-----:R-:W-:-:S06]  /*3b40*/  CS2R R128, SRZ ;  /* 0x0000000000807805 */ /* 0x001fcc000001ff00 */
[----:B------:R-:W0:Y:S01]  /*3b50*/  MUFU.EX2 R90, R90 ;  /* 0x0000005a005a7308 */ /* 0x000e220000000800 */
[C---:B----4-:R-:W-:Y:S01]  /*3b60*/  FADD.FTZ R27, R21.reuse, R20 ;  /* 0x00000014151b7221 */ /* 0x050fe20000010000 */
[----:B-1----:R-:W-:Y:S02]  /*3b70*/  F2FP.F16.F32.PACK_AB R8, R21, R126 ;  /* 0x0000007e1508723e */ /* 0x002fe400000000ff */
[----:B------:R-:W-:-:S04]  /*3b80*/  CS2R R126, SRZ ;  /* 0x00000000007e7805 */ /* 0x000fc8000001ff00 */
[----:B------:R-:W1:Y:S01]  /*3b90*/  MUFU.EX2 R43, R43 ;  /* 0x0000002b002b7308 */ /* 0x000e620000000800 */
[----:B-----5:R-:W-:-:S07]  /*3ba0*/  FADD.FTZ R0, R54, R7 ;  /* 0x0000000736007221 */ /* 0x020fce0000010000 */
[----:B------:R2:W4:Y:S01]  /*3bb0*/  MUFU.EX2 R29, R130 ;  /* 0x00000082001d7308 */ /* 0x0005220000000800 */
[----:B0-----:R-:W-:-:S07]  /*3bc0*/  FADD.FTZ R20, R90, R27 ;  /* 0x0000001b5a147221 */ /* 0x001fce0000010000 */
[----:B------:R-:W0:Y:S01]  /*3bd0*/  MUFU.EX2 R62, R62 ;  /* 0x0000003e003e7308 */ /* 0x000e220000000800 */
[----:B-1----:R-:W-:Y:S01]  /*3be0*/  FADD.FTZ R9, R43, R0 ;  /* 0x000000002b097221 */ /* 0x002fe20000010000 */
[----:B--2---:R-:W-:-:S06]  /*3bf0*/  CS2R R130, SRZ ;  /* 0x0000000000827805 */ /* 0x004fcc000001ff00 */
[----:B------:R-:W3:Y:S01]  /*3c00*/  MUFU.EX2 R80, R80 ;  /* 0x0000005000507308 */ /* 0x000ee20000000800 */
[----:B----4-:R-:W-:Y:S01]  /*3c10*/  FADD.FTZ R11, R29, R20 ;  /* 0x000000141d0b7221 */ /* 0x010fe20000010000 */
[----:B------:R-:W-:Y:S02]  /*3c20*/  IADD3 R20, R31, R138, -R140 ;  /* 0x0000008a1f147210 */ /* 0x000fe40007ffe88c */
[----:B------:R-:W-:Y:S02]  /*3c30*/  F2FP.F16.F32.PACK_AB R10, R29, R90 ;  /* 0x0000005a1d0a723e */ /* 0x000fe400000000ff */
[----:B------:R-:W-:Y:S02]  /*3c40*/  CS2R R90, SRZ ;  /* 0x00000000005a7805 */ /* 0x000fe4000001ff00 */
[----:B------:R-:W1:Y:S01]  /*3c50*/  MUFU.EX2 R45, R45 ;  /* 0x0000002d002d7308 */ /* 0x000e620000000800 */
[----:B0-----:R-:W-:Y:S01]  /*3c60*/  FADD.FTZ R0, R62, R9 ;  /* 0x000000093e007221 */ /* 0x001fe20000010000 */
[----:B------:R-:W-:-:S06]  /*3c70*/  F2FP.F16.F32.PACK_AB R9, R54, R41 ;  /* 0x000000293609723e */ /* 0x000fcc00000000ff */
[----:B------:R0:W2:Y:S01]  /*3c80*/  MUFU.EX2 R25, R132 ;  /* 0x0000008400197308 */ /* 0x0000a20000000800 */
[----:B---3--:R-:W-:Y:S01]  /*3c90*/  FADD.FTZ R12, R80, R11 ;  /* 0x0000000b500c7221 */ /* 0x008fe20000010000 */
[----:B------:R-:W-:-:S05]  /*3ca0*/  F2FP.F16.F32.PACK_AB R11, R62, R43 ;  /* 0x0000002b3e0b723e */ /* 0x000fca00000000ff */
[----:B------:R3:W-:Y:S01]  /*3cb0*/  STSM.16.M88.4 [R19+0x6000], R8 ;  /* 0x0060000813007844 */ /* 0x0007e20000000200 */
[----:B------:R-:W4:Y:S01]  /*3cc0*/  MUFU.EX2 R66, R66 ;  /* 0x0000004200427308 */ /* 0x000f220000000800 */
[----:B-1----:R-:W-:Y:S01]  /*3cd0*/  FADD.FTZ R13, R45, R0 ;  /* 0x000000002d0d7221 */ /* 0x002fe20000010000 */
[----:B0-----:R-:W-:-:S06]  /*3ce0*/  CS2R R132, SRZ ;  /* 0x0000000000847805 */ /* 0x001fcc000001ff00 */
[----:B------:R-:W0:Y:S01]  /*3cf0*/  MUFU.EX2 R4, R4 ;  /* 0x0000000400047308 */ /* 0x000e220000000800 */
[C---:B--2---:R-:W-:Y:S01]  /*3d00*/  FADD.FTZ R21, R25.reuse, R12 ;  /* 0x0000000c19157221 */ /* 0x044fe20000010000 */
[----:B------:R-:W-:Y:S01]  /*3d10*/  F2FP.F16.F32.PACK_AB R12, R25, R80 ;  /* 0x00000050190c723e */ /* 0x000fe200000000ff */
[----:B---3--:R-:W-:-:S05]  /*3d20*/  VIADD R8, R88, 0xfffffffe ;  /* 0xfffffffe58087836 */ /* 0x008fca0000000000 */
[----:B------:R-:W-:Y:S01]  /*3d30*/  MUFU.EX2 R84, R84 ;  /* 0x0000005400547308 */ /* 0x000fe20000000800 */
[C---:B----4-:R-:W-:Y:S01]  /*3d40*/  FADD.FTZ R25, R66.reuse, R13 ;  /* 0x0000000d42197221 */ /* 0x050fe20000010000 */
[----:B------:R-:W-:Y:S02]  /*3d50*/  F2FP.F16.F32.PACK_AB R13, R66, R45 ;  /* 0x0000002d420d723e */ /* 0x000fe400000000ff */
[----:B------:R-:W-:-:S04]  /*3d60*/  CS2R R88, SRZ ;  /* 0x0000000000587805 */ /* 0x000fc8000001ff00 */
[----:B------:R-:W1:Y:S01]  /*3d70*/  MUFU.EX2 R55, R55 ;  /* 0x0000003700377308 */ /* 0x000e620000000800 */
[----:B0-----:R-:W-:-:S07]  /*3d80*/  FADD.FTZ R0, R4, R25 ;  /* 0x0000001904007221 */ /* 0x001fce0000010000 */
[----:B------:R0:W2:Y:S01]  /*3d90*/  MUFU.EX2 R7, R108 ;  /* 0x0000006c00077308 */ /* 0x0000a20000000800 */
[----:B-1----:R-:W-:Y:S02]  /*3da0*/  F2FP.F16.F32.PACK_AB R14, R55, R84 ;  /* 0x00000054370e723e */ /* 0x002fe400000000ff */
[----:B0-----:R-:W-:Y:S02]  /*3db0*/  CS2R R108, SRZ ;  /* 0x00000000006c7805 */ /* 0x001fe4000001ff00 */
[C---:B--2---:R-:W-:Y:S01]  /*3dc0*/  F2FP.F16.F32.PACK_AB R15, R7.reuse, R4 ;  /* 0x00000004070f723e */ /* 0x044fe200000000ff */
[----:B------:R-:W-:Y:S01]  /*3dd0*/  FADD.FTZ R4, R84, R21 ;  /* 0x0000001554047221 */ /* 0x000fe20000010000 */
[----:B------:R-:W-:Y:S01]  /*3de0*/  SHF.R.S32.HI R21, RZ, 0x1f, R20 ;  /* 0x0000001fff157819 */ /* 0x000fe20000011414 */
[----:B------:R-:W-:Y:S02]  /*3df0*/  FADD.FTZ R0, R7, R0 ;  /* 0x0000000007007221 */ /* 0x000fe40000010000 */
[----:B------:R0:W-:Y:S01]  /*3e00*/  STSM.16.M88.4 [R18+0x6000], R12 ;  /* 0x0060000c12007844 */ /* 0x0001e20000000200 */
[----:B------:R-:W-:Y:S01]  /*3e10*/  LEA.HI R21, R21, R20, RZ, 0x7 ;  /* 0x0000001415157211 */ /* 0x000fe200078f38ff */
[----:B------:R-:W-:Y:S01]  /*3e20*/  FADD.FTZ R4, R55, R4 ;  /* 0x0000000437047221 */ /* 0x000fe20000010000 */
[----:B------:R1:W-:Y:S06]  /*3e30*/  MEMBAR.ALL.CTA ;  /* 0x0000000000007992 */ /* 0x0003ec0000008000 */
[----:B-1----:R-:W1:Y:S01]  /*3e40*/  FENCE.VIEW.ASYNC.S ;  /* 0x00000000000073c6 */ /* 0x002e620000000000 */
[----:B------:R-:W-:-:S04]  /*3e50*/  SHF.R.S32.HI R21, RZ, 0x7, R21 ;  /* 0x00000007ff157819 */ /* 0x000fc80000011415 */
[----:B------:R-:W-:-:S04]  /*3e60*/  VIMNMX R139, R142, R21, !PT ;  /* 0x000000158e8b7248 */ /* 0x000fc80007fe0100 */
[----:B------:R-:W-:Y:S01]  /*3e70*/  ISETP.GE.AND P1, PT, R8, R139, PT ;  /* 0x0000008b0800720c */ /* 0x000fe20003f26270 */
[----:B-1----:R-:W-:-:S12]  /*3e80*/  NOP ;  /* 0x0000000000007918 */ /* 0x002fd80000000000 */
[----:B0-----:R-:W-:Y:S05]  /*3e90*/  @!P1 BRA `(.L_x_12111) ;  /* 0x0000002800b89947 */ /* 0x001fea0003800000 */
[----:B------:R-:W-:Y:S01]  /*3ea0*/  IMAD.MOV.U32 R9, RZ, RZ, R5 ;  /* 0x000000ffff097224 */ /* 0x000fe200078e0005 */
[----:B------:R-:W-:Y:S01]  /*3eb0*/  UMOV UR6, UR38 ;  /* 0x0000002600067c82 */ /* 0x000fe20008000000 */
[----:B------:R-:W-:Y:S02]  /*3ec0*/  IMAD.MOV.U32 R7, RZ, RZ, R6 ;  /* 0x000000ffff077224 */ /* 0x000fe400078e0006 */
[----:B------:R-:W-:Y:S02]  /*3ed0*/  IMAD.MOV.U32 R10, RZ, RZ, R2 ;  /* 0x000000ffff0a7224 */ /* 0x000fe400078e0002 */
[----:B------:R-:W-:-:S07]  /*3ee0*/  IMAD.MOV.U32 R135, RZ, RZ, RZ ;  /* 0x000000ffff877224 */ /* 0x000fce00078e00ff */
.L_x_12122:
[----:B------:R-:W-:Y:S01]  /*3ef0*/  ISETP.NE.AND P2, PT, RZ, UR42, PT ;  /* 0x0000002aff007c0c */ /* 0x000fe2000bf45270 */
[----:B------:R-:W-:-:S04]  /*3f00*/  UISETP.NE.AND UP0, UPT, UR6, 0x1, UPT ;  /* 0x000000010600788c */ /* 0x000fc8000bf05270 */
[----:B------:R-:W-:-:S06]  /*3f10*/  USEL UR7, URZ, 0x1, UP0 ;  /* 0x000000013f077887 */ /* 0x000fcc0008000000 */
[----:B------:R-:W-:Y:S02]  /*3f20*/  LOP3.LUT R2, R10, UR7, RZ, 0x3c, !PT ;  /* 0x000000070a027c12 */ /* 0x000fe4000f8e3cff */
[----:B------:R-:W-:Y:S05]  /*3f30*/  @P2 BRA `(.L_x_12112) ;  /* 0x0000000000342947 */ /* 0x000fea0003800000 */
[----:B------:R-:W-:Y:S05]  /*3f40*/  @!P0 BRA `(.L_x_12113) ;  /* 0x0000000000048947 */ /* 0x000fea0003800000 */
[----:B------:R-:W-:Y:S01]  /*3f50*/  BPT.TRAP 0x1 ;  /* 0x000000040000795c */ /* 0x000fe20000300000 */
.L_x_12113:
[----:B------:R-:W-:Y:S01]  /*3f60*/  UIADD3 UR7, UR6, 0x1, URZ ;  /* 0x0000000106077890 */ /* 0x000fe2000fffe03f */
[----:B------:R-:W-:-:S03]  /*3f70*/  SHF.L.U32 R3, R2, 0x1f, RZ ;  /* 0x0000001f02037819 */ /* 0x000fc600000006ff */
[----:B------:R-:W-:-:S04]  /*3f80*/  UISETP.NE.AND UP0, UPT, UR7, 0x2, UPT ;  /* 0x000000020700788c */ /* 0x000fc8000bf05270 */
[----:B------:R-:W-:-:S04]  /*3f90*/  USEL UR7, UR7, URZ, UP0 ;  /* 0x0000003f07077287 */ /* 0x000fc80008000000 */
[----:B------:R-:W-:-:S09]  /*3fa0*/  ULEA UR7, UR7, UR40, 0x3 ;  /* 0x0000002807077291 */ /* 0x000fd2000f8e183f */
[----:B------:R0:W1:Y:S01]  /*3fb0*/  SYNCS.PHASECHK.TRANS64.TRYWAIT P1, [UR7+0x2d830], R3 ;  /* 0x02d83003ff0075a7 */ /* 0x0000620008020147 */
[----:B------:R-:W-:Y:S05]  /*3fc0*/  @!P0 BRA `(.L_x_12114) ;  /* 0x0000000000048947 */ /* 0x000fea0003800000 */
[----:B------:R-:W-:Y:S01]  /*3fd0*/  BPT.TRAP 0x1 ;  /* 0x000000040000795c */ /* 0x000fe20000300000 */
.L_x_12114:
[----:B-1----:R-:W-:Y:S05]  /*3fe0*/  @P1 BRA `(.L_x_12112) ;  /* 0x0000000000081947 */ /* 0x002fea0003800000 */
[----:B------:R-:W1:Y:S02]  /*3ff0*/  SYNCS.PHASECHK.TRANS64.TRYWAIT P1, [UR7+0x2d830], R3 ;  /* 0x02d83003ff0075a7 */ /* 0x000e640008020147 */
[----:B-1----:R-:W-:Y:S05]  /*4000*/  @!P1 BRA `(.L_x_12115) ;  /* 0x000000e000009947 */ /* 0x002fea0003800000 */
.L_x_12112:
[----:B------:R-:W2:Y:S01]  /*4010*/  S2R R5, SR_TID.X ;  /* 0x0000000000057919 */ /* 0x000ea20000002100 */
        /* <DEDUP_REMOVED lines=41> */
.L_x_12117:
[----:B------:R-:W-:Y:S01]  /*42b0*/  ULEA UR7, UR6, UR40, 0x3 ;  /* 0x0000002806077291 */ /* 0x000fe2000f8e183f */
[----:B------:R-:W-:-:S08]  /*42c0*/  SHF.L.U32 R3, R10, 0x1f, RZ ;  /* 0x0000001f0a037819 */ /* 0x000fd000000006ff */
[----:B------:R0:W1:Y:S01]  /*42d0*/  SYNCS.PHASECHK.TRANS64.TRYWAIT P1, [UR7+0x2d850], R3 ;  /* 0x02d85003ff0075a7 */ /* 0x0000620008020147 */
[----:B------:R-:W-:Y:S05]  /*42e0*/  @!P0 BRA `(.L_x_12118) ;  /* 0x0000000000048947 */ /* 0x000fea0003800000 */
[----:B------:R-:W-:Y:S01]  /*42f0*/  BPT.TRAP 0x1 ;  /* 0x000000040000795c */ /* 0x000fe20000300000 */
.L_x_12118:
[----:B-1----:R-:W-:Y:S05]  /*4300*/  @P1 BRA `(.L_x_12116) ;  /* 0x0000000000081947 */ /* 0x002fea0003800000 */
[----:B------:R-:W1:Y:S02]  /*4310*/  SYNCS.PHASECHK.TRANS64.TRYWAIT P1, [UR7+0x2d850], R3 ;  /* 0x02d85003ff0075a7 */ /* 0x000e640008020147 */
[----:B-1----:R-:W-:Y:S05]  /*4320*/  @!P1 BRA `(.L_x_12119) ;  /* 0x000000dc00509947 */ /* 0x002fea0003800000 */
.L_x_12116:
        /* <DEDUP_REMOVED lines=70> */
.L_x_12120:
[----:B0-----:R-:W0:Y:S01]  /*4790*/  LDC R3, c[0x0][0x448] ;  /* 0x00011200ff037b82 */ /* 0x001e220000000800 */
[----:B------:R-:W-:Y:S01]  /*47a0*/  IMAD.IADD R5, R143, 0x1, R137 ;  /* 0x000000018f057824 */ /* 0x000fe200078e0289 */
[----:B------:R-:W-:Y:S01]  /*47b0*/  LOP3.LUT R16, R16, 0xfffffeff, RZ, 0xc0, !PT ;  /* 0xfffffeff10107812 */ /* 0x000fe200078ec0ff */
[----:B------:R-:W-:-:S03]  /*47c0*/  ULEA UR7, UR38, UR40, 0x3 ;  /* 0x0000002826077291 */ /* 0x000fc6000f8e183f */
[----:B------:R-:W-:Y:S01]  /*47d0*/  @P0 LOP3.LUT R16, R16, 0x100, RZ, 0xfc, !PT ;  /* 0x0000010010100812 */ /* 0x000fe200078efcff */
[----:B------:R-:W-:-:S03]  /*47e0*/  UIADD3 UR7, UR7, 0x2d840, URZ ;  /* 0x0002d84007077890 */ /* 0x000fc6000fffe03f */
[----:B------:R-:W-:Y:S01]  /*47f0*/  LOP3.LUT R16, R16, 0xfffffdff, RZ, 0xc0, !PT ;  /* 0xfffffdff10107812 */ /* 0x000fe200078ec0ff */
[----:B------:R-:W-:-:S09]  /*4800*/  UPRMT UR7, UR41, 0x654, UR7 ;  /* 0x0000065429077896 */ /* 0x000fd20008000007 */
[----:B------:R-:W-:Y:S01]  /*4810*/  SYNCS.ARRIVE.TRANS64.RED.A1T0 RZ, [UR7], RZ ;  /* 0x000000ffffff79a7 */ /* 0x000fe20008100407 */
[----:B0-----:R-:W-:-:S13]  /*4820*/  ISETP.NE.AND P1, PT, R3, 0x1, PT ;  /* 0x000000010300780c */ /* 0x001fda0003f25270 */
[----:B------:R-:W0:Y:S08]  /*4830*/  @P1 LDC R6, c[0x0][0x44c] ;  /* 0x00011300ff061b82 */ /* 0x000e300000000800 */
[----:B------:R-:W1:Y:S01]  /*4840*/  @P1 LDC R3, c[0x0][0x450] ;  /* 0x00011400ff031b82 */ /* 0x000e620000000800 */
[----:B0-----:R-:W-:-:S05]  /*4850*/  @P1 IMAD.HI.U32 R6, R5, R6, RZ ;  /* 0x0000000605061227 */ /* 0x001fca00078e00ff */
[----:B-1----:R-:W-:Y:S01]  /*4860*/  @P1 SHF.R.U32.HI R5, RZ, R3, R6 ;  /* 0x00000003ff051219 */ /* 0x002fe20000011606 */
[----:B------:R-:W-:-:S04]  /*4870*/  IMAD.MOV.U32 R6, RZ, RZ, -0x80 ;  /* 0xffffff80ff067424 */ /* 0x000fc800078e00ff */
[----:B------:R-:W0:Y:S01]  /*4880*/  SHFL.IDX PT, R3, R5, RZ, 0x1c1f ;  /* 0x001c1fff05037589 */ /* 0x000e2200000e0000 */
[----:B------:R-:W-:-:S03]  /*4890*/  IMAD R6, R8, R6, 0x1 ;  /* 0x0000000108067424 */ /* 0x000fc600078e0206 */
[----:B------:R-:W1:Y:S02]  /*48a0*/  SHFL.IDX PT, R5, R5, 0x1, 0x1c1f ;  /* 0x003c1f0005057f89 */ /* 0x000e6400000e0000 */
[----:B------:R-:W-:-:S05]  /*48b0*/  IADD3 R6, R138, R6, -R141 ;  /* 0x000000068a067210 */ /* 0x000fca0007ffe88d */
[----:B------:R-:W-:-:S04]  /*48c0*/  IMAD.IADD R6, R6, 0x1, -R140 ;  /* 0x0000000106067824 */ /* 0x000fc800078e0a8c */
[C---:B0-----:R-:W-:Y:S02]  /*48d0*/  IMAD.IADD R3, R6.reuse, 0x1, R3 ;  /* 0x0000000106037824 */ /* 0x041fe400078e0203 */
[----:B-1----:R-:W-:-:S03]  /*48e0*/  IMAD.IADD R5, R6, 0x1, R5 ;  /* 0x0000000106057824 */ /* 0x002fc600078e0205 */
[C---:B------:R-:W-:Y:S02]  /*48f0*/  ISETP.GT.AND P5, PT, R3.reuse, RZ, PT ;  /* 0x000000ff0300720c */ /* 0x040fe40003fa4270 */
[----:B------:R-:W-:Y:S02]  /*4900*/  ISETP.GT.AND P4, PT, R3, 0x1, PT ;  /* 0x000000010300780c */ /* 0x000fe40003f84270 */
        /* <DEDUP_REMOVED lines=76> */
[C---:B------:R-:W-:Y:S02]  /*4dd0*/  ISETP.GT.AND P1, PT, R5.reuse, 0x30, PT ;  /* 0x000000300500780c */ /* 0x040fe40003f24270 */
[----:B------:R-:W-:Y:S02]  /*4de0*/  FMNMX.FTZ R3, R44, R3, !PT ;  /* 0x000000032c037209 */ /* 0x000fe40007810000 */
[----:B------:R-:W-:Y:S02]  /*4df0*/  ISETP.GT.AND P3, PT, R5, RZ, PT ;  /* 0x000000ff0500720c */ /* 0x000fe40003f64270 */
        /* <DEDUP_REMOVED lines=15> */
[----:B------:R-:W-:Y:S02]  /*4ef0*/  ISETP.GT.AND P4, PT, R5, 0x10, PT ;  /* 0x000000100500780c */ /* 0x000fe40003f84270 */
        /* <DEDUP_REMOVED lines=17> */
[C---:B------:R-:W-:Y:S02]  /*5010*/  ISETP.GT.AND P5, PT, R5.reuse, 0x20, PT ;  /* 0x000000200500780c */ /* 0x040fe40003fa4270 */
[----:B------:R-:W-:Y:S02]  /*5020*/  FMNMX.FTZ R3, R80, R3, !PT ;  /* 0x0000000350037209 */ /* 0x000fe40007810000 */
[----:B------:R-:W-:Y:S02]  /*5030*/  ISETP.GT.AND P4, PT, R5, 0x21, PT ;  /* 0x000000210500780c */ /* 0x000fe40003f84270 */
[----:B------:R-:W-:Y:S02]  /*5040*/  FMNMX.FTZ R3, R81, R3, !PT ;  /* 0x0000000351037209 */ /* 0x000fe40007810000 */
[----:B------:R-:W-:Y:S02]  /*5050*/  ISETP.GT.AND P3, PT, R5, 0x28, PT ;  /* 0x000000280500780c */ /* 0x000fe40003f64270 */
[----:B------:R-:W-:-:S02]  /*5060*/  FMNMX.FTZ R3, R84, R3, !PT ;  /* 0x0000000354037209 */ /* 0x000fc40007810000 */
[----:B------:R-:W-:Y:S02]  /*5070*/  ISETP.GT.AND P2, PT, R5, 0x29, PT ;  /* 0x000000290500780c */ /* 0x000fe40003f44270 */
[----:B------:R-:W-:Y:S02]  /*5080*/  FMNMX.FTZ R3, R85, R3, !PT ;  /* 0x0000000355037209 */ /* 0x000fe40007810000 */
[----:B------:R-:W-:Y:S02]  /*5090*/  FSEL R70, R70, -INF , P1 ;  /* 0xff80000046467808 */ /* 0x000fe40000800000 */
[----:B------:R-:W-:Y:S01]  /*50a0*/  ISETP.GT.AND P1, PT, R5, 0x69, PT ;  /* 0x000000690500780c */ /* 0x000fe20003f24270 */
[----:B------:R-:W0:Y:S01]  /*50b0*/  SHFL.BFLY PT, R6, R3, 0x2, 0x1f ;  /* 0x0c401f0003067f89 */ /* 0x000e2200000e0000 */
        /* <DEDUP_REMOVED lines=8> */
[----:B------:R-:W-:Y:S02]  /*5140*/  @P0 LOP3.LUT R16, R16, 0x200, RZ, 0xfc, !PT ;  /* 0x0000020010100812 */ /* 0x000fe400078efcff */
[----:B------:R-:W-:Y:S02]  /*5150*/  FSEL R51, R51, -INF , P5 ;  /* 0xff80000033337808 */ /* 0x000fe40002800000 */
[----:B------:R-:W-:Y:S02]  /*5160*/  FSEL R54, R54, -INF , P4 ;  /* 0xff80000036367808 */ /* 0x000fe40002000000 */
[----:B------:R-:W-:Y:S02]  /*5170*/  FSEL R55, R55, -INF , P3 ;  /* 0xff80000037377808 */ /* 0x000fe40001800000 */
[----:B0-----:R-:W-:Y:S02]  /*5180*/  FMNMX.FTZ R6, R3, R6, !PT ;  /* 0x0000000603067209 */ /* 0x001fe40007810000 */
[----:B------:R-:W-:-:S02]  /*5190*/  FSEL R58, R58, -INF , P2 ;  /* 0xff8000003a3a7808 */ /* 0x000fc40001000000 */
[C---:B------:R-:W-:Y:S01]  /*51a0*/  ISETP.GT.AND P5, PT, R5.reuse, 0x48, PT ;  /* 0x000000480500780c */ /* 0x040fe20003fa4270 */
[----:B------:R-:W0:Y:S01]  /*51b0*/  SHFL.BFLY PT, R3, R6, 0x1, 0x1f ;  /* 0x0c201f0006037f89 */ /* 0x000e2200000e0000 */
[C---:B------:R-:W-:Y:S02]  /*51c0*/  ISETP.GT.AND P4, PT, R5.reuse, 0x49, PT ;  /* 0x000000490500780c */ /* 0x040fe40003f84270 */
[C---:B------:R-:W-:Y:S02]  /*51d0*/  ISETP.GT.AND P3, PT, R5.reuse, 0x50, PT ;  /* 0x000000500500780c */ /* 0x040fe40003f64270 */
[----:B------:R-:W-:Y:S02]  /*51e0*/  ISETP.GT.AND P2, PT, R5, 0x51, PT ;  /* 0x000000510500780c */ /* 0x000fe40003f44270 */
[----:B------:R-:W-:Y:S02]  /*51f0*/  LOP3.LUT R16, R16, 0xfffffbff, RZ, 0xc0, !PT ;  /* 0xfffffbff10107812 */ /* 0x000fe400078ec0ff */
[----:B------:R-:W-:-:S02]  /*5200*/  FSEL R62, R62, -INF , P5 ;  /* 0xff8000003e3e7808 */ /* 0x000fc40002800000 */
[----:B------:R-:W-:Y:S02]  /*5210*/  FSEL R63, R63, -INF , P4 ;  /* 0xff8000003f3f7808 */ /* 0x000fe40002000000 */
[----:B------:R-:W-:Y:S02]  /*5220*/  FSEL R66, R66, -INF , P3 ;  /* 0xff80000042427808 */ /* 0x000fe40001800000 */
[----:B------:R-:W-:Y:S02]  /*5230*/  FSEL R67, R67, -INF , P2 ;  /* 0xff80000043437808 */ /* 0x000fe40001000000 */
[----:B------:R-:W-:Y:S02]  /*5240*/  @P1 LOP3.LUT R16, R16, 0x400, RZ, 0xfc, !PT ;  /* 0x0000040010101812 */ /* 0x000fe400078efcff */
[C---:B------:R-:W-:Y:S02]  /*5250*/  ISETP.GT.AND P2, PT, R5.reuse, 0x70, PT ;  /* 0x000000700500780c */ /* 0x040fe40003f44270 */
[----:B------:R-:W-:-:S02]  /*5260*/  ISETP.GT.AND P3, PT, R5, 0x71, PT ;  /* 0x000000710500780c */ /* 0x000fc40003f64270 */
[C---:B------:R-:W-:Y:S02]  /*5270*/  ISETP.GT.AND P4, PT, R5.reuse, 0x78, PT ;  /* 0x000000780500780c */ /* 0x040fe40003f84270 */
[----:B0-----:R-:W-:Y:S02]  /*5280*/  FMNMX.FTZ R6, R6, R3, !PT ;  /* 0x0000000306067209 */ /* 0x001fe40007810000 */
[C---:B------:R-:W-:Y:S02]  /*5290*/  ISETP.GT.AND P5, PT, R5.reuse, 0x79, PT ;  /* 0x000000790500780c */ /* 0x040fe40003fa4270 */
[C---:B------:R-:W-:Y:S02]  /*52a0*/  FSETP.NEU.FTZ.AND P6, PT, R6.reuse, -INF , PT ;  /* 0xff8000000600780b */ /* 0x040fe40003fdd000 */
[----:B------:R-:W-:Y:S02]  /*52b0*/  ISETP.GT.AND P1, PT, R5, 0x59, PT ;  /* 0x000000590500780c */ /* 0x000fe40003f24270 */
[----:B------:R-:W-:-:S02]  /*52c0*/  FSEL R3, R6, RZ, P6 ;  /* 0x000000ff06037208 */ /* 0x000fc40003000000 */
[----:B------:R-:W-:Y:S02]  /*52d0*/  ISETP.GT.AND P0, PT, R5, 0x60, PT ;  /* 0x000000600500780c */ /* 0x000fe40003f04270 */
[----:B------:R-:W-:Y:S01]  /*52e0*/  FSEL R71, R71, -INF , P1 ;  /* 0xff80000047477808 */ /* 0x000fe20000800000 */
[----:B------:R-:W-:Y:S01]  /*52f0*/  FADD.FTZ R7, -R3, R7 ;  /* 0x0000000703077221 */ /* 0x000fe20000010100 */
[----:B------:R-:W-:Y:S01]  /*5300*/  FSEL R74, R74, -INF , P0 ;  /* 0xff8000004a4a7808 */ /* 0x000fe20000000000 */
[----:B------:R-:W0:Y:S01]  /*5310*/  LDC R3, c[0x0][0x988] ;  /* 0x00026200ff037b82 */ /* 0x000e220000000800 */
[C---:B------:R-:W-:Y:S02]  /*5320*/  LOP3.LUT P0, RZ, R16.reuse, 0x200, RZ, 0xc0, !PT ;  /* 0x0000020010ff7812 */ /* 0x040fe4000780c0ff */
[----:B------:R-:W-:Y:S02]  /*5330*/  LOP3.LUT P1, RZ, R16, 0x400, RZ, 0xc0, !PT ;  /* 0x0000040010ff7812 */ /* 0x000fe4000782c0ff */
[----:B------:R-:W-:-:S02]  /*5340*/  FSEL R75, R75, -INF , P0 ;  /* 0xff8000004b4b7808 */ /* 0x000fc40000000000 */
[----:B------:R-:W-:Y:S02]  /*5350*/  FSEL R79, R79, -INF , P1 ;  /* 0xff8000004f4f7808 */ /* 0x000fe40000800000 */
[----:B------:R-:W-:Y:S02]  /*5360*/  FSEL R82, R82, -INF , P2 ;  /* 0xff80000052527808 */ /* 0x000fe40001000000 */
[----:B------:R-:W-:Y:S02]  /*5370*/  FSEL R83, R83, -INF , P3 ;  /* 0xff80000053537808 */ /* 0x000fe40001800000 */
[----:B------:R-:W-:Y:S02]  /*5380*/  FSEL R86, R86, -INF , P4 ;  /* 0xff80000056567808 */ /* 0x000fe40002000000 */
[----:B------:R-:W-:Y:S02]  /*5390*/  FSEL R87, R87, -INF , P5 ;  /* 0xff80000057577808 */ /* 0x000fe40002800000 */
[----:B------:R-:W-:Y:S01]  /*53a0*/  LOP3.LUT P0, RZ, R16, 0x100, RZ, 0xc0, !PT ;  /* 0x0000010010ff7812 */ /* 0x000fe2000780c0ff */
[-C--:B0-----:R-:W-:Y:S01]  /*53b0*/  FMUL.FTZ R10, R6, R3.reuse ;  /* 0x00000003060a7220 */ /* 0x081fe20000410000 */
[----:B------:R-:W-:-:S04]  /*53c0*/  FMUL.FTZ R7, R7, R3 ;  /* 0x0000000307077220 */ /* 0x000fc80000410000 */
[----:B------:R-:W-:Y:S02]  /*53d0*/  FSEL R10, R10, RZ, P6 ;  /* 0x000000ff0a0a7208 */ /* 0x000fe40003000000 */
[----:B------:R-:W-:Y:S01]  /*53e0*/  ISETP.GT.AND P6, PT, R5, 0x68, PT ;  /* 0x000000680500780c */ /* 0x000fe20003fc4270 */
[----:B------:R-:W-:Y:S01]  /*53f0*/  MUFU.EX2 R7, R7 ;  /* 0x0000000700077308 */ /* 0x000fe20000000800 */
[----:B------:R-:W-:Y:S01]  /*5400*/  FMNMX.FTZ R5, R26, R9, !PT ;  /* 0x000000091a057209 */ /* 0x000fe20007810000 */
[-CC-:B------:R-:W-:Y:S01]  /*5410*/  FFMA.FTZ R24, R24, R3.reuse, -R10.reuse ;  /* 0x0000000318187223 */ /* 0x180fe2000001080a */
[----:B------:R-:W-:Y:S01]  /*5420*/  FSEL R78, R78, -INF , P6 ;  /* 0xff8000004e4e7808 */ /* 0x000fe20003000000 */
[--C-:B------:R-:W-:Y:S01]  /*5430*/  FFMA.FTZ R25, R25, R3, -R10.reuse ;  /* 0x0000000319197223 */ /* 0x100fe2000001080a */
[----:B------:R-:W-:Y:S01]  /*5440*/  FMNMX.FTZ R5, R27, R5, !PT ;  /* 0x000000051b057209 */ /* 0x000fe20007810000 */
[-CC-:B------:R-:W-:Y:S01]  /*5450*/  FFMA.FTZ R28, R28, R3.reuse, -R10.reuse ;  /* 0x000000031c1c7223 */ /* 0x180fe2000001080a */
[--C-:B------:R-:W-:Y:S01]  /*5460*/  FFMA.FTZ R29, R29, R3, -R10.reuse ;  /* 0x000000031d1d7223 */ /* 0x100fe2000001080a */
[----:B------:R-:W0:Y:S01]  /*5470*/  MUFU.EX2 R24, R24 ;  /* 0x0000001800187308 */ /* 0x000e220000000800 */
        /* <DEDUP_REMOVED lines=16> */
[----:B------:R-:W-:Y:S01]  /*5580*/  FMNMX.FTZ R5, R38, R5, !PT ;  /* 0x0000000526057209 */ /* 0x000fe20007810000 */
[----:B0-----:R-:W-:Y:S01]  /*5590*/  FFMA.FTZ R4, R7, R4, R24 ;  /* 0x0000000407047223 */ /* 0x001fe20000010018 */
[-CC-:B------:R-:W-:Y:S01]  /*55a0*/  FFMA.FTZ R52, R52, R3.reuse, -R10.reuse ;  /* 0x0000000334347223 */ /* 0x180fe2000001080a */
[--C-:B------:R-:W-:Y:S01]  /*55b0*/  FFMA.FTZ R53, R53, R3, -R10.reuse ;  /* 0x0000000335357223 */ /* 0x100fe2000001080a */
[----:B------:R-:W-:Y:S01]  /*55c0*/  FMNMX.FTZ R5, R39, R5, !PT ;  /* 0x0000000527057209 */ /* 0x000fe20007810000 */
[-CC-:B------:R-:W-:Y:S01]  /*55d0*/  FFMA.FTZ R56, R56, R3.reuse, -R10.reuse ;  /* 0x0000000338387223 */ /* 0x180fe2000001080a */
[----:B------:R-:W-:Y:S01]  /*55e0*/  FFMA.FTZ R57, R57, R3, -R10 ;  /* 0x0000000339397223 */ /* 0x000fe2000001080a */
[----:B------:R-:W-:Y:S01]  /*55f0*/  MUFU.EX2 R29, R29 ;  /* 0x0000001d001d7308 */ /* 0x000fe20000000800 */
[----:B------:R-:W-:Y:S01]  /*5600*/  FMNMX.FTZ R5, R42, R5, !PT ;  /* 0x000000052a057209 */ /* 0x000fe20007810000 */
[----:B-1----:R-:W-:Y:S01]  /*5610*/  FADD.FTZ R4, R25, R4 ;  /* 0x0000000419047221 */ /* 0x002fe20000010000 */
        /* <DEDUP_REMOVED lines=104> */
[----:B0-----:R-:W-:-:S04]  /*5ca0*/  FFMA.FTZ R0, R9, R0, R26 ;  /* 0x0000000009007223 */ /* 0x001fc8000001001a */
[----:B------:R-:W-:Y:S01]  /*5cb0*/  FADD.FTZ R14, R13, R0 ;  /* 0x000000000d0e7221 */ /* 0x000fe20000010000 */
        /* <DEDUP_REMOVED lines=98> */
.L_x_12121:
        /* <DEDUP_REMOVED lines=103> */
[----:B------:R-:W-:Y:S01]  /*6950*/  IMAD.MOV.U32 R10, RZ, RZ, R2 ;  /* 0x000000ffff0a7224 */ /* 0x000fe200078e0002 */
[----:B-1----:R-:W-:Y:S01]  /*6960*/  NOP ;  /* 0x0000000000007918 */ /* 0x002fe20000000000 */
[----:B0-----:R-:W-:Y:S05]  /*6970*/  @P1 BRA `(.L_x_12122) ;  /* 0xffffffd4005c1947 */ /* 0x001fea000383ffff */
.L_x_12111:
[----:B------:R-:W-:-:S13]  /*6980*/  ISETP.GE.AND P1, PT, R8, R142, PT ;  /* 0x0000008e0800720c */ /* 0x000fda0003f26270 */
[----:B------:R-:W-:Y:S05]  /*6990*/  @!P1 BRA `(.L_x_12123) ;  /* 0x00000020003c9947 */ /* 0x000fea0003800000 */
[----:B------:R-:W-:Y:S01]  /*69a0*/  IMAD.MOV.U32 R9, RZ, RZ, R5 ;  /* 0x000000ffff097224 */ /* 0x000fe200078e0005 */
[----:B------:R-:W-:Y:S01]  /*69b0*/  UMOV UR6, UR38 ;  /* 0x0000002600067c82 */ /* 0x000fe20008000000 */
[----:B------:R-:W-:Y:S02]  /*69c0*/  IMAD.MOV.U32 R7, RZ, RZ, R6 ;  /* 0x000000ffff077224 */ /* 0x000fe400078e0006 */
[----:B------:R-:W-:-:S07]  /*69d0*/  IMAD.MOV.U32 R10, RZ, RZ, R2 ;  /* 0x000000ffff0a7224 */ /* 0x000fce00078e0002 */
.L_x_12134:
[----:B------:R-:W-:Y:S01]  /*69e0*/  ISETP.NE.AND P2, PT, RZ, UR42, PT ;  /* 0x0000002aff007c0c */ /* 0x000fe2000bf45270 */
[----:B------:R-:W-:-:S04]  /*69f0*/  UISETP.NE.AND UP0, UPT, UR6, 0x1, UPT ;  /* 0x000000010600788c */ /* 0x000fc8000bf05270 */
[----:B------:R-:W-:-:S06]  /*6a00*/  USEL UR7, URZ, 0x1, UP0 ;  /* 0x000000013f077887 */ /* 0x000fcc0008000000 */
[----:B------:R-:W-:Y:S02]  /*6a10*/  LOP3.LUT R2, R10, UR7, RZ, 0x3c, !PT ;  /* 0x000000070a027c12 */ /* 0x000fe4000f8e3cff */
[----:B------:R-:W-:Y:S05]  /*6a20*/  @P2 BRA `(.L_x_12124) ;  /* 0x0000000000342947 */ /* 0x000fea0003800000 */
[----:B------:R-:W-:Y:S05]  /*6a30*/  @!P0 BRA `(.L_x_12125) ;  /* 0x0000000000048947 */ /* 0x000fea0003800000 */
[----:B------:R-:W-:Y:S01]  /*6a40*/  BPT.TRAP 0x1 ;  /* 0x000000040000795c */ /* 0x000fe20000300000 */
.L_x_12125:
        /* <DEDUP_REMOVED lines=8> */
.L_x_12126:
[----:B-1----:R-:W-:Y:S05]  /*6ad0*/  @P1 BRA `(.L_x_12124) ;  /* 0x0000000000081947 */ /* 0x002fea0003800000 */
[----:B------:R-:W1:Y:S02]  /*6ae0*/  SYNCS.PHASECHK.TRANS64.TRYWAIT P1, [UR7+0x2d830], R3 ;  /* 0x02d83003ff0075a7 */ /* 0x000e640008020147 */
[----:B-1----:R-:W-:Y:S05]  /*6af0*/  @!P1 BRA `(.L_x_12127) ;  /* 0x000000b400749947 */ /* 0x002fea0003800000 */
.L_x_12124:
        /* <DEDUP_REMOVED lines=42> */
.L_x_12129:
[----:B------:R-:W-:Y:S01]  /*6da0*/  ULEA UR7, UR6, UR40, 0x3 ;  /* 0x0000002806077291 */ /* 0x000fe2000f8e183f */
[----:B------:R-:W-:-:S08]  /*6db0*/  SHF.L.U32 R3, R10, 0x1f, RZ ;  /* 0x0000001f0a037819 */ /* 0x000fd000000006ff */
[----:B------:R0:W1:Y:S01]  /*6dc0*/  SYNCS.PHASECHK.TRANS64.TRYWAIT P1, [UR7+0x2d850], R3 ;  /* 0x02d85003ff0075a7 */ /* 0x0000620008020147 */
[----:B------:R-:W-:Y:S05]  /*6dd0*/  @!P0 BRA `(.L_x_12130) ;  /* 0x0000000000048947 */ /* 0x000fea0003800000 */
[----:B------:R-:W-:Y:S01]  /*6de0*/  BPT.TRAP 0x1 ;  /* 0x000000040000795c */ /* 0x000fe20000300000 */
.L_x_12130:
[----:B-1----:R-:W-:Y:S05]  /*6df0*/  @P1 BRA `(.L_x_12128) ;  /* 0x0000000000081947 */ /* 0x002fea0003800000 */
[----:B------:R-:W1:Y:S02]  /*6e00*/  SYNCS.PHASECHK.TRANS64.TRYWAIT P1, [UR7+0x2d850], R3 ;  /* 0x02d85003ff0075a7 */ /* 0x000e640008020147 */
[----:B-1----:R-:W-:Y:S05]  /*6e10*/  @!P1 BRA `(.L_x_12131) ;  /* 0x000000b000c49947 */ /* 0x002fea0003800000 */
.L_x_12128:
        /* <DEDUP_REMOVED lines=70> */
.L_x_12132:
        /* <DEDUP_REMOVED lines=78> */
[C---:B------:R-:W-:Y:S01]  /*7760*/  FADD.FTZ R9, -R5.reuse, R9 ;  /* 0x0000000905097221 */ /* 0x040fe20000010100 */
        /* <DEDUP_REMOVED lines=46> */
[-C--:B------:R-:W-:Y:S01]  /*7a50*/  FFMA.FTZ R35, R35, R3.reuse, -R12 ;  /* 0x0000000323237223 */ /* 0x080fe2000001080c */
        /* <DEDUP_REMOVED lines=153> */
.L_x_12133:
        /* <DEDUP_REMOVED lines=106> */
.L_x_12123:
[----:B------:R-:W-:Y:S06]  /*8a90*/  BAR.ARV 0x8, 0x200 ;  /* 0x0208000000007b1d */ /* 0x000fec0000002000 */
[----:B------:R-:W-:Y:S05]  /*8aa0*/  @!P0 BRA `(.L_x_12135) ;  /* 0x0000000000048947 */ /* 0x000fea0003800000 */
[----:B------:R-:W-:Y:S01]  /*8ab0*/  BPT.TRAP 0x1 ;  /* 0x000000040000795c */ /* 0x000fe20000300000 */
.L_x_12135:
[----:B------:R-:W-:Y:S01]  /*8ac0*/  ULEA UR4, UR38, UR40, 0x3 ;  /* 0x0000002826047291 */ /* 0x000fe2000f8e183f */
[----:B------:R-:W-:-:S08]  /*8ad0*/  SHF.L.U32 R7, R2, 0x1f, RZ ;  /* 0x0000001f02077819 */ /* 0x000fd000000006ff */
[----:B------:R0:W1:Y:S01]  /*8ae0*/  SYNCS.PHASECHK.TRANS64.TRYWAIT P1, [UR4+0x2d850], R7 ;  /* 0x02d85007ff0075a7 */ /* 0x0000620008020144 */
[----:B------:R-:W-:Y:S05]  /*8af0*/  @!P0 BRA `(.L_x_12136) ;  /* 0x0000000000048947 */ /* 0x000fea0003800000 */
[----:B------:R-:W-:Y:S01]  /*8b00*/  BPT.TRAP 0x1 ;  /* 0x000000040000795c */ /* 0x000fe20000300000 */
.L_x_12136:
[----:B-1----:R-:W-:Y:S05]  /*8b10*/  @P1 BRA `(.L_x_12137) ;  /* 0x0000000000081947 */ /* 0x002fea0003800000 */
[----:B------:R-:W1:Y:S02]  /*8b20*/  SYNCS.PHASECHK.TRANS64.TRYWAIT P1, [UR4+0x2d850], R7 ;  /* 0x02d85007ff0075a7 */ /* 0x000e640008020144 */
[----:B-1----:R-:W-:Y:S05]  /*8b30*/  @!P1 BRA `(.L_x_12138) ;  /* 0x0000009400949947 */ /* 0x002fea0003800000 */
.L_x_12137:
[----:B------:R-:W-:Y:S01]  /*8b40*/  UIADD3 UR40, UR40, 0x400, URZ ;  /* 0x0000040028287890 */ /* 0x000fe2000fffe03f */
[----:B------:R-:W-:Y:S01]  /*8b50*/  WARPGROUP.ARRIVE ;  /* 0x00000000000079c5 */ /* 0x000fe20000000000 */
[----:B------:R-:W-:Y:S01]  /*8b60*/  ULOP3.LUT UR39, UR39, 0x10000, URZ, 0xfc, !UPT ;  /* 0x0001000027277892 */ /* 0x000fe2000f8efc3f */
[----:B01----:R-:W0:Y:S01]  /*8b70*/  SHFL.BFLY PT, R7, R4, 0x2, 0x1f ;  /* 0x0c401f0004077f89 */ /* 0x003e2200000e0000 */
[----:B------:R-:W-:Y:S01]  /*8b80*/  USHF.R.U32.HI UR40, URZ, 0x4, UR40 ;  /* 0x000000043f287899 */ /* 0x000fe20008011628 */
[----:B------:R-:W-:Y:S01]  /*8b90*/  IMAD.MOV.U32 R20, RZ, RZ, -0x800000 ;  /* 0xff800000ff147424 */ /* 0x000fe200078e00ff */
[----:B------:R-:W-:Y:S01]  /*8ba0*/  UMOV UR9, 0x40000040 ;  /* 0x4000004000097882 */ /* 0x000fe20000000000 */
[----:B------:R-:W-:Y:S01]  /*8bb0*/  UMOV UR11, 0x80000020 ;  /* 0x80000020000b7882 */ /* 0x000fe20000000000 */
[----:B------:R-:W-:Y:S01]  /*8bc0*/  ULOP3.LUT UR40, UR40, 0x3fff, URZ, 0xc0, !UPT ;  /* 0x00003fff28287892 */ /* 0x000fe2000f8ec03f */
[----:B------:R-:W1:Y:S01]  /*8bd0*/  SHFL.BFLY PT, R9, R0, 0x2, 0x1f ;  /* 0x0c401f0000097f89 */ /* 0x000e6200000e0000 */
[----:B------:R-:W-:-:S02]  /*8be0*/  UMOV UR8, UR39 ;  /* 0x0000002700087c82 */ /* 0x000fc40008000000 */
[----:B------:R-:W-:-:S04]  /*8bf0*/  ULOP3.LUT UR5, UR40, 0x2000000, URZ, 0xfc, !UPT ;  /* 0x0200000028057892 */ /* 0x000fc8000f8efc3f */
[----:B------:R-:W-:-:S07]  /*8c00*/  UIMAD UR5, UR38, 0x600, UR5 ;  /* 0x00000600260578a4 */ /* 0x000fce000f8e0205 */
[----:B------:R-:W-:Y:S02]  /*8c10*/  UMOV UR10, UR5 ;  /* 0x00000005000a7c82 */ /* 0x000fe40008000000 */
[----:B------:R-:W-:Y:S01]  /*8c20*/  HGMMA.64x96x16.F32 R88, gdesc[UR8].tnspB, R88, gsb0 ;  /* 0x41600000085879f0 */ /* 0x000fe20008000858 */
[----:B------:R-:W-:Y:S01]  /*8c30*/  UIADD3 UR8, UR39, 0x2, URZ ;  /* 0x0000000227087890 */ /* 0x000fe2000fffe03f */
[----:B0-----:R-:W-:Y:S01]  /*8c40*/  FADD.FTZ R7, R7, R4 ;  /* 0x0000000407077221 */ /* 0x001fe20000010000 */
[----:B------:R-:W-:Y:S01]  /*8c50*/  UIADD3 UR10, UR5, 0x40, URZ ;  /* 0x00000040050a7890 */ /* 0x000fe2000fffe03f */
[----:B------:R-:W-:Y:S01]  /*8c60*/  IMAD.MOV.U32 R4, RZ, RZ, RZ ;  /* 0x000000ffff047224 */ /* 0x000fe200078e00ff */
[----:B------:R-:W-:Y:S01]  /*8c70*/  UMOV UR9, 0x40000040 ;  /* 0x4000004000097882 */ /* 0x000fe20000000000 */
[----:B------:R-:W-:Y:S01]  /*8c80*/  UMOV UR11, 0x80000020 ;  /* 0x80000020000b7882 */ /* 0x000fe20000000000 */
[----:B------:R-:W0:Y:S01]  /*8c90*/  SHFL.BFLY PT, R8, R7, 0x1, 0x1f ;  /* 0x0c201f0007087f89 */ /* 0x000e2200000e0000 */
[----:B-1----:R-:W-:Y:S01]  /*8ca0*/  FADD.FTZ R9, R9, R0 ;  /* 0x0000000009097221 */ /* 0x002fe20000010000 */
[----:B------:R-:W-:-:S04]  /*8cb0*/  IMAD.MOV.U32 R0, RZ, RZ, -0x800000 ;  /* 0xff800000ff007424 */ /* 0x000fc800078e00ff */
[----:B------:R-:W1:Y:S01]  /*8cc0*/  SHFL.BFLY PT, R10, R9, 0x1, 0x1f ;  /* 0x0c201f00090a7f89 */ /* 0x000e6200000e0000 */
[----:B0-----:R-:W-:Y:S01]  /*8cd0*/  FADD.FTZ R13, R7, R8 ;  /* 0x00000008070d7221 */ /* 0x001fe20000010000 */
[----:B------:R-:W-:-:S04]  /*8ce0*/  IMAD.MOV.U32 R8, RZ, RZ, RZ ;  /* 0x000000ffff087224 */ /* 0x000fc800078e00ff */
[----:B------:R-:W-:Y:S01]  /*8cf0*/  FSETP.NE.FTZ.AND P1, PT, R13, RZ, PT ;  /* 0x000000ff0d00720b */ /* 0x000fe20003f35000 */
[----:B-1----:R-:W-:-:S05]  /*8d00*/  FADD.FTZ R14, R9, R10 ;  /* 0x0000000a090e7221 */ /* 0x002fca0000010000 */
        /* <DEDUP_REMOVED lines=59> */
.L_x_12139:
        /* <DEDUP_REMOVED lines=60> */
.L_x_12103:
[----:B------:R-:W3:Y:S08]  /*9480*/  S2UR UR41, SR_CgaCtaId ;  /* 0x00000000002979c3 */ /* 0x000ef00000008800 */
[----:B------:R-:W-:Y:S06]  /*9490*/  BAR.SYNC.DEFER_BLOCKING 0x5, 0x200 ;  /* 0x0148000000007b1d */ /* 0x000fec0000010000 */
[----:B------:R-:W-:Y:S01]  /*94a0*/  UMOV UR40, 0x400 ;  /* 0x0000040000287882 */ /* 0x000fe20000000000 */
[----:B------:R-:W-:Y:S01]  /*94b0*/  BSSY B0, `(.L_x_12140) ;  /* 0x000027f000007945 */ /* 0x000fe20003800000 */
[----:B---3--:R-:W-:-:S09]  /*94c0*/  ULEA UR40, UR41, UR40, 0x18 ;  /* 0x0000002829287291 */ /* 0x008fd2000f8ec03f */
[----:B------:R-:W3:Y:S01]  /*94d0*/  LDS.128 R4, [UR40+0x2d8d0] ;  /* 0x02d8d028ff047984 */ /* 0x000ee20008000c00 */
[----:B------:R-:W-:Y:S06]  /*94e0*/  BAR.ARV 0x4, 0x200 ;  /* 0x0108000000007b1d */ /* 0x000fec0000002000 */
[----:B------:R-:W-:Y:S05]  /*94f0*/  @P0 BRA `(.L_x_12141) ;  /* 0x0000001c004c0947 */ /* 0x000fea0003800000 */
[----:B--2---:R-:W1:Y:S01]  /*9500*/  LDL R3, [R1+0x48] ;  /* 0x0000480001037983 */ /* 0x004e620000100800 */
[----:B------:R-:W2:Y:S03]  /*9510*/  S2UR UR6, SR_SWINHI ;  /* 0x00000000000679c3 */ /* 0x000ea60000002f00 */
[----:B------:R-:W4:Y:S05]  /*9520*/  LDL R48, [R1+0x8] ;  /* 0x0000080001307983 */ /* 0x000f2a0000100800 */
[----:B------:R-:W3:Y:S01]  /*9530*/  LDC.64 R38, c[0x0][0xc00] ;  /* 0x00030000ff267b82 */ /* 0x000ee20000000a00 */
[----:B------:R-:W-:Y:S01]  /*9540*/  UMOV UR4, UR40 ;  /* 0x0000002800047c82 */ /* 0x000fe20008000000 */
[----:B--2---:R-:W-:Y:S01]  /*9550*/  UMOV UR5, UR6 ;  /* 0x0000000600057c82 */ /* 0x004fe20008000000 */
[----:B------:R-:W-:-:S02]  /*9560*/  IMAD.U32 R34, RZ, RZ, UR4 ;  /* 0x00000004ff227e24 */ /* 0x000fc4000f8e00ff */
[----:B------:R-:W-:Y:S01]  /*9570*/  IMAD.U32 R35, RZ, RZ, UR5 ;  /* 0x00000005ff237e24 */ /* 0x000fe2000f8e00ff */
[----:B------:R-:W-:Y:S01]  /*9580*/  F2FP.F16.F32.PACK_AB R30, R109, R108 ;  /* 0x0000006c6d1e723e */ /* 0x000fe200000000ff */
[----:B------:R-:W-:Y:S01]  /*9590*/  ULDC.64 UR4, c[0x0][0xc08] ;  /* 0x0003020000047ab9 */ /* 0x000fe20000000a00 */
[----:B------:R-:W-:Y:S01]  /*95a0*/  BAR.SYNC.DEFER_BLOCKING 0x1, 0x180 ;  /* 0x0046000000007b1d */ /* 0x000fe20000010000 */
[----:B-1----:R-:W-:-:S03]  /*95b0*/  IMAD.WIDE R8, R3, 0x2, R34 ;  /* 0x0000000203087825 */ /* 0x002fc600078e0222 */
[C---:B------:R-:W-:Y:S02]  /*95c0*/  IADD3 R14, P0, R8.reuse, 0x6020, RZ ;  /* 0x00006020080e7810 */ /* 0x040fe40007f1e0ff */
[C---:B------:R-:W-:Y:S02]  /*95d0*/  LOP3.LUT R3, R8.reuse, 0x180, RZ, 0xc0, !PT ;  /* 0x0000018008037812 */ /* 0x040fe400078ec0ff */
[----:B------:R-:W-:Y:S02]  /*95e0*/  IADD3 R12, P1, R8, 0x6000, RZ ;  /* 0x00006000080c7810 */ /* 0x000fe40007f3e0ff */
[----:B0-----:R-:W-:Y:S02]  /*95f0*/  LOP3.LUT R11, R14, 0x180, RZ, 0xc0, !PT ;  /* 0x000001800e0b7812 */ /* 0x001fe400078ec0ff */
[----:B------:R-:W-:Y:S02]  /*9600*/  SHF.R.U64 R3, R3, 0x3, RZ ;  /* 0x0000000303037819 */ /* 0x000fe400000012ff */
[----:B------:R-:W-:-:S02]  /*9610*/  LOP3.LUT R10, R12, 0x180, RZ, 0xc0, !PT ;  /* 0x000001800c0a7812 */ /* 0x000fc400078ec0ff */
[C---:B------:R-:W-:Y:S02]  /*9620*/  IADD3 R37, P2, R8.reuse, 0x3020, RZ ;  /* 0x0000302008257810 */ /* 0x040fe40007f5e0ff */
[C---:B------:R-:W-:Y:S02]  /*9630*/  IADD3 R31, P3, R8.reuse, 0x3000, RZ ;  /* 0x00003000081f7810 */ /* 0x040fe40007f7e0ff */
[----:B---3--:R-:W-:Y:S02]  /*9640*/  IADD3 R4, P4, R8, 0x20, RZ ;  /* 0x0000002008047810 */ /* 0x008fe40007f9e0ff */
[----:B------:R-:W-:Y:S02]  /*9650*/  SHF.R.U64 R11, R11, 0x3, RZ ;  /* 0x000000030b0b7819 */ /* 0x000fe400000012ff */
[----:B------:R-:W-:Y:S02]  /*9660*/  LOP3.LUT R8, R3, R8, RZ, 0x3c, !PT ;  /* 0x0000000803087212 */ /* 0x000fe400078e3cff */
[----:B------:R-:W-:-:S02]  /*9670*/  SHF.R.U64 R3, R10, 0x3, RZ ;  /* 0x000000030a037819 */ /* 0x000fc400000012ff */
[----:B------:R-:W-:Y:S02]  /*9680*/  LOP3.LUT R24, R11, R14, RZ, 0x3c, !PT ;  /* 0x0000000e0b187212 */ /* 0x000fe400078e3cff */
[----:B------:R-:W-:Y:S02]  /*9690*/  LOP3.LUT R14, R37, 0x180, RZ, 0xc0, !PT ;  /* 0x00000180250e7812 */ /* 0x000fe400078ec0ff */
[----:B------:R-:W-:Y:S02]  /*96a0*/  LOP3.LUT R12, R3, R12, RZ, 0x3c, !PT ;  /* 0x0000000c030c7212 */ /* 0x000fe400078e3cff */
[----:B------:R-:W-:Y:S02]  /*96b0*/  LOP3.LUT R26, R31, 0x180, RZ, 0xc0, !PT ;  /* 0x000001801f1a7812 */ /* 0x000fe400078ec0ff */
[----:B------:R-:W-:Y:S02]  /*96c0*/  LOP3.LUT R3, R4, 0x180, RZ, 0xc0, !PT ;  /* 0x0000018004037812 */ /* 0x000fe400078ec0ff */
[----:B------:R-:W-:-:S02]  /*96d0*/  SHF.R.U64 R14, R14, 0x3, RZ ;  /* 0x000000030e0e7819 */ /* 0x000fc400000012ff */
[----:B------:R-:W-:Y:S02]  /*96e0*/  SHF.R.U64 R26, R26, 0x3, RZ ;  /* 0x000000031a1a7819 */ /* 0x000fe400000012ff */
[----:B------:R-:W-:Y:S01]  /*96f0*/  SHF.R.U64 R3, R3, 0x3, RZ ;  /* 0x0000000303037819 */ /* 0x000fe200000012ff */
[--C-:B------:R-:W-:Y:S01]  /*9700*/  IMAD.X R25, RZ, RZ, R9.reuse, P0 ;  /* 0x000000ffff197224 */ /* 0x100fe200000e0609 */
[----:B------:R-:W-:Y:S01]  /*9710*/  LOP3.LUT R14, R14, R37, RZ, 0x3c, !PT ;  /* 0x000000250e0e7212 */ /* 0x000fe200078e3cff */
[--C-:B------:R-:W-:Y:S01]  /*9720*/  IMAD.X R27, RZ, RZ, R9.reuse, P3 ;  /* 0x000000ffff1b7224 */ /* 0x100fe200018e0609 */
[----:B------:R-:W-:Y:S01]  /*9730*/  LOP3.LUT R26, R26, R31, RZ, 0x3c, !PT ;  /* 0x0000001f1a1a7212 */ /* 0x000fe200078e3cff */
[--C-:B------:R-:W-:Y:S01]  /*9740*/  IMAD.X R29, RZ, RZ, R9.reuse, P4 ;  /* 0x000000ffff1d7224 */ /* 0x100fe200020e0609 */
[----:B------:R-:W0:Y:S01]  /*9750*/  LDC.64 R36, c[0x0][0xc00] ;  /* 0x00030000ff247b82 */ /* 0x000e220000000a00 */
[----:B------:R-:W-:Y:S01]  /*9760*/  LOP3.LUT R28, R3, R4, RZ, 0x3c, !PT ;  /* 0x00000004031c7212 */ /* 0x000fe200078e3cff */
[--C-:B------:R-:W-:Y:S01]  /*9770*/  IMAD.X R13, RZ, RZ, R9.reuse, P1 ;  /* 0x000000ffff0d7224 */ /* 0x100fe200008e0609 */
[----:B------:R-:W-:Y:S01]  /*9780*/  MOV R21, R8 ;  /* 0x0000000800157202 */ /* 0x000fe20000000f00 */
[----:B------:R-:W-:Y:S01]  /*9790*/  IMAD.X R15, RZ, RZ, R9, P2 ;  /* 0x000000ffff0f7224 */ /* 0x000fe200010e0609 */
[----:B------:R-:W-:-:S02]  /*97a0*/  F2FP.F16.F32.PACK_AB R8, R33, R32 ;  /* 0x000000202108723e */ /* 0x000fc400000000ff */
[----:B------:R-:W-:Y:S02]  /*97b0*/  F2FP.F16.F32.PACK_AB R9, R91, R90 ;  /* 0x0000005a5b09723e */ /* 0x000fe400000000ff */
[----:B------:R-:W-:Y:S02]  /*97c0*/  F2FP.F16.F32.PACK_AB R10, R93, R92 ;  /* 0x0000005c5d0a723e */ /* 0x000fe400000000ff */
[----:B------:R-:W-:Y:S02]  /*97d0*/  F2FP.F16.F32.PACK_AB R11, R95, R94 ;  /* 0x0000005e5f0b723e */ /* 0x000fe400000000ff */
[----:B------:R-:W-:Y:S02]  /*97e0*/  MOV R4, R24 ;  /* 0x0000001800047202 */ /* 0x000fe40000000f00 */
[----:B------:R-:W-:Y:S02]  /*97f0*/  MOV R3, R26 ;  /* 0x0000001a00037202 */ /* 0x000fe40000000f00 */
[----:B------:R-:W-:-:S02]  /*9800*/  MOV R41, R28 ;  /* 0x0000001c00297202 */ /* 0x000fc40000000f00 */
[----:B------:R-:W-:Y:S02]  /*9810*/  F2FP.F16.F32.PACK_AB R24, R97, R96 ;  /* 0x000000606118723e */ /* 0x000fe400000000ff */
[----:B------:R-:W-:Y:S02]  /*9820*/  F2FP.F16.F32.PACK_AB R25, R99, R98 ;  /* 0x000000626319723e */ /* 0x000fe400000000ff */
[----:B------:R-:W-:Y:S02]  /*9830*/  F2FP.F16.F32.PACK_AB R26, R101, R100 ;  /* 0x00000064651a723e */ /* 0x000fe400000000ff */
[----:B------:R-:W-:Y:S01]  /*9840*/  F2FP.F16.F32.PACK_AB R27, R103, R102 ;  /* 0x00000066671b723e */ /* 0x000fe200000000ff */
[----:B------:R1:W-:Y:S01]  /*9850*/  STSM.16.M88.4 [R21], R8 ;  /* 0x0000000815007844 */ /* 0x0003e20000000200 */
[----:B------:R-:W-:Y:S02]  /*9860*/  F2FP.F16.F32.PACK_AB R28, R105, R104 ;  /* 0x00000068691c723e */ /* 0x000fe400000000ff */
[----:B------:R-:W-:-:S02]  /*9870*/  F2FP.F16.F32.PACK_AB R29, R107, R106 ;  /* 0x0000006a6b1d723e */ /* 0x000fc400000000ff */
[----:B------:R-:W-:Y:S01]  /*9880*/  F2FP.F16.F32.PACK_AB R31, R111, R110 ;  /* 0x0000006e6f1f723e */ /* 0x000fe200000000ff */
[----:B------:R2:W-:Y:S01]  /*9890*/  STSM.16.M88.4 [R41], R24 ;  /* 0x0000001829007844 */ /* 0x0005e20000000200 */
[----:B------:R-:W-:Y:S02]  /*98a0*/  MOV R40, R14 ;  /* 0x0000000e00287202 */ /* 0x000fe40000000f00 */
[----:B------:R-:W-:Y:S02]  /*98b0*/  F2FP.F16.F32.PACK_AB R14, R125, R124 ;  /* 0x0000007c7d0e723e */ /* 0x000fe400000000ff */
[----:B------:R-:W-:Y:S01]  /*98c0*/  F2FP.F16.F32.PACK_AB R15, R127, R126 ;  /* 0x0000007e7f0f723e */ /* 0x000fe200000000ff */
[----:B------:R3:W-:Y:S01]  /*98d0*/  STSM.16.M88.4 [R3], R28 ;  /* 0x0000001c03007844 */ /* 0x0007e20000000200 */
[----:B-1----:R-:W-:Y:S02]  /*98e0*/  MOV R21, R12 ;  /* 0x0000000c00157202 */ /* 0x002fe40000000f00 */
[----:B------:R-:W-:-:S02]  /*98f0*/  F2FP.F16.F32.PACK_AB R8, R113, R112 ;  /* 0x000000707108723e */ /* 0x000fc400000000ff */
[----:B------:R-:W-:Y:S02]  /*9900*/  F2FP.F16.F32.PACK_AB R9, R115, R114 ;  /* 0x000000727309723e */ /* 0x000fe400000000ff */
[----:B------:R-:W-:Y:S02]  /*9910*/  F2FP.F16.F32.PACK_AB R10, R117, R116 ;  /* 0x00000074750a723e */ /* 0x000fe400000000ff */
[----:B------:R-:W-:Y:S02]  /*9920*/  F2FP.F16.F32.PACK_AB R11, R119, R118 ;  /* 0x00000076770b723e */ /* 0x000fe400000000ff */
[----:B------:R-:W-:Y:S02]  /*9930*/  F2FP.F16.F32.PACK_AB R12, R121, R120 ;  /* 0x00000078790c723e */ /* 0x000fe400000000ff */
[----:B------:R-:W-:Y:S02]  /*9940*/  F2FP.F16.F32.PACK_AB R13, R123, R122 ;  /* 0x0000007a7b0d723e */ /* 0x000fe400000000ff */
[----:B--2---:R-:W-:-:S02]  /*9950*/  F2FP.F16.F32.PACK_AB R24, R129, R128 ;  /* 0x000000808118723e */ /* 0x004fc400000000ff */
[----:B------:R-:W-:Y:S02]  /*9960*/  F2FP.F16.F32.PACK_AB R25, R131, R130 ;  /* 0x000000828319723e */ /* 0x000fe400000000ff */
[----:B------:R-:W-:Y:S02]  /*9970*/  F2FP.F16.F32.PACK_AB R26, R133, R132 ;  /* 0x00000084851a723e */ /* 0x000fe400000000ff */
[----:B------:R-:W-:Y:S01]  /*9980*/  F2FP.F16.F32.PACK_AB R27, R135, R134 ;  /* 0x00000086871b723e */ /* 0x000fe200000000ff */
[----:B------:R1:W-:Y:S04]  /*9990*/  STSM.16.M88.4 [R40], R8 ;  /* 0x0000000828007844 */ /* 0x0003e80000000200 */
[----:B------:R-:W-:Y:S04]  /*99a0*/  STSM.16.M88.4 [R21], R12 ;  /* 0x0000000c15007844 */ /* 0x000fe80000000200 */
[----:B------:R2:W-:Y:S01]  /*99b0*/  STSM.16.M88.4 [R4], R24 ;  /* 0x0000001804007844 */ /* 0x0005e20000000200 */
[----:B0-----:R-:W-:-:S04]  /*99c0*/  ISETP.NE.U32.AND P0, PT, R36, RZ, PT ;  /* 0x000000ff2400720c */ /* 0x001fc80003f05070 */
[----:B------:R-:W-:Y:S01]  /*99d0*/  ISETP.NE.AND.EX P0, PT, R37, RZ, PT, P0 ;  /* 0x000000ff2500720c */ /* 0x000fe20003f05300 */
[----:B---3--:R-:W-:Y:S02]  /*99e0*/  IMAD.MOV.U32 R3, RZ, RZ, RZ ;  /* 0x000000ffff037224 */ /* 0x008fe400078e00ff */
[----:B------:R-:W-:Y:S01]  /*99f0*/  IMAD.WIDE R28, R144, 0x4, R38 ;  /* 0x00000004901c7825 */ /* 0x000fe200078e0226 */
[----:B------:R-:W-:Y:S01]  /*9a00*/  BAR.SYNC.DEFER_BLOCKING 0x1, 0x180 ;  /* 0x0046000000007b1d */ /* 0x000fe20000010000 */
[----:B------:R-:W-:-:S07]  /*9a10*/  ISETP.NE.U32.AND P1, PT, RZ, UR4, PT ;  /* 0x00000004ff007c0c */ /* 0x000fce000bf25070 */
[----:B-1----:R-:W0:Y:S08]  /*9a20*/  LDC R10, c[0x0][0xad4] ;  /* 0x0002b500ff0a7b82 */ /* 0x002e300000000800 */
[----:B--2---:R-:W1:Y:S08]  /*9a30*/  LDC R4, c[0x0][0xbe8] ;  /* 0x0002fa00ff047b82 */ /* 0x004e700000000800 */
[----:B------:R-:W2:Y:S01]  /*9a40*/  LDC.64 R14, c[0x0][0xba8] ;  /* 0x0002ea00ff0e7b82 */ /* 0x000ea20000000a00 */
[----:B------:R-:W3:Y:S01]  /*9a50*/  @P0 LDG.E R3, desc[UR36][R28.64] ;  /* 0x000000241c030981 */ /* 0x000ee2000c1e1900 */
[----:B------:R-:W-:Y:S01]  /*9a60*/  ISETP.NE.AND.EX P1, PT, RZ, UR5, PT, P1 ;  /* 0x00000005ff007c0c */ /* 0x000fe2000bf25310 */
[----:B------:R-:W-:-:S12]  /*9a70*/  IMAD.MOV.U32 R24, RZ, RZ, 0x9b8 ;  /* 0x000009b8ff187424 */ /* 0x000fd800078e00ff */
[----:B------:R-:W-:-:S04]  /*9a80*/  @P1 LEA R8, P2, R144, UR4, 0x2 ;  /* 0x0000000490081c11 */ /* 0x000fc8000f8410ff */
[----:B------:R-:W-:Y:S02]  /*9a90*/  @P1 LEA.HI.X R9, R144, UR5, R148, 0x2, P2 ;  /* 0x0000000590091c11 */ /* 0x000fe400090f1494 */
        /* <DEDUP_REMOVED lines=10> */
[----:B------:R-:W-:-:S04]  /*9b40*/  ISETP.NE.U32.AND P2, PT, R36, RZ, PT ;  /* 0x000000ff2400720c */ /* 0x000fc80003f45070 */
[----:B------:R-:W-:-:S03]  /*9b50*/  ISETP.NE.AND.EX P2, PT, R37, RZ, PT, P2 ;  /* 0x000000ff2500720c */ /* 0x000fc60003f45320 */
[----:B------:R-:W3:Y:S01]  /*9b60*/  @P4 LDC R26, c[0x0][0xbec] ;  /* 0x0002fb00ff1a4b82 */ /* 0x000ee20000000800 */
[----:B------:R-:W-:-:S07]  /*9b70*/  SEL R144, R144, RZ, !P2 ;  /* 0x000000ff90907207 */ /* 0x000fce0005000000 */
[----:B------:R-:W3:Y:S01]  /*9b80*/  @P4 LDC R41, c[0x0][0xbf0] ;  /* 0x0002fc00ff294b82 */ /* 0x000ee20000000800 */
[----:B------:R-:W-:-:S07]  /*9b90*/  SEL R21, R148, RZ, !P2 ;  /* 0x000000ff94157207 */ /* 0x000fce0005000000 */
[----:B------:R4:W4:Y:S01]  /*9ba0*/  LDC.64 R12, c[0x0][R24+0x228] ;  /* 0x00008a00180c7b82 */ /* 0x0009220000000a00 */
[----:B0-----:R-:W-:-:S04]  /*9bb0*/  IMAD R9, R9, R144, RZ ;  /* 0x0000009009097224 */ /* 0x001fc800078e02ff */
[----:B------:R-:W-:Y:S02]  /*9bc0*/  IMAD R39, R8, R21, R9 ;  /* 0x0000001508277224 */ /* 0x000fe400078e0209 */
[-C--:B-1----:R-:W-:Y:S01]  /*9bd0*/  IMAD R21, R11, R146.reuse, RZ ;  /* 0x000000920b157224 */ /* 0x082fe200078e02ff */
[----:B--2---:R-:W0:Y:S01]  /*9be0*/  @!P3 LDC R14, c[0x0][0xb50] ;  /* 0x0002d400ff0ebb82 */ /* 0x004e220000000800 */
[----:B------:R-:W-:-:S04]  /*9bf0*/  IMAD.WIDE.U32 R10, R10, R146, RZ ;  /* 0x000000920a0a7225 */ /* 0x000fc800078e00ff */
[----:B------:R-:W-:-:S03]  /*9c00*/  IMAD.WIDE.U32 R8, R8, R144, RZ ;  /* 0x0000009008087225 */ /* 0x000fc600078e00ff */
[----:B----4-:R-:W1:Y:S01]  /*9c10*/  LDC.64 R24, c[0x0][R24+0x210] ;  /* 0x0000840018187b82 */ /* 0x010e620000000a00 */
[----:B------:R-:W-:Y:S01]  /*9c20*/  IMAD.IADD R27, R143, 0x1, R137 ;  /* 0x000000018f1b7824 */ /* 0x000fe200078e0289 */
[----:B------:R-:W-:Y:S01]  /*9c30*/  SEL R37, R48, RZ, P3 ;  /* 0x000000ff30257207 */ /* 0x000fe20001800000 */
[----:B------:R-:W-:Y:S02]  /*9c40*/  IMAD.IADD R30, R11, 0x1, R21 ;  /* 0x000000010b1e7824 */ /* 0x000fe400078e0215 */
[----:B------:R-:W-:Y:S02]  /*9c50*/  IMAD.IADD R11, R9, 0x1, R39 ;  /* 0x00000001090b7824 */ /* 0x000fe400078e0227 */
[----:B------:R-:W-:Y:S01]  /*9c60*/  IMAD.MOV.U32 R9, RZ, RZ, R27 ;  /* 0x000000ffff097224 */ /* 0x000fe200078e001b */
[----:B------:R-:W2:Y:S01]  /*9c70*/  @!P3 LDC R15, c[0x0][0xb54] ;  /* 0x0002d500ff0fbb82 */ /* 0x000ea20000000800 */
[-C--:B------:R-:W-:Y:S02]  /*9c80*/  IMAD R39, R13, R37.reuse, RZ ;  /* 0x000000250d277224 */ /* 0x080fe400078e02ff */
        /* <DEDUP_REMOVED lines=12> */
[-C--:B-1----:R-:W-:Y:S01]  /*9d50*/  IMAD R8, R25, R9.reuse, RZ ;  /* 0x0000000919087224 */ /* 0x082fe200078e02ff */
[----:B------:R-:W-:Y:S01]  /*9d60*/  SHF.R.S32.HI R11, RZ, 0x1f, R9 ;  /* 0x0000001fff0b7819 */ /* 0x000fe20000011409 */
[----:B------:R-:W-:-:S04]  /*9d70*/  IMAD.WIDE.U32 R12, R24, R9, R12 ;  /* 0x00000009180c7225 */ /* 0x000fc800078e000c */
[----:B------:R-:W-:Y:S01]  /*9d80*/  IMAD R11, R24, R11, R8 ;  /* 0x0000000b180b7224 */ /* 0x000fe200078e0208 */
[----:B0-----:R-:W-:-:S03]  /*9d90*/  LEA R14, P2, R12, R14, 0x2 ;  /* 0x0000000e0c0e7211 */ /* 0x001fc600078410ff */
[----:B------:R-:W-:-:S05]  /*9da0*/  IMAD.IADD R8, R13, 0x1, R11 ;  /* 0x000000010d087824 */ /* 0x000fca00078e020b */
[----:B--2---:R-:W-:Y:S01]  /*9db0*/  LEA.HI.X R15, R12, R15, R8, 0x2, P2 ;  /* 0x0000000f0c0f7211 */ /* 0x004fe200010f1408 */
[----:B------:R-:W-:Y:S06]  /*9dc0*/  @P1 BRA `(.L_x_12142) ;  /* 0x0000000000101947 */ /* 0x000fec0003800000 */
[----:B------:R-:W-:Y:S05]  /*9dd0*/  @!P0 BRA `(.L_x_12142) ;  /* 0x00000000000c8947 */ /* 0x000fea0003800000 */
[----:B------:R-:W2:Y:S04]  /*9de0*/  LDG.E R8, desc[UR36][R28.64] ;  /* 0x000000241c087981 */ /* 0x000ea8000c1e1900 */
[----:B-----5:R-:W2:Y:S02]  /*9df0*/  LDG.E R31, desc[UR36][R28.64+0x4] ;  /* 0x000004241c1f7981 */ /* 0x020ea4000c1e1900 */
[----:B--2---:R-:W-:-:S07]  /*9e00*/  IMAD.IADD R31, R31, 0x1, -R8 ;  /* 0x000000011f1f7824 */ /* 0x004fce00078e0a08 */
.L_x_12142:
        /* <DEDUP_REMOVED lines=13> */
[----:B--2---:R-:W-:-:S04]  /*9ee0*/  IMAD.IADD R25, R13, 0x1, R137 ;  /* 0x000000010d197824 */ /* 0x004fc800078e0289 */
        /* <DEDUP_REMOVED lines=11> */
[----:B------:R-:W-:-:S06]  /*9fa0*/  ULDC.64 UR6, c[0x0][0xa80] ;  /* 0x0002a00000067ab9 */ /* 0x000fcc0000000a00 */
[----:B------:R-:W3:Y:S01]  /*9fb0*/  @P4 LDC R45, c[0x0][0xbf0] ;  /* 0x0002fc00ff2d4b82 */ /* 0x000ee20000000800 */
[----:B-1----:R-:W-:-:S05]  /*9fc0*/  VIADD R41, R12, 0xffffff80 ;  /* 0xffffff800c297836 */ /* 0x002fca0000000000 */
[----:B------:R-:W-:-:S04]  /*9fd0*/  SHF.R.S32.HI R44, RZ, 0x1f, R41 ;  /* 0x0000001fff2c7819 */ /* 0x000fc80000011429 */
[----:B------:R-:W-:-:S04]  /*9fe0*/  LEA.HI R44, R44, R41, RZ, 0x2 ;  /* 0x000000292c2c7211 */ /* 0x000fc800078f10ff */
[----:B------:R-:W-:-:S05]  /*9ff0*/  SHF.R.S32.HI R44, RZ, 0x2, R44 ;  /* 0x00000002ff2c7819 */ /* 0x000fca000001142c */
[----:B0-----:R-:W-:-:S04]  /*a000*/  IMAD R9, R44, 0x20, R145 ;  /* 0x000000202c097824 */ /* 0x001fc800078e0291 */
[----:B------:R-:W-:Y:S01]  /*a010*/  IMAD.WIDE R34, R9, 0x2, R34 ;  /* 0x0000000209227825 */ /* 0x000fe200078e0222 */
[----:B------:R-:W-:Y:S02]  /*a020*/  SHF.R.S32.HI R42, RZ, 0x1f, R41 ;  /* 0x0000001fff2a7819 */ /* 0x000fe40000011429 */
[----:B------:R-:W-:Y:S02]  /*a030*/  IADD3 R11, P5, R34, 0x7800, RZ ;  /* 0x00007800220b7810 */ /* 0x000fe40007fbe0ff */
[----:B------:R-:W-:Y:S02]  /*a040*/  LEA.HI R42, R42, R41, RZ, 0x2 ;  /* 0x000000292a2a7211 */ /* 0x000fe400078f10ff */
[----:B------:R-:W-:Y:S01]  /*a050*/  LOP3.LUT R0, R11, 0x180, RZ, 0xc0, !PT ;  /* 0x000001800b007812 */ /* 0x000fe200078ec0ff */
[----:B------:R-:W-:Y:S01]  /*a060*/  IMAD.X R37, RZ, RZ, R35, P5 ;  /* 0x000000ffff257224 */ /* 0x000fe200028e0623 */
[----:B------:R-:W-:Y:S02]  /*a070*/  LOP3.LUT R42, R42, 0xfffffffc, RZ, 0xc0, !PT ;  /* 0xfffffffc2a2a7812 */ /* 0x000fe400078ec0ff */
[----:B------:R-:W-:-:S02]  /*a080*/  SHF.R.U64 R0, R0, 0x3, RZ ;  /* 0x0000000300007819 */ /* 0x000fc400000012ff */
[----:B------:R-:W-:Y:S02]  /*a090*/  IADD3 R13, P0, R34, 0x1800, RZ ;  /* 0x00001800220d7810 */ /* 0x000fe40007f1e0ff */
[----:B------:R-:W-:Y:S01]  /*a0a0*/  LOP3.LUT R36, R0, R11, RZ, 0x3c, !PT ;  /* 0x0000000b00247212 */ /* 0x000fe200078e3cff */
[----:B------:R-:W-:Y:S01]  /*a0b0*/  IMAD R0, R21, UR4, RZ ;  /* 0x0000000415007c24 */ /* 0x000fe2000f8e02ff */
[C---:B------:R-:W-:Y:S01]  /*a0c0*/  IADD3 R25, P1, R34.reuse, 0x3000, RZ ;  /* 0x0000300022197810 */ /* 0x040fe20007f3e0ff */
[----:B------:R-:W-:Y:S01]  /*a0d0*/  IMAD.IADD R42, R41, 0x1, -R42 ;  /* 0x00000001292a7824 */ /* 0x000fe200078e0a2a */
[C---:B------:R-:W-:Y:S01]  /*a0e0*/  IADD3 R29, P2, R34.reuse, 0x4800, RZ ;  /* 0x00004800221d7810 */ /* 0x040fe20007f5e0ff */
[C---:B------:R-:W-:Y:S01]  /*a0f0*/  IMAD R41, R3.reuse, UR5, R0 ;  /* 0x0000000503297c24 */ /* 0x040fe2000f8e0200 */
[----:B------:R-:W-:Y:S01]  /*a100*/  IADD3 R33, P3, R34, 0x6000, RZ ;  /* 0x0000600022217810 */ /* 0x000fe20007f7e0ff */
[----:B------:R-:W-:Y:S01]  /*a110*/  IMAD.WIDE.U32 R20, R3, UR4, RZ ;  /* 0x0000000403147c25 */ /* 0x000fe2000f8e00ff */
[----:B------:R-:W-:Y:S01]  /*a120*/  ULDC.64 UR4, c[0x0][0xae8] ;  /* 0x0002ba0000047ab9 */ /* 0x000fe20000000a00 */
[----:B------:R-:W-:Y:S01]  /*a130*/  LOP3.LUT R12, R13, 0x180, RZ, 0xc0, !PT ;  /* 0x000001800d0c7812 */ /* 0x000fe200078ec0ff */
[----:B------:R-:W5:Y:S01]  /*a140*/  LD.E.128 R36, desc[UR36][R36.64] ;  /* 0x0000002424247980 */ /* 0x000f62000c101d00 */
[----:B------:R-:W-:Y:S01]  /*a150*/  IMAD R0, R42, 0x60, R44 ;  /* 0x000000602a007824 */ /* 0x000fe200078e022c */
[----:B------:R-:W-:Y:S01]  /*a160*/  LOP3.LUT R24, R25, 0x180, RZ, 0xc0, !PT ;  /* 0x0000018019187812 */ /* 0x000fe200078ec0ff */
[----:B------:R-:W-:Y:S01]  /*a170*/  IMAD.IADD R21, R21, 0x1, R41 ;  /* 0x0000000115157824 */ /* 0x000fe200078e0229 */
[----:B------:R-:W-:Y:S01]  /*a180*/  LOP3.LUT R28, R29, 0x180, RZ, 0xc0, !PT ;  /* 0x000001801d1c7812 */ /* 0x000fe200078ec0ff */
[----:B------:R-:W-:Y:S01]  /*a190*/  IMAD.IADD R42, R137, 0x1, R0 ;  /* 0x00000001892a7824 */ /* 0x000fe200078e0200 */
[----:B------:R-:W-:Y:S01]  /*a1a0*/  LOP3.LUT R32, R33, 0x180, RZ, 0xc0, !PT ;  /* 0x0000018021207812 */ /* 0x000fe200078ec0ff */
[----:B------:R-:W-:Y:S01]  /*a1b0*/  IMAD.WIDE.U32 R20, R146, UR4, R20 ;  /* 0x0000000492147c25 */ /* 0x000fe2000f8e0014 */
[----:B------:R-:W-:-:S02]  /*a1c0*/  SHF.R.S32.HI R41, RZ, 0x1f, R144 ;  /* 0x0000001fff297819 */ /* 0x000fc40000011490 */
[----:B------:R-:W-:Y:S01]  /*a1d0*/  LOP3.LUT R9, R34, 0x180, RZ, 0xc0, !PT ;  /* 0x0000018022097812 */ /* 0x000fe200078ec0ff */
[----:B--2---:R-:W-:Y:S01]  /*a1e0*/  @P4 IMAD.HI.U32 R0, R42, R43, RZ ;  /* 0x0000002b2a004227 */ /* 0x004fe200078e00ff */
[----:B------:R-:W-:Y:S02]  /*a1f0*/  SHF.R.U64 R12, R12, 0x3, RZ ;  /* 0x000000030c0c7819 */ /* 0x000fe400000012ff */
[----:B------:R-:W-:Y:S01]  /*a200*/  SHF.R.U64 R24, R24, 0x3, RZ ;  /* 0x0000000318187819 */ /* 0x000fe200000012ff */
[----:B------:R-:W-:Y:S01]  /*a210*/  IMAD R21, R146, UR5, R21 ;  /* 0x0000000592157c24 */ /* 0x000fe2000f8e0215 */
[----:B------:R-:W-:Y:S01]  /*a220*/  ULDC.64 UR4, c[0x0][0xaf0] ;  /* 0x0002bc0000047ab9 */ /* 0x000fe20000000a00 */
[----:B------:R-:W-:Y:S01]  /*a230*/  IMAD.MOV.U32 R3, RZ, RZ, R42 ;  /* 0x000000ffff037224 */ /* 0x000fe200078e002a */
[----:B---3--:R-:W-:Y:S01]  /*a240*/  @P4 SHF.R.U32.HI R3, RZ, R45, R0 ;  /* 0x0000002dff034219 */ /* 0x008fe20000011600 */
[----:B------:R-:W-:Y:S01]  /*a250*/  IMAD R41, R41, UR4, RZ ;  /* 0x0000000429297c24 */ /* 0x000fe2000f8e02ff */
[----:B------:R-:W-:-:S02]  /*a260*/  SHF.R.U64 R28, R28, 0x3, RZ ;  /* 0x000000031c1c7819 */ /* 0x000fc400000012ff */
        /* <DEDUP_REMOVED lines=18> */
[----:B------:R-:W-:Y:S01]  /*a390*/  IMAD.IADD R21, R21, 0x1, R41 ;  /* 0x0000000115157824 */ /* 0x000fe200078e0229 */
[----:B------:R-:W5:Y:S01]  /*a3a0*/  LD.E.128 R24, desc[UR36][R24.64] ;  /* 0x0000002418187980 */ /* 0x000f62000c101d00 */
[----:B------:R-:W-:Y:S02]  /*a3b0*/  IMAD R0, R0, UR4, RZ ;  /* 0x0000000400007c24 */ /* 0x000fe4000f8e02ff */
[----:B------:R-:W-:Y:S01]  /*a3c0*/  IMAD R41, R4, R43, R42 ;  /* 0x0000002b04297224 */ /* 0x000fe200078e022a */
[----:B------:R-:W5:Y:S01]  /*a3d0*/  LD.E.128 R8, desc[UR36][R8.64] ;  /* 0x0000002408087980 */ /* 0x000f62000c101d00 */
[----:B------:R-:W-:-:S03]  /*a3e0*/  IMAD R43, R3, UR5, R0 ;  /* 0x00000005032b7c24 */ /* 0x000fc6000f8e0200 */
[----:B------:R-:W5:Y:S01]  /*a3f0*/  LD.E.128 R28, desc[UR36][R28.64] ;  /* 0x000000241c1c7980 */ /* 0x000f62000c101d00 */
[----:B------:R-:W-:-:S03]  /*a400*/  SHF.R.S32.HI R0, RZ, 0x1f, R41 ;  /* 0x0000001fff007819 */ /* 0x000fc60000011429 */
        /* <DEDUP_REMOVED lines=20> */
[----:B0-----:R0:W1:Y:S01]  /*a550*/  SHFL.IDX PT, R42, R0, RZ, 0x1c1f ;  /* 0x001c1fff002a7589 */ /* 0x00106200000e0000 */
        /* <DEDUP_REMOVED lines=11> */
[C---:B------:R-:W-:Y:S02]  /*a610*/  @!P2 LEA R46, P4, R150.reuse, R42, 0x1 ;  /* 0x0000002a962ea211 */ /* 0x040fe400078808ff */
[----:B--2---:R-:W-:Y:S01]  /*a620*/  @!P0 IMAD.WIDE R20, R145, 0x2, R42 ;  /* 0x0000000291148825 */ /* 0x004fe200078e022a */
[-C--:B------:R-:W-:Y:S02]  /*a630*/  @!P1 LEA.HI.X R45, R149, R43.reuse, R49, 0x1, P3 ;  /* 0x0000002b952d9211 */ /* 0x080fe400018f0c31 */
[----:B------:R-:W-:Y:S02]  /*a640*/  @!P2 LEA.HI.X R47, R150, R43, R48, 0x1, P4 ;  /* 0x0000002b962fa211 */ /* 0x000fe400020f0c30 */
[----:B-----5:R3:W-:Y:S04]  /*a650*/  @!P0 ST.E.128 desc[UR36][R20.64], R8 ;  /* 0x0000000814008985 */ /* 0x0207e8000c101d24 */
[----:B------:R3:W-:Y:S04]  /*a660*/  @!P1 ST.E.128 desc[UR36][R44.64], R24 ;  /* 0x000000182c009985 */ /* 0x0007e8000c101d24 */
[----:B------:R3:W-:Y:S02]  /*a670*/  @!P2 ST.E.128 desc[UR36][R46.64], R32 ;  /* 0x000000202e00a985 */ /* 0x0007e4000c101d24 */
.L_x_12145:
[----:B------:R-:W-:Y:S05]  /*a680*/  BSYNC B1 ;  /* 0x0000000000017941 */ /* 0x000fea0003800000 */
.L_x_12144:
        /* <DEDUP_REMOVED lines=19> */
.L_x_12143:
[----:B0-----:R-:W0:Y:S01]  /*a7c0*/  @P4 LDC R10, c[0x0][0xbec] ;  /* 0x0002fb00ff0a4b82 */ /* 0x001e220000000800 */
[----:B------:R-:W-:Y:S01]  /*a7d0*/  ULDC.64 UR4, c[0x0][0xb08] ;  /* 0x0002c20000047ab9 */ /* 0x000fe20000000a00 */
[----:B------:R-:W-:Y:S01]  /*a7e0*/  ULDC.64 UR6, c[0x0][0xb30] ;  /* 0x0002cc0000067ab9 */ /* 0x000fe20000000a00 */
[----:B------:R-:W-:Y:S01]  /*a7f0*/  IMAD R0, R21, UR4, RZ ;  /* 0x0000000415007c24 */ /* 0x000fe2000f8e02ff */
[----:B------:R-:W-:Y:S01]  /*a800*/  BSSY B1, `(.L_x_12147) ;  /* 0x000006d000017945 */ /* 0x000fe20003800000 */
        /* <DEDUP_REMOVED lines=16> */
[----:B------:R-:W-:Y:S01]  /*a910*/  VIADD R39, R141, 0x10 ;  /* 0x000000108d277836 */ /* 0x000fe20000000000 */
[----:B------:R-:W-:Y:S01]  /*a920*/  SHF.R.S32.HI R35, RZ, 0x1f, R35 ;  /* 0x0000001fff237819 */ /* 0x000fe20000011423 */
[----:B------:R-:W-:Y:S01]  /*a930*/  IMAD R3, R3, UR4, RZ ;  /* 0x0000000403037c24 */ /* 0x000fe2000f8e02ff */
[----:B------:R-:W-:Y:S01]  /*a940*/  SHF.R.S32.HI R37, RZ, 0x1f, R37 ;  /* 0x0000001fff257819 */ /* 0x000fe20000011425 */
        /* <DEDUP_REMOVED lines=12> */
[----:B------:R-:W-:Y:S01]  /*aa10*/  UIADD3 UR4, UR40, 0x2d820, URZ ;  /* 0x0002d82028047890 */ /* 0x000fe2000fffe03f */
[----:B------:R-:W-:-:S02]  /*aa20*/  SHF.R.S32.HI R41, RZ, 0x1f, R41 ;  /* 0x0000001fff297819 */ /* 0x000fc40000011429 */
[----:B------:R-:W-:Y:S01]  /*aa30*/  IMAD R11, R4, R11, R27 ;  /* 0x0000000b040b7224 */ /* 0x000fe200078e021b */
[----:B------:R-:W-:Y:S01]  /*aa40*/  UPRMT UR4, URZ, 0x654, UR4 ;  /* 0x000006543f047896 */ /* 0x000fe20008000004 */
[----:B------:R-:W-:Y:S01]  /*aa50*/  IMAD R0, R0, UR6, RZ ;  /* 0x0000000600007c24 */ /* 0x000fe2000f8e02ff */
[----:B------:R-:W-:Y:S01]  /*aa60*/  SHF.R.S32.HI R4, RZ, 0x1f, R151 ;  /* 0x0000001fff047819 */ /* 0x000fe20000011497 */
[----:B------:R-:W-:Y:S01]  /*aa70*/  IMAD R9, R48, UR5, R9 ;  /* 0x0000000530097c24 */ /* 0x000fe2000f8e0209 */
[----:B------:R-:W-:Y:S01]  /*aa80*/  SHF.R.S32.HI R27, RZ, 0x1f, R156 ;  /* 0x0000001fff1b7819 */ /* 0x000fe2000001149c */
        /* <DEDUP_REMOVED lines=16> */
[----:B------:R0:W1:Y:S01]  /*ab90*/  SHFL.IDX PT, R8, R0, RZ, 0x1c1f ;  /* 0x001c1fff00087589 */ /* 0x00006200000e0000 */
[----:B------:R-:W-:-:S03]  /*aba0*/  VIADD R40, R141, 0x8 ;  /* 0x000000088d287836 */ /* 0x000fc60000000000 */
        /* <DEDUP_REMOVED lines=50> */
.L_x_12148:
[----:B------:R-:W-:Y:S05]  /*aed0*/  BSYNC B1 ;  /* 0x0000000000017941 */ /* 0x000fea0003800000 */
.L_x_12147:
        /* <DEDUP_REMOVED lines=53> */
.L_x_12141:
[----:B0-----:R-:W0:Y:S01]  /*b230*/  LDC.64 R10, c[0x0][0xc00] ;  /* 0x00030000ff0a7b82 */ /* 0x001e220000000a00 */
[----:B------:R-:W-:Y:S01]  /*b240*/  ULDC.64 UR4, c[0x0][0xc08] ;  /* 0x0003020000047ab9 */ /* 0x000fe20000000a00 */
[----:B--2---:R-:W-:Y:S01]  /*b250*/  IMAD.MOV.U32 R3, RZ, RZ, RZ ;  /* 0x000000ffff037224 */ /* 0x004fe200078e00ff */
[----:B------:R-:W-:-:S04]  /*b260*/  ISETP.NE.U32.AND P1, PT, RZ, UR4, PT ;  /* 0x00000004ff007c0c */ /* 0x000fc8000bf25070 */
[----:B------:R-:W-:Y:S01]  /*b270*/  ISETP.NE.AND.EX P1, PT, RZ, UR5, PT, P1 ;  /* 0x00000005ff007c0c */ /* 0x000fe2000bf25310 */
[----:B-1----:R-:W1:Y:S01]  /*b280*/  LDC.64 R8, c[0x0][0xc00] ;  /* 0x00030000ff087b82 */ /* 0x002e620000000a00 */
[----:B0-----:R-:W-:-:S04]  /*b290*/  ISETP.NE.U32.AND P0, PT, R10, RZ, PT ;  /* 0x000000ff0a00720c */ /* 0x001fc80003f05070 */
[----:B------:R-:W-:-:S07]  /*b2a0*/  ISETP.NE.AND.EX P0, PT, R11, RZ, PT, P0 ;  /* 0x000000ff0b00720c */ /* 0x000fce0003f05300 */
[C---:B------:R-:W-:Y:S01]  /*b2b0*/  @P1 LEA R10, P2, R144.reuse, UR4, 0x2 ;  /* 0x00000004900a1c11 */ /* 0x040fe2000f8410ff */
[----:B------:R-:W-:Y:S01]  /*b2c0*/  ULDC UR4, c[0x0][0xa88] ;  /* 0x0002a20000047ab9 */ /* 0x000fe20000000800 */
[C---:B-1----:R-:W-:Y:S02]  /*b2d0*/  IMAD.WIDE R8, R144.reuse, 0x4, R8 ;  /* 0x0000000490087825 */ /* 0x042fe400078e0208 */
[----:B------:R-:W-:Y:S02]  /*b2e0*/  @P1 LEA.HI.X R11, R144, UR5, R148, 0x2, P2 ;  /* 0x00000005900b1c11 */ /* 0x000fe400090f1494 */
[----:B------:R-:W-:Y:S01]  /*b2f0*/  IMAD.U32 R0, RZ, RZ, UR4 ;  /* 0x00000004ff007e24 */ /* 0x000fe2000f8e00ff */
[----:B------:R0:W5:Y:S05]  /*b300*/  @P0 LDG.E R3, desc[UR36][R8.64] ;  /* 0x0000002408030981 */ /* 0x00016a000c1e1900 */
[----:B------:R0:W5:Y:S01]  /*b310*/  @P1 LDG.E R0, desc[UR36][R10.64] ;  /* 0x000000240a001981 */ /* 0x000162000c1e1900 */
[----:B------:R-:W-:Y:S01]  /*b320*/  ISETP.NE.AND P2, PT, R147, RZ, PT ;  /* 0x000000ff9300720c */ /* 0x000fe20003f45270 */
[----:B------:R-:W1:-:S12]  /*b330*/  S2R R12, SR_TID.X ;  /* 0x00000000000c7919 */ /* 0x000e580000002100 */
        /* <DEDUP_REMOVED lines=9> */
.L_x_12149:
[----:B------:R-:W-:Y:S01]  /*b3d0*/  BSSY B1, `(.L_x_12150) ;  /* 0x0000036000017945 */ /* 0x000fe20003800000 */
[----:B------:R-:W-:Y:S02]  /*b3e0*/  SEL R33, R144, RZ, !P0 ;  /* 0x000000ff90217207 */ /* 0x000fe40004000000 */
[----:B------:R-:W-:Y:S02]  /*b3f0*/  SEL R148, R148, RZ, !P0 ;  /* 0x000000ff94947207 */ /* 0x000fe40004000000 */
[----:B-----5:R-:W-:Y:S01]  /*b400*/  SHF.R.S32.HI R28, RZ, 0x1f, R3 ;  /* 0x0000001fff1c7819 */ /* 0x020fe20000011403 */
[----:B------:R-:W-:Y:S06]  /*b410*/  @P3 BRA `(.L_x_12151) ;  /* 0x0000000000c43947 */ /* 0x000fec0003800000 */
[----:B------:R-:W3:Y:S01]  /*b420*/  LDC R35, c[0x0][0xbe8] ;  /* 0x0002fa00ff237b82 */ /* 0x000ee20000000800 */
[----:B------:R-:W-:Y:S01]  /*b430*/  IADD3 R30, R137, -0x80, R12 ;  /* 0xffffff80891e7810 */ /* 0x000fe20007ffe00c */
[----:B---3--:R-:W-:-:S05]  /*b440*/  IMAD R4, R0, R35, RZ ;  /* 0x0000002300047224 */ /* 0x008fca00078e02ff */
[----:B------:R-:W-:-:S13]  /*b450*/  ISETP.GE.AND P0, PT, R30, R4, PT ;  /* 0x000000041e00720c */ /* 0x000fda0003f06270 */
[----:B------:R-:W-:Y:S05]  /*b460*/  @P0 BRA `(.L_x_12151) ;  /* 0x0000000000b00947 */ /* 0x000fea0003800000 */
[----:B------:R-:W2:Y:S01]  /*b470*/  LDL.LU R34, [R1+0x8] ;  /* 0x0000080001227983 */ /* 0x000ea20000300800 */
[----:B------:R-:W-:Y:S01]  /*b480*/  ISETP.NE.AND P1, PT, R35, 0x1, PT ;  /* 0x000000012300780c */ /* 0x000fe20003f25270 */
[----:B------:R-:W-:Y:S01]  /*b490*/  IMAD.MOV.U32 R26, RZ, RZ, 0x9b8 ;  /* 0x000009b8ff1a7424 */ /* 0x000fe200078e00ff */
[----:B------:R-:W-:Y:S01]  /*b4a0*/  ISETP.GT.AND P0, PT, R147, 0x1, PT ;  /* 0x000000019300780c */ /* 0x000fe20003f04270 */
[----:B------:R-:W0:Y:S01]  /*b4b0*/  LDC.64 R8, c[0x0][0xba8] ;  /* 0x0002ea00ff087b82 */ /* 0x000e220000000a00 */
[----:B------:R-:W-:Y:S02]  /*b4c0*/  IMAD.MOV.U32 R27, RZ, RZ, R30 ;  /* 0x000000ffff1b7224 */ /* 0x000fe400078e001e */
[----:B------:R-:W-:-:S05]  /*b4d0*/  SEL R26, R26, 0x978, P0 ;  /* 0x000009781a1a7807 */ /* 0x000fca0000000000 */
[----:B------:R-:W1:Y:S08]  /*b4e0*/  LDC.64 R20, c[0x0][R26+0x220] ;  /* 0x000088001a147b82 */ /* 0x000e700000000a00 */
[----:B------:R-:W3:Y:S08]  /*b4f0*/  @P1 LDC R25, c[0x0][0xbec] ;  /* 0x0002fb00ff191b82 */ /* 0x000ef00000000800 */
[----:B------:R-:W4:Y:S08]  /*b500*/  @P1 LDC R31, c[0x0][0xbf0] ;  /* 0x0002fc00ff1f1b82 */ /* 0x000f300000000800 */
[----:B------:R-:W5:Y:S01]  /*b510*/  LDC.64 R14, c[0x0][R26+0x218] ;  /* 0x000086001a0e7b82 */ /* 0x000f620000000a00 */
[----:B-1----:R-:W-:-:S07]  /*b520*/  IMAD R21, R21, R33, RZ ;  /* 0x0000002115157224 */ /* 0x002fce00078e02ff */
[----:B------:R-:W1:Y:S01]  /*b530*/  LDC.64 R12, c[0x0][R26+0x228] ;  /* 0x00008a001a0c7b82 */ /* 0x000e620000000a00 */
[----:B---3--:R-:W-:-:S04]  /*b540*/  @P1 IMAD.HI.U32 R4, R30, R25, RZ ;  /* 0x000000191e041227 */ /* 0x008fc800078e00ff */
[----:B------:R-:W-:-:S03]  /*b550*/  IMAD.WIDE.U32 R24, R20, R33, RZ ;  /* 0x0000002114187225 */ /* 0x000fc600078e00ff */
[----:B------:R-:W3:Y:S01]  /*b560*/  LDC.64 R10, c[0x0][R26+0x210] ;  /* 0x000084001a0a7b82 */ /* 0x000ee20000000a00 */
[----:B----4-:R-:W-:Y:S01]  /*b570*/  @P1 SHF.R.U32.HI R27, RZ, R31, R4 ;  /* 0x0000001fff1b1219 */ /* 0x010fe20000011604 */
[----:B------:R-:W-:-:S04]  /*b580*/  IMAD R31, R20, R148, R21 ;  /* 0x00000094141f7224 */ /* 0x000fc800078e0215 */
[----:B------:R-:W-:Y:S02]  /*b590*/  IMAD.IADD R4, R25, 0x1, R31 ;  /* 0x0000000119047824 */ /* 0x000fe400078e021f */
[-C--:B-----5:R-:W-:Y:S01]  /*b5a0*/  IMAD R29, R15, R146.reuse, RZ ;  /* 0x000000920f1d7224 */ /* 0x0a0fe200078e02ff */
[----:B0-----:R-:W0:Y:S01]  /*b5b0*/  @!P0 LDC R8, c[0x0][0xb50] ;  /* 0x0002d400ff088b82 */ /* 0x001e220000000800 */
[----:B------:R-:W-:-:S04]  /*b5c0*/  IMAD.WIDE.U32 R14, R14, R146, RZ ;  /* 0x000000920e0e7225 */ /* 0x000fc800078e00ff */
[----:B------:R-:W-:Y:S01]  /*b5d0*/  IMAD.IADD R29, R15, 0x1, R29 ;  /* 0x000000010f1d7824 */ /* 0x000fe200078e021d */
[----:B------:R-:W-:Y:S01]  /*b5e0*/  IADD3 R14, P1, P3, R24, R14, R3 ;  /* 0x0000000e180e7210 */ /* 0x000fe20007b3e003 */
[----:B------:R-:W-:Y:S01]  /*b5f0*/  IMAD.MOV R15, RZ, RZ, -R27 ;  /* 0x000000ffff0f7224 */ /* 0x000fe200078e0a1b */
[----:B------:R-:W4:Y:S02]  /*b600*/  @!P0 LDC R9, c[0x0][0xb54] ;  /* 0x0002d500ff098b82 */ /* 0x000f240000000800 */
[----:B------:R-:W-:Y:S01]  /*b610*/  IADD3.X R4, R4, R29, R28, P1, P3 ;  /* 0x0000001d04047210 */ /* 0x000fe20000fe641c */
[----:B------:R-:W-:Y:S01]  /*b620*/  IMAD R15, R35, R15, R30 ;  /* 0x0000000f230f7224 */ /* 0x000fe200078e021e */
[----:B--2---:R-:W-:-:S05]  /*b630*/  SEL R21, R34, RZ, P0 ;  /* 0x000000ff22157207 */ /* 0x004fca0000000000 */
[-C--:B-1----:R-:W-:Y:S02]  /*b640*/  IMAD R25, R13, R21.reuse, RZ ;  /* 0x000000150d197224 */ /* 0x082fe400078e02ff */
[----:B------:R-:W-:Y:S01]  /*b650*/  IMAD.WIDE.U32 R12, R12, R21, RZ ;  /* 0x000000150c0c7225 */ /* 0x000fe200078e00ff */
[----:B------:R-:W-:-:S03]  /*b660*/  SHF.R.S32.HI R21, RZ, 0x1f, R15 ;  /* 0x0000001fff157819 */ /* 0x000fc6000001140f */
[----:B------:R-:W-:Y:S01]  /*b670*/  IMAD.IADD R25, R13, 0x1, R25 ;  /* 0x000000010d197824 */ /* 0x000fe200078e0219 */
[----:B------:R-:W-:Y:S02]  /*b680*/  IADD3 R12, P0, P1, R27, R14, R12 ;  /* 0x0000000e1b0c7210 */ /* 0x000fe4000791e00c */
[----:B------:R-:W-:-:S04]  /*b690*/  SHF.R.S32.HI R27, RZ, 0x1f, R27 ;  /* 0x0000001fff1b7819 */ /* 0x000fc8000001141b */
[----:B------:R-:W-:Y:S01]  /*b6a0*/  IADD3.X R13, R27, R4, R25, P0, P1 ;  /* 0x000000041b0d7210 */ /* 0x000fe200007e2419 */
[----:B---3--:R-:W-:-:S04]  /*b6b0*/  IMAD R4, R11, R15, RZ ;  /* 0x0000000f0b047224 */ /* 0x008fc800078e02ff */
[C---:B------:R-:W-:Y:S02]  /*b6c0*/  IMAD R21, R10.reuse, R21, R4 ;  /* 0x000000150a157224 */ /* 0x040fe400078e0204 */
[----:B------:R-:W-:-:S04]  /*b6d0*/  IMAD.WIDE.U32 R10, R10, R15, R12 ;  /* 0x0000000f0a0a7225 */ /* 0x000fc800078e000c */
[----:B------:R-:W-:Y:S01]  /*b6e0*/  IMAD.IADD R4, R11, 0x1, R21 ;  /* 0x000000010b047824 */ /* 0x000fe200078e0215 */
[----:B0-----:R-:W-:Y:S01]  /*b6f0*/  LEA R8, P0, R10, R8, 0x2 ;  /* 0x000000080a087211 */ /* 0x001fe200078010ff */
[----:B------:R-:W-:-:S03]  /*b700*/  IMAD.MOV.U32 R11, RZ, RZ, -0x800000 ;  /* 0xff800000ff0b7424 */ /* 0x000fc600078e00ff */
[----:B----4-:R-:W-:-:S05]  /*b710*/  LEA.HI.X R9, R10, R9, R4, 0x2, P0 ;  /* 0x000000090a097211 */ /* 0x010fca00000f1404 */
[----:B------:R0:W-:Y:S04]  /*b720*/  STG.E desc[UR36][R8.64], R11 ;  /* 0x0000000b08007986 */ /* 0x0001e8000c101924 */
.L_x_12151:
[----:B------:R-:W-:Y:S05]  /*b730*/  BSYNC B1 ;  /* 0x0000000000017941 */ /* 0x000fea0003800000 */
.L_x_12150:
[----:B------:R-:W-:Y:S05]  /*b740*/  @P2 BRA `(.L_x_12146) ;  /* 0x0000000400542947 */ /* 0x000fea0003800000 */
[----:B------:R-:W1:Y:S01]  /*b750*/  LDC R15, c[0x0][0xbe8] ;  /* 0x0002fa00ff0f7b82 */ /* 0x000e620000000800 */
[--C-:B------:R-:W-:Y:S01]  /*b760*/  SHF.R.S32.HI R10, RZ, 0x1f, R32.reuse ;  /* 0x0000001fff0a7819 */ /* 0x100fe20000011420 */
[----:B------:R-:W-:Y:S01]  /*b770*/  ULDC.64 UR4, c[0x0][0xaa0] ;  /* 0x0002a80000047ab9 */ /* 0x000fe20000000a00 */
[----:B------:R-:W-:Y:S01]  /*b780*/  SHF.R.S32.HI R14, RZ, 0x1f, R32 ;  /* 0x0000001fff0e7819 */ /* 0x000fe20000011420 */
[----:B---3--:R-:W-:Y:S01]  /*b790*/  IMAD R4, R28, UR4, RZ ;  /* 0x000000041c047c24 */ /* 0x008fe2000f8e02ff */
        /* <DEDUP_REMOVED lines=16> */
[----:B------:R-:W-:Y:S02]  /*b8a0*/  IMAD.IADD R12, R137, 0x1, R4 ;  /* 0x00000001890c7824 */ /* 0x000fe400078e0204 */
        /* <DEDUP_REMOVED lines=20> */
[----:B------:R-:W-:Y:S02]  /*b9f0*/  IMAD.IADD R0, R14, 0x1, R137 ;  /* 0x000000010e007824 */ /* 0x000fe400078e0289 */
        /* <DEDUP_REMOVED lines=21> */
[----:B------:R3:W-:Y:S04]  /*bb50*/  @!P2 ST.E.128 desc[UR36][R10.64], RZ ;  /* 0x000000ff0a00a985 */ /* 0x0007e8000c101d24 */
[----:B------:R3:W-:Y:S04]  /*bb60*/  @!P3 ST.E.128 desc[UR36][R12.64], RZ ;  /* 0x000000ff0c00b985 */ /* 0x0007e8000c101d24 */
[----:B------:R3:W-:Y:S02]  /*bb70*/  @!P4 ST.E.128 desc[UR36][R20.64], RZ ;  /* 0x000000ff1400c985 */ /* 0x0007e4000c101d24 */
.L_x_12153:
[----:B------:R-:W-:Y:S05]  /*bb80*/  BSYNC B1 ;  /* 0x0000000000017941 */ /* 0x000fea0003800000 */
.L_x_12152:
        /* <DEDUP_REMOVED lines=10> */
[C---:B------:R-:W-:Y:S02]  /*bc30*/  @!P4 LEA R14, P1, R150.reuse, R8, 0x1 ;  /* 0x00000008960ec211 */ /* 0x040fe400078208ff */
[----:B----4-:R-:W-:Y:S01]  /*bc40*/  @!P2 IMAD.WIDE R10, R145, 0x2, R8 ;  /* 0x00000002910aa825 */ /* 0x010fe200078e0208 */
[-C--:B------:R-:W-:Y:S02]  /*bc50*/  @!P3 LEA.HI.X R13, R149, R9.reuse, R25, 0x1, P0 ;  /* 0x00000009950db211 */ /* 0x080fe400000f0c19 */
[----:B------:R-:W-:Y:S02]  /*bc60*/  @!P4 LEA.HI.X R15, R150, R9, R24, 0x1, P1 ;  /* 0x00000009960fc211 */ /* 0x000fe400008f0c18 */
[----:B------:R2:W-:Y:S04]  /*bc70*/  @!P2 ST.E.128 desc[UR36][R10.64], RZ ;  /* 0x000000ff0a00a985 */ /* 0x0005e8000c101d24 */
[----:B------:R2:W-:Y:S04]  /*bc80*/  @!P3 ST.E.128 desc[UR36][R12.64], RZ ;  /* 0x000000ff0c00b985 */ /* 0x0005e8000c101d24 */
[----:B------:R2:W-:Y:S02]  /*bc90*/  @!P4 ST.E.128 desc[UR36][R14.64], RZ ;  /* 0x000000ff0e00c985 */ /* 0x0005e4000c101d24 */
.L_x_12146:
[----:B------:R-:W-:Y:S05]  /*bca0*/  BSYNC B0 ;  /* 0x0000000000007941 */ /* 0x000fea0003800000 */
.L_x_12140:
[----:B------:R-:W-:Y:S02]  /*bcb0*/  ULDC UR4, c[0x0][0xc3c] ;  /* 0x00030f0000047ab9 */ /* 0x000fe40000000800 */
[----:B---3--:R-:W-:-:S13]  /*bcc0*/  ISETP.GE.AND P0, PT, R7, UR4, PT ;  /* 0x0000000407007c0c */ /* 0x008fda000bf06270 */
[----:B------:R-:W-:Y:S05]  /*bcd0*/  @!P0 BRA `(.L_x_12154) ;  /* 0xffffff5000d08947 */ /* 0x000fea000383ffff */
[----:B------:R-:W-:Y:S05]  /*bce0*/  EXIT ;  /* 0x000000000000794d */ /* 0x000fea0003800000 */
.L_x_12097:
        /* <DEDUP_REMOVED lines=16> */
.L_x_12155:
        /* <DEDUP_REMOVED lines=44> */
.L_x_12159:
[----:B------:R-:W0:Y:S01]  /*c0b0*/  LDC R2, c[0x0][0xc3c] ;  /* 0x00030f00ff027b82 */ /* 0x000e220000000800 */
[----:B------:R-:W-:-:S06]  /*c0c0*/  UIADD3 UR4, UR4, 0x1f, URZ ;  /* 0x0000001f04047890 */ /* 0x000fcc000fffe03f */
        /* <DEDUP_REMOVED lines=33> */
.L_x_12157:
        /* <DEDUP_REMOVED lines=13> */
.L_x_12160:
        /* <DEDUP_REMOVED lines=62> */
.L_x_12161:
        /* <DEDUP_REMOVED lines=62> */
.L_x_12162:
[----:B------:R-:W-:-:S05]  /*cb70*/  LOP3.LUT R2, RZ, R2, RZ, 0x33, !PT ;  /* 0x00000002ff027212 */ /* 0x000fca00078e33ff */
[----:B------:R-:W-:Y:S01]  /*cb80*/  IMAD.IADD R25, R25, 0x1, R2 ;  /* 0x0000000119197824 */ /* 0x000fe200078e0202 */
[----:B------:R-:W-:Y:S06]  /*cb90*/  BRA `(.L_x_12163) ;  /* 0x0000000000147947 */ /* 0x000fec0003800000 */
.L_x_12158:
[----:B------:R-:W-:Y:S01]  /*cba0*/  ULDC UR4, c[0x0][0xc3c] ;  /* 0x00030f0000047ab9 */ /* 0x000fe20000000800 */
[----:B------:R-:W-:Y:S02]  /*cbb0*/  IMAD.MOV.U32 R25, RZ, RZ, RZ ;  /* 0x000000ffff197224 */ /* 0x000fe400078e00ff */
[----:B------:R-:W-:Y:S02]  /*cbc0*/  IMAD.U32 R24, RZ, RZ, UR6 ;  /* 0x00000006ff187e24 */ /* 0x000fe4000f8e00ff */
[----:B------:R-:W-:Y:S02]  /*cbd0*/  IMAD.MOV.U32 R26, RZ, RZ, RZ ;  /* 0x000000ffff1a7224 */ /* 0x000fe400078e00ff */
[----:B------:R-:W-:-:S07]  /*cbe0*/  IMAD.U32 R27, RZ, RZ, UR4 ;  /* 0x00000004ff1b7e24 */ /* 0x000fce000f8e00ff */
.L_x_12163:
[----:B------:R-:W-:-:S13]  /*cbf0*/  ISETP.NE.AND P0, PT, R0, RZ, PT ;  /* 0x000000ff0000720c */ /* 0x000fda0003f05270 */
[----:B------:R-:W0:Y:S01]  /*cc00*/  @!P0 S2R R3, SR_CgaCtaId ;  /* 0x0000000000038919 */ /* 0x000e220000008800 */
[----:B------:R-:W-:-:S04]  /*cc10*/  @!P0 MOV R0, 0x400 ;  /* 0x0000040000008802 */ /* 0x000fc80000000f00 */
[----:B0-----:R-:W-:-:S05]  /*cc20*/  @!P0 LEA R0, R3, R0, 0x18 ;  /* 0x0000000003008211 */ /* 0x001fca00078ec0ff */
[----:B------:R1:W-:Y:S01]  /*cc30*/  @!P0 STS.128 [R0+0x2d8d0], R24 ;  /* 0x02d8d01800008388 */ /* 0x0003e20000000c00 */
[----:B------:R-:W-:Y:S06]  /*cc40*/  BAR.ARV 0x5, 0x200 ;  /* 0x0148000000007b1d */ /* 0x000fec0000002000 */
.L_x_12156:
[----:B------:R2:W-:Y:S01]  /*cc50*/  STL [R1+0x3c], RZ ;  /* 0x00003cff01007387 */ /* 0x0005e20000100800 */
[----:B------:R-:W-:Y:S01]  /*cc60*/  ULDC UR4, c[0x0][0xc3c] ;  /* 0x00030f0000047ab9 */ /* 0x000fe20000000800 */
[----:B------:R-:W-:Y:S01]  /*cc70*/  IMAD.MOV.U32 R29, RZ, RZ, 0x1 ;  /* 0x00000001ff1d7424 */ /* 0x000fe200078e00ff */
[----:B0-----:R-:W-:Y:S01]  /*cc80*/  ISETP.GE.AND P0, PT, R27, UR4, PT ;  /* 0x000000041b007c0c */ /* 0x001fe2000bf06270 */
[----:B------:R-:W-:-:S12]  /*cc90*/  IMAD.MOV.U32 R22, RZ, RZ, RZ ;  /* 0x000000ffff167224 */ /* 0x000fd800078e00ff */
[----:B--2---:R-:W-:Y:S05]  /*cca0*/  @P0 BRA `(.L_x_12164) ;  /* 0x0000004c00c40947 */ /* 0x004fea0003800000 */
[----:B------:R-:W2:Y:S01]  /*ccb0*/  LDL R6, [R1+0x20] ;  /* 0x0000200001067983 */ /* 0x000ea20000100800 */
[----:B------:R-:W1:Y:S01]  /*ccc0*/  S2R R3, SR_TID.X ;  /* 0x0000000000037919 */ /* 0x000e620000002100 */
[----:B------:R-:W0:Y:S01]  /*ccd0*/  S2UR UR5, SR_CgaCtaId ;  /* 0x00000000000579c3 */ /* 0x000e220000008800 */
[----:B------:R-:W-:Y:S01]  /*cce0*/  UMOV UR4, 0x400 ;  /* 0x0000040000047882 */ /* 0x000fe20000000000 */
[C---:B-1----:R-:W-:Y:S01]  /*ccf0*/  IMAD.SHL.U32 R0, R3.reuse, 0x8, RZ ;  /* 0x0000000803007824 */ /* 0x042fe200078e00ff */
[C---:B------:R-:W-:Y:S01]  /*cd00*/  LOP3.LUT R5, R3.reuse, 0x7f, RZ, 0xc0, !PT ;  /* 0x0000007f03057812 */ /* 0x040fe200078ec0ff */
[----:B------:R-:W-:-:S03]  /*cd10*/  IMAD.SHL.U32 R4, R3, 0x20, RZ ;  /* 0x0000002003047824 */ /* 0x000fc600078e00ff */
[----:B------:R-:W-:Y:S01]  /*cd20*/  LOP3.LUT R2, R0, 0xd8, RZ, 0xc0, !PT ;  /* 0x000000d800027812 */ /* 0x000fe200078ec0ff */
[----:B0-----:R-:W-:-:S03]  /*cd30*/  ULEA UR4, UR5, UR4, 0x18 ;  /* 0x0000000405047291 */ /* 0x001fc6000f8ec03f */
[----:B------:R-:W-:Y:S02]  /*cd40*/  LOP3.LUT R3, R2, 0x18, R3, 0x78, !PT ;  /* 0x0000001802037812 */ /* 0x000fe400078e7803 */
[----:B------:R-:W-:Y:S01]  /*cd50*/  SHF.R.U32.HI R5, RZ, 0x2, R5 ;  /* 0x00000002ff057819 */ /* 0x000fe20000011605 */
[----:B------:R-:W-:Y:S01]  /*cd60*/  IMAD.U32 R17, RZ, RZ, UR4 ;  /* 0x00000004ff117e24 */ /* 0x000fe2000f8e00ff */
[----:B------:R-:W-:Y:S01]  /*cd70*/  BSSY B8, `(.L_x_12164) ;  /* 0x00004e4000087945 */ /* 0x000fe20003800000 */
[----:B------:R-:W-:Y:S02]  /*cd80*/  IMAD.MOV.U32 R29, RZ, RZ, 0x1 ;  /* 0x00000001ff1d7424 */ /* 0x000fe400078e00ff */
[----:B------:R-:W-:Y:S01]  /*cd90*/  IMAD.MOV.U32 R22, RZ, RZ, RZ ;  /* 0x000000ffff167224 */ /* 0x000fe200078e00ff */
        /* <DEDUP_REMOVED lines=12> */
.L_x_12227:
        /* <DEDUP_REMOVED lines=50> */
.L_x_12165:
        /* <DEDUP_REMOVED lines=10> */
.L_x_12166:
        /* <DEDUP_REMOVED lines=9> */
.L_x_12167:
[----:B------:R-:W3:Y:S01]  /*d2b0*/  LDL R6, [R1+0x24] ;  /* 0x0000240001067983 */ /* 0x000ee20000100800 */
[----:B0-2---:R-:W0:Y:S01]  /*d2c0*/  LDC R2, c[0x0][0x448] ;  /* 0x00011200ff027b82 */ /* 0x005e220000000800 */
[----:B-----5:R-:W-:Y:S01]  /*d2d0*/  IMAD.IADD R5, R0, 0x1, -R7 ;  /* 0x0000000100057824 */ /* 0x020fe200078e0a07 */
[----:B------:R-:W-:Y:S01]  /*d2e0*/  LOP3.LUT R16, R16, 0xffffffdf, RZ, 0xc0, !PT ;  /* 0xffffffdf10107812 */ /* 0x000fe200078ec0ff */
[----:B------:R-:W-:Y:S03]  /*d2f0*/  BSSY B0, `(.L_x_12168) ;  /* 0x0000037000007945 */ /* 0x000fe60003800000 */
[----:B------:R1:W-:Y:S01]  /*d300*/  STL [R1+0xc], R5 ;  /* 0x00000c0501007387 */ /* 0x0003e20000100800 */
[----:B0-----:R-:W-:Y:S01]  /*d310*/  ISETP.NE.AND P0, PT, R2, 0x1, PT ;  /* 0x000000010200780c */ /* 0x001fe20003f05270 */
[----:B------:R-:W-:-:S04]  /*d320*/  IMAD R2, R25, 0xc0, RZ ;  /* 0x000000c019027824 */ /* 0x000fc800078e02ff */
[----:B------:R-:W-:-:S08]  /*d330*/  VIADD R2, R2, 0xbf ;  /* 0x000000bf02027836 */ /* 0x000fd00000000000 */
[----:B------:R-:W0:Y:S01]  /*d340*/  @P0 LDC R4, c[0x0][0x44c] ;  /* 0x00011300ff040b82 */ /* 0x000e220000000800 */
[----:B------:R-:W-:-:S07]  /*d350*/  @P0 LOP3.LUT R16, R16, 0x20, RZ, 0xfc, !PT ;  /* 0x0000002010100812 */ /* 0x000fce00078efcff */
[----:B------:R-:W2:Y:S01]  /*d360*/  @P0 LDC R3, c[0x0][0x450] ;  /* 0x00011400ff030b82 */ /* 0x000ea20000000800 */
[----:B0-----:R-:W-:-:S05]  /*d370*/  @P0 IMAD.HI.U32 R4, R2, R4, RZ ;  /* 0x0000000402040227 */ /* 0x001fca00078e00ff */
[----:B--2---:R-:W-:Y:S02]  /*d380*/  @P0 SHF.R.U32.HI R2, RZ, R3, R4 ;  /* 0x00000003ff020219 */ /* 0x004fe40000011604 */
[----:B------:R-:W-:-:S04]  /*d390*/  LOP3.LUT R4, R26, 0xff000000, RZ, 0xc0, !PT ;  /* 0xff0000001a047812 */ /* 0x000fc800078ec0ff */
[----:B------:R-:W-:Y:S02]  /*d3a0*/  SHF.R.U32.HI R4, RZ, 0x8, R4 ;  /* 0x00000008ff047819 */ /* 0x000fe40000011604 */
[----:B---3--:R-:W-:-:S05]  /*d3b0*/  IADD3 R0, R5, 0x80, -R6 ;  /* 0x0000008005007810 */ /* 0x008fca0007ffe806 */
[----:B------:R-:W-:-:S05]  /*d3c0*/  IMAD.IADD R0, R0, 0x1, R2 ;  /* 0x0000000100007824 */ /* 0x000fca00078e0202 */
[----:B------:R-:W-:-:S04]  /*d3d0*/  SHF.R.S32.HI R2, RZ, 0x1f, R0 ;  /* 0x0000001fff027819 */ /* 0x000fc80000011400 */
[----:B------:R-:W-:Y:S01]  /*d3e0*/  LEA.HI R0, R2, R0, RZ, 0x7 ;  /* 0x0000000002007211 */ /* 0x000fe200078f38ff */
[----:B------:R-:W-:-:S03]  /*d3f0*/  VIADD R2, R5, 0x7f ;  /* 0x0000007f05027836 */ /* 0x000fc60000000000 */
[----:B------:R-:W-:Y:S02]  /*d400*/  SHF.R.S32.HI R0, RZ, 0x7, R0 ;  /* 0x00000007ff007819 */ /* 0x000fe40000011400 */
[----:B------:R-:W-:-:S04]  /*d410*/  SHF.R.S32.HI R3, RZ, 0x1f, R2 ;  /* 0x0000001fff037819 */ /* 0x000fc80000011402 */
[----:B------:R-:W-:-:S04]  /*d420*/  LEA.HI R2, R3, R2, RZ, 0x7 ;  /* 0x0000000203027211 */ /* 0x000fc800078f38ff */
[----:B------:R-:W-:-:S04]  /*d430*/  SHF.R.S32.HI R2, RZ, 0x7, R2 ;  /* 0x00000007ff027819 */ /* 0x000fc80000011402 */
[----:B------:R-:W-:Y:S02]  /*d440*/  VIMNMX R0, R2, R0, PT ;  /* 0x0000000002007248 */ /* 0x000fe40003fe0100 */
[----:B------:R-:W-:Y:S02]  /*d450*/  LOP3.LUT R2, R26, 0xff0000, RZ, 0xc0, !PT ;  /* 0x00ff00001a027812 */ /* 0x000fe400078ec0ff */
[----:B------:R-:W-:Y:S02]  /*d460*/  ISETP.GE.AND P0, PT, R0, 0x1, PT ;  /* 0x000000010000780c */ /* 0x000fe40003f06270 */
[----:B------:R-:W-:Y:S01]  /*d470*/  LEA.HI R4, R2, R4, RZ, 0x10 ;  /* 0x0000000402047211 */ /* 0x000fe200078f80ff */
[----:B------:R-:W-:-:S10]  /*d480*/  IMAD.MOV.U32 R2, RZ, RZ, RZ ;  /* 0x000000ffff027224 */ /* 0x000fd400078e00ff */
[----:B-1----:R-:W-:Y:S05]  /*d490*/  @!P0 BRA `(.L_x_12169) ;  /* 0x0000000000708947 */ /* 0x002fea0003800000 */
        /* <DEDUP_REMOVED lines=28> */
.L_x_12169:
[----:B------:R-:W-:Y:S05]  /*d660*/  BSYNC B0 ;  /* 0x0000000000007941 */ /* 0x000fea0003800000 */
.L_x_12168:
        /* <DEDUP_REMOVED lines=25> */
.L_x_12171:
        /* <DEDUP_REMOVED lines=20> */
.L_x_12174:
[----:B------:R-:W-:Y:S05]  /*d940*/  BSYNC B6 ;  /* 0x0000000000067941 */ /* 0x000fea0003800000 */
.L_x_12173:
        /* <DEDUP_REMOVED lines=20> */
.L_x_12177:
        /* <DEDUP_REMOVED lines=15> */
.L_x_12176:
[----:B------:R-:W-:Y:S05]  /*db80*/  BSYNC B6 ;  /* 0x0000000000067941 */ /* 0x000fea0003800000 */
.L_x_12175:
[----:B------:R0:W2:Y:S01]  /*db90*/  LDL R20, [R1+0x4] ;  /* 0x0000040001147983 */ /* 0x0000a20000100800 */
[----:B------:R-:W-:Y:S01]  /*dba0*/  ULDC.64 UR4, c[0x0][0x9f8] ;  /* 0x00027e0000047ab9 */ /* 0x000fe20000000a00 */
[----:B------:R-:W1:Y:S01]  /*dbb0*/  LDC R5, c[0x0][0x430] ;  /* 0x00010c00ff057b82 */ /* 0x000e620000000800 */
[----:B------:R-:W-:Y:S01]  /*dbc0*/  ISETP.NE.U32.AND P0, PT, RZ, UR4, PT ;  /* 0x00000004ff007c0c */ /* 0x000fe2000bf05070 */
[----:B------:R-:W3:Y:S03]  /*dbd0*/  LDL R2, [R1+0x38] ;  /* 0x0000380001027983 */ /* 0x000ee60000100800 */
[----:B------:R-:W-:Y:S01]  /*dbe0*/  ISETP.NE.AND.EX P0, PT, RZ, UR5, PT, P0 ;  /* 0x00000005ff007c0c */ /* 0x000fe2000bf05300 */
[----:B------:R-:W4:Y:S04]  /*dbf0*/  LDL R4, [R1+0xc] ;  /* 0x00000c0001047983 */ /* 0x000f280000100800 */
[----:B------:R-:W4:Y:S08]  /*dc00*/  LDL R21, [R1+0x14] ;  /* 0x0000140001157983 */ /* 0x000f300000100800 */
        /* <DEDUP_REMOVED lines=19> */
[----:B------:R-:W-:Y:S01]  /*dd40*/  LOP3.LUT R26, R26, 0xffff, RZ, 0xc0, !PT ;  /* 0x0000ffff1a1a7812 */ /* 0x000fe200078ec0ff */
[----:B--2---:R-:W-:Y:S01]  /*dd50*/  @P0 STL [R1+0x4], R20 ;  /* 0x0000041401000387 */ /* 0x004fe20000100800 */
[C---:B----4-:R-:W-:Y:S01]  /*dd60*/  ISETP.GE.AND P0, PT, R0.reuse, R4, PT ;  /* 0x000000040000720c */ /* 0x050fe20003f06270 */
[----:B------:R-:W-:-:S04]  /*dd70*/  IMAD.IADD R0, R0, 0x1, R21 ;  /* 0x0000000100007824 */ /* 0x000fc800078e0215 */
[----:B-1----:R-:W-:-:S04]  /*dd80*/  @P2 IMAD.HI.U32 R3, R0, R3, RZ ;  /* 0x0000000300032227 */ /* 0x002fc800078e00ff */
[----:B------:R-:W-:Y:S01]  /*dd90*/  IMAD.MOV.U32 R6, RZ, RZ, R0 ;  /* 0x000000ffff067224 */ /* 0x000fe200078e0000 */
[----:B0-----:R-:W-:-:S03]  /*dda0*/  @P2 SHF.R.U32.HI R6, RZ, R2, R3 ;  /* 0x00000002ff062219 */ /* 0x001fc60000011603 */
[----:B------:R-:W0:Y:S02]  /*ddb0*/  @!P0 LDC.64 R2, c[0x0][0x428] ;  /* 0x00010a00ff028b82 */ /* 0x000e240000000a00 */
[--C-:B------:R-:W-:Y:S01]  /*ddc0*/  IMAD.MOV R4, RZ, RZ, -R6.reuse ;  /* 0x000000ffff047224 */ /* 0x100fe200078e0a06 */
[----:B------:R-:W-:-:S03]  /*ddd0*/  @!P0 SHF.R.S32.HI R7, RZ, 0x1f, R6 ;  /* 0x0000001fff078819 */ /* 0x000fc60000011406 */
[----:B------:R-:W-:Y:S01]  /*dde0*/  IMAD R4, R5, R4, R0 ;  /* 0x0000000405047224 */ /* 0x000fe200078e0200 */
[----:B------:R-:W-:-:S05]  /*ddf0*/  SHF.R.S32.HI R5, RZ, 0x1f, R20 ;  /* 0x0000001fff057819 */ /* 0x000fca0000011414 */
[----:B------:R1:W-:Y:S01]  /*de00*/  STL [R1+0x18], R5 ;  /* 0x0000180501007387 */ /* 0x0003e20000100800 */
[----:B0-----:R-:W-:-:S04]  /*de10*/  @!P0 IMAD.WIDE.U32 R6, R20, R2, R6 ;  /* 0x0000000214068225 */ /* 0x001fc800078e0006 */
[----:B------:R-:W-:Y:S02]  /*de20*/  @!P0 IMAD R2, R5, R2, RZ ;  /* 0x0000000205028224 */ /* 0x000fe400078e02ff */
[----:B-1----:R-:W0:Y:S02]  /*de30*/  S2R R5, SR_TID.X ;  /* 0x0000000000057919 */ /* 0x002e240000002100 */
[----:B------:R-:W-:Y:S02]  /*de40*/  @!P0 IMAD R0, R20, R3, R2 ;  /* 0x0000000314008224 */ /* 0x000fe400078e0202 */
[----:B------:R-:W1:Y:S02]  /*de50*/  @!P0 LDC.64 R2, c[0x0][0x418] ;  /* 0x00010600ff028b82 */ /* 0x000e640000000a00 */
[----:B------:R-:W-:Y:S02]  /*de60*/  @!P0 IMAD.IADD R0, R7, 0x1, R0 ;  /* 0x0000000107008824 */ /* 0x000fe400078e0200 */
[----:B0-----:R-:W-:-:S05]  /*de70*/  IMAD.SHL.U32 R20, R5, 0x8, RZ ;  /* 0x0000000805147824 */ /* 0x001fca00078e00ff */
[----:B------:R-:W-:-:S04]  /*de80*/  LOP3.LUT R20, R20, 0x18, RZ, 0xc0, !PT ;  /* 0x0000001814147812 */ /* 0x000fc800078ec0ff */
[----:B------:R-:W-:Y:S02]  /*de90*/  ISETP.GE.AND P2, PT, R20, UR4, PT ;  /* 0x0000000414007c0c */ /* 0x000fe4000bf46270 */
[----:B-1----:R-:W-:Y:S02]  /*dea0*/  @!P0 LEA R2, P1, R6, R2, 0x2 ;  /* 0x0000000206028211 */ /* 0x002fe400078210ff */
[----:B------:R-:W-:Y:S02]  /*deb0*/  LOP3.LUT R9, R20, 0x20, RZ, 0xfc, !PT ;  /* 0x0000002014097812 */ /* 0x000fe400078efcff */
[----:B------:R-:W-:Y:S01]  /*dec0*/  @!P0 LEA.HI.X R3, R6, R3, R0, 0x2, P1 ;  /* 0x0000000306038211 */ /* 0x000fe200008f1400 */
[----:B------:R-:W-:Y:S01]  /*ded0*/  IMAD.MOV.U32 R0, RZ, RZ, RZ ;  /* 0x000000ffff007224 */ /* 0x000fe200078e00ff */
[----:B------:R-:W-:Y:S02]  /*dee0*/  LOP3.LUT R5, R20, 0x40, RZ, 0xfc, !PT ;  /* 0x0000004014057812 */ /* 0x000fe400078efcff */
[----:B------:R-:W-:-:S03]  /*def0*/  ISETP.GE.AND P1, PT, R9, UR4, PT ;  /* 0x0000000409007c0c */ /* 0x000fc6000bf26270 */
[----:B------:R-:W-:Y:S01]  /*df00*/  @P2 LOP3.LUT R16, R16, 0x4, RZ, 0xfc, !PT ;  /* 0x0000000410102812 */ /* 0x000fe200078efcff */
[----:B------:R0:W5:Y:S01]  /*df10*/  @!P0 LDG.E R0, desc[UR36][R2.64] ;  /* 0x0000002402008981 */ /* 0x000162000c1e1900 */
[----:B------:R-:W-:Y:S02]  /*df20*/  ISETP.GE.AND P0, PT, R5, UR4, PT ;  /* 0x0000000405007c0c */ /* 0x000fe4000bf06270 */
[----:B------:R-:W-:-:S04]  /*df30*/  LOP3.LUT R16, R16, 0xfffffffe, RZ, 0xc0, !PT ;  /* 0xfffffffe10107812 */ /* 0x000fc800078ec0ff */
[----:B------:R-:W-:-:S04]  /*df40*/  LOP3.LUT R16, R16, 0xfffffffd, RZ, 0xc0, !PT ;  /* 0xfffffffd10107812 */ /* 0x000fc800078ec0ff */
[----:B------:R-:W-:-:S04]  /*df50*/  @P1 LOP3.LUT R16, R16, 0x2, RZ, 0xfc, !PT ;  /* 0x0000000210101812 */ /* 0x000fc800078efcff */
[----:B------:R-:W-:Y:S01]  /*df60*/  @P0 LOP3.LUT R16, R16, 0x1, RZ, 0xfc, !PT ;  /* 0x0000000110100812 */ /* 0x000fe200078efcff */
[----:B0-----:R-:W-:Y:S06]  /*df70*/  BRA.DIV UR5, `(.L_x_12178) ;  /* 0x00000042059c7947 */ /* 0x001fec000b800000 */
.L_x_12244:
[----:B------:R-:W2:Y:S01]  /*df80*/  LDL R2, [R1+0x40] ;  /* 0x0000400001027983 */ /* 0x000ea20000100800 */
[----:B------:R-:W-:Y:S02]  /*df90*/  LOP3.LUT R16, R16, 0xfffffff7, RZ, 0xc0, !PT ;  /* 0xfffffff710107812 */ /* 0x000fe400078ec0ff */
[----:B--2---:R-:W-:-:S13]  /*dfa0*/  ISETP.NE.AND P0, PT, R2, 0x3, PT ;  /* 0x000000030200780c */ /* 0x004fda0003f05270 */
[----:B------:R-:W-:Y:S01]  /*dfb0*/  @P0 LOP3.LUT R16, R16, 0x8, RZ, 0xfc, !PT ;  /* 0x0000000810100812 */ /* 0x000fe200078efcff */
[----:B------:R-:W-:Y:S06]  /*dfc0*/  @!P0 BRA `(.L_x_12179) ;  /* 0x0000000000048947 */ /* 0x000fec0003800000 */
[----:B------:R-:W-:Y:S01]  /*dfd0*/  BPT.TRAP 0x1 ;  /* 0x000000040000795c */ /* 0x000fe20000300000 */
.L_x_12179:
        /* <DEDUP_REMOVED lines=23> */
.L_x_12245:
[----:B------:R-:W-:Y:S05]  /*e150*/  BSYNC B0 ;  /* 0x0000000000007941 */ /* 0x000fea0003800000 */
.L_x_12180:
        /* <DEDUP_REMOVED lines=21> */
[C---:B------:R-:W-:Y:S02]  /*e2b0*/  LEA R0, P0, R4.reuse, UR6, 0x1 ;  /* 0x0000000604007c11 */ /* 0x040fe4000f8008ff */
[----:B-1----:R-:W-:Y:S02]  /*e2c0*/  LOP3.LUT R11, R7, 0x7f, RZ, 0xc0, !PT ;  /* 0x0000007f070b7812 */ /* 0x002fe400078ec0ff */
[----:B------:R-:W-:Y:S01]  /*e2d0*/  LEA.HI.X R6, R4, UR7, R6, 0x1, P0 ;  /* 0x0000000704067c11 */ /* 0x000fe200080f0c06 */
[C---:B0-----:R-:W-:Y:S01]  /*e2e0*/  IMAD.SHL.U32 R7, R9.reuse, 0x8, RZ ;  /* 0x0000000809077824 */ /* 0x041fe200078e00ff */
[----:B------:R-:W-:Y:S01]  /*e2f0*/  SHF.R.U32.HI R11, RZ, 0x2, R11 ;  /* 0x00000002ff0b7819 */ /* 0x000fe2000001160b */
[----:B------:R-:W-:-:S03]  /*e300*/  IMAD.SHL.U32 R10, R9, 0x8, RZ ;  /* 0x00000008090a7824 */ /* 0x000fc600078e00ff */
        /* <DEDUP_REMOVED lines=47> */
.L_x_12255:
        /* <DEDUP_REMOVED lines=12> */
.L_x_12183:
        /* <DEDUP_REMOVED lines=11> */
.L_x_12184:
[----:B------:R1:W5:Y:S01]  /*e770*/  LDL.LU R0, [R1+0x28] ;  /* 0x0000280001007983 */ /* 0x0003620000300800 */
[----:B------:R-:W-:Y:S01]  /*e780*/  LOP3.LUT P0, RZ, R16, 0x40, RZ, 0xc0, !PT ;  /* 0x0000004010ff7812 */ /* 0x000fe2000780c0ff */
[----:B------:R1:W-:Y:S02]  /*e790*/  SYNCS.ARRIVE.TRANS64.A1T0 RZ, [R2+URZ+0x2d830], RZ ;  /* 0x02d830ff02ff79a7 */ /* 0x0003e4000810003f */
[----:B------:R1:W5:Y:S10]  /*e7a0*/  LDL.LU R3, [R1] ;  /* 0x0000000001037983 */ /* 0x0003740000300800 */
[----:B------:R-:W-:Y:S05]  /*e7b0*/  WARPSYNC.ALL ;  /* 0x0000000000007948 */ /* 0x000fea0003800000 */
[----:B------:R-:W-:Y:S01]  /*e7c0*/  ULDC.64 UR4, c[0x0][0x298] ;  /* 0x0000a60000047ab9 */ /* 0x000fe20000000a00 */
[----:B-1----:R-:W-:Y:S01]  /*e7d0*/  VIADD R2, R17, 0xc400 ;  /* 0x0000c40011027836 */ /* 0x002fe20000000000 */
[----:B------:R-:W-:Y:S01]  /*e7e0*/  SEL R28, R28, RZ, !P0 ;  /* 0x000000ff1c1c7207 */ /* 0x000fe20004000000 */
[----:B------:R-:W-:Y:S01]  /*e7f0*/  BSSY B6, `(.L_x_12185) ;  /* 0x000001d000067945 */ /* 0x000fe20003800000 */
[----:B------:R-:W-:Y:S01]  /*e800*/  BAR.SYNC.DEFER_BLOCKING 0x8, 0x200 ;  /* 0x0208000000007b1d */ /* 0x000fe20000010000 */
[----:B-----5:R-:W-:-:S02]  /*e810*/  SEL R0, R0, RZ, !P0 ;  /* 0x000000ff00007207 */ /* 0x020fc40004000000 */
[----:B------:R-:W-:Y:S01]  /*e820*/  LOP3.LUT P0, RZ, R2, 0x1bf, RZ, 0xc0, !PT ;  /* 0x000001bf02ff7812 */ /* 0x000fe2000780c0ff */
[----:B0-----:R-:W-:Y:S02]  /*e830*/  IMAD.WIDE.U32 R4, R3, UR4, RZ ;  /* 0x0000000403047c25 */ /* 0x001fe4000f8e00ff */
[----:B------:R0:W-:Y:S04]  /*e840*/  STL [R1+0x28], R0 ;  /* 0x0000280001007387 */ /* 0x0001e80000100800 */
[----:B------:R1:W-:Y:S01]  /*e850*/  STL.64 [R1+0x30], R4 ;  /* 0x0000300401007387 */ /* 0x0003e20000100a00 */
[----:B0-----:R-:W-:-:S05]  /*e860*/  SHF.R.S32.HI R0, RZ, 0x1f, R3 ;  /* 0x0000001fff007819 */ /* 0x001fca0000011403 */
[----:B------:R-:W-:-:S04]  /*e870*/  IMAD R0, R0, UR4, RZ ;  /* 0x0000000400007c24 */ /* 0x000fc8000f8e02ff */
        /* <DEDUP_REMOVED lines=8> */
[----:B-1----:R-:W-:Y:S02]  /*e900*/  IMAD.U32 R4, RZ, RZ, UR6 ;  /* 0x00000006ff047e24 */ /* 0x002fe4000f8e00ff */
        /* <DEDUP_REMOVED lines=11> */
.L_x_12186:
[----:B------:R-:W-:Y:S05]  /*e9c0*/  BSYNC B6 ;  /* 0x0000000000067941 */ /* 0x000fea0003800000 */
.L_x_12185:
[----:B------:R-:W2:Y:S01]  /*e9d0*/  LDL.LU R21, [R1+0x28] ;  /* 0x0000280001157983 */ /* 0x000ea20000300800 */
[----:B-1----:R-:W0:Y:S01]  /*e9e0*/  LDC R0, c[0x0][0x448] ;  /* 0x00011200ff007b82 */ /* 0x002e220000000800 */
[----:B------:R-:W-:Y:S01]  /*e9f0*/  ULDC.64 UR6, c[0x0][0x2e0] ;  /* 0x0000b80000067ab9 */ /* 0x000fe20000000a00 */
[----:B------:R-:W-:Y:S01]  /*ea00*/  ULDC.64 UR4, c[0x0][0x2d8] ;  /* 0x0000b60000047ab9 */ /* 0x000fe20000000a00 */
[----:B------:R-:W3:Y:S01]  /*ea10*/  LDL.LU R20, [R1] ;  /* 0x0000000001147983 */ /* 0x000ee20000300800 */
[----:B------:R-:W-:-:S03]  /*ea20*/  ULDC.64 UR8, c[0x0][0x280] ;  /* 0x0000a00000087ab9 */ /* 0x000fc60000000a00 */
[----:B------:R-:W3:Y:S01]  /*ea30*/  LDL.LU.64 R2, [R1+0x30] ;  /* 0x0000300001027983 */ /* 0x000ee20000300a00 */
[----:B------:R-:W1:Y:S01]  /*ea40*/  LDC R10, c[0x0][0x448] ;  /* 0x00011200ff0a7b82 */ /* 0x000e620000000800 */
[----:B------:R-:W4:Y:S01]  /*ea50*/  S2R R13, SR_TID.X ;  /* 0x00000000000d7919 */ /* 0x000f220000002100 */
[----:B0-----:R-:W-:-:S13]  /*ea60*/  ISETP.NE.AND P6, PT, R0, 0x1, PT ;  /* 0x000000010000780c */ /* 0x001fda0003fc5270 */
[----:B------:R-:W0:Y:S01]  /*ea70*/  @P6 LDC R4, c[0x0][0x44c] ;  /* 0x00011300ff046b82 */ /* 0x000e220000000800 */
[----:B----4-:R-:W-:-:S07]  /*ea80*/  IMAD.SHL.U32 R11, R13, 0x8, RZ ;  /* 0x000000080d0b7824 */ /* 0x010fce00078e00ff */
[----:B------:R-:W4:Y:S01]  /*ea90*/  @P6 LDC R0, c[0x0][0x450] ;  /* 0x00011400ff006b82 */ /* 0x000f220000000800 */
[----:B------:R-:W-:-:S04]  /*eaa0*/  LOP3.LUT R11, R11, 0x18, RZ, 0xc0, !PT ;  /* 0x000000180b0b7812 */ /* 0x000fc800078ec0ff */
[C---:B------:R-:W-:Y:S02]  /*eab0*/  LOP3.LUT R12, R11.reuse, 0x20, RZ, 0xfc, !PT ;  /* 0x000000200b0c7812 */ /* 0x040fe400078efcff */
[----:B------:R-:W-:Y:S01]  /*eac0*/  LOP3.LUT R11, R11, 0x40, RZ, 0xfc, !PT ;  /* 0x000000400b0b7812 */ /* 0x000fe200078efcff */
[----:B--2---:R-:W-:Y:S02]  /*ead0*/  IMAD R5, R21, UR6, RZ ;  /* 0x0000000615057c24 */ /* 0x004fe4000f8e02ff */
[----:B------:R-:W2:Y:S02]  /*eae0*/  S2R R21, SR_TID.X ;  /* 0x0000000000157919 */ /* 0x000ea40000002100 */
[----:B------:R-:W-:Y:S02]  /*eaf0*/  IMAD R5, R28, UR7, R5 ;  /* 0x000000071c057c24 */ /* 0x000fe4000f8e0205 */
[----:B---3--:R-:W-:Y:S02]  /*eb00*/  IMAD.MOV.U32 R3, RZ, RZ, R20 ;  /* 0x000000ffff037224 */ /* 0x008fe400078e0014 */
[----:B------:R-:W3:Y:S01]  /*eb10*/  S2R R20, SR_TID.X ;  /* 0x0000000000147919 */ /* 0x000ee20000002100 */
[----:B------:R-:W-:-:S04]  /*eb20*/  IMAD.WIDE.U32 R2, R26, UR4, R2 ;  /* 0x000000041a027c25 */ /* 0x000fc8000f8e0002 */
[----:B------:R-:W-:Y:S01]  /*eb30*/  IMAD R3, R26, UR5, R3 ;  /* 0x000000051a037c24 */ /* 0x000fe2000f8e0203 */
[----:B------:R-:W-:Y:S01]  /*eb40*/  ULDC.64 UR4, c[0x0][0x2d0] ;  /* 0x0000b40000047ab9 */ /* 0x000fe20000000a00 */
[----:B------:R-:W-:Y:S01]  /*eb50*/  IMAD.WIDE.U32 R2, R28, UR6, R2 ;  /* 0x000000061c027c25 */ /* 0x000fe2000f8e0002 */
[----:B------:R-:W-:-:S03]  /*eb60*/  ULDC.64 UR6, c[0x0][0x2c8] ;  /* 0x0000b20000067ab9 */ /* 0x000fc60000000a00 */
[----:B------:R-:W-:Y:S02]  /*eb70*/  IMAD.IADD R3, R3, 0x1, R5 ;  /* 0x0000000103037824 */ /* 0x000fe400078e0205 */
[----:B--2---:R-:W-:-:S05]  /*eb80*/  IMAD.SHL.U32 R21, R21, 0x20, RZ ;  /* 0x0000002015157824 */ /* 0x004fca00078e00ff */
[----:B------:R-:W-:Y:S02]  /*eb90*/  LOP3.LUT R21, R21, 0x60, RZ, 0xc0, !PT ;  /* 0x0000006015157812 */ /* 0x000fe400078ec0ff */
[----:B---3--:R-:W-:-:S04]  /*eba0*/  LOP3.LUT R20, R20, 0x7f, RZ, 0xc0, !PT ;  /* 0x0000007f14147812 */ /* 0x008fc800078ec0ff */
        /* <DEDUP_REMOVED lines=9> */
[----:B----4-:R-:W-:-:S04]  /*ec40*/  @P6 SHF.R.U32.HI R4, RZ, R0, R5 ;  /* 0x00000000ff046219 */ /* 0x010fc80000011605 */
        /* <DEDUP_REMOVED lines=8> */
[----:B------:R-:W-:-:S03]  /*ecd0*/  SHF.R.S32.HI R7, RZ, 0x1f, R0 ;  /* 0x0000001fff077819 */ /* 0x000fc60000011400 */
[----:B------:R-:W-:Y:S01]  /*ece0*/  VIADD R5, R6, 0x80 ;  /* 0x0000008006057836 */ /* 0x000fe20000000000 */
[----:B------:R-:W-:Y:S01]  /*ecf0*/  LEA R4, P0, R8, UR8, 0x1 ;  /* 0x0000000808047c11 */ /* 0x000fe2000f8008ff */
[----:B------:R-:W-:Y:S02]  /*ed00*/  IMAD R7, R7, UR6, RZ ;  /* 0x0000000607077c24 */ /* 0x000fe4000f8e02ff */
        /* <DEDUP_REMOVED lines=84> */
.L_x_12268:
        /* <DEDUP_REMOVED lines=13> */
.L_x_12188:
        /* <DEDUP_REMOVED lines=18> */
.L_x_12269:
[----:B------:R-:W-:Y:S05]  /*f440*/  BSYNC B0 ;  /* 0x0000000000007941 */ /* 0x000fea0003800000 */
.L_x_12189:
        /* <DEDUP_REMOVED lines=18> */
.L_x_12205:
        /* <DEDUP_REMOVED lines=42> */
.L_x_12193:
[----:B------:R-:W-:Y:S01]  /*f810*/  IMAD R5, R22, 0x8, R17 ;  /* 0x0000000816057824 */ /* 0x000fe200078e0211 */
[----:B------:R-:W-:Y:S01]  /*f820*/  SHF.L.U32 R0, R29, 0x1f, RZ ;  /* 0x0000001f1d007819 */ /* 0x000fe200000006ff */
[----:B------:R-:W-:Y:S03]  /*f830*/  BSSY B1, `(.L_x_12194) ;  /* 0x0000003000017945 */ /* 0x000fe60003800000 */
[----:B------:R-:W0:Y:S02]  /*f840*/  SYNCS.PHASECHK.TRANS64.TRYWAIT P0, [R5+URZ+0x2d840], R0 ;  /* 0x02d84000050075a7 */ /* 0x000e24000800017f */
[----:B0-----:R-:W-:Y:S05]  /*f850*/  @!P0 BRA `(.L_x_12195) ;  /* 0x0000003800288947 */ /* 0x001fea0003800000 */
.L_x_12270:
[----:B------:R-:W-:Y:S05]  /*f860*/  BSYNC B1 ;  /* 0x0000000000017941 */ /* 0x000fea0003800000 */
.L_x_12194:
        /* <DEDUP_REMOVED lines=57> */
.L_x_12280:
        /* <DEDUP_REMOVED lines=11> */
.L_x_12197:
        /* <DEDUP_REMOVED lines=11> */
.L_x_12198:
[----:B------:R1:W-:Y:S01]  /*fd60*/  SYNCS.ARRIVE.TRANS64.A1T0 RZ, [R5+URZ+0x2d830], RZ ;  /* 0x02d830ff05ff79a7 */ /* 0x0003e2000810003f */
[----:B------:R-:W-:Y:S05]  /*fd70*/  @!P5 BRA `(.L_x_12199) ;  /* 0x000000000004d947 */ /* 0x000fea0003800000 */
[----:B------:R-:W-:Y:S01]  /*fd80*/  BPT.TRAP 0x1 ;  /* 0x000000040000795c */ /* 0x000fe20000300000 */
.L_x_12199:
[----:B------:R-:W-:Y:S01]  /*fd90*/  SHF.L.U32 R2, R20, 0x1f, RZ ;  /* 0x0000001f14027819 */ /* 0x000fe200000006ff */
[----:B-1----:R-:W-:Y:S01]  /*fda0*/  IMAD R5, R10, 0x8, R17 ;  /* 0x000000080a057824 */ /* 0x002fe200078e0211 */
[----:B------:R-:W-:Y:S03]  /*fdb0*/  BSSY B1, `(.L_x_12200) ;  /* 0x0000003000017945 */ /* 0x000fe60003800000 */
[----:B------:R-:W1:Y:S02]  /*fdc0*/  SYNCS.PHASECHK.TRANS64.TRYWAIT P0, [R5+URZ+0x2d860], R2 ;  /* 0x02d86002050075a7 */ /* 0x000e64000800017f */
[----:B-1----:R-:W-:Y:S05]  /*fdd0*/  @!P0 BRA `(.L_x_12201) ;  /* 0x0000003800308947 */ /* 0x002fea0003800000 */
.L_x_12281:
[----:B------:R-:W-:Y:S05]  /*fde0*/  BSYNC B1 ;  /* 0x0000000000017941 */ /* 0x000fea0003800000 */
.L_x_12200:
        /* <DEDUP_REMOVED lines=49> */
.L_x_12291:
        /* <DEDUP_REMOVED lines=29> */
.L_x_12203:
        /* <DEDUP_REMOVED lines=12> */
.L_x_12204:
        /* <DEDUP_REMOVED lines=8> */
.L_x_12192:
[----:B------:R-:W-:Y:S05]  /*10410*/  BSYNC B0 ;  /* 0x0000000000007941 */ /* 0x000fea0003800000 */
.L_x_12191:
        /* <DEDUP_REMOVED lines=17> */
.L_x_12207:
[----:B------:R-:W-:Y:S05]  /*10530*/  BSYNC B0 ;  /* 0x0000000000007941 */ /* 0x000fea0003800000 */
.L_x_12206:
[----:B------:R-:W2:Y:S02]  /*10540*/  LDL R0, [R1+0x40] ;  /* 0x0000400001007983 */ /* 0x000ea40000100800 */
[----:B--2---:R-:W-:-:S13]  /*10550*/  ISETP.NE.AND P0, PT, R0, 0x3, PT ;  /* 0x000000030000780c */ /* 0x004fda0003f05270 */
[----:B------:R-:W-:Y:S05]  /*10560*/  @!P0 BRA `(.L_x_12208) ;  /* 0x0000000000048947 */ /* 0x000fea0003800000 */
[----:B------:R-:W-:Y:S01]  /*10570*/  BPT.TRAP 0x1 ;  /* 0x000000040000795c */ /* 0x000fe20000300000 */
.L_x_12208:
[----:B------:R-:W2:Y:S01]  /*10580*/  LDL.LU R2, [R1+0xc] ;  /* 0x00000c0001027983 */ /* 0x000ea20000300800 */
[----:B------:R-:W-:Y:S01]  /*10590*/  IMAD R0, R22, 0x8, R17 ;  /* 0x0000000816007824 */ /* 0x000fe200078e0211 */
[----:B------:R-:W-:Y:S01]  /*105a0*/  SHF.L.U32 R3, R29, 0x1f, RZ ;  /* 0x0000001f1d037819 */ /* 0x000fe200000006ff */
[----:B------:R-:W-:Y:S03]  /*105b0*/  BSSY B0, `(.L_x_12209) ;  /* 0x0000004000007945 */ /* 0x000fe60003800000 */
[----:B------:R-:W1:Y:S01]  /*105c0*/  SYNCS.PHASECHK.TRANS64.TRYWAIT P0, [R0+URZ+0x2d860], R3 ;  /* 0x02d86003000075a7 */ /* 0x000e62000800017f */
[----:B--2---:R-:W-:Y:S01]  /*105d0*/  IMAD R6, R23, -0x80, R2 ;  /* 0xffffff8017067824 */ /* 0x004fe200078e0202 */
[----:B-1----:R-:W-:Y:S06]  /*105e0*/  @!P0 BRA `(.L_x_12210) ;  /* 0x0000003400a48947 */ /* 0x002fec0003800000 */
.L_x_12292:
[----:B------:R-:W-:Y:S05]  /*105f0*/  BSYNC B0 ;  /* 0x0000000000007941 */ /* 0x000fea0003800000 */
.L_x_12209:
        /* <DEDUP_REMOVED lines=56> */
.L_x_12302:
        /* <DEDUP_REMOVED lines=13> */
.L_x_12212:
        /* <DEDUP_REMOVED lines=11> */
.L_x_12213:
[----:B------:R-:W-:Y:S01]  /*10b00*/  VIADD R22, R22, 0x1 ;  /* 0x0000000116167836 */ /* 0x000fe20000000000 */
[----:B------:R0:W-:Y:S04]  /*10b10*/  SYNCS.ARRIVE.TRANS64.A1T0 RZ, [R0+URZ+0x2d850], RZ ;  /* 0x02d850ff00ff79a7 */ /* 0x0001e8000810003f */
[----:B------:R-:W-:-:S04]  /*10b20*/  ISETP.NE.AND P0, PT, R22, 0x2, PT ;  /* 0x000000021600780c */ /* 0x000fc80003f05270 */
[----:B0-----:R-:W-:Y:S02]  /*10b30*/  SEL R0, RZ, 0x1, P0 ;  /* 0x00000001ff007807 */ /* 0x001fe40000000000 */
[----:B------:R-:W-:Y:S02]  /*10b40*/  SEL R22, R22, RZ, P0 ;  /* 0x000000ff16167207 */ /* 0x000fe40000000000 */
[----:B------:R-:W-:-:S07]  /*10b50*/  LOP3.LUT R29, R29, R0, RZ, 0x3c, !PT ;  /* 0x000000001d1d7212 */ /* 0x000fce00078e3cff */
.L_x_12172:
[----:B------:R-:W-:Y:S05]  /*10b60*/  BSYNC B7 ;  /* 0x0000000000077941 */ /* 0x000fea0003800000 */
.L_x_12170:
        /* <DEDUP_REMOVED lines=11> */
.L_x_12214:
        /* <DEDUP_REMOVED lines=43> */
.L_x_12312:
[----:B------:R-:W-:Y:S02]  /*10ed0*/  ULDC UR4, c[0x0][0xc38] ;  /* 0x00030e0000047ab9 */ /* 0x000fe40000000800 */
[----:B------:R-:W-:-:S04]  /*10ee0*/  IMAD.U32 R4, RZ, RZ, UR4 ;  /* 0x00000004ff047e24 */ /* 0x000fc8000f8e00ff */
[----:B-1----:R-:W-:-:S04]  /*10ef0*/  IMAD R3, R14, R4, RZ ;  /* 0x000000040e037224 */ /* 0x002fc800078e02ff */
[----:B------:R-:W-:-:S05]  /*10f00*/  IMAD.IADD R6, R6, 0x1, R3 ;  /* 0x0000000106067824 */ /* 0x000fca00078e0203 */
[----:B------:R-:W-:-:S13]  /*10f10*/  ISETP.GT.AND P6, PT, R6, R0, PT ;  /* 0x000000000600720c */ /* 0x000fda0003fc4270 */
[----:B------:R-:W-:Y:S05]  /*10f20*/  @P6 BRA `(.L_x_12217) ;  /* 0x0000000000a46947 */ /* 0x000fea0003800000 */
.L_x_12220:
        /* <DEDUP_REMOVED lines=35> */
.L_x_12320:
[----:B------:R-:W-:Y:S02]  /*11160*/  ULDC UR4, c[0x0][0xc38] ;  /* 0x00030e0000047ab9 */ /* 0x000fe40000000800 */
[----:B------:R-:W-:-:S04]  /*11170*/  IMAD.U32 R4, RZ, RZ, UR4 ;  /* 0x00000004ff047e24 */ /* 0x000fc8000f8e00ff */
[----:B-1----:R-:W-:-:S04]  /*11180*/  IMAD R3, R14, R4, RZ ;  /* 0x000000040e037224 */ /* 0x002fc800078e02ff */
[----:B------:R-:W-:-:S05]  /*11190*/  IMAD.IADD R6, R3, 0x1, R6 ;  /* 0x0000000103067824 */ /* 0x000fca00078e0206 */
[----:B------:R-:W-:-:S13]  /*111a0*/  ISETP.GT.AND P6, PT, R6, R0, PT ;  /* 0x000000000600720c */ /* 0x000fda0003fc4270 */
[----:B------:R-:W-:Y:S05]  /*111b0*/  @!P6 BRA `(.L_x_12220) ;  /* 0xfffffffc005ce947 */ /* 0x000fea000383ffff */
.L_x_12217:
        /* <DEDUP_REMOVED lines=10> */
.L_x_12325:
[----:B------:R-:W-:-:S13]  /*11260*/  ISETP.NE.AND P0, PT, R3, RZ, PT ;  /* 0x000000ff0300720c */ /* 0x000fda0003f05270 */
[----:B------:R-:W-:Y:S05]  /*11270*/  @!P0 BRA `(.L_x_12222) ;  /* 0x0000000000108947 */ /* 0x000fea0003800000 */
[----:B------:R-:W-:Y:S01]  /*11280*/  UMOV UR4, 0xffffffff ;  /* 0xffffffff00047882 */ /* 0x000fe20000000000 */
[----:B------:R-:W-:Y:S02]  /*11290*/  VIADD R12, R7, 0xffffffff ;  /* 0xffffffff070c7836 */ /* 0x000fe40000000000 */
[----:B------:R-:W-:Y:S05]  /*112a0*/  BRA.DIV UR4, `(.L_x_12223) ;  /* 0x0000003a04487947 */ /* 0x000fea000b800000 */
[----:B------:R4:W0:Y:S02]  /*112b0*/  SHFL.IDX PT, R24, R2, R12, 0x1f ;  /* 0x00001f0c02187589 */ /* 0x00082400000e0000 */
.L_x_12222:
[----:B---3--:R-:W-:Y:S01]  /*112c0*/  ISETP.NE.AND P0, PT, R5, 0x1, PT ;  /* 0x000000010500780c */ /* 0x008fe20003f05270 */
[----:B0-----:R-:W-:-:S04]  /*112d0*/  IMAD R24, R24, R4, R6 ;  /* 0x0000000418187224 */ /* 0x001fc800078e0206 */
[----:B------:R-:W-:-:S08]  /*112e0*/  IMAD.IADD R0, R0, 0x1, -R24 ;  /* 0x0000000100007824 */ /* 0x000fd000078e0a18 */
[----:B------:R-:W-:Y:S05]  /*112f0*/  @!P0 BRA `(.L_x_12224) ;  /* 0x0000000000dc8947 */ /* 0x000fea0003800000 */
[-C--:B--2---:R-:W-:Y:S01]  /*11300*/  IABS R6, R25.reuse ;  /* 0x0000001900067213 */ /* 0x084fe20000000000 */
[----:B----4-:R-:W-:Y:S01]  /*11310*/  IMAD.MOV.U32 R2, RZ, RZ, RZ ;  /* 0x000000ffff027224 */ /* 0x010fe200078e00ff */
[----:B------:R-:W-:Y:S02]  /*11320*/  IABS R8, R25 ;  /* 0x0000001900087213 */ /* 0x000fe40000000000 */
[----:B------:R-:W0:Y:S03]  /*11330*/  I2F.RP R4, R6 ;  /* 0x0000000600047306 */ /* 0x000e260000209400 */
[----:B------:R-:W-:-:S05]  /*11340*/  IMAD.MOV R8, RZ, RZ, -R8 ;  /* 0x000000ffff087224 */ /* 0x000fca00078e0a08 */
[----:B0-----:R-:W1:Y:S02]  /*11350*/  MUFU.RCP R4, R4 ;  /* 0x0000000400047308 */ /* 0x001e640000001000 */
[----:B-1----:R-:W-:-:S06]  /*11360*/  VIADD R7, R4, 0xffffffe ;  /* 0x0ffffffe04077836 */ /* 0x002fcc0000000000 */
        /* <DEDUP_REMOVED lines=48> */
.L_x_12224:
[----:B----4-:R-:W0:Y:S02]  /*11670*/  LDC.64 R2, c[0x0][0xc90] ;  /* 0x00032400ff027b82 */ /* 0x010e240000000a00 */
[----:B0-----:R-:W-:-:S05]  /*11680*/  IMAD.WIDE R2, R27, 0x4, R2 ;  /* 0x000000041b027825 */ /* 0x001fca00078e0202 */
[----:B------:R0:W2:Y:S02]  /*11690*/  LDG.E R6, desc[UR36][R2.64] ;  /* 0x0000002402067981 */ /* 0x0000a4000c1e1900 */
[----:B0-----:R-:W-:Y:S02]  /*116a0*/  IMAD.MOV.U32 R2, RZ, RZ, RZ ;  /* 0x000000ffff027224 */ /* 0x001fe400078e00ff */
[----:B--2---:R-:W-:-:S05]  /*116b0*/  IMAD R5, R25, R6, RZ ;  /* 0x0000000619057224 */ /* 0x004fca00078e02ff */
[----:B-1----:R-:W-:-:S04]  /*116c0*/  IABS R7, R5 ;  /* 0x0000000500077213 */ /* 0x002fc80000000000 */
        /* <DEDUP_REMOVED lines=55> */
.L_x_12225:
[----:B------:R-:W-:-:S05]  /*11a40*/  LOP3.LUT R2, RZ, R2, RZ, 0x33, !PT ;  /* 0x00000002ff027212 */ /* 0x000fca00078e33ff */
[----:B------:R-:W-:Y:S01]  /*11a50*/  IMAD.IADD R25, R25, 0x1, R2 ;  /* 0x0000000119197824 */ /* 0x000fe200078e0202 */
[----:B------:R-:W-:Y:S06]  /*11a60*/  BRA `(.L_x_12226) ;  /* 0x00000000001c7947 */ /* 0x000fec0003800000 */
.L_x_12218:
[----:B------:R-:W-:Y:S01]  /*11a70*/  UMOV UR4, URZ ;  /* 0x0000003f00047c82 */ /* 0x000fe20008000000 */
[----:B------:R-:W-:Y:S01]  /*11a80*/  UMOV UR5, URZ ;  /* 0x0000003f00057c82 */ /* 0x000fe20008000000 */
[----:B------:R-:W-:Y:S01]  /*11a90*/  ULDC UR6, c[0x0][0xc3c] ;  /* 0x00030f0000067ab9 */ /* 0x000fe20000000800 */
[----:B------:R-:W-:Y:S02]  /*11aa0*/  IMAD.MOV.U32 R24, RZ, RZ, R0 ;  /* 0x000000ffff187224 */ /* 0x000fe400078e0000 */
[----:B------:R-:W-:Y:S02]  /*11ab0*/  IMAD.U32 R25, RZ, RZ, UR4 ;  /* 0x00000004ff197e24 */ /* 0x000fe4000f8e00ff */
[----:B------:R-:W-:Y:S02]  /*11ac0*/  IMAD.U32 R26, RZ, RZ, UR5 ;  /* 0x00000005ff1a7e24 */ /* 0x000fe4000f8e00ff */
[----:B------:R-:W-:-:S07]  /*11ad0*/  IMAD.U32 R27, RZ, RZ, UR6 ;  /* 0x00000006ff1b7e24 */ /* 0x000fce000f8e00ff */
.L_x_12226:
        /* <DEDUP_REMOVED lines=10> */
.L_x_12215:
[----:B------:R-:W-:Y:S02]  /*11b80*/  ULDC UR4, c[0x0][0xc3c] ;  /* 0x00030f0000047ab9 */ /* 0x000fe40000000800 */
[----:B-1----:R-:W-:-:S13]  /*11b90*/  ISETP.GE.AND P0, PT, R27, UR4, PT ;  /* 0x000000041b007c0c */ /* 0x002fda000bf06270 */
[----:B------:R-:W-:Y:S05]  /*11ba0*/  @!P0 BRA `(.L_x_12227) ;  /* 0xffffffb000ac8947 */ /* 0x000fea000383ffff */
[----:B------:R-:W-:Y:S05]  /*11bb0*/  BSYNC B8 ;  /* 0x0000000000087941 */ /* 0x000fea0003800000 */
.L_x_12164:
        /* <DEDUP_REMOVED lines=12> */
.L_x_12328:
[----:B------:R-:W-:Y:S05]  /*11c80*/  BSYNC B0 ;  /* 0x0000000000007941 */ /* 0x000fea0003800000 */
.L_x_12228:
[----:B------:R-:W-:-:S03]  /*11c90*/  UMOV UR4, 0xffffffff ;  /* 0xffffffff00047882 */ /* 0x000fc60000000000 */
[----:B------:R-:W-:Y:S05]  /*11ca0*/  BRA.DIV UR4, `(.L_x_12230) ;  /* 0x0000003204047947 */ /* 0x000fea000b800000 */
[----:B-1----:R-:W1:Y:S02]  /*11cb0*/  S2R R0, SR_TID.X ;  /* 0x0000000000007919 */ /* 0x002e640000002100 */
[----:B-1----:R-:W-:-:S04]  /*11cc0*/  SHF.R.U32.HI R0, RZ, 0x5, R0 ;  /* 0x00000005ff007819 */ /* 0x002fc80000011600 */
[----:B------:R-:W-:-:S05]  /*11cd0*/  LOP3.LUT R0, R0, 0x3, RZ, 0xc0, !PT ;  /* 0x0000000300007812 */ /* 0x000fca00078ec0ff */
[----:B------:R1:W3:Y:S02]  /*11ce0*/  SHFL.IDX PT, R14, R0, RZ, 0x1f ;  /* 0x00001fff000e7589 */ /* 0x0002e400000e0000 */
.L_x_12331:
[----:B---3--:R-:W-:Y:S01]  /*11cf0*/  ISETP.NE.AND P0, PT, R14, RZ, PT ;  /* 0x000000ff0e00720c */ /* 0x008fe20003f05270 */
[----:B------:R-:W-:-:S12]  /*11d00*/  BSSY B0, `(.L_x_12231) ;  /* 0x0000024000007945 */ /* 0x000fd80003800000 */
[----:B------:R-:W-:Y:S05]  /*11d10*/  @P0 BRA `(.L_x_12232) ;  /* 0x0000000000880947 */ /* 0x000fea0003800000 */
[----:B------:R-:W-:-:S03]  /*11d20*/  UMOV UR4, 0xffffffff ;  /* 0xffffffff00047882 */ /* 0x000fc60000000000 */
[----:B------:R-:W-:Y:S05]  /*11d30*/  BRA.DIV UR4, `(.L_x_12233) ;  /* 0x0000003204147947 */ /* 0x000fea000b800000 */
[----:B------:R-:W-:-:S13]  /*11d40*/  ELECT P6, URZ, PT ;  /* 0x00000000003f782f */ /* 0x000fda00038c0000 */
.L_x_12334:
[----:B------:R-:W-:Y:S05]  /*11d50*/  @!P6 BRA `(.L_x_12232) ;  /* 0x000000000078e947 */ /* 0x000fea0003800000 */
[----:B-1----:R-:W3:Y:S02]  /*11d60*/  LDL.LU R0, [R1+0x20] ;  /* 0x0000200001007983 */ /* 0x002ee40000300800 */
[----:B---3--:R-:W-:-:S04]  /*11d70*/  LOP3.LUT R0, R0, 0x2, RZ, 0xfc, !PT ;  /* 0x0000000200007812 */ /* 0x008fc800078efcff */
[----:B------:R-:W-:-:S13]  /*11d80*/  ISETP.NE.AND P0, PT, R0, 0x3, PT ;  /* 0x000000030000780c */ /* 0x000fda0003f05270 */
[----:B------:R-:W-:Y:S05]  /*11d90*/  @!P0 BRA `(.L_x_12234) ;  /* 0x0000000000048947 */ /* 0x000fea0003800000 */
[----:B------:R-:W-:Y:S01]  /*11da0*/  BPT.TRAP 0x1 ;  /* 0x000000040000795c */ /* 0x000fe20000300000 */
.L_x_12234:
[C---:B------:R-:W-:Y:S01]  /*11db0*/  IMAD R3, R22.reuse, 0x8, R5 ;  /* 0x0000000816037824 */ /* 0x040fe200078e0205 */
[----:B------:R-:W-:Y:S01]  /*11dc0*/  SHF.L.U32 R2, R29, 0x1f, RZ ;  /* 0x0000001f1d027819 */ /* 0x000fe200000006ff */
[----:B------:R-:W-:-:S03]  /*11dd0*/  VIADD R22, R22, 0x1 ;  /* 0x0000000116167836 */ /* 0x000fc60000000000 */
[----:B------:R-:W1:Y:S02]  /*11de0*/  SYNCS.PHASECHK.TRANS64.TRYWAIT P1, [R3+URZ+0x2d840], R2 ;  /* 0x02d84002030075a7 */ /* 0x000e64000802017f */
[----:B------:R-:W-:-:S04]  /*11df0*/  ISETP.NE.AND P2, PT, R22, 0x2, PT ;  /* 0x000000021600780c */ /* 0x000fc80003f45270 */
[----:B------:R-:W-:Y:S01]  /*11e00*/  SEL R0, RZ, 0x1, P2 ;  /* 0x00000001ff007807 */ /* 0x000fe20001000000 */
[----:B-1----:R-:W-:Y:S08]  /*11e10*/  @!P1 BRA `(.L_x_12235) ;  /* 0x0000002c00fc9947 */ /* 0x002ff00003800000 */
.L_x_12335:
[----:B------:R-:W-:Y:S02]  /*11e20*/  SEL R22, R22, RZ, P2 ;  /* 0x000000ff16167207 */ /* 0x000fe40001000000 */
[----:B------:R-:W-:Y:S01]  /*11e30*/  LOP3.LUT R0, R29, R0, RZ, 0x3c, !PT ;  /* 0x000000001d007212 */ /* 0x000fe200078e3cff */
[----:B------:R-:W-:Y:S06]  /*11e40*/  @!P0 BRA `(.L_x_12236) ;  /* 0x0000000000048947 */ /* 0x000fec0003800000 */
[----:B------:R-:W-:Y:S01]  /*11e50*/  BPT.TRAP 0x1 ;  /* 0x000000040000795c */ /* 0x000fe20000300000 */
.L_x_12236:
[----:B------:R-:W-:Y:S01]  /*11e60*/  IMAD R5, R22, 0x8, R5 ;  /* 0x0000000816057824 */ /* 0x000fe200078e0205 */
[----:B------:R-:W-:-:S04]  /*11e70*/  SHF.L.U32 R0, R0, 0x1f, RZ ;  /* 0x0000001f00007819 */ /* 0x000fc800000006ff */
[----:B------:R-:W3:Y:S02]  /*11e80*/  SYNCS.PHASECHK.TRANS64.TRYWAIT P1, [R5+URZ+0x2d840], R0 ;  /* 0x02d84000050075a7 */ /* 0x000ee4000802017f */
[----:B---3--:R-:W-:Y:S05]  /*11e90*/  @!P1 BRA `(.L_x_12237) ;  /* 0x0000002c00f09947 */ /* 0x008fea0003800000 */
.L_x_12336:
[----:B------:R-:W-:Y:S05]  /*11ea0*/  @!P0 BRA `(.L_x_12238) ;  /* 0x0000000000048947 */ /* 0x000fea0003800000 */
[----:B------:R-:W-:Y:S01]  /*11eb0*/  BPT.TRAP 0x1 ;  /* 0x000000040000795c */ /* 0x000fe20000300000 */
.L_x_12238:
[----:B------:R-:W4:Y:S02]  /*11ec0*/  SYNCS.PHASECHK.TRANS64.TRYWAIT P1, [R3+URZ+0x2d860], R2 ;  /* 0x02d86002030075a7 */ /* 0x000f24000802017f */
[----:B----4-:R-:W-:Y:S05]  /*11ed0*/  @!P1 BRA `(.L_x_12239) ;  /* 0x0000002c00f49947 */ /* 0x010fea0003800000 */
.L_x_12337:
[----:B------:R-:W-:Y:S05]  /*11ee0*/  @!P0 BRA `(.L_x_12240) ;  /* 0x0000000000048947 */ /* 0x000fea0003800000 */
[----:B------:R-:W-:Y:S01]  /*11ef0*/  BPT.TRAP 0x1 ;  /* 0x000000040000795c */ /* 0x000fe20000300000 */
.L_x_12240:
[----:B------:R0:W0:Y:S02]  /*11f00*/  SYNCS.PHASECHK.TRANS64.TRYWAIT P0, [R5+URZ+0x2d860], R0 ;  /* 0x02d86000050075a7 */ /* 0x000024000800017f */
[----:B0-----:R-:W-:Y:S05]  /*11f10*/  @!P0 NANOSLEEP.SYNCS 0x989680 ;  /* 0x009896800000895d */ /* 0x001fea0003900000 */
[----:B------:R-:W0:Y:S02]  /*11f20*/  @!P0 SYNCS.PHASECHK.TRANS64 P0, [R5+URZ+0x2d860], R0 ;  /* 0x02d86000050085a7 */ /* 0x000e24000800007f */
[----:B0-----:R-:W-:Y:S05]  /*11f30*/  @!P0 BRA `(.L_x_12240) ;  /* 0xfffffffc00f08947 */ /* 0x001fea000383ffff */
.L_x_12232:
[----:B------:R-:W-:Y:S05]  /*11f40*/  BSYNC B0 ;  /* 0x0000000000007941 */ /* 0x000fea0003800000 */
.L_x_12231:
[----:B------:R-:W-:Y:S05]  /*11f50*/  EXIT ;  /* 0x000000000000794d */ /* 0x000fea0003800000 */
.L_x_12105:
[----:B--2---:R-:W-:-:S04]  /*11f60*/  IMAD.U32 R3, RZ, RZ, UR40 ;  /* 0x00000028ff037e24 */ /* 0x004fc8000f8e00ff */
[----:B------:R2:W3:Y:S03]  /*11f70*/  SYNCS.PHASECHK.TRANS64.TRYWAIT P1, [R3+URZ+0x2d800], R0 ;  /* 0x02d80000030075a7 */ /* 0x0004e6000802017f */
[----:B---3--:R-:W-:Y:S05]  /*11f80*/  @!P1 NANOSLEEP.SYNCS 0x989680 ;  /* 0x009896800000995d */ /* 0x008fea0003900000 */
[----:B------:R-:W3:Y:S02]  /*11f90*/  @!P1 SYNCS.PHASECHK.TRANS64 P1, [R3+URZ+0x2d800], R0 ;  /* 0x02d80000030095a7 */ /* 0x000ee4000802007f */
[----:B---3--:R-:W-:Y:S05]  /*11fa0*/  @!P1 BRA `(.L_x_12105) ;  /* 0xfffffffc00ec9947 */ /* 0x008fea000383ffff */
[----:B------:R-:W-:Y:S05]  /*11fb0*/  BRA `(.L_x_12241) ;  /* 0xfffffefc00087947 */ /* 0x000fea000383ffff */
.L_x_12109:
[----:B---3--:R3:W4:Y:S02]  /*11fc0*/  SYNCS.PHASECHK.TRANS64.TRYWAIT P1, [R0+URZ+0x2d830], R3 ;  /* 0x02d83003000075a7 */ /* 0x008724000802017f */
[----:B----4-:R-:W-:Y:S05]  /*11fd0*/  @!P1 NANOSLEEP.SYNCS 0x989680 ;  /* 0x009896800000995d */ /* 0x010fea0003900000 */
[----:B------:R-:W4:Y:S02]  /*11fe0*/  @!P1 SYNCS.PHASECHK.TRANS64 P1, [R0+URZ+0x2d830], R3 ;  /* 0x02d83003000095a7 */ /* 0x000f24000802007f */
[----:B----4-:R-:W-:Y:S05]  /*11ff0*/  @!P1 BRA `(.L_x_12109) ;  /* 0xfffffffc00f09947 */ /* 0x010fea000383ffff */
[----:B------:R-:W-:Y:S05]  /*12000*/  BRA `(.L_x_12108) ;  /* 0xfffffefc00207947 */ /* 0x000fea000383ffff */
.L_x_12115:
[----:B-1----:R-:W-:-:S04]  /*12010*/  IMAD.U32 R6, RZ, RZ, UR7 ;  /* 0x00000007ff067e24 */ /* 0x002fc8000f8e00ff */
[----:B------:R1:W2:Y:S03]  /*12020*/  SYNCS.PHASECHK.TRANS64.TRYWAIT P1, [R6+URZ+0x2d830], R3 ;  /* 0x02d83003060075a7 */ /* 0x0002a6000802017f */
[----:B--2---:R-:W-:Y:S05]  /*12030*/  @!P1 NANOSLEEP.SYNCS 0x989680 ;  /* 0x009896800000995d */ /* 0x004fea0003900000 */
[----:B------:R-:W2:Y:S02]  /*12040*/  @!P1 SYNCS.PHASECHK.TRANS64 P1, [R6+URZ+0x2d830], R3 ;  /* 0x02d83003060095a7 */ /* 0x000ea4000802007f */
[----:B--2---:R-:W-:Y:S05]  /*12050*/  @!P1 BRA `(.L_x_12115) ;  /* 0xfffffffc00ec9947 */ /* 0x004fea000383ffff */
[----:B------:R-:W-:Y:S05]  /*12060*/  BRA `(.L_x_12112) ;  /* 0xffffff1c00e87947 */ /* 0x000fea000383ffff */
.L_x_12119:
[----:B-1----:R-:W-:-:S04]  /*12070*/  IMAD.U32 R5, RZ, RZ, UR7 ;  /* 0x00000007ff057e24 */ /* 0x002fc8000f8e00ff */
[----:B------:R1:W2:Y:S03]  /*12080*/  SYNCS.PHASECHK.TRANS64.TRYWAIT P1, [R5+URZ+0x2d850], R3 ;  /* 0x02d85003050075a7 */ /* 0x0002a6000802017f */
[----:B--2---:R-:W-:Y:S05]  /*12090*/  @!P1 NANOSLEEP.SYNCS 0x989680 ;  /* 0x009896800000995d */ /* 0x004fea0003900000 */
[----:B------:R-:W2:Y:S02]  /*120a0*/  @!P1 SYNCS.PHASECHK.TRANS64 P1, [R5+URZ+0x2d850], R3 ;  /* 0x02d85003050095a7 */ /* 0x000ea4000802007f */
[----:B--2---:R-:W-:Y:S05]  /*120b0*/  @!P1 BRA `(.L_x_12119) ;  /* 0xfffffffc00ec9947 */ /* 0x004fea000383ffff */
[----:B------:R-:W-:Y:S05]  /*120c0*/  BRA `(.L_x_12116) ;  /* 0xffffff2000987947 */ /* 0x000fea000383ffff */
.L_x_12127:
[----:B-1----:R-:W-:-:S04]  /*120d0*/  IMAD.U32 R6, RZ, RZ, UR7 ;  /* 0x00000007ff067e24 */ /* 0x002fc8000f8e00ff */
[----:B------:R1:W2:Y:S03]  /*120e0*/  SYNCS.PHASECHK.TRANS64.TRYWAIT P1, [R6+URZ+0x2d830], R3 ;  /* 0x02d83003060075a7 */ /* 0x0002a6000802017f */
[----:B--2---:R-:W-:Y:S05]  /*120f0*/  @!P1 NANOSLEEP.SYNCS 0x989680 ;  /* 0x009896800000995d */ /* 0x004fea0003900000 */
[----:B------:R-:W2:Y:S02]  /*12100*/  @!P1 SYNCS.PHASECHK.TRANS64 P1, [R6+URZ+0x2d830], R3 ;  /* 0x02d83003060095a7 */ /* 0x000ea4000802007f */
[----:B--2---:R-:W-:Y:S05]  /*12110*/  @!P1 BRA `(.L_x_12127) ;  /* 0xfffffffc00ec9947 */ /* 0x004fea000383ffff */
[----:B------:R-:W-:Y:S05]  /*12120*/  BRA `(.L_x_12124) ;  /* 0xffffff4800747947 */ /* 0x000fea000383ffff */
.L_x_12131:
[----:B-1----:R-:W-:-:S04]  /*12130*/  IMAD.U32 R5, RZ, RZ, UR7 ;  /* 0x00000007ff057e24 */ /* 0x002fc8000f8e00ff */
[----:B------:R1:W2:Y:S03]  /*12140*/  SYNCS.PHASECHK.TRANS64.TRYWAIT P1, [R5+URZ+0x2d850], R3 ;  /* 0x02d85003050075a7 */ /* 0x0002a6000802017f */
[----:B--2---:R-:W-:Y:S05]  /*12150*/  @!P1 NANOSLEEP.SYNCS 0x989680 ;  /* 0x009896800000995d */ /* 0x004fea0003900000 */
[----:B------:R-:W2:Y:S02]  /*12160*/  @!P1 SYNCS.PHASECHK.TRANS64 P1, [R5+URZ+0x2d850], R3 ;  /* 0x02d85003050095a7 */ /* 0x000ea4000802007f */
[----:B--2---:R-:W-:Y:S05]  /*12170*/  @!P1 BRA `(.L_x_12131) ;  /* 0xfffffffc00ec9947 */ /* 0x004fea000383ffff */
[----:B------:R-:W-:Y:S05]  /*12180*/  BRA `(.L_x_12128) ;  /* 0xffffff4c00247947 */ /* 0x000fea000383ffff */
.L_x_12138:
[----:B-1----:R-:W-:-:S04]  /*12190*/  IMAD.U32 R8, RZ, RZ, UR4 ;  /* 0x00000004ff087e24 */ /* 0x002fc8000f8e00ff */
[----:B------:R1:W2:Y:S03]  /*121a0*/  SYNCS.PHASECHK.TRANS64.TRYWAIT P1, [R8+URZ+0x2d850], R7 ;  /* 0x02d85007080075a7 */ /* 0x0002a6000802017f */
[----:B--2---:R-:W-:Y:S05]  /*121b0*/  @!P1 NANOSLEEP.SYNCS 0x989680 ;  /* 0x009896800000995d */ /* 0x004fea0003900000 */
[----:B------:R-:W2:Y:S02]  /*121c0*/  @!P1 SYNCS.PHASECHK.TRANS64 P1, [R8+URZ+0x2d850], R7 ;  /* 0x02d85007080095a7 */ /* 0x000ea4000802007f */
[----:B--2---:R-:W-:Y:S05]  /*121d0*/  @!P1 BRA `(.L_x_12138) ;  /* 0xfffffffc00ec9947 */ /* 0x004fea000383ffff */
[----:B------:R-:W-:Y:S05]  /*121e0*/  BRA `(.L_x_12137) ;  /* 0xffffff6800547947 */ /* 0x000fea000383ffff */
.L_x_12178:
        /* <DEDUP_REMOVED lines=11> */
.L_x_12243:
[----:B------:R-:W-:Y:S05]  /*122a0*/  BSYNC B0 ;  /* 0x0000000000007941 */ /* 0x000fea0003800000 */
.L_x_12242:
[----:B------:R-:W-:Y:S05]  /*122b0*/  BRA `(.L_x_12244) ;  /* 0xffffffbc00307947 */ /* 0x000fea000383ffff */
.L_x_12181:
[----:B0-----:R0:W1:Y:S02]  /*122c0*/  SYNCS.PHASECHK.TRANS64.TRYWAIT P0, [R2+URZ+0x2d840], R3 ;  /* 0x02d84003020075a7 */ /* 0x001064000800017f */
[----:B-1----:R-:W-:Y:S05]  /*122d0*/  @!P0 NANOSLEEP.SYNCS 0x989680 ;  /* 0x009896800000895d */ /* 0x002fea0003900000 */
[----:B------:R-:W1:Y:S02]  /*122e0*/  @!P0 SYNCS.PHASECHK.TRANS64 P0, [R2+URZ+0x2d840], R3 ;  /* 0x02d84003020085a7 */ /* 0x000e64000800007f */
[----:B-1----:R-:W-:Y:S05]  /*122f0*/  @!P0 BRA `(.L_x_12181) ;  /* 0xfffffffc00f08947 */ /* 0x002fea000383ffff */
[----:B------:R-:W-:Y:S05]  /*12300*/  BRA `(.L_x_12245) ;  /* 0xffffffbc00907947 */ /* 0x000fea000383ffff */
.L_x_12182:
        /* <DEDUP_REMOVED lines=8> */
.L_x_12247:
[----:B------:R-:W-:Y:S05]  /*12390*/  BSYNC B0 ;  /* 0x0000000000007941 */ /* 0x000fea0003800000 */
.L_x_12246:
        /* <DEDUP_REMOVED lines=9> */
.L_x_12248:
[----:B------:R-:W-:Y:S02]  /*12430*/  IMAD.MOV.U32 R13, RZ, RZ, R6 ;  /* 0x000000ffff0d7224 */ /* 0x000fe400078e0006 */
[----:B------:R-:W-:Y:S02]  /*12440*/  IMAD.MOV.U32 R12, RZ, RZ, 0x1 ;  /* 0x00000001ff0c7424 */ /* 0x000fe400078e00ff */
[----:B------:R-:W-:-:S07]  /*12450*/  IMAD.MOV.U32 R5, RZ, RZ, R14 ;  /* 0x000000ffff057224 */ /* 0x000fce00078e000e */
[----:B------:R-:W-:Y:S05]  /*12460*/  WARPSYNC.COLLECTIVE R15, `(.L_x_12249) ;  /* 0x000000000f087348 */ /* 0x000fea0003c00000 */
[----:B------:R0:W1:Y:S02]  /*12470*/  SHFL.IDX P6, R14, R13, R12, R11 ;  /* 0x0000000c0d0e7389 */ /* 0x00006400000c000b */
[----:B01----:R-:W-:Y:S01]  /*12480*/  ENDCOLLECTIVE ;  /* 0x000000000000791b */ /* 0x003fe20003800000 */
.L_x_12249:
        /* <DEDUP_REMOVED lines=17> */
.L_x_12250:
[----:B------:R-:W-:Y:S02]  /*125a0*/  @P1 IMAD R8, R7, 0x2, R17 ;  /* 0x0000000207081824 */ /* 0x000fe400078e0211 */
[----:B------:R-:W-:Y:S02]  /*125b0*/  IMAD.MOV.U32 R13, RZ, RZ, R6 ;  /* 0x000000ffff0d7224 */ /* 0x000fe400078e0006 */
[----:B------:R-:W-:Y:S02]  /*125c0*/  IMAD.MOV.U32 R12, RZ, RZ, 0x2 ;  /* 0x00000002ff0c7424 */ /* 0x000fe400078e00ff */
[----:B------:R-:W-:-:S07]  /*125d0*/  IMAD.MOV.U32 R5, RZ, RZ, R14 ;  /* 0x000000ffff057224 */ /* 0x000fce00078e000e */
[----:B------:R-:W-:Y:S05]  /*125e0*/  WARPSYNC.COLLECTIVE R15, `(.L_x_12251) ;  /* 0x000000000f087348 */ /* 0x000fea0003c00000 */
[----:B------:R0:W1:Y:S02]  /*125f0*/  SHFL.IDX P6, R14, R13, R12, R11 ;  /* 0x0000000c0d0e7389 */ /* 0x00006400000c000b */
[----:B01----:R-:W-:Y:S01]  /*12600*/  ENDCOLLECTIVE ;  /* 0x000000000000791b */ /* 0x003fe20003800000 */
.L_x_12251:
        /* <DEDUP_REMOVED lines=17> */
.L_x_12252:
[----:B------:R-:W-:Y:S02]  /*12720*/  @P1 IMAD R8, R7, 0x2, R17 ;  /* 0x0000000207081824 */ /* 0x000fe400078e0211 */
[----:B------:R-:W-:Y:S02]  /*12730*/  IMAD.MOV.U32 R13, RZ, RZ, R6 ;  /* 0x000000ffff0d7224 */ /* 0x000fe400078e0006 */
[----:B------:R-:W-:Y:S02]  /*12740*/  IMAD.MOV.U32 R12, RZ, RZ, 0x3 ;  /* 0x00000003ff0c7424 */ /* 0x000fe400078e00ff */
[----:B------:R-:W-:-:S07]  /*12750*/  IMAD.MOV.U32 R5, RZ, RZ, R14 ;  /* 0x000000ffff057224 */ /* 0x000fce00078e000e */
[----:B------:R-:W-:Y:S05]  /*12760*/  WARPSYNC.COLLECTIVE R15, `(.L_x_12253) ;  /* 0x000000000f087348 */ /* 0x000fea0003c00000 */
[----:B------:R0:W1:Y:S02]  /*12770*/  SHFL.IDX P6, R14, R13, R12, R11 ;  /* 0x0000000c0d0e7389 */ /* 0x00006400000c000b */
[----:B01----:R-:W-:Y:S01]  /*12780*/  ENDCOLLECTIVE ;  /* 0x000000000000791b */ /* 0x003fe20003800000 */
.L_x_12253:
        /* <DEDUP_REMOVED lines=10> */
.L_x_12254:
        /* <DEDUP_REMOVED lines=8> */
.L_x_12187:
        /* <DEDUP_REMOVED lines=11> */
.L_x_12256:
[----:B------:R-:W-:Y:S02]  /*12960*/  IMAD.MOV.U32 R13, RZ, RZ, R4 ;  /* 0x000000ffff0d7224 */ /* 0x000fe400078e0004 */
[----:B------:R-:W-:-:S07]  /*12970*/  IMAD.MOV.U32 R6, RZ, RZ, R14 ;  /* 0x000000ffff067224 */ /* 0x000fce00078e000e */
[----:B------:R-:W-:Y:S05]  /*12980*/  WARPSYNC.COLLECTIVE R15, `(.L_x_12257) ;  /* 0x000000000f087348 */ /* 0x000fea0003c00000 */
[----:B------:R0:W1:Y:S02]  /*12990*/  SHFL.IDX P6, R14, R13, R12, R11 ;  /* 0x0000000c0d0e7389 */ /* 0x00006400000c000b */
[----:B01----:R-:W-:Y:S01]  /*129a0*/  ENDCOLLECTIVE ;  /* 0x000000000000791b */ /* 0x003fe20003800000 */
.L_x_12257:
[----:B------:R-:W-:Y:S01]  /*129b0*/  ISETP.GE.AND P2, PT, R25, R2, PT ;  /* 0x000000021900720c */ /* 0x000fe20003f46270 */
[----:B------:R-:W-:Y:S02]  /*129c0*/  IMAD.MOV.U32 R13, RZ, RZ, R0 ;  /* 0x000000ffff0d7224 */ /* 0x000fe400078e0000 */
[----:B------:R-:W-:Y:S02]  /*129d0*/  IMAD.MOV.U32 R12, RZ, RZ, 0x1 ;  /* 0x00000001ff0c7424 */ /* 0x000fe400078e00ff */
[----:B------:R-:W-:-:S08]  /*129e0*/  IMAD.MOV.U32 R5, RZ, RZ, R14 ;  /* 0x000000ffff057224 */ /* 0x000fd000078e000e */
[----:B------:R-:W-:Y:S05]  /*129f0*/  WARPSYNC.COLLECTIVE R15, `(.L_x_12258) ;  /* 0x000000000f087348 */ /* 0x000fea0003c00000 */
[----:B------:R0:W1:Y:S02]  /*12a00*/  SHFL.IDX P6, R14, R13, R12, R11 ;  /* 0x0000000c0d0e7389 */ /* 0x00006400000c000b */
[----:B01----:R-:W-:Y:S01]  /*12a10*/  ENDCOLLECTIVE ;  /* 0x000000000000791b */ /* 0x003fe20003800000 */
.L_x_12258:
        /* <DEDUP_REMOVED lines=15> */
.L_x_12259:
        /* <DEDUP_REMOVED lines=8> */
.L_x_12260:
        /* <DEDUP_REMOVED lines=14> */
.L_x_12261:
        /* <DEDUP_REMOVED lines=8> */
.L_x_12262:
[----:B------:R-:W-:Y:S01]  /*12cf0*/  @!P2 LEA R5, P4, R20, R5, 0x1 ;  /* 0x000000051405a211 */ /* 0x000fe200078808ff */
[----:B------:R-:W-:Y:S02]  /*12d00*/  IMAD.MOV.U32 R13, RZ, RZ, R4 ;  /* 0x000000ffff0d7224 */ /* 0x000fe400078e0004 */
[----:B------:R-:W-:-:S10]  /*12d10*/  IMAD.MOV.U32 R0, RZ, RZ, R14 ;  /* 0x000000ffff007224 */ /* 0x000fd400078e000e */
[----:B------:R-:W-:Y:S05]  /*12d20*/  WARPSYNC.COLLECTIVE R15, `(.L_x_12263) ;  /* 0x000000000f087348 */ /* 0x000fea0003c00000 */
[----:B------:R0:W1:Y:S02]  /*12d30*/  SHFL.IDX P6, R14, R13, R12, R11 ;  /* 0x0000000c0d0e7389 */ /* 0x00006400000c000b */
[----:B01----:R-:W-:Y:S01]  /*12d40*/  ENDCOLLECTIVE ;  /* 0x000000000000791b */ /* 0x003fe20003800000 */
.L_x_12263:
        /* <DEDUP_REMOVED lines=16> */
.L_x_12264:
        /* <DEDUP_REMOVED lines=16> */
.L_x_12265:
[----:B------:R-:W-:Y:S02]  /*12f50*/  IMAD.MOV.U32 R13, RZ, RZ, R3 ;  /* 0x000000ffff0d7224 */ /* 0x000fe400078e0003 */
[----:B------:R-:W-:Y:S02]  /*12f60*/  IMAD.MOV.U32 R12, RZ, RZ, 0x1 ;  /* 0x00000001ff0c7424 */ /* 0x000fe400078e00ff */
[----:B------:R-:W-:-:S07]  /*12f70*/  IMAD.MOV.U32 R4, RZ, RZ, R14 ;  /* 0x000000ffff047224 */ /* 0x000fce00078e000e */
[----:B------:R-:W-:Y:S05]  /*12f80*/  WARPSYNC.COLLECTIVE R15, `(.L_x_12266) ;  /* 0x000000000f087348 */ /* 0x000fea0003c00000 */
[----:B------:R0:W1:Y:S02]  /*12f90*/  SHFL.IDX P6, R14, R13, R12, R11 ;  /* 0x0000000c0d0e7389 */ /* 0x00006400000c000b */
[----:B01----:R-:W-:Y:S01]  /*12fa0*/  ENDCOLLECTIVE ;  /* 0x000000000000791b */ /* 0x003fe20003800000 */
.L_x_12266:
        /* <DEDUP_REMOVED lines=14> */
.L_x_12267:
[----:B------:R-:W-:Y:S01]  /*13090*/  IMAD.MOV.U32 R8, RZ, RZ, R14 ;  /* 0x000000ffff087224 */ /* 0x000fe200078e000e */
[----:B------:R-:W-:Y:S06]  /*130a0*/  BRA `(.L_x_12268) ;  /* 0xffffffc000687947 */ /* 0x000fec000383ffff */
.L_x_12190:
[----:B-1----:R1:W2:Y:S02]  /*130b0*/  SYNCS.PHASECHK.TRANS64.TRYWAIT P0, [R17+URZ+0x2d820], R0 ;  /* 0x02d82000110075a7 */ /* 0x0022a4000800017f */
[----:B--2---:R-:W-:Y:S05]  /*130c0*/  @!P0 NANOSLEEP.SYNCS 0x989680 ;  /* 0x009896800000895d */ /* 0x004fea0003900000 */
[----:B------:R-:W2:Y:S02]  /*130d0*/  @!P0 SYNCS.PHASECHK.TRANS64 P0, [R17+URZ+0x2d820], R0 ;  /* 0x02d82000110085a7 */ /* 0x000ea4000800007f */
[----:B--2---:R-:W-:Y:S05]  /*130e0*/  @!P0 BRA `(.L_x_12190) ;  /* 0xfffffffc00f08947 */ /* 0x004fea000383ffff */
[----:B------:R-:W-:Y:S05]  /*130f0*/  BRA `(.L_x_12269) ;  /* 0xffffffc000d07947 */ /* 0x000fea000383ffff */
.L_x_12195:
[----:B0-----:R0:W1:Y:S02]  /*13100*/  SYNCS.PHASECHK.TRANS64.TRYWAIT P0, [R5+URZ+0x2d840], R0 ;  /* 0x02d84000050075a7 */ /* 0x001064000800017f */
[----:B-1----:R-:W-:Y:S05]  /*13110*/  @!P0 NANOSLEEP.SYNCS 0x989680 ;  /* 0x009896800000895d */ /* 0x002fea0003900000 */
[----:B------:R-:W1:Y:S02]  /*13120*/  @!P0 SYNCS.PHASECHK.TRANS64 P0, [R5+URZ+0x2d840], R0 ;  /* 0x02d84000050085a7 */ /* 0x000e64000800007f */
[----:B-1----:R-:W-:Y:S05]  /*13130*/  @!P0 BRA `(.L_x_12195) ;  /* 0xfffffffc00f08947 */ /* 0x002fea000383ffff */
[----:B------:R-:W-:Y:S05]  /*13140*/  BRA `(.L_x_12270) ;  /* 0xffffffc400c47947 */ /* 0x000fea000383ffff */
.L_x_12196:
        /* <DEDUP_REMOVED lines=8> */
.L_x_12272:
[----:B------:R-:W-:Y:S05]  /*131d0*/  BSYNC B1 ;  /* 0x0000000000017941 */ /* 0x000fea0003800000 */
.L_x_12271:
        /* <DEDUP_REMOVED lines=13> */
.L_x_12273:
        /* <DEDUP_REMOVED lines=8> */
.L_x_12274:
        /* <DEDUP_REMOVED lines=14> */
.L_x_12275:
[----:B------:R-:W-:Y:S02]  /*13410*/  IMAD.MOV.U32 R13, RZ, RZ, R8 ;  /* 0x000000ffff0d7224 */ /* 0x000fe400078e0008 */
[----:B------:R-:W-:Y:S02]  /*13420*/  IMAD.MOV.U32 R12, RZ, RZ, 0x2 ;  /* 0x00000002ff0c7424 */ /* 0x000fe400078e00ff */
[----:B------:R-:W-:-:S07]  /*13430*/  IMAD.MOV.U32 R2, RZ, RZ, R14 ;  /* 0x000000ffff027224 */ /* 0x000fce00078e000e */
[----:B------:R-:W-:Y:S05]  /*13440*/  WARPSYNC.COLLECTIVE R15, `(.L_x_12276) ;  /* 0x000000000f087348 */ /* 0x000fea0003c00000 */
[----:B------:R0:W1:Y:S02]  /*13450*/  SHFL.IDX P6, R14, R13, R12, R11 ;  /* 0x0000000c0d0e7389 */ /* 0x00006400000c000b */
[----:B01----:R-:W-:Y:S01]  /*13460*/  ENDCOLLECTIVE ;  /* 0x000000000000791b */ /* 0x003fe20003800000 */
.L_x_12276:
        /* <DEDUP_REMOVED lines=13> */
.L_x_12277:
[----:B------:R-:W-:Y:S02]  /*13540*/  IMAD.MOV.U32 R13, RZ, RZ, R8 ;  /* 0x000000ffff0d7224 */ /* 0x000fe400078e0008 */
[----:B------:R-:W-:Y:S02]  /*13550*/  IMAD.MOV.U32 R12, RZ, RZ, 0x3 ;  /* 0x00000003ff0c7424 */ /* 0x000fe400078e00ff */
[----:B------:R-:W-:-:S07]  /*13560*/  IMAD.MOV.U32 R2, RZ, RZ, R14 ;  /* 0x000000ffff027224 */ /* 0x000fce00078e000e */
[----:B------:R-:W-:Y:S05]  /*13570*/  WARPSYNC.COLLECTIVE R15, `(.L_x_12278) ;  /* 0x000000000f087348 */ /* 0x000fea0003c00000 */
[----:B------:R0:W1:Y:S02]  /*13580*/  SHFL.IDX P6, R14, R13, R12, R11 ;  /* 0x0000000c0d0e7389 */ /* 0x00006400000c000b */
[----:B01----:R-:W-:Y:S01]  /*13590*/  ENDCOLLECTIVE ;  /* 0x000000000000791b */ /* 0x003fe20003800000 */
.L_x_12278:
        /* <DEDUP_REMOVED lines=14> */
.L_x_12279:
[----:B------:R-:W-:Y:S01]  /*13680*/  IMAD.MOV.U32 R2, RZ, RZ, R14 ;  /* 0x000000ffff027224 */ /* 0x000fe200078e000e */
[----:B------:R-:W-:Y:S06]  /*13690*/  BRA `(.L_x_12280) ;  /* 0xffffffc400587947 */ /* 0x000fec000383ffff */
.L_x_12201:
[----:B-1----:R1:W2:Y:S02]  /*136a0*/  SYNCS.PHASECHK.TRANS64.TRYWAIT P0, [R5+URZ+0x2d860], R2 ;  /* 0x02d86002050075a7 */ /* 0x0022a4000800017f */
[----:B--2---:R-:W-:Y:S05]  /*136b0*/  @!P0 NANOSLEEP.SYNCS 0x989680 ;  /* 0x009896800000895d */ /* 0x004fea0003900000 */
[----:B------:R-:W2:Y:S02]  /*136c0*/  @!P0 SYNCS.PHASECHK.TRANS64 P0, [R5+URZ+0x2d860], R2 ;  /* 0x02d86002050085a7 */ /* 0x000ea4000800007f */
[----:B--2---:R-:W-:Y:S05]  /*136d0*/  @!P0 BRA `(.L_x_12201) ;  /* 0xfffffffc00f08947 */ /* 0x004fea000383ffff */
[----:B------:R-:W-:Y:S05]  /*136e0*/  BRA `(.L_x_12281) ;  /* 0xffffffc400bc7947 */ /* 0x000fea000383ffff */
.L_x_12202:
        /* <DEDUP_REMOVED lines=8> */
.L_x_12283:
[----:B------:R-:W-:Y:S05]  /*13770*/  BSYNC B1 ;  /* 0x0000000000017941 */ /* 0x000fea0003800000 */
.L_x_12282:
        /* <DEDUP_REMOVED lines=9> */
.L_x_12284:
[----:B------:R-:W-:Y:S02]  /*13810*/  IMAD.MOV.U32 R13, RZ, RZ, R19 ;  /* 0x000000ffff0d7224 */ /* 0x000fe400078e0013 */
[----:B------:R-:W-:Y:S02]  /*13820*/  IMAD.MOV.U32 R12, RZ, RZ, 0x1 ;  /* 0x00000001ff0c7424 */ /* 0x000fe400078e00ff */
[----:B------:R-:W-:-:S07]  /*13830*/  IMAD.MOV.U32 R2, RZ, RZ, R14 ;  /* 0x000000ffff027224 */ /* 0x000fce00078e000e */
[----:B------:R-:W-:Y:S05]  /*13840*/  WARPSYNC.COLLECTIVE R15, `(.L_x_12285) ;  /* 0x000000000f087348 */ /* 0x000fea0003c00000 */
[----:B------:R0:W1:Y:S02]  /*13850*/  SHFL.IDX P6, R14, R13, R12, R11 ;  /* 0x0000000c0d0e7389 */ /* 0x00006400000c000b */
[----:B01----:R-:W-:Y:S01]  /*13860*/  ENDCOLLECTIVE ;  /* 0x000000000000791b */ /* 0x003fe20003800000 */
.L_x_12285:
        /* <DEDUP_REMOVED lines=16> */
.L_x_12286:
[----:B------:R-:W-:Y:S02]  /*13970*/  IMAD.MOV.U32 R13, RZ, RZ, R19 ;  /* 0x000000ffff0d7224 */ /* 0x000fe400078e0013 */
[----:B------:R-:W-:Y:S02]  /*13980*/  IMAD.MOV.U32 R12, RZ, RZ, 0x2 ;  /* 0x00000002ff0c7424 */ /* 0x000fe400078e00ff */
[----:B------:R-:W-:-:S07]  /*13990*/  IMAD.MOV.U32 R2, RZ, RZ, R14 ;  /* 0x000000ffff027224 */ /* 0x000fce00078e000e */
[----:B------:R-:W-:Y:S05]  /*139a0*/  WARPSYNC.COLLECTIVE R15, `(.L_x_12287) ;  /* 0x000000000f087348 */ /* 0x000fea0003c00000 */
[----:B------:R0:W1:Y:S02]  /*139b0*/  SHFL.IDX P6, R14, R13, R12, R11 ;  /* 0x0000000c0d0e7389 */ /* 0x00006400000c000b */
[----:B01----:R-:W-:Y:S01]  /*139c0*/  ENDCOLLECTIVE ;  /* 0x000000000000791b */ /* 0x003fe20003800000 */
.L_x_12287:
        /* <DEDUP_REMOVED lines=16> */
.L_x_12288:
[----:B------:R-:W-:Y:S02]  /*13ad0*/  IMAD.MOV.U32 R13, RZ, RZ, R19 ;  /* 0x000000ffff0d7224 */ /* 0x000fe400078e0013 */
[----:B------:R-:W-:Y:S02]  /*13ae0*/  IMAD.MOV.U32 R12, RZ, RZ, 0x3 ;  /* 0x00000003ff0c7424 */ /* 0x000fe400078e00ff */
[----:B------:R-:W-:-:S07]  /*13af0*/  IMAD.MOV.U32 R2, RZ, RZ, R14 ;  /* 0x000000ffff027224 */ /* 0x000fce00078e000e */
[----:B------:R-:W-:Y:S05]  /*13b00*/  WARPSYNC.COLLECTIVE R15, `(.L_x_12289) ;  /* 0x000000000f087348 */ /* 0x000fea0003c00000 */
[----:B------:R0:W1:Y:S02]  /*13b10*/  SHFL.IDX P6, R14, R13, R12, R11 ;  /* 0x0000000c0d0e7389 */ /* 0x00006400000c000b */
[----:B01----:R-:W-:Y:S01]  /*13b20*/  ENDCOLLECTIVE ;  /* 0x000000000000791b */ /* 0x003fe20003800000 */
.L_x_12289:
        /* <DEDUP_REMOVED lines=13> */
.L_x_12290:
        /* <DEDUP_REMOVED lines=8> */
.L_x_12210:
[----:B-1----:R1:W2:Y:S02]  /*13c80*/  SYNCS.PHASECHK.TRANS64.TRYWAIT P0, [R0+URZ+0x2d860], R3 ;  /* 0x02d86003000075a7 */ /* 0x0022a4000800017f */
[----:B--2---:R-:W-:Y:S05]  /*13c90*/  @!P0 NANOSLEEP.SYNCS 0x989680 ;  /* 0x009896800000895d */ /* 0x004fea0003900000 */
[----:B------:R-:W2:Y:S02]  /*13ca0*/  @!P0 SYNCS.PHASECHK.TRANS64 P0, [R0+URZ+0x2d860], R3 ;  /* 0x02d86003000085a7 */ /* 0x000ea4000800007f */
[----:B--2---:R-:W-:Y:S05]  /*13cb0*/  @!P0 BRA `(.L_x_12210) ;  /* 0xfffffffc00f08947 */ /* 0x004fea000383ffff */
[----:B------:R-:W-:Y:S05]  /*13cc0*/  BRA `(.L_x_12292) ;  /* 0xffffffc800487947 */ /* 0x000fea000383ffff */
.L_x_12211:
        /* <DEDUP_REMOVED lines=8> */
.L_x_12294:
[----:B------:R-:W-:Y:S05]  /*13d50*/  BSYNC B0 ;  /* 0x0000000000007941 */ /* 0x000fea0003800000 */
.L_x_12293:
        /* <DEDUP_REMOVED lines=10> */
.L_x_12295:
        /* <DEDUP_REMOVED lines=17> */
.L_x_12296:
        /* <DEDUP_REMOVED lines=14> */
.L_x_12297:
[----:B------:R-:W-:Y:S02]  /*13ff0*/  IMAD.MOV.U32 R13, RZ, RZ, R19 ;  /* 0x000000ffff0d7224 */ /* 0x000fe400078e0013 */
[----:B------:R-:W-:Y:S01]  /*14000*/  IMAD.MOV.U32 R12, RZ, RZ, 0x2 ;  /* 0x00000002ff0c7424 */ /* 0x000fe200078e00ff */
[----:B------:R-:W-:-:S13]  /*14010*/  IADD3 R2, P4, R14, R5, RZ ;  /* 0x000000050e027210 */ /* 0x000fda0007f9e0ff */
[----:B------:R-:W-:Y:S05]  /*14020*/  WARPSYNC.COLLECTIVE R15, `(.L_x_12298) ;  /* 0x000000000f087348 */ /* 0x000fea0003c00000 */
[----:B------:R0:W1:Y:S02]  /*14030*/  SHFL.IDX P6, R14, R13, R12, R11 ;  /* 0x0000000c0d0e7389 */ /* 0x00006400000c000b */
[----:B01----:R-:W-:Y:S01]  /*14040*/  ENDCOLLECTIVE ;  /* 0x000000000000791b */ /* 0x003fe20003800000 */
.L_x_12298:
        /* <DEDUP_REMOVED lines=15> */
.L_x_12299:
[----:B------:R-:W-:Y:S02]  /*14140*/  IMAD.MOV.U32 R13, RZ, RZ, R19 ;  /* 0x000000ffff0d7224 */ /* 0x000fe400078e0013 */
[----:B------:R-:W-:Y:S01]  /*14150*/  IMAD.MOV.U32 R12, RZ, RZ, 0x3 ;  /* 0x00000003ff0c7424 */ /* 0x000fe200078e00ff */
[----:B------:R-:W-:-:S13]  /*14160*/  IADD3 R2, P4, R14, R5, RZ ;  /* 0x000000050e027210 */ /* 0x000fda0007f9e0ff */
[----:B------:R-:W-:Y:S05]  /*14170*/  WARPSYNC.COLLECTIVE R15, `(.L_x_12300) ;  /* 0x000000000f087348 */ /* 0x000fea0003c00000 */
[----:B------:R0:W1:Y:S02]  /*14180*/  SHFL.IDX P6, R14, R13, R12, R11 ;  /* 0x0000000c0d0e7389 */ /* 0x00006400000c000b */
[----:B01----:R-:W-:Y:S01]  /*14190*/  ENDCOLLECTIVE ;  /* 0x000000000000791b */ /* 0x003fe20003800000 */
.L_x_12300:
        /* <DEDUP_REMOVED lines=14> */
.L_x_12301:
[----:B------:R-:W-:Y:S05]  /*14280*/  BRA `(.L_x_12302) ;  /* 0xffffffc400bc7947 */ /* 0x000fea000383ffff */
.L_x_12216:
        /* <DEDUP_REMOVED lines=8> */
.L_x_12304:
[----:B------:R-:W-:Y:S05]  /*14310*/  BSYNC B0 ;  /* 0x0000000000007941 */ /* 0x000fea0003800000 */
.L_x_12303:
        /* <DEDUP_REMOVED lines=9> */
.L_x_12305:
        /* <DEDUP_REMOVED lines=23> */
.L_x_12306:
[----:B------:R-:W-:Y:S01]  /*14520*/  IMAD.MOV.U32 R12, RZ, RZ, 0x2 ;  /* 0x00000002ff0c7424 */ /* 0x000fe200078e00ff */
[----:B------:R-:W-:-:S05]  /*14530*/  SEL R4, R14, RZ, P1 ;  /* 0x000000ff0e047207 */ /* 0x000fca0000800000 */
[----:B------:R-:W-:-:S04]  /*14540*/  IMAD.IADD R4, R13, 0x1, R4 ;  /* 0x000000010d047824 */ /* 0x000fc800078e0204 */
[----:B------:R-:W-:-:S07]  /*14550*/  IMAD.MOV.U32 R13, RZ, RZ, R4 ;  /* 0x000000ffff0d7224 */ /* 0x000fce00078e0004 */
[----:B------:R-:W-:Y:S05]  /*14560*/  WARPSYNC.COLLECTIVE R15, `(.L_x_12307) ;  /* 0x000000000f087348 */ /* 0x000fea0003c00000 */
[----:B------:R0:W1:Y:S02]  /*14570*/  SHFL.UP P6, R14, R13, R12, R11 ;  /* 0x0400000c0d0e7389 */ /* 0x00006400000c000b */
[----:B01----:R-:W-:Y:S01]  /*14580*/  ENDCOLLECTIVE ;  /* 0x000000000000791b */ /* 0x003fe20003800000 */
.L_x_12307:
[----:B------:R-:W-:Y:S01]  /*14590*/  IMAD.MOV.U32 R12, RZ, RZ, 0x4 ;  /* 0x00000004ff0c7424 */ /* 0x000fe200078e00ff */
[----:B------:R-:W-:-:S05]  /*145a0*/  SEL R3, R14, RZ, P2 ;  /* 0x000000ff0e037207 */ /* 0x000fca0001000000 */
[----:B------:R-:W-:-:S04]  /*145b0*/  IMAD.IADD R2, R4, 0x1, R3 ;  /* 0x0000000104027824 */ /* 0x000fc800078e0203 */
[----:B------:R-:W-:-:S07]  /*145c0*/  IMAD.MOV.U32 R13, RZ, RZ, R2 ;  /* 0x000000ffff0d7224 */ /* 0x000fce00078e0002 */
[----:B------:R-:W-:Y:S05]  /*145d0*/  WARPSYNC.COLLECTIVE R15, `(.L_x_12308) ;  /* 0x000000000f087348 */ /* 0x000fea0003c00000 */
[----:B------:R0:W1:Y:S02]  /*145e0*/  SHFL.UP P6, R14, R13, R12, R11 ;  /* 0x0400000c0d0e7389 */ /* 0x00006400000c000b */
[----:B01----:R-:W-:Y:S01]  /*145f0*/  ENDCOLLECTIVE ;  /* 0x000000000000791b */ /* 0x003fe20003800000 */
.L_x_12308:
[----:B------:R-:W-:Y:S01]  /*14600*/  IMAD.MOV.U32 R12, RZ, RZ, 0x8 ;  /* 0x00000008ff0c7424 */ /* 0x000fe200078e00ff */
[----:B------:R-:W-:-:S05]  /*14610*/  SEL R3, R14, RZ, P3 ;  /* 0x000000ff0e037207 */ /* 0x000fca0001800000 */
[----:B------:R-:W-:-:S04]  /*14620*/  IMAD.IADD R3, R2, 0x1, R3 ;  /* 0x0000000102037824 */ /* 0x000fc800078e0203 */
[----:B------:R-:W-:-:S07]  /*14630*/  IMAD.MOV.U32 R13, RZ, RZ, R3 ;  /* 0x000000ffff0d7224 */ /* 0x000fce00078e0003 */
[----:B------:R-:W-:Y:S05]  /*14640*/  WARPSYNC.COLLECTIVE R15, `(.L_x_12309) ;  /* 0x000000000f087348 */ /* 0x000fea0003c00000 */
[----:B------:R0:W1:Y:S02]  /*14650*/  SHFL.UP P6, R14, R13, R12, R11 ;  /* 0x0400000c0d0e7389 */ /* 0x00006400000c000b */
[----:B01----:R-:W-:Y:S01]  /*14660*/  ENDCOLLECTIVE ;  /* 0x000000000000791b */ /* 0x003fe20003800000 */
.L_x_12309:
[----:B------:R-:W-:Y:S01]  /*14670*/  IMAD.MOV.U32 R12, RZ, RZ, 0x10 ;  /* 0x00000010ff0c7424 */ /* 0x000fe200078e00ff */
[----:B------:R-:W-:-:S05]  /*14680*/  SEL R4, R14, RZ, P4 ;  /* 0x000000ff0e047207 */ /* 0x000fca0002000000 */
[----:B------:R-:W-:-:S04]  /*14690*/  IMAD.IADD R4, R3, 0x1, R4 ;  /* 0x0000000103047824 */ /* 0x000fc800078e0204 */
[----:B------:R-:W-:-:S07]  /*146a0*/  IMAD.MOV.U32 R13, RZ, RZ, R4 ;  /* 0x000000ffff0d7224 */ /* 0x000fce00078e0004 */
[----:B------:R-:W-:Y:S05]  /*146b0*/  WARPSYNC.COLLECTIVE R15, `(.L_x_12310) ;  /* 0x000000000f087348 */ /* 0x000fea0003c00000 */
[----:B------:R0:W1:Y:S02]  /*146c0*/  SHFL.UP P6, R14, R13, R12, R11 ;  /* 0x0400000c0d0e7389 */ /* 0x00006400000c000b */
[----:B01----:R-:W-:Y:S01]  /*146d0*/  ENDCOLLECTIVE ;  /* 0x000000000000791b */ /* 0x003fe20003800000 */
.L_x_12310:
        /* <DEDUP_REMOVED lines=8> */
.L_x_12311:
[----:B------:R-:W-:Y:S05]  /*14760*/  BRA `(.L_x_12312) ;  /* 0xffffffc400d87947 */ /* 0x000fea000383ffff */
.L_x_12219:
[----:B------:R-:W-:Y:S01]  /*14770*/  BSSY B0, `(.L_x_12313) ;  /* 0x0000007000007945 */ /* 0x000fe20003800000 */
[----:B------:R-:W-:Y:S02]  /*14780*/  IMAD.MOV.U32 R12, RZ, RZ, 0x1 ;  /* 0x00000001ff0c7424 */ /* 0x000fe400078e00ff */
[----:B------:R-:W-:Y:S02]  /*14790*/  IMAD.MOV.U32 R11, RZ, RZ, RZ ;  /* 0x000000ffff0b7224 */ /* 0x000fe400078e00ff */
[----:B------:R-:W-:-:S07]  /*147a0*/  IMAD.MOV.U32 R15, RZ, RZ, -0x1 ;  /* 0xffffffffff0f7424 */ /* 0x000fce00078e00ff */
[----:B------:R-:W-:Y:S05]  /*147b0*/  WARPSYNC.COLLECTIVE R15, `(.L_x_12314) ;  /* 0x000000000f087348 */ /* 0x000fea0003c00000 */
[----:B------:R0:W1:Y:S02]  /*147c0*/  SHFL.UP P6, R14, R13, R12, R11 ;  /* 0x0400000c0d0e7389 */ /* 0x00006400000c000b */
[----:B01----:R-:W-:Y:S01]  /*147d0*/  ENDCOLLECTIVE ;  /* 0x000000000000791b */ /* 0x003fe20003800000 */
.L_x_12314:
[----:B------:R-:W-:Y:S05]  /*147e0*/  BSYNC B0 ;  /* 0x0000000000007941 */ /* 0x000fea0003800000 */
.L_x_12313:
        /* <DEDUP_REMOVED lines=8> */
.L_x_12315:
[----:B------:R-:W-:Y:S01]  /*14870*/  IMAD.MOV.U32 R12, RZ, RZ, 0x4 ;  /* 0x00000004ff0c7424 */ /* 0x000fe200078e00ff */
[----:B------:R-:W-:-:S05]  /*14880*/  SEL R14, R14, RZ, P2 ;  /* 0x000000ff0e0e7207 */ /* 0x000fca0001000000 */
[----:B------:R-:W-:-:S04]  /*14890*/  IMAD.IADD R3, R13, 0x1, R14 ;  /* 0x000000010d037824 */ /* 0x000fc800078e020e */
[----:B------:R-:W-:-:S07]  /*148a0*/  IMAD.MOV.U32 R13, RZ, RZ, R3 ;  /* 0x000000ffff0d7224 */ /* 0x000fce00078e0003 */
[----:B------:R-:W-:Y:S05]  /*148b0*/  WARPSYNC.COLLECTIVE R15, `(.L_x_12316) ;  /* 0x000000000f087348 */ /* 0x000fea0003c00000 */
[----:B------:R0:W1:Y:S02]  /*148c0*/  SHFL.UP P6, R14, R13, R12, R11 ;  /* 0x0400000c0d0e7389 */ /* 0x00006400000c000b */
[----:B01----:R-:W-:Y:S01]  /*148d0*/  ENDCOLLECTIVE ;  /* 0x000000000000791b */ /* 0x003fe20003800000 */
.L_x_12316:
[----:B------:R-:W-:Y:S01]  /*148e0*/  IMAD.MOV.U32 R12, RZ, RZ, 0x8 ;  /* 0x00000008ff0c7424 */ /* 0x000fe200078e00ff */
[----:B------:R-:W-:-:S05]  /*148f0*/  SEL R4, R14, RZ, P3 ;  /* 0x000000ff0e047207 */ /* 0x000fca0001800000 */
[----:B------:R-:W-:-:S04]  /*14900*/  IMAD.IADD R4, R3, 0x1, R4 ;  /* 0x0000000103047824 */ /* 0x000fc800078e0204 */
[----:B------:R-:W-:-:S07]  /*14910*/  IMAD.MOV.U32 R13, RZ, RZ, R4 ;  /* 0x000000ffff0d7224 */ /* 0x000fce00078e0004 */
[----:B------:R-:W-:Y:S05]  /*14920*/  WARPSYNC.COLLECTIVE R15, `(.L_x_12317) ;  /* 0x000000000f087348 */ /* 0x000fea0003c00000 */
[----:B------:R0:W1:Y:S02]  /*14930*/  SHFL.UP P6, R14, R13, R12, R11 ;  /* 0x0400000c0d0e7389 */ /* 0x00006400000c000b */
[----:B01----:R-:W-:Y:S01]  /*14940*/  ENDCOLLECTIVE ;  /* 0x000000000000791b */ /* 0x003fe20003800000 */
.L_x_12317:
[----:B------:R-:W-:Y:S01]  /*14950*/  IMAD.MOV.U32 R12, RZ, RZ, 0x10 ;  /* 0x00000010ff0c7424 */ /* 0x000fe200078e00ff */
[----:B------:R-:W-:-:S05]  /*14960*/  SEL R7, R14, RZ, P4 ;  /* 0x000000ff0e077207 */ /* 0x000fca0002000000 */
[----:B------:R-:W-:-:S04]  /*14970*/  IMAD.IADD R7, R4, 0x1, R7 ;  /* 0x0000000104077824 */ /* 0x000fc800078e0207 */
[----:B------:R-:W-:-:S07]  /*14980*/  IMAD.MOV.U32 R13, RZ, RZ, R7 ;  /* 0x000000ffff0d7224 */ /* 0x000fce00078e0007 */
[----:B------:R-:W-:Y:S05]  /*14990*/  WARPSYNC.COLLECTIVE R15, `(.L_x_12318) ;  /* 0x000000000f087348 */ /* 0x000fea0003c00000 */
[----:B------:R0:W1:Y:S02]  /*149a0*/  SHFL.UP P6, R14, R13, R12, R11 ;  /* 0x0400000c0d0e7389 */ /* 0x00006400000c000b */
[----:B01----:R-:W-:Y:S01]  /*149b0*/  ENDCOLLECTIVE ;  /* 0x000000000000791b */ /* 0x003fe20003800000 */
.L_x_12318:
        /* <DEDUP_REMOVED lines=8> */
.L_x_12319:
[----:B------:R-:W-:Y:S05]  /*14a40*/  BRA `(.L_x_12320) ;  /* 0xffffffc400c47947 */ /* 0x000fea000383ffff */
.L_x_12221:
[----:B------:R-:W-:Y:S01]  /*14a50*/  BSSY B0, `(.L_x_12321) ;  /* 0x0000006000007945 */ /* 0x000fe20003800000 */
[----:B------:R-:W-:Y:S01]  /*14a60*/  PLOP3.LUT P6, PT, P6, PT, PT, 0x8, 0x0 ;  /* 0x000000000000781c */ /* 0x000fe200037ce170 */
[----:B------:R-:W-:-:S12]  /*14a70*/  IMAD.MOV.U32 R15, RZ, RZ, -0x1 ;  /* 0xffffffffff0f7424 */ /* 0x000fd800078e00ff */
[----:B0-----:R-:W-:Y:S05]  /*14a80*/  WARPSYNC.COLLECTIVE R15, `(.L_x_12322) ;  /* 0x000000000f087348 */ /* 0x001fea0003c00000 */
[----:B------:R-:W-:Y:S01]  /*14a90*/  VOTE.ANY R14, PT, P6 ;  /* 0x00000000000e7806 */ /* 0x000fe200030e0100 */
[----:B0-----:R-:W-:Y:S06]  /*14aa0*/  ENDCOLLECTIVE ;  /* 0x000000000000791b */ /* 0x001fec0003800000 */
.L_x_12322:
[----:B------:R-:W-:Y:S05]  /*14ab0*/  BSYNC B0 ;  /* 0x0000000000007941 */ /* 0x000fea0003800000 */
.L_x_12321:
        /* <DEDUP_REMOVED lines=10> */
.L_x_12323:
[----:B------:R-:W-:Y:S02]  /*14b60*/  IMAD.MOV.U32 R13, RZ, RZ, R5 ;  /* 0x000000ffff0d7224 */ /* 0x000fe400078e0005 */
[----:B------:R-:W-:-:S07]  /*14b70*/  IMAD.MOV.U32 R25, RZ, RZ, R14 ;  /* 0x000000ffff197224 */ /* 0x000fce00078e000e */
[----:B------:R-:W-:Y:S05]  /*14b80*/  WARPSYNC.COLLECTIVE R15, `(.L_x_12324) ;  /* 0x000000000f087348 */ /* 0x000fea0003c00000 */
[----:B------:R0:W1:Y:S02]  /*14b90*/  SHFL.IDX P6, R14, R13, R12, R11 ;  /* 0x0000000c0d0e7389 */ /* 0x00006400000c000b */
[----:B01----:R-:W-:Y:S01]  /*14ba0*/  ENDCOLLECTIVE ;  /* 0x000000000000791b */ /* 0x003fe20003800000 */
.L_x_12324:
[----:B------:R-:W-:Y:S01]  /*14bb0*/  IMAD.MOV.U32 R5, RZ, RZ, R14 ;  /* 0x000000ffff057224 */ /* 0x000fe200078e000e */
[----:B------:R-:W-:Y:S06]  /*14bc0*/  BRA `(.L_x_12325) ;  /* 0xffffffc400a47947 */ /* 0x000fec000383ffff */
.L_x_12223:
[----:B------:R-:W-:Y:S01]  /*14bd0*/  BSSY B0, `(.L_x_12326) ;  /* 0x0000007000007945 */ /* 0x000fe20003800000 */
[----:B------:R-:W-:Y:S02]  /*14be0*/  IMAD.MOV.U32 R13, RZ, RZ, R2 ;  /* 0x000000ffff0d7224 */ /* 0x000fe400078e0002 */
[----:B------:R-:W-:Y:S02]  /*14bf0*/  IMAD.MOV.U32 R11, RZ, RZ, 0x1f ;  /* 0x0000001fff0b7424 */ /* 0x000fe400078e00ff */
[----:B------:R-:W-:-:S07]  /*14c00*/  IMAD.MOV.U32 R15, RZ, RZ, -0x1 ;  /* 0xffffffffff0f7424 */ /* 0x000fce00078e00ff */
[----:B0123--:R-:W-:Y:S05]  /*14c10*/  WARPSYNC.COLLECTIVE R15, `(.L_x_12327) ;  /* 0x000000000f087348 */ /* 0x00ffea0003c00000 */
[----:B------:R4:W0:Y:S02]  /*14c20*/  SHFL.IDX P6, R14, R13, R12, R11 ;  /* 0x0000000c0d0e7389 */ /* 0x00082400000c000b */
[----:B01234-:R-:W-:Y:S01]  /*14c30*/  ENDCOLLECTIVE ;  /* 0x000000000000791b */ /* 0x01ffe20003800000 */
.L_x_12327:
[----:B------:R-:W-:Y:S05]  /*14c40*/  BSYNC B0 ;  /* 0x0000000000007941 */ /* 0x000fea0003800000 */
.L_x_12326:
[----:B------:R-:W-:Y:S01]  /*14c50*/  IMAD.MOV.U32 R24, RZ, RZ, R14 ;  /* 0x000000ffff187224 */ /* 0x000fe200078e000e */
[----:B------:R-:W-:Y:S06]  /*14c60*/  BRA `(.L_x_12222) ;  /* 0xffffffc400947947 */ /* 0x000fec000383ffff */
.L_x_12229:
[----:B-1----:R1:W3:Y:S02]  /*14c70*/  SYNCS.PHASECHK.TRANS64.TRYWAIT P0, [R5+URZ+0x2d820], R0 ;  /* 0x02d82000050075a7 */ /* 0x0022e4000800017f */
[----:B---3--:R-:W-:Y:S05]  /*14c80*/  @!P0 NANOSLEEP.SYNCS 0x989680 ;  /* 0x009896800000895d */ /* 0x008fea0003900000 */
[----:B------:R-:W3:Y:S02]  /*14c90*/  @!P0 SYNCS.PHASECHK.TRANS64 P0, [R5+URZ+0x2d820], R0 ;  /* 0x02d82000050085a7 */ /* 0x000ee4000800007f */
[----:B---3--:R-:W-:Y:S05]  /*14ca0*/  @!P0 BRA `(.L_x_12229) ;  /* 0xfffffffc00f08947 */ /* 0x008fea000383ffff */
[----:B------:R-:W-:Y:S05]  /*14cb0*/  BRA `(.L_x_12328) ;  /* 0xffffffcc00f07947 */ /* 0x000fea000383ffff */
.L_x_12230:
        /* <DEDUP_REMOVED lines=11> */
.L_x_12330:
[----:B------:R-:W-:Y:S05]  /*14d70*/  BSYNC B0 ;  /* 0x0000000000007941 */ /* 0x000fea0003800000 */
.L_x_12329:
[----:B------:R-:W-:Y:S05]  /*14d80*/  BRA `(.L_x_12331) ;  /* 0xffffffcc00d87947 */ /* 0x000fea000383ffff */
.L_x_12233:
[----:B------:R-:W-:Y:S01]  /*14d90*/  BSSY B1, `(.L_x_12332) ;  /* 0x0000006000017945 */ /* 0x000fe20003800000 */
[----:B------:R-:W-:-:S07]  /*14da0*/  IMAD.MOV.U32 R15, RZ, RZ, -0x1 ;  /* 0xffffffffff0f7424 */ /* 0x000fce00078e00ff */
[----:B012---:R-:W-:Y:S05]  /*14db0*/  WARPSYNC.COLLECTIVE R15, `(.L_x_12333) ;  /* 0x000000000f0c7348 */ /* 0x007fea0003c00000 */
[----:B------:R-:W-:Y:S02]  /*14dc0*/  ELECT P6, UR62, PT ;  /* 0x00000000003e782f */ /* 0x000fe400038c0000 */
[----:B------:R-:W-:Y:S01]  /*14dd0*/  MOV R14, UR62 ;  /* 0x0000003e000e7c02 */ /* 0x000fe20008000f00 */
[----:B012---:R-:W-:Y:S10]  /*14de0*/  ENDCOLLECTIVE ;  /* 0x000000000000791b */ /* 0x007ff40003800000 */
.L_x_12333:
[----:B------:R-:W-:Y:S05]  /*14df0*/  BSYNC B1 ;  /* 0x0000000000017941 */ /* 0x000fea0003800000 */
.L_x_12332:
[----:B------:R-:W-:Y:S05]  /*14e00*/  BRA `(.L_x_12334) ;  /* 0xffffffcc00d07947 */ /* 0x000fea000383ffff */
.L_x_12235:
[----:B-1----:R1:W3:Y:S02]  /*14e10*/  SYNCS.PHASECHK.TRANS64.TRYWAIT P1, [R3+URZ+0x2d840], R2 ;  /* 0x02d84002030075a7 */ /* 0x0022e4000802017f */
[----:B---3--:R-:W-:Y:S05]  /*14e20*/  @!P1 NANOSLEEP.SYNCS 0x989680 ;  /* 0x009896800000995d */ /* 0x008fea0003900000 */
[----:B------:R-:W3:Y:S02]  /*14e30*/  @!P1 SYNCS.PHASECHK.TRANS64 P1, [R3+URZ+0x2d840], R2 ;  /* 0x02d84002030095a7 */ /* 0x000ee4000802007f */
[----:B---3--:R-:W-:Y:S05]  /*14e40*/  @!P1 BRA `(.L_x_12235) ;  /* 0xfffffffc00f09947 */ /* 0x008fea000383ffff */
[----:B------:R-:W-:Y:S05]  /*14e50*/  BRA `(.L_x_12335) ;  /* 0xffffffcc00f07947 */ /* 0x000fea000383ffff */
.L_x_12237:
[----:B---3--:R3:W4:Y:S02]  /*14e60*/  SYNCS.PHASECHK.TRANS64.TRYWAIT P1, [R5+URZ+0x2d840], R0 ;  /* 0x02d84000050075a7 */ /* 0x008724000802017f */
[----:B----4-:R-:W-:Y:S05]  /*14e70*/  @!P1 NANOSLEEP.SYNCS 0x989680 ;  /* 0x009896800000995d */ /* 0x010fea0003900000 */
[----:B------:R-:W4:Y:S02]  /*14e80*/  @!P1 SYNCS.PHASECHK.TRANS64 P1, [R5+URZ+0x2d840], R0 ;  /* 0x02d84000050095a7 */ /* 0x000f24000802007f */
[----:B----4-:R-:W-:Y:S05]  /*14e90*/  @!P1 BRA `(.L_x_12237) ;  /* 0xfffffffc00f09947 */ /* 0x010fea000383ffff */
[----:B------:R-:W-:Y:S05]  /*14ea0*/  BRA `(.L_x_12336) ;  /* 0xffffffcc00fc7947 */ /* 0x000fea000383ffff */
.L_x_12239:
[----:B----4-:R4:W0:Y:S02]  /*14eb0*/  SYNCS.PHASECHK.TRANS64.TRYWAIT P1, [R3+URZ+0x2d860], R2 ;  /* 0x02d86002030075a7 */ /* 0x010824000802017f */
[----:B0-----:R-:W-:Y:S05]  /*14ec0*/  @!P1 NANOSLEEP.SYNCS 0x989680 ;  /* 0x009896800000995d */ /* 0x001fea0003900000 */
[----:B------:R-:W0:Y:S02]  /*14ed0*/  @!P1 SYNCS.PHASECHK.TRANS64 P1, [R3+URZ+0x2d860], R2 ;  /* 0x02d86002030095a7 */ /* 0x000e24000802007f */
[----:B0-----:R-:W-:Y:S05]  /*14ee0*/  @!P1 BRA `(.L_x_12239) ;  /* 0xfffffffc00f09947 */ /* 0x001fea000383ffff */
[----:B------:R-:W-:Y:S05]  /*14ef0*/  BRA `(.L_x_12337) ;  /* 0xffffffcc00f87947 */ /* 0x000fea000383ffff */
.L_x_12338:
        /* <DEDUP_REMOVED lines=16> */
.L_x_16003:


//--------------------- .text._ZN7cutlass13device_kernelIN5flash11enable_sm90INS1_16FlashAttnFwdSm90INS1_25CollectiveMainloopFwdSm90ILi2EN4cute5tupleIJNS5_1CILi1EEES8_S8_EEENS6_IJNS7_ILi192EEENS7_ILi128EEENS7_ILi96EEEEEELi96ENS_6half_tEfNS_4arch4Sm90ELb1ELb0ELb0ELb1ELb1ELb1ELb0ELb0ELb1ELb1ELb1ELb0EEENS1_21CollectiveEpilogueFwdINS6_IJSA_SC_SB_EEES9_SE_SG_Li384ELb1ELb1ELb1ELb0EEENS1_36VarlenDynamicPersistentTileSchedulerILi192ELi128ELi384ELi128ELb1ELb1ELb1ELb1ELb1ELb1EEEEEEEEEvNT_6ParamsE --------------------------
	.section	.text._ZN7cutlass13device_kernelIN5flash11enable_sm90INS1_16FlashAttnFwdSm90INS1_25CollectiveMainloopFwdSm90ILi2EN4cute5tupleIJNS5_1CILi1EEES8_S8_EEENS6_IJNS7_ILi192EEENS7_ILi128EEENS7_ILi96EEEEEELi96ENS_6half_tEfNS_4arch4Sm90ELb1ELb0ELb0ELb1ELb1ELb1ELb0ELb0ELb1ELb1ELb1ELb0EEENS1_21CollectiveEpilogueFwdINS6_IJSA_SC_SB_EEES9_SE_SG_Li384ELb1ELb1ELb1ELb0EEENS1_36VarlenDynamicPersistentTileSchedulerILi192ELi128ELi384ELi128ELb1ELb1ELb1ELb1ELb1ELb1EEEEEEEEEvNT_6ParamsE,"ax",@progbits
	.align	128
.text._ZN7cutlass13device_kernelIN5flash11enable_sm90INS1_16FlashAttnFwdSm90INS1_25CollectiveMainloopFwdSm90ILi2EN4cute5tupleIJNS5_1CILi1EEES8_S8_EEENS6_IJNS7_ILi192EEENS7_ILi128EEENS7_ILi96EEEEEELi96ENS_6half_tEfNS_4arch4Sm90ELb1ELb0ELb0ELb1ELb1ELb1ELb0ELb0ELb1ELb1ELb1ELb0EEENS1_21CollectiveEpilogueFwdINS6_IJSA_SC_SB_EEES9_SE_SG_Li384ELb1ELb1ELb1ELb0EEENS1_36VarlenDynamicPersistentTileSchedulerILi192ELi128ELi384ELi128ELb1ELb1ELb1ELb1ELb1ELb1EEEEEEEEEvNT_6ParamsE:
        .type           _ZN7cutlass13device_kernelIN5flash11enable_sm90INS1_16FlashAttnFwdSm90INS1_25CollectiveMainloopFwdSm90ILi2EN4cute5tupleIJNS5_1CILi1EEES8_S8_EEENS6_IJNS7_ILi192EEENS7_ILi128EEENS7_ILi96EEEEEELi96ENS_6half_tEfNS_4arch4Sm90ELb1ELb0ELb0ELb1ELb1ELb1ELb0ELb0ELb1ELb1ELb1ELb0EEENS1_21CollectiveEpilogueFwdINS6_IJSA_SC_SB_EEES9_SE_SG_Li384ELb1ELb1ELb1ELb0EEENS1_36VarlenDynamicPersistentTileSchedulerILi192ELi128ELi384ELi128ELb1ELb1ELb1ELb1ELb1ELb1EEEEEEEEEvNT_6ParamsE,@function
        .size           _ZN7cutlass13device_kernelIN5flash11enable_sm90INS1_16FlashAttnFwdSm90INS1_25CollectiveMainloopFwdSm90ILi2EN4cute5tupleIJNS5_1CILi1EEES8_S8_EEENS6_IJNS7_ILi192EEENS7_ILi128EEENS7_ILi96EEEEEELi96ENS_6half_tEfNS_4arch4Sm90ELb1ELb0ELb0ELb1ELb1ELb1ELb0ELb0ELb1ELb1ELb1ELb0EEENS1_21CollectiveEpilogueFwdINS6_IJSA_SC_SB_EEES9_SE_SG_Li384ELb1ELb1ELb1ELb0EEENS1_36VarlenDynamicPersistentTileSchedulerILi192ELi128ELi384ELi128ELb1ELb1ELb1ELb1ELb1ELb1EEEEEEEEEvNT_6ParamsE,(.L_x_16004 - _ZN7cutlass13device_kernelIN5flash11enable_sm90INS1_16FlashAttnFwdSm90INS1_25CollectiveMainloopFwdSm90ILi2EN4cute5tupleIJNS5_1CILi1EEES8_S8_EEENS6_IJNS7_ILi192EEENS7_ILi128EEENS7_ILi96EEEEEELi96ENS_6half_tEfNS_4arch4Sm90ELb1ELb0ELb0ELb1ELb1ELb1ELb0ELb0ELb1ELb1ELb1ELb0EEENS1_21CollectiveEpilogueFwdINS6_IJSA_SC_SB_EEES9_SE_SG_Li384ELb1ELb1ELb1ELb0EEENS1_36VarlenDynamicPersistentTileSchedulerILi192ELi128ELi384ELi128ELb1ELb1ELb1ELb1ELb1ELb1EEEEEEEEEvNT_6ParamsE)
        .other          _ZN7cutlass13device_kernelIN5flash11enable_sm90INS1_16FlashAttnFwdSm90INS1_25CollectiveMainloopFwdSm90ILi2EN4cute5tupleIJNS5_1CILi1EEES8_S8_EEENS6_IJNS7_ILi192EEENS7_ILi128EEENS7_ILi96EEEEEELi96ENS_6half_tEfNS_4arch4Sm90ELb1ELb0ELb0ELb1ELb1ELb1ELb0ELb0ELb1ELb1ELb1ELb0EEENS1_21CollectiveEpilogueFwdINS6_IJSA_SC_SB_EEES9_SE_SG_Li384ELb1ELb1ELb1ELb0EEENS1_36VarlenDynamicPersistentTileSchedulerILi192ELi128ELi384ELi128ELb1ELb1ELb1ELb1ELb1ELb1EEEEEEEEEvNT_6ParamsE,@"STO_CUDA_ENTRY STV_DEFAULT"
_ZN7cutlass13device_kernelIN5flash11enable_sm90INS1_16FlashAttnFwdSm90INS1_25CollectiveMainloopFwdSm90ILi2EN4cute5tupleIJNS5_1CILi1EEES8_S8_EEENS6_IJNS7_ILi192EEENS7_ILi128EEENS7_ILi96EEEEEELi96ENS_6half_tEfNS_4arch4Sm90ELb1ELb0ELb0ELb1ELb1ELb1ELb0ELb0ELb1ELb1ELb1ELb0EEENS1_21CollectiveEpilogueFwdINS6_IJSA_SC_SB_EEES9_SE_SG_Li384ELb1ELb1ELb1ELb0EEENS1_36VarlenDynamicPersistentTileSchedulerILi192ELi128ELi384ELi128ELb1ELb1ELb1ELb1ELb1ELb1EEEEEEEEEvNT_6ParamsE:
        /* <DEDUP_REMOVED lines=18> */
.L_x_12340:
[----:B------:R-:W-:Y:S05]  /*0120*/  BSYNC B0 ;  /* 0x0000000000007941 */ /* 0x000fea0003800000 */
.L_x_12339:
        /* <DEDUP_REMOVED lines=41> */
.L_x_12341:
        /* <DEDUP_REMOVED lines=22> */
.L_x_12342:
        /* <DEDUP_REMOVED lines=18> */
.L_x_12343:
        /* <DEDUP_REMOVED lines=22> */
.L_x_12344:
        /* <DEDUP_REMOVED lines=22> */
.L_x_12345:
        /* <DEDUP_REMOVED lines=8> */
.L_x_12348:
        /* <DEDUP_REMOVED lines=24> */
[----:B------:R-:W-:Y:S01]  /*0b00*/  ULOP3.LUT UR41, UR36, 0x1, URZ, 0xfc, !UPT ;  /* 0x0000000124297892 */ /* 0x000fe2000f8efc3f */
[----:B------:R-:W-:Y:S01]  /*0b10*/  IMAD.MOV.U32 R141, RZ, RZ, RZ ;  /* 0x000000ffff8d7224 */ /* 0x000fe200078e00ff */
[----:B------:R-:W-:Y:S01]  /*0b20*/  UMOV UR37, URZ ;  /* 0x0000003f00257c82 */ /* 0x000fe20008000000 */
[----:B------:R-:W-:Y:S02]  /*0b30*/  IMAD.MOV.U32 R139, RZ, RZ, RZ ;  /* 0x000000ffff8b7224 */ /* 0x000fe400078e00ff */
[----:B------:R-:W-:-:S06]  /*0b40*/  IMAD.MOV.U32 R22, RZ, RZ, RZ ;  /* 0x000000ffff167224 */ /* 0x000fcc00078e00ff */
        /* <DEDUP_REMOVED lines=8> */
[--C-:B------:R-:W-:Y:S02]  /*0bd0*/  SHF.R.S32.HI R8, RZ, 0x2, R4.reuse ;  /* 0x00000002ff087819 */ /* 0x100fe40000011404 */
[----:B------:R-:W-:Y:S02]  /*0be0*/  SHF.R.S32.HI R13, RZ, 0x1f, R4 ;  /* 0x0000001fff0d7819 */ /* 0x000fe40000011404 */
[----:B------:R-:W-:Y:S02]  /*0bf0*/  LOP3.LUT R15, R4, 0xfffffffc, RZ, 0xc0, !PT ;  /* 0xfffffffc040f7812 */ /* 0x000fe400078ec0ff */
[----:B------:R-:W-:Y:S02]  /*0c00*/  SHF.R.S32.HI R4, RZ, 0x7, R3 ;  /* 0x00000007ff047819 */ /* 0x000fe40000011403 */
[----:B------:R-:W-:Y:S01]  /*0c10*/  LOP3.LUT R11, R9, 0xfffffffe, RZ, 0xc0, !PT ;  /* 0xfffffffe090b7812 */ /* 0x000fe200078ec0ff */
[----:B------:R-:W-:Y:S01]  /*0c20*/  IMAD.IADD R15, R0, 0x1, -R15 ;  /* 0x00000001000f7824 */ /* 0x000fe200078e0a0f */
[----:B------:R-:W-:Y:S01]  /*0c30*/  SHF.R.S32.HI R142, RZ, 0x1, R9 ;  /* 0x00000001ff8e7819 */ /* 0x000fe20000011409 */
[----:B------:R-:W-:Y:S01]  /*0c40*/  IMAD.HI R10, R4, 0x55555556, RZ ;  /* 0x55555556040a7827 */ /* 0x000fe200078e02ff */
[----:B------:R-:W-:-:S02]  /*0c50*/  LOP3.LUT R17, R3, 0xffffff80, RZ, 0xc0, !PT ;  /* 0xffffff8003117812 */ /* 0x000fc400078ec0ff */
[----:B------:R-:W-:Y:S01]  /*0c60*/  LEA.HI R13, R13, R8, RZ, 0x2 ;  /* 0x000000080d0d7211 */ /* 0x000fe200078f10ff */
[C---:B------:R-:W-:Y:S01]  /*0c70*/  IMAD.IADD R16, R0.reuse, 0x1, -R11 ;  /* 0x0000000100107824 */ /* 0x040fe200078e0a0b */
[----:B------:R-:W-:Y:S01]  /*0c80*/  LOP3.LUT R3, R5, 0xfffffff0, RZ, 0xc0, !PT ;  /* 0xfffffff005037812 */ /* 0x000fe200078ec0ff */
[----:B------:R-:W-:Y:S01]  /*0c90*/  IMAD.IADD R21, R0, 0x1, -R17 ;  /* 0x0000000100157824 */ /* 0x000fe200078e0a11 */
[----:B------:R-:W-:Y:S01]  /*0ca0*/  LEA.HI R9, R9, R142, RZ, 0x1 ;  /* 0x0000008e09097211 */ /* 0x000fe200078f08ff */
[----:B------:R-:W-:Y:S01]  /*0cb0*/  IMAD.SHL.U32 R24, R16, 0x4, RZ ;  /* 0x0000000410187824 */ /* 0x000fe200078e00ff */
[----:B------:R-:W-:Y:S01]  /*0cc0*/  SHF.R.S32.HI R6, RZ, 0x4, R5 ;  /* 0x00000004ff067819 */ /* 0x000fe20000011405 */
[----:B------:R-:W-:Y:S01]  /*0cd0*/  IMAD.IADD R3, R0, 0x1, -R3 ;  /* 0x0000000100037824 */ /* 0x000fe200078e0a03 */
[----:B------:R-:W-:Y:S01]  /*0ce0*/  LOP3.LUT R13, R13, 0xfffffffc, RZ, 0xc0, !PT ;  /* 0xfffffffc0d0d7812 */ /* 0x000fe200078ec0ff */
[----:B------:R-:W-:Y:S01]  /*0cf0*/  VIADD R12, R24, 0x10 ;  /* 0x00000010180c7836 */ /* 0x000fe20000000000 */
[----:B------:R-:W-:Y:S01]  /*0d00*/  LEA.HI R11, R10, R10, RZ, 0x1 ;  /* 0x0000000a0a0b7211 */ /* 0x000fe200078f08ff */
[----:B------:R0:W-:Y:S01]  /*0d10*/  STL [R1+0xb0], R16 ;  /* 0x0000b01001007387 */ /* 0x0001e20000100800 */
[----:B------:R-:W-:Y:S01]  /*0d20*/  LEA.HI R5, R5, R6, RZ, 0x1 ;  /* 0x0000000605057211 */ /* 0x000fe200078f08ff */
[----:B------:R-:W-:Y:S01]  /*0d30*/  IMAD.IADD R13, R8, 0x1, -R13 ;  /* 0x00000001080d7824 */ /* 0x000fe200078e0a0d */
[----:B------:R-:W-:Y:S01]  /*0d40*/  LOP3.LUT R9, R9, 0x7fffffe, RZ, 0xc0, !PT ;  /* 0x07fffffe09097812 */ /* 0x000fe200078ec0ff */
[----:B------:R-:W-:Y:S01]  /*0d50*/  IMAD R11, R11, -0x3, R4 ;  /* 0xfffffffd0b0b7824 */ /* 0x000fe200078e0204 */
[----:B------:R-:W-:Y:S01]  /*0d60*/  SHF.R.S32.HI R8, RZ, 0x1f, R21 ;  /* 0x0000001fff087819 */ /* 0x000fe20000011415 */
[----:B------:R-:W-:Y:S01]  /*0d70*/  STL [R1+0xb4], R21 ;  /* 0x0000b41501007387 */ /* 0x000fe20000100800 */
[----:B------:R-:W-:Y:S01]  /*0d80*/  LEA.HI R4, R15, R15, RZ, 0x1 ;  /* 0x0000000f0f047211 */ /* 0x000fe200078f08ff */
[----:B------:R-:W-:Y:S01]  /*0d90*/  VIADD R19, R24, 0x20 ;  /* 0x0000002018137836 */ /* 0x000fe20000000000 */
[----:B------:R-:W-:Y:S01]  /*0da0*/  LOP3.LUT R5, R5, 0x1ffffffe, RZ, 0xc0, !PT ;  /* 0x1ffffffe05057812 */ /* 0x000fe200078ec0ff */
[----:B------:R-:W-:Y:S01]  /*0db0*/  STL [R1], R24 ;  /* 0x0000001801007387 */ /* 0x000fe20000100800 */
[----:B------:R-:W-:Y:S01]  /*0dc0*/  IADD3 R9, R142, -R9, RZ ;  /* 0x800000098e097210 */ /* 0x000fe20007ffe0ff */
[----:B0-----:R-:W-:Y:S01]  /*0dd0*/  IMAD.SHL.U32 R16, R16, 0x8, RZ ;  /* 0x0000000810107824 */ /* 0x001fe200078e00ff */
[----:B------:R-:W-:Y:S01]  /*0de0*/  SHF.R.S32.HI R0, RZ, 0x1f, R3 ;  /* 0x0000001fff007819 */ /* 0x000fe20000011403 */
[----:B------:R-:W-:Y:S01]  /*0df0*/  IMAD.IADD R5, R6, 0x1, -R5 ;  /* 0x0000000106057824 */ /* 0x000fe200078e0a05 */
[----:B------:R-:W-:Y:S01]  /*0e00*/  LEA.HI R10, R8, R21, RZ, 0x2 ;  /* 0x00000015080a7211 */ /* 0x000fe200078f10ff */
[----:B------:R-:W-:Y:S01]  /*0e10*/  IMAD R20, R6, 0x8, R9 ;  /* 0x0000000806147824 */ /* 0x000fe200078e0209 */
[----:B------:R-:W-:Y:S01]  /*0e20*/  LOP3.LUT R4, R4, 0x1ffffffe, RZ, 0xc0, !PT ;  /* 0x1ffffffe04047812 */ /* 0x000fe200078ec0ff */
[----:B------:R0:W-:Y:S01]  /*0e30*/  STL [R1+0x3c], R12 ;  /* 0x00003c0c01007387 */ /* 0x0001e20000100800 */
[----:B------:R-:W-:Y:S01]  /*0e40*/  LEA.HI R0, R0, R3, RZ, 0x3 ;  /* 0x0000000300007211 */ /* 0x000fe200078f18ff */
[----:B------:R-:W-:Y:S01]  /*0e50*/  VIADD R136, R16, 0x30 ;  /* 0x0000003010887836 */ /* 0x000fe20000000000 */
[----:B------:R-:W-:Y:S01]  /*0e60*/  SHF.R.S32.HI R6, RZ, 0x2, R10 ;  /* 0x00000002ff067819 */ /* 0x000fe2000001140a */
[----:B------:R-:W-:Y:S01]  /*0e70*/  IMAD.IADD R15, R15, 0x1, -R4 ;  /* 0x000000010f0f7824 */ /* 0x000fe200078e0a04 */
[----:B------:R-:W-:Y:S01]  /*0e80*/  SHF.R.S32.HI R9, RZ, 0x1f, R10 ;  /* 0x0000001fff097819 */ /* 0x000fe2000001140a */
[----:B------:R1:W-:Y:S01]  /*0e90*/  STL [R1+0x38], R19 ;  /* 0x0000381301007387 */ /* 0x0003e20000100800 */
[----:B------:R-:W-:Y:S01]  /*0ea0*/  LOP3.LUT R4, R0, 0xfffffff8, RZ, 0xc0, !PT ;  /* 0xfffffff800047812 */ /* 0x000fe200078ec0ff */
[----:B------:R-:W-:Y:S01]  /*0eb0*/  VIADD R137, R16, 0x50 ;  /* 0x0000005010897836 */ /* 0x000fe20000000000 */
[----:B------:R-:W-:Y:S01]  /*0ec0*/  LEA.HI R9, R9, R6, RZ, 0x3 ;  /* 0x0000000609097211 */ /* 0x000fe200078f18ff */
[----:B0-----:R-:W-:Y:S01]  /*0ed0*/  IMAD.IADD R12, R24, 0x1, R12 ;  /* 0x00000001180c7824 */ /* 0x001fe200078e020c */
[----:B------:R-:W-:Y:S01]  /*0ee0*/  SHF.R.S32.HI R7, RZ, 0x5, R7 ;  /* 0x00000005ff077819 */ /* 0x000fe20000011407 */
[----:B------:R-:W-:Y:S01]  /*0ef0*/  IMAD.SHL.U32 R13, R13, 0x40, RZ ;  /* 0x000000400d0d7824 */ /* 0x000fe200078e00ff */
[----:B------:R-:W-:Y:S01]  /*0f00*/  IADD3 R4, R3, -R4, RZ ;  /* 0x8000000403047210 */ /* 0x000fe20007ffe0ff */
[----:B------:R-:W-:Y:S01]  /*0f10*/  IMAD.SHL.U32 R20, R20, 0x20, RZ ;  /* 0x0000002014147824 */ /* 0x000fe200078e00ff */
[----:B------:R-:W-:-:S02]  /*0f20*/  SHF.R.S32.HI R17, RZ, 0x1f, R12 ;  /* 0x0000001fff117819 */ /* 0x000fc4000001140c */
[----:B------:R-:W-:Y:S02]  /*0f30*/  LOP3.LUT R9, R9, 0xfffffff8, RZ, 0xc0, !PT ;  /* 0xfffffff809097812 */ /* 0x000fe400078ec0ff */
[----:B------:R-:W-:Y:S01]  /*0f40*/  LEA.HI R14, R17, R12, RZ, 0x3 ;  /* 0x0000000c110e7211 */ /* 0x000fe200078f18ff */
[----:B------:R-:W-:Y:S01]  /*0f50*/  IMAD R17, R7, 0x10, R3 ;  /* 0x0000001007117824 */ /* 0x000fe200078e0203 */
[----:B------:R-:W-:Y:S01]  /*0f60*/  LEA.HI R8, R8, R21, RZ, 0x5 ;  /* 0x0000001508087211 */ /* 0x000fe200078f28ff */
[C---:B------:R-:W-:Y:S01]  /*0f70*/  IMAD.SHL.U32 R3, R4.reuse, 0x40, RZ ;  /* 0x0000004004037824 */ /* 0x040fe200078e00ff */
[----:B------:R-:W-:Y:S01]  /*0f80*/  R2P PR, R4, 0x6 ;  /* 0x0000000604007804 */ /* 0x000fe20000000000 */
[----:B------:R-:W-:Y:S01]  /*0f90*/  IMAD.IADD R9, R6, 0x1, -R9 ;  /* 0x0000000106097824 */ /* 0x000fe200078e0a09 */
[----:B------:R-:W-:Y:S01]  /*0fa0*/  SHF.R.S32.HI R8, RZ, 0x5, R8 ;  /* 0x00000005ff087819 */ /* 0x000fe20000011408 */
[----:B------:R-:W-:Y:S01]  /*0fb0*/  IMAD.SHL.U32 R6, R0, 0x40, RZ ;  /* 0x0000004000067824 */ /* 0x000fe200078e00ff */
[----:B------:R-:W-:Y:S01]  /*0fc0*/  LOP3.LUT R3, R3, 0x1c0, RZ, 0xc0, !PT ;  /* 0x000001c003037812 */ /* 0x000fe200078ec0ff */
[----:B------:R-:W-:Y:S01]  /*0fd0*/  IMAD.SHL.U32 R0, R5, 0x8, RZ ;  /* 0x0000000805007824 */ /* 0x000fe200078e00ff */
[----:B------:R-:W-:Y:S01]  /*0fe0*/  IADD3 R23, R16, 0x40, RZ ;  /* 0x0000004010177810 */ /* 0x000fe20007ffe0ff */
[----:B------:R-:W-:Y:S01]  /*0ff0*/  IMAD.IADD R12, R24, 0x1, R19 ;  /* 0x00000001180c7824 */ /* 0x000fe200078e0213 */
[----:B------:R-:W-:Y:S01]  /*1000*/  LOP3.LUT R6, R6, 0x7ffffe00, RZ, 0xc0, !PT ;  /* 0x7ffffe0006067812 */ /* 0x000fe200078ec0ff */
[--C-:B-1----:R-:W-:Y:S01]  /*1010*/  IMAD.U32 R19, R17, 0x20, R0.reuse ;  /* 0x0000002011137824 */ /* 0x102fe200078e0000 */
[----:B------:R-:W-:Y:S01]  /*1020*/  LOP3.LUT R0, R3, 0x8, R0, 0xf8, !PT ;  /* 0x0000000803007812 */ /* 0x000fe200078ef800 */
[----:B------:R-:W-:Y:S01]  /*1030*/  IMAD R8, R8, 0x10, R9 ;  /* 0x0000001008087824 */ /* 0x000fe200078e0209 */
[----:B------:R-:W-:Y:S01]  /*1040*/  SHF.R.U32.HI R3, RZ, 0x3, R3 ;  /* 0x00000003ff037819 */ /* 0x000fe20000011603 */
[----:B------:R-:W-:Y:S01]  /*1050*/  IMAD R6, R7, 0x400, R6 ;  /* 0x0000040007067824 */ /* 0x000fe200078e0206 */
[----:B------:R-:W-:Y:S01]  /*1060*/  STL [R1+0xe4], R19 ;  /* 0x0000e41301007387 */ /* 0x000fe20000100800 */
[----:B------:R-:W-:Y:S01]  /*1070*/  VIADD R4, R24, 0x18 ;  /* 0x0000001818047836 */ /* 0x000fe20000000000 */
[----:B------:R-:W-:Y:S01]  /*1080*/  LOP3.LUT R3, R0, R3, RZ, 0x3c, !PT ;  /* 0x0000000300037212 */ /* 0x000fe200078e3cff */
[----:B------:R-:W-:Y:S01]  /*1090*/  VIADD R0, R24, 0x28 ;  /* 0x0000002818007836 */ /* 0x000fe20000000000 */
[----:B------:R-:W-:-:S02]  /*10a0*/  LEA R11, R11, R8, 0x6 ;  /* 0x000000080b0b7211 */ /* 0x000fc400078e30ff */
[----:B------:R-:W-:Y:S01]  /*10b0*/  LOP3.LUT R10, R10, 0x7ffffffc, RZ, 0xc0, !PT ;  /* 0x7ffffffc0a0a7812 */ /* 0x000fe200078ec0ff */
[----:B------:R-:W-:Y:S01]  /*10c0*/  IMAD.IADD R3, R6, 0x1, R3 ;  /* 0x0000000106037824 */ /* 0x000fe200078e0203 */
[----:B------:R-:W-:Y:S01]  /*10d0*/  SHF.R.S32.HI R5, RZ, 0x1f, R12 ;  /* 0x0000001fff057819 */ /* 0x000fe2000001140c */
[----:B------:R-:W-:Y:S01]  /*10e0*/  VIADD R6, R24, 0x8 ;  /* 0x0000000818067836 */ /* 0x000fe20000000000 */
[----:B------:R-:W-:Y:S01]  /*10f0*/  STL [R1+0xe0], R11 ;  /* 0x0000e00b01007387 */ /* 0x000fe20000100800 */
[----:B------:R-:W-:Y:S01]  /*1100*/  IMAD.IADD R10, R21, 0x1, -R10 ;  /* 0x00000001150a7824 */ /* 0x000fe200078e0a0a */
[----:B------:R-:W-:Y:S01]  /*1110*/  LEA.HI R5, R5, R12, RZ, 0x3 ;  /* 0x0000000c05057211 */ /* 0x000fe200078f18ff */
[----:B------:R-:W-:Y:S01]  /*1120*/  IMAD R143, R3, 0x2, R2 ;  /* 0x00000002038f7824 */ /* 0x000fe200078e0202 */
[----:B------:R-:W-:Y:S01]  /*1130*/  STL [R1+0x44], R6 ;  /* 0x0000440601007387 */ /* 0x000fe20000100800 */
[----:B------:R-:W-:Y:S01]  /*1140*/  IMAD.SHL.U32 R21, R10, 0x2, RZ ;  /* 0x000000020a157824 */ /* 0x000fe200078e00ff */
[----:B------:R-:W-:Y:S01]  /*1150*/  SHF.R.S32.HI R7, RZ, 0x3, R14 ;  /* 0x00000003ff077819 */ /* 0x000fe2000001140e */
[----:B------:R-:W-:Y:S01]  /*1160*/  VIADD R157, R143, 0x21800 ;  /* 0x000218008f9d7836 */ /* 0x000fe20000000000 */
[----:B------:R0:W-:Y:S01]  /*1170*/  STL [R1+0x40], R4 ;  /* 0x0000400401007387 */ /* 0x0001e20000100800 */
[----:B------:R-:W-:Y:S01]  /*1180*/  SHF.R.S32.HI R5, RZ, 0x3, R5 ;  /* 0x00000003ff057819 */ /* 0x000fe20000011405 */
[C---:B------:R-:W-:Y:S01]  /*1190*/  VIADD R12, R21.reuse, 0x18 ;  /* 0x00000018150c7836 */ /* 0x040fe20000000000 */
[C---:B------:R-:W-:Y:S01]  /*11a0*/  IADD3 R14, R21.reuse, 0x8, RZ ;  /* 0x00000008150e7810 */ /* 0x040fe20007ffe0ff */
[----:B------:R1:W-:Y:S01]  /*11b0*/  STL [R1+0x48], R0 ;  /* 0x0000480001007387 */ /* 0x0003e20000100800 */
[C---:B------:R-:W-:Y:S01]  /*11c0*/  VIADD R10, R21.reuse, 0x20 ;  /* 0x00000020150a7836 */ /* 0x040fe20000000000 */
[----:B------:R-:W-:Y:S01]  /*11d0*/  SEL R156, R156, 0xffffffc0, !P2 ;  /* 0xffffffc09c9c7807 */ /* 0x000fe20005000000 */
[C---:B------:R-:W-:Y:S01]  /*11e0*/  VIADD R9, R21.reuse, 0x28 ;  /* 0x0000002815097836 */ /* 0x040fe20000000000 */
[----:B------:R-:W-:Y:S01]  /*11f0*/  SHF.R.S32.HI R17, RZ, 0x1f, R16 ;  /* 0x0000001fff117819 */ /* 0x000fe20000011410 */
[----:B------:R-:W-:Y:S01]  /*1200*/  VIADD R8, R21, 0x30 ;  /* 0x0000003015087836 */ /* 0x000fe20000000000 */
[----:B0-----:R-:W-:Y:S01]  /*1210*/  SHF.R.S32.HI R4, RZ, 0x1f, R136 ;  /* 0x0000001fff047819 */ /* 0x001fe20000011488 */
[----:B------:R-:W-:Y:S01]  /*1220*/  IMAD.MOV.U32 R19, RZ, RZ, RZ ;  /* 0x000000ffff137224 */ /* 0x000fe200078e00ff */
[----:B-1----:R-:W-:-:S03]  /*1230*/  SHF.R.S32.HI R0, RZ, 0x1f, R23 ;  /* 0x0000001fff007819 */ /* 0x002fc60000011417 */
        /* <DEDUP_REMOVED lines=11> */
[----:B------:R-:W-:Y:S01]  /*12f0*/  STL [R1+0x64], R21 ;  /* 0x0000641501007387 */ /* 0x000fe20000100800 */
[----:B-1----:R-:W-:-:S03]  /*1300*/  LOP3.LUT R4, R4, 0x18, R16, 0xf8, !PT ;  /* 0x0000001804047812 */ /* 0x002fc600078ef810 */
[----:B------:R0:W-:Y:S01]  /*1310*/  STL [R1+0xc], R6 ;  /* 0x00000c0601007387 */ /* 0x0001e20000100800 */
[-C--:B------:R-:W-:Y:S02]  /*1320*/  LOP3.LUT R0, R0, R6.reuse, RZ, 0x3c, !PT ;  /* 0x0000000600007212 */ /* 0x080fe400078e3cff */
[----:B------:R-:W-:Y:S01]  /*1330*/  LOP3.LUT R4, R4, R6, RZ, 0x3c, !PT ;  /* 0x0000000604047212 */ /* 0x000fe200078e3cff */
[----:B------:R1:W-:Y:S02]  /*1340*/  STL [R1+0x14], R7 ;  /* 0x0000140701007387 */ /* 0x0003e40000100800 */
[C---:B------:R-:W-:Y:S02]  /*1350*/  IMAD.IADD R0, R20.reuse, 0x1, R0 ;  /* 0x0000000114007824 */ /* 0x040fe400078e0200 */
[----:B------:R2:W-:Y:S01]  /*1360*/  STL [R1+0x18], R5 ;  /* 0x0000180501007387 */ /* 0x0005e20000100800 */
[----:B------:R-:W-:Y:S02]  /*1370*/  IMAD.IADD R4, R20, 0x1, R4 ;  /* 0x0000000114047824 */ /* 0x000fe400078e0204 */
[C---:B0-----:R-:W-:Y:S01]  /*1380*/  VIADD R6, R21.reuse, 0x40 ;  /* 0x0000004015067836 */ /* 0x041fe20000000000 */
[----:B------:R0:W-:Y:S01]  /*1390*/  STL [R1+0xa8], R14 ;  /* 0x0000a80e01007387 */ /* 0x0001e20000100800 */
[----:B-1----:R-:W-:Y:S01]  /*13a0*/  VIADD R7, R21, 0x38 ;  /* 0x0000003815077836 */ /* 0x002fe20000000000 */
[----:B------:R-:W-:-:S02]  /*13b0*/  LEA R4, R4, UR42, 0x1 ;  /* 0x0000002a04047c11 */ /* 0x000fc4000f8e08ff */
[----:B------:R1:W-:Y:S01]  /*13c0*/  STL [R1+0xa4], R13 ;  /* 0x0000a40d01007387 */ /* 0x0003e20000100800 */
[C---:B--2---:R-:W-:Y:S01]  /*13d0*/  VIADD R5, R21.reuse, 0x48 ;  /* 0x0000004815057836 */ /* 0x044fe20000000000 */
[----:B------:R-:W-:Y:S02]  /*13e0*/  IADD3 R21, R21, 0x50, RZ ;  /* 0x0000005015157810 */ /* 0x000fe40007ffe0ff */
[----:B------:R-:W-:Y:S01]  /*13f0*/  STL [R1+0xa0], R12 ;  /* 0x0000a00c01007387 */ /* 0x000fe20000100800 */
[----:B0-----:R-:W-:-:S03]  /*1400*/  SHF.R.S32.HI R14, RZ, 0x1f, R14 ;  /* 0x0000001fff0e7819 */ /* 0x001fc6000001140e */
[----:B------:R0:W-:Y:S01]  /*1410*/  STL [R1+0x9c], R10 ;  /* 0x00009c0a01007387 */ /* 0x0001e20000100800 */
[----:B-1----:R-:W-:-:S03]  /*1420*/  SHF.R.S32.HI R13, RZ, 0x1f, R13 ;  /* 0x0000001fff0d7819 */ /* 0x002fc6000001140d */
[----:B------:R-:W-:Y:S04]  /*1430*/  STL [R1+0x98], R9 ;  /* 0x0000980901007387 */ /* 0x000fe80000100800 */
[----:B------:R-:W-:Y:S01]  /*1440*/  STL [R1+0x94], R8 ;  /* 0x0000940801007387 */ /* 0x000fe20000100800 */
[----:B0-----:R-:W-:-:S03]  /*1450*/  SHF.R.S32.HI R10, RZ, 0x1f, R10 ;  /* 0x0000001fff0a7819 */ /* 0x001fc6000001140a */
[----:B------:R0:W-:Y:S04]  /*1460*/  STL [R1+0x90], R7 ;  /* 0x0000900701007387 */ /* 0x0001e80000100800 */
[----:B------:R-:W-:Y:S04]  /*1470*/  STL [R1+0x80], R21 ;  /* 0x0000801501007387 */ /* 0x000fe80000100800 */
[----:B------:R1:W-:Y:S01]  /*1480*/  STL [R1+0x8c], R6 ;  /* 0x00008c0601007387 */ /* 0x0003e20000100800 */
[----:B0-----:R-:W-:-:S03]  /*1490*/  SHF.R.S32.HI R7, RZ, 0x1f, R7 ;  /* 0x0000001fff077819 */ /* 0x001fc60000011407 */
[----:B------:R0:W-:Y:S04]  /*14a0*/  STL [R1+0x68], R0 ;  /* 0x0000680001007387 */ /* 0x0001e80000100800 */
[----:B------:R-:W-:Y:S01]  /*14b0*/  STL [R1+0x88], R5 ;  /* 0x0000880501007387 */ /* 0x000fe20000100800 */
[----:B-1----:R-:W-:-:S03]  /*14c0*/  SHF.R.S32.HI R6, RZ, 0x1f, R6 ;  /* 0x0000001fff067819 */ /* 0x002fc60000011406 */
[----:B------:R-:W-:Y:S01]  /*14d0*/  STL [R1+0xd8], R14 ;  /* 0x0000d80e01007387 */ /* 0x000fe20000100800 */
[----:B0-----:R-:W-:-:S03]  /*14e0*/  SHF.R.S32.HI R0, RZ, 0x1f, R12 ;  /* 0x0000001fff007819 */ /* 0x001fc6000001140c */
[----:B------:R-:W-:Y:S04]  /*14f0*/  STL [R1+0xd4], R13 ;  /* 0x0000d40d01007387 */ /* 0x000fe80000100800 */
[----:B------:R0:W-:Y:S04]  /*1500*/  STL [R1+0xd0], R0 ;  /* 0x0000d00001007387 */ /* 0x0001e80000100800 */
[----:B------:R-:W-:Y:S01]  /*1510*/  STL [R1+0xcc], R10 ;  /* 0x0000cc0a01007387 */ /* 0x000fe20000100800 */
[----:B0-----:R-:W-:-:S05]  /*1520*/  SHF.R.S32.HI R0, RZ, 0x1f, R9 ;  /* 0x0000001fff007819 */ /* 0x001fca0000011409 */
[----:B------:R0:W-:Y:S04]  /*1530*/  STL [R1+0xc8], R0 ;  /* 0x0000c80001007387 */ /* 0x0001e80000100800 */
[----:B------:R1:W-:Y:S04]  /*1540*/  STL [R1+0xc4], R3 ;  /* 0x0000c40301007387 */ /* 0x0003e80000100800 */
[----:B------:R-:W-:Y:S01]  /*1550*/  STL [R1+0xc0], R7 ;  /* 0x0000c00701007387 */ /* 0x000fe20000100800 */
[----:B0-----:R-:W-:Y:S02]  /*1560*/  VIADD R0, R143, 0x21820 ;  /* 0x000218208f007836 */ /* 0x001fe40000000000 */
[C---:B------:R-:W-:Y:S01]  /*1570*/  @P1 VIADD R0, R157.reuse, 0xffffffe0 ;  /* 0xffffffe09d001836 */ /* 0x040fe20000000000 */
[----:B------:R-:W-:Y:S01]  /*1580*/  STL [R1+0xbc], R6 ;  /* 0x0000bc0601007387 */ /* 0x000fe20000100800 */
[----:B-1----:R-:W-:Y:S01]  /*1590*/  SHF.R.S32.HI R3, RZ, 0x1f, R5 ;  /* 0x0000001fff037819 */ /* 0x002fe20000011405 */
[----:B------:R-:W-:-:S02]  /*15a0*/  IMAD.IADD R157, R157, 0x1, R156 ;  /* 0x000000019d9d7824 */ /* 0x000fc400078e029c */
[----:B------:R-:W-:Y:S02]  /*15b0*/  IADD3 R156, R156, R0, RZ ;  /* 0x000000009c9c7210 */ /* 0x000fe40007ffe0ff */
[----:B------:R0:W-:Y:S04]  /*15c0*/  STL [R1+0xb8], R3 ;  /* 0x0000b80301007387 */ /* 0x0001e80000100800 */
[----:B------:R-:W-:Y:S04]  /*15d0*/  STL [R1+0xdc], R4 ;  /* 0x0000dc0401007387 */ /* 0x000fe80000100800 */
[----:B------:R1:W-:Y:S01]  /*15e0*/  STL [R1+0x50], R0 ;  /* 0x0000500001007387 */ /* 0x0003e20000100800 */
[----:B0-----:R-:W-:-:S05]  /*15f0*/  IMAD R3, R15, 0x8, R11 ;  /* 0x000000080f037824 */ /* 0x001fca00078e020b */
[----:B------:R0:W-:Y:S01]  /*1600*/  STL [R1+0x6c], R3 ;  /* 0x00006c0301007387 */ /* 0x0001e20000100800 */
[----:B-1----:R-:W-:-:S05]  /*1610*/  VIADD R0, R0, 0x6000 ;  /* 0x0000600000007836 */ /* 0x002fca0000000000 */
[----:B------:R0:W-:Y:S02]  /*1620*/  STL [R1+0x54], R0 ;  /* 0x0000540001007387 */ /* 0x0001e40000100800 */
.L_x_12515:
[----:B0-23--:R-:W1:Y:S02]  /*1630*/  LDC.64 R4, c[0x0][0xc88] ;  /* 0x00032200ff047b82 */ /* 0x00de640000000a00 */
[----:B-1----:R-:W-:-:S05]  /*1640*/  IMAD.WIDE R4, R99, 0x4, R4 ;  /* 0x0000000463047825 */ /* 0x002fca00078e0204 */
[----:B------:R-:W0:Y:S01]  /*1650*/  LDG.E R30, desc[UR38][R4.64] ;  /* 0x00000026041e7981 */ /* 0x000e22000c1e1900 */
[----:B------:R-:W-:Y:S05]  /*1660*/  YIELD ;  /* 0x0000000000007946 */ /* 0x000fea0003800000 */
[----:B------:R-:W-:Y:S01]  /*1670*/  ULDC.64 UR4, c[0x0][0xa28] ;  /* 0x00028a0000047ab9 */ /* 0x000fe20000000a00 */
[----:B------:R-:W-:Y:S01]  /*1680*/  ULDC.64 UR8, c[0x0][0xa18] ;  /* 0x0002860000087ab9 */ /* 0x000fe20000000a00 */
[----:B------:R-:W-:Y:S01]  /*1690*/  ISETP.NE.U32.AND P1, PT, RZ, UR4, PT ;  /* 0x00000004ff007c0c */ /* 0x000fe2000bf25070 */
[----:B----4-:R-:W-:Y:S01]  /*16a0*/  IMAD.MOV.U32 R11, RZ, RZ, RZ ;  /* 0x000000ffff0b7224 */ /* 0x010fe200078e00ff */
[----:B------:R-:W-:Y:S01]  /*16b0*/  ULDC.64 UR6, c[0x0][0xa08] ;  /* 0x0002820000067ab9 */ /* 0x000fe20000000a00 */
[----:B------:R-:W-:Y:S01]  /*16c0*/  IMAD.MOV.U32 R77, RZ, RZ, RZ ;  /* 0x000000ffff4d7224 */ /* 0x000fe200078e00ff */
[----:B------:R-:W-:-:S02]  /*16d0*/  ISETP.NE.AND.EX P1, PT, RZ, UR5, PT, P1 ;  /* 0x00000005ff007c0c */ /* 0x000fc4000bf25310 */
[----:B------:R-:W-:-:S04]  /*16e0*/  ISETP.NE.U32.AND P0, PT, RZ, UR6, PT ;  /* 0x00000006ff007c0c */ /* 0x000fc8000bf05070 */
[----:B------:R-:W-:Y:S02]  /*16f0*/  ISETP.NE.AND.EX P0, PT, RZ, UR7, PT, P0 ;  /* 0x00000007ff007c0c */ /* 0x000fe4000bf05300 */
[----:B0-----:R-:W-:Y:S01]  /*1700*/  SHF.R.S32.HI R0, RZ, 0x1f, R30 ;  /* 0x0000001fff007819 */ /* 0x001fe2000001141e */
[----:B------:R-:W-:-:S04]  /*1710*/  IMAD.SHL.U32 R27, R30, 0x4, RZ ;  /* 0x000000041e1b7824 */ /* 0x000fc800078e00ff */
[C---:B------:R-:W-:Y:S01]  /*1720*/  @P1 LEA R6, P2, R30.reuse, UR4, 0x2 ;  /* 0x000000041e061c11 */ /* 0x040fe2000f8410ff */
[----:B------:R-:W-:Y:S01]  /*1730*/  STL [R1+0x74], R30 ;  /* 0x0000741e01007387 */ /* 0x000fe20000100800 */
[C-C-:B------:R-:W-:Y:S02]  /*1740*/  SHF.L.U64.HI R31, R30.reuse, 0x2, R0.reuse ;  /* 0x000000021e1f7819 */ /* 0x140fe40000010200 */
[----:B------:R-:W-:Y:S01]  /*1750*/  @P1 LEA.HI.X R7, R30, UR5, R0, 0x2, P2 ;  /* 0x000000051e071c11 */ /* 0x000fe200090f1400 */
[----:B------:R-:W-:Y:S01]  /*1760*/  ULDC UR4, c[0x0][0x288] ;  /* 0x0000a20000047ab9 */ /* 0x000fe20000000800 */
[----:B------:R-:W-:Y:S01]  /*1770*/  ISETP.NE.U32.AND P2, PT, RZ, UR8, PT ;  /* 0x00000008ff007c0c */ /* 0x000fe2000bf45070 */
[----:B------:R0:W-:Y:S01]  /*1780*/  STL [R1+0xac], R0 ;  /* 0x0000ac0001007387 */ /* 0x0001e20000100800 */
[----:B------:R-:W-:Y:S02]  /*1790*/  IADD3 R4, P3, R27, UR6, RZ ;  /* 0x000000061b047c10 */ /* 0x000fe4000ff7e0ff */
[----:B------:R-:W-:Y:S01]  /*17a0*/  ISETP.NE.AND.EX P2, PT, RZ, UR9, PT, P2 ;  /* 0x00000009ff007c0c */ /* 0x000fe2000bf45320 */
[----:B------:R1:W5:Y:S01]  /*17b0*/  @P1 LDG.E R11, desc[UR38][R6.64] ;  /* 0x00000026060b1981 */ /* 0x000362000c1e1900 */
[----:B------:R-:W-:-:S03]  /*17c0*/  IADD3.X R5, R31, UR7, RZ, P3, !PT ;  /* 0x000000071f057c10 */ /* 0x000fc60009ffe4ff */
[----:B------:R1:W-:Y:S01]  /*17d0*/  STL [R1+0x78], R27 ;  /* 0x0000781b01007387 */ /* 0x0003e20000100800 */
[----:B0-----:R-:W-:Y:S01]  /*17e0*/  IMAD.U32 R0, RZ, RZ, UR4 ;  /* 0x00000004ff007e24 */ /* 0x001fe2000f8e00ff */
[----:B------:R-:W-:Y:S02]  /*17f0*/  ULDC.64 UR4, c[0x0][0x418] ;  /* 0x0001060000047ab9 */ /* 0x000fe40000000a00 */
[----:B------:R1:W5:Y:S04]  /*1800*/  @P0 LDG.E R77, desc[UR38][R4.64] ;  /* 0x00000026044d0981 */ /* 0x000368000c1e1900 */
[----:B------:R-:W-:Y:S01]  /*1810*/  @P2 IADD3 R8, P1, R27, UR8, RZ ;  /* 0x000000081b082c10 */ /* 0x000fe2000ff3e0ff */
[----:B------:R1:W-:Y:S03]  /*1820*/  STL [R1+0x7c], R31 ;  /* 0x00007c1f01007387 */ /* 0x0003e60000100800 */
[----:B------:R-:W-:-:S05]  /*1830*/  @P2 IADD3.X R9, R31, UR9, RZ, P1, !PT ;  /* 0x000000091f092c10 */ /* 0x000fca0008ffe4ff */
[----:B------:R-:W2:Y:S01]  /*1840*/  @P2 LDG.E R0, desc[UR38][R8.64] ;  /* 0x0000002608002981 */ /* 0x000ea2000c1e1900 */
        /* <DEDUP_REMOVED lines=9> */
[----:B--2---:R1:W-:Y:S01]  /*18e0*/  STL [R1+0x4c], R0 ;  /* 0x00004c0001007387 */ /* 0x0043e20000100800 */
[----:B------:R-:W-:Y:S01]  /*18f0*/  IMAD.MOV.U32 R12, RZ, RZ, R0 ;  /* 0x000000ffff0c7224 */ /* 0x000fe200078e0000 */
[----:B------:R-:W-:Y:S06]  /*1900*/  @P2 BRA `(.L_x_12350) ;  /* 0x0000000000282947 */ /* 0x000fec0003800000 */
[----:B------:R-:W-:Y:S02]  /*1910*/  ULDC.64 UR4, c[0x0][0xa00] ;  /* 0x0002800000047ab9 */ /* 0x000fe40000000a00 */
[----:B------:R-:W-:-:S04]  /*1920*/  ISETP.NE.U32.AND P1, PT, RZ, UR4, PT ;  /* 0x00000004ff007c0c */ /* 0x000fc8000bf25070 */
[----:B------:R-:W-:-:S13]  /*1930*/  ISETP.NE.AND.EX P1, PT, RZ, UR5, PT, P1 ;  /* 0x00000005ff007c0c */ /* 0x000fda000bf25310 */
[----:B------:R-:W-:Y:S05]  /*1940*/  @!P1 BRA `(.L_x_12350) ;  /* 0x0000000000189947 */ /* 0x000fea0003800000 */
[----:B-1----:R-:W0:Y:S02]  /*1950*/  LDC.64 R6, c[0x0][0xa00] ;  /* 0x00028000ff067b82 */ /* 0x002e240000000a00 */
[----:B0-----:R-:W-:-:S05]  /*1960*/  IMAD.WIDE R6, R30, 0x4, R6 ;  /* 0x000000041e067825 */ /* 0x001fca00078e0206 */
[----:B------:R-:W2:Y:S04]  /*1970*/  LDG.E R0, desc[UR38][R6.64] ;  /* 0x0000002606007981 */ /* 0x000ea8000c1e1900 */
[----:B------:R-:W2:Y:S02]  /*1980*/  LDG.E R3, desc[UR38][R6.64+0x4] ;  /* 0x0000042606037981 */ /* 0x000ea4000c1e1900 */
[----:B--2---:R-:W-:-:S05]  /*1990*/  IADD3 R12, -R0, R3, RZ ;  /* 0x00000003000c7210 */ /* 0x004fca0007ffe1ff */
[----:B------:R0:W-:Y:S02]  /*19a0*/  STL [R1+0x4c], R12 ;  /* 0x00004c0c01007387 */ /* 0x0001e40000100800 */
.L_x_12350:
[----:B------:R-:W-:Y:S01]  /*19b0*/  ULDC.64 UR4, c[0x0][0xa20] ;  /* 0x0002880000047ab9 */ /* 0x000fe20000000a00 */
[C---:B------:R-:W-:Y:S02]  /*19c0*/  LOP3.LUT R3, R98.reuse, 0xff000000, RZ, 0xc0, !PT ;  /* 0xff00000062037812 */ /* 0x040fe400078ec0ff */
[----:B------:R-:W-:Y:S02]  /*19d0*/  ISETP.NE.U32.AND P1, PT, RZ, UR4, PT ;  /* 0x00000004ff007c0c */ /* 0x000fe4000bf25070 */
[C---:B-1----:R-:W-:Y:S02]  /*19e0*/  LOP3.LUT R0, R98.reuse, 0xff0000, RZ, 0xc0, !PT ;  /* 0x00ff000062007812 */ /* 0x042fe400078ec0ff */
        /* <DEDUP_REMOVED lines=9> */
.L_x_12351:
[----:B------:R-:W-:Y:S05]  /*1a80*/  @!P0 BRA `(.L_x_12352) ;  /* 0x00000000000c8947 */ /* 0x000fea0003800000 */
[----:B------:R-:W2:Y:S04]  /*1a90*/  LDG.E R3, desc[UR38][R4.64] ;  /* 0x0000002604037981 */ /* 0x000ea8000c1e1900 */
[----:B------:R-:W2:Y:S02]  /*1aa0*/  LDG.E R28, desc[UR38][R4.64+0x4] ;  /* 0x00000426041c7981 */ /* 0x000ea4000c1e1900 */
[----:B--2---:R-:W-:-:S07]  /*1ab0*/  IMAD.IADD R28, R28, 0x1, -R3 ;  /* 0x000000011c1c7824 */ /* 0x004fce00078e0a03 */
.L_x_12352:
[----:B------:R-:W-:Y:S01]  /*1ac0*/  ULDC.64 UR4, c[0x0][0xa10] ;  /* 0x0002840000047ab9 */ /* 0x000fe20000000a00 */
[----:B------:R-:W2:Y:S01]  /*1ad0*/  LDC R8, c[0x0][0x448] ;  /* 0x00011200ff087b82 */ /* 0x000ea20000000800 */
[----:B------:R-:W-:-:S04]  /*1ae0*/  ISETP.NE.U32.AND P0, PT, RZ, UR4, PT ;  /* 0x00000004ff007c0c */ /* 0x000fc8000bf05070 */
[----:B------:R-:W-:Y:S01]  /*1af0*/  ISETP.NE.AND.EX P0, PT, RZ, UR5, PT, P0 ;  /* 0x00000005ff007c0c */ /* 0x000fe2000bf05300 */
[----:B------:R-:W-:-:S12]  /*1b00*/  ULDC.64 UR4, c[0x0][0xa30] ;  /* 0x00028c0000047ab9 */ /* 0x000fd80000000a00 */
[----:B------:R-:W3:Y:S02]  /*1b10*/  @P0 LDC.64 R4, c[0x0][0xa10] ;  /* 0x00028400ff040b82 */ /* 0x000ee40000000a00 */
[----:B---3--:R-:W-:-:S05]  /*1b20*/  @P0 IMAD.WIDE R4, R30, 0x4, R4 ;  /* 0x000000041e040825 */ /* 0x008fca00078e0204 */
[----:B------:R-:W3:Y:S04]  /*1b30*/  @P0 LDG.E R0, desc[UR38][R4.64] ;  /* 0x0000002604000981 */ /* 0x000ee8000c1e1900 */
[----:B------:R4:W3:Y:S01]  /*1b40*/  @P0 LDG.E R3, desc[UR38][R4.64+0x4] ;  /* 0x0000042604030981 */ /* 0x0008e2000c1e1900 */
[----:B------:R-:W-:Y:S01]  /*1b50*/  ISETP.NE.U32.AND P1, PT, RZ, UR4, PT ;  /* 0x00000004ff007c0c */ /* 0x000fe2000bf25070 */
[----:B-----5:R-:W-:-:S03]  /*1b60*/  IMAD.MOV.U32 R95, RZ, RZ, R28 ;  /* 0x000000ffff5f7224 */ /* 0x020fc600078e001c */
[----:B------:R-:W-:-:S13]  /*1b70*/  ISETP.NE.AND.EX P1, PT, RZ, UR5, PT, P1 ;  /* 0x00000005ff007c0c */ /* 0x000fda000bf25310 */
[----:B------:R-:W-:-:S04]  /*1b80*/  @P1 IADD3 R6, P2, R27, UR4, RZ ;  /* 0x000000041b061c10 */ /* 0x000fc8000ff5e0ff */
[----:B------:R-:W-:-:S05]  /*1b90*/  @P1 IADD3.X R7, R31, UR5, RZ, P2, !PT ;  /* 0x000000051f071c10 */ /* 0x000fca00097fe4ff */
[----:B------:R0:W5:Y:S01]  /*1ba0*/  @P1 LDG.E R95, desc[UR38][R6.64] ;  /* 0x00000026065f1981 */ /* 0x000162000c1e1900 */
[----:B--2---:R-:W-:Y:S01]  /*1bb0*/  ISETP.NE.AND P1, PT, R8, 0x1, PT ;  /* 0x000000010800780c */ /* 0x004fe20003f25270 */
[----:B------:R-:W-:Y:S01]  /*1bc0*/  IMAD R13, R97, 0xc0, RZ ;  /* 0x000000c0610d7824 */ /* 0x000fe200078e02ff */
[----:B------:R-:W-:Y:S01]  /*1bd0*/  BSSY B0, `(.L_x_12353) ;  /* 0x0000039000007945 */ /* 0x000fe20003800000 */
[----:B------:R-:W-:Y:S02]  /*1be0*/  IMAD.IADD R11, R28, 0x1, -R11 ;  /* 0x000000011c0b7824 */ /* 0x000fe400078e0a0b */
[----:B----4-:R-:W-:Y:S01]  /*1bf0*/  VIADD R4, R13, 0xbf ;  /* 0x000000bf0d047836 */ /* 0x010fe20000000000 */
[----:B------:R2:W-:Y:S07]  /*1c00*/  STL [R1+0x58], R13 ;  /* 0x0000580d01007387 */ /* 0x0005ee0000100800 */
[----:B------:R-:W4:Y:S01]  /*1c10*/  @P1 LDC R9, c[0x0][0x44c] ;  /* 0x00011300ff091b82 */ /* 0x000f220000000800 */
[----:B--2---:R-:W-:-:S07]  /*1c20*/  LOP3.LUT R13, R10, 0xff, RZ, 0xc0, !PT ;  /* 0x000000ff0a0d7812 */ /* 0x004fce00078ec0ff */
[----:B------:R-:W2:Y:S01]  /*1c30*/  @P1 LDC R5, c[0x0][0x450] ;  /* 0x00011400ff051b82 */ /* 0x000ea20000000800 */
[----:B---3--:R-:W-:Y:S02]  /*1c40*/  @P0 IMAD.IADD R24, R3, 0x1, -R0 ;  /* 0x0000000103180824 */ /* 0x008fe400078e0a00 */
[----:B----4-:R-:W-:-:S04]  /*1c50*/  @P1 IMAD.HI.U32 R0, R4, R9, RZ ;  /* 0x0000000904001227 */ /* 0x010fc800078e00ff */
[----:B0-----:R-:W-:Y:S01]  /*1c60*/  IMAD.IADD R6, R11, 0x1, R24 ;  /* 0x000000010b067824 */ /* 0x001fe200078e0218 */
[----:B--2---:R-:W-:-:S03]  /*1c70*/  @P1 SHF.R.U32.HI R4, RZ, R5, R0 ;  /* 0x00000005ff041219 */ /* 0x004fc60000011600 */
[C---:B------:R-:W-:Y:S01]  /*1c80*/  VIADD R0, R6.reuse, 0x7f ;  /* 0x0000007f06007836 */ /* 0x040fe20000000000 */
[----:B------:R-:W-:Y:S01]  /*1c90*/  IADD3 R100, R6, 0x80, -R12 ;  /* 0x0000008006647810 */ /* 0x000fe20007ffe80c */
[----:B------:R0:W-:Y:S03]  /*1ca0*/  STL [R1+0x5c], R6 ;  /* 0x00005c0601007387 */ /* 0x0001e60000100800 */
[----:B------:R-:W-:Y:S01]  /*1cb0*/  SHF.R.S32.HI R3, RZ, 0x1f, R0 ;  /* 0x0000001fff037819 */ /* 0x000fe20000011400 */
[----:B------:R-:W-:Y:S01]  /*1cc0*/  IMAD.IADD R4, R100, 0x1, R4 ;  /* 0x0000000164047824 */ /* 0x000fe200078e0204 */
[----:B------:R2:W-:Y:S02]  /*1cd0*/  STL [R1+0x84], R13 ;  /* 0x0000840d01007387 */ /* 0x0005e40000100800 */
[----:B------:R-:W-:Y:S02]  /*1ce0*/  LEA.HI R3, R3, R0, RZ, 0x7 ;  /* 0x0000000003037211 */ /* 0x000fe400078f38ff */
[----:B------:R-:W-:-:S02]  /*1cf0*/  SHF.R.S32.HI R5, RZ, 0x1f, R4 ;  /* 0x0000001fff057819 */ /* 0x000fc40000011404 */
[----:B0-----:R-:W-:Y:S02]  /*1d00*/  SHF.R.U32.HI R6, RZ, 0x10, R10 ;  /* 0x00000010ff067819 */ /* 0x001fe4000001160a */
[----:B------:R-:W-:Y:S02]  /*1d10*/  LEA.HI R5, R5, R4, RZ, 0x7 ;  /* 0x0000000405057211 */ /* 0x000fe400078f38ff */
[----:B------:R-:W-:Y:S01]  /*1d20*/  SHF.R.S32.HI R101, RZ, 0x7, R3 ;  /* 0x00000007ff657819 */ /* 0x000fe20000011403 */
[----:B------:R2:W-:Y:S01]  /*1d30*/  STL [R1+0x70], R6 ;  /* 0x0000700601007387 */ /* 0x0005e20000100800 */
[----:B------:R-:W-:-:S04]  /*1d40*/  SHF.R.S32.HI R0, RZ, 0x7, R5 ;  /* 0x00000007ff007819 */ /* 0x000fc80000011405 */
[----:B------:R-:W-:Y:S02]  /*1d50*/  VIMNMX R9, R101, R0, PT ;  /* 0x0000000065097248 */ /* 0x000fe40003fe0100 */
[----:B------:R-:W-:Y:S02]  /*1d60*/  MOV R0, RZ ;  /* 0x000000ff00007202 */ /* 0x000fe40000000f00 */
[----:B------:R-:W-:-:S13]  /*1d70*/  ISETP.GE.AND P0, PT, R9, 0x1, PT ;  /* 0x000000010900780c */ /* 0x000fda0003f06270 */
[----:B--2---:R-:W-:Y:S05]  /*1d80*/  @!P0 BRA `(.L_x_12354) ;  /* 0x0000000000748947 */ /* 0x004fea0003800000 */
[----:B------:R-:W-:Y:S01]  /*1d90*/  ISETP.NE.AND P0, PT, R6, RZ, PT ;  /* 0x000000ff0600720c */ /* 0x000fe20003f05270 */
[----:B------:R-:W-:-:S03]  /*1da0*/  ULDC UR4, c[0x0][0x9f0] ;  /* 0x00027c0000047ab9 */ /* 0x000fc60000000800 */
[----:B------:R-:W-:-:S04]  /*1db0*/  SEL R10, R6, UR4, P0 ;  /* 0x00000004060a7c07 */ /* 0x000fc80008000000 */
[-C--:B------:R-:W-:Y:S02]  /*1dc0*/  IABS R6, R10.reuse ;  /* 0x0000000a00067213 */ /* 0x080fe40000000000 */
[----:B------:R-:W-:Y:S02]  /*1dd0*/  IADD3 R0, R10, -0x1, R9 ;  /* 0xffffffff0a007810 */ /* 0x000fe40007ffe009 */
[----:B------:R-:W0:Y:S01]  /*1de0*/  I2F.RP R3, R6 ;  /* 0x0000000600037306 */ /* 0x000e220000209400 */
[----:B------:R-:W-:Y:S02]  /*1df0*/  IABS R12, R10 ;  /* 0x0000000a000c7213 */ /* 0x000fe40000000000 */
[----:B------:R-:W-:Y:S02]  /*1e00*/  IABS R8, R0 ;  /* 0x0000000000087213 */ /* 0x000fe40000000000 */
[----:B------:R-:W-:-:S04]  /*1e10*/  LOP3.LUT R0, R0, R10, RZ, 0x3c, !PT ;  /* 0x0000000a00007212 */ /* 0x000fc800078e3cff */
[----:B------:R-:W-:Y:S01]  /*1e20*/  ISETP.GE.AND P2, PT, R0, RZ, PT ;  /* 0x000000ff0000720c */ /* 0x000fe20003f46270 */
[----:B0-----:R-:W0:Y:S02]  /*1e30*/  MUFU.RCP R3, R3 ;  /* 0x0000000300037308 */ /* 0x001e240000001000 */
[----:B0-----:R-:W-:Y:S02]  /*1e40*/  VIADD R4, R3, 0xffffffe ;  /* 0x0ffffffe03047836 */ /* 0x001fe40000000000 */
[----:B------:R-:W-:-:S04]  /*1e50*/  IMAD.MOV R3, RZ, RZ, -R12 ;  /* 0x000000ffff037224 */ /* 0x000fc800078e0a0c */
[----:B------:R0:W2:Y:S02]  /*1e60*/  F2I.FTZ.U32.TRUNC.NTZ R5, R4 ;  /* 0x0000000400057305 */ /* 0x0000a4000021f000 */
[----:B0-----:R-:W-:Y:S02]  /*1e70*/  IMAD.MOV.U32 R4, RZ, RZ, RZ ;  /* 0x000000ffff047224 */ /* 0x001fe400078e00ff */
        /* <DEDUP_REMOVED lines=14> */
.L_x_12354:
[----:B------:R-:W-:Y:S05]  /*1f60*/  BSYNC B0 ;  /* 0x0000000000007941 */ /* 0x000fea0003800000 */
.L_x_12353:
        /* <DEDUP_REMOVED lines=36> */
.L_x_12357:
[----:B------:R-:W-:Y:S05]  /*21b0*/  BSYNC B6 ;  /* 0x0000000000067941 */ /* 0x000fea0003800000 */
.L_x_12356:
        /* <DEDUP_REMOVED lines=20> */
.L_x_12359:
[----:B------:R-:W-:Y:S05]  /*2300*/  BSYNC B6 ;  /* 0x0000000000067941 */ /* 0x000fea0003800000 */
.L_x_12358:
[----:B------:R-:W2:Y:S01]  /*2310*/  LDL.64 R20, [R1] ;  /* 0x0000000001147983 */ /* 0x000ea20000100a00 */
[----:B------:R-:W-:Y:S01]  /*2320*/  ULDC.64 UR4, c[0x0][0x9f8] ;  /* 0x00027e0000047ab9 */ /* 0x000fe20000000a00 */
[----:B------:R-:W0:Y:S02]  /*2330*/  LDC.64 R8, c[0x0][0x408] ;  /* 0x00010200ff087b82 */ /* 0x000e240000000a00 */
[----:B------:R-:W2:Y:S01]  /*2340*/  LDL.64 R32, [R1] ;  /* 0x0000000001207983 */ /* 0x000ea20000100a00 */
[----:B------:R-:W-:Y:S01]  /*2350*/  ISETP.NE.U32.AND P0, PT, RZ, UR4, PT ;  /* 0x00000004ff007c0c */ /* 0x000fe2000bf05070 */
[----:B------:R-:W-:-:S03]  /*2360*/  IMAD.MOV.U32 R0, RZ, RZ, R30 ;  /* 0x000000ffff007224 */ /* 0x000fc600078e001e */
[----:B------:R-:W-:Y:S01]  /*2370*/  ISETP.NE.AND.EX P0, PT, RZ, UR5, PT, P0 ;  /* 0x00000005ff007c0c */ /* 0x000fe2000bf05300 */
[----:B------:R-:W3:Y:S01]  /*2380*/  LDC.64 R10, c[0x0][0x3f8] ;  /* 0x0000fe00ff0a7b82 */ /* 0x000ee20000000a00 */
[----:B------:R-:W-:-:S07]  /*2390*/  SHF.R.S32.HI R15, RZ, 0x1f, R142 ;  /* 0x0000001fff0f7819 */ /* 0x000fce000001148e */
[----:B------:R-:W4:Y:S04]  /*23a0*/  LDC R13, c[0x0][0x3f4] ;  /* 0x0000fd00ff0d7b82 */ /* 0x000f280000000800 */
[----:B------:R-:W-:Y:S02]  /*23b0*/  @P0 IADD3 R4, P1, R27, UR4, RZ ;  /* 0x000000041b040c10 */ /* 0x000fe4000ff3e0ff */
[----:B------:R-:W1:Y:S02]  /*23c0*/  S2R R27, SR_TID.X ;  /* 0x00000000001b7919 */ /* 0x000e640000002100 */
[----:B------:R-:W-:-:S05]  /*23d0*/  @P0 IADD3.X R5, R31, UR5, RZ, P1, !PT ;  /* 0x000000051f050c10 */ /* 0x000fca0008ffe4ff */
[----:B------:R4:W2:Y:S01]  /*23e0*/  @P0 LDG.E R0, desc[UR38][R4.64] ;  /* 0x0000002604000981 */ /* 0x0008a2000c1e1900 */
[----:B------:R-:W-:Y:S01]  /*23f0*/  LOP3.LUT R18, R18, 0xfffffffb, RZ, 0xc0, !PT ;  /* 0xfffffffb12127812 */ /* 0x000fe200078ec0ff */
[----:B0-----:R-:W-:-:S04]  /*2400*/  IMAD.WIDE.U32 R64, R142, R8, R16 ;  /* 0x000000088e407225 */ /* 0x001fc800078e0010 */
[----:B---3--:R-:W-:-:S04]  /*2410*/  IMAD.WIDE.U32 R68, R142, R10, R16 ;  /* 0x0000000a8e447225 */ /* 0x008fc800078e0010 */
[----:B------:R-:W-:Y:S02]  /*2420*/  IMAD.IADD R77, R77, 0x1, R28 ;  /* 0x000000014d4d7824 */ /* 0x000fe400078e021c */
[----:B-1----:R-:W-:Y:S01]  /*2430*/  VIADD R3, R27, 0xffffff80 ;  /* 0xffffff801b037836 */ /* 0x002fe20000000000 */
[----:B------:R-:W-:-:S04]  /*2440*/  SHF.R.U32.HI R30, RZ, 0x7, R27 ;  /* 0x00000007ff1e7819 */ /* 0x000fc8000001161b */
[----:B------:R-:W-:Y:S02]  /*2450*/  ISETP.NE.AND P6, PT, R30, 0x1, PT ;  /* 0x000000011e00780c */ /* 0x000fe40003fc5270 */
[----:B------:R-:W-:-:S04]  /*2460*/  SHF.R.S32.HI R6, RZ, 0x1f, R3 ;  /* 0x0000001fff067819 */ /* 0x000fc80000011403 */
[----:B------:R-:W-:Y:S02]  /*2470*/  LEA.HI R6, R6, R3, RZ, 0x2 ;  /* 0x0000000306067211 */ /* 0x000fe400078f10ff */
[C---:B------:R-:W-:Y:S02]  /*2480*/  IADD3 R3, R16.reuse, 0x10, RZ ;  /* 0x0000001010037810 */ /* 0x040fe40007ffe0ff */
[--C-:B------:R-:W-:Y:S02]  /*2490*/  SHF.R.S32.HI R56, RZ, 0x2, R6.reuse ;  /* 0x00000002ff387819 */ /* 0x100fe40000011406 */
[----:B------:R-:W-:Y:S01]  /*24a0*/  SHF.R.S32.HI R7, RZ, 0x1f, R6 ;  /* 0x0000001fff077819 */ /* 0x000fe20000011406 */
[----:B------:R-:W-:Y:S05]  /*24b0*/  @!P6 WARPSYNC.ALL ;  /* 0x000000000000e948 */ /* 0x000fea0003800000 */
[----:B------:R-:W-:Y:S01]  /*24c0*/  ULDC UR4, c[0x0][0x2f4] ;  /* 0x0000bd0000047ab9 */ /* 0x000fe20000000800 */
[----:B------:R-:W-:Y:S01]  /*24d0*/  LEA.HI R7, R7, R56, RZ, 0x2 ;  /* 0x0000003807077211 */ /* 0x000fe200078f10ff */
[----:B------:R-:W-:Y:S01]  /*24e0*/  IMAD R6, R15, R8, RZ ;  /* 0x000000080f067224 */ /* 0x000fe200078e02ff */
[----:B------:R-:W-:Y:S01]  /*24f0*/  ISETP.GE.AND P1, PT, R3, UR4, PT ;  /* 0x0000000403007c0c */ /* 0x000fe2000bf26270 */
[----:B------:R-:W-:Y:S01]  /*2500*/  IMAD R15, R15, R10, RZ ;  /* 0x0000000a0f0f7224 */ /* 0x000fe200078e02ff */
[----:B------:R-:W-:-:S02]  /*2510*/  ISETP.GE.AND P0, PT, R16, UR4, PT ;  /* 0x0000000410007c0c */ /* 0x000fc4000bf06270 */
[----:B----4-:R-:W-:Y:S01]  /*2520*/  SEL R5, RZ, 0xffffffff, P1 ;  /* 0xffffffffff057807 */ /* 0x010fe20000800000 */
[----:B------:R-:W-:Y:S01]  /*2530*/  IMAD R15, R142, R11, R15 ;  /* 0x0000000b8e0f7224 */ /* 0x000fe200078e020f */
[----:B------:R-:W-:Y:S02]  /*2540*/  SEL R4, RZ, 0x1, P0 ;  /* 0x00000001ff047807 */ /* 0x000fe40000000000 */
[----:B------:R-:W-:Y:S01]  /*2550*/  LOP3.LUT R7, R7, 0xfffffffc, RZ, 0xc0, !PT ;  /* 0xfffffffc07077812 */ /* 0x000fe200078ec0ff */
[----:B------:R-:W-:Y:S01]  /*2560*/  IMAD.SHL.U32 R5, R5, 0x2, RZ ;  /* 0x0000000205057824 */ /* 0x000fe200078e00ff */
[----:B------:R-:W-:Y:S02]  /*2570*/  ISETP.GE.AND P1, PT, R136, UR4, PT ;  /* 0x0000000488007c0c */ /* 0x000fe4000bf26270 */
[----:B------:R-:W-:Y:S01]  /*2580*/  ISETP.GE.AND P2, PT, R3, R13, PT ;  /* 0x0000000d0300720c */ /* 0x000fe20003f46270 */
[----:B------:R-:W-:Y:S01]  /*2590*/  IMAD.IADD R56, R56, 0x1, -R7 ;  /* 0x0000000138387824 */ /* 0x000fe200078e0a07 */
[----:B------:R-:W-:Y:S01]  /*25a0*/  LOP3.LUT R5, R5, 0x2, R4, 0xe2, !PT ;  /* 0x0000000205057812 */ /* 0x000fe200078ee204 */
[----:B------:R-:W-:Y:S01]  /*25b0*/  VIADD R4, R16, 0x20 ;  /* 0x0000002010047836 */ /* 0x000fe20000000000 */
[----:B------:R-:W-:-:S04]  /*25c0*/  SEL R7, RZ, 0x8, P1 ;  /* 0x00000008ff077807 */ /* 0x000fc80000800000 */
[C---:B------:R-:W-:Y:S02]  /*25d0*/  ISETP.GE.AND P0, PT, R4.reuse, UR4, PT ;  /* 0x0000000404007c0c */ /* 0x040fe4000bf06270 */
[----:B------:R-:W-:Y:S01]  /*25e0*/  ISETP.GE.AND P1, PT, R4, R13, PT ;  /* 0x0000000d0400720c */ /* 0x000fe20003f26270 */
[----:B--2---:R-:W-:Y:S02]  /*25f0*/  IMAD.MOV.U32 R32, RZ, RZ, R20 ;  /* 0x000000ffff207224 */ /* 0x004fe400078e0014 */
[----:B------:R-:W-:Y:S01]  /*2600*/  IMAD R21, R142, R9, R6 ;  /* 0x000000098e157224 */ /* 0x000fe200078e0206 */
[----:B------:R-:W-:Y:S02]  /*2610*/  SEL R6, RZ, 0x4, P0 ;  /* 0x00000004ff067807 */ /* 0x000fe40000000000 */
[----:B------:R-:W-:Y:S01]  /*2620*/  SHF.R.S32.HI R33, RZ, 0x1f, R32 ;  /* 0x0000001fff217819 */ /* 0x000fe20000011420 */
[----:B------:R-:W-:Y:S01]  /*2630*/  IMAD.IADD R65, R65, 0x1, R21 ;  /* 0x0000000141417824 */ /* 0x000fe200078e0215 */
[----:B------:R-:W-:-:S02]  /*2640*/  ISETP.GE.AND P0, PT, R23, UR4, PT ;  /* 0x0000000417007c0c */ /* 0x000fc4000bf06270 */
[----:B------:R-:W-:Y:S01]  /*2650*/  LOP3.LUT R5, R7, R5, R6, 0xfe, !PT ;  /* 0x0000000507057212 */ /* 0x000fe200078efe06 */
[----:B------:R0:W-:Y:S01]  /*2660*/  STL [R1+0x4], R33 ;  /* 0x0000042101007387 */ /* 0x0001e20000100800 */
[C-C-:B------:R-:W-:Y:S01]  /*2670*/  IMAD.WIDE.U32 R66, R142.reuse, R8, R32.reuse ;  /* 0x000000088e427225 */ /* 0x140fe200078e0020 */
[----:B------:R-:W-:Y:S02]  /*2680*/  SEL R6, RZ, 0x10, P0 ;  /* 0x00000010ff067807 */ /* 0x000fe40000000000 */
[----:B------:R-:W2:Y:S01]  /*2690*/  LDL R27, [R1+0x8] ;  /* 0x00000800011b7983 */ /* 0x000ea20000100800 */
[----:B------:R-:W-:Y:S01]  /*26a0*/  IMAD.WIDE.U32 R70, R142, R10, R32 ;  /* 0x0000000a8e467225 */ /* 0x000fe200078e0020 */
[----:B------:R-:W-:Y:S02]  /*26b0*/  LOP3.LUT P0, RZ, R56, 0x2, RZ, 0xc0, !PT ;  /* 0x0000000238ff7812 */ /* 0x000fe4000780c0ff */
[----:B------:R-:W3:Y:S01]  /*26c0*/  LDL R34, [R1+0xc] ;  /* 0x00000c0001227983 */ /* 0x000ee20000100800 */
[----:B------:R-:W-:Y:S01]  /*26d0*/  LOP3.LUT R29, R5, R6, RZ, 0xfc, !PT ;  /* 0x00000006051d7212 */ /* 0x000fe200078efcff */
[----:B------:R-:W-:-:S02]  /*26e0*/  IMAD.IADD R67, R21, 0x1, R67 ;  /* 0x0000000115437824 */ /* 0x000fc400078e0243 */
[----:B0-----:R-:W4:Y:S04]  /*26f0*/  LDL R33, [R1+0x10] ;  /* 0x0000100001217983 */ /* 0x001f280000100800 */
[----:B------:R-:W4:Y:S03]  /*2700*/  LDL R32, [R1+0xb0] ;  /* 0x0000b00001207983 */ /* 0x000f260000100800 */
[----:B------:R-:W-:Y:S02]  /*2710*/  @P0 LOP3.LUT R18, R18, 0x4, RZ, 0xfc, !PT ;  /* 0x0000000412120812 */ /* 0x000fe400078efcff */
[----:B------:R-:W-:Y:S02]  /*2720*/  ISETP.GE.AND P0, PT, R16, R13, PT ;  /* 0x0000000d1000720c */ /* 0x000fe40003f06270 */
[----:B------:R-:W-:-:S02]  /*2730*/  SEL R7, R13, RZ, P1 ;  /* 0x000000ff0d077207 */ /* 0x000fc40000800000 */
[C---:B------:R-:W-:Y:S02]  /*2740*/  SEL R5, R13.reuse, RZ, P0 ;  /* 0x000000ff0d057207 */ /* 0x040fe40000000000 */
[----:B------:R-:W-:Y:S01]  /*2750*/  SEL R12, R13, RZ, P2 ;  /* 0x000000ff0d0c7207 */ /* 0x000fe20001000000 */
[----:B------:R-:W-:Y:S02]  /*2760*/  IMAD.IADD R20, R4, 0x1, R7 ;  /* 0x0000000104147824 */ /* 0x000fe400078e0207 */
[----:B------:R-:W-:Y:S02]  /*2770*/  IMAD.IADD R6, R16, 0x1, R5 ;  /* 0x0000000110067824 */ /* 0x000fe400078e0205 */
[----:B------:R-:W-:Y:S01]  /*2780*/  IMAD.IADD R14, R3, 0x1, R12 ;  /* 0x00000001030e7824 */ /* 0x000fe200078e020c */
[----:B------:R-:W-:Y:S02]  /*2790*/  SHF.R.S32.HI R21, RZ, 0x1f, R20 ;  /* 0x0000001fff157819 */ /* 0x000fe40000011414 */
[----:B------:R-:W-:Y:S01]  /*27a0*/  SHF.R.S32.HI R7, RZ, 0x1f, R6 ;  /* 0x0000001fff077819 */ /* 0x000fe20000011406 */
[----:B------:R-:W-:Y:S01]  /*27b0*/  IMAD.IADD R69, R69, 0x1, R15 ;  /* 0x0000000145457824 */ /* 0x000fe200078e020f */
[----:B------:R-:W-:-:S02]  /*27c0*/  IADD3 R71, R15, R71, RZ ;  /* 0x000000470f477210 */ /* 0x000fc40007ffe0ff */
[----:B------:R-:W-:Y:S02]  /*27d0*/  SHF.R.S32.HI R15, RZ, 0x1f, R14 ;  /* 0x0000001fff0f7819 */ /* 0x000fe4000001140e */
[CC--:B------:R-:W-:Y:S02]  /*27e0*/  LEA.HI R5, R7.reuse, R6.reuse, RZ, 0x3 ;  /* 0x0000000607057211 */ /* 0x0c0fe400078f18ff */
[----:B------:R-:W-:Y:S02]  /*27f0*/  LEA.HI R12, R7, R6, RZ, 0x5 ;  /* 0x00000006070c7211 */ /* 0x000fe400078f28ff */
[----:B------:R-:W-:Y:S02]  /*2800*/  LOP3.LUT R18, R18, 0xfffffffe, RZ, 0xc0, !PT ;  /* 0xfffffffe12127812 */ /* 0x000fe400078ec0ff */
[CC--:B------:R-:W-:Y:S02]  /*2810*/  LEA.HI R7, R21.reuse, R20.reuse, RZ, 0x3 ;  /* 0x0000001415077211 */ /* 0x0c0fe400078f18ff */
[----:B------:R-:W-:-:S02]  /*2820*/  LEA.HI R20, R21, R20, RZ, 0x5 ;  /* 0x0000001415147211 */ /* 0x000fc400078f28ff */
[CC--:B------:R-:W-:Y:S02]  /*2830*/  LEA.HI R6, R15.reuse, R14.reuse, RZ, 0x3 ;  /* 0x0000000e0f067211 */ /* 0x0c0fe400078f18ff */
[----:B------:R-:W-:Y:S02]  /*2840*/  @P2 LOP3.LUT R18, R18, 0x1, RZ, 0xfc, !PT ;  /* 0x0000000112122812 */ /* 0x000fe400078efcff */
[----:B------:R-:W-:Y:S01]  /*2850*/  LEA.HI R15, R15, R14, RZ, 0x5 ;  /* 0x0000000e0f0f7211 */ /* 0x000fe200078f28ff */
[----:B------:R-:W-:Y:S01]  /*2860*/  IMAD.SHL.U32 R14, R12, 0x80, RZ ;  /* 0x000000800c0e7824 */ /* 0x000fe200078e00ff */
[----:B-----5:R-:W-:Y:S01]  /*2870*/  SHF.R.S32.HI R31, RZ, 0x1f, R95 ;  /* 0x0000001fff1f7819 */ /* 0x020fe2000001145f */
[----:B------:R-:W-:Y:S01]  /*2880*/  IMAD.SHL.U32 R28, R20, 0x80, RZ ;  /* 0x00000080141c7824 */ /* 0x000fe200078e00ff */
[----:B------:R-:W-:Y:S01]  /*2890*/  LOP3.LUT R18, R18, 0xfffffffd, RZ, 0xc0, !PT ;  /* 0xfffffffd12127812 */ /* 0x000fe200078ec0ff */
[----:B------:R-:W-:Y:S01]  /*28a0*/  IMAD.SHL.U32 R21, R15, 0x80, RZ ;  /* 0x000000800f157824 */ /* 0x000fe200078e00ff */
[----:B------:R-:W-:-:S02]  /*28b0*/  LOP3.LUT R14, R14, 0xfffff000, RZ, 0xc0, !PT ;  /* 0xfffff0000e0e7812 */ /* 0x000fc400078ec0ff */
[----:B------:R-:W-:Y:S02]  /*28c0*/  @P1 LOP3.LUT R18, R18, 0x2, RZ, 0xfc, !PT ;  /* 0x0000000212121812 */ /* 0x000fe400078efcff */
[----:B------:R-:W-:Y:S02]  /*28d0*/  LOP3.LUT R28, R28, 0xfffff000, RZ, 0xc0, !PT ;  /* 0xfffff0001c1c7812 */ /* 0x000fe400078ec0ff */
[----:B------:R-:W-:Y:S02]  /*28e0*/  ISETP.GE.AND P1, PT, R137, UR4, PT ;  /* 0x0000000489007c0c */ /* 0x000fe4000bf26270 */
[----:B------:R-:W-:Y:S01]  /*28f0*/  LOP3.LUT R21, R21, 0xfffff000, RZ, 0xc0, !PT ;  /* 0xfffff00015157812 */ /* 0x000fe200078ec0ff */
[----:B------:R-:W-:Y:S01]  /*2900*/  IMAD.WIDE.U32 R68, R95, R10, R68 ;  /* 0x0000000a5f447225 */ /* 0x000fe200078e0044 */
[----:B------:R-:W-:-:S03]  /*2910*/  SHF.L.U64.HI R85, R8, 0x7, R9 ;  /* 0x0000000708557819 */ /* 0x000fc60000010209 */
[----:B------:R-:W-:Y:S01]  /*2920*/  IMAD.WIDE.U32 R64, R95, R8, R64 ;  /* 0x000000085f407225 */ /* 0x000fe200078e0040 */
[----:B------:R-:W-:-:S03]  /*2930*/  SHF.L.U64.HI R86, R10, 0x7, R11 ;  /* 0x000000070a567819 */ /* 0x000fc6000001020b */
[----:B------:R-:W-:Y:S01]  /*2940*/  IMAD.WIDE.U32 R66, R95, R8, R66 ;  /* 0x000000085f427225 */ /* 0x000fe200078e0042 */
[----:B------:R-:W-:-:S03]  /*2950*/  IADD3 R99, R30, 0x8, RZ ;  /* 0x000000081e637810 */ /* 0x000fc60007ffe0ff */
[----:B------:R-:W-:Y:S01]  /*2960*/  IMAD.WIDE.U32 R70, R95, R10, R70 ;  /* 0x0000000a5f467225 */ /* 0x000fe200078e0046 */
[----:B------:R-:W-:-:S03]  /*2970*/  SHF.R.S32.HI R78, RZ, 0x1f, R0 ;  /* 0x0000001fff4e7819 */ /* 0x000fc60000011400 */
[----:B------:R-:W-:Y:S01]  /*2980*/  IMAD.SHL.U32 R98, R13, 0x2, RZ ;  /* 0x000000020d627824 */ /* 0x000fe200078e00ff */
[----:B------:R-:W-:Y:S01]  /*2990*/  @!P6 BAR.SYNC.DEFER_BLOCKING 0x9, 0x100 ;  /* 0x024400000000eb1d */ /* 0x000fe20000010000 */
[C---:B--2---:R-:W-:Y:S02]  /*29a0*/  LOP3.LUT R12, R27.reuse, 0x18, R5, 0xf8, !PT ;  /* 0x000000181b0c7812 */ /* 0x044fe400078ef805 */
[C---:B------:R-:W-:Y:S02]  /*29b0*/  LOP3.LUT R20, R27.reuse, 0x18, R6, 0xf8, !PT ;  /* 0x000000181b147812 */ /* 0x040fe400078ef806 */
[----:B------:R-:W-:Y:S02]  /*29c0*/  LOP3.LUT R27, R27, 0x18, R7, 0xf8, !PT ;  /* 0x000000181b1b7812 */ /* 0x000fe400078ef807 */
[----:B---3--:R-:W-:Y:S01]  /*29d0*/  LOP3.LUT R15, R12, R34, RZ, 0x3c, !PT ;  /* 0x000000220c0f7212 */ /* 0x008fe200078e3cff */
[----:B------:R-:W-:Y:S01]  /*29e0*/  IMAD R12, R31, R8, RZ ;  /* 0x000000081f0c7224 */ /* 0x000fe200078e02ff */
[----:B------:R-:W-:-:S02]  /*29f0*/  LOP3.LUT R27, R27, R34, RZ, 0x3c, !PT ;  /* 0x000000221b1b7212 */ /* 0x000fc400078e3cff */
[--C-:B----4-:R-:W-:Y:S01]  /*2a00*/  IADD3 R94, R15, R14, R33.reuse ;  /* 0x0000000e0f5e7210 */ /* 0x110fe20007ffe021 */
[----:B------:R-:W-:Y:S01]  /*2a10*/  IMAD R15, R95, R9, R12 ;  /* 0x000000095f0f7224 */ /* 0x000fe200078e020c */
[----:B------:R-:W-:Y:S01]  /*2a20*/  LOP3.LUT R20, R20, R34, RZ, 0x3c, !PT ;  /* 0x0000002214147212 */ /* 0x000fe200078e3cff */
[----:B------:R-:W-:Y:S01]  /*2a30*/  IMAD R12, R31, R10, RZ ;  /* 0x0000000a1f0c7224 */ /* 0x000fe200078e02ff */
[--C-:B------:R-:W-:Y:S02]  /*2a40*/  IADD3 R92, R27, R28, R33.reuse ;  /* 0x0000001c1b5c7210 */ /* 0x100fe40007ffe021 */
[----:B------:R-:W-:Y:S01]  /*2a50*/  SEL R28, RZ, 0x20, P1 ;  /* 0x00000020ff1c7807 */ /* 0x000fe20000800000 */
[----:B------:R-:W-:Y:S01]  /*2a60*/  IMAD R73, R95, R11, R12 ;  /* 0x0000000b5f497224 */ /* 0x000fe200078e020c */
[----:B------:R-:W-:Y:S02]  /*2a70*/  IADD3 R93, R20, R21, R33 ;  /* 0x00000015145d7210 */ /* 0x000fe40007ffe021 */
[----:B------:R-:W-:-:S02]  /*2a80*/  LOP3.LUT R20, R5, 0xfffffff8, RZ, 0xc0, !PT ;  /* 0xfffffff805147812 */ /* 0x000fc400078ec0ff */
[----:B------:R-:W-:Y:S02]  /*2a90*/  LOP3.LUT R21, R6, 0xfffffff8, RZ, 0xc0, !PT ;  /* 0xfffffff806157812 */ /* 0x000fe400078ec0ff */
[----:B------:R-:W-:Y:S02]  /*2aa0*/  LOP3.LUT R27, R7, 0xfffffff8, RZ, 0xc0, !PT ;  /* 0xfffffff8071b7812 */ /* 0x000fe400078ec0ff */
[----:B------:R-:W-:Y:S01]  /*2ab0*/  LOP3.LUT R28, R29, R28, RZ, 0xfc, !PT ;  /* 0x0000001c1d1c7212 */ /* 0x000fe200078efcff */
[----:B------:R-:W-:Y:S01]  /*2ac0*/  IMAD.SHL.U32 R9, R10, 0x80, RZ ;  /* 0x000000800a097824 */ /* 0x000fe200078e00ff */
[----:B------:R-:W-:Y:S01]  /*2ad0*/  SHF.R.S32.HI R91, RZ, 0x1f, R20 ;  /* 0x0000001fff5b7819 */ /* 0x000fe20000011414 */
[----:B------:R-:W-:Y:S01]  /*2ae0*/  IMAD.IADD R75, R69, 0x1, R73 ;  /* 0x00000001454b7824 */ /* 0x000fe200078e0249 */
[----:B------:R-:W-:Y:S01]  /*2af0*/  SHF.R.S32.HI R90, RZ, 0x1f, R21 ;  /* 0x0000001fff5a7819 */ /* 0x000fe20000011415 */
[----:B------:R-:W-:Y:S01]  /*2b00*/  IMAD.SHL.U32 R8, R8, 0x80, RZ ;  /* 0x0000008008087824 */ /* 0x000fe200078e00ff */
[----:B------:R-:W-:Y:S01]  /*2b10*/  SHF.R.S32.HI R87, RZ, 0x1f, R27 ;  /* 0x0000001fff577819 */ /* 0x000fe2000001141b */
[----:B------:R-:W-:Y:S01]  /*2b20*/  IMAD R10, R32, 0xc0, R142 ;  /* 0x000000c0200a7824 */ /* 0x000fe200078e028e */
[----:B------:R-:W-:Y:S01]  /*2b30*/  LOP3.LUT R29, R29, 0x1, RZ, 0xc0, !PT ;  /* 0x000000011d1d7812 */ /* 0x000fe200078ec0ff */
[----:B------:R-:W-:Y:S01]  /*2b40*/  IMAD.IADD R76, R65, 0x1, R15 ;  /* 0x00000001414c7824 */ /* 0x000fe200078e020f */
[C---:B------:R-:W-:Y:S01]  /*2b50*/  LOP3.LUT R30, R28.reuse, 0x2, RZ, 0xc0, !PT ;  /* 0x000000021c1e7812 */ /* 0x040fe200078ec0ff */
[----:B------:R-:W-:Y:S01]  /*2b60*/  IMAD.IADD R74, R15, 0x1, R67 ;  /* 0x000000010f4a7824 */ /* 0x000fe200078e0243 */
[----:B------:R-:W-:Y:S01]  /*2b70*/  LOP3.LUT R31, R28, 0x4, RZ, 0xc0, !PT ;  /* 0x000000041c1f7812 */ /* 0x000fe200078ec0ff */
[----:B------:R-:W-:-:S07]  /*2b80*/  IMAD.IADD R73, R73, 0x1, R71 ;  /* 0x0000000149497824 */ /* 0x000fce00078e0247 */
.L_x_12418:
[----:B--2---:R-:W2:Y:S01]  /*2b90*/  LDL R35, [R1+0x68] ;  /* 0x0000680001237983 */ /* 0x004ea20000100800 */
        /* <DEDUP_REMOVED lines=11> */
[----:B---3--:R-:W3:Y:S08]  /*2c50*/  @!P1 LDC.64 R12, c[0x0][0x418] ;  /* 0x00010600ff0c9b82 */ /* 0x008ef00000000a00 */
        /* <DEDUP_REMOVED lines=35> */
[----:B------:R-:W-:Y:S02]  /*2e90*/  VIMNMX R83, R83, 0x80, PT ;  /* 0x0000008053537848 */ /* 0x000fe40003fe0100 */
[----:B------:R-:W-:Y:S01]  /*2ea0*/  IADD3 R13, R13, R15, RZ ;  /* 0x0000000f0d0d7210 */ /* 0x000fe20007ffe0ff */
        /* <DEDUP_REMOVED lines=36> */
[----:B------:R-:W2:Y:S04]  /*30f0*/  LDL.64 R102, [R1] ;  /* 0x0000000001667983 */ /* 0x000ea80000100a00 */
        /* <DEDUP_REMOVED lines=45> */
.L_x_12364:
[----:B------:R-:W-:Y:S05]  /*33d0*/  BSYNC B1 ;  /* 0x0000000000017941 */ /* 0x000fea0003800000 */
.L_x_12363:
[----:B-----5:R-:W-:Y:S01]  /*33e0*/  IMAD.MOV.U32 R11, RZ, RZ, R32 ;  /* 0x000000ffff0b7224 */ /* 0x020fe200078e0020 */
[----:B------:R-:W-:Y:S01]  /*33f0*/  UISETP.NE.AND UP0, UPT, UR41, 0x3, UPT ;  /* 0x000000032900788c */ /* 0x000fe2000bf05270 */
[----:B0-----:R-:W-:-:S05]  /*3400*/  IMAD.MOV.U32 R12, RZ, RZ, R33 ;  /* 0x000000ffff0c7224 */ /* 0x001fca00078e0021 */
        /* <DEDUP_REMOVED lines=40> */
.L_x_12365:
[----:B------:R-:W-:Y:S01]  /*3690*/  IMAD R57, R19, 0x8, R2 ;  /* 0x0000000813397824 */ /* 0x000fe200078e0202 */
[----:B------:R-:W-:Y:S01]  /*36a0*/  SHF.L.U32 R84, R141, 0x1f, RZ ;  /* 0x0000001f8d547819 */ /* 0x000fe200000006ff */
[----:B------:R-:W-:Y:S03]  /*36b0*/  BSSY B1, `(.L_x_12366) ;  /* 0x0000003000017945 */ /* 0x000fe60003800000 */
[----:B------:R-:W0:Y:S02]  /*36c0*/  SYNCS.PHASECHK.TRANS64.TRYWAIT P4, [R57+URZ+0x2d890], R84 ;  /* 0x02d89054390075a7 */ /* 0x000e24000808017f */
[----:B0-----:R-:W-:Y:S05]  /*36d0*/  @!P4 BRA `(.L_x_12367) ;  /* 0x000001b000c0c947 */ /* 0x001fea0003800000 */
.L_x_12642:
[----:B------:R-:W-:Y:S05]  /*36e0*/  BSYNC B1 ;  /* 0x0000000000017941 */ /* 0x000fea0003800000 */
.L_x_12366:
[----:B------:R-:W-:-:S03]  /*36f0*/  UMOV UR4, 0xffffffff ;  /* 0xffffffff00047882 */ /* 0x000fc60000000000 */
[----:B------:R-:W-:Y:S05]  /*3700*/  BRA.DIV UR4, `(.L_x_12368) ;  /* 0x000001b204c87947 */ /* 0x000fea000b800000 */
[----:B------:R-:W1:Y:S04]  /*3710*/  SHFL.IDX PT, R61, R61, RZ, 0x1e1f ;  /* 0x001e1fff3d3d7589 */ /* 0x000e6800000e0000 */
[----:B------:R-:W2:Y:S02]  /*3720*/  SHFL.IDX PT, R60, R60, RZ, 0x1e1f ;  /* 0x001e1fff3c3c7589 */ /* 0x000ea400000e0000 */
.L_x_12646:
[----:B------:R-:W-:Y:S05]  /*3730*/  @P3 BRA `(.L_x_12369) ;  /* 0x0000003800143947 */ /* 0x000fea0003800000 */
[----:B------:R-:W-:Y:S01]  /*3740*/  ISETP.NE.AND P3, PT, R29, RZ, PT ;  /* 0x000000ff1d00720c */ /* 0x000fe20003f65270 */
[----:B------:R-:W-:-:S12]  /*3750*/  BSSY B1, `(.L_x_12370) ;  /* 0x0000036000017945 */ /* 0x000fd80003800000 */
[----:B------:R-:W-:Y:S05]  /*3760*/  @!P3 BRA `(.L_x_12371) ;  /* 0x0000000000d0b947 */ /* 0x000fea0003800000 */
[----:B------:R-:W3:Y:S01]  /*3770*/  LDL.64 R112, [R1] ;  /* 0x0000000001707983 */ /* 0x000ee20000100a00 */
        /* <DEDUP_REMOVED lines=26> */
[----:B------:R-:W-:-:S04]  /*3920*/  FMUL.FTZ R52, R15, R54 ;  /* 0x000000360f347220 */ /* 0x000fc80000410000 */
        /* <DEDUP_REMOVED lines=20> */
.L_x_12373:
[----:B------:R-:W-:Y:S05]  /*3a70*/  BSYNC B2 ;  /* 0x0000000000027941 */ /* 0x000fea0003800000 */
.L_x_12372:
[----:B--2---:R-:W-:-:S04]  /*3a80*/  LEA R52, P3, R16, R60, 0x1 ;  /* 0x0000003c10347211 */ /* 0x004fc800078608ff */
[----:B-1----:R-:W-:-:S05]  /*3a90*/  LEA.HI.X R53, R16, R61, R17, 0x1, P3 ;  /* 0x0000003d10357211 */ /* 0x002fca00018f0c11 */
[----:B------:R3:W-:Y:S04]  /*3aa0*/  ST.E.128 desc[UR38][R52.64], R12 ;  /* 0x0000000c34007985 */ /* 0x0007e8000c101d26 */
.L_x_12371:
[----:B------:R-:W-:Y:S05]  /*3ab0*/  BSYNC B1 ;  /* 0x0000000000017941 */ /* 0x000fea0003800000 */
.L_x_12370:
        /* <DEDUP_REMOVED lines=50> */
.L_x_12377:
[----:B------:R-:W-:Y:S05]  /*3de0*/  BSYNC B2 ;  /* 0x0000000000027941 */ /* 0x000fea0003800000 */
.L_x_12376:
[----:B------:R-:W3:Y:S01]  /*3df0*/  LDL R11, [R1+0x14] ;  /* 0x00001400010b7983 */ /* 0x000ee20000100800 */
[----:B--2---:R-:W-:Y:S02]  /*3e00*/  IMAD.MOV.U32 R48, RZ, RZ, R60 ;  /* 0x000000ffff307224 */ /* 0x004fe400078e003c */
[----:B-1----:R-:W-:Y:S01]  /*3e10*/  IMAD.MOV.U32 R49, RZ, RZ, R61 ;  /* 0x000000ffff317224 */ /* 0x002fe200078e003d */
[----:B---3--:R-:W-:-:S05]  /*3e20*/  SHF.L.U32 R11, R11, 0x3, RZ ;  /* 0x000000030b0b7819 */ /* 0x008fca00000006ff */
[----:B------:R-:W-:-:S05]  /*3e30*/  IMAD.WIDE R48, R11, 0x2, R48 ;  /* 0x000000020b307825 */ /* 0x000fca00078e0230 */
[----:B------:R4:W-:Y:S02]  /*3e40*/  ST.E.128 desc[UR38][R48.64], R12 ;  /* 0x0000000c30007985 */ /* 0x0009e4000c101d26 */
.L_x_12375:
[----:B------:R-:W-:Y:S05]  /*3e50*/  BSYNC B1 ;  /* 0x0000000000017941 */ /* 0x000fea0003800000 */
.L_x_12374:
        /* <DEDUP_REMOVED lines=52> */
.L_x_12381:
[----:B------:R-:W-:Y:S05]  /*41a0*/  BSYNC B2 ;  /* 0x0000000000027941 */ /* 0x000fea0003800000 */
.L_x_12380:
[----:B------:R-:W3:Y:S01]  /*41b0*/  LDL R11, [R1+0x18] ;  /* 0x00001800010b7983 */ /* 0x000ee20000100800 */
[----:B-1----:R-:W-:Y:S01]  /*41c0*/  MOV R45, R61 ;  /* 0x0000003d002d7202 */ /* 0x002fe20000000f00 */
[----:B--2---:R-:W-:Y:S02]  /*41d0*/  IMAD.MOV.U32 R44, RZ, RZ, R60 ;  /* 0x000000ffff2c7224 */ /* 0x004fe400078e003c */
[----:B---3--:R-:W-:-:S04]  /*41e0*/  IMAD.SHL.U32 R11, R11, 0x8, RZ ;  /* 0x000000080b0b7824 */ /* 0x008fc800078e00ff */
[----:B------:R-:W-:-:S05]  /*41f0*/  IMAD.WIDE R44, R11, 0x2, R44 ;  /* 0x000000020b2c7825 */ /* 0x000fca00078e022c */
[----:B------:R1:W-:Y:S02]  /*4200*/  ST.E.128 desc[UR38][R44.64], R12 ;  /* 0x0000000c2c007985 */ /* 0x0003e4000c101d26 */
.L_x_12379:
[----:B------:R-:W-:Y:S05]  /*4210*/  BSYNC B1 ;  /* 0x0000000000017941 */ /* 0x000fea0003800000 */
.L_x_12378:
        /* <DEDUP_REMOVED lines=52> */
.L_x_12385:
[----:B------:R-:W-:Y:S05]  /*4560*/  BSYNC B2 ;  /* 0x0000000000027941 */ /* 0x000fea0003800000 */
.L_x_12384:
[----:B------:R-:W3:Y:S01]  /*4570*/  LDL R11, [R1+0x24] ;  /* 0x00002400010b7983 */ /* 0x000ee20000100800 */
[----:B--2---:R-:W-:-:S04]  /*4580*/  LEA R40, P3, R136, R60, 0x1 ;  /* 0x0000003c88287211 */ /* 0x004fc800078608ff */
[----:B---3--:R-:W-:-:S05]  /*4590*/  LEA.HI.X R41, R136, R61, R11, 0x1, P3 ;  /* 0x0000003d88297211 */ /* 0x008fca00018f0c0b */
[----:B------:R1:W-:Y:S04]  /*45a0*/  ST.E.128 desc[UR38][R40.64], R12 ;  /* 0x0000000c28007985 */ /* 0x0003e8000c101d26 */
.L_x_12383:
[----:B------:R-:W-:Y:S05]  /*45b0*/  BSYNC B1 ;  /* 0x0000000000017941 */ /* 0x000fea0003800000 */
.L_x_12382:
        /* <DEDUP_REMOVED lines=45> */
[----:B------:R-:W-:-:S05]  /*4890*/  HADD2.F32 R14, -RZ, R14.H1_H1 ;  /* 0x3000000eff0e7230 */ /* 0x000fca0000004100 */
[-C--:B------:R-:W-:Y:S01]  /*48a0*/  FMUL.FTZ R42, R14, R103.reuse ;  /* 0x000000670e2a7220 */ /* 0x080fe20000410000 */
[----:B------:R-:W-:-:S03]  /*48b0*/  FMUL.FTZ R103, R37, R103 ;  /* 0x0000006725677220 */ /* 0x000fc60000410000 */
[-C--:B------:R-:W-:Y:S01]  /*48c0*/  FFMA.FTZ R42, R37, R102.reuse, -R42 ;  /* 0x00000066252a7223 */ /* 0x080fe2000001082a */
[----:B------:R-:W-:Y:S01]  /*48d0*/  FFMA.FTZ R103, R14, R102, R103 ;  /* 0x000000660e677223 */ /* 0x000fe20000010067 */
[----:B------:R-:W-:Y:S01]  /*48e0*/  F2FP.F16.F32.PACK_AB R37, R13, R12 ;  /* 0x0000000c0d25723e */ /* 0x000fe200000000ff */
[----:B------:R-:W-:Y:S01]  /*48f0*/  IMAD.MOV.U32 R13, RZ, RZ, R11 ;  /* 0x000000ffff0d7224 */ /* 0x000fe200078e000b */
[----:B------:R-:W-:Y:S02]  /*4900*/  F2FP.F16.F32.PACK_AB R12, R36, R15 ;  /* 0x0000000f240c723e */ /* 0x000fe400000000ff */
[----:B------:R-:W-:Y:S01]  /*4910*/  F2FP.F16.F32.PACK_AB R14, R103, R42 ;  /* 0x0000002a670e723e */ /* 0x000fe200000000ff */
[----:B------:R-:W-:-:S07]  /*4920*/  IMAD.MOV.U32 R15, RZ, RZ, R37 ;  /* 0x000000ffff0f7224 */ /* 0x000fce00078e0025 */
.L_x_12389:
[----:B------:R-:W-:Y:S05]  /*4930*/  BSYNC B2 ;  /* 0x0000000000027941 */ /* 0x000fea0003800000 */
.L_x_12388:
[----:B--2---:R1:W-:Y:S02]  /*4940*/  ST.E.128 desc[UR38][R40.64], R12 ;  /* 0x0000000c28007985 */ /* 0x0043e4000c101d26 */
.L_x_12387:
[----:B------:R-:W-:Y:S05]  /*4950*/  BSYNC B1 ;  /* 0x0000000000017941 */ /* 0x000fea0003800000 */
.L_x_12386:
        /* <DEDUP_REMOVED lines=51> */
.L_x_12391:
[----:B------:R-:W-:Y:S05]  /*4c90*/  BSYNC B1 ;  /* 0x0000000000017941 */ /* 0x000fea0003800000 */
.L_x_12390:
[----:B--2---:R1:W-:Y:S01]  /*4ca0*/  ST.E.128 desc[UR38][R36.64], R12 ;  /* 0x0000000c24007985 */ /* 0x0043e2000c101d26 */
[----:B------:R-:W-:Y:S05]  /*4cb0*/  BRA `(.L_x_12369) ;  /* 0x0000002000b47947 */ /* 0x000fea0003800000 */
.L_x_12362:
        /* <DEDUP_REMOVED lines=46> */
.L_x_12393:
[----:B------:R-:W-:Y:S05]  /*4fa0*/  BSYNC B1 ;  /* 0x0000000000017941 */ /* 0x000fea0003800000 */
.L_x_12392:
        /* <DEDUP_REMOVED lines=47> */
.L_x_12394:
[----:B------:R-:W-:Y:S01]  /*52a0*/  LEA R57, R19, R2, 0x3 ;  /* 0x0000000213397211 */ /* 0x000fe200078e18ff */
[----:B------:R-:W-:Y:S01]  /*52b0*/  BSSY B1, `(.L_x_12395) ;  /* 0x0000004000017945 */ /* 0x000fe20003800000 */
[----:B------:R-:W-:-:S04]  /*52c0*/  SHF.L.U32 R84, R141, 0x1f, RZ ;  /* 0x0000001f8d547819 */ /* 0x000fc800000006ff */
[----:B------:R-:W0:Y:S02]  /*52d0*/  SYNCS.PHASECHK.TRANS64.TRYWAIT P4, [R57+URZ+0x2d890], R84 ;  /* 0x02d89054390075a7 */ /* 0x000e24000808017f */
[----:B0-----:R-:W-:Y:S05]  /*52e0*/  @!P4 BRA `(.L_x_12396) ;  /* 0x00000198001cc947 */ /* 0x001fea0003800000 */
.L_x_12647:
[----:B------:R-:W-:Y:S05]  /*52f0*/  BSYNC B1 ;  /* 0x0000000000017941 */ /* 0x000fea0003800000 */
.L_x_12395:
[----:B------:R-:W-:-:S03]  /*5300*/  UMOV UR4, 0xffffffff ;  /* 0xffffffff00047882 */ /* 0x000fc60000000000 */
[----:B------:R-:W-:Y:S05]  /*5310*/  BRA.DIV UR4, `(.L_x_12397) ;  /* 0x0000019a04247947 */ /* 0x000fea000b800000 */
[----:B------:R1:W2:Y:S04]  /*5320*/  SHFL.IDX PT, R89, R61, RZ, 0x1e1f ;  /* 0x001e1fff3d597589 */ /* 0x0002a800000e0000 */
[----:B------:R1:W3:Y:S02]  /*5330*/  SHFL.IDX PT, R88, R60, RZ, 0x1e1f ;  /* 0x001e1fff3c587589 */ /* 0x0002e400000e0000 */
.L_x_12651:
        /* <DEDUP_REMOVED lines=40> */
[CC--:B------:R-:W-:Y:S01]  /*55c0*/  FMUL.FTZ R61, R13.reuse, R106.reuse ;  /* 0x0000006a0d3d7220 */ /* 0x0c0fe20000410000 */
        /* <DEDUP_REMOVED lines=13> */
[CC--:B------:R-:W-:Y:S01]  /*56a0*/  FMUL.FTZ R104, R105.reuse, R106.reuse ;  /* 0x0000006a69687220 */ /* 0x0c0fe20000410000 */
[C---:B------:R-:W-:Y:S01]  /*56b0*/  FMUL.FTZ R106, R52.reuse, R106 ;  /* 0x0000006a346a7220 */ /* 0x040fe20000410000 */
[----:B------:R-:W-:Y:S02]  /*56c0*/  HADD2.F32 R40, -RZ, R40.H0_H0 ;  /* 0x20000028ff287230 */ /* 0x000fe40000004100 */
[-C--:B------:R-:W-:Y:S01]  /*56d0*/  FFMA.FTZ R52, R52, R41.reuse, -R104 ;  /* 0x0000002934347223 */ /* 0x080fe20000010868 */
[----:B------:R-:W-:Y:S01]  /*56e0*/  FFMA.FTZ R41, R105, R41, R106 ;  /* 0x0000002969297223 */ /* 0x000fe2000001006a */
[----:B------:R-:W-:-:S02]  /*56f0*/  HADD2.F32 R105, -RZ, R119.H0_H0 ;  /* 0x20000077ff697230 */ /* 0x000fc40000004100 */
[----:B------:R-:W-:Y:S01]  /*5700*/  HADD2.F32 R106, -RZ, R63.H0_H0 ;  /* 0x2000003fff6a7230 */ /* 0x000fe20000004100 */
[----:B------:R-:W-:Y:S01]  /*5710*/  F2FP.F16.F32.PACK_AB R52, R52, R61 ;  /* 0x0000003d3434723e */ /* 0x000fe200000000ff */
[----:B------:R-:W-:Y:S01]  /*5720*/  HADD2.F32 R42, -RZ, R42.H0_H0 ;  /* 0x2000002aff2a7230 */ /* 0x000fe20000004100 */
        /* <DEDUP_REMOVED lines=57> */
.L_x_12401:
[----:B------:R-:W-:Y:S05]  /*5ac0*/  BSYNC B2 ;  /* 0x0000000000027941 */ /* 0x000fea0003800000 */
.L_x_12400:
[----:B---3--:R-:W-:-:S04]  /*5ad0*/  LEA R40, P3, R20, R88, 0x1 ;  /* 0x0000005814287211 */ /* 0x008fc800078608ff */
[----:B------:R-:W-:Y:S02]  /*5ae0*/  LEA.HI.X R41, R20, R89, R91, 0x1, P3 ;  /* 0x0000005914297211 */ /* 0x000fe400018f0c5b */
[----:B------:R-:W-:-:S03]  /*5af0*/  ISETP.GE.AND P3, PT, R103, R11, PT ;  /* 0x0000000b6700720c */ /* 0x000fc60003f66270 */
[----:B--2---:R2:W-:Y:S10]  /*5b00*/  ST.E.128 desc[UR38][R40.64], R12 ;  /* 0x0000000c28007985 */ /* 0x0045f4000c101d26 */
[----:B--2---:R-:W-:-:S05]  /*5b10*/  @!P3 IMAD.WIDE R12, R103, 0x2, R88 ;  /* 0x00000002670cb825 */ /* 0x004fca00078e0258 */
[----:B-1----:R4:W-:Y:S02]  /*5b20*/  @!P3 ST.E.128 desc[UR38][R12.64], R60 ;  /* 0x0000003c0c00b985 */ /* 0x0029e4000c101d26 */
.L_x_12399:
[----:B------:R-:W-:Y:S05]  /*5b30*/  BSYNC B1 ;  /* 0x0000000000017941 */ /* 0x000fea0003800000 */
.L_x_12398:
        /* <DEDUP_REMOVED lines=23> */
[----:B------:R-:W-:-:S03]  /*5cb0*/  IMAD R12, R19, 0x3000, R93 ;  /* 0x00003000130c7824 */ /* 0x000fc600078e025d */
[----:B------:R-:W-:Y:S01]  /*5cc0*/  LEA R40, R40, R2, 0x1 ;  /* 0x0000000228287211 */ /* 0x000fe200078e08ff */
[----:B------:R-:W-:-:S05]  /*5cd0*/  IMAD R12, R12, 0x2, R2 ;  /* 0x000000020c0c7824 */ /* 0x000fca00078e0202 */
        /* <DEDUP_REMOVED lines=55> */
[----:B------:R-:W-:Y:S01]  /*6050*/  HADD2.F32 R53, -RZ, R114.H1_H1 ;  /* 0x30000072ff357230 */ /* 0x000fe20000004100 */
        /* <DEDUP_REMOVED lines=14> */
[--C-:B------:R-:W-:Y:S02]  /*6140*/  HADD2.F32 R40, -RZ, R113.reuse.H0_H0 ;  /* 0x20000071ff287230 */ /* 0x100fe40000004100 */
        /* <DEDUP_REMOVED lines=22> */
.L_x_12405:
[----:B------:R-:W-:Y:S05]  /*62b0*/  BSYNC B2 ;  /* 0x0000000000027941 */ /* 0x000fea0003800000 */
.L_x_12404:
[----:B------:R-:W-:-:S04]  /*62c0*/  LEA R36, P3, R21, R88, 0x1 ;  /* 0x0000005815247211 */ /* 0x000fc800078608ff */
[----:B------:R-:W-:Y:S02]  /*62d0*/  LEA.HI.X R37, R21, R89, R90, 0x1, P3 ;  /* 0x0000005915257211 */ /* 0x000fe400018f0c5a */
[----:B------:R-:W-:-:S03]  /*62e0*/  ISETP.GE.AND P3, PT, R52, R11, PT ;  /* 0x0000000b3400720c */ /* 0x000fc60003f66270 */
[----:B---3--:R3:W-:Y:S10]  /*62f0*/  ST.E.128 desc[UR38][R36.64], R12 ;  /* 0x0000000c24007985 */ /* 0x0087f4000c101d26 */
[----:B---3--:R-:W-:-:S05]  /*6300*/  @!P3 IMAD.WIDE R12, R52, 0x2, R88 ;  /* 0x00000002340cb825 */ /* 0x008fca00078e0258 */
[----:B--2---:R2:W-:Y:S02]  /*6310*/  @!P3 ST.E.128 desc[UR38][R12.64], R40 ;  /* 0x000000280c00b985 */ /* 0x0045e4000c101d26 */
.L_x_12403:
[----:B------:R-:W-:Y:S05]  /*6320*/  BSYNC B1 ;  /* 0x0000000000017941 */ /* 0x000fea0003800000 */
.L_x_12402:
        /* <DEDUP_REMOVED lines=22> */
[----:B------:R-:W-:Y:S01]  /*6490*/  IADD3 R12, R12, R13, R14 ;  /* 0x0000000d0c0c7210 */ /* 0x000fe20007ffe00e */
[----:B------:R-:W-:-:S04]  /*64a0*/  IMAD R13, R19, 0x3000, R92 ;  /* 0x00003000130d7824 */ /* 0x000fc800078e025c */
        /* <DEDUP_REMOVED lines=8> */
[----:B---3--:R-:W-:Y:S01]  /*6530*/  HADD2.F32 R43, -RZ, R37.H0_H0 ;  /* 0x20000025ff2b7230 */ /* 0x008fe20000004100 */
        /* <DEDUP_REMOVED lines=31> */
[----:B------:R-:W-:Y:S01]  /*6730*/  FMUL.FTZ R39, R49, R39 ;  /* 0x0000002731277220 */ /* 0x000fe20000410000 */
[----:B------:R-:W-:Y:S02]  /*6740*/  HADD2.F32 R32, -RZ, R32.H0_H0 ;  /* 0x20000020ff207230 */ /* 0x000fe40000004100 */
[----:B------:R-:W-:Y:S02]  /*6750*/  HADD2.F32 R111, -RZ, R111.H0_H0 ;  /* 0x2000006fff6f7230 */ /* 0x000fe40000004100 */
[-C--:B------:R-:W-:Y:S01]  /*6760*/  FFMA.FTZ R39, R45, R48.reuse, R39 ;  /* 0x000000302d277223 */ /* 0x080fe20000010027 */
[----:B------:R-:W-:Y:S01]  /*6770*/  SHF.R.U32.HI R45, RZ, 0x10, R35 ;  /* 0x00000010ff2d7819 */ /* 0x000fe20000011623 */
[----:B------:R-:W-:Y:S01]  /*6780*/  FFMA.FTZ R50, R49, R48, -R50 ;  /* 0x0000003031327223 */ /* 0x000fe20000010832 */
[--C-:B------:R-:W-:Y:S01]  /*6790*/  SHF.R.U64 R35, R46, 0x10, R47.reuse ;  /* 0x000000102e237819 */ /* 0x100fe2000000122f */
[----:B------:R-:W-:Y:S01]  /*67a0*/  HADD2.F32 R109, -RZ, R109.H0_H0 ;  /* 0x2000006dff6d7230 */ /* 0x000fe20000004100 */
[----:B------:R-:W-:Y:S01]  /*67b0*/  SHF.R.U32.HI R46, RZ, 0x10, R47 ;  /* 0x00000010ff2e7819 */ /* 0x000fe2000001162f */
[----:B------:R-:W-:-:S02]  /*67c0*/  HADD2.F32 R45, -RZ, R45.H0_H0 ;  /* 0x2000002dff2d7230 */ /* 0x000fc40000004100 */
[----:B------:R-:W-:Y:S02]  /*67d0*/  HADD2.F32 R35, -RZ, R35.H0_H0 ;  /* 0x20000023ff237230 */ /* 0x000fe40000004100 */
[----:B------:R-:W-:Y:S02]  /*67e0*/  HADD2.F32 R46, -RZ, R46.H0_H0 ;  /* 0x2000002eff2e7230 */ /* 0x000fe40000004100 */
[----:B------:R-:W-:-:S03]  /*67f0*/  IMAD.MOV.U32 R13, RZ, RZ, R33 ;  /* 0x000000ffff0d7224 */ /* 0x000fc600078e0021 */
        /* <DEDUP_REMOVED lines=14> */
[----:B------:R-:W-:-:S05]  /*68e0*/  HADD2.F32 R37, -RZ, R36.H1_H1 ;  /* 0x30000024ff257230 */ /* 0x000fca0000004100 */
        /* <DEDUP_REMOVED lines=10> */
[C---:B------:R-:W-:Y:S01]  /*6990*/  FMUL.FTZ R111, R12.reuse, R111 ;  /* 0x0000006f0c6f7220 */ /* 0x040fe20000410000 */
[----:B------:R-:W-:Y:S01]  /*69a0*/  F2FP.F16.F32.PACK_AB R36, R37, R112 ;  /* 0x000000702524723e */ /* 0x000fe200000000ff */
[----:B------:R-:W-:Y:S01]  /*69b0*/  FFMA.FTZ R12, R12, R109, -R49 ;  /* 0x0000006d0c0c7223 */ /* 0x000fe20000010831 */
[----:B------:R-:W-:-:S02]  /*69c0*/  HADD2.F32 R49, -RZ, R34.H0_H0 ;  /* 0x20000022ff317230 */ /* 0x000fc40000004100 */
[-C--:B------:R-:W-:Y:S01]  /*69d0*/  FMUL.FTZ R53, R38, R35.reuse ;  /* 0x0000002326357220 */ /* 0x080fe20000410000 */
[----:B------:R-:W-:Y:S01]  /*69e0*/  FMUL.FTZ R55, R14, R35 ;  /* 0x000000230e377220 */ /* 0x000fe20000410000 */
[----:B------:R-:W-:Y:S01]  /*69f0*/  FFMA.FTZ R32, R32, R109, R111 ;  /* 0x0000006d20207223 */ /* 0x000fe2000001006f */
[----:B------:R-:W-:Y:S01]  /*6a00*/  MOV R37, R43 ;  /* 0x0000002b00257202 */ /* 0x000fe20000000f00 */
[-C--:B------:R-:W-:Y:S01]  /*6a10*/  FFMA.FTZ R35, R14, R49.reuse, -R53 ;  /* 0x000000310e237223 */ /* 0x080fe20000010835 */
[----:B------:R-:W-:-:S04]  /*6a20*/  FFMA.FTZ R49, R38, R49, R55 ;  /* 0x0000003126317223 */ /* 0x000fc80000010037 */
[----:B------:R-:W-:Y:S01]  /*6a30*/  F2FP.F16.F32.PACK_AB R14, R35, R12 ;  /* 0x0000000c230e723e */ /* 0x000fe200000000ff */
[----:B------:R-:W-:Y:S01]  /*6a40*/  IMAD.MOV.U32 R12, RZ, RZ, R46 ;  /* 0x000000ffff0c7224 */ /* 0x000fe200078e002e */
[----:B------:R-:W-:-:S07]  /*6a50*/  F2FP.F16.F32.PACK_AB R38, R49, R32 ;  /* 0x000000203126723e */ /* 0x000fce00000000ff */
.L_x_12407:
[----:B------:R-:W-:Y:S05]  /*6a60*/  BSYNC B1 ;  /* 0x0000000000017941 */ /* 0x000fea0003800000 */
.L_x_12406:
[----:B--2---:R2:W-:Y:S01]  /*6a70*/  ST.E.128 desc[UR38][R40.64], R12 ;  /* 0x0000000c28007985 */ /* 0x0045e2000c101d26 */
[----:B------:R-:W-:-:S13]  /*6a80*/  ISETP.GE.AND P3, PT, R42, R11, PT ;  /* 0x0000000b2a00720c */ /* 0x000fda0003f66270 */
[----:B------:R-:W-:Y:S05]  /*6a90*/  @P3 BRA `(.L_x_12369) ;  /* 0x00000004003c3947 */ /* 0x000fea0003800000 */
[----:B------:R-:W-:-:S05]  /*6aa0*/  IMAD.WIDE R88, R42, 0x2, R88 ;  /* 0x000000022a587825 */ /* 0x000fca00078e0258 */
[----:B---3--:R3:W-:Y:S01]  /*6ab0*/  ST.E.128 desc[UR38][R88.64], R36 ;  /* 0x0000002458007985 */ /* 0x0087e2000c101d26 */
[----:B------:R-:W-:Y:S05]  /*6ac0*/  BRA `(.L_x_12369) ;  /* 0x0000000400307947 */ /* 0x000fea0003800000 */
.L_x_12361:
[----:B------:R-:W-:-:S06]  /*6ad0*/  UISETP.NE.AND UP0, UPT, UR41, 0x3, UPT ;  /* 0x000000032900788c */ /* 0x000fcc000bf05270 */
[----:B------:R-:W-:-:S13]  /*6ae0*/  PLOP3.LUT P2, PT, PT, PT, UP0, 0x80, 0x0 ;  /* 0x000000000000781c */ /* 0x000fda0003f4f008 */
[----:B------:R-:W-:Y:S05]  /*6af0*/  @!P2 BRA `(.L_x_12408) ;  /* 0x000000000004a947 */ /* 0x000fea0003800000 */
[----:B------:R-:W-:Y:S01]  /*6b00*/  BPT.TRAP 0x1 ;  /* 0x000000040000795c */ /* 0x000fe20000300000 */
.L_x_12408:
[----:B------:R-:W-:Y:S01]  /*6b10*/  IMAD R57, R19, 0x8, R2 ;  /* 0x0000000813397824 */ /* 0x000fe200078e0202 */
[----:B------:R-:W-:Y:S01]  /*6b20*/  SHF.L.U32 R84, R141, 0x1f, RZ ;  /* 0x0000001f8d547819 */ /* 0x000fe200000006ff */
[----:B------:R-:W-:Y:S01]  /*6b30*/  BSSY B1, `(.L_x_12409) ;  /* 0x0000004000017945 */ /* 0x000fe20003800000 */
[----:B------:R-:W-:Y:S02]  /*6b40*/  SHF.R.S32.HI R81, RZ, 0x1f, R80 ;  /* 0x0000001fff517819 */ /* 0x000fe40000011450 */
[----:B------:R-:W0:Y:S02]  /*6b50*/  SYNCS.PHASECHK.TRANS64.TRYWAIT P3, [R57+URZ+0x2d890], R84 ;  /* 0x02d89054390075a7 */ /* 0x000e24000806017f */
[----:B0-----:R-:W-:Y:S05]  /*6b60*/  @!P3 BRA `(.L_x_12410) ;  /* 0x00000180005cb947 */ /* 0x001fea0003800000 */
.L_x_12652:
[----:B------:R-:W-:Y:S05]  /*6b70*/  BSYNC B1 ;  /* 0x0000000000017941 */ /* 0x000fea0003800000 */
.L_x_12409:
        /* <DEDUP_REMOVED lines=24> */
.L_x_12656:
[----:B------:R-:W-:Y:S05]  /*6d00*/  @!P3 BRA `(.L_x_12369) ;  /* 0x0000000000a0b947 */ /* 0x000fea0003800000 */
[----:B-1----:R-:W4:Y:S01]  /*6d10*/  LDL R13, [R1+0x24] ;  /* 0x00002400010d7983 */ /* 0x002f220000100800 */
[----:B------:R-:W-:-:S03]  /*6d20*/  ULDC UR4, c[0x0][0x2f4] ;  /* 0x0000bd0000047ab9 */ /* 0x000fc60000000800 */
[----:B------:R-:W5:Y:S04]  /*6d30*/  LDL R12, [R1+0x20] ;  /* 0x00002000010c7983 */ /* 0x000f680000100800 */
[----:B------:R-:W5:Y:S04]  /*6d40*/  LDL R11, [R1+0x14] ;  /* 0x00001400010b7983 */ /* 0x000f680000100800 */
[----:B------:R-:W5:Y:S01]  /*6d50*/  LDL R41, [R1+0x18] ;  /* 0x0000180001297983 */ /* 0x000f620000100800 */
[----:B------:R-:W-:Y:S02]  /*6d60*/  ISETP.GE.AND P5, PT, R16, UR4, PT ;  /* 0x0000000410007c0c */ /* 0x000fe4000bfa6270 */
        /* <DEDUP_REMOVED lines=20> */
[----:B------:R-:W-:Y:S01]  /*6eb0*/  @!P5 IMAD.SHL.U32 R11, R41, 0x8, RZ ;  /* 0x00000008290bd824 */ /* 0x000fe200078e00ff */
[----:B-1----:R-:W-:Y:S01]  /*6ec0*/  @!P5 MOV R36, R39 ;  /* 0x000000270024d202 */ /* 0x002fe20000000f00 */
[----:B------:R-:W-:-:S04]  /*6ed0*/  @!P5 IMAD.MOV.U32 R37, RZ, RZ, R38 ;  /* 0x000000ffff25d224 */ /* 0x000fc800078e0026 */
        /* <DEDUP_REMOVED lines=11> */
.L_x_12369:
[----:B------:R-:W-:Y:S05]  /*6f90*/  BSYNC B0 ;  /* 0x0000000000007941 */ /* 0x000fea0003800000 */
.L_x_12360:
        /* <DEDUP_REMOVED lines=16> */
.L_x_12413:
[----:B------:R-:W-:Y:S05]  /*70a0*/  BSYNC B0 ;  /* 0x0000000000007941 */ /* 0x000fea0003800000 */
.L_x_12412:
[----:B------:R-:W5:Y:S01]  /*70b0*/  SYNCS.PHASECHK.TRANS64.TRYWAIT P2, [R57+URZ+0x2d8b0], R84 ;  /* 0x02d8b054390075a7 */ /* 0x000f62000804017f */
[----:B------:R-:W-:Y:S04]  /*70c0*/  BSSY B0, `(.L_x_12414) ;  /* 0x0000002000007945 */ /* 0x000fe80003800000 */
[----:B-----5:R-:W-:Y:S05]  /*70d0*/  @!P2 BRA `(.L_x_12415) ;  /* 0x0000017c005ca947 */ /* 0x020fea0003800000 */
.L_x_12657:
[----:B------:R-:W-:Y:S05]  /*70e0*/  BSYNC B0 ;  /* 0x0000000000007941 */ /* 0x000fea0003800000 */
.L_x_12414:
        /* <DEDUP_REMOVED lines=18> */
[----:B------:R-:W-:-:S03]  /*7210*/  ISETP.GT.AND P2, PT, R83, R142, PT ;  /* 0x0000008e5300720c */ /* 0x000fc60003f44270 */
[----:B------:R0:W2:Y:S10]  /*7220*/  SHFL.IDX PT, R37, R12, RZ, 0x1e1f ;  /* 0x001e1fff0c257589 */ /* 0x0000b400000e0000 */
[----:B0-----:R-:W-:Y:S05]  /*7230*/  @!P2 BRA `(.L_x_12417) ;  /* 0x000000000098a947 */ /* 0x001fea0003800000 */
[----:B------:R-:W3:Y:S01]  /*7240*/  LDL R15, [R1+0x24] ;  /* 0x00002400010f7983 */ /* 0x000ee20000100800 */
[----:B------:R-:W-:-:S03]  /*7250*/  ULDC UR4, c[0x0][0x2f4] ;  /* 0x0000bd0000047ab9 */ /* 0x000fc60000000800 */
[----:B------:R-:W4:Y:S04]  /*7260*/  LDL R14, [R1+0x20] ;  /* 0x00002000010e7983 */ /* 0x000f280000100800 */
[----:B------:R-:W5:Y:S04]  /*7270*/  LDL R42, [R1+0x14] ;  /* 0x00001400012a7983 */ /* 0x000f680000100800 */
[----:B------:R-:W5:Y:S01]  /*7280*/  LDL R41, [R1+0x18] ;  /* 0x0000180001297983 */ /* 0x000f620000100800 */
[----:B------:R-:W-:Y:S02]  /*7290*/  ISETP.GE.AND P5, PT, R16, UR4, PT ;  /* 0x0000000410007c0c */ /* 0x000fe4000bfa6270 */
[----:B------:R-:W-:Y:S01]  /*72a0*/  ISETP.GE.AND P4, PT, R136, UR4, PT ;  /* 0x0000000488007c0c */ /* 0x000fe2000bf86270 */
[----:B------:R-:W5:Y:S10]  /*72b0*/  LDL R40, [R1+0x1c] ;  /* 0x00001c0001287983 */ /* 0x000f740000100800 */
[----:B-1----:R-:W-:-:S04]  /*72c0*/  @!P5 LEA R38, P2, R16, R36, 0x1 ;  /* 0x000000241026d211 */ /* 0x002fc800078408ff */
        /* <DEDUP_REMOVED lines=29> */
.L_x_12417:
[----:B------:R-:W-:Y:S05]  /*74a0*/  BSYNC B0 ;  /* 0x0000000000007941 */ /* 0x000fea0003800000 */
.L_x_12416:
[----:B------:R-:W-:Y:S01]  /*74b0*/  @!PT LDS RZ, [RZ] ;  /* 0x00000000fffff984 */ /* 0x000fe20000000800 */
[----:B------:R-:W-:Y:S01]  /*74c0*/  @!PT LDS RZ, [RZ] ;  /* 0x00000000fffff984 */ /* 0x000fe20000000800 */
[----:B------:R-:W-:Y:S01]  /*74d0*/  @!PT LDS RZ, [RZ] ;  /* 0x00000000fffff984 */ /* 0x000fe20000000800 */
[----:B------:R-:W-:Y:S01]  /*74e0*/  @!PT LDS RZ, [RZ] ;  /* 0x00000000fffff984 */ /* 0x000fe20000000800 */
[----:B------:R3:W-:Y:S06]  /*74f0*/  MEMBAR.ALL.CTA ;  /* 0x0000000000007992 */ /* 0x0007ec0000008000 */
[----:B---3--:R-:W3:Y:S01]  /*7500*/  FENCE.VIEW.ASYNC.S ;  /* 0x00000000000073c6 */ /* 0x008ee20000000000 */
[----:B------:R-:W-:Y:S01]  /*7510*/  VIADD R19, R19, 0x1 ;  /* 0x0000000113137836 */ /* 0x000fe20000000000 */
[----:B------:R-:W-:Y:S01]  /*7520*/  @!P3 IADD3 R57, R57, 0x2d8c0, RZ ;  /* 0x0002d8c03939b810 */ /* 0x000fe20007ffe0ff */
[----:B---3--:R3:W-:Y:S03]  /*7530*/  BAR.SYNC.DEFER_BLOCKING R99, 0x80 ;  /* 0x000200630000751d */ /* 0x0087e60000010000 */
        /* <DEDUP_REMOVED lines=12> */
.L_x_12355:
[----:B------:R-:W4:Y:S01]  /*7600*/  LDL R3, [R1+0x58] ;  /* 0x0000580001037983 */ /* 0x000f220000100800 */
[----:B------:R-:W0:Y:S01]  /*7610*/  LDC R0, c[0x0][0x448] ;  /* 0x00011200ff007b82 */ /* 0x000e220000000800 */
[----:B------:R-:W-:Y:S01]  /*7620*/  IMAD.MOV.U32 R94, RZ, RZ, RZ ;  /* 0x000000ffff5e7224 */ /* 0x000fe200078e00ff */
[----:B0-----:R-:W-:-:S13]  /*7630*/  ISETP.NE.AND P1, PT, R0, 0x1, PT ;  /* 0x000000010000780c */ /* 0x001fda0003f25270 */
[----:B------:R-:W0:Y:S08]  /*7640*/  @P1 LDC R0, c[0x0][0x44c] ;  /* 0x00011300ff001b82 */ /* 0x000e300000000800 */
[----:B------:R-:W1:Y:S01]  /*7650*/  @P1 LDC R5, c[0x0][0x450] ;  /* 0x00011400ff051b82 */ /* 0x000e620000000800 */
[----:B----4-:R-:W-:-:S04]  /*7660*/  VIADD R3, R3, 0xbf ;  /* 0x000000bf03037836 */ /* 0x010fc80000000000 */
[----:B0-----:R-:W-:-:S05]  /*7670*/  @P1 IMAD.HI.U32 R0, R3, R0, RZ ;  /* 0x0000000003001227 */ /* 0x001fca00078e00ff */
[----:B-1----:R-:W-:-:S05]  /*7680*/  @P1 SHF.R.U32.HI R3, RZ, R5, R0 ;  /* 0x00000005ff031219 */ /* 0x002fca0000011600 */
        /* <DEDUP_REMOVED lines=10> */
.L_x_12419:
[----:B------:R-:W-:Y:S04]  /*7730*/  BSSY B0, `(.L_x_12420) ;  /* 0x0000020000007945 */ /* 0x000fe80003800000 */
[----:B------:R-:W-:Y:S05]  /*7740*/  @!P1 BRA `(.L_x_12421) ;  /* 0x0000000000789947 */ /* 0x000fea0003800000 */
[----:B------:R-:W4:Y:S01]  /*7750*/  LDL R0, [R1+0x70] ;  /* 0x0000700001007983 */ /* 0x000f220000100800 */
[----:B------:R-:W-:Y:S01]  /*7760*/  ULDC UR4, c[0x0][0x9f0] ;  /* 0x00027c0000047ab9 */ /* 0x000fe20000000800 */
[----:B----4-:R-:W-:-:S04]  /*7770*/  ISETP.NE.AND P0, PT, R0, RZ, PT ;  /* 0x000000ff0000720c */ /* 0x010fc80003f05270 */
        /* <DEDUP_REMOVED lines=27> */
.L_x_12421:
[----:B------:R-:W-:Y:S05]  /*7930*/  BSYNC B0 ;  /* 0x0000000000007941 */ /* 0x000fea0003800000 */
.L_x_12420:
[----:B------:R-:W4:Y:S01]  /*7940*/  LDL R0, [R1+0x84] ;  /* 0x0000840001007983 */ /* 0x000f220000100800 */
        /* <DEDUP_REMOVED lines=26> */
[----:B----4-:R-:W-:-:S05]  /*7af0*/  IMAD R0, R0, R94, RZ ;  /* 0x0000005e00007224 */ /* 0x010fca00078e02ff */
        /* <DEDUP_REMOVED lines=8> */
[----:B------:R-:W-:-:S04]  /*7b80*/  SHF.R.S32.HI R40, RZ, 0x1f, R41 ;  /* 0x0000001fff287819 */ /* 0x000fc80000011429 */
[----:B------:R-:W-:-:S04]  /*7b90*/  LEA.HI R13, R40, R41, RZ, 0x7 ;  /* 0x00000029280d7211 */ /* 0x000fc800078f38ff */
[----:B------:R-:W-:Y:S01]  /*7ba0*/  SHF.R.S32.HI R13, RZ, 0x7, R13 ;  /* 0x00000007ff0d7819 */ /* 0x000fe2000001140d */
[----:B------:R-:W-:Y:S06]  /*7bb0*/  BRA.DIV UR4, `(.L_x_12423) ;  /* 0x0000017204b87947 */ /* 0x000fec000b800000 */
[----:B------:R-:W0:Y:S04]  /*7bc0*/  SHFL.IDX PT, R0, R13, RZ, 0x1f ;  /* 0x00001fff0d007589 */ /* 0x000e2800000e0000 */
[----:B0-----:R1:W-:Y:S02]  /*7bd0*/  STL [R1+0x28], R0 ;  /* 0x0000280001007387 */ /* 0x0013e40000100800 */
.L_x_12660:
        /* <DEDUP_REMOVED lines=15> */
[----:B------:R-:W-:Y:S01]  /*7cd0*/  IMAD.U32 R4, RZ, RZ, UR4 ;  /* 0x00000004ff047e24 */ /* 0x000fe2000f8e00ff */
[----:B------:R-:W-:Y:S01]  /*7ce0*/  MOV R13, RZ ;  /* 0x000000ff000d7202 */ /* 0x000fe20000000f00 */
        /* <DEDUP_REMOVED lines=8> */
[----:B------:R-:W-:-:S07]  /*7d70*/  IMAD.MOV.U32 R12, RZ, RZ, 0x1 ;  /* 0x00000001ff0c7424 */ /* 0x000fce00078e00ff */
[----:B------:R-:W-:-:S07]  /*7d80*/  LEPC R20, `(.L_x_12425) ;  /* 0x000000001014794e */ /* 0x000fce0000000000 */
[----:B0123-5:R-:W-:Y:S05]  /*7d90*/  CALL.ABS.NOINC R14 ;  /* 0x000000000e007343 */ /* 0x02ffea0003c00000 */
.L_x_12425:
[----:B------:R-:W-:Y:S05]  /*7da0*/  BSYNC B6 ;  /* 0x0000000000067941 */ /* 0x000fea0003800000 */
.L_x_12424:
        /* <DEDUP_REMOVED lines=8> */
[----:B------:R4:W0:Y:S03]  /*7e30*/  SYNCS.PHASECHK.TRANS64.TRYWAIT P0, [R2+URZ+0x2d800], R3 ;  /* 0x02d80003020075a7 */ /* 0x000826000800017f */
[----:B0-----:R-:W-:Y:S05]  /*7e40*/  @!P0 NANOSLEEP.SYNCS 0x989680 ;  /* 0x009896800000895d */ /* 0x001fea0003900000 */
[----:B------:R-:W0:Y:S01]  /*7e50*/  @!P0 SYNCS.PHASECHK.TRANS64 P0, [R2+URZ+0x2d800], R3 ;  /* 0x02d80003020085a7 */ /* 0x000e22000800007f */
[----:B------:R-:W-:Y:S04]  /*7e60*/  BSSY B0, `(.L_x_12427) ;  /* 0x0000006000007945 */ /* 0x000fe80003800000 */
[----:B0-----:R-:W-:Y:S05]  /*7e70*/  @P0 BRA `(.L_x_12428) ;  /* 0x0000000000100947 */ /* 0x001fea0003800000 */
.L_x_12429:
[----:B------:R0:W0:Y:S02]  /*7e80*/  SYNCS.PHASECHK.TRANS64.TRYWAIT P0, [R2+URZ+0x2d800], R3 ;  /* 0x02d80003020075a7 */ /* 0x000024000800017f */
[----:B0-----:R-:W-:Y:S05]  /*7e90*/  @!P0 NANOSLEEP.SYNCS 0x989680 ;  /* 0x009896800000895d */ /* 0x001fea0003900000 */
[----:B------:R-:W0:Y:S02]  /*7ea0*/  @!P0 SYNCS.PHASECHK.TRANS64 P0, [R2+URZ+0x2d800], R3 ;  /* 0x02d80003020085a7 */ /* 0x000e24000800007f */
[----:B0-----:R-:W-:Y:S05]  /*7eb0*/  @!P0 BRA `(.L_x_12429) ;  /* 0xfffffffc00f08947 */ /* 0x001fea000383ffff */
.L_x_12428:
[----:B------:R-:W-:Y:S05]  /*7ec0*/  BSYNC B0 ;  /* 0x0000000000007941 */ /* 0x000fea0003800000 */
.L_x_12427:
[----:B------:R-:W-:Y:S05]  /*7ed0*/  BRA `(.L_x_12430) ;  /* 0x0000003c00987947 */ /* 0x000fea0003800000 */
.L_x_12426:
[----:B------:R-:W-:Y:S01]  /*7ee0*/  ULOP3.LUT UP0, URZ, UR42, 0x1bf, URZ, 0xc0, !UPT ;  /* 0x000001bf2a3f7892 */ /* 0x000fe2000f80c03f */
[----:B-1---5:R-:W-:Y:S01]  /*7ef0*/  SHF.R.S32.HI R0, RZ, 0x1f, R95 ;  /* 0x0000001fff007819 */ /* 0x022fe2000001145f */
[----:B------:R-:W-:Y:S01]  /*7f00*/  ULDC.64 UR4, c[0x0][0x3f8] ;  /* 0x0000fe0000047ab9 */ /* 0x000fe20000000a00 */
[----:B------:R-:W-:Y:S01]  /*7f10*/  ULDC.64 UR6, c[0x0][0x408] ;  /* 0x0001020000067ab9 */ /* 0x000fe20000000a00 */
[----:B------:R-:W-:Y:S02]  /*7f20*/  IMAD.WIDE.U32 R24, R95, UR4, RZ ;  /* 0x000000045f187c25 */ /* 0x000fe4000f8e00ff */
[----:B------:R-:W-:Y:S02]  /*7f30*/  PLOP3.LUT P0, PT, PT, PT, UP0, 0x80, 0x0 ;  /* 0x000000000000781c */ /* 0x000fe40003f0f008 */
        /* <DEDUP_REMOVED lines=23> */
[----:B0-23--:R-:W-:Y:S05]  /*80b0*/  CALL.ABS.NOINC R14 ;  /* 0x000000000e007343 */ /* 0x00dfea0003c00000 */
.L_x_12431:
[----:B------:R-:W4:Y:S01]  /*80c0*/  LDL R20, [R1+0x58] ;  /* 0x0000580001147983 */ /* 0x000f220000100800 */
[----:B------:R-:W-:Y:S01]  /*80d0*/  ULDC.U8 UR4, c[0x0][0x410] ;  /* 0x0001040000047ab9 */ /* 0x000fe20000000000 */
[----:B------:R-:W-:Y:S01]  /*80e0*/  BSSY B0, `(.L_x_12432) ;  /* 0x00003bd000007945 */ /* 0x000fe20003800000 */
[----:B------:R-:W-:Y:S01]  /*80f0*/  ISETP.NE.AND P0, PT, RZ, UR4, PT ;  /* 0x00000004ff007c0c */ /* 0x000fe2000bf05270 */
[----:B----4-:R-:W-:-:S12]  /*8100*/  IMAD.IADD R9, R142, 0x1, R20 ;  /* 0x000000018e097824 */ /* 0x010fd800078e0214 */
[----:B------:R-:W-:Y:S05]  /*8110*/  @!P0 BRA `(.L_x_12433) ;  /* 0x0000001c006c8947 */ /* 0x000fea0003800000 */
[----:B------:R-:W1:Y:S01]  /*8120*/  LDC R5, c[0x0][0x448] ;  /* 0x00011200ff057b82 */ /* 0x000e620000000800 */
[----:B------:R-:W-:Y:S01]  /*8130*/  IMAD.MOV.U32 R3, RZ, RZ, R9 ;  /* 0x000000ffff037224 */ /* 0x000fe200078e0009 */
[----:B------:R-:W-:Y:S01]  /*8140*/  ULDC.64 UR4, c[0x0][0x3f8] ;  /* 0x0000fe0000047ab9 */ /* 0x000fe20000000a00 */
[----:B------:R-:W-:Y:S01]  /*8150*/  ULDC.64 UR6, c[0x0][0x408] ;  /* 0x0001020000067ab9 */ /* 0x000fe20000000a00 */
[----:B------:R-:W-:Y:S02]  /*8160*/  IMAD.MOV.U32 R25, RZ, RZ, R29 ;  /* 0x000000ffff197224 */ /* 0x000fe400078e001d */
[----:B------:R-:W-:Y:S01]  /*8170*/  IMAD.MOV.U32 R27, RZ, RZ, R31 ;  /* 0x000000ffff1b7224 */ /* 0x000fe200078e001f */
[----:B-1----:R-:W-:-:S13]  /*8180*/  ISETP.NE.AND P0, PT, R5, 0x1, PT ;  /* 0x000000010500780c */ /* 0x002fda0003f05270 */
[----:B------:R-:W1:Y:S08]  /*8190*/  @P0 LDC R0, c[0x0][0x44c] ;  /* 0x00011300ff000b82 */ /* 0x000e700000000800 */
[----:B------:R-:W4:Y:S01]  /*81a0*/  @P0 LDC R7, c[0x0][0x450] ;  /* 0x00011400ff070b82 */ /* 0x000f220000000800 */
[----:B-1----:R-:W-:-:S05]  /*81b0*/  @P0 IMAD.HI.U32 R0, R9, R0, RZ ;  /* 0x0000000009000227 */ /* 0x002fca00078e00ff */
[----:B----4-:R-:W-:-:S04]  /*81c0*/  @P0 SHF.R.U32.HI R3, RZ, R7, R0 ;  /* 0x00000007ff030219 */ /* 0x010fc80000011600 */
        /* <DEDUP_REMOVED lines=17> */
[----:B------:R1:W4:Y:S04]  /*82e0*/  SHFL.IDX PT, R3, R13, RZ, 0x1e1f ;  /* 0x001e1fff0d037589 */ /* 0x00032800000e0000 */
[----:B------:R-:W0:Y:S04]  /*82f0*/  SHFL.IDX PT, R38, R38, RZ, 0x1e1f ;  /* 0x001e1fff26267589 */ /* 0x000e2800000e0000 */
[----:B------:R-:W0:Y:S04]  /*8300*/  SHFL.IDX PT, R0, R0, RZ, 0x1e1f ;  /* 0x001e1fff00007589 */ /* 0x000e2800000e0000 */
[----:B-1----:R-:W0:Y:S02]  /*8310*/  SHFL.IDX PT, R39, R39, RZ, 0x1e1f ;  /* 0x001e1fff27277589 */ /* 0x002e2400000e0000 */
.L_x_12666:
[----:B------:R-:W5:Y:S01]  /*8320*/  LDL R4, [R1+0x4c] ;  /* 0x00004c0001047983 */ /* 0x000f620000100800 */
[----:B------:R-:W-:Y:S01]  /*8330*/  BSSY B1, `(.L_x_12435) ;  /* 0x000005f000017945 */ /* 0x000fe20003800000 */
[----:B------:R-:W-:Y:S02]  /*8340*/  CS2R R34, SRZ ;  /* 0x0000000000227805 */ /* 0x000fe4000001ff00 */
[----:B------:R-:W-:Y:S02]  /*8350*/  CS2R R30, SRZ ;  /* 0x00000000001e7805 */ /* 0x000fe4000001ff00 */
[----:B------:R-:W-:Y:S02]  /*8360*/  CS2R R26, SRZ ;  /* 0x00000000001a7805 */ /* 0x000fe4000001ff00 */
[----:B------:R-:W-:Y:S02]  /*8370*/  CS2R R20, SRZ ;  /* 0x0000000000147805 */ /* 0x000fe4000001ff00 */
[----:B------:R-:W-:-:S02]  /*8380*/  CS2R R12, SRZ ;  /* 0x00000000000c7805 */ /* 0x000fc4000001ff00 */
[----:B--2---:R-:W-:Y:S02]  /*8390*/  CS2R R36, SRZ ;  /* 0x0000000000247805 */ /* 0x004fe4000001ff00 */
[----:B------:R-:W-:Y:S02]  /*83a0*/  CS2R R32, SRZ ;  /* 0x0000000000207805 */ /* 0x000fe4000001ff00 */
[----:B------:R-:W-:Y:S02]  /*83b0*/  CS2R R28, SRZ ;  /* 0x00000000001c7805 */ /* 0x000fe4000001ff00 */
[----:B------:R-:W-:Y:S02]  /*83c0*/  CS2R R24, SRZ ;  /* 0x0000000000187805 */ /* 0x000fe4000001ff00 */
[----:B0-----:R-:W-:Y:S02]  /*83d0*/  CS2R R14, SRZ ;  /* 0x00000000000e7805 */ /* 0x001fe4000001ff00 */
[----:B------:R-:W-:Y:S01]  /*83e0*/  CS2R R10, SRZ ;  /* 0x00000000000a7805 */ /* 0x000fe2000001ff00 */
[----:B-----5:R-:W-:-:S04]  /*83f0*/  IMAD R4, R4, R5, RZ ;  /* 0x0000000504047224 */ /* 0x020fc800078e02ff */
[----:B------:R-:W-:Y:S01]  /*8400*/  IMAD R97, R97, -0xc0, R4 ;  /* 0xffffff4061617824 */ /* 0x000fe200078e0204 */
[----:B------:R-:W-:Y:S02]  /*8410*/  ISETP.GE.AND P0, PT, R9, R4, PT ;  /* 0x000000040900720c */ /* 0x000fe40003f06270 */
[----:B------:R-:W-:-:S11]  /*8420*/  CS2R R8, SRZ ;  /* 0x0000000000087805 */ /* 0x000fd6000001ff00 */
[----:B------:R-:W-:Y:S05]  /*8430*/  @P0 BRA `(.L_x_12436) ;  /* 0x0000000400380947 */ /* 0x000fea0003800000 */
[----:B------:R-:W2:Y:S01]  /*8440*/  LDL R49, [R1+0x44] ;  /* 0x0000440001317983 */ /* 0x000ea20000100800 */
[----:B------:R-:W-:-:S03]  /*8450*/  ULDC UR4, c[0x0][0x3f4] ;  /* 0x0000fd0000047ab9 */ /* 0x000fc60000000800 */
[----:B------:R-:W3:Y:S04]  /*8460*/  LDL R48, [R1+0x3c] ;  /* 0x00003c0001307983 */ /* 0x000ee80000100800 */
[----:B------:R-:W4:Y:S04]  /*8470*/  LDL R45, [R1+0x40] ;  /* 0x00004000012d7983 */ /* 0x000f280000100800 */
[----:B------:R-:W4:Y:S04]  /*8480*/  LDL R43, [R1+0x38] ;  /* 0x00003800012b7983 */ /* 0x000f280000100800 */
[----:B------:R-:W4:Y:S04]  /*8490*/  LDL.64 R46, [R1] ;  /* 0x00000000012e7983 */ /* 0x000f280000100a00 */
[----:B------:R-:W4:Y:S01]  /*84a0*/  LDL R42, [R1+0x48] ;  /* 0x00004800012a7983 */ /* 0x000f220000100800 */
[----:B------:R-:W-:-:S02]  /*84b0*/  CS2R R36, SRZ ;  /* 0x0000000000247805 */ /* 0x000fc4000001ff00 */
[----:B------:R-:W-:Y:S02]  /*84c0*/  CS2R R34, SRZ ;  /* 0x0000000000227805 */ /* 0x000fe4000001ff00 */
[----:B------:R-:W-:Y:S02]  /*84d0*/  CS2R R32, SRZ ;  /* 0x0000000000207805 */ /* 0x000fe4000001ff00 */
[C---:B--2---:R-:W-:Y:S01]  /*84e0*/  ISETP.GE.AND P3, PT, R49.reuse, UR4, PT ;  /* 0x0000000431007c0c */ /* 0x044fe2000bf66270 */
[C---:B------:R-:W-:Y:S01]  /*84f0*/  IMAD.SHL.U32 R24, R49.reuse, 0x2, RZ ;  /* 0x0000000231187824 */ /* 0x040fe200078e00ff */
        /* <DEDUP_REMOVED lines=24> */
[----:B------:R-:W-:Y:S02]  /*8680*/  SHF.R.S32.HI R6, RZ, 0x1f, R43 ;  /* 0x0000001fff067819 */ /* 0x000fe4000001142b */
[----:B------:R-:W-:Y:S01]  /*8690*/  @!P1 IADD3.X R13, R3, R7, RZ, P4, !PT ;  /* 0x00000007030d9210 */ /* 0x000fe200027fe4ff */
[----:B------:R-:W-:Y:S01]  /*86a0*/  @!P1 IMAD.X R11, R0, 0x1, R7, P5 ;  /* 0x00000001000b9824 */ /* 0x000fe200028e0607 */
[----:B------:R-:W-:Y:S02]  /*86b0*/  SHF.L.U64.HI R6, R43, 0x1, R6 ;  /* 0x000000012b067819 */ /* 0x000fe40000010206 */
[-C--:B------:R-:W-:Y:S02]  /*86c0*/  @!P0 IADD3 R8, P5, R38, R28.reuse, RZ ;  /* 0x0000001c26088210 */ /* 0x080fe40007fbe0ff */
[----:B------:R-:W-:Y:S02]  /*86d0*/  ISETP.GE.AND P4, PT, R46, UR4, PT ;  /* 0x000000042e007c0c */ /* 0x000fe4000bf86270 */
[----:B------:R-:W-:Y:S01]  /*86e0*/  SHF.R.S32.HI R30, RZ, 0x1f, R42 ;  /* 0x0000001fff1e7819 */ /* 0x000fe2000001142a */
[----:B------:R-:W-:Y:S01]  /*86f0*/  @!P0 IMAD.X R9, R3, 0x1, R6, P5 ;  /* 0x0000000103098824 */ /* 0x000fe200028e0606 */
[----:B------:R-:W-:-:S05]  /*8700*/  @!P0 IADD3 R4, P5, R39, R28, RZ ;  /* 0x0000001c27048210 */ /* 0x000fca0007fbe0ff */
[----:B------:R-:W-:Y:S01]  /*8710*/  @!P0 IMAD.X R5, R0, 0x1, R6, P5 ;  /* 0x0000000100058824 */ /* 0x000fe200028e0606 */
[----:B------:R-:W-:-:S03]  /*8720*/  ISETP.GE.AND P5, PT, R42, UR4, PT ;  /* 0x000000042a007c0c */ /* 0x000fc6000bfa6270 */
[----:B------:R-:W-:Y:S02]  /*8730*/  @!P4 IMAD.MOV.U32 R28, RZ, RZ, R38 ;  /* 0x000000ffff1cc224 */ /* 0x000fe400078e0026 */
        /* <DEDUP_REMOVED lines=8> */
[----:B0-----:R-:W-:-:S04]  /*87c0*/  @!P5 IADD3 R6, P4, R38, R31, RZ ;  /* 0x0000001f2606d210 */ /* 0x001fc80007f9e0ff */
[----:B------:R-:W-:Y:S02]  /*87d0*/  @!P5 IADD3.X R7, R3, R30, RZ, P4, !PT ;  /* 0x0000001e0307d210 */ /* 0x000fe400027fe4ff */
        /* <DEDUP_REMOVED lines=20> */
.L_x_12436:
[----:B------:R-:W-:Y:S05]  /*8920*/  BSYNC B1 ;  /* 0x0000000000017941 */ /* 0x000fea0003800000 */
.L_x_12435:
[----:B------:R-:W-:Y:S01]  /*8930*/  ULEA.HI UR4, UR37, UR37, URZ, 0x1 ;  /* 0x0000002525047291 */ /* 0x000fe2000f8f083f */
[----:B----45:R-:W-:Y:S01]  /*8940*/  IMAD.MOV.U32 R3, RZ, RZ, R35 ;  /* 0x000000ffff037224 */ /* 0x030fe200078e0023 */
[----:B------:R-:W-:Y:S01]  /*8950*/  VIMNMX R97, R97, 0xc0, PT ;  /* 0x000000c061617848 */ /* 0x000fe20003fe0100 */
[----:B0-----:R-:W-:Y:S01]  /*8960*/  IMAD.MOV.U32 R4, RZ, RZ, R30 ;  /* 0x000000ffff047224 */ /* 0x001fe200078e001e */
[----:B------:R-:W-:Y:S01]  /*8970*/  ULOP3.LUT UR4, UR4, 0xfffffffe, URZ, 0xc0, !UPT ;  /* 0xfffffffe04047892 */ /* 0x000fe2000f8ec03f */
[----:B------:R-:W-:Y:S01]  /*8980*/  IMAD.MOV.U32 R0, RZ, RZ, R34 ;  /* 0x000000ffff007224 */ /* 0x000fe200078e0022 */
[----:B------:R-:W-:Y:S01]  /*8990*/  BSSY B1, `(.L_x_12437) ;  /* 0x000002c000017945 */ /* 0x000fe20003800000 */
        /* <DEDUP_REMOVED lines=14> */
[----:B------:R-:W-:-:S02]  /*8a80*/  MOV R0, R20 ;  /* 0x0000001400007202 */ /* 0x000fc40000000f00 */
[----:B------:R-:W0:Y:S01]  /*8a90*/  SYNCS.PHASECHK.TRANS64.TRYWAIT P0, [R2+URZ+0x2d800], R3 ;  /* 0x02d80003020075a7 */ /* 0x000e22000800017f */
[----:B------:R-:W-:Y:S02]  /*8aa0*/  ISETP.GE.AND P1, PT, R142, R97, PT ;  /* 0x000000618e00720c */ /* 0x000fe40003f26270 */
        /* <DEDUP_REMOVED lines=25> */
[----:B0-----:R-:W-:Y:S06]  /*8c40*/  @!P0 BRA `(.L_x_12438) ;  /* 0x00000164002c8947 */ /* 0x001fec0003800000 */
.L_x_12667:
[----:B------:R-:W-:Y:S05]  /*8c50*/  BSYNC B1 ;  /* 0x0000000000017941 */ /* 0x000fea0003800000 */
.L_x_12437:
[----:B------:R-:W-:Y:S01]  /*8c60*/  PRMT R39, R0, 0x5410, R4 ;  /* 0x0000541000277816 */ /* 0x000fe20000000004 */
[----:B------:R-:W-:Y:S06]  /*8c70*/  @P1 BRA `(.L_x_12439) ;  /* 0x00000030000c1947 */ /* 0x000fec0003800000 */
[----:B------:R-:W2:Y:S01]  /*8c80*/  LDL.64 R54, [R1] ;  /* 0x0000000001367983 */ /* 0x000ea20000100a00 */
[----:B------:R-:W2:Y:S03]  /*8c90*/  LDC R4, c[0x0][0x3f4] ;  /* 0x0000fd00ff047b82 */ /* 0x000ea60000000800 */
[----:B------:R-:W4:Y:S04]  /*8ca0*/  LDL R56, [R1+0x68] ;  /* 0x0000680001387983 */ /* 0x000f280000100800 */
[----:B------:R-:W5:Y:S04]  /*8cb0*/  LDL R53, [R1+0x44] ;  /* 0x0000440001357983 */ /* 0x000f680000100800 */
[----:B------:R-:W3:Y:S04]  /*8cc0*/  LDL R52, [R1+0x3c] ;  /* 0x00003c0001347983 */ /* 0x000ee80000100800 */
[----:B------:R-:W3:Y:S04]  /*8cd0*/  LDL R51, [R1+0x40] ;  /* 0x0000400001337983 */ /* 0x000ee80000100800 */
[----:B------:R-:W3:Y:S04]  /*8ce0*/  LDL R7, [R1+0x38] ;  /* 0x0000380001077983 */ /* 0x000ee80000100800 */
[----:B------:R-:W3:Y:S01]  /*8cf0*/  LDL R6, [R1+0x48] ;  /* 0x0000480001067983 */ /* 0x000ee20000100800 */
        /* <DEDUP_REMOVED lines=8> */
[----:B--2---:R-:W-:Y:S02]  /*8d80*/  ISETP.GE.AND P6, PT, R54, R4, PT ;  /* 0x000000043600720c */ /* 0x004fe40003fc6270 */
[----:B----4-:R-:W-:Y:S02]  /*8d90*/  LEA R3, R56, R2, 0x1 ;  /* 0x0000000238037211 */ /* 0x010fe400078e08ff */
[----:B-----5:R-:W-:-:S03]  /*8da0*/  ISETP.GE.AND P1, PT, R53, R4, PT ;  /* 0x000000043500720c */ /* 0x020fc60003f26270 */
[----:B------:R-:W-:Y:S01]  /*8db0*/  VIADD R0, R3, 0x20 ;  /* 0x0000002003007836 */ /* 0x000fe20000000000 */
[-C--:B---3--:R-:W-:Y:S02]  /*8dc0*/  ISETP.GE.AND P2, PT, R52, R4.reuse, PT ;  /* 0x000000043400720c */ /* 0x088fe40003f46270 */
[-C--:B------:R-:W-:Y:S02]  /*8dd0*/  ISETP.GE.AND P3, PT, R51, R4.reuse, PT ;  /* 0x000000043300720c */ /* 0x080fe40003f66270 */
[-C--:B------:R-:W-:Y:S02]  /*8de0*/  ISETP.GE.AND P4, PT, R7, R4.reuse, PT ;  /* 0x000000040700720c */ /* 0x080fe40003f86270 */
[----:B------:R-:W-:Y:S01]  /*8df0*/  ISETP.GE.AND P5, PT, R6, R4, PT ;  /* 0x000000040600720c */ /* 0x000fe20003fa6270 */
[----:B------:R-:W-:-:S12]  /*8e00*/  @P6 BRA `(.L_x_12441) ;  /* 0x0000000000a86947 */ /* 0x000fd80003800000 */
[----:B------:R-:W0:Y:S01]  /*8e10*/  LDS.128 R4, [R3+0xc400] ;  /* 0x00c4000003047984 */ /* 0x000e220000000c00 */
        /* <DEDUP_REMOVED lines=12> */
[C---:B------:R-:W-:Y:S01]  /*8ee0*/  FMUL.FTZ R54, R37.reuse, R41 ;  /* 0x0000002925367220 */ /* 0x040fe20000410000 */
[-C--:B------:R-:W-:Y:S01]  /*8ef0*/  FMUL.FTZ R53, R37, R51.reuse ;  /* 0x0000003325357220 */ /* 0x080fe20000410000 */
        /* <DEDUP_REMOVED lines=8> */
[----:B------:R-:W-:Y:S02]  /*8f80*/  HADD2.F32 R40, -RZ, R58.H0_H0 ;  /* 0x2000003aff287230 */ /* 0x000fe40000004100 */
        /* <DEDUP_REMOVED lines=18> */
.L_x_12441:
[----:B------:R-:W-:Y:S05]  /*90b0*/  BSYNC B1 ;  /* 0x0000000000017941 */ /* 0x000fea0003800000 */
.L_x_12440:
[----:B------:R-:W-:Y:S01]  /*90c0*/  BSSY B1, `(.L_x_12442) ;  /* 0x000002d000017945 */ /* 0x000fe20003800000 */
[----:B------:R-:W-:-:S03]  /*90d0*/  @P0 VIADD R0, R3, 0xffffffe0 ;  /* 0xffffffe003000836 */ /* 0x000fc60000000000 */
[----:B------:R-:W-:Y:S05]  /*90e0*/  @P1 BRA `(.L_x_12443) ;  /* 0x0000000000a81947 */ /* 0x000fea0003800000 */
[----:B0-----:R-:W0:Y:S01]  /*90f0*/  LDS.128 R4, [R0+0xc400] ;  /* 0x00c4000000047984 */ /* 0x001e220000000c00 */
[----:B------:R-:W-:Y:S01]  /*9100*/  SHF.R.U32.HI R35, RZ, 0x10, R33 ;  /* 0x00000010ff237819 */ /* 0x000fe20000011621 */
[----:B------:R-:W-:Y:S01]  /*9110*/  HADD2.F32 R34, -RZ, R59.H1_H1 ;  /* 0x3000003bff227230 */ /* 0x000fe20000004100 */
[----:B------:R-:W-:Y:S01]  /*9120*/  SHF.R.U32.HI R37, RZ, 0x10, R31 ;  /* 0x00000010ff257819 */ /* 0x000fe2000001161f */
[----:B------:R-:W-:Y:S01]  /*9130*/  HADD2.F32 R36, -RZ, R58.H1_H1 ;  /* 0x3000003aff247230 */ /* 0x000fe20000004100 */
        /* <DEDUP_REMOVED lines=37> */
.L_x_12443:
[----:B------:R-:W-:Y:S05]  /*9390*/  BSYNC B1 ;  /* 0x0000000000017941 */ /* 0x000fea0003800000 */
.L_x_12442:
        /* <DEDUP_REMOVED lines=44> */
.L_x_12445:
[----:B------:R-:W-:Y:S05]  /*9660*/  BSYNC B1 ;  /* 0x0000000000017941 */ /* 0x000fea0003800000 */
.L_x_12444:
        /* <DEDUP_REMOVED lines=44> */
.L_x_12447:
[----:B------:R-:W-:Y:S05]  /*9930*/  BSYNC B1 ;  /* 0x0000000000017941 */ /* 0x000fea0003800000 */
.L_x_12446:
        /* <DEDUP_REMOVED lines=44> */
.L_x_12449:
[----:B------:R-:W-:Y:S05]  /*9c00*/  BSYNC B1 ;  /* 0x0000000000017941 */ /* 0x000fea0003800000 */
.L_x_12448:
        /* <DEDUP_REMOVED lines=44> */
.L_x_12433:
[----:B------:R-:W1:Y:S01]  /*9ed0*/  LDC R10, c[0x0][0x448] ;  /* 0x00011200ff0a7b82 */ /* 0x000e620000000800 */
[----:B------:R-:W-:Y:S01]  /*9ee0*/  IMAD.MOV.U32 R3, RZ, RZ, R9 ;  /* 0x000000ffff037224 */ /* 0x000fe200078e0009 */
[----:B------:R-:W-:Y:S01]  /*9ef0*/  ULDC.64 UR4, c[0x0][0x3f8] ;  /* 0x0000fe0000047ab9 */ /* 0x000fe20000000a00 */
[----:B------:R-:W-:Y:S01]  /*9f00*/  ULDC.64 UR6, c[0x0][0x408] ;  /* 0x0001020000067ab9 */ /* 0x000fe20000000a00 */
[----:B------:R-:W-:Y:S02]  /*9f10*/  IMAD.MOV.U32 R4, RZ, RZ, R24 ;  /* 0x000000ffff047224 */ /* 0x000fe400078e0018 */
[----:B------:R-:W-:Y:S02]  /*9f20*/  IMAD.MOV.U32 R6, RZ, RZ, R26 ;  /* 0x000000ffff067224 */ /* 0x000fe400078e001a */
[----:B------:R-:W-:Y:S01]  /*9f30*/  IMAD.MOV.U32 R7, RZ, RZ, R31 ;  /* 0x000000ffff077224 */ /* 0x000fe200078e001f */
[----:B-1----:R-:W-:-:S13]  /*9f40*/  ISETP.NE.AND P0, PT, R10, 0x1, PT ;  /* 0x000000010a00780c */ /* 0x002fda0003f05270 */
[----:B------:R-:W1:Y:S08]  /*9f50*/  @P0 LDC R0, c[0x0][0x44c] ;  /* 0x00011300ff000b82 */ /* 0x000e700000000800 */
[----:B------:R-:W4:Y:S01]  /*9f60*/  @P0 LDC R5, c[0x0][0x450] ;  /* 0x00011400ff050b82 */ /* 0x000f220000000800 */
[----:B-1----:R-:W-:-:S05]  /*9f70*/  @P0 IMAD.HI.U32 R0, R9, R0, RZ ;  /* 0x0000000009000227 */ /* 0x002fca00078e00ff */
[----:B----4-:R-:W-:Y:S01]  /*9f80*/  @P0 SHF.R.U32.HI R3, RZ, R5, R0 ;  /* 0x00000005ff030219 */ /* 0x010fe20000011600 */
[----:B------:R-:W-:-:S03]  /*9f90*/  IMAD.MOV.U32 R5, RZ, RZ, R29 ;  /* 0x000000ffff057224 */ /* 0x000fc600078e001d */
[----:B------:R-:W-:Y:S01]  /*9fa0*/  SHF.R.S32.HI R0, RZ, 0x1f, R3 ;  /* 0x0000001fff007819 */ /* 0x000fe20000011403 */
[----:B------:R-:W-:-:S04]  /*9fb0*/  IMAD.WIDE.U32 R4, R3, UR4, R4 ;  /* 0x0000000403047c25 */ /* 0x000fc8000f8e0004 */
[C---:B------:R-:W-:Y:S02]  /*9fc0*/  IMAD R8, R0.reuse, UR4, RZ ;  /* 0x0000000400087c24 */ /* 0x040fe4000f8e02ff */
[----:B------:R-:W-:Y:S02]  /*9fd0*/  IMAD R0, R0, UR6, RZ ;  /* 0x0000000600007c24 */ /* 0x000fe4000f8e02ff */
[C---:B------:R-:W-:Y:S01]  /*9fe0*/  IMAD R13, R3.reuse, UR5, R8 ;  /* 0x00000005030d7c24 */ /* 0x040fe2000f8e0208 */
[----:B------:R-:W-:Y:S01]  /*9ff0*/  ULDC.64 UR4, c[0x0][0x3e8] ;  /* 0x0000fa0000047ab9 */ /* 0x000fe20000000a00 */
[----:B------:R-:W-:-:S03]  /*a000*/  IMAD.WIDE.U32 R6, R3, UR6, R6 ;  /* 0x0000000603067c25 */ /* 0x000fc6000f8e0006 */
[----:B------:R-:W-:Y:S01]  /*a010*/  IADD3 R13, R5, R13, RZ ;  /* 0x0000000d050d7210 */ /* 0x000fe20007ffe0ff */
[----:B--2---:R-:W-:Y:S01]  /*a020*/  IMAD R37, R3, UR7, R0 ;  /* 0x0000000703257c24 */ /* 0x004fe2000f8e0200 */
[----:B------:R-:W-:Y:S01]  /*a030*/  ULDC.64 UR6, c[0x0][0x400] ;  /* 0x0001000000067ab9 */ /* 0x000fe20000000a00 */
[----:B------:R-:W-:Y:S01]  /*a040*/  LEA R3, P0, R4, UR4, 0x1 ;  /* 0x0000000404037c11 */ /* 0x000fe2000f8008ff */
[----:B------:R-:W-:Y:S01]  /*a050*/  UMOV UR4, 0xffffffff ;  /* 0xffffffff00047882 */ /* 0x000fe20000000000 */
[----:B------:R-:W-:Y:S01]  /*a060*/  IMAD.IADD R37, R7, 0x1, R37 ;  /* 0x0000000107257824 */ /* 0x000fe200078e0225 */
[----:B------:R-:W-:Y:S02]  /*a070*/  LEA R38, P1, R6, UR6, 0x1 ;  /* 0x0000000606267c11 */ /* 0x000fe4000f8208ff */
[----:B------:R-:W-:Y:S02]  /*a080*/  LEA.HI.X R13, R4, UR5, R13, 0x1, P0 ;  /* 0x00000005040d7c11 */ /* 0x000fe400080f0c0d */
[----:B------:R-:W-:Y:S01]  /*a090*/  LEA.HI.X R37, R6, UR7, R37, 0x1, P1 ;  /* 0x0000000706257c11 */ /* 0x000fe200088f0c25 */
[----:B------:R-:W-:Y:S08]  /*a0a0*/  BRA.DIV UR4, `(.L_x_12450) ;  /* 0x0000015204287947 */ /* 0x000ff0000b800000 */
[----:B------:R1:W2:Y:S04]  /*a0b0*/  SHFL.IDX PT, R0, R13, RZ, 0x1e1f ;  /* 0x001e1fff0d007589 */ /* 0x0002a800000e0000 */
[----:B------:R-:W4:Y:S04]  /*a0c0*/  SHFL.IDX PT, R3, R3, RZ, 0x1e1f ;  /* 0x001e1fff03037589 */ /* 0x000f2800000e0000 */
[----:B------:R-:W0:Y:S04]  /*a0d0*/  SHFL.IDX PT, R37, R37, RZ, 0x1e1f ;  /* 0x001e1fff25257589 */ /* 0x000e2800000e0000 */
[----:B-1----:R-:W0:Y:S02]  /*a0e0*/  SHFL.IDX PT, R38, R38, RZ, 0x1e1f ;  /* 0x001e1fff26267589 */ /* 0x002e2400000e0000 */
.L_x_12673:
[----:B------:R-:W5:Y:S01]  /*a0f0*/  LDL R4, [R1+0x4c] ;  /* 0x00004c0001047983 */ /* 0x000f620000100800 */
[----:B------:R-:W-:Y:S01]  /*a100*/  BSSY B1, `(.L_x_12451) ;  /* 0x000003b000017945 */ /* 0x000fe20003800000 */
[----:B------:R-:W-:Y:S02]  /*a110*/  CS2R R6, SRZ ;  /* 0x0000000000067805 */ /* 0x000fe4000001ff00 */
[----:B------:R-:W-:Y:S02]  /*a120*/  CS2R R12, SRZ ;  /* 0x00000000000c7805 */ /* 0x000fe4000001ff00 */
[----:B0-----:R-:W-:Y:S02]  /*a130*/  CS2R R14, SRZ ;  /* 0x00000000000e7805 */ /* 0x001fe4000001ff00 */
[----:B------:R-:W-:Y:S02]  /*a140*/  CS2R R24, SRZ ;  /* 0x0000000000187805 */ /* 0x000fe4000001ff00 */
[----:B------:R-:W-:-:S02]  /*a150*/  CS2R R26, SRZ ;  /* 0x00000000001a7805 */ /* 0x000fc4000001ff00 */
[----:B------:R-:W-:Y:S02]  /*a160*/  CS2R R28, SRZ ;  /* 0x00000000001c7805 */ /* 0x000fe4000001ff00 */
[----:B------:R-:W-:Y:S02]  /*a170*/  CS2R R30, SRZ ;  /* 0x00000000001e7805 */ /* 0x000fe4000001ff00 */
[----:B------:R-:W-:Y:S02]  /*a180*/  CS2R R32, SRZ ;  /* 0x0000000000207805 */ /* 0x000fe4000001ff00 */
[----:B------:R-:W-:Y:S01]  /*a190*/  CS2R R34, SRZ ;  /* 0x0000000000227805 */ /* 0x000fe2000001ff00 */
[----:B-----5:R-:W-:Y:S01]  /*a1a0*/  IMAD R10, R4, R10, RZ ;  /* 0x0000000a040a7224 */ /* 0x020fe200078e02ff */
[----:B------:R-:W-:-:S03]  /*a1b0*/  CS2R R4, SRZ ;  /* 0x0000000000047805 */ /* 0x000fc6000001ff00 */
[----:B------:R-:W-:Y:S01]  /*a1c0*/  IMAD R97, R97, -0xc0, R10 ;  /* 0xffffff4061617824 */ /* 0x000fe200078e020a */
[----:B------:R-:W-:Y:S02]  /*a1d0*/  ISETP.GE.AND P0, PT, R9, R10, PT ;  /* 0x0000000a0900720c */ /* 0x000fe40003f06270 */
[----:B------:R-:W-:Y:S02]  /*a1e0*/  CS2R R8, SRZ ;  /* 0x0000000000087805 */ /* 0x000fe4000001ff00 */
[----:B------:R-:W-:-:S09]  /*a1f0*/  CS2R R10, SRZ ;  /* 0x00000000000a7805 */ /* 0x000fd2000001ff00 */
[----:B------:R-:W-:Y:S05]  /*a200*/  @P0 BRA `(.L_x_12452) ;  /* 0x0000000000a80947 */ /* 0x000fea0003800000 */
[----:B------:R-:W3:Y:S04]  /*a210*/  LDL R21, [R1+0x14] ;  /* 0x0000140001157983 */ /* 0x000ee80000100800 */
[----:B------:R-:W3:Y:S01]  /*a220*/  LDL R20, [R1+0x18] ;  /* 0x0000180001147983 */ /* 0x000ee20000100800 */
        /* <DEDUP_REMOVED lines=9> */
[----:B------:R-:W-:-:S02]  /*a2c0*/  MOV R8, R38 ;  /* 0x0000002600087202 */ /* 0x000fc40000000f00 */
[----:B------:R-:W-:Y:S02]  /*a2d0*/  CS2R R28, SRZ ;  /* 0x00000000001c7805 */ /* 0x000fe4000001ff00 */
[----:B------:R-:W-:Y:S02]  /*a2e0*/  CS2R R30, SRZ ;  /* 0x00000000001e7805 */ /* 0x000fe4000001ff00 */
[----:B------:R-:W-:Y:S02]  /*a2f0*/  CS2R R10, SRZ ;  /* 0x00000000000a7805 */ /* 0x000fe4000001ff00 */
[----:B------:R-:W-:Y:S02]  /*a300*/  CS2R R32, SRZ ;  /* 0x0000000000207805 */ /* 0x000fe4000001ff00 */
[----:B------:R-:W-:Y:S01]  /*a310*/  CS2R R34, SRZ ;  /* 0x0000000000227805 */ /* 0x000fe2000001ff00 */
[----:B------:R-:W-:Y:S01]  /*a320*/  @!P2 IMAD.SHL.U32 R36, R16, 0x2, RZ ;  /* 0x000000021024a824 */ /* 0x000fe200078e00ff */
[----:B------:R-:W-:-:S02]  /*a330*/  CS2R R14, SRZ ;  /* 0x00000000000e7805 */ /* 0x000fc4000001ff00 */
[----:B------:R-:W-:Y:S02]  /*a340*/  CS2R R24, SRZ ;  /* 0x0000000000187805 */ /* 0x000fe4000001ff00 */
[----:B------:R-:W-:Y:S01]  /*a350*/  CS2R R26, SRZ ;  /* 0x00000000001a7805 */ /* 0x000fe2000001ff00 */
[----:B---3--:R-:W-:Y:S02]  /*a360*/  @!P3 IMAD.SHL.U32 R13, R21, 0x8, RZ ;  /* 0x00000008150db824 */ /* 0x008fe400078e00ff */
        /* <DEDUP_REMOVED lines=20> */
.L_x_12452:
[----:B------:R-:W-:Y:S05]  /*a4b0*/  BSYNC B1 ;  /* 0x0000000000017941 */ /* 0x000fea0003800000 */
.L_x_12451:
[----:B------:R-:W-:Y:S01]  /*a4c0*/  ULEA.HI UR4, UR37, UR37, URZ, 0x1 ;  /* 0x0000002525047291 */ /* 0x000fe2000f8f083f */
[----:B----45:R-:W-:Y:S01]  /*a4d0*/  IMAD.MOV.U32 R3, RZ, RZ, R5 ;  /* 0x000000ffff037224 */ /* 0x030fe200078e0005 */
[----:B-1----:R-:W-:Y:S01]  /*a4e0*/  MOV R38, R25 ;  /* 0x0000001900267202 */ /* 0x002fe20000000f00 */
[----:B--2---:R-:W-:Y:S01]  /*a4f0*/  IMAD.MOV.U32 R0, RZ, RZ, R4 ;  /* 0x000000ffff007224 */ /* 0x004fe200078e0004 */
        /* <DEDUP_REMOVED lines=9> */
[----:B------:R-:W-:Y:S01]  /*a590*/  MOV R20, R8 ;  /* 0x0000000800147202 */ /* 0x000fe20000000f00 */
[----:B------:R-:W-:Y:S01]  /*a5a0*/  IMAD.U32 R3, RZ, RZ, UR4 ;  /* 0x00000004ff037e24 */ /* 0x000fe2000f8e00ff */
[----:B------:R-:W-:Y:S01]  /*a5b0*/  PRMT R67, R67, 0x5410, R0 ;  /* 0x0000541043437816 */ /* 0x000fe20000000000 */
        /* <DEDUP_REMOVED lines=8> */
[----:B------:R-:W-:Y:S01]  /*a640*/  PRMT R47, R20, 0x7610, R47 ;  /* 0x00007610142f7816 */ /* 0x000fe2000000002f */
        /* <DEDUP_REMOVED lines=15> */
[----:B------:R-:W-:Y:S01]  /*a740*/  VIMNMX R97, R97, 0xc0, PT ;  /* 0x000000c061617848 */ /* 0x000fe20003fe0100 */
[----:B------:R-:W-:Y:S01]  /*a750*/  IMAD.MOV.U32 R38, RZ, RZ, R33 ;  /* 0x000000ffff267224 */ /* 0x000fe200078e0021 */
[----:B------:R-:W-:Y:S01]  /*a760*/  PRMT R68, R0, 0x5410, R36 ;  /* 0x0000541000447816 */ /* 0x000fe20000000024 */
[----:B------:R-:W-:Y:S01]  /*a770*/  IMAD.MOV.U32 R0, RZ, RZ, R30 ;  /* 0x000000ffff007224 */ /* 0x000fe200078e001e */
[----:B------:R-:W-:Y:S01]  /*a780*/  ISETP.GE.AND P1, PT, R142, R97, PT ;  /* 0x000000618e00720c */ /* 0x000fe20003f26270 */
[----:B------:R-:W-:Y:S01]  /*a790*/  IMAD.MOV.U32 R36, RZ, RZ, R31 ;  /* 0x000000ffff247224 */ /* 0x000fe200078e001f */
[----:B------:R-:W-:-:S02]  /*a7a0*/  PRMT R45, R37, 0x5410, R38 ;  /* 0x00005410252d7816 */ /* 0x000fc40000000026 */
[----:B------:R-:W-:Y:S02]  /*a7b0*/  PRMT R47, R47, 0x5410, R0 ;  /* 0x000054102f2f7816 */ /* 0x000fe40000000000 */
[----:B------:R-:W-:Y:S01]  /*a7c0*/  PRMT R48, R36, 0x7610, R48 ;  /* 0x0000761024307816 */ /* 0x000fe20000000030 */
[----:B------:R-:W-:Y:S01]  /*a7d0*/  IMAD.MOV.U32 R36, RZ, RZ, R35 ;  /* 0x000000ffff247224 */ /* 0x000fe200078e0023 */
[----:B------:R-:W-:Y:S01]  /*a7e0*/  MOV R0, R34 ;  /* 0x0000002200007202 */ /* 0x000fe20000000f00 */
[----:B0-----:R-:W-:Y:S06]  /*a7f0*/  @!P0 BRA `(.L_x_12454) ;  /* 0x0000014800c48947 */ /* 0x001fec0003800000 */
.L_x_12674:
[----:B------:R-:W-:Y:S05]  /*a800*/  BSYNC B1 ;  /* 0x0000000000017941 */ /* 0x000fea0003800000 */
.L_x_12453:
        /* <DEDUP_REMOVED lines=14> */
[----:B------:R-:W4:Y:S01]  /*a8f0*/  LDL R73, [R1+0xdc] ;  /* 0x0000dc0001497983 */ /* 0x000f220000100800 */
[----:B------:R-:W-:Y:S01]  /*a900*/  HADD2.F32 R62, -RZ, R62.H0_H0 ;  /* 0x2000003eff3e7230 */ /* 0x000fe20000004100 */
[----:B------:R-:W-:Y:S01]  /*a910*/  SHF.R.U32.HI R61, RZ, 0x10, R5 ;  /* 0x00000010ff3d7819 */ /* 0x000fe20000011605 */
[----:B------:R-:W-:Y:S01]  /*a920*/  HADD2.F32 R60, -RZ, R60.H0_H0 ;  /* 0x2000003cff3c7230 */ /* 0x000fe20000004100 */
[----:B------:R-:W-:Y:S02]  /*a930*/  SHF.R.U32.HI R54, RZ, 0x10, R25 ;  /* 0x00000010ff367819 */ /* 0x000fe40000011619 */
        /* <DEDUP_REMOVED lines=17> */
[----:B----4-:R-:W0:Y:S04]  /*aa50*/  LDS.128 R36, [R73] ;  /* 0x0000000049247984 */ /* 0x010e280000000c00 */
        /* <DEDUP_REMOVED lines=12> */
[----:B---3--:R-:W-:Y:S02]  /*ab20*/  HADD2.F32 R57, -RZ, R40.H0_H0 ;  /* 0x20000028ff397230 */ /* 0x008fe40000004100 */
[C---:B------:R-:W-:Y:S01]  /*ab30*/  FMUL.FTZ R64, R37.reuse, R62 ;  /* 0x0000003e25407220 */ /* 0x040fe20000410000 */
[----:B------:R-:W-:Y:S01]  /*ab40*/  FMUL.FTZ R66, R37, R60 ;  /* 0x0000003c25427220 */ /* 0x000fe20000410000 */
[----:B------:R-:W-:-:S02]  /*ab50*/  HADD2.F32 R53, -RZ, R42.H0_H0 ;  /* 0x2000002aff357230 */ /* 0x000fc40000004100 */
        /* <DEDUP_REMOVED lines=12> */
[----:B------:R-:W-:Y:S02]  /*ac20*/  HADD2.F32 R51, -RZ, R43.H0_H0 ;  /* 0x2000002bff337230 */ /* 0x000fe40000004100 */
[----:B------:R-:W-:Y:S01]  /*ac30*/  FFMA.FTZ R52, R52, R60, R57 ;  /* 0x0000003c34347223 */ /* 0x000fe20000010039 */
[----:B------:R-:W-:Y:S02]  /*ac40*/  HADD2.F32 R64, -RZ, R67.H1_H1 ;  /* 0x30000043ff407230 */ /* 0x000fe40000004100 */
[----:B------:R-:W-:Y:S01]  /*ac50*/  FMUL.FTZ R66, R53, R62 ;  /* 0x0000003e35427220 */ /* 0x000fe20000410000 */
[----:B------:R-:W-:-:S02]  /*ac60*/  HADD2.F32 R60, -RZ, R68.H1_H1 ;  /* 0x30000044ff3c7230 */ /* 0x000fc40000004100 */
[-C--:B------:R-:W-:Y:S01]  /*ac70*/  FMUL.FTZ R68, R53, R58.reuse ;  /* 0x0000003a35447220 */ /* 0x080fe20000410000 */
[----:B------:R-:W-:Y:S02]  /*ac80*/  HADD2.F32 R43, -RZ, R43.H1_H1 ;  /* 0x3000002bff2b7230 */ /* 0x000fe40000004100 */
[----:B------:R-:W-:Y:S01]  /*ac90*/  FFMA.FTZ R53, R27, R58, -R66 ;  /* 0x0000003a1b357223 */ /* 0x000fe20000010842 */
[C---:B------:R-:W-:Y:S01]  /*aca0*/  FMUL.FTZ R70, R51.reuse, R64 ;  /* 0x0000004033467220 */ /* 0x040fe20000410000 */
[----:B------:R-:W-:Y:S02]  /*acb0*/  HADD2.F32 R66, -RZ, R7.H0_H0 ;  /* 0x20000007ff427230 */ /* 0x000fe40000004100 */
[----:B------:R-:W-:Y:S01]  /*acc0*/  FMUL.FTZ R51, R51, R60 ;  /* 0x0000003c33337220 */ /* 0x000fe20000410000 */
        /* <DEDUP_REMOVED lines=14> */
[----:B------:R-:W-:Y:S02]  /*adb0*/  HADD2.F32 R38, -RZ, R38.H1_H1 ;  /* 0x30000026ff267230 */ /* 0x000fe40000004100 */
        /* <DEDUP_REMOVED lines=18> */
.L_x_12456:
[----:B------:R-:W-:Y:S05]  /*aee0*/  BSYNC B1 ;  /* 0x0000000000017941 */ /* 0x000fea0003800000 */
.L_x_12455:
[----:B------:R-:W-:Y:S04]  /*aef0*/  BSSY B1, `(.L_x_12457) ;  /* 0x000006d000017945 */ /* 0x000fe80003800000 */
[----:B------:R-:W-:Y:S05]  /*af00*/  @P1 BRA `(.L_x_12458) ;  /* 0x0000000400ac1947 */ /* 0x000fea0003800000 */
[----:B0-----:R-:W2:Y:S04]  /*af10*/  LDL R6, [R1+0x3c] ;  /* 0x00003c0001067983 */ /* 0x001ea80000100800 */
[----:B------:R-:W2:Y:S04]  /*af20*/  LDL.64 R4, [R1] ;  /* 0x0000000001047983 */ /* 0x000ea80000100a00 */
[----:B------:R-:W4:Y:S01]  /*af30*/  LDL R0, [R1+0x14] ;  /* 0x0000140001007983 */ /* 0x000f220000100800 */
[--C-:B------:R-:W-:Y:S01]  /*af40*/  SHF.R.U64 R28, R28, 0x10, R29.reuse ;  /* 0x000000101c1c7819 */ /* 0x100fe2000000121d */
[--C-:B------:R-:W-:Y:S01]  /*af50*/  HADD2.F32 R51, -RZ, R50.reuse.H1_H1 ;  /* 0x30000032ff337230 */ /* 0x100fe20000004100 */
[----:B------:R-:W-:Y:S01]  /*af60*/  SHF.R.U32.HI R54, RZ, 0x10, R29 ;  /* 0x00000010ff367819 */ /* 0x000fe2000001161d */
[----:B------:R-:W-:Y:S01]  /*af70*/  HADD2.F32 R52, -RZ, R50.H0_H0 ;  /* 0x20000032ff347230 */ /* 0x000fe20000004100 */
[----:B------:R-:W-:Y:S01]  /*af80*/  SHF.R.U64 R29, R8, 0x10, R9 ;  /* 0x00000010081d7819 */ /* 0x000fe20000001209 */
[--C-:B------:R-:W-:Y:S01]  /*af90*/  HADD2.F32 R56, -RZ, R48.reuse.H1_H1 ;  /* 0x30000030ff387230 */ /* 0x100fe20000004100 */
[----:B------:R-:W-:Y:S01]  /*afa0*/  SHF.R.U64 R8, R30, 0x10, R31 ;  /* 0x000000101e087819 */ /* 0x000fe2000000121f */
[----:B------:R-:W-:Y:S01]  /*afb0*/  HADD2.F32 R48, -RZ, R48.H0_H0 ;  /* 0x20000030ff307230 */ /* 0x000fe20000004100 */
[----:B------:R-:W-:Y:S01]  /*afc0*/  SHF.R.U32.HI R53, RZ, 0x10, R9 ;  /* 0x00000010ff357819 */ /* 0x000fe20000011609 */
[----:B------:R-:W-:Y:S01]  /*afd0*/  HADD2.F32 R29, -RZ, R29.H0_H0 ;  /* 0x2000001dff1d7230 */ /* 0x000fe20000004100 */
[----:B------:R-:W-:-:S02]  /*afe0*/  SHF.R.U32.HI R30, RZ, 0x10, R31 ;  /* 0x00000010ff1e7819 */ /* 0x000fc4000001161f */
[--C-:B------:R-:W-:Y:S01]  /*aff0*/  SHF.R.U64 R9, R10, 0x10, R11.reuse ;  /* 0x000000100a097819 */ /* 0x100fe2000000120b */
[----:B------:R-:W-:Y:S01]  /*b000*/  HADD2.F32 R53, -RZ, R53.H0_H0 ;  /* 0x20000035ff357230 */ /* 0x000fe20000004100 */
[----:B------:R-:W-:Y:S01]  /*b010*/  SHF.R.U32.HI R10, RZ, 0x10, R11 ;  /* 0x00000010ff0a7819 */ /* 0x000fe2000001160b */
[----:B------:R-:W-:-:S04]  /*b020*/  HADD2.F32 R30, -RZ, R30.H0_H0 ;  /* 0x2000001eff1e7230 */ /* 0x000fc80000004100 */
[----:B------:R-:W-:Y:S02]  /*b030*/  HADD2.F32 R10, -RZ, R10.H0_H0 ;  /* 0x2000000aff0a7230 */ /* 0x000fe40000004100 */
[----:B--2---:R-:W-:Y:S01]  /*b040*/  IMAD.IADD R4, R4, 0x1, R6 ;  /* 0x0000000104047824 */ /* 0x004fe200078e0206 */
[----:B----4-:R-:W-:-:S04]  /*b050*/  LEA.HI R0, R3, R0, RZ, 0x1d ;  /* 0x0000000003007211 */ /* 0x010fc800078fe8ff */
        /* <DEDUP_REMOVED lines=14> */
[----:B------:R-:W-:-:S03]  /*b140*/  IMAD.IADD R25, R24, 0x1, R25 ;  /* 0x0000000118197824 */ /* 0x000fc600078e0219 */
[----:B------:R-:W-:Y:S01]  /*b150*/  IADD3 R6, R6, R7, RZ ;  /* 0x0000000706067210 */ /* 0x000fe20007ffe0ff */
[----:B------:R-:W-:-:S03]  /*b160*/  IMAD R36, R25, 0x2, R2 ;  /* 0x0000000219247824 */ /* 0x000fc600078e0202 */
[----:B------:R-:W-:Y:S02]  /*b170*/  LEA R0, R6, UR42, 0x1 ;  /* 0x0000002a06007c11 */ /* 0x000fe4000f8e08ff */
[----:B------:R-:W0:Y:S04]  /*b180*/  LDS.128 R24, [R36+0xc400] ;  /* 0x00c4000024187984 */ /* 0x000e280000000c00 */
[----:B------:R-:W1:Y:S01]  /*b190*/  LDS.128 R4, [R0] ;  /* 0x0000000000047984 */ /* 0x000e620000000c00 */
[----:B0-----:R-:W-:Y:S02]  /*b1a0*/  HADD2.F32 R41, -RZ, R25.H0_H0 ;  /* 0x20000019ff297230 */ /* 0x001fe40000004100 */
[----:B------:R-:W-:Y:S02]  /*b1b0*/  HADD2.F32 R50, -RZ, R27.H0_H0 ;  /* 0x2000001bff327230 */ /* 0x000fe40000004100 */
[----:B-1----:R-:W-:-:S02]  /*b1c0*/  HADD2.F32 R38, -RZ, R5.H0_H0 ;  /* 0x20000005ff267230 */ /* 0x002fc40000004100 */
[----:B------:R-:W-:Y:S02]  /*b1d0*/  HADD2.F32 R31, -RZ, R27.H1_H1 ;  /* 0x3000001bff1f7230 */ /* 0x000fe40000004100 */
[CC--:B------:R-:W-:Y:S01]  /*b1e0*/  FMUL.FTZ R27, R41.reuse, R51.reuse ;  /* 0x00000033291b7220 */ /* 0x0c0fe20000410000 */
[----:B------:R-:W-:Y:S02]  /*b1f0*/  HADD2.F32 R42, -RZ, R25.H1_H1 ;  /* 0x30000019ff2a7230 */ /* 0x000fe40000004100 */
[-C--:B------:R-:W-:Y:S01]  /*b200*/  FMUL.FTZ R25, R41, R52.reuse ;  /* 0x0000003429197220 */ /* 0x080fe20000410000 */
[----:B------:R-:W-:Y:S02]  /*b210*/  HADD2.F32 R41, -RZ, R54.H0_H0 ;  /* 0x20000036ff297230 */ /* 0x000fe40000004100 */
[C---:B------:R-:W-:Y:S01]  /*b220*/  FFMA.FTZ R27, R38.reuse, R52, R27 ;  /* 0x00000034261b7223 */ /* 0x040fe2000001001b */
[----:B------:R-:W-:Y:S02]  /*b230*/  HADD2.F32 R39, -RZ, R24.H0_H0 ;  /* 0x20000018ff277230 */ /* 0x000fe40000004100 */
[----:B------:R-:W-:Y:S01]  /*b240*/  FFMA.FTZ R25, R38, R51, -R25 ;  /* 0x0000003326197223 */ /* 0x000fe20000010819 */
[----:B------:R-:W-:-:S02]  /*b250*/  HADD2.F32 R54, -RZ, R49.H1_H1 ;  /* 0x30000031ff367230 */ /* 0x000fc40000004100 */
[C---:B------:R-:W-:Y:S01]  /*b260*/  FMUL.FTZ R51, R42.reuse, R53 ;  /* 0x000000352a337220 */ /* 0x040fe20000410000 */
[----:B------:R-:W-:Y:S02]  /*b270*/  HADD2.F32 R52, -RZ, R49.H0_H0 ;  /* 0x20000031ff347230 */ /* 0x000fe40000004100 */
        /* <DEDUP_REMOVED lines=9> */
[--C-:B------:R-:W-:Y:S02]  /*b310*/  HADD2.F32 R42, -RZ, R47.reuse.H1_H1 ;  /* 0x3000002fff2a7230 */ /* 0x100fe40000004100 */
[----:B------:R-:W-:Y:S01]  /*b320*/  FMUL.FTZ R54, R43, R56 ;  /* 0x000000382b367220 */ /* 0x000fe20000410000 */
[----:B------:R-:W-:Y:S02]  /*b330*/  HADD2.F32 R47, -RZ, R47.H0_H0 ;  /* 0x2000002fff2f7230 */ /* 0x000fe40000004100 */
[----:B------:R-:W-:Y:S01]  /*b340*/  FFMA.FTZ R38, R40, R41, -R51 ;  /* 0x0000002928267223 */ /* 0x000fe20000010833 */
[----:B------:R-:W-:-:S02]  /*b350*/  HADD2.F32 R11, -RZ, R7.H0_H0 ;  /* 0x20000007ff0b7230 */ /* 0x000fc40000004100 */
[-C--:B------:R-:W-:Y:S01]  /*b360*/  FMUL.FTZ R58, R43, R42.reuse ;  /* 0x0000002a2b3a7220 */ /* 0x080fe20000410000 */
[C---:B------:R-:W-:Y:S01]  /*b370*/  FFMA.FTZ R54, R5.reuse, R42, -R54 ;  /* 0x0000002a05367223 */ /* 0x040fe20000010836 */
[CC--:B------:R-:W-:Y:S01]  /*b380*/  FMUL.FTZ R42, R50.reuse, R47.reuse ;  /* 0x0000002f322a7220 */ /* 0x0c0fe20000410000 */
[----:B------:R-:W-:Y:S01]  /*b390*/  FMUL.FTZ R50, R50, R48 ;  /* 0x0000003032327220 */ /* 0x000fe20000410000 */
        /* <DEDUP_REMOVED lines=19> */
[----:B------:R-:W-:Y:S01]  /*b4d0*/  FFMA.FTZ R40, R40, R53, R49 ;  /* 0x0000003528287223 */ /* 0x000fe20000010031 */
        /* <DEDUP_REMOVED lines=14> */
.L_x_12458:
[----:B------:R-:W-:Y:S05]  /*b5c0*/  BSYNC B1 ;  /* 0x0000000000017941 */ /* 0x000fea0003800000 */
.L_x_12457:
[----:B------:R-:W-:Y:S05]  /*b5d0*/  @P2 BRA `(.L_x_12439) ;  /* 0x0000000400b42947 */ /* 0x000fea0003800000 */
[----:B01----:R-:W2:Y:S04]  /*b5e0*/  LDL.64 R4, [R1] ;  /* 0x0000000001047983 */ /* 0x003ea80000100a00 */
[----:B------:R-:W4:Y:S01]  /*b5f0*/  LDL R0, [R1+0x38] ;  /* 0x0000380001007983 */ /* 0x000f220000100800 */
[----:B--2---:R-:W-:-:S03]  /*b600*/  IMAD.MOV.U32 R6, RZ, RZ, R4 ;  /* 0x000000ffff067224 */ /* 0x004fc600078e0004 */
[----:B------:R-:W2:Y:S01]  /*b610*/  LDL R4, [R1+0x18] ;  /* 0x0000180001047983 */ /* 0x000ea20000100800 */
[----:B------:R-:W-:Y:S02]  /*b620*/  IMAD.MOV.U32 R7, RZ, RZ, R5 ;  /* 0x000000ffff077224 */ /* 0x000fe400078e0005 */
[----:B----4-:R-:W-:-:S05]  /*b630*/  IMAD.IADD R0, R6, 0x1, R0 ;  /* 0x0000000106007824 */ /* 0x010fca00078e0200 */
[----:B------:R-:W-:Y:S02]  /*b640*/  SHF.R.S32.HI R5, RZ, 0x1f, R0 ;  /* 0x0000001fff057819 */ /* 0x000fe40000011400 */
[----:B------:R-:W-:Y:S02]  /*b650*/  SHF.R.U64 R25, R12, 0x10, R13 ;  /* 0x000000100c197819 */ /* 0x000fe4000000120d */
[----:B------:R-:W-:Y:S01]  /*b660*/  SHF.R.U64 R12, R34, 0x10, R35 ;  /* 0x00000010220c7819 */ /* 0x000fe20000001223 */
[----:B------:R-:W-:Y:S01]  /*b670*/  HADD2.F32 R34, -RZ, R20.H1_H1 ;  /* 0x30000014ff227230 */ /* 0x000fe20000004100 */
[----:B------:R-:W-:Y:S01]  /*b680*/  SHF.R.U64 R24, R32, 0x10, R33 ;  /* 0x0000001020187819 */ /* 0x000fe20000001221 */
[----:B------:R-:W-:Y:S01]  /*b690*/  HADD2.F32 R32, -RZ, R45.H1_H1 ;  /* 0x3000002dff207230 */ /* 0x000fe20000004100 */
[----:B------:R-:W-:Y:S02]  /*b6a0*/  SHF.R.U32.HI R31, RZ, 0x10, R13 ;  /* 0x00000010ff1f7819 */ /* 0x000fe4000001160d */
[----:B------:R-:W-:-:S03]  /*b6b0*/  SHF.R.U32.HI R33, RZ, 0x10, R33 ;  /* 0x00000010ff217819 */ /* 0x000fc60000011621 */
[----:B------:R-:W-:Y:S01]  /*b6c0*/  HADD2.F32 R31, -RZ, R31.H0_H0 ;  /* 0x2000001fff1f7230 */ /* 0x000fe20000004100 */
[----:B------:R-:W-:Y:S02]  /*b6d0*/  SHF.R.U64 R37, R14, 0x10, R15 ;  /* 0x000000100e257819 */ /* 0x000fe4000000120f */
[----:B------:R-:W-:Y:S02]  /*b6e0*/  SHF.R.U32.HI R39, RZ, 0x10, R35 ;  /* 0x00000010ff277819 */ /* 0x000fe40000011623 */
[----:B------:R-:W-:Y:S01]  /*b6f0*/  SHF.R.U32.HI R35, RZ, 0x10, R15 ;  /* 0x00000010ff237819 */ /* 0x000fe2000001160f */
        /* <DEDUP_REMOVED lines=16> */
[----:B------:R-:W-:-:S03]  /*b800*/  IMAD.IADD R0, R6, 0x1, R5 ;  /* 0x0000000106007824 */ /* 0x000fc600078e0205 */
[----:B------:R-:W-:Y:S02]  /*b810*/  LEA R3, R3, R2, 0x1 ;  /* 0x0000000203037211 */ /* 0x000fe400078e08ff */
[----:B------:R-:W-:-:S03]  /*b820*/  LEA R0, R0, UR42, 0x1 ;  /* 0x0000002a00007c11 */ /* 0x000fc6000f8e08ff */
[----:B------:R-:W0:Y:S04]  /*b830*/  LDS.128 R8, [R3+0xc400] ;  /* 0x00c4000003087984 */ /* 0x000e280000000c00 */
[----:B------:R-:W1:Y:S01]  /*b840*/  LDS.128 R4, [R0] ;  /* 0x0000000000047984 */ /* 0x000e620000000c00 */
[----:B0-----:R-:W-:Y:S02]  /*b850*/  HADD2.F32 R27, -RZ, R9.H0_H0 ;  /* 0x20000009ff1b7230 */ /* 0x001fe40000004100 */
[----:B-1----:R-:W-:-:S03]  /*b860*/  HADD2.F32 R13, -RZ, R5.H0_H0 ;  /* 0x20000005ff0d7230 */ /* 0x002fc60000004100 */
[C---:B------:R-:W-:Y:S01]  /*b870*/  FMUL.FTZ R36, R27.reuse, R34 ;  /* 0x000000221b247220 */ /* 0x040fe20000410000 */
[----:B------:R-:W-:Y:S02]  /*b880*/  HADD2.F32 R28, -RZ, R9.H1_H1 ;  /* 0x30000009ff1c7230 */ /* 0x000fe40000004100 */
[-C--:B------:R-:W-:Y:S01]  /*b890*/  FMUL.FTZ R38, R27, R32.reuse ;  /* 0x000000201b267220 */ /* 0x080fe20000410000 */
[----:B------:R-:W-:Y:S02]  /*b8a0*/  HADD2.F32 R9, -RZ, R8.H0_H0 ;  /* 0x20000008ff097230 */ /* 0x000fe40000004100 */
[----:B------:R-:W-:Y:S01]  /*b8b0*/  FFMA.FTZ R36, R13, R32, -R36 ;  /* 0x000000200d247223 */ /* 0x000fe20000010824 */
[----:B------:R-:W-:Y:S02]  /*b8c0*/  HADD2.F32 R27, -RZ, R33.H0_H0 ;  /* 0x20000021ff1b7230 */ /* 0x000fe40000004100 */
[----:B------:R-:W-:Y:S02]  /*b8d0*/  HADD2.F32 R32, -RZ, R20.H0_H0 ;  /* 0x20000014ff207230 */ /* 0x000fe40000004100 */
[----:B------:R-:W-:-:S02]  /*b8e0*/  HADD2.F32 R20, -RZ, R45.H0_H0 ;  /* 0x2000002dff147230 */ /* 0x000fc40000004100 */
[----:B------:R-:W-:Y:S01]  /*b8f0*/  FFMA.FTZ R38, R13, R34, R38 ;  /* 0x000000220d267223 */ /* 0x000fe20000010026 */
[----:B------:R-:W-:Y:S02]  /*b900*/  HADD2.F32 R14, -RZ, R5.H1_H1 ;  /* 0x30000005ff0e7230 */ /* 0x000fe40000004100 */
[C---:B------:R-:W-:Y:S01]  /*b910*/  FMUL.FTZ R33, R28.reuse, R31 ;  /* 0x0000001f1c217220 */ /* 0x040fe20000410000 */
[----:B------:R-:W-:Y:S02]  /*b920*/  HADD2.F32 R5, -RZ, R4.H0_H0 ;  /* 0x20000004ff057230 */ /* 0x000fe40000004100 */
[----:B------:R-:W-:Y:S01]  /*b930*/  FMUL.FTZ R13, R28, R27 ;  /* 0x0000001b1c0d7220 */ /* 0x000fe20000410000 */
[C---:B------:R-:W-:Y:S01]  /*b940*/  FMUL.FTZ R34, R9.reuse, R32 ;  /* 0x0000002009227220 */ /* 0x040fe20000410000 */
[----:B------:R-:W-:Y:S02]  /*b950*/  HADD2.F32 R29, -RZ, R10.H0_H0 ;  /* 0x2000000aff1d7230 */ /* 0x000fe40000004100 */
[----:B------:R-:W-:Y:S01]  /*b960*/  FMUL.FTZ R9, R9, R20 ;  /* 0x0000001409097220 */ /* 0x000fe20000410000 */
[----:B------:R-:W-:-:S02]  /*b970*/  HADD2.F32 R28, -RZ, R21.H0_H0 ;  /* 0x20000015ff1c7230 */ /* 0x000fc40000004100 */
[C---:B------:R-:W-:Y:S01]  /*b980*/  FFMA.FTZ R33, R14.reuse, R27, -R33 ;  /* 0x0000001b0e217223 */ /* 0x040fe20000010821 */
        /* <DEDUP_REMOVED lines=8> */
[----:B------:R-:W-:Y:S02]  /*ba10*/  HADD2.F32 R5, -RZ, R46.H1_H1 ;  /* 0x3000002eff057230 */ /* 0x000fe40000004100 */
[-C--:B------:R-:W-:Y:S01]  /*ba20*/  FMUL.FTZ R40, R29, R14.reuse ;  /* 0x0000000e1d287220 */ /* 0x080fe20000410000 */
[----:B------:R-:W-:Y:S02]  /*ba30*/  HADD2.F32 R26, -RZ, R7.H0_H0 ;  /* 0x20000007ff1a7230 */ /* 0x000fe40000004100 */
[----:B------:R-:W-:Y:S01]  /*ba40*/  FFMA.FTZ R27, R15, R14, -R20 ;  /* 0x0000000e0f1b7223 */ /* 0x000fe20000010814 */
[C---:B------:R-:W-:Y:S01]  /*ba50*/  FMUL.FTZ R9, R30.reuse, R21 ;  /* 0x000000151e097220 */ /* 0x040fe20000410000 */
[----:B------:R-:W-:Y:S02]  /*ba60*/  HADD2.F32 R11, -RZ, R11.H1_H1 ;  /* 0x3000000bff0b7230 */ /* 0x000fe40000004100 */
[----:B------:R-:W-:Y:S01]  /*ba70*/  FMUL.FTZ R30, R30, R5 ;  /* 0x000000051e1e7220 */ /* 0x000fe20000410000 */
[----:B------:R-:W-:-:S02]  /*ba80*/  HADD2.F32 R20, -RZ, R35.H0_H0 ;  /* 0x20000023ff147230 */ /* 0x000fc40000004100 */
[----:B------:R-:W-:Y:S02]  /*ba90*/  HADD2.F32 R14, -RZ, R39.H0_H0 ;  /* 0x20000027ff0e7230 */ /* 0x000fe40000004100 */
[----:B------:R-:W-:Y:S01]  /*baa0*/  FFMA.FTZ R40, R15, R28, R40 ;  /* 0x0000001c0f287223 */ /* 0x000fe20000010028 */
[C---:B------:R-:W-:Y:S01]  /*bab0*/  FFMA.FTZ R28, R26.reuse, R5, -R9 ;  /* 0x000000051a1c7223 */ /* 0x040fe20000010809 */
[----:B------:R-:W-:Y:S01]  /*bac0*/  FFMA.FTZ R30, R26, R21, R30 ;  /* 0x000000151a1e7223 */ /* 0x000fe2000001001e */
[----:B------:R-:W-:Y:S02]  /*bad0*/  HADD2.F32 R7, -RZ, R7.H1_H1 ;  /* 0x30000007ff077230 */ /* 0x000fe40000004100 */
[C---:B------:R-:W-:Y:S01]  /*bae0*/  FMUL.FTZ R42, R11.reuse, R20 ;  /* 0x000000140b2a7220 */ /* 0x040fe20000410000 */
[----:B------:R-:W-:Y:S01]  /*baf0*/  FMUL.FTZ R26, R11, R14 ;  /* 0x0000000e0b1a7220 */ /* 0x000fe20000410000 */
[----:B------:R-:W-:Y:S02]  /*bb00*/  HADD2.F32 R8, -RZ, R8.H1_H1 ;  /* 0x30000008ff087230 */ /* 0x000fe40000004100 */
[----:B------:R-:W-:-:S02]  /*bb10*/  HADD2.F32 R10, -RZ, R10.H1_H1 ;  /* 0x3000000aff0a7230 */ /* 0x000fc40000004100 */
[----:B------:R-:W-:Y:S02]  /*bb20*/  HADD2.F32 R11, -RZ, R37.H0_H0 ;  /* 0x20000025ff0b7230 */ /* 0x000fe40000004100 */
[----:B------:R-:W-:Y:S02]  /*bb30*/  HADD2.F32 R5, -RZ, R24.H0_H0 ;  /* 0x20000018ff057230 */ /* 0x000fe40000004100 */
[----:B------:R-:W-:Y:S02]  /*bb40*/  HADD2.F32 R9, -RZ, R12.H0_H0 ;  /* 0x2000000cff097230 */ /* 0x000fe40000004100 */
[C---:B------:R-:W-:Y:S01]  /*bb50*/  FFMA.FTZ R21, R7.reuse, R14, -R42 ;  /* 0x0000000e07157223 */ /* 0x040fe2000001082a */
[----:B------:R-:W-:Y:S02]  /*bb60*/  HADD2.F32 R4, -RZ, R4.H1_H1 ;  /* 0x30000004ff047230 */ /* 0x000fe40000004100 */
        /* <DEDUP_REMOVED lines=18> */
[----:B------:R0:W-:Y:S04]  /*bc90*/  STS.128 [R0], R4 ;  /* 0x0000000400007388 */ /* 0x0001e80000000c00 */
[----:B------:R0:W-:Y:S02]  /*bca0*/  STS.128 [R3+0xc400], R8 ;  /* 0x00c4000803007388 */ /* 0x0001e40000000c00 */
.L_x_12439:
[----:B------:R-:W-:Y:S05]  /*bcb0*/  BSYNC B0 ;  /* 0x0000000000007941 */ /* 0x000fea0003800000 */
.L_x_12432:
        /* <DEDUP_REMOVED lines=8> */
.L_x_12430:
[----:B01-3--:R-:W-:-:S05]  /*bd40*/  IMAD.U32 R0, RZ, RZ, UR41 ;  /* 0x00000029ff007e24 */ /* 0x00bfca000f8e00ff */
[----:B------:R-:W-:-:S13]  /*bd50*/  ISETP.NE.AND P0, PT, R0, 0x3, PT ;  /* 0x000000030000780c */ /* 0x000fda0003f05270 */
[----:B------:R-:W-:Y:S05]  /*bd60*/  @!P0 BRA `(.L_x_12459) ;  /* 0x0000000000048947 */ /* 0x000fea0003800000 */
[----:B------:R-:W-:Y:S01]  /*bd70*/  BPT.TRAP 0x1 ;  /* 0x000000040000795c */ /* 0x000fe20000300000 */
.L_x_12459:
[----:B--2-4-:R-:W-:Y:S01]  /*bd80*/  IMAD R3, R22, 0x8, R2 ;  /* 0x0000000816037824 */ /* 0x014fe200078e0202 */
[----:B------:R-:W-:-:S04]  /*bd90*/  SHF.L.U32 R4, R139, 0x1f, RZ ;  /* 0x0000001f8b047819 */ /* 0x000fc800000006ff */
[----:B------:R0:W1:Y:S01]  /*bda0*/  SYNCS.PHASECHK.TRANS64.TRYWAIT P1, [R3+URZ+0x2d830], R4 ;  /* 0x02d83004030075a7 */ /* 0x000062000802017f */
[----:B------:R-:W-:Y:S05]  /*bdb0*/  @!P0 BRA `(.L_x_12460) ;  /* 0x0000000000048947 */ /* 0x000fea0003800000 */
[----:B------:R-:W-:Y:S01]  /*bdc0*/  BPT.TRAP 0x1 ;  /* 0x000000040000795c */ /* 0x000fe20000300000 */
.L_x_12460:
        /* <DEDUP_REMOVED lines=12> */
.L_x_12461:
[----:B--2---:R-:W0:Y:S01]  /*be90*/  LDL R0, [R1+0x2c] ;  /* 0x00002c0001007983 */ /* 0x004e220000100800 */
[----:B------:R-:W-:Y:S01]  /*bea0*/  IMAD.MOV.U32 R5, RZ, RZ, -0x7fffffe0 ;  /* 0x80000020ff057424 */ /* 0x000fe200078e00ff */
[----:B------:R-:W-:Y:S01]  /*beb0*/  LOP3.LUT R144, R44, 0x10000, RZ, 0xfc, !PT ;  /* 0x000100002c907812 */ /* 0x000fe200078efcff */
[----:B------:R-:W-:Y:S01]  /*bec0*/  IMAD.MOV.U32 R145, RZ, RZ, -0x7fffffe0 ;  /* 0x80000020ff917424 */ /* 0x000fe200078e00ff */
[----:B------:R-:W-:Y:S05]  /*bed0*/  WARPSYNC.ALL ;  /* 0x0000000000007948 */ /* 0x000fea0003800000 */
[----:B------:R-:W-:Y:S01]  /*bee0*/  R2UR UR7, R5 ;  /* 0x00000000050772ca */ /* 0x000fe200000e0000 */
[----:B-----5:R-:W-:Y:S01]  /*bef0*/  WARPGROUP.ARRIVE ;  /* 0x00000000000079c5 */ /* 0x020fe20000000000 */
[C---:B------:R-:W-:Y:S01]  /*bf00*/  R2UR UR4, R144.reuse ;  /* 0x00000000900472ca */ /* 0x040fe200000e0000 */
[----:B------:R-:W-:Y:S01]  /*bf10*/  IMAD.MOV.U32 R7, RZ, RZ, -0x7fffffe0 ;  /* 0x80000020ff077424 */ /* 0x000fe200078e00ff */
[----:B------:R-:W-:Y:S01]  /*bf20*/  R2UR UR5, R145 ;  /* 0x00000000910572ca */ /* 0x000fe200000e0000 */
[----:B------:R-:W-:Y:S01]  /*bf30*/  IMAD.MOV.U32 R155, RZ, RZ, -0x7fffffe0 ;  /* 0x80000020ff9b7424 */ /* 0x000fe200078e00ff */
[C---:B------:R-:W-:Y:S01]  /*bf40*/  IADD3 R154, R144.reuse, 0x2, RZ ;  /* 0x00000002909a7810 */ /* 0x040fe20007ffe0ff */
[C---:B------:R-:W-:Y:S01]  /*bf50*/  VIADD R152, R144.reuse, 0x300 ;  /* 0x0000030090987836 */ /* 0x040fe20000000000 */
[----:B------:R-:W-:Y:S01]  /*bf60*/  IADD3 R150, R144, 0x302, RZ ;  /* 0x0000030290967810 */ /* 0x000fe20007ffe0ff */
[----:B------:R-:W-:Y:S01]  /*bf70*/  IMAD.MOV.U32 R153, RZ, RZ, -0x7fffffe0 ;  /* 0x80000020ff997424 */ /* 0x000fe200078e00ff */
[----:B------:R-:W-:Y:S01]  /*bf80*/  MOV R147, 0x80000020 ;  /* 0x8000002000937802 */ /* 0x000fe20000000f00 */
[----:B------:R-:W-:-:S02]  /*bf90*/  IMAD.MOV.U32 R151, RZ, RZ, -0x7fffffe0 ;  /* 0x80000020ff977424 */ /* 0x000fc400078e00ff */
[C---:B------:R-:W-:Y:S02]  /*bfa0*/  VIADD R148, R144.reuse, 0x600 ;  /* 0x0000060090947836 */ /* 0x040fe40000000000 */
[----:B------:R-:W-:Y:S02]  /*bfb0*/  IMAD.MOV.U32 R149, RZ, RZ, -0x7fffffe0 ;  /* 0x80000020ff957424 */ /* 0x000fe400078e00ff */
[----:B------:R-:W-:Y:S02]  /*bfc0*/  IMAD.MOV.U32 R5, RZ, RZ, -0x7fffffe0 ;  /* 0x80000020ff057424 */ /* 0x000fe400078e00ff */
[----:B------:R-:W-:Y:S02]  /*bfd0*/  VIADD R146, R144, 0x602 ;  /* 0x0000060290927836 */ /* 0x000fe40000000000 */
[----:B01----:R-:W-:-:S04]  /*bfe0*/  IMAD R4, R22, 0x600, R0 ;  /* 0x0000060016047824 */ /* 0x003fc800078e0200 */
        /* <DEDUP_REMOVED lines=48> */
.L_x_12463:
[----:B------:R-:W2:Y:S01]  /*c2f0*/  LDL R5, [R1+0x6c] ;  /* 0x00006c0001057983 */ /* 0x000ea20000100800 */
[----:B------:R-:W0:Y:S01]  /*c300*/  LDC R0, c[0x0][0x448] ;  /* 0x00011200ff007b82 */ /* 0x000e220000000800 */
[----:B------:R-:W-:Y:S02]  /*c310*/  ULDC UR45, c[0x0][0x988] ;  /* 0x00026200002d7ab9 */ /* 0x000fe40000000800 */
[----:B------:R-:W2:Y:S04]  /*c320*/  LDL R90, [R1+0x58] ;  /* 0x00005800015a7983 */ /* 0x000ea80000100800 */
[----:B------:R-:W3:Y:S04]  /*c330*/  LDL R8, [R1+0x64] ;  /* 0x0000640001087983 */ /* 0x000ee80000100800 */
[----:B------:R-:W4:Y:S04]  /*c340*/  LDL R89, [R1+0x4c] ;  /* 0x00004c0001597983 */ /* 0x000f280000100800 */
[----:B------:R-:W5:Y:S04]  /*c350*/  LDL R88, [R1+0x5c] ;  /* 0x00005c0001587983 */ /* 0x000f680000100800 */
[----:B------:R-:W4:Y:S01]  /*c360*/  LDL R91, [R1+0x50] ;  /* 0x00005000015b7983 */ /* 0x000f220000100800 */
[----:B------:R-:W-:Y:S01]  /*c370*/  VIADD R10, R3, 0x2d840 ;  /* 0x0002d840030a7836 */ /* 0x000fe20000000000 */
        /* <DEDUP_REMOVED lines=9> */
[----:B------:R-:W0:Y:S01]  /*c410*/  SHFL.IDX PT, R4, R7, RZ, 0x1c1f ;  /* 0x001c1fff07047589 */ /* 0x000e2200000e0000 */
[----:B------:R-:W-:-:S04]  /*c420*/  IMAD.MOV.U32 R5, RZ, RZ, -0x80 ;  /* 0xffffff80ff057424 */ /* 0x000fc800078e00ff */
[----:B------:R-:W-:-:S05]  /*c430*/  IMAD R5, R94, R5, 0x80 ;  /* 0x000000805e057424 */ /* 0x000fca00078e0205 */
[C-C-:B---3--:R-:W-:Y:S02]  /*c440*/  IADD3 R6, -R8.reuse, 0x1, R5.reuse ;  /* 0x0000000108067810 */ /* 0x148fe40007ffe105 */
[----:B-----5:R-:W-:Y:S02]  /*c450*/  IADD3 R5, -R8, R88, R5 ;  /* 0x0000005808057210 */ /* 0x020fe40007ffe105 */
[----:B----4-:R-:W-:-:S04]  /*c460*/  IADD3 R6, -R89, R6, R88 ;  /* 0x0000000659067210 */ /* 0x010fc80007ffe158 */
[----:B0-----:R-:W-:-:S04]  /*c470*/  VIADDMNMX R4, R4, R6, R5, PT ;  /* 0x0000000604047246 */ /* 0x001fc80003800105 */
[C---:B------:R-:W-:Y:S02]  /*c480*/  ISETP.GT.AND P1, PT, R4.reuse, RZ, PT ;  /* 0x000000ff0400720c */ /* 0x040fe40003f24270 */
[----:B------:R-:W-:Y:S02]  /*c490*/  ISETP.GT.AND P4, PT, R4, 0x1, PT ;  /* 0x000000010400780c */ /* 0x000fe40003f84270 */
[----:B------:R-:W-:Y:S02]  /*c4a0*/  FSEL R24, R24, -INF , P1 ;  /* 0xff80000018187808 */ /* 0x000fe40000800000 */
[----:B------:R-:W-:Y:S02]  /*c4b0*/  FSEL R25, R25, -INF , P4 ;  /* 0xff80000019197808 */ /* 0x000fe40002000000 */
[C---:B------:R-:W-:Y:S02]  /*c4c0*/  ISETP.GT.AND P3, PT, R4.reuse, 0x8, PT ;  /* 0x000000080400780c */ /* 0x040fe40003f64270 */
[----:B------:R-:W-:-:S02]  /*c4d0*/  ISETP.GT.AND P2, PT, R4, 0x9, PT ;  /* 0x000000090400780c */ /* 0x000fc40003f44270 */
[C---:B------:R-:W-:Y:S02]  /*c4e0*/  ISETP.GT.AND P1, PT, R4.reuse, 0x10, PT ;  /* 0x000000100400780c */ /* 0x040fe40003f24270 */
[----:B------:R-:W-:Y:S01]  /*c4f0*/  ISETP.GT.AND P4, PT, R4, 0x11, PT ;  /* 0x000000110400780c */ /* 0x000fe20003f84270 */
[----:B------:R-:W0:Y:S01]  /*c500*/  SHFL.IDX PT, R0, R7, 0x1, 0x1c1f ;  /* 0x003c1f0007007f89 */ /* 0x000e2200000e0000 */
[----:B------:R-:W-:Y:S02]  /*c510*/  FSEL R28, R28, -INF , P3 ;  /* 0xff8000001c1c7808 */ /* 0x000fe40001800000 */
[----:B------:R-:W-:Y:S02]  /*c520*/  FSEL R29, R29, -INF , P2 ;  /* 0xff8000001d1d7808 */ /* 0x000fe40001000000 */
[----:B------:R-:W-:Y:S02]  /*c530*/  FSEL R32, R32, -INF , P1 ;  /* 0xff80000020207808 */ /* 0x000fe40000800000 */
[----:B------:R-:W-:-:S02]  /*c540*/  FSEL R33, R33, -INF , P4 ;  /* 0xff80000021217808 */ /* 0x000fc40002000000 */
[C---:B------:R-:W-:Y:S02]  /*c550*/  ISETP.GT.AND P3, PT, R4.reuse, 0x18, PT ;  /* 0x000000180400780c */ /* 0x040fe40003f64270 */
        /* <DEDUP_REMOVED lines=11> */
[----:B------:R-:W-:Y:S02]  /*c610*/  FSEL R44, R44, -INF , P3 ;  /* 0xff8000002c2c7808 */ /* 0x000fe40001800000 */
[----:B------:R-:W-:Y:S02]  /*c620*/  FSEL R45, R45, -INF , P2 ;  /* 0xff8000002d2d7808 */ /* 0x000fe40001000000 */
[----:B------:R-:W-:Y:S02]  /*c630*/  FSEL R48, R48, -INF , P1 ;  /* 0xff80000030307808 */ /* 0x000fe40000800000 */
[----:B------:R-:W-:Y:S02]  /*c640*/  FSEL R49, R49, -INF , P4 ;  /* 0xff80000031317808 */ /* 0x000fe40002000000 */
[C---:B------:R-:W-:Y:S02]  /*c650*/  ISETP.GT.AND P3, PT, R4.reuse, 0x38, PT ;  /* 0x000000380400780c */ /* 0x040fe40003f64270 */
[----:B------:R-:W-:-:S02]  /*c660*/  ISETP.GT.AND P2, PT, R4, 0x39, PT ;  /* 0x000000390400780c */ /* 0x000fc40003f44270 */
[C---:B------:R-:W-:Y:S02]  /*c670*/  ISETP.GT.AND P1, PT, R4.reuse, 0x40, PT ;  /* 0x000000400400780c */ /* 0x040fe40003f24270 */
[----:B------:R-:W-:Y:S02]  /*c680*/  ISETP.GT.AND P4, PT, R4, 0x41, PT ;  /* 0x000000410400780c */ /* 0x000fe40003f84270 */
        /* <DEDUP_REMOVED lines=16> */
[----:B0-----:R-:W-:Y:S02]  /*c790*/  VIADDMNMX R0, R0, R6, R5, PT ;  /* 0x0000000600007246 */ /* 0x001fe40003800105 */
[----:B------:R-:W-:Y:S02]  /*c7a0*/  FSEL R68, R68, -INF , P3 ;  /* 0xff80000044447808 */ /* 0x000fe40001800000 */
[----:B------:R-:W-:Y:S02]  /*c7b0*/  FSEL R69, R69, -INF , P2 ;  /* 0xff80000045457808 */ /* 0x000fe40001000000 */
[----:B------:R-:W-:Y:S02]  /*c7c0*/  FSEL R72, R72, -INF , P1 ;  /* 0xff80000048487808 */ /* 0x000fe40000800000 */
[----:B------:R-:W-:Y:S02]  /*c7d0*/  FSEL R73, R73, -INF , P4 ;  /* 0xff80000049497808 */ /* 0x000fe40002000000 */
[----:B------:R-:W-:-:S02]  /*c7e0*/  ISETP.GT.AND P3, PT, R0, RZ, PT ;  /* 0x000000ff0000720c */ /* 0x000fc40003f64270 */
[C---:B------:R-:W-:Y:S02]  /*c7f0*/  ISETP.GT.AND P2, PT, R0.reuse, 0x1, PT ;  /* 0x000000010000780c */ /* 0x040fe40003f44270 */
        /* <DEDUP_REMOVED lines=10> */
[----:B------:R-:W-:-:S02]  /*c8a0*/  FMNMX.FTZ R5, R26, R27, !PT ;  /* 0x0000001b1a057209 */ /* 0x000fc40007810000 */
        /* <DEDUP_REMOVED lines=31> */
[----:B------:R-:W-:Y:S02]  /*caa0*/  FMNMX.FTZ R5, R35, R5, !PT ;  /* 0x0000000523057209 */ /* 0x000fe40007810000 */
        /* <DEDUP_REMOVED lines=14> */
[----:B------:R-:W-:Y:S02]  /*cb90*/  FMNMX.FTZ R7, R24, R25, !PT ;  /* 0x0000001918077209 */ /* 0x000fe40007810000 */
[----:B------:R-:W-:-:S02]  /*cba0*/  FSEL R74, R74, -INF , P3 ;  /* 0xff8000004a4a7808 */ /* 0x000fc40001800000 */
[----:B------:R-:W-:Y:S02]  /*cbb0*/  FSEL R75, R75, -INF , P2 ;  /* 0xff8000004b4b7808 */ /* 0x000fe40001000000 */
[----:B------:R-:W-:Y:S02]  /*cbc0*/  FSEL R78, R78, -INF , P1 ;  /* 0xff8000004e4e7808 */ /* 0x000fe40000800000 */
[----:B------:R-:W-:Y:S02]  /*cbd0*/  FSEL R79, R79, -INF , P4 ;  /* 0xff8000004f4f7808 */ /* 0x000fe40002000000 */
[C---:B------:R-:W-:Y:S02]  /*cbe0*/  ISETP.GT.AND P3, PT, R0.reuse, 0x70, PT ;  /* 0x000000700000780c */ /* 0x040fe40003f64270 */
[C---:B------:R-:W-:Y:S02]  /*cbf0*/  ISETP.GT.AND P2, PT, R0.reuse, 0x71, PT ;  /* 0x000000710000780c */ /* 0x040fe40003f44270 */
[----:B------:R-:W-:-:S02]  /*cc00*/  ISETP.GT.AND P1, PT, R0, 0x78, PT ;  /* 0x000000780000780c */ /* 0x000fc40003f24270 */
[----:B------:R-:W-:Y:S02]  /*cc10*/  ISETP.GT.AND P4, PT, R0, 0x79, PT ;  /* 0x000000790000780c */ /* 0x000fe40003f84270 */
        /* <DEDUP_REMOVED lines=55> */
[----:B------:R-:W-:Y:S02]  /*cf90*/  FSEL R77, R77, -INF , P2 ;  /* 0xff8000004d4d7808 */ /* 0x000fe40001000000 */
[C---:B------:R-:W-:Y:S02]  /*cfa0*/  ISETP.GT.AND P1, PT, R4.reuse, 0x70, PT ;  /* 0x000000700400780c */ /* 0x040fe40003f24270 */
[C---:B------:R-:W-:Y:S02]  /*cfb0*/  ISETP.GT.AND P4, PT, R4.reuse, 0x71, PT ;  /* 0x000000710400780c */ /* 0x040fe40003f84270 */
[----:B------:R-:W-:-:S02]  /*cfc0*/  ISETP.GT.AND P3, PT, R4, 0x78, PT ;  /* 0x000000780400780c */ /* 0x000fc40003f64270 */
[----:B------:R-:W-:Y:S02]  /*cfd0*/  ISETP.GT.AND P2, PT, R4, 0x79, PT ;  /* 0x000000790400780c */ /* 0x000fe40003f44270 */
[----:B------:R-:W-:Y:S01]  /*cfe0*/  FMNMX.FTZ R5, R76, R5, !PT ;  /* 0x000000054c057209 */ /* 0x000fe20007810000 */
[----:B------:R-:W0:Y:S01]  /*cff0*/  SHFL.BFLY PT, R4, R0, 0x2, 0x1f ;  /* 0x0c401f0000047f89 */ /* 0x000e2200000e0000 */
[----:B------:R-:W-:Y:S02]  /*d000*/  FSEL R80, R80, -INF , P1 ;  /* 0xff80000050507808 */ /* 0x000fe40000800000 */
[----:B------:R-:W-:Y:S02]  /*d010*/  FMNMX.FTZ R5, R77, R5, !PT ;  /* 0x000000054d057209 */ /* 0x000fe40007810000 */
[----:B------:R-:W-:Y:S02]  /*d020*/  FSEL R81, R81, -INF , P4 ;  /* 0xff80000051517808 */ /* 0x000fe40002000000 */
[----:B------:R-:W-:-:S02]  /*d030*/  FMNMX.FTZ R5, R80, R5, !PT ;  /* 0x0000000550057209 */ /* 0x000fc40007810000 */
[----:B------:R-:W-:Y:S02]  /*d040*/  FSEL R84, R84, -INF , P3 ;  /* 0xff80000054547808 */ /* 0x000fe40001800000 */
[----:B------:R-:W-:Y:S02]  /*d050*/  FMNMX.FTZ R5, R81, R5, !PT ;  /* 0x0000000551057209 */ /* 0x000fe40007810000 */
[----:B------:R-:W-:Y:S02]  /*d060*/  FSEL R85, R85, -INF , P2 ;  /* 0xff80000055557808 */ /* 0x000fe40001000000 */
[----:B------:R-:W-:-:S04]  /*d070*/  FMNMX.FTZ R6, R84, R5, !PT ;  /* 0x0000000554067209 */ /* 0x000fc80007810000 */
[----:B------:R-:W-:Y:S02]  /*d080*/  FMNMX.FTZ R5, R85, R6, !PT ;  /* 0x0000000655057209 */ /* 0x000fe40007810000 */
[----:B0-----:R-:W-:-:S03]  /*d090*/  FMNMX.FTZ R4, R0, R4, !PT ;  /* 0x0000000400047209 */ /* 0x001fc60007810000 */
[----:B------:R-:W0:Y:S04]  /*d0a0*/  SHFL.BFLY PT, R0, R5, 0x2, 0x1f ;  /* 0x0c401f0005007f89 */ /* 0x000e2800000e0000 */
[----:B------:R-:W1:Y:S01]  /*d0b0*/  SHFL.BFLY PT, R7, R4, 0x1, 0x1f ;  /* 0x0c201f0004077f89 */ /* 0x000e6200000e0000 */
[----:B0-----:R-:W-:-:S05]  /*d0c0*/  FMNMX.FTZ R0, R5, R0, !PT ;  /* 0x0000000005007209 */ /* 0x001fca0007810000 */
[----:B------:R-:W0:Y:S01]  /*d0d0*/  SHFL.BFLY PT, R6, R0, 0x1, 0x1f ;  /* 0x0c201f0000067f89 */ /* 0x000e2200000e0000 */
[----:B-1----:R-:W-:-:S04]  /*d0e0*/  FMNMX.FTZ R7, R4, R7, !PT ;  /* 0x0000000704077209 */ /* 0x002fc80007810000 */
[C---:B------:R-:W-:Y:S01]  /*d0f0*/  FSETP.NEU.FTZ.AND P1, PT, R7.reuse, -INF , PT ;  /* 0xff8000000700780b */ /* 0x040fe20003f3d000 */
[----:B------:R-:W-:-:S05]  /*d100*/  FMUL.FTZ R8, R7, UR45 ;  /* 0x0000002d07087c20 */ /* 0x000fca0008410000 */
[----:B------:R-:W-:Y:S02]  /*d110*/  FSEL R8, R8, RZ, P1 ;  /* 0x000000ff08087208 */ /* 0x000fe40000800000 */
[----:B0-----:R-:W-:-:S04]  /*d120*/  FMNMX.FTZ R0, R0, R6, !PT ;  /* 0x0000000600007209 */ /* 0x001fc80007810000 */
[C---:B------:R-:W-:Y:S01]  /*d130*/  FSETP.NEU.FTZ.AND P1, PT, R0.reuse, -INF , PT ;  /* 0xff8000000000780b */ /* 0x040fe20003f3d000 */
[----:B------:R-:W-:Y:S01]  /*d140*/  FMUL.FTZ R9, R0, UR45 ;  /* 0x0000002d00097c20 */ /* 0x000fe20008410000 */
[----:B------:R-:W-:-:S04]  /*d150*/  FFMA.FTZ R4, R26, UR45, -R8 ;  /* 0x0000002d1a047c23 */ /* 0x000fc80008010808 */
[----:B------:R-:W-:Y:S01]  /*d160*/  FSEL R3, R9, RZ, P1 ;  /* 0x000000ff09037208 */ /* 0x000fe20000800000 */
[--C-:B------:R-:W-:Y:S01]  /*d170*/  FFMA.FTZ R5, R27, UR45, -R8.reuse ;  /* 0x0000002d1b057c23 */ /* 0x100fe20008010808 */
[--C-:B------:R-:W-:Y:S01]  /*d180*/  FFMA.FTZ R6, R30, UR45, -R8.reuse ;  /* 0x0000002d1e067c23 */ /* 0x100fe20008010808 */
[----:B------:R-:W-:Y:S02]  /*d190*/  FFMA.FTZ R12, R31, UR45, -R8 ;  /* 0x0000002d1f0c7c23 */ /* 0x000fe40008010808 */
[--C-:B------:R-:W-:Y:S01]  /*d1a0*/  FFMA.FTZ R13, R24, UR45, -R3.reuse ;  /* 0x0000002d180d7c23 */ /* 0x100fe20008010803 */
[--C-:B------:R-:W-:Y:S01]  /*d1b0*/  FFMA.FTZ R14, R25, UR45, -R3.reuse ;  /* 0x0000002d190e7c23 */ /* 0x100fe20008010803 */
[--C-:B------:R-:W-:Y:S01]  /*d1c0*/  FFMA.FTZ R15, R28, UR45, -R3.reuse ;  /* 0x0000002d1c0f7c23 */ /* 0x100fe20008010803 */
[----:B------:R-:W-:Y:S01]  /*d1d0*/  FFMA.FTZ R20, R29, UR45, -R3 ;  /* 0x0000002d1d147c23 */ /* 0x000fe20008010803 */
[----:B------:R-:W-:Y:S01]  /*d1e0*/  MUFU.EX2 R4, R4 ;  /* 0x0000000400047308 */ /* 0x000fe20000000800 */
[----:B------:R-:W-:-:S07]  /*d1f0*/  IMAD.U32 R9, RZ, RZ, UR40 ;  /* 0x00000028ff097e24 */ /* 0x000fce000f8e00ff */
[----:B------:R-:W0:Y:S01]  /*d200*/  MUFU.EX2 R5, R5 ;  /* 0x0000000500057308 */ /* 0x000e220000000800 */
[----:B------:R-:W-:-:S07]  /*d210*/  FFMA.FTZ R24, R32, UR45, -R3 ;  /* 0x0000002d20187c23 */ /* 0x000fce0008010803 */
[----:B------:R-:W-:Y:S08]  /*d220*/  MUFU.EX2 R6, R6 ;  /* 0x0000000600067308 */ /* 0x000ff00000000800 */
[----:B------:R-:W1:Y:S08]  /*d230*/  MUFU.EX2 R12, R12 ;  /* 0x0000000c000c7308 */ /* 0x000e700000000800 */
[----:B------:R-:W-:Y:S08]  /*d240*/  MUFU.EX2 R13, R13 ;  /* 0x0000000d000d7308 */ /* 0x000ff00000000800 */
[----:B------:R-:W2:Y:S08]  /*d250*/  MUFU.EX2 R14, R14 ;  /* 0x0000000e000e7308 */ /* 0x000eb00000000800 */
[----:B------:R-:W-:Y:S08]  /*d260*/  MUFU.EX2 R15, R15 ;  /* 0x0000000f000f7308 */ /* 0x000ff00000000800 */
[----:B------:R-:W3:Y:S01]  /*d270*/  MUFU.EX2 R20, R20 ;  /* 0x0000001400147308 */ /* 0x000ee20000000800 */
[--C-:B------:R-:W-:Y:S01]  /*d280*/  FFMA.FTZ R34, R34, UR45, -R8.reuse ;  /* 0x0000002d22227c23 */ /* 0x100fe20008010808 */
[----:B------:R-:W-:Y:S01]  /*d290*/  FFMA.FTZ R35, R35, UR45, -R8 ;  /* 0x0000002d23237c23 */ /* 0x000fe20008010808 */
[----:B------:R-:W-:Y:S01]  /*d2a0*/  PRMT R9, R9, 0x654, R10 ;  /* 0x0000065409097816 */ /* 0x000fe2000000000a */
[--C-:B------:R-:W-:Y:S01]  /*d2b0*/  FFMA.FTZ R26, R33, UR45, -R3.reuse ;  /* 0x0000002d211a7c23 */ /* 0x100fe20008010803 */
[----:B------:R-:W-:Y:S01]  /*d2c0*/  FFMA.FTZ R30, R36, UR45, -R3 ;  /* 0x0000002d241e7c23 */ /* 0x000fe20008010803 */
[--C-:B------:R-:W-:Y:S01]  /*d2d0*/  FFMA.FTZ R38, R38, UR45, -R8.reuse ;  /* 0x0000002d26267c23 */ /* 0x100fe20008010808 */
[----:B------:R0:W-:Y:S01]  /*d2e0*/  SYNCS.ARRIVE.TRANS64.RED.A1T0 RZ, [R9+URZ], RZ ;  /* 0x000000ff09ff79a7 */ /* 0x0001e2000810043f */
[----:B------:R-:W4:Y:S01]  /*d2f0*/  MUFU.EX2 R25, R34 ;  /* 0x0000002200197308 */ /* 0x000f220000000800 */
[--C-:B------:R-:W-:Y:S01]  /*d300*/  FFMA.FTZ R39, R39, UR45, -R8.reuse ;  /* 0x0000002d27277c23 */ /* 0x100fe20008010808 */
[--C-:B------:R-:W-:Y:S01]  /*d310*/  FFMA.FTZ R42, R42, UR45, -R8.reuse ;  /* 0x0000002d2a2a7c23 */ /* 0x100fe20008010808 */
[--C-:B------:R-:W-:Y:S01]  /*d320*/  FFMA.FTZ R43, R43, UR45, -R8.reuse ;  /* 0x0000002d2b2b7c23 */ /* 0x100fe20008010808 */
[--C-:B------:R-:W-:Y:S01]  /*d330*/  FFMA.FTZ R46, R46, UR45, -R8.reuse ;  /* 0x0000002d2e2e7c23 */ /* 0x100fe20008010808 */
[----:B------:R-:W-:-:S03]  /*d340*/  FFMA.FTZ R47, R47, UR45, -R8 ;  /* 0x0000002d2f2f7c23 */ /* 0x000fc60008010808 */
[----:B------:R-:W5:Y:S01]  /*d350*/  MUFU.EX2 R24, R24 ;  /* 0x0000001800187308 */ /* 0x000f620000000800 */
        /* <DEDUP_REMOVED lines=20> */
[----:B0-----:R-:W-:Y:S01]  /*d4a0*/  F2FP.F16.F32.PACK_AB R9, R5, R4 ;  /* 0x000000040509723e */ /* 0x001fe200000000ff */
[----:B------:R-:W0:Y:S01]  /*d4b0*/  MUFU.EX2 R35, R35 ;  /* 0x0000002300237308 */ /* 0x000e220000000800 */
[----:B-1----:R-:W-:Y:S01]  /*d4c0*/  F2FP.F16.F32.PACK_AB R11, R12, R6 ;  /* 0x000000060c0b723e */ /* 0x002fe200000000ff */
[----:B------:R-:W-:Y:S01]  /*d4d0*/  FADD.FTZ R5, R4, R5 ;  /* 0x0000000504057221 */ /* 0x000fe20000010000 */
[----:B--2---:R-:W-:Y:S01]  /*d4e0*/  F2FP.F16.F32.PACK_AB R8, R14, R13 ;  /* 0x0000000d0e08723e */ /* 0x004fe200000000ff */
[----:B------:R-:W-:Y:S01]  /*d4f0*/  FADD.FTZ R14, R13, R14 ;  /* 0x0000000e0d0e7221 */ /* 0x000fe20000010000 */
[----:B---3--:R-:W-:Y:S01]  /*d500*/  F2FP.F16.F32.PACK_AB R10, R20, R15 ;  /* 0x0000000f140a723e */ /* 0x008fe200000000ff */
[----:B------:R-:W-:-:S02]  /*d510*/  FFMA.FTZ R31, R37, UR45, -R3 ;  /* 0x0000002d251f7c23 */ /* 0x000fc40008010803 */
[----:B------:R-:W1:Y:S01]  /*d520*/  MUFU.EX2 R26, R26 ;  /* 0x0000001a001a7308 */ /* 0x000e620000000800 */
[----:B------:R-:W-:Y:S01]  /*d530*/  FADD.FTZ R37, R6, R5 ;  /* 0x0000000506257221 */ /* 0x000fe20000010000 */
[----:B------:R2:W-:Y:S01]  /*d540*/  STSM.16.M88.4 [R143+0x21800], R8 ;  /* 0x021800088f007844 */ /* 0x0005e20000000200 */
[----:B------:R-:W-:-:S05]  /*d550*/  FADD.FTZ R13, R15, R14 ;  /* 0x0000000e0f0d7221 */ /* 0x000fca0000010000 */
[----:B------:R-:W3:Y:S01]  /*d560*/  MUFU.EX2 R27, R38 ;  /* 0x00000026001b7308 */ /* 0x000ee20000000800 */
[----:B------:R-:W-:Y:S01]  /*d570*/  FADD.FTZ R12, R12, R37 ;  /* 0x000000250c0c7221 */ /* 0x000fe20000010000 */
[----:B------:R-:W-:-:S06]  /*d580*/  FADD.FTZ R13, R20, R13 ;  /* 0x0000000d140d7221 */ /* 0x000fcc0000010000 */
[----:B------:R-:W3:Y:S01]  /*d590*/  MUFU.EX2 R30, R30 ;  /* 0x0000001e001e7308 */ /* 0x000ee20000000800 */
[--C-:B--2---:R-:W-:Y:S01]  /*d5a0*/  FFMA.FTZ R8, R40, UR45, -R3.reuse ;  /* 0x0000002d28087c23 */ /* 0x104fe20008010803 */
[----:B------:R-:W-:-:S06]  /*d5b0*/  FFMA.FTZ R10, R41, UR45, -R3 ;  /* 0x0000002d290a7c23 */ /* 0x000fcc0008010803 */
[----:B------:R-:W2:Y:S01]  /*d5c0*/  MUFU.EX2 R39, R39 ;  /* 0x0000002700277308 */ /* 0x000ea20000000800 */
[----:B----4-:R-:W-:Y:S01]  /*d5d0*/  FADD.FTZ R12, R25, R12 ;  /* 0x0000000c190c7221 */ /* 0x010fe20000010000 */
[----:B-----5:R-:W-:-:S06]  /*d5e0*/  FADD.FTZ R13, R24, R13 ;  /* 0x0000000d180d7221 */ /* 0x020fcc0000010000 */
[----:B------:R-:W4:Y:S01]  /*d5f0*/  MUFU.EX2 R31, R31 ;  /* 0x0000001f001f7308 */ /* 0x000f220000000800 */
[----:B------:R-:W-:Y:S01]  /*d600*/  FFMA.FTZ R21, R44, UR45, -R3 ;  /* 0x0000002d2c157c23 */ /* 0x000fe20008010803 */
[----:B0-----:R-:W-:-:S06]  /*d610*/  FADD.FTZ R12, R35, R12 ;  /* 0x0000000c230c7221 */ /* 0x001fcc0000010000 */
[----:B------:R-:W0:Y:S01]  /*d620*/  MUFU.EX2 R9, R42 ;  /* 0x0000002a00097308 */ /* 0x000e220000000800 */
[----:B-1----:R-:W-:Y:S01]  /*d630*/  FADD.FTZ R13, R26, R13 ;  /* 0x0000000d1a0d7221 */ /* 0x002fe20000010000 */
[----:B------:R-:W-:-:S06]  /*d640*/  FFMA.FTZ R28, R45, UR45, -R3 ;  /* 0x0000002d2d1c7c23 */ /* 0x000fcc0008010803 */
[----:B------:R-:W1:Y:S01]  /*d650*/  MUFU.EX2 R8, R8 ;  /* 0x0000000800087308 */ /* 0x000e620000000800 */
[----:B---3--:R-:W-:Y:S01]  /*d660*/  FADD.FTZ R12, R27, R12 ;  /* 0x0000000c1b0c7221 */ /* 0x008fe20000010000 */
[----:B------:R-:W-:-:S06]  /*d670*/  FADD.FTZ R14, R30, R13 ;  /* 0x0000000d1e0e7221 */ /* 0x000fcc0000010000 */
[----:B------:R-:W3:Y:S01]  /*d680*/  MUFU.EX2 R43, R43 ;  /* 0x0000002b002b7308 */ /* 0x000ee20000000800 */
[----:B------:R-:W-:-:S07]  /*d690*/  FFMA.FTZ R29, R48, UR45, -R3 ;  /* 0x0000002d301d7c23 */ /* 0x000fce0008010803 */
[----:B------:R-:W5:Y:S01]  /*d6a0*/  MUFU.EX2 R10, R10 ;  /* 0x0000000a000a7308 */ /* 0x000f620000000800 */
[----:B--2---:R-:W-:Y:S01]  /*d6b0*/  FADD.FTZ R12, R39, R12 ;  /* 0x0000000c270c7221 */ /* 0x004fe20000010000 */
[----:B----4-:R-:W-:-:S06]  /*d6c0*/  FADD.FTZ R13, R31, R14 ;  /* 0x0000000e1f0d7221 */ /* 0x010fcc0000010000 */
[----:B------:R-:W2:Y:S01]  /*d6d0*/  MUFU.EX2 R21, R21 ;  /* 0x0000001500157308 */ /* 0x000ea20000000800 */
[----:B------:R-:W-:-:S07]  /*d6e0*/  FFMA.FTZ R32, R49, UR45, -R3 ;  /* 0x0000002d31207c23 */ /* 0x000fce0008010803 */
[----:B------:R-:W4:Y:S01]  /*d6f0*/  MUFU.EX2 R11, R46 ;  /* 0x0000002e000b7308 */ /* 0x000f220000000800 */
[----:B0-----:R-:W-:Y:S01]  /*d700*/  FADD.FTZ R12, R9, R12 ;  /* 0x0000000c090c7221 */ /* 0x001fe20000010000 */
[----:B-1----:R-:W-:-:S06]  /*d710*/  FADD.FTZ R13, R8, R13 ;  /* 0x0000000d080d7221 */ /* 0x002fcc0000010000 */
[----:B------:R-:W0:Y:S01]  /*d720*/  MUFU.EX2 R28, R28 ;  /* 0x0000001c001c7308 */ /* 0x000e220000000800 */
[----:B------:R-:W-:-:S07]  /*d730*/  FFMA.FTZ R33, R52, UR45, -R3 ;  /* 0x0000002d34217c23 */ /* 0x000fce0008010803 */
[----:B------:R-:W1:Y:S01]  /*d740*/  MUFU.EX2 R47, R47 ;  /* 0x0000002f002f7308 */ /* 0x000e620000000800 */
[----:B---3--:R-:W-:Y:S01]  /*d750*/  FADD.FTZ R14, R43, R12 ;  /* 0x0000000c2b0e7221 */ /* 0x008fe20000010000 */
[----:B-----5:R-:W-:-:S06]  /*d760*/  FADD.FTZ R12, R10, R13 ;  /* 0x0000000d0a0c7221 */ /* 0x020fcc0000010000 */
[----:B------:R-:W3:Y:S01]  /*d770*/  MUFU.EX2 R29, R29 ;  /* 0x0000001d001d7308 */ /* 0x000ee20000000800 */
[----:B------:R-:W-:-:S07]  /*d780*/  FFMA.FTZ R34, R53, UR45, -R3 ;  /* 0x0000002d35227c23 */ /* 0x000fce0008010803 */
[----:B------:R-:W5:Y:S01]  /*d790*/  MUFU.EX2 R50, R50 ;  /* 0x0000003200327308 */ /* 0x000f620000000800 */
[----:B--2---:R-:W-:Y:S01]  /*d7a0*/  FADD.FTZ R13, R21, R12 ;  /* 0x0000000c150d7221 */ /* 0x004fe20000010000 */
[----:B------:R-:W-:-:S06]  /*d7b0*/  FFMA.FTZ R4, R56, UR45, -R3 ;  /* 0x0000002d38047c23 */ /* 0x000fcc0008010803 */
[----:B------:R-:W2:Y:S01]  /*d7c0*/  MUFU.EX2 R32, R32 ;  /* 0x0000002000207308 */ /* 0x000ea20000000800 */
[----:B----4-:R-:W-:-:S07]  /*d7d0*/  FADD.FTZ R14, R11, R14 ;  /* 0x0000000e0b0e7221 */ /* 0x010fce0000010000 */
[----:B------:R-:W4:Y:S01]  /*d7e0*/  MUFU.EX2 R51, R51 ;  /* 0x0000003300337308 */ /* 0x000f220000000800 */
[----:B0-----:R-:W-:Y:S01]  /*d7f0*/  FADD.FTZ R12, R28, R13 ;  /* 0x0000000d1c0c7221 */ /* 0x001fe20000010000 */
[----:B------:R-:W-:-:S06]  /*d800*/  FFMA.FTZ R5, R57, UR45, -R3 ;  /* 0x0000002d39057c23 */ /* 0x000fcc0008010803 */
[----:B------:R-:W0:Y:S01]  /*d810*/  MUFU.EX2 R33, R33 ;  /* 0x0000002100217308 */ /* 0x000e220000000800 */
[----:B-1----:R-:W-:-:S07]  /*d820*/  FADD.FTZ R15, R47, R14 ;  /* 0x0000000e2f0f7221 */ /* 0x002fce0000010000 */
[----:B------:R-:W1:Y:S01]  /*d830*/  MUFU.EX2 R54, R54 ;  /* 0x0000003600367308 */ /* 0x000e620000000800 */
[----:B---3--:R-:W-:Y:S01]  /*d840*/  FADD.FTZ R13, R29, R12 ;  /* 0x0000000c1d0d7221 */ /* 0x008fe20000010000 */
[----:B------:R-:W-:-:S06]  /*d850*/  FFMA.FTZ R6, R60, UR45, -R3 ;  /* 0x0000002d3c067c23 */ /* 0x000fcc0008010803 */
[----:B------:R-:W3:Y:S01]  /*d860*/  MUFU.EX2 R34, R34 ;  /* 0x0000002200227308 */ /* 0x000ee20000000800 */
[----:B-----5:R-:W-:Y:S01]  /*d870*/  FADD.FTZ R14, R50, R15 ;  /* 0x0000000f320e7221 */ /* 0x020fe20000010000 */
[----:B------:R-:W-:-:S06]  /*d880*/  F2FP.F16.F32.PACK_AB R24, R26, R24 ;  /* 0x000000181a18723e */ /* 0x000fcc00000000ff */
[----:B------:R-:W5:Y:S01]  /*d890*/  MUFU.EX2 R55, R55 ;  /* 0x0000003700377308 */ /* 0x000f620000000800 */
[----:B------:R-:W-:Y:S01]  /*d8a0*/  F2FP.F16.F32.PACK_AB R25, R35, R25 ;  /* 0x000000192319723e */ /* 0x000fe200000000ff */
[----:B--2---:R-:W-:Y:S01]  /*d8b0*/  FADD.FTZ R12, R32, R13 ;  /* 0x0000000d200c7221 */ /* 0x004fe20000010000 */
[----:B------:R-:W-:-:S05]  /*d8c0*/  F2FP.F16.F32.PACK_AB R27, R39, R27 ;  /* 0x0000001b271b723e */ /* 0x000fca00000000ff */
[----:B------:R-:W2:Y:S01]  /*d8d0*/  MUFU.EX2 R4, R4 ;  /* 0x0000000400047308 */ /* 0x000ea20000000800 */
[----:B------:R-:W-:Y:S01]  /*d8e0*/  F2FP.F16.F32.PACK_AB R26, R31, R30 ;  /* 0x0000001e1f1a723e */ /* 0x000fe200000000ff */
[----:B------:R-:W-:Y:S01]  /*d8f0*/  FFMA.FTZ R20, R61, UR45, -R3 ;  /* 0x0000002d3d147c23 */ /* 0x000fe20008010803 */
[----:B----4-:R-:W-:-:S05]  /*d900*/  FADD.FTZ R15, R51, R14 ;  /* 0x0000000e330f7221 */ /* 0x010fca0000010000 */
[----:B------:R-:W4:Y:S01]  /*d910*/  MUFU.EX2 R58, R58 ;  /* 0x0000003a003a7308 */ /* 0x000f220000000800 */
[----:B------:R-:W-:Y:S01]  /*d920*/  F2FP.F16.F32.PACK_AB R8, R10, R8 ;  /* 0x000000080a08723e */ /* 0x000fe200000000ff */
[----:B------:R1:W-:Y:S01]  /*d930*/  STSM.16.M88.4 [R91], R24 ;  /* 0x000000185b007844 */ /* 0x0003e20000000200 */
[----:B------:R-:W-:-:S05]  /*d940*/  F2FP.F16.F32.PACK_AB R10, R28, R21 ;  /* 0x000000151c0a723e */ /* 0x000fca00000000ff */
[----:B------:R-:W4:Y:S01]  /*d950*/  MUFU.EX2 R5, R5 ;  /* 0x0000000500057308 */ /* 0x000f220000000800 */
[----:B0-----:R-:W-:Y:S01]  /*d960*/  FADD.FTZ R21, R33, R12 ;  /* 0x0000000c21157221 */ /* 0x001fe20000010000 */
[----:B------:R-:W-:-:S06]  /*d970*/  FFMA.FTZ R35, R64, UR45, -R3 ;  /* 0x0000002d40237c23 */ /* 0x000fcc0008010803 */
[----:B------:R-:W0:Y:S01]  /*d980*/  MUFU.EX2 R59, R59 ;  /* 0x0000003b003b7308 */ /* 0x000e220000000800 */
[----:B------:R-:W-:Y:S01]  /*d990*/  FFMA.FTZ R36, R65, UR45, -R3 ;  /* 0x0000002d41247c23 */ /* 0x000fe20008010803 */
[----:B-1----:R-:W-:Y:S01]  /*d9a0*/  FADD.FTZ R24, R54, R15 ;  /* 0x0000000f36187221 */ /* 0x002fe20000010000 */
[----:B---3--:R-:W-:-:S05]  /*d9b0*/  FADD.FTZ R21, R34, R21 ;  /* 0x0000001522157221 */ /* 0x008fca0000010000 */
[----:B------:R-:W1:Y:S01]  /*d9c0*/  MUFU.EX2 R6, R6 ;  /* 0x0000000600067308 */ /* 0x000e620000000800 */
[----:B-----5:R-:W-:-:S07]  /*d9d0*/  FADD.FTZ R25, R55, R24 ;  /* 0x0000001837197221 */ /* 0x020fce0000010000 */
[----:B------:R-:W-:Y:S01]  /*d9e0*/  MUFU.EX2 R62, R62 ;  /* 0x0000003e003e7308 */ /* 0x000fe20000000800 */
[----:B--2---:R-:W-:Y:S01]  /*d9f0*/  FADD.FTZ R24, R4, R21 ;  /* 0x0000001504187221 */ /* 0x004fe20000010000 */
[----:B----4-:R-:W-:-:S06]  /*da00*/  FADD.FTZ R26, R58, R25 ;  /* 0x000000193a1a7221 */ /* 0x010fcc0000010000 */
[----:B------:R-:W-:Y:S01]  /*da10*/  MUFU.EX2 R63, R63 ;  /* 0x0000003f003f7308 */ /* 0x000fe20000000800 */
[----:B------:R-:W-:Y:S01]  /*da20*/  F2FP.F16.F32.PACK_AB R9, R43, R9 ;  /* 0x000000092b09723e */ /* 0x000fe200000000ff */
[----:B------:R-:W-:Y:S01]  /*da30*/  FFMA.FTZ R68, R68, UR45, -R3 ;  /* 0x0000002d44447c23 */ /* 0x000fe20008010803 */
[----:B------:R-:W-:-:S05]  /*da40*/  F2FP.F16.F32.PACK_AB R11, R47, R11 ;  /* 0x0000000b2f0b723e */ /* 0x000fca00000000ff */
[----:B------:R-:W-:Y:S01]  /*da50*/  MUFU.EX2 R66, R66 ;  /* 0x0000004200427308 */ /* 0x000fe20000000800 */
[----:B------:R-:W-:-:S07]  /*da60*/  FFMA.FTZ R37, R72, UR45, -R3 ;  /* 0x0000002d48257c23 */ /* 0x000fce0008010803 */
[----:B------:R-:W-:Y:S01]  /*da70*/  MUFU.EX2 R67, R67 ;  /* 0x0000004300437308 */ /* 0x000fe20000000800 */
[----:B------:R-:W-:-:S07]  /*da80*/  F2FP.F16.F32.PACK_AB R13, R51, R50 ;  /* 0x00000032330d723e */ /* 0x000fce00000000ff */
[----:B------:R-:W-:Y:S08]  /*da90*/  MUFU.EX2 R70, R70 ;  /* 0x0000004600467308 */ /* 0x000ff00000000800 */
[----:B------:R-:W-:Y:S08]  /*daa0*/  MUFU.EX2 R71, R71 ;  /* 0x0000004700477308 */ /* 0x000ff00000000800 */
[----:B------:R-:W-:Y:S01]  /*dab0*/  MUFU.EX2 R74, R74 ;  /* 0x0000004a004a7308 */ /* 0x000fe20000000800 */
[--C-:B------:R-:W-:Y:S01]  /*dac0*/  FFMA.FTZ R38, R73, UR45, -R3.reuse ;  /* 0x0000002d49267c23 */ /* 0x100fe20008010803 */
[--C-:B------:R-:W-:Y:S01]  /*dad0*/  FFMA.FTZ R76, R76, UR45, -R3.reuse ;  /* 0x0000002d4c4c7c23 */ /* 0x100fe20008010803 */
[----:B------:R-:W2:Y:S05]  /*dae0*/  LDL R39, [R1+0x54] ;  /* 0x0000540001277983 */ /* 0x000eaa0000100800 */
[----:B------:R-:W3:Y:S01]  /*daf0*/  MUFU.EX2 R20, R20 ;  /* 0x0000001400147308 */ /* 0x000ee20000000800 */
[----:B------:R-:W-:Y:S01]  /*db00*/  FADD.FTZ R21, R5, R24 ;  /* 0x0000001805157221 */ /* 0x000fe20000010000 */
[--C-:B------:R-:W-:Y:S01]  /*db10*/  FFMA.FTZ R31, R69, UR45, -R3.reuse ;  /* 0x0000002d451f7c23 */ /* 0x100fe20008010803 */
[----:B------:R-:W-:Y:S01]  /*db20*/  F2FP.F16.F32.PACK_AB R14, R34, R33 ;  /* 0x00000021220e723e */ /* 0x000fe200000000ff */
[--C-:B------:R-:W-:Y:S01]  /*db30*/  FFMA.FTZ R77, R77, UR45, -R3.reuse ;  /* 0x0000002d4d4d7c23 */ /* 0x100fe20008010803 */
[----:B------:R-:W-:Y:S01]  /*db40*/  FFMA.FTZ R80, R80, UR45, -R3 ;  /* 0x0000002d50507c23 */ /* 0x000fe20008010803 */
[----:B------:R-:W4:Y:S02]  /*db50*/  @P5 LDC R27, c[0x0][0x450] ;  /* 0x00011400ff1b5b82 */ /* 0x000f240000000800 */
[----:B------:R-:W5:Y:S01]  /*db60*/  MUFU.EX2 R35, R35 ;  /* 0x0000002300237308 */ /* 0x000f620000000800 */
[----:B0-----:R-:W-:Y:S01]  /*db70*/  FADD.FTZ R25, R59, R26 ;  /* 0x0000001a3b197221 */ /* 0x001fe20000010000 */
[----:B------:R0:W-:Y:S01]  /*db80*/  STSM.16.M88.4 [R157], R8 ;  /* 0x000000089d007844 */ /* 0x0001e20000000200 */
[----:B-1----:R-:W-:-:S05]  /*db90*/  FADD.FTZ R21, R6, R21 ;  /* 0x0000001506157221 */ /* 0x002fca0000010000 */
[----:B------:R-:W1:Y:S01]  /*dba0*/  MUFU.EX2 R36, R36 ;  /* 0x0000002400247308 */ /* 0x000e620000000800 */
[----:B---3--:R-:W-:-:S07]  /*dbb0*/  FADD.FTZ R24, R20, R21 ;  /* 0x0000001514187221 */ /* 0x008fce0000010000 */
[----:B------:R-:W3:Y:S01]  /*dbc0*/  MUFU.EX2 R30, R68 ;  /* 0x00000044001e7308 */ /* 0x000ee20000000800 */
[----:B0-----:R-:W-:Y:S01]  /*dbd0*/  F2FP.F16.F32.PACK_AB R8, R5, R4 ;  /* 0x000000040508723e */ /* 0x001fe200000000ff */
[----:B------:R-:W-:Y:S01]  /*dbe0*/  FADD.FTZ R4, R62, R25 ;  /* 0x000000193e047221 */ /* 0x000fe20000010000 */
[----:B------:R-:W-:-:S05]  /*dbf0*/  F2FP.F16.F32.PACK_AB R12, R32, R29 ;  /* 0x0000001d200c723e */ /* 0x000fca00000000ff */
[----:B------:R-:W0:Y:S01]  /*dc00*/  MUFU.EX2 R31, R31 ;  /* 0x0000001f001f7308 */ /* 0x000e220000000800 */
[----:B------:R-:W-:Y:S01]  /*dc10*/  FADD.FTZ R5, R63, R4 ;  /* 0x000000043f057221 */ /* 0x000fe20000010000 */
[----:B------:R-:W-:Y:S01]  /*dc20*/  F2FP.F16.F32.PACK_AB R15, R55, R54 ;  /* 0x00000036370f723e */ /* 0x000fe200000000ff */
[----:B-----5:R-:W-:-:S05]  /*dc30*/  FADD.FTZ R11, R35, R24 ;  /* 0x00000018230b7221 */ /* 0x020fca0000010000 */
[----:B------:R-:W5:Y:S01]  /*dc40*/  MUFU.EX2 R37, R37 ;  /* 0x0000002500257308 */ /* 0x000f620000000800 */
[----:B------:R-:W-:Y:S01]  /*dc50*/  FADD.FTZ R4, R66, R5 ;  /* 0x0000000542047221 */ /* 0x000fe20000010000 */
[----:B------:R3:W-:Y:S01]  /*dc60*/  STSM.16.M88.4 [R156], R12 ;  /* 0x0000000c9c007844 */ /* 0x0007e20000000200 */
[----:B-1----:R-:W-:Y:S01]  /*dc70*/  FADD.FTZ R5, R36, R11 ;  /* 0x0000000b24057221 */ /* 0x002fe20000010000 */
[----:B------:R-:W-:Y:S01]  /*dc80*/  F2FP.F16.F32.PACK_AB R10, R20, R6 ;  /* 0x00000006140a723e */ /* 0x000fe200000000ff */
[----:B------:R-:W1:Y:S03]  /*dc90*/  @P5 LDC R25, c[0x0][0x44c] ;  /* 0x00011300ff195b82 */ /* 0x000e660000000800 */
[----:B------:R-:W4:Y:S01]  /*dca0*/  MUFU.EX2 R75, R75 ;  /* 0x0000004b004b7308 */ /* 0x000f220000000800 */
[----:B---3--:R-:W-:-:S07]  /*dcb0*/  FADD.FTZ R13, R67, R4 ;  /* 0x00000004430d7221 */ /* 0x008fce0000010000 */
[----:B------:R-:W3:Y:S01]  /*dcc0*/  MUFU.EX2 R78, R78 ;  /* 0x0000004e004e7308 */ /* 0x000ee20000000800 */
[----:B------:R-:W-:Y:S01]  /*dcd0*/  FADD.FTZ R4, R30, R5 ;  /* 0x000000051e047221 */ /* 0x000fe20000010000 */
[----:B------:R-:W-:-:S03]  /*dce0*/  FADD.FTZ R6, R70, R13 ;  /* 0x0000000d46067221 */ /* 0x000fc60000010000 */
[----:B0-----:R-:W-:Y:S01]  /*dcf0*/  FADD.FTZ R4, R31, R4 ;  /* 0x000000041f047221 */ /* 0x001fe20000010000 */
[----:B------:R-:W-:Y:S02]  /*dd00*/  FADD.FTZ R5, R71, R6 ;  /* 0x0000000647057221 */ /* 0x000fe40000010000 */
[----:B------:R-:W-:Y:S01]  /*dd10*/  MUFU.EX2 R79, R79 ;  /* 0x0000004f004f7308 */ /* 0x000fe20000000800 */
[----:B-----5:R-:W-:Y:S01]  /*dd20*/  FADD.FTZ R21, R37, R4 ;  /* 0x0000000425157221 */ /* 0x020fe20000010000 */
[----:B------:R-:W-:-:S06]  /*dd30*/  FADD.FTZ R4, R74, R5 ;  /* 0x000000054a047221 */ /* 0x000fcc0000010000 */
[----:B------:R-:W-:Y:S01]  /*dd40*/  MUFU.EX2 R82, R82 ;  /* 0x0000005200527308 */ /* 0x000fe20000000800 */
[----:B----4-:R-:W-:-:S07]  /*dd50*/  FADD.FTZ R5, R75, R4 ;  /* 0x000000044b057221 */ /* 0x010fce0000010000 */
[----:B------:R-:W0:Y:S01]  /*dd60*/  MUFU.EX2 R38, R38 ;  /* 0x0000002600267308 */ /* 0x000e220000000800 */
[----:B------:R-:W-:Y:S02]  /*dd70*/  F2FP.F16.F32.PACK_AB R9, R59, R58 ;  /* 0x0000003a3b09723e */ /* 0x000fe400000000ff */
[----:B------:R-:W-:-:S05]  /*dd80*/  F2FP.F16.F32.PACK_AB R11, R63, R62 ;  /* 0x0000003e3f0b723e */ /* 0x000fca00000000ff */
[----:B------:R-:W4:Y:S01]  /*dd90*/  MUFU.EX2 R76, R76 ;  /* 0x0000004c004c7308 */ /* 0x000f220000000800 */
[----:B---3--:R-:W-:-:S07]  /*dda0*/  FADD.FTZ R6, R78, R5 ;  /* 0x000000054e067221 */ /* 0x008fce0000010000 */
[----:B------:R-:W3:Y:S01]  /*ddb0*/  MUFU.EX2 R83, R83 ;  /* 0x0000005300537308 */ /* 0x000ee20000000800 */
[----:B------:R5:W-:Y:S01]  /*ddc0*/  STSM.16.M88.4 [R143+0x27800], R8 ;  /* 0x027800088f007844 */ /* 0x000be20000000200 */
[----:B0-----:R-:W-:-:S04]  /*ddd0*/  FADD.FTZ R21, R38, R21 ;  /* 0x0000001526157221 */ /* 0x001fc80000010000 */
[----:B----4-:R-:W-:Y:S01]  /*dde0*/  FADD.FTZ R4, R76, R21 ;  /* 0x000000154c047221 */ /* 0x010fe20000010000 */
[----:B-----5:R-:W-:-:S04]  /*ddf0*/  FADD.FTZ R11, R79, R6 ;  /* 0x000000064f0b7221 */ /* 0x020fc80000010000 */
[----:B------:R-:W-:-:S04]  /*de00*/  FADD.FTZ R6, R82, R11 ;  /* 0x0000000b52067221 */ /* 0x000fc80000010000 */
[----:B---3--:R-:W-:Y:S02]  /*de10*/  FADD.FTZ R21, R83, R6 ;  /* 0x0000000653157221 */ /* 0x008fe40000010000 */
[----:B------:R-:W3:Y:S01]  /*de20*/  LDL R6, [R1+0x60] ;  /* 0x0000600001067983 */ /* 0x000ee20000100800 */
[----:B------:R-:W0:Y:S01]  /*de30*/  MUFU.EX2 R77, R77 ;  /* 0x0000004d004d7308 */ /* 0x000e220000000800 */
[--C-:B------:R-:W-:Y:S01]  /*de40*/  FFMA.FTZ R81, R81, UR45, -R3.reuse ;  /* 0x0000002d51517c23 */ /* 0x100fe20008010803 */
[--C-:B------:R-:W-:Y:S01]  /*de50*/  FFMA.FTZ R84, R84, UR45, -R3.reuse ;  /* 0x0000002d54547c23 */ /* 0x100fe20008010803 */
[----:B------:R-:W-:-:S05]  /*de60*/  FFMA.FTZ R3, R85, UR45, -R3 ;  /* 0x0000002d55037c23 */ /* 0x000fca0008010803 */
[----:B------:R-:W4:Y:S08]  /*de70*/  MUFU.EX2 R80, R80 ;  /* 0x0000005000507308 */ /* 0x000f300000000800 */
[----:B------:R-:W5:Y:S01]  /*de80*/  MUFU.EX2 R81, R81 ;  /* 0x0000005100517308 */ /* 0x000f620000000800 */
[----:B-1----:R-:W-:-:S04]  /*de90*/  @P5 IMAD.HI.U32 R24, R90, R25, RZ ;  /* 0x000000195a185227 */ /* 0x002fc800078e00ff */
[----:B0-----:R-:W-:-:S03]  /*dea0*/  FADD.FTZ R5, R77, R4 ;  /* 0x000000044d057221 */ /* 0x001fc60000010000 */
[----:B------:R-:W-:Y:S08]  /*deb0*/  MUFU.EX2 R84, R84 ;  /* 0x0000005400547308 */ /* 0x000ff00000000800 */
[----:B------:R-:W0:Y:S01]  /*dec0*/  MUFU.EX2 R3, R3 ;  /* 0x0000000300037308 */ /* 0x000e220000000800 */
[----:B------:R-:W-:Y:S02]  /*ded0*/  IMAD.MOV.U32 R20, RZ, RZ, R90 ;  /* 0x000000ffff147224 */ /* 0x000fe400078e005a */
[----:B----4-:R-:W-:Y:S01]  /*dee0*/  FADD.FTZ R4, R80, R5 ;  /* 0x0000000550047221 */ /* 0x010fe20000010000 */
[----:B------:R-:W-:-:S04]  /*def0*/  F2FP.F16.F32.PACK_AB R12, R36, R35 ;  /* 0x00000023240c723e */ /* 0x000fc800000000ff */
[----:B------:R-:W-:Y:S01]  /*df00*/  MUFU.EX2 R86, R86 ;  /* 0x0000005600567308 */ /* 0x000fe20000000800 */
[----:B------:R-:W-:Y:S02]  /*df10*/  F2FP.F16.F32.PACK_AB R13, R67, R66 ;  /* 0x00000042430d723e */ /* 0x000fe400000000ff */
[----:B------:R-:W-:-:S05]  /*df20*/  F2FP.F16.F32.PACK_AB R14, R31, R30 ;  /* 0x0000001e1f0e723e */ /* 0x000fca00000000ff */
[----:B------:R-:W1:Y:S01]  /*df30*/  MUFU.EX2 R87, R87 ;  /* 0x0000005700577308 */ /* 0x000e620000000800 */
[----:B------:R-:W-:Y:S02]  /*df40*/  F2FP.F16.F32.PACK_AB R15, R71, R70 ;  /* 0x00000046470f723e */ /* 0x000fe400000000ff */
[----:B------:R-:W-:Y:S01]  /*df50*/  @P5 SHF.R.U32.HI R20, RZ, R27, R24 ;  /* 0x0000001bff145219 */ /* 0x000fe20000011618 */
[----:B-----5:R-:W-:-:S03]  /*df60*/  FADD.FTZ R5, R81, R4 ;  /* 0x0000000451057221 */ /* 0x020fc60000010000 */
[----:B------:R-:W-:Y:S02]  /*df70*/  IADD3 R4, R20, R88, -R89 ;  /* 0x0000005814047210 */ /* 0x000fe40007ffe859 */
[----:B------:R-:W-:Y:S02]  /*df80*/  F2FP.F16.F32.PACK_AB R8, R38, R37 ;  /* 0x000000252608723e */ /* 0x000fe400000000ff */
[----:B------:R-:W-:Y:S02]  /*df90*/  F2FP.F16.F32.PACK_AB R9, R75, R74 ;  /* 0x0000004a4b09723e */ /* 0x000fe400000000ff */
[----:B------:R-:W-:Y:S02]  /*dfa0*/  F2FP.F16.F32.PACK_AB R10, R77, R76 ;  /* 0x0000004c4d0a723e */ /* 0x000fe400000000ff */
[----:B------:R-:W-:Y:S02]  /*dfb0*/  F2FP.F16.F32.PACK_AB R11, R79, R78 ;  /* 0x0000004e4f0b723e */ /* 0x000fe400000000ff */
[----:B------:R-:W-:-:S02]  /*dfc0*/  CS2R R134, SRZ ;  /* 0x0000000000867805 */ /* 0x000fc4000001ff00 */
[----:B------:R-:W-:Y:S02]  /*dfd0*/  @P5 LOP3.LUT R18, R18, 0x8, RZ, 0xfc, !PT ;  /* 0x0000000812125812 */ /* 0x000fe400078efcff */
        /* <DEDUP_REMOVED lines=22> */
[----:B--2---:R0:W-:Y:S04]  /*e140*/  STSM.16.M88.4 [R39], R12 ;  /* 0x0000000c27007844 */ /* 0x0041e80000000200 */
[----:B------:R2:W-:Y:S01]  /*e150*/  STSM.16.M88.4 [R157+0x6000], R8 ;  /* 0x006000089d007844 */ /* 0x0005e20000000200 */
[----:B0-----:R-:W-:Y:S01]  /*e160*/  F2FP.F16.F32.PACK_AB R14, R3, R84 ;  /* 0x00000054030e723e */ /* 0x001fe200000000ff */
[----:B------:R-:W-:Y:S01]  /*e170*/  FADD.FTZ R84, R84, R5 ;  /* 0x0000000554547221 */ /* 0x000fe20000010000 */
[----:B------:R-:W-:-:S02]  /*e180*/  SHF.R.S32.HI R5, RZ, 0x1f, R4 ;  /* 0x0000001fff057819 */ /* 0x000fc40000011404 */
[----:B------:R-:W-:Y:S02]  /*e190*/  F2FP.F16.F32.PACK_AB R12, R81, R80 ;  /* 0x00000050510c723e */ /* 0x000fe400000000ff */
[----:B------:R-:W-:Y:S02]  /*e1a0*/  F2FP.F16.F32.PACK_AB R13, R83, R82 ;  /* 0x00000052530d723e */ /* 0x000fe400000000ff */
[----:B-1----:R-:W-:Y:S02]  /*e1b0*/  F2FP.F16.F32.PACK_AB R15, R87, R86 ;  /* 0x00000056570f723e */ /* 0x002fe400000000ff */
[----:B------:R-:W-:-:S03]  /*e1c0*/  LEA.HI R5, R5, R4, RZ, 0x7 ;  /* 0x0000000405057211 */ /* 0x000fc600078f38ff */
[----:B------:R2:W-:Y:S01]  /*e1d0*/  STSM.16.M88.4 [R156+0x6000], R12 ;  /* 0x0060000c9c007844 */ /* 0x0005e20000000200 */
[----:B------:R-:W-:Y:S01]  /*e1e0*/  SHF.R.S32.HI R5, RZ, 0x7, R5 ;  /* 0x00000007ff057819 */ /* 0x000fe20000011405 */
[----:B------:R0:W-:Y:S06]  /*e1f0*/  MEMBAR.ALL.CTA ;  /* 0x0000000000007992 */ /* 0x0001ec0000008000 */
[----:B0-----:R-:W0:Y:S01]  /*e200*/  FENCE.VIEW.ASYNC.S ;  /* 0x00000000000073c6 */ /* 0x001e220000000000 */
[----:B------:R-:W-:Y:S02]  /*e210*/  VIADD R4, R94, 0xfffffffe ;  /* 0xfffffffe5e047836 */ /* 0x000fe40000000000 */
[----:B------:R-:W-:Y:S01]  /*e220*/  FADD.FTZ R86, R86, R21 ;  /* 0x0000001556567221 */ /* 0x000fe20000010000 */
[----:B------:R-:W-:Y:S01]  /*e230*/  FADD.FTZ R140, R3, R84 ;  /* 0x00000054038c7221 */ /* 0x000fe20000010000 */
[----:B------:R-:W-:-:S02]  /*e240*/  CS2R R94, SRZ ;  /* 0x00000000005e7805 */ /* 0x000fc4000001ff00 */
[----:B------:R-:W-:Y:S01]  /*e250*/  FADD.FTZ R21, R87, R86 ;  /* 0x0000005657157221 */ /* 0x000fe20000010000 */
[----:B---3--:R-:W-:-:S05]  /*e260*/  VIMNMX R6, R6, R5, !PT ;  /* 0x0000000506067248 */ /* 0x008fca0007fe0100 */
[----:B------:R2:W-:Y:S01]  /*e270*/  STL [R1+0x34], R6 ;  /* 0x0000340601007387 */ /* 0x0005e20000100800 */
[----:B------:R-:W-:Y:S01]  /*e280*/  ISETP.GE.AND P1, PT, R4, R6, PT ;  /* 0x000000060400720c */ /* 0x000fe20003f26270 */
[----:B0-----:R-:W-:-:S12]  /*e290*/  NOP ;  /* 0x0000000000007918 */ /* 0x001fd80000000000 */
[----:B--2---:R-:W-:Y:S05]  /*e2a0*/  @!P1 BRA `(.L_x_12464) ;  /* 0x0000002c00a49947 */ /* 0x004fea0003800000 */
[----:B------:R-:W-:Y:S01]  /*e2b0*/  IMAD.MOV.U32 R6, RZ, RZ, R7 ;  /* 0x000000ffff067224 */ /* 0x000fe200078e0007 */
[----:B------:R-:W-:Y:S01]  /*e2c0*/  MOV R8, R139 ;  /* 0x0000008b00087202 */ /* 0x000fe20000000f00 */
[----:B------:R-:W-:Y:S02]  /*e2d0*/  IMAD.MOV.U32 R3, RZ, RZ, R0 ;  /* 0x000000ffff037224 */ /* 0x000fe400078e0000 */
[----:B------:R-:W-:Y:S02]  /*e2e0*/  IMAD.MOV.U32 R5, RZ, RZ, R22 ;  /* 0x000000ffff057224 */ /* 0x000fe400078e0016 */
[----:B------:R-:W-:-:S07]  /*e2f0*/  IMAD.MOV.U32 R135, RZ, RZ, RZ ;  /* 0x000000ffff877224 */ /* 0x000fce00078e00ff */
.L_x_12476:
        /* <DEDUP_REMOVED lines=9> */
.L_x_12466:
        /* <DEDUP_REMOVED lines=8> */
.L_x_12467:
[----:B------:R-:W-:Y:S04]  /*e410*/  BSSY B0, `(.L_x_12465) ;  /* 0x0000004000007945 */ /* 0x000fe80003800000 */
[----:B-1----:R-:W-:Y:S05]  /*e420*/  @P2 BRA `(.L_x_12468) ;  /* 0x0000000000082947 */ /* 0x002fea0003800000 */
[----:B------:R-:W1:Y:S02]  /*e430*/  SYNCS.PHASECHK.TRANS64.TRYWAIT P2, [R7+URZ+0x2d830], R0 ;  /* 0x02d83000070075a7 */ /* 0x000e64000804017f */
[----:B-1----:R-:W-:Y:S05]  /*e440*/  @!P2 BRA `(.L_x_12469) ;  /* 0x0000010c00d8a947 */ /* 0x002fea0003800000 */
.L_x_12468:
[----:B------:R-:W-:Y:S05]  /*e450*/  BSYNC B0 ;  /* 0x0000000000007941 */ /* 0x000fea0003800000 */
.L_x_12465:
[----:B01----:R-:W2:Y:S01]  /*e460*/  LDL R7, [R1+0x2c] ;  /* 0x00002c0001077983 */ /* 0x003ea20000100800 */
[----:B------:R-:W0:Y:S01]  /*e470*/  S2R R0, SR_TID.X ;  /* 0x0000000000007919 */ /* 0x000e220000002100 */
[----:B------:R-:W-:Y:S01]  /*e480*/  VIADD R22, R5, 0x1 ;  /* 0x0000000105167836 */ /* 0x000fe20000000000 */
[----:B------:R-:W-:Y:S05]  /*e490*/  WARPSYNC.ALL ;  /* 0x0000000000007948 */ /* 0x000fea0003800000 */
[----:B------:R-:W-:-:S04]  /*e4a0*/  ISETP.NE.AND P2, PT, R22, 0x2, PT ;  /* 0x000000021600780c */ /* 0x000fc80003f45270 */
[----:B------:R-:W-:Y:S02]  /*e4b0*/  SEL R22, R22, RZ, P2 ;  /* 0x000000ff16167207 */ /* 0x000fe40001000000 */
[----:B0-----:R-:W-:-:S05]  /*e4c0*/  SHF.R.U32.HI R0, RZ, 0x7, R0 ;  /* 0x00000007ff007819 */ /* 0x001fca0000011600 */
[----:B------:R-:W-:Y:S02]  /*e4d0*/  VIADD R0, R0, 0x8 ;  /* 0x0000000800007836 */ /* 0x000fe40000000000 */
[----:B------:R-:W-:Y:S01]  /*e4e0*/  IMAD.MOV.U32 R11, RZ, RZ, -0x7fffffe0 ;  /* 0x80000020ff0b7424 */ /* 0x000fe200078e00ff */
[----:B------:R-:W-:Y:S01]  /*e4f0*/  R2UR UR4, R144 ;  /* 0x00000000900472ca */ /* 0x000fe200000e0000 */
[----:B------:R-:W-:Y:S01]  /*e500*/  IMAD.MOV.U32 R25, RZ, RZ, -0x7fffffe0 ;  /* 0x80000020ff197424 */ /* 0x000fe200078e00ff */
[----:B------:R-:W-:Y:S02]  /*e510*/  R2UR UR5, R145 ;  /* 0x00000000910572ca */ /* 0x000fe400000e0000 */
[----:B------:R-:W-:Y:S02]  /*e520*/  R2UR UR7, R11 ;  /* 0x000000000b0772ca */ /* 0x000fe400000e0000 */
[----:B------:R-:W-:Y:S01]  /*e530*/  R2UR UR23, R25 ;  /* 0x00000000191772ca */ /* 0x000fe200000e0000 */
[----:B------:R-:W-:Y:S01]  /*e540*/  IMAD.MOV.U32 R15, RZ, RZ, -0x7fffffe0 ;  /* 0x80000020ff0f7424 */ /* 0x000fe200078e00ff */
[----:B------:R-:W-:-:S02]  /*e550*/  R2UR UR8, R154 ;  /* 0x000000009a0872ca */ /* 0x000fc400000e0000 */
[----:B------:R-:W-:Y:S02]  /*e560*/  R2UR UR9, R155 ;  /* 0x000000009b0972ca */ /* 0x000fe400000e0000 */
[----:B------:R-:W-:Y:S01]  /*e570*/  R2UR UR11, R15 ;  /* 0x000000000f0b72ca */ /* 0x000fe200000e0000 */
[----:B------:R0:W-:Y:S01]  /*e580*/  BAR.SYNC.DEFER_BLOCKING R0, 0x100 ;  /* 0x000400000000751d */ /* 0x0001e20000010000 */
[----:B------:R-:W-:Y:S01]  /*e590*/  IMAD.MOV.U32 R13, RZ, RZ, -0x7fffffe0 ;  /* 0x80000020ff0d7424 */ /* 0x000fe200078e00ff */
[----:B------:R-:W-:Y:S02]  /*e5a0*/  R2UR UR12, R152 ;  /* 0x00000000980c72ca */ /* 0x000fe400000e0000 */
[----:B------:R-:W-:Y:S02]  /*e5b0*/  R2UR UR13, R153 ;  /* 0x00000000990d72ca */ /* 0x000fe400000e0000 */
[----:B------:R-:W-:Y:S01]  /*e5c0*/  R2UR UR15, R13 ;  /* 0x000000000d0f72ca */ /* 0x000fe200000e0000 */
[----:B--2---:R-:W-:-:S04]  /*e5d0*/  IMAD R10, R22, 0x600, R7 ;  /* 0x00000600160a7824 */ /* 0x004fc800078e0207 */
[C---:B------:R-:W-:Y:S01]  /*e5e0*/  VIADD R24, R10.reuse, 0x400 ;  /* 0x000004000a187836 */ /* 0x040fe20000000000 */
[----:B------:R-:W-:-:S04]  /*e5f0*/  R2UR UR6, R10 ;  /* 0x000000000a0672ca */ /* 0x000fc800000e0000 */
[----:B------:R-:W-:Y:S02]  /*e600*/  R2UR UR22, R24 ;  /* 0x00000000181672ca */ /* 0x000fe400000e0000 */
[----:B------:R-:W-:-:S07]  /*e610*/  WARPGROUP.ARRIVE ;  /* 0x00000000000079c5 */ /* 0x000fce0000000000 */
[----:B------:R-:W-:Y:S01]  /*e620*/  HGMMA.64x128x16.F32 R24, gdesc[UR4], RZ, !UPT, gsb0 ;  /* 0x01e00000041879f0 */ /* 0x000fe2000c0008ff */
[----:B------:R-:W-:-:S05]  /*e630*/  VIADD R14, R10, 0x2 ;  /* 0x000000020a0e7836 */ /* 0x000fca0000000000 */
[----:B------:R-:W-:Y:S02]  /*e640*/  R2UR UR10, R14 ;  /* 0x000000000e0a72ca */ /* 0x000fe400000e0000 */
[----:B------:R-:W-:-:S04]  /*e650*/  IADD3 R12, R10, 0x200, RZ ;  /* 0x000002000a0c7810 */ /* 0x000fc80007ffe0ff */
[----:B------:R-:W-:Y:S01]  /*e660*/  R2UR UR14, R12 ;  /* 0x000000000c0e72ca */ /* 0x000fe200000e0000 */
[----:B------:R-:W-:Y:S02]  /*e670*/  WARPGROUP.DEPBAR.LE gsb0, 0x0 ;  /* 0x00008000000079c5 */ /* 0x000fe40000010000 */
        /* <DEDUP_REMOVED lines=30> */
.L_x_12471:
[----:B------:R-:W-:Y:S01]  /*e860*/  SHF.L.U32 R0, R8, 0x1f, RZ ;  /* 0x0000001f08007819 */ /* 0x000fe200000006ff */
[----:B------:R-:W-:-:S04]  /*e870*/  IMAD R7, R5, 0x8, R2 ;  /* 0x0000000805077824 */ /* 0x000fc800078e0202 */
[----:B------:R0:W1:Y:S01]  /*e880*/  SYNCS.PHASECHK.TRANS64.TRYWAIT P1, [R7+URZ+0x2d850], R0 ;  /* 0x02d85000070075a7 */ /* 0x000062000802017f */
[----:B------:R-:W-:Y:S05]  /*e890*/  @!P0 BRA `(.L_x_12472) ;  /* 0x0000000000048947 */ /* 0x000fea0003800000 */
[----:B------:R-:W-:Y:S01]  /*e8a0*/  BPT.TRAP 0x1 ;  /* 0x000000040000795c */ /* 0x000fe20000300000 */
.L_x_12472:
[----:B-1----:R-:W-:Y:S05]  /*e8b0*/  @P1 BRA `(.L_x_12470) ;  /* 0x0000000000081947 */ /* 0x002fea0003800000 */
[----:B------:R-:W1:Y:S02]  /*e8c0*/  SYNCS.PHASECHK.TRANS64.TRYWAIT P1, [R7+URZ+0x2d850], R0 ;  /* 0x02d85000070075a7 */ /* 0x000e64000802017f */
[----:B-1----:R-:W-:Y:S05]  /*e8d0*/  @!P1 BRA `(.L_x_12473) ;  /* 0x0000010800c89947 */ /* 0x002fea0003800000 */
.L_x_12470:
[----:B------:R-:W2:Y:S01]  /*e8e0*/  LDL R12, [R1+0x30] ;  /* 0x00003000010c7983 */ /* 0x000ea20000100800 */
[----:B01----:R-:W-:Y:S01]  /*e8f0*/  VIADD R0, R2, 0x400 ;  /* 0x0000040002007836 */ /* 0x003fe20000000000 */
[----:B------:R-:W-:Y:S05]  /*e900*/  WARPSYNC.ALL ;  /* 0x0000000000007948 */ /* 0x000fea0003800000 */
[----:B------:R-:W-:Y:S01]  /*e910*/  SHF.R.U32.HI R0, RZ, 0x4, R0 ;  /* 0x00000004ff007819 */ /* 0x000fe20000011600 */
[----:B------:R-:W-:Y:S01]  /*e920*/  WARPGROUP.ARRIVE ;  /* 0x00000000000079c5 */ /* 0x000fe20000000000 */
[----:B------:R-:W-:Y:S01]  /*e930*/  MOV R9, 0x80000020 ;  /* 0x8000002000097802 */ /* 0x000fe20000000f00 */
[----:B------:R-:W-:Y:S01]  /*e940*/  IMAD.MOV.U32 R11, RZ, RZ, -0x7fffffe0 ;  /* 0x80000020ff0b7424 */ /* 0x000fe200078e00ff */
[----:B------:R-:W-:-:S02]  /*e950*/  LOP3.LUT R0, R0, 0x3fff, RZ, 0xc0, !PT ;  /* 0x00003fff00007812 */ /* 0x000fc400078ec0ff */
[C---:B------:R-:W-:Y:S02]  /*e960*/  R2UR UR7, R9.reuse ;  /* 0x00000000090772ca */ /* 0x040fe400000e0000 */
[----:B------:R-:W-:Y:S02]  /*e970*/  LOP3.LUT R0, R0, 0x2000000, RZ, 0xfc, !PT ;  /* 0x0200000000007812 */ /* 0x000fe400078efcff */
[----:B------:R-:W-:Y:S02]  /*e980*/  R2UR UR35, R9 ;  /* 0x00000000092372ca */ /* 0x000fe400000e0000 */
[----:B------:R-:W-:Y:S01]  /*e990*/  MOV R9, 0x40000040 ;  /* 0x4000004000097802 */ /* 0x000fe20000000f00 */
        /* <DEDUP_REMOVED lines=13> */
[C---:B------:R-:W-:Y:S02]  /*ea70*/  R2UR UR27, R11.reuse ;  /* 0x000000000b1b72ca */ /* 0x040fe400000e0000 */
        /* <DEDUP_REMOVED lines=34> */
[----:B------:R-:W-:Y:S02]  /*eca0*/  R2UR UR20, R10 ;  /* 0x000000000a1472ca */ /* 0x000fe400000e0000 */
[----:B------:R-:W-:Y:S02]  /*ecb0*/  IADD3 R10, R8, 0x602, RZ ;  /* 0x00000602080a7810 */ /* 0x000fe40007ffe0ff */
[----:B0-----:R-:W-:Y:S02]  /*ecc0*/  SHF.R.U32.HI R0, RZ, 0x7, R12 ;  /* 0x00000007ff007819 */ /* 0x001fe4000001160c */
[----:B------:R-:W-:Y:S01]  /*ecd0*/  R2UR UR24, R10 ;  /* 0x000000000a1872ca */ /* 0x000fe200000e0000 */
[----:B------:R-:W-:Y:S01]  /*ece0*/  VIADD R10, R8, 0x604 ;  /* 0x00000604080a7836 */ /* 0x000fe20000000000 */
[----:B------:R-:W-:Y:S01]  /*ecf0*/  ISETP.GE.U32.AND P1, PT, R12, 0x180, PT ;  /* 0x000001800c00780c */ /* 0x000fe20003f26070 */
[----:B------:R-:W-:Y:S02]  /*ed00*/  VIADD R8, R8, 0x606 ;  /* 0x0000060608087836 */ /* 0x000fe40000000000 */
[----:B------:R-:W-:Y:S01]  /*ed10*/  VIADD R0, R0, 0x9 ;  /* 0x0000000900007836 */ /* 0x000fe20000000000 */
[----:B------:R-:W-:-:S02]  /*ed20*/  R2UR UR28, R10 ;  /* 0x000000000a1c72ca */ /* 0x000fc400000e0000 */
[----:B------:R-:W-:Y:S02]  /*ed30*/  R2UR UR32, R8 ;  /* 0x00000000082072ca */ /* 0x000fe400000e0000 */
[----:B------:R-:W-:Y:S01]  /*ed40*/  SEL R0, R0, 0x9, !P1 ;  /* 0x0000000900007807 */ /* 0x000fe20004800000 */
        /* <DEDUP_REMOVED lines=25> */
.L_x_12474:
[----:B------:R-:W2:Y:S01]  /*eee0*/  LDL R12, [R1+0x58] ;  /* 0x00005800010c7983 */ /* 0x000ea20000100800 */
[----:B0-----:R-:W0:Y:S03]  /*eef0*/  LDC R0, c[0x0][0x448] ;  /* 0x00011200ff007b82 */ /* 0x001e260000000800 */
[----:B------:R-:W2:Y:S04]  /*ef00*/  LDL R7, [R1+0x6c] ;  /* 0x00006c0001077983 */ /* 0x000ea80000100800 */
[----:B------:R-:W3:Y:S04]  /*ef10*/  LDL R11, [R1+0x64] ;  /* 0x00006400010b7983 */ /* 0x000ee80000100800 */
[----:B------:R-:W3:Y:S04]  /*ef20*/  LDL R10, [R1+0x5c] ;  /* 0x00005c00010a7983 */ /* 0x000ee80000100800 */
[----:B------:R-:W4:Y:S01]  /*ef30*/  LDL R9, [R1+0x4c] ;  /* 0x00004c0001097983 */ /* 0x000f220000100800 */
[----:B------:R-:W-:Y:S01]  /*ef40*/  LOP3.LUT R18, R18, 0xffffffdf, RZ, 0xc0, !PT ;  /* 0xffffffdf12127812 */ /* 0x000fe200078ec0ff */
[----:B------:R-:W-:Y:S01]  /*ef50*/  UMOV UR45, UR44 ;  /* 0x0000002c002d7c82 */ /* 0x000fe20008000000 */
[----:B------:R-:W-:-:S02]  /*ef60*/  IMAD R14, R22, 0x8, R2 ;  /* 0x00000008160e7824 */ /* 0x000fc400078e0202 */
[----:B------:R-:W-:Y:S01]  /*ef70*/  @P0 LOP3.LUT R18, R18, 0x20, RZ, 0xfc, !PT ;  /* 0x0000002012120812 */ /* 0x000fe200078efcff */
[----:B------:R-:W-:Y:S02]  /*ef80*/  IMAD.U32 R15, RZ, RZ, UR40 ;  /* 0x00000028ff0f7e24 */ /* 0x000fe4000f8e00ff */
[----:B------:R-:W-:Y:S01]  /*ef90*/  VIADD R14, R14, 0x2d840 ;  /* 0x0002d8400e0e7836 */ /* 0x000fe20000000000 */
[----:B0-----:R-:W-:Y:S02]  /*efa0*/  ISETP.NE.AND P1, PT, R0, 0x1, PT ;  /* 0x000000010000780c */ /* 0x001fe40003f25270 */
[----:B------:R-:W-:Y:S02]  /*efb0*/  LOP3.LUT R18, R18, 0xffffffbf, RZ, 0xc0, !PT ;  /* 0xffffffbf12127812 */ /* 0x000fe400078ec0ff */
[----:B------:R-:W-:-:S04]  /*efc0*/  PRMT R14, R15, 0x654, R14 ;  /* 0x000006540f0e7816 */ /* 0x000fc8000000000e */
[----:B------:R0:W-:Y:S05]  /*efd0*/  SYNCS.ARRIVE.TRANS64.RED.A1T0 RZ, [R14+URZ], RZ ;  /* 0x000000ff0eff79a7 */ /* 0x0001ea000810043f */
[----:B------:R-:W1:Y:S08]  /*efe0*/  @P1 LDC R8, c[0x0][0x44c] ;  /* 0x00011300ff081b82 */ /* 0x000e700000000800 */
[----:B------:R-:W5:Y:S01]  /*eff0*/  @P1 LDC R0, c[0x0][0x450] ;  /* 0x00011400ff001b82 */ /* 0x000f620000000800 */
[----:B--2---:R-:W-:-:S04]  /*f000*/  IMAD.IADD R7, R7, 0x1, R12 ;  /* 0x0000000107077824 */ /* 0x004fc800078e020c */
[----:B-1----:R-:W-:-:S05]  /*f010*/  @P1 IMAD.HI.U32 R8, R7, R8, RZ ;  /* 0x0000000807081227 */ /* 0x002fca00078e00ff */
[----:B-----5:R-:W-:Y:S01]  /*f020*/  @P1 SHF.R.U32.HI R7, RZ, R0, R8 ;  /* 0x00000000ff071219 */ /* 0x020fe20000011608 */
[----:B------:R-:W-:-:S04]  /*f030*/  IMAD.MOV.U32 R8, RZ, RZ, -0x80 ;  /* 0xffffff80ff087424 */ /* 0x000fc800078e00ff */
[----:B------:R-:W1:Y:S01]  /*f040*/  SHFL.IDX PT, R0, R7, RZ, 0x1c1f ;  /* 0x001c1fff07007589 */ /* 0x000e6200000e0000 */
[----:B------:R-:W-:-:S03]  /*f050*/  IMAD R8, R4, R8, 0x1 ;  /* 0x0000000104087424 */ /* 0x000fc600078e0208 */
[----:B------:R-:W2:Y:S02]  /*f060*/  SHFL.IDX PT, R7, R7, 0x1, 0x1c1f ;  /* 0x003c1f0007077f89 */ /* 0x000ea400000e0000 */
[----:B---3--:R-:W-:-:S04]  /*f070*/  IADD3 R8, R10, R8, -R11 ;  /* 0x000000080a087210 */ /* 0x008fc80007ffe80b */
[----:B----4-:R-:W-:-:S05]  /*f080*/  IADD3 R8, R8, -R9, RZ ;  /* 0x8000000908087210 */ /* 0x010fca0007ffe0ff */
[C---:B-1----:R-:W-:Y:S02]  /*f090*/  IMAD.IADD R0, R8.reuse, 0x1, R0 ;  /* 0x0000000108007824 */ /* 0x042fe400078e0200 */
[----:B--2---:R-:W-:-:S03]  /*f0a0*/  IMAD.IADD R7, R8, 0x1, R7 ;  /* 0x0000000108077824 */ /* 0x004fc600078e0207 */
        /* <DEDUP_REMOVED lines=60> */
[----:B------:R-:W-:Y:S02]  /*f470*/  FMNMX.FTZ R0, R24, R3, !PT ;  /* 0x0000000318007209 */ /* 0x000fe40007810000 */
[----:B------:R-:W-:Y:S02]  /*f480*/  FSEL R80, R80, -INF , P4 ;  /* 0xff80000050507808 */ /* 0x000fe40002000000 */
[----:B------:R-:W-:Y:S02]  /*f490*/  FMNMX.FTZ R0, R25, R0, !PT ;  /* 0x0000000019007209 */ /* 0x000fe40007810000 */
[----:B------:R-:W-:Y:S02]  /*f4a0*/  FSEL R81, R81, -INF , P3 ;  /* 0xff80000051517808 */ /* 0x000fe40001800000 */
[----:B------:R-:W-:Y:S02]  /*f4b0*/  FMNMX.FTZ R0, R28, R0, !PT ;  /* 0x000000001c007209 */ /* 0x000fe40007810000 */
[----:B------:R-:W-:-:S02]  /*f4c0*/  FSEL R84, R84, -INF , P2 ;  /* 0xff80000054547808 */ /* 0x000fc40001000000 */
[----:B------:R-:W-:Y:S02]  /*f4d0*/  FMNMX.FTZ R0, R29, R0, !PT ;  /* 0x000000001d007209 */ /* 0x000fe40007810000 */
[----:B------:R-:W-:Y:S02]  /*f4e0*/  FSEL R85, R85, -INF , P1 ;  /* 0xff80000055557808 */ /* 0x000fe40000800000 */
[----:B------:R-:W-:Y:S02]  /*f4f0*/  FMNMX.FTZ R0, R32, R0, !PT ;  /* 0x0000000020007209 */ /* 0x000fe40007810000 */
[----:B------:R-:W-:Y:S02]  /*f500*/  ISETP.GT.AND P4, PT, R7, RZ, PT ;  /* 0x000000ff0700720c */ /* 0x000fe40003f84270 */
[----:B------:R-:W-:Y:S02]  /*f510*/  FMNMX.FTZ R0, R33, R0, !PT ;  /* 0x0000000021007209 */ /* 0x000fe40007810000 */
[----:B------:R-:W-:-:S02]  /*f520*/  ISETP.GT.AND P3, PT, R7, 0x1, PT ;  /* 0x000000010700780c */ /* 0x000fc40003f64270 */
[----:B------:R-:W-:Y:S02]  /*f530*/  FMNMX.FTZ R0, R36, R0, !PT ;  /* 0x0000000024007209 */ /* 0x000fe40007810000 */
[----:B------:R-:W-:Y:S02]  /*f540*/  ISETP.GT.AND P2, PT, R7, 0x8, PT ;  /* 0x000000080700780c */ /* 0x000fe40003f44270 */
[----:B------:R-:W-:Y:S02]  /*f550*/  FMNMX.FTZ R0, R37, R0, !PT ;  /* 0x0000000025007209 */ /* 0x000fe40007810000 */
[----:B------:R-:W-:Y:S02]  /*f560*/  ISETP.GT.AND P1, PT, R7, 0x9, PT ;  /* 0x000000090700780c */ /* 0x000fe40003f24270 */
[----:B------:R-:W-:Y:S02]  /*f570*/  FMNMX.FTZ R0, R40, R0, !PT ;  /* 0x0000000028007209 */ /* 0x000fe40007810000 */
[----:B------:R-:W-:-:S02]  /*f580*/  FSEL R26, R26, -INF , P4 ;  /* 0xff8000001a1a7808 */ /* 0x000fc40002000000 */
[----:B------:R-:W-:Y:S02]  /*f590*/  FMNMX.FTZ R0, R41, R0, !PT ;  /* 0x0000000029007209 */ /* 0x000fe40007810000 */
[----:B------:R-:W-:Y:S02]  /*f5a0*/  FSEL R27, R27, -INF , P3 ;  /* 0xff8000001b1b7808 */ /* 0x000fe40001800000 */
[----:B------:R-:W-:Y:S02]  /*f5b0*/  FMNMX.FTZ R0, R44, R0, !PT ;  /* 0x000000002c007209 */ /* 0x000fe40007810000 */
[----:B------:R-:W-:Y:S02]  /*f5c0*/  FSEL R30, R30, -INF , P2 ;  /* 0xff8000001e1e7808 */ /* 0x000fe40001000000 */
[----:B------:R-:W-:Y:S02]  /*f5d0*/  FMNMX.FTZ R0, R45, R0, !PT ;  /* 0x000000002d007209 */ /* 0x000fe40007810000 */
[----:B------:R-:W-:-:S02]  /*f5e0*/  FSEL R31, R31, -INF , P1 ;  /* 0xff8000001f1f7808 */ /* 0x000fc40000800000 */
[----:B------:R-:W-:Y:S02]  /*f5f0*/  FMNMX.FTZ R0, R48, R0, !PT ;  /* 0x0000000030007209 */ /* 0x000fe40007810000 */
[----:B------:R-:W-:Y:S02]  /*f600*/  ISETP.GT.AND P4, PT, R7, 0x10, PT ;  /* 0x000000100700780c */ /* 0x000fe40003f84270 */
[----:B------:R-:W-:Y:S02]  /*f610*/  FMNMX.FTZ R0, R49, R0, !PT ;  /* 0x0000000031007209 */ /* 0x000fe40007810000 */
[C---:B------:R-:W-:Y:S02]  /*f620*/  ISETP.GT.AND P3, PT, R7.reuse, 0x11, PT ;  /* 0x000000110700780c */ /* 0x040fe40003f64270 */
[----:B------:R-:W-:Y:S02]  /*f630*/  FMNMX.FTZ R0, R52, R0, !PT ;  /* 0x0000000034007209 */ /* 0x000fe40007810000 */
[----:B------:R-:W-:-:S02]  /*f640*/  ISETP.GT.AND P2, PT, R7, 0x18, PT ;  /* 0x000000180700780c */ /* 0x000fc40003f44270 */
[----:B------:R-:W-:Y:S02]  /*f650*/  FMNMX.FTZ R0, R53, R0, !PT ;  /* 0x0000000035007209 */ /* 0x000fe40007810000 */
[----:B------:R-:W-:Y:S02]  /*f660*/  ISETP.GT.AND P1, PT, R7, 0x19, PT ;  /* 0x000000190700780c */ /* 0x000fe40003f24270 */
[----:B------:R-:W-:Y:S02]  /*f670*/  FMNMX.FTZ R0, R56, R0, !PT ;  /* 0x0000000038007209 */ /* 0x000fe40007810000 */
[----:B------:R-:W-:Y:S02]  /*f680*/  FSEL R34, R34, -INF , P4 ;  /* 0xff80000022227808 */ /* 0x000fe40002000000 */
[----:B------:R-:W-:Y:S02]  /*f690*/  FMNMX.FTZ R0, R57, R0, !PT ;  /* 0x0000000039007209 */ /* 0x000fe40007810000 */
[----:B------:R-:W-:-:S02]  /*f6a0*/  FSEL R35, R35, -INF , P3 ;  /* 0xff80000023237808 */ /* 0x000fc40001800000 */
[----:B------:R-:W-:Y:S02]  /*f6b0*/  FMNMX.FTZ R0, R60, R0, !PT ;  /* 0x000000003c007209 */ /* 0x000fe40007810000 */
[----:B------:R-:W-:Y:S02]  /*f6c0*/  FSEL R38, R38, -INF , P2 ;  /* 0xff80000026267808 */ /* 0x000fe40001000000 */
[----:B------:R-:W-:Y:S02]  /*f6d0*/  FMNMX.FTZ R0, R61, R0, !PT ;  /* 0x000000003d007209 */ /* 0x000fe40007810000 */
[----:B------:R-:W-:Y:S02]  /*f6e0*/  FSEL R39, R39, -INF , P1 ;  /* 0xff80000027277808 */ /* 0x000fe40000800000 */
[----:B------:R-:W-:Y:S02]  /*f6f0*/  FMNMX.FTZ R0, R64, R0, !PT ;  /* 0x0000000040007209 */ /* 0x000fe40007810000 */
[----:B------:R-:W-:-:S02]  /*f700*/  ISETP.GT.AND P4, PT, R7, 0x20, PT ;  /* 0x000000200700780c */ /* 0x000fc40003f84270 */
[----:B------:R-:W-:Y:S02]  /*f710*/  FMNMX.FTZ R0, R65, R0, !PT ;  /* 0x0000000041007209 */ /* 0x000fe40007810000 */
[C---:B------:R-:W-:Y:S02]  /*f720*/  ISETP.GT.AND P3, PT, R7.reuse, 0x21, PT ;  /* 0x000000210700780c */ /* 0x040fe40003f64270 */
[----:B------:R-:W-:Y:S02]  /*f730*/  FMNMX.FTZ R0, R68, R0, !PT ;  /* 0x0000000044007209 */ /* 0x000fe40007810000 */
[----:B------:R-:W-:Y:S02]  /*f740*/  ISETP.GT.AND P2, PT, R7, 0x28, PT ;  /* 0x000000280700780c */ /* 0x000fe40003f44270 */
[----:B------:R-:W-:Y:S02]  /*f750*/  FMNMX.FTZ R0, R69, R0, !PT ;  /* 0x0000000045007209 */ /* 0x000fe40007810000 */
        /* <DEDUP_REMOVED lines=10> */
[----:B------:R-:W-:Y:S02]  /*f800*/  ISETP.GT.AND P4, PT, R7, 0x30, PT ;  /* 0x000000300700780c */ /* 0x000fe40003f84270 */
[----:B------:R-:W-:Y:S02]  /*f810*/  FMNMX.FTZ R0, R81, R0, !PT ;  /* 0x0000000051007209 */ /* 0x000fe40007810000 */
[----:B------:R-:W-:-:S02]  /*f820*/  ISETP.GT.AND P3, PT, R7, 0x31, PT ;  /* 0x000000310700780c */ /* 0x000fc40003f64270 */
[----:B------:R-:W-:Y:S02]  /*f830*/  FMNMX.FTZ R0, R84, R0, !PT ;  /* 0x0000000054007209 */ /* 0x000fe40007810000 */
[----:B------:R-:W-:Y:S02]  /*f840*/  ISETP.GT.AND P2, PT, R7, 0x38, PT ;  /* 0x000000380700780c */ /* 0x000fe40003f44270 */
[----:B------:R-:W-:Y:S02]  /*f850*/  FMNMX.FTZ R0, R85, R0, !PT ;  /* 0x0000000055007209 */ /* 0x000fe40007810000 */
[C---:B------:R-:W-:Y:S02]  /*f860*/  ISETP.GT.AND P1, PT, R7.reuse, 0x39, PT ;  /* 0x000000390700780c */ /* 0x040fe40003f24270 */
[----:B------:R-:W-:Y:S01]  /*f870*/  ISETP.GT.AND P0, PT, R7, 0x61, PT ;  /* 0x000000610700780c */ /* 0x000fe20003f04270 */
[----:B------:R-:W1:Y:S01]  /*f880*/  SHFL.BFLY PT, R8, R0, 0x2, 0x1f ;  /* 0x0c401f0000087f89 */ /* 0x000e6200000e0000 */
        /* <DEDUP_REMOVED lines=12> */
[----:B-1----:R-:W-:-:S02]  /*f950*/  FMNMX.FTZ R0, R0, R8, !PT ;  /* 0x0000000800007209 */ /* 0x002fc40007810000 */
[C---:B------:R-:W-:Y:S02]  /*f960*/  ISETP.GT.AND P4, PT, R7.reuse, 0x50, PT ;  /* 0x000000500700780c */ /* 0x040fe40003f84270 */
[C---:B------:R-:W-:Y:S01]  /*f970*/  ISETP.GT.AND P3, PT, R7.reuse, 0x51, PT ;  /* 0x000000510700780c */ /* 0x040fe20003f64270 */
[----:B------:R-:W1:Y:S01]  /*f980*/  SHFL.BFLY PT, R8, R0, 0x1, 0x1f ;  /* 0x0c201f0000087f89 */ /* 0x000e6200000e0000 */
[C---:B------:R-:W-:Y:S02]  /*f990*/  ISETP.GT.AND P2, PT, R7.reuse, 0x58, PT ;  /* 0x000000580700780c */ /* 0x040fe40003f44270 */
[----:B------:R-:W-:Y:S02]  /*f9a0*/  ISETP.GT.AND P1, PT, R7, 0x59, PT ;  /* 0x000000590700780c */ /* 0x000fe40003f24270 */
[----:B------:R-:W-:Y:S02]  /*f9b0*/  FSEL R66, R66, -INF , P4 ;  /* 0xff80000042427808 */ /* 0x000fe40002000000 */
[----:B------:R-:W-:-:S02]  /*f9c0*/  FSEL R67, R67, -INF , P3 ;  /* 0xff80000043437808 */ /* 0x000fc40001800000 */
[----:B------:R-:W-:Y:S02]  /*f9d0*/  @P0 LOP3.LUT R18, R18, 0x40, RZ, 0xfc, !PT ;  /* 0x0000004012120812 */ /* 0x000fe400078efcff */
[----:B------:R-:W-:Y:S02]  /*f9e0*/  FSEL R70, R70, -INF , P2 ;  /* 0xff80000046467808 */ /* 0x000fe40001000000 */
[----:B------:R-:W-:Y:S02]  /*f9f0*/  FSEL R71, R71, -INF , P1 ;  /* 0xff80000047477808 */ /* 0x000fe40000800000 */
[C---:B------:R-:W-:Y:S02]  /*fa00*/  ISETP.GT.AND P1, PT, R7.reuse, 0x69, PT ;  /* 0x000000690700780c */ /* 0x040fe40003f24270 */
[C---:B------:R-:W-:Y:S02]  /*fa10*/  ISETP.GT.AND P2, PT, R7.reuse, 0x70, PT ;  /* 0x000000700700780c */ /* 0x040fe40003f44270 */
[----:B------:R-:W-:-:S02]  /*fa20*/  ISETP.GT.AND P3, PT, R7, 0x71, PT ;  /* 0x000000710700780c */ /* 0x000fc40003f64270 */
[C---:B------:R-:W-:Y:S02]  /*fa30*/  ISETP.GT.AND P4, PT, R7.reuse, 0x78, PT ;  /* 0x000000780700780c */ /* 0x040fe40003f84270 */
[C---:B------:R-:W-:Y:S02]  /*fa40*/  ISETP.GT.AND P5, PT, R7.reuse, 0x79, PT ;  /* 0x000000790700780c */ /* 0x040fe40003fa4270 */
[----:B-1----:R-:W-:Y:S02]  /*fa50*/  FMNMX.FTZ R0, R0, R8, !PT ;  /* 0x0000000800007209 */ /* 0x002fe40007810000 */
[----:B------:R-:W-:Y:S02]  /*fa60*/  ISETP.GT.AND P0, PT, R7, 0x60, PT ;  /* 0x000000600700780c */ /* 0x000fe40003f04270 */
[----:B------:R-:W-:Y:S02]  /*fa70*/  FSETP.NEU.FTZ.AND P6, PT, R0, -INF , PT ;  /* 0xff8000000000780b */ /* 0x000fe40003fdd000 */
[----:B------:R-:W-:-:S02]  /*fa80*/  FSEL R74, R74, -INF , P0 ;  /* 0xff8000004a4a7808 */ /* 0x000fc40000000000 */
[----:B------:R-:W-:Y:S02]  /*fa90*/  FSEL R8, R0, RZ, P6 ;  /* 0x000000ff00087208 */ /* 0x000fe40003000000 */
[----:B------:R-:W-:Y:S02]  /*faa0*/  LOP3.LUT P0, RZ, R18, 0x40, RZ, 0xc0, !PT ;  /* 0x0000004012ff7812 */ /* 0x000fe4000780c0ff */
[----:B------:R-:W-:Y:S01]  /*fab0*/  FSEL R79, R79, -INF , P1 ;  /* 0xff8000004f4f7808 */ /* 0x000fe20000800000 */
[----:B------:R-:W-:Y:S01]  /*fac0*/  FADD.FTZ R3, -R8, R3 ;  /* 0x0000000308037221 */ /* 0x000fe20000010100 */
[----:B------:R-:W-:Y:S01]  /*fad0*/  FMUL.FTZ R8, R0, UR45 ;  /* 0x0000002d00087c20 */ /* 0x000fe20008410000 */
[----:B------:R-:W-:Y:S02]  /*fae0*/  FSEL R75, R75, -INF , P0 ;  /* 0xff8000004b4b7808 */ /* 0x000fe40000000000 */
[----:B------:R-:W-:Y:S01]  /*faf0*/  FSEL R82, R82, -INF , P2 ;  /* 0xff80000052527808 */ /* 0x000fe20001000000 */
[----:B------:R-:W-:Y:S01]  /*fb00*/  FMUL.FTZ R3, R3, UR45 ;  /* 0x0000002d03037c20 */ /* 0x000fe20008410000 */
[----:B------:R-:W-:-:S02]  /*fb10*/  FSEL R8, R8, RZ, P6 ;  /* 0x000000ff08087208 */ /* 0x000fc40003000000 */
[----:B------:R-:W-:Y:S02]  /*fb20*/  ISETP.GT.AND P6, PT, R7, 0x68, PT ;  /* 0x000000680700780c */ /* 0x000fe40003fc4270 */
[----:B------:R-:W-:Y:S01]  /*fb30*/  FMNMX.FTZ R7, R26, R6, !PT ;  /* 0x000000061a077209 */ /* 0x000fe20007810000 */
[--C-:B------:R-:W-:Y:S01]  /*fb40*/  FFMA.FTZ R24, R24, UR45, -R8.reuse ;  /* 0x0000002d18187c23 */ /* 0x100fe20008010808 */
[----:B------:R-:W-:Y:S01]  /*fb50*/  FSEL R78, R78, -INF , P6 ;  /* 0xff8000004e4e7808 */ /* 0x000fe20003000000 */
[--C-:B------:R-:W-:Y:S01]  /*fb60*/  FFMA.FTZ R25, R25, UR45, -R8.reuse ;  /* 0x0000002d19197c23 */ /* 0x100fe20008010808 */
[----:B------:R-:W-:Y:S01]  /*fb70*/  FMNMX.FTZ R7, R27, R7, !PT ;  /* 0x000000071b077209 */ /* 0x000fe20007810000 */
[----:B------:R-:W-:Y:S01]  /*fb80*/  MUFU.EX2 R3, R3 ;  /* 0x0000000300037308 */ /* 0x000fe20000000800 */
[----:B------:R-:W-:Y:S01]  /*fb90*/  FSEL R83, R83, -INF , P3 ;  /* 0xff80000053537808 */ /* 0x000fe20001800000 */
[--C-:B------:R-:W-:Y:S01]  /*fba0*/  FFMA.FTZ R28, R28, UR45, -R8.reuse ;  /* 0x0000002d1c1c7c23 */ /* 0x100fe20008010808 */
[----:B------:R-:W-:Y:S01]  /*fbb0*/  FMNMX.FTZ R7, R30, R7, !PT ;  /* 0x000000071e077209 */ /* 0x000fe20007810000 */
[--C-:B------:R-:W-:Y:S01]  /*fbc0*/  FFMA.FTZ R29, R29, UR45, -R8.reuse ;  /* 0x0000002d1d1d7c23 */ /* 0x100fe20008010808 */
[----:B------:R-:W-:Y:S01]  /*fbd0*/  FSEL R86, R86, -INF , P4 ;  /* 0xff80000056567808 */ /* 0x000fe20002000000 */
[--C-:B------:R-:W-:Y:S01]  /*fbe0*/  FFMA.FTZ R32, R32, UR45, -R8.reuse ;  /* 0x0000002d20207c23 */ /* 0x100fe20008010808 */
[----:B------:R-:W-:Y:S01]  /*fbf0*/  FMNMX.FTZ R7, R31, R7, !PT ;  /* 0x000000071f077209 */ /* 0x000fe20007810000 */
[----:B------:R-:W1:Y:S01]  /*fc00*/  MUFU.EX2 R24, R24 ;  /* 0x0000001800187308 */ /* 0x000e620000000800 */
[----:B------:R-:W-:Y:S01]  /*fc10*/  FSEL R87, R87, -INF , P5 ;  /* 0xff80000057577808 */ /* 0x000fe20002800000 */
        /* <DEDUP_REMOVED lines=12> */
[----:B------:R-:W-:Y:S01]  /*fce0*/  FFMA.FTZ R49, R49, UR45, -R8 ;  /* 0x0000002d31317c23 */ /* 0x000fe20008010808 */
[----:B------:R-:W-:Y:S01]  /*fcf0*/  FMNMX.FTZ R7, R39, R7, !PT ;  /* 0x0000000727077209 */ /* 0x000fe20007810000 */
[----:B------:R-:W2:Y:S01]  /*fd00*/  MUFU.EX2 R28, R28 ;  /* 0x0000001c001c7308 */ /* 0x000ea20000000800 */
[----:B-1----:R-:W-:Y:S01]  /*fd10*/  FFMA.FTZ R140, R3, R140, R24 ;  /* 0x0000008c038c7223 */ /* 0x002fe20000010018 */
        /* <DEDUP_REMOVED lines=8> */
[--C-:B------:R-:W-:Y:S01]  /*fda0*/  FFMA.FTZ R60, R60, UR45, -R8.reuse ;  /* 0x0000002d3c3c7c23 */ /* 0x100fe20008010808 */
[----:B------:R-:W-:Y:S01]  /*fdb0*/  FMNMX.FTZ R7, R46, R7, !PT ;  /* 0x000000072e077209 */ /* 0x000fe20007810000 */
[--C-:B------:R-:W-:Y:S01]  /*fdc0*/  FFMA.FTZ R61, R61, UR45, -R8.reuse ;  /* 0x0000002d3d3d7c23 */ /* 0x100fe20008010808 */
[--C-:B------:R-:W-:Y:S01]  /*fdd0*/  FFMA.FTZ R64, R64, UR45, -R8.reuse ;  /* 0x0000002d40407c23 */ /* 0x100fe20008010808 */
[----:B------:R-:W-:Y:S01]  /*fde0*/  FFMA.FTZ R65, R65, UR45, -R8 ;  /* 0x0000002d41417c23 */ /* 0x000fe20008010808 */
[----:B------:R-:W-:Y:S01]  /*fdf0*/  FMNMX.FTZ R7, R47, R7, !PT ;  /* 0x000000072f077209 */ /* 0x000fe20007810000 */
[----:B------:R-:W0:Y:S01]  /*fe00*/  MUFU.EX2 R32, R32 ;  /* 0x0000002000207308 */ /* 0x000e220000000800 */
[----:B--2---:R-:W-:Y:S01]  /*fe10*/  FADD.FTZ R14, R28, R14 ;  /* 0x0000000e1c0e7221 */ /* 0x004fe20000010000 */
[--C-:B------:R-:W-:Y:S01]  /*fe20*/  FFMA.FTZ R68, R68, UR45, -R8.reuse ;  /* 0x0000002d44447c23 */ /* 0x100fe20008010808 */
[----:B------:R-:W-:Y:S01]  /*fe30*/  FMNMX.FTZ R7, R50, R7, !PT ;  /* 0x0000000732077209 */ /* 0x000fe20007810000 */
[--C-:B------:R-:W-:Y:S01]  /*fe40*/  FFMA.FTZ R69, R69, UR45, -R8.reuse ;  /* 0x0000002d45457c23 */ /* 0x100fe20008010808 */
[--C-:B------:R-:W-:Y:S01]  /*fe50*/  FFMA.FTZ R72, R72, UR45, -R8.reuse ;  /* 0x0000002d48487c23 */ /* 0x100fe20008010808 */
[----:B------:R-:W-:Y:S01]  /*fe60*/  FFMA.FTZ R73, R73, UR45, -R8 ;  /* 0x0000002d49497c23 */ /* 0x000fe20008010808 */
[----:B------:R-:W-:Y:S01]  /*fe70*/  FMNMX.FTZ R7, R51, R7, !PT ;  /* 0x0000000733077209 */ /* 0x000fe20007810000 */
[----:B------:R-:W2:Y:S01]  /*fe80*/  MUFU.EX2 R33, R33 ;  /* 0x0000002100217308 */ /* 0x000ea20000000800 */
[----:B-1----:R-:W-:Y:S01]  /*fe90*/  FADD.FTZ R14, R29, R14 ;  /* 0x0000000e1d0e7221 */ /* 0x002fe20000010000 */
        /* <DEDUP_REMOVED lines=10> */
[----:B------:R-:W-:Y:S01]  /*ff40*/  FFMA.FTZ R8, R85, UR45, -R8 ;  /* 0x0000002d55087c23 */ /* 0x000fe20008010808 */
[----:B------:R-:W-:-:S02]  /*ff50*/  LOP3.LUT P0, RZ, R18, 0x20, RZ, 0xc0, !PT ;  /* 0x0000002012ff7812 */ /* 0x000fc4000780c0ff */
[----:B------:R-:W-:Y:S01]  /*ff60*/  FMNMX.FTZ R7, R59, R7, !PT ;  /* 0x000000073b077209 */ /* 0x000fe20007810000 */
[----:B------:R-:W0:Y:S01]  /*ff70*/  MUFU.EX2 R37, R37 ;  /* 0x0000002500257308 */ /* 0x000e220000000800 */
[----:B--2---:R-:W-:Y:S02]  /*ff80*/  FADD.FTZ R14, R33, R14 ;  /* 0x0000000e210e7221 */ /* 0x004fe40000010000 */
[----:B------:R-:W-:-:S04]  /*ff90*/  FMNMX.FTZ R7, R62, R7, !PT ;  /* 0x000000073e077209 */ /* 0x000fc80007810000 */
[----:B------:R-:W-:Y:S01]  /*ffa0*/  FMNMX.FTZ R7, R63, R7, !PT ;  /* 0x000000073f077209 */ /* 0x000fe20007810000 */
[----:B------:R-:W2:Y:S01]  /*ffb0*/  MUFU.EX2 R40, R40 ;  /* 0x0000002800287308 */ /* 0x000ea20000000800 */
[----:B-1----:R-:W-:Y:S02]  /*ffc0*/  FADD.FTZ R14, R36, R14 ;  /* 0x0000000e240e7221 */ /* 0x002fe40000010000 */
[----:B------:R-:W-:-:S04]  /*ffd0*/  FMNMX.FTZ R7, R66, R7, !PT ;  /* 0x0000000742077209 */ /* 0x000fc80007810000 */
[----:B------:R-:W-:Y:S01]  /*ffe0*/  FMNMX.FTZ R7, R67, R7, !PT ;  /* 0x0000000743077209 */ /* 0x000fe20007810000 */
[----:B------:R-:W1:Y:S01]  /*fff0*/  MUFU.EX2 R41, R41 ;  /* 0x0000002900297308 */ /* 0x000e620000000800 */
[----:B0-----:R-:W-:Y:S02]  /*10000*/  FADD.FTZ R14, R37, R14 ;  /* 0x0000000e250e7221 */ /* 0x001fe40000010000 */
[----:B------:R-:W-:-:S04]  /*10010*/  FMNMX.FTZ R7, R70, R7, !PT ;  /* 0x0000000746077209 */ /* 0x000fc80007810000 */
        /* <DEDUP_REMOVED lines=17> */
[----:B------:R-:W-:Y:S01]  /*10130*/  MUFU.EX2 R52, R52 ;  /* 0x0000003400347308 */ /* 0x000fe20000000800 */
[----:B-1----:R-:W-:-:S03]  /*10140*/  FADD.FTZ R14, R48, R14 ;  /* 0x0000000e300e7221 */ /* 0x002fc60000010000 */
[----:B------:R-:W1:Y:S04]  /*10150*/  SHFL.BFLY PT, R9, R7, 0x2, 0x1f ;  /* 0x0c401f0007097f89 */ /* 0x000e6800000e0000 */
[----:B------:R-:W-:Y:S01]  /*10160*/  MUFU.EX2 R53, R53 ;  /* 0x0000003500357308 */ /* 0x000fe20000000800 */
[----:B0-----:R-:W-:-:S07]  /*10170*/  FADD.FTZ R14, R49, R14 ;  /* 0x0000000e310e7221 */ /* 0x001fce0000010000 */
[----:B------:R-:W-:Y:S08]  /*10180*/  MUFU.EX2 R56, R56 ;  /* 0x0000003800387308 */ /* 0x000ff00000000800 */
[----:B------:R-:W-:Y:S01]  /*10190*/  MUFU.EX2 R57, R57 ;  /* 0x0000003900397308 */ /* 0x000fe20000000800 */
[----:B-1----:R-:W-:-:S07]  /*101a0*/  FMNMX.FTZ R7, R7, R9, !PT ;  /* 0x0000000907077209 */ /* 0x002fce0007810000 */
        /* <DEDUP_REMOVED lines=11> */
[----:B------:R-:W-:Y:S02]  /*10260*/  MUFU.EX2 R69, R69 ;  /* 0x0000004500457308 */ /* 0x000fe40000000800 */
[----:B------:R-:W-:Y:S02]  /*10270*/  FMUL.FTZ R6, R6, UR45 ;  /* 0x0000002d06067c20 */ /* 0x000fe40008410000 */
[----:B------:R-:W-:-:S04]  /*10280*/  FSEL R9, R9, RZ, P1 ;  /* 0x000000ff09097208 */ /* 0x000fc80000800000 */
        /* <DEDUP_REMOVED lines=34> */
[--C-:B------:R-:W-:Y:S01]  /*104b0*/  FFMA.FTZ R79, R79, UR45, -R9.reuse ;  /* 0x0000002d4f4f7c23 */ /* 0x100fe20008010809 */
[--C-:B------:R-:W-:Y:S01]  /*104c0*/  FFMA.FTZ R82, R82, UR45, -R9.reuse ;  /* 0x0000002d52527c23 */ /* 0x100fe20008010809 */
[--C-:B------:R-:W-:Y:S01]  /*104d0*/  FFMA.FTZ R83, R83, UR45, -R9.reuse ;  /* 0x0000002d53537c23 */ /* 0x100fe20008010809 */
[--C-:B------:R-:W-:Y:S01]  /*104e0*/  FFMA.FTZ R86, R86, UR45, -R9.reuse ;  /* 0x0000002d56567c23 */ /* 0x100fe20008010809 */
[----:B------:R-:W-:-:S02]  /*104f0*/  FFMA.FTZ R9, R87, UR45, -R9 ;  /* 0x0000002d57097c23 */ /* 0x000fc40008010809 */
        /* <DEDUP_REMOVED lines=86> */
.L_x_12475:
        /* <DEDUP_REMOVED lines=106> */
[----:B------:R-:W-:Y:S01]  /*11100*/  IMAD.MOV.U32 R5, RZ, RZ, R22 ;  /* 0x000000ffff057224 */ /* 0x000fe200078e0016 */
[----:B------:R-:W-:Y:S01]  /*11110*/  IADD3 R4, R4, -0x1, RZ ;  /* 0xffffffff04047810 */ /* 0x000fe20007ffe0ff */
[----:B0-----:R-:W-:-:S10]  /*11120*/  NOP ;  /* 0x0000000000007918 */ /* 0x001fd40000000000 */
[----:B-1----:R-:W-:Y:S05]  /*11130*/  @P1 BRA `(.L_x_12476) ;  /* 0xffffffd000701947 */ /* 0x002fea000383ffff */
.L_x_12464:
[----:B------:R-:W2:Y:S02]  /*11140*/  LDL R3, [R1+0x60] ;  /* 0x0000600001037983 */ /* 0x000ea40000100800 */
[----:B--2---:R-:W-:-:S13]  /*11150*/  ISETP.GE.AND P1, PT, R4, R3, PT ;  /* 0x000000030400720c */ /* 0x004fda0003f26270 */
[----:B------:R-:W-:Y:S05]  /*11160*/  @!P1 BRA `(.L_x_12477) ;  /* 0x0000002400209947 */ /* 0x000fea0003800000 */
[----:B------:R-:W-:Y:S02]  /*11170*/  IMAD.MOV.U32 R6, RZ, RZ, R7 ;  /* 0x000000ffff067224 */ /* 0x000fe400078e0007 */
[----:B------:R-:W-:Y:S02]  /*11180*/  IMAD.MOV.U32 R8, RZ, RZ, R0 ;  /* 0x000000ffff087224 */ /* 0x000fe400078e0000 */
[----:B------:R-:W-:Y:S02]  /*11190*/  IMAD.MOV.U32 R5, RZ, RZ, R139 ;  /* 0x000000ffff057224 */ /* 0x000fe400078e008b */
[----:B------:R-:W-:-:S07]  /*111a0*/  IMAD.MOV.U32 R3, RZ, RZ, R22 ;  /* 0x000000ffff037224 */ /* 0x000fce00078e0016 */
.L_x_12489:
        /* <DEDUP_REMOVED lines=9> */
.L_x_12479:
[----:B------:R-:W-:-:S04]  /*11240*/  IADD3 R0, R3, 0x1, RZ ;  /* 0x0000000103007810 */ /* 0x000fc80007ffe0ff */
[----:B------:R-:W-:-:S04]  /*11250*/  ISETP.NE.AND P2, PT, R0, 0x2, PT ;  /* 0x000000020000780c */ /* 0x000fc80003f45270 */
[----:B------:R-:W-:Y:S02]  /*11260*/  SEL R7, R0, RZ, P2 ;  /* 0x000000ff00077207 */ /* 0x000fe40001000000 */
[----:B------:R-:W-:-:S03]  /*11270*/  SHF.L.U32 R0, R139, 0x1f, RZ ;  /* 0x0000001f8b007819 */ /* 0x000fc600000006ff */
[----:B------:R-:W-:-:S04]  /*11280*/  IMAD R7, R7, 0x8, R2 ;  /* 0x0000000807077824 */ /* 0x000fc800078e0202 */
[----:B------:R0:W1:Y:S01]  /*11290*/  SYNCS.PHASECHK.TRANS64.TRYWAIT P2, [R7+URZ+0x2d830], R0 ;  /* 0x02d83000070075a7 */ /* 0x000062000804017f */
[----:B------:R-:W-:Y:S05]  /*112a0*/  @!P0 BRA `(.L_x_12480) ;  /* 0x0000000000048947 */ /* 0x000fea0003800000 */
[----:B------:R-:W-:Y:S01]  /*112b0*/  BPT.TRAP 0x1 ;  /* 0x000000040000795c */ /* 0x000fe20000300000 */
.L_x_12480:
[----:B------:R-:W-:Y:S04]  /*112c0*/  BSSY B0, `(.L_x_12478) ;  /* 0x0000004000007945 */ /* 0x000fe80003800000 */
[----:B-1----:R-:W-:Y:S05]  /*112d0*/  @P2 BRA `(.L_x_12481) ;  /* 0x0000000000082947 */ /* 0x002fea0003800000 */
[----:B------:R-:W1:Y:S02]  /*112e0*/  SYNCS.PHASECHK.TRANS64.TRYWAIT P2, [R7+URZ+0x2d830], R0 ;  /* 0x02d83000070075a7 */ /* 0x000e64000804017f */
[----:B-1----:R-:W-:Y:S05]  /*112f0*/  @!P2 BRA `(.L_x_12482) ;  /* 0x000000e00054a947 */ /* 0x002fea0003800000 */
.L_x_12481:
[----:B------:R-:W-:Y:S05]  /*11300*/  BSYNC B0 ;  /* 0x0000000000007941 */ /* 0x000fea0003800000 */
.L_x_12478:
        /* <DEDUP_REMOVED lines=23> */
[----:B--2---:R-:W-:-:S05]  /*11480*/  IMAD R10, R22, 0x600, R7 ;  /* 0x00000600160a7824 */ /* 0x004fca00078e0207 */
[C---:B------:R-:W-:Y:S02]  /*11490*/  R2UR UR6, R10.reuse ;  /* 0x000000000a0672ca */ /* 0x040fe400000e0000 */
[----:B------:R-:W-:-:S04]  /*114a0*/  IADD3 R24, R10, 0x400, RZ ;  /* 0x000004000a187810 */ /* 0x000fc80007ffe0ff */
[----:B------:R-:W-:Y:S02]  /*114b0*/  R2UR UR22, R24 ;  /* 0x00000000181672ca */ /* 0x000fe400000e0000 */
[----:B------:R-:W-:-:S06]  /*114c0*/  WARPGROUP.ARRIVE ;  /* 0x00000000000079c5 */ /* 0x000fcc0000000000 */
[----:B------:R-:W-:Y:S01]  /*114d0*/  HGMMA.64x128x16.F32 R24, gdesc[UR4], RZ, !UPT, gsb0 ;  /* 0x01e00000041879f0 */ /* 0x000fe2000c0008ff */
[----:B------:R-:W-:-:S05]  /*114e0*/  VIADD R14, R10, 0x2 ;  /* 0x000000020a0e7836 */ /* 0x000fca0000000000 */
[----:B------:R-:W-:Y:S01]  /*114f0*/  R2UR UR10, R14 ;  /* 0x000000000e0a72ca */ /* 0x000fe200000e0000 */
[----:B------:R-:W-:-:S05]  /*11500*/  VIADD R12, R10, 0x200 ;  /* 0x000002000a0c7836 */ /* 0x000fca0000000000 */
        /* <DEDUP_REMOVED lines=32> */
.L_x_12484:
[----:B------:R-:W-:Y:S01]  /*11710*/  SHF.L.U32 R0, R5, 0x1f, RZ ;  /* 0x0000001f05007819 */ /* 0x000fe200000006ff */
[----:B------:R-:W-:-:S04]  /*11720*/  IMAD R5, R3, 0x8, R2 ;  /* 0x0000000803057824 */ /* 0x000fc800078e0202 */
[----:B------:R0:W1:Y:S01]  /*11730*/  SYNCS.PHASECHK.TRANS64.TRYWAIT P1, [R5+URZ+0x2d850], R0 ;  /* 0x02d85000050075a7 */ /* 0x000062000802017f */
[----:B------:R-:W-:Y:S05]  /*11740*/  @!P0 BRA `(.L_x_12485) ;  /* 0x0000000000048947 */ /* 0x000fea0003800000 */
[----:B------:R-:W-:Y:S01]  /*11750*/  BPT.TRAP 0x1 ;  /* 0x000000040000795c */ /* 0x000fe20000300000 */
.L_x_12485:
[----:B-1----:R-:W-:Y:S05]  /*11760*/  @P1 BRA `(.L_x_12483) ;  /* 0x0000000000081947 */ /* 0x002fea0003800000 */
[----:B------:R-:W1:Y:S02]  /*11770*/  SYNCS.PHASECHK.TRANS64.TRYWAIT P1, [R5+URZ+0x2d850], R0 ;  /* 0x02d85000050075a7 */ /* 0x000e64000802017f */
[----:B-1----:R-:W-:Y:S05]  /*11780*/  @!P1 BRA `(.L_x_12486) ;  /* 0x000000dc00449947 */ /* 0x002fea0003800000 */
.L_x_12483:
        /* <DEDUP_REMOVED lines=12> */
[----:B------:R-:W-:Y:S01]  /*11850*/  R2UR UR11, R13 ;  /* 0x000000000d0b72ca */ /* 0x000fe200000e0000 */
[----:B------:R-:W-:Y:S01]  /*11860*/  IMAD R10, R3, 0x600, R0 ;  /* 0x00000600030a7824 */ /* 0x000fe200078e0200 */
[----:B------:R-:W-:Y:S02]  /*11870*/  R2UR UR15, R13 ;  /* 0x000000000d0f72ca */ /* 0x000fe400000e0000 */
[----:B------:R-:W-:Y:S01]  /*11880*/  R2UR UR5, R11 ;  /* 0x000000000b0572ca */ /* 0x000fe200000e0000 */
[C---:B------:R-:W-:Y:S01]  /*11890*/  VIADD R12, R10.reuse, 0x40 ;  /* 0x000000400a0c7836 */ /* 0x040fe20000000000 */
[----:B------:R-:W-:Y:S01]  /*118a0*/  R2UR UR6, R10 ;  /* 0x000000000a0672ca */ /* 0x000fe200000e0000 */
[----:B------:R-:W-:Y:S01]  /*118b0*/  IMAD.MOV.U32 R11, RZ, RZ, 0x40000040 ;  /* 0x40000040ff0b7424 */ /* 0x000fe200078e00ff */
[----:B------:R-:W-:-:S02]  /*118c0*/  R2UR UR19, R13 ;  /* 0x000000000d1372ca */ /* 0x000fc400000e0000 */
[----:B------:R-:W-:Y:S02]  /*118d0*/  R2UR UR10, R12 ;  /* 0x000000000c0a72ca */ /* 0x000fe400000e0000 */
[----:B------:R-:W-:Y:S02]  /*118e0*/  IADD3 R12, R10, 0x80, RZ ;  /* 0x000000800a0c7810 */ /* 0x000fe40007ffe0ff */
        /* <DEDUP_REMOVED lines=24> */
[----:B------:R-:W-:Y:S02]  /*11a70*/  R2UR UR25, R13 ;  /* 0x000000000d1972ca */ /* 0x000fe400000e0000 */
[----:B------:R-:W-:-:S04]  /*11a80*/  MOV R13, 0x40000040 ;  /* 0x40000040000d7802 */ /* 0x000fc80000000f00 */
[----:B------:R-:W-:Y:S02]  /*11a90*/  R2UR UR29, R13 ;  /* 0x000000000d1d72ca */ /* 0x000fe400000e0000 */
[----:B--2---:R-:W-:Y:S02]  /*11aa0*/  LOP3.LUT R10, R7, 0x10000, RZ, 0xfc, !PT ;  /* 0x00010000070a7812 */ /* 0x004fe400078efcff */
[----:B------:R-:W0:Y:S02]  /*11ab0*/  S2R R7, SR_TID.X ;  /* 0x0000000000077919 */ /* 0x000e240000002100 */
[C---:B------:R-:W-:Y:S01]  /*11ac0*/  R2UR UR4, R10.reuse ;  /* 0x000000000a0472ca */ /* 0x040fe200000e0000 */
[----:B------:R-:W-:-:S05]  /*11ad0*/  VIADD R12, R10, 0x2 ;  /* 0x000000020a0c7836 */ /* 0x000fca0000000000 */
[----:B------:R-:W-:Y:S02]  /*11ae0*/  R2UR UR8, R12 ;  /* 0x000000000c0872ca */ /* 0x000fe400000e0000 */
[----:B------:R-:W-:-:S04]  /*11af0*/  IADD3 R12, R10, 0x4, RZ ;  /* 0x000000040a0c7810 */ /* 0x000fc80007ffe0ff */
        /* <DEDUP_REMOVED lines=41> */
.L_x_12487:
        /* <DEDUP_REMOVED lines=147> */
[----:B------:R-:W-:Y:S01]  /*126c0*/  FFMA.FTZ R75, R75, UR45, -R9 ;  /* 0x0000002d4b4b7c23 */ /* 0x000fe20008010809 */
[----:B------:R-:W-:Y:S01]  /*126d0*/  FFMA.FTZ R76, R76, UR45, -R5 ;  /* 0x0000002d4c4c7c23 */ /* 0x000fe20008010805 */
[----:B------:R-:W-:Y:S01]  /*126e0*/  FFMA.FTZ R78, R78, UR45, -R9 ;  /* 0x0000002d4e4e7c23 */ /* 0x000fe20008010809 */
[----:B------:R-:W-:Y:S01]  /*126f0*/  FFMA.FTZ R77, R77, UR45, -R5 ;  /* 0x0000002d4d4d7c23 */ /* 0x000fe20008010805 */
[----:B------:R-:W2:Y:S01]  /*12700*/  MUFU.EX2 R29, R29 ;  /* 0x0000001d001d7308 */ /* 0x000ea20000000800 */
[----:B-1----:R-:W-:Y:S01]  /*12710*/  FADD.FTZ R10, R28, R10 ;  /* 0x0000000a1c0a7221 */ /* 0x002fe20000010000 */
        /* <DEDUP_REMOVED lines=127> */
.L_x_12488:
[----:B------:R-:W2:Y:S01]  /*12f10*/  LDL R46, [R1+0x50] ;  /* 0x00005000012e7983 */ /* 0x000ea20000100800 */
[----:B------:R-:W-:-:S03]  /*12f20*/  IMAD R3, R3, 0x8, R2 ;  /* 0x0000000803037824 */ /* 0x000fc600078e0202 */
[----:B------:R-:W3:Y:S01]  /*12f30*/  LDL R38, [R1+0x54] ;  /* 0x0000540001267983 */ /* 0x000ee20000100800 */
[----:B------:R-:W-:Y:S01]  /*12f40*/  VIADD R3, R3, 0x2d860 ;  /* 0x0002d86003037836 */ /* 0x000fe20000000000 */
[----:B------:R-:W-:Y:S02]  /*12f50*/  MOV R30, UR40 ;  /* 0x00000028001e7c02 */ /* 0x000fe40008000f00 */
        /* <DEDUP_REMOVED lines=8> */
[----:B0-----:R-:W4:Y:S01]  /*12fe0*/  LDL R3, [R1+0x60] ;  /* 0x0000600001037983 */ /* 0x001f220000100800 */
[----:B------:R-:W-:Y:S02]  /*12ff0*/  F2FP.F16.F32.PACK_AB R40, R41, R40 ;  /* 0x000000282928723e */ /* 0x000fe400000000ff */
[----:B------:R-:W-:Y:S01]  /*13000*/  F2FP.F16.F32.PACK_AB R34, R37, R36 ;  /* 0x000000242522723e */ /* 0x000fe200000000ff */
[----:B------:R0:W-:Y:S01]  /*13010*/  STSM.16.M88.4 [R143+0x21800], R24 ;  /* 0x021800188f007844 */ /* 0x0001e20000000200 */
        /* <DEDUP_REMOVED lines=88> */
[C---:B----4-:R-:W-:Y:S01]  /*135a0*/  ISETP.GT.AND P1, PT, R4.reuse, R3, PT ;  /* 0x000000030400720c */ /* 0x050fe20003f24270 */
[----:B------:R-:W-:-:S02]  /*135b0*/  VIADD R4, R4, 0xffffffff ;  /* 0xffffffff04047836 */ /* 0x000fc40000000000 */
[----:B------:R-:W-:Y:S01]  /*135c0*/  IMAD.MOV.U32 R3, RZ, RZ, R22 ;  /* 0x000000ffff037224 */ /* 0x000fe200078e0016 */
[----:B-1----:R-:W-:-:S09]  /*135d0*/  NOP ;  /* 0x0000000000007918 */ /* 0x002fd20000000000 */
[----:B0-----:R-:W-:Y:S05]  /*135e0*/  @P1 BRA `(.L_x_12489) ;  /* 0xffffffd800f01947 */ /* 0x001fea000383ffff */
.L_x_12477:
[----:B------:R-:W-:Y:S05]  /*135f0*/  WARPSYNC.ALL ;  /* 0x0000000000007948 */ /* 0x000fea0003800000 */
[----:B------:R-:W-:Y:S06]  /*13600*/  BAR.ARV 0x8, 0x200 ;  /* 0x0208000000007b1d */ /* 0x000fec0000002000 */
[----:B------:R-:W-:Y:S05]  /*13610*/  @!P0 BRA `(.L_x_12490) ;  /* 0x0000000000048947 */ /* 0x000fea0003800000 */
[----:B------:R-:W-:Y:S01]  /*13620*/  BPT.TRAP 0x1 ;  /* 0x000000040000795c */ /* 0x000fe20000300000 */
.L_x_12490:
[----:B------:R-:W-:Y:S01]  /*13630*/  IMAD R6, R22, 0x8, R2 ;  /* 0x0000000816067824 */ /* 0x000fe200078e0202 */
[----:B------:R-:W-:-:S04]  /*13640*/  SHF.L.U32 R5, R139, 0x1f, RZ ;  /* 0x0000001f8b057819 */ /* 0x000fc800000006ff */
[----:B------:R0:W1:Y:S01]  /*13650*/  SYNCS.PHASECHK.TRANS64.TRYWAIT P1, [R6+URZ+0x2d850], R5 ;  /* 0x02d85005060075a7 */ /* 0x000062000802017f */
[----:B------:R-:W-:Y:S05]  /*13660*/  @!P0 BRA `(.L_x_12491) ;  /* 0x0000000000048947 */ /* 0x000fea0003800000 */
[----:B------:R-:W-:Y:S01]  /*13670*/  BPT.TRAP 0x1 ;  /* 0x000000040000795c */ /* 0x000fe20000300000 */
.L_x_12491:
[----:B------:R-:W2:Y:S01]  /*13680*/  LDL.LU R4, [R1+0x30] ;  /* 0x0000300001047983 */ /* 0x000ea20000300800 */
[----:B------:R-:W-:-:S05]  /*13690*/  VIADD R2, R2, 0x400 ;  /* 0x0000040002027836 */ /* 0x000fca0000000000 */
[----:B------:R-:W-:-:S04]  /*136a0*/  SHF.R.U32.HI R3, RZ, 0x4, R2 ;  /* 0x00000004ff037819 */ /* 0x000fc80000011602 */
[----:B------:R-:W-:-:S04]  /*136b0*/  LOP3.LUT R3, R3, 0x3fff, RZ, 0xc0, !PT ;  /* 0x00003fff03037812 */ /* 0x000fc800078ec0ff */
[----:B------:R-:W-:Y:S01]  /*136c0*/  LOP3.LUT R9, R3, 0x2000000, RZ, 0xfc, !PT ;  /* 0x0200000003097812 */ /* 0x000fe200078efcff */
[----:B------:R-:W-:Y:S01]  /*136d0*/  IMAD.MOV.U32 R3, RZ, RZ, 0x40000040 ;  /* 0x40000040ff037424 */ /* 0x000fe200078e00ff */
[----:B--2---:R-:W-:Y:S01]  /*136e0*/  LOP3.LUT R2, R4, 0x10000, RZ, 0xfc, !PT ;  /* 0x0001000004027812 */ /* 0x004fe200078efcff */
[----:B-1----:R-:W-:Y:S06]  /*136f0*/  @P1 BRA `(.L_x_12492) ;  /* 0x0000000000081947 */ /* 0x002fec0003800000 */
[----:B------:R-:W1:Y:S02]  /*13700*/  SYNCS.PHASECHK.TRANS64.TRYWAIT P1, [R6+URZ+0x2d850], R5 ;  /* 0x02d85005060075a7 */ /* 0x000e64000802017f */
[----:B-1----:R-:W-:Y:S05]  /*13710*/  @!P1 BRA `(.L_x_12493) ;  /* 0x000000bc00749947 */ /* 0x002fea0003800000 */
.L_x_12492:
[----:B------:R-:W-:Y:S01]  /*13720*/  IMAD R4, R22, 0x600, R9 ;  /* 0x0000060016047824 */ /* 0x000fe200078e0209 */
[----:B01----:R-:W-:Y:S01]  /*13730*/  MOV R5, 0x80000020 ;  /* 0x8000002000057802 */ /* 0x003fe20000000f00 */
[----:B------:R-:W-:Y:S05]  /*13740*/  WARPSYNC.ALL ;  /* 0x0000000000007948 */ /* 0x000fea0003800000 */
        /* <DEDUP_REMOVED lines=8> */
[----:B------:R-:W-:Y:S01]  /*137d0*/  MOV R3, 0x40000040 ;  /* 0x4000004000037802 */ /* 0x000fe20000000f00 */
[----:B------:R-:W-:-:S02]  /*137e0*/  IMAD.MOV.U32 R11, RZ, RZ, -0x7fffffe0 ;  /* 0x80000020ff0b7424 */ /* 0x000fc400078e00ff */
[----:B------:R-:W-:Y:S02]  /*137f0*/  IMAD.MOV.U32 R5, RZ, RZ, -0x7fffffe0 ;  /* 0x80000020ff057424 */ /* 0x000fe400078e00ff */
[----:B------:R-:W-:-:S06]  /*13800*/  IMAD.U32 R13, RZ, RZ, UR45 ;  /* 0x0000002dff0d7e24 */ /* 0x000fcc000f8e00ff */
        /* <DEDUP_REMOVED lines=38> */
[----:B------:R-:W-:Y:S02]  /*13a70*/  R2UR UR6, R10 ;  /* 0x000000000a0672ca */ /* 0x000fe400000e0000 */
        /* <DEDUP_REMOVED lines=20> */
[----:B------:R-:W-:Y:S01]  /*13bc0*/  R2UR UR5, R9 ;  /* 0x00000000090572ca */ /* 0x000fe200000e0000 */
[----:B------:R-:W-:Y:S01]  /*13bd0*/  IMAD.U32 R9, RZ, RZ, UR45 ;  /* 0x0000002dff097e24 */ /* 0x000fe2000f8e00ff */
[----:B------:R-:W-:Y:S02]  /*13be0*/  R2UR UR6, R10 ;  /* 0x000000000a0672ca */ /* 0x000fe400000e0000 */
[----:B------:R-:W-:Y:S01]  /*13bf0*/  R2UR UR7, R11 ;  /* 0x000000000b0772ca */ /* 0x000fe200000e0000 */
[----:B------:R-:W-:Y:S02]  /*13c00*/  WARPGROUP.DEPBAR.LE gsb0, 0x0 ;  /* 0x00008000000079c5 */ /* 0x000fe40000010000 */
[----:B------:R-:W-:-:S10]  /*13c10*/  WARPGROUP.ARRIVE ;  /* 0x00000000000079c5 */ /* 0x000fd40000000000 */
[----:B------:R-:W-:Y:S01]  /*13c20*/  HGMMA.64x96x16.F32 R88, gdesc[UR4].tnspB, R88, gsb0 ;  /* 0x41600000045879f0 */ /* 0x000fe20008000858 */
[----:B------:R-:W-:Y:S02]  /*13c30*/  R2UR UR4, R2 ;  /* 0x00000000020472ca */ /* 0x000fe400000e0000 */
[----:B------:R-:W-:Y:S01]  /*13c40*/  R2UR UR5, R3 ;  /* 0x00000000030572ca */ /* 0x000fe200000e0000 */
[----:B------:R-:W0:Y:S01]  /*13c50*/  SHFL.BFLY PT, R2, R21, 0x2, 0x1f ;  /* 0x0c401f0015027f89 */ /* 0x000e2200000e0000 */
[----:B------:R-:W-:Y:S02]  /*13c60*/  R2UR UR6, R4 ;  /* 0x00000000040672ca */ /* 0x000fe400000e0000 */
[----:B------:R-:W-:Y:S01]  /*13c70*/  R2UR UR7, R5 ;  /* 0x00000000050772ca */ /* 0x000fe200000e0000 */
[----:B------:R-:W1:Y:S01]  /*13c80*/  SHFL.BFLY PT, R3, R140, 0x2, 0x1f ;  /* 0x0c401f008c037f89 */ /* 0x000e6200000e0000 */
[----:B0-----:R-:W-:Y:S01]  /*13c90*/  FADD.FTZ R4, R2, R21 ;  /* 0x0000001502047221 */ /* 0x001fe20000010000 */
[----:B-1----:R-:W-:-:S04]  /*13ca0*/  FADD.FTZ R3, R3, R140 ;  /* 0x0000008c03037221 */ /* 0x002fc80000010000 */
[----:B------:R-:W0:Y:S04]  /*13cb0*/  SHFL.BFLY PT, R5, R4, 0x1, 0x1f ;  /* 0x0c201f0004057f89 */ /* 0x000e2800000e0000 */
[----:B------:R-:W1:Y:S01]  /*13cc0*/  SHFL.BFLY PT, R2, R3, 0x1, 0x1f ;  /* 0x0c201f0003027f89 */ /* 0x000e6200000e0000 */
[----:B0-----:R-:W-:Y:S01]  /*13cd0*/  FADD.FTZ R12, R4, R5 ;  /* 0x00000005040c7221 */ /* 0x001fe20000010000 */
[----:B------:R-:W-:Y:S02]  /*13ce0*/  IMAD.MOV.U32 R5, RZ, RZ, RZ ;  /* 0x000000ffff057224 */ /* 0x000fe400078e00ff */
[----:B------:R-:W-:Y:S02]  /*13cf0*/  IMAD.MOV.U32 R4, RZ, RZ, -0x800000 ;  /* 0xff800000ff047424 */ /* 0x000fe400078e00ff */
[----:B-1----:R-:W-:Y:S01]  /*13d00*/  FADD.FTZ R11, R3, R2 ;  /* 0x00000002030b7221 */ /* 0x002fe20000010000 */
[----:B------:R-:W-:Y:S01]  /*13d10*/  FSETP.NE.FTZ.AND P2, PT, R12, RZ, PT ;  /* 0x000000ff0c00720b */ /* 0x000fe20003f55000 */
[----:B------:R-:W-:-:S02]  /*13d20*/  IMAD.MOV.U32 R2, RZ, RZ, RZ ;  /* 0x000000ffff027224 */ /* 0x000fc400078e00ff */
        /* <DEDUP_REMOVED lines=10> */
[----:B-1----:R-:W-:Y:S01]  /*13dd0*/  @P1 FMUL.FTZ R8, R8, 0.69314718246459960938 ;  /* 0x3f31721808081820 */ /* 0x002fe20000410000 */
[----:B------:R-:W-:Y:S02]  /*13de0*/  WARPGROUP.DEPBAR.LE gsb0, 0x0 ;  /* 0x00008000000079c5 */ /* 0x000fe40000010000 */
[----:B------:R-:W-:Y:S01]  /*13df0*/  WARPGROUP.ARRIVE ;  /* 0x00000000000079c5 */ /* 0x000fe20000000000 */
[----:B------:R-:W-:-:S05]  /*13e00*/  @P1 FFMA.FTZ R3, R9, R0, R8 ;  /* 0x0000000009031223 */ /* 0x000fca0000010008 */
[----:B------:R-:W-:Y:S03]  /*13e10*/  HGMMA.64x96x16.F32 R88, gdesc[UR4].tnspB, R88, gsb0 ;  /* 0x41600000045879f0 */ /* 0x000fe60008000858 */
[----:B------:R-:W-:Y:S02]  /*13e20*/  WARPGROUP.DEPBAR.LE gsb0, 0x0 ;  /* 0x00008000000079c5 */ /* 0x000fe40000010000 */
[----:B------:R-:W-:Y:S05]  /*13e30*/  @!P0 BRA `(.L_x_12494) ;  /* 0x0000000000048947 */ /* 0x000fea0003800000 */
[----:B------:R-:W-:Y:S01]  /*13e40*/  BPT.TRAP 0x1 ;  /* 0x000000040000795c */ /* 0x000fe20000300000 */
.L_x_12494:
[----:B------:R-:W-:Y:S01]  /*13e50*/  VIADD R22, R22, 0x1 ;  /* 0x0000000116167836 */ /* 0x000fe20000000000 */
[----:B------:R-:W-:Y:S01]  /*13e60*/  MOV R7, UR40 ;  /* 0x0000002800077c02 */ /* 0x000fe20008000f00 */
[----:B------:R-:W-:Y:S02]  /*13e70*/  VIADD R6, R6, 0x2d860 ;  /* 0x0002d86006067836 */ /* 0x000fe40000000000 */
[-C--:B---3--:R-:W-:Y:S01]  /*13e80*/  FMUL.FTZ R88, R88, R5.reuse ;  /* 0x0000000558587220 */ /* 0x088fe20000410000 */
        /* <DEDUP_REMOVED lines=55> */
.L_x_12422:
[----:B------:R-:W-:Y:S05]  /*14200*/  WARPSYNC.ALL ;  /* 0x0000000000007948 */ /* 0x000fea0003800000 */
[----:B------:R-:W0:Y:S08]  /*14210*/  S2UR UR40, SR_CgaCtaId ;  /* 0x00000000002879c3 */ /* 0x000e300000008800 */
[----:B------:R-:W-:Y:S06]  /*14220*/  BAR.SYNC.DEFER_BLOCKING 0x5, 0x200 ;  /* 0x0148000000007b1d */ /* 0x000fec0000010000 */
[----:B------:R-:W-:Y:S01]  /*14230*/  UMOV UR4, 0x400 ;  /* 0x0000040000047882 */ /* 0x000fe20000000000 */
[----:B------:R-:W-:Y:S01]  /*14240*/  BSSY B0, `(.L_x_12495) ;  /* 0x00002b9000007945 */ /* 0x000fe20003800000 */
[----:B0-----:R-:W-:-:S06]  /*14250*/  ULEA UR4, UR40, UR4, 0x18 ;  /* 0x0000000428047291 */ /* 0x001fcc000f8ec03f */
[----:B------:R-:W-:-:S05]  /*14260*/  IMAD.U32 R2, RZ, RZ, UR4 ;  /* 0x00000004ff027e24 */ /* 0x000fca000f8e00ff */
[----:B---3--:R0:W1:Y:S01]  /*14270*/  LDS.128 R96, [R2+0x2d8d0] ;  /* 0x02d8d00002607984 */ /* 0x0080620000000c00 */
[----:B------:R-:W-:Y:S06]  /*14280*/  BAR.ARV 0x4, 0x200 ;  /* 0x0108000000007b1d */ /* 0x000fec0000002000 */
[----:B------:R-:W-:Y:S05]  /*14290*/  @P0 BRA `(.L_x_12496) ;  /* 0x0000001c00f40947 */ /* 0x000fea0003800000 */
[----:B------:R-:W3:Y:S01]  /*142a0*/  LDL R0, [R1+0xe4] ;  /* 0x0000e40001007983 */ /* 0x000ee20000100800 */
[----:B------:R-:W-:Y:S01]  /*142b0*/  ULDC UR4, c[0x0][0xad4] ;  /* 0x0002b50000047ab9 */ /* 0x000fe20000000800 */
[----:B------:R-:W4:Y:S02]  /*142c0*/  LDC R44, c[0x0][0xbe8] ;  /* 0x0002fa00ff2c7b82 */ /* 0x000f240000000800 */
[----:B------:R-:W4:Y:S04]  /*142d0*/  LDL.LU R30, [R1+0x70] ;  /* 0x00007000011e7983 */ /* 0x000f280000300800 */
[----:B------:R-:W4:Y:S04]  /*142e0*/  LDL.LU R41, [R1+0x78] ;  /* 0x0000780001297983 */ /* 0x000f280000300800 */
[----:B------:R-:W4:Y:S01]  /*142f0*/  LDL.LU R40, [R1+0x7c] ;  /* 0x00007c0001287983 */ /* 0x000f220000300800 */
[----:B------:R-:W2:Y:S01]  /*14300*/  S2R R5, SR_SWINHI ;  /* 0x0000000000057919 */ /* 0x000ea20000002f00 */
[----:B------:R-:W-:-:S02]  /*14310*/  MOV R34, R2 ;  /* 0x0000000200227202 */ /* 0x000fc40000000f00 */
[----:B--2---:R-:W-:-:S03]  /*14320*/  MOV R35, R5 ;  /* 0x0000000500237202 */ /* 0x004fc60000000f00 */
        /* <DEDUP_REMOVED lines=58> */
[----:B--2---:R-:W-:Y:S02]  /*146d0*/  F2FP.F16.F32.PACK_AB R31, R111, R110 ;  /* 0x0000006e6f1f723e */ /* 0x004fe400000000ff */
        /* <DEDUP_REMOVED lines=9> */
[----:B------:R-:W-:Y:S04]  /*14770*/  STSM.16.M88.4 [R38], R8 ;  /* 0x0000000826007844 */ /* 0x000fe80000000200 */
        /* <DEDUP_REMOVED lines=8> */
[----:B------:R-:W5:Y:S01]  /*14800*/  @P0 LDG.E R0, desc[UR38][R28.64] ;  /* 0x000000261c000981 */ /* 0x000f62000c1e1900 */
[----:B------:R-:W-:-:S04]  /*14810*/  ISETP.NE.U32.AND P3, PT, RZ, UR6, PT ;  /* 0x00000006ff007c0c */ /* 0x000fc8000bf65070 */
[----:B------:R-:W-:Y:S01]  /*14820*/  ISETP.NE.AND.EX P3, PT, RZ, UR7, PT, P3 ;  /* 0x00000007ff007c0c */ /* 0x000fe2000bf65330 */
[----:B---3--:R-:W-:Y:S01]  /*14830*/  IMAD.MOV.U32 R14, RZ, RZ, 0x9b8 ;  /* 0x000009b8ff0e7424 */ /* 0x008fe200078e00ff */
[----:B------:R-:W-:-:S04]  /*14840*/  ISETP.GT.AND P2, PT, R5, 0x1, PT ;  /* 0x000000010500780c */ /* 0x000fc80003f44270 */
[----:B------:R-:W-:-:S07]  /*14850*/  SEL R14, R14, 0x978, P2 ;  /* 0x000009780e0e7807 */ /* 0x000fce0001000000 */
[----:B------:R-:W-:Y:S01]  /*14860*/  @P3 IADD3 R8, P1, R41, UR6, RZ ;  /* 0x0000000629083c10 */ /* 0x000fe2000ff3e0ff */
[----:B------:R-:W-:Y:S02]  /*14870*/  ULDC UR6, c[0x0][0xa88] ;  /* 0x0002a20000067ab9 */ /* 0x000fe40000000800 */
[----:B------:R-:W-:Y:S02]  /*14880*/  MOV R31, UR6 ;  /* 0x00000006001f7c02 */ /* 0x000fe40008000f00 */
[----:B------:R-:W-:Y:S01]  /*14890*/  @P3 IADD3.X R9, R40, UR7, RZ, P1, !PT ;  /* 0x0000000728093c10 */ /* 0x000fe20008ffe4ff */
[----:B------:R4:W2:Y:S04]  /*148a0*/  LDC.64 R10, c[0x0][R14+0x218] ;  /* 0x000086000e0a7b82 */ /* 0x0008a80000000a00 */
[----:B------:R3:W5:Y:S04]  /*148b0*/  @P3 LDG.E R31, desc[UR38][R8.64] ;  /* 0x00000026081f3981 */ /* 0x000768000c1e1900 */
[----:B------:R4:W0:Y:S08]  /*148c0*/  LDC.64 R12, c[0x0][R14+0x228] ;  /* 0x00008a000e0c7b82 */ /* 0x0008300000000a00 */
[----:B---3--:R4:W3:Y:S01]  /*148d0*/  LDC.64 R8, c[0x0][R14+0x220] ;  /* 0x000088000e087b82 */ /* 0x0088e20000000a00 */
[----:B------:R-:W-:Y:S01]  /*148e0*/  ISETP.NE.AND P1, PT, R44, 0x1, PT ;  /* 0x000000012c00780c */ /* 0x000fe20003f25270 */
[----:B------:R-:W-:-:S12]  /*148f0*/  @P3 BRA `(.L_x_12497) ;  /* 0x0000000000103947 */ /* 0x000fd80003800000 */
[----:B------:R-:W-:Y:S05]  /*14900*/  @!P0 BRA `(.L_x_12497) ;  /* 0x00000000000c8947 */ /* 0x000fea0003800000 */
[----:B----4-:R-:W4:Y:S04]  /*14910*/  LDG.E R24, desc[UR38][R28.64] ;  /* 0x000000261c187981 */ /* 0x010f28000c1e1900 */
[----:B-----5:R-:W4:Y:S02]  /*14920*/  LDG.E R31, desc[UR38][R28.64+0x4] ;  /* 0x000004261c1f7981 */ /* 0x020f24000c1e1900 */
[----:B----4-:R-:W-:-:S07]  /*14930*/  IMAD.IADD R31, R31, 0x1, -R24 ;  /* 0x000000011f1f7824 */ /* 0x010fce00078e0a18 */
.L_x_12497:
[----:B----4-:R-:W4:Y:S01]  /*14940*/  LDL.LU R24, [R1+0x74] ;  /* 0x0000740001187983 */ /* 0x010f220000300800 */
[----:B------:R-:W1:Y:S03]  /*14950*/  LDC.64 R14, c[0x0][R14+0x210] ;  /* 0x000084000e0e7b82 */ /* 0x000e660000000a00 */
[----:B------:R-:W3:Y:S04]  /*14960*/  LDL.LU R5, [R1+0xac] ;  /* 0x0000ac0001057983 */ /* 0x000ee80000300800 */
[----:B------:R-:W3:Y:S01]  /*14970*/  LDL R26, [R1+0x6c] ;  /* 0x00006c00011a7983 */ /* 0x000ee20000100800 */
[----:B------:R-:W-:Y:S01]  /*14980*/  ISETP.NE.U32.AND P0, PT, RZ, UR4, PT ;  /* 0x00000004ff007c0c */ /* 0x000fe2000bf05070 */
[----:B------:R-:W0:Y:S02]  /*14990*/  @P1 LDC R37, c[0x0][0xbec] ;  /* 0x0002fb00ff251b82 */ /* 0x000e240000000800 */
[----:B------:R-:W3:Y:S04]  /*149a0*/  LDL R51, [R1+0x58] ;  /* 0x0000580001337983 */ /* 0x000ee80000100800 */
[----:B------:R-:W3:Y:S01]  /*149b0*/  LDL R50, [R1+0x84] ;  /* 0x0000840001327983 */ /* 0x000ee20000100800 */
[----:B------:R-:W-:Y:S01]  /*149c0*/  ISETP.NE.AND.EX P0, PT, RZ, UR5, PT, P0 ;  /* 0x00000005ff007c0c */ /* 0x000fe2000bf05300 */
[----:B------:R-:W1:Y:S01]  /*149d0*/  @P1 LDC R39, c[0x0][0xbf0] ;  /* 0x0002fc00ff271b82 */ /* 0x000e620000000800 */
[-C--:B--2---:R-:W-:Y:S01]  /*149e0*/  IMAD R27, R11, R138.reuse, RZ ;  /* 0x0000008a0b1b7224 */ /* 0x084fe200078e02ff */
[----:B------:R-:W2:Y:S01]  /*149f0*/  LDL R36, [R1+0xe0] ;  /* 0x0000e00001247983 */ /* 0x000ea20000100800 */
[----:B------:R-:W-:-:S03]  /*14a00*/  IMAD.WIDE.U32 R10, R10, R138, RZ ;  /* 0x0000008a0a0a7225 */ /* 0x000fc600078e00ff */
[----:B------:R-:W2:Y:S01]  /*14a10*/  LDL R30, [R1+0xb4] ;  /* 0x0000b400011e7983 */ /* 0x000ea20000100800 */
[----:B------:R-:W-:Y:S01]  /*14a20*/  IMAD.IADD R28, R11, 0x1, R27 ;  /* 0x000000010b1c7824 */ /* 0x000fe200078e021b */
[----:B-----5:R-:W-:Y:S01]  /*14a30*/  SHF.R.S32.HI R47, RZ, 0x1f, R0 ;  /* 0x0000001fff2f7819 */ /* 0x020fe20000011400 */
[----:B------:R-:W-:Y:S01]  /*14a40*/  IMAD R46, R31, R44, RZ ;  /* 0x0000002c1f2e7224 */ /* 0x000fe200078e02ff */
[----:B----4-:R-:W-:Y:S02]  /*14a50*/  SEL R45, R24, RZ, !P0 ;  /* 0x000000ff182d7207 */ /* 0x010fe40004000000 */
[----:B------:R-:W4:Y:S01]  /*14a60*/  LDC.64 R24, c[0x0][0xba8] ;  /* 0x0002ea00ff187b82 */ /* 0x000f220000000a00 */
[----:B---3--:R-:W-:Y:S02]  /*14a70*/  SEL R5, R5, RZ, !P0 ;  /* 0x000000ff05057207 */ /* 0x008fe40004000000 */
[----:B------:R-:W-:-:S04]  /*14a80*/  IMAD R9, R9, R45, RZ ;  /* 0x0000002d09097224 */ /* 0x000fc800078e02ff */
[C---:B------:R-:W-:Y:S02]  /*14a90*/  IMAD R29, R8.reuse, R5, R9 ;  /* 0x00000005081d7224 */ /* 0x040fe400078e0209 */
[----:B------:R-:W-:-:S04]  /*14aa0*/  IMAD.WIDE.U32 R8, R8, R45, RZ ;  /* 0x0000002d08087225 */ /* 0x000fc800078e00ff */
[----:B------:R-:W-:Y:S01]  /*14ab0*/  IMAD.IADD R26, R26, 0x1, R51 ;  /* 0x000000011a1a7824 */ /* 0x000fe200078e0233 */
[----:B------:R-:W-:-:S03]  /*14ac0*/  IADD3 R10, P0, P3, R8, R10, R0 ;  /* 0x0000000a080a7210 */ /* 0x000fc60007b1e000 */
[----:B0-----:R-:W-:Y:S01]  /*14ad0*/  @P1 IMAD.HI.U32 R8, R26, R37, RZ ;  /* 0x000000251a081227 */ /* 0x001fe200078e00ff */
[----:B------:R-:W-:-:S03]  /*14ae0*/  SEL R5, R50, RZ, P2 ;  /* 0x000000ff32057207 */ /* 0x000fc60001000000 */
[----:B------:R-:W-:Y:S02]  /*14af0*/  IMAD.IADD R11, R9, 0x1, R29 ;  /* 0x00000001090b7824 */ /* 0x000fe400078e021d */
[----:B------:R-:W-:Y:S01]  /*14b00*/  IMAD.MOV.U32 R9, RZ, RZ, R26 ;  /* 0x000000ffff097224 */ /* 0x000fe200078e001a */
[----:B-1----:R-:W-:Y:S01]  /*14b10*/  @P1 SHF.R.U32.HI R9, RZ, R39, R8 ;  /* 0x00000027ff091219 */ /* 0x002fe20000011608 */
[----:B----4-:R-:W0:Y:S01]  /*14b20*/  @!P2 LDC R24, c[0x0][0xb50] ;  /* 0x0002d400ff18ab82 */ /* 0x010e220000000800 */
[-C--:B------:R-:W-:Y:S02]  /*14b30*/  IMAD R27, R13, R5.reuse, RZ ;  /* 0x000000050d1b7224 */ /* 0x080fe400078e02ff */
[----:B------:R-:W-:-:S04]  /*14b40*/  IMAD.WIDE.U32 R12, R12, R5, RZ ;  /* 0x000000050c0c7225 */ /* 0x000fc800078e00ff */
[----:B------:R-:W-:Y:S01]  /*14b50*/  IMAD.MOV R5, RZ, RZ, -R9 ;  /* 0x000000ffff057224 */ /* 0x000fe200078e0a09 */
[----:B------:R-:W1:Y:S01]  /*14b60*/  @!P2 LDC R25, c[0x0][0xb54] ;  /* 0x0002d500ff19ab82 */ /* 0x000e620000000800 */
[----:B------:R-:W-:Y:S01]  /*14b70*/  IADD3.X R11, R11, R28, R47, P0, P3 ;  /* 0x0000001c0b0b7210 */ /* 0x000fe200007e642f */
[----:B------:R-:W-:Y:S01]  /*14b80*/  IMAD.IADD R27, R13, 0x1, R27 ;  /* 0x000000010d1b7824 */ /* 0x000fe200078e021b */
[----:B------:R-:W-:Y:S01]  /*14b90*/  IADD3 R12, P0, P3, R9, R10, R12 ;  /* 0x0000000a090c7210 */ /* 0x000fe20007b1e00c */
[----:B------:R-:W-:Y:S01]  /*14ba0*/  IMAD R5, R44, R5, R26 ;  /* 0x000000052c057224 */ /* 0x000fe200078e021a */
[----:B------:R-:W-:-:S04]  /*14bb0*/  SHF.R.S32.HI R8, RZ, 0x1f, R9 ;  /* 0x0000001fff087819 */ /* 0x000fc80000011409 */
[----:B------:R-:W-:Y:S01]  /*14bc0*/  IADD3.X R13, R8, R11, R27, P0, P3 ;  /* 0x0000000b080d7210 */ /* 0x000fe200007e641b */
[-C--:B------:R-:W-:Y:S01]  /*14bd0*/  IMAD R8, R15, R5.reuse, RZ ;  /* 0x000000050f087224 */ /* 0x080fe200078e02ff */
[----:B------:R-:W-:Y:S01]  /*14be0*/  SHF.R.S32.HI R9, RZ, 0x1f, R5 ;  /* 0x0000001fff097819 */ /* 0x000fe20000011405 */
[----:B------:R-:W-:-:S04]  /*14bf0*/  IMAD.WIDE.U32 R12, R14, R5, R12 ;  /* 0x000000050e0c7225 */ /* 0x000fc800078e000c */
[----:B------:R-:W-:-:S05]  /*14c00*/  IMAD R9, R14, R9, R8 ;  /* 0x000000090e097224 */ /* 0x000fca00078e0208 */
[----:B------:R-:W-:Y:S02]  /*14c10*/  IADD3 R5, R13, R9, RZ ;  /* 0x000000090d057210 */ /* 0x000fe40007ffe0ff */
[----:B0-----:R-:W-:-:S04]  /*14c20*/  LEA R13, P0, R12, R24, 0x2 ;  /* 0x000000180c0d7211 */ /* 0x001fc800078010ff */
[----:B-1----:R-:W-:Y:S01]  /*14c30*/  LEA.HI.X R5, R12, R25, R5, 0x2, P0 ;  /* 0x000000190c057211 */ /* 0x002fe200000f1405 */
[----:B------:R-:W-:Y:S01]  /*14c40*/  SHFL.IDX PT, R8, R13, RZ, 0x1c1f ;  /* 0x001c1fff0d087589 */ /* 0x000fe200000e0000 */
[----:B--2---:R-:W-:-:S03]  /*14c50*/  IMAD.IADD R25, R36, 0x1, R51 ;  /* 0x0000000124197824 */ /* 0x004fc600078e0233 */
[----:B------:R-:W0:Y:S04]  /*14c60*/  SHFL.IDX PT, R9, R5, RZ, 0x1c1f ;  /* 0x001c1fff05097589 */ /* 0x000e2800000e0000 */
[----:B------:R-:W-:Y:S04]  /*14c70*/  SHFL.IDX PT, R10, R13, 0x1, 0x1c1f ;  /* 0x003c1f000d0a7f89 */ /* 0x000fe800000e0000 */
        /* <DEDUP_REMOVED lines=11> */
[----:B0-----:R-:W0:Y:S01]  /*14d30*/  @P1 LDC R11, c[0x0][0xbf0] ;  /* 0x0002fc00ff0b1b82 */ /* 0x001e220000000800 */
[----:B-1----:R-:W-:-:S05]  /*14d40*/  VIADD R3, R30, 0xffffff80 ;  /* 0xffffff801e037836 */ /* 0x002fca0000000000 */
        /* <DEDUP_REMOVED lines=21> */
[----:B------:R-:W-:Y:S02]  /*14ea0*/  LOP3.LUT R36, R37, 0x180, RZ, 0xc0, !PT ;  /* 0x0000018025247812 */ /* 0x000fe400078ec0ff */
[----:B------:R-:W-:Y:S01]  /*14eb0*/  LOP3.LUT R5, R34, 0x180, RZ, 0xc0, !PT ;  /* 0x0000018022057812 */ /* 0x000fe200078ec0ff */
[----:B------:R-:W-:Y:S01]  /*14ec0*/  IMAD.IADD R9, R9, 0x1, R47 ;  /* 0x0000000109097824 */ /* 0x000fe200078e022f */
[----:B------:R-:W-:Y:S01]  /*14ed0*/  LOP3.LUT R3, R6, 0x180, RZ, 0xc0, !PT ;  /* 0x0000018006037812 */ /* 0x000fe200078ec0ff */
[----:B------:R-:W-:Y:S01]  /*14ee0*/  IMAD.IADD R13, R51, 0x1, R0 ;  /* 0x00000001330d7824 */ /* 0x000fe200078e0200 */
[----:B------:R-:W-:Y:S01]  /*14ef0*/  SHF.R.U64 R24, R24, 0x3, RZ ;  /* 0x0000000318187819 */ /* 0x000fe200000012ff */
[----:B------:R-:W-:Y:S01]  /*14f00*/  IMAD.X R41, RZ, RZ, R35, P5 ;  /* 0x000000ffff297224 */ /* 0x000fe200028e0623 */
[----:B------:R-:W-:Y:S02]  /*14f10*/  SHF.R.U64 R28, R28, 0x3, RZ ;  /* 0x000000031c1c7819 */ /* 0x000fe400000012ff */
[----:B------:R-:W-:-:S02]  /*14f20*/  SHF.R.U64 R32, R32, 0x3, RZ ;  /* 0x0000000320207819 */ /* 0x000fc400000012ff */
[----:B------:R-:W-:Y:S02]  /*14f30*/  SHF.R.U64 R36, R36, 0x3, RZ ;  /* 0x0000000324247819 */ /* 0x000fe400000012ff */
[----:B------:R-:W-:Y:S01]  /*14f40*/  SHF.R.U64 R5, R5, 0x3, RZ ;  /* 0x0000000305057819 */ /* 0x000fe200000012ff */
[----:B------:R-:W-:Y:S01]  /*14f50*/  IMAD.WIDE.U32 R8, R138, UR4, R8 ;  /* 0x000000048a087c25 */ /* 0x000fe2000f8e0008 */
[----:B------:R-:W-:Y:S02]  /*14f60*/  SHF.R.U64 R3, R3, 0x3, RZ ;  /* 0x0000000303037819 */ /* 0x000fe400000012ff */
[----:B------:R-:W-:Y:S01]  /*14f70*/  LOP3.LUT R24, R24, R25, RZ, 0x3c, !PT ;  /* 0x0000001918187212 */ /* 0x000fe200078e3cff */
[----:B--2---:R-:W-:Y:S01]  /*14f80*/  @P1 IMAD.HI.U32 R0, R13, R14, RZ ;  /* 0x0000000e0d001227 */ /* 0x004fe200078e00ff */
        /* <DEDUP_REMOVED lines=8> */
[----:B------:R-:W-:Y:S01]  /*15010*/  IMAD.MOV.U32 R5, RZ, RZ, R35 ;  /* 0x000000ffff057224 */ /* 0x000fe200078e0023 */
[----:B------:R-:W-:Y:S01]  /*15020*/  IADD3.X R33, RZ, R35, RZ, P3, !PT ;  /* 0x00000023ff217210 */ /* 0x000fe20001ffe4ff */
[----:B------:R-:W-:Y:S01]  /*15030*/  IMAD R9, R138, UR5, R9 ;  /* 0x000000058a097c24 */ /* 0x000fe2000f8e0209 */
[----:B------:R-:W-:Y:S01]  /*15040*/  LOP3.LUT R40, R3, R6, RZ, 0x3c, !PT ;  /* 0x0000000603287212 */ /* 0x000fe200078e3cff */
[----:B------:R-:W-:Y:S01]  /*15050*/  ULDC.64 UR4, c[0x0][0xaf0] ;  /* 0x0002bc0000047ab9 */ /* 0x000fe20000000a00 */
[----:B------:R-:W-:Y:S01]  /*15060*/  IMAD.MOV.U32 R3, RZ, RZ, R13 ;  /* 0x000000ffff037224 */ /* 0x000fe200078e000d */
[----:B0-----:R-:W-:Y:S01]  /*15070*/  @P1 SHF.R.U32.HI R3, RZ, R11, R0 ;  /* 0x0000000bff031219 */ /* 0x001fe20000011600 */
[----:B------:R-:W-:Y:S01]  /*15080*/  IMAD R12, R12, UR4, RZ ;  /* 0x000000040c0c7c24 */ /* 0x000fe2000f8e02ff */
[----:B------:R-:W5:Y:S01]  /*15090*/  LD.E.128 R4, desc[UR38][R4.64] ;  /* 0x0000002604047980 */ /* 0x000f62000c101d00 */
[----:B------:R-:W-:Y:S01]  /*150a0*/  IMAD.WIDE.U32 R8, R45, UR4, R8 ;  /* 0x000000042d087c25 */ /* 0x000fe2000f8e0008 */
[----:B------:R-:W-:-:S02]  /*150b0*/  SHF.R.S32.HI R0, RZ, 0x1f, R3 ;  /* 0x0000001fff007819 */ /* 0x000fc40000011403 */
[----:B------:R-:W5:Y:S01]  /*150c0*/  LD.E.128 R24, desc[UR38][R24.64] ;  /* 0x0000002618187980 */ /* 0x000f62000c101d00 */
[----:B------:R-:W-:Y:S01]  /*150d0*/  IMAD R11, R45, UR5, R12 ;  /* 0x000000052d0b7c24 */ /* 0x000fe2000f8e020c */
[----:B------:R-:W-:Y:S02]  /*150e0*/  ULDC.64 UR4, c[0x0][0xae0] ;  /* 0x0002b80000047ab9 */ /* 0x000fe40000000a00 */
[----:B------:R-:W5:Y:S01]  /*150f0*/  LD.E.128 R28, desc[UR38][R28.64] ;  /* 0x000000261c1c7980 */ /* 0x000f62000c101d00 */
[----:B------:R-:W-:-:S03]  /*15100*/  IMAD.MOV R21, RZ, RZ, -R3 ;  /* 0x000000ffff157224 */ /* 0x000fc600078e0a03 */
[----:B------:R-:W5:Y:S04]  /*15110*/  LD.E.128 R32, desc[UR38][R32.64] ;  /* 0x0000002620207980 */ /* 0x000f68000c101d00 */
[----:B------:R-:W5:Y:S04]  /*15120*/  LD.E.128 R36, desc[UR38][R36.64] ;  /* 0x0000002624247980 */ /* 0x000f68000c101d00 */
        /* <DEDUP_REMOVED lines=9> */
[----:B------:R-:W-:-:S02]  /*151c0*/  IMAD R21, R44, R21, R13 ;  /* 0x000000152c157224 */ /* 0x000fc400078e020d */
[----:B------:R-:W-:-:S04]  /*151d0*/  IMAD.WIDE.U32 R8, R3, UR4, R8 ;  /* 0x0000000403087c25 */ /* 0x000fc8000f8e0008 */
[----:B------:R-:W-:Y:S01]  /*151e0*/  IMAD R11, R3, UR5, R0 ;  /* 0x00000005030b7c24 */ /* 0x000fe2000f8e0200 */
[----:B------:R-:W-:Y:S01]  /*151f0*/  SHF.R.S32.HI R3, RZ, 0x1f, R21 ;  /* 0x0000001fff037819 */ /* 0x000fe20000011415 */
[----:B------:R-:W-:Y:S01]  /*15200*/  ULDC.64 UR4, c[0x0][0xad8] ;  /* 0x0002b60000047ab9 */ /* 0x000fe20000000a00 */
[----:B------:R-:W-:Y:S01]  /*15210*/  IADD3 R0, R2, 0x2d820, RZ ;  /* 0x0002d82002007810 */ /* 0x000fe20007ffe0ff */
[----:B------:R-:W-:Y:S02]  /*15220*/  IMAD.IADD R9, R9, 0x1, R11 ;  /* 0x0000000109097824 */ /* 0x000fe400078e020b */
[----:B------:R-:W-:Y:S01]  /*15230*/  IMAD R12, R3, UR4, RZ ;  /* 0x00000004030c7c24 */ /* 0x000fe2000f8e02ff */
[----:B------:R-:W-:Y:S01]  /*15240*/  PRMT R0, RZ, 0x654, R0 ;  /* 0x00000654ff007816 */ /* 0x000fe20000000000 */
[----:B------:R-:W-:Y:S02]  /*15250*/  VIADD R44, R49, 0x40 ;  /* 0x00000040312c7836 */ /* 0x000fe40000000000 */
[----:B------:R-:W-:-:S02]  /*15260*/  IMAD R3, R21, UR5, R12 ;  /* 0x0000000515037c24 */ /* 0x000fc4000f8e020c */
[----:B------:R-:W-:Y:S01]  /*15270*/  IMAD.WIDE.U32 R20, R21, UR4, R8 ;  /* 0x0000000415147c25 */ /* 0x000fe2000f8e0008 */
[----:B------:R-:W-:Y:S01]  /*15280*/  ULDC.64 UR4, c[0x0][0xa80] ;  /* 0x0002a00000047ab9 */ /* 0x000fe20000000a00 */
[----:B------:R-:W-:Y:S02]  /*15290*/  SHF.R.S32.HI R45, RZ, 0x1f, R44 ;  /* 0x0000001fff2d7819 */ /* 0x000fe4000001142c */
[----:B------:R-:W-:Y:S01]  /*152a0*/  IMAD.IADD R3, R21, 0x1, R3 ;  /* 0x0000000115037824 */ /* 0x000fe200078e0203 */
[----:B0-----:R0:W-:Y:S01]  /*152b0*/  SYNCS.ARRIVE.TRANS64.RED.A1T0 RZ, [R0+URZ], RZ ;  /* 0x000000ff00ff79a7 */ /* 0x0011e2000810043f */
[----:B------:R-:W-:-:S05]  /*152c0*/  VIADD R47, R49, 0x20 ;  /* 0x00000020312f7836 */ /* 0x000fca0000000000 */
[----:B------:R-:W-:Y:S02]  /*152d0*/  SHF.R.S32.HI R48, RZ, 0x1f, R47 ;  /* 0x0000001fff307819 */ /* 0x000fe4000001142f */
[----:B0-----:R-:W-:Y:S01]  /*152e0*/  LEA R0, P0, R20, UR4, 0x1 ;  /* 0x0000000414007c11 */ /* 0x001fe2000f8008ff */
[----:B------:R-:W-:-:S03]  /*152f0*/  UMOV UR4, 0xffffffff ;  /* 0xffffffff00047882 */ /* 0x000fc60000000000 */
[----:B------:R-:W-:Y:S01]  /*15300*/  LEA.HI.X R20, R20, UR5, R3, 0x1, P0 ;  /* 0x0000000514147c11 */ /* 0x000fe200080f0c03 */
[----:B------:R-:W-:Y:S08]  /*15310*/  BRA.DIV UR4, `(.L_x_12499) ;  /* 0x000000a204887947 */ /* 0x000ff0000b800000 */
[----:B------:R0:W1:Y:S04]  /*15320*/  SHFL.IDX PT, R3, R20, RZ, 0x1c1f ;  /* 0x001c1fff14037589 */ /* 0x00006800000e0000 */
[----:B------:R0:W2:Y:S02]  /*15330*/  SHFL.IDX PT, R14, R0, RZ, 0x1c1f ;  /* 0x001c1fff000e7589 */ /* 0x0000a400000e0000 */
.L_x_12677:
        /* <DEDUP_REMOVED lines=8> */
[----:B-1----:R-:W-:Y:S02]  /*153c0*/  @!P0 IMAD.MOV.U32 R15, RZ, RZ, R3 ;  /* 0x000000ffff0f8224 */ /* 0x002fe400078e0003 */
        /* <DEDUP_REMOVED lines=8> */
.L_x_12501:
[----:B------:R-:W-:Y:S05]  /*15450*/  BSYNC B1 ;  /* 0x0000000000017941 */ /* 0x000fea0003800000 */
.L_x_12500:
[----:B------:R-:W-:-:S03]  /*15460*/  UMOV UR4, 0xffffffff ;  /* 0xffffffff00047882 */ /* 0x000fc60000000000 */
[----:B------:R-:W-:Y:S05]  /*15470*/  BRA.DIV UR4, `(.L_x_12502) ;  /* 0x000000a204647947 */ /* 0x000fea000b800000 */
[----:B-1----:R1:W4:Y:S04]  /*15480*/  SHFL.IDX PT, R3, R20, 0x1, 0x1c1f ;  /* 0x003c1f0014037f89 */ /* 0x00232800000e0000 */
[----:B--2---:R1:W2:Y:S02]  /*15490*/  SHFL.IDX PT, R14, R0, 0x1, 0x1c1f ;  /* 0x003c1f00000e7f89 */ /* 0x0042a400000e0000 */
.L_x_12681:
        /* <DEDUP_REMOVED lines=18> */
.L_x_12498:
        /* <DEDUP_REMOVED lines=8> */
[----:B------:R-:W-:Y:S01]  /*15640*/  IMAD.MOV.U32 R3, RZ, RZ, R26 ;  /* 0x000000ffff037224 */ /* 0x000fe200078e001a */
[----:B------:R-:W-:-:S03]  /*15650*/  IADD3 R5, R5, R47, RZ ;  /* 0x0000002f05057210 */ /* 0x000fc60007ffe0ff */
        /* <DEDUP_REMOVED lines=8> */
[----:B------:R-:W-:Y:S01]  /*156e0*/  IMAD.IADD R5, R5, 0x1, R9 ;  /* 0x0000000105057824 */ /* 0x000fe200078e0209 */
[----:B-1----:R-:W-:Y:S01]  /*156f0*/  @P1 SHF.R.U32.HI R3, RZ, R8, R11 ;  /* 0x00000008ff031219 */ /* 0x002fe2000001160b */
[----:B------:R-:W-:Y:S02]  /*15700*/  VIADD R8, R2, 0x2d820 ;  /* 0x0002d82002087836 */ /* 0x000fe40000000000 */
[C---:B------:R-:W-:Y:S01]  /*15710*/  IMAD.WIDE.U32 R4, R50.reuse, UR4, R4 ;  /* 0x0000000432047c25 */ /* 0x040fe2000f8e0004 */
[--C-:B------:R-:W-:Y:S02]  /*15720*/  SHF.R.S32.HI R0, RZ, 0x1f, R3.reuse ;  /* 0x0000001fff007819 */ /* 0x100fe40000011403 */
[----:B------:R-:W-:Y:S01]  /*15730*/  PRMT R8, RZ, 0x654, R8 ;  /* 0x00000654ff087816 */ /* 0x000fe20000000008 */
[----:B------:R-:W-:Y:S02]  /*15740*/  IMAD.MOV R9, RZ, RZ, -R3 ;  /* 0x000000ffff097224 */ /* 0x000fe400078e0a03 */
[----:B------:R-:W-:Y:S01]  /*15750*/  IMAD R5, R50, UR5, R5 ;  /* 0x0000000532057c24 */ /* 0x000fe2000f8e0205 */
[----:B------:R-:W-:Y:S01]  /*15760*/  ULDC.64 UR4, c[0x0][0xb30] ;  /* 0x0002cc0000047ab9 */ /* 0x000fe20000000a00 */
[----:B------:R-:W-:Y:S01]  /*15770*/  IMAD R9, R44, R9, R26 ;  /* 0x000000092c097224 */ /* 0x000fe200078e021a */
[----:B------:R0:W-:Y:S01]  /*15780*/  SYNCS.ARRIVE.TRANS64.RED.A1T0 RZ, [R8+URZ], RZ ;  /* 0x000000ff08ff79a7 */ /* 0x0001e2000810043f */
[----:B------:R-:W-:-:S02]  /*15790*/  IMAD R0, R0, UR4, RZ ;  /* 0x0000000400007c24 */ /* 0x000fc4000f8e02ff */
        /* <DEDUP_REMOVED lines=16> */
.L_x_12684:
        /* <DEDUP_REMOVED lines=42> */
[----:B------:R-:W-:-:S05]  /*15b40*/  @!P1 LEA.HI.X R9, R38, R3, R39, 0x2, P4 ;  /* 0x0000000326099211 */ /* 0x000fca00020f1427 */
[----:B------:R-:W-:Y:S01]  /*15b50*/  @!P1 ST.E.64 desc[UR38][R8.64], R100 ;  /* 0x0000006408009985 */ /* 0x000fe2000c101b26 */
[----:B-1----:R-:W-:-:S04]  /*15b60*/  @!P2 LEA R4, P5, R36, R14, 0x2 ;  /* 0x0000000e2404a211 */ /* 0x002fc800078a10ff */
[-C--:B------:R-:W-:Y:S02]  /*15b70*/  @!P2 LEA.HI.X R5, R36, R3.reuse, R37, 0x2, P5 ;  /* 0x000000032405a211 */ /* 0x080fe400028f1425 */
[----:B------:R-:W-:Y:S02]  /*15b80*/  ISETP.GE.AND P1, PT, R28, UR4, PT ;  /* 0x000000041c007c0c */ /* 0x000fe4000bf26270 */
[----:B------:R-:W-:Y:S01]  /*15b90*/  @!P3 LEA R6, P5, R34, R14, 0x2 ;  /* 0x0000000e2206b211 */ /* 0x000fe200078a10ff */
        /* <DEDUP_REMOVED lines=28> */
.L_x_12506:
[----:B------:R-:W-:Y:S05]  /*15d60*/  BSYNC B1 ;  /* 0x0000000000017941 */ /* 0x000fea0003800000 */
.L_x_12505:
[----:B------:R-:W-:-:S03]  /*15d70*/  UMOV UR4, 0xffffffff ;  /* 0xffffffff00047882 */ /* 0x000fc60000000000 */
[----:B------:R-:W-:Y:S05]  /*15d80*/  BRA.DIV UR4, `(.L_x_12507) ;  /* 0x0000009a049c7947 */ /* 0x000fea000b800000 */
[----:B-1----:R1:W4:Y:S04]  /*15d90*/  SHFL.IDX PT, R3, R26, 0x1, 0x1c1f ;  /* 0x003c1f001a037f89 */ /* 0x00232800000e0000 */
[----:B--2---:R1:W2:Y:S02]  /*15da0*/  SHFL.IDX PT, R14, R0, 0x1, 0x1c1f ;  /* 0x003c1f00000e7f89 */ /* 0x0042a400000e0000 */
.L_x_12688:
        /* <DEDUP_REMOVED lines=56> */
[-C--:B0-----:R-:W-:Y:S02]  /*16130*/  @!P4 LEA R10, P1, R29, R14.reuse, 0x2 ;  /* 0x0000000e1d0ac211 */ /* 0x081fe400078210ff */
        /* <DEDUP_REMOVED lines=19> */
.L_x_12496:
[----:B------:R-:W3:Y:S01]  /*16270*/  LDL.LU R6, [R1+0x78] ;  /* 0x0000780001067983 */ /* 0x000ee20000300800 */
[----:B------:R-:W-:Y:S01]  /*16280*/  ULDC.64 UR6, c[0x0][0xc08] ;  /* 0x0003020000067ab9 */ /* 0x000fe20000000a00 */
[----:B------:R-:W-:Y:S02]  /*16290*/  ULDC.64 UR4, c[0x0][0xc00] ;  /* 0x0003000000047ab9 */ /* 0x000fe40000000a00 */
[----:B------:R-:W4:Y:S04]  /*162a0*/  LDL.LU R0, [R1+0x7c] ;  /* 0x00007c0001007983 */ /* 0x000f280000300800 */
[----:B------:R-:W2:Y:S01]  /*162b0*/  LDL R8, [R1+0x70] ;  /* 0x0000700001087983 */ /* 0x000ea20000100800 */
[----:B------:R-:W-:Y:S01]  /*162c0*/  ISETP.NE.U32.AND P1, PT, RZ, UR6, PT ;  /* 0x00000006ff007c0c */ /* 0x000fe2000bf25070 */
[----:B------:R-:W-:Y:S01]  /*162d0*/  IMAD.MOV.U32 R3, RZ, RZ, RZ ;  /* 0x000000ffff037224 */ /* 0x000fe200078e00ff */
[----:B------:R-:W-:-:S02]  /*162e0*/  ISETP.NE.U32.AND P0, PT, RZ, UR4, PT ;  /* 0x00000004ff007c0c */ /* 0x000fc4000bf05070 */
[----:B------:R-:W-:Y:S02]  /*162f0*/  ISETP.NE.AND.EX P1, PT, RZ, UR7, PT, P1 ;  /* 0x00000007ff007c0c */ /* 0x000fe4000bf25310 */
[----:B------:R-:W-:Y:S01]  /*16300*/  ISETP.NE.AND.EX P0, PT, RZ, UR5, PT, P0 ;  /* 0x00000005ff007c0c */ /* 0x000fe2000bf05300 */
[----:B------:R-:W0:Y:S01]  /*16310*/  S2R R9, SR_TID.X ;  /* 0x0000000000097919 */ /* 0x000e220000002100 */
[----:B---3--:R-:W-:Y:S01]  /*16320*/  IADD3 R4, P2, R6, UR4, RZ ;  /* 0x0000000406047c10 */ /* 0x008fe2000ff5e0ff */
[----:B------:R-:W-:-:S03]  /*16330*/  ULDC UR4, c[0x0][0xa88] ;  /* 0x0002a20000047ab9 */ /* 0x000fc60000000800 */
[----:B----4-:R-:W-:-:S05]  /*16340*/  IADD3.X R5, R0, UR5, RZ, P2, !PT ;  /* 0x0000000500057c10 */ /* 0x010fca00097fe4ff */
        /* <DEDUP_REMOVED lines=15> */
[----:B--2---:R-:W-:-:S07]  /*16440*/  IMAD.IADD R20, R20, 0x1, -R7 ;  /* 0x0000000114147824 */ /* 0x004fce00078e0a07 */
.L_x_12508:
        /* <DEDUP_REMOVED lines=57> */
.L_x_12510:
[----:B------:R-:W-:Y:S05]  /*167e0*/  BSYNC B1 ;  /* 0x0000000000017941 */ /* 0x000fea0003800000 */
.L_x_12509:
        /* <DEDUP_REMOVED lines=26> */
[----:B--2---:R-:W-:-:S04]  /*16990*/  IMAD.IADD R9, R27, 0x1, R0 ;  /* 0x000000011b097824 */ /* 0x004fc800078e0200 */
        /* <DEDUP_REMOVED lines=28> */
.L_x_12691:
        /* <DEDUP_REMOVED lines=9> */
[-C--:B--2---:R-:W-:Y:S02]  /*16bf0*/  @!P2 MOV R15, R3.reuse ;  /* 0x00000003000fa202 */ /* 0x084fe40000000f00 */
        /* <DEDUP_REMOVED lines=8> */
.L_x_12513:
[----:B------:R-:W-:Y:S05]  /*16c80*/  BSYNC B1 ;  /* 0x0000000000017941 */ /* 0x000fea0003800000 */
.L_x_12512:
[----:B------:R-:W-:-:S03]  /*16c90*/  UMOV UR4, 0xffffffff ;  /* 0xffffffff00047882 */ /* 0x000fc60000000000 */
[----:B------:R-:W-:Y:S05]  /*16ca0*/  BRA.DIV UR4, `(.L_x_12514) ;  /* 0x0000008e04507947 */ /* 0x000fea000b800000 */
[----:B--2---:R2:W0:Y:S04]  /*16cb0*/  SHFL.IDX PT, R3, R4, 0x1, 0x1c1f ;  /* 0x003c1f0004037f89 */ /* 0x00442800000e0000 */
[----:B---3--:R2:W3:Y:S02]  /*16cc0*/  SHFL.IDX PT, R14, R0, 0x1, 0x1c1f ;  /* 0x003c1f00000e7f89 */ /* 0x0084e400000e0000 */
.L_x_12695:
        /* <DEDUP_REMOVED lines=16> */
.L_x_12503:
[----:B------:R-:W-:Y:S05]  /*16dd0*/  BSYNC B0 ;  /* 0x0000000000007941 */ /* 0x000fea0003800000 */
.L_x_12495:
[----:B------:R-:W-:Y:S02]  /*16de0*/  ULDC UR4, c[0x0][0xc3c] ;  /* 0x00030f0000047ab9 */ /* 0x000fe40000000800 */
[----:B-1----:R-:W-:-:S13]  /*16df0*/  ISETP.GE.AND P0, PT, R99, UR4, PT ;  /* 0x0000000463007c0c */ /* 0x002fda000bf06270 */
[----:B------:R-:W-:Y:S05]  /*16e00*/  @!P0 BRA `(.L_x_12515) ;  /* 0xfffffea800088947 */ /* 0x000fea000383ffff */
[----:B------:R-:W-:Y:S05]  /*16e10*/  BRA `(.L_x_12349) ;  /* 0x0000007800e87947 */ /* 0x000fea0003800000 */
.L_x_12347:
        /* <DEDUP_REMOVED lines=16> */
.L_x_12516:
        /* <DEDUP_REMOVED lines=44> */
.L_x_12520:
        /* <DEDUP_REMOVED lines=37> */
.L_x_12518:
        /* <DEDUP_REMOVED lines=13> */
.L_x_12521:
        /* <DEDUP_REMOVED lines=11> */
[----:B0-----:R-:W-:Y:S01]  /*175b0*/  IMAD.MOV.U32 R2, RZ, RZ, RZ ;  /* 0x000000ffff027224 */ /* 0x001fe200078e00ff */
[----:B-1----:R-:W-:-:S05]  /*175c0*/  IADD3 R10, RZ, -R3, RZ ;  /* 0x80000003ff0a7210 */ /* 0x002fca0007ffe0ff */
        /* <DEDUP_REMOVED lines=20> */
[----:B------:R-:W-:Y:S02]  /*17710*/  IMAD.MOV.U32 R9, RZ, RZ, R2 ;  /* 0x000000ffff097224 */ /* 0x000fe400078e0002 */
[----:B0-----:R-:W-:-:S03]  /*17720*/  IMAD.MOV R2, RZ, RZ, -R3 ;  /* 0x000000ffff027224 */ /* 0x001fc600078e0a03 */
[----:B------:R-:W-:Y:S02]  /*17730*/  @!P2 IADD3 R9, -R9, RZ, RZ ;  /* 0x000000ff0909a210 */ /* 0x000fe40007ffe1ff */
        /* <DEDUP_REMOVED lines=19> */
[----:B------:R-:W-:-:S04]  /*17870*/  @!P1 LOP3.LUT R2, RZ, R6, RZ, 0x33, !PT ;  /* 0x00000006ff029212 */ /* 0x000fc800078e33ff */
[----:B------:R-:W-:-:S05]  /*17880*/  IADD3 R3, -R2, RZ, RZ ;  /* 0x000000ff02037210 */ /* 0x000fca0007ffe1ff */
[C---:B------:R-:W-:Y:S02]  /*17890*/  IMAD R26, R6.reuse, R3, R9 ;  /* 0x00000003061a7224 */ /* 0x040fe400078e0209 */
[----:B------:R-:W-:Y:S02]  /*178a0*/  IMAD R3, R6, 0x1000000, R2 ;  /* 0x0100000006037824 */ /* 0x000fe400078e0202 */
[----:B------:R-:W-:Y:S02]  /*178b0*/  IMAD R2, R25, R5, R4 ;  /* 0x0000000519027224 */ /* 0x000fe400078e0204 */
[----:B------:R-:W-:Y:S01]  /*178c0*/  IMAD R26, R26, 0x10000, R3 ;  /* 0x000100001a1a7824 */ /* 0x000fe200078e0203 */
[----:B------:R-:W-:Y:S06]  /*178d0*/  BRA `(.L_x_12523) ;  /* 0x0000000000f87947 */ /* 0x000fec0003800000 */
.L_x_12522:
        /* <DEDUP_REMOVED lines=47> */
[----:B------:R-:W-:-:S03]  /*17bd0*/  MOV R5, R10 ;  /* 0x0000000a00057202 */ /* 0x000fc60000000f00 */
        /* <DEDUP_REMOVED lines=14> */
.L_x_12523:
[----:B------:R-:W-:-:S05]  /*17cc0*/  LOP3.LUT R2, RZ, R2, RZ, 0x33, !PT ;  /* 0x00000002ff027212 */ /* 0x000fca00078e33ff */
[----:B------:R-:W-:Y:S01]  /*17cd0*/  IMAD.IADD R25, R25, 0x1, R2 ;  /* 0x0000000119197824 */ /* 0x000fe200078e0202 */
[----:B------:R-:W-:Y:S06]  /*17ce0*/  BRA `(.L_x_12524) ;  /* 0x00000000000c7947 */ /* 0x000fec0003800000 */
.L_x_12519:
[----:B------:R-:W-:Y:S01]  /*17cf0*/  IMAD.MOV.U32 R25, RZ, RZ, RZ ;  /* 0x000000ffff197224 */ /* 0x000fe200078e00ff */
[----:B------:R-:W-:Y:S01]  /*17d00*/  MOV R24, UR6 ;  /* 0x0000000600187c02 */ /* 0x000fe20008000f00 */
[----:B------:R-:W-:-:S07]  /*17d10*/  IMAD.MOV.U32 R26, RZ, RZ, RZ ;  /* 0x000000ffff1a7224 */ /* 0x000fce00078e00ff */
.L_x_12524:
[----:B------:R-:W-:-:S13]  /*17d20*/  ISETP.NE.AND P0, PT, R0, RZ, PT ;  /* 0x000000ff0000720c */ /* 0x000fda0003f05270 */
[----:B------:R-:W0:Y:S01]  /*17d30*/  @!P0 S2R R3, SR_CgaCtaId ;  /* 0x0000000000038919 */ /* 0x000e220000008800 */
[----:B------:R-:W-:-:S04]  /*17d40*/  @!P0 MOV R0, 0x400 ;  /* 0x0000040000008802 */ /* 0x000fc80000000f00 */
[----:B0-----:R-:W-:-:S05]  /*17d50*/  @!P0 LEA R0, R3, R0, 0x18 ;  /* 0x0000000003008211 */ /* 0x001fca00078ec0ff */
[----:B------:R1:W-:Y:S01]  /*17d60*/  @!P0 STS.128 [R0+0x2d8d0], R24 ;  /* 0x02d8d01800008388 */ /* 0x0003e20000000c00 */
[----:B------:R-:W-:Y:S06]  /*17d70*/  BAR.ARV 0x5, 0x200 ;  /* 0x0148000000007b1d */ /* 0x000fec0000002000 */
.L_x_12517:
[----:B-1----:R-:W-:Y:S01]  /*17d80*/  IMAD.MOV.U32 R0, RZ, RZ, 0x1 ;  /* 0x00000001ff007424 */ /* 0x002fe200078e00ff */
[----:B------:R-:W-:Y:S01]  /*17d90*/  ULDC UR4, c[0x0][0xc3c] ;  /* 0x00030f0000047ab9 */ /* 0x000fe20000000800 */
[----:B------:R-:W-:Y:S01]  /*17da0*/  IMAD.MOV.U32 R28, RZ, RZ, RZ ;  /* 0x000000ffff1c7224 */ /* 0x000fe200078e00ff */
[----:B0-----:R-:W-:Y:S02]  /*17db0*/  ISETP.GE.AND P0, PT, R27, UR4, PT ;  /* 0x000000041b007c0c */ /* 0x001fe4000bf06270 */
[----:B------:R0:W-:Y:S04]  /*17dc0*/  STL [R1], R0 ;  /* 0x0000000001007387 */ /* 0x0001e80000100800 */
[----:B------:R0:W-:Y:S07]  /*17dd0*/  STL [R1+0x4c], RZ ;  /* 0x00004cff01007387 */ /* 0x0001ee0000100800 */
[----:B------:R-:W-:Y:S05]  /*17de0*/  @P0 BRA `(.L_x_12525) ;  /* 0x0000006800100947 */ /* 0x000fea0003800000 */
[----:B------:R-:W0:Y:S01]  /*17df0*/  S2R R7, SR_TID.X ;  /* 0x0000000000077919 */ /* 0x000e220000002100 */
[----:B------:R-:W1:Y:S01]  /*17e00*/  S2UR UR5, SR_CgaCtaId ;  /* 0x00000000000579c3 */ /* 0x000e620000008800 */
[----:B------:R-:W-:Y:S01]  /*17e10*/  UMOV UR4, 0x400 ;  /* 0x0000040000047882 */ /* 0x000fe20000000000 */
[----:B------:R-:W-:Y:S01]  /*17e20*/  BSSY B8, `(.L_x_12525) ;  /* 0x0000680000087945 */ /* 0x000fe20003800000 */
[----:B------:R-:W-:Y:S01]  /*17e30*/  CS2R R28, SRZ ;  /* 0x00000000001c7805 */ /* 0x000fe2000001ff00 */
[----:B------:R-:W-:Y:S01]  /*17e40*/  ULDC.64 UR42, c[0x0][0x198] ;  /* 0x00006600002a7ab9 */ /* 0x000fe20000000a00 */
[----:B------:R-:W-:Y:S01]  /*17e50*/  ULOP3.LUT UR40, UR36, 0x2, URZ, 0xfc, !UPT ;  /* 0x0000000224287892 */ /* 0x000fe2000f8efc3f */
[----:B------:R-:W-:Y:S01]  /*17e60*/  ULDC UR37, c[0x0][0xc] ;  /* 0x0000030000257ab9 */ /* 0x000fe20000000800 */
[----:B-1----:R-:W-:-:S06]  /*17e70*/  ULEA UR4, UR5, UR4, 0x18 ;  /* 0x0000000405047291 */ /* 0x002fcc000f8ec03f */
[----:B------:R-:W-:Y:S01]  /*17e80*/  MOV R16, UR4 ;  /* 0x0000000400107c02 */ /* 0x000fe20008000f00 */
[C---:B0-----:R-:W-:Y:S01]  /*17e90*/  IMAD.SHL.U32 R0, R7.reuse, 0x8, RZ ;  /* 0x0000000807007824 */ /* 0x041fe200078e00ff */
[----:B------:R-:W-:-:S04]  /*17ea0*/  LOP3.LUT R6, R7, 0x7f, RZ, 0xc0, !PT ;  /* 0x0000007f07067812 */ /* 0x000fc800078ec0ff */
[----:B------:R-:W-:Y:S01]  /*17eb0*/  LOP3.LUT R3, R0, 0x20, RZ, 0xc0, !PT ;  /* 0x0000002000037812 */ /* 0x000fe200078ec0ff */
[----:B------:R-:W-:Y:S01]  /*17ec0*/  IMAD.SHL.U32 R4, R6, 0x8, RZ ;  /* 0x0000000806047824 */ /* 0x000fe200078e00ff */
[C---:B------:R-:W-:Y:S02]  /*17ed0*/  LOP3.LUT R2, R0.reuse, 0xd8, RZ, 0xc0, !PT ;  /* 0x000000d800027812 */ /* 0x040fe400078ec0ff */
[----:B------:R-:W-:Y:S02]  /*17ee0*/  LOP3.LUT R0, R0, 0x18, RZ, 0xc0, !PT ;  /* 0x0000001800007812 */ /* 0x000fe400078ec0ff */
[----:B------:R-:W-:Y:S01]  /*17ef0*/  LOP3.LUT R3, R3, 0x300, R4, 0xf8, !PT ;  /* 0x0000030003037812 */ /* 0x000fe200078ef804 */
[----:B------:R-:W-:Y:S01]  /*17f00*/  IMAD.MOV.U32 R4, RZ, RZ, 0x1 ;  /* 0x00000001ff047424 */ /* 0x000fe200078e00ff */
[----:B------:R-:W-:-:S04]  /*17f10*/  LOP3.LUT R2, R2, 0x18, R7, 0x78, !PT ;  /* 0x0000001802027812 */ /* 0x000fc800078e7807 */
[----:B------:R-:W-:Y:S01]  /*17f20*/  LOP3.LUT R5, R3, R2, RZ, 0xfc, !PT ;  /* 0x0000000203057212 */ /* 0x000fe200078efcff */
[----:B------:R-:W-:Y:S01]  /*17f30*/  IMAD.SHL.U32 R2, R7, 0x20, RZ ;  /* 0x0000002007027824 */ /* 0x000fe200078e00ff */
[----:B------:R-:W-:Y:S01]  /*17f40*/  SHF.R.U32.HI R3, RZ, 0x2, R6 ;  /* 0x00000002ff037819 */ /* 0x000fe20000011606 */
[----:B------:R-:W-:Y:S02]  /*17f50*/  IMAD.MOV.U32 R6, RZ, RZ, 0x1 ;  /* 0x00000001ff067424 */ /* 0x000fe400078e00ff */
        /* <DEDUP_REMOVED lines=10> */
.L_x_12630:
[----:B------:R-:W0:Y:S02]  /*18000*/  LDC.64 R2, c[0x0][0xc88] ;  /* 0x00032200ff027b82 */ /* 0x000e240000000a00 */
[----:B0-----:R-:W-:-:S05]  /*18010*/  IMAD.WIDE R2, R27, 0x4, R2 ;  /* 0x000000041b027825 */ /* 0x001fca00078e0202 */
[----:B--2---:R-:W2:Y:S01]  /*18020*/  LDG.E R11, desc[UR38][R2.64] ;  /* 0x00000026020b7981 */ /* 0x004ea2000c1e1900 */
[----:B------:R-:W-:Y:S05]  /*18030*/  YIELD ;  /* 0x0000000000007946 */ /* 0x000fea0003800000 */
[----:B------:R-:W-:Y:S01]  /*18040*/  ULDC.64 UR4, c[0x0][0xa28] ;  /* 0x00028a0000047ab9 */ /* 0x000fe20000000a00 */
[----:B------:R-:W-:Y:S01]  /*18050*/  IMAD.MOV.U32 R10, RZ, RZ, RZ ;  /* 0x000000ffff0a7224 */ /* 0x000fe200078e00ff */
[----:B------:R-:W-:Y:S01]  /*18060*/  ISETP.NE.U32.AND P0, PT, RZ, UR4, PT ;  /* 0x00000004ff007c0c */ /* 0x000fe2000bf05070 */
[----:B-1----:R-:W-:Y:S01]  /*18070*/  IMAD.MOV.U32 R6, RZ, RZ, RZ ;  /* 0x000000ffff067224 */ /* 0x002fe200078e00ff */
[----:B------:R-:W-:Y:S01]  /*18080*/  ULDC.64 UR8, c[0x0][0xa18] ;  /* 0x0002860000087ab9 */ /* 0x000fe20000000a00 */
[----:B------:R-:W-:Y:S01]  /*18090*/  ULDC.64 UR6, c[0x0][0xa10] ;  /* 0x0002840000067ab9 */ /* 0x000fe20000000a00 */
[----:B------:R-:W-:-:S02]  /*180a0*/  ISETP.NE.AND.EX P0, PT, RZ, UR5, PT, P0 ;  /* 0x00000005ff007c0c */ /* 0x000fc4000bf05300 */
[----:B--2---:R-:W-:Y:S01]  /*180b0*/  SHF.R.S32.HI R0, RZ, 0x1f, R11 ;  /* 0x0000001fff007819 */ /* 0x004fe2000001140b */
[----:B------:R-:W-:-:S10]  /*180c0*/  IMAD.SHL.U32 R19, R11, 0x4, RZ ;  /* 0x000000040b137824 */ /* 0x000fd400078e00ff */
[C---:B------:R-:W-:Y:S01]  /*180d0*/  @P0 LEA R2, P1, R11.reuse, UR4, 0x2 ;  /* 0x000000040b020c11 */ /* 0x040fe2000f8210ff */
[----:B------:R-:W-:Y:S03]  /*180e0*/  STL [R1+0x8], R11 ;  /* 0x0000080b01007387 */ /* 0x000fe60000100800 */
[C-C-:B------:R-:W-:Y:S01]  /*180f0*/  @P0 LEA.HI.X R3, R11.reuse, UR5, R0.reuse, 0x2, P1 ;  /* 0x000000050b030c11 */ /* 0x140fe200088f1400 */
[----:B------:R-:W-:Y:S01]  /*18100*/  ULDC.64 UR4, c[0x0][0xa00] ;  /* 0x0002800000047ab9 */ /* 0x000fe20000000a00 */
[----:B------:R-:W-:Y:S01]  /*18110*/  SHF.L.U64.HI R22, R11, 0x2, R0 ;  /* 0x000000020b167819 */ /* 0x000fe20000010200 */
[----:B------:R0:W-:Y:S04]  /*18120*/  STL [R1+0x48], R0 ;  /* 0x0000480001007387 */ /* 0x0001e80000100800 */
[----:B------:R1:W2:Y:S01]  /*18130*/  @P0 LDG.E R10, desc[UR38][R2.64] ;  /* 0x00000026020a0981 */ /* 0x0002a2000c1e1900 */
[----:B------:R-:W-:-:S02]  /*18140*/  ISETP.NE.U32.AND P0, PT, RZ, UR4, PT ;  /* 0x00000004ff007c0c */ /* 0x000fc4000bf05070 */
[----:B------:R-:W-:Y:S02]  /*18150*/  ISETP.NE.U32.AND P2, PT, RZ, UR8, PT ;  /* 0x00000008ff007c0c */ /* 0x000fe4000bf45070 */
[----:B------:R-:W-:Y:S01]  /*18160*/  ISETP.NE.AND.EX P0, PT, RZ, UR5, PT, P0 ;  /* 0x00000005ff007c0c */ /* 0x000fe2000bf05300 */
[----:B0-----:R-:W-:Y:S01]  /*18170*/  IMAD.MOV.U32 R0, RZ, RZ, RZ ;  /* 0x000000ffff007224 */ /* 0x001fe200078e00ff */
[----:B------:R-:W-:Y:S02]  /*18180*/  ISETP.NE.AND.EX P2, PT, RZ, UR9, PT, P2 ;  /* 0x00000009ff007c0c */ /* 0x000fe4000bf45320 */
[----:B------:R-:W-:Y:S02]  /*18190*/  ISETP.NE.U32.AND P1, PT, RZ, UR6, PT ;  /* 0x00000006ff007c0c */ /* 0x000fe4000bf25070 */
[----:B-1----:R-:W-:Y:S02]  /*181a0*/  IADD3 R2, P3, R19, UR4, RZ ;  /* 0x0000000413027c10 */ /* 0x002fe4000ff7e0ff */
[----:B------:R-:W-:-:S02]  /*181b0*/  ISETP.NE.AND.EX P1, PT, RZ, UR7, PT, P1 ;  /* 0x00000007ff007c0c */ /* 0x000fc4000bf25310 */
[----:B------:R-:W-:Y:S02]  /*181c0*/  IADD3.X R3, R22, UR5, RZ, P3, !PT ;  /* 0x0000000516037c10 */ /* 0x000fe40009ffe4ff */
[----:B------:R-:W-:-:S03]  /*181d0*/  IADD3 R4, P4, R19, UR6, RZ ;  /* 0x0000000613047c10 */ /* 0x000fc6000ff9e0ff */
        /* <DEDUP_REMOVED lines=18> */
[----:B0-----:R-:W-:Y:S01]  /*18300*/  IMAD.U32 R6, RZ, RZ, UR4 ;  /* 0x00000004ff067e24 */ /* 0x001fe2000f8e00ff */
[----:B---3--:R0:W-:Y:S04]  /*18310*/  STL [R1+0x40], R8 ;  /* 0x0000400801007387 */ /* 0x0081e80000100800 */
[----:B--2---:R0:W-:Y:S01]  /*18320*/  STL [R1+0x28], R10 ;  /* 0x0000280a01007387 */ /* 0x0041e20000100800 */
[----:B----4-:R-:W-:Y:S05]  /*18330*/  @P2 BRA `(.L_x_12526) ;  /* 0x0000000000142947 */ /* 0x010fea0003800000 */
[----:B------:R-:W-:Y:S05]  /*18340*/  @!P0 BRA `(.L_x_12526) ;  /* 0x0000000000108947 */ /* 0x000fea0003800000 */
[----:B------:R-:W0:Y:S04]  /*18350*/  LDG.E R7, desc[UR38][R2.64] ;  /* 0x0000002602077981 */ /* 0x000e28000c1e1900 */
[----:B------:R-:W0:Y:S02]  /*18360*/  LDG.E R2, desc[UR38][R2.64+0x4] ;  /* 0x0000042602027981 */ /* 0x000e24000c1e1900 */
[----:B0-----:R-:W-:-:S05]  /*18370*/  IADD3 R8, -R7, R2, RZ ;  /* 0x0000000207087210 */ /* 0x001fca0007ffe1ff */
[----:B------:R1:W-:Y:S02]  /*18380*/  STL [R1+0x40], R8 ;  /* 0x0000400801007387 */ /* 0x0003e40000100800 */
.L_x_12526:
[----:B------:R-:W-:Y:S01]  /*18390*/  IMAD.MOV.U32 R12, RZ, RZ, R11 ;  /* 0x000000ffff0c7224 */ /* 0x000fe200078e000b */
[----:B------:R-:W-:Y:S01]  /*183a0*/  ULDC.64 UR4, c[0x0][0xa20] ;  /* 0x0002880000047ab9 */ /* 0x000fe20000000a00 */
[C---:B------:R-:W-:Y:S02]  /*183b0*/  LOP3.LUT R7, R26.reuse, 0xff000000, RZ, 0xc0, !PT ;  /* 0xff0000001a077812 */ /* 0x040fe400078ec0ff */
[----:B------:R-:W-:Y:S01]  /*183c0*/  ISETP.NE.U32.AND P0, PT, RZ, UR4, PT ;  /* 0x00000004ff007c0c */ /* 0x000fe2000bf05070 */
[----:B------:R2:W-:Y:S01]  /*183d0*/  STL [R1+0xc], R12 ;  /* 0x00000c0c01007387 */ /* 0x0005e20000100800 */
[----:B------:R-:W-:Y:S02]  /*183e0*/  SHF.R.U32.HI R7, RZ, 0x8, R7 ;  /* 0x00000008ff077819 */ /* 0x000fe40000011607 */
[----:B------:R-:W-:Y:S02]  /*183f0*/  ISETP.NE.AND.EX P0, PT, RZ, UR5, PT, P0 ;  /* 0x00000005ff007c0c */ /* 0x000fe4000bf05300 */
[----:B------:R-:W-:-:S02]  /*18400*/  LOP3.LUT R2, R26, 0xff0000, RZ, 0xc0, !PT ;  /* 0x00ff00001a027812 */ /* 0x000fc400078ec0ff */
[----:B------:R-:W-:Y:S02]  /*18410*/  LOP3.LUT R17, R26, 0xffff, RZ, 0xc0, !PT ;  /* 0x0000ffff1a117812 */ /* 0x000fe400078ec0ff */
[----:B------:R-:W-:-:S07]  /*18420*/  LEA.HI R7, R2, R7, RZ, 0x10 ;  /* 0x0000000702077211 */ /* 0x000fce00078f80ff */
[----:B--2---:R-:W-:Y:S05]  /*18430*/  @!P0 BRA `(.L_x_12527) ;  /* 0x0000000000108947 */ /* 0x004fea0003800000 */
[----:B------:R-:W-:-:S04]  /*18440*/  IADD3 R2, P0, R19, UR4, RZ ;  /* 0x0000000413027c10 */ /* 0x000fc8000ff1e0ff */
[----:B------:R-:W-:-:S05]  /*18450*/  IADD3.X R3, R22, UR5, RZ, P0, !PT ;  /* 0x0000000516037c10 */ /* 0x000fca00087fe4ff */
[----:B------:R2:W5:Y:S01]  /*18460*/  LDG.E R6, desc[UR38][R2.64] ;  /* 0x0000002602067981 */ /* 0x000562000c1e1900 */
[----:B------:R-:W-:Y:S05]  /*18470*/  BRA `(.L_x_12528) ;  /* 0x0000000000247947 */ /* 0x000fea0003800000 */
.L_x_12527:
[----:B------:R-:W-:Y:S02]  /*18480*/  ULDC.64 UR4, c[0x0][0xa08] ;  /* 0x0002820000047ab9 */ /* 0x000fe40000000a00 */
[----:B------:R-:W-:-:S04]  /*18490*/  ISETP.NE.U32.AND P0, PT, RZ, UR4, PT ;  /* 0x00000004ff007c0c */ /* 0x000fc8000bf05070 */
[----:B------:R-:W-:-:S13]  /*184a0*/  ISETP.NE.AND.EX P0, PT, RZ, UR5, PT, P0 ;  /* 0x00000005ff007c0c */ /* 0x000fda000bf05300 */
[----:B------:R-:W-:Y:S05]  /*184b0*/  @!P0 BRA `(.L_x_12528) ;  /* 0x0000000000148947 */ /* 0x000fea0003800000 */
[----:B------:R-:W2:Y:S02]  /*184c0*/  LDC.64 R2, c[0x0][0xa08] ;  /* 0x00028200ff027b82 */ /* 0x000ea40000000a00 */
[----:B--2---:R-:W-:-:S05]  /*184d0*/  IMAD.WIDE R2, R12, 0x4, R2 ;  /* 0x000000040c027825 */ /* 0x004fca00078e0202 */
[----:B------:R-:W2:Y:S04]  /*184e0*/  LDG.E R6, desc[UR38][R2.64] ;  /* 0x0000002602067981 */ /* 0x000ea8000c1e1900 */
[----:B------:R-:W2:Y:S02]  /*184f0*/  LDG.E R2, desc[UR38][R2.64+0x4] ;  /* 0x0000042602027981 */ /* 0x000ea4000c1e1900 */
[----:B--2---:R-:W-:-:S07]  /*18500*/  IMAD.IADD R6, R2, 0x1, -R6 ;  /* 0x0000000102067824 */ /* 0x004fce00078e0a06 */
.L_x_12528:
[----:B--2---:R-:W2:Y:S01]  /*18510*/  @P1 LDG.E R2, desc[UR38][R4.64] ;  /* 0x0000002604021981 */ /* 0x004ea2000c1e1900 */
[----:B------:R-:W3:Y:S03]  /*18520*/  LDC R3, c[0x0][0x448] ;  /* 0x00011200ff037b82 */ /* 0x000ee60000000800 */
[----:B------:R4:W2:Y:S01]  /*18530*/  @P1 LDG.E R4, desc[UR38][R4.64+0x4] ;  /* 0x0000042604041981 */ /* 0x0008a2000c1e1900 */
[----:B-----5:R-:W-:Y:S01]  /*18540*/  IMAD.IADD R6, R6, 0x1, -R10 ;  /* 0x0000000106067824 */ /* 0x020fe200078e0a0a */
[----:B------:R-:W-:Y:S01]  /*18550*/  BSSY B0, `(.L_x_12529) ;  /* 0x0000037000007945 */ /* 0x000fe20003800000 */
[----:B------:R-:W-:Y:S02]  /*18560*/  LOP3.LUT R23, R7, 0xff, RZ, 0xc0, !PT ;  /* 0x000000ff07177812 */ /* 0x000fe400078ec0ff */
[----:B---3--:R-:W-:-:S13]  /*18570*/  ISETP.NE.AND P0, PT, R3, 0x1, PT ;  /* 0x000000010300780c */ /* 0x008fda0003f05270 */
[----:B------:R-:W3:Y:S08]  /*18580*/  @P0 LDC R3, c[0x0][0x44c] ;  /* 0x00011300ff030b82 */ /* 0x000ef00000000800 */
[----:B----4-:R-:W4:Y:S01]  /*18590*/  @P0 LDC R5, c[0x0][0x450] ;  /* 0x00011400ff050b82 */ /* 0x010f220000000800 */
[----:B--2---:R-:W-:Y:S02]  /*185a0*/  @P1 IMAD.IADD R9, R4, 0x1, -R2 ;  /* 0x0000000104091824 */ /* 0x004fe400078e0a02 */
[----:B------:R-:W-:-:S04]  /*185b0*/  IMAD R2, R25, 0xc0, RZ ;  /* 0x000000c019027824 */ /* 0x000fc800078e02ff */
[----:B------:R-:W-:-:S04]  /*185c0*/  VIADD R2, R2, 0xbf ;  /* 0x000000bf02027836 */ /* 0x000fc80000000000 */
[----:B---3--:R-:W-:-:S05]  /*185d0*/  @P0 IMAD.HI.U32 R3, R2, R3, RZ ;  /* 0x0000000302030227 */ /* 0x008fca00078e00ff */
[----:B----4-:R-:W-:Y:S01]  /*185e0*/  @P0 SHF.R.U32.HI R2, RZ, R5, R3 ;  /* 0x00000005ff020219 */ /* 0x010fe20000011603 */
[----:B------:R-:W-:-:S05]  /*185f0*/  IMAD.IADD R3, R6, 0x1, R9 ;  /* 0x0000000106037824 */ /* 0x000fca00078e0209 */
[----:B------:R2:W-:Y:S01]  /*18600*/  STL [R1+0x20], R3 ;  /* 0x0000200301007387 */ /* 0x0005e20000100800 */
[----:B------:R-:W-:-:S05]  /*18610*/  IADD3 R20, R3, 0x80, -R8 ;  /* 0x0000008003147810 */ /* 0x000fca0007ffe808 */
[----:B------:R-:W-:Y:S02]  /*18620*/  IMAD.IADD R2, R20, 0x1, R2 ;  /* 0x0000000114027824 */ /* 0x000fe400078e0202 */
[----:B--2---:R-:W-:-:S05]  /*18630*/  VIADD R3, R3, 0x7f ;  /* 0x0000007f03037836 */ /* 0x004fca0000000000 */
[----:B------:R-:W-:-:S04]  /*18640*/  SHF.R.S32.HI R4, RZ, 0x1f, R3 ;  /* 0x0000001fff047819 */ /* 0x000fc80000011403 */
[----:B------:R-:W-:Y:S02]  /*18650*/  LEA.HI R4, R4, R3, RZ, 0x7 ;  /* 0x0000000304047211 */ /* 0x000fe400078f38ff */
[----:B------:R-:W-:Y:S02]  /*18660*/  SHF.R.S32.HI R3, RZ, 0x1f, R2 ;  /* 0x0000001fff037819 */ /* 0x000fe40000011402 */
[----:B------:R-:W-:Y:S02]  /*18670*/  SHF.R.S32.HI R21, RZ, 0x7, R4 ;  /* 0x00000007ff157819 */ /* 0x000fe40000011404 */
[----:B------:R-:W-:Y:S02]  /*18680*/  LEA.HI R3, R3, R2, RZ, 0x7 ;  /* 0x0000000203037211 */ /* 0x000fe400078f38ff */
[----:B------:R-:W-:Y:S02]  /*18690*/  SHF.R.U32.HI R4, RZ, 0x10, R7 ;  /* 0x00000010ff047819 */ /* 0x000fe40000011607 */
[----:B------:R-:W-:-:S02]  /*186a0*/  SHF.R.S32.HI R3, RZ, 0x7, R3 ;  /* 0x00000007ff037819 */ /* 0x000fc40000011403 */
[----:B------:R-:W-:Y:S02]  /*186b0*/  MOV R2, RZ ;  /* 0x000000ff00027202 */ /* 0x000fe40000000f00 */
[----:B------:R-:W-:-:S04]  /*186c0*/  VIMNMX R5, R21, R3, PT ;  /* 0x0000000315057248 */ /* 0x000fc80003fe0100 */
[----:B------:R-:W-:-:S13]  /*186d0*/  ISETP.GE.AND P0, PT, R5, 0x1, PT ;  /* 0x000000010500780c */ /* 0x000fda0003f06270 */
[----:B------:R-:W-:Y:S05]  /*186e0*/  @!P0 BRA `(.L_x_12530) ;  /* 0x0000000000748947 */ /* 0x000fea0003800000 */
[----:B------:R-:W-:Y:S01]  /*186f0*/  ISETP.NE.AND P0, PT, R4, RZ, PT ;  /* 0x000000ff0400720c */ /* 0x000fe20003f05270 */
[----:B------:R-:W-:-:S03]  /*18700*/  ULDC UR4, c[0x0][0x9f0] ;  /* 0x00027c0000047ab9 */ /* 0x000fc60000000800 */
[----:B------:R-:W-:-:S04]  /*18710*/  SEL R7, R4, UR4, P0 ;  /* 0x0000000404077c07 */ /* 0x000fc80008000000 */
[----:B01----:R-:W-:Y:S02]  /*18720*/  IABS R8, R7 ;  /* 0x0000000700087213 */ /* 0x003fe40000000000 */
        /* <DEDUP_REMOVED lines=24> */
[----:B------:R-:W-:-:S07]  /*188b0*/  @!P2 LOP3.LUT R2, RZ, R7, RZ, 0x33, !PT ;  /* 0x00000007ff02a212 */ /* 0x000fce00078e33ff */
.L_x_12530:
[----:B------:R-:W-:Y:S05]  /*188c0*/  BSYNC B0 ;  /* 0x0000000000007941 */ /* 0x000fea0003800000 */
.L_x_12529:
        /* <DEDUP_REMOVED lines=20> */
[----:B------:R-:W2:Y:S02]  /*18a10*/  S2R R6, SR_TID.X ;  /* 0x0000000000067919 */ /* 0x000ea40000002100 */
[----:B--2---:R-:W-:-:S04]  /*18a20*/  SHF.R.U32.HI R6, RZ, 0x5, R6 ;  /* 0x00000005ff067819 */ /* 0x004fc80000011606 */
[----:B------:R-:W-:-:S05]  /*18a30*/  LOP3.LUT R6, R6, 0x3, RZ, 0xc0, !PT ;  /* 0x0000000306067812 */ /* 0x000fca00078ec0ff */
[----:B------:R2:W3:Y:S02]  /*18a40*/  SHFL.IDX PT, R14, R6, RZ, 0x1f ;  /* 0x00001fff060e7589 */ /* 0x0004e400000e0000 */
.L_x_12698:
[----:B---3--:R-:W-:Y:S02]  /*18a50*/  ISETP.NE.AND P0, PT, R14, RZ, PT ;  /* 0x000000ff0e00720c */ /* 0x008fe40003f05270 */
[----:B------:R-:W-:-:S11]  /*18a60*/  PLOP3.LUT P6, PT, PT, PT, PT, 0x8, 0x0 ;  /* 0x000000000000781c */ /* 0x000fd60003fce170 */
[----:B------:R-:W-:Y:S05]  /*18a70*/  @P0 BRA `(.L_x_12534) ;  /* 0x00000000000c0947 */ /* 0x000fea0003800000 */
[----:B------:R-:W-:-:S03]  /*18a80*/  UMOV UR4, 0xffffffff ;  /* 0xffffffff00047882 */ /* 0x000fc60000000000 */
[----:B------:R-:W-:Y:S05]  /*18a90*/  BRA.DIV UR4, `(.L_x_12535) ;  /* 0x0000007204507947 */ /* 0x000fea000b800000 */
[----:B------:R-:W-:-:S13]  /*18aa0*/  ELECT P6, URZ, PT ;  /* 0x00000000003f782f */ /* 0x000fda00038c0000 */
.L_x_12534:
[----:B--2---:R-:W2:Y:S01]  /*18ab0*/  LDL R6, [R1+0x4c] ;  /* 0x00004c0001067983 */ /* 0x004ea20000100800 */
[----:B------:R-:W-:Y:S01]  /*18ac0*/  BSSY B1, `(.L_x_12536) ;  /* 0x0000008000017945 */ /* 0x000fe20003800000 */
[----:B--2---:R-:W-:-:S05]  /*18ad0*/  VIADD R6, R6, 0x1 ;  /* 0x0000000106067836 */ /* 0x004fca0000000000 */
[----:B------:R-:W-:-:S04]  /*18ae0*/  LEA.HI R7, R6, R6, RZ, 0x1 ;  /* 0x0000000606077211 */ /* 0x000fc800078f08ff */
[----:B------:R-:W-:-:S05]  /*18af0*/  LOP3.LUT R7, R7, 0xfffffffe, RZ, 0xc0, !PT ;  /* 0xfffffffe07077812 */ /* 0x000fca00078ec0ff */
[----:B------:R-:W-:-:S05]  /*18b00*/  IMAD.IADD R6, R6, 0x1, -R7 ;  /* 0x0000000106067824 */ /* 0x000fca00078e0a07 */
[----:B------:R-:W-:-:S04]  /*18b10*/  SHF.L.U32 R6, R6, 0x1f, RZ ;  /* 0x0000001f06067819 */ /* 0x000fc800000006ff */
[----:B------:R-:W2:Y:S02]  /*18b20*/  SYNCS.PHASECHK.TRANS64.TRYWAIT P0, [R16+URZ+0x2d820], R6 ;  /* 0x02d82006100075a7 */ /* 0x000ea4000800017f */
[----:B--2---:R-:W-:Y:S05]  /*18b30*/  @!P0 BRA `(.L_x_12537) ;  /* 0x0000007000488947 */ /* 0x004fea0003800000 */
.L_x_12701:
[----:B------:R-:W-:Y:S05]  /*18b40*/  BSYNC B1 ;  /* 0x0000000000017941 */ /* 0x000fea0003800000 */
.L_x_12536:
[----:B------:R-:W-:Y:S04]  /*18b50*/  BSSY B1, `(.L_x_12538) ;  /* 0x000008c000017945 */ /* 0x000fe80003800000 */
[----:B------:R-:W-:Y:S05]  /*18b60*/  @!P6 BRA `(.L_x_12539) ;  /* 0x000000080028e947 */ /* 0x000fea0003800000 */
[----:B01----:R-:W3:Y:S01]  /*18b70*/  LDL R8, [R1+0x4] ;  /* 0x0000040001087983 */ /* 0x003ee20000100800 */
[----:B------:R-:W-:Y:S01]  /*18b80*/  IMAD R9, R29, 0x8, R16 ;  /* 0x000000081d097824 */ /* 0x000fe200078e0210 */
[----:B------:R-:W0:Y:S01]  /*18b90*/  S2R R7, SR_TID.X ;  /* 0x0000000000077919 */ /* 0x000e220000002100 */
[----:B------:R-:W-:Y:S01]  /*18ba0*/  BSSY B2, `(.L_x_12540) ;  /* 0x0000006000027945 */ /* 0x000fe20003800000 */
[----:B0-----:R-:W-:-:S04]  /*18bb0*/  LOP3.LUT R7, R7, 0x7f, RZ, 0xc0, !PT ;  /* 0x0000007f07077812 */ /* 0x001fc800078ec0ff */
[----:B------:R-:W-:Y:S02]  /*18bc0*/  ISETP.NE.AND P1, PT, R7, RZ, PT ;  /* 0x000000ff0700720c */ /* 0x000fe40003f25270 */
[----:B---3--:R-:W-:-:S04]  /*18bd0*/  SHF.L.U32 R11, R8, 0x1f, RZ ;  /* 0x0000001f080b7819 */ /* 0x008fc800000006ff */
[----:B------:R-:W0:Y:S02]  /*18be0*/  SYNCS.PHASECHK.TRANS64.TRYWAIT P0, [R9+URZ+0x2d8a0], R11 ;  /* 0x02d8a00b090075a7 */ /* 0x000e24000800017f */
[----:B0-----:R-:W-:Y:S05]  /*18bf0*/  @!P0 BRA `(.L_x_12541) ;  /* 0x00000070002c8947 */ /* 0x001fea0003800000 */
.L_x_12702:
[----:B------:R-:W-:Y:S05]  /*18c00*/  BSYNC B2 ;  /* 0x0000000000027941 */ /* 0x000fea0003800000 */
.L_x_12540:
[----:B------:R-:W-:Y:S04]  /*18c10*/  BSSY B2, `(.L_x_12542) ;  /* 0x0000009000027945 */ /* 0x000fe80003800000 */
[----:B------:R-:W-:Y:S05]  /*18c20*/  @P1 BRA `(.L_x_12543) ;  /* 0x00000000001c1947 */ /* 0x000fea0003800000 */
[----:B--2---:R-:W1:Y:S02]  /*18c30*/  S2R R6, SR_TID.X ;  /* 0x0000000000067919 */ /* 0x004e640000002100 */
[----:B-1----:R-:W-:Y:S01]  /*18c40*/  LOP3.LUT R7, R6, 0x1f, RZ, 0xc0, !PT ;  /* 0x0000001f06077812 */ /* 0x002fe200078ec0ff */
[----:B------:R-:W-:-:S03]  /*18c50*/  IMAD.MOV.U32 R6, RZ, RZ, 0x6000 ;  /* 0x00006000ff067424 */ /* 0x000fc600078e00ff */
[----:B------:R-:W-:Y:S01]  /*18c60*/  ISETP.NE.AND P0, PT, R7, RZ, PT ;  /* 0x000000ff0700720c */ /* 0x000fe20003f05270 */
[----:B------:R1:W-:-:S12]  /*18c70*/  SYNCS.ARRIVE.TRANS64 RZ, [R9+URZ+0x2d890], R6 ;  /* 0x02d8900609ff79a7 */ /* 0x0003d8000800003f */
[----:B-1----:R-:W-:Y:S05]  /*18c80*/  @!P0 BRA `(.L_x_12543) ;  /* 0x0000000000048947 */ /* 0x002fea0003800000 */
[----:B------:R-:W-:Y:S01]  /*18c90*/  BPT.TRAP 0x1 ;  /* 0x000000040000795c */ /* 0x000fe20000300000 */
.L_x_12543:
[----:B------:R-:W-:Y:S05]  /*18ca0*/  BSYNC B2 ;  /* 0x0000000000027941 */ /* 0x000fea0003800000 */
.L_x_12542:
[----:B------:R-:W-:Y:S01]  /*18cb0*/  MOV R14, RZ ;  /* 0x000000ff000e7202 */ /* 0x000fe20000000f00 */
[----:B------:R-:W-:Y:S01]  /*18cc0*/  IMAD R7, R5, 0x80, R0 ;  /* 0x0000008005077824 */ /* 0x000fe200078e0200 */
[----:B------:R-:W-:Y:S01]  /*18cd0*/  UIADD3 UR4, UP0, UR42, 0x570, URZ ;  /* 0x000005702a047890 */ /* 0x000fe2000ff1e03f */
[----:B------:R-:W-:Y:S01]  /*18ce0*/  IMAD R8, R29, 0x6000, R16 ;  /* 0x000060001d087824 */ /* 0x000fe200078e0210 */
[----:B------:R-:W-:Y:S01]  /*18cf0*/  R2UR UR10, R14 ;  /* 0x000000000e0a72ca */ /* 0x000fe200000e0000 */
[----:B------:R-:W-:Y:S01]  /*18d00*/  VIADD R7, R7, 0xffffff80 ;  /* 0xffffff8007077836 */ /* 0x000fe20000000000 */
[----:B------:R-:W-:Y:S01]  /*18d10*/  PLOP3.LUT P0, PT, PT, PT, PT, 0x80, 0x0 ;  /* 0x000000000000781c */ /* 0x000fe20003f0f070 */
[----:B--2---:R-:W-:Y:S01]  /*18d20*/  VIADD R6, R9, 0x2d890 ;  /* 0x0002d89009067836 */ /* 0x004fe20000000000 */
[----:B------:R-:W-:Y:S01]  /*18d30*/  UIADD3.X UR5, URZ, UR43, URZ, UP0, !UPT ;  /* 0x0000002b3f057290 */ /* 0x000fe200087fe43f */
[----:B------:R-:W-:Y:S01]  /*18d40*/  VIADD R10, R8, 0x15400 ;  /* 0x00015400080a7836 */ /* 0x000fe20000000000 */
[----:B------:R-:W-:Y:S01]  /*18d50*/  UMOV UR6, 0x0 ;  /* 0x0000000000067882 */ /* 0x000fe20000000000 */
[----:B------:R-:W-:-:S09]  /*18d60*/  UMOV UR7, 0x12f00000 ;  /* 0x12f0000000077882 */ /* 0x000fd20000000000 */
.L_x_12544:
        /* <DEDUP_REMOVED lines=16> */
.L_x_12545:
        /* <DEDUP_REMOVED lines=16> */
.L_x_12546:
        /* <DEDUP_REMOVED lines=13> */
.L_x_12703:
[----:B------:R-:W-:Y:S05]  /*19040*/  BSYNC B2 ;  /* 0x0000000000027941 */ /* 0x000fea0003800000 */
.L_x_12547:
[----:B------:R-:W-:Y:S01]  /*19050*/  BSSY B2, `(.L_x_12549) ;  /* 0x000000b000027945 */ /* 0x000fe20003800000 */
[----:B------:R-:W-:Y:S01]  /*19060*/  MOV R10, 0x0 ;  /* 0x00000000000a7802 */ /* 0x000fe20000000f00 */
[----:B01----:R-:W-:Y:S02]  /*19070*/  IMAD.MOV.U32 R11, RZ, RZ, 0x12f00000 ;  /* 0x12f00000ff0b7424 */ /* 0x003fe400078e00ff */
[----:B------:R-:W-:Y:S05]  /*19080*/  @P1 BRA `(.L_x_12550) ;  /* 0x00000000001c1947 */ /* 0x000fea0003800000 */
[----:B------:R-:W0:Y:S02]  /*19090*/  S2R R6, SR_TID.X ;  /* 0x0000000000067919 */ /* 0x000e240000002100 */
[----:B0-----:R-:W-:Y:S01]  /*190a0*/  LOP3.LUT R15, R6, 0x1f, RZ, 0xc0, !PT ;  /* 0x0000001f060f7812 */ /* 0x001fe200078ec0ff */
[----:B------:R-:W-:-:S03]  /*190b0*/  IMAD.MOV.U32 R6, RZ, RZ, 0x6000 ;  /* 0x00006000ff067424 */ /* 0x000fc600078e00ff */
[----:B------:R-:W-:Y:S01]  /*190c0*/  ISETP.NE.AND P0, PT, R15, RZ, PT ;  /* 0x000000ff0f00720c */ /* 0x000fe20003f05270 */
[----:B------:R0:W-:-:S12]  /*190d0*/  SYNCS.ARRIVE.TRANS64 RZ, [R9+URZ+0x2d8b0], R6 ;  /* 0x02d8b00609ff79a7 */ /* 0x0001d8000800003f */
[----:B0-----:R-:W-:Y:S05]  /*190e0*/  @!P0 BRA `(.L_x_12550) ;  /* 0x0000000000048947 */ /* 0x001fea0003800000 */
[----:B------:R-:W-:Y:S01]  /*190f0*/  BPT.TRAP 0x1 ;  /* 0x000000040000795c */ /* 0x000fe20000300000 */
.L_x_12550:
[----:B------:R-:W-:Y:S05]  /*19100*/  BSYNC B2 ;  /* 0x0000000000027941 */ /* 0x000fea0003800000 */
.L_x_12549:
        /* <DEDUP_REMOVED lines=8> */
.L_x_12551:
        /* <DEDUP_REMOVED lines=15> */
.L_x_12552:
        /* <DEDUP_REMOVED lines=15> */
.L_x_12553:
        /* <DEDUP_REMOVED lines=9> */
[----:B---3--:R-:W-:Y:S05]  /*19400*/  @P0 BRA.U.ANY `(.L_x_12553) ;  /* 0xfffffffd00d80947 */ /* 0x008fea000393ffff */
.L_x_12539:
[----:B------:R-:W-:Y:S05]  /*19410*/  BSYNC B1 ;  /* 0x0000000000017941 */ /* 0x000fea0003800000 */
.L_x_12538:
[----:B--2---:R-:W2:Y:S01]  /*19420*/  LDL.LU R6, [R1+0x4] ;  /* 0x0000040001067983 */ /* 0x004ea20000300800 */
[----:B------:R-:W-:Y:S01]  /*19430*/  VIADD R29, R29, 0x1 ;  /* 0x000000011d1d7836 */ /* 0x000fe20000000000 */
[----:B------:R-:W-:Y:S01]  /*19440*/  PLOP3.LUT P0, PT, PT, PT, PT, 0x8, 0x0 ;  /* 0x000000000000781c */ /* 0x000fe20003f0e170 */
[----:B0-----:R-:W-:-:S03]  /*19450*/  VIADD R10, R5, 0xfffffffe ;  /* 0xfffffffe050a7836 */ /* 0x001fc60000000000 */
[C---:B------:R-:W-:Y:S02]  /*19460*/  ISETP.NE.AND P1, PT, R29.reuse, 0x2, PT ;  /* 0x000000021d00780c */ /* 0x040fe40003f25270 */
[----:B------:R-:W-:Y:S02]  /*19470*/  ISETP.GE.AND P2, PT, R10, R3, PT ;  /* 0x000000030a00720c */ /* 0x000fe40003f46270 */
[----:B------:R-:W-:Y:S02]  /*19480*/  SEL R5, RZ, 0x1, P1 ;  /* 0x00000001ff057807 */ /* 0x000fe40000800000 */
[----:B------:R-:W-:Y:S02]  /*19490*/  SEL R29, R29, RZ, P1 ;  /* 0x000000ff1d1d7207 */ /* 0x000fe40000800000 */
[----:B--2---:R-:W-:-:S05]  /*194a0*/  LOP3.LUT R6, R6, R5, RZ, 0x3c, !PT ;  /* 0x0000000506067212 */ /* 0x004fca00078e3cff */
[----:B------:R2:W-:Y:S02]  /*194b0*/  STL [R1+0x4], R6 ;  /* 0x0000040601007387 */ /* 0x0005e40000100800 */
[----:B------:R-:W-:Y:S05]  /*194c0*/  @!P2 BRA `(.L_x_12532) ;  /* 0x00000008005ca947 */ /* 0x000fea0003800000 */
.L_x_12570:
[----:B------:R-:W-:Y:S05]  /*194d0*/  YIELD ;  /* 0x0000000000007946 */ /* 0x000fea0003800000 */
[----:B------:R-:W-:Y:S04]  /*194e0*/  BSSY B1, `(.L_x_12554) ;  /* 0x000008b000017945 */ /* 0x000fe80003800000 */
[----:B---3--:R-:W-:Y:S05]  /*194f0*/  @!P6 BRA `(.L_x_12555) ;  /* 0x000000080024e947 */ /* 0x008fea0003800000 */
[----:B--2---:R-:W1:Y:S01]  /*19500*/  LDL R6, [R1+0x4] ;  /* 0x0000040001067983 */ /* 0x004e620000100800 */
[----:B------:R-:W-:Y:S01]  /*19510*/  LEA R9, R29, R16, 0x3 ;  /* 0x000000101d097211 */ /* 0x000fe200078e18ff */
[----:B------:R-:W0:Y:S01]  /*19520*/  S2R R5, SR_TID.X ;  /* 0x0000000000057919 */ /* 0x000e220000002100 */
[----:B------:R-:W-:Y:S01]  /*19530*/  BSSY B2, `(.L_x_12556) ;  /* 0x0000006000027945 */ /* 0x000fe20003800000 */
[----:B0-----:R-:W-:-:S04]  /*19540*/  LOP3.LUT R5, R5, 0x7f, RZ, 0xc0, !PT ;  /* 0x0000007f05057812 */ /* 0x001fc800078ec0ff */
[----:B------:R-:W-:Y:S02]  /*19550*/  ISETP.NE.AND P2, PT, R5, RZ, PT ;  /* 0x000000ff0500720c */ /* 0x000fe40003f45270 */
[----:B-1----:R-:W-:-:S04]  /*19560*/  SHF.L.U32 R8, R6, 0x1f, RZ ;  /* 0x0000001f06087819 */ /* 0x002fc800000006ff */
[----:B------:R-:W0:Y:S02]  /*19570*/  SYNCS.PHASECHK.TRANS64.TRYWAIT P1, [R9+URZ+0x2d8a0], R8 ;  /* 0x02d8a008090075a7 */ /* 0x000e24000802017f */
[----:B0-----:R-:W-:Y:S05]  /*19580*/  @!P1 BRA `(.L_x_12557) ;  /* 0x0000006400f09947 */ /* 0x001fea0003800000 */
.L_x_12704:
[----:B------:R-:W-:Y:S05]  /*19590*/  BSYNC B2 ;  /* 0x0000000000027941 */ /* 0x000fea0003800000 */
.L_x_12556:
[----:B------:R-:W-:Y:S04]  /*195a0*/  BSSY B2, `(.L_x_12558) ;  /* 0x0000009000027945 */ /* 0x000fe80003800000 */
[----:B------:R-:W-:Y:S05]  /*195b0*/  @P2 BRA `(.L_x_12559) ;  /* 0x00000000001c2947 */ /* 0x000fea0003800000 */
[----:B------:R-:W1:Y:S02]  /*195c0*/  S2R R5, SR_TID.X ;  /* 0x0000000000057919 */ /* 0x000e640000002100 */
[----:B-1----:R-:W-:Y:S01]  /*195d0*/  LOP3.LUT R6, R5, 0x1f, RZ, 0xc0, !PT ;  /* 0x0000001f05067812 */ /* 0x002fe200078ec0ff */
[----:B------:R-:W-:-:S03]  /*195e0*/  IMAD.MOV.U32 R5, RZ, RZ, 0x6000 ;  /* 0x00006000ff057424 */ /* 0x000fc600078e00ff */
[----:B------:R-:W-:Y:S01]  /*195f0*/  ISETP.NE.AND P1, PT, R6, RZ, PT ;  /* 0x000000ff0600720c */ /* 0x000fe20003f25270 */
[----:B------:R1:W-:-:S12]  /*19600*/  SYNCS.ARRIVE.TRANS64 RZ, [R9+URZ+0x2d890], R5 ;  /* 0x02d8900509ff79a7 */ /* 0x0003d8000800003f */
[----:B-1----:R-:W-:Y:S05]  /*19610*/  @!P1 BRA `(.L_x_12559) ;  /* 0x0000000000049947 */ /* 0x002fea0003800000 */
[----:B------:R-:W-:Y:S01]  /*19620*/  BPT.TRAP 0x1 ;  /* 0x000000040000795c */ /* 0x000fe20000300000 */
.L_x_12559:
[----:B------:R-:W-:Y:S05]  /*19630*/  BSYNC B2 ;  /* 0x0000000000027941 */ /* 0x000fea0003800000 */
.L_x_12558:
        /* <DEDUP_REMOVED lines=11> */
.L_x_12560:
        /* <DEDUP_REMOVED lines=16> */
.L_x_12561:
        /* <DEDUP_REMOVED lines=16> */
.L_x_12562:
        /* <DEDUP_REMOVED lines=13> */
.L_x_12705:
[----:B------:R-:W-:Y:S05]  /*199c0*/  BSYNC B2 ;  /* 0x0000000000027941 */ /* 0x000fea0003800000 */
.L_x_12563:
        /* <DEDUP_REMOVED lines=11> */
.L_x_12566:
[----:B------:R-:W-:Y:S05]  /*19a80*/  BSYNC B2 ;  /* 0x0000000000027941 */ /* 0x000fea0003800000 */
.L_x_12565:
        /* <DEDUP_REMOVED lines=8> */
.L_x_12567:
        /* <DEDUP_REMOVED lines=15> */
.L_x_12568:
        /* <DEDUP_REMOVED lines=15> */
.L_x_12569:
        /* <DEDUP_REMOVED lines=10> */
.L_x_12555:
[----:B------:R-:W-:Y:S05]  /*19d90*/  BSYNC B1 ;  /* 0x0000000000017941 */ /* 0x000fea0003800000 */
.L_x_12554:
[----:B-1----:R-:W3:Y:S01]  /*19da0*/  LDL.LU R8, [R1+0x4] ;  /* 0x0000040001087983 */ /* 0x002ee20000300800 */
[----:B------:R-:W-:Y:S01]  /*19db0*/  VIADD R29, R29, 0x1 ;  /* 0x000000011d1d7836 */ /* 0x000fe20000000000 */
[C---:B------:R-:W-:Y:S02]  /*19dc0*/  ISETP.GT.AND P2, PT, R10.reuse, R3, PT ;  /* 0x000000030a00720c */ /* 0x040fe40003f44270 */
[----:B------:R-:W-:Y:S02]  /*19dd0*/  IADD3 R10, R10, -0x1, RZ ;  /* 0xffffffff0a0a7810 */ /* 0x000fe40007ffe0ff */
[----:B------:R-:W-:-:S04]  /*19de0*/  ISETP.NE.AND P1, PT, R29, 0x2, PT ;  /* 0x000000021d00780c */ /* 0x000fc80003f25270 */
[----:B------:R-:W-:Y:S02]  /*19df0*/  SEL R5, RZ, 0x1, P1 ;  /* 0x00000001ff057807 */ /* 0x000fe40000800000 */
[----:B------:R-:W-:Y:S02]  /*19e00*/  SEL R29, R29, RZ, P1 ;  /* 0x000000ff1d1d7207 */ /* 0x000fe40000800000 */
[----:B---3--:R-:W-:-:S05]  /*19e10*/  LOP3.LUT R8, R8, R5, RZ, 0x3c, !PT ;  /* 0x0000000508087212 */ /* 0x008fca00078e3cff */
[----:B------:R3:W-:Y:S01]  /*19e20*/  STL [R1+0x4], R8 ;  /* 0x0000040801007387 */ /* 0x0007e20000100800 */
[----:B------:R-:W-:Y:S05]  /*19e30*/  @P2 BRA `(.L_x_12570) ;  /* 0xfffffff400a42947 */ /* 0x000fea000383ffff */
.L_x_12532:
[----:B------:R-:W-:Y:S05]  /*19e40*/  BSYNC B0 ;  /* 0x0000000000007941 */ /* 0x000fea0003800000 */
.L_x_12531:
[----:B------:R-:W4:Y:S01]  /*19e50*/  LDC R0, c[0x0][0x448] ;  /* 0x00011200ff007b82 */ /* 0x000f220000000800 */
[----:B------:R-:W-:Y:S01]  /*19e60*/  IMAD.MOV.U32 R2, RZ, RZ, 0xc0 ;  /* 0x000000c0ff027424 */ /* 0x000fe200078e00ff */
[----:B------:R-:W-:Y:S01]  /*19e70*/  ISETP.NE.AND P2, PT, R4, RZ, PT ;  /* 0x000000ff0400720c */ /* 0x000fe20003f45270 */
[----:B------:R-:W-:Y:S05]  /*19e80*/  @!P0 WARPSYNC.ALL ;  /* 0x0000000000008948 */ /* 0x000fea0003800000 */
[----:B------:R-:W-:Y:S01]  /*19e90*/  IMAD R2, R25, R2, 0xbf ;  /* 0x000000bf19027424 */ /* 0x000fe200078e0202 */
[----:B------:R-:W-:Y:S06]  /*19ea0*/  BSSY B0, `(.L_x_12571) ;  /* 0x000002a000007945 */ /* 0x000fec0003800000 */
[----:B------:R-:W0:Y:S08]  /*19eb0*/  @!P2 LDC R4, c[0x0][0x9f0] ;  /* 0x00027c00ff04ab82 */ /* 0x000e300000000800 */
[----:B------:R-:W-:Y:S01]  /*19ec0*/  @!P0 BAR.SYNC.DEFER_BLOCKING 0xc, 0x200 ;  /* 0x0308000000008b1d */ /* 0x000fe20000010000 */
[----:B----4-:R-:W-:-:S13]  /*19ed0*/  ISETP.NE.AND P1, PT, R0, 0x1, PT ;  /* 0x000000010000780c */ /* 0x010fda0003f25270 */
[----:B------:R-:W4:Y:S08]  /*19ee0*/  @P1 LDC R0, c[0x0][0x44c] ;  /* 0x00011300ff001b82 */ /* 0x000f300000000800 */
[----:B------:R-:W5:Y:S01]  /*19ef0*/  @P1 LDC R3, c[0x0][0x450] ;  /* 0x00011400ff031b82 */ /* 0x000f620000000800 */
[----:B----4-:R-:W-:-:S05]  /*19f00*/  @P1 IMAD.HI.U32 R0, R2, R0, RZ ;  /* 0x0000000002001227 */ /* 0x010fca00078e00ff */
[----:B-----5:R-:W-:-:S05]  /*19f10*/  @P1 SHF.R.U32.HI R2, RZ, R3, R0 ;  /* 0x00000003ff021219 */ /* 0x020fca0000011600 */
[----:B------:R-:W-:-:S05]  /*19f20*/  IMAD.IADD R2, R20, 0x1, R2 ;  /* 0x0000000114027824 */ /* 0x000fca00078e0202 */
[----:B------:R-:W-:-:S04]  /*19f30*/  SHF.R.S32.HI R0, RZ, 0x1f, R2 ;  /* 0x0000001fff007819 */ /* 0x000fc80000011402 */
[----:B------:R-:W-:-:S04]  /*19f40*/  LEA.HI R0, R0, R2, RZ, 0x7 ;  /* 0x0000000200007211 */ /* 0x000fc800078f38ff */
[----:B------:R-:W-:-:S04]  /*19f50*/  SHF.R.S32.HI R0, RZ, 0x7, R0 ;  /* 0x00000007ff007819 */ /* 0x000fc80000011400 */
[----:B------:R-:W-:Y:S01]  /*19f60*/  VIMNMX R21, R21, R0, PT ;  /* 0x0000000015157248 */ /* 0x000fe20003fe0100 */
[----:B------:R-:W-:-:S03]  /*19f70*/  IMAD.MOV.U32 R0, RZ, RZ, RZ ;  /* 0x000000ffff007224 */ /* 0x000fc600078e00ff */
[----:B------:R-:W-:-:S13]  /*19f80*/  ISETP.GE.AND P1, PT, R21, 0x1, PT ;  /* 0x000000011500780c */ /* 0x000fda0003f26270 */
[----:B0-----:R-:W-:Y:S05]  /*19f90*/  @!P1 BRA `(.L_x_12572) ;  /* 0x0000000000689947 */ /* 0x001fea0003800000 */
[-C--:B------:R-:W-:Y:S02]  /*19fa0*/  IABS R0, R4.reuse ;  /* 0x0000000400007213 */ /* 0x080fe40000000000 */
        /* <DEDUP_REMOVED lines=25> */
.L_x_12572:
[----:B------:R-:W-:Y:S05]  /*1a140*/  BSYNC B0 ;  /* 0x0000000000007941 */ /* 0x000fea0003800000 */
.L_x_12571:
        /* <DEDUP_REMOVED lines=13> */
[----:B------:R-:W4:Y:S01]  /*1a220*/  LDC.64 R2, c[0x0][0xc60] ;  /* 0x00031800ff027b82 */ /* 0x000f220000000a00 */
[----:B------:R-:W0:Y:S02]  /*1a230*/  FLO.U32 R0, UR4 ;  /* 0x0000000400007d00 */ /* 0x000e2400080e0000 */
[----:B0-----:R-:W-:-:S06]  /*1a240*/  ISETP.EQ.U32.AND P0, PT, R0, R5, PT ;  /* 0x000000050000720c */ /* 0x001fcc0003f02070 */
[----:B------:R-:W4:Y:S07]  /*1a250*/  POPC R5, UR4 ;  /* 0x0000000400057d09 */ /* 0x000f2e0008000000 */
[----:B----4-:R-:W4:Y:S01]  /*1a260*/  @P0 ATOMG.E.ADD.STRONG.GPU PT, R3, desc[UR38][R2.64], R5 ;  /* 0x00000005020309a8 */ /* 0x010f2200081ee1e6 */
[----:B------:R-:W0:Y:S02]  /*1a270*/  S2R R4, SR_LTMASK ;  /* 0x0000000000047919 */ /* 0x000e240000003900 */
[----:B0-----:R-:W-:-:S04]  /*1a280*/  LOP3.LUT R4, R4, UR4, RZ, 0xc0, !PT ;  /* 0x0000000404047c12 */ /* 0x001fc8000f8ec0ff */
[----:B------:R-:W0:Y:S01]  /*1a290*/  POPC R7, R4 ;  /* 0x0000000400077309 */ /* 0x000e220000000000 */
[----:B----4-:R-:W0:Y:S02]  /*1a2a0*/  SHFL.IDX PT, R0, R3, R0, 0x1f ;  /* 0x00001f0003007589 */ /* 0x010e2400000e0000 */
[----:B0-----:R-:W-:Y:S01]  /*1a2b0*/  IADD3 R24, R0, UR37, R7 ;  /* 0x0000002500187c10 */ /* 0x001fe2000fffe007 */
[----:B------:R-:W-:Y:S06]  /*1a2c0*/  BRA `(.L_x_12575) ;  /* 0x0000003000c07947 */ /* 0x000fec0003800000 */
.L_x_12574:
        /* <DEDUP_REMOVED lines=12> */
[----:B--2---:R-:W-:Y:S02]  /*1a390*/  IMAD.U32 R6, RZ, RZ, UR8 ;  /* 0x00000008ff067e24 */ /* 0x004fe4000f8e00ff */
[----:B------:R-:W-:-:S02]  /*1a3a0*/  IMAD.U32 R7, RZ, RZ, UR9 ;  /* 0x00000009ff077e24 */ /* 0x000fc4000f8e00ff */
[----:B------:R-:W-:Y:S02]  /*1a3b0*/  IMAD.U32 R11, RZ, RZ, UR5 ;  /* 0x00000005ff0b7e24 */ /* 0x000fe4000f8e00ff */
[----:B-1-3--:R-:W-:Y:S02]  /*1a3c0*/  IMAD.MOV.U32 R8, RZ, RZ, 0x70 ;  /* 0x00000070ff087424 */ /* 0x00afe400078e00ff */
[----:B------:R-:W-:Y:S02]  /*1a3d0*/  IMAD.MOV.U32 R12, RZ, RZ, 0x1 ;  /* 0x00000001ff0c7424 */ /* 0x000fe400078e00ff */
[----:B------:R-:W-:-:S07]  /*1a3e0*/  IMAD.MOV.U32 R13, RZ, RZ, RZ ;  /* 0x000000ffff0d7224 */ /* 0x000fce00078e00ff */
[----:B------:R-:W-:-:S07]  /*1a3f0*/  LEPC R20, `(.L_x_12577) ;  /* 0x000000001014794e */ /* 0x000fce0000000000 */
[----:B0-----:R-:W-:Y:S05]  /*1a400*/  CALL.ABS.NOINC R2 ;  /* 0x0000000002007343 */ /* 0x001fea0003c00000 */
.L_x_12577:
[----:B------:R-:W-:Y:S05]  /*1a410*/  BSYNC B6 ;  /* 0x0000000000067941 */ /* 0x000fea0003800000 */
.L_x_12576:
        /* <DEDUP_REMOVED lines=12> */
[----:B--2---:R-:W-:Y:S02]  /*1a4e0*/  IMAD.U32 R6, RZ, RZ, UR8 ;  /* 0x00000008ff067e24 */ /* 0x004fe4000f8e00ff */
[----:B------:R-:W-:-:S02]  /*1a4f0*/  IMAD.U32 R10, RZ, RZ, UR4 ;  /* 0x00000004ff0a7e24 */ /* 0x000fc4000f8e00ff */
[----:B------:R-:W-:Y:S02]  /*1a500*/  IMAD.U32 R11, RZ, RZ, UR5 ;  /* 0x00000005ff0b7e24 */ /* 0x000fe4000f8e00ff */
[----:B-1-3--:R-:W-:Y:S02]  /*1a510*/  IMAD.MOV.U32 R8, RZ, RZ, 0x70 ;  /* 0x00000070ff087424 */ /* 0x00afe400078e00ff */
[----:B------:R-:W-:Y:S02]  /*1a520*/  IMAD.MOV.U32 R12, RZ, RZ, 0x1 ;  /* 0x00000001ff0c7424 */ /* 0x000fe400078e00ff */
[----:B0-----:R-:W-:-:S07]  /*1a530*/  IMAD.MOV.U32 R13, RZ, RZ, RZ ;  /* 0x000000ffff0d7224 */ /* 0x001fce00078e00ff */
[----:B------:R-:W-:-:S07]  /*1a540*/  LEPC R20, `(.L_x_12580) ;  /* 0x000000001014794e */ /* 0x000fce0000000000 */
[----:B----4-:R-:W-:Y:S05]  /*1a550*/  CALL.ABS.NOINC R2 ;  /* 0x0000000002007343 */ /* 0x010fea0003c00000 */
.L_x_12580:
        /* <DEDUP_REMOVED lines=15> */
.L_x_12579:
[----:B------:R-:W-:Y:S05]  /*1a650*/  BSYNC B6 ;  /* 0x0000000000067941 */ /* 0x000fea0003800000 */
.L_x_12578:
[----:B------:R-:W4:Y:S01]  /*1a660*/  LDL R20, [R1+0xc] ;  /* 0x00000c0001147983 */ /* 0x000f220000100800 */
[----:B------:R-:W-:Y:S01]  /*1a670*/  ULDC.64 UR4, c[0x0][0x9f8] ;  /* 0x00027e0000047ab9 */ /* 0x000fe20000000a00 */
[----:B------:R-:W-:Y:S01]  /*1a680*/  IMAD.MOV.U32 R23, RZ, RZ, R26 ;  /* 0x000000ffff177224 */ /* 0x000fe200078e001a */
[----:B------:R-:W-:Y:S01]  /*1a690*/  ISETP.NE.U32.AND P0, PT, RZ, UR4, PT ;  /* 0x00000004ff007c0c */ /* 0x000fe2000bf05070 */
[----:B------:R-:W2:Y:S01]  /*1a6a0*/  LDL R26, [R1+0x20] ;  /* 0x00002000011a7983 */ /* 0x000ea20000100800 */
[----:B------:R-:W0:Y:S02]  /*1a6b0*/  LDC R5, c[0x0][0x430] ;  /* 0x00010c00ff057b82 */ /* 0x000e240000000800 */
[----:B------:R-:W-:Y:S01]  /*1a6c0*/  ISETP.NE.AND.EX P0, PT, RZ, UR5, PT, P0 ;  /* 0x00000005ff007c0c */ /* 0x000fe2000bf05300 */
[----:B------:R-:W3:-:S12]  /*1a6d0*/  LDL R21, [R1+0x28] ;  /* 0x0000280001157983 */ /* 0x000ed80000100800 */
[----:B------:R-:W-:Y:S01]  /*1a6e0*/  @P0 IADD3 R2, P1, R19, UR4, RZ ;  /* 0x0000000413020c10 */ /* 0x000fe2000ff3e0ff */
[----:B------:R-:W1:Y:S01]  /*1a6f0*/  S2R R4, SR_TID.X ;  /* 0x0000000000047919 */ /* 0x000e620000002100 */
[----:B------:R-:W1:Y:S02]  /*1a700*/  S2R R0, SR_TID.X ;  /* 0x0000000000007919 */ /* 0x000e640000002100 */
[----:B------:R-:W-:Y:S01]  /*1a710*/  @P0 IADD3.X R3, R22, UR5, RZ, P1, !PT ;  /* 0x0000000516030c10 */ /* 0x000fe20008ffe4ff */
[----:B------:R-:W-:Y:S01]  /*1a720*/  VIADD R23, R23, 0xffffffff ;  /* 0xffffffff17177836 */ /* 0x000fe20000000000 */
[----:B------:R-:W-:Y:S01]  /*1a730*/  ULDC UR4, c[0x0][0x2f4] ;  /* 0x0000bd0000047ab9 */ /* 0x000fe20000000800 */
[----:B0-----:R-:W-:Y:S02]  /*1a740*/  ISETP.NE.AND P1, PT, R5, 0x1, PT ;  /* 0x000000010500780c */ /* 0x001fe40003f25270 */
[----:B----4-:R0:W4:Y:S01]  /*1a750*/  @P0 LDG.E R20, desc[UR38][R2.64] ;  /* 0x0000002602140981 */ /* 0x010122000c1e1900 */
        /* <DEDUP_REMOVED lines=8> */
[----:B------:R-:W2:Y:S01]  /*1a7e0*/  S2R R11, SR_TID.X ;  /* 0x00000000000b7919 */ /* 0x000ea20000002100 */
[----:B------:R-:W-:Y:S01]  /*1a7f0*/  LOP3.LUT R18, R18, 0xfffffff7, RZ, 0xc0, !PT ;  /* 0xfffffff712127812 */ /* 0x000fe200078ec0ff */
[----:B--2---:R-:W-:-:S05]  /*1a800*/  IMAD.SHL.U32 R11, R11, 0x8, RZ ;  /* 0x000000080b0b7824 */ /* 0x004fca00078e00ff */
[----:B------:R-:W-:-:S04]  /*1a810*/  LOP3.LUT R11, R11, 0x18, RZ, 0xc0, !PT ;  /* 0x000000180b0b7812 */ /* 0x000fc800078ec0ff */
[----:B------:R-:W-:Y:S01]  /*1a820*/  LOP3.LUT R12, R11, 0x20, RZ, 0xfc, !PT ;  /* 0x000000200b0c7812 */ /* 0x000fe200078efcff */
[----:B------:R-:W-:Y:S01]  /*1a830*/  UMOV UR5, 0xffffffff ;  /* 0xffffffff00057882 */ /* 0x000fe20000000000 */
[----:B----4-:R-:W-:Y:S01]  /*1a840*/  @P0 STL [R1+0xc], R20 ;  /* 0x00000c1401000387 */ /* 0x010fe20000100800 */
[C---:B------:R-:W-:Y:S01]  /*1a850*/  ISETP.GE.AND P0, PT, R0.reuse, R26, PT ;  /* 0x0000001a0000720c */ /* 0x040fe20003f06270 */
[----:B---3--:R-:W-:-:S04]  /*1a860*/  IMAD.IADD R0, R0, 0x1, R21 ;  /* 0x0000000100007824 */ /* 0x008fc800078e0215 */
        /* <DEDUP_REMOVED lines=12> */
[----:B------:R-:W-:Y:S01]  /*1a930*/  IMAD.U32 R5, RZ, RZ, UR40 ;  /* 0x00000028ff057e24 */ /* 0x000fe2000f8e00ff */
[----:B------:R0:W-:Y:S01]  /*1a940*/  STL [R1+0x2c], R8 ;  /* 0x00002c0801007387 */ /* 0x0001e20000100800 */
[----:B------:R-:W-:-:S03]  /*1a950*/  @!P0 IMAD.IADD R0, R7, 0x1, R0 ;  /* 0x0000000107008824 */ /* 0x000fc600078e0200 */
        /* <DEDUP_REMOVED lines=17> */
.L_x_12708:
[----:B------:R-:W-:Y:S05]  /*1aa70*/  @!P2 BRA `(.L_x_12582) ;  /* 0x000000000004a947 */ /* 0x000fea0003800000 */
[----:B------:R-:W-:Y:S01]  /*1aa80*/  BPT.TRAP 0x1 ;  /* 0x000000040000795c */ /* 0x000fe20000300000 */
.L_x_12582:
        /* <DEDUP_REMOVED lines=24> */
.L_x_12709:
[----:B------:R-:W-:Y:S05]  /*1ac10*/  BSYNC B0 ;  /* 0x0000000000007941 */ /* 0x000fea0003800000 */
.L_x_12583:
        /* <DEDUP_REMOVED lines=16> */
[----:B------:R-:W-:-:S03]  /*1ad20*/  ULDC.64 UR4, c[0x0][0x308] ;  /* 0x0000c20000047ab9 */ /* 0x000fc60000000a00 */
[----:B------:R-:W-:Y:S02]  /*1ad30*/  IMAD.IADD R3, R5, 0x1, R2 ;  /* 0x0000000105037824 */ /* 0x000fe400078e0202 */
        /* <DEDUP_REMOVED lines=53> */
.L_x_12719:
        /* <DEDUP_REMOVED lines=12> */
.L_x_12586:
        /* <DEDUP_REMOVED lines=11> */
.L_x_12587:
[----:B01----:R0:W5:Y:S01]  /*1b200*/  LDL.LU R4, [R1+0x34] ;  /* 0x0000340001047983 */ /* 0x0031620000300800 */
[----:B------:R0:W-:Y:S03]  /*1b210*/  SYNCS.ARRIVE.TRANS64.A1T0 RZ, [R0+URZ+0x2d830], RZ ;  /* 0x02d830ff00ff79a7 */ /* 0x0001e6000810003f */
[----:B------:R0:W5:Y:S04]  /*1b220*/  LDL.LU R6, [R1+0x8] ;  /* 0x0000080001067983 */ /* 0x0001680000300800 */
[----:B------:R0:W5:Y:S02]  /*1b230*/  LDL.LU R3, [R1+0x48] ;  /* 0x0000480001037983 */ /* 0x0001640000300800 */
[----:B------:R-:W-:Y:S05]  /*1b240*/  WARPSYNC.ALL ;  /* 0x0000000000007948 */ /* 0x000fea0003800000 */
[----:B------:R-:W-:Y:S01]  /*1b250*/  ULDC.64 UR4, c[0x0][0x298] ;  /* 0x0000a60000047ab9 */ /* 0x000fe20000000a00 */
[----:B------:R-:W-:Y:S01]  /*1b260*/  ULDC.64 UR6, c[0x0][0xa00] ;  /* 0x0002800000067ab9 */ /* 0x000fe20000000a00 */
[----:B0-----:R-:W-:Y:S01]  /*1b270*/  VIADD R0, R16, 0xc400 ;  /* 0x0000c40010007836 */ /* 0x001fe20000000000 */
[----:B------:R-:W-:Y:S01]  /*1b280*/  BAR.SYNC.DEFER_BLOCKING 0x8, 0x200 ;  /* 0x0208000000007b1d */ /* 0x000fe20000010000 */
[----:B------:R-:W-:-:S03]  /*1b290*/  ISETP.NE.U32.AND P0, PT, RZ, UR6, PT ;  /* 0x00000006ff007c0c */ /* 0x000fc6000bf05070 */
[----:B------:R-:W-:Y:S02]  /*1b2a0*/  LOP3.LUT P1, RZ, R0, 0x1bf, RZ, 0xc0, !PT ;  /* 0x000001bf00ff7812 */ /* 0x000fe4000782c0ff */
[----:B------:R-:W-:Y:S01]  /*1b2b0*/  ISETP.NE.AND.EX P0, PT, RZ, UR7, PT, P0 ;  /* 0x00000007ff007c0c */ /* 0x000fe2000bf05300 */
[----:B------:R-:W-:Y:S01]  /*1b2c0*/  BSSY B6, `(.L_x_12588) ;  /* 0x000001c000067945 */ /* 0x000fe20003800000 */
        /* <DEDUP_REMOVED lines=27> */
.L_x_12589:
[----:B------:R-:W-:Y:S05]  /*1b480*/  BSYNC B6 ;  /* 0x0000000000067941 */ /* 0x000fea0003800000 */
.L_x_12588:
        /* <DEDUP_REMOVED lines=53> */
[----:B------:R-:W0:Y:S01]  /*1b7e0*/  S2R R13, SR_TID.X ;  /* 0x00000000000d7919 */ /* 0x000e220000002100 */
[----:B------:R-:W-:-:S05]  /*1b7f0*/  IADD3 R7, -R6, RZ, RZ ;  /* 0x000000ff06077210 */ /* 0x000fca0007ffe1ff */
        /* <DEDUP_REMOVED lines=11> */
[C---:B0-----:R-:W-:Y:S02]  /*1b8b0*/  IMAD.SHL.U32 R11, R13.reuse, 0x8, RZ ;  /* 0x000000080d0b7824 */ /* 0x041fe400078e00ff */
[----:B------:R-:W-:-:S03]  /*1b8c0*/  IMAD.SHL.U32 R10, R13, 0x8, RZ ;  /* 0x000000080d0a7824 */ /* 0x000fc600078e00ff */
[----:B------:R-:W-:Y:S01]  /*1b8d0*/  LOP3.LUT R11, R11, 0x18, RZ, 0xc0, !PT ;  /* 0x000000180b0b7812 */ /* 0x000fe200078ec0ff */
[----:B------:R-:W-:Y:S01]  /*1b8e0*/  IMAD.IADD R6, R3, 0x1, R6 ;  /* 0x0000000103067824 */ /* 0x000fe200078e0206 */
        /* <DEDUP_REMOVED lines=73> */
.L_x_12732:
        /* <DEDUP_REMOVED lines=12> */
.L_x_12591:
        /* <DEDUP_REMOVED lines=18> */
.L_x_12733:
[----:B------:R-:W-:Y:S05]  /*1bf60*/  BSYNC B0 ;  /* 0x0000000000007941 */ /* 0x000fea0003800000 */
.L_x_12592:
[----:B------:R-:W1:Y:S04]  /*1bf70*/  LDL.LU R3, [R1+0x44] ;  /* 0x0000440001037983 */ /* 0x000e680000300800 */
[----:B------:R-:W2:Y:S01]  /*1bf80*/  LDL R2, [R1+0x24] ;  /* 0x0000240001027983 */ /* 0x000ea20000100800 */
[----:B------:R-:W-:Y:S01]  /*1bf90*/  BSSY B0, `(.L_x_12594) ;  /* 0x00000f1000007945 */ /* 0x000fe20003800000 */
[----:B-1----:R-:W-:-:S04]  /*1bfa0*/  IADD3 R0, R3, -0x2, RZ ;  /* 0xfffffffe03007810 */ /* 0x002fc80007ffe0ff */
        /* <DEDUP_REMOVED lines=14> */
.L_x_12608:
        /* <DEDUP_REMOVED lines=42> */
.L_x_12596:
[----:B------:R-:W-:Y:S01]  /*1c330*/  IMAD R5, R28, 0x8, R16 ;  /* 0x000000081c057824 */ /* 0x000fe200078e0210 */
[----:B------:R-:W-:Y:S01]  /*1c340*/  SHF.L.U32 R0, R2, 0x1f, RZ ;  /* 0x0000001f02007819 */ /* 0x000fe200000006ff */
[----:B------:R-:W-:Y:S03]  /*1c350*/  BSSY B1, `(.L_x_12597) ;  /* 0x0000003000017945 */ /* 0x000fe60003800000 */
[----:B------:R-:W0:Y:S02]  /*1c360*/  SYNCS.PHASECHK.TRANS64.TRYWAIT P0, [R5+URZ+0x2d840], R0 ;  /* 0x02d84000050075a7 */ /* 0x000e24000800017f */
[----:B0-----:R-:W-:Y:S05]  /*1c370*/  @!P0 BRA `(.L_x_12598) ;  /* 0x0000004800708947 */ /* 0x001fea0003800000 */
.L_x_12734:
[----:B------:R-:W-:Y:S05]  /*1c380*/  BSYNC B1 ;  /* 0x0000000000017941 */ /* 0x000fea0003800000 */
.L_x_12597:
        /* <DEDUP_REMOVED lines=52> */
.L_x_12744:
        /* <DEDUP_REMOVED lines=11> */
.L_x_12600:
        /* <DEDUP_REMOVED lines=11> */
.L_x_12601:
[----:B------:R1:W-:Y:S01]  /*1c830*/  SYNCS.ARRIVE.TRANS64.A1T0 RZ, [R5+URZ+0x2d830], RZ ;  /* 0x02d830ff05ff79a7 */ /* 0x0003e2000810003f */
[----:B------:R-:W-:Y:S05]  /*1c840*/  @!P5 BRA `(.L_x_12602) ;  /* 0x000000000004d947 */ /* 0x000fea0003800000 */
[----:B------:R-:W-:Y:S01]  /*1c850*/  BPT.TRAP 0x1 ;  /* 0x000000040000795c */ /* 0x000fe20000300000 */
.L_x_12602:
[----:B------:R-:W-:Y:S01]  /*1c860*/  SHF.L.U32 R2, R20, 0x1f, RZ ;  /* 0x0000001f14027819 */ /* 0x000fe200000006ff */
[----:B-1----:R-:W-:Y:S01]  /*1c870*/  IMAD R5, R10, 0x8, R16 ;  /* 0x000000080a057824 */ /* 0x002fe200078e0210 */
[----:B------:R-:W-:Y:S03]  /*1c880*/  BSSY B1, `(.L_x_12603) ;  /* 0x0000003000017945 */ /* 0x000fe60003800000 */
[----:B------:R-:W1:Y:S02]  /*1c890*/  SYNCS.PHASECHK.TRANS64.TRYWAIT P0, [R5+URZ+0x2d860], R2 ;  /* 0x02d86002050075a7 */ /* 0x000e64000800017f */
[----:B-1----:R-:W-:Y:S05]  /*1c8a0*/  @!P0 BRA `(.L_x_12604) ;  /* 0x00000048008c8947 */ /* 0x002fea0003800000 */
.L_x_12745:
[----:B------:R-:W-:Y:S05]  /*1c8b0*/  BSYNC B1 ;  /* 0x0000000000017941 */ /* 0x000fea0003800000 */
.L_x_12603:
        /* <DEDUP_REMOVED lines=45> */
.L_x_12755:
        /* <DEDUP_REMOVED lines=29> */
.L_x_12606:
        /* <DEDUP_REMOVED lines=12> */
.L_x_12607:
        /* <DEDUP_REMOVED lines=8> */
.L_x_12595:
[----:B------:R-:W-:Y:S05]  /*1cea0*/  BSYNC B0 ;  /* 0x0000000000007941 */ /* 0x000fea0003800000 */
.L_x_12594:
        /* <DEDUP_REMOVED lines=17> */
.L_x_12610:
[----:B------:R-:W-:Y:S05]  /*1cfc0*/  BSYNC B0 ;  /* 0x0000000000007941 */ /* 0x000fea0003800000 */
.L_x_12609:
[----:B------:R-:W-:-:S05]  /*1cfd0*/  IMAD.U32 R0, RZ, RZ, UR40 ;  /* 0x00000028ff007e24 */ /* 0x000fca000f8e00ff */
[----:B------:R-:W-:-:S13]  /*1cfe0*/  ISETP.NE.AND P0, PT, R0, 0x3, PT ;  /* 0x000000030000780c */ /* 0x000fda0003f05270 */
[----:B------:R-:W-:Y:S05]  /*1cff0*/  @!P0 BRA `(.L_x_12611) ;  /* 0x0000000000048947 */ /* 0x000fea0003800000 */
[----:B------:R-:W-:Y:S01]  /*1d000*/  BPT.TRAP 0x1 ;  /* 0x000000040000795c */ /* 0x000fe20000300000 */
.L_x_12611:
[----:B------:R-:W2:Y:S04]  /*1d010*/  LDL R3, [R1] ;  /* 0x0000000001037983 */ /* 0x000ea80000100800 */
[----:B------:R-:W3:Y:S01]  /*1d020*/  LDL.LU R2, [R1+0x20] ;  /* 0x0000200001027983 */ /* 0x000ee20000300800 */
[----:B------:R-:W-:Y:S01]  /*1d030*/  LEA R0, R28, R16, 0x3 ;  /* 0x000000101c007211 */ /* 0x000fe200078e18ff */
[----:B------:R-:W-:Y:S01]  /*1d040*/  BSSY B0, `(.L_x_12612) ;  /* 0x0000005000007945 */ /* 0x000fe20003800000 */
[----:B--2---:R-:W-:-:S04]  /*1d050*/  SHF.L.U32 R3, R3, 0x1f, RZ ;  /* 0x0000001f03037819 */ /* 0x004fc800000006ff */
[----:B------:R-:W1:Y:S01]  /*1d060*/  SYNCS.PHASECHK.TRANS64.TRYWAIT P0, [R0+URZ+0x2d860], R3 ;  /* 0x02d86003000075a7 */ /* 0x000e62000800017f */
[----:B---3--:R-:W-:Y:S01]  /*1d070*/  IMAD R6, R23, -0x80, R2 ;  /* 0xffffff8017067824 */ /* 0x008fe200078e0202 */
[----:B-1----:R-:W-:Y:S06]  /*1d080*/  @!P0 BRA `(.L_x_12613) ;  /* 0x00000048000c8947 */ /* 0x002fec0003800000 */
.L_x_12756:
[----:B------:R-:W-:Y:S05]  /*1d090*/  BSYNC B0 ;  /* 0x0000000000007941 */ /* 0x000fea0003800000 */
.L_x_12612:
        /* <DEDUP_REMOVED lines=51> */
.L_x_12766:
        /* <DEDUP_REMOVED lines=13> */
.L_x_12615:
        /* <DEDUP_REMOVED lines=11> */
.L_x_12616:
        /* <DEDUP_REMOVED lines=8> */
.L_x_12575:
[----:B------:R-:W-:Y:S05]  /*1d5d0*/  BSYNC B7 ;  /* 0x0000000000077941 */ /* 0x000fea0003800000 */
.L_x_12573:
[----:B------:R-:W-:-:S13]  /*1d5e0*/  LOP3.LUT P0, RZ, R18, 0x10, RZ, 0xc0, !PT ;  /* 0x0000001012ff7812 */ /* 0x000fda000780c0ff */
[----:B------:R-:W-:Y:S05]  /*1d5f0*/  @!P0 BRA `(.L_x_12617) ;  /* 0x0000000000248947 */ /* 0x000fea0003800000 */
[----:B------:R-:W-:Y:S05]  /*1d600*/  WARPSYNC.ALL ;  /* 0x0000000000007948 */ /* 0x000fea0003800000 */
[----:B------:R-:W4:Y:S08]  /*1d610*/  S2UR UR5, SR_CgaCtaId ;  /* 0x00000000000579c3 */ /* 0x000f300000008800 */
[----:B------:R-:W-:Y:S06]  /*1d620*/  BAR.SYNC.DEFER_BLOCKING 0x5, 0x200 ;  /* 0x0148000000007b1d */ /* 0x000fec0000010000 */
[----:B------:R-:W-:-:S02]  /*1d630*/  UMOV UR4, 0x400 ;  /* 0x0000040000047882 */ /* 0x000fc40000000000 */
[----:B----4-:R-:W-:-:S06]  /*1d640*/  ULEA UR4, UR5, UR4, 0x18 ;  /* 0x0000000405047291 */ /* 0x010fcc000f8ec03f */
[----:B------:R-:W-:-:S05]  /*1d650*/  IMAD.U32 R16, RZ, RZ, UR4 ;  /* 0x00000004ff107e24 */ /* 0x000fca000f8e00ff */
[----:B------:R4:W0:Y:S01]  /*1d660*/  LDS.128 R24, [R16+0x2d8d0] ;  /* 0x02d8d00010187984 */ /* 0x0008220000000c00 */
[----:B------:R-:W-:Y:S06]  /*1d670*/  BAR.ARV 0x4, 0x200 ;  /* 0x0108000000007b1d */ /* 0x000fec0000002000 */
[----:B------:R-:W-:Y:S05]  /*1d680*/  BRA `(.L_x_12618) ;  /* 0x0000000c00d87947 */ /* 0x000fea0003800000 */
.L_x_12617:
[----:B------:R-:W1:Y:S01]  /*1d690*/  S2R R0, SR_TID.X ;  /* 0x0000000000007919 */ /* 0x000e620000002100 */
[----:B------:R-:W-:Y:S01]  /*1d6a0*/  UMOV UR4, 0xffffffff ;  /* 0xffffffff00047882 */ /* 0x000fe20000000000 */
[----:B-1-3--:R-:W-:-:S04]  /*1d6b0*/  LOP3.LUT R8, R0, 0x1f, RZ, 0xc0, !PT ;  /* 0x0000001f00087812 */ /* 0x00afc800078ec0ff */
[----:B------:R-:W-:Y:S01]  /*1d6c0*/  ISETP.NE.AND P0, PT, R8, 0x1f, PT ;  /* 0x0000001f0800780c */ /* 0x000fe20003f05270 */
[----:B------:R-:W-:-:S12]  /*1d6d0*/  BRA.DIV UR4, `(.L_x_12619) ;  /* 0x0000004604fc7947 */ /* 0x000fd8000b800000 */
[----:B------:R-:W-:Y:S01]  /*1d6e0*/  IMAD.IADD R9, R27, 0x1, R8 ;  /* 0x000000011b097824 */ /* 0x000fe200078e0208 */
[----:B------:R-:W-:-:S04]  /*1d6f0*/  ULDC UR4, c[0x0][0xc3c] ;  /* 0x00030f0000047ab9 */ /* 0x000fc80000000800 */
[----:B------:R-:W-:-:S13]  /*1d700*/  ISETP.GE.OR P1, PT, R9, UR4, !P0 ;  /* 0x0000000409007c0c */ /* 0x000fda000c726670 */
[----:B0-----:R-:W0:Y:S08]  /*1d710*/  @!P1 LDC.64 R2, c[0x0][0xc80] ;  /* 0x00032000ff029b82 */ /* 0x001e300000000a00 */
[----:B------:R-:W1:Y:S01]  /*1d720*/  @!P1 LDC.64 R4, c[0x0][0xc78] ;  /* 0x00031e00ff049b82 */ /* 0x000e620000000a00 */
[----:B0-----:R-:W-:-:S05]  /*1d730*/  @!P1 IMAD.WIDE R2, R9, 0x4, R2 ;  /* 0x0000000409029825 */ /* 0x001fca00078e0202 */
[----:B------:R1:W3:Y:S02]  /*1d740*/  @!P1 LDG.E R7, desc[UR38][R2.64] ;  /* 0x0000002602079981 */ /* 0x0002e4000c1e1900 */
[----:B-1----:R-:W-:-:S05]  /*1d750*/  @!P1 IMAD.WIDE R2, R9, 0x4, R4 ;  /* 0x0000000409029825 */ /* 0x002fca00078e0204 */
[----:B------:R-:W4:Y:S01]  /*1d760*/  @!P1 LDG.E R4, desc[UR38][R2.64] ;  /* 0x0000002602049981 */ /* 0x000f22000c1e1900 */
[----:B------:R-:W-:Y:S01]  /*1d770*/  IMAD.MOV.U32 R25, RZ, RZ, RZ ;  /* 0x000000ffff197224 */ /* 0x000fe200078e00ff */
[C---:B------:R-:W-:Y:S01]  /*1d780*/  ISETP.GE.U32.AND P2, PT, R8.reuse, 0x2, PT ;  /* 0x000000020800780c */ /* 0x040fe20003f46070 */
[----:B------:R-:W-:Y:S01]  /*1d790*/  IMAD.MOV.U32 R5, RZ, RZ, RZ ;  /* 0x000000ffff057224 */ /* 0x000fe200078e00ff */
[C---:B------:R-:W-:Y:S01]  /*1d7a0*/  ISETP.GE.U32.AND P3, PT, R8.reuse, 0x4, PT ;  /* 0x000000040800780c */ /* 0x040fe20003f66070 */
[----:B------:R-:W-:Y:S01]  /*1d7b0*/  SHFL.IDX PT, R0, R24, RZ, 0x1f ;  /* 0x00001fff18007589 */ /* 0x000fe200000e0000 */
[C---:B------:R-:W-:Y:S02]  /*1d7c0*/  ISETP.GE.U32.AND P4, PT, R8.reuse, 0x8, PT ;  /* 0x000000080800780c */ /* 0x040fe40003f86070 */
[----:B------:R-:W-:Y:S01]  /*1d7d0*/  ISETP.GE.U32.AND P5, PT, R8, 0x10, PT ;  /* 0x000000100800780c */ /* 0x000fe20003fa6070 */
[----:B--2---:R0:W-:Y:S02]  /*1d7e0*/  SHFL.IDX PT, R6, R24, 0x1, 0x1f ;  /* 0x00201f0018067f89 */ /* 0x0041e400000e0000 */
[----:B0-----:R-:W-:-:S02]  /*1d7f0*/  IMAD.MOV.U32 R24, RZ, RZ, RZ ;  /* 0x000000ffff187224 */ /* 0x001fc400078e00ff */
[----:B---3--:R-:W-:Y:S02]  /*1d800*/  @!P1 IMAD.MOV.U32 R25, RZ, RZ, R7 ;  /* 0x000000ffff199224 */ /* 0x008fe400078e0007 */
[----:B----4-:R-:W-:Y:S01]  /*1d810*/  @!P1 IMAD.MOV.U32 R5, RZ, RZ, R4 ;  /* 0x000000ffff059224 */ /* 0x010fe200078e0004 */
[----:B------:R-:W-:-:S03]  /*1d820*/  ISETP.NE.AND P1, PT, R8, RZ, PT ;  /* 0x000000ff0800720c */ /* 0x000fc60003f25270 */
[----:B------:R-:W-:-:S05]  /*1d830*/  IMAD R13, R5, R25, RZ ;  /* 0x00000019050d7224 */ /* 0x000fca00078e02ff */
        /* <DEDUP_REMOVED lines=16> */
.L_x_12776:
[----:B------:R-:W-:Y:S02]  /*1d940*/  ULDC UR4, c[0x0][0xc38] ;  /* 0x00030e0000047ab9 */ /* 0x000fe40000000800 */
[----:B------:R-:W-:-:S04]  /*1d950*/  IMAD.U32 R4, RZ, RZ, UR4 ;  /* 0x00000004ff047e24 */ /* 0x000fc8000f8e00ff */
[----:B-1----:R-:W-:-:S04]  /*1d960*/  IMAD R3, R14, R4, RZ ;  /* 0x000000040e037224 */ /* 0x002fc800078e02ff */
[----:B------:R-:W-:-:S05]  /*1d970*/  IMAD.IADD R6, R6, 0x1, R3 ;  /* 0x0000000106067824 */ /* 0x000fca00078e0203 */
[----:B------:R-:W-:-:S13]  /*1d980*/  ISETP.GT.AND P6, PT, R6, R0, PT ;  /* 0x000000000600720c */ /* 0x000fda0003fc4270 */
[----:B------:R-:W-:Y:S05]  /*1d990*/  @P6 BRA `(.L_x_12620) ;  /* 0x0000000000a46947 */ /* 0x000fea0003800000 */
.L_x_12623:
        /* <DEDUP_REMOVED lines=35> */
.L_x_12784:
[----:B------:R-:W-:Y:S02]  /*1dbd0*/  ULDC UR4, c[0x0][0xc38] ;  /* 0x00030e0000047ab9 */ /* 0x000fe40000000800 */
[----:B------:R-:W-:-:S04]  /*1dbe0*/  IMAD.U32 R4, RZ, RZ, UR4 ;  /* 0x00000004ff047e24 */ /* 0x000fc8000f8e00ff */
[----:B-1----:R-:W-:-:S04]  /*1dbf0*/  IMAD R3, R14, R4, RZ ;  /* 0x000000040e037224 */ /* 0x002fc800078e02ff */
[----:B------:R-:W-:-:S05]  /*1dc00*/  IMAD.IADD R6, R3, 0x1, R6 ;  /* 0x0000000103067824 */ /* 0x000fca00078e0206 */
[----:B------:R-:W-:-:S13]  /*1dc10*/  ISETP.GT.AND P6, PT, R6, R0, PT ;  /* 0x000000000600720c */ /* 0x000fda0003fc4270 */
[----:B------:R-:W-:Y:S05]  /*1dc20*/  @!P6 BRA `(.L_x_12623) ;  /* 0xfffffffc005ce947 */ /* 0x000fea000383ffff */
.L_x_12620:
        /* <DEDUP_REMOVED lines=10> */
.L_x_12789:
[----:B------:R-:W-:-:S13]  /*1dcd0*/  ISETP.NE.AND P0, PT, R3, RZ, PT ;  /* 0x000000ff0300720c */ /* 0x000fda0003f05270 */
[----:B------:R-:W-:Y:S05]  /*1dce0*/  @!P0 BRA `(.L_x_12625) ;  /* 0x0000000000108947 */ /* 0x000fea0003800000 */
[----:B------:R-:W-:Y:S01]  /*1dcf0*/  UMOV UR4, 0xffffffff ;  /* 0xffffffff00047882 */ /* 0x000fe20000000000 */
[----:B------:R-:W-:Y:S02]  /*1dd00*/  VIADD R12, R7, 0xffffffff ;  /* 0xffffffff070c7836 */ /* 0x000fe40000000000 */
[----:B------:R-:W-:Y:S05]  /*1dd10*/  BRA.DIV UR4, `(.L_x_12626) ;  /* 0x0000004a04bc7947 */ /* 0x000fea000b800000 */
[----:B------:R4:W0:Y:S02]  /*1dd20*/  SHFL.IDX PT, R24, R2, R12, 0x1f ;  /* 0x00001f0c02187589 */ /* 0x00082400000e0000 */
.L_x_12625:
        /* <DEDUP_REMOVED lines=12> */
[----:B0-----:R-:W-:-:S05]  /*1ddf0*/  IADD3 R9, RZ, -R3, RZ ;  /* 0x80000003ff097210 */ /* 0x001fca0007ffe0ff */
        /* <DEDUP_REMOVED lines=13> */
[----:B------:R-:W-:Y:S01]  /*1ded0*/  @P0 IADD3 R4, R4, 0x1, RZ ;  /* 0x0000000104040810 */ /* 0x000fe20007ffe0ff */
        /* <DEDUP_REMOVED lines=24> */
[----:B------:R-:W-:-:S04]  /*1e060*/  @!P1 LOP3.LUT R2, RZ, R5, RZ, 0x33, !PT ;  /* 0x00000005ff029212 */ /* 0x000fc800078e33ff */
[C---:B------:R-:W-:Y:S01]  /*1e070*/  LEA R26, R5.reuse, R2, 0x18 ;  /* 0x00000002051a7211 */ /* 0x040fe200078ec0ff */
[----:B------:R-:W-:Y:S02]  /*1e080*/  IMAD.MOV R3, RZ, RZ, -R2 ;  /* 0x000000ffff037224 */ /* 0x000fe400078e0a02 */
[--C-:B------:R-:W-:Y:S02]  /*1e090*/  IMAD.MOV R2, RZ, RZ, -R4.reuse ;  /* 0x000000ffff027224 */ /* 0x100fe400078e0a04 */
[----:B------:R-:W-:Y:S02]  /*1e0a0*/  IMAD R5, R5, R3, R4 ;  /* 0x0000000305057224 */ /* 0x000fe400078e0204 */
[----:B------:R-:W-:Y:S02]  /*1e0b0*/  IMAD R2, R25, R2, R0 ;  /* 0x0000000219027224 */ /* 0x000fe400078e0200 */
[----:B------:R-:W-:Y:S01]  /*1e0c0*/  IMAD R26, R5, 0x10000, R26 ;  /* 0x00010000051a7824 */ /* 0x000fe200078e021a */
[----:B------:R-:W-:Y:S06]  /*1e0d0*/  BRA `(.L_x_12628) ;  /* 0x0000000000f47947 */ /* 0x000fec0003800000 */
.L_x_12627:
        /* <DEDUP_REMOVED lines=25> */
[----:B------:R-:W-:-:S05]  /*1e270*/  MOV R2, RZ ;  /* 0x000000ff00027202 */ /* 0x000fca0000000f00 */
        /* <DEDUP_REMOVED lines=35> */
.L_x_12628:
[----:B------:R-:W-:-:S05]  /*1e4b0*/  LOP3.LUT R2, RZ, R2, RZ, 0x33, !PT ;  /* 0x00000002ff027212 */ /* 0x000fca00078e33ff */
[----:B------:R-:W-:Y:S01]  /*1e4c0*/  IMAD.IADD R25, R25, 0x1, R2 ;  /* 0x0000000119197824 */ /* 0x000fe200078e0202 */
[----:B------:R-:W-:Y:S06]  /*1e4d0*/  BRA `(.L_x_12629) ;  /* 0x00000000001c7947 */ /* 0x000fec0003800000 */
.L_x_12621:
[----:B------:R-:W-:Y:S01]  /*1e4e0*/  UMOV UR4, URZ ;  /* 0x0000003f00047c82 */ /* 0x000fe20008000000 */
[----:B------:R-:W-:Y:S01]  /*1e4f0*/  UMOV UR5, URZ ;  /* 0x0000003f00057c82 */ /* 0x000fe20008000000 */
[----:B------:R-:W-:Y:S01]  /*1e500*/  ULDC UR6, c[0x0][0xc3c] ;  /* 0x00030f0000067ab9 */ /* 0x000fe20000000800 */
[----:B------:R-:W-:Y:S01]  /*1e510*/  MOV R24, R0 ;  /* 0x0000000000187202 */ /* 0x000fe20000000f00 */
[----:B------:R-:W-:Y:S02]  /*1e520*/  IMAD.U32 R25, RZ, RZ, UR4 ;  /* 0x00000004ff197e24 */ /* 0x000fe4000f8e00ff */
[----:B------:R-:W-:Y:S02]  /*1e530*/  IMAD.U32 R26, RZ, RZ, UR5 ;  /* 0x00000005ff1a7e24 */ /* 0x000fe4000f8e00ff */
[----:B------:R-:W-:-:S07]  /*1e540*/  IMAD.U32 R27, RZ, RZ, UR6 ;  /* 0x00000006ff1b7e24 */ /* 0x000fce000f8e00ff */
.L_x_12629:
        /* <DEDUP_REMOVED lines=10> */
.L_x_12618:
[----:B------:R-:W-:Y:S02]  /*1e5f0*/  ULDC UR4, c[0x0][0xc3c] ;  /* 0x00030f0000047ab9 */ /* 0x000fe40000000800 */
[----:B0-----:R-:W-:-:S13]  /*1e600*/  ISETP.GE.AND P0, PT, R27, UR4, PT ;  /* 0x000000041b007c0c */ /* 0x001fda000bf06270 */
[----:B------:R-:W-:Y:S05]  /*1e610*/  @!P0 BRA `(.L_x_12630) ;  /* 0xffffff9800788947 */ /* 0x000fea000383ffff */
[----:B------:R-:W-:Y:S05]  /*1e620*/  BSYNC B8 ;  /* 0x0000000000087941 */ /* 0x000fea0003800000 */
.L_x_12525:
[----:B0-----:R-:W2:Y:S01]  /*1e630*/  LDL.LU R0, [R1+0x4c] ;  /* 0x00004c0001007983 */ /* 0x001ea20000300800 */
[----:B------:R-:W-:Y:S01]  /*1e640*/  BSSY B0, `(.L_x_12631) ;  /* 0x000000b000007945 */ /* 0x000fe20003800000 */
[----:B------:R-:W0:Y:S01]  /*1e650*/  S2R R5, SR_CgaCtaId ;  /* 0x0000000000057919 */ /* 0x000e220000008800 */
[----:B--2---:R-:W-:-:S05]  /*1e660*/  VIADD R0, R0, 0x1 ;  /* 0x0000000100007836 */ /* 0x004fca0000000000 */
        /* <DEDUP_REMOVED lines=8> */
.L_x_12792:
[----:B------:R-:W-:Y:S05]  /*1e6f0*/  BSYNC B0 ;  /* 0x0000000000007941 */ /* 0x000fea0003800000 */
.L_x_12631:
[----:B------:R-:W-:-:S03]  /*1e700*/  UMOV UR4, 0xffffffff ;  /* 0xffffffff00047882 */ /* 0x000fc60000000000 */
[----:B------:R-:W-:Y:S05]  /*1e710*/  BRA.DIV UR4, `(.L_x_12633) ;  /* 0x0000004204787947 */ /* 0x000fea000b800000 */
[----:B0-----:R-:W0:Y:S02]  /*1e720*/  S2R R0, SR_TID.X ;  /* 0x0000000000007919 */ /* 0x001e240000002100 */
[----:B0-----:R-:W-:-:S04]  /*1e730*/  SHF.R.U32.HI R0, RZ, 0x5, R0 ;  /* 0x00000005ff007819 */ /* 0x001fc80000011600 */
[----:B------:R-:W-:-:S05]  /*1e740*/  LOP3.LUT R0, R0, 0x3, RZ, 0xc0, !PT ;  /* 0x0000000300007812 */ /* 0x000fca00078ec0ff */
[----:B------:R0:W2:Y:S02]  /*1e750*/  SHFL.IDX PT, R14, R0, RZ, 0x1f ;  /* 0x00001fff000e7589 */ /* 0x0000a400000e0000 */
.L_x_12795:
[----:B--2---:R-:W-:-:S13]  /*1e760*/  ISETP.NE.AND P0, PT, R14, RZ, PT ;  /* 0x000000ff0e00720c */ /* 0x004fda0003f05270 */
[----:B------:R-:W-:Y:S05]  /*1e770*/  @P0 BRA `(.L_x_12349) ;  /* 0x0000000000900947 */ /* 0x000fea0003800000 */
[----:B------:R-:W-:-:S03]  /*1e780*/  UMOV UR4, 0xffffffff ;  /* 0xffffffff00047882 */ /* 0x000fc60000000000 */
[----:B------:R-:W-:Y:S05]  /*1e790*/  BRA.DIV UR4, `(.L_x_12634) ;  /* 0x00000042048c7947 */ /* 0x000fea000b800000 */
[----:B------:R-:W-:-:S13]  /*1e7a0*/  ELECT P6, URZ, PT ;  /* 0x00000000003f782f */ /* 0x000fda00038c0000 */
.L_x_12798:
[----:B------:R-:W-:Y:S05]  /*1e7b0*/  @!P6 BRA `(.L_x_12349) ;  /* 0x000000000080e947 */ /* 0x000fea0003800000 */
[----:B------:R-:W-:-:S06]  /*1e7c0*/  ULOP3.LUT UR4, UR36, 0x2, URZ, 0xfc, !UPT ;  /* 0x0000000224047892 */ /* 0x000fcc000f8efc3f */
[----:B0-----:R-:W-:-:S05]  /*1e7d0*/  IMAD.U32 R0, RZ, RZ, UR4 ;  /* 0x00000004ff007e24 */ /* 0x001fca000f8e00ff */
[----:B------:R-:W-:-:S13]  /*1e7e0*/  ISETP.NE.AND P0, PT, R0, 0x3, PT ;  /* 0x000000030000780c */ /* 0x000fda0003f05270 */
[----:B------:R-:W-:Y:S05]  /*1e7f0*/  @!P0 BRA `(.L_x_12635) ;  /* 0x0000000000048947 */ /* 0x000fea0003800000 */
[----:B------:R-:W-:Y:S01]  /*1e800*/  BPT.TRAP 0x1 ;  /* 0x000000040000795c */ /* 0x000fe20000300000 */
.L_x_12635:
[----:B------:R-:W2:Y:S01]  /*1e810*/  LDL R0, [R1] ;  /* 0x0000000001007983 */ /* 0x000ea20000100800 */
[C---:B------:R-:W-:Y:S01]  /*1e820*/  IMAD R3, R28.reuse, 0x8, R5 ;  /* 0x000000081c037824 */ /* 0x040fe200078e0205 */
[----:B------:R-:W-:-:S04]  /*1e830*/  IADD3 R28, R28, 0x1, RZ ;  /* 0x000000011c1c7810 */ /* 0x000fc80007ffe0ff */
[----:B------:R-:W-:Y:S02]  /*1e840*/  ISETP.NE.AND P2, PT, R28, 0x2, PT ;  /* 0x000000021c00780c */ /* 0x000fe40003f45270 */
[----:B--2---:R-:W-:Y:S02]  /*1e850*/  SHF.L.U32 R2, R0, 0x1f, RZ ;  /* 0x0000001f00027819 */ /* 0x004fe400000006ff */
[----:B------:R-:W-:Y:S02]  /*1e860*/  SEL R0, RZ, 0x1, P2 ;  /* 0x00000001ff007807 */ /* 0x000fe40001000000 */
[----:B------:R-:W0:Y:S02]  /*1e870*/  SYNCS.PHASECHK.TRANS64.TRYWAIT P1, [R3+URZ+0x2d840], R2 ;  /* 0x02d84002030075a7 */ /* 0x000e24000802017f */
[----:B0-----:R-:W-:Y:S05]  /*1e880*/  @!P1 BRA `(.L_x_12636) ;  /* 0x0000004000709947 */ /* 0x001fea0003800000 */
.L_x_12799:
[----:B------:R-:W2:Y:S01]  /*1e890*/  LDL.LU R4, [R1] ;  /* 0x0000000001047983 */ /* 0x000ea20000300800 */
[----:B------:R-:W-:Y:S02]  /*1e8a0*/  SEL R28, R28, RZ, P2 ;  /* 0x000000ff1c1c7207 */ /* 0x000fe40001000000 */
[----:B--2---:R-:W-:Y:S01]  /*1e8b0*/  LOP3.LUT R0, R4, R0, RZ, 0x3c, !PT ;  /* 0x0000000004007212 */ /* 0x004fe200078e3cff */
[----:B------:R-:W-:Y:S06]  /*1e8c0*/  @!P0 BRA `(.L_x_12637) ;  /* 0x0000000000048947 */ /* 0x000fec0003800000 */
[----:B------:R-:W-:Y:S01]  /*1e8d0*/  BPT.TRAP 0x1 ;  /* 0x000000040000795c */ /* 0x000fe20000300000 */
.L_x_12637:
[----:B------:R-:W-:Y:S01]  /*1e8e0*/  IMAD R5, R28, 0x8, R5 ;  /* 0x000000081c057824 */ /* 0x000fe200078e0205 */
[----:B------:R-:W-:-:S04]  /*1e8f0*/  SHF.L.U32 R0, R0, 0x1f, RZ ;  /* 0x0000001f00007819 */ /* 0x000fc800000006ff */
[----:B------:R-:W2:Y:S02]  /*1e900*/  SYNCS.PHASECHK.TRANS64.TRYWAIT P1, [R5+URZ+0x2d840], R0 ;  /* 0x02d84000050075a7 */ /* 0x000ea4000802017f */
[----:B--2---:R-:W-:Y:S05]  /*1e910*/  @!P1 BRA `(.L_x_12638) ;  /* 0x0000004000609947 */ /* 0x004fea0003800000 */
.L_x_12800:
[----:B------:R-:W-:Y:S05]  /*1e920*/  @!P0 BRA `(.L_x_12639) ;  /* 0x0000000000048947 */ /* 0x000fea0003800000 */
[----:B------:R-:W-:Y:S01]  /*1e930*/  BPT.TRAP 0x1 ;  /* 0x000000040000795c */ /* 0x000fe20000300000 */
.L_x_12639:
[----:B------:R-:W0:Y:S02]  /*1e940*/  SYNCS.PHASECHK.TRANS64.TRYWAIT P1, [R3+URZ+0x2d860], R2 ;  /* 0x02d86002030075a7 */ /* 0x000e24000802017f */
[----:B0-----:R-:W-:Y:S05]  /*1e950*/  @!P1 BRA `(.L_x_12640) ;  /* 0x0000004000649947 */ /* 0x001fea0003800000 */
.L_x_12801:
[----:B------:R-:W-:Y:S05]  /*1e960*/  @!P0 BRA `(.L_x_12641) ;  /* 0x0000000000048947 */ /* 0x000fea0003800000 */
[----:B------:R-:W-:Y:S01]  /*1e970*/  BPT.TRAP 0x1 ;  /* 0x000000040000795c */ /* 0x000fe20000300000 */
.L_x_12641:
[----:B------:R0:W0:Y:S02]  /*1e980*/  SYNCS.PHASECHK.TRANS64.TRYWAIT P0, [R5+URZ+0x2d860], R0 ;  /* 0x02d86000050075a7 */ /* 0x000024000800017f */
[----:B0-----:R-:W-:Y:S05]  /*1e990*/  @!P0 NANOSLEEP.SYNCS 0x989680 ;  /* 0x009896800000895d */ /* 0x001fea0003900000 */
[----:B------:R-:W0:Y:S02]  /*1e9a0*/  @!P0 SYNCS.PHASECHK.TRANS64 P0, [R5+URZ+0x2d860], R0 ;  /* 0x02d86000050085a7 */ /* 0x000e24000800007f */
[----:B0-----:R-:W-:Y:S05]  /*1e9b0*/  @!P0 BRA `(.L_x_12641) ;  /* 0xfffffffc00f08947 */ /* 0x001fea000383ffff */
.L_x_12349:
[----:B------:R-:W-:Y:S05]  /*1e9c0*/  BSYNC B9 ;  /* 0x0000000000097941 */ /* 0x000fea0003800000 */
.L_x_12346:
[----:B------:R-:W-:Y:S05]  /*1e9d0*/  EXIT ;  /* 0x000000000000794d */ /* 0x000fea0003800000 */
.L_x_12367:
[----:B0-----:R0:W1:Y:S02]  /*1e9e0*/  SYNCS.PHASECHK.TRANS64.TRYWAIT P4, [R57+URZ+0x2d890], R84 ;  /* 0x02d89054390075a7 */ /* 0x001064000808017f */
[----:B-1----:R-:W-:Y:S05]  /*1e9f0*/  @!P4 NANOSLEEP.SYNCS 0x989680 ;  /* 0x009896800000c95d */ /* 0x002fea0003900000 */
[----:B------:R-:W1:Y:S02]  /*1ea00*/  @!P4 SYNCS.PHASECHK.TRANS64 P4, [R57+URZ+0x2d890], R84 ;  /* 0x02d890543900c5a7 */ /* 0x000e64000808007f */
[----:B-1----:R-:W-:Y:S05]  /*1ea10*/  @!P4 BRA `(.L_x_12367) ;  /* 0xfffffffc00f0c947 */ /* 0x002fea000383ffff */
[----:B------:R-:W-:Y:S05]  /*1ea20*/  BRA `(.L_x_12642) ;  /* 0xfffffe4c002c7947 */ /* 0x000fea000383ffff */
.L_x_12368:
        /* <DEDUP_REMOVED lines=8> */
.L_x_12644:
[----:B------:R-:W-:Y:S05]  /*1eab0*/  BSYNC B1 ;  /* 0x0000000000017941 */ /* 0x000fea0003800000 */
.L_x_12643:
        /* <DEDUP_REMOVED lines=8> */
.L_x_12645:
[----:B------:R-:W-:Y:S01]  /*1eb40*/  IMAD.MOV.U32 R60, RZ, RZ, R14 ;  /* 0x000000ffff3c7224 */ /* 0x000fe200078e000e */
[----:B------:R-:W-:Y:S06]  /*1eb50*/  BRA `(.L_x_12646) ;  /* 0xfffffe4800f47947 */ /* 0x000fec000383ffff */
.L_x_12396:
[----:B0-----:R0:W1:Y:S02]  /*1eb60*/  SYNCS.PHASECHK.TRANS64.TRYWAIT P4, [R57+URZ+0x2d890], R84 ;  /* 0x02d89054390075a7 */ /* 0x001064000808017f */
[----:B-1----:R-:W-:Y:S05]  /*1eb70*/  @!P4 NANOSLEEP.SYNCS 0x989680 ;  /* 0x009896800000c95d */ /* 0x002fea0003900000 */
[----:B------:R-:W1:Y:S02]  /*1eb80*/  @!P4 SYNCS.PHASECHK.TRANS64 P4, [R57+URZ+0x2d890], R84 ;  /* 0x02d890543900c5a7 */ /* 0x000e64000808007f */
[----:B-1----:R-:W-:Y:S05]  /*1eb90*/  @!P4 BRA `(.L_x_12396) ;  /* 0xfffffffc00f0c947 */ /* 0x002fea000383ffff */
[----:B------:R-:W-:Y:S05]  /*1eba0*/  BRA `(.L_x_12647) ;  /* 0xfffffe6400d07947 */ /* 0x000fea000383ffff */
.L_x_12397:
        /* <DEDUP_REMOVED lines=8> */
.L_x_12649:
[----:B------:R-:W-:Y:S05]  /*1ec30*/  BSYNC B1 ;  /* 0x0000000000017941 */ /* 0x000fea0003800000 */
.L_x_12648:
        /* <DEDUP_REMOVED lines=8> */
.L_x_12650:
[----:B------:R-:W-:Y:S01]  /*1ecc0*/  IMAD.MOV.U32 R88, RZ, RZ, R14 ;  /* 0x000000ffff587224 */ /* 0x000fe200078e000e */
[----:B------:R-:W-:Y:S06]  /*1ecd0*/  BRA `(.L_x_12651) ;  /* 0xfffffe6400987947 */ /* 0x000fec000383ffff */
.L_x_12410:
[----:B0-----:R0:W1:Y:S02]  /*1ece0*/  SYNCS.PHASECHK.TRANS64.TRYWAIT P3, [R57+URZ+0x2d890], R84 ;  /* 0x02d89054390075a7 */ /* 0x001064000806017f */
[----:B-1----:R-:W-:Y:S05]  /*1ecf0*/  @!P3 NANOSLEEP.SYNCS 0x989680 ;  /* 0x009896800000b95d */ /* 0x002fea0003900000 */
[----:B------:R-:W1:Y:S02]  /*1ed00*/  @!P3 SYNCS.PHASECHK.TRANS64 P3, [R57+URZ+0x2d890], R84 ;  /* 0x02d890543900b5a7 */ /* 0x000e64000806007f */
[----:B-1----:R-:W-:Y:S05]  /*1ed10*/  @!P3 BRA `(.L_x_12410) ;  /* 0xfffffffc00f0b947 */ /* 0x002fea000383ffff */
[----:B------:R-:W-:Y:S05]  /*1ed20*/  BRA `(.L_x_12652) ;  /* 0xfffffe7c00907947 */ /* 0x000fea000383ffff */
.L_x_12411:
[----:B------:R-:W-:Y:S01]  /*1ed30*/  BSSY B1, `(.L_x_12653) ;  /* 0x0000007000017945 */ /* 0x000fe20003800000 */
[----:B------:R-:W-:Y:S01]  /*1ed40*/  IMAD.MOV.U32 R12, RZ, RZ, RZ ;  /* 0x000000ffff0c7224 */ /* 0x000fe200078e00ff */
[----:B------:R-:W-:Y:S01]  /*1ed50*/  MOV R15, 0xffffffff ;  /* 0xffffffff000f7802 */ /* 0x000fe20000000f00 */
[----:B------:R-:W-:-:S07]  /*1ed60*/  IMAD.MOV.U32 R11, RZ, RZ, 0x1e1f ;  /* 0x00001e1fff0b7424 */ /* 0x000fce00078e00ff */
[----:B0-----:R-:W-:Y:S05]  /*1ed70*/  WARPSYNC.COLLECTIVE R15, `(.L_x_12654) ;  /* 0x000000000f087348 */ /* 0x001fea0003c00000 */
[----:B------:R1:W2:Y:S02]  /*1ed80*/  SHFL.IDX P6, R14, R13, R12, R11 ;  /* 0x0000000c0d0e7389 */ /* 0x0002a400000c000b */
[----:B012---:R-:W-:Y:S01]  /*1ed90*/  ENDCOLLECTIVE ;  /* 0x000000000000791b */ /* 0x007fe20003800000 */
.L_x_12654:
[----:B------:R-:W-:Y:S05]  /*1eda0*/  BSYNC B1 ;  /* 0x0000000000017941 */ /* 0x000fea0003800000 */
.L_x_12653:
        /* <DEDUP_REMOVED lines=8> */
.L_x_12655:
[----:B------:R-:W-:Y:S01]  /*1ee30*/  IMAD.MOV.U32 R39, RZ, RZ, R14 ;  /* 0x000000ffff277224 */ /* 0x000fe200078e000e */
[----:B------:R-:W-:Y:S06]  /*1ee40*/  BRA `(.L_x_12656) ;  /* 0xfffffe7c00ac7947 */ /* 0x000fec000383ffff */
.L_x_12415:
[----:B------:R0:W0:Y:S02]  /*1ee50*/  SYNCS.PHASECHK.TRANS64.TRYWAIT P2, [R57+URZ+0x2d8b0], R84 ;  /* 0x02d8b054390075a7 */ /* 0x000024000804017f */
[----:B0-----:R-:W-:Y:S05]  /*1ee60*/  @!P2 NANOSLEEP.SYNCS 0x989680 ;  /* 0x009896800000a95d */ /* 0x001fea0003900000 */
[----:B------:R-:W0:Y:S02]  /*1ee70*/  @!P2 SYNCS.PHASECHK.TRANS64 P2, [R57+URZ+0x2d8b0], R84 ;  /* 0x02d8b0543900a5a7 */ /* 0x000e24000804007f */
[----:B0-----:R-:W-:Y:S05]  /*1ee80*/  @!P2 BRA `(.L_x_12415) ;  /* 0xfffffffc00f0a947 */ /* 0x001fea000383ffff */
[----:B------:R-:W-:Y:S05]  /*1ee90*/  BRA `(.L_x_12657) ;  /* 0xfffffe8000907947 */ /* 0x000fea000383ffff */
.L_x_12423:
[----:B------:R-:W-:Y:S01]  /*1eea0*/  BSSY B0, `(.L_x_12658) ;  /* 0x0000007000007945 */ /* 0x000fe20003800000 */
[----:B------:R-:W-:Y:S01]  /*1eeb0*/  IMAD.MOV.U32 R12, RZ, RZ, RZ ;  /* 0x000000ffff0c7224 */ /* 0x000fe200078e00ff */
[----:B------:R-:W-:Y:S01]  /*1eec0*/  MOV R11, 0x1f ;  /* 0x0000001f000b7802 */ /* 0x000fe20000000f00 */
[----:B------:R-:W-:-:S07]  /*1eed0*/  IMAD.MOV.U32 R15, RZ, RZ, -0x1 ;  /* 0xffffffffff0f7424 */ /* 0x000fce00078e00ff */
[----:B--23-5:R-:W-:Y:S05]  /*1eee0*/  WARPSYNC.COLLECTIVE R15, `(.L_x_12659) ;  /* 0x000000000f087348 */ /* 0x02cfea0003c00000 */
[----:B------:R0:W1:Y:S02]  /*1eef0*/  SHFL.IDX P6, R14, R13, R12, R11 ;  /* 0x0000000c0d0e7389 */ /* 0x00006400000c000b */
[----:B0123-5:R-:W-:Y:S01]  /*1ef00*/  ENDCOLLECTIVE ;  /* 0x000000000000791b */ /* 0x02ffe20003800000 */
.L_x_12659:
[----:B------:R-:W-:Y:S05]  /*1ef10*/  BSYNC B0 ;  /* 0x0000000000007941 */ /* 0x000fea0003800000 */
.L_x_12658:
[----:B------:R0:W-:Y:S01]  /*1ef20*/  STL [R1+0x28], R14 ;  /* 0x0000280e01007387 */ /* 0x0001e20000100800 */
[----:B------:R-:W-:Y:S05]  /*1ef30*/  BRA `(.L_x_12660) ;  /* 0xfffffe8c00287947 */ /* 0x000fea000383ffff */
.L_x_12434:
[----:B------:R-:W-:Y:S01]  /*1ef40*/  BSSY B1, `(.L_x_12661) ;  /* 0x0000007000017945 */ /* 0x000fe20003800000 */
[----:B------:R-:W-:Y:S02]  /*1ef50*/  IMAD.MOV.U32 R12, RZ, RZ, RZ ;  /* 0x000000ffff0c7224 */ /* 0x000fe400078e00ff */
[----:B------:R-:W-:Y:S02]  /*1ef60*/  IMAD.MOV.U32 R11, RZ, RZ, 0x1e1f ;  /* 0x00001e1fff0b7424 */ /* 0x000fe400078e00ff */
[----:B------:R-:W-:-:S07]  /*1ef70*/  IMAD.MOV.U32 R15, RZ, RZ, -0x1 ;  /* 0xffffffffff0f7424 */ /* 0x000fce00078e00ff */
[----:B0-23--:R-:W-:Y:S05]  /*1ef80*/  WARPSYNC.COLLECTIVE R15, `(.L_x_12662) ;  /* 0x000000000f087348 */ /* 0x00dfea0003c00000 */
[----:B0-----:R0:W1:Y:S02]  /*1ef90*/  SHFL.IDX P6, R14, R13, R12, R11 ;  /* 0x0000000c0d0e7389 */ /* 0x00106400000c000b */
[----:B0123--:R-:W-:Y:S01]  /*1efa0*/  ENDCOLLECTIVE ;  /* 0x000000000000791b */ /* 0x00ffe20003800000 */
.L_x_12662:
[----:B------:R-:W-:Y:S05]  /*1efb0*/  BSYNC B1 ;  /* 0x0000000000017941 */ /* 0x000fea0003800000 */
.L_x_12661:
        /* <DEDUP_REMOVED lines=8> */
.L_x_12663:
[----:B------:R-:W-:Y:S02]  /*1f040*/  IMAD.MOV.U32 R13, RZ, RZ, R0 ;  /* 0x000000ffff0d7224 */ /* 0x000fe400078e0000 */
[----:B------:R-:W-:-:S07]  /*1f050*/  IMAD.MOV.U32 R38, RZ, RZ, R14 ;  /* 0x000000ffff267224 */ /* 0x000fce00078e000e */
[----:B------:R-:W-:Y:S05]  /*1f060*/  WARPSYNC.COLLECTIVE R15, `(.L_x_12664) ;  /* 0x000000000f087348 */ /* 0x000fea0003c00000 */
[----:B------:R0:W1:Y:S02]  /*1f070*/  SHFL.IDX P6, R14, R13, R12, R11 ;  /* 0x0000000c0d0e7389 */ /* 0x00006400000c000b */
[----:B01----:R-:W-:Y:S01]  /*1f080*/  ENDCOLLECTIVE ;  /* 0x000000000000791b */ /* 0x003fe20003800000 */
.L_x_12664:
[----:B------:R-:W-:Y:S02]  /*1f090*/  IMAD.MOV.U32 R13, RZ, RZ, R39 ;  /* 0x000000ffff0d7224 */ /* 0x000fe400078e0027 */
[----:B------:R-:W-:-:S07]  /*1f0a0*/  IMAD.MOV.U32 R0, RZ, RZ, R14 ;  /* 0x000000ffff007224 */ /* 0x000fce00078e000e */
[----:B------:R-:W-:Y:S05]  /*1f0b0*/  WARPSYNC.COLLECTIVE R15, `(.L_x_12665) ;  /* 0x000000000f087348 */ /* 0x000fea0003c00000 */
[----:B------:R0:W1:Y:S02]  /*1f0c0*/  SHFL.IDX P6, R14, R13, R12, R11 ;  /* 0x0000000c0d0e7389 */ /* 0x00006400000c000b */
[----:B01----:R-:W-:Y:S01]  /*1f0d0*/  ENDCOLLECTIVE ;  /* 0x000000000000791b */ /* 0x003fe20003800000 */
.L_x_12665:
[----:B------:R-:W-:Y:S01]  /*1f0e0*/  IMAD.MOV.U32 R39, RZ, RZ, R14 ;  /* 0x000000ffff277224 */ /* 0x000fe200078e000e */
[----:B------:R-:W-:Y:S06]  /*1f0f0*/  BRA `(.L_x_12666) ;  /* 0xfffffe9000887947 */ /* 0x000fec000383ffff */
.L_x_12438:
[----:B0-----:R0:W1:Y:S02]  /*1f100*/  SYNCS.PHASECHK.TRANS64.TRYWAIT P0, [R2+URZ+0x2d800], R3 ;  /* 0x02d80003020075a7 */ /* 0x001064000800017f */
[----:B-1----:R-:W-:Y:S05]  /*1f110*/  @!P0 NANOSLEEP.SYNCS 0x989680 ;  /* 0x009896800000895d */ /* 0x002fea0003900000 */
[----:B------:R-:W1:Y:S02]  /*1f120*/  @!P0 SYNCS.PHASECHK.TRANS64 P0, [R2+URZ+0x2d800], R3 ;  /* 0x02d80003020085a7 */ /* 0x000e64000800007f */
[----:B-1----:R-:W-:Y:S05]  /*1f130*/  @!P0 BRA `(.L_x_12438) ;  /* 0xfffffffc00f08947 */ /* 0x002fea000383ffff */
[----:B------:R-:W-:Y:S05]  /*1f140*/  BRA `(.L_x_12667) ;  /* 0xfffffe9800c07947 */ /* 0x000fea000383ffff */
.L_x_12450:
[----:B------:R-:W-:Y:S01]  /*1f150*/  BSSY B1, `(.L_x_12668) ;  /* 0x0000007000017945 */ /* 0x000fe20003800000 */
[----:B------:R-:W-:Y:S01]  /*1f160*/  IMAD.MOV.U32 R12, RZ, RZ, RZ ;  /* 0x000000ffff0c7224 */ /* 0x000fe200078e00ff */
[----:B------:R-:W-:Y:S01]  /*1f170*/  MOV R11, 0x1e1f ;  /* 0x00001e1f000b7802 */ /* 0x000fe20000000f00 */
[----:B------:R-:W-:-:S07]  /*1f180*/  IMAD.MOV.U32 R15, RZ, RZ, -0x1 ;  /* 0xffffffffff0f7424 */ /* 0x000fce00078e00ff */
[----:B0--3--:R-:W-:Y:S05]  /*1f190*/  WARPSYNC.COLLECTIVE R15, `(.L_x_12669) ;  /* 0x000000000f087348 */ /* 0x009fea0003c00000 */
[----:B0-----:R0:W1:Y:S02]  /*1f1a0*/  SHFL.IDX P6, R14, R13, R12, R11 ;  /* 0x0000000c0d0e7389 */ /* 0x00106400000c000b */
[----:B01-3--:R-:W-:Y:S01]  /*1f1b0*/  ENDCOLLECTIVE ;  /* 0x000000000000791b */ /* 0x00bfe20003800000 */
.L_x_12669:
[----:B------:R-:W-:Y:S05]  /*1f1c0*/  BSYNC B1 ;  /* 0x0000000000017941 */ /* 0x000fea0003800000 */
.L_x_12668:
        /* <DEDUP_REMOVED lines=8> */
.L_x_12670:
[----:B------:R-:W-:Y:S01]  /*1f250*/  MOV R13, R37 ;  /* 0x00000025000d7202 */ /* 0x000fe20000000f00 */
[----:B------:R-:W-:-:S07]  /*1f260*/  IMAD.MOV.U32 R3, RZ, RZ, R14 ;  /* 0x000000ffff037224 */ /* 0x000fce00078e000e */
[----:B------:R-:W-:Y:S05]  /*1f270*/  WARPSYNC.COLLECTIVE R15, `(.L_x_12671) ;  /* 0x000000000f087348 */ /* 0x000fea0003c00000 */
[----:B------:R0:W1:Y:S02]  /*1f280*/  SHFL.IDX P6, R14, R13, R12, R11 ;  /* 0x0000000c0d0e7389 */ /* 0x00006400000c000b */
[----:B01----:R-:W-:Y:S01]  /*1f290*/  ENDCOLLECTIVE ;  /* 0x000000000000791b */ /* 0x003fe20003800000 */
.L_x_12671:
[----:B------:R-:W-:Y:S02]  /*1f2a0*/  IMAD.MOV.U32 R13, RZ, RZ, R38 ;  /* 0x000000ffff0d7224 */ /* 0x000fe400078e0026 */
[----:B------:R-:W-:-:S07]  /*1f2b0*/  IMAD.MOV.U32 R37, RZ, RZ, R14 ;  /* 0x000000ffff257224 */ /* 0x000fce00078e000e */
[----:B------:R-:W-:Y:S05]  /*1f2c0*/  WARPSYNC.COLLECTIVE R15, `(.L_x_12672) ;  /* 0x000000000f087348 */ /* 0x000fea0003c00000 */
[----:B------:R0:W1:Y:S02]  /*1f2d0*/  SHFL.IDX P6, R14, R13, R12, R11 ;  /* 0x0000000c0d0e7389 */ /* 0x00006400000c000b */
[----:B01----:R-:W-:Y:S01]  /*1f2e0*/  ENDCOLLECTIVE ;  /* 0x000000000000791b */ /* 0x003fe20003800000 */
.L_x_12672:
[----:B------:R-:W-:Y:S01]  /*1f2f0*/  IMAD.MOV.U32 R38, RZ, RZ, R14 ;  /* 0x000000ffff267224 */ /* 0x000fe200078e000e */
[----:B------:R-:W-:Y:S06]  /*1f300*/  BRA `(.L_x_12673) ;  /* 0xfffffeac00787947 */ /* 0x000fec000383ffff */
.L_x_12454:
[----:B0-----:R0:W1:Y:S02]  /*1f310*/  SYNCS.PHASECHK.TRANS64.TRYWAIT P0, [R2+URZ+0x2d800], R3 ;  /* 0x02d80003020075a7 */ /* 0x001064000800017f */
[----:B-1----:R-:W-:Y:S05]  /*1f320*/  @!P0 NANOSLEEP.SYNCS 0x989680 ;  /* 0x009896800000895d */ /* 0x002fea0003900000 */
[----:B------:R-:W1:Y:S02]  /*1f330*/  @!P0 SYNCS.PHASECHK.TRANS64 P0, [R2+URZ+0x2d800], R3 ;  /* 0x02d80003020085a7 */ /* 0x000e64000800007f */
[----:B-1----:R-:W-:Y:S05]  /*1f340*/  @!P0 BRA `(.L_x_12454) ;  /* 0xfffffffc00f08947 */ /* 0x002fea000383ffff */
[----:B------:R-:W-:Y:S05]  /*1f350*/  BRA `(.L_x_12674) ;  /* 0xfffffeb400287947 */ /* 0x000fea000383ffff */
.L_x_12462:
[----:B-1----:R1:W3:Y:S02]  /*1f360*/  SYNCS.PHASECHK.TRANS64.TRYWAIT P1, [R3+URZ+0x2d830], R4 ;  /* 0x02d83004030075a7 */ /* 0x0022e4000802017f */
[----:B---3--:R-:W-:Y:S05]  /*1f370*/  @!P1 NANOSLEEP.SYNCS 0x989680 ;  /* 0x009896800000995d */ /* 0x008fea0003900000 */
[----:B------:R-:W3:Y:S02]  /*1f380*/  @!P1 SYNCS.PHASECHK.TRANS64 P1, [R3+URZ+0x2d830], R4 ;  /* 0x02d83004030095a7 */ /* 0x000ee4000802007f */
[----:B---3--:R-:W-:Y:S05]  /*1f390*/  @!P1 BRA `(.L_x_12462) ;  /* 0xfffffffc00f09947 */ /* 0x008fea000383ffff */
[----:B------:R-:W-:Y:S05]  /*1f3a0*/  BRA `(.L_x_12461) ;  /* 0xfffffec800b87947 */ /* 0x000fea000383ffff */
.L_x_12469:
[----:B-1----:R1:W2:Y:S02]  /*1f3b0*/  SYNCS.PHASECHK.TRANS64.TRYWAIT P2, [R7+URZ+0x2d830], R0 ;  /* 0x02d83000070075a7 */ /* 0x0022a4000804017f */
[----:B--2---:R-:W-:Y:S05]  /*1f3c0*/  @!P2 NANOSLEEP.SYNCS 0x989680 ;  /* 0x009896800000a95d */ /* 0x004fea0003900000 */
[----:B------:R-:W2:Y:S02]  /*1f3d0*/  @!P2 SYNCS.PHASECHK.TRANS64 P2, [R7+URZ+0x2d830], R0 ;  /* 0x02d830000700a5a7 */ /* 0x000ea4000804007f */
[----:B--2---:R-:W-:Y:S05]  /*1f3e0*/  @!P2 BRA `(.L_x_12469) ;  /* 0xfffffffc00f0a947 */ /* 0x004fea000383ffff */
[----:B------:R-:W-:Y:S05]  /*1f3f0*/  BRA `(.L_x_12468) ;  /* 0xfffffef000147947 */ /* 0x000fea000383ffff */
.L_x_12473:
[----:B-1----:R1:W2:Y:S02]  /*1f400*/  SYNCS.PHASECHK.TRANS64.TRYWAIT P1, [R7+URZ+0x2d850], R0 ;  /* 0x02d85000070075a7 */ /* 0x0022a4000802017f */
[----:B--2---:R-:W-:Y:S05]  /*1f410*/  @!P1 NANOSLEEP.SYNCS 0x989680 ;  /* 0x009896800000995d */ /* 0x004fea0003900000 */
[----:B------:R-:W2:Y:S02]  /*1f420*/  @!P1 SYNCS.PHASECHK.TRANS64 P1, [R7+URZ+0x2d850], R0 ;  /* 0x02d85000070095a7 */ /* 0x000ea4000802007f */
[----:B--2---:R-:W-:Y:S05]  /*1f430*/  @!P1 BRA `(.L_x_12473) ;  /* 0xfffffffc00f09947 */ /* 0x004fea000383ffff */
[----:B------:R-:W-:Y:S05]  /*1f440*/  BRA `(.L_x_12470) ;  /* 0xfffffef400247947 */ /* 0x000fea000383ffff */
.L_x_12482:
[----:B-1----:R1:W2:Y:S02]  /*1f450*/  SYNCS.PHASECHK.TRANS64.TRYWAIT P2, [R7+URZ+0x2d830], R0 ;  /* 0x02d83000070075a7 */ /* 0x0022a4000804017f */
[----:B--2---:R-:W-:Y:S05]  /*1f460*/  @!P2 NANOSLEEP.SYNCS 0x989680 ;  /* 0x009896800000a95d */ /* 0x004fea0003900000 */
[----:B------:R-:W2:Y:S02]  /*1f470*/  @!P2 SYNCS.PHASECHK.TRANS64 P2, [R7+URZ+0x2d830], R0 ;  /* 0x02d830000700a5a7 */ /* 0x000ea4000804007f */
[----:B--2---:R-:W-:Y:S05]  /*1f480*/  @!P2 BRA `(.L_x_12482) ;  /* 0xfffffffc00f0a947 */ /* 0x004fea000383ffff */
[----:B------:R-:W-:Y:S05]  /*1f490*/  BRA `(.L_x_12481) ;  /* 0xffffff1c00987947 */ /* 0x000fea000383ffff */
.L_x_12486:
[----:B-1----:R1:W2:Y:S02]  /*1f4a0*/  SYNCS.PHASECHK.TRANS64.TRYWAIT P1, [R5+URZ+0x2d850], R0 ;  /* 0x02d85000050075a7 */ /* 0x0022a4000802017f */
[----:B--2---:R-:W-:Y:S05]  /*1f4b0*/  @!P1 NANOSLEEP.SYNCS 0x989680 ;  /* 0x009896800000995d */ /* 0x004fea0003900000 */
[----:B------:R-:W2:Y:S02]  /*1f4c0*/  @!P1 SYNCS.PHASECHK.TRANS64 P1, [R5+URZ+0x2d850], R0 ;  /* 0x02d85000050095a7 */ /* 0x000ea4000802007f */
[----:B--2---:R-:W-:Y:S05]  /*1f4d0*/  @!P1 BRA `(.L_x_12486) ;  /* 0xfffffffc00f09947 */ /* 0x004fea000383ffff */
[----:B------:R-:W-:Y:S05]  /*1f4e0*/  BRA `(.L_x_12483) ;  /* 0xffffff2000a87947 */ /* 0x000fea000383ffff */
.L_x_12493:
[----:B-1----:R1:W2:Y:S02]  /*1f4f0*/  SYNCS.PHASECHK.TRANS64.TRYWAIT P1, [R6+URZ+0x2d850], R5 ;  /* 0x02d85005060075a7 */ /* 0x0022a4000802017f */
[----:B--2---:R-:W-:Y:S05]  /*1f500*/  @!P1 NANOSLEEP.SYNCS 0x989680 ;  /* 0x009896800000995d */ /* 0x004fea0003900000 */
[----:B------:R-:W2:Y:S02]  /*1f510*/  @!P1 SYNCS.PHASECHK.TRANS64 P1, [R6+URZ+0x2d850], R5 ;  /* 0x02d85005060095a7 */ /* 0x000ea4000802007f */
[----:B--2---:R-:W-:Y:S05]  /*1f520*/  @!P1 BRA `(.L_x_12493) ;  /* 0xfffffffc00f09947 */ /* 0x004fea000383ffff */
[----:B------:R-:W-:Y:S05]  /*1f530*/  BRA `(.L_x_12492) ;  /* 0xffffff4000787947 */ /* 0x000fea000383ffff */
.L_x_12499:
[----:B------:R-:W-:Y:S02]  /*1f540*/  IMAD.MOV.U32 R13, RZ, RZ, R20 ;  /* 0x000000ffff0d7224 */ /* 0x000fe400078e0014 */
[----:B------:R-:W-:Y:S02]  /*1f550*/  IMAD.MOV.U32 R12, RZ, RZ, RZ ;  /* 0x000000ffff0c7224 */ /* 0x000fe400078e00ff */
[----:B------:R-:W-:Y:S02]  /*1f560*/  IMAD.MOV.U32 R11, RZ, RZ, 0x1c1f ;  /* 0x00001c1fff0b7424 */ /* 0x000fe400078e00ff */
[----:B------:R-:W-:-:S07]  /*1f570*/  IMAD.MOV.U32 R15, RZ, RZ, -0x1 ;  /* 0xffffffffff0f7424 */ /* 0x000fce00078e00ff */
[----:B-----5:R-:W-:Y:S05]  /*1f580*/  WARPSYNC.COLLECTIVE R15, `(.L_x_12675) ;  /* 0x000000000f087348 */ /* 0x020fea0003c00000 */
[----:B------:R0:W1:Y:S02]  /*1f590*/  SHFL.IDX P6, R14, R13, R12, R11 ;  /* 0x0000000c0d0e7389 */ /* 0x00006400000c000b */
[----:B01---5:R-:W-:Y:S01]  /*1f5a0*/  ENDCOLLECTIVE ;  /* 0x000000000000791b */ /* 0x023fe20003800000 */
.L_x_12675:
[----:B------:R-:W-:Y:S01]  /*1f5b0*/  IMAD.MOV.U32 R13, RZ, RZ, R0 ;  /* 0x000000ffff0d7224 */ /* 0x000fe200078e0000 */
[----:B------:R-:W-:-:S07]  /*1f5c0*/  MOV R3, R14 ;  /* 0x0000000e00037202 */ /* 0x000fce0000000f00 */
[----:B------:R-:W-:Y:S05]  /*1f5d0*/  WARPSYNC.COLLECTIVE R15, `(.L_x_12676) ;  /* 0x000000000f087348 */ /* 0x000fea0003c00000 */
[----:B------:R0:W1:Y:S02]  /*1f5e0*/  SHFL.IDX P6, R14, R13, R12, R11 ;  /* 0x0000000c0d0e7389 */ /* 0x00006400000c000b */
[----:B01----:R-:W-:Y:S01]  /*1f5f0*/  ENDCOLLECTIVE ;  /* 0x000000000000791b */ /* 0x003fe20003800000 */
.L_x_12676:
[----:B------:R-:W-:Y:S05]  /*1f600*/  BRA `(.L_x_12677) ;  /* 0xffffff5c004c7947 */ /* 0x000fea000383ffff */
.L_x_12502:
        /* <DEDUP_REMOVED lines=8> */
.L_x_12679:
[----:B------:R-:W-:Y:S05]  /*1f690*/  BSYNC B1 ;  /* 0x0000000000017941 */ /* 0x000fea0003800000 */
.L_x_12678:
        /* <DEDUP_REMOVED lines=8> */
.L_x_12680:
[----:B------:R-:W-:Y:S05]  /*1f720*/  BRA `(.L_x_12681) ;  /* 0xffffff5c005c7947 */ /* 0x000fea000383ffff */
.L_x_12504:
[----:B------:R-:W-:Y:S02]  /*1f730*/  IMAD.MOV.U32 R13, RZ, RZ, R26 ;  /* 0x000000ffff0d7224 */ /* 0x000fe400078e001a */
[----:B------:R-:W-:Y:S02]  /*1f740*/  IMAD.MOV.U32 R12, RZ, RZ, RZ ;  /* 0x000000ffff0c7224 */ /* 0x000fe400078e00ff */
[----:B------:R-:W-:Y:S02]  /*1f750*/  IMAD.MOV.U32 R11, RZ, RZ, 0x1c1f ;  /* 0x00001c1fff0b7424 */ /* 0x000fe400078e00ff */
[----:B------:R-:W-:-:S07]  /*1f760*/  IMAD.MOV.U32 R15, RZ, RZ, -0x1 ;  /* 0xffffffffff0f7424 */ /* 0x000fce00078e00ff */
[----:B------:R-:W-:Y:S05]  /*1f770*/  WARPSYNC.COLLECTIVE R15, `(.L_x_12682) ;  /* 0x000000000f087348 */ /* 0x000fea0003c00000 */
[----:B------:R0:W1:Y:S02]  /*1f780*/  SHFL.IDX P6, R14, R13, R12, R11 ;  /* 0x0000000c0d0e7389 */ /* 0x00006400000c000b */
[----:B01----:R-:W-:Y:S01]  /*1f790*/  ENDCOLLECTIVE ;  /* 0x000000000000791b */ /* 0x003fe20003800000 */
.L_x_12682:
[----:B------:R-:W-:Y:S01]  /*1f7a0*/  MOV R13, R0 ;  /* 0x00000000000d7202 */ /* 0x000fe20000000f00 */
[----:B------:R-:W-:-:S07]  /*1f7b0*/  IMAD.MOV.U32 R3, RZ, RZ, R14 ;  /* 0x000000ffff037224 */ /* 0x000fce00078e000e */
[----:B------:R-:W-:Y:S05]  /*1f7c0*/  WARPSYNC.COLLECTIVE R15, `(.L_x_12683) ;  /* 0x000000000f087348 */ /* 0x000fea0003c00000 */
[----:B------:R0:W1:Y:S02]  /*1f7d0*/  SHFL.IDX P6, R14, R13, R12, R11 ;  /* 0x0000000c0d0e7389 */ /* 0x00006400000c000b */
[----:B01----:R-:W-:Y:S01]  /*1f7e0*/  ENDCOLLECTIVE ;  /* 0x000000000000791b */ /* 0x003fe20003800000 */
.L_x_12683:
[----:B------:R-:W-:Y:S05]  /*1f7f0*/  BRA `(.L_x_12684) ;  /* 0xffffff6000287947 */ /* 0x000fea000383ffff */
.L_x_12507:
        /* <DEDUP_REMOVED lines=8> */
.L_x_12686:
[----:B------:R-:W-:Y:S05]  /*1f880*/  BSYNC B1 ;  /* 0x0000000000017941 */ /* 0x000fea0003800000 */
.L_x_12685:
        /* <DEDUP_REMOVED lines=8> */
.L_x_12687:
[----:B------:R-:W-:Y:S05]  /*1f910*/  BRA `(.L_x_12688) ;  /* 0xffffff6400247947 */ /* 0x000fea000383ffff */
.L_x_12511:
[----:B------:R-:W-:Y:S02]  /*1f920*/  IMAD.MOV.U32 R13, RZ, RZ, R4 ;  /* 0x000000ffff0d7224 */ /* 0x000fe400078e0004 */
[----:B------:R-:W-:Y:S02]  /*1f930*/  IMAD.MOV.U32 R12, RZ, RZ, RZ ;  /* 0x000000ffff0c7224 */ /* 0x000fe400078e00ff */
[----:B------:R-:W-:Y:S02]  /*1f940*/  IMAD.MOV.U32 R11, RZ, RZ, 0x1c1f ;  /* 0x00001c1fff0b7424 */ /* 0x000fe400078e00ff */
[----:B------:R-:W-:-:S07]  /*1f950*/  IMAD.MOV.U32 R15, RZ, RZ, -0x1 ;  /* 0xffffffffff0f7424 */ /* 0x000fce00078e00ff */
[----:B-1----:R-:W-:Y:S05]  /*1f960*/  WARPSYNC.COLLECTIVE R15, `(.L_x_12689) ;  /* 0x000000000f087348 */ /* 0x002fea0003c00000 */
[----:B------:R0:W2:Y:S02]  /*1f970*/  SHFL.IDX P6, R14, R13, R12, R11 ;  /* 0x0000000c0d0e7389 */ /* 0x0000a400000c000b */
[----:B012---:R-:W-:Y:S01]  /*1f980*/  ENDCOLLECTIVE ;  /* 0x000000000000791b */ /* 0x007fe20003800000 */
.L_x_12689:
[----:B------:R-:W-:Y:S02]  /*1f990*/  IMAD.MOV.U32 R13, RZ, RZ, R0 ;  /* 0x000000ffff0d7224 */ /* 0x000fe400078e0000 */
[----:B------:R-:W-:-:S07]  /*1f9a0*/  IMAD.MOV.U32 R3, RZ, RZ, R14 ;  /* 0x000000ffff037224 */ /* 0x000fce00078e000e */
[----:B------:R-:W-:Y:S05]  /*1f9b0*/  WARPSYNC.COLLECTIVE R15, `(.L_x_12690) ;  /* 0x000000000f087348 */ /* 0x000fea0003c00000 */
[----:B------:R0:W1:Y:S02]  /*1f9c0*/  SHFL.IDX P6, R14, R13, R12, R11 ;  /* 0x0000000c0d0e7389 */ /* 0x00006400000c000b */
[----:B01----:R-:W-:Y:S01]  /*1f9d0*/  ENDCOLLECTIVE ;  /* 0x000000000000791b */ /* 0x003fe20003800000 */
.L_x_12690:
[----:B------:R-:W-:Y:S05]  /*1f9e0*/  BRA `(.L_x_12691) ;  /* 0xffffff70005c7947 */ /* 0x000fea000383ffff */
.L_x_12514:
[----:B------:R-:W-:Y:S01]  /*1f9f0*/  BSSY B1, `(.L_x_12692) ;  /* 0x0000008000017945 */ /* 0x000fe20003800000 */
[----:B----4-:R-:W-:Y:S01]  /*1fa00*/  MOV R13, R4 ;  /* 0x00000004000d7202 */ /* 0x010fe20000000f00 */
[----:B------:R-:W-:Y:S02]  /*1fa10*/  IMAD.MOV.U32 R12, RZ, RZ, 0x1 ;  /* 0x00000001ff0c7424 */ /* 0x000fe400078e00ff */
[----:B------:R-:W-:Y:S02]  /*1fa20*/  IMAD.MOV.U32 R11, RZ, RZ, 0x1c1f ;  /* 0x00001c1fff0b7424 */ /* 0x000fe400078e00ff */
[----:B------:R-:W-:-:S07]  /*1fa30*/  IMAD.MOV.U32 R15, RZ, RZ, -0x1 ;  /* 0xffffffffff0f7424 */ /* 0x000fce00078e00ff */
[----:B0123--:R-:W-:Y:S05]  /*1fa40*/  WARPSYNC.COLLECTIVE R15, `(.L_x_12693) ;  /* 0x000000000f087348 */ /* 0x00ffea0003c00000 */
[----:B---3--:R3:W4:Y:S02]  /*1fa50*/  SHFL.IDX P6, R14, R13, R12, R11 ;  /* 0x0000000c0d0e7389 */ /* 0x00872400000c000b */
[----:B01234-:R-:W-:Y:S01]  /*1fa60*/  ENDCOLLECTIVE ;  /* 0x000000000000791b */ /* 0x01ffe20003800000 */
.L_x_12693:
[----:B------:R-:W-:Y:S05]  /*1fa70*/  BSYNC B1 ;  /* 0x0000000000017941 */ /* 0x000fea0003800000 */
.L_x_12692:
        /* <DEDUP_REMOVED lines=8> */
.L_x_12694:
[----:B------:R-:W-:Y:S05]  /*1fb00*/  BRA `(.L_x_12695) ;  /* 0xffffff7000707947 */ /* 0x000fea000383ffff */
.L_x_12533:
        /* <DEDUP_REMOVED lines=11> */
.L_x_12697:
[----:B------:R-:W-:Y:S05]  /*1fbc0*/  BSYNC B1 ;  /* 0x0000000000017941 */ /* 0x000fea0003800000 */
.L_x_12696:
[----:B------:R-:W-:Y:S05]  /*1fbd0*/  BRA `(.L_x_12698) ;  /* 0xffffff8c009c7947 */ /* 0x000fea000383ffff */
.L_x_12535:
[----:B------:R-:W-:Y:S01]  /*1fbe0*/  BSSY B1, `(.L_x_12699) ;  /* 0x0000006000017945 */ /* 0x000fe20003800000 */
[----:B------:R-:W-:-:S07]  /*1fbf0*/  IMAD.MOV.U32 R15, RZ, RZ, -0x1 ;  /* 0xffffffffff0f7424 */ /* 0x000fce00078e00ff */
[----:B012---:R-:W-:Y:S05]  /*1fc00*/  WARPSYNC.COLLECTIVE R15, `(.L_x_12700) ;  /* 0x000000000f0c7348 */ /* 0x007fea0003c00000 */
[----:B------:R-:W-:Y:S02]  /*1fc10*/  ELECT P6, UR62, PT ;  /* 0x00000000003e782f */ /* 0x000fe400038c0000 */
[----:B------:R-:W-:Y:S01]  /*1fc20*/  MOV R14, UR62 ;  /* 0x0000003e000e7c02 */ /* 0x000fe20008000f00 */
[----:B012---:R-:W-:Y:S10]  /*1fc30*/  ENDCOLLECTIVE ;  /* 0x000000000000791b */ /* 0x007ff40003800000 */
.L_x_12700:
[----:B------:R-:W-:Y:S05]  /*1fc40*/  BSYNC B1 ;  /* 0x0000000000017941 */ /* 0x000fea0003800000 */
.L_x_12699:
[----:B------:R-:W-:Y:S05]  /*1fc50*/  BRA `(.L_x_12534) ;  /* 0xffffff8c00947947 */ /* 0x000fea000383ffff */
.L_x_12537:
[----:B--2---:R2:W3:Y:S02]  /*1fc60*/  SYNCS.PHASECHK.TRANS64.TRYWAIT P0, [R16+URZ+0x2d820], R6 ;  /* 0x02d82006100075a7 */ /* 0x0044e4000800017f */
[----:B---3--:R-:W-:Y:S05]  /*1fc70*/  @!P0 NANOSLEEP.SYNCS 0x989680 ;  /* 0x009896800000895d */ /* 0x008fea0003900000 */
[----:B------:R-:W3:Y:S02]  /*1fc80*/  @!P0 SYNCS.PHASECHK.TRANS64 P0, [R16+URZ+0x2d820], R6 ;  /* 0x02d82006100085a7 */ /* 0x000ee4000800007f */
[----:B---3--:R-:W-:Y:S05]  /*1fc90*/  @!P0 BRA `(.L_x_12537) ;  /* 0xfffffffc00f08947 */ /* 0x008fea000383ffff */
[----:B------:R-:W-:Y:S05]  /*1fca0*/  BRA `(.L_x_12701) ;  /* 0xffffff8c00a47947 */ /* 0x000fea000383ffff */
.L_x_12541:
[----:B0-----:R0:W1:Y:S02]  /*1fcb0*/  SYNCS.PHASECHK.TRANS64.TRYWAIT P0, [R9+URZ+0x2d8a0], R11 ;  /* 0x02d8a00b090075a7 */ /* 0x001064000800017f */
[----:B-1----:R-:W-:Y:S05]  /*1fcc0*/  @!P0 NANOSLEEP.SYNCS 0x989680 ;  /* 0x009896800000895d */ /* 0x002fea0003900000 */
[----:B------:R-:W1:Y:S02]  /*1fcd0*/  @!P0 SYNCS.PHASECHK.TRANS64 P0, [R9+URZ+0x2d8a0], R11 ;  /* 0x02d8a00b090085a7 */ /* 0x000e64000800007f */
[----:B-1----:R-:W-:Y:S05]  /*1fce0*/  @!P0 BRA `(.L_x_12541) ;  /* 0xfffffffc00f08947 */ /* 0x002fea000383ffff */
[----:B------:R-:W-:Y:S05]  /*1fcf0*/  BRA `(.L_x_12702) ;  /* 0xffffff8c00c07947 */ /* 0x000fea000383ffff */
.L_x_12548:
[----:B-1----:R1:W2:Y:S02]  /*1fd00*/  SYNCS.PHASECHK.TRANS64.TRYWAIT P0, [R9+URZ+0x2d8c0], R11 ;  /* 0x02d8c00b090075a7 */ /* 0x0022a4000800017f */
[----:B--2---:R-:W-:Y:S05]  /*1fd10*/  @!P0 NANOSLEEP.SYNCS 0x989680 ;  /* 0x009896800000895d */ /* 0x004fea0003900000 */
[----:B------:R-:W2:Y:S02]  /*1fd20*/  @!P0 SYNCS.PHASECHK.TRANS64 P0, [R9+URZ+0x2d8c0], R11 ;  /* 0x02d8c00b090085a7 */ /* 0x000ea4000800007f */
[----:B--2---:R-:W-:Y:S05]  /*1fd30*/  @!P0 BRA `(.L_x_12548) ;  /* 0xfffffffc00f08947 */ /* 0x004fea000383ffff */
[----:B------:R-:W-:Y:S05]  /*1fd40*/  BRA `(.L_x_12703) ;  /* 0xffffff9000bc7947 */ /* 0x000fea000383ffff */
.L_x_12557:
[----:B0-----:R0:W1:Y:S02]  /*1fd50*/  SYNCS.PHASECHK.TRANS64.TRYWAIT P1, [R9+URZ+0x2d8a0], R8 ;  /* 0x02d8a008090075a7 */ /* 0x001064000802017f */
[----:B-1----:R-:W-:Y:S05]  /*1fd60*/  @!P1 NANOSLEEP.SYNCS 0x989680 ;  /* 0x009896800000995d */ /* 0x002fea0003900000 */
[----:B------:R-:W1:Y:S02]  /*1fd70*/  @!P1 SYNCS.PHASECHK.TRANS64 P1, [R9+URZ+0x2d8a0], R8 ;  /* 0x02d8a008090095a7 */ /* 0x000e64000802007f */
[----:B-1----:R-:W-:Y:S05]  /*1fd80*/  @!P1 BRA `(.L_x_12557) ;  /* 0xfffffffc00f09947 */ /* 0x002fea000383ffff */
[----:B------:R-:W-:Y:S05]  /*1fd90*/  BRA `(.L_x_12704) ;  /* 0xffffff9400fc7947 */ /* 0x000fea000383ffff */
.L_x_12564:
[----:B-1----:R1:W2:Y:S02]  /*1fda0*/  SYNCS.PHASECHK.TRANS64.TRYWAIT P1, [R9+URZ+0x2d8c0], R8 ;  /* 0x02d8c008090075a7 */ /* 0x0022a4000802017f */
[----:B--2---:R-:W-:Y:S05]  /*1fdb0*/  @!P1 NANOSLEEP.SYNCS 0x989680 ;  /* 0x009896800000995d */ /* 0x004fea0003900000 */
[----:B------:R-:W2:Y:S02]  /*1fdc0*/  @!P1 SYNCS.PHASECHK.TRANS64 P1, [R9+URZ+0x2d8c0], R8 ;  /* 0x02d8c008090095a7 */ /* 0x000ea4000802007f */
[----:B--2---:R-:W-:Y:S05]  /*1fdd0*/  @!P1 BRA `(.L_x_12564) ;  /* 0xfffffffc00f09947 */ /* 0x004fea000383ffff */
[----:B------:R-:W-:Y:S05]  /*1fde0*/  BRA `(.L_x_12705) ;  /* 0xffffff9800f47947 */ /* 0x000fea000383ffff */
.L_x_12581:
[----:B------:R-:W0:Y:S01]  /*1fdf0*/  S2R R20, SR_TID.X ;  /* 0x0000000000147919 */ /* 0x000e220000002100 */
[----:B------:R-:W-:Y:S01]  /*1fe00*/  BSSY B0, `(.L_x_12706) ;  /* 0x000000a000007945 */ /* 0x000fe20003800000 */
[----:B------:R-:W-:Y:S02]  /*1fe10*/  IMAD.MOV.U32 R12, RZ, RZ, RZ ;  /* 0x000000ffff0c7224 */ /* 0x000fe400078e00ff */
[----:B------:R-:W-:Y:S01]  /*1fe20*/  IMAD.MOV.U32 R15, RZ, RZ, -0x1 ;  /* 0xffffffffff0f7424 */ /* 0x000fe200078e00ff */
[----:B0-----:R-:W-:-:S04]  /*1fe30*/  SHF.R.U32.HI R11, RZ, 0x5, R20 ;  /* 0x00000005ff0b7819 */ /* 0x001fc80000011614 */
[----:B------:R-:W-:-:S05]  /*1fe40*/  LOP3.LUT R11, R11, 0x3, RZ, 0xc0, !PT ;  /* 0x000000030b0b7812 */ /* 0x000fca00078ec0ff */
[----:B------:R-:W-:Y:S01]  /*1fe50*/  IMAD.MOV.U32 R13, RZ, RZ, R11 ;  /* 0x000000ffff0d7224 */ /* 0x000fe200078e000b */
[----:B------:R-:W-:-:S07]  /*1fe60*/  MOV R11, 0x1f ;  /* 0x0000001f000b7802 */ /* 0x000fce0000000f00 */
[----:B-----5:R-:W-:Y:S05]  /*1fe70*/  WARPSYNC.COLLECTIVE R15, `(.L_x_12707) ;  /* 0x000000000f087348 */ /* 0x020fea0003c00000 */
[----:B------:R0:W1:Y:S02]  /*1fe80*/  SHFL.IDX P6, R14, R13, R12, R11 ;  /* 0x0000000c0d0e7389 */ /* 0x00006400000c000b */
[----:B01---5:R-:W-:Y:S01]  /*1fe90*/  ENDCOLLECTIVE ;  /* 0x000000000000791b */ /* 0x023fe20003800000 */
.L_x_12707:
[----:B------:R-:W-:Y:S05]  /*1fea0*/  BSYNC B0 ;  /* 0x0000000000007941 */ /* 0x000fea0003800000 */
.L_x_12706:
[----:B------:R-:W-:Y:S05]  /*1feb0*/  BRA `(.L_x_12708) ;  /* 0xffffffa800ec7947 */ /* 0x000fea000383ffff */
.L_x_12584:
[----:B0-----:R0:W1:Y:S02]  /*1fec0*/  SYNCS.PHASECHK.TRANS64.TRYWAIT P0, [R0+URZ+0x2d840], R5 ;  /* 0x02d84005000075a7 */ /* 0x001064000800017f */
[----:B-1----:R-:W-:Y:S05]  /*1fed0*/  @!P0 NANOSLEEP.SYNCS 0x989680 ;  /* 0x009896800000895d */ /* 0x002fea0003900000 */
[----:B------:R-:W1:Y:S02]  /*1fee0*/  @!P0 SYNCS.PHASECHK.TRANS64 P0, [R0+URZ+0x2d840], R5 ;  /* 0x02d84005000085a7 */ /* 0x000e64000800007f */
[----:B-1----:R-:W-:Y:S05]  /*1fef0*/  @!P0 BRA `(.L_x_12584) ;  /* 0xfffffffc00f08947 */ /* 0x002fea000383ffff */
[----:B------:R-:W-:Y:S05]  /*1ff00*/  BRA `(.L_x_12709) ;  /* 0xffffffac00407947 */ /* 0x000fea000383ffff */
.L_x_12585:
        /* <DEDUP_REMOVED lines=8> */
.L_x_12711:
[----:B------:R-:W-:Y:S05]  /*1ff90*/  BSYNC B0 ;  /* 0x0000000000007941 */ /* 0x000fea0003800000 */
.L_x_12710:
        /* <DEDUP_REMOVED lines=8> */
.L_x_12712:
[----:B------:R-:W-:Y:S02]  /*20020*/  IMAD.MOV.U32 R13, RZ, RZ, R7 ;  /* 0x000000ffff0d7224 */ /* 0x000fe400078e0007 */
[----:B------:R-:W-:Y:S02]  /*20030*/  IMAD.MOV.U32 R12, RZ, RZ, 0x1 ;  /* 0x00000001ff0c7424 */ /* 0x000fe400078e00ff */
[----:B------:R-:W-:-:S07]  /*20040*/  IMAD.MOV.U32 R4, RZ, RZ, R14 ;  /* 0x000000ffff047224 */ /* 0x000fce00078e000e */
[----:B------:R-:W-:Y:S05]  /*20050*/  WARPSYNC.COLLECTIVE R15, `(.L_x_12713) ;  /* 0x000000000f087348 */ /* 0x000fea0003c00000 */
[----:B------:R0:W1:Y:S02]  /*20060*/  SHFL.IDX P6, R14, R13, R12, R11 ;  /* 0x0000000c0d0e7389 */ /* 0x00006400000c000b */
[----:B01----:R-:W-:Y:S01]  /*20070*/  ENDCOLLECTIVE ;  /* 0x000000000000791b */ /* 0x003fe20003800000 */
.L_x_12713:
[----:B------:R-:W-:-:S05]  /*20080*/  @P0 LEA R5, P1, R9, R4, 0x1 ;  /* 0x0000000409050211 */ /* 0x000fca00078208ff */
[----:B------:R-:W-:Y:S01]  /*20090*/  @P0 IMAD.X R4, RZ, RZ, R6, P1 ;  /* 0x000000ffff040224 */ /* 0x000fe200008e0606 */
[----:B------:R-:W-:Y:S01]  /*200a0*/  ISETP.GE.AND P1, PT, R3, 0x21, PT ;  /* 0x000000210300780c */ /* 0x000fe20003f26270 */
        /* <DEDUP_REMOVED lines=11> */
[----:B0-----:R-:W-:-:S07]  /*20160*/  MOV R6, R14 ;  /* 0x0000000e00067202 */ /* 0x001fce0000000f00 */
[----:B------:R-:W-:Y:S05]  /*20170*/  WARPSYNC.COLLECTIVE R15, `(.L_x_12714) ;  /* 0x000000000f087348 */ /* 0x000fea0003c00000 */
[----:B------:R0:W1:Y:S02]  /*20180*/  SHFL.IDX P6, R14, R13, R12, R11 ;  /* 0x0000000c0d0e7389 */ /* 0x00006400000c000b */
[----:B01----:R-:W-:Y:S01]  /*20190*/  ENDCOLLECTIVE ;  /* 0x000000000000791b */ /* 0x003fe20003800000 */
.L_x_12714:
[----:B------:R-:W-:Y:S02]  /*201a0*/  IMAD.MOV.U32 R13, RZ, RZ, R7 ;  /* 0x000000ffff0d7224 */ /* 0x000fe400078e0007 */
[----:B------:R-:W-:Y:S02]  /*201b0*/  IMAD.MOV.U32 R12, RZ, RZ, 0x2 ;  /* 0x00000002ff0c7424 */ /* 0x000fe400078e00ff */
[----:B------:R-:W-:-:S07]  /*201c0*/  IMAD.MOV.U32 R4, RZ, RZ, R14 ;  /* 0x000000ffff047224 */ /* 0x000fce00078e000e */
[----:B------:R-:W-:Y:S05]  /*201d0*/  WARPSYNC.COLLECTIVE R15, `(.L_x_12715) ;  /* 0x000000000f087348 */ /* 0x000fea0003c00000 */
[----:B------:R0:W1:Y:S02]  /*201e0*/  SHFL.IDX P6, R14, R13, R12, R11 ;  /* 0x0000000c0d0e7389 */ /* 0x00006400000c000b */
[----:B01----:R-:W-:Y:S01]  /*201f0*/  ENDCOLLECTIVE ;  /* 0x000000000000791b */ /* 0x003fe20003800000 */
.L_x_12715:
[----:B------:R-:W-:-:S05]  /*20200*/  @P1 LEA R5, P0, R9, R4, 0x1 ;  /* 0x0000000409051211 */ /* 0x000fca00078008ff */
[----:B------:R-:W-:Y:S02]  /*20210*/  @P1 IMAD.X R4, RZ, RZ, R6, P0 ;  /* 0x000000ffff041224 */ /* 0x000fe400000e0606 */
[----:B------:R-:W-:-:S03]  /*20220*/  @P1 IMAD R6, R8, 0x2, R16 ;  /* 0x0000000208061824 */ /* 0x000fc600078e0210 */
        /* <DEDUP_REMOVED lines=15> */
.L_x_12716:
[----:B------:R-:W-:Y:S02]  /*20320*/  IMAD.MOV.U32 R13, RZ, RZ, R7 ;  /* 0x000000ffff0d7224 */ /* 0x000fe400078e0007 */
[----:B------:R-:W-:Y:S02]  /*20330*/  IMAD.MOV.U32 R12, RZ, RZ, 0x3 ;  /* 0x00000003ff0c7424 */ /* 0x000fe400078e00ff */
[----:B------:R-:W-:-:S07]  /*20340*/  IMAD.MOV.U32 R4, RZ, RZ, R14 ;  /* 0x000000ffff047224 */ /* 0x000fce00078e000e */
[----:B------:R-:W-:Y:S05]  /*20350*/  WARPSYNC.COLLECTIVE R15, `(.L_x_12717) ;  /* 0x000000000f087348 */ /* 0x000fea0003c00000 */
[----:B------:R0:W1:Y:S02]  /*20360*/  SHFL.IDX P6, R14, R13, R12, R11 ;  /* 0x0000000c0d0e7389 */ /* 0x00006400000c000b */
[----:B01----:R-:W-:Y:S01]  /*20370*/  ENDCOLLECTIVE ;  /* 0x000000000000791b */ /* 0x003fe20003800000 */
.L_x_12717:
        /* <DEDUP_REMOVED lines=11> */
.L_x_12718:
[----:B------:R-:W-:Y:S01]  /*20430*/  @!PT LDS RZ, [RZ] ;  /* 0x00000000fffff984 */ /* 0x000fe20000000800 */
[----:B------:R-:W-:Y:S01]  /*20440*/  @!PT LDS RZ, [RZ] ;  /* 0x00000000fffff984 */ /* 0x000fe20000000800 */
[----:B------:R-:W-:Y:S01]  /*20450*/  @!PT LDS RZ, [RZ] ;  /* 0x00000000fffff984 */ /* 0x000fe20000000800 */
[----:B------:R0:W-:Y:S04]  /*20460*/  @P1 LDGSTS.E.BYPASS.LTC128B.128 [R6+0x16400], desc[UR38][R4.64], !P4 ;  /* 0x1640000004061fae */ /* 0x0001e8000e101d66 */
[----:B------:R0:W-:Y:S04]  /*20470*/  @P1 LDGSTS.E.BYPASS.LTC128B.128 [R6+0x18400], desc[UR38][R4.64+0x40], !P3 ;  /* 0x1840004004061fae */ /* 0x0001e8000d901d66 */
[----:B------:R0:W-:Y:S01]  /*20480*/  @P1 LDGSTS.E.BYPASS.LTC128B.128 [R6+0x1a400], desc[UR38][R4.64+0x80], !P2 ;  /* 0x1a40008004061fae */ /* 0x0001e2000d101d66 */
[----:B------:R-:W-:Y:S01]  /*20490*/  MOV R2, R14 ;  /* 0x0000000e00027202 */ /* 0x000fe20000000f00 */
[----:B------:R-:W-:Y:S06]  /*204a0*/  BRA `(.L_x_12719) ;  /* 0xffffffa800f87947 */ /* 0x000fec000383ffff */
.L_x_12590:
        /* <DEDUP_REMOVED lines=9> */
.L_x_12720:
[C---:B------:R-:W-:Y:S01]  /*20540*/  VIADD R9, R25.reuse, 0x20 ;  /* 0x0000002019097836 */ /* 0x040fe20000000000 */
[----:B------:R-:W-:Y:S01]  /*20550*/  ISETP.GE.AND P3, PT, R25, R0, PT ;  /* 0x000000001900720c */ /* 0x000fe20003f66270 */
[----:B------:R-:W-:Y:S02]  /*20560*/  IMAD.MOV.U32 R13, RZ, RZ, R5 ;  /* 0x000000ffff0d7224 */ /* 0x000fe400078e0005 */
[----:B------:R-:W-:-:S10]  /*20570*/  IMAD.MOV.U32 R2, RZ, RZ, R14 ;  /* 0x000000ffff027224 */ /* 0x000fd400078e000e */
[----:B------:R-:W-:Y:S05]  /*20580*/  WARPSYNC.COLLECTIVE R15, `(.L_x_12721) ;  /* 0x000000000f087348 */ /* 0x000fea0003c00000 */
[----:B------:R0:W1:Y:S02]  /*20590*/  SHFL.IDX P6, R14, R13, R12, R11 ;  /* 0x0000000c0d0e7389 */ /* 0x00006400000c000b */
[----:B01----:R-:W-:Y:S01]  /*205a0*/  ENDCOLLECTIVE ;  /* 0x000000000000791b */ /* 0x003fe20003800000 */
.L_x_12721:
[----:B------:R-:W-:Y:S02]  /*205b0*/  IMAD.MOV.U32 R13, RZ, RZ, R4 ;  /* 0x000000ffff0d7224 */ /* 0x000fe400078e0004 */
[----:B------:R-:W-:Y:S02]  /*205c0*/  IMAD.MOV.U32 R12, RZ, RZ, 0x1 ;  /* 0x00000001ff0c7424 */ /* 0x000fe400078e00ff */
[----:B------:R-:W-:-:S07]  /*205d0*/  IMAD.MOV.U32 R3, RZ, RZ, R14 ;  /* 0x000000ffff037224 */ /* 0x000fce00078e000e */
[----:B------:R-:W-:Y:S05]  /*205e0*/  WARPSYNC.COLLECTIVE R15, `(.L_x_12722) ;  /* 0x000000000f087348 */ /* 0x000fea0003c00000 */
[----:B------:R0:W1:Y:S02]  /*205f0*/  SHFL.IDX P6, R14, R13, R12, R11 ;  /* 0x0000000c0d0e7389 */ /* 0x00006400000c000b */
[----:B01----:R-:W-:Y:S01]  /*20600*/  ENDCOLLECTIVE ;  /* 0x000000000000791b */ /* 0x003fe20003800000 */
.L_x_12722:
[----:B------:R-:W-:-:S04]  /*20610*/  @!P3 LEA R3, P4, R10, R3, 0x1 ;  /* 0x000000030a03b211 */ /* 0x000fc800078808ff */
[----:B------:R-:W-:-:S04]  /*20620*/  @!P3 IADD3.X R2, RZ, R2, RZ, P4, !PT ;  /* 0x00000002ff02b210 */ /* 0x000fc800027fe4ff */
        /* <DEDUP_REMOVED lines=15> */
.L_x_12723:
[----:B------:R-:W-:Y:S02]  /*20720*/  IMAD.MOV.U32 R13, RZ, RZ, R4 ;  /* 0x000000ffff0d7224 */ /* 0x000fe400078e0004 */
[----:B------:R-:W-:Y:S02]  /*20730*/  IMAD.MOV.U32 R12, RZ, RZ, 0x2 ;  /* 0x00000002ff0c7424 */ /* 0x000fe400078e00ff */
[----:B------:R-:W-:-:S07]  /*20740*/  IMAD.MOV.U32 R3, RZ, RZ, R14 ;  /* 0x000000ffff037224 */ /* 0x000fce00078e000e */
[----:B------:R-:W-:Y:S05]  /*20750*/  WARPSYNC.COLLECTIVE R15, `(.L_x_12724) ;  /* 0x000000000f087348 */ /* 0x000fea0003c00000 */
[----:B------:R0:W1:Y:S02]  /*20760*/  SHFL.IDX P6, R14, R13, R12, R11 ;  /* 0x0000000c0d0e7389 */ /* 0x00006400000c000b */
[----:B01----:R-:W-:Y:S01]  /*20770*/  ENDCOLLECTIVE ;  /* 0x000000000000791b */ /* 0x003fe20003800000 */
.L_x_12724:
        /* <DEDUP_REMOVED lines=18> */
.L_x_12725:
[----:B------:R-:W-:Y:S01]  /*208a0*/  IMAD.MOV.U32 R13, RZ, RZ, R4 ;  /* 0x000000ffff0d7224 */ /* 0x000fe200078e0004 */
[----:B------:R-:W-:Y:S01]  /*208b0*/  MOV R12, 0x3 ;  /* 0x00000003000c7802 */ /* 0x000fe20000000f00 */
[----:B------:R-:W-:-:S07]  /*208c0*/  IMAD.MOV.U32 R3, RZ, RZ, R14 ;  /* 0x000000ffff037224 */ /* 0x000fce00078e000e */
[----:B------:R-:W-:Y:S05]  /*208d0*/  WARPSYNC.COLLECTIVE R15, `(.L_x_12726) ;  /* 0x000000000f087348 */ /* 0x000fea0003c00000 */
[----:B------:R0:W1:Y:S02]  /*208e0*/  SHFL.IDX P6, R14, R13, R12, R11 ;  /* 0x0000000c0d0e7389 */ /* 0x00006400000c000b */
[----:B01----:R-:W-:Y:S01]  /*208f0*/  ENDCOLLECTIVE ;  /* 0x000000000000791b */ /* 0x003fe20003800000 */
.L_x_12726:
        /* <DEDUP_REMOVED lines=10> */
.L_x_12727:
[----:B------:R-:W-:Y:S01]  /*209a0*/  @!PT LDS RZ, [RZ] ;  /* 0x00000000fffff984 */ /* 0x000fe20000000800 */
[----:B------:R-:W-:Y:S01]  /*209b0*/  @!PT LDS RZ, [RZ] ;  /* 0x00000000fffff984 */ /* 0x000fe20000000800 */
[----:B------:R-:W-:Y:S01]  /*209c0*/  @!PT LDS RZ, [RZ] ;  /* 0x00000000fffff984 */ /* 0x000fe20000000800 */
[----:B------:R-:W-:Y:S04]  /*209d0*/  @!P3 LDGSTS.E.BYPASS.LTC128B.128 [R8+0xd400], desc[UR38][R2.64], !P0 ;  /* 0x0d4000000208bfae */ /* 0x000fe8000c101d66 */
[----:B------:R-:W-:Y:S04]  /*209e0*/  @!P3 LDGSTS.E.BYPASS.LTC128B.128 [R8+0x10400], desc[UR38][R2.64+0x40], !P1 ;  /* 0x104000400208bfae */ /* 0x000fe8000c901d66 */
[----:B------:R0:W-:Y:S01]  /*209f0*/  @!P3 LDGSTS.E.BYPASS.LTC128B.128 [R8+0x13400], desc[UR38][R2.64+0x80], !P2 ;  /* 0x134000800208bfae */ /* 0x0001e2000d101d66 */
[----:B------:R-:W-:Y:S01]  /*20a00*/  IMAD.MOV.U32 R13, RZ, RZ, R6 ;  /* 0x000000ffff0d7224 */ /* 0x000fe200078e0006 */
[----:B------:R-:W-:Y:S01]  /*20a10*/  MOV R12, RZ ;  /* 0x000000ff000c7202 */ /* 0x000fe20000000f00 */
[----:B0-----:R-:W-:-:S02]  /*20a20*/  VIADD R2, R25, 0x60 ;  /* 0x0000006019027836 */ /* 0x001fc40000000000 */
[----:B------:R-:W-:-:S07]  /*20a30*/  IMAD.MOV.U32 R5, RZ, RZ, R14 ;  /* 0x000000ffff057224 */ /* 0x000fce00078e000e */
[----:B------:R-:W-:Y:S05]  /*20a40*/  WARPSYNC.COLLECTIVE R15, `(.L_x_12728) ;  /* 0x000000000f087348 */ /* 0x000fea0003c00000 */
[----:B------:R0:W1:Y:S02]  /*20a50*/  SHFL.IDX P6, R14, R13, R12, R11 ;  /* 0x0000000c0d0e7389 */ /* 0x00006400000c000b */
[----:B01----:R-:W-:Y:S01]  /*20a60*/  ENDCOLLECTIVE ;  /* 0x000000000000791b */ /* 0x003fe20003800000 */
.L_x_12728:
        /* <DEDUP_REMOVED lines=16> */
.L_x_12729:
[----:B------:R-:W-:Y:S02]  /*20b70*/  IMAD.MOV.U32 R13, RZ, RZ, R6 ;  /* 0x000000ffff0d7224 */ /* 0x000fe400078e0006 */
[----:B------:R-:W-:Y:S02]  /*20b80*/  IMAD.MOV.U32 R12, RZ, RZ, 0x1 ;  /* 0x00000001ff0c7424 */ /* 0x000fe400078e00ff */
[----:B------:R-:W-:-:S07]  /*20b90*/  IMAD.MOV.U32 R3, RZ, RZ, R14 ;  /* 0x000000ffff037224 */ /* 0x000fce00078e000e */
[----:B------:R-:W-:Y:S05]  /*20ba0*/  WARPSYNC.COLLECTIVE R15, `(.L_x_12730) ;  /* 0x000000000f087348 */ /* 0x000fea0003c00000 */
[----:B------:R0:W1:Y:S02]  /*20bb0*/  SHFL.IDX P6, R14, R13, R12, R11 ;  /* 0x0000000c0d0e7389 */ /* 0x00006400000c000b */
[----:B01----:R-:W-:Y:S01]  /*20bc0*/  ENDCOLLECTIVE ;  /* 0x000000000000791b */ /* 0x003fe20003800000 */
.L_x_12730:
[----:B------:R-:W-:-:S05]  /*20bd0*/  @!P3 LEA R3, P4, R10, R3, 0x1 ;  /* 0x000000030a03b211 */ /* 0x000fca00078808ff */
[----:B------:R-:W-:-:S05]  /*20be0*/  @!P3 IMAD.X R2, RZ, RZ, R2, P4 ;  /* 0x000000ffff02b224 */ /* 0x000fca00020e0602 */
[-C--:B------:R-:W-:Y:S02]  /*20bf0*/  @!P3 LOP3.LUT R3, R3, R2.reuse, RZ, 0x3c, !PT ;  /* 0x000000020303b212 */ /* 0x080fe400078e3cff */
[----:B------:R-:W-:Y:S02]  /*20c00*/  MOV R13, R7 ;  /* 0x00000007000d7202 */ /* 0x000fe40000000f00 */
[----:B------:R-:W-:-:S04]  /*20c10*/  @!P3 LOP3.LUT R2, R3, R2, RZ, 0x3c, !PT ;  /* 0x000000020302b212 */ /* 0x000fc800078e3cff */
[----:B------:R-:W-:Y:S01]  /*20c20*/  @!P3 LOP3.LUT R3, R3, R2, RZ, 0x3c, !PT ;  /* 0x000000020303b212 */ /* 0x000fe200078e3cff */
[----:B------:R-:W-:-:S07]  /*20c30*/  IMAD.MOV.U32 R6, RZ, RZ, R14 ;  /* 0x000000ffff067224 */ /* 0x000fce00078e000e */
[----:B------:R-:W-:Y:S05]  /*20c40*/  WARPSYNC.COLLECTIVE R15, `(.L_x_12731) ;  /* 0x000000000f087348 */ /* 0x000fea0003c00000 */
[----:B------:R0:W1:Y:S02]  /*20c50*/  SHFL.IDX P6, R14, R13, R12, R11 ;  /* 0x0000000c0d0e7389 */ /* 0x00006400000c000b */
[----:B01----:R-:W-:Y:S01]  /*20c60*/  ENDCOLLECTIVE ;  /* 0x000000000000791b */ /* 0x003fe20003800000 */
.L_x_12731:
        /* <DEDUP_REMOVED lines=8> */
.L_x_12593:
[----:B-1----:R1:W2:Y:S02]  /*20cf0*/  SYNCS.PHASECHK.TRANS64.TRYWAIT P0, [R16+URZ+0x2d820], R0 ;  /* 0x02d82000100075a7 */ /* 0x0022a4000800017f */
[----:B--2---:R-:W-:Y:S05]  /*20d00*/  @!P0 NANOSLEEP.SYNCS 0x989680 ;  /* 0x009896800000895d */ /* 0x004fea0003900000 */
[----:B------:R-:W2:Y:S02]  /*20d10*/  @!P0 SYNCS.PHASECHK.TRANS64 P0, [R16+URZ+0x2d820], R0 ;  /* 0x02d82000100085a7 */ /* 0x000ea4000800007f */
[----:B--2---:R-:W-:Y:S05]  /*20d20*/  @!P0 BRA `(.L_x_12593) ;  /* 0xfffffffc00f08947 */ /* 0x004fea000383ffff */
[----:B------:R-:W-:Y:S05]  /*20d30*/  BRA `(.L_x_12733) ;  /* 0xffffffb000887947 */ /* 0x000fea000383ffff */
.L_x_12598:
[----:B0-----:R0:W1:Y:S02]  /*20d40*/  SYNCS.PHASECHK.TRANS64.TRYWAIT P0, [R5+URZ+0x2d840], R0 ;  /* 0x02d84000050075a7 */ /* 0x001064000800017f */
[----:B-1----:R-:W-:Y:S05]  /*20d50*/  @!P0 NANOSLEEP.SYNCS 0x989680 ;  /* 0x009896800000895d */ /* 0x002fea0003900000 */
[----:B------:R-:W1:Y:S02]  /*20d60*/  @!P0 SYNCS.PHASECHK.TRANS64 P0, [R5+URZ+0x2d840], R0 ;  /* 0x02d84000050085a7 */ /* 0x000e64000800007f */
[----:B-1----:R-:W-:Y:S05]  /*20d70*/  @!P0 BRA `(.L_x_12598) ;  /* 0xfffffffc00f08947 */ /* 0x002fea000383ffff */
[----:B------:R-:W-:Y:S05]  /*20d80*/  BRA `(.L_x_12734) ;  /* 0xffffffb4007c7947 */ /* 0x000fea000383ffff */
.L_x_12599:
        /* <DEDUP_REMOVED lines=8> */
.L_x_12736:
[----:B------:R-:W-:Y:S05]  /*20e10*/  BSYNC B1 ;  /* 0x0000000000017941 */ /* 0x000fea0003800000 */
.L_x_12735:
[----:B------:R-:W0:Y:S01]  /*20e20*/  S2R R21, SR_TID.X ;  /* 0x0000000000157919 */ /* 0x000e220000002100 */
[----:B------:R-:W-:Y:S01]  /*20e30*/  IMAD.MOV.U32 R13, RZ, RZ, R6 ;  /* 0x000000ffff0d7224 */ /* 0x000fe200078e0006 */
[----:B------:R-:W-:Y:S01]  /*20e40*/  MOV R12, RZ ;  /* 0x000000ff000c7202 */ /* 0x000fe20000000f00 */
[----:B------:R-:W-:Y:S01]  /*20e50*/  IMAD.MOV.U32 R11, RZ, RZ, 0x1c1f ;  /* 0x00001c1fff0b7424 */ /* 0x000fe200078e00ff */
[----:B------:R-:W-:Y:S01]  /*20e60*/  LOP3.LUT R18, R18, 0xffffffdf, RZ, 0xc0, !PT ;  /* 0xffffffdf12127812 */ /* 0x000fe200078ec0ff */
[----:B------:R-:W-:Y:S02]  /*20e70*/  IMAD.MOV.U32 R15, RZ, RZ, -0x1 ;  /* 0xffffffffff0f7424 */ /* 0x000fe400078e00ff */
[----:B------:R-:W-:Y:S01]  /*20e80*/  IMAD.MOV.U32 R3, RZ, RZ, R14 ;  /* 0x000000ffff037224 */ /* 0x000fe200078e000e */
[----:B------:R-:W-:Y:S01]  /*20e90*/  @P1 LOP3.LUT R18, R18, 0x20, RZ, 0xfc, !PT ;  /* 0x0000002012121812 */ /* 0x000fe200078efcff */
[----:B------:R-:W-:-:S07]  /*20ea0*/  IMAD R4, R4, 0x2, R16 ;  /* 0x0000000204047824 */ /* 0x000fce00078e0210 */
[----:B0-----:R-:W-:Y:S05]  /*20eb0*/  WARPSYNC.COLLECTIVE R15, `(.L_x_12737) ;  /* 0x000000000f087348 */ /* 0x001fea0003c00000 */
[----:B------:R1:W2:Y:S02]  /*20ec0*/  SHFL.IDX P6, R14, R13, R12, R11 ;  /* 0x0000000c0d0e7389 */ /* 0x0002a400000c000b */
[----:B012---:R-:W-:Y:S01]  /*20ed0*/  ENDCOLLECTIVE ;  /* 0x000000000000791b */ /* 0x007fe20003800000 */
.L_x_12737:
        /* <DEDUP_REMOVED lines=8> */
.L_x_12738:
        /* <DEDUP_REMOVED lines=15> */
.L_x_12739:
[----:B------:R-:W-:Y:S02]  /*21050*/  IMAD.MOV.U32 R13, RZ, RZ, R7 ;  /* 0x000000ffff0d7224 */ /* 0x000fe400078e0007 */
[----:B------:R-:W-:Y:S02]  /*21060*/  IMAD.MOV.U32 R12, RZ, RZ, 0x2 ;  /* 0x00000002ff0c7424 */ /* 0x000fe400078e00ff */
[----:B------:R-:W-:-:S07]  /*21070*/  IMAD.MOV.U32 R2, RZ, RZ, R14 ;  /* 0x000000ffff027224 */ /* 0x000fce00078e000e */
[----:B------:R-:W-:Y:S05]  /*21080*/  WARPSYNC.COLLECTIVE R15, `(.L_x_12740) ;  /* 0x000000000f087348 */ /* 0x000fea0003c00000 */
[----:B------:R0:W1:Y:S02]  /*21090*/  SHFL.IDX P6, R14, R13, R12, R11 ;  /* 0x0000000c0d0e7389 */ /* 0x00006400000c000b */
[----:B01----:R-:W-:Y:S01]  /*210a0*/  ENDCOLLECTIVE ;  /* 0x000000000000791b */ /* 0x003fe20003800000 */
.L_x_12740:
        /* <DEDUP_REMOVED lines=13> */
.L_x_12741:
[----:B------:R-:W-:Y:S02]  /*21180*/  IMAD.MOV.U32 R13, RZ, RZ, R7 ;  /* 0x000000ffff0d7224 */ /* 0x000fe400078e0007 */
[----:B------:R-:W-:Y:S02]  /*21190*/  IMAD.MOV.U32 R12, RZ, RZ, 0x3 ;  /* 0x00000003ff0c7424 */ /* 0x000fe400078e00ff */
[----:B------:R-:W-:-:S07]  /*211a0*/  IMAD.MOV.U32 R2, RZ, RZ, R14 ;  /* 0x000000ffff027224 */ /* 0x000fce00078e000e */
[----:B------:R-:W-:Y:S05]  /*211b0*/  WARPSYNC.COLLECTIVE R15, `(.L_x_12742) ;  /* 0x000000000f087348 */ /* 0x000fea0003c00000 */
[----:B------:R0:W1:Y:S02]  /*211c0*/  SHFL.IDX P6, R14, R13, R12, R11 ;  /* 0x0000000c0d0e7389 */ /* 0x00006400000c000b */
[----:B01----:R-:W-:Y:S01]  /*211d0*/  ENDCOLLECTIVE ;  /* 0x000000000000791b */ /* 0x003fe20003800000 */
.L_x_12742:
        /* <DEDUP_REMOVED lines=14> */
.L_x_12743:
[----:B------:R-:W-:Y:S01]  /*212c0*/  MOV R2, R14 ;  /* 0x0000000e00027202 */ /* 0x000fe20000000f00 */
[----:B------:R-:W-:Y:S06]  /*212d0*/  BRA `(.L_x_12744) ;  /* 0xffffffb000fc7947 */ /* 0x000fec000383ffff */
.L_x_12604:
[----:B-1----:R1:W2:Y:S02]  /*212e0*/  SYNCS.PHASECHK.TRANS64.TRYWAIT P0, [R5+URZ+0x2d860], R2 ;  /* 0x02d86002050075a7 */ /* 0x0022a4000800017f */
[----:B--2---:R-:W-:Y:S05]  /*212f0*/  @!P0 NANOSLEEP.SYNCS 0x989680 ;  /* 0x009896800000895d */ /* 0x004fea0003900000 */
[----:B------:R-:W2:Y:S02]  /*21300*/  @!P0 SYNCS.PHASECHK.TRANS64 P0, [R5+URZ+0x2d860], R2 ;  /* 0x02d86002050085a7 */ /* 0x000ea4000800007f */
[----:B--2---:R-:W-:Y:S05]  /*21310*/  @!P0 BRA `(.L_x_12604) ;  /* 0xfffffffc00f08947 */ /* 0x004fea000383ffff */
[----:B------:R-:W-:Y:S05]  /*21320*/  BRA `(.L_x_12745) ;  /* 0xffffffb400607947 */ /* 0x000fea000383ffff */
.L_x_12605:
        /* <DEDUP_REMOVED lines=8> */
.L_x_12747:
[----:B------:R-:W-:Y:S05]  /*213b0*/  BSYNC B1 ;  /* 0x0000000000017941 */ /* 0x000fea0003800000 */
.L_x_12746:
[----:B------:R-:W-:Y:S01]  /*213c0*/  IMAD.MOV.U32 R13, RZ, RZ, R19 ;  /* 0x000000ffff0d7224 */ /* 0x000fe200078e0013 */
[----:B------:R-:W-:Y:S01]  /*213d0*/  MOV R11, 0x1c1f ;  /* 0x00001c1f000b7802 */ /* 0x000fe20000000f00 */
[----:B------:R-:W-:Y:S02]  /*213e0*/  IMAD.MOV.U32 R12, RZ, RZ, RZ ;  /* 0x000000ffff0c7224 */ /* 0x000fe400078e00ff */
[----:B------:R-:W-:Y:S02]  /*213f0*/  IMAD.MOV.U32 R15, RZ, RZ, -0x1 ;  /* 0xffffffffff0f7424 */ /* 0x000fe400078e00ff */
[----:B------:R-:W-:Y:S02]  /*21400*/  IMAD.MOV.U32 R3, RZ, RZ, R14 ;  /* 0x000000ffff037224 */ /* 0x000fe400078e000e */
[----:B------:R-:W-:-:S07]  /*21410*/  IMAD R4, R4, 0x2, R16 ;  /* 0x0000000204047824 */ /* 0x000fce00078e0210 */
[----:B------:R-:W-:Y:S05]  /*21420*/  WARPSYNC.COLLECTIVE R15, `(.L_x_12748) ;  /* 0x000000000f087348 */ /* 0x000fea0003c00000 */
[----:B------:R0:W1:Y:S02]  /*21430*/  SHFL.IDX P6, R14, R13, R12, R11 ;  /* 0x0000000c0d0e7389 */ /* 0x00006400000c000b */
[----:B01----:R-:W-:Y:S01]  /*21440*/  ENDCOLLECTIVE ;  /* 0x000000000000791b */ /* 0x003fe20003800000 */
.L_x_12748:
[----:B------:R-:W-:Y:S02]  /*21450*/  IMAD.MOV.U32 R13, RZ, RZ, R22 ;  /* 0x000000ffff0d7224 */ /* 0x000fe400078e0016 */
[----:B------:R-:W-:Y:S02]  /*21460*/  IMAD.MOV.U32 R12, RZ, RZ, 0x1 ;  /* 0x00000001ff0c7424 */ /* 0x000fe400078e00ff */
[----:B------:R-:W-:-:S07]  /*21470*/  IMAD.MOV.U32 R2, RZ, RZ, R14 ;  /* 0x000000ffff027224 */ /* 0x000fce00078e000e */
[----:B------:R-:W-:Y:S05]  /*21480*/  WARPSYNC.COLLECTIVE R15, `(.L_x_12749) ;  /* 0x000000000f087348 */ /* 0x000fea0003c00000 */
[----:B------:R0:W1:Y:S02]  /*21490*/  SHFL.IDX P6, R14, R13, R12, R11 ;  /* 0x0000000c0d0e7389 */ /* 0x00006400000c000b */
[----:B01----:R-:W-:Y:S01]  /*214a0*/  ENDCOLLECTIVE ;  /* 0x000000000000791b */ /* 0x003fe20003800000 */
.L_x_12749:
        /* <DEDUP_REMOVED lines=16> */
.L_x_12750:
[----:B------:R-:W-:Y:S02]  /*215b0*/  IMAD.MOV.U32 R13, RZ, RZ, R22 ;  /* 0x000000ffff0d7224 */ /* 0x000fe400078e0016 */
[----:B------:R-:W-:Y:S02]  /*215c0*/  IMAD.MOV.U32 R12, RZ, RZ, 0x2 ;  /* 0x00000002ff0c7424 */ /* 0x000fe400078e00ff */
[----:B------:R-:W-:-:S07]  /*215d0*/  IMAD.MOV.U32 R2, RZ, RZ, R14 ;  /* 0x000000ffff027224 */ /* 0x000fce00078e000e */
[----:B------:R-:W-:Y:S05]  /*215e0*/  WARPSYNC.COLLECTIVE R15, `(.L_x_12751) ;  /* 0x000000000f087348 */ /* 0x000fea0003c00000 */
[----:B------:R0:W1:Y:S02]  /*215f0*/  SHFL.IDX P6, R14, R13, R12, R11 ;  /* 0x0000000c0d0e7389 */ /* 0x00006400000c000b */
[----:B01----:R-:W-:Y:S01]  /*21600*/  ENDCOLLECTIVE ;  /* 0x000000000000791b */ /* 0x003fe20003800000 */
.L_x_12751:
        /* <DEDUP_REMOVED lines=16> */
.L_x_12752:
[----:B------:R-:W-:Y:S02]  /*21710*/  IMAD.MOV.U32 R13, RZ, RZ, R22 ;  /* 0x000000ffff0d7224 */ /* 0x000fe400078e0016 */
[----:B------:R-:W-:Y:S02]  /*21720*/  IMAD.MOV.U32 R12, RZ, RZ, 0x3 ;  /* 0x00000003ff0c7424 */ /* 0x000fe400078e00ff */
[----:B------:R-:W-:-:S07]  /*21730*/  IMAD.MOV.U32 R2, RZ, RZ, R14 ;  /* 0x000000ffff027224 */ /* 0x000fce00078e000e */
[----:B------:R-:W-:Y:S05]  /*21740*/  WARPSYNC.COLLECTIVE R15, `(.L_x_12753) ;  /* 0x000000000f087348 */ /* 0x000fea0003c00000 */
[----:B------:R0:W1:Y:S02]  /*21750*/  SHFL.IDX P6, R14, R13, R12, R11 ;  /* 0x0000000c0d0e7389 */ /* 0x00006400000c000b */
[----:B01----:R-:W-:Y:S01]  /*21760*/  ENDCOLLECTIVE ;  /* 0x000000000000791b */ /* 0x003fe20003800000 */
.L_x_12753:
        /* <DEDUP_REMOVED lines=13> */
.L_x_12754:
        /* <DEDUP_REMOVED lines=8> */
.L_x_12613:
[----:B-1----:R1:W2:Y:S02]  /*218c0*/  SYNCS.PHASECHK.TRANS64.TRYWAIT P0, [R0+URZ+0x2d860], R3 ;  /* 0x02d86003000075a7 */ /* 0x0022a4000800017f */
[----:B--2---:R-:W-:Y:S05]  /*218d0*/  @!P0 NANOSLEEP.SYNCS 0x989680 ;  /* 0x009896800000895d */ /* 0x004fea0003900000 */
[----:B------:R-:W2:Y:S02]  /*218e0*/  @!P0 SYNCS.PHASECHK.TRANS64 P0, [R0+URZ+0x2d860], R3 ;  /* 0x02d86003000085a7 */ /* 0x000ea4000800007f */
[----:B--2---:R-:W-:Y:S05]  /*218f0*/  @!P0 BRA `(.L_x_12613) ;  /* 0xfffffffc00f08947 */ /* 0x004fea000383ffff */
[----:B------:R-:W-:Y:S05]  /*21900*/  BRA `(.L_x_12756) ;  /* 0xffffffb400e07947 */ /* 0x000fea000383ffff */
.L_x_12614:
        /* <DEDUP_REMOVED lines=8> */
.L_x_12758:
[----:B------:R-:W-:Y:S05]  /*21990*/  BSYNC B0 ;  /* 0x0000000000007941 */ /* 0x000fea0003800000 */
.L_x_12757:
        /* <DEDUP_REMOVED lines=10> */
.L_x_12759:
[----:B------:R-:W-:Y:S01]  /*21a40*/  ULDC UR4, c[0x0][0x2f4] ;  /* 0x0000bd0000047ab9 */ /* 0x000fe20000000800 */
[----:B------:R-:W-:Y:S02]  /*21a50*/  IMAD.MOV.U32 R13, RZ, RZ, R22 ;  /* 0x000000ffff0d7224 */ /* 0x000fe400078e0016 */
[----:B------:R-:W-:Y:S02]  /*21a60*/  IMAD.MOV.U32 R12, RZ, RZ, 0x1 ;  /* 0x00000001ff0c7424 */ /* 0x000fe400078e00ff */
[----:B------:R-:W-:-:S05]  /*21a70*/  IMAD.SHL.U32 R7, R2, 0x8, RZ ;  /* 0x0000000802077824 */ /* 0x000fca00078e00ff */
[----:B------:R-:W-:-:S04]  /*21a80*/  LOP3.LUT R7, R7, 0x18, RZ, 0xc0, !PT ;  /* 0x0000001807077812 */ /* 0x000fc800078ec0ff */
[C---:B------:R-:W-:Y:S02]  /*21a90*/  SHF.L.U32 R5, R7.reuse, 0x1, RZ ;  /* 0x0000000107057819 */ /* 0x040fe400000006ff */
[C---:B------:R-:W-:Y:S02]  /*21aa0*/  ISETP.GE.AND P2, PT, R7.reuse, UR4, PT ;  /* 0x0000000407007c0c */ /* 0x040fe4000bf46270 */
[----:B------:R-:W-:Y:S02]  /*21ab0*/  IADD3 R2, P0, R14, R5, RZ ;  /* 0x000000050e027210 */ /* 0x000fe40007f1e0ff */
[C---:B------:R-:W-:Y:S02]  /*21ac0*/  LOP3.LUT R8, R7.reuse, 0x20, RZ, 0xfc, !PT ;  /* 0x0000002007087812 */ /* 0x040fe400078efcff */
[----:B------:R-:W-:Y:S01]  /*21ad0*/  LOP3.LUT R7, R7, 0x40, RZ, 0xfc, !PT ;  /* 0x0000004007077812 */ /* 0x000fe200078efcff */
[----:B------:R-:W-:Y:S01]  /*21ae0*/  IMAD.X R3, RZ, RZ, R3, P0 ;  /* 0x000000ffff037224 */ /* 0x000fe200000e0603 */
[----:B------:R-:W-:-:S02]  /*21af0*/  ISETP.LT.OR P3, PT, R6, 0x1, P2 ;  /* 0x000000010600780c */ /* 0x000fc40001761670 */
[----:B------:R-:W-:Y:S02]  /*21b00*/  ISETP.GE.AND P1, PT, R8, UR4, PT ;  /* 0x0000000408007c0c */ /* 0x000fe4000bf26270 */
[----:B------:R-:W-:-:S13]  /*21b10*/  ISETP.GE.AND P0, PT, R7, UR4, PT ;  /* 0x0000000407007c0c */ /* 0x000fda000bf06270 */
[----:B------:R-:W-:Y:S05]  /*21b20*/  WARPSYNC.COLLECTIVE R15, `(.L_x_12760) ;  /* 0x000000000f087348 */ /* 0x000fea0003c00000 */
[----:B------:R0:W1:Y:S02]  /*21b30*/  SHFL.IDX P6, R14, R13, R12, R11 ;  /* 0x0000000c0d0e7389 */ /* 0x00006400000c000b */
[----:B01----:R-:W-:Y:S01]  /*21b40*/  ENDCOLLECTIVE ;  /* 0x000000000000791b */ /* 0x003fe20003800000 */
.L_x_12760:
        /* <DEDUP_REMOVED lines=14> */
.L_x_12761:
[----:B------:R-:W-:Y:S01]  /*21c30*/  MOV R13, R22 ;  /* 0x00000016000d7202 */ /* 0x000fe20000000f00 */
[----:B------:R-:W-:Y:S01]  /*21c40*/  IMAD.MOV.U32 R12, RZ, RZ, 0x2 ;  /* 0x00000002ff0c7424 */ /* 0x000fe200078e00ff */
[----:B------:R-:W-:-:S13]  /*21c50*/  IADD3 R2, P4, R14, R5, RZ ;  /* 0x000000050e027210 */ /* 0x000fda0007f9e0ff */
[----:B------:R-:W-:Y:S05]  /*21c60*/  WARPSYNC.COLLECTIVE R15, `(.L_x_12762) ;  /* 0x000000000f087348 */ /* 0x000fea0003c00000 */
[----:B------:R0:W1:Y:S02]  /*21c70*/  SHFL.IDX P6, R14, R13, R12, R11 ;  /* 0x0000000c0d0e7389 */ /* 0x00006400000c000b */
[----:B01----:R-:W-:Y:S01]  /*21c80*/  ENDCOLLECTIVE ;  /* 0x000000000000791b */ /* 0x003fe20003800000 */
.L_x_12762:
        /* <DEDUP_REMOVED lines=15> */
.L_x_12763:
[----:B------:R-:W-:Y:S02]  /*21d80*/  IMAD.MOV.U32 R13, RZ, RZ, R22 ;  /* 0x000000ffff0d7224 */ /* 0x000fe400078e0016 */
[----:B------:R-:W-:Y:S01]  /*21d90*/  IMAD.MOV.U32 R12, RZ, RZ, 0x3 ;  /* 0x00000003ff0c7424 */ /* 0x000fe200078e00ff */
[----:B------:R-:W-:-:S13]  /*21da0*/  IADD3 R2, P4, R14, R5, RZ ;  /* 0x000000050e027210 */ /* 0x000fda0007f9e0ff */
[----:B------:R-:W-:Y:S05]  /*21db0*/  WARPSYNC.COLLECTIVE R15, `(.L_x_12764) ;  /* 0x000000000f087348 */ /* 0x000fea0003c00000 */
[----:B------:R0:W1:Y:S02]  /*21dc0*/  SHFL.IDX P6, R14, R13, R12, R11 ;  /* 0x0000000c0d0e7389 */ /* 0x00006400000c000b */
[----:B01----:R-:W-:Y:S01]  /*21dd0*/  ENDCOLLECTIVE ;  /* 0x000000000000791b */ /* 0x003fe20003800000 */
.L_x_12764:
        /* <DEDUP_REMOVED lines=10> */
[----:B------:R-:W-:-:S07]  /*21e80*/  IMAD.MOV.U32 R22, RZ, RZ, R14 ;  /* 0x000000ffff167224 */ /* 0x000fce00078e000e */
[----:B0-----:R-:W-:Y:S05]  /*21e90*/  WARPSYNC.COLLECTIVE R15, `(.L_x_12765) ;  /* 0x000000000f087348 */ /* 0x001fea0003c00000 */
[----:B------:R1:W2:Y:S02]  /*21ea0*/  SHFL.IDX P6, R14, R13, R12, R11 ;  /* 0x0000000c0d0e7389 */ /* 0x0002a400000c000b */
[----:B012---:R-:W-:Y:S01]  /*21eb0*/  ENDCOLLECTIVE ;  /* 0x000000000000791b */ /* 0x007fe20003800000 */
.L_x_12765:
[----:B------:R-:W-:Y:S05]  /*21ec0*/  BRA `(.L_x_12766) ;  /* 0xffffffb400407947 */ /* 0x000fea000383ffff */
.L_x_12619:
        /* <DEDUP_REMOVED lines=8> */
.L_x_12768:
[----:B------:R-:W-:Y:S05]  /*21f50*/  BSYNC B0 ;  /* 0x0000000000007941 */ /* 0x000fea0003800000 */
.L_x_12767:
        /* <DEDUP_REMOVED lines=9> */
.L_x_12769:
        /* <DEDUP_REMOVED lines=23> */
.L_x_12770:
[----:B------:R-:W-:Y:S01]  /*22160*/  IMAD.MOV.U32 R12, RZ, RZ, 0x2 ;  /* 0x00000002ff0c7424 */ /* 0x000fe200078e00ff */
[----:B------:R-:W-:-:S04]  /*22170*/  SEL R4, R14, RZ, P1 ;  /* 0x000000ff0e047207 */ /* 0x000fc80000800000 */
[----:B------:R-:W-:-:S05]  /*22180*/  IADD3 R4, R13, R4, RZ ;  /* 0x000000040d047210 */ /* 0x000fca0007ffe0ff */
[----:B------:R-:W-:-:S07]  /*22190*/  IMAD.MOV.U32 R13, RZ, RZ, R4 ;  /* 0x000000ffff0d7224 */ /* 0x000fce00078e0004 */
[----:B------:R-:W-:Y:S05]  /*221a0*/  WARPSYNC.COLLECTIVE R15, `(.L_x_12771) ;  /* 0x000000000f087348 */ /* 0x000fea0003c00000 */
[----:B------:R0:W1:Y:S02]  /*221b0*/  SHFL.UP P6, R14, R13, R12, R11 ;  /* 0x0400000c0d0e7389 */ /* 0x00006400000c000b */
[----:B01----:R-:W-:Y:S01]  /*221c0*/  ENDCOLLECTIVE ;  /* 0x000000000000791b */ /* 0x003fe20003800000 */
.L_x_12771:
[----:B------:R-:W-:Y:S01]  /*221d0*/  IMAD.MOV.U32 R12, RZ, RZ, 0x4 ;  /* 0x00000004ff0c7424 */ /* 0x000fe200078e00ff */
[----:B------:R-:W-:-:S05]  /*221e0*/  SEL R3, R14, RZ, P2 ;  /* 0x000000ff0e037207 */ /* 0x000fca0001000000 */
[----:B------:R-:W-:-:S04]  /*221f0*/  IMAD.IADD R2, R4, 0x1, R3 ;  /* 0x0000000104027824 */ /* 0x000fc800078e0203 */
[----:B------:R-:W-:-:S07]  /*22200*/  IMAD.MOV.U32 R13, RZ, RZ, R2 ;  /* 0x000000ffff0d7224 */ /* 0x000fce00078e0002 */
[----:B------:R-:W-:Y:S05]  /*22210*/  WARPSYNC.COLLECTIVE R15, `(.L_x_12772) ;  /* 0x000000000f087348 */ /* 0x000fea0003c00000 */
[----:B------:R0:W1:Y:S02]  /*22220*/  SHFL.UP P6, R14, R13, R12, R11 ;  /* 0x0400000c0d0e7389 */ /* 0x00006400000c000b */
[----:B01----:R-:W-:Y:S01]  /*22230*/  ENDCOLLECTIVE ;  /* 0x000000000000791b */ /* 0x003fe20003800000 */
.L_x_12772:
[----:B------:R-:W-:Y:S02]  /*22240*/  MOV R12, 0x8 ;  /* 0x00000008000c7802 */ /* 0x000fe40000000f00 */
[----:B------:R-:W-:-:S05]  /*22250*/  SEL R3, R14, RZ, P3 ;  /* 0x000000ff0e037207 */ /* 0x000fca0001800000 */
[----:B------:R-:W-:-:S04]  /*22260*/  IMAD.IADD R3, R2, 0x1, R3 ;  /* 0x0000000102037824 */ /* 0x000fc800078e0203 */
[----:B------:R-:W-:-:S07]  /*22270*/  IMAD.MOV.U32 R13, RZ, RZ, R3 ;  /* 0x000000ffff0d7224 */ /* 0x000fce00078e0003 */
[----:B------:R-:W-:Y:S05]  /*22280*/  WARPSYNC.COLLECTIVE R15, `(.L_x_12773) ;  /* 0x000000000f087348 */ /* 0x000fea0003c00000 */
[----:B------:R0:W1:Y:S02]  /*22290*/  SHFL.UP P6, R14, R13, R12, R11 ;  /* 0x0400000c0d0e7389 */ /* 0x00006400000c000b */
[----:B01----:R-:W-:Y:S01]  /*222a0*/  ENDCOLLECTIVE ;  /* 0x000000000000791b */ /* 0x003fe20003800000 */
.L_x_12773:
[----:B------:R-:W-:Y:S01]  /*222b0*/  IMAD.MOV.U32 R12, RZ, RZ, 0x10 ;  /* 0x00000010ff0c7424 */ /* 0x000fe200078e00ff */
[----:B------:R-:W-:-:S05]  /*222c0*/  SEL R4, R14, RZ, P4 ;  /* 0x000000ff0e047207 */ /* 0x000fca0002000000 */
[----:B------:R-:W-:-:S04]  /*222d0*/  IMAD.IADD R4, R3, 0x1, R4 ;  /* 0x0000000103047824 */ /* 0x000fc800078e0204 */
[----:B------:R-:W-:-:S07]  /*222e0*/  IMAD.MOV.U32 R13, RZ, RZ, R4 ;  /* 0x000000ffff0d7224 */ /* 0x000fce00078e0004 */
[----:B------:R-:W-:Y:S05]  /*222f0*/  WARPSYNC.COLLECTIVE R15, `(.L_x_12774) ;  /* 0x000000000f087348 */ /* 0x000fea0003c00000 */
[----:B------:R0:W1:Y:S02]  /*22300*/  SHFL.UP P6, R14, R13, R12, R11 ;  /* 0x0400000c0d0e7389 */ /* 0x00006400000c000b */
[----:B01----:R-:W-:Y:S01]  /*22310*/  ENDCOLLECTIVE ;  /* 0x000000000000791b */ /* 0x003fe20003800000 */
.L_x_12774:
        /* <DEDUP_REMOVED lines=8> */
.L_x_12775:
[----:B------:R-:W-:Y:S05]  /*223a0*/  BRA `(.L_x_12776) ;  /* 0xffffffb400647947 */ /* 0x000fea000383ffff */
.L_x_12622:
[----:B------:R-:W-:Y:S01]  /*223b0*/  BSSY B0, `(.L_x_12777) ;  /* 0x0000007000007945 */ /* 0x000fe20003800000 */
[----:B------:R-:W-:Y:S01]  /*223c0*/  MOV R12, 0x1 ;  /* 0x00000001000c7802 */ /* 0x000fe20000000f00 */
[----:B------:R-:W-:Y:S02]  /*223d0*/  IMAD.MOV.U32 R11, RZ, RZ, RZ ;  /* 0x000000ffff0b7224 */ /* 0x000fe400078e00ff */
[----:B------:R-:W-:-:S07]  /*223e0*/  IMAD.MOV.U32 R15, RZ, RZ, -0x1 ;  /* 0xffffffffff0f7424 */ /* 0x000fce00078e00ff */
[----:B-----5:R-:W-:Y:S05]  /*223f0*/  WARPSYNC.COLLECTIVE R15, `(.L_x_12778) ;  /* 0x000000000f087348 */ /* 0x020fea0003c00000 */
[----:B------:R0:W1:Y:S02]  /*22400*/  SHFL.UP P6, R14, R13, R12, R11 ;  /* 0x0400000c0d0e7389 */ /* 0x00006400000c000b */
[----:B01---5:R-:W-:Y:S01]  /*22410*/  ENDCOLLECTIVE ;  /* 0x000000000000791b */ /* 0x023fe20003800000 */
.L_x_12778:
[----:B------:R-:W-:Y:S05]  /*22420*/  BSYNC B0 ;  /* 0x0000000000007941 */ /* 0x000fea0003800000 */
.L_x_12777:
        /* <DEDUP_REMOVED lines=8> */
.L_x_12779:
[----:B------:R-:W-:Y:S01]  /*224b0*/  IMAD.MOV.U32 R12, RZ, RZ, 0x4 ;  /* 0x00000004ff0c7424 */ /* 0x000fe200078e00ff */
[----:B------:R-:W-:-:S05]  /*224c0*/  SEL R14, R14, RZ, P2 ;  /* 0x000000ff0e0e7207 */ /* 0x000fca0001000000 */
[----:B------:R-:W-:-:S05]  /*224d0*/  IMAD.IADD R3, R13, 0x1, R14 ;  /* 0x000000010d037824 */ /* 0x000fca00078e020e */
[----:B------:R-:W-:-:S07]  /*224e0*/  MOV R13, R3 ;  /* 0x00000003000d7202 */ /* 0x000fce0000000f00 */
[----:B------:R-:W-:Y:S05]  /*224f0*/  WARPSYNC.COLLECTIVE R15, `(.L_x_12780) ;  /* 0x000000000f087348 */ /* 0x000fea0003c00000 */
[----:B------:R0:W1:Y:S02]  /*22500*/  SHFL.UP P6, R14, R13, R12, R11 ;  /* 0x0400000c0d0e7389 */ /* 0x00006400000c000b */
[----:B01----:R-:W-:Y:S01]  /*22510*/  ENDCOLLECTIVE ;  /* 0x000000000000791b */ /* 0x003fe20003800000 */
.L_x_12780:
[----:B------:R-:W-:Y:S01]  /*22520*/  IMAD.MOV.U32 R12, RZ, RZ, 0x8 ;  /* 0x00000008ff0c7424 */ /* 0x000fe200078e00ff */
[----:B------:R-:W-:-:S05]  /*22530*/  SEL R4, R14, RZ, P3 ;  /* 0x000000ff0e047207 */ /* 0x000fca0001800000 */
[----:B------:R-:W-:-:S04]  /*22540*/  IMAD.IADD R4, R3, 0x1, R4 ;  /* 0x0000000103047824 */ /* 0x000fc800078e0204 */
[----:B------:R-:W-:-:S07]  /*22550*/  IMAD.MOV.U32 R13, RZ, RZ, R4 ;  /* 0x000000ffff0d7224 */ /* 0x000fce00078e0004 */
[----:B------:R-:W-:Y:S05]  /*22560*/  WARPSYNC.COLLECTIVE R15, `(.L_x_12781) ;  /* 0x000000000f087348 */ /* 0x000fea0003c00000 */
[----:B------:R0:W1:Y:S02]  /*22570*/  SHFL.UP P6, R14, R13, R12, R11 ;  /* 0x0400000c0d0e7389 */ /* 0x00006400000c000b */
[----:B01----:R-:W-:Y:S01]  /*22580*/  ENDCOLLECTIVE ;  /* 0x000000000000791b */ /* 0x003fe20003800000 */
.L_x_12781:
[----:B------:R-:W-:Y:S01]  /*22590*/  IMAD.MOV.U32 R12, RZ, RZ, 0x10 ;  /* 0x00000010ff0c7424 */ /* 0x000fe200078e00ff */
[----:B------:R-:W-:-:S05]  /*225a0*/  SEL R7, R14, RZ, P4 ;  /* 0x000000ff0e077207 */ /* 0x000fca0002000000 */
[----:B------:R-:W-:-:S04]  /*225b0*/  IMAD.IADD R7, R4, 0x1, R7 ;  /* 0x0000000104077824 */ /* 0x000fc800078e0207 */
[----:B------:R-:W-:-:S07]  /*225c0*/  IMAD.MOV.U32 R13, RZ, RZ, R7 ;  /* 0x000000ffff0d7224 */ /* 0x000fce00078e0007 */
[----:B------:R-:W-:Y:S05]  /*225d0*/  WARPSYNC.COLLECTIVE R15, `(.L_x_12782) ;  /* 0x000000000f087348 */ /* 0x000fea0003c00000 */
[----:B------:R0:W1:Y:S02]  /*225e0*/  SHFL.UP P6, R14, R13, R12, R11 ;  /* 0x0400000c0d0e7389 */ /* 0x00006400000c000b */
[----:B01----:R-:W-:Y:S01]  /*225f0*/  ENDCOLLECTIVE ;  /* 0x000000000000791b */ /* 0x003fe20003800000 */
.L_x_12782:
        /* <DEDUP_REMOVED lines=8> */
.L_x_12783:
[----:B------:R-:W-:Y:S05]  /*22680*/  BRA `(.L_x_12784) ;  /* 0xffffffb400507947 */ /* 0x000fea000383ffff */
.L_x_12624:
[----:B------:R-:W-:Y:S01]  /*22690*/  BSSY B0, `(.L_x_12785) ;  /* 0x0000006000007945 */ /* 0x000fe20003800000 */
[----:B------:R-:W-:Y:S01]  /*226a0*/  PLOP3.LUT P6, PT, P6, PT, PT, 0x8, 0x0 ;  /* 0x000000000000781c */ /* 0x000fe200037ce170 */
[----:B------:R-:W-:-:S12]  /*226b0*/  IMAD.MOV.U32 R15, RZ, RZ, -0x1 ;  /* 0xffffffffff0f7424 */ /* 0x000fd800078e00ff */
[----:B0----5:R-:W-:Y:S05]  /*226c0*/  WARPSYNC.COLLECTIVE R15, `(.L_x_12786) ;  /* 0x000000000f087348 */ /* 0x021fea0003c00000 */
[----:B------:R-:W-:Y:S01]  /*226d0*/  VOTE.ANY R14, PT, P6 ;  /* 0x00000000000e7806 */ /* 0x000fe200030e0100 */
[----:B0----5:R-:W-:Y:S06]  /*226e0*/  ENDCOLLECTIVE ;  /* 0x000000000000791b */ /* 0x021fec0003800000 */
.L_x_12786:
[----:B------:R-:W-:Y:S05]  /*226f0*/  BSYNC B0 ;  /* 0x0000000000007941 */ /* 0x000fea0003800000 */
.L_x_12785:
[----:B------:R-:W-:Y:S01]  /*22700*/  IMAD.MOV.U32 R3, RZ, RZ, R14 ;  /* 0x000000ffff037224 */ /* 0x000fe200078e000e */
[----:B------:R-:W-:Y:S01]  /*22710*/  MOV R11, 0x1f ;  /* 0x0000001f000b7802 */ /* 0x000fe20000000f00 */
[----:B------:R-:W-:Y:S02]  /*22720*/  IMAD.MOV.U32 R13, RZ, RZ, R25 ;  /* 0x000000ffff0d7224 */ /* 0x000fe400078e0019 */
[----:B------:R-:W0:Y:S01]  /*22730*/  POPC R7, R3 ;  /* 0x0000000300077309 */ /* 0x000e220000000000 */
[----:B------:R-:W-:Y:S02]  /*22740*/  IMAD.MOV.U32 R15, RZ, RZ, -0x1 ;  /* 0xffffffffff0f7424 */ /* 0x000fe400078e00ff */
[----:B0-----:R-:W-:Y:S02]  /*22750*/  IMAD.MOV.U32 R12, RZ, RZ, R7 ;  /* 0x000000ffff0c7224 */ /* 0x001fe400078e0007 */
[----:B------:R-:W-:-:S07]  /*22760*/  IMAD.IADD R27, R7, 0x1, R27 ;  /* 0x00000001071b7824 */ /* 0x000fce00078e021b */
[----:B------:R-:W-:Y:S05]  /*22770*/  WARPSYNC.COLLECTIVE R15, `(.L_x_12787) ;  /* 0x000000000f087348 */ /* 0x000fea0003c00000 */
[----:B------:R0:W1:Y:S02]  /*22780*/  SHFL.IDX P6, R14, R13, R12, R11 ;  /* 0x0000000c0d0e7389 */ /* 0x00006400000c000b */
[----:B01----:R-:W-:Y:S01]  /*22790*/  ENDCOLLECTIVE ;  /* 0x000000000000791b */ /* 0x003fe20003800000 */
.L_x_12787:
[----:B------:R-:W-:Y:S02]  /*227a0*/  IMAD.MOV.U32 R13, RZ, RZ, R5 ;  /* 0x000000ffff0d7224 */ /* 0x000fe400078e0005 */
[----:B------:R-:W-:-:S07]  /*227b0*/  IMAD.MOV.U32 R25, RZ, RZ, R14 ;  /* 0x000000ffff197224 */ /* 0x000fce00078e000e */
[----:B------:R-:W-:Y:S05]  /*227c0*/  WARPSYNC.COLLECTIVE R15, `(.L_x_12788) ;  /* 0x000000000f087348 */ /* 0x000fea0003c00000 */
[----:B------:R0:W1:Y:S02]  /*227d0*/  SHFL.IDX P6, R14, R13, R12, R11 ;  /* 0x0000000c0d0e7389 */ /* 0x00006400000c000b */
[----:B01----:R-:W-:Y:S01]  /*227e0*/  ENDCOLLECTIVE ;  /* 0x000000000000791b */ /* 0x003fe20003800000 */
.L_x_12788:
[----:B------:R-:W-:Y:S01]  /*227f0*/  IMAD.MOV.U32 R5, RZ, RZ, R14 ;  /* 0x000000ffff057224 */ /* 0x000fe200078e000e */
[----:B------:R-:W-:Y:S06]  /*22800*/  BRA `(.L_x_12789) ;  /* 0xffffffb400307947 */ /* 0x000fec000383ffff */
.L_x_12626:
[----:B------:R-:W-:Y:S01]  /*22810*/  BSSY B0, `(.L_x_12790) ;  /* 0x0000007000007945 */ /* 0x000fe20003800000 */
[----:B------:R-:W-:Y:S01]  /*22820*/  IMAD.MOV.U32 R13, RZ, RZ, R2 ;  /* 0x000000ffff0d7224 */ /* 0x000fe200078e0002 */
[----:B------:R-:W-:Y:S01]  /*22830*/  MOV R15, 0xffffffff ;  /* 0xffffffff000f7802 */ /* 0x000fe20000000f00 */
[----:B------:R-:W-:-:S07]  /*22840*/  IMAD.MOV.U32 R11, RZ, RZ, 0x1f ;  /* 0x0000001fff0b7424 */ /* 0x000fce00078e00ff */
[----:B0123-5:R-:W-:Y:S05]  /*22850*/  WARPSYNC.COLLECTIVE R15, `(.L_x_12791) ;  /* 0x000000000f087348 */ /* 0x02ffea0003c00000 */
[----:B------:R4:W0:Y:S02]  /*22860*/  SHFL.IDX P6, R14, R13, R12, R11 ;  /* 0x0000000c0d0e7389 */ /* 0x00082400000c000b */
[----:B012345:R-:W-:Y:S01]  /*22870*/  ENDCOLLECTIVE ;  /* 0x000000000000791b */ /* 0x03ffe20003800000 */
.L_x_12791:
[----:B------:R-:W-:Y:S05]  /*22880*/  BSYNC B0 ;  /* 0x0000000000007941 */ /* 0x000fea0003800000 */
.L_x_12790:
[----:B------:R-:W-:Y:S01]  /*22890*/  IMAD.MOV.U32 R24, RZ, RZ, R14 ;  /* 0x000000ffff187224 */ /* 0x000fe200078e000e */
[----:B------:R-:W-:Y:S06]  /*228a0*/  BRA `(.L_x_12625) ;  /* 0xffffffb400207947 */ /* 0x000fec000383ffff */
.L_x_12632:
[----:B0-----:R0:W2:Y:S02]  /*228b0*/  SYNCS.PHASECHK.TRANS64.TRYWAIT P0, [R5+URZ+0x2d820], R0 ;  /* 0x02d82000050075a7 */ /* 0x0010a4000800017f */
[----:B--2---:R-:W-:Y:S05]  /*228c0*/  @!P0 NANOSLEEP.SYNCS 0x989680 ;  /* 0x009896800000895d */ /* 0x004fea0003900000 */
[----:B------:R-:W2:Y:S02]  /*228d0*/  @!P0 SYNCS.PHASECHK.TRANS64 P0, [R5+URZ+0x2d820], R0 ;  /* 0x02d82000050085a7 */ /* 0x000ea4000800007f */
[----:B--2---:R-:W-:Y:S05]  /*228e0*/  @!P0 BRA `(.L_x_12632) ;  /* 0xfffffffc00f08947 */ /* 0x004fea000383ffff */
[----:B------:R-:W-:Y:S05]  /*228f0*/  BRA `(.L_x_12792) ;  /* 0xffffffbc007c7947 */ /* 0x000fea000383ffff */
.L_x_12633:
        /* <DEDUP_REMOVED lines=8> */
[----:B01-345:R-:W-:Y:S05]  /*22980*/  WARPSYNC.COLLECTIVE R15, `(.L_x_12794) ;  /* 0x000000000f087348 */ /* 0x03bfea0003c00000 */
[----:B------:R2:W0:Y:S02]  /*22990*/  SHFL.IDX P6, R14, R13, R12, R11 ;  /* 0x0000000c0d0e7389 */ /* 0x00042400000c000b */
[----:B012345:R-:W-:Y:S01]  /*229a0*/  ENDCOLLECTIVE ;  /* 0x000000000000791b */ /* 0x03ffe20003800000 */
.L_x_12794:
[----:B------:R-:W-:Y:S05]  /*229b0*/  BSYNC B0 ;  /* 0x0000000000007941 */ /* 0x000fea0003800000 */
.L_x_12793:
[----:B------:R-:W-:Y:S05]  /*229c0*/  BRA `(.L_x_12795) ;  /* 0xffffffbc00647947 */ /* 0x000fea000383ffff */
.L_x_12634:
[----:B------:R-:W-:Y:S01]  /*229d0*/  BSSY B0, `(.L_x_12796) ;  /* 0x0000006000007945 */ /* 0x000fe20003800000 */
[----:B------:R-:W-:-:S07]  /*229e0*/  IMAD.MOV.U32 R15, RZ, RZ, -0x1 ;  /* 0xffffffffff0f7424 */ /* 0x000fce00078e00ff */
[----:B01-345:R-:W-:Y:S05]  /*229f0*/  WARPSYNC.COLLECTIVE R15, `(.L_x_12797) ;  /* 0x000000000f0c7348 */ /* 0x03bfea0003c00000 */
[----:B------:R-:W-:Y:S02]  /*22a00*/  ELECT P6, UR62, PT ;  /* 0x00000000003e782f */ /* 0x000fe400038c0000 */
[----:B------:R-:W-:Y:S01]  /*22a10*/  MOV R14, UR62 ;  /* 0x0000003e000e7c02 */ /* 0x000fe20008000f00 */
[----:B01-345:R-:W-:Y:S10]  /*22a20*/  ENDCOLLECTIVE ;  /* 0x000000000000791b */ /* 0x03bff40003800000 */
.L_x_12797:
[----:B------:R-:W-:Y:S05]  /*22a30*/  BSYNC B0 ;  /* 0x0000000000007941 */ /* 0x000fea0003800000 */
.L_x_12796:
[----:B------:R-:W-:Y:S05]  /*22a40*/  BRA `(.L_x_12798) ;  /* 0xffffffbc00587947 */ /* 0x000fea000383ffff */
.L_x_12636:
[----:B0-----:R0:W2:Y:S02]  /*22a50*/  SYNCS.PHASECHK.TRANS64.TRYWAIT P1, [R3+URZ+0x2d840], R2 ;  /* 0x02d84002030075a7 */ /* 0x0010a4000802017f */
[----:B--2---:R-:W-:Y:S05]  /*22a60*/  @!P1 NANOSLEEP.SYNCS 0x989680 ;  /* 0x009896800000995d */ /* 0x004fea0003900000 */
[----:B------:R-:W2:Y:S02]  /*22a70*/  @!P1 SYNCS.PHASECHK.TRANS64 P1, [R3+URZ+0x2d840], R2 ;  /* 0x02d84002030095a7 */ /* 0x000ea4000802007f */
[----:B--2---:R-:W-:Y:S05]  /*22a80*/  @!P1 BRA `(.L_x_12636) ;  /* 0xfffffffc00f09947 */ /* 0x004fea000383ffff */
[----:B------:R-:W-:Y:S05]  /*22a90*/  BRA `(.L_x_12799) ;  /* 0xffffffbc007c7947 */ /* 0x000fea000383ffff */
.L_x_12638:
[----:B--2---:R2:W0:Y:S02]  /*22aa0*/  SYNCS.PHASECHK.TRANS64.TRYWAIT P1, [R5+URZ+0x2d840], R0 ;  /* 0x02d84000050075a7 */ /* 0x004424000802017f */
[----:B0-----:R-:W-:Y:S05]  /*22ab0*/  @!P1 NANOSLEEP.SYNCS 0x989680 ;  /* 0x009896800000995d */ /* 0x001fea0003900000 */
[----:B------:R-:W0:Y:S02]  /*22ac0*/  @!P1 SYNCS.PHASECHK.TRANS64 P1, [R5+URZ+0x2d840], R0 ;  /* 0x02d84000050095a7 */ /* 0x000e24000802007f */
[----:B0-----:R-:W-:Y:S05]  /*22ad0*/  @!P1 BRA `(.L_x_12638) ;  /* 0xfffffffc00f09947 */ /* 0x001fea000383ffff */
[----:B------:R-:W-:Y:S05]  /*22ae0*/  BRA `(.L_x_12800) ;  /* 0xffffffbc008c7947 */ /* 0x000fea000383ffff */
.L_x_12640:
[----:B------:R0:W0:Y:S02]  /*22af0*/  SYNCS.PHASECHK.TRANS64.TRYWAIT P1, [R3+URZ+0x2d860], R2 ;  /* 0x02d86002030075a7 */ /* 0x000024000802017f */
[----:B0-----:R-:W-:Y:S05]  /*22b00*/  @!P1 NANOSLEEP.SYNCS 0x989680 ;  /* 0x009896800000995d */ /* 0x001fea0003900000 */
[----:B------:R-:W0:Y:S02]  /*22b10*/  @!P1 SYNCS.PHASECHK.TRANS64 P1, [R3+URZ+0x2d860], R2 ;  /* 0x02d86002030095a7 */ /* 0x000e24000802007f */
[----:B0-----:R-:W-:Y:S05]  /*22b20*/  @!P1 BRA `(.L_x_12640) ;  /* 0xfffffffc00f09947 */ /* 0x001fea000383ffff */
[----:B------:R-:W-:Y:S05]  /*22b30*/  BRA `(.L_x_12801) ;  /* 0xffffffbc00887947 */ /* 0x000fea000383ffff */
.L_x_12802:
        /* <DEDUP_REMOVED lines=12> */
.L_x_16004:


//--------------------- .text._ZN7cutlass13device_kernelIN5flash11enable_sm90INS1_16FlashAttnFwdSm90INS1_25CollectiveMainloopFwdSm90ILi2EN4cute5tupleIJNS5_1CILi1EEES8_S8_EEENS6_IJNS7_ILi192EEENS7_ILi128EEENS7_ILi64EEEEEELi64ENS_6half_tEfNS_4arch4Sm90ELb0ELb0ELb0ELb0ELb1ELb0ELb0ELb1ELb1ELb1ELb1ELb0EEENS1_21CollectiveEpilogueFwdINS6_IJSA_SC_SB_EEES9_SE_SG_Li384ELb0ELb1ELb1ELb0EEENS1_19SingleTileSchedulerILb0ELb1ELb1ELi192EEEEEEEEEvNT_6ParamsE --------------------------
	.section	.text._ZN7cutlass13device_kernelIN5flash11enable_sm90INS1_16FlashAttnFwdSm90INS1_25CollectiveMainloopFwdSm90ILi2EN4cute5tupleIJNS5_1CILi1EEES8_S8_EEENS6_IJNS7_ILi192EEENS7_ILi128EEENS7_ILi64EEEEEELi64ENS_6half_tEfNS_4arch4Sm90ELb0ELb0ELb0ELb0ELb1ELb0ELb0ELb1ELb1ELb1ELb1ELb0EEENS1_21CollectiveEpilogueFwdINS6_IJSA_SC_SB_EEES9_SE_SG_Li384ELb0ELb1ELb1ELb0EEENS1_19SingleTileSchedulerILb0ELb1ELb1ELi192EEEEEEEEEvNT_6ParamsE,"ax",@progbits
	.align	128
.text._ZN7cutlass13device_kernelIN5flash11enable_sm90INS1_16FlashAttnFwdSm90INS1_25CollectiveMainloopFwdSm90ILi2EN4cute5tupleIJNS5_1CILi1EEES8_S8_EEENS6_IJNS7_ILi192EEENS7_ILi128EEENS7_ILi64EEEEEELi64ENS_6half_tEfNS_4arch4Sm90ELb0ELb0ELb0ELb0ELb1ELb0ELb0ELb1ELb1ELb1ELb1ELb0EEENS1_21CollectiveEpilogueFwdINS6_IJSA_SC_SB_EEES9_SE_SG_Li384ELb0ELb1ELb1ELb0EEENS1_19SingleTileSchedulerILb0ELb1ELb1ELi192EEEEEEEEEvNT_6ParamsE:
        .type           _ZN7cutlass13device_kernelIN5flash11enable_sm90INS1_16FlashAttnFwdSm90INS1_25CollectiveMainloopFwdSm90ILi2EN4cute5tupleIJNS5_1CILi1EEES8_S8_EEENS6_IJNS7_ILi192EEENS7_ILi128EEENS7_ILi64EEEEEELi64ENS_6half_tEfNS_4arch4Sm90ELb0ELb0ELb0ELb0ELb1ELb0ELb0ELb1ELb1ELb1ELb1ELb0EEENS1_21CollectiveEpilogueFwdINS6_IJSA_SC_SB_EEES9_SE_SG_Li384ELb0ELb1ELb1ELb0EEENS1_19SingleTileSchedulerILb0ELb1ELb1ELi192EEEEEEEEEvNT_6ParamsE,@function
        .size           _ZN7cutlass13device_kernelIN5flash11enable_sm90INS1_16FlashAttnFwdSm90INS1_25CollectiveMainloopFwdSm90ILi2EN4cute5tupleIJNS5_1CILi1EEES8_S8_EEENS6_IJNS7_ILi192EEENS7_ILi128EEENS7_ILi64EEEEEELi64ENS_6half_tEfNS_4arch4Sm90ELb0ELb0ELb0ELb0ELb1ELb0ELb0ELb1ELb1ELb1ELb1ELb0EEENS1_21CollectiveEpilogueFwdINS6_IJSA_SC_SB_EEES9_SE_SG_Li384ELb0ELb1ELb1ELb0EEENS1_19SingleTileSchedulerILb0ELb1ELb1ELi192EEEEEEEEEvNT_6ParamsE,(.L_x_16005 - _ZN7cutlass13device_kernelIN5flash11enable_sm90INS1_16FlashAttnFwdSm90INS1_25CollectiveMainloopFwdSm90ILi2EN4cute5tupleIJNS5_1CILi1EEES8_S8_EEENS6_IJNS7_ILi192EEENS7_ILi128EEENS7_ILi64EEEEEELi64ENS_6half_tEfNS_4arch4Sm90ELb0ELb0ELb0ELb0ELb1ELb0ELb0ELb1ELb1ELb1ELb1ELb0EEENS1_21CollectiveEpilogueFwdINS6_IJSA_SC_SB_EEES9_SE_SG_Li384ELb0ELb1ELb1ELb0EEENS1_19SingleTileSchedulerILb0ELb1ELb1ELi192EEEEEEEEEvNT_6ParamsE)
        .other          _ZN7cutlass13device_kernelIN5flash11enable_sm90INS1_16FlashAttnFwdSm90INS1_25CollectiveMainloopFwdSm90ILi2EN4cute5tupleIJNS5_1CILi1EEES8_S8_EEENS6_IJNS7_ILi192EEENS7_ILi128EEENS7_ILi64EEEEEELi64ENS_6half_tEfNS_4arch4Sm90ELb0ELb0ELb0ELb0ELb1ELb0ELb0ELb1ELb1ELb1ELb1ELb0EEENS1_21CollectiveEpilogueFwdINS6_IJSA_SC_SB_EEES9_SE_SG_Li384ELb0ELb1ELb1ELb0EEENS1_19SingleTileSchedulerILb0ELb1ELb1ELi192EEEEEEEEEvNT_6ParamsE,@"STO_CUDA_ENTRY STV_DEFAULT"
_ZN7cutlass13device_kernelIN5flash11enable_sm90INS1_16FlashAttnFwdSm90INS1_25CollectiveMainloopFwdSm90ILi2EN4cute5tupleIJNS5_1CILi1EEES8_S8_EEENS6_IJNS7_ILi192EEENS7_ILi128EEENS7_ILi64EEEEEELi64ENS_6half_tEfNS_4arch4Sm90ELb0ELb0ELb0ELb0ELb1ELb0ELb0ELb1ELb1ELb1ELb1ELb0EEENS1_21CollectiveEpilogueFwdINS6_IJSA_SC_SB_EEES9_SE_SG_Li384ELb0ELb1ELb1ELb0EEENS1_19SingleTileSchedulerILb0ELb1ELb1ELi192EEEEEEEEEvNT_6ParamsE:
        /* <DEDUP_REMOVED lines=45> */
.L_x_12803:
        /* <DEDUP_REMOVED lines=22> */
.L_x_12804:
        /* <DEDUP_REMOVED lines=18> */
.L_x_12805:
        /* <DEDUP_REMOVED lines=22> */
.L_x_12806:
        /* <DEDUP_REMOVED lines=23> */
.L_x_12807:
        /* <DEDUP_REMOVED lines=9> */
.L_x_12810:
        /* <DEDUP_REMOVED lines=73> */
.L_x_12812:
[----:B------:R-:W-:Y:S01]  /*0d40*/  UIMAD UR37, UR37, UR4, URZ ;  /* 0x00000004252572a4 */ /* 0x000fe2000f8e023f */
[----:B------:R-:W-:Y:S01]  /*0d50*/  IMAD.U32 R0, RZ, RZ, UR6 ;  /* 0x00000006ff007e24 */ /* 0x000fe2000f8e00ff */
[----:B------:R-:W-:Y:S01]  /*0d60*/  PLOP3.LUT P0, PT, PT, PT, PT, 0x80, 0x0 ;  /* 0x000000000000781c */ /* 0x000fe20003f0f070 */
[----:B------:R-:W-:Y:S01]  /*0d70*/  IMAD.U32 R3, RZ, RZ, UR4 ;  /* 0x00000004ff037e24 */ /* 0x000fe2000f8e00ff */
[----:B------:R-:W-:Y:S01]  /*0d80*/  CS2R R118, SRZ ;  /* 0x0000000000767805 */ /* 0x000fe2000001ff00 */
[----:B------:R-:W-:Y:S01]  /*0d90*/  VIADD R23, R22, 0xffffff80 ;  /* 0xffffff8016177836 */ /* 0x000fe20000000000 */
[----:B------:R-:W-:Y:S01]  /*0da0*/  CS2R R28, SRZ ;  /* 0x00000000001c7805 */ /* 0x000fe2000001ff00 */
[----:B------:R-:W-:Y:S01]  /*0db0*/  IMAD.MOV.U32 R17, RZ, RZ, RZ ;  /* 0x000000ffff117224 */ /* 0x000fe200078e00ff */
        /* <DEDUP_REMOVED lines=17> */
[----:B------:R-:W-:-:S06]  /*0ed0*/  UISETP.GT.AND UP0, UPT, UR43, UR37, UPT ;  /* 0x000000252b00728c */ /* 0x000fcc000bf04270 */
[----:B------:R-:W-:-:S13]  /*0ee0*/  PLOP3.LUT P1, PT, PT, PT, UP0, 0x80, 0x0 ;  /* 0x000000000000781c */ /* 0x000fda0003f2f008 */
[----:B------:R-:W-:Y:S05]  /*0ef0*/  @!P1 BRA `(.L_x_12813) ;  /* 0x00000048002c9947 */ /* 0x000fea0003800000 */
[----:B------:R-:W-:Y:S01]  /*0f00*/  SHF.R.S32.HI R0, RZ, 0x1f, R23 ;  /* 0x0000001fff007819 */ /* 0x000fe20000011417 */
[----:B------:R-:W0:Y:S01]  /*0f10*/  S2UR UR6, SR_CgaCtaId ;  /* 0x00000000000679c3 */ /* 0x000e220000008800 */
[----:B------:R-:W-:Y:S02]  /*0f20*/  UMOV UR40, 0x400 ;  /* 0x0000040000287882 */ /* 0x000fe40000000000 */
[----:B------:R-:W-:-:S04]  /*0f30*/  LEA.HI R17, R0, R23, RZ, 0x7 ;  /* 0x0000001700117211 */ /* 0x000fc800078f38ff */
[----:B------:R-:W-:-:S06]  /*0f40*/  SHF.R.S32.HI R0, RZ, 0x7, R17 ;  /* 0x00000007ff007819 */ /* 0x000fcc0000011411 */
[----:B------:R-:W1:Y:S01]  /*0f50*/  SHFL.IDX PT, R0, R0, RZ, 0x1f ;  /* 0x00001fff00007589 */ /* 0x000e6200000e0000 */
[----:B0-----:R-:W-:Y:S01]  /*0f60*/  ULEA UR40, UR6, UR40, 0x18 ;  /* 0x0000002806287291 */ /* 0x001fe2000f8ec03f */
[----:B-1----:R-:W-:-:S13]  /*0f70*/  R2UR UR44, R0 ;  /* 0x00000000002c72ca */ /* 0x002fda00000e0000 */
[----:B------:R-:W-:Y:S02]  /*0f80*/  UIMAD.WIDE UR4, UR44, 0x55555556, URZ ;  /* 0x555555562c0478a5 */ /* 0x000fe4000f8e023f */
[----:B------:R-:W-:Y:S02]  /*0f90*/  UIADD3 UR4, UR40, 0x8400, URZ ;  /* 0x0000840028047890 */ /* 0x000fe4000fffe03f */
[----:B------:R-:W-:Y:S02]  /*0fa0*/  ULEA.HI UR5, UR5, UR5, URZ, 0x1 ;  /* 0x0000000505057291 */ /* 0x000fe4000f8f083f */
[----:B------:R-:W-:Y:S02]  /*0fb0*/  ULOP3.LUT UP0, URZ, UR4, 0x3ff, URZ, 0xc0, !UPT ;  /* 0x000003ff043f7892 */ /* 0x000fe4000f80c03f */
[----:B------:R-:W-:-:S04]  /*0fc0*/  UIMAD UR5, UR5, -0x3, UR44 ;  /* 0xfffffffd050578a4 */ /* 0x000fc8000f8e022c */
[----:B------:R-:W-:Y:S01]  /*0fd0*/  PLOP3.LUT P0, PT, PT, PT, UP0, 0x80, 0x0 ;  /* 0x000000000000781c */ /* 0x000fe20003f0f008 */
[----:B------:R-:W-:-:S04]  /*0fe0*/  ULEA UR5, UR5, UR4, 0xd ;  /* 0x0000000405057291 */ /* 0x000fc8000f8e683f */
[----:B------:R-:W-:-:S04]  /*0ff0*/  USHF.R.U32.HI UR5, URZ, 0x4, UR5 ;  /* 0x000000043f057899 */ /* 0x000fc80008011605 */
[----:B------:R-:W-:-:S04]  /*1000*/  ULOP3.LUT UR45, UR5, 0x3fff, URZ, 0xc0, !UPT ;  /* 0x00003fff052d7892 */ /* 0x000fc8000f8ec03f */
[----:B------:R-:W-:Y:S08]  /*1010*/  @!P0 BRA `(.L_x_12814) ;  /* 0x0000000000408947 */ /* 0x000ff00003800000 */
[----:B------:R-:W-:Y:S01]  /*1020*/  MOV R0, 0x0 ;  /* 0x0000000000007802 */ /* 0x000fe20000000f00 */
[----:B------:R-:W-:Y:S01]  /*1030*/  ULDC.64 UR4, c[0x4][0x138] ;  /* 0x01004e0000047ab9 */ /* 0x000fe20000000a00 */
[----:B------:R-:W-:Y:S01]  /*1040*/  ULDC.64 UR6, c[0x4][0x28] ;  /* 0x01000a0000067ab9 */ /* 0x000fe20000000a00 */
[----:B------:R-:W-:Y:S01]  /*1050*/  MOV R4, UR4 ;  /* 0x0000000400047c02 */ /* 0x000fe20008000f00 */
        /* <DEDUP_REMOVED lines=12> */
.L_x_12814:
[----:B------:R-:W-:-:S04]  /*1120*/  SHF.L.U32 R2, RZ, 0x1f, RZ ;  /* 0x0000001fff027819 */ /* 0x000fc800000006ff */
[----:B------:R-:W0:Y:S02]  /*1130*/  SYNCS.PHASECHK.TRANS64.TRYWAIT P0, [UR40+0x16800], R2 ;  /* 0x01680002ff0075a7 */ /* 0x000e240008000168 */
[----:B0-----:R-:W-:Y:S05]  /*1140*/  @!P0 BRA `(.L_x_12815) ;  /* 0x0000009400408947 */ /* 0x001fea0003800000 */
.L_x_12886:
[----:B------:R-:W-:-:S06]  /*1150*/  ULOP3.LUT UR4, UR41, 0x1, URZ, 0xfc, !UPT ;  /* 0x0000000129047892 */ /* 0x000fcc000f8efc3f */
[----:B------:R-:W-:-:S05]  /*1160*/  IMAD.U32 R0, RZ, RZ, UR4 ;  /* 0x00000004ff007e24 */ /* 0x000fca000f8e00ff */
[----:B------:R-:W-:-:S13]  /*1170*/  ISETP.NE.AND P0, PT, R0, 0x3, PT ;  /* 0x000000030000780c */ /* 0x000fda0003f05270 */
[----:B------:R-:W-:Y:S05]  /*1180*/  @!P0 BRA `(.L_x_12816) ;  /* 0x0000000000048947 */ /* 0x000fea0003800000 */
[----:B------:R-:W-:Y:S01]  /*1190*/  BPT.TRAP 0x1 ;  /* 0x000000040000795c */ /* 0x000fe20000300000 */
.L_x_12816:
[----:B------:R1:W2:Y:S01]  /*11a0*/  SYNCS.PHASECHK.TRANS64.TRYWAIT P1, [UR40+0x16830], R2 ;  /* 0x01683002ff0075a7 */ /* 0x0002a20008020168 */
[----:B------:R-:W-:Y:S05]  /*11b0*/  @!P0 BRA `(.L_x_12817) ;  /* 0x0000000000048947 */ /* 0x000fea0003800000 */
[----:B------:R-:W-:Y:S01]  /*11c0*/  BPT.TRAP 0x1 ;  /* 0x000000040000795c */ /* 0x000fe20000300000 */
.L_x_12817:
[----:B------:R-:W-:Y:S02]  /*11d0*/  IMAD.U32 R4, RZ, RZ, UR45 ;  /* 0x0000002dff047e24 */ /* 0x000fe4000f8e00ff */
[----:B------:R-:W-:Y:S01]  /*11e0*/  IMAD.MOV.U32 R0, RZ, RZ, RZ ;  /* 0x000000ffff007224 */ /* 0x000fe200078e00ff */
[----:B--2---:R-:W-:Y:S06]  /*11f0*/  @P1 BRA `(.L_x_12818) ;  /* 0x0000000000081947 */ /* 0x004fec0003800000 */
[----:B------:R-:W2:Y:S02]  /*1200*/  SYNCS.PHASECHK.TRANS64.TRYWAIT P1, [UR40+0x16830], R2 ;  /* 0x01683002ff0075a7 */ /* 0x000ea40008020168 */
[----:B--2---:R-:W-:Y:S05]  /*1210*/  @!P1 BRA `(.L_x_12819) ;  /* 0x0000009400249947 */ /* 0x004fea0003800000 */
.L_x_12818:
[----:B------:R-:W-:Y:S05]  /*1220*/  WARPSYNC.ALL ;  /* 0x0000000000007948 */ /* 0x000fea0003800000 */
[----:B------:R-:W-:Y:S01]  /*1230*/  MOV R119, RZ ;  /* 0x000000ff00777202 */ /* 0x000fe20000000f00 */
[----:B0-----:R-:W-:Y:S01]  /*1240*/  IMAD.MOV.U32 R3, RZ, RZ, 0x40000040 ;  /* 0x40000040ff037424 */ /* 0x001fe200078e00ff */
[----:B-1----:R-:W-:Y:S01]  /*1250*/  LOP3.LUT R2, R4, 0x10000, RZ, 0xfc, !PT ;  /* 0x0001000004027812 */ /* 0x002fe200078efcff */
        /* <DEDUP_REMOVED lines=13> */
[----:B------:R-:W-:-:S03]  /*1330*/  UMOV UR19, 0x40000040 ;  /* 0x4000004000137882 */ /* 0x000fc60000000000 */
        /* <DEDUP_REMOVED lines=22> */
.L_x_12820:
[----:B------:R-:W-:Y:S01]  /*14a0*/  LOP3.LUT R4, R17, 0xffffff80, RZ, 0xc0, !PT ;  /* 0xffffff8011047812 */ /* 0x000fe200078ec0ff */
[----:B------:R-:W-:Y:S01]  /*14b0*/  IMAD.MOV.U32 R6, RZ, RZ, -0x2 ;  /* 0xfffffffeff067424 */ /* 0x000fe200078e00ff */
[----:B------:R-:W-:Y:S01]  /*14c0*/  P2R R8, PR, RZ, 0x1 ;  /* 0x00000001ff087803 */ /* 0x000fe20000000000 */
[----:B------:R-:W-:Y:S01]  /*14d0*/  ULDC UR4, c[0x0][0x988] ;  /* 0x0002620000047ab9 */ /* 0x000fe20000000800 */
[----:B------:R-:W-:Y:S01]  /*14e0*/  UIADD3 UR21, UR43, -0x2, URZ ;  /* 0xfffffffe2b157890 */ /* 0x000fe2000fffe03f */
[----:B------:R-:W-:Y:S01]  /*14f0*/  IMAD.IADD R4, R23, 0x1, -R4 ;  /* 0x0000000117047824 */ /* 0x000fe200078e0a04 */
[-C--:B------:R-:W-:Y:S01]  /*1500*/  MOV R110, R119.reuse ;  /* 0x00000077006e7202 */ /* 0x080fe20000000f00 */
[--C-:B------:R-:W-:Y:S01]  /*1510*/  IMAD.MOV.U32 R118, RZ, RZ, R119.reuse ;  /* 0x000000ffff767224 */ /* 0x100fe200078e0077 */
[----:B------:R-:W-:Y:S01]  /*1520*/  UISETP.GE.AND UP0, UPT, UR21, UR37, UPT ;  /* 0x000000251500728c */ /* 0x000fe2000bf06270 */
[--C-:B------:R-:W-:Y:S01]  /*1530*/  IMAD.MOV.U32 R116, RZ, RZ, R119.reuse ;  /* 0x000000ffff747224 */ /* 0x100fe200078e0077 */
[----:B------:R-:W-:Y:S01]  /*1540*/  SHF.R.S32.HI R5, RZ, 0x1f, R4 ;  /* 0x0000001fff057819 */ /* 0x000fe20000011404 */
[--C-:B------:R-:W-:Y:S01]  /*1550*/  IMAD.MOV.U32 R114, RZ, RZ, R119.reuse ;  /* 0x000000ffff727224 */ /* 0x100fe200078e0077 */
[-C--:B------:R-:W-:Y:S01]  /*1560*/  MOV R100, R119.reuse ;  /* 0x0000007700647202 */ /* 0x080fe20000000f00 */
[--C-:B------:R-:W-:Y:S01]  /*1570*/  IMAD.MOV.U32 R112, RZ, RZ, R119.reuse ;  /* 0x000000ffff707224 */ /* 0x100fe200078e0077 */
[----:B------:R-:W-:Y:S01]  /*1580*/  LEA.HI R5, R5, R4, RZ, 0x2 ;  /* 0x0000000405057211 */ /* 0x000fe200078f10ff */
[--C-:B------:R-:W-:Y:S01]  /*1590*/  IMAD.MOV.U32 R108, RZ, RZ, R119.reuse ;  /* 0x000000ffff6c7224 */ /* 0x100fe200078e0077 */
[----:B------:R-:W-:Y:S01]  /*15a0*/  MOV R90, R119 ;  /* 0x00000077005a7202 */ /* 0x000fe20000000f00 */
[--C-:B------:R-:W-:Y:S01]  /*15b0*/  IMAD.MOV.U32 R106, RZ, RZ, R119.reuse ;  /* 0x000000ffff6a7224 */ /* 0x100fe200078e0077 */
[----:B------:R-:W-:Y:S01]  /*15c0*/  LOP3.LUT R5, R5, 0x7ffffffc, RZ, 0xc0, !PT ;  /* 0x7ffffffc05057812 */ /* 0x000fe200078ec0ff */
[----:B------:R-:W-:-:S02]  /*15d0*/  IMAD.MOV.U32 R104, RZ, RZ, R119 ;  /* 0x000000ffff687224 */ /* 0x000fc400078e0077 */
[----:B------:R-:W-:Y:S02]  /*15e0*/  IMAD.MOV.U32 R102, RZ, RZ, R119 ;  /* 0x000000ffff667224 */ /* 0x000fe400078e0077 */
[----:B------:R-:W-:Y:S02]  /*15f0*/  IMAD.IADD R5, R4, 0x1, -R5 ;  /* 0x0000000104057824 */ /* 0x000fe400078e0a05 */
[--C-:B------:R-:W-:Y:S02]  /*1600*/  IMAD.MOV.U32 R98, RZ, RZ, R119.reuse ;  /* 0x000000ffff627224 */ /* 0x100fe400078e0077 */
[----:B------:R-:W-:Y:S02]  /*1610*/  IMAD R5, R5, R6, 0x80 ;  /* 0x0000008005057424 */ /* 0x000fe400078e0206 */
[----:B------:R-:W-:Y:S02]  /*1620*/  IMAD.U32 R6, RZ, RZ, UR43 ;  /* 0x0000002bff067e24 */ /* 0x000fe4000f8e00ff */
[--C-:B------:R-:W-:Y:S01]  /*1630*/  IMAD.MOV.U32 R96, RZ, RZ, R119.reuse ;  /* 0x000000ffff607224 */ /* 0x100fe200078e0077 */
[----:B------:R-:W-:Y:S01]  /*1640*/  IADD3 R5, R5, UR42, RZ ;  /* 0x0000002a05057c10 */ /* 0x000fe2000fffe0ff */
[----:B------:R-:W-:-:S02]  /*1650*/  IMAD.MOV.U32 R94, RZ, RZ, R119 ;  /* 0x000000ffff5e7224 */ /* 0x000fc400078e0077 */
[----:B------:R-:W-:Y:S02]  /*1660*/  IMAD.MOV.U32 R92, RZ, RZ, R119 ;  /* 0x000000ffff5c7224 */ /* 0x000fe400078e0077 */
[----:B------:R-:W-:Y:S02]  /*1670*/  IMAD R6, R6, -0x80, R5 ;  /* 0xffffff8006067824 */ /* 0x000fe400078e0205 */
[----:B------:R-:W-:-:S03]  /*1680*/  IMAD.MOV.U32 R88, RZ, RZ, R119 ;  /* 0x000000ffff587224 */ /* 0x000fc600078e0077 */
        /* <DEDUP_REMOVED lines=82> */
[----:B------:R-:W-:Y:S02]  /*1bb0*/  ISETP.GT.AND P0, PT, R6, 0x59, PT ;  /* 0x000000590600780c */ /* 0x000fe40003f04270 */
[----:B------:R-:W-:-:S02]  /*1bc0*/  FSEL R117, R70, -INF , P6 ;  /* 0xff80000046757808 */ /* 0x000fc40003000000 */
[----:B------:R-:W-:Y:S02]  /*1bd0*/  FMNMX.FTZ R4, R67, R4, !PT ;  /* 0x0000000443047209 */ /* 0x000fe40007810000 */
[----:B------:R-:W-:Y:S02]  /*1be0*/  FSEL R57, R57, -INF , P5 ;  /* 0xff80000039397808 */ /* 0x000fe40002800000 */
        /* <DEDUP_REMOVED lines=27> */
[----:B------:R-:W-:-:S02]  /*1da0*/  ISETP.GT.AND P6, PT, R6, 0x79, PT ;  /* 0x000000790600780c */ /* 0x000fc40003fc4270 */
[----:B------:R-:W-:Y:S02]  /*1db0*/  FMNMX.FTZ R4, R83, R4, !PT ;  /* 0x0000000453047209 */ /* 0x000fe40007810000 */
[----:B------:R-:W-:Y:S02]  /*1dc0*/  FSEL R135, R87, -INF , P6 ;  /* 0xff80000057877808 */ /* 0x000fe40003000000 */
[----:B------:R-:W-:Y:S02]  /*1dd0*/  P2R R14, PR, RZ, 0x8 ;  /* 0x00000008ff0e7803 */ /* 0x000fe40000000000 */
[----:B------:R-:W-:Y:S01]  /*1de0*/  FMNMX.FTZ R10, R135, R4, !PT ;  /* 0x00000004870a7209 */ /* 0x000fe20007810000 */
[----:B------:R-:W-:Y:S01]  /*1df0*/  IMAD.U32 R4, RZ, RZ, UR4 ;  /* 0x00000004ff047e24 */ /* 0x000fe2000f8e00ff */
[----:B------:R-:W-:Y:S01]  /*1e00*/  P2R R18, PR, RZ, 0x4 ;  /* 0x00000004ff127803 */ /* 0x000fe20000000000 */
[----:B------:R-:W-:Y:S01]  /*1e10*/  UIADD3 UR4, UR40, 0x16840, URZ ;  /* 0x0001684028047890 */ /* 0x000fe2000fffe03f */
[----:B------:R-:W-:Y:S01]  /*1e20*/  ISETP.GT.AND P2, PT, R6, 0x58, PT ;  /* 0x000000580600780c */ /* 0x000fe20003f44270 */
[----:B------:R-:W0:Y:S01]  /*1e30*/  SHFL.BFLY PT, R5, R10, 0x2, 0x1f ;  /* 0x0c401f000a057f89 */ /* 0x000e2200000e0000 */
[----:B------:R-:W-:Y:S01]  /*1e40*/  P2R R20, PR, RZ, 0x2 ;  /* 0x00000002ff147803 */ /* 0x000fe20000000000 */
[----:B------:R-:W-:Y:S01]  /*1e50*/  UPRMT UR4, UR7, 0x654, UR4 ;  /* 0x0000065407047896 */ /* 0x000fe20008000004 */
[----:B------:R-:W-:-:S02]  /*1e60*/  FSEL R39, R68, -INF , P2 ;  /* 0xff80000044277808 */ /* 0x000fc40001000000 */
[----:B------:R-:W-:Y:S02]  /*1e70*/  ISETP.NE.AND P2, PT, R18, RZ, PT ;  /* 0x000000ff1200720c */ /* 0x000fe40003f45270 */
[----:B------:R-:W-:Y:S02]  /*1e80*/  ISETP.GT.AND P1, PT, R6, 0x59, PT ;  /* 0x000000590600780c */ /* 0x000fe40003f24270 */
[----:B------:R-:W-:Y:S02]  /*1e90*/  P2R R24, PR, RZ, 0x1 ;  /* 0x00000001ff187803 */ /* 0x000fe40000000000 */
[----:B------:R-:W-:Y:S01]  /*1ea0*/  FSEL R69, R69, -INF , P1 ;  /* 0xff80000045457808 */ /* 0x000fe20000800000 */
[----:B------:R-:W-:Y:S01]  /*1eb0*/  SYNCS.ARRIVE.TRANS64.RED.A1T0 RZ, [UR4], RZ ;  /* 0x000000ffffff79a7 */ /* 0x000fe20008100404 */
[----:B------:R-:W-:Y:S01]  /*1ec0*/  ISETP.NE.AND P1, PT, R20, RZ, PT ;  /* 0x000000ff1400720c */ /* 0x000fe20003f25270 */
[----:B------:R-:W-:Y:S01]  /*1ed0*/  UMOV UR4, URZ ;  /* 0x0000003f00047c82 */ /* 0x000fe20008000000 */
[----:B------:R-:W-:-:S02]  /*1ee0*/  ISETP.GT.AND P0, PT, R6, 0x60, PT ;  /* 0x000000600600780c */ /* 0x000fc40003f04270 */
[----:B------:R-:W-:Y:S02]  /*1ef0*/  FSEL R77, R77, -INF , P2 ;  /* 0xff8000004d4d7808 */ /* 0x000fe40001000000 */
[----:B------:R-:W-:Y:S02]  /*1f00*/  FSEL R43, R72, -INF , P0 ;  /* 0xff800000482b7808 */ /* 0x000fe40000000000 */
[----:B------:R-:W-:Y:S02]  /*1f10*/  ISETP.NE.AND P0, PT, R24, RZ, PT ;  /* 0x000000ff1800720c */ /* 0x000fe40003f05270 */
[----:B------:R-:W-:Y:S02]  /*1f20*/  FSEL R81, R81, -INF , P4 ;  /* 0xff80000051517808 */ /* 0x000fe40002000000 */
[----:B0-----:R-:W-:Y:S02]  /*1f30*/  FMNMX.FTZ R12, R10, R5, !PT ;  /* 0x000000050a0c7209 */ /* 0x001fe40007810000 */
[----:B------:R-:W-:-:S02]  /*1f40*/  FMNMX.FTZ R10, R9, R25, !PT ;  /* 0x00000019090a7209 */ /* 0x000fc40007810000 */
[----:B------:R-:W-:Y:S01]  /*1f50*/  FSEL R73, R73, -INF , P0 ;  /* 0xff80000049497808 */ /* 0x000fe20000000000 */
[----:B------:R-:W0:Y:S01]  /*1f60*/  SHFL.BFLY PT, R5, R12, 0x1, 0x1f ;  /* 0x0c201f000c057f89 */ /* 0x000e2200000e0000 */
[----:B------:R-:W-:Y:S02]  /*1f70*/  FMNMX.FTZ R10, R11, R10, !PT ;  /* 0x0000000a0b0a7209 */ /* 0x000fe40007810000 */
[----:B------:R-:W-:Y:S02]  /*1f80*/  FSEL R85, R85, -INF , P6 ;  /* 0xff80000055557808 */ /* 0x000fe40003000000 */
[----:B------:R-:W-:Y:S02]  /*1f90*/  FMNMX.FTZ R10, R29, R10, !PT ;  /* 0x0000000a1d0a7209 */ /* 0x000fe40007810000 */
[----:B------:R-:W-:Y:S02]  /*1fa0*/  ISETP.NE.AND P0, PT, R8, RZ, PT ;  /* 0x000000ff0800720c */ /* 0x000fe40003f05270 */
[----:B------:R-:W-:-:S02]  /*1fb0*/  FMNMX.FTZ R10, R13, R10, !PT ;  /* 0x0000000a0d0a7209 */ /* 0x000fc40007810000 */
[----:B0-----:R-:W-:Y:S02]  /*1fc0*/  FMNMX.FTZ R5, R12, R5, !PT ;  /* 0x000000050c057209 */ /* 0x001fe40007810000 */
[----:B------:R-:W-:Y:S02]  /*1fd0*/  FMNMX.FTZ R12, R33, R10, !PT ;  /* 0x0000000a210c7209 */ /* 0x000fe40007810000 */
[C---:B------:R-:W-:Y:S01]  /*1fe0*/  FSETP.NEU.FTZ.AND P3, PT, R5.reuse, -INF , PT ;  /* 0xff8000000500780b */ /* 0x040fe20003f7d000 */
[----:B------:R-:W-:Y:S01]  /*1ff0*/  FMUL.FTZ R36, R5, R4 ;  /* 0x0000000405247220 */ /* 0x000fe20000410000 */
[----:B------:R-:W-:-:S04]  /*2000*/  FMNMX.FTZ R12, R15, R12, !PT ;  /* 0x0000000c0f0c7209 */ /* 0x000fc80007810000 */
[----:B------:R-:W-:Y:S02]  /*2010*/  FSEL R36, R36, RZ, P3 ;  /* 0x000000ff24247208 */ /* 0x000fe40001800000 */
[----:B------:R-:W-:Y:S02]  /*2020*/  ISETP.NE.AND P3, PT, R14, RZ, PT ;  /* 0x000000ff0e00720c */ /* 0x000fe40003f65270 */
[----:B------:R-:W-:Y:S01]  /*2030*/  FMNMX.FTZ R14, R37, R12, !PT ;  /* 0x0000000c250e7209 */ /* 0x000fe20007810000 */
[-CC-:B------:R-:W-:Y:S01]  /*2040*/  FFMA.FTZ R121, R26, R4.reuse, -R36.reuse ;  /* 0x000000041a797223 */ /* 0x180fe20000010824 */
[-CC-:B------:R-:W-:Y:S01]  /*2050*/  FFMA.FTZ R91, R91, R4.reuse, -R36.reuse ;  /* 0x000000045b5b7223 */ /* 0x180fe20000010824 */
[--C-:B------:R-:W-:Y:S01]  /*2060*/  FFMA.FTZ R87, R95, R4, -R36.reuse ;  /* 0x000000045f577223 */ /* 0x100fe20000010824 */
[----:B------:R-:W-:Y:S01]  /*2070*/  FMNMX.FTZ R14, R17, R14, !PT ;  /* 0x0000000e110e7209 */ /* 0x000fe20007810000 */
[-CC-:B------:R-:W-:Y:S01]  /*2080*/  FFMA.FTZ R97, R97, R4.reuse, -R36.reuse ;  /* 0x0000000461617223 */ /* 0x180fe20000010824 */
[----:B------:R0:W-:Y:S01]  /*2090*/  MUFU.EX2 R10, R91 ;  /* 0x0000005b000a7308 */ /* 0x0001e20000000800 */
[----:B------:R-:W-:Y:S01]  /*20a0*/  FSEL R95, R80, -INF , P3 ;  /* 0xff800000505f7808 */ /* 0x000fe20001800000 */
[--C-:B------:R-:W-:Y:S01]  /*20b0*/  FFMA.FTZ R137, R7, R4, -R36.reuse ;  /* 0x0000000407897223 */ /* 0x100fe20000010824 */
[----:B------:R-:W-:Y:S01]  /*20c0*/  FMNMX.FTZ R14, R41, R14, !PT ;  /* 0x0000000e290e7209 */ /* 0x000fe20007810000 */
[-CC-:B------:R-:W-:Y:S01]  /*20d0*/  FFMA.FTZ R6, R111, R4.reuse, -R36.reuse ;  /* 0x000000046f067223 */ /* 0x180fe20000010824 */
[-CC-:B------:R-:W-:Y:S01]  /*20e0*/  FFMA.FTZ R123, R113, R4.reuse, -R36.reuse ;  /* 0x00000004717b7223 */ /* 0x180fe20000010824 */
[--C-:B------:R-:W-:Y:S01]  /*20f0*/  FFMA.FTZ R8, R109, R4, -R36.reuse ;  /* 0x000000046d087223 */ /* 0x100fe20000010824 */
[----:B------:R-:W-:Y:S01]  /*2100*/  FMNMX.FTZ R14, R19, R14, !PT ;  /* 0x0000000e130e7209 */ /* 0x000fe20007810000 */
[----:B------:R-:W-:Y:S01]  /*2110*/  MUFU.EX2 R121, R121 ;  /* 0x0000007900797308 */ /* 0x000fe20000000800 */
        /* <DEDUP_REMOVED lines=25> */
[----:B0-----:R-:W-:Y:S01]  /*22b0*/  FADD.FTZ R44, R121, R6 ;  /* 0x00000006792c7221 */ /* 0x001fe20000010000 */
[--C-:B------:R-:W-:Y:S01]  /*22c0*/  FFMA.FTZ R145, R127, R4, -R36.reuse ;  /* 0x000000047f917223 */ /* 0x100fe20000010824 */
[----:B------:R-:W-:Y:S01]  /*22d0*/  FMNMX.FTZ R20, R57, R20, !PT ;  /* 0x0000001439147209 */ /* 0x000fe20007810000 */
[-CC-:B------:R-:W-:Y:S01]  /*22e0*/  FFMA.FTZ R147, R129, R4.reuse, -R36.reuse ;  /* 0x0000000481937223 */ /* 0x180fe20000010824 */
[----:B------:R-:W-:Y:S01]  /*22f0*/  F2FP.F16.F32.PACK_AB R121, R6, R121 ;  /* 0x000000790679723e */ /* 0x000fe200000000ff */
[--C-:B------:R-:W-:Y:S01]  /*2300*/  FFMA.FTZ R38, R79, R4, -R36.reuse ;  /* 0x000000044f267223 */ /* 0x100fe20000010824 */
[----:B------:R-:W-:Y:S01]  /*2310*/  FMNMX.FTZ R20, R31, R20, !PT ;  /* 0x000000141f147209 */ /* 0x000fe20007810000 */
[----:B------:R-:W-:Y:S01]  /*2320*/  MUFU.EX2 R125, R125 ;  /* 0x0000007d007d7308 */ /* 0x000fe20000000800 */
[-CC-:B------:R-:W-:Y:S01]  /*2330*/  FFMA.FTZ R149, R131, R4.reuse, -R36.reuse ;  /* 0x0000000483957223 */ /* 0x180fe20000010824 */
[--C-:B------:R-:W-:Y:S01]  /*2340*/  FFMA.FTZ R133, R133, R4, -R36.reuse ;  /* 0x0000000485857223 */ /* 0x100fe20000010824 */
[----:B------:R-:W-:Y:S01]  /*2350*/  FMNMX.FTZ R24, R61, R20, !PT ;  /* 0x000000143d187209 */ /* 0x000fe20007810000 */
[----:B------:R-:W-:Y:S01]  /*2360*/  FFMA.FTZ R151, R83, R4, -R36 ;  /* 0x0000000453977223 */ /* 0x000fe20000010824 */
[--C-:B------:R-:W-:Y:S01]  /*2370*/  IMAD.MOV.U32 R117, RZ, RZ, R119.reuse ;  /* 0x000000ffff757224 */ /* 0x100fe200078e0077 */
[----:B------:R-:W-:Y:S01]  /*2380*/  MOV R115, R119 ;  /* 0x0000007700737202 */ /* 0x000fe20000000f00 */
[--C-:B------:R-:W-:Y:S01]  /*2390*/  IMAD.MOV.U32 R113, RZ, RZ, R119.reuse ;  /* 0x000000ffff717224 */ /* 0x100fe200078e0077 */
[----:B------:R-:W-:Y:S01]  /*23a0*/  FMNMX.FTZ R24, R35, R24, !PT ;  /* 0x0000001823187209 */ /* 0x000fe20007810000 */
[----:B------:R0:W-:Y:S01]  /*23b0*/  MUFU.EX2 R12, R105 ;  /* 0x00000069000c7308 */ /* 0x0001e20000000800 */
[----:B------:R-:W-:-:S02]  /*23c0*/  IMAD.MOV.U32 R111, RZ, RZ, R119 ;  /* 0x000000ffff6f7224 */ /* 0x000fc400078e0077 */
[----:B------:R-:W-:Y:S01]  /*23d0*/  FMNMX.FTZ R24, R65, R24, !PT ;  /* 0x0000001841187209 */ /* 0x000fe20007810000 */
[--C-:B------:R-:W-:Y:S02]  /*23e0*/  IMAD.MOV.U32 R109, RZ, RZ, R119.reuse ;  /* 0x000000ffff6d7224 */ /* 0x100fe400078e0077 */
[----:B------:R-:W-:Y:S01]  /*23f0*/  IMAD.MOV.U32 R107, RZ, RZ, R119 ;  /* 0x000000ffff6b7224 */ /* 0x000fe200078e0077 */
[----:B------:R-:W-:Y:S01]  /*2400*/  FMNMX.FTZ R24, R39, R24, !PT ;  /* 0x0000001827187209 */ /* 0x000fe20007810000 */
[----:B------:R-:W1:Y:S01]  /*2410*/  MUFU.EX2 R87, R87 ;  /* 0x0000005700577308 */ /* 0x000e620000000800 */
[----:B0-----:R-:W-:Y:S02]  /*2420*/  MOV R105, R119 ;  /* 0x0000007700697202 */ /* 0x001fe40000000f00 */
[----:B------:R-:W-:-:S04]  /*2430*/  FMNMX.FTZ R26, R69, R24, !PT ;  /* 0x00000018451a7209 */ /* 0x000fc80007810000 */
[----:B------:R-:W-:Y:S01]  /*2440*/  FMNMX.FTZ R26, R43, R26, !PT ;  /* 0x0000001a2b1a7209 */ /* 0x000fe20007810000 */
[----:B------:R0:W-:Y:S03]  /*2450*/  MUFU.EX2 R24, R97 ;  /* 0x0000006100187308 */ /* 0x0001e60000000800 */
[----:B------:R-:W-:-:S04]  /*2460*/  FMNMX.FTZ R26, R73, R26, !PT ;  /* 0x0000001a491a7209 */ /* 0x000fc80007810000 */
[----:B------:R-:W-:Y:S01]  /*2470*/  FMNMX.FTZ R26, R93, R26, !PT ;  /* 0x0000001a5d1a7209 */ /* 0x000fe20007810000 */
[----:B------:R2:W-:Y:S01]  /*2480*/  MUFU.EX2 R14, R103 ;  /* 0x00000067000e7308 */ /* 0x0005e20000000800 */
[----:B0-----:R-:W-:Y:S02]  /*2490*/  FSEL R97, R84, -INF , P5 ;  /* 0xff80000054617808 */ /* 0x001fe40002800000 */
[----:B------:R-:W-:Y:S02]  /*24a0*/  FMNMX.FTZ R26, R77, R26, !PT ;  /* 0x0000001a4d1a7209 */ /* 0x000fe40007810000 */
[----:B-1----:R-:W-:Y:S02]  /*24b0*/  F2FP.F16.F32.PACK_AB R127, R87, R12 ;  /* 0x0000000c577f723e */ /* 0x002fe400000000ff */
[----:B------:R-:W-:Y:S01]  /*24c0*/  FMNMX.FTZ R26, R95, R26, !PT ;  /* 0x0000001a5f1a7209 */ /* 0x000fe20007810000 */
[----:B------:R-:W0:Y:S01]  /*24d0*/  MUFU.EX2 R89, R89 ;  /* 0x0000005900597308 */ /* 0x000e220000000800 */
[----:B--2---:R-:W-:-:S02]  /*24e0*/  IMAD.MOV.U32 R103, RZ, RZ, R119 ;  /* 0x000000ffff677224 */ /* 0x004fc400078e0077 */
[----:B------:R-:W-:-:S04]  /*24f0*/  FMNMX.FTZ R28, R81, R26, !PT ;  /* 0x0000001a511c7209 */ /* 0x000fc80007810000 */
[----:B------:R-:W-:Y:S01]  /*2500*/  FMNMX.FTZ R28, R97, R28, !PT ;  /* 0x0000001c611c7209 */ /* 0x000fe20007810000 */
[----:B------:R1:W-:Y:S03]  /*2510*/  MUFU.EX2 R18, R101 ;  /* 0x0000006500127308 */ /* 0x0003e60000000800 */
[----:B------:R-:W-:Y:S01]  /*2520*/  FMNMX.FTZ R7, R85, R28, !PT ;  /* 0x0000001c55077209 */ /* 0x000fe20007810000 */
[----:B------:R-:W-:-:S04]  /*2530*/  FFMA.FTZ R28, R63, R4, -R36 ;  /* 0x000000043f1c7223 */ /* 0x000fc80000010824 */
[----:B------:R-:W2:Y:S01]  /*2540*/  SHFL.BFLY PT, R34, R7, 0x2, 0x1f ;  /* 0x0c401f0007227f89 */ /* 0x000ea200000e0000 */
[----:B------:R-:W3:Y:S01]  /*2550*/  MUFU.EX2 R91, R91 ;  /* 0x0000005b005b7308 */ /* 0x000ee20000000800 */
[----:B0-----:R-:W-:Y:S01]  /*2560*/  F2FP.F16.F32.PACK_AB R129, R89, R14 ;  /* 0x0000000e5981723e */ /* 0x001fe200000000ff */
[----:B-1----:R-:W-:-:S06]  /*2570*/  IMAD.MOV.U32 R101, RZ, RZ, R119 ;  /* 0x000000ffff657224 */ /* 0x002fcc00078e0077 */
[----:B------:R0:W-:Y:S08]  /*2580*/  MUFU.EX2 R20, R99 ;  /* 0x0000006300147308 */ /* 0x0001f00000000800 */
[----:B------:R-:W-:Y:S01]  /*2590*/  MUFU.EX2 R51, R51 ;  /* 0x0000003300337308 */ /* 0x000fe20000000800 */
[----:B---3--:R-:W-:Y:S01]  /*25a0*/  F2FP.F16.F32.PACK_AB R131, R91, R18 ;  /* 0x000000125b83723e */ /* 0x008fe200000000ff */
[----:B0-----:R-:W-:Y:S01]  /*25b0*/  IMAD.MOV.U32 R99, RZ, RZ, R119 ;  /* 0x000000ffff637224 */ /* 0x001fe200078e0077 */
[----:B--2---:R-:W-:-:S05]  /*25c0*/  FMNMX.FTZ R40, R7, R34, !PT ;  /* 0x0000002207287209 */ /* 0x004fca0007810000 */
[----:B------:R-:W0:Y:S01]  /*25d0*/  MUFU.EX2 R55, R55 ;  /* 0x0000003700377308 */ /* 0x000e220000000800 */
[-CC-:B------:R-:W-:Y:S01]  /*25e0*/  FFMA.FTZ R34, R75, R4.reuse, -R36.reuse ;  /* 0x000000044b227223 */ /* 0x180fe20000010824 */
[----:B------:R-:W-:Y:S01]  /*25f0*/  FFMA.FTZ R36, R135, R4, -R36 ;  /* 0x0000000487247223 */ /* 0x000fe20000010824 */
[----:B------:R-:W1:Y:S05]  /*2600*/  SHFL.BFLY PT, R7, R40, 0x1, 0x1f ;  /* 0x0c201f0028077f89 */ /* 0x000e6a00000e0000 */
[----:B------:R-:W-:Y:S08]  /*2610*/  MUFU.EX2 R137, R137 ;  /* 0x0000008900897308 */ /* 0x000ff00000000800 */
[----:B------:R-:W-:Y:S01]  /*2620*/  MUFU.EX2 R26, R59 ;  /* 0x0000003b001a7308 */ /* 0x000fe20000000800 */
[----:B0-----:R-:W-:-:S07]  /*2630*/  F2FP.F16.F32.PACK_AB R135, R55, R24 ;  /* 0x000000183787723e */ /* 0x001fce00000000ff */
[----:B------:R-:W-:Y:S01]  /*2640*/  MUFU.EX2 R139, R139 ;  /* 0x0000008b008b7308 */ /* 0x000fe20000000800 */
[----:B-1----:R-:W-:-:S04]  /*2650*/  FMNMX.FTZ R7, R40, R7, !PT ;  /* 0x0000000728077209 */ /* 0x002fc80007810000 */
[C---:B------:R-:W-:Y:S01]  /*2660*/  FSETP.NEU.FTZ.AND P1, PT, R7.reuse, -INF , PT ;  /* 0xff8000000700780b */ /* 0x040fe20003f3d000 */
[----:B------:R-:W-:Y:S02]  /*2670*/  FMUL.FTZ R42, R7, R4 ;  /* 0x00000004072a7220 */ /* 0x000fe40000410000 */
[----:B------:R-:W-:Y:S03]  /*2680*/  MUFU.EX2 R28, R28 ;  /* 0x0000001c001c7308 */ /* 0x000fe60000000800 */
[----:B------:R-:W-:Y:S02]  /*2690*/  FSEL R42, R42, RZ, P1 ;  /* 0x000000ff2a2a7208 */ /* 0x000fe40000800000 */
[----:B------:R-:W-:-:S03]  /*26a0*/  PLOP3.LUT P1, PT, PT, PT, UP0, 0x80, 0x0 ;  /* 0x000000000000781c */ /* 0x000fc60003f2f008 */
[----:B------:R-:W-:Y:S01]  /*26b0*/  MUFU.EX2 R141, R141 ;  /* 0x0000008d008d7308 */ /* 0x000fe20000000800 */
[-CC-:B------:R-:W-:Y:S01]  /*26c0*/  FFMA.FTZ R120, R9, R4.reuse, -R42.reuse ;  /* 0x0000000409787223 */ /* 0x180fe2000001082a */
[-CC-:B------:R-:W-:Y:S01]  /*26d0*/  FFMA.FTZ R9, R25, R4.reuse, -R42.reuse ;  /* 0x0000000419097223 */ /* 0x180fe2000001082a */
[-C--:B------:R-:W-:Y:S01]  /*26e0*/  FFMA.FTZ R122, R11, R4.reuse, -R42 ;  /* 0x000000040b7a7223 */ /* 0x080fe2000001082a */
[----:B------:R-:W-:Y:S01]  /*26f0*/  FADD.FTZ R11, R123, R44 ;  /* 0x0000002c7b0b7221 */ /* 0x000fe20000010000 */
[-CC-:B------:R-:W-:Y:S01]  /*2700*/  FFMA.FTZ R25, R29, R4.reuse, -R42.reuse ;  /* 0x000000041d197223 */ /* 0x180fe2000001082a */
[-CC-:B------:R-:W-:Y:S01]  /*2710*/  FFMA.FTZ R124, R13, R4.reuse, -R42.reuse ;  /* 0x000000040d7c7223 */ /* 0x180fe2000001082a */
[-CC-:B------:R-:W-:Y:S01]  /*2720*/  FFMA.FTZ R13, R33, R4.reuse, -R42.reuse ;  /* 0x00000004210d7223 */ /* 0x180fe2000001082a */
[----:B------:R-:W-:Y:S01]  /*2730*/  MUFU.EX2 R120, R120 ;  /* 0x0000007800787308 */ /* 0x000fe20000000800 */
[----:B------:R-:W-:Y:S01]  /*2740*/  FADD.FTZ R44, R8, R11 ;  /* 0x0000000b082c7221 */ /* 0x000fe20000010000 */
[-CC-:B------:R-:W-:Y:S01]  /*2750*/  FFMA.FTZ R126, R15, R4.reuse, -R42.reuse ;  /* 0x000000040f7e7223 */ /* 0x180fe2000001082a */
[-CC-:B------:R-:W-:Y:S01]  /*2760*/  FFMA.FTZ R15, R37, R4.reuse, -R42.reuse ;  /* 0x00000004250f7223 */ /* 0x180fe2000001082a */
[-C--:B------:R-:W-:Y:S01]  /*2770*/  FFMA.FTZ R138, R31, R4.reuse, -R42 ;  /* 0x000000041f8a7223 */ /* 0x080fe2000001082a */
[----:B------:R-:W-:Y:S01]  /*2780*/  FADD.FTZ R11, R125, R44 ;  /* 0x0000002c7d0b7221 */ /* 0x000fe20000010000 */
[-CC-:B------:R-:W-:Y:S01]  /*2790*/  FFMA.FTZ R128, R17, R4.reuse, -R42.reuse ;  /* 0x0000000411807223 */ /* 0x180fe2000001082a */
[-CC-:B------:R-:W-:Y:S01]  /*27a0*/  FFMA.FTZ R17, R41, R4.reuse, -R42.reuse ;  /* 0x0000000429117223 */ /* 0x180fe2000001082a */
        /* <DEDUP_REMOVED lines=21> */
[----:B------:R-:W-:Y:S01]  /*2900*/  F2FP.F16.F32.PACK_AB R123, R8, R123 ;  /* 0x0000007b087b723e */ /* 0x000fe200000000ff */
[----:B------:R-:W-:Y:S01]  /*2910*/  FADD.FTZ R46, R18, R31 ;  /* 0x0000001f122e7221 */ /* 0x000fe20000010000 */
[-C--:B------:R-:W-:Y:S01]  /*2920*/  FFMA.FTZ R31, R65, R4.reuse, -R42 ;  /* 0x00000004411f7223 */ /* 0x080fe2000001082a */
[----:B------:R-:W0:Y:S01]  /*2930*/  MUFU.EX2 R124, R124 ;  /* 0x0000007c007c7308 */ /* 0x000e220000000800 */
[----:B-1----:R-:W-:Y:S01]  /*2940*/  FADD.FTZ R44, R122, R11 ;  /* 0x0000000b7a2c7221 */ /* 0x002fe20000010000 */
[----:B------:R-:W-:Y:S01]  /*2950*/  FADD.FTZ R33, R91, R46 ;  /* 0x0000002e5b217221 */ /* 0x000fe20000010000 */
[-CC-:B------:R-:W-:Y:S01]  /*2960*/  FFMA.FTZ R43, R43, R4.reuse, -R42.reuse ;  /* 0x000000042b2b7223 */ /* 0x180fe2000001082a */
[-CC-:B------:R-:W-:Y:S01]  /*2970*/  FFMA.FTZ R73, R73, R4.reuse, -R42.reuse ;  /* 0x0000000449497223 */ /* 0x180fe2000001082a */
[-CC-:B------:R-:W-:Y:S01]  /*2980*/  FFMA.FTZ R93, R93, R4.reuse, -R42.reuse ;  /* 0x000000045d5d7223 */ /* 0x180fe2000001082a */
[----:B------:R-:W-:Y:S01]  /*2990*/  FADD.FTZ R46, R20, R33 ;  /* 0x00000021142e7221 */ /* 0x000fe20000010000 */
[-C--:B------:R-:W-:Y:S01]  /*29a0*/  FFMA.FTZ R77, R77, R4.reuse, -R42 ;  /* 0x000000044d4d7223 */ /* 0x080fe2000001082a */
[----:B------:R-:W1:Y:S01]  /*29b0*/  MUFU.EX2 R13, R13 ;  /* 0x0000000d000d7308 */ /* 0x000e620000000800 */
[----:B--2---:R-:W-:Y:S01]  /*29c0*/  FADD.FTZ R11, R25, R44 ;  /* 0x0000002c190b7221 */ /* 0x004fe20000010000 */
[----:B------:R-:W-:Y:S01]  /*29d0*/  FADD.FTZ R33, R51, R46 ;  /* 0x0000002e33217221 */ /* 0x000fe20000010000 */
[-CC-:B------:R-:W-:Y:S01]  /*29e0*/  FFMA.FTZ R95, R95, R4.reuse, -R42.reuse ;  /* 0x000000045f5f7223 */ /* 0x180fe2000001082a */
[-CC-:B------:R-:W-:Y:S01]  /*29f0*/  FFMA.FTZ R81, R81, R4.reuse, -R42.reuse ;  /* 0x0000000451517223 */ /* 0x180fe2000001082a */
[-CC-:B------:R-:W-:Y:S01]  /*2a00*/  FFMA.FTZ R97, R97, R4.reuse, -R42.reuse ;  /* 0x0000000461617223 */ /* 0x180fe2000001082a */
[----:B------:R-:W-:Y:S01]  /*2a10*/  FADD.FTZ R46, R24, R33 ;  /* 0x00000021182e7221 */ /* 0x000fe20000010000 */
[----:B------:R-:W-:Y:S01]  /*2a20*/  FFMA.FTZ R42, R85, R4, -R42 ;  /* 0x00000004552a7223 */ /* 0x000fe2000001082a */
[----:B------:R-:W2:Y:S01]  /*2a30*/  MUFU.EX2 R126, R126 ;  /* 0x0000007e007e7308 */ /* 0x000ea20000000800 */
[----:B0-----:R-:W-:Y:S01]  /*2a40*/  FADD.FTZ R44, R124, R11 ;  /* 0x0000000b7c2c7221 */ /* 0x001fe20000010000 */
[----:B------:R-:W-:Y:S01]  /*2a50*/  FADD.FTZ R46, R55, R46 ;  /* 0x0000002e372e7221 */ /* 0x000fe20000010000 */
[----:B------:R-:W-:Y:S01]  /*2a60*/  F2FP.F16.F32.PACK_AB R120, R9, R120 ;  /* 0x000000780978723e */ /* 0x000fe200000000ff */
[----:B------:R-:W-:Y:S01]  /*2a70*/  IMAD.MOV.U32 R91, RZ, RZ, R119 ;  /* 0x000000ffff5b7224 */ /* 0x000fe200078e0077 */
[----:B------:R-:W-:Y:S01]  /*2a80*/  F2FP.F16.F32.PACK_AB R125, R10, R125 ;  /* 0x0000007d0a7d723e */ /* 0x000fe200000000ff */
[----:B------:R-:W-:Y:S01]  /*2a90*/  FADD.FTZ R33, R137, R46 ;  /* 0x0000002e89217221 */ /* 0x000fe20000010000 */
[C---:B------:R-:W-:Y:S01]  /*2aa0*/  F2FP.F16.F32.PACK_AB R137, R26.reuse, R137 ;  /* 0x000000891a89723e */ /* 0x040fe200000000ff */
[----:B------:R-:W0:Y:S01]  /*2ab0*/  MUFU.EX2 R15, R15 ;  /* 0x0000000f000f7308 */ /* 0x000e220000000800 */
[----:B-1----:R-:W-:Y:S01]  /*2ac0*/  FADD.FTZ R11, R13, R44 ;  /* 0x0000002c0d0b7221 */ /* 0x002fe20000010000 */
[----:B------:R-:W-:Y:S01]  /*2ad0*/  FADD.FTZ R46, R26, R33 ;  /* 0x000000211a2e7221 */ /* 0x000fe20000010000 */
[----:B------:R-:W-:Y:S01]  /*2ae0*/  F2FP.F16.F32.PACK_AB R122, R25, R122 ;  /* 0x0000007a197a723e */ /* 0x000fe200000000ff */
[----:B------:R-:W-:Y:S01]  /*2af0*/  IMAD.MOV.U32 R89, RZ, RZ, R119 ;  /* 0x000000ffff597224 */ /* 0x000fe200078e0077 */
[----:B------:R-:W-:Y:S01]  /*2b00*/  F2FP.F16.F32.PACK_AB R124, R13, R124 ;  /* 0x0000007c0d7c723e */ /* 0x000fe200000000ff */
[----:B------:R-:W-:Y:S01]  /*2b10*/  FADD.FTZ R33, R139, R46 ;  /* 0x0000002e8b217221 */ /* 0x000fe20000010000 */
[----:B------:R-:W-:Y:S01]  /*2b20*/  F2FP.F16.F32.PACK_AB R139, R28, R139 ;  /* 0x0000008b1c8b723e */ /* 0x000fe200000000ff */
[----:B------:R-:W1:Y:S01]  /*2b30*/  MUFU.EX2 R128, R128 ;  /* 0x0000008000807308 */ /* 0x000e620000000800 */
[----:B--2---:R-:W-:Y:S01]  /*2b40*/  FADD.FTZ R44, R126, R11 ;  /* 0x0000000b7e2c7221 */ /* 0x004fe20000010000 */
[----:B------:R-:W-:-:S04]  /*2b50*/  FADD.FTZ R46, R28, R33 ;  /* 0x000000211c2e7221 */ /* 0x000fc80000010000 */
        /* <DEDUP_REMOVED lines=59> */
[----:B------:R1:W3:Y:S01]  /*2f10*/  MUFU.EX2 R40, R133 ;  /* 0x0000008500287308 */ /* 0x0002e20000000800 */
[----:B--2---:R-:W-:-:S07]  /*2f20*/  FADD.FTZ R11, R149, R8 ;  /* 0x00000008950b7221 */ /* 0x004fce0000010000 */
[----:B------:R-:W2:Y:S01]  /*2f30*/  MUFU.EX2 R43, R43 ;  /* 0x0000002b002b7308 */ /* 0x000ea20000000800 */
[----:B0-----:R-:W-:Y:S01]  /*2f40*/  FADD.FTZ R6, R69, R6 ;  /* 0x0000000645067221 */ /* 0x001fe20000010000 */
[----:B-1----:R-:W-:Y:S02]  /*2f50*/  F2FP.F16.F32.PACK_AB R133, R51, R20 ;  /* 0x000000143385723e */ /* 0x002fe400000000ff */
[----:B------:R-:W-:-:S04]  /*2f60*/  F2FP.F16.F32.PACK_AB R142, R69, R142 ;  /* 0x0000008e458e723e */ /* 0x000fc800000000ff */
[----:B------:R-:W0:Y:S01]  /*2f70*/  MUFU.EX2 R144, R73 ;  /* 0x0000004900907308 */ /* 0x000e220000000800 */
[C---:B---3--:R-:W-:Y:S01]  /*2f80*/  FADD.FTZ R8, R40.reuse, R11 ;  /* 0x0000000b28087221 */ /* 0x048fe20000010000 */
        /* <DEDUP_REMOVED lines=10> */
[----:B------:R-:W-:Y:S01]  /*3030*/  F2FP.F16.F32.PACK_AB R146, R146, R93 ;  /* 0x0000005d9292723e */ /* 0x000fe200000000ff */
[----:B------:R-:W-:-:S05]  /*3040*/  IMAD.MOV.U32 R93, RZ, RZ, R119 ;  /* 0x000000ffff5d7224 */ /* 0x000fca00078e0077 */
[----:B------:R-:W2:Y:S01]  /*3050*/  MUFU.EX2 R151, R151 ;  /* 0x0000009700977308 */ /* 0x000ea20000000800 */
[----:B0-----:R-:W-:-:S07]  /*3060*/  FADD.FTZ R9, R95, R6 ;  /* 0x000000065f097221 */ /* 0x001fce0000010000 */
[----:B------:R-:W0:Y:S01]  /*3070*/  MUFU.EX2 R97, R97 ;  /* 0x0000006100617308 */ /* 0x000e220000000800 */
[C---:B-1----:R-:W-:Y:S01]  /*3080*/  FADD.FTZ R6, R148.reuse, R9 ;  /* 0x0000000994067221 */ /* 0x042fe20000010000 */
[----:B------:R-:W-:Y:S02]  /*3090*/  F2FP.F16.F32.PACK_AB R148, R148, R95 ;  /* 0x0000005f9494723e */ /* 0x000fe400000000ff */
[----:B------:R-:W-:-:S04]  /*30a0*/  MOV R95, R119 ;  /* 0x00000077005f7202 */ /* 0x000fc80000000f00 */
[----:B------:R-:W1:Y:S01]  /*30b0*/  MUFU.EX2 R42, R42 ;  /* 0x0000002a002a7308 */ /* 0x000e620000000800 */
[----:B--2---:R-:W-:-:S07]  /*30c0*/  FADD.FTZ R33, R151, R8 ;  /* 0x0000000897217221 */ /* 0x004fce0000010000 */
[----:B------:R-:W2:Y:S01]  /*30d0*/  MUFU.EX2 R36, R36 ;  /* 0x0000002400247308 */ /* 0x000ea20000000800 */
[----:B0-----:R-:W-:Y:S01]  /*30e0*/  FADD.FTZ R9, R97, R6 ;  /* 0x0000000661097221 */ /* 0x001fe20000010000 */
[----:B-1----:R-:W-:-:S03]  /*30f0*/  F2FP.F16.F32.PACK_AB R150, R42, R97 ;  /* 0x000000612a96723e */ /* 0x002fc600000000ff */
[----:B------:R-:W-:Y:S01]  /*3100*/  FADD.FTZ R9, R42, R9 ;  /* 0x000000092a097221 */ /* 0x000fe20000010000 */
[----:B------:R-:W-:Y:S02]  /*3110*/  IMAD.MOV.U32 R97, RZ, RZ, R119 ;  /* 0x000000ffff617224 */ /* 0x000fe400078e0077 */
[C---:B--2---:R-:W-:Y:S01]  /*3120*/  FADD.FTZ R11, R36.reuse, R33 ;  /* 0x00000021240b7221 */ /* 0x044fe20000010000 */
[----:B------:R-:W-:Y:S01]  /*3130*/  F2FP.F16.F32.PACK_AB R151, R36, R151 ;  /* 0x000000972497723e */ /* 0x000fe200000000ff */
[----:B------:R-:W-:Y:S06]  /*3140*/  @!P1 BRA `(.L_x_12821) ;  /* 0x0000001c009c9947 */ /* 0x000fec0003800000 */
[----:B------:R-:W-:Y:S01]  /*3150*/  IMAD.MOV.U32 R8, RZ, RZ, R5 ;  /* 0x000000ffff087224 */ /* 0x000fe200078e0005 */
[----:B------:R-:W-:Y:S01]  /*3160*/  CS2R R118, SRZ ;  /* 0x0000000000767805 */ /* 0x000fe2000001ff00 */
        /* <DEDUP_REMOVED lines=16> */
[----:B------:R-:W-:Y:S01]  /*3270*/  UMOV UR6, URZ ;  /* 0x0000003f00067c82 */ /* 0x000fe20008000000 */
[----:B------:R-:W-:-:S05]  /*3280*/  UMOV UR5, URZ ;  /* 0x0000003f00057c82 */ /* 0x000fca0008000000 */
.L_x_12832:
[----:B------:R-:W-:Y:S01]  /*3290*/  ISETP.NE.AND P2, PT, RZ, UR44, PT ;  /* 0x0000002cff007c0c */ /* 0x000fe2000bf45270 */
[----:B------:R-:W-:-:S04]  /*32a0*/  UISETP.NE.AND UP0, UPT, UR5, 0x1, UPT ;  /* 0x000000010500788c */ /* 0x000fc8000bf05270 */
[----:B------:R-:W-:-:S04]  /*32b0*/  USEL UR4, URZ, 0x1, UP0 ;  /* 0x000000013f047887 */ /* 0x000fc80008000000 */
[----:B------:R-:W-:-:S04]  /*32c0*/  ULOP3.LUT UR4, UR6, UR4, URZ, 0x3c, !UPT ;  /* 0x0000000406047292 */ /* 0x000fc8000f8e3c3f */
[----:B------:R-:W-:Y:S08]  /*32d0*/  @P2 BRA `(.L_x_12822) ;  /* 0x0000000000382947 */ /* 0x000ff00003800000 */
[----:B------:R-:W-:Y:S05]  /*32e0*/  @!P0 BRA `(.L_x_12823) ;  /* 0x0000000000048947 */ /* 0x000fea0003800000 */
[----:B------:R-:W-:Y:S01]  /*32f0*/  BPT.TRAP 0x1 ;  /* 0x000000040000795c */ /* 0x000fe20000300000 */
.L_x_12823:
        /* <DEDUP_REMOVED lines=9> */
.L_x_12824:
[----:B-1----:R-:W-:Y:S05]  /*3390*/  @P1 BRA `(.L_x_12822) ;  /* 0x0000000000081947 */ /* 0x002fea0003800000 */
[----:B------:R-:W1:Y:S02]  /*33a0*/  SYNCS.PHASECHK.TRANS64.TRYWAIT P1, [UR10+0x16830], R0 ;  /* 0x01683000ff0075a7 */ /* 0x000e64000802014a */
[----:B-1----:R-:W-:Y:S05]  /*33b0*/  @!P1 BRA `(.L_x_12825) ;  /* 0x0000007000d49947 */ /* 0x002fea0003800000 */
.L_x_12822:
        /* <DEDUP_REMOVED lines=12> */
[----:B0-----:R-:W-:Y:S02]  /*3480*/  IMAD.U32 R0, RZ, RZ, UR22 ;  /* 0x00000016ff007e24 */ /* 0x001fe4000f8e00ff */
[----:B------:R-:W-:Y:S02]  /*3490*/  UIADD3 UR10, UR26, 0x2, URZ ;  /* 0x000000021a0a7890 */ /* 0x000fe4000fffe03f */
[----:B------:R-:W-:-:S02]  /*34a0*/  UIADD3 UR14, UR26, 0x4, URZ ;  /* 0x000000041a0e7890 */ /* 0x000fc4000fffe03f */
[----:B------:R-:W-:Y:S01]  /*34b0*/  UIADD3 UR18, UR26, 0x6, URZ ;  /* 0x000000061a127890 */ /* 0x000fe2000fffe03f */
        /* <DEDUP_REMOVED lines=15> */
.L_x_12827:
[----:B------:R-:W-:Y:S01]  /*35b0*/  ULEA UR10, UR5, UR40, 0x3 ;  /* 0x00000028050a7291 */ /* 0x000fe2000f8e183f */
[----:B------:R-:W-:-:S05]  /*35c0*/  IMAD.U32 R4, RZ, RZ, UR6 ;  /* 0x00000006ff047e24 */ /* 0x000fca000f8e00ff */
[----:B------:R-:W-:-:S04]  /*35d0*/  SHF.L.U32 R4, R4, 0x1f, RZ ;  /* 0x0000001f04047819 */ /* 0x000fc800000006ff */
[----:B------:R0:W1:Y:S01]  /*35e0*/  SYNCS.PHASECHK.TRANS64.TRYWAIT P1, [UR10+0x16850], R4 ;  /* 0x01685004ff0075a7 */ /* 0x000062000802014a */
[----:B------:R-:W-:Y:S05]  /*35f0*/  @!P0 BRA `(.L_x_12828) ;  /* 0x0000000000048947 */ /* 0x000fea0003800000 */
[----:B------:R-:W-:Y:S01]  /*3600*/  BPT.TRAP 0x1 ;  /* 0x000000040000795c */ /* 0x000fe20000300000 */
.L_x_12828:
[----:B-1----:R-:W-:Y:S05]  /*3610*/  @P1 BRA `(.L_x_12826) ;  /* 0x0000000000081947 */ /* 0x002fea0003800000 */
[----:B------:R-:W1:Y:S02]  /*3620*/  SYNCS.PHASECHK.TRANS64.TRYWAIT P1, [UR10+0x16850], R4 ;  /* 0x01685004ff0075a7 */ /* 0x000e64000802014a */
[----:B-1----:R-:W-:Y:S05]  /*3630*/  @!P1 BRA `(.L_x_12829) ;  /* 0x00000070004c9947 */ /* 0x002fea0003800000 */
.L_x_12826:
[----:B------:R-:W-:Y:S01]  /*3640*/  UIADD3 UR6, UR40, 0x400, URZ ;  /* 0x0000040028067890 */ /* 0x000fe2000fffe03f */
[----:B------:R-:W-:Y:S01]  /*3650*/  WARPGROUP.ARRIVE ;  /* 0x00000000000079c5 */ /* 0x000fe20000000000 */
[----:B------:R-:W-:Y:S01]  /*3660*/  UMOV UR11, 0x40000040 ;  /* 0x40000040000b7882 */ /* 0x000fe20000000000 */
[----:B01----:R-:W-:Y:S01]  /*3670*/  VIADD R4, R16, 0x9 ;  /* 0x0000000910047836 */ /* 0x003fe20000000000 */
[----:B------:R-:W-:Y:S01]  /*3680*/  USHF.R.U32.HI UR6, URZ, 0x4, UR6 ;  /* 0x000000043f067899 */ /* 0x000fe20008011606 */
[----:B------:R-:W-:-:S03]  /*3690*/  ISETP.GE.U32.AND P1, PT, R22, 0x180, PT ;  /* 0x000001801600780c */ /* 0x000fc60003f26070 */
[----:B------:R-:W-:Y:S01]  /*36a0*/  ULOP3.LUT UR6, UR6, 0x3fff, URZ, 0xc0, !UPT ;  /* 0x00003fff06067892 */ /* 0x000fe2000f8ec03f */
[----:B------:R-:W-:-:S03]  /*36b0*/  SEL R4, R4, 0x9, !P1 ;  /* 0x0000000904047807 */ /* 0x000fc60004800000 */
[----:B------:R-:W-:-:S07]  /*36c0*/  ULEA UR6, UR5, UR6, 0xa ;  /* 0x0000000605067291 */ /* 0x000fce000f8e503f */
[----:B------:R-:W-:Y:S02]  /*36d0*/  UMOV UR10, UR6 ;  /* 0x00000006000a7c82 */ /* 0x000fe40008000000 */
[----:B------:R-:W-:Y:S01]  /*36e0*/  HGMMA.64x64x16.F32 R88, R120, gdesc[UR8].tnspB, R88, gsb0 ;  /* 0x40e0000878587df0 */ /* 0x000fe20008000858 */
[----:B------:R-:W-:Y:S01]  /*36f0*/  UIADD3 UR10, UR6, 0x80, URZ ;  /* 0x00000080060a7890 */ /* 0x000fe2000fffe03f */
[----:B------:R-:W-:Y:S01]  /*3700*/  UMOV UR11, 0x40000040 ;  /* 0x40000040000b7882 */ /* 0x000fe20000000000 */
[----:B------:R-:W-:Y:S02]  /*3710*/  WARPGROUP.DEPBAR.LE gsb0, 0x0 ;  /* 0x00008000000079c5 */ /* 0x000fe40000010000 */
[----:B------:R-:W-:-:S06]  /*3720*/  WARPGROUP.ARRIVE ;  /* 0x00000000000079c5 */ /* 0x000fcc0000000000 */
        /* <DEDUP_REMOVED lines=23> */
[----:B------:R-:W-:Y:S01]  /*38a0*/  UIADD3 UR6, UR6, 0x380, URZ ;  /* 0x0000038006067890 */ /* 0x000fe2000fffe03f */
[----:B------:R-:W-:Y:S02]  /*38b0*/  WARPGROUP.DEPBAR.LE gsb0, 0x0 ;  /* 0x00008000000079c5 */ /* 0x000fe40000010000 */
[----:B------:R-:W-:-:S06]  /*38c0*/  WARPGROUP.ARRIVE ;  /* 0x00000000000079c5 */ /* 0x000fcc0000000000 */
[----:B------:R-:W-:Y:S01]  /*38d0*/  HGMMA.64x64x16.F32 R88, R144, gdesc[UR8].tnspB, R88, gsb0 ;  /* 0x40e0000890587df0 */ /* 0x000fe20008000858 */
[----:B------:R-:W-:Y:S01]  /*38e0*/  UMOV UR10, UR6 ;  /* 0x00000006000a7c82 */ /* 0x000fe20008000000 */
[----:B------:R-:W-:Y:S01]  /*38f0*/  UMOV UR11, 0x40000040 ;  /* 0x40000040000b7882 */ /* 0x000fe20000000000 */
[----:B------:R-:W-:Y:S02]  /*3900*/  WARPGROUP.DEPBAR.LE gsb0, 0x0 ;  /* 0x00008000000079c5 */ /* 0x000fe40000010000 */
[----:B------:R-:W-:-:S06]  /*3910*/  WARPGROUP.ARRIVE ;  /* 0x00000000000079c5 */ /* 0x000fcc0000000000 */
[----:B------:R-:W-:Y:S03]  /*3920*/  HGMMA.64x64x16.F32 R88, R148, gdesc[UR8].tnspB, R88, gsb0 ;  /* 0x40e0000894587df0 */ /* 0x000fe60008000858 */
[----:B------:R-:W-:Y:S02]  /*3930*/  WARPGROUP.DEPBAR.LE gsb0, 0x0 ;  /* 0x00008000000079c5 */ /* 0x000fe40000010000 */
[----:B------:R0:W-:Y:S06]  /*3940*/  BAR.ARV R4, 0x100 ;  /* 0x000400040000751d */ /* 0x0001ec0000002000 */
[----:B------:R-:W-:Y:S05]  /*3950*/  @!P0 BRA `(.L_x_12830) ;  /* 0x0000000000048947 */ /* 0x000fea0003800000 */
[----:B------:R-:W-:Y:S01]  /*3960*/  BPT.TRAP 0x1 ;  /* 0x000000040000795c */ /* 0x000fe20000300000 */
.L_x_12830:
        /* <DEDUP_REMOVED lines=63> */
[----:B------:R-:W-:Y:S01]  /*3d60*/  FMNMX.FTZ R10, R87, R10, !PT ;  /* 0x0000000a570a7209 */ /* 0x000fe20007810000 */
[----:B------:R-:W0:Y:S01]  /*3d70*/  LDC R4, c[0x0][0x988] ;  /* 0x00026200ff047b82 */ /* 0x000e220000000800 */
[----:B------:R-:W-:Y:S01]  /*3d80*/  R2UR UR6, R0 ;  /* 0x00000000000672ca */ /* 0x000fe200000e0000 */
[----:B------:R-:W1:Y:S04]  /*3d90*/  SHFL.BFLY PT, R5, R12, 0x2, 0x1f ;  /* 0x0c401f000c057f89 */ /* 0x000e6800000e0000 */
[----:B------:R-:W2:Y:S08]  /*3da0*/  SHFL.BFLY PT, R7, R10, 0x2, 0x1f ;  /* 0x0c401f000a077f89 */ /* 0x000eb000000e0000 */
[----:B------:R-:W-:-:S04]  /*3db0*/  ULEA UR6, UR6, UR40, 0x3 ;  /* 0x0000002806067291 */ /* 0x000fc8000f8e183f */
[----:B------:R-:W-:-:S04]  /*3dc0*/  UIADD3 UR6, UR6, 0x16840, URZ ;  /* 0x0001684006067890 */ /* 0x000fc8000fffe03f */
[----:B------:R-:W-:Y:S01]  /*3dd0*/  UPRMT UR6, UR7, 0x654, UR6 ;  /* 0x0000065407067896 */ /* 0x000fe20008000006 */
[----:B-1----:R-:W-:Y:S02]  /*3de0*/  FMNMX.FTZ R13, R12, R5, !PT ;  /* 0x000000050c0d7209 */ /* 0x002fe40007810000 */
[----:B--2---:R-:W-:-:S03]  /*3df0*/  FMNMX.FTZ R15, R10, R7, !PT ;  /* 0x000000070a0f7209 */ /* 0x004fc60007810000 */
[----:B------:R-:W1:Y:S03]  /*3e00*/  SHFL.BFLY PT, R14, R13, 0x1, 0x1f ;  /* 0x0c201f000d0e7f89 */ /* 0x000e6600000e0000 */
[----:B------:R-:W-:Y:S01]  /*3e10*/  SYNCS.ARRIVE.TRANS64.RED.A1T0 RZ, [UR6], RZ ;  /* 0x000000ffffff79a7 */ /* 0x000fe20008100406 */
[----:B------:R-:W2:Y:S01]  /*3e20*/  SHFL.BFLY PT, R18, R15, 0x1, 0x1f ;  /* 0x0c201f000f127f89 */ /* 0x000ea200000e0000 */
[----:B-1----:R-:W-:Y:S02]  /*3e30*/  FMNMX.FTZ R7, R13, R14, !PT ;  /* 0x0000000e0d077209 */ /* 0x002fe40007810000 */
[----:B--2---:R-:W-:-:S03]  /*3e40*/  FMNMX.FTZ R5, R15, R18, !PT ;  /* 0x000000120f057209 */ /* 0x004fc60007810000 */
[C---:B------:R-:W-:Y:S01]  /*3e50*/  FADD.FTZ R17, -R7.reuse, R6 ;  /* 0x0000000607117221 */ /* 0x040fe20000010100 */
[----:B0-----:R-:W-:-:S03]  /*3e60*/  FMUL.FTZ R121, R7, R4 ;  /* 0x0000000407797220 */ /* 0x001fc60000410000 */
[-C--:B------:R-:W-:Y:S01]  /*3e70*/  FMUL.FTZ R17, R17, R4.reuse ;  /* 0x0000000411117220 */ /* 0x080fe20000410000 */
[----:B------:R-:W-:Y:S01]  /*3e80*/  FADD.FTZ R19, -R5, R8 ;  /* 0x0000000805137221 */ /* 0x000fe20000010100 */
[-CC-:B------:R-:W-:Y:S01]  /*3e90*/  FFMA.FTZ R127, R37, R4.reuse, -R121.reuse ;  /* 0x00000004257f7223 */ /* 0x180fe20000010879 */
[-CC-:B------:R-:W-:Y:S01]  /*3ea0*/  FFMA.FTZ R37, R49, R4.reuse, -R121.reuse ;  /* 0x0000000431257223 */ /* 0x180fe20000010879 */
[-C--:B------:R-:W-:Y:S01]  /*3eb0*/  FMUL.FTZ R49, R5, R4.reuse ;  /* 0x0000000405317220 */ /* 0x080fe20000410000 */
[-CC-:B------:R-:W-:Y:S01]  /*3ec0*/  FFMA.FTZ R129, R41, R4.reuse, -R121.reuse ;  /* 0x0000000429817223 */ /* 0x180fe20000010879 */
[----:B------:R0:W-:Y:S01]  /*3ed0*/  MUFU.EX2 R8, R17 ;  /* 0x0000001100087308 */ /* 0x0001e20000000800 */
        /* <DEDUP_REMOVED lines=25> */
[-CC-:B0-----:R-:W-:Y:S01]  /*4070*/  FFMA.FTZ R17, R77, R4.reuse, -R121.reuse ;  /* 0x000000044d117223 */ /* 0x181fe20000010879 */
[-CC-:B------:R-:W-:Y:S01]  /*4080*/  FFMA.FTZ R148, R80, R4.reuse, -R121.reuse ;  /* 0x0000000450947223 */ /* 0x180fe20000010879 */
[-CC-:B------:R-:W-:Y:S01]  /*4090*/  FFMA.FTZ R15, R81, R4.reuse, -R121.reuse ;  /* 0x00000004510f7223 */ /* 0x180fe20000010879 */
[-CC-:B------:R-:W-:Y:S01]  /*40a0*/  FFMA.FTZ R150, R84, R4.reuse, -R121.reuse ;  /* 0x0000000454967223 */ /* 0x180fe20000010879 */
[-C--:B------:R-:W-:Y:S01]  /*40b0*/  FFMA.FTZ R45, R85, R4.reuse, -R121 ;  /* 0x00000004552d7223 */ /* 0x080fe20000010879 */
        /* <DEDUP_REMOVED lines=30> */
[----:B------:R-:W-:-:S04]  /*42a0*/  FFMA.FTZ R86, R86, R4, -R49 ;  /* 0x0000000456567223 */ /* 0x000fc80000010831 */
        /* <DEDUP_REMOVED lines=86> */
[-CC-:B------:R-:W-:Y:S01]  /*4810*/  FFMA.FTZ R42, R83, R4.reuse, -R49.reuse ;  /* 0x00000004532a7223 */ /* 0x180fe20000010831 */
[----:B------:R-:W-:-:S05]  /*4820*/  FFMA.FTZ R49, R87, R4, -R49 ;  /* 0x0000000457317223 */ /* 0x000fca0000010831 */
        /* <DEDUP_REMOVED lines=44> */
.L_x_12831:
        /* <DEDUP_REMOVED lines=9> */
[----:B------:R-:W-:Y:S01]  /*4b80*/  PLOP3.LUT P1, PT, PT, PT, UP0, 0x80, 0x0 ;  /* 0x000000000000781c */ /* 0x000fe20003f2f008 */
[----:B------:R-:W-:Y:S01]  /*4b90*/  UMOV UR6, UR4 ;  /* 0x0000000400067c82 */ /* 0x000fe20008000000 */
[-C--:B------:R-:W-:Y:S01]  /*4ba0*/  FMUL.FTZ R88, R88, R8.reuse ;  /* 0x0000000858587220 */ /* 0x080fe20000410000 */
[-C--:B------:R-:W-:Y:S01]  /*4bb0*/  FMUL.FTZ R89, R89, R8.reuse ;  /* 0x0000000859597220 */ /* 0x080fe20000410000 */
[----:B------:R-:W-:Y:S01]  /*4bc0*/  UMOV UR21, UR10 ;  /* 0x0000000a00157c82 */ /* 0x000fe20008000000 */
[-C--:B------:R-:W-:Y:S01]  /*4bd0*/  FMUL.FTZ R92, R92, R8.reuse ;  /* 0x000000085c5c7220 */ /* 0x080fe20000410000 */
[-C--:B------:R-:W-:Y:S01]  /*4be0*/  FMUL.FTZ R93, R93, R8.reuse ;  /* 0x000000085d5d7220 */ /* 0x080fe20000410000 */
[-C--:B------:R-:W-:Y:S01]  /*4bf0*/  FMUL.FTZ R96, R96, R8.reuse ;  /* 0x0000000860607220 */ /* 0x080fe20000410000 */
[----:B------:R-:W-:Y:S01]  /*4c00*/  SYNCS.ARRIVE.TRANS64.RED.A1T0 RZ, [UR5], RZ ;  /* 0x000000ffffff79a7 */ /* 0x000fe20008100405 */
        /* <DEDUP_REMOVED lines=59> */
.L_x_12821:
[----:B------:R-:W-:Y:S06]  /*4fc0*/  BAR.ARV 0x8, 0x200 ;  /* 0x0208000000007b1d */ /* 0x000fec0000002000 */
[----:B------:R-:W-:Y:S05]  /*4fd0*/  @!P0 BRA `(.L_x_12833) ;  /* 0x0000000000048947 */ /* 0x000fea0003800000 */
[----:B------:R-:W-:Y:S01]  /*4fe0*/  BPT.TRAP 0x1 ;  /* 0x000000040000795c */ /* 0x000fe20000300000 */
.L_x_12833:
[----:B------:R-:W-:Y:S01]  /*4ff0*/  R2UR UR5, R0 ;  /* 0x00000000000572ca */ /* 0x000fe200000e0000 */
[----:B------:R-:W-:-:S05]  /*5000*/  IMAD.U32 R2, RZ, RZ, UR4 ;  /* 0x00000004ff027e24 */ /* 0x000fca000f8e00ff */
[----:B------:R-:W-:-:S07]  /*5010*/  SHF.L.U32 R2, R2, 0x1f, RZ ;  /* 0x0000001f02027819 */ /* 0x000fce00000006ff */
[----:B------:R-:W-:-:S09]  /*5020*/  ULEA UR5, UR5, UR40, 0x3 ;  /* 0x0000002805057291 */ /* 0x000fd2000f8e183f */
[----:B------:R0:W1:Y:S01]  /*5030*/  SYNCS.PHASECHK.TRANS64.TRYWAIT P1, [UR5+0x16850], R2 ;  /* 0x01685002ff0075a7 */ /* 0x0000620008020145 */
[----:B------:R-:W-:Y:S05]  /*5040*/  @!P0 BRA `(.L_x_12834) ;  /* 0x0000000000048947 */ /* 0x000fea0003800000 */
[----:B------:R-:W-:Y:S01]  /*5050*/  BPT.TRAP 0x1 ;  /* 0x000000040000795c */ /* 0x000fe20000300000 */
.L_x_12834:
[----:B-1----:R-:W-:Y:S05]  /*5060*/  @P1 BRA `(.L_x_12835) ;  /* 0x0000000000081947 */ /* 0x002fea0003800000 */
[----:B------:R-:W1:Y:S02]  /*5070*/  SYNCS.PHASECHK.TRANS64.TRYWAIT P1, [UR5+0x16850], R2 ;  /* 0x01685002ff0075a7 */ /* 0x000e640008020145 */
[----:B-1----:R-:W-:Y:S05]  /*5080*/  @!P1 BRA `(.L_x_12836) ;  /* 0x0000005400d09947 */ /* 0x002fea0003800000 */
.L_x_12835:
[----:B------:R-:W-:Y:S01]  /*5090*/  R2UR UR6, R0 ;  /* 0x00000000000672ca */ /* 0x000fe200000e0000 */
[----:B------:R-:W-:Y:S01]  /*50a0*/  UIADD3 UR40, UR40, 0x400, URZ ;  /* 0x0000040028287890 */ /* 0x000fe2000fffe03f */
[----:B------:R-:W-:Y:S01]  /*50b0*/  WARPGROUP.ARRIVE ;  /* 0x00000000000079c5 */ /* 0x000fe20000000000 */
[----:B------:R-:W-:Y:S01]  /*50c0*/  UMOV UR11, 0x40000040 ;  /* 0x40000040000b7882 */ /* 0x000fe20000000000 */
[----:B------:R-:W2:Y:S01]  /*50d0*/  SHFL.BFLY PT, R0, R9, 0x2, 0x1f ;  /* 0x0c401f0009007f89 */ /* 0x000ea200000e0000 */
[----:B------:R-:W-:Y:S01]  /*50e0*/  USHF.R.U32.HI UR40, URZ, 0x4, UR40 ;  /* 0x000000043f287899 */ /* 0x000fe20008011628 */
[----:B------:R-:W-:Y:S01]  /*50f0*/  IMAD.MOV.U32 R29, RZ, RZ, RZ ;  /* 0x000000ffff1d7224 */ /* 0x000fe200078e00ff */
[----:B------:R-:W-:Y:S01]  /*5100*/  MOV R17, 0xff800000 ;  /* 0xff80000000117802 */ /* 0x000fe20000000f00 */
[----:B01----:R-:W0:Y:S01]  /*5110*/  SHFL.BFLY PT, R2, R11, 0x2, 0x1f ;  /* 0x0c401f000b027f89 */ /* 0x003e2200000e0000 */
[----:B------:R-:W-:Y:S01]  /*5120*/  ULOP3.LUT UR4, UR40, 0x3fff, URZ, 0xc0, !UPT ;  /* 0x00003fff28047892 */ /* 0x000fe2000f8ec03f */
[----:B------:R-:W-:-:S03]  /*5130*/  IMAD.MOV.U32 R16, RZ, RZ, RZ ;  /* 0x000000ffff107224 */ /* 0x000fc600078e00ff */
[----:B------:R-:W-:-:S04]  /*5140*/  ULEA UR4, UR6, UR4, 0xa ;  /* 0x0000000406047291 */ /* 0x000fc8000f8e503f */
[----:B------:R-:W-:-:S03]  /*5150*/  UIADD3 UR6, UR4, 0x80, URZ ;  /* 0x0000008004067890 */ /* 0x000fc6000fffe03f */
[----:B------:R-:W-:Y:S02]  /*5160*/  UMOV UR10, UR4 ;  /* 0x00000004000a7c82 */ /* 0x000fe40008000000 */
[----:B------:R-:W-:Y:S01]  /*5170*/  HGMMA.64x64x16.F32 R88, R120, gdesc[UR8].tnspB, R88, gsb0 ;  /* 0x40e0000878587df0 */ /* 0x000fe20008000858 */
        /* <DEDUP_REMOVED lines=8> */
[----:B------:R-:W-:Y:S02]  /*5200*/  IMAD.MOV.U32 R0, RZ, RZ, -0x800000 ;  /* 0xff800000ff007424 */ /* 0x000fe400078e00ff */
        /* <DEDUP_REMOVED lines=11> */
[----:B------:R-:W-:Y:S02]  /*52c0*/  WARPGROUP.DEPBAR.LE gsb0, 0x0 ;  /* 0x00008000000079c5 */ /* 0x000fe40000010000 */
[----:B------:R-:W-:Y:S01]  /*52d0*/  WARPGROUP.ARRIVE ;  /* 0x00000000000079c5 */ /* 0x000fe20000000000 */
[----:B-1----:R-:W-:-:S04]  /*52e0*/  @P2 FMUL.FTZ R6, R6, 0.69314718246459960938 ;  /* 0x3f31721806062820 */ /* 0x002fc80000410000 */
[----:B------:R-:W-:Y:S01]  /*52f0*/  @P2 FFMA.FTZ R0, R9, R5, R6 ;  /* 0x0000000509002223 */ /* 0x000fe20000010006 */
[----:B------:R-:W-:Y:S01]  /*5300*/  HGMMA.64x64x16.F32 R88, R124, gdesc[UR8].tnspB, R88, gsb0 ;  /* 0x40e000087c587df0 */ /* 0x000fe20008000858 */
[----:B------:R-:W-:Y:S01]  /*5310*/  UMOV UR10, UR6 ;  /* 0x00000006000a7c82 */ /* 0x000fe20008000000 */
[----:B------:R-:W-:Y:S01]  /*5320*/  UMOV UR11, 0x40000040 ;  /* 0x40000040000b7882 */ /* 0x000fe20000000000 */
[----:B------:R-:W-:Y:S01]  /*5330*/  UIADD3 UR6, UR4, 0x180, URZ ;  /* 0x0000018004067890 */ /* 0x000fe2000fffe03f */
[----:B------:R-:W-:Y:S02]  /*5340*/  WARPGROUP.DEPBAR.LE gsb0, 0x0 ;  /* 0x00008000000079c5 */ /* 0x000fe40000010000 */
[----:B------:R-:W-:-:S06]  /*5350*/  WARPGROUP.ARRIVE ;  /* 0x00000000000079c5 */ /* 0x000fcc0000000000 */
        /* <DEDUP_REMOVED lines=15> */
[----:B------:R-:W-:Y:S02]  /*5450*/  UIADD3 UR6, UR4, 0x300, URZ ;  /* 0x0000030004067890 */ /* 0x000fe4000fffe03f */
        /* <DEDUP_REMOVED lines=15> */
[----:B0-23--:R-:W-:Y:S05]  /*5550*/  @!P0 BRA `(.L_x_12837) ;  /* 0x0000000000048947 */ /* 0x00dfea0003800000 */
[----:B------:R-:W-:Y:S01]  /*5560*/  BPT.TRAP 0x1 ;  /* 0x000000040000795c */ /* 0x000fe20000300000 */
.L_x_12837:
        /* <DEDUP_REMOVED lines=36> */
.L_x_12813:
[----:B------:R-:W-:Y:S05]  /*57b0*/  @P0 BRA `(.L_x_12838) ;  /* 0x0000000c00c80947 */ /* 0x000fea0003800000 */
[----:B------:R-:W-:Y:S01]  /*57c0*/  VIADD R37, R22, 0xffffff80 ;  /* 0xffffff8016257836 */ /* 0x000fe20000000000 */
[----:B------:R-:W0:Y:S01]  /*57d0*/  LDC R46, c[0x0][0xbe8] ;  /* 0x0002fa00ff2e7b82 */ /* 0x000e220000000800 */
[----:B------:R-:W1:Y:S01]  /*57e0*/  S2R R40, SR_CTAID.X ;  /* 0x0000000000287919 */ /* 0x000e620000002500 */
[----:B------:R-:W-:Y:S02]  /*57f0*/  USHF.R.S32.HI UR7, URZ, 0x1f, UR36 ;  /* 0x0000001f3f077899 */ /* 0x000fe40008011424 */
[----:B------:R-:W-:Y:S01]  /*5800*/  IMAD R44, RZ, RZ, -UR36 ;  /* 0x80000024ff2c7e24 */ /* 0x000fe2000f8e02ff */
[----:B------:R-:W-:Y:S01]  /*5810*/  SHF.R.S32.HI R36, RZ, 0x1f, R37 ;  /* 0x0000001fff247819 */ /* 0x000fe20000011425 */
[----:B------:R-:W-:Y:S01]  /*5820*/  ULDC.64 UR8, c[0x0][0xbd0] ;  /* 0x0002f40000087ab9 */ /* 0x000fe20000000a00 */
[----:B------:R-:W-:Y:S01]  /*5830*/  BSSY B0, `(.L_x_12839) ;  /* 0x00000b6000007945 */ /* 0x000fe20003800000 */
[----:B------:R-:W-:Y:S01]  /*5840*/  UIMAD UR6, UR7, UR8, URZ ;  /* 0x00000008070672a4 */ /* 0x000fe2000f8e023f */
[CC--:B------:R-:W-:Y:S01]  /*5850*/  LEA.HI R16, R36.reuse, R37.reuse, RZ, 0x7 ;  /* 0x0000002524107211 */ /* 0x0c0fe200078f38ff */
[----:B------:R-:W2:Y:S01]  /*5860*/  S2UR UR12, SR_CTAID.Z ;  /* 0x00000000000c79c3 */ /* 0x000ea20000002700 */
[----:B------:R-:W-:Y:S01]  /*5870*/  LEA.HI R36, R36, R37, RZ, 0x2 ;  /* 0x0000002524247211 */ /* 0x000fe200078f10ff */
[----:B------:R-:W-:Y:S01]  /*5880*/  UIMAD.WIDE.U32 UR4, UR36, UR8, URZ ;  /* 0x00000008240472a5 */ /* 0x000fe2000f8e003f */
[----:B------:R-:W-:Y:S01]  /*5890*/  LOP3.LUT R22, R16, 0xffffff80, RZ, 0xc0, !PT ;  /* 0xffffff8010167812 */ /* 0x000fe200078ec0ff */
[----:B------:R-:W-:Y:S01]  /*58a0*/  UIMAD UR6, UR36, UR9, UR6 ;  /* 0x00000009240672a4 */ /* 0x000fe2000f8e0206 */
[----:B------:R-:W-:-:S02]  /*58b0*/  LOP3.LUT R36, R36, 0xfffffffc, RZ, 0xc0, !PT ;  /* 0xfffffffc24247812 */ /* 0x000fc400078ec0ff */
[----:B------:R-:W-:Y:S01]  /*58c0*/  SHF.R.S32.HI R39, RZ, 0x7, R16 ;  /* 0x00000007ff277819 */ /* 0x000fe20000011410 */
[C---:B------:R-:W-:Y:S01]  /*58d0*/  IMAD.IADD R52, R37.reuse, 0x1, -R22 ;  /* 0x0000000125347824 */ /* 0x040fe200078e0a16 */
[----:B------:R-:W3:Y:S01]  /*58e0*/  LDC.64 R42, c[0x0][0xbd8] ;  /* 0x0002f600ff2a7b82 */ /* 0x000ee20000000a00 */
[----:B------:R-:W-:Y:S01]  /*58f0*/  IMAD.IADD R36, R37, 0x1, -R36 ;  /* 0x0000000125247824 */ /* 0x000fe200078e0a24 */
[----:B------:R-:W-:Y:S01]  /*5900*/  UIADD3 UR6, UR5, UR6, URZ ;  /* 0x0000000605067290 */ /* 0x000fe2000fffe03f */
[----:B------:R-:W-:Y:S01]  /*5910*/  IMAD.HI R16, R39, 0x55555556, RZ ;  /* 0x5555555627107827 */ /* 0x000fe200078e02ff */
[----:B------:R-:W-:Y:S01]  /*5920*/  SHF.R.S32.HI R41, RZ, 0x1f, R52 ;  /* 0x0000001fff297819 */ /* 0x000fe20000011434 */
[----:B------:R-:W-:Y:S01]  /*5930*/  ULDC.64 UR8, c[0x0][0xb38] ;  /* 0x0002ce0000087ab9 */ /* 0x000fe20000000a00 */
[----:B0-----:R-:W-:Y:S01]  /*5940*/  ISETP.NE.AND P0, PT, R46, 0x1, PT ;  /* 0x000000012e00780c */ /* 0x001fe20003f05270 */
[----:B------:R-:W-:Y:S01]  /*5950*/  UIMAD UR7, UR7, UR8, URZ ;  /* 0x00000008070772a4 */ /* 0x000fe2000f8e023f */
[----:B------:R-:W-:Y:S01]  /*5960*/  LEA.HI R53, R41, R52, RZ, 0x2 ;  /* 0x0000003429357211 */ /* 0x000fe200078f10ff */
[----:B------:R-:W0:Y:S01]  /*5970*/  S2UR UR11, SR_CTAID.Y ;  /* 0x00000000000b79c3 */ /* 0x000e220000002600 */
[----:B------:R-:W-:-:S02]  /*5980*/  LEA.HI R37, R36, R36, RZ, 0x1 ;  /* 0x0000002424257211 */ /* 0x000fc400078f08ff */
[--C-:B------:R-:W-:Y:S02]  /*5990*/  SHF.R.S32.HI R22, RZ, 0x2, R53.reuse ;  /* 0x00000002ff167819 */ /* 0x100fe40000011435 */
[----:B------:R-:W-:Y:S01]  /*59a0*/  SHF.R.S32.HI R23, RZ, 0x1f, R53 ;  /* 0x0000001fff177819 */ /* 0x000fe20000011435 */
[----:B--2---:R-:W-:Y:S01]  /*59b0*/  USHF.R.S32.HI UR10, URZ, 0x1f, UR12 ;  /* 0x0000001f3f0a7899 */ /* 0x004fe2000801140c */
[----:B------:R-:W-:Y:S01]  /*59c0*/  LEA.HI R16, R16, R16, RZ, 0x1 ;  /* 0x0000001010107211 */ /* 0x000fe200078f08ff */
[----:B------:R-:W0:Y:S01]  /*59d0*/  LDC R47, c[0x0][0xc50] ;  /* 0x00031400ff2f7b82 */ /* 0x000e220000000800 */
[----:B------:R-:W-:Y:S02]  /*59e0*/  LEA.HI R23, R23, R22, RZ, 0x3 ;  /* 0x0000001617177211 */ /* 0x000fe400078f18ff */
[----:B------:R-:W-:Y:S01]  /*59f0*/  LOP3.LUT R37, R37, 0x1ffffffe, RZ, 0xc0, !PT ;  /* 0x1ffffffe25257812 */ /* 0x000fe200078ec0ff */
[----:B------:R-:W-:Y:S01]  /*5a00*/  IMAD R16, R16, -0x3, R39 ;  /* 0xfffffffd10107824 */ /* 0x000fe200078e0227 */
[----:B------:R-:W-:-:S02]  /*5a10*/  LOP3.LUT R23, R23, 0xfffffff8, RZ, 0xc0, !PT ;  /* 0xfffffff817177812 */ /* 0x000fc400078ec0ff */
[----:B------:R-:W-:Y:S01]  /*5a20*/  LOP3.LUT R53, R53, 0x7ffffffc, RZ, 0xc0, !PT ;  /* 0x7ffffffc35357812 */ /* 0x000fe200078ec0ff */
[----:B------:R-:W2:Y:S01]  /*5a30*/  @P0 LDC R38, c[0x0][0xbec] ;  /* 0x0002fb00ff260b82 */ /* 0x000ea20000000800 */
[----:B------:R-:W-:Y:S01]  /*5a40*/  IADD3 R23, R22, -R23, RZ ;  /* 0x8000001716177210 */ /* 0x000fe20007ffe0ff */
[----:B------:R-:W-:Y:S01]  /*5a50*/  IMAD.IADD R39, R36, 0x1, -R37 ;  /* 0x0000000124277824 */ /* 0x000fe200078e0a25 */
[----:B------:R-:W-:Y:S01]  /*5a60*/  LEA.HI R22, R41, R52, RZ, 0x5 ;  /* 0x0000003429167211 */ /* 0x000fe200078f28ff */
[----:B---3--:R-:W-:-:S03]  /*5a70*/  IMAD R36, R42, UR10, RZ ;  /* 0x0000000a2a247c24 */ /* 0x008fc6000f8e02ff */
[----:B------:R-:W-:Y:S01]  /*5a80*/  SHF.R.S32.HI R22, RZ, 0x5, R22 ;  /* 0x00000005ff167819 */ /* 0x000fe20000011416 */
[----:B------:R-:W3:Y:S01]  /*5a90*/  LDC.64 R48, c[0x0][0xb40] ;  /* 0x0002d000ff307b82 */ /* 0x000ee20000000a00 */
[----:B------:R-:W-:-:S03]  /*5aa0*/  IMAD R43, R43, UR12, R36 ;  /* 0x0000000c2b2b7c24 */ /* 0x000fc6000f8e0224 */
[----:B------:R-:W-:Y:S02]  /*5ab0*/  IMAD R37, R22, 0x10, R23 ;  /* 0x0000001016257824 */ /* 0x000fe400078e0217 */
[----:B------:R-:W-:Y:S01]  /*5ac0*/  IMAD.U32 R23, RZ, RZ, UR5 ;  /* 0x00000005ff177e24 */ /* 0x000fe2000f8e00ff */
[----:B------:R-:W-:Y:S01]  /*5ad0*/  MOV R23, UR6 ;  /* 0x0000000600177c02 */ /* 0x000fe20008000f00 */
[----:B------:R-:W4:Y:S01]  /*5ae0*/  @P0 LDC R50, c[0x0][0xbec] ;  /* 0x0002fb00ff320b82 */ /* 0x000f220000000800 */
[----:B------:R-:W-:Y:S01]  /*5af0*/  IMAD R16, R16, 0x40, R37 ;  /* 0x0000004010107824 */ /* 0x000fe200078e0225 */
[----:B------:R-:W-:Y:S01]  /*5b00*/  UIMAD UR6, UR36, UR9, UR7 ;  /* 0x00000009240672a4 */ /* 0x000fe2000f8e0207 */
[----:B------:R-:W-:Y:S01]  /*5b10*/  IMAD.U32 R22, RZ, RZ, UR4 ;  /* 0x00000004ff167e24 */ /* 0x000fe2000f8e00ff */
[----:B------:R-:W-:Y:S01]  /*5b20*/  UIMAD.WIDE.U32 UR4, UR36, UR8, URZ ;  /* 0x00000008240472a5 */ /* 0x000fe2000f8e003f */
[----:B------:R-:W-:Y:S02]  /*5b30*/  IMAD R39, R39, 0x8, R16 ;  /* 0x0000000827277824 */ /* 0x000fe400078e0210 */
[----:B0-----:R-:W-:Y:S01]  /*5b40*/  IMAD R51, R47, R44, UR11 ;  /* 0x0000000b2f337e24 */ /* 0x001fe2000f8e022c */
[----:B------:R-:W0:Y:S01]  /*5b50*/  @P0 LDC R45, c[0x0][0xbf0] ;  /* 0x0002fc00ff2d0b82 */ /* 0x000e220000000800 */
[----:B------:R-:W-:Y:S01]  /*5b60*/  UIADD3 UR6, UR5, UR6, URZ ;  /* 0x0000000605067290 */ /* 0x000fe2000fffe03f */
[----:B-1----:R-:W-:Y:S01]  /*5b70*/  IMAD R39, R40, 0xc0, R39 ;  /* 0x000000c028277824 */ /* 0x002fe200078e0227 */
[----:B------:R-:W-:Y:S01]  /*5b80*/  ULDC.64 UR8, c[0x0][0xb28] ;  /* 0x0002ca0000087ab9 */ /* 0x000fe20000000a00 */
[----:B------:R-:W-:Y:S01]  /*5b90*/  IMAD.WIDE.U32 R22, R42, UR12, R22 ;  /* 0x0000000c2a167c25 */ /* 0x000fe2000f8e0016 */
[----:B------:R-:W-:-:S03]  /*5ba0*/  SHF.R.S32.HI R44, RZ, 0x1f, R51 ;  /* 0x0000001fff2c7819 */ /* 0x000fc60000011433 */
[----:B------:R-:W1:Y:S01]  /*5bb0*/  @P0 LDC R55, c[0x0][0xbf0] ;  /* 0x0002fc00ff370b82 */ /* 0x000e620000000800 */
[----:B------:R-:W-:Y:S01]  /*5bc0*/  IMAD.U32 R37, RZ, RZ, UR5 ;  /* 0x00000005ff257e24 */ /* 0x000fe2000f8e00ff */
[----:B------:R-:W-:Y:S01]  /*5bd0*/  MOV R37, UR6 ;  /* 0x0000000600257c02 */ /* 0x000fe20008000f00 */
[----:B--2---:R-:W-:Y:S01]  /*5be0*/  @P0 IMAD.HI.U32 R38, R39, R38, RZ ;  /* 0x0000002627260227 */ /* 0x004fe200078e00ff */
[----:B------:R-:W-:-:S03]  /*5bf0*/  ULDC.64 UR6, c[0x0][0xb48] ;  /* 0x0002d20000067ab9 */ /* 0x000fc60000000a00 */
[----:B------:R-:W-:Y:S01]  /*5c00*/  IMAD.U32 R36, RZ, RZ, UR4 ;  /* 0x00000004ff247e24 */ /* 0x000fe2000f8e00ff */
[----:B------:R-:W-:Y:S01]  /*5c10*/  ULDC.64 UR4, c[0x0][0xbe0] ;  /* 0x0002f80000047ab9 */ /* 0x000fe20000000a00 */
[----:B---3--:R-:W-:Y:S02]  /*5c20*/  IMAD R42, R48, UR10, RZ ;  /* 0x0000000a302a7c24 */ /* 0x008fe4000f8e02ff */
[----:B------:R-:W-:Y:S02]  /*5c30*/  IMAD.IADD R23, R23, 0x1, R43 ;  /* 0x0000000117177824 */ /* 0x000fe400078e022b */
[----:B----4-:R-:W-:-:S04]  /*5c40*/  @P0 IMAD.HI.U32 R50, R39, R50, RZ ;  /* 0x0000003227320227 */ /* 0x010fc800078e00ff */
[----:B------:R-:W-:Y:S01]  /*5c50*/  IMAD.MOV.U32 R41, RZ, RZ, R39 ;  /* 0x000000ffff297224 */ /* 0x000fe200078e0027 */
[----:B0-----:R-:W-:Y:S01]  /*5c60*/  @P0 SHF.R.U32.HI R41, RZ, R45, R38 ;  /* 0x0000002dff290219 */ /* 0x001fe20000011626 */
[----:B------:R-:W-:Y:S02]  /*5c70*/  IMAD R45, R49, UR12, R42 ;  /* 0x0000000c312d7c24 */ /* 0x000fe4000f8e022a */
[----:B------:R-:W-:-:S04]  /*5c80*/  IMAD.WIDE.U32 R36, R48, UR12, R36 ;  /* 0x0000000c30247c25 */ /* 0x000fc8000f8e0024 */
[----:B------:R-:W-:Y:S01]  /*5c90*/  IMAD.MOV.U32 R43, RZ, RZ, R39 ;  /* 0x000000ffff2b7224 */ /* 0x000fe200078e0027 */
[----:B-1----:R-:W-:Y:S01]  /*5ca0*/  @P0 SHF.R.U32.HI R43, RZ, R55, R50 ;  /* 0x00000037ff2b0219 */ /* 0x002fe20000011632 */
[----:B------:R-:W-:Y:S01]  /*5cb0*/  IMAD R38, R44, UR4, RZ ;  /* 0x000000042c267c24 */ /* 0x000fe2000f8e02ff */
[----:B------:R-:W-:Y:S01]  /*5cc0*/  IADD3 R37, R37, R45, RZ ;  /* 0x0000002d25257210 */ /* 0x000fe20007ffe0ff */
[----:B------:R-:W-:Y:S01]  /*5cd0*/  IMAD.WIDE.U32 R22, R51, UR4, R22 ;  /* 0x0000000433167c25 */ /* 0x000fe2000f8e0016 */
[----:B------:R-:W-:-:S03]  /*5ce0*/  SHF.R.S32.HI R45, RZ, 0x1f, R41 ;  /* 0x0000001fff2d7819 */ /* 0x000fc60000011429 */
[----:B------:R-:W-:Y:S01]  /*5cf0*/  IMAD R42, R51, UR5, R38 ;  /* 0x00000005332a7c24 */ /* 0x000fe2000f8e0226 */
[----:B------:R-:W-:Y:S01]  /*5d00*/  BAR.SYNC.DEFER_BLOCKING 0x1, 0x180 ;  /* 0x0046000000007b1d */ /* 0x000fe20000010000 */
[----:B------:R-:W-:Y:S01]  /*5d10*/  IMAD R44, R44, UR6, RZ ;  /* 0x000000062c2c7c24 */ /* 0x000fe2000f8e02ff */
[----:B------:R-:W-:Y:S01]  /*5d20*/  IADD3 R22, P0, R41, R22, RZ ;  /* 0x0000001629167210 */ /* 0x000fe20007f1e0ff */
[----:B------:R-:W-:Y:S01]  /*5d30*/  IMAD.MOV R41, RZ, RZ, -R41 ;  /* 0x000000ffff297224 */ /* 0x000fe200078e0a29 */
[--C-:B------:R-:W-:Y:S01]  /*5d40*/  SHF.R.S32.HI R38, RZ, 0x1f, R43.reuse ;  /* 0x0000001fff267819 */ /* 0x100fe2000001142b */
[----:B------:R-:W-:Y:S01]  /*5d50*/  IMAD R47, R51, UR7, R44 ;  /* 0x00000007332f7c24 */ /* 0x000fe2000f8e022c */
[----:B------:R-:W-:Y:S01]  /*5d60*/  ULDC.64 UR4, c[0x0][0xb30] ;  /* 0x0002cc0000047ab9 */ /* 0x000fe20000000a00 */
[----:B------:R-:W-:Y:S01]  /*5d70*/  IMAD.MOV R44, RZ, RZ, -R43 ;  /* 0x000000ffff2c7224 */ /* 0x000fe200078e0a2b */
[----:B------:R-:W-:Y:S01]  /*5d80*/  IADD3.X R23, R45, R23, R42, P0, !PT ;  /* 0x000000172d177210 */ /* 0x000fe200007fe42a */
[----:B------:R-:W-:-:S02]  /*5d90*/  IMAD R38, R38, UR4, RZ ;  /* 0x0000000426267c24 */ /* 0x000fc4000f8e02ff */
[----:B------:R-:W-:Y:S02]  /*5da0*/  IMAD R41, R46, R41, R39 ;  /* 0x000000292e297224 */ /* 0x000fe400078e0227 */
[----:B------:R-:W-:Y:S01]  /*5db0*/  IMAD.WIDE.U32 R36, R51, UR6, R36 ;  /* 0x0000000633247c25 */ /* 0x000fe2000f8e0024 */
[----:B------:R-:W-:-:S03]  /*5dc0*/  ULDC.64 UR6, c[0x0][0xbc8] ;  /* 0x0002f20000067ab9 */ /* 0x000fc60000000a00 */
[----:B------:R-:W-:Y:S02]  /*5dd0*/  IMAD R39, R46, R44, R39 ;  /* 0x0000002c2e277224 */ /* 0x000fe400078e0227 */
[----:B------:R-:W-:Y:S01]  /*5de0*/  IMAD R45, R43, UR5, R38 ;  /* 0x000000052b2d7c24 */ /* 0x000fe2000f8e0226 */
[----:B------:R-:W-:Y:S01]  /*5df0*/  SHF.R.S32.HI R38, RZ, 0x1f, R41 ;  /* 0x0000001fff267819 */ /* 0x000fe20000011429 */
[----:B------:R-:W-:Y:S01]  /*5e00*/  IMAD.IADD R37, R37, 0x1, R47 ;  /* 0x0000000125257824 */ /* 0x000fe200078e022f */
[----:B------:R-:W-:Y:S01]  /*5e10*/  SHF.R.S32.HI R42, RZ, 0x1f, R39 ;  /* 0x0000001fff2a7819 */ /* 0x000fe20000011427 */
[----:B------:R-:W0:Y:S01]  /*5e20*/  S2UR UR5, SR_CgaCtaId ;  /* 0x00000000000579c3 */ /* 0x000e220000008800 */
[----:B------:R-:W-:-:S04]  /*5e30*/  IMAD.WIDE.U32 R22, R41, UR6, R22 ;  /* 0x0000000629167c25 */ /* 0x000fc8000f8e0016 */
[----:B------:R-:W-:Y:S01]  /*5e40*/  IMAD.WIDE.U32 R36, R43, UR4, R36 ;  /* 0x000000042b247c25 */ /* 0x000fe2000f8e0024 */
[----:B------:R-:W-:-:S03]  /*5e50*/  UMOV UR4, 0x400 ;  /* 0x0000040000047882 */ /* 0x000fc60000000000 */
[----:B------:R-:W-:Y:S02]  /*5e60*/  IMAD R38, R38, UR6, RZ ;  /* 0x0000000626267c24 */ /* 0x000fe4000f8e02ff */
[----:B------:R-:W-:Y:S02]  /*5e70*/  IMAD.IADD R37, R37, 0x1, R45 ;  /* 0x0000000125257824 */ /* 0x000fe400078e022d */
[----:B------:R-:W-:Y:S02]  /*5e80*/  IMAD R42, R42, UR8, RZ ;  /* 0x000000082a2a7c24 */ /* 0x000fe4000f8e02ff */
[----:B------:R-:W-:Y:S01]  /*5e90*/  IMAD R43, R41, UR7, R38 ;  /* 0x00000007292b7c24 */ /* 0x000fe2000f8e0226 */
[----:B------:R-:W-:Y:S01]  /*5ea0*/  ULDC.64 UR6, c[0x0][0xba8] ;  /* 0x0002ea0000067ab9 */ /* 0x000fe20000000a00 */
[C---:B------:R-:W-:Y:S01]  /*5eb0*/  IMAD R41, R39.reuse, UR9, R42 ;  /* 0x0000000927297c24 */ /* 0x040fe2000f8e022a */
[----:B------:R-:W-:Y:S01]  /*5ec0*/  LEA R38, P0, R22, UR6, 0x2 ;  /* 0x0000000616267c11 */ /* 0x000fe2000f8010ff */
[----:B------:R-:W-:Y:S01]  /*5ed0*/  IMAD.WIDE.U32 R36, R39, UR8, R36 ;  /* 0x0000000827247c25 */ /* 0x000fe2000f8e0024 */
[----:B------:R-:W-:Y:S01]  /*5ee0*/  IADD3 R39, R23, R43, RZ ;  /* 0x0000002b17277210 */ /* 0x000fe20007ffe0ff */
[----:B------:R-:W-:Y:S01]  /*5ef0*/  ULDC.64 UR8, c[0x0][0xb00] ;  /* 0x0002c00000087ab9 */ /* 0x000fe20000000a00 */
[----:B------:R-:W-:Y:S01]  /*5f00*/  ULDC UR6, c[0x0][0xa88] ;  /* 0x0002a20000067ab9 */ /* 0x000fe20000000800 */
[----:B------:R-:W-:Y:S01]  /*5f10*/  IMAD.IADD R23, R37, 0x1, R41 ;  /* 0x0000000125177824 */ /* 0x000fe200078e0229 */
[----:B------:R-:W-:Y:S01]  /*5f20*/  LEA R48, P1, R36, UR8, 0x2 ;  /* 0x0000000824307c11 */ /* 0x000fe2000f8210ff */
[----:B------:R-:W-:Y:S01]  /*5f30*/  IMAD R16, R40, 0xc0, R16 ;  /* 0x000000c028107824 */ /* 0x000fe200078e0210 */
[----:B------:R-:W-:Y:S01]  /*5f40*/  LEA.HI.X R39, R22, UR7, R39, 0x2, P0 ;  /* 0x0000000716277c11 */ /* 0x000fe200080f1427 */
[----:B0-----:R-:W-:Y:S01]  /*5f50*/  ULEA UR4, UR5, UR4, 0x18 ;  /* 0x0000000405047291 */ /* 0x001fe2000f8ec03f */
[----:B------:R-:W-:Y:S01]  /*5f60*/  LEA.HI.X R50, R36, UR9, R23, 0x2, P1 ;  /* 0x0000000924327c11 */ /* 0x000fe200088f1417 */
[----:B------:R-:W-:Y:S01]  /*5f70*/  SHFL.IDX PT, R22, R38, RZ, 0x1c1f ;  /* 0x001c1fff26167589 */ /* 0x000fe200000e0000 */
[----:B------:R-:W-:Y:S01]  /*5f80*/  IMAD R45, R46, UR6, RZ ;  /* 0x000000062e2d7c24 */ /* 0x000fe2000f8e02ff */
[----:B------:R-:W-:Y:S01]  /*5f90*/  LOP3.LUT P0, RZ, R52, 0x3, RZ, 0xc0, !PT ;  /* 0x0000000334ff7812 */ /* 0x000fe2000780c0ff */
[C---:B------:R-:W-:Y:S01]  /*5fa0*/  VIADD R44, R16.reuse, 0x8 ;  /* 0x00000008102c7836 */ /* 0x040fe20000000000 */
[----:B------:R-:W0:Y:S01]  /*5fb0*/  SHFL.IDX PT, R23, R39, RZ, 0x1c1f ;  /* 0x001c1fff27177589 */ /* 0x000e2200000e0000 */
[----:B------:R-:W-:Y:S01]  /*5fc0*/  UIADD3 UR4, UR4, 0x16820, URZ ;  /* 0x0001682004047890 */ /* 0x000fe2000fffe03f */
[-C--:B------:R-:W-:Y:S01]  /*5fd0*/  ISETP.GE.OR P1, PT, R16, R45.reuse, P0 ;  /* 0x0000002d1000720c */ /* 0x080fe20000726670 */
[----:B------:R-:W-:Y:S01]  /*5fe0*/  IMAD.IADD R47, R52, 0x1, -R53 ;  /* 0x00000001342f7824 */ /* 0x000fe200078e0a35 */
[----:B------:R-:W-:Y:S01]  /*5ff0*/  SHFL.IDX PT, R36, R38, 0x1, 0x1c1f ;  /* 0x003c1f0026247f89 */ /* 0x000fe200000e0000 */
[-C--:B------:R-:W-:Y:S01]  /*6000*/  ISETP.GE.OR P0, PT, R44, R45.reuse, P0 ;  /* 0x0000002d2c00720c */ /* 0x080fe20000706670 */
[----:B------:R-:W-:Y:S01]  /*6010*/  UPRMT UR4, URZ, 0x654, UR4 ;  /* 0x000006543f047896 */ /* 0x000fe20008000004 */
[----:B------:R-:W-:Y:S01]  /*6020*/  ISETP.GE.AND P2, PT, R16, R45, PT ;  /* 0x0000002d1000720c */ /* 0x000fe20003f46270 */
[----:B------:R-:W1:Y:S01]  /*6030*/  SHFL.IDX PT, R37, R39, 0x1, 0x1c1f ;  /* 0x003c1f0027257f89 */ /* 0x000e6200000e0000 */
[----:B------:R-:W-:-:S03]  /*6040*/  IMAD.SHL.U32 R47, R47, 0x2, RZ ;  /* 0x000000022f2f7824 */ /* 0x000fc600078e00ff */
[----:B------:R2:W3:Y:S03]  /*6050*/  SHFL.IDX PT, R42, R48, RZ, 0x1c1f ;  /* 0x001c1fff302a7589 */ /* 0x0004e600000e0000 */
[----:B------:R-:W-:Y:S01]  /*6060*/  SYNCS.ARRIVE.TRANS64.RED.A1T0 RZ, [UR4], RZ ;  /* 0x000000ffffff79a7 */ /* 0x000fe20008100404 */
[----:B------:R2:W4:Y:S04]  /*6070*/  SHFL.IDX PT, R43, R50, RZ, 0x1c1f ;  /* 0x001c1fff322b7589 */ /* 0x00052800000e0000 */
[----:B0-----:R2:W-:Y:S04]  /*6080*/  @!P1 ST.E desc[UR38][R22.64], R17 ;  /* 0x0000001116009985 */ /* 0x0015e8000c101926 */
[----:B-1----:R2:W-:Y:S01]  /*6090*/  @!P0 ST.E desc[UR38][R36.64], R0 ;  /* 0x0000000024008985 */ /* 0x0025e2000c101926 */
[----:B------:R-:W-:Y:S05]  /*60a0*/  @P2 BRA `(.L_x_12840) ;  /* 0x0000000000b82947 */ /* 0x000fea0003800000 */
[----:B------:R-:W-:Y:S01]  /*60b0*/  ULDC UR4, c[0x0][0xac8] ;  /* 0x0002b20000047ab9 */ /* 0x000fe20000000800 */
[C---:B--2---:R-:W-:Y:S01]  /*60c0*/  IADD3 R0, R47.reuse, 0x8, RZ ;  /* 0x000000082f007810 */ /* 0x044fe20007ffe0ff */
[C---:B------:R-:W-:Y:S01]  /*60d0*/  VIADD R22, R47.reuse, 0x10 ;  /* 0x000000102f167836 */ /* 0x040fe20000000000 */
[C---:B------:R-:W-:Y:S01]  /*60e0*/  ISETP.GE.AND P0, PT, R47.reuse, UR4, PT ;  /* 0x000000042f007c0c */ /* 0x040fe2000bf06270 */
[C---:B------:R-:W-:Y:S01]  /*60f0*/  VIADD R23, R47.reuse, 0x18 ;  /* 0x000000182f177836 */ /* 0x040fe20000000000 */
[C---:B------:R-:W-:Y:S01]  /*6100*/  IADD3 R38, R47.reuse, 0x30, RZ ;  /* 0x000000302f267810 */ /* 0x040fe20007ffe0ff */
[C---:B------:R-:W-:Y:S01]  /*6110*/  VIADD R36, R47.reuse, 0x20 ;  /* 0x000000202f247836 */ /* 0x040fe20000000000 */
[----:B------:R-:W-:Y:S01]  /*6120*/  ISETP.GE.AND P1, PT, R22, UR4, PT ;  /* 0x0000000416007c0c */ /* 0x000fe2000bf26270 */
[----:B------:R-:W-:Y:S01]  /*6130*/  VIADD R37, R47, 0x28 ;  /* 0x000000282f257836 */ /* 0x000fe20000000000 */
[----:B------:R-:W-:Y:S01]  /*6140*/  ISETP.GE.AND P2, PT, R23, UR4, PT ;  /* 0x0000000417007c0c */ /* 0x000fe2000bf46270 */
[----:B------:R-:W-:Y:S01]  /*6150*/  VIADD R39, R47, 0x38 ;  /* 0x000000382f277836 */ /* 0x000fe20000000000 */
[----:B------:R-:W-:-:S02]  /*6160*/  ISETP.GE.AND P3, PT, R36, UR4, PT ;  /* 0x0000000424007c0c */ /* 0x000fc4000bf66270 */
[----:B------:R-:W-:Y:S02]  /*6170*/  ISETP.GE.AND P4, PT, R37, UR4, PT ;  /* 0x0000000425007c0c */ /* 0x000fe4000bf86270 */
[----:B------:R-:W-:Y:S01]  /*6180*/  ISETP.GE.AND P5, PT, R38, UR4, PT ;  /* 0x0000000426007c0c */ /* 0x000fe2000bfa6270 */
[----:B---34-:R-:W-:Y:S01]  /*6190*/  @!P0 IMAD.WIDE R16, R47, 0x4, R42 ;  /* 0x000000042f108825 */ /* 0x018fe200078e022a */
[----:B------:R-:W-:-:S03]  /*61a0*/  ISETP.GE.AND P6, PT, R39, UR4, PT ;  /* 0x0000000427007c0c */ /* 0x000fc6000bfc6270 */
[----:B------:R-:W-:Y:S01]  /*61b0*/  @!P1 LEA.HI R22, R22, R22, RZ, 0x1 ;  /* 0x0000001616169211 */ /* 0x000fe200078f08ff */
[----:B------:R0:W-:Y:S01]  /*61c0*/  @!P0 ST.E.64 desc[UR38][R16.64], R34 ;  /* 0x0000002210008985 */ /* 0x0001e2000c101b26 */
[----:B------:R-:W-:Y:S02]  /*61d0*/  ISETP.GE.AND P0, PT, R0, UR4, PT ;  /* 0x0000000400007c0c */ /* 0x000fe4000bf06270 */
[----:B------:R-:W-:-:S04]  /*61e0*/  @!P3 LEA.HI R36, R36, R36, RZ, 0x1 ;  /* 0x000000242424b211 */ /* 0x000fc800078f08ff */
[----:B------:R-:W-:Y:S02]  /*61f0*/  @!P5 LEA.HI R38, R38, R38, RZ, 0x1 ;  /* 0x000000262626d211 */ /* 0x000fe400078f08ff */
[----:B------:R-:W-:Y:S02]  /*6200*/  @!P6 LEA.HI R40, R39, R39, RZ, 0x1 ;  /* 0x000000272728e211 */ /* 0x000fe400078f08ff */
[----:B------:R-:W-:Y:S02]  /*6210*/  @!P5 LOP3.LUT R41, R38, 0xfffffffe, RZ, 0xc0, !PT ;  /* 0xfffffffe2629d812 */ /* 0x000fe400078ec0ff */
[----:B------:R-:W-:Y:S02]  /*6220*/  @!P6 LOP3.LUT R49, R40, 0xfffffffe, RZ, 0xc0, !PT ;  /* 0xfffffffe2831e812 */ /* 0x000fe400078ec0ff */
[----:B------:R-:W-:Y:S01]  /*6230*/  @!P0 LEA.HI R0, R0, R0, RZ, 0x1 ;  /* 0x0000000000008211 */ /* 0x000fe200078f08ff */
[----:B------:R-:W-:Y:S01]  /*6240*/  @!P5 IMAD.WIDE R40, R41, 0x4, R42 ;  /* 0x000000042928d825 */ /* 0x000fe200078e022a */
[----:B0-----:R-:W-:-:S02]  /*6250*/  @!P2 LEA.HI R16, R23, R23, RZ, 0x1 ;  /* 0x000000171710a211 */ /* 0x001fc400078f08ff */
[----:B------:R-:W-:Y:S02]  /*6260*/  @!P4 LEA.HI R34, R37, R37, RZ, 0x1 ;  /* 0x000000252522c211 */ /* 0x000fe400078f08ff */
[----:B------:R-:W-:Y:S02]  /*6270*/  @!P0 LOP3.LUT R17, R0, 0xfffffffe, RZ, 0xc0, !PT ;  /* 0xfffffffe00118812 */ /* 0x000fe400078ec0ff */
[----:B------:R-:W-:Y:S02]  /*6280*/  @!P1 LOP3.LUT R23, R22, 0xfffffffe, RZ, 0xc0, !PT ;  /* 0xfffffffe16179812 */ /* 0x000fe400078ec0ff */
[----:B------:R-:W-:Y:S01]  /*6290*/  @!P2 LOP3.LUT R35, R16, 0xfffffffe, RZ, 0xc0, !PT ;  /* 0xfffffffe1023a812 */ /* 0x000fe200078ec0ff */
        /* <DEDUP_REMOVED lines=15> */
.L_x_12840:
[----:B------:R-:W-:Y:S05]  /*6390*/  BSYNC B0 ;  /* 0x0000000000007941 */ /* 0x000fea0003800000 */
.L_x_12839:
[----:B------:R-:W-:Y:S01]  /*63a0*/  ISETP.GE.AND P0, PT, R44, R45, PT ;  /* 0x0000002d2c00720c */ /* 0x000fe20003f06270 */
[----:B0-2---:R1:W2:Y:S04]  /*63b0*/  SHFL.IDX PT, R17, R50, 0x1, 0x1c1f ;  /* 0x003c1f0032117f89 */ /* 0x0052a800000e0000 */
[----:B------:R1:W0:Y:S08]  /*63c0*/  SHFL.IDX PT, R16, R48, 0x1, 0x1c1f ;  /* 0x003c1f0030107f89 */ /* 0x00023000000e0000 */
[----:B-1----:R-:W-:Y:S05]  /*63d0*/  @P0 BRA `(.L_x_12811) ;  /* 0x0000004000940947 */ /* 0x002fea0003800000 */
[C---:B------:R-:W-:Y:S01]  /*63e0*/  VIADD R0, R47.reuse, 0x8 ;  /* 0x000000082f007836 */ /* 0x040fe20000000000 */
        /* <DEDUP_REMOVED lines=10> */
[----:B------:R-:W-:Y:S02]  /*6490*/  ISETP.GE.AND P0, PT, R47, UR4, PT ;  /* 0x000000042f007c0c */ /* 0x000fe4000bf06270 */
[----:B------:R-:W-:Y:S02]  /*64a0*/  ISETP.GE.AND P5, PT, R11, UR4, PT ;  /* 0x000000040b007c0c */ /* 0x000fe4000bfa6270 */
[----:B------:R-:W-:Y:S02]  /*64b0*/  ISETP.GE.AND P6, PT, R15, UR4, PT ;  /* 0x000000040f007c0c */ /* 0x000fe4000bfc6270 */
[----:B------:R-:W-:Y:S02]  /*64c0*/  @!P1 LEA.HI R0, R0, R0, RZ, 0x1 ;  /* 0x0000000000009211 */ /* 0x000fe400078f08ff */
[----:B------:R-:W-:Y:S02]  /*64d0*/  @!P2 LEA.HI R6, R6, R6, RZ, 0x1 ;  /* 0x000000060606a211 */ /* 0x000fe400078f08ff */
[----:B------:R-:W-:-:S02]  /*64e0*/  @!P1 LOP3.LUT R5, R0, 0xfffffffe, RZ, 0xc0, !PT ;  /* 0xfffffffe00059812 */ /* 0x000fc400078ec0ff */
[----:B------:R-:W-:Y:S01]  /*64f0*/  @!P3 LEA.HI R0, R7, R7, RZ, 0x1 ;  /* 0x000000070700b211 */ /* 0x000fe200078f08ff */
[--C-:B0-2---:R-:W-:Y:S01]  /*6500*/  @!P0 IMAD.WIDE R2, R47, 0x4, R16.reuse ;  /* 0x000000042f028825 */ /* 0x105fe200078e0210 */
[----:B------:R-:W-:Y:S02]  /*6510*/  @!P4 LEA.HI R10, R10, R10, RZ, 0x1 ;  /* 0x0000000a0a0ac211 */ /* 0x000fe400078f08ff */
[----:B------:R-:W-:Y:S01]  /*6520*/  @!P5 LEA.HI R14, R11, R11, RZ, 0x1 ;  /* 0x0000000b0b0ed211 */ /* 0x000fe200078f08ff */
[----:B------:R-:W-:Y:S01]  /*6530*/  @!P1 IMAD.WIDE R4, R5, 0x4, R16 ;  /* 0x0000000405049825 */ /* 0x000fe200078e0210 */
[----:B------:R-:W-:Y:S01]  /*6540*/  @!P6 LEA.HI R20, R15, R15, RZ, 0x1 ;  /* 0x0000000f0f14e211 */ /* 0x000fe200078f08ff */
[----:B------:R0:W-:Y:S01]  /*6550*/  @!P0 ST.E.64 desc[UR38][R2.64], R26 ;  /* 0x0000001a02008985 */ /* 0x0001e2000c101b26 */
[----:B------:R-:W-:Y:S01]  /*6560*/  @!P2 LOP3.LUT R7, R6, 0xfffffffe, RZ, 0xc0, !PT ;  /* 0xfffffffe0607a812 */ /* 0x000fe200078ec0ff */
[----:B------:R-:W-:Y:S01]  /*6570*/  VIADD R47, R47, 0x38 ;  /* 0x000000382f2f7836 */ /* 0x000fe20000000000 */
[----:B------:R-:W-:Y:S01]  /*6580*/  @!P3 LOP3.LUT R11, R0, 0xfffffffe, RZ, 0xc0, !PT ;  /* 0xfffffffe000bb812 */ /* 0x000fe200078ec0ff */
[----:B------:R1:W-:Y:S01]  /*6590*/  @!P1 ST.E.64 desc[UR38][R4.64], R32 ;  /* 0x0000002004009985 */ /* 0x0003e2000c101b26 */
[----:B------:R-:W-:-:S02]  /*65a0*/  @!P4 LOP3.LUT R15, R10, 0xfffffffe, RZ, 0xc0, !PT ;  /* 0xfffffffe0a0fc812 */ /* 0x000fc400078ec0ff */
        /* <DEDUP_REMOVED lines=19> */
.L_x_12838:
[----:B------:R-:W-:-:S05]  /*66e0*/  VIADD R0, R22, 0xffffff80 ;  /* 0xffffff8016007836 */ /* 0x000fca0000000000 */
        /* <DEDUP_REMOVED lines=12> */
[----:B------:R-:W-:Y:S02]  /*67b0*/  USHF.R.S32.HI UR6, URZ, 0x1f, UR36 ;  /* 0x0000001f3f067899 */ /* 0x000fe40008011424 */
[----:B------:R-:W-:Y:S01]  /*67c0*/  IADD3 R6, RZ, -UR36, RZ ;  /* 0x80000024ff067c10 */ /* 0x000fe2000fffe0ff */
[----:B------:R-:W-:Y:S01]  /*67d0*/  ULDC.64 UR8, c[0x0][0xbd0] ;  /* 0x0002f40000087ab9 */ /* 0x000fe20000000a00 */
[----:B------:R-:W-:Y:S01]  /*67e0*/  IMAD.MOV.U32 R5, RZ, RZ, R22 ;  /* 0x000000ffff057224 */ /* 0x000fe200078e0016 */
        /* <DEDUP_REMOVED lines=9> */
[----:B------:R-:W-:-:S05]  /*6880*/  IMAD.U32 R3, RZ, RZ, UR6 ;  /* 0x00000006ff037e24 */ /* 0x000fca000f8e00ff */
        /* <DEDUP_REMOVED lines=28> */
[----:B------:R-:W-:Y:S01]  /*6a50*/  LEA.HI.X R5, R2, UR5, R3, 0x2, P0 ;  /* 0x0000000502057c11 */ /* 0x000fe200080f1403 */
[----:B------:R-:W-:-:S05]  /*6a60*/  IMAD.MOV.U32 R3, RZ, RZ, -0x800000 ;  /* 0xff800000ff037424 */ /* 0x000fca00078e00ff */
[----:B------:R0:W-:Y:S01]  /*6a70*/  STG.E desc[UR38][R4.64], R3 ;  /* 0x0000000304007986 */ /* 0x0001e2000c101926 */
[----:B------:R-:W-:Y:S05]  /*6a80*/  BRA `(.L_x_12811) ;  /* 0x0000003800e87947 */ /* 0x000fea0003800000 */
.L_x_12809:
        /* <DEDUP_REMOVED lines=18> */
.L_x_12841:
[----:B------:R-:W-:Y:S01]  /*6bb0*/  ULDC UR7, c[0x0][0xc50] ;  /* 0x0003140000077ab9 */ /* 0x000fe20000000800 */
[----:B------:R-:W-:Y:S01]  /*6bc0*/  UMOV UR42, UR6 ;  /* 0x00000006002a7c82 */ /* 0x000fe20008000000 */
[----:B------:R-:W-:-:S11]  /*6bd0*/  UISETP.NE.AND UP0, UPT, UR7, 0x1, UPT ;  /* 0x000000010700788c */ /* 0x000fd6000bf05270 */
[----:B------:R-:W-:Y:S01]  /*6be0*/  @UP0 ULDC UR4, c[0x0][0xc54] ;  /* 0x0003150000040ab9 */ /* 0x000fe20000000800 */
[----:B------:R-:W-:Y:S01]  /*6bf0*/  @UP0 ULDC UR8, c[0x0][0xc58] ;  /* 0x0003160000080ab9 */ /* 0x000fe20000000800 */
[----:B------:R-:W-:-:S04]  /*6c00*/  UIMAD.WIDE.U32 UR4, UR6, UR4, URZ ;  /* 0x00000004060472a5 */ /* 0x000fc8000f8e003f */
[----:B------:R-:W-:-:S12]  /*6c10*/  @UP0 USHF.R.U32.HI UR42, URZ, UR8, UR5 ;  /* 0x000000083f2a0299 */ /* 0x000fd80008011605 */
.L_x_12842:
        /* <DEDUP_REMOVED lines=18> */
[----:B------:R-:W-:-:S04]  /*6d40*/  UIMAD UR43, UR5, UR43, URZ ;  /* 0x0000002b052b72a4 */ /* 0x000fc8000f8e023f */
        /* <DEDUP_REMOVED lines=10> */
[----:B0-----:R-:W-:Y:S08]  /*6df0*/  @!P0 BRA `(.L_x_12844) ;  /* 0x0000000000848947 */ /* 0x001ff00003800000 */
        /* <DEDUP_REMOVED lines=33> */
.L_x_12844:
        /* <DEDUP_REMOVED lines=33> */
.L_x_12845:
        /* <DEDUP_REMOVED lines=20> */
.L_x_12847:
        /* <DEDUP_REMOVED lines=15> */
.L_x_12846:
[----:B------:R-:W0:Y:S01]  /*7450*/  LDC.64 R2, c[0x0][0x9f8] ;  /* 0x00027e00ff027b82 */ /* 0x000e220000000a00 */
[----:B------:R-:W-:-:S07]  /*7460*/  IMAD.MOV.U32 R28, RZ, RZ, R24 ;  /* 0x000000ffff1c7224 */ /* 0x000fce00078e0018 */
[----:B------:R-:W1:Y:S01]  /*7470*/  LDC R16, c[0x0][0x430] ;  /* 0x00010c00ff107b82 */ /* 0x000e620000000800 */
[----:B0-----:R-:W-:-:S04]  /*7480*/  ISETP.NE.U32.AND P0, PT, R2, RZ, PT ;  /* 0x000000ff0200720c */ /* 0x001fc80003f05070 */
[----:B------:R-:W-:-:S13]  /*7490*/  ISETP.NE.AND.EX P0, PT, R3, RZ, PT, P0 ;  /* 0x000000ff0300720c */ /* 0x000fda0003f05300 */
[----:B------:R-:W0:Y:S02]  /*74a0*/  @P0 LDC.64 R2, c[0x0][0x9f8] ;  /* 0x00027e00ff020b82 */ /* 0x000e240000000a00 */
[----:B0-----:R-:W-:-:S05]  /*74b0*/  @P0 IMAD.WIDE R2, R24, 0x4, R2 ;  /* 0x0000000418020825 */ /* 0x001fca00078e0202 */
[----:B------:R0:W2:Y:S01]  /*74c0*/  @P0 LDG.E R28, desc[UR38][R2.64] ;  /* 0x00000026021c0981 */ /* 0x0000a2000c1e1900 */
[----:B------:R-:W-:Y:S01]  /*74d0*/  IMAD.U32 R0, RZ, RZ, UR49 ;  /* 0x00000031ff007e24 */ /* 0x000fe2000f8e00ff */
[C---:B------:R-:W-:Y:S01]  /*74e0*/  LOP3.LUT R20, R22.reuse, 0x7f, RZ, 0xc0, !PT ;  /* 0x0000007f16147812 */ /* 0x040fe200078ec0ff */
[----:B------:R-:W-:Y:S01]  /*74f0*/  IMAD.SHL.U32 R23, R22, 0x10, RZ ;  /* 0x0000001016177824 */ /* 0x000fe200078e00ff */
[----:B-1----:R-:W-:Y:S02]  /*7500*/  ISETP.NE.AND P1, PT, R16, 0x1, PT ;  /* 0x000000011000780c */ /* 0x002fe40003f25270 */
[----:B------:R-:W-:Y:S02]  /*7510*/  IADD3 R0, R0, -0x1, RZ ;  /* 0xffffffff00007810 */ /* 0x000fe40007ffe0ff */
[----:B------:R-:W-:Y:S02]  /*7520*/  SHF.R.U32.HI R4, RZ, 0x3, R20 ;  /* 0x00000003ff047819 */ /* 0x000fe40000011614 */
[----:B------:R-:W-:-:S02]  /*7530*/  LOP3.LUT R23, R23, 0x70, RZ, 0xc0, !PT ;  /* 0x0000007017177812 */ /* 0x000fc400078ec0ff */
[----:B------:R-:W-:Y:S01]  /*7540*/  LOP3.LUT R29, R29, 0xfffffffb, RZ, 0xc0, !PT ;  /* 0xfffffffb1d1d7812 */ /* 0x000fe200078ec0ff */
[----:B------:R-:W-:-:S04]  /*7550*/  IMAD R4, R0, 0x80, R4 ;  /* 0x0000008000047824 */ /* 0x000fc800078e0204 */
[----:B------:R-:W-:Y:S01]  /*7560*/  IMAD.IADD R4, R23, 0x1, R4 ;  /* 0x0000000117047824 */ /* 0x000fe200078e0204 */
[----:B0-----:R-:W0:Y:S01]  /*7570*/  @P1 LDC R2, c[0x0][0x434] ;  /* 0x00010d00ff021b82 */ /* 0x001e220000000800 */
[----:B------:R-:W-:Y:S02]  /*7580*/  @P1 LOP3.LUT R29, R29, 0x4, RZ, 0xfc, !PT ;  /* 0x000000041d1d1812 */ /* 0x000fe400078efcff */
[C---:B-----5:R-:W-:Y:S01]  /*7590*/  IMAD.IADD R7, R4.reuse, 0x1, R19 ;  /* 0x0000000104077824 */ /* 0x060fe200078e0213 */
[----:B------:R-:W-:-:S03]  /*75a0*/  ISETP.GE.AND P0, PT, R4, UR43, PT ;  /* 0x0000002b04007c0c */ /* 0x000fc6000bf06270 */
[----:B------:R-:W-:Y:S01]  /*75b0*/  IMAD.MOV.U32 R10, RZ, RZ, R7 ;  /* 0x000000ffff0a7224 */ /* 0x000fe200078e0007 */
[----:B------:R-:W1:Y:S09]  /*75c0*/  @P1 LDC R3, c[0x0][0x438] ;  /* 0x00010e00ff031b82 */ /* 0x000e720000000800 */
[----:B------:R-:W3:Y:S01]  /*75d0*/  @!P0 LDC.64 R8, c[0x0][0x428] ;  /* 0x00010a00ff088b82 */ /* 0x000ee20000000a00 */
[----:B0-----:R-:W-:-:S07]  /*75e0*/  @P1 IMAD.HI.U32 R2, R7, R2, RZ ;  /* 0x0000000207021227 */ /* 0x001fce00078e00ff */
[----:B------:R-:W0:Y:S01]  /*75f0*/  @!P0 LDC.64 R4, c[0x0][0x418] ;  /* 0x00010600ff048b82 */ /* 0x000e220000000a00 */
[----:B-1----:R-:W-:-:S04]  /*7600*/  @P1 SHF.R.U32.HI R10, RZ, R3, R2 ;  /* 0x00000003ff0a1219 */ /* 0x002fc80000011602 */
[----:B------:R-:W-:Y:S02]  /*7610*/  @!P0 SHF.R.S32.HI R3, RZ, 0x1f, R10 ;  /* 0x0000001fff038819 */ /* 0x000fe4000001140a */
[----:B--2---:R-:W-:-:S05]  /*7620*/  SHF.R.S32.HI R6, RZ, 0x1f, R28 ;  /* 0x0000001fff067819 */ /* 0x004fca000001141c */
[----:B---3--:R-:W-:Y:S01]  /*7630*/  @!P0 IMAD R2, R6, R8, RZ ;  /* 0x0000000806028224 */ /* 0x008fe200078e02ff */
[----:B------:R1:W-:Y:S03]  /*7640*/  STL [R1], R6 ;  /* 0x0000000601007387 */ /* 0x0003e60000100800 */
[----:B------:R-:W-:Y:S01]  /*7650*/  @!P0 IMAD R9, R28, R9, R2 ;  /* 0x000000091c098224 */ /* 0x000fe200078e0202 */
[----:B------:R-:W-:-:S05]  /*7660*/  @!P0 MOV R2, R10 ;  /* 0x0000000a00028202 */ /* 0x000fca0000000f00 */
[----:B------:R-:W-:-:S04]  /*7670*/  @!P0 IMAD.WIDE.U32 R2, R28, R8, R2 ;  /* 0x000000081c028225 */ /* 0x000fc800078e0002 */
[----:B------:R-:W-:Y:S01]  /*7680*/  @!P0 IMAD.IADD R3, R3, 0x1, R9 ;  /* 0x0000000103038824 */ /* 0x000fe200078e0209 */
[----:B0-----:R-:W-:Y:S01]  /*7690*/  @!P0 LEA R4, P1, R2, R4, 0x2 ;  /* 0x0000000402048211 */ /* 0x001fe200078210ff */
[----:B-1----:R-:W-:-:S03]  /*76a0*/  IMAD.MOV.U32 R6, RZ, RZ, RZ ;  /* 0x000000ffff067224 */ /* 0x002fc600078e00ff */
[----:B------:R-:W-:-:S05]  /*76b0*/  @!P0 LEA.HI.X R5, R2, R5, R3, 0x2, P1 ;  /* 0x0000000502058211 */ /* 0x000fca00008f1403 */
[----:B------:R0:W5:Y:S01]  /*76c0*/  @!P0 LDG.E R6, desc[UR38][R4.64] ;  /* 0x0000002604068981 */ /* 0x000162000c1e1900 */
[----:B------:R-:W-:-:S03]  /*76d0*/  UMOV UR4, 0xffffffff ;  /* 0xffffffff00047882 */ /* 0x000fc60000000000 */
[----:B------:R-:W-:Y:S05]  /*76e0*/  BRA.DIV UR4, `(.L_x_12848) ;  /* 0x0000003204507947 */ /* 0x000fea000b800000 */
.L_x_12888:
[----:B------:R-:W-:Y:S01]  /*76f0*/  ULOP3.LUT UR4, UR41, 0x2, URZ, 0xfc, !UPT ;  /* 0x0000000229047892 */ /* 0x000fe2000f8efc3f */
[----:B------:R-:W-:Y:S01]  /*7700*/  IMAD.MOV R2, RZ, RZ, -R10 ;  /* 0x000000ffff027224 */ /* 0x000fe200078e0a0a */
[----:B------:R-:W-:Y:S01]  /*7710*/  MOV R27, UR42 ;  /* 0x0000002a001b7c02 */ /* 0x000fe20008000f00 */
[----:B------:R-:W-:Y:S01]  /*7720*/  IMAD.SHL.U32 R8, R22, 0x8, RZ ;  /* 0x0000000816087824 */ /* 0x000fe200078e00ff */
[----:B------:R-:W-:Y:S01]  /*7730*/  LOP3.LUT R29, R29, 0xfffffffd, RZ, 0xc0, !PT ;  /* 0xfffffffd1d1d7812 */ /* 0x000fe200078ec0ff */
[----:B0-----:R-:W-:Y:S01]  /*7740*/  IMAD R5, R16, R2, R7 ;  /* 0x0000000210057224 */ /* 0x001fe200078e0207 */
[----:B------:R-:W-:Y:S01]  /*7750*/  SHF.R.S32.HI R27, RZ, 0x1f, R27 ;  /* 0x0000001fff1b7819 */ /* 0x000fe2000001141b */
[----:B------:R-:W-:Y:S01]  /*7760*/  IMAD.U32 R3, RZ, RZ, UR4 ;  /* 0x00000004ff037e24 */ /* 0x000fe2000f8e00ff */
[----:B------:R-:W-:Y:S01]  /*7770*/  LOP3.LUT R16, R8, 0x38, RZ, 0xc0, !PT ;  /* 0x0000003808107812 */ /* 0x000fe200078ec0ff */
[----:B------:R-:W-:-:S03]  /*7780*/  IMAD.MOV.U32 R26, RZ, RZ, R0 ;  /* 0x000000ffff1a7224 */ /* 0x000fc600078e0000 */
[----:B------:R-:W-:-:S13]  /*7790*/  ISETP.NE.AND P0, PT, R3, 0x3, PT ;  /* 0x000000030300780c */ /* 0x000fda0003f05270 */
[----:B------:R-:W-:Y:S01]  /*77a0*/  @P0 LOP3.LUT R29, R29, 0x2, RZ, 0xfc, !PT ;  /* 0x000000021d1d0812 */ /* 0x000fe200078efcff */
[----:B------:R-:W-:Y:S06]  /*77b0*/  @!P0 BRA `(.L_x_12849) ;  /* 0x0000000000048947 */ /* 0x000fec0003800000 */
[----:B------:R-:W-:Y:S01]  /*77c0*/  BPT.TRAP 0x1 ;  /* 0x000000040000795c */ /* 0x000fe20000300000 */
.L_x_12849:
        /* <DEDUP_REMOVED lines=26> */
.L_x_12889:
[----:B------:R-:W-:Y:S01]  /*7970*/  ULDC.64 UR4, c[0x0][0x300] ;  /* 0x0000c00000047ab9 */ /* 0x000fe20000000a00 */
[----:B------:R-:W-:Y:S01]  /*7980*/  R2UR UR6, R27 ;  /* 0x000000001b0672ca */ /* 0x000fe200000e0000 */
[----:B0-----:R-:W-:Y:S01]  /*7990*/  IMAD R2, R7, UR4, RZ ;  /* 0x0000000407027c24 */ /* 0x001fe2000f8e02ff */
[----:B------:R-:W-:Y:S02]  /*79a0*/  SHF.R.U32.HI R10, RZ, 0x3, R20 ;  /* 0x00000003ff0a7819 */ /* 0x000fe40000011614 */
[----:B------:R-:W-:Y:S01]  /*79b0*/  LOP3.LUT R29, R29, 0xfffffffe, RZ, 0xc0, !PT ;  /* 0xfffffffe1d1d7812 */ /* 0x000fe200078ec0ff */
[C---:B------:R-:W-:Y:S02]  /*79c0*/  IMAD R7, R5.reuse, UR5, R2 ;  /* 0x0000000505077c24 */ /* 0x040fe4000f8e0202 */
[----:B------:R-:W-:Y:S01]  /*79d0*/  IMAD.WIDE.U32 R2, R5, UR4, RZ ;  /* 0x0000000405027c25 */ /* 0x000fe2000f8e00ff */
[----:B------:R-:W-:-:S03]  /*79e0*/  ULDC.64 UR4, c[0x0][0x310] ;  /* 0x0000c40000047ab9 */ /* 0x000fc60000000a00 */
[----:B------:R-:W-:Y:S02]  /*79f0*/  IMAD.IADD R3, R3, 0x1, R7 ;  /* 0x0000000103037824 */ /* 0x000fe400078e0207 */
[----:B------:R-:W-:Y:S02]  /*7a00*/  IMAD R5, R4, UR4, RZ ;  /* 0x0000000404057c24 */ /* 0x000fe4000f8e02ff */
[----:B------:R-:W-:-:S04]  /*7a10*/  IMAD.WIDE.U32 R2, R6, UR4, R2 ;  /* 0x0000000406027c25 */ /* 0x000fc8000f8e0002 */
[----:B------:R-:W-:Y:S01]  /*7a20*/  IMAD R5, R6, UR5, R5 ;  /* 0x0000000506057c24 */ /* 0x000fe2000f8e0205 */
[----:B------:R-:W-:Y:S01]  /*7a30*/  ULDC.64 UR4, c[0x0][0x308] ;  /* 0x0000c20000047ab9 */ /* 0x000fe20000000a00 */
[----:B------:R-:W-:Y:S02]  /*7a40*/  IMAD.MOV.U32 R7, RZ, RZ, -0x80 ;  /* 0xffffff80ff077424 */ /* 0x000fe400078e00ff */
[----:B------:R-:W-:Y:S01]  /*7a50*/  IMAD.IADD R3, R3, 0x1, R5 ;  /* 0x0000000103037824 */ /* 0x000fe200078e0205 */
[----:B------:R-:W-:Y:S01]  /*7a60*/  MOV R5, UR4 ;  /* 0x0000000400057c02 */ /* 0x000fe20008000f00 */
[----:B------:R-:W-:Y:S01]  /*7a70*/  UIMAD UR4, UR6, UR4, URZ ;  /* 0x00000004060472a4 */ /* 0x000fe2000f8e023f */
[----:B------:R-:W-:Y:S02]  /*7a80*/  IMAD R6, R0, R7, UR43 ;  /* 0x0000002b00067e24 */ /* 0x000fe4000f8e0207 */
[----:B------:R-:W-:Y:S01]  /*7a90*/  ULDC.64 UR6, c[0x0][0x2e8] ;  /* 0x0000ba0000067ab9 */ /* 0x000fe20000000a00 */
[----:B------:R-:W-:-:S02]  /*7aa0*/  UIMAD UR4, UR42, UR5, UR4 ;  /* 0x000000052a0472a4 */ /* 0x000fc4000f8e0204 */
[----:B------:R-:W-:Y:S01]  /*7ab0*/  IMAD.WIDE.U32 R2, R5, UR42, R2 ;  /* 0x0000002a05027c25 */ /* 0x000fe2000f8e0002 */
[----:B------:R-:W-:-:S03]  /*7ac0*/  LOP3.LUT R5, R8, 0x1c0, RZ, 0xc0, !PT ;  /* 0x000001c008057812 */ /* 0x000fc600078ec0ff */
[----:B------:R-:W-:Y:S01]  /*7ad0*/  VIADD R3, R3, UR4 ;  /* 0x0000000403037c36 */ /* 0x000fe20008000000 */
[----:B------:R-:W-:Y:S01]  /*7ae0*/  ULDC UR4, c[0x0][0x2f4] ;  /* 0x0000bd0000047ab9 */ /* 0x000fe20000000800 */
[----:B------:R-:W-:Y:S02]  /*7af0*/  LEA R0, P0, R2, UR6, 0x1 ;  /* 0x0000000602007c11 */ /* 0x000fe4000f8008ff */
[----:B------:R-:W-:Y:S01]  /*7b00*/  ISETP.GE.AND P3, PT, R16, UR4, PT ;  /* 0x0000000410007c0c */ /* 0x000fe2000bf66270 */
[----:B------:R-:W-:Y:S01]  /*7b10*/  UMOV UR4, 0xffffffff ;  /* 0xffffffff00047882 */ /* 0x000fe20000000000 */
[----:B------:R-:W-:Y:S02]  /*7b20*/  LOP3.LUT R5, R5, 0x38, R8, 0xf8, !PT ;  /* 0x0000003805057812 */ /* 0x000fe400078ef808 */
[----:B------:R-:W-:Y:S02]  /*7b30*/  LEA.HI.X R4, R2, UR7, R3, 0x1, P0 ;  /* 0x0000000702047c11 */ /* 0x000fe400080f0c03 */
[----:B------:R-:W-:Y:S01]  /*7b40*/  LOP3.LUT R3, R5, 0x38, R22, 0x78, !PT ;  /* 0x0000003805037812 */ /* 0x000fe200078e7816 */
[----:B------:R-:W-:-:S02]  /*7b50*/  IMAD.IADD R5, R6, 0x1, -R10 ;  /* 0x0000000106057824 */ /* 0x000fc400078e0a0a */
[----:B------:R-:W-:-:S03]  /*7b60*/  IMAD.SHL.U32 R22, R20, 0x8, RZ ;  /* 0x0000000814167824 */ /* 0x000fc600078e00ff */
[----:B------:R-:W-:Y:S02]  /*7b70*/  ISETP.GE.AND P0, PT, R5, 0x1, PT ;  /* 0x000000010500780c */ /* 0x000fe40003f06270 */
[----:B------:R-:W-:Y:S02]  /*7b80*/  LOP3.LUT R22, R3, 0x200, R22, 0xf8, !PT ;  /* 0x0000020003167812 */ /* 0x000fe400078ef816 */
[----:B------:R-:W-:Y:S01]  /*7b90*/  @P3 LOP3.LUT R29, R29, 0x1, RZ, 0xfc, !PT ;  /* 0x000000011d1d3812 */ /* 0x000fe200078efcff */
[----:B------:R-:W-:Y:S08]  /*7ba0*/  BRA.DIV UR4, `(.L_x_12851) ;  /* 0x0000002e04587947 */ /* 0x000ff0000b800000 */
[----:B------:R-:W0:Y:S01]  /*7bb0*/  SHFL.IDX PT, R14, R0, RZ, 0x181f ;  /* 0x00181fff000e7589 */ /* 0x000e2200000e0000 */
[----:B------:R-:W-:-:S03]  /*7bc0*/  @P0 LEA R9, R22, UR45, 0x1 ;  /* 0x0000002d16090c11 */ /* 0x000fc6000f8e08ff */
[----:B------:R-:W1:Y:S04]  /*7bd0*/  SHFL.IDX PT, R2, R4, RZ, 0x181f ;  /* 0x00181fff04027589 */ /* 0x000e6800000e0000 */
[----:B------:R-:W-:Y:S04]  /*7be0*/  SHFL.IDX PT, R7, R4, 0x1, 0x181f ;  /* 0x00381f0004077f89 */ /* 0x000fe800000e0000 */
[----:B------:R-:W-:Y:S04]  /*7bf0*/  SHFL.IDX PT, R21, R0, 0x2, 0x181f ;  /* 0x00581f0000157f89 */ /* 0x000fe800000e0000 */
[----:B------:R-:W-:Y:S01]  /*7c00*/  SHFL.IDX PT, R6, R4, 0x2, 0x181f ;  /* 0x00581f0004067f89 */ /* 0x000fe200000e0000 */
[----:B0-----:R-:W-:-:S04]  /*7c10*/  @P0 LEA R14, P1, R16, R14, 0x1 ;  /* 0x0000000e100e0211 */ /* 0x001fc800078208ff */
[----:B-1----:R-:W-:Y:S01]  /*7c20*/  @P0 IADD3.X R3, RZ, R2, RZ, P1, !PT ;  /* 0x00000002ff030210 */ /* 0x002fe20000ffe4ff */
[----:B------:R-:W-:Y:S01]  /*7c30*/  @P0 IMAD.MOV.U32 R2, RZ, RZ, R14 ;  /* 0x000000ffff020224 */ /* 0x000fe200078e000e */
[C---:B------:R-:W-:Y:S01]  /*7c40*/  ISETP.GE.AND P1, PT, R5.reuse, 0x21, PT ;  /* 0x000000210500780c */ /* 0x040fe20003f26270 */
[----:B------:R-:W0:Y:S04]  /*7c50*/  SHFL.IDX PT, R14, R0, 0x1, 0x181f ;  /* 0x00381f00000e7f89 */ /* 0x000e2800000e0000 */
[----:B------:R1:W-:Y:S01]  /*7c60*/  @P0 LDGSTS.E.BYPASS.LTC128B.128 [R9+0xe400], desc[UR38][R2.64], !P3 ;  /* 0x0e40000002090fae */ /* 0x0003e2000d901d66 */
[----:B------:R-:W-:-:S03]  /*7c70*/  ISETP.GE.AND P0, PT, R5, 0x11, PT ;  /* 0x000000110500780c */ /* 0x000fc60003f06270 */
[----:B-1----:R-:W-:Y:S10]  /*7c80*/  SHFL.IDX PT, R9, R0, 0x4, 0x181f ;  /* 0x00981f0000097f89 */ /* 0x002ff400000e0000 */
[----:B------:R-:W-:-:S02]  /*7c90*/  @P0 LEA R25, R22, UR45, 0x1 ;  /* 0x0000002d16190c11 */ /* 0x000fc4000f8e08ff */
[C---:B0-----:R-:W-:Y:S02]  /*7ca0*/  @P0 LEA R2, P2, R16.reuse, R14, 0x1 ;  /* 0x0000000e10020211 */ /* 0x041fe400078408ff */
[----:B------:R-:W0:Y:S03]  /*7cb0*/  SHFL.IDX PT, R14, R0, 0x3, 0x181f ;  /* 0x00781f00000e7f89 */ /* 0x000e2600000e0000 */
[----:B------:R-:W-:Y:S02]  /*7cc0*/  @P0 IMAD.X R3, RZ, RZ, R7, P2 ;  /* 0x000000ffff030224 */ /* 0x000fe400010e0607 */
[----:B------:R-:W1:Y:S04]  /*7cd0*/  SHFL.IDX PT, R7, R4, 0x3, 0x181f ;  /* 0x00781f0004077f89 */ /* 0x000e6800000e0000 */
[----:B------:R2:W-:Y:S02]  /*7ce0*/  @P0 LDGSTS.E.BYPASS.LTC128B.128 [R25+0xec00], desc[UR38][R2.64], !P3 ;  /* 0x0ec0000002190fae */ /* 0x0005e4000d901d66 */
[----:B--2---:R-:W-:-:S02]  /*7cf0*/  @P1 LEA R2, P0, R16, R21, 0x1 ;  /* 0x0000001510021211 */ /* 0x004fc400078008ff */
[----:B------:R-:W-:-:S03]  /*7d00*/  @P1 LEA R21, R22, UR45, 0x1 ;  /* 0x0000002d16151c11 */ /* 0x000fc6000f8e08ff */
[----:B------:R-:W-:Y:S01]  /*7d10*/  @P1 IMAD.X R3, RZ, RZ, R6, P0 ;  /* 0x000000ffff031224 */ /* 0x000fe200000e0606 */
[C---:B------:R-:W-:Y:S01]  /*7d20*/  ISETP.GE.AND P0, PT, R5.reuse, 0x31, PT ;  /* 0x000000310500780c */ /* 0x040fe20003f06270 */
[----:B------:R-:W2:Y:S04]  /*7d30*/  SHFL.IDX PT, R6, R4, 0x4, 0x181f ;  /* 0x00981f0004067f89 */ /* 0x000ea800000e0000 */
[----:B------:R0:W-:Y:S01]  /*7d40*/  @P1 LDGSTS.E.BYPASS.LTC128B.128 [R21+0xf400], desc[UR38][R2.64], !P3 ;  /* 0x0f40000002151fae */ /* 0x0001e2000d901d66 */
[----:B------:R-:W-:-:S07]  /*7d50*/  ISETP.GE.AND P1, PT, R5, 0x41, PT ;  /* 0x000000410500780c */ /* 0x000fce0003f26270 */
[----:B------:R-:W-:Y:S02]  /*7d60*/  @P0 LEA R25, R22, UR45, 0x1 ;  /* 0x0000002d16190c11 */ /* 0x000fe4000f8e08ff */
[----:B0-----:R-:W-:Y:S02]  /*7d70*/  @P0 LEA R2, P2, R16, R14, 0x1 ;  /* 0x0000000e10020211 */ /* 0x001fe400078408ff */
[----:B------:R-:W0:Y:S02]  /*7d80*/  SHFL.IDX PT, R14, R0, 0x5, 0x181f ;  /* 0x00b81f00000e7f89 */ /* 0x000e2400000e0000 */
[----:B------:R-:W-:Y:S01]  /*7d90*/  @P1 LEA R21, R22, UR45, 0x1 ;  /* 0x0000002d16151c11 */ /* 0x000fe2000f8e08ff */
[----:B-1----:R-:W-:Y:S02]  /*7da0*/  @P0 IMAD.X R3, RZ, RZ, R7, P2 ;  /* 0x000000ffff030224 */ /* 0x002fe400010e0607 */
[----:B------:R-:W1:Y:S04]  /*7db0*/  SHFL.IDX PT, R7, R4, 0x5, 0x181f ;  /* 0x00b81f0004077f89 */ /* 0x000e6800000e0000 */
[----:B------:R3:W-:Y:S02]  /*7dc0*/  @P0 LDGSTS.E.BYPASS.LTC128B.128 [R25+0xfc00], desc[UR38][R2.64], !P3 ;  /* 0x0fc0000002190fae */ /* 0x0007e4000d901d66 */
[----:B---3--:R-:W-:-:S02]  /*7dd0*/  @P1 LEA R2, P0, R16, R9, 0x1 ;  /* 0x0000000910021211 */ /* 0x008fc400078008ff */
[----:B------:R-:W3:Y:S02]  /*7de0*/  SHFL.IDX PT, R9, R0, 0x6, 0x181f ;  /* 0x00d81f0000097f89 */ /* 0x000ee400000e0000 */
[----:B--2---:R-:W-:Y:S02]  /*7df0*/  @P1 IADD3.X R3, RZ, R6, RZ, P0, !PT ;  /* 0x00000006ff031210 */ /* 0x004fe400007fe4ff */
[C---:B------:R-:W-:Y:S01]  /*7e00*/  ISETP.GE.AND P0, PT, R5.reuse, 0x51, PT ;  /* 0x000000510500780c */ /* 0x040fe20003f06270 */
[----:B------:R-:W2:Y:S04]  /*7e10*/  SHFL.IDX PT, R6, R4, 0x6, 0x181f ;  /* 0x00d81f0004067f89 */ /* 0x000ea800000e0000 */
[----:B------:R0:W-:Y:S01]  /*7e20*/  @P1 LDGSTS.E.BYPASS.LTC128B.128 [R21+0x10400], desc[UR38][R2.64], !P3 ;  /* 0x1040000002151fae */ /* 0x0001e2000d901d66 */
[----:B------:R-:W-:-:S03]  /*7e30*/  ISETP.GE.AND P1, PT, R5, 0x61, PT ;  /* 0x000000610500780c */ /* 0x000fc60003f26270 */
[----:B------:R-:W4:Y:S04]  /*7e40*/  SHFL.IDX PT, R4, R4, 0x7, 0x181f ;  /* 0x00f81f0004047f89 */ /* 0x000f2800000e0000 */
[----:B0-----:R-:W-:Y:S02]  /*7e50*/  @P0 LEA R2, P2, R16, R14, 0x1 ;  /* 0x0000000e10020211 */ /* 0x001fe400078408ff */
[----:B------:R0:W0:Y:S03]  /*7e60*/  SHFL.IDX PT, R14, R0, 0x7, 0x181f ;  /* 0x00f81f00000e7f89 */ /* 0x00002600000e0000 */
[----:B-1----:R-:W-:Y:S01]  /*7e70*/  @P0 IMAD.X R3, RZ, RZ, R7, P2 ;  /* 0x000000ffff030224 */ /* 0x002fe200010e0607 */
[----:B------:R-:W-:-:S05]  /*7e80*/  @P0 LEA R7, R22, UR45, 0x1 ;  /* 0x0000002d16070c11 */ /* 0x000fca000f8e08ff */
[----:B------:R3:W-:Y:S02]  /*7e90*/  @P0 LDGSTS.E.BYPASS.LTC128B.128 [R7+0x10c00], desc[UR38][R2.64], !P3 ;  /* 0x10c0000002070fae */ /* 0x0007e4000d901d66 */
[----:B---3--:R-:W-:Y:S02]  /*7ea0*/  @P1 LEA R2, P0, R16, R9, 0x1 ;  /* 0x0000000910021211 */ /* 0x008fe400078008ff */
[----:B------:R-:W-:-:S03]  /*7eb0*/  @P1 LEA R9, R22, UR45, 0x1 ;  /* 0x0000002d16091c11 */ /* 0x000fc6000f8e08ff */
[----:B--2---:R-:W-:-:S05]  /*7ec0*/  @P1 IMAD.X R3, RZ, RZ, R6, P0 ;  /* 0x000000ffff031224 */ /* 0x004fca00000e0606 */
[----:B0---4-:R1:W-:Y:S03]  /*7ed0*/  @P1 LDGSTS.E.BYPASS.LTC128B.128 [R9+0x11400], desc[UR38][R2.64], !P3 ;  /* 0x1140000002091fae */ /* 0x0113e6000d901d66 */
.L_x_12907:
[----:B------:R-:W-:-:S13]  /*7ee0*/  ISETP.GE.AND P0, PT, R5, 0x71, PT ;  /* 0x000000710500780c */ /* 0x000fda0003f06270 */
[----:B-1----:R-:W-:Y:S02]  /*7ef0*/  @P0 LEA R2, P1, R16, R14, 0x1 ;  /* 0x0000000e10020211 */ /* 0x002fe400078208ff */
[----:B------:R-:W-:-:S03]  /*7f00*/  @P0 LEA R5, R22, UR45, 0x1 ;  /* 0x0000002d16050c11 */ /* 0x000fc6000f8e08ff */
[----:B------:R-:W-:-:S05]  /*7f10*/  @P0 IMAD.X R3, RZ, RZ, R4, P1 ;  /* 0x000000ffff030224 */ /* 0x000fca00008e0604 */
[----:B------:R-:W-:Y:S01]  /*7f20*/  @!PT LDS RZ, [RZ] ;  /* 0x00000000fffff984 */ /* 0x000fe20000000800 */
[----:B------:R-:W-:Y:S01]  /*7f30*/  @!PT LDS RZ, [RZ] ;  /* 0x00000000fffff984 */ /* 0x000fe20000000800 */
[----:B------:R-:W-:Y:S01]  /*7f40*/  @!PT LDS RZ, [RZ] ;  /* 0x00000000fffff984 */ /* 0x000fe20000000800 */
[----:B------:R0:W-:Y:S01]  /*7f50*/  @P0 LDGSTS.E.BYPASS.LTC128B.128 [R5+0x11c00], desc[UR38][R2.64], !P3 ;  /* 0x11c0000002050fae */ /* 0x0001e2000d901d66 */
[----:B------:R-:W-:Y:S01]  /*7f60*/  NOP ;  /* 0x0000000000007918 */ /* 0x000fe20000000000 */
[----:B------:R-:W-:Y:S02]  /*7f70*/  SYNCS.ARRIVE.TRANS64.RED.A0T1 RZ, [UR45+0x16830], RZ ;  /* 0x016830ffffff79a7 */ /* 0x000fe4000820042d */
[----:B------:R-:W-:Y:S01]  /*7f80*/  ARRIVES.LDGSTSBAR.64.TRANSCNT [UR45+0x16830] ;  /* 0x01683000ff0079b0 */ /* 0x000fe20008000aad */
[----:B------:R-:W-:Y:S01]  /*7f90*/  NOP ;  /* 0x0000000000007918 */ /* 0x000fe20000000000 */
[----:B------:R-:W-:-:S06]  /*7fa0*/  ULOP3.LUT UR4, UR41, 0x2, URZ, 0xfc, !UPT ;  /* 0x0000000229047892 */ /* 0x000fcc000f8efc3f */
[----:B------:R-:W-:-:S05]  /*7fb0*/  IMAD.U32 R6, RZ, RZ, UR4 ;  /* 0x00000004ff067e24 */ /* 0x000fca000f8e00ff */
[----:B------:R-:W-:-:S13]  /*7fc0*/  ISETP.NE.AND P2, PT, R6, 0x3, PT ;  /* 0x000000030600780c */ /* 0x000fda0003f45270 */
[----:B0-----:R-:W-:Y:S05]  /*7fd0*/  @!P2 BRA `(.L_x_12852) ;  /* 0x000000000004a947 */ /* 0x001fea0003800000 */
[----:B------:R-:W-:Y:S01]  /*7fe0*/  BPT.TRAP 0x1 ;  /* 0x000000040000795c */ /* 0x000fe20000300000 */
.L_x_12852:
        /* <DEDUP_REMOVED lines=30> */
.L_x_12853:
[----:B------:R-:W0:Y:S01]  /*81d0*/  LDC R9, c[0x0][0x448] ;  /* 0x00011200ff097b82 */ /* 0x000e220000000800 */
[----:B------:R-:W1:Y:S01]  /*81e0*/  S2R R20, SR_TID.X ;  /* 0x0000000000147919 */ /* 0x000e620000002100 */
[----:B------:R-:W-:Y:S01]  /*81f0*/  IMAD.U32 R4, RZ, RZ, UR36 ;  /* 0x00000024ff047e24 */ /* 0x000fe2000f8e00ff */
[----:B------:R-:W-:Y:S01]  /*8200*/  ULDC.64 UR4, c[0x0][0x2e0] ;  /* 0x0000b80000047ab9 */ /* 0x000fe20000000a00 */
[----:B------:R-:W-:Y:S01]  /*8210*/  ULDC.64 UR6, c[0x0][0x2c8] ;  /* 0x0000b20000067ab9 */ /* 0x000fe20000000a00 */
[----:B------:R-:W2:Y:S01]  /*8220*/  S2R R2, SR_CTAID.X ;  /* 0x0000000000027919 */ /* 0x000ea20000002500 */
[----:B------:R-:W-:Y:S01]  /*8230*/  IMAD R25, R25, UR4, RZ ;  /* 0x0000000419197c24 */ /* 0x000fe2000f8e02ff */
[----:B------:R-:W-:-:S03]  /*8240*/  ULDC.64 UR8, c[0x0][0x280] ;  /* 0x0000a00000087ab9 */ /* 0x000fc60000000a00 */
[----:B------:R-:W-:Y:S01]  /*8250*/  IMAD R25, R24, UR5, R25 ;  /* 0x0000000518197c24 */ /* 0x000fe2000f8e0219 */
[----:B0-----:R-:W-:Y:S02]  /*8260*/  ISETP.NE.AND P0, PT, R9, 0x1, PT ;  /* 0x000000010900780c */ /* 0x001fe40003f05270 */
[----:B-1----:R-:W-:-:S11]  /*8270*/  LOP3.LUT R20, R20, 0x7f, RZ, 0xc0, !PT ;  /* 0x0000007f14147812 */ /* 0x002fd600078ec0ff */
[----:B------:R-:W0:Y:S01]  /*8280*/  @P0 LDC R3, c[0x0][0x44c] ;  /* 0x00011300ff030b82 */ /* 0x000e220000000800 */
[----:B------:R-:W-:-:S05]  /*8290*/  SHF.R.U32.HI R20, RZ, 0x3, R20 ;  /* 0x00000003ff147819 */ /* 0x000fca0000011614 */
[----:B------:R-:W-:Y:S02]  /*82a0*/  IMAD.IADD R0, R23, 0x1, R20 ;  /* 0x0000000117007824 */ /* 0x000fe400078e0214 */
[----:B------:R-:W1:Y:S02]  /*82b0*/  @P0 LDC R5, c[0x0][0x450] ;  /* 0x00011400ff050b82 */ /* 0x000e640000000800 */
[----:B--2---:R-:W-:-:S05]  /*82c0*/  IMAD R0, R2, 0xc0, R0 ;  /* 0x000000c002007824 */ /* 0x004fca00078e0200 */
[----:B------:R-:W-:Y:S01]  /*82d0*/  MOV R7, R0 ;  /* 0x0000000000077202 */ /* 0x000fe20000000f00 */
[----:B------:R-:W2:Y:S01]  /*82e0*/  @P0 LDC R6, c[0x0][0x44c] ;  /* 0x00011300ff060b82 */ /* 0x000ea20000000800 */
[----:B0-----:R-:W-:-:S04]  /*82f0*/  @P0 IMAD.HI.U32 R2, R0, R3, RZ ;  /* 0x0000000300020227 */ /* 0x001fc800078e00ff */
[----:B------:R-:W-:Y:S01]  /*8300*/  IMAD.U32 R3, RZ, RZ, UR46 ;  /* 0x0000002eff037e24 */ /* 0x000fe2000f8e00ff */
[----:B-1----:R-:W-:Y:S01]  /*8310*/  @P0 SHF.R.U32.HI R7, RZ, R5, R2 ;  /* 0x00000005ff070219 */ /* 0x002fe20000011602 */
[----:B------:R-:W-:Y:S02]  /*8320*/  IMAD.MOV.U32 R2, RZ, RZ, R4 ;  /* 0x000000ffff027224 */ /* 0x000fe400078e0004 */
[----:B------:R-:W-:Y:S01]  /*8330*/  IMAD.U32 R5, RZ, RZ, UR37 ;  /* 0x00000025ff057e24 */ /* 0x000fe2000f8e00ff */
[----:B------:R-:W-:Y:S01]  /*8340*/  SHF.R.S32.HI R4, RZ, 0x1f, R7 ;  /* 0x0000001fff047819 */ /* 0x000fe20000011407 */
[----:B------:R-:W-:Y:S01]  /*8350*/  IMAD.WIDE.U32 R2, R24, UR4, R2 ;  /* 0x0000000418027c25 */ /* 0x000fe2000f8e0002 */
[----:B------:R-:W-:Y:S01]  /*8360*/  ULDC.64 UR4, c[0x0][0x2d0] ;  /* 0x0000b40000047ab9 */ /* 0x000fe20000000a00 */
[----:B------:R-:W0:Y:S02]  /*8370*/  S2R R24, SR_CTAID.X ;  /* 0x0000000000187919 */ /* 0x000e240000002500 */
[----:B------:R-:W-:Y:S01]  /*8380*/  IMAD R4, R4, UR4, RZ ;  /* 0x0000000404047c24 */ /* 0x000fe2000f8e02ff */
[----:B------:R-:W-:Y:S01]  /*8390*/  IADD3 R3, R3, R25, RZ ;  /* 0x0000001903037210 */ /* 0x000fe20007ffe0ff */
[----:B------:R-:W-:-:S02]  /*83a0*/  IMAD.MOV R8, RZ, RZ, -R7 ;  /* 0x000000ffff087224 */ /* 0x000fc400078e0a07 */
[C---:B------:R-:W-:Y:S02]  /*83b0*/  IMAD R11, R7.reuse, UR5, R4 ;  /* 0x00000005070b7c24 */ /* 0x040fe4000f8e0204 */
[----:B------:R-:W-:Y:S02]  /*83c0*/  IMAD.WIDE.U32 R4, R7, UR4, R2 ;  /* 0x0000000407047c25 */ /* 0x000fe4000f8e0002 */
[----:B------:R-:W1:Y:S02]  /*83d0*/  @P0 LDC R7, c[0x0][0x450] ;  /* 0x00011400ff070b82 */ /* 0x000e640000000800 */
[----:B------:R-:W-:Y:S02]  /*83e0*/  IMAD.IADD R5, R5, 0x1, R11 ;  /* 0x0000000105057824 */ /* 0x000fe400078e020b */
[----:B------:R-:W-:Y:S02]  /*83f0*/  IMAD R11, R9, R8, R0 ;  /* 0x00000008090b7224 */ /* 0x000fe400078e0200 */
[----:B------:R-:W-:-:S02]  /*8400*/  VIADD R0, R0, 0x80 ;  /* 0x0000008000007836 */ /* 0x000fc40000000000 */
[----:B------:R-:W-:Y:S01]  /*8410*/  IMAD.WIDE.U32 R4, R11, UR6, R4 ;  /* 0x000000060b047c25 */ /* 0x000fe2000f8e0004 */
[----:B------:R-:W-:-:S03]  /*8420*/  SHF.R.S32.HI R8, RZ, 0x1f, R11 ;  /* 0x0000001fff087819 */ /* 0x000fc6000001140b */
[----:B--2---:R-:W-:-:S04]  /*8430*/  @P0 IMAD.HI.U32 R6, R0, R6, RZ ;  /* 0x0000000600060227 */ /* 0x004fc800078e00ff */
[----:B------:R-:W-:-:S04]  /*8440*/  IMAD R8, R8, UR6, RZ ;  /* 0x0000000608087c24 */ /* 0x000fc8000f8e02ff */
[----:B------:R-:W-:Y:S02]  /*8450*/  IMAD R13, R11, UR7, R8 ;  /* 0x000000070b0d7c24 */ /* 0x000fe4000f8e0208 */
[----:B------:R-:W-:Y:S01]  /*8460*/  IMAD.MOV.U32 R11, RZ, RZ, R0 ;  /* 0x000000ffff0b7224 */ /* 0x000fe200078e0000 */
[----:B-1----:R-:W-:Y:S02]  /*8470*/  @P0 SHF.R.U32.HI R11, RZ, R7, R6 ;  /* 0x00000007ff0b0219 */ /* 0x002fe40000011606 */
[----:B------:R-:W-:Y:S02]  /*8480*/  IADD3 R13, R5, R13, RZ ;  /* 0x0000000d050d7210 */ /* 0x000fe40007ffe0ff */
[C---:B------:R-:W-:Y:S01]  /*8490*/  LEA R5, P0, R4.reuse, UR8, 0x1 ;  /* 0x0000000804057c11 */ /* 0x040fe2000f8008ff */
[----:B------:R-:W-:Y:S02]  /*84a0*/  IMAD.MOV R7, RZ, RZ, -R11 ;  /* 0x000000ffff077224 */ /* 0x000fe400078e0a0b */
[----:B------:R-:W-:Y:S01]  /*84b0*/  IMAD.WIDE.U32 R2, R11, UR4, R2 ;  /* 0x000000040b027c25 */ /* 0x000fe2000f8e0002 */
[----:B------:R-:W-:-:S02]  /*84c0*/  LEA.HI.X R8, R4, UR9, R13, 0x1, P0 ;  /* 0x0000000904087c11 */ /* 0x000fc400080f0c0d */
[----:B------:R-:W-:Y:S01]  /*84d0*/  SHF.R.S32.HI R4, RZ, 0x1f, R11 ;  /* 0x0000001fff047819 */ /* 0x000fe2000001140b */
[----:B------:R-:W-:-:S04]  /*84e0*/  IMAD R7, R9, R7, R0 ;  /* 0x0000000709077224 */ /* 0x000fc800078e0200 */
[----:B------:R-:W-:Y:S01]  /*84f0*/  IMAD R4, R4, UR4, RZ ;  /* 0x0000000404047c24 */ /* 0x000fe2000f8e02ff */
[----:B------:R-:W-:Y:S01]  /*8500*/  SHF.R.S32.HI R0, RZ, 0x1f, R7 ;  /* 0x0000001fff007819 */ /* 0x000fe20000011407 */
[----:B------:R-:W-:Y:S02]  /*8510*/  ULDC UR4, c[0x0][0x2b8] ;  /* 0x0000ae0000047ab9 */ /* 0x000fe40000000800 */
[----:B------:R-:W-:Y:S01]  /*8520*/  IMAD R11, R11, UR5, R4 ;  /* 0x000000050b0b7c24 */ /* 0x000fe2000f8e0204 */
[----:B------:R-:W-:Y:S01]  /*8530*/  ISETP.GE.AND P0, PT, R16, UR4, PT ;  /* 0x0000000410007c0c */ /* 0x000fe2000bf06270 */
[----:B------:R-:W-:Y:S01]  /*8540*/  IMAD R0, R0, UR6, RZ ;  /* 0x0000000600007c24 */ /* 0x000fe2000f8e02ff */
[----:B------:R-:W-:Y:S01]  /*8550*/  UMOV UR4, 0xffffffff ;  /* 0xffffffff00047882 */ /* 0x000fe20000000000 */
[----:B------:R-:W-:Y:S02]  /*8560*/  IMAD.IADD R3, R3, 0x1, R11 ;  /* 0x0000000103037824 */ /* 0x000fe400078e020b */
[----:B------:R-:W-:-:S02]  /*8570*/  IMAD R11, R7, UR7, R0 ;  /* 0x00000007070b7c24 */ /* 0x000fc4000f8e0200 */
[----:B------:R-:W-:-:S04]  /*8580*/  IMAD.WIDE.U32 R2, R7, UR6, R2 ;  /* 0x0000000607027c25 */ /* 0x000fc8000f8e0002 */
[----:B------:R-:W-:Y:S01]  /*8590*/  IMAD.IADD R7, R3, 0x1, R11 ;  /* 0x0000000103077824 */ /* 0x000fe200078e020b */
[----:B------:R-:W-:-:S04]  /*85a0*/  LEA R0, P1, R2, UR8, 0x1 ;  /* 0x0000000802007c11 */ /* 0x000fc8000f8208ff */
[----:B------:R-:W-:Y:S01]  /*85b0*/  LEA.HI.X R7, R2, UR9, R7, 0x1, P1 ;  /* 0x0000000902077c11 */ /* 0x000fe200088f0c07 */
[----:B0-----:R-:W-:Y:S08]  /*85c0*/  BRA.DIV UR4, `(.L_x_12854) ;  /* 0x0000002e041c7947 */ /* 0x001ff0000b800000 */
[----:B------:R-:W0:Y:S01]  /*85d0*/  S2R R2, SR_TID.X ;  /* 0x0000000000027919 */ /* 0x000e220000002100 */
[----:B------:R-:W-:Y:S02]  /*85e0*/  ULDC UR4, c[0x0][0x288] ;  /* 0x0000a20000047ab9 */ /* 0x000fe40000000800 */
[----:B------:R-:W-:Y:S01]  /*85f0*/  IMAD R4, R9, UR4, RZ ;  /* 0x0000000409047c24 */ /* 0x000fe2000f8e02ff */
[----:B------:R-:W1:Y:S04]  /*8600*/  SHFL.IDX PT, R14, R5, RZ, 0x181f ;  /* 0x00181fff050e7589 */ /* 0x000e6800000e0000 */
[----:B------:R-:W-:Y:S04]  /*8610*/  SHFL.IDX PT, R21, R5, 0x1, 0x181f ;  /* 0x00381f0005157f89 */ /* 0x000fe800000e0000 */
[----:B------:R-:W-:Y:S01]  /*8620*/  SHFL.IDX PT, R10, R8, 0x1, 0x181f ;  /* 0x00381f00080a7f89 */ /* 0x000fe200000e0000 */
[----:B0-----:R-:W-:-:S04]  /*8630*/  LOP3.LUT R2, R2, 0x7f, RZ, 0xc0, !PT ;  /* 0x0000007f02027812 */ /* 0x001fc800078ec0ff */
[----:B------:R-:W-:-:S05]  /*8640*/  SHF.R.U32.HI R2, RZ, 0x3, R2 ;  /* 0x00000003ff027819 */ /* 0x000fca0000011602 */
[----:B------:R-:W-:Y:S02]  /*8650*/  IMAD R6, R24, 0xc0, R2 ;  /* 0x000000c018067824 */ /* 0x000fe400078e0202 */
[----:B------:R-:W0:Y:S02]  /*8660*/  SHFL.IDX PT, R2, R8, RZ, 0x181f ;  /* 0x00181fff08027589 */ /* 0x000e2400000e0000 */
[C---:B------:R-:W-:Y:S01]  /*8670*/  VIADD R9, R6.reuse, 0x10 ;  /* 0x0000001006097836 */ /* 0x040fe20000000000 */
[C---:B------:R-:W-:Y:S01]  /*8680*/  ISETP.GE.AND P1, PT, R6.reuse, R4, PT ;  /* 0x000000040600720c */ /* 0x040fe20003f26270 */
[----:B------:R-:W-:-:S03]  /*8690*/  VIADD R11, R6, 0x20 ;  /* 0x00000020060b7836 */ /* 0x000fc60000000000 */
[----:B------:R-:W-:Y:S02]  /*86a0*/  ISETP.GE.AND P3, PT, R9, R4, PT ;  /* 0x000000040900720c */ /* 0x000fe40003f66270 */
[----:B------:R-:W-:Y:S07]  /*86b0*/  SHFL.IDX PT, R9, R8, 0x2, 0x181f ;  /* 0x00581f0008097f89 */ /* 0x000fee00000e0000 */
[----:B-1----:R-:W-:Y:S02]  /*86c0*/  @!P1 LEA R14, P2, R16, R14, 0x1 ;  /* 0x0000000e100e9211 */ /* 0x002fe400078408ff */
[----:B------:R-:W-:-:S03]  /*86d0*/  @!P1 LEA R25, R22, UR45, 0x1 ;  /* 0x0000002d16199c11 */ /* 0x000fc6000f8e08ff */
[----:B0-----:R-:W-:Y:S01]  /*86e0*/  @!P1 IMAD.X R3, RZ, RZ, R2, P2 ;  /* 0x000000ffff039224 */ /* 0x001fe200010e0602 */
[----:B------:R-:W-:Y:S02]  /*86f0*/  @!P1 MOV R2, R14 ;  /* 0x0000000e00029202 */ /* 0x000fe40000000f00 */
[----:B------:R-:W0:Y:S04]  /*8700*/  SHFL.IDX PT, R14, R5, 0x2, 0x181f ;  /* 0x00581f00050e7f89 */ /* 0x000e2800000e0000 */
[----:B------:R1:W-:Y:S01]  /*8710*/  @!P1 LDGSTS.E.BYPASS.LTC128B.128 [R25+0x8400], desc[UR38][R2.64], !P0 ;  /* 0x0840000002199fae */ /* 0x0003e2000c101d66 */
[----:B------:R-:W-:Y:S01]  /*8720*/  ISETP.GE.AND P1, PT, R11, R4, PT ;  /* 0x000000040b00720c */ /* 0x000fe20003f26270 */
[----:B------:R-:W-:Y:S01]  /*8730*/  VIADD R11, R6, 0x40 ;  /* 0x00000040060b7836 */ /* 0x000fe20000000000 */
[----:B-1----:R-:W-:-:S02]  /*8740*/  @!P3 LEA R2, P2, R16, R21, 0x1 ;  /* 0x000000151002b211 */ /* 0x002fc400078408ff */
[C---:B------:R-:W-:Y:S01]  /*8750*/  @!P3 LEA R25, R22.reuse, UR45, 0x1 ;  /* 0x0000002d1619bc11 */ /* 0x040fe2000f8e08ff */
[----:B------:R-:W1:Y:S08]  /*8760*/  SHFL.IDX PT, R21, R5, 0x3, 0x181f ;  /* 0x00781f0005157f89 */ /* 0x000e7000000e0000 */
[----:B------:R-:W-:Y:S01]  /*8770*/  @!P1 LEA R20, R22, UR45, 0x1 ;  /* 0x0000002d16149c11 */ /* 0x000fe2000f8e08ff */
[----:B------:R-:W-:-:S02]  /*8780*/  @!P3 IMAD.X R3, RZ, RZ, R10, P2 ;  /* 0x000000ffff03b224 */ /* 0x000fc400010e060a */
[----:B------:R-:W2:Y:S04]  /*8790*/  SHFL.IDX PT, R10, R8, 0x3, 0x181f ;  /* 0x00781f00080a7f89 */ /* 0x000ea800000e0000 */
[----:B------:R0:W-:Y:S02]  /*87a0*/  @!P3 LDGSTS.E.BYPASS.LTC128B.128 [R25+0x8c00], desc[UR38][R2.64], !P0 ;  /* 0x08c000000219bfae */ /* 0x0001e4000c101d66 */
[----:B0-----:R-:W-:Y:S02]  /*87b0*/  @!P1 LEA R2, P2, R16, R14, 0x1 ;  /* 0x0000000e10029211 */ /* 0x001fe400078408ff */
[----:B------:R-:W0:Y:S03]  /*87c0*/  SHFL.IDX PT, R14, R5, 0x4, 0x181f ;  /* 0x00981f00050e7f89 */ /* 0x000e2600000e0000 */
[----:B------:R-:W-:Y:S01]  /*87d0*/  @!P1 IMAD.X R3, RZ, RZ, R9, P2 ;  /* 0x000000ffff039224 */ /* 0x000fe200010e0609 */
[----:B------:R-:W-:-:S04]  /*87e0*/  IADD3 R9, R6, 0x30, RZ ;  /* 0x0000003006097810 */ /* 0x000fc80007ffe0ff */
[-C--:B------:R-:W-:Y:S01]  /*87f0*/  ISETP.GE.AND P3, PT, R9, R4.reuse, PT ;  /* 0x000000040900720c */ /* 0x080fe20003f66270 */
[----:B------:R1:W-:Y:S01]  /*8800*/  @!P1 LDGSTS.E.BYPASS.LTC128B.128 [R20+0x9400], desc[UR38][R2.64], !P0 ;  /* 0x0940000002149fae */ /* 0x0003e2000c101d66 */
[----:B------:R-:W-:Y:S02]  /*8810*/  ISETP.GE.AND P1, PT, R11, R4, PT ;  /* 0x000000040b00720c */ /* 0x000fe40003f26270 */
[----:B------:R-:W-:Y:S01]  /*8820*/  IADD3 R11, R6, 0x60, RZ ;  /* 0x00000060060b7810 */ /* 0x000fe20007ffe0ff */
[----:B------:R-:W3:Y:S08]  /*8830*/  SHFL.IDX PT, R9, R8, 0x4, 0x181f ;  /* 0x00981f0008097f89 */ /* 0x000ef000000e0000 */
[----:B-1----:R-:W-:-:S02]  /*8840*/  @!P3 LEA R2, P2, R16, R21, 0x1 ;  /* 0x000000151002b211 */ /* 0x002fc400078408ff */
[C---:B------:R-:W-:Y:S01]  /*8850*/  @!P3 LEA R25, R22.reuse, UR45, 0x1 ;  /* 0x0000002d1619bc11 */ /* 0x040fe2000f8e08ff */
[----:B------:R-:W1:Y:S01]  /*8860*/  SHFL.IDX PT, R21, R5, 0x5, 0x181f ;  /* 0x00b81f0005157f89 */ /* 0x000e6200000e0000 */
[----:B------:R-:W-:Y:S01]  /*8870*/  @!P1 LEA R20, R22, UR45, 0x1 ;  /* 0x0000002d16149c11 */ /* 0x000fe2000f8e08ff */
[----:B--2---:R-:W-:Y:S02]  /*8880*/  @!P3 IMAD.X R3, RZ, RZ, R10, P2 ;  /* 0x000000ffff03b224 */ /* 0x004fe400010e060a */
[----:B------:R-:W2:Y:S04]  /*8890*/  SHFL.IDX PT, R10, R8, 0x5, 0x181f ;  /* 0x00b81f00080a7f89 */ /* 0x000ea800000e0000 */
[----:B------:R0:W-:Y:S02]  /*88a0*/  @!P3 LDGSTS.E.BYPASS.LTC128B.128 [R25+0x9c00], desc[UR38][R2.64], !P0 ;  /* 0x09c000000219bfae */ /* 0x0001e4000c101d66 */
[----:B0-----:R-:W-:-:S02]  /*88b0*/  @!P1 LEA R2, P2, R16, R14, 0x1 ;  /* 0x0000000e10029211 */ /* 0x001fc400078408ff */
[----:B------:R-:W0:Y:S03]  /*88c0*/  SHFL.IDX PT, R14, R5, 0x6, 0x181f ;  /* 0x00d81f00050e7f89 */ /* 0x000e2600000e0000 */
[----:B---3--:R-:W-:Y:S02]  /*88d0*/  @!P1 IMAD.X R3, RZ, RZ, R9, P2 ;  /* 0x000000ffff039224 */ /* 0x008fe400010e0609 */
[----:B------:R-:W-:-:S03]  /*88e0*/  VIADD R9, R6, 0x50 ;  /* 0x0000005006097836 */ /* 0x000fc60000000000 */
[----:B------:R1:W-:Y:S01]  /*88f0*/  @!P1 LDGSTS.E.BYPASS.LTC128B.128 [R20+0xa400], desc[UR38][R2.64], !P0 ;  /* 0x0a40000002149fae */ /* 0x0003e2000c101d66 */
[-C--:B------:R-:W-:Y:S01]  /*8900*/  ISETP.GE.AND P1, PT, R11, R4.reuse, PT ;  /* 0x000000040b00720c */ /* 0x080fe20003f26270 */
[----:B------:R-:W-:Y:S01]  /*8910*/  VIADD R11, R6, 0x80 ;  /* 0x00000080060b7836 */ /* 0x000fe20000000000 */
[----:B------:R-:W-:Y:S02]  /*8920*/  ISETP.GE.AND P3, PT, R9, R4, PT ;  /* 0x000000040900720c */ /* 0x000fe40003f66270 */
[----:B------:R-:W3:Y:S04]  /*8930*/  SHFL.IDX PT, R9, R8, 0x6, 0x181f ;  /* 0x00d81f0008097f89 */ /* 0x000ee800000e0000 */
[----:B------:R-:W-:Y:S07]  /*8940*/  SHFL.IDX PT, R8, R8, 0x7, 0x181f ;  /* 0x00f81f0008087f89 */ /* 0x000fee00000e0000 */
[----:B-1----:R-:W-:-:S02]  /*8950*/  @!P3 LEA R2, P2, R16, R21, 0x1 ;  /* 0x000000151002b211 */ /* 0x002fc400078408ff */
[C---:B------:R-:W-:Y:S01]  /*8960*/  @!P3 LEA R25, R22.reuse, UR45, 0x1 ;  /* 0x0000002d1619bc11 */ /* 0x040fe2000f8e08ff */
[----:B------:R-:W-:Y:S02]  /*8970*/  SHFL.IDX PT, R21, R0, RZ, 0x181f ;  /* 0x00181fff00157589 */ /* 0x000fe400000e0000 */
[----:B--2---:R-:W-:Y:S01]  /*8980*/  @!P3 IMAD.X R3, RZ, RZ, R10, P2 ;  /* 0x000000ffff03b224 */ /* 0x004fe200010e060a */
[----:B------:R-:W-:-:S04]  /*8990*/  @!P1 LEA R10, R22, UR45, 0x1 ;  /* 0x0000002d160a9c11 */ /* 0x000fc8000f8e08ff */
[----:B------:R0:W-:Y:S02]  /*89a0*/  @!P3 LDGSTS.E.BYPASS.LTC128B.128 [R25+0xac00], desc[UR38][R2.64], !P0 ;  /* 0x0ac000000219bfae */ /* 0x0001e4000c101d66 */
[----:B0-----:R-:W-:Y:S02]  /*89b0*/  @!P1 LEA R2, P2, R16, R14, 0x1 ;  /* 0x0000000e10029211 */ /* 0x001fe400078408ff */
[----:B------:R0:W1:Y:S03]  /*89c0*/  SHFL.IDX PT, R14, R5, 0x7, 0x181f ;  /* 0x00f81f00050e7f89 */ /* 0x00006600000e0000 */
[----:B---3--:R-:W-:Y:S02]  /*89d0*/  @!P1 IMAD.X R3, RZ, RZ, R9, P2 ;  /* 0x000000ffff039224 */ /* 0x008fe400010e0609 */
[----:B------:R-:W-:-:S03]  /*89e0*/  VIADD R9, R6, 0x70 ;  /* 0x0000007006097836 */ /* 0x000fc60000000000 */
[----:B------:R1:W-:Y:S01]  /*89f0*/  @!P1 LDGSTS.E.BYPASS.LTC128B.128 [R10+0xb400], desc[UR38][R2.64], !P0 ;  /* 0x0b400000020a9fae */ /* 0x0003e2000c101d66 */
[-C--:B------:R-:W-:Y:S01]  /*8a00*/  ISETP.GE.AND P1, PT, R11, R4.reuse, PT ;  /* 0x000000040b00720c */ /* 0x080fe20003f26270 */
[C---:B0-----:R-:W-:Y:S01]  /*8a10*/  VIADD R5, R6.reuse, 0x90 ;  /* 0x0000009006057836 */ /* 0x041fe20000000000 */
[----:B------:R-:W-:Y:S01]  /*8a20*/  ISETP.GE.AND P3, PT, R9, R4, PT ;  /* 0x000000040900720c */ /* 0x000fe20003f66270 */
[----:B------:R-:W-:Y:S01]  /*8a30*/  VIADD R11, R6, 0xa0 ;  /* 0x000000a0060b7836 */ /* 0x000fe20000000000 */
[----:B------:R-:W0:Y:S11]  /*8a40*/  SHFL.IDX PT, R9, R7, RZ, 0x181f ;  /* 0x00181fff07097589 */ /* 0x000e3600000e0000 */
[----:B-1----:R-:W-:-:S02]  /*8a50*/  @!P3 LEA R2, P2, R16, R14, 0x1 ;  /* 0x0000000e1002b211 */ /* 0x002fc400078408ff */
[----:B------:R-:W-:Y:S01]  /*8a60*/  @!P3 LEA R25, R22, UR45, 0x1 ;  /* 0x0000002d1619bc11 */ /* 0x000fe2000f8e08ff */
[----:B------:R-:W-:Y:S01]  /*8a70*/  SHFL.IDX PT, R14, R0, 0x2, 0x181f ;  /* 0x00581f00000e7f89 */ /* 0x000fe200000e0000 */
[----:B------:R-:W-:-:S03]  /*8a80*/  @!P3 IADD3.X R3, RZ, R8, RZ, P2, !PT ;  /* 0x00000008ff03b210 */ /* 0x000fc600017fe4ff */
[----:B------:R-:W-:Y:S04]  /*8a90*/  SHFL.IDX PT, R8, R7, 0x1, 0x181f ;  /* 0x00381f0007087f89 */ /* 0x000fe800000e0000 */
[----:B------:R1:W-:Y:S01]  /*8aa0*/  @!P3 LDGSTS.E.BYPASS.LTC128B.128 [R25+0xbc00], desc[UR38][R2.64], !P0 ;  /* 0x0bc000000219bfae */ /* 0x0003e2000c101d66 */
[----:B------:R-:W-:-:S03]  /*8ab0*/  ISETP.GE.AND P3, PT, R5, R4, PT ;  /* 0x000000040500720c */ /* 0x000fc60003f66270 */
[----:B------:R-:W-:Y:S04]  /*8ac0*/  SHFL.IDX PT, R5, R7, 0x2, 0x181f ;  /* 0x00581f0007057f89 */ /* 0x000fe800000e0000 */
[----:B------:R-:W-:Y:S01]  /*8ad0*/  SHFL.IDX PT, R7, R7, 0x3, 0x181f ;  /* 0x00781f0007077f89 */ /* 0x000fe200000e0000 */
[----:B-1----:R-:W-:Y:S02]  /*8ae0*/  @!P1 LEA R2, P2, R16, R21, 0x1 ;  /* 0x0000001510029211 */ /* 0x002fe400078408ff */
[----:B------:R-:W-:-:S03]  /*8af0*/  @!P1 LEA R21, R22, UR45, 0x1 ;  /* 0x0000002d16159c11 */ /* 0x000fc6000f8e08ff */
[----:B0-----:R-:W-:Y:S02]  /*8b00*/  @!P1 IMAD.X R3, RZ, RZ, R9, P2 ;  /* 0x000000ffff039224 */ /* 0x001fe400010e0609 */
[----:B------:R-:W0:Y:S04]  /*8b10*/  SHFL.IDX PT, R9, R0, 0x1, 0x181f ;  /* 0x00381f0000097f89 */ /* 0x000e2800000e0000 */
[----:B------:R0:W-:Y:S01]  /*8b20*/  @!P1 LDGSTS.E.BYPASS.LTC128B.128 [R21+0xc400], desc[UR38][R2.64], !P0 ;  /* 0x0c40000002159fae */ /* 0x0001e2000c101d66 */
[----:B------:R-:W-:Y:S02]  /*8b30*/  ISETP.GE.AND P1, PT, R11, R4, PT ;  /* 0x000000040b00720c */ /* 0x000fe40003f26270 */
[----:B0-----:R-:W-:Y:S02]  /*8b40*/  @!P3 LEA R2, P2, R16, R9, 0x1 ;  /* 0x000000091002b211 */ /* 0x001fe400078408ff */
[----:B------:R-:W-:-:S03]  /*8b50*/  @!P3 LEA R9, R22, UR45, 0x1 ;  /* 0x0000002d1609bc11 */ /* 0x000fc6000f8e08ff */
[----:B------:R-:W-:-:S05]  /*8b60*/  @!P3 IMAD.X R3, RZ, RZ, R8, P2 ;  /* 0x000000ffff03b224 */ /* 0x000fca00010e0608 */
[----:B------:R0:W-:Y:S02]  /*8b70*/  @!P3 LDGSTS.E.BYPASS.LTC128B.128 [R9+0xcc00], desc[UR38][R2.64], !P0 ;  /* 0x0cc000000209bfae */ /* 0x0001e4000c101d66 */
[----:B0-----:R-:W-:Y:S02]  /*8b80*/  @!P1 LEA R2, P2, R16, R14, 0x1 ;  /* 0x0000000e10029211 */ /* 0x001fe400078408ff */
[----:B------:R0:W1:Y:S02]  /*8b90*/  SHFL.IDX PT, R14, R0, 0x3, 0x181f ;  /* 0x00781f00000e7f89 */ /* 0x00006400000e0000 */
[----:B------:R-:W-:Y:S02]  /*8ba0*/  @!P1 IADD3.X R3, RZ, R5, RZ, P2, !PT ;  /* 0x00000005ff039210 */ /* 0x000fe400017fe4ff */
[----:B------:R-:W-:-:S05]  /*8bb0*/  @!P1 LEA R5, R22, UR45, 0x1 ;  /* 0x0000002d16059c11 */ /* 0x000fca000f8e08ff */
[----:B------:R0:W-:Y:S02]  /*8bc0*/  @!P1 LDGSTS.E.BYPASS.LTC128B.128 [R5+0xd400], desc[UR38][R2.64], !P0 ;  /* 0x0d40000002059fae */ /* 0x0001e4000c101d66 */
.L_x_12932:
[----:B0-----:R-:W-:Y:S02]  /*8bd0*/  VIADD R3, R6, 0xb0 ;  /* 0x000000b006037836 */ /* 0x001fe40000000000 */
[----:B------:R-:W-:-:S03]  /*8be0*/  IMAD.MOV.U32 R0, RZ, RZ, 0x1 ;  /* 0x00000001ff007424 */ /* 0x000fc600078e00ff */
[----:B------:R-:W-:Y:S02]  /*8bf0*/  ISETP.GE.AND P1, PT, R3, R4, PT ;  /* 0x000000040300720c */ /* 0x000fe40003f26270 */
[----:B------:R-:W-:-:S11]  /*8c00*/  SHF.L.U32 R0, R0, 0x1f, RZ ;  /* 0x0000001f00007819 */ /* 0x000fd600000006ff */
[----:B-1----:R-:W-:Y:S02]  /*8c10*/  @!P1 LEA R2, P2, R16, R14, 0x1 ;  /* 0x0000000e10029211 */ /* 0x002fe400078408ff */
[----:B------:R-:W-:-:S03]  /*8c20*/  @!P1 LEA R5, R22, UR45, 0x1 ;  /* 0x0000002d16059c11 */ /* 0x000fc6000f8e08ff */
[----:B------:R-:W-:-:S05]  /*8c30*/  @!P1 IMAD.X R3, RZ, RZ, R7, P2 ;  /* 0x000000ffff039224 */ /* 0x000fca00010e0607 */
[----:B------:R-:W-:Y:S01]  /*8c40*/  @!PT LDS RZ, [RZ] ;  /* 0x00000000fffff984 */ /* 0x000fe20000000800 */
[----:B------:R-:W-:Y:S01]  /*8c50*/  @!PT LDS RZ, [RZ] ;  /* 0x00000000fffff984 */ /* 0x000fe20000000800 */
[----:B------:R-:W-:Y:S01]  /*8c60*/  @!PT LDS RZ, [RZ] ;  /* 0x00000000fffff984 */ /* 0x000fe20000000800 */
[----:B------:R0:W-:Y:S01]  /*8c70*/  @!P1 LDGSTS.E.BYPASS.LTC128B.128 [R5+0xdc00], desc[UR38][R2.64], !P0 ;  /* 0x0dc0000002059fae */ /* 0x0001e2000c101d66 */
[----:B------:R-:W-:Y:S01]  /*8c80*/  NOP ;  /* 0x0000000000007918 */ /* 0x000fe20000000000 */
[----:B------:R-:W-:Y:S02]  /*8c90*/  SYNCS.ARRIVE.TRANS64.RED.A0T1 RZ, [UR45+0x16800], RZ ;  /* 0x016800ffffff79a7 */ /* 0x000fe4000820042d */
[----:B------:R-:W-:Y:S01]  /*8ca0*/  ARRIVES.LDGSTSBAR.64.TRANSCNT [UR45+0x16800] ;  /* 0x01680000ff0079b0 */ /* 0x000fe20008000aad */
[----:B------:R-:W-:Y:S01]  /*8cb0*/  NOP ;  /* 0x0000000000007918 */ /* 0x000fe20000000000 */
[----:B------:R-:W-:Y:S01]  /*8cc0*/  SYNCS.ARRIVE.TRANS64.A1T0 RZ, [UR45+0x16800], RZ ;  /* 0x016800ffffff79a7 */ /* 0x000fe2000810002d */
[----:B------:R-:W1:Y:S02]  /*8cd0*/  SYNCS.PHASECHK.TRANS64.TRYWAIT P0, [UR45+0x16820], R0 ;  /* 0x01682000ff0075a7 */ /* 0x000e64000800016d */
[----:B01----:R-:W-:Y:S05]  /*8ce0*/  @!P0 BRA `(.L_x_12855) ;  /* 0x0000003000ec8947 */ /* 0x003fea0003800000 */
.L_x_12933:
[----:B------:R-:W-:Y:S01]  /*8cf0*/  UIADD3 UR4, UR49, -0x2, URZ ;  /* 0xfffffffe31047890 */ /* 0x000fe2000fffe03f */
[----:B------:R-:W-:Y:S01]  /*8d00*/  IMAD.MOV.U32 R24, RZ, RZ, 0x1 ;  /* 0x00000001ff187424 */ /* 0x000fe200078e00ff */
[----:B------:R-:W-:Y:S02]  /*8d10*/  MOV R20, RZ ;  /* 0x000000ff00147202 */ /* 0x000fe40000000f00 */
[----:B------:R-:W-:-:S06]  /*8d20*/  UISETP.GE.AND UP0, UPT, UR4, UR48, UPT ;  /* 0x000000300400728c */ /* 0x000fcc000bf06270 */
[----:B------:R-:W-:-:S13]  /*8d30*/  PLOP3.LUT P0, PT, PT, PT, UP0, 0x80, 0x0 ;  /* 0x000000000000781c */ /* 0x000fda0003f0f008 */
[----:B------:R-:W-:Y:S05]  /*8d40*/  @!P0 BRA `(.L_x_12856) ;  /* 0x0000000c00f88947 */ /* 0x000fea0003800000 */
[----:B------:R-:W1:Y:S01]  /*8d50*/  S2R R2, SR_TID.X ;  /* 0x0000000000027919 */ /* 0x000e620000002100 */
[----:B------:R-:W-:Y:S01]  /*8d60*/  UIADD3 UR4, UR47, 0x1, URZ ;  /* 0x000000012f047890 */ /* 0x000fe2000fffe03f */
[----:B0-----:R-:W-:Y:S01]  /*8d70*/  LOP3.LUT R3, RZ, UR44, RZ, 0x33, !PT ;  /* 0x0000002cff037c12 */ /* 0x001fe2000f8e33ff */
[----:B------:R-:W-:Y:S01]  /*8d80*/  IMAD.SHL.U32 R4, R16, 0x2, RZ ;  /* 0x0000000210047824 */ /* 0x000fe200078e00ff */
[----:B------:R-:W-:Y:S01]  /*8d90*/  BSSY B0, `(.L_x_12856) ;  /* 0x00000f9000007945 */ /* 0x000fe20003800000 */
[----:B------:R-:W-:Y:S01]  /*8da0*/  UIMAD UR4, UR4, UR40, URZ ;  /* 0x00000028040472a4 */ /* 0x000fe2000f8e023f */
[----:B------:R-:W-:Y:S01]  /*8db0*/  IMAD.MOV.U32 R21, RZ, RZ, 0x1 ;  /* 0x00000001ff157424 */ /* 0x000fe200078e00ff */
[----:B------:R-:W-:-:S04]  /*8dc0*/  MOV R8, RZ ;  /* 0x000000ff00087202 */ /* 0x000fc80000000f00 */
[----:B------:R-:W-:Y:S01]  /*8dd0*/  LOP3.LUT R0, RZ, UR4, RZ, 0x33, !PT ;  /* 0x00000004ff007c12 */ /* 0x000fe2000f8e33ff */
[----:B------:R-:W-:Y:S02]  /*8de0*/  ULDC UR4, c[0x0][0x2f4] ;  /* 0x0000bd0000047ab9 */ /* 0x000fe40000000800 */
[----:B------:R-:W-:Y:S02]  /*8df0*/  ISETP.GE.AND P1, PT, R16, UR4, PT ;  /* 0x0000000410007c0c */ /* 0x000fe4000bf26270 */
[----:B------:R-:W-:-:S04]  /*8e00*/  VIMNMX R3, R0, R3, !PT ;  /* 0x0000000300037248 */ /* 0x000fc80007fe0100 */
[----:B------:R-:W-:Y:S02]  /*8e10*/  IADD3 R26, -R3, -0x2, RZ ;  /* 0xfffffffe031a7810 */ /* 0x000fe40007ffe1ff */
[----:B-1----:R-:W-:-:S04]  /*8e20*/  LOP3.LUT R2, R2, 0x7f, RZ, 0xc0, !PT ;  /* 0x0000007f02027812 */ /* 0x002fc800078ec0ff */
[----:B------:R-:W-:-:S04]  /*8e30*/  SHF.R.U32.HI R2, RZ, 0x3, R2 ;  /* 0x00000003ff027819 */ /* 0x000fc80000011602 */
[----:B------:R-:W-:Y:S02]  /*8e40*/  IADD3 R19, R23, R19, R2 ;  /* 0x0000001317137210 */ /* 0x000fe40007ffe002 */
[----:B------:R-:W-:-:S03]  /*8e50*/  IADD3 R0, -R2, UR43, RZ ;  /* 0x0000002b02007c10 */ /* 0x000fc6000fffe1ff */
[----:B------:R-:W-:Y:S02]  /*8e60*/  VIADD R2, R19, 0xfffffe80 ;  /* 0xfffffe8013027836 */ /* 0x000fe40000000000 */
[C---:B------:R-:W-:Y:S02]  /*8e70*/  IMAD R4, R3.reuse, 0x80, R0 ;  /* 0x0000008003047824 */ /* 0x040fe400078e0200 */
[----:B------:R-:W-:Y:S02]  /*8e80*/  IMAD R0, R3, -0x80, R2 ;  /* 0xffffff8003007824 */ /* 0x000fe400078e0202 */
[----:B------:R-:W-:-:S07]  /*8e90*/  VIADD R4, R4, 0x100 ;  /* 0x0000010004047836 */ /* 0x000fce0000000000 */
.L_x_12869:
[----:B------:R-:W2:Y:S01]  /*8ea0*/  LDL R6, [R1] ;  /* 0x0000000001067983 */ /* 0x000ea20000100800 */
[----:B------:R-:W0:Y:S01]  /*8eb0*/  LDC R2, c[0x0][0x430] ;  /* 0x00010c00ff027b82 */ /* 0x000e220000000800 */
[----:B------:R-:W-:Y:S01]  /*8ec0*/  IMAD.MOV.U32 R9, RZ, RZ, R0 ;  /* 0x000000ffff097224 */ /* 0x000fe200078e0000 */
[----:B------:R-:W-:Y:S01]  /*8ed0*/  ULDC.64 UR4, c[0x0][0x428] ;  /* 0x00010a0000047ab9 */ /* 0x000fe20000000a00 */
[----:B0-----:R-:W-:-:S13]  /*8ee0*/  ISETP.NE.AND P0, PT, R2, 0x1, PT ;  /* 0x000000010200780c */ /* 0x001fda0003f05270 */
[----:B------:R-:W0:Y:S08]  /*8ef0*/  @P0 LDC R3, c[0x0][0x434] ;  /* 0x00010d00ff030b82 */ /* 0x000e300000000800 */
[----:B------:R-:W1:Y:S01]  /*8f00*/  @P0 LDC R5, c[0x0][0x438] ;  /* 0x00010e00ff050b82 */ /* 0x000e620000000800 */
[----:B0-----:R-:W-:-:S05]  /*8f10*/  @P0 IMAD.HI.U32 R2, R0, R3, RZ ;  /* 0x0000000300020227 */ /* 0x001fca00078e00ff */
[----:B-1----:R-:W-:-:S04]  /*8f20*/  @P0 SHF.R.U32.HI R9, RZ, R5, R2 ;  /* 0x00000005ff090219 */ /* 0x002fc80000011602 */
[--C-:B------:R-:W-:Y:S01]  /*8f30*/  SHF.R.S32.HI R3, RZ, 0x1f, R9.reuse ;  /* 0x0000001fff037819 */ /* 0x100fe20000011409 */
[----:B------:R-:W-:-:S04]  /*8f40*/  IMAD.MOV.U32 R2, RZ, RZ, R9 ;  /* 0x000000ffff027224 */ /* 0x000fc800078e0009 */
[----:B------:R-:W-:-:S04]  /*8f50*/  IMAD.WIDE.U32 R2, R28, UR4, R2 ;  /* 0x000000041c027c25 */ /* 0x000fc8000f8e0002 */
[----:B--2---:R-:W-:-:S04]  /*8f60*/  IMAD R5, R6, UR4, RZ ;  /* 0x0000000406057c24 */ /* 0x004fc8000f8e02ff */
[----:B------:R-:W-:Y:S01]  /*8f70*/  IMAD R5, R28, UR5, R5 ;  /* 0x000000051c057c24 */ /* 0x000fe2000f8e0205 */
[----:B------:R-:W-:Y:S02]  /*8f80*/  ULDC.64 UR4, c[0x0][0x418] ;  /* 0x0001060000047ab9 */ /* 0x000fe40000000a00 */
[----:B------:R-:W-:Y:S01]  /*8f90*/  LEA R6, P0, R2, UR4, 0x2 ;  /* 0x0000000402067c11 */ /* 0x000fe2000f8010ff */
[----:B------:R-:W-:-:S05]  /*8fa0*/  IMAD.IADD R3, R5, 0x1, R3 ;  /* 0x0000000105037824 */ /* 0x000fca00078e0203 */
[----:B------:R-:W-:-:S05]  /*8fb0*/  LEA.HI.X R7, R2, UR5, R3, 0x2, P0 ;  /* 0x0000000502077c11 */ /* 0x000fca00080f1403 */
[----:B------:R-:W2:Y:S01]  /*8fc0*/  LDG.E R5, desc[UR38][R6.64] ;  /* 0x0000002606057981 */ /* 0x000ea2000c1e1900 */
[----:B------:R-:W-:-:S06]  /*8fd0*/  ULOP3.LUT UR6, UR41, 0x2, URZ, 0xfc, !UPT ;  /* 0x0000000229067892 */ /* 0x000fcc000f8efc3f */
[----:B------:R-:W-:Y:S01]  /*8fe0*/  MOV R10, UR6 ;  /* 0x00000006000a7c02 */ /* 0x000fe20008000f00 */
        /* <DEDUP_REMOVED lines=9> */
.L_x_12857:
[----:B------:R-:W-:Y:S01]  /*9080*/  LEA R7, R20, UR45, 0x3 ;  /* 0x0000002d14077c11 */ /* 0x000fe2000f8e18ff */
[----:B------:R-:W-:Y:S01]  /*9090*/  BSSY B1, `(.L_x_12858) ;  /* 0x0000004000017945 */ /* 0x000fe20003800000 */
[----:B------:R-:W-:-:S04]  /*90a0*/  SHF.L.U32 R2, R24, 0x1f, RZ ;  /* 0x0000001f18027819 */ /* 0x000fc800000006ff */
[----:B------:R-:W0:Y:S02]  /*90b0*/  SYNCS.PHASECHK.TRANS64.TRYWAIT P0, [R7+URZ+0x16840], R2 ;  /* 0x01684002070075a7 */ /* 0x000e24000800017f */
[----:B0-----:R-:W-:Y:S05]  /*90c0*/  @!P0 BRA `(.L_x_12859) ;  /* 0x00000030000c8947 */ /* 0x001fea0003800000 */
.L_x_12934:
[----:B------:R-:W-:Y:S05]  /*90d0*/  BSYNC B1 ;  /* 0x0000000000017941 */ /* 0x000fea0003800000 */
.L_x_12858:
[----:B------:R-:W-:Y:S01]  /*90e0*/  ULDC UR4, c[0x0][0x430] ;  /* 0x00010c0000047ab9 */ /* 0x000fe20000000800 */
[----:B------:R-:W-:Y:S01]  /*90f0*/  R2UR UR6, R27 ;  /* 0x000000001b0672ca */ /* 0x000fe200000e0000 */
[----:B------:R-:W-:Y:S01]  /*9100*/  UIADD3 UR4, -UR4, URZ, URZ ;  /* 0x0000003f04047290 */ /* 0x000fe2000fffe13f */
[----:B------:R-:W-:-:S05]  /*9110*/  LOP3.LUT P2, RZ, R29, 0x1, RZ, 0xc0, !PT ;  /* 0x000000011dff7812 */ /* 0x000fca000784c0ff */
[----:B------:R-:W-:Y:S01]  /*9120*/  IMAD R6, R9, UR4, R0 ;  /* 0x0000000409067c24 */ /* 0x000fe2000f8e0200 */
[----:B------:R-:W-:-:S04]  /*9130*/  ULDC.64 UR4, c[0x0][0x300] ;  /* 0x0000c00000047ab9 */ /* 0x000fc80000000a00 */
[----:B------:R-:W-:-:S05]  /*9140*/  SHF.R.S32.HI R23, RZ, 0x1f, R6 ;  /* 0x0000001fff177819 */ /* 0x000fca0000011406 */
        /* <DEDUP_REMOVED lines=15> */
[----:B------:R-:W-:Y:S01]  /*9240*/  IMAD R9, R20, 0x2000, R22 ;  /* 0x0000200014097824 */ /* 0x000fe200078e0216 */
[----:B------:R-:W-:Y:S02]  /*9250*/  LEA R10, P0, R2, UR6, 0x1 ;  /* 0x00000006020a7c11 */ /* 0x000fe4000f8008ff */
[----:B------:R-:W-:Y:S01]  /*9260*/  IADD3 R19, R3, UR4, RZ ;  /* 0x0000000403137c10 */ /* 0x000fe2000fffe0ff */
[----:B------:R-:W-:-:S03]  /*9270*/  UMOV UR4, 0xffffffff ;  /* 0xffffffff00047882 */ /* 0x000fc60000000000 */
[----:B------:R-:W-:Y:S01]  /*9280*/  LEA.HI.X R19, R2, UR7, R19, 0x1, P0 ;  /* 0x0000000702137c11 */ /* 0x000fe200080f0c13 */
[----:B------:R-:W-:Y:S06]  /*9290*/  BRA.DIV UR4, `(.L_x_12860) ;  /* 0x0000002e04ac7947 */ /* 0x000fec000b800000 */
[----:B------:R-:W0:Y:S01]  /*92a0*/  SHFL.IDX PT, R2, R10, RZ, 0x181f ;  /* 0x00181fff0a027589 */ /* 0x000e2200000e0000 */
[----:B------:R-:W-:Y:S01]  /*92b0*/  IMAD.SHL.U32 R11, R16, 0x2, RZ ;  /* 0x00000002100b7824 */ /* 0x000fe200078e00ff */
[----:B------:R-:W-:Y:S02]  /*92c0*/  LEA R9, R9, UR45, 0x1 ;  /* 0x0000002d09097c11 */ /* 0x000fe4000f8e08ff */
[----:B------:R-:W1:Y:S04]  /*92d0*/  SHFL.IDX PT, R3, R19, RZ, 0x181f ;  /* 0x00181fff13037589 */ /* 0x000e6800000e0000 */
[----:B------:R-:W-:Y:S01]  /*92e0*/  SHFL.IDX PT, R14, R10, 0x7, 0x181f ;  /* 0x00f81f000a0e7f89 */ /* 0x000fe200000e0000 */
[----:B0-----:R-:W-:-:S05]  /*92f0*/  IADD3 R2, P0, R2, R11, RZ ;  /* 0x0000000b02027210 */ /* 0x001fca0007f1e0ff */
[----:B-1----:R-:W-:-:S05]  /*9300*/  IMAD.X R3, RZ, RZ, R3, P0 ;  /* 0x000000ffff037224 */ /* 0x002fca00000e0603 */
[----:B------:R0:W-:Y:S04]  /*9310*/  LDGSTS.E.BYPASS.LTC128B.128 [R9+0xe400], desc[UR38][R2.64], !P2 ;  /* 0x0e40000002097fae */ /* 0x0001e8000d101d66 */
[----:B0-----:R-:W0:Y:S04]  /*9320*/  SHFL.IDX PT, R2, R10, 0x1, 0x181f ;  /* 0x00381f000a027f89 */ /* 0x001e2800000e0000 */
[----:B------:R-:W1:Y:S01]  /*9330*/  SHFL.IDX PT, R3, R19, 0x1, 0x181f ;  /* 0x00381f0013037f89 */ /* 0x000e6200000e0000 */
[----:B0-----:R-:W-:-:S05]  /*9340*/  IADD3 R2, P0, R2, R11, RZ ;  /* 0x0000000b02027210 */ /* 0x001fca0007f1e0ff */
[----:B-1----:R-:W-:-:S05]  /*9350*/  IMAD.X R3, RZ, RZ, R3, P0 ;  /* 0x000000ffff037224 */ /* 0x002fca00000e0603 */
[----:B------:R0:W-:Y:S04]  /*9360*/  LDGSTS.E.BYPASS.LTC128B.128 [R9+0xec00], desc[UR38][R2.64], !P2 ;  /* 0x0ec0000002097fae */ /* 0x0001e8000d101d66 */
[----:B0-----:R-:W0:Y:S04]  /*9370*/  SHFL.IDX PT, R2, R10, 0x2, 0x181f ;  /* 0x00581f000a027f89 */ /* 0x001e2800000e0000 */
[----:B------:R-:W1:Y:S01]  /*9380*/  SHFL.IDX PT, R3, R19, 0x2, 0x181f ;  /* 0x00581f0013037f89 */ /* 0x000e6200000e0000 */
[----:B0-----:R-:W-:-:S04]  /*9390*/  IADD3 R2, P0, R2, R11, RZ ;  /* 0x0000000b02027210 */ /* 0x001fc80007f1e0ff */
[----:B-1----:R-:W-:-:S05]  /*93a0*/  IADD3.X R3, RZ, R3, RZ, P0, !PT ;  /* 0x00000003ff037210 */ /* 0x002fca00007fe4ff */
        /* <DEDUP_REMOVED lines=17> */
[----:B------:R-:W1:Y:S04]  /*94c0*/  SHFL.IDX PT, R3, R19, 0x6, 0x181f ;  /* 0x00d81f0013037f89 */ /* 0x000e6800000e0000 */
[----:B------:R-:W2:Y:S01]  /*94d0*/  SHFL.IDX PT, R19, R19, 0x7, 0x181f ;  /* 0x00f81f0013137f89 */ /* 0x000ea200000e0000 */
[----:B0-----:R-:W-:-:S05]  /*94e0*/  IADD3 R2, P0, R2, R11, RZ ;  /* 0x0000000b02027210 */ /* 0x001fca0007f1e0ff */
[----:B-1----:R-:W-:-:S05]  /*94f0*/  IMAD.X R3, RZ, RZ, R3, P0 ;  /* 0x000000ffff037224 */ /* 0x002fca00000e0603 */
[----:B--2---:R0:W-:Y:S03]  /*9500*/  LDGSTS.E.BYPASS.LTC128B.128 [R9+0x11400], desc[UR38][R2.64], !P2 ;  /* 0x1140000002097fae */ /* 0x0041e6000d101d66 */
.L_x_12952:
[----:B0-----:R-:W-:-:S04]  /*9510*/  SHF.L.U32 R2, R16, 0x1, RZ ;  /* 0x0000000110027819 */ /* 0x001fc800000006ff */
[----:B------:R-:W-:-:S05]  /*9520*/  IADD3 R2, P0, R14, R2, RZ ;  /* 0x000000020e027210 */ /* 0x000fca0007f1e0ff */
[----:B------:R-:W-:Y:S01]  /*9530*/  IMAD.X R3, RZ, RZ, R19, P0 ;  /* 0x000000ffff037224 */ /* 0x000fe200000e0613 */
[----:B------:R-:W-:-:S04]  /*9540*/  PLOP3.LUT P0, PT, PT, PT, PT, 0x80, 0x0 ;  /* 0x000000000000781c */ /* 0x000fc80003f0f070 */
[----:B------:R-:W-:Y:S01]  /*9550*/  @!PT LDS RZ, [RZ] ;  /* 0x00000000fffff984 */ /* 0x000fe20000000800 */
[----:B------:R-:W-:Y:S01]  /*9560*/  @!PT LDS RZ, [RZ] ;  /* 0x00000000fffff984 */ /* 0x000fe20000000800 */
[----:B------:R-:W-:Y:S01]  /*9570*/  @!PT LDS RZ, [RZ] ;  /* 0x00000000fffff984 */ /* 0x000fe20000000800 */
[----:B------:R0:W-:Y:S01]  /*9580*/  LDGSTS.E.BYPASS.LTC128B.128 [R9+0x11c00], desc[UR38][R2.64], !P2 ;  /* 0x11c0000002097fae */ /* 0x0001e2000d101d66 */
[----:B------:R-:W-:-:S08]  /*9590*/  NOP ;  /* 0x0000000000007918 */ /* 0x000fd00000000000 */
.L_x_12861:
        /* <DEDUP_REMOVED lines=12> */
.L_x_12862:
[----:B------:R0:W-:Y:S01]  /*9660*/  SYNCS.ARRIVE.TRANS64.A1T0 RZ, [R7+URZ+0x16830], RZ ;  /* 0x016830ff07ff79a7 */ /* 0x0001e2000810003f */
[----:B------:R-:W-:Y:S05]  /*9670*/  @!P3 BRA `(.L_x_12863) ;  /* 0x000000000004b947 */ /* 0x000fea0003800000 */
[----:B------:R-:W-:Y:S01]  /*9680*/  BPT.TRAP 0x1 ;  /* 0x000000040000795c */ /* 0x000fe20000300000 */
.L_x_12863:
[----:B------:R-:W-:Y:S01]  /*9690*/  SHF.L.U32 R2, R21, 0x1f, RZ ;  /* 0x0000001f15027819 */ /* 0x000fe200000006ff */
[----:B------:R-:W-:Y:S01]  /*96a0*/  BSSY B1, `(.L_x_12864) ;  /* 0x0000004000017945 */ /* 0x000fe20003800000 */
[----:B0-----:R-:W-:-:S04]  /*96b0*/  LEA R7, R8, UR45, 0x3 ;  /* 0x0000002d08077c11 */ /* 0x001fc8000f8e18ff */
[----:B------:R-:W0:Y:S02]  /*96c0*/  SYNCS.PHASECHK.TRANS64.TRYWAIT P0, [R7+URZ+0x16860], R2 ;  /* 0x01686002070075a7 */ /* 0x000e24000800017f */
[----:B0-----:R-:W-:Y:S05]  /*96d0*/  @!P0 BRA `(.L_x_12865) ;  /* 0x0000003000fc8947 */ /* 0x001fea0003800000 */
.L_x_12953:
[----:B------:R-:W-:Y:S05]  /*96e0*/  BSYNC B1 ;  /* 0x0000000000017941 */ /* 0x000fea0003800000 */
.L_x_12864:
[----:B------:R-:W-:Y:S01]  /*96f0*/  UMOV UR4, 0xffffffff ;  /* 0xffffffff00047882 */ /* 0x000fe20000000000 */
[----:B------:R-:W-:Y:S02]  /*9700*/  IMAD R8, R8, 0x2000, R22 ;  /* 0x0000200008087824 */ /* 0x000fe400078e0216 */
[----:B------:R-:W-:Y:S01]  /*9710*/  IMAD.SHL.U32 R19, R16, 0x2, RZ ;  /* 0x0000000210137824 */ /* 0x000fe200078e00ff */
[----:B------:R-:W-:Y:S06]  /*9720*/  BRA.DIV UR4, `(.L_x_12866) ;  /* 0x0000003204fc7947 */ /* 0x000fec000b800000 */
[----:B------:R-:W0:Y:S01]  /*9730*/  SHFL.IDX PT, R14, R17, RZ, 0x181f ;  /* 0x00181fff110e7589 */ /* 0x000e2200000e0000 */
[----:B------:R-:W-:Y:S02]  /*9740*/  ISETP.LT.OR P0, PT, R4, 0x1, P1 ;  /* 0x000000010400780c */ /* 0x000fe40000f01670 */
[----:B------:R-:W-:Y:S01]  /*9750*/  LEA R8, R8, UR45, 0x1 ;  /* 0x0000002d08087c11 */ /* 0x000fe2000f8e08ff */
[----:B------:R-:W1:Y:S04]  /*9760*/  SHFL.IDX PT, R3, R18, RZ, 0x181f ;  /* 0x00181fff12037589 */ /* 0x000e6800000e0000 */
[----:B------:R-:W2:Y:S04]  /*9770*/  SHFL.IDX PT, R11, R17, 0x1, 0x181f ;  /* 0x00381f00110b7f89 */ /* 0x000ea800000e0000 */
[----:B------:R-:W3:Y:S04]  /*9780*/  SHFL.IDX PT, R9, R18, 0x1, 0x181f ;  /* 0x00381f0012097f89 */ /* 0x000ee800000e0000 */
[----:B------:R-:W4:Y:S04]  /*9790*/  SHFL.IDX PT, R12, R17, 0x2, 0x181f ;  /* 0x00581f00110c7f89 */ /* 0x000f2800000e0000 */
[----:B------:R-:W5:Y:S01]  /*97a0*/  SHFL.IDX PT, R10, R18, 0x2, 0x181f ;  /* 0x00581f00120a7f89 */ /* 0x000f6200000e0000 */
[----:B0-----:R-:W-:-:S03]  /*97b0*/  IADD3 R2, P2, R14, R19, RZ ;  /* 0x000000130e027210 */ /* 0x001fc60007f5e0ff */
[----:B------:R-:W-:Y:S01]  /*97c0*/  SHFL.IDX PT, R14, R17, 0x7, 0x181f ;  /* 0x00f81f00110e7f89 */ /* 0x000fe200000e0000 */
[----:B-1----:R-:W-:-:S05]  /*97d0*/  IADD3.X R3, RZ, R3, RZ, P2, !PT ;  /* 0x00000003ff037210 */ /* 0x002fca00017fe4ff */
[----:B------:R2:W-:Y:S01]  /*97e0*/  LDGSTS.E.BYPASS.LTC128B.128 [R8+0x400], desc[UR38][R2.64], !P0 ;  /* 0x0040000002087fae */ /* 0x0005e2000c101d66 */
[C---:B------:R-:W-:Y:S02]  /*97f0*/  ISETP.LT.OR P0, PT, R4.reuse, 0x11, P1 ;  /* 0x000000110400780c */ /* 0x040fe40000f01670 */
[----:B--2---:R-:W-:Y:S02]  /*9800*/  IADD3 R2, P2, R11, R19, RZ ;  /* 0x000000130b027210 */ /* 0x004fe40007f5e0ff */
[----:B------:R-:W0:Y:S03]  /*9810*/  SHFL.IDX PT, R11, R17, 0x3, 0x181f ;  /* 0x00781f00110b7f89 */ /* 0x000e2600000e0000 */
[----:B---3--:R-:W-:Y:S02]  /*9820*/  IMAD.X R3, RZ, RZ, R9, P2 ;  /* 0x000000ffff037224 */ /* 0x008fe400010e0609 */
[----:B------:R-:W1:Y:S04]  /*9830*/  SHFL.IDX PT, R9, R18, 0x3, 0x181f ;  /* 0x00781f0012097f89 */ /* 0x000e6800000e0000 */
[----:B------:R4:W-:Y:S01]  /*9840*/  LDGSTS.E.BYPASS.LTC128B.128 [R8+0xc00], desc[UR38][R2.64], !P0 ;  /* 0x00c0000002087fae */ /* 0x0009e2000c101d66 */
[----:B------:R-:W-:-:S02]  /*9850*/  ISETP.LT.OR P0, PT, R4, 0x21, P1 ;  /* 0x000000210400780c */ /* 0x000fc40000f01670 */
[----:B----4-:R-:W-:Y:S02]  /*9860*/  IADD3 R2, P2, R12, R19, RZ ;  /* 0x000000130c027210 */ /* 0x010fe40007f5e0ff */
[----:B------:R-:W2:Y:S03]  /*9870*/  SHFL.IDX PT, R12, R17, 0x4, 0x181f ;  /* 0x00981f00110c7f89 */ /* 0x000ea600000e0000 */
[----:B-----5:R-:W-:Y:S02]  /*9880*/  IMAD.X R3, RZ, RZ, R10, P2 ;  /* 0x000000ffff037224 */ /* 0x020fe400010e060a */
[----:B------:R-:W3:Y:S04]  /*9890*/  SHFL.IDX PT, R10, R18, 0x4, 0x181f ;  /* 0x00981f00120a7f89 */ /* 0x000ee800000e0000 */
[----:B------:R0:W-:Y:S01]  /*98a0*/  LDGSTS.E.BYPASS.LTC128B.128 [R8+0x1400], desc[UR38][R2.64], !P0 ;  /* 0x0140000002087fae */ /* 0x0001e2000c101d66 */
[----:B------:R-:W-:-:S02]  /*98b0*/  ISETP.LT.OR P0, PT, R4, 0x31, P1 ;  /* 0x000000310400780c */ /* 0x000fc40000f01670 */
[----:B0-----:R-:W-:Y:S02]  /*98c0*/  IADD3 R2, P2, R11, R19, RZ ;  /* 0x000000130b027210 */ /* 0x001fe40007f5e0ff */
[----:B------:R-:W0:Y:S03]  /*98d0*/  SHFL.IDX PT, R11, R17, 0x5, 0x181f ;  /* 0x00b81f00110b7f89 */ /* 0x000e2600000e0000 */
[----:B-1----:R-:W-:Y:S02]  /*98e0*/  IMAD.X R3, RZ, RZ, R9, P2 ;  /* 0x000000ffff037224 */ /* 0x002fe400010e0609 */
[----:B------:R-:W1:Y:S04]  /*98f0*/  SHFL.IDX PT, R9, R18, 0x5, 0x181f ;  /* 0x00b81f0012097f89 */ /* 0x000e6800000e0000 */
[----:B------:R2:W-:Y:S01]  /*9900*/  LDGSTS.E.BYPASS.LTC128B.128 [R8+0x1c00], desc[UR38][R2.64], !P0 ;  /* 0x01c0000002087fae */ /* 0x0005e2000c101d66 */
[----:B------:R-:W-:-:S02]  /*9910*/  ISETP.LT.OR P0, PT, R4, 0x41, P1 ;  /* 0x000000410400780c */ /* 0x000fc40000f01670 */
[----:B--2---:R-:W-:Y:S02]  /*9920*/  IADD3 R2, P2, R12, R19, RZ ;  /* 0x000000130c027210 */ /* 0x004fe40007f5e0ff */
[----:B------:R-:W2:Y:S03]  /*9930*/  SHFL.IDX PT, R12, R17, 0x6, 0x181f ;  /* 0x00d81f00110c7f89 */ /* 0x000ea600000e0000 */
[----:B---3--:R-:W-:Y:S02]  /*9940*/  IMAD.X R3, RZ, RZ, R10, P2 ;  /* 0x000000ffff037224 */ /* 0x008fe400010e060a */
[----:B------:R-:W3:Y:S04]  /*9950*/  SHFL.IDX PT, R10, R18, 0x6, 0x181f ;  /* 0x00d81f00120a7f89 */ /* 0x000ee800000e0000 */
[----:B------:R0:W-:Y:S01]  /*9960*/  LDGSTS.E.BYPASS.LTC128B.128 [R8+0x2400], desc[UR38][R2.64], !P0 ;  /* 0x0240000002087fae */ /* 0x0001e2000c101d66 */
[----:B------:R-:W-:-:S03]  /*9970*/  ISETP.LT.OR P0, PT, R4, 0x51, P1 ;  /* 0x000000510400780c */ /* 0x000fc60000f01670 */
[----:B------:R-:W4:Y:S01]  /*9980*/  SHFL.IDX PT, R18, R18, 0x7, 0x181f ;  /* 0x00f81f0012127f89 */ /* 0x000f2200000e0000 */
[----:B0-----:R-:W-:-:S04]  /*9990*/  IADD3 R2, P2, R11, R19, RZ ;  /* 0x000000130b027210 */ /* 0x001fc80007f5e0ff */
[----:B-1----:R-:W-:-:S05]  /*99a0*/  IADD3.X R3, RZ, R9, RZ, P2, !PT ;  /* 0x00000009ff037210 */ /* 0x002fca00017fe4ff */
[----:B------:R2:W-:Y:S01]  /*99b0*/  LDGSTS.E.BYPASS.LTC128B.128 [R8+0x2c00], desc[UR38][R2.64], !P0 ;  /* 0x02c0000002087fae */ /* 0x0005e2000c101d66 */
[----:B------:R-:W-:Y:S02]  /*99c0*/  ISETP.LT.OR P0, PT, R4, 0x61, P1 ;  /* 0x000000610400780c */ /* 0x000fe40000f01670 */
[----:B--2---:R-:W-:-:S05]  /*99d0*/  IADD3 R2, P2, R12, R19, RZ ;  /* 0x000000130c027210 */ /* 0x004fca0007f5e0ff */
[----:B---3--:R-:W-:-:S06]  /*99e0*/  IMAD.X R3, RZ, RZ, R10, P2 ;  /* 0x000000ffff037224 */ /* 0x008fcc00010e060a */
[----:B----4-:R0:W-:Y:S02]  /*99f0*/  LDGSTS.E.BYPASS.LTC128B.128 [R8+0x3400], desc[UR38][R2.64], !P0 ;  /* 0x0340000002087fae */ /* 0x0101e4000c101d66 */
.L_x_12971:
[----:B------:R-:W-:Y:S01]  /*9a00*/  ISETP.LT.OR P0, PT, R4, 0x71, P1 ;  /* 0x000000710400780c */ /* 0x000fe20000f01670 */
[----:B------:R-:W-:Y:S01]  /*9a10*/  ULDC.64 UR4, c[0x0][0x328] ;  /* 0x0000ca0000047ab9 */ /* 0x000fe20000000a00 */
[----:B0-----:R-:W-:Y:S01]  /*9a20*/  IADD3 R2, P2, R14, R19, RZ ;  /* 0x000000130e027210 */ /* 0x001fe20007f5e0ff */
[----:B------:R-:W-:-:S04]  /*9a30*/  IMAD R23, R23, UR4, RZ ;  /* 0x0000000417177c24 */ /* 0x000fc8000f8e02ff */
[----:B------:R-:W-:Y:S02]  /*9a40*/  IMAD.X R3, RZ, RZ, R18, P2 ;  /* 0x000000ffff037224 */ /* 0x000fe400010e0612 */
[----:B------:R-:W-:-:S04]  /*9a50*/  IMAD R23, R6, UR5, R23 ;  /* 0x0000000506177c24 */ /* 0x000fc8000f8e0217 */
[----:B------:R-:W-:Y:S01]  /*9a60*/  @!PT LDS RZ, [RZ] ;  /* 0x00000000fffff984 */ /* 0x000fe20000000800 */
[----:B------:R-:W-:Y:S01]  /*9a70*/  @!PT LDS RZ, [RZ] ;  /* 0x00000000fffff984 */ /* 0x000fe20000000800 */
[----:B------:R-:W-:Y:S01]  /*9a80*/  @!PT LDS RZ, [RZ] ;  /* 0x00000000fffff984 */ /* 0x000fe20000000800 */
        /* <DEDUP_REMOVED lines=10> */
.L_x_12867:
        /* <DEDUP_REMOVED lines=8> */
[----:B------:R-:W-:-:S04]  /*9bb0*/  MOV R5, UR5 ;  /* 0x0000000500057c02 */ /* 0x000fc80008000f00 */
[----:B------:R-:W-:-:S13]  /*9bc0*/  ISETP.NE.AND P3, PT, R5, 0x3, PT ;  /* 0x000000030500780c */ /* 0x000fda0003f65270 */
[----:B------:R-:W-:Y:S05]  /*9bd0*/  @!P3 BRA `(.L_x_12868) ;  /* 0x000000000004b947 */ /* 0x000fea0003800000 */
[----:B------:R-:W-:Y:S01]  /*9be0*/  BPT.TRAP 0x1 ;  /* 0x000000040000795c */ /* 0x000fe20000300000 */
.L_x_12868:
[----:B------:R-:W-:Y:S01]  /*9bf0*/  R2UR UR4, R27 ;  /* 0x000000001b0472ca */ /* 0x000fe200000e0000 */
[----:B------:R-:W-:Y:S01]  /*9c00*/  ULDC.64 UR6, c[0x0][0x330] ;  /* 0x0000cc0000067ab9 */ /* 0x000fe20000000a00 */
[----:B------:R-:W-:Y:S01]  /*9c10*/  VIADD R26, R26, 0xffffffff ;  /* 0xffffffff1a1a7836 */ /* 0x000fe20000000000 */
[----:B------:R0:W-:Y:S01]  /*9c20*/  SYNCS.ARRIVE.TRANS64.A1T0 RZ, [R7+URZ+0x16850], RZ ;  /* 0x016850ff07ff79a7 */ /* 0x0001e2000810003f */
[----:B------:R-:W-:Y:S01]  /*9c30*/  IMAD.U32 R3, RZ, RZ, UR6 ;  /* 0x00000006ff037e24 */ /* 0x000fe2000f8e00ff */
[----:B------:R-:W-:Y:S01]  /*9c40*/  IADD3 R4, R4, 0x80, RZ ;  /* 0x0000008004047810 */ /* 0x000fe20007ffe0ff */
[----:B------:R-:W-:Y:S01]  /*9c50*/  IMAD.MOV.U32 R18, RZ, RZ, R2 ;  /* 0x000000ffff127224 */ /* 0x000fe200078e0002 */
[----:B------:R-:W-:Y:S01]  /*9c60*/  ISETP.GT.AND P0, PT, R26, UR48, PT ;  /* 0x000000301a007c0c */ /* 0x000fe2000bf04270 */
[----:B------:R-:W-:Y:S02]  /*9c70*/  VIADD R0, R0, 0xffffff80 ;  /* 0xffffff8000007836 */ /* 0x000fe40000000000 */
[----:B------:R-:W-:-:S03]  /*9c80*/  IMAD.WIDE.U32 R18, R3, UR42, R18 ;  /* 0x0000002a03127c25 */ /* 0x000fc6000f8e0012 */
[----:B------:R-:W-:Y:S01]  /*9c90*/  UIMAD UR4, UR4, UR6, URZ ;  /* 0x00000006040472a4 */ /* 0x000fe2000f8e023f */
[----:B------:R-:W-:Y:S02]  /*9ca0*/  IMAD.MOV.U32 R21, RZ, RZ, R24 ;  /* 0x000000ffff157224 */ /* 0x000fe400078e0018 */
[----:B------:R-:W-:Y:S01]  /*9cb0*/  IMAD.MOV.U32 R8, RZ, RZ, R20 ;  /* 0x000000ffff087224 */ /* 0x000fe200078e0014 */
[----:B------:R-:W-:-:S03]  /*9cc0*/  UIMAD UR4, UR42, UR7, UR4 ;  /* 0x000000072a0472a4 */ /* 0x000fc6000f8e0204 */
[----:B------:R-:W-:Y:S02]  /*9cd0*/  ULDC.64 UR6, c[0x0][0x318] ;  /* 0x0000c60000067ab9 */ /* 0x000fe40000000a00 */
[----:B------:R-:W-:Y:S01]  /*9ce0*/  LEA R17, P2, R18, UR6, 0x1 ;  /* 0x0000000612117c11 */ /* 0x000fe2000f8408ff */
[----:B------:R-:W-:-:S05]  /*9cf0*/  VIADD R3, R19, UR4 ;  /* 0x0000000413037c36 */ /* 0x000fca0008000000 */
[----:B------:R-:W-:Y:S01]  /*9d00*/  LEA.HI.X R18, R18, UR7, R3, 0x1, P2 ;  /* 0x0000000712127c11 */ /* 0x000fe200090f0c03 */
[----:B0-----:R-:W-:Y:S06]  /*9d10*/  @P0 BRA `(.L_x_12869) ;  /* 0xfffffff000600947 */ /* 0x001fec000383ffff */
[----:B------:R-:W-:Y:S05]  /*9d20*/  BSYNC B0 ;  /* 0x0000000000007941 */ /* 0x000fea0003800000 */
.L_x_12856:
[----:B------:R-:W-:-:S06]  /*9d30*/  ULOP3.LUT UR4, UR41, 0x2, URZ, 0xfc, !UPT ;  /* 0x0000000229047892 */ /* 0x000fcc000f8efc3f */
[----:B0-----:R-:W-:-:S05]  /*9d40*/  IMAD.U32 R0, RZ, RZ, UR4 ;  /* 0x00000004ff007e24 */ /* 0x001fca000f8e00ff */
[----:B------:R-:W-:-:S13]  /*9d50*/  ISETP.NE.AND P0, PT, R0, 0x3, PT ;  /* 0x000000030000780c */ /* 0x000fda0003f05270 */
[----:B------:R-:W-:Y:S05]  /*9d60*/  @!P0 BRA `(.L_x_12870) ;  /* 0x0000000000048947 */ /* 0x000fea0003800000 */
[----:B------:R-:W-:Y:S01]  /*9d70*/  BPT.TRAP 0x1 ;  /* 0x000000040000795c */ /* 0x000fe20000300000 */
.L_x_12870:
[----:B------:R-:W-:Y:S01]  /*9d80*/  LEA R0, R20, UR45, 0x3 ;  /* 0x0000002d14007c11 */ /* 0x000fe2000f8e18ff */
        /* <DEDUP_REMOVED lines=11> */
.L_x_12972:
[----:B------:R-:W-:Y:S05]  /*9e40*/  BSYNC B0 ;  /* 0x0000000000007941 */ /* 0x000fea0003800000 */
.L_x_12871:
[----:B------:R-:W-:-:S03]  /*9e50*/  UMOV UR4, 0xffffffff ;  /* 0xffffffff00047882 */ /* 0x000fc60000000000 */
[----:B------:R-:W-:Y:S05]  /*9e60*/  BRA.DIV UR4, `(.L_x_12873) ;  /* 0x00000036048c7947 */ /* 0x000fea000b800000 */
[----:B------:R-:W1:Y:S01]  /*9e70*/  SHFL.IDX PT, R14, R17, RZ, 0x181f ;  /* 0x00181fff110e7589 */ /* 0x000e6200000e0000 */
[----:B------:R-:W-:Y:S01]  /*9e80*/  ULDC UR4, c[0x0][0x2f4] ;  /* 0x0000bd0000047ab9 */ /* 0x000fe20000000800 */
[----:B------:R-:W-:Y:S02]  /*9e90*/  LEA R4, R4, UR45, 0x1 ;  /* 0x0000002d04047c11 */ /* 0x000fe4000f8e08ff */
[----:B------:R-:W2:Y:S01]  /*9ea0*/  SHFL.IDX PT, R21, R17, 0x2, 0x181f ;  /* 0x00581f0011157f89 */ /* 0x000ea200000e0000 */
[C---:B------:R-:W-:Y:S01]  /*9eb0*/  ISETP.GE.AND P0, PT, R16.reuse, UR4, PT ;  /* 0x0000000410007c0c */ /* 0x040fe2000bf06270 */
[----:B------:R-:W-:Y:S02]  /*9ec0*/  IMAD.SHL.U32 R16, R16, 0x2, RZ ;  /* 0x0000000210107824 */ /* 0x000fe400078e00ff */
[----:B------:R-:W3:Y:S01]  /*9ed0*/  SHFL.IDX PT, R9, R17, 0x1, 0x181f ;  /* 0x00381f0011097f89 */ /* 0x000ee200000e0000 */
[C---:B------:R-:W-:Y:S02]  /*9ee0*/  ISETP.LT.OR P2, PT, R5.reuse, 0x1, P0 ;  /* 0x000000010500780c */ /* 0x040fe40000741670 */
[----:B------:R-:W-:Y:S01]  /*9ef0*/  ISETP.LT.OR P1, PT, R5, 0x11, P0 ;  /* 0x000000110500780c */ /* 0x000fe20000721670 */
[----:B0-----:R-:W0:Y:S04]  /*9f00*/  SHFL.IDX PT, R3, R18, RZ, 0x181f ;  /* 0x00181fff12037589 */ /* 0x001e2800000e0000 */
[----:B------:R-:W4:Y:S04]  /*9f10*/  SHFL.IDX PT, R19, R18, 0x2, 0x181f ;  /* 0x00581f0012137f89 */ /* 0x000f2800000e0000 */
[----:B------:R-:W5:Y:S01]  /*9f20*/  SHFL.IDX PT, R7, R18, 0x1, 0x181f ;  /* 0x00381f0012077f89 */ /* 0x000f6200000e0000 */
[----:B-1----:R-:W-:-:S03]  /*9f30*/  IADD3 R8, P4, R14, R16, RZ ;  /* 0x000000100e087210 */ /* 0x002fc60007f9e0ff */
[----:B------:R-:W-:Y:S01]  /*9f40*/  SHFL.IDX PT, R10, R18, 0x3, 0x181f ;  /* 0x00781f00120a7f89 */ /* 0x000fe200000e0000 */
[----:B--2---:R-:W-:-:S03]  /*9f50*/  IADD3 R2, P5, R21, R16, RZ ;  /* 0x0000001015027210 */ /* 0x004fc60007fbe0ff */
[----:B------:R-:W-:Y:S01]  /*9f60*/  SHFL.IDX PT, R14, R17, 0x3, 0x181f ;  /* 0x00781f00110e7f89 */ /* 0x000fe200000e0000 */
[----:B---3--:R-:W-:-:S03]  /*9f70*/  IADD3 R6, P3, R9, R16, RZ ;  /* 0x0000001009067210 */ /* 0x008fc60007f7e0ff */
[----:B------:R-:W1:Y:S01]  /*9f80*/  SHFL.IDX PT, R23, R17, 0x4, 0x181f ;  /* 0x00981f0011177f89 */ /* 0x000e6200000e0000 */
[----:B0-----:R-:W-:Y:S01]  /*9f90*/  IMAD.X R9, RZ, RZ, R3, P4 ;  /* 0x000000ffff097224 */ /* 0x001fe200020e0603 */
[----:B------:R-:W-:Y:S02]  /*9fa0*/  ISETP.LT.OR P4, PT, R5, 0x21, P0 ;  /* 0x000000210500780c */ /* 0x000fe40000781670 */
[----:B------:R-:W0:Y:S01]  /*9fb0*/  SHFL.IDX PT, R25, R17, 0x5, 0x181f ;  /* 0x00b81f0011197f89 */ /* 0x000e2200000e0000 */
[----:B----4-:R-:W-:-:S03]  /*9fc0*/  IMAD.X R3, RZ, RZ, R19, P5 ;  /* 0x000000ffff037224 */ /* 0x010fc600028e0613 */
[----:B------:R-:W2:Y:S01]  /*9fd0*/  SHFL.IDX PT, R19, R18, 0x4, 0x181f ;  /* 0x00981f0012137f89 */ /* 0x000ea200000e0000 */
[----:B-----5:R-:W-:-:S03]  /*9fe0*/  IADD3.X R7, RZ, R7, RZ, P3, !PT ;  /* 0x00000007ff077210 */ /* 0x020fc60001ffe4ff */
[----:B------:R-:W-:Y:S04]  /*9ff0*/  SHFL.IDX PT, R27, R17, 0x6, 0x181f ;  /* 0x00d81f00111b7f89 */ /* 0x000fe800000e0000 */
[----:B------:R1:W-:Y:S04]  /*a000*/  LDGSTS.E.BYPASS.LTC128B.128 [R4+0x400], desc[UR38][R8.64], !P2 ;  /* 0x0040000008047fae */ /* 0x0003e8000d101d66 */
[----:B------:R-:W3:Y:S04]  /*a010*/  SHFL.IDX PT, R21, R18, 0x5, 0x181f ;  /* 0x00b81f0012157f89 */ /* 0x000ee800000e0000 */
[----:B------:R0:W-:Y:S01]  /*a020*/  LDGSTS.E.BYPASS.LTC128B.128 [R4+0xc00], desc[UR38][R6.64], !P1 ;  /* 0x00c0000006047fae */ /* 0x0001e2000c901d66 */
[----:B------:R-:W-:-:S03]  /*a030*/  ISETP.LT.OR P1, PT, R5, 0x31, P0 ;  /* 0x000000310500780c */ /* 0x000fc60000721670 */
[----:B------:R-:W4:Y:S04]  /*a040*/  SHFL.IDX PT, R22, R18, 0x6, 0x181f ;  /* 0x00d81f0012167f89 */ /* 0x000f2800000e0000 */
[----:B------:R5:W-:Y:S01]  /*a050*/  LDGSTS.E.BYPASS.LTC128B.128 [R4+0x1400], desc[UR38][R2.64], !P4 ;  /* 0x0140000002047fae */ /* 0x000be2000e101d66 */
[-C--:B-1----:R-:W-:Y:S02]  /*a060*/  IADD3 R8, P4, R23, R16.reuse, RZ ;  /* 0x0000001017087210 */ /* 0x082fe40007f9e0ff */
[----:B0-----:R-:W-:Y:S01]  /*a070*/  IADD3 R6, P3, R25, R16, RZ ;  /* 0x0000001019067210 */ /* 0x001fe20007f7e0ff */
[----:B------:R-:W0:Y:S02]  /*a080*/  SHFL.IDX PT, R18, R18, 0x7, 0x181f ;  /* 0x00f81f0012127f89 */ /* 0x000e2400000e0000 */
[----:B--2---:R-:W-:Y:S01]  /*a090*/  IMAD.X R9, RZ, RZ, R19, P4 ;  /* 0x000000ffff097224 */ /* 0x004fe200020e0613 */
[----:B------:R-:W-:-:S02]  /*a0a0*/  ISETP.LT.OR P4, PT, R5, 0x61, P0 ;  /* 0x000000610500780c */ /* 0x000fc40000781670 */
[----:B-----5:R-:W-:Y:S01]  /*a0b0*/  IADD3 R2, P2, R14, R16, RZ ;  /* 0x000000100e027210 */ /* 0x020fe20007f5e0ff */
[----:B---3--:R-:W-:Y:S01]  /*a0c0*/  IMAD.X R7, RZ, RZ, R21, P3 ;  /* 0x000000ffff077224 */ /* 0x008fe200018e0615 */
[----:B------:R1:W2:Y:S03]  /*a0d0*/  SHFL.IDX PT, R14, R17, 0x7, 0x181f ;  /* 0x00f81f00110e7f89 */ /* 0x0002a600000e0000 */
[----:B------:R-:W-:Y:S01]  /*a0e0*/  IMAD.X R3, RZ, RZ, R10, P2 ;  /* 0x000000ffff037224 */ /* 0x000fe200010e060a */
[----:B------:R-:W-:Y:S01]  /*a0f0*/  ISETP.LT.OR P2, PT, R5, 0x41, P0 ;  /* 0x000000410500780c */ /* 0x000fe20000741670 */
[----:B------:R-:W-:-:S03]  /*a100*/  IMAD.MOV.U32 R10, RZ, RZ, RZ ;  /* 0x000000ffff0a7224 */ /* 0x000fc600078e00ff */
[----:B------:R3:W-:Y:S01]  /*a110*/  LDGSTS.E.BYPASS.LTC128B.128 [R4+0x1c00], desc[UR38][R2.64], !P1 ;  /* 0x01c0000002047fae */ /* 0x0007e2000c901d66 */
[----:B------:R-:W-:-:S08]  /*a120*/  ISETP.LT.OR P1, PT, R5, 0x51, P0 ;  /* 0x000000510500780c */ /* 0x000fd00000721670 */
[----:B------:R1:W-:Y:S01]  /*a130*/  LDGSTS.E.BYPASS.LTC128B.128 [R4+0x2400], desc[UR38][R8.64], !P2 ;  /* 0x0240000008047fae */ /* 0x0003e2000d101d66 */
[----:B---3--:R-:W-:-:S04]  /*a140*/  IADD3 R2, P5, R27, R16, RZ ;  /* 0x000000101b027210 */ /* 0x008fc80007fbe0ff */
[----:B------:R1:W-:Y:S01]  /*a150*/  LDGSTS.E.BYPASS.LTC128B.128 [R4+0x2c00], desc[UR38][R6.64], !P1 ;  /* 0x02c0000006047fae */ /* 0x0003e2000c901d66 */
[----:B----4-:R-:W-:-:S05]  /*a160*/  IADD3.X R3, RZ, R22, RZ, P5, !PT ;  /* 0x00000016ff037210 */ /* 0x010fca0002ffe4ff */
[----:B0-2---:R1:W-:Y:S03]  /*a170*/  LDGSTS.E.BYPASS.LTC128B.128 [R4+0x3400], desc[UR38][R2.64], !P4 ;  /* 0x0340000002047fae */ /* 0x0053e6000e101d66 */
.L_x_12990:
[----:B------:R-:W-:Y:S02]  /*a180*/  ISETP.LT.OR P0, PT, R5, 0x71, P0 ;  /* 0x000000710500780c */ /* 0x000fe40000701670 */
[----:B-1----:R-:W-:-:S05]  /*a190*/  IADD3 R2, P1, R14, R16, RZ ;  /* 0x000000100e027210 */ /* 0x002fca0007f3e0ff */
[----:B------:R-:W-:-:S06]  /*a1a0*/  IMAD.X R3, RZ, RZ, R18, P1 ;  /* 0x000000ffff037224 */ /* 0x000fcc00008e0612 */
[----:B------:R-:W-:Y:S01]  /*a1b0*/  @!PT LDS RZ, [RZ] ;  /* 0x00000000fffff984 */ /* 0x000fe20000000800 */
[----:B------:R-:W-:Y:S01]  /*a1c0*/  @!PT LDS RZ, [RZ] ;  /* 0x00000000fffff984 */ /* 0x000fe20000000800 */
[----:B------:R-:W-:Y:S01]  /*a1d0*/  @!PT LDS RZ, [RZ] ;  /* 0x00000000fffff984 */ /* 0x000fe20000000800 */
[----:B------:R0:W-:Y:S01]  /*a1e0*/  LDGSTS.E.BYPASS.LTC128B.128 [R4+0x3c00], desc[UR38][R2.64], !P0 ;  /* 0x03c0000002047fae */ /* 0x0001e2000c101d66 */
[----:B------:R-:W-:Y:S01]  /*a1f0*/  PLOP3.LUT P0, PT, PT, PT, PT, 0x80, 0x0 ;  /* 0x000000000000781c */ /* 0x000fe20003f0f070 */
[----:B------:R-:W-:-:S12]  /*a200*/  NOP ;  /* 0x0000000000007918 */ /* 0x000fd80000000000 */
.L_x_12874:
        /* <DEDUP_REMOVED lines=12> */
.L_x_12875:
[----:B------:R-:W-:Y:S01]  /*a2d0*/  VIADD R2, R20, 0x1 ;  /* 0x0000000114027836 */ /* 0x000fe20000000000 */
[----:B------:R0:W-:Y:S04]  /*a2e0*/  SYNCS.ARRIVE.TRANS64.A1T0 RZ, [R0+URZ+0x16850], RZ ;  /* 0x016850ff00ff79a7 */ /* 0x0001e8000810003f */
[----:B------:R-:W-:-:S04]  /*a2f0*/  ISETP.NE.AND P0, PT, R2, 0x2, PT ;  /* 0x000000020200780c */ /* 0x000fc80003f05270 */
[----:B------:R-:W-:Y:S02]  /*a300*/  SEL R3, RZ, 0x1, P0 ;  /* 0x00000001ff037807 */ /* 0x000fe40000000000 */
[----:B------:R-:W-:Y:S02]  /*a310*/  SEL R2, R2, RZ, P0 ;  /* 0x000000ff02027207 */ /* 0x000fe40000000000 */
[----:B0-----:R-:W-:-:S07]  /*a320*/  LOP3.LUT R0, R24, R3, RZ, 0x3c, !PT ;  /* 0x0000000318007212 */ /* 0x001fce00078e3cff */
.L_x_12843:
[----:B------:R-:W0:Y:S01]  /*a330*/  S2R R4, SR_CgaCtaId ;  /* 0x0000000000047919 */ /* 0x000e220000008800 */
[----:B------:R-:W-:Y:S02]  /*a340*/  MOV R3, 0x400 ;  /* 0x0000040000037802 */ /* 0x000fe40000000f00 */
[----:B------:R-:W-:Y:S02]  /*a350*/  SHF.L.U32 R10, R10, 0x1f, RZ ;  /* 0x0000001f0a0a7819 */ /* 0x000fe400000006ff */
[----:B0-----:R-:W-:-:S04]  /*a360*/  LEA R7, R4, R3, 0x18 ;  /* 0x0000000304077211 */ /* 0x001fc800078ec0ff */
[----:B------:R-:W0:Y:S02]  /*a370*/  SYNCS.PHASECHK.TRANS64.TRYWAIT P0, [R7+URZ+0x16820], R10 ;  /* 0x0168200a070075a7 */ /* 0x000e24000800017f */
[----:B0-----:R-:W-:Y:S05]  /*a380*/  @!P0 BRA `(.L_x_12876) ;  /* 0x0000003800908947 */ /* 0x001fea0003800000 */
.L_x_12991:
[----:B------:R-:W-:-:S03]  /*a390*/  UMOV UR4, 0xffffffff ;  /* 0xffffffff00047882 */ /* 0x000fc60000000000 */
[----:B------:R-:W-:Y:S05]  /*a3a0*/  BRA.DIV UR4, `(.L_x_12877) ;  /* 0x0000003a049c7947 */ /* 0x000fea000b800000 */
[----:B------:R-:W1:Y:S02]  /*a3b0*/  S2R R3, SR_TID.X ;  /* 0x0000000000037919 */ /* 0x000e640000002100 */
[----:B-1----:R-:W-:-:S04]  /*a3c0*/  SHF.R.U32.HI R3, RZ, 0x5, R3 ;  /* 0x00000005ff037819 */ /* 0x002fc80000011603 */
[----:B------:R-:W-:-:S05]  /*a3d0*/  LOP3.LUT R3, R3, 0x3, RZ, 0xc0, !PT ;  /* 0x0000000303037812 */ /* 0x000fca00078ec0ff */
[----:B------:R1:W2:Y:S02]  /*a3e0*/  SHFL.IDX PT, R14, R3, RZ, 0x1f ;  /* 0x00001fff030e7589 */ /* 0x0002a400000e0000 */
.L_x_12994:
[----:B--2---:R-:W-:-:S13]  /*a3f0*/  ISETP.NE.AND P0, PT, R14, RZ, PT ;  /* 0x000000ff0e00720c */ /* 0x004fda0003f05270 */
[----:B------:R-:W-:Y:S05]  /*a400*/  @P0 BRA `(.L_x_12811) ;  /* 0x0000000000880947 */ /* 0x000fea0003800000 */
[----:B------:R-:W-:-:S03]  /*a410*/  UMOV UR4, 0xffffffff ;  /* 0xffffffff00047882 */ /* 0x000fc60000000000 */
[----:B------:R-:W-:Y:S05]  /*a420*/  BRA.DIV UR4, `(.L_x_12878) ;  /* 0x0000003a04b07947 */ /* 0x000fea000b800000 */
[----:B------:R-:W-:-:S13]  /*a430*/  ELECT P6, URZ, PT ;  /* 0x00000000003f782f */ /* 0x000fda00038c0000 */
.L_x_12997:
[----:B------:R-:W-:Y:S05]  /*a440*/  @!P6 BRA `(.L_x_12811) ;  /* 0x000000000078e947 */ /* 0x000fea0003800000 */
[----:B------:R-:W-:-:S06]  /*a450*/  ULOP3.LUT UR4, UR41, 0x2, URZ, 0xfc, !UPT ;  /* 0x0000000229047892 */ /* 0x000fcc000f8efc3f */
[----:B-1----:R-:W-:-:S04]  /*a460*/  MOV R3, UR4 ;  /* 0x0000000400037c02 */ /* 0x002fc80008000f00 */
[----:B------:R-:W-:-:S13]  /*a470*/  ISETP.NE.AND P0, PT, R3, 0x3, PT ;  /* 0x000000030300780c */ /* 0x000fda0003f05270 */
[----:B------:R-:W-:Y:S05]  /*a480*/  @!P0 BRA `(.L_x_12879) ;  /* 0x0000000000048947 */ /* 0x000fea0003800000 */
[----:B------:R-:W-:Y:S01]  /*a490*/  BPT.TRAP 0x1 ;  /* 0x000000040000795c */ /* 0x000fe20000300000 */
.L_x_12879:
[----:B------:R-:W-:Y:S01]  /*a4a0*/  IMAD R5, R2, 0x8, R7 ;  /* 0x0000000802057824 */ /* 0x000fe200078e0207 */
[----:B------:R-:W-:Y:S01]  /*a4b0*/  SHF.L.U32 R4, R0, 0x1f, RZ ;  /* 0x0000001f00047819 */ /* 0x000fe200000006ff */
[----:B------:R-:W-:-:S03]  /*a4c0*/  VIADD R2, R2, 0x1 ;  /* 0x0000000102027836 */ /* 0x000fc60000000000 */
[----:B------:R-:W1:Y:S02]  /*a4d0*/  SYNCS.PHASECHK.TRANS64.TRYWAIT P1, [R5+URZ+0x16840], R4 ;  /* 0x01684004050075a7 */ /* 0x000e64000802017f */
[----:B------:R-:W-:-:S04]  /*a4e0*/  ISETP.NE.AND P2, PT, R2, 0x2, PT ;  /* 0x000000020200780c */ /* 0x000fc80003f45270 */
[----:B------:R-:W-:Y:S01]  /*a4f0*/  SEL R3, RZ, 0x1, P2 ;  /* 0x00000001ff037807 */ /* 0x000fe20001000000 */
[----:B-1----:R-:W-:Y:S08]  /*a500*/  @!P1 BRA `(.L_x_12880) ;  /* 0x0000003800989947 */ /* 0x002ff00003800000 */
.L_x_12998:
[----:B------:R-:W-:Y:S02]  /*a510*/  SEL R2, R2, RZ, P2 ;  /* 0x000000ff02027207 */ /* 0x000fe40001000000 */
[----:B------:R-:W-:Y:S01]  /*a520*/  LOP3.LUT R0, R0, R3, RZ, 0x3c, !PT ;  /* 0x0000000300007212 */ /* 0x000fe200078e3cff */
[----:B------:R-:W-:Y:S06]  /*a530*/  @!P0 BRA `(.L_x_12881) ;  /* 0x0000000000048947 */ /* 0x000fec0003800000 */
[----:B------:R-:W-:Y:S01]  /*a540*/  BPT.TRAP 0x1 ;  /* 0x000000040000795c */ /* 0x000fe20000300000 */
.L_x_12881:
[----:B------:R-:W-:Y:S01]  /*a550*/  IMAD R3, R2, 0x8, R7 ;  /* 0x0000000802037824 */ /* 0x000fe200078e0207 */
[----:B------:R-:W-:-:S04]  /*a560*/  SHF.L.U32 R0, R0, 0x1f, RZ ;  /* 0x0000001f00007819 */ /* 0x000fc800000006ff */
[----:B------:R-:W2:Y:S02]  /*a570*/  SYNCS.PHASECHK.TRANS64.TRYWAIT P1, [R3+URZ+0x16840], R0 ;  /* 0x01684000030075a7 */ /* 0x000ea4000802017f */
[----:B--2---:R-:W-:Y:S05]  /*a580*/  @!P1 BRA `(.L_x_12882) ;  /* 0x00000038008c9947 */ /* 0x004fea0003800000 */
.L_x_12999:
[----:B------:R-:W-:Y:S05]  /*a590*/  @!P0 BRA `(.L_x_12883) ;  /* 0x0000000000048947 */ /* 0x000fea0003800000 */
[----:B------:R-:W-:Y:S01]  /*a5a0*/  BPT.TRAP 0x1 ;  /* 0x000000040000795c */ /* 0x000fe20000300000 */
.L_x_12883:
[----:B------:R-:W3:Y:S02]  /*a5b0*/  SYNCS.PHASECHK.TRANS64.TRYWAIT P1, [R5+URZ+0x16860], R4 ;  /* 0x01686004050075a7 */ /* 0x000ee4000802017f */
[----:B---3--:R-:W-:Y:S05]  /*a5c0*/  @!P1 BRA `(.L_x_12884) ;  /* 0x0000003800909947 */ /* 0x008fea0003800000 */
.L_x_13000:
[----:B------:R-:W-:Y:S05]  /*a5d0*/  @!P0 BRA `(.L_x_12885) ;  /* 0x0000000000048947 */ /* 0x000fea0003800000 */
[----:B------:R-:W-:Y:S01]  /*a5e0*/  BPT.TRAP 0x1 ;  /* 0x000000040000795c */ /* 0x000fe20000300000 */
.L_x_12885:
[----:B----4-:R4:W0:Y:S02]  /*a5f0*/  SYNCS.PHASECHK.TRANS64.TRYWAIT P0, [R3+URZ+0x16860], R0 ;  /* 0x01686000030075a7 */ /* 0x010824000800017f */
[----:B0-----:R-:W-:Y:S05]  /*a600*/  @!P0 NANOSLEEP.SYNCS 0x989680 ;  /* 0x009896800000895d */ /* 0x001fea0003900000 */
[----:B------:R-:W0:Y:S02]  /*a610*/  @!P0 SYNCS.PHASECHK.TRANS64 P0, [R3+URZ+0x16860], R0 ;  /* 0x01686000030085a7 */ /* 0x000e24000800007f */
[----:B0-----:R-:W-:Y:S05]  /*a620*/  @!P0 BRA `(.L_x_12885) ;  /* 0xfffffffc00f08947 */ /* 0x001fea000383ffff */
.L_x_12811:
[----:B------:R-:W-:Y:S05]  /*a630*/  BSYNC B6 ;  /* 0x0000000000067941 */ /* 0x000fea0003800000 */
.L_x_12808:
[----:B------:R-:W-:Y:S05]  /*a640*/  EXIT ;  /* 0x000000000000794d */ /* 0x000fea0003800000 */
.L_x_12815:
[----:B0-----:R-:W-:-:S04]  /*a650*/  IMAD.U32 R3, RZ, RZ, UR40 ;  /* 0x00000028ff037e24 */ /* 0x001fc8000f8e00ff */
[----:B------:R0:W1:Y:S03]  /*a660*/  SYNCS.PHASECHK.TRANS64.TRYWAIT P0, [R3+URZ+0x16800], R2 ;  /* 0x01680002030075a7 */ /* 0x000066000800017f */
[----:B-1----:R-:W-:Y:S05]  /*a670*/  @!P0 NANOSLEEP.SYNCS 0x989680 ;  /* 0x009896800000895d */ /* 0x002fea0003900000 */
[----:B------:R-:W1:Y:S02]  /*a680*/  @!P0 SYNCS.PHASECHK.TRANS64 P0, [R3+URZ+0x16800], R2 ;  /* 0x01680002030085a7 */ /* 0x000e64000800007f */
[----:B-1----:R-:W-:Y:S05]  /*a690*/  @!P0 BRA `(.L_x_12815) ;  /* 0xfffffffc00ec8947 */ /* 0x002fea000383ffff */
[----:B------:R-:W-:Y:S05]  /*a6a0*/  BRA `(.L_x_12886) ;  /* 0xffffff6800a87947 */ /* 0x000fea000383ffff */
.L_x_12819:
[----:B0-----:R-:W-:-:S04]  /*a6b0*/  MOV R3, UR40 ;  /* 0x0000002800037c02 */ /* 0x001fc80008000f00 */
[----:B------:R0:W2:Y:S03]  /*a6c0*/  SYNCS.PHASECHK.TRANS64.TRYWAIT P1, [R3+URZ+0x16830], R2 ;  /* 0x01683002030075a7 */ /* 0x0000a6000802017f */
[----:B--2---:R-:W-:Y:S05]  /*a6d0*/  @!P1 NANOSLEEP.SYNCS 0x989680 ;  /* 0x009896800000995d */ /* 0x004fea0003900000 */
[----:B------:R-:W2:Y:S02]  /*a6e0*/  @!P1 SYNCS.PHASECHK.TRANS64 P1, [R3+URZ+0x16830], R2 ;  /* 0x01683002030095a7 */ /* 0x000ea4000802007f */
[----:B--2---:R-:W-:Y:S05]  /*a6f0*/  @!P1 BRA `(.L_x_12819) ;  /* 0xfffffffc00ec9947 */ /* 0x004fea000383ffff */
[----:B------:R-:W-:Y:S05]  /*a700*/  BRA `(.L_x_12818) ;  /* 0xffffff6800c47947 */ /* 0x000fea000383ffff */
.L_x_12825:
[----:B-1----:R-:W-:-:S04]  /*a710*/  IMAD.U32 R5, RZ, RZ, UR10 ;  /* 0x0000000aff057e24 */ /* 0x002fc8000f8e00ff */
[----:B------:R1:W2:Y:S03]  /*a720*/  SYNCS.PHASECHK.TRANS64.TRYWAIT P1, [R5+URZ+0x16830], R0 ;  /* 0x01683000050075a7 */ /* 0x0002a6000802017f */
[----:B--2---:R-:W-:Y:S05]  /*a730*/  @!P1 NANOSLEEP.SYNCS 0x989680 ;  /* 0x009896800000995d */ /* 0x004fea0003900000 */
[----:B------:R-:W2:Y:S02]  /*a740*/  @!P1 SYNCS.PHASECHK.TRANS64 P1, [R5+URZ+0x16830], R0 ;  /* 0x01683000050095a7 */ /* 0x000ea4000802007f */
[----:B--2---:R-:W-:Y:S05]  /*a750*/  @!P1 BRA `(.L_x_12825) ;  /* 0xfffffffc00ec9947 */ /* 0x004fea000383ffff */
[----:B------:R-:W-:Y:S05]  /*a760*/  BRA `(.L_x_12822) ;  /* 0xffffff8c00147947 */ /* 0x000fea000383ffff */
.L_x_12829:
[----:B-1----:R-:W-:-:S04]  /*a770*/  IMAD.U32 R5, RZ, RZ, UR10 ;  /* 0x0000000aff057e24 */ /* 0x002fc8000f8e00ff */
[----:B------:R1:W2:Y:S03]  /*a780*/  SYNCS.PHASECHK.TRANS64.TRYWAIT P1, [R5+URZ+0x16850], R4 ;  /* 0x01685004050075a7 */ /* 0x0002a6000802017f */
[----:B--2---:R-:W-:Y:S05]  /*a790*/  @!P1 NANOSLEEP.SYNCS 0x989680 ;  /* 0x009896800000995d */ /* 0x004fea0003900000 */
[----:B------:R-:W2:Y:S02]  /*a7a0*/  @!P1 SYNCS.PHASECHK.TRANS64 P1, [R5+URZ+0x16850], R4 ;  /* 0x01685004050095a7 */ /* 0x000ea4000802007f */
[----:B--2---:R-:W-:Y:S05]  /*a7b0*/  @!P1 BRA `(.L_x_12829) ;  /* 0xfffffffc00ec9947 */ /* 0x004fea000383ffff */
[----:B------:R-:W-:Y:S05]  /*a7c0*/  BRA `(.L_x_12826) ;  /* 0xffffff8c009c7947 */ /* 0x000fea000383ffff */
.L_x_12836:
[----:B-1----:R-:W-:-:S04]  /*a7d0*/  IMAD.U32 R3, RZ, RZ, UR5 ;  /* 0x00000005ff037e24 */ /* 0x002fc8000f8e00ff */
[----:B------:R1:W2:Y:S03]  /*a7e0*/  SYNCS.PHASECHK.TRANS64.TRYWAIT P1, [R3+URZ+0x16850], R2 ;  /* 0x01685002030075a7 */ /* 0x0002a6000802017f */
[----:B--2---:R-:W-:Y:S05]  /*a7f0*/  @!P1 NANOSLEEP.SYNCS 0x989680 ;  /* 0x009896800000995d */ /* 0x004fea0003900000 */
[----:B------:R-:W2:Y:S02]  /*a800*/  @!P1 SYNCS.PHASECHK.TRANS64 P1, [R3+URZ+0x16850], R2 ;  /* 0x01685002030095a7 */ /* 0x000ea4000802007f */
[----:B--2---:R-:W-:Y:S05]  /*a810*/  @!P1 BRA `(.L_x_12836) ;  /* 0xfffffffc00ec9947 */ /* 0x004fea000383ffff */
[----:B------:R-:W-:Y:S05]  /*a820*/  BRA `(.L_x_12835) ;  /* 0xffffffa800187947 */ /* 0x000fea000383ffff */
.L_x_12848:
[----:B------:R-:W-:Y:S01]  /*a830*/  IMAD.MOV.U32 R13, RZ, RZ, R17 ;  /* 0x000000ffff0d7224 */ /* 0x000fe200078e0011 */
[----:B------:R-:W-:Y:S01]  /*a840*/  MOV R12, RZ ;  /* 0x000000ff000c7202 */ /* 0x000fe20000000f00 */
[----:B------:R-:W-:Y:S02]  /*a850*/  IMAD.MOV.U32 R11, RZ, RZ, 0x1f ;  /* 0x0000001fff0b7424 */ /* 0x000fe400078e00ff */
[----:B------:R-:W-:-:S07]  /*a860*/  IMAD.MOV.U32 R15, RZ, RZ, -0x1 ;  /* 0xffffffffff0f7424 */ /* 0x000fce00078e00ff */
[----:B0----5:R-:W-:Y:S05]  /*a870*/  WARPSYNC.COLLECTIVE R15, `(.L_x_12887) ;  /* 0x000000000f087348 */ /* 0x021fea0003c00000 */
[----:B------:R1:W2:Y:S02]  /*a880*/  SHFL.IDX P6, R14, R13, R12, R11 ;  /* 0x0000000c0d0e7389 */ /* 0x0002a400000c000b */
[----:B012--5:R-:W-:Y:S01]  /*a890*/  ENDCOLLECTIVE ;  /* 0x000000000000791b */ /* 0x027fe20003800000 */
.L_x_12887:
[----:B------:R-:W-:Y:S05]  /*a8a0*/  BRA `(.L_x_12888) ;  /* 0xffffffcc00907947 */ /* 0x000fea000383ffff */
.L_x_12850:
[----:B0-----:R-:W-:-:S04]  /*a8b0*/  IMAD.U32 R2, RZ, RZ, UR45 ;  /* 0x0000002dff027e24 */ /* 0x001fc8000f8e00ff */
[----:B------:R0:W1:Y:S03]  /*a8c0*/  SYNCS.PHASECHK.TRANS64.TRYWAIT P0, [R2+URZ+0x16840], R9 ;  /* 0x01684009020075a7 */ /* 0x000066000800017f */
[----:B-1----:R-:W-:Y:S05]  /*a8d0*/  @!P0 NANOSLEEP.SYNCS 0x989680 ;  /* 0x009896800000895d */ /* 0x002fea0003900000 */
[----:B------:R-:W1:Y:S02]  /*a8e0*/  @!P0 SYNCS.PHASECHK.TRANS64 P0, [R2+URZ+0x16840], R9 ;  /* 0x01684009020085a7 */ /* 0x000e64000800007f */
[----:B-1----:R-:W-:Y:S05]  /*a8f0*/  @!P0 BRA `(.L_x_12850) ;  /* 0xfffffffc00ec8947 */ /* 0x002fea000383ffff */
[----:B------:R-:W-:Y:S05]  /*a900*/  BRA `(.L_x_12889) ;  /* 0xffffffd000187947 */ /* 0x000fea000383ffff */
.L_x_12851:
        /* <DEDUP_REMOVED lines=8> */
.L_x_12891:
[----:B------:R-:W-:Y:S05]  /*a990*/  BSYNC B0 ;  /* 0x0000000000007941 */ /* 0x000fea0003800000 */
.L_x_12890:
        /* <DEDUP_REMOVED lines=9> */
.L_x_12892:
[----:B------:R-:W-:Y:S01]  /*aa30*/  MOV R13, R4 ;  /* 0x00000004000d7202 */ /* 0x000fe20000000f00 */
[----:B------:R-:W-:Y:S01]  /*aa40*/  IMAD.MOV.U32 R12, RZ, RZ, 0x1 ;  /* 0x00000001ff0c7424 */ /* 0x000fe200078e00ff */
[----:B------:R-:W-:-:S05]  /*aa50*/  @P0 LEA R14, P1, R16, R14, 0x1 ;  /* 0x0000000e100e0211 */ /* 0x000fca00078208ff */
[----:B------:R-:W-:Y:S01]  /*aa60*/  @P0 IMAD.X R3, RZ, RZ, R2, P1 ;  /* 0x000000ffff030224 */ /* 0x000fe200008e0602 */
[----:B------:R-:W-:Y:S01]  /*aa70*/  ISETP.GE.AND P1, PT, R5, 0x21, PT ;  /* 0x000000210500780c */ /* 0x000fe20003f26270 */
[----:B------:R-:W-:-:S12]  /*aa80*/  @P0 IMAD.MOV.U32 R2, RZ, RZ, R14 ;  /* 0x000000ffff020224 */ /* 0x000fd800078e000e */
[----:B------:R-:W-:Y:S05]  /*aa90*/  WARPSYNC.COLLECTIVE R15, `(.L_x_12893) ;  /* 0x000000000f087348 */ /* 0x000fea0003c00000 */
[----:B------:R0:W1:Y:S02]  /*aaa0*/  SHFL.IDX P6, R14, R13, R12, R11 ;  /* 0x0000000c0d0e7389 */ /* 0x00006400000c000b */
[----:B01----:R-:W-:Y:S01]  /*aab0*/  ENDCOLLECTIVE ;  /* 0x000000000000791b */ /* 0x003fe20003800000 */
.L_x_12893:
[----:B------:R-:W-:Y:S01]  /*aac0*/  @!PT LDS RZ, [RZ] ;  /* 0x00000000fffff984 */ /* 0x000fe20000000800 */
[----:B------:R-:W-:Y:S01]  /*aad0*/  @!PT LDS RZ, [RZ] ;  /* 0x00000000fffff984 */ /* 0x000fe20000000800 */
[----:B------:R-:W-:Y:S01]  /*aae0*/  @!PT LDS RZ, [RZ] ;  /* 0x00000000fffff984 */ /* 0x000fe20000000800 */
[----:B------:R0:W-:Y:S01]  /*aaf0*/  @P0 LDGSTS.E.BYPASS.LTC128B.128 [R9+0xe400], desc[UR38][R2.64], !P3 ;  /* 0x0e40000002090fae */ /* 0x0001e2000d901d66 */
[----:B------:R-:W-:Y:S01]  /*ab00*/  ISETP.GE.AND P0, PT, R5, 0x11, PT ;  /* 0x000000110500780c */ /* 0x000fe20003f06270 */
[----:B------:R-:W-:-:S12]  /*ab10*/  IMAD.MOV.U32 R13, RZ, RZ, R0 ;  /* 0x000000ffff0d7224 */ /* 0x000fd800078e0000 */
[----:B------:R-:W-:Y:S01]  /*ab20*/  @P0 LEA R25, R22, UR45, 0x1 ;  /* 0x0000002d16190c11 */ /* 0x000fe2000f8e08ff */
[----:B0-----:R-:W-:-:S07]  /*ab30*/  IMAD.MOV.U32 R7, RZ, RZ, R14 ;  /* 0x000000ffff077224 */ /* 0x001fce00078e000e */
[----:B------:R-:W-:Y:S05]  /*ab40*/  WARPSYNC.COLLECTIVE R15, `(.L_x_12894) ;  /* 0x000000000f087348 */ /* 0x000fea0003c00000 */
[----:B------:R0:W1:Y:S02]  /*ab50*/  SHFL.IDX P6, R14, R13, R12, R11 ;  /* 0x0000000c0d0e7389 */ /* 0x00006400000c000b */
[----:B01----:R-:W-:Y:S01]  /*ab60*/  ENDCOLLECTIVE ;  /* 0x000000000000791b */ /* 0x003fe20003800000 */
.L_x_12894:
[----:B------:R-:W-:Y:S01]  /*ab70*/  MOV R13, R4 ;  /* 0x00000004000d7202 */ /* 0x000fe20000000f00 */
[----:B------:R-:W-:Y:S01]  /*ab80*/  IMAD.MOV.U32 R12, RZ, RZ, 0x2 ;  /* 0x00000002ff0c7424 */ /* 0x000fe200078e00ff */
[----:B------:R-:W-:-:S13]  /*ab90*/  @P0 LEA R2, P2, R16, R14, 0x1 ;  /* 0x0000000e10020211 */ /* 0x000fda00078408ff */
[----:B------:R-:W-:Y:S05]  /*aba0*/  WARPSYNC.COLLECTIVE R15, `(.L_x_12895) ;  /* 0x000000000f087348 */ /* 0x000fea0003c00000 */
[----:B------:R0:W1:Y:S02]  /*abb0*/  SHFL.IDX P6, R14, R13, R12, R11 ;  /* 0x0000000c0d0e7389 */ /* 0x00006400000c000b */
[----:B01----:R-:W-:Y:S01]  /*abc0*/  ENDCOLLECTIVE ;  /* 0x000000000000791b */ /* 0x003fe20003800000 */
.L_x_12895:
[----:B------:R-:W-:-:S05]  /*abd0*/  @P0 IMAD.X R3, RZ, RZ, R7, P2 ;  /* 0x000000ffff030224 */ /* 0x000fca00010e0607 */
[----:B------:R-:W-:Y:S01]  /*abe0*/  @!PT LDS RZ, [RZ] ;  /* 0x00000000fffff984 */ /* 0x000fe20000000800 */
[----:B------:R-:W-:Y:S01]  /*abf0*/  @!PT LDS RZ, [RZ] ;  /* 0x00000000fffff984 */ /* 0x000fe20000000800 */
[----:B------:R-:W-:Y:S01]  /*ac00*/  @!PT LDS RZ, [RZ] ;  /* 0x00000000fffff984 */ /* 0x000fe20000000800 */
[----:B------:R0:W-:Y:S01]  /*ac10*/  @P0 LDGSTS.E.BYPASS.LTC128B.128 [R25+0xec00], desc[UR38][R2.64], !P3 ;  /* 0x0ec0000002190fae */ /* 0x0001e2000d901d66 */
[----:B------:R-:W-:Y:S02]  /*ac20*/  IMAD.MOV.U32 R13, RZ, RZ, R0 ;  /* 0x000000ffff0d7224 */ /* 0x000fe400078e0000 */
[----:B------:R-:W-:-:S07]  /*ac30*/  IMAD.MOV.U32 R6, RZ, RZ, R14 ;  /* 0x000000ffff067224 */ /* 0x000fce00078e000e */
[----:B0-----:R-:W-:Y:S05]  /*ac40*/  WARPSYNC.COLLECTIVE R15, `(.L_x_12896) ;  /* 0x000000000f087348 */ /* 0x001fea0003c00000 */
[----:B------:R1:W2:Y:S02]  /*ac50*/  SHFL.IDX P6, R14, R13, R12, R11 ;  /* 0x0000000c0d0e7389 */ /* 0x0002a400000c000b */
[----:B012---:R-:W-:Y:S01]  /*ac60*/  ENDCOLLECTIVE ;  /* 0x000000000000791b */ /* 0x007fe20003800000 */
.L_x_12896:
[----:B------:R-:W-:Y:S02]  /*ac70*/  IMAD.MOV.U32 R13, RZ, RZ, R4 ;  /* 0x000000ffff0d7224 */ /* 0x000fe400078e0004 */
[----:B------:R-:W-:Y:S02]  /*ac80*/  IMAD.MOV.U32 R12, RZ, RZ, 0x3 ;  /* 0x00000003ff0c7424 */ /* 0x000fe400078e00ff */
[----:B------:R-:W-:-:S07]  /*ac90*/  IMAD.MOV.U32 R21, RZ, RZ, R14 ;  /* 0x000000ffff157224 */ /* 0x000fce00078e000e */
[----:B------:R-:W-:Y:S05]  /*aca0*/  WARPSYNC.COLLECTIVE R15, `(.L_x_12897) ;  /* 0x000000000f087348 */ /* 0x000fea0003c00000 */
[----:B------:R0:W1:Y:S02]  /*acb0*/  SHFL.IDX P6, R14, R13, R12, R11 ;  /* 0x0000000c0d0e7389 */ /* 0x00006400000c000b */
[----:B01----:R-:W-:Y:S01]  /*acc0*/  ENDCOLLECTIVE ;  /* 0x000000000000791b */ /* 0x003fe20003800000 */
.L_x_12897:
[----:B------:R-:W-:Y:S02]  /*acd0*/  @P1 LEA R2, P0, R16, R21, 0x1 ;  /* 0x0000001510021211 */ /* 0x000fe400078008ff */
[----:B------:R-:W-:Y:S02]  /*ace0*/  @P1 LEA R21, R22, UR45, 0x1 ;  /* 0x0000002d16151c11 */ /* 0x000fe4000f8e08ff */
[----:B------:R-:W-:Y:S02]  /*acf0*/  @P1 IADD3.X R3, RZ, R6, RZ, P0, !PT ;  /* 0x00000006ff031210 */ /* 0x000fe400007fe4ff */
[----:B------:R-:W-:-:S03]  /*ad00*/  ISETP.GE.AND P0, PT, R5, 0x31, PT ;  /* 0x000000310500780c */ /* 0x000fc60003f06270 */
[----:B------:R-:W-:Y:S01]  /*ad10*/  @!PT LDS RZ, [RZ] ;  /* 0x00000000fffff984 */ /* 0x000fe20000000800 */
[----:B------:R-:W-:Y:S01]  /*ad20*/  @!PT LDS RZ, [RZ] ;  /* 0x00000000fffff984 */ /* 0x000fe20000000800 */
[----:B------:R-:W-:Y:S01]  /*ad30*/  @!PT LDS RZ, [RZ] ;  /* 0x00000000fffff984 */ /* 0x000fe20000000800 */
[----:B------:R0:W-:Y:S01]  /*ad40*/  @P1 LDGSTS.E.BYPASS.LTC128B.128 [R21+0xf400], desc[UR38][R2.64], !P3 ;  /* 0x0f40000002151fae */ /* 0x0001e2000d901d66 */
[----:B------:R-:W-:Y:S01]  /*ad50*/  ISETP.GE.AND P1, PT, R5, 0x41, PT ;  /* 0x000000410500780c */ /* 0x000fe20003f26270 */
[----:B------:R-:W-:-:S08]  /*ad60*/  IMAD.MOV.U32 R13, RZ, RZ, R0 ;  /* 0x000000ffff0d7224 */ /* 0x000fd000078e0000 */
[----:B------:R-:W-:Y:S01]  /*ad70*/  @P0 LEA R25, R22, UR45, 0x1 ;  /* 0x0000002d16190c11 */ /* 0x000fe2000f8e08ff */
[----:B------:R-:W-:-:S07]  /*ad80*/  IMAD.MOV.U32 R7, RZ, RZ, R14 ;  /* 0x000000ffff077224 */ /* 0x000fce00078e000e */
[----:B0-----:R-:W-:Y:S05]  /*ad90*/  WARPSYNC.COLLECTIVE R15, `(.L_x_12898) ;  /* 0x000000000f087348 */ /* 0x001fea0003c00000 */
[----:B------:R1:W2:Y:S02]  /*ada0*/  SHFL.IDX P6, R14, R13, R12, R11 ;  /* 0x0000000c0d0e7389 */ /* 0x0002a400000c000b */
[----:B012---:R-:W-:Y:S01]  /*adb0*/  ENDCOLLECTIVE ;  /* 0x000000000000791b */ /* 0x007fe20003800000 */
.L_x_12898:
[----:B------:R-:W-:Y:S01]  /*adc0*/  @P1 LEA R21, R22, UR45, 0x1 ;  /* 0x0000002d16151c11 */ /* 0x000fe2000f8e08ff */
[----:B------:R-:W-:Y:S02]  /*add0*/  IMAD.MOV.U32 R13, RZ, RZ, R4 ;  /* 0x000000ffff0d7224 */ /* 0x000fe400078e0004 */
[----:B------:R-:W-:Y:S01]  /*ade0*/  IMAD.MOV.U32 R12, RZ, RZ, 0x4 ;  /* 0x00000004ff0c7424 */ /* 0x000fe200078e00ff */
[----:B------:R-:W-:-:S13]  /*adf0*/  @P0 LEA R2, P2, R16, R14, 0x1 ;  /* 0x0000000e10020211 */ /* 0x000fda00078408ff */
[----:B------:R-:W-:Y:S05]  /*ae00*/  WARPSYNC.COLLECTIVE R15, `(.L_x_12899) ;  /* 0x000000000f087348 */ /* 0x000fea0003c00000 */
[----:B------:R0:W1:Y:S02]  /*ae10*/  SHFL.IDX P6, R14, R13, R12, R11 ;  /* 0x0000000c0d0e7389 */ /* 0x00006400000c000b */
[----:B01----:R-:W-:Y:S01]  /*ae20*/  ENDCOLLECTIVE ;  /* 0x000000000000791b */ /* 0x003fe20003800000 */
.L_x_12899:
[----:B------:R-:W-:-:S05]  /*ae30*/  @P0 IADD3.X R3, RZ, R7, RZ, P2, !PT ;  /* 0x00000007ff030210 */ /* 0x000fca00017fe4ff */
        /* <DEDUP_REMOVED lines=9> */
.L_x_12900:
[----:B------:R-:W-:Y:S02]  /*aed0*/  IMAD.MOV.U32 R13, RZ, RZ, R4 ;  /* 0x000000ffff0d7224 */ /* 0x000fe400078e0004 */
[----:B------:R-:W-:Y:S01]  /*aee0*/  IMAD.MOV.U32 R12, RZ, RZ, 0x5 ;  /* 0x00000005ff0c7424 */ /* 0x000fe200078e00ff */
[----:B------:R-:W-:-:S07]  /*aef0*/  MOV R9, R14 ;  /* 0x0000000e00097202 */ /* 0x000fce0000000f00 */
[----:B------:R-:W-:Y:S05]  /*af00*/  WARPSYNC.COLLECTIVE R15, `(.L_x_12901) ;  /* 0x000000000f087348 */ /* 0x000fea0003c00000 */
[----:B------:R0:W1:Y:S02]  /*af10*/  SHFL.IDX P6, R14, R13, R12, R11 ;  /* 0x0000000c0d0e7389 */ /* 0x00006400000c000b */
[----:B01----:R-:W-:Y:S01]  /*af20*/  ENDCOLLECTIVE ;  /* 0x000000000000791b */ /* 0x003fe20003800000 */
.L_x_12901:
[----:B------:R-:W-:-:S05]  /*af30*/  @P1 LEA R2, P0, R16, R9, 0x1 ;  /* 0x0000000910021211 */ /* 0x000fca00078008ff */
[----:B------:R-:W-:Y:S01]  /*af40*/  @P1 IMAD.X R3, RZ, RZ, R6, P0 ;  /* 0x000000ffff031224 */ /* 0x000fe200000e0606 */
[----:B------:R-:W-:-:S04]  /*af50*/  ISETP.GE.AND P0, PT, R5, 0x51, PT ;  /* 0x000000510500780c */ /* 0x000fc80003f06270 */
[----:B------:R-:W-:Y:S01]  /*af60*/  @!PT LDS RZ, [RZ] ;  /* 0x00000000fffff984 */ /* 0x000fe20000000800 */
[----:B------:R-:W-:Y:S01]  /*af70*/  @!PT LDS RZ, [RZ] ;  /* 0x00000000fffff984 */ /* 0x000fe20000000800 */
[----:B------:R-:W-:Y:S01]  /*af80*/  @!PT LDS RZ, [RZ] ;  /* 0x00000000fffff984 */ /* 0x000fe20000000800 */
[----:B------:R0:W-:Y:S01]  /*af90*/  @P1 LDGSTS.E.BYPASS.LTC128B.128 [R21+0x10400], desc[UR38][R2.64], !P3 ;  /* 0x1040000002151fae */ /* 0x0001e2000d901d66 */
[----:B------:R-:W-:Y:S02]  /*afa0*/  ISETP.GE.AND P1, PT, R5, 0x61, PT ;  /* 0x000000610500780c */ /* 0x000fe40003f26270 */
[----:B------:R-:W-:Y:S01]  /*afb0*/  MOV R13, R0 ;  /* 0x00000000000d7202 */ /* 0x000fe20000000f00 */
[----:B------:R-:W-:-:S10]  /*afc0*/  IMAD.MOV.U32 R7, RZ, RZ, R14 ;  /* 0x000000ffff077224 */ /* 0x000fd400078e000e */
[----:B0-----:R-:W-:Y:S05]  /*afd0*/  WARPSYNC.COLLECTIVE R15, `(.L_x_12902) ;  /* 0x000000000f087348 */ /* 0x001fea0003c00000 */
[----:B------:R1:W2:Y:S02]  /*afe0*/  SHFL.IDX P6, R14, R13, R12, R11 ;  /* 0x0000000c0d0e7389 */ /* 0x0002a400000c000b */
[----:B012---:R-:W-:Y:S01]  /*aff0*/  ENDCOLLECTIVE ;  /* 0x000000000000791b */ /* 0x007fe20003800000 */
.L_x_12902:
[----:B------:R-:W-:Y:S02]  /*b000*/  IMAD.MOV.U32 R13, RZ, RZ, R4 ;  /* 0x000000ffff0d7224 */ /* 0x000fe400078e0004 */
[----:B------:R-:W-:Y:S01]  /*b010*/  IMAD.MOV.U32 R12, RZ, RZ, 0x6 ;  /* 0x00000006ff0c7424 */ /* 0x000fe200078e00ff */
[----:B------:R-:W-:-:S13]  /*b020*/  @P0 LEA R2, P2, R16, R14, 0x1 ;  /* 0x0000000e10020211 */ /* 0x000fda00078408ff */
[----:B------:R-:W-:Y:S05]  /*b030*/  WARPSYNC.COLLECTIVE R15, `(.L_x_12903) ;  /* 0x000000000f087348 */ /* 0x000fea0003c00000 */
[----:B------:R0:W1:Y:S02]  /*b040*/  SHFL.IDX P6, R14, R13, R12, R11 ;  /* 0x0000000c0d0e7389 */ /* 0x00006400000c000b */
[----:B01----:R-:W-:Y:S01]  /*b050*/  ENDCOLLECTIVE ;  /* 0x000000000000791b */ /* 0x003fe20003800000 */
.L_x_12903:
[----:B------:R-:W-:Y:S01]  /*b060*/  @P0 IMAD.X R3, RZ, RZ, R7, P2 ;  /* 0x000000ffff030224 */ /* 0x000fe200010e0607 */
[----:B------:R-:W-:-:S05]  /*b070*/  @P0 LEA R7, R22, UR45, 0x1 ;  /* 0x0000002d16070c11 */ /* 0x000fca000f8e08ff */
[----:B------:R-:W-:Y:S01]  /*b080*/  @!PT LDS RZ, [RZ] ;  /* 0x00000000fffff984 */ /* 0x000fe20000000800 */
[----:B------:R-:W-:Y:S01]  /*b090*/  @!PT LDS RZ, [RZ] ;  /* 0x00000000fffff984 */ /* 0x000fe20000000800 */
[----:B------:R-:W-:Y:S01]  /*b0a0*/  @!PT LDS RZ, [RZ] ;  /* 0x00000000fffff984 */ /* 0x000fe20000000800 */
[----:B------:R0:W-:Y:S01]  /*b0b0*/  @P0 LDGSTS.E.BYPASS.LTC128B.128 [R7+0x10c00], desc[UR38][R2.64], !P3 ;  /* 0x10c0000002070fae */ /* 0x0001e2000d901d66 */
[----:B------:R-:W-:Y:S01]  /*b0c0*/  MOV R13, R0 ;  /* 0x00000000000d7202 */ /* 0x000fe20000000f00 */
[----:B------:R-:W-:-:S07]  /*b0d0*/  IMAD.MOV.U32 R6, RZ, RZ, R14 ;  /* 0x000000ffff067224 */ /* 0x000fce00078e000e */
[----:B0-----:R-:W-:Y:S05]  /*b0e0*/  WARPSYNC.COLLECTIVE R15, `(.L_x_12904) ;  /* 0x000000000f087348 */ /* 0x001fea0003c00000 */
[----:B------:R1:W2:Y:S02]  /*b0f0*/  SHFL.IDX P6, R14, R13, R12, R11 ;  /* 0x0000000c0d0e7389 */ /* 0x0002a400000c000b */
[----:B012---:R-:W-:Y:S01]  /*b100*/  ENDCOLLECTIVE ;  /* 0x000000000000791b */ /* 0x007fe20003800000 */
.L_x_12904:
[----:B------:R-:W-:Y:S02]  /*b110*/  IMAD.MOV.U32 R13, RZ, RZ, R4 ;  /* 0x000000ffff0d7224 */ /* 0x000fe400078e0004 */
[----:B------:R-:W-:Y:S02]  /*b120*/  IMAD.MOV.U32 R12, RZ, RZ, 0x7 ;  /* 0x00000007ff0c7424 */ /* 0x000fe400078e00ff */
[----:B------:R-:W-:-:S07]  /*b130*/  IMAD.MOV.U32 R9, RZ, RZ, R14 ;  /* 0x000000ffff097224 */ /* 0x000fce00078e000e */
[----:B------:R-:W-:Y:S05]  /*b140*/  WARPSYNC.COLLECTIVE R15, `(.L_x_12905) ;  /* 0x000000000f087348 */ /* 0x000fea0003c00000 */
[----:B------:R0:W1:Y:S02]  /*b150*/  SHFL.IDX P6, R14, R13, R12, R11 ;  /* 0x0000000c0d0e7389 */ /* 0x00006400000c000b */
[----:B01----:R-:W-:Y:S01]  /*b160*/  ENDCOLLECTIVE ;  /* 0x000000000000791b */ /* 0x003fe20003800000 */
.L_x_12905:
[----:B------:R-:W-:Y:S02]  /*b170*/  @P1 LEA R2, P0, R16, R9, 0x1 ;  /* 0x0000000910021211 */ /* 0x000fe400078008ff */
[----:B------:R-:W-:-:S03]  /*b180*/  @P1 LEA R9, R22, UR45, 0x1 ;  /* 0x0000002d16091c11 */ /* 0x000fc6000f8e08ff */
[----:B------:R-:W-:-:S05]  /*b190*/  @P1 IMAD.X R3, RZ, RZ, R6, P0 ;  /* 0x000000ffff031224 */ /* 0x000fca00000e0606 */
[----:B------:R-:W-:Y:S01]  /*b1a0*/  @!PT LDS RZ, [RZ] ;  /* 0x00000000fffff984 */ /* 0x000fe20000000800 */
[----:B------:R-:W-:Y:S01]  /*b1b0*/  @!PT LDS RZ, [RZ] ;  /* 0x00000000fffff984 */ /* 0x000fe20000000800 */
[----:B------:R-:W-:Y:S01]  /*b1c0*/  @!PT LDS RZ, [RZ] ;  /* 0x00000000fffff984 */ /* 0x000fe20000000800 */
[----:B------:R0:W-:Y:S01]  /*b1d0*/  @P1 LDGSTS.E.BYPASS.LTC128B.128 [R9+0x11400], desc[UR38][R2.64], !P3 ;  /* 0x1140000002091fae */ /* 0x0001e2000d901d66 */
[----:B------:R-:W-:Y:S01]  /*b1e0*/  IMAD.MOV.U32 R13, RZ, RZ, R0 ;  /* 0x000000ffff0d7224 */ /* 0x000fe200078e0000 */
[----:B------:R-:W-:-:S07]  /*b1f0*/  MOV R4, R14 ;  /* 0x0000000e00047202 */ /* 0x000fce0000000f00 */
[----:B0-----:R-:W-:Y:S05]  /*b200*/  WARPSYNC.COLLECTIVE R15, `(.L_x_12906) ;  /* 0x000000000f087348 */ /* 0x001fea0003c00000 */
[----:B------:R1:W2:Y:S02]  /*b210*/  SHFL.IDX P6, R14, R13, R12, R11 ;  /* 0x0000000c0d0e7389 */ /* 0x0002a400000c000b */
[----:B012---:R-:W-:Y:S01]  /*b220*/  ENDCOLLECTIVE ;  /* 0x000000000000791b */ /* 0x007fe20003800000 */
.L_x_12906:
[----:B------:R-:W-:Y:S05]  /*b230*/  BRA `(.L_x_12907) ;  /* 0xffffffcc00287947 */ /* 0x000fea000383ffff */
.L_x_12854:
[----:B------:R-:W-:Y:S01]  /*b240*/  IMAD.MOV.U32 R13, RZ, RZ, R8 ;  /* 0x000000ffff0d7224 */ /* 0x000fe200078e0008 */
[----:B------:R-:W-:Y:S01]  /*b250*/  MOV R15, 0xffffffff ;  /* 0xffffffff000f7802 */ /* 0x000fe20000000f00 */
[----:B------:R-:W-:Y:S02]  /*b260*/  IMAD.MOV.U32 R12, RZ, RZ, RZ ;  /* 0x000000ffff0c7224 */ /* 0x000fe400078e00ff */
[----:B------:R-:W-:Y:S02]  /*b270*/  IMAD.MOV.U32 R11, RZ, RZ, 0x181f ;  /* 0x0000181fff0b7424 */ /* 0x000fe400078e00ff */
[----:B------:R-:W-:-:S07]  /*b280*/  IMAD R6, R24, 0xc0, R20 ;  /* 0x000000c018067824 */ /* 0x000fce00078e0214 */
[----:B------:R-:W-:Y:S05]  /*b290*/  WARPSYNC.COLLECTIVE R15, `(.L_x_12908) ;  /* 0x000000000f087348 */ /* 0x000fea0003c00000 */
[----:B------:R0:W1:Y:S02]  /*b2a0*/  SHFL.IDX P6, R14, R13, R12, R11 ;  /* 0x0000000c0d0e7389 */ /* 0x00006400000c000b */
[----:B01----:R-:W-:Y:S01]  /*b2b0*/  ENDCOLLECTIVE ;  /* 0x000000000000791b */ /* 0x003fe20003800000 */
.L_x_12908:
[----:B------:R-:W-:Y:S02]  /*b2c0*/  IMAD.MOV.U32 R13, RZ, RZ, R5 ;  /* 0x000000ffff0d7224 */ /* 0x000fe400078e0005 */
[----:B------:R-:W-:-:S07]  /*b2d0*/  IMAD.MOV.U32 R2, RZ, RZ, R14 ;  /* 0x000000ffff027224 */ /* 0x000fce00078e000e */
[----:B------:R-:W-:Y:S05]  /*b2e0*/  WARPSYNC.COLLECTIVE R15, `(.L_x_12909) ;  /* 0x000000000f087348 */ /* 0x000fea0003c00000 */
[----:B------:R0:W1:Y:S02]  /*b2f0*/  SHFL.IDX P6, R14, R13, R12, R11 ;  /* 0x0000000c0d0e7389 */ /* 0x00006400000c000b */
[----:B01----:R-:W-:Y:S01]  /*b300*/  ENDCOLLECTIVE ;  /* 0x000000000000791b */ /* 0x003fe20003800000 */
.L_x_12909:
[----:B------:R-:W-:Y:S02]  /*b310*/  ULDC UR4, c[0x0][0x288] ;  /* 0x0000a20000047ab9 */ /* 0x000fe40000000800 */
[----:B------:R-:W-:Y:S01]  /*b320*/  IMAD R4, R9, UR4, RZ ;  /* 0x0000000409047c24 */ /* 0x000fe2000f8e02ff */
[----:B------:R-:W-:-:S04]  /*b330*/  IADD3 R9, R6, 0x10, RZ ;  /* 0x0000001006097810 */ /* 0x000fc80007ffe0ff */
[----:B------:R-:W-:Y:S01]  /*b340*/  ISETP.GE.AND P1, PT, R6, R4, PT ;  /* 0x000000040600720c */ /* 0x000fe20003f26270 */
[----:B------:R-:W-:Y:S02]  /*b350*/  IMAD.MOV.U32 R13, RZ, RZ, R8 ;  /* 0x000000ffff0d7224 */ /* 0x000fe400078e0008 */
[----:B------:R-:W-:-:S10]  /*b360*/  IMAD.MOV.U32 R12, RZ, RZ, 0x1 ;  /* 0x00000001ff0c7424 */ /* 0x000fd400078e00ff */
[----:B------:R-:W-:Y:S02]  /*b370*/  @!P1 LEA R25, R22, UR45, 0x1 ;  /* 0x0000002d16199c11 */ /* 0x000fe4000f8e08ff */
[----:B------:R-:W-:-:S05]  /*b380*/  @!P1 LEA R14, P2, R16, R14, 0x1 ;  /* 0x0000000e100e9211 */ /* 0x000fca00078408ff */
[----:B------:R-:W-:Y:S02]  /*b390*/  @!P1 IMAD.X R3, RZ, RZ, R2, P2 ;  /* 0x000000ffff039224 */ /* 0x000fe400010e0602 */
[----:B------:R-:W-:-:S07]  /*b3a0*/  @!P1 IMAD.MOV.U32 R2, RZ, RZ, R14 ;  /* 0x000000ffff029224 */ /* 0x000fce00078e000e */
[----:B------:R-:W-:Y:S05]  /*b3b0*/  WARPSYNC.COLLECTIVE R15, `(.L_x_12910) ;  /* 0x000000000f087348 */ /* 0x000fea0003c00000 */
[----:B------:R0:W1:Y:S02]  /*b3c0*/  SHFL.IDX P6, R14, R13, R12, R11 ;  /* 0x0000000c0d0e7389 */ /* 0x00006400000c000b */
[----:B01----:R-:W-:Y:S01]  /*b3d0*/  ENDCOLLECTIVE ;  /* 0x000000000000791b */ /* 0x003fe20003800000 */
.L_x_12910:
[----:B------:R-:W-:Y:S01]  /*b3e0*/  @!PT LDS RZ, [RZ] ;  /* 0x00000000fffff984 */ /* 0x000fe20000000800 */
[----:B------:R-:W-:Y:S01]  /*b3f0*/  @!PT LDS RZ, [RZ] ;  /* 0x00000000fffff984 */ /* 0x000fe20000000800 */
[----:B------:R-:W-:Y:S01]  /*b400*/  @!PT LDS RZ, [RZ] ;  /* 0x00000000fffff984 */ /* 0x000fe20000000800 */
[----:B------:R0:W-:Y:S01]  /*b410*/  @!P1 LDGSTS.E.BYPASS.LTC128B.128 [R25+0x8400], desc[UR38][R2.64], !P0 ;  /* 0x0840000002199fae */ /* 0x0001e2000c101d66 */
[----:B------:R-:W-:Y:S01]  /*b420*/  ISETP.GE.AND P1, PT, R9, R4, PT ;  /* 0x000000040900720c */ /* 0x000fe20003f26270 */
[----:B------:R-:W-:Y:S02]  /*b430*/  VIADD R9, R6, 0x20 ;  /* 0x0000002006097836 */ /* 0x000fe40000000000 */
[----:B------:R-:W-:-:S10]  /*b440*/  IMAD.MOV.U32 R13, RZ, RZ, R5 ;  /* 0x000000ffff0d7224 */ /* 0x000fd400078e0005 */
[----:B0-----:R-:W-:Y:S01]  /*b450*/  @!P1 LEA R25, R22, UR45, 0x1 ;  /* 0x0000002d16199c11 */ /* 0x001fe2000f8e08ff */
[----:B------:R-:W-:-:S07]  /*b460*/  IMAD.MOV.U32 R10, RZ, RZ, R14 ;  /* 0x000000ffff0a7224 */ /* 0x000fce00078e000e */
[----:B------:R-:W-:Y:S05]  /*b470*/  WARPSYNC.COLLECTIVE R15, `(.L_x_12911) ;  /* 0x000000000f087348 */ /* 0x000fea0003c00000 */
[----:B------:R0:W1:Y:S02]  /*b480*/  SHFL.IDX P6, R14, R13, R12, R11 ;  /* 0x0000000c0d0e7389 */ /* 0x00006400000c000b */
[----:B01----:R-:W-:Y:S01]  /*b490*/  ENDCOLLECTIVE ;  /* 0x000000000000791b */ /* 0x003fe20003800000 */
.L_x_12911:
[----:B------:R-:W-:Y:S02]  /*b4a0*/  IMAD.MOV.U32 R13, RZ, RZ, R8 ;  /* 0x000000ffff0d7224 */ /* 0x000fe400078e0008 */
[----:B------:R-:W-:Y:S01]  /*b4b0*/  IMAD.MOV.U32 R12, RZ, RZ, 0x2 ;  /* 0x00000002ff0c7424 */ /* 0x000fe200078e00ff */
[----:B------:R-:W-:-:S07]  /*b4c0*/  MOV R21, R14 ;  /* 0x0000000e00157202 */ /* 0x000fce0000000f00 */
[----:B------:R-:W-:Y:S05]  /*b4d0*/  WARPSYNC.COLLECTIVE R15, `(.L_x_12912) ;  /* 0x000000000f087348 */ /* 0x000fea0003c00000 */
[----:B------:R0:W1:Y:S02]  /*b4e0*/  SHFL.IDX P6, R14, R13, R12, R11 ;  /* 0x0000000c0d0e7389 */ /* 0x00006400000c000b */
[----:B01----:R-:W-:Y:S01]  /*b4f0*/  ENDCOLLECTIVE ;  /* 0x000000000000791b */ /* 0x003fe20003800000 */
.L_x_12912:
[----:B------:R-:W-:-:S05]  /*b500*/  @!P1 LEA R2, P2, R16, R21, 0x1 ;  /* 0x0000001510029211 */ /* 0x000fca00078408ff */
[----:B------:R-:W-:-:S05]  /*b510*/  @!P1 IMAD.X R3, RZ, RZ, R10, P2 ;  /* 0x000000ffff039224 */ /* 0x000fca00010e060a */
[----:B------:R-:W-:Y:S01]  /*b520*/  @!PT LDS RZ, [RZ] ;  /* 0x00000000fffff984 */ /* 0x000fe20000000800 */
[----:B------:R-:W-:Y:S01]  /*b530*/  @!PT LDS RZ, [RZ] ;  /* 0x00000000fffff984 */ /* 0x000fe20000000800 */
[----:B------:R-:W-:Y:S01]  /*b540*/  @!PT LDS RZ, [RZ] ;  /* 0x00000000fffff984 */ /* 0x000fe20000000800 */
[----:B------:R0:W-:Y:S01]  /*b550*/  @!P1 LDGSTS.E.BYPASS.LTC128B.128 [R25+0x8c00], desc[UR38][R2.64], !P0 ;  /* 0x08c0000002199fae */ /* 0x0001e2000c101d66 */
[----:B------:R-:W-:Y:S01]  /*b560*/  ISETP.GE.AND P1, PT, R9, R4, PT ;  /* 0x000000040900720c */ /* 0x000fe20003f26270 */
[----:B------:R-:W-:Y:S01]  /*b570*/  IMAD.MOV.U32 R13, RZ, RZ, R5 ;  /* 0x000000ffff0d7224 */ /* 0x000fe200078e0005 */
[----:B------:R-:W-:-:S11]  /*b580*/  MOV R9, R14 ;  /* 0x0000000e00097202 */ /* 0x000fd60000000f00 */
[----:B0-----:R-:W-:Y:S05]  /*b590*/  WARPSYNC.COLLECTIVE R15, `(.L_x_12913) ;  /* 0x000000000f087348 */ /* 0x001fea0003c00000 */
[----:B------:R1:W2:Y:S02]  /*b5a0*/  SHFL.IDX P6, R14, R13, R12, R11 ;  /* 0x0000000c0d0e7389 */ /* 0x0002a400000c000b */
[----:B012---:R-:W-:Y:S01]  /*b5b0*/  ENDCOLLECTIVE ;  /* 0x000000000000791b */ /* 0x007fe20003800000 */
.L_x_12913:
[----:B------:R-:W-:Y:S01]  /*b5c0*/  @!P1 LEA R20, R22, UR45, 0x1 ;  /* 0x0000002d16149c11 */ /* 0x000fe2000f8e08ff */
[----:B------:R-:W-:Y:S01]  /*b5d0*/  IMAD.MOV.U32 R13, RZ, RZ, R8 ;  /* 0x000000ffff0d7224 */ /* 0x000fe200078e0008 */
[----:B------:R-:W-:Y:S02]  /*b5e0*/  MOV R12, 0x3 ;  /* 0x00000003000c7802 */ /* 0x000fe40000000f00 */
[----:B------:R-:W-:-:S13]  /*b5f0*/  @!P1 LEA R2, P2, R16, R14, 0x1 ;  /* 0x0000000e10029211 */ /* 0x000fda00078408ff */
[----:B------:R-:W-:Y:S05]  /*b600*/  WARPSYNC.COLLECTIVE R15, `(.L_x_12914) ;  /* 0x000000000f087348 */ /* 0x000fea0003c00000 */
[----:B------:R0:W1:Y:S02]  /*b610*/  SHFL.IDX P6, R14, R13, R12, R11 ;  /* 0x0000000c0d0e7389 */ /* 0x00006400000c000b */
[----:B01----:R-:W-:Y:S01]  /*b620*/  ENDCOLLECTIVE ;  /* 0x000000000000791b */ /* 0x003fe20003800000 */
.L_x_12914:
[----:B------:R-:W-:Y:S02]  /*b630*/  @!P1 IMAD.X R3, RZ, RZ, R9, P2 ;  /* 0x000000ffff039224 */ /* 0x000fe400010e0609 */
[----:B------:R-:W-:-:S03]  /*b640*/  VIADD R9, R6, 0x30 ;  /* 0x0000003006097836 */ /* 0x000fc60000000000 */
[----:B------:R-:W-:Y:S01]  /*b650*/  @!PT LDS RZ, [RZ] ;  /* 0x00000000fffff984 */ /* 0x000fe20000000800 */
[----:B------:R-:W-:Y:S01]  /*b660*/  @!PT LDS RZ, [RZ] ;  /* 0x00000000fffff984 */ /* 0x000fe20000000800 */
[----:B------:R-:W-:Y:S01]  /*b670*/  @!PT LDS RZ, [RZ] ;  /* 0x00000000fffff984 */ /* 0x000fe20000000800 */
[----:B------:R0:W-:Y:S02]  /*b680*/  @!P1 LDGSTS.E.BYPASS.LTC128B.128 [R20+0x9400], desc[UR38][R2.64], !P0 ;  /* 0x0940000002149fae */ /* 0x0001e4000c101d66 */
[----:B------:R-:W-:Y:S02]  /*b690*/  ISETP.GE.AND P1, PT, R9, R4, PT ;  /* 0x000000040900720c */ /* 0x000fe40003f26270 */
[----:B------:R-:W-:Y:S01]  /*b6a0*/  IADD3 R9, R6, 0x40, RZ ;  /* 0x0000004006097810 */ /* 0x000fe20007ffe0ff */
[----:B------:R-:W-:-:S10]  /*b6b0*/  IMAD.MOV.U32 R13, RZ, RZ, R5 ;  /* 0x000000ffff0d7224 */ /* 0x000fd400078e0005 */
[----:B------:R-:W-:Y:S01]  /*b6c0*/  @!P1 LEA R25, R22, UR45, 0x1 ;  /* 0x0000002d16199c11 */ /* 0x000fe2000f8e08ff */
[----:B0-----:R-:W-:-:S07]  /*b6d0*/  IMAD.MOV.U32 R10, RZ, RZ, R14 ;  /* 0x000000ffff0a7224 */ /* 0x001fce00078e000e */
[----:B------:R-:W-:Y:S05]  /*b6e0*/  WARPSYNC.COLLECTIVE R15, `(.L_x_12915) ;  /* 0x000000000f087348 */ /* 0x000fea0003c00000 */
[----:B------:R0:W1:Y:S02]  /*b6f0*/  SHFL.IDX P6, R14, R13, R12, R11 ;  /* 0x0000000c0d0e7389 */ /* 0x00006400000c000b */
[----:B01----:R-:W-:Y:S01]  /*b700*/  ENDCOLLECTIVE ;  /* 0x000000000000791b */ /* 0x003fe20003800000 */
.L_x_12915:
[----:B------:R-:W-:Y:S02]  /*b710*/  IMAD.MOV.U32 R13, RZ, RZ, R8 ;  /* 0x000000ffff0d7224 */ /* 0x000fe400078e0008 */
[----:B------:R-:W-:Y:S02]  /*b720*/  IMAD.MOV.U32 R12, RZ, RZ, 0x4 ;  /* 0x00000004ff0c7424 */ /* 0x000fe400078e00ff */
[----:B------:R-:W-:-:S07]  /*b730*/  IMAD.MOV.U32 R21, RZ, RZ, R14 ;  /* 0x000000ffff157224 */ /* 0x000fce00078e000e */
[----:B------:R-:W-:Y:S05]  /*b740*/  WARPSYNC.COLLECTIVE R15, `(.L_x_12916) ;  /* 0x000000000f087348 */ /* 0x000fea0003c00000 */
[----:B------:R0:W1:Y:S02]  /*b750*/  SHFL.IDX P6, R14, R13, R12, R11 ;  /* 0x0000000c0d0e7389 */ /* 0x00006400000c000b */
[----:B01----:R-:W-:Y:S01]  /*b760*/  ENDCOLLECTIVE ;  /* 0x000000000000791b */ /* 0x003fe20003800000 */
.L_x_12916:
[----:B------:R-:W-:-:S05]  /*b770*/  @!P1 LEA R2, P2, R16, R21, 0x1 ;  /* 0x0000001510029211 */ /* 0x000fca00078408ff */
[----:B------:R-:W-:-:S05]  /*b780*/  @!P1 IMAD.X R3, RZ, RZ, R10, P2 ;  /* 0x000000ffff039224 */ /* 0x000fca00010e060a */
[----:B------:R-:W-:Y:S01]  /*b790*/  @!PT LDS RZ, [RZ] ;  /* 0x00000000fffff984 */ /* 0x000fe20000000800 */
[----:B------:R-:W-:Y:S01]  /*b7a0*/  @!PT LDS RZ, [RZ] ;  /* 0x00000000fffff984 */ /* 0x000fe20000000800 */
[----:B------:R-:W-:Y:S01]  /*b7b0*/  @!PT LDS RZ, [RZ] ;  /* 0x00000000fffff984 */ /* 0x000fe20000000800 */
[----:B------:R0:W-:Y:S01]  /*b7c0*/  @!P1 LDGSTS.E.BYPASS.LTC128B.128 [R25+0x9c00], desc[UR38][R2.64], !P0 ;  /* 0x09c0000002199fae */ /* 0x0001e2000c101d66 */
[----:B------:R-:W-:Y:S01]  /*b7d0*/  IMAD.MOV.U32 R13, RZ, RZ, R5 ;  /* 0x000000ffff0d7224 */ /* 0x000fe200078e0005 */
[----:B------:R-:W-:Y:S01]  /*b7e0*/  ISETP.GE.AND P1, PT, R9, R4, PT ;  /* 0x000000040900720c */ /* 0x000fe20003f26270 */
[----:B------:R-:W-:-:S12]  /*b7f0*/  IMAD.MOV.U32 R9, RZ, RZ, R14 ;  /* 0x000000ffff097224 */ /* 0x000fd800078e000e */
[----:B0-----:R-:W-:Y:S05]  /*b800*/  WARPSYNC.COLLECTIVE R15, `(.L_x_12917) ;  /* 0x000000000f087348 */ /* 0x001fea0003c00000 */
[----:B------:R1:W2:Y:S02]  /*b810*/  SHFL.IDX P6, R14, R13, R12, R11 ;  /* 0x0000000c0d0e7389 */ /* 0x0002a400000c000b */
[----:B012---:R-:W-:Y:S01]  /*b820*/  ENDCOLLECTIVE ;  /* 0x000000000000791b */ /* 0x007fe20003800000 */
.L_x_12917:
[----:B------:R-:W-:Y:S01]  /*b830*/  @!P1 LEA R20, R22, UR45, 0x1 ;  /* 0x0000002d16149c11 */ /* 0x000fe2000f8e08ff */
[----:B------:R-:W-:Y:S02]  /*b840*/  IMAD.MOV.U32 R13, RZ, RZ, R8 ;  /* 0x000000ffff0d7224 */ /* 0x000fe400078e0008 */
[----:B------:R-:W-:Y:S01]  /*b850*/  IMAD.MOV.U32 R12, RZ, RZ, 0x5 ;  /* 0x00000005ff0c7424 */ /* 0x000fe200078e00ff */
[----:B------:R-:W-:-:S13]  /*b860*/  @!P1 LEA R2, P2, R16, R14, 0x1 ;  /* 0x0000000e10029211 */ /* 0x000fda00078408ff */
[----:B------:R-:W-:Y:S05]  /*b870*/  WARPSYNC.COLLECTIVE R15, `(.L_x_12918) ;  /* 0x000000000f087348 */ /* 0x000fea0003c00000 */
[----:B------:R0:W1:Y:S02]  /*b880*/  SHFL.IDX P6, R14, R13, R12, R11 ;  /* 0x0000000c0d0e7389 */ /* 0x00006400000c000b */
[----:B01----:R-:W-:Y:S01]  /*b890*/  ENDCOLLECTIVE ;  /* 0x000000000000791b */ /* 0x003fe20003800000 */
.L_x_12918:
[----:B------:R-:W-:Y:S01]  /*b8a0*/  @!P1 IADD3.X R3, RZ, R9, RZ, P2, !PT ;  /* 0x00000009ff039210 */ /* 0x000fe200017fe4ff */
[----:B------:R-:W-:-:S04]  /*b8b0*/  VIADD R9, R6, 0x50 ;  /* 0x0000005006097836 */ /* 0x000fc80000000000 */
[----:B------:R-:W-:Y:S01]  /*b8c0*/  @!PT LDS RZ, [RZ] ;  /* 0x00000000fffff984 */ /* 0x000fe20000000800 */
[----:B------:R-:W-:Y:S01]  /*b8d0*/  @!PT LDS RZ, [RZ] ;  /* 0x00000000fffff984 */ /* 0x000fe20000000800 */
[----:B------:R-:W-:Y:S01]  /*b8e0*/  @!PT LDS RZ, [RZ] ;  /* 0x00000000fffff984 */ /* 0x000fe20000000800 */
[----:B------:R0:W-:Y:S01]  /*b8f0*/  @!P1 LDGSTS.E.BYPASS.LTC128B.128 [R20+0xa400], desc[UR38][R2.64], !P0 ;  /* 0x0a40000002149fae */ /* 0x0001e2000c101d66 */
[----:B------:R-:W-:Y:S01]  /*b900*/  ISETP.GE.AND P1, PT, R9, R4, PT ;  /* 0x000000040900720c */ /* 0x000fe20003f26270 */
[----:B------:R-:W-:Y:S01]  /*b910*/  VIADD R9, R6, 0x60 ;  /* 0x0000006006097836 */ /* 0x000fe20000000000 */
[----:B------:R-:W-:-:S11]  /*b920*/  MOV R13, R5 ;  /* 0x00000005000d7202 */ /* 0x000fd60000000f00 */
[----:B------:R-:W-:Y:S01]  /*b930*/  @!P1 LEA R25, R22, UR45, 0x1 ;  /* 0x0000002d16199c11 */ /* 0x000fe2000f8e08ff */
[----:B0-----:R-:W-:-:S07]  /*b940*/  IMAD.MOV.U32 R10, RZ, RZ, R14 ;  /* 0x000000ffff0a7224 */ /* 0x001fce00078e000e */
[----:B------:R-:W-:Y:S05]  /*b950*/  WARPSYNC.COLLECTIVE R15, `(.L_x_12919) ;  /* 0x000000000f087348 */ /* 0x000fea0003c00000 */
[----:B------:R0:W1:Y:S02]  /*b960*/  SHFL.IDX P6, R14, R13, R12, R11 ;  /* 0x0000000c0d0e7389 */ /* 0x00006400000c000b */
[----:B01----:R-:W-:Y:S01]  /*b970*/  ENDCOLLECTIVE ;  /* 0x000000000000791b */ /* 0x003fe20003800000 */
.L_x_12919:
[----:B------:R-:W-:Y:S01]  /*b980*/  IMAD.MOV.U32 R13, RZ, RZ, R8 ;  /* 0x000000ffff0d7224 */ /* 0x000fe200078e0008 */
[----:B------:R-:W-:Y:S01]  /*b990*/  MOV R12, 0x6 ;  /* 0x00000006000c7802 */ /* 0x000fe20000000f00 */
[----:B------:R-:W-:-:S07]  /*b9a0*/  IMAD.MOV.U32 R21, RZ, RZ, R14 ;  /* 0x000000ffff157224 */ /* 0x000fce00078e000e */
[----:B------:R-:W-:Y:S05]  /*b9b0*/  WARPSYNC.COLLECTIVE R15, `(.L_x_12920) ;  /* 0x000000000f087348 */ /* 0x000fea0003c00000 */
[----:B------:R0:W1:Y:S02]  /*b9c0*/  SHFL.IDX P6, R14, R13, R12, R11 ;  /* 0x0000000c0d0e7389 */ /* 0x00006400000c000b */
[----:B01----:R-:W-:Y:S01]  /*b9d0*/  ENDCOLLECTIVE ;  /* 0x000000000000791b */ /* 0x003fe20003800000 */
.L_x_12920:
        /* <DEDUP_REMOVED lines=12> */
.L_x_12921:
[----:B------:R-:W-:Y:S01]  /*baa0*/  @!P1 LEA R10, R22, UR45, 0x1 ;  /* 0x0000002d160a9c11 */ /* 0x000fe2000f8e08ff */
[----:B------:R-:W-:Y:S01]  /*bab0*/  IMAD.MOV.U32 R13, RZ, RZ, R8 ;  /* 0x000000ffff0d7224 */ /* 0x000fe200078e0008 */
[----:B------:R-:W-:Y:S02]  /*bac0*/  MOV R12, 0x7 ;  /* 0x00000007000c7802 */ /* 0x000fe40000000f00 */
[----:B------:R-:W-:-:S13]  /*bad0*/  @!P1 LEA R2, P2, R16, R14, 0x1 ;  /* 0x0000000e10029211 */ /* 0x000fda00078408ff */
[----:B------:R-:W-:Y:S05]  /*bae0*/  WARPSYNC.COLLECTIVE R15, `(.L_x_12922) ;  /* 0x000000000f087348 */ /* 0x000fea0003c00000 */
[----:B------:R0:W1:Y:S02]  /*baf0*/  SHFL.IDX P6, R14, R13, R12, R11 ;  /* 0x0000000c0d0e7389 */ /* 0x00006400000c000b */
[----:B01----:R-:W-:Y:S01]  /*bb00*/  ENDCOLLECTIVE ;  /* 0x000000000000791b */ /* 0x003fe20003800000 */
.L_x_12922:
[----:B------:R-:W-:-:S05]  /*bb10*/  @!P1 IMAD.X R3, RZ, RZ, R9, P2 ;  /* 0x000000ffff039224 */ /* 0x000fca00010e0609 */
[----:B------:R-:W-:Y:S01]  /*bb20*/  @!PT LDS RZ, [RZ] ;  /* 0x00000000fffff984 */ /* 0x000fe20000000800 */
[----:B------:R-:W-:Y:S01]  /*bb30*/  @!PT LDS RZ, [RZ] ;  /* 0x00000000fffff984 */ /* 0x000fe20000000800 */
[----:B------:R-:W-:Y:S01]  /*bb40*/  @!PT LDS RZ, [RZ] ;  /* 0x00000000fffff984 */ /* 0x000fe20000000800 */
[----:B------:R0:W-:Y:S01]  /*bb50*/  @!P1 LDGSTS.E.BYPASS.LTC128B.128 [R10+0xb400], desc[UR38][R2.64], !P0 ;  /* 0x0b400000020a9fae */ /* 0x0001e2000c101d66 */
[----:B------:R-:W-:Y:S01]  /*bb60*/  IMAD.MOV.U32 R13, RZ, RZ, R5 ;  /* 0x000000ffff0d7224 */ /* 0x000fe200078e0005 */
[C---:B------:R-:W-:Y:S01]  /*bb70*/  IADD3 R5, R6.reuse, 0x80, RZ ;  /* 0x0000008006057810 */ /* 0x040fe20007ffe0ff */
[----:B0-----:R-:W-:Y:S02]  /*bb80*/  VIADD R3, R6, 0x70 ;  /* 0x0000007006037836 */ /* 0x001fe40000000000 */
[----:B------:R-:W-:-:S03]  /*bb90*/  IMAD.MOV.U32 R8, RZ, RZ, R14 ;  /* 0x000000ffff087224 */ /* 0x000fc600078e000e */
[----:B------:R-:W-:-:S13]  /*bba0*/  ISETP.GE.AND P1, PT, R3, R4, PT ;  /* 0x000000040300720c */ /* 0x000fda0003f26270 */
[----:B------:R-:W-:Y:S05]  /*bbb0*/  WARPSYNC.COLLECTIVE R15, `(.L_x_12923) ;  /* 0x000000000f087348 */ /* 0x000fea0003c00000 */
[----:B------:R0:W1:Y:S02]  /*bbc0*/  SHFL.IDX P6, R14, R13, R12, R11 ;  /* 0x0000000c0d0e7389 */ /* 0x00006400000c000b */
[----:B01----:R-:W-:Y:S01]  /*bbd0*/  ENDCOLLECTIVE ;  /* 0x000000000000791b */ /* 0x003fe20003800000 */
.L_x_12923:
[----:B------:R-:W-:Y:S01]  /*bbe0*/  @!P1 LEA R25, R22, UR45, 0x1 ;  /* 0x0000002d16199c11 */ /* 0x000fe2000f8e08ff */
[----:B------:R-:W-:Y:S02]  /*bbf0*/  IMAD.MOV.U32 R13, RZ, RZ, R7 ;  /* 0x000000ffff0d7224 */ /* 0x000fe400078e0007 */
[----:B------:R-:W-:Y:S01]  /*bc00*/  IMAD.MOV.U32 R12, RZ, RZ, RZ ;  /* 0x000000ffff0c7224 */ /* 0x000fe200078e00ff */
[----:B------:R-:W-:-:S13]  /*bc10*/  @!P1 LEA R2, P2, R16, R14, 0x1 ;  /* 0x0000000e10029211 */ /* 0x000fda00078408ff */
[----:B------:R-:W-:Y:S05]  /*bc20*/  WARPSYNC.COLLECTIVE R15, `(.L_x_12924) ;  /* 0x000000000f087348 */ /* 0x000fea0003c00000 */
[----:B------:R0:W1:Y:S02]  /*bc30*/  SHFL.IDX P6, R14, R13, R12, R11 ;  /* 0x0000000c0d0e7389 */ /* 0x00006400000c000b */
[----:B01----:R-:W-:Y:S01]  /*bc40*/  ENDCOLLECTIVE ;  /* 0x000000000000791b */ /* 0x003fe20003800000 */
.L_x_12924:
[----:B------:R-:W-:-:S05]  /*bc50*/  @!P1 IMAD.X R3, RZ, RZ, R8, P2 ;  /* 0x000000ffff039224 */ /* 0x000fca00010e0608 */
[----:B------:R-:W-:Y:S01]  /*bc60*/  @!PT LDS RZ, [RZ] ;  /* 0x00000000fffff984 */ /* 0x000fe20000000800 */
[----:B------:R-:W-:Y:S01]  /*bc70*/  @!PT LDS RZ, [RZ] ;  /* 0x00000000fffff984 */ /* 0x000fe20000000800 */
[----:B------:R-:W-:Y:S01]  /*bc80*/  @!PT LDS RZ, [RZ] ;  /* 0x00000000fffff984 */ /* 0x000fe20000000800 */
[----:B------:R0:W-:Y:S01]  /*bc90*/  @!P1 LDGSTS.E.BYPASS.LTC128B.128 [R25+0xbc00], desc[UR38][R2.64], !P0 ;  /* 0x0bc0000002199fae */ /* 0x0001e2000c101d66 */
[----:B------:R-:W-:Y:S01]  /*bca0*/  ISETP.GE.AND P1, PT, R5, R4, PT ;  /* 0x000000040500720c */ /* 0x000fe20003f26270 */
[----:B------:R-:W-:Y:S02]  /*bcb0*/  VIADD R5, R6, 0x90 ;  /* 0x0000009006057836 */ /* 0x000fe40000000000 */
[----:B------:R-:W-:Y:S02]  /*bcc0*/  IMAD.MOV.U32 R13, RZ, RZ, R0 ;  /* 0x000000ffff0d7224 */ /* 0x000fe400078e0000 */
[----:B------:R-:W-:-:S08]  /*bcd0*/  IMAD.MOV.U32 R9, RZ, RZ, R14 ;  /* 0x000000ffff097224 */ /* 0x000fd000078e000e */
[----:B0-----:R-:W-:Y:S05]  /*bce0*/  WARPSYNC.COLLECTIVE R15, `(.L_x_12925) ;  /* 0x000000000f087348 */ /* 0x001fea0003c00000 */
[----:B------:R1:W2:Y:S02]  /*bcf0*/  SHFL.IDX P6, R14, R13, R12, R11 ;  /* 0x0000000c0d0e7389 */ /* 0x0002a400000c000b */
[----:B012---:R-:W-:Y:S01]  /*bd00*/  ENDCOLLECTIVE ;  /* 0x000000000000791b */ /* 0x007fe20003800000 */
.L_x_12925:
[----:B------:R-:W-:Y:S02]  /*bd10*/  IMAD.MOV.U32 R13, RZ, RZ, R7 ;  /* 0x000000ffff0d7224 */ /* 0x000fe400078e0007 */
[----:B------:R-:W-:Y:S01]  /*bd20*/  IMAD.MOV.U32 R12, RZ, RZ, 0x1 ;  /* 0x00000001ff0c7424 */ /* 0x000fe200078e00ff */
[----:B------:R-:W-:-:S07]  /*bd30*/  MOV R21, R14 ;  /* 0x0000000e00157202 */ /* 0x000fce0000000f00 */
[----:B------:R-:W-:Y:S05]  /*bd40*/  WARPSYNC.COLLECTIVE R15, `(.L_x_12926) ;  /* 0x000000000f087348 */ /* 0x000fea0003c00000 */
[----:B------:R0:W1:Y:S02]  /*bd50*/  SHFL.IDX P6, R14, R13, R12, R11 ;  /* 0x0000000c0d0e7389 */ /* 0x00006400000c000b */
[----:B01----:R-:W-:Y:S01]  /*bd60*/  ENDCOLLECTIVE ;  /* 0x000000000000791b */ /* 0x003fe20003800000 */
.L_x_12926:
[----:B------:R-:W-:Y:S02]  /*bd70*/  @!P1 LEA R2, P2, R16, R21, 0x1 ;  /* 0x0000001510029211 */ /* 0x000fe400078408ff */
[----:B------:R-:W-:-:S03]  /*bd80*/  @!P1 LEA R21, R22, UR45, 0x1 ;  /* 0x0000002d16159c11 */ /* 0x000fc6000f8e08ff */
        /* <DEDUP_REMOVED lines=11> */
.L_x_12927:
[----:B------:R-:W-:Y:S01]  /*be40*/  IMAD.MOV.U32 R13, RZ, RZ, R7 ;  /* 0x000000ffff0d7224 */ /* 0x000fe200078e0007 */
[----:B------:R-:W-:Y:S01]  /*be50*/  MOV R12, 0x2 ;  /* 0x00000002000c7802 */ /* 0x000fe20000000f00 */
[----:B------:R-:W-:-:S07]  /*be60*/  IMAD.MOV.U32 R9, RZ, RZ, R14 ;  /* 0x000000ffff097224 */ /* 0x000fce00078e000e */
[----:B------:R-:W-:Y:S05]  /*be70*/  WARPSYNC.COLLECTIVE R15, `(.L_x_12928) ;  /* 0x000000000f087348 */ /* 0x000fea0003c00000 */
[----:B------:R0:W1:Y:S02]  /*be80*/  SHFL.IDX P6, R14, R13, R12, R11 ;  /* 0x0000000c0d0e7389 */ /* 0x00006400000c000b */
[----:B01----:R-:W-:Y:S01]  /*be90*/  ENDCOLLECTIVE ;  /* 0x000000000000791b */ /* 0x003fe20003800000 */
.L_x_12928:
[----:B------:R-:W-:Y:S02]  /*bea0*/  @!P1 LEA R2, P2, R16, R9, 0x1 ;  /* 0x0000000910029211 */ /* 0x000fe400078408ff */
[----:B------:R-:W-:-:S03]  /*beb0*/  @!P1 LEA R9, R22, UR45, 0x1 ;  /* 0x0000002d16099c11 */ /* 0x000fc6000f8e08ff */
[----:B------:R-:W-:-:S05]  /*bec0*/  @!P1 IMAD.X R3, RZ, RZ, R8, P2 ;  /* 0x000000ffff039224 */ /* 0x000fca00010e0608 */
[----:B------:R-:W-:Y:S01]  /*bed0*/  @!PT LDS RZ, [RZ] ;  /* 0x00000000fffff984 */ /* 0x000fe20000000800 */
[----:B------:R-:W-:Y:S01]  /*bee0*/  @!PT LDS RZ, [RZ] ;  /* 0x00000000fffff984 */ /* 0x000fe20000000800 */
[----:B------:R-:W-:Y:S01]  /*bef0*/  @!PT LDS RZ, [RZ] ;  /* 0x00000000fffff984 */ /* 0x000fe20000000800 */
[----:B------:R0:W-:Y:S01]  /*bf00*/  @!P1 LDGSTS.E.BYPASS.LTC128B.128 [R9+0xcc00], desc[UR38][R2.64], !P0 ;  /* 0x0cc0000002099fae */ /* 0x0001e2000c101d66 */
[----:B------:R-:W-:Y:S02]  /*bf10*/  IMAD.MOV.U32 R13, RZ, RZ, R0 ;  /* 0x000000ffff0d7224 */ /* 0x000fe400078e0000 */
[----:B------:R-:W-:-:S07]  /*bf20*/  IMAD.MOV.U32 R5, RZ, RZ, R14 ;  /* 0x000000ffff057224 */ /* 0x000fce00078e000e */
[----:B0-----:R-:W-:Y:S05]  /*bf30*/  WARPSYNC.COLLECTIVE R15, `(.L_x_12929) ;  /* 0x000000000f087348 */ /* 0x001fea0003c00000 */
[----:B------:R1:W2:Y:S02]  /*bf40*/  SHFL.IDX P6, R14, R13, R12, R11 ;  /* 0x0000000c0d0e7389 */ /* 0x0002a400000c000b */
[----:B012---:R-:W-:Y:S01]  /*bf50*/  ENDCOLLECTIVE ;  /* 0x000000000000791b */ /* 0x007fe20003800000 */
.L_x_12929:
[----:B------:R-:W-:-:S05]  /*bf60*/  VIADD R3, R6, 0xa0 ;  /* 0x000000a006037836 */ /* 0x000fca0000000000 */
[----:B------:R-:W-:Y:S02]  /*bf70*/  ISETP.GE.AND P1, PT, R3, R4, PT ;  /* 0x000000040300720c */ /* 0x000fe40003f26270 */
[----:B------:R-:W-:Y:S01]  /*bf80*/  MOV R13, R7 ;  /* 0x00000007000d7202 */ /* 0x000fe20000000f00 */
[----:B------:R-:W-:-:S10]  /*bf90*/  IMAD.MOV.U32 R12, RZ, RZ, 0x3 ;  /* 0x00000003ff0c7424 */ /* 0x000fd400078e00ff */
[----:B------:R-:W-:-:S13]  /*bfa0*/  @!P1 LEA R2, P2, R16, R14, 0x1 ;  /* 0x0000000e10029211 */ /* 0x000fda00078408ff */
[----:B------:R-:W-:Y:S05]  /*bfb0*/  WARPSYNC.COLLECTIVE R15, `(.L_x_12930) ;  /* 0x000000000f087348 */ /* 0x000fea0003c00000 */
[----:B------:R0:W1:Y:S02]  /*bfc0*/  SHFL.IDX P6, R14, R13, R12, R11 ;  /* 0x0000000c0d0e7389 */ /* 0x00006400000c000b */
[----:B01----:R-:W-:Y:S01]  /*bfd0*/  ENDCOLLECTIVE ;  /* 0x000000000000791b */ /* 0x003fe20003800000 */
.L_x_12930:
[----:B------:R-:W-:Y:S01]  /*bfe0*/  @!P1 IMAD.X R3, RZ, RZ, R5, P2 ;  /* 0x000000ffff039224 */ /* 0x000fe200010e0605 */
[----:B------:R-:W-:-:S05]  /*bff0*/  @!P1 LEA R5, R22, UR45, 0x1 ;  /* 0x0000002d16059c11 */ /* 0x000fca000f8e08ff */
        /* <DEDUP_REMOVED lines=9> */
.L_x_12931:
[----:B------:R-:W-:Y:S05]  /*c090*/  BRA `(.L_x_12932) ;  /* 0xffffffc800cc7947 */ /* 0x000fea000383ffff */
.L_x_12855:
[----:B0-----:R-:W-:-:S04]  /*c0a0*/  IMAD.U32 R3, RZ, RZ, UR45 ;  /* 0x0000002dff037e24 */ /* 0x001fc8000f8e00ff */
[----:B------:R0:W1:Y:S03]  /*c0b0*/  SYNCS.PHASECHK.TRANS64.TRYWAIT P0, [R3+URZ+0x16820], R0 ;  /* 0x01682000030075a7 */ /* 0x000066000800017f */
[----:B-1----:R-:W-:Y:S05]  /*c0c0*/  @!P0 NANOSLEEP.SYNCS 0x989680 ;  /* 0x009896800000895d */ /* 0x002fea0003900000 */
[----:B------:R-:W1:Y:S02]  /*c0d0*/  @!P0 SYNCS.PHASECHK.TRANS64 P0, [R3+URZ+0x16820], R0 ;  /* 0x01682000030085a7 */ /* 0x000e64000800007f */
[----:B-1----:R-:W-:Y:S05]  /*c0e0*/  @!P0 BRA `(.L_x_12855) ;  /* 0xfffffffc00ec8947 */ /* 0x002fea000383ffff */
[----:B------:R-:W-:Y:S05]  /*c0f0*/  BRA `(.L_x_12933) ;  /* 0xffffffc800fc7947 */ /* 0x000fea000383ffff */
.L_x_12859:
[----:B0-----:R0:W1:Y:S02]  /*c100*/  SYNCS.PHASECHK.TRANS64.TRYWAIT P0, [R7+URZ+0x16840], R2 ;  /* 0x01684002070075a7 */ /* 0x001064000800017f */
[----:B-1----:R-:W-:Y:S05]  /*c110*/  @!P0 NANOSLEEP.SYNCS 0x989680 ;  /* 0x009896800000895d */ /* 0x002fea0003900000 */
[----:B------:R-:W1:Y:S02]  /*c120*/  @!P0 SYNCS.PHASECHK.TRANS64 P0, [R7+URZ+0x16840], R2 ;  /* 0x01684002070085a7 */ /* 0x000e64000800007f */
[----:B-1----:R-:W-:Y:S05]  /*c130*/  @!P0 BRA `(.L_x_12859) ;  /* 0xfffffffc00f08947 */ /* 0x002fea000383ffff */
[----:B------:R-:W-:Y:S05]  /*c140*/  BRA `(.L_x_12934) ;  /* 0xffffffcc00e07947 */ /* 0x000fea000383ffff */
.L_x_12860:
        /* <DEDUP_REMOVED lines=8> */
.L_x_12936:
[----:B------:R-:W-:Y:S05]  /*c1d0*/  BSYNC B1 ;  /* 0x0000000000017941 */ /* 0x000fea0003800000 */
.L_x_12935:
        /* <DEDUP_REMOVED lines=9> */
.L_x_12937:
[----:B------:R-:W-:Y:S02]  /*c270*/  IMAD.SHL.U32 R15, R16, 0x2, RZ ;  /* 0x00000002100f7824 */ /* 0x000fe400078e00ff */
[----:B------:R-:W-:Y:S02]  /*c280*/  IMAD.MOV.U32 R13, RZ, RZ, R19 ;  /* 0x000000ffff0d7224 */ /* 0x000fe400078e0013 */
[----:B------:R-:W-:Y:S01]  /*c290*/  IMAD.MOV.U32 R12, RZ, RZ, 0x1 ;  /* 0x00000001ff0c7424 */ /* 0x000fe200078e00ff */
[----:B------:R-:W-:-:S04]  /*c2a0*/  MOV R2, R14 ;  /* 0x0000000e00027202 */ /* 0x000fc80000000f00 */
[----:B------:R-:W-:Y:S01]  /*c2b0*/  IADD3 R2, P0, R2, R15, RZ ;  /* 0x0000000f02027210 */ /* 0x000fe20007f1e0ff */
[----:B------:R-:W-:-:S04]  /*c2c0*/  IMAD.MOV.U32 R15, RZ, RZ, -0x1 ;  /* 0xffffffffff0f7424 */ /* 0x000fc800078e00ff */
[----:B------:R-:W-:-:S08]  /*c2d0*/  IMAD.X R3, RZ, RZ, R3, P0 ;  /* 0x000000ffff037224 */ /* 0x000fd000000e0603 */
[----:B------:R-:W-:Y:S05]  /*c2e0*/  WARPSYNC.COLLECTIVE R15, `(.L_x_12938) ;  /* 0x000000000f087348 */ /* 0x000fea0003c00000 */
[----:B------:R0:W1:Y:S02]  /*c2f0*/  SHFL.IDX P6, R14, R13, R12, R11 ;  /* 0x0000000c0d0e7389 */ /* 0x00006400000c000b */
[----:B01----:R-:W-:Y:S01]  /*c300*/  ENDCOLLECTIVE ;  /* 0x000000000000791b */ /* 0x003fe20003800000 */
.L_x_12938:
[----:B------:R-:W-:Y:S01]  /*c310*/  @!PT LDS RZ, [RZ] ;  /* 0x00000000fffff984 */ /* 0x000fe20000000800 */
[----:B------:R-:W-:Y:S01]  /*c320*/  @!PT LDS RZ, [RZ] ;  /* 0x00000000fffff984 */ /* 0x000fe20000000800 */
[----:B------:R-:W-:Y:S01]  /*c330*/  @!PT LDS RZ, [RZ] ;  /* 0x00000000fffff984 */ /* 0x000fe20000000800 */
[----:B------:R0:W-:Y:S01]  /*c340*/  LDGSTS.E.BYPASS.LTC128B.128 [R9+0xe400], desc[UR38][R2.64], !P2 ;  /* 0x0e40000002097fae */ /* 0x0001e2000d101d66 */
[----:B------:R-:W-:Y:S01]  /*c350*/  IMAD.MOV.U32 R13, RZ, RZ, R10 ;  /* 0x000000ffff0d7224 */ /* 0x000fe200078e000a */
[----:B0-----:R-:W-:-:S07]  /*c360*/  MOV R3, R14 ;  /* 0x0000000e00037202 */ /* 0x001fce0000000f00 */
[----:B------:R-:W-:Y:S05]  /*c370*/  WARPSYNC.COLLECTIVE R15, `(.L_x_12939) ;  /* 0x000000000f087348 */ /* 0x000fea0003c00000 */
[----:B------:R0:W1:Y:S02]  /*c380*/  SHFL.IDX P6, R14, R13, R12, R11 ;  /* 0x0000000c0d0e7389 */ /* 0x00006400000c000b */
[----:B01----:R-:W-:Y:S01]  /*c390*/  ENDCOLLECTIVE ;  /* 0x000000000000791b */ /* 0x003fe20003800000 */
.L_x_12939:
[----:B------:R-:W-:Y:S01]  /*c3a0*/  IMAD.SHL.U32 R15, R16, 0x2, RZ ;  /* 0x00000002100f7824 */ /* 0x000fe200078e00ff */
[----:B------:R-:W-:Y:S01]  /*c3b0*/  MOV R13, R19 ;  /* 0x00000013000d7202 */ /* 0x000fe20000000f00 */
[----:B------:R-:W-:Y:S02]  /*c3c0*/  IMAD.MOV.U32 R12, RZ, RZ, 0x2 ;  /* 0x00000002ff0c7424 */ /* 0x000fe400078e00ff */
[----:B------:R-:W-:-:S05]  /*c3d0*/  IMAD.MOV.U32 R2, RZ, RZ, R14 ;  /* 0x000000ffff027224 */ /* 0x000fca00078e000e */
[----:B------:R-:W-:Y:S01]  /*c3e0*/  IADD3 R2, P0, R2, R15, RZ ;  /* 0x0000000f02027210 */ /* 0x000fe20007f1e0ff */
[----:B------:R-:W-:-:S04]  /*c3f0*/  IMAD.MOV.U32 R15, RZ, RZ, -0x1 ;  /* 0xffffffffff0f7424 */ /* 0x000fc800078e00ff */
[----:B------:R-:W-:-:S08]  /*c400*/  IMAD.X R3, RZ, RZ, R3, P0 ;  /* 0x000000ffff037224 */ /* 0x000fd000000e0603 */
[----:B------:R-:W-:Y:S05]  /*c410*/  WARPSYNC.COLLECTIVE R15, `(.L_x_12940) ;  /* 0x000000000f087348 */ /* 0x000fea0003c00000 */
[----:B------:R0:W1:Y:S02]  /*c420*/  SHFL.IDX P6, R14, R13, R12, R11 ;  /* 0x0000000c0d0e7389 */ /* 0x00006400000c000b */
[----:B01----:R-:W-:Y:S01]  /*c430*/  ENDCOLLECTIVE ;  /* 0x000000000000791b */ /* 0x003fe20003800000 */
.L_x_12940:
[----:B------:R-:W-:Y:S01]  /*c440*/  @!PT LDS RZ, [RZ] ;  /* 0x00000000fffff984 */ /* 0x000fe20000000800 */
[----:B------:R-:W-:Y:S01]  /*c450*/  @!PT LDS RZ, [RZ] ;  /* 0x00000000fffff984 */ /* 0x000fe20000000800 */
[----:B------:R-:W-:Y:S01]  /*c460*/  @!PT LDS RZ, [RZ] ;  /* 0x00000000fffff984 */ /* 0x000fe20000000800 */
[----:B------:R0:W-:Y:S01]  /*c470*/  LDGSTS.E.BYPASS.LTC128B.128 [R9+0xec00], desc[UR38][R2.64], !P2 ;  /* 0x0ec0000002097fae */ /* 0x0001e2000d101d66 */
[----:B------:R-:W-:Y:S02]  /*c480*/  IMAD.MOV.U32 R13, RZ, RZ, R10 ;  /* 0x000000ffff0d7224 */ /* 0x000fe400078e000a */
[----:B0-----:R-:W-:-:S07]  /*c490*/  IMAD.MOV.U32 R3, RZ, RZ, R14 ;  /* 0x000000ffff037224 */ /* 0x001fce00078e000e */
[----:B------:R-:W-:Y:S05]  /*c4a0*/  WARPSYNC.COLLECTIVE R15, `(.L_x_12941) ;  /* 0x000000000f087348 */ /* 0x000fea0003c00000 */
[----:B------:R0:W1:Y:S02]  /*c4b0*/  SHFL.IDX P6, R14, R13, R12, R11 ;  /* 0x0000000c0d0e7389 */ /* 0x00006400000c000b */
[----:B01----:R-:W-:Y:S01]  /*c4c0*/  ENDCOLLECTIVE ;  /* 0x000000000000791b */ /* 0x003fe20003800000 */
.L_x_12941:
[----:B------:R-:W-:Y:S01]  /*c4d0*/  SHF.L.U32 R15, R16, 0x1, RZ ;  /* 0x00000001100f7819 */ /* 0x000fe200000006ff */
[----:B------:R-:W-:Y:S02]  /*c4e0*/  IMAD.MOV.U32 R13, RZ, RZ, R19 ;  /* 0x000000ffff0d7224 */ /* 0x000fe400078e0013 */
[----:B------:R-:W-:Y:S02]  /*c4f0*/  IMAD.MOV.U32 R12, RZ, RZ, 0x3 ;  /* 0x00000003ff0c7424 */ /* 0x000fe400078e00ff */
[----:B------:R-:W-:-:S05]  /*c500*/  IMAD.MOV.U32 R2, RZ, RZ, R14 ;  /* 0x000000ffff027224 */ /* 0x000fca00078e000e */
[----:B------:R-:W-:Y:S02]  /*c510*/  IADD3 R2, P0, R2, R15, RZ ;  /* 0x0000000f02027210 */ /* 0x000fe40007f1e0ff */
[----:B------:R-:W-:-:S03]  /*c520*/  MOV R15, 0xffffffff ;  /* 0xffffffff000f7802 */ /* 0x000fc60000000f00 */
[----:B------:R-:W-:-:S08]  /*c530*/  IMAD.X R3, RZ, RZ, R3, P0 ;  /* 0x000000ffff037224 */ /* 0x000fd000000e0603 */
[----:B------:R-:W-:Y:S05]  /*c540*/  WARPSYNC.COLLECTIVE R15, `(.L_x_12942) ;  /* 0x000000000f087348 */ /* 0x000fea0003c00000 */
[----:B------:R0:W1:Y:S02]  /*c550*/  SHFL.IDX P6, R14, R13, R12, R11 ;  /* 0x0000000c0d0e7389 */ /* 0x00006400000c000b */
[----:B01----:R-:W-:Y:S01]  /*c560*/  ENDCOLLECTIVE ;  /* 0x000000000000791b */ /* 0x003fe20003800000 */
.L_x_12942:
        /* <DEDUP_REMOVED lines=9> */
.L_x_12943:
[----:B------:R-:W-:Y:S02]  /*c600*/  IMAD.SHL.U32 R15, R16, 0x2, RZ ;  /* 0x00000002100f7824 */ /* 0x000fe400078e00ff */
[----:B------:R-:W-:Y:S02]  /*c610*/  IMAD.MOV.U32 R13, RZ, RZ, R19 ;  /* 0x000000ffff0d7224 */ /* 0x000fe400078e0013 */
[----:B------:R-:W-:Y:S02]  /*c620*/  IMAD.MOV.U32 R12, RZ, RZ, 0x4 ;  /* 0x00000004ff0c7424 */ /* 0x000fe400078e00ff */
[----:B------:R-:W-:-:S05]  /*c630*/  IMAD.MOV.U32 R2, RZ, RZ, R14 ;  /* 0x000000ffff027224 */ /* 0x000fca00078e000e */
[----:B------:R-:W-:Y:S01]  /*c640*/  IADD3 R2, P0, R2, R15, RZ ;  /* 0x0000000f02027210 */ /* 0x000fe20007f1e0ff */
[----:B------:R-:W-:-:S03]  /*c650*/  IMAD.MOV.U32 R15, RZ, RZ, -0x1 ;  /* 0xffffffffff0f7424 */ /* 0x000fc600078e00ff */
[----:B------:R-:W-:-:S09]  /*c660*/  IADD3.X R3, RZ, R3, RZ, P0, !PT ;  /* 0x00000003ff037210 */ /* 0x000fd200007fe4ff */
[----:B------:R-:W-:Y:S05]  /*c670*/  WARPSYNC.COLLECTIVE R15, `(.L_x_12944) ;  /* 0x000000000f087348 */ /* 0x000fea0003c00000 */
[----:B------:R0:W1:Y:S02]  /*c680*/  SHFL.IDX P6, R14, R13, R12, R11 ;  /* 0x0000000c0d0e7389 */ /* 0x00006400000c000b */
[----:B01----:R-:W-:Y:S01]  /*c690*/  ENDCOLLECTIVE ;  /* 0x000000000000791b */ /* 0x003fe20003800000 */
.L_x_12944:
[----:B------:R-:W-:Y:S01]  /*c6a0*/  @!PT LDS RZ, [RZ] ;  /* 0x00000000fffff984 */ /* 0x000fe20000000800 */
[----:B------:R-:W-:Y:S01]  /*c6b0*/  @!PT LDS RZ, [RZ] ;  /* 0x00000000fffff984 */ /* 0x000fe20000000800 */
[----:B------:R-:W-:Y:S01]  /*c6c0*/  @!PT LDS RZ, [RZ] ;  /* 0x00000000fffff984 */ /* 0x000fe20000000800 */
[----:B------:R0:W-:Y:S01]  /*c6d0*/  LDGSTS.E.BYPASS.LTC128B.128 [R9+0xfc00], desc[UR38][R2.64], !P2 ;  /* 0x0fc0000002097fae */ /* 0x0001e2000d101d66 */
[----:B------:R-:W-:Y:S01]  /*c6e0*/  MOV R13, R10 ;  /* 0x0000000a000d7202 */ /* 0x000fe20000000f00 */
[----:B0-----:R-:W-:-:S07]  /*c6f0*/  IMAD.MOV.U32 R3, RZ, RZ, R14 ;  /* 0x000000ffff037224 */ /* 0x001fce00078e000e */
[----:B------:R-:W-:Y:S05]  /*c700*/  WARPSYNC.COLLECTIVE R15, `(.L_x_12945) ;  /* 0x000000000f087348 */ /* 0x000fea0003c00000 */
[----:B------:R0:W1:Y:S02]  /*c710*/  SHFL.IDX P6, R14, R13, R12, R11 ;  /* 0x0000000c0d0e7389 */ /* 0x00006400000c000b */
[----:B01----:R-:W-:Y:S01]  /*c720*/  ENDCOLLECTIVE ;  /* 0x000000000000791b */ /* 0x003fe20003800000 */
.L_x_12945:
[----:B------:R-:W-:Y:S01]  /*c730*/  IMAD.SHL.U32 R15, R16, 0x2, RZ ;  /* 0x00000002100f7824 */ /* 0x000fe200078e00ff */
[----:B------:R-:W-:Y:S01]  /*c740*/  MOV R12, 0x5 ;  /* 0x00000005000c7802 */ /* 0x000fe20000000f00 */
[----:B------:R-:W-:Y:S02]  /*c750*/  IMAD.MOV.U32 R13, RZ, RZ, R19 ;  /* 0x000000ffff0d7224 */ /* 0x000fe400078e0013 */
[----:B------:R-:W-:-:S05]  /*c760*/  IMAD.MOV.U32 R2, RZ, RZ, R14 ;  /* 0x000000ffff027224 */ /* 0x000fca00078e000e */
[----:B------:R-:W-:Y:S01]  /*c770*/  IADD3 R2, P0, R2, R15, RZ ;  /* 0x0000000f02027210 */ /* 0x000fe20007f1e0ff */
[----:B------:R-:W-:-:S04]  /*c780*/  IMAD.MOV.U32 R15, RZ, RZ, -0x1 ;  /* 0xffffffffff0f7424 */ /* 0x000fc800078e00ff */
[----:B------:R-:W-:-:S08]  /*c790*/  IMAD.X R3, RZ, RZ, R3, P0 ;  /* 0x000000ffff037224 */ /* 0x000fd000000e0603 */
[----:B------:R-:W-:Y:S05]  /*c7a0*/  WARPSYNC.COLLECTIVE R15, `(.L_x_12946) ;  /* 0x000000000f087348 */ /* 0x000fea0003c00000 */
[----:B------:R0:W1:Y:S02]  /*c7b0*/  SHFL.IDX P6, R14, R13, R12, R11 ;  /* 0x0000000c0d0e7389 */ /* 0x00006400000c000b */
[----:B01----:R-:W-:Y:S01]  /*c7c0*/  ENDCOLLECTIVE ;  /* 0x000000000000791b */ /* 0x003fe20003800000 */
.L_x_12946:
        /* <DEDUP_REMOVED lines=9> */
.L_x_12947:
        /* <DEDUP_REMOVED lines=10> */
.L_x_12948:
        /* <DEDUP_REMOVED lines=9> */
.L_x_12949:
        /* <DEDUP_REMOVED lines=10> */
.L_x_12950:
[----:B------:R-:W-:Y:S01]  /*ca30*/  @!PT LDS RZ, [RZ] ;  /* 0x00000000fffff984 */ /* 0x000fe20000000800 */
[----:B------:R-:W-:Y:S01]  /*ca40*/  @!PT LDS RZ, [RZ] ;  /* 0x00000000fffff984 */ /* 0x000fe20000000800 */
[----:B------:R-:W-:Y:S01]  /*ca50*/  @!PT LDS RZ, [RZ] ;  /* 0x00000000fffff984 */ /* 0x000fe20000000800 */
[----:B------:R0:W-:Y:S01]  /*ca60*/  LDGSTS.E.BYPASS.LTC128B.128 [R9+0x11400], desc[UR38][R2.64], !P2 ;  /* 0x1140000002097fae */ /* 0x0001e2000d101d66 */
[----:B------:R-:W-:Y:S02]  /*ca70*/  IMAD.MOV.U32 R13, RZ, RZ, R10 ;  /* 0x000000ffff0d7224 */ /* 0x000fe400078e000a */
[----:B------:R-:W-:-:S07]  /*ca80*/  IMAD.MOV.U32 R19, RZ, RZ, R14 ;  /* 0x000000ffff137224 */ /* 0x000fce00078e000e */
[----:B0-----:R-:W-:Y:S05]  /*ca90*/  WARPSYNC.COLLECTIVE R15, `(.L_x_12951) ;  /* 0x000000000f087348 */ /* 0x001fea0003c00000 */
[----:B------:R1:W2:Y:S02]  /*caa0*/  SHFL.IDX P6, R14, R13, R12, R11 ;  /* 0x0000000c0d0e7389 */ /* 0x0002a400000c000b */
[----:B012---:R-:W-:Y:S01]  /*cab0*/  ENDCOLLECTIVE ;  /* 0x000000000000791b */ /* 0x007fe20003800000 */
.L_x_12951:
[----:B------:R-:W-:Y:S05]  /*cac0*/  BRA `(.L_x_12952) ;  /* 0xffffffc800907947 */ /* 0x000fea000383ffff */
.L_x_12865:
[----:B0-----:R0:W1:Y:S02]  /*cad0*/  SYNCS.PHASECHK.TRANS64.TRYWAIT P0, [R7+URZ+0x16860], R2 ;  /* 0x01686002070075a7 */ /* 0x001064000800017f */
[----:B-1----:R-:W-:Y:S05]  /*cae0*/  @!P0 NANOSLEEP.SYNCS 0x989680 ;  /* 0x009896800000895d */ /* 0x002fea0003900000 */
[----:B------:R-:W1:Y:S02]  /*caf0*/  @!P0 SYNCS.PHASECHK.TRANS64 P0, [R7+URZ+0x16860], R2 ;  /* 0x01686002070085a7 */ /* 0x000e64000800007f */
[----:B-1----:R-:W-:Y:S05]  /*cb00*/  @!P0 BRA `(.L_x_12865) ;  /* 0xfffffffc00f08947 */ /* 0x002fea000383ffff */
[----:B------:R-:W-:Y:S05]  /*cb10*/  BRA `(.L_x_12953) ;  /* 0xffffffc800f07947 */ /* 0x000fea000383ffff */
.L_x_12866:
        /* <DEDUP_REMOVED lines=8> */
.L_x_12955:
[----:B------:R-:W-:Y:S05]  /*cba0*/  BSYNC B1 ;  /* 0x0000000000017941 */ /* 0x000fea0003800000 */
.L_x_12954:
[----:B------:R-:W-:Y:S01]  /*cbb0*/  MOV R13, R17 ;  /* 0x00000011000d7202 */ /* 0x000fe20000000f00 */
[----:B------:R-:W-:Y:S01]  /*cbc0*/  IMAD.MOV.U32 R12, RZ, RZ, RZ ;  /* 0x000000ffff0c7224 */ /* 0x000fe200078e00ff */
[----:B------:R-:W-:Y:S01]  /*cbd0*/  ISETP.LT.OR P2, PT, R4, 0x1, P1 ;  /* 0x000000010400780c */ /* 0x000fe20000f41670 */
[----:B------:R-:W-:Y:S01]  /*cbe0*/  IMAD.MOV.U32 R11, RZ, RZ, 0x181f ;  /* 0x0000181fff0b7424 */ /* 0x000fe200078e00ff */
[----:B------:R-:W-:Y:S01]  /*cbf0*/  LEA R8, R8, UR45, 0x1 ;  /* 0x0000002d08087c11 */ /* 0x000fe2000f8e08ff */
[----:B------:R-:W-:Y:S02]  /*cc00*/  IMAD.MOV.U32 R15, RZ, RZ, -0x1 ;  /* 0xffffffffff0f7424 */ /* 0x000fe400078e00ff */
[----:B------:R-:W-:-:S08]  /*cc10*/  IMAD.MOV.U32 R3, RZ, RZ, R14 ;  /* 0x000000ffff037224 */ /* 0x000fd000078e000e */
[----:B------:R-:W-:Y:S05]  /*cc20*/  WARPSYNC.COLLECTIVE R15, `(.L_x_12956) ;  /* 0x000000000f087348 */ /* 0x000fea0003c00000 */
[----:B------:R0:W1:Y:S02]  /*cc30*/  SHFL.IDX P6, R14, R13, R12, R11 ;  /* 0x0000000c0d0e7389 */ /* 0x00006400000c000b */
[----:B01----:R-:W-:Y:S01]  /*cc40*/  ENDCOLLECTIVE ;  /* 0x000000000000791b */ /* 0x003fe20003800000 */
.L_x_12956:
[----:B------:R-:W-:Y:S01]  /*cc50*/  MOV R13, R18 ;  /* 0x00000012000d7202 */ /* 0x000fe20000000f00 */
[----:B------:R-:W-:Y:S01]  /*cc60*/  IMAD.MOV.U32 R12, RZ, RZ, 0x1 ;  /* 0x00000001ff0c7424 */ /* 0x000fe200078e00ff */
[----:B------:R-:W-:-:S13]  /*cc70*/  IADD3 R2, P0, R14, R19, RZ ;  /* 0x000000130e027210 */ /* 0x000fda0007f1e0ff */
[----:B------:R-:W-:Y:S05]  /*cc80*/  WARPSYNC.COLLECTIVE R15, `(.L_x_12957) ;  /* 0x000000000f087348 */ /* 0x000fea0003c00000 */
[----:B------:R0:W1:Y:S02]  /*cc90*/  SHFL.IDX P6, R14, R13, R12, R11 ;  /* 0x0000000c0d0e7389 */ /* 0x00006400000c000b */
[----:B01----:R-:W-:Y:S01]  /*cca0*/  ENDCOLLECTIVE ;  /* 0x000000000000791b */ /* 0x003fe20003800000 */
.L_x_12957:
[----:B------:R-:W-:-:S05]  /*ccb0*/  IMAD.X R3, RZ, RZ, R3, P0 ;  /* 0x000000ffff037224 */ /* 0x000fca00000e0603 */
[----:B------:R-:W-:Y:S01]  /*ccc0*/  @!PT LDS RZ, [RZ] ;  /* 0x00000000fffff984 */ /* 0x000fe20000000800 */
[----:B------:R-:W-:Y:S01]  /*ccd0*/  @!PT LDS RZ, [RZ] ;  /* 0x00000000fffff984 */ /* 0x000fe20000000800 */
[----:B------:R-:W-:Y:S01]  /*cce0*/  @!PT LDS RZ, [RZ] ;  /* 0x00000000fffff984 */ /* 0x000fe20000000800 */
[----:B------:R0:W-:Y:S01]  /*ccf0*/  LDGSTS.E.BYPASS.LTC128B.128 [R8+0x400], desc[UR38][R2.64], !P2 ;  /* 0x0040000002087fae */ /* 0x0001e2000d101d66 */
[----:B------:R-:W-:Y:S01]  /*cd00*/  ISETP.LT.OR P2, PT, R4, 0x11, P1 ;  /* 0x000000110400780c */ /* 0x000fe20000f41670 */
[----:B------:R-:W-:Y:S02]  /*cd10*/  IMAD.MOV.U32 R13, RZ, RZ, R17 ;  /* 0x000000ffff0d7224 */ /* 0x000fe400078e0011 */
[----:B------:R-:W-:-:S10]  /*cd20*/  IMAD.MOV.U32 R9, RZ, RZ, R14 ;  /* 0x000000ffff097224 */ /* 0x000fd400078e000e */
[----:B0-----:R-:W-:Y:S05]  /*cd30*/  WARPSYNC.COLLECTIVE R15, `(.L_x_12958) ;  /* 0x000000000f087348 */ /* 0x001fea0003c00000 */
[----:B------:R1:W2:Y:S02]  /*cd40*/  SHFL.IDX P6, R14, R13, R12, R11 ;  /* 0x0000000c0d0e7389 */ /* 0x0002a400000c000b */
[----:B012---:R-:W-:Y:S01]  /*cd50*/  ENDCOLLECTIVE ;  /* 0x000000000000791b */ /* 0x007fe20003800000 */
.L_x_12958:
[----:B------:R-:W-:Y:S02]  /*cd60*/  IMAD.MOV.U32 R13, RZ, RZ, R18 ;  /* 0x000000ffff0d7224 */ /* 0x000fe400078e0012 */
[----:B------:R-:W-:Y:S02]  /*cd70*/  IMAD.MOV.U32 R12, RZ, RZ, 0x2 ;  /* 0x00000002ff0c7424 */ /* 0x000fe400078e00ff */
[----:B------:R-:W-:-:S05]  /*cd80*/  IMAD.MOV.U32 R11, RZ, RZ, R14 ;  /* 0x000000ffff0b7224 */ /* 0x000fca00078e000e */
[----:B------:R-:W-:Y:S01]  /*cd90*/  IADD3 R2, P0, R11, R19, RZ ;  /* 0x000000130b027210 */ /* 0x000fe20007f1e0ff */
[----:B------:R-:W-:-:S03]  /*cda0*/  IMAD.MOV.U32 R11, RZ, RZ, 0x181f ;  /* 0x0000181fff0b7424 */ /* 0x000fc600078e00ff */
[----:B------:R-:W-:-:S09]  /*cdb0*/  IADD3.X R3, RZ, R9, RZ, P0, !PT ;  /* 0x00000009ff037210 */ /* 0x000fd200007fe4ff */
[----:B------:R-:W-:Y:S05]  /*cdc0*/  WARPSYNC.COLLECTIVE R15, `(.L_x_12959) ;  /* 0x000000000f087348 */ /* 0x000fea0003c00000 */
[----:B------:R0:W1:Y:S02]  /*cdd0*/  SHFL.IDX P6, R14, R13, R12, R11 ;  /* 0x0000000c0d0e7389 */ /* 0x00006400000c000b */
[----:B01----:R-:W-:Y:S01]  /*cde0*/  ENDCOLLECTIVE ;  /* 0x000000000000791b */ /* 0x003fe20003800000 */
.L_x_12959:
[----:B------:R-:W-:Y:S01]  /*cdf0*/  @!PT LDS RZ, [RZ] ;  /* 0x00000000fffff984 */ /* 0x000fe20000000800 */
[----:B------:R-:W-:Y:S01]  /*ce00*/  @!PT LDS RZ, [RZ] ;  /* 0x00000000fffff984 */ /* 0x000fe20000000800 */
[----:B------:R-:W-:Y:S01]  /*ce10*/  @!PT LDS RZ, [RZ] ;  /* 0x00000000fffff984 */ /* 0x000fe20000000800 */
[----:B------:R0:W-:Y:S01]  /*ce20*/  LDGSTS.E.BYPASS.LTC128B.128 [R8+0xc00], desc[UR38][R2.64], !P2 ;  /* 0x00c0000002087fae */ /* 0x0001e2000d101d66 */
[----:B------:R-:W-:Y:S02]  /*ce30*/  ISETP.LT.OR P2, PT, R4, 0x21, P1 ;  /* 0x000000210400780c */ /* 0x000fe40000f41670 */
[----:B------:R-:W-:Y:S01]  /*ce40*/  MOV R13, R17 ;  /* 0x00000011000d7202 */ /* 0x000fe20000000f00 */
[----:B------:R-:W-:-:S10]  /*ce50*/  IMAD.MOV.U32 R10, RZ, RZ, R14 ;  /* 0x000000ffff0a7224 */ /* 0x000fd400078e000e */
[----:B0-----:R-:W-:Y:S05]  /*ce60*/  WARPSYNC.COLLECTIVE R15, `(.L_x_12960) ;  /* 0x000000000f087348 */ /* 0x001fea0003c00000 */
[----:B------:R1:W2:Y:S02]  /*ce70*/  SHFL.IDX P6, R14, R13, R12, R11 ;  /* 0x0000000c0d0e7389 */ /* 0x0002a400000c000b */
[----:B012---:R-:W-:Y:S01]  /*ce80*/  ENDCOLLECTIVE ;  /* 0x000000000000791b */ /* 0x007fe20003800000 */
.L_x_12960:
[----:B------:R-:W-:Y:S02]  /*ce90*/  IMAD.MOV.U32 R13, RZ, RZ, R18 ;  /* 0x000000ffff0d7224 */ /* 0x000fe400078e0012 */
[----:B------:R-:W-:-:S05]  /*cea0*/  IMAD.MOV.U32 R12, RZ, RZ, R14 ;  /* 0x000000ffff0c7224 */ /* 0x000fca00078e000e */
[----:B------:R-:W-:Y:S01]  /*ceb0*/  IADD3 R2, P0, R12, R19, RZ ;  /* 0x000000130c027210 */ /* 0x000fe20007f1e0ff */
[----:B------:R-:W-:-:S04]  /*cec0*/  IMAD.MOV.U32 R12, RZ, RZ, 0x3 ;  /* 0x00000003ff0c7424 */ /* 0x000fc800078e00ff */
[----:B------:R-:W-:-:S08]  /*ced0*/  IMAD.X R3, RZ, RZ, R10, P0 ;  /* 0x000000ffff037224 */ /* 0x000fd000000e060a */
[----:B------:R-:W-:Y:S05]  /*cee0*/  WARPSYNC.COLLECTIVE R15, `(.L_x_12961) ;  /* 0x000000000f087348 */ /* 0x000fea0003c00000 */
[----:B------:R0:W1:Y:S02]  /*cef0*/  SHFL.IDX P6, R14, R13, R12, R11 ;  /* 0x0000000c0d0e7389 */ /* 0x00006400000c000b */
[----:B01----:R-:W-:Y:S01]  /*cf00*/  ENDCOLLECTIVE ;  /* 0x000000000000791b */ /* 0x003fe20003800000 */
.L_x_12961:
[----:B------:R-:W-:Y:S01]  /*cf10*/  @!PT LDS RZ, [RZ] ;  /* 0x00000000fffff984 */ /* 0x000fe20000000800 */
[----:B------:R-:W-:Y:S01]  /*cf20*/  @!PT LDS RZ, [RZ] ;  /* 0x00000000fffff984 */ /* 0x000fe20000000800 */
[----:B------:R-:W-:Y:S01]  /*cf30*/  @!PT LDS RZ, [RZ] ;  /* 0x00000000fffff984 */ /* 0x000fe20000000800 */
[----:B------:R0:W-:Y:S01]  /*cf40*/  LDGSTS.E.BYPASS.LTC128B.128 [R8+0x1400], desc[UR38][R2.64], !P2 ;  /* 0x0140000002087fae */ /* 0x0001e2000d101d66 */
[----:B------:R-:W-:Y:S01]  /*cf50*/  ISETP.LT.OR P2, PT, R4, 0x31, P1 ;  /* 0x000000310400780c */ /* 0x000fe20000f41670 */
[----:B------:R-:W-:Y:S01]  /*cf60*/  IMAD.MOV.U32 R13, RZ, RZ, R17 ;  /* 0x000000ffff0d7224 */ /* 0x000fe200078e0011 */
[----:B------:R-:W-:-:S11]  /*cf70*/  MOV R9, R14 ;  /* 0x0000000e00097202 */ /* 0x000fd60000000f00 */
[----:B0-----:R-:W-:Y:S05]  /*cf80*/  WARPSYNC.COLLECTIVE R15, `(.L_x_12962) ;  /* 0x000000000f087348 */ /* 0x001fea0003c00000 */
[----:B------:R1:W2:Y:S02]  /*cf90*/  SHFL.IDX P6, R14, R13, R12, R11 ;  /* 0x0000000c0d0e7389 */ /* 0x0002a400000c000b */
[----:B012---:R-:W-:Y:S01]  /*cfa0*/  ENDCOLLECTIVE ;  /* 0x000000000000791b */ /* 0x007fe20003800000 */
.L_x_12962:
[----:B------:R-:W-:Y:S01]  /*cfb0*/  IMAD.MOV.U32 R13, RZ, RZ, R18 ;  /* 0x000000ffff0d7224 */ /* 0x000fe200078e0012 */
[----:B------:R-:W-:Y:S01]  /*cfc0*/  MOV R12, 0x4 ;  /* 0x00000004000c7802 */ /* 0x000fe20000000f00 */
[----:B------:R-:W-:-:S05]  /*cfd0*/  IMAD.MOV.U32 R11, RZ, RZ, R14 ;  /* 0x000000ffff0b7224 */ /* 0x000fca00078e000e */
[----:B------:R-:W-:Y:S01]  /*cfe0*/  IADD3 R2, P0, R11, R19, RZ ;  /* 0x000000130b027210 */ /* 0x000fe20007f1e0ff */
[----:B------:R-:W-:-:S04]  /*cff0*/  IMAD.MOV.U32 R11, RZ, RZ, 0x181f ;  /* 0x0000181fff0b7424 */ /* 0x000fc800078e00ff */
[----:B------:R-:W-:-:S08]  /*d000*/  IMAD.X R3, RZ, RZ, R9, P0 ;  /* 0x000000ffff037224 */ /* 0x000fd000000e0609 */
[----:B------:R-:W-:Y:S05]  /*d010*/  WARPSYNC.COLLECTIVE R15, `(.L_x_12963) ;  /* 0x000000000f087348 */ /* 0x000fea0003c00000 */
[----:B------:R0:W1:Y:S02]  /*d020*/  SHFL.IDX P6, R14, R13, R12, R11 ;  /* 0x0000000c0d0e7389 */ /* 0x00006400000c000b */
[----:B01----:R-:W-:Y:S01]  /*d030*/  ENDCOLLECTIVE ;  /* 0x000000000000791b */ /* 0x003fe20003800000 */
.L_x_12963:
        /* <DEDUP_REMOVED lines=10> */
.L_x_12964:
[----:B------:R-:W-:Y:S02]  /*d0e0*/  IMAD.MOV.U32 R13, RZ, RZ, R18 ;  /* 0x000000ffff0d7224 */ /* 0x000fe400078e0012 */
[----:B------:R-:W-:-:S05]  /*d0f0*/  IMAD.MOV.U32 R12, RZ, RZ, R14 ;  /* 0x000000ffff0c7224 */ /* 0x000fca00078e000e */
[----:B------:R-:W-:Y:S01]  /*d100*/  IADD3 R2, P0, R12, R19, RZ ;  /* 0x000000130c027210 */ /* 0x000fe20007f1e0ff */
[----:B------:R-:W-:-:S03]  /*d110*/  IMAD.MOV.U32 R12, RZ, RZ, 0x5 ;  /* 0x00000005ff0c7424 */ /* 0x000fc600078e00ff */
[----:B------:R-:W-:-:S09]  /*d120*/  IADD3.X R3, RZ, R10, RZ, P0, !PT ;  /* 0x0000000aff037210 */ /* 0x000fd200007fe4ff */
[----:B------:R-:W-:Y:S05]  /*d130*/  WARPSYNC.COLLECTIVE R15, `(.L_x_12965) ;  /* 0x000000000f087348 */ /* 0x000fea0003c00000 */
[----:B------:R0:W1:Y:S02]  /*d140*/  SHFL.IDX P6, R14, R13, R12, R11 ;  /* 0x0000000c0d0e7389 */ /* 0x00006400000c000b */
[----:B01----:R-:W-:Y:S01]  /*d150*/  ENDCOLLECTIVE ;  /* 0x000000000000791b */ /* 0x003fe20003800000 */
.L_x_12965:
        /* <DEDUP_REMOVED lines=10> */
.L_x_12966:
[----:B------:R-:W-:Y:S02]  /*d200*/  IMAD.MOV.U32 R13, RZ, RZ, R18 ;  /* 0x000000ffff0d7224 */ /* 0x000fe400078e0012 */
[----:B------:R-:W-:Y:S01]  /*d210*/  IMAD.MOV.U32 R12, RZ, RZ, 0x6 ;  /* 0x00000006ff0c7424 */ /* 0x000fe200078e00ff */
[----:B------:R-:W-:-:S04]  /*d220*/  MOV R11, R14 ;  /* 0x0000000e000b7202 */ /* 0x000fc80000000f00 */
[----:B------:R-:W-:Y:S01]  /*d230*/  IADD3 R2, P0, R11, R19, RZ ;  /* 0x000000130b027210 */ /* 0x000fe20007f1e0ff */
[----:B------:R-:W-:-:S04]  /*d240*/  IMAD.MOV.U32 R11, RZ, RZ, 0x181f ;  /* 0x0000181fff0b7424 */ /* 0x000fc800078e00ff */
[----:B------:R-:W-:-:S08]  /*d250*/  IMAD.X R3, RZ, RZ, R9, P0 ;  /* 0x000000ffff037224 */ /* 0x000fd000000e0609 */
[----:B------:R-:W-:Y:S05]  /*d260*/  WARPSYNC.COLLECTIVE R15, `(.L_x_12967) ;  /* 0x000000000f087348 */ /* 0x000fea0003c00000 */
[----:B------:R0:W1:Y:S02]  /*d270*/  SHFL.IDX P6, R14, R13, R12, R11 ;  /* 0x0000000c0d0e7389 */ /* 0x00006400000c000b */
[----:B01----:R-:W-:Y:S01]  /*d280*/  ENDCOLLECTIVE ;  /* 0x000000000000791b */ /* 0x003fe20003800000 */
.L_x_12967:
        /* <DEDUP_REMOVED lines=10> */
.L_x_12968:
[----:B------:R-:W-:Y:S02]  /*d330*/  IMAD.MOV.U32 R13, RZ, RZ, R18 ;  /* 0x000000ffff0d7224 */ /* 0x000fe400078e0012 */
[----:B------:R-:W-:-:S05]  /*d340*/  IMAD.MOV.U32 R12, RZ, RZ, R14 ;  /* 0x000000ffff0c7224 */ /* 0x000fca00078e000e */
[----:B------:R-:W-:Y:S02]  /*d350*/  IADD3 R2, P0, R12, R19, RZ ;  /* 0x000000130c027210 */ /* 0x000fe40007f1e0ff */
[----:B------:R-:W-:-:S03]  /*d360*/  MOV R12, 0x7 ;  /* 0x00000007000c7802 */ /* 0x000fc60000000f00 */
[----:B------:R-:W-:-:S08]  /*d370*/  IMAD.X R3, RZ, RZ, R10, P0 ;  /* 0x000000ffff037224 */ /* 0x000fd000000e060a */
[----:B------:R-:W-:Y:S05]  /*d380*/  WARPSYNC.COLLECTIVE R15, `(.L_x_12969) ;  /* 0x000000000f087348 */ /* 0x000fea0003c00000 */
[----:B------:R0:W1:Y:S02]  /*d390*/  SHFL.IDX P6, R14, R13, R12, R11 ;  /* 0x0000000c0d0e7389 */ /* 0x00006400000c000b */
[----:B01----:R-:W-:Y:S01]  /*d3a0*/  ENDCOLLECTIVE ;  /* 0x000000000000791b */ /* 0x003fe20003800000 */
.L_x_12969:
        /* <DEDUP_REMOVED lines=9> */
.L_x_12970:
[----:B------:R-:W-:Y:S05]  /*d440*/  BRA `(.L_x_12971) ;  /* 0xffffffc4006c7947 */ /* 0x000fea000383ffff */
.L_x_12872:
[----:B0-----:R0:W1:Y:S02]  /*d450*/  SYNCS.PHASECHK.TRANS64.TRYWAIT P0, [R0+URZ+0x16860], R3 ;  /* 0x01686003000075a7 */ /* 0x001064000800017f */
[----:B-1----:R-:W-:Y:S05]  /*d460*/  @!P0 NANOSLEEP.SYNCS 0x989680 ;  /* 0x009896800000895d */ /* 0x002fea0003900000 */
[----:B------:R-:W1:Y:S02]  /*d470*/  @!P0 SYNCS.PHASECHK.TRANS64 P0, [R0+URZ+0x16860], R3 ;  /* 0x01686003000085a7 */ /* 0x000e64000800007f */
[----:B-1----:R-:W-:Y:S05]  /*d480*/  @!P0 BRA `(.L_x_12872) ;  /* 0xfffffffc00f08947 */ /* 0x002fea000383ffff */
[----:B------:R-:W-:Y:S05]  /*d490*/  BRA `(.L_x_12972) ;  /* 0xffffffc800687947 */ /* 0x000fea000383ffff */
.L_x_12873:
        /* <DEDUP_REMOVED lines=8> */
.L_x_12974:
[----:B------:R-:W-:Y:S05]  /*d520*/  BSYNC B0 ;  /* 0x0000000000007941 */ /* 0x000fea0003800000 */
.L_x_12973:
        /* <DEDUP_REMOVED lines=9> */
.L_x_12975:
[----:B------:R-:W-:Y:S02]  /*d5c0*/  ULDC UR4, c[0x0][0x2f4] ;  /* 0x0000bd0000047ab9 */ /* 0x000fe40000000800 */
[C---:B------:R-:W-:Y:S01]  /*d5d0*/  ISETP.GE.AND P0, PT, R16.reuse, UR4, PT ;  /* 0x0000000410007c0c */ /* 0x040fe2000bf06270 */
[----:B------:R-:W-:-:S03]  /*d5e0*/  IMAD.SHL.U32 R16, R16, 0x2, RZ ;  /* 0x0000000210107824 */ /* 0x000fc600078e00ff */
[----:B------:R-:W-:Y:S01]  /*d5f0*/  ISETP.LT.OR P2, PT, R5, 0x1, P0 ;  /* 0x000000010500780c */ /* 0x000fe20000741670 */
[----:B------:R-:W-:Y:S01]  /*d600*/  IMAD.MOV.U32 R13, RZ, RZ, R18 ;  /* 0x000000ffff0d7224 */ /* 0x000fe200078e0012 */
[----:B------:R-:W-:Y:S02]  /*d610*/  MOV R12, 0x1 ;  /* 0x00000001000c7802 */ /* 0x000fe40000000f00 */
[----:B------:R-:W-:-:S13]  /*d620*/  IADD3 R2, P1, R14, R16, RZ ;  /* 0x000000100e027210 */ /* 0x000fda0007f3e0ff */
[----:B------:R-:W-:Y:S05]  /*d630*/  WARPSYNC.COLLECTIVE R15, `(.L_x_12976) ;  /* 0x000000000f087348 */ /* 0x000fea0003c00000 */
[----:B------:R0:W1:Y:S02]  /*d640*/  SHFL.IDX P6, R14, R13, R12, R11 ;  /* 0x0000000c0d0e7389 */ /* 0x00006400000c000b */
[----:B01----:R-:W-:Y:S01]  /*d650*/  ENDCOLLECTIVE ;  /* 0x000000000000791b */ /* 0x003fe20003800000 */
.L_x_12976:
        /* <DEDUP_REMOVED lines=11> */
.L_x_12977:
[----:B------:R-:W-:Y:S01]  /*d710*/  MOV R13, R18 ;  /* 0x00000012000d7202 */ /* 0x000fe20000000f00 */
[----:B------:R-:W-:Y:S02]  /*d720*/  IMAD.MOV.U32 R12, RZ, RZ, 0x2 ;  /* 0x00000002ff0c7424 */ /* 0x000fe400078e00ff */
[----:B------:R-:W-:-:S07]  /*d730*/  IMAD.MOV.U32 R9, RZ, RZ, R14 ;  /* 0x000000ffff097224 */ /* 0x000fce00078e000e */
[----:B------:R-:W-:Y:S05]  /*d740*/  WARPSYNC.COLLECTIVE R15, `(.L_x_12978) ;  /* 0x000000000f087348 */ /* 0x000fea0003c00000 */
[----:B------:R0:W1:Y:S02]  /*d750*/  SHFL.IDX P6, R14, R13, R12, R11 ;  /* 0x0000000c0d0e7389 */ /* 0x00006400000c000b */
[----:B01----:R-:W-:Y:S01]  /*d760*/  ENDCOLLECTIVE ;  /* 0x000000000000791b */ /* 0x003fe20003800000 */
.L_x_12978:
[----:B------:R-:W-:-:S05]  /*d770*/  IADD3 R2, P1, R9, R16, RZ ;  /* 0x0000001009027210 */ /* 0x000fca0007f3e0ff */
[----:B------:R-:W-:-:S05]  /*d780*/  IMAD.X R3, RZ, RZ, R7, P1 ;  /* 0x000000ffff037224 */ /* 0x000fca00008e0607 */
[----:B------:R-:W-:Y:S01]  /*d790*/  @!PT LDS RZ, [RZ] ;  /* 0x00000000fffff984 */ /* 0x000fe20000000800 */
[----:B------:R-:W-:Y:S01]  /*d7a0*/  @!PT LDS RZ, [RZ] ;  /* 0x00000000fffff984 */ /* 0x000fe20000000800 */
[----:B------:R-:W-:Y:S01]  /*d7b0*/  @!PT LDS RZ, [RZ] ;  /* 0x00000000fffff984 */ /* 0x000fe20000000800 */
[----:B------:R0:W-:Y:S01]  /*d7c0*/  LDGSTS.E.BYPASS.LTC128B.128 [R4+0xc00], desc[UR38][R2.64], !P2 ;  /* 0x00c0000002047fae */ /* 0x0001e2000d101d66 */
[----:B------:R-:W-:Y:S01]  /*d7d0*/  IMAD.MOV.U32 R13, RZ, RZ, R17 ;  /* 0x000000ffff0d7224 */ /* 0x000fe200078e0011 */
[----:B------:R-:W-:Y:S01]  /*d7e0*/  ISETP.LT.OR P2, PT, R5, 0x21, P0 ;  /* 0x000000210500780c */ /* 0x000fe20000741670 */
[----:B------:R-:W-:-:S12]  /*d7f0*/  IMAD.MOV.U32 R19, RZ, RZ, R14 ;  /* 0x000000ffff137224 */ /* 0x000fd800078e000e */
[----:B0-----:R-:W-:Y:S05]  /*d800*/  WARPSYNC.COLLECTIVE R15, `(.L_x_12979) ;  /* 0x000000000f087348 */ /* 0x001fea0003c00000 */
[----:B------:R1:W2:Y:S02]  /*d810*/  SHFL.IDX P6, R14, R13, R12, R11 ;  /* 0x0000000c0d0e7389 */ /* 0x0002a400000c000b */
[----:B012---:R-:W-:Y:S01]  /*d820*/  ENDCOLLECTIVE ;  /* 0x000000000000791b */ /* 0x007fe20003800000 */
.L_x_12979:
[----:B------:R-:W-:Y:S02]  /*d830*/  IMAD.MOV.U32 R13, RZ, RZ, R18 ;  /* 0x000000ffff0d7224 */ /* 0x000fe400078e0012 */
[----:B------:R-:W-:Y:S02]  /*d840*/  IMAD.MOV.U32 R12, RZ, RZ, 0x3 ;  /* 0x00000003ff0c7424 */ /* 0x000fe400078e00ff */
[----:B------:R-:W-:-:S07]  /*d850*/  IMAD.MOV.U32 R21, RZ, RZ, R14 ;  /* 0x000000ffff157224 */ /* 0x000fce00078e000e */
[----:B------:R-:W-:Y:S05]  /*d860*/  WARPSYNC.COLLECTIVE R15, `(.L_x_12980) ;  /* 0x000000000f087348 */ /* 0x000fea0003c00000 */
[----:B------:R0:W1:Y:S02]  /*d870*/  SHFL.IDX P6, R14, R13, R12, R11 ;  /* 0x0000000c0d0e7389 */ /* 0x00006400000c000b */
[----:B01----:R-:W-:Y:S01]  /*d880*/  ENDCOLLECTIVE ;  /* 0x000000000000791b */ /* 0x003fe20003800000 */
.L_x_12980:
[----:B------:R-:W-:-:S04]  /*d890*/  IADD3 R2, P1, R21, R16, RZ ;  /* 0x0000001015027210 */ /* 0x000fc80007f3e0ff */
[----:B------:R-:W-:-:S05]  /*d8a0*/  IADD3.X R3, RZ, R19, RZ, P1, !PT ;  /* 0x00000013ff037210 */ /* 0x000fca0000ffe4ff */
        /* <DEDUP_REMOVED lines=10> */
.L_x_12981:
[----:B------:R-:W-:Y:S02]  /*d950*/  IMAD.MOV.U32 R13, RZ, RZ, R18 ;  /* 0x000000ffff0d7224 */ /* 0x000fe400078e0012 */
[----:B------:R-:W-:Y:S01]  /*d960*/  IMAD.MOV.U32 R12, RZ, RZ, 0x4 ;  /* 0x00000004ff0c7424 */ /* 0x000fe200078e00ff */
[----:B------:R-:W-:-:S13]  /*d970*/  IADD3 R2, P1, R14, R16, RZ ;  /* 0x000000100e027210 */ /* 0x000fda0007f3e0ff */
[----:B------:R-:W-:Y:S05]  /*d980*/  WARPSYNC.COLLECTIVE R15, `(.L_x_12982) ;  /* 0x000000000f087348 */ /* 0x000fea0003c00000 */
[----:B------:R0:W1:Y:S02]  /*d990*/  SHFL.IDX P6, R14, R13, R12, R11 ;  /* 0x0000000c0d0e7389 */ /* 0x00006400000c000b */
[----:B01----:R-:W-:Y:S01]  /*d9a0*/  ENDCOLLECTIVE ;  /* 0x000000000000791b */ /* 0x003fe20003800000 */
.L_x_12982:
[----:B------:R-:W-:Y:S01]  /*d9b0*/  IADD3.X R3, RZ, R10, RZ, P1, !PT ;  /* 0x0000000aff037210 */ /* 0x000fe20000ffe4ff */
[----:B------:R-:W-:-:S04]  /*d9c0*/  IMAD.MOV.U32 R10, RZ, RZ, RZ ;  /* 0x000000ffff0a7224 */ /* 0x000fc800078e00ff */
        /* <DEDUP_REMOVED lines=10> */
.L_x_12983:
[----:B------:R-:W-:Y:S02]  /*da70*/  IMAD.MOV.U32 R13, RZ, RZ, R18 ;  /* 0x000000ffff0d7224 */ /* 0x000fe400078e0012 */
[----:B------:R-:W-:Y:S01]  /*da80*/  IMAD.MOV.U32 R12, RZ, RZ, 0x5 ;  /* 0x00000005ff0c7424 */ /* 0x000fe200078e00ff */
[----:B------:R-:W-:-:S07]  /*da90*/  MOV R23, R14 ;  /* 0x0000000e00177202 */ /* 0x000fce0000000f00 */
[----:B------:R-:W-:Y:S05]  /*daa0*/  WARPSYNC.COLLECTIVE R15, `(.L_x_12984) ;  /* 0x000000000f087348 */ /* 0x000fea0003c00000 */
[----:B------:R0:W1:Y:S02]  /*dab0*/  SHFL.IDX P6, R14, R13, R12, R11 ;  /* 0x0000000c0d0e7389 */ /* 0x00006400000c000b */
[----:B01----:R-:W-:Y:S01]  /*dac0*/  ENDCOLLECTIVE ;  /* 0x000000000000791b */ /* 0x003fe20003800000 */
.L_x_12984:
[----:B------:R-:W-:-:S05]  /*dad0*/  IADD3 R2, P1, R23, R16, RZ ;  /* 0x0000001017027210 */ /* 0x000fca0007f3e0ff */
[----:B------:R-:W-:-:S05]  /*dae0*/  IMAD.X R3, RZ, RZ, R19, P1 ;  /* 0x000000ffff037224 */ /* 0x000fca00008e0613 */
        /* <DEDUP_REMOVED lines=10> */
.L_x_12985:
[----:B------:R-:W-:Y:S02]  /*db90*/  IMAD.MOV.U32 R13, RZ, RZ, R18 ;  /* 0x000000ffff0d7224 */ /* 0x000fe400078e0012 */
[----:B------:R-:W-:Y:S02]  /*dba0*/  IMAD.MOV.U32 R12, RZ, RZ, 0x6 ;  /* 0x00000006ff0c7424 */ /* 0x000fe400078e00ff */
[----:B------:R-:W-:-:S07]  /*dbb0*/  IMAD.MOV.U32 R25, RZ, RZ, R14 ;  /* 0x000000ffff197224 */ /* 0x000fce00078e000e */
[----:B------:R-:W-:Y:S05]  /*dbc0*/  WARPSYNC.COLLECTIVE R15, `(.L_x_12986) ;  /* 0x000000000f087348 */ /* 0x000fea0003c00000 */
[----:B------:R0:W1:Y:S02]  /*dbd0*/  SHFL.IDX P6, R14, R13, R12, R11 ;  /* 0x0000000c0d0e7389 */ /* 0x00006400000c000b */
[----:B01----:R-:W-:Y:S01]  /*dbe0*/  ENDCOLLECTIVE ;  /* 0x000000000000791b */ /* 0x003fe20003800000 */
.L_x_12986:
[----:B------:R-:W-:-:S05]  /*dbf0*/  IADD3 R2, P1, R25, R16, RZ ;  /* 0x0000001019027210 */ /* 0x000fca0007f3e0ff */
[----:B------:R-:W-:-:S05]  /*dc00*/  IMAD.X R3, RZ, RZ, R21, P1 ;  /* 0x000000ffff037224 */ /* 0x000fca00008e0615 */
[----:B------:R-:W-:Y:S01]  /*dc10*/  @!PT LDS RZ, [RZ] ;  /* 0x00000000fffff984 */ /* 0x000fe20000000800 */
[----:B------:R-:W-:Y:S01]  /*dc20*/  @!PT LDS RZ, [RZ] ;  /* 0x00000000fffff984 */ /* 0x000fe20000000800 */
[----:B------:R-:W-:Y:S01]  /*dc30*/  @!PT LDS RZ, [RZ] ;  /* 0x00000000fffff984 */ /* 0x000fe20000000800 */
[----:B------:R0:W-:Y:S01]  /*dc40*/  LDGSTS.E.BYPASS.LTC128B.128 [R4+0x2c00], desc[UR38][R2.64], !P2 ;  /* 0x02c0000002047fae */ /* 0x0001e2000d101d66 */
[----:B------:R-:W-:Y:S01]  /*dc50*/  IMAD.MOV.U32 R13, RZ, RZ, R17 ;  /* 0x000000ffff0d7224 */ /* 0x000fe200078e0011 */
[----:B------:R-:W-:Y:S02]  /*dc60*/  ISETP.LT.OR P2, PT, R5, 0x61, P0 ;  /* 0x000000610500780c */ /* 0x000fe40000741670 */
[----:B------:R-:W-:-:S11]  /*dc70*/  MOV R22, R14 ;  /* 0x0000000e00167202 */ /* 0x000fd60000000f00 */
[----:B0-----:R-:W-:Y:S05]  /*dc80*/  WARPSYNC.COLLECTIVE R15, `(.L_x_12987) ;  /* 0x000000000f087348 */ /* 0x001fea0003c00000 */
[----:B------:R1:W2:Y:S02]  /*dc90*/  SHFL.IDX P6, R14, R13, R12, R11 ;  /* 0x0000000c0d0e7389 */ /* 0x0002a400000c000b */
[----:B012---:R-:W-:Y:S01]  /*dca0*/  ENDCOLLECTIVE ;  /* 0x000000000000791b */ /* 0x007fe20003800000 */
.L_x_12987:
[----:B------:R-:W-:Y:S01]  /*dcb0*/  IMAD.MOV.U32 R13, RZ, RZ, R18 ;  /* 0x000000ffff0d7224 */ /* 0x000fe200078e0012 */
[----:B------:R-:W-:Y:S01]  /*dcc0*/  MOV R12, 0x7 ;  /* 0x00000007000c7802 */ /* 0x000fe20000000f00 */
[----:B------:R-:W-:-:S07]  /*dcd0*/  IMAD.MOV.U32 R27, RZ, RZ, R14 ;  /* 0x000000ffff1b7224 */ /* 0x000fce00078e000e */
[----:B------:R-:W-:Y:S05]  /*dce0*/  WARPSYNC.COLLECTIVE R15, `(.L_x_12988) ;  /* 0x000000000f087348 */ /* 0x000fea0003c00000 */
[----:B------:R0:W1:Y:S02]  /*dcf0*/  SHFL.IDX P6, R14, R13, R12, R11 ;  /* 0x0000000c0d0e7389 */ /* 0x00006400000c000b */
[----:B01----:R-:W-:Y:S01]  /*dd00*/  ENDCOLLECTIVE ;  /* 0x000000000000791b */ /* 0x003fe20003800000 */
.L_x_12988:
[----:B------:R-:W-:-:S05]  /*dd10*/  IADD3 R2, P1, R27, R16, RZ ;  /* 0x000000101b027210 */ /* 0x000fca0007f3e0ff */
[----:B------:R-:W-:-:S05]  /*dd20*/  IMAD.X R3, RZ, RZ, R22, P1 ;  /* 0x000000ffff037224 */ /* 0x000fca00008e0616 */
        /* <DEDUP_REMOVED lines=9> */
.L_x_12989:
[----:B------:R-:W-:Y:S05]  /*ddc0*/  BRA `(.L_x_12990) ;  /* 0xffffffc000ec7947 */ /* 0x000fea000383ffff */
.L_x_12876:
[----:B0-----:R0:W1:Y:S02]  /*ddd0*/  SYNCS.PHASECHK.TRANS64.TRYWAIT P0, [R7+URZ+0x16820], R10 ;  /* 0x0168200a070075a7 */ /* 0x001064000800017f */
[----:B-1----:R-:W-:Y:S05]  /*dde0*/  @!P0 NANOSLEEP.SYNCS 0x989680 ;  /* 0x009896800000895d */ /* 0x002fea0003900000 */
[----:B------:R-:W1:Y:S02]  /*ddf0*/  @!P0 SYNCS.PHASECHK.TRANS64 P0, [R7+URZ+0x16820], R10 ;  /* 0x0168200a070085a7 */ /* 0x000e64000800007f */
[----:B-1----:R-:W-:Y:S05]  /*de00*/  @!P0 BRA `(.L_x_12876) ;  /* 0xfffffffc00f08947 */ /* 0x002fea000383ffff */
[----:B------:R-:W-:Y:S05]  /*de10*/  BRA `(.L_x_12991) ;  /* 0xffffffc4005c7947 */ /* 0x000fea000383ffff */
.L_x_12877:
        /* <DEDUP_REMOVED lines=11> */
.L_x_12993:
[----:B------:R-:W-:Y:S05]  /*ded0*/  BSYNC B0 ;  /* 0x0000000000007941 */ /* 0x000fea0003800000 */
.L_x_12992:
[----:B------:R-:W-:Y:S05]  /*dee0*/  BRA `(.L_x_12994) ;  /* 0xffffffc400407947 */ /* 0x000fea000383ffff */
.L_x_12878:
[----:B------:R-:W-:Y:S01]  /*def0*/  BSSY B0, `(.L_x_12995) ;  /* 0x0000006000007945 */ /* 0x000fe20003800000 */
[----:B------:R-:W-:-:S07]  /*df00*/  IMAD.MOV.U32 R15, RZ, RZ, -0x1 ;  /* 0xffffffffff0f7424 */ /* 0x000fce00078e00ff */
[----:B01---5:R-:W-:Y:S05]  /*df10*/  WARPSYNC.COLLECTIVE R15, `(.L_x_12996) ;  /* 0x000000000f0c7348 */ /* 0x023fea0003c00000 */
[----:B------:R-:W-:Y:S02]  /*df20*/  ELECT P6, UR62, PT ;  /* 0x00000000003e782f */ /* 0x000fe400038c0000 */
[----:B------:R-:W-:Y:S01]  /*df30*/  MOV R14, UR62 ;  /* 0x0000003e000e7c02 */ /* 0x000fe20008000f00 */
[----:B01---5:R-:W-:Y:S10]  /*df40*/  ENDCOLLECTIVE ;  /* 0x000000000000791b */ /* 0x023ff40003800000 */
.L_x_12996:
[----:B------:R-:W-:Y:S05]  /*df50*/  BSYNC B0 ;  /* 0x0000000000007941 */ /* 0x000fea0003800000 */
.L_x_12995:
[----:B------:R-:W-:Y:S05]  /*df60*/  BRA `(.L_x_12997) ;  /* 0xffffffc400347947 */ /* 0x000fea000383ffff */
.L_x_12880:
[----:B-1----:R1:W2:Y:S02]  /*df70*/  SYNCS.PHASECHK.TRANS64.TRYWAIT P1, [R5+URZ+0x16840], R4 ;  /* 0x01684004050075a7 */ /* 0x0022a4000802017f */
[----:B--2---:R-:W-:Y:S05]  /*df80*/  @!P1 NANOSLEEP.SYNCS 0x989680 ;  /* 0x009896800000995d */ /* 0x004fea0003900000 */
[----:B------:R-:W2:Y:S02]  /*df90*/  @!P1 SYNCS.PHASECHK.TRANS64 P1, [R5+URZ+0x16840], R4 ;  /* 0x01684004050095a7 */ /* 0x000ea4000802007f */
[----:B--2---:R-:W-:Y:S05]  /*dfa0*/  @!P1 BRA `(.L_x_12880) ;  /* 0xfffffffc00f09947 */ /* 0x004fea000383ffff */
[----:B------:R-:W-:Y:S05]  /*dfb0*/  BRA `(.L_x_12998) ;  /* 0xffffffc400547947 */ /* 0x000fea000383ffff */
.L_x_12882:
[----:B--2---:R2:W3:Y:S02]  /*dfc0*/  SYNCS.PHASECHK.TRANS64.TRYWAIT P1, [R3+URZ+0x16840], R0 ;  /* 0x01684000030075a7 */ /* 0x0044e4000802017f */
[----:B---3--:R-:W-:Y:S05]  /*dfd0*/  @!P1 NANOSLEEP.SYNCS 0x989680 ;  /* 0x009896800000995d */ /* 0x008fea0003900000 */
[----:B------:R-:W3:Y:S02]  /*dfe0*/  @!P1 SYNCS.PHASECHK.TRANS64 P1, [R3+URZ+0x16840], R0 ;  /* 0x01684000030095a7 */ /* 0x000ee4000802007f */
[----:B---3--:R-:W-:Y:S05]  /*dff0*/  @!P1 BRA `(.L_x_12882) ;  /* 0xfffffffc00f09947 */ /* 0x008fea000383ffff */
[----:B------:R-:W-:Y:S05]  /*e000*/  BRA `(.L_x_12999) ;  /* 0xffffffc400607947 */ /* 0x000fea000383ffff */
.L_x_12884:
[----:B---3--:R3:W4:Y:S02]  /*e010*/  SYNCS.PHASECHK.TRANS64.TRYWAIT P1, [R5+URZ+0x16860], R4 ;  /* 0x01686004050075a7 */ /* 0x008724000802017f */
[----:B----4-:R-:W-:Y:S05]  /*e020*/  @!P1 NANOSLEEP.SYNCS 0x989680 ;  /* 0x009896800000995d */ /* 0x010fea0003900000 */
[----:B------:R-:W4:Y:S02]  /*e030*/  @!P1 SYNCS.PHASECHK.TRANS64 P1, [R5+URZ+0x16860], R4 ;  /* 0x01686004050095a7 */ /* 0x000f24000802007f */
[----:B----4-:R-:W-:Y:S05]  /*e040*/  @!P1 BRA `(.L_x_12884) ;  /* 0xfffffffc00f09947 */ /* 0x010fea000383ffff */
[----:B------:R-:W-:Y:S05]  /*e050*/  BRA `(.L_x_13000) ;  /* 0xffffffc4005c7947 */ /* 0x000fea000383ffff */
.L_x_13001:
        /* <DEDUP_REMOVED lines=10> */
.L_x_16005:


//--------------------- .text._ZN7cutlass13device_kernelIN5flash11enable_sm90INS1_16FlashAttnFwdSm90INS1_25CollectiveMainloopFwdSm90ILi2EN4cute5tupleIJNS5_1CILi1EEES8_S8_EEENS6_IJNS7_ILi192EEENS7_ILi128EEENS7_ILi64EEEEEELi64ENS_6half_tEfNS_4arch4Sm90ELb0ELb0ELb0ELb1ELb1ELb0ELb0ELb1ELb1ELb1ELb1ELb0EEENS1_21CollectiveEpilogueFwdINS6_IJSA_SC_SB_EEES9_SE_SG_Li384ELb1ELb1ELb1ELb0EEENS1_36VarlenDynamicPersistentTileSchedulerILi192ELi128ELi384ELi128ELb1ELb1ELb1ELb0ELb1ELb1EEEEEEEEEvNT_6ParamsE --------------------------
	.section	.text._ZN7cutlass13device_kernelIN5flash11enable_sm90INS1_16FlashAttnFwdSm90INS1_25CollectiveMainloopFwdSm90ILi2EN4cute5tupleIJNS5_1CILi1EEES8_S8_EEENS6_IJNS7_ILi192EEENS7_ILi128EEENS7_ILi64EEEEEELi64ENS_6half_tEfNS_4arch4Sm90ELb0ELb0ELb0ELb1ELb1ELb0ELb0ELb1ELb1ELb1ELb1ELb0EEENS1_21CollectiveEpilogueFwdINS6_IJSA_SC_SB_EEES9_SE_SG_Li384ELb1ELb1ELb1ELb0EEENS1_36VarlenDynamicPersistentTileSchedulerILi192ELi128ELi384ELi128ELb1ELb1ELb1ELb0ELb1ELb1EEEEEEEEEvNT_6ParamsE,"ax",@progbits
	.align	128
.text._ZN7cutlass13device_kernelIN5flash11enable_sm90INS1_16FlashAttnFwdSm90INS1_25CollectiveMainloopFwdSm90ILi2EN4cute5tupleIJNS5_1CILi1EEES8_S8_EEENS6_IJNS7_ILi192EEENS7_ILi128EEENS7_ILi64EEEEEELi64ENS_6half_tEfNS_4arch4Sm90ELb0ELb0ELb0ELb1ELb1ELb0ELb0ELb1ELb1ELb1ELb1ELb0EEENS1_21CollectiveEpilogueFwdINS6_IJSA_SC_SB_EEES9_SE_SG_Li384ELb1ELb1ELb1ELb0EEENS1_36VarlenDynamicPersistentTileSchedulerILi192ELi128ELi384ELi128ELb1ELb1ELb1ELb0ELb1ELb1EEEEEEEEEvNT_6ParamsE:
        .type           _ZN7cutlass13device_kernelIN5flash11enable_sm90INS1_16FlashAttnFwdSm90INS1_25CollectiveMainloopFwdSm90ILi2EN4cute5tupleIJNS5_1CILi1EEES8_S8_EEENS6_IJNS7_ILi192EEENS7_ILi128EEENS7_ILi64EEEEEELi64ENS_6half_tEfNS_4arch4Sm90ELb0ELb0ELb0ELb1ELb1ELb0ELb0ELb1ELb1ELb1ELb1ELb0EEENS1_21CollectiveEpilogueFwdINS6_IJSA_SC_SB_EEES9_SE_SG_Li384ELb1ELb1ELb1ELb0EEENS1_36VarlenDynamicPersistentTileSchedulerILi192ELi128ELi384ELi128ELb1ELb1ELb1ELb0ELb1ELb1EEEEEEEEEvNT_6ParamsE,@function
        .size           _ZN7cutlass13device_kernelIN5flash11enable_sm90INS1_16FlashAttnFwdSm90INS1_25CollectiveMainloopFwdSm90ILi2EN4cute5tupleIJNS5_1CILi1EEES8_S8_EEENS6_IJNS7_ILi192EEENS7_ILi128EEENS7_ILi64EEEEEELi64ENS_6half_tEfNS_4arch4Sm90ELb0ELb0ELb0ELb1ELb1ELb0ELb0ELb1ELb1ELb1ELb1ELb0EEENS1_21CollectiveEpilogueFwdINS6_IJSA_SC_SB_EEES9_SE_SG_Li384ELb1ELb1ELb1ELb0EEENS1_36VarlenDynamicPersistentTileSchedulerILi192ELi128ELi384ELi128ELb1ELb1ELb1ELb0ELb1ELb1EEEEEEEEEvNT_6ParamsE,(.L_x_16006 - _ZN7cutlass13device_kernelIN5flash11enable_sm90INS1_16FlashAttnFwdSm90INS1_25CollectiveMainloopFwdSm90ILi2EN4cute5tupleIJNS5_1CILi1EEES8_S8_EEENS6_IJNS7_ILi192EEENS7_ILi128EEENS7_ILi64EEEEEELi64ENS_6half_tEfNS_4arch4Sm90ELb0ELb0ELb0ELb1ELb1ELb0ELb0ELb1ELb1ELb1ELb1ELb0EEENS1_21CollectiveEpilogueFwdINS6_IJSA_SC_SB_EEES9_SE_SG_Li384ELb1ELb1ELb1ELb0EEENS1_36VarlenDynamicPersistentTileSchedulerILi192ELi128ELi384ELi128ELb1ELb1ELb1ELb0ELb1ELb1EEEEEEEEEvNT_6ParamsE)
        .other          _ZN7cutlass13device_kernelIN5flash11enable_sm90INS1_16FlashAttnFwdSm90INS1_25CollectiveMainloopFwdSm90ILi2EN4cute5tupleIJNS5_1CILi1EEES8_S8_EEENS6_IJNS7_ILi192EEENS7_ILi128EEENS7_ILi64EEEEEELi64ENS_6half_tEfNS_4arch4Sm90ELb0ELb0ELb0ELb1ELb1ELb0ELb0ELb1ELb1ELb1ELb1ELb0EEENS1_21CollectiveEpilogueFwdINS6_IJSA_SC_SB_EEES9_SE_SG_Li384ELb1ELb1ELb1ELb0EEENS1_36VarlenDynamicPersistentTileSchedulerILi192ELi128ELi384ELi128ELb1ELb1ELb1ELb0ELb1ELb1EEEEEEEEEvNT_6ParamsE,@"STO_CUDA_ENTRY STV_DEFAULT"
_ZN7cutlass13device_kernelIN5flash11enable_sm90INS1_16FlashAttnFwdSm90INS1_25CollectiveMainloopFwdSm90ILi2EN4cute5tupleIJNS5_1CILi1EEES8_S8_EEENS6_IJNS7_ILi192EEENS7_ILi128EEENS7_ILi64EEEEEELi64ENS_6half_tEfNS_4arch4Sm90ELb0ELb0ELb0ELb1ELb1ELb0ELb0ELb1ELb1ELb1ELb1ELb0EEENS1_21CollectiveEpilogueFwdINS6_IJSA_SC_SB_EEES9_SE_SG_Li384ELb1ELb1ELb1ELb0EEENS1_36VarlenDynamicPersistentTileSchedulerILi192ELi128ELi384ELi128ELb1ELb1ELb1ELb0ELb1ELb1EEEEEEEEEvNT_6ParamsE:
        /* <DEDUP_REMOVED lines=45> */
.L_x_13002:
        /* <DEDUP_REMOVED lines=22> */
.L_x_13003:
        /* <DEDUP_REMOVED lines=18> */
.L_x_13004:
        /* <DEDUP_REMOVED lines=22> */
.L_x_13005:
        /* <DEDUP_REMOVED lines=22> */
.L_x_13006:
        /* <DEDUP_REMOVED lines=8> */
.L_x_13008:
        /* <DEDUP_REMOVED lines=18> */
[----:B------:R-:W2:Y:S01]  /*09b0*/  LDL R12, [R1+0x28] ;  /* 0x00002800010c7983 */ /* 0x000ea20000100800 */
[----:B------:R-:W-:-:S05]  /*09c0*/  VIADD R17, R2, 0xffffff80 ;  /* 0xffffff8002117836 */ /* 0x000fca0000000000 */
[----:B------:R-:W-:-:S04]  /*09d0*/  SHF.R.S32.HI R0, RZ, 0x1f, R17 ;  /* 0x0000001fff007819 */ /* 0x000fc80000011411 */
[----:B------:R-:W-:-:S04]  /*09e0*/  LEA.HI R2, R0, R17, RZ, 0x7 ;  /* 0x0000001100027211 */ /* 0x000fc800078f38ff */
[----:B------:R-:W-:-:S05]  /*09f0*/  LOP3.LUT R3, R2, 0xffffff80, RZ, 0xc0, !PT ;  /* 0xffffff8002037812 */ /* 0x000fca00078ec0ff */
[----:B------:R-:W-:Y:S01]  /*0a00*/  IMAD.IADD R16, R17, 0x1, -R3 ;  /* 0x0000000111107824 */ /* 0x000fe200078e0a03 */
[----:B------:R-:W-:-:S04]  /*0a10*/  LEA.HI R4, R0, R17, RZ, 0x5 ;  /* 0x0000001100047211 */ /* 0x000fc800078f28ff */
[----:B------:R-:W-:Y:S02]  /*0a20*/  SHF.R.S32.HI R6, RZ, 0x1f, R16 ;  /* 0x0000001fff067819 */ /* 0x000fe40000011410 */
[----:B------:R-:W-:Y:S02]  /*0a30*/  LEA.HI R3, R0, R17, RZ, 0x4 ;  /* 0x0000001100037211 */ /* 0x000fe400078f20ff */
[----:B------:R-:W-:Y:S01]  /*0a40*/  LEA.HI R7, R6, R16, RZ, 0x2 ;  /* 0x0000001006077211 */ /* 0x000fe200078f10ff */
[----:B------:R-:W-:Y:S01]  /*0a50*/  IMAD.SHL.U32 R5, R4, 0x20, RZ ;  /* 0x0000002004057824 */ /* 0x000fe200078e00ff */
[----:B------:R-:W-:Y:S02]  /*0a60*/  SHF.R.S32.HI R11, RZ, 0x7, R2 ;  /* 0x00000007ff0b7819 */ /* 0x000fe40000011402 */
[----:B------:R-:W-:Y:S02]  /*0a70*/  LOP3.LUT R4, R3, 0x3fffff0, RZ, 0xc0, !PT ;  /* 0x03fffff003047812 */ /* 0x000fe400078ec0ff */
[----:B------:R-:W-:-:S02]  /*0a80*/  SHF.R.S32.HI R2, RZ, 0x4, R3 ;  /* 0x00000004ff027819 */ /* 0x000fc40000011403 */
[--C-:B------:R-:W-:Y:S02]  /*0a90*/  SHF.R.S32.HI R8, RZ, 0x2, R7.reuse ;  /* 0x00000002ff087819 */ /* 0x100fe40000011407 */
[----:B------:R-:W-:Y:S01]  /*0aa0*/  SHF.R.S32.HI R9, RZ, 0x1f, R7 ;  /* 0x0000001fff097819 */ /* 0x000fe20000011407 */
[----:B------:R-:W-:Y:S01]  /*0ab0*/  IMAD.IADD R4, R17, 0x1, -R4 ;  /* 0x0000000111047824 */ /* 0x000fe200078e0a04 */
[----:B------:R-:W-:Y:S02]  /*0ac0*/  LOP3.LUT R5, R5, 0xfffffc00, RZ, 0xc0, !PT ;  /* 0xfffffc0005057812 */ /* 0x000fe400078ec0ff */
[----:B------:R-:W-:Y:S02]  /*0ad0*/  LEA.HI R3, R3, R2, RZ, 0x1 ;  /* 0x0000000203037211 */ /* 0x000fe400078f08ff */
[----:B------:R-:W-:Y:S02]  /*0ae0*/  LEA.HI R10, R0, R17, RZ, 0x2 ;  /* 0x00000011000a7211 */ /* 0x000fe400078f10ff */
[----:B------:R-:W-:Y:S01]  /*0af0*/  LEA.HI R9, R9, R8, RZ, 0x3 ;  /* 0x0000000809097211 */ /* 0x000fe200078f18ff */
[----:B------:R-:W-:Y:S01]  /*0b00*/  IMAD R4, R4, 0x40, R5 ;  /* 0x0000004004047824 */ /* 0x000fe200078e0205 */
[----:B------:R-:W-:Y:S01]  /*0b10*/  LOP3.LUT R3, R3, 0x1ffffffe, RZ, 0xc0, !PT ;  /* 0x1ffffffe03037812 */ /* 0x000fe200078ec0ff */
[----:B------:R-:W-:Y:S01]  /*0b20*/  IMAD.HI R5, R11, 0x55555556, RZ ;  /* 0x555555560b057827 */ /* 0x000fe200078e02ff */
[----:B------:R-:W-:-:S02]  /*0b30*/  LOP3.LUT R10, R10, 0xfffffffc, RZ, 0xc0, !PT ;  /* 0xfffffffc0a0a7812 */ /* 0x000fc400078ec0ff */
[----:B------:R-:W-:Y:S02]  /*0b40*/  LOP3.LUT R9, R9, 0xfffffff8, RZ, 0xc0, !PT ;  /* 0xfffffff809097812 */ /* 0x000fe400078ec0ff */
[----:B------:R-:W-:Y:S02]  /*0b50*/  LEA.HI R0, R0, R17, RZ, 0x3 ;  /* 0x0000001100007211 */ /* 0x000fe400078f18ff */
[----:B------:R-:W-:Y:S01]  /*0b60*/  LEA.HI R6, R6, R16, RZ, 0x5 ;  /* 0x0000001006067211 */ /* 0x000fe200078f28ff */
[----:B------:R-:W-:Y:S01]  /*0b70*/  IMAD.IADD R3, R2, 0x1, -R3 ;  /* 0x0000000102037824 */ /* 0x000fe200078e0a03 */
[----:B------:R-:W-:Y:S01]  /*0b80*/  LOP3.LUT R7, R7, 0x7ffffffc, RZ, 0xc0, !PT ;  /* 0x7ffffffc07077812 */ /* 0x000fe200078ec0ff */
[----:B------:R-:W-:Y:S01]  /*0b90*/  IMAD.IADD R10, R17, 0x1, -R10 ;  /* 0x00000001110a7824 */ /* 0x000fe200078e0a0a */
[----:B------:R-:W-:Y:S01]  /*0ba0*/  LOP3.LUT R22, R0, 0xfffffff8, RZ, 0xc0, !PT ;  /* 0xfffffff800167812 */ /* 0x000fe200078ec0ff */
[----:B------:R-:W-:Y:S01]  /*0bb0*/  IMAD.IADD R9, R8, 0x1, -R9 ;  /* 0x0000000108097824 */ /* 0x000fe200078e0a09 */
[----:B------:R-:W-:-:S02]  /*0bc0*/  LEA.HI R5, R5, R5, RZ, 0x1 ;  /* 0x0000000505057211 */ /* 0x000fc400078f08ff */
[----:B------:R-:W-:Y:S01]  /*0bd0*/  SHF.R.S32.HI R6, RZ, 0x5, R6 ;  /* 0x00000005ff067819 */ /* 0x000fe20000011406 */
[----:B------:R-:W-:Y:S01]  /*0be0*/  IMAD R2, R3, 0x8, R4 ;  /* 0x0000000803027824 */ /* 0x000fe200078e0204 */
[----:B------:R-:W-:Y:S01]  /*0bf0*/  LEA.HI R8, R10, R10, RZ, 0x1 ;  /* 0x0000000a0a087211 */ /* 0x000fe200078f08ff */
[----:B------:R-:W-:Y:S01]  /*0c00*/  IMAD.IADD R3, R16, 0x1, -R7 ;  /* 0x0000000110037824 */ /* 0x000fe200078e0a07 */
[----:B------:R-:W-:Y:S01]  /*0c10*/  LEA R6, R6, R9, 0x4 ;  /* 0x0000000906067211 */ /* 0x000fe200078e20ff */
[----:B------:R-:W-:Y:S02]  /*0c20*/  IMAD.IADD R22, R17, 0x1, -R22 ;  /* 0x0000000111167824 */ /* 0x000fe400078e0a16 */
[----:B------:R-:W-:Y:S01]  /*0c30*/  IMAD R5, R5, -0x3, R11 ;  /* 0xfffffffd05057824 */ /* 0x000fe200078e020b */
[----:B------:R-:W-:Y:S01]  /*0c40*/  LOP3.LUT R11, R8, 0x1ffffffe, RZ, 0xc0, !PT ;  /* 0x1ffffffe080b7812 */ /* 0x000fe200078ec0ff */
[----:B------:R-:W-:Y:S02]  /*0c50*/  IMAD.SHL.U32 R9, R3, 0x2, RZ ;  /* 0x0000000203097824 */ /* 0x000fe400078e00ff */
[----:B------:R-:W-:-:S02]  /*0c60*/  IMAD.SHL.U32 R152, R22, 0x8, RZ ;  /* 0x0000000816987824 */ /* 0x000fc400078e00ff */
[----:B------:R-:W-:Y:S01]  /*0c70*/  IMAD R8, R5, 0x40, R6 ;  /* 0x0000004005087824 */ /* 0x000fe200078e0206 */
[----:B------:R-:W-:Y:S01]  /*0c80*/  SHF.R.S32.HI R3, RZ, 0x3, R0 ;  /* 0x00000003ff037819 */ /* 0x000fe20000011400 */
[----:B------:R-:W-:Y:S01]  /*0c90*/  STL [R1+0x48], R2 ;  /* 0x0000480201007387 */ /* 0x000fe20000100800 */
[C---:B------:R-:W-:Y:S01]  /*0ca0*/  IADD3 R4, R9.reuse, 0x8, RZ ;  /* 0x0000000809047810 */ /* 0x040fe20007ffe0ff */
[C---:B------:R-:W-:Y:S01]  /*0cb0*/  VIADD R3, R9.reuse, 0x10 ;  /* 0x0000001009037836 */ /* 0x040fe20000000000 */
[----:B------:R-:W-:Y:S01]  /*0cc0*/  SHF.R.S32.HI R0, RZ, 0x1f, R152 ;  /* 0x0000001fff007819 */ /* 0x000fe20000011498 */
[----:B------:R-:W-:Y:S01]  /*0cd0*/  STL [R1+0x40], R8 ;  /* 0x0000400801007387 */ /* 0x000fe20000100800 */
[C---:B------:R-:W-:Y:S02]  /*0ce0*/  VIADD R0, R9.reuse, 0x18 ;  /* 0x0000001809007836 */ /* 0x040fe40000000000 */
[----:B------:R-:W-:Y:S01]  /*0cf0*/  VIADD R156, R9, 0x28 ;  /* 0x00000028099c7836 */ /* 0x000fe20000000000 */
[----:B------:R-:W-:Y:S01]  /*0d00*/  STL [R1+0x18], RZ ;  /* 0x000018ff01007387 */ /* 0x000fe20000100800 */
[----:B------:R-:W-:Y:S01]  /*0d10*/  IMAD.IADD R11, R10, 0x1, -R11 ;  /* 0x000000010a0b7824 */ /* 0x000fe200078e0a0b */
[----:B------:R-:W-:-:S02]  /*0d20*/  SHF.R.S32.HI R10, RZ, 0x1f, R4 ;  /* 0x0000001fff0a7819 */ /* 0x000fc40000011404 */
[----:B------:R0:W-:Y:S01]  /*0d30*/  STL [R1+0x10], R9 ;  /* 0x0000100901007387 */ /* 0x0001e20000100800 */
[C---:B------:R-:W-:Y:S02]  /*0d40*/  VIADD R157, R9.reuse, 0x20 ;  /* 0x00000020099d7836 */ /* 0x040fe40000000000 */
[C---:B------:R-:W-:Y:S01]  /*0d50*/  VIADD R155, R9.reuse, 0x30 ;  /* 0x00000030099b7836 */ /* 0x040fe20000000000 */
[----:B------:R1:W-:Y:S01]  /*0d60*/  STL [R1+0x8], R4 ;  /* 0x0000080401007387 */ /* 0x0003e20000100800 */
[----:B------:R-:W-:-:S03]  /*0d70*/  VIADD R154, R9, 0x38 ;  /* 0x00000038099a7836 */ /* 0x000fc60000000000 */
[----:B------:R-:W-:Y:S01]  /*0d80*/  STL [R1+0x4], R3 ;  /* 0x0000040301007387 */ /* 0x000fe20000100800 */
[----:B0-----:R-:W-:-:S03]  /*0d90*/  SHF.R.S32.HI R9, RZ, 0x1f, R3 ;  /* 0x0000001fff097819 */ /* 0x001fc60000011403 */
[----:B------:R0:W-:Y:S01]  /*0da0*/  STL [R1], R0 ;  /* 0x0000000001007387 */ /* 0x0001e20000100800 */
[----:B-1----:R-:W-:-:S03]  /*0db0*/  SHF.R.S32.HI R4, RZ, 0x1f, R0 ;  /* 0x0000001fff047819 */ /* 0x002fc60000011400 */
[----:B------:R-:W-:Y:S01]  /*0dc0*/  STL [R1+0x38], R10 ;  /* 0x0000380a01007387 */ /* 0x000fe20000100800 */
[----:B0-----:R-:W-:Y:S01]  /*0dd0*/  SHF.R.S32.HI R0, RZ, 0x1f, R156 ;  /* 0x0000001fff007819 */ /* 0x001fe2000001149c */
[----:B------:R-:W-:Y:S02]  /*0de0*/  IMAD R0, R11, 0x8, R8 ;  /* 0x000000080b007824 */ /* 0x000fe400078e0208 */
[----:B------:R-:W-:Y:S04]  /*0df0*/  STL [R1+0x34], R9 ;  /* 0x0000340901007387 */ /* 0x000fe80000100800 */
[----:B------:R0:W-:Y:S04]  /*0e00*/  STL [R1+0x30], R4 ;  /* 0x0000300401007387 */ /* 0x0001e80000100800 */
[----:B------:R1:W-:Y:S01]  /*0e10*/  STL [R1+0x44], R0 ;  /* 0x0000440001007387 */ /* 0x0003e20000100800 */
[----:B------:R-:W-:Y:S01]  /*0e20*/  SHF.R.S32.HI R3, RZ, 0x1f, R157 ;  /* 0x0000001fff037819 */ /* 0x000fe2000001149d */
[----:B------:R-:W-:Y:S01]  /*0e30*/  IMAD.MOV.U32 R5, RZ, RZ, R13 ;  /* 0x000000ffff057224 */ /* 0x000fe200078e000d */
[----:B------:R-:W-:Y:S01]  /*0e40*/  SHF.R.S32.HI R3, RZ, 0x1f, R154 ;  /* 0x0000001fff037819 */ /* 0x000fe2000001149a */
[----:B------:R-:W-:-:S02]  /*0e50*/  IMAD.MOV.U32 R6, RZ, RZ, R14 ;  /* 0x000000ffff067224 */ /* 0x000fc400078e000e */
[----:B------:R-:W-:Y:S01]  /*0e60*/  IMAD.MOV.U32 R7, RZ, RZ, R15 ;  /* 0x000000ffff077224 */ /* 0x000fe200078e000f */
[----:B0-----:R-:W-:Y:S01]  /*0e70*/  SHF.R.S32.HI R4, RZ, 0x1f, R155 ;  /* 0x0000001fff047819 */ /* 0x001fe2000001149b */
[----:B------:R-:W-:Y:S01]  /*0e80*/  UMOV UR38, URZ ;  /* 0x0000003f00267c82 */ /* 0x000fe20008000000 */
[----:B------:R-:W-:Y:S01]  /*0e90*/  UMOV UR39, URZ ;  /* 0x0000003f00277c82 */ /* 0x000fe20008000000 */
[----:B-12---:R-:W-:-:S07]  /*0ea0*/  LOP3.LUT R2, R12, 0x1, RZ, 0xfc, !PT ;  /* 0x000000010c027812 */ /* 0x006fce00078efcff */
.L_x_13046:
[----:B01-345:R-:W0:Y:S01]  /*0eb0*/  LDC.64 R8, c[0x0][0xc88] ;  /* 0x00032200ff087b82 */ /* 0x03be220000000a00 */
[----:B------:R-:W-:-:S07]  /*0ec0*/  ULDC.64 UR4, c[0x0][0xa28] ;  /* 0x00028a0000047ab9 */ /* 0x000fce0000000a00 */
[----:B------:R-:W1:Y:S08]  /*0ed0*/  LDC.64 R12, c[0x0][0x418] ;  /* 0x00010600ff0c7b82 */ /* 0x000e700000000a00 */
[----:B--2---:R-:W2:Y:S01]  /*0ee0*/  LDC R0, c[0x0][0x424] ;  /* 0x00010900ff007b82 */ /* 0x004ea20000000800 */
[----:B0-----:R-:W-:Y:S01]  /*0ef0*/  IMAD.WIDE R8, R7, 0x4, R8 ;  /* 0x0000000407087825 */ /* 0x001fe200078e0208 */
[----:B------:R-:W-:-:S06]  /*0f00*/  ISETP.NE.U32.AND P0, PT, RZ, UR4, PT ;  /* 0x00000004ff007c0c */ /* 0x000fcc000bf05070 */
[----:B------:R-:W0:Y:S01]  /*0f10*/  LDC R7, c[0x0][0x2f0] ;  /* 0x0000bc00ff077b82 */ /* 0x000e220000000800 */
[----:B------:R-:W3:Y:S01]  /*0f20*/  LDG.E R17, desc[UR36][R8.64] ;  /* 0x0000002408117981 */ /* 0x000ee2000c1e1900 */
[----:B------:R-:W-:Y:S01]  /*0f30*/  ISETP.NE.AND.EX P0, PT, RZ, UR5, PT, P0 ;  /* 0x00000005ff007c0c */ /* 0x000fe2000bf05300 */
[----:B------:R-:W-:Y:S01]  /*0f40*/  IMAD.MOV.U32 R3, RZ, RZ, RZ ;  /* 0x000000ffff037224 */ /* 0x000fe200078e00ff */
        /* <DEDUP_REMOVED lines=24> */
.L_x_13009:
[----:B-----5:R-:W-:Y:S01]  /*10d0*/  IMAD.IADD R88, R88, 0x1, -R3 ;  /* 0x0000000158587824 */ /* 0x020fe200078e0a03 */
[C---:B------:R-:W-:Y:S01]  /*10e0*/  LOP3.LUT R3, R6.reuse, 0xff000000, RZ, 0xc0, !PT ;  /* 0xff00000006037812 */ /* 0x040fe200078ec0ff */
[----:B------:R-:W-:Y:S01]  /*10f0*/  IMAD.MOV.U32 R89, RZ, RZ, RZ ;  /* 0x000000ffff597224 */ /* 0x000fe200078e00ff */
[----:B------:R-:W-:Y:S02]  /*1100*/  LOP3.LUT R0, R6, 0xff0000, RZ, 0xc0, !PT ;  /* 0x00ff000006007812 */ /* 0x000fe400078ec0ff */
[----:B------:R-:W-:Y:S02]  /*1110*/  SHF.R.U32.HI R3, RZ, 0x8, R3 ;  /* 0x00000008ff037819 */ /* 0x000fe40000011603 */
[----:B------:R-:W-:Y:S02]  /*1120*/  ISETP.GE.AND P0, PT, R88, 0x1, PT ;  /* 0x000000015800780c */ /* 0x000fe40003f06270 */
[----:B------:R-:W-:Y:S02]  /*1130*/  LEA.HI R0, R0, R3, RZ, 0x10 ;  /* 0x0000000300007211 */ /* 0x000fe400078f80ff */
[----:B------:R-:W-:-:S02]  /*1140*/  IADD3 R4, R88, 0x7f, RZ ;  /* 0x0000007f58047810 */ /* 0x000fc40007ffe0ff */
[----:B------:R-:W-:Y:S02]  /*1150*/  LOP3.LUT R14, R0, 0xff, RZ, 0xc0, !PT ;  /* 0x000000ff000e7812 */ /* 0x000fe400078ec0ff */
[----:B------:R-:W-:Y:S02]  /*1160*/  SHF.R.S32.HI R7, RZ, 0x1f, R4 ;  /* 0x0000001fff077819 */ /* 0x000fe40000011404 */
[----:B------:R-:W-:Y:S01]  /*1170*/  SHF.R.U32.HI R19, RZ, 0x10, R0 ;  /* 0x00000010ff137819 */ /* 0x000fe20000011600 */
[----:B------:R0:W-:Y:S01]  /*1180*/  STL [R1+0xc], R14 ;  /* 0x00000c0e01007387 */ /* 0x0001e20000100800 */
[----:B------:R-:W-:-:S04]  /*1190*/  LEA.HI R7, R7, R4, RZ, 0x7 ;  /* 0x0000000407077211 */ /* 0x000fc800078f38ff */
[----:B---3--:R-:W-:Y:S01]  /*11a0*/  SHF.R.S32.HI R11, RZ, 0x7, R7 ;  /* 0x00000007ff0b7819 */ /* 0x008fe20000011407 */
[----:B------:R-:W-:Y:S06]  /*11b0*/  @!P0 BRA `(.L_x_13010) ;  /* 0x0000000000748947 */ /* 0x000fec0003800000 */
[----:B------:R-:W1:Y:S01]  /*11c0*/  LDC R0, c[0x0][0x9f0] ;  /* 0x00027c00ff007b82 */ /* 0x000e620000000800 */
[----:B------:R-:W-:-:S04]  /*11d0*/  ISETP.NE.AND P0, PT, R19, RZ, PT ;  /* 0x000000ff1300720c */ /* 0x000fc80003f05270 */
[----:B-1----:R-:W-:-:S04]  /*11e0*/  SEL R12, R19, R0, P0 ;  /* 0x00000000130c7207 */ /* 0x002fc80000000000 */
[-C--:B------:R-:W-:Y:S02]  /*11f0*/  IABS R4, R12.reuse ;  /* 0x0000000c00047213 */ /* 0x080fe40000000000 */
[----:B------:R-:W-:Y:S02]  /*1200*/  IADD3 R0, R11, -0x1, R12 ;  /* 0xffffffff0b007810 */ /* 0x000fe40007ffe00c */
[----:B------:R-:W1:Y:S01]  /*1210*/  I2F.RP R3, R4 ;  /* 0x0000000400037306 */ /* 0x000e620000209400 */
[----:B------:R-:W-:Y:S02]  /*1220*/  IABS R13, R12 ;  /* 0x0000000c000d7213 */ /* 0x000fe40000000000 */
        /* <DEDUP_REMOVED lines=22> */
.L_x_13010:
[----:B------:R-:W-:Y:S01]  /*1390*/  IMAD R16, R14, R89, RZ ;  /* 0x000000590e107224 */ /* 0x000fe200078e02ff */
[----:B------:R-:W-:Y:S02]  /*13a0*/  MOV R23, R5 ;  /* 0x0000000500177202 */ /* 0x000fe40000000f00 */
[----:B------:R-:W-:Y:S02]  /*13b0*/  CS2R R58, SRZ ;  /* 0x00000000003a7805 */ /* 0x000fe4000001ff00 */
[----:B------:R-:W-:Y:S02]  /*13c0*/  LOP3.LUT R18, R6, 0xffff, RZ, 0xc0, !PT ;  /* 0x0000ffff06127812 */ /* 0x000fe400078ec0ff */
[----:B------:R-:W-:Y:S02]  /*13d0*/  CS2R R118, SRZ ;  /* 0x0000000000767805 */ /* 0x000fe4000001ff00 */
[----:B------:R-:W-:Y:S02]  /*13e0*/  VIADDMNMX R89, R16, R89, R11, PT ;  /* 0x0000005910597246 */ /* 0x000fe4000380010b */
[----:B------:R-:W-:-:S02]  /*13f0*/  CS2R R40, SRZ ;  /* 0x0000000000287805 */ /* 0x000fc4000001ff00 */
[----:B------:R-:W-:Y:S02]  /*1400*/  PLOP3.LUT P0, PT, PT, PT, PT, 0x80, 0x0 ;  /* 0x000000000000781c */ /* 0x000fe40003f0f070 */
        /* <DEDUP_REMOVED lines=16> */
[----:B------:R-:W1:Y:S01]  /*1510*/  S2R R0, SR_TID.X ;  /* 0x0000000000007919 */ /* 0x000e620000002100 */
[----:B------:R-:W2:Y:S01]  /*1520*/  S2UR UR40, SR_CgaCtaId ;  /* 0x00000000002879c3 */ /* 0x000ea20000008800 */
[----:B------:R-:W-:Y:S02]  /*1530*/  UMOV UR6, 0x400 ;  /* 0x0000040000067882 */ /* 0x000fe40000000000 */
[----:B--2---:R-:W-:Y:S01]  /*1540*/  ULEA UR43, UR40, UR6, 0x18 ;  /* 0x00000006282b7291 */ /* 0x004fe2000f8ec03f */
[----:B-1----:R-:W-:-:S05]  /*1550*/  VIADD R3, R0, 0xffffff80 ;  /* 0xffffff8000037836 */ /* 0x002fca0000000000 */
[----:B------:R-:W-:-:S04]  /*1560*/  SHF.R.S32.HI R0, RZ, 0x1f, R3 ;  /* 0x0000001fff007819 */ /* 0x000fc80000011403 */
[----:B------:R-:W-:-:S04]  /*1570*/  LEA.HI R0, R0, R3, RZ, 0x7 ;  /* 0x0000000300007211 */ /* 0x000fc800078f38ff */
[----:B------:R-:W-:-:S06]  /*1580*/  SHF.R.S32.HI R0, RZ, 0x7, R0 ;  /* 0x00000007ff007819 */ /* 0x000fcc0000011400 */
[----:B------:R-:W1:Y:S02]  /*1590*/  SHFL.IDX PT, R0, R0, RZ, 0x1f ;  /* 0x00001fff00007589 */ /* 0x000e6400000e0000 */
        /* <DEDUP_REMOVED lines=14> */
[----:B------:R-:W-:Y:S01]  /*1680*/  IMAD.U32 R4, RZ, RZ, UR4 ;  /* 0x00000004ff047e24 */ /* 0x000fe2000f8e00ff */
[----:B0-----:R0:W1:Y:S01]  /*1690*/  LDC.64 R14, c[0x4][R0] ;  /* 0x01000000000e7b82 */ /* 0x0010620000000a00 */
        /* <DEDUP_REMOVED lines=11> */
.L_x_13012:
[----:B------:R-:W2:Y:S01]  /*1750*/  LDL R20, [R1+0x18] ;  /* 0x0000180001147983 */ /* 0x000ea20000100800 */
[----:B------:R-:W-:Y:S02]  /*1760*/  ISETP.NE.AND P0, PT, R2, 0x3, PT ;  /* 0x000000030200780c */ /* 0x000fe40003f05270 */
[----:B--2---:R-:W-:-:S04]  /*1770*/  LEA.HI R0, R20, R20, RZ, 0x1 ;  /* 0x0000001414007211 */ /* 0x004fc800078f08ff */
[----:B------:R-:W-:-:S04]  /*1780*/  LOP3.LUT R0, R0, 0xfffffffe, RZ, 0xc0, !PT ;  /* 0xfffffffe00007812 */ /* 0x000fc800078ec0ff */
[----:B------:R-:W-:-:S04]  /*1790*/  IADD3 R0, R20, -R0, RZ ;  /* 0x8000000014007210 */ /* 0x000fc80007ffe0ff */
[----:B------:R-:W-:-:S04]  /*17a0*/  SHF.L.U32 R0, R0, 0x1f, RZ ;  /* 0x0000001f00007819 */ /* 0x000fc800000006ff */
[----:B------:R-:W1:Y:S02]  /*17b0*/  SYNCS.PHASECHK.TRANS64.TRYWAIT P1, [UR43+0x16800], R0 ;  /* 0x01680000ff0075a7 */ /* 0x000e64000802016b */
[----:B-1----:R-:W-:Y:S05]  /*17c0*/  @!P1 BRA `(.L_x_13013) ;  /* 0x000000c400dc9947 */ /* 0x002fea0003800000 */
.L_x_13129:
[----:B------:R-:W-:Y:S05]  /*17d0*/  @!P0 BRA `(.L_x_13014) ;  /* 0x0000000000048947 */ /* 0x000fea0003800000 */
[----:B------:R-:W-:Y:S01]  /*17e0*/  BPT.TRAP 0x1 ;  /* 0x000000040000795c */ /* 0x000fe20000300000 */
.L_x_13014:
[----:B------:R-:W-:Y:S02]  /*17f0*/  IMAD.U32 R4, RZ, RZ, UR39 ;  /* 0x00000027ff047e24 */ /* 0x000fe4000f8e00ff */
[----:B-1----:R-:W-:-:S03]  /*1800*/  IMAD.U32 R3, RZ, RZ, UR38 ;  /* 0x00000026ff037e24 */ /* 0x002fc6000f8e00ff */
[----:B------:R-:W-:Y:S02]  /*1810*/  LEA R4, R4, UR43, 0x3 ;  /* 0x0000002b04047c11 */ /* 0x000fe4000f8e18ff */
[----:B------:R-:W-:-:S04]  /*1820*/  SHF.L.U32 R3, R3, 0x1f, RZ ;  /* 0x0000001f03037819 */ /* 0x000fc800000006ff */
[----:B------:R1:W2:Y:S01]  /*1830*/  SYNCS.PHASECHK.TRANS64.TRYWAIT P1, [R4+URZ+0x16830], R3 ;  /* 0x01683003040075a7 */ /* 0x0002a2000802017f */
[----:B------:R-:W-:Y:S05]  /*1840*/  @!P0 BRA `(.L_x_13015) ;  /* 0x0000000000048947 */ /* 0x000fea0003800000 */
[----:B------:R-:W-:Y:S01]  /*1850*/  BPT.TRAP 0x1 ;  /* 0x000000040000795c */ /* 0x000fe20000300000 */
.L_x_13015:
[----:B------:R-:W-:Y:S01]  /*1860*/  IMAD.MOV.U32 R119, RZ, RZ, RZ ;  /* 0x000000ffff777224 */ /* 0x000fe200078e00ff */
[----:B--2---:R-:W-:Y:S06]  /*1870*/  @P1 BRA `(.L_x_13016) ;  /* 0x0000000000081947 */ /* 0x004fec0003800000 */
[----:B------:R-:W2:Y:S02]  /*1880*/  SYNCS.PHASECHK.TRANS64.TRYWAIT P1, [R4+URZ+0x16830], R3 ;  /* 0x01683003040075a7 */ /* 0x000ea4000802017f */
[----:B--2---:R-:W-:Y:S05]  /*1890*/  @!P1 BRA `(.L_x_13017) ;  /* 0x000000c400c09947 */ /* 0x004fea0003800000 */
.L_x_13016:
        /* <DEDUP_REMOVED lines=13> */
[----:B------:R-:W-:Y:S02]  /*1970*/  ULEA UR6, UR39, UR20, 0xa ;  /* 0x0000001427067291 */ /* 0x000fe4000f8e503f */
        /* <DEDUP_REMOVED lines=21> */
.L_x_13018:
[----:B------:R-:W3:Y:S01]  /*1ad0*/  LDL R0, [R1+0x10] ;  /* 0x0000100001007983 */ /* 0x000ee20000100800 */
[----:B------:R-:W-:Y:S01]  /*1ae0*/  P2R R7, PR, RZ, 0x1 ;  /* 0x00000001ff077803 */ /* 0x000fe20000000000 */
[----:B------:R-:W-:Y:S01]  /*1af0*/  ULDC UR6, c[0x0][0x988] ;  /* 0x0002620000067ab9 */ /* 0x000fe20000000800 */
[--C-:B------:R-:W-:Y:S01]  /*1b00*/  IMAD.MOV.U32 R117, RZ, RZ, R119.reuse ;  /* 0x000000ffff757224 */ /* 0x100fe200078e0077 */
[-C--:B------:R-:W-:Y:S01]  /*1b10*/  MOV R113, R119.reuse ;  /* 0x0000007700717202 */ /* 0x080fe20000000f00 */
[--C-:B------:R-:W-:Y:S01]  /*1b20*/  IMAD.MOV.U32 R115, RZ, RZ, R119.reuse ;  /* 0x000000ffff737224 */ /* 0x100fe200078e0077 */
[----:B------:R-:W-:Y:S01]  /*1b30*/  MOV R91, R119 ;  /* 0x00000077005b7202 */ /* 0x000fe20000000f00 */
        /* <DEDUP_REMOVED lines=9> */
[----:B------:R-:W-:Y:S01]  /*1bd0*/  IMAD.MOV.U32 R93, RZ, RZ, R119 ;  /* 0x000000ffff5d7224 */ /* 0x000fe200078e0077 */
[----:B---3--:R-:W-:-:S05]  /*1be0*/  IADD3 R88, R88, 0x80, -R0 ;  /* 0x0000008058587810 */ /* 0x008fca0007ffe800 */
        /* <DEDUP_REMOVED lines=8> */
[----:B-12---:R-:W-:Y:S02]  /*1c70*/  FMNMX.FTZ R3, R24, R10, !PT ;  /* 0x0000000a18037209 */ /* 0x006fe40007810000 */
        /* <DEDUP_REMOVED lines=8> */
[----:B0-----:R-:W-:Y:S02]  /*1d00*/  FSEL R14, R33, -INF , P5 ;  /* 0xff800000210e7808 */ /* 0x001fe40002800000 */
        /* <DEDUP_REMOVED lines=61> */
[C---:B------:R-:W-:Y:S02]  /*20e0*/  ISETP.GT.AND P0, PT, R5.reuse, 0x59, PT ;  /* 0x000000590500780c */ /* 0x040fe40003f04270 */
        /* <DEDUP_REMOVED lines=9> */
[----:B------:R-:W-:Y:S02]  /*2180*/  P2R R25, PR, RZ, 0x1 ;  /* 0x00000001ff197803 */ /* 0x000fe40000000000 */
[----:B------:R-:W-:-:S02]  /*2190*/  FSEL R60, R59, -INF , P5 ;  /* 0xff8000003b3c7808 */ /* 0x000fc40002800000 */
[C---:B------:R-:W-:Y:S02]  /*21a0*/  ISETP.GT.AND P0, PT, R5.reuse, 0x60, PT ;  /* 0x000000600500780c */ /* 0x040fe40003f04270 */
[C---:B------:R-:W-:Y:S02]  /*21b0*/  ISETP.GT.AND P5, PT, R5.reuse, 0x60, PT ;  /* 0x000000600500780c */ /* 0x040fe40003fa4270 */
[----:B------:R-:W-:Y:S02]  /*21c0*/  FMNMX.FTZ R3, R116, R3, !PT ;  /* 0x0000000374037209 */ /* 0x000fe40007810000 */
[----:B------:R-:W-:Y:S02]  /*21d0*/  FSEL R66, R66, -INF , P1 ;  /* 0xff80000042427808 */ /* 0x000fe40000800000 */
[----:B------:R-:W-:Y:S02]  /*21e0*/  ISETP.GT.AND P1, PT, R5, 0x68, PT ;  /* 0x000000680500780c */ /* 0x000fe40003f24270 */
[----:B------:R-:W-:-:S02]  /*21f0*/  FSEL R74, R74, -INF , P0 ;  /* 0xff8000004a4a7808 */ /* 0x000fc40000000000 */
[----:B------:R-:W-:Y:S02]  /*2200*/  FSEL R138, R72, -INF , P5 ;  /* 0xff800000488a7808 */ /* 0x000fe40002800000 */
[----:B------:R-:W-:Y:S02]  /*2210*/  FMNMX.FTZ R3, R118, R3, !PT ;  /* 0x0000000376037209 */ /* 0x000fe40007810000 */
[----:B------:R-:W-:Y:S02]  /*2220*/  ISETP.NE.AND P0, PT, R25, RZ, PT ;  /* 0x000000ff1900720c */ /* 0x000fe40003f05270 */
[----:B------:R-:W-:Y:S02]  /*2230*/  FSEL R144, R76, -INF , P1 ;  /* 0xff8000004c907808 */ /* 0x000fe40000800000 */
[----:B------:R-:W-:Y:S02]  /*2240*/  FMNMX.FTZ R3, R138, R3, !PT ;  /* 0x000000038a037209 */ /* 0x000fe40007810000 */
[----:B------:R-:W-:-:S02]  /*2250*/  FSEL R76, R75, -INF , P0 ;  /* 0xff8000004b4c7808 */ /* 0x000fc40000000000 */
[----:B------:R-:W-:Y:S02]  /*2260*/  ISETP.NE.AND P0, PT, R7, RZ, PT ;  /* 0x000000ff0700720c */ /* 0x000fe40003f05270 */
[----:B------:R-:W-:Y:S02]  /*2270*/  FMNMX.FTZ R7, R26, R27, !PT ;  /* 0x0000001b1a077209 */ /* 0x000fe40007810000 */
[----:B------:R-:W-:Y:S02]  /*2280*/  FSEL R68, R67, -INF , P2 ;  /* 0xff80000043447808 */ /* 0x000fe40001000000 */
[----:B------:R-:W-:Y:S02]  /*2290*/  ISETP.GT.AND P2, PT, R5, 0x69, PT ;  /* 0x000000690500780c */ /* 0x000fe40003f44270 */
[----:B------:R-:W-:Y:S02]  /*22a0*/  FMNMX.FTZ R3, R140, R3, !PT ;  /* 0x000000038c037209 */ /* 0x000fe40007810000 */
[----:B------:R-:W-:-:S02]  /*22b0*/  FMNMX.FTZ R7, R30, R7, !PT ;  /* 0x000000071e077209 */ /* 0x000fc40007810000 */
[----:B------:R-:W-:Y:S02]  /*22c0*/  FSEL R64, R63, -INF , P3 ;  /* 0xff8000003f407808 */ /* 0x000fe40001800000 */
[----:B------:R-:W-:Y:S02]  /*22d0*/  FSEL R148, R77, -INF , P2 ;  /* 0xff8000004d947808 */ /* 0x000fe40001000000 */
[----:B------:R-:W-:Y:S02]  /*22e0*/  FMNMX.FTZ R3, R144, R3, !PT ;  /* 0x0000000390037209 */ /* 0x000fe40007810000 */
[----:B------:R-:W-:Y:S02]  /*22f0*/  ISETP.GT.AND P3, PT, R5, 0x70, PT ;  /* 0x000000700500780c */ /* 0x000fe40003f64270 */
[----:B------:R-:W-:Y:S02]  /*2300*/  FMNMX.FTZ R7, R6, R7, !PT ;  /* 0x0000000706077209 */ /* 0x000fe40007810000 */
[----:B------:R-:W-:-:S02]  /*2310*/  FSEL R62, R62, -INF , P4 ;  /* 0xff8000003e3e7808 */ /* 0x000fc40002000000 */
        /* <DEDUP_REMOVED lines=8> */
[----:B------:R-:W-:Y:S02]  /*23a0*/  FSEL R84, R84, -INF , P5 ;  /* 0xff80000054547808 */ /* 0x000fe40002800000 */
[----:B------:R-:W-:Y:S02]  /*23b0*/  FMNMX.FTZ R3, R146, R3, !PT ;  /* 0x0000000392037209 */ /* 0x000fe40007810000 */
[----:B------:R-:W-:Y:S02]  /*23c0*/  ISETP.GT.AND P6, PT, R5, 0x79, PT ;  /* 0x000000790500780c */ /* 0x000fe40003fc4270 */
[----:B------:R-:W-:-:S02]  /*23d0*/  FMNMX.FTZ R7, R38, R7, !PT ;  /* 0x0000000726077209 */ /* 0x000fc40007810000 */
[----:B------:R-:W-:Y:S02]  /*23e0*/  FSEL R80, R85, -INF , P6 ;  /* 0xff80000055507808 */ /* 0x000fe40003000000 */
[----:B------:R-:W-:Y:S02]  /*23f0*/  FMNMX.FTZ R3, R84, R3, !PT ;  /* 0x0000000354037209 */ /* 0x000fe40007810000 */
[----:B------:R-:W-:Y:S02]  /*2400*/  FMNMX.FTZ R7, R20, R7, !PT ;  /* 0x0000000714077209 */ /* 0x000fe40007810000 */
[----:B------:R-:W-:Y:S01]  /*2410*/  FMNMX.FTZ R9, R80, R3, !PT ;  /* 0x0000000350097209 */ /* 0x000fe20007810000 */
[----:B------:R-:W-:Y:S01]  /*2420*/  IMAD.U32 R3, RZ, RZ, UR6 ;  /* 0x00000006ff037e24 */ /* 0x000fe2000f8e00ff */
[----:B------:R-:W-:Y:S02]  /*2430*/  FMNMX.FTZ R7, R42, R7, !PT ;  /* 0x000000072a077209 */ /* 0x000fe40007810000 */
[----:B------:R-:W-:Y:S01]  /*2440*/  P2R R15, PR, RZ, 0x4 ;  /* 0x00000004ff0f7803 */ /* 0x000fe20000000000 */
[----:B------:R-:W0:Y:S01]  /*2450*/  SHFL.BFLY PT, R0, R9, 0x2, 0x1f ;  /* 0x0c401f0009007f89 */ /* 0x000e2200000e0000 */
[----:B------:R-:W-:-:S02]  /*2460*/  FMNMX.FTZ R7, R44, R7, !PT ;  /* 0x000000072c077209 */ /* 0x000fc40007810000 */
[C---:B------:R-:W-:Y:S02]  /*2470*/  ISETP.GT.AND P2, PT, R5.reuse, 0x58, PT ;  /* 0x000000580500780c */ /* 0x040fe40003f44270 */
[----:B------:R-:W-:Y:S02]  /*2480*/  FMNMX.FTZ R7, R46, R7, !PT ;  /* 0x000000072e077209 */ /* 0x000fe40007810000 */
[----:B------:R-:W-:Y:S02]  /*2490*/  P2R R21, PR, RZ, 0x2 ;  /* 0x00000002ff157803 */ /* 0x000fe40000000000 */
[----:B------:R-:W-:Y:S02]  /*24a0*/  FMNMX.FTZ R7, R48, R7, !PT ;  /* 0x0000000730077209 */ /* 0x000fe40007810000 */
[----:B------:R-:W-:Y:S02]  /*24b0*/  ISETP.GT.AND P1, PT, R5, 0x59, PT ;  /* 0x000000590500780c */ /* 0x000fe40003f24270 */
[----:B------:R-:W-:-:S02]  /*24c0*/  FMNMX.FTZ R7, R50, R7, !PT ;  /* 0x0000000732077209 */ /* 0x000fc40007810000 */
[----:B------:R-:W-:Y:S02]  /*24d0*/  FSEL R70, R70, -INF , P2 ;  /* 0xff80000046467808 */ /* 0x000fe40001000000 */
[----:B------:R-:W-:Y:S02]  /*24e0*/  FMNMX.FTZ R7, R52, R7, !PT ;  /* 0x0000000734077209 */ /* 0x000fe40007810000 */
[----:B------:R-:W-:Y:S02]  /*24f0*/  FSEL R72, R71, -INF , P1 ;  /* 0xff80000047487808 */ /* 0x000fe40000800000 */
[----:B------:R-:W-:Y:S02]  /*2500*/  FMNMX.FTZ R7, R54, R7, !PT ;  /* 0x0000000736077209 */ /* 0x000fe40007810000 */
[----:B------:R-:W-:Y:S02]  /*2510*/  P2R R13, PR, RZ, 0x8 ;  /* 0x00000008ff0d7803 */ /* 0x000fe40000000000 */
[----:B0-----:R-:W-:-:S02]  /*2520*/  FMNMX.FTZ R11, R9, R0, !PT ;  /* 0x00000000090b7209 */ /* 0x001fc40007810000 */
[----:B------:R-:W-:Y:S02]  /*2530*/  FMNMX.FTZ R7, R56, R7, !PT ;  /* 0x0000000738077209 */ /* 0x000fe40007810000 */
[----:B------:R-:W-:Y:S01]  /*2540*/  ISETP.NE.AND P1, PT, R21, RZ, PT ;  /* 0x000000ff1500720c */ /* 0x000fe20003f25270 */
[----:B------:R-:W0:Y:S01]  /*2550*/  SHFL.BFLY PT, R0, R11, 0x1, 0x1f ;  /* 0x0c201f000b007f89 */ /* 0x000e2200000e0000 */
[----:B------:R-:W-:Y:S02]  /*2560*/  FMNMX.FTZ R7, R58, R7, !PT ;  /* 0x000000073a077209 */ /* 0x000fe40007810000 */
[----:B------:R-:W-:Y:S02]  /*2570*/  ISETP.NE.AND P2, PT, R15, RZ, PT ;  /* 0x000000ff0f00720c */ /* 0x000fe40003f45270 */
[----:B------:R-:W-:Y:S02]  /*2580*/  FMNMX.FTZ R7, R60, R7, !PT ;  /* 0x000000073c077209 */ /* 0x000fe40007810000 */
[----:B------:R-:W-:-:S02]  /*2590*/  FSEL R78, R78, -INF , P1 ;  /* 0xff8000004e4e7808 */ /* 0x000fc40000800000 */
[----:B------:R-:W-:Y:S02]  /*25a0*/  FMNMX.FTZ R7, R62, R7, !PT ;  /* 0x000000073e077209 */ /* 0x000fe40007810000 */
[----:B------:R-:W-:Y:S02]  /*25b0*/  FSEL R86, R86, -INF , P5 ;  /* 0xff80000056567808 */ /* 0x000fe40002800000 */
[----:B------:R-:W-:Y:S02]  /*25c0*/  FMNMX.FTZ R7, R64, R7, !PT ;  /* 0x0000000740077209 */ /* 0x000fe40007810000 */
[----:B------:R-:W-:Y:S02]  /*25d0*/  R2UR UR6, R4 ;  /* 0x00000000040672ca */ /* 0x000fe400000e0000 */
[----:B------:R-:W-:-:S04]  /*25e0*/  FMNMX.FTZ R7, R66, R7, !PT ;  /* 0x0000000742077209 */ /* 0x000fc80007810000 */
[----:B------:R-:W-:Y:S02]  /*25f0*/  FMNMX.FTZ R7, R68, R7, !PT ;  /* 0x0000000744077209 */ /* 0x000fe40007810000 */
[----:B0-----:R-:W-:Y:S02]  /*2600*/  FMNMX.FTZ R0, R11, R0, !PT ;  /* 0x000000000b007209 */ /* 0x001fe40007810000 */
[----:B------:R-:W-:Y:S02]  /*2610*/  FMNMX.FTZ R7, R70, R7, !PT ;  /* 0x0000000746077209 */ /* 0x000fe40007810000 */
[C---:B------:R-:W-:Y:S01]  /*2620*/  FSETP.NEU.FTZ.AND P3, PT, R0.reuse, -INF , PT ;  /* 0xff8000000000780b */ /* 0x040fe20003f7d000 */
[----:B------:R-:W-:Y:S01]  /*2630*/  FMUL.FTZ R31, R0, R3 ;  /* 0x00000003001f7220 */ /* 0x000fe20000410000 */
[----:B------:R-:W-:Y:S01]  /*2640*/  FMNMX.FTZ R7, R72, R7, !PT ;  /* 0x0000000748077209 */ /* 0x000fe20007810000 */
[----:B------:R-:W-:-:S03]  /*2650*/  UIADD3 UR6, UR6, 0x16840, URZ ;  /* 0x0001684006067890 */ /* 0x000fc6000fffe03f */
[----:B------:R-:W-:Y:S01]  /*2660*/  FMNMX.FTZ R7, R74, R7, !PT ;  /* 0x000000074a077209 */ /* 0x000fe20007810000 */
[----:B------:R-:W-:Y:S01]  /*2670*/  UPRMT UR6, UR40, 0x654, UR6 ;  /* 0x0000065428067896 */ /* 0x000fe20008000006 */
[----:B------:R-:W-:Y:S02]  /*2680*/  FSEL R31, R31, RZ, P3 ;  /* 0x000000ff1f1f7208 */ /* 0x000fe40001800000 */
[----:B------:R-:W-:Y:S02]  /*2690*/  FMNMX.FTZ R7, R76, R7, !PT ;  /* 0x000000074c077209 */ /* 0x000fe40007810000 */
[----:B------:R-:W-:Y:S01]  /*26a0*/  ISETP.NE.AND P3, PT, R13, RZ, PT ;  /* 0x000000ff0d00720c */ /* 0x000fe20003f65270 */
        /* <DEDUP_REMOVED lines=44> */
[----:B------:R-:W-:Y:S01]  /*2970*/  FFMA.FTZ R150, R84, R3, -R31 ;  /* 0x0000000354967223 */ /* 0x000fe2000001081f */
[----:B------:R-:W4:Y:S01]  /*2980*/  MUFU.EX2 R124, R124 ;  /* 0x0000007c007c7308 */ /* 0x000f220000000800 */
[----:B------:R-:W-:Y:S01]  /*2990*/  SYNCS.ARRIVE.TRANS64.RED.A1T0 RZ, [UR6], RZ ;  /* 0x000000ffffff79a7 */ /* 0x000fe20008100406 */
[--C-:B------:R-:W-:Y:S01]  /*29a0*/  IMAD.MOV.U32 R118, RZ, RZ, R119.reuse ;  /* 0x000000ffff767224 */ /* 0x100fe200078e0077 */
[----:B------:R-:W-:Y:S01]  /*29b0*/  MOV R102, R119 ;  /* 0x0000007700667202 */ /* 0x000fe20000000f00 */
[----:B------:R-:W-:-:S02]  /*29c0*/  IMAD.MOV.U32 R116, RZ, RZ, R119 ;  /* 0x000000ffff747224 */ /* 0x000fc400078e0077 */
[----:B------:R-:W-:Y:S01]  /*29d0*/  IMAD.MOV.U32 R114, RZ, RZ, R119 ;  /* 0x000000ffff727224 */ /* 0x000fe200078e0077 */
[----:B-1----:R-:W-:Y:S01]  /*29e0*/  FMNMX.FTZ R45, R7, R36, !PT ;  /* 0x00000024072d7209 */ /* 0x002fe20007810000 */
[----:B------:R-:W1:Y:S01]  /*29f0*/  MUFU.EX2 R11, R11 ;  /* 0x0000000b000b7308 */ /* 0x000e620000000800 */
[-CC-:B------:R-:W-:Y:S01]  /*2a00*/  FFMA.FTZ R36, R138, R3.reuse, -R31.reuse ;  /* 0x000000038a247223 */ /* 0x180fe2000001081f */
[----:B------:R-:W-:Y:S01]  /*2a10*/  FFMA.FTZ R31, R80, R3, -R31 ;  /* 0x00000003501f7223 */ /* 0x000fe2000001081f */
[--C-:B------:R-:W-:Y:S01]  /*2a20*/  IMAD.MOV.U32 R112, RZ, RZ, R119.reuse ;  /* 0x000000ffff707224 */ /* 0x100fe200078e0077 */
[----:B------:R-:W5:Y:S01]  /*2a30*/  SHFL.BFLY PT, R88, R45, 0x1, 0x1f ;  /* 0x0c201f002d587f89 */ /* 0x000f6200000e0000 */
[--C-:B------:R-:W-:Y:S02]  /*2a40*/  IMAD.MOV.U32 R110, RZ, RZ, R119.reuse ;  /* 0x000000ffff6e7224 */ /* 0x100fe400078e0077 */
[--C-:B------:R-:W-:Y:S01]  /*2a50*/  IMAD.MOV.U32 R108, RZ, RZ, R119.reuse ;  /* 0x000000ffff6c7224 */ /* 0x100fe200078e0077 */
[----:B------:R-:W1:Y:S01]  /*2a60*/  MUFU.EX2 R126, R126 ;  /* 0x0000007e007e7308 */ /* 0x000e620000000800 */
[----:B------:R-:W-:-:S02]  /*2a70*/  IMAD.MOV.U32 R106, RZ, RZ, R119 ;  /* 0x000000ffff6a7224 */ /* 0x000fc400078e0077 */
[--C-:B------:R-:W-:Y:S02]  /*2a80*/  IMAD.MOV.U32 R104, RZ, RZ, R119.reuse ;  /* 0x000000ffff687224 */ /* 0x100fe400078e0077 */
        /* <DEDUP_REMOVED lines=8> */
[----:B-----5:R-:W-:Y:S01]  /*2b10*/  FMNMX.FTZ R7, R45, R88, !PT ;  /* 0x000000582d077209 */ /* 0x020fe20007810000 */
        /* <DEDUP_REMOVED lines=8> */
[-C--:B------:R-:W-:Y:S01]  /*2ba0*/  FFMA.FTZ R123, R30, R3.reuse, -R47 ;  /* 0x000000031e7b7223 */ /* 0x080fe2000001082f */
[----:B0-----:R-:W-:Y:S01]  /*2bb0*/  FADD.FTZ R27, R120, R5 ;  /* 0x00000005781b7221 */ /* 0x001fe20000010000 */
[-CC-:B------:R-:W-:Y:S01]  /*2bc0*/  FFMA.FTZ R30, R6, R3.reuse, -R47.reuse ;  /* 0x00000003061e7223 */ /* 0x180fe2000001082f */
[-CC-:B------:R-:W-:Y:S01]  /*2bd0*/  FFMA.FTZ R125, R34, R3.reuse, -R47.reuse ;  /* 0x00000003227d7223 */ /* 0x180fe2000001082f */
[-C--:B------:R-:W-:Y:S01]  /*2be0*/  FFMA.FTZ R8, R8, R3.reuse, -R47 ;  /* 0x0000000308087223 */ /* 0x080fe2000001082f */
[----:B------:R-:W-:Y:S01]  /*2bf0*/  MUFU.EX2 R121, R121 ;  /* 0x0000007900797308 */ /* 0x000fe20000000800 */
[----:B--2---:R-:W-:Y:S01]  /*2c00*/  FADD.FTZ R6, R122, R27 ;  /* 0x0000001b7a067221 */ /* 0x004fe20000010000 */
[-CC-:B------:R-:W-:Y:S01]  /*2c10*/  FFMA.FTZ R127, R38, R3.reuse, -R47.reuse ;  /* 0x00000003267f7223 */ /* 0x180fe2000001082f */
[-CC-:B------:R-:W-:Y:S01]  /*2c20*/  FFMA.FTZ R20, R20, R3.reuse, -R47.reuse ;  /* 0x0000000314147223 */ /* 0x180fe2000001082f */
[-CC-:B------:R-:W-:Y:S01]  /*2c30*/  FFMA.FTZ R38, R48, R3.reuse, -R47.reuse ;  /* 0x0000000330267223 */ /* 0x180fe2000001082f */
[----:B---3--:R-:W-:Y:S01]  /*2c40*/  FADD.FTZ R27, R9, R6 ;  /* 0x00000006091b7221 */ /* 0x008fe20000010000 */
[-CC-:B------:R-:W-:Y:S01]  /*2c50*/  FFMA.FTZ R129, R42, R3.reuse, -R47.reuse ;  /* 0x000000032a817223 */ /* 0x180fe2000001082f */
[-C--:B------:R-:W-:Y:S01]  /*2c60*/  FFMA.FTZ R34, R44, R3.reuse, -R47 ;  /* 0x000000032c227223 */ /* 0x080fe2000001082f */
[----:B------:R-:W0:Y:S01]  /*2c70*/  MUFU.EX2 R26, R26 ;  /* 0x0000001a001a7308 */ /* 0x000e220000000800 */
[----:B----4-:R-:W-:Y:S01]  /*2c80*/  FADD.FTZ R6, R124, R27 ;  /* 0x0000001b7c067221 */ /* 0x010fe20000010000 */
[-CC-:B------:R-:W-:Y:S01]  /*2c90*/  FFMA.FTZ R133, R50, R3.reuse, -R47.reuse ;  /* 0x0000000332857223 */ /* 0x180fe2000001082f */
[-CC-:B------:R-:W-:Y:S01]  /*2ca0*/  FFMA.FTZ R131, R46, R3.reuse, -R47.reuse ;  /* 0x000000032e837223 */ /* 0x180fe2000001082f */
[-CC-:B------:R-:W-:Y:S01]  /*2cb0*/  FFMA.FTZ R42, R52, R3.reuse, -R47.reuse ;  /* 0x00000003342a7223 */ /* 0x180fe2000001082f */
[----:B-1----:R-:W-:Y:S01]  /*2cc0*/  FADD.FTZ R27, R11, R6 ;  /* 0x000000060b1b7221 */ /* 0x002fe20000010000 */
        /* <DEDUP_REMOVED lines=13> */
[----:B------:R-:W-:Y:S01]  /*2da0*/  F2FP.F16.F32.PACK_AB R120, R5, R120 ;  /* 0x000000780578723e */ /* 0x000fe200000000ff */
[-CC-:B------:R-:W-:Y:S01]  /*2db0*/  FFMA.FTZ R143, R70, R3.reuse, -R47.reuse ;  /* 0x00000003468f7223 */ /* 0x180fe2000001082f */
[-CC-:B------:R-:W-:Y:S01]  /*2dc0*/  FFMA.FTZ R4, R72, R3.reuse, -R47.reuse ;  /* 0x0000000348047223 */ /* 0x180fe2000001082f */
        /* <DEDUP_REMOVED lines=8> */
[-CC-:B------:R-:W-:Y:S01]  /*2e50*/  FFMA.FTZ R86, R86, R3.reuse, -R47.reuse ;  /* 0x0000000356567223 */ /* 0x180fe2000001082f */
[----:B------:R-:W-:Y:S01]  /*2e60*/  FFMA.FTZ R32, R32, R3, -R47 ;  /* 0x0000000320207223 */ /* 0x000fe2000001082f */
[----:B------:R-:W1:Y:S01]  /*2e70*/  MUFU.EX2 R8, R8 ;  /* 0x0000000800087308 */ /* 0x000e620000000800 */
[----:B--2---:R-:W-:Y:S01]  /*2e80*/  FADD.FTZ R6, R30, R27 ;  /* 0x0000001b1e067221 */ /* 0x004fe20000010000 */
[----:B------:R-:W-:-:S02]  /*2e90*/  F2FP.F16.F32.PACK_AB R122, R9, R122 ;  /* 0x0000007a097a723e */ /* 0x000fc400000000ff */
[----:B------:R-:W-:Y:S02]  /*2ea0*/  F2FP.F16.F32.PACK_AB R124, R11, R124 ;  /* 0x0000007c0b7c723e */ /* 0x000fe400000000ff */
[----:B------:R-:W-:Y:S02]  /*2eb0*/  F2FP.F16.F32.PACK_AB R126, R13, R126 ;  /* 0x0000007e0d7e723e */ /* 0x000fe400000000ff */
[----:B------:R-:W2:Y:S01]  /*2ec0*/  MUFU.EX2 R127, R127 ;  /* 0x0000007f007f7308 */ /* 0x000ea20000000800 */
[----:B0-----:R-:W-:Y:S01]  /*2ed0*/  FADD.FTZ R27, R125, R6 ;  /* 0x000000067d1b7221 */ /* 0x001fe20000010000 */
[----:B------:R-:W-:Y:S02]  /*2ee0*/  F2FP.F16.F32.PACK_AB R128, R15, R128 ;  /* 0x000000800f80723e */ /* 0x000fe400000000ff */
[----:B------:R-:W-:Y:S02]  /*2ef0*/  F2FP.F16.F32.PACK_AB R121, R26, R121 ;  /* 0x000000791a79723e */ /* 0x000fe400000000ff */
[----:B------:R-:W-:-:S02]  /*2f00*/  F2FP.F16.F32.PACK_AB R123, R30, R123 ;  /* 0x0000007b1e7b723e */ /* 0x000fc400000000ff */
[----:B------:R-:W0:Y:S01]  /*2f10*/  MUFU.EX2 R21, R21 ;  /* 0x0000001500157308 */ /* 0x000e220000000800 */
[C---:B-1----:R-:W-:Y:S01]  /*2f20*/  FADD.FTZ R6, R8.reuse, R27 ;  /* 0x0000001b08067221 */ /* 0x042fe20000010000 */
[----:B------:R-:W-:-:S06]  /*2f30*/  F2FP.F16.F32.PACK_AB R125, R8, R125 ;  /* 0x0000007d087d723e */ /* 0x000fcc00000000ff */
[----:B------:R-:W1:Y:S01]  /*2f40*/  MUFU.EX2 R20, R20 ;  /* 0x0000001400147308 */ /* 0x000e620000000800 */
[----:B--2---:R-:W-:-:S07]  /*2f50*/  FADD.FTZ R27, R127, R6 ;  /* 0x000000067f1b7221 */ /* 0x004fce0000010000 */
[----:B------:R-:W2:Y:S01]  /*2f60*/  MUFU.EX2 R132, R132 ;  /* 0x0000008400847308 */ /* 0x000ea20000000800 */
[C---:B0-----:R-:W-:Y:S01]  /*2f70*/  FADD.FTZ R49, R21.reuse, R50 ;  /* 0x0000003215317221 */ /* 0x041fe20000010000 */
[----:B------:R-:W-:Y:S01]  /*2f80*/  FFMA.FTZ R50, R68, R3, -R47 ;  /* 0x0000000344327223 */ /* 0x000fe2000001082f */
[----:B------:R-:W-:-:S05]  /*2f90*/  F2FP.F16.F32.PACK_AB R130, R21, R130 ;  /* 0x000000821582723e */ /* 0x000fca00000000ff */
        /* <DEDUP_REMOVED lines=29> */
[----:B------:R-:W-:Y:S01]  /*3170*/  FFMA.FTZ R6, R10, R3, -R47 ;  /* 0x000000030a067223 */ /* 0x000fe2000001082f */
[----:B------:R-:W-:-:S05]  /*3180*/  F2FP.F16.F32.PACK_AB R136, R33, R136 ;  /* 0x000000882188723e */ /* 0x000fca00000000ff */
[----:B------:R-:W0:Y:S01]  /*3190*/  MUFU.EX2 R135, R135 ;  /* 0x0000008700877308 */ /* 0x000e220000000800 */
[----:B-1----:R-:W-:Y:S01]  /*31a0*/  FADD.FTZ R10, R42, R27 ;  /* 0x0000001b2a0a7221 */ /* 0x002fe20000010000 */
[----:B------:R-:W-:Y:S01]  /*31b0*/  FFMA.FTZ R27, R28, R3, -R47 ;  /* 0x000000031c1b7223 */ /* 0x000fe2000001082f */
[----:B------:R-:W-:-:S05]  /*31c0*/  F2FP.F16.F32.PACK_AB R133, R42, R133 ;  /* 0x000000852a85723e */ /* 0x000fca00000000ff */
        /* <DEDUP_REMOVED lines=45> */
[----:B--2---:R-:W-:-:S07]  /*34a0*/  FADD.FTZ R9, R43, R54 ;  /* 0x000000362b097221 */ /* 0x004fce0000010000 */
[----:B------:R-:W-:Y:S01]  /*34b0*/  MUFU.EX2 R145, R145 ;  /* 0x0000009100917308 */ /* 0x000fe20000000800 */
[----:B0-----:R-:W-:-:S07]  /*34c0*/  F2FP.F16.F32.PACK_AB R143, R4, R143 ;  /* 0x0000008f048f723e */ /* 0x001fce00000000ff */
[----:B------:R0:W2:Y:S01]  /*34d0*/  MUFU.EX2 R45, R146 ;  /* 0x00000092002d7308 */ /* 0x0000a20000000800 */
[----:B-1----:R-:W-:-:S07]  /*34e0*/  FADD.FTZ R12, R148, R9 ;  /* 0x00000009940c7221 */ /* 0x002fce0000010000 */
[----:B------:R-:W1:Y:S01]  /*34f0*/  MUFU.EX2 R10, R76 ;  /* 0x0000004c000a7308 */ /* 0x000e620000000800 */
[----:B0-----:R-:W-:-:S07]  /*3500*/  F2FP.F16.F32.PACK_AB R146, R43, R40 ;  /* 0x000000282b92723e */ /* 0x001fce00000000ff */
[----:B------:R-:W0:Y:S01]  /*3510*/  MUFU.EX2 R147, R147 ;  /* 0x0000009300937308 */ /* 0x000e220000000800 */
[C---:B--2---:R-:W-:Y:S01]  /*3520*/  FADD.FTZ R9, R45.reuse, R12 ;  /* 0x0000000c2d097221 */ /* 0x044fe20000010000 */
[----:B------:R-:W-:-:S06]  /*3530*/  F2FP.F16.F32.PACK_AB R148, R45, R148 ;  /* 0x000000942d94723e */ /* 0x000fcc00000000ff */
[----:B------:R2:W3:Y:S08]  /*3540*/  MUFU.EX2 R28, R6 ;  /* 0x00000006001c7308 */ /* 0x0004f00000000800 */
[----:B------:R-:W4:Y:S01]  /*3550*/  MUFU.EX2 R82, R82 ;  /* 0x0000005200527308 */ /* 0x000f220000000800 */
[----:B--2---:R-:W-:-:S04]  /*3560*/  FADD.FTZ R6, R4, R5 ;  /* 0x0000000504067221 */ /* 0x004fc80000010000 */
[----:B------:R-:W-:Y:S01]  /*3570*/  FADD.FTZ R5, R145, R6 ;  /* 0x0000000691057221 */ /* 0x000fe20000010000 */
[C---:B-1----:R-:W-:Y:S02]  /*3580*/  F2FP.F16.F32.PACK_AB R145, R10.reuse, R145 ;  /* 0x000000910a91723e */ /* 0x042fe400000000ff */
[----:B------:R-:W1:Y:S01]  /*3590*/  MUFU.EX2 R27, R27 ;  /* 0x0000001b001b7308 */ /* 0x000e620000000800 */
[----:B------:R-:W-:-:S04]  /*35a0*/  FADD.FTZ R12, R10, R5 ;  /* 0x000000050a0c7221 */ /* 0x000fc80000010000 */
[----:B0-----:R-:W-:Y:S01]  /*35b0*/  FADD.FTZ R5, R147, R12 ;  /* 0x0000000c93057221 */ /* 0x001fe20000010000 */
[C---:B---3--:R-:W-:Y:S02]  /*35c0*/  F2FP.F16.F32.PACK_AB R147, R28.reuse, R147 ;  /* 0x000000931c93723e */ /* 0x048fe400000000ff */
[----:B------:R-:W0:Y:S01]  /*35d0*/  MUFU.EX2 R86, R86 ;  /* 0x0000005600567308 */ /* 0x000e220000000800 */
[----:B------:R-:W-:-:S04]  /*35e0*/  FADD.FTZ R5, R28, R5 ;  /* 0x000000051c057221 */ /* 0x000fc80000010000 */
[----:B----4-:R-:W-:-:S03]  /*35f0*/  FADD.FTZ R8, R82, R5 ;  /* 0x0000000552087221 */ /* 0x010fc60000010000 */
[----:B------:R-:W2:Y:S01]  /*3600*/  MUFU.EX2 R151, R32 ;  /* 0x0000002000977308 */ /* 0x000ea20000000800 */
[C---:B-1----:R-:W-:Y:S01]  /*3610*/  FADD.FTZ R5, R27.reuse, R8 ;  /* 0x000000081b057221 */ /* 0x042fe20000010000 */
[----:B------:R-:W-:-:S06]  /*3620*/  F2FP.F16.F32.PACK_AB R149, R27, R82 ;  /* 0x000000521b95723e */ /* 0x000fcc00000000ff */
[----:B------:R-:W1:Y:S01]  /*3630*/  MUFU.EX2 R150, R150 ;  /* 0x0000009600967308 */ /* 0x000e620000000800 */
[----:B0-----:R-:W-:-:S07]  /*3640*/  FADD.FTZ R4, R86, R5 ;  /* 0x0000000556047221 */ /* 0x001fce0000010000 */
[----:B------:R-:W0:Y:S01]  /*3650*/  MUFU.EX2 R31, R31 ;  /* 0x0000001f001f7308 */ /* 0x000e220000000800 */
[----:B--2---:R-:W-:Y:S01]  /*3660*/  FADD.FTZ R5, R151, R4 ;  /* 0x0000000497057221 */ /* 0x004fe20000010000 */
[----:B------:R-:W-:Y:S01]  /*3670*/  VIADD R4, R89, 0xfffffffe ;  /* 0xfffffffe59047836 */ /* 0x000fe20000000000 */
[----:B------:R-:W-:Y:S01]  /*3680*/  F2FP.F16.F32.PACK_AB R151, R151, R86 ;  /* 0x000000569797723e */ /* 0x000fe200000000ff */
[----:B------:R-:W-:-:S03]  /*3690*/  IMAD.MOV.U32 R89, RZ, RZ, R119 ;  /* 0x000000ffff597224 */ /* 0x000fc600078e0077 */
[----:B------:R-:W-:Y:S01]  /*36a0*/  ISETP.GE.AND P1, PT, R4, R16, PT ;  /* 0x000000100400720c */ /* 0x000fe20003f26270 */
[----:B-1----:R-:W-:-:S04]  /*36b0*/  FADD.FTZ R6, R150, R9 ;  /* 0x0000000996067221 */ /* 0x002fc80000010000 */
[C---:B0-----:R-:W-:Y:S01]  /*36c0*/  FADD.FTZ R6, R31.reuse, R6 ;  /* 0x000000061f067221 */ /* 0x041fe20000010000 */
[----:B------:R-:W-:-:S07]  /*36d0*/  F2FP.F16.F32.PACK_AB R150, R31, R150 ;  /* 0x000000961f96723e */ /* 0x000fce00000000ff */
[----:B------:R-:W-:Y:S05]  /*36e0*/  @!P1 BRA `(.L_x_13019) ;  /* 0x0000001c00d89947 */ /* 0x000fea0003800000 */
        /* <DEDUP_REMOVED lines=18> */
[----:B------:R-:W-:Y:S01]  /*3810*/  UMOV UR7, UR38 ;  /* 0x0000002600077c82 */ /* 0x000fe20008000000 */
[----:B------:R-:W-:-:S05]  /*3820*/  UMOV UR6, UR39 ;  /* 0x0000002700067c82 */ /* 0x000fca0008000000 */
.L_x_13030:
[----:B------:R-:W-:Y:S01]  /*3830*/  ISETP.NE.AND P2, PT, RZ, UR41, PT ;  /* 0x00000029ff007c0c */ /* 0x000fe2000bf45270 */
[----:B------:R-:W-:-:S04]  /*3840*/  UISETP.NE.AND UP0, UPT, UR6, 0x1, UPT ;  /* 0x000000010600788c */ /* 0x000fc8000bf05270 */
[----:B------:R-:W-:-:S04]  /*3850*/  USEL UR38, URZ, 0x1, UP0 ;  /* 0x000000013f267887 */ /* 0x000fc80008000000 */
[----:B------:R-:W-:-:S04]  /*3860*/  ULOP3.LUT UR38, UR7, UR38, URZ, 0x3c, !UPT ;  /* 0x0000002607267292 */ /* 0x000fc8000f8e3c3f */
[----:B------:R-:W-:Y:S08]  /*3870*/  @P2 BRA `(.L_x_13020) ;  /* 0x0000000000442947 */ /* 0x000ff00003800000 */
[----:B------:R-:W-:Y:S05]  /*3880*/  @!P0 BRA `(.L_x_13021) ;  /* 0x0000000000048947 */ /* 0x000fea0003800000 */
[----:B------:R-:W-:Y:S01]  /*3890*/  BPT.TRAP 0x1 ;  /* 0x000000040000795c */ /* 0x000fe20000300000 */
.L_x_13021:
        /* <DEDUP_REMOVED lines=12> */
.L_x_13022:
[----:B-1----:R-:W-:Y:S05]  /*3960*/  @P1 BRA `(.L_x_13020) ;  /* 0x0000000000081947 */ /* 0x002fea0003800000 */
[----:B------:R-:W1:Y:S02]  /*3970*/  SYNCS.PHASECHK.TRANS64.TRYWAIT P1, [UR10+0x16830], R0 ;  /* 0x01683000ff0075a7 */ /* 0x000e64000802014a */
[----:B-1----:R-:W-:Y:S05]  /*3980*/  @!P1 BRA `(.L_x_13023) ;  /* 0x000000a400989947 */ /* 0x002fea0003800000 */
.L_x_13020:
[----:B-1----:R-:W1:Y:S01]  /*3990*/  S2R R3, SR_TID.X ;  /* 0x0000000000037919 */ /* 0x002e620000002100 */
        /* <DEDUP_REMOVED lines=9> */
[----:B------:R-:W-:-:S04]  /*3a30*/  ULEA UR26, UR39, UR20, 0xa ;  /* 0x00000014271a7291 */ /* 0x000fc8000f8e503f */
        /* <DEDUP_REMOVED lines=21> */
.L_x_13025:
        /* <DEDUP_REMOVED lines=9> */
.L_x_13026:
[----:B-1----:R-:W-:Y:S05]  /*3c20*/  @P1 BRA `(.L_x_13024) ;  /* 0x0000000000081947 */ /* 0x002fea0003800000 */
[----:B------:R-:W1:Y:S02]  /*3c30*/  SYNCS.PHASECHK.TRANS64.TRYWAIT P1, [UR10+0x16850], R0 ;  /* 0x01685000ff0075a7 */ /* 0x000e64000802014a */
[----:B-1----:R-:W-:Y:S05]  /*3c40*/  @!P1 BRA `(.L_x_13027) ;  /* 0x000000a400009947 */ /* 0x002fea0003800000 */
.L_x_13024:
[----:B------:R-:W2:Y:S01]  /*3c50*/  S2UR UR11, SR_CgaCtaId ;  /* 0x00000000000b79c3 */ /* 0x000ea20000008800 */
[----:B------:R-:W-:Y:S01]  /*3c60*/  UMOV UR7, 0x400 ;  /* 0x0000040000077882 */ /* 0x000fe20000000000 */
[----:B------:R-:W-:Y:S01]  /*3c70*/  WARPGROUP.ARRIVE ;  /* 0x00000000000079c5 */ /* 0x000fe20000000000 */
[----:B------:R-:W-:-:S05]  /*3c80*/  UMOV UR19, 0x40000040 ;  /* 0x4000004000137882 */ /* 0x000fca0000000000 */
[----:B------:R-:W1:Y:S01]  /*3c90*/  S2R R7, SR_TID.X ;  /* 0x0000000000077919 */ /* 0x000e620000002100 */
[----:B--2---:R-:W-:-:S04]  /*3ca0*/  ULEA UR15, UR11, UR7, 0x18 ;  /* 0x000000070b0f7291 */ /* 0x004fc8000f8ec03f */
[----:B------:R-:W-:-:S04]  /*3cb0*/  UIADD3 UR7, UR15, 0x400, URZ ;  /* 0x000004000f077890 */ /* 0x000fc8000fffe03f */
[----:B------:R-:W-:-:S04]  /*3cc0*/  USHF.R.U32.HI UR7, URZ, 0x4, UR7 ;  /* 0x000000043f077899 */ /* 0x000fc80008011607 */
[----:B------:R-:W-:Y:S01]  /*3cd0*/  ULOP3.LUT UR7, UR7, 0x3fff, URZ, 0xc0, !UPT ;  /* 0x00003fff07077892 */ /* 0x000fe2000f8ec03f */
[----:B-1----:R-:W-:Y:S02]  /*3ce0*/  SHF.R.U32.HI R3, RZ, 0x7, R7 ;  /* 0x00000007ff037819 */ /* 0x002fe40000011607 */
[----:B------:R-:W-:Y:S01]  /*3cf0*/  ISETP.GE.U32.AND P1, PT, R7, 0x180, PT ;  /* 0x000001800700780c */ /* 0x000fe20003f26070 */
[----:B------:R-:W-:Y:S02]  /*3d00*/  ULEA UR10, UR6, UR7, 0xa ;  /* 0x00000007060a7291 */ /* 0x000fe4000f8e503f */
[----:B0-----:R-:W-:Y:S02]  /*3d10*/  VIADD R0, R3, 0x9 ;  /* 0x0000000903007836 */ /* 0x001fe40000000000 */
[----:B------:R-:W-:-:S03]  /*3d20*/  UIADD3 UR14, UR10, 0x80, URZ ;  /* 0x000000800a0e7890 */ /* 0x000fc6000fffe03f */
[----:B------:R-:W-:Y:S01]  /*3d30*/  UMOV UR18, UR10 ;  /* 0x0000000a00127c82 */ /* 0x000fe20008000000 */
[----:B------:R-:W-:Y:S01]  /*3d40*/  SEL R0, R0, 0x9, !P1 ;  /* 0x0000000900007807 */ /* 0x000fe20004800000 */
[----:B------:R-:W-:Y:S01]  /*3d50*/  HGMMA.64x64x16.F32 R88, R120, gdesc[UR16].tnspB, R88, gsb0 ;  /* 0x40e0001078587df0 */ /* 0x000fe20008000858 */
[----:B------:R-:W-:Y:S01]  /*3d60*/  UMOV UR19, 0x40000040 ;  /* 0x4000004000137882 */ /* 0x000fe20000000000 */
[----:B------:R-:W-:Y:S01]  /*3d70*/  UMOV UR18, UR14 ;  /* 0x0000000e00127c82 */ /* 0x000fe20008000000 */
        /* <DEDUP_REMOVED lines=43> */
.L_x_13028:
        /* <DEDUP_REMOVED lines=77> */
[C---:B-1----:R-:W-:Y:S01]  /*4500*/  FMUL.FTZ R10, R0.reuse, R3 ;  /* 0x00000003000a7220 */ /* 0x042fe20000410000 */
[----:B------:R-:W-:-:S03]  /*4510*/  FADD.FTZ R14, -R0, R9 ;  /* 0x00000009000e7221 */ /* 0x000fc60000010100 */
[-C--:B------:R-:W-:Y:S01]  /*4520*/  FFMA.FTZ R126, R36, R3.reuse, -R10 ;  /* 0x00000003247e7223 */ /* 0x080fe2000001080a */
[C---:B------:R-:W-:Y:S01]  /*4530*/  FADD.FTZ R20, -R7.reuse, R8 ;  /* 0x0000000807147221 */ /* 0x040fe20000010100 */
[-C--:B------:R-:W-:Y:S01]  /*4540*/  FMUL.FTZ R36, R7, R3.reuse ;  /* 0x0000000307247220 */ /* 0x080fe20000410000 */
[-C--:B------:R-:W-:Y:S01]  /*4550*/  FFMA.FTZ R120, R24, R3.reuse, -R10 ;  /* 0x0000000318787223 */ /* 0x080fe2000001080a */
[-C--:B------:R-:W-:Y:S01]  /*4560*/  FMUL.FTZ R14, R14, R3.reuse ;  /* 0x000000030e0e7220 */ /* 0x080fe20000410000 */
[-C--:B------:R-:W-:Y:S01]  /*4570*/  FMUL.FTZ R9, R20, R3.reuse ;  /* 0x0000000314097220 */ /* 0x080fe20000410000 */
[-C--:B------:R-:W-:Y:S01]  /*4580*/  FFMA.FTZ R26, R26, R3.reuse, -R36 ;  /* 0x000000031a1a7223 */ /* 0x080fe20000010824 */
[-CC-:B------:R-:W-:Y:S01]  /*4590*/  FFMA.FTZ R121, R25, R3.reuse, -R10.reuse ;  /* 0x0000000319797223 */ /* 0x180fe2000001080a */
[-C--:B------:R-:W-:Y:S01]  /*45a0*/  FFMA.FTZ R25, R49, R3.reuse, -R10 ;  /* 0x0000000331197223 */ /* 0x080fe2000001080a */
[-C--:B------:R-:W-:Y:S01]  /*45b0*/  FFMA.FTZ R49, R27, R3.reuse, -R36 ;  /* 0x000000031b317223 */ /* 0x080fe20000010824 */
[----:B------:R-:W-:Y:S01]  /*45c0*/  MUFU.EX2 R8, R14 ;  /* 0x0000000e00087308 */ /* 0x000fe20000000800 */
[-C--:B------:R-:W-:Y:S01]  /*45d0*/  FFMA.FTZ R122, R28, R3.reuse, -R10 ;  /* 0x000000031c7a7223 */ /* 0x080fe2000001080a */
[-C--:B------:R-:W-:Y:S01]  /*45e0*/  FFMA.FTZ R27, R30, R3.reuse, -R36 ;  /* 0x000000031e1b7223 */ /* 0x080fe20000010824 */
[-CC-:B------:R-:W-:Y:S01]  /*45f0*/  FFMA.FTZ R123, R29, R3.reuse, -R10.reuse ;  /* 0x000000031d7b7223 */ /* 0x180fe2000001080a */
[-C--:B------:R-:W-:Y:S01]  /*4600*/  FFMA.FTZ R132, R48, R3.reuse, -R10 ;  /* 0x0000000330847223 */ /* 0x080fe2000001080a */
[-C--:B------:R-:W-:Y:S01]  /*4610*/  FFMA.FTZ R48, R31, R3.reuse, -R36 ;  /* 0x000000031f307223 */ /* 0x080fe20000010824 */
[-C--:B------:R-:W-:Y:S01]  /*4620*/  FFMA.FTZ R124, R32, R3.reuse, -R10 ;  /* 0x00000003207c7223 */ /* 0x080fe2000001080a */
[-C--:B------:R-:W-:Y:S01]  /*4630*/  FFMA.FTZ R125, R34, R3.reuse, -R36 ;  /* 0x00000003227d7223 */ /* 0x080fe20000010824 */
[----:B------:R-:W0:Y:S01]  /*4640*/  MUFU.EX2 R120, R120 ;  /* 0x0000007800787308 */ /* 0x000e220000000800 */
[-CC-:B------:R-:W-:Y:S01]  /*4650*/  FFMA.FTZ R33, R33, R3.reuse, -R10.reuse ;  /* 0x0000000321217223 */ /* 0x180fe2000001080a */
[-C--:B------:R-:W-:Y:S01]  /*4660*/  FFMA.FTZ R28, R45, R3.reuse, -R10 ;  /* 0x000000032d1c7223 */ /* 0x080fe2000001080a */
[-CC-:B------:R-:W-:Y:S01]  /*4670*/  FFMA.FTZ R45, R35, R3.reuse, -R36.reuse ;  /* 0x00000003232d7223 */ /* 0x180fe20000010824 */
[-C--:B------:R-:W-:Y:S01]  /*4680*/  FFMA.FTZ R127, R38, R3.reuse, -R36 ;  /* 0x00000003267f7223 */ /* 0x080fe20000010824 */
[-CC-:B------:R-:W-:Y:S01]  /*4690*/  FFMA.FTZ R32, R37, R3.reuse, -R10.reuse ;  /* 0x0000000325207223 */ /* 0x180fe2000001080a */
[-C--:B------:R-:W-:Y:S01]  /*46a0*/  FFMA.FTZ R130, R44, R3.reuse, -R10 ;  /* 0x000000032c827223 */ /* 0x080fe2000001080a */
[-C--:B------:R-:W-:Y:S01]  /*46b0*/  FFMA.FTZ R44, R39, R3.reuse, -R36 ;  /* 0x00000003272c7223 */ /* 0x080fe20000010824 */
[----:B------:R-:W-:Y:S01]  /*46c0*/  MUFU.EX2 R9, R9 ;  /* 0x0000000900097308 */ /* 0x000fe20000000800 */
[-C--:B------:R-:W-:Y:S01]  /*46d0*/  FFMA.FTZ R128, R40, R3.reuse, -R10 ;  /* 0x0000000328807223 */ /* 0x080fe2000001080a */
[-C--:B------:R-:W-:Y:S01]  /*46e0*/  FFMA.FTZ R129, R42, R3.reuse, -R36 ;  /* 0x000000032a817223 */ /* 0x080fe20000010824 */
[-C--:B------:R-:W-:Y:S01]  /*46f0*/  FFMA.FTZ R29, R41, R3.reuse, -R10 ;  /* 0x00000003291d7223 */ /* 0x080fe2000001080a */
[-CC-:B------:R-:W-:Y:S01]  /*4700*/  FFMA.FTZ R43, R43, R3.reuse, -R36.reuse ;  /* 0x000000032b2b7223 */ /* 0x180fe20000010824 */
[-CC-:B------:R-:W-:Y:S01]  /*4710*/  FFMA.FTZ R131, R46, R3.reuse, -R36.reuse ;  /* 0x000000032e837223 */ /* 0x180fe20000010824 */
        /* <DEDUP_REMOVED lines=38> */
[-CC-:B------:R-:W-:Y:S01]  /*4980*/  FFMA.FTZ R12, R77, R3.reuse, -R10.reuse ;  /* 0x000000034d0c7223 */ /* 0x180fe2000001080a */
[-C--:B------:R-:W-:Y:S01]  /*4990*/  FFMA.FTZ R148, R80, R3.reuse, -R10 ;  /* 0x0000000350947223 */ /* 0x080fe2000001080a */
[-C--:B------:R-:W-:Y:S01]  /*49a0*/  FFMA.FTZ R149, R82, R3.reuse, -R36 ;  /* 0x0000000352957223 */ /* 0x080fe20000010824 */
[-CC-:B------:R-:W-:Y:S01]  /*49b0*/  FFMA.FTZ R11, R81, R3.reuse, -R10.reuse ;  /* 0x00000003510b7223 */ /* 0x180fe2000001080a */
[----:B------:R-:W2:Y:S01]  /*49c0*/  MUFU.EX2 R123, R123 ;  /* 0x0000007b007b7308 */ /* 0x000ea20000000800 */
[----:B-1----:R-:W-:Y:S01]  /*49d0*/  FADD.FTZ R6, R122, R5 ;  /* 0x000000057a067221 */ /* 0x002fe20000010000 */
[-C--:B------:R-:W-:Y:S01]  /*49e0*/  FFMA.FTZ R150, R84, R3.reuse, -R10 ;  /* 0x0000000354967223 */ /* 0x080fe2000001080a */
        /* <DEDUP_REMOVED lines=79> */
[-CC-:B------:R-:W-:Y:S01]  /*4ee0*/  FFMA.FTZ R30, R83, R3.reuse, -R36.reuse ;  /* 0x00000003531e7223 */ /* 0x180fe20000010824 */
[----:B------:R-:W-:-:S05]  /*4ef0*/  FFMA.FTZ R36, R87, R3, -R36 ;  /* 0x0000000357247223 */ /* 0x000fca0000010824 */
        /* <DEDUP_REMOVED lines=42> */
.L_x_13029:
[----:B------:R-:W-:Y:S01]  /*51a0*/  ULEA UR6, UR6, UR15, 0x3 ;  /* 0x0000000f06067291 */ /* 0x000fe2000f8e183f */
[----:B------:R-:W-:Y:S01]  /*51b0*/  ISETP.GT.AND P1, PT, R4, R16, PT ;  /* 0x000000100400720c */ /* 0x000fe20003f24270 */
[----:B------:R-:W-:Y:S01]  /*51c0*/  UMOV UR7, UR38 ;  /* 0x0000002600077c82 */ /* 0x000fe20008000000 */
[----:B------:R-:W-:Y:S01]  /*51d0*/  F2FP.F16.F32.PACK_AB R120, R121, R120 ;  /* 0x000000787978723e */ /* 0x000fe200000000ff */
        /* <DEDUP_REMOVED lines=14> */
[----:B------:R-:W-:Y:S01]  /*52c0*/  UMOV UR6, UR39 ;  /* 0x0000002700067c82 */ /* 0x000fe20008000000 */
        /* <DEDUP_REMOVED lines=56> */
.L_x_13019:
[----:B------:R-:W-:Y:S06]  /*5650*/  BAR.ARV 0x8, 0x200 ;  /* 0x0208000000007b1d */ /* 0x000fec0000002000 */
[----:B------:R-:W-:Y:S05]  /*5660*/  @!P0 BRA `(.L_x_13031) ;  /* 0x0000000000048947 */ /* 0x000fea0003800000 */
[----:B------:R-:W-:Y:S01]  /*5670*/  BPT.TRAP 0x1 ;  /* 0x000000040000795c */ /* 0x000fe20000300000 */
.L_x_13031:
        /* <DEDUP_REMOVED lines=9> */
.L_x_13032:
[----:B-1----:R-:W-:Y:S05]  /*5710*/  @P1 BRA `(.L_x_13033) ;  /* 0x0000000000081947 */ /* 0x002fea0003800000 */
[----:B------:R-:W1:Y:S02]  /*5720*/  SYNCS.PHASECHK.TRANS64.TRYWAIT P1, [UR5+0x16850], R4 ;  /* 0x01685004ff0075a7 */ /* 0x000e640008020145 */
[----:B-1----:R-:W-:Y:S05]  /*5730*/  @!P1 BRA `(.L_x_13034) ;  /* 0x00000088005c9947 */ /* 0x002fea0003800000 */
.L_x_13033:
        /* <DEDUP_REMOVED lines=8> */
[----:B------:R-:W-:Y:S02]  /*57c0*/  IMAD.MOV.U32 R59, RZ, RZ, -0x800000 ;  /* 0xff800000ff3b7424 */ /* 0x000fe400078e00ff */
[----:B------:R-:W-:Y:S01]  /*57d0*/  IMAD.MOV.U32 R58, RZ, RZ, -0x800000 ;  /* 0xff800000ff3a7424 */ /* 0x000fe200078e00ff */
[----:B------:R-:W-:-:S04]  /*57e0*/  ULEA UR4, UR39, UR4, 0xa ;  /* 0x0000000427047291 */ /* 0x000fc8000f8e503f */
[----:B------:R-:W-:-:S03]  /*57f0*/  UIADD3 UR6, UR4, 0x80, URZ ;  /* 0x0000008004067890 */ /* 0x000fc6000fffe03f */
[----:B------:R-:W-:Y:S02]  /*5800*/  UMOV UR10, UR4 ;  /* 0x00000004000a7c82 */ /* 0x000fe40008000000 */
[----:B------:R-:W-:Y:S01]  /*5810*/  HGMMA.64x64x16.F32 R88, R120, gdesc[UR8].tnspB, R88, gsb0 ;  /* 0x40e0000878587df0 */ /* 0x000fe20008000858 */
[----:B------:R-:W-:Y:S01]  /*5820*/  UMOV UR11, 0x40000040 ;  /* 0x40000040000b7882 */ /* 0x000fe20000000000 */
[----:B------:R-:W-:Y:S01]  /*5830*/  UMOV UR10, UR6 ;  /* 0x00000006000a7c82 */ /* 0x000fe20008000000 */
[----:B------:R-:W-:Y:S01]  /*5840*/  UIADD3 UR6, UR4, 0x100, URZ ;  /* 0x0000010004067890 */ /* 0x000fe2000fffe03f */
[----:B-1----:R-:W-:Y:S01]  /*5850*/  FADD.FTZ R9, R9, R6 ;  /* 0x0000000609097221 */ /* 0x002fe20000010000 */
[----:B------:R-:W-:Y:S02]  /*5860*/  IMAD.MOV.U32 R6, RZ, RZ, RZ ;  /* 0x000000ffff067224 */ /* 0x000fe400078e00ff */
[----:B0-----:R-:W-:Y:S02]  /*5870*/  FADD.FTZ R8, R4, R5 ;  /* 0x0000000504087221 */ /* 0x001fe40000010000 */
[----:B------:R-:W0:Y:S04]  /*5880*/  SHFL.BFLY PT, R4, R9, 0x1, 0x1f ;  /* 0x0c201f0009047f89 */ /* 0x000e2800000e0000 */
[----:B------:R-:W1:Y:S01]  /*5890*/  SHFL.BFLY PT, R11, R8, 0x1, 0x1f ;  /* 0x0c201f00080b7f89 */ /* 0x000e6200000e0000 */
[----:B0-----:R-:W-:Y:S01]  /*58a0*/  FADD.FTZ R12, R9, R4 ;  /* 0x00000004090c7221 */ /* 0x001fe20000010000 */
[----:B-1----:R-:W-:-:S04]  /*58b0*/  FADD.FTZ R11, R8, R11 ;  /* 0x0000000b080b7221 */ /* 0x002fc80000010000 */
        /* <DEDUP_REMOVED lines=8> */
[----:B------:R-:W-:Y:S01]  /*5940*/  @P1 FFMA.FTZ R59, R5, R0, R4 ;  /* 0x00000000053b1223 */ /* 0x000fe20000010004 */
[----:B------:R-:W-:Y:S02]  /*5950*/  WARPGROUP.DEPBAR.LE gsb0, 0x0 ;  /* 0x00008000000079c5 */ /* 0x000fe40000010000 */
[----:B------:R-:W-:Y:S01]  /*5960*/  WARPGROUP.ARRIVE ;  /* 0x00000000000079c5 */ /* 0x000fe20000000000 */
[----:B------:R2:W0:Y:S01]  /*5970*/  @P2 MUFU.RCP R6, R11 ;  /* 0x0000000b00062308 */ /* 0x0004220000001000 */
[----:B-1----:R-:W-:-:S04]  /*5980*/  @P2 FMUL.FTZ R10, R10, 0.69314718246459960938 ;  /* 0x3f3172180a0a2820 */ /* 0x002fc80000410000 */
[----:B------:R-:W-:Y:S01]  /*5990*/  HGMMA.64x64x16.F32 R88, R124, gdesc[UR8].tnspB, R88, gsb0 ;  /* 0x40e000087c587df0 */ /* 0x000fe20008000858 */
[----:B------:R-:W-:Y:S01]  /*59a0*/  UMOV UR10, UR6 ;  /* 0x00000006000a7c82 */ /* 0x000fe20008000000 */
[----:B------:R-:W-:Y:S01]  /*59b0*/  UMOV UR11, 0x40000040 ;  /* 0x40000040000b7882 */ /* 0x000fe20000000000 */
[----:B------:R-:W-:Y:S01]  /*59c0*/  UIADD3 UR6, UR4, 0x180, URZ ;  /* 0x0000018004067890 */ /* 0x000fe2000fffe03f */
[----:B------:R-:W-:Y:S01]  /*59d0*/  @P2 FFMA.FTZ R58, R3, R7, R10 ;  /* 0x00000007033a2223 */ /* 0x000fe2000001000a */
        /* <DEDUP_REMOVED lines=35> */
.L_x_13035:
        /* <DEDUP_REMOVED lines=42> */
[----:B--2---:R-:W-:-:S05]  /*5eb0*/  VIADD R0, R0, 0x1 ;  /* 0x0000000100007836 */ /* 0x004fca0000000000 */
[----:B------:R1:W-:Y:S06]  /*5ec0*/  STL [R1+0x18], R0 ;  /* 0x0000180001007387 */ /* 0x0003ec0000100800 */
.L_x_13011:
[----:B------:R-:W2:Y:S01]  /*5ed0*/  S2R R3, SR_CgaCtaId ;  /* 0x0000000000037919 */ /* 0x000ea20000008800 */
[----:B-1----:R-:W-:Y:S01]  /*5ee0*/  MOV R0, 0x400 ;  /* 0x0000040000007802 */ /* 0x002fe20000000f00 */
[----:B------:R-:W-:Y:S01]  /*5ef0*/  BSSY B0, `(.L_x_13036) ;  /* 0x0000222000007945 */ /* 0x000fe20003800000 */
[----:B------:R-:W-:Y:S02]  /*5f00*/  BAR.SYNC.DEFER_BLOCKING 0x5, 0x200 ;  /* 0x0148000000007b1d */ /* 0x000fe40000010000 */
[----:B--2---:R-:W-:-:S05]  /*5f10*/  LEA R0, R3, R0, 0x18 ;  /* 0x0000000003007211 */ /* 0x004fca00078ec0ff */
[----:B------:R1:W2:Y:S01]  /*5f20*/  LDS.128 R4, [R0+0x168d0] ;  /* 0x0168d00000047984 */ /* 0x0002a20000000c00 */
[----:B------:R-:W-:Y:S06]  /*5f30*/  BAR.ARV 0x4, 0x200 ;  /* 0x0108000000007b1d */ /* 0x000fec0000002000 */
[----:B------:R-:W-:Y:S05]  /*5f40*/  @P0 BRA `(.L_x_13037) ;  /* 0x0000001400fc0947 */ /* 0x000fea0003800000 */
[----:B------:R-:W3:Y:S01]  /*5f50*/  LDL R8, [R1+0x48] ;  /* 0x0000480001087983 */ /* 0x000ee20000100800 */
[----:B------:R-:W4:Y:S01]  /*5f60*/  LDC.64 R62, c[0x0][0xc00] ;  /* 0x00030000ff3e7b82 */ /* 0x000f220000000a00 */
[----:B------:R-:W0:Y:S01]  /*5f70*/  S2R R3, SR_SWINHI ;  /* 0x0000000000037919 */ /* 0x000e220000002f00 */
[----:B------:R-:W-:Y:S01]  /*5f80*/  F2FP.F16.F32.PACK_AB R24, R21, R20 ;  /* 0x000000141518723e */ /* 0x000fe200000000ff */
[----:B------:R-:W-:Y:S01]  /*5f90*/  ULDC.64 UR4, c[0x0][0xc08] ;  /* 0x0003020000047ab9 */ /* 0x000fe20000000a00 */
[----:B------:R-:W4:Y:S04]  /*5fa0*/  LDL R69, [R1+0x44] ;  /* 0x0000440001457983 */ /* 0x000f280000100800 */
[----:B------:R-:W4:Y:S01]  /*5fb0*/  LDL R67, [R1+0xc] ;  /* 0x00000c0001437983 */ /* 0x000f220000100800 */
[----:B------:R-:W-:-:S02]  /*5fc0*/  MOV R56, R0 ;  /* 0x0000000000387202 */ /* 0x000fc40000000f00 */
[----:B0-----:R-:W-:Y:S02]  /*5fd0*/  MOV R57, R3 ;  /* 0x0000000300397202 */ /* 0x001fe40000000f00 */
[----:B------:R-:W-:Y:S02]  /*5fe0*/  F2FP.F16.F32.PACK_AB R25, R43, R42 ;  /* 0x0000002a2b19723e */ /* 0x000fe400000000ff */
[----:B------:R-:W-:Y:S02]  /*5ff0*/  F2FP.F16.F32.PACK_AB R26, R29, R28 ;  /* 0x0000001c1d1a723e */ /* 0x000fe400000000ff */
[----:B------:R-:W-:Y:S02]  /*6000*/  F2FP.F16.F32.PACK_AB R27, R45, R44 ;  /* 0x0000002c2d1b723e */ /* 0x000fe400000000ff */
[C---:B------:R-:W-:Y:S02]  /*6010*/  SHF.L.U32 R65, R17.reuse, 0x2, RZ ;  /* 0x0000000211417819 */ /* 0x040fe400000006ff */
[----:B------:R-:W-:Y:S01]  /*6020*/  SHF.L.U64.HI R68, R17, 0x2, R153 ;  /* 0x0000000211447819 */ /* 0x000fe20000010299 */
[----:B------:R-:W-:Y:S01]  /*6030*/  BAR.SYNC.DEFER_BLOCKING 0x1, 0x180 ;  /* 0x0046000000007b1d */ /* 0x000fe20000010000 */
[----:B---3--:R-:W-:-:S03]  /*6040*/  IMAD.WIDE R8, R8, 0x2, R56 ;  /* 0x0000000208087825 */ /* 0x008fc600078e0238 */
[----:B------:R-:W-:-:S04]  /*6050*/  LOP3.LUT R3, R8, 0x380, RZ, 0xc0, !PT ;  /* 0x0000038008037812 */ /* 0x000fc800078ec0ff */
[----:B------:R-:W-:Y:S02]  /*6060*/  SHF.R.U64 R3, R3, 0x3, RZ ;  /* 0x0000000303037819 */ /* 0x000fe400000012ff */
[C---:B------:R-:W-:Y:S02]  /*6070*/  IADD3 R10, P0, R8.reuse, 0x60, RZ ;  /* 0x00000060080a7810 */ /* 0x040fe40007f1e0ff */
[C---:B------:R-:W-:Y:S02]  /*6080*/  IADD3 R61, P1, R8.reuse, 0x40, RZ ;  /* 0x00000040083d7810 */ /* 0x040fe40007f3e0ff */
[----:B------:R-:W-:Y:S02]  /*6090*/  IADD3 R14, P2, R8, 0x20, RZ ;  /* 0x00000020080e7810 */ /* 0x000fe40007f5e0ff */
[----:B------:R-:W-:Y:S01]  /*60a0*/  LOP3.LUT R8, R3, R8, RZ, 0x3c, !PT ;  /* 0x0000000803087212 */ /* 0x000fe200078e3cff */
[--C-:B------:R-:W-:Y:S02]  /*60b0*/  IMAD.X R11, RZ, RZ, R9.reuse, P0 ;  /* 0x000000ffff0b7224 */ /* 0x100fe400000e0609 */
[--C-:B------:R-:W-:Y:S01]  /*60c0*/  IMAD.X R13, RZ, RZ, R9.reuse, P1 ;  /* 0x000000ffff0d7224 */ /* 0x100fe200008e0609 */
[----:B--2---:R-:W-:Y:S01]  /*60d0*/  MOV R4, R8 ;  /* 0x0000000800047202 */ /* 0x004fe20000000f00 */
[----:B------:R-:W-:Y:S01]  /*60e0*/  IMAD.X R15, RZ, RZ, R9, P2 ;  /* 0x000000ffff0f7224 */ /* 0x000fe200010e0609 */
[----:B------:R-:W-:-:S02]  /*60f0*/  LOP3.LUT R9, R10, 0x380, RZ, 0xc0, !PT ;  /* 0x000003800a097812 */ /* 0x000fc400078ec0ff */
[----:B------:R-:W-:Y:S02]  /*6100*/  LOP3.LUT R8, R61, 0x380, RZ, 0xc0, !PT ;  /* 0x000003803d087812 */ /* 0x000fe400078ec0ff */
[----:B------:R-:W-:Y:S02]  /*6110*/  LOP3.LUT R3, R14, 0x380, RZ, 0xc0, !PT ;  /* 0x000003800e037812 */ /* 0x000fe400078ec0ff */
[----:B------:R-:W-:Y:S02]  /*6120*/  SHF.R.U64 R9, R9, 0x3, RZ ;  /* 0x0000000309097819 */ /* 0x000fe400000012ff */
[----:B------:R-:W-:Y:S02]  /*6130*/  SHF.R.U64 R8, R8, 0x3, RZ ;  /* 0x0000000308087819 */ /* 0x000fe400000012ff */
[----:B------:R-:W-:Y:S02]  /*6140*/  SHF.R.U64 R3, R3, 0x3, RZ ;  /* 0x0000000303037819 */ /* 0x000fe400000012ff */
[----:B------:R-:W-:-:S02]  /*6150*/  LOP3.LUT R10, R9, R10, RZ, 0x3c, !PT ;  /* 0x0000000a090a7212 */ /* 0x000fc400078e3cff */
[----:B------:R-:W-:Y:S02]  /*6160*/  LOP3.LUT R12, R8, R61, RZ, 0x3c, !PT ;  /* 0x0000003d080c7212 */ /* 0x000fe400078e3cff */
[----:B------:R-:W-:Y:S02]  /*6170*/  LOP3.LUT R14, R3, R14, RZ, 0x3c, !PT ;  /* 0x0000000e030e7212 */ /* 0x000fe400078e3cff */
[----:B------:R-:W-:Y:S01]  /*6180*/  MOV R3, R10 ;  /* 0x0000000a00037202 */ /* 0x000fe20000000f00 */
[----:B------:R0:W-:Y:S01]  /*6190*/  STSM.16.M88.4 [R4], R24 ;  /* 0x0000001804007844 */ /* 0x0001e20000000200 */
[----:B------:R-:W-:Y:S02]  /*61a0*/  MOV R66, R12 ;  /* 0x0000000c00427202 */ /* 0x000fe40000000f00 */
[----:B------:R-:W-:Y:S02]  /*61b0*/  MOV R16, R14 ;  /* 0x0000000e00107202 */ /* 0x000fe40000000f00 */
        /* <DEDUP_REMOVED lines=12> */
[----:B------:R0:W-:Y:S04]  /*6280*/  STSM.16.M88.4 [R16], R8 ;  /* 0x0000000810007844 */ /* 0x0001e80000000200 */
[----:B------:R-:W-:Y:S04]  /*6290*/  STSM.16.M88.4 [R66], R12 ;  /* 0x0000000c42007844 */ /* 0x000fe80000000200 */
[----:B------:R2:W-:Y:S01]  /*62a0*/  STSM.16.M88.4 [R3], R24 ;  /* 0x0000001803007844 */ /* 0x0005e20000000200 */
[----:B------:R-:W-:Y:S01]  /*62b0*/  BAR.SYNC.DEFER_BLOCKING 0x1, 0x180 ;  /* 0x0046000000007b1d */ /* 0x000fe20000010000 */
[----:B----4-:R-:W-:-:S04]  /*62c0*/  ISETP.NE.U32.AND P0, PT, R62, RZ, PT ;  /* 0x000000ff3e00720c */ /* 0x010fc80003f05070 */
[----:B------:R-:W-:Y:S02]  /*62d0*/  ISETP.NE.AND.EX P0, PT, R63, RZ, PT, P0 ;  /* 0x000000ff3f00720c */ /* 0x000fe40003f05300 */
[----:B------:R-:W-:Y:S01]  /*62e0*/  IADD3 R60, P1, R65, R62, RZ ;  /* 0x0000003e413c7210 */ /* 0x000fe20007f3e0ff */
[----:B------:R-:W-:Y:S01]  /*62f0*/  IMAD.MOV.U32 R4, RZ, RZ, RZ ;  /* 0x000000ffff047224 */ /* 0x000fe200078e00ff */
[----:B0-----:R-:W0:Y:S03]  /*6300*/  LDC R8, c[0x0][0xad4] ;  /* 0x0002b500ff087b82 */ /* 0x001e260000000800 */
[----:B------:R-:W-:-:S05]  /*6310*/  IMAD.X R61, R68, 0x1, R63, P1 ;  /* 0x00000001443d7824 */ /* 0x000fca00008e063f */
[----:B--2---:R-:W2:Y:S01]  /*6320*/  LDC R3, c[0x0][0xbe8] ;  /* 0x0002fa00ff037b82 */ /* 0x004ea20000000800 */
[----:B------:R-:W3:Y:S01]  /*6330*/  @P0 LDG.E R4, desc[UR36][R60.64] ;  /* 0x000000243c040981 */ /* 0x000ee2000c1e1900 */
[----:B------:R-:W-:-:S04]  /*6340*/  ISETP.NE.U32.AND P1, PT, RZ, UR4, PT ;  /* 0x00000004ff007c0c */ /* 0x000fc8000bf25070 */
[----:B------:R-:W-:Y:S01]  /*6350*/  ISETP.NE.AND.EX P1, PT, RZ, UR5, PT, P1 ;  /* 0x00000005ff007c0c */ /* 0x000fe2000bf25310 */
[----:B------:R-:W-:-:S12]  /*6360*/  IMAD.MOV.U32 R26, RZ, RZ, 0x9b8 ;  /* 0x000009b8ff1a7424 */ /* 0x000fd800078e00ff */
[----:B------:R-:W-:-:S04]  /*6370*/  @P1 IADD3 R64, P2, R65, UR4, RZ ;  /* 0x0000000441401c10 */ /* 0x000fc8000ff5e0ff */
[----:B------:R-:W-:Y:S02]  /*6380*/  @P1 IADD3.X R65, R68, UR5, RZ, P2, !PT ;  /* 0x0000000544411c10 */ /* 0x000fe400097fe4ff */
[----:B------:R-:W-:-:S04]  /*6390*/  ISETP.NE.AND P2, PT, R19, RZ, PT ;  /* 0x000000ff1300720c */ /* 0x000fc80003f45270 */
[----:B0-----:R-:W-:-:S04]  /*63a0*/  SEL R8, R19, R8, P2 ;  /* 0x0000000813087207 */ /* 0x001fc80001000000 */
[----:B------:R-:W-:Y:S02]  /*63b0*/  ISETP.GT.AND P3, PT, R8, 0x1, PT ;  /* 0x000000010800780c */ /* 0x000fe40003f64270 */
[----:B--2---:R-:W-:Y:S01]  /*63c0*/  ISETP.NE.AND P4, PT, R3, 0x1, PT ;  /* 0x000000010300780c */ /* 0x004fe20003f85270 */
[----:B------:R-:W0:Y:S01]  /*63d0*/  LDC.64 R8, c[0x0][0xba8] ;  /* 0x0002ea00ff087b82 */ /* 0x000e220000000a00 */
[----:B------:R-:W-:-:S07]  /*63e0*/  SEL R26, R26, 0x978, P3 ;  /* 0x000009781a1a7807 */ /* 0x000fce0001800000 */
[----:B------:R-:W2:Y:S01]  /*63f0*/  LDC.64 R14, c[0x0][R26+0x220] ;  /* 0x000088001a0e7b82 */ /* 0x000ea20000000a00 */
[----:B------:R-:W-:-:S07]  /*6400*/  ISETP.NE.U32.AND P2, PT, R62, RZ, PT ;  /* 0x000000ff3e00720c */ /* 0x000fce0003f45070 */
[----:B------:R-:W4:Y:S01]  /*6410*/  LDC.64 R12, c[0x0][R26+0x218] ;  /* 0x000086001a0c7b82 */ /* 0x000f220000000a00 */
[----:B------:R-:W-:-:S07]  /*6420*/  ISETP.NE.AND.EX P2, PT, R63, RZ, PT, P2 ;  /* 0x000000ff3f00720c */ /* 0x000fce0003f45320 */
[----:B------:R-:W1:Y:S01]  /*6430*/  @P4 LDC R62, c[0x0][0xbec] ;  /* 0x0002fb00ff3e4b82 */ /* 0x000e620000000800 */
[----:B------:R-:W-:Y:S01]  /*6440*/  SEL R17, R17, RZ, !P2 ;  /* 0x000000ff11117207 */ /* 0x000fe20005000000 */
[----:B------:R-:W-:-:S06]  /*6450*/  ULDC UR4, c[0x0][0xa88] ;  /* 0x0002a20000047ab9 */ /* 0x000fcc0000000800 */
[----:B------:R-:W1:Y:S01]  /*6460*/  @P4 LDC R63, c[0x0][0xbf0] ;  /* 0x0002fc00ff3f4b82 */ /* 0x000e620000000800 */
[----:B------:R-:W-:Y:S01]  /*6470*/  SEL R153, R153, RZ, !P2 ;  /* 0x000000ff99997207 */ /* 0x000fe20005000000 */
[----:B------:R-:W-:-:S06]  /*6480*/  IMAD.U32 R16, RZ, RZ, UR4 ;  /* 0x00000004ff107e24 */ /* 0x000fcc000f8e00ff */
[----:B------:R-:W1:Y:S01]  /*6490*/  LDC.64 R10, c[0x0][R26+0x228] ;  /* 0x00008a001a0a7b82 */ /* 0x000e620000000a00 */
[----:B--2---:R-:W-:Y:S01]  /*64a0*/  IMAD R15, R15, R17, RZ ;  /* 0x000000110f0f7224 */ /* 0x004fe200078e02ff */
[----:B------:R2:W5:Y:S01]  /*64b0*/  @P1 LDG.E R16, desc[UR36][R64.64] ;  /* 0x0000002440101981 */ /* 0x000562000c1e1900 */
[----:B----4-:R-:W-:-:S04]  /*64c0*/  IMAD.WIDE.U32 R24, R12, R18, RZ ;  /* 0x000000120c187225 */ /* 0x010fc800078e00ff */
[C---:B------:R-:W-:Y:S01]  /*64d0*/  IMAD R153, R14.reuse, R153, R15 ;  /* 0x000000990e997224 */ /* 0x040fe200078e020f */
[----:B------:R-:W-:Y:S01]  /*64e0*/  SEL R27, R67, RZ, P3 ;  /* 0x000000ff431b7207 */ /* 0x000fe20001800000 */
[----:B------:R-:W-:Y:S01]  /*64f0*/  IMAD.WIDE.U32 R14, R14, R17, RZ ;  /* 0x000000110e0e7225 */ /* 0x000fe200078e00ff */
[----:B0-----:R-:W0:Y:S03]  /*6500*/  @!P3 LDC R8, c[0x0][0xb50] ;  /* 0x0002d400ff08bb82 */ /* 0x001e260000000800 */
[----:B------:R-:W-:Y:S02]  /*6510*/  IMAD R19, R13, R18, RZ ;  /* 0x000000120d137224 */ /* 0x000fe400078e02ff */
[----:B--2---:R-:W-:-:S03]  /*6520*/  IMAD R65, R23, 0xc0, R69 ;  /* 0x000000c017417824 */ /* 0x004fc600078e0245 */
[----:B------:R2:W4:Y:S01]  /*6530*/  LDC.64 R12, c[0x0][R26+0x210] ;  /* 0x000084001a0c7b82 */ /* 0x0005220000000a00 */
[----:B------:R-:W-:Y:S02]  /*6540*/  IMAD.IADD R153, R15, 0x1, R153 ;  /* 0x000000010f997824 */ /* 0x000fe400078e0299 */
[----:B------:R-:W-:Y:S02]  /*6550*/  IMAD.MOV.U32 R15, RZ, RZ, R65 ;  /* 0x000000ffff0f7224 */ /* 0x000fe400078e0041 */
[----:B------:R-:W-:Y:S02]  /*6560*/  IMAD.IADD R64, R25, 0x1, R19 ;  /* 0x0000000119407824 */ /* 0x000fe400078e0213 */
[-C--:B-1----:R-:W-:Y:S01]  /*6570*/  IMAD R25, R11, R27.reuse, RZ ;  /* 0x0000001b0b197224 */ /* 0x082fe200078e02ff */
[----:B------:R-:W1:Y:S01]  /*6580*/  @!P3 LDC R9, c[0x0][0xb54] ;  /* 0x0002d500ff09bb82 */ /* 0x000e620000000800 */
[----:B------:R-:W-:-:S04]  /*6590*/  IMAD.WIDE.U32 R10, R10, R27, RZ ;  /* 0x0000001b0a0a7225 */ /* 0x000fc800078e00ff */
[----:B------:R-:W-:Y:S01]  /*65a0*/  IMAD.IADD R25, R11, 0x1, R25 ;  /* 0x000000010b197824 */ /* 0x000fe200078e0219 */
[--C-:B---3--:R-:W-:Y:S01]  /*65b0*/  IADD3 R24, P2, P5, R14, R24, R4.reuse ;  /* 0x000000180e187210 */ /* 0x108fe20007d5e004 */
[----:B------:R-:W-:Y:S01]  /*65c0*/  @P4 IMAD.HI.U32 R14, R65, R62, RZ ;  /* 0x0000003e410e4227 */ /* 0x000fe200078e00ff */
[----:B------:R-:W-:-:S04]  /*65d0*/  SHF.R.S32.HI R19, RZ, 0x1f, R4 ;  /* 0x0000001fff137819 */ /* 0x000fc80000011404 */
[----:B------:R-:W-:Y:S02]  /*65e0*/  @P4 SHF.R.U32.HI R15, RZ, R63, R14 ;  /* 0x0000003fff0f4219 */ /* 0x000fe4000001160e */
[----:B------:R-:W-:-:S03]  /*65f0*/  IADD3.X R14, R153, R64, R19, P2, P5 ;  /* 0x00000040990e7210 */ /* 0x000fc600017ea413 */
[--C-:B--2---:R-:W-:Y:S01]  /*6600*/  IMAD.MOV R26, RZ, RZ, -R15.reuse ;  /* 0x000000ffff1a7224 */ /* 0x104fe200078e0a0f */
[----:B------:R-:W-:Y:S02]  /*6610*/  IADD3 R10, P2, P5, R15, R24, R10 ;  /* 0x000000180f0a7210 */ /* 0x000fe40007d5e00a */
[----:B------:R-:W-:Y:S01]  /*6620*/  SHF.R.S32.HI R11, RZ, 0x1f, R15 ;  /* 0x0000001fff0b7819 */ /* 0x000fe2000001140f */
[----:B------:R-:W-:-:S03]  /*6630*/  IMAD R15, R3, R26, R65 ;  /* 0x0000001a030f7224 */ /* 0x000fc600078e0241 */
[----:B------:R-:W-:Y:S01]  /*6640*/  IADD3.X R11, R11, R14, R25, P2, P5 ;  /* 0x0000000e0b0b7210 */ /* 0x000fe200017ea419 */
[----:B----4-:R-:W-:Y:S01]  /*6650*/  IMAD R13, R13, R15, RZ ;  /* 0x0000000f0d0d7224 */ /* 0x010fe200078e02ff */
[----:B------:R-:W-:-:S05]  /*6660*/  SHF.R.S32.HI R25, RZ, 0x1f, R15 ;  /* 0x0000001fff197819 */ /* 0x000fca000001140f */
[C---:B------:R-:W-:Y:S02]  /*6670*/  IMAD R25, R12.reuse, R25, R13 ;  /* 0x000000190c197224 */ /* 0x040fe400078e020d */
[----:B------:R-:W-:-:S04]  /*6680*/  IMAD.WIDE.U32 R12, R12, R15, R10 ;  /* 0x0000000f0c0c7225 */ /* 0x000fc800078e000a */
[----:B------:R-:W-:Y:S01]  /*6690*/  IMAD.IADD R10, R13, 0x1, R25 ;  /* 0x000000010d0a7824 */ /* 0x000fe200078e0219 */
[----:B0-----:R-:W-:-:S04]  /*66a0*/  LEA R14, P2, R12, R8, 0x2 ;  /* 0x000000080c0e7211 */ /* 0x001fc800078410ff */
[----:B-1----:R-:W-:Y:S01]  /*66b0*/  LEA.HI.X R12, R12, R9, R10, 0x2, P2 ;  /* 0x000000090c0c7211 */ /* 0x002fe200010f140a */
[----:B------:R-:W-:Y:S08]  /*66c0*/  @P1 BRA `(.L_x_13038) ;  /* 0x0000000000101947 */ /* 0x000ff00003800000 */
[----:B------:R-:W-:Y:S05]  /*66d0*/  @!P0 BRA `(.L_x_13038) ;  /* 0x00000000000c8947 */ /* 0x000fea0003800000 */
[----:B------:R-:W2:Y:S04]  /*66e0*/  LDG.E R9, desc[UR36][R60.64] ;  /* 0x000000243c097981 */ /* 0x000ea8000c1e1900 */
[----:B-----5:R-:W2:Y:S02]  /*66f0*/  LDG.E R16, desc[UR36][R60.64+0x4] ;  /* 0x000004243c107981 */ /* 0x020ea4000c1e1900 */
[----:B--2---:R-:W-:-:S07]  /*6700*/  IADD3 R16, -R9, R16, RZ ;  /* 0x0000001009107210 */ /* 0x004fce0007ffe1ff */
.L_x_13038:
[----:B------:R-:W2:Y:S01]  /*6710*/  LDL R15, [R1+0x40] ;  /* 0x00004000010f7983 */ /* 0x000ea20000100800 */
[----:B------:R-:W0:Y:S03]  /*6720*/  S2R R8, SR_TID.X ;  /* 0x0000000000087919 */ /* 0x000e260000002100 */
[----:B------:R-:W-:Y:S04]  /*6730*/  SHFL.IDX PT, R9, R12, RZ, 0x1c1f ;  /* 0x001c1fff0c097589 */ /* 0x000fe800000e0000 */
[----:B------:R-:W-:Y:S04]  /*6740*/  SHFL.IDX PT, R10, R14, 0x1, 0x1c1f ;  /* 0x003c1f000e0a7f89 */ /* 0x000fe800000e0000 */
[----:B------:R-:W-:Y:S01]  /*6750*/  SHFL.IDX PT, R11, R12, 0x1, 0x1c1f ;  /* 0x003c1f000c0b7f89 */ /* 0x000fe200000e0000 */
[----:B0-----:R-:W-:-:S05]  /*6760*/  VIADD R24, R8, 0xffffff80 ;  /* 0xffffff8008187836 */ /* 0x001fca0000000000 */
[----:B------:R-:W-:-:S04]  /*6770*/  SHF.R.S32.HI R13, RZ, 0x1f, R24 ;  /* 0x0000001fff0d7819 */ /* 0x000fc80000011418 */
[----:B------:R-:W-:-:S04]  /*6780*/  LEA.HI R13, R13, R24, RZ, 0x7 ;  /* 0x000000180d0d7211 */ /* 0x000fc800078f38ff */
[----:B------:R-:W-:Y:S01]  /*6790*/  LOP3.LUT R13, R13, 0xffffff80, RZ, 0xc0, !PT ;  /* 0xffffff800d0d7812 */ /* 0x000fe200078ec0ff */
[----:B------:R-:W0:Y:S04]  /*67a0*/  SHFL.IDX PT, R8, R14, RZ, 0x1c1f ;  /* 0x001c1fff0e087589 */ /* 0x000e2800000e0000 */
[----:B------:R-:W-:Y:S02]  /*67b0*/  IMAD.IADD R13, R24, 0x1, -R13 ;  /* 0x00000001180d7824 */ /* 0x000fe400078e0a0d */
[----:B-----5:R-:W-:-:S03]  /*67c0*/  IMAD R16, R16, R3, RZ ;  /* 0x0000000310107224 */ /* 0x020fc600078e02ff */
        /* <DEDUP_REMOVED lines=12> */
[----:B------:R-:W-:-:S07]  /*6890*/  ULDC.64 UR4, c[0x0][0xaa0] ;  /* 0x0002a80000047ab9 */ /* 0x000fce0000000a00 */
[----:B------:R-:W3:Y:S01]  /*68a0*/  @P4 LDC R35, c[0x0][0xbf0] ;  /* 0x0002fc00ff234b82 */ /* 0x000ee20000000800 */
[----:B-1----:R-:W-:-:S05]  /*68b0*/  VIADD R24, R24, 0xffffff80 ;  /* 0xffffff8018187836 */ /* 0x002fca0000000000 */
[----:B------:R-:W-:-:S04]  /*68c0*/  SHF.R.S32.HI R60, RZ, 0x1f, R24 ;  /* 0x0000001fff3c7819 */ /* 0x000fc80000011418 */
[----:B------:R-:W-:-:S04]  /*68d0*/  LEA.HI R60, R60, R24, RZ, 0x3 ;  /* 0x000000183c3c7211 */ /* 0x000fc800078f18ff */
[----:B------:R-:W-:-:S05]  /*68e0*/  SHF.R.S32.HI R60, RZ, 0x3, R60 ;  /* 0x00000003ff3c7819 */ /* 0x000fca000001143c */
[----:B0-----:R-:W-:-:S04]  /*68f0*/  IMAD R9, R60, 0x40, R152 ;  /* 0x000000403c097824 */ /* 0x001fc800078e0298 */
[----:B------:R-:W-:-:S03]  /*6900*/  IMAD.WIDE R56, R9, 0x2, R56 ;  /* 0x0000000209387825 */ /* 0x000fc600078e0238 */
[C---:B------:R-:W-:Y:S02]  /*6910*/  IADD3 R25, P0, R56.reuse, 0x1800, RZ ;  /* 0x0000180038197810 */ /* 0x040fe40007f1e0ff */
[C---:B------:R-:W-:Y:S02]  /*6920*/  IADD3 R29, P1, R56.reuse, 0x3000, RZ ;  /* 0x00003000381d7810 */ /* 0x040fe40007f3e0ff */
[----:B------:R-:W-:Y:S02]  /*6930*/  LOP3.LUT R13, R56, 0x380, RZ, 0xc0, !PT ;  /* 0x00000380380d7812 */ /* 0x000fe400078ec0ff */
[----:B------:R-:W-:Y:S02]  /*6940*/  LOP3.LUT R24, R25, 0x380, RZ, 0xc0, !PT ;  /* 0x0000038019187812 */ /* 0x000fe400078ec0ff */
[----:B------:R-:W-:Y:S02]  /*6950*/  LOP3.LUT R28, R29, 0x380, RZ, 0xc0, !PT ;  /* 0x000003801d1c7812 */ /* 0x000fe400078ec0ff */
[----:B------:R-:W-:-:S02]  /*6960*/  SHF.R.U64 R13, R13, 0x3, RZ ;  /* 0x000000030d0d7819 */ /* 0x000fc400000012ff */
[----:B------:R-:W-:Y:S02]  /*6970*/  SHF.R.U64 R24, R24, 0x3, RZ ;  /* 0x0000000318187819 */ /* 0x000fe400000012ff */
[----:B------:R-:W-:Y:S02]  /*6980*/  SHF.R.U64 R28, R28, 0x3, RZ ;  /* 0x000000031c1c7819 */ /* 0x000fe400000012ff */
[----:B------:R-:W-:Y:S01]  /*6990*/  LOP3.LUT R12, R13, R56, RZ, 0x3c, !PT ;  /* 0x000000380d0c7212 */ /* 0x000fe200078e3cff */
[--C-:B------:R-:W-:Y:S01]  /*69a0*/  IMAD.MOV.U32 R13, RZ, RZ, R57.reuse ;  /* 0x000000ffff0d7224 */ /* 0x100fe200078e0039 */
[----:B------:R-:W-:Y:S01]  /*69b0*/  LOP3.LUT R24, R24, R25, RZ, 0x3c, !PT ;  /* 0x0000001918187212 */ /* 0x000fe200078e3cff */
[--C-:B------:R-:W-:Y:S01]  /*69c0*/  IMAD.X R25, RZ, RZ, R57.reuse, P0 ;  /* 0x000000ffff197224 */ /* 0x100fe200000e0639 */
[----:B------:R-:W-:Y:S01]  /*69d0*/  LOP3.LUT R28, R28, R29, RZ, 0x3c, !PT ;  /* 0x0000001d1c1c7212 */ /* 0x000fe200078e3cff */
[----:B------:R-:W-:Y:S02]  /*69e0*/  IMAD.X R29, RZ, RZ, R57, P1 ;  /* 0x000000ffff1d7224 */ /* 0x000fe400008e0639 */
[----:B------:R-:W4:Y:S04]  /*69f0*/  LD.E.128 R12, desc[UR36][R12.64] ;  /* 0x000000240c0c7980 */ /* 0x000f28000c101d00 */
[----:B------:R-:W4:Y:S04]  /*6a00*/  LD.E.128 R24, desc[UR36][R24.64] ;  /* 0x0000002418187980 */ /* 0x000f28000c101d00 */
[----:B------:R-:W4:Y:S01]  /*6a10*/  LD.E.128 R28, desc[UR36][R28.64] ;  /* 0x000000241c1c7980 */ /* 0x000f22000c101d00 */
[----:B------:R-:W-:Y:S01]  /*6a20*/  IMAD R19, R19, UR4, RZ ;  /* 0x0000000413137c24 */ /* 0x000fe2000f8e02ff */
[----:B------:R-:W-:Y:S01]  /*6a30*/  IADD3 R11, P0, R56, 0x4800, RZ ;  /* 0x00004800380b7810 */ /* 0x000fe20007f1e0ff */
[----:B------:R-:W-:-:S03]  /*6a40*/  IMAD.WIDE.U32 R20, R4, UR4, RZ ;  /* 0x0000000404147c25 */ /* 0x000fc6000f8e00ff */
[----:B------:R-:W-:Y:S01]  /*6a50*/  LOP3.LUT R8, R11, 0x380, RZ, 0xc0, !PT ;  /* 0x000003800b087812 */ /* 0x000fe200078ec0ff */
[----:B------:R-:W-:Y:S01]  /*6a60*/  IMAD R19, R4, UR5, R19 ;  /* 0x0000000504137c24 */ /* 0x000fe2000f8e0213 */
[----:B------:R-:W-:Y:S01]  /*6a70*/  ULDC.64 UR4, c[0x0][0xae8] ;  /* 0x0002ba0000047ab9 */ /* 0x000fe20000000a00 */
[----:B------:R-:W-:Y:S01]  /*6a80*/  IMAD R4, R22, 0x30, R60 ;  /* 0x0000003016047824 */ /* 0x000fe200078e023c */
[----:B------:R-:W-:Y:S01]  /*6a90*/  SHF.R.U64 R8, R8, 0x3, RZ ;  /* 0x0000000308087819 */ /* 0x000fe200000012ff */
[----:B------:R-:W-:Y:S02]  /*6aa0*/  IMAD.IADD R21, R21, 0x1, R19 ;  /* 0x0000000115157824 */ /* 0x000fe400078e0213 */
[----:B------:R-:W-:Y:S01]  /*6ab0*/  IMAD R32, R23, 0xc0, R4 ;  /* 0x000000c017207824 */ /* 0x000fe200078e0204 */
[----:B------:R-:W-:Y:S01]  /*6ac0*/  LOP3.LUT R8, R8, R11, RZ, 0x3c, !PT ;  /* 0x0000000b08087212 */ /* 0x000fe200078e3cff */
[----:B------:R-:W-:Y:S01]  /*6ad0*/  IMAD.WIDE.U32 R20, R18, UR4, R20 ;  /* 0x0000000412147c25 */ /* 0x000fe2000f8e0014 */
[----:B------:R-:W-:-:S03]  /*6ae0*/  SHF.R.S32.HI R19, RZ, 0x1f, R17 ;  /* 0x0000001fff137819 */ /* 0x000fc60000011411 */
[----:B--2---:R-:W-:Y:S01]  /*6af0*/  @P4 IMAD.HI.U32 R4, R32, R33, RZ ;  /* 0x0000002120044227 */ /* 0x004fe200078e00ff */
[----:B------:R-:W-:-:S03]  /*6b00*/  MOV R33, R32 ;  /* 0x0000002000217202 */ /* 0x000fc60000000f00 */
[----:B------:R-:W-:Y:S01]  /*6b10*/  IMAD R21, R18, UR5, R21 ;  /* 0x0000000512157c24 */ /* 0x000fe2000f8e0215 */
[----:B------:R-:W-:Y:S01]  /*6b20*/  ULDC.64 UR4, c[0x0][0xaf0] ;  /* 0x0002bc0000047ab9 */ /* 0x000fe20000000a00 */
[----:B---3--:R-:W-:Y:S01]  /*6b30*/  @P4 SHF.R.U32.HI R33, RZ, R35, R4 ;  /* 0x00000023ff214219 */ /* 0x008fe20000011604 */
[----:B------:R-:W-:Y:S02]  /*6b40*/  IMAD R18, R19, UR4, RZ ;  /* 0x0000000413127c24 */ /* 0x000fe4000f8e02ff */
[----:B------:R-:W-:Y:S01]  /*6b50*/  IMAD.X R9, RZ, RZ, R57, P0 ;  /* 0x000000ffff097224 */ /* 0x000fe200000e0639 */
[----:B------:R-:W-:Y:S01]  /*6b60*/  SHF.R.S32.HI R4, RZ, 0x1f, R33 ;  /* 0x0000001fff047819 */ /* 0x000fe20000011421 */
[C---:B------:R-:W-:Y:S02]  /*6b70*/  IMAD R35, R17.reuse, UR5, R18 ;  /* 0x0000000511237c24 */ /* 0x040fe4000f8e0212 */
[----:B------:R-:W-:Y:S01]  /*6b80*/  IMAD.WIDE.U32 R18, R17, UR4, R20 ;  /* 0x0000000411127c25 */ /* 0x000fe2000f8e0014 */
[----:B------:R-:W-:Y:S01]  /*6b90*/  ULDC.64 UR4, c[0x0][0xae0] ;  /* 0x0002b80000047ab9 */ /* 0x000fe20000000a00 */
[----:B------:R-:W5:Y:S02]  /*6ba0*/  LD.E.128 R8, desc[UR36][R8.64] ;  /* 0x0000002408087980 */ /* 0x000f64000c101d00 */
[----:B------:R-:W-:-:S02]  /*6bb0*/  IMAD.MOV R20, RZ, RZ, -R33 ;  /* 0x000000ffff147224 */ /* 0x000fc400078e0a21 */
[----:B------:R-:W-:Y:S01]  /*6bc0*/  IMAD R4, R4, UR4, RZ ;  /* 0x0000000404047c24 */ /* 0x000fe2000f8e02ff */
[----:B------:R-:W-:Y:S01]  /*6bd0*/  @!PT LDS RZ, [RZ] ;  /* 0x00000000fffff984 */ /* 0x000fe20000000800 */
[----:B------:R-:W-:Y:S01]  /*6be0*/  @!PT LDS RZ, [RZ] ;  /* 0x00000000fffff984 */ /* 0x000fe20000000800 */
[----:B------:R-:W-:Y:S01]  /*6bf0*/  @!PT LDS RZ, [RZ] ;  /* 0x00000000fffff984 */ /* 0x000fe20000000800 */
[----:B------:R-:W-:Y:S01]  /*6c00*/  @!PT LDS RZ, [RZ] ;  /* 0x00000000fffff984 */ /* 0x000fe20000000800 */
[----:B------:R0:W-:Y:S06]  /*6c10*/  MEMBAR.ALL.CTA ;  /* 0x0000000000007992 */ /* 0x0001ec0000008000 */
[----:B0-----:R-:W0:Y:S01]  /*6c20*/  FENCE.VIEW.ASYNC.S ;  /* 0x00000000000073c6 */ /* 0x001e220000000000 */
[----:B------:R-:W-:Y:S02]  /*6c30*/  IMAD R3, R3, R20, R32 ;  /* 0x0000001403037224 */ /* 0x000fe400078e0220 */
[----:B------:R-:W-:-:S02]  /*6c40*/  IMAD.IADD R19, R19, 0x1, R35 ;  /* 0x0000000113137824 */ /* 0x000fc400078e0223 */
[C---:B------:R-:W-:Y:S01]  /*6c50*/  IMAD R17, R33.reuse, UR5, R4 ;  /* 0x0000000521117c24 */ /* 0x040fe2000f8e0204 */
[----:B------:R-:W-:Y:S01]  /*6c60*/  SHF.R.S32.HI R4, RZ, 0x1f, R3 ;  /* 0x0000001fff047819 */ /* 0x000fe20000011403 */
[----:B------:R-:W-:Y:S01]  /*6c70*/  IMAD.WIDE.U32 R18, R33, UR4, R18 ;  /* 0x0000000421127c25 */ /* 0x000fe2000f8e0012 */
[----:B------:R-:W-:-:S03]  /*6c80*/  ULDC.64 UR4, c[0x0][0xad8] ;  /* 0x0002b60000047ab9 */ /* 0x000fc60000000a00 */
[----:B------:R-:W-:Y:S02]  /*6c90*/  IMAD.IADD R19, R19, 0x1, R17 ;  /* 0x0000000113137824 */ /* 0x000fe400078e0211 */
[----:B------:R-:W-:Y:S02]  /*6ca0*/  IMAD R4, R4, UR4, RZ ;  /* 0x0000000404047c24 */ /* 0x000fe4000f8e02ff */
[----:B------:R-:W-:-:S04]  /*6cb0*/  IMAD.WIDE.U32 R18, R3, UR4, R18 ;  /* 0x0000000403127c25 */ /* 0x000fc8000f8e0012 */
[----:B------:R-:W-:Y:S01]  /*6cc0*/  IMAD R17, R3, UR5, R4 ;  /* 0x0000000503117c24 */ /* 0x000fe2000f8e0204 */
[----:B------:R-:W-:Y:S01]  /*6cd0*/  ULDC.64 UR4, c[0x0][0xa80] ;  /* 0x0002a00000047ab9 */ /* 0x000fe20000000a00 */
[----:B------:R-:W-:Y:S01]  /*6ce0*/  IMAD R23, R23, 0xc0, R60 ;  /* 0x000000c017177824 */ /* 0x000fe200078e023c */
[C---:B------:R-:W-:Y:S01]  /*6cf0*/  LEA R4, P0, R18.reuse, UR4, 0x1 ;  /* 0x0000000412047c11 */ /* 0x040fe2000f8008ff */
[----:B------:R-:W-:Y:S01]  /*6d00*/  IMAD.IADD R3, R19, 0x1, R17 ;  /* 0x0000000113037824 */ /* 0x000fe200078e0211 */
[----:B------:R-:W-:Y:S01]  /*6d10*/  ULDC UR4, c[0x0][0xac8] ;  /* 0x0002b20000047ab9 */ /* 0x000fe20000000800 */
[C---:B------:R-:W-:Y:S01]  /*6d20*/  VIADD R17, R23.reuse, 0x60 ;  /* 0x0000006017117836 */ /* 0x040fe20000000000 */
[----:B------:R-:W-:Y:S01]  /*6d30*/  SHF.R.S32.HI R60, RZ, 0x1f, R152 ;  /* 0x0000001fff3c7819 */ /* 0x000fe20000011498 */
[----:B0-----:R-:W0:Y:S01]  /*6d40*/  SHFL.IDX PT, R21, R4, RZ, 0x181f ;  /* 0x00181fff04157589 */ /* 0x001e2200000e0000 */
[----:B------:R-:W-:Y:S01]  /*6d50*/  LEA.HI.X R34, R18, UR5, R3, 0x1, P0 ;  /* 0x0000000512227c11 */ /* 0x000fe200080f0c03 */
[----:B------:R-:W-:Y:S01]  /*6d60*/  VIADD R3, R23, 0x30 ;  /* 0x0000003017037836 */ /* 0x000fe20000000000 */
[----:B------:R-:W-:Y:S01]  /*6d70*/  ISETP.GE.AND P0, PT, R152, UR4, PT ;  /* 0x0000000498007c0c */ /* 0x000fe2000bf06270 */
[----:B------:R-:W1:Y:S01]  /*6d80*/  SHFL.IDX PT, R35, R4, 0x1, 0x181f ;  /* 0x00381f0004237f89 */ /* 0x000e6200000e0000 */
[----:B------:R-:W-:-:S02]  /*6d90*/  VIADD R0, R0, 0x16820 ;  /* 0x0001682000007836 */ /* 0x000fc40000000000 */
[-C--:B------:R-:W-:Y:S01]  /*6da0*/  ISETP.GE.OR P1, PT, R23, R16.reuse, P0 ;  /* 0x000000101700720c */ /* 0x080fe20000726670 */
[----:B------:R-:W2:Y:S01]  /*6db0*/  SHFL.IDX PT, R39, R4, 0x2, 0x181f ;  /* 0x00581f0004277f89 */ /* 0x000ea200000e0000 */
[-C--:B------:R-:W-:Y:S01]  /*6dc0*/  ISETP.GE.OR P2, PT, R3, R16.reuse, P0 ;  /* 0x000000100300720c */ /* 0x080fe20000746670 */
[----:B------:R-:W-:Y:S01]  /*6dd0*/  VIADD R3, R23, 0x90 ;  /* 0x0000009017037836 */ /* 0x000fe20000000000 */
[-C--:B------:R-:W-:Y:S01]  /*6de0*/  ISETP.GE.OR P3, PT, R17, R16.reuse, P0 ;  /* 0x000000101100720c */ /* 0x080fe20000766670 */
[----:B------:R-:W3:Y:S01]  /*6df0*/  SHFL.IDX PT, R19, R34, RZ, 0x181f ;  /* 0x00181fff22137589 */ /* 0x000ee200000e0000 */
[----:B------:R-:W-:Y:S02]  /*6e00*/  PRMT R0, RZ, 0x654, R0 ;  /* 0x00000654ff007816 */ /* 0x000fe40000000000 */
[----:B------:R-:W-:Y:S01]  /*6e10*/  ISETP.GE.OR P0, PT, R3, R16, P0 ;  /* 0x000000100300720c */ /* 0x000fe20000706670 */
[----:B------:R-:W3:Y:S01]  /*6e20*/  SHFL.IDX PT, R33, R34, 0x1, 0x181f ;  /* 0x00381f0022217f89 */ /* 0x000ee200000e0000 */
[----:B------:R1:W-:Y:S03]  /*6e30*/  SYNCS.ARRIVE.TRANS64.RED.A1T0 RZ, [R0+URZ], RZ ;  /* 0x000000ff00ff79a7 */ /* 0x0003e6000810043f */
[----:B------:R-:W3:Y:S01]  /*6e40*/  SHFL.IDX PT, R37, R34, 0x2, 0x181f ;  /* 0x00581f0022257f89 */ /* 0x000ee200000e0000 */
[----:B0-----:R-:W-:-:S03]  /*6e50*/  @!P1 LEA R18, P4, R152, R21, 0x1 ;  /* 0x0000001598129211 */ /* 0x001fc600078808ff */
[----:B------:R0:W0:Y:S01]  /*6e60*/  SHFL.IDX PT, R17, R34, 0x3, 0x181f ;  /* 0x00781f0022117f89 */ /* 0x00002200000e0000 */
[----:B-1----:R-:W-:-:S03]  /*6e70*/  @!P2 LEA R20, P5, R152, R35, 0x1 ;  /* 0x000000239814a211 */ /* 0x002fc600078a08ff */
[----:B------:R1:W0:Y:S01]  /*6e80*/  SHFL.IDX PT, R35, R4, 0x3, 0x181f ;  /* 0x00781f0004237f89 */ /* 0x00022200000e0000 */
[C---:B--2---:R-:W-:Y:S02]  /*6e90*/  @!P3 LEA R32, P6, R152.reuse, R39, 0x1 ;  /* 0x000000279820b211 */ /* 0x044fe400078c08ff */
[C-C-:B---3--:R-:W-:Y:S02]  /*6ea0*/  @!P1 LEA.HI.X R19, R152.reuse, R19, R60.reuse, 0x1, P4 ;  /* 0x0000001398139211 */ /* 0x148fe400020f0c3c */
[C-C-:B------:R-:W-:Y:S02]  /*6eb0*/  @!P2 LEA.HI.X R21, R152.reuse, R33, R60.reuse, 0x1, P5 ;  /* 0x000000219815a211 */ /* 0x140fe400028f0c3c */
[----:B------:R-:W-:Y:S01]  /*6ec0*/  @!P3 LEA.HI.X R33, R152, R37, R60, 0x1, P6 ;  /* 0x000000259821b211 */ /* 0x000fe200030f0c3c */
[----:B----4-:R1:W-:Y:S04]  /*6ed0*/  @!P1 ST.E.128 desc[UR36][R18.64], R12 ;  /* 0x0000000c12009985 */ /* 0x0103e8000c101d24 */
[----:B------:R1:W-:Y:S04]  /*6ee0*/  @!P2 ST.E.128 desc[UR36][R20.64], R24 ;  /* 0x000000181400a985 */ /* 0x0003e8000c101d24 */
[----:B------:R1:W-:Y:S01]  /*6ef0*/  @!P3 ST.E.128 desc[UR36][R32.64], R28 ;  /* 0x0000001c2000b985 */ /* 0x0003e2000c101d24 */
[----:B0-----:R-:W-:Y:S05]  /*6f00*/  @P0 BRA `(.L_x_13040) ;  /* 0x0000001000800947 */ /* 0x001fea0003800000 */
[----:B-1----:R-:W-:-:S04]  /*6f10*/  LEA R12, P0, R152, R35, 0x1 ;  /* 0x00000023980c7211 */ /* 0x002fc800078008ff */
[----:B------:R-:W-:-:S05]  /*6f20*/  LEA.HI.X R13, R152, R17, R60, 0x1, P0 ;  /* 0x00000011980d7211 */ /* 0x000fca00000f0c3c */
[----:B-----5:R0:W-:Y:S01]  /*6f30*/  ST.E.128 desc[UR36][R12.64], R8 ;  /* 0x000000080c007985 */ /* 0x0201e2000c101d24 */
[----:B------:R-:W-:Y:S05]  /*6f40*/  BRA `(.L_x_13040) ;  /* 0x0000001000707947 */ /* 0x000fea0003800000 */
.L_x_13039:
[----:B------:R1:W5:Y:S01]  /*6f50*/  LDL R61, [R1+0x10] ;  /* 0x00001000013d7983 */ /* 0x0003620000100800 */
[----:B0-----:R-:W0:Y:S01]  /*6f60*/  @P4 LDC R10, c[0x0][0xbec] ;  /* 0x0002fb00ff0a4b82 */ /* 0x001e220000000800 */
[----:B------:R-:W-:Y:S01]  /*6f70*/  ULDC.64 UR4, c[0x0][0xb08] ;  /* 0x0002c20000047ab9 */ /* 0x000fe20000000a00 */
[----:B------:R-:W-:Y:S01]  /*6f80*/  IMAD.MOV.U32 R11, RZ, RZ, R65 ;  /* 0x000000ffff0b7224 */ /* 0x000fe200078e0041 */
[----:B------:R1:W5:Y:S01]  /*6f90*/  LDL R60, [R1+0x38] ;  /* 0x00003800013c7983 */ /* 0x0003620000100800 */
[----:B------:R-:W-:Y:S01]  /*6fa0*/  IMAD R19, R19, UR4, RZ ;  /* 0x0000000413137c24 */ /* 0x000fe2000f8e02ff */
[----:B------:R-:W-:Y:S01]  /*6fb0*/  ULDC.64 UR6, c[0x0][0xb30] ;  /* 0x0002cc0000067ab9 */ /* 0x000fe20000000a00 */
[C---:B------:R-:W-:Y:S01]  /*6fc0*/  IMAD.WIDE.U32 R8, R4.reuse, UR4, RZ ;  /* 0x0000000404087c25 */ /* 0x040fe2000f8e00ff */
[----:B------:R1:W5:Y:S01]  /*6fd0*/  LDL R59, [R1+0x8] ;  /* 0x00000800013b7983 */ /* 0x0003620000100800 */
[----:B------:R-:W2:Y:S02]  /*6fe0*/  @P4 LDC R15, c[0x0][0xbf0] ;  /* 0x0002fc00ff0f4b82 */ /* 0x000ea40000000800 */
[----:B------:R-:W-:Y:S01]  /*6ff0*/  IMAD R19, R4, UR5, R19 ;  /* 0x0000000504137c24 */ /* 0x000fe2000f8e0213 */
[----:B------:R1:W5:Y:S01]  /*7000*/  LDL R58, [R1+0x34] ;  /* 0x00003400013a7983 */ /* 0x0003620000100800 */
[----:B------:R-:W-:Y:S01]  /*7010*/  ULDC.64 UR4, c[0x0][0xb38] ;  /* 0x0002ce0000047ab9 */ /* 0x000fe20000000a00 */
[----:B------:R-:W-:Y:S01]  /*7020*/  SHF.R.S32.HI R4, RZ, 0x1f, R17 ;  /* 0x0000001fff047819 */ /* 0x000fe20000011411 */
[----:B------:R-:W-:Y:S01]  /*7030*/  IMAD.IADD R9, R9, 0x1, R19 ;  /* 0x0000000109097824 */ /* 0x000fe200078e0213 */
[----:B------:R1:W5:Y:S01]  /*7040*/  LDL R57, [R1+0x4] ;  /* 0x0000040001397983 */ /* 0x0003620000100800 */
[----:B------:R-:W-:-:S03]  /*7050*/  IMAD.WIDE.U32 R8, R18, UR4, R8 ;  /* 0x0000000412087c25 */ /* 0x000fc6000f8e0008 */
[----:B------:R1:W5:Y:S01]  /*7060*/  LDL R56, [R1+0x30] ;  /* 0x0000300001387983 */ /* 0x0003620000100800 */
[----:B------:R-:W-:-:S03]  /*7070*/  IMAD R9, R18, UR5, R9 ;  /* 0x0000000512097c24 */ /* 0x000fc6000f8e0209 */
[----:B------:R1:W5:Y:S01]  /*7080*/  LDL R27, [R1] ;  /* 0x00000000011b7983 */ /* 0x0003620000100800 */
[----:B------:R-:W-:Y:S01]  /*7090*/  ULDC.64 UR4, c[0x0][0xb40] ;  /* 0x0002d00000047ab9 */ /* 0x000fe20000000a00 */
[----:B0-----:R-:W-:-:S04]  /*70a0*/  @P4 IMAD.HI.U32 R10, R65, R10, RZ ;  /* 0x0000000a410a4227 */ /* 0x001fc800078e00ff */
[----:B------:R-:W-:Y:S02]  /*70b0*/  IMAD R4, R4, UR4, RZ ;  /* 0x0000000404047c24 */ /* 0x000fe4000f8e02ff */
[----:B------:R-:W-:Y:S01]  /*70c0*/  IMAD.WIDE.U32 R8, R17, UR4, R8 ;  /* 0x0000000411087c25 */ /* 0x000fe2000f8e0008 */
[----:B--2---:R-:W-:-:S03]  /*70d0*/  @P4 SHF.R.U32.HI R11, RZ, R15, R10 ;  /* 0x0000000fff0b4219 */ /* 0x004fc6000001160a */
[----:B------:R-:W-:Y:S01]  /*70e0*/  IMAD R13, R17, UR5, R4 ;  /* 0x00000005110d7c24 */ /* 0x000fe2000f8e0204 */
[--C-:B------:R-:W-:Y:S01]  /*70f0*/  SHF.R.S32.HI R4, RZ, 0x1f, R11.reuse ;  /* 0x0000001fff047819 */ /* 0x100fe2000001140b */
[----:B------:R-:W-:Y:S01]  /*7100*/  ULDC.64 UR4, c[0x0][0xb48] ;  /* 0x0002d20000047ab9 */ /* 0x000fe20000000a00 */
[----:B------:R-:W-:Y:S02]  /*7110*/  IMAD.MOV R10, RZ, RZ, -R11 ;  /* 0x000000ffff0a7224 */ /* 0x000fe400078e0a0b */
[----:B------:R-:W-:Y:S01]  /*7120*/  IADD3 R9, R9, R13, RZ ;  /* 0x0000000d09097210 */ /* 0x000fe20007ffe0ff */
[----:B------:R-:W-:Y:S02]  /*7130*/  IMAD R4, R4, UR6, RZ ;  /* 0x0000000604047c24 */ /* 0x000fe4000f8e02ff */
[----:B------:R-:W-:Y:S02]  /*7140*/  IMAD R3, R3, R10, R65 ;  /* 0x0000000a03037224 */ /* 0x000fe400078e0241 */
[----:B------:R-:W-:-:S04]  /*7150*/  IMAD.WIDE.U32 R8, R67, UR4, R8 ;  /* 0x0000000443087c25 */ /* 0x000fc8000f8e0008 */
        /* <DEDUP_REMOVED lines=14> */
[----:B------:R-:W-:Y:S01]  /*7240*/  LEA.HI.X R3, R8, UR5, R3, 0x2, P1 ;  /* 0x0000000508037c11 */ /* 0x000fe200088f1403 */
[----:B------:R1:W0:Y:S01]  /*7250*/  SHFL.IDX PT, R10, R0, RZ, 0x1c1f ;  /* 0x001c1fff000a7589 */ /* 0x00022200000e0000 */
[----:B------:R1:W-:Y:S01]  /*7260*/  SYNCS.ARRIVE.TRANS64.RED.A1T0 RZ, [R4+URZ], RZ ;  /* 0x000000ff04ff79a7 */ /* 0x0003e2000810043f */
[----:B------:R-:W-:Y:S02]  /*7270*/  BSSY B1, `(.L_x_13041) ;  /* 0x0000027000017945 */ /* 0x000fe40003800000 */
[----:B------:R1:W2:Y:S01]  /*7280*/  SHFL.IDX PT, R11, R3, RZ, 0x1c1f ;  /* 0x001c1fff030b7589 */ /* 0x0002a200000e0000 */
[----:B------:R-:W-:Y:S02]  /*7290*/  SHF.R.S32.HI R23, RZ, 0x1f, R154 ;  /* 0x0000001fff177819 */ /* 0x000fe4000001149a */
[----:B------:R-:W-:-:S02]  /*72a0*/  SHF.R.S32.HI R24, RZ, 0x1f, R155 ;  /* 0x0000001fff187819 */ /* 0x000fc4000001149b */
[----:B------:R-:W-:Y:S02]  /*72b0*/  SHF.R.S32.HI R25, RZ, 0x1f, R156 ;  /* 0x0000001fff197819 */ /* 0x000fe4000001149c */
[----:B------:R-:W-:Y:S01]  /*72c0*/  SHF.R.S32.HI R26, RZ, 0x1f, R157 ;  /* 0x0000001fff1a7819 */ /* 0x000fe2000001149d */
[----:B-1----:R-:W-:Y:S06]  /*72d0*/  @P2 BRA `(.L_x_13042) ;  /* 0x0000000000802947 */ /* 0x002fec0003800000 */
[----:B------:R-:W-:Y:S02]  /*72e0*/  ULDC UR4, c[0x0][0xac8] ;  /* 0x0002b20000047ab9 */ /* 0x000fe40000000800 */
[----:B-----5:R-:W-:Y:S02]  /*72f0*/  ISETP.GE.AND P4, PT, R61, UR4, PT ;  /* 0x000000043d007c0c */ /* 0x020fe4000bf86270 */
[----:B------:R-:W-:Y:S02]  /*7300*/  ISETP.GE.AND P2, PT, R59, UR4, PT ;  /* 0x000000043b007c0c */ /* 0x000fe4000bf46270 */
[----:B------:R-:W-:Y:S02]  /*7310*/  ISETP.GE.AND P1, PT, R57, UR4, PT ;  /* 0x0000000439007c0c */ /* 0x000fe4000bf26270 */
[----:B------:R-:W-:-:S07]  /*7320*/  ISETP.GE.AND P5, PT, R27, UR4, PT ;  /* 0x000000041b007c0c */ /* 0x000fce000bfa6270 */
[----:B0-2---:R-:W-:Y:S02]  /*7330*/  @!P4 IMAD.WIDE R8, R61, 0x4, R10 ;  /* 0x000000043d08c825 */ /* 0x005fe400078e020a */
[-C--:B------:R-:W-:Y:S02]  /*7340*/  @!P2 LEA R12, P6, R59, R10.reuse, 0x2 ;  /* 0x0000000a3b0ca211 */ /* 0x080fe400078c10ff */
[----:B------:R-:W-:Y:S01]  /*7350*/  @!P1 LEA R14, P3, R57, R10, 0x2 ;  /* 0x0000000a390e9211 */ /* 0x000fe200078610ff */
[----:B------:R0:W-:Y:S01]  /*7360*/  @!P4 ST.E.64 desc[UR36][R8.64], R20 ;  /* 0x000000140800c985 */ /* 0x0001e2000c101b24 */
[-C--:B------:R-:W-:Y:S02]  /*7370*/  @!P2 LEA.HI.X R13, R59, R11.reuse, R60, 0x2, P6 ;  /* 0x0000000b3b0da211 */ /* 0x080fe400030f143c */
[----:B------:R-:W-:Y:S02]  /*7380*/  ISETP.GE.AND P4, PT, R157, UR4, PT ;  /* 0x000000049d007c0c */ /* 0x000fe4000bf86270 */
[----:B------:R-:W-:Y:S01]  /*7390*/  @!P1 LEA.HI.X R15, R57, R11, R58, 0x2, P3 ;  /* 0x0000000b390f9211 */ /* 0x000fe200018f143a */
[----:B------:R1:W-:Y:S01]  /*73a0*/  @!P2 ST.E.64 desc[UR36][R12.64], R28 ;  /* 0x0000001c0c00a985 */ /* 0x0003e2000c101b24 */
[----:B------:R-:W-:-:S02]  /*73b0*/  ISETP.GE.AND P3, PT, R156, UR4, PT ;  /* 0x000000049c007c0c */ /* 0x000fc4000bf66270 */
[-C--:B------:R-:W-:Y:S01]  /*73c0*/  @!P5 LEA R16, P6, R27, R10.reuse, 0x2 ;  /* 0x0000000a1b10d211 */ /* 0x080fe200078c10ff */
[----:B------:R3:W-:Y:S01]  /*73d0*/  @!P1 ST.E.64 desc[UR36][R14.64], R30 ;  /* 0x0000001e0e009985 */ /* 0x0007e2000c101b24 */
[----:B------:R-:W-:Y:S02]  /*73e0*/  ISETP.GE.AND P2, PT, R155, UR4, PT ;  /* 0x000000049b007c0c */ /* 0x000fe4000bf46270 */
[----:B------:R-:W-:Y:S02]  /*73f0*/  ISETP.GE.AND P1, PT, R154, UR4, PT ;  /* 0x000000049a007c0c */ /* 0x000fe4000bf26270 */
[----:B------:R-:W-:Y:S02]  /*7400*/  @!P5 LEA.HI.X R17, R27, R11, R56, 0x2, P6 ;  /* 0x0000000b1b11d211 */ /* 0x000fe400030f1438 */
[----:B------:R-:W-:-:S03]  /*7410*/  @!P4 LEA R18, P6, R157, R10, 0x2 ;  /* 0x0000000a9d12c211 */ /* 0x000fc600078c10ff */
        /* <DEDUP_REMOVED lines=12> */
.L_x_13042:
[----:B------:R-:W-:Y:S05]  /*74e0*/  BSYNC B1 ;  /* 0x0000000000017941 */ /* 0x000fea0003800000 */
.L_x_13041:
[----:B--23--:R1:W2:Y:S04]  /*74f0*/  SHFL.IDX PT, R11, R3, 0x1, 0x1c1f ;  /* 0x003c1f00030b7f89 */ /* 0x00c2a800000e0000 */
[----:B0-----:R1:W0:Y:S01]  /*7500*/  SHFL.IDX PT, R10, R0, 0x1, 0x1c1f ;  /* 0x003c1f00000a7f89 */ /* 0x00122200000e0000 */
[----:B------:R-:W-:Y:S05]  /*7510*/  @P0 BRA `(.L_x_13040) ;  /* 0x0000000800fc0947 */ /* 0x000fea0003800000 */
[----:B------:R-:W-:Y:S02]  /*7520*/  ULDC UR4, c[0x0][0xac8] ;  /* 0x0002b20000047ab9 */ /* 0x000fe40000000800 */
[----:B-----5:R-:W-:Y:S02]  /*7530*/  ISETP.GE.AND P0, PT, R61, UR4, PT ;  /* 0x000000043d007c0c */ /* 0x020fe4000bf06270 */
[----:B------:R-:W-:Y:S02]  /*7540*/  ISETP.GE.AND P5, PT, R59, UR4, PT ;  /* 0x000000043b007c0c */ /* 0x000fe4000bfa6270 */
[----:B------:R-:W-:Y:S02]  /*7550*/  ISETP.GE.AND P3, PT, R57, UR4, PT ;  /* 0x0000000439007c0c */ /* 0x000fe4000bf66270 */
[----:B------:R-:W-:Y:S02]  /*7560*/  ISETP.GE.AND P2, PT, R27, UR4, PT ;  /* 0x000000041b007c0c */ /* 0x000fe4000bf46270 */
[----:B------:R-:W-:-:S05]  /*7570*/  ISETP.GE.AND P1, PT, R157, UR4, PT ;  /* 0x000000049d007c0c */ /* 0x000fca000bf26270 */
[----:B0-2---:R-:W-:Y:S02]  /*7580*/  @!P0 IMAD.WIDE R8, R61, 0x4, R10 ;  /* 0x000000043d088825 */ /* 0x005fe400078e020a */
[-C--:B------:R-:W-:Y:S02]  /*7590*/  @!P5 LEA R12, P4, R59, R10.reuse, 0x2 ;  /* 0x0000000a3b0cd211 */ /* 0x080fe400078810ff */
[----:B------:R-:W-:Y:S01]  /*75a0*/  @!P3 LEA R14, P6, R57, R10, 0x2 ;  /* 0x0000000a390eb211 */ /* 0x000fe200078c10ff */
[----:B------:R0:W-:Y:S01]  /*75b0*/  @!P0 ST.E.64 desc[UR36][R8.64], R42 ;  /* 0x0000002a08008985 */ /* 0x0001e2000c101b24 */
[----:B------:R-:W-:Y:S02]  /*75c0*/  ISETP.GE.AND P0, PT, R156, UR4, PT ;  /* 0x000000049c007c0c */ /* 0x000fe4000bf06270 */
[----:B------:R-:W-:Y:S02]  /*75d0*/  @!P5 LEA.HI.X R13, R59, R11, R60, 0x2, P4 ;  /* 0x0000000b3b0dd211 */ /* 0x000fe400020f143c */
[----:B------:R-:W-:-:S02]  /*75e0*/  ISETP.GE.AND P4, PT, R155, UR4, PT ;  /* 0x000000049b007c0c */ /* 0x000fc4000bf86270 */
[----:B------:R-:W-:Y:S01]  /*75f0*/  @!P3 LEA.HI.X R15, R57, R11, R58, 0x2, P6 ;  /* 0x0000000b390fb211 */ /* 0x000fe200030f143a */
[----:B------:R3:W-:Y:S01]  /*7600*/  @!P5 ST.E.64 desc[UR36][R12.64], R44 ;  /* 0x0000002c0c00d985 */ /* 0x0007e2000c101b24 */
[----:B------:R-:W-:-:S03]  /*7610*/  @!P2 LEA R16, P5, R27, R10, 0x2 ;  /* 0x0000000a1b10a211 */ /* 0x000fc600078a10ff */
[----:B------:R3:W-:Y:S01]  /*7620*/  @!P3 ST.E.64 desc[UR36][R14.64], R46 ;  /* 0x0000002e0e00b985 */ /* 0x0007e2000c101b24 */
[-C--:B------:R-:W-:Y:S02]  /*7630*/  @!P2 LEA.HI.X R17, R27, R11.reuse, R56, 0x2, P5 ;  /* 0x0000000b1b11a211 */ /* 0x080fe400028f1438 */
[-C--:B0-----:R-:W-:Y:S02]  /*7640*/  @!P1 LEA R8, P6, R157, R10.reuse, 0x2 ;  /* 0x0000000a9d089211 */ /* 0x081fe400078c10ff */
[CC--:B------:R-:W-:Y:S01]  /*7650*/  @!P0 LEA R18, P3, R156.reuse, R10.reuse, 0x2 ;  /* 0x0000000a9c128211 */ /* 0x0c0fe200078610ff */
[----:B------:R3:W-:Y:S01]  /*7660*/  @!P2 ST.E.64 desc[UR36][R16.64], R48 ;  /* 0x000000301000a985 */ /* 0x0007e2000c101b24 */
[----:B------:R-:W-:Y:S02]  /*7670*/  @!P4 LEA R20, P5, R155, R10, 0x2 ;  /* 0x0000000a9b14c211 */ /* 0x000fe400078a10ff */
[-C--:B------:R-:W-:Y:S02]  /*7680*/  @!P1 LEA.HI.X R9, R157, R11.reuse, R26, 0x2, P6 ;  /* 0x0000000b9d099211 */ /* 0x080fe400030f141a */
[----:B------:R-:W-:-:S02]  /*7690*/  @!P0 LEA.HI.X R19, R156, R11, R25, 0x2, P3 ;  /* 0x0000000b9c138211 */ /* 0x000fc400018f1419 */
[----:B------:R-:W-:Y:S01]  /*76a0*/  @!P4 LEA.HI.X R21, R155, R11, R24, 0x2, P5 ;  /* 0x0000000b9b15c211 */ /* 0x000fe200028f1418 */
[----:B------:R3:W-:Y:S04]  /*76b0*/  @!P1 ST.E.64 desc[UR36][R8.64], R50 ;  /* 0x0000003208009985 */ /* 0x0007e8000c101b24 */
[----:B------:R3:W-:Y:S01]  /*76c0*/  @!P0 ST.E.64 desc[UR36][R18.64], R52 ;  /* 0x0000003412008985 */ /* 0x0007e2000c101b24 */
[----:B------:R-:W-:-:S03]  /*76d0*/  ISETP.GE.AND P0, PT, R154, UR4, PT ;  /* 0x000000049a007c0c */ /* 0x000fc6000bf06270 */
[----:B------:R3:W-:Y:S10]  /*76e0*/  @!P4 ST.E.64 desc[UR36][R20.64], R54 ;  /* 0x000000361400c985 */ /* 0x0007f4000c101b24 */
[----:B------:R-:W-:Y:S05]  /*76f0*/  @P0 BRA `(.L_x_13040) ;  /* 0x0000000800840947 */ /* 0x000fea0003800000 */
[----:B---3--:R-:W-:-:S04]  /*7700*/  LEA R8, P0, R154, R10, 0x2 ;  /* 0x0000000a9a087211 */ /* 0x008fc800078010ff */
[----:B------:R-:W-:-:S05]  /*7710*/  LEA.HI.X R9, R154, R11, R23, 0x2, P0 ;  /* 0x0000000b9a097211 */ /* 0x000fca00000f1417 */
[----:B------:R4:W-:Y:S01]  /*7720*/  ST.E.64 desc[UR36][R8.64], R118 ;  /* 0x0000007608007985 */ /* 0x0009e2000c101b24 */
[----:B------:R-:W-:Y:S05]  /*7730*/  BRA `(.L_x_13040) ;  /* 0x0000000800747947 */ /* 0x000fea0003800000 */
.L_x_13037:
[----:B------:R-:W3:Y:S01]  /*7740*/  LDC.64 R10, c[0x0][0xc00] ;  /* 0x00030000ff0a7b82 */ /* 0x000ee20000000a00 */
[----:B------:R-:W-:Y:S01]  /*7750*/  ULDC.64 UR4, c[0x0][0xc08] ;  /* 0x0003020000047ab9 */ /* 0x000fe20000000a00 */
[----:B------:R-:W-:Y:S01]  /*7760*/  IMAD.MOV.U32 R3, RZ, RZ, RZ ;  /* 0x000000ffff037224 */ /* 0x000fe200078e00ff */
[----:B------:R-:W-:-:S04]  /*7770*/  ISETP.NE.U32.AND P1, PT, RZ, UR4, PT ;  /* 0x00000004ff007c0c */ /* 0x000fc8000bf25070 */
[----:B------:R-:W-:Y:S01]  /*7780*/  ISETP.NE.AND.EX P1, PT, RZ, UR5, PT, P1 ;  /* 0x00000005ff007c0c */ /* 0x000fe2000bf25310 */
[----:B------:R-:W4:Y:S01]  /*7790*/  LDC.64 R8, c[0x0][0xc00] ;  /* 0x00030000ff087b82 */ /* 0x000f220000000a00 */
[----:B---3--:R-:W-:-:S04]  /*77a0*/  ISETP.NE.U32.AND P0, PT, R10, RZ, PT ;  /* 0x000000ff0a00720c */ /* 0x008fc80003f05070 */
[----:B------:R-:W-:Y:S01]  /*77b0*/  ISETP.NE.AND.EX P0, PT, R11, RZ, PT, P0 ;  /* 0x000000ff0b00720c */ /* 0x000fe20003f05300 */
[----:B----4-:R-:W-:-:S06]  /*77c0*/  IMAD.WIDE R10, R17, 0x4, R8 ;  /* 0x00000004110a7825 */ /* 0x010fcc00078e0208 */
[C---:B------:R-:W-:Y:S01]  /*77d0*/  @P1 LEA R8, P2, R17.reuse, UR4, 0x2 ;  /* 0x0000000411081c11 */ /* 0x040fe2000f8410ff */
[----:B------:R-:W-:Y:S02]  /*77e0*/  ULDC UR4, c[0x0][0xa88] ;  /* 0x0002a20000047ab9 */ /* 0x000fe40000000800 */
[----:B-1----:R-:W-:Y:S01]  /*77f0*/  IMAD.U32 R0, RZ, RZ, UR4 ;  /* 0x00000004ff007e24 */ /* 0x002fe2000f8e00ff */
[----:B------:R-:W-:Y:S02]  /*7800*/  @P1 LEA.HI.X R9, R17, UR5, R153, 0x2, P2 ;  /* 0x0000000511091c11 */ /* 0x000fe400090f1499 */
[----:B------:R1:W5:Y:S04]  /*7810*/  @P0 LDG.E R3, desc[UR36][R10.64] ;  /* 0x000000240a030981 */ /* 0x000368000c1e1900 */
[----:B------:R1:W5:Y:S01]  /*7820*/  @P1 LDG.E R0, desc[UR36][R8.64] ;  /* 0x0000002408001981 */ /* 0x000362000c1e1900 */
[----:B------:R-:W-:Y:S01]  /*7830*/  ISETP.NE.AND P2, PT, R19, RZ, PT ;  /* 0x000000ff1300720c */ /* 0x000fe20003f45270 */
[----:B--2---:R-:W2:-:S12]  /*7840*/  S2R R4, SR_TID.X ;  /* 0x0000000000047919 */ /* 0x004e980000002100 */
[----:B------:R-:W3:Y:S01]  /*7850*/  @!P2 LDC R19, c[0x0][0xad4] ;  /* 0x0002b500ff13ab82 */ /* 0x000ee20000000800 */
[----:B--2---:R-:W-:Y:S01]  /*7860*/  VIADD R26, R4, 0xffffff80 ;  /* 0xffffff80041a7836 */ /* 0x004fe20000000000 */
[----:B---3--:R-:W-:-:S04]  /*7870*/  ISETP.GT.AND P2, PT, R19, 0x1, PT ;  /* 0x000000011300780c */ /* 0x008fc80003f44270 */
[----:B------:R-:W-:Y:S01]  /*7880*/  ISETP.GT.AND P3, PT, R26, 0xbf, PT ;  /* 0x000000bf1a00780c */ /* 0x000fe20003f64270 */
[----:B-1----:R-:W-:-:S12]  /*7890*/  @P1 BRA `(.L_x_13043) ;  /* 0x0000000000101947 */ /* 0x002fd80003800000 */
[----:B------:R-:W-:Y:S05]  /*78a0*/  @!P0 BRA `(.L_x_13043) ;  /* 0x00000000000c8947 */ /* 0x000fea0003800000 */
[----:B------:R-:W2:Y:S04]  /*78b0*/  LDG.E R9, desc[UR36][R10.64] ;  /* 0x000000240a097981 */ /* 0x000ea8000c1e1900 */
[----:B-----5:R-:W2:Y:S02]  /*78c0*/  LDG.E R0, desc[UR36][R10.64+0x4] ;  /* 0x000004240a007981 */ /* 0x020ea4000c1e1900 */
[----:B--2---:R-:W-:-:S07]  /*78d0*/  IMAD.IADD R0, R0, 0x1, -R9 ;  /* 0x0000000100007824 */ /* 0x004fce00078e0a09 */
.L_x_13043:
[----:B------:R-:W-:Y:S01]  /*78e0*/  BSSY B1, `(.L_x_13044) ;  /* 0x0000037000017945 */ /* 0x000fe20003800000 */
[----:B------:R-:W-:Y:S02]  /*78f0*/  SEL R27, R17, RZ, !P0 ;  /* 0x000000ff111b7207 */ /* 0x000fe40004000000 */
[----:B------:R-:W-:Y:S02]  /*7900*/  SEL R153, R153, RZ, !P0 ;  /* 0x000000ff99997207 */ /* 0x000fe40004000000 */
[----:B-----5:R-:W-:Y:S01]  /*7910*/  SHF.R.S32.HI R24, RZ, 0x1f, R3 ;  /* 0x0000001fff187819 */ /* 0x020fe20000011403 */
[----:B------:R-:W-:Y:S06]  /*7920*/  @P3 BRA `(.L_x_13045) ;  /* 0x0000000000c83947 */ /* 0x000fec0003800000 */
[----:B------:R-:W1:Y:S01]  /*7930*/  LDC R33, c[0x0][0xbe8] ;  /* 0x0002fa00ff217b82 */ /* 0x000e620000000800 */
[----:B------:R-:W-:-:S04]  /*7940*/  IMAD R4, R23, 0xc0, R4 ;  /* 0x000000c017047824 */ /* 0x000fc800078e0204 */
[----:B------:R-:W-:Y:S02]  /*7950*/  VIADD R29, R4, 0xffffff80 ;  /* 0xffffff80041d7836 */ /* 0x000fe40000000000 */
[----:B-1----:R-:W-:-:S05]  /*7960*/  IMAD R8, R0, R33, RZ ;  /* 0x0000002100087224 */ /* 0x002fca00078e02ff */
[----:B------:R-:W-:-:S13]  /*7970*/  ISETP.GE.AND P0, PT, R29, R8, PT ;  /* 0x000000081d00720c */ /* 0x000fda0003f06270 */
[----:B------:R-:W-:Y:S05]  /*7980*/  @P0 BRA `(.L_x_13045) ;  /* 0x0000000000b00947 */ /* 0x000fea0003800000 */
[----:B------:R-:W2:Y:S01]  /*7990*/  LDL.LU R28, [R1+0xc] ;  /* 0x00000c00011c7983 */ /* 0x000ea20000300800 */
[----:B------:R-:W-:Y:S01]  /*79a0*/  ISETP.NE.AND P1, PT, R33, 0x1, PT ;  /* 0x000000012100780c */ /* 0x000fe20003f25270 */
[----:B------:R-:W-:Y:S01]  /*79b0*/  IMAD.MOV.U32 R20, RZ, RZ, 0x9b8 ;  /* 0x000009b8ff147424 */ /* 0x000fe200078e00ff */
[----:B------:R-:W-:Y:S01]  /*79c0*/  ISETP.GT.AND P0, PT, R19, 0x1, PT ;  /* 0x000000011300780c */ /* 0x000fe20003f04270 */
[----:B------:R-:W1:Y:S01]  /*79d0*/  LDC.64 R30, c[0x0][0xba8] ;  /* 0x0002ea00ff1e7b82 */ /* 0x000e620000000a00 */
[----:B------:R-:W-:Y:S02]  /*79e0*/  MOV R19, R29 ;  /* 0x0000001d00137202 */ /* 0x000fe40000000f00 */
[----:B------:R-:W-:-:S05]  /*79f0*/  SEL R20, R20, 0x978, P0 ;  /* 0x0000097814147807 */ /* 0x000fca0000000000 */
[----:B------:R-:W3:Y:S08]  /*7a00*/  LDC.64 R10, c[0x0][R20+0x220] ;  /* 0x00008800140a7b82 */ /* 0x000ef00000000a00 */
[----:B------:R-:W4:Y:S08]  /*7a10*/  @P1 LDC R4, c[0x0][0xbec] ;  /* 0x0002fb00ff041b82 */ /* 0x000f300000000800 */
[----:B------:R-:W5:Y:S08]  /*7a20*/  LDC.64 R8, c[0x0][R20+0x218] ;  /* 0x0000860014087b82 */ /* 0x000f700000000a00 */
[----:B------:R-:W1:Y:S01]  /*7a30*/  @P1 LDC R25, c[0x0][0xbf0] ;  /* 0x0002fc00ff191b82 */ /* 0x000e620000000800 */
[----:B---3--:R-:W-:-:S02]  /*7a40*/  IMAD R11, R11, R27, RZ ;  /* 0x0000001b0b0b7224 */ /* 0x008fc400078e02ff */
[----:B------:R-:W-:-:S05]  /*7a50*/  IMAD.WIDE.U32 R16, R10, R27, RZ ;  /* 0x0000001b0a107225 */ /* 0x000fca00078e00ff */
[----:B------:R-:W3:Y:S01]  /*7a60*/  LDC.64 R12, c[0x0][R20+0x228] ;  /* 0x00008a00140c7b82 */ /* 0x000ee20000000a00 */
[----:B----4-:R-:W-:-:S07]  /*7a70*/  @P1 IMAD.HI.U32 R4, R29, R4, RZ ;  /* 0x000000041d041227 */ /* 0x010fce00078e00ff */
[----:B0-----:R-:W0:Y:S01]  /*7a80*/  LDC.64 R14, c[0x0][R20+0x210] ;  /* 0x00008400140e7b82 */ /* 0x001e220000000a00 */
[-C--:B-----5:R-:W-:Y:S02]  /*7a90*/  IMAD R21, R9, R18.reuse, RZ ;  /* 0x0000001209157224 */ /* 0x0a0fe400078e02ff */
[----:B------:R-:W-:-:S04]  /*7aa0*/  IMAD.WIDE.U32 R8, R8, R18, RZ ;  /* 0x0000001208087225 */ /* 0x000fc800078e00ff */
[----:B------:R-:W-:Y:S01]  /*7ab0*/  IMAD.IADD R21, R9, 0x1, R21 ;  /* 0x0000000109157824 */ /* 0x000fe200078e0215 */
[----:B-1----:R-:W-:Y:S01]  /*7ac0*/  @P1 SHF.R.U32.HI R19, RZ, R25, R4 ;  /* 0x00000019ff131219 */ /* 0x002fe20000011604 */
[----:B------:R-:W-:Y:S01]  /*7ad0*/  IMAD R25, R10, R153, R11 ;  /* 0x000000990a197224 */ /* 0x000fe200078e020b */
[----:B------:R-:W1:Y:S01]  /*7ae0*/  @!P0 LDC R30, c[0x0][0xb50] ;  /* 0x0002d400ff1e8b82 */ /* 0x000e620000000800 */
[----:B------:R-:W-:Y:S02]  /*7af0*/  IADD3 R4, P1, P3, R16, R8, R3 ;  /* 0x0000000810047210 */ /* 0x000fe40007b3e003 */
[----:B------:R-:W-:Y:S02]  /*7b00*/  IMAD.MOV R10, RZ, RZ, -R19 ;  /* 0x000000ffff0a7224 */ /* 0x000fe400078e0a13 */
[----:B------:R-:W-:-:S03]  /*7b10*/  IMAD.IADD R25, R17, 0x1, R25 ;  /* 0x0000000111197824 */ /* 0x000fc600078e0219 */
[----:B------:R-:W4:Y:S01]  /*7b20*/  @!P0 LDC R31, c[0x0][0xb54] ;  /* 0x0002d500ff1f8b82 */ /* 0x000f220000000800 */
[----:B--2---:R-:W-:-:S05]  /*7b30*/  SEL R11, R28, RZ, P0 ;  /* 0x000000ff1c0b7207 */ /* 0x004fca0000000000 */
[----:B---3--:R-:W-:-:S04]  /*7b40*/  IMAD.WIDE.U32 R8, R12, R11, RZ ;  /* 0x0000000b0c087225 */ /* 0x008fc800078e00ff */
        /* <DEDUP_REMOVED lines=14> */
[----:B----4-:R-:W-:-:S05]  /*7c30*/  LEA.HI.X R11, R8, R31, R4, 0x2, P0 ;  /* 0x0000001f080b7211 */ /* 0x010fca00000f1404 */
[----:B------:R1:W-:Y:S02]  /*7c40*/  STG.E desc[UR36][R10.64], R9 ;  /* 0x000000090a007986 */ /* 0x0003e4000c101924 */
.L_x_13045:
[----:B------:R-:W-:Y:S05]  /*7c50*/  BSYNC B1 ;  /* 0x0000000000017941 */ /* 0x000fea0003800000 */
.L_x_13044:
[----:B------:R-:W-:Y:S05]  /*7c60*/  @P2 BRA `(.L_x_13040) ;  /* 0x0000000400282947 */ /* 0x000fea0003800000 */
[----:B------:R-:W2:Y:S01]  /*7c70*/  LDC R15, c[0x0][0xbe8] ;  /* 0x0002fa00ff0f7b82 */ /* 0x000ea20000000800 */
[----:B------:R-:W-:Y:S01]  /*7c80*/  SHF.R.S32.HI R16, RZ, 0x1f, R26 ;  /* 0x0000001fff107819 */ /* 0x000fe2000001141a */
[----:B------:R-:W-:Y:S01]  /*7c90*/  ULDC.64 UR4, c[0x0][0xaa0] ;  /* 0x0002a80000047ab9 */ /* 0x000fe20000000a00 */
[----:B------:R-:W-:Y:S01]  /*7ca0*/  ULDC.64 UR6, c[0x0][0xaf0] ;  /* 0x0002bc0000067ab9 */ /* 0x000fe20000000a00 */
[----:B------:R-:W-:Y:S01]  /*7cb0*/  IMAD R4, R24, UR4, RZ ;  /* 0x0000000418047c24 */ /* 0x000fe2000f8e02ff */
[----:B------:R-:W-:Y:S01]  /*7cc0*/  LEA.HI R16, R16, R26, RZ, 0x3 ;  /* 0x0000001a10107211 */ /* 0x000fe200078f18ff */
[----:B-1----:R-:W-:-:S03]  /*7cd0*/  IMAD.WIDE.U32 R8, R3, UR4, RZ ;  /* 0x0000000403087c25 */ /* 0x002fc6000f8e00ff */
[----:B------:R-:W-:Y:S01]  /*7ce0*/  SHF.R.S32.HI R16, RZ, 0x3, R16 ;  /* 0x00000003ff107819 */ /* 0x000fe20000011410 */
[----:B------:R-:W-:Y:S01]  /*7cf0*/  IMAD R11, R3, UR5, R4 ;  /* 0x00000005030b7c24 */ /* 0x000fe2000f8e0204 */
[----:B------:R-:W-:Y:S01]  /*7d00*/  ULDC.64 UR4, c[0x0][0xae8] ;  /* 0x0002ba0000047ab9 */ /* 0x000fe20000000a00 */
[----:B------:R-:W-:Y:S02]  /*7d10*/  IMAD R10, R153, UR6, RZ ;  /* 0x00000006990a7c24 */ /* 0x000fe4000f8e02ff */
[----:B------:R-:W-:Y:S02]  /*7d20*/  IMAD R4, R22, 0x30, R16 ;  /* 0x0000003016047824 */ /* 0x000fe400078e0210 */
[----:B------:R-:W-:Y:S02]  /*7d30*/  IMAD.IADD R9, R9, 0x1, R11 ;  /* 0x0000000109097824 */ /* 0x000fe400078e020b */
[----:B------:R-:W-:Y:S02]  /*7d40*/  IMAD R12, R23, 0xc0, R4 ;  /* 0x000000c0170c7824 */ /* 0x000fe400078e0204 */
[----:B------:R-:W-:Y:S01]  /*7d50*/  IMAD.WIDE.U32 R8, R18, UR4, R8 ;  /* 0x0000000412087c25 */ /* 0x000fe2000f8e0008 */
[----:B--2---:R-:W-:-:S03]  /*7d60*/  ISETP.NE.AND P0, PT, R15, 0x1, PT ;  /* 0x000000010f00780c */ /* 0x004fc60003f05270 */
[----:B------:R-:W-:Y:S02]  /*7d70*/  IMAD.MOV.U32 R3, RZ, RZ, R12 ;  /* 0x000000ffff037224 */ /* 0x000fe400078e000c */
[----:B------:R-:W-:Y:S01]  /*7d80*/  IMAD R9, R18, UR5, R9 ;  /* 0x0000000512097c24 */ /* 0x000fe2000f8e0209 */
[----:B------:R-:W-:Y:S01]  /*7d90*/  ULDC.64 UR4, c[0x0][0xae0] ;  /* 0x0002b80000047ab9 */ /* 0x000fe20000000a00 */
[----:B------:R-:W-:-:S06]  /*7da0*/  IMAD.WIDE.U32 R8, R27, UR6, R8 ;  /* 0x000000061b087c25 */ /* 0x000fcc000f8e0008 */
[----:B------:R-:W1:Y:S08]  /*7db0*/  @P0 LDC R13, c[0x0][0xbec] ;  /* 0x0002fb00ff0d0b82 */ /* 0x000e700000000800 */
[----:B------:R-:W2:Y:S01]  /*7dc0*/  @P0 LDC R17, c[0x0][0xbf0] ;  /* 0x0002fc00ff110b82 */ /* 0x000ea20000000800 */
[----:B-1----:R-:W-:-:S04]  /*7dd0*/  @P0 IMAD.HI.U32 R4, R12, R13, RZ ;  /* 0x0000000d0c040227 */ /* 0x002fc800078e00ff */
[----:B------:R-:W-:Y:S02]  /*7de0*/  IMAD R13, R27, UR7, R10 ;  /* 0x000000071b0d7c24 */ /* 0x000fe4000f8e020a */
[----:B------:R-:W-:Y:S01]  /*7df0*/  IMAD R27, R0, R15, RZ ;  /* 0x0000000f001b7224 */ /* 0x000fe200078e02ff */
[----:B--2---:R-:W-:Y:S01]  /*7e00*/  @P0 SHF.R.U32.HI R3, RZ, R17, R4 ;  /* 0x00000011ff030219 */ /* 0x004fe20000011604 */
[----:B------:R-:W-:-:S03]  /*7e10*/  IMAD.IADD R9, R9, 0x1, R13 ;  /* 0x0000000109097824 */ /* 0x000fc600078e020d */
[--C-:B------:R-:W-:Y:S01]  /*7e20*/  SHF.R.S32.HI R4, RZ, 0x1f, R3.reuse ;  /* 0x0000001fff047819 */ /* 0x100fe20000011403 */
[----:B------:R-:W-:Y:S02]  /*7e30*/  IMAD.MOV R11, RZ, RZ, -R3 ;  /* 0x000000ffff0b7224 */ /* 0x000fe400078e0a03 */
[----:B------:R-:W-:-:S04]  /*7e40*/  IMAD.WIDE.U32 R8, R3, UR4, R8 ;  /* 0x0000000403087c25 */ /* 0x000fc8000f8e0008 */
[----:B------:R-:W-:Y:S02]  /*7e50*/  IMAD R11, R15, R11, R12 ;  /* 0x0000000b0f0b7224 */ /* 0x000fe400078e020c */
        /* <DEDUP_REMOVED lines=11> */
[----:B------:R-:W-:Y:S01]  /*7f10*/  ULDC UR4, c[0x0][0xac8] ;  /* 0x0002b20000047ab9 */ /* 0x000fe20000000800 */
[----:B------:R-:W-:Y:S01]  /*7f20*/  IMAD R4, R23, 0xc0, R16 ;  /* 0x000000c017047824 */ /* 0x000fe200078e0210 */
[----:B------:R-:W-:Y:S02]  /*7f30*/  SHF.R.S32.HI R16, RZ, 0x1f, R152 ;  /* 0x0000001fff107819 */ /* 0x000fe40000011498 */
[----:B0-----:R-:W-:Y:S01]  /*7f40*/  LEA.HI.X R14, R8, UR5, R3, 0x1, P0 ;  /* 0x00000005080e7c11 */ /* 0x001fe200080f0c03 */
[----:B------:R-:W0:Y:S01]  /*7f50*/  SHFL.IDX PT, R13, R9, RZ, 0x181f ;  /* 0x00181fff090d7589 */ /* 0x000e2200000e0000 */
[----:B------:R-:W-:Y:S01]  /*7f60*/  ISETP.GE.AND P0, PT, R152, UR4, PT ;  /* 0x0000000498007c0c */ /* 0x000fe2000bf06270 */
[C---:B------:R-:W-:Y:S02]  /*7f70*/  VIADD R0, R4.reuse, 0x30 ;  /* 0x0000003004007836 */ /* 0x040fe40000000000 */
[----:B------:R-:W1:Y:S01]  /*7f80*/  SHFL.IDX PT, R17, R9, 0x1, 0x181f ;  /* 0x00381f0009117f89 */ /* 0x000e6200000e0000 */
[C---:B------:R-:W-:Y:S01]  /*7f90*/  VIADD R3, R4.reuse, 0x60 ;  /* 0x0000006004037836 */ /* 0x040fe20000000000 */
[CC--:B------:R-:W-:Y:S01]  /*7fa0*/  ISETP.GE.OR P3, PT, R4.reuse, R27.reuse, P0 ;  /* 0x0000001b0400720c */ /* 0x0c0fe20000766670 */
[----:B------:R-:W-:Y:S01]  /*7fb0*/  VIADD R4, R4, 0x90 ;  /* 0x0000009004047836 */ /* 0x000fe20000000000 */
[----:B------:R-:W2:Y:S01]  /*7fc0*/  SHFL.IDX PT, R21, R9, 0x2, 0x181f ;  /* 0x00581f0009157f89 */ /* 0x000ea200000e0000 */
[----:B------:R-:W-:-:S02]  /*7fd0*/  ISETP.GE.OR P2, PT, R0, R27, P0 ;  /* 0x0000001b0000720c */ /* 0x000fc40000746670 */
[-C--:B------:R-:W-:Y:S01]  /*7fe0*/  ISETP.GE.OR P1, PT, R3, R27.reuse, P0 ;  /* 0x0000001b0300720c */ /* 0x080fe20000726670 */
[----:B------:R-:W3:Y:S01]  /*7ff0*/  SHFL.IDX PT, R11, R14, RZ, 0x181f ;  /* 0x00181fff0e0b7589 */ /* 0x000ee200000e0000 */
[----:B------:R-:W-:-:S03]  /*8000*/  ISETP.GE.OR P0, PT, R4, R27, P0 ;  /* 0x0000001b0400720c */ /* 0x000fc60000706670 */
[----:B------:R3:W4:Y:S04]  /*8010*/  SHFL.IDX PT, R25, R9, 0x3, 0x181f ;  /* 0x00781f0009197f89 */ /* 0x00072800000e0000 */
[----:B------:R-:W5:Y:S04]  /*8020*/  SHFL.IDX PT, R15, R14, 0x1, 0x181f ;  /* 0x00381f000e0f7f89 */ /* 0x000f6800000e0000 */
[----:B------:R-:W5:Y:S01]  /*8030*/  SHFL.IDX PT, R19, R14, 0x2, 0x181f ;  /* 0x00581f000e137f89 */ /* 0x000f6200000e0000 */
[----:B0-----:R-:W-:-:S03]  /*8040*/  @!P3 LEA R8, P6, R152, R13, 0x1 ;  /* 0x0000000d9808b211 */ /* 0x001fc600078c08ff */
[----:B------:R4:W0:Y:S01]  /*8050*/  SHFL.IDX PT, R23, R14, 0x3, 0x181f ;  /* 0x00781f000e177f89 */ /* 0x00082200000e0000 */
[C---:B-1----:R-:W-:Y:S02]  /*8060*/  @!P2 LEA R10, P5, R152.reuse, R17, 0x1 ;  /* 0x00000011980aa211 */ /* 0x042fe400078a08ff */
[C---:B--2---:R-:W-:Y:S02]  /*8070*/  @!P1 LEA R12, P4, R152.reuse, R21, 0x1 ;  /* 0x00000015980c9211 */ /* 0x044fe400078808ff */
[C---:B---3--:R-:W-:Y:S02]  /*8080*/  @!P3 LEA.HI.X R9, R152.reuse, R11, R16, 0x1, P6 ;  /* 0x0000000b9809b211 */ /* 0x048fe400030f0c10 */
[----:B----4-:R-:W-:-:S03]  /*8090*/  @!P0 LEA R14, P6, R152, R25, 0x1 ;  /* 0x00000019980e8211 */ /* 0x010fc600078c08ff */
[----:B------:R1:W-:Y:S01]  /*80a0*/  @!P3 ST.E.128 desc[UR36][R8.64], RZ ;  /* 0x000000ff0800b985 */ /* 0x0003e2000c101d24 */
[C-C-:B-----5:R-:W-:Y:S02]  /*80b0*/  @!P2 LEA.HI.X R11, R152.reuse, R15, R16.reuse, 0x1, P5 ;  /* 0x0000000f980ba211 */ /* 0x160fe400028f0c10 */
[----:B------:R-:W-:-:S03]  /*80c0*/  @!P1 LEA.HI.X R13, R152, R19, R16, 0x1, P4 ;  /* 0x00000013980d9211 */ /* 0x000fc600020f0c10 */
[----:B------:R1:W-:Y:S01]  /*80d0*/  @!P2 ST.E.128 desc[UR36][R10.64], RZ ;  /* 0x000000ff0a00a985 */ /* 0x0003e2000c101d24 */
[----:B0-----:R-:W-:-:S03]  /*80e0*/  @!P0 LEA.HI.X R15, R152, R23, R16, 0x1, P6 ;  /* 0x00000017980f8211 */ /* 0x001fc600030f0c10 */
[----:B------:R1:W-:Y:S04]  /*80f0*/  @!P1 ST.E.128 desc[UR36][R12.64], RZ ;  /* 0x000000ff0c009985 */ /* 0x0003e8000c101d24 */
[----:B------:R1:W-:Y:S02]  /*8100*/  @!P0 ST.E.128 desc[UR36][R14.64], RZ ;  /* 0x000000ff0e008985 */ /* 0x0003e4000c101d24 */
.L_x_13040:
[----:B------:R-:W-:Y:S05]  /*8110*/  BSYNC B0 ;  /* 0x0000000000007941 */ /* 0x000fea0003800000 */
.L_x_13036:
[----:B------:R-:W-:Y:S02]  /*8120*/  ULDC UR4, c[0x0][0xc3c] ;  /* 0x00030f0000047ab9 */ /* 0x000fe40000000800 */
[----:B------:R-:W-:-:S13]  /*8130*/  ISETP.GE.AND P0, PT, R7, UR4, PT ;  /* 0x0000000407007c0c */ /* 0x000fda000bf06270 */
[----:B------:R-:W-:Y:S05]  /*8140*/  @!P0 BRA `(.L_x_13046) ;  /* 0xffffff8c00588947 */ /* 0x000fea000383ffff */
[----:B------:R-:W-:Y:S05]  /*8150*/  EXIT ;  /* 0x000000000000794d */ /* 0x000fea0003800000 */
.L_x_13007:
[----:B------:R-:W-:-:S08]  /*8160*/  NOP ;  /* 0x0000000000007918 */ /* 0x000fd00000000000 */
[----:B------:R-:W0:-:S00]  /*8170*/  USETMAXREG.DEALLOC.CTAPOOL 0x20 ;  /* 0x00000020000079c8 */ /* 0x000e0000080e0500 */
[----:B0-----:R-:W2:Y:S01]  /*8180*/  LDL.LU R2, [R1+0x4] ;  /* 0x0000040001027983 */ /* 0x001ea20000300800 */
[----:B------:R-:W-:-:S06]  /*8190*/  LOP3.LUT R0, R0, 0x3, RZ, 0xc0, !PT ;  /* 0x0000000300007812 */ /* 0x000fcc00078ec0ff */
[----:B------:R-:W0:Y:S02]  /*81a0*/  SHFL.IDX PT, R0, R0, RZ, 0x1f ;  /* 0x00001fff00007589 */ /* 0x000e2400000e0000 */
[----:B0-----:R-:W-:Y:S01]  /*81b0*/  ISETP.NE.AND P0, PT, R0, RZ, PT ;  /* 0x000000ff0000720c */ /* 0x001fe20003f05270 */
[----:B------:R-:W-:Y:S01]  /*81c0*/  IMAD.MOV.U32 R0, RZ, RZ, RZ ;  /* 0x000000ffff007224 */ /* 0x000fe200078e00ff */
[----:B--2---:R-:W-:-:S11]  /*81d0*/  LOP3.LUT R2, R2, 0xffffffef, RZ, 0xc0, !PT ;  /* 0xffffffef02027812 */ /* 0x004fd600078ec0ff */
[----:B------:R-:W-:-:S05]  /*81e0*/  @P0 LOP3.LUT R2, R2, 0x10, RZ, 0xfc, !PT ;  /* 0x0000001002020812 */ /* 0x000fca00078efcff */
[----:B------:R0:W-:Y:S01]  /*81f0*/  STL [R1+0x4], R2 ;  /* 0x0000040201007387 */ /* 0x0001e20000100800 */
        /* <DEDUP_REMOVED lines=8> */
.L_x_13047:
[----:B0-----:R-:W0:Y:S01]  /*8280*/  S2R R2, SR_TID.X ;  /* 0x0000000000027919 */ /* 0x001e220000002100 */
        /* <DEDUP_REMOVED lines=43> */
.L_x_13051:
        /* <DEDUP_REMOVED lines=35> */
.L_x_13049:
        /* <DEDUP_REMOVED lines=19> */
.L_x_13052:
[----:B-1----:R-:W-:Y:S02]  /*88a0*/  IMAD R16, R16, UR5, R11 ;  /* 0x0000000510107c24 */ /* 0x002fe4000f8e020b */
[----:B------:R-:W-:Y:S02]  /*88b0*/  IMAD R11, R13, R4, RZ ;  /* 0x000000040d0b7224 */ /* 0x000fe400078e02ff */
[----:B0-----:R-:W-:Y:S01]  /*88c0*/  IMAD.MOV.U32 R2, RZ, RZ, RZ ;  /* 0x000000ffff027224 */ /* 0x001fe200078e00ff */
[----:B------:R-:W-:Y:S01]  /*88d0*/  IADD3 R17, -R16, UR6, RZ ;  /* 0x0000000610117c10 */ /* 0x000fe2000fffe1ff */
[----:B------:R-:W-:Y:S01]  /*88e0*/  IMAD.MOV.U32 R5, RZ, RZ, R8 ;  /* 0x000000ffff057224 */ /* 0x000fe200078e0008 */
[----:B------:R-:W-:Y:S01]  /*88f0*/  IABS R8, R0 ;  /* 0x0000000000087213 */ /* 0x000fe20000000000 */
[----:B------:R-:W-:Y:S01]  /*8900*/  IMAD.HI.U32 R2, R3, R11, R2 ;  /* 0x0000000b03027227 */ /* 0x000fe200078e0002 */
[----:B------:R-:W-:Y:S01]  /*8910*/  IABS R3, R17 ;  /* 0x0000001100037213 */ /* 0x000fe20000000000 */
[----:B------:R-:W0:Y:S02]  /*8920*/  I2F.RP R6, R5 ;  /* 0x0000000500067306 */ /* 0x000e240000209400 */
[----:B------:R-:W-:-:S02]  /*8930*/  IMAD.MOV R8, RZ, RZ, -R8 ;  /* 0x000000ffff087224 */ /* 0x000fc400078e0a08 */
[----:B------:R-:W-:-:S04]  /*8940*/  IMAD.HI.U32 R2, R2, R3, RZ ;  /* 0x0000000302027227 */ /* 0x000fc800078e00ff */
[----:B------:R-:W-:Y:S02]  /*8950*/  IMAD R3, R2, R8, R3 ;  /* 0x0000000802037224 */ /* 0x000fe400078e0203 */
[----:B------:R-:W-:-:S03]  /*8960*/  VIADD R19, R19, UR4 ;  /* 0x0000000413137c36 */ /* 0x000fc60008000000 */
[----:B------:R-:W-:Y:S01]  /*8970*/  ISETP.GT.U32.AND P1, PT, R4, R3, PT ;  /* 0x000000030400720c */ /* 0x000fe20003f24070 */
[----:B0-----:R-:W0:-:S12]  /*8980*/  MUFU.RCP R6, R6 ;  /* 0x0000000600067308 */ /* 0x001e180000001000 */
[----:B------:R-:W-:Y:S01]  /*8990*/  @!P1 IMAD.IADD R3, R3, 0x1, -R4 ;  /* 0x0000000103039824 */ /* 0x000fe200078e0a04 */
[----:B------:R-:W-:Y:S02]  /*89a0*/  @!P1 IADD3 R2, R2, 0x1, RZ ;  /* 0x0000000102029810 */ /* 0x000fe40007ffe0ff */
[----:B------:R-:W-:Y:S02]  /*89b0*/  ISETP.NE.AND P1, PT, R0, RZ, PT ;  /* 0x000000ff0000720c */ /* 0x000fe40003f25270 */
[----:B------:R-:W-:Y:S01]  /*89c0*/  ISETP.GE.U32.AND P0, PT, R3, R4, PT ;  /* 0x000000040300720c */ /* 0x000fe20003f06070 */
[----:B0-----:R-:W-:Y:S01]  /*89d0*/  VIADD R8, R6, 0xffffffe ;  /* 0x0ffffffe06087836 */ /* 0x001fe20000000000 */
[----:B------:R-:W-:-:S03]  /*89e0*/  LOP3.LUT R4, R17, R0, RZ, 0x3c, !PT ;  /* 0x0000000011047212 */ /* 0x000fc600078e3cff */
[----:B------:R0:W1:Y:S01]  /*89f0*/  F2I.FTZ.U32.TRUNC.NTZ R3, R8 ;  /* 0x0000000800037305 */ /* 0x000062000021f000 */
[----:B------:R-:W-:-:S07]  /*8a00*/  ISETP.GE.AND P2, PT, R4, RZ, PT ;  /* 0x000000ff0400720c */ /* 0x000fce0003f46270 */
[----:B------:R-:W-:Y:S01]  /*8a10*/  @P0 VIADD R2, R2, 0x1 ;  /* 0x0000000102020836 */ /* 0x000fe20000000000 */
[----:B0-----:R-:W-:-:S03]  /*8a20*/  IABS R8, R9 ;  /* 0x0000000900087213 */ /* 0x001fc60000000000 */
[----:B------:R-:W-:Y:S02]  /*8a30*/  IMAD.MOV.U32 R6, RZ, RZ, R2 ;  /* 0x000000ffff067224 */ /* 0x000fe400078e0002 */
        /* <DEDUP_REMOVED lines=25> */
[C---:B------:R-:W-:Y:S02]  /*8bd0*/  IMAD R18, R9.reuse, R18, R6 ;  /* 0x0000001209127224 */ /* 0x040fe400078e0206 */
[----:B------:R-:W-:-:S04]  /*8be0*/  IMAD R9, R9, 0x1000000, R2 ;  /* 0x0100000009097824 */ /* 0x000fc800078e0202 */
[----:B------:R-:W-:Y:S01]  /*8bf0*/  IMAD R18, R18, 0x10000, R9 ;  /* 0x0001000012127824 */ /* 0x000fe200078e0209 */
[----:B------:R-:W-:Y:S06]  /*8c00*/  BRA `(.L_x_13053) ;  /* 0x0000000000147947 */ /* 0x000fec0003800000 */
.L_x_13050:
[----:B------:R-:W-:Y:S01]  /*8c10*/  ULDC UR4, c[0x0][0xc3c] ;  /* 0x00030f0000047ab9 */ /* 0x000fe20000000800 */
[----:B------:R-:W-:Y:S02]  /*8c20*/  IMAD.MOV.U32 R17, RZ, RZ, RZ ;  /* 0x000000ffff117224 */ /* 0x000fe400078e00ff */
[----:B------:R-:W-:Y:S02]  /*8c30*/  IMAD.U32 R16, RZ, RZ, UR6 ;  /* 0x00000006ff107e24 */ /* 0x000fe4000f8e00ff */
[----:B------:R-:W-:Y:S02]  /*8c40*/  IMAD.MOV.U32 R18, RZ, RZ, RZ ;  /* 0x000000ffff127224 */ /* 0x000fe400078e00ff */
[----:B------:R-:W-:-:S07]  /*8c50*/  IMAD.U32 R19, RZ, RZ, UR4 ;  /* 0x00000004ff137e24 */ /* 0x000fce000f8e00ff */
.L_x_13053:
[----:B------:R-:W-:-:S13]  /*8c60*/  ISETP.NE.AND P0, PT, R7, RZ, PT ;  /* 0x000000ff0700720c */ /* 0x000fda0003f05270 */
[----:B------:R-:W0:Y:S01]  /*8c70*/  @!P0 S2R R3, SR_CgaCtaId ;  /* 0x0000000000038919 */ /* 0x000e220000008800 */
[----:B------:R-:W-:-:S04]  /*8c80*/  @!P0 MOV R0, 0x400 ;  /* 0x0000040000008802 */ /* 0x000fc80000000f00 */
[----:B0-----:R-:W-:-:S05]  /*8c90*/  @!P0 LEA R0, R3, R0, 0x18 ;  /* 0x0000000003008211 */ /* 0x001fca00078ec0ff */
[----:B------:R0:W-:Y:S01]  /*8ca0*/  @!P0 STS.128 [R0+0x168d0], R16 ;  /* 0x0168d01000008388 */ /* 0x0001e20000000c00 */
[----:B------:R-:W-:Y:S06]  /*8cb0*/  BAR.ARV 0x5, 0x200 ;  /* 0x0148000000007b1d */ /* 0x000fec0000002000 */
.L_x_13048:
[----:B------:R2:W-:Y:S01]  /*8cc0*/  STL [R1+0x3c], RZ ;  /* 0x00003cff01007387 */ /* 0x0005e20000100800 */
[----:B------:R-:W-:Y:S01]  /*8cd0*/  ULDC UR4, c[0x0][0xc3c] ;  /* 0x00030f0000047ab9 */ /* 0x000fe20000000800 */
[----:B------:R-:W-:Y:S01]  /*8ce0*/  MOV R27, 0x1 ;  /* 0x00000001001b7802 */ /* 0x000fe20000000f00 */
[----:B------:R-:W-:Y:S01]  /*8cf0*/  IMAD.MOV.U32 R25, RZ, RZ, RZ ;  /* 0x000000ffff197224 */ /* 0x000fe200078e00ff */
[----:B-1----:R-:W-:-:S13]  /*8d00*/  ISETP.GE.AND P0, PT, R19, UR4, PT ;  /* 0x0000000413007c0c */ /* 0x002fda000bf06270 */
[----:B--2---:R-:W-:Y:S05]  /*8d10*/  @P0 BRA `(.L_x_13054) ;  /* 0x0000004c00a00947 */ /* 0x004fea0003800000 */
[----:B------:R-:W2:Y:S01]  /*8d20*/  LDL R5, [R1+0x28] ;  /* 0x0000280001057983 */ /* 0x000ea20000100800 */
[----:B------:R-:W1:Y:S01]  /*8d30*/  S2R R3, SR_TID.X ;  /* 0x0000000000037919 */ /* 0x000e620000002100 */
[----:B------:R-:W3:Y:S01]  /*8d40*/  S2UR UR5, SR_CgaCtaId ;  /* 0x00000000000579c3 */ /* 0x000ee20000008800 */
[----:B------:R-:W-:Y:S01]  /*8d50*/  UMOV UR4, 0x400 ;  /* 0x0000040000047882 */ /* 0x000fe20000000000 */
[C---:B-1----:R-:W-:Y:S01]  /*8d60*/  IMAD.SHL.U32 R28, R3.reuse, 0x8, RZ ;  /* 0x00000008031c7824 */ /* 0x042fe200078e00ff */
[C---:B------:R-:W-:Y:S01]  /*8d70*/  LOP3.LUT R4, R3.reuse, 0x7f, RZ, 0xc0, !PT ;  /* 0x0000007f03047812 */ /* 0x040fe200078ec0ff */
[----:B0-----:R-:W-:-:S03]  /*8d80*/  IMAD.SHL.U32 R2, R3, 0x10, RZ ;  /* 0x0000001003027824 */ /* 0x001fc600078e00ff */
[----:B------:R-:W-:Y:S01]  /*8d90*/  LOP3.LUT R0, R28, 0x1f8, RZ, 0xc0, !PT ;  /* 0x000001f81c007812 */ /* 0x000fe200078ec0ff */
[----:B---3--:R-:W-:-:S03]  /*8da0*/  ULEA UR4, UR5, UR4, 0x18 ;  /* 0x0000000405047291 */ /* 0x008fc6000f8ec03f */
[----:B------:R-:W-:-:S03]  /*8db0*/  LOP3.LUT R3, R0, 0x38, R3, 0x78, !PT ;  /* 0x0000003800037812 */ /* 0x000fc600078e7803 */
[----:B------:R-:W-:Y:S01]  /*8dc0*/  IMAD.U32 R22, RZ, RZ, UR4 ;  /* 0x00000004ff167e24 */ /* 0x000fe2000f8e00ff */
[----:B------:R-:W-:Y:S02]  /*8dd0*/  LOP3.LUT R2, R2, 0x70, RZ, 0xc0, !PT ;  /* 0x0000007002027812 */ /* 0x000fe400078ec0ff */
[----:B------:R-:W-:Y:S01]  /*8de0*/  SHF.R.U32.HI R4, RZ, 0x3, R4 ;  /* 0x00000003ff047819 */ /* 0x000fe20000011604 */
[----:B------:R-:W-:Y:S01]  /*8df0*/  BSSY B8, `(.L_x_13054) ;  /* 0x00004da000087945 */ /* 0x000fe20003800000 */
[----:B------:R-:W-:Y:S02]  /*8e00*/  IMAD.MOV.U32 R27, RZ, RZ, 0x1 ;  /* 0x00000001ff1b7424 */ /* 0x000fe400078e00ff */
[----:B------:R-:W-:Y:S01]  /*8e10*/  IMAD.MOV.U32 R25, RZ, RZ, RZ ;  /* 0x000000ffff197224 */ /* 0x000fe200078e00ff */
[----:B------:R-:W-:Y:S01]  /*8e20*/  LOP3.LUT R2, R4, R2, RZ, 0xfc, !PT ;  /* 0x0000000204027212 */ /* 0x000fe200078efcff */
[----:B------:R-:W-:Y:S01]  /*8e30*/  ULDC UR38, c[0x0][0xc] ;  /* 0x0000030000267ab9 */ /* 0x000fe20000000800 */
[----:B--2---:R-:W-:-:S05]  /*8e40*/  LOP3.LUT R0, R5, 0x2, RZ, 0xfc, !PT ;  /* 0x0000000205007812 */ /* 0x004fca00078efcff */
[----:B------:R0:W-:Y:S02]  /*8e50*/  STL [R1+0x48], R0 ;  /* 0x0000480001007387 */ /* 0x0001e40000100800 */
[----:B0-----:R-:W-:Y:S02]  /*8e60*/  LOP3.LUT R0, R3, 0x200, R28, 0xf8, !PT ;  /* 0x0000020003007812 */ /* 0x001fe400078ef81c */
[----:B------:R0:W-:Y:S03]  /*8e70*/  STL [R1+0x3c], RZ ;  /* 0x00003cff01007387 */ /* 0x0001e60000100800 */
[----:B------:R-:W-:-:S05]  /*8e80*/  IMAD R0, R0, 0x2, R22 ;  /* 0x0000000200007824 */ /* 0x000fca00078e0216 */
[----:B------:R0:W-:Y:S01]  /*8e90*/  STL [R1+0x1c], R0 ;  /* 0x00001c0001007387 */ /* 0x0001e20000100800 */
[----:B------:R-:W-:-:S07]  /*8ea0*/  LOP3.LUT R28, R28, 0x38, RZ, 0xc0, !PT ;  /* 0x000000381c1c7812 */ /* 0x000fce00078ec0ff */
.L_x_13115:
[----:B------:R-:W1:Y:S01]  /*8eb0*/  LDC.64 R2, c[0x0][0xc88] ;  /* 0x00032200ff027b82 */ /* 0x000e620000000a00 */
[----:B0-2---:R-:W2:Y:S01]  /*8ec0*/  LDL.LU R0, [R1+0x4] ;  /* 0x0000040001007983 */ /* 0x005ea20000300800 */
[----:B-1----:R-:W-:-:S05]  /*8ed0*/  IMAD.WIDE R2, R19, 0x4, R2 ;  /* 0x0000000413027825 */ /* 0x002fca00078e0202 */
[----:B------:R-:W3:Y:S01]  /*8ee0*/  LDG.E R29, desc[UR36][R2.64] ;  /* 0x00000024021d7981 */ /* 0x000ee2000c1e1900 */
[----:B------:R-:W-:Y:S05]  /*8ef0*/  YIELD ;  /* 0x0000000000007946 */ /* 0x000fea0003800000 */
[----:B------:R-:W-:Y:S01]  /*8f00*/  ULDC.64 UR4, c[0x0][0xa28] ;  /* 0x00028a0000047ab9 */ /* 0x000fe20000000a00 */
[----:B------:R-:W-:Y:S01]  /*8f10*/  IMAD.MOV.U32 R6, RZ, RZ, RZ ;  /* 0x000000ffff067224 */ /* 0x000fe200078e00ff */
[----:B------:R-:W-:Y:S01]  /*8f20*/  ISETP.NE.U32.AND P0, PT, RZ, UR4, PT ;  /* 0x00000004ff007c0c */ /* 0x000fe2000bf05070 */
[----:B------:R-:W-:-:S03]  /*8f30*/  ULDC.64 UR6, c[0x0][0xa18] ;  /* 0x0002860000067ab9 */ /* 0x000fc60000000a00 */
[----:B------:R-:W-:Y:S02]  /*8f40*/  ISETP.NE.AND.EX P0, PT, RZ, UR5, PT, P0 ;  /* 0x00000005ff007c0c */ /* 0x000fe4000bf05300 */
[----:B--2---:R-:W-:Y:S02]  /*8f50*/  LOP3.LUT R0, R0, 0xfffffff7, RZ, 0xc0, !PT ;  /* 0xfffffff700007812 */ /* 0x004fe400078ec0ff */
[----:B---3--:R-:W-:-:S09]  /*8f60*/  SHF.R.S32.HI R4, RZ, 0x1f, R29 ;  /* 0x0000001fff047819 */ /* 0x008fd2000001141d */
[C---:B------:R-:W-:Y:S01]  /*8f70*/  @P0 LEA R2, P1, R29.reuse, UR4, 0x2 ;  /* 0x000000041d020c11 */ /* 0x040fe2000f8210ff */
[C---:B------:R-:W-:Y:S01]  /*8f80*/  IMAD.SHL.U32 R23, R29.reuse, 0x4, RZ ;  /* 0x000000041d177824 */ /* 0x040fe200078e00ff */
[C-C-:B------:R-:W-:Y:S01]  /*8f90*/  SHF.L.U64.HI R24, R29.reuse, 0x2, R4.reuse ;  /* 0x000000021d187819 */ /* 0x140fe20000010204 */
[----:B------:R0:W-:Y:S01]  /*8fa0*/  STL [R1+0x2c], R4 ;  /* 0x00002c0401007387 */ /* 0x0001e20000100800 */
[----:B------:R-:W-:Y:S01]  /*8fb0*/  @P0 LEA.HI.X R3, R29, UR5, R4, 0x2, P1 ;  /* 0x000000051d030c11 */ /* 0x000fe200088f1404 */
[----:B------:R-:W-:-:S04]  /*8fc0*/  ULDC.64 UR4, c[0x0][0xa00] ;  /* 0x0002800000047ab9 */ /* 0x000fc80000000a00 */
[----:B------:R1:W2:Y:S01]  /*8fd0*/  @P0 LDG.E R6, desc[UR36][R2.64] ;  /* 0x0000002402060981 */ /* 0x0002a2000c1e1900 */
[----:B------:R-:W-:-:S04]  /*8fe0*/  ISETP.NE.U32.AND P0, PT, RZ, UR4, PT ;  /* 0x00000004ff007c0c */ /* 0x000fc8000bf05070 */
[----:B------:R-:W-:Y:S02]  /*8ff0*/  ISETP.NE.AND.EX P2, PT, RZ, UR5, PT, P0 ;  /* 0x00000005ff007c0c */ /* 0x000fe4000bf45300 */
[----:B------:R-:W-:Y:S02]  /*9000*/  ISETP.NE.U32.AND P0, PT, RZ, UR6, PT ;  /* 0x00000006ff007c0c */ /* 0x000fe4000bf05070 */
[----:B-1----:R-:W-:Y:S02]  /*9010*/  IADD3 R2, P1, R23, UR4, RZ ;  /* 0x0000000417027c10 */ /* 0x002fe4000ff3e0ff */
[----:B------:R-:W-:Y:S02]  /*9020*/  ISETP.NE.AND.EX P0, PT, RZ, UR7, PT, P0 ;  /* 0x00000007ff007c0c */ /* 0x000fe4000bf05300 */
[----:B------:R-:W-:Y:S01]  /*9030*/  IADD3.X R3, R24, UR5, RZ, P1, !PT ;  /* 0x0000000518037c10 */ /* 0x000fe20008ffe4ff */
[----:B------:R-:W-:-:S04]  /*9040*/  ULDC.64 UR4, c[0x0][0x418] ;  /* 0x0001060000047ab9 */ /* 0x000fc80000000a00 */
[----:B------:R-:W-:-:S05]  /*9050*/  @P2 LOP3.LUT R0, R0, 0x8, RZ, 0xfc, !PT ;  /* 0x0000000800002812 */ /* 0x000fca00078efcff */
[----:B------:R1:W-:Y:S01]  /*9060*/  STL [R1+0x4], R0 ;  /* 0x0000040001007387 */ /* 0x0003e20000100800 */
[----:B0-----:R-:W-:-:S04]  /*9070*/  @P0 IADD3 R4, P1, R23, UR6, RZ ;  /* 0x0000000617040c10 */ /* 0x001fc8000ff3e0ff */
[----:B------:R-:W-:Y:S01]  /*9080*/  @P0 IADD3.X R5, R24, UR7, RZ, P1, !PT ;  /* 0x0000000718050c10 */ /* 0x000fe20008ffe4ff */
[----:B-1----:R-:W-:-:S04]  /*9090*/  IMAD.MOV.U32 R0, RZ, RZ, RZ ;  /* 0x000000ffff007224 */ /* 0x002fc800078e00ff */
[----:B------:R-:W3:Y:S04]  /*90a0*/  @P0 LDG.E R4, desc[UR36][R4.64] ;  /* 0x0000002404040981 */ /* 0x000ee8000c1e1900 */
[----:B------:R-:W4:Y:S01]  /*90b0*/  @P2 LDG.E R0, desc[UR36][R2.64] ;  /* 0x0000002402002981 */ /* 0x000f22000c1e1900 */
[----:B------:R-:W-:-:S03]  /*90c0*/  UISETP.NE.U32.AND UP0, UPT, UR4, URZ, UPT ;  /* 0x0000003f0400728c */ /* 0x000fc6000bf05070 */
[----:B------:R-:W-:Y:S01]  /*90d0*/  ULDC UR4, c[0x0][0x424] ;  /* 0x0001090000047ab9 */ /* 0x000fe20000000800 */
[----:B------:R-:W-:-:S03]  /*90e0*/  UISETP.NE.AND.EX UP0, UPT, UR5, URZ, UPT, UP0 ;  /* 0x0000003f0500728c */ /* 0x000fc6000bf05300 */
[----:B------:R-:W-:Y:S01]  /*90f0*/  ULDC UR5, c[0x0][0x2f0] ;  /* 0x0000bc0000057ab9 */ /* 0x000fe20000000800 */
[----:B------:R-:W-:-:S04]  /*9100*/  USEL UR4, UR4, 0x1, UP0 ;  /* 0x0000000104047887 */ /* 0x000fc80008000000 */
[----:B------:R-:W-:Y:S01]  /*9110*/  UIMAD UR4, UR4, UR5, URZ ;  /* 0x00000005040472a4 */ /* 0x000fe2000f8e023f */
[----:B----4-:R0:W-:Y:S04]  /*9120*/  STL [R1+0x20], R0 ;  /* 0x0000200001007387 */ /* 0x0101e80000100800 */
[----:B--2---:R1:W-:Y:S04]  /*9130*/  STL [R1+0x14], R6 ;  /* 0x0000140601007387 */ /* 0x0043e80000100800 */
[----:B---3--:R1:W-:Y:S01]  /*9140*/  @P0 STL [R1+0x30], R4 ;  /* 0x0000300401000387 */ /* 0x0083e20000100800 */
[----:B0-----:R-:W-:Y:S01]  /*9150*/  MOV R0, UR4 ;  /* 0x0000000400007c02 */ /* 0x001fe20008000f00 */
[----:B------:R-:W-:Y:S06]  /*9160*/  @P0 BRA `(.L_x_13055) ;  /* 0x0000000000200947 */ /* 0x000fec0003800000 */
        /* <DEDUP_REMOVED lines=8> */
.L_x_13055:
[----:B01----:R-:W-:Y:S01]  /*91f0*/  IMAD.MOV.U32 R4, RZ, RZ, R29 ;  /* 0x000000ffff047224 */ /* 0x003fe200078e001d */
[----:B------:R-:W-:Y:S02]  /*9200*/  ULDC.64 UR4, c[0x0][0xa20] ;  /* 0x0002880000047ab9 */ /* 0x000fe40000000a00 */
[----:B------:R-:W-:Y:S02]  /*9210*/  ISETP.NE.U32.AND P0, PT, RZ, UR4, PT ;  /* 0x00000004ff007c0c */ /* 0x000fe4000bf05070 */
[----:B------:R0:W-:Y:S02]  /*9220*/  STL [R1], R4 ;  /* 0x0000000401007387 */ /* 0x0001e40000100800 */
[----:B------:R-:W-:-:S13]  /*9230*/  ISETP.NE.AND.EX P0, PT, RZ, UR5, PT, P0 ;  /* 0x00000005ff007c0c */ /* 0x000fda000bf05300 */
[----:B0-----:R-:W-:Y:S05]  /*9240*/  @!P0 BRA `(.L_x_13056) ;  /* 0x0000000000108947 */ /* 0x001fea0003800000 */
[----:B--2---:R-:W-:-:S04]  /*9250*/  IADD3 R2, P0, R23, UR4, RZ ;  /* 0x0000000417027c10 */ /* 0x004fc8000ff1e0ff */
[----:B------:R-:W-:-:S05]  /*9260*/  IADD3.X R3, R24, UR5, RZ, P0, !PT ;  /* 0x0000000518037c10 */ /* 0x000fca00087fe4ff */
[----:B------:R0:W5:Y:S01]  /*9270*/  LDG.E R0, desc[UR36][R2.64] ;  /* 0x0000002402007981 */ /* 0x000162000c1e1900 */
[----:B------:R-:W-:Y:S05]  /*9280*/  BRA `(.L_x_13057) ;  /* 0x0000000000247947 */ /* 0x000fea0003800000 */
.L_x_13056:
        /* <DEDUP_REMOVED lines=9> */
.L_x_13057:
        /* <DEDUP_REMOVED lines=43> */
.L_x_13059:
[----:B------:R-:W-:Y:S05]  /*95d0*/  BSYNC B0 ;  /* 0x0000000000007941 */ /* 0x000fea0003800000 */
.L_x_13058:
        /* <DEDUP_REMOVED lines=25> */
.L_x_13061:
        /* <DEDUP_REMOVED lines=20> */
.L_x_13064:
[----:B------:R-:W-:Y:S05]  /*98b0*/  BSYNC B6 ;  /* 0x0000000000067941 */ /* 0x000fea0003800000 */
.L_x_13063:
        /* <DEDUP_REMOVED lines=20> */
.L_x_13067:
        /* <DEDUP_REMOVED lines=15> */
.L_x_13066:
[----:B------:R-:W-:Y:S05]  /*9af0*/  BSYNC B6 ;  /* 0x0000000000067941 */ /* 0x000fea0003800000 */
.L_x_13065:
[----:B------:R-:W2:Y:S01]  /*9b00*/  LDL R21, [R1] ;  /* 0x0000000001157983 */ /* 0x000ea20000100800 */
[----:B------:R-:W-:Y:S01]  /*9b10*/  ULDC.64 UR4, c[0x0][0x9f8] ;  /* 0x00027e0000047ab9 */ /* 0x000fe20000000a00 */
[----:B------:R-:W0:Y:S01]  /*9b20*/  LDC R6, c[0x0][0x430] ;  /* 0x00010c00ff067b82 */ /* 0x000e220000000800 */
[----:B------:R-:W-:Y:S01]  /*9b30*/  ISETP.NE.U32.AND P0, PT, RZ, UR4, PT ;  /* 0x00000004ff007c0c */ /* 0x000fe2000bf05070 */
[----:B------:R-:W3:Y:S03]  /*9b40*/  LDL R26, [R1+0x34] ;  /* 0x00003400011a7983 */ /* 0x000ee60000100800 */
[----:B------:R-:W-:Y:S01]  /*9b50*/  ISETP.NE.AND.EX P0, PT, RZ, UR5, PT, P0 ;  /* 0x00000005ff007c0c */ /* 0x000fe2000bf05300 */
[----:B------:R-:W4:Y:S04]  /*9b60*/  LDL R5, [R1+0xc] ;  /* 0x00000c0001057983 */ /* 0x000f280000100800 */
[----:B------:R-:W4:Y:S01]  /*9b70*/  LDL R4, [R1+0x14] ;  /* 0x0000140001047983 */ /* 0x000f220000100800 */
[----:B------:R-:W1:Y:S07]  /*9b80*/  S2R R7, SR_TID.X ;  /* 0x0000000000077919 */ /* 0x000e6e0000002100 */
[----:B------:R-:W-:Y:S01]  /*9b90*/  @P0 IADD3 R2, P1, R23, UR4, RZ ;  /* 0x0000000417020c10 */ /* 0x000fe2000ff3e0ff */
[----:B------:R-:W1:Y:S03]  /*9ba0*/  S2R R0, SR_TID.X ;  /* 0x0000000000007919 */ /* 0x000e660000002100 */
[----:B------:R-:W-:Y:S01]  /*9bb0*/  @P0 IADD3.X R3, R24, UR5, RZ, P1, !PT ;  /* 0x0000000518030c10 */ /* 0x000fe20008ffe4ff */
[----:B------:R-:W4:Y:S01]  /*9bc0*/  LDL.LU R20, [R1+0x4] ;  /* 0x0000040001147983 */ /* 0x000f220000300800 */
[----:B0-----:R-:W-:-:S03]  /*9bd0*/  ISETP.NE.AND P2, PT, R6, 0x1, PT ;  /* 0x000000010600780c */ /* 0x001fc60003f45270 */
[----:B------:R-:W4:Y:S04]  /*9be0*/  LDL R9, [R1+0x48] ;  /* 0x0000480001097983 */ /* 0x000f280000100800 */
[----:B--2---:R0:W2:Y:S01]  /*9bf0*/  @P0 LDG.E R21, desc[UR36][R2.64] ;  /* 0x0000002402150981 */ /* 0x0040a2000c1e1900 */
[----:B-1----:R-:W-:Y:S01]  /*9c00*/  IMAD.SHL.U32 R7, R7, 0x10, RZ ;  /* 0x0000001007077824 */ /* 0x002fe200078e00ff */
[----:B------:R-:W-:Y:S01]  /*9c10*/  LOP3.LUT R0, R0, 0x7f, RZ, 0xc0, !PT ;  /* 0x0000007f00007812 */ /* 0x000fe200078ec0ff */
[----:B---3--:R-:W-:-:S03]  /*9c20*/  VIADD R26, R26, 0xffffffff ;  /* 0xffffffff1a1a7836 */ /* 0x008fc60000000000 */
[----:B0-----:R-:W0:Y:S01]  /*9c30*/  @P2 LDC R3, c[0x0][0x434] ;  /* 0x00010d00ff032b82 */ /* 0x001e220000000800 */
[----:B------:R-:W-:Y:S01]  /*9c40*/  IMAD.SHL.U32 R8, R26, 0x80, RZ ;  /* 0x000000801a087824 */ /* 0x000fe200078e00ff */
[----:B------:R-:W-:Y:S02]  /*9c50*/  SHF.R.U32.HI R0, RZ, 0x3, R0 ;  /* 0x00000003ff007819 */ /* 0x000fe40000011600 */
[----:B------:R-:W-:-:S04]  /*9c60*/  LOP3.LUT R7, R7, 0x70, RZ, 0xc0, !PT ;  /* 0x0000007007077812 */ /* 0x000fc800078ec0ff */
[----:B------:R-:W1:Y:S01]  /*9c70*/  @P2 LDC R2, c[0x0][0x438] ;  /* 0x00010e00ff022b82 */ /* 0x000e620000000800 */
[----:B------:R-:W-:Y:S01]  /*9c80*/  LOP3.LUT R0, R8, R0, R7, 0xfe, !PT ;  /* 0x0000000008007212 */ /* 0x000fe200078efe07 */
[----:B--2---:R-:W-:Y:S03]  /*9c90*/  @P0 STL [R1], R21 ;  /* 0x0000001501000387 */ /* 0x004fe60000100800 */
[C---:B----4-:R-:W-:Y:S01]  /*9ca0*/  ISETP.GE.AND P0, PT, R0.reuse, R5, PT ;  /* 0x000000050000720c */ /* 0x050fe20003f06270 */
[----:B------:R-:W-:-:S04]  /*9cb0*/  IMAD.IADD R0, R0, 0x1, R4 ;  /* 0x0000000100007824 */ /* 0x000fc800078e0204 */
[----:B0-----:R-:W-:-:S04]  /*9cc0*/  @P2 IMAD.HI.U32 R3, R0, R3, RZ ;  /* 0x0000000300032227 */ /* 0x001fc800078e00ff */
[----:B------:R-:W-:Y:S01]  /*9cd0*/  IMAD.MOV.U32 R4, RZ, RZ, R0 ;  /* 0x000000ffff047224 */ /* 0x000fe200078e0000 */
[----:B-1----:R-:W-:-:S03]  /*9ce0*/  @P2 SHF.R.U32.HI R4, RZ, R2, R3 ;  /* 0x00000002ff042219 */ /* 0x002fc60000011603 */
[----:B------:R-:W0:Y:S02]  /*9cf0*/  @!P0 LDC.64 R2, c[0x0][0x428] ;  /* 0x00010a00ff028b82 */ /* 0x000e240000000a00 */
[----:B------:R-:W-:-:S04]  /*9d00*/  IMAD.MOV R5, RZ, RZ, -R4 ;  /* 0x000000ffff057224 */ /* 0x000fc800078e0a04 */
[----:B------:R-:W-:Y:S01]  /*9d10*/  IMAD R0, R6, R5, R0 ;  /* 0x0000000506007224 */ /* 0x000fe200078e0200 */
[----:B------:R-:W-:Y:S02]  /*9d20*/  SHF.R.S32.HI R6, RZ, 0x1f, R21 ;  /* 0x0000001fff067819 */ /* 0x000fe40000011415 */
[----:B------:R-:W-:-:S03]  /*9d30*/  @!P0 SHF.R.S32.HI R5, RZ, 0x1f, R4 ;  /* 0x0000001fff058819 */ /* 0x000fc60000011404 */
[-C--:B0-----:R-:W-:Y:S02]  /*9d40*/  @!P0 IMAD R7, R6, R2.reuse, RZ ;  /* 0x0000000206078224 */ /* 0x081fe400078e02ff */
[----:B------:R-:W-:-:S04]  /*9d50*/  @!P0 IMAD.WIDE.U32 R4, R21, R2, R4 ;  /* 0x0000000215048225 */ /* 0x000fc800078e0004 */
[----:B------:R-:W-:Y:S02]  /*9d60*/  @!P0 IMAD R7, R21, R3, R7 ;  /* 0x0000000315078224 */ /* 0x000fe400078e0207 */
[----:B------:R-:W0:Y:S01]  /*9d70*/  @!P0 LDC.64 R2, c[0x0][0x418] ;  /* 0x00010600ff028b82 */ /* 0x000e220000000a00 */
[----:B------:R0:W-:Y:S01]  /*9d80*/  STL [R1+0x18], R6 ;  /* 0x0000180601007387 */ /* 0x0001e20000100800 */
[----:B------:R-:W-:Y:S01]  /*9d90*/  @!P0 IMAD.IADD R7, R5, 0x1, R7 ;  /* 0x0000000105078824 */ /* 0x000fe200078e0207 */
[----:B0-----:R-:W-:Y:S01]  /*9da0*/  @!P0 LEA R6, P1, R4, R2, 0x2 ;  /* 0x0000000204068211 */ /* 0x001fe200078210ff */
[----:B------:R-:W-:-:S03]  /*9db0*/  IMAD.MOV.U32 R2, RZ, RZ, RZ ;  /* 0x000000ffff027224 */ /* 0x000fc600078e00ff */
[----:B------:R-:W-:-:S05]  /*9dc0*/  @!P0 LEA.HI.X R7, R4, R3, R7, 0x2, P1 ;  /* 0x0000000304078211 */ /* 0x000fca00008f1407 */
[----:B------:R0:W5:Y:S01]  /*9dd0*/  @!P0 LDG.E R2, desc[UR36][R6.64] ;  /* 0x0000002406028981 */ /* 0x000162000c1e1900 */
[----:B------:R-:W-:-:S04]  /*9de0*/  LOP3.LUT R20, R20, 0xfffffffb, RZ, 0xc0, !PT ;  /* 0xfffffffb14147812 */ /* 0x000fc800078ec0ff */
[----:B------:R-:W-:Y:S02]  /*9df0*/  @P2 LOP3.LUT R20, R20, 0x4, RZ, 0xfc, !PT ;  /* 0x0000000414142812 */ /* 0x000fe400078efcff */
[----:B------:R-:W-:Y:S02]  /*9e00*/  ISETP.NE.AND P2, PT, R9, 0x3, PT ;  /* 0x000000030900780c */ /* 0x000fe40003f45270 */
[----:B------:R-:W-:-:S11]  /*9e10*/  LOP3.LUT R20, R20, 0xfffffffd, RZ, 0xc0, !PT ;  /* 0xfffffffd14147812 */ /* 0x000fd600078ec0ff */
[----:B------:R-:W-:-:S05]  /*9e20*/  @P2 LOP3.LUT R20, R20, 0x2, RZ, 0xfc, !PT ;  /* 0x0000000214142812 */ /* 0x000fca00078efcff */
[----:B------:R0:W-:Y:S01]  /*9e30*/  STL [R1+0x4], R20 ;  /* 0x0000041401007387 */ /* 0x0001e20000100800 */
[----:B------:R-:W-:-:S03]  /*9e40*/  UMOV UR4, 0xffffffff ;  /* 0xffffffff00047882 */ /* 0x000fc60000000000 */
[----:B------:R-:W-:Y:S05]  /*9e50*/  BRA.DIV UR4, `(.L_x_13068) ;  /* 0x0000004204ac7947 */ /* 0x000fea000b800000 */
.L_x_13132:
[----:B------:R-:W-:Y:S01]  /*9e60*/  LOP3.LUT R24, R18, 0xffff, RZ, 0xc0, !PT ;  /* 0x0000ffff12187812 */ /* 0x000fe200078ec0ff */
[----:B------:R-:W-:Y:S06]  /*9e70*/  @!P2 BRA `(.L_x_13069) ;  /* 0x000000000004a947 */ /* 0x000fec0003800000 */
[----:B------:R-:W-:Y:S01]  /*9e80*/  BPT.TRAP 0x1 ;  /* 0x000000040000795c */ /* 0x000fe20000300000 */
.L_x_13069:
[----:B0-----:R-:W-:Y:S01]  /*9e90*/  SHF.R.S32.HI R6, RZ, 0x1f, R0 ;  /* 0x0000001fff067819 */ /* 0x001fe20000011400 */
        /* <DEDUP_REMOVED lines=22> */
.L_x_13133:
[----:B------:R-:W-:Y:S05]  /*a000*/  BSYNC B0 ;  /* 0x0000000000007941 */ /* 0x000fea0003800000 */
.L_x_13070:
[----:B------:R-:W2:Y:S01]  /*a010*/  LDL R11, [R1+0xc] ;  /* 0x00000c00010b7983 */ /* 0x000ea20000100800 */
[----:B------:R-:W-:Y:S01]  /*a020*/  ULDC.64 UR4, c[0x0][0x300] ;  /* 0x0000c00000047ab9 */ /* 0x000fe20000000a00 */
[----:B------:R-:W-:Y:S02]  /*a030*/  ULDC.64 UR6, c[0x0][0x2e8] ;  /* 0x0000ba0000067ab9 */ /* 0x000fe40000000a00 */
[----:B------:R-:W3:Y:S01]  /*a040*/  LDL.LU R9, [R1+0x4] ;  /* 0x0000040001097983 */ /* 0x000ee20000300800 */
[----:B------:R-:W-:Y:S02]  /*a050*/  IMAD R6, R6, UR4, RZ ;  /* 0x0000000406067c24 */ /* 0x000fe4000f8e02ff */
[C---:B0-----:R-:W-:Y:S01]  /*a060*/  IMAD.WIDE.U32 R4, R0.reuse, UR4, RZ ;  /* 0x0000000400047c25 */ /* 0x041fe2000f8e00ff */
[----:B------:R-:W0:Y:S03]  /*a070*/  S2R R10, SR_TID.X ;  /* 0x00000000000a7919 */ /* 0x000e260000002100 */
[----:B------:R-:W-:Y:S01]  /*a080*/  IMAD R6, R0, UR5, R6 ;  /* 0x0000000500067c24 */ /* 0x000fe2000f8e0206 */
[----:B------:R-:W-:Y:S01]  /*a090*/  ULDC.64 UR4, c[0x0][0x310] ;  /* 0x0000c40000047ab9 */ /* 0x000fe20000000a00 */
[----:B------:R-:W1:Y:S01]  /*a0a0*/  S2R R12, SR_TID.X ;  /* 0x00000000000c7919 */ /* 0x000e620000002100 */
[----:B------:R-:W-:-:S02]  /*a0b0*/  IMAD R7, R7, UR4, RZ ;  /* 0x0000000407077c24 */ /* 0x000fc4000f8e02ff */
[----:B------:R-:W-:Y:S02]  /*a0c0*/  IMAD.IADD R5, R5, 0x1, R6 ;  /* 0x0000000105057824 */ /* 0x000fe400078e0206 */
[C---:B------:R-:W-:Y:S02]  /*a0d0*/  IMAD R7, R2.reuse, UR5, R7 ;  /* 0x0000000502077c24 */ /* 0x040fe4000f8e0207 */
[----:B------:R-:W-:Y:S01]  /*a0e0*/  IMAD.WIDE.U32 R4, R2, UR4, R4 ;  /* 0x0000000402047c25 */ /* 0x000fe2000f8e0004 */
[----:B------:R-:W-:-:S03]  /*a0f0*/  ULDC.64 UR4, c[0x0][0x308] ;  /* 0x0000c20000047ab9 */ /* 0x000fc60000000a00 */
[----:B------:R-:W-:Y:S02]  /*a100*/  IMAD.IADD R5, R5, 0x1, R7 ;  /* 0x0000000105057824 */ /* 0x000fe400078e0207 */
[----:B------:R-:W-:Y:S01]  /*a110*/  IMAD.WIDE.U32 R4, R24, UR4, R4 ;  /* 0x0000000418047c25 */ /* 0x000fe2000f8e0004 */
[----:B------:R-:W-:Y:S02]  /*a120*/  ULDC UR4, c[0x0][0x2f4] ;  /* 0x0000bd0000047ab9 */ /* 0x000fe40000000800 */
[----:B------:R-:W-:Y:S01]  /*a130*/  ISETP.GE.AND P2, PT, R28, UR4, PT ;  /* 0x000000041c007c0c */ /* 0x000fe2000bf46270 */
[----:B------:R-:W-:Y:S01]  /*a140*/  IMAD R2, R24, UR5, R5 ;  /* 0x0000000518027c24 */ /* 0x000fe2000f8e0205 */
[----:B------:R-:W-:Y:S01]  /*a150*/  LEA R0, P0, R4, UR6, 0x1 ;  /* 0x0000000604007c11 */ /* 0x000fe2000f8008ff */
[----:B------:R-:W-:-:S03]  /*a160*/  UMOV UR4, 0xffffffff ;  /* 0xffffffff00047882 */ /* 0x000fc60000000000 */
[----:B------:R-:W-:Y:S02]  /*a170*/  LEA.HI.X R2, R4, UR7, R2, 0x1, P0 ;  /* 0x0000000704027c11 */ /* 0x000fe400080f0c02 */
[----:B0-----:R-:W-:-:S04]  /*a180*/  LOP3.LUT R10, R10, 0x7f, RZ, 0xc0, !PT ;  /* 0x0000007f0a0a7812 */ /* 0x001fc800078ec0ff */
[----:B------:R-:W-:-:S04]  /*a190*/  SHF.R.U32.HI R10, RZ, 0x3, R10 ;  /* 0x00000003ff0a7819 */ /* 0x000fc8000001160a */
[----:B--2---:R-:W-:Y:S01]  /*a1a0*/  IADD3 R4, -R10, R11, -R8 ;  /* 0x0000000b0a047210 */ /* 0x004fe20007ffe908 */
[C---:B-1----:R-:W-:Y:S02]  /*a1b0*/  IMAD.SHL.U32 R10, R12.reuse, 0x8, RZ ;  /* 0x000000080c0a7824 */ /* 0x042fe400078e00ff */
[----:B------:R-:W-:Y:S01]  /*a1c0*/  IMAD.SHL.U32 R11, R12, 0x8, RZ ;  /* 0x000000080c0b7824 */ /* 0x000fe200078e00ff */
[----:B---3--:R-:W-:Y:S02]  /*a1d0*/  LOP3.LUT R9, R9, 0xfffffffe, RZ, 0xc0, !PT ;  /* 0xfffffffe09097812 */ /* 0x008fe400078ec0ff */
[----:B------:R-:W-:Y:S02]  /*a1e0*/  LOP3.LUT R10, R10, 0x1f8, RZ, 0xc0, !PT ;  /* 0x000001f80a0a7812 */ /* 0x000fe400078ec0ff */
[----:B------:R-:W-:Y:S02]  /*a1f0*/  @P2 LOP3.LUT R9, R9, 0x1, RZ, 0xfc, !PT ;  /* 0x0000000109092812 */ /* 0x000fe400078efcff */
[----:B------:R-:W-:-:S02]  /*a200*/  LOP3.LUT R10, R10, 0x38, R12, 0x78, !PT ;  /* 0x000000380a0a7812 */ /* 0x000fc400078e780c */
[----:B------:R-:W-:Y:S01]  /*a210*/  ISETP.GE.AND P0, PT, R4, 0x1, PT ;  /* 0x000000010400780c */ /* 0x000fe20003f06270 */
[----:B------:R0:W-:Y:S01]  /*a220*/  STL [R1+0x4], R9 ;  /* 0x0000040901007387 */ /* 0x0001e20000100800 */
[----:B------:R-:W-:-:S05]  /*a230*/  LOP3.LUT R10, R10, 0x200, R11, 0xf8, !PT ;  /* 0x000002000a0a7812 */ /* 0x000fca00078ef80b */
[----:B------:R-:W-:Y:S01]  /*a240*/  IMAD R5, R25, 0x2000, R10 ;  /* 0x0000200019057824 */ /* 0x000fe200078e020a */
[----:B------:R-:W-:Y:S06]  /*a250*/  BRA.DIV UR4, `(.L_x_13072) ;  /* 0x0000003e04f47947 */ /* 0x000fec000b800000 */
[----:B------:R-:W1:Y:S01]  /*a260*/  SHFL.IDX PT, R7, R0, RZ, 0x181f ;  /* 0x00181fff00077589 */ /* 0x000e6200000e0000 */
[----:B------:R-:W-:-:S03]  /*a270*/  @P0 IMAD R8, R5, 0x2, R22 ;  /* 0x0000000205080824 */ /* 0x000fc600078e0216 */
[----:B------:R-:W2:Y:S01]  /*a280*/  SHFL.IDX PT, R6, R2, RZ, 0x181f ;  /* 0x00181fff02067589 */ /* 0x000ea200000e0000 */
[----:B-1----:R-:W-:-:S05]  /*a290*/  @P0 LEA R7, P1, R28, R7, 0x1 ;  /* 0x000000071c070211 */ /* 0x002fca00078208ff */
[----:B--2---:R-:W-:Y:S01]  /*a2a0*/  @P0 IMAD.X R6, RZ, RZ, R6, P1 ;  /* 0x000000ffff060224 */ /* 0x004fe200008e0606 */
[----:B------:R-:W-:-:S04]  /*a2b0*/  ISETP.GE.AND P1, PT, R4, 0x11, PT ;  /* 0x000000110400780c */ /* 0x000fc80003f26270 */
[----:B------:R-:W-:-:S04]  /*a2c0*/  @P0 LOP3.LUT R7, R7, R6, RZ, 0x3c, !PT ;  /* 0x0000000607070212 */ /* 0x000fc800078e3cff */
[----:B------:R-:W-:-:S04]  /*a2d0*/  @P0 LOP3.LUT R6, R7, R6, RZ, 0x3c, !PT ;  /* 0x0000000607060212 */ /* 0x000fc800078e3cff */
[----:B------:R-:W-:-:S05]  /*a2e0*/  @P0 LOP3.LUT R7, R7, R6, RZ, 0x3c, !PT ;  /* 0x0000000607070212 */ /* 0x000fca00078e3cff */
[----:B------:R-:W-:Y:S01]  /*a2f0*/  @!PT LDS RZ, [RZ] ;  /* 0x00000000fffff984 */ /* 0x000fe20000000800 */
[----:B------:R1:W-:Y:S04]  /*a300*/  @P0 LDGSTS.E.BYPASS.LTC128B.128 [R8+0xe400], desc[UR36][R6.64], !P2 ;  /* 0x0e40000006080fae */ /* 0x0003e8000d101d64 */
[----:B-1----:R-:W1:Y:S01]  /*a310*/  SHFL.IDX PT, R7, R0, 0x1, 0x181f ;  /* 0x00381f0000077f89 */ /* 0x002e6200000e0000 */
[----:B------:R-:W-:-:S03]  /*a320*/  @P1 IMAD R8, R5, 0x2, R22 ;  /* 0x0000000205081824 */ /* 0x000fc600078e0216 */
[----:B------:R-:W2:Y:S01]  /*a330*/  SHFL.IDX PT, R6, R2, 0x1, 0x181f ;  /* 0x00381f0002067f89 */ /* 0x000ea200000e0000 */
[----:B-1----:R-:W-:-:S05]  /*a340*/  @P1 LEA R7, P0, R28, R7, 0x1 ;  /* 0x000000071c071211 */ /* 0x002fca00078008ff */
[----:B--2---:R-:W-:-:S05]  /*a350*/  @P1 IMAD.X R6, RZ, RZ, R6, P0 ;  /* 0x000000ffff061224 */ /* 0x004fca00000e0606 */
[----:B------:R-:W-:-:S04]  /*a360*/  @P1 LOP3.LUT R7, R7, R6, RZ, 0x3c, !PT ;  /* 0x0000000607071212 */ /* 0x000fc800078e3cff */
[----:B------:R-:W-:-:S04]  /*a370*/  @P1 LOP3.LUT R6, R7, R6, RZ, 0x3c, !PT ;  /* 0x0000000607061212 */ /* 0x000fc800078e3cff */
[----:B------:R-:W-:-:S05]  /*a380*/  @P1 LOP3.LUT R7, R7, R6, RZ, 0x3c, !PT ;  /* 0x0000000607071212 */ /* 0x000fca00078e3cff */
[----:B------:R1:W-:Y:S01]  /*a390*/  @P1 LDGSTS.E.BYPASS.LTC128B.128 [R8+0xec00], desc[UR36][R6.64], !P2 ;  /* 0x0ec0000006081fae */ /* 0x0003e2000d101d64 */
[----:B------:R-:W-:-:S03]  /*a3a0*/  ISETP.GE.AND P1, PT, R4, 0x21, PT ;  /* 0x000000210400780c */ /* 0x000fc60003f26270 */
[----:B-1----:R-:W1:Y:S10]  /*a3b0*/  SHFL.IDX PT, R7, R0, 0x2, 0x181f ;  /* 0x00581f0000077f89 */ /* 0x002e7400000e0000 */
[----:B------:R-:W-:Y:S01]  /*a3c0*/  @P1 IMAD R8, R5, 0x2, R22 ;  /* 0x0000000205081824 */ /* 0x000fe200078e0216 */
[----:B------:R-:W2:Y:S01]  /*a3d0*/  SHFL.IDX PT, R6, R2, 0x2, 0x181f ;  /* 0x00581f0002067f89 */ /* 0x000ea200000e0000 */
[----:B-1----:R-:W-:-:S04]  /*a3e0*/  @P1 LEA R7, P0, R28, R7, 0x1 ;  /* 0x000000071c071211 */ /* 0x002fc800078008ff */
[----:B--2---:R-:W-:-:S04]  /*a3f0*/  @P1 IADD3.X R6, RZ, R6, RZ, P0, !PT ;  /* 0x00000006ff061210 */ /* 0x004fc800007fe4ff */
        /* <DEDUP_REMOVED lines=37> */
[----:B------:R-:W2:Y:S04]  /*a650*/  SHFL.IDX PT, R6, R2, 0x6, 0x181f ;  /* 0x00d81f0002067f89 */ /* 0x000ea800000e0000 */
[----:B------:R-:W3:Y:S04]  /*a660*/  SHFL.IDX PT, R2, R2, 0x7, 0x181f ;  /* 0x00f81f0002027f89 */ /* 0x000ee800000e0000 */
[----:B------:R-:W4:Y:S01]  /*a670*/  SHFL.IDX PT, R0, R0, 0x7, 0x181f ;  /* 0x00f81f0000007f89 */ /* 0x000f2200000e0000 */
[----:B-1----:R-:W-:-:S05]  /*a680*/  @P1 LEA R7, P0, R28, R7, 0x1 ;  /* 0x000000071c071211 */ /* 0x002fca00078008ff */
[----:B--2---:R-:W-:-:S05]  /*a690*/  @P1 IMAD.X R6, RZ, RZ, R6, P0 ;  /* 0x000000ffff061224 */ /* 0x004fca00000e0606 */
[----:B------:R-:W-:-:S04]  /*a6a0*/  @P1 LOP3.LUT R7, R7, R6, RZ, 0x3c, !PT ;  /* 0x0000000607071212 */ /* 0x000fc800078e3cff */
[----:B------:R-:W-:-:S04]  /*a6b0*/  @P1 LOP3.LUT R6, R7, R6, RZ, 0x3c, !PT ;  /* 0x0000000607061212 */ /* 0x000fc800078e3cff */
[----:B------:R-:W-:-:S05]  /*a6c0*/  @P1 LOP3.LUT R7, R7, R6, RZ, 0x3c, !PT ;  /* 0x0000000607071212 */ /* 0x000fca00078e3cff */
[----:B---34-:R1:W-:Y:S02]  /*a6d0*/  @P1 LDGSTS.E.BYPASS.LTC128B.128 [R8+0x11400], desc[UR36][R6.64], !P2 ;  /* 0x1140000006081fae */ /* 0x0183e4000d101d64 */
.L_x_13151:
[----:B------:R-:W-:-:S13]  /*a6e0*/  ISETP.GE.AND P0, PT, R4, 0x71, PT ;  /* 0x000000710400780c */ /* 0x000fda0003f06270 */
[----:B01----:R-:W-:Y:S02]  /*a6f0*/  @P0 LEA R6, P1, R28, R0, 0x1 ;  /* 0x000000001c060211 */ /* 0x003fe400078208ff */
[----:B------:R-:W-:-:S03]  /*a700*/  @P0 LEA R5, R5, R22, 0x1 ;  /* 0x0000001605050211 */ /* 0x000fc600078e08ff */
[----:B------:R-:W-:-:S05]  /*a710*/  @P0 IMAD.X R7, RZ, RZ, R2, P1 ;  /* 0x000000ffff070224 */ /* 0x000fca00008e0602 */
[----:B------:R-:W-:Y:S01]  /*a720*/  @!PT LDS RZ, [RZ] ;  /* 0x00000000fffff984 */ /* 0x000fe20000000800 */
[----:B------:R-:W-:Y:S01]  /*a730*/  @!PT LDS RZ, [RZ] ;  /* 0x00000000fffff984 */ /* 0x000fe20000000800 */
[----:B------:R-:W-:Y:S01]  /*a740*/  @!PT LDS RZ, [RZ] ;  /* 0x00000000fffff984 */ /* 0x000fe20000000800 */
[----:B------:R0:W-:Y:S01]  /*a750*/  @P0 LDGSTS.E.BYPASS.LTC128B.128 [R5+0x11c00], desc[UR36][R6.64], !P2 ;  /* 0x11c0000006050fae */ /* 0x0001e2000d101d64 */
[----:B------:R-:W-:Y:S01]  /*a760*/  PLOP3.LUT P0, PT, PT, PT, PT, 0x80, 0x0 ;  /* 0x000000000000781c */ /* 0x000fe20003f0f070 */
[----:B------:R-:W-:-:S12]  /*a770*/  NOP ;  /* 0x0000000000007918 */ /* 0x000fd80000000000 */
.L_x_13073:
        /* <DEDUP_REMOVED lines=11> */
.L_x_13074:
[----:B------:R1:W5:Y:S01]  /*a830*/  LDL R0, [R1+0x4] ;  /* 0x0000040001007983 */ /* 0x0003620000100800 */
[----:B------:R1:W-:Y:S03]  /*a840*/  SYNCS.ARRIVE.TRANS64.A1T0 RZ, [R3+URZ+0x16830], RZ ;  /* 0x016830ff03ff79a7 */ /* 0x0003e6000810003f */
[----:B0-----:R1:W5:Y:S04]  /*a850*/  LDL.LU R5, [R1+0x20] ;  /* 0x0000200001057983 */ /* 0x0013680000300800 */
[----:B------:R1:W5:Y:S02]  /*a860*/  LDL.LU R4, [R1+0x2c] ;  /* 0x00002c0001047983 */ /* 0x0003640000300800 */
[----:B------:R-:W-:Y:S05]  /*a870*/  WARPSYNC.ALL ;  /* 0x0000000000007948 */ /* 0x000fea0003800000 */
[----:B------:R-:W-:Y:S01]  /*a880*/  ULDC.64 UR4, c[0x0][0x298] ;  /* 0x0000a60000047ab9 */ /* 0x000fe20000000a00 */
[----:B------:R-:W-:Y:S01]  /*a890*/  VIADD R2, R22, 0x8400 ;  /* 0x0000840016027836 */ /* 0x000fe20000000000 */
[----:B------:R-:W-:Y:S01]  /*a8a0*/  BSSY B6, `(.L_x_13075) ;  /* 0x000001f000067945 */ /* 0x000fe20003800000 */
[----:B------:R-:W-:Y:S03]  /*a8b0*/  BAR.SYNC.DEFER_BLOCKING 0x8, 0x200 ;  /* 0x0208000000007b1d */ /* 0x000fe60000010000 */
[----:B------:R-:W-:-:S02]  /*a8c0*/  LOP3.LUT P0, RZ, R2, 0x3ff, RZ, 0xc0, !PT ;  /* 0x000003ff02ff7812 */ /* 0x000fc4000780c0ff */
[----:B-----5:R-:W-:Y:S02]  /*a8d0*/  LOP3.LUT P1, RZ, R0, 0x8, RZ, 0xc0, !PT ;  /* 0x0000000800ff7812 */ /* 0x020fe4000782c0ff */
[----:B------:R-:W-:Y:S01]  /*a8e0*/  SHF.R.S32.HI R0, RZ, 0x1f, R5 ;  /* 0x0000001fff007819 */ /* 0x000fe20000011405 */
[----:B-1----:R-:W-:Y:S01]  /*a8f0*/  IMAD.WIDE.U32 R2, R5, UR4, RZ ;  /* 0x0000000405027c25 */ /* 0x002fe2000f8e00ff */
[----:B------:R-:W-:Y:S02]  /*a900*/  SEL R29, R29, RZ, !P1 ;  /* 0x000000ff1d1d7207 */ /* 0x000fe40004800000 */
[----:B------:R-:W-:Y:S01]  /*a910*/  SEL R4, R4, RZ, !P1 ;  /* 0x000000ff04047207 */ /* 0x000fe20004800000 */
[----:B------:R-:W-:Y:S01]  /*a920*/  IMAD R0, R0, UR4, RZ ;  /* 0x0000000400007c24 */ /* 0x000fe2000f8e02ff */
[----:B------:R0:W-:Y:S03]  /*a930*/  STL.64 [R1+0x20], R2 ;  /* 0x0000200201007387 */ /* 0x0001e60000100a00 */
[----:B------:R-:W-:Y:S01]  /*a940*/  IMAD R0, R5, UR5, R0 ;  /* 0x0000000505007c24 */ /* 0x000fe2000f8e0200 */
[----:B------:R0:W-:Y:S03]  /*a950*/  STL [R1+0x38], R4 ;  /* 0x0000380401007387 */ /* 0x0001e60000100800 */
[----:B------:R-:W-:-:S05]  /*a960*/  IMAD.IADD R0, R3, 0x1, R0 ;  /* 0x0000000103007824 */ /* 0x000fca00078e0200 */
[----:B------:R0:W-:Y:S01]  /*a970*/  STL [R1+0x2c], R0 ;  /* 0x00002c0001007387 */ /* 0x0001e20000100800 */
[----:B------:R-:W-:Y:S05]  /*a980*/  @!P0 BRA `(.L_x_13076) ;  /* 0x0000000000408947 */ /* 0x000fea0003800000 */
[----:B0-----:R-:W-:Y:S01]  /*a990*/  MOV R2, 0x0 ;  /* 0x0000000000027802 */ /* 0x001fe20000000f00 */
        /* <DEDUP_REMOVED lines=15> */
.L_x_13076:
[----:B------:R-:W-:Y:S05]  /*aa90*/  BSYNC B6 ;  /* 0x0000000000067941 */ /* 0x000fea0003800000 */
.L_x_13075:
[----:B0-----:R-:W2:Y:S01]  /*aaa0*/  LDL.LU R2, [R1+0x2c] ;  /* 0x00002c0001027983 */ /* 0x001ea20000300800 */
[----:B------:R-:W0:Y:S01]  /*aab0*/  LDC R9, c[0x0][0x448] ;  /* 0x00011200ff097b82 */ /* 0x000e220000000800 */
[----:B------:R-:W-:Y:S01]  /*aac0*/  ULDC.64 UR4, c[0x0][0x2d8] ;  /* 0x0000b60000047ab9 */ /* 0x000fe20000000a00 */
[----:B------:R-:W-:Y:S01]  /*aad0*/  ULDC.64 UR6, c[0x0][0x2e0] ;  /* 0x0000b80000067ab9 */ /* 0x000fe20000000a00 */
[----:B------:R-:W3:Y:S01]  /*aae0*/  LDL.LU.64 R20, [R1+0x20] ;  /* 0x0000200001147983 */ /* 0x000ee20000300a00 */
[----:B------:R-:W-:-:S03]  /*aaf0*/  ULDC.64 UR8, c[0x0][0x280] ;  /* 0x0000a00000087ab9 */ /* 0x000fc60000000a00 */
[----:B------:R-:W4:Y:S04]  /*ab00*/  LDL.LU R0, [R1+0x38] ;  /* 0x0000380001007983 */ /* 0x000f280000300800 */
[----:B------:R1:W5:Y:S01]  /*ab10*/  LDL R10, [R1+0x1c] ;  /* 0x00001c00010a7983 */ /* 0x0003620000100800 */
[----:B0-----:R-:W-:-:S13]  /*ab20*/  ISETP.NE.AND P0, PT, R9, 0x1, PT ;  /* 0x000000010900780c */ /* 0x001fda0003f05270 */
[----:B------:R-:W0:Y:S08]  /*ab30*/  @P0 LDC R4, c[0x0][0x44c] ;  /* 0x00011300ff040b82 */ /* 0x000e300000000800 */
[----:B------:R-:W1:Y:S08]  /*ab40*/  @P0 LDC R5, c[0x0][0x450] ;  /* 0x00011400ff050b82 */ /* 0x000e700000000800 */
[----:B------:R-:W1:Y:S01]  /*ab50*/  @P0 LDC R8, c[0x0][0x450] ;  /* 0x00011400ff080b82 */ /* 0x000e620000000800 */
[----:B--2---:R-:W-:Y:S01]  /*ab60*/  IMAD.MOV.U32 R3, RZ, RZ, R2 ;  /* 0x000000ffff037224 */ /* 0x004fe200078e0002 */
[----:B---3--:R-:W2:Y:S01]  /*ab70*/  S2R R21, SR_TID.X ;  /* 0x0000000000157919 */ /* 0x008ea20000002100 */
[----:B------:R-:W-:-:S02]  /*ab80*/  IMAD.MOV.U32 R2, RZ, RZ, R20 ;  /* 0x000000ffff027224 */ /* 0x000fc400078e0014 */
[----:B------:R-:W3:Y:S02]  /*ab90*/  S2R R20, SR_TID.X ;  /* 0x0000000000147919 */ /* 0x000ee40000002100 */
[----:B------:R-:W-:-:S04]  /*aba0*/  IMAD.WIDE.U32 R2, R24, UR4, R2 ;  /* 0x0000000418027c25 */ /* 0x000fc8000f8e0002 */
[----:B------:R-:W-:Y:S01]  /*abb0*/  IMAD R3, R24, UR5, R3 ;  /* 0x0000000518037c24 */ /* 0x000fe2000f8e0203 */
[----:B------:R-:W-:Y:S01]  /*abc0*/  ULDC.64 UR4, c[0x0][0x2d0] ;  /* 0x0000b40000047ab9 */ /* 0x000fe20000000a00 */
[----:B----4-:R-:W-:Y:S02]  /*abd0*/  IMAD R0, R0, UR6, RZ ;  /* 0x0000000600007c24 */ /* 0x010fe4000f8e02ff */
        /* <DEDUP_REMOVED lines=21> */
[----:B------:R-:W-:-:S05]  /*ad30*/  SHF.R.S32.HI R7, RZ, 0x1f, R0 ;  /* 0x0000001fff077819 */ /* 0x000fca0000011400 */
[----:B------:R-:W-:Y:S02]  /*ad40*/  IMAD R7, R7, UR6, RZ ;  /* 0x0000000607077c24 */ /* 0x000fe4000f8e02ff */
[----:B------:R-:W-:-:S04]  /*ad50*/  IMAD.WIDE.U32 R4, R0, UR6, R4 ;  /* 0x0000000600047c25 */ /* 0x000fc8000f8e0004 */
[----:B------:R-:W-:-:S04]  /*ad60*/  IMAD R7, R0, UR7, R7 ;  /* 0x0000000700077c24 */ /* 0x000fc8000f8e0207 */
[----:B------:R-:W-:Y:S02]  /*ad70*/  IMAD.IADD R5, R5, 0x1, R7 ;  /* 0x0000000105057824 */ /* 0x000fe400078e0207 */
[----:B------:R-:W0:Y:S01]  /*ad80*/  @P0 LDC R7, c[0x0][0x44c] ;  /* 0x00011300ff070b82 */ /* 0x000e220000000800 */
[----:B------:R-:W-:-:S04]  /*ad90*/  LEA R0, P1, R4, UR8, 0x1 ;  /* 0x0000000804007c11 */ /* 0x000fc8000f8208ff */
[----:B------:R-:W-:Y:S01]  /*ada0*/  LEA.HI.X R4, R4, UR9, R5, 0x1, P1 ;  /* 0x0000000904047c11 */ /* 0x000fe200088f0c05 */
[----:B------:R-:W-:-:S04]  /*adb0*/  VIADD R5, R6, 0x80 ;  /* 0x0000008006057836 */ /* 0x000fc80000000000 */
[----:B------:R-:W-:Y:S01]  /*adc0*/  IMAD.MOV.U32 R6, RZ, RZ, R5 ;  /* 0x000000ffff067224 */ /* 0x000fe200078e0005 */
[----:B------:R-:W1:Y:S01]  /*add0*/  S2R R20, SR_TID.X ;  /* 0x0000000000147919 */ /* 0x000e620000002100 */
[----:B0-----:R-:W-:-:S05]  /*ade0*/  @P0 IMAD.HI.U32 R7, R5, R7, RZ ;  /* 0x0000000705070227 */ /* 0x001fca00078e00ff */
[----:B------:R-:W-:-:S04]  /*adf0*/  @P0 SHF.R.U32.HI R6, RZ, R8, R7 ;  /* 0x00000008ff060219 */ /* 0x000fc80000011607 */
        /* <DEDUP_REMOVED lines=11> */
[----:B------:R-:W-:Y:S01]  /*aeb0*/  IMAD R6, R5, UR7, R6 ;  /* 0x0000000705067c24 */ /* 0x000fe2000f8e0206 */
[----:B------:R-:W-:-:S03]  /*aec0*/  LEA R5, P1, R2, UR8, 0x1 ;  /* 0x0000000802057c11 */ /* 0x000fc6000f8208ff */
[----:B------:R-:W-:Y:S01]  /*aed0*/  IMAD.IADD R6, R3, 0x1, R6 ;  /* 0x0000000103067824 */ /* 0x000fe200078e0206 */
[----:B------:R-:W-:Y:S01]  /*aee0*/  ISETP.GE.AND P0, PT, R28, UR4, PT ;  /* 0x000000041c007c0c */ /* 0x000fe2000bf06270 */
[----:B------:R-:W-:Y:S01]  /*aef0*/  UMOV UR4, 0xffffffff ;  /* 0xffffffff00047882 */ /* 0x000fe20000000000 */
[----:B-1----:R-:W-:Y:S02]  /*af00*/  LOP3.LUT R20, R20, 0x7f, RZ, 0xc0, !PT ;  /* 0x0000007f14147812 */ /* 0x002fe400078ec0ff */
[----:B------:R-:W-:Y:S02]  /*af10*/  LEA.HI.X R2, R2, UR9, R6, 0x1, P1 ;  /* 0x0000000902027c11 */ /* 0x000fe400088f0c06 */
[----:B------:R-:W-:Y:S01]  /*af20*/  SHF.R.U32.HI R20, RZ, 0x3, R20 ;  /* 0x00000003ff147819 */ /* 0x000fe20000011614 */
[----:B--2---:R-:W-:Y:S06]  /*af30*/  BRA.DIV UR4, `(.L_x_13077) ;  /* 0x0000003e046c7947 */ /* 0x004fec000b800000 */
        /* <DEDUP_REMOVED lines=11> */
[----:B------:R0:W-:Y:S02]  /*aff0*/  @!P2 LDGSTS.E.BYPASS.LTC128B.128 [R10+0x8400], desc[UR36][R6.64], !P0 ;  /* 0x08400000060aafae */ /* 0x0001e4000c101d64 */
[----:B0-----:R-:W-:Y:S02]  /*b000*/  VIADD R6, R17, 0x10 ;  /* 0x0000001011067836 */ /* 0x001fe40000000000 */
        /* <DEDUP_REMOVED lines=33> */
[----:B0-----:R-:W-:-:S04]  /*b220*/  @!P1 LEA R7, P2, R28, R7, 0x1 ;  /* 0x000000071c079211 */ /* 0x001fc800078408ff */
[----:B-1----:R-:W-:-:S04]  /*b230*/  @!P1 IADD3.X R6, RZ, R6, RZ, P2, !PT ;  /* 0x00000006ff069210 */ /* 0x002fc800017fe4ff */
        /* <DEDUP_REMOVED lines=17> */
[----:B------:R-:W1:Y:S04]  /*b350*/  SHFL.IDX PT, R6, R4, 0x6, 0x181f ;  /* 0x00d81f0004067f89 */ /* 0x000e6800000e0000 */
[----:B------:R-:W-:Y:S07]  /*b360*/  SHFL.IDX PT, R4, R4, 0x7, 0x181f ;  /* 0x00f81f0004047f89 */ /* 0x000fee00000e0000 */
[----:B0-----:R-:W-:-:S05]  /*b370*/  @!P1 LEA R7, P2, R28, R7, 0x1 ;  /* 0x000000071c079211 */ /* 0x001fca00078408ff */
[----:B-1----:R-:W-:-:S05]  /*b380*/  @!P1 IMAD.X R6, RZ, RZ, R6, P2 ;  /* 0x000000ffff069224 */ /* 0x002fca00010e0606 */
[----:B------:R-:W-:-:S04]  /*b390*/  @!P1 LOP3.LUT R7, R7, R6, RZ, 0x3c, !PT ;  /* 0x0000000607079212 */ /* 0x000fc800078e3cff */
[----:B------:R-:W-:-:S04]  /*b3a0*/  @!P1 LOP3.LUT R6, R7, R6, RZ, 0x3c, !PT ;  /* 0x0000000607069212 */ /* 0x000fc800078e3cff */
[----:B------:R-:W-:-:S05]  /*b3b0*/  @!P1 LOP3.LUT R7, R7, R6, RZ, 0x3c, !PT ;  /* 0x0000000607079212 */ /* 0x000fca00078e3cff */
[----:B------:R0:W-:Y:S04]  /*b3c0*/  @!P1 LDGSTS.E.BYPASS.LTC128B.128 [R10+0xb400], desc[UR36][R6.64], !P0 ;  /* 0x0b400000060a9fae */ /* 0x0001e8000c101d64 */
[----:B0-----:R0:W1:Y:S02]  /*b3d0*/  SHFL.IDX PT, R6, R0, 0x7, 0x181f ;  /* 0x00f81f0000067f89 */ /* 0x00106400000e0000 */
[----:B0-----:R-:W-:-:S05]  /*b3e0*/  VIADD R0, R17, 0x80 ;  /* 0x0000008011007836 */ /* 0x001fca0000000000 */
[----:B------:R-:W-:Y:S01]  /*b3f0*/  ISETP.GE.AND P1, PT, R0, R3, PT ;  /* 0x000000030000720c */ /* 0x000fe20003f26270 */
[----:B------:R-:W-:-:S05]  /*b400*/  VIADD R0, R17, 0x70 ;  /* 0x0000007011007836 */ /* 0x000fca0000000000 */
[----:B------:R-:W-:Y:S02]  /*b410*/  ISETP.GE.AND P2, PT, R0, R3, PT ;  /* 0x000000030000720c */ /* 0x000fe40003f46270 */
[----:B------:R-:W-:Y:S11]  /*b420*/  SHFL.IDX PT, R0, R2, RZ, 0x181f ;  /* 0x00181fff02007589 */ /* 0x000ff600000e0000 */
[----:B-1----:R-:W-:-:S05]  /*b430*/  @!P2 LEA R6, P3, R28, R6, 0x1 ;  /* 0x000000061c06a211 */ /* 0x002fca00078608ff */
[----:B------:R-:W-:Y:S02]  /*b440*/  @!P2 IMAD.X R7, RZ, RZ, R4, P3 ;  /* 0x000000ffff07a224 */ /* 0x000fe400018e0604 */
[----:B------:R-:W0:Y:S04]  /*b450*/  SHFL.IDX PT, R4, R5, RZ, 0x181f ;  /* 0x00181fff05047589 */ /* 0x000e2800000e0000 */
[----:B------:R1:W-:Y:S01]  /*b460*/  @!P2 LDGSTS.E.BYPASS.LTC128B.128 [R10+0xbc00], desc[UR36][R6.64], !P0 ;  /* 0x0bc00000060aafae */ /* 0x0003e2000c101d64 */
[----:B0-----:R-:W-:-:S05]  /*b470*/  @!P1 LEA R4, P3, R28, R4, 0x1 ;  /* 0x000000041c049211 */ /* 0x001fca00078608ff */
[----:B------:R-:W-:Y:S02]  /*b480*/  @!P1 IMAD.X R0, RZ, RZ, R0, P3 ;  /* 0x000000ffff009224 */ /* 0x000fe400018e0600 */
[----:B-1----:R-:W-:Y:S02]  /*b490*/  @!P1 IMAD.MOV.U32 R6, RZ, RZ, R4 ;  /* 0x000000ffff069224 */ /* 0x002fe400078e0004 */
[----:B------:R-:W-:Y:S01]  /*b4a0*/  @!P1 IMAD.MOV.U32 R7, RZ, RZ, R0 ;  /* 0x000000ffff079224 */ /* 0x000fe200078e0000 */
[----:B------:R-:W-:-:S04]  /*b4b0*/  IADD3 R0, R17, 0x90, RZ ;  /* 0x0000009011007810 */ /* 0x000fc80007ffe0ff */
[----:B------:R0:W-:Y:S01]  /*b4c0*/  @!P1 LDGSTS.E.BYPASS.LTC128B.128 [R10+0xc400], desc[UR36][R6.64], !P0 ;  /* 0x0c400000060a9fae */ /* 0x0001e2000c101d64 */
[----:B------:R-:W-:-:S03]  /*b4d0*/  ISETP.GE.AND P1, PT, R0, R3, PT ;  /* 0x000000030000720c */ /* 0x000fc60003f26270 */
[----:B------:R-:W-:Y:S04]  /*b4e0*/  SHFL.IDX PT, R0, R2, 0x1, 0x181f ;  /* 0x00381f0002007f89 */ /* 0x000fe800000e0000 */
[----:B0-----:R-:W0:Y:S06]  /*b4f0*/  SHFL.IDX PT, R6, R5, 0x1, 0x181f ;  /* 0x00381f0005067f89 */ /* 0x001e2c00000e0000 */
[----:B0-----:R-:W-:-:S05]  /*b500*/  @!P1 LEA R6, P2, R28, R6, 0x1 ;  /* 0x000000061c069211 */ /* 0x001fca00078408ff */
[----:B------:R-:W-:-:S04]  /*b510*/  @!P1 IMAD.X R0, RZ, RZ, R0, P2 ;  /* 0x000000ffff009224 */ /* 0x000fc800010e0600 */
[----:B------:R-:W-:Y:S02]  /*b520*/  @!P1 IMAD.MOV.U32 R7, RZ, RZ, R0 ;  /* 0x000000ffff079224 */ /* 0x000fe400078e0000 */
[----:B------:R-:W-:-:S03]  /*b530*/  VIADD R0, R17, 0xa0 ;  /* 0x000000a011007836 */ /* 0x000fc60000000000 */
[----:B------:R0:W-:Y:S02]  /*b540*/  @!P1 LDGSTS.E.BYPASS.LTC128B.128 [R10+0xcc00], desc[UR36][R6.64], !P0 ;  /* 0x0cc00000060a9fae */ /* 0x0001e4000c101d64 */
[----:B------:R-:W-:Y:S02]  /*b550*/  ISETP.GE.AND P2, PT, R0, R3, PT ;  /* 0x000000030000720c */ /* 0x000fe40003f46270 */
[----:B------:R-:W-:Y:S04]  /*b560*/  SHFL.IDX PT, R0, R2, 0x2, 0x181f ;  /* 0x00581f0002007f89 */ /* 0x000fe800000e0000 */
[----:B0-----:R-:W0:Y:S07]  /*b570*/  SHFL.IDX PT, R6, R5, 0x2, 0x181f ;  /* 0x00581f0005067f89 */ /* 0x001e2e00000e0000 */
[----:B0-----:R-:W-:-:S05]  /*b580*/  @!P2 LEA R6, P1, R28, R6, 0x1 ;  /* 0x000000061c06a211 */ /* 0x001fca00078208ff */
[----:B------:R-:W-:-:S04]  /*b590*/  @!P2 IMAD.X R0, RZ, RZ, R0, P1 ;  /* 0x000000ffff00a224 */ /* 0x000fc800008e0600 */
[----:B------:R-:W-:Y:S02]  /*b5a0*/  @!P2 IMAD.MOV.U32 R7, RZ, RZ, R0 ;  /* 0x000000ffff07a224 */ /* 0x000fe400078e0000 */
[----:B------:R0:W1:Y:S04]  /*b5b0*/  SHFL.IDX PT, R0, R2, 0x3, 0x181f ;  /* 0x00781f0002007f89 */ /* 0x00006800000e0000 */
[----:B------:R0:W-:Y:S04]  /*b5c0*/  @!P2 LDGSTS.E.BYPASS.LTC128B.128 [R10+0xd400], desc[UR36][R6.64], !P0 ;  /* 0x0d400000060aafae */ /* 0x0001e8000c101d64 */
[----:B------:R0:W2:Y:S02]  /*b5d0*/  SHFL.IDX PT, R2, R5, 0x3, 0x181f ;  /* 0x00781f0005027f89 */ /* 0x0000a400000e0000 */
.L_x_13176:
[----:B------:R-:W-:-:S05]  /*b5e0*/  VIADD R17, R17, 0xb0 ;  /* 0x000000b011117836 */ /* 0x000fca0000000000 */
[----:B------:R-:W-:-:S13]  /*b5f0*/  ISETP.GE.AND P1, PT, R17, R3, PT ;  /* 0x000000031100720c */ /* 0x000fda0003f26270 */
[----:B0-2---:R-:W-:-:S05]  /*b600*/  @!P1 LEA R2, P2, R28, R2, 0x1 ;  /* 0x000000021c029211 */ /* 0x005fca00078408ff */
[----:B-1----:R-:W-:-:S05]  /*b610*/  @!P1 IMAD.X R3, RZ, RZ, R0, P2 ;  /* 0x000000ffff039224 */ /* 0x002fca00010e0600 */
[----:B------:R-:W-:Y:S01]  /*b620*/  @!PT LDS RZ, [RZ] ;  /* 0x00000000fffff984 */ /* 0x000fe20000000800 */
[----:B------:R-:W-:Y:S01]  /*b630*/  @!PT LDS RZ, [RZ] ;  /* 0x00000000fffff984 */ /* 0x000fe20000000800 */
[----:B------:R-:W-:Y:S01]  /*b640*/  @!PT LDS RZ, [RZ] ;  /* 0x00000000fffff984 */ /* 0x000fe20000000800 */
[----:B------:R0:W-:Y:S01]  /*b650*/  @!P1 LDGSTS.E.BYPASS.LTC128B.128 [R10+0xdc00], desc[UR36][R2.64], !P0 ;  /* 0x0dc00000020a9fae */ /* 0x0001e2000c101d64 */
[----:B------:R-:W-:Y:S01]  /*b660*/  PLOP3.LUT P0, PT, PT, PT, PT, 0x80, 0x0 ;  /* 0x000000000000781c */ /* 0x000fe20003f0f070 */
[----:B------:R-:W-:-:S12]  /*b670*/  NOP ;  /* 0x0000000000007918 */ /* 0x000fd80000000000 */
.L_x_13078:
[----:B------:R-:W-:Y:S02]  /*b680*/  PLOP3.LUT P1, PT, P1, P0, PT, 0xa2, 0x0 ;  /* 0x000000000000781c */ /* 0x000fe40000f21472 */
[----:B------:R-:W-:-:S08]  /*b690*/  @P0 R2UR P1, UR4, R22 ;  /* 0x00000000160402ca */ /* 0x000fd00000020000 */
[----:B------:R-:W-:-:S05]  /*b6a0*/  @P0 PLOP3.LUT P0, PT, P1, PT, PT, 0x80, 0x0 ;  /* 0x000000000000081c */ /* 0x000fca0000f0f070 */
[----:B------:R-:W-:Y:S01]  /*b6b0*/  @!P1 SYNCS.ARRIVE.TRANS64.RED.A0T1 RZ, [UR4+0x16800], RZ ;  /* 0x016800ffffff99a7 */ /* 0x000fe20008200404 */
[----:B------:R-:W-:Y:S07]  /*b6c0*/  @!P1 ARRIVES.LDGSTSBAR.64.TRANSCNT [UR4+0x16800] ;  /* 0x01680000ff0099b0 */ /* 0x000fee0008000a84 */
[----:B------:R-:W-:Y:S05]  /*b6d0*/  @P0 BRA.U.ANY `(.L_x_13078) ;  /* 0xfffffffd00e80947 */ /* 0x000fea000393ffff */
[----:B0-----:R-:W2:Y:S02]  /*b6e0*/  LDL.LU R2, [R1+0x3c] ;  /* 0x00003c0001027983 */ /* 0x001ea40000300800 */
        /* <DEDUP_REMOVED lines=11> */
.L_x_13177:
[----:B------:R-:W-:Y:S05]  /*b7a0*/  BSYNC B0 ;  /* 0x0000000000007941 */ /* 0x000fea0003800000 */
.L_x_13079:
[----:B------:R-:W2:Y:S04]  /*b7b0*/  LDL.LU R3, [R1+0x34] ;  /* 0x0000340001037983 */ /* 0x000ea80000300800 */
[----:B------:R-:W3:Y:S01]  /*b7c0*/  LDL R2, [R1+0x10] ;  /* 0x0000100001027983 */ /* 0x000ee20000100800 */
[----:B------:R-:W-:Y:S01]  /*b7d0*/  BSSY B0, `(.L_x_13081) ;  /* 0x0000102000007945 */ /* 0x000fe20003800000 */
[----:B--2---:R-:W-:-:S05]  /*b7e0*/  VIADD R7, R3, 0xfffffffe ;  /* 0xfffffffe03077836 */ /* 0x004fca0000000000 */
[----:B---3--:R-:W-:-:S13]  /*b7f0*/  ISETP.GE.AND P0, PT, R7, R2, PT ;  /* 0x000000020700720c */ /* 0x008fda0003f06270 */
[----:B------:R-:W-:Y:S05]  /*b800*/  @!P0 BRA `(.L_x_13082) ;  /* 0x0000000c00f88947 */ /* 0x000fea0003800000 */
[----:B------:R-:W-:Y:S01]  /*b810*/  ULDC UR4, c[0x0][0x2f4] ;  /* 0x0000bd0000047ab9 */ /* 0x000fe20000000800 */
[----:B------:R-:W-:Y:S01]  /*b820*/  MOV R6, R25 ;  /* 0x0000001900067202 */ /* 0x000fe20000000f00 */
[----:B------:R-:W-:Y:S01]  /*b830*/  IMAD.MOV.U32 R17, RZ, RZ, R27 ;  /* 0x000000ffff117224 */ /* 0x000fe200078e001b */
[----:B------:R-:W-:Y:S01]  /*b840*/  ISETP.GE.AND P1, PT, R28, UR4, PT ;  /* 0x000000041c007c0c */ /* 0x000fe2000bf26270 */
[----:B------:R-:W-:-:S12]  /*b850*/  IMAD.MOV.U32 R29, RZ, RZ, R26 ;  /* 0x000000ffff1d7224 */ /* 0x000fd800078e001a */
.L_x_13095:
[----:B------:R-:W2:Y:S01]  /*b860*/  LDL R10, [R1+0x14] ;  /* 0x00001400010a7983 */ /* 0x000ea20000100800 */
[----:B------:R-:W1:Y:S03]  /*b870*/  LDC R3, c[0x0][0x430] ;  /* 0x00010c00ff037b82 */ /* 0x000e660000000800 */
[----:B------:R-:W3:Y:S04]  /*b880*/  LDL R9, [R1+0x18] ;  /* 0x0000180001097983 */ /* 0x000ee80000100800 */
[----:B------:R-:W4:Y:S01]  /*b890*/  LDL R5, [R1] ;  /* 0x0000000001057983 */ /* 0x000f220000100800 */
[----:B------:R-:W0:Y:S03]  /*b8a0*/  S2R R2, SR_TID.X ;  /* 0x0000000000027919 */ /* 0x000e260000002100 */
[----:B------:R-:W5:Y:S01]  /*b8b0*/  LDL R8, [R1+0x48] ;  /* 0x0000480001087983 */ /* 0x000f620000100800 */
        /* <DEDUP_REMOVED lines=9> */
[----:B------:R-:W-:Y:S01]  /*b950*/  ULDC UR4, c[0x0][0x430] ;  /* 0x00010c0000047ab9 */ /* 0x000fe20000000800 */
[----:B--2---:R-:W-:-:S05]  /*b960*/  IADD3 R3, R2, R3, R10 ;  /* 0x0000000302037210 */ /* 0x004fca0007ffe00a */
[----:B-1----:R-:W-:-:S04]  /*b970*/  @P0 IMAD.HI.U32 R4, R3, R4, RZ ;  /* 0x0000000403040227 */ /* 0x002fc800078e00ff */
[----:B------:R-:W-:Y:S01]  /*b980*/  IMAD.MOV.U32 R2, RZ, RZ, R3 ;  /* 0x000000ffff027224 */ /* 0x000fe200078e0003 */
[----:B0-----:R-:W-:-:S05]  /*b990*/  @P0 SHF.R.U32.HI R2, RZ, R0, R4 ;  /* 0x00000000ff020219 */ /* 0x001fca0000011604 */
[----:B------:R-:W-:-:S04]  /*b9a0*/  IMAD.MOV R0, RZ, RZ, -R2 ;  /* 0x000000ffff007224 */ /* 0x000fc800078e0a02 */
[----:B------:R-:W-:Y:S01]  /*b9b0*/  IMAD R0, R0, UR4, R3 ;  /* 0x0000000400007c24 */ /* 0x000fe2000f8e0203 */
[----:B------:R-:W-:Y:S01]  /*b9c0*/  ULDC.64 UR4, c[0x0][0x428] ;  /* 0x00010a0000047ab9 */ /* 0x000fe20000000a00 */
        /* <DEDUP_REMOVED lines=19> */
.L_x_13083:
[----:B------:R-:W-:Y:S01]  /*bb00*/  IMAD R5, R25, 0x8, R22 ;  /* 0x0000000819057824 */ /* 0x000fe200078e0216 */
[----:B------:R-:W-:Y:S01]  /*bb10*/  SHF.L.U32 R2, R27, 0x1f, RZ ;  /* 0x0000001f1b027819 */ /* 0x000fe200000006ff */
[----:B------:R-:W-:Y:S03]  /*bb20*/  BSSY B1, `(.L_x_13084) ;  /* 0x0000003000017945 */ /* 0x000fe60003800000 */
[----:B------:R-:W0:Y:S02]  /*bb30*/  SYNCS.PHASECHK.TRANS64.TRYWAIT P0, [R5+URZ+0x16840], R2 ;  /* 0x01684002050075a7 */ /* 0x000e24000800017f */
[----:B0-----:R-:W-:Y:S05]  /*bb40*/  @!P0 BRA `(.L_x_13085) ;  /* 0x0000004000608947 */ /* 0x001fea0003800000 */
.L_x_13178:
[----:B------:R-:W-:Y:S05]  /*bb50*/  BSYNC B1 ;  /* 0x0000000000017941 */ /* 0x000fea0003800000 */
.L_x_13084:
[----:B------:R-:W2:Y:S01]  /*bb60*/  LDL R3, [R1+0x4] ;  /* 0x0000040001037983 */ /* 0x000ea20000100800 */
[----:B------:R-:W-:Y:S01]  /*bb70*/  SHF.R.S32.HI R20, RZ, 0x1f, R0 ;  /* 0x0000001fff147819 */ /* 0x000fe20000011400 */
[----:B------:R-:W-:Y:S01]  /*bb80*/  ULDC.64 UR4, c[0x0][0x300] ;  /* 0x0000c00000047ab9 */ /* 0x000fe20000000a00 */
[----:B------:R-:W-:Y:S01]  /*bb90*/  ULDC.64 UR6, c[0x0][0x2e8] ;  /* 0x0000ba0000067ab9 */ /* 0x000fe20000000a00 */
[----:B------:R-:W1:Y:S02]  /*bba0*/  S2R R8, SR_TID.X ;  /* 0x0000000000087919 */ /* 0x000e640000002100 */
[----:B------:R-:W-:-:S04]  /*bbb0*/  IMAD R7, R20, UR4, RZ ;  /* 0x0000000414077c24 */ /* 0x000fc8000f8e02ff */
[----:B------:R-:W-:Y:S02]  /*bbc0*/  IMAD R7, R0, UR5, R7 ;  /* 0x0000000500077c24 */ /* 0x000fe4000f8e0207 */
[C---:B-1----:R-:W-:Y:S02]  /*bbd0*/  IMAD.SHL.U32 R9, R8.reuse, 0x8, RZ ;  /* 0x0000000808097824 */ /* 0x042fe400078e00ff */
[----:B------:R-:W-:-:S03]  /*bbe0*/  IMAD.SHL.U32 R11, R8, 0x8, RZ ;  /* 0x00000008080b7824 */ /* 0x000fc600078e00ff */
[----:B------:R-:W-:-:S04]  /*bbf0*/  LOP3.LUT R9, R9, 0x1f8, RZ, 0xc0, !PT ;  /* 0x000001f809097812 */ /* 0x000fc800078ec0ff */
[----:B------:R-:W-:-:S04]  /*bc00*/  LOP3.LUT R9, R9, 0x38, R8, 0x78, !PT ;  /* 0x0000003809097812 */ /* 0x000fc800078e7808 */
[----:B------:R-:W-:-:S05]  /*bc10*/  LOP3.LUT R9, R9, 0x200, R11, 0xf8, !PT ;  /* 0x0000020009097812 */ /* 0x000fca00078ef80b */
[----:B------:R-:W-:Y:S01]  /*bc20*/  IMAD R9, R25, 0x2000, R9 ;  /* 0x0000200019097824 */ /* 0x000fe200078e0209 */
[----:B--2---:R-:W-:Y:S01]  /*bc30*/  LOP3.LUT P2, RZ, R3, 0x1, RZ, 0xc0, !PT ;  /* 0x0000000103ff7812 */ /* 0x004fe2000784c0ff */
[----:B0-----:R-:W-:Y:S01]  /*bc40*/  IMAD.WIDE.U32 R2, R0, UR4, RZ ;  /* 0x0000000400027c25 */ /* 0x001fe2000f8e00ff */
        /* <DEDUP_REMOVED lines=51> */
[----:B------:R0:W-:Y:S04]  /*bf80*/  LDGSTS.E.BYPASS.LTC128B.128 [R9+0x11400], desc[UR36][R2.64], !P2 ;  /* 0x1140000002097fae */ /* 0x0001e8000d101d64 */
[----:B0-2---:R0:W1:Y:S02]  /*bf90*/  SHFL.IDX PT, R2, R8, 0x7, 0x181f ;  /* 0x00f81f0008027f89 */ /* 0x00506400000e0000 */
.L_x_13196:
[----:B-1----:R-:W-:-:S05]  /*bfa0*/  IADD3 R2, P0, R2, R7, RZ ;  /* 0x0000000702027210 */ /* 0x002fca0007f1e0ff */
[----:B------:R-:W-:Y:S01]  /*bfb0*/  IMAD.X R3, RZ, RZ, R10, P0 ;  /* 0x000000ffff037224 */ /* 0x000fe200000e060a */
[----:B------:R-:W-:-:S04]  /*bfc0*/  PLOP3.LUT P0, PT, PT, PT, PT, 0x80, 0x0 ;  /* 0x000000000000781c */ /* 0x000fc80003f0f070 */
[----:B------:R-:W-:Y:S01]  /*bfd0*/  @!PT LDS RZ, [RZ] ;  /* 0x00000000fffff984 */ /* 0x000fe20000000800 */
[----:B------:R-:W-:Y:S01]  /*bfe0*/  @!PT LDS RZ, [RZ] ;  /* 0x00000000fffff984 */ /* 0x000fe20000000800 */
[----:B------:R-:W-:Y:S01]  /*bff0*/  @!PT LDS RZ, [RZ] ;  /* 0x00000000fffff984 */ /* 0x000fe20000000800 */
[----:B------:R1:W-:Y:S01]  /*c000*/  LDGSTS.E.BYPASS.LTC128B.128 [R9+0x11c00], desc[UR36][R2.64], !P2 ;  /* 0x11c0000002097fae */ /* 0x0003e2000d101d64 */
[----:B------:R-:W-:-:S08]  /*c010*/  NOP ;  /* 0x0000000000007918 */ /* 0x000fd00000000000 */
.L_x_13087:
        /* <DEDUP_REMOVED lines=11> */
.L_x_13088:
[----:B------:R1:W-:Y:S01]  /*c0d0*/  SYNCS.ARRIVE.TRANS64.A1T0 RZ, [R5+URZ+0x16830], RZ ;  /* 0x016830ff05ff79a7 */ /* 0x0003e2000810003f */
[----:B------:R-:W-:Y:S05]  /*c0e0*/  @!P3 BRA `(.L_x_13089) ;  /* 0x000000000004b947 */ /* 0x000fea0003800000 */
[----:B------:R-:W-:Y:S01]  /*c0f0*/  BPT.TRAP 0x1 ;  /* 0x000000040000795c */ /* 0x000fe20000300000 */
.L_x_13089:
[----:B------:R-:W-:Y:S01]  /*c100*/  SHF.L.U32 R2, R17, 0x1f, RZ ;  /* 0x0000001f11027819 */ /* 0x000fe200000006ff */
[----:B-1----:R-:W-:Y:S01]  /*c110*/  IMAD R5, R6, 0x8, R22 ;  /* 0x0000000806057824 */ /* 0x002fe200078e0216 */
[----:B------:R-:W-:Y:S03]  /*c120*/  BSSY B1, `(.L_x_13090) ;  /* 0x0000003000017945 */ /* 0x000fe60003800000 */
[----:B------:R-:W1:Y:S02]  /*c130*/  SYNCS.PHASECHK.TRANS64.TRYWAIT P0, [R5+URZ+0x16860], R2 ;  /* 0x01686002050075a7 */ /* 0x000e64000800017f */
[----:B-1----:R-:W-:Y:S05]  /*c140*/  @!P0 BRA `(.L_x_13091) ;  /* 0x0000004400248947 */ /* 0x002fea0003800000 */
.L_x_13197:
[----:B------:R-:W-:Y:S05]  /*c150*/  BSYNC B1 ;  /* 0x0000000000017941 */ /* 0x000fea0003800000 */
.L_x_13090:
[----:B0-----:R-:W2:Y:S01]  /*c160*/  LDL R8, [R1+0xc] ;  /* 0x00000c0001087983 */ /* 0x001ea20000100800 */
        /* <DEDUP_REMOVED lines=14> */
[----:B------:R-:W-:Y:S01]  /*c250*/  ISETP.LT.OR P0, PT, R8, 0x1, P1 ;  /* 0x000000010800780c */ /* 0x000fe20000f01670 */
[----:B------:R-:W-:Y:S02]  /*c260*/  IMAD R6, R6, 0x2, R22 ;  /* 0x0000000206067824 */ /* 0x000fe400078e0216 */
[----:B------:R-:W1:Y:S01]  /*c270*/  SHFL.IDX PT, R3, R23, RZ, 0x181f ;  /* 0x00181fff17037589 */ /* 0x000e6200000e0000 */
[----:B0-----:R-:W-:-:S05]  /*c280*/  IADD3 R2, P2, R2, R7, RZ ;  /* 0x0000000702027210 */ /* 0x001fca0007f5e0ff */
[----:B-1----:R-:W-:-:S05]  /*c290*/  IMAD.X R3, RZ, RZ, R3, P2 ;  /* 0x000000ffff037224 */ /* 0x002fca00010e0603 */
[----:B------:R-:W-:Y:S01]  /*c2a0*/  @!PT LDS RZ, [RZ] ;  /* 0x00000000fffff984 */ /* 0x000fe20000000800 */
[----:B------:R0:W-:Y:S01]  /*c2b0*/  LDGSTS.E.BYPASS.LTC128B.128 [R6+0x400], desc[UR36][R2.64], !P0 ;  /* 0x0040000002067fae */ /* 0x0001e2000c101d64 */
[----:B------:R-:W-:-:S03]  /*c2c0*/  ISETP.LT.OR P0, PT, R8, 0x11, P1 ;  /* 0x000000110800780c */ /* 0x000fc60000f01670 */
[----:B0-----:R-:W0:Y:S04]  /*c2d0*/  SHFL.IDX PT, R2, R18, 0x1, 0x181f ;  /* 0x00381f0012027f89 */ /* 0x001e2800000e0000 */
[----:B------:R-:W1:Y:S01]  /*c2e0*/  SHFL.IDX PT, R3, R23, 0x1, 0x181f ;  /* 0x00381f0017037f89 */ /* 0x000e6200000e0000 */
[----:B0-----:R-:W-:-:S04]  /*c2f0*/  IADD3 R2, P2, R2, R7, RZ ;  /* 0x0000000702027210 */ /* 0x001fc80007f5e0ff */
[----:B-1----:R-:W-:-:S05]  /*c300*/  IADD3.X R3, RZ, R3, RZ, P2, !PT ;  /* 0x00000003ff037210 */ /* 0x002fca00017fe4ff */
[----:B------:R0:W-:Y:S01]  /*c310*/  LDGSTS.E.BYPASS.LTC128B.128 [R6+0xc00], desc[UR36][R2.64], !P0 ;  /* 0x00c0000002067fae */ /* 0x0001e2000c101d64 */
[----:B------:R-:W-:-:S03]  /*c320*/  ISETP.LT.OR P0, PT, R8, 0x21, P1 ;  /* 0x000000210800780c */ /* 0x000fc60000f01670 */
[----:B0-----:R-:W0:Y:S04]  /*c330*/  SHFL.IDX PT, R2, R18, 0x2, 0x181f ;  /* 0x00581f0012027f89 */ /* 0x001e2800000e0000 */
[----:B------:R-:W1:Y:S01]  /*c340*/  SHFL.IDX PT, R3, R23, 0x2, 0x181f ;  /* 0x00581f0017037f89 */ /* 0x000e6200000e0000 */
[----:B0-----:R-:W-:-:S05]  /*c350*/  IADD3 R2, P2, R2, R7, RZ ;  /* 0x0000000702027210 */ /* 0x001fca0007f5e0ff */
[----:B-1----:R-:W-:-:S05]  /*c360*/  IMAD.X R3, RZ, RZ, R3, P2 ;  /* 0x000000ffff037224 */ /* 0x002fca00010e0603 */
        /* <DEDUP_REMOVED lines=21> */
[----:B------:R-:W1:Y:S04]  /*c4c0*/  SHFL.IDX PT, R3, R23, 0x6, 0x181f ;  /* 0x00d81f0017037f89 */ /* 0x000e6800000e0000 */
[----:B------:R-:W2:Y:S01]  /*c4d0*/  SHFL.IDX PT, R23, R23, 0x7, 0x181f ;  /* 0x00f81f0017177f89 */ /* 0x000ea200000e0000 */
[----:B0-----:R-:W-:-:S05]  /*c4e0*/  IADD3 R2, P2, R2, R7, RZ ;  /* 0x0000000702027210 */ /* 0x001fca0007f5e0ff */
[----:B-1----:R-:W-:-:S05]  /*c4f0*/  IMAD.X R3, RZ, RZ, R3, P2 ;  /* 0x000000ffff037224 */ /* 0x002fca00010e0603 */
[----:B------:R0:W-:Y:S04]  /*c500*/  LDGSTS.E.BYPASS.LTC128B.128 [R6+0x3400], desc[UR36][R2.64], !P0 ;  /* 0x0340000002067fae */ /* 0x0001e8000c101d64 */
[----:B0-2---:R0:W1:Y:S02]  /*c510*/  SHFL.IDX PT, R2, R18, 0x7, 0x181f ;  /* 0x00f81f0012027f89 */ /* 0x00506400000e0000 */
.L_x_13215:
[----:B------:R-:W-:Y:S01]  /*c520*/  ISETP.LT.OR P0, PT, R8, 0x71, P1 ;  /* 0x000000710800780c */ /* 0x000fe20000f01670 */
[----:B------:R-:W-:Y:S01]  /*c530*/  ULDC.64 UR4, c[0x0][0x328] ;  /* 0x0000ca0000047ab9 */ /* 0x000fe20000000a00 */
[----:B-1----:R-:W-:Y:S01]  /*c540*/  IADD3 R2, P2, R2, R7, RZ ;  /* 0x0000000702027210 */ /* 0x002fe20007f5e0ff */
[----:B------:R-:W-:-:S04]  /*c550*/  ULDC.64 UR6, c[0x0][0x318] ;  /* 0x0000c60000067ab9 */ /* 0x000fc80000000a00 */
[----:B------:R-:W-:-:S06]  /*c560*/  IMAD.X R3, RZ, RZ, R23, P2 ;  /* 0x000000ffff037224 */ /* 0x000fcc00010e0617 */
[----:B------:R-:W-:Y:S01]  /*c570*/  @!PT LDS RZ, [RZ] ;  /* 0x00000000fffff984 */ /* 0x000fe20000000800 */
[----:B------:R-:W-:Y:S01]  /*c580*/  @!PT LDS RZ, [RZ] ;  /* 0x00000000fffff984 */ /* 0x000fe20000000800 */
[----:B------:R-:W-:Y:S01]  /*c590*/  @!PT LDS RZ, [RZ] ;  /* 0x00000000fffff984 */ /* 0x000fe20000000800 */
[----:B------:R1:W-:Y:S01]  /*c5a0*/  LDGSTS.E.BYPASS.LTC128B.128 [R6+0x3c00], desc[UR36][R2.64], !P0 ;  /* 0x03c0000002067fae */ /* 0x0003e2000c101d64 */
[----:B------:R-:W-:Y:S01]  /*c5b0*/  PLOP3.LUT P0, PT, PT, PT, PT, 0x80, 0x0 ;  /* 0x000000000000781c */ /* 0x000fe20003f0f070 */
[----:B-1----:R-:W-:Y:S02]  /*c5c0*/  IMAD R6, R20, UR4, RZ ;  /* 0x0000000414067c24 */ /* 0x002fe4000f8e02ff */
[----:B------:R-:W-:-:S04]  /*c5d0*/  IMAD.WIDE.U32 R2, R0, UR4, RZ ;  /* 0x0000000400027c25 */ /* 0x000fc8000f8e00ff */
[----:B------:R-:W-:Y:S01]  /*c5e0*/  IMAD R6, R0, UR5, R6 ;  /* 0x0000000500067c24 */ /* 0x000fe2000f8e0206 */
[----:B------:R-:W-:Y:S01]  /*c5f0*/  ULDC.64 UR4, c[0x0][0x338] ;  /* 0x0000ce0000047ab9 */ /* 0x000fe20000000a00 */
[----:B------:R-:W-:Y:S02]  /*c600*/  NOP ;  /* 0x0000000000007918 */ /* 0x000fe40000000000 */
[----:B------:R-:W-:Y:S02]  /*c610*/  IMAD.IADD R3, R3, 0x1, R6 ;  /* 0x0000000103037824 */ /* 0x000fe400078e0206 */
[----:B------:R-:W-:-:S04]  /*c620*/  IMAD.WIDE.U32 R2, R4, UR4, R2 ;  /* 0x0000000404027c25 */ /* 0x000fc8000f8e0002 */
[----:B------:R-:W-:-:S04]  /*c630*/  IMAD R0, R21, UR4, RZ ;  /* 0x0000000415007c24 */ /* 0x000fc8000f8e02ff */
[----:B------:R-:W-:Y:S01]  /*c640*/  IMAD R0, R4, UR5, R0 ;  /* 0x0000000504007c24 */ /* 0x000fe2000f8e0200 */
[----:B------:R-:W-:-:S03]  /*c650*/  ULDC.64 UR4, c[0x0][0x330] ;  /* 0x0000cc0000047ab9 */ /* 0x000fc60000000a00 */
[----:B------:R-:W-:Y:S02]  /*c660*/  IMAD.IADD R3, R3, 0x1, R0 ;  /* 0x0000000103037824 */ /* 0x000fe400078e0200 */
[----:B------:R-:W-:-:S04]  /*c670*/  IMAD.WIDE.U32 R2, R24, UR4, R2 ;  /* 0x0000000418027c25 */ /* 0x000fc8000f8e0002 */
[----:B------:R-:W-:Y:S01]  /*c680*/  IMAD R0, R24, UR5, R3 ;  /* 0x0000000518007c24 */ /* 0x000fe2000f8e0203 */
[----:B0-----:R-:W-:-:S04]  /*c690*/  LEA R18, P2, R2, UR6, 0x1 ;  /* 0x0000000602127c11 */ /* 0x001fc8000f8408ff */
[----:B------:R-:W-:-:S09]  /*c6a0*/  LEA.HI.X R0, R2, UR7, R0, 0x1, P2 ;  /* 0x0000000702007c11 */ /* 0x000fd200090f0c00 */
.L_x_13093:
        /* <DEDUP_REMOVED lines=12> */
.L_x_13094:
[----:B------:R-:W2:Y:S01]  /*c770*/  LDL R0, [R1+0x10] ;  /* 0x0000100001007983 */ /* 0x000ea20000100800 */
[----:B------:R1:W-:Y:S01]  /*c780*/  SYNCS.ARRIVE.TRANS64.A1T0 RZ, [R5+URZ+0x16850], RZ ;  /* 0x016850ff05ff79a7 */ /* 0x0003e2000810003f */
[C---:B------:R-:W-:Y:S01]  /*c790*/  VIADD R7, R26.reuse, 0xffffffff ;  /* 0xffffffff1a077836 */ /* 0x040fe20000000000 */
[----:B------:R-:W-:Y:S01]  /*c7a0*/  MOV R6, R25 ;  /* 0x0000001900067202 */ /* 0x000fe20000000f00 */
[----:B------:R-:W-:Y:S02]  /*c7b0*/  IMAD.MOV.U32 R17, RZ, RZ, R27 ;  /* 0x000000ffff117224 */ /* 0x000fe400078e001b */
[----:B------:R-:W-:Y:S01]  /*c7c0*/  IMAD.MOV.U32 R29, RZ, RZ, R26 ;  /* 0x000000ffff1d7224 */ /* 0x000fe200078e001a */
[----:B--2---:R-:W-:-:S13]  /*c7d0*/  ISETP.GT.AND P0, PT, R26, R0, PT ;  /* 0x000000001a00720c */ /* 0x004fda0003f04270 */
[----:B-1----:R-:W-:Y:S05]  /*c7e0*/  @P0 BRA `(.L_x_13095) ;  /* 0xfffffff0001c0947 */ /* 0x002fea000383ffff */
.L_x_13082:
[----:B------:R-:W-:Y:S05]  /*c7f0*/  BSYNC B0 ;  /* 0x0000000000007941 */ /* 0x000fea0003800000 */
.L_x_13081:
        /* <DEDUP_REMOVED lines=17> */
.L_x_13097:
[----:B------:R-:W-:Y:S05]  /*c910*/  BSYNC B0 ;  /* 0x0000000000007941 */ /* 0x000fea0003800000 */
.L_x_13096:
[----:B------:R-:W2:Y:S02]  /*c920*/  LDL R0, [R1+0x48] ;  /* 0x0000480001007983 */ /* 0x000ea40000100800 */
[----:B--2---:R-:W-:-:S13]  /*c930*/  ISETP.NE.AND P0, PT, R0, 0x3, PT ;  /* 0x000000030000780c */ /* 0x004fda0003f05270 */
[----:B------:R-:W-:Y:S05]  /*c940*/  @!P0 BRA `(.L_x_13098) ;  /* 0x0000000000048947 */ /* 0x000fea0003800000 */
[----:B------:R-:W-:Y:S01]  /*c950*/  BPT.TRAP 0x1 ;  /* 0x000000040000795c */ /* 0x000fe20000300000 */
.L_x_13098:
[----:B------:R-:W2:Y:S01]  /*c960*/  LDL.LU R2, [R1+0xc] ;  /* 0x00000c0001027983 */ /* 0x000ea20000300800 */
[----:B------:R-:W-:Y:S01]  /*c970*/  IMAD R0, R25, 0x8, R22 ;  /* 0x0000000819007824 */ /* 0x000fe200078e0216 */
[----:B------:R-:W-:Y:S01]  /*c980*/  SHF.L.U32 R3, R27, 0x1f, RZ ;  /* 0x0000001f1b037819 */ /* 0x000fe200000006ff */
[----:B------:R-:W-:Y:S03]  /*c990*/  BSSY B0, `(.L_x_13099) ;  /* 0x0000004000007945 */ /* 0x000fe60003800000 */
[----:B------:R-:W0:Y:S01]  /*c9a0*/  SYNCS.PHASECHK.TRANS64.TRYWAIT P0, [R0+URZ+0x16860], R3 ;  /* 0x01686003000075a7 */ /* 0x000e22000800017f */
[----:B--2---:R-:W-:Y:S01]  /*c9b0*/  IMAD R6, R26, -0x80, R2 ;  /* 0xffffff801a067824 */ /* 0x004fe200078e0202 */
[----:B0-----:R-:W-:Y:S06]  /*c9c0*/  @!P0 BRA `(.L_x_13100) ;  /* 0x0000004400608947 */ /* 0x001fec0003800000 */
.L_x_13216:
[----:B------:R-:W-:Y:S05]  /*c9d0*/  BSYNC B0 ;  /* 0x0000000000007941 */ /* 0x000fea0003800000 */
.L_x_13099:
[----:B------:R-:W1:Y:S01]  /*c9e0*/  S2R R2, SR_TID.X ;  /* 0x0000000000027919 */ /* 0x000e620000002100 */
[----:B------:R-:W-:Y:S01]  /*c9f0*/  UMOV UR4, 0xffffffff ;  /* 0xffffffff00047882 */ /* 0x000fe20000000000 */
[----:B------:R-:W2:Y:S01]  /*ca00*/  S2R R7, SR_TID.X ;  /* 0x0000000000077919 */ /* 0x000ea20000002100 */
[----:B-1----:R-:W-:Y:S01]  /*ca10*/  LOP3.LUT R5, R2, 0x7f, RZ, 0xc0, !PT ;  /* 0x0000007f02057812 */ /* 0x002fe200078ec0ff */
        /* <DEDUP_REMOVED lines=9> */
[----:B------:R-:W1:Y:S01]  /*cab0*/  SHFL.IDX PT, R14, R18, RZ, 0x181f ;  /* 0x00181fff120e7589 */ /* 0x000e6200000e0000 */
[----:B------:R-:W-:Y:S01]  /*cac0*/  ULDC UR4, c[0x0][0x2f4] ;  /* 0x0000bd0000047ab9 */ /* 0x000fe20000000800 */
[C---:B------:R-:W-:Y:S01]  /*cad0*/  IMAD.SHL.U32 R5, R28.reuse, 0x2, RZ ;  /* 0x000000021c057824 */ /* 0x040fe200078e00ff */
[----:B------:R-:W-:Y:S01]  /*cae0*/  ISETP.GE.AND P0, PT, R28, UR4, PT ;  /* 0x000000041c007c0c */ /* 0x000fe2000bf06270 */
[----:B0-----:R-:W0:Y:S01]  /*caf0*/  SHFL.IDX PT, R3, R23, RZ, 0x181f ;  /* 0x00181fff17037589 */ /* 0x001e2200000e0000 */
[----:B------:R-:W-:Y:S02]  /*cb00*/  IMAD R4, R4, 0x2, R22 ;  /* 0x0000000204047824 */ /* 0x000fe400078e0216 */
[----:B------:R-:W-:Y:S02]  /*cb10*/  ISETP.LT.OR P1, PT, R6, 0x1, P0 ;  /* 0x000000010600780c */ /* 0x000fe40000721670 */
[----:B-1----:R-:W-:Y:S02]  /*cb20*/  IADD3 R2, P2, R14, R5, RZ ;  /* 0x000000050e027210 */ /* 0x002fe40007f5e0ff */
[----:B------:R-:W1:Y:S03]  /*cb30*/  SHFL.IDX PT, R14, R18, 0x1, 0x181f ;  /* 0x00381f00120e7f89 */ /* 0x000e6600000e0000 */
[----:B0-----:R-:W-:-:S06]  /*cb40*/  IMAD.X R3, RZ, RZ, R3, P2 ;  /* 0x000000ffff037224 */ /* 0x001fcc00010e0603 */
[----:B------:R0:W-:Y:S01]  /*cb50*/  LDGSTS.E.BYPASS.LTC128B.128 [R4+0x400], desc[UR36][R2.64], !P1 ;  /* 0x0040000002047fae */ /* 0x0001e2000c901d64 */
[----:B------:R-:W-:-:S03]  /*cb60*/  ISETP.LT.OR P1, PT, R6, 0x11, P0 ;  /* 0x000000110600780c */ /* 0x000fc60000721670 */
[----:B0-----:R-:W0:Y:S01]  /*cb70*/  SHFL.IDX PT, R3, R23, 0x1, 0x181f ;  /* 0x00381f0017037f89 */ /* 0x001e2200000e0000 */
[----:B-1----:R-:W-:-:S03]  /*cb80*/  IADD3 R2, P2, R14, R5, RZ ;  /* 0x000000050e027210 */ /* 0x002fc60007f5e0ff */
[----:B------:R-:W1:Y:S01]  /*cb90*/  SHFL.IDX PT, R14, R18, 0x2, 0x181f ;  /* 0x00581f00120e7f89 */ /* 0x000e6200000e0000 */
[----:B0-----:R-:W-:-:S05]  /*cba0*/  IADD3.X R3, RZ, R3, RZ, P2, !PT ;  /* 0x00000003ff037210 */ /* 0x001fca00017fe4ff */
[----:B------:R0:W-:Y:S01]  /*cbb0*/  LDGSTS.E.BYPASS.LTC128B.128 [R4+0xc00], desc[UR36][R2.64], !P1 ;  /* 0x00c0000002047fae */ /* 0x0001e2000c901d64 */
[----:B------:R-:W-:-:S03]  /*cbc0*/  ISETP.LT.OR P1, PT, R6, 0x21, P0 ;  /* 0x000000210600780c */ /* 0x000fc60000721670 */
[----:B0-----:R-:W0:Y:S01]  /*cbd0*/  SHFL.IDX PT, R3, R23, 0x2, 0x181f ;  /* 0x00581f0017037f89 */ /* 0x001e2200000e0000 */
[----:B-1----:R-:W-:-:S03]  /*cbe0*/  IADD3 R2, P2, R14, R5, RZ ;  /* 0x000000050e027210 */ /* 0x002fc60007f5e0ff */
[----:B------:R-:W1:Y:S02]  /*cbf0*/  SHFL.IDX PT, R14, R18, 0x3, 0x181f ;  /* 0x00781f00120e7f89 */ /* 0x000e6400000e0000 */
[----:B0-----:R-:W-:-:S05]  /*cc00*/  IMAD.X R3, RZ, RZ, R3, P2 ;  /* 0x000000ffff037224 */ /* 0x001fca00010e0603 */
        /* <DEDUP_REMOVED lines=22> */
[----:B------:R-:W1:Y:S04]  /*cd70*/  SHFL.IDX PT, R23, R23, 0x7, 0x181f ;  /* 0x00f81f0017177f89 */ /* 0x000e6800000e0000 */
[----:B------:R2:W3:Y:S01]  /*cd80*/  SHFL.IDX PT, R14, R18, 0x7, 0x181f ;  /* 0x00f81f00120e7f89 */ /* 0x0004e200000e0000 */
[----:B0-----:R-:W-:-:S05]  /*cd90*/  IMAD.X R3, RZ, RZ, R3, P2 ;  /* 0x000000ffff037224 */ /* 0x001fca00010e0603 */
[----:B-1----:R2:W-:Y:S02]  /*cda0*/  LDGSTS.E.BYPASS.LTC128B.128 [R4+0x3400], desc[UR36][R2.64], !P1 ;  /* 0x0340000002047fae */ /* 0x0025e4000c901d64 */
.L_x_13234:
[----:B------:R-:W-:Y:S02]  /*cdb0*/  ISETP.LT.OR P0, PT, R6, 0x71, P0 ;  /* 0x000000710600780c */ /* 0x000fe40000701670 */
[----:B--23--:R-:W-:-:S05]  /*cdc0*/  IADD3 R2, P1, R14, R5, RZ ;  /* 0x000000050e027210 */ /* 0x00cfca0007f3e0ff */
[----:B------:R-:W-:-:S06]  /*cdd0*/  IMAD.X R3, RZ, RZ, R23, P1 ;  /* 0x000000ffff037224 */ /* 0x000fcc00008e0617 */
[----:B------:R-:W-:Y:S01]  /*cde0*/  @!PT LDS RZ, [RZ] ;  /* 0x00000000fffff984 */ /* 0x000fe20000000800 */
[----:B------:R-:W-:Y:S01]  /*cdf0*/  @!PT LDS RZ, [RZ] ;  /* 0x00000000fffff984 */ /* 0x000fe20000000800 */
[----:B------:R-:W-:Y:S01]  /*ce00*/  @!PT LDS RZ, [RZ] ;  /* 0x00000000fffff984 */ /* 0x000fe20000000800 */
[----:B------:R0:W-:Y:S01]  /*ce10*/  LDGSTS.E.BYPASS.LTC128B.128 [R4+0x3c00], desc[UR36][R2.64], !P0 ;  /* 0x03c0000002047fae */ /* 0x0001e2000c101d64 */
[----:B------:R-:W-:Y:S01]  /*ce20*/  PLOP3.LUT P0, PT, PT, PT, PT, 0x80, 0x0 ;  /* 0x000000000000781c */ /* 0x000fe20003f0f070 */
[----:B------:R-:W-:-:S12]  /*ce30*/  NOP ;  /* 0x0000000000007918 */ /* 0x000fd80000000000 */
.L_x_13102:
        /* <DEDUP_REMOVED lines=11> */
.L_x_13103:
[----:B------:R-:W-:Y:S01]  /*cef0*/  VIADD R25, R25, 0x1 ;  /* 0x0000000119197836 */ /* 0x000fe20000000000 */
[----:B------:R0:W-:Y:S04]  /*cf00*/  SYNCS.ARRIVE.TRANS64.A1T0 RZ, [R0+URZ+0x16850], RZ ;  /* 0x016850ff00ff79a7 */ /* 0x0001e8000810003f */
[----:B------:R-:W-:-:S04]  /*cf10*/  ISETP.NE.AND P0, PT, R25, 0x2, PT ;  /* 0x000000021900780c */ /* 0x000fc80003f05270 */
[----:B0-----:R-:W-:Y:S02]  /*cf20*/  SEL R0, RZ, 0x1, P0 ;  /* 0x00000001ff007807 */ /* 0x001fe40000000000 */
[----:B------:R-:W-:Y:S02]  /*cf30*/  SEL R25, R25, RZ, P0 ;  /* 0x000000ff19197207 */ /* 0x000fe40000000000 */
[----:B------:R-:W-:-:S07]  /*cf40*/  LOP3.LUT R27, R27, R0, RZ, 0x3c, !PT ;  /* 0x000000001b1b7212 */ /* 0x000fce00078e3cff */
.L_x_13062:
[----:B------:R-:W-:Y:S05]  /*cf50*/  BSYNC B7 ;  /* 0x0000000000077941 */ /* 0x000fea0003800000 */
.L_x_13060:
[----:B------:R-:W2:Y:S02]  /*cf60*/  LDL R0, [R1+0x4] ;  /* 0x0000040001007983 */ /* 0x000ea40000100800 */
[----:B--2---:R-:W-:-:S13]  /*cf70*/  LOP3.LUT P0, RZ, R0, 0x10, RZ, 0xc0, !PT ;  /* 0x0000001000ff7812 */ /* 0x004fda000780c0ff */
        /* <DEDUP_REMOVED lines=10> */
.L_x_13104:
        /* <DEDUP_REMOVED lines=20> */
[C---:B------:R-:W-:Y:S01]  /*d160*/  ISETP.GE.U32.AND P5, PT, R9.reuse, 0x10, PT ;  /* 0x000000100900780c */ /* 0x040fe20003fa6070 */
[----:B------:R0:W-:Y:S02]  /*d170*/  SHFL.IDX PT, R6, R16, 0x1, 0x1f ;  /* 0x00201f0010067f89 */ /* 0x0001e400000e0000 */
[----:B0-----:R-:W-:Y:S01]  /*d180*/  IMAD.MOV.U32 R16, RZ, RZ, RZ ;  /* 0x000000ffff107224 */ /* 0x001fe200078e00ff */
[----:B--2---:R-:W-:Y:S01]  /*d190*/  @!P1 MOV R7, R8 ;  /* 0x0000000800079202 */ /* 0x004fe20000000f00 */
        /* <DEDUP_REMOVED lines=19> */
.L_x_13244:
[----:B------:R-:W-:Y:S02]  /*d2d0*/  ULDC UR4, c[0x0][0xc38] ;  /* 0x00030e0000047ab9 */ /* 0x000fe40000000800 */
[----:B------:R-:W-:-:S04]  /*d2e0*/  IMAD.U32 R2, RZ, RZ, UR4 ;  /* 0x00000004ff027e24 */ /* 0x000fc8000f8e00ff */
[----:B-1----:R-:W-:-:S04]  /*d2f0*/  IMAD R5, R14, R2, RZ ;  /* 0x000000020e057224 */ /* 0x002fc800078e02ff */
[----:B------:R-:W-:-:S05]  /*d300*/  IMAD.IADD R6, R6, 0x1, R5 ;  /* 0x0000000106067824 */ /* 0x000fca00078e0205 */
[----:B------:R-:W-:-:S13]  /*d310*/  ISETP.GT.AND P6, PT, R6, R0, PT ;  /* 0x000000000600720c */ /* 0x000fda0003fc4270 */
[----:B------:R-:W-:Y:S05]  /*d320*/  @P6 BRA `(.L_x_13107) ;  /* 0x0000000000a46947 */ /* 0x000fea0003800000 */
.L_x_13110:
[----:B------:R-:W1:Y:S01]  /*d330*/  LDC R2, c[0x0][0xc3c] ;  /* 0x00030f00ff027b82 */ /* 0x000e620000000800 */
[----:B------:R-:W-:-:S04]  /*d340*/  IADD3 R19, R19, 0x1f, RZ ;  /* 0x0000001f13137810 */ /* 0x000fc80007ffe0ff */
        /* <DEDUP_REMOVED lines=33> */
.L_x_13252:
[----:B------:R-:W-:Y:S02]  /*d560*/  ULDC UR4, c[0x0][0xc38] ;  /* 0x00030e0000047ab9 */ /* 0x000fe40000000800 */
[----:B------:R-:W-:-:S04]  /*d570*/  IMAD.U32 R2, RZ, RZ, UR4 ;  /* 0x00000004ff027e24 */ /* 0x000fc8000f8e00ff */
[----:B-1----:R-:W-:-:S04]  /*d580*/  IMAD R5, R14, R2, RZ ;  /* 0x000000020e057224 */ /* 0x002fc800078e02ff */
[----:B------:R-:W-:-:S05]  /*d590*/  IMAD.IADD R6, R5, 0x1, R6 ;  /* 0x0000000105067824 */ /* 0x000fca00078e0206 */
[----:B------:R-:W-:-:S13]  /*d5a0*/  ISETP.GT.AND P6, PT, R6, R0, PT ;  /* 0x000000000600720c */ /* 0x000fda0003fc4270 */
[----:B------:R-:W-:Y:S05]  /*d5b0*/  @!P6 BRA `(.L_x_13110) ;  /* 0xfffffffc005ce947 */ /* 0x000fea000383ffff */
.L_x_13107:
        /* <DEDUP_REMOVED lines=9> */
.L_x_13257:
[----:B------:R-:W-:-:S13]  /*d650*/  ISETP.NE.AND P0, PT, R8, RZ, PT ;  /* 0x000000ff0800720c */ /* 0x000fda0003f05270 */
[----:B------:R-:W-:Y:S05]  /*d660*/  @!P0 BRA `(.L_x_13112) ;  /* 0x0000000000108947 */ /* 0x000fea0003800000 */
[----:B------:R-:W-:Y:S01]  /*d670*/  UMOV UR4, 0xffffffff ;  /* 0xffffffff00047882 */ /* 0x000fe20000000000 */
[----:B------:R-:W-:Y:S02]  /*d680*/  VIADD R12, R5, 0xffffffff ;  /* 0xffffffff050c7836 */ /* 0x000fe40000000000 */
[----:B------:R-:W-:Y:S05]  /*d690*/  BRA.DIV UR4, `(.L_x_13113) ;  /* 0x0000004a04c47947 */ /* 0x000fea000b800000 */
[----:B------:R4:W0:Y:S02]  /*d6a0*/  SHFL.IDX PT, R16, R3, R12, 0x1f ;  /* 0x00001f0c03107589 */ /* 0x00082400000e0000 */
.L_x_13112:
[-C--:B--2---:R-:W-:Y:S01]  /*d6b0*/  IABS R8, R7.reuse ;  /* 0x0000000700087213 */ /* 0x084fe20000000000 */
[----:B0-----:R-:W-:Y:S01]  /*d6c0*/  IMAD R16, R16, R2, R6 ;  /* 0x0000000210107224 */ /* 0x001fe200078e0206 */
[----:B------:R-:W-:Y:S01]  /*d6d0*/  IABS R6, R7 ;  /* 0x0000000700067213 */ /* 0x000fe20000000000 */
[----:B------:R-:W-:Y:S01]  /*d6e0*/  IMAD.MOV.U32 R2, RZ, RZ, RZ ;  /* 0x000000ffff027224 */ /* 0x000fe200078e00ff */
[----:B------:R-:W0:Y:S01]  /*d6f0*/  I2F.RP R9, R8 ;  /* 0x0000000800097306 */ /* 0x000e220000209400 */
[----:B------:R-:W-:Y:S02]  /*d700*/  IMAD.IADD R0, R0, 0x1, -R16 ;  /* 0x0000000100007824 */ /* 0x000fe400078e0a10 */
[----:B------:R-:W-:Y:S01]  /*d710*/  IMAD.MOV R10, RZ, RZ, -R6 ;  /* 0x000000ffff0a7224 */ /* 0x000fe200078e0a06 */
[----:B---3--:R-:W-:Y:S01]  /*d720*/  IABS R6, R4 ;  /* 0x0000000400067213 */ /* 0x008fe20000000000 */
[----:B------:R-:W-:-:S03]  /*d730*/  IMAD.IADD R19, R5, 0x1, R19 ;  /* 0x0000000105137824 */ /* 0x000fc600078e0213 */
[----:B0-----:R-:W4:Y:S02]  /*d740*/  MUFU.RCP R9, R9 ;  /* 0x0000000900097308 */ /* 0x001f240000001000 */
[----:B----4-:R-:W-:-:S06]  /*d750*/  VIADD R3, R9, 0xffffffe ;  /* 0x0ffffffe09037836 */ /* 0x010fcc0000000000 */
[----:B------:R-:W0:Y:S02]  /*d760*/  F2I.FTZ.U32.TRUNC.NTZ R3, R3 ;  /* 0x0000000300037305 */ /* 0x000e24000021f000 */
[----:B0-----:R-:W-:-:S04]  /*d770*/  IMAD.MOV R11, RZ, RZ, -R3 ;  /* 0x000000ffff0b7224 */ /* 0x001fc800078e0a03 */
[----:B------:R-:W-:-:S04]  /*d780*/  IMAD R11, R11, R8, RZ ;  /* 0x000000080b0b7224 */ /* 0x000fc800078e02ff */
[----:B------:R-:W-:Y:S01]  /*d790*/  IMAD.HI.U32 R2, R3, R11, R2 ;  /* 0x0000000b03027227 */ /* 0x000fe200078e0002 */
[----:B------:R-:W-:-:S05]  /*d7a0*/  IABS R11, R0 ;  /* 0x00000000000b7213 */ /* 0x000fca0000000000 */
[----:B------:R-:W-:-:S04]  /*d7b0*/  IMAD.HI.U32 R9, R2, R11, RZ ;  /* 0x0000000b02097227 */ /* 0x000fc800078e00ff */
[----:B------:R-:W-:Y:S02]  /*d7c0*/  IMAD R11, R9, R10, R11 ;  /* 0x0000000a090b7224 */ /* 0x000fe400078e020b */
[----:B------:R-:W0:Y:S01]  /*d7d0*/  I2F.RP R10, R6 ;  /* 0x00000006000a7306 */ /* 0x000e220000209400 */
[----:B------:R-:W-:Y:S02]  /*d7e0*/  IMAD.MOV.U32 R2, RZ, RZ, RZ ;  /* 0x000000ffff027224 */ /* 0x000fe400078e00ff */
[----:B------:R-:W-:-:S05]  /*d7f0*/  ISETP.GT.U32.AND P1, PT, R8, R11, PT ;  /* 0x0000000b0800720c */ /* 0x000fca0003f24070 */
[----:B0-----:R-:W0:Y:S08]  /*d800*/  MUFU.RCP R10, R10 ;  /* 0x0000000a000a7308 */ /* 0x001e300000001000 */
[----:B------:R-:W-:Y:S01]  /*d810*/  @!P1 IMAD.IADD R11, R11, 0x1, -R8 ;  /* 0x000000010b0b9824 */ /* 0x000fe200078e0a08 */
[----:B------:R-:W-:Y:S02]  /*d820*/  @!P1 IADD3 R9, R9, 0x1, RZ ;  /* 0x0000000109099810 */ /* 0x000fe40007ffe0ff */
[----:B------:R-:W-:-:S02]  /*d830*/  ISETP.NE.AND P1, PT, R7, RZ, PT ;  /* 0x000000ff0700720c */ /* 0x000fc40003f25270 */
[----:B------:R-:W-:Y:S02]  /*d840*/  ISETP.GE.U32.AND P0, PT, R11, R8, PT ;  /* 0x000000080b00720c */ /* 0x000fe40003f06070 */
[----:B------:R-:W-:-:S05]  /*d850*/  IABS R8, R4 ;  /* 0x0000000400087213 */ /* 0x000fca0000000000 */
[----:B------:R-:W-:Y:S02]  /*d860*/  IMAD.MOV R8, RZ, RZ, -R8 ;  /* 0x000000ffff087224 */ /* 0x000fe400078e0a08 */
[----:B0-----:R-:W-:-:S04]  /*d870*/  VIADD R12, R10, 0xffffffe ;  /* 0x0ffffffe0a0c7836 */ /* 0x001fc80000000000 */
[----:B------:R-:W-:Y:S01]  /*d880*/  @P0 VIADD R9, R9, 0x1 ;  /* 0x0000000109090836 */ /* 0x000fe20000000000 */
[----:B------:R-:W0:Y:S02]  /*d890*/  F2I.FTZ.U32.TRUNC.NTZ R3, R12 ;  /* 0x0000000c00037305 */ /* 0x000e24000021f000 */
        /* <DEDUP_REMOVED lines=27> */
.L_x_13108:
[----:B------:R-:W-:Y:S01]  /*da50*/  UMOV UR4, URZ ;  /* 0x0000003f00047c82 */ /* 0x000fe20008000000 */
[----:B------:R-:W-:Y:S01]  /*da60*/  UMOV UR5, URZ ;  /* 0x0000003f00057c82 */ /* 0x000fe20008000000 */
[----:B------:R-:W-:Y:S01]  /*da70*/  ULDC UR6, c[0x0][0xc3c] ;  /* 0x00030f0000067ab9 */ /* 0x000fe20000000800 */
[----:B------:R-:W-:Y:S02]  /*da80*/  IMAD.MOV.U32 R16, RZ, RZ, R0 ;  /* 0x000000ffff107224 */ /* 0x000fe400078e0000 */
[----:B------:R-:W-:Y:S02]  /*da90*/  IMAD.U32 R17, RZ, RZ, UR4 ;  /* 0x00000004ff117e24 */ /* 0x000fe4000f8e00ff */
[----:B------:R-:W-:Y:S02]  /*daa0*/  IMAD.U32 R18, RZ, RZ, UR5 ;  /* 0x00000005ff127e24 */ /* 0x000fe4000f8e00ff */
[----:B------:R-:W-:-:S07]  /*dab0*/  IMAD.U32 R19, RZ, RZ, UR6 ;  /* 0x00000006ff137e24 */ /* 0x000fce000f8e00ff */
.L_x_13114:
[----:B------:R-:W2:Y:S01]  /*dac0*/  S2R R0, SR_TID.X ;  /* 0x0000000000007919 */ /* 0x000ea20000002100 */
[----:B------:R-:W-:Y:S05]  /*dad0*/  WARPSYNC.ALL ;  /* 0x0000000000007948 */ /* 0x000fea0003800000 */
[----:B------:R-:W-:Y:S01]  /*dae0*/  BAR.SYNC.DEFER_BLOCKING 0x4, 0x200 ;  /* 0x0108000000007b1d */ /* 0x000fe20000010000 */
[----:B--2---:R-:W-:-:S04]  /*daf0*/  LOP3.LUT R0, R0, 0x1f, RZ, 0xc0, !PT ;  /* 0x0000001f00007812 */ /* 0x004fc800078ec0ff */
[----:B------:R-:W-:-:S13]  /*db00*/  ISETP.NE.AND P0, PT, R0, RZ, PT ;  /* 0x000000ff0000720c */ /* 0x000fda0003f05270 */
[----:B0-----:R-:W0:Y:S01]  /*db10*/  @!P0 S2R R3, SR_CgaCtaId ;  /* 0x0000000000038919 */ /* 0x001e220000008800 */
[----:B------:R-:W-:-:S04]  /*db20*/  @!P0 MOV R0, 0x400 ;  /* 0x0000040000008802 */ /* 0x000fc80000000f00 */
[----:B0-----:R-:W-:-:S05]  /*db30*/  @!P0 LEA R22, R3, R0, 0x18 ;  /* 0x0000000003168211 */ /* 0x001fca00078ec0ff */
[----:B------:R2:W-:Y:S01]  /*db40*/  @!P0 STS.128 [R22+0x168d0], R16 ;  /* 0x0168d01016008388 */ /* 0x0005e20000000c00 */
[----:B------:R-:W-:Y:S06]  /*db50*/  BAR.ARV 0x5, 0x200 ;  /* 0x0148000000007b1d */ /* 0x000fec0000002000 */
.L_x_13105:
[----:B------:R-:W-:Y:S02]  /*db60*/  ULDC UR4, c[0x0][0xc3c] ;  /* 0x00030f0000047ab9 */ /* 0x000fe40000000800 */
[----:B-1----:R-:W-:-:S13]  /*db70*/  ISETP.GE.AND P0, PT, R19, UR4, PT ;  /* 0x0000000413007c0c */ /* 0x002fda000bf06270 */
[----:B------:R-:W-:Y:S05]  /*db80*/  @!P0 BRA `(.L_x_13115) ;  /* 0xffffffb000c88947 */ /* 0x000fea000383ffff */
[----:B------:R-:W-:Y:S05]  /*db90*/  BSYNC B8 ;  /* 0x0000000000087941 */ /* 0x000fea0003800000 */
.L_x_13054:
        /* <DEDUP_REMOVED lines=12> */
.L_x_13260:
[----:B------:R-:W-:Y:S05]  /*dc60*/  BSYNC B0 ;  /* 0x0000000000007941 */ /* 0x000fea0003800000 */
.L_x_13116:
[----:B------:R-:W-:-:S03]  /*dc70*/  UMOV UR4, 0xffffffff ;  /* 0xffffffff00047882 */ /* 0x000fc60000000000 */
[----:B------:R-:W-:Y:S05]  /*dc80*/  BRA.DIV UR4, `(.L_x_13118) ;  /* 0x0000004604847947 */ /* 0x000fea000b800000 */
[----:B0-----:R-:W0:Y:S02]  /*dc90*/  S2R R0, SR_TID.X ;  /* 0x0000000000007919 */ /* 0x001e240000002100 */
[----:B0-----:R-:W-:-:S04]  /*dca0*/  SHF.R.U32.HI R0, RZ, 0x5, R0 ;  /* 0x00000005ff007819 */ /* 0x001fc80000011600 */
[----:B------:R-:W-:-:S05]  /*dcb0*/  LOP3.LUT R0, R0, 0x3, RZ, 0xc0, !PT ;  /* 0x0000000300007812 */ /* 0x000fca00078ec0ff */
[----:B------:R0:W1:Y:S02]  /*dcc0*/  SHFL.IDX PT, R14, R0, RZ, 0x1f ;  /* 0x00001fff000e7589 */ /* 0x00006400000e0000 */
.L_x_13263:
[----:B-1----:R-:W-:Y:S01]  /*dcd0*/  ISETP.NE.AND P0, PT, R14, RZ, PT ;  /* 0x000000ff0e00720c */ /* 0x002fe20003f05270 */
[----:B------:R-:W-:-:S12]  /*dce0*/  BSSY B0, `(.L_x_13119) ;  /* 0x0000024000007945 */ /* 0x000fd80003800000 */
[----:B------:R-:W-:Y:S05]  /*dcf0*/  @P0 BRA `(.L_x_13120) ;  /* 0x0000000000880947 */ /* 0x000fea0003800000 */
[----:B------:R-:W-:-:S03]  /*dd00*/  UMOV UR4, 0xffffffff ;  /* 0xffffffff00047882 */ /* 0x000fc60000000000 */
[----:B------:R-:W-:Y:S05]  /*dd10*/  BRA.DIV UR4, `(.L_x_13121) ;  /* 0x0000004604947947 */ /* 0x000fea000b800000 */
[----:B------:R-:W-:-:S13]  /*dd20*/  ELECT P6, URZ, PT ;  /* 0x00000000003f782f */ /* 0x000fda00038c0000 */
.L_x_13266:
[----:B------:R-:W-:Y:S05]  /*dd30*/  @!P6 BRA `(.L_x_13120) ;  /* 0x000000000078e947 */ /* 0x000fea0003800000 */
[----:B0-----:R-:W3:Y:S02]  /*dd40*/  LDL.LU R0, [R1+0x28] ;  /* 0x0000280001007983 */ /* 0x001ee40000300800 */
[----:B---3--:R-:W-:-:S04]  /*dd50*/  LOP3.LUT R0, R0, 0x2, RZ, 0xfc, !PT ;  /* 0x0000000200007812 */ /* 0x008fc800078efcff */
[----:B------:R-:W-:-:S13]  /*dd60*/  ISETP.NE.AND P0, PT, R0, 0x3, PT ;  /* 0x000000030000780c */ /* 0x000fda0003f05270 */
[----:B------:R-:W-:Y:S05]  /*dd70*/  @!P0 BRA `(.L_x_13122) ;  /* 0x0000000000048947 */ /* 0x000fea0003800000 */
[----:B------:R-:W-:Y:S01]  /*dd80*/  BPT.TRAP 0x1 ;  /* 0x000000040000795c */ /* 0x000fe20000300000 */
.L_x_13122:
[----:B------:R-:W-:Y:S01]  /*dd90*/  IMAD R3, R25, 0x8, R5 ;  /* 0x0000000819037824 */ /* 0x000fe200078e0205 */
[----:B------:R-:W-:Y:S01]  /*dda0*/  SHF.L.U32 R2, R27, 0x1f, RZ ;  /* 0x0000001f1b027819 */ /* 0x000fe200000006ff */
[----:B------:R-:W-:-:S03]  /*ddb0*/  VIADD R25, R25, 0x1 ;  /* 0x0000000119197836 */ /* 0x000fc60000000000 */
[----:B------:R-:W0:Y:S02]  /*ddc0*/  SYNCS.PHASECHK.TRANS64.TRYWAIT P1, [R3+URZ+0x16840], R2 ;  /* 0x01684002030075a7 */ /* 0x000e24000802017f */
[----:B------:R-:W-:-:S04]  /*ddd0*/  ISETP.NE.AND P2, PT, R25, 0x2, PT ;  /* 0x000000021900780c */ /* 0x000fc80003f45270 */
[----:B------:R-:W-:Y:S01]  /*dde0*/  SEL R0, RZ, 0x1, P2 ;  /* 0x00000001ff007807 */ /* 0x000fe20001000000 */
[----:B0-----:R-:W-:Y:S08]  /*ddf0*/  @!P1 BRA `(.L_x_13123) ;  /* 0x00000044007c9947 */ /* 0x001ff00003800000 */
.L_x_13267:
[----:B------:R-:W-:Y:S02]  /*de00*/  SEL R25, R25, RZ, P2 ;  /* 0x000000ff19197207 */ /* 0x000fe40001000000 */
[----:B------:R-:W-:Y:S01]  /*de10*/  LOP3.LUT R0, R27, R0, RZ, 0x3c, !PT ;  /* 0x000000001b007212 */ /* 0x000fe200078e3cff */
[----:B------:R-:W-:Y:S06]  /*de20*/  @!P0 BRA `(.L_x_13124) ;  /* 0x0000000000048947 */ /* 0x000fec0003800000 */
[----:B------:R-:W-:Y:S01]  /*de30*/  BPT.TRAP 0x1 ;  /* 0x000000040000795c */ /* 0x000fe20000300000 */
.L_x_13124:
[----:B------:R-:W-:Y:S01]  /*de40*/  IMAD R25, R25, 0x8, R5 ;  /* 0x0000000819197824 */ /* 0x000fe200078e0205 */
[----:B------:R-:W-:-:S04]  /*de50*/  SHF.L.U32 R0, R0, 0x1f, RZ ;  /* 0x0000001f00007819 */ /* 0x000fc800000006ff */
[----:B------:R-:W1:Y:S02]  /*de60*/  SYNCS.PHASECHK.TRANS64.TRYWAIT P1, [R25+URZ+0x16840], R0 ;  /* 0x01684000190075a7 */ /* 0x000e64000802017f */
[----:B-1----:R-:W-:Y:S05]  /*de70*/  @!P1 BRA `(.L_x_13125) ;  /* 0x0000004400709947 */ /* 0x002fea0003800000 */
.L_x_13268:
[----:B------:R-:W-:Y:S05]  /*de80*/  @!P0 BRA `(.L_x_13126) ;  /* 0x0000000000048947 */ /* 0x000fea0003800000 */
[----:B------:R-:W-:Y:S01]  /*de90*/  BPT.TRAP 0x1 ;  /* 0x000000040000795c */ /* 0x000fe20000300000 */
.L_x_13126:
[----:B------:R-:W3:Y:S02]  /*dea0*/  SYNCS.PHASECHK.TRANS64.TRYWAIT P1, [R3+URZ+0x16860], R2 ;  /* 0x01686002030075a7 */ /* 0x000ee4000802017f */
[----:B---3--:R-:W-:Y:S05]  /*deb0*/  @!P1 BRA `(.L_x_13127) ;  /* 0x0000004400749947 */ /* 0x008fea0003800000 */
.L_x_13269:
[----:B------:R-:W-:Y:S05]  /*dec0*/  @!P0 BRA `(.L_x_13128) ;  /* 0x0000000000048947 */ /* 0x000fea0003800000 */
[----:B------:R-:W-:Y:S01]  /*ded0*/  BPT.TRAP 0x1 ;  /* 0x000000040000795c */ /* 0x000fe20000300000 */
.L_x_13128:
[----:B----4-:R4:W0:Y:S02]  /*dee0*/  SYNCS.PHASECHK.TRANS64.TRYWAIT P0, [R25+URZ+0x16860], R0 ;  /* 0x01686000190075a7 */ /* 0x010824000800017f */
[----:B0-----:R-:W-:Y:S05]  /*def0*/  @!P0 NANOSLEEP.SYNCS 0x989680 ;  /* 0x009896800000895d */ /* 0x001fea0003900000 */
[----:B------:R-:W0:Y:S02]  /*df00*/  @!P0 SYNCS.PHASECHK.TRANS64 P0, [R25+URZ+0x16860], R0 ;  /* 0x01686000190085a7 */ /* 0x000e24000800007f */
[----:B0-----:R-:W-:Y:S05]  /*df10*/  @!P0 BRA `(.L_x_13128) ;  /* 0xfffffffc00f08947 */ /* 0x001fea000383ffff */
.L_x_13120:
[----:B------:R-:W-:Y:S05]  /*df20*/  BSYNC B0 ;  /* 0x0000000000007941 */ /* 0x000fea0003800000 */
.L_x_13119:
[----:B------:R-:W-:Y:S05]  /*df30*/  EXIT ;  /* 0x000000000000794d */ /* 0x000fea0003800000 */
.L_x_13013:
[----:B-1----:R-:W-:-:S04]  /*df40*/  MOV R3, UR43 ;  /* 0x0000002b00037c02 */ /* 0x002fc80008000f00 */
[----:B------:R1:W2:Y:S03]  /*df50*/  SYNCS.PHASECHK.TRANS64.TRYWAIT P1, [R3+URZ+0x16800], R0 ;  /* 0x01680000030075a7 */ /* 0x0002a6000802017f */
[----:B--2---:R-:W-:Y:S05]  /*df60*/  @!P1 NANOSLEEP.SYNCS 0x989680 ;  /* 0x009896800000995d */ /* 0x004fea0003900000 */
[----:B------:R-:W2:Y:S02]  /*df70*/  @!P1 SYNCS.PHASECHK.TRANS64 P1, [R3+URZ+0x16800], R0 ;  /* 0x01680000030095a7 */ /* 0x000ea4000802007f */
[----:B--2---:R-:W-:Y:S05]  /*df80*/  @!P1 BRA `(.L_x_13013) ;  /* 0xfffffffc00ec9947 */ /* 0x004fea000383ffff */
[----:B------:R-:W-:Y:S05]  /*df90*/  BRA `(.L_x_13129) ;  /* 0xffffff38000c7947 */ /* 0x000fea000383ffff */
.L_x_13017:
[----:B--2---:R2:W3:Y:S02]  /*dfa0*/  SYNCS.PHASECHK.TRANS64.TRYWAIT P1, [R4+URZ+0x16830], R3 ;  /* 0x01683003040075a7 */ /* 0x0044e4000802017f */
[----:B---3--:R-:W-:Y:S05]  /*dfb0*/  @!P1 NANOSLEEP.SYNCS 0x989680 ;  /* 0x009896800000995d */ /* 0x008fea0003900000 */
[----:B------:R-:W3:Y:S02]  /*dfc0*/  @!P1 SYNCS.PHASECHK.TRANS64 P1, [R4+URZ+0x16830], R3 ;  /* 0x01683003040095a7 */ /* 0x000ee4000802007f */
[----:B---3--:R-:W-:Y:S05]  /*dfd0*/  @!P1 BRA `(.L_x_13017) ;  /* 0xfffffffc00f09947 */ /* 0x008fea000383ffff */
[----:B------:R-:W-:Y:S05]  /*dfe0*/  BRA `(.L_x_13016) ;  /* 0xffffff38002c7947 */ /* 0x000fea000383ffff */
.L_x_13023:
[----:B-1----:R-:W-:-:S04]  /*dff0*/  IMAD.U32 R3, RZ, RZ, UR10 ;  /* 0x0000000aff037e24 */ /* 0x002fc8000f8e00ff */
[----:B------:R1:W2:Y:S03]  /*e000*/  SYNCS.PHASECHK.TRANS64.TRYWAIT P1, [R3+URZ+0x16830], R0 ;  /* 0x01683000030075a7 */ /* 0x0002a6000802017f */
[----:B--2---:R-:W-:Y:S05]  /*e010*/  @!P1 NANOSLEEP.SYNCS 0x989680 ;  /* 0x009896800000995d */ /* 0x004fea0003900000 */
[----:B------:R-:W2:Y:S02]  /*e020*/  @!P1 SYNCS.PHASECHK.TRANS64 P1, [R3+URZ+0x16830], R0 ;  /* 0x01683000030095a7 */ /* 0x000ea4000802007f */
[----:B--2---:R-:W-:Y:S05]  /*e030*/  @!P1 BRA `(.L_x_13023) ;  /* 0xfffffffc00ec9947 */ /* 0x004fea000383ffff */
[----:B------:R-:W-:Y:S05]  /*e040*/  BRA `(.L_x_13020) ;  /* 0xffffff5800507947 */ /* 0x000fea000383ffff */
.L_x_13027:
[----:B-1----:R-:W-:-:S04]  /*e050*/  IMAD.U32 R3, RZ, RZ, UR10 ;  /* 0x0000000aff037e24 */ /* 0x002fc8000f8e00ff */
[----:B------:R1:W2:Y:S03]  /*e060*/  SYNCS.PHASECHK.TRANS64.TRYWAIT P1, [R3+URZ+0x16850], R0 ;  /* 0x01685000030075a7 */ /* 0x0002a6000802017f */
[----:B--2---:R-:W-:Y:S05]  /*e070*/  @!P1 NANOSLEEP.SYNCS 0x989680 ;  /* 0x009896800000995d */ /* 0x004fea0003900000 */
[----:B------:R-:W2:Y:S02]  /*e080*/  @!P1 SYNCS.PHASECHK.TRANS64 P1, [R3+URZ+0x16850], R0 ;  /* 0x01685000030095a7 */ /* 0x000ea4000802007f */
[----:B--2---:R-:W-:Y:S05]  /*e090*/  @!P1 BRA `(.L_x_13027) ;  /* 0xfffffffc00ec9947 */ /* 0x004fea000383ffff */
[----:B------:R-:W-:Y:S05]  /*e0a0*/  BRA `(.L_x_13024) ;  /* 0xffffff5800e87947 */ /* 0x000fea000383ffff */
.L_x_13034:
[----:B-1----:R-:W-:-:S04]  /*e0b0*/  IMAD.U32 R9, RZ, RZ, UR5 ;  /* 0x00000005ff097e24 */ /* 0x002fc8000f8e00ff */
[----:B------:R1:W2:Y:S03]  /*e0c0*/  SYNCS.PHASECHK.TRANS64.TRYWAIT P1, [R9+URZ+0x16850], R4 ;  /* 0x01685004090075a7 */ /* 0x0002a6000802017f */
[----:B--2---:R-:W-:Y:S05]  /*e0d0*/  @!P1 NANOSLEEP.SYNCS 0x989680 ;  /* 0x009896800000995d */ /* 0x004fea0003900000 */
[----:B------:R-:W2:Y:S02]  /*e0e0*/  @!P1 SYNCS.PHASECHK.TRANS64 P1, [R9+URZ+0x16850], R4 ;  /* 0x01685004090095a7 */ /* 0x000ea4000802007f */
[----:B--2---:R-:W-:Y:S05]  /*e0f0*/  @!P1 BRA `(.L_x_13034) ;  /* 0xfffffffc00ec9947 */ /* 0x004fea000383ffff */
[----:B------:R-:W-:Y:S05]  /*e100*/  BRA `(.L_x_13033) ;  /* 0xffffff74008c7947 */ /* 0x000fea000383ffff */
.L_x_13068:
[----:B0-----:R-:W0:Y:S01]  /*e110*/  S2R R20, SR_TID.X ;  /* 0x0000000000147919 */ /* 0x001e220000002100 */
        /* <DEDUP_REMOVED lines=10> */
.L_x_13131:
[----:B------:R-:W-:Y:S05]  /*e1c0*/  BSYNC B0 ;  /* 0x0000000000007941 */ /* 0x000fea0003800000 */
.L_x_13130:
[----:B------:R-:W-:Y:S05]  /*e1d0*/  BRA `(.L_x_13132) ;  /* 0xffffffbc00207947 */ /* 0x000fea000383ffff */
.L_x_13071:
[----:B0-----:R0:W1:Y:S02]  /*e1e0*/  SYNCS.PHASECHK.TRANS64.TRYWAIT P0, [R3+URZ+0x16840], R4 ;  /* 0x01684004030075a7 */ /* 0x001064000800017f */
[----:B-1----:R-:W-:Y:S05]  /*e1f0*/  @!P0 NANOSLEEP.SYNCS 0x989680 ;  /* 0x009896800000895d */ /* 0x002fea0003900000 */
[----:B------:R-:W1:Y:S02]  /*e200*/  @!P0 SYNCS.PHASECHK.TRANS64 P0, [R3+URZ+0x16840], R4 ;  /* 0x01684004030085a7 */ /* 0x000e64000800007f */
[----:B-1----:R-:W-:Y:S05]  /*e210*/  @!P0 BRA `(.L_x_13071) ;  /* 0xfffffffc00f08947 */ /* 0x002fea000383ffff */
[----:B------:R-:W-:Y:S05]  /*e220*/  BRA `(.L_x_13133) ;  /* 0xffffffbc00747947 */ /* 0x000fea000383ffff */
.L_x_13072:
        /* <DEDUP_REMOVED lines=8> */
.L_x_13135:
[----:B------:R-:W-:Y:S05]  /*e2b0*/  BSYNC B0 ;  /* 0x0000000000007941 */ /* 0x000fea0003800000 */
.L_x_13134:
        /* <DEDUP_REMOVED lines=9> */
.L_x_13136:
[----:B------:R-:W-:Y:S02]  /*e350*/  IMAD.MOV.U32 R13, RZ, RZ, R2 ;  /* 0x000000ffff0d7224 */ /* 0x000fe400078e0002 */
[----:B------:R-:W-:Y:S02]  /*e360*/  IMAD.MOV.U32 R12, RZ, RZ, 0x1 ;  /* 0x00000001ff0c7424 */ /* 0x000fe400078e00ff */
[----:B------:R-:W-:-:S07]  /*e370*/  IMAD.MOV.U32 R7, RZ, RZ, R14 ;  /* 0x000000ffff077224 */ /* 0x000fce00078e000e */
[----:B------:R-:W-:Y:S05]  /*e380*/  WARPSYNC.COLLECTIVE R15, `(.L_x_13137) ;  /* 0x000000000f087348 */ /* 0x000fea0003c00000 */
[----:B------:R0:W1:Y:S02]  /*e390*/  SHFL.IDX P6, R14, R13, R12, R11 ;  /* 0x0000000c0d0e7389 */ /* 0x00006400000c000b */
[----:B01----:R-:W-:Y:S01]  /*e3a0*/  ENDCOLLECTIVE ;  /* 0x000000000000791b */ /* 0x003fe20003800000 */
.L_x_13137:
        /* <DEDUP_REMOVED lines=10> */
[----:B------:R0:W-:Y:S02]  /*e450*/  @P0 LDGSTS.E.BYPASS.LTC128B.128 [R8+0xe400], desc[UR36][R6.64], !P2 ;  /* 0x0e40000006080fae */ /* 0x0001e4000d101d64 */
[----:B0-----:R-:W-:Y:S01]  /*e460*/  MOV R6, R14 ;  /* 0x0000000e00067202 */ /* 0x001fe20000000f00 */
[----:B------:R-:W-:-:S07]  /*e470*/  @P1 IMAD R8, R5, 0x2, R22 ;  /* 0x0000000205081824 */ /* 0x000fce00078e0216 */
[----:B------:R-:W-:Y:S05]  /*e480*/  WARPSYNC.COLLECTIVE R15, `(.L_x_13138) ;  /* 0x000000000f087348 */ /* 0x000fea0003c00000 */
[----:B------:R0:W1:Y:S02]  /*e490*/  SHFL.IDX P6, R14, R13, R12, R11 ;  /* 0x0000000c0d0e7389 */ /* 0x00006400000c000b */
[----:B01----:R-:W-:Y:S01]  /*e4a0*/  ENDCOLLECTIVE ;  /* 0x000000000000791b */ /* 0x003fe20003800000 */
.L_x_13138:
[----:B------:R-:W-:Y:S02]  /*e4b0*/  IMAD.MOV.U32 R13, RZ, RZ, R2 ;  /* 0x000000ffff0d7224 */ /* 0x000fe400078e0002 */
[----:B------:R-:W-:Y:S02]  /*e4c0*/  IMAD.MOV.U32 R12, RZ, RZ, 0x2 ;  /* 0x00000002ff0c7424 */ /* 0x000fe400078e00ff */
[----:B------:R-:W-:-:S07]  /*e4d0*/  IMAD.MOV.U32 R7, RZ, RZ, R14 ;  /* 0x000000ffff077224 */ /* 0x000fce00078e000e */
[----:B------:R-:W-:Y:S05]  /*e4e0*/  WARPSYNC.COLLECTIVE R15, `(.L_x_13139) ;  /* 0x000000000f087348 */ /* 0x000fea0003c00000 */
[----:B------:R0:W1:Y:S02]  /*e4f0*/  SHFL.IDX P6, R14, R13, R12, R11 ;  /* 0x0000000c0d0e7389 */ /* 0x00006400000c000b */
[----:B01----:R-:W-:Y:S01]  /*e500*/  ENDCOLLECTIVE ;  /* 0x000000000000791b */ /* 0x003fe20003800000 */
.L_x_13139:
        /* <DEDUP_REMOVED lines=9> */
[----:B------:R0:W-:Y:S01]  /*e5a0*/  @P1 LDGSTS.E.BYPASS.LTC128B.128 [R8+0xec00], desc[UR36][R6.64], !P2 ;  /* 0x0ec0000006081fae */ /* 0x0001e2000d101d64 */
[----:B------:R-:W-:Y:S01]  /*e5b0*/  ISETP.GE.AND P1, PT, R4, 0x21, PT ;  /* 0x000000210400780c */ /* 0x000fe20003f26270 */
[----:B0-----:R-:W-:-:S12]  /*e5c0*/  IMAD.MOV.U32 R6, RZ, RZ, R14 ;  /* 0x000000ffff067224 */ /* 0x001fd800078e000e */
[----:B------:R-:W-:Y:S05]  /*e5d0*/  WARPSYNC.COLLECTIVE R15, `(.L_x_13140) ;  /* 0x000000000f087348 */ /* 0x000fea0003c00000 */
[----:B------:R0:W1:Y:S02]  /*e5e0*/  SHFL.IDX P6, R14, R13, R12, R11 ;  /* 0x0000000c0d0e7389 */ /* 0x00006400000c000b */
[----:B01----:R-:W-:Y:S01]  /*e5f0*/  ENDCOLLECTIVE ;  /* 0x000000000000791b */ /* 0x003fe20003800000 */
.L_x_13140:
[----:B------:R-:W-:Y:S01]  /*e600*/  @P1 LEA R8, R5, R22, 0x1 ;  /* 0x0000001605081211 */ /* 0x000fe200078e08ff */
[----:B------:R-:W-:Y:S02]  /*e610*/  IMAD.MOV.U32 R13, RZ, RZ, R2 ;  /* 0x000000ffff0d7224 */ /* 0x000fe400078e0002 */
[----:B------:R-:W-:Y:S02]  /*e620*/  IMAD.MOV.U32 R12, RZ, RZ, 0x3 ;  /* 0x00000003ff0c7424 */ /* 0x000fe400078e00ff */
[----:B------:R-:W-:-:S07]  /*e630*/  IMAD.MOV.U32 R7, RZ, RZ, R14 ;  /* 0x000000ffff077224 */ /* 0x000fce00078e000e */
[----:B------:R-:W-:Y:S05]  /*e640*/  WARPSYNC.COLLECTIVE R15, `(.L_x_13141) ;  /* 0x000000000f087348 */ /* 0x000fea0003c00000 */
[----:B------:R0:W1:Y:S02]  /*e650*/  SHFL.IDX P6, R14, R13, R12, R11 ;  /* 0x0000000c0d0e7389 */ /* 0x00006400000c000b */
[----:B01----:R-:W-:Y:S01]  /*e660*/  ENDCOLLECTIVE ;  /* 0x000000000000791b */ /* 0x003fe20003800000 */
.L_x_13141:
        /* <DEDUP_REMOVED lines=15> */
.L_x_13142:
[----:B------:R-:W-:Y:S02]  /*e760*/  @P1 IMAD R8, R5, 0x2, R22 ;  /* 0x0000000205081824 */ /* 0x000fe400078e0216 */
[----:B------:R-:W-:Y:S02]  /*e770*/  IMAD.MOV.U32 R13, RZ, RZ, R2 ;  /* 0x000000ffff0d7224 */ /* 0x000fe400078e0002 */
[----:B------:R-:W-:Y:S02]  /*e780*/  IMAD.MOV.U32 R12, RZ, RZ, 0x4 ;  /* 0x00000004ff0c7424 */ /* 0x000fe400078e00ff */
[----:B------:R-:W-:-:S07]  /*e790*/  IMAD.MOV.U32 R7, RZ, RZ, R14 ;  /* 0x000000ffff077224 */ /* 0x000fce00078e000e */
[----:B------:R-:W-:Y:S05]  /*e7a0*/  WARPSYNC.COLLECTIVE R15, `(.L_x_13143) ;  /* 0x000000000f087348 */ /* 0x000fea0003c00000 */
[----:B------:R0:W1:Y:S02]  /*e7b0*/  SHFL.IDX P6, R14, R13, R12, R11 ;  /* 0x0000000c0d0e7389 */ /* 0x00006400000c000b */
[----:B01----:R-:W-:Y:S01]  /*e7c0*/  ENDCOLLECTIVE ;  /* 0x000000000000791b */ /* 0x003fe20003800000 */
.L_x_13143:
        /* <DEDUP_REMOVED lines=15> */
.L_x_13144:
[----:B------:R-:W-:Y:S02]  /*e8c0*/  @P1 IMAD R8, R5, 0x2, R22 ;  /* 0x0000000205081824 */ /* 0x000fe400078e0216 */
[----:B------:R-:W-:Y:S02]  /*e8d0*/  IMAD.MOV.U32 R13, RZ, RZ, R2 ;  /* 0x000000ffff0d7224 */ /* 0x000fe400078e0002 */
[----:B------:R-:W-:Y:S02]  /*e8e0*/  IMAD.MOV.U32 R12, RZ, RZ, 0x5 ;  /* 0x00000005ff0c7424 */ /* 0x000fe400078e00ff */
[----:B------:R-:W-:-:S07]  /*e8f0*/  IMAD.MOV.U32 R7, RZ, RZ, R14 ;  /* 0x000000ffff077224 */ /* 0x000fce00078e000e */
[----:B------:R-:W-:Y:S05]  /*e900*/  WARPSYNC.COLLECTIVE R15, `(.L_x_13145) ;  /* 0x000000000f087348 */ /* 0x000fea0003c00000 */
[----:B------:R0:W1:Y:S02]  /*e910*/  SHFL.IDX P6, R14, R13, R12, R11 ;  /* 0x0000000c0d0e7389 */ /* 0x00006400000c000b */
[----:B01----:R-:W-:Y:S01]  /*e920*/  ENDCOLLECTIVE ;  /* 0x000000000000791b */ /* 0x003fe20003800000 */
.L_x_13145:
        /* <DEDUP_REMOVED lines=15> */
.L_x_13146:
[----:B------:R-:W-:Y:S01]  /*ea20*/  @P1 IMAD R8, R5, 0x2, R22 ;  /* 0x0000000205081824 */ /* 0x000fe200078e0216 */
[----:B------:R-:W-:Y:S01]  /*ea30*/  MOV R13, R2 ;  /* 0x00000002000d7202 */ /* 0x000fe20000000f00 */
[----:B------:R-:W-:Y:S02]  /*ea40*/  IMAD.MOV.U32 R12, RZ, RZ, 0x6 ;  /* 0x00000006ff0c7424 */ /* 0x000fe400078e00ff */
[----:B------:R-:W-:-:S07]  /*ea50*/  IMAD.MOV.U32 R7, RZ, RZ, R14 ;  /* 0x000000ffff077224 */ /* 0x000fce00078e000e */
[----:B------:R-:W-:Y:S05]  /*ea60*/  WARPSYNC.COLLECTIVE R15, `(.L_x_13147) ;  /* 0x000000000f087348 */ /* 0x000fea0003c00000 */
[----:B------:R0:W1:Y:S02]  /*ea70*/  SHFL.IDX P6, R14, R13, R12, R11 ;  /* 0x0000000c0d0e7389 */ /* 0x00006400000c000b */
[----:B01----:R-:W-:Y:S01]  /*ea80*/  ENDCOLLECTIVE ;  /* 0x000000000000791b */ /* 0x003fe20003800000 */
.L_x_13147:
        /* <DEDUP_REMOVED lines=15> */
.L_x_13148:
[----:B------:R-:W-:Y:S02]  /*eb80*/  @P1 IMAD R8, R5, 0x2, R22 ;  /* 0x0000000205081824 */ /* 0x000fe400078e0216 */
[----:B------:R-:W-:Y:S02]  /*eb90*/  IMAD.MOV.U32 R13, RZ, RZ, R2 ;  /* 0x000000ffff0d7224 */ /* 0x000fe400078e0002 */
[----:B------:R-:W-:Y:S02]  /*eba0*/  IMAD.MOV.U32 R12, RZ, RZ, 0x7 ;  /* 0x00000007ff0c7424 */ /* 0x000fe400078e00ff */
[----:B------:R-:W-:-:S07]  /*ebb0*/  IMAD.MOV.U32 R7, RZ, RZ, R14 ;  /* 0x000000ffff077224 */ /* 0x000fce00078e000e */
[----:B------:R-:W-:Y:S05]  /*ebc0*/  WARPSYNC.COLLECTIVE R15, `(.L_x_13149) ;  /* 0x000000000f087348 */ /* 0x000fea0003c00000 */
[----:B------:R0:W1:Y:S02]  /*ebd0*/  SHFL.IDX P6, R14, R13, R12, R11 ;  /* 0x0000000c0d0e7389 */ /* 0x00006400000c000b */
[----:B01----:R-:W-:Y:S01]  /*ebe0*/  ENDCOLLECTIVE ;  /* 0x000000000000791b */ /* 0x003fe20003800000 */
.L_x_13149:
        /* <DEDUP_REMOVED lines=10> */
.L_x_13150:
[----:B------:R-:W-:Y:S01]  /*ec90*/  @!PT LDS RZ, [RZ] ;  /* 0x00000000fffff984 */ /* 0x000fe20000000800 */
[----:B------:R-:W-:Y:S01]  /*eca0*/  @!PT LDS RZ, [RZ] ;  /* 0x00000000fffff984 */ /* 0x000fe20000000800 */
[----:B------:R-:W-:Y:S01]  /*ecb0*/  @!PT LDS RZ, [RZ] ;  /* 0x00000000fffff984 */ /* 0x000fe20000000800 */
[----:B------:R0:W-:Y:S01]  /*ecc0*/  @P1 LDGSTS.E.BYPASS.LTC128B.128 [R8+0x11400], desc[UR36][R6.64], !P2 ;  /* 0x1140000006081fae */ /* 0x0001e2000d101d64 */
[----:B------:R-:W-:Y:S01]  /*ecd0*/  MOV R0, R14 ;  /* 0x0000000e00007202 */ /* 0x000fe20000000f00 */
[----:B------:R-:W-:Y:S06]  /*ece0*/  BRA `(.L_x_13151) ;  /* 0xffffffb8007c7947 */ /* 0x000fec000383ffff */
.L_x_13077:
        /* <DEDUP_REMOVED lines=9> */
.L_x_13152:
[C---:B------:R-:W-:Y:S01]  /*ed80*/  VIADD R8, R17.reuse, 0x10 ;  /* 0x0000001011087836 */ /* 0x040fe20000000000 */
[----:B------:R-:W-:Y:S01]  /*ed90*/  ISETP.GE.AND P2, PT, R17, R3, PT ;  /* 0x000000031100720c */ /* 0x000fe20003f46270 */
[----:B------:R-:W-:Y:S02]  /*eda0*/  IMAD.MOV.U32 R13, RZ, RZ, R0 ;  /* 0x000000ffff0d7224 */ /* 0x000fe400078e0000 */
[----:B------:R-:W-:-:S10]  /*edb0*/  IMAD.MOV.U32 R6, RZ, RZ, R14 ;  /* 0x000000ffff067224 */ /* 0x000fd400078e000e */
[----:B------:R-:W-:Y:S05]  /*edc0*/  WARPSYNC.COLLECTIVE R15, `(.L_x_13153) ;  /* 0x000000000f087348 */ /* 0x000fea0003c00000 */
[----:B------:R0:W1:Y:S02]  /*edd0*/  SHFL.IDX P6, R14, R13, R12, R11 ;  /* 0x0000000c0d0e7389 */ /* 0x00006400000c000b */
[----:B01----:R-:W-:Y:S01]  /*ede0*/  ENDCOLLECTIVE ;  /* 0x000000000000791b */ /* 0x003fe20003800000 */
.L_x_13153:
[----:B------:R-:W-:Y:S01]  /*edf0*/  IMAD.MOV.U32 R13, RZ, RZ, R4 ;  /* 0x000000ffff0d7224 */ /* 0x000fe200078e0004 */
[----:B------:R-:W-:Y:S01]  /*ee00*/  MOV R12, 0x1 ;  /* 0x00000001000c7802 */ /* 0x000fe20000000f00 */
[----:B------:R-:W-:-:S07]  /*ee10*/  IMAD.MOV.U32 R7, RZ, RZ, R14 ;  /* 0x000000ffff077224 */ /* 0x000fce00078e000e */
[----:B------:R-:W-:Y:S05]  /*ee20*/  WARPSYNC.COLLECTIVE R15, `(.L_x_13154) ;  /* 0x000000000f087348 */ /* 0x000fea0003c00000 */
[----:B------:R0:W1:Y:S02]  /*ee30*/  SHFL.IDX P6, R14, R13, R12, R11 ;  /* 0x0000000c0d0e7389 */ /* 0x00006400000c000b */
[----:B01----:R-:W-:Y:S01]  /*ee40*/  ENDCOLLECTIVE ;  /* 0x000000000000791b */ /* 0x003fe20003800000 */
.L_x_13154:
[----:B------:R-:W-:-:S05]  /*ee50*/  @!P2 LEA R7, P1, R28, R7, 0x1 ;  /* 0x000000071c07a211 */ /* 0x000fca00078208ff */
[----:B------:R-:W-:Y:S01]  /*ee60*/  @!P2 IMAD.X R6, RZ, RZ, R6, P1 ;  /* 0x000000ffff06a224 */ /* 0x000fe200008e0606 */
[----:B------:R-:W-:-:S04]  /*ee70*/  ISETP.GE.AND P1, PT, R8, R3, PT ;  /* 0x000000030800720c */ /* 0x000fc80003f26270 */
[----:B------:R-:W-:Y:S01]  /*ee80*/  @!P2 LOP3.LUT R7, R7, R6, RZ, 0x3c, !PT ;  /* 0x000000060707a212 */ /* 0x000fe200078e3cff */
[----:B------:R-:W-:-:S03]  /*ee90*/  IMAD.MOV.U32 R13, RZ, RZ, R0 ;  /* 0x000000ffff0d7224 */ /* 0x000fc600078e0000 */
[----:B------:R-:W-:-:S04]  /*eea0*/  @!P2 LOP3.LUT R6, R7, R6, RZ, 0x3c, !PT ;  /* 0x000000060706a212 */ /* 0x000fc800078e3cff */
[----:B------:R-:W-:-:S05]  /*eeb0*/  @!P2 LOP3.LUT R7, R7, R6, RZ, 0x3c, !PT ;  /* 0x000000060707a212 */ /* 0x000fca00078e3cff */
[----:B------:R-:W-:Y:S01]  /*eec0*/  @!PT LDS RZ, [RZ] ;  /* 0x00000000fffff984 */ /* 0x000fe20000000800 */
[----:B------:R-:W-:Y:S01]  /*eed0*/  @!PT LDS RZ, [RZ] ;  /* 0x00000000fffff984 */ /* 0x000fe20000000800 */
[----:B------:R-:W-:Y:S01]  /*eee0*/  @!PT LDS RZ, [RZ] ;  /* 0x00000000fffff984 */ /* 0x000fe20000000800 */
[----:B------:R0:W-:Y:S02]  /*eef0*/  @!P2 LDGSTS.E.BYPASS.LTC128B.128 [R10+0x8400], desc[UR36][R6.64], !P0 ;  /* 0x08400000060aafae */ /* 0x0001e4000c101d64 */
[----:B0-----:R-:W-:-:S07]  /*ef00*/  IMAD.MOV.U32 R6, RZ, RZ, R14 ;  /* 0x000000ffff067224 */ /* 0x001fce00078e000e */
[----:B------:R-:W-:Y:S05]  /*ef10*/  WARPSYNC.COLLECTIVE R15, `(.L_x_13155) ;  /* 0x000000000f087348 */ /* 0x000fea0003c00000 */
[----:B------:R0:W1:Y:S02]  /*ef20*/  SHFL.IDX P6, R14, R13, R12, R11 ;  /* 0x0000000c0d0e7389 */ /* 0x00006400000c000b */
[----:B01----:R-:W-:Y:S01]  /*ef30*/  ENDCOLLECTIVE ;  /* 0x000000000000791b */ /* 0x003fe20003800000 */
.L_x_13155:
[----:B------:R-:W-:Y:S02]  /*ef40*/  IMAD.MOV.U32 R13, RZ, RZ, R4 ;  /* 0x000000ffff0d7224 */ /* 0x000fe400078e0004 */
[----:B------:R-:W-:Y:S02]  /*ef50*/  IMAD.MOV.U32 R12, RZ, RZ, 0x2 ;  /* 0x00000002ff0c7424 */ /* 0x000fe400078e00ff */
[----:B------:R-:W-:-:S07]  /*ef60*/  IMAD.MOV.U32 R7, RZ, RZ, R14 ;  /* 0x000000ffff077224 */ /* 0x000fce00078e000e */
[----:B------:R-:W-:Y:S05]  /*ef70*/  WARPSYNC.COLLECTIVE R15, `(.L_x_13156) ;  /* 0x000000000f087348 */ /* 0x000fea0003c00000 */
[----:B------:R0:W1:Y:S02]  /*ef80*/  SHFL.IDX P6, R14, R13, R12, R11 ;  /* 0x0000000c0d0e7389 */ /* 0x00006400000c000b */
[----:B01----:R-:W-:Y:S01]  /*ef90*/  ENDCOLLECTIVE ;  /* 0x000000000000791b */ /* 0x003fe20003800000 */
.L_x_13156:
        /* <DEDUP_REMOVED lines=10> */
[----:B0-----:R-:W-:-:S05]  /*f040*/  VIADD R6, R17, 0x20 ;  /* 0x0000002011067836 */ /* 0x001fca0000000000 */
[----:B------:R-:W-:Y:S01]  /*f050*/  ISETP.GE.AND P1, PT, R6, R3, PT ;  /* 0x000000030600720c */ /* 0x000fe20003f26270 */
[----:B------:R-:W-:-:S12]  /*f060*/  IMAD.MOV.U32 R6, RZ, RZ, R14 ;  /* 0x000000ffff067224 */ /* 0x000fd800078e000e */
[----:B------:R-:W-:Y:S05]  /*f070*/  WARPSYNC.COLLECTIVE R15, `(.L_x_13157) ;  /* 0x000000000f087348 */ /* 0x000fea0003c00000 */
[----:B------:R0:W1:Y:S02]  /*f080*/  SHFL.IDX P6, R14, R13, R12, R11 ;  /* 0x0000000c0d0e7389 */ /* 0x00006400000c000b */
[----:B01----:R-:W-:Y:S01]  /*f090*/  ENDCOLLECTIVE ;  /* 0x000000000000791b */ /* 0x003fe20003800000 */
.L_x_13157:
[----:B------:R-:W-:Y:S02]  /*f0a0*/  IMAD.MOV.U32 R13, RZ, RZ, R4 ;  /* 0x000000ffff0d7224 */ /* 0x000fe400078e0004 */
[----:B------:R-:W-:Y:S02]  /*f0b0*/  IMAD.MOV.U32 R12, RZ, RZ, 0x3 ;  /* 0x00000003ff0c7424 */ /* 0x000fe400078e00ff */
[----:B------:R-:W-:-:S07]  /*f0c0*/  IMAD.MOV.U32 R7, RZ, RZ, R14 ;  /* 0x000000ffff077224 */ /* 0x000fce00078e000e */
[----:B------:R-:W-:Y:S05]  /*f0d0*/  WARPSYNC.COLLECTIVE R15, `(.L_x_13158) ;  /* 0x000000000f087348 */ /* 0x000fea0003c00000 */
[----:B------:R0:W1:Y:S02]  /*f0e0*/  SHFL.IDX P6, R14, R13, R12, R11 ;  /* 0x0000000c0d0e7389 */ /* 0x00006400000c000b */
[----:B01----:R-:W-:Y:S01]  /*f0f0*/  ENDCOLLECTIVE ;  /* 0x000000000000791b */ /* 0x003fe20003800000 */
.L_x_13158:
        /* <DEDUP_REMOVED lines=16> */
.L_x_13159:
[----:B------:R-:W-:Y:S02]  /*f200*/  IMAD.MOV.U32 R13, RZ, RZ, R4 ;  /* 0x000000ffff0d7224 */ /* 0x000fe400078e0004 */
[----:B------:R-:W-:Y:S02]  /*f210*/  IMAD.MOV.U32 R12, RZ, RZ, 0x4 ;  /* 0x00000004ff0c7424 */ /* 0x000fe400078e00ff */
[----:B------:R-:W-:-:S07]  /*f220*/  IMAD.MOV.U32 R7, RZ, RZ, R14 ;  /* 0x000000ffff077224 */ /* 0x000fce00078e000e */
[----:B------:R-:W-:Y:S05]  /*f230*/  WARPSYNC.COLLECTIVE R15, `(.L_x_13160) ;  /* 0x000000000f087348 */ /* 0x000fea0003c00000 */
[----:B------:R0:W1:Y:S02]  /*f240*/  SHFL.IDX P6, R14, R13, R12, R11 ;  /* 0x0000000c0d0e7389 */ /* 0x00006400000c000b */
[----:B01----:R-:W-:Y:S01]  /*f250*/  ENDCOLLECTIVE ;  /* 0x000000000000791b */ /* 0x003fe20003800000 */
.L_x_13160:
        /* <DEDUP_REMOVED lines=11> */
[----:B------:R-:W-:Y:S02]  /*f310*/  ISETP.GE.AND P1, PT, R6, R3, PT ;  /* 0x000000030600720c */ /* 0x000fe40003f26270 */
[----:B------:R-:W-:-:S11]  /*f320*/  MOV R6, R14 ;  /* 0x0000000e00067202 */ /* 0x000fd60000000f00 */
[----:B------:R-:W-:Y:S05]  /*f330*/  WARPSYNC.COLLECTIVE R15, `(.L_x_13161) ;  /* 0x000000000f087348 */ /* 0x000fea0003c00000 */
[----:B------:R0:W1:Y:S02]  /*f340*/  SHFL.IDX P6, R14, R13, R12, R11 ;  /* 0x0000000c0d0e7389 */ /* 0x00006400000c000b */
[----:B01----:R-:W-:Y:S01]  /*f350*/  ENDCOLLECTIVE ;  /* 0x000000000000791b */ /* 0x003fe20003800000 */
.L_x_13161:
[----:B------:R-:W-:Y:S02]  /*f360*/  IMAD.MOV.U32 R13, RZ, RZ, R4 ;  /* 0x000000ffff0d7224 */ /* 0x000fe400078e0004 */
[----:B------:R-:W-:Y:S02]  /*f370*/  IMAD.MOV.U32 R12, RZ, RZ, 0x5 ;  /* 0x00000005ff0c7424 */ /* 0x000fe400078e00ff */
[----:B------:R-:W-:-:S07]  /*f380*/  IMAD.MOV.U32 R7, RZ, RZ, R14 ;  /* 0x000000ffff077224 */ /* 0x000fce00078e000e */
[----:B------:R-:W-:Y:S05]  /*f390*/  WARPSYNC.COLLECTIVE R15, `(.L_x_13162) ;  /* 0x000000000f087348 */ /* 0x000fea0003c00000 */
[----:B------:R0:W1:Y:S02]  /*f3a0*/  SHFL.IDX P6, R14, R13, R12, R11 ;  /* 0x0000000c0d0e7389 */ /* 0x00006400000c000b */
[----:B01----:R-:W-:Y:S01]  /*f3b0*/  ENDCOLLECTIVE ;  /* 0x000000000000791b */ /* 0x003fe20003800000 */
.L_x_13162:
        /* <DEDUP_REMOVED lines=16> */
.L_x_13163:
[----:B------:R-:W-:Y:S02]  /*f4c0*/  IMAD.MOV.U32 R13, RZ, RZ, R4 ;  /* 0x000000ffff0d7224 */ /* 0x000fe400078e0004 */
[----:B------:R-:W-:Y:S02]  /*f4d0*/  IMAD.MOV.U32 R12, RZ, RZ, 0x6 ;  /* 0x00000006ff0c7424 */ /* 0x000fe400078e00ff */
[----:B------:R-:W-:-:S07]  /*f4e0*/  IMAD.MOV.U32 R7, RZ, RZ, R14 ;  /* 0x000000ffff077224 */ /* 0x000fce00078e000e */
[----:B------:R-:W-:Y:S05]  /*f4f0*/  WARPSYNC.COLLECTIVE R15, `(.L_x_13164) ;  /* 0x000000000f087348 */ /* 0x000fea0003c00000 */
[----:B------:R0:W1:Y:S02]  /*f500*/  SHFL.IDX P6, R14, R13, R12, R11 ;  /* 0x0000000c0d0e7389 */ /* 0x00006400000c000b */
[----:B01----:R-:W-:Y:S01]  /*f510*/  ENDCOLLECTIVE ;  /* 0x000000000000791b */ /* 0x003fe20003800000 */
.L_x_13164:
        /* <DEDUP_REMOVED lines=16> */
.L_x_13165:
[----:B------:R-:W-:Y:S02]  /*f620*/  IMAD.MOV.U32 R13, RZ, RZ, R4 ;  /* 0x000000ffff0d7224 */ /* 0x000fe400078e0004 */
[----:B------:R-:W-:Y:S02]  /*f630*/  IMAD.MOV.U32 R12, RZ, RZ, 0x7 ;  /* 0x00000007ff0c7424 */ /* 0x000fe400078e00ff */
[----:B------:R-:W-:-:S07]  /*f640*/  IMAD.MOV.U32 R7, RZ, RZ, R14 ;  /* 0x000000ffff077224 */ /* 0x000fce00078e000e */
[----:B------:R-:W-:Y:S05]  /*f650*/  WARPSYNC.COLLECTIVE R15, `(.L_x_13166) ;  /* 0x000000000f087348 */ /* 0x000fea0003c00000 */
[----:B------:R0:W1:Y:S02]  /*f660*/  SHFL.IDX P6, R14, R13, R12, R11 ;  /* 0x0000000c0d0e7389 */ /* 0x00006400000c000b */
[----:B01----:R-:W-:Y:S01]  /*f670*/  ENDCOLLECTIVE ;  /* 0x000000000000791b */ /* 0x003fe20003800000 */
.L_x_13166:
[----:B------:R-:W-:-:S05]  /*f680*/  @!P1 LEA R7, P2, R28, R7, 0x1 ;  /* 0x000000071c079211 */ /* 0x000fca00078408ff */
[----:B------:R-:W-:-:S05]  /*f690*/  @!P1 IMAD.X R6, RZ, RZ, R6, P2 ;  /* 0x000000ffff069224 */ /* 0x000fca00010e0606 */
[-C--:B------:R-:W-:Y:S01]  /*f6a0*/  @!P1 LOP3.LUT R7, R7, R6.reuse, RZ, 0x3c, !PT ;  /* 0x0000000607079212 */ /* 0x080fe200078e3cff */
[----:B------:R-:W-:Y:S02]  /*f6b0*/  IMAD.MOV.U32 R13, RZ, RZ, R0 ;  /* 0x000000ffff0d7224 */ /* 0x000fe400078e0000 */
[----:B------:R-:W-:Y:S01]  /*f6c0*/  VIADD R0, R17, 0x70 ;  /* 0x0000007011007836 */ /* 0x000fe20000000000 */
[----:B------:R-:W-:-:S04]  /*f6d0*/  @!P1 LOP3.LUT R6, R7, R6, RZ, 0x3c, !PT ;  /* 0x0000000607069212 */ /* 0x000fc800078e3cff */
[----:B------:R-:W-:Y:S02]  /*f6e0*/  @!P1 LOP3.LUT R7, R7, R6, RZ, 0x3c, !PT ;  /* 0x0000000607079212 */ /* 0x000fe400078e3cff */
[----:B------:R-:W-:-:S07]  /*f6f0*/  MOV R4, R14 ;  /* 0x0000000e00047202 */ /* 0x000fce0000000f00 */
[----:B------:R-:W-:Y:S05]  /*f700*/  WARPSYNC.COLLECTIVE R15, `(.L_x_13167) ;  /* 0x000000000f087348 */ /* 0x000fea0003c00000 */
[----:B------:R0:W1:Y:S02]  /*f710*/  SHFL.IDX P6, R14, R13, R12, R11 ;  /* 0x0000000c0d0e7389 */ /* 0x00006400000c000b */
[----:B01----:R-:W-:Y:S01]  /*f720*/  ENDCOLLECTIVE ;  /* 0x000000000000791b */ /* 0x003fe20003800000 */
.L_x_13167:
[----:B------:R-:W-:Y:S01]  /*f730*/  @!PT LDS RZ, [RZ] ;  /* 0x00000000fffff984 */ /* 0x000fe20000000800 */
[----:B------:R-:W-:Y:S01]  /*f740*/  @!PT LDS RZ, [RZ] ;  /* 0x00000000fffff984 */ /* 0x000fe20000000800 */
[----:B------:R-:W-:Y:S01]  /*f750*/  @!PT LDS RZ, [RZ] ;  /* 0x00000000fffff984 */ /* 0x000fe20000000800 */
[----:B------:R0:W-:Y:S01]  /*f760*/  @!P1 LDGSTS.E.BYPASS.LTC128B.128 [R10+0xb400], desc[UR36][R6.64], !P0 ;  /* 0x0b400000060a9fae */ /* 0x0001e2000c101d64 */
[----:B------:R-:W-:Y:S01]  /*f770*/  ISETP.GE.AND P1, PT, R0, R3, PT ;  /* 0x000000030000720c */ /* 0x000fe20003f26270 */
[----:B------:R-:W-:Y:S02]  /*f780*/  VIADD R0, R17, 0x80 ;  /* 0x0000008011007836 */ /* 0x000fe40000000000 */
[----:B------:R-:W-:Y:S02]  /*f790*/  IMAD.MOV.U32 R13, RZ, RZ, R2 ;  /* 0x000000ffff0d7224 */ /* 0x000fe400078e0002 */
[----:B------:R-:W-:Y:S02]  /*f7a0*/  IMAD.MOV.U32 R12, RZ, RZ, RZ ;  /* 0x000000ffff0c7224 */ /* 0x000fe400078e00ff */
[----:B0-----:R-:W-:-:S07]  /*f7b0*/  IMAD.MOV.U32 R6, RZ, RZ, R14 ;  /* 0x000000ffff067224 */ /* 0x001fce00078e000e */
[----:B------:R-:W-:Y:S05]  /*f7c0*/  WARPSYNC.COLLECTIVE R15, `(.L_x_13168) ;  /* 0x000000000f087348 */ /* 0x000fea0003c00000 */
[----:B------:R0:W1:Y:S02]  /*f7d0*/  SHFL.IDX P6, R14, R13, R12, R11 ;  /* 0x0000000c0d0e7389 */ /* 0x00006400000c000b */
[----:B01----:R-:W-:Y:S01]  /*f7e0*/  ENDCOLLECTIVE ;  /* 0x000000000000791b */ /* 0x003fe20003800000 */
.L_x_13168:
        /* <DEDUP_REMOVED lines=12> */
.L_x_13169:
[----:B------:R-:W-:Y:S02]  /*f8b0*/  IMAD.MOV.U32 R13, RZ, RZ, R2 ;  /* 0x000000ffff0d7224 */ /* 0x000fe400078e0002 */
[----:B------:R-:W-:Y:S01]  /*f8c0*/  IMAD.MOV.U32 R12, RZ, RZ, 0x1 ;  /* 0x00000001ff0c7424 */ /* 0x000fe200078e00ff */
[----:B------:R-:W-:-:S07]  /*f8d0*/  MOV R4, R14 ;  /* 0x0000000e00047202 */ /* 0x000fce0000000f00 */
[----:B------:R-:W-:Y:S05]  /*f8e0*/  WARPSYNC.COLLECTIVE R15, `(.L_x_13170) ;  /* 0x000000000f087348 */ /* 0x000fea0003c00000 */
[----:B------:R0:W1:Y:S02]  /*f8f0*/  SHFL.IDX P6, R14, R13, R12, R11 ;  /* 0x0000000c0d0e7389 */ /* 0x00006400000c000b */
[----:B01----:R-:W-:Y:S01]  /*f900*/  ENDCOLLECTIVE ;  /* 0x000000000000791b */ /* 0x003fe20003800000 */
.L_x_13170:
[----:B------:R-:W-:-:S05]  /*f910*/  @!P1 LEA R4, P3, R28, R4, 0x1 ;  /* 0x000000041c049211 */ /* 0x000fca00078608ff */
[----:B------:R-:W-:Y:S02]  /*f920*/  @!P1 IMAD.X R0, RZ, RZ, R0, P3 ;  /* 0x000000ffff009224 */ /* 0x000fe400018e0600 */
[----:B------:R-:W-:Y:S02]  /*f930*/  @!P1 IMAD.MOV.U32 R6, RZ, RZ, R4 ;  /* 0x000000ffff069224 */ /* 0x000fe400078e0004 */
[----:B------:R-:W-:Y:S02]  /*f940*/  @!P1 IMAD.MOV.U32 R7, RZ, RZ, R0 ;  /* 0x000000ffff079224 */ /* 0x000fe400078e0000 */
[C---:B------:R-:W-:Y:S02]  /*f950*/  VIADD R0, R17.reuse, 0x90 ;  /* 0x0000009011007836 */ /* 0x040fe40000000000 */
[----:B------:R-:W-:Y:S01]  /*f960*/  IMAD.MOV.U32 R13, RZ, RZ, R5 ;  /* 0x000000ffff0d7224 */ /* 0x000fe200078e0005 */
[----:B------:R-:W-:Y:S01]  /*f970*/  @!PT LDS RZ, [RZ] ;  /* 0x00000000fffff984 */ /* 0x000fe20000000800 */
[----:B------:R-:W-:Y:S01]  /*f980*/  @!PT LDS RZ, [RZ] ;  /* 0x00000000fffff984 */ /* 0x000fe20000000800 */
[----:B------:R-:W-:Y:S01]  /*f990*/  @!PT LDS RZ, [RZ] ;  /* 0x00000000fffff984 */ /* 0x000fe20000000800 */
[----:B------:R0:W-:Y:S01]  /*f9a0*/  @!P1 LDGSTS.E.BYPASS.LTC128B.128 [R10+0xc400], desc[UR36][R6.64], !P0 ;  /* 0x0c400000060a9fae */ /* 0x0001e2000c101d64 */
[----:B------:R-:W-:Y:S01]  /*f9b0*/  VIADD R4, R17, 0xa0 ;  /* 0x000000a011047836 */ /* 0x000fe20000000000 */
[----:B------:R-:W-:Y:S01]  /*f9c0*/  ISETP.GE.AND P1, PT, R0, R3, PT ;  /* 0x000000030000720c */ /* 0x000fe20003f26270 */
[----:B------:R-:W-:-:S12]  /*f9d0*/  IMAD.MOV.U32 R0, RZ, RZ, R14 ;  /* 0x000000ffff007224 */ /* 0x000fd800078e000e */
[----:B0-----:R-:W-:Y:S05]  /*f9e0*/  WARPSYNC.COLLECTIVE R15, `(.L_x_13171) ;  /* 0x000000000f087348 */ /* 0x001fea0003c00000 */
[----:B------:R1:W2:Y:S02]  /*f9f0*/  SHFL.IDX P6, R14, R13, R12, R11 ;  /* 0x0000000c0d0e7389 */ /* 0x0002a400000c000b */
[----:B012---:R-:W-:Y:S01]  /*fa00*/  ENDCOLLECTIVE ;  /* 0x000000000000791b */ /* 0x007fe20003800000 */
.L_x_13171:
[----:B------:R-:W-:Y:S02]  /*fa10*/  IMAD.MOV.U32 R13, RZ, RZ, R2 ;  /* 0x000000ffff0d7224 */ /* 0x000fe400078e0002 */
[----:B------:R-:W-:Y:S02]  /*fa20*/  IMAD.MOV.U32 R12, RZ, RZ, 0x2 ;  /* 0x00000002ff0c7424 */ /* 0x000fe400078e00ff */
[----:B------:R-:W-:-:S07]  /*fa30*/  IMAD.MOV.U32 R6, RZ, RZ, R14 ;  /* 0x000000ffff067224 */ /* 0x000fce00078e000e */
[----:B------:R-:W-:Y:S05]  /*fa40*/  WARPSYNC.COLLECTIVE R15, `(.L_x_13172) ;  /* 0x000000000f087348 */ /* 0x000fea0003c00000 */
[----:B------:R0:W1:Y:S02]  /*fa50*/  SHFL.IDX P6, R14, R13, R12, R11 ;  /* 0x0000000c0d0e7389 */ /* 0x00006400000c000b */
[----:B01----:R-:W-:Y:S01]  /*fa60*/  ENDCOLLECTIVE ;  /* 0x000000000000791b */ /* 0x003fe20003800000 */
.L_x_13172:
[----:B------:R-:W-:-:S04]  /*fa70*/  @!P1 LEA R6, P2, R28, R6, 0x1 ;  /* 0x000000061c069211 */ /* 0x000fc800078408ff */
[----:B------:R-:W-:Y:S02]  /*fa80*/  @!P1 IADD3.X R0, RZ, R0, RZ, P2, !PT ;  /* 0x00000000ff009210 */ /* 0x000fe400017fe4ff */
[----:B------:R-:W-:-:S03]  /*fa90*/  ISETP.GE.AND P2, PT, R4, R3, PT ;  /* 0x000000030400720c */ /* 0x000fc60003f46270 */
[----:B------:R-:W-:Y:S02]  /*faa0*/  @!P1 IMAD.MOV.U32 R7, RZ, RZ, R0 ;  /* 0x000000ffff079224 */ /* 0x000fe400078e0000 */
[----:B------:R-:W-:-:S03]  /*fab0*/  IMAD.MOV.U32 R13, RZ, RZ, R5 ;  /* 0x000000ffff0d7224 */ /* 0x000fc600078e0005 */
[----:B------:R-:W-:Y:S01]  /*fac0*/  @!PT LDS RZ, [RZ] ;  /* 0x00000000fffff984 */ /* 0x000fe20000000800 */
[----:B------:R-:W-:Y:S01]  /*fad0*/  @!PT LDS RZ, [RZ] ;  /* 0x00000000fffff984 */ /* 0x000fe20000000800 */
[----:B------:R-:W-:Y:S01]  /*fae0*/  @!PT LDS RZ, [RZ] ;  /* 0x00000000fffff984 */ /* 0x000fe20000000800 */
[----:B------:R0:W-:Y:S01]  /*faf0*/  @!P1 LDGSTS.E.BYPASS.LTC128B.128 [R10+0xcc00], desc[UR36][R6.64], !P0 ;  /* 0x0cc00000060a9fae */ /* 0x0001e2000c101d64 */
[----:B------:R-:W-:-:S07]  /*fb00*/  IMAD.MOV.U32 R0, RZ, RZ, R14 ;  /* 0x000000ffff007224 */ /* 0x000fce00078e000e */
[----:B0-----:R-:W-:Y:S05]  /*fb10*/  WARPSYNC.COLLECTIVE R15, `(.L_x_13173) ;  /* 0x000000000f087348 */ /* 0x001fea0003c00000 */
[----:B------:R1:W2:Y:S02]  /*fb20*/  SHFL.IDX P6, R14, R13, R12, R11 ;  /* 0x0000000c0d0e7389 */ /* 0x0002a400000c000b */
[----:B012---:R-:W-:Y:S01]  /*fb30*/  ENDCOLLECTIVE ;  /* 0x000000000000791b */ /* 0x007fe20003800000 */
.L_x_13173:
[----:B------:R-:W-:Y:S01]  /*fb40*/  MOV R13, R2 ;  /* 0x00000002000d7202 */ /* 0x000fe20000000f00 */
[----:B------:R-:W-:Y:S02]  /*fb50*/  IMAD.MOV.U32 R12, RZ, RZ, 0x3 ;  /* 0x00000003ff0c7424 */ /* 0x000fe400078e00ff */
[----:B------:R-:W-:-:S07]  /*fb60*/  IMAD.MOV.U32 R6, RZ, RZ, R14 ;  /* 0x000000ffff067224 */ /* 0x000fce00078e000e */
[----:B------:R-:W-:Y:S05]  /*fb70*/  WARPSYNC.COLLECTIVE R15, `(.L_x_13174) ;  /* 0x000000000f087348 */ /* 0x000fea0003c00000 */
[----:B------:R0:W1:Y:S02]  /*fb80*/  SHFL.IDX P6, R14, R13, R12, R11 ;  /* 0x0000000c0d0e7389 */ /* 0x00006400000c000b */
[----:B01----:R-:W-:Y:S01]  /*fb90*/  ENDCOLLECTIVE ;  /* 0x000000000000791b */ /* 0x003fe20003800000 */
.L_x_13174:
[----:B------:R-:W-:-:S05]  /*fba0*/  @!P2 LEA R6, P1, R28, R6, 0x1 ;  /* 0x000000061c06a211 */ /* 0x000fca00078208ff */
[----:B------:R-:W-:-:S04]  /*fbb0*/  @!P2 IMAD.X R0, RZ, RZ, R0, P1 ;  /* 0x000000ffff00a224 */ /* 0x000fc800008e0600 */
        /* <DEDUP_REMOVED lines=10> */
.L_x_13175:
[----:B------:R-:W-:Y:S01]  /*fc60*/  IMAD.MOV.U32 R2, RZ, RZ, R14 ;  /* 0x000000ffff027224 */ /* 0x000fe200078e000e */
[----:B------:R-:W-:Y:S06]  /*fc70*/  BRA `(.L_x_13176) ;  /* 0xffffffb800587947 */ /* 0x000fec000383ffff */
.L_x_13080:
[----:B0-----:R0:W1:Y:S02]  /*fc80*/  SYNCS.PHASECHK.TRANS64.TRYWAIT P0, [R22+URZ+0x16820], R0 ;  /* 0x01682000160075a7 */ /* 0x001064000800017f */
[----:B-1----:R-:W-:Y:S05]  /*fc90*/  @!P0 NANOSLEEP.SYNCS 0x989680 ;  /* 0x009896800000895d */ /* 0x002fea0003900000 */
[----:B------:R-:W1:Y:S02]  /*fca0*/  @!P0 SYNCS.PHASECHK.TRANS64 P0, [R22+URZ+0x16820], R0 ;  /* 0x01682000160085a7 */ /* 0x000e64000800007f */
[----:B-1----:R-:W-:Y:S05]  /*fcb0*/  @!P0 BRA `(.L_x_13080) ;  /* 0xfffffffc00f08947 */ /* 0x002fea000383ffff */
[----:B------:R-:W-:Y:S05]  /*fcc0*/  BRA `(.L_x_13177) ;  /* 0xffffffb800b47947 */ /* 0x000fea000383ffff */
.L_x_13085:
[----:B0-----:R0:W1:Y:S02]  /*fcd0*/  SYNCS.PHASECHK.TRANS64.TRYWAIT P0, [R5+URZ+0x16840], R2 ;  /* 0x01684002050075a7 */ /* 0x001064000800017f */
[----:B-1----:R-:W-:Y:S05]  /*fce0*/  @!P0 NANOSLEEP.SYNCS 0x989680 ;  /* 0x009896800000895d */ /* 0x002fea0003900000 */
[----:B------:R-:W1:Y:S02]  /*fcf0*/  @!P0 SYNCS.PHASECHK.TRANS64 P0, [R5+URZ+0x16840], R2 ;  /* 0x01684002050085a7 */ /* 0x000e64000800007f */
[----:B-1----:R-:W-:Y:S05]  /*fd00*/  @!P0 BRA `(.L_x_13085) ;  /* 0xfffffffc00f08947 */ /* 0x002fea000383ffff */
[----:B------:R-:W-:Y:S05]  /*fd10*/  BRA `(.L_x_13178) ;  /* 0xffffffbc008c7947 */ /* 0x000fea000383ffff */
.L_x_13086:
        /* <DEDUP_REMOVED lines=8> */
.L_x_13180:
[----:B------:R-:W-:Y:S05]  /*fda0*/  BSYNC B1 ;  /* 0x0000000000017941 */ /* 0x000fea0003800000 */
.L_x_13179:
[----:B------:R-:W-:Y:S01]  /*fdb0*/  MOV R13, R8 ;  /* 0x00000008000d7202 */ /* 0x000fe20000000f00 */
        /* <DEDUP_REMOVED lines=8> */
.L_x_13181:
[----:B------:R-:W-:Y:S02]  /*fe40*/  IMAD R9, R9, 0x2, R22 ;  /* 0x0000000209097824 */ /* 0x000fe400078e0216 */
[----:B------:R-:W-:Y:S02]  /*fe50*/  IMAD.MOV.U32 R13, RZ, RZ, R10 ;  /* 0x000000ffff0d7224 */ /* 0x000fe400078e000a */
[----:B------:R-:W-:Y:S02]  /*fe60*/  IMAD.MOV.U32 R12, RZ, RZ, 0x1 ;  /* 0x00000001ff0c7424 */ /* 0x000fe400078e00ff */
[----:B------:R-:W-:-:S07]  /*fe70*/  IMAD.MOV.U32 R2, RZ, RZ, R14 ;  /* 0x000000ffff027224 */ /* 0x000fce00078e000e */
[----:B------:R-:W-:Y:S05]  /*fe80*/  WARPSYNC.COLLECTIVE R15, `(.L_x_13182) ;  /* 0x000000000f087348 */ /* 0x000fea0003c00000 */
[----:B------:R0:W1:Y:S02]  /*fe90*/  SHFL.IDX P6, R14, R13, R12, R11 ;  /* 0x0000000c0d0e7389 */ /* 0x00006400000c000b */
[----:B01----:R-:W-:Y:S01]  /*fea0*/  ENDCOLLECTIVE ;  /* 0x000000000000791b */ /* 0x003fe20003800000 */
.L_x_13182:
[----:B------:R-:W-:-:S05]  /*feb0*/  IADD3 R2, P0, R2, R7, RZ ;  /* 0x0000000702027210 */ /* 0x000fca0007f1e0ff */
[----:B------:R-:W-:-:S05]  /*fec0*/  IMAD.X R3, RZ, RZ, R3, P0 ;  /* 0x000000ffff037224 */ /* 0x000fca00000e0603 */
        /* <DEDUP_REMOVED lines=9> */
.L_x_13183:
[----:B------:R-:W-:Y:S02]  /*ff60*/  IMAD.MOV.U32 R13, RZ, RZ, R10 ;  /* 0x000000ffff0d7224 */ /* 0x000fe400078e000a */
[----:B------:R-:W-:Y:S02]  /*ff70*/  IMAD.MOV.U32 R12, RZ, RZ, 0x2 ;  /* 0x00000002ff0c7424 */ /* 0x000fe400078e00ff */
[----:B------:R-:W-:-:S07]  /*ff80*/  IMAD.MOV.U32 R2, RZ, RZ, R14 ;  /* 0x000000ffff027224 */ /* 0x000fce00078e000e */
[----:B------:R-:W-:Y:S05]  /*ff90*/  WARPSYNC.COLLECTIVE R15, `(.L_x_13184) ;  /* 0x000000000f087348 */ /* 0x000fea0003c00000 */
[----:B------:R0:W1:Y:S02]  /*ffa0*/  SHFL.IDX P6, R14, R13, R12, R11 ;  /* 0x0000000c0d0e7389 */ /* 0x00006400000c000b */
[----:B01----:R-:W-:Y:S01]  /*ffb0*/  ENDCOLLECTIVE ;  /* 0x000000000000791b */ /* 0x003fe20003800000 */
.L_x_13184:
[----:B------:R-:W-:-:S05]  /*ffc0*/  IADD3 R2, P0, R2, R7, RZ ;  /* 0x0000000702027210 */ /* 0x000fca0007f1e0ff */
[----:B------:R-:W-:-:S05]  /*ffd0*/  IMAD.X R3, RZ, RZ, R3, P0 ;  /* 0x000000ffff037224 */ /* 0x000fca00000e0603 */
        /* <DEDUP_REMOVED lines=9> */
.L_x_13185:
[----:B------:R-:W-:Y:S01]  /*10070*/  MOV R13, R10 ;  /* 0x0000000a000d7202 */ /* 0x000fe20000000f00 */
[----:B------:R-:W-:Y:S02]  /*10080*/  IMAD.MOV.U32 R12, RZ, RZ, 0x3 ;  /* 0x00000003ff0c7424 */ /* 0x000fe400078e00ff */
[----:B------:R-:W-:-:S07]  /*10090*/  IMAD.MOV.U32 R2, RZ, RZ, R14 ;  /* 0x000000ffff027224 */ /* 0x000fce00078e000e */
[----:B------:R-:W-:Y:S05]  /*100a0*/  WARPSYNC.COLLECTIVE R15, `(.L_x_13186) ;  /* 0x000000000f087348 */ /* 0x000fea0003c00000 */
[----:B------:R0:W1:Y:S02]  /*100b0*/  SHFL.IDX P6, R14, R13, R12, R11 ;  /* 0x0000000c0d0e7389 */ /* 0x00006400000c000b */
[----:B01----:R-:W-:Y:S01]  /*100c0*/  ENDCOLLECTIVE ;  /* 0x000000000000791b */ /* 0x003fe20003800000 */
.L_x_13186:
        /* <DEDUP_REMOVED lines=11> */
.L_x_13187:
[----:B------:R-:W-:Y:S02]  /*10180*/  IMAD.MOV.U32 R13, RZ, RZ, R10 ;  /* 0x000000ffff0d7224 */ /* 0x000fe400078e000a */
[----:B------:R-:W-:Y:S02]  /*10190*/  IMAD.MOV.U32 R12, RZ, RZ, 0x4 ;  /* 0x00000004ff0c7424 */ /* 0x000fe400078e00ff */
[----:B------:R-:W-:-:S07]  /*101a0*/  IMAD.MOV.U32 R2, RZ, RZ, R14 ;  /* 0x000000ffff027224 */ /* 0x000fce00078e000e */
[----:B------:R-:W-:Y:S05]  /*101b0*/  WARPSYNC.COLLECTIVE R15, `(.L_x_13188) ;  /* 0x000000000f087348 */ /* 0x000fea0003c00000 */
[----:B------:R0:W1:Y:S02]  /*101c0*/  SHFL.IDX P6, R14, R13, R12, R11 ;  /* 0x0000000c0d0e7389 */ /* 0x00006400000c000b */
[----:B01----:R-:W-:Y:S01]  /*101d0*/  ENDCOLLECTIVE ;  /* 0x000000000000791b */ /* 0x003fe20003800000 */
.L_x_13188:
        /* <DEDUP_REMOVED lines=11> */
.L_x_13189:
[----:B------:R-:W-:Y:S02]  /*10290*/  IMAD.MOV.U32 R13, RZ, RZ, R10 ;  /* 0x000000ffff0d7224 */ /* 0x000fe400078e000a */
[----:B------:R-:W-:Y:S01]  /*102a0*/  IMAD.MOV.U32 R12, RZ, RZ, 0x5 ;  /* 0x00000005ff0c7424 */ /* 0x000fe200078e00ff */
[----:B------:R-:W-:-:S07]  /*102b0*/  MOV R2, R14 ;  /* 0x0000000e00027202 */ /* 0x000fce0000000f00 */
[----:B------:R-:W-:Y:S05]  /*102c0*/  WARPSYNC.COLLECTIVE R15, `(.L_x_13190) ;  /* 0x000000000f087348 */ /* 0x000fea0003c00000 */
[----:B------:R0:W1:Y:S02]  /*102d0*/  SHFL.IDX P6, R14, R13, R12, R11 ;  /* 0x0000000c0d0e7389 */ /* 0x00006400000c000b */
[----:B01----:R-:W-:Y:S01]  /*102e0*/  ENDCOLLECTIVE ;  /* 0x000000000000791b */ /* 0x003fe20003800000 */
.L_x_13190:
        /* <DEDUP_REMOVED lines=11> */
.L_x_13191:
[----:B------:R-:W-:Y:S02]  /*103a0*/  IMAD.MOV.U32 R13, RZ, RZ, R10 ;  /* 0x000000ffff0d7224 */ /* 0x000fe400078e000a */
[----:B------:R-:W-:Y:S02]  /*103b0*/  IMAD.MOV.U32 R12, RZ, RZ, 0x6 ;  /* 0x00000006ff0c7424 */ /* 0x000fe400078e00ff */
[----:B------:R-:W-:-:S07]  /*103c0*/  IMAD.MOV.U32 R2, RZ, RZ, R14 ;  /* 0x000000ffff027224 */ /* 0x000fce00078e000e */
[----:B------:R-:W-:Y:S05]  /*103d0*/  WARPSYNC.COLLECTIVE R15, `(.L_x_13192) ;  /* 0x000000000f087348 */ /* 0x000fea0003c00000 */
[----:B------:R0:W1:Y:S02]  /*103e0*/  SHFL.IDX P6, R14, R13, R12, R11 ;  /* 0x0000000c0d0e7389 */ /* 0x00006400000c000b */
[----:B01----:R-:W-:Y:S01]  /*103f0*/  ENDCOLLECTIVE ;  /* 0x000000000000791b */ /* 0x003fe20003800000 */
.L_x_13192:
        /* <DEDUP_REMOVED lines=11> */
.L_x_13193:
[----:B------:R-:W-:Y:S02]  /*104b0*/  IMAD.MOV.U32 R13, RZ, RZ, R10 ;  /* 0x000000ffff0d7224 */ /* 0x000fe400078e000a */
[----:B------:R-:W-:Y:S02]  /*104c0*/  IMAD.MOV.U32 R12, RZ, RZ, 0x7 ;  /* 0x00000007ff0c7424 */ /* 0x000fe400078e00ff */
[----:B------:R-:W-:-:S07]  /*104d0*/  IMAD.MOV.U32 R2, RZ, RZ, R14 ;  /* 0x000000ffff027224 */ /* 0x000fce00078e000e */
[----:B------:R-:W-:Y:S05]  /*104e0*/  WARPSYNC.COLLECTIVE R15, `(.L_x_13194) ;  /* 0x000000000f087348 */ /* 0x000fea0003c00000 */
[----:B------:R0:W1:Y:S02]  /*104f0*/  SHFL.IDX P6, R14, R13, R12, R11 ;  /* 0x0000000c0d0e7389 */ /* 0x00006400000c000b */
[----:B01----:R-:W-:Y:S01]  /*10500*/  ENDCOLLECTIVE ;  /* 0x000000000000791b */ /* 0x003fe20003800000 */
.L_x_13194:
        /* <DEDUP_REMOVED lines=11> */
.L_x_13195:
[----:B------:R-:W-:Y:S01]  /*105c0*/  IMAD.MOV.U32 R2, RZ, RZ, R14 ;  /* 0x000000ffff027224 */ /* 0x000fe200078e000e */
[----:B------:R-:W-:Y:S06]  /*105d0*/  BRA `(.L_x_13196) ;  /* 0xffffffb800707947 */ /* 0x000fec000383ffff */
.L_x_13091:
[----:B-1----:R1:W2:Y:S02]  /*105e0*/  SYNCS.PHASECHK.TRANS64.TRYWAIT P0, [R5+URZ+0x16860], R2 ;  /* 0x01686002050075a7 */ /* 0x0022a4000800017f */
[----:B--2---:R-:W-:Y:S05]  /*105f0*/  @!P0 NANOSLEEP.SYNCS 0x989680 ;  /* 0x009896800000895d */ /* 0x004fea0003900000 */
[----:B------:R-:W2:Y:S02]  /*10600*/  @!P0 SYNCS.PHASECHK.TRANS64 P0, [R5+URZ+0x16860], R2 ;  /* 0x01686002050085a7 */ /* 0x000ea4000800007f */
[----:B--2---:R-:W-:Y:S05]  /*10610*/  @!P0 BRA `(.L_x_13091) ;  /* 0xfffffffc00f08947 */ /* 0x004fea000383ffff */
[----:B------:R-:W-:Y:S05]  /*10620*/  BRA `(.L_x_13197) ;  /* 0xffffffb800c87947 */ /* 0x000fea000383ffff */
.L_x_13092:
        /* <DEDUP_REMOVED lines=8> */
.L_x_13199:
[----:B------:R-:W-:Y:S05]  /*106b0*/  BSYNC B1 ;  /* 0x0000000000017941 */ /* 0x000fea0003800000 */
.L_x_13198:
[----:B------:R-:W-:Y:S01]  /*106c0*/  IMAD.MOV.U32 R13, RZ, RZ, R18 ;  /* 0x000000ffff0d7224 */ /* 0x000fe200078e0012 */
[----:B------:R-:W-:Y:S01]  /*106d0*/  ISETP.LT.OR P2, PT, R8, 0x1, P1 ;  /* 0x000000010800780c */ /* 0x000fe20000f41670 */
        /* <DEDUP_REMOVED lines=8> */
.L_x_13200:
[----:B------:R-:W-:Y:S02]  /*10760*/  IMAD.MOV.U32 R13, RZ, RZ, R23 ;  /* 0x000000ffff0d7224 */ /* 0x000fe400078e0017 */
[----:B------:R-:W-:Y:S02]  /*10770*/  IMAD.MOV.U32 R12, RZ, RZ, 0x1 ;  /* 0x00000001ff0c7424 */ /* 0x000fe400078e00ff */
[----:B------:R-:W-:-:S07]  /*10780*/  IMAD.MOV.U32 R2, RZ, RZ, R14 ;  /* 0x000000ffff027224 */ /* 0x000fce00078e000e */
[----:B------:R-:W-:Y:S05]  /*10790*/  WARPSYNC.COLLECTIVE R15, `(.L_x_13201) ;  /* 0x000000000f087348 */ /* 0x000fea0003c00000 */
[----:B------:R0:W1:Y:S02]  /*107a0*/  SHFL.IDX P6, R14, R13, R12, R11 ;  /* 0x0000000c0d0e7389 */ /* 0x00006400000c000b */
[----:B01----:R-:W-:Y:S01]  /*107b0*/  ENDCOLLECTIVE ;  /* 0x000000000000791b */ /* 0x003fe20003800000 */
.L_x_13201:
        /* <DEDUP_REMOVED lines=8> */
[----:B0-----:R-:W-:-:S12]  /*10840*/  IMAD.MOV.U32 R3, RZ, RZ, R14 ;  /* 0x000000ffff037224 */ /* 0x001fd800078e000e */
[----:B------:R-:W-:Y:S05]  /*10850*/  WARPSYNC.COLLECTIVE R15, `(.L_x_13202) ;  /* 0x000000000f087348 */ /* 0x000fea0003c00000 */
[----:B------:R0:W1:Y:S02]  /*10860*/  SHFL.IDX P6, R14, R13, R12, R11 ;  /* 0x0000000c0d0e7389 */ /* 0x00006400000c000b */
[----:B01----:R-:W-:Y:S01]  /*10870*/  ENDCOLLECTIVE ;  /* 0x000000000000791b */ /* 0x003fe20003800000 */
.L_x_13202:
[----:B------:R-:W-:Y:S02]  /*10880*/  IMAD.MOV.U32 R13, RZ, RZ, R23 ;  /* 0x000000ffff0d7224 */ /* 0x000fe400078e0017 */
[----:B------:R-:W-:Y:S02]  /*10890*/  IMAD.MOV.U32 R12, RZ, RZ, 0x2 ;  /* 0x00000002ff0c7424 */ /* 0x000fe400078e00ff */
[----:B------:R-:W-:-:S07]  /*108a0*/  IMAD.MOV.U32 R2, RZ, RZ, R14 ;  /* 0x000000ffff027224 */ /* 0x000fce00078e000e */
[----:B------:R-:W-:Y:S05]  /*108b0*/  WARPSYNC.COLLECTIVE R15, `(.L_x_13203) ;  /* 0x000000000f087348 */ /* 0x000fea0003c00000 */
[----:B------:R0:W1:Y:S02]  /*108c0*/  SHFL.IDX P6, R14, R13, R12, R11 ;  /* 0x0000000c0d0e7389 */ /* 0x00006400000c000b */
[----:B01----:R-:W-:Y:S01]  /*108d0*/  ENDCOLLECTIVE ;  /* 0x000000000000791b */ /* 0x003fe20003800000 */
.L_x_13203:
[----:B------:R-:W-:-:S05]  /*108e0*/  IADD3 R2, P0, R2, R7, RZ ;  /* 0x0000000702027210 */ /* 0x000fca0007f1e0ff */
[----:B------:R-:W-:-:S05]  /*108f0*/  IMAD.X R3, RZ, RZ, R3, P0 ;  /* 0x000000ffff037224 */ /* 0x000fca00000e0603 */
[----:B------:R-:W-:Y:S01]  /*10900*/  @!PT LDS RZ, [RZ] ;  /* 0x00000000fffff984 */ /* 0x000fe20000000800 */
[----:B------:R-:W-:Y:S01]  /*10910*/  @!PT LDS RZ, [RZ] ;  /* 0x00000000fffff984 */ /* 0x000fe20000000800 */
[----:B------:R-:W-:Y:S01]  /*10920*/  @!PT LDS RZ, [RZ] ;  /* 0x00000000fffff984 */ /* 0x000fe20000000800 */
[----:B------:R0:W-:Y:S01]  /*10930*/  LDGSTS.E.BYPASS.LTC128B.128 [R6+0xc00], desc[UR36][R2.64], !P2 ;  /* 0x00c0000002067fae */ /* 0x0001e2000d101d64 */
[----:B------:R-:W-:Y:S02]  /*10940*/  MOV R13, R18 ;  /* 0x00000012000d7202 */ /* 0x000fe40000000f00 */
[----:B------:R-:W-:Y:S01]  /*10950*/  ISETP.LT.OR P2, PT, R8, 0x21, P1 ;  /* 0x000000210800780c */ /* 0x000fe20000f41670 */
[----:B0-----:R-:W-:-:S12]  /*10960*/  IMAD.MOV.U32 R3, RZ, RZ, R14 ;  /* 0x000000ffff037224 */ /* 0x001fd800078e000e */
[----:B------:R-:W-:Y:S05]  /*10970*/  WARPSYNC.COLLECTIVE R15, `(.L_x_13204) ;  /* 0x000000000f087348 */ /* 0x000fea0003c00000 */
[----:B------:R0:W1:Y:S02]  /*10980*/  SHFL.IDX P6, R14, R13, R12, R11 ;  /* 0x0000000c0d0e7389 */ /* 0x00006400000c000b */
[----:B01----:R-:W-:Y:S01]  /*10990*/  ENDCOLLECTIVE ;  /* 0x000000000000791b */ /* 0x003fe20003800000 */
.L_x_13204:
[----:B------:R-:W-:Y:S02]  /*109a0*/  IMAD.MOV.U32 R13, RZ, RZ, R23 ;  /* 0x000000ffff0d7224 */ /* 0x000fe400078e0017 */
[----:B------:R-:W-:Y:S02]  /*109b0*/  IMAD.MOV.U32 R12, RZ, RZ, 0x3 ;  /* 0x00000003ff0c7424 */ /* 0x000fe400078e00ff */
[----:B------:R-:W-:-:S07]  /*109c0*/  IMAD.MOV.U32 R2, RZ, RZ, R14 ;  /* 0x000000ffff027224 */ /* 0x000fce00078e000e */
[----:B------:R-:W-:Y:S05]  /*109d0*/  WARPSYNC.COLLECTIVE R15, `(.L_x_13205) ;  /* 0x000000000f087348 */ /* 0x000fea0003c00000 */
[----:B------:R0:W1:Y:S02]  /*109e0*/  SHFL.IDX P6, R14, R13, R12, R11 ;  /* 0x0000000c0d0e7389 */ /* 0x00006400000c000b */
[----:B01----:R-:W-:Y:S01]  /*109f0*/  ENDCOLLECTIVE ;  /* 0x000000000000791b */ /* 0x003fe20003800000 */
.L_x_13205:
        /* <DEDUP_REMOVED lines=12> */
.L_x_13206:
[----:B------:R-:W-:Y:S01]  /*10ac0*/  IMAD.MOV.U32 R13, RZ, RZ, R23 ;  /* 0x000000ffff0d7224 */ /* 0x000fe200078e0017 */
[----:B------:R-:W-:Y:S01]  /*10ad0*/  MOV R12, 0x4 ;  /* 0x00000004000c7802 */ /* 0x000fe20000000f00 */
[----:B------:R-:W-:-:S07]  /*10ae0*/  IMAD.MOV.U32 R2, RZ, RZ, R14 ;  /* 0x000000ffff027224 */ /* 0x000fce00078e000e */
[----:B------:R-:W-:Y:S05]  /*10af0*/  WARPSYNC.COLLECTIVE R15, `(.L_x_13207) ;  /* 0x000000000f087348 */ /* 0x000fea0003c00000 */
[----:B------:R0:W1:Y:S02]  /*10b00*/  SHFL.IDX P6, R14, R13, R12, R11 ;  /* 0x0000000c0d0e7389 */ /* 0x00006400000c000b */
[----:B01----:R-:W-:Y:S01]  /*10b10*/  ENDCOLLECTIVE ;  /* 0x000000000000791b */ /* 0x003fe20003800000 */
.L_x_13207:
        /* <DEDUP_REMOVED lines=12> */
.L_x_13208:
[----:B------:R-:W-:Y:S02]  /*10be0*/  IMAD.MOV.U32 R13, RZ, RZ, R23 ;  /* 0x000000ffff0d7224 */ /* 0x000fe400078e0017 */
[----:B------:R-:W-:Y:S02]  /*10bf0*/  IMAD.MOV.U32 R12, RZ, RZ, 0x5 ;  /* 0x00000005ff0c7424 */ /* 0x000fe400078e00ff */
[----:B------:R-:W-:-:S07]  /*10c00*/  IMAD.MOV.U32 R2, RZ, RZ, R14 ;  /* 0x000000ffff027224 */ /* 0x000fce00078e000e */
[----:B------:R-:W-:Y:S05]  /*10c10*/  WARPSYNC.COLLECTIVE R15, `(.L_x_13209) ;  /* 0x000000000f087348 */ /* 0x000fea0003c00000 */
[----:B------:R0:W1:Y:S02]  /*10c20*/  SHFL.IDX P6, R14, R13, R12, R11 ;  /* 0x0000000c0d0e7389 */ /* 0x00006400000c000b */
[----:B01----:R-:W-:Y:S01]  /*10c30*/  ENDCOLLECTIVE ;  /* 0x000000000000791b */ /* 0x003fe20003800000 */
.L_x_13209:
        /* <DEDUP_REMOVED lines=12> */
.L_x_13210:
[----:B------:R-:W-:Y:S02]  /*10d00*/  IMAD.MOV.U32 R13, RZ, RZ, R23 ;  /* 0x000000ffff0d7224 */ /* 0x000fe400078e0017 */
[----:B------:R-:W-:Y:S02]  /*10d10*/  IMAD.MOV.U32 R12, RZ, RZ, 0x6 ;  /* 0x00000006ff0c7424 */ /* 0x000fe400078e00ff */
[----:B------:R-:W-:-:S07]  /*10d20*/  IMAD.MOV.U32 R2, RZ, RZ, R14 ;  /* 0x000000ffff027224 */ /* 0x000fce00078e000e */
[----:B------:R-:W-:Y:S05]  /*10d30*/  WARPSYNC.COLLECTIVE R15, `(.L_x_13211) ;  /* 0x000000000f087348 */ /* 0x000fea0003c00000 */
[----:B------:R0:W1:Y:S02]  /*10d40*/  SHFL.IDX P6, R14, R13, R12, R11 ;  /* 0x0000000c0d0e7389 */ /* 0x00006400000c000b */
[----:B01----:R-:W-:Y:S01]  /*10d50*/  ENDCOLLECTIVE ;  /* 0x000000000000791b */ /* 0x003fe20003800000 */
.L_x_13211:
        /* <DEDUP_REMOVED lines=8> */
[----:B0-----:R-:W-:-:S10]  /*10de0*/  IMAD.MOV.U32 R3, RZ, RZ, R14 ;  /* 0x000000ffff037224 */ /* 0x001fd400078e000e */
[----:B------:R-:W-:Y:S05]  /*10df0*/  WARPSYNC.COLLECTIVE R15, `(.L_x_13212) ;  /* 0x000000000f087348 */ /* 0x000fea0003c00000 */
[----:B------:R0:W1:Y:S02]  /*10e00*/  SHFL.IDX P6, R14, R13, R12, R11 ;  /* 0x0000000c0d0e7389 */ /* 0x00006400000c000b */
[----:B01----:R-:W-:Y:S01]  /*10e10*/  ENDCOLLECTIVE ;  /* 0x000000000000791b */ /* 0x003fe20003800000 */
.L_x_13212:
[----:B------:R-:W-:Y:S02]  /*10e20*/  IMAD.MOV.U32 R13, RZ, RZ, R23 ;  /* 0x000000ffff0d7224 */ /* 0x000fe400078e0017 */
[----:B------:R-:W-:Y:S02]  /*10e30*/  IMAD.MOV.U32 R12, RZ, RZ, 0x7 ;  /* 0x00000007ff0c7424 */ /* 0x000fe400078e00ff */
[----:B------:R-:W-:-:S07]  /*10e40*/  IMAD.MOV.U32 R2, RZ, RZ, R14 ;  /* 0x000000ffff027224 */ /* 0x000fce00078e000e */
[----:B------:R-:W-:Y:S05]  /*10e50*/  WARPSYNC.COLLECTIVE R15, `(.L_x_13213) ;  /* 0x000000000f087348 */ /* 0x000fea0003c00000 */
[----:B------:R0:W1:Y:S02]  /*10e60*/  SHFL.IDX P6, R14, R13, R12, R11 ;  /* 0x0000000c0d0e7389 */ /* 0x00006400000c000b */
[----:B01----:R-:W-:Y:S01]  /*10e70*/  ENDCOLLECTIVE ;  /* 0x000000000000791b */ /* 0x003fe20003800000 */
.L_x_13213:
[----:B------:R-:W-:-:S05]  /*10e80*/  IADD3 R2, P0, R2, R7, RZ ;  /* 0x0000000702027210 */ /* 0x000fca0007f1e0ff */
[----:B------:R-:W-:-:S05]  /*10e90*/  IMAD.X R3, RZ, RZ, R3, P0 ;  /* 0x000000ffff037224 */ /* 0x000fca00000e0603 */
        /* <DEDUP_REMOVED lines=9> */
.L_x_13214:
[----:B------:R-:W-:Y:S01]  /*10f30*/  IMAD.MOV.U32 R2, RZ, RZ, R14 ;  /* 0x000000ffff027224 */ /* 0x000fe200078e000e */
[----:B------:R-:W-:Y:S06]  /*10f40*/  BRA `(.L_x_13215) ;  /* 0xffffffb400747947 */ /* 0x000fec000383ffff */
.L_x_13100:
[----:B0-----:R0:W1:Y:S02]  /*10f50*/  SYNCS.PHASECHK.TRANS64.TRYWAIT P0, [R0+URZ+0x16860], R3 ;  /* 0x01686003000075a7 */ /* 0x001064000800017f */
[----:B-1----:R-:W-:Y:S05]  /*10f60*/  @!P0 NANOSLEEP.SYNCS 0x989680 ;  /* 0x009896800000895d */ /* 0x002fea0003900000 */
[----:B------:R-:W1:Y:S02]  /*10f70*/  @!P0 SYNCS.PHASECHK.TRANS64 P0, [R0+URZ+0x16860], R3 ;  /* 0x01686003000085a7 */ /* 0x000e64000800007f */
[----:B-1----:R-:W-:Y:S05]  /*10f80*/  @!P0 BRA `(.L_x_13100) ;  /* 0xfffffffc00f08947 */ /* 0x002fea000383ffff */
[----:B------:R-:W-:Y:S05]  /*10f90*/  BRA `(.L_x_13216) ;  /* 0xffffffb8008c7947 */ /* 0x000fea000383ffff */
.L_x_13101:
        /* <DEDUP_REMOVED lines=8> */
.L_x_13218:
[----:B------:R-:W-:Y:S05]  /*11020*/  BSYNC B0 ;  /* 0x0000000000007941 */ /* 0x000fea0003800000 */
.L_x_13217:
[----:B------:R-:W-:Y:S01]  /*11030*/  IMAD.MOV.U32 R13, RZ, RZ, R18 ;  /* 0x000000ffff0d7224 */ /* 0x000fe200078e0012 */
[----:B------:R-:W-:Y:S01]  /*11040*/  MOV R15, 0xffffffff ;  /* 0xffffffff000f7802 */ /* 0x000fe20000000f00 */
[----:B------:R-:W-:Y:S02]  /*11050*/  IMAD.MOV.U32 R12, RZ, RZ, RZ ;  /* 0x000000ffff0c7224 */ /* 0x000fe400078e00ff */
[----:B------:R-:W-:Y:S02]  /*11060*/  IMAD.MOV.U32 R11, RZ, RZ, 0x181f ;  /* 0x0000181fff0b7424 */ /* 0x000fe400078e00ff */
[----:B------:R-:W-:Y:S02]  /*11070*/  IMAD.MOV.U32 R3, RZ, RZ, R14 ;  /* 0x000000ffff037224 */ /* 0x000fe400078e000e */
[----:B------:R-:W-:-:S07]  /*11080*/  IMAD.SHL.U32 R5, R28, 0x2, RZ ;  /* 0x000000021c057824 */ /* 0x000fce00078e00ff */
[----:B------:R-:W-:Y:S05]  /*11090*/  WARPSYNC.COLLECTIVE R15, `(.L_x_13219) ;  /* 0x000000000f087348 */ /* 0x000fea0003c00000 */
[----:B------:R0:W1:Y:S02]  /*110a0*/  SHFL.IDX P6, R14, R13, R12, R11 ;  /* 0x0000000c0d0e7389 */ /* 0x00006400000c000b */
[----:B01----:R-:W-:Y:S01]  /*110b0*/  ENDCOLLECTIVE ;  /* 0x000000000000791b */ /* 0x003fe20003800000 */
.L_x_13219:
[----:B------:R-:W-:Y:S01]  /*110c0*/  ULDC UR4, c[0x0][0x2f4] ;  /* 0x0000bd0000047ab9 */ /* 0x000fe20000000800 */
[----:B------:R-:W-:Y:S01]  /*110d0*/  IMAD R4, R4, 0x2, R22 ;  /* 0x0000000204047824 */ /* 0x000fe200078e0216 */
[----:B------:R-:W-:-:S04]  /*110e0*/  ISETP.GE.AND P0, PT, R28, UR4, PT ;  /* 0x000000041c007c0c */ /* 0x000fc8000bf06270 */
[----:B------:R-:W-:Y:S01]  /*110f0*/  ISETP.LT.OR P2, PT, R6, 0x1, P0 ;  /* 0x000000010600780c */ /* 0x000fe20000741670 */
[----:B------:R-:W-:Y:S02]  /*11100*/  IMAD.MOV.U32 R13, RZ, RZ, R23 ;  /* 0x000000ffff0d7224 */ /* 0x000fe400078e0017 */
[----:B------:R-:W-:Y:S01]  /*11110*/  IMAD.MOV.U32 R12, RZ, RZ, 0x1 ;  /* 0x00000001ff0c7424 */ /* 0x000fe200078e00ff */
[----:B------:R-:W-:-:S13]  /*11120*/  IADD3 R2, P1, R14, R5, RZ ;  /* 0x000000050e027210 */ /* 0x000fda0007f3e0ff */
[----:B------:R-:W-:Y:S05]  /*11130*/  WARPSYNC.COLLECTIVE R15, `(.L_x_13220) ;  /* 0x000000000f087348 */ /* 0x000fea0003c00000 */
[----:B------:R0:W1:Y:S02]  /*11140*/  SHFL.IDX P6, R14, R13, R12, R11 ;  /* 0x0000000c0d0e7389 */ /* 0x00006400000c000b */
[----:B01----:R-:W-:Y:S01]  /*11150*/  ENDCOLLECTIVE ;  /* 0x000000000000791b */ /* 0x003fe20003800000 */
.L_x_13220:
[----:B------:R-:W-:-:S05]  /*11160*/  IMAD.X R3, RZ, RZ, R3, P1 ;  /* 0x000000ffff037224 */ /* 0x000fca00008e0603 */
        /* <DEDUP_REMOVED lines=10> */
.L_x_13221:
[----:B------:R-:W-:Y:S01]  /*11210*/  IMAD.MOV.U32 R13, RZ, RZ, R23 ;  /* 0x000000ffff0d7224 */ /* 0x000fe200078e0017 */
[----:B------:R-:W-:Y:S02]  /*11220*/  MOV R12, 0x2 ;  /* 0x00000002000c7802 */ /* 0x000fe40000000f00 */
[----:B------:R-:W-:-:S13]  /*11230*/  IADD3 R2, P1, R14, R5, RZ ;  /* 0x000000050e027210 */ /* 0x000fda0007f3e0ff */
[----:B------:R-:W-:Y:S05]  /*11240*/  WARPSYNC.COLLECTIVE R15, `(.L_x_13222) ;  /* 0x000000000f087348 */ /* 0x000fea0003c00000 */
[----:B------:R0:W1:Y:S02]  /*11250*/  SHFL.IDX P6, R14, R13, R12, R11 ;  /* 0x0000000c0d0e7389 */ /* 0x00006400000c000b */
[----:B01----:R-:W-:Y:S01]  /*11260*/  ENDCOLLECTIVE ;  /* 0x000000000000791b */ /* 0x003fe20003800000 */
.L_x_13222:
        /* <DEDUP_REMOVED lines=11> */
.L_x_13223:
[----:B------:R-:W-:Y:S02]  /*11320*/  IMAD.MOV.U32 R13, RZ, RZ, R23 ;  /* 0x000000ffff0d7224 */ /* 0x000fe400078e0017 */
[----:B------:R-:W-:Y:S01]  /*11330*/  IMAD.MOV.U32 R12, RZ, RZ, 0x3 ;  /* 0x00000003ff0c7424 */ /* 0x000fe200078e00ff */
[----:B------:R-:W-:-:S13]  /*11340*/  IADD3 R2, P1, R14, R5, RZ ;  /* 0x000000050e027210 */ /* 0x000fda0007f3e0ff */
[----:B------:R-:W-:Y:S05]  /*11350*/  WARPSYNC.COLLECTIVE R15, `(.L_x_13224) ;  /* 0x000000000f087348 */ /* 0x000fea0003c00000 */
[----:B------:R0:W1:Y:S02]  /*11360*/  SHFL.IDX P6, R14, R13, R12, R11 ;  /* 0x0000000c0d0e7389 */ /* 0x00006400000c000b */
[----:B01----:R-:W-:Y:S01]  /*11370*/  ENDCOLLECTIVE ;  /* 0x000000000000791b */ /* 0x003fe20003800000 */
.L_x_13224:
        /* <DEDUP_REMOVED lines=11> */
.L_x_13225:
[----:B------:R-:W-:Y:S01]  /*11430*/  IMAD.MOV.U32 R13, RZ, RZ, R23 ;  /* 0x000000ffff0d7224 */ /* 0x000fe200078e0017 */
[----:B------:R-:W-:Y:S02]  /*11440*/  MOV R12, 0x4 ;  /* 0x00000004000c7802 */ /* 0x000fe40000000f00 */
[----:B------:R-:W-:-:S13]  /*11450*/  IADD3 R2, P1, R14, R5, RZ ;  /* 0x000000050e027210 */ /* 0x000fda0007f3e0ff */
[----:B------:R-:W-:Y:S05]  /*11460*/  WARPSYNC.COLLECTIVE R15, `(.L_x_13226) ;  /* 0x000000000f087348 */ /* 0x000fea0003c00000 */
[----:B------:R0:W1:Y:S02]  /*11470*/  SHFL.IDX P6, R14, R13, R12, R11 ;  /* 0x0000000c0d0e7389 */ /* 0x00006400000c000b */
[----:B01----:R-:W-:Y:S01]  /*11480*/  ENDCOLLECTIVE ;  /* 0x000000000000791b */ /* 0x003fe20003800000 */
.L_x_13226:
        /* <DEDUP_REMOVED lines=11> */
.L_x_13227:
[----:B------:R-:W-:Y:S02]  /*11540*/  IMAD.MOV.U32 R13, RZ, RZ, R23 ;  /* 0x000000ffff0d7224 */ /* 0x000fe400078e0017 */
[----:B------:R-:W-:Y:S01]  /*11550*/  IMAD.MOV.U32 R12, RZ, RZ, 0x5 ;  /* 0x00000005ff0c7424 */ /* 0x000fe200078e00ff */
[----:B------:R-:W-:-:S13]  /*11560*/  IADD3 R2, P1, R14, R5, RZ ;  /* 0x000000050e027210 */ /* 0x000fda0007f3e0ff */
[----:B------:R-:W-:Y:S05]  /*11570*/  WARPSYNC.COLLECTIVE R15, `(.L_x_13228) ;  /* 0x000000000f087348 */ /* 0x000fea0003c00000 */
[----:B------:R0:W1:Y:S02]  /*11580*/  SHFL.IDX P6, R14, R13, R12, R11 ;  /* 0x0000000c0d0e7389 */ /* 0x00006400000c000b */
[----:B01----:R-:W-:Y:S01]  /*11590*/  ENDCOLLECTIVE ;  /* 0x000000000000791b */ /* 0x003fe20003800000 */
.L_x_13228:
        /* <DEDUP_REMOVED lines=11> */
.L_x_13229:
[----:B------:R-:W-:Y:S01]  /*11650*/  IMAD.MOV.U32 R13, RZ, RZ, R23 ;  /* 0x000000ffff0d7224 */ /* 0x000fe200078e0017 */
[----:B------:R-:W-:Y:S02]  /*11660*/  MOV R12, 0x6 ;  /* 0x00000006000c7802 */ /* 0x000fe40000000f00 */
[----:B------:R-:W-:-:S13]  /*11670*/  IADD3 R2, P1, R14, R5, RZ ;  /* 0x000000050e027210 */ /* 0x000fda0007f3e0ff */
[----:B------:R-:W-:Y:S05]  /*11680*/  WARPSYNC.COLLECTIVE R15, `(.L_x_13230) ;  /* 0x000000000f087348 */ /* 0x000fea0003c00000 */
[----:B------:R0:W1:Y:S02]  /*11690*/  SHFL.IDX P6, R14, R13, R12, R11 ;  /* 0x0000000c0d0e7389 */ /* 0x00006400000c000b */
[----:B01----:R-:W-:Y:S01]  /*116a0*/  ENDCOLLECTIVE ;  /* 0x000000000000791b */ /* 0x003fe20003800000 */
.L_x_13230:
        /* <DEDUP_REMOVED lines=11> */
.L_x_13231:
[----:B------:R-:W-:Y:S02]  /*11760*/  IMAD.MOV.U32 R13, RZ, RZ, R23 ;  /* 0x000000ffff0d7224 */ /* 0x000fe400078e0017 */
[----:B------:R-:W-:Y:S01]  /*11770*/  IMAD.MOV.U32 R12, RZ, RZ, 0x7 ;  /* 0x00000007ff0c7424 */ /* 0x000fe200078e00ff */
[----:B------:R-:W-:-:S13]  /*11780*/  IADD3 R2, P1, R14, R5, RZ ;  /* 0x000000050e027210 */ /* 0x000fda0007f3e0ff */
[----:B------:R-:W-:Y:S05]  /*11790*/  WARPSYNC.COLLECTIVE R15, `(.L_x_13232) ;  /* 0x000000000f087348 */ /* 0x000fea0003c00000 */
[----:B------:R0:W1:Y:S02]  /*117a0*/  SHFL.IDX P6, R14, R13, R12, R11 ;  /* 0x0000000c0d0e7389 */ /* 0x00006400000c000b */
[----:B01----:R-:W-:Y:S01]  /*117b0*/  ENDCOLLECTIVE ;  /* 0x000000000000791b */ /* 0x003fe20003800000 */
.L_x_13232:
        /* <DEDUP_REMOVED lines=10> */
.L_x_13233:
[----:B------:R-:W-:Y:S05]  /*11860*/  BRA `(.L_x_13234) ;  /* 0xffffffb400507947 */ /* 0x000fea000383ffff */
.L_x_13106:
        /* <DEDUP_REMOVED lines=8> */
.L_x_13236:
[----:B------:R-:W-:Y:S05]  /*118f0*/  BSYNC B0 ;  /* 0x0000000000007941 */ /* 0x000fea0003800000 */
.L_x_13235:
        /* <DEDUP_REMOVED lines=9> */
.L_x_13237:
        /* <DEDUP_REMOVED lines=16> */
[----:B------:R-:W-:-:S02]  /*11a90*/  MOV R16, RZ ;  /* 0x000000ff00107202 */ /* 0x000fc40000000f00 */
[----:B--2---:R-:W-:Y:S01]  /*11aa0*/  @!P1 MOV R7, R8 ;  /* 0x0000000800079202 */ /* 0x004fe20000000f00 */
[----:B---3--:R-:W-:Y:S01]  /*11ab0*/  @!P1 IMAD.MOV.U32 R4, RZ, RZ, R5 ;  /* 0x000000ffff049224 */ /* 0x008fe200078e0005 */
[----:B------:R-:W-:-:S03]  /*11ac0*/  ISETP.NE.AND P1, PT, R9, RZ, PT ;  /* 0x000000ff0900720c */ /* 0x000fc60003f25270 */
[----:B------:R-:W-:-:S10]  /*11ad0*/  IMAD R13, R4, R7, RZ ;  /* 0x00000007040d7224 */ /* 0x000fd400078e02ff */
[----:B------:R-:W-:Y:S05]  /*11ae0*/  WARPSYNC.COLLECTIVE R15, `(.L_x_13238) ;  /* 0x000000000f087348 */ /* 0x000fea0003c00000 */
[----:B------:R0:W1:Y:S02]  /*11af0*/  SHFL.UP P6, R14, R13, R12, R11 ;  /* 0x0400000c0d0e7389 */ /* 0x00006400000c000b */
[----:B01----:R-:W-:Y:S01]  /*11b00*/  ENDCOLLECTIVE ;  /* 0x000000000000791b */ /* 0x003fe20003800000 */
.L_x_13238:
[----:B------:R-:W-:Y:S01]  /*11b10*/  IMAD.MOV.U32 R12, RZ, RZ, 0x2 ;  /* 0x00000002ff0c7424 */ /* 0x000fe200078e00ff */
[----:B------:R-:W-:-:S05]  /*11b20*/  SEL R14, R14, RZ, P1 ;  /* 0x000000ff0e0e7207 */ /* 0x000fca0000800000 */
[----:B------:R-:W-:-:S04]  /*11b30*/  IMAD.IADD R5, R13, 0x1, R14 ;  /* 0x000000010d057824 */ /* 0x000fc800078e020e */
[----:B------:R-:W-:-:S07]  /*11b40*/  IMAD.MOV.U32 R13, RZ, RZ, R5 ;  /* 0x000000ffff0d7224 */ /* 0x000fce00078e0005 */
[----:B------:R-:W-:Y:S05]  /*11b50*/  WARPSYNC.COLLECTIVE R15, `(.L_x_13239) ;  /* 0x000000000f087348 */ /* 0x000fea0003c00000 */
[----:B------:R0:W1:Y:S02]  /*11b60*/  SHFL.UP P6, R14, R13, R12, R11 ;  /* 0x0400000c0d0e7389 */ /* 0x00006400000c000b */
[----:B01----:R-:W-:Y:S01]  /*11b70*/  ENDCOLLECTIVE ;  /* 0x000000000000791b */ /* 0x003fe20003800000 */
.L_x_13239:
[----:B------:R-:W-:Y:S01]  /*11b80*/  IMAD.MOV.U32 R12, RZ, RZ, 0x4 ;  /* 0x00000004ff0c7424 */ /* 0x000fe200078e00ff */
[----:B------:R-:W-:-:S05]  /*11b90*/  SEL R2, R14, RZ, P2 ;  /* 0x000000ff0e027207 */ /* 0x000fca0001000000 */
[----:B------:R-:W-:-:S04]  /*11ba0*/  IMAD.IADD R2, R5, 0x1, R2 ;  /* 0x0000000105027824 */ /* 0x000fc800078e0202 */
[----:B------:R-:W-:-:S07]  /*11bb0*/  IMAD.MOV.U32 R13, RZ, RZ, R2 ;  /* 0x000000ffff0d7224 */ /* 0x000fce00078e0002 */
[----:B------:R-:W-:Y:S05]  /*11bc0*/  WARPSYNC.COLLECTIVE R15, `(.L_x_13240) ;  /* 0x000000000f087348 */ /* 0x000fea0003c00000 */
[----:B------:R0:W1:Y:S02]  /*11bd0*/  SHFL.UP P6, R14, R13, R12, R11 ;  /* 0x0400000c0d0e7389 */ /* 0x00006400000c000b */
[----:B01----:R-:W-:Y:S01]  /*11be0*/  ENDCOLLECTIVE ;  /* 0x000000000000791b */ /* 0x003fe20003800000 */
.L_x_13240:
[----:B------:R-:W-:Y:S01]  /*11bf0*/  IMAD.MOV.U32 R12, RZ, RZ, 0x8 ;  /* 0x00000008ff0c7424 */ /* 0x000fe200078e00ff */
[----:B------:R-:W-:-:S04]  /*11c00*/  SEL R3, R14, RZ, P3 ;  /* 0x000000ff0e037207 */ /* 0x000fc80001800000 */
[----:B------:R-:W-:-:S05]  /*11c10*/  IADD3 R8, R2, R3, RZ ;  /* 0x0000000302087210 */ /* 0x000fca0007ffe0ff */
[----:B------:R-:W-:-:S07]  /*11c20*/  IMAD.MOV.U32 R13, RZ, RZ, R8 ;  /* 0x000000ffff0d7224 */ /* 0x000fce00078e0008 */
[----:B------:R-:W-:Y:S05]  /*11c30*/  WARPSYNC.COLLECTIVE R15, `(.L_x_13241) ;  /* 0x000000000f087348 */ /* 0x000fea0003c00000 */
[----:B------:R0:W1:Y:S02]  /*11c40*/  SHFL.UP P6, R14, R13, R12, R11 ;  /* 0x0400000c0d0e7389 */ /* 0x00006400000c000b */
[----:B01----:R-:W-:Y:S01]  /*11c50*/  ENDCOLLECTIVE ;  /* 0x000000000000791b */ /* 0x003fe20003800000 */
.L_x_13241:
[----:B------:R-:W-:Y:S01]  /*11c60*/  IMAD.MOV.U32 R12, RZ, RZ, 0x10 ;  /* 0x00000010ff0c7424 */ /* 0x000fe200078e00ff */
[----:B------:R-:W-:-:S05]  /*11c70*/  SEL R5, R14, RZ, P4 ;  /* 0x000000ff0e057207 */ /* 0x000fca0002000000 */
[----:B------:R-:W-:-:S04]  /*11c80*/  IMAD.IADD R5, R8, 0x1, R5 ;  /* 0x0000000108057824 */ /* 0x000fc800078e0205 */
[----:B------:R-:W-:-:S07]  /*11c90*/  IMAD.MOV.U32 R13, RZ, RZ, R5 ;  /* 0x000000ffff0d7224 */ /* 0x000fce00078e0005 */
[----:B------:R-:W-:Y:S05]  /*11ca0*/  WARPSYNC.COLLECTIVE R15, `(.L_x_13242) ;  /* 0x000000000f087348 */ /* 0x000fea0003c00000 */
[----:B------:R0:W1:Y:S02]  /*11cb0*/  SHFL.UP P6, R14, R13, R12, R11 ;  /* 0x0400000c0d0e7389 */ /* 0x00006400000c000b */
[----:B01----:R-:W-:Y:S01]  /*11cc0*/  ENDCOLLECTIVE ;  /* 0x000000000000791b */ /* 0x003fe20003800000 */
.L_x_13242:
        /* <DEDUP_REMOVED lines=8> */
.L_x_13243:
[----:B------:R-:W-:Y:S05]  /*11d50*/  BRA `(.L_x_13244) ;  /* 0xffffffb4005c7947 */ /* 0x000fea000383ffff */
.L_x_13109:
[----:B------:R-:W-:Y:S01]  /*11d60*/  BSSY B0, `(.L_x_13245) ;  /* 0x0000007000007945 */ /* 0x000fe20003800000 */
[----:B------:R-:W-:Y:S02]  /*11d70*/  IMAD.MOV.U32 R12, RZ, RZ, 0x1 ;  /* 0x00000001ff0c7424 */ /* 0x000fe400078e00ff */
[----:B------:R-:W-:Y:S02]  /*11d80*/  IMAD.MOV.U32 R11, RZ, RZ, RZ ;  /* 0x000000ffff0b7224 */ /* 0x000fe400078e00ff */
[----:B------:R-:W-:-:S07]  /*11d90*/  IMAD.MOV.U32 R15, RZ, RZ, -0x1 ;  /* 0xffffffffff0f7424 */ /* 0x000fce00078e00ff */
[----:B------:R-:W-:Y:S05]  /*11da0*/  WARPSYNC.COLLECTIVE R15, `(.L_x_13246) ;  /* 0x000000000f087348 */ /* 0x000fea0003c00000 */
[----:B------:R0:W1:Y:S02]  /*11db0*/  SHFL.UP P6, R14, R13, R12, R11 ;  /* 0x0400000c0d0e7389 */ /* 0x00006400000c000b */
[----:B01----:R-:W-:Y:S01]  /*11dc0*/  ENDCOLLECTIVE ;  /* 0x000000000000791b */ /* 0x003fe20003800000 */
.L_x_13246:
[----:B------:R-:W-:Y:S05]  /*11dd0*/  BSYNC B0 ;  /* 0x0000000000007941 */ /* 0x000fea0003800000 */
.L_x_13245:
        /* <DEDUP_REMOVED lines=8> */
.L_x_13247:
[----:B------:R-:W-:Y:S02]  /*11e60*/  MOV R12, 0x4 ;  /* 0x00000004000c7802 */ /* 0x000fe40000000f00 */
[----:B------:R-:W-:-:S05]  /*11e70*/  SEL R2, R14, RZ, P2 ;  /* 0x000000ff0e027207 */ /* 0x000fca0001000000 */
[----:B------:R-:W-:-:S04]  /*11e80*/  IMAD.IADD R2, R13, 0x1, R2 ;  /* 0x000000010d027824 */ /* 0x000fc800078e0202 */
[----:B------:R-:W-:-:S07]  /*11e90*/  IMAD.MOV.U32 R13, RZ, RZ, R2 ;  /* 0x000000ffff0d7224 */ /* 0x000fce00078e0002 */
[----:B------:R-:W-:Y:S05]  /*11ea0*/  WARPSYNC.COLLECTIVE R15, `(.L_x_13248) ;  /* 0x000000000f087348 */ /* 0x000fea0003c00000 */
[----:B------:R0:W1:Y:S02]  /*11eb0*/  SHFL.UP P6, R14, R13, R12, R11 ;  /* 0x0400000c0d0e7389 */ /* 0x00006400000c000b */
[----:B01----:R-:W-:Y:S01]  /*11ec0*/  ENDCOLLECTIVE ;  /* 0x000000000000791b */ /* 0x003fe20003800000 */
.L_x_13248:
[----:B------:R-:W-:Y:S01]  /*11ed0*/  IMAD.MOV.U32 R12, RZ, RZ, 0x8 ;  /* 0x00000008ff0c7424 */ /* 0x000fe200078e00ff */
[----:B------:R-:W-:-:S05]  /*11ee0*/  SEL R3, R14, RZ, P3 ;  /* 0x000000ff0e037207 */ /* 0x000fca0001800000 */
[----:B------:R-:W-:-:S04]  /*11ef0*/  IMAD.IADD R3, R2, 0x1, R3 ;  /* 0x0000000102037824 */ /* 0x000fc800078e0203 */
[----:B------:R-:W-:-:S07]  /*11f00*/  IMAD.MOV.U32 R13, RZ, RZ, R3 ;  /* 0x000000ffff0d7224 */ /* 0x000fce00078e0003 */
[----:B------:R-:W-:Y:S05]  /*11f10*/  WARPSYNC.COLLECTIVE R15, `(.L_x_13249) ;  /* 0x000000000f087348 */ /* 0x000fea0003c00000 */
[----:B------:R0:W1:Y:S02]  /*11f20*/  SHFL.UP P6, R14, R13, R12, R11 ;  /* 0x0400000c0d0e7389 */ /* 0x00006400000c000b */
[----:B01----:R-:W-:Y:S01]  /*11f30*/  ENDCOLLECTIVE ;  /* 0x000000000000791b */ /* 0x003fe20003800000 */
.L_x_13249:
[----:B------:R-:W-:Y:S01]  /*11f40*/  IMAD.MOV.U32 R12, RZ, RZ, 0x10 ;  /* 0x00000010ff0c7424 */ /* 0x000fe200078e00ff */
[----:B------:R-:W-:-:S05]  /*11f50*/  SEL R14, R14, RZ, P4 ;  /* 0x000000ff0e0e7207 */ /* 0x000fca0002000000 */
[----:B------:R-:W-:-:S04]  /*11f60*/  IMAD.IADD R5, R3, 0x1, R14 ;  /* 0x0000000103057824 */ /* 0x000fc800078e020e */
[----:B------:R-:W-:-:S07]  /*11f70*/  IMAD.MOV.U32 R13, RZ, RZ, R5 ;  /* 0x000000ffff0d7224 */ /* 0x000fce00078e0005 */
[----:B------:R-:W-:Y:S05]  /*11f80*/  WARPSYNC.COLLECTIVE R15, `(.L_x_13250) ;  /* 0x000000000f087348 */ /* 0x000fea0003c00000 */
[----:B------:R0:W1:Y:S02]  /*11f90*/  SHFL.UP P6, R14, R13, R12, R11 ;  /* 0x0400000c0d0e7389 */ /* 0x00006400000c000b */
[----:B01----:R-:W-:Y:S01]  /*11fa0*/  ENDCOLLECTIVE ;  /* 0x000000000000791b */ /* 0x003fe20003800000 */
.L_x_13250:
        /* <DEDUP_REMOVED lines=8> */
.L_x_13251:
[----:B------:R-:W-:Y:S05]  /*12030*/  BRA `(.L_x_13252) ;  /* 0xffffffb400487947 */ /* 0x000fea000383ffff */
.L_x_13111:
[----:B------:R-:W-:Y:S01]  /*12040*/  BSSY B0, `(.L_x_13253) ;  /* 0x0000006000007945 */ /* 0x000fe20003800000 */
[----:B------:R-:W-:Y:S01]  /*12050*/  PLOP3.LUT P6, PT, P6, PT, PT, 0x8, 0x0 ;  /* 0x000000000000781c */ /* 0x000fe200037ce170 */
[----:B------:R-:W-:-:S12]  /*12060*/  IMAD.MOV.U32 R15, RZ, RZ, -0x1 ;  /* 0xffffffffff0f7424 */ /* 0x000fd800078e00ff */
[----:B0-----:R-:W-:Y:S05]  /*12070*/  WARPSYNC.COLLECTIVE R15, `(.L_x_13254) ;  /* 0x000000000f087348 */ /* 0x001fea0003c00000 */
[----:B------:R-:W-:Y:S01]  /*12080*/  VOTE.ANY R14, PT, P6 ;  /* 0x00000000000e7806 */ /* 0x000fe200030e0100 */
[----:B0-----:R-:W-:Y:S06]  /*12090*/  ENDCOLLECTIVE ;  /* 0x000000000000791b */ /* 0x001fec0003800000 */
.L_x_13254:
[----:B------:R-:W-:Y:S05]  /*120a0*/  BSYNC B0 ;  /* 0x0000000000007941 */ /* 0x000fea0003800000 */
.L_x_13253:
        /* <DEDUP_REMOVED lines=9> */
.L_x_13255:
[----:B------:R-:W-:Y:S02]  /*12140*/  IMAD.MOV.U32 R13, RZ, RZ, R4 ;  /* 0x000000ffff0d7224 */ /* 0x000fe400078e0004 */
[----:B------:R-:W-:-:S07]  /*12150*/  IMAD.MOV.U32 R7, RZ, RZ, R14 ;  /* 0x000000ffff077224 */ /* 0x000fce00078e000e */
[----:B------:R-:W-:Y:S05]  /*12160*/  WARPSYNC.COLLECTIVE R15, `(.L_x_13256) ;  /* 0x000000000f087348 */ /* 0x000fea0003c00000 */
[----:B------:R0:W1:Y:S02]  /*12170*/  SHFL.IDX P6, R14, R13, R12, R11 ;  /* 0x0000000c0d0e7389 */ /* 0x00006400000c000b */
[----:B01----:R-:W-:Y:S01]  /*12180*/  ENDCOLLECTIVE ;  /* 0x000000000000791b */ /* 0x003fe20003800000 */
.L_x_13256:
[----:B------:R-:W-:Y:S01]  /*12190*/  IMAD.MOV.U32 R4, RZ, RZ, R14 ;  /* 0x000000ffff047224 */ /* 0x000fe200078e000e */
[----:B------:R-:W-:Y:S06]  /*121a0*/  BRA `(.L_x_13257) ;  /* 0xffffffb400287947 */ /* 0x000fec000383ffff */
.L_x_13113:
[----:B------:R-:W-:Y:S01]  /*121b0*/  BSSY B0, `(.L_x_13258) ;  /* 0x0000007000007945 */ /* 0x000fe20003800000 */
[----:B------:R-:W-:Y:S01]  /*121c0*/  MOV R13, R3 ;  /* 0x00000003000d7202 */ /* 0x000fe20000000f00 */
[----:B------:R-:W-:Y:S02]  /*121d0*/  IMAD.MOV.U32 R11, RZ, RZ, 0x1f ;  /* 0x0000001fff0b7424 */ /* 0x000fe400078e00ff */
[----:B------:R-:W-:-:S07]  /*121e0*/  IMAD.MOV.U32 R15, RZ, RZ, -0x1 ;  /* 0xffffffffff0f7424 */ /* 0x000fce00078e00ff */
[----:B0123--:R-:W-:Y:S05]  /*121f0*/  WARPSYNC.COLLECTIVE R15, `(.L_x_13259) ;  /* 0x000000000f087348 */ /* 0x00ffea0003c00000 */
[----:B------:R4:W0:Y:S02]  /*12200*/  SHFL.IDX P6, R14, R13, R12, R11 ;  /* 0x0000000c0d0e7389 */ /* 0x00082400000c000b */
[----:B01234-:R-:W-:Y:S01]  /*12210*/  ENDCOLLECTIVE ;  /* 0x000000000000791b */ /* 0x01ffe20003800000 */
.L_x_13259:
[----:B------:R-:W-:Y:S05]  /*12220*/  BSYNC B0 ;  /* 0x0000000000007941 */ /* 0x000fea0003800000 */
.L_x_13258:
[----:B------:R-:W-:Y:S01]  /*12230*/  IMAD.MOV.U32 R16, RZ, RZ, R14 ;  /* 0x000000ffff107224 */ /* 0x000fe200078e000e */
[----:B------:R-:W-:Y:S06]  /*12240*/  BRA `(.L_x_13112) ;  /* 0xffffffb400187947 */ /* 0x000fec000383ffff */
.L_x_13117:
[----:B0-----:R0:W1:Y:S02]  /*12250*/  SYNCS.PHASECHK.TRANS64.TRYWAIT P0, [R5+URZ+0x16820], R0 ;  /* 0x01682000050075a7 */ /* 0x001064000800017f */
[----:B-1----:R-:W-:Y:S05]  /*12260*/  @!P0 NANOSLEEP.SYNCS 0x989680 ;  /* 0x009896800000895d */ /* 0x002fea0003900000 */
[----:B------:R-:W1:Y:S02]  /*12270*/  @!P0 SYNCS.PHASECHK.TRANS64 P0, [R5+URZ+0x16820], R0 ;  /* 0x01682000050085a7 */ /* 0x000e64000800007f */
[----:B-1----:R-:W-:Y:S05]  /*12280*/  @!P0 BRA `(.L_x_13117) ;  /* 0xfffffffc00f08947 */ /* 0x002fea000383ffff */
[----:B------:R-:W-:Y:S05]  /*12290*/  BRA `(.L_x_13260) ;  /* 0xffffffb800707947 */ /* 0x000fea000383ffff */
.L_x_13118:
        /* <DEDUP_REMOVED lines=11> */
.L_x_13262:
[----:B------:R-:W-:Y:S05]  /*12350*/  BSYNC B0 ;  /* 0x0000000000007941 */ /* 0x000fea0003800000 */
.L_x_13261:
[----:B------:R-:W-:Y:S05]  /*12360*/  BRA `(.L_x_13263) ;  /* 0xffffffb800587947 */ /* 0x000fea000383ffff */
.L_x_13121:
[----:B------:R-:W-:Y:S01]  /*12370*/  BSSY B1, `(.L_x_13264) ;  /* 0x0000006000017945 */ /* 0x000fe20003800000 */
[----:B------:R-:W-:-:S07]  /*12380*/  IMAD.MOV.U32 R15, RZ, RZ, -0x1 ;  /* 0xffffffffff0f7424 */ /* 0x000fce00078e00ff */
[----:B0-2---:R-:W-:Y:S05]  /*12390*/  WARPSYNC.COLLECTIVE R15, `(.L_x_13265) ;  /* 0x000000000f0c7348 */ /* 0x005fea0003c00000 */
[----:B------:R-:W-:Y:S02]  /*123a0*/  ELECT P6, UR62, PT ;  /* 0x00000000003e782f */ /* 0x000fe400038c0000 */
[----:B------:R-:W-:Y:S01]  /*123b0*/  MOV R14, UR62 ;  /* 0x0000003e000e7c02 */ /* 0x000fe20008000f00 */
[----:B0-2---:R-:W-:Y:S10]  /*123c0*/  ENDCOLLECTIVE ;  /* 0x000000000000791b */ /* 0x005ff40003800000 */
.L_x_13265:
[----:B------:R-:W-:Y:S05]  /*123d0*/  BSYNC B1 ;  /* 0x0000000000017941 */ /* 0x000fea0003800000 */
.L_x_13264:
[----:B------:R-:W-:Y:S05]  /*123e0*/  BRA `(.L_x_13266) ;  /* 0xffffffb800507947 */ /* 0x000fea000383ffff */
.L_x_13123:
[----:B0-----:R0:W1:Y:S02]  /*123f0*/  SYNCS.PHASECHK.TRANS64.TRYWAIT P1, [R3+URZ+0x16840], R2 ;  /* 0x01684002030075a7 */ /* 0x001064000802017f */
[----:B-1----:R-:W-:Y:S05]  /*12400*/  @!P1 NANOSLEEP.SYNCS 0x989680 ;  /* 0x009896800000995d */ /* 0x002fea0003900000 */
[----:B------:R-:W1:Y:S02]  /*12410*/  @!P1 SYNCS.PHASECHK.TRANS64 P1, [R3+URZ+0x16840], R2 ;  /* 0x01684002030095a7 */ /* 0x000e64000802007f */
[----:B-1----:R-:W-:Y:S05]  /*12420*/  @!P1 BRA `(.L_x_13123) ;  /* 0xfffffffc00f09947 */ /* 0x002fea000383ffff */
[----:B------:R-:W-:Y:S05]  /*12430*/  BRA `(.L_x_13267) ;  /* 0xffffffb800707947 */ /* 0x000fea000383ffff */
.L_x_13125:
[----:B-1----:R1:W3:Y:S02]  /*12440*/  SYNCS.PHASECHK.TRANS64.TRYWAIT P1, [R25+URZ+0x16840], R0 ;  /* 0x01684000190075a7 */ /* 0x0022e4000802017f */
[----:B---3--:R-:W-:Y:S05]  /*12450*/  @!P1 NANOSLEEP.SYNCS 0x989680 ;  /* 0x009896800000995d */ /* 0x008fea0003900000 */
[----:B------:R-:W3:Y:S02]  /*12460*/  @!P1 SYNCS.PHASECHK.TRANS64 P1, [R25+URZ+0x16840], R0 ;  /* 0x01684000190095a7 */ /* 0x000ee4000802007f */
[----:B---3--:R-:W-:Y:S05]  /*12470*/  @!P1 BRA `(.L_x_13125) ;  /* 0xfffffffc00f09947 */ /* 0x008fea000383ffff */
[----:B------:R-:W-:Y:S05]  /*12480*/  BRA `(.L_x_13268) ;  /* 0xffffffb8007c7947 */ /* 0x000fea000383ffff */
.L_x_13127:
[----:B---3--:R3:W4:Y:S02]  /*12490*/  SYNCS.PHASECHK.TRANS64.TRYWAIT P1, [R3+URZ+0x16860], R2 ;  /* 0x01686002030075a7 */ /* 0x008724000802017f */
[----:B----4-:R-:W-:Y:S05]  /*124a0*/  @!P1 NANOSLEEP.SYNCS 0x989680 ;  /* 0x009896800000995d */ /* 0x010fea0003900000 */
[----:B------:R-:W4:Y:S02]  /*124b0*/  @!P1 SYNCS.PHASECHK.TRANS64 P1, [R3+URZ+0x16860], R2 ;  /* 0x01686002030095a7 */ /* 0x000f24000802007f */
[----:B----4-:R-:W-:Y:S05]  /*124c0*/  @!P1 BRA `(.L_x_13127) ;  /* 0xfffffffc00f09947 */ /* 0x010fea000383ffff */
[----:B------:R-:W-:Y:S05]  /*124d0*/  BRA `(.L_x_13269) ;  /* 0xffffffb800787947 */ /* 0x000fea000383ffff */
.L_x_13270:
        /* <DEDUP_REMOVED lines=10> */
.L_x_16006:


//--------------------- .text._ZN7cutlass13device_kernelIN5flash11enable_sm90INS1_16FlashAttnFwdSm90INS1_25CollectiveMainloopFwdSm90ILi2EN4cute5tupleIJNS5_1CILi1EEES8_S8_EEENS6_IJNS7_ILi192EEENS7_ILi128EEENS7_ILi64EEEEEELi64ENS_6half_tEfNS_4arch4Sm90ELb0ELb0ELb0ELb1ELb1ELb1ELb0ELb1ELb1ELb1ELb1ELb0EEENS1_21CollectiveEpilogueFwdINS6_IJSA_SC_SB_EEES9_SE_SG_Li384ELb1ELb1ELb1ELb0EEENS1_36VarlenDynamicPersistentTileSchedulerILi192ELi128ELi384ELi128ELb1ELb1ELb1ELb0ELb1ELb1EEEEEEEEEvNT_6ParamsE --------------------------
	.section	.text._ZN7cutlass13device_kernelIN5flash11enable_sm90INS1_16FlashAttnFwdSm90INS1_25CollectiveMainloopFwdSm90ILi2EN4cute5tupleIJNS5_1CILi1EEES8_S8_EEENS6_IJNS7_ILi192EEENS7_ILi128EEENS7_ILi64EEEEEELi64ENS_6half_tEfNS_4arch4Sm90ELb0ELb0ELb0ELb1ELb1ELb1ELb0ELb1ELb1ELb1ELb1ELb0EEENS1_21CollectiveEpilogueFwdINS6_IJSA_SC_SB_EEES9_SE_SG_Li384ELb1ELb1ELb1ELb0EEENS1_36VarlenDynamicPersistentTileSchedulerILi192ELi128ELi384ELi128ELb1ELb1ELb1ELb0ELb1ELb1EEEEEEEEEvNT_6ParamsE,"ax",@progbits
	.align	128
.text._ZN7cutlass13device_kernelIN5flash11enable_sm90INS1_16FlashAttnFwdSm90INS1_25CollectiveMainloopFwdSm90ILi2EN4cute5tupleIJNS5_1CILi1EEES8_S8_EEENS6_IJNS7_ILi192EEENS7_ILi128EEENS7_ILi64EEEEEELi64ENS_6half_tEfNS_4arch4Sm90ELb0ELb0ELb0ELb1ELb1ELb1ELb0ELb1ELb1ELb1ELb1ELb0EEENS1_21CollectiveEpilogueFwdINS6_IJSA_SC_SB_EEES9_SE_SG_Li384ELb1ELb1ELb1ELb0EEENS1_36VarlenDynamicPersistentTileSchedulerILi192ELi128ELi384ELi128ELb1ELb1ELb1ELb0ELb1ELb1EEEEEEEEEvNT_6ParamsE:
        .type           _ZN7cutlass13device_kernelIN5flash11enable_sm90INS1_16FlashAttnFwdSm90INS1_25CollectiveMainloopFwdSm90ILi2EN4cute5tupleIJNS5_1CILi1EEES8_S8_EEENS6_IJNS7_ILi192EEENS7_ILi128EEENS7_ILi64EEEEEELi64ENS_6half_tEfNS_4arch4Sm90ELb0ELb0ELb0ELb1ELb1ELb1ELb0ELb1ELb1ELb1ELb1ELb0EEENS1_21CollectiveEpilogueFwdINS6_IJSA_SC_SB_EEES9_SE_SG_Li384ELb1ELb1ELb1ELb0EEENS1_36VarlenDynamicPersistentTileSchedulerILi192ELi128ELi384ELi128ELb1ELb1ELb1ELb0ELb1ELb1EEEEEEEEEvNT_6ParamsE,@function
        .size           _ZN7cutlass13device_kernelIN5flash11enable_sm90INS1_16FlashAttnFwdSm90INS1_25CollectiveMainloopFwdSm90ILi2EN4cute5tupleIJNS5_1CILi1EEES8_S8_EEENS6_IJNS7_ILi192EEENS7_ILi128EEENS7_ILi64EEEEEELi64ENS_6half_tEfNS_4arch4Sm90ELb0ELb0ELb0ELb1ELb1ELb1ELb0ELb1ELb1ELb1ELb1ELb0EEENS1_21CollectiveEpilogueFwdINS6_IJSA_SC_SB_EEES9_SE_SG_Li384ELb1ELb1ELb1ELb0EEENS1_36VarlenDynamicPersistentTileSchedulerILi192ELi128ELi384ELi128ELb1ELb1ELb1ELb0ELb1ELb1EEEEEEEEEvNT_6ParamsE,(.L_x_16007 - _ZN7cutlass13device_kernelIN5flash11enable_sm90INS1_16FlashAttnFwdSm90INS1_25CollectiveMainloopFwdSm90ILi2EN4cute5tupleIJNS5_1CILi1EEES8_S8_EEENS6_IJNS7_ILi192EEENS7_ILi128EEENS7_ILi64EEEEEELi64ENS_6half_tEfNS_4arch4Sm90ELb0ELb0ELb0ELb1ELb1ELb1ELb0ELb1ELb1ELb1ELb1ELb0EEENS1_21CollectiveEpilogueFwdINS6_IJSA_SC_SB_EEES9_SE_SG_Li384ELb1ELb1ELb1ELb0EEENS1_36VarlenDynamicPersistentTileSchedulerILi192ELi128ELi384ELi128ELb1ELb1ELb1ELb0ELb1ELb1EEEEEEEEEvNT_6ParamsE)
        .other          _ZN7cutlass13device_kernelIN5flash11enable_sm90INS1_16FlashAttnFwdSm90INS1_25CollectiveMainloopFwdSm90ILi2EN4cute5tupleIJNS5_1CILi1EEES8_S8_EEENS6_IJNS7_ILi192EEENS7_ILi128EEENS7_ILi64EEEEEELi64ENS_6half_tEfNS_4arch4Sm90ELb0ELb0ELb0ELb1ELb1ELb1ELb0ELb1ELb1ELb1ELb1ELb0EEENS1_21CollectiveEpilogueFwdINS6_IJSA_SC_SB_EEES9_SE_SG_Li384ELb1ELb1ELb1ELb0EEENS1_36VarlenDynamicPersistentTileSchedulerILi192ELi128ELi384ELi128ELb1ELb1ELb1ELb0ELb1ELb1EEEEEEEEEvNT_6ParamsE,@"STO_CUDA_ENTRY STV_DEFAULT"
_ZN7cutlass13device_kernelIN5flash11enable_sm90INS1_16FlashAttnFwdSm90INS1_25CollectiveMainloopFwdSm90ILi2EN4cute5tupleIJNS5_1CILi1EEES8_S8_EEENS6_IJNS7_ILi192EEENS7_ILi128EEENS7_ILi64EEEEEELi64ENS_6half_tEfNS_4arch4Sm90ELb0ELb0ELb0ELb1ELb1ELb1ELb0ELb1ELb1ELb1ELb1ELb0EEENS1_21CollectiveEpilogueFwdINS6_IJSA_SC_SB_EEES9_SE_SG_Li384ELb1ELb1ELb1ELb0EEENS1_36VarlenDynamicPersistentTileSchedulerILi192ELi128ELi384ELi128ELb1ELb1ELb1ELb0ELb1ELb1EEEEEEEEEvNT_6ParamsE:
        /* <DEDUP_REMOVED lines=18> */
.L_x_13272:
[----:B------:R-:W-:Y:S05]  /*0120*/  BSYNC B0 ;  /* 0x0000000000007941 */ /* 0x000fea0003800000 */
.L_x_13271:
        /* <DEDUP_REMOVED lines=41> */
.L_x_13273:
        /* <DEDUP_REMOVED lines=22> */
.L_x_13274:
        /* <DEDUP_REMOVED lines=18> */
.L_x_13275:
        /* <DEDUP_REMOVED lines=22> */
.L_x_13276:
        /* <DEDUP_REMOVED lines=22> */
.L_x_13277:
        /* <DEDUP_REMOVED lines=8> */
.L_x_13280:
[----:B------:R-:W-:-:S08]  /*0980*/  NOP ;  /* 0x0000000000007918 */ /* 0x000fd00000000000 */
[----:B------:R-:W0:Y:S02]  /*0990*/  USETMAXREG.TRY_ALLOC.CTAPOOL UP0, 0xa0 ;  /* 0x000000a0000079c8 */ /* 0x000e240008000600 */
[----:B0-----:R-:W-:-:S13]  /*09a0*/  PLOP3.LUT P0, PT, PT, PT, UP0, 0x80, 0x0 ;  /* 0x000000000000781c */ /* 0x001fda0003f0f008 */
[----:B------:R-:W-:Y:S05]  /*09b0*/  @!P0 BRA `(.L_x_13280) ;  /* 0xfffffffc00f08947 */ /* 0x000fea000383ffff */
[----:B------:R-:W2:Y:S01]  /*09c0*/  LDL.LU R0, [R1] ;  /* 0x0000000001007983 */ /* 0x000ea20000300800 */
[----:B------:R-:W0:Y:S01]  /*09d0*/  S2R R2, SR_TID.X ;  /* 0x0000000000027919 */ /* 0x000e220000002100 */
[----:B------:R-:W1:Y:S01]  /*09e0*/  S2UR UR38, SR_CgaCtaId ;  /* 0x00000000002679c3 */ /* 0x000e620000008800 */
[----:B------:R-:W-:Y:S01]  /*09f0*/  UMOV UR4, 0x400 ;  /* 0x0000040000047882 */ /* 0x000fe20000000000 */
[----:B0-----:R-:W-:-:S06]  /*0a00*/  SHF.R.U32.HI R2, RZ, 0x7, R2 ;  /* 0x00000007ff027819 */ /* 0x001fcc0000011602 */
[----:B------:R-:W-:Y:S06]  /*0a10*/  BAR.ARV 0x8, 0x200 ;  /* 0x0208000000007b1d */ /* 0x000fec0000002000 */
[----:B------:R-:W-:-:S13]  /*0a20*/  ISETP.NE.AND P0, PT, R2, 0x1, PT ;  /* 0x000000010200780c */ /* 0x000fda0003f05270 */
[----:B------:R-:W-:Y:S08]  /*0a30*/  @!P0 BAR.ARV 0x9, 0x100 ;  /* 0x0244000000008b1d */ /* 0x000ff00000002000 */
[----:B------:R-:W-:Y:S01]  /*0a40*/  BAR.SYNC.DEFER_BLOCKING 0x5, 0x200 ;  /* 0x0148000000007b1d */ /* 0x000fe20000010000 */
[----:B-1----:R-:W-:-:S06]  /*0a50*/  ULEA UR4, UR38, UR4, 0x18 ;  /* 0x0000000426047291 */ /* 0x002fcc000f8ec03f */
[----:B------:R-:W-:Y:S01]  /*0a60*/  IMAD.U32 R18, RZ, RZ, UR4 ;  /* 0x00000004ff127e24 */ /* 0x000fe2000f8e00ff */
[----:B------:R-:W-:-:S04]  /*0a70*/  ULDC UR4, c[0x0][0xc3c] ;  /* 0x00030f0000047ab9 */ /* 0x000fc80000000800 */
[----:B------:R-:W0:Y:S01]  /*0a80*/  LDS.128 R32, [R18+0x168d0] ;  /* 0x0168d00012207984 */ /* 0x000e220000000c00 */
[----:B------:R-:W-:Y:S06]  /*0a90*/  BAR.ARV 0x4, 0x200 ;  /* 0x0108000000007b1d */ /* 0x000fec0000002000 */
[----:B--2---:R-:W-:-:S04]  /*0aa0*/  LOP3.LUT R0, R0, 0xffffffef, RZ, 0xc0, !PT ;  /* 0xffffffef00007812 */ /* 0x004fc800078ec0ff */
[----:B------:R-:W-:-:S05]  /*0ab0*/  @P0 LOP3.LUT R0, R0, 0x10, RZ, 0xfc, !PT ;  /* 0x0000001000000812 */ /* 0x000fca00078efcff */
[----:B------:R1:W-:Y:S01]  /*0ac0*/  STL [R1], R0 ;  /* 0x0000000001007387 */ /* 0x0003e20000100800 */
[----:B0-----:R-:W-:-:S13]  /*0ad0*/  ISETP.GE.AND P0, PT, R35, UR4, PT ;  /* 0x0000000423007c0c */ /* 0x001fda000bf06270 */
[----:B-1----:R-:W-:Y:S05]  /*0ae0*/  @P0 BRA `(.L_x_13281) ;  /* 0x0000015800300947 */ /* 0x002fea0003800000 */
[----:B------:R-:W0:Y:S01]  /*0af0*/  S2R R0, SR_TID.X ;  /* 0x0000000000007919 */ /* 0x000e220000002100 */
[----:B------:R-:W-:Y:S01]  /*0b00*/  IMAD.MOV.U32 R19, RZ, RZ, RZ ;  /* 0x000000ffff137224 */ /* 0x000fe200078e00ff */
[----:B------:R-:W-:Y:S01]  /*0b10*/  ULOP3.LUT UR39, UR36, 0x1, URZ, 0xfc, !UPT ;  /* 0x0000000124277892 */ /* 0x000fe2000f8efc3f */
[----:B------:R-:W-:Y:S01]  /*0b20*/  IMAD.MOV.U32 R155, RZ, RZ, RZ ;  /* 0x000000ffff9b7224 */ /* 0x000fe200078e00ff */
[----:B------:R-:W-:Y:S01]  /*0b30*/  UMOV UR37, URZ ;  /* 0x0000003f00257c82 */ /* 0x000fe20008000000 */
[----:B------:R-:W-:Y:S02]  /*0b40*/  IMAD.MOV.U32 R156, RZ, RZ, RZ ;  /* 0x000000ffff9c7224 */ /* 0x000fe400078e00ff */
[----:B0-----:R-:W-:-:S05]  /*0b50*/  VIADD R11, R0, 0xffffff80 ;  /* 0xffffff80000b7836 */ /* 0x001fca0000000000 */
[----:B------:R-:W-:-:S04]  /*0b60*/  SHF.R.S32.HI R0, RZ, 0x1f, R11 ;  /* 0x0000001fff007819 */ /* 0x000fc8000001140b */
[CC--:B------:R-:W-:Y:S02]  /*0b70*/  LEA.HI R2, R0.reuse, R11.reuse, RZ, 0x7 ;  /* 0x0000000b00027211 */ /* 0x0c0fe400078f38ff */
[-C--:B------:R-:W-:Y:S02]  /*0b80*/  LEA.HI R4, R0, R11.reuse, RZ, 0x5 ;  /* 0x0000000b00047211 */ /* 0x080fe400078f28ff */
[----:B------:R-:W-:Y:S02]  /*0b90*/  LOP3.LUT R3, R2, 0xffffff80, RZ, 0xc0, !PT ;  /* 0xffffff8002037812 */ /* 0x000fe400078ec0ff */
[----:B------:R-:W-:Y:S02]  /*0ba0*/  SHF.R.S32.HI R12, RZ, 0x7, R2 ;  /* 0x00000007ff0c7819 */ /* 0x000fe40000011402 */
[----:B------:R-:W-:Y:S01]  /*0bb0*/  SHF.R.S32.HI R13, RZ, 0x5, R4 ;  /* 0x00000005ff0d7819 */ /* 0x000fe20000011404 */
[----:B------:R-:W-:Y:S01]  /*0bc0*/  IMAD.IADD R10, R11, 0x1, -R3 ;  /* 0x000000010b0a7824 */ /* 0x000fe200078e0a03 */
[----:B------:R-:W-:Y:S01]  /*0bd0*/  LEA.HI R3, R0, R11, RZ, 0x4 ;  /* 0x0000000b00037211 */ /* 0x000fe200078f20ff */
[----:B------:R-:W-:-:S03]  /*0be0*/  IMAD.HI R4, R12, 0x55555556, RZ ;  /* 0x555555560c047827 */ /* 0x000fc600078e02ff */
[----:B------:R-:W-:Y:S02]  /*0bf0*/  SHF.R.S32.HI R5, RZ, 0x1f, R10 ;  /* 0x0000001fff057819 */ /* 0x000fe4000001140a */
[----:B------:R-:W-:Y:S02]  /*0c00*/  SHF.R.S32.HI R6, RZ, 0x4, R3 ;  /* 0x00000004ff067819 */ /* 0x000fe40000011403 */
[----:B------:R-:W-:Y:S02]  /*0c10*/  LEA.HI R7, R5, R10, RZ, 0x2 ;  /* 0x0000000a05077211 */ /* 0x000fe400078f10ff */
[C---:B------:R-:W-:Y:S02]  /*0c20*/  LOP3.LUT R2, R3.reuse, 0x3fffff0, RZ, 0xc0, !PT ;  /* 0x03fffff003027812 */ /* 0x040fe400078ec0ff */
[----:B------:R-:W-:Y:S02]  /*0c30*/  LEA.HI R3, R3, R6, RZ, 0x1 ;  /* 0x0000000603037211 */ /* 0x000fe400078f08ff */
[----:B------:R-:W-:-:S02]  /*0c40*/  SHF.R.S32.HI R8, RZ, 0x2, R7 ;  /* 0x00000002ff087819 */ /* 0x000fc40000011407 */
[----:B------:R-:W-:Y:S02]  /*0c50*/  SHF.R.S32.HI R9, RZ, 0x1f, R7 ;  /* 0x0000001fff097819 */ /* 0x000fe40000011407 */
[----:B------:R-:W-:Y:S02]  /*0c60*/  IADD3 R2, R11, -R2, RZ ;  /* 0x800000020b027210 */ /* 0x000fe40007ffe0ff */
[----:B------:R-:W-:Y:S02]  /*0c70*/  LOP3.LUT R3, R3, 0x1ffffffe, RZ, 0xc0, !PT ;  /* 0x1ffffffe03037812 */ /* 0x000fe400078ec0ff */
[----:B------:R-:W-:Y:S01]  /*0c80*/  LEA.HI R9, R9, R8, RZ, 0x3 ;  /* 0x0000000809097211 */ /* 0x000fe200078f18ff */
[----:B------:R-:W-:Y:S01]  /*0c90*/  IMAD R2, R13, 0x10, R2 ;  /* 0x000000100d027824 */ /* 0x000fe200078e0202 */
[----:B------:R-:W-:Y:S01]  /*0ca0*/  LEA.HI R5, R5, R10, RZ, 0x5 ;  /* 0x0000000a05057211 */ /* 0x000fe200078f28ff */
[----:B------:R-:W-:Y:S01]  /*0cb0*/  IMAD.IADD R3, R6, 0x1, -R3 ;  /* 0x0000000106037824 */ /* 0x000fe200078e0a03 */
[----:B------:R-:W-:-:S02]  /*0cc0*/  LOP3.LUT R9, R9, 0xfffffff8, RZ, 0xc0, !PT ;  /* 0xfffffff809097812 */ /* 0x000fc400078ec0ff */
[----:B------:R-:W-:Y:S02]  /*0cd0*/  LEA.HI R4, R4, R4, RZ, 0x1 ;  /* 0x0000000404047211 */ /* 0x000fe400078f08ff */
[----:B------:R-:W-:Y:S01]  /*0ce0*/  SHF.R.S32.HI R5, RZ, 0x5, R5 ;  /* 0x00000005ff057819 */ /* 0x000fe20000011405 */
[----:B------:R-:W-:Y:S01]  /*0cf0*/  IMAD.IADD R8, R8, 0x1, -R9 ;  /* 0x0000000108087824 */ /* 0x000fe200078e0a09 */
[----:B------:R-:W-:Y:S01]  /*0d00*/  LEA R6, R2, R3, 0x3 ;  /* 0x0000000302067211 */ /* 0x000fe200078e18ff */
[----:B------:R-:W-:Y:S01]  /*0d10*/  IMAD R4, R4, -0x3, R12 ;  /* 0xfffffffd04047824 */ /* 0x000fe200078e020c */
[CC--:B------:R-:W-:Y:S01]  /*0d20*/  LEA.HI R2, R0.reuse, R11.reuse, RZ, 0x2 ;  /* 0x0000000b00027211 */ /* 0x0c0fe200078f10ff */
[----:B------:R-:W-:Y:S01]  /*0d30*/  IMAD R5, R5, 0x10, R8 ;  /* 0x0000001005057824 */ /* 0x000fe200078e0208 */
[----:B------:R-:W-:Y:S01]  /*0d40*/  LEA.HI R3, R0, R11, RZ, 0x3 ;  /* 0x0000000b00037211 */ /* 0x000fe200078f18ff */
[----:B------:R-:W-:Y:S01]  /*0d50*/  IMAD.SHL.U32 R6, R6, 0x8, RZ ;  /* 0x0000000806067824 */ /* 0x000fe200078e00ff */
[--C-:B------:R-:W-:Y:S01]  /*0d60*/  SHF.R.S32.HI R153, RZ, 0x2, R2.reuse ;  /* 0x00000002ff997819 */ /* 0x100fe20000011402 */
[----:B------:R-:W-:Y:S01]  /*0d70*/  IMAD R9, R4, 0x40, R5 ;  /* 0x0000004004097824 */ /* 0x000fe200078e0205 */
[----:B------:R-:W-:-:S02]  /*0d80*/  SHF.R.S32.HI R0, RZ, 0x1f, R2 ;  /* 0x0000001fff007819 */ /* 0x000fc40000011402 */
[----:B------:R-:W-:Y:S01]  /*0d90*/  LOP3.LUT R2, R2, 0xfffffffc, RZ, 0xc0, !PT ;  /* 0xfffffffc02027812 */ /* 0x000fe200078ec0ff */
[----:B------:R-:W-:Y:S01]  /*0da0*/  VIADD R8, R153, 0x60 ;  /* 0x0000006099087836 */ /* 0x000fe20000000000 */
[----:B------:R-:W-:Y:S01]  /*0db0*/  SHF.R.S32.HI R4, RZ, 0x3, R3 ;  /* 0x00000003ff047819 */ /* 0x000fe20000011403 */
[----:B------:R-:W-:Y:S01]  /*0dc0*/  STL [R1+0x60], R9 ;  /* 0x0000600901007387 */ /* 0x000fe20000100800 */
[----:B------:R-:W-:Y:S02]  /*0dd0*/  LOP3.LUT R3, R3, 0xfffffff8, RZ, 0xc0, !PT ;  /* 0xfffffff803037812 */ /* 0x000fe400078ec0ff */
[----:B------:R-:W-:Y:S01]  /*0de0*/  LEA.HI R0, R0, R153, RZ, 0x3 ;  /* 0x0000009900007211 */ /* 0x000fe200078f18ff */
[----:B------:R-:W-:Y:S01]  /*0df0*/  STL [R1+0x4], RZ ;  /* 0x000004ff01007387 */ /* 0x000fe20000100800 */
[C---:B------:R-:W-:Y:S01]  /*0e00*/  IADD3 R5, R11.reuse, -R2, RZ ;  /* 0x800000020b057210 */ /* 0x040fe20007ffe0ff */
[----:B------:R-:W-:Y:S01]  /*0e10*/  IMAD.IADD R2, R11, 0x1, -R3 ;  /* 0x000000010b027824 */ /* 0x000fe200078e0a03 */
[----:B------:R-:W-:Y:S01]  /*0e20*/  LOP3.LUT R0, R0, 0xfffffff8, RZ, 0xc0, !PT ;  /* 0xfffffff800007812 */ /* 0x000fe200078ec0ff */
[----:B------:R-:W-:Y:S01]  /*0e30*/  IMAD.SHL.U32 R3, R8, 0x40, RZ ;  /* 0x0000004008037824 */ /* 0x000fe200078e00ff */
[----:B------:R-:W-:Y:S01]  /*0e40*/  SHF.R.S32.HI R4, RZ, 0x1f, R8 ;  /* 0x0000001fff047819 */ /* 0x000fe20000011408 */
[C---:B------:R-:W-:Y:S01]  /*0e50*/  IMAD.SHL.U32 R16, R5.reuse, 0x8, RZ ;  /* 0x0000000805107824 */ /* 0x040fe200078e00ff */
[----:B------:R-:W-:Y:S01]  /*0e60*/  LEA.HI R2, R5, R5, RZ, 0x1 ;  /* 0x0000000505027211 */ /* 0x000fe200078f08ff */
[----:B------:R-:W-:Y:S01]  /*0e70*/  IMAD.IADD R11, R153, 0x1, -R0 ;  /* 0x00000001990b7824 */ /* 0x000fe200078e0a00 */
[----:B------:R-:W-:-:S02]  /*0e80*/  SHF.L.U32 R22, R5, 0x2, RZ ;  /* 0x0000000205167819 */ /* 0x000fc400000006ff */
[----:B------:R-:W-:Y:S02]  /*0e90*/  LEA.HI R4, R4, R8, RZ, 0x3 ;  /* 0x0000000804047211 */ /* 0x000fe400078f18ff */
[----:B------:R-:W-:Y:S01]  /*0ea0*/  LOP3.LUT R0, R2, 0x1ffffffe, RZ, 0xc0, !PT ;  /* 0x1ffffffe02007812 */ /* 0x000fe200078ec0ff */
[----:B------:R-:W-:Y:S01]  /*0eb0*/  VIADD R157, R22, 0x10 ;  /* 0x00000010169d7836 */ /* 0x000fe20000000000 */
[----:B------:R-:W-:Y:S01]  /*0ec0*/  LOP3.LUT R3, R3, 0x1c0, RZ, 0xc0, !PT ;  /* 0x000001c003037812 */ /* 0x000fe200078ec0ff */
[----:B------:R0:W-:Y:S01]  /*0ed0*/  STL [R1+0x20], R11 ;  /* 0x0000200b01007387 */ /* 0x0001e20000100800 */
[----:B------:R-:W-:Y:S01]  /*0ee0*/  SHF.L.U32 R4, R4, 0x6, RZ ;  /* 0x0000000604047819 */ /* 0x000fe200000006ff */
[----:B------:R-:W-:Y:S01]  /*0ef0*/  IMAD.IADD R0, R5, 0x1, -R0 ;  /* 0x0000000105007824 */ /* 0x000fe200078e0a00 */
[----:B------:R-:W-:Y:S01]  /*0f00*/  LOP3.LUT R7, R7, 0x7ffffffc, RZ, 0xc0, !PT ;  /* 0x7ffffffc07077812 */ /* 0x000fe200078ec0ff */
[----:B------:R-:W-:Y:S01]  /*0f10*/  VIADD R2, R16, 0x20 ;  /* 0x0000002010027836 */ /* 0x000fe20000000000 */
[----:B------:R-:W-:Y:S01]  /*0f20*/  SHF.R.U32.HI R5, RZ, 0x3, R3 ;  /* 0x00000003ff057819 */ /* 0x000fe20000011603 */
[----:B------:R-:W-:Y:S01]  /*0f30*/  IMAD R0, R0, 0x8, R9 ;  /* 0x0000000800007824 */ /* 0x000fe200078e0209 */
[----:B------:R-:W-:Y:S01]  /*0f40*/  LOP3.LUT R3, R3, 0x38, R16, 0xf8, !PT ;  /* 0x0000003803037812 */ /* 0x000fe200078ef810 */
[----:B------:R-:W-:Y:S01]  /*0f50*/  IMAD.IADD R7, R10, 0x1, -R7 ;  /* 0x000000010a077824 */ /* 0x000fe200078e0a07 */
[----:B------:R-:W-:Y:S01]  /*0f60*/  LOP3.LUT R4, R4, 0xfffffe00, RZ, 0xc0, !PT ;  /* 0xfffffe0004047812 */ /* 0x000fe200078ec0ff */
[----:B0-----:R-:W-:Y:S01]  /*0f70*/  IMAD.SHL.U32 R11, R157, 0x2, RZ ;  /* 0x000000029d0b7824 */ /* 0x001fe200078e00ff */
[----:B------:R-:W-:-:S02]  /*0f80*/  SHF.R.S32.HI R8, RZ, 0x1f, R157 ;  /* 0x0000001fff087819 */ /* 0x000fc4000001149d */
[----:B------:R-:W-:Y:S01]  /*0f90*/  LOP3.LUT R3, R4, R3, R5, 0xf6, !PT ;  /* 0x0000000304037212 */ /* 0x000fe200078ef605 */
[----:B------:R0:W-:Y:S01]  /*0fa0*/  STL [R1+0x2c], R4 ;  /* 0x00002c0401007387 */ /* 0x0001e20000100800 */
[----:B------:R-:W-:Y:S02]  /*0fb0*/  SHF.L.U64.HI R5, R157, 0x1, R8 ;  /* 0x000000019d057819 */ /* 0x000fe40000010208 */
[----:B------:R-:W-:Y:S01]  /*0fc0*/  LEA R3, R3, R18, 0x1 ;  /* 0x0000001203037211 */ /* 0x000fe200078e08ff */
[----:B------:R1:W-:Y:S01]  /*0fd0*/  STL [R1+0x58], R11 ;  /* 0x0000580b01007387 */ /* 0x0003e20000100800 */
[----:B------:R-:W-:Y:S02]  /*0fe0*/  SHF.R.S32.HI R17, RZ, 0x1f, R16 ;  /* 0x0000001fff117819 */ /* 0x000fe40000011410 */
[----:B------:R-:W-:Y:S01]  /*0ff0*/  SHF.R.S32.HI R154, RZ, 0x1f, R2 ;  /* 0x0000001fff9a7819 */ /* 0x000fe20000011402 */
[----:B------:R1:W-:Y:S01]  /*1000*/  STL [R1+0x68], R6 ;  /* 0x0000680601007387 */ /* 0x0003e20000100800 */
[----:B0-----:R-:W-:-:S03]  /*1010*/  IMAD.SHL.U32 R4, R7, 0x2, RZ ;  /* 0x0000000207047824 */ /* 0x001fc600078e00ff */
[----:B------:R1:W-:Y:S04]  /*1020*/  STL [R1+0x54], R5 ;  /* 0x0000540501007387 */ /* 0x0003e80000100800 */
[----:B------:R1:W-:Y:S04]  /*1030*/  STL [R1+0x30], R4 ;  /* 0x0000300401007387 */ /* 0x0003e80000100800 */
[----:B------:R1:W-:Y:S04]  /*1040*/  STL [R1+0x5c], R3 ;  /* 0x00005c0301007387 */ /* 0x0003e80000100800 */
[----:B------:R1:W-:Y:S02]  /*1050*/  STL [R1+0x64], R0 ;  /* 0x0000640001007387 */ /* 0x0003e40000100800 */
.L_x_13420:
[----:B01----:R-:W0:Y:S02]  /*1060*/  LDC.64 R4, c[0x0][0xc88] ;  /* 0x00032200ff047b82 */ /* 0x003e240000000a00 */
        /* <DEDUP_REMOVED lines=24> */
[----:B------:R-:W-:Y:S01]  /*11f0*/  MOV R24, UR4 ;  /* 0x0000000400187c02 */ /* 0x000fe20008000f00 */
[----:B------:R-:W-:Y:S01]  /*1200*/  ULDC.64 UR4, c[0x0][0x418] ;  /* 0x0001060000047ab9 */ /* 0x000fe20000000a00 */
[C---:B------:R-:W-:Y:S01]  /*1210*/  IADD3.X R9, R37.reuse, UR7, RZ, P3, !PT ;  /* 0x0000000725097c10 */ /* 0x040fe20009ffe4ff */
        /* <DEDUP_REMOVED lines=25> */
.L_x_13282:
        /* <DEDUP_REMOVED lines=14> */
.L_x_13283:
[----:B------:R-:W-:Y:S05]  /*1490*/  @!P0 BRA `(.L_x_13284) ;  /* 0x00000000000c8947 */ /* 0x000fea0003800000 */
[----:B------:R-:W2:Y:S04]  /*14a0*/  LDG.E R0, desc[UR42][R8.64] ;  /* 0x0000002a08007981 */ /* 0x000ea8000c1e1900 */
[----:B------:R-:W2:Y:S02]  /*14b0*/  LDG.E R31, desc[UR42][R8.64+0x4] ;  /* 0x0000042a081f7981 */ /* 0x000ea4000c1e1900 */
[----:B--2---:R-:W-:-:S07]  /*14c0*/  IMAD.IADD R31, R31, 0x1, -R0 ;  /* 0x000000011f1f7824 */ /* 0x004fce00078e0a00 */
.L_x_13284:
[----:B------:R-:W-:Y:S01]  /*14d0*/  ULDC.64 UR4, c[0x0][0xa10] ;  /* 0x0002840000047ab9 */ /* 0x000fe20000000a00 */
[----:B------:R-:W2:Y:S01]  /*14e0*/  LDL.LU R32, [R1] ;  /* 0x0000000001207983 */ /* 0x000ea20000300800 */
[----:B------:R-:W-:-:S04]  /*14f0*/  ISETP.NE.U32.AND P0, PT, RZ, UR4, PT ;  /* 0x00000004ff007c0c */ /* 0x000fc8000bf05070 */
[----:B------:R-:W-:Y:S01]  /*1500*/  ISETP.NE.AND.EX P0, PT, RZ, UR5, PT, P0 ;  /* 0x00000005ff007c0c */ /* 0x000fe2000bf05300 */
[----:B------:R-:W-:Y:S02]  /*1510*/  ULDC.64 UR4, c[0x0][0xa30] ;  /* 0x00028c0000047ab9 */ /* 0x000fe40000000a00 */
[----:B------:R-:W-:-:S10]  /*1520*/  ISETP.NE.U32.AND P1, PT, RZ, UR4, PT ;  /* 0x00000004ff007c0c */ /* 0x000fd4000bf25070 */
[----:B0-----:R-:W0:Y:S02]  /*1530*/  @P0 LDC.64 R4, c[0x0][0xa10] ;  /* 0x00028400ff040b82 */ /* 0x001e240000000a00 */
[----:B0-----:R-:W-:-:S05]  /*1540*/  @P0 IMAD.WIDE R4, R36, 0x4, R4 ;  /* 0x0000000424040825 */ /* 0x001fca00078e0204 */
[----:B------:R-:W3:Y:S04]  /*1550*/  @P0 LDG.E R0, desc[UR42][R4.64] ;  /* 0x0000002a04000981 */ /* 0x000ee8000c1e1900 */
[----:B------:R0:W3:Y:S01]  /*1560*/  @P0 LDG.E R3, desc[UR42][R4.64+0x4] ;  /* 0x0000042a04030981 */ /* 0x0000e2000c1e1900 */
[----:B------:R-:W-:Y:S02]  /*1570*/  ISETP.NE.AND.EX P1, PT, RZ, UR5, PT, P1 ;  /* 0x00000005ff007c0c */ /* 0x000fe4000bf25310 */
[----:B-----5:R-:W-:-:S11]  /*1580*/  MOV R25, R31 ;  /* 0x0000001f00197202 */ /* 0x020fd60000000f00 */
[----:B------:R-:W-:-:S04]  /*1590*/  @P1 IADD3 R6, P2, R38, UR4, RZ ;  /* 0x0000000426061c10 */ /* 0x000fc8000ff5e0ff */
[----:B------:R-:W-:-:S05]  /*15a0*/  @P1 IADD3.X R7, R37, UR5, RZ, P2, !PT ;  /* 0x0000000525071c10 */ /* 0x000fca00097fe4ff */
[----:B------:R1:W5:Y:S01]  /*15b0*/  @P1 LDG.E R25, desc[UR42][R6.64] ;  /* 0x0000002a06191981 */ /* 0x000362000c1e1900 */
[----:B------:R-:W-:Y:S01]  /*15c0*/  IMAD.IADD R10, R31, 0x1, -R10 ;  /* 0x000000011f0a7824 */ /* 0x000fe200078e0a0a */
[----:B------:R-:W-:Y:S01]  /*15d0*/  LOP3.LUT R12, R11, 0xff, RZ, 0xc0, !PT ;  /* 0x000000ff0b0c7812 */ /* 0x000fe200078ec0ff */
[----:B------:R-:W-:Y:S01]  /*15e0*/  BSSY B0, `(.L_x_13285) ;  /* 0x000002c000007945 */ /* 0x000fe20003800000 */
[----:B------:R-:W-:Y:S02]  /*15f0*/  SHF.R.U32.HI R8, RZ, 0x10, R11 ;  /* 0x00000010ff087819 */ /* 0x000fe4000001160b */
[----:B0-----:R-:W-:Y:S01]  /*1600*/  MOV R5, RZ ;  /* 0x000000ff00057202 */ /* 0x001fe20000000f00 */
[----:B------:R1:W-:Y:S04]  /*1610*/  STL [R1+0x4c], R12 ;  /* 0x00004c0c01007387 */ /* 0x0003e80000100800 */
[----:B------:R1:W-:Y:S01]  /*1620*/  STL [R1+0x34], R8 ;  /* 0x0000340801007387 */ /* 0x0003e20000100800 */
[----:B--2---:R-:W-:Y:S01]  /*1630*/  LOP3.LUT R32, R32, 0xfffffffb, RZ, 0xc0, !PT ;  /* 0xfffffffb20207812 */ /* 0x004fe200078ec0ff */
[----:B---3--:R-:W-:-:S04]  /*1640*/  @P0 IMAD.IADD R27, R3, 0x1, -R0 ;  /* 0x00000001031b0824 */ /* 0x008fc800078e0a00 */
[----:B------:R-:W-:-:S04]  /*1650*/  IMAD.IADD R89, R10, 0x1, R27 ;  /* 0x000000010a597824 */ /* 0x000fc800078e021b */
[C---:B------:R-:W-:Y:S01]  /*1660*/  VIADD R0, R89.reuse, 0x7f ;  /* 0x0000007f59007836 */ /* 0x040fe20000000000 */
[----:B------:R-:W-:-:S04]  /*1670*/  ISETP.GE.AND P3, PT, R89, 0x1, PT ;  /* 0x000000015900780c */ /* 0x000fc80003f66270 */
[----:B------:R-:W-:-:S04]  /*1680*/  SHF.R.S32.HI R3, RZ, 0x1f, R0 ;  /* 0x0000001fff037819 */ /* 0x000fc80000011400 */
[----:B------:R-:W-:-:S04]  /*1690*/  LEA.HI R3, R3, R0, RZ, 0x7 ;  /* 0x0000000003037211 */ /* 0x000fc800078f38ff */
[----:B------:R-:W-:Y:S02]  /*16a0*/  SHF.R.S32.HI R26, RZ, 0x7, R3 ;  /* 0x00000007ff1a7819 */ /* 0x000fe40000011403 */
[----:B------:R-:W-:-:S05]  /*16b0*/  @P3 LOP3.LUT R32, R32, 0x4, RZ, 0xfc, !PT ;  /* 0x0000000420203812 */ /* 0x000fca00078efcff */
[----:B------:R1:W-:Y:S01]  /*16c0*/  STL [R1], R32 ;  /* 0x0000002001007387 */ /* 0x0003e20000100800 */
[----:B------:R-:W-:Y:S05]  /*16d0*/  @!P3 BRA `(.L_x_13286) ;  /* 0x000000000070b947 */ /* 0x000fea0003800000 */
[----:B------:R-:W-:Y:S01]  /*16e0*/  ISETP.NE.AND P0, PT, R8, RZ, PT ;  /* 0x000000ff0800720c */ /* 0x000fe20003f05270 */
[----:B------:R-:W-:-:S03]  /*16f0*/  ULDC UR4, c[0x0][0x9f0] ;  /* 0x00027c0000047ab9 */ /* 0x000fc60000000800 */
[----:B------:R-:W-:-:S04]  /*1700*/  SEL R9, R8, UR4, P0 ;  /* 0x0000000408097c07 */ /* 0x000fc80008000000 */
[-C--:B-1----:R-:W-:Y:S02]  /*1710*/  IABS R6, R9.reuse ;  /* 0x0000000900067213 */ /* 0x082fe40000000000 */
        /* <DEDUP_REMOVED lines=24> */
.L_x_13286:
[----:B------:R-:W-:Y:S05]  /*18a0*/  BSYNC B0 ;  /* 0x0000000000007941 */ /* 0x000fea0003800000 */
.L_x_13285:
        /* <DEDUP_REMOVED lines=24> */
[----:B------:R0:W2:Y:S01]  /*1a30*/  LDC.64 R14, c[0x4][R0] ;  /* 0x01000000000e7b82 */ /* 0x0000a20000000a00 */
[----:B------:R-:W-:Y:S01]  /*1a40*/  MOV R5, UR5 ;  /* 0x0000000500057c02 */ /* 0x000fe20008000f00 */
[----:B------:R-:W-:Y:S01]  /*1a50*/  ULDC.64 UR4, c[0x4][0x140] ;  /* 0x0100500000047ab9 */ /* 0x000fe20000000a00 */
[----:B------:R-:W-:Y:S01]  /*1a60*/  IMAD.U32 R10, RZ, RZ, UR6 ;  /* 0x00000006ff0a7e24 */ /* 0x000fe2000f8e00ff */
[----:B-1----:R-:W-:Y:S01]  /*1a70*/  MOV R8, 0x70 ;  /* 0x0000007000087802 */ /* 0x002fe20000000f00 */
[----:B------:R-:W-:Y:S02]  /*1a80*/  IMAD.U32 R6, RZ, RZ, UR4 ;  /* 0x00000004ff067e24 */ /* 0x000fe4000f8e00ff */
[----:B------:R-:W-:-:S02]  /*1a90*/  IMAD.U32 R7, RZ, RZ, UR5 ;  /* 0x00000005ff077e24 */ /* 0x000fc4000f8e00ff */
[----:B------:R-:W-:Y:S02]  /*1aa0*/  IMAD.U32 R11, RZ, RZ, UR7 ;  /* 0x00000007ff0b7e24 */ /* 0x000fe4000f8e00ff */
[----:B------:R-:W-:Y:S02]  /*1ab0*/  IMAD.MOV.U32 R12, RZ, RZ, 0x1 ;  /* 0x00000001ff0c7424 */ /* 0x000fe400078e00ff */
[----:B0-----:R-:W-:-:S07]  /*1ac0*/  IMAD.MOV.U32 R13, RZ, RZ, RZ ;  /* 0x000000ffff0d7224 */ /* 0x001fce00078e00ff */
[----:B------:R-:W-:-:S07]  /*1ad0*/  LEPC R20, `(.L_x_13289) ;  /* 0x000000001014794e */ /* 0x000fce0000000000 */
[----:B--2--5:R-:W-:Y:S05]  /*1ae0*/  CALL.ABS.NOINC R14 ;  /* 0x000000000e007343 */ /* 0x024fea0003c00000 */
.L_x_13289:
[----:B------:R-:W-:Y:S05]  /*1af0*/  BSYNC B6 ;  /* 0x0000000000067941 */ /* 0x000fea0003800000 */
.L_x_13288:
        /* <DEDUP_REMOVED lines=20> */
.L_x_13291:
[----:B------:R-:W-:Y:S05]  /*1c40*/  BSYNC B6 ;  /* 0x0000000000067941 */ /* 0x000fea0003800000 */
.L_x_13290:
[----:B------:R-:W2:Y:S01]  /*1c50*/  LDL R39, [R1+0x20] ;  /* 0x0000200001277983 */ /* 0x000ea20000100800 */
[----:B------:R-:W-:Y:S01]  /*1c60*/  ULDC.64 UR4, c[0x0][0x9f8] ;  /* 0x00027e0000047ab9 */ /* 0x000fe20000000a00 */
[----:B------:R-:W-:Y:S01]  /*1c70*/  IMAD.MOV.U32 R69, RZ, RZ, R36 ;  /* 0x000000ffff457224 */ /* 0x000fe200078e0024 */
[----:B------:R-:W-:Y:S01]  /*1c80*/  ISETP.NE.U32.AND P0, PT, RZ, UR4, PT ;  /* 0x00000004ff007c0c */ /* 0x000fe2000bf05070 */
[----:B------:R-:W3:Y:S01]  /*1c90*/  LDL R14, [R1+0x2c] ;  /* 0x00002c00010e7983 */ /* 0x000ee20000100800 */
[----:B------:R-:W0:Y:S02]  /*1ca0*/  LDC.64 R4, c[0x0][0x3f8] ;  /* 0x0000fe00ff047b82 */ /* 0x000e240000000a00 */
[----:B------:R-:W-:-:S06]  /*1cb0*/  ISETP.NE.AND.EX P0, PT, RZ, UR5, PT, P0 ;  /* 0x00000005ff007c0c */ /* 0x000fcc000bf05300 */
[----:B------:R-:W4:Y:S07]  /*1cc0*/  LDC.64 R62, c[0x0][0x408] ;  /* 0x00010200ff3e7b82 */ /* 0x000f2e0000000a00 */
[----:B-1----:R-:W-:-:S04]  /*1cd0*/  @P0 IADD3 R6, P1, R38, UR4, RZ ;  /* 0x0000000426060c10 */ /* 0x002fc8000ff3e0ff */
[----:B------:R-:W-:Y:S02]  /*1ce0*/  @P0 IADD3.X R7, R37, UR5, RZ, P1, !PT ;  /* 0x0000000525070c10 */ /* 0x000fe40008ffe4ff */
[----:B------:R-:W1:Y:S03]  /*1cf0*/  LDC R37, c[0x0][0x3f4] ;  /* 0x0000fd00ff257b82 */ /* 0x000e660000000800 */
[----:B------:R4:W3:Y:S01]  /*1d00*/  @P0 LDG.E R69, desc[UR42][R6.64] ;  /* 0x0000002a06450981 */ /* 0x0008e2000c1e1900 */
[----:B------:R-:W4:Y:S01]  /*1d10*/  S2R R36, SR_TID.X ;  /* 0x0000000000247919 */ /* 0x000f220000002100 */
[----:B------:R-:W-:Y:S02]  /*1d20*/  SHF.R.S32.HI R3, RZ, 0x1f, R153 ;  /* 0x0000001fff037819 */ /* 0x000fe40000011499 */
[----:B------:R-:W-:-:S03]  /*1d30*/  SHF.R.S32.HI R23, RZ, 0x1f, R22 ;  /* 0x0000001fff177819 */ /* 0x000fc60000011416 */
[-C--:B0-----:R-:W-:Y:S02]  /*1d40*/  IMAD R0, R3, R4.reuse, RZ ;  /* 0x0000000403007224 */ /* 0x081fe400078e02ff */
[----:B------:R-:W-:-:S04]  /*1d50*/  IMAD.WIDE.U32 R8, R153, R4, R22 ;  /* 0x0000000499087225 */ /* 0x000fc800078e0016 */
[C---:B------:R-:W-:Y:S02]  /*1d60*/  IMAD R13, R153.reuse, R5, R0 ;  /* 0x00000005990d7224 */ /* 0x040fe400078e0200 */
[----:B------:R-:W-:Y:S01]  /*1d70*/  IMAD.WIDE.U32 R10, R153, R4, R16 ;  /* 0x00000004990a7225 */ /* 0x000fe200078e0010 */
[----:B-1----:R-:W-:-:S03]  /*1d80*/  ISETP.GE.AND P0, PT, R16, R37, PT ;  /* 0x000000251000720c */ /* 0x002fc60003f06270 */
[----:B----4-:R-:W-:Y:S01]  /*1d90*/  IMAD R0, R3, R62, RZ ;  /* 0x0000003e03007224 */ /* 0x010fe200078e02ff */
[----:B------:R-:W-:Y:S01]  /*1da0*/  IADD3 R9, R9, R13, RZ ;  /* 0x0000000d09097210 */ /* 0x000fe20007ffe0ff */
[----:B------:R-:W-:Y:S01]  /*1db0*/  IMAD.IADD R11, R13, 0x1, R11 ;  /* 0x000000010d0b7824 */ /* 0x000fe200078e020b */
[----:B------:R-:W-:Y:S02]  /*1dc0*/  SEL R3, R37, RZ, P0 ;  /* 0x000000ff25037207 */ /* 0x000fe40000000000 */
[----:B-----5:R-:W-:-:S03]  /*1dd0*/  SHF.R.S32.HI R13, RZ, 0x1f, R25 ;  /* 0x0000001fff0d7819 */ /* 0x020fc60000011419 */
[----:B------:R-:W-:Y:S02]  /*1de0*/  IMAD.IADD R3, R16, 0x1, R3 ;  /* 0x0000000110037824 */ /* 0x000fe400078e0203 */
[----:B------:R-:W-:Y:S02]  /*1df0*/  IMAD R12, R13, R4, RZ ;  /* 0x000000040d0c7224 */ /* 0x000fe400078e02ff */
[----:B------:R-:W-:Y:S01]  /*1e00*/  IMAD R15, R153, R63, R0 ;  /* 0x0000003f990f7224 */ /* 0x000fe200078e0200 */
[----:B------:R-:W-:Y:S01]  /*1e10*/  SHF.R.U32.HI R38, RZ, 0x7, R36 ;  /* 0x00000007ff267819 */ /* 0x000fe20000011624 */
[----:B------:R-:W-:Y:S01]  /*1e20*/  IMAD R57, R25, R5, R12 ;  /* 0x0000000519397224 */ /* 0x000fe200078e020c */
[----:B------:R-:W-:Y:S01]  /*1e30*/  SHF.R.S32.HI R0, RZ, 0x1f, R3 ;  /* 0x0000001fff007819 */ /* 0x000fe20000011403 */
[----:B------:R-:W-:Y:S01]  /*1e40*/  IMAD R12, R13, R62, RZ ;  /* 0x0000003e0d0c7224 */ /* 0x000fe200078e02ff */
[C---:B------:R-:W-:Y:S01]  /*1e50*/  ISETP.NE.AND P6, PT, R38.reuse, 0x1, PT ;  /* 0x000000012600780c */ /* 0x040fe20003fc5270 */
[----:B------:R-:W-:Y:S01]  /*1e60*/  VIADD R78, R38, 0x8 ;  /* 0x00000008264e7836 */ /* 0x000fe20000000000 */
[----:B------:R-:W-:Y:S01]  /*1e70*/  LEA.HI R0, R0, R3, RZ, 0x3 ;  /* 0x0000000300007211 */ /* 0x000fe200078f18ff */
[----:B------:R-:W-:Y:S01]  /*1e80*/  VIADD R38, R153, 0x60 ;  /* 0x0000006099267836 */ /* 0x000fe20000000000 */
[----:B------:R-:W-:Y:S01]  /*1e90*/  SHF.L.U64.HI R66, R4, 0x7, R5 ;  /* 0x0000000704427819 */ /* 0x000fe20000010205 */
[----:B------:R-:W-:Y:S01]  /*1ea0*/  IMAD.WIDE.U32 R20, R25, R4, R8 ;  /* 0x0000000419147225 */ /* 0x000fe200078e0008 */
[----:B------:R-:W-:-:S02]  /*1eb0*/  SHF.L.U64.HI R64, R62, 0x7, R63 ;  /* 0x000000073e407819 */ /* 0x000fc4000001023f */
[----:B------:R-:W-:Y:S01]  /*1ec0*/  LOP3.LUT R32, R32, 0xfffffffd, RZ, 0xc0, !PT ;  /* 0xfffffffd20207812 */ /* 0x000fe200078ec0ff */
[----:B------:R-:W-:-:S04]  /*1ed0*/  IMAD.WIDE.U32 R34, R25, R4, R10 ;  /* 0x0000000419227225 */ /* 0x000fc800078e000a */
[----:B------:R-:W-:Y:S02]  /*1ee0*/  IMAD.SHL.U32 R65, R4, 0x80, RZ ;  /* 0x0000008004417824 */ /* 0x000fe400078e00ff */
[----:B------:R-:W-:Y:S02]  /*1ef0*/  IMAD R3, R25, R63, R12 ;  /* 0x0000003f19037224 */ /* 0x000fe400078e020c */
[----:B------:R-:W-:Y:S01]  /*1f00*/  IMAD.SHL.U32 R38, R38, 0x40, RZ ;  /* 0x0000004026267824 */ /* 0x000fe200078e00ff */
[----:B------:R-:W-:Y:S01]  /*1f10*/  LOP3.LUT R10, R0, 0xfffffff8, RZ, 0xc0, !PT ;  /* 0xfffffff8000a7812 */ /* 0x000fe200078ec0ff */
[----:B------:R-:W-:-:S03]  /*1f20*/  IMAD.IADD R68, R68, 0x1, R31 ;  /* 0x0000000144447824 */ /* 0x000fc600078e021f */
[----:B------:R-:W-:Y:S02]  /*1f30*/  LOP3.LUT R38, R38, 0x1c0, RZ, 0xc0, !PT ;  /* 0x000001c026267812 */ /* 0x000fe400078ec0ff */
[----:B------:R-:W-:Y:S01]  /*1f40*/  SHF.R.S32.HI R31, RZ, 0x3, R0 ;  /* 0x00000003ff1f7819 */ /* 0x000fe20000011400 */
[----:B------:R-:W-:Y:S05]  /*1f50*/  @!P6 WARPSYNC.ALL ;  /* 0x000000000000e948 */ /* 0x000fea0003800000 */
[----:B------:R-:W-:Y:S01]  /*1f60*/  IMAD.WIDE.U32 R52, R153, R62, R22 ;  /* 0x0000003e99347225 */ /* 0x000fe200078e0016 */
[----:B------:R-:W-:-:S03]  /*1f70*/  ULDC UR4, c[0x0][0x2f4] ;  /* 0x0000bd0000047ab9 */ /* 0x000fc60000000800 */
[----:B------:R-:W-:-:S04]  /*1f80*/  IMAD.WIDE.U32 R6, R153, R62, R16 ;  /* 0x0000003e99067225 */ /* 0x000fc800078e0010 */
[----:B------:R-:W-:Y:S02]  /*1f90*/  IMAD.IADD R53, R53, 0x1, R15 ;  /* 0x0000000135357824 */ /* 0x000fe400078e020f */
[----:B------:R-:W-:Y:S02]  /*1fa0*/  IMAD.IADD R7, R15, 0x1, R7 ;  /* 0x000000010f077824 */ /* 0x000fe400078e0207 */
[----:B------:R-:W-:-:S04]  /*1fb0*/  IMAD.WIDE.U32 R52, R25, R62, R52 ;  /* 0x0000003e19347225 */ /* 0x000fc800078e0034 */
[----:B------:R-:W-:Y:S01]  /*1fc0*/  IMAD.WIDE.U32 R54, R25, R62, R6 ;  /* 0x0000003e19367225 */ /* 0x000fe200078e0006 */
[----:B------:R-:W-:Y:S02]  /*1fd0*/  IADD3 R56, R53, R3, RZ ;  /* 0x0000000335387210 */ /* 0x000fe40007ffe0ff */
[----:B------:R-:W-:Y:S01]  /*1fe0*/  ISETP.GE.AND P2, PT, R2, UR4, PT ;  /* 0x0000000402007c0c */ /* 0x000fe2000bf46270 */
[----:B------:R-:W-:Y:S01]  /*1ff0*/  IMAD.IADD R58, R21, 0x1, R57 ;  /* 0x00000001153a7824 */ /* 0x000fe200078e0239 */
[----:B------:R-:W-:Y:S01]  /*2000*/  SHF.R.S32.HI R8, RZ, 0x1f, R10 ;  /* 0x0000001fff087819 */ /* 0x000fe2000001140a */
[----:B------:R-:W-:Y:S02]  /*2010*/  IMAD.SHL.U32 R62, R62, 0x80, RZ ;  /* 0x000000803e3e7824 */ /* 0x000fe400078e00ff */
[----:B------:R-:W-:Y:S02]  /*2020*/  IMAD.SHL.U32 R60, R37, 0x2, RZ ;  /* 0x00000002253c7824 */ /* 0x000fe400078e00ff */
[----:B------:R-:W-:Y:S01]  /*2030*/  IMAD.IADD R57, R57, 0x1, R35 ;  /* 0x0000000139397824 */ /* 0x000fe200078e0223 */
[C---:B--2---:R-:W-:Y:S01]  /*2040*/  SHF.L.U32 R67, R39.reuse, 0x6, RZ ;  /* 0x0000000627437819 */ /* 0x044fe200000006ff */
[----:B------:R-:W-:Y:S01]  /*2050*/  @!P6 BAR.SYNC.DEFER_BLOCKING 0x9, 0x100 ;  /* 0x024400000000eb1d */ /* 0x000fe20000010000 */
[----:B------:R-:W-:Y:S01]  /*2060*/  LOP3.LUT P1, RZ, R39, 0x4, RZ, 0xc0, !PT ;  /* 0x0000000427ff7812 */ /* 0x000fe2000782c0ff */
[----:B------:R-:W-:Y:S01]  /*2070*/  VIADD R39, R36, 0xffffff80 ;  /* 0xffffff8024277836 */ /* 0x000fe20000000000 */
[----:B------:R-:W-:-:S04]  /*2080*/  LOP3.LUT R67, R67, 0x1c0, RZ, 0xc0, !PT ;  /* 0x000001c043437812 */ /* 0x000fc800078ec0ff */
[----:B------:R-:W-:Y:S02]  /*2090*/  SHF.R.S32.HI R36, RZ, 0x1f, R39 ;  /* 0x0000001fff247819 */ /* 0x000fe40000011427 */
[----:B------:R-:W-:Y:S02]  /*20a0*/  SHF.R.U32.HI R63, RZ, 0x3, R67 ;  /* 0x00000003ff3f7819 */ /* 0x000fe40000011643 */
[----:B------:R-:W-:Y:S02]  /*20b0*/  LOP3.LUT R4, R67, 0x18, R16, 0xf8, !PT ;  /* 0x0000001843047812 */ /* 0x000fe400078ef810 */
[----:B------:R-:W-:Y:S02]  /*20c0*/  LEA.HI R36, R36, R39, RZ, 0x5 ;  /* 0x0000002724247211 */ /* 0x000fe400078f28ff */
[----:B------:R-:W-:Y:S02]  /*20d0*/  LOP3.LUT R4, R4, R63, RZ, 0x3c, !PT ;  /* 0x0000003f04047212 */ /* 0x000fe400078e3cff */
[----:B------:R-:W-:-:S02]  /*20e0*/  @P1 LOP3.LUT R32, R32, 0x2, RZ, 0xfc, !PT ;  /* 0x0000000220201812 */ /* 0x000fc400078efcff */
[----:B------:R-:W-:-:S03]  /*20f0*/  SHF.R.S32.HI R36, RZ, 0x5, R36 ;  /* 0x00000005ff247819 */ /* 0x000fc60000011424 */
[----:B------:R0:W-:Y:S02]  /*2100*/  STL [R1], R32 ;  /* 0x0000002001007387 */ /* 0x0001e40000100800 */
[----:B------:R-:W-:Y:S01]  /*2110*/  IMAD R59, R36, 0x200, R4 ;  /* 0x00000200243b7824 */ /* 0x000fe200078e0204 */
[--C-:B------:R-:W-:Y:S02]  /*2120*/  LOP3.LUT R4, R67, 0x38, R0.reuse, 0xf8, !PT ;  /* 0x0000003843047812 */ /* 0x100fe400078ef800 */
[----:B------:R-:W-:Y:S01]  /*2130*/  LOP3.LUT R0, R38, 0x38, R0, 0xf8, !PT ;  /* 0x0000003826007812 */ /* 0x000fe200078ef800 */
[----:B------:R-:W-:Y:S01]  /*2140*/  VIADD R38, R153, 0x60 ;  /* 0x0000006099267836 */ /* 0x000fe20000000000 */
[----:B0-----:R-:W-:-:S04]  /*2150*/  SHF.R.S32.HI R32, RZ, 0x1f, R39 ;  /* 0x0000001fff207819 */ /* 0x001fc80000011427 */
[----:B------:R-:W-:Y:S02]  /*2160*/  LEA.HI R32, R32, R39, RZ, 0x2 ;  /* 0x0000002720207211 */ /* 0x000fe400078f10ff */
[----:B------:R-:W-:Y:S02]  /*2170*/  SHF.L.U32 R38, R38, 0x6, RZ ;  /* 0x0000000626267819 */ /* 0x000fe400000006ff */
[----:B------:R-:W-:Y:S02]  /*2180*/  LOP3.LUT R32, R32, 0xfffffffc, RZ, 0xc0, !PT ;  /* 0xfffffffc20207812 */ /* 0x000fe400078ec0ff */
[----:B------:R-:W-:Y:S02]  /*2190*/  LOP3.LUT R38, R38, 0x1c0, RZ, 0xc0, !PT ;  /* 0x000001c026267812 */ /* 0x000fe400078ec0ff */
[----:B------:R-:W-:Y:S02]  /*21a0*/  IADD3 R32, R39, -R32, RZ ;  /* 0x8000002027207210 */ /* 0x000fe40007ffe0ff */
[----:B------:R-:W-:-:S03]  /*21b0*/  SHF.R.U32.HI R38, RZ, 0x3, R38 ;  /* 0x00000003ff267819 */ /* 0x000fc60000011626 */
[----:B------:R-:W-:Y:S01]  /*21c0*/  IMAD R61, R32, 0x60, R153 ;  /* 0x00000060203d7824 */ /* 0x000fe200078e0299 */
[----:B------:R-:W-:Y:S01]  /*21d0*/  LOP3.LUT R0, R0, R38, RZ, 0x3c, !PT ;  /* 0x0000002600007212 */ /* 0x000fe200078e3cff */
[----:B------:R-:W-:Y:S01]  /*21e0*/  IMAD.IADD R32, R3, 0x1, R55 ;  /* 0x0000000103207824 */ /* 0x000fe200078e0237 */
[----:B------:R-:W-:Y:S02]  /*21f0*/  LOP3.LUT R3, R4, R63, RZ, 0x3c, !PT ;  /* 0x0000003f04037212 */ /* 0x000fe400078e3cff */
[----:B------:R-:W-:Y:S01]  /*2200*/  ISETP.GE.AND P1, PT, R16, UR4, PT ;  /* 0x0000000410007c0c */ /* 0x000fe2000bf26270 */
[----:B---3--:R-:W-:Y:S01]  /*2210*/  IMAD.IADD R0, R14, 0x1, R0 ;  /* 0x000000010e007824 */ /* 0x008fe200078e0200 */
[----:B------:R-:W-:Y:S01]  /*2220*/  SHF.R.S32.HI R9, RZ, 0x1f, R69 ;  /* 0x0000001fff097819 */ /* 0x000fe20000011445 */
[----:B------:R-:W-:-:S10]  /*2230*/  IMAD R3, R36, 0x200, R3 ;  /* 0x0000020024037824 */ /* 0x000fd400078e0203 */
.L_x_13347:
[----:B--2---:R-:W2:Y:S01]  /*2240*/  LDL R37, [R1+0x20] ;  /* 0x0000200001257983 */ /* 0x004ea20000100800 */
[----:B------:R-:W0:Y:S03]  /*2250*/  LDC R74, c[0x0][0x430] ;  /* 0x00010c00ff4a7b82 */ /* 0x000e260000000800 */
[----:B---3--:R-:W3:Y:S01]  /*2260*/  LDL.LU R36, [R1] ;  /* 0x0000000001247983 */ /* 0x008ee20000300800 */
[----:B------:R-:W-:Y:S02]  /*2270*/  VIADD R29, R29, 0xffffffff ;  /* 0xffffffff1d1d7836 */ /* 0x000fe40000000000 */
[----:B------:R-:W-:Y:S02]  /*2280*/  IMAD.MOV.U32 R73, RZ, RZ, RZ ;  /* 0x000000ffff497224 */ /* 0x000fe400078e00ff */
[----:B------:R-:W-:Y:S01]  /*2290*/  IMAD R6, R29, 0x80, R61 ;  /* 0x000000801d067824 */ /* 0x000fe200078e023d */
[----:B------:R-:W1:Y:S04]  /*22a0*/  LDC R80, c[0x0][0x3f4] ;  /* 0x0000fd00ff507b82 */ /* 0x000e680000000800 */
[----:B------:R-:W-:-:S05]  /*22b0*/  IADD3 R15, R68, R6, RZ ;  /* 0x00000006440f7210 */ /* 0x000fca0007ffe0ff */
[----:B------:R-:W-:Y:S01]  /*22c0*/  IMAD.MOV.U32 R12, RZ, RZ, R15 ;  /* 0x000000ffff0c7224 */ /* 0x000fe200078e000f */
[----:B0-----:R-:W-:-:S13]  /*22d0*/  ISETP.NE.AND P3, PT, R74, 0x1, PT ;  /* 0x000000014a00780c */ /* 0x001fda0003f65270 */
[----:B------:R-:W0:Y:S08]  /*22e0*/  @P3 LDC R4, c[0x0][0x434] ;  /* 0x00010d00ff043b82 */ /* 0x000e300000000800 */
[----:B----4-:R-:W4:Y:S01]  /*22f0*/  @P3 LDC R5, c[0x0][0x438] ;  /* 0x00010e00ff053b82 */ /* 0x010f220000000800 */
[----:B0-----:R-:W-:-:S05]  /*2300*/  @P3 IMAD.HI.U32 R4, R15, R4, RZ ;  /* 0x000000040f043227 */ /* 0x001fca00078e00ff */
[----:B----4-:R-:W-:Y:S02]  /*2310*/  @P3 SHF.R.U32.HI R12, RZ, R5, R4 ;  /* 0x00000005ff0c3219 */ /* 0x010fe40000011604 */
[----:B------:R-:W-:-:S04]  /*2320*/  ISETP.GE.AND P3, PT, R6, R27, PT ;  /* 0x0000001b0600720c */ /* 0x000fc80003f66270 */
[----:B------:R-:W-:-:S13]  /*2330*/  ISETP.GT.OR P3, PT, R61, 0x7f, P3 ;  /* 0x0000007f3d00780c */ /* 0x000fda0001f64670 */
[----:B------:R-:W0:Y:S01]  /*2340*/  @!P3 LDC.64 R6, c[0x0][0x428] ;  /* 0x00010a00ff06bb82 */ /* 0x000e220000000a00 */
[----:B------:R-:W-:-:S07]  /*2350*/  @!P3 SHF.R.S32.HI R13, RZ, 0x1f, R12 ;  /* 0x0000001fff0db819 */ /* 0x000fce000001140c */
[----:B------:R-:W4:Y:S01]  /*2360*/  @!P3 LDC.64 R4, c[0x0][0x418] ;  /* 0x00010600ff04bb82 */ /* 0x000f220000000a00 */
[----:B0-----:R-:W-:-:S04]  /*2370*/  @!P3 IMAD R14, R9, R6, RZ ;  /* 0x00000006090eb224 */ /* 0x001fc800078e02ff */
[C---:B------:R-:W-:Y:S02]  /*2380*/  @!P3 IMAD R11, R69.reuse, R7, R14 ;  /* 0x00000007450bb224 */ /* 0x040fe400078e020e */
[----:B------:R-:W-:-:S04]  /*2390*/  @!P3 IMAD.WIDE.U32 R6, R69, R6, R12 ;  /* 0x000000064506b225 */ /* 0x000fc800078e000c */
[----:B------:R-:W-:Y:S01]  /*23a0*/  @!P3 IMAD.IADD R7, R7, 0x1, R11 ;  /* 0x000000010707b824 */ /* 0x000fe200078e020b */
[----:B----4-:R-:W-:-:S04]  /*23b0*/  @!P3 LEA R4, P4, R6, R4, 0x2 ;  /* 0x000000040604b211 */ /* 0x010fc800078810ff */
[----:B------:R-:W-:-:S05]  /*23c0*/  @!P3 LEA.HI.X R5, R6, R5, R7, 0x2, P4 ;  /* 0x000000050605b211 */ /* 0x000fca00020f1407 */
[----:B------:R0:W5:Y:S01]  /*23d0*/  @!P3 LDG.E R73, desc[UR42][R4.64] ;  /* 0x0000002a0449b981 */ /* 0x000162000c1e1900 */
[----:B------:R-:W-:Y:S01]  /*23e0*/  ISETP.GT.AND P3, PT, R29, R30, PT ;  /* 0x0000001e1d00720c */ /* 0x000fe20003f64270 */
[----:B------:R-:W-:Y:S01]  /*23f0*/  IMAD.MOV R11, RZ, RZ, -R12 ;  /* 0x000000ffff0b7224 */ /* 0x000fe200078e0a0c */
[----:B------:R-:W-:Y:S01]  /*2400*/  LEA R7, R19, R59, 0xd ;  /* 0x0000003b13077211 */ /* 0x000fe200078e68ff */
[----:B------:R-:W-:Y:S05]  /*2410*/  YIELD ;  /* 0x0000000000007946 */ /* 0x000fea0003800000 */
[----:B------:R-:W-:Y:S01]  /*2420*/  VIADD R71, R7, 0x20 ;  /* 0x0000002007477836 */ /* 0x000fe20000000000 */
[----:B------:R-:W-:Y:S01]  /*2430*/  BSSY B0, `(.L_x_13292) ;  /* 0x00002fd000007945 */ /* 0x000fe20003800000 */
[----:B------:R-:W-:-:S02]  /*2440*/  IMAD R74, R74, R11, R15 ;  /* 0x0000000b4a4a7224 */ /* 0x000fc400078e020f */
[----:B------:R-:W-:Y:S01]  /*2450*/  IMAD R72, R7, 0x2, R28 ;  /* 0x0000000207487824 */ /* 0x000fe200078e021c */
[----:B--2---:R-:W-:Y:S02]  /*2460*/  LOP3.LUT P5, RZ, R37, 0x4, RZ, 0xc0, !PT ;  /* 0x0000000425ff7812 */ /* 0x004fe400078ac0ff */
[----:B---3--:R-:W-:-:S04]  /*2470*/  LOP3.LUT R36, R36, 0xfffffffe, RZ, 0xc0, !PT ;  /* 0xfffffffe24247812 */ /* 0x008fc800078ec0ff */
[----:B------:R-:W-:Y:S02]  /*2480*/  @P3 LOP3.LUT R36, R36, 0x1, RZ, 0xfc, !PT ;  /* 0x0000000124243812 */ /* 0x000fe400078efcff */
[----:B-1----:R-:W-:-:S03]  /*2490*/  ISETP.GE.AND P3, PT, R80, 0x1, PT ;  /* 0x000000015000780c */ /* 0x002fc60003f66270 */
[----:B------:R0:W-:Y:S02]  /*24a0*/  STL [R1], R36 ;  /* 0x0000002401007387 */ /* 0x0001e40000100800 */
[----:B------:R-:W-:-:S04]  /*24b0*/  @P5 VIADD R71, R7, 0xffffffe0 ;  /* 0xffffffe007475836 */ /* 0x000fc80000000000 */
[----:B------:R-:W-:-:S04]  /*24c0*/  IMAD R71, R71, 0x2, R28 ;  /* 0x0000000247477824 */ /* 0x000fc800078e021c */
[----:B0-----:R-:W-:Y:S05]  /*24d0*/  @!P3 BRA `(.L_x_13293) ;  /* 0x0000002800bcb947 */ /* 0x001fea0003800000 */
        /* <DEDUP_REMOVED lines=9> */
[----:B------:R-:W-:Y:S01]  /*2570*/  IMAD.WIDE.U32 R14, R65, R29, RZ ;  /* 0x0000001d410e7225 */ /* 0x000fe200078e00ff */
[----:B------:R-:W-:Y:S02]  /*2580*/  VIMNMX R77, R77, 0x80, PT ;  /* 0x000000804d4d7848 */ /* 0x000fe40003fe0100 */
[----:B------:R-:W-:Y:S01]  /*2590*/  IADD3 R5, R5, R7, RZ ;  /* 0x0000000705057210 */ /* 0x000fe20007ffe0ff */
[----:B------:R-:W-:-:S02]  /*25a0*/  IMAD R6, R76, UR4, RZ ;  /* 0x000000044c067c24 */ /* 0x000fc4000f8e02ff */
[----:B------:R-:W-:-:S04]  /*25b0*/  IMAD.WIDE.U32 R12, R62, R29, RZ ;  /* 0x0000001d3e0c7225 */ /* 0x000fc800078e00ff */
[C---:B------:R-:W-:Y:S02]  /*25c0*/  IMAD R7, R73.reuse, UR5, R6 ;  /* 0x0000000549077c24 */ /* 0x040fe4000f8e0206 */
[----:B------:R-:W-:Y:S01]  /*25d0*/  IMAD.WIDE.U32 R4, R73, UR4, R4 ;  /* 0x0000000449047c25 */ /* 0x000fe2000f8e0004 */
[----:B------:R-:W-:-:S03]  /*25e0*/  ULDC.64 UR4, c[0x0][0x308] ;  /* 0x0000c20000047ab9 */ /* 0x000fc60000000a00 */
[----:B------:R-:W-:Y:S02]  /*25f0*/  IMAD.IADD R5, R5, 0x1, R7 ;  /* 0x0000000105057824 */ /* 0x000fe400078e0207 */
[----:B------:R-:W-:Y:S02]  /*2600*/  IMAD R7, R64, R29, RZ ;  /* 0x0000001d40077224 */ /* 0x000fe400078e02ff */
        /* <DEDUP_REMOVED lines=44> */
.L_x_13296:
[----:B------:R-:W-:Y:S05]  /*28d0*/  BSYNC B1 ;  /* 0x0000000000017941 */ /* 0x000fea0003800000 */
.L_x_13295:
[----:B0-----:R-:W-:Y:S01]  /*28e0*/  VIADD R4, R153, 0x60 ;  /* 0x0000006099047836 */ /* 0x001fe20000000000 */
[----:B------:R-:W-:Y:S01]  /*28f0*/  BSSY B1, `(.L_x_13297) ;  /* 0x0000021000017945 */ /* 0x000fe20003800000 */
[----:B-----5:R-:W-:Y:S02]  /*2900*/  IMAD.MOV.U32 R70, RZ, RZ, R44 ;  /* 0x000000ffff467224 */ /* 0x020fe400078e002c */
[----:B------:R-:W-:Y:S01]  /*2910*/  IMAD.MOV.U32 R81, RZ, RZ, R45 ;  /* 0x000000ffff517224 */ /* 0x000fe200078e002d */
[----:B------:R-:W-:-:S13]  /*2920*/  ISETP.GE.AND P4, PT, R4, R77, PT ;  /* 0x0000004d0400720c */ /* 0x000fda0003f86270 */
[----:B------:R-:W-:Y:S05]  /*2930*/  @P4 BRA `(.L_x_13298) ;  /* 0x0000000000704947 */ /* 0x000fea0003800000 */
[----:B------:R-:W0:Y:S01]  /*2940*/  LDC.64 R4, c[0x0][0x3f8] ;  /* 0x0000fe00ff047b82 */ /* 0x000e220000000a00 */
[----:B------:R-:W-:Y:S01]  /*2950*/  IMAD.MOV.U32 R15, RZ, RZ, R79 ;  /* 0x000000ffff0f7224 */ /* 0x000fe200078e004f */
[----:B------:R-:W-:Y:S01]  /*2960*/  MOV R13, R11 ;  /* 0x0000000b000d7202 */ /* 0x000fe20000000f00 */
[----:B------:R-:W-:Y:S01]  /*2970*/  ULDC.64 UR4, c[0x0][0x3e8] ;  /* 0x0000fa0000047ab9 */ /* 0x000fe20000000a00 */
        /* <DEDUP_REMOVED lines=24> */
.L_x_13298:
[----:B------:R-:W-:Y:S05]  /*2b00*/  BSYNC B1 ;  /* 0x0000000000017941 */ /* 0x000fea0003800000 */
.L_x_13297:
[----:B0-----:R-:W-:Y:S01]  /*2b10*/  IMAD.MOV.U32 R4, RZ, RZ, R48 ;  /* 0x000000ffff047224 */ /* 0x001fe200078e0030 */
[----:B------:R-:W-:Y:S01]  /*2b20*/  UISETP.NE.AND UP0, UPT, UR39, 0x3, UPT ;  /* 0x000000032700788c */ /* 0x000fe2000bf05270 */
[----:B------:R-:W-:Y:S01]  /*2b30*/  IMAD.MOV.U32 R5, RZ, RZ, R49 ;  /* 0x000000ffff057224 */ /* 0x000fe200078e0031 */
[----:B------:R-:W-:Y:S01]  /*2b40*/  PRMT R90, R90, 0x5410, R70 ;  /* 0x000054105a5a7816 */ /* 0x000fe20000000046 */
[----:B------:R-:W-:Y:S01]  /*2b50*/  IMAD.MOV.U32 R7, RZ, RZ, R51 ;  /* 0x000000ffff077224 */ /* 0x000fe200078e0033 */
[----:B------:R-:W-:Y:S02]  /*2b60*/  PRMT R88, R81, 0x7610, R88 ;  /* 0x0000761051587816 */ /* 0x000fe40000000058 */
[----:B------:R-:W-:Y:S01]  /*2b70*/  PRMT R95, R4, 0x5410, R5 ;  /* 0x00005410045f7816 */ /* 0x000fe20000000005 */
[----:B------:R-:W-:Y:S01]  /*2b80*/  IMAD.MOV.U32 R4, RZ, RZ, R46 ;  /* 0x000000ffff047224 */ /* 0x000fe200078e002e */
[----:B------:R-:W-:Y:S01]  /*2b90*/  MOV R6, R50 ;  /* 0x0000003200067202 */ /* 0x000fe20000000f00 */
[----:B------:R-:W-:Y:S01]  /*2ba0*/  IMAD.MOV.U32 R5, RZ, RZ, R47 ;  /* 0x000000ffff057224 */ /* 0x000fe200078e002f */
[----:B------:R-:W-:-:S02]  /*2bb0*/  PLOP3.LUT P5, PT, PT, PT, UP0, 0x80, 0x0 ;  /* 0x000000000000781c */ /* 0x000fc40003faf008 */
[----:B------:R-:W-:Y:S01]  /*2bc0*/  PRMT R90, R4, 0x7610, R90 ;  /* 0x00007610045a7816 */ /* 0x000fe2000000005a */
[----:B-----5:R-:W-:Y:S01]  /*2bd0*/  IMAD.MOV.U32 R4, RZ, RZ, R36 ;  /* 0x000000ffff047224 */ /* 0x020fe200078e0024 */
        /* <DEDUP_REMOVED lines=13> */
[----:B------:R-:W-:Y:S06]  /*2cb0*/  @!P5 BRA `(.L_x_13299) ;  /* 0x000000000004d947 */ /* 0x000fec0003800000 */
[----:B------:R-:W-:Y:S01]  /*2cc0*/  BPT.TRAP 0x1 ;  /* 0x000000040000795c */ /* 0x000fe20000300000 */
.L_x_13299:
[----:B------:R-:W-:Y:S01]  /*2cd0*/  LEA R70, R19, R18, 0x3 ;  /* 0x0000001213467211 */ /* 0x000fe200078e18ff */
[----:B------:R-:W-:Y:S01]  /*2ce0*/  BSSY B1, `(.L_x_13300) ;  /* 0x0000004000017945 */ /* 0x000fe20003800000 */
[----:B------:R-:W-:-:S04]  /*2cf0*/  SHF.L.U32 R79, R155, 0x1f, RZ ;  /* 0x0000001f9b4f7819 */ /* 0x000fc800000006ff */
[----:B------:R-:W0:Y:S02]  /*2d00*/  SYNCS.PHASECHK.TRANS64.TRYWAIT P6, [R70+URZ+0x16890], R79 ;  /* 0x0168904f460075a7 */ /* 0x000e2400080c017f */
[----:B0-----:R-:W-:Y:S05]  /*2d10*/  @!P6 BRA `(.L_x_13301) ;  /* 0x0000013400ace947 */ /* 0x001fea0003800000 */
.L_x_13535:
[----:B------:R-:W-:Y:S05]  /*2d20*/  BSYNC B1 ;  /* 0x0000000000017941 */ /* 0x000fea0003800000 */
.L_x_13300:
[----:B------:R-:W-:-:S03]  /*2d30*/  UMOV UR4, 0xffffffff ;  /* 0xffffffff00047882 */ /* 0x000fc60000000000 */
[----:B------:R-:W-:Y:S05]  /*2d40*/  BRA.DIV UR4, `(.L_x_13302) ;  /* 0x0000013604b47947 */ /* 0x000fea000b800000 */
[----:B------:R1:W2:Y:S04]  /*2d50*/  SHFL.IDX PT, R81, R85, RZ, 0x1c1f ;  /* 0x001c1fff55517589 */ /* 0x0002a800000e0000 */
[----:B------:R1:W3:Y:S02]  /*2d60*/  SHFL.IDX PT, R14, R84, RZ, 0x1c1f ;  /* 0x001c1fff540e7589 */ /* 0x0002e400000e0000 */
.L_x_13539:
[----:B------:R-:W-:Y:S04]  /*2d70*/  BSSY B1, `(.L_x_13303) ;  /* 0x0000068000017945 */ /* 0x000fe80003800000 */
        /* <DEDUP_REMOVED lines=9> */
[--C-:B------:R-:W-:Y:S01]  /*2e10*/  SHF.R.U64 R48, R48, 0x10, R49.reuse ;  /* 0x0000001030307819 */ /* 0x100fe20000001231 */
[----:B0-----:R-:W-:Y:S01]  /*2e20*/  IMAD.MOV.U32 R11, RZ, RZ, R6 ;  /* 0x000000ffff0b7224 */ /* 0x001fe200078e0006 */
[----:B------:R-:W-:Y:S01]  /*2e30*/  SHF.R.U32.HI R91, RZ, 0x10, R49 ;  /* 0x00000010ff5b7819 */ /* 0x000fe20000011631 */
[--C-:B------:R-:W-:Y:S01]  /*2e40*/  HADD2.F32 R6, -RZ, R5.reuse.H1_H1 ;  /* 0x30000005ff067230 */ /* 0x100fe20000004100 */
[--C-:B------:R-:W-:Y:S01]  /*2e50*/  SHF.R.U64 R49, R50, 0x10, R51.reuse ;  /* 0x0000001032317819 */ /* 0x100fe20000001233 */
[----:B------:R-:W-:Y:S01]  /*2e60*/  HADD2.F32 R5, -RZ, R5.H0_H0 ;  /* 0x20000005ff057230 */ /* 0x000fe20000004100 */
[----:B------:R-:W-:Y:S01]  /*2e70*/  SHF.R.U32.HI R92, RZ, 0x10, R51 ;  /* 0x00000010ff5c7819 */ /* 0x000fe20000011633 */
[----:B------:R-:W-:Y:S02]  /*2e80*/  HADD2.F32 R48, -RZ, R48.H0_H0 ;  /* 0x20000030ff307230 */ /* 0x000fe40000004100 */
[----:B------:R-:W-:Y:S02]  /*2e90*/  HADD2.F32 R49, -RZ, R49.H0_H0 ;  /* 0x20000031ff317230 */ /* 0x000fe40000004100 */
[----:B------:R-:W-:-:S02]  /*2ea0*/  HADD2.F32 R92, -RZ, R92.H0_H0 ;  /* 0x2000005cff5c7230 */ /* 0x000fc40000004100 */
[--C-:B------:R-:W-:Y:S02]  /*2eb0*/  HADD2.F32 R15, -RZ, R7.reuse.H1_H1 ;  /* 0x30000007ff0f7230 */ /* 0x100fe40000004100 */
[CC--:B------:R-:W-:Y:S01]  /*2ec0*/  FMUL.FTZ R94, R6.reuse, R49.reuse ;  /* 0x00000031065e7220 */ /* 0x0c0fe20000410000 */
[----:B------:R-:W-:Y:S02]  /*2ed0*/  HADD2.F32 R7, -RZ, R7.H0_H0 ;  /* 0x20000007ff077230 */ /* 0x000fe40000004100 */
[----:B------:R-:W-:Y:S01]  /*2ee0*/  FMUL.FTZ R49, R5, R49 ;  /* 0x0000003105317220 */ /* 0x000fe20000410000 */
[----:B------:R-:W-:Y:S02]  /*2ef0*/  HADD2.F32 R50, -RZ, R91.H0_H0 ;  /* 0x2000005bff327230 */ /* 0x000fe40000004100 */
[----:B------:R-:W-:Y:S01]  /*2f00*/  FMUL.FTZ R96, R15, R92 ;  /* 0x0000005c0f607220 */ /* 0x000fe20000410000 */
[-C--:B------:R-:W-:Y:S01]  /*2f10*/  FFMA.FTZ R94, R5, R48.reuse, -R94 ;  /* 0x00000030055e7223 */ /* 0x080fe2000001085e */
[----:B------:R-:W-:Y:S01]  /*2f20*/  FFMA.FTZ R91, R6, R48, R49 ;  /* 0x00000030065b7223 */ /* 0x000fe20000010031 */
[----:B------:R-:W-:Y:S01]  /*2f30*/  FMUL.FTZ R92, R7, R92 ;  /* 0x0000005c075c7220 */ /* 0x000fe20000410000 */
[----:B------:R-:W-:-:S02]  /*2f40*/  HADD2.F32 R48, -RZ, R97.H0_H0 ;  /* 0x20000061ff307230 */ /* 0x000fc40000004100 */
[-C--:B------:R-:W-:Y:S01]  /*2f50*/  FFMA.FTZ R96, R7, R50.reuse, -R96 ;  /* 0x0000003207607223 */ /* 0x080fe20000010860 */
[----:B------:R-:W-:Y:S02]  /*2f60*/  HADD2.F32 R49, -RZ, R97.H1_H1 ;  /* 0x30000061ff317230 */ /* 0x000fe40000004100 */
[----:B------:R-:W-:Y:S01]  /*2f70*/  FFMA.FTZ R93, R15, R50, R92 ;  /* 0x000000320f5d7223 */ /* 0x000fe2000001005c */
[--C-:B------:R-:W-:Y:S02]  /*2f80*/  HADD2.F32 R5, -RZ, R4.reuse.H1_H1 ;  /* 0x30000004ff057230 */ /* 0x100fe40000004100 */
[--C-:B------:R-:W-:Y:S02]  /*2f90*/  HADD2.F32 R6, -RZ, R11.reuse.H1_H1 ;  /* 0x3000000bff067230 */ /* 0x100fe40000004100 */
        /* <DEDUP_REMOVED lines=16> */
.L_x_13308:
[----:B------:R-:W-:Y:S05]  /*30a0*/  BSYNC B3 ;  /* 0x0000000000037941 */ /* 0x000fea0003800000 */
.L_x_13307:
[----:B0-----:R4:W-:Y:S02]  /*30b0*/  ST.E.128 desc[UR42][R12.64], R4 ;  /* 0x000000040c007985 */ /* 0x0019e4000c101d2a */
.L_x_13306:
[----:B------:R-:W-:Y:S05]  /*30c0*/  BSYNC B2 ;  /* 0x0000000000027941 */ /* 0x000fea0003800000 */
.L_x_13305:
[----:B------:R-:W-:Y:S05]  /*30d0*/  @P2 BRA `(.L_x_13304) ;  /* 0x0000000000c42947 */ /* 0x000fea0003800000 */
[----:B----4-:R4:W0:Y:S01]  /*30e0*/  LDS.128 R4, [R71+0xe000] ;  /* 0x00e0000047047984 */ /* 0x0108220000000c00 */
        /* <DEDUP_REMOVED lines=8> */
[----:B------:R-:W-:Y:S01]  /*3170*/  HADD2.F32 R6, -RZ, R5.H1_H1 ;  /* 0x30000005ff067230 */ /* 0x000fe20000004100 */
[--C-:B------:R-:W-:Y:S01]  /*3180*/  SHF.R.U64 R45, R46, 0x10, R47.reuse ;  /* 0x000000102e2d7819 */ /* 0x100fe2000000122f */
[----:B------:R-:W-:Y:S01]  /*3190*/  HADD2.F32 R14, -RZ, R7.H1_H1 ;  /* 0x30000007ff0e7230 */ /* 0x000fe20000004100 */
        /* <DEDUP_REMOVED lines=8> */
[----:B------:R-:W-:Y:S02]  /*3220*/  HADD2.F32 R15, -RZ, R15.H0_H0 ;  /* 0x2000000fff0f7230 */ /* 0x000fe40000004100 */
[----:B------:R-:W-:Y:S01]  /*3230*/  FMUL.FTZ R45, R5, R45 ;  /* 0x0000002d052d7220 */ /* 0x000fe20000410000 */
[C---:B------:R-:W-:Y:S01]  /*3240*/  FMUL.FTZ R47, R7.reuse, R46 ;  /* 0x0000002e072f7220 */ /* 0x040fe20000410000 */
[----:B------:R-:W-:Y:S01]  /*3250*/  FFMA.FTZ R50, R7, R44, -R50 ;  /* 0x0000002c07327223 */ /* 0x000fe20000010832 */
[----:B------:R-:W-:-:S02]  /*3260*/  HADD2.F32 R7, -RZ, R90.H1_H1 ;  /* 0x3000005aff077230 */ /* 0x000fc40000004100 */
[-C--:B------:R-:W-:Y:S01]  /*3270*/  FFMA.FTZ R48, R5, R15.reuse, -R48 ;  /* 0x0000000f05307223 */ /* 0x080fe20000010830 */
[----:B------:R-:W-:Y:S01]  /*3280*/  FFMA.FTZ R45, R6, R15, R45 ;  /* 0x0000000f062d7223 */ /* 0x000fe2000001002d */
        /* <DEDUP_REMOVED lines=11> */
[-C--:B------:R-:W-:Y:S01]  /*3340*/  FFMA.FTZ R15, R4, R7.reuse, -R15 ;  /* 0x00000007040f7223 */ /* 0x080fe2000001080f */
[----:B------:R-:W-:Y:S02]  /*3350*/  FMUL.FTZ R47, R11, R14 ;  /* 0x0000000e0b2f7220 */ /* 0x000fe40000410000 */
[----:B------:R-:W-:Y:S01]  /*3360*/  FFMA.FTZ R90, R5, R7, R90 ;  /* 0x00000007055a7223 */ /* 0x000fe2000001005a */
[-C--:B------:R-:W-:Y:S01]  /*3370*/  FFMA.FTZ R44, R11, R88.reuse, -R44 ;  /* 0x000000580b2c7223 */ /* 0x080fe2000001082c */
[----:B------:R-:W-:Y:S01]  /*3380*/  FFMA.FTZ R47, R6, R88, R47 ;  /* 0x00000058062f7223 */ /* 0x000fe2000001002f */
[----:B------:R-:W-:-:S02]  /*3390*/  F2FP.F16.F32.PACK_AB R5, R45, R48 ;  /* 0x000000302d05723e */ /* 0x000fc400000000ff */
[----:B------:R-:W-:Y:S02]  /*33a0*/  F2FP.F16.F32.PACK_AB R7, R49, R50 ;  /* 0x000000323107723e */ /* 0x000fe400000000ff */
[----:B------:R-:W-:Y:S02]  /*33b0*/  F2FP.F16.F32.PACK_AB R4, R90, R15 ;  /* 0x0000000f5a04723e */ /* 0x000fe400000000ff */
[----:B------:R-:W-:-:S07]  /*33c0*/  F2FP.F16.F32.PACK_AB R6, R47, R44 ;  /* 0x0000002c2f06723e */ /* 0x000fce00000000ff */
.L_x_13310:
[----:B------:R-:W-:Y:S05]  /*33d0*/  BSYNC B2 ;  /* 0x0000000000027941 */ /* 0x000fea0003800000 */
.L_x_13309:
[----:B0-----:R0:W-:Y:S02]  /*33e0*/  ST.E.128 desc[UR42][R12.64], R4 ;  /* 0x000000040c007985 */ /* 0x0011e4000c101d2a */
.L_x_13304:
[----:B------:R-:W-:Y:S05]  /*33f0*/  BSYNC B1 ;  /* 0x0000000000017941 */ /* 0x000fea0003800000 */
.L_x_13303:
[----:B------:R-:W-:-:S03]  /*3400*/  UMOV UR4, 0xffffffff ;  /* 0xffffffff00047882 */ /* 0x000fc60000000000 */
[----:B------:R-:W-:Y:S05]  /*3410*/  BRA.DIV UR4, `(.L_x_13311) ;  /* 0x0000013204487947 */ /* 0x000fea000b800000 */
[----:B-1----:R-:W1:Y:S04]  /*3420*/  SHFL.IDX PT, R85, R85, 0x1, 0x1c1f ;  /* 0x003c1f0055557f89 */ /* 0x002e6800000e0000 */
[----:B---3--:R3:W0:Y:S02]  /*3430*/  SHFL.IDX PT, R14, R84, 0x1, 0x1c1f ;  /* 0x003c1f00540e7f89 */ /* 0x00862400000e0000 */
.L_x_13543:
        /* <DEDUP_REMOVED lines=9> */
[--C-:B------:R-:W-:Y:S01]  /*34d0*/  SHF.R.U64 R40, R40, 0x10, R41.reuse ;  /* 0x0000001028287819 */ /* 0x100fe20000001229 */
[----:B----4-:R-:W-:Y:S01]  /*34e0*/  IMAD.MOV.U32 R11, RZ, RZ, R6 ;  /* 0x000000ffff0b7224 */ /* 0x010fe200078e0006 */
[----:B------:R-:W-:Y:S01]  /*34f0*/  SHF.R.U32.HI R45, RZ, 0x10, R41 ;  /* 0x00000010ff2d7819 */ /* 0x000fe20000011629 */
[----:B------:R-:W-:Y:S01]  /*3500*/  HADD2.F32 R15, -RZ, R7.H1_H1 ;  /* 0x30000007ff0f7230 */ /* 0x000fe20000004100 */
[--C-:B------:R-:W-:Y:S01]  /*3510*/  SHF.R.U32.HI R44, RZ, 0x10, R43.reuse ;  /* 0x00000010ff2c7819 */ /* 0x100fe2000001162b */
[----:B------:R-:W-:Y:S01]  /*3520*/  HADD2.F32 R6, -RZ, R5.H1_H1 ;  /* 0x30000005ff067230 */ /* 0x000fe20000004100 */
[----:B------:R-:W-:Y:S01]  /*3530*/  SHF.R.U64 R41, R42, 0x10, R43 ;  /* 0x000000102a297819 */ /* 0x000fe2000000122b */
        /* <DEDUP_REMOVED lines=9> */
[----:B------:R-:W-:Y:S01]  /*35d0*/  FMUL.FTZ R41, R5, R41 ;  /* 0x0000002905297220 */ /* 0x000fe20000410000 */
[----:B------:R-:W-:Y:S01]  /*35e0*/  FFMA.FTZ R48, R7, R42, -R48 ;  /* 0x0000002a07307223 */ /* 0x000fe20000010830 */
[----:B------:R-:W-:-:S02]  /*35f0*/  HADD2.F32 R7, -RZ, R86.H0_H0 ;  /* 0x20000056ff077230 */ /* 0x000fc40000004100 */
[----:B------:R-:W-:Y:S01]  /*3600*/  FFMA.FTZ R45, R15, R42, R44 ;  /* 0x0000002a0f2d7223 */ /* 0x000fe2000001002c */
[-C--:B------:R-:W-:Y:S01]  /*3610*/  FFMA.FTZ R46, R5, R40.reuse, -R46 ;  /* 0x00000028052e7223 */ /* 0x080fe2000001082e */
[----:B------:R-:W-:Y:S01]  /*3620*/  FFMA.FTZ R43, R6, R40, R41 ;  /* 0x00000028062b7223 */ /* 0x000fe20000010029 */
[--C-:B------:R-:W-:Y:S02]  /*3630*/  HADD2.F32 R15, -RZ, R87.reuse.H0_H0 ;  /* 0x20000057ff0f7230 */ /* 0x100fe40000004100 */
[----:B------:R-:W-:Y:S02]  /*3640*/  HADD2.F32 R87, -RZ, R87.H1_H1 ;  /* 0x30000057ff577230 */ /* 0x000fe40000004100 */
[--C-:B------:R-:W-:Y:S02]  /*3650*/  HADD2.F32 R5, -RZ, R4.reuse.H1_H1 ;  /* 0x30000004ff057230 */ /* 0x100fe40000004100 */
[----:B------:R-:W-:Y:S02]  /*3660*/  HADD2.F32 R6, -RZ, R11.H1_H1 ;  /* 0x3000000bff067230 */ /* 0x000fe40000004100 */
[----:B------:R-:W-:-:S02]  /*3670*/  HADD2.F32 R4, -RZ, R4.H0_H0 ;  /* 0x20000004ff047230 */ /* 0x000fc40000004100 */
[----:B------:R-:W-:Y:S01]  /*3680*/  FMUL.FTZ R41, R5, R15 ;  /* 0x0000000f05297220 */ /* 0x000fe20000410000 */
[----:B------:R-:W-:Y:S02]  /*3690*/  HADD2.F32 R11, -RZ, R11.H0_H0 ;  /* 0x2000000bff0b7230 */ /* 0x000fe40000004100 */
[----:B------:R-:W-:Y:S01]  /*36a0*/  FMUL.FTZ R42, R6, R87 ;  /* 0x00000057062a7220 */ /* 0x000fe20000410000 */
[----:B------:R-:W-:Y:S02]  /*36b0*/  HADD2.F32 R86, -RZ, R86.H1_H1 ;  /* 0x30000056ff567230 */ /* 0x000fe40000004100 */
[C---:B------:R-:W-:Y:S01]  /*36c0*/  FMUL.FTZ R40, R4.reuse, R15 ;  /* 0x0000000f04287220 */ /* 0x040fe20000410000 */
[----:B------:R-:W-:Y:S01]  /*36d0*/  FFMA.FTZ R41, R4, R7, -R41 ;  /* 0x0000000704297223 */ /* 0x000fe20000010829 */
        /* <DEDUP_REMOVED lines=8> */
.L_x_13316:
[----:B------:R-:W-:Y:S05]  /*3760*/  BSYNC B2 ;  /* 0x0000000000027941 */ /* 0x000fea0003800000 */
.L_x_13315:
[----:B----4-:R0:W-:Y:S02]  /*3770*/  ST.E.128 desc[UR42][R12.64], R4 ;  /* 0x000000040c007985 */ /* 0x0101e4000c101d2a */
.L_x_13314:
[----:B------:R-:W-:Y:S05]  /*3780*/  BSYNC B1 ;  /* 0x0000000000017941 */ /* 0x000fea0003800000 */
.L_x_13313:
        /* <DEDUP_REMOVED lines=24> */
[----:B------:R-:W-:Y:S01]  /*3910*/  FFMA.FTZ R39, R14, R36, R39 ;  /* 0x000000240e277223 */ /* 0x000fe20000010027 */
[----:B------:R-:W-:-:S02]  /*3920*/  HADD2.F32 R14, -RZ, R83.H0_H0 ;  /* 0x20000053ff0e7230 */ /* 0x000fc40000004100 */
[-C--:B------:R-:W-:Y:S01]  /*3930*/  FFMA.FTZ R40, R5, R15.reuse, -R40 ;  /* 0x0000000f05287223 */ /* 0x080fe20000010828 */
[----:B------:R-:W-:Y:S01]  /*3940*/  FFMA.FTZ R37, R6, R15, R37 ;  /* 0x0000000f06257223 */ /* 0x000fe20000010025 */
[----:B------:R-:W-:Y:S02]  /*3950*/  HADD2.F32 R83, -RZ, R83.H1_H1 ;  /* 0x30000053ff537230 */ /* 0x000fe40000004100 */
[----:B------:R-:W-:Y:S01]  /*3960*/  FFMA.FTZ R42, R7, R36, -R42 ;  /* 0x00000024072a7223 */ /* 0x000fe2000001082a */
        /* <DEDUP_REMOVED lines=18> */
.L_x_13318:
[----:B------:R-:W-:Y:S05]  /*3a90*/  BSYNC B1 ;  /* 0x0000000000017941 */ /* 0x000fea0003800000 */
.L_x_13317:
[----:B----4-:R0:W-:Y:S01]  /*3aa0*/  ST.E.128 desc[UR42][R12.64], R4 ;  /* 0x000000040c007985 */ /* 0x0101e2000c101d2a */
[----:B------:R-:W-:Y:S05]  /*3ab0*/  BRA `(.L_x_13312) ;  /* 0x0000001800507947 */ /* 0x000fea0003800000 */
.L_x_13294:
[C---:B------:R-:W-:Y:S02]  /*3ac0*/  ISETP.GE.AND P3, PT, R153.reuse, R77, PT ;  /* 0x0000004d9900720c */ /* 0x040fe40003f66270 */
[----:B------:R-:W-:Y:S02]  /*3ad0*/  CS2R R38, SRZ ;  /* 0x0000000000267805 */ /* 0x000fe4000001ff00 */
[----:B------:R-:W-:Y:S01]  /*3ae0*/  CS2R R36, SRZ ;  /* 0x0000000000247805 */ /* 0x000fe2000001ff00 */
[----:B------:R-:W-:Y:S01]  /*3af0*/  VIADD R44, R153, 0x60 ;  /* 0x00000060992c7836 */ /* 0x000fe20000000000 */
[----:B------:R-:W-:-:S13]  /*3b00*/  ISETP.GE.OR P3, PT, R16, R80, P3 ;  /* 0x000000501000720c */ /* 0x000fda0001f66670 */
[----:B------:R-:W0:Y:S01]  /*3b10*/  @!P3 LDC.64 R40, c[0x0][0x3e8] ;  /* 0x0000fa00ff28bb82 */ /* 0x000e220000000a00 */
[----:B------:R-:W-:-:S04]  /*3b20*/  @!P3 IADD3 R6, P4, R34, R14, RZ ;  /* 0x0000000e2206b210 */ /* 0x000fc80007f9e0ff */
[----:B------:R-:W-:Y:S02]  /*3b30*/  @!P3 IADD3.X R7, R79, R57, RZ, P4, !PT ;  /* 0x000000394f07b210 */ /* 0x000fe400027fe4ff */
[----:B------:R-:W-:Y:S01]  /*3b40*/  @!P3 IADD3 R4, P4, R54, R12, RZ ;  /* 0x0000000c3604b210 */ /* 0x000fe20007f9e0ff */
[----:B------:R-:W1:Y:S04]  /*3b50*/  @!P3 LDC.64 R42, c[0x0][0x400] ;  /* 0x00010000ff2abb82 */ /* 0x000e680000000a00 */
[----:B------:R-:W-:Y:S01]  /*3b60*/  @!P3 IMAD.X R5, R11, 0x1, R32, P4 ;  /* 0x000000010b05b824 */ /* 0x000fe200020e0620 */
[----:B0-----:R-:W-:-:S04]  /*3b70*/  @!P3 LEA R40, P4, R6, R40, 0x1 ;  /* 0x000000280628b211 */ /* 0x001fc800078808ff */
[----:B------:R-:W-:Y:S02]  /*3b80*/  @!P3 LEA.HI.X R41, R6, R41, R7, 0x1, P4 ;  /* 0x000000290629b211 */ /* 0x000fe400020f0c07 */
[----:B------:R-:W-:Y:S02]  /*3b90*/  CS2R R6, SRZ ;  /* 0x0000000000067805 */ /* 0x000fe4000001ff00 */
[----:B-1----:R-:W-:-:S04]  /*3ba0*/  @!P3 LEA R42, P4, R4, R42, 0x1 ;  /* 0x0000002a042ab211 */ /* 0x002fc800078808ff */
[----:B------:R-:W-:Y:S02]  /*3bb0*/  @!P3 LEA.HI.X R43, R4, R43, R5, 0x1, P4 ;  /* 0x0000002b042bb211 */ /* 0x000fe400020f0c05 */
[----:B------:R-:W-:-:S03]  /*3bc0*/  CS2R R4, SRZ ;  /* 0x0000000000047805 */ /* 0x000fc6000001ff00 */
[----:B------:R0:W5:Y:S04]  /*3bd0*/  @!P3 LDG.E.128 R36, desc[UR42][R42.64] ;  /* 0x0000002a2a24b981 */ /* 0x000168000c1e1d00 */
[----:B------:R1:W5:Y:S01]  /*3be0*/  @!P3 LDG.E.128 R4, desc[UR42][R40.64] ;  /* 0x0000002a2804b981 */ /* 0x000362000c1e1d00 */
[----:B------:R-:W-:-:S04]  /*3bf0*/  ISETP.GE.AND P3, PT, R44, R77, PT ;  /* 0x0000004d2c00720c */ /* 0x000fc80003f66270 */
[----:B------:R-:W-:Y:S01]  /*3c00*/  ISETP.GE.OR P3, PT, R16, R80, P3 ;  /* 0x000000501000720c */ /* 0x000fe20001f66670 */
[----:B------:R-:W-:Y:S01]  /*3c10*/  BSSY B1, `(.L_x_13319) ;  /* 0x000001a000017945 */ /* 0x000fe20003800000 */
[----:B0-----:R-:W-:Y:S02]  /*3c20*/  CS2R R42, SRZ ;  /* 0x00000000002a7805 */ /* 0x001fe4000001ff00 */
[----:B------:R-:W-:Y:S02]  /*3c30*/  CS2R R46, SRZ ;  /* 0x00000000002e7805 */ /* 0x000fe4000001ff00 */
[----:B------:R-:W-:Y:S02]  /*3c40*/  CS2R R44, SRZ ;  /* 0x00000000002c7805 */ /* 0x000fe4000001ff00 */
[----:B-1----:R-:W-:-:S05]  /*3c50*/  CS2R R40, SRZ ;  /* 0x0000000000287805 */ /* 0x002fca000001ff00 */
[----:B------:R-:W-:Y:S05]  /*3c60*/  @P3 BRA `(.L_x_13320) ;  /* 0x0000000000503947 */ /* 0x000fea0003800000 */
[----:B------:R-:W0:Y:S01]  /*3c70*/  LDC.64 R40, c[0x0][0x3f8] ;  /* 0x0000fe00ff287b82 */ /* 0x000e220000000a00 */
[----:B------:R-:W-:Y:S01]  /*3c80*/  IMAD.MOV.U32 R15, RZ, RZ, R79 ;  /* 0x000000ffff0f7224 */ /* 0x000fe200078e004f */
[----:B------:R-:W-:Y:S01]  /*3c90*/  ULDC.64 UR4, c[0x0][0x3e8] ;  /* 0x0000fa0000047ab9 */ /* 0x000fe20000000a00 */
[----:B------:R-:W-:Y:S02]  /*3ca0*/  IMAD.MOV.U32 R13, RZ, RZ, R11 ;  /* 0x000000ffff0d7224 */ /* 0x000fe400078e000b */
        /* <DEDUP_REMOVED lines=16> */
.L_x_13320:
[----:B------:R-:W-:Y:S05]  /*3db0*/  BSYNC B1 ;  /* 0x0000000000017941 */ /* 0x000fea0003800000 */
.L_x_13319:
[----:B-----5:R-:W-:Y:S01]  /*3dc0*/  IMAD.MOV.U32 R13, RZ, RZ, R40 ;  /* 0x000000ffff0d7224 */ /* 0x020fe200078e0028 */
        /* <DEDUP_REMOVED lines=30> */
[----:B------:R-:W-:Y:S02]  /*3fb0*/  PRMT R100, R14, 0x7610, R100 ;  /* 0x000076100e647816 */ /* 0x000fe40000000064 */
[----:B------:R-:W-:Y:S01]  /*3fc0*/  ISETP.GE.AND P3, PT, R16, R80, PT ;  /* 0x000000501000720c */ /* 0x000fe20003f66270 */
[----:B------:R-:W-:-:S12]  /*3fd0*/  @!P5 BRA `(.L_x_13321) ;  /* 0x000000000004d947 */ /* 0x000fd80003800000 */
[----:B------:R-:W-:Y:S01]  /*3fe0*/  BPT.TRAP 0x1 ;  /* 0x000000040000795c */ /* 0x000fe20000300000 */
.L_x_13321:
[----:B------:R-:W-:Y:S01]  /*3ff0*/  IMAD R70, R19, 0x8, R18 ;  /* 0x0000000813467824 */ /* 0x000fe200078e0212 */
[----:B------:R-:W-:Y:S01]  /*4000*/  SHF.L.U32 R79, R155, 0x1f, RZ ;  /* 0x0000001f9b4f7819 */ /* 0x000fe200000006ff */
[----:B------:R-:W0:Y:S01]  /*4010*/  LDC R87, c[0x0][0x2f4] ;  /* 0x0000bd00ff577b82 */ /* 0x000e220000000800 */
[----:B------:R-:W-:Y:S02]  /*4020*/  BSSY B1, `(.L_x_13322) ;  /* 0x0000003000017945 */ /* 0x000fe40003800000 */
[----:B------:R-:W1:Y:S02]  /*4030*/  SYNCS.PHASECHK.TRANS64.TRYWAIT P4, [R70+URZ+0x16890], R79 ;  /* 0x0168904f460075a7 */ /* 0x000e64000808017f */
[----:B-1----:R-:W-:Y:S05]  /*4040*/  @!P4 BRA `(.L_x_13323) ;  /* 0x000001240084c947 */ /* 0x002fea0003800000 */
.L_x_13544:
[----:B------:R-:W-:Y:S05]  /*4050*/  BSYNC B1 ;  /* 0x0000000000017941 */ /* 0x000fea0003800000 */
.L_x_13322:
[----:B------:R-:W-:Y:S01]  /*4060*/  UMOV UR4, 0xffffffff ;  /* 0xffffffff00047882 */ /* 0x000fe20000000000 */
[----:B0-----:R-:W-:Y:S02]  /*4070*/  IMAD.IADD R91, R87, 0x1, -R60 ;  /* 0x00000001575b7824 */ /* 0x001fe400078e0a3c */
[----:B------:R-:W-:Y:S05]  /*4080*/  BRA.DIV UR4, `(.L_x_13324) ;  /* 0x0000012604887947 */ /* 0x000fea000b800000 */
[----:B------:R0:W2:Y:S04]  /*4090*/  SHFL.IDX PT, R83, R85, RZ, 0x1c1f ;  /* 0x001c1fff55537589 */ /* 0x0000a800000e0000 */
[----:B------:R0:W3:Y:S02]  /*40a0*/  SHFL.IDX PT, R82, R84, RZ, 0x1c1f ;  /* 0x001c1fff54527589 */ /* 0x0000e400000e0000 */
.L_x_13548:
[----:B------:R-:W-:Y:S01]  /*40b0*/  ISETP.GE.OR P4, PT, R153, R77, P1 ;  /* 0x0000004d9900720c */ /* 0x000fe20000f86670 */
[----:B------:R-:W-:-:S12]  /*40c0*/  BSSY B1, `(.L_x_13325) ;  /* 0x000006f000017945 */ /* 0x000fd80003800000 */
[----:B------:R-:W-:Y:S05]  /*40d0*/  @P4 BRA `(.L_x_13326) ;  /* 0x0000000400b44947 */ /* 0x000fea0003800000 */
[----:B------:R-:W4:Y:S01]  /*40e0*/  S2R R12, SR_TID.X ;  /* 0x00000000000c7919 */ /* 0x000f220000002100 */
[----:B------:R-:W-:Y:S01]  /*40f0*/  SEL R11, R60, R91, !P0 ;  /* 0x0000005b3c0b7207 */ /* 0x000fe20004000000 */
[----:B------:R-:W-:Y:S01]  /*4100*/  BSSY B2, `(.L_x_13327) ;  /* 0x0000066000027945 */ /* 0x000fe20003800000 */
[----:B---3--:R-:W-:-:S04]  /*4110*/  LEA R80, P4, R10, R82, 0x1 ;  /* 0x000000520a507211 */ /* 0x008fc800078808ff */
[----:B--2---:R-:W-:Y:S01]  /*4120*/  LEA.HI.X R81, R10, R83, R8, 0x1, P4 ;  /* 0x000000530a517211 */ /* 0x004fe200020f0c08 */
[----:B----4-:R-:W-:Y:S01]  /*4130*/  VIADD R14, R12, 0xffffff80 ;  /* 0xffffff800c0e7836 */ /* 0x010fe20000000000 */
[----:B------:R-:W-:-:S04]  /*4140*/  SHF.R.S32.HI R12, RZ, 0x1f, R11 ;  /* 0x0000001fff0c7819 */ /* 0x000fc8000001140b */
[----:B------:R-:W-:Y:S01]  /*4150*/  LEA.HI R12, R12, R11, RZ, 0x4 ;  /* 0x0000000b0c0c7211 */ /* 0x000fe200078f20ff */
[----:B------:R-:W-:Y:S01]  /*4160*/  IMAD R11, R19, 0x2000, R3 ;  /* 0x00002000130b7824 */ /* 0x000fe200078e0203 */
[----:B------:R-:W-:Y:S02]  /*4170*/  SHF.R.S32.HI R13, RZ, 0x1f, R14 ;  /* 0x0000001fff0d7819 */ /* 0x000fe4000001140e */
[----:B------:R-:W-:Y:S01]  /*4180*/  LEA.HI.SX32 R12, R12, R31, 0x1c ;  /* 0x0000001f0c0c7211 */ /* 0x000fe200078fe2ff */
[----:B------:R-:W-:Y:S01]  /*4190*/  IMAD R11, R11, 0x2, R18 ;  /* 0x000000020b0b7824 */ /* 0x000fe200078e0212 */
[----:B------:R-:W-:-:S03]  /*41a0*/  LEA.HI R13, R13, R14, RZ, 0x5 ;  /* 0x0000000e0d0d7211 */ /* 0x000fc600078f28ff */
[----:B------:R-:W-:Y:S01]  /*41b0*/  IMAD.SHL.U32 R86, R12, 0x8, RZ ;  /* 0x000000080c567824 */ /* 0x000fe200078e00ff */
[----:B------:R-:W-:-:S04]  /*41c0*/  SHF.R.S32.HI R13, RZ, 0x5, R13 ;  /* 0x00000005ff0d7819 */ /* 0x000fc8000001140d */
[----:B------:R-:W-:-:S04]  /*41d0*/  LOP3.LUT R12, R67, 0x38, R86, 0xf8, !PT ;  /* 0x00000038430c7812 */ /* 0x000fc800078ef856 */
[----:B------:R-:W-:-:S04]  /*41e0*/  LOP3.LUT R12, R12, R63, RZ, 0x3c, !PT ;  /* 0x0000003f0c0c7212 */ /* 0x000fc800078e3cff */
[----:B------:R-:W-:-:S05]  /*41f0*/  LEA R12, R13, R12, 0x9 ;  /* 0x0000000c0d0c7211 */ /* 0x000fca00078e48ff */
[----:B------:R-:W-:-:S04]  /*4200*/  IMAD R13, R19, 0x2000, R12 ;  /* 0x00002000130d7824 */ /* 0x000fc800078e020c */
[----:B------:R-:W-:Y:S02]  /*4210*/  IMAD R48, R13, 0x2, R18 ;  /* 0x000000020d307824 */ /* 0x000fe400078e0212 */
[----:B------:R2:W3:Y:S04]  /*4220*/  LDS.128 R12, [R11+0xe400] ;  /* 0x00e400000b0c7984 */ /* 0x0004e80000000c00 */
[----:B------:R-:W4:Y:S01]  /*4230*/  LDS.128 R48, [R48+0xe400] ;  /* 0x00e4000030307984 */ /* 0x000f220000000c00 */
[----:B------:R-:W-:Y:S05]  /*4240*/  @P3 BRA `(.L_x_13328) ;  /* 0x0000000400443947 */ /* 0x000fea0003800000 */
[----:B------:R-:W-:Y:S01]  /*4250*/  SHF.R.U32.HI R101, RZ, 0x10, R37 ;  /* 0x00000010ff657819 */ /* 0x000fe20000011625 */
[----:B------:R-:W-:Y:S01]  /*4260*/  HADD2.F32 R100, -RZ, R100.H0_H0 ;  /* 0x20000064ff647230 */ /* 0x000fe20000004100 */
[--C-:B------:R-:W-:Y:S01]  /*4270*/  SHF.R.U64 R4, R4, 0x10, R5.reuse ;  /* 0x0000001004047819 */ /* 0x100fe20000001205 */
[----:B----4-:R-:W-:Y:S01]  /*4280*/  HADD2.F32 R96, -RZ, R49.H0_H0 ;  /* 0x20000031ff607230 */ /* 0x010fe20000004100 */
[----:B--2---:R-:W-:Y:S01]  /*4290*/  SHF.R.U32.HI R11, RZ, 0x10, R5 ;  /* 0x00000010ff0b7819 */ /* 0x004fe20000011605 */
[----:B------:R-:W-:Y:S01]  /*42a0*/  HADD2.F32 R101, -RZ, R101.H0_H0 ;  /* 0x20000065ff657230 */ /* 0x000fe20000004100 */
[----:B------:R-:W-:Y:S01]  /*42b0*/  SHF.R.U64 R5, R36, 0x10, R37 ;  /* 0x0000001024057819 */ /* 0x000fe20000001225 */
[----:B---3--:R-:W-:Y:S01]  /*42c0*/  HADD2.F32 R37, -RZ, R13.H0_H0 ;  /* 0x2000000dff257230 */ /* 0x008fe20000004100 */
[--C-:B------:R-:W-:Y:S01]  /*42d0*/  SHF.R.U64 R6, R6, 0x10, R7.reuse ;  /* 0x0000001006067819 */ /* 0x100fe20000001207 */
[----:B------:R-:W-:Y:S01]  /*42e0*/  HADD2.F32 R98, -RZ, R98.H0_H0 ;  /* 0x20000062ff627230 */ /* 0x000fe20000004100 */
[----:B------:R-:W-:Y:S01]  /*42f0*/  SHF.R.U32.HI R36, RZ, 0x10, R7 ;  /* 0x00000010ff247819 */ /* 0x000fe20000011607 */
[----:B------:R-:W-:Y:S01]  /*4300*/  HADD2.F32 R49, -RZ, R49.H1_H1 ;  /* 0x30000031ff317230 */ /* 0x000fe20000004100 */
[----:B------:R-:W-:Y:S01]  /*4310*/  SHF.R.U64 R7, R38, 0x10, R39 ;  /* 0x0000001026077819 */ /* 0x000fe20000001227 */
[----:B------:R-:W-:-:S02]  /*4320*/  HADD2.F32 R38, -RZ, R13.H1_H1 ;  /* 0x3000000dff267230 */ /* 0x000fc40000004100 */
[-C--:B------:R-:W-:Y:S01]  /*4330*/  FMUL.FTZ R102, R96, R100.reuse ;  /* 0x0000006460667220 */ /* 0x080fe20000410000 */
[----:B------:R-:W-:Y:S02]  /*4340*/  HADD2.F32 R99, -RZ, R11.H0_H0 ;  /* 0x2000000bff637230 */ /* 0x000fe40000004100 */
[----:B------:R-:W-:Y:S01]  /*4350*/  FMUL.FTZ R13, R37, R100 ;  /* 0x00000064250d7220 */ /* 0x000fe20000410000 */
[----:B------:R-:W-:Y:S01]  /*4360*/  SHF.R.U32.HI R39, RZ, 0x10, R39 ;  /* 0x00000010ff277819 */ /* 0x000fe20000011627 */
[-C--:B------:R-:W-:Y:S01]  /*4370*/  FMUL.FTZ R100, R38, R101.reuse ;  /* 0x0000006526647220 */ /* 0x080fe20000410000 */
[----:B------:R-:W-:Y:S01]  /*4380*/  FMUL.FTZ R103, R49, R101 ;  /* 0x0000006531677220 */ /* 0x000fe20000410000 */
[-C--:B------:R-:W-:Y:S01]  /*4390*/  FFMA.FTZ R13, R96, R98.reuse, R13 ;  /* 0x00000062600d7223 */ /* 0x080fe2000001000d */
[----:B------:R-:W-:Y:S01]  /*43a0*/  FFMA.FTZ R11, R37, R98, -R102 ;  /* 0x00000062250b7223 */ /* 0x000fe20000010866 */
[----:B------:R-:W-:Y:S01]  /*43b0*/  FFMA.FTZ R96, R49, R99, R100 ;  /* 0x0000006331607223 */ /* 0x000fe20000010064 */
[----:B------:R-:W-:-:S02]  /*43c0*/  HADD2.F32 R100, -RZ, R97.H1_H1 ;  /* 0x30000061ff647230 */ /* 0x000fc40000004100 */
[----:B------:R-:W-:Y:S01]  /*43d0*/  FFMA.FTZ R38, R38, R99, -R103 ;  /* 0x0000006326267223 */ /* 0x000fe20000010867 */
[----:B------:R-:W-:Y:S02]  /*43e0*/  HADD2.F32 R102, -RZ, R97.H0_H0 ;  /* 0x20000061ff667230 */ /* 0x000fe40000004100 */
[--C-:B------:R-:W-:Y:S02]  /*43f0*/  HADD2.F32 R49, -RZ, R51.reuse.H0_H0 ;  /* 0x20000033ff317230 */ /* 0x100fe40000004100 */
[----:B------:R-:W-:Y:S01]  /*4400*/  HADD2.F32 R51, -RZ, R51.H1_H1 ;  /* 0x30000033ff337230 */ /* 0x000fe20000004100 */
[----:B------:R-:W-:Y:S01]  /*4410*/  F2FP.F16.F32.PACK_AB R11, R38, R11 ;  /* 0x0000000b260b723e */ /* 0x000fe200000000ff */
[----:B------:R-:W-:Y:S02]  /*4420*/  HADD2.F32 R97, -RZ, R39.H0_H0 ;  /* 0x20000027ff617230 */ /* 0x000fe40000004100 */
[--C-:B------:R-:W-:Y:S02]  /*4430*/  HADD2.F32 R98, -RZ, R15.reuse.H1_H1 ;  /* 0x3000000fff627230 */ /* 0x100fe40000004100 */
[----:B------:R-:W-:-:S02]  /*4440*/  HADD2.F32 R37, -RZ, R15.H0_H0 ;  /* 0x2000000fff257230 */ /* 0x000fc40000004100 */
[-C--:B------:R-:W-:Y:S01]  /*4450*/  FMUL.FTZ R99, R51, R97.reuse ;  /* 0x0000006133637220 */ /* 0x080fe20000410000 */
[----:B------:R-:W-:Y:S02]  /*4460*/  HADD2.F32 R39, -RZ, R36.H0_H0 ;  /* 0x20000024ff277230 */ /* 0x000fe40000004100 */
[-C--:B------:R-:W-:Y:S01]  /*4470*/  FMUL.FTZ R36, R49, R102.reuse ;  /* 0x0000006631247220 */ /* 0x080fe20000410000 */
[C---:B------:R-:W-:Y:S01]  /*4480*/  FMUL.FTZ R104, R98.reuse, R97 ;  /* 0x0000006162687220 */ /* 0x040fe20000410000 */
[C---:B------:R-:W-:Y:S02]  /*4490*/  FMUL.FTZ R102, R37.reuse, R102 ;  /* 0x0000006625667220 */ /* 0x040fe40000410000 */
[----:B------:R-:W-:Y:S01]  /*44a0*/  FFMA.FTZ R15, R37, R100, -R36 ;  /* 0x00000064250f7223 */ /* 0x000fe20000010824 */
[-C--:B------:R-:W-:Y:S01]  /*44b0*/  FFMA.FTZ R98, R98, R39.reuse, -R99 ;  /* 0x0000002762627223 */ /* 0x080fe20000010863 */
[----:B------:R-:W-:Y:S01]  /*44c0*/  FFMA.FTZ R37, R51, R39, R104 ;  /* 0x0000002733257223 */ /* 0x000fe20000010068 */
[----:B------:R-:W-:-:S02]  /*44d0*/  HADD2.F32 R51, -RZ, R5.H0_H0 ;  /* 0x20000005ff337230 */ /* 0x000fc40000004100 */
[----:B------:R-:W-:Y:S01]  /*44e0*/  FFMA.FTZ R36, R49, R100, R102 ;  /* 0x0000006431247223 */ /* 0x000fe20000010066 */
[----:B------:R-:W-:Y:S01]  /*44f0*/  HADD2.F32 R39, -RZ, R48.H0_H0 ;  /* 0x20000030ff277230 */ /* 0x000fe20000004100 */
[----:B------:R-:W-:Y:S01]  /*4500*/  F2FP.F16.F32.PACK_AB R15, R98, R15 ;  /* 0x0000000f620f723e */ /* 0x000fe200000000ff */
[----:B------:R-:W-:Y:S02]  /*4510*/  HADD2.F32 R5, -RZ, R12.H0_H0 ;  /* 0x2000000cff057230 */ /* 0x000fe40000004100 */
[----:B------:R-:W-:Y:S02]  /*4520*/  HADD2.F32 R48, -RZ, R48.H1_H1 ;  /* 0x30000030ff307230 */ /* 0x000fe40000004100 */
[--C-:B------:R-:W-:Y:S02]  /*4530*/  HADD2.F32 R102, -RZ, R95.reuse.H0_H0 ;  /* 0x2000005fff667230 */ /* 0x100fe40000004100 */
[----:B------:R-:W-:Y:S02]  /*4540*/  HADD2.F32 R12, -RZ, R12.H1_H1 ;  /* 0x3000000cff0c7230 */ /* 0x000fe40000004100 */
[----:B------:R-:W-:-:S02]  /*4550*/  HADD2.F32 R100, -RZ, R95.H1_H1 ;  /* 0x3000005fff647230 */ /* 0x000fc40000004100 */
[-C--:B------:R-:W-:Y:S01]  /*4560*/  FMUL.FTZ R95, R48, R51.reuse ;  /* 0x00000033305f7220 */ /* 0x080fe20000410000 */
[----:B------:R-:W-:Y:S02]  /*4570*/  HADD2.F32 R49, -RZ, R4.H0_H0 ;  /* 0x20000004ff317230 */ /* 0x000fe40000004100 */
[-C--:B------:R-:W-:Y:S01]  /*4580*/  FMUL.FTZ R4, R39, R102.reuse ;  /* 0x0000006627047220 */ /* 0x080fe20000410000 */
[C---:B------:R-:W-:Y:S01]  /*4590*/  FMUL.FTZ R51, R12.reuse, R51 ;  /* 0x000000330c337220 */ /* 0x040fe20000410000 */
[C---:B------:R-:W-:Y:S02]  /*45a0*/  FMUL.FTZ R102, R5.reuse, R102 ;  /* 0x0000006605667220 */ /* 0x040fe40000410000 */
[-C--:B------:R-:W-:Y:S01]  /*45b0*/  FFMA.FTZ R4, R5, R100.reuse, -R4 ;  /* 0x0000006405047223 */ /* 0x080fe20000010804 */
[-C--:B------:R-:W-:Y:S01]  /*45c0*/  FFMA.FTZ R95, R12, R49.reuse, -R95 ;  /* 0x000000310c5f7223 */ /* 0x080fe2000001085f */
[----:B------:R-:W-:Y:S01]  /*45d0*/  FFMA.FTZ R48, R48, R49, R51 ;  /* 0x0000003130307223 */ /* 0x000fe20000010033 */
[----:B------:R-:W-:Y:S01]  /*45e0*/  FFMA.FTZ R5, R39, R100, R102 ;  /* 0x0000006427057223 */ /* 0x000fe20000010066 */
[----:B------:R-:W-:-:S02]  /*45f0*/  HADD2.F32 R51, -RZ, R7.H0_H0 ;  /* 0x20000007ff337230 */ /* 0x000fc40000004100 */
[----:B------:R-:W-:Y:S02]  /*4600*/  HADD2.F32 R12, -RZ, R50.H0_H0 ;  /* 0x20000032ff0c7230 */ /* 0x000fe40000004100 */
[----:B------:R-:W-:Y:S01]  /*4610*/  HADD2.F32 R39, -RZ, R94.H0_H0 ;  /* 0x2000005eff277230 */ /* 0x000fe20000004100 */
[----:B------:R-:W-:Y:S01]  /*4620*/  F2FP.F16.F32.PACK_AB R48, R48, R5 ;  /* 0x000000053030723e */ /* 0x000fe200000000ff */
[----:B------:R-:W-:Y:S02]  /*4630*/  HADD2.F32 R7, -RZ, R14.H0_H0 ;  /* 0x2000000eff077230 */ /* 0x000fe40000004100 */
[----:B------:R-:W-:Y:S02]  /*4640*/  HADD2.F32 R50, -RZ, R50.H1_H1 ;  /* 0x30000032ff327230 */ /* 0x000fe40000004100 */
[----:B------:R-:W-:Y:S02]  /*4650*/  HADD2.F32 R94, -RZ, R94.H1_H1 ;  /* 0x3000005eff5e7230 */ /* 0x000fe40000004100 */
[----:B------:R-:W-:-:S02]  /*4660*/  HADD2.F32 R14, -RZ, R14.H1_H1 ;  /* 0x3000000eff0e7230 */ /* 0x000fc40000004100 */
[-C--:B------:R-:W-:Y:S01]  /*4670*/  FMUL.FTZ R99, R50, R51.reuse ;  /* 0x0000003332637220 */ /* 0x080fe20000410000 */
[----:B------:R-:W-:Y:S02]  /*4680*/  HADD2.F32 R49, -RZ, R6.H0_H0 ;  /* 0x20000006ff317230 */ /* 0x000fe40000004100 */
[-C--:B------:R-:W-:Y:S01]  /*4690*/  FMUL.FTZ R6, R12, R94.reuse ;  /* 0x0000005e0c067220 */ /* 0x080fe20000410000 */
[C---:B------:R-:W-:Y:S01]  /*46a0*/  FMUL.FTZ R97, R7.reuse, R94 ;  /* 0x0000005e07617220 */ /* 0x040fe20000410000 */
[----:B------:R-:W-:Y:S02]  /*46b0*/  FMUL.FTZ R51, R14, R51 ;  /* 0x000000330e337220 */ /* 0x000fe40000410000 */
        /* <DEDUP_REMOVED lines=9> */
[----:B------:R-:W-:-:S07]  /*4750*/  MOV R13, R11 ;  /* 0x0000000b000d7202 */ /* 0x000fce0000000f00 */
.L_x_13328:
[----:B------:R-:W-:Y:S05]  /*4760*/  BSYNC B2 ;  /* 0x0000000000027941 */ /* 0x000fea0003800000 */
.L_x_13327:
[----:B------:R-:W-:Y:S01]  /*4770*/  ISETP.GE.AND P4, PT, R86, R87, PT ;  /* 0x000000575600720c */ /* 0x000fe20003f86270 */
[----:B---3--:R3:W-:-:S12]  /*4780*/  ST.E.128 desc[UR42][R80.64], R12 ;  /* 0x0000000c50007985 */ /* 0x0087d8000c101d2a */
[----:B------:R-:W-:-:S05]  /*4790*/  @!P4 IMAD.WIDE R82, R86, 0x2, R82 ;  /* 0x000000025652c825 */ /* 0x000fca00078e0252 */
[----:B----4-:R3:W-:Y:S02]  /*47a0*/  @!P4 ST.E.128 desc[UR42][R82.64], R48 ;  /* 0x000000305200c985 */ /* 0x0107e4000c101d2a */
.L_x_13326:
[----:B------:R-:W-:Y:S05]  /*47b0*/  BSYNC B1 ;  /* 0x0000000000017941 */ /* 0x000fea0003800000 */
.L_x_13325:
[----:B------:R-:W-:-:S03]  /*47c0*/  UMOV UR4, 0xffffffff ;  /* 0xffffffff00047882 */ /* 0x000fc60000000000 */
[----:B------:R-:W-:Y:S05]  /*47d0*/  BRA.DIV UR4, `(.L_x_13329) ;  /* 0x0000012204007947 */ /* 0x000fea000b800000 */
[----:B0-----:R-:W0:Y:S04]  /*47e0*/  SHFL.IDX PT, R85, R85, 0x1, 0x1c1f ;  /* 0x003c1f0055557f89 */ /* 0x001e2800000e0000 */
[----:B------:R-:W4:Y:S02]  /*47f0*/  SHFL.IDX PT, R84, R84, 0x1, 0x1c1f ;  /* 0x003c1f0054547f89 */ /* 0x000f2400000e0000 */
.L_x_13552:
[----:B------:R-:W-:-:S05]  /*4800*/  VIADD R4, R153, 0x60 ;  /* 0x0000006099047836 */ /* 0x000fca0000000000 */
[----:B------:R-:W-:-:S13]  /*4810*/  ISETP.GE.OR P4, PT, R4, R77, P1 ;  /* 0x0000004d0400720c */ /* 0x000fda0000f86670 */
[----:B------:R-:W-:Y:S05]  /*4820*/  @P4 BRA `(.L_x_13312) ;  /* 0x0000000800f44947 */ /* 0x000fea0003800000 */
[----:B------:R-:W5:Y:S01]  /*4830*/  LDL R5, [R1+0x2c] ;  /* 0x00002c0001057983 */ /* 0x000f620000100800 */
[----:B------:R-:W-:Y:S01]  /*4840*/  SEL R91, R60, R91, !P0 ;  /* 0x0000005b3c5b7207 */ /* 0x000fe20004000000 */
[C---:B------:R-:W-:Y:S01]  /*4850*/  VIADD R6, R153.reuse, 0x60 ;  /* 0x0000006099067836 */ /* 0x040fe20000000000 */
[----:B----4-:R-:W-:Y:S01]  /*4860*/  LEA R36, P4, R10, R84, 0x1 ;  /* 0x000000540a247211 */ /* 0x010fe200078808ff */
[----:B------:R-:W-:Y:S01]  /*4870*/  VIADD R7, R153, 0x60 ;  /* 0x0000006099077836 */ /* 0x000fe20000000000 */
[----:B------:R-:W-:Y:S01]  /*4880*/  SHF.R.S32.HI R4, RZ, 0x1f, R91 ;  /* 0x0000001fff047819 */ /* 0x000fe2000001145b */
[----:B------:R-:W-:Y:S01]  /*4890*/  IMAD.SHL.U32 R6, R6, 0x40, RZ ;  /* 0x0000004006067824 */ /* 0x000fe200078e00ff */
[----:B------:R-:W-:Y:S01]  /*48a0*/  BSSY B1, `(.L_x_13330) ;  /* 0x000006a000017945 */ /* 0x000fe20003800000 */
[----:B0-----:R-:W-:Y:S02]  /*48b0*/  LEA.HI.X R37, R10, R85, R8, 0x1, P4 ;  /* 0x000000550a257211 */ /* 0x001fe400020f0c08 */
[----:B------:R-:W-:-:S02]  /*48c0*/  LEA.HI R4, R4, R91, RZ, 0x4 ;  /* 0x0000005b04047211 */ /* 0x000fc400078f20ff */
[----:B------:R-:W-:Y:S02]  /*48d0*/  SHF.L.U32 R7, R7, 0x6, RZ ;  /* 0x0000000607077819 */ /* 0x000fe400000006ff */
[----:B------:R-:W-:Y:S02]  /*48e0*/  LEA.HI.SX32 R4, R4, R31, 0x1c ;  /* 0x0000001f04047211 */ /* 0x000fe400078fe2ff */
[----:B------:R-:W-:Y:S02]  /*48f0*/  LOP3.LUT R6, R6, 0x1c0, RZ, 0xc0, !PT ;  /* 0x000001c006067812 */ /* 0x000fe400078ec0ff */
[----:B------:R-:W-:Y:S01]  /*4900*/  LOP3.LUT R7, R7, 0x1c0, RZ, 0xc0, !PT ;  /* 0x000001c007077812 */ /* 0x000fe200078ec0ff */
[----:B--2---:R-:W-:Y:S01]  /*4910*/  IMAD.SHL.U32 R11, R4, 0x8, RZ ;  /* 0x00000008040b7824 */ /* 0x004fe200078e00ff */
[----:B------:R-:W-:-:S04]  /*4920*/  SHF.R.U32.HI R6, RZ, 0x3, R6 ;  /* 0x00000003ff067819 */ /* 0x000fc80000011606 */
[----:B------:R-:W-:-:S04]  /*4930*/  LOP3.LUT R4, R7, 0x38, R11, 0xf8, !PT ;  /* 0x0000003807047812 */ /* 0x000fc800078ef80b */
[----:B------:R-:W-:-:S05]  /*4940*/  LOP3.LUT R4, R4, R6, RZ, 0x3c, !PT ;  /* 0x0000000604047212 */ /* 0x000fca00078e3cff */
[----:B-----5:R-:W-:Y:S02]  /*4950*/  IMAD.IADD R4, R5, 0x1, R4 ;  /* 0x0000000105047824 */ /* 0x020fe400078e0204 */
[C---:B------:R-:W-:Y:S02]  /*4960*/  IMAD R5, R19.reuse, 0x2000, R0 ;  /* 0x0000200013057824 */ /* 0x040fe400078e0200 */
[----:B------:R-:W-:-:S03]  /*4970*/  IMAD R7, R19, 0x2000, R4 ;  /* 0x0000200013077824 */ /* 0x000fc600078e0204 */
[----:B------:R-:W-:Y:S01]  /*4980*/  LEA R5, R5, R18, 0x1 ;  /* 0x0000001205057211 */ /* 0x000fe200078e08ff */
[----:B---3--:R-:W-:-:S05]  /*4990*/  IMAD R12, R7, 0x2, R18 ;  /* 0x00000002070c7824 */ /* 0x008fca00078e0212 */
[----:B------:R-:W0:Y:S04]  /*49a0*/  LDS.128 R4, [R5+0xe400] ;  /* 0x00e4000005047984 */ /* 0x000e280000000c00 */
[----:B------:R-:W2:Y:S01]  /*49b0*/  LDS.128 R12, [R12+0xe400] ;  /* 0x00e400000c0c7984 */ /* 0x000ea20000000c00 */
[----:B------:R-:W-:Y:S05]  /*49c0*/  @P3 BRA `(.L_x_13331) ;  /* 0x00000004005c3947 */ /* 0x000fea0003800000 */
[----:B------:R-:W-:Y:S01]  /*49d0*/  SHF.R.U64 R38, R42, 0x10, R43 ;  /* 0x000000102a267819 */ /* 0x000fe2000000122b */
[----:B0-----:R-:W-:Y:S01]  /*49e0*/  IMAD.MOV.U32 R42, RZ, RZ, R4 ;  /* 0x000000ffff2a7224 */ /* 0x001fe200078e0004 */
[----:B------:R-:W-:Y:S01]  /*49f0*/  SHF.R.U32.HI R48, RZ, 0x10, R45 ;  /* 0x00000010ff307819 */ /* 0x000fe2000001162d */
[----:B--2---:R-:W-:Y:S01]  /*4a00*/  IMAD.MOV.U32 R4, RZ, RZ, R13 ;  /* 0x000000ffff047224 */ /* 0x004fe200078e000d */
[--C-:B------:R-:W-:Y:S02]  /*4a10*/  SHF.R.U64 R39, R40, 0x10, R41.reuse ;  /* 0x0000001028277819 */ /* 0x100fe40000001229 */
[----:B------:R-:W-:Y:S01]  /*4a20*/  SHF.R.U32.HI R50, RZ, 0x10, R41 ;  /* 0x00000010ff327819 */ /* 0x000fe20000011629 */
[----:B------:R-:W-:Y:S01]  /*4a30*/  HADD2.F32 R48, -RZ, R48.H0_H0 ;  /* 0x20000030ff307230 */ /* 0x000fe20000004100 */
[----:B------:R-:W-:Y:S01]  /*4a40*/  SHF.R.U64 R41, R44, 0x10, R45 ;  /* 0x000000102c297819 */ /* 0x000fe2000000122d */
[----:B------:R-:W-:Y:S01]  /*4a50*/  IMAD.MOV.U32 R44, RZ, RZ, R15 ;  /* 0x000000ffff2c7224 */ /* 0x000fe200078e000f */
[----:B------:R-:W-:Y:S01]  /*4a60*/  SHF.R.U32.HI R51, RZ, 0x10, R43 ;  /* 0x00000010ff337819 */ /* 0x000fe2000001162b */
[----:B------:R-:W-:Y:S01]  /*4a70*/  IMAD.MOV.U32 R43, RZ, RZ, R12 ;  /* 0x000000ffff2b7224 */ /* 0x000fe200078e000c */
[----:B------:R-:W-:Y:S01]  /*4a80*/  MOV R13, R7 ;  /* 0x00000007000d7202 */ /* 0x000fe20000000f00 */
[--C-:B------:R-:W-:Y:S01]  /*4a90*/  HADD2.F32 R45, -RZ, R93.reuse.H1_H1 ;  /* 0x3000005dff2d7230 */ /* 0x100fe20000004100 */
[--C-:B------:R-:W-:Y:S01]  /*4aa0*/  SHF.R.U64 R40, R46, 0x10, R47.reuse ;  /* 0x000000102e287819 */ /* 0x100fe2000000122f */
[----:B------:R-:W-:Y:S01]  /*4ab0*/  HADD2.F32 R93, -RZ, R93.H0_H0 ;  /* 0x2000005dff5d7230 */ /* 0x000fe20000004100 */
[----:B------:R-:W-:Y:S01]  /*4ac0*/  SHF.R.U32.HI R49, RZ, 0x10, R47 ;  /* 0x00000010ff317819 */ /* 0x000fe2000001162f */
[----:B------:R-:W-:-:S02]  /*4ad0*/  HADD2.F32 R12, -RZ, R4.H0_H0 ;  /* 0x20000004ff0c7230 */ /* 0x000fc40000004100 */
[----:B------:R-:W-:Y:S02]  /*4ae0*/  HADD2.F32 R15, -RZ, R4.H1_H1 ;  /* 0x30000004ff0f7230 */ /* 0x000fe40000004100 */
[--C-:B------:R-:W-:Y:S02]  /*4af0*/  HADD2.F32 R4, -RZ, R5.reuse.H0_H0 ;  /* 0x20000005ff047230 */ /* 0x100fe40000004100 */
        /* <DEDUP_REMOVED lines=8> */
[----:B------:R-:W-:-:S02]  /*4b80*/  HADD2.F32 R45, -RZ, R44.H0_H0 ;  /* 0x2000002cff2d7230 */ /* 0x000fc40000004100 */
[-C--:B------:R-:W-:Y:S01]  /*4b90*/  FFMA.FTZ R12, R15, R46.reuse, R48 ;  /* 0x0000002e0f0c7223 */ /* 0x080fe20000010030 */
[--C-:B------:R-:W-:Y:S02]  /*4ba0*/  HADD2.F32 R48, -RZ, R92.reuse.H1_H1 ;  /* 0x3000005cff307230 */ /* 0x100fe40000004100 */
[----:B------:R-:W-:Y:S01]  /*4bb0*/  FFMA.FTZ R7, R7, R46, -R50 ;  /* 0x0000002e07077223 */ /* 0x000fe20000010832 */
[----:B------:R-:W-:Y:S02]  /*4bc0*/  HADD2.F32 R92, -RZ, R92.H0_H0 ;  /* 0x2000005cff5c7230 */ /* 0x000fe40000004100 */
[----:B------:R-:W-:Y:S02]  /*4bd0*/  HADD2.F32 R15, -RZ, R13.H0_H0 ;  /* 0x2000000dff0f7230 */ /* 0x000fe40000004100 */
[----:B------:R-:W-:Y:S02]  /*4be0*/  HADD2.F32 R46, -RZ, R44.H1_H1 ;  /* 0x3000002cff2e7230 */ /* 0x000fe40000004100 */
[----:B------:R-:W-:Y:S01]  /*4bf0*/  FMUL.FTZ R50, R45, R92 ;  /* 0x0000005c2d327220 */ /* 0x000fe20000410000 */
[----:B------:R-:W-:-:S02]  /*4c00*/  HADD2.F32 R49, -RZ, R49.H0_H0 ;  /* 0x20000031ff317230 */ /* 0x000fc40000004100 */
[C---:B------:R-:W-:Y:S01]  /*4c10*/  FMUL.FTZ R92, R15.reuse, R92 ;  /* 0x0000005c0f5c7220 */ /* 0x040fe20000410000 */
[----:B------:R-:W-:Y:S02]  /*4c20*/  HADD2.F32 R44, -RZ, R13.H1_H1 ;  /* 0x3000000dff2c7230 */ /* 0x000fe40000004100 */
[-C--:B------:R-:W-:Y:S01]  /*4c30*/  FFMA.FTZ R13, R15, R48.reuse, -R50 ;  /* 0x000000300f0d7223 */ /* 0x080fe20000010832 */
[----:B------:R-:W-:Y:S02]  /*4c40*/  HADD2.F32 R47, -RZ, R51.H0_H0 ;  /* 0x20000033ff2f7230 */ /* 0x000fe40000004100 */
[-C--:B------:R-:W-:Y:S01]  /*4c50*/  FMUL.FTZ R51, R46, R49.reuse ;  /* 0x000000312e337220 */ /* 0x080fe20000410000 */
[----:B------:R-:W-:Y:S01]  /*4c60*/  FFMA.FTZ R92, R45, R48, R92 ;  /* 0x000000302d5c7223 */ /* 0x000fe2000001005c */
[C---:B------:R-:W-:Y:S01]  /*4c70*/  FMUL.FTZ R49, R44.reuse, R49 ;  /* 0x000000312c317220 */ /* 0x040fe20000410000 */
[----:B------:R-:W-:Y:S02]  /*4c80*/  HADD2.F32 R45, -RZ, R41.H0_H0 ;  /* 0x20000029ff2d7230 */ /* 0x000fe40000004100 */
[----:B------:R-:W-:Y:S01]  /*4c90*/  FFMA.FTZ R80, R44, R47, -R51 ;  /* 0x0000002f2c507223 */ /* 0x000fe20000010833 */
[----:B------:R-:W-:-:S02]  /*4ca0*/  HADD2.F32 R41, -RZ, R43.H0_H0 ;  /* 0x2000002bff297230 */ /* 0x000fc40000004100 */
[----:B------:R-:W-:Y:S01]  /*4cb0*/  FFMA.FTZ R51, R46, R47, R49 ;  /* 0x0000002f2e337223 */ /* 0x000fe20000010031 */
[--C-:B------:R-:W-:Y:S01]  /*4cc0*/  HADD2.F32 R15, -RZ, R42.reuse.H0_H0 ;  /* 0x2000002aff0f7230 */ /* 0x100fe20000004100 */
[----:B------:R-:W-:Y:S01]  /*4cd0*/  F2FP.F16.F32.PACK_AB R7, R7, R4 ;  /* 0x000000040707723e */ /* 0x000fe200000000ff */
[----:B------:R-:W-:Y:S01]  /*4ce0*/  HADD2.F32 R43, -RZ, R43.H1_H1 ;  /* 0x3000002bff2b7230 */ /* 0x000fe20000004100 */
[----:B------:R-:W-:Y:S01]  /*4cf0*/  F2FP.F16.F32.PACK_AB R80, R80, R13 ;  /* 0x0000000d5050723e */ /* 0x000fe200000000ff */
[----:B------:R-:W-:Y:S01]  /*4d00*/  HADD2.F32 R42, -RZ, R42.H1_H1 ;  /* 0x3000002aff2a7230 */ /* 0x000fe20000004100 */
[----:B------:R-:W-:Y:S01]  /*4d10*/  F2FP.F16.F32.PACK_AB R13, R12, R5 ;  /* 0x000000050c0d723e */ /* 0x000fe200000000ff */
[----:B------:R-:W-:Y:S02]  /*4d20*/  HADD2.F32 R46, -RZ, R90.H1_H1 ;  /* 0x3000005aff2e7230 */ /* 0x000fe40000004100 */
[----:B------:R-:W-:Y:S01]  /*4d30*/  FMUL.FTZ R47, R43, R45 ;  /* 0x0000002d2b2f7220 */ /* 0x000fe20000410000 */
[----:B------:R-:W-:-:S02]  /*4d40*/  HADD2.F32 R39, -RZ, R39.H0_H0 ;  /* 0x20000027ff277230 */ /* 0x000fc40000004100 */
[C---:B------:R-:W-:Y:S01]  /*4d50*/  FMUL.FTZ R50, R42.reuse, R45 ;  /* 0x0000002d2a327220 */ /* 0x040fe20000410000 */
[----:B------:R-:W-:Y:S02]  /*4d60*/  HADD2.F32 R44, -RZ, R88.H0_H0 ;  /* 0x20000058ff2c7230 */ /* 0x000fe40000004100 */
[-C--:B------:R-:W-:Y:S01]  /*4d70*/  FMUL.FTZ R48, R41, R46.reuse ;  /* 0x0000002e29307220 */ /* 0x080fe20000410000 */
[----:B------:R-:W-:Y:S01]  /*4d80*/  FMUL.FTZ R46, R15, R46 ;  /* 0x0000002e0f2e7220 */ /* 0x000fe20000410000 */
[-C--:B------:R-:W-:Y:S01]  /*4d90*/  FFMA.FTZ R47, R42, R39.reuse, -R47 ;  /* 0x000000272a2f7223 */ /* 0x080fe2000001082f */
[----:B------:R-:W-:Y:S01]  /*4da0*/  FFMA.FTZ R45, R43, R39, R50 ;  /* 0x000000272b2d7223 */ /* 0x000fe20000010032 */
[-C--:B------:R-:W-:Y:S01]  /*4db0*/  FFMA.FTZ R48, R15, R44.reuse, -R48 ;  /* 0x0000002c0f307223 */ /* 0x080fe20000010830 */
[----:B------:R-:W-:Y:S02]  /*4dc0*/  HADD2.F32 R39, -RZ, R14.H0_H0 ;  /* 0x2000000eff277230 */ /* 0x000fe40000004100 */
[----:B------:R-:W-:Y:S01]  /*4dd0*/  FFMA.FTZ R46, R41, R44, R46 ;  /* 0x0000002c292e7223 */ /* 0x000fe2000001002e */
[----:B------:R-:W-:-:S02]  /*4de0*/  HADD2.F32 R90, -RZ, R90.H0_H0 ;  /* 0x2000005aff5a7230 */ /* 0x000fc40000004100 */
[----:B------:R-:W-:Y:S01]  /*4df0*/  HADD2.F32 R43, -RZ, R40.H0_H0 ;  /* 0x20000028ff2b7230 */ /* 0x000fe20000004100 */
[----:B------:R-:W-:Y:S01]  /*4e00*/  F2FP.F16.F32.PACK_AB R4, R47, R48 ;  /* 0x000000302f04723e */ /* 0x000fe200000000ff */
[----:B------:R-:W-:Y:S01]  /*4e10*/  HADD2.F32 R15, -RZ, R6.H0_H0 ;  /* 0x20000006ff0f7230 */ /* 0x000fe20000004100 */
[----:B------:R-:W-:Y:S01]  /*4e20*/  F2FP.F16.F32.PACK_AB R12, R45, R46 ;  /* 0x0000002e2d0c723e */ /* 0x000fe200000000ff */
[----:B------:R-:W-:Y:S02]  /*4e30*/  HADD2.F32 R14, -RZ, R14.H1_H1 ;  /* 0x3000000eff0e7230 */ /* 0x000fe40000004100 */
[----:B------:R-:W-:Y:S02]  /*4e40*/  HADD2.F32 R6, -RZ, R6.H1_H1 ;  /* 0x30000006ff067230 */ /* 0x000fe40000004100 */
[----:B------:R-:W-:Y:S02]  /*4e50*/  HADD2.F32 R41, -RZ, R38.H0_H0 ;  /* 0x20000026ff297230 */ /* 0x000fe40000004100 */
[----:B------:R-:W-:Y:S01]  /*4e60*/  FMUL.FTZ R38, R39, R90 ;  /* 0x0000005a27267220 */ /* 0x000fe20000410000 */
[----:B------:R-:W-:-:S02]  /*4e70*/  HADD2.F32 R88, -RZ, R88.H1_H1 ;  /* 0x30000058ff587230 */ /* 0x000fc40000004100 */
[-C--:B------:R-:W-:Y:S01]  /*4e80*/  FMUL.FTZ R49, R14, R43.reuse ;  /* 0x0000002b0e317220 */ /* 0x080fe20000410000 */
[C---:B------:R-:W-:Y:S01]  /*4e90*/  FMUL.FTZ R90, R15.reuse, R90 ;  /* 0x0000005a0f5a7220 */ /* 0x040fe20000410000 */
[C---:B------:R-:W-:Y:S01]  /*4ea0*/  FMUL.FTZ R43, R6.reuse, R43 ;  /* 0x0000002b062b7220 */ /* 0x040fe20000410000 */
[----:B------:R-:W-:Y:S02]  /*4eb0*/  IMAD.MOV.U32 R5, RZ, RZ, R7 ;  /* 0x000000ffff057224 */ /* 0x000fe400078e0007 */
[-C--:B------:R-:W-:Y:S01]  /*4ec0*/  FFMA.FTZ R38, R15, R88.reuse, -R38 ;  /* 0x000000580f267223 */ /* 0x080fe20000010826 */
[----:B------:R-:W-:Y:S01]  /*4ed0*/  FFMA.FTZ R90, R39, R88, R90 ;  /* 0x00000058275a7223 */ /* 0x000fe2000001005a */
[-C--:B------:R-:W-:Y:S01]  /*4ee0*/  FFMA.FTZ R49, R6, R41.reuse, -R49 ;  /* 0x0000002906317223 */ /* 0x080fe20000010831 */
[----:B------:R-:W-:Y:S01]  /*4ef0*/  FFMA.FTZ R43, R14, R41, R43 ;  /* 0x000000290e2b7223 */ /* 0x000fe2000001002b */
[----:B------:R-:W-:Y:S01]  /*4f00*/  F2FP.F16.F32.PACK_AB R15, R51, R92 ;  /* 0x0000005c330f723e */ /* 0x000fe200000000ff */
[----:B------:R-:W-:-:S02]  /*4f10*/  IMAD.MOV.U32 R7, RZ, RZ, R80 ;  /* 0x000000ffff077224 */ /* 0x000fc400078e0050 */
[----:B------:R-:W-:Y:S02]  /*4f20*/  F2FP.F16.F32.PACK_AB R6, R49, R38 ;  /* 0x000000263106723e */ /* 0x000fe400000000ff */
[----:B------:R-:W-:-:S07]  /*4f30*/  F2FP.F16.F32.PACK_AB R14, R43, R90 ;  /* 0x0000005a2b0e723e */ /* 0x000fce00000000ff */
.L_x_13331:
[----:B------:R-:W-:Y:S05]  /*4f40*/  BSYNC B1 ;  /* 0x0000000000017941 */ /* 0x000fea0003800000 */
.L_x_13330:
[----:B------:R-:W-:Y:S01]  /*4f50*/  ISETP.GE.AND P3, PT, R11, R87, PT ;  /* 0x000000570b00720c */ /* 0x000fe20003f66270 */
[----:B0-----:R0:W-:Y:S02]  /*4f60*/  ST.E.128 desc[UR42][R36.64], R4 ;  /* 0x0000000424007985 */ /* 0x0011e4000c101d2a */
[----:B0-----:R-:W-:Y:S01]  /*4f70*/  IMAD.MOV.U32 R4, RZ, RZ, R84 ;  /* 0x000000ffff047224 */ /* 0x001fe200078e0054 */
[----:B------:R-:W-:-:S09]  /*4f80*/  MOV R5, R85 ;  /* 0x0000005500057202 */ /* 0x000fd20000000f00 */
[----:B------:R-:W-:Y:S05]  /*4f90*/  @P3 BRA `(.L_x_13312) ;  /* 0x0000000400183947 */ /* 0x000fea0003800000 */
[----:B------:R-:W-:-:S05]  /*4fa0*/  IMAD.WIDE R4, R11, 0x2, R4 ;  /* 0x000000020b047825 */ /* 0x000fca00078e0204 */
[----:B--2---:R0:W-:Y:S01]  /*4fb0*/  ST.E.128 desc[UR42][R4.64], R12 ;  /* 0x0000000c04007985 */ /* 0x0041e2000c101d2a */
[----:B------:R-:W-:Y:S05]  /*4fc0*/  BRA `(.L_x_13312) ;  /* 0x00000004000c7947 */ /* 0x000fea0003800000 */
.L_x_13293:
[----:B------:R-:W-:-:S06]  /*4fd0*/  UISETP.NE.AND UP0, UPT, UR39, 0x3, UPT ;  /* 0x000000032700788c */ /* 0x000fcc000bf05270 */
[----:B------:R-:W-:-:S13]  /*4fe0*/  PLOP3.LUT P5, PT, PT, PT, UP0, 0x80, 0x0 ;  /* 0x000000000000781c */ /* 0x000fda0003faf008 */
[----:B------:R-:W-:Y:S05]  /*4ff0*/  @!P5 BRA `(.L_x_13332) ;  /* 0x000000000004d947 */ /* 0x000fea0003800000 */
[----:B------:R-:W-:Y:S01]  /*5000*/  BPT.TRAP 0x1 ;  /* 0x000000040000795c */ /* 0x000fe20000300000 */
.L_x_13332:
[----:B------:R-:W-:Y:S01]  /*5010*/  IMAD R70, R19, 0x8, R18 ;  /* 0x0000000813467824 */ /* 0x000fe200078e0212 */
[----:B------:R-:W-:Y:S01]  /*5020*/  SHF.L.U32 R79, R155, 0x1f, RZ ;  /* 0x0000001f9b4f7819 */ /* 0x000fe200000006ff */
[----:B------:R-:W-:Y:S01]  /*5030*/  BSSY B1, `(.L_x_13333) ;  /* 0x0000004000017945 */ /* 0x000fe20003800000 */
[----:B------:R-:W-:Y:S02]  /*5040*/  SHF.R.S32.HI R75, RZ, 0x1f, R74 ;  /* 0x0000001fff4b7819 */ /* 0x000fe4000001144a */
[----:B------:R-:W0:Y:S02]  /*5050*/  SYNCS.PHASECHK.TRANS64.TRYWAIT P3, [R70+URZ+0x16890], R79 ;  /* 0x0168904f460075a7 */ /* 0x000e24000806017f */
[----:B0-----:R-:W-:Y:S05]  /*5060*/  @!P3 BRA `(.L_x_13334) ;  /* 0x000001180028b947 */ /* 0x001fea0003800000 */
.L_x_13553:
[----:B------:R-:W-:Y:S05]  /*5070*/  BSYNC B1 ;  /* 0x0000000000017941 */ /* 0x000fea0003800000 */
.L_x_13333:
        /* <DEDUP_REMOVED lines=25> */
.L_x_13557:
[----:B------:R-:W-:Y:S04]  /*5210*/  BSSY B1, `(.L_x_13336) ;  /* 0x000000d000017945 */ /* 0x000fe80003800000 */
[----:B------:R-:W-:Y:S05]  /*5220*/  @!P3 BRA `(.L_x_13337) ;  /* 0x00000000002cb947 */ /* 0x000fea0003800000 */
[----:B------:R-:W-:Y:S02]  /*5230*/  ULDC UR4, c[0x0][0x2f4] ;  /* 0x0000bd0000047ab9 */ /* 0x000fe40000000800 */
[----:B------:R-:W-:-:S13]  /*5240*/  ISETP.GE.AND P3, PT, R16, UR4, PT ;  /* 0x0000000410007c0c */ /* 0x000fda000bf66270 */
[----:B---3--:R-:W-:-:S04]  /*5250*/  @!P3 LEA R14, P4, R16, R7, 0x1 ;  /* 0x00000007100eb211 */ /* 0x008fc800078808ff */
[----:B--2---:R-:W-:Y:S02]  /*5260*/  @!P3 LEA.HI.X R15, R16, R5, R17, 0x1, P4 ;  /* 0x00000005100fb211 */ /* 0x004fe400020f0c11 */
[----:B------:R-:W-:-:S13]  /*5270*/  ISETP.GE.AND P4, PT, R2, UR4, PT ;  /* 0x0000000402007c0c */ /* 0x000fda000bf86270 */
[----:B------:R-:W-:-:S04]  /*5280*/  @!P4 LEA R12, P6, R2, R7, 0x1 ;  /* 0x00000007020cc211 */ /* 0x000fc800078c08ff */
[----:B------:R-:W-:Y:S02]  /*5290*/  @!P4 LEA.HI.X R13, R2, R5, R154, 0x1, P6 ;  /* 0x00000005020dc211 */ /* 0x000fe400030f0c9a */
[----:B------:R-:W2:Y:S04]  /*52a0*/  @!P3 LDS.128 R4, [R72+0xe000] ;  /* 0x00e000004804b984 */ /* 0x000ea80000000c00 */
[----:B--2---:R-:W-:Y:S04]  /*52b0*/  @!P3 ST.E.128 desc[UR42][R14.64], R4 ;  /* 0x000000040e00b985 */ /* 0x004fe8000c101d2a */
[----:B------:R-:W2:Y:S04]  /*52c0*/  @!P4 LDS.128 R4, [R71+0xe000] ;  /* 0x00e000004704c984 */ /* 0x000ea80000000c00 */
[----:B--2---:R4:W-:Y:S02]  /*52d0*/  @!P4 ST.E.128 desc[UR42][R12.64], R4 ;  /* 0x000000040c00c985 */ /* 0x0049e4000c101d2a */
.L_x_13337:
[----:B------:R-:W-:Y:S05]  /*52e0*/  BSYNC B1 ;  /* 0x0000000000017941 */ /* 0x000fea0003800000 */
.L_x_13336:
[----:B------:R-:W-:-:S03]  /*52f0*/  UMOV UR4, 0xffffffff ;  /* 0xffffffff00047882 */ /* 0x000fc60000000000 */
[----:B------:R-:W-:Y:S05]  /*5300*/  BRA.DIV UR4, `(.L_x_13338) ;  /* 0x0000011604e07947 */ /* 0x000fea000b800000 */
[----:B--2-4-:R2:W4:Y:S04]  /*5310*/  SHFL.IDX PT, R5, R37, 0x1, 0x1c1f ;  /* 0x003c1f0025057f89 */ /* 0x01452800000e0000 */
[----:B---3--:R2:W3:Y:S02]  /*5320*/  SHFL.IDX PT, R7, R36, 0x1, 0x1c1f ;  /* 0x003c1f0024077f89 */ /* 0x0084e400000e0000 */
.L_x_13561:
[----:B------:R-:W-:-:S13]  /*5330*/  ISETP.GE.AND P3, PT, R38, 0x61, PT ;  /* 0x000000612600780c */ /* 0x000fda0003f66270 */
[----:B------:R-:W-:Y:S05]  /*5340*/  @!P3 BRA `(.L_x_13312) ;  /* 0x00000000002cb947 */ /* 0x000fea0003800000 */
[----:B------:R-:W-:Y:S02]  /*5350*/  ULDC UR4, c[0x0][0x2f4] ;  /* 0x0000bd0000047ab9 */ /* 0x000fe40000000800 */
[----:B------:R-:W-:-:S13]  /*5360*/  ISETP.GE.AND P3, PT, R16, UR4, PT ;  /* 0x0000000410007c0c */ /* 0x000fda000bf66270 */
[----:B---3--:R-:W-:-:S04]  /*5370*/  @!P3 LEA R14, P4, R16, R7, 0x1 ;  /* 0x00000007100eb211 */ /* 0x008fc800078808ff */
[----:B----4-:R-:W-:Y:S02]  /*5380*/  @!P3 LEA.HI.X R15, R16, R5, R17, 0x1, P4 ;  /* 0x00000005100fb211 */ /* 0x010fe400020f0c11 */
[----:B------:R-:W-:-:S13]  /*5390*/  ISETP.GE.AND P4, PT, R2, UR4, PT ;  /* 0x0000000402007c0c */ /* 0x000fda000bf86270 */
[----:B------:R-:W-:-:S04]  /*53a0*/  @!P4 LEA R12, P6, R2, R7, 0x1 ;  /* 0x00000007020cc211 */ /* 0x000fc800078c08ff */
[----:B------:R-:W-:Y:S02]  /*53b0*/  @!P4 LEA.HI.X R13, R2, R5, R154, 0x1, P6 ;  /* 0x00000005020dc211 */ /* 0x000fe400030f0c9a */
[----:B------:R-:W3:Y:S04]  /*53c0*/  @!P3 LDS.128 R4, [R72+0x11000] ;  /* 0x011000004804b984 */ /* 0x000ee80000000c00 */
[----:B---3--:R-:W-:Y:S04]  /*53d0*/  @!P3 ST.E.128 desc[UR42][R14.64], R4 ;  /* 0x000000040e00b985 */ /* 0x008fe8000c101d2a */
[----:B------:R-:W3:Y:S04]  /*53e0*/  @!P4 LDS.128 R4, [R71+0x11000] ;  /* 0x011000004704c984 */ /* 0x000ee80000000c00 */
[----:B---3--:R3:W-:Y:S02]  /*53f0*/  @!P4 ST.E.128 desc[UR42][R12.64], R4 ;  /* 0x000000040c00c985 */ /* 0x0087e4000c101d2a */
.L_x_13312:
[----:B------:R-:W-:Y:S05]  /*5400*/  BSYNC B0 ;  /* 0x0000000000007941 */ /* 0x000fea0003800000 */
.L_x_13292:
[----:B0--34-:R-:W0:Y:S01]  /*5410*/  S2R R4, SR_TID.X ;  /* 0x0000000000047919 */ /* 0x019e220000002100 */
        /* <DEDUP_REMOVED lines=8> */
[----:B---3--:R3:W-:Y:S01]  /*54a0*/  BAR.SYNC.DEFER_BLOCKING R78, 0x80 ;  /* 0x0002004e0000751d */ /* 0x0087e20000010000 */
[----:B0-----:R-:W-:-:S13]  /*54b0*/  LOP3.LUT P3, RZ, R4, 0x7f, RZ, 0xc0, !PT ;  /* 0x0000007f04ff7812 */ /* 0x001fda000786c0ff */
[----:B------:R-:W-:-:S04]  /*54c0*/  @!P3 IADD3 R4, R70, 0x168a0, RZ ;  /* 0x000168a04604b810 */ /* 0x000fc80007ffe0ff */
[----:B------:R-:W-:-:S04]  /*54d0*/  @!P3 PRMT R4, RZ, 0x654, R4 ;  /* 0x00000654ff04b816 */ /* 0x000fc80000000004 */
[----:B------:R3:W-:Y:S01]  /*54e0*/  @!P3 SYNCS.ARRIVE.TRANS64.RED.A1T0 RZ, [R4+URZ], RZ ;  /* 0x000000ff04ffb9a7 */ /* 0x0007e2000810043f */
[----:B------:R-:W-:Y:S05]  /*54f0*/  @!P5 BRA `(.L_x_13340) ;  /* 0x000000000004d947 */ /* 0x000fea0003800000 */
[----:B------:R-:W-:Y:S01]  /*5500*/  BPT.TRAP 0x1 ;  /* 0x000000040000795c */ /* 0x000fe20000300000 */
.L_x_13340:
[----:B------:R-:W-:Y:S05]  /*5510*/  BSYNC B0 ;  /* 0x0000000000007941 */ /* 0x000fea0003800000 */
.L_x_13339:
[----:B------:R-:W0:Y:S01]  /*5520*/  SYNCS.PHASECHK.TRANS64.TRYWAIT P4, [R70+URZ+0x168b0], R79 ;  /* 0x0168b04f460075a7 */ /* 0x000e22000808017f */
[----:B------:R-:W-:Y:S01]  /*5530*/  ULDC UR40, c[0x0][0x2f4] ;  /* 0x0000bd0000287ab9 */ /* 0x000fe20000000800 */
[----:B------:R-:W-:Y:S04]  /*5540*/  BSSY B0, `(.L_x_13341) ;  /* 0x0000002000007945 */ /* 0x000fe80003800000 */
[----:B0-----:R-:W-:Y:S05]  /*5550*/  @!P4 BRA `(.L_x_13342) ;  /* 0x000001140098c947 */ /* 0x001fea0003800000 */
.L_x_13562:
[----:B------:R-:W-:Y:S05]  /*5560*/  BSYNC B0 ;  /* 0x0000000000007941 */ /* 0x000fea0003800000 */
.L_x_13341:
[----:B------:R-:W-:Y:S01]  /*5570*/  ULDC.64 UR4, c[0x0][0x328] ;  /* 0x0000ca0000047ab9 */ /* 0x000fe20000000a00 */
[----:B------:R-:W-:Y:S01]  /*5580*/  ULDC.64 UR6, c[0x0][0x318] ;  /* 0x0000c60000067ab9 */ /* 0x000fe20000000a00 */
[----:B------:R-:W-:Y:S01]  /*5590*/  IMAD R75, R75, UR4, RZ ;  /* 0x000000044b4b7c24 */ /* 0x000fe2000f8e02ff */
[----:B------:R-:W-:Y:S01]  /*55a0*/  BSSY B0, `(.L_x_13343) ;  /* 0x000001d000007945 */ /* 0x000fe20003800000 */
[----:B---3--:R-:W-:-:S04]  /*55b0*/  IMAD.WIDE.U32 R4, R74, UR4, RZ ;  /* 0x000000044a047c25 */ /* 0x008fc8000f8e00ff */
        /* <DEDUP_REMOVED lines=11> */
[----:B--2---:R-:W-:-:S04]  /*5670*/  LEA R11, P4, R4, UR6, 0x1 ;  /* 0x00000006040b7c11 */ /* 0x004fc8000f8808ff */
[----:B-1----:R-:W-:Y:S01]  /*5680*/  LEA.HI.X R36, R4, UR7, R5, 0x1, P4 ;  /* 0x0000000704247c11 */ /* 0x002fe2000a0f0c05 */
[----:B------:R1:W2:Y:S01]  /*5690*/  SHFL.IDX PT, R13, R11, RZ, 0x1c1f ;  /* 0x001c1fff0b0d7589 */ /* 0x0002a200000e0000 */
[----:B------:R-:W-:-:S03]  /*56a0*/  ISETP.GE.AND P4, PT, R77, 0x1, PT ;  /* 0x000000014d00780c */ /* 0x000fc60003f86270 */
[----:B------:R1:W3:Y:S10]  /*56b0*/  SHFL.IDX PT, R5, R36, RZ, 0x1c1f ;  /* 0x001c1fff24057589 */ /* 0x0002f400000e0000 */
[----:B-1----:R-:W-:Y:S05]  /*56c0*/  @!P4 BRA `(.L_x_13344) ;  /* 0x000000000028c947 */ /* 0x002fea0003800000 */
[----:B------:R-:W-:-:S13]  /*56d0*/  ISETP.GE.AND P4, PT, R16, UR40, PT ;  /* 0x0000002810007c0c */ /* 0x000fda000bf86270 */
[----:B--2---:R-:W-:-:S04]  /*56e0*/  @!P4 LEA R14, P5, R16, R13, 0x1 ;  /* 0x0000000d100ec211 */ /* 0x004fc800078a08ff */
[----:B---3--:R-:W-:Y:S02]  /*56f0*/  @!P4 LEA.HI.X R15, R16, R5, R17, 0x1, P5 ;  /* 0x00000005100fc211 */ /* 0x008fe400028f0c11 */
[----:B------:R-:W-:-:S13]  /*5700*/  ISETP.GE.AND P5, PT, R2, UR40, PT ;  /* 0x0000002802007c0c */ /* 0x000fda000bfa6270 */
[----:B------:R-:W-:-:S04]  /*5710*/  @!P5 LEA R12, P6, R2, R13, 0x1 ;  /* 0x0000000d020cd211 */ /* 0x000fc800078c08ff */
[----:B------:R-:W-:Y:S02]  /*5720*/  @!P5 LEA.HI.X R13, R2, R5, R154, 0x1, P6 ;  /* 0x00000005020dd211 */ /* 0x000fe400030f0c9a */
[----:B------:R-:W1:Y:S04]  /*5730*/  @!P4 LDS.128 R4, [R72] ;  /* 0x000000004804c984 */ /* 0x000e680000000c00 */
[----:B-1----:R-:W-:Y:S04]  /*5740*/  @!P4 ST.E.128 desc[UR42][R14.64], R4 ;  /* 0x000000040e00c985 */ /* 0x002fe8000c101d2a */
[----:B------:R-:W1:Y:S04]  /*5750*/  @!P5 LDS.128 R4, [R71] ;  /* 0x000000004704d984 */ /* 0x000e680000000c00 */
[----:B-1----:R1:W-:Y:S02]  /*5760*/  @!P5 ST.E.128 desc[UR42][R12.64], R4 ;  /* 0x000000040c00d985 */ /* 0x0023e4000c101d2a */
.L_x_13344:
[----:B------:R-:W-:Y:S05]  /*5770*/  BSYNC B0 ;  /* 0x0000000000007941 */ /* 0x000fea0003800000 */
.L_x_13343:
[----:B------:R-:W-:Y:S01]  /*5780*/  ISETP.GE.AND P4, PT, R77, 0x61, PT ;  /* 0x000000614d00780c */ /* 0x000fe20003f86270 */
[----:B-1-3--:R1:W3:Y:S01]  /*5790*/  SHFL.IDX PT, R5, R36, 0x1, 0x1c1f ;  /* 0x003c1f0024057f89 */ /* 0x00a2e200000e0000 */
[----:B------:R-:W-:Y:S03]  /*57a0*/  BSSY B0, `(.L_x_13345) ;  /* 0x000000d000007945 */ /* 0x000fe60003800000 */
[----:B------:R-:W4:Y:S08]  /*57b0*/  SHFL.IDX PT, R11, R11, 0x1, 0x1c1f ;  /* 0x003c1f000b0b7f89 */ /* 0x000f3000000e0000 */
[----:B-1----:R-:W-:Y:S05]  /*57c0*/  @!P4 BRA `(.L_x_13346) ;  /* 0x000000000028c947 */ /* 0x002fea0003800000 */
[----:B------:R-:W-:-:S13]  /*57d0*/  ISETP.GE.AND P4, PT, R16, UR40, PT ;  /* 0x0000002810007c0c */ /* 0x000fda000bf86270 */
[----:B----4-:R-:W-:-:S04]  /*57e0*/  @!P4 LEA R14, P5, R16, R11, 0x1 ;  /* 0x0000000b100ec211 */ /* 0x010fc800078a08ff */
[----:B---3--:R-:W-:Y:S02]  /*57f0*/  @!P4 LEA.HI.X R15, R16, R5, R17, 0x1, P5 ;  /* 0x00000005100fc211 */ /* 0x008fe400028f0c11 */
[----:B------:R-:W-:-:S13]  /*5800*/  ISETP.GE.AND P5, PT, R2, UR40, PT ;  /* 0x0000002802007c0c */ /* 0x000fda000bfa6270 */
[----:B------:R-:W-:-:S04]  /*5810*/  @!P5 LEA R12, P6, R2, R11, 0x1 ;  /* 0x0000000b020cd211 */ /* 0x000fc800078c08ff */
[----:B--2---:R-:W-:Y:S02]  /*5820*/  @!P5 LEA.HI.X R13, R2, R5, R154, 0x1, P6 ;  /* 0x00000005020dd211 */ /* 0x004fe400030f0c9a */
[----:B------:R-:W1:Y:S04]  /*5830*/  @!P4 LDS.128 R4, [R72+0x3000] ;  /* 0x003000004804c984 */ /* 0x000e680000000c00 */
[----:B-1----:R-:W-:Y:S04]  /*5840*/  @!P4 ST.E.128 desc[UR42][R14.64], R4 ;  /* 0x000000040e00c985 */ /* 0x002fe8000c101d2a */
[----:B------:R-:W1:Y:S04]  /*5850*/  @!P5 LDS.128 R4, [R71+0x3000] ;  /* 0x003000004704d984 */ /* 0x000e680000000c00 */
[----:B-1----:R1:W-:Y:S02]  /*5860*/  @!P5 ST.E.128 desc[UR42][R12.64], R4 ;  /* 0x000000040c00d985 */ /* 0x0023e4000c101d2a */
.L_x_13346:
[----:B------:R-:W-:Y:S05]  /*5870*/  BSYNC B0 ;  /* 0x0000000000007941 */ /* 0x000fea0003800000 */
.L_x_13345:
[----:B-1----:R-:W5:Y:S01]  /*5880*/  LDL R4, [R1] ;  /* 0x0000000001047983 */ /* 0x002f620000100800 */
[----:B0-----:R-:W-:Y:S01]  /*5890*/  @!P3 VIADD R70, R70, 0x168c0 ;  /* 0x000168c04646b836 */ /* 0x001fe20000000000 */
[----:B------:R-:W-:Y:S01]  /*58a0*/  IADD3 R19, R19, 0x1, RZ ;  /* 0x0000000113137810 */ /* 0x000fe20007ffe0ff */
[----:B------:R-:W-:Y:S01]  /*58b0*/  @!PT LDS RZ, [RZ] ;  /* 0x00000000fffff984 */ /* 0x000fe20000000800 */
[----:B------:R-:W-:Y:S01]  /*58c0*/  @!PT LDS RZ, [RZ] ;  /* 0x00000000fffff984 */ /* 0x000fe20000000800 */
[----:B------:R-:W-:Y:S01]  /*58d0*/  @!PT LDS RZ, [RZ] ;  /* 0x00000000fffff984 */ /* 0x000fe20000000800 */
[----:B------:R-:W-:Y:S01]  /*58e0*/  @!PT LDS RZ, [RZ] ;  /* 0x00000000fffff984 */ /* 0x000fe20000000800 */
[----:B------:R0:W-:Y:S06]  /*58f0*/  MEMBAR.ALL.CTA ;  /* 0x0000000000007992 */ /* 0x0001ec0000008000 */
[----:B0-----:R-:W0:Y:S01]  /*5900*/  FENCE.VIEW.ASYNC.S ;  /* 0x00000000000073c6 */ /* 0x001e220000000000 */
[----:B------:R-:W-:Y:S01]  /*5910*/  @!P3 PRMT R70, RZ, 0x654, R70 ;  /* 0x00000654ff46b816 */ /* 0x000fe20000000046 */
[----:B0-----:R0:W-:Y:S06]  /*5920*/  BAR.SYNC.DEFER_BLOCKING R78, 0x80 ;  /* 0x0002004e0000751d */ /* 0x0011ec0000010000 */
[----:B------:R0:W-:Y:S01]  /*5930*/  @!P3 SYNCS.ARRIVE.TRANS64.RED.A1T0 RZ, [R70+URZ], RZ ;  /* 0x000000ff46ffb9a7 */ /* 0x0001e2000810043f */
[----:B------:R-:W-:-:S04]  /*5940*/  ISETP.NE.AND P3, PT, R19, 0x2, PT ;  /* 0x000000021300780c */ /* 0x000fc80003f65270 */
[----:B------:R-:W-:Y:S02]  /*5950*/  SEL R19, R19, RZ, P3 ;  /* 0x000000ff13137207 */ /* 0x000fe40001800000 */
[----:B-----5:R-:W-:Y:S02]  /*5960*/  LOP3.LUT P4, RZ, R4, 0x1, RZ, 0xc0, !PT ;  /* 0x0000000104ff7812 */ /* 0x020fe4000788c0ff */
[----:B------:R-:W-:-:S04]  /*5970*/  SEL R4, RZ, 0x1, P3 ;  /* 0x00000001ff047807 */ /* 0x000fc80001800000 */
[----:B------:R-:W-:-:S07]  /*5980*/  LOP3.LUT R155, R155, R4, RZ, 0x3c, !PT ;  /* 0x000000049b9b7212 */ /* 0x000fce00078e3cff */
[----:B0-----:R-:W-:Y:S05]  /*5990*/  @P4 BRA `(.L_x_13347) ;  /* 0xffffffc800284947 */ /* 0x001fea000383ffff */
[----:B---3--:R-:W0:Y:S01]  /*59a0*/  S2R R5, SR_TID.X ;  /* 0x0000000000057919 */ /* 0x008e220000002100 */
[----:B------:R-:W-:Y:S02]  /*59b0*/  PLOP3.LUT P0, PT, PT, PT, PT, 0x8, 0x0 ;  /* 0x000000000000781c */ /* 0x000fe40003f0e170 */
[----:B0-----:R-:W-:-:S04]  /*59c0*/  SHF.R.U32.HI R5, RZ, 0x7, R5 ;  /* 0x00000007ff057819 */ /* 0x001fc80000011605 */
[----:B------:R-:W-:-:S13]  /*59d0*/  ISETP.NE.AND P4, PT, R5, 0x1, PT ;  /* 0x000000010500780c */ /* 0x000fda0003f85270 */
[----:B------:R-:W-:Y:S06]  /*59e0*/  @!P4 BAR.ARV 0x9, 0x100 ;  /* 0x024400000000cb1d */ /* 0x000fec0000002000 */
.L_x_13287:
[----:B------:R-:W-:Y:S01]  /*59f0*/  IMAD.MOV.U32 R5, RZ, RZ, RZ ;  /* 0x000000ffff057224 */ /* 0x000fe200078e00ff */
[----:B------:R-:W-:Y:S06]  /*5a00*/  @P0 BRA `(.L_x_13348) ;  /* 0x00000000000c0947 */ /* 0x000fec0003800000 */
[----:B------:R-:W0:Y:S01]  /*5a10*/  FENCE.VIEW.ASYNC.G ;  /* 0x00000000000073c6 */ /* 0x000e220000000100 */
[----:B------:R-:W-:Y:S05]  /*5a20*/  WARPSYNC.ALL ;  /* 0x0000000000007948 */ /* 0x000fea0003800000 */
[----:B0-----:R-:W-:Y:S06]  /*5a30*/  BAR.ARV 0xc, 0x200 ;  /* 0x0308000000007b1d */ /* 0x001fec0000002000 */
.L_x_13348:
[----:B------:R-:W3:Y:S01]  /*5a40*/  LDL R0, [R1] ;  /* 0x0000000001007983 */ /* 0x000ee20000100800 */
[----:B------:R-:W-:Y:S01]  /*5a50*/  BSSY B0, `(.L_x_13349) ;  /* 0x0000020000007945 */ /* 0x000fe20003800000 */
[----:B---3--:R-:W-:-:S13]  /*5a60*/  LOP3.LUT P0, RZ, R0, 0x4, RZ, 0xc0, !PT ;  /* 0x0000000400ff7812 */ /* 0x008fda000780c0ff */
[----:B------:R-:W-:Y:S05]  /*5a70*/  @!P0 BRA `(.L_x_13350) ;  /* 0x0000000000748947 */ /* 0x000fea0003800000 */
[----:B------:R-:W3:Y:S01]  /*5a80*/  LDL R0, [R1+0x34] ;  /* 0x0000340001007983 */ /* 0x000ee20000100800 */
[----:B------:R-:W-:Y:S01]  /*5a90*/  ULDC UR4, c[0x0][0x9f0] ;  /* 0x00027c0000047ab9 */ /* 0x000fe20000000800 */
[----:B---3--:R-:W-:-:S04]  /*5aa0*/  ISETP.NE.AND P0, PT, R0, RZ, PT ;  /* 0x000000ff0000720c */ /* 0x008fc80003f05270 */
        /* <DEDUP_REMOVED lines=12> */
[----:B0-----:R-:W-:Y:S01]  /*5b70*/  MOV R4, RZ ;  /* 0x000000ff00047202 */ /* 0x001fe20000000f00 */
        /* <DEDUP_REMOVED lines=13> */
.L_x_13350:
[----:B------:R-:W-:Y:S05]  /*5c50*/  BSYNC B0 ;  /* 0x0000000000007941 */ /* 0x000fea0003800000 */
.L_x_13349:
[----:B------:R-:W3:Y:S01]  /*5c60*/  LDL R0, [R1+0x4c] ;  /* 0x00004c0001007983 */ /* 0x000ee20000100800 */
[----:B------:R-:W-:Y:S01]  /*5c70*/  PLOP3.LUT P0, PT, PT, PT, PT, 0x80, 0x0 ;  /* 0x000000000000781c */ /* 0x000fe20003f0f070 */
[----:B------:R-:W-:Y:S01]  /*5c80*/  IMAD.MOV.U32 R60, RZ, RZ, RZ ;  /* 0x000000ffff3c7224 */ /* 0x000fe200078e00ff */
[----:B------:R-:W-:Y:S02]  /*5c90*/  MOV R3, RZ ;  /* 0x000000ff00037202 */ /* 0x000fe40000000f00 */
        /* <DEDUP_REMOVED lines=21> */
[----:B------:R-:W-:-:S03]  /*5df0*/  UMOV UR4, 0xffffffff ;  /* 0xffffffff00047882 */ /* 0x000fc60000000000 */
[----:B------:R-:W-:Y:S05]  /*5e00*/  BRA.DIV UR4, `(.L_x_13352) ;  /* 0x0000010e04807947 */ /* 0x000fea000b800000 */
[----:B------:R-:W0:Y:S02]  /*5e10*/  S2R R0, SR_TID.X ;  /* 0x0000000000007919 */ /* 0x000e240000002100 */
[----:B0-----:R-:W-:-:S05]  /*5e20*/  VIADD R3, R0, 0xffffff80 ;  /* 0xffffff8000037836 */ /* 0x001fca0000000000 */
[----:B------:R-:W-:-:S04]  /*5e30*/  SHF.R.S32.HI R0, RZ, 0x1f, R3 ;  /* 0x0000001fff007819 */ /* 0x000fc80000011403 */
[----:B------:R-:W-:-:S04]  /*5e40*/  LEA.HI R0, R0, R3, RZ, 0x7 ;  /* 0x0000000300007211 */ /* 0x000fc800078f38ff */
[----:B------:R-:W-:-:S06]  /*5e50*/  SHF.R.S32.HI R0, RZ, 0x7, R0 ;  /* 0x00000007ff007819 */ /* 0x000fcc0000011400 */
[----:B------:R-:W0:Y:S04]  /*5e60*/  SHFL.IDX PT, R0, R0, RZ, 0x1f ;  /* 0x00001fff00007589 */ /* 0x000e2800000e0000 */
[----:B0-----:R0:W-:Y:S02]  /*5e70*/  STL [R1+0x28], R0 ;  /* 0x0000280001007387 */ /* 0x0011e40000100800 */
.L_x_13565:
[----:B------:R-:W0:Y:S01]  /*5e80*/  LDL R3, [R1+0x28] ;  /* 0x0000280001037983 */ /* 0x000e220000100800 */
[----:B------:R-:W-:Y:S01]  /*5e90*/  BSSY B6, `(.L_x_13353) ;  /* 0x000001b000067945 */ /* 0x000fe20003800000 */
[----:B0-----:R-:W-:-:S05]  /*5ea0*/  IMAD.HI R0, R3, 0x55555556, RZ ;  /* 0x5555555603007827 */ /* 0x001fca00078e02ff */
[----:B------:R-:W-:-:S05]  /*5eb0*/  LEA.HI R0, R0, R0, RZ, 0x1 ;  /* 0x0000000000007211 */ /* 0x000fca00078f08ff */
[----:B------:R-:W-:Y:S02]  /*5ec0*/  IMAD R0, R0, -0x3, R3 ;  /* 0xfffffffd00007824 */ /* 0x000fe400078e0203 */
[----:B------:R-:W-:-:S04]  /*5ed0*/  VIADD R3, R18, 0x8400 ;  /* 0x0000840012037836 */ /* 0x000fc80000000000 */
[----:B------:R-:W-:Y:S01]  /*5ee0*/  IMAD R0, R0, 0x2000, R3 ;  /* 0x0000200000007824 */ /* 0x000fe200078e0203 */
[----:B------:R-:W-:-:S04]  /*5ef0*/  LOP3.LUT P0, RZ, R3, 0x3ff, RZ, 0xc0, !PT ;  /* 0x000003ff03ff7812 */ /* 0x000fc8000780c0ff */
[----:B------:R-:W-:Y:S02]  /*5f00*/  SHF.R.U32.HI R0, RZ, 0x4, R0 ;  /* 0x00000004ff007819 */ /* 0x000fe40000011600 */
[----:B------:R-:W-:Y:S02]  /*5f10*/  P2R R26, PR, RZ, 0x1 ;  /* 0x00000001ff1a7803 */ /* 0x000fe40000000000 */
[----:B------:R-:W-:-:S05]  /*5f20*/  LOP3.LUT R29, R0, 0x3fff, RZ, 0xc0, !PT ;  /* 0x00003fff001d7812 */ /* 0x000fca00078ec0ff */
[----:B------:R-:W-:Y:S05]  /*5f30*/  @!P0 BRA `(.L_x_13354) ;  /* 0x0000000000408947 */ /* 0x000fea0003800000 */
[----:B------:R-:W-:Y:S01]  /*5f40*/  MOV R0, 0x0 ;  /* 0x0000000000007802 */ /* 0x000fe20000000f00 */
[----:B------:R-:W-:Y:S01]  /*5f50*/  ULDC.64 UR4, c[0x4][0x138] ;  /* 0x01004e0000047ab9 */ /* 0x000fe20000000a00 */
[----:B------:R-:W-:Y:S01]  /*5f60*/  ULDC.64 UR6, c[0x4][0x140] ;  /* 0x0100500000067ab9 */ /* 0x000fe20000000a00 */
[----:B------:R-:W-:Y:S01]  /*5f70*/  MOV R4, UR4 ;  /* 0x0000000400047c02 */ /* 0x000fe20008000f00 */
[----:B---3--:R0:W3:Y:S01]  /*5f80*/  LDC.64 R14, c[0x4][R0] ;  /* 0x01000000000e7b82 */ /* 0x0080e20000000a00 */
[----:B------:R-:W-:Y:S01]  /*5f90*/  IMAD.U32 R5, RZ, RZ, UR5 ;  /* 0x00000005ff057e24 */ /* 0x000fe2000f8e00ff */
[----:B------:R-:W-:Y:S01]  /*5fa0*/  ULDC.64 UR4, c[0x4][0x28] ;  /* 0x01000a0000047ab9 */ /* 0x000fe20000000a00 */
[----:B-1----:R-:W-:Y:S01]  /*5fb0*/  IMAD.U32 R6, RZ, RZ, UR6 ;  /* 0x00000006ff067e24 */ /* 0x002fe2000f8e00ff */
[----:B----4-:R-:W-:Y:S01]  /*5fc0*/  MOV R11, UR5 ;  /* 0x00000005000b7c02 */ /* 0x010fe20008000f00 */
[----:B------:R-:W-:Y:S02]  /*5fd0*/  IMAD.U32 R7, RZ, RZ, UR7 ;  /* 0x00000007ff077e24 */ /* 0x000fe4000f8e00ff */
[----:B------:R-:W-:-:S02]  /*5fe0*/  IMAD.U32 R10, RZ, RZ, UR4 ;  /* 0x00000004ff0a7e24 */ /* 0x000fc4000f8e00ff */
[----:B------:R-:W-:Y:S02]  /*5ff0*/  IMAD.MOV.U32 R8, RZ, RZ, 0x70 ;  /* 0x00000070ff087424 */ /* 0x000fe400078e00ff */
[----:B------:R-:W-:Y:S02]  /*6000*/  IMAD.MOV.U32 R12, RZ, RZ, 0x1 ;  /* 0x00000001ff0c7424 */ /* 0x000fe400078e00ff */
[----:B0-2---:R-:W-:-:S07]  /*6010*/  IMAD.MOV.U32 R13, RZ, RZ, RZ ;  /* 0x000000ffff0d7224 */ /* 0x005fce00078e00ff */
[----:B------:R-:W-:-:S07]  /*6020*/  LEPC R20, `(.L_x_13354) ;  /* 0x000000001014794e */ /* 0x000fce0000000000 */
[----:B---3-5:R-:W-:Y:S05]  /*6030*/  CALL.ABS.NOINC R14 ;  /* 0x000000000e007343 */ /* 0x028fea0003c00000 */
.L_x_13354:
[----:B------:R-:W-:Y:S05]  /*6040*/  BSYNC B6 ;  /* 0x0000000000067941 */ /* 0x000fea0003800000 */
.L_x_13353:
        /* <DEDUP_REMOVED lines=13> */
.L_x_13358:
[----:B------:R0:W0:Y:S02]  /*6120*/  SYNCS.PHASECHK.TRANS64.TRYWAIT P0, [R18+URZ+0x16800], R3 ;  /* 0x01680003120075a7 */ /* 0x000024000800017f */
[----:B0-----:R-:W-:Y:S05]  /*6130*/  @!P0 NANOSLEEP.SYNCS 0x989680 ;  /* 0x009896800000895d */ /* 0x001fea0003900000 */
[----:B------:R-:W0:Y:S02]  /*6140*/  @!P0 SYNCS.PHASECHK.TRANS64 P0, [R18+URZ+0x16800], R3 ;  /* 0x01680003120085a7 */ /* 0x000e24000800007f */
[----:B0-----:R-:W-:Y:S05]  /*6150*/  @!P0 BRA `(.L_x_13358) ;  /* 0xfffffffc00f08947 */ /* 0x001fea000383ffff */
.L_x_13357:
[----:B------:R-:W-:Y:S05]  /*6160*/  BSYNC B0 ;  /* 0x0000000000007941 */ /* 0x000fea0003800000 */
.L_x_13356:
[----:B------:R-:W-:Y:S05]  /*6170*/  BRA `(.L_x_13359) ;  /* 0x0000002000ec7947 */ /* 0x000fea0003800000 */
.L_x_13355:
[----:B-----5:R-:W-:Y:S01]  /*6180*/  SHF.R.S32.HI R0, RZ, 0x1f, R25 ;  /* 0x0000001fff007819 */ /* 0x020fe20000011419 */
[----:B------:R-:W-:Y:S01]  /*6190*/  ULDC.64 UR4, c[0x0][0x3f8] ;  /* 0x0000fe0000047ab9 */ /* 0x000fe20000000a00 */
[----:B------:R-:W-:Y:S01]  /*61a0*/  ULDC.64 UR6, c[0x0][0x408] ;  /* 0x0001020000067ab9 */ /* 0x000fe20000000a00 */
[----:B------:R-:W-:Y:S01]  /*61b0*/  ISETP.NE.AND P2, PT, R26, RZ, PT ;  /* 0x000000ff1a00720c */ /* 0x000fe20003f45270 */
[----:B------:R-:W-:Y:S01]  /*61c0*/  IMAD.WIDE.U32 R4, R25, UR4, RZ ;  /* 0x0000000419047c25 */ /* 0x000fe2000f8e00ff */
[----:B------:R-:W-:Y:S03]  /*61d0*/  BSSY B6, `(.L_x_13360) ;  /* 0x000001f000067945 */ /* 0x000fe60003800000 */
[C---:B-1----:R-:W-:Y:S02]  /*61e0*/  IMAD R6, R0.reuse, UR4, RZ ;  /* 0x0000000400067c24 */ /* 0x042fe4000f8e02ff */
[----:B------:R-:W-:-:S02]  /*61f0*/  IMAD R0, R0, UR6, RZ ;  /* 0x0000000600007c24 */ /* 0x000fc4000f8e02ff */
[C---:B------:R-:W-:Y:S01]  /*6200*/  IMAD R3, R25.reuse, UR5, R6 ;  /* 0x0000000519037c24 */ /* 0x040fe2000f8e0206 */
[----:B------:R-:W-:Y:S01]  /*6210*/  ULDC.64 UR4, c[0x0][0x3e8] ;  /* 0x0000fa0000047ab9 */ /* 0x000fe20000000a00 */
[----:B------:R-:W-:-:S03]  /*6220*/  IMAD.WIDE.U32 R6, R25, UR6, RZ ;  /* 0x0000000619067c25 */ /* 0x000fc6000f8e00ff */
[----:B------:R-:W-:Y:S01]  /*6230*/  IADD3 R5, R3, R5, RZ ;  /* 0x0000000503057210 */ /* 0x000fe20007ffe0ff */
[----:B------:R-:W-:Y:S01]  /*6240*/  IMAD R9, R25, UR7, R0 ;  /* 0x0000000719097c24 */ /* 0x000fe2000f8e0200 */
[----:B------:R-:W-:Y:S01]  /*6250*/  ULDC.64 UR6, c[0x0][0x400] ;  /* 0x0001000000067ab9 */ /* 0x000fe20000000a00 */
[----:B------:R-:W-:Y:S02]  /*6260*/  LEA R25, P0, R4, UR4, 0x1 ;  /* 0x0000000404197c11 */ /* 0x000fe4000f8008ff */
[----:B------:R-:W-:Y:S01]  /*6270*/  IMAD.IADD R3, R9, 0x1, R7 ;  /* 0x0000000109037824 */ /* 0x000fe200078e0207 */
[----:B------:R-:W-:Y:S02]  /*6280*/  LEA R27, P1, R6, UR6, 0x1 ;  /* 0x00000006061b7c11 */ /* 0x000fe4000f8208ff */
[----:B------:R-:W-:Y:S02]  /*6290*/  LEA.HI.X R26, R4, UR5, R5, 0x1, P0 ;  /* 0x00000005041a7c11 */ /* 0x000fe400080f0c05 */
[----:B------:R-:W-:Y:S01]  /*62a0*/  LEA.HI.X R28, R6, UR7, R3, 0x1, P1 ;  /* 0x00000007061c7c11 */ /* 0x000fe200088f0c03 */
[----:B------:R-:W-:Y:S08]  /*62b0*/  @!P2 BRA `(.L_x_13361) ;  /* 0x000000000040a947 */ /* 0x000ff00003800000 */
[----:B------:R-:W-:Y:S01]  /*62c0*/  MOV R0, 0x0 ;  /* 0x0000000000007802 */ /* 0x000fe20000000f00 */
[----:B------:R-:W-:Y:S01]  /*62d0*/  ULDC.64 UR4, c[0x4][0x138] ;  /* 0x01004e0000047ab9 */ /* 0x000fe20000000a00 */
[----:B------:R-:W-:Y:S01]  /*62e0*/  ULDC.64 UR6, c[0x4][0x140] ;  /* 0x0100500000067ab9 */ /* 0x000fe20000000a00 */
[----:B------:R-:W-:Y:S01]  /*62f0*/  IMAD.U32 R4, RZ, RZ, UR4 ;  /* 0x00000004ff047e24 */ /* 0x000fe2000f8e00ff */
[----:B---3--:R0:W1:Y:S01]  /*6300*/  LDC.64 R14, c[0x4][R0] ;  /* 0x01000000000e7b82 */ /* 0x0080620000000a00 */
[----:B------:R-:W-:Y:S01]  /*6310*/  IMAD.U32 R5, RZ, RZ, UR5 ;  /* 0x00000005ff057e24 */ /* 0x000fe2000f8e00ff */
[----:B------:R-:W-:Y:S01]  /*6320*/  ULDC.64 UR4, c[0x4][0x20] ;  /* 0x0100080000047ab9 */ /* 0x000fe20000000a00 */
[----:B------:R-:W-:Y:S01]  /*6330*/  IMAD.U32 R6, RZ, RZ, UR6 ;  /* 0x00000006ff067e24 */ /* 0x000fe2000f8e00ff */
[----:B------:R-:W-:Y:S01]  /*6340*/  MOV R7, UR7 ;  /* 0x0000000700077c02 */ /* 0x000fe20008000f00 */
[----:B------:R-:W-:Y:S01]  /*6350*/  IMAD.U32 R10, RZ, RZ, UR4 ;  /* 0x00000004ff0a7e24 */ /* 0x000fe2000f8e00ff */
[----:B--2---:R-:W-:Y:S01]  /*6360*/  MOV R13, RZ ;  /* 0x000000ff000d7202 */ /* 0x004fe20000000f00 */
[----:B----4-:R-:W-:-:S02]  /*6370*/  IMAD.U32 R11, RZ, RZ, UR5 ;  /* 0x00000005ff0b7e24 */ /* 0x010fc4000f8e00ff */
[----:B------:R-:W-:Y:S02]  /*6380*/  IMAD.MOV.U32 R8, RZ, RZ, 0x70 ;  /* 0x00000070ff087424 */ /* 0x000fe400078e00ff */
[----:B0-----:R-:W-:-:S07]  /*6390*/  IMAD.MOV.U32 R12, RZ, RZ, 0x1 ;  /* 0x00000001ff0c7424 */ /* 0x001fce00078e00ff */
[----:B------:R-:W-:-:S07]  /*63a0*/  LEPC R20, `(.L_x_13361) ;  /* 0x000000001014794e */ /* 0x000fce0000000000 */
[----:B-1----:R-:W-:Y:S05]  /*63b0*/  CALL.ABS.NOINC R14 ;  /* 0x000000000e007343 */ /* 0x002fea0003c00000 */
.L_x_13361:
[----:B------:R-:W-:Y:S05]  /*63c0*/  BSYNC B6 ;  /* 0x0000000000067941 */ /* 0x000fea0003800000 */
.L_x_13360:
        /* <DEDUP_REMOVED lines=8> */
[----:B------:R0:W0:Y:S04]  /*6450*/  SHFL.IDX PT, R0, R25, RZ, 0x1c1f ;  /* 0x001c1fff19007589 */ /* 0x00002800000e0000 */
[----:B------:R0:W0:Y:S04]  /*6460*/  SHFL.IDX PT, R5, R28, RZ, 0x1c1f ;  /* 0x001c1fff1c057589 */ /* 0x00002800000e0000 */
[----:B---3--:R3:W0:Y:S02]  /*6470*/  SHFL.IDX PT, R14, R27, RZ, 0x1c1f ;  /* 0x001c1fff1b0e7589 */ /* 0x00862400000e0000 */
.L_x_13571:
[----:B------:R-:W-:Y:S01]  /*6480*/  ULDC UR4, c[0x0][0x448] ;  /* 0x0001120000047ab9 */ /* 0x000fe20000000800 */
[----:B------:R-:W-:Y:S01]  /*6490*/  BSSY B1, `(.L_x_13365) ;  /* 0x000001e000017945 */ /* 0x000fe20003800000 */
[----:B0-----:R-:W-:Y:S01]  /*64a0*/  IMAD R26, R24, UR4, RZ ;  /* 0x00000004181a7c24 */ /* 0x001fe2000f8e02ff */
[----:B------:R-:W-:Y:S02]  /*64b0*/  CS2R R8, SRZ ;  /* 0x0000000000087805 */ /* 0x000fe4000001ff00 */
[----:B------:R-:W-:Y:S02]  /*64c0*/  CS2R R6, SRZ ;  /* 0x0000000000067805 */ /* 0x000fe4000001ff00 */
[----:B----4-:R-:W-:Y:S02]  /*64d0*/  CS2R R10, SRZ ;  /* 0x00000000000a7805 */ /* 0x010fe4000001ff00 */
[----:B--2---:R-:W-:Y:S02]  /*64e0*/  CS2R R12, SRZ ;  /* 0x00000000000c7805 */ /* 0x004fe4000001ff00 */
[----:B------:R-:W-:-:S13]  /*64f0*/  ISETP.GE.AND P0, PT, R4, R26, PT ;  /* 0x0000001a0400720c */ /* 0x000fda0003f06270 */
[----:B------:R-:W-:Y:S05]  /*6500*/  @P0 BRA `(.L_x_13366) ;  /* 0x0000000000580947 */ /* 0x000fea0003800000 */
[----:B------:R-:W2:Y:S01]  /*6510*/  LDL R28, [R1+0x58] ;  /* 0x00005800011c7983 */ /* 0x000ea20000100800 */
[----:B------:R-:W-:-:S03]  /*6520*/  ULDC UR4, c[0x0][0x3f4] ;  /* 0x0000fd0000047ab9 */ /* 0x000fc60000000800 */
[----:B---3--:R-:W3:Y:S01]  /*6530*/  LDL R27, [R1+0x54] ;  /* 0x00005400011b7983 */ /* 0x008ee20000100800 */
[----:B------:R-:W-:Y:S01]  /*6540*/  ISETP.GE.AND P3, PT, R157, UR4, PT ;  /* 0x000000049d007c0c */ /* 0x000fe2000bf66270 */
[----:B------:R-:W-:Y:S01]  /*6550*/  IMAD.MOV.U32 R6, RZ, RZ, R0 ;  /* 0x000000ffff067224 */ /* 0x000fe200078e0000 */
[----:B------:R-:W-:Y:S01]  /*6560*/  ISETP.GE.AND P2, PT, R22, UR4, PT ;  /* 0x0000000416007c0c */ /* 0x000fe2000bf46270 */
[----:B-1----:R-:W-:Y:S01]  /*6570*/  IMAD.MOV.U32 R7, RZ, RZ, R3 ;  /* 0x000000ffff077224 */ /* 0x002fe200078e0003 */
[----:B------:R-:W-:Y:S01]  /*6580*/  CS2R R10, SRZ ;  /* 0x00000000000a7805 */ /* 0x000fe2000001ff00 */
[----:B------:R-:W-:Y:S01]  /*6590*/  IMAD.MOV.U32 R15, RZ, RZ, R5 ;  /* 0x000000ffff0f7224 */ /* 0x000fe200078e0005 */
[----:B------:R-:W-:Y:S02]  /*65a0*/  CS2R R8, SRZ ;  /* 0x0000000000087805 */ /* 0x000fe4000001ff00 */
[----:B------:R-:W-:-:S07]  /*65b0*/  CS2R R12, SRZ ;  /* 0x00000000000c7805 */ /* 0x000fce000001ff00 */
[----:B------:R-:W-:Y:S01]  /*65c0*/  @!P2 IMAD.WIDE R20, R22, 0x2, R6 ;  /* 0x000000021614a825 */ /* 0x000fe200078e0206 */
[----:B------:R-:W-:-:S04]  /*65d0*/  CS2R R6, SRZ ;  /* 0x0000000000067805 */ /* 0x000fc8000001ff00 */
[----:B------:R0:W5:Y:S01]  /*65e0*/  @!P2 LD.E.64 R10, desc[UR42][R20.64] ;  /* 0x0000002a140aa980 */ /* 0x000162000c101b00 */
[-C--:B--2---:R-:W-:Y:S02]  /*65f0*/  @!P3 IADD3 R24, P0, R0, R28.reuse, RZ ;  /* 0x0000001c0018b210 */ /* 0x084fe40007f1e0ff */
[----:B------:R-:W-:Y:S01]  /*6600*/  @!P3 IADD3 R4, P1, R14, R28, RZ ;  /* 0x0000001c0e04b210 */ /* 0x000fe20007f3e0ff */
[----:B------:R-:W-:-:S03]  /*6610*/  @!P2 IMAD.WIDE R14, R22, 0x2, R14 ;  /* 0x00000002160ea825 */ /* 0x000fc600078e020e */
[----:B---3--:R-:W-:Y:S01]  /*6620*/  @!P3 IADD3.X R5, R5, R27, RZ, P1, !PT ;  /* 0x0000001b0505b210 */ /* 0x008fe20000ffe4ff */
[----:B------:R-:W-:Y:S01]  /*6630*/  @!P3 IMAD.X R25, R3, 0x1, R27, P0 ;  /* 0x000000010319b824 */ /* 0x000fe200000e061b */
[----:B------:R0:W5:Y:S04]  /*6640*/  @!P2 LD.E.64 R8, desc[UR42][R14.64] ;  /* 0x0000002a0e08a980 */ /* 0x000168000c101b00 */
[----:B------:R0:W5:Y:S04]  /*6650*/  @!P3 LD.E.64 R12, desc[UR42][R24.64] ;  /* 0x0000002a180cb980 */ /* 0x000168000c101b00 */
[----:B------:R0:W5:Y:S02]  /*6660*/  @!P3 LD.E.64 R6, desc[UR42][R4.64] ;  /* 0x0000002a0406b980 */ /* 0x000164000c101b00 */
.L_x_13366:
[----:B------:R-:W-:Y:S05]  /*6670*/  BSYNC B1 ;  /* 0x0000000000017941 */ /* 0x000fea0003800000 */
.L_x_13365:
[----:B0-----:R-:W2:Y:S01]  /*6680*/  LDL R14, [R1+0x20] ;  /* 0x00002000010e7983 */ /* 0x001ea20000100800 */
[----:B------:R-:W-:Y:S01]  /*6690*/  ULEA.HI UR4, UR37, UR37, URZ, 0x1 ;  /* 0x0000002525047291 */ /* 0x000fe2000f8f083f */
[----:B------:R-:W-:Y:S01]  /*66a0*/  IMAD R4, R33, -0xc0, R26 ;  /* 0xffffff4021047824 */ /* 0x000fe200078e021a */
[----:B-----5:R-:W-:Y:S01]  /*66b0*/  SHF.R.U64 R34, R10, 0x10, R11 ;  /* 0x000000100a227819 */ /* 0x020fe2000000120b */
[----:B------:R-:W0:Y:S01]  /*66c0*/  S2R R5, SR_TID.X ;  /* 0x0000000000057919 */ /* 0x000e220000002100 */
[----:B------:R-:W-:Y:S01]  /*66d0*/  ULOP3.LUT UR4, UR4, 0xfffffffe, URZ, 0xc0, !UPT ;  /* 0xfffffffe04047892 */ /* 0x000fe2000f8ec03f */
[----:B------:R-:W-:Y:S01]  /*66e0*/  IMAD.MOV.U32 R33, RZ, RZ, R10 ;  /* 0x000000ffff217224 */ /* 0x000fe200078e000a */
[--C-:B------:R-:W-:Y:S01]  /*66f0*/  SHF.R.U64 R24, R12, 0x10, R13.reuse ;  /* 0x000000100c187819 */ /* 0x100fe2000000120d */
[--C-:B------:R-:W-:Y:S01]  /*6700*/  IMAD.MOV.U32 R10, RZ, RZ, R13.reuse ;  /* 0x000000ffff0a7224 */ /* 0x100fe200078e000d */
[----:B------:R-:W-:Y:S01]  /*6710*/  UIADD3 UR4, UR37, -UR4, URZ ;  /* 0x8000000425047290 */ /* 0x000fe2000fffe03f */
[----:B------:R-:W-:Y:S01]  /*6720*/  SHF.R.U32.HI R25, RZ, 0x10, R13 ;  /* 0x00000010ff197819 */ /* 0x000fe2000001160d */
[--C-:B------:R-:W-:Y:S01]  /*6730*/  IMAD.MOV.U32 R13, RZ, RZ, R9.reuse ;  /* 0x000000ffff0d7224 */ /* 0x100fe200078e0009 */
[----:B------:R-:W-:Y:S01]  /*6740*/  MOV R20, R11 ;  /* 0x0000000b00147202 */ /* 0x000fe20000000f00 */
[----:B------:R-:W-:Y:S01]  /*6750*/  BSSY B1, `(.L_x_13367) ;  /* 0x0000027000017945 */ /* 0x000fe20003800000 */
[--C-:B------:R-:W-:Y:S01]  /*6760*/  SHF.R.U64 R35, R8, 0x10, R9.reuse ;  /* 0x0000001008237819 */ /* 0x100fe20000001209 */
[----:B------:R-:W-:Y:S01]  /*6770*/  IMAD.U32 R15, RZ, RZ, UR4 ;  /* 0x00000004ff0f7e24 */ /* 0x000fe2000f8e00ff */
[----:B------:R-:W-:Y:S01]  /*6780*/  SHF.R.U32.HI R26, RZ, 0x10, R9 ;  /* 0x00000010ff1a7819 */ /* 0x000fe20000011609 */
[----:B------:R-:W-:Y:S01]  /*6790*/  IMAD.MOV.U32 R9, RZ, RZ, R6 ;  /* 0x000000ffff097224 */ /* 0x000fe200078e0006 */
[----:B------:R-:W-:-:S02]  /*67a0*/  MOV R32, R8 ;  /* 0x0000000800207202 */ /* 0x000fc40000000f00 */
[----:B------:R-:W-:Y:S02]  /*67b0*/  SHF.L.U32 R15, R15, 0x1f, RZ ;  /* 0x0000001f0f0f7819 */ /* 0x000fe400000006ff */
[----:B------:R-:W-:Y:S02]  /*67c0*/  SHF.R.U64 R6, R6, 0x10, R7 ;  /* 0x0000001006067819 */ /* 0x000fe40000001207 */
[----:B------:R-:W4:Y:S01]  /*67d0*/  SYNCS.PHASECHK.TRANS64.TRYWAIT P0, [R18+URZ+0x16800], R15 ;  /* 0x0168000f120075a7 */ /* 0x000f22000800017f */
[----:B------:R-:W-:Y:S02]  /*67e0*/  PRMT R8, R10, 0x5410, R25 ;  /* 0x000054100a087816 */ /* 0x000fe40000000019 */
[----:B------:R-:W-:Y:S02]  /*67f0*/  PRMT R33, R33, 0x5410, R20 ;  /* 0x0000541021217816 */ /* 0x000fe40000000014 */
[----:B------:R-:W-:Y:S02]  /*6800*/  PRMT R10, R24, 0x7610, R10 ;  /* 0x00007610180a7816 */ /* 0x000fe4000000000a */
[----:B------:R-:W-:-:S02]  /*6810*/  PRMT R32, R32, 0x5410, R13 ;  /* 0x0000541020207816 */ /* 0x000fc4000000000d */
[----:B------:R-:W-:Y:S01]  /*6820*/  PRMT R35, R35, 0x5410, R26 ;  /* 0x0000541023237816 */ /* 0x000fe2000000001a */
[----:B0-----:R-:W-:-:S05]  /*6830*/  VIADD R21, R5, 0xffffff80 ;  /* 0xffffff8005157836 */ /* 0x001fca0000000000 */
[----:B------:R-:W-:-:S04]  /*6840*/  SHF.R.S32.HI R5, RZ, 0x1f, R21 ;  /* 0x0000001fff057819 */ /* 0x000fc80000011415 */
[----:B------:R-:W-:Y:S02]  /*6850*/  LEA.HI R5, R5, R21, RZ, 0x5 ;  /* 0x0000001505057211 */ /* 0x000fe400078f28ff */
[----:B------:R-:W-:Y:S01]  /*6860*/  SHF.R.U32.HI R21, RZ, 0x10, R11 ;  /* 0x00000010ff157819 */ /* 0x000fe2000001160b */
[----:B------:R-:W-:Y:S01]  /*6870*/  IMAD.MOV.U32 R11, RZ, RZ, R12 ;  /* 0x000000ffff0b7224 */ /* 0x000fe200078e000c */
[----:B------:R-:W-:Y:S02]  /*6880*/  SHF.R.S32.HI R5, RZ, 0x5, R5 ;  /* 0x00000005ff057819 */ /* 0x000fe40000011405 */
[----:B------:R-:W-:Y:S02]  /*6890*/  VIMNMX R12, R4, 0xc0, PT ;  /* 0x000000c0040c7848 */ /* 0x000fe40003fe0100 */
[----:B------:R-:W-:Y:S02]  /*68a0*/  PRMT R11, R11, 0x5410, R9 ;  /* 0x000054100b0b7816 */ /* 0x000fe40000000009 */
[----:B------:R-:W-:Y:S01]  /*68b0*/  PRMT R34, R34, 0x5410, R21 ;  /* 0x0000541022227816 */ /* 0x000fe20000000015 */
[C---:B--2---:R-:W-:Y:S01]  /*68c0*/  IMAD.SHL.U32 R0, R14.reuse, 0x40, RZ ;  /* 0x000000400e007824 */ /* 0x044fe200078e00ff */
[----:B------:R-:W-:-:S02]  /*68d0*/  LOP3.LUT P1, RZ, R14, 0x4, RZ, 0xc0, !PT ;  /* 0x000000040eff7812 */ /* 0x000fc4000782c0ff */
[----:B------:R-:W-:Y:S02]  /*68e0*/  MOV R14, R7 ;  /* 0x00000007000e7202 */ /* 0x000fe40000000f00 */
[----:B-1----:R-:W-:Y:S02]  /*68f0*/  LOP3.LUT R3, R0, 0x1c0, RZ, 0xc0, !PT ;  /* 0x000001c000037812 */ /* 0x002fe400078ec0ff */
[----:B------:R-:W-:Y:S02]  /*6900*/  SHF.R.U32.HI R7, RZ, 0x10, R7 ;  /* 0x00000010ff077819 */ /* 0x000fe40000011607 */
[----:B------:R-:W-:Y:S02]  /*6910*/  LOP3.LUT R0, R3, 0x18, R16, 0xf8, !PT ;  /* 0x0000001803007812 */ /* 0x000fe400078ef810 */
[----:B------:R-:W-:Y:S02]  /*6920*/  SHF.R.U32.HI R3, RZ, 0x3, R3 ;  /* 0x00000003ff037819 */ /* 0x000fe40000011603 */
[----:B------:R-:W-:-:S02]  /*6930*/  PRMT R9, R14, 0x7610, R9 ;  /* 0x000076100e097816 */ /* 0x000fc40000000009 */
[----:B------:R-:W-:-:S05]  /*6940*/  LOP3.LUT R0, R0, R3, RZ, 0x3c, !PT ;  /* 0x0000000300007212 */ /* 0x000fca00078e3cff */
[----:B------:R-:W-:-:S04]  /*6950*/  IMAD R3, R5, 0x200, R0 ;  /* 0x0000020005037824 */ /* 0x000fc800078e0200 */
[----:B------:R-:W-:-:S04]  /*6960*/  IMAD R3, R3, 0x2, R18 ;  /* 0x0000000203037824 */ /* 0x000fc800078e0212 */
[C---:B------:R-:W-:Y:S02]  /*6970*/  VIADD R5, R3.reuse, 0x8400 ;  /* 0x0000840003057836 */ /* 0x040fe40000000000 */
[----:B------:R-:W-:Y:S02]  /*6980*/  VIADD R0, R3, 0x8440 ;  /* 0x0000844003007836 */ /* 0x000fe40000000000 */
[----:B------:R-:W-:Y:S01]  /*6990*/  @P1 VIADD R0, R5, 0xffffffc0 ;  /* 0xffffffc005001836 */ /* 0x000fe20000000000 */
[----:B------:R-:W-:Y:S01]  /*69a0*/  ISETP.GE.AND P1, PT, R153, R12, PT ;  /* 0x0000000c9900720c */ /* 0x000fe20003f26270 */
[----:B----4-:R-:W-:-:S12]  /*69b0*/  @!P0 BRA `(.L_x_13368) ;  /* 0x0000010400448947 */ /* 0x010fd80003800000 */
.L_x_13572:
[----:B------:R-:W-:Y:S05]  /*69c0*/  BSYNC B1 ;  /* 0x0000000000017941 */ /* 0x000fea0003800000 */
.L_x_13367:
[----:B------:R-:W-:Y:S01]  /*69d0*/  BSSY B1, `(.L_x_13369) ;  /* 0x0000057000017945 */ /* 0x000fe20003800000 */
[----:B------:R-:W-:Y:S02]  /*69e0*/  PRMT R10, R10, 0x5410, R6 ;  /* 0x000054100a0a7816 */ /* 0x000fe40000000006 */
[----:B------:R-:W-:Y:S01]  /*69f0*/  PRMT R9, R9, 0x5410, R7 ;  /* 0x0000541009097816 */ /* 0x000fe20000000007 */
[----:B------:R-:W-:Y:S06]  /*6a00*/  @P1 BRA `(.L_x_13370) ;  /* 0x00000004004c1947 */ /* 0x000fec0003800000 */
[----:B------:R-:W1:Y:S01]  /*6a10*/  LDC R4, c[0x0][0x3f4] ;  /* 0x0000fd00ff047b82 */ /* 0x000e620000000800 */
[----:B------:R-:W-:Y:S01]  /*6a20*/  BSSY B2, `(.L_x_13371) ;  /* 0x000002a000027945 */ /* 0x000fe20003800000 */
[-C--:B-1----:R-:W-:Y:S02]  /*6a30*/  ISETP.GE.AND P0, PT, R22, R4.reuse, PT ;  /* 0x000000041600720c */ /* 0x082fe40003f06270 */
[----:B------:R-:W-:-:S11]  /*6a40*/  ISETP.GE.AND P1, PT, R157, R4, PT ;  /* 0x000000049d00720c */ /* 0x000fd60003f26270 */
[----:B------:R-:W-:Y:S05]  /*6a50*/  @P0 BRA `(.L_x_13372) ;  /* 0x0000000000980947 */ /* 0x000fea0003800000 */
[----:B------:R-:W1:Y:S01]  /*6a60*/  LDS.128 R4, [R3+0x8400] ;  /* 0x0084000003047984 */ /* 0x000e620000000c00 */
[----:B------:R-:W-:Y:S02]  /*6a70*/  HADD2.F32 R25, -RZ, R32.H0_H0 ;  /* 0x20000020ff197230 */ /* 0x000fe40000004100 */
[----:B------:R-:W-:Y:S02]  /*6a80*/  HADD2.F32 R21, -RZ, R33.H0_H0 ;  /* 0x20000021ff157230 */ /* 0x000fe40000004100 */
[----:B------:R-:W-:Y:S02]  /*6a90*/  HADD2.F32 R24, -RZ, R34.H0_H0 ;  /* 0x20000022ff187230 */ /* 0x000fe40000004100 */
[----:B------:R-:W-:Y:S02]  /*6aa0*/  HADD2.F32 R26, -RZ, R35.H0_H0 ;  /* 0x20000023ff1a7230 */ /* 0x000fe40000004100 */
[--C-:B-1----:R-:W-:Y:S02]  /*6ab0*/  HADD2.F32 R13, -RZ, R4.reuse.H0_H0 ;  /* 0x20000004ff0d7230 */ /* 0x102fe40000004100 */
[----:B------:R-:W-:-:S02]  /*6ac0*/  HADD2.F32 R4, -RZ, R4.H1_H1 ;  /* 0x30000004ff047230 */ /* 0x000fc40000004100 */
[--C-:B------:R-:W-:Y:S02]  /*6ad0*/  HADD2.F32 R14, -RZ, R5.reuse.H0_H0 ;  /* 0x20000005ff0e7230 */ /* 0x100fe40000004100 */
[----:B------:R-:W-:Y:S02]  /*6ae0*/  HADD2.F32 R5, -RZ, R5.H1_H1 ;  /* 0x30000005ff057230 */ /* 0x000fe40000004100 */
[C---:B------:R-:W-:Y:S01]  /*6af0*/  FMUL.FTZ R28, R4.reuse, R25 ;  /* 0x00000019041c7220 */ /* 0x040fe20000410000 */
[-C--:B------:R-:W-:Y:S01]  /*6b00*/  FMUL.FTZ R4, R4, R21.reuse ;  /* 0x0000001504047220 */ /* 0x080fe20000410000 */
[--C-:B0-----:R-:W-:Y:S02]  /*6b10*/  HADD2.F32 R15, -RZ, R6.reuse.H0_H0 ;  /* 0x20000006ff0f7230 */ /* 0x101fe40000004100 */
[----:B------:R-:W-:Y:S02]  /*6b20*/  HADD2.F32 R20, -RZ, R7.H0_H0 ;  /* 0x20000007ff147230 */ /* 0x000fe40000004100 */
[----:B---3--:R-:W-:Y:S01]  /*6b30*/  FMUL.FTZ R27, R5, R26 ;  /* 0x0000001a051b7220 */ /* 0x008fe20000410000 */
        /* <DEDUP_REMOVED lines=24> */
.L_x_13372:
[----:B------:R-:W-:Y:S05]  /*6cc0*/  BSYNC B2 ;  /* 0x0000000000027941 */ /* 0x000fea0003800000 */
.L_x_13371:
[----:B------:R-:W-:Y:S05]  /*6cd0*/  @P1 BRA `(.L_x_13370) ;  /* 0x0000000000981947 */ /* 0x000fea0003800000 */
[----:B-1----:R-:W1:Y:S01]  /*6ce0*/  LDS.128 R4, [R0] ;  /* 0x0000000000047984 */ /* 0x002e620000000c00 */
[--C-:B------:R-:W-:Y:S02]  /*6cf0*/  HADD2.F32 R25, -RZ, R11.reuse.H1_H1 ;  /* 0x3000000bff197230 */ /* 0x100fe40000004100 */
[----:B------:R-:W-:Y:S02]  /*6d00*/  HADD2.F32 R21, -RZ, R11.H0_H0 ;  /* 0x2000000bff157230 */ /* 0x000fe40000004100 */
[--C-:B------:R-:W-:Y:S02]  /*6d10*/  HADD2.F32 R24, -RZ, R10.reuse.H0_H0 ;  /* 0x2000000aff187230 */ /* 0x100fe40000004100 */
[----:B------:R-:W-:Y:S02]  /*6d20*/  HADD2.F32 R26, -RZ, R10.H1_H1 ;  /* 0x3000000aff1a7230 */ /* 0x000fe40000004100 */
        /* <DEDUP_REMOVED lines=16> */
[--C-:B------:R-:W-:Y:S02]  /*6e30*/  HADD2.F32 R13, -RZ, R9.reuse.H0_H0 ;  /* 0x20000009ff0d7230 */ /* 0x100fe40000004100 */
[--C-:B------:R-:W-:Y:S02]  /*6e40*/  HADD2.F32 R4, -RZ, R8.reuse.H0_H0 ;  /* 0x20000008ff047230 */ /* 0x100fe40000004100 */
        /* <DEDUP_REMOVED lines=15> */
.L_x_13370:
[----:B------:R-:W-:Y:S05]  /*6f40*/  BSYNC B1 ;  /* 0x0000000000017941 */ /* 0x000fea0003800000 */
.L_x_13369:
        /* <DEDUP_REMOVED lines=12> */
[----:B---3--:R-:W-:Y:S02]  /*7010*/  HADD2.F32 R27, -RZ, R34.H0_H0 ;  /* 0x20000022ff1b7230 */ /* 0x008fe40000004100 */
[----:B------:R-:W-:Y:S02]  /*7020*/  HADD2.F32 R28, -RZ, R32.H1_H1 ;  /* 0x30000020ff1c7230 */ /* 0x000fe40000004100 */
[----:B-1----:R-:W-:-:S02]  /*7030*/  HADD2.F32 R12, -RZ, R4.H0_H0 ;  /* 0x20000004ff0c7230 */ /* 0x002fc40000004100 */
[----:B------:R-:W-:Y:S02]  /*7040*/  HADD2.F32 R4, -RZ, R4.H1_H1 ;  /* 0x30000004ff047230 */ /* 0x000fe40000004100 */
        /* <DEDUP_REMOVED lines=9> */
[----:B0-----:R-:W-:-:S02]  /*70e0*/  HADD2.F32 R15, -RZ, R7.H0_H0 ;  /* 0x20000007ff0f7230 */ /* 0x001fc40000004100 */
[-C--:B------:R-:W-:Y:S01]  /*70f0*/  FFMA.FTZ R5, R27, R13.reuse, -R20 ;  /* 0x0000000d1b057223 */ /* 0x080fe20000010814 */
[----:B------:R-:W-:Y:S02]  /*7100*/  HADD2.F32 R26, -RZ, R33.H1_H1 ;  /* 0x30000021ff1a7230 */ /* 0x000fe40000004100 */
[----:B------:R-:W-:Y:S01]  /*7110*/  FFMA.FTZ R12, R31, R13, R12 ;  /* 0x0000000d1f0c7223 */ /* 0x000fe2000001000c */
[----:B------:R-:W-:Y:S01]  /*7120*/  HADD2.F32 R6, -RZ, R6.H1_H1 ;  /* 0x30000006ff067230 */ /* 0x000fe20000004100 */
[----:B------:R-:W-:Y:S01]  /*7130*/  F2FP.F16.F32.PACK_AB R4, R25, R4 ;  /* 0x000000041904723e */ /* 0x000fe200000000ff */
[----:B------:R-:W-:Y:S02]  /*7140*/  HADD2.F32 R7, -RZ, R7.H1_H1 ;  /* 0x30000007ff077230 */ /* 0x000fe40000004100 */
[----:B------:R-:W-:Y:S02]  /*7150*/  HADD2.F32 R33, -RZ, R35.H1_H1 ;  /* 0x30000023ff217230 */ /* 0x000fe40000004100 */
[----:B------:R-:W-:Y:S01]  /*7160*/  FMUL.FTZ R13, R28, R6 ;  /* 0x000000061c0d7220 */ /* 0x000fe20000410000 */
[----:B------:R-:W-:-:S02]  /*7170*/  HADD2.F32 R27, -RZ, R34.H1_H1 ;  /* 0x30000022ff1b7230 */ /* 0x000fc40000004100 */
[----:B------:R-:W-:Y:S01]  /*7180*/  FMUL.FTZ R21, R26, R6 ;  /* 0x000000061a157220 */ /* 0x000fe20000410000 */
[----:B------:R-:W-:Y:S01]  /*7190*/  F2FP.F16.F32.PACK_AB R5, R12, R5 ;  /* 0x000000050c05723e */ /* 0x000fe200000000ff */
[-C--:B------:R-:W-:Y:S01]  /*71a0*/  FMUL.FTZ R20, R33, R7.reuse ;  /* 0x0000000721147220 */ /* 0x080fe20000410000 */
[-C--:B------:R-:W-:Y:S01]  /*71b0*/  FFMA.FTZ R6, R26, R14.reuse, -R13 ;  /* 0x0000000e1a067223 */ /* 0x080fe2000001080d */
[C---:B------:R-:W-:Y:S01]  /*71c0*/  FMUL.FTZ R24, R27.reuse, R7 ;  /* 0x000000071b187220 */ /* 0x040fe20000410000 */
[----:B------:R-:W-:Y:S01]  /*71d0*/  FFMA.FTZ R21, R28, R14, R21 ;  /* 0x0000000e1c157223 */ /* 0x000fe20000010015 */
[-C--:B------:R-:W-:Y:S02]  /*71e0*/  FFMA.FTZ R7, R27, R15.reuse, -R20 ;  /* 0x0000000f1b077223 */ /* 0x080fe40000010814 */
[----:B------:R-:W-:Y:S02]  /*71f0*/  FFMA.FTZ R24, R33, R15, R24 ;  /* 0x0000000f21187223 */ /* 0x000fe40000010018 */
[----:B------:R-:W-:-:S03]  /*7200*/  F2FP.F16.F32.PACK_AB R6, R21, R6 ;  /* 0x000000061506723e */ /* 0x000fc600000000ff */
[----:B------:R-:W-:-:S05]  /*7210*/  F2FP.F16.F32.PACK_AB R7, R24, R7 ;  /* 0x000000071807723e */ /* 0x000fca00000000ff */
[----:B------:R1:W-:Y:S02]  /*7220*/  STS.128 [R3+0xb400], R4 ;  /* 0x00b4000403007388 */ /* 0x0003e40000000c00 */
.L_x_13375:
[----:B------:R-:W-:Y:S05]  /*7230*/  BSYNC B1 ;  /* 0x0000000000017941 */ /* 0x000fea0003800000 */
.L_x_13374:
[----:B------:R-:W-:Y:S05]  /*7240*/  @P1 BRA `(.L_x_13373) ;  /* 0x0000001000941947 */ /* 0x000fea0003800000 */
[----:B-1----:R-:W1:Y:S01]  /*7250*/  LDS.128 R4, [R0+0x3000] ;  /* 0x0030000000047984 */ /* 0x002e620000000c00 */
[--C-:B------:R-:W-:Y:S02]  /*7260*/  HADD2.F32 R21, -RZ, R11.reuse.H1_H1 ;  /* 0x3000000bff157230 */ /* 0x100fe40000004100 */
[--C-:B------:R-:W-:Y:S02]  /*7270*/  HADD2.F32 R24, -RZ, R10.reuse.H0_H0 ;  /* 0x2000000aff187230 */ /* 0x100fe40000004100 */
[----:B------:R-:W-:Y:S02]  /*7280*/  HADD2.F32 R26, -RZ, R10.H1_H1 ;  /* 0x3000000aff1a7230 */ /* 0x000fe40000004100 */
[----:B0-----:R-:W-:Y:S02]  /*7290*/  HADD2.F32 R15, -RZ, R11.H0_H0 ;  /* 0x2000000bff0f7230 */ /* 0x001fe40000004100 */
[----:B------:R-:W-:Y:S02]  /*72a0*/  HADD2.F32 R25, -RZ, R9.H0_H0 ;  /* 0x20000009ff197230 */ /* 0x000fe40000004100 */
[----:B-1----:R-:W-:-:S02]  /*72b0*/  HADD2.F32 R3, -RZ, R4.H0_H0 ;  /* 0x20000004ff037230 */ /* 0x002fc40000004100 */
        /* <DEDUP_REMOVED lines=10> */
[-C--:B------:R-:W-:Y:S01]  /*7360*/  FFMA.FTZ R5, R24, R10.reuse, -R13 ;  /* 0x0000000a18057223 */ /* 0x080fe2000001080d */
[----:B------:R-:W-:Y:S02]  /*7370*/  HADD2.F32 R6, -RZ, R6.H1_H1 ;  /* 0x30000006ff067230 */ /* 0x000fe40000004100 */
[----:B------:R-:W-:Y:S01]  /*7380*/  FFMA.FTZ R3, R21, R3, R20 ;  /* 0x0000000315037223 */ /* 0x000fe20000010014 */
[----:B------:R-:W-:Y:S02]  /*7390*/  HADD2.F32 R7, -RZ, R7.H1_H1 ;  /* 0x30000007ff077230 */ /* 0x000fe40000004100 */
[----:B------:R-:W-:Y:S01]  /*73a0*/  FFMA.FTZ R10, R26, R10, R15 ;  /* 0x0000000a1a0a7223 */ /* 0x000fe2000001000f */
[----:B------:R-:W-:Y:S02]  /*73b0*/  HADD2.F32 R24, -RZ, R9.H1_H1 ;  /* 0x30000009ff187230 */ /* 0x000fe40000004100 */
[--C-:B------:R-:W-:Y:S01]  /*73c0*/  HADD2.F32 R21, -RZ, R8.reuse.H0_H0 ;  /* 0x20000008ff157230 */ /* 0x100fe20000004100 */
[----:B------:R-:W-:Y:S01]  /*73d0*/  F2FP.F16.F32.PACK_AB R4, R3, R4 ;  /* 0x000000040304723e */ /* 0x000fe200000000ff */
[----:B------:R-:W-:-:S02]  /*73e0*/  HADD2.F32 R20, -RZ, R8.H1_H1 ;  /* 0x30000008ff147230 */ /* 0x000fc40000004100 */
[-C--:B------:R-:W-:Y:S01]  /*73f0*/  FMUL.FTZ R8, R25, R6.reuse ;  /* 0x0000000619087220 */ /* 0x080fe20000410000 */
[----:B------:R-:W-:Y:S01]  /*7400*/  FMUL.FTZ R9, R24, R7 ;  /* 0x0000000718097220 */ /* 0x000fe20000410000 */
[C---:B------:R-:W-:Y:S01]  /*7410*/  FMUL.FTZ R14, R21.reuse, R6 ;  /* 0x00000006150e7220 */ /* 0x040fe20000410000 */
[----:B------:R-:W-:Y:S01]  /*7420*/  F2FP.F16.F32.PACK_AB R5, R10, R5 ;  /* 0x000000050a05723e */ /* 0x000fe200000000ff */
        /* <DEDUP_REMOVED lines=9> */
.L_x_13363:
[----:B------:R-:W-:-:S03]  /*74c0*/  UMOV UR4, 0xffffffff ;  /* 0xffffffff00047882 */ /* 0x000fc60000000000 */
[----:B------:R-:W-:Y:S05]  /*74d0*/  BRA.DIV UR4, `(.L_x_13376) ;  /* 0x000000fa04907947 */ /* 0x000fea000b800000 */
[----:B------:R0:W1:Y:S04]  /*74e0*/  SHFL.IDX PT, R0, R26, RZ, 0x1c1f ;  /* 0x001c1fff1a007589 */ /* 0x00006800000e0000 */
[----:B------:R0:W0:Y:S04]  /*74f0*/  SHFL.IDX PT, R3, R25, RZ, 0x1c1f ;  /* 0x001c1fff19037589 */ /* 0x00002800000e0000 */
[----:B------:R0:W0:Y:S04]  /*7500*/  SHFL.IDX PT, R20, R28, RZ, 0x1c1f ;  /* 0x001c1fff1c147589 */ /* 0x00002800000e0000 */
[----:B---3--:R3:W0:Y:S02]  /*7510*/  SHFL.IDX PT, R14, R27, RZ, 0x1c1f ;  /* 0x001c1fff1b0e7589 */ /* 0x00862400000e0000 */
.L_x_13578:
[----:B------:R-:W-:Y:S01]  /*7520*/  ULDC UR4, c[0x0][0x448] ;  /* 0x0001120000047ab9 */ /* 0x000fe20000000800 */
[----:B------:R-:W-:Y:S01]  /*7530*/  BSSY B1, `(.L_x_13377) ;  /* 0x0000014000017945 */ /* 0x000fe20003800000 */
[----:B------:R-:W-:Y:S01]  /*7540*/  IMAD R24, R24, UR4, RZ ;  /* 0x0000000418187c24 */ /* 0x000fe2000f8e02ff */
[----:B------:R-:W-:Y:S02]  /*7550*/  CS2R R6, SRZ ;  /* 0x0000000000067805 */ /* 0x000fe4000001ff00 */
[----:B------:R-:W-:Y:S02]  /*7560*/  CS2R R8, SRZ ;  /* 0x0000000000087805 */ /* 0x000fe4000001ff00 */
[----:B----4-:R-:W-:Y:S02]  /*7570*/  CS2R R10, SRZ ;  /* 0x00000000000a7805 */ /* 0x010fe4000001ff00 */
[----:B------:R-:W-:Y:S02]  /*7580*/  ISETP.GE.AND P0, PT, R4, R24, PT ;  /* 0x000000180400720c */ /* 0x000fe40003f06270 */
[----:B------:R-:W-:-:S11]  /*7590*/  CS2R R4, SRZ ;  /* 0x0000000000047805 */ /* 0x000fd6000001ff00 */
[----:B------:R-:W-:Y:S05]  /*75a0*/  @P0 BRA `(.L_x_13378) ;  /* 0x0000000000300947 */ /* 0x000fea0003800000 */
[----:B------:R-:W-:Y:S01]  /*75b0*/  ULDC UR4, c[0x0][0x3f4] ;  /* 0x0000fd0000047ab9 */ /* 0x000fe20000000800 */
[C---:B------:R-:W-:Y:S01]  /*75c0*/  IMAD.SHL.U32 R15, R16.reuse, 0x2, RZ ;  /* 0x00000002100f7824 */ /* 0x040fe200078e00ff */
[C---:B------:R-:W-:Y:S02]  /*75d0*/  ISETP.GE.AND P2, PT, R16.reuse, UR4, PT ;  /* 0x0000000410007c0c */ /* 0x040fe4000bf46270 */
[----:B------:R-:W-:Y:S02]  /*75e0*/  SHF.L.U64.HI R5, R16, 0x1, R17 ;  /* 0x0000000110057819 */ /* 0x000fe40000010211 */
[-C--:B0-----:R-:W-:Y:S02]  /*75f0*/  IADD3 R12, P0, R3, R15.reuse, RZ ;  /* 0x0000000f030c7210 */ /* 0x081fe40007f1e0ff */
[----:B------:R-:W-:-:S03]  /*7600*/  IADD3 R14, P1, R14, R15, RZ ;  /* 0x0000000f0e0e7210 */ /* 0x000fc60007f3e0ff */
[----:B-12---:R-:W-:Y:S01]  /*7610*/  IMAD.X R13, R0, 0x1, R5, P0 ;  /* 0x00000001000d7824 */ /* 0x006fe200000e0605 */
[----:B------:R-:W-:Y:S02]  /*7620*/  IADD3.X R15, R20, R5, RZ, P1, !PT ;  /* 0x00000005140f7210 */ /* 0x000fe40000ffe4ff */
[----:B------:R-:W-:Y:S01]  /*7630*/  CS2R R4, SRZ ;  /* 0x0000000000047805 */ /* 0x000fe2000001ff00 */
[----:B------:R-:W-:Y:S06]  /*7640*/  @P2 BRA `(.L_x_13378) ;  /* 0x0000000000082947 */ /* 0x000fec0003800000 */
[----:B------:R4:W5:Y:S04]  /*7650*/  LD.E.128 R4, desc[UR42][R12.64] ;  /* 0x0000002a0c047980 */ /* 0x000968000c101d00 */
[----:B------:R4:W5:Y:S02]  /*7660*/  LD.E.128 R8, desc[UR42][R14.64] ;  /* 0x0000002a0e087980 */ /* 0x000964000c101d00 */
.L_x_13378:
[----:B------:R-:W-:Y:S05]  /*7670*/  BSYNC B1 ;  /* 0x0000000000017941 */ /* 0x000fea0003800000 */
.L_x_13377:
[----:B------:R-:W-:Y:S01]  /*7680*/  ULEA.HI UR4, UR37, UR37, URZ, 0x1 ;  /* 0x0000002525047291 */ /* 0x000fe2000f8f083f */
[----:B---3--:R-:W3:Y:S01]  /*7690*/  LDC R27, c[0x0][0x3f4] ;  /* 0x0000fd00ff1b7b82 */ /* 0x008ee20000000800 */
[----:B----4-:R-:W-:Y:S01]  /*76a0*/  IMAD R12, R33, -0xc0, R24 ;  /* 0xffffff40210c7824 */ /* 0x010fe200078e0218 */
[--C-:B0----5:R-:W-:Y:S01]  /*76b0*/  SHF.R.U64 R3, R4, 0x10, R5.reuse ;  /* 0x0000001004037819 */ /* 0x121fe20000001205 */
[----:B------:R-:W-:Y:S01]  /*76c0*/  ULOP3.LUT UR4, UR4, 0xfffffffe, URZ, 0xc0, !UPT ;  /* 0xfffffffe04047892 */ /* 0x000fe2000f8ec03f */
[----:B------:R-:W-:Y:S01]  /*76d0*/  IMAD.MOV.U32 R21, RZ, RZ, R4 ;  /* 0x000000ffff157224 */ /* 0x000fe200078e0004 */
[--C-:B------:R-:W-:Y:S01]  /*76e0*/  SHF.R.U32.HI R14, RZ, 0x10, R5.reuse ;  /* 0x00000010ff0e7819 */ /* 0x100fe20000011605 */
[----:B------:R-:W-:Y:S01]  /*76f0*/  IMAD.MOV.U32 R15, RZ, RZ, R5 ;  /* 0x000000ffff0f7224 */ /* 0x000fe200078e0005 */
[----:B------:R-:W-:Y:S01]  /*7700*/  UIADD3 UR4, UR37, -UR4, URZ ;  /* 0x8000000425047290 */ /* 0x000fe2000fffe03f */
[----:B--2---:R-:W-:Y:S01]  /*7710*/  IMAD.MOV.U32 R13, RZ, RZ, R6 ;  /* 0x000000ffff0d7224 */ /* 0x004fe200078e0006 */
[----:B------:R-:W-:Y:S01]  /*7720*/  SHF.R.U64 R24, R6, 0x10, R7 ;  /* 0x0000001006187819 */ /* 0x000fe20000001207 */
[----:B------:R-:W-:Y:S01]  /*7730*/  IMAD.MOV.U32 R4, RZ, RZ, R8 ;  /* 0x000000ffff047224 */ /* 0x000fe200078e0008 */
[----:B------:R-:W-:Y:S01]  /*7740*/  VIMNMX R12, R12, 0xc0, PT ;  /* 0x000000c00c0c7848 */ /* 0x000fe20003fe0100 */
[----:B------:R-:W-:Y:S01]  /*7750*/  IMAD.MOV.U32 R5, RZ, RZ, R10 ;  /* 0x000000ffff057224 */ /* 0x000fe200078e000a */
[----:B-1----:R-:W-:Y:S01]  /*7760*/  MOV R0, R7 ;  /* 0x0000000700007202 */ /* 0x002fe20000000f00 */
[----:B------:R-:W-:Y:S01]  /*7770*/  IMAD.U32 R25, RZ, RZ, UR4 ;  /* 0x00000004ff197e24 */ /* 0x000fe2000f8e00ff */
[--C-:B------:R-:W-:Y:S01]  /*7780*/  SHF.R.U64 R8, R8, 0x10, R9.reuse ;  /* 0x0000001008087819 */ /* 0x100fe20000001209 */
[----:B------:R-:W-:Y:S01]  /*7790*/  IMAD.MOV.U32 R20, RZ, RZ, R9 ;  /* 0x000000ffff147224 */ /* 0x000fe200078e0009 */
[--C-:B------:R-:W-:Y:S01]  /*77a0*/  SHF.R.U64 R10, R10, 0x10, R11.reuse ;  /* 0x000000100a0a7819 */ /* 0x100fe2000000120b */
[----:B------:R-:W-:Y:S01]  /*77b0*/  IMAD.MOV.U32 R6, RZ, RZ, R11 ;  /* 0x000000ffff067224 */ /* 0x000fe200078e000b */
[----:B------:R-:W-:Y:S01]  /*77c0*/  SHF.L.U32 R25, R25, 0x1f, RZ ;  /* 0x0000001f19197819 */ /* 0x000fe200000006ff */
[----:B------:R-:W-:Y:S01]  /*77d0*/  BSSY B1, `(.L_x_13379) ;  /* 0x0000013000017945 */ /* 0x000fe20003800000 */
[----:B------:R-:W-:-:S02]  /*77e0*/  IADD3 R26, R153, 0x60, RZ ;  /* 0x00000060991a7810 */ /* 0x000fc40007ffe0ff */
[----:B------:R-:W0:Y:S01]  /*77f0*/  SYNCS.PHASECHK.TRANS64.TRYWAIT P1, [R18+URZ+0x16800], R25 ;  /* 0x01680019120075a7 */ /* 0x000e22000802017f */
[----:B---3--:R-:W-:Y:S02]  /*7800*/  ISETP.GE.AND P0, PT, R16, R27, PT ;  /* 0x0000001b1000720c */ /* 0x008fe40003f06270 */
[----:B------:R-:W-:Y:S02]  /*7810*/  SHF.R.U32.HI R7, RZ, 0x10, R7 ;  /* 0x00000010ff077819 */ /* 0x000fe40000011607 */
[----:B------:R-:W-:Y:S02]  /*7820*/  SHF.R.U32.HI R9, RZ, 0x10, R9 ;  /* 0x00000010ff097819 */ /* 0x000fe40000011609 */
[----:B------:R-:W-:Y:S02]  /*7830*/  SHF.R.U32.HI R11, RZ, 0x10, R11 ;  /* 0x00000010ff0b7819 */ /* 0x000fe4000001160b */
[----:B------:R-:W-:Y:S02]  /*7840*/  ISETP.GE.OR P2, PT, R153, R12, P0 ;  /* 0x0000000c9900720c */ /* 0x000fe40000746670 */
[----:B------:R-:W-:-:S02]  /*7850*/  PRMT R15, R15, 0x5410, R3 ;  /* 0x000054100f0f7816 */ /* 0x000fc40000000003 */
[----:B------:R-:W-:Y:S01]  /*7860*/  PRMT R21, R21, 0x5410, R4 ;  /* 0x0000541015157816 */ /* 0x000fe20000000004 */
[----:B------:R-:W-:Y:S01]  /*7870*/  IMAD.IADD R4, R16, 0x1, R27 ;  /* 0x0000000110047824 */ /* 0x000fe200078e021b */
[----:B------:R-:W-:Y:S02]  /*7880*/  ISETP.GE.OR P0, PT, R26, R12, P0 ;  /* 0x0000000c1a00720c */ /* 0x000fe40000706670 */
[----:B------:R-:W-:Y:S02]  /*7890*/  PRMT R0, R7, 0x5410, R0 ;  /* 0x0000541007007816 */ /* 0x000fe40000000000 */
[----:B------:R-:W-:Y:S02]  /*78a0*/  PRMT R3, R24, 0x5410, R10 ;  /* 0x0000541018037816 */ /* 0x000fe4000000000a */
[----:B------:R-:W-:Y:S02]  /*78b0*/  PRMT R20, R20, 0x5410, R8 ;  /* 0x0000541014147816 */ /* 0x000fe40000000008 */
[----:B------:R-:W-:-:S02]  /*78c0*/  PRMT R14, R14, 0x5410, R9 ;  /* 0x000054100e0e7816 */ /* 0x000fc40000000009 */
[----:B------:R-:W-:Y:S02]  /*78d0*/  PRMT R13, R13, 0x5410, R5 ;  /* 0x000054100d0d7816 */ /* 0x000fe40000000005 */
[----:B------:R-:W-:Y:S01]  /*78e0*/  PRMT R12, R6, 0x5410, R11 ;  /* 0x00005410060c7816 */ /* 0x000fe2000000000b */
[----:B0-----:R-:W-:Y:S06]  /*78f0*/  @!P1 BRA `(.L_x_13380) ;  /* 0x000000f400f89947 */ /* 0x001fec0003800000 */
.L_x_13579:
[----:B------:R-:W-:Y:S05]  /*7900*/  BSYNC B1 ;  /* 0x0000000000017941 */ /* 0x000fea0003800000 */
.L_x_13379:
[----:B------:R-:W-:Y:S01]  /*7910*/  BSSY B1, `(.L_x_13381) ;  /* 0x000005f000017945 */ /* 0x000fe20003800000 */
[----:B------:R-:W-:-:S03]  /*7920*/  LOP3.LUT R24, R4, 0x38, RZ, 0xc0, !PT ;  /* 0x0000003804187812 */ /* 0x000fc600078ec0ff */
[----:B------:R-:W-:Y:S05]  /*7930*/  @P2 BRA `(.L_x_13382) ;  /* 0x0000000400702947 */ /* 0x000fea0003800000 */
[----:B------:R-:W2:Y:S01]  /*7940*/  LDL R6, [R1+0x20] ;  /* 0x0000200001067983 */ /* 0x000ea20000100800 */
[----:B------:R-:W1:Y:S02]  /*7950*/  S2R R5, SR_TID.X ;  /* 0x0000000000057919 */ /* 0x000e640000002100 */
[----:B-1----:R-:W-:-:S05]  /*7960*/  VIADD R5, R5, 0xffffff80 ;  /* 0xffffff8005057836 */ /* 0x002fca0000000000 */
[----:B------:R-:W-:-:S04]  /*7970*/  SHF.R.S32.HI R10, RZ, 0x1f, R5 ;  /* 0x0000001fff0a7819 */ /* 0x000fc80000011405 */
[----:B------:R-:W-:-:S04]  /*7980*/  LEA.HI R10, R10, R5, RZ, 0x5 ;  /* 0x000000050a0a7211 */ /* 0x000fc800078f28ff */
[----:B------:R-:W-:Y:S01]  /*7990*/  SHF.R.S32.HI R10, RZ, 0x5, R10 ;  /* 0x00000005ff0a7819 */ /* 0x000fe2000001140a */
[--C-:B------:R-:W-:Y:S02]  /*79a0*/  HADD2.F32 R34, -RZ, R21.reuse.H0_H0 ;  /* 0x20000015ff227230 */ /* 0x100fe40000004100 */
[----:B------:R-:W-:Y:S02]  /*79b0*/  HADD2.F32 R36, -RZ, R21.H1_H1 ;  /* 0x30000015ff247230 */ /* 0x000fe40000004100 */
[----:B------:R-:W-:Y:S02]  /*79c0*/  HADD2.F32 R37, -RZ, R20.H1_H1 ;  /* 0x30000014ff257230 */ /* 0x000fe40000004100 */
[----:B------:R-:W-:Y:S02]  /*79d0*/  HADD2.F32 R35, -RZ, R15.H1_H1 ;  /* 0x3000000fff237230 */ /* 0x000fe40000004100 */
[----:B--2---:R-:W-:-:S05]  /*79e0*/  IMAD.SHL.U32 R4, R6, 0x40, RZ ;  /* 0x0000004006047824 */ /* 0x004fca00078e00ff */
[----:B------:R-:W-:-:S04]  /*79f0*/  LOP3.LUT R7, R4, 0x1c0, RZ, 0xc0, !PT ;  /* 0x000001c004077812 */ /* 0x000fc800078ec0ff */
[--C-:B------:R-:W-:Y:S02]  /*7a00*/  SHF.R.U32.HI R9, RZ, 0x3, R7.reuse ;  /* 0x00000003ff097819 */ /* 0x100fe40000011607 */
[----:B------:R-:W-:Y:S02]  /*7a10*/  LOP3.LUT R4, R7, 0x38, R16, 0xf8, !PT ;  /* 0x0000003807047812 */ /* 0x000fe400078ef810 */
[----:B------:R-:W-:Y:S02]  /*7a20*/  LOP3.LUT R8, R9, R24, R7, 0x1e, !PT ;  /* 0x0000001809087212 */ /* 0x000fe400078e1e07 */
[----:B------:R-:W-:-:S03]  /*7a30*/  LOP3.LUT R4, R4, R9, RZ, 0x3c, !PT ;  /* 0x0000000904047212 */ /* 0x000fc600078e3cff */
[C---:B------:R-:W-:Y:S02]  /*7a40*/  IMAD R9, R10.reuse, 0x200, R8 ;  /* 0x000002000a097824 */ /* 0x040fe400078e0208 */
[----:B------:R-:W-:Y:S02]  /*7a50*/  IMAD R5, R10, 0x200, R4 ;  /* 0x000002000a057824 */ /* 0x000fe400078e0204 */
[----:B------:R-:W-:-:S03]  /*7a60*/  IMAD R44, R9, 0x2, R18 ;  /* 0x00000002092c7824 */ /* 0x000fc600078e0212 */
[----:B------:R-:W-:Y:S02]  /*7a70*/  LEA R43, R5, R18, 0x1 ;  /* 0x00000012052b7211 */ /* 0x000fe400078e08ff */
[----:B------:R-:W1:Y:S04]  /*7a80*/  LDS.128 R8, [R44+0x8400] ;  /* 0x008400002c087984 */ /* 0x000e680000000c00 */
[----:B------:R-:W0:Y:S01]  /*7a90*/  LDS.128 R4, [R43+0x8400] ;  /* 0x008400002b047984 */ /* 0x000e220000000c00 */
[--C-:B-1----:R-:W-:Y:S02]  /*7aa0*/  HADD2.F32 R30, -RZ, R8.reuse.H0_H0 ;  /* 0x20000008ff1e7230 */ /* 0x102fe40000004100 */
[----:B------:R-:W-:Y:S02]  /*7ab0*/  HADD2.F32 R8, -RZ, R8.H1_H1 ;  /* 0x30000008ff087230 */ /* 0x000fe40000004100 */
[----:B0-----:R-:W-:-:S02]  /*7ac0*/  HADD2.F32 R25, -RZ, R4.H0_H0 ;  /* 0x20000004ff197230 */ /* 0x001fc40000004100 */
[C---:B------:R-:W-:Y:S01]  /*7ad0*/  FMUL.FTZ R38, R30.reuse, R36 ;  /* 0x000000241e267220 */ /* 0x040fe20000410000 */
        /* <DEDUP_REMOVED lines=8> */
[-C--:B------:R-:W-:Y:S01]  /*7b60*/  FMUL.FTZ R41, R8, R35.reuse ;  /* 0x0000002308297220 */ /* 0x080fe20000410000 */
[----:B------:R-:W-:Y:S02]  /*7b70*/  HADD2.F32 R26, -RZ, R5.H0_H0 ;  /* 0x20000005ff1a7230 */ /* 0x000fe40000004100 */
[C---:B------:R-:W-:Y:S01]  /*7b80*/  FFMA.FTZ R39, R4.reuse, R35, -R39 ;  /* 0x0000002304277223 */ /* 0x040fe20000010827 */
[C---:B------:R-:W-:Y:S01]  /*7b90*/  FMUL.FTZ R35, R31.reuse, R30 ;  /* 0x0000001e1f237220 */ /* 0x040fe20000410000 */
[----:B------:R-:W-:Y:S02]  /*7ba0*/  HADD2.F32 R9, -RZ, R9.H1_H1 ;  /* 0x30000009ff097230 */ /* 0x000fe40000004100 */
[----:B------:R-:W-:Y:S01]  /*7bb0*/  FMUL.FTZ R31, R31, R25 ;  /* 0x000000191f1f7220 */ /* 0x000fe20000410000 */
[--C-:B------:R-:W-:Y:S02]  /*7bc0*/  HADD2.F32 R34, -RZ, R14.reuse.H1_H1 ;  /* 0x3000000eff227230 */ /* 0x100fe40000004100 */
[----:B------:R-:W-:Y:S01]  /*7bd0*/  FFMA.FTZ R41, R4, R37, R41 ;  /* 0x0000002504297223 */ /* 0x000fe20000010029 */
[----:B------:R-:W-:-:S02]  /*7be0*/  HADD2.F32 R4, -RZ, R14.H0_H0 ;  /* 0x2000000eff047230 */ /* 0x000fc40000004100 */
[C---:B------:R-:W-:Y:S01]  /*7bf0*/  FFMA.FTZ R35, R26.reuse, R25, -R35 ;  /* 0x000000191a237223 */ /* 0x040fe20000010823 */
[----:B------:R-:W-:Y:S02]  /*7c00*/  HADD2.F32 R5, -RZ, R5.H1_H1 ;  /* 0x30000005ff057230 */ /* 0x000fe40000004100 */
[----:B------:R-:W-:Y:S01]  /*7c10*/  FFMA.FTZ R26, R26, R30, R31 ;  /* 0x0000001e1a1a7223 */ /* 0x000fe2000001001f */
[----:B------:R-:W-:Y:S02]  /*7c20*/  HADD2.F32 R32, -RZ, R10.H0_H0 ;  /* 0x2000000aff207230 */ /* 0x000fe40000004100 */
[C---:B------:R-:W-:Y:S01]  /*7c30*/  FMUL.FTZ R30, R9.reuse, R34 ;  /* 0x00000022091e7220 */ /* 0x040fe20000410000 */
[--C-:B------:R-:W-:Y:S02]  /*7c40*/  HADD2.F32 R8, -RZ, R13.reuse.H0_H0 ;  /* 0x2000000dff087230 */ /* 0x100fe40000004100 */
[----:B------:R-:W-:Y:S01]  /*7c50*/  FMUL.FTZ R36, R9, R4 ;  /* 0x0000000409247220 */ /* 0x000fe20000410000 */
[----:B------:R-:W-:-:S02]  /*7c60*/  HADD2.F32 R25, -RZ, R13.H1_H1 ;  /* 0x3000000dff197230 */ /* 0x000fc40000004100 */
[----:B------:R-:W-:Y:S02]  /*7c70*/  HADD2.F32 R10, -RZ, R10.H1_H1 ;  /* 0x3000000aff0a7230 */ /* 0x000fe40000004100 */
[--C-:B------:R-:W-:Y:S02]  /*7c80*/  HADD2.F32 R31, -RZ, R3.reuse.H1_H1 ;  /* 0x30000003ff1f7230 */ /* 0x100fe40000004100 */
[----:B------:R-:W-:Y:S01]  /*7c90*/  FFMA.FTZ R30, R5, R4, -R30 ;  /* 0x00000004051e7223 */ /* 0x000fe2000001081e */
[--C-:B------:R-:W-:Y:S02]  /*7ca0*/  HADD2.F32 R27, -RZ, R6.reuse.H0_H0 ;  /* 0x20000006ff1b7230 */ /* 0x100fe40000004100 */
[C---:B------:R-:W-:Y:S01]  /*7cb0*/  FMUL.FTZ R4, R32.reuse, R25 ;  /* 0x0000001920047220 */ /* 0x040fe20000410000 */
[----:B------:R-:W-:Y:S02]  /*7cc0*/  HADD2.F32 R6, -RZ, R6.H1_H1 ;  /* 0x30000006ff067230 */ /* 0x000fe40000004100 */
[----:B------:R-:W-:Y:S01]  /*7cd0*/  FMUL.FTZ R42, R32, R8 ;  /* 0x00000008202a7220 */ /* 0x000fe20000410000 */
[----:B------:R-:W-:-:S02]  /*7ce0*/  HADD2.F32 R9, -RZ, R3.H0_H0 ;  /* 0x20000003ff097230 */ /* 0x000fc40000004100 */
[----:B------:R-:W-:Y:S01]  /*7cf0*/  FFMA.FTZ R37, R5, R34, R36 ;  /* 0x0000002205257223 */ /* 0x000fe20000010024 */
[C---:B------:R-:W-:Y:S01]  /*7d00*/  FMUL.FTZ R5, R10.reuse, R31 ;  /* 0x0000001f0a057220 */ /* 0x040fe20000410000 */
[C---:B------:R-:W-:Y:S01]  /*7d10*/  FFMA.FTZ R32, R27.reuse, R8, -R4 ;  /* 0x000000081b207223 */ /* 0x040fe20000010804 */
[----:B------:R-:W-:Y:S01]  /*7d20*/  FFMA.FTZ R42, R27, R25, R42 ;  /* 0x000000191b2a7223 */ /* 0x000fe2000001002a */
[--C-:B------:R-:W-:Y:S02]  /*7d30*/  HADD2.F32 R33, -RZ, R11.reuse.H0_H0 ;  /* 0x2000000bff217230 */ /* 0x100fe40000004100 */
[-C--:B------:R-:W-:Y:S01]  /*7d40*/  FMUL.FTZ R27, R10, R9.reuse ;  /* 0x000000090a1b7220 */ /* 0x080fe20000410000 */
[----:B------:R-:W-:Y:S01]  /*7d50*/  FFMA.FTZ R25, R6, R9, -R5 ;  /* 0x0000000906197223 */ /* 0x000fe20000010805 */
[----:B------:R-:W-:Y:S02]  /*7d60*/  HADD2.F32 R11, -RZ, R11.H1_H1 ;  /* 0x3000000bff0b7230 */ /* 0x000fe40000004100 */
[----:B------:R-:W-:-:S02]  /*7d70*/  HADD2.F32 R5, -RZ, R12.H0_H0 ;  /* 0x2000000cff057230 */ /* 0x000fc40000004100 */
[----:B------:R-:W-:Y:S02]  /*7d80*/  HADD2.F32 R10, -RZ, R12.H1_H1 ;  /* 0x3000000cff0a7230 */ /* 0x000fe40000004100 */
[--C-:B------:R-:W-:Y:S02]  /*7d90*/  HADD2.F32 R4, -RZ, R0.reuse.H1_H1 ;  /* 0x30000000ff047230 */ /* 0x100fe40000004100 */
[----:B------:R-:W-:Y:S02]  /*7da0*/  HADD2.F32 R8, -RZ, R0.H0_H0 ;  /* 0x20000000ff087230 */ /* 0x000fe40000004100 */
[--C-:B------:R-:W-:Y:S02]  /*7db0*/  HADD2.F32 R28, -RZ, R7.reuse.H0_H0 ;  /* 0x20000007ff1c7230 */ /* 0x100fe40000004100 */
[----:B------:R-:W-:Y:S01]  /*7dc0*/  FFMA.FTZ R27, R6, R31, R27 ;  /* 0x0000001f061b7223 */ /* 0x000fe2000001001b */
[----:B------:R-:W-:Y:S02]  /*7dd0*/  HADD2.F32 R7, -RZ, R7.H1_H1 ;  /* 0x30000007ff077230 */ /* 0x000fe40000004100 */
[-C--:B------:R-:W-:Y:S01]  /*7de0*/  FMUL.FTZ R9, R33, R5.reuse ;  /* 0x0000000521097220 */ /* 0x080fe20000410000 */
[----:B------:R-:W-:Y:S01]  /*7df0*/  FMUL.FTZ R34, R11, R10 ;  /* 0x0000000a0b227220 */ /* 0x000fe20000410000 */
[----:B------:R-:W-:Y:S01]  /*7e00*/  FMUL.FTZ R6, R33, R4 ;  /* 0x0000000421067220 */ /* 0x000fe20000410000 */
[----:B------:R-:W-:Y:S01]  /*7e10*/  FMUL.FTZ R31, R11, R8 ;  /* 0x000000080b1f7220 */ /* 0x000fe20000410000 */
        /* <DEDUP_REMOVED lines=12> */
[----:B------:R1:W-:Y:S04]  /*7ee0*/  STS.128 [R43+0x8400], R4 ;  /* 0x008400042b007388 */ /* 0x0003e80000000c00 */
[----:B------:R1:W-:Y:S02]  /*7ef0*/  STS.128 [R44+0x8400], R8 ;  /* 0x008400082c007388 */ /* 0x0003e40000000c00 */
.L_x_13382:
[----:B------:R-:W-:Y:S05]  /*7f00*/  BSYNC B1 ;  /* 0x0000000000017941 */ /* 0x000fea0003800000 */
.L_x_13381:
[----:B------:R-:W-:Y:S05]  /*7f10*/  @P0 BRA `(.L_x_13373) ;  /* 0x0000000400600947 */ /* 0x000fea0003800000 */
[----:B-1----:R-:W2:Y:S01]  /*7f20*/  LDL R8, [R1+0x2c] ;  /* 0x00002c0001087983 */ /* 0x002ea20000100800 */
[C---:B------:R-:W-:Y:S01]  /*7f30*/  VIADD R4, R153.reuse, 0x60 ;  /* 0x0000006099047836 */ /* 0x040fe20000000000 */
[----:B------:R-:W-:Y:S02]  /*7f40*/  IADD3 R5, R153, 0x60, RZ ;  /* 0x0000006099057810 */ /* 0x000fe40007ffe0ff */
[----:B------:R-:W3:Y:S01]  /*7f50*/  LDL R41, [R1+0x5c] ;  /* 0x00005c0001297983 */ /* 0x000ee20000100800 */
[----:B------:R-:W-:Y:S02]  /*7f60*/  IMAD.SHL.U32 R4, R4, 0x40, RZ ;  /* 0x0000004004047824 */ /* 0x000fe400078e00ff */
[----:B------:R-:W-:-:S03]  /*7f70*/  IMAD.SHL.U32 R5, R5, 0x40, RZ ;  /* 0x0000004005057824 */ /* 0x000fc600078e00ff */
[----:B------:R-:W-:Y:S02]  /*7f80*/  LOP3.LUT R4, R4, 0x1c0, RZ, 0xc0, !PT ;  /* 0x000001c004047812 */ /* 0x000fe400078ec0ff */
[----:B------:R-:W-:Y:S02]  /*7f90*/  LOP3.LUT R5, R5, 0x1c0, RZ, 0xc0, !PT ;  /* 0x000001c005057812 */ /* 0x000fe400078ec0ff */
[----:B------:R-:W-:-:S04]  /*7fa0*/  SHF.R.U32.HI R4, RZ, 0x3, R4 ;  /* 0x00000003ff047819 */ /* 0x000fc80000011604 */
[----:B------:R-:W-:Y:S01]  /*7fb0*/  LOP3.LUT R24, R4, R24, R5, 0x1e, !PT ;  /* 0x0000001804187212 */ /* 0x000fe200078e1e05 */
[--C-:B------:R-:W-:Y:S02]  /*7fc0*/  HADD2.F32 R33, -RZ, R21.reuse.H0_H0 ;  /* 0x20000015ff217230 */ /* 0x100fe40000004100 */
[----:B------:R-:W-:Y:S02]  /*7fd0*/  HADD2.F32 R35, -RZ, R21.H1_H1 ;  /* 0x30000015ff237230 */ /* 0x000fe40000004100 */
[--C-:B------:R-:W-:Y:S02]  /*7fe0*/  HADD2.F32 R40, -RZ, R20.reuse.H1_H1 ;  /* 0x30000014ff287230 */ /* 0x100fe40000004100 */
[--C-:B------:R-:W-:Y:S02]  /*7ff0*/  HADD2.F32 R38, -RZ, R15.reuse.H1_H1 ;  /* 0x3000000fff267230 */ /* 0x100fe40000004100 */
[----:B------:R-:W-:Y:S02]  /*8000*/  HADD2.F32 R42, -RZ, R20.H0_H0 ;  /* 0x20000014ff2a7230 */ /* 0x000fe40000004100 */
[----:B------:R-:W-:-:S02]  /*8010*/  HADD2.F32 R20, -RZ, R15.H0_H0 ;  /* 0x2000000fff147230 */ /* 0x000fc40000004100 */
[----:B------:R-:W-:Y:S02]  /*8020*/  HADD2.F32 R39, -RZ, R14.H1_H1 ;  /* 0x3000000eff277230 */ /* 0x000fe40000004100 */
[--C-:B------:R-:W-:Y:S02]  /*8030*/  HADD2.F32 R37, -RZ, R13.reuse.H0_H0 ;  /* 0x2000000dff257230 */ /* 0x100fe40000004100 */
[----:B------:R-:W-:Y:S02]  /*8040*/  HADD2.F32 R13, -RZ, R13.H1_H1 ;  /* 0x3000000dff0d7230 */ /* 0x000fe40000004100 */
[----:B--2---:R-:W-:-:S04]  /*8050*/  IMAD.IADD R9, R8, 0x1, R24 ;  /* 0x0000000108097824 */ /* 0x004fc800078e0218 */
[----:B------:R-:W-:Y:S01]  /*8060*/  IMAD R24, R9, 0x2, R18 ;  /* 0x0000000209187824 */ /* 0x000fe200078e0212 */
[----:B---3--:R-:W0:Y:S04]  /*8070*/  LDS.128 R4, [R41+0x8400] ;  /* 0x0084000029047984 */ /* 0x008e280000000c00 */
[----:B------:R-:W1:Y:S01]  /*8080*/  LDS.128 R8, [R24+0x8400] ;  /* 0x0084000018087984 */ /* 0x000e620000000c00 */
[----:B0-----:R-:W-:Y:S02]  /*8090*/  HADD2.F32 R25, -RZ, R4.H0_H0 ;  /* 0x20000004ff197230 */ /* 0x001fe40000004100 */
[--C-:B-1----:R-:W-:Y:S02]  /*80a0*/  HADD2.F32 R21, -RZ, R8.reuse.H0_H0 ;  /* 0x20000008ff157230 */ /* 0x102fe40000004100 */
[----:B------:R-:W-:-:S03]  /*80b0*/  HADD2.F32 R8, -RZ, R8.H1_H1 ;  /* 0x30000008ff087230 */ /* 0x000fc60000004100 */
[-C--:B------:R-:W-:Y:S01]  /*80c0*/  FMUL.FTZ R36, R33, R21.reuse ;  /* 0x0000001521247220 */ /* 0x080fe20000410000 */
[----:B------:R-:W-:Y:S02]  /*80d0*/  HADD2.F32 R4, -RZ, R4.H1_H1 ;  /* 0x30000004ff047230 */ /* 0x000fe40000004100 */
[C---:B------:R-:W-:Y:S01]  /*80e0*/  FMUL.FTZ R34, R35.reuse, R21 ;  /* 0x0000001523227220 */ /* 0x040fe20000410000 */
[--C-:B------:R-:W-:Y:S02]  /*80f0*/  HADD2.F32 R30, -RZ, R9.reuse.H0_H0 ;  /* 0x20000009ff1e7230 */ /* 0x100fe40000004100 */
[----:B------:R-:W-:Y:S01]  /*8100*/  FFMA.FTZ R36, R35, R25, R36 ;  /* 0x0000001923247223 */ /* 0x000fe20000010024 */
[----:B------:R-:W-:Y:S02]  /*8110*/  HADD2.F32 R9, -RZ, R9.H1_H1 ;  /* 0x30000009ff097230 */ /* 0x000fe40000004100 */
[-C--:B------:R-:W-:Y:S01]  /*8120*/  FMUL.FTZ R21, R40, R8.reuse ;  /* 0x0000000828157220 */ /* 0x080fe20000410000 */
[----:B------:R-:W-:Y:S01]  /*8130*/  FMUL.FTZ R15, R38, R8 ;  /* 0x00000008260f7220 */ /* 0x000fe20000410000 */
[----:B------:R-:W-:-:S02]  /*8140*/  HADD2.F32 R35, -RZ, R14.H0_H0 ;  /* 0x2000000eff237230 */ /* 0x000fc40000004100 */
[----:B------:R-:W-:Y:S01]  /*8150*/  FFMA.FTZ R34, R33, R25, -R34 ;  /* 0x0000001921227223 */ /* 0x000fe20000010822 */
[--C-:B------:R-:W-:Y:S02]  /*8160*/  HADD2.F32 R26, -RZ, R5.reuse.H0_H0 ;  /* 0x20000005ff1a7230 */ /* 0x100fe40000004100 */
[----:B------:R-:W-:Y:S01]  /*8170*/  FFMA.FTZ R21, R38, R4, -R21 ;  /* 0x0000000426157223 */ /* 0x000fe20000010815 */
[----:B------:R-:W-:Y:S02]  /*8180*/  HADD2.F32 R5, -RZ, R5.H1_H1 ;  /* 0x30000005ff057230 */ /* 0x000fe40000004100 */
[----:B------:R-:W-:Y:S01]  /*8190*/  FMUL.FTZ R25, R42, R30 ;  /* 0x0000001e2a197220 */ /* 0x000fe20000410000 */
[--C-:B------:R-:W-:Y:S02]  /*81a0*/  HADD2.F32 R31, -RZ, R10.reuse.H0_H0 ;  /* 0x2000000aff1f7230 */ /* 0x100fe40000004100 */
[----:B------:R-:W-:Y:S01]  /*81b0*/  FFMA.FTZ R15, R40, R4, R15 ;  /* 0x00000004280f7223 */ /* 0x000fe2000001000f */
[----:B------:R-:W-:-:S02]  /*81c0*/  HADD2.F32 R10, -RZ, R10.H1_H1 ;  /* 0x3000000aff0a7230 */ /* 0x000fc40000004100 */
[-C--:B------:R-:W-:Y:S01]  /*81d0*/  FMUL.FTZ R4, R39, R9.reuse ;  /* 0x0000000927047220 */ /* 0x080fe20000410000 */
[C---:B------:R-:W-:Y:S01]  /*81e0*/  FMUL.FTZ R8, R35.reuse, R9 ;  /* 0x0000000923087220 */ /* 0x040fe20000410000 */
[--C-:B------:R-:W-:Y:S02]  /*81f0*/  HADD2.F32 R38, -RZ, R3.reuse.H1_H1 ;  /* 0x30000003ff267230 */ /* 0x100fe40000004100 */
[C---:B------:R-:W-:Y:S01]  /*8200*/  FMUL.FTZ R33, R20.reuse, R30 ;  /* 0x0000001e14217220 */ /* 0x040fe20000410000 */
[--C-:B------:R-:W-:Y:S02]  /*8210*/  HADD2.F32 R27, -RZ, R6.reuse.H0_H0 ;  /* 0x20000006ff1b7230 */ /* 0x100fe40000004100 */
[----:B------:R-:W-:Y:S01]  /*8220*/  FFMA.FTZ R25, R20, R26, -R25 ;  /* 0x0000001a14197223 */ /* 0x000fe20000010819 */
[----:B------:R-:W-:Y:S02]  /*8230*/  HADD2.F32 R30, -RZ, R3.H0_H0 ;  /* 0x20000003ff1e7230 */ /* 0x000fe40000004100 */
[----:B------:R-:W-:Y:S01]  /*8240*/  FFMA.FTZ R14, R35, R5, -R4 ;  /* 0x00000005230e7223 */ /* 0x000fe20000010804 */
[----:B------:R-:W-:-:S02]  /*8250*/  HADD2.F32 R6, -RZ, R6.H1_H1 ;  /* 0x30000006ff067230 */ /* 0x000fc40000004100 */
[----:B------:R-:W-:Y:S01]  /*8260*/  FFMA.FTZ R20, R39, R5, R8 ;  /* 0x0000000527147223 */ /* 0x000fe20000010008 */
[----:B------:R-:W-:Y:S01]  /*8270*/  FFMA.FTZ R33, R42, R26, R33 ;  /* 0x0000001a2a217223 */ /* 0x000fe20000010021 */
[-C--:B------:R-:W-:Y:S01]  /*8280*/  FMUL.FTZ R5, R38, R10.reuse ;  /* 0x0000000a26057220 */ /* 0x080fe20000410000 */
[-C--:B------:R-:W-:Y:S01]  /*8290*/  FMUL.FTZ R4, R13, R31.reuse ;  /* 0x0000001f0d047220 */ /* 0x080fe20000410000 */
[C---:B------:R-:W-:Y:S01]  /*82a0*/  FMUL.FTZ R26, R37.reuse, R31 ;  /* 0x0000001f251a7220 */ /* 0x040fe20000410000 */
[C---:B------:R-:W-:Y:S01]  /*82b0*/  FMUL.FTZ R9, R30.reuse, R10 ;  /* 0x0000000a1e097220 */ /* 0x040fe20000410000 */
[--C-:B------:R-:W-:Y:S02]  /*82c0*/  HADD2.F32 R32, -RZ, R11.reuse.H0_H0 ;  /* 0x2000000bff207230 */ /* 0x100fe40000004100 */
[----:B------:R-:W-:Y:S01]  /*82d0*/  FFMA.FTZ R10, R30, R6, -R5 ;  /* 0x000000061e0a7223 */ /* 0x000fe20000010805 */
[----:B------:R-:W-:Y:S02]  /*82e0*/  HADD2.F32 R11, -RZ, R11.H1_H1 ;  /* 0x3000000bff0b7230 */ /* 0x000fe40000004100 */
[-C--:B------:R-:W-:Y:S01]  /*82f0*/  FFMA.FTZ R3, R37, R27.reuse, -R4 ;  /* 0x0000001b25037223 */ /* 0x080fe20000010804 */
[----:B------:R-:W-:Y:S01]  /*8300*/  FFMA.FTZ R26, R13, R27, R26 ;  /* 0x0000001b0d1a7223 */ /* 0x000fe2000001001a */
        /* <DEDUP_REMOVED lines=25> */
.L_x_13373:
[----:B------:R-:W-:Y:S05]  /*84a0*/  BSYNC B0 ;  /* 0x0000000000007941 */ /* 0x000fea0003800000 */
.L_x_13362:
        /* <DEDUP_REMOVED lines=8> */
.L_x_13359:
[----:B----4-:R-:W-:-:S05]  /*8530*/  IMAD.U32 R0, RZ, RZ, UR39 ;  /* 0x00000027ff007e24 */ /* 0x010fca000f8e00ff */
[----:B------:R-:W-:-:S13]  /*8540*/  ISETP.NE.AND P0, PT, R0, 0x3, PT ;  /* 0x000000030000780c */ /* 0x000fda0003f05270 */
[----:B------:R-:W-:Y:S05]  /*8550*/  @!P0 BRA `(.L_x_13383) ;  /* 0x0000000000048947 */ /* 0x000fea0003800000 */
[----:B------:R-:W-:Y:S01]  /*8560*/  BPT.TRAP 0x1 ;  /* 0x000000040000795c */ /* 0x000fe20000300000 */
.L_x_13383:
[----:B------:R-:W2:Y:S01]  /*8570*/  LDL R0, [R1+0x4] ;  /* 0x0000040001007983 */ /* 0x000ea20000100800 */
[----:B-1----:R-:W-:Y:S02]  /*8580*/  LEA R3, R156, R18, 0x3 ;  /* 0x000000129c037211 */ /* 0x002fe400078e18ff */
[----:B--2---:R-:W-:-:S04]  /*8590*/  SHF.L.U32 R4, R0, 0x1f, RZ ;  /* 0x0000001f00047819 */ /* 0x004fc800000006ff */
[----:B------:R1:W2:Y:S01]  /*85a0*/  SYNCS.PHASECHK.TRANS64.TRYWAIT P1, [R3+URZ+0x16830], R4 ;  /* 0x01683004030075a7 */ /* 0x0002a2000802017f */
[----:B------:R-:W-:Y:S05]  /*85b0*/  @!P0 BRA `(.L_x_13384) ;  /* 0x0000000000048947 */ /* 0x000fea0003800000 */
[----:B------:R-:W-:Y:S01]  /*85c0*/  BPT.TRAP 0x1 ;  /* 0x000000040000795c */ /* 0x000fe20000300000 */
.L_x_13384:
[----:B------:R-:W-:Y:S01]  /*85d0*/  VIADD R0, R18, 0xe400 ;  /* 0x0000e40012007836 */ /* 0x000fe20000000000 */
[----:B---3--:R-:W-:Y:S01]  /*85e0*/  LOP3.LUT R14, R29, 0x10000, RZ, 0xfc, !PT ;  /* 0x000100001d0e7812 */ /* 0x008fe200078efcff */
[----:B0-----:R-:W-:-:S03]  /*85f0*/  IMAD.MOV.U32 R15, RZ, RZ, 0x40000040 ;  /* 0x40000040ff0f7424 */ /* 0x001fc600078e00ff */
[----:B------:R-:W-:-:S04]  /*8600*/  SHF.R.U32.HI R0, RZ, 0x4, R0 ;  /* 0x00000004ff007819 */ /* 0x000fc80000011600 */
[----:B------:R-:W-:-:S04]  /*8610*/  LOP3.LUT R0, R0, 0x3fff, RZ, 0xc0, !PT ;  /* 0x00003fff00007812 */ /* 0x000fc800078ec0ff */
[----:B------:R-:W-:Y:S01]  /*8620*/  LOP3.LUT R13, R0, 0x10000, RZ, 0xfc, !PT ;  /* 0x00010000000d7812 */ /* 0x000fe200078efcff */
[----:B--2---:R-:W-:Y:S06]  /*8630*/  @P1 BRA `(.L_x_13385) ;  /* 0x0000000000081947 */ /* 0x004fec0003800000 */
[----:B------:R-:W0:Y:S02]  /*8640*/  SYNCS.PHASECHK.TRANS64.TRYWAIT P1, [R3+URZ+0x16830], R4 ;  /* 0x01683004030075a7 */ /* 0x000e24000802017f */
[----:B0-----:R-:W-:Y:S05]  /*8650*/  @!P1 BRA `(.L_x_13386) ;  /* 0x000000e800b49947 */ /* 0x001fea0003800000 */
.L_x_13385:
[----:B01----:R-:W-:Y:S01]  /*8660*/  IMAD R4, R156, 0x400, R13 ;  /* 0x000004009c047824 */ /* 0x003fe200078e020d */
[----:B------:R-:W-:Y:S05]  /*8670*/  WARPSYNC.ALL ;  /* 0x0000000000007948 */ /* 0x000fea0003800000 */
[----:B------:R-:W-:Y:S01]  /*8680*/  IMAD.MOV.U32 R5, RZ, RZ, 0x40000040 ;  /* 0x40000040ff057424 */ /* 0x000fe200078e00ff */
[----:B------:R-:W-:Y:S01]  /*8690*/  R2UR UR4, R14 ;  /* 0x000000000e0472ca */ /* 0x000fe200000e0000 */
[----:B-----5:R-:W-:Y:S01]  /*86a0*/  WARPGROUP.ARRIVE ;  /* 0x00000000000079c5 */ /* 0x020fe20000000000 */
[----:B------:R-:W-:Y:S01]  /*86b0*/  R2UR UR5, R15 ;  /* 0x000000000f0572ca */ /* 0x000fe200000e0000 */
[C---:B------:R-:W-:Y:S01]  /*86c0*/  VIADD R6, R4.reuse, 0x2 ;  /* 0x0000000204067836 */ /* 0x040fe20000000000 */
[----:B------:R-:W-:Y:S01]  /*86d0*/  R2UR UR6, R4 ;  /* 0x00000000040672ca */ /* 0x000fe200000e0000 */
[----:B------:R-:W-:Y:S01]  /*86e0*/  IMAD.MOV.U32 R11, RZ, RZ, 0x40000040 ;  /* 0x40000040ff0b7424 */ /* 0x000fe200078e00ff */
[----:B------:R-:W-:Y:S01]  /*86f0*/  R2UR UR7, R5 ;  /* 0x00000000050772ca */ /* 0x000fe200000e0000 */
[----:B------:R-:W-:Y:S01]  /*8700*/  IMAD.MOV.U32 R7, RZ, RZ, 0x40000040 ;  /* 0x40000040ff077424 */ /* 0x000fe200078e00ff */
[C---:B------:R-:W-:Y:S01]  /*8710*/  IADD3 R10, R14.reuse, 0x2, RZ ;  /* 0x000000020e0a7810 */ /* 0x040fe20007ffe0ff */
[----:B------:R-:W-:Y:S01]  /*8720*/  VIADD R8, R14, 0x4 ;  /* 0x000000040e087836 */ /* 0x000fe20000000000 */
[----:B------:R-:W-:Y:S01]  /*8730*/  MOV R21, 0x40000040 ;  /* 0x4000004000157802 */ /* 0x000fe20000000f00 */
[----:B------:R-:W-:-:S02]  /*8740*/  IMAD.MOV.U32 R9, RZ, RZ, 0x40000040 ;  /* 0x40000040ff097424 */ /* 0x000fc400078e00ff */
[----:B------:R-:W-:Y:S01]  /*8750*/  VIADD R20, R14, 0x6 ;  /* 0x000000060e147836 */ /* 0x000fe20000000000 */
[----:B------:R0:W-:Y:S01]  /*8760*/  STL.64 [R1+0x10], R10 ;  /* 0x0000100a01007387 */ /* 0x0001e20000100a00 */
[----:B------:R-:W-:Y:S02]  /*8770*/  IMAD.MOV.U32 R5, RZ, RZ, 0x40000040 ;  /* 0x40000040ff057424 */ /* 0x000fe400078e00ff */
[----:B------:R-:W-:Y:S01]  /*8780*/  IMAD.MOV.U32 R119, RZ, RZ, RZ ;  /* 0x000000ffff777224 */ /* 0x000fe200078e00ff */
[----:B------:R0:W-:Y:S01]  /*8790*/  STL.64 [R1+0x8], R8 ;  /* 0x0000080801007387 */ /* 0x0001e20000100a00 */
[----:B------:R-:W-:Y:S01]  /*87a0*/  HGMMA.64x128x16.F32 R24, gdesc[UR4], RZ, !UPT, gsb0 ;  /* 0x01e00000041879f0 */ /* 0x000fe2000c0008ff */
[----:B------:R-:W-:Y:S02]  /*87b0*/  R2UR UR4, R10 ;  /* 0x000000000a0472ca */ /* 0x000fe400000e0000 */
[----:B------:R-:W-:Y:S02]  /*87c0*/  R2UR UR5, R11 ;  /* 0x000000000b0572ca */ /* 0x000fe400000e0000 */
[----:B------:R-:W-:-:S02]  /*87d0*/  R2UR UR6, R6 ;  /* 0x00000000060672ca */ /* 0x000fc400000e0000 */
[----:B------:R-:W-:Y:S01]  /*87e0*/  R2UR UR7, R7 ;  /* 0x00000000070772ca */ /* 0x000fe200000e0000 */
[----:B------:R-:W-:Y:S01]  /*87f0*/  IMAD.MOV.U32 R7, RZ, RZ, 0x40000040 ;  /* 0x40000040ff077424 */ /* 0x000fe200078e00ff */
[C---:B------:R-:W-:Y:S01]  /*8800*/  IADD3 R6, R4.reuse, 0x4, RZ ;  /* 0x0000000404067810 */ /* 0x040fe20007ffe0ff */
[----:B------:R-:W-:Y:S01]  /*8810*/  VIADD R4, R4, 0x6 ;  /* 0x0000000604047836 */ /* 0x000fe20000000000 */
[----:B------:R-:W-:Y:S02]  /*8820*/  WARPGROUP.DEPBAR.LE gsb0, 0x0 ;  /* 0x00008000000079c5 */ /* 0x000fe40000010000 */
[----:B------:R-:W-:-:S07]  /*8830*/  WARPGROUP.ARRIVE ;  /* 0x00000000000079c5 */ /* 0x000fce0000000000 */
        /* <DEDUP_REMOVED lines=18> */
.L_x_13387:
[----:B------:R-:W2:Y:S01]  /*8960*/  LDL R0, [R1+0x30] ;  /* 0x0000300001007983 */ /* 0x000ea20000100800 */
[----:B------:R-:W-:Y:S01]  /*8970*/  P2R R5, PR, RZ, 0x1 ;  /* 0x00000001ff057803 */ /* 0x000fe20000000000 */
[----:B------:R-:W-:Y:S02]  /*8980*/  ULDC UR4, c[0x0][0x988] ;  /* 0x0002620000047ab9 */ /* 0x000fe40000000800 */
        /* <DEDUP_REMOVED lines=113> */
[----:B------:R-:W-:Y:S02]  /*90a0*/  FSEL R62, R62, -INF , P5 ;  /* 0xff8000003e3e7808 */ /* 0x000fe40002800000 */
[----:B------:R-:W-:Y:S02]  /*90b0*/  FSEL R81, R81, -INF , P4 ;  /* 0xff80000051517808 */ /* 0x000fe40002000000 */
[----:B------:R-:W-:Y:S02]  /*90c0*/  FMNMX.FTZ R0, R80, R7, !PT ;  /* 0x0000000750007209 */ /* 0x000fe40007810000 */
[----:B------:R-:W-:Y:S02]  /*90d0*/  ISETP.GT.AND P5, PT, R4, 0x78, PT ;  /* 0x000000780400780c */ /* 0x000fe40003fa4270 */
[----:B------:R-:W-:Y:S02]  /*90e0*/  FMNMX.FTZ R7, R81, R0, !PT ;  /* 0x0000000051077209 */ /* 0x000fe40007810000 */
[----:B------:R-:W-:-:S02]  /*90f0*/  FSEL R84, R84, -INF , P5 ;  /* 0xff80000054547808 */ /* 0x000fc40002800000 */
[----:B------:R-:W-:Y:S02]  /*9100*/  ISETP.GT.AND P6, PT, R4, 0x79, PT ;  /* 0x000000790400780c */ /* 0x000fe40003fc4270 */
[----:B------:R-:W-:Y:S02]  /*9110*/  FMNMX.FTZ R0, R84, R7, !PT ;  /* 0x0000000754007209 */ /* 0x000fe40007810000 */
[----:B------:R-:W-:-:S04]  /*9120*/  FSEL R85, R85, -INF , P6 ;  /* 0xff80000055557808 */ /* 0x000fc80003000000 */
[----:B------:R-:W-:-:S05]  /*9130*/  FMNMX.FTZ R7, R85, R0, !PT ;  /* 0x0000000055077209 */ /* 0x000fca0007810000 */
[----:B------:R-:W0:Y:S02]  /*9140*/  SHFL.BFLY PT, R0, R7, 0x2, 0x1f ;  /* 0x0c401f0007007f89 */ /* 0x000e2400000e0000 */
[----:B0-----:R-:W-:-:S05]  /*9150*/  FMNMX.FTZ R8, R7, R0, !PT ;  /* 0x0000000007087209 */ /* 0x001fca0007810000 */
[----:B------:R-:W0:Y:S01]  /*9160*/  SHFL.BFLY PT, R9, R8, 0x1, 0x1f ;  /* 0x0c201f0008097f89 */ /* 0x000e2200000e0000 */
[----:B------:R-:W-:Y:S02]  /*9170*/  P2R R12, PR, RZ, 0x1 ;  /* 0x00000001ff0c7803 */ /* 0x000fe40000000000 */
[----:B------:R-:W-:Y:S02]  /*9180*/  P2R R11, PR, RZ, 0x2 ;  /* 0x00000002ff0b7803 */ /* 0x000fe40000000000 */
[C---:B------:R-:W-:Y:S02]  /*9190*/  ISETP.GT.AND P1, PT, R4.reuse, 0x59, PT ;  /* 0x000000590400780c */ /* 0x040fe40003f24270 */
[----:B------:R-:W-:Y:S02]  /*91a0*/  ISETP.GT.AND P0, PT, R4, 0x60, PT ;  /* 0x000000600400780c */ /* 0x000fe40003f04270 */
[----:B------:R-:W-:Y:S02]  /*91b0*/  FSEL R71, R71, -INF , P1 ;  /* 0xff80000047477808 */ /* 0x000fe40000800000 */
[----:B0-----:R-:W-:-:S02]  /*91c0*/  FMNMX.FTZ R0, R8, R9, !PT ;  /* 0x0000000908007209 */ /* 0x001fc40007810000 */
[----:B------:R-:W-:-:S04]  /*91d0*/  FMNMX.FTZ R9, R26, R27, !PT ;  /* 0x0000001b1a097209 */ /* 0x000fc80007810000 */
[----:B------:R-:W-:-:S04]  /*91e0*/  FMNMX.FTZ R4, R30, R9, !PT ;  /* 0x000000091e047209 */ /* 0x000fc80007810000 */
[----:B------:R-:W-:-:S04]  /*91f0*/  FMNMX.FTZ R9, R31, R4, !PT ;  /* 0x000000041f097209 */ /* 0x000fc80007810000 */
[----:B------:R-:W-:Y:S02]  /*9200*/  FMNMX.FTZ R4, R34, R9, !PT ;  /* 0x0000000922047209 */ /* 0x000fe40007810000 */
[----:B------:R-:W-:Y:S02]  /*9210*/  ISETP.NE.AND P1, PT, R11, RZ, PT ;  /* 0x000000ff0b00720c */ /* 0x000fe40003f25270 */
[----:B------:R-:W-:Y:S01]  /*9220*/  FMNMX.FTZ R11, R35, R4, !PT ;  /* 0x00000004230b7209 */ /* 0x000fe20007810000 */
[----:B------:R-:W-:Y:S01]  /*9230*/  FMUL.FTZ R6, R0, UR4 ;  /* 0x0000000400067c20 */ /* 0x000fe20008410000 */
[----:B------:R-:W-:Y:S02]  /*9240*/  P2R R10, PR, RZ, 0x4 ;  /* 0x00000004ff0a7803 */ /* 0x000fe40000000000 */
[----:B------:R-:W-:Y:S02]  /*9250*/  FMNMX.FTZ R4, R38, R11, !PT ;  /* 0x0000000b26047209 */ /* 0x000fe40007810000 */
[----:B------:R-:W-:-:S02]  /*9260*/  FSETP.NEU.FTZ.AND P2, PT, R0, -INF , PT ;  /* 0xff8000000000780b */ /* 0x000fc40003f5d000 */
[----:B------:R-:W-:Y:S02]  /*9270*/  FSEL R74, R74, -INF , P0 ;  /* 0xff8000004a4a7808 */ /* 0x000fe40000000000 */
[----:B------:R-:W-:Y:S02]  /*9280*/  FMNMX.FTZ R11, R39, R4, !PT ;  /* 0x00000004270b7209 */ /* 0x000fe40007810000 */
[----:B------:R-:W-:Y:S02]  /*9290*/  ISETP.NE.AND P0, PT, R12, RZ, PT ;  /* 0x000000ff0c00720c */ /* 0x000fe40003f05270 */
[----:B------:R-:W-:Y:S02]  /*92a0*/  FSEL R6, R6, RZ, P2 ;  /* 0x000000ff06067208 */ /* 0x000fe40001000000 */
[----:B------:R-:W-:Y:S02]  /*92b0*/  FMNMX.FTZ R4, R42, R11, !PT ;  /* 0x0000000b2a047209 */ /* 0x000fe40007810000 */
[----:B------:R-:W-:-:S02]  /*92c0*/  FSEL R75, R75, -INF , P0 ;  /* 0xff8000004b4b7808 */ /* 0x000fc40000000000 */
[----:B------:R-:W-:Y:S01]  /*92d0*/  ISETP.NE.AND P0, PT, R5, RZ, PT ;  /* 0x000000ff0500720c */ /* 0x000fe20003f05270 */
[----:B------:R-:W-:Y:S01]  /*92e0*/  FFMA.FTZ R5, R25, UR4, -R6 ;  /* 0x0000000419057c23 */ /* 0x000fe20008010806 */
[----:B------:R-:W-:-:S04]  /*92f0*/  FMNMX.FTZ R25, R43, R4, !PT ;  /* 0x000000042b197209 */ /* 0x000fc80007810000 */
[----:B------:R-:W-:-:S04]  /*9300*/  FMNMX.FTZ R4, R46, R25, !PT ;  /* 0x000000192e047209 */ /* 0x000fc80007810000 */
[----:B------:R-:W-:Y:S01]  /*9310*/  FMNMX.FTZ R25, R47, R4, !PT ;  /* 0x000000042f197209 */ /* 0x000fe20007810000 */
[----:B------:R-:W-:-:S03]  /*9320*/  FFMA.FTZ R7, R29, UR4, -R6 ;  /* 0x000000041d077c23 */ /* 0x000fc60008010806 */
[----:B------:R-:W-:-:S04]  /*9330*/  FMNMX.FTZ R4, R50, R25, !PT ;  /* 0x0000001932047209 */ /* 0x000fc80007810000 */
        /* <DEDUP_REMOVED lines=14> */
[----:B------:R-:W-:Y:S02]  /*9420*/  FMNMX.FTZ R4, R74, R37, !PT ;  /* 0x000000254a047209 */ /* 0x000fe40007810000 */
[----:B------:R-:W-:Y:S02]  /*9430*/  ISETP.NE.AND P2, PT, R10, RZ, PT ;  /* 0x000000ff0a00720c */ /* 0x000fe40003f45270 */
[----:B------:R-:W-:Y:S02]  /*9440*/  FSEL R78, R78, -INF , P1 ;  /* 0xff8000004e4e7808 */ /* 0x000fe40000800000 */
[----:B------:R-:W-:Y:S02]  /*9450*/  FMNMX.FTZ R41, R75, R4, !PT ;  /* 0x000000044b297209 */ /* 0x000fe40007810000 */
[----:B------:R-:W-:Y:S02]  /*9460*/  FSEL R79, R79, -INF , P2 ;  /* 0xff8000004f4f7808 */ /* 0x000fe40001000000 */
[----:B------:R-:W-:-:S02]  /*9470*/  FMNMX.FTZ R4, R78, R41, !PT ;  /* 0x000000294e047209 */ /* 0x000fc40007810000 */
[----:B------:R-:W-:Y:S02]  /*9480*/  FSEL R82, R82, -INF , P3 ;  /* 0xff80000052527808 */ /* 0x000fe40001800000 */
[----:B------:R-:W-:Y:S02]  /*9490*/  FMNMX.FTZ R41, R79, R4, !PT ;  /* 0x000000044f297209 */ /* 0x000fe40007810000 */
[----:B------:R-:W-:Y:S02]  /*94a0*/  FSEL R83, R83, -INF , P4 ;  /* 0xff80000053537808 */ /* 0x000fe40002000000 */
[----:B------:R-:W-:Y:S01]  /*94b0*/  FMNMX.FTZ R4, R82, R41, !PT ;  /* 0x0000002952047209 */ /* 0x000fe20007810000 */
[----:B------:R-:W-:Y:S01]  /*94c0*/  FFMA.FTZ R29, R45, UR4, -R6 ;  /* 0x000000042d1d7c23 */ /* 0x000fe20008010806 */
[----:B------:R-:W-:Y:S02]  /*94d0*/  FSEL R86, R86, -INF , P5 ;  /* 0xff80000056567808 */ /* 0x000fe40002800000 */
[----:B------:R-:W-:-:S02]  /*94e0*/  FMNMX.FTZ R45, R83, R4, !PT ;  /* 0x00000004532d7209 */ /* 0x000fc40007810000 */
[----:B------:R-:W-:Y:S02]  /*94f0*/  FSEL R87, R87, -INF , P6 ;  /* 0xff80000057577808 */ /* 0x000fe40003000000 */
[----:B------:R-:W-:-:S04]  /*9500*/  FMNMX.FTZ R4, R86, R45, !PT ;  /* 0x0000002d56047209 */ /* 0x000fc80007810000 */
[----:B------:R-:W-:Y:S01]  /*9510*/  FMNMX.FTZ R4, R87, R4, !PT ;  /* 0x0000000457047209 */ /* 0x000fe20007810000 */
[----:B------:R-:W-:-:S04]  /*9520*/  FFMA.FTZ R41, R57, UR4, -R6 ;  /* 0x0000000439297c23 */ /* 0x000fc80008010806 */
[----:B------:R-:W0:Y:S01]  /*9530*/  SHFL.BFLY PT, R57, R4, 0x2, 0x1f ;  /* 0x0c401f0004397f89 */ /* 0x000e2200000e0000 */
[--C-:B------:R-:W-:Y:S01]  /*9540*/  FFMA.FTZ R33, R49, UR4, -R6.reuse ;  /* 0x0000000431217c23 */ /* 0x100fe20008010806 */
[----:B------:R-:W-:Y:S01]  /*9550*/  FFMA.FTZ R49, R65, UR4, -R6 ;  /* 0x0000000441317c23 */ /* 0x000fe20008010806 */
[----:B0-----:R-:W-:-:S05]  /*9560*/  FMNMX.FTZ R8, R4, R57, !PT ;  /* 0x0000003904087209 */ /* 0x001fca0007810000 */
[----:B------:R-:W0:Y:S01]  /*9570*/  SHFL.BFLY PT, R65, R8, 0x1, 0x1f ;  /* 0x0c201f0008417f89 */ /* 0x000e2200000e0000 */
[--C-:B------:R-:W-:Y:S01]  /*9580*/  FFMA.FTZ R148, R24, UR4, -R6.reuse ;  /* 0x0000000418947c23 */ /* 0x100fe20008010806 */
[--C-:B------:R-:W-:Y:S01]  /*9590*/  FFMA.FTZ R150, R28, UR4, -R6.reuse ;  /* 0x000000041c967c23 */ /* 0x100fe20008010806 */
[----:B------:R-:W-:Y:S01]  /*95a0*/  MUFU.EX2 R5, R5 ;  /* 0x0000000500057308 */ /* 0x000fe20000000800 */
[--C-:B------:R-:W-:Y:S01]  /*95b0*/  FFMA.FTZ R124, R40, UR4, -R6.reuse ;  /* 0x00000004287c7c23 */ /* 0x100fe20008010806 */
[----:B------:R-:W-:-:S06]  /*95c0*/  FFMA.FTZ R120, R32, UR4, -R6 ;  /* 0x0000000420787c23 */ /* 0x000fcc0008010806 */
[----:B------:R-:W1:Y:S01]  /*95d0*/  MUFU.EX2 R148, R148 ;  /* 0x0000009400947308 */ /* 0x000e620000000800 */
[----:B------:R-:W-:Y:S01]  /*95e0*/  FFMA.FTZ R37, R53, UR4, -R6 ;  /* 0x0000000435257c23 */ /* 0x000fe20008010806 */
[----:B0-----:R-:W-:-:S06]  /*95f0*/  FMNMX.FTZ R4, R8, R65, !PT ;  /* 0x0000004108047209 */ /* 0x001fcc0007810000 */
[----:B------:R-:W0:Y:S01]  /*9600*/  MUFU.EX2 R150, R150 ;  /* 0x0000009600967308 */ /* 0x000e220000000800 */
[C---:B------:R-:W-:Y:S01]  /*9610*/  FSETP.NEU.FTZ.AND P1, PT, R4.reuse, -INF , PT ;  /* 0xff8000000400780b */ /* 0x040fe20003f3d000 */
[----:B------:R-:W-:Y:S01]  /*9620*/  FMUL.FTZ R40, R4, UR4 ;  /* 0x0000000404287c20 */ /* 0x000fe20008410000 */
[--C-:B------:R-:W-:Y:S01]  /*9630*/  FFMA.FTZ R45, R61, UR4, -R6.reuse ;  /* 0x000000043d2d7c23 */ /* 0x100fe20008010806 */
[----:B------:R-:W-:-:S03]  /*9640*/  FFMA.FTZ R53, R69, UR4, -R6 ;  /* 0x0000000445357c23 */ /* 0x000fc60008010806 */
[----:B------:R-:W-:Y:S01]  /*9650*/  FSEL R40, R40, RZ, P1 ;  /* 0x000000ff28287208 */ /* 0x000fe20000800000 */
        /* <DEDUP_REMOVED lines=17> */
[--C-:B------:R-:W-:Y:S01]  /*9770*/  FFMA.FTZ R149, R26, UR4, -R40.reuse ;  /* 0x000000041a957c23 */ /* 0x100fe20008010828 */
[--C-:B------:R-:W-:Y:S01]  /*9780*/  FFMA.FTZ R6, R27, UR4, -R40.reuse ;  /* 0x000000041b067c23 */ /* 0x100fe20008010828 */
[----:B------:R-:W4:Y:S01]  /*9790*/  MUFU.EX2 R120, R120 ;  /* 0x0000007800787308 */ /* 0x000f220000000800 */
[--C-:B------:R-:W-:Y:S01]  /*97a0*/  FFMA.FTZ R151, R30, UR4, -R40.reuse ;  /* 0x000000041e977c23 */ /* 0x100fe20008010828 */
[----:B-1----:R-:W-:Y:S01]  /*97b0*/  FADD.FTZ R27, R148, R5 ;  /* 0x00000005941b7221 */ /* 0x002fe20000010000 */
[----:B------:R-:W-:-:S05]  /*97c0*/  FFMA.FTZ R8, R31, UR4, -R40 ;  /* 0x000000041f087c23 */ /* 0x000fca0008010828 */
[----:B------:R-:W1:Y:S01]  /*97d0*/  MUFU.EX2 R9, R9 ;  /* 0x0000000900097308 */ /* 0x000e620000000800 */
[----:B0-----:R-:W-:Y:S01]  /*97e0*/  FADD.FTZ R32, R150, R27 ;  /* 0x0000001b96207221 */ /* 0x001fe20000010000 */
[----:B------:R-:W-:-:S06]  /*97f0*/  FFMA.FTZ R121, R34, UR4, -R40 ;  /* 0x0000000422797c23 */ /* 0x000fcc0008010828 */
[----:B------:R-:W-:Y:S08]  /*9800*/  MUFU.EX2 R149, R149 ;  /* 0x0000009500957308 */ /* 0x000ff00000000800 */
[----:B------:R-:W0:Y:S01]  /*9810*/  MUFU.EX2 R6, R6 ;  /* 0x0000000600067308 */ /* 0x000e220000000800 */
[----:B--2---:R-:W-:-:S07]  /*9820*/  FADD.FTZ R27, R7, R32 ;  /* 0x00000020071b7221 */ /* 0x004fce0000010000 */
[----:B------:R-:W2:Y:S01]  /*9830*/  MUFU.EX2 R122, R122 ;  /* 0x0000007a007a7308 */ /* 0x000ea20000000800 */
[----:B------:R-:W-:-:S07]  /*9840*/  FFMA.FTZ R10, R35, UR4, -R40 ;  /* 0x00000004230a7c23 */ /* 0x000fce0008010828 */
[----:B------:R-:W5:Y:S01]  /*9850*/  MUFU.EX2 R151, R151 ;  /* 0x0000009700977308 */ /* 0x000f620000000800 */
[----:B----4-:R-:W-:-:S07]  /*9860*/  FADD.FTZ R34, R120, R27 ;  /* 0x0000001b78227221 */ /* 0x010fce0000010000 */
[----:B------:R-:W4:Y:S01]  /*9870*/  MUFU.EX2 R11, R11 ;  /* 0x0000000b000b7308 */ /* 0x000f220000000800 */
[----:B------:R-:W-:-:S07]  /*9880*/  FFMA.FTZ R123, R38, UR4, -R40 ;  /* 0x00000004267b7c23 */ /* 0x000fce0008010828 */
[----:B------:R-:W3:Y:S01]  /*9890*/  MUFU.EX2 R8, R8 ;  /* 0x0000000800087308 */ /* 0x000ee20000000800 */
[----:B-1----:R-:W-:Y:S01]  /*98a0*/  FADD.FTZ R27, R9, R34 ;  /* 0x00000022091b7221 */ /* 0x002fe20000010000 */
[----:B0-----:R-:W-:-:S06]  /*98b0*/  FADD.FTZ R36, R149, R6 ;  /* 0x0000000695247221 */ /* 0x001fcc0000010000 */
[----:B------:R-:W0:Y:S01]  /*98c0*/  MUFU.EX2 R124, R124 ;  /* 0x0000007c007c7308 */ /* 0x000e220000000800 */
[----:B------:R-:W-:-:S07]  /*98d0*/  FFMA.FTZ R12, R39, UR4, -R40 ;  /* 0x00000004270c7c23 */ /* 0x000fce0008010828 */
[----:B------:R-:W1:Y:S01]  /*98e0*/  MUFU.EX2 R121, R121 ;  /* 0x0000007900797308 */ /* 0x000e620000000800 */
[----:B--2---:R-:W-:Y:S01]  /*98f0*/  FADD.FTZ R34, R122, R27 ;  /* 0x0000001b7a227221 */ /* 0x004fe20000010000 */
[----:B-----5:R-:W-:-:S06]  /*9900*/  FADD.FTZ R27, R151, R36 ;  /* 0x00000024971b7221 */ /* 0x020fcc0000010000 */
[----:B------:R-:W2:Y:S01]  /*9910*/  MUFU.EX2 R25, R25 ;  /* 0x0000001900197308 */ /* 0x000ea20000000800 */
[----:B------:R-:W-:-:S07]  /*9920*/  FFMA.FTZ R125, R42, UR4, -R40 ;  /* 0x000000042a7d7c23 */ /* 0x000fce0008010828 */
[----:B------:R-:W5:Y:S01]  /*9930*/  MUFU.EX2 R10, R10 ;  /* 0x0000000a000a7308 */ /* 0x000f620000000800 */
[----:B----4-:R-:W-:Y:S01]  /*9940*/  FADD.FTZ R31, R11, R34 ;  /* 0x000000220b1f7221 */ /* 0x010fe20000010000 */
[----:B---3--:R-:W-:-:S06]  /*9950*/  FADD.FTZ R36, R8, R27 ;  /* 0x0000001b08247221 */ /* 0x008fcc0000010000 */
[----:B------:R-:W3:Y:S01]  /*9960*/  MUFU.EX2 R126, R126 ;  /* 0x0000007e007e7308 */ /* 0x000ee20000000800 */
[----:B------:R-:W-:-:S07]  /*9970*/  FFMA.FTZ R24, R43, UR4, -R40 ;  /* 0x000000042b187c23 */ /* 0x000fce0008010828 */
[----:B------:R-:W4:Y:S01]  /*9980*/  MUFU.EX2 R123, R123 ;  /* 0x0000007b007b7308 */ /* 0x000f220000000800 */
[----:B0-----:R-:W-:Y:S01]  /*9990*/  FADD.FTZ R38, R124, R31 ;  /* 0x0000001f7c267221 */ /* 0x001fe20000010000 */
[----:B-1----:R-:W-:-:S06]  /*99a0*/  FADD.FTZ R27, R121, R36 ;  /* 0x00000024791b7221 */ /* 0x002fcc0000010000 */
        /* <DEDUP_REMOVED lines=8> */
[----:B---3--:R-:W-:Y:S01]  /*9a30*/  FADD.FTZ R36, R126, R31 ;  /* 0x0000001f7e247221 */ /* 0x008fe20000010000 */
[----:B----4-:R-:W-:-:S06]  /*9a40*/  FADD.FTZ R27, R123, R38 ;  /* 0x000000267b1b7221 */ /* 0x010fcc0000010000 */
        /* <DEDUP_REMOVED lines=8> */
[----:B------:R-:W-:Y:S02]  /*9ad0*/  IMAD.U32 R44, RZ, RZ, UR38 ;  /* 0x00000026ff2c7e24 */ /* 0x000fe4000f8e00ff */
[----:B--2---:R-:W-:-:S05]  /*9ae0*/  FADD.FTZ R42, R128, R31 ;  /* 0x0000001f802a7221 */ /* 0x004fca0000010000 */
[----:B------:R-:W2:Y:S01]  /*9af0*/  MUFU.EX2 R37, R37 ;  /* 0x0000002500257308 */ /* 0x000ea20000000800 */
[----:B-----5:R-:W-:Y:S01]  /*9b00*/  FADD.FTZ R27, R125, R38 ;  /* 0x000000267d1b7221 */ /* 0x020fe20000010000 */
[----:B------:R-:W-:-:S06]  /*9b10*/  FFMA.FTZ R131, R54, UR4, -R40 ;  /* 0x0000000436837c23 */ /* 0x000fcc0008010828 */
[----:B------:R-:W5:Y:S01]  /*9b20*/  MUFU.EX2 R26, R26 ;  /* 0x0000001a001a7308 */ /* 0x000f620000000800 */
[----:B---3--:R-:W-:Y:S01]  /*9b30*/  FADD.FTZ R31, R33, R42 ;  /* 0x0000002a211f7221 */ /* 0x008fe20000010000 */
[----:B------:R-:W-:-:S06]  /*9b40*/  PRMT R3, R44, 0x654, R3 ;  /* 0x000006542c037816 */ /* 0x000fcc0000000003 */
[----:B------:R-:W3:Y:S01]  /*9b50*/  MUFU.EX2 R132, R132 ;  /* 0x0000008400847308 */ /* 0x000ee20000000800 */
[----:B----4-:R-:W-:Y:S01]  /*9b60*/  FADD.FTZ R42, R24, R27 ;  /* 0x0000001b182a7221 */ /* 0x010fe20000010000 */
[----:B------:R-:W-:-:S06]  /*9b70*/  FFMA.FTZ R30, R55, UR4, -R40 ;  /* 0x00000004371e7c23 */ /* 0x000fcc0008010828 */
[----:B------:R-:W4:Y:S01]  /*9b80*/  MUFU.EX2 R129, R129 ;  /* 0x0000008100817308 */ /* 0x000f220000000800 */
[----:B0-----:R-:W-:Y:S01]  /*9b90*/  FADD.FTZ R38, R130, R31 ;  /* 0x0000001f82267221 */ /* 0x001fe20000010000 */
[----:B------:R1:W-:Y:S06]  /*9ba0*/  SYNCS.ARRIVE.TRANS64.RED.A1T0 RZ, [R3+URZ], RZ ;  /* 0x000000ff03ff79a7 */ /* 0x0003ec000810043f */
[----:B------:R-:W0:Y:S01]  /*9bb0*/  MUFU.EX2 R41, R41 ;  /* 0x0000002900297308 */ /* 0x000e220000000800 */
[----:B------:R-:W-:Y:S01]  /*9bc0*/  FFMA.FTZ R133, R58, UR4, -R40 ;  /* 0x000000043a857c23 */ /* 0x000fe20008010828 */
[----:B-1----:R-:W-:-:S06]  /*9bd0*/  FADD.FTZ R3, R127, R42 ;  /* 0x0000002a7f037221 */ /* 0x002fcc0000010000 */
        /* <DEDUP_REMOVED lines=41> */
[----:B------:R-:W-:Y:S01]  /*9e70*/  F2FP.F16.F32.PACK_AB R148, R5, R148 ;  /* 0x000000940594723e */ /* 0x000fe200000000ff */
[----:B0-----:R-:W-:-:S06]  /*9e80*/  FADD.FTZ R5, R53, R46 ;  /* 0x0000002e35057221 */ /* 0x001fcc0000010000 */
[----:B------:R-:W0:Y:S01]  /*9e90*/  MUFU.EX2 R142, R142 ;  /* 0x0000008e008e7308 */ /* 0x000e220000000800 */
[----:B-1----:R-:W-:-:S07]  /*9ea0*/  FADD.FTZ R44, R34, R3 ;  /* 0x00000003222c7221 */ /* 0x002fce0000010000 */
[----:B------:R-:W1:Y:S01]  /*9eb0*/  MUFU.EX2 R139, R139 ;  /* 0x0000008b008b7308 */ /* 0x000e620000000800 */
[----:B------:R-:W-:Y:S01]  /*9ec0*/  FFMA.FTZ R75, R75, UR4, -R40 ;  /* 0x000000044b4b7c23 */ /* 0x000fe20008010828 */
[----:B--2---:R-:W-:-:S06]  /*9ed0*/  FADD.FTZ R46, R140, R5 ;  /* 0x000000058c2e7221 */ /* 0x004fcc0000010000 */
[----:B------:R-:W2:Y:S01]  /*9ee0*/  MUFU.EX2 R61, R61 ;  /* 0x0000003d003d7308 */ /* 0x000ea20000000800 */
[----:B-----5:R-:W-:Y:S01]  /*9ef0*/  FADD.FTZ R3, R137, R44 ;  /* 0x0000002c89037221 */ /* 0x020fe20000010000 */
[----:B------:R-:W-:-:S06]  /*9f00*/  FFMA.FTZ R143, R78, UR4, -R40 ;  /* 0x000000044e8f7c23 */ /* 0x000fcc0008010828 */
[----:B------:R-:W5:Y:S01]  /*9f10*/  MUFU.EX2 R38, R38 ;  /* 0x0000002600267308 */ /* 0x000f620000000800 */
[--C-:B------:R-:W-:Y:S01]  /*9f20*/  FFMA.FTZ R42, R79, UR4, -R40.reuse ;  /* 0x000000044f2a7c23 */ /* 0x100fe20008010828 */
[--C-:B------:R-:W-:Y:S01]  /*9f30*/  FFMA.FTZ R82, R82, UR4, -R40.reuse ;  /* 0x0000000452527c23 */ /* 0x100fe20008010828 */
[--C-:B------:R-:W-:Y:S01]  /*9f40*/  FFMA.FTZ R83, R83, UR4, -R40.reuse ;  /* 0x0000000453537c23 */ /* 0x100fe20008010828 */
[----:B------:R-:W-:-:S04]  /*9f50*/  FFMA.FTZ R86, R86, UR4, -R40 ;  /* 0x0000000456567c23 */ /* 0x000fc80008010828 */
[----:B------:R-:W5:Y:S01]  /*9f60*/  MUFU.EX2 R144, R144 ;  /* 0x0000009000907308 */ /* 0x000f620000000800 */
[----:B------:R-:W-:Y:S01]  /*9f70*/  FFMA.FTZ R87, R87, UR4, -R40 ;  /* 0x0000000457577c23 */ /* 0x000fe20008010828 */
[----:B---3--:R-:W-:Y:S01]  /*9f80*/  FADD.FTZ R5, R57, R46 ;  /* 0x0000002e39057221 */ /* 0x008fe20000010000 */
[----:B----4-:R-:W-:-:S05]  /*9f90*/  FADD.FTZ R44, R36, R3 ;  /* 0x00000003242c7221 */ /* 0x010fca0000010000 */
[----:B------:R-:W3:Y:S01]  /*9fa0*/  MUFU.EX2 R141, R141 ;  /* 0x0000008d008d7308 */ /* 0x000ee20000000800 */
[----:B0-----:R-:W-:Y:S01]  /*9fb0*/  FADD.FTZ R46, R142, R5 ;  /* 0x000000058e2e7221 */ /* 0x001fe20000010000 */
[----:B-1----:R-:W-:-:S06]  /*9fc0*/  FADD.FTZ R3, R139, R44 ;  /* 0x0000002c8b037221 */ /* 0x002fcc0000010000 */
[----:B------:R-:W0:Y:S08]  /*9fd0*/  MUFU.EX2 R65, R81 ;  /* 0x0000005100417308 */ /* 0x000e300000000800 */
[----:B------:R-:W1:Y:S01]  /*9fe0*/  MUFU.EX2 R40, R75 ;  /* 0x0000004b00287308 */ /* 0x000e620000000800 */
[----:B--2---:R-:W-:Y:S01]  /*9ff0*/  FADD.FTZ R5, R61, R46 ;  /* 0x0000002e3d057221 */ /* 0x004fe20000010000 */
[----:B-----5:R-:W-:-:S06]  /*a000*/  FADD.FTZ R44, R38, R3 ;  /* 0x00000003262c7221 */ /* 0x020fcc0000010000 */
[----:B------:R-:W2:Y:S08]  /*a010*/  MUFU.EX2 R146, R146 ;  /* 0x0000009200927308 */ /* 0x000eb00000000800 */
[----:B------:R-:W4:Y:S01]  /*a020*/  MUFU.EX2 R143, R143 ;  /* 0x0000008f008f7308 */ /* 0x000f220000000800 */
[----:B------:R-:W-:Y:S01]  /*a030*/  FADD.FTZ R46, R144, R5 ;  /* 0x00000005902e7221 */ /* 0x000fe20000010000 */
[----:B---3--:R-:W-:-:S06]  /*a040*/  FADD.FTZ R3, R141, R44 ;  /* 0x0000002c8d037221 */ /* 0x008fcc0000010000 */
[----:B------:R-:W3:Y:S01]  /*a050*/  MUFU.EX2 R42, R42 ;  /* 0x0000002a002a7308 */ /* 0x000ee20000000800 */
[----:B0-----:R-:W-:Y:S01]  /*a060*/  FADD.FTZ R5, R65, R46 ;  /* 0x0000002e41057221 */ /* 0x001fe20000010000 */
[----:B-1----:R-:W-:-:S06]  /*a070*/  FADD.FTZ R44, R40, R3 ;  /* 0x00000003282c7221 */ /* 0x002fcc0000010000 */
[----:B------:R-:W0:Y:S01]  /*a080*/  MUFU.EX2 R82, R82 ;  /* 0x0000005200527308 */ /* 0x000e220000000800 */
[----:B--2---:R-:W-:Y:S01]  /*a090*/  FADD.FTZ R46, R146, R5 ;  /* 0x00000005922e7221 */ /* 0x004fe20000010000 */
[----:B------:R-:W-:Y:S01]  /*a0a0*/  F2FP.F16.F32.PACK_AB R150, R7, R150 ;  /* 0x000000960796723e */ /* 0x000fe200000000ff */
[----:B----4-:R-:W-:-:S05]  /*a0b0*/  FADD.FTZ R5, R143, R44 ;  /* 0x0000002c8f057221 */ /* 0x010fca0000010000 */
[----:B------:R-:W1:Y:S01]  /*a0c0*/  MUFU.EX2 R83, R83 ;  /* 0x0000005300537308 */ /* 0x000e620000000800 */
[----:B------:R-:W-:Y:S01]  /*a0d0*/  IADD3 R7, R88, -0x2, RZ ;  /* 0xfffffffe58077810 */ /* 0x000fe20007ffe0ff */
[----:B---3--:R-:W-:-:S06]  /*a0e0*/  FADD.FTZ R5, R42, R5 ;  /* 0x000000052a057221 */ /* 0x008fcc0000010000 */
[----:B------:R-:W2:Y:S01]  /*a0f0*/  MUFU.EX2 R86, R86 ;  /* 0x0000005600567308 */ /* 0x000ea20000000800 */
[----:B------:R-:W-:Y:S02]  /*a100*/  ISETP.GE.AND P1, PT, R7, R90, PT ;  /* 0x0000005a0700720c */ /* 0x000fe40003f26270 */
[----:B------:R-:W-:-:S05]  /*a110*/  F2FP.F16.F32.PACK_AB R149, R6, R149 ;  /* 0x000000950695723e */ /* 0x000fca00000000ff */
[----:B------:R-:W3:Y:S01]  /*a120*/  MUFU.EX2 R69, R69 ;  /* 0x0000004500457308 */ /* 0x000ee20000000800 */
[----:B0-----:R-:W-:-:S07]  /*a130*/  FADD.FTZ R6, R82, R5 ;  /* 0x0000000552067221 */ /* 0x001fce0000010000 */
[----:B------:R-:W0:Y:S01]  /*a140*/  MUFU.EX2 R87, R87 ;  /* 0x0000005700577308 */ /* 0x000e220000000800 */
[----:B-1----:R-:W-:-:S04]  /*a150*/  FADD.FTZ R5, R83, R6 ;  /* 0x0000000653057221 */ /* 0x002fc80000010000 */
[----:B--2---:R-:W-:Y:S01]  /*a160*/  FADD.FTZ R6, R86, R5 ;  /* 0x0000000556067221 */ /* 0x004fe20000010000 */
[----:B------:R-:W-:Y:S01]  /*a170*/  F2FP.F16.F32.PACK_AB R120, R9, R120 ;  /* 0x000000780978723e */ /* 0x000fe200000000ff */
[--C-:B------:R-:W-:Y:S01]  /*a180*/  IMAD.MOV.U32 R118, RZ, RZ, R119.reuse ;  /* 0x000000ffff767224 */ /* 0x100fe200078e0077 */
[----:B------:R-:W-:Y:S01]  /*a190*/  F2FP.F16.F32.PACK_AB R122, R11, R122 ;  /* 0x0000007a0b7a723e */ /* 0x000fe200000000ff */
[----:B---3--:R-:W-:Y:S01]  /*a1a0*/  FADD.FTZ R3, R69, R46 ;  /* 0x0000002e45037221 */ /* 0x008fe20000010000 */
[----:B------:R-:W-:Y:S01]  /*a1b0*/  F2FP.F16.F32.PACK_AB R124, R25, R124 ;  /* 0x0000007c197c723e */ /* 0x000fe200000000ff */
[--C-:B------:R-:W-:Y:S01]  /*a1c0*/  IMAD.MOV.U32 R117, RZ, RZ, R119.reuse ;  /* 0x000000ffff757224 */ /* 0x100fe200078e0077 */
[----:B------:R-:W-:Y:S01]  /*a1d0*/  F2FP.F16.F32.PACK_AB R126, R29, R126 ;  /* 0x0000007e1d7e723e */ /* 0x000fe200000000ff */
[--C-:B------:R-:W-:Y:S01]  /*a1e0*/  IMAD.MOV.U32 R116, RZ, RZ, R119.reuse ;  /* 0x000000ffff747224 */ /* 0x100fe200078e0077 */
[----:B------:R-:W-:Y:S01]  /*a1f0*/  F2FP.F16.F32.PACK_AB R128, R33, R128 ;  /* 0x000000802180723e */ /* 0x000fe200000000ff */
[--C-:B------:R-:W-:Y:S01]  /*a200*/  IMAD.MOV.U32 R115, RZ, RZ, R119.reuse ;  /* 0x000000ffff737224 */ /* 0x100fe200078e0077 */
[----:B------:R-:W-:Y:S01]  /*a210*/  F2FP.F16.F32.PACK_AB R130, R37, R130 ;  /* 0x000000822582723e */ /* 0x000fe200000000ff */
[----:B0-----:R-:W-:Y:S01]  /*a220*/  FADD.FTZ R6, R87, R6 ;  /* 0x0000000657067221 */ /* 0x001fe20000010000 */
        /* <DEDUP_REMOVED lines=41> */
[----:B------:R-:W-:Y:S01]  /*a4c0*/  IMAD.MOV.U32 R88, RZ, RZ, R119 ;  /* 0x000000ffff587224 */ /* 0x000fe200078e0077 */
[----:B------:R-:W-:-:S02]  /*a4d0*/  F2FP.F16.F32.PACK_AB R145, R83, R82 ;  /* 0x000000525391723e */ /* 0x000fc400000000ff */
[----:B------:R-:W-:Y:S02]  /*a4e0*/  F2FP.F16.F32.PACK_AB R147, R87, R86 ;  /* 0x000000565793723e */ /* 0x000fe400000000ff */
[-C--:B------:R-:W-:Y:S02]  /*a4f0*/  MOV R114, R119.reuse ;  /* 0x0000007700727202 */ /* 0x080fe40000000f00 */
[-C--:B------:R-:W-:Y:S02]  /*a500*/  MOV R109, R119.reuse ;  /* 0x00000077006d7202 */ /* 0x080fe40000000f00 */
[-C--:B------:R-:W-:Y:S02]  /*a510*/  MOV R104, R119.reuse ;  /* 0x0000007700687202 */ /* 0x080fe40000000f00 */
[-C--:B------:R-:W-:Y:S02]  /*a520*/  MOV R99, R119.reuse ;  /* 0x0000007700637202 */ /* 0x080fe40000000f00 */
[----:B------:R-:W-:-:S02]  /*a530*/  MOV R94, R119 ;  /* 0x00000077005e7202 */ /* 0x000fc40000000f00 */
[----:B------:R-:W-:Y:S01]  /*a540*/  MOV R89, R119 ;  /* 0x0000007700597202 */ /* 0x000fe20000000f00 */
[----:B------:R-:W-:Y:S06]  /*a550*/  @!P1 BRA `(.L_x_13388) ;  /* 0x0000002000389947 */ /* 0x000fec0003800000 */
[----:B------:R0:W5:Y:S01]  /*a560*/  LDL.LU R5, [R1+0x4] ;  /* 0x0000040001057983 */ /* 0x0001620000300800 */
        /* <DEDUP_REMOVED lines=18> */
[----:B0-----:R-:W-:-:S07]  /*a690*/  CS2R R88, SRZ ;  /* 0x0000000000587805 */ /* 0x001fce000001ff00 */
.L_x_13400:
[----:B------:R-:W2:Y:S01]  /*a6a0*/  LDL R4, [R1+0x28] ;  /* 0x0000280001047983 */ /* 0x000ea20000100800 */
[----:B------:R-:W-:Y:S01]  /*a6b0*/  ISETP.NE.AND P1, PT, R12, 0x1, PT ;  /* 0x000000010c00780c */ /* 0x000fe20003f25270 */
[----:B------:R-:W-:Y:S05]  /*a6c0*/  YIELD ;  /* 0x0000000000007946 */ /* 0x000fea0003800000 */
[----:B------:R-:W-:Y:S02]  /*a6d0*/  SEL R0, RZ, 0x1, P1 ;  /* 0x00000001ff007807 */ /* 0x000fe40000800000 */
[----:B--2---:R-:W-:Y:S02]  /*a6e0*/  ISETP.NE.AND P1, PT, R4, RZ, PT ;  /* 0x000000ff0400720c */ /* 0x004fe40003f25270 */
[----:B-----5:R-:W-:-:S05]  /*a6f0*/  LOP3.LUT R4, R5, R0, RZ, 0x3c, !PT ;  /* 0x0000000005047212 */ /* 0x020fca00078e3cff */
[----:B------:R0:W-:Y:S06]  /*a700*/  STL [R1+0x4], R4 ;  /* 0x0000040401007387 */ /* 0x0001ec0000100800 */
[----:B------:R-:W-:Y:S05]  /*a710*/  @P1 BRA `(.L_x_13389) ;  /* 0x00000000003c1947 */ /* 0x000fea0003800000 */
[----:B------:R-:W-:Y:S05]  /*a720*/  @!P0 BRA `(.L_x_13390) ;  /* 0x0000000000048947 */ /* 0x000fea0003800000 */
[----:B------:R-:W-:Y:S01]  /*a730*/  BPT.TRAP 0x1 ;  /* 0x000000040000795c */ /* 0x000fe20000300000 */
.L_x_13390:
[----:B------:R-:W-:-:S04]  /*a740*/  IADD3 R0, R12, 0x1, RZ ;  /* 0x000000010c007810 */ /* 0x000fc80007ffe0ff */
[----:B------:R-:W-:-:S04]  /*a750*/  ISETP.NE.AND P2, PT, R0, 0x2, PT ;  /* 0x000000020000780c */ /* 0x000fc80003f45270 */
[----:B------:R-:W-:Y:S02]  /*a760*/  SEL R9, R0, RZ, P2 ;  /* 0x000000ff00097207 */ /* 0x000fe40001000000 */
[----:B------:R-:W-:-:S03]  /*a770*/  SHF.L.U32 R0, R4, 0x1f, RZ ;  /* 0x0000001f04007819 */ /* 0x000fc600000006ff */
[----:B------:R-:W-:-:S04]  /*a780*/  IMAD R9, R9, 0x8, R18 ;  /* 0x0000000809097824 */ /* 0x000fc800078e0212 */
[----:B------:R1:W2:Y:S01]  /*a790*/  SYNCS.PHASECHK.TRANS64.TRYWAIT P2, [R9+URZ+0x16830], R0 ;  /* 0x01683000090075a7 */ /* 0x0002a2000804017f */
[----:B------:R-:W-:Y:S05]  /*a7a0*/  @!P0 BRA `(.L_x_13391) ;  /* 0x0000000000048947 */ /* 0x000fea0003800000 */
[----:B------:R-:W-:Y:S01]  /*a7b0*/  BPT.TRAP 0x1 ;  /* 0x000000040000795c */ /* 0x000fe20000300000 */
.L_x_13391:
[----:B------:R-:W-:Y:S04]  /*a7c0*/  BSSY B0, `(.L_x_13389) ;  /* 0x0000004000007945 */ /* 0x000fe80003800000 */
[----:B--2---:R-:W-:Y:S05]  /*a7d0*/  @P2 BRA `(.L_x_13392) ;  /* 0x0000000000082947 */ /* 0x004fea0003800000 */
[----:B------:R-:W2:Y:S02]  /*a7e0*/  SYNCS.PHASECHK.TRANS64.TRYWAIT P2, [R9+URZ+0x16830], R0 ;  /* 0x01683000090075a7 */ /* 0x000ea4000804017f */
[----:B--2---:R-:W-:Y:S05]  /*a7f0*/  @!P2 BRA `(.L_x_13393) ;  /* 0x000000c80060a947 */ /* 0x004fea0003800000 */
.L_x_13392:
[----:B------:R-:W-:Y:S05]  /*a800*/  BSYNC B0 ;  /* 0x0000000000007941 */ /* 0x000fea0003800000 */
.L_x_13389:
[----:B------:R3:W-:Y:S01]  /*a810*/  STL.64 [R1+0x70], R2 ;  /* 0x0000700201007387 */ /* 0x0007e20000100a00 */
[----:B-12---:R-:W1:Y:S03]  /*a820*/  S2R R0, SR_TID.X ;  /* 0x0000000000007919 */ /* 0x006e660000002100 */
[----:B---3--:R-:W2:Y:S01]  /*a830*/  LDL.64 R2, [R1+0x10] ;  /* 0x0000100001027983 */ /* 0x008ea20000100a00 */
[----:B------:R-:W-:Y:S01]  /*a840*/  VIADD R156, R12, 0x1 ;  /* 0x000000010c9c7836 */ /* 0x000fe20000000000 */
[----:B------:R-:W-:Y:S01]  /*a850*/  MOV R9, 0x40000040 ;  /* 0x4000004000097802 */ /* 0x000fe20000000f00 */
[----:B------:R-:W-:Y:S05]  /*a860*/  WARPSYNC.ALL ;  /* 0x0000000000007948 */ /* 0x000fea0003800000 */
[----:B------:R-:W-:Y:S01]  /*a870*/  ISETP.NE.AND P2, PT, R156, 0x2, PT ;  /* 0x000000029c00780c */ /* 0x000fe20003f45270 */
[----:B------:R-:W-:Y:S01]  /*a880*/  IMAD.MOV.U32 R25, RZ, RZ, 0x40000040 ;  /* 0x40000040ff197424 */ /* 0x000fe200078e00ff */
[----:B------:R-:W-:-:S02]  /*a890*/  R2UR UR19, R9 ;  /* 0x00000000091372ca */ /* 0x000fc400000e0000 */
[----:B------:R-:W-:Y:S02]  /*a8a0*/  SEL R156, R156, RZ, P2 ;  /* 0x000000ff9c9c7207 */ /* 0x000fe40001000000 */
[----:B------:R-:W-:Y:S02]  /*a8b0*/  MOV R27, 0x40000040 ;  /* 0x40000040001b7802 */ /* 0x000fe40000000f00 */
[----:B------:R-:W-:Y:S01]  /*a8c0*/  R2UR UR8, R14 ;  /* 0x000000000e0872ca */ /* 0x000fe200000e0000 */
[----:B------:R-:W-:Y:S01]  /*a8d0*/  IMAD R26, R156, 0x400, R13 ;  /* 0x000004009c1a7824 */ /* 0x000fe200078e020d */
[----:B------:R-:W-:Y:S02]  /*a8e0*/  R2UR UR9, R15 ;  /* 0x000000000f0972ca */ /* 0x000fe400000e0000 */
[----:B------:R-:W-:Y:S01]  /*a8f0*/  R2UR UR11, R27 ;  /* 0x000000001b0b72ca */ /* 0x000fe200000e0000 */
[C---:B------:R-:W-:Y:S01]  /*a900*/  VIADD R8, R26.reuse, 0x4 ;  /* 0x000000041a087836 */ /* 0x040fe20000000000 */
[C---:B------:R-:W-:Y:S01]  /*a910*/  R2UR UR10, R26.reuse ;  /* 0x000000001a0a72ca */ /* 0x040fe200000e0000 */
[C---:B------:R-:W-:Y:S01]  /*a920*/  VIADD R24, R26.reuse, 0x2 ;  /* 0x000000021a187836 */ /* 0x040fe20000000000 */
[----:B-1----:R-:W-:Y:S01]  /*a930*/  SHF.R.U32.HI R0, RZ, 0x7, R0 ;  /* 0x00000007ff007819 */ /* 0x002fe20000011600 */
[----:B------:R-:W-:Y:S01]  /*a940*/  VIADD R26, R26, 0x6 ;  /* 0x000000061a1a7836 */ /* 0x000fe20000000000 */
[----:B------:R-:W-:-:S02]  /*a950*/  R2UR UR18, R8 ;  /* 0x00000000081272ca */ /* 0x000fc400000e0000 */
[----:B------:R-:W3:Y:S01]  /*a960*/  LDL.64 R8, [R1+0x8] ;  /* 0x0000080001087983 */ /* 0x000ee20000100a00 */
[----:B------:R-:W-:Y:S01]  /*a970*/  VIADD R0, R0, 0x8 ;  /* 0x0000000800007836 */ /* 0x000fe20000000000 */
[----:B------:R-:W-:Y:S02]  /*a980*/  R2UR UR14, R24 ;  /* 0x00000000180e72ca */ /* 0x000fe400000e0000 */
[----:B------:R-:W-:Y:S02]  /*a990*/  R2UR UR15, R25 ;  /* 0x00000000190f72ca */ /* 0x000fe400000e0000 */
[----:B------:R-:W-:Y:S02]  /*a9a0*/  R2UR UR22, R26 ;  /* 0x000000001a1672ca */ /* 0x000fe400000e0000 */
[----:B------:R-:W-:Y:S01]  /*a9b0*/  R2UR UR23, R27 ;  /* 0x000000001b1772ca */ /* 0x000fe200000e0000 */
[----:B------:R1:W-:Y:S06]  /*a9c0*/  BAR.SYNC.DEFER_BLOCKING R0, 0x100 ;  /* 0x000400000000751d */ /* 0x0003ec0000010000 */
[----:B------:R-:W-:-:S06]  /*a9d0*/  WARPGROUP.ARRIVE ;  /* 0x00000000000079c5 */ /* 0x000fcc0000000000 */
[----:B------:R-:W-:Y:S03]  /*a9e0*/  HGMMA.64x128x16.F32 R24, gdesc[UR8], RZ, !UPT, gsb0 ;  /* 0x01e00000081879f0 */ /* 0x000fe6000c0008ff */
[----:B------:R-:W-:Y:S02]  /*a9f0*/  WARPGROUP.DEPBAR.LE gsb0, 0x0 ;  /* 0x00008000000079c5 */ /* 0x000fe40000010000 */
[----:B------:R-:W-:Y:S01]  /*aa00*/  WARPGROUP.ARRIVE ;  /* 0x00000000000079c5 */ /* 0x000fe20000000000 */
[----:B--2---:R-:W-:Y:S02]  /*aa10*/  R2UR UR12, R2 ;  /* 0x00000000020c72ca */ /* 0x004fe400000e0000 */
[----:B------:R-:W-:Y:S02]  /*aa20*/  R2UR UR13, R3 ;  /* 0x00000000030d72ca */ /* 0x000fe400000e0000 */
[----:B------:R1:W5:Y:S11]  /*aa30*/  LDL.LU.64 R2, [R1+0x70] ;  /* 0x0000700001027983 */ /* 0x0003760000300a00 */
[----:B------:R-:W-:Y:S01]  /*aa40*/  HGMMA.64x128x16.F32 R24, gdesc[UR12], R24, gsb0 ;  /* 0x01e000000c1879f0 */ /* 0x000fe20008000818 */
[----:B---3--:R-:W-:-:S02]  /*aa50*/  R2UR UR16, R8 ;  /* 0x00000000081072ca */ /* 0x008fc400000e0000 */
        /* <DEDUP_REMOVED lines=10> */
[----:B-1----:R-:W-:Y:S05]  /*ab00*/  @P1 BRA `(.L_x_13394) ;  /* 0x0000000000281947 */ /* 0x002fea0003800000 */
[----:B------:R-:W-:Y:S05]  /*ab10*/  @!P0 BRA `(.L_x_13395) ;  /* 0x0000000000048947 */ /* 0x000fea0003800000 */
[----:B------:R-:W-:Y:S01]  /*ab20*/  BPT.TRAP 0x1 ;  /* 0x000000040000795c */ /* 0x000fe20000300000 */
.L_x_13395:
[----:B------:R-:W-:Y:S01]  /*ab30*/  SHF.L.U32 R0, R5, 0x1f, RZ ;  /* 0x0000001f05007819 */ /* 0x000fe200000006ff */
[----:B0-----:R-:W-:-:S04]  /*ab40*/  IMAD R4, R12, 0x8, R18 ;  /* 0x000000080c047824 */ /* 0x001fc800078e0212 */
[----:B------:R0:W1:Y:S01]  /*ab50*/  SYNCS.PHASECHK.TRANS64.TRYWAIT P1, [R4+URZ+0x16850], R0 ;  /* 0x01685000040075a7 */ /* 0x000062000802017f */
[----:B------:R-:W-:Y:S05]  /*ab60*/  @!P0 BRA `(.L_x_13396) ;  /* 0x0000000000048947 */ /* 0x000fea0003800000 */
[----:B------:R-:W-:Y:S01]  /*ab70*/  BPT.TRAP 0x1 ;  /* 0x000000040000795c */ /* 0x000fe20000300000 */
.L_x_13396:
[----:B-1----:R-:W-:Y:S05]  /*ab80*/  @P1 BRA `(.L_x_13394) ;  /* 0x0000000000081947 */ /* 0x002fea0003800000 */
[----:B------:R-:W1:Y:S02]  /*ab90*/  SYNCS.PHASECHK.TRANS64.TRYWAIT P1, [R4+URZ+0x16850], R0 ;  /* 0x01685000040075a7 */ /* 0x000e64000802017f */
[----:B-1----:R-:W-:Y:S05]  /*aba0*/  @!P1 BRA `(.L_x_13397) ;  /* 0x000000c400889947 */ /* 0x002fea0003800000 */
.L_x_13394:
[----:B01----:R-:W-:Y:S01]  /*abb0*/  VIADD R0, R18, 0x400 ;  /* 0x0000040012007836 */ /* 0x003fe20000000000 */
[----:B------:R-:W-:Y:S05]  /*abc0*/  WARPSYNC.ALL ;  /* 0x0000000000007948 */ /* 0x000fea0003800000 */
[----:B------:R-:W-:Y:S01]  /*abd0*/  SHF.R.U32.HI R0, RZ, 0x4, R0 ;  /* 0x00000004ff007819 */ /* 0x000fe20000011600 */
[----:B------:R-:W-:Y:S01]  /*abe0*/  IMAD.MOV.U32 R5, RZ, RZ, 0x40000040 ;  /* 0x40000040ff057424 */ /* 0x000fe200078e00ff */
[----:B------:R-:W-:Y:S01]  /*abf0*/  WARPGROUP.ARRIVE ;  /* 0x00000000000079c5 */ /* 0x000fe20000000000 */
[----:B------:R-:W-:Y:S01]  /*ac00*/  IMAD.MOV.U32 R9, RZ, RZ, 0x40000040 ;  /* 0x40000040ff097424 */ /* 0x000fe200078e00ff */
[----:B------:R-:W-:-:S02]  /*ac10*/  LOP3.LUT R0, R0, 0x3fff, RZ, 0xc0, !PT ;  /* 0x00003fff00007812 */ /* 0x000fc400078ec0ff */
[----:B------:R-:W-:Y:S01]  /*ac20*/  R2UR UR7, R5 ;  /* 0x00000000050772ca */ /* 0x000fe200000e0000 */
[----:B------:R-:W-:Y:S02]  /*ac30*/  IMAD.MOV.U32 R5, RZ, RZ, 0x40000040 ;  /* 0x40000040ff057424 */ /* 0x000fe400078e00ff */
[----:B------:R-:W-:-:S05]  /*ac40*/  IMAD R4, R12, 0x400, R0 ;  /* 0x000004000c047824 */ /* 0x000fca00078e0200 */
[C---:B------:R-:W-:Y:S02]  /*ac50*/  R2UR UR6, R4.reuse ;  /* 0x00000000040672ca */ /* 0x040fe400000e0000 */
[----:B------:R-:W-:-:S11]  /*ac60*/  IADD3 R8, R4, 0x80, RZ ;  /* 0x0000008004087810 */ /* 0x000fd60007ffe0ff */
[----:B------:R-:W-:Y:S01]  /*ac70*/  HGMMA.64x64x16.F32 R88, R148, gdesc[UR4].tnspB, R88, gsb0 ;  /* 0x40e0000494587df0 */ /* 0x000fe20008000858 */
[----:B------:R-:W-:Y:S01]  /*ac80*/  R2UR UR6, R8 ;  /* 0x00000000080672ca */ /* 0x000fe200000e0000 */
[----:B------:R-:W-:Y:S01]  /*ac90*/  VIADD R8, R4, 0x100 ;  /* 0x0000010004087836 */ /* 0x000fe20000000000 */
[----:B------:R-:W-:Y:S01]  /*aca0*/  R2UR UR7, R9 ;  /* 0x00000000090772ca */ /* 0x000fe200000e0000 */
[----:B------:R-:W-:Y:S01]  /*acb0*/  IMAD.MOV.U32 R9, RZ, RZ, 0x40000040 ;  /* 0x40000040ff097424 */ /* 0x000fe200078e00ff */
[----:B------:R-:W-:Y:S02]  /*acc0*/  WARPGROUP.DEPBAR.LE gsb0, 0x0 ;  /* 0x00008000000079c5 */ /* 0x000fe40000010000 */
[----:B------:R-:W-:-:S06]  /*acd0*/  WARPGROUP.ARRIVE ;  /* 0x00000000000079c5 */ /* 0x000fcc0000000000 */
[----:B------:R-:W0:Y:S03]  /*ace0*/  S2R R151, SR_TID.X ;  /* 0x0000000000977919 */ /* 0x000e260000002100 */
[----:B------:R-:W-:Y:S01]  /*acf0*/  HGMMA.64x64x16.F32 R88, R120, gdesc[UR4].tnspB, R88, gsb0 ;  /* 0x40e0000478587df0 */ /* 0x000fe20008000858 */
[----:B------:R-:W-:Y:S01]  /*ad00*/  R2UR UR6, R8 ;  /* 0x00000000080672ca */ /* 0x000fe200000e0000 */
[----:B------:R-:W-:Y:S01]  /*ad10*/  VIADD R8, R4, 0x180 ;  /* 0x0000018004087836 */ /* 0x000fe20000000000 */
[----:B------:R-:W-:Y:S02]  /*ad20*/  R2UR UR7, R9 ;  /* 0x00000000090772ca */ /* 0x000fe400000e0000 */
[----:B------:R-:W-:Y:S02]  /*ad30*/  MOV R9, 0x40000040 ;  /* 0x4000004000097802 */ /* 0x000fe40000000f00 */
[----:B0-----:R-:W-:-:S02]  /*ad40*/  SHF.R.U32.HI R0, RZ, 0x7, R151 ;  /* 0x00000007ff007819 */ /* 0x001fc40000011697 */
[----:B------:R-:W-:-:S03]  /*ad50*/  ISETP.GE.U32.AND P1, PT, R151, 0x180, PT ;  /* 0x000001809700780c */ /* 0x000fc60003f26070 */
[----:B------:R-:W-:-:S05]  /*ad60*/  VIADD R0, R0, 0x9 ;  /* 0x0000000900007836 */ /* 0x000fca0000000000 */
[----:B------:R-:W-:Y:S01]  /*ad70*/  SEL R0, R0, 0x9, !P1 ;  /* 0x0000000900007807 */ /* 0x000fe20004800000 */
[----:B------:R-:W-:Y:S02]  /*ad80*/  WARPGROUP.DEPBAR.LE gsb0, 0x0 ;  /* 0x00008000000079c5 */ /* 0x000fe40000010000 */
[----:B------:R-:W-:-:S06]  /*ad90*/  WARPGROUP.ARRIVE ;  /* 0x00000000000079c5 */ /* 0x000fcc0000000000 */
[----:B------:R-:W-:Y:S01]  /*ada0*/  HGMMA.64x64x16.F32 R88, R124, gdesc[UR4].tnspB, R88, gsb0 ;  /* 0x40e000047c587df0 */ /* 0x000fe20008000858 */
[----:B------:R-:W-:Y:S01]  /*adb0*/  R2UR UR6, R8 ;  /* 0x00000000080672ca */ /* 0x000fe200000e0000 */
[----:B------:R-:W-:Y:S01]  /*adc0*/  VIADD R8, R4, 0x200 ;  /* 0x0000020004087836 */ /* 0x000fe20000000000 */
[----:B------:R-:W-:Y:S01]  /*add0*/  R2UR UR7, R9 ;  /* 0x00000000090772ca */ /* 0x000fe200000e0000 */
[----:B------:R-:W-:Y:S01]  /*ade0*/  IMAD.MOV.U32 R9, RZ, RZ, 0x40000040 ;  /* 0x40000040ff097424 */ /* 0x000fe200078e00ff */
[----:B------:R-:W-:Y:S02]  /*adf0*/  WARPGROUP.DEPBAR.LE gsb0, 0x0 ;  /* 0x00008000000079c5 */ /* 0x000fe40000010000 */
[----:B------:R-:W-:-:S09]  /*ae00*/  WARPGROUP.ARRIVE ;  /* 0x00000000000079c5 */ /* 0x000fd20000000000 */
        /* <DEDUP_REMOVED lines=8> */
[----:B------:R-:W-:Y:S02]  /*ae90*/  R2UR UR6, R8 ;  /* 0x00000000080672ca */ /* 0x000fe400000e0000 */
[----:B------:R-:W-:Y:S01]  /*aea0*/  R2UR UR7, R9 ;  /* 0x00000000090772ca */ /* 0x000fe200000e0000 */
[----:B------:R-:W-:Y:S01]  /*aeb0*/  IMAD.MOV.U32 R9, RZ, RZ, 0x40000040 ;  /* 0x40000040ff097424 */ /* 0x000fe200078e00ff */
[C---:B------:R-:W-:Y:S01]  /*aec0*/  IADD3 R8, R4.reuse, 0x300, RZ ;  /* 0x0000030004087810 */ /* 0x040fe20007ffe0ff */
[----:B------:R-:W-:Y:S01]  /*aed0*/  VIADD R4, R4, 0x380 ;  /* 0x0000038004047836 */ /* 0x000fe20000000000 */
[----:B------:R-:W-:Y:S02]  /*aee0*/  WARPGROUP.DEPBAR.LE gsb0, 0x0 ;  /* 0x00008000000079c5 */ /* 0x000fe40000010000 */
[----:B------:R-:W-:-:S07]  /*aef0*/  WARPGROUP.ARRIVE ;  /* 0x00000000000079c5 */ /* 0x000fce0000000000 */
[----:B------:R-:W-:Y:S01]  /*af00*/  HGMMA.64x64x16.F32 R88, R136, gdesc[UR4].tnspB, R88, gsb0 ;  /* 0x40e0000488587df0 */ /* 0x000fe20008000858 */
[----:B------:R-:W-:Y:S02]  /*af10*/  R2UR UR6, R8 ;  /* 0x00000000080672ca */ /* 0x000fe400000e0000 */
[----:B------:R-:W-:Y:S01]  /*af20*/  R2UR UR7, R9 ;  /* 0x00000000090772ca */ /* 0x000fe200000e0000 */
[----:B------:R-:W-:Y:S02]  /*af30*/  WARPGROUP.DEPBAR.LE gsb0, 0x0 ;  /* 0x00008000000079c5 */ /* 0x000fe40000010000 */
[----:B------:R-:W-:-:S10]  /*af40*/  WARPGROUP.ARRIVE ;  /* 0x00000000000079c5 */ /* 0x000fd40000000000 */
[----:B------:R-:W-:Y:S01]  /*af50*/  HGMMA.64x64x16.F32 R88, R140, gdesc[UR4].tnspB, R88, gsb0 ;  /* 0x40e000048c587df0 */ /* 0x000fe20008000858 */
[----:B------:R-:W-:Y:S02]  /*af60*/  R2UR UR6, R4 ;  /* 0x00000000040672ca */ /* 0x000fe400000e0000 */
[----:B------:R-:W-:Y:S01]  /*af70*/  R2UR UR7, R5 ;  /* 0x00000000050772ca */ /* 0x000fe200000e0000 */
[----:B------:R-:W-:Y:S02]  /*af80*/  WARPGROUP.DEPBAR.LE gsb0, 0x0 ;  /* 0x00008000000079c5 */ /* 0x000fe40000010000 */
[----:B------:R-:W-:-:S10]  /*af90*/  WARPGROUP.ARRIVE ;  /* 0x00000000000079c5 */ /* 0x000fd40000000000 */
[----:B------:R-:W-:Y:S03]  /*afa0*/  HGMMA.64x64x16.F32 R88, R144, gdesc[UR4].tnspB, R88, gsb0 ;  /* 0x40e0000490587df0 */ /* 0x000fe60008000858 */
[----:B------:R-:W-:Y:S02]  /*afb0*/  WARPGROUP.DEPBAR.LE gsb0, 0x0 ;  /* 0x00008000000079c5 */ /* 0x000fe40000010000 */
[----:B------:R0:W-:Y:S06]  /*afc0*/  BAR.ARV R0, 0x100 ;  /* 0x000400000000751d */ /* 0x0001ec0000002000 */
[----:B------:R-:W-:Y:S05]  /*afd0*/  @!P0 BRA `(.L_x_13398) ;  /* 0x0000000000048947 */ /* 0x000fea0003800000 */
[----:B------:R-:W-:Y:S01]  /*afe0*/  BPT.TRAP 0x1 ;  /* 0x000000040000795c */ /* 0x000fe20000300000 */
.L_x_13398:
[----:B0-----:R-:W-:Y:S01]  /*aff0*/  LEA R0, R156, R18, 0x3 ;  /* 0x000000129c007211 */ /* 0x001fe200078e18ff */
[----:B------:R-:W-:Y:S01]  /*b000*/  IMAD.U32 R4, RZ, RZ, UR38 ;  /* 0x00000026ff047e24 */ /* 0x000fe2000f8e00ff */
[----:B------:R-:W-:-:S03]  /*b010*/  UMOV UR4, UR5 ;  /* 0x0000000500047c82 */ /* 0x000fc60008000000 */
        /* <DEDUP_REMOVED lines=92> */
[----:B------:R-:W-:-:S03]  /*b5e0*/  FFMA.FTZ R9, R85, UR4, -R9 ;  /* 0x0000000455097c23 */ /* 0x000fc60008010809 */
        /* <DEDUP_REMOVED lines=37> */
[----:B------:R-:W-:-:S04]  /*b840*/  FADD.FTZ R5, -R0, R11 ;  /* 0x0000000b00057221 */ /* 0x000fc80000010100 */
        /* <DEDUP_REMOVED lines=28> */
[----:B0----5:R-:W-:Y:S01]  /*ba10*/  FFMA.FTZ R3, R5, R3, R24 ;  /* 0x0000000305037223 */ /* 0x021fe20000010018 */
[--C-:B------:R-:W-:Y:S01]  /*ba20*/  FFMA.FTZ R66, R66, UR4, -R10.reuse ;  /* 0x0000000442427c23 */ /* 0x100fe2000801080a */
[--C-:B------:R-:W-:Y:S01]  /*ba30*/  FFMA.FTZ R67, R67, UR4, -R10.reuse ;  /* 0x0000000443437c23 */ /* 0x100fe2000801080a */
[--C-:B------:R-:W-:Y:S01]  /*ba40*/  FFMA.FTZ R70, R70, UR4, -R10.reuse ;  /* 0x0000000446467c23 */ /* 0x100fe2000801080a */
[----:B------:R-:W-:Y:S01]  /*ba50*/  FADD.FTZ R3, R25, R3 ;  /* 0x0000000319037221 */ /* 0x000fe20000010000 */
[--C-:B------:R-:W-:Y:S01]  /*ba60*/  FFMA.FTZ R71, R71, UR4, -R10.reuse ;  /* 0x0000000447477c23 */ /* 0x100fe2000801080a */
[--C-:B------:R-:W-:Y:S01]  /*ba70*/  FFMA.FTZ R74, R74, UR4, -R10.reuse ;  /* 0x000000044a4a7c23 */ /* 0x100fe2000801080a */
        /* <DEDUP_REMOVED lines=12> */
[----:B------:R-:W-:-:S02]  /*bb40*/  FFMA.FTZ R10, R87, UR4, -R10 ;  /* 0x00000004570a7c23 */ /* 0x000fc4000801080a */
        /* <DEDUP_REMOVED lines=98> */
.L_x_13399:
[----:B------:R-:W2:Y:S01]  /*c170*/  LDL R85, [R1+0x24] ;  /* 0x0000240001557983 */ /* 0x000ea20000100800 */
        /* <DEDUP_REMOVED lines=16> */
[----:B------:R-:W-:Y:S01]  /*c280*/  IMAD R11, R12, 0x8, R18 ;  /* 0x000000080c0b7824 */ /* 0x000fe200078e0212 */
[----:B------:R0:W5:Y:S01]  /*c290*/  LDL R5, [R1+0x4] ;  /* 0x0000040001057983 */ /* 0x0001620000100800 */
[----:B------:R-:W-:Y:S01]  /*c2a0*/  MOV R12, UR38 ;  /* 0x00000026000c7c02 */ /* 0x000fe20008000f00 */
[-C--:B------:R-:W-:Y:S01]  /*c2b0*/  FMUL.FTZ R90, R90, R8.reuse ;  /* 0x000000085a5a7220 */ /* 0x080fe20000410000 */
        /* <DEDUP_REMOVED lines=33> */
[----:B------:R-:W-:Y:S01]  /*c4d0*/  IMAD.MOV.U32 R10, RZ, RZ, R4 ;  /* 0x000000ffff0a7224 */ /* 0x000fe200078e0004 */
[----:B------:R-:W-:Y:S01]  /*c4e0*/  F2FP.F16.F32.PACK_AB R130, R53, R52 ;  /* 0x000000343582723e */ /* 0x000fe200000000ff */
[----:B-1----:R-:W-:Y:S01]  /*c4f0*/  IMAD.MOV.U32 R11, RZ, RZ, R0 ;  /* 0x000000ffff0b7224 */ /* 0x002fe200078e0000 */
        /* <DEDUP_REMOVED lines=17> */
[C---:B--2---:R-:W-:Y:S01]  /*c610*/  ISETP.GT.AND P1, PT, R7.reuse, R85, PT ;  /* 0x000000550700720c */ /* 0x044fe20003f24270 */
[----:B------:R-:W-:-:S12]  /*c620*/  VIADD R7, R7, 0xffffffff ;  /* 0xffffffff07077836 */ /* 0x000fd80000000000 */
[----:B0-----:R-:W-:Y:S05]  /*c630*/  @P1 BRA `(.L_x_13400) ;  /* 0xffffffe000181947 */ /* 0x001fea000383ffff */
.L_x_13388:
[----:B------:R-:W-:Y:S05]  /*c640*/  WARPSYNC.ALL ;  /* 0x0000000000007948 */ /* 0x000fea0003800000 */
[----:B------:R-:W-:Y:S06]  /*c650*/  BAR.ARV 0x8, 0x200 ;  /* 0x0208000000007b1d */ /* 0x000fec0000002000 */
[----:B------:R-:W-:Y:S05]  /*c660*/  @!P0 BRA `(.L_x_13401) ;  /* 0x0000000000048947 */ /* 0x000fea0003800000 */
[----:B------:R-:W-:Y:S01]  /*c670*/  BPT.TRAP 0x1 ;  /* 0x000000040000795c */ /* 0x000fe20000300000 */
.L_x_13401:
[----:B-----5:R-:W2:Y:S01]  /*c680*/  LDL R5, [R1+0x4] ;  /* 0x0000040001057983 */ /* 0x020ea20000100800 */
[----:B------:R-:W-:Y:S02]  /*c690*/  LEA R12, R156, R18, 0x3 ;  /* 0x000000129c0c7211 */ /* 0x000fe400078e18ff */
[----:B--2---:R-:W-:-:S04]  /*c6a0*/  SHF.L.U32 R5, R5, 0x1f, RZ ;  /* 0x0000001f05057819 */ /* 0x004fc800000006ff */
[----:B------:R0:W1:Y:S01]  /*c6b0*/  SYNCS.PHASECHK.TRANS64.TRYWAIT P1, [R12+URZ+0x16850], R5 ;  /* 0x016850050c0075a7 */ /* 0x000062000802017f */
[----:B------:R-:W-:Y:S05]  /*c6c0*/  @!P0 BRA `(.L_x_13402) ;  /* 0x0000000000048947 */ /* 0x000fea0003800000 */
[----:B------:R-:W-:Y:S01]  /*c6d0*/  BPT.TRAP 0x1 ;  /* 0x000000040000795c */ /* 0x000fe20000300000 */
.L_x_13402:
[----:B------:R-:W-:-:S05]  /*c6e0*/  VIADD R18, R18, 0x400 ;  /* 0x0000040012127836 */ /* 0x000fca0000000000 */
[----:B------:R-:W-:-:S04]  /*c6f0*/  SHF.R.U32.HI R18, RZ, 0x4, R18 ;  /* 0x00000004ff127819 */ /* 0x000fc80000011612 */
[----:B------:R-:W-:Y:S01]  /*c700*/  LOP3.LUT R9, R18, 0x3fff, RZ, 0xc0, !PT ;  /* 0x00003fff12097812 */ /* 0x000fe200078ec0ff */
[----:B-1----:R-:W-:Y:S06]  /*c710*/  @P1 BRA `(.L_x_13403) ;  /* 0x0000000000081947 */ /* 0x002fec0003800000 */
[----:B------:R-:W1:Y:S02]  /*c720*/  SYNCS.PHASECHK.TRANS64.TRYWAIT P1, [R12+URZ+0x16850], R5 ;  /* 0x016850050c0075a7 */ /* 0x000e64000802017f */
[----:B-1----:R-:W-:Y:S05]  /*c730*/  @!P1 BRA `(.L_x_13404) ;  /* 0x000000a800b89947 */ /* 0x002fea0003800000 */
.L_x_13403:
        /* <DEDUP_REMOVED lines=9> */
[----:B------:R-:W-:-:S02]  /*c7d0*/  IMAD.MOV.U32 R9, RZ, RZ, 0x40000040 ;  /* 0x40000040ff097424 */ /* 0x000fc400078e00ff */
[----:B------:R-:W-:Y:S02]  /*c7e0*/  IMAD.MOV.U32 R43, RZ, RZ, RZ ;  /* 0x000000ffff2b7224 */ /* 0x000fe400078e00ff */
[----:B------:R-:W-:-:S08]  /*c7f0*/  IMAD.MOV.U32 R60, RZ, RZ, -0x800000 ;  /* 0xff800000ff3c7424 */ /* 0x000fd000078e00ff */
[----:B------:R-:W-:Y:S01]  /*c800*/  HGMMA.64x64x16.F32 R88, R148, gdesc[UR4].tnspB, R88, gsb0 ;  /* 0x40e0000494587df0 */ /* 0x000fe20008000858 */
[----:B------:R-:W-:Y:S01]  /*c810*/  R2UR UR6, R10 ;  /* 0x000000000a0672ca */ /* 0x000fe200000e0000 */
[----:B------:R-:W-:Y:S01]  /*c820*/  VIADD R10, R8, 0x100 ;  /* 0x00000100080a7836 */ /* 0x000fe20000000000 */
[----:B------:R-:W-:Y:S01]  /*c830*/  R2UR UR7, R11 ;  /* 0x000000000b0772ca */ /* 0x000fe200000e0000 */
[----:B------:R-:W-:Y:S02]  /*c840*/  IMAD.MOV.U32 R11, RZ, RZ, 0x40000040 ;  /* 0x40000040ff0b7424 */ /* 0x000fe400078e00ff */
[----:B0-----:R-:W-:Y:S01]  /*c850*/  FADD.FTZ R7, R5, R6 ;  /* 0x0000000605077221 */ /* 0x001fe20000010000 */
[----:B------:R-:W-:Y:S02]  /*c860*/  WARPGROUP.DEPBAR.LE gsb0, 0x0 ;  /* 0x00008000000079c5 */ /* 0x000fe40000010000 */
[----:B------:R-:W-:-:S07]  /*c870*/  WARPGROUP.ARRIVE ;  /* 0x00000000000079c5 */ /* 0x000fce0000000000 */
        /* <DEDUP_REMOVED lines=11> */
[----:B------:R-:W-:Y:S01]  /*c930*/  IADD3 R10, R8, 0x200, RZ ;  /* 0x00000200080a7810 */ /* 0x000fe20007ffe0ff */
[----:B------:R-:W-:Y:S02]  /*c940*/  WARPGROUP.DEPBAR.LE gsb0, 0x0 ;  /* 0x00008000000079c5 */ /* 0x000fe40000010000 */
[----:B------:R-:W-:-:S08]  /*c950*/  WARPGROUP.ARRIVE ;  /* 0x00000000000079c5 */ /* 0x000fd00000000000 */
        /* <DEDUP_REMOVED lines=9> */
[C---:B------:R-:W-:Y:S01]  /*c9f0*/  VIADD R10, R8.reuse, 0x300 ;  /* 0x00000300080a7836 */ /* 0x040fe20000000000 */
[----:B------:R-:W-:Y:S01]  /*ca00*/  R2UR UR7, R11 ;  /* 0x000000000b0772ca */ /* 0x000fe200000e0000 */
[----:B------:R-:W-:Y:S01]  /*ca10*/  VIADD R8, R8, 0x380 ;  /* 0x0000038008087836 */ /* 0x000fe20000000000 */
[----:B------:R-:W-:Y:S01]  /*ca20*/  MOV R11, 0x40000040 ;  /* 0x40000040000b7802 */ /* 0x000fe20000000f00 */
[----:B------:R-:W-:Y:S02]  /*ca30*/  WARPGROUP.DEPBAR.LE gsb0, 0x0 ;  /* 0x00008000000079c5 */ /* 0x000fe40000010000 */
[----:B------:R-:W-:-:S08]  /*ca40*/  WARPGROUP.ARRIVE ;  /* 0x00000000000079c5 */ /* 0x000fd00000000000 */
[----:B------:R-:W-:Y:S01]  /*ca50*/  HGMMA.64x64x16.F32 R88, R136, gdesc[UR4].tnspB, R88, gsb0 ;  /* 0x40e0000488587df0 */ /* 0x000fe20008000858 */
[----:B------:R-:W-:Y:S02]  /*ca60*/  R2UR UR6, R10 ;  /* 0x000000000a0672ca */ /* 0x000fe400000e0000 */
[----:B------:R-:W-:Y:S01]  /*ca70*/  R2UR UR7, R11 ;  /* 0x000000000b0772ca */ /* 0x000fe200000e0000 */
[----:B------:R-:W0:Y:S02]  /*ca80*/  SHFL.BFLY PT, R10, R3, 0x2, 0x1f ;  /* 0x0c401f00030a7f89 */ /* 0x000e2400000e0000 */
[----:B0-----:R-:W-:Y:S01]  /*ca90*/  FADD.FTZ R10, R10, R3 ;  /* 0x000000030a0a7221 */ /* 0x001fe20000010000 */
[----:B------:R-:W-:-:S04]  /*caa0*/  IMAD.MOV.U32 R3, RZ, RZ, -0x800000 ;  /* 0xff800000ff037424 */ /* 0x000fc800078e00ff */
[----:B------:R-:W0:Y:S02]  /*cab0*/  SHFL.BFLY PT, R5, R10, 0x1, 0x1f ;  /* 0x0c201f000a057f89 */ /* 0x000e2400000e0000 */
[----:B0-----:R-:W-:Y:S01]  /*cac0*/  FADD.FTZ R11, R10, R5 ;  /* 0x000000050a0b7221 */ /* 0x001fe20000010000 */
[----:B------:R-:W-:Y:S01]  /*cad0*/  MOV R5, UR4 ;  /* 0x0000000400057c02 */ /* 0x000fe20008000f00 */
[----:B------:R-:W-:-:S03]  /*cae0*/  IMAD.U32 R10, RZ, RZ, UR4 ;  /* 0x00000004ff0a7e24 */ /* 0x000fc6000f8e00ff */
[----:B------:R-:W-:-:S13]  /*caf0*/  FSETP.NE.FTZ.AND P1, PT, R11, RZ, PT ;  /* 0x000000ff0b00720b */ /* 0x000fda0003f35000 */
[----:B------:R-:W0:Y:S01]  /*cb00*/  @P1 MUFU.LG2 R6, R11 ;  /* 0x0000000b00061308 */ /* 0x000e220000000c00 */
[----:B------:R-:W-:Y:S01]  /*cb10*/  @P1 FMUL.FTZ R5, R5, 0.69314718246459960938 ;  /* 0x3f31721805051820 */ /* 0x000fe20000410000 */
[----:B------:R-:W-:Y:S02]  /*cb20*/  WARPGROUP.DEPBAR.LE gsb0, 0x0 ;  /* 0x00008000000079c5 */ /* 0x000fe40000010000 */
[----:B------:R-:W-:-:S04]  /*cb30*/  WARPGROUP.ARRIVE ;  /* 0x00000000000079c5 */ /* 0x000fc80000000000 */
[----:B------:R-:W-:Y:S02]  /*cb40*/  @P1 MUFU.RCP R43, R11 ;  /* 0x0000000b002b1308 */ /* 0x000fe40000001000 */
[----:B------:R-:W-:Y:S01]  /*cb50*/  HGMMA.64x64x16.F32 R88, R140, gdesc[UR4].tnspB, R88, gsb0 ;  /* 0x40e000048c587df0 */ /* 0x000fe20008000858 */
[----:B------:R-:W-:Y:S02]  /*cb60*/  R2UR UR6, R8 ;  /* 0x00000000080672ca */ /* 0x000fe400000e0000 */
[----:B------:R-:W-:Y:S01]  /*cb70*/  R2UR UR7, R9 ;  /* 0x00000000090772ca */ /* 0x000fe200000e0000 */
[----:B------:R-:W1:Y:S01]  /*cb80*/  SHFL.BFLY PT, R8, R7, 0x1, 0x1f ;  /* 0x0c201f0007087f89 */ /* 0x000e6200000e0000 */
[----:B0-----:R-:W-:-:S04]  /*cb90*/  @P1 FMUL.FTZ R6, R6, 0.69314718246459960938 ;  /* 0x3f31721806061820 */ /* 0x001fc80000410000 */
[----:B------:R-:W-:Y:S01]  /*cba0*/  @P1 FFMA.FTZ R60, R5, R0, R6 ;  /* 0x00000000053c1223 */ /* 0x000fe20000010006 */
[----:B-1----:R-:W-:Y:S01]  /*cbb0*/  FADD.FTZ R13, R7, R8 ;  /* 0x00000008070d7221 */ /* 0x002fe20000010000 */
        /* <DEDUP_REMOVED lines=9> */
[----:B------:R-:W-:Y:S03]  /*cc50*/  HGMMA.64x64x16.F32 R88, R144, gdesc[UR4].tnspB, R88, gsb0 ;  /* 0x40e0000490587df0 */ /* 0x000fe60008000858 */
[----:B------:R-:W-:Y:S02]  /*cc60*/  WARPGROUP.DEPBAR.LE gsb0, 0x0 ;  /* 0x00008000000079c5 */ /* 0x000fe40000010000 */
[----:B-12---:R-:W-:Y:S05]  /*cc70*/  @!P0 BRA `(.L_x_13405) ;  /* 0x0000000000048947 */ /* 0x006fea0003800000 */
[----:B------:R-:W-:Y:S01]  /*cc80*/  BPT.TRAP 0x1 ;  /* 0x000000040000795c */ /* 0x000fe20000300000 */
.L_x_13405:
[----:B------:R-:W2:Y:S01]  /*cc90*/  LDL.LU R4, [R1+0x4] ;  /* 0x0000040001047983 */ /* 0x000ea20000300800 */
        /* <DEDUP_REMOVED lines=40> */
[----:B------:R-:W-:Y:S01]  /*cf20*/  SEL R156, R156, RZ, P1 ;  /* 0x000000ff9c9c7207 */ /* 0x000fe20000800000 */
[----:B------:R-:W-:Y:S01]  /*cf30*/  UIADD3 UR37, UR37, 0x1, URZ ;  /* 0x0000000125257890 */ /* 0x000fe2000fffe03f */
[----:B--2---:R-:W-:-:S05]  /*cf40*/  LOP3.LUT R4, R4, R0, RZ, 0x3c, !PT ;  /* 0x0000000004047212 */ /* 0x004fca00078e3cff */
[----:B------:R0:W-:Y:S06]  /*cf50*/  STL [R1+0x4], R4 ;  /* 0x0000040401007387 */ /* 0x0001ec0000100800 */
.L_x_13351:
[----:B------:R-:W3:Y:S01]  /*cf60*/  S2R R0, SR_TID.X ;  /* 0x0000000000007919 */ /* 0x000ee20000002100 */
[----:B------:R-:W-:Y:S05]  /*cf70*/  WARPSYNC.ALL ;  /* 0x0000000000007948 */ /* 0x000fea0003800000 */
[----:B---3--:R-:W-:-:S05]  /*cf80*/  VIADD R71, R0, 0xffffff80 ;  /* 0xffffff8000477836 */ /* 0x008fca0000000000 */
[----:B------:R-:W-:-:S04]  /*cf90*/  SHF.R.S32.HI R74, RZ, 0x1f, R71 ;  /* 0x0000001fff4a7819 */ /* 0x000fc80000011447 */
[----:B------:R-:W-:-:S04]  /*cfa0*/  LEA.HI R74, R74, R71, RZ, 0x3 ;  /* 0x000000474a4a7211 */ /* 0x000fc800078f18ff */
[----:B------:R-:W-:-:S05]  /*cfb0*/  LOP3.LUT R74, R74, 0xfffffff8, RZ, 0xc0, !PT ;  /* 0xfffffff84a4a7812 */ /* 0x000fca00078ec0ff */
[----:B------:R-:W-:-:S04]  /*cfc0*/  IMAD.IADD R74, R71, 0x1, -R74 ;  /* 0x00000001474a7824 */ /* 0x000fc800078e0a4a */
[----:B------:R-:W-:-:S05]  /*cfd0*/  IMAD.SHL.U32 R59, R74, 0x8, RZ ;  /* 0x000000084a3b7824 */ /* 0x000fca00078e00ff */
[----:B------:R-:W-:Y:S01]  /*cfe0*/  SHF.R.S32.HI R58, RZ, 0x1f, R59 ;  /* 0x0000001fff3a7819 */ /* 0x000fe2000001143b */
[----:B------:R-:W3:Y:S08]  /*cff0*/  S2UR UR38, SR_CgaCtaId ;  /* 0x00000000002679c3 */ /* 0x000ef00000008800 */
[----:B------:R-:W-:Y:S06]  /*d000*/  BAR.SYNC.DEFER_BLOCKING 0x5, 0x200 ;  /* 0x0148000000007b1d */ /* 0x000fec0000010000 */
[----:B------:R-:W-:Y:S01]  /*d010*/  UMOV UR4, 0x400 ;  /* 0x0000040000047882 */ /* 0x000fe20000000000 */
[----:B------:R-:W-:Y:S01]  /*d020*/  BSSY B0, `(.L_x_13406) ;  /* 0x000023f000007945 */ /* 0x000fe20003800000 */
[----:B---3--:R-:W-:-:S06]  /*d030*/  ULEA UR4, UR38, UR4, 0x18 ;  /* 0x0000000426047291 */ /* 0x008fcc000f8ec03f */
[----:B------:R-:W-:-:S05]  /*d040*/  MOV R18, UR4 ;  /* 0x0000000400127c02 */ /* 0x000fca0008000f00 */
[----:B-1----:R1:W3:Y:S01]  /*d050*/  LDS.128 R32, [R18+0x168d0] ;  /* 0x0168d00012207984 */ /* 0x0022e20000000c00 */
        /* <DEDUP_REMOVED lines=9> */
[----:B0----5:R-:W-:Y:S02]  /*d0f0*/  MOV R25, R5 ;  /* 0x0000000500197202 */ /* 0x021fe40000000f00 */
[----:B------:R-:W-:Y:S01]  /*d100*/  F2FP.F16.F32.PACK_AB R14, R27, R26 ;  /* 0x0000001a1b0e723e */ /* 0x000fe200000000ff */
[----:B---3--:R-:W-:Y:S02]  /*d110*/  IMAD.MOV.U32 R32, RZ, RZ, RZ ;  /* 0x000000ffff207224 */ /* 0x008fe400078e00ff */
[----:B----4-:R-:W-:-:S03]  /*d120*/  IMAD.WIDE R10, R0, 0x2, R24 ;  /* 0x00000002000a7825 */ /* 0x010fc600078e0218 */
[----:B------:R-:W-:-:S05]  /*d130*/  IADD3 R61, P0, R10, 0x60, RZ ;  /* 0x000000600a3d7810 */ /* 0x000fca0007f1e0ff */
[----:B------:R-:W-:Y:S01]  /*d140*/  IMAD.X R5, RZ, RZ, R11, P0 ;  /* 0x000000ffff057224 */ /* 0x000fe200000e060b */
[----:B--2---:R-:W-:-:S04]  /*d150*/  ISETP.NE.AND P0, PT, R62, RZ, PT ;  /* 0x000000ff3e00720c */ /* 0x004fc80003f05270 */
[----:B------:R-:W-:Y:S01]  /*d160*/  SEL R67, R62, UR4, P0 ;  /* 0x000000043e437c07 */ /* 0x000fe20008000000 */
[----:B------:R-:W-:Y:S05]  /*d170*/  WARPSYNC.ALL ;  /* 0x0000000000007948 */ /* 0x000fea0003800000 */
[----:B------:R-:W-:Y:S01]  /*d180*/  BAR.SYNC.DEFER_BLOCKING 0x1, 0x180 ;  /* 0x0046000000007b1d */ /* 0x000fe20000010000 */
[C---:B------:R-:W-:Y:S02]  /*d190*/  IADD3 R15, P1, R10.reuse, 0x40, RZ ;  /* 0x000000400a0f7810 */ /* 0x040fe40007f3e0ff */
[C---:B------:R-:W-:Y:S02]  /*d1a0*/  IADD3 R13, P2, R10.reuse, 0x20, RZ ;  /* 0x000000200a0d7810 */ /* 0x040fe40007f5e0ff */
[----:B------:R-:W-:Y:S01]  /*d1b0*/  LOP3.LUT R9, R10, 0x380, RZ, 0xc0, !PT ;  /* 0x000003800a097812 */ /* 0x000fe200078ec0ff */
[----:B------:R-:W-:Y:S01]  /*d1c0*/  ULDC.64 UR6, c[0x0][0xc08] ;  /* 0x0003020000067ab9 */ /* 0x000fe20000000a00 */
[----:B------:R-:W-:Y:S01]  /*d1d0*/  LOP3.LUT R4, R15, 0x380, RZ, 0xc0, !PT ;  /* 0x000003800f047812 */ /* 0x000fe200078ec0ff */
[----:B------:R-:W-:Y:S01]  /*d1e0*/  ULDC.64 UR4, c[0x0][0xc00] ;  /* 0x0003000000047ab9 */ /* 0x000fe20000000a00 */
[----:B------:R-:W-:-:S02]  /*d1f0*/  LOP3.LUT R0, R13, 0x380, RZ, 0xc0, !PT ;  /* 0x000003800d007812 */ /* 0x000fc400078ec0ff */
[----:B------:R-:W-:Y:S02]  /*d200*/  LOP3.LUT R12, R61, 0x380, RZ, 0xc0, !PT ;  /* 0x000003803d0c7812 */ /* 0x000fe400078ec0ff */
[----:B------:R-:W-:Y:S02]  /*d210*/  SHF.R.U64 R9, R9, 0x3, RZ ;  /* 0x0000000309097819 */ /* 0x000fe400000012ff */
[----:B------:R-:W-:Y:S02]  /*d220*/  SHF.R.U64 R4, R4, 0x3, RZ ;  /* 0x0000000304047819 */ /* 0x000fe400000012ff */
[----:B------:R-:W-:Y:S02]  /*d230*/  SHF.R.U64 R0, R0, 0x3, RZ ;  /* 0x0000000300007819 */ /* 0x000fe400000012ff */
[----:B------:R-:W-:Y:S02]  /*d240*/  SHF.R.U64 R12, R12, 0x3, RZ ;  /* 0x000000030c0c7819 */ /* 0x000fe400000012ff */
[----:B------:R-:W-:Y:S01]  /*d250*/  LOP3.LUT R10, R9, R10, RZ, 0x3c, !PT ;  /* 0x0000000a090a7212 */ /* 0x000fe200078e3cff */
[--C-:B------:R-:W-:Y:S01]  /*d260*/  IMAD.X R7, RZ, RZ, R11.reuse, P1 ;  /* 0x000000ffff077224 */ /* 0x100fe200008e060b */
[----:B------:R-:W-:Y:S01]  /*d270*/  LOP3.LUT R6, R4, R15, RZ, 0x3c, !PT ;  /* 0x0000000f04067212 */ /* 0x000fe200078e3cff */
[----:B------:R-:W-:Y:S01]  /*d280*/  IMAD.X R9, RZ, RZ, R11, P2 ;  /* 0x000000ffff097224 */ /* 0x000fe200010e060b */
[----:B------:R-:W-:-:S02]  /*d290*/  LOP3.LUT R8, R0, R13, RZ, 0x3c, !PT ;  /* 0x0000000d00087212 */ /* 0x000fc400078e3cff */
[----:B------:R-:W-:Y:S02]  /*d2a0*/  LOP3.LUT R4, R12, R61, RZ, 0x3c, !PT ;  /* 0x0000003d0c047212 */ /* 0x000fe400078e3cff */
[----:B------:R-:W-:Y:S02]  /*d2b0*/  MOV R10, R10 ;  /* 0x0000000a000a7202 */ /* 0x000fe40000000f00 */
[----:B------:R-:W-:Y:S02]  /*d2c0*/  F2FP.F16.F32.PACK_AB R12, R21, R20 ;  /* 0x00000014150c723e */ /* 0x000fe400000000ff */
[----:B------:R-:W-:Y:S02]  /*d2d0*/  F2FP.F16.F32.PACK_AB R13, R45, R44 ;  /* 0x0000002c2d0d723e */ /* 0x000fe400000000ff */
[----:B------:R-:W-:Y:S02]  /*d2e0*/  F2FP.F16.F32.PACK_AB R15, R47, R46 ;  /* 0x0000002e2f0f723e */ /* 0x000fe400000000ff */
[----:B------:R-:W-:-:S02]  /*d2f0*/  MOV R66, R6 ;  /* 0x0000000600427202 */ /* 0x000fc40000000f00 */
[----:B------:R-:W-:Y:S01]  /*d300*/  MOV R0, R4 ;  /* 0x0000000400007202 */ /* 0x000fe20000000f00 */
[----:B------:R0:W-:Y:S01]  /*d310*/  STSM.16.M88.4 [R10], R12 ;  /* 0x0000000c0a007844 */ /* 0x0001e20000000200 */
        /* <DEDUP_REMOVED lines=8> */
[----:B0-----:R-:W-:Y:S02]  /*d3a0*/  F2FP.F16.F32.PACK_AB R10, R39, R38 ;  /* 0x00000026270a723e */ /* 0x001fe400000000ff */
[----:B------:R-:W-:Y:S02]  /*d3b0*/  F2FP.F16.F32.PACK_AB R12, R41, R40 ;  /* 0x00000028290c723e */ /* 0x000fe400000000ff */
[----:B------:R-:W-:-:S02]  /*d3c0*/  F2FP.F16.F32.PACK_AB R13, R57, R56 ;  /* 0x00000038390d723e */ /* 0x000fc400000000ff */
[----:B------:R-:W-:Y:S02]  /*d3d0*/  F2FP.F16.F32.PACK_AB R14, R43, R42 ;  /* 0x0000002a2b0e723e */ /* 0x000fe400000000ff */
[----:B------:R-:W-:Y:S01]  /*d3e0*/  F2FP.F16.F32.PACK_AB R15, R119, R118 ;  /* 0x00000076770f723e */ /* 0x000fe200000000ff */
[----:B------:R0:W-:Y:S01]  /*d3f0*/  STSM.16.M88.4 [R61], R4 ;  /* 0x000000043d007844 */ /* 0x0001e20000000200 */
[----:B------:R-:W-:-:S03]  /*d400*/  ISETP.NE.U32.AND P3, PT, RZ, UR6, PT ;  /* 0x00000006ff007c0c */ /* 0x000fc6000bf65070 */
[----:B------:R-:W-:Y:S01]  /*d410*/  STSM.16.M88.4 [R66], R8 ;  /* 0x0000000842007844 */ /* 0x000fe20000000200 */
[----:B------:R-:W-:-:S03]  /*d420*/  ISETP.NE.AND.EX P3, PT, RZ, UR7, PT, P3 ;  /* 0x00000007ff007c0c */ /* 0x000fc6000bf65330 */
[----:B------:R2:W-:Y:S01]  /*d430*/  STSM.16.M88.4 [R0], R12 ;  /* 0x0000000c00007844 */ /* 0x0005e20000000200 */
[----:B------:R-:W-:Y:S01]  /*d440*/  BAR.SYNC.DEFER_BLOCKING 0x1, 0x180 ;  /* 0x0046000000007b1d */ /* 0x000fe20000010000 */
[----:B------:R-:W-:Y:S02]  /*d450*/  ISETP.NE.U32.AND P0, PT, RZ, UR4, PT ;  /* 0x00000004ff007c0c */ /* 0x000fe4000bf05070 */
[----:B------:R-:W-:Y:S02]  /*d460*/  IADD3 R62, P1, R64, UR4, RZ ;  /* 0x00000004403e7c10 */ /* 0x000fe4000ff3e0ff */
[----:B------:R-:W-:Y:S02]  /*d470*/  ISETP.NE.AND.EX P0, PT, RZ, UR5, PT, P0 ;  /* 0x00000005ff007c0c */ /* 0x000fe4000bf05300 */
[----:B------:R-:W-:Y:S02]  /*d480*/  IADD3.X R63, R68, UR5, RZ, P1, !PT ;  /* 0x00000005443f7c10 */ /* 0x000fe40008ffe4ff */
[----:B------:R-:W-:Y:S01]  /*d490*/  @P3 IADD3 R64, P1, R64, UR6, RZ ;  /* 0x0000000640403c10 */ /* 0x000fe2000ff3e0ff */
[----:B------:R-:W-:-:S02]  /*d4a0*/  ULDC UR6, c[0x0][0xa88] ;  /* 0x0002a20000067ab9 */ /* 0x000fc40000000800 */
[----:B0-----:R-:W-:Y:S01]  /*d4b0*/  MOV R61, UR6 ;  /* 0x00000006003d7c02 */ /* 0x001fe20008000f00 */
[----:B------:R-:W-:Y:S01]  /*d4c0*/  IMAD.MOV.U32 R6, RZ, RZ, 0x9b8 ;  /* 0x000009b8ff067424 */ /* 0x000fe200078e00ff */
[----:B------:R-:W-:Y:S01]  /*d4d0*/  @P3 IADD3.X R65, R68, UR7, RZ, P1, !PT ;  /* 0x0000000744413c10 */ /* 0x000fe20008ffe4ff */
[----:B--2---:R-:W0:Y:S03]  /*d4e0*/  LDC R0, c[0x0][0xbe8] ;  /* 0x0002fa00ff007b82 */ /* 0x004e260000000800 */
[----:B------:R2:W5:Y:S04]  /*d4f0*/  @P0 LDG.E R32, desc[UR42][R62.64] ;  /* 0x0000002a3e200981 */ /* 0x000568000c1e1900 */
[----:B------:R2:W5:Y:S01]  /*d500*/  @P3 LDG.E R61, desc[UR42][R64.64] ;  /* 0x0000002a403d3981 */ /* 0x000562000c1e1900 */
[----:B------:R-:W-:-:S04]  /*d510*/  ISETP.GT.AND P2, PT, R67, 0x1, PT ;  /* 0x000000014300780c */ /* 0x000fc80003f44270 */
[----:B------:R-:W-:-:S04]  /*d520*/  SEL R6, R6, 0x978, P2 ;  /* 0x0000097806067807 */ /* 0x000fc80001000000 */
[----:B------:R2:W3:Y:S08]  /*d530*/  LDC.64 R12, c[0x0][R6+0x220] ;  /* 0x00008800060c7b82 */ /* 0x0004f00000000a00 */
[----:B------:R2:W4:Y:S08]  /*d540*/  LDC.64 R14, c[0x0][R6+0x218] ;  /* 0x00008600060e7b82 */ /* 0x0005300000000a00 */
[----:B------:R2:W1:Y:S01]  /*d550*/  LDC.64 R10, c[0x0][R6+0x228] ;  /* 0x00008a00060a7b82 */ /* 0x0004620000000a00 */
[----:B0-----:R-:W-:Y:S01]  /*d560*/  ISETP.NE.AND P1, PT, R0, 0x1, PT ;  /* 0x000000010000780c */ /* 0x001fe20003f25270 */
[----:B--2---:R-:W-:-:S12]  /*d570*/  @P3 BRA `(.L_x_13408) ;  /* 0x0000000000103947 */ /* 0x004fd80003800000 */
[----:B------:R-:W-:Y:S05]  /*d580*/  @!P0 BRA `(.L_x_13408) ;  /* 0x00000000000c8947 */ /* 0x000fea0003800000 */
[----:B------:R-:W2:Y:S04]  /*d590*/  LDG.E R4, desc[UR42][R62.64] ;  /* 0x0000002a3e047981 */ /* 0x000ea8000c1e1900 */
[----:B-----5:R-:W2:Y:S02]  /*d5a0*/  LDG.E R61, desc[UR42][R62.64+0x4] ;  /* 0x0000042a3e3d7981 */ /* 0x020ea4000c1e1900 */
[----:B--2---:R-:W-:-:S07]  /*d5b0*/  IMAD.IADD R61, R61, 0x1, -R4 ;  /* 0x000000013d3d7824 */ /* 0x004fce00078e0a04 */
.L_x_13408:
[----:B------:R-:W2:Y:S01]  /*d5c0*/  LDL.LU R4, [R1+0x38] ;  /* 0x0000380001047983 */ /* 0x000ea20000300800 */
[----:B------:R-:W0:Y:S03]  /*d5d0*/  LDC.64 R6, c[0x0][R6+0x210] ;  /* 0x0000840006067b82 */ /* 0x000e260000000a00 */
[----:B------:R-:W3:Y:S04]  /*d5e0*/  LDL.LU R9, [R1+0x50] ;  /* 0x0000500001097983 */ /* 0x000ee80000300800 */
[----:B------:R-:W4:Y:S01]  /*d5f0*/  LDL R63, [R1+0x64] ;  /* 0x00006400013f7983 */ /* 0x000f220000100800 */
[----:B------:R-:W-:Y:S01]  /*d600*/  ISETP.NE.U32.AND P0, PT, RZ, UR4, PT ;  /* 0x00000004ff007c0c */ /* 0x000fe2000bf05070 */
[----:B------:R-:W1:Y:S02]  /*d610*/  @P1 LDC R62, c[0x0][0xbec] ;  /* 0x0002fb00ff3e1b82 */ /* 0x000e640000000800 */
[----:B------:R-:W4:Y:S04]  /*d620*/  LDL R68, [R1+0x48] ;  /* 0x0000480001447983 */ /* 0x000f280000100800 */
[----:B------:R-:W4:Y:S01]  /*d630*/  LDL R66, [R1+0x4c] ;  /* 0x00004c0001427983 */ /* 0x000f220000100800 */
[----:B------:R-:W-:Y:S01]  /*d640*/  ISETP.NE.AND.EX P0, PT, RZ, UR5, PT, P0 ;  /* 0x00000005ff007c0c */ /* 0x000fe2000bf05300 */
[----:B------:R-:W0:Y:S02]  /*d650*/  @P1 LDC R67, c[0x0][0xbf0] ;  /* 0x0002fc00ff431b82 */ /* 0x000e240000000800 */
[----:B------:R-:W4:Y:S01]  /*d660*/  LDL R72, [R1+0x60] ;  /* 0x0000600001487983 */ /* 0x000f220000100800 */
[----:B------:R-:W1:Y:S01]  /*d670*/  S2R R70, SR_TID.X ;  /* 0x0000000000467919 */ /* 0x000e620000002100 */
[----:B-----5:R-:W-:-:S02]  /*d680*/  IMAD R61, R61, R0, RZ ;  /* 0x000000003d3d7224 */ /* 0x020fc400078e02ff */
[----:B-1----:R-:W-:-:S05]  /*d690*/  VIADD R73, R70, 0xffffff80 ;  /* 0xffffff8046497836 */ /* 0x002fca0000000000 */
[----:B------:R-:W-:-:S04]  /*d6a0*/  SHF.R.S32.HI R70, RZ, 0x1f, R73 ;  /* 0x0000001fff467819 */ /* 0x000fc80000011449 */
[----:B------:R-:W-:-:S04]  /*d6b0*/  LEA.HI R70, R70, R73, RZ, 0x7 ;  /* 0x0000004946467211 */ /* 0x000fc800078f38ff */
[----:B------:R-:W-:-:S04]  /*d6c0*/  LOP3.LUT R70, R70, 0xffffff80, RZ, 0xc0, !PT ;  /* 0xffffff8046467812 */ /* 0x000fc800078ec0ff */
[----:B------:R-:W-:Y:S02]  /*d6d0*/  IADD3 R70, R73, -R70, RZ ;  /* 0x8000004649467210 */ /* 0x000fe40007ffe0ff */
[----:B--2---:R-:W-:Y:S02]  /*d6e0*/  SEL R8, R4, RZ, !P0 ;  /* 0x000000ff04087207 */ /* 0x004fe40004000000 */
[----:B------:R-:W1:Y:S01]  /*d6f0*/  LDC.64 R4, c[0x0][0xba8] ;  /* 0x0002ea00ff047b82 */ /* 0x000e620000000a00 */
[----:B---3--:R-:W-:Y:S02]  /*d700*/  SEL R9, R9, RZ, !P0 ;  /* 0x000000ff09097207 */ /* 0x008fe40004000000 */
[----:B------:R-:W-:-:S04]  /*d710*/  IMAD R13, R13, R8, RZ ;  /* 0x000000080d0d7224 */ /* 0x000fc800078e02ff */
[----:B------:R-:W-:Y:S02]  /*d720*/  IMAD R65, R12, R9, R13 ;  /* 0x000000090c417224 */ /* 0x000fe400078e020d */
[-C--:B----4-:R-:W-:Y:S02]  /*d730*/  IMAD R9, R15, R152.reuse, RZ ;  /* 0x000000980f097224 */ /* 0x090fe400078e02ff */
[----:B------:R-:W-:-:S04]  /*d740*/  IMAD.WIDE.U32 R14, R14, R152, RZ ;  /* 0x000000980e0e7225 */ /* 0x000fc800078e00ff */
[----:B------:R-:W-:-:S04]  /*d750*/  IMAD.WIDE.U32 R12, R12, R8, RZ ;  /* 0x000000080c0c7225 */ /* 0x000fc800078e00ff */
[----:B------:R-:W-:Y:S01]  /*d760*/  IMAD R69, R68, 0xc0, R63 ;  /* 0x000000c044457824 */ /* 0x000fe200078e023f */
[----:B------:R-:W-:-:S03]  /*d770*/  IADD3 R14, P0, P3, R12, R14, R32 ;  /* 0x0000000e0c0e7210 */ /* 0x000fc60007b1e020 */
[----:B------:R-:W-:Y:S01]  /*d780*/  @P1 IMAD.HI.U32 R12, R69, R62, RZ ;  /* 0x0000003e450c1227 */ /* 0x000fe200078e00ff */
[----:B------:R-:W-:Y:S01]  /*d790*/  SEL R63, R66, RZ, P2 ;  /* 0x000000ff423f7207 */ /* 0x000fe20001000000 */
[----:B-1----:R-:W1:Y:S02]  /*d7a0*/  @!P2 LDC R4, c[0x0][0xb50] ;  /* 0x0002d400ff04ab82 */ /* 0x002e640000000800 */
[----:B------:R-:W-:Y:S01]  /*d7b0*/  IMAD.IADD R65, R13, 0x1, R65 ;  /* 0x000000010d417824 */ /* 0x000fe200078e0241 */
[----:B------:R-:W-:Y:S01]  /*d7c0*/  MOV R13, R69 ;  /* 0x00000045000d7202 */ /* 0x000fe20000000f00 */
[----:B------:R-:W-:Y:S01]  /*d7d0*/  IMAD.IADD R64, R15, 0x1, R9 ;  /* 0x000000010f407824 */ /* 0x000fe200078e0209 */
[----:B0-----:R-:W-:Y:S01]  /*d7e0*/  @P1 SHF.R.U32.HI R13, RZ, R67, R12 ;  /* 0x00000043ff0d1219 */ /* 0x001fe2000001160c */
[-C--:B------:R-:W-:Y:S01]  /*d7f0*/  IMAD R15, R11, R63.reuse, RZ ;  /* 0x0000003f0b0f7224 */ /* 0x080fe200078e02ff */
[----:B------:R-:W-:Y:S01]  /*d800*/  SHF.R.S32.HI R9, RZ, 0x1f, R32 ;  /* 0x0000001fff097819 */ /* 0x000fe20000011420 */
[----:B------:R-:W-:Y:S01]  /*d810*/  IMAD.WIDE.U32 R10, R10, R63, RZ ;  /* 0x0000003f0a0a7225 */ /* 0x000fe200078e00ff */
[----:B------:R-:W0:Y:S03]  /*d820*/  @!P2 LDC R5, c[0x0][0xb54] ;  /* 0x0002d500ff05ab82 */ /* 0x000e260000000800 */
[----:B------:R-:W-:Y:S01]  /*d830*/  IMAD.MOV R63, RZ, RZ, -R13 ;  /* 0x000000ffff3f7224 */ /* 0x000fe200078e0a0d */
[----:B------:R-:W-:Y:S01]  /*d840*/  IADD3.X R12, R65, R64, R9, P0, P3 ;  /* 0x00000040410c7210 */ /* 0x000fe200007e6409 */
[----:B------:R-:W-:Y:S01]  /*d850*/  IMAD.IADD R15, R11, 0x1, R15 ;  /* 0x000000010b0f7824 */ /* 0x000fe200078e020f */
[----:B------:R-:W-:-:S02]  /*d860*/  IADD3 R10, P0, P3, R13, R14, R10 ;  /* 0x0000000e0d0a7210 */ /* 0x000fc40007b1e00a */
[----:B------:R-:W-:Y:S01]  /*d870*/  SHF.R.S32.HI R11, RZ, 0x1f, R13 ;  /* 0x0000001fff0b7819 */ /* 0x000fe2000001140d */
[----:B------:R-:W-:-:S03]  /*d880*/  IMAD R13, R0, R63, R69 ;  /* 0x0000003f000d7224 */ /* 0x000fc600078e0245 */
[----:B------:R-:W-:Y:S01]  /*d890*/  IADD3.X R11, R11, R12, R15, P0, P3 ;  /* 0x0000000c0b0b7210 */ /* 0x000fe200007e640f */
[----:B------:R-:W-:Y:S01]  /*d8a0*/  IMAD R7, R7, R13, RZ ;  /* 0x0000000d07077224 */ /* 0x000fe200078e02ff */
[----:B------:R-:W-:-:S05]  /*d8b0*/  SHF.R.S32.HI R15, RZ, 0x1f, R13 ;  /* 0x0000001fff0f7819 */ /* 0x000fca000001140d */
[C---:B------:R-:W-:Y:S02]  /*d8c0*/  IMAD R15, R6.reuse, R15, R7 ;  /* 0x0000000f060f7224 */ /* 0x040fe400078e0207 */
[----:B------:R-:W-:-:S04]  /*d8d0*/  IMAD.WIDE.U32 R6, R6, R13, R10 ;  /* 0x0000000d06067225 */ /* 0x000fc800078e000a */
[----:B------:R-:W-:Y:S01]  /*d8e0*/  IMAD.IADD R7, R7, 0x1, R15 ;  /* 0x0000000107077824 */ /* 0x000fe200078e020f */
[----:B-1----:R-:W-:-:S04]  /*d8f0*/  LEA R12, P0, R6, R4, 0x2 ;  /* 0x00000004060c7211 */ /* 0x002fc800078010ff */
[----:B0-----:R-:W-:Y:S01]  /*d900*/  LEA.HI.X R7, R6, R5, R7, 0x2, P0 ;  /* 0x0000000506077211 */ /* 0x001fe200000f1407 */
[----:B------:R-:W-:Y:S01]  /*d910*/  SHFL.IDX PT, R4, R12, RZ, 0x1c1f ;  /* 0x001c1fff0c047589 */ /* 0x000fe200000e0000 */
[----:B------:R-:W-:-:S03]  /*d920*/  IMAD R62, R68, 0xc0, R72 ;  /* 0x000000c0443e7824 */ /* 0x000fc600078e0248 */
        /* <DEDUP_REMOVED lines=10> */
[----:B------:R-:W-:Y:S01]  /*d9d0*/  SHF.R.S32.HI R70, RZ, 0x1f, R71 ;  /* 0x0000001fff467819 */ /* 0x000fe20000011447 */
[----:B------:R-:W1:Y:S01]  /*d9e0*/  @P1 LDC R13, c[0x0][0xbec] ;  /* 0x0002fb00ff0d1b82 */ /* 0x000e620000000800 */
[----:B------:R-:W-:Y:S02]  /*d9f0*/  ULDC.64 UR4, c[0x0][0xaa0] ;  /* 0x0002a80000047ab9 */ /* 0x000fe40000000a00 */
[----:B------:R-:W-:-:S04]  /*da00*/  LEA.HI R70, R70, R71, RZ, 0x3 ;  /* 0x0000004746467211 */ /* 0x000fc800078f18ff */
[----:B------:R-:W-:Y:S01]  /*da10*/  SHF.R.S32.HI R70, RZ, 0x3, R70 ;  /* 0x00000003ff467819 */ /* 0x000fe20000011446 */
[----:B------:R-:W2:Y:S01]  /*da20*/  @P1 LDC R14, c[0x0][0xbf0] ;  /* 0x0002fc00ff0e1b82 */ /* 0x000ea20000000800 */
[----:B------:R-:W-:-:S03]  /*da30*/  IMAD R9, R9, UR4, RZ ;  /* 0x0000000409097c24 */ /* 0x000fc6000f8e02ff */
[----:B0-----:R-:W-:Y:S02]  /*da40*/  IMAD R3, R70, 0x40, R59 ;  /* 0x0000004046037824 */ /* 0x001fe400078e023b */
[----:B------:R-:W-:Y:S02]  /*da50*/  IMAD R9, R32, UR5, R9 ;  /* 0x0000000520097c24 */ /* 0x000fe4000f8e0209 */
[----:B------:R-:W-:-:S04]  /*da60*/  IMAD.WIDE R24, R3, 0x2, R24 ;  /* 0x0000000203187825 */ /* 0x000fc800078e0218 */
[----:B------:R-:W-:Y:S01]  /*da70*/  IMAD.WIDE.U32 R10, R32, UR4, RZ ;  /* 0x00000004200a7c25 */ /* 0x000fe2000f8e00ff */
[C---:B------:R-:W-:Y:S01]  /*da80*/  IADD3 R27, P0, R24.reuse, 0x1800, RZ ;  /* 0x00001800181b7810 */ /* 0x040fe20007f1e0ff */
[----:B------:R-:W-:Y:S01]  /*da90*/  ULDC.64 UR4, c[0x0][0xae8] ;  /* 0x0002ba0000047ab9 */ /* 0x000fe20000000a00 */
[C---:B------:R-:W-:Y:S01]  /*daa0*/  IADD3 R29, P2, R24.reuse, 0x3000, RZ ;  /* 0x00003000181d7810 */ /* 0x040fe20007f5e0ff */
[----:B------:R-:W-:Y:S01]  /*dab0*/  IMAD.IADD R11, R11, 0x1, R9 ;  /* 0x000000010b0b7824 */ /* 0x000fe200078e0209 */
[----:B------:R-:W-:Y:S01]  /*dac0*/  IADD3 R37, P3, R24, 0x4800, RZ ;  /* 0x0000480018257810 */ /* 0x000fe20007f7e0ff */
[----:B------:R-:W-:Y:S01]  /*dad0*/  IMAD R3, R74, 0x30, R70 ;  /* 0x000000304a037824 */ /* 0x000fe200078e0246 */
[----:B------:R-:W-:Y:S01]  /*dae0*/  LOP3.LUT R26, R27, 0x380, RZ, 0xc0, !PT ;  /* 0x000003801b1a7812 */ /* 0x000fe200078ec0ff */
[----:B------:R-:W-:Y:S01]  /*daf0*/  IMAD.WIDE.U32 R10, R152, UR4, R10 ;  /* 0x00000004980a7c25 */ /* 0x000fe2000f8e000a */
[----:B------:R-:W-:Y:S02]  /*db00*/  LOP3.LUT R28, R29, 0x380, RZ, 0xc0, !PT ;  /* 0x000003801d1c7812 */ /* 0x000fe400078ec0ff */
[----:B------:R-:W-:Y:S01]  /*db10*/  LOP3.LUT R36, R37, 0x380, RZ, 0xc0, !PT ;  /* 0x0000038025247812 */ /* 0x000fe200078ec0ff */
[----:B------:R-:W-:Y:S01]  /*db20*/  IMAD R12, R68, 0xc0, R3 ;  /* 0x000000c0440c7824 */ /* 0x000fe200078e0203 */
[----:B------:R-:W-:-:S02]  /*db30*/  LOP3.LUT R5, R24, 0x380, RZ, 0xc0, !PT ;  /* 0x0000038018057812 */ /* 0x000fc400078ec0ff */
[----:B------:R-:W-:Y:S01]  /*db40*/  SHF.R.S32.HI R9, RZ, 0x1f, R8 ;  /* 0x0000001fff097819 */ /* 0x000fe20000011408 */
[----:B------:R-:W-:Y:S01]  /*db50*/  IMAD R11, R152, UR5, R11 ;  /* 0x00000005980b7c24 */ /* 0x000fe2000f8e020b */
[----:B------:R-:W-:Y:S01]  /*db60*/  SHF.R.U64 R26, R26, 0x3, RZ ;  /* 0x000000031a1a7819 */ /* 0x000fe200000012ff */
[----:B-1----:R-:W-:Y:S01]  /*db70*/  @P1 IMAD.HI.U32 R3, R12, R13, RZ ;  /* 0x0000000d0c031227 */ /* 0x002fe200078e00ff */
[----:B------:R-:W-:Y:S01]  /*db80*/  SHF.R.U64 R28, R28, 0x3, RZ ;  /* 0x000000031c1c7819 */ /* 0x000fe200000012ff */
[----:B------:R-:W-:Y:S01]  /*db90*/  ULDC.64 UR4, c[0x0][0xaf0] ;  /* 0x0002bc0000047ab9 */ /* 0x000fe20000000a00 */
[----:B------:R-:W-:Y:S02]  /*dba0*/  SHF.R.U64 R36, R36, 0x3, RZ ;  /* 0x0000000324247819 */ /* 0x000fe400000012ff */
[----:B------:R-:W-:Y:S01]  /*dbb0*/  SHF.R.U64 R5, R5, 0x3, RZ ;  /* 0x0000000305057819 */ /* 0x000fe200000012ff */
[----:B------:R-:W-:Y:S01]  /*dbc0*/  IMAD R9, R9, UR4, RZ ;  /* 0x0000000409097c24 */ /* 0x000fe2000f8e02ff */
[----:B------:R-:W-:Y:S01]  /*dbd0*/  LOP3.LUT R26, R26, R27, RZ, 0x3c, !PT ;  /* 0x0000001b1a1a7212 */ /* 0x000fe200078e3cff */
[----:B------:R-:W-:Y:S01]  /*dbe0*/  IMAD.MOV.U32 R13, RZ, RZ, R12 ;  /* 0x000000ffff0d7224 */ /* 0x000fe200078e000c */
[----:B------:R-:W-:Y:S01]  /*dbf0*/  LOP3.LUT R28, R28, R29, RZ, 0x3c, !PT ;  /* 0x0000001d1c1c7212 */ /* 0x000fe200078e3cff */
[--C-:B------:R-:W-:Y:S01]  /*dc00*/  IMAD.X R27, RZ, RZ, R25.reuse, P0 ;  /* 0x000000ffff1b7224 */ /* 0x100fe200000e0619 */
[----:B------:R-:W-:Y:S01]  /*dc10*/  LOP3.LUT R36, R36, R37, RZ, 0x3c, !PT ;  /* 0x0000002524247212 */ /* 0x000fe200078e3cff */
[--C-:B------:R-:W-:Y:S01]  /*dc20*/  IMAD.X R29, RZ, RZ, R25.reuse, P2 ;  /* 0x000000ffff1d7224 */ /* 0x100fe200010e0619 */
[----:B------:R-:W-:Y:S01]  /*dc30*/  LOP3.LUT R4, R5, R24, RZ, 0x3c, !PT ;  /* 0x0000001805047212 */ /* 0x000fe200078e3cff */
[----:B------:R-:W-:Y:S01]  /*dc40*/  IMAD.MOV.U32 R5, RZ, RZ, R25 ;  /* 0x000000ffff057224 */ /* 0x000fe200078e0019 */
[----:B--2---:R-:W-:Y:S01]  /*dc50*/  @P1 SHF.R.U32.HI R13, RZ, R14, R3 ;  /* 0x0000000eff0d1219 */ /* 0x004fe20000011603 */
[C---:B------:R-:W-:Y:S01]  /*dc60*/  IMAD R15, R8.reuse, UR5, R9 ;  /* 0x00000005080f7c24 */ /* 0x040fe2000f8e0209 */
[----:B------:R-:W-:Y:S01]  /*dc70*/  IADD3.X R37, RZ, R25, RZ, P3, !PT ;  /* 0x00000019ff257210 */ /* 0x000fe20001ffe4ff */
[----:B------:R-:W-:Y:S01]  /*dc80*/  IMAD.WIDE.U32 R8, R8, UR4, R10 ;  /* 0x0000000408087c25 */ /* 0x000fe2000f8e000a */
[----:B------:R-:W-:Y:S01]  /*dc90*/  IADD3 R11, -R13, RZ, RZ ;  /* 0x000000ff0d0b7210 */ /* 0x000fe20007ffe1ff */
[----:B------:R-:W5:Y:S01]  /*dca0*/  LD.E.128 R4, desc[UR42][R4.64] ;  /* 0x0000002a04047980 */ /* 0x000f62000c101d00 */
[----:B------:R-:W-:Y:S01]  /*dcb0*/  SHF.R.S32.HI R10, RZ, 0x1f, R13 ;  /* 0x0000001fff0a7819 */ /* 0x000fe2000001140d */
[----:B------:R-:W-:-:S02]  /*dcc0*/  ULDC.64 UR4, c[0x0][0xae0] ;  /* 0x0002b80000047ab9 */ /* 0x000fc40000000a00 */
[----:B------:R-:W5:Y:S01]  /*dcd0*/  LD.E.128 R24, desc[UR42][R26.64] ;  /* 0x0000002a1a187980 */ /* 0x000f62000c101d00 */
[----:B------:R-:W-:-:S03]  /*dce0*/  IMAD R11, R0, R11, R12 ;  /* 0x0000000b000b7224 */ /* 0x000fc600078e020c */
[----:B------:R-:W5:Y:S04]  /*dcf0*/  LD.E.128 R28, desc[UR42][R28.64] ;  /* 0x0000002a1c1c7980 */ /* 0x000f68000c101d00 */
[----:B------:R-:W5:Y:S01]  /*dd00*/  LD.E.128 R36, desc[UR42][R36.64] ;  /* 0x0000002a24247980 */ /* 0x000f62000c101d00 */
[----:B------:R-:W-:Y:S01]  /*dd10*/  IMAD.IADD R9, R9, 0x1, R15 ;  /* 0x0000000109097824 */ /* 0x000fe200078e020f */
[----:B------:R-:W-:Y:S01]  /*dd20*/  SHF.R.S32.HI R0, RZ, 0x1f, R11 ;  /* 0x0000001fff007819 */ /* 0x000fe2000001140b */
[----:B------:R-:W-:Y:S01]  /*dd30*/  IMAD R10, R10, UR4, RZ ;  /* 0x000000040a0a7c24 */ /* 0x000fe2000f8e02ff */
[----:B------:R-:W-:Y:S01]  /*dd40*/  @!PT LDS RZ, [RZ] ;  /* 0x00000000fffff984 */ /* 0x000fe20000000800 */
[----:B------:R-:W-:Y:S01]  /*dd50*/  @!PT LDS RZ, [RZ] ;  /* 0x00000000fffff984 */ /* 0x000fe20000000800 */
[----:B------:R-:W-:Y:S01]  /*dd60*/  @!PT LDS RZ, [RZ] ;  /* 0x00000000fffff984 */ /* 0x000fe20000000800 */
[----:B------:R-:W-:Y:S01]  /*dd70*/  @!PT LDS RZ, [RZ] ;  /* 0x00000000fffff984 */ /* 0x000fe20000000800 */
[----:B------:R0:W-:Y:S06]  /*dd80*/  MEMBAR.ALL.CTA ;  /* 0x0000000000007992 */ /* 0x0001ec0000008000 */
[----:B0-----:R-:W0:Y:S01]  /*dd90*/  FENCE.VIEW.ASYNC.S ;  /* 0x00000000000073c6 */ /* 0x001e220000000000 */
[----:B------:R-:W-:-:S04]  /*dda0*/  IMAD.WIDE.U32 R8, R13, UR4, R8 ;  /* 0x000000040d087c25 */ /* 0x000fc8000f8e0008 */
[----:B------:R-:W-:Y:S01]  /*ddb0*/  IMAD R15, R13, UR5, R10 ;  /* 0x000000050d0f7c24 */ /* 0x000fe2000f8e020a */
[----:B------:R-:W-:Y:S01]  /*ddc0*/  ULDC.64 UR4, c[0x0][0xad8] ;  /* 0x0002b60000047ab9 */ /* 0x000fe20000000a00 */
[----:B------:R-:W-:Y:S02]  /*ddd0*/  VIADD R3, R18, 0x16820 ;  /* 0x0001682012037836 */ /* 0x000fe40000000000 */
[----:B------:R-:W-:Y:S02]  /*dde0*/  IMAD.IADD R9, R9, 0x1, R15 ;  /* 0x0000000109097824 */ /* 0x000fe400078e020f */
[----:B------:R-:W-:Y:S01]  /*ddf0*/  IMAD R0, R0, UR4, RZ ;  /* 0x0000000400007c24 */ /* 0x000fe2000f8e02ff */
[----:B------:R-:W-:Y:S01]  /*de00*/  PRMT R3, RZ, 0x654, R3 ;  /* 0x00000654ff037816 */ /* 0x000fe20000000003 */
[----:B------:R-:W-:-:S04]  /*de10*/  IMAD.WIDE.U32 R8, R11, UR4, R8 ;  /* 0x000000040b087c25 */ /* 0x000fc8000f8e0008 */
[----:B------:R-:W-:Y:S01]  /*de20*/  IMAD R41, R11, UR5, R0 ;  /* 0x000000050b297c24 */ /* 0x000fe2000f8e0200 */
[----:B------:R-:W-:Y:S02]  /*de30*/  ULDC.64 UR4, c[0x0][0xa80] ;  /* 0x0002a00000047ab9 */ /* 0x000fe40000000a00 */
[C---:B------:R-:W-:Y:S01]  /*de40*/  LEA R40, P0, R8.reuse, UR4, 0x1 ;  /* 0x0000000408287c11 */ /* 0x040fe2000f8008ff */
[----:B------:R-:W-:Y:S01]  /*de50*/  IMAD.IADD R41, R9, 0x1, R41 ;  /* 0x0000000109297824 */ /* 0x000fe200078e0229 */
[----:B------:R-:W-:Y:S01]  /*de60*/  UMOV UR4, 0xffffffff ;  /* 0xffffffff00047882 */ /* 0x000fe20000000000 */
[----:B0-----:R0:W-:Y:S03]  /*de70*/  SYNCS.ARRIVE.TRANS64.RED.A1T0 RZ, [R3+URZ], RZ ;  /* 0x000000ff03ff79a7 */ /* 0x0011e6000810043f */
[----:B------:R-:W-:Y:S01]  /*de80*/  LEA.HI.X R41, R8, UR5, R41, 0x1, P0 ;  /* 0x0000000508297c11 */ /* 0x000fe200080f0c29 */
[----:B------:R-:W-:Y:S06]  /*de90*/  BRA.DIV UR4, `(.L_x_13410) ;  /* 0x0000009204f47947 */ /* 0x000fec000b800000 */
[----:B0-----:R-:W0:Y:S01]  /*dea0*/  SHFL.IDX PT, R3, R40, RZ, 0x181f ;  /* 0x00181fff28037589 */ /* 0x001e2200000e0000 */
[----:B------:R-:W-:Y:S01]  /*deb0*/  ULDC UR4, c[0x0][0xac8] ;  /* 0x0002b20000047ab9 */ /* 0x000fe20000000800 */
[----:B------:R-:W-:Y:S01]  /*dec0*/  IMAD R42, R68, 0xc0, R70 ;  /* 0x000000c0442a7824 */ /* 0x000fe200078e0246 */
[----:B------:R-:W-:Y:S01]  /*ded0*/  ISETP.GE.AND P0, PT, R59, UR4, PT ;  /* 0x000000043b007c0c */ /* 0x000fe2000bf06270 */
[----:B------:R-:W1:Y:S02]  /*dee0*/  SHFL.IDX PT, R9, R40, 0x1, 0x181f ;  /* 0x00381f0028097f89 */ /* 0x000e6400000e0000 */
[C---:B------:R-:W-:Y:S01]  /*def0*/  VIADD R12, R42.reuse, 0x30 ;  /* 0x000000302a0c7836 */ /* 0x040fe20000000000 */
[CC--:B------:R-:W-:Y:S01]  /*df00*/  ISETP.GE.OR P2, PT, R42.reuse, R61.reuse, P0 ;  /* 0x0000003d2a00720c */ /* 0x0c0fe20000746670 */
[----:B------:R-:W2:Y:S01]  /*df10*/  SHFL.IDX PT, R0, R41, RZ, 0x181f ;  /* 0x00181fff29007589 */ /* 0x000ea200000e0000 */
[----:B------:R-:W-:Y:S02]  /*df20*/  IADD3 R20, R42, 0x60, RZ ;  /* 0x000000602a147810 */ /* 0x000fe40007ffe0ff */
[-C--:B------:R-:W-:Y:S01]  /*df30*/  ISETP.GE.OR P3, PT, R12, R61.reuse, P0 ;  /* 0x0000003d0c00720c */ /* 0x080fe20000766670 */
[----:B------:R-:W3:Y:S01]  /*df40*/  SHFL.IDX PT, R14, R40, 0x2, 0x181f ;  /* 0x00581f00280e7f89 */ /* 0x000ee200000e0000 */
[----:B------:R-:W-:-:S03]  /*df50*/  ISETP.GE.OR P4, PT, R20, R61, P0 ;  /* 0x0000003d1400720c */ /* 0x000fc60000786670 */
[----:B------:R-:W4:Y:S04]  /*df60*/  SHFL.IDX PT, R8, R41, 0x1, 0x181f ;  /* 0x00381f0029087f89 */ /* 0x000f2800000e0000 */
[----:B------:R-:W4:Y:S01]  /*df70*/  SHFL.IDX PT, R10, R41, 0x2, 0x181f ;  /* 0x00581f00290a7f89 */ /* 0x000f2200000e0000 */
[----:B0-----:R-:W-:-:S03]  /*df80*/  @!P2 LEA R32, P5, R59, R3, 0x1 ;  /* 0x000000033b20a211 */ /* 0x001fc600078a08ff */
[C---:B-1----:R-:W-:Y:S02]  /*df90*/  @!P3 LEA R20, P1, R59.reuse, R9, 0x1 ;  /* 0x000000093b14b211 */ /* 0x042fe400078208ff */
[C-C-:B--2---:R-:W-:Y:S02]  /*dfa0*/  @!P2 LEA.HI.X R3, R59.reuse, R0, R58.reuse, 0x1, P5 ;  /* 0x000000003b03a211 */ /* 0x144fe400028f0c3a */
[----:B------:R-:W0:Y:S01]  /*dfb0*/  SHFL.IDX PT, R0, R41, 0x3, 0x181f ;  /* 0x00781f0029007f89 */ /* 0x000e2200000e0000 */
[C---:B---3--:R-:W-:Y:S02]  /*dfc0*/  @!P4 LEA R43, P5, R59.reuse, R14, 0x1 ;  /* 0x0000000e3b2bc211 */ /* 0x048fe400078a08ff */
[----:B------:R-:W-:Y:S01]  /*dfd0*/  @!P2 IMAD.MOV.U32 R9, RZ, RZ, R3 ;  /* 0x000000ffff09a224 */ /* 0x000fe200078e0003 */
[----:B------:R-:W1:Y:S01]  /*dfe0*/  SHFL.IDX PT, R14, R40, 0x3, 0x181f ;  /* 0x00781f00280e7f89 */ /* 0x000e6200000e0000 */
[C---:B----4-:R-:W-:Y:S01]  /*dff0*/  @!P3 LEA.HI.X R21, R59.reuse, R8, R58, 0x1, P1 ;  /* 0x000000083b15b211 */ /* 0x050fe200008f0c3a */
[----:B------:R-:W-:Y:S01]  /*e000*/  @!P2 IMAD.MOV.U32 R8, RZ, RZ, R32 ;  /* 0x000000ffff08a224 */ /* 0x000fe200078e0020 */
[----:B------:R-:W-:-:S04]  /*e010*/  @!P4 LEA.HI.X R10, R59, R10, R58, 0x1, P5 ;  /* 0x0000000a3b0ac211 */ /* 0x000fc800028f0c3a */
[----:B-----5:R2:W-:Y:S04]  /*e020*/  @!P2 ST.E.128 desc[UR42][R8.64], R4 ;  /* 0x000000040800a985 */ /* 0x0205e8000c101d2a */
[----:B------:R3:W-:Y:S01]  /*e030*/  @!P3 ST.E.128 desc[UR42][R20.64], R24 ;  /* 0x000000181400b985 */ /* 0x0007e2000c101d2a */
[----:B--2---:R-:W-:Y:S02]  /*e040*/  @!P4 IMAD.MOV.U32 R4, RZ, RZ, R43 ;  /* 0x000000ffff04c224 */ /* 0x004fe400078e002b */
[----:B------:R-:W-:-:S05]  /*e050*/  @!P4 IMAD.MOV.U32 R5, RZ, RZ, R10 ;  /* 0x000000ffff05c224 */ /* 0x000fca00078e000a */
[----:B01----:R3:W-:Y:S02]  /*e060*/  @!P4 ST.E.128 desc[UR42][R4.64], R28 ;  /* 0x0000001c0400c985 */ /* 0x0037e4000c101d2a */
.L_x_13588:
[----:B------:R-:W-:-:S04]  /*e070*/  IADD3 R42, R42, 0x90, RZ ;  /* 0x000000902a2a7810 */ /* 0x000fc80007ffe0ff */
[----:B------:R-:W-:-:S13]  /*e080*/  ISETP.GE.OR P0, PT, R42, R61, P0 ;  /* 0x0000003d2a00720c */ /* 0x000fda0000706670 */
[----:B------:R-:W-:Y:S05]  /*e090*/  @P0 BRA `(.L_x_13411) ;  /* 0x0000001000dc0947 */ /* 0x000fea0003800000 */
[----:B------:R-:W-:-:S04]  /*e0a0*/  LEA R14, P0, R59, R14, 0x1 ;  /* 0x0000000e3b0e7211 */ /* 0x000fc800078008ff */
[----:B------:R-:W-:-:S05]  /*e0b0*/  LEA.HI.X R15, R59, R0, R58, 0x1, P0 ;  /* 0x000000003b0f7211 */ /* 0x000fca00000f0c3a */
[----:B------:R2:W-:Y:S01]  /*e0c0*/  ST.E.128 desc[UR42][R14.64], R36 ;  /* 0x000000240e007985 */ /* 0x0005e2000c101d2a */
[----:B------:R-:W-:Y:S05]  /*e0d0*/  BRA `(.L_x_13411) ;  /* 0x0000001000cc7947 */ /* 0x000fea0003800000 */
.L_x_13409:
[----:B------:R-:W2:Y:S01]  /*e0e0*/  LDL R74, [R1+0x30] ;  /* 0x00003000014a7983 */ /* 0x000ea20000100800 */
[----:B0-----:R-:W0:Y:S01]  /*e0f0*/  @P1 LDC R10, c[0x0][0xbec] ;  /* 0x0002fb00ff0a1b82 */ /* 0x001e220000000800 */
[----:B------:R-:W-:Y:S01]  /*e100*/  ULDC.64 UR4, c[0x0][0xb08] ;  /* 0x0002c20000047ab9 */ /* 0x000fe20000000a00 */
[----:B------:R-:W-:Y:S01]  /*e110*/  SHF.R.S32.HI R3, RZ, 0x1f, R8 ;  /* 0x0000001fff037819 */ /* 0x000fe20000011408 */
[----:B------:R-:W-:Y:S01]  /*e120*/  IMAD R9, R9, UR4, RZ ;  /* 0x0000000409097c24 */ /* 0x000fe2000f8e02ff */
[----:B------:R-:W-:Y:S01]  /*e130*/  ULDC.64 UR6, c[0x0][0xb30] ;  /* 0x0002cc0000067ab9 */ /* 0x000fe20000000a00 */
[----:B------:R-:W-:-:S03]  /*e140*/  IMAD.WIDE.U32 R4, R32, UR4, RZ ;  /* 0x0000000420047c25 */ /* 0x000fc6000f8e00ff */
[----:B------:R-:W1:Y:S01]  /*e150*/  @P1 LDC R11, c[0x0][0xbf0] ;  /* 0x0002fc00ff0b1b82 */ /* 0x000e620000000800 */
[----:B------:R-:W-:Y:S01]  /*e160*/  IMAD R9, R32, UR5, R9 ;  /* 0x0000000520097c24 */ /* 0x000fe2000f8e0209 */
[----:B------:R-:W-:-:S03]  /*e170*/  ULDC.64 UR4, c[0x0][0xb38] ;  /* 0x0002ce0000047ab9 */ /* 0x000fc60000000a00 */
[----:B------:R-:W-:Y:S02]  /*e180*/  IMAD.IADD R5, R5, 0x1, R9 ;  /* 0x0000000105057824 */ /* 0x000fe400078e0209 */
        /* <DEDUP_REMOVED lines=20> */
[----:B------:R-:W-:Y:S01]  /*e2d0*/  IMAD.WIDE.U32 R4, R3, UR6, R4 ;  /* 0x0000000603047c25 */ /* 0x000fe2000f8e0004 */
[----:B------:R-:W-:-:S03]  /*e2e0*/  IADD3 R3, R18, 0x16820, RZ ;  /* 0x0001682012037810 */ /* 0x000fc60007ffe0ff */
[----:B------:R-:W-:Y:S01]  /*e2f0*/  IMAD R0, R0, UR4, RZ ;  /* 0x0000000400007c24 */ /* 0x000fe2000f8e02ff */
[----:B------:R-:W-:Y:S01]  /*e300*/  PRMT R8, RZ, 0x654, R3 ;  /* 0x00000654ff087816 */ /* 0x000fe20000000003 */
[----:B------:R-:W-:Y:S02]  /*e310*/  IMAD.IADD R5, R5, 0x1, R9 ;  /* 0x0000000105057824 */ /* 0x000fe400078e0209 */
[C---:B------:R-:W-:Y:S01]  /*e320*/  IMAD R3, R7.reuse, UR5, R0 ;  /* 0x0000000507037c24 */ /* 0x040fe2000f8e0200 */
[----:B------:R0:W-:Y:S01]  /*e330*/  SYNCS.ARRIVE.TRANS64.RED.A1T0 RZ, [R8+URZ], RZ ;  /* 0x000000ff08ff79a7 */ /* 0x0001e2000810043f */
[----:B------:R-:W-:Y:S01]  /*e340*/  IMAD.WIDE.U32 R4, R7, UR4, R4 ;  /* 0x0000000407047c25 */ /* 0x000fe2000f8e0004 */
[----:B------:R-:W-:-:S03]  /*e350*/  ULDC.64 UR4, c[0x0][0xb00] ;  /* 0x0002c00000047ab9 */ /* 0x000fc60000000a00 */
[----:B------:R-:W-:Y:S01]  /*e360*/  IMAD.IADD R3, R5, 0x1, R3 ;  /* 0x0000000105037824 */ /* 0x000fe200078e0203 */
[----:B------:R-:W-:Y:S01]  /*e370*/  LEA R0, P0, R4, UR4, 0x2 ;  /* 0x0000000404007c11 */ /* 0x000fe2000f8010ff */
[----:B------:R-:W-:-:S03]  /*e380*/  UMOV UR4, 0xffffffff ;  /* 0xffffffff00047882 */ /* 0x000fc60000000000 */
[----:B------:R-:W-:Y:S01]  /*e390*/  LEA.HI.X R4, R4, UR5, R3, 0x2, P0 ;  /* 0x0000000504047c11 */ /* 0x000fe200080f1403 */
[C---:B--2---:R-:W-:Y:S01]  /*e3a0*/  VIADD R7, R74.reuse, 0x8 ;  /* 0x000000084a077836 */ /* 0x044fe20000000000 */
[C---:B------:R-:W-:Y:S01]  /*e3b0*/  IADD3 R64, R74.reuse, 0x18, RZ ;  /* 0x000000184a407810 */ /* 0x040fe20007ffe0ff */
[C---:B------:R-:W-:Y:S02]  /*e3c0*/  VIADD R60, R74.reuse, 0x10 ;  /* 0x000000104a3c7836 */ /* 0x040fe40000000000 */
[C---:B------:R-:W-:Y:S01]  /*e3d0*/  VIADD R66, R74.reuse, 0x20 ;  /* 0x000000204a427836 */ /* 0x040fe20000000000 */
        /* <DEDUP_REMOVED lines=9> */
[----:B------:R-:W-:Y:S01]  /*e470*/  SHF.R.S32.HI R73, RZ, 0x1f, R72 ;  /* 0x0000001fff497819 */ /* 0x000fe20000011448 */
[----:B0-----:R-:W-:Y:S06]  /*e480*/  BRA.DIV UR4, `(.L_x_13412) ;  /* 0x0000009204807947 */ /* 0x001fec000b800000 */
[----:B------:R0:W1:Y:S04]  /*e490*/  SHFL.IDX PT, R3, R4, RZ, 0x1c1f ;  /* 0x001c1fff04037589 */ /* 0x00006800000e0000 */
[----:B------:R0:W2:Y:S02]  /*e4a0*/  SHFL.IDX PT, R14, R0, RZ, 0x1c1f ;  /* 0x001c1fff000e7589 */ /* 0x0000a400000e0000 */
.L_x_13591:
        /* <DEDUP_REMOVED lines=8> */
[-C--:B-1----:R-:W-:Y:S02]  /*e530*/  @!P3 MOV R15, R3.reuse ;  /* 0x00000003000fb202 */ /* 0x082fe40000000f00 */
[CC--:B--2---:R-:W-:Y:S02]  /*e540*/  @!P1 LEA R10, P5, R7.reuse, R14.reuse, 0x2 ;  /* 0x0000000e070a9211 */ /* 0x0c4fe400078a10ff */
[----:B------:R-:W-:Y:S01]  /*e550*/  @!P0 LEA R12, P2, R60, R14, 0x2 ;  /* 0x0000000e3c0c8211 */ /* 0x000fe200078410ff */
[----:B------:R-:W-:Y:S01]  /*e560*/  @!P3 IMAD.WIDE R8, R74, 0x4, R14 ;  /* 0x000000044a08b825 */ /* 0x000fe200078e020e */
[-C--:B------:R-:W-:Y:S02]  /*e570*/  @!P1 LEA.HI.X R11, R7, R3.reuse, R32, 0x2, P5 ;  /* 0x00000003070b9211 */ /* 0x080fe400028f1420 */
[----:B------:R-:W-:Y:S02]  /*e580*/  @!P0 LEA.HI.X R13, R60, R3, R63, 0x2, P2 ;  /* 0x000000033c0d8211 */ /* 0x000fe400010f143f */
[----:B------:R1:W-:Y:S01]  /*e590*/  @!P3 ST.E.64 desc[UR42][R8.64], R20 ;  /* 0x000000140800b985 */ /* 0x0003e2000c101b2a */
[----:B------:R-:W-:-:S02]  /*e5a0*/  ISETP.GE.AND P3, PT, R66, UR4, PT ;  /* 0x0000000442007c0c */ /* 0x000fc4000bf66270 */
[----:B------:R-:W-:Y:S01]  /*e5b0*/  ISETP.GE.AND P2, PT, R68, UR4, PT ;  /* 0x0000000444007c0c */ /* 0x000fe2000bf46270 */
[----:B------:R2:W-:Y:S01]  /*e5c0*/  @!P1 ST.E.64 desc[UR42][R10.64], R26 ;  /* 0x0000001a0a009985 */ /* 0x0005e2000c101b2a */
[----:B------:R-:W-:Y:S02]  /*e5d0*/  @!P4 LEA R24, P5, R64, R14, 0x2 ;  /* 0x0000000e4018c211 */ /* 0x000fe400078a10ff */
[----:B------:R-:W-:Y:S01]  /*e5e0*/  ISETP.GE.AND P1, PT, R70, UR4, PT ;  /* 0x0000000446007c0c */ /* 0x000fe2000bf26270 */
[----:B------:R3:W-:Y:S01]  /*e5f0*/  @!P0 ST.E.64 desc[UR42][R12.64], R28 ;  /* 0x0000001c0c008985 */ /* 0x0007e2000c101b2a */
[----:B------:R-:W-:Y:S02]  /*e600*/  ISETP.GE.AND P0, PT, R72, UR4, PT ;  /* 0x0000000448007c0c */ /* 0x000fe4000bf06270 */
[----:B------:R-:W-:-:S03]  /*e610*/  @!P4 LEA.HI.X R25, R64, R3, R65, 0x2, P5 ;  /* 0x000000034019c211 */ /* 0x000fc600028f1441 */
[-C--:B------:R-:W-:Y:S02]  /*e620*/  @!P3 LEA R58, P5, R66, R14.reuse, 0x2 ;  /* 0x0000000e423ab211 */ /* 0x080fe400078a10ff */
[----:B------:R3:W-:Y:S01]  /*e630*/  @!P4 ST.E.64 desc[UR42][R24.64], R30 ;  /* 0x0000001e1800c985 */ /* 0x0007e2000c101b2a */
[-C--:B-1----:R-:W-:Y:S02]  /*e640*/  @!P2 LEA R8, P4, R68, R14.reuse, 0x2 ;  /* 0x0000000e4408a211 */ /* 0x082fe400078810ff */
[-C--:B------:R-:W-:Y:S02]  /*e650*/  @!P3 LEA.HI.X R59, R66, R3.reuse, R67, 0x2, P5 ;  /* 0x00000003423bb211 */ /* 0x080fe400028f1443 */
[-C--:B--2---:R-:W-:Y:S02]  /*e660*/  @!P1 LEA R10, P5, R70, R14.reuse, 0x2 ;  /* 0x0000000e460a9211 */ /* 0x084fe400078a10ff */
[----:B------:R-:W-:Y:S01]  /*e670*/  @!P2 LEA.HI.X R9, R68, R3, R69, 0x2, P4 ;  /* 0x000000034409a211 */ /* 0x000fe200020f1445 */
[----:B------:R3:W-:Y:S01]  /*e680*/  @!P3 ST.E.64 desc[UR42][R58.64], R36 ;  /* 0x000000243a00b985 */ /* 0x0007e2000c101b2a */
[----:B------:R-:W-:-:S02]  /*e690*/  @!P0 LEA R14, P4, R72, R14, 0x2 ;  /* 0x0000000e480e8211 */ /* 0x000fc400078810ff */
[-C--:B------:R-:W-:Y:S01]  /*e6a0*/  @!P1 LEA.HI.X R11, R70, R3.reuse, R71, 0x2, P5 ;  /* 0x00000003460b9211 */ /* 0x080fe200028f1447 */
[----:B------:R3:W-:Y:S01]  /*e6b0*/  @!P2 ST.E.64 desc[UR42][R8.64], R38 ;  /* 0x000000260800a985 */ /* 0x0007e2000c101b2a */
[----:B------:R-:W-:-:S03]  /*e6c0*/  @!P0 LEA.HI.X R15, R72, R3, R73, 0x2, P4 ;  /* 0x00000003480f8211 */ /* 0x000fc600020f1449 */
[----:B------:R3:W-:Y:S04]  /*e6d0*/  @!P1 ST.E.64 desc[UR42][R10.64], R40 ;  /* 0x000000280a009985 */ /* 0x0007e8000c101b2a */
[----:B------:R3:W-:Y:S02]  /*e6e0*/  @!P0 ST.E.64 desc[UR42][R14.64], R42 ;  /* 0x0000002a0e008985 */ /* 0x0007e4000c101b2a */
.L_x_13414:
[----:B------:R-:W-:Y:S05]  /*e6f0*/  BSYNC B1 ;  /* 0x0000000000017941 */ /* 0x000fea0003800000 */
.L_x_13413:
[----:B------:R-:W-:-:S03]  /*e700*/  UMOV UR4, 0xffffffff ;  /* 0xffffffff00047882 */ /* 0x000fc60000000000 */
[----:B------:R-:W-:Y:S05]  /*e710*/  BRA.DIV UR4, `(.L_x_13415) ;  /* 0x0000009204107947 */ /* 0x000fea000b800000 */
[----:B-1----:R1:W4:Y:S04]  /*e720*/  SHFL.IDX PT, R3, R4, 0x1, 0x1c1f ;  /* 0x003c1f0004037f89 */ /* 0x00232800000e0000 */
[----:B--23--:R1:W2:Y:S02]  /*e730*/  SHFL.IDX PT, R14, R0, 0x1, 0x1c1f ;  /* 0x003c1f00000e7f89 */ /* 0x00c2a400000e0000 */
.L_x_13595:
[----:B------:R-:W-:-:S13]  /*e740*/  ISETP.GE.AND P0, PT, R6, R61, PT ;  /* 0x0000003d0600720c */ /* 0x000fda0003f06270 */
[----:B------:R-:W-:Y:S05]  /*e750*/  @P0 BRA `(.L_x_13411) ;  /* 0x0000000c002c0947 */ /* 0x000fea0003800000 */
[----:B------:R-:W-:Y:S02]  /*e760*/  ULDC UR4, c[0x0][0xac8] ;  /* 0x0002b20000047ab9 */ /* 0x000fe40000000800 */
[----:B------:R-:W-:Y:S02]  /*e770*/  ISETP.GE.AND P4, PT, R74, UR4, PT ;  /* 0x000000044a007c0c */ /* 0x000fe4000bf86270 */
[----:B------:R-:W-:Y:S02]  /*e780*/  ISETP.GE.AND P5, PT, R7, UR4, PT ;  /* 0x0000000407007c0c */ /* 0x000fe4000bfa6270 */
[----:B------:R-:W-:Y:S02]  /*e790*/  ISETP.GE.AND P0, PT, R60, UR4, PT ;  /* 0x000000043c007c0c */ /* 0x000fe4000bf06270 */
[----:B------:R-:W-:Y:S02]  /*e7a0*/  ISETP.GE.AND P1, PT, R64, UR4, PT ;  /* 0x0000000440007c0c */ /* 0x000fe4000bf26270 */
[----:B------:R-:W-:-:S05]  /*e7b0*/  ISETP.GE.AND P2, PT, R66, UR4, PT ;  /* 0x0000000442007c0c */ /* 0x000fca000bf46270 */
[----:B----4-:R-:W-:Y:S02]  /*e7c0*/  @!P4 IMAD.MOV.U32 R15, RZ, RZ, R3 ;  /* 0x000000ffff0fc224 */ /* 0x010fe400078e0003 */
[----:B--2---:R-:W-:Y:S01]  /*e7d0*/  @!P5 LEA R6, P3, R7, R14, 0x2 ;  /* 0x0000000e0706d211 */ /* 0x004fe200078610ff */
[----:B01----:R-:W-:-:S03]  /*e7e0*/  @!P4 IMAD.WIDE R4, R74, 0x4, R14 ;  /* 0x000000044a04c825 */ /* 0x003fc600078e020e */
[----:B------:R-:W-:Y:S02]  /*e7f0*/  @!P5 LEA.HI.X R7, R7, R3, R32, 0x2, P3 ;  /* 0x000000030707d211 */ /* 0x000fe400018f1420 */
[----:B------:R-:W-:Y:S01]  /*e800*/  ISETP.GE.AND P3, PT, R68, UR4, PT ;  /* 0x0000000444007c0c */ /* 0x000fe2000bf66270 */
[----:B------:R0:W-:Y:S01]  /*e810*/  @!P4 ST.E.64 desc[UR42][R4.64], R44 ;  /* 0x0000002c0400c985 */ /* 0x0001e2000c101b2a */
[----:B------:R-:W-:-:S03]  /*e820*/  @!P0 LEA R8, P4, R60, R14, 0x2 ;  /* 0x0000000e3c088211 */ /* 0x000fc600078810ff */
[----:B------:R1:W-:Y:S01]  /*e830*/  @!P5 ST.E.64 desc[UR42][R6.64], R46 ;  /* 0x0000002e0600d985 */ /* 0x0003e2000c101b2a */
[-C--:B------:R-:W-:Y:S02]  /*e840*/  @!P1 LEA R10, P5, R64, R14.reuse, 0x2 ;  /* 0x0000000e400a9211 */ /* 0x080fe400078a10ff */
        /* <DEDUP_REMOVED lines=8> */
[----:B------:R-:W-:-:S03]  /*e8d0*/  @!P3 LEA R20, P5, R68, R14, 0x2 ;  /* 0x0000000e4414b211 */ /* 0x000fc600078a10ff */
[----:B------:R1:W-:Y:S01]  /*e8e0*/  @!P2 ST.E.64 desc[UR42][R12.64], R52 ;  /* 0x000000340c00a985 */ /* 0x0003e2000c101b2a */
[----:B------:R-:W-:Y:S02]  /*e8f0*/  @!P3 LEA.HI.X R21, R68, R3, R69, 0x2, P5 ;  /* 0x000000034415b211 */ /* 0x000fe400028f1445 */
[----:B0-----:R-:W-:-:S03]  /*e900*/  @!P4 LEA R4, P5, R70, R14, 0x2 ;  /* 0x0000000e4604c211 */ /* 0x001fc600078a10ff */
[----:B------:R1:W-:Y:S01]  /*e910*/  @!P3 ST.E.64 desc[UR42][R20.64], R54 ;  /* 0x000000361400b985 */ /* 0x0003e2000c101b2a */
[----:B------:R-:W-:-:S05]  /*e920*/  @!P4 LEA.HI.X R5, R70, R3, R71, 0x2, P5 ;  /* 0x000000034605c211 */ /* 0x000fca00028f1447 */
[----:B------:R1:W-:Y:S01]  /*e930*/  @!P4 ST.E.64 desc[UR42][R4.64], R56 ;  /* 0x000000380400c985 */ /* 0x0003e2000c101b2a */
[----:B------:R-:W-:Y:S05]  /*e940*/  @P0 BRA `(.L_x_13411) ;  /* 0x0000000800b00947 */ /* 0x000fea0003800000 */
[----:B------:R-:W-:-:S04]  /*e950*/  LEA R14, P0, R72, R14, 0x2 ;  /* 0x0000000e480e7211 */ /* 0x000fc800078010ff */
[----:B------:R-:W-:-:S05]  /*e960*/  LEA.HI.X R15, R72, R3, R73, 0x2, P0 ;  /* 0x00000003480f7211 */ /* 0x000fca00000f1449 */
[----:B------:R0:W-:Y:S01]  /*e970*/  ST.E.64 desc[UR42][R14.64], R118 ;  /* 0x000000760e007985 */ /* 0x0001e2000c101b2a */
[----:B------:R-:W-:Y:S05]  /*e980*/  BRA `(.L_x_13411) ;  /* 0x0000000800a07947 */ /* 0x000fea0003800000 */
.L_x_13407:
[----:B------:R-:W0:Y:S01]  /*e990*/  LDL.LU R6, [R1+0x40] ;  /* 0x0000400001067983 */ /* 0x000e220000300800 */
[----:B------:R-:W-:Y:S01]  /*e9a0*/  ULDC.64 UR6, c[0x0][0xc08] ;  /* 0x0003020000067ab9 */ /* 0x000fe20000000a00 */
[----:B------:R-:W-:Y:S02]  /*e9b0*/  ULDC.64 UR4, c[0x0][0xc00] ;  /* 0x0003000000047ab9 */ /* 0x000fe40000000a00 */
[----:B------:R-:W2:Y:S04]  /*e9c0*/  LDL.LU R0, [R1+0x44] ;  /* 0x0000440001007983 */ /* 0x000ea80000300800 */
[----:B------:R-:W4:Y:S01]  /*e9d0*/  LDL R8, [R1+0x34] ;  /* 0x0000340001087983 */ /* 0x000f220000100800 */
[----:B------:R-:W-:Y:S01]  /*e9e0*/  ISETP.NE.U32.AND P1, PT, RZ, UR6, PT ;  /* 0x00000006ff007c0c */ /* 0x000fe2000bf25070 */
[----:B------:R-:W-:Y:S01]  /*e9f0*/  IMAD.MOV.U32 R3, RZ, RZ, RZ ;  /* 0x000000ffff037224 */ /* 0x000fe200078e00ff */
[----:B------:R-:W-:-:S02]  /*ea00*/  ISETP.NE.U32.AND P0, PT, RZ, UR4, PT ;  /* 0x00000004ff007c0c */ /* 0x000fc4000bf05070 */
[----:B------:R-:W-:Y:S02]  /*ea10*/  ISETP.NE.AND.EX P1, PT, RZ, UR7, PT, P1 ;  /* 0x00000007ff007c0c */ /* 0x000fe4000bf25310 */
[----:B------:R-:W-:Y:S01]  /*ea20*/  ISETP.NE.AND.EX P0, PT, RZ, UR5, PT, P0 ;  /* 0x00000005ff007c0c */ /* 0x000fe2000bf05300 */
[----:B------:R-:W1:Y:S01]  /*ea30*/  S2R R9, SR_TID.X ;  /* 0x0000000000097919 */ /* 0x000e620000002100 */
[----:B0-----:R-:W-:Y:S01]  /*ea40*/  IADD3 R4, P2, R6, UR4, RZ ;  /* 0x0000000406047c10 */ /* 0x001fe2000ff5e0ff */
[----:B------:R-:W-:-:S03]  /*ea50*/  ULDC UR4, c[0x0][0xa88] ;  /* 0x0002a20000047ab9 */ /* 0x000fc60000000800 */
[----:B--2---:R-:W-:-:S05]  /*ea60*/  IADD3.X R5, R0, UR5, RZ, P2, !PT ;  /* 0x0000000500057c10 */ /* 0x004fca00097fe4ff */
[----:B------:R-:W-:Y:S01]  /*ea70*/  @P1 IADD3 R6, P2, R6, UR6, RZ ;  /* 0x0000000606061c10 */ /* 0x000fe2000ff5e0ff */
[----:B-----5:R-:W-:Y:S01]  /*ea80*/  IMAD.U32 R25, RZ, RZ, UR4 ;  /* 0x00000004ff197e24 */ /* 0x020fe2000f8e00ff */
[----:B------:R0:W5:Y:S02]  /*ea90*/  @P0 LDG.E R3, desc[UR42][R4.64] ;  /* 0x0000002a04030981 */ /* 0x000164000c1e1900 */
[----:B------:R-:W-:Y:S01]  /*eaa0*/  @P1 IADD3.X R7, R0, UR7, RZ, P2, !PT ;  /* 0x0000000700071c10 */ /* 0x000fe200097fe4ff */
[----:B-1----:R-:W-:-:S04]  /*eab0*/  VIADD R30, R9, 0xffffff80 ;  /* 0xffffff80091e7836 */ /* 0x002fc80000000000 */
[----:B------:R0:W5:Y:S01]  /*eac0*/  @P1 LDG.E R25, desc[UR42][R6.64] ;  /* 0x0000002a06191981 */ /* 0x000162000c1e1900 */
[----:B----4-:R-:W-:Y:S02]  /*ead0*/  ISETP.NE.AND P2, PT, R8, RZ, PT ;  /* 0x000000ff0800720c */ /* 0x010fe40003f45270 */
[----:B------:R-:W-:-:S11]  /*eae0*/  ISETP.GT.AND P3, PT, R30, 0xbf, PT ;  /* 0x000000bf1e00780c */ /* 0x000fd60003f64270 */
[----:B------:R-:W1:Y:S02]  /*eaf0*/  @!P2 LDC R8, c[0x0][0xad4] ;  /* 0x0002b500ff08ab82 */ /* 0x000e640000000800 */
[----:B-1----:R0:W-:Y:S01]  /*eb00*/  @!P2 STL [R1+0x34], R8 ;  /* 0x000034080100a387 */ /* 0x0021e20000100800 */
[----:B------:R-:W-:Y:S01]  /*eb10*/  ISETP.GT.AND P2, PT, R8, 0x1, PT ;  /* 0x000000010800780c */ /* 0x000fe20003f44270 */
[----:B------:R-:W-:-:S12]  /*eb20*/  @P1 BRA `(.L_x_13416) ;  /* 0x0000000000101947 */ /* 0x000fd80003800000 */
[----:B------:R-:W-:Y:S05]  /*eb30*/  @!P0 BRA `(.L_x_13416) ;  /* 0x00000000000c8947 */ /* 0x000fea0003800000 */
[----:B------:R-:W2:Y:S04]  /*eb40*/  LDG.E R0, desc[UR42][R4.64] ;  /* 0x0000002a04007981 */ /* 0x000ea8000c1e1900 */
[----:B-----5:R-:W2:Y:S02]  /*eb50*/  LDG.E R25, desc[UR42][R4.64+0x4] ;  /* 0x0000042a04197981 */ /* 0x020ea4000c1e1900 */
[----:B--2---:R-:W-:-:S07]  /*eb60*/  IADD3 R25, -R0, R25, RZ ;  /* 0x0000001900197210 */ /* 0x004fce0007ffe1ff */
.L_x_13416:
[----:B------:R-:W2:Y:S04]  /*eb70*/  LDL.LU R0, [R1+0x50] ;  /* 0x0000500001007983 */ /* 0x000ea80000300800 */
[----:B0-----:R-:W4:Y:S01]  /*eb80*/  LDL.LU R4, [R1+0x38] ;  /* 0x0000380001047983 */ /* 0x001f220000300800 */
[----:B------:R-:W-:Y:S01]  /*eb90*/  BSSY B1, `(.L_x_13417) ;  /* 0x0000038000017945 */ /* 0x000fe20003800000 */
[----:B-----5:R-:W-:Y:S02]  /*eba0*/  SHF.R.S32.HI R24, RZ, 0x1f, R3 ;  /* 0x0000001fff187819 */ /* 0x020fe40000011403 */
[----:B--2---:R-:W-:Y:S02]  /*ebb0*/  SEL R26, R0, RZ, !P0 ;  /* 0x000000ff001a7207 */ /* 0x004fe40004000000 */
[----:B----4-:R-:W-:Y:S01]  /*ebc0*/  SEL R31, R4, RZ, !P0 ;  /* 0x000000ff041f7207 */ /* 0x010fe20004000000 */
        /* <DEDUP_REMOVED lines=8> */
[----:B---3--:R-:W2:Y:S01]  /*ec50*/  LDL.LU R32, [R1+0x4c] ;  /* 0x00004c0001207983 */ /* 0x008ea20000300800 */
        /* <DEDUP_REMOVED lines=26> */
[----:B------:R-:W-:-:S04]  /*ee00*/  IMAD.WIDE.U32 R6, R10, R9, RZ ;  /* 0x000000090a067225 */ /* 0x000fc800078e00ff */
        /* <DEDUP_REMOVED lines=16> */
.L_x_13418:
[----:B------:R-:W-:Y:S05]  /*ef10*/  BSYNC B1 ;  /* 0x0000000000017941 */ /* 0x000fea0003800000 */
.L_x_13417:
[----:B------:R-:W-:Y:S05]  /*ef20*/  @P2 BRA `(.L_x_13411) ;  /* 0x0000000400382947 */ /* 0x000fea0003800000 */
[----:B------:R-:W2:Y:S01]  /*ef30*/  LDL R27, [R1+0x48] ;  /* 0x00004800011b7983 */ /* 0x000ea20000100800 */
[----:B------:R-:W1:Y:S01]  /*ef40*/  LDC R8, c[0x0][0xbe8] ;  /* 0x0002fa00ff087b82 */ /* 0x000e620000000800 */
[----:B------:R-:W-:Y:S01]  /*ef50*/  SHF.R.S32.HI R28, RZ, 0x1f, R30 ;  /* 0x0000001fff1c7819 */ /* 0x000fe2000001141e */
[----:B------:R-:W-:Y:S01]  /*ef60*/  ULDC.64 UR4, c[0x0][0xaa0] ;  /* 0x0002a80000047ab9 */ /* 0x000fe20000000a00 */
[----:B------:R-:W-:Y:S01]  /*ef70*/  ULDC.64 UR6, c[0x0][0xaf0] ;  /* 0x0002bc0000067ab9 */ /* 0x000fe20000000a00 */
[----:B------:R-:W-:Y:S01]  /*ef80*/  IMAD R0, R24, UR4, RZ ;  /* 0x0000000418007c24 */ /* 0x000fe2000f8e02ff */
[----:B------:R-:W-:Y:S01]  /*ef90*/  LEA.HI R28, R28, R30, RZ, 0x3 ;  /* 0x0000001e1c1c7211 */ /* 0x000fe200078f18ff */
[----:B0-----:R-:W-:-:S03]  /*efa0*/  IMAD.WIDE.U32 R4, R3, UR4, RZ ;  /* 0x0000000403047c25 */ /* 0x001fc6000f8e00ff */
[----:B------:R-:W-:Y:S01]  /*efb0*/  SHF.R.S32.HI R28, RZ, 0x3, R28 ;  /* 0x00000003ff1c7819 */ /* 0x000fe2000001141c */
[----:B------:R-:W-:Y:S01]  /*efc0*/  IMAD R7, R3, UR5, R0 ;  /* 0x0000000503077c24 */ /* 0x000fe2000f8e0200 */
[----:B------:R-:W-:-:S03]  /*efd0*/  ULDC.64 UR4, c[0x0][0xae8] ;  /* 0x0002ba0000047ab9 */ /* 0x000fc60000000a00 */
[----:B------:R-:W-:Y:S01]  /*efe0*/  IMAD R0, R74, 0x30, R28 ;  /* 0x000000304a007824 */ /* 0x000fe200078e021c */
[----:B------:R-:W-:-:S03]  /*eff0*/  IADD3 R5, R5, R7, RZ ;  /* 0x0000000705057210 */ /* 0x000fc60007ffe0ff */
[----:B------:R-:W-:Y:S01]  /*f000*/  IMAD.WIDE.U32 R4, R152, UR4, R4 ;  /* 0x0000000498047c25 */ /* 0x000fe2000f8e0004 */
[----:B-1----:R-:W-:-:S03]  /*f010*/  ISETP.NE.AND P0, PT, R8, 0x1, PT ;  /* 0x000000010800780c */ /* 0x002fc60003f05270 */
[----:B------:R-:W-:Y:S01]  /*f020*/  IMAD R5, R152, UR5, R5 ;  /* 0x0000000598057c24 */ /* 0x000fe2000f8e0205 */
[----:B------:R-:W-:Y:S01]  /*f030*/  ULDC.64 UR4, c[0x0][0xae0] ;  /* 0x0002b80000047ab9 */ /* 0x000fe20000000a00 */
[----:B------:R-:W-:-:S08]  /*f040*/  IMAD.WIDE.U32 R4, R31, UR6, R4 ;  /* 0x000000061f047c25 */ /* 0x000fd0000f8e0004 */
[----:B------:R-:W0:Y:S08]  /*f050*/  @P0 LDC R6, c[0x0][0xbec] ;  /* 0x0002fb00ff060b82 */ /* 0x000e300000000800 */
[----:B------:R-:W1:Y:S01]  /*f060*/  @P0 LDC R11, c[0x0][0xbf0] ;  /* 0x0002fc00ff0b0b82 */ /* 0x000e620000000800 */
[----:B--2---:R-:W-:-:S04]  /*f070*/  IMAD R9, R27, 0xc0, R0 ;  /* 0x000000c01b097824 */ /* 0x004fc800078e0200 */
[----:B0-----:R-:W-:-:S04]  /*f080*/  @P0 IMAD.HI.U32 R0, R9, R6, RZ ;  /* 0x0000000609000227 */ /* 0x001fc800078e00ff */
[----:B------:R-:W-:Y:S01]  /*f090*/  IMAD.MOV.U32 R3, RZ, RZ, R9 ;  /* 0x000000ffff037224 */ /* 0x000fe200078e0009 */
[----:B-1----:R-:W-:Y:S01]  /*f0a0*/  @P0 SHF.R.U32.HI R3, RZ, R11, R0 ;  /* 0x0000000bff030219 */ /* 0x002fe20000011600 */
[----:B------:R-:W-:-:S03]  /*f0b0*/  IMAD R6, R26, UR6, RZ ;  /* 0x000000061a067c24 */ /* 0x000fc6000f8e02ff */
[--C-:B------:R-:W-:Y:S01]  /*f0c0*/  SHF.R.S32.HI R0, RZ, 0x1f, R3.reuse ;  /* 0x0000001fff007819 */ /* 0x100fe20000011403 */
[----:B------:R-:W-:Y:S01]  /*f0d0*/  IMAD R7, R31, UR7, R6 ;  /* 0x000000071f077c24 */ /* 0x000fe2000f8e0206 */
[----:B------:R-:W-:Y:S01]  /*f0e0*/  ULDC.64 UR6, c[0x0][0xa80] ;  /* 0x0002a00000067ab9 */ /* 0x000fe20000000a00 */
        /* <DEDUP_REMOVED lines=9> */
[----:B------:R-:W-:Y:S02]  /*f180*/  IMAD R0, R0, UR4, RZ ;  /* 0x0000000400007c24 */ /* 0x000fe4000f8e02ff */
[----:B------:R-:W-:Y:S01]  /*f190*/  IMAD.WIDE.U32 R20, R7, UR4, R4 ;  /* 0x0000000407147c25 */ /* 0x000fe2000f8e0004 */
[----:B------:R-:W-:Y:S02]  /*f1a0*/  ULDC UR4, c[0x0][0xac8] ;  /* 0x0002b20000047ab9 */ /* 0x000fe40000000800 */
[----:B------:R-:W-:Y:S01]  /*f1b0*/  ISETP.GE.AND P0, PT, R59, UR4, PT ;  /* 0x000000043b007c0c */ /* 0x000fe2000bf06270 */
[----:B------:R-:W-:Y:S01]  /*f1c0*/  IMAD R3, R7, UR5, R0 ;  /* 0x0000000507037c24 */ /* 0x000fe2000f8e0200 */
[----:B------:R-:W-:Y:S01]  /*f1d0*/  LEA R7, P1, R20, UR6, 0x1 ;  /* 0x0000000614077c11 */ /* 0x000fe2000f8208ff */
[----:B------:R-:W-:-:S03]  /*f1e0*/  UMOV UR4, 0xffffffff ;  /* 0xffffffff00047882 */ /* 0x000fc60000000000 */
[----:B------:R-:W-:-:S04]  /*f1f0*/  IADD3 R3, R21, R3, RZ ;  /* 0x0000000315037210 */ /* 0x000fc80007ffe0ff */
[----:B------:R-:W-:Y:S01]  /*f200*/  LEA.HI.X R20, R20, UR7, R3, 0x1, P1 ;  /* 0x0000000714147c11 */ /* 0x000fe200088f0c03 */
[----:B------:R-:W-:Y:S06]  /*f210*/  BRA.DIV UR4, `(.L_x_13419) ;  /* 0x0000008604987947 */ /* 0x000fec000b800000 */
[----:B------:R-:W0:Y:S01]  /*f220*/  SHFL.IDX PT, R3, R7, RZ, 0x181f ;  /* 0x00181fff07037589 */ /* 0x000e2200000e0000 */
[----:B------:R-:W-:Y:S02]  /*f230*/  IMAD R21, R25, R8, RZ ;  /* 0x0000000819157224 */ /* 0x000fe400078e02ff */
[----:B------:R-:W-:Y:S01]  /*f240*/  IMAD R24, R27, 0xc0, R28 ;  /* 0x000000c01b187824 */ /* 0x000fe200078e021c */
[----:B------:R-:W1:Y:S03]  /*f250*/  SHFL.IDX PT, R0, R20, RZ, 0x181f ;  /* 0x00181fff14007589 */ /* 0x000e6600000e0000 */
[C---:B------:R-:W-:Y:S01]  /*f260*/  VIADD R8, R24.reuse, 0x30 ;  /* 0x0000003018087836 */ /* 0x040fe20000000000 */
[----:B------:R-:W2:Y:S01]  /*f270*/  SHFL.IDX PT, R5, R7, 0x1, 0x181f ;  /* 0x00381f0007057f89 */ /* 0x000ea200000e0000 */
[C---:B------:R-:W-:Y:S01]  /*f280*/  ISETP.GE.OR P2, PT, R24.reuse, R21, P0 ;  /* 0x000000151800720c */ /* 0x040fe20000746670 */
[----:B------:R-:W-:-:S02]  /*f290*/  VIADD R10, R24, 0x60 ;  /* 0x00000060180a7836 */ /* 0x000fc40000000000 */
[----:B------:R-:W4:Y:S01]  /*f2a0*/  SHFL.IDX PT, R14, R7, 0x2, 0x181f ;  /* 0x00581f00070e7f89 */ /* 0x000f2200000e0000 */
[-C--:B------:R-:W-:Y:S02]  /*f2b0*/  ISETP.GE.OR P3, PT, R8, R21.reuse, P0 ;  /* 0x000000150800720c */ /* 0x080fe40000766670 */
[----:B------:R-:W-:Y:S01]  /*f2c0*/  ISETP.GE.OR P4, PT, R10, R21, P0 ;  /* 0x000000150a00720c */ /* 0x000fe20000786670 */
[----:B------:R-:W5:Y:S04]  /*f2d0*/  SHFL.IDX PT, R4, R20, 0x1, 0x181f ;  /* 0x00381f0014047f89 */ /* 0x000f6800000e0000 */
[----:B------:R-:W3:Y:S02]  /*f2e0*/  SHFL.IDX PT, R6, R20, 0x2, 0x181f ;  /* 0x00581f0014067f89 */ /* 0x000ee400000e0000 */
[----:B0-----:R-:W-:-:S04]  /*f2f0*/  @!P2 LEA R10, P5, R59, R3, 0x1 ;  /* 0x000000033b0aa211 */ /* 0x001fc800078a08ff */
[C---:B-1----:R-:W-:Y:S02]  /*f300*/  @!P2 LEA.HI.X R3, R59.reuse, R0, R58, 0x1, P5 ;  /* 0x000000003b03a211 */ /* 0x042fe400028f0c3a */
[----:B------:R0:W1:Y:S01]  /*f310*/  SHFL.IDX PT, R0, R20, 0x3, 0x181f ;  /* 0x00781f0014007f89 */ /* 0x00006200000e0000 */
[C---:B--2---:R-:W-:Y:S02]  /*f320*/  @!P3 LEA R8, P1, R59.reuse, R5, 0x1 ;  /* 0x000000053b08b211 */ /* 0x044fe400078208ff */
[----:B------:R-:W-:Y:S01]  /*f330*/  @!P2 IMAD.MOV.U32 R11, RZ, RZ, R3 ;  /* 0x000000ffff0ba224 */ /* 0x000fe200078e0003 */
[----:B----4-:R-:W-:-:S04]  /*f340*/  @!P4 LEA R25, P5, R59, R14, 0x1 ;  /* 0x0000000e3b19c211 */ /* 0x010fc800078a08ff */
[----:B------:R0:W-:Y:S01]  /*f350*/  @!P2 ST.E.128 desc[UR42][R10.64], RZ ;  /* 0x000000ff0a00a985 */ /* 0x0001e2000c101d2a */
[C-C-:B-----5:R-:W-:Y:S01]  /*f360*/  @!P3 LEA.HI.X R9, R59.reuse, R4, R58.reuse, 0x1, P1 ;  /* 0x000000043b09b211 */ /* 0x160fe200008f0c3a */
[----:B------:R-:W-:Y:S02]  /*f370*/  @!P4 IMAD.MOV.U32 R4, RZ, RZ, R25 ;  /* 0x000000ffff04c224 */ /* 0x000fe400078e0019 */
[----:B------:R0:W2:Y:S01]  /*f380*/  SHFL.IDX PT, R14, R7, 0x3, 0x181f ;  /* 0x00781f00070e7f89 */ /* 0x0000a200000e0000 */
[----:B---3--:R-:W-:-:S03]  /*f390*/  @!P4 LEA.HI.X R5, R59, R6, R58, 0x1, P5 ;  /* 0x000000063b05c211 */ /* 0x008fc600028f0c3a */
[----:B------:R0:W-:Y:S04]  /*f3a0*/  @!P3 ST.E.128 desc[UR42][R8.64], RZ ;  /* 0x000000ff0800b985 */ /* 0x0001e8000c101d2a */
[----:B------:R0:W-:Y:S02]  /*f3b0*/  @!P4 ST.E.128 desc[UR42][R4.64], RZ ;  /* 0x000000ff0400c985 */ /* 0x0001e4000c101d2a */
.L_x_13604:
[----:B------:R-:W-:-:S04]  /*f3c0*/  IADD3 R24, R24, 0x90, RZ ;  /* 0x0000009018187810 */ /* 0x000fc80007ffe0ff */
[----:B------:R-:W-:-:S13]  /*f3d0*/  ISETP.GE.OR P0, PT, R24, R21, P0 ;  /* 0x000000151800720c */ /* 0x000fda0000706670 */
[----:B--2---:R-:W-:-:S04]  /*f3e0*/  @!P0 LEA R14, P1, R59, R14, 0x1 ;  /* 0x0000000e3b0e8211 */ /* 0x004fc800078208ff */
[----:B-1----:R-:W-:-:S05]  /*f3f0*/  @!P0 LEA.HI.X R15, R59, R0, R58, 0x1, P1 ;  /* 0x000000003b0f8211 */ /* 0x002fca00008f0c3a */
[----:B------:R1:W-:Y:S04]  /*f400*/  @!P0 ST.E.128 desc[UR42][R14.64], RZ ;  /* 0x000000ff0e008985 */ /* 0x0003e8000c101d2a */
.L_x_13411:
[----:B------:R-:W-:Y:S05]  /*f410*/  BSYNC B0 ;  /* 0x0000000000007941 */ /* 0x000fea0003800000 */
.L_x_13406:
[----:B------:R-:W-:Y:S02]  /*f420*/  ULDC UR4, c[0x0][0xc3c] ;  /* 0x00030f0000047ab9 */ /* 0x000fe40000000800 */
[----:B---3--:R-:W-:-:S13]  /*f430*/  ISETP.GE.AND P0, PT, R35, UR4, PT ;  /* 0x0000000423007c0c */ /* 0x008fda000bf06270 */
[----:B------:R-:W-:Y:S05]  /*f440*/  @!P0 BRA `(.L_x_13420) ;  /* 0xffffff1c00048947 */ /* 0x000fea000383ffff */
[----:B------:R-:W-:Y:S05]  /*f450*/  BRA `(.L_x_13281) ;  /* 0x0000006c00d47947 */ /* 0x000fea0003800000 */
.L_x_13279:
[----:B------:R-:W-:-:S08]  /*f460*/  NOP ;  /* 0x0000000000007918 */ /* 0x000fd00000000000 */
[----:B------:R-:W0:-:S00]  /*f470*/  USETMAXREG.DEALLOC.CTAPOOL 0x20 ;  /* 0x00000020000079c8 */ /* 0x000e0000080e0500 */
[----:B0-----:R-:W2:Y:S01]  /*f480*/  LDL.LU R2, [R1] ;  /* 0x0000000001027983 */ /* 0x001ea20000300800 */
[----:B------:R-:W-:-:S06]  /*f490*/  LOP3.LUT R0, R0, 0x3, RZ, 0xc0, !PT ;  /* 0x0000000300007812 */ /* 0x000fcc00078ec0ff */
[----:B------:R-:W0:Y:S02]  /*f4a0*/  SHFL.IDX PT, R0, R0, RZ, 0x1f ;  /* 0x00001fff00007589 */ /* 0x000e2400000e0000 */
[----:B0-----:R-:W-:Y:S01]  /*f4b0*/  ISETP.NE.AND P0, PT, R0, RZ, PT ;  /* 0x000000ff0000720c */ /* 0x001fe20003f05270 */
[----:B------:R-:W-:Y:S01]  /*f4c0*/  IMAD.MOV.U32 R0, RZ, RZ, RZ ;  /* 0x000000ffff007224 */ /* 0x000fe200078e00ff */
        /* <DEDUP_REMOVED lines=11> */
.L_x_13421:
        /* <DEDUP_REMOVED lines=44> */
.L_x_13425:
[----:B------:R-:W0:Y:S01]  /*f840*/  LDC R0, c[0x0][0xc3c] ;  /* 0x00030f00ff007b82 */ /* 0x000e220000000800 */
[----:B------:R-:W-:Y:S01]  /*f850*/  UIADD3 UR4, UR4, 0x1f, URZ ;  /* 0x0000001f04047890 */ /* 0x000fe2000fffe03f */
[----:B------:R-:W-:Y:S02]  /*f860*/  ULDC UR7, c[0x0][0xc3c] ;  /* 0x00030f0000077ab9 */ /* 0x000fe40000000800 */
[----:B------:R-:W-:-:S03]  /*f870*/  MOV R27, UR7 ;  /* 0x00000007001b7c02 */ /* 0x000fc60008000f00 */
        /* <DEDUP_REMOVED lines=33> */
.L_x_13423:
        /* <DEDUP_REMOVED lines=19> */
.L_x_13426:
        /* <DEDUP_REMOVED lines=15> */
[----:B------:R-:W-:Y:S01]  /*fcb0*/  @!P1 IMAD.IADD R3, R3, 0x1, -R4 ;  /* 0x0000000103039824 */ /* 0x000fe200078e0a04 */
[----:B------:R-:W-:Y:S01]  /*fcc0*/  @!P1 IADD3 R2, R2, 0x1, RZ ;  /* 0x0000000102029810 */ /* 0x000fe20007ffe0ff */
[----:B0-----:R-:W-:Y:S01]  /*fcd0*/  VIADD R8, R6, 0xffffffe ;  /* 0x0ffffffe06087836 */ /* 0x001fe20000000000 */
[----:B------:R-:W-:Y:S02]  /*fce0*/  ISETP.NE.AND P1, PT, R0, RZ, PT ;  /* 0x000000ff0000720c */ /* 0x000fe40003f25270 */
[----:B------:R-:W-:Y:S02]  /*fcf0*/  ISETP.GE.U32.AND P0, PT, R3, R4, PT ;  /* 0x000000040300720c */ /* 0x000fe40003f06070 */
[----:B------:R0:W1:Y:S01]  /*fd00*/  F2I.FTZ.U32.TRUNC.NTZ R3, R8 ;  /* 0x0000000800037305 */ /* 0x000062000021f000 */
[----:B------:R-:W-:-:S04]  /*fd10*/  LOP3.LUT R4, R25, R0, RZ, 0x3c, !PT ;  /* 0x0000000019047212 */ /* 0x000fc800078e3cff */
[----:B------:R-:W-:Y:S02]  /*fd20*/  ISETP.GE.AND P2, PT, R4, RZ, PT ;  /* 0x000000ff0400720c */ /* 0x000fe40003f46270 */
[----:B0-----:R-:W-:-:S04]  /*fd30*/  IABS R8, R9 ;  /* 0x0000000900087213 */ /* 0x001fc80000000000 */
[----:B------:R-:W-:Y:S02]  /*fd40*/  @P0 VIADD R2, R2, 0x1 ;  /* 0x0000000102020836 */ /* 0x000fe40000000000 */
[----:B------:R-:W-:Y:S02]  /*fd50*/  IMAD.MOV R8, RZ, RZ, -R8 ;  /* 0x000000ffff087224 */ /* 0x000fe400078e0a08 */
[----:B------:R-:W-:Y:S02]  /*fd60*/  IMAD.MOV.U32 R6, RZ, RZ, R2 ;  /* 0x000000ffff067224 */ /* 0x000fe400078e0002 */
[----:B-1----:R-:W-:Y:S02]  /*fd70*/  IMAD.MOV R2, RZ, RZ, -R3 ;  /* 0x000000ffff027224 */ /* 0x002fe400078e0a03 */
[----:B------:R-:W-:Y:S01]  /*fd80*/  @!P2 IMAD.MOV R6, RZ, RZ, -R6 ;  /* 0x000000ffff06a224 */ /* 0x000fe200078e0a06 */
[----:B------:R-:W-:Y:S01]  /*fd90*/  @!P1 LOP3.LUT R6, RZ, R0, RZ, 0x33, !PT ;  /* 0x00000000ff069212 */ /* 0x000fe200078e33ff */
[----:B------:R-:W-:Y:S01]  /*fda0*/  IMAD R11, R2, R5, RZ ;  /* 0x00000005020b7224 */ /* 0x000fe200078e02ff */
[----:B------:R-:W-:-:S02]  /*fdb0*/  MOV R2, RZ ;  /* 0x000000ff00027202 */ /* 0x000fc40000000f00 */
[-C--:B------:R-:W-:Y:S01]  /*fdc0*/  IABS R4, R6.reuse ;  /* 0x0000000600047213 */ /* 0x080fe20000000000 */
[----:B------:R-:W-:Y:S02]  /*fdd0*/  IMAD R0, R0, R6, RZ ;  /* 0x0000000600007224 */ /* 0x000fe400078e02ff */
[----:B------:R-:W-:-:S03]  /*fde0*/  IMAD.HI.U32 R2, R3, R11, R2 ;  /* 0x0000000b03027227 */ /* 0x000fc600078e0002 */
[----:B------:R-:W-:Y:S01]  /*fdf0*/  IADD3 R25, R25, -R0, RZ ;  /* 0x8000000019197210 */ /* 0x000fe20007ffe0ff */
        /* <DEDUP_REMOVED lines=19> */
.L_x_13424:
[----:B------:R-:W-:Y:S01]  /*ff30*/  IMAD.MOV.U32 R25, RZ, RZ, RZ ;  /* 0x000000ffff197224 */ /* 0x000fe200078e00ff */
[----:B------:R-:W-:Y:S01]  /*ff40*/  MOV R26, RZ ;  /* 0x000000ff001a7202 */ /* 0x000fe20000000f00 */
[----:B------:R-:W-:-:S07]  /*ff50*/  IMAD.U32 R24, RZ, RZ, UR6 ;  /* 0x00000006ff187e24 */ /* 0x000fce000f8e00ff */
.L_x_13427:
[----:B------:R-:W-:-:S13]  /*ff60*/  ISETP.NE.AND P0, PT, R7, RZ, PT ;  /* 0x000000ff0700720c */ /* 0x000fda0003f05270 */
[----:B------:R-:W0:Y:S01]  /*ff70*/  @!P0 S2R R3, SR_CgaCtaId ;  /* 0x0000000000038919 */ /* 0x000e220000008800 */
[----:B------:R-:W-:-:S04]  /*ff80*/  @!P0 MOV R0, 0x400 ;  /* 0x0000040000008802 */ /* 0x000fc80000000f00 */
[----:B0-----:R-:W-:-:S05]  /*ff90*/  @!P0 LEA R0, R3, R0, 0x18 ;  /* 0x0000000003008211 */ /* 0x001fca00078ec0ff */
[----:B------:R0:W-:Y:S01]  /*ffa0*/  @!P0 STS.128 [R0+0x168d0], R24 ;  /* 0x0168d01800008388 */ /* 0x0001e20000000c00 */
[----:B------:R-:W-:Y:S06]  /*ffb0*/  BAR.ARV 0x5, 0x200 ;  /* 0x0148000000007b1d */ /* 0x000fec0000002000 */
.L_x_13422:
        /* <DEDUP_REMOVED lines=10> */
[----:B------:R-:W-:Y:S01]  /*10060*/  STL [R1+0x44], RZ ;  /* 0x000044ff01007387 */ /* 0x000fe20000100800 */
[----:B------:R-:W-:Y:S01]  /*10070*/  IMAD.MOV.U32 R28, RZ, RZ, RZ ;  /* 0x000000ffff1c7224 */ /* 0x000fe200078e00ff */
[----:B------:R-:W-:Y:S01]  /*10080*/  MOV R29, 0x1 ;  /* 0x00000001001d7802 */ /* 0x000fe20000000f00 */
[----:B------:R-:W-:Y:S01]  /*10090*/  IMAD.MOV.U32 R22, RZ, RZ, RZ ;  /* 0x000000ffff167224 */ /* 0x000fe200078e00ff */
        /* <DEDUP_REMOVED lines=8> */
[----:B------:R-:W-:Y:S01]  /*10120*/  LOP3.LUT R2, R0, 0x1f8, RZ, 0xc0, !PT ;  /* 0x000001f800027812 */ /* 0x000fe200078ec0ff */
[----:B------:R-:W-:-:S03]  /*10130*/  IMAD.MOV.U32 R0, RZ, RZ, 0x1 ;  /* 0x00000001ff007424 */ /* 0x000fc600078e00ff */
[----:B------:R-:W-:Y:S02]  /*10140*/  LOP3.LUT R2, R2, 0x38, R6, 0x78, !PT ;  /* 0x0000003802027812 */ /* 0x000fe400078e7806 */
[----:B------:R0:W-:Y:S02]  /*10150*/  STL [R1+0x4], R0 ;  /* 0x0000040001007387 */ /* 0x0001e40000100800 */
[----:B------:R-:W-:Y:S02]  /*10160*/  LOP3.LUT R4, R2, 0x200, R3, 0xf8, !PT ;  /* 0x0000020002047812 */ /* 0x000fe400078ef803 */
[----:B------:R-:W-:Y:S02]  /*10170*/  SHF.L.U32 R2, R6, 0x4, RZ ;  /* 0x0000000406027819 */ /* 0x000fe400000006ff */
[----:B------:R-:W-:Y:S02]  /*10180*/  SHF.R.U32.HI R3, RZ, 0x3, R5 ;  /* 0x00000003ff037819 */ /* 0x000fe40000011605 */
[----:B------:R-:W-:Y:S01]  /*10190*/  LOP3.LUT R2, R2, 0x70, RZ, 0xc0, !PT ;  /* 0x0000007002027812 */ /* 0x000fe200078ec0ff */
[----:B0-----:R-:W-:-:S03]  /*101a0*/  IMAD R0, R4, 0x2, R16 ;  /* 0x0000000204007824 */ /* 0x001fc600078e0210 */
[----:B------:R-:W-:Y:S02]  /*101b0*/  LOP3.LUT R2, R3, R2, RZ, 0xfc, !PT ;  /* 0x0000000203027212 */ /* 0x000fe400078efcff */
[----:B------:R0:W-:Y:S05]  /*101c0*/  STL [R1+0x28], R0 ;  /* 0x0000280001007387 */ /* 0x0001ea0000100800 */
.L_x_13523:
[----:B-1----:R-:W1:Y:S02]  /*101d0*/  LDC.64 R2, c[0x0][0xc88] ;  /* 0x00032200ff027b82 */ /* 0x002e640000000a00 */
[----:B-1----:R-:W-:-:S05]  /*101e0*/  IMAD.WIDE R2, R27, 0x4, R2 ;  /* 0x000000041b027825 */ /* 0x002fca00078e0202 */
[----:B0-----:R-:W0:Y:S01]  /*101f0*/  LDG.E R10, desc[UR42][R2.64] ;  /* 0x0000002a020a7981 */ /* 0x001e22000c1e1900 */
        /* <DEDUP_REMOVED lines=24> */
[C---:B------:R-:W-:Y:S02]  /*10380*/  IADD3.X R3, R19.reuse, UR5, RZ, P3, !PT ;  /* 0x0000000513037c10 */ /* 0x040fe40009ffe4ff */
[----:B------:R-:W-:Y:S02]  /*10390*/  IADD3 R4, P4, R18, UR6, RZ ;  /* 0x0000000612047c10 */ /* 0x000fe4000ff9e0ff */
[----:B0-----:R-:W-:Y:S01]  /*103a0*/  MOV R0, RZ ;  /* 0x000000ff00007202 */ /* 0x001fe20000000f00 */
        /* <DEDUP_REMOVED lines=16> */
[----:B--2---:R-:W-:Y:S02]  /*104b0*/  STL [R1+0x1c], R9 ;  /* 0x00001c0901007387 */ /* 0x004fe40000100800 */
[----:B------:R-:W-:Y:S02]  /*104c0*/  ULDC UR5, c[0x0][0x348] ;  /* 0x0000d20000057ab9 */ /* 0x000fe40000000800 */
[----:B0-----:R-:W-:Y:S01]  /*104d0*/  IMAD.U32 R6, RZ, RZ, UR5 ;  /* 0x00000005ff067e24 */ /* 0x001fe2000f8e00ff */
[----:B---3--:R0:W-:Y:S02]  /*104e0*/  STL [R1+0x40], R8 ;  /* 0x0000400801007387 */ /* 0x0081e40000100800 */
[----:B0-----:R-:W-:Y:S01]  /*104f0*/  IMAD.U32 R8, RZ, RZ, UR4 ;  /* 0x00000004ff087e24 */ /* 0x001fe2000f8e00ff */
[----:B----4-:R-:W-:Y:S06]  /*10500*/  @P1 BRA `(.L_x_13429) ;  /* 0x0000000000141947 */ /* 0x010fec0003800000 */
[----:B------:R-:W-:Y:S05]  /*10510*/  @!P0 BRA `(.L_x_13429) ;  /* 0x0000000000108947 */ /* 0x000fea0003800000 */
[----:B------:R-:W2:Y:S04]  /*10520*/  LDG.E R7, desc[UR42][R2.64] ;  /* 0x0000002a02077981 */ /* 0x000ea8000c1e1900 */
[----:B------:R-:W2:Y:S02]  /*10530*/  LDG.E R2, desc[UR42][R2.64+0x4] ;  /* 0x0000042a02027981 */ /* 0x000ea4000c1e1900 */
[----:B--2---:R-:W-:-:S05]  /*10540*/  IMAD.IADD R2, R2, 0x1, -R7 ;  /* 0x0000000102027824 */ /* 0x004fca00078e0a07 */
[----:B------:R0:W-:Y:S02]  /*10550*/  STL [R1+0x40], R2 ;  /* 0x0000400201007387 */ /* 0x0001e40000100800 */
.L_x_13429:
[----:B------:R-:W-:Y:S01]  /*10560*/  MOV R11, R10 ;  /* 0x0000000a000b7202 */ /* 0x000fe20000000f00 */
        /* <DEDUP_REMOVED lines=9> */
[----:B-1----:R-:W-:Y:S05]  /*10600*/  @!P0 BRA `(.L_x_13430) ;  /* 0x0000000000108947 */ /* 0x002fea0003800000 */
[----:B------:R-:W-:-:S04]  /*10610*/  IADD3 R2, P0, R18, UR4, RZ ;  /* 0x0000000412027c10 */ /* 0x000fc8000ff1e0ff */
[----:B------:R-:W-:-:S05]  /*10620*/  IADD3.X R3, R19, UR5, RZ, P0, !PT ;  /* 0x0000000513037c10 */ /* 0x000fca00087fe4ff */
[----:B------:R0:W5:Y:S01]  /*10630*/  LDG.E R8, desc[UR42][R2.64] ;  /* 0x0000002a02087981 */ /* 0x000162000c1e1900 */
[----:B------:R-:W-:Y:S05]  /*10640*/  BRA `(.L_x_13431) ;  /* 0x0000000000247947 */ /* 0x000fea0003800000 */
.L_x_13430:
        /* <DEDUP_REMOVED lines=9> */
.L_x_13431:
[----:B0-----:R-:W2:Y:S04]  /*106e0*/  @P2 LDG.E R2, desc[UR42][R4.64] ;  /* 0x0000002a04022981 */ /* 0x001ea8000c1e1900 */
[----:B------:R0:W2:Y:S01]  /*106f0*/  @P2 LDG.E R4, desc[UR42][R4.64+0x4] ;  /* 0x0000042a04042981 */ /* 0x0000a2000c1e1900 */
[----:B------:R-:W-:Y:S01]  /*10700*/  BSSY B0, `(.L_x_13432) ;  /* 0x000002c000007945 */ /* 0x000fe20003800000 */
[----:B------:R-:W-:Y:S01]  /*10710*/  LOP3.LUT R21, R7, 0xff, RZ, 0xc0, !PT ;  /* 0x000000ff07157812 */ /* 0x000fe200078ec0ff */
[----:B------:R-:W-:Y:S02]  /*10720*/  IMAD.MOV.U32 R3, RZ, RZ, RZ ;  /* 0x000000ffff037224 */ /* 0x000fe400078e00ff */
[----:B0----5:R-:W-:Y:S02]  /*10730*/  IMAD.IADD R5, R8, 0x1, -R9 ;  /* 0x0000000108057824 */ /* 0x021fe400078e0a09 */
[----:B--2---:R-:W-:Y:S01]  /*10740*/  @P2 IMAD.IADD R6, R4, 0x1, -R2 ;  /* 0x0000000104062824 */ /* 0x004fe200078e0a02 */
[----:B------:R-:W-:-:S03]  /*10750*/  SHF.R.U32.HI R4, RZ, 0x10, R7 ;  /* 0x00000010ff047819 */ /* 0x000fc60000011607 */
[----:B------:R-:W-:-:S05]  /*10760*/  IMAD.IADD R2, R5, 0x1, R6 ;  /* 0x0000000105027824 */ /* 0x000fca00078e0206 */
[C---:B------:R-:W-:Y:S01]  /*10770*/  ISETP.GE.AND P1, PT, R2.reuse, 0x1, PT ;  /* 0x000000010200780c */ /* 0x040fe20003f26270 */
[----:B------:R0:W-:Y:S01]  /*10780*/  STL [R1+0x14], R2 ;  /* 0x0000140201007387 */ /* 0x0001e20000100800 */
[----:B------:R-:W-:-:S04]  /*10790*/  IADD3 R20, R2, 0x7f, RZ ;  /* 0x0000007f02147810 */ /* 0x000fc80007ffe0ff */
[----:B0-----:R-:W-:-:S04]  /*107a0*/  SHF.R.S32.HI R2, RZ, 0x1f, R20 ;  /* 0x0000001fff027819 */ /* 0x001fc80000011414 */
[----:B------:R-:W-:-:S04]  /*107b0*/  LEA.HI R20, R2, R20, RZ, 0x7 ;  /* 0x0000001402147211 */ /* 0x000fc800078f38ff */
        /* <DEDUP_REMOVED lines=18> */
[----:B------:R-:W-:Y:S02]  /*108e0*/  IABS R3, R9 ;  /* 0x0000000900037213 */ /* 0x000fe40000000000 */
[----:B------:R-:W-:-:S05]  /*108f0*/  IADD3 R2, RZ, -R2, RZ ;  /* 0x80000002ff027210 */ /* 0x000fca0007ffe0ff */
        /* <DEDUP_REMOVED lines=12> */
.L_x_13433:
[----:B------:R-:W-:Y:S05]  /*109c0*/  BSYNC B0 ;  /* 0x0000000000007941 */ /* 0x000fea0003800000 */
.L_x_13432:
        /* <DEDUP_REMOVED lines=8> */
[----:B------:R-:W-:Y:S01]  /*10a50*/  @P0 VIADD R2, R3, 0x7f ;  /* 0x0000007f03020836 */ /* 0x000fe20000000000 */
[----:B------:R-:W-:-:S04]  /*10a60*/  SHF.R.U32.HI R3, RZ, 0x7, R5 ;  /* 0x00000007ff037819 */ /* 0x000fc80000011605 */
        /* <DEDUP_REMOVED lines=14> */
.L_x_13607:
[----:B-1----:R-:W-:Y:S02]  /*10b50*/  ISETP.NE.AND P0, PT, R14, RZ, PT ;  /* 0x000000ff0e00720c */ /* 0x002fe40003f05270 */
[----:B------:R-:W-:-:S11]  /*10b60*/  PLOP3.LUT P6, PT, PT, PT, PT, 0x8, 0x0 ;  /* 0x000000000000781c */ /* 0x000fd60003fce170 */
[----:B------:R-:W-:Y:S05]  /*10b70*/  @P0 BRA `(.L_x_13437) ;  /* 0x00000000000c0947 */ /* 0x000fea0003800000 */
[----:B------:R-:W-:-:S03]  /*10b80*/  UMOV UR4, 0xffffffff ;  /* 0xffffffff00047882 */ /* 0x000fc60000000000 */
[----:B------:R-:W-:Y:S05]  /*10b90*/  BRA.DIV UR4, `(.L_x_13438) ;  /* 0x00000072046c7947 */ /* 0x000fea000b800000 */
[----:B------:R-:W-:-:S13]  /*10ba0*/  ELECT P6, URZ, PT ;  /* 0x00000000003f782f */ /* 0x000fda00038c0000 */
.L_x_13437:
        /* <DEDUP_REMOVED lines=9> */
.L_x_13610:
[----:B------:R-:W-:Y:S05]  /*10c40*/  BSYNC B1 ;  /* 0x0000000000017941 */ /* 0x000fea0003800000 */
.L_x_13439:
[----:B------:R-:W-:Y:S04]  /*10c50*/  BSSY B1, `(.L_x_13441) ;  /* 0x0000050000017945 */ /* 0x000fe80003800000 */
[----:B------:R-:W-:Y:S05]  /*10c60*/  @!P6 BRA `(.L_x_13442) ;  /* 0x000000040038e947 */ /* 0x000fea0003800000 */
[----:B------:R-:W2:Y:S01]  /*10c70*/  LDL R8, [R1+0x4] ;  /* 0x0000040001087983 */ /* 0x000ea20000100800 */
[----:B0-----:R-:W-:Y:S01]  /*10c80*/  IMAD R6, R28, 0x8, R16 ;  /* 0x000000081c067824 */ /* 0x001fe200078e0210 */
[----:B------:R-:W0:Y:S01]  /*10c90*/  S2R R7, SR_TID.X ;  /* 0x0000000000077919 */ /* 0x000e220000002100 */
[----:B------:R-:W-:Y:S01]  /*10ca0*/  BSSY B2, `(.L_x_13443) ;  /* 0x0000006000027945 */ /* 0x000fe20003800000 */
[----:B0-----:R-:W-:-:S04]  /*10cb0*/  LOP3.LUT R7, R7, 0x7f, RZ, 0xc0, !PT ;  /* 0x0000007f07077812 */ /* 0x001fc800078ec0ff */
[----:B------:R-:W-:Y:S02]  /*10cc0*/  ISETP.NE.AND P2, PT, R7, RZ, PT ;  /* 0x000000ff0700720c */ /* 0x000fe40003f45270 */
[----:B--2---:R-:W-:-:S04]  /*10cd0*/  SHF.L.U32 R10, R8, 0x1f, RZ ;  /* 0x0000001f080a7819 */ /* 0x004fc800000006ff */
[----:B------:R-:W0:Y:S02]  /*10ce0*/  SYNCS.PHASECHK.TRANS64.TRYWAIT P0, [R6+URZ+0x168a0], R10 ;  /* 0x0168a00a060075a7 */ /* 0x000e24000800017f */
[----:B0-----:R-:W-:Y:S05]  /*10cf0*/  @!P0 BRA `(.L_x_13444) ;  /* 0x0000007000488947 */ /* 0x001fea0003800000 */
.L_x_13611:
[----:B------:R-:W-:Y:S05]  /*10d00*/  BSYNC B2 ;  /* 0x0000000000027941 */ /* 0x000fea0003800000 */
.L_x_13443:
        /* <DEDUP_REMOVED lines=9> */
.L_x_13446:
[----:B------:R-:W-:Y:S05]  /*10da0*/  BSYNC B2 ;  /* 0x0000000000027941 */ /* 0x000fea0003800000 */
.L_x_13445:
[----:B------:R-:W-:Y:S01]  /*10db0*/  MOV R12, RZ ;  /* 0x000000ff000c7202 */ /* 0x000fe20000000f00 */
[----:B------:R-:W-:Y:S01]  /*10dc0*/  IMAD R7, R5, 0x80, R0 ;  /* 0x0000008005077824 */ /* 0x000fe200078e0200 */
[----:B------:R-:W-:Y:S01]  /*10dd0*/  UIADD3 UR4, UP0, UR40, 0x570, URZ ;  /* 0x0000057028047890 */ /* 0x000fe2000ff1e03f */
[----:B------:R-:W-:Y:S01]  /*10de0*/  IMAD R8, R28, 0x4000, R16 ;  /* 0x000040001c087824 */ /* 0x000fe200078e0210 */
[----:B------:R-:W-:Y:S01]  /*10df0*/  R2UR UR10, R12 ;  /* 0x000000000c0a72ca */ /* 0x000fe200000e0000 */
[----:B------:R-:W-:Y:S01]  /*10e00*/  VIADD R7, R7, 0xffffff80 ;  /* 0xffffff8007077836 */ /* 0x000fe20000000000 */
[----:B------:R-:W-:Y:S01]  /*10e10*/  PLOP3.LUT P0, PT, PT, PT, PT, 0x80, 0x0 ;  /* 0x000000000000781c */ /* 0x000fe20003f0f070 */
[----:B------:R-:W-:Y:S01]  /*10e20*/  VIADD R8, R8, 0xe400 ;  /* 0x0000e40008087836 */ /* 0x000fe20000000000 */
[----:B------:R-:W-:Y:S01]  /*10e30*/  SHF.L.U32 R11, R28, 0xd, RZ ;  /* 0x0000000d1c0b7819 */ /* 0x000fe200000006ff */
[----:B------:R-:W-:Y:S01]  /*10e40*/  VIADD R9, R6, 0x16890 ;  /* 0x0001689006097836 */ /* 0x000fe20000000000 */
[----:B------:R-:W-:Y:S01]  /*10e50*/  UIADD3.X UR5, URZ, UR41, URZ, UP0, !UPT ;  /* 0x000000293f057290 */ /* 0x000fe200087fe43f */
[----:B------:R-:W-:Y:S01]  /*10e60*/  UMOV UR6, 0x0 ;  /* 0x0000000000067882 */ /* 0x000fe20000000000 */
[----:B------:R-:W-:-:S10]  /*10e70*/  UMOV UR7, 0x12f00000 ;  /* 0x12f0000000077882 */ /* 0x000fd40000000000 */
.L_x_13447:
        /* <DEDUP_REMOVED lines=13> */
.L_x_13612:
[----:B------:R-:W-:Y:S05]  /*10f50*/  BSYNC B2 ;  /* 0x0000000000027941 */ /* 0x000fea0003800000 */
.L_x_13448:
        /* <DEDUP_REMOVED lines=11> */
.L_x_13451:
[----:B------:R-:W-:Y:S05]  /*11010*/  BSYNC B2 ;  /* 0x0000000000027941 */ /* 0x000fea0003800000 */
.L_x_13450:
        /* <DEDUP_REMOVED lines=9> */
.L_x_13452:
        /* <DEDUP_REMOVED lines=10> */
.L_x_13442:
[----:B------:R-:W-:Y:S05]  /*11150*/  BSYNC B1 ;  /* 0x0000000000017941 */ /* 0x000fea0003800000 */
.L_x_13441:
[----:B------:R-:W2:Y:S01]  /*11160*/  LDL.LU R9, [R1+0x4] ;  /* 0x0000040001097983 */ /* 0x000ea20000300800 */
[----:B------:R-:W-:Y:S01]  /*11170*/  VIADD R28, R28, 0x1 ;  /* 0x000000011c1c7836 */ /* 0x000fe20000000000 */
[----:B------:R-:W-:Y:S01]  /*11180*/  PLOP3.LUT P0, PT, PT, PT, PT, 0x8, 0x0 ;  /* 0x000000000000781c */ /* 0x000fe20003f0e170 */
[----:B------:R-:W-:-:S03]  /*11190*/  VIADD R5, R5, 0xfffffffe ;  /* 0xfffffffe05057836 */ /* 0x000fc60000000000 */
[C---:B------:R-:W-:Y:S02]  /*111a0*/  ISETP.NE.AND P2, PT, R28.reuse, 0x2, PT ;  /* 0x000000021c00780c */ /* 0x040fe40003f45270 */
[----:B------:R-:W-:Y:S02]  /*111b0*/  ISETP.GE.AND P3, PT, R5, R3, PT ;  /* 0x000000030500720c */ /* 0x000fe40003f66270 */
[----:B0-----:R-:W-:Y:S02]  /*111c0*/  SEL R6, RZ, 0x1, P2 ;  /* 0x00000001ff067807 */ /* 0x001fe40001000000 */
[----:B------:R-:W-:Y:S02]  /*111d0*/  SEL R28, R28, RZ, P2 ;  /* 0x000000ff1c1c7207 */ /* 0x000fe40001000000 */
[----:B--2---:R-:W-:-:S05]  /*111e0*/  LOP3.LUT R9, R9, R6, RZ, 0x3c, !PT ;  /* 0x0000000609097212 */ /* 0x004fca00078e3cff */
[----:B------:R0:W-:Y:S02]  /*111f0*/  STL [R1+0x4], R9 ;  /* 0x0000040901007387 */ /* 0x0001e40000100800 */
[----:B------:R-:W-:Y:S05]  /*11200*/  @!P3 BRA `(.L_x_13435) ;  /* 0x000000040064b947 */ /* 0x000fea0003800000 */
.L_x_13465:
[----:B------:R-:W-:Y:S05]  /*11210*/  YIELD ;  /* 0x0000000000007946 */ /* 0x000fea0003800000 */
[----:B------:R-:W-:Y:S04]  /*11220*/  BSSY B1, `(.L_x_13453) ;  /* 0x000004d000017945 */ /* 0x000fe80003800000 */
[----:B-1----:R-:W-:Y:S05]  /*11230*/  @!P6 BRA `(.L_x_13454) ;  /* 0x00000004002ce947 */ /* 0x002fea0003800000 */
[----:B------:R-:W2:Y:S01]  /*11240*/  LDL R7, [R1+0x4] ;  /* 0x0000040001077983 */ /* 0x000ea20000100800 */
[----:B------:R-:W1:Y:S02]  /*11250*/  S2R R6, SR_TID.X ;  /* 0x0000000000067919 */ /* 0x000e640000002100 */
[----:B-1----:R-:W-:Y:S02]  /*11260*/  LOP3.LUT R8, R6, 0x7f, RZ, 0xc0, !PT ;  /* 0x0000007f06087812 */ /* 0x002fe400078ec0ff */
[----:B------:R-:W-:Y:S01]  /*11270*/  LEA R6, R28, R16, 0x3 ;  /* 0x000000101c067211 */ /* 0x000fe200078e18ff */
[----:B------:R-:W-:Y:S01]  /*11280*/  BSSY B2, `(.L_x_13455) ;  /* 0x0000005000027945 */ /* 0x000fe20003800000 */
[----:B------:R-:W-:Y:S02]  /*11290*/  ISETP.NE.AND P3, PT, R8, RZ, PT ;  /* 0x000000ff0800720c */ /* 0x000fe40003f65270 */
[----:B--2---:R-:W-:-:S04]  /*112a0*/  SHF.L.U32 R7, R7, 0x1f, RZ ;  /* 0x0000001f07077819 */ /* 0x004fc800000006ff */
[----:B------:R-:W1:Y:S02]  /*112b0*/  SYNCS.PHASECHK.TRANS64.TRYWAIT P2, [R6+URZ+0x168a0], R7 ;  /* 0x0168a007060075a7 */ /* 0x000e64000804017f */
[----:B-1----:R-:W-:Y:S05]  /*112c0*/  @!P2 BRA `(.L_x_13456) ;  /* 0x0000006800fca947 */ /* 0x002fea0003800000 */
.L_x_13613:
[----:B------:R-:W-:Y:S05]  /*112d0*/  BSYNC B2 ;  /* 0x0000000000027941 */ /* 0x000fea0003800000 */
.L_x_13455:
[----:B------:R-:W-:Y:S04]  /*112e0*/  BSSY B2, `(.L_x_13457) ;  /* 0x0000009000027945 */ /* 0x000fe80003800000 */
[----:B------:R-:W-:Y:S05]  /*112f0*/  @P3 BRA `(.L_x_13458) ;  /* 0x00000000001c3947 */ /* 0x000fea0003800000 */
[----:B------:R-:W0:Y:S02]  /*11300*/  S2R R8, SR_TID.X ;  /* 0x0000000000087919 */ /* 0x000e240000002100 */
[----:B0-----:R-:W-:Y:S01]  /*11310*/  LOP3.LUT R9, R8, 0x1f, RZ, 0xc0, !PT ;  /* 0x0000001f08097812 */ /* 0x001fe200078ec0ff */
[----:B------:R-:W-:-:S03]  /*11320*/  IMAD.MOV.U32 R8, RZ, RZ, 0x4000 ;  /* 0x00004000ff087424 */ /* 0x000fc600078e00ff */
[----:B------:R-:W-:Y:S01]  /*11330*/  ISETP.NE.AND P2, PT, R9, RZ, PT ;  /* 0x000000ff0900720c */ /* 0x000fe20003f45270 */
[----:B------:R2:W-:-:S12]  /*11340*/  SYNCS.ARRIVE.TRANS64 RZ, [R6+URZ+0x16890], R8 ;  /* 0x0168900806ff79a7 */ /* 0x0005d8000800003f */
[----:B--2---:R-:W-:Y:S05]  /*11350*/  @!P2 BRA `(.L_x_13458) ;  /* 0x000000000004a947 */ /* 0x004fea0003800000 */
[----:B------:R-:W-:Y:S01]  /*11360*/  BPT.TRAP 0x1 ;  /* 0x000000040000795c */ /* 0x000fe20000300000 */
.L_x_13458:
[----:B------:R-:W-:Y:S05]  /*11370*/  BSYNC B2 ;  /* 0x0000000000027941 */ /* 0x000fea0003800000 */
.L_x_13457:
        /* <DEDUP_REMOVED lines=11> */
.L_x_13459:
        /* <DEDUP_REMOVED lines=13> */
.L_x_13614:
[----:B------:R-:W-:Y:S05]  /*11500*/  BSYNC B2 ;  /* 0x0000000000027941 */ /* 0x000fea0003800000 */
.L_x_13460:
        /* <DEDUP_REMOVED lines=11> */
.L_x_13463:
[----:B------:R-:W-:Y:S05]  /*115c0*/  BSYNC B2 ;  /* 0x0000000000027941 */ /* 0x000fea0003800000 */
.L_x_13462:
        /* <DEDUP_REMOVED lines=8> */
.L_x_13464:
        /* <DEDUP_REMOVED lines=10> */
.L_x_13454:
[----:B------:R-:W-:Y:S05]  /*116f0*/  BSYNC B1 ;  /* 0x0000000000017941 */ /* 0x000fea0003800000 */
.L_x_13453:
        /* <DEDUP_REMOVED lines=10> */
.L_x_13435:
[----:B------:R-:W-:Y:S05]  /*117a0*/  BSYNC B0 ;  /* 0x0000000000007941 */ /* 0x000fea0003800000 */
.L_x_13434:
[----:B------:R-:W-:Y:S05]  /*117b0*/  @!P0 WARPSYNC.ALL ;  /* 0x0000000000008948 */ /* 0x000fea0003800000 */
[----:B------:R-:W-:Y:S01]  /*117c0*/  @!P0 BAR.SYNC.DEFER_BLOCKING 0xc, 0x200 ;  /* 0x0308000000008b1d */ /* 0x000fe20000010000 */
[----:B------:R-:W-:-:S05]  /*117d0*/  IMAD.MOV.U32 R0, RZ, RZ, RZ ;  /* 0x000000ffff007224 */ /* 0x000fca00078e00ff */
[----:B------:R-:W-:Y:S04]  /*117e0*/  BSSY B0, `(.L_x_13466) ;  /* 0x000001e000007945 */ /* 0x000fe80003800000 */
[----:B------:R-:W-:Y:S05]  /*117f0*/  @!P1 BRA `(.L_x_13467) ;  /* 0x0000000000709947 */ /* 0x000fea0003800000 */
[----:B------:R-:W-:-:S13]  /*11800*/  ISETP.NE.AND P0, PT, R4, RZ, PT ;  /* 0x000000ff0400720c */ /* 0x000fda0003f05270 */
[----:B------:R-:W2:Y:S02]  /*11810*/  @!P0 LDC R4, c[0x0][0x9f0] ;  /* 0x00027c00ff048b82 */ /* 0x000ea40000000800 */
[-C--:B--2---:R-:W-:Y:S02]  /*11820*/  IABS R0, R4.reuse ;  /* 0x0000000400007213 */ /* 0x084fe40000000000 */
[----:B------:R-:W-:Y:S02]  /*11830*/  IABS R6, R4 ;  /* 0x0000000400067213 */ /* 0x000fe40000000000 */
[----:B------:R-:W2:Y:S03]  /*11840*/  I2F.RP R2, R0 ;  /* 0x0000000000027306 */ /* 0x000ea60000209400 */
[----:B------:R-:W-:-:S05]  /*11850*/  IMAD.MOV R6, RZ, RZ, -R6 ;  /* 0x000000ffff067224 */ /* 0x000fca00078e0a06 */
[----:B--2---:R-:W2:Y:S02]  /*11860*/  MUFU.RCP R2, R2 ;  /* 0x0000000200027308 */ /* 0x004ea40000001000 */
[----:B--2---:R-:W-:-:S06]  /*11870*/  IADD3 R2, R2, 0xffffffe, RZ ;  /* 0x0ffffffe02027810 */ /* 0x004fcc0007ffe0ff */
[----:B------:R-:W2:Y:S02]  /*11880*/  F2I.FTZ.U32.TRUNC.NTZ R3, R2 ;  /* 0x0000000200037305 */ /* 0x000ea4000021f000 */
[----:B--2---:R-:W-:-:S04]  /*11890*/  IMAD.MOV R2, RZ, RZ, -R3 ;  /* 0x000000ffff027224 */ /* 0x004fc800078e0a03 */
        /* <DEDUP_REMOVED lines=18> */
.L_x_13467:
[----:B------:R-:W-:Y:S05]  /*119c0*/  BSYNC B0 ;  /* 0x0000000000007941 */ /* 0x000fea0003800000 */
.L_x_13466:
        /* <DEDUP_REMOVED lines=24> */
.L_x_13469:
        /* <DEDUP_REMOVED lines=13> */
[----:B-1----:R-:W-:Y:S02]  /*11c20*/  IMAD.U32 R7, RZ, RZ, UR9 ;  /* 0x00000009ff077e24 */ /* 0x002fe4000f8e00ff */
[----:B------:R-:W-:-:S02]  /*11c30*/  IMAD.U32 R10, RZ, RZ, UR4 ;  /* 0x00000004ff0a7e24 */ /* 0x000fc4000f8e00ff */
[----:B------:R-:W-:Y:S02]  /*11c40*/  IMAD.MOV.U32 R8, RZ, RZ, 0x70 ;  /* 0x00000070ff087424 */ /* 0x000fe400078e00ff */
[----:B------:R-:W-:Y:S02]  /*11c50*/  IMAD.MOV.U32 R12, RZ, RZ, 0x1 ;  /* 0x00000001ff0c7424 */ /* 0x000fe400078e00ff */
[----:B------:R-:W-:-:S07]  /*11c60*/  IMAD.MOV.U32 R13, RZ, RZ, RZ ;  /* 0x000000ffff0d7224 */ /* 0x000fce00078e00ff */
[----:B------:R-:W-:-:S07]  /*11c70*/  LEPC R20, `(.L_x_13472) ;  /* 0x000000001014794e */ /* 0x000fce0000000000 */
[----:B0-2---:R-:W-:Y:S05]  /*11c80*/  CALL.ABS.NOINC R2 ;  /* 0x0000000002007343 */ /* 0x005fea0003c00000 */
.L_x_13472:
[----:B------:R-:W-:Y:S05]  /*11c90*/  BSYNC B6 ;  /* 0x0000000000067941 */ /* 0x000fea0003800000 */
.L_x_13471:
        /* <DEDUP_REMOVED lines=13> */
[----:B-1----:R-:W-:-:S02]  /*11d70*/  IMAD.U32 R7, RZ, RZ, UR9 ;  /* 0x00000009ff077e24 */ /* 0x002fc4000f8e00ff */
[----:B------:R-:W-:Y:S02]  /*11d80*/  IMAD.U32 R10, RZ, RZ, UR4 ;  /* 0x00000004ff0a7e24 */ /* 0x000fe4000f8e00ff */
[----:B------:R-:W-:Y:S02]  /*11d90*/  IMAD.MOV.U32 R8, RZ, RZ, 0x70 ;  /* 0x00000070ff087424 */ /* 0x000fe400078e00ff */
[----:B------:R-:W-:Y:S02]  /*11da0*/  IMAD.MOV.U32 R12, RZ, RZ, 0x1 ;  /* 0x00000001ff0c7424 */ /* 0x000fe400078e00ff */
[----:B--2---:R-:W-:-:S07]  /*11db0*/  IMAD.MOV.U32 R13, RZ, RZ, RZ ;  /* 0x000000ffff0d7224 */ /* 0x004fce00078e00ff */
[----:B------:R-:W-:-:S07]  /*11dc0*/  LEPC R20, `(.L_x_13475) ;  /* 0x000000001014794e */ /* 0x000fce0000000000 */
[----:B0--3--:R-:W-:Y:S05]  /*11dd0*/  CALL.ABS.NOINC R2 ;  /* 0x0000000002007343 */ /* 0x009fea0003c00000 */
.L_x_13475:
        /* <DEDUP_REMOVED lines=15> */
.L_x_13474:
[----:B------:R-:W-:Y:S05]  /*11ed0*/  BSYNC B6 ;  /* 0x0000000000067941 */ /* 0x000fea0003800000 */
.L_x_13473:
[----:B------:R2:W3:Y:S01]  /*11ee0*/  LDL R20, [R1+0xc] ;  /* 0x00000c0001147983 */ /* 0x0004e20000100800 */
[----:B------:R-:W-:Y:S01]  /*11ef0*/  ULDC.64 UR4, c[0x0][0x9f8] ;  /* 0x00027e0000047ab9 */ /* 0x000fe20000000a00 */
[----:B------:R-:W-:Y:S01]  /*11f00*/  IMAD.MOV.U32 R2, RZ, RZ, R26 ;  /* 0x000000ffff027224 */ /* 0x000fe200078e001a */
[----:B------:R-:W-:Y:S01]  /*11f10*/  ISETP.NE.U32.AND P0, PT, RZ, UR4, PT ;  /* 0x00000004ff007c0c */ /* 0x000fe2000bf05070 */
[----:B------:R-:W4:Y:S01]  /*11f20*/  LDL R26, [R1+0x14] ;  /* 0x00001400011a7983 */ /* 0x000f220000100800 */
[----:B------:R-:W1:Y:S02]  /*11f30*/  LDC R6, c[0x0][0x430] ;  /* 0x00010c00ff067b82 */ /* 0x000e640000000800 */
[----:B------:R-:W-:Y:S01]  /*11f40*/  ISETP.NE.AND.EX P0, PT, RZ, UR5, PT, P0 ;  /* 0x00000005ff007c0c */ /* 0x000fe2000bf05300 */
[----:B------:R-:W2:Y:S01]  /*11f50*/  LDL R21, [R1+0x1c] ;  /* 0x00001c0001157983 */ /* 0x000ea20000100800 */
[----:B------:R-:W3:Y:S03]  /*11f60*/  S2R R23, SR_TID.X ;  /* 0x0000000000177919 */ /* 0x000ee60000002100 */
[----:B0-----:R-:W2:Y:S08]  /*11f70*/  LDL.LU R9, [R1] ;  /* 0x0000000001097983 */ /* 0x001eb00000300800 */
[----:B------:R-:W-:-:S04]  /*11f80*/  @P0 IADD3 R18, P1, R18, UR4, RZ ;  /* 0x0000000412120c10 */ /* 0x000fc8000ff3e0ff */
[----:B------:R-:W-:Y:S02]  /*11f90*/  @P0 IADD3.X R19, R19, UR5, RZ, P1, !PT ;  /* 0x0000000513130c10 */ /* 0x000fe40008ffe4ff */
[----:B-1----:R-:W-:-:S13]  /*11fa0*/  ISETP.NE.AND P1, PT, R6, 0x1, PT ;  /* 0x000000010600780c */ /* 0x002fda0003f25270 */
[----:B------:R-:W0:Y:S01]  /*11fb0*/  @P1 LDC R3, c[0x0][0x434] ;  /* 0x00010d00ff031b82 */ /* 0x000e220000000800 */
[----:B---3--:R-:W3:Y:S01]  /*11fc0*/  @P0 LDG.E R20, desc[UR42][R18.64] ;  /* 0x0000002a12140981 */ /* 0x008ee2000c1e1900 */
[C---:B------:R-:W-:Y:S01]  /*11fd0*/  LOP3.LUT R0, R23.reuse, 0x7f, RZ, 0xc0, !PT ;  /* 0x0000007f17007812 */ /* 0x040fe200078ec0ff */
[----:B------:R-:W-:Y:S01]  /*11fe0*/  IMAD.SHL.U32 R4, R23, 0x10, RZ ;  /* 0x0000001017047824 */ /* 0x000fe200078e00ff */
[----:B------:R-:W-:-:S04]  /*11ff0*/  IADD3 R23, R2, -0x1, RZ ;  /* 0xffffffff02177810 */ /* 0x000fc80007ffe0ff */
[----:B------:R-:W1:Y:S01]  /*12000*/  @P1 LDC R2, c[0x0][0x438] ;  /* 0x00010e00ff021b82 */ /* 0x000e620000000800 */
[----:B------:R-:W-:Y:S01]  /*12010*/  SHF.R.U32.HI R0, RZ, 0x3, R0 ;  /* 0x00000003ff007819 */ /* 0x000fe20000011600 */
[----:B------:R-:W-:Y:S01]  /*12020*/  IMAD.SHL.U32 R8, R23, 0x80, RZ ;  /* 0x0000008017087824 */ /* 0x000fe200078e00ff */
[----:B------:R-:W-:-:S04]  /*12030*/  LOP3.LUT R4, R4, 0x70, RZ, 0xc0, !PT ;  /* 0x0000007004047812 */ /* 0x000fc800078ec0ff */
[----:B------:R-:W-:Y:S01]  /*12040*/  LOP3.LUT R0, R8, R0, R4, 0xfe, !PT ;  /* 0x0000000008007212 */ /* 0x000fe200078efe04 */
[----:B---3--:R-:W-:Y:S03]  /*12050*/  @P0 STL [R1+0xc], R20 ;  /* 0x00000c1401000387 */ /* 0x008fe60000100800 */
[C---:B----4-:R-:W-:Y:S01]  /*12060*/  ISETP.GE.AND P0, PT, R0.reuse, R26, PT ;  /* 0x0000001a0000720c */ /* 0x050fe20003f06270 */
[----:B--2---:R-:W-:-:S04]  /*12070*/  IMAD.IADD R0, R0, 0x1, R21 ;  /* 0x0000000100007824 */ /* 0x004fc800078e0215 */
[----:B0-----:R-:W-:-:S04]  /*12080*/  @P1 IMAD.HI.U32 R3, R0, R3, RZ ;  /* 0x0000000300031227 */ /* 0x001fc800078e00ff */
[----:B------:R-:W-:Y:S01]  /*12090*/  IMAD.MOV.U32 R4, RZ, RZ, R0 ;  /* 0x000000ffff047224 */ /* 0x000fe200078e0000 */
[----:B-1----:R-:W-:-:S03]  /*120a0*/  @P1 SHF.R.U32.HI R4, RZ, R2, R3 ;  /* 0x00000002ff041219 */ /* 0x002fc60000011603 */
[----:B------:R-:W0:Y:S01]  /*120b0*/  @!P0 LDC.64 R2, c[0x0][0x428] ;  /* 0x00010a00ff028b82 */ /* 0x000e220000000a00 */
[----:B------:R-:W-:Y:S01]  /*120c0*/  SHF.R.S32.HI R7, RZ, 0x1f, R20 ;  /* 0x0000001fff077819 */ /* 0x000fe20000011414 */
[----:B------:R-:W-:-:S04]  /*120d0*/  IMAD.MOV R5, RZ, RZ, -R4 ;  /* 0x000000ffff057224 */ /* 0x000fc800078e0a04 */
[----:B------:R-:W-:Y:S01]  /*120e0*/  IMAD R0, R6, R5, R0 ;  /* 0x0000000506007224 */ /* 0x000fe200078e0200 */
[--C-:B------:R-:W-:Y:S01]  /*120f0*/  @!P0 SHF.R.S32.HI R5, RZ, 0x1f, R4.reuse ;  /* 0x0000001fff058819 */ /* 0x100fe20000011404 */
[----:B------:R0:W-:Y:S02]  /*12100*/  STL [R1+0x20], R7 ;  /* 0x0000200701007387 */ /* 0x0001e40000100800 */
[-C--:B0-----:R-:W-:Y:S02]  /*12110*/  @!P0 IMAD R7, R7, R2.reuse, RZ ;  /* 0x0000000207078224 */ /* 0x081fe400078e02ff */
[----:B------:R-:W-:-:S04]  /*12120*/  @!P0 IMAD.WIDE.U32 R4, R20, R2, R4 ;  /* 0x0000000214048225 */ /* 0x000fc800078e0004 */
[----:B------:R-:W-:Y:S02]  /*12130*/  @!P0 IMAD R7, R20, R3, R7 ;  /* 0x0000000314078224 */ /* 0x000fe400078e0207 */
[----:B------:R-:W0:Y:S03]  /*12140*/  @!P0 LDC.64 R2, c[0x0][0x418] ;  /* 0x00010600ff028b82 */ /* 0x000e260000000a00 */
[----:B------:R-:W-:Y:S02]  /*12150*/  @!P0 IADD3 R7, R5, R7, RZ ;  /* 0x0000000705078210 */ /* 0x000fe40007ffe0ff */
[----:B0-----:R-:W-:Y:S01]  /*12160*/  @!P0 LEA R6, P1, R4, R2, 0x2 ;  /* 0x0000000204068211 */ /* 0x001fe200078210ff */
[----:B------:R-:W-:-:S03]  /*12170*/  IMAD.MOV.U32 R2, RZ, RZ, RZ ;  /* 0x000000ffff027224 */ /* 0x000fc600078e00ff */
[----:B------:R-:W-:-:S05]  /*12180*/  @!P0 LEA.HI.X R7, R4, R3, R7, 0x2, P1 ;  /* 0x0000000304078211 */ /* 0x000fca00008f1407 */
[----:B------:R0:W5:Y:S01]  /*12190*/  @!P0 LDG.E R2, desc[UR42][R6.64] ;  /* 0x0000002a06028981 */ /* 0x000162000c1e1900 */
[----:B------:R-:W-:-:S05]  /*121a0*/  IMAD.U32 R10, RZ, RZ, UR38 ;  /* 0x00000026ff0a7e24 */ /* 0x000fca000f8e00ff */
[----:B------:R-:W-:Y:S02]  /*121b0*/  ISETP.NE.AND P2, PT, R10, 0x3, PT ;  /* 0x000000030a00780c */ /* 0x000fe40003f45270 */
[----:B------:R-:W-:-:S11]  /*121c0*/  LOP3.LUT R9, R9, 0xfffffffd, RZ, 0xc0, !PT ;  /* 0xfffffffd09097812 */ /* 0x000fd600078ec0ff */
[----:B------:R-:W-:-:S05]  /*121d0*/  @P2 LOP3.LUT R9, R9, 0x2, RZ, 0xfc, !PT ;  /* 0x0000000209092812 */ /* 0x000fca00078efcff */
[----:B------:R0:W-:Y:S01]  /*121e0*/  STL [R1], R9 ;  /* 0x0000000901007387 */ /* 0x0001e20000100800 */
[----:B------:R-:W-:-:S03]  /*121f0*/  UMOV UR4, 0xffffffff ;  /* 0xffffffff00047882 */ /* 0x000fc60000000000 */
[----:B------:R-:W-:Y:S05]  /*12200*/  BRA.DIV UR4, `(.L_x_13476) ;  /* 0x0000005e04547947 */ /* 0x000fea000b800000 */
.L_x_13617:
[----:B------:R-:W-:Y:S05]  /*12210*/  @!P2 BRA `(.L_x_13477) ;  /* 0x000000000004a947 */ /* 0x000fea0003800000 */
[----:B------:R-:W-:Y:S01]  /*12220*/  BPT.TRAP 0x1 ;  /* 0x000000040000795c */ /* 0x000fe20000300000 */
.L_x_13477:
        /* <DEDUP_REMOVED lines=14> */
[----:B------:R-:W-:Y:S01]  /*12310*/  IMAD.IADD R5, R5, 0x1, R3 ;  /* 0x0000000105057824 */ /* 0x000fe200078e0203 */
[----:B------:R-:W-:Y:S01]  /*12320*/  LEA R3, R22, R16, 0x3 ;  /* 0x0000001016037211 */ /* 0x000fe200078e18ff */
[----:B------:R-:W-:-:S04]  /*12330*/  IMAD.WIDE.U32 R4, R17, UR4, R4 ;  /* 0x0000000411047c25 */ /* 0x000fc8000f8e0004 */
[----:B------:R-:W-:Y:S01]  /*12340*/  IMAD R19, R17, UR5, R5 ;  /* 0x0000000511137c24 */ /* 0x000fe2000f8e0205 */
[----:B------:R-:W-:-:S04]  /*12350*/  LEA R18, P0, R4, UR6, 0x1 ;  /* 0x0000000604127c11 */ /* 0x000fc8000f8008ff */
[----:B------:R-:W-:Y:S02]  /*12360*/  LEA.HI.X R19, R4, UR7, R19, 0x1, P0 ;  /* 0x0000000704137c11 */ /* 0x000fe400080f0c13 */
[----:B------:R-:W-:-:S06]  /*12370*/  SHF.L.U32 R4, R29, 0x1f, RZ ;  /* 0x0000001f1d047819 */ /* 0x000fcc00000006ff */
[----:B------:R-:W0:Y:S02]  /*12380*/  SYNCS.PHASECHK.TRANS64.TRYWAIT P0, [R3+URZ+0x16840], R4 ;  /* 0x01684004030075a7 */ /* 0x000e24000800017f */
[----:B0-----:R-:W-:Y:S05]  /*12390*/  @!P0 BRA `(.L_x_13479) ;  /* 0x0000005c00248947 */ /* 0x001fea0003800000 */
.L_x_13618:
[----:B------:R-:W-:Y:S05]  /*123a0*/  BSYNC B0 ;  /* 0x0000000000007941 */ /* 0x000fea0003800000 */
.L_x_13478:
[----:B------:R-:W2:Y:S01]  /*123b0*/  LDL R14, [R1+0x14] ;  /* 0x00001400010e7983 */ /* 0x000ea20000100800 */
[----:B------:R-:W-:Y:S01]  /*123c0*/  ULDC.64 UR4, c[0x0][0x300] ;  /* 0x0000c00000047ab9 */ /* 0x000fe20000000a00 */
[----:B------:R-:W-:Y:S02]  /*123d0*/  ULDC.64 UR6, c[0x0][0x2e8] ;  /* 0x0000ba0000067ab9 */ /* 0x000fe40000000a00 */
[----:B------:R-:W3:Y:S01]  /*123e0*/  LDL.LU R10, [R1] ;  /* 0x00000000010a7983 */ /* 0x000ee20000300800 */
[----:B------:R-:W-:Y:S02]  /*123f0*/  IMAD R6, R6, UR4, RZ ;  /* 0x0000000406067c24 */ /* 0x000fe4000f8e02ff */
[C---:B0-----:R-:W-:Y:S01]  /*12400*/  IMAD.WIDE.U32 R4, R0.reuse, UR4, RZ ;  /* 0x0000000400047c25 */ /* 0x041fe2000f8e00ff */
[----:B------:R-:W0:Y:S03]  /*12410*/  S2R R9, SR_TID.X ;  /* 0x0000000000097919 */ /* 0x000e260000002100 */
[----:B------:R-:W-:Y:S01]  /*12420*/  IMAD R6, R0, UR5, R6 ;  /* 0x0000000500067c24 */ /* 0x000fe2000f8e0206 */
[----:B------:R-:W1:Y:S01]  /*12430*/  S2R R13, SR_TID.X ;  /* 0x00000000000d7919 */ /* 0x000e620000002100 */
[----:B------:R-:W-:-:S02]  /*12440*/  ULDC.64 UR4, c[0x0][0x310] ;  /* 0x0000c40000047ab9 */ /* 0x000fc40000000a00 */
[----:B------:R-:W-:Y:S02]  /*12450*/  IMAD.IADD R5, R5, 0x1, R6 ;  /* 0x0000000105057824 */ /* 0x000fe400078e0206 */
[----:B------:R-:W-:Y:S02]  /*12460*/  IMAD R7, R7, UR4, RZ ;  /* 0x0000000407077c24 */ /* 0x000fe4000f8e02ff */
[----:B------:R-:W-:-:S04]  /*12470*/  IMAD.WIDE.U32 R4, R2, UR4, R4 ;  /* 0x0000000402047c25 */ /* 0x000fc8000f8e0004 */
[----:B------:R-:W-:Y:S01]  /*12480*/  IMAD R7, R2, UR5, R7 ;  /* 0x0000000502077c24 */ /* 0x000fe2000f8e0207 */
[----:B------:R-:W-:-:S03]  /*12490*/  ULDC.64 UR4, c[0x0][0x308] ;  /* 0x0000c20000047ab9 */ /* 0x000fc60000000a00 */
[----:B------:R-:W-:Y:S02]  /*124a0*/  IMAD.IADD R5, R5, 0x1, R7 ;  /* 0x0000000105057824 */ /* 0x000fe400078e0207 */
[----:B------:R-:W-:Y:S01]  /*124b0*/  IMAD.WIDE.U32 R4, R17, UR4, R4 ;  /* 0x0000000411047c25 */ /* 0x000fe2000f8e0004 */
[----:B------:R-:W-:-:S03]  /*124c0*/  ULDC UR4, c[0x0][0x2f4] ;  /* 0x0000bd0000047ab9 */ /* 0x000fc60000000800 */
[----:B------:R-:W-:Y:S01]  /*124d0*/  IMAD R2, R17, UR5, R5 ;  /* 0x0000000511027c24 */ /* 0x000fe2000f8e0205 */
[C---:B------:R-:W-:Y:S02]  /*124e0*/  LEA R0, P0, R4.reuse, UR6, 0x1 ;  /* 0x0000000604007c11 */ /* 0x040fe4000f8008ff */
[----:B0-----:R-:W-:Y:S02]  /*124f0*/  LOP3.LUT R11, R9, 0x7f, RZ, 0xc0, !PT ;  /* 0x0000007f090b7812 */ /* 0x001fe400078ec0ff */
[----:B------:R-:W-:Y:S01]  /*12500*/  LEA.HI.X R2, R4, UR7, R2, 0x1, P0 ;  /* 0x0000000704027c11 */ /* 0x000fe200080f0c02 */
[----:B-1----:R-:W-:Y:S01]  /*12510*/  IMAD.SHL.U32 R9, R13, 0x8, RZ ;  /* 0x000000080d097824 */ /* 0x002fe200078e00ff */
[----:B------:R-:W-:-:S04]  /*12520*/  SHF.R.U32.HI R12, RZ, 0x3, R11 ;  /* 0x00000003ff0c7819 */ /* 0x000fc8000001160b */
[----:B------:R-:W-:-:S04]  /*12530*/  LOP3.LUT R9, R9, 0x38, RZ, 0xc0, !PT ;  /* 0x0000003809097812 */ /* 0x000fc800078ec0ff */
[----:B------:R-:W-:Y:S01]  /*12540*/  ISETP.GE.AND P2, PT, R9, UR4, PT ;  /* 0x0000000409007c0c */ /* 0x000fe2000bf46270 */
[----:B------:R-:W-:Y:S01]  /*12550*/  UMOV UR4, 0xffffffff ;  /* 0xffffffff00047882 */ /* 0x000fe20000000000 */
[----:B--2---:R-:W-:Y:S01]  /*12560*/  IADD3 R4, -R12, R14, -R8 ;  /* 0x0000000e0c047210 */ /* 0x004fe20007ffe908 */
[----:B------:R-:W-:Y:S01]  /*12570*/  IMAD.SHL.U32 R12, R11, 0x8, RZ ;  /* 0x000000080b0c7824 */ /* 0x000fe200078e00ff */
[----:B------:R-:W-:Y:S02]  /*12580*/  SHF.L.U32 R11, R13, 0x3, RZ ;  /* 0x000000030d0b7819 */ /* 0x000fe400000006ff */
[----:B---3--:R-:W-:Y:S02]  /*12590*/  LOP3.LUT R10, R10, 0xfffffffe, RZ, 0xc0, !PT ;  /* 0xfffffffe0a0a7812 */ /* 0x008fe400078ec0ff */
[----:B------:R-:W-:-:S05]  /*125a0*/  LOP3.LUT R11, R11, 0x1f8, RZ, 0xc0, !PT ;  /* 0x000001f80b0b7812 */ /* 0x000fca00078ec0ff */
[----:B------:R-:W-:Y:S02]  /*125b0*/  @P2 LOP3.LUT R10, R10, 0x1, RZ, 0xfc, !PT ;  /* 0x000000010a0a2812 */ /* 0x000fe400078efcff */
[----:B------:R-:W-:Y:S02]  /*125c0*/  LOP3.LUT R11, R11, 0x38, R13, 0x78, !PT ;  /* 0x000000380b0b7812 */ /* 0x000fe400078e780d */
[----:B------:R-:W-:Y:S01]  /*125d0*/  ISETP.GE.AND P0, PT, R4, 0x1, PT ;  /* 0x000000010400780c */ /* 0x000fe20003f06270 */
[----:B------:R0:W-:Y:S01]  /*125e0*/  STL [R1], R10 ;  /* 0x0000000a01007387 */ /* 0x0001e20000100800 */
[----:B------:R-:W-:-:S05]  /*125f0*/  LOP3.LUT R11, R11, 0x200, R12, 0xf8, !PT ;  /* 0x000002000b0b7812 */ /* 0x000fca00078ef80c */
[----:B------:R-:W-:Y:S01]  /*12600*/  IMAD R5, R22, 0x2000, R11 ;  /* 0x0000200016057824 */ /* 0x000fe200078e020b */
[----:B------:R-:W-:Y:S06]  /*12610*/  BRA.DIV UR4, `(.L_x_13480) ;  /* 0x0000005a04987947 */ /* 0x000fec000b800000 */
[----:B------:R-:W1:Y:S01]  /*12620*/  SHFL.IDX PT, R7, R0, RZ, 0x181f ;  /* 0x00181fff00077589 */ /* 0x000e6200000e0000 */
[----:B------:R-:W-:-:S03]  /*12630*/  @P0 IMAD R8, R5, 0x2, R16 ;  /* 0x0000000205080824 */ /* 0x000fc600078e0210 */
[----:B------:R-:W2:Y:S01]  /*12640*/  SHFL.IDX PT, R6, R2, RZ, 0x181f ;  /* 0x00181fff02067589 */ /* 0x000ea200000e0000 */
[----:B-1----:R-:W-:-:S05]  /*12650*/  @P0 LEA R7, P1, R9, R7, 0x1 ;  /* 0x0000000709070211 */ /* 0x002fca00078208ff */
[----:B--2---:R-:W-:-:S05]  /*12660*/  @P0 IMAD.X R6, RZ, RZ, R6, P1 ;  /* 0x000000ffff060224 */ /* 0x004fca00008e0606 */
[----:B------:R-:W-:-:S04]  /*12670*/  @P0 LOP3.LUT R7, R7, R6, RZ, 0x3c, !PT ;  /* 0x0000000607070212 */ /* 0x000fc800078e3cff */
[----:B------:R-:W-:-:S04]  /*12680*/  @P0 LOP3.LUT R6, R7, R6, RZ, 0x3c, !PT ;  /* 0x0000000607060212 */ /* 0x000fc800078e3cff */
[----:B------:R-:W-:-:S05]  /*12690*/  @P0 LOP3.LUT R7, R7, R6, RZ, 0x3c, !PT ;  /* 0x0000000607070212 */ /* 0x000fca00078e3cff */
[----:B------:R-:W-:Y:S01]  /*126a0*/  @!PT LDS RZ, [RZ] ;  /* 0x00000000fffff984 */ /* 0x000fe20000000800 */
[----:B------:R1:W-:Y:S01]  /*126b0*/  @P0 LDGSTS.E.BYPASS.LTC128B.128 [R8+0xe400], desc[UR42][R6.64], !P2 ;  /* 0x0e40000006080fae */ /* 0x0003e2000d101d6a */
[----:B------:R-:W-:-:S03]  /*126c0*/  ISETP.GE.AND P0, PT, R4, 0x11, PT ;  /* 0x000000110400780c */ /* 0x000fc60003f06270 */
[----:B-1----:R-:W1:Y:S10]  /*126d0*/  SHFL.IDX PT, R7, R0, 0x1, 0x181f ;  /* 0x00381f0000077f89 */ /* 0x002e7400000e0000 */
[----:B------:R-:W-:Y:S01]  /*126e0*/  @P0 LEA R8, R5, R16, 0x1 ;  /* 0x0000001005080211 */ /* 0x000fe200078e08ff */
        /* <DEDUP_REMOVED lines=49> */
[----:B------:R-:W-:Y:S01]  /*12a00*/  @P0 LEA R8, R5, R16, 0x1 ;  /* 0x0000001005080211 */ /* 0x000fe200078e08ff */
        /* <DEDUP_REMOVED lines=9> */
.L_x_13636:
[----:B------:R-:W-:-:S13]  /*12aa0*/  ISETP.GE.AND P0, PT, R4, 0x71, PT ;  /* 0x000000710400780c */ /* 0x000fda0003f06270 */
[----:B01----:R-:W-:Y:S01]  /*12ab0*/  @P0 LEA R6, P1, R9, R0, 0x1 ;  /* 0x0000000009060211 */ /* 0x003fe200078208ff */
[----:B------:R-:W-:-:S04]  /*12ac0*/  @P0 IMAD R5, R5, 0x2, R16 ;  /* 0x0000000205050824 */ /* 0x000fc800078e0210 */
[----:B------:R-:W-:-:S05]  /*12ad0*/  @P0 IMAD.X R7, RZ, RZ, R2, P1 ;  /* 0x000000ffff070224 */ /* 0x000fca00008e0602 */
[----:B------:R-:W-:Y:S01]  /*12ae0*/  @!PT LDS RZ, [RZ] ;  /* 0x00000000fffff984 */ /* 0x000fe20000000800 */
[----:B------:R-:W-:Y:S01]  /*12af0*/  @!PT LDS RZ, [RZ] ;  /* 0x00000000fffff984 */ /* 0x000fe20000000800 */
[----:B------:R-:W-:Y:S01]  /*12b00*/  @!PT LDS RZ, [RZ] ;  /* 0x00000000fffff984 */ /* 0x000fe20000000800 */
[----:B------:R0:W-:Y:S01]  /*12b10*/  @P0 LDGSTS.E.BYPASS.LTC128B.128 [R5+0x11c00], desc[UR42][R6.64], !P2 ;  /* 0x11c0000006050fae */ /* 0x0001e2000d101d6a */
[----:B------:R-:W-:Y:S01]  /*12b20*/  PLOP3.LUT P0, PT, PT, PT, PT, 0x80, 0x0 ;  /* 0x000000000000781c */ /* 0x000fe20003f0f070 */
[----:B------:R-:W-:-:S12]  /*12b30*/  NOP ;  /* 0x0000000000007918 */ /* 0x000fd80000000000 */
.L_x_13481:
        /* <DEDUP_REMOVED lines=11> */
.L_x_13482:
[----:B------:R1:W5:Y:S01]  /*12bf0*/  LDL.LU R4, [R1+0x2c] ;  /* 0x00002c0001047983 */ /* 0x0003620000300800 */
[----:B------:R1:W-:Y:S03]  /*12c00*/  SYNCS.ARRIVE.TRANS64.A1T0 RZ, [R3+URZ+0x16830], RZ ;  /* 0x016830ff03ff79a7 */ /* 0x0003e6000810003f */
[----:B0-----:R1:W5:Y:S04]  /*12c10*/  LDL.LU R7, [R1+0x24] ;  /* 0x0000240001077983 */ /* 0x0013680000300800 */
[----:B------:R1:W5:Y:S02]  /*12c20*/  LDL.LU R6, [R1+0x38] ;  /* 0x0000380001067983 */ /* 0x0003640000300800 */
        /* <DEDUP_REMOVED lines=12> */
[----:B------:R-:W-:Y:S01]  /*12cf0*/  IMAD R0, R4, UR5, R2 ;  /* 0x0000000504007c24 */ /* 0x000fe2000f8e0202 */
[----:B------:R-:W-:Y:S01]  /*12d00*/  SEL R2, R6, RZ, !P0 ;  /* 0x000000ff06027207 */ /* 0x000fe20004000000 */
[----:B------:R-:W-:-:S05]  /*12d10*/  IMAD.WIDE.U32 R4, R4, UR4, RZ ;  /* 0x0000000404047c25 */ /* 0x000fca000f8e00ff */
[----:B------:R-:W-:Y:S01]  /*12d20*/  IADD3 R0, R5, R0, RZ ;  /* 0x0000000005007210 */ /* 0x000fe20007ffe0ff */
        /* <DEDUP_REMOVED lines=10> */
[----:B-1----:R-:W0:Y:S01]  /*12dd0*/  LDC.64 R2, c[0x4][R2] ;  /* 0x0100000002027b82 */ /* 0x002e220000000a00 */
        /* <DEDUP_REMOVED lines=9> */
.L_x_13484:
[----:B------:R-:W-:Y:S05]  /*12e70*/  BSYNC B6 ;  /* 0x0000000000067941 */ /* 0x000fea0003800000 */
.L_x_13483:
[----:B0-----:R-:W1:Y:S01]  /*12e80*/  LDL.LU R2, [R1+0x24] ;  /* 0x0000240001027983 */ /* 0x001e620000300800 */
[----:B------:R-:W-:Y:S01]  /*12e90*/  ULDC.64 UR4, c[0x0][0x2d8] ;  /* 0x0000b60000047ab9 */ /* 0x000fe20000000a00 */
[----:B------:R-:W-:Y:S01]  /*12ea0*/  ULDC.64 UR6, c[0x0][0x2e0] ;  /* 0x0000b80000067ab9 */ /* 0x000fe20000000a00 */
[----:B------:R-:W0:Y:S01]  /*12eb0*/  LDC R10, c[0x0][0x448] ;  /* 0x00011200ff0a7b82 */ /* 0x000e220000000800 */
[----:B------:R-:W2:Y:S01]  /*12ec0*/  LDL.LU.64 R20, [R1+0x30] ;  /* 0x0000300001147983 */ /* 0x000ea20000300a00 */
[----:B------:R-:W-:-:S03]  /*12ed0*/  ULDC.64 UR8, c[0x0][0x280] ;  /* 0x0000a00000087ab9 */ /* 0x000fc60000000a00 */
[----:B------:R-:W3:Y:S01]  /*12ee0*/  LDL.LU R0, [R1+0x2c] ;  /* 0x00002c0001007983 */ /* 0x000ee20000300800 */
[----:B0-----:R-:W-:-:S13]  /*12ef0*/  ISETP.NE.AND P0, PT, R10, 0x1, PT ;  /* 0x000000010a00780c */ /* 0x001fda0003f05270 */
[----:B------:R-:W0:Y:S08]  /*12f00*/  @P0 LDC R7, c[0x0][0x44c] ;  /* 0x00011300ff070b82 */ /* 0x000e300000000800 */
[----:B------:R-:W4:Y:S01]  /*12f10*/  @P0 LDC R8, c[0x0][0x450] ;  /* 0x00011400ff080b82 */ /* 0x000f220000000800 */
[----:B-1----:R-:W-:Y:S01]  /*12f20*/  MOV R3, R2 ;  /* 0x0000000200037202 */ /* 0x002fe20000000f00 */
[----:B--2---:R-:W-:Y:S01]  /*12f30*/  IMAD.MOV.U32 R2, RZ, RZ, R20 ;  /* 0x000000ffff027224 */ /* 0x004fe200078e0014 */
[----:B------:R-:W1:Y:S03]  /*12f40*/  S2R R21, SR_TID.X ;  /* 0x0000000000157919 */ /* 0x000e660000002100 */
[C---:B------:R-:W-:Y:S01]  /*12f50*/  IMAD.WIDE.U32 R2, R17.reuse, UR4, R2 ;  /* 0x0000000411027c25 */ /* 0x040fe2000f8e0002 */
[----:B------:R-:W2:Y:S03]  /*12f60*/  S2R R20, SR_TID.X ;  /* 0x0000000000147919 */ /* 0x000ea60000002100 */
[----:B------:R-:W-:Y:S01]  /*12f70*/  IMAD R3, R17, UR5, R3 ;  /* 0x0000000511037c24 */ /* 0x000fe2000f8e0203 */
[----:B------:R-:W-:Y:S01]  /*12f80*/  ULDC.64 UR4, c[0x0][0x2d0] ;  /* 0x0000b40000047ab9 */ /* 0x000fe20000000a00 */
[----:B---3--:R-:W-:-:S02]  /*12f90*/  IMAD R0, R0, UR6, RZ ;  /* 0x0000000600007c24 */ /* 0x008fc4000f8e02ff */
[----:B------:R-:W-:-:S04]  /*12fa0*/  IMAD.WIDE.U32 R2, R26, UR6, R2 ;  /* 0x000000061a027c25 */ /* 0x000fc8000f8e0002 */
[----:B------:R-:W-:Y:S01]  /*12fb0*/  IMAD R0, R26, UR7, R0 ;  /* 0x000000071a007c24 */ /* 0x000fe2000f8e0200 */
[----:B------:R-:W-:Y:S01]  /*12fc0*/  ULDC.64 UR6, c[0x0][0x2c8] ;  /* 0x0000b20000067ab9 */ /* 0x000fe20000000a00 */
[----:B------:R3:W5:Y:S01]  /*12fd0*/  LDL R26, [R1+0x40] ;  /* 0x00004000011a7983 */ /* 0x0007620000100800 */
[----:B------:R-:W-:Y:S02]  /*12fe0*/  IMAD.MOV.U32 R4, RZ, RZ, R2 ;  /* 0x000000ffff047224 */ /* 0x000fe400078e0002 */
[----:B------:R-:W-:Y:S02]  /*12ff0*/  IMAD.IADD R5, R3, 0x1, R0 ;  /* 0x0000000103057824 */ /* 0x000fe400078e0200 */
[----:B-1----:R-:W-:Y:S01]  /*13000*/  IMAD.SHL.U32 R21, R21, 0x10, RZ ;  /* 0x0000001015157824 */ /* 0x002fe200078e00ff */
[----:B--2---:R-:W-:-:S04]  /*13010*/  LOP3.LUT R20, R20, 0x7f, RZ, 0xc0, !PT ;  /* 0x0000007f14147812 */ /* 0x004fc800078ec0ff */
[----:B------:R-:W-:Y:S02]  /*13020*/  LOP3.LUT R21, R21, 0x70, RZ, 0xc0, !PT ;  /* 0x0000007015157812 */ /* 0x000fe400078ec0ff */
[----:B------:R-:W-:-:S04]  /*13030*/  SHF.R.U32.HI R20, RZ, 0x3, R20 ;  /* 0x00000003ff147819 */ /* 0x000fc80000011614 */
[----:B------:R-:W-:-:S05]  /*13040*/  LOP3.LUT R20, R20, R21, RZ, 0xfc, !PT ;  /* 0x0000001514147212 */ /* 0x000fca00078efcff */
[----:B------:R-:W-:Y:S02]  /*13050*/  IMAD R6, R25, 0xc0, R20 ;  /* 0x000000c019067824 */ /* 0x000fe400078e0214 */
[----:B------:R3:W5:Y:S02]  /*13060*/  LDL R20, [R1+0x28] ;  /* 0x0000280001147983 */ /* 0x0007640000100800 */
[----:B0-----:R-:W-:Y:S01]  /*13070*/  @P0 IMAD.HI.U32 R7, R6, R7, RZ ;  /* 0x0000000706070227 */ /* 0x001fe200078e00ff */
[----:B------:R-:W-:-:S04]  /*13080*/  MOV R2, R6 ;  /* 0x0000000600027202 */ /* 0x000fc80000000f00 */
[----:B----4-:R-:W-:-:S04]  /*13090*/  @P0 SHF.R.U32.HI R2, RZ, R8, R7 ;  /* 0x00000008ff020219 */ /* 0x010fc80000011607 */
        /* <DEDUP_REMOVED lines=8> */
[----:B------:R-:W-:-:S04]  /*13120*/  IMAD.WIDE.U32 R8, R0, UR6, R2 ;  /* 0x0000000600087c25 */ /* 0x000fc8000f8e0002 */
[----:B------:R-:W-:-:S04]  /*13130*/  IMAD R7, R7, UR6, RZ ;  /* 0x0000000607077c24 */ /* 0x000fc8000f8e02ff */
[----:B------:R-:W-:Y:S01]  /*13140*/  IMAD R0, R0, UR7, R7 ;  /* 0x0000000700007c24 */ /* 0x000fe2000f8e0207 */
[----:B------:R-:W-:Y:S01]  /*13150*/  LEA R2, P1, R8, UR8, 0x1 ;  /* 0x0000000808027c11 */ /* 0x000fe2000f8208ff */
[----:B------:R-:W0:Y:S02]  /*13160*/  @P0 LDC R7, c[0x0][0x44c] ;  /* 0x00011300ff070b82 */ /* 0x000e240000000800 */
[----:B------:R-:W-:-:S05]  /*13170*/  IMAD.IADD R0, R9, 0x1, R0 ;  /* 0x0000000109007824 */ /* 0x000fca00078e0200 */
[----:B------:R-:W-:Y:S02]  /*13180*/  LEA.HI.X R0, R8, UR9, R0, 0x1, P1 ;  /* 0x0000000908007c11 */ /* 0x000fe400088f0c00 */
[----:B------:R-:W1:Y:S01]  /*13190*/  @P0 LDC R8, c[0x0][0x450] ;  /* 0x00011400ff080b82 */ /* 0x000e620000000800 */
[----:B------:R-:W-:Y:S01]  /*131a0*/  VIADD R3, R6, 0x80 ;  /* 0x0000008006037836 */ /* 0x000fe20000000000 */
[----:B------:R-:W2:Y:S04]  /*131b0*/  S2R R11, SR_TID.X ;  /* 0x00000000000b7919 */ /* 0x000ea80000002100 */
[----:B------:R-:W-:Y:S01]  /*131c0*/  MOV R6, R3 ;  /* 0x0000000300067202 */ /* 0x000fe20000000f00 */
[----:B0-----:R-:W-:-:S05]  /*131d0*/  @P0 IMAD.HI.U32 R7, R3, R7, RZ ;  /* 0x0000000703070227 */ /* 0x001fca00078e00ff */
[----:B-1----:R-:W-:-:S05]  /*131e0*/  @P0 SHF.R.U32.HI R6, RZ, R8, R7 ;  /* 0x00000008ff060219 */ /* 0x002fca0000011607 */
[----:B------:R-:W-:-:S04]  /*131f0*/  IMAD.MOV R7, RZ, RZ, -R6 ;  /* 0x000000ffff077224 */ /* 0x000fc800078e0a06 */
[----:B------:R-:W-:Y:S01]  /*13200*/  IMAD R3, R10, R7, R3 ;  /* 0x000000070a037224 */ /* 0x000fe200078e0203 */
[----:B------:R-:W-:Y:S01]  /*13210*/  SHF.R.S32.HI R7, RZ, 0x1f, R6 ;  /* 0x0000001fff077819 */ /* 0x000fe20000011406 */
[----:B------:R-:W-:-:S04]  /*13220*/  IMAD.WIDE.U32 R4, R6, UR4, R4 ;  /* 0x0000000406047c25 */ /* 0x000fc8000f8e0004 */
[----:B------:R-:W-:Y:S01]  /*13230*/  IMAD R7, R7, UR4, RZ ;  /* 0x0000000407077c24 */ /* 0x000fe2000f8e02ff */
[----:B------:R-:W-:Y:S01]  /*13240*/  SHF.R.S32.HI R8, RZ, 0x1f, R3 ;  /* 0x0000001fff087819 */ /* 0x000fe20000011403 */
[----:B--2---:R-:W-:Y:S01]  /*13250*/  IMAD.SHL.U32 R21, R11, 0x8, RZ ;  /* 0x000000080b157824 */ /* 0x004fe200078e00ff */
[----:B------:R-:W-:Y:S01]  /*13260*/  ULDC UR4, c[0x0][0x2b8] ;  /* 0x0000ae0000047ab9 */ /* 0x000fe20000000800 */
[----:B------:R-:W-:Y:S02]  /*13270*/  IMAD R7, R6, UR5, R7 ;  /* 0x0000000506077c24 */ /* 0x000fe4000f8e0207 */
[----:B------:R-:W-:Y:S02]  /*13280*/  IMAD R8, R8, UR6, RZ ;  /* 0x0000000608087c24 */ /* 0x000fe4000f8e02ff */
[----:B------:R-:W-:Y:S02]  /*13290*/  IMAD.IADD R5, R5, 0x1, R7 ;  /* 0x0000000105057824 */ /* 0x000fe400078e0207 */
[----:B------:R-:W-:-:S02]  /*132a0*/  IMAD R8, R3, UR7, R8 ;  /* 0x0000000703087c24 */ /* 0x000fc4000f8e0208 */
[----:B------:R-:W-:Y:S01]  /*132b0*/  IMAD.WIDE.U32 R6, R3, UR6, R4 ;  /* 0x0000000603067c25 */ /* 0x000fe2000f8e0004 */
[----:B------:R-:W-:-:S03]  /*132c0*/  LOP3.LUT R21, R21, 0x38, RZ, 0xc0, !PT ;  /* 0x0000003815157812 */ /* 0x000fc600078ec0ff */
[----:B------:R-:W-:Y:S01]  /*132d0*/  IMAD.IADD R4, R7, 0x1, R8 ;  /* 0x0000000107047824 */ /* 0x000fe200078e0208 */
[C---:B------:R-:W-:Y:S02]  /*132e0*/  LEA R5, P1, R6.reuse, UR8, 0x1 ;  /* 0x0000000806057c11 */ /* 0x040fe4000f8208ff */
[----:B------:R-:W-:Y:S01]  /*132f0*/  ISETP.GE.AND P0, PT, R21, UR4, PT ;  /* 0x0000000415007c0c */ /* 0x000fe2000bf06270 */
[----:B------:R-:W-:Y:S01]  /*13300*/  UMOV UR4, 0xffffffff ;  /* 0xffffffff00047882 */ /* 0x000fe20000000000 */
[----:B------:R-:W-:Y:S02]  /*13310*/  LOP3.LUT R11, R11, 0x7f, RZ, 0xc0, !PT ;  /* 0x0000007f0b0b7812 */ /* 0x000fe400078ec0ff */
[----:B------:R-:W-:Y:S02]  /*13320*/  LEA.HI.X R4, R6, UR9, R4, 0x1, P1 ;  /* 0x0000000906047c11 */ /* 0x000fe400088f0c04 */
[----:B------:R-:W-:Y:S01]  /*13330*/  SHF.R.U32.HI R9, RZ, 0x3, R11 ;  /* 0x00000003ff097819 */ /* 0x000fe2000001160b */
[----:B---3--:R-:W-:Y:S06]  /*13340*/  BRA.DIV UR4, `(.L_x_13485) ;  /* 0x0000005604fc7947 */ /* 0x008fec000b800000 */
[----:B------:R-:W0:Y:S01]  /*13350*/  SHFL.IDX PT, R7, R2, RZ, 0x181f ;  /* 0x00181fff02077589 */ /* 0x000e2200000e0000 */
[----:B-----5:R-:W-:Y:S02]  /*13360*/  IMAD R3, R26, R10, RZ ;  /* 0x0000000a1a037224 */ /* 0x020fe400078e02ff */
[----:B------:R-:W-:Y:S01]  /*13370*/  IMAD R25, R25, 0xc0, R9 ;  /* 0x000000c019197824 */ /* 0x000fe200078e0209 */
[----:B------:R-:W1:Y:S04]  /*13380*/  SHFL.IDX PT, R6, R0, RZ, 0x181f ;  /* 0x00181fff00067589 */ /* 0x000e6800000e0000 */
[----:B------:R-:W-:Y:S01]  /*13390*/  ISETP.GE.AND P1, PT, R25, R3, PT ;  /* 0x000000031900720c */ /* 0x000fe20003f26270 */
[----:B------:R-:W-:-:S12]  /*133a0*/  SHFL.IDX PT, R8, R5, RZ, 0x181f ;  /* 0x00181fff05087589 */ /* 0x000fd800000e0000 */
        /* <DEDUP_REMOVED lines=26> */
[----:B0-----:R-:W-:Y:S02]  /*13550*/  IADD3 R6, R25, 0x30, RZ ;  /* 0x0000003019067810 */ /* 0x001fe40007ffe0ff */
[----:B------:R-:W0:Y:S02]  /*13560*/  SHFL.IDX PT, R7, R2, 0x3, 0x181f ;  /* 0x00781f0002077f89 */ /* 0x000e2400000e0000 */
        /* <DEDUP_REMOVED lines=44> */
[----:B------:R-:W0:Y:S11]  /*13830*/  SHFL.IDX PT, R2, R4, RZ, 0x181f ;  /* 0x00181fff04027589 */ /* 0x000e3600000e0000 */
[----:B-1----:R-:W-:-:S04]  /*13840*/  @!P3 LEA R6, P2, R21, R6, 0x1 ;  /* 0x000000061506b211 */ /* 0x002fc800078408ff */
[----:B------:R-:W-:-:S05]  /*13850*/  @!P3 IADD3.X R0, RZ, R0, RZ, P2, !PT ;  /* 0x00000000ff00b210 */ /* 0x000fca00017fe4ff */
[----:B------:R-:W-:Y:S02]  /*13860*/  @!P3 IMAD.MOV.U32 R7, RZ, RZ, R0 ;  /* 0x000000ffff07b224 */ /* 0x000fe400078e0000 */
[----:B------:R-:W-:-:S03]  /*13870*/  VIADD R0, R25, 0x90 ;  /* 0x0000009019007836 */ /* 0x000fc60000000000 */
[----:B------:R1:W-:Y:S02]  /*13880*/  @!P3 LDGSTS.E.BYPASS.LTC128B.128 [R20+0xbc00], desc[UR42][R6.64], !P0 ;  /* 0x0bc000000614bfae */ /* 0x0003e4000c101d6a */
[----:B-1----:R-:W-:-:S05]  /*13890*/  @!P1 LEA R6, P2, R21, R8, 0x1 ;  /* 0x0000000815069211 */ /* 0x002fca00078408ff */
[----:B0-----:R-:W-:-:S04]  /*138a0*/  @!P1 IMAD.X R2, RZ, RZ, R2, P2 ;  /* 0x000000ffff029224 */ /* 0x001fc800010e0602 */
[----:B------:R-:W-:Y:S02]  /*138b0*/  @!P1 IMAD.MOV.U32 R7, RZ, RZ, R2 ;  /* 0x000000ffff079224 */ /* 0x000fe400078e0002 */
[----:B------:R-:W-:Y:S04]  /*138c0*/  SHFL.IDX PT, R2, R5, 0x3, 0x181f ;  /* 0x00781f0005027f89 */ /* 0x000fe800000e0000 */
[----:B------:R0:W-:Y:S01]  /*138d0*/  @!P1 LDGSTS.E.BYPASS.LTC128B.128 [R20+0xc400], desc[UR42][R6.64], !P0 ;  /* 0x0c40000006149fae */ /* 0x0001e2000c101d6a */
[----:B------:R-:W-:-:S03]  /*138e0*/  ISETP.GE.AND P1, PT, R0, R3, PT ;  /* 0x000000030000720c */ /* 0x000fc60003f26270 */
[----:B------:R-:W-:Y:S04]  /*138f0*/  SHFL.IDX PT, R0, R4, 0x1, 0x181f ;  /* 0x00381f0004007f89 */ /* 0x000fe800000e0000 */
[----:B0-----:R-:W0:Y:S06]  /*13900*/  SHFL.IDX PT, R6, R5, 0x1, 0x181f ;  /* 0x00381f0005067f89 */ /* 0x001e2c00000e0000 */
[----:B0-----:R-:W-:-:S04]  /*13910*/  @!P1 LEA R6, P2, R21, R6, 0x1 ;  /* 0x0000000615069211 */ /* 0x001fc800078408ff */
[----:B------:R-:W-:-:S05]  /*13920*/  @!P1 IADD3.X R0, RZ, R0, RZ, P2, !PT ;  /* 0x00000000ff009210 */ /* 0x000fca00017fe4ff */
[----:B------:R-:W-:Y:S02]  /*13930*/  @!P1 IMAD.MOV.U32 R7, RZ, RZ, R0 ;  /* 0x000000ffff079224 */ /* 0x000fe400078e0000 */
[----:B------:R-:W-:-:S03]  /*13940*/  VIADD R0, R25, 0xa0 ;  /* 0x000000a019007836 */ /* 0x000fc60000000000 */
[----:B------:R0:W-:Y:S02]  /*13950*/  @!P1 LDGSTS.E.BYPASS.LTC128B.128 [R20+0xcc00], desc[UR42][R6.64], !P0 ;  /* 0x0cc0000006149fae */ /* 0x0001e4000c101d6a */
[----:B------:R-:W-:Y:S02]  /*13960*/  ISETP.GE.AND P1, PT, R0, R3, PT ;  /* 0x000000030000720c */ /* 0x000fe40003f26270 */
[----:B------:R-:W-:Y:S04]  /*13970*/  SHFL.IDX PT, R0, R4, 0x2, 0x181f ;  /* 0x00581f0004007f89 */ /* 0x000fe800000e0000 */
[----:B------:R-:W-:Y:S04]  /*13980*/  SHFL.IDX PT, R4, R4, 0x3, 0x181f ;  /* 0x00781f0004047f89 */ /* 0x000fe800000e0000 */
[----:B0-----:R-:W0:Y:S03]  /*13990*/  SHFL.IDX PT, R6, R5, 0x2, 0x181f ;  /* 0x00581f0005067f89 */ /* 0x001e2600000e0000 */
[----:B0-----:R-:W-:-:S05]  /*139a0*/  @!P1 LEA R6, P2, R21, R6, 0x1 ;  /* 0x0000000615069211 */ /* 0x001fca00078408ff */
[----:B------:R-:W-:-:S04]  /*139b0*/  @!P1 IMAD.X R0, RZ, RZ, R0, P2 ;  /* 0x000000ffff009224 */ /* 0x000fc800010e0600 */
[----:B------:R-:W-:-:S05]  /*139c0*/  @!P1 IMAD.MOV.U32 R7, RZ, RZ, R0 ;  /* 0x000000ffff079224 */ /* 0x000fca00078e0000 */
[----:B------:R0:W-:Y:S02]  /*139d0*/  @!P1 LDGSTS.E.BYPASS.LTC128B.128 [R20+0xd400], desc[UR42][R6.64], !P0 ;  /* 0x0d40000006149fae */ /* 0x0001e4000c101d6a */
.L_x_13661:
[----:B------:R-:W-:-:S04]  /*139e0*/  IADD3 R25, R25, 0xb0, RZ ;  /* 0x000000b019197810 */ /* 0x000fc80007ffe0ff */
[----:B------:R-:W-:-:S13]  /*139f0*/  ISETP.GE.AND P1, PT, R25, R3, PT ;  /* 0x000000031900720c */ /* 0x000fda0003f26270 */
[----:B------:R-:W-:-:S05]  /*13a00*/  @!P1 LEA R2, P2, R21, R2, 0x1 ;  /* 0x0000000215029211 */ /* 0x000fca00078408ff */
[----:B------:R-:W-:-:S05]  /*13a10*/  @!P1 IMAD.X R3, RZ, RZ, R4, P2 ;  /* 0x000000ffff039224 */ /* 0x000fca00010e0604 */
[----:B------:R-:W-:Y:S01]  /*13a20*/  @!PT LDS RZ, [RZ] ;  /* 0x00000000fffff984 */ /* 0x000fe20000000800 */
[----:B------:R-:W-:Y:S01]  /*13a30*/  @!PT LDS RZ, [RZ] ;  /* 0x00000000fffff984 */ /* 0x000fe20000000800 */
[----:B------:R-:W-:Y:S01]  /*13a40*/  @!PT LDS RZ, [RZ] ;  /* 0x00000000fffff984 */ /* 0x000fe20000000800 */
[----:B------:R1:W-:Y:S01]  /*13a50*/  @!P1 LDGSTS.E.BYPASS.LTC128B.128 [R20+0xdc00], desc[UR42][R2.64], !P0 ;  /* 0x0dc0000002149fae */ /* 0x0003e2000c101d6a */
[----:B------:R-:W-:Y:S01]  /*13a60*/  PLOP3.LUT P0, PT, PT, PT, PT, 0x80, 0x0 ;  /* 0x000000000000781c */ /* 0x000fe20003f0f070 */
[----:B------:R-:W-:-:S12]  /*13a70*/  NOP ;  /* 0x0000000000007918 */ /* 0x000fd80000000000 */
.L_x_13486:
        /* <DEDUP_REMOVED lines=18> */
.L_x_13662:
[----:B------:R-:W-:Y:S05]  /*13ba0*/  BSYNC B0 ;  /* 0x0000000000007941 */ /* 0x000fea0003800000 */
.L_x_13487:
[----:B------:R-:W0:Y:S04]  /*13bb0*/  LDL.LU R3, [R1+0x3c] ;  /* 0x00003c0001037983 */ /* 0x000e280000300800 */
[----:B------:R-:W2:Y:S01]  /*13bc0*/  LDL R2, [R1+0x18] ;  /* 0x0000180001027983 */ /* 0x000ea20000100800 */
[----:B------:R-:W-:Y:S01]  /*13bd0*/  BSSY B0, `(.L_x_13489) ;  /* 0x0000109000007945 */ /* 0x000fe20003800000 */
[----:B0-----:R-:W-:-:S05]  /*13be0*/  VIADD R7, R3, 0xfffffffe ;  /* 0xfffffffe03077836 */ /* 0x001fca0000000000 */
[----:B--2---:R-:W-:-:S13]  /*13bf0*/  ISETP.GE.AND P0, PT, R7, R2, PT ;  /* 0x000000020700720c */ /* 0x004fda0003f06270 */
[----:B------:R-:W-:Y:S05]  /*13c00*/  @!P0 BRA `(.L_x_13490) ;  /* 0x0000001000148947 */ /* 0x000fea0003800000 */
[----:B------:R-:W0:Y:S01]  /*13c10*/  S2R R2, SR_TID.X ;  /* 0x0000000000027919 */ /* 0x000e220000002100 */
[----:B------:R-:W-:Y:S01]  /*13c20*/  ULDC UR4, c[0x0][0x2f4] ;  /* 0x0000bd0000047ab9 */ /* 0x000fe20000000800 */
[----:B------:R-:W-:Y:S02]  /*13c30*/  IMAD.MOV.U32 R6, RZ, RZ, R22 ;  /* 0x000000ffff067224 */ /* 0x000fe400078e0016 */
[----:B------:R-:W-:Y:S02]  /*13c40*/  IMAD.MOV.U32 R20, RZ, RZ, R29 ;  /* 0x000000ffff147224 */ /* 0x000fe400078e001d */
[----:B------:R-:W-:Y:S01]  /*13c50*/  IMAD.MOV.U32 R26, RZ, RZ, R23 ;  /* 0x000000ffff1a7224 */ /* 0x000fe200078e0017 */
[----:B0-----:R-:W-:-:S04]  /*13c60*/  SHF.L.U32 R2, R2, 0x3, RZ ;  /* 0x0000000302027819 */ /* 0x001fc800000006ff */
[----:B------:R-:W-:-:S04]  /*13c70*/  LOP3.LUT R2, R2, 0x38, RZ, 0xc0, !PT ;  /* 0x0000003802027812 */ /* 0x000fc800078ec0ff */
[----:B------:R-:W-:-:S13]  /*13c80*/  ISETP.GE.AND P1, PT, R2, UR4, PT ;  /* 0x0000000402007c0c */ /* 0x000fda000bf26270 */
.L_x_13503:
[----:B------:R-:W2:Y:S01]  /*13c90*/  LDL R10, [R1+0x1c] ;  /* 0x00001c00010a7983 */ /* 0x000ea20000100800 */
[----:B-1----:R-:W0:Y:S03]  /*13ca0*/  LDC R0, c[0x0][0x430] ;  /* 0x00010c00ff007b82 */ /* 0x002e260000000800 */
        /* <DEDUP_REMOVED lines=8> */
[----:B------:R-:W-:Y:S01]  /*13d30*/  IMAD.SHL.U32 R2, R2, 0x10, RZ ;  /* 0x0000001002027824 */ /* 0x000fe200078e00ff */
[----:B------:R-:W-:-:S04]  /*13d40*/  LEA R4, R7, R4, 0x7 ;  /* 0x0000000407047211 */ /* 0x000fc800078e38ff */
[----:B------:R-:W-:Y:S01]  /*13d50*/  LOP3.LUT R2, R2, 0x70, RZ, 0xc0, !PT ;  /* 0x0000007002027812 */ /* 0x000fe200078ec0ff */
[----:B------:R-:W-:Y:S05]  /*13d60*/  YIELD ;  /* 0x0000000000007946 */ /* 0x000fea0003800000 */
[----:B------:R-:W-:Y:S01]  /*13d70*/  ULDC.64 UR4, c[0x0][0x428] ;  /* 0x00010a0000047ab9 */ /* 0x000fe20000000a00 */
[----:B--2---:R-:W-:-:S05]  /*13d80*/  IADD3 R4, R2, R4, R10 ;  /* 0x0000000402047210 */ /* 0x004fca0007ffe00a */
[----:B0-----:R-:W-:-:S04]  /*13d90*/  @P0 IMAD.HI.U32 R5, R4, R5, RZ ;  /* 0x0000000504050227 */ /* 0x001fc800078e00ff */
[----:B------:R-:W-:Y:S01]  /*13da0*/  IMAD.MOV.U32 R2, RZ, RZ, R4 ;  /* 0x000000ffff027224 */ /* 0x000fe200078e0004 */
[----:B-1----:R-:W-:-:S05]  /*13db0*/  @P0 SHF.R.U32.HI R2, RZ, R3, R5 ;  /* 0x00000003ff020219 */ /* 0x002fca0000011605 */
        /* <DEDUP_REMOVED lines=11> */
[----:B------:R-:W-:Y:S01]  /*13e70*/  MOV R8, UR38 ;  /* 0x0000002600087c02 */ /* 0x000fe20008000f00 */
        /* <DEDUP_REMOVED lines=10> */
.L_x_13491:
[----:B------:R-:W-:Y:S01]  /*13f20*/  IMAD R5, R22, 0x8, R16 ;  /* 0x0000000816057824 */ /* 0x000fe200078e0210 */
[----:B------:R-:W-:Y:S01]  /*13f30*/  SHF.L.U32 R2, R29, 0x1f, RZ ;  /* 0x0000001f1d027819 */ /* 0x000fe200000006ff */
[----:B------:R-:W-:Y:S03]  /*13f40*/  BSSY B1, `(.L_x_13492) ;  /* 0x0000003000017945 */ /* 0x000fe60003800000 */
[----:B------:R-:W0:Y:S02]  /*13f50*/  SYNCS.PHASECHK.TRANS64.TRYWAIT P0, [R5+URZ+0x16840], R2 ;  /* 0x01684002050075a7 */ /* 0x000e24000800017f */
[----:B0-----:R-:W-:Y:S05]  /*13f60*/  @!P0 BRA `(.L_x_13493) ;  /* 0x0000005800ec8947 */ /* 0x001fea0003800000 */
.L_x_13663:
[----:B------:R-:W-:Y:S05]  /*13f70*/  BSYNC B1 ;  /* 0x0000000000017941 */ /* 0x000fea0003800000 */
.L_x_13492:
[----:B------:R-:W2:Y:S01]  /*13f80*/  LDL R3, [R1] ;  /* 0x0000000001037983 */ /* 0x000ea20000100800 */
[----:B------:R-:W-:Y:S01]  /*13f90*/  SHF.R.S32.HI R21, RZ, 0x1f, R0 ;  /* 0x0000001fff157819 */ /* 0x000fe20000011400 */
[----:B------:R-:W-:Y:S01]  /*13fa0*/  ULDC.64 UR4, c[0x0][0x300] ;  /* 0x0000c00000047ab9 */ /* 0x000fe20000000a00 */
[----:B------:R-:W-:Y:S01]  /*13fb0*/  ULDC.64 UR6, c[0x0][0x2e8] ;  /* 0x0000ba0000067ab9 */ /* 0x000fe20000000a00 */
[----:B------:R-:W1:Y:S02]  /*13fc0*/  S2R R8, SR_TID.X ;  /* 0x0000000000087919 */ /* 0x000e640000002100 */
[----:B------:R-:W-:Y:S01]  /*13fd0*/  IMAD R7, R21, UR4, RZ ;  /* 0x0000000415077c24 */ /* 0x000fe2000f8e02ff */
[----:B------:R-:W3:Y:S03]  /*13fe0*/  S2R R9, SR_TID.X ;  /* 0x0000000000097919 */ /* 0x000ee60000002100 */
[----:B------:R-:W-:Y:S01]  /*13ff0*/  IMAD R7, R0, UR5, R7 ;  /* 0x0000000500077c24 */ /* 0x000fe2000f8e0207 */
[----:B-1----:R-:W-:-:S04]  /*14000*/  LOP3.LUT R8, R8, 0x7f, RZ, 0xc0, !PT ;  /* 0x0000007f08087812 */ /* 0x002fc800078ec0ff */
[----:B------:R-:W-:Y:S01]  /*14010*/  SHF.L.U32 R11, R8, 0x3, RZ ;  /* 0x00000003080b7819 */ /* 0x000fe200000006ff */
[----:B---3--:R-:W-:-:S05]  /*14020*/  IMAD.SHL.U32 R8, R9, 0x8, RZ ;  /* 0x0000000809087824 */ /* 0x008fca00078e00ff */
[----:B------:R-:W-:-:S04]  /*14030*/  LOP3.LUT R8, R8, 0x1f8, RZ, 0xc0, !PT ;  /* 0x000001f808087812 */ /* 0x000fc800078ec0ff */
[----:B------:R-:W-:-:S04]  /*14040*/  LOP3.LUT R8, R8, 0x38, R9, 0x78, !PT ;  /* 0x0000003808087812 */ /* 0x000fc800078e7809 */
[----:B------:R-:W-:-:S05]  /*14050*/  LOP3.LUT R8, R8, 0x200, R11, 0xf8, !PT ;  /* 0x0000020008087812 */ /* 0x000fca00078ef80b */
[----:B------:R-:W-:Y:S01]  /*14060*/  IMAD R8, R22, 0x2000, R8 ;  /* 0x0000200016087824 */ /* 0x000fe200078e0208 */
[----:B--2---:R-:W-:Y:S01]  /*14070*/  LOP3.LUT P2, RZ, R3, 0x1, RZ, 0xc0, !PT ;  /* 0x0000000103ff7812 */ /* 0x004fe2000784c0ff */
        /* <DEDUP_REMOVED lines=14> */
[----:B------:R-:W0:Y:S01]  /*14160*/  S2R R3, SR_TID.X ;  /* 0x0000000000037919 */ /* 0x000e220000002100 */
[----:B------:R-:W-:Y:S01]  /*14170*/  IMAD R8, R8, 0x2, R16 ;  /* 0x0000000208087824 */ /* 0x000fe200078e0210 */
[----:B------:R-:W1:Y:S01]  /*14180*/  SHFL.IDX PT, R2, R9, RZ, 0x181f ;  /* 0x00181fff09027589 */ /* 0x000e6200000e0000 */
[----:B0-----:R-:W-:-:S03]  /*14190*/  IMAD.SHL.U32 R11, R3, 0x8, RZ ;  /* 0x00000008030b7824 */ /* 0x001fc600078e00ff */
[----:B------:R-:W0:Y:S02]  /*141a0*/  SHFL.IDX PT, R3, R10, RZ, 0x181f ;  /* 0x00181fff0a037589 */ /* 0x000e2400000e0000 */
[----:B------:R-:W-:-:S05]  /*141b0*/  LOP3.LUT R11, R11, 0x38, RZ, 0xc0, !PT ;  /* 0x000000380b0b7812 */ /* 0x000fca00078ec0ff */
[----:B------:R-:W-:-:S05]  /*141c0*/  IMAD.SHL.U32 R7, R11, 0x2, RZ ;  /* 0x000000020b077824 */ /* 0x000fca00078e00ff */
[----:B-1----:R-:W-:-:S04]  /*141d0*/  IADD3 R2, P0, R2, R7, RZ ;  /* 0x0000000702027210 */ /* 0x002fc80007f1e0ff */
[----:B0-----:R-:W-:-:S05]  /*141e0*/  IADD3.X R3, RZ, R3, RZ, P0, !PT ;  /* 0x00000003ff037210 */ /* 0x001fca00007fe4ff */
        /* <DEDUP_REMOVED lines=34> */
.L_x_13681:
        /* <DEDUP_REMOVED lines=8> */
.L_x_13495:
        /* <DEDUP_REMOVED lines=11> */
.L_x_13496:
[----:B------:R1:W-:Y:S01]  /*14540*/  SYNCS.ARRIVE.TRANS64.A1T0 RZ, [R5+URZ+0x16830], RZ ;  /* 0x016830ff05ff79a7 */ /* 0x0003e2000810003f */
[----:B------:R-:W-:Y:S05]  /*14550*/  @!P3 BRA `(.L_x_13497) ;  /* 0x000000000004b947 */ /* 0x000fea0003800000 */
[----:B------:R-:W-:Y:S01]  /*14560*/  BPT.TRAP 0x1 ;  /* 0x000000040000795c */ /* 0x000fe20000300000 */
.L_x_13497:
[----:B------:R-:W-:Y:S01]  /*14570*/  SHF.L.U32 R2, R20, 0x1f, RZ ;  /* 0x0000001f14027819 */ /* 0x000fe200000006ff */
[----:B------:R-:W-:Y:S01]  /*14580*/  BSSY B1, `(.L_x_13498) ;  /* 0x0000004000017945 */ /* 0x000fe20003800000 */
[----:B-1----:R-:W-:-:S04]  /*14590*/  LEA R5, R6, R16, 0x3 ;  /* 0x0000001006057211 */ /* 0x002fc800078e18ff */
[----:B------:R-:W1:Y:S02]  /*145a0*/  SYNCS.PHASECHK.TRANS64.TRYWAIT P0, [R5+URZ+0x16860], R2 ;  /* 0x01686002050075a7 */ /* 0x000e64000800017f */
[----:B-1----:R-:W-:Y:S05]  /*145b0*/  @!P0 BRA `(.L_x_13499) ;  /* 0x0000005c00a88947 */ /* 0x002fea0003800000 */
.L_x_13682:
[----:B------:R-:W-:Y:S05]  /*145c0*/  BSYNC B1 ;  /* 0x0000000000017941 */ /* 0x000fea0003800000 */
.L_x_13498:
[----:B------:R-:W2:Y:S01]  /*145d0*/  LDL R8, [R1+0x14] ;  /* 0x0000140001087983 */ /* 0x000ea20000100800 */
[----:B------:R-:W0:Y:S01]  /*145e0*/  S2R R11, SR_TID.X ;  /* 0x00000000000b7919 */ /* 0x000e220000002100 */
[----:B------:R-:W-:Y:S01]  /*145f0*/  UMOV UR4, 0xffffffff ;  /* 0xffffffff00047882 */ /* 0x000fe20000000000 */
[C---:B0-----:R-:W-:Y:S01]  /*14600*/  IMAD.SHL.U32 R9, R11.reuse, 0x8, RZ ;  /* 0x000000080b097824 */ /* 0x041fe200078e00ff */
[----:B------:R-:W-:-:S04]  /*14610*/  LOP3.LUT R3, R11, 0x7f, RZ, 0xc0, !PT ;  /* 0x0000007f0b037812 */ /* 0x000fc800078ec0ff */
[----:B------:R-:W-:Y:S01]  /*14620*/  LOP3.LUT R9, R9, 0x1f8, RZ, 0xc0, !PT ;  /* 0x000001f809097812 */ /* 0x000fe200078ec0ff */
[----:B------:R-:W-:-:S03]  /*14630*/  IMAD.SHL.U32 R10, R3, 0x8, RZ ;  /* 0x00000008030a7824 */ /* 0x000fc600078e00ff */
        /* <DEDUP_REMOVED lines=11> */
[----:B0-----:R-:W-:-:S04]  /*146f0*/  IADD3 R2, P2, R2, R7, RZ ;  /* 0x0000000702027210 */ /* 0x001fc80007f5e0ff */
[----:B-1----:R-:W-:-:S05]  /*14700*/  IADD3.X R3, RZ, R3, RZ, P2, !PT ;  /* 0x00000003ff037210 */ /* 0x002fca00017fe4ff */
[----:B------:R-:W-:Y:S01]  /*14710*/  @!PT LDS RZ, [RZ] ;  /* 0x00000000fffff984 */ /* 0x000fe20000000800 */
        /* <DEDUP_REMOVED lines=39> */
.L_x_13700:
        /* <DEDUP_REMOVED lines=19> */
[----:B------:R-:W-:-:S04]  /*14ac0*/  ULDC.64 UR4, c[0x0][0x330] ;  /* 0x0000cc0000047ab9 */ /* 0x000fc80000000a00 */
[----:B------:R-:W-:-:S03]  /*14ad0*/  IADD3 R3, R3, R0, RZ ;  /* 0x0000000003037210 */ /* 0x000fc60007ffe0ff */
[----:B------:R-:W-:-:S04]  /*14ae0*/  IMAD.WIDE.U32 R2, R17, UR4, R2 ;  /* 0x0000000411027c25 */ /* 0x000fc8000f8e0002 */
[----:B------:R-:W-:Y:S01]  /*14af0*/  IMAD R0, R17, UR5, R3 ;  /* 0x0000000511007c24 */ /* 0x000fe2000f8e0203 */
[----:B0-----:R-:W-:-:S04]  /*14b00*/  LEA R18, P2, R2, UR6, 0x1 ;  /* 0x0000000602127c11 */ /* 0x001fc8000f8408ff */
[----:B------:R-:W-:-:S09]  /*14b10*/  LEA.HI.X R0, R2, UR7, R0, 0x1, P2 ;  /* 0x0000000702007c11 */ /* 0x000fd200090f0c00 */
.L_x_13501:
        /* <DEDUP_REMOVED lines=12> */
.L_x_13502:
[----:B------:R-:W2:Y:S01]  /*14be0*/  LDL R0, [R1+0x18] ;  /* 0x0000180001007983 */ /* 0x000ea20000100800 */
[----:B------:R0:W-:Y:S01]  /*14bf0*/  SYNCS.ARRIVE.TRANS64.A1T0 RZ, [R5+URZ+0x16850], RZ ;  /* 0x016850ff05ff79a7 */ /* 0x0001e2000810003f */
[C---:B------:R-:W-:Y:S01]  /*14c00*/  VIADD R7, R23.reuse, 0xffffffff ;  /* 0xffffffff17077836 */ /* 0x040fe20000000000 */
[----:B------:R-:W-:Y:S01]  /*14c10*/  MOV R20, R29 ;  /* 0x0000001d00147202 */ /* 0x000fe20000000f00 */
[----:B------:R-:W-:Y:S02]  /*14c20*/  IMAD.MOV.U32 R6, RZ, RZ, R22 ;  /* 0x000000ffff067224 */ /* 0x000fe400078e0016 */
[----:B------:R-:W-:Y:S01]  /*14c30*/  IMAD.MOV.U32 R26, RZ, RZ, R23 ;  /* 0x000000ffff1a7224 */ /* 0x000fe200078e0017 */
[----:B--2---:R-:W-:-:S13]  /*14c40*/  ISETP.GT.AND P0, PT, R23, R0, PT ;  /* 0x000000001700720c */ /* 0x004fda0003f04270 */
[----:B0-----:R-:W-:Y:S05]  /*14c50*/  @P0 BRA `(.L_x_13503) ;  /* 0xfffffff0000c0947 */ /* 0x001fea000383ffff */
.L_x_13490:
[----:B------:R-:W-:Y:S05]  /*14c60*/  BSYNC B0 ;  /* 0x0000000000007941 */ /* 0x000fea0003800000 */
.L_x_13489:
[----:B-1----:R-:W0:Y:S01]  /*14c70*/  S2R R0, SR_TID.X ;  /* 0x0000000000007919 */ /* 0x002e220000002100 */
        /* <DEDUP_REMOVED lines=16> */
.L_x_13505:
[----:B------:R-:W-:Y:S05]  /*14d80*/  BSYNC B0 ;  /* 0x0000000000007941 */ /* 0x000fea0003800000 */
.L_x_13504:
[----:B------:R-:W-:-:S05]  /*14d90*/  IMAD.U32 R0, RZ, RZ, UR38 ;  /* 0x00000026ff007e24 */ /* 0x000fca000f8e00ff */
[----:B------:R-:W-:-:S13]  /*14da0*/  ISETP.NE.AND P0, PT, R0, 0x3, PT ;  /* 0x000000030000780c */ /* 0x000fda0003f05270 */
[----:B------:R-:W-:Y:S05]  /*14db0*/  @!P0 BRA `(.L_x_13506) ;  /* 0x0000000000048947 */ /* 0x000fea0003800000 */
[----:B------:R-:W-:Y:S01]  /*14dc0*/  BPT.TRAP 0x1 ;  /* 0x000000040000795c */ /* 0x000fe20000300000 */
.L_x_13506:
[----:B------:R-:W2:Y:S01]  /*14dd0*/  LDL.LU R2, [R1+0x14] ;  /* 0x0000140001027983 */ /* 0x000ea20000300800 */
[----:B------:R-:W-:Y:S01]  /*14de0*/  IMAD R0, R22, 0x8, R16 ;  /* 0x0000000816007824 */ /* 0x000fe200078e0210 */
[----:B------:R-:W-:Y:S01]  /*14df0*/  SHF.L.U32 R3, R29, 0x1f, RZ ;  /* 0x0000001f1d037819 */ /* 0x000fe200000006ff */
[----:B------:R-:W-:Y:S03]  /*14e00*/  BSSY B0, `(.L_x_13507) ;  /* 0x0000004000007945 */ /* 0x000fe60003800000 */
[----:B------:R-:W0:Y:S01]  /*14e10*/  SYNCS.PHASECHK.TRANS64.TRYWAIT P0, [R0+URZ+0x16860], R3 ;  /* 0x01686003000075a7 */ /* 0x000e22000800017f */
[----:B--2---:R-:W-:Y:S01]  /*14e20*/  IMAD R6, R23, -0x80, R2 ;  /* 0xffffff8017067824 */ /* 0x004fe200078e0202 */
[----:B0-----:R-:W-:Y:S06]  /*14e30*/  @!P0 BRA `(.L_x_13508) ;  /* 0x0000005c00e48947 */ /* 0x001fec0003800000 */
.L_x_13701:
[----:B------:R-:W-:Y:S05]  /*14e40*/  BSYNC B0 ;  /* 0x0000000000007941 */ /* 0x000fea0003800000 */
.L_x_13507:
[----:B------:R-:W1:Y:S01]  /*14e50*/  S2R R2, SR_TID.X ;  /* 0x0000000000027919 */ /* 0x000e620000002100 */
[----:B------:R-:W-:Y:S01]  /*14e60*/  UMOV UR4, 0xffffffff ;  /* 0xffffffff00047882 */ /* 0x000fe20000000000 */
[----:B------:R-:W2:Y:S01]  /*14e70*/  S2R R7, SR_TID.X ;  /* 0x0000000000077919 */ /* 0x000ea20000002100 */
[----:B-1----:R-:W-:Y:S02]  /*14e80*/  LOP3.LUT R5, R2, 0x7f, RZ, 0xc0, !PT ;  /* 0x0000007f02057812 */ /* 0x002fe400078ec0ff */
[----:B--2---:R-:W-:-:S03]  /*14e90*/  SHF.L.U32 R2, R7, 0x3, RZ ;  /* 0x0000000307027819 */ /* 0x004fc600000006ff */
[----:B------:R-:W-:Y:S01]  /*14ea0*/  IMAD.SHL.U32 R4, R5, 0x8, RZ ;  /* 0x0000000805047824 */ /* 0x000fe200078e00ff */
[----:B------:R-:W-:Y:S02]  /*14eb0*/  SHF.R.U32.HI R5, RZ, 0x3, R5 ;  /* 0x00000003ff057819 */ /* 0x000fe40000011605 */
[----:B------:R-:W-:-:S03]  /*14ec0*/  LOP3.LUT R2, R2, 0x1f8, RZ, 0xc0, !PT ;  /* 0x000001f802027812 */ /* 0x000fc600078ec0ff */
[----:B------:R-:W-:Y:S01]  /*14ed0*/  IMAD.IADD R6, R6, 0x1, -R5 ;  /* 0x0000000106067824 */ /* 0x000fe200078e0a05 */
[----:B------:R-:W-:-:S04]  /*14ee0*/  LOP3.LUT R2, R2, 0x38, R7, 0x78, !PT ;  /* 0x0000003802027812 */ /* 0x000fc800078e7807 */
[----:B------:R-:W-:-:S05]  /*14ef0*/  LOP3.LUT R2, R2, 0x200, R4, 0xf8, !PT ;  /* 0x0000020002027812 */ /* 0x000fca00078ef804 */
[----:B------:R-:W-:Y:S01]  /*14f00*/  IMAD R4, R22, 0x2000, R2 ;  /* 0x0000200016047824 */ /* 0x000fe200078e0202 */
[----:B------:R-:W-:Y:S06]  /*14f10*/  BRA.DIV UR4, `(.L_x_13509) ;  /* 0x0000005e04c07947 */ /* 0x000fec000b800000 */
[----:B------:R-:W1:Y:S01]  /*14f20*/  S2R R2, SR_TID.X ;  /* 0x0000000000027919 */ /* 0x000e620000002100 */
[----:B------:R-:W-:Y:S01]  /*14f30*/  ULDC UR4, c[0x0][0x2f4] ;  /* 0x0000bd0000047ab9 */ /* 0x000fe20000000800 */
[----:B------:R-:W-:Y:S01]  /*14f40*/  IMAD R4, R4, 0x2, R16 ;  /* 0x0000000204047824 */ /* 0x000fe200078e0210 */
[----:B------:R-:W2:Y:S04]  /*14f50*/  SHFL.IDX PT, R14, R18, RZ, 0x181f ;  /* 0x00181fff120e7589 */ /* 0x000ea800000e0000 */
[----:B0-----:R-:W0:Y:S01]  /*14f60*/  SHFL.IDX PT, R3, R19, RZ, 0x181f ;  /* 0x00181fff13037589 */ /* 0x001e2200000e0000 */
[----:B-1----:R-:W-:-:S05]  /*14f70*/  IMAD.SHL.U32 R2, R2, 0x8, RZ ;  /* 0x0000000802027824 */ /* 0x002fca00078e00ff */
[----:B------:R-:W-:-:S04]  /*14f80*/  LOP3.LUT R2, R2, 0x38, RZ, 0xc0, !PT ;  /* 0x0000003802027812 */ /* 0x000fc800078ec0ff */
[C---:B------:R-:W-:Y:S01]  /*14f90*/  ISETP.GE.AND P0, PT, R2.reuse, UR4, PT ;  /* 0x0000000402007c0c */ /* 0x040fe2000bf06270 */
[----:B------:R-:W-:-:S03]  /*14fa0*/  IMAD.SHL.U32 R5, R2, 0x2, RZ ;  /* 0x0000000202057824 */ /* 0x000fc600078e00ff */
[----:B------:R-:W-:Y:S02]  /*14fb0*/  ISETP.LT.OR P1, PT, R6, 0x1, P0 ;  /* 0x000000010600780c */ /* 0x000fe40000721670 */
[----:B--2---:R-:W-:Y:S02]  /*14fc0*/  IADD3 R2, P2, R14, R5, RZ ;  /* 0x000000050e027210 */ /* 0x004fe40007f5e0ff */
[----:B------:R-:W1:Y:S02]  /*14fd0*/  SHFL.IDX PT, R14, R18, 0x1, 0x181f ;  /* 0x00381f00120e7f89 */ /* 0x000e6400000e0000 */
[----:B0-----:R-:W-:-:S07]  /*14fe0*/  IADD3.X R3, RZ, R3, RZ, P2, !PT ;  /* 0x00000003ff037210 */ /* 0x001fce00017fe4ff */
        /* <DEDUP_REMOVED lines=38> */
.L_x_13719:
        /* <DEDUP_REMOVED lines=9> */
.L_x_13510:
        /* <DEDUP_REMOVED lines=11> */
.L_x_13511:
[----:B------:R-:W-:Y:S01]  /*15390*/  IADD3 R22, R22, 0x1, RZ ;  /* 0x0000000116167810 */ /* 0x000fe20007ffe0ff */
[----:B------:R0:W-:Y:S03]  /*153a0*/  SYNCS.ARRIVE.TRANS64.A1T0 RZ, [R0+URZ+0x16850], RZ ;  /* 0x016850ff00ff79a7 */ /* 0x0001e6000810003f */
[----:B------:R-:W-:-:S04]  /*153b0*/  ISETP.NE.AND P0, PT, R22, 0x2, PT ;  /* 0x000000021600780c */ /* 0x000fc80003f05270 */
[----:B------:R-:W-:Y:S02]  /*153c0*/  SEL R22, R22, RZ, P0 ;  /* 0x000000ff16167207 */ /* 0x000fe40000000000 */
[----:B0-----:R-:W-:-:S04]  /*153d0*/  SEL R0, RZ, 0x1, P0 ;  /* 0x00000001ff007807 */ /* 0x001fc80000000000 */
[----:B------:R-:W-:-:S07]  /*153e0*/  LOP3.LUT R29, R29, R0, RZ, 0x3c, !PT ;  /* 0x000000001d1d7212 */ /* 0x000fce00078e3cff */
.L_x_13470:
[----:B------:R-:W-:Y:S05]  /*153f0*/  BSYNC B7 ;  /* 0x0000000000077941 */ /* 0x000fea0003800000 */
.L_x_13468:
[----:B------:R-:W2:Y:S02]  /*15400*/  LDL R0, [R1] ;  /* 0x0000000001007983 */ /* 0x000ea40000100800 */
[----:B--2---:R-:W-:-:S13]  /*15410*/  LOP3.LUT P0, RZ, R0, 0x4, RZ, 0xc0, !PT ;  /* 0x0000000400ff7812 */ /* 0x004fda000780c0ff */
        /* <DEDUP_REMOVED lines=10> */
.L_x_13512:
[----:B------:R-:W0:Y:S01]  /*154c0*/  S2R R0, SR_TID.X ;  /* 0x0000000000007919 */ /* 0x000e220000002100 */
[----:B------:R-:W-:Y:S01]  /*154d0*/  UMOV UR4, 0xffffffff ;  /* 0xffffffff00047882 */ /* 0x000fe20000000000 */
[----:B0-----:R-:W-:-:S04]  /*154e0*/  LOP3.LUT R9, R0, 0x1f, RZ, 0xc0, !PT ;  /* 0x0000001f00097812 */ /* 0x001fc800078ec0ff */
[----:B------:R-:W-:Y:S01]  /*154f0*/  ISETP.NE.AND P0, PT, R9, 0x1f, PT ;  /* 0x0000001f0900780c */ /* 0x000fe20003f05270 */
[----:B------:R-:W-:-:S12]  /*15500*/  BRA.DIV UR4, `(.L_x_13514) ;  /* 0x0000006204847947 */ /* 0x000fd8000b800000 */
[----:B-1----:R-:W-:Y:S01]  /*15510*/  IMAD.IADD R7, R27, 0x1, R9 ;  /* 0x000000011b077824 */ /* 0x002fe200078e0209 */
        /* <DEDUP_REMOVED lines=9> */
[----:B------:R-:W-:Y:S02]  /*155b0*/  MOV R4, RZ ;  /* 0x000000ff00047202 */ /* 0x000fe40000000f00 */
[C---:B------:R-:W-:Y:S01]  /*155c0*/  ISETP.GE.U32.AND P2, PT, R9.reuse, 0x2, PT ;  /* 0x000000020900780c */ /* 0x040fe20003f46070 */
[----:B------:R-:W-:Y:S01]  /*155d0*/  SHFL.IDX PT, R0, R24, RZ, 0x1f ;  /* 0x00001fff18007589 */ /* 0x000fe200000e0000 */
[C---:B------:R-:W-:Y:S02]  /*155e0*/  ISETP.GE.U32.AND P3, PT, R9.reuse, 0x4, PT ;  /* 0x000000040900780c */ /* 0x040fe40003f66070 */
[C---:B------:R-:W-:Y:S01]  /*155f0*/  ISETP.GE.U32.AND P4, PT, R9.reuse, 0x8, PT ;  /* 0x000000080900780c */ /* 0x040fe20003f86070 */
[----:B------:R0:W-:Y:S01]  /*15600*/  SHFL.IDX PT, R6, R24, 0x1, 0x1f ;  /* 0x00201f0018067f89 */ /* 0x0001e200000e0000 */
[----:B------:R-:W-:Y:S01]  /*15610*/  ISETP.GE.U32.AND P5, PT, R9, 0x10, PT ;  /* 0x000000100900780c */ /* 0x000fe20003fa6070 */
        /* <DEDUP_REMOVED lines=21> */
.L_x_13729:
[----:B------:R-:W-:Y:S02]  /*15770*/  ULDC UR4, c[0x0][0xc38] ;  /* 0x00030e0000047ab9 */ /* 0x000fe40000000800 */
[----:B------:R-:W-:-:S04]  /*15780*/  IMAD.U32 R2, RZ, RZ, UR4 ;  /* 0x00000004ff027e24 */ /* 0x000fc8000f8e00ff */
[----:B-1----:R-:W-:-:S04]  /*15790*/  IMAD R5, R14, R2, RZ ;  /* 0x000000020e057224 */ /* 0x002fc800078e02ff */
[----:B------:R-:W-:-:S05]  /*157a0*/  IMAD.IADD R6, R6, 0x1, R5 ;  /* 0x0000000106067824 */ /* 0x000fca00078e0205 */
[----:B------:R-:W-:-:S13]  /*157b0*/  ISETP.GT.AND P6, PT, R6, R0, PT ;  /* 0x000000000600720c */ /* 0x000fda0003fc4270 */
[----:B------:R-:W-:Y:S05]  /*157c0*/  @P6 BRA `(.L_x_13515) ;  /* 0x0000000000a46947 */ /* 0x000fea0003800000 */
.L_x_13518:
        /* <DEDUP_REMOVED lines=35> */
.L_x_13737:
[----:B------:R-:W-:Y:S02]  /*15a00*/  ULDC UR4, c[0x0][0xc38] ;  /* 0x00030e0000047ab9 */ /* 0x000fe40000000800 */
[----:B------:R-:W-:-:S04]  /*15a10*/  IMAD.U32 R2, RZ, RZ, UR4 ;  /* 0x00000004ff027e24 */ /* 0x000fc8000f8e00ff */
[----:B-1----:R-:W-:-:S05]  /*15a20*/  IMAD R5, R14, R2, RZ ;  /* 0x000000020e057224 */ /* 0x002fca00078e02ff */
[----:B------:R-:W-:-:S04]  /*15a30*/  IADD3 R6, R5, R6, RZ ;  /* 0x0000000605067210 */ /* 0x000fc80007ffe0ff */
[----:B------:R-:W-:-:S13]  /*15a40*/  ISETP.GT.AND P6, PT, R6, R0, PT ;  /* 0x000000000600720c */ /* 0x000fda0003fc4270 */
[----:B------:R-:W-:Y:S05]  /*15a50*/  @!P6 BRA `(.L_x_13518) ;  /* 0xfffffffc005ce947 */ /* 0x000fea000383ffff */
.L_x_13515:
        /* <DEDUP_REMOVED lines=9> */
.L_x_13742:
[----:B------:R-:W-:-:S13]  /*15af0*/  ISETP.NE.AND P0, PT, R8, RZ, PT ;  /* 0x000000ff0800720c */ /* 0x000fda0003f05270 */
[----:B------:R-:W-:Y:S05]  /*15b00*/  @!P0 BRA `(.L_x_13520) ;  /* 0x0000000000108947 */ /* 0x000fea0003800000 */
[----:B------:R-:W-:Y:S01]  /*15b10*/  UMOV UR4, 0xffffffff ;  /* 0xffffffff00047882 */ /* 0x000fe20000000000 */
[----:B------:R-:W-:Y:S02]  /*15b20*/  VIADD R12, R5, 0xffffffff ;  /* 0xffffffff050c7836 */ /* 0x000fe40000000000 */
[----:B------:R-:W-:Y:S05]  /*15b30*/  BRA.DIV UR4, `(.L_x_13521) ;  /* 0x0000006604487947 */ /* 0x000fea000b800000 */
[----:B------:R4:W0:Y:S02]  /*15b40*/  SHFL.IDX PT, R24, R3, R12, 0x1f ;  /* 0x00001f0c03187589 */ /* 0x00082400000e0000 */
.L_x_13520:
[-C--:B--2---:R-:W-:Y:S01]  /*15b50*/  IABS R8, R7.reuse ;  /* 0x0000000700087213 */ /* 0x084fe20000000000 */
[----:B0-----:R-:W-:Y:S01]  /*15b60*/  IMAD R24, R24, R2, R6 ;  /* 0x0000000218187224 */ /* 0x001fe200078e0206 */
[----:B------:R-:W-:Y:S01]  /*15b70*/  MOV R2, RZ ;  /* 0x000000ff00027202 */ /* 0x000fe20000000f00 */
[----:B------:R-:W-:Y:S01]  /*15b80*/  IMAD.IADD R27, R5, 0x1, R27 ;  /* 0x00000001051b7824 */ /* 0x000fe200078e021b */
[----:B------:R-:W0:Y:S01]  /*15b90*/  I2F.RP R9, R8 ;  /* 0x0000000800097306 */ /* 0x000e220000209400 */
[----:B------:R-:W-:Y:S01]  /*15ba0*/  IMAD.IADD R0, R0, 0x1, -R24 ;  /* 0x0000000100007824 */ /* 0x000fe200078e0a18 */
[----:B------:R-:W-:-:S05]  /*15bb0*/  IABS R6, R7 ;  /* 0x0000000700067213 */ /* 0x000fca0000000000 */
[----:B------:R-:W-:Y:S01]  /*15bc0*/  IMAD.MOV R10, RZ, RZ, -R6 ;  /* 0x000000ffff0a7224 */ /* 0x000fe200078e0a06 */
[----:B---3--:R-:W-:Y:S01]  /*15bd0*/  IABS R6, R4 ;  /* 0x0000000400067213 */ /* 0x008fe20000000000 */
        /* <DEDUP_REMOVED lines=13> */
[----:B------:R-:W-:Y:S02]  /*15cb0*/  @!P1 IMAD.IADD R11, R11, 0x1, -R8 ;  /* 0x000000010b0b9824 */ /* 0x000fe400078e0a08 */
[----:B------:R-:W-:Y:S01]  /*15cc0*/  @!P1 VIADD R9, R9, 0x1 ;  /* 0x0000000109099836 */ /* 0x000fe20000000000 */
[----:B------:R-:W-:-:S02]  /*15cd0*/  ISETP.NE.AND P1, PT, R7, RZ, PT ;  /* 0x000000ff0700720c */ /* 0x000fc40003f25270 */
[----:B------:R-:W-:Y:S02]  /*15ce0*/  ISETP.GE.U32.AND P0, PT, R11, R8, PT ;  /* 0x000000080b00720c */ /* 0x000fe40003f06070 */
[----:B------:R-:W-:-:S04]  /*15cf0*/  IABS R8, R4 ;  /* 0x0000000400087213 */ /* 0x000fc80000000000 */
[----:B------:R-:W-:Y:S01]  /*15d00*/  IADD3 R8, RZ, -R8, RZ ;  /* 0x80000008ff087210 */ /* 0x000fe20007ffe0ff */
[----:B0-----:R-:W-:-:S06]  /*15d10*/  VIADD R12, R10, 0xffffffe ;  /* 0x0ffffffe0a0c7836 */ /* 0x001fcc0000000000 */
[----:B------:R-:W-:Y:S01]  /*15d20*/  @P0 VIADD R9, R9, 0x1 ;  /* 0x0000000109090836 */ /* 0x000fe20000000000 */
[----:B------:R-:W0:Y:S02]  /*15d30*/  F2I.FTZ.U32.TRUNC.NTZ R3, R12 ;  /* 0x0000000c00037305 */ /* 0x000e24000021f000 */
        /* <DEDUP_REMOVED lines=27> */
.L_x_13516:
[----:B------:R-:W-:Y:S01]  /*15ef0*/  UMOV UR4, URZ ;  /* 0x0000003f00047c82 */ /* 0x000fe20008000000 */
[----:B------:R-:W-:Y:S01]  /*15f00*/  UMOV UR5, URZ ;  /* 0x0000003f00057c82 */ /* 0x000fe20008000000 */
[----:B------:R-:W-:Y:S01]  /*15f10*/  ULDC UR6, c[0x0][0xc3c] ;  /* 0x00030f0000067ab9 */ /* 0x000fe20000000800 */
[----:B------:R-:W-:Y:S01]  /*15f20*/  MOV R24, R0 ;  /* 0x0000000000187202 */ /* 0x000fe20000000f00 */
[----:B------:R-:W-:Y:S02]  /*15f30*/  IMAD.U32 R25, RZ, RZ, UR4 ;  /* 0x00000004ff197e24 */ /* 0x000fe4000f8e00ff */
[----:B------:R-:W-:Y:S02]  /*15f40*/  IMAD.U32 R26, RZ, RZ, UR5 ;  /* 0x00000005ff1a7e24 */ /* 0x000fe4000f8e00ff */
[----:B------:R-:W-:-:S07]  /*15f50*/  IMAD.U32 R27, RZ, RZ, UR6 ;  /* 0x00000006ff1b7e24 */ /* 0x000fce000f8e00ff */
.L_x_13522:
        /* <DEDUP_REMOVED lines=10> */
.L_x_13513:
[----:B------:R-:W-:Y:S02]  /*16000*/  ULDC UR4, c[0x0][0xc3c] ;  /* 0x00030f0000047ab9 */ /* 0x000fe40000000800 */
[----:B---3--:R-:W-:-:S13]  /*16010*/  ISETP.GE.AND P0, PT, R27, UR4, PT ;  /* 0x000000041b007c0c */ /* 0x008fda000bf06270 */
[----:B------:R-:W-:Y:S05]  /*16020*/  @!P0 BRA `(.L_x_13523) ;  /* 0xffffffa000688947 */ /* 0x000fea000383ffff */
[----:B------:R-:W-:Y:S05]  /*16030*/  BSYNC B8 ;  /* 0x0000000000087941 */ /* 0x000fea0003800000 */
.L_x_13428:
[----:B0-----:R-:W3:Y:S01]  /*16040*/  LDL.LU R0, [R1+0x44] ;  /* 0x0000440001007983 */ /* 0x001ee20000300800 */
[----:B------:R-:W-:Y:S01]  /*16050*/  BSSY B0, `(.L_x_13524) ;  /* 0x000000b000007945 */ /* 0x000fe20003800000 */
[----:B-1----:R-:W0:Y:S01]  /*16060*/  S2R R5, SR_CgaCtaId ;  /* 0x0000000000057919 */ /* 0x002e220000008800 */
[----:B---3--:R-:W-:-:S05]  /*16070*/  VIADD R0, R0, 0x1 ;  /* 0x0000000100007836 */ /* 0x008fca0000000000 */
[----:B------:R-:W-:-:S04]  /*16080*/  LEA.HI R2, R0, R0, RZ, 0x1 ;  /* 0x0000000000027211 */ /* 0x000fc800078f08ff */
[----:B------:R-:W-:Y:S02]  /*16090*/  LOP3.LUT R3, R2, 0xfffffffe, RZ, 0xc0, !PT ;  /* 0xfffffffe02037812 */ /* 0x000fe400078ec0ff */
[----:B------:R-:W-:Y:S02]  /*160a0*/  MOV R2, 0x400 ;  /* 0x0000040000027802 */ /* 0x000fe40000000f00 */
[----:B------:R-:W-:Y:S02]  /*160b0*/  IADD3 R0, R0, -R3, RZ ;  /* 0x8000000300007210 */ /* 0x000fe40007ffe0ff */
[----:B0-----:R-:W-:Y:S02]  /*160c0*/  LEA R5, R5, R2, 0x18 ;  /* 0x0000000205057211 */ /* 0x001fe400078ec0ff */
[----:B------:R-:W-:-:S04]  /*160d0*/  SHF.L.U32 R0, R0, 0x1f, RZ ;  /* 0x0000001f00007819 */ /* 0x000fc800000006ff */
[----:B------:R-:W0:Y:S02]  /*160e0*/  SYNCS.PHASECHK.TRANS64.TRYWAIT P0, [R5+URZ+0x16820], R0 ;  /* 0x01682000050075a7 */ /* 0x000e24000800017f */
[----:B0-----:R-:W-:Y:S05]  /*160f0*/  @!P0 BRA `(.L_x_13525) ;  /* 0x0000006000008947 */ /* 0x001fea0003800000 */
.L_x_13745:
[----:B------:R-:W-:Y:S05]  /*16100*/  BSYNC B0 ;  /* 0x0000000000007941 */ /* 0x000fea0003800000 */
.L_x_13524:
[----:B------:R-:W-:-:S03]  /*16110*/  UMOV UR4, 0xffffffff ;  /* 0xffffffff00047882 */ /* 0x000fc60000000000 */
[----:B------:R-:W-:Y:S05]  /*16120*/  BRA.DIV UR4, `(.L_x_13526) ;  /* 0x0000006204087947 */ /* 0x000fea000b800000 */
[----:B0-----:R-:W0:Y:S02]  /*16130*/  S2R R0, SR_TID.X ;  /* 0x0000000000007919 */ /* 0x001e240000002100 */
[----:B0-----:R-:W-:-:S04]  /*16140*/  SHF.R.U32.HI R0, RZ, 0x5, R0 ;  /* 0x00000005ff007819 */ /* 0x001fc80000011600 */
[----:B------:R-:W-:-:S05]  /*16150*/  LOP3.LUT R0, R0, 0x3, RZ, 0xc0, !PT ;  /* 0x0000000300007812 */ /* 0x000fca00078ec0ff */
[----:B------:R0:W1:Y:S02]  /*16160*/  SHFL.IDX PT, R14, R0, RZ, 0x1f ;  /* 0x00001fff000e7589 */ /* 0x00006400000e0000 */
.L_x_13748:
[----:B-1----:R-:W-:-:S13]  /*16170*/  ISETP.NE.AND P0, PT, R14, RZ, PT ;  /* 0x000000ff0e00720c */ /* 0x002fda0003f05270 */
[----:B------:R-:W-:Y:S05]  /*16180*/  @P0 BRA `(.L_x_13281) ;  /* 0x0000000000880947 */ /* 0x000fea0003800000 */
[----:B------:R-:W-:-:S03]  /*16190*/  UMOV UR4, 0xffffffff ;  /* 0xffffffff00047882 */ /* 0x000fc60000000000 */
[----:B------:R-:W-:Y:S05]  /*161a0*/  BRA.DIV UR4, `(.L_x_13527) ;  /* 0x00000062041c7947 */ /* 0x000fea000b800000 */
[----:B------:R-:W-:-:S13]  /*161b0*/  ELECT P6, URZ, PT ;  /* 0x00000000003f782f */ /* 0x000fda00038c0000 */
.L_x_13751:
[----:B------:R-:W-:Y:S05]  /*161c0*/  @!P6 BRA `(.L_x_13281) ;  /* 0x000000000078e947 */ /* 0x000fea0003800000 */
[----:B------:R-:W-:-:S06]  /*161d0*/  ULOP3.LUT UR4, UR36, 0x2, URZ, 0xfc, !UPT ;  /* 0x0000000224047892 */ /* 0x000fcc000f8efc3f */
[----:B0-----:R-:W-:-:S05]  /*161e0*/  IMAD.U32 R0, RZ, RZ, UR4 ;  /* 0x00000004ff007e24 */ /* 0x001fca000f8e00ff */
[----:B------:R-:W-:-:S13]  /*161f0*/  ISETP.NE.AND P0, PT, R0, 0x3, PT ;  /* 0x000000030000780c */ /* 0x000fda0003f05270 */
[----:B------:R-:W-:Y:S05]  /*16200*/  @!P0 BRA `(.L_x_13528) ;  /* 0x0000000000048947 */ /* 0x000fea0003800000 */
[----:B------:R-:W-:Y:S01]  /*16210*/  BPT.TRAP 0x1 ;  /* 0x000000040000795c */ /* 0x000fe20000300000 */
.L_x_13528:
[C---:B------:R-:W-:Y:S01]  /*16220*/  IMAD R3, R22.reuse, 0x8, R5 ;  /* 0x0000000816037824 */ /* 0x040fe200078e0205 */
[----:B------:R-:W-:Y:S01]  /*16230*/  SHF.L.U32 R2, R29, 0x1f, RZ ;  /* 0x0000001f1d027819 */ /* 0x000fe200000006ff */
[----:B------:R-:W-:-:S03]  /*16240*/  VIADD R22, R22, 0x1 ;  /* 0x0000000116167836 */ /* 0x000fc60000000000 */
[----:B------:R-:W0:Y:S02]  /*16250*/  SYNCS.PHASECHK.TRANS64.TRYWAIT P1, [R3+URZ+0x16840], R2 ;  /* 0x01684002030075a7 */ /* 0x000e24000802017f */
[----:B------:R-:W-:-:S04]  /*16260*/  ISETP.NE.AND P2, PT, R22, 0x2, PT ;  /* 0x000000021600780c */ /* 0x000fc80003f45270 */
[----:B------:R-:W-:Y:S01]  /*16270*/  SEL R0, RZ, 0x1, P2 ;  /* 0x00000001ff007807 */ /* 0x000fe20001000000 */
[----:B0-----:R-:W-:Y:S08]  /*16280*/  @!P1 BRA `(.L_x_13529) ;  /* 0x0000006000049947 */ /* 0x001ff00003800000 */
.L_x_13752:
[----:B------:R-:W-:Y:S02]  /*16290*/  SEL R22, R22, RZ, P2 ;  /* 0x000000ff16167207 */ /* 0x000fe40001000000 */
[----:B------:R-:W-:Y:S01]  /*162a0*/  LOP3.LUT R0, R29, R0, RZ, 0x3c, !PT ;  /* 0x000000001d007212 */ /* 0x000fe200078e3cff */
[----:B------:R-:W-:Y:S06]  /*162b0*/  @!P0 BRA `(.L_x_13530) ;  /* 0x0000000000048947 */ /* 0x000fec0003800000 */
[----:B------:R-:W-:Y:S01]  /*162c0*/  BPT.TRAP 0x1 ;  /* 0x000000040000795c */ /* 0x000fe20000300000 */
.L_x_13530:
[----:B------:R-:W-:Y:S01]  /*162d0*/  IMAD R5, R22, 0x8, R5 ;  /* 0x0000000816057824 */ /* 0x000fe200078e0205 */
[----:B------:R-:W-:-:S04]  /*162e0*/  SHF.L.U32 R0, R0, 0x1f, RZ ;  /* 0x0000001f00007819 */ /* 0x000fc800000006ff */
[----:B------:R-:W1:Y:S02]  /*162f0*/  SYNCS.PHASECHK.TRANS64.TRYWAIT P1, [R5+URZ+0x16840], R0 ;  /* 0x01684000050075a7 */ /* 0x000e64000802017f */
[----:B-1----:R-:W-:Y:S05]  /*16300*/  @!P1 BRA `(.L_x_13531) ;  /* 0x0000005c00f89947 */ /* 0x002fea0003800000 */
.L_x_13753:
[----:B------:R-:W-:Y:S05]  /*16310*/  @!P0 BRA `(.L_x_13532) ;  /* 0x0000000000048947 */ /* 0x000fea0003800000 */
[----:B------:R-:W-:Y:S01]  /*16320*/  BPT.TRAP 0x1 ;  /* 0x000000040000795c */ /* 0x000fe20000300000 */
.L_x_13532:
[----:B------:R-:W3:Y:S02]  /*16330*/  SYNCS.PHASECHK.TRANS64.TRYWAIT P1, [R3+URZ+0x16860], R2 ;  /* 0x01686002030075a7 */ /* 0x000ee4000802017f */
[----:B---3--:R-:W-:Y:S05]  /*16340*/  @!P1 BRA `(.L_x_13533) ;  /* 0x0000005c00fc9947 */ /* 0x008fea0003800000 */
.L_x_13754:
[----:B------:R-:W-:Y:S05]  /*16350*/  @!P0 BRA `(.L_x_13534) ;  /* 0x0000000000048947 */ /* 0x000fea0003800000 */
[----:B------:R-:W-:Y:S01]  /*16360*/  BPT.TRAP 0x1 ;  /* 0x000000040000795c */ /* 0x000fe20000300000 */
.L_x_13534:
[----:B------:R0:W0:Y:S02]  /*16370*/  SYNCS.PHASECHK.TRANS64.TRYWAIT P0, [R5+URZ+0x16860], R0 ;  /* 0x01686000050075a7 */ /* 0x000024000800017f */
[----:B0-----:R-:W-:Y:S05]  /*16380*/  @!P0 NANOSLEEP.SYNCS 0x989680 ;  /* 0x009896800000895d */ /* 0x001fea0003900000 */
[----:B------:R-:W0:Y:S02]  /*16390*/  @!P0 SYNCS.PHASECHK.TRANS64 P0, [R5+URZ+0x16860], R0 ;  /* 0x01686000050085a7 */ /* 0x000e24000800007f */
[----:B0-----:R-:W-:Y:S05]  /*163a0*/  @!P0 BRA `(.L_x_13534) ;  /* 0xfffffffc00f08947 */ /* 0x001fea000383ffff */
.L_x_13281:
[----:B------:R-:W-:Y:S05]  /*163b0*/  BSYNC B9 ;  /* 0x0000000000097941 */ /* 0x000fea0003800000 */
.L_x_13278:
[----:B------:R-:W-:Y:S05]  /*163c0*/  EXIT ;  /* 0x000000000000794d */ /* 0x000fea0003800000 */
.L_x_13301:
[----:B0-----:R0:W1:Y:S02]  /*163d0*/  SYNCS.PHASECHK.TRANS64.TRYWAIT P6, [R70+URZ+0x16890], R79 ;  /* 0x0168904f460075a7 */ /* 0x00106400080c017f */
[----:B-1----:R-:W-:Y:S05]  /*163e0*/  @!P6 NANOSLEEP.SYNCS 0x989680 ;  /* 0x009896800000e95d */ /* 0x002fea0003900000 */
[----:B------:R-:W1:Y:S02]  /*163f0*/  @!P6 SYNCS.PHASECHK.TRANS64 P6, [R70+URZ+0x16890], R79 ;  /* 0x0168904f4600e5a7 */ /* 0x000e6400080c007f */
[----:B-1----:R-:W-:Y:S05]  /*16400*/  @!P6 BRA `(.L_x_13301) ;  /* 0xfffffffc00f0e947 */ /* 0x002fea000383ffff */
[----:B------:R-:W-:Y:S05]  /*16410*/  BRA `(.L_x_13535) ;  /* 0xfffffec800407947 */ /* 0x000fea000383ffff */
.L_x_13302:
        /* <DEDUP_REMOVED lines=8> */
.L_x_13537:
[----:B------:R-:W-:Y:S05]  /*164a0*/  BSYNC B1 ;  /* 0x0000000000017941 */ /* 0x000fea0003800000 */
.L_x_13536:
        /* <DEDUP_REMOVED lines=8> */
.L_x_13538:
[----:B------:R-:W-:Y:S05]  /*16530*/  BRA `(.L_x_13539) ;  /* 0xfffffec8000c7947 */ /* 0x000fea000383ffff */
.L_x_13311:
[----:B------:R-:W-:Y:S01]  /*16540*/  BSSY B1, `(.L_x_13540) ;  /* 0x0000008000017945 */ /* 0x000fe20003800000 */
[----:B0---4-:R-:W-:Y:S01]  /*16550*/  IMAD.MOV.U32 R13, RZ, RZ, R85 ;  /* 0x000000ffff0d7224 */ /* 0x011fe200078e0055 */
[----:B------:R-:W-:Y:S01]  /*16560*/  MOV R12, 0x1 ;  /* 0x00000001000c7802 */ /* 0x000fe20000000f00 */
[----:B------:R-:W-:Y:S02]  /*16570*/  IMAD.MOV.U32 R11, RZ, RZ, 0x1c1f ;  /* 0x00001c1fff0b7424 */ /* 0x000fe400078e00ff */
[----:B------:R-:W-:-:S07]  /*16580*/  IMAD.MOV.U32 R15, RZ, RZ, -0x1 ;  /* 0xffffffffff0f7424 */ /* 0x000fce00078e00ff */
[----:B-123--:R-:W-:Y:S05]  /*16590*/  WARPSYNC.COLLECTIVE R15, `(.L_x_13541) ;  /* 0x000000000f087348 */ /* 0x00efea0003c00000 */
[----:B---3--:R0:W3:Y:S02]  /*165a0*/  SHFL.IDX P6, R14, R13, R12, R11 ;  /* 0x0000000c0d0e7389 */ /* 0x0080e400000c000b */
[----:B0123--:R-:W-:Y:S01]  /*165b0*/  ENDCOLLECTIVE ;  /* 0x000000000000791b */ /* 0x00ffe20003800000 */
.L_x_13541:
[----:B------:R-:W-:Y:S05]  /*165c0*/  BSYNC B1 ;  /* 0x0000000000017941 */ /* 0x000fea0003800000 */
.L_x_13540:
        /* <DEDUP_REMOVED lines=8> */
.L_x_13542:
[----:B------:R-:W-:Y:S05]  /*16650*/  BRA `(.L_x_13543) ;  /* 0xfffffecc00787947 */ /* 0x000fea000383ffff */
.L_x_13323:
[----:B-1----:R1:W2:Y:S02]  /*16660*/  SYNCS.PHASECHK.TRANS64.TRYWAIT P4, [R70+URZ+0x16890], R79 ;  /* 0x0168904f460075a7 */ /* 0x0022a4000808017f */
[----:B--2---:R-:W-:Y:S05]  /*16670*/  @!P4 NANOSLEEP.SYNCS 0x989680 ;  /* 0x009896800000c95d */ /* 0x004fea0003900000 */
[----:B------:R-:W2:Y:S02]  /*16680*/  @!P4 SYNCS.PHASECHK.TRANS64 P4, [R70+URZ+0x16890], R79 ;  /* 0x0168904f4600c5a7 */ /* 0x000ea4000808007f */
[----:B--2---:R-:W-:Y:S05]  /*16690*/  @!P4 BRA `(.L_x_13323) ;  /* 0xfffffffc00f0c947 */ /* 0x004fea000383ffff */
[----:B------:R-:W-:Y:S05]  /*166a0*/  BRA `(.L_x_13544) ;  /* 0xfffffed800687947 */ /* 0x000fea000383ffff */
.L_x_13324:
        /* <DEDUP_REMOVED lines=8> */
.L_x_13546:
[----:B------:R-:W-:Y:S05]  /*16730*/  BSYNC B1 ;  /* 0x0000000000017941 */ /* 0x000fea0003800000 */
.L_x_13545:
        /* <DEDUP_REMOVED lines=8> */
.L_x_13547:
[----:B------:R-:W-:Y:S01]  /*167c0*/  IMAD.MOV.U32 R82, RZ, RZ, R14 ;  /* 0x000000ffff527224 */ /* 0x000fe200078e000e */
[----:B------:R-:W-:Y:S06]  /*167d0*/  BRA `(.L_x_13548) ;  /* 0xfffffed800347947 */ /* 0x000fec000383ffff */
.L_x_13329:
[----:B------:R-:W-:Y:S01]  /*167e0*/  BSSY B1, `(.L_x_13549) ;  /* 0x0000008000017945 */ /* 0x000fe20003800000 */
[----:B---3--:R-:W-:Y:S01]  /*167f0*/  IMAD.MOV.U32 R13, RZ, RZ, R85 ;  /* 0x000000ffff0d7224 */ /* 0x008fe200078e0055 */
[----:B--2---:R-:W-:Y:S01]  /*16800*/  MOV R11, 0x1c1f ;  /* 0x00001c1f000b7802 */ /* 0x004fe20000000f00 */
[----:B------:R-:W-:Y:S02]  /*16810*/  IMAD.MOV.U32 R12, RZ, RZ, 0x1 ;  /* 0x00000001ff0c7424 */ /* 0x000fe400078e00ff */
[----:B------:R-:W-:-:S07]  /*16820*/  IMAD.MOV.U32 R15, RZ, RZ, -0x1 ;  /* 0xffffffffff0f7424 */ /* 0x000fce00078e00ff */
[----:B01----:R-:W-:Y:S05]  /*16830*/  WARPSYNC.COLLECTIVE R15, `(.L_x_13550) ;  /* 0x000000000f087348 */ /* 0x003fea0003c00000 */
[----:B------:R2:W3:Y:S02]  /*16840*/  SHFL.IDX P6, R14, R13, R12, R11 ;  /* 0x0000000c0d0e7389 */ /* 0x0004e400000c000b */
[----:B0123--:R-:W-:Y:S01]  /*16850*/  ENDCOLLECTIVE ;  /* 0x000000000000791b */ /* 0x00ffe20003800000 */
.L_x_13550:
[----:B------:R-:W-:Y:S05]  /*16860*/  BSYNC B1 ;  /* 0x0000000000017941 */ /* 0x000fea0003800000 */
.L_x_13549:
        /* <DEDUP_REMOVED lines=8> */
.L_x_13551:
[----:B------:R-:W-:Y:S01]  /*168f0*/  IMAD.MOV.U32 R84, RZ, RZ, R14 ;  /* 0x000000ffff547224 */ /* 0x000fe200078e000e */
[----:B------:R-:W-:Y:S06]  /*16900*/  BRA `(.L_x_13552) ;  /* 0xfffffedc00bc7947 */ /* 0x000fec000383ffff */
.L_x_13334:
[----:B0-----:R0:W1:Y:S02]  /*16910*/  SYNCS.PHASECHK.TRANS64.TRYWAIT P3, [R70+URZ+0x16890], R79 ;  /* 0x0168904f460075a7 */ /* 0x001064000806017f */
[----:B-1----:R-:W-:Y:S05]  /*16920*/  @!P3 NANOSLEEP.SYNCS 0x989680 ;  /* 0x009896800000b95d */ /* 0x002fea0003900000 */
[----:B------:R-:W1:Y:S02]  /*16930*/  @!P3 SYNCS.PHASECHK.TRANS64 P3, [R70+URZ+0x16890], R79 ;  /* 0x0168904f4600b5a7 */ /* 0x000e64000806007f */
[----:B-1----:R-:W-:Y:S05]  /*16940*/  @!P3 BRA `(.L_x_13334) ;  /* 0xfffffffc00f0b947 */ /* 0x002fea000383ffff */
[----:B------:R-:W-:Y:S05]  /*16950*/  BRA `(.L_x_13553) ;  /* 0xfffffee400c47947 */ /* 0x000fea000383ffff */
.L_x_13335:
        /* <DEDUP_REMOVED lines=8> */
.L_x_13555:
[----:B------:R-:W-:Y:S05]  /*169e0*/  BSYNC B1 ;  /* 0x0000000000017941 */ /* 0x000fea0003800000 */
.L_x_13554:
        /* <DEDUP_REMOVED lines=8> */
.L_x_13556:
[----:B------:R-:W-:Y:S01]  /*16a70*/  IMAD.MOV.U32 R7, RZ, RZ, R14 ;  /* 0x000000ffff077224 */ /* 0x000fe200078e000e */
[----:B------:R-:W-:Y:S06]  /*16a80*/  BRA `(.L_x_13557) ;  /* 0xfffffee400e07947 */ /* 0x000fec000383ffff */
.L_x_13338:
        /* <DEDUP_REMOVED lines=8> */
.L_x_13559:
[----:B------:R-:W-:Y:S05]  /*16b10*/  BSYNC B1 ;  /* 0x0000000000017941 */ /* 0x000fea0003800000 */
.L_x_13558:
        /* <DEDUP_REMOVED lines=8> */
.L_x_13560:
[----:B------:R-:W-:Y:S01]  /*16ba0*/  IMAD.MOV.U32 R7, RZ, RZ, R14 ;  /* 0x000000ffff077224 */ /* 0x000fe200078e000e */
[----:B------:R-:W-:Y:S06]  /*16bb0*/  BRA `(.L_x_13561) ;  /* 0xfffffee400dc7947 */ /* 0x000fec000383ffff */
.L_x_13342:
[----:B0-----:R0:W4:Y:S02]  /*16bc0*/  SYNCS.PHASECHK.TRANS64.TRYWAIT P4, [R70+URZ+0x168b0], R79 ;  /* 0x0168b04f460075a7 */ /* 0x001124000808017f */
[----:B----4-:R-:W-:Y:S05]  /*16bd0*/  @!P4 NANOSLEEP.SYNCS 0x989680 ;  /* 0x009896800000c95d */ /* 0x010fea0003900000 */
[----:B------:R-:W4:Y:S02]  /*16be0*/  @!P4 SYNCS.PHASECHK.TRANS64 P4, [R70+URZ+0x168b0], R79 ;  /* 0x0168b04f4600c5a7 */ /* 0x000f24000808007f */
[----:B----4-:R-:W-:Y:S05]  /*16bf0*/  @!P4 BRA `(.L_x_13342) ;  /* 0xfffffffc00f0c947 */ /* 0x010fea000383ffff */
[----:B------:R-:W-:Y:S05]  /*16c00*/  BRA `(.L_x_13562) ;  /* 0xfffffee800547947 */ /* 0x000fea000383ffff */
.L_x_13352:
[----:B------:R-:W0:Y:S01]  /*16c10*/  S2R R0, SR_TID.X ;  /* 0x0000000000007919 */ /* 0x000e220000002100 */
[----:B------:R-:W-:Y:S01]  /*16c20*/  BSSY B0, `(.L_x_13563) ;  /* 0x000000c000007945 */ /* 0x000fe20003800000 */
[----:B-1----:R-:W-:Y:S01]  /*16c30*/  MOV R12, RZ ;  /* 0x000000ff000c7202 */ /* 0x002fe20000000f00 */
[----:B----4-:R-:W-:Y:S02]  /*16c40*/  IMAD.MOV.U32 R11, RZ, RZ, 0x1f ;  /* 0x0000001fff0b7424 */ /* 0x010fe400078e00ff */
[----:B------:R-:W-:Y:S02]  /*16c50*/  IMAD.MOV.U32 R15, RZ, RZ, -0x1 ;  /* 0xffffffffff0f7424 */ /* 0x000fe400078e00ff */
[----:B0-----:R-:W-:-:S05]  /*16c60*/  VIADD R4, R0, 0xffffff80 ;  /* 0xffffff8000047836 */ /* 0x001fca0000000000 */
[----:B------:R-:W-:-:S04]  /*16c70*/  SHF.R.S32.HI R0, RZ, 0x1f, R4 ;  /* 0x0000001fff007819 */ /* 0x000fc80000011404 */
[----:B------:R-:W-:-:S04]  /*16c80*/  LEA.HI R0, R0, R4, RZ, 0x7 ;  /* 0x0000000400007211 */ /* 0x000fc800078f38ff */
[----:B------:R-:W-:-:S05]  /*16c90*/  SHF.R.S32.HI R0, RZ, 0x7, R0 ;  /* 0x00000007ff007819 */ /* 0x000fca0000011400 */
[----:B--2---:R-:W-:-:S07]  /*16ca0*/  IMAD.MOV.U32 R13, RZ, RZ, R0 ;  /* 0x000000ffff0d7224 */ /* 0x004fce00078e0000 */
[----:B-----5:R-:W-:Y:S05]  /*16cb0*/  WARPSYNC.COLLECTIVE R15, `(.L_x_13564) ;  /* 0x000000000f087348 */ /* 0x020fea0003c00000 */
[----:B------:R0:W1:Y:S02]  /*16cc0*/  SHFL.IDX P6, R14, R13, R12, R11 ;  /* 0x0000000c0d0e7389 */ /* 0x00006400000c000b */
[----:B01---5:R-:W-:Y:S01]  /*16cd0*/  ENDCOLLECTIVE ;  /* 0x000000000000791b */ /* 0x023fe20003800000 */
.L_x_13564:
[----:B------:R-:W-:Y:S05]  /*16ce0*/  BSYNC B0 ;  /* 0x0000000000007941 */ /* 0x000fea0003800000 */
.L_x_13563:
[----:B------:R3:W-:Y:S01]  /*16cf0*/  STL [R1+0x28], R14 ;  /* 0x0000280e01007387 */ /* 0x0007e20000100800 */
[----:B------:R-:W-:Y:S05]  /*16d00*/  BRA `(.L_x_13565) ;  /* 0xfffffef0005c7947 */ /* 0x000fea000383ffff */
.L_x_13364:
[----:B------:R-:W-:Y:S01]  /*16d10*/  BSSY B1, `(.L_x_13566) ;  /* 0x0000008000017945 */ /* 0x000fe20003800000 */
[----:B--2---:R-:W-:Y:S01]  /*16d20*/  IMAD.MOV.U32 R13, RZ, RZ, R26 ;  /* 0x000000ffff0d7224 */ /* 0x004fe200078e001a */
[----:B----4-:R-:W-:Y:S01]  /*16d30*/  MOV R11, 0x1c1f ;  /* 0x00001c1f000b7802 */ /* 0x010fe20000000f00 */
[----:B------:R-:W-:Y:S02]  /*16d40*/  IMAD.MOV.U32 R12, RZ, RZ, RZ ;  /* 0x000000ffff0c7224 */ /* 0x000fe400078e00ff */
[----:B------:R-:W-:-:S07]  /*16d50*/  IMAD.MOV.U32 R15, RZ, RZ, -0x1 ;  /* 0xffffffffff0f7424 */ /* 0x000fce00078e00ff */
[----:B---3--:R-:W-:Y:S05]  /*16d60*/  WARPSYNC.COLLECTIVE R15, `(.L_x_13567) ;  /* 0x000000000f087348 */ /* 0x008fea0003c00000 */
[----:B---3--:R0:W1:Y:S02]  /*16d70*/  SHFL.IDX P6, R14, R13, R12, R11 ;  /* 0x0000000c0d0e7389 */ /* 0x00806400000c000b */
[----:B01----:R-:W-:Y:S01]  /*16d80*/  ENDCOLLECTIVE ;  /* 0x000000000000791b */ /* 0x003fe20003800000 */
.L_x_13567:
[----:B------:R-:W-:Y:S05]  /*16d90*/  BSYNC B1 ;  /* 0x0000000000017941 */ /* 0x000fea0003800000 */
.L_x_13566:
        /* <DEDUP_REMOVED lines=8> */
.L_x_13568:
[----:B------:R-:W-:Y:S02]  /*16e20*/  IMAD.MOV.U32 R13, RZ, RZ, R28 ;  /* 0x000000ffff0d7224 */ /* 0x000fe400078e001c */
[----:B------:R-:W-:-:S07]  /*16e30*/  IMAD.MOV.U32 R0, RZ, RZ, R14 ;  /* 0x000000ffff007224 */ /* 0x000fce00078e000e */
[----:B------:R-:W-:Y:S05]  /*16e40*/  WARPSYNC.COLLECTIVE R15, `(.L_x_13569) ;  /* 0x000000000f087348 */ /* 0x000fea0003c00000 */
[----:B------:R0:W1:Y:S02]  /*16e50*/  SHFL.IDX P6, R14, R13, R12, R11 ;  /* 0x0000000c0d0e7389 */ /* 0x00006400000c000b */
[----:B01----:R-:W-:Y:S01]  /*16e60*/  ENDCOLLECTIVE ;  /* 0x000000000000791b */ /* 0x003fe20003800000 */
.L_x_13569:
[----:B------:R-:W-:Y:S01]  /*16e70*/  MOV R13, R27 ;  /* 0x0000001b000d7202 */ /* 0x000fe20000000f00 */
[----:B------:R-:W-:-:S07]  /*16e80*/  IMAD.MOV.U32 R5, RZ, RZ, R14 ;  /* 0x000000ffff057224 */ /* 0x000fce00078e000e */
[----:B------:R-:W-:Y:S05]  /*16e90*/  WARPSYNC.COLLECTIVE R15, `(.L_x_13570) ;  /* 0x000000000f087348 */ /* 0x000fea0003c00000 */
[----:B------:R0:W1:Y:S02]  /*16ea0*/  SHFL.IDX P6, R14, R13, R12, R11 ;  /* 0x0000000c0d0e7389 */ /* 0x00006400000c000b */
[----:B01----:R-:W-:Y:S01]  /*16eb0*/  ENDCOLLECTIVE ;  /* 0x000000000000791b */ /* 0x003fe20003800000 */
.L_x_13570:
[----:B------:R-:W-:Y:S05]  /*16ec0*/  BRA `(.L_x_13571) ;  /* 0xfffffef4006c7947 */ /* 0x000fea000383ffff */
.L_x_13368:
[----:B0-----:R0:W1:Y:S02]  /*16ed0*/  SYNCS.PHASECHK.TRANS64.TRYWAIT P0, [R18+URZ+0x16800], R15 ;  /* 0x0168000f120075a7 */ /* 0x001064000800017f */
[----:B-1----:R-:W-:Y:S05]  /*16ee0*/  @!P0 NANOSLEEP.SYNCS 0x989680 ;  /* 0x009896800000895d */ /* 0x002fea0003900000 */
[----:B------:R-:W1:Y:S02]  /*16ef0*/  @!P0 SYNCS.PHASECHK.TRANS64 P0, [R18+URZ+0x16800], R15 ;  /* 0x0168000f120085a7 */ /* 0x000e64000800007f */
[----:B-1----:R-:W-:Y:S05]  /*16f00*/  @!P0 BRA `(.L_x_13368) ;  /* 0xfffffffc00f08947 */ /* 0x002fea000383ffff */
[----:B------:R-:W-:Y:S05]  /*16f10*/  BRA `(.L_x_13572) ;  /* 0xfffffef800a87947 */ /* 0x000fea000383ffff */
.L_x_13376:
[----:B------:R-:W-:Y:S01]  /*16f20*/  BSSY B1, `(.L_x_13573) ;  /* 0x0000008000017945 */ /* 0x000fe20003800000 */
[----:B--2---:R-:W-:Y:S02]  /*16f30*/  IMAD.MOV.U32 R13, RZ, RZ, R26 ;  /* 0x000000ffff0d7224 */ /* 0x004fe400078e001a */
[----:B------:R-:W-:Y:S02]  /*16f40*/  IMAD.MOV.U32 R12, RZ, RZ, RZ ;  /* 0x000000ffff0c7224 */ /* 0x000fe400078e00ff */
[----:B----4-:R-:W-:Y:S02]  /*16f50*/  IMAD.MOV.U32 R11, RZ, RZ, 0x1c1f ;  /* 0x00001c1fff0b7424 */ /* 0x010fe400078e00ff */
[----:B------:R-:W-:-:S07]  /*16f60*/  IMAD.MOV.U32 R15, RZ, RZ, -0x1 ;  /* 0xffffffffff0f7424 */ /* 0x000fce00078e00ff */
[----:B---3--:R-:W-:Y:S05]  /*16f70*/  WARPSYNC.COLLECTIVE R15, `(.L_x_13574) ;  /* 0x000000000f087348 */ /* 0x008fea0003c00000 */
[----:B---3--:R0:W1:Y:S02]  /*16f80*/  SHFL.IDX P6, R14, R13, R12, R11 ;  /* 0x0000000c0d0e7389 */ /* 0x00806400000c000b */
[----:B01----:R-:W-:Y:S01]  /*16f90*/  ENDCOLLECTIVE ;  /* 0x000000000000791b */ /* 0x003fe20003800000 */
.L_x_13574:
[----:B------:R-:W-:Y:S05]  /*16fa0*/  BSYNC B1 ;  /* 0x0000000000017941 */ /* 0x000fea0003800000 */
.L_x_13573:
        /* <DEDUP_REMOVED lines=8> */
.L_x_13575:
[----:B------:R-:W-:Y:S01]  /*17030*/  IMAD.MOV.U32 R13, RZ, RZ, R28 ;  /* 0x000000ffff0d7224 */ /* 0x000fe200078e001c */
[----:B------:R-:W-:-:S07]  /*17040*/  MOV R3, R14 ;  /* 0x0000000e00037202 */ /* 0x000fce0000000f00 */
[----:B------:R-:W-:Y:S05]  /*17050*/  WARPSYNC.COLLECTIVE R15, `(.L_x_13576) ;  /* 0x000000000f087348 */ /* 0x000fea0003c00000 */
[----:B------:R0:W1:Y:S02]  /*17060*/  SHFL.IDX P6, R14, R13, R12, R11 ;  /* 0x0000000c0d0e7389 */ /* 0x00006400000c000b */
[----:B01----:R-:W-:Y:S01]  /*17070*/  ENDCOLLECTIVE ;  /* 0x000000000000791b */ /* 0x003fe20003800000 */
.L_x_13576:
[----:B------:R-:W-:Y:S02]  /*17080*/  IMAD.MOV.U32 R13, RZ, RZ, R27 ;  /* 0x000000ffff0d7224 */ /* 0x000fe400078e001b */
[----:B------:R-:W-:-:S07]  /*17090*/  IMAD.MOV.U32 R20, RZ, RZ, R14 ;  /* 0x000000ffff147224 */ /* 0x000fce00078e000e */
[----:B------:R-:W-:Y:S05]  /*170a0*/  WARPSYNC.COLLECTIVE R15, `(.L_x_13577) ;  /* 0x000000000f087348 */ /* 0x000fea0003c00000 */
[----:B------:R0:W1:Y:S02]  /*170b0*/  SHFL.IDX P6, R14, R13, R12, R11 ;  /* 0x0000000c0d0e7389 */ /* 0x00006400000c000b */
[----:B01----:R-:W-:Y:S01]  /*170c0*/  ENDCOLLECTIVE ;  /* 0x000000000000791b */ /* 0x003fe20003800000 */
.L_x_13577:
[----:B------:R-:W-:Y:S05]  /*170d0*/  BRA `(.L_x_13578) ;  /* 0xffffff0400107947 */ /* 0x000fea000383ffff */
.L_x_13380:
[----:B0-----:R0:W1:Y:S02]  /*170e0*/  SYNCS.PHASECHK.TRANS64.TRYWAIT P1, [R18+URZ+0x16800], R25 ;  /* 0x01680019120075a7 */ /* 0x001064000802017f */
[----:B-1----:R-:W-:Y:S05]  /*170f0*/  @!P1 NANOSLEEP.SYNCS 0x989680 ;  /* 0x009896800000995d */ /* 0x002fea0003900000 */
[----:B------:R-:W1:Y:S02]  /*17100*/  @!P1 SYNCS.PHASECHK.TRANS64 P1, [R18+URZ+0x16800], R25 ;  /* 0x01680019120095a7 */ /* 0x000e64000802007f */
[----:B-1----:R-:W-:Y:S05]  /*17110*/  @!P1 BRA `(.L_x_13380) ;  /* 0xfffffffc00f09947 */ /* 0x002fea000383ffff */
[----:B------:R-:W-:Y:S05]  /*17120*/  BRA `(.L_x_13579) ;  /* 0xffffff0400f47947 */ /* 0x000fea000383ffff */
.L_x_13386:
[----:B0-----:R0:W2:Y:S02]  /*17130*/  SYNCS.PHASECHK.TRANS64.TRYWAIT P1, [R3+URZ+0x16830], R4 ;  /* 0x01683004030075a7 */ /* 0x0010a4000802017f */
[----:B--2---:R-:W-:Y:S05]  /*17140*/  @!P1 NANOSLEEP.SYNCS 0x989680 ;  /* 0x009896800000995d */ /* 0x004fea0003900000 */
[----:B------:R-:W2:Y:S02]  /*17150*/  @!P1 SYNCS.PHASECHK.TRANS64 P1, [R3+URZ+0x16830], R4 ;  /* 0x01683004030095a7 */ /* 0x000ea4000802007f */
[----:B--2---:R-:W-:Y:S05]  /*17160*/  @!P1 BRA `(.L_x_13386) ;  /* 0xfffffffc00f09947 */ /* 0x004fea000383ffff */
[----:B------:R-:W-:Y:S05]  /*17170*/  BRA `(.L_x_13385) ;  /* 0xffffff1400387947 */ /* 0x000fea000383ffff */
.L_x_13393:
[----:B--2---:R2:W3:Y:S02]  /*17180*/  SYNCS.PHASECHK.TRANS64.TRYWAIT P2, [R9+URZ+0x16830], R0 ;  /* 0x01683000090075a7 */ /* 0x0044e4000804017f */
[----:B---3--:R-:W-:Y:S05]  /*17190*/  @!P2 NANOSLEEP.SYNCS 0x989680 ;  /* 0x009896800000a95d */ /* 0x008fea0003900000 */
[----:B------:R-:W3:Y:S02]  /*171a0*/  @!P2 SYNCS.PHASECHK.TRANS64 P2, [R9+URZ+0x16830], R0 ;  /* 0x016830000900a5a7 */ /* 0x000ee4000804007f */
[----:B---3--:R-:W-:Y:S05]  /*171b0*/  @!P2 BRA `(.L_x_13393) ;  /* 0xfffffffc00f0a947 */ /* 0x008fea000383ffff */
[----:B------:R-:W-:Y:S05]  /*171c0*/  BRA `(.L_x_13392) ;  /* 0xffffff34008c7947 */ /* 0x000fea000383ffff */
.L_x_13397:
[----:B-1----:R1:W2:Y:S02]  /*171d0*/  SYNCS.PHASECHK.TRANS64.TRYWAIT P1, [R4+URZ+0x16850], R0 ;  /* 0x01685000040075a7 */ /* 0x0022a4000802017f */
[----:B--2---:R-:W-:Y:S05]  /*171e0*/  @!P1 NANOSLEEP.SYNCS 0x989680 ;  /* 0x009896800000995d */ /* 0x004fea0003900000 */
[----:B------:R-:W2:Y:S02]  /*171f0*/  @!P1 SYNCS.PHASECHK.TRANS64 P1, [R4+URZ+0x16850], R0 ;  /* 0x01685000040095a7 */ /* 0x000ea4000802007f */
[----:B--2---:R-:W-:Y:S05]  /*17200*/  @!P1 BRA `(.L_x_13397) ;  /* 0xfffffffc00f09947 */ /* 0x004fea000383ffff */
[----:B------:R-:W-:Y:S05]  /*17210*/  BRA `(.L_x_13394) ;  /* 0xffffff3800647947 */ /* 0x000fea000383ffff */
.L_x_13404:
[----:B-1----:R1:W2:Y:S02]  /*17220*/  SYNCS.PHASECHK.TRANS64.TRYWAIT P1, [R12+URZ+0x16850], R5 ;  /* 0x016850050c0075a7 */ /* 0x0022a4000802017f */
[----:B--2---:R-:W-:Y:S05]  /*17230*/  @!P1 NANOSLEEP.SYNCS 0x989680 ;  /* 0x009896800000995d */ /* 0x004fea0003900000 */
[----:B------:R-:W2:Y:S02]  /*17240*/  @!P1 SYNCS.PHASECHK.TRANS64 P1, [R12+URZ+0x16850], R5 ;  /* 0x016850050c0095a7 */ /* 0x000ea4000802007f */
[----:B--2---:R-:W-:Y:S05]  /*17250*/  @!P1 BRA `(.L_x_13404) ;  /* 0xfffffffc00f09947 */ /* 0x004fea000383ffff */
[----:B------:R-:W-:Y:S05]  /*17260*/  BRA `(.L_x_13403) ;  /* 0xffffff5400347947 */ /* 0x000fea000383ffff */
.L_x_13410:
[----:B------:R-:W-:Y:S01]  /*17270*/  MOV R13, R41 ;  /* 0x00000029000d7202 */ /* 0x000fe20000000f00 */
[----:B------:R-:W-:Y:S02]  /*17280*/  IMAD.MOV.U32 R12, RZ, RZ, RZ ;  /* 0x000000ffff0c7224 */ /* 0x000fe400078e00ff */
[----:B------:R-:W-:Y:S02]  /*17290*/  IMAD.MOV.U32 R11, RZ, RZ, 0x181f ;  /* 0x0000181fff0b7424 */ /* 0x000fe400078e00ff */
[----:B------:R-:W-:Y:S02]  /*172a0*/  IMAD.MOV.U32 R15, RZ, RZ, -0x1 ;  /* 0xffffffffff0f7424 */ /* 0x000fe400078e00ff */
[----:B------:R-:W-:-:S07]  /*172b0*/  IMAD R42, R68, 0xc0, R70 ;  /* 0x000000c0442a7824 */ /* 0x000fce00078e0246 */
[----:B0----5:R-:W-:Y:S05]  /*172c0*/  WARPSYNC.COLLECTIVE R15, `(.L_x_13580) ;  /* 0x000000000f087348 */ /* 0x021fea0003c00000 */
[----:B------:R1:W2:Y:S02]  /*172d0*/  SHFL.IDX P6, R14, R13, R12, R11 ;  /* 0x0000000c0d0e7389 */ /* 0x0002a400000c000b */
[----:B012--5:R-:W-:Y:S01]  /*172e0*/  ENDCOLLECTIVE ;  /* 0x000000000000791b */ /* 0x027fe20003800000 */
.L_x_13580:
[----:B------:R-:W-:Y:S01]  /*172f0*/  IADD3 R20, R42, 0x30, RZ ;  /* 0x000000302a147810 */ /* 0x000fe20007ffe0ff */
[----:B------:R-:W-:Y:S01]  /*17300*/  IMAD.MOV.U32 R13, RZ, RZ, R40 ;  /* 0x000000ffff0d7224 */ /* 0x000fe200078e0028 */
[----:B------:R-:W-:-:S07]  /*17310*/  MOV R0, R14 ;  /* 0x0000000e00007202 */ /* 0x000fce0000000f00 */
[----:B------:R-:W-:Y:S05]  /*17320*/  WARPSYNC.COLLECTIVE R15, `(.L_x_13581) ;  /* 0x000000000f087348 */ /* 0x000fea0003c00000 */
[----:B------:R0:W1:Y:S02]  /*17330*/  SHFL.IDX P6, R14, R13, R12, R11 ;  /* 0x0000000c0d0e7389 */ /* 0x00006400000c000b */
[----:B01----:R-:W-:Y:S01]  /*17340*/  ENDCOLLECTIVE ;  /* 0x000000000000791b */ /* 0x003fe20003800000 */
.L_x_13581:
[----:B------:R-:W-:Y:S02]  /*17350*/  ULDC UR4, c[0x0][0xac8] ;  /* 0x0002b20000047ab9 */ /* 0x000fe40000000800 */
[----:B------:R-:W-:-:S04]  /*17360*/  ISETP.GE.AND P0, PT, R59, UR4, PT ;  /* 0x000000043b007c0c */ /* 0x000fc8000bf06270 */
[-C--:B------:R-:W-:Y:S01]  /*17370*/  ISETP.GE.OR P4, PT, R20, R61.reuse, P0 ;  /* 0x0000003d1400720c */ /* 0x080fe20000786670 */
[C---:B------:R-:W-:Y:S01]  /*17380*/  VIADD R20, R42.reuse, 0x60 ;  /* 0x000000602a147836 */ /* 0x040fe20000000000 */
[----:B------:R-:W-:-:S04]  /*17390*/  ISETP.GE.OR P3, PT, R42, R61, P0 ;  /* 0x0000003d2a00720c */ /* 0x000fc80000766670 */
[----:B------:R-:W-:Y:S01]  /*173a0*/  ISETP.GE.OR P2, PT, R20, R61, P0 ;  /* 0x0000003d1400720c */ /* 0x000fe20000746670 */
[----:B------:R-:W-:Y:S01]  /*173b0*/  IMAD.MOV.U32 R13, RZ, RZ, R41 ;  /* 0x000000ffff0d7224 */ /* 0x000fe200078e0029 */
[----:B------:R-:W-:Y:S01]  /*173c0*/  MOV R12, 0x1 ;  /* 0x00000001000c7802 */ /* 0x000fe20000000f00 */
[----:B------:R-:W-:-:S10]  /*173d0*/  IMAD.MOV.U32 R3, RZ, RZ, R14 ;  /* 0x000000ffff037224 */ /* 0x000fd400078e000e */
[----:B------:R-:W-:Y:S05]  /*173e0*/  WARPSYNC.COLLECTIVE R15, `(.L_x_13582) ;  /* 0x000000000f087348 */ /* 0x000fea0003c00000 */
[----:B------:R0:W1:Y:S02]  /*173f0*/  SHFL.IDX P6, R14, R13, R12, R11 ;  /* 0x0000000c0d0e7389 */ /* 0x00006400000c000b */
[----:B01----:R-:W-:Y:S01]  /*17400*/  ENDCOLLECTIVE ;  /* 0x000000000000791b */ /* 0x003fe20003800000 */
.L_x_13582:
[----:B------:R-:W-:-:S04]  /*17410*/  @!P3 LEA R32, P5, R59, R3, 0x1 ;  /* 0x000000033b20b211 */ /* 0x000fc800078a08ff */
[----:B------:R-:W-:Y:S01]  /*17420*/  @!P3 LEA.HI.X R3, R59, R0, R58, 0x1, P5 ;  /* 0x000000003b03b211 */ /* 0x000fe200028f0c3a */
[----:B------:R-:W-:Y:S02]  /*17430*/  IMAD.MOV.U32 R13, RZ, RZ, R40 ;  /* 0x000000ffff0d7224 */ /* 0x000fe400078e0028 */
[----:B------:R-:W-:-:S07]  /*17440*/  IMAD.MOV.U32 R8, RZ, RZ, R14 ;  /* 0x000000ffff087224 */ /* 0x000fce00078e000e */
[----:B------:R-:W-:Y:S05]  /*17450*/  WARPSYNC.COLLECTIVE R15, `(.L_x_13583) ;  /* 0x000000000f087348 */ /* 0x000fea0003c00000 */
[----:B------:R0:W1:Y:S02]  /*17460*/  SHFL.IDX P6, R14, R13, R12, R11 ;  /* 0x0000000c0d0e7389 */ /* 0x00006400000c000b */
[----:B01----:R-:W-:Y:S01]  /*17470*/  ENDCOLLECTIVE ;  /* 0x000000000000791b */ /* 0x003fe20003800000 */
.L_x_13583:
[----:B------:R-:W-:Y:S01]  /*17480*/  MOV R13, R41 ;  /* 0x00000029000d7202 */ /* 0x000fe20000000f00 */
[----:B------:R-:W-:Y:S02]  /*17490*/  IMAD.MOV.U32 R12, RZ, RZ, 0x2 ;  /* 0x00000002ff0c7424 */ /* 0x000fe400078e00ff */
[----:B------:R-:W-:-:S07]  /*174a0*/  IMAD.MOV.U32 R9, RZ, RZ, R14 ;  /* 0x000000ffff097224 */ /* 0x000fce00078e000e */
[----:B------:R-:W-:Y:S05]  /*174b0*/  WARPSYNC.COLLECTIVE R15, `(.L_x_13584) ;  /* 0x000000000f087348 */ /* 0x000fea0003c00000 */
[----:B------:R0:W1:Y:S02]  /*174c0*/  SHFL.IDX P6, R14, R13, R12, R11 ;  /* 0x0000000c0d0e7389 */ /* 0x00006400000c000b */
[----:B01----:R-:W-:Y:S01]  /*174d0*/  ENDCOLLECTIVE ;  /* 0x000000000000791b */ /* 0x003fe20003800000 */
.L_x_13584:
[----:B------:R-:W-:Y:S01]  /*174e0*/  @!P4 LEA R20, P1, R59, R9, 0x1 ;  /* 0x000000093b14c211 */ /* 0x000fe200078208ff */
[----:B------:R-:W-:-:S03]  /*174f0*/  @!P3 IMAD.MOV.U32 R9, RZ, RZ, R3 ;  /* 0x000000ffff09b224 */ /* 0x000fc600078e0003 */
[----:B------:R-:W-:Y:S01]  /*17500*/  @!P4 LEA.HI.X R21, R59, R8, R58, 0x1, P1 ;  /* 0x000000083b15c211 */ /* 0x000fe200008f0c3a */
[----:B------:R-:W-:-:S05]  /*17510*/  @!P3 IMAD.MOV.U32 R8, RZ, RZ, R32 ;  /* 0x000000ffff08b224 */ /* 0x000fca00078e0020 */
[----:B------:R0:W-:Y:S01]  /*17520*/  @!P3 ST.E.128 desc[UR42][R8.64], R4 ;  /* 0x000000040800b985 */ /* 0x0001e2000c101d2a */
[----:B------:R-:W-:-:S03]  /*17530*/  IMAD.MOV.U32 R13, RZ, RZ, R40 ;  /* 0x000000ffff0d7224 */ /* 0x000fc600078e0028 */
[----:B------:R0:W-:Y:S01]  /*17540*/  @!P4 ST.E.128 desc[UR42][R20.64], R24 ;  /* 0x000000181400c985 */ /* 0x0001e2000c101d2a */
[----:B------:R-:W-:-:S07]  /*17550*/  IMAD.MOV.U32 R10, RZ, RZ, R14 ;  /* 0x000000ffff0a7224 */ /* 0x000fce00078e000e */
[----:B0-----:R-:W-:Y:S05]  /*17560*/  WARPSYNC.COLLECTIVE R15, `(.L_x_13585) ;  /* 0x000000000f087348 */ /* 0x001fea0003c00000 */
[----:B------:R1:W2:Y:S02]  /*17570*/  SHFL.IDX P6, R14, R13, R12, R11 ;  /* 0x0000000c0d0e7389 */ /* 0x0002a400000c000b */
[----:B012---:R-:W-:Y:S01]  /*17580*/  ENDCOLLECTIVE ;  /* 0x000000000000791b */ /* 0x007fe20003800000 */
.L_x_13585:
[----:B------:R-:W-:Y:S01]  /*17590*/  MOV R13, R41 ;  /* 0x00000029000d7202 */ /* 0x000fe20000000f00 */
[----:B------:R-:W-:Y:S01]  /*175a0*/  IMAD.MOV.U32 R12, RZ, RZ, 0x3 ;  /* 0x00000003ff0c7424 */ /* 0x000fe200078e00ff */
[----:B------:R-:W-:-:S13]  /*175b0*/  @!P2 LEA R43, P5, R59, R14, 0x1 ;  /* 0x0000000e3b2ba211 */ /* 0x000fda00078a08ff */
[----:B------:R-:W-:Y:S05]  /*175c0*/  WARPSYNC.COLLECTIVE R15, `(.L_x_13586) ;  /* 0x000000000f087348 */ /* 0x000fea0003c00000 */
[----:B------:R0:W1:Y:S02]  /*175d0*/  SHFL.IDX P6, R14, R13, R12, R11 ;  /* 0x0000000c0d0e7389 */ /* 0x00006400000c000b */
[----:B01----:R-:W-:Y:S01]  /*175e0*/  ENDCOLLECTIVE ;  /* 0x000000000000791b */ /* 0x003fe20003800000 */
.L_x_13586:
[----:B------:R-:W-:Y:S02]  /*175f0*/  @!P2 LEA.HI.X R10, R59, R10, R58, 0x1, P5 ;  /* 0x0000000a3b0aa211 */ /* 0x000fe400028f0c3a */
[----:B------:R-:W-:-:S03]  /*17600*/  @!P2 MOV R4, R43 ;  /* 0x0000002b0004a202 */ /* 0x000fc60000000f00 */
[----:B------:R-:W-:-:S05]  /*17610*/  @!P2 IMAD.MOV.U32 R5, RZ, RZ, R10 ;  /* 0x000000ffff05a224 */ /* 0x000fca00078e000a */
[----:B------:R0:W-:Y:S01]  /*17620*/  @!P2 ST.E.128 desc[UR42][R4.64], R28 ;  /* 0x0000001c0400a985 */ /* 0x0001e2000c101d2a */
[----:B------:R-:W-:Y:S02]  /*17630*/  IMAD.MOV.U32 R13, RZ, RZ, R40 ;  /* 0x000000ffff0d7224 */ /* 0x000fe400078e0028 */
[----:B------:R-:W-:-:S07]  /*17640*/  IMAD.MOV.U32 R0, RZ, RZ, R14 ;  /* 0x000000ffff007224 */ /* 0x000fce00078e000e */
[----:B0-----:R-:W-:Y:S05]  /*17650*/  WARPSYNC.COLLECTIVE R15, `(.L_x_13587) ;  /* 0x000000000f087348 */ /* 0x001fea0003c00000 */
[----:B------:R1:W2:Y:S02]  /*17660*/  SHFL.IDX P6, R14, R13, R12, R11 ;  /* 0x0000000c0d0e7389 */ /* 0x0002a400000c000b */
[----:B012---:R-:W-:Y:S01]  /*17670*/  ENDCOLLECTIVE ;  /* 0x000000000000791b */ /* 0x007fe20003800000 */
.L_x_13587:
[----:B------:R-:W-:Y:S05]  /*17680*/  BRA `(.L_x_13588) ;  /* 0xffffff6800787947 */ /* 0x000fea000383ffff */
.L_x_13412:
[----:B------:R-:W-:Y:S01]  /*17690*/  IMAD.MOV.U32 R13, RZ, RZ, R4 ;  /* 0x000000ffff0d7224 */ /* 0x000fe200078e0004 */
[----:B------:R-:W-:Y:S01]  /*176a0*/  MOV R11, 0x1c1f ;  /* 0x00001c1f000b7802 */ /* 0x000fe20000000f00 */
[----:B------:R-:W-:Y:S02]  /*176b0*/  IMAD.MOV.U32 R12, RZ, RZ, RZ ;  /* 0x000000ffff0c7224 */ /* 0x000fe400078e00ff */
[----:B------:R-:W-:-:S07]  /*176c0*/  IMAD.MOV.U32 R15, RZ, RZ, -0x1 ;  /* 0xffffffffff0f7424 */ /* 0x000fce00078e00ff */
[----:B------:R-:W-:Y:S05]  /*176d0*/  WARPSYNC.COLLECTIVE R15, `(.L_x_13589) ;  /* 0x000000000f087348 */ /* 0x000fea0003c00000 */
[----:B------:R0:W1:Y:S02]  /*176e0*/  SHFL.IDX P6, R14, R13, R12, R11 ;  /* 0x0000000c0d0e7389 */ /* 0x00006400000c000b */
[----:B01----:R-:W-:Y:S01]  /*176f0*/  ENDCOLLECTIVE ;  /* 0x000000000000791b */ /* 0x003fe20003800000 */
.L_x_13589:
[----:B------:R-:W-:Y:S02]  /*17700*/  IMAD.MOV.U32 R13, RZ, RZ, R0 ;  /* 0x000000ffff0d7224 */ /* 0x000fe400078e0000 */
[----:B------:R-:W-:-:S07]  /*17710*/  IMAD.MOV.U32 R3, RZ, RZ, R14 ;  /* 0x000000ffff037224 */ /* 0x000fce00078e000e */
[----:B------:R-:W-:Y:S05]  /*17720*/  WARPSYNC.COLLECTIVE R15, `(.L_x_13590) ;  /* 0x000000000f087348 */ /* 0x000fea0003c00000 */
[----:B------:R0:W1:Y:S02]  /*17730*/  SHFL.IDX P6, R14, R13, R12, R11 ;  /* 0x0000000c0d0e7389 */ /* 0x00006400000c000b */
[----:B01----:R-:W-:Y:S01]  /*17740*/  ENDCOLLECTIVE ;  /* 0x000000000000791b */ /* 0x003fe20003800000 */
.L_x_13590:
[----:B------:R-:W-:Y:S05]  /*17750*/  BRA `(.L_x_13591) ;  /* 0xffffff6c00547947 */ /* 0x000fea000383ffff */
.L_x_13415:
[----:B------:R-:W-:Y:S01]  /*17760*/  BSSY B1, `(.L_x_13592) ;  /* 0x0000008000017945 */ /* 0x000fe20003800000 */
[----:B---3--:R-:W-:Y:S01]  /*17770*/  MOV R13, R4 ;  /* 0x00000004000d7202 */ /* 0x008fe20000000f00 */
[----:B------:R-:W-:Y:S02]  /*17780*/  IMAD.MOV.U32 R12, RZ, RZ, 0x1 ;  /* 0x00000001ff0c7424 */ /* 0x000fe400078e00ff */
[----:B------:R-:W-:Y:S02]  /*17790*/  IMAD.MOV.U32 R11, RZ, RZ, 0x1c1f ;  /* 0x00001c1fff0b7424 */ /* 0x000fe400078e00ff */
[----:B------:R-:W-:-:S07]  /*177a0*/  IMAD.MOV.U32 R15, RZ, RZ, -0x1 ;  /* 0xffffffffff0f7424 */ /* 0x000fce00078e00ff */
[----:B012---:R-:W-:Y:S05]  /*177b0*/  WARPSYNC.COLLECTIVE R15, `(.L_x_13593) ;  /* 0x000000000f087348 */ /* 0x007fea0003c00000 */
[----:B--2---:R2:W3:Y:S02]  /*177c0*/  SHFL.IDX P6, R14, R13, R12, R11 ;  /* 0x0000000c0d0e7389 */ /* 0x0044e400000c000b */
[----:B0123--:R-:W-:Y:S01]  /*177d0*/  ENDCOLLECTIVE ;  /* 0x000000000000791b */ /* 0x00ffe20003800000 */
.L_x_13593:
[----:B------:R-:W-:Y:S05]  /*177e0*/  BSYNC B1 ;  /* 0x0000000000017941 */ /* 0x000fea0003800000 */
.L_x_13592:
        /* <DEDUP_REMOVED lines=8> */
.L_x_13594:
[----:B------:R-:W-:Y:S05]  /*17870*/  BRA `(.L_x_13595) ;  /* 0xffffff6c00b07947 */ /* 0x000fea000383ffff */
.L_x_13419:
[----:B------:R-:W-:Y:S01]  /*17880*/  IMAD.MOV.U32 R13, RZ, RZ, R20 ;  /* 0x000000ffff0d7224 */ /* 0x000fe200078e0014 */
[----:B------:R-:W-:Y:S01]  /*17890*/  MOV R15, 0xffffffff ;  /* 0xffffffff000f7802 */ /* 0x000fe20000000f00 */
[----:B------:R-:W-:Y:S02]  /*178a0*/  IMAD.MOV.U32 R12, RZ, RZ, RZ ;  /* 0x000000ffff0c7224 */ /* 0x000fe400078e00ff */
[----:B------:R-:W-:Y:S02]  /*178b0*/  IMAD.MOV.U32 R11, RZ, RZ, 0x181f ;  /* 0x0000181fff0b7424 */ /* 0x000fe400078e00ff */
[----:B------:R-:W-:Y:S02]  /*178c0*/  IMAD R24, R27, 0xc0, R28 ;  /* 0x000000c01b187824 */ /* 0x000fe400078e021c */
[----:B------:R-:W-:-:S07]  /*178d0*/  IMAD R21, R25, R8, RZ ;  /* 0x0000000819157224 */ /* 0x000fce00078e02ff */
[----:B---3--:R-:W-:Y:S05]  /*178e0*/  WARPSYNC.COLLECTIVE R15, `(.L_x_13596) ;  /* 0x000000000f087348 */ /* 0x008fea0003c00000 */
[----:B------:R0:W1:Y:S02]  /*178f0*/  SHFL.IDX P6, R14, R13, R12, R11 ;  /* 0x0000000c0d0e7389 */ /* 0x00006400000c000b */
[----:B01-3--:R-:W-:Y:S01]  /*17900*/  ENDCOLLECTIVE ;  /* 0x000000000000791b */ /* 0x00bfe20003800000 */
.L_x_13596:
[C---:B------:R-:W-:Y:S01]  /*17910*/  VIADD R8, R24.reuse, 0x30 ;  /* 0x0000003018087836 */ /* 0x040fe20000000000 */
[----:B------:R-:W-:-:S04]  /*17920*/  ISETP.GE.OR P3, PT, R24, R21, P0 ;  /* 0x000000151800720c */ /* 0x000fc80000766670 */
[----:B------:R-:W-:Y:S01]  /*17930*/  ISETP.GE.OR P4, PT, R8, R21, P0 ;  /* 0x000000150800720c */ /* 0x000fe20000786670 */
[----:B------:R-:W-:-:S05]  /*17940*/  VIADD R8, R24, 0x60 ;  /* 0x0000006018087836 */ /* 0x000fca0000000000 */
[----:B------:R-:W-:Y:S01]  /*17950*/  ISETP.GE.OR P2, PT, R8, R21, P0 ;  /* 0x000000150800720c */ /* 0x000fe20000746670 */
[----:B------:R-:W-:Y:S02]  /*17960*/  IMAD.MOV.U32 R13, RZ, RZ, R7 ;  /* 0x000000ffff0d7224 */ /* 0x000fe400078e0007 */
[----:B------:R-:W-:-:S10]  /*17970*/  IMAD.MOV.U32 R0, RZ, RZ, R14 ;  /* 0x000000ffff007224 */ /* 0x000fd400078e000e */
[----:B------:R-:W-:Y:S05]  /*17980*/  WARPSYNC.COLLECTIVE R15, `(.L_x_13597) ;  /* 0x000000000f087348 */ /* 0x000fea0003c00000 */
[----:B------:R0:W1:Y:S02]  /*17990*/  SHFL.IDX P6, R14, R13, R12, R11 ;  /* 0x0000000c0d0e7389 */ /* 0x00006400000c000b */
[----:B01----:R-:W-:Y:S01]  /*179a0*/  ENDCOLLECTIVE ;  /* 0x000000000000791b */ /* 0x003fe20003800000 */
.L_x_13597:
[----:B------:R-:W-:Y:S01]  /*179b0*/  MOV R13, R20 ;  /* 0x00000014000d7202 */ /* 0x000fe20000000f00 */
[----:B------:R-:W-:Y:S02]  /*179c0*/  IMAD.MOV.U32 R12, RZ, RZ, 0x1 ;  /* 0x00000001ff0c7424 */ /* 0x000fe400078e00ff */
[----:B------:R-:W-:-:S07]  /*179d0*/  IMAD.MOV.U32 R3, RZ, RZ, R14 ;  /* 0x000000ffff037224 */ /* 0x000fce00078e000e */
[----:B------:R-:W-:Y:S05]  /*179e0*/  WARPSYNC.COLLECTIVE R15, `(.L_x_13598) ;  /* 0x000000000f087348 */ /* 0x000fea0003c00000 */
[----:B------:R0:W1:Y:S02]  /*179f0*/  SHFL.IDX P6, R14, R13, R12, R11 ;  /* 0x0000000c0d0e7389 */ /* 0x00006400000c000b */
[----:B01----:R-:W-:Y:S01]  /*17a00*/  ENDCOLLECTIVE ;  /* 0x000000000000791b */ /* 0x003fe20003800000 */
.L_x_13598:
[----:B------:R-:W-:-:S04]  /*17a10*/  @!P3 LEA R10, P5, R59, R3, 0x1 ;  /* 0x000000033b0ab211 */ /* 0x000fc800078a08ff */
[----:B------:R-:W-:Y:S01]  /*17a20*/  @!P3 LEA.HI.X R3, R59, R0, R58, 0x1, P5 ;  /* 0x000000003b03b211 */ /* 0x000fe200028f0c3a */
[----:B------:R-:W-:Y:S02]  /*17a30*/  IMAD.MOV.U32 R13, RZ, RZ, R7 ;  /* 0x000000ffff0d7224 */ /* 0x000fe400078e0007 */
[----:B------:R-:W-:-:S07]  /*17a40*/  IMAD.MOV.U32 R4, RZ, RZ, R14 ;  /* 0x000000ffff047224 */ /* 0x000fce00078e000e */
[----:B------:R-:W-:Y:S05]  /*17a50*/  WARPSYNC.COLLECTIVE R15, `(.L_x_13599) ;  /* 0x000000000f087348 */ /* 0x000fea0003c00000 */
[----:B------:R0:W1:Y:S02]  /*17a60*/  SHFL.IDX P6, R14, R13, R12, R11 ;  /* 0x0000000c0d0e7389 */ /* 0x00006400000c000b */
[----:B01----:R-:W-:Y:S01]  /*17a70*/  ENDCOLLECTIVE ;  /* 0x000000000000791b */ /* 0x003fe20003800000 */
.L_x_13599:
[----:B------:R-:W-:Y:S02]  /*17a80*/  IMAD.MOV.U32 R13, RZ, RZ, R20 ;  /* 0x000000ffff0d7224 */ /* 0x000fe400078e0014 */
[----:B------:R-:W-:Y:S01]  /*17a90*/  IMAD.MOV.U32 R12, RZ, RZ, 0x2 ;  /* 0x00000002ff0c7424 */ /* 0x000fe200078e00ff */
[----:B------:R-:W-:-:S07]  /*17aa0*/  MOV R5, R14 ;  /* 0x0000000e00057202 */ /* 0x000fce0000000f00 */
[----:B------:R-:W-:Y:S05]  /*17ab0*/  WARPSYNC.COLLECTIVE R15, `(.L_x_13600) ;  /* 0x000000000f087348 */ /* 0x000fea0003c00000 */
[----:B------:R0:W1:Y:S02]  /*17ac0*/  SHFL.IDX P6, R14, R13, R12, R11 ;  /* 0x0000000c0d0e7389 */ /* 0x00006400000c000b */
[----:B01----:R-:W-:Y:S01]  /*17ad0*/  ENDCOLLECTIVE ;  /* 0x000000000000791b */ /* 0x003fe20003800000 */
.L_x_13600:
[----:B------:R-:W-:-:S04]  /*17ae0*/  @!P4 LEA R8, P1, R59, R5, 0x1 ;  /* 0x000000053b08c211 */ /* 0x000fc800078208ff */
[----:B------:R-:W-:Y:S02]  /*17af0*/  @!P4 LEA.HI.X R9, R59, R4, R58, 0x1, P1 ;  /* 0x000000043b09c211 */ /* 0x000fe400008f0c3a */
[----:B------:R-:W-:Y:S01]  /*17b00*/  MOV R13, R7 ;  /* 0x00000007000d7202 */ /* 0x000fe20000000f00 */
[----:B------:R-:W-:-:S07]  /*17b10*/  IMAD.MOV.U32 R6, RZ, RZ, R14 ;  /* 0x000000ffff067224 */ /* 0x000fce00078e000e */
[----:B------:R-:W-:Y:S05]  /*17b20*/  WARPSYNC.COLLECTIVE R15, `(.L_x_13601) ;  /* 0x000000000f087348 */ /* 0x000fea0003c00000 */
[----:B------:R0:W1:Y:S02]  /*17b30*/  SHFL.IDX P6, R14, R13, R12, R11 ;  /* 0x0000000c0d0e7389 */ /* 0x00006400000c000b */
[----:B01----:R-:W-:Y:S01]  /*17b40*/  ENDCOLLECTIVE ;  /* 0x000000000000791b */ /* 0x003fe20003800000 */
.L_x_13601:
[----:B------:R-:W-:Y:S01]  /*17b50*/  @!P3 IMAD.MOV.U32 R11, RZ, RZ, R3 ;  /* 0x000000ffff0bb224 */ /* 0x000fe200078e0003 */
[----:B------:R-:W-:Y:S01]  /*17b60*/  MOV R13, R20 ;  /* 0x00000014000d7202 */ /* 0x000fe20000000f00 */
[----:B------:R-:W-:-:S03]  /*17b70*/  IMAD.MOV.U32 R12, RZ, RZ, 0x3 ;  /* 0x00000003ff0c7424 */ /* 0x000fc600078e00ff */
[----:B------:R0:W-:Y:S04]  /*17b80*/  @!P3 ST.E.128 desc[UR42][R10.64], RZ ;  /* 0x000000ff0a00b985 */ /* 0x0001e8000c101d2a */
[----:B------:R1:W-:Y:S01]  /*17b90*/  @!P4 ST.E.128 desc[UR42][R8.64], RZ ;  /* 0x000000ff0800c985 */ /* 0x0003e2000c101d2a */
[----:B------:R-:W-:-:S04]  /*17ba0*/  @!P2 LEA R25, P5, R59, R14, 0x1 ;  /* 0x0000000e3b19a211 */ /* 0x000fc800078a08ff */
[----:B------:R-:W-:Y:S01]  /*17bb0*/  @!P2 LEA.HI.X R5, R59, R6, R58, 0x1, P5 ;  /* 0x000000063b05a211 */ /* 0x000fe200028f0c3a */
[----:B0-----:R-:W-:Y:S02]  /*17bc0*/  IMAD.MOV.U32 R11, RZ, RZ, 0x181f ;  /* 0x0000181fff0b7424 */ /* 0x001fe400078e00ff */
[----:B------:R-:W-:-:S07]  /*17bd0*/  @!P2 IMAD.MOV.U32 R4, RZ, RZ, R25 ;  /* 0x000000ffff04a224 */ /* 0x000fce00078e0019 */
[----:B-1----:R-:W-:Y:S05]  /*17be0*/  WARPSYNC.COLLECTIVE R15, `(.L_x_13602) ;  /* 0x000000000f087348 */ /* 0x002fea0003c00000 */
[----:B------:R0:W2:Y:S02]  /*17bf0*/  SHFL.IDX P6, R14, R13, R12, R11 ;  /* 0x0000000c0d0e7389 */ /* 0x0000a400000c000b */
[----:B012---:R-:W-:Y:S01]  /*17c00*/  ENDCOLLECTIVE ;  /* 0x000000000000791b */ /* 0x007fe20003800000 */
.L_x_13602:
[----:B------:R0:W-:Y:S01]  /*17c10*/  @!P2 ST.E.128 desc[UR42][R4.64], RZ ;  /* 0x000000ff0400a985 */ /* 0x0001e2000c101d2a */
[----:B------:R-:W-:Y:S01]  /*17c20*/  MOV R13, R7 ;  /* 0x00000007000d7202 */ /* 0x000fe20000000f00 */
[----:B------:R-:W-:-:S07]  /*17c30*/  IMAD.MOV.U32 R0, RZ, RZ, R14 ;  /* 0x000000ffff007224 */ /* 0x000fce00078e000e */
[----:B0-----:R-:W-:Y:S05]  /*17c40*/  WARPSYNC.COLLECTIVE R15, `(.L_x_13603) ;  /* 0x000000000f087348 */ /* 0x001fea0003c00000 */
[----:B------:R1:W2:Y:S02]  /*17c50*/  SHFL.IDX P6, R14, R13, R12, R11 ;  /* 0x0000000c0d0e7389 */ /* 0x0002a400000c000b */
[----:B012---:R-:W-:Y:S01]  /*17c60*/  ENDCOLLECTIVE ;  /* 0x000000000000791b */ /* 0x007fe20003800000 */
.L_x_13603:
[----:B------:R-:W-:Y:S05]  /*17c70*/  BRA `(.L_x_13604) ;  /* 0xffffff7400d07947 */ /* 0x000fea000383ffff */
.L_x_13436:
        /* <DEDUP_REMOVED lines=11> */
.L_x_13606:
[----:B------:R-:W-:Y:S05]  /*17d30*/  BSYNC B1 ;  /* 0x0000000000017941 */ /* 0x000fea0003800000 */
.L_x_13605:
[----:B------:R-:W-:Y:S05]  /*17d40*/  BRA `(.L_x_13607) ;  /* 0xffffff8c00807947 */ /* 0x000fea000383ffff */
.L_x_13438:
[----:B------:R-:W-:Y:S01]  /*17d50*/  BSSY B1, `(.L_x_13608) ;  /* 0x0000006000017945 */ /* 0x000fe20003800000 */
[----:B------:R-:W-:-:S07]  /*17d60*/  IMAD.MOV.U32 R15, RZ, RZ, -0x1 ;  /* 0xffffffffff0f7424 */ /* 0x000fce00078e00ff */
[----:B0-----:R-:W-:Y:S05]  /*17d70*/  WARPSYNC.COLLECTIVE R15, `(.L_x_13609) ;  /* 0x000000000f0c7348 */ /* 0x001fea0003c00000 */
[----:B------:R-:W-:Y:S02]  /*17d80*/  ELECT P6, UR62, PT ;  /* 0x00000000003e782f */ /* 0x000fe400038c0000 */
[----:B------:R-:W-:Y:S01]  /*17d90*/  MOV R14, UR62 ;  /* 0x0000003e000e7c02 */ /* 0x000fe20008000f00 */
[----:B0-----:R-:W-:Y:S10]  /*17da0*/  ENDCOLLECTIVE ;  /* 0x000000000000791b */ /* 0x001ff40003800000 */
.L_x_13609:
[----:B------:R-:W-:Y:S05]  /*17db0*/  BSYNC B1 ;  /* 0x0000000000017941 */ /* 0x000fea0003800000 */
.L_x_13608:
[----:B------:R-:W-:Y:S05]  /*17dc0*/  BRA `(.L_x_13437) ;  /* 0xffffff8c00787947 */ /* 0x000fea000383ffff */
.L_x_13440:
[----:B0-----:R0:W1:Y:S02]  /*17dd0*/  SYNCS.PHASECHK.TRANS64.TRYWAIT P0, [R16+URZ+0x16820], R6 ;  /* 0x01682006100075a7 */ /* 0x001064000800017f */
[----:B-1----:R-:W-:Y:S05]  /*17de0*/  @!P0 NANOSLEEP.SYNCS 0x989680 ;  /* 0x009896800000895d */ /* 0x002fea0003900000 */
[----:B------:R-:W1:Y:S02]  /*17df0*/  @!P0 SYNCS.PHASECHK.TRANS64 P0, [R16+URZ+0x16820], R6 ;  /* 0x01682006100085a7 */ /* 0x000e64000800007f */
[----:B-1----:R-:W-:Y:S05]  /*17e00*/  @!P0 BRA `(.L_x_13440) ;  /* 0xfffffffc00f08947 */ /* 0x002fea000383ffff */
[----:B------:R-:W-:Y:S05]  /*17e10*/  BRA `(.L_x_13610) ;  /* 0xffffff8c00887947 */ /* 0x000fea000383ffff */
.L_x_13444:
[----:B0-----:R0:W1:Y:S02]  /*17e20*/  SYNCS.PHASECHK.TRANS64.TRYWAIT P0, [R6+URZ+0x168a0], R10 ;  /* 0x0168a00a060075a7 */ /* 0x001064000800017f */
[----:B-1----:R-:W-:Y:S05]  /*17e30*/  @!P0 NANOSLEEP.SYNCS 0x989680 ;  /* 0x009896800000895d */ /* 0x002fea0003900000 */
[----:B------:R-:W1:Y:S02]  /*17e40*/  @!P0 SYNCS.PHASECHK.TRANS64 P0, [R6+URZ+0x168a0], R10 ;  /* 0x0168a00a060085a7 */ /* 0x000e64000800007f */
[----:B-1----:R-:W-:Y:S05]  /*17e50*/  @!P0 BRA `(.L_x_13444) ;  /* 0xfffffffc00f08947 */ /* 0x002fea000383ffff */
[----:B------:R-:W-:Y:S05]  /*17e60*/  BRA `(.L_x_13611) ;  /* 0xffffff8c00a47947 */ /* 0x000fea000383ffff */
.L_x_13449:
[----:B-1----:R1:W2:Y:S02]  /*17e70*/  SYNCS.PHASECHK.TRANS64.TRYWAIT P0, [R6+URZ+0x168c0], R10 ;  /* 0x0168c00a060075a7 */ /* 0x0022a4000800017f */
[----:B--2---:R-:W-:Y:S05]  /*17e80*/  @!P0 NANOSLEEP.SYNCS 0x989680 ;  /* 0x009896800000895d */ /* 0x004fea0003900000 */
[----:B------:R-:W2:Y:S02]  /*17e90*/  @!P0 SYNCS.PHASECHK.TRANS64 P0, [R6+URZ+0x168c0], R10 ;  /* 0x0168c00a060085a7 */ /* 0x000ea4000800007f */
[----:B--2---:R-:W-:Y:S05]  /*17ea0*/  @!P0 BRA `(.L_x_13449) ;  /* 0xfffffffc00f08947 */ /* 0x004fea000383ffff */
[----:B------:R-:W-:Y:S05]  /*17eb0*/  BRA `(.L_x_13612) ;  /* 0xffffff9000247947 */ /* 0x000fea000383ffff */
.L_x_13456:
[----:B-1----:R1:W2:Y:S02]  /*17ec0*/  SYNCS.PHASECHK.TRANS64.TRYWAIT P2, [R6+URZ+0x168a0], R7 ;  /* 0x0168a007060075a7 */ /* 0x0022a4000804017f */
[----:B--2---:R-:W-:Y:S05]  /*17ed0*/  @!P2 NANOSLEEP.SYNCS 0x989680 ;  /* 0x009896800000a95d */ /* 0x004fea0003900000 */
[----:B------:R-:W2:Y:S02]  /*17ee0*/  @!P2 SYNCS.PHASECHK.TRANS64 P2, [R6+URZ+0x168a0], R7 ;  /* 0x0168a0070600a5a7 */ /* 0x000ea4000804007f */
[----:B--2---:R-:W-:Y:S05]  /*17ef0*/  @!P2 BRA `(.L_x_13456) ;  /* 0xfffffffc00f0a947 */ /* 0x004fea000383ffff */
[----:B------:R-:W-:Y:S05]  /*17f00*/  BRA `(.L_x_13613) ;  /* 0xffffff9000f07947 */ /* 0x000fea000383ffff */
.L_x_13461:
[----:B0-----:R0:W2:Y:S02]  /*17f10*/  SYNCS.PHASECHK.TRANS64.TRYWAIT P2, [R6+URZ+0x168c0], R7 ;  /* 0x0168c007060075a7 */ /* 0x0010a4000804017f */
[----:B--2---:R-:W-:Y:S05]  /*17f20*/  @!P2 NANOSLEEP.SYNCS 0x989680 ;  /* 0x009896800000a95d */ /* 0x004fea0003900000 */
[----:B------:R-:W2:Y:S02]  /*17f30*/  @!P2 SYNCS.PHASECHK.TRANS64 P2, [R6+URZ+0x168c0], R7 ;  /* 0x0168c0070600a5a7 */ /* 0x000ea4000804007f */
[----:B--2---:R-:W-:Y:S05]  /*17f40*/  @!P2 BRA `(.L_x_13461) ;  /* 0xfffffffc00f0a947 */ /* 0x004fea000383ffff */
[----:B------:R-:W-:Y:S05]  /*17f50*/  BRA `(.L_x_13614) ;  /* 0xffffff9400687947 */ /* 0x000fea000383ffff */
.L_x_13476:
        /* <DEDUP_REMOVED lines=11> */
.L_x_13616:
[----:B------:R-:W-:Y:S05]  /*18010*/  BSYNC B0 ;  /* 0x0000000000007941 */ /* 0x000fea0003800000 */
.L_x_13615:
[----:B------:R-:W-:Y:S05]  /*18020*/  BRA `(.L_x_13617) ;  /* 0xffffffa000787947 */ /* 0x000fea000383ffff */
.L_x_13479:
[----:B0-----:R0:W1:Y:S02]  /*18030*/  SYNCS.PHASECHK.TRANS64.TRYWAIT P0, [R3+URZ+0x16840], R4 ;  /* 0x01684004030075a7 */ /* 0x001064000800017f */
[----:B-1----:R-:W-:Y:S05]  /*18040*/  @!P0 NANOSLEEP.SYNCS 0x989680 ;  /* 0x009896800000895d */ /* 0x002fea0003900000 */
[----:B------:R-:W1:Y:S02]  /*18050*/  @!P0 SYNCS.PHASECHK.TRANS64 P0, [R3+URZ+0x16840], R4 ;  /* 0x01684004030085a7 */ /* 0x000e64000800007f */
[----:B-1----:R-:W-:Y:S05]  /*18060*/  @!P0 BRA `(.L_x_13479) ;  /* 0xfffffffc00f08947 */ /* 0x002fea000383ffff */
[----:B------:R-:W-:Y:S05]  /*18070*/  BRA `(.L_x_13618) ;  /* 0xffffffa000c87947 */ /* 0x000fea000383ffff */
.L_x_13480:
        /* <DEDUP_REMOVED lines=8> */
.L_x_13620:
[----:B------:R-:W-:Y:S05]  /*18100*/  BSYNC B0 ;  /* 0x0000000000007941 */ /* 0x000fea0003800000 */
.L_x_13619:
        /* <DEDUP_REMOVED lines=9> */
.L_x_13621:
[----:B------:R-:W-:Y:S01]  /*181a0*/  IMAD.MOV.U32 R13, RZ, RZ, R2 ;  /* 0x000000ffff0d7224 */ /* 0x000fe200078e0002 */
[----:B------:R-:W-:Y:S02]  /*181b0*/  MOV R12, 0x1 ;  /* 0x00000001000c7802 */ /* 0x000fe40000000f00 */
[----:B------:R-:W-:-:S07]  /*181c0*/  MOV R7, R14 ;  /* 0x0000000e00077202 */ /* 0x000fce0000000f00 */
[----:B------:R-:W-:Y:S05]  /*181d0*/  WARPSYNC.COLLECTIVE R15, `(.L_x_13622) ;  /* 0x000000000f087348 */ /* 0x000fea0003c00000 */
[----:B------:R0:W1:Y:S02]  /*181e0*/  SHFL.IDX P6, R14, R13, R12, R11 ;  /* 0x0000000c0d0e7389 */ /* 0x00006400000c000b */
[----:B01----:R-:W-:Y:S01]  /*181f0*/  ENDCOLLECTIVE ;  /* 0x000000000000791b */ /* 0x003fe20003800000 */
.L_x_13622:
        /* <DEDUP_REMOVED lines=15> */
.L_x_13623:
[----:B------:R-:W-:Y:S02]  /*182f0*/  @P0 IMAD R8, R5, 0x2, R16 ;  /* 0x0000000205080824 */ /* 0x000fe400078e0210 */
[----:B------:R-:W-:Y:S02]  /*18300*/  IMAD.MOV.U32 R13, RZ, RZ, R2 ;  /* 0x000000ffff0d7224 */ /* 0x000fe400078e0002 */
[----:B------:R-:W-:Y:S02]  /*18310*/  IMAD.MOV.U32 R12, RZ, RZ, 0x2 ;  /* 0x00000002ff0c7424 */ /* 0x000fe400078e00ff */
[----:B------:R-:W-:-:S07]  /*18320*/  IMAD.MOV.U32 R7, RZ, RZ, R14 ;  /* 0x000000ffff077224 */ /* 0x000fce00078e000e */
[----:B------:R-:W-:Y:S05]  /*18330*/  WARPSYNC.COLLECTIVE R15, `(.L_x_13624) ;  /* 0x000000000f087348 */ /* 0x000fea0003c00000 */
[----:B------:R0:W1:Y:S02]  /*18340*/  SHFL.IDX P6, R14, R13, R12, R11 ;  /* 0x0000000c0d0e7389 */ /* 0x00006400000c000b */
[----:B01----:R-:W-:Y:S01]  /*18350*/  ENDCOLLECTIVE ;  /* 0x000000000000791b */ /* 0x003fe20003800000 */
.L_x_13624:
        /* <DEDUP_REMOVED lines=10> */
[----:B------:R-:W-:Y:S02]  /*18400*/  ISETP.GE.AND P0, PT, R4, 0x21, PT ;  /* 0x000000210400780c */ /* 0x000fe40003f06270 */
[----:B0-----:R-:W-:-:S11]  /*18410*/  MOV R6, R14 ;  /* 0x0000000e00067202 */ /* 0x001fd60000000f00 */
[----:B------:R-:W-:Y:S05]  /*18420*/  WARPSYNC.COLLECTIVE R15, `(.L_x_13625) ;  /* 0x000000000f087348 */ /* 0x000fea0003c00000 */
[----:B------:R0:W1:Y:S02]  /*18430*/  SHFL.IDX P6, R14, R13, R12, R11 ;  /* 0x0000000c0d0e7389 */ /* 0x00006400000c000b */
[----:B01----:R-:W-:Y:S01]  /*18440*/  ENDCOLLECTIVE ;  /* 0x000000000000791b */ /* 0x003fe20003800000 */
.L_x_13625:
[----:B------:R-:W-:Y:S01]  /*18450*/  @P0 LEA R8, R5, R16, 0x1 ;  /* 0x0000001005080211 */ /* 0x000fe200078e08ff */
[----:B------:R-:W-:Y:S02]  /*18460*/  IMAD.MOV.U32 R13, RZ, RZ, R2 ;  /* 0x000000ffff0d7224 */ /* 0x000fe400078e0002 */
[----:B------:R-:W-:Y:S02]  /*18470*/  IMAD.MOV.U32 R12, RZ, RZ, 0x3 ;  /* 0x00000003ff0c7424 */ /* 0x000fe400078e00ff */
[----:B------:R-:W-:-:S07]  /*18480*/  IMAD.MOV.U32 R7, RZ, RZ, R14 ;  /* 0x000000ffff077224 */ /* 0x000fce00078e000e */
[----:B------:R-:W-:Y:S05]  /*18490*/  WARPSYNC.COLLECTIVE R15, `(.L_x_13626) ;  /* 0x000000000f087348 */ /* 0x000fea0003c00000 */
[----:B------:R0:W1:Y:S02]  /*184a0*/  SHFL.IDX P6, R14, R13, R12, R11 ;  /* 0x0000000c0d0e7389 */ /* 0x00006400000c000b */
[----:B01----:R-:W-:Y:S01]  /*184b0*/  ENDCOLLECTIVE ;  /* 0x000000000000791b */ /* 0x003fe20003800000 */
.L_x_13626:
        /* <DEDUP_REMOVED lines=15> */
.L_x_13627:
[----:B------:R-:W-:Y:S01]  /*185b0*/  @P0 IMAD R8, R5, 0x2, R16 ;  /* 0x0000000205080824 */ /* 0x000fe200078e0210 */
[----:B------:R-:W-:Y:S01]  /*185c0*/  MOV R13, R2 ;  /* 0x00000002000d7202 */ /* 0x000fe20000000f00 */
[----:B------:R-:W-:Y:S02]  /*185d0*/  IMAD.MOV.U32 R12, RZ, RZ, 0x4 ;  /* 0x00000004ff0c7424 */ /* 0x000fe400078e00ff */
[----:B------:R-:W-:-:S07]  /*185e0*/  IMAD.MOV.U32 R7, RZ, RZ, R14 ;  /* 0x000000ffff077224 */ /* 0x000fce00078e000e */
[----:B------:R-:W-:Y:S05]  /*185f0*/  WARPSYNC.COLLECTIVE R15, `(.L_x_13628) ;  /* 0x000000000f087348 */ /* 0x000fea0003c00000 */
[----:B------:R0:W1:Y:S02]  /*18600*/  SHFL.IDX P6, R14, R13, R12, R11 ;  /* 0x0000000c0d0e7389 */ /* 0x00006400000c000b */
[----:B01----:R-:W-:Y:S01]  /*18610*/  ENDCOLLECTIVE ;  /* 0x000000000000791b */ /* 0x003fe20003800000 */
.L_x_13628:
        /* <DEDUP_REMOVED lines=15> */
.L_x_13629:
[----:B------:R-:W-:Y:S02]  /*18710*/  @P0 IMAD R8, R5, 0x2, R16 ;  /* 0x0000000205080824 */ /* 0x000fe400078e0210 */
[----:B------:R-:W-:Y:S01]  /*18720*/  IMAD.MOV.U32 R13, RZ, RZ, R2 ;  /* 0x000000ffff0d7224 */ /* 0x000fe200078e0002 */
[----:B------:R-:W-:Y:S02]  /*18730*/  MOV R12, 0x5 ;  /* 0x00000005000c7802 */ /* 0x000fe40000000f00 */
[----:B------:R-:W-:-:S07]  /*18740*/  MOV R7, R14 ;  /* 0x0000000e00077202 */ /* 0x000fce0000000f00 */
[----:B------:R-:W-:Y:S05]  /*18750*/  WARPSYNC.COLLECTIVE R15, `(.L_x_13630) ;  /* 0x000000000f087348 */ /* 0x000fea0003c00000 */
[----:B------:R0:W1:Y:S02]  /*18760*/  SHFL.IDX P6, R14, R13, R12, R11 ;  /* 0x0000000c0d0e7389 */ /* 0x00006400000c000b */
[----:B01----:R-:W-:Y:S01]  /*18770*/  ENDCOLLECTIVE ;  /* 0x000000000000791b */ /* 0x003fe20003800000 */
.L_x_13630:
        /* <DEDUP_REMOVED lines=15> */
.L_x_13631:
[----:B------:R-:W-:Y:S02]  /*18870*/  @P0 IMAD R8, R5, 0x2, R16 ;  /* 0x0000000205080824 */ /* 0x000fe400078e0210 */
[----:B------:R-:W-:Y:S02]  /*18880*/  IMAD.MOV.U32 R13, RZ, RZ, R2 ;  /* 0x000000ffff0d7224 */ /* 0x000fe400078e0002 */
[----:B------:R-:W-:Y:S02]  /*18890*/  IMAD.MOV.U32 R12, RZ, RZ, 0x6 ;  /* 0x00000006ff0c7424 */ /* 0x000fe400078e00ff */
[----:B------:R-:W-:-:S07]  /*188a0*/  IMAD.MOV.U32 R7, RZ, RZ, R14 ;  /* 0x000000ffff077224 */ /* 0x000fce00078e000e */
[----:B------:R-:W-:Y:S05]  /*188b0*/  WARPSYNC.COLLECTIVE R15, `(.L_x_13632) ;  /* 0x000000000f087348 */ /* 0x000fea0003c00000 */
[----:B------:R0:W1:Y:S02]  /*188c0*/  SHFL.IDX P6, R14, R13, R12, R11 ;  /* 0x0000000c0d0e7389 */ /* 0x00006400000c000b */
[----:B01----:R-:W-:Y:S01]  /*188d0*/  ENDCOLLECTIVE ;  /* 0x000000000000791b */ /* 0x003fe20003800000 */
.L_x_13632:
        /* <DEDUP_REMOVED lines=15> */
.L_x_13633:
[----:B------:R-:W-:Y:S01]  /*189d0*/  @P0 LEA R8, R5, R16, 0x1 ;  /* 0x0000001005080211 */ /* 0x000fe200078e08ff */
[----:B------:R-:W-:Y:S02]  /*189e0*/  IMAD.MOV.U32 R13, RZ, RZ, R2 ;  /* 0x000000ffff0d7224 */ /* 0x000fe400078e0002 */
[----:B------:R-:W-:Y:S02]  /*189f0*/  IMAD.MOV.U32 R12, RZ, RZ, 0x7 ;  /* 0x00000007ff0c7424 */ /* 0x000fe400078e00ff */
[----:B------:R-:W-:-:S07]  /*18a00*/  IMAD.MOV.U32 R7, RZ, RZ, R14 ;  /* 0x000000ffff077224 */ /* 0x000fce00078e000e */
[----:B------:R-:W-:Y:S05]  /*18a10*/  WARPSYNC.COLLECTIVE R15, `(.L_x_13634) ;  /* 0x000000000f087348 */ /* 0x000fea0003c00000 */
[----:B------:R0:W1:Y:S02]  /*18a20*/  SHFL.IDX P6, R14, R13, R12, R11 ;  /* 0x0000000c0d0e7389 */ /* 0x00006400000c000b */
[----:B01----:R-:W-:Y:S01]  /*18a30*/  ENDCOLLECTIVE ;  /* 0x000000000000791b */ /* 0x003fe20003800000 */
.L_x_13634:
[----:B------:R-:W-:-:S05]  /*18a40*/  @P0 LEA R7, P1, R9, R7, 0x1 ;  /* 0x0000000709070211 */ /* 0x000fca00078208ff */
[----:B------:R-:W-:-:S05]  /*18a50*/  @P0 IMAD.X R6, RZ, RZ, R6, P1 ;  /* 0x000000ffff060224 */ /* 0x000fca00008e0606 */
[----:B------:R-:W-:Y:S02]  /*18a60*/  @P0 LOP3.LUT R7, R7, R6, RZ, 0x3c, !PT ;  /* 0x0000000607070212 */ /* 0x000fe400078e3cff */
[----:B------:R-:W-:Y:S02]  /*18a70*/  MOV R13, R0 ;  /* 0x00000000000d7202 */ /* 0x000fe40000000f00 */
[----:B------:R-:W-:-:S04]  /*18a80*/  @P0 LOP3.LUT R6, R7, R6, RZ, 0x3c, !PT ;  /* 0x0000000607060212 */ /* 0x000fc800078e3cff */
[----:B------:R-:W-:Y:S01]  /*18a90*/  @P0 LOP3.LUT R7, R7, R6, RZ, 0x3c, !PT ;  /* 0x0000000607070212 */ /* 0x000fe200078e3cff */
[----:B------:R-:W-:-:S07]  /*18aa0*/  IMAD.MOV.U32 R2, RZ, RZ, R14 ;  /* 0x000000ffff027224 */ /* 0x000fce00078e000e */
[----:B------:R-:W-:Y:S05]  /*18ab0*/  WARPSYNC.COLLECTIVE R15, `(.L_x_13635) ;  /* 0x000000000f087348 */ /* 0x000fea0003c00000 */
[----:B------:R0:W1:Y:S02]  /*18ac0*/  SHFL.IDX P6, R14, R13, R12, R11 ;  /* 0x0000000c0d0e7389 */ /* 0x00006400000c000b */
[----:B01----:R-:W-:Y:S01]  /*18ad0*/  ENDCOLLECTIVE ;  /* 0x000000000000791b */ /* 0x003fe20003800000 */
.L_x_13635:
[----:B------:R-:W-:Y:S01]  /*18ae0*/  @!PT LDS RZ, [RZ] ;  /* 0x00000000fffff984 */ /* 0x000fe20000000800 */
[----:B------:R-:W-:Y:S01]  /*18af0*/  @!PT LDS RZ, [RZ] ;  /* 0x00000000fffff984 */ /* 0x000fe20000000800 */
[----:B------:R-:W-:Y:S01]  /*18b00*/  @!PT LDS RZ, [RZ] ;  /* 0x00000000fffff984 */ /* 0x000fe20000000800 */
[----:B------:R0:W-:Y:S01]  /*18b10*/  @P0 LDGSTS.E.BYPASS.LTC128B.128 [R8+0x11400], desc[UR42][R6.64], !P2 ;  /* 0x1140000006080fae */ /* 0x0001e2000d101d6a */
[----:B------:R-:W-:Y:S01]  /*18b20*/  IMAD.MOV.U32 R0, RZ, RZ, R14 ;  /* 0x000000ffff007224 */ /* 0x000fe200078e000e */
[----:B------:R-:W-:Y:S06]  /*18b30*/  BRA `(.L_x_13636) ;  /* 0xffffff9c00d87947 */ /* 0x000fec000383ffff */
.L_x_13485:
        /* <DEDUP_REMOVED lines=9> */
.L_x_13637:
[C---:B------:R-:W-:Y:S01]  /*18bd0*/  VIADD R8, R25.reuse, 0x10 ;  /* 0x0000001019087836 */ /* 0x040fe20000000000 */
[----:B------:R-:W-:Y:S01]  /*18be0*/  ISETP.GE.AND P1, PT, R25, R3, PT ;  /* 0x000000031900720c */ /* 0x000fe20003f26270 */
[----:B------:R-:W-:Y:S02]  /*18bf0*/  IMAD.MOV.U32 R13, RZ, RZ, R2 ;  /* 0x000000ffff0d7224 */ /* 0x000fe400078e0002 */
[----:B------:R-:W-:-:S10]  /*18c00*/  IMAD.MOV.U32 R6, RZ, RZ, R14 ;  /* 0x000000ffff067224 */ /* 0x000fd400078e000e */
[----:B------:R-:W-:Y:S05]  /*18c10*/  WARPSYNC.COLLECTIVE R15, `(.L_x_13638) ;  /* 0x000000000f087348 */ /* 0x000fea0003c00000 */
[----:B------:R0:W1:Y:S02]  /*18c20*/  SHFL.IDX P6, R14, R13, R12, R11 ;  /* 0x0000000c0d0e7389 */ /* 0x00006400000c000b */
[----:B01----:R-:W-:Y:S01]  /*18c30*/  ENDCOLLECTIVE ;  /* 0x000000000000791b */ /* 0x003fe20003800000 */
.L_x_13638:
[----:B------:R-:W-:Y:S01]  /*18c40*/  IMAD.MOV.U32 R13, RZ, RZ, R0 ;  /* 0x000000ffff0d7224 */ /* 0x000fe200078e0000 */
[----:B------:R-:W-:Y:S02]  /*18c50*/  MOV R12, 0x1 ;  /* 0x00000001000c7802 */ /* 0x000fe40000000f00 */
[----:B------:R-:W-:-:S07]  /*18c60*/  MOV R7, R14 ;  /* 0x0000000e00077202 */ /* 0x000fce0000000f00 */
[----:B------:R-:W-:Y:S05]  /*18c70*/  WARPSYNC.COLLECTIVE R15, `(.L_x_13639) ;  /* 0x000000000f087348 */ /* 0x000fea0003c00000 */
[----:B------:R0:W1:Y:S02]  /*18c80*/  SHFL.IDX P6, R14, R13, R12, R11 ;  /* 0x0000000c0d0e7389 */ /* 0x00006400000c000b */
[----:B01----:R-:W-:Y:S01]  /*18c90*/  ENDCOLLECTIVE ;  /* 0x000000000000791b */ /* 0x003fe20003800000 */
.L_x_13639:
        /* <DEDUP_REMOVED lines=9> */
[----:B------:R0:W-:Y:S01]  /*18d30*/  @!P1 LDGSTS.E.BYPASS.LTC128B.128 [R20+0x8400], desc[UR42][R6.64], !P0 ;  /* 0x0840000006149fae */ /* 0x0001e2000c101d6a */
[----:B------:R-:W-:Y:S01]  /*18d40*/  ISETP.GE.AND P1, PT, R8, R3, PT ;  /* 0x000000030800720c */ /* 0x000fe20003f26270 */
[----:B0-----:R-:W-:-:S12]  /*18d50*/  IMAD.MOV.U32 R6, RZ, RZ, R14 ;  /* 0x000000ffff067224 */ /* 0x001fd800078e000e */
[----:B------:R-:W-:Y:S05]  /*18d60*/  WARPSYNC.COLLECTIVE R15, `(.L_x_13640) ;  /* 0x000000000f087348 */ /* 0x000fea0003c00000 */
[----:B------:R0:W1:Y:S02]  /*18d70*/  SHFL.IDX P6, R14, R13, R12, R11 ;  /* 0x0000000c0d0e7389 */ /* 0x00006400000c000b */
[----:B01----:R-:W-:Y:S01]  /*18d80*/  ENDCOLLECTIVE ;  /* 0x000000000000791b */ /* 0x003fe20003800000 */
.L_x_13640:
[----:B------:R-:W-:Y:S02]  /*18d90*/  IMAD.MOV.U32 R13, RZ, RZ, R0 ;  /* 0x000000ffff0d7224 */ /* 0x000fe400078e0000 */
[----:B------:R-:W-:Y:S02]  /*18da0*/  IMAD.MOV.U32 R12, RZ, RZ, 0x2 ;  /* 0x00000002ff0c7424 */ /* 0x000fe400078e00ff */
[----:B------:R-:W-:-:S07]  /*18db0*/  IMAD.MOV.U32 R7, RZ, RZ, R14 ;  /* 0x000000ffff077224 */ /* 0x000fce00078e000e */
[----:B------:R-:W-:Y:S05]  /*18dc0*/  WARPSYNC.COLLECTIVE R15, `(.L_x_13641) ;  /* 0x000000000f087348 */ /* 0x000fea0003c00000 */
[----:B------:R0:W1:Y:S02]  /*18dd0*/  SHFL.IDX P6, R14, R13, R12, R11 ;  /* 0x0000000c0d0e7389 */ /* 0x00006400000c000b */
[----:B01----:R-:W-:Y:S01]  /*18de0*/  ENDCOLLECTIVE ;  /* 0x000000000000791b */ /* 0x003fe20003800000 */
.L_x_13641:
        /* <DEDUP_REMOVED lines=16> */
.L_x_13642:
[----:B------:R-:W-:Y:S02]  /*18ef0*/  IMAD.MOV.U32 R13, RZ, RZ, R0 ;  /* 0x000000ffff0d7224 */ /* 0x000fe400078e0000 */
[----:B------:R-:W-:Y:S02]  /*18f00*/  IMAD.MOV.U32 R12, RZ, RZ, 0x3 ;  /* 0x00000003ff0c7424 */ /* 0x000fe400078e00ff */
[----:B------:R-:W-:-:S07]  /*18f10*/  IMAD.MOV.U32 R7, RZ, RZ, R14 ;  /* 0x000000ffff077224 */ /* 0x000fce00078e000e */
[----:B------:R-:W-:Y:S05]  /*18f20*/  WARPSYNC.COLLECTIVE R15, `(.L_x_13643) ;  /* 0x000000000f087348 */ /* 0x000fea0003c00000 */
[----:B------:R0:W1:Y:S02]  /*18f30*/  SHFL.IDX P6, R14, R13, R12, R11 ;  /* 0x0000000c0d0e7389 */ /* 0x00006400000c000b */
[----:B01----:R-:W-:Y:S01]  /*18f40*/  ENDCOLLECTIVE ;  /* 0x000000000000791b */ /* 0x003fe20003800000 */
.L_x_13643:
[----:B------:R-:W-:-:S05]  /*18f50*/  @!P1 LEA R7, P2, R21, R7, 0x1 ;  /* 0x0000000715079211 */ /* 0x000fca00078408ff */
[----:B------:R-:W-:-:S05]  /*18f60*/  @!P1 IMAD.X R6, RZ, RZ, R6, P2 ;  /* 0x000000ffff069224 */ /* 0x000fca00010e0606 */
[----:B------:R-:W-:Y:S02]  /*18f70*/  @!P1 LOP3.LUT R7, R7, R6, RZ, 0x3c, !PT ;  /* 0x0000000607079212 */ /* 0x000fe400078e3cff */
[----:B------:R-:W-:Y:S02]  /*18f80*/  MOV R13, R2 ;  /* 0x00000002000d7202 */ /* 0x000fe40000000f00 */
[----:B------:R-:W-:-:S04]  /*18f90*/  @!P1 LOP3.LUT R6, R7, R6, RZ, 0x3c, !PT ;  /* 0x0000000607069212 */ /* 0x000fc800078e3cff */
[----:B------:R-:W-:-:S05]  /*18fa0*/  @!P1 LOP3.LUT R7, R7, R6, RZ, 0x3c, !PT ;  /* 0x0000000607079212 */ /* 0x000fca00078e3cff */
[----:B------:R-:W-:Y:S01]  /*18fb0*/  @!PT LDS RZ, [RZ] ;  /* 0x00000000fffff984 */ /* 0x000fe20000000800 */
[----:B------:R-:W-:Y:S01]  /*18fc0*/  @!PT LDS RZ, [RZ] ;  /* 0x00000000fffff984 */ /* 0x000fe20000000800 */
[----:B------:R-:W-:Y:S01]  /*18fd0*/  @!PT LDS RZ, [RZ] ;  /* 0x00000000fffff984 */ /* 0x000fe20000000800 */
[----:B------:R0:W-:Y:S02]  /*18fe0*/  @!P1 LDGSTS.E.BYPASS.LTC128B.128 [R20+0x9400], desc[UR42][R6.64], !P0 ;  /* 0x0940000006149fae */ /* 0x0001e4000c101d6a */
[----:B0-----:R-:W-:-:S04]  /*18ff0*/  IADD3 R6, R25, 0x30, RZ ;  /* 0x0000003019067810 */ /* 0x001fc80007ffe0ff */
[----:B------:R-:W-:Y:S01]  /*19000*/  ISETP.GE.AND P1, PT, R6, R3, PT ;  /* 0x000000030600720c */ /* 0x000fe20003f26270 */
[----:B------:R-:W-:-:S12]  /*19010*/  IMAD.MOV.U32 R6, RZ, RZ, R14 ;  /* 0x000000ffff067224 */ /* 0x000fd800078e000e */
[----:B------:R-:W-:Y:S05]  /*19020*/  WARPSYNC.COLLECTIVE R15, `(.L_x_13644) ;  /* 0x000000000f087348 */ /* 0x000fea0003c00000 */
[----:B------:R0:W1:Y:S02]  /*19030*/  SHFL.IDX P6, R14, R13, R12, R11 ;  /* 0x0000000c0d0e7389 */ /* 0x00006400000c000b */
[----:B01----:R-:W-:Y:S01]  /*19040*/  ENDCOLLECTIVE ;  /* 0x000000000000791b */ /* 0x003fe20003800000 */
.L_x_13644:
[----:B------:R-:W-:Y:S01]  /*19050*/  MOV R13, R0 ;  /* 0x00000000000d7202 */ /* 0x000fe20000000f00 */
[----:B------:R-:W-:Y:S02]  /*19060*/  IMAD.MOV.U32 R12, RZ, RZ, 0x4 ;  /* 0x00000004ff0c7424 */ /* 0x000fe400078e00ff */
[----:B------:R-:W-:-:S07]  /*19070*/  IMAD.MOV.U32 R7, RZ, RZ, R14 ;  /* 0x000000ffff077224 */ /* 0x000fce00078e000e */
[----:B------:R-:W-:Y:S05]  /*19080*/  WARPSYNC.COLLECTIVE R15, `(.L_x_13645) ;  /* 0x000000000f087348 */ /* 0x000fea0003c00000 */
[----:B------:R0:W1:Y:S02]  /*19090*/  SHFL.IDX P6, R14, R13, R12, R11 ;  /* 0x0000000c0d0e7389 */ /* 0x00006400000c000b */
[----:B01----:R-:W-:Y:S01]  /*190a0*/  ENDCOLLECTIVE ;  /* 0x000000000000791b */ /* 0x003fe20003800000 */
.L_x_13645:
        /* <DEDUP_REMOVED lines=16> */
.L_x_13646:
[----:B------:R-:W-:Y:S01]  /*191b0*/  IMAD.MOV.U32 R13, RZ, RZ, R0 ;  /* 0x000000ffff0d7224 */ /* 0x000fe200078e0000 */
[----:B------:R-:W-:Y:S02]  /*191c0*/  MOV R12, 0x5 ;  /* 0x00000005000c7802 */ /* 0x000fe40000000f00 */
[----:B------:R-:W-:-:S07]  /*191d0*/  MOV R7, R14 ;  /* 0x0000000e00077202 */ /* 0x000fce0000000f00 */
[----:B------:R-:W-:Y:S05]  /*191e0*/  WARPSYNC.COLLECTIVE R15, `(.L_x_13647) ;  /* 0x000000000f087348 */ /* 0x000fea0003c00000 */
[----:B------:R0:W1:Y:S02]  /*191f0*/  SHFL.IDX P6, R14, R13, R12, R11 ;  /* 0x0000000c0d0e7389 */ /* 0x00006400000c000b */
[----:B01----:R-:W-:Y:S01]  /*19200*/  ENDCOLLECTIVE ;  /* 0x000000000000791b */ /* 0x003fe20003800000 */
.L_x_13647:
        /* <DEDUP_REMOVED lines=16> */
.L_x_13648:
[----:B------:R-:W-:Y:S02]  /*19310*/  IMAD.MOV.U32 R13, RZ, RZ, R0 ;  /* 0x000000ffff0d7224 */ /* 0x000fe400078e0000 */
[----:B------:R-:W-:Y:S02]  /*19320*/  IMAD.MOV.U32 R12, RZ, RZ, 0x6 ;  /* 0x00000006ff0c7424 */ /* 0x000fe400078e00ff */
[----:B------:R-:W-:-:S07]  /*19330*/  IMAD.MOV.U32 R7, RZ, RZ, R14 ;  /* 0x000000ffff077224 */ /* 0x000fce00078e000e */
[----:B------:R-:W-:Y:S05]  /*19340*/  WARPSYNC.COLLECTIVE R15, `(.L_x_13649) ;  /* 0x000000000f087348 */ /* 0x000fea0003c00000 */
[----:B------:R0:W1:Y:S02]  /*19350*/  SHFL.IDX P6, R14, R13, R12, R11 ;  /* 0x0000000c0d0e7389 */ /* 0x00006400000c000b */
[----:B01----:R-:W-:Y:S01]  /*19360*/  ENDCOLLECTIVE ;  /* 0x000000000000791b */ /* 0x003fe20003800000 */
.L_x_13649:
        /* <DEDUP_REMOVED lines=16> */
.L_x_13650:
[----:B------:R-:W-:Y:S01]  /*19470*/  MOV R13, R0 ;  /* 0x00000000000d7202 */ /* 0x000fe20000000f00 */
[----:B------:R-:W-:Y:S02]  /*19480*/  IMAD.MOV.U32 R12, RZ, RZ, 0x7 ;  /* 0x00000007ff0c7424 */ /* 0x000fe400078e00ff */
[----:B------:R-:W-:-:S07]  /*19490*/  IMAD.MOV.U32 R7, RZ, RZ, R14 ;  /* 0x000000ffff077224 */ /* 0x000fce00078e000e */
[----:B------:R-:W-:Y:S05]  /*194a0*/  WARPSYNC.COLLECTIVE R15, `(.L_x_13651) ;  /* 0x000000000f087348 */ /* 0x000fea0003c00000 */
[----:B------:R0:W1:Y:S02]  /*194b0*/  SHFL.IDX P6, R14, R13, R12, R11 ;  /* 0x0000000c0d0e7389 */ /* 0x00006400000c000b */
[----:B01----:R-:W-:Y:S01]  /*194c0*/  ENDCOLLECTIVE ;  /* 0x000000000000791b */ /* 0x003fe20003800000 */
.L_x_13651:
[----:B------:R-:W-:-:S05]  /*194d0*/  @!P1 LEA R7, P2, R21, R7, 0x1 ;  /* 0x0000000715079211 */ /* 0x000fca00078408ff */
[----:B------:R-:W-:-:S05]  /*194e0*/  @!P1 IMAD.X R6, RZ, RZ, R6, P2 ;  /* 0x000000ffff069224 */ /* 0x000fca00010e0606 */
[-C--:B------:R-:W-:Y:S01]  /*194f0*/  @!P1 LOP3.LUT R7, R7, R6.reuse, RZ, 0x3c, !PT ;  /* 0x0000000607079212 */ /* 0x080fe200078e3cff */
[----:B------:R-:W-:Y:S02]  /*19500*/  IMAD.MOV.U32 R13, RZ, RZ, R2 ;  /* 0x000000ffff0d7224 */ /* 0x000fe400078e0002 */
[----:B------:R-:W-:Y:S01]  /*19510*/  VIADD R2, R25, 0x70 ;  /* 0x0000007019027836 */ /* 0x000fe20000000000 */
[----:B------:R-:W-:-:S04]  /*19520*/  @!P1 LOP3.LUT R6, R7, R6, RZ, 0x3c, !PT ;  /* 0x0000000607069212 */ /* 0x000fc800078e3cff */
[----:B------:R-:W-:Y:S01]  /*19530*/  @!P1 LOP3.LUT R7, R7, R6, RZ, 0x3c, !PT ;  /* 0x0000000607079212 */ /* 0x000fe200078e3cff */
[----:B------:R-:W-:-:S07]  /*19540*/  IMAD.MOV.U32 R0, RZ, RZ, R14 ;  /* 0x000000ffff007224 */ /* 0x000fce00078e000e */
[----:B------:R-:W-:Y:S05]  /*19550*/  WARPSYNC.COLLECTIVE R15, `(.L_x_13652) ;  /* 0x000000000f087348 */ /* 0x000fea0003c00000 */
[----:B------:R0:W1:Y:S02]  /*19560*/  SHFL.IDX P6, R14, R13, R12, R11 ;  /* 0x0000000c0d0e7389 */ /* 0x00006400000c000b */
[----:B01----:R-:W-:Y:S01]  /*19570*/  ENDCOLLECTIVE ;  /* 0x000000000000791b */ /* 0x003fe20003800000 */
.L_x_13652:
[----:B------:R-:W-:Y:S01]  /*19580*/  @!PT LDS RZ, [RZ] ;  /* 0x00000000fffff984 */ /* 0x000fe20000000800 */
[----:B------:R-:W-:Y:S01]  /*19590*/  @!PT LDS RZ, [RZ] ;  /* 0x00000000fffff984 */ /* 0x000fe20000000800 */
[----:B------:R-:W-:Y:S01]  /*195a0*/  @!PT LDS RZ, [RZ] ;  /* 0x00000000fffff984 */ /* 0x000fe20000000800 */
[----:B------:R0:W-:Y:S01]  /*195b0*/  @!P1 LDGSTS.E.BYPASS.LTC128B.128 [R20+0xb400], desc[UR42][R6.64], !P0 ;  /* 0x0b40000006149fae */ /* 0x0001e2000c101d6a */
[----:B------:R-:W-:Y:S01]  /*195c0*/  ISETP.GE.AND P1, PT, R2, R3, PT ;  /* 0x000000030200720c */ /* 0x000fe20003f26270 */
[----:B------:R-:W-:Y:S02]  /*195d0*/  IMAD.MOV.U32 R13, RZ, RZ, R4 ;  /* 0x000000ffff0d7224 */ /* 0x000fe400078e0004 */
[----:B------:R-:W-:Y:S01]  /*195e0*/  IMAD.MOV.U32 R12, RZ, RZ, RZ ;  /* 0x000000ffff0c7224 */ /* 0x000fe200078e00ff */
[----:B0-----:R-:W-:-:S09]  /*195f0*/  MOV R6, R14 ;  /* 0x0000000e00067202 */ /* 0x001fd20000000f00 */
[----:B------:R-:W-:Y:S05]  /*19600*/  WARPSYNC.COLLECTIVE R15, `(.L_x_13653) ;  /* 0x000000000f087348 */ /* 0x000fea0003c00000 */
[----:B------:R0:W1:Y:S02]  /*19610*/  SHFL.IDX P6, R14, R13, R12, R11 ;  /* 0x0000000c0d0e7389 */ /* 0x00006400000c000b */
[----:B01----:R-:W-:Y:S01]  /*19620*/  ENDCOLLECTIVE ;  /* 0x000000000000791b */ /* 0x003fe20003800000 */
.L_x_13653:
[----:B------:R-:W-:-:S05]  /*19630*/  @!P1 LEA R6, P2, R21, R6, 0x1 ;  /* 0x0000000615069211 */ /* 0x000fca00078408ff */
[----:B------:R-:W-:-:S04]  /*19640*/  @!P1 IMAD.X R0, RZ, RZ, R0, P2 ;  /* 0x000000ffff009224 */ /* 0x000fc800010e0600 */
[----:B------:R-:W-:Y:S01]  /*19650*/  @!P1 IMAD.MOV.U32 R7, RZ, RZ, R0 ;  /* 0x000000ffff079224 */ /* 0x000fe200078e0000 */
[C---:B------:R-:W-:Y:S02]  /*19660*/  IADD3 R0, R25.reuse, 0x80, RZ ;  /* 0x0000008019007810 */ /* 0x040fe40007ffe0ff */
[----:B------:R-:W-:Y:S02]  /*19670*/  MOV R13, R5 ;  /* 0x00000005000d7202 */ /* 0x000fe40000000f00 */
[----:B------:R-:W-:Y:S01]  /*19680*/  @!PT LDS RZ, [RZ] ;  /* 0x00000000fffff984 */ /* 0x000fe20000000800 */
[----:B------:R-:W-:Y:S01]  /*19690*/  @!PT LDS RZ, [RZ] ;  /* 0x00000000fffff984 */ /* 0x000fe20000000800 */
[----:B------:R-:W-:Y:S01]  /*196a0*/  @!PT LDS RZ, [RZ] ;  /* 0x00000000fffff984 */ /* 0x000fe20000000800 */
[----:B------:R0:W-:Y:S01]  /*196b0*/  @!P1 LDGSTS.E.BYPASS.LTC128B.128 [R20+0xbc00], desc[UR42][R6.64], !P0 ;  /* 0x0bc0000006149fae */ /* 0x0001e2000c101d6a */
[----:B------:R-:W-:Y:S02]  /*196c0*/  ISETP.GE.AND P1, PT, R0, R3, PT ;  /* 0x000000030000720c */ /* 0x000fe40003f26270 */
[----:B------:R-:W-:Y:S01]  /*196d0*/  IADD3 R0, R25, 0x90, RZ ;  /* 0x0000009019007810 */ /* 0x000fe20007ffe0ff */
[----:B------:R-:W-:-:S10]  /*196e0*/  IMAD.MOV.U32 R2, RZ, RZ, R14 ;  /* 0x000000ffff027224 */ /* 0x000fd400078e000e */
[----:B0-----:R-:W-:Y:S05]  /*196f0*/  WARPSYNC.COLLECTIVE R15, `(.L_x_13654) ;  /* 0x000000000f087348 */ /* 0x001fea0003c00000 */
[----:B------:R1:W2:Y:S02]  /*19700*/  SHFL.IDX P6, R14, R13, R12, R11 ;  /* 0x0000000c0d0e7389 */ /* 0x0002a400000c000b */
[----:B012---:R-:W-:Y:S01]  /*19710*/  ENDCOLLECTIVE ;  /* 0x000000000000791b */ /* 0x007fe20003800000 */
.L_x_13654:
[----:B------:R-:W-:Y:S02]  /*19720*/  IMAD.MOV.U32 R13, RZ, RZ, R4 ;  /* 0x000000ffff0d7224 */ /* 0x000fe400078e0004 */
[----:B------:R-:W-:Y:S02]  /*19730*/  IMAD.MOV.U32 R12, RZ, RZ, 0x1 ;  /* 0x00000001ff0c7424 */ /* 0x000fe400078e00ff */
[----:B------:R-:W-:-:S07]  /*19740*/  IMAD.MOV.U32 R8, RZ, RZ, R14 ;  /* 0x000000ffff087224 */ /* 0x000fce00078e000e */
[----:B------:R-:W-:Y:S05]  /*19750*/  WARPSYNC.COLLECTIVE R15, `(.L_x_13655) ;  /* 0x000000000f087348 */ /* 0x000fea0003c00000 */
[----:B------:R0:W1:Y:S02]  /*19760*/  SHFL.IDX P6, R14, R13, R12, R11 ;  /* 0x0000000c0d0e7389 */ /* 0x00006400000c000b */
[----:B01----:R-:W-:Y:S01]  /*19770*/  ENDCOLLECTIVE ;  /* 0x000000000000791b */ /* 0x003fe20003800000 */
.L_x_13655:
[----:B------:R-:W-:-:S05]  /*19780*/  @!P1 LEA R6, P2, R21, R8, 0x1 ;  /* 0x0000000815069211 */ /* 0x000fca00078408ff */
[----:B------:R-:W-:-:S04]  /*19790*/  @!P1 IMAD.X R2, RZ, RZ, R2, P2 ;  /* 0x000000ffff029224 */ /* 0x000fc800010e0602 */
[----:B------:R-:W-:Y:S01]  /*197a0*/  @!P1 IMAD.MOV.U32 R7, RZ, RZ, R2 ;  /* 0x000000ffff079224 */ /* 0x000fe200078e0002 */
[----:B------:R-:W-:Y:S01]  /*197b0*/  MOV R13, R5 ;  /* 0x00000005000d7202 */ /* 0x000fe20000000f00 */
[----:B------:R-:W-:-:S03]  /*197c0*/  VIADD R2, R25, 0xa0 ;  /* 0x000000a019027836 */ /* 0x000fc60000000000 */
[----:B------:R-:W-:Y:S01]  /*197d0*/  @!PT LDS RZ, [RZ] ;  /* 0x00000000fffff984 */ /* 0x000fe20000000800 */
[----:B------:R-:W-:Y:S01]  /*197e0*/  @!PT LDS RZ, [RZ] ;  /* 0x00000000fffff984 */ /* 0x000fe20000000800 */
[----:B------:R-:W-:Y:S01]  /*197f0*/  @!PT LDS RZ, [RZ] ;  /* 0x00000000fffff984 */ /* 0x000fe20000000800 */
[----:B------:R0:W-:Y:S01]  /*19800*/  @!P1 LDGSTS.E.BYPASS.LTC128B.128 [R20+0xc400], desc[UR42][R6.64], !P0 ;  /* 0x0c40000006149fae */ /* 0x0001e2000c101d6a */
[----:B------:R-:W-:Y:S01]  /*19810*/  ISETP.GE.AND P1, PT, R0, R3, PT ;  /* 0x000000030000720c */ /* 0x000fe20003f26270 */
[----:B------:R-:W-:-:S12]  /*19820*/  IMAD.MOV.U32 R0, RZ, RZ, R14 ;  /* 0x000000ffff007224 */ /* 0x000fd800078e000e */
[----:B0-----:R-:W-:Y:S05]  /*19830*/  WARPSYNC.COLLECTIVE R15, `(.L_x_13656) ;  /* 0x000000000f087348 */ /* 0x001fea0003c00000 */
[----:B------:R1:W2:Y:S02]  /*19840*/  SHFL.IDX P6, R14, R13, R12, R11 ;  /* 0x0000000c0d0e7389 */ /* 0x0002a400000c000b */
[----:B012---:R-:W-:Y:S01]  /*19850*/  ENDCOLLECTIVE ;  /* 0x000000000000791b */ /* 0x007fe20003800000 */
.L_x_13656:
[----:B------:R-:W-:Y:S01]  /*19860*/  MOV R13, R4 ;  /* 0x00000004000d7202 */ /* 0x000fe20000000f00 */
[----:B------:R-:W-:Y:S02]  /*19870*/  IMAD.MOV.U32 R12, RZ, RZ, 0x2 ;  /* 0x00000002ff0c7424 */ /* 0x000fe400078e00ff */
[----:B------:R-:W-:-:S07]  /*19880*/  IMAD.MOV.U32 R6, RZ, RZ, R14 ;  /* 0x000000ffff067224 */ /* 0x000fce00078e000e */
[----:B------:R-:W-:Y:S05]  /*19890*/  WARPSYNC.COLLECTIVE R15, `(.L_x_13657) ;  /* 0x000000000f087348 */ /* 0x000fea0003c00000 */
[----:B------:R0:W1:Y:S02]  /*198a0*/  SHFL.IDX P6, R14, R13, R12, R11 ;  /* 0x0000000c0d0e7389 */ /* 0x00006400000c000b */
[----:B01----:R-:W-:Y:S01]  /*198b0*/  ENDCOLLECTIVE ;  /* 0x000000000000791b */ /* 0x003fe20003800000 */
.L_x_13657:
        /* <DEDUP_REMOVED lines=13> */
.L_x_13658:
[----:B------:R-:W-:Y:S01]  /*19990*/  MOV R13, R4 ;  /* 0x00000004000d7202 */ /* 0x000fe20000000f00 */
[----:B------:R-:W-:Y:S01]  /*199a0*/  IMAD.MOV.U32 R12, RZ, RZ, 0x3 ;  /* 0x00000003ff0c7424 */ /* 0x000fe200078e00ff */
[----:B------:R-:W-:-:S07]  /*199b0*/  MOV R6, R14 ;  /* 0x0000000e00067202 */ /* 0x000fce0000000f00 */
[----:B------:R-:W-:Y:S05]  /*199c0*/  WARPSYNC.COLLECTIVE R15, `(.L_x_13659) ;  /* 0x000000000f087348 */ /* 0x000fea0003c00000 */
[----:B------:R0:W1:Y:S02]  /*199d0*/  SHFL.IDX P6, R14, R13, R12, R11 ;  /* 0x0000000c0d0e7389 */ /* 0x00006400000c000b */
[----:B01----:R-:W-:Y:S01]  /*199e0*/  ENDCOLLECTIVE ;  /* 0x000000000000791b */ /* 0x003fe20003800000 */
.L_x_13659:
        /* <DEDUP_REMOVED lines=12> */
.L_x_13660:
[----:B------:R-:W-:Y:S01]  /*19ab0*/  MOV R2, R14 ;  /* 0x0000000e00027202 */ /* 0x000fe20000000f00 */
[----:B------:R-:W-:Y:S06]  /*19ac0*/  BRA `(.L_x_13661) ;  /* 0xffffff9c00c47947 */ /* 0x000fec000383ffff */
.L_x_13488:
[----:B-1----:R1:W2:Y:S02]  /*19ad0*/  SYNCS.PHASECHK.TRANS64.TRYWAIT P0, [R16+URZ+0x16820], R0 ;  /* 0x01682000100075a7 */ /* 0x0022a4000800017f */
[----:B--2---:R-:W-:Y:S05]  /*19ae0*/  @!P0 NANOSLEEP.SYNCS 0x989680 ;  /* 0x009896800000895d */ /* 0x004fea0003900000 */
[----:B------:R-:W2:Y:S02]  /*19af0*/  @!P0 SYNCS.PHASECHK.TRANS64 P0, [R16+URZ+0x16820], R0 ;  /* 0x01682000100085a7 */ /* 0x000ea4000800007f */
[----:B--2---:R-:W-:Y:S05]  /*19b00*/  @!P0 BRA `(.L_x_13488) ;  /* 0xfffffffc00f08947 */ /* 0x004fea000383ffff */
[----:B------:R-:W-:Y:S05]  /*19b10*/  BRA `(.L_x_13662) ;  /* 0xffffffa000207947 */ /* 0x000fea000383ffff */
.L_x_13493:
[----:B0-----:R0:W1:Y:S02]  /*19b20*/  SYNCS.PHASECHK.TRANS64.TRYWAIT P0, [R5+URZ+0x16840], R2 ;  /* 0x01684002050075a7 */ /* 0x001064000800017f */
[----:B-1----:R-:W-:Y:S05]  /*19b30*/  @!P0 NANOSLEEP.SYNCS 0x989680 ;  /* 0x009896800000895d */ /* 0x002fea0003900000 */
[----:B------:R-:W1:Y:S02]  /*19b40*/  @!P0 SYNCS.PHASECHK.TRANS64 P0, [R5+URZ+0x16840], R2 ;  /* 0x01684002050085a7 */ /* 0x000e64000800007f */
[----:B-1----:R-:W-:Y:S05]  /*19b50*/  @!P0 BRA `(.L_x_13493) ;  /* 0xfffffffc00f08947 */ /* 0x002fea000383ffff */
[----:B------:R-:W-:Y:S05]  /*19b60*/  BRA `(.L_x_13663) ;  /* 0xffffffa400007947 */ /* 0x000fea000383ffff */
.L_x_13494:
        /* <DEDUP_REMOVED lines=8> */
.L_x_13665:
[----:B------:R-:W-:Y:S05]  /*19bf0*/  BSYNC B1 ;  /* 0x0000000000017941 */ /* 0x000fea0003800000 */
.L_x_13664:
[----:B------:R-:W0:Y:S01]  /*19c00*/  S2R R7, SR_TID.X ;  /* 0x0000000000077919 */ /* 0x000e220000002100 */
[----:B------:R-:W-:Y:S01]  /*19c10*/  IMAD.MOV.U32 R13, RZ, RZ, R9 ;  /* 0x000000ffff0d7224 */ /* 0x000fe200078e0009 */
[----:B------:R-:W-:Y:S01]  /*19c20*/  MOV R11, 0x181f ;  /* 0x0000181f000b7802 */ /* 0x000fe20000000f00 */
[----:B------:R-:W-:Y:S02]  /*19c30*/  IMAD.MOV.U32 R12, RZ, RZ, RZ ;  /* 0x000000ffff0c7224 */ /* 0x000fe400078e00ff */
[----:B------:R-:W-:Y:S02]  /*19c40*/  IMAD.MOV.U32 R15, RZ, RZ, -0x1 ;  /* 0xffffffffff0f7424 */ /* 0x000fe400078e00ff */
[----:B------:R-:W-:Y:S02]  /*19c50*/  IMAD.MOV.U32 R3, RZ, RZ, R14 ;  /* 0x000000ffff037224 */ /* 0x000fe400078e000e */
[----:B------:R-:W-:-:S07]  /*19c60*/  IMAD R8, R8, 0x2, R16 ;  /* 0x0000000208087824 */ /* 0x000fce00078e0210 */
[----:B0-----:R-:W-:Y:S05]  /*19c70*/  WARPSYNC.COLLECTIVE R15, `(.L_x_13666) ;  /* 0x000000000f087348 */ /* 0x001fea0003c00000 */
[----:B------:R1:W2:Y:S02]  /*19c80*/  SHFL.IDX P6, R14, R13, R12, R11 ;  /* 0x0000000c0d0e7389 */ /* 0x0002a400000c000b */
[----:B012---:R-:W-:Y:S01]  /*19c90*/  ENDCOLLECTIVE ;  /* 0x000000000000791b */ /* 0x007fe20003800000 */
.L_x_13666:
[----:B------:R-:W-:Y:S01]  /*19ca0*/  IMAD.MOV.U32 R13, RZ, RZ, R10 ;  /* 0x000000ffff0d7224 */ /* 0x000fe200078e000a */
[----:B------:R-:W-:Y:S01]  /*19cb0*/  MOV R12, 0x1 ;  /* 0x00000001000c7802 */ /* 0x000fe20000000f00 */
[----:B------:R-:W-:Y:S02]  /*19cc0*/  IMAD.SHL.U32 R7, R7, 0x8, RZ ;  /* 0x0000000807077824 */ /* 0x000fe400078e00ff */
[----:B------:R-:W-:-:S07]  /*19cd0*/  IMAD.MOV.U32 R2, RZ, RZ, R14 ;  /* 0x000000ffff027224 */ /* 0x000fce00078e000e */
[----:B------:R-:W-:Y:S05]  /*19ce0*/  WARPSYNC.COLLECTIVE R15, `(.L_x_13667) ;  /* 0x000000000f087348 */ /* 0x000fea0003c00000 */
[----:B------:R0:W1:Y:S02]  /*19cf0*/  SHFL.IDX P6, R14, R13, R12, R11 ;  /* 0x0000000c0d0e7389 */ /* 0x00006400000c000b */
[----:B01----:R-:W-:Y:S01]  /*19d00*/  ENDCOLLECTIVE ;  /* 0x000000000000791b */ /* 0x003fe20003800000 */
.L_x_13667:
        /* <DEDUP_REMOVED lines=8> */
[----:B------:R0:W-:Y:S02]  /*19d90*/  LDGSTS.E.BYPASS.LTC128B.128 [R8+0xe400], desc[UR42][R2.64], !P2 ;  /* 0x0e40000002087fae */ /* 0x0001e4000d101d6a */
[----:B0-----:R-:W-:-:S07]  /*19da0*/  IMAD.MOV.U32 R3, RZ, RZ, R14 ;  /* 0x000000ffff037224 */ /* 0x001fce00078e000e */
[----:B------:R-:W-:Y:S05]  /*19db0*/  WARPSYNC.COLLECTIVE R15, `(.L_x_13668) ;  /* 0x000000000f087348 */ /* 0x000fea0003c00000 */
[----:B------:R0:W1:Y:S02]  /*19dc0*/  SHFL.IDX P6, R14, R13, R12, R11 ;  /* 0x0000000c0d0e7389 */ /* 0x00006400000c000b */
[----:B01----:R-:W-:Y:S01]  /*19dd0*/  ENDCOLLECTIVE ;  /* 0x000000000000791b */ /* 0x003fe20003800000 */
.L_x_13668:
[----:B------:R-:W-:Y:S02]  /*19de0*/  IMAD.MOV.U32 R13, RZ, RZ, R10 ;  /* 0x000000ffff0d7224 */ /* 0x000fe400078e000a */
[----:B------:R-:W-:Y:S02]  /*19df0*/  IMAD.MOV.U32 R12, RZ, RZ, 0x2 ;  /* 0x00000002ff0c7424 */ /* 0x000fe400078e00ff */
[----:B------:R-:W-:-:S07]  /*19e00*/  IMAD.MOV.U32 R2, RZ, RZ, R14 ;  /* 0x000000ffff027224 */ /* 0x000fce00078e000e */
[----:B------:R-:W-:Y:S05]  /*19e10*/  WARPSYNC.COLLECTIVE R15, `(.L_x_13669) ;  /* 0x000000000f087348 */ /* 0x000fea0003c00000 */
[----:B------:R0:W1:Y:S02]  /*19e20*/  SHFL.IDX P6, R14, R13, R12, R11 ;  /* 0x0000000c0d0e7389 */ /* 0x00006400000c000b */
[----:B01----:R-:W-:Y:S01]  /*19e30*/  ENDCOLLECTIVE ;  /* 0x000000000000791b */ /* 0x003fe20003800000 */
.L_x_13669:
[----:B------:R-:W-:-:S04]  /*19e40*/  IADD3 R2, P0, R2, R7, RZ ;  /* 0x0000000702027210 */ /* 0x000fc80007f1e0ff */
[----:B------:R-:W-:-:S05]  /*19e50*/  IADD3.X R3, RZ, R3, RZ, P0, !PT ;  /* 0x00000003ff037210 */ /* 0x000fca00007fe4ff */
        /* <DEDUP_REMOVED lines=9> */
.L_x_13670:
[----:B------:R-:W-:Y:S01]  /*19ef0*/  IMAD.MOV.U32 R13, RZ, RZ, R10 ;  /* 0x000000ffff0d7224 */ /* 0x000fe200078e000a */
[----:B------:R-:W-:Y:S01]  /*19f00*/  MOV R12, 0x3 ;  /* 0x00000003000c7802 */ /* 0x000fe20000000f00 */
[----:B------:R-:W-:-:S07]  /*19f10*/  IMAD.MOV.U32 R2, RZ, RZ, R14 ;  /* 0x000000ffff027224 */ /* 0x000fce00078e000e */
[----:B------:R-:W-:Y:S05]  /*19f20*/  WARPSYNC.COLLECTIVE R15, `(.L_x_13671) ;  /* 0x000000000f087348 */ /* 0x000fea0003c00000 */
[----:B------:R0:W1:Y:S02]  /*19f30*/  SHFL.IDX P6, R14, R13, R12, R11 ;  /* 0x0000000c0d0e7389 */ /* 0x00006400000c000b */
[----:B01----:R-:W-:Y:S01]  /*19f40*/  ENDCOLLECTIVE ;  /* 0x000000000000791b */ /* 0x003fe20003800000 */
.L_x_13671:
        /* <DEDUP_REMOVED lines=11> */
.L_x_13672:
[----:B------:R-:W-:Y:S02]  /*1a000*/  IMAD.MOV.U32 R13, RZ, RZ, R10 ;  /* 0x000000ffff0d7224 */ /* 0x000fe400078e000a */
[----:B------:R-:W-:Y:S02]  /*1a010*/  IMAD.MOV.U32 R12, RZ, RZ, 0x4 ;  /* 0x00000004ff0c7424 */ /* 0x000fe400078e00ff */
[----:B------:R-:W-:-:S07]  /*1a020*/  IMAD.MOV.U32 R2, RZ, RZ, R14 ;  /* 0x000000ffff027224 */ /* 0x000fce00078e000e */
[----:B------:R-:W-:Y:S05]  /*1a030*/  WARPSYNC.COLLECTIVE R15, `(.L_x_13673) ;  /* 0x000000000f087348 */ /* 0x000fea0003c00000 */
[----:B------:R0:W1:Y:S02]  /*1a040*/  SHFL.IDX P6, R14, R13, R12, R11 ;  /* 0x0000000c0d0e7389 */ /* 0x00006400000c000b */
[----:B01----:R-:W-:Y:S01]  /*1a050*/  ENDCOLLECTIVE ;  /* 0x000000000000791b */ /* 0x003fe20003800000 */
.L_x_13673:
        /* <DEDUP_REMOVED lines=11> */
.L_x_13674:
[----:B------:R-:W-:Y:S01]  /*1a110*/  IMAD.MOV.U32 R13, RZ, RZ, R10 ;  /* 0x000000ffff0d7224 */ /* 0x000fe200078e000a */
[----:B------:R-:W-:Y:S01]  /*1a120*/  MOV R12, 0x5 ;  /* 0x00000005000c7802 */ /* 0x000fe20000000f00 */
[----:B------:R-:W-:-:S07]  /*1a130*/  IMAD.MOV.U32 R2, RZ, RZ, R14 ;  /* 0x000000ffff027224 */ /* 0x000fce00078e000e */
[----:B------:R-:W-:Y:S05]  /*1a140*/  WARPSYNC.COLLECTIVE R15, `(.L_x_13675) ;  /* 0x000000000f087348 */ /* 0x000fea0003c00000 */
[----:B------:R0:W1:Y:S02]  /*1a150*/  SHFL.IDX P6, R14, R13, R12, R11 ;  /* 0x0000000c0d0e7389 */ /* 0x00006400000c000b */
[----:B01----:R-:W-:Y:S01]  /*1a160*/  ENDCOLLECTIVE ;  /* 0x000000000000791b */ /* 0x003fe20003800000 */
.L_x_13675:
        /* <DEDUP_REMOVED lines=11> */
.L_x_13676:
[----:B------:R-:W-:Y:S02]  /*1a220*/  IMAD.MOV.U32 R13, RZ, RZ, R10 ;  /* 0x000000ffff0d7224 */ /* 0x000fe400078e000a */
[----:B------:R-:W-:Y:S02]  /*1a230*/  IMAD.MOV.U32 R12, RZ, RZ, 0x6 ;  /* 0x00000006ff0c7424 */ /* 0x000fe400078e00ff */
[----:B------:R-:W-:-:S07]  /*1a240*/  IMAD.MOV.U32 R2, RZ, RZ, R14 ;  /* 0x000000ffff027224 */ /* 0x000fce00078e000e */
[----:B------:R-:W-:Y:S05]  /*1a250*/  WARPSYNC.COLLECTIVE R15, `(.L_x_13677) ;  /* 0x000000000f087348 */ /* 0x000fea0003c00000 */
[----:B------:R0:W1:Y:S02]  /*1a260*/  SHFL.IDX P6, R14, R13, R12, R11 ;  /* 0x0000000c0d0e7389 */ /* 0x00006400000c000b */
[----:B01----:R-:W-:Y:S01]  /*1a270*/  ENDCOLLECTIVE ;  /* 0x000000000000791b */ /* 0x003fe20003800000 */
.L_x_13677:
        /* <DEDUP_REMOVED lines=11> */
.L_x_13678:
[----:B------:R-:W-:Y:S01]  /*1a330*/  IMAD.MOV.U32 R13, RZ, RZ, R10 ;  /* 0x000000ffff0d7224 */ /* 0x000fe200078e000a */
[----:B------:R-:W-:Y:S01]  /*1a340*/  MOV R12, 0x7 ;  /* 0x00000007000c7802 */ /* 0x000fe20000000f00 */
[----:B------:R-:W-:-:S07]  /*1a350*/  IMAD.MOV.U32 R2, RZ, RZ, R14 ;  /* 0x000000ffff027224 */ /* 0x000fce00078e000e */
[----:B------:R-:W-:Y:S05]  /*1a360*/  WARPSYNC.COLLECTIVE R15, `(.L_x_13679) ;  /* 0x000000000f087348 */ /* 0x000fea0003c00000 */
[----:B------:R0:W1:Y:S02]  /*1a370*/  SHFL.IDX P6, R14, R13, R12, R11 ;  /* 0x0000000c0d0e7389 */ /* 0x00006400000c000b */
[----:B01----:R-:W-:Y:S01]  /*1a380*/  ENDCOLLECTIVE ;  /* 0x000000000000791b */ /* 0x003fe20003800000 */
.L_x_13679:
        /* <DEDUP_REMOVED lines=11> */
.L_x_13680:
[----:B------:R-:W-:Y:S01]  /*1a440*/  IMAD.MOV.U32 R2, RZ, RZ, R14 ;  /* 0x000000ffff027224 */ /* 0x000fe200078e000e */
[----:B------:R-:W-:Y:S06]  /*1a450*/  BRA `(.L_x_13681) ;  /* 0xffffff9c00ec7947 */ /* 0x000fec000383ffff */
.L_x_13499:
[----:B-1----:R1:W2:Y:S02]  /*1a460*/  SYNCS.PHASECHK.TRANS64.TRYWAIT P0, [R5+URZ+0x16860], R2 ;  /* 0x01686002050075a7 */ /* 0x0022a4000800017f */
[----:B--2---:R-:W-:Y:S05]  /*1a470*/  @!P0 NANOSLEEP.SYNCS 0x989680 ;  /* 0x009896800000895d */ /* 0x004fea0003900000 */
[----:B------:R-:W2:Y:S02]  /*1a480*/  @!P0 SYNCS.PHASECHK.TRANS64 P0, [R5+URZ+0x16860], R2 ;  /* 0x01686002050085a7 */ /* 0x000ea4000800007f */
[----:B--2---:R-:W-:Y:S05]  /*1a490*/  @!P0 BRA `(.L_x_13499) ;  /* 0xfffffffc00f08947 */ /* 0x004fea000383ffff */
[----:B------:R-:W-:Y:S05]  /*1a4a0*/  BRA `(.L_x_13682) ;  /* 0xffffffa000447947 */ /* 0x000fea000383ffff */
.L_x_13500:
        /* <DEDUP_REMOVED lines=8> */
.L_x_13684:
[----:B------:R-:W-:Y:S05]  /*1a530*/  BSYNC B1 ;  /* 0x0000000000017941 */ /* 0x000fea0003800000 */
.L_x_13683:
[----:B------:R-:W-:Y:S01]  /*1a540*/  IMAD.MOV.U32 R13, RZ, RZ, R18 ;  /* 0x000000ffff0d7224 */ /* 0x000fe200078e0012 */
[----:B------:R-:W-:Y:S01]  /*1a550*/  MOV R15, 0xffffffff ;  /* 0xffffffff000f7802 */ /* 0x000fe20000000f00 */
[----:B------:R-:W-:Y:S01]  /*1a560*/  IMAD.MOV.U32 R12, RZ, RZ, RZ ;  /* 0x000000ffff0c7224 */ /* 0x000fe200078e00ff */
[----:B------:R-:W-:Y:S01]  /*1a570*/  MOV R3, R14 ;  /* 0x0000000e00037202 */ /* 0x000fe20000000f00 */
[----:B------:R-:W-:Y:S01]  /*1a580*/  IMAD.MOV.U32 R11, RZ, RZ, 0x181f ;  /* 0x0000181fff0b7424 */ /* 0x000fe200078e00ff */
[----:B------:R-:W-:Y:S01]  /*1a590*/  ISETP.LT.OR P2, PT, R8, 0x1, P1 ;  /* 0x000000010800780c */ /* 0x000fe20000f41670 */
[----:B------:R-:W-:-:S12]  /*1a5a0*/  IMAD R6, R6, 0x2, R16 ;  /* 0x0000000206067824 */ /* 0x000fd800078e0210 */
[----:B------:R-:W-:Y:S05]  /*1a5b0*/  WARPSYNC.COLLECTIVE R15, `(.L_x_13685) ;  /* 0x000000000f087348 */ /* 0x000fea0003c00000 */
[----:B------:R0:W1:Y:S02]  /*1a5c0*/  SHFL.IDX P6, R14, R13, R12, R11 ;  /* 0x0000000c0d0e7389 */ /* 0x00006400000c000b */
[----:B01----:R-:W-:Y:S01]  /*1a5d0*/  ENDCOLLECTIVE ;  /* 0x000000000000791b */ /* 0x003fe20003800000 */
.L_x_13685:
[----:B------:R-:W-:Y:S01]  /*1a5e0*/  MOV R13, R19 ;  /* 0x00000013000d7202 */ /* 0x000fe20000000f00 */
[----:B------:R-:W-:Y:S02]  /*1a5f0*/  IMAD.MOV.U32 R12, RZ, RZ, 0x1 ;  /* 0x00000001ff0c7424 */ /* 0x000fe400078e00ff */
[----:B------:R-:W-:-:S07]  /*1a600*/  IMAD.MOV.U32 R2, RZ, RZ, R14 ;  /* 0x000000ffff027224 */ /* 0x000fce00078e000e */
[----:B------:R-:W-:Y:S05]  /*1a610*/  WARPSYNC.COLLECTIVE R15, `(.L_x_13686) ;  /* 0x000000000f087348 */ /* 0x000fea0003c00000 */
[----:B------:R0:W1:Y:S02]  /*1a620*/  SHFL.IDX P6, R14, R13, R12, R11 ;  /* 0x0000000c0d0e7389 */ /* 0x00006400000c000b */
[----:B01----:R-:W-:Y:S01]  /*1a630*/  ENDCOLLECTIVE ;  /* 0x000000000000791b */ /* 0x003fe20003800000 */
.L_x_13686:
        /* <DEDUP_REMOVED lines=12> */
.L_x_13687:
[----:B------:R-:W-:Y:S02]  /*1a700*/  IMAD.MOV.U32 R13, RZ, RZ, R19 ;  /* 0x000000ffff0d7224 */ /* 0x000fe400078e0013 */
[----:B------:R-:W-:Y:S01]  /*1a710*/  IMAD.MOV.U32 R12, RZ, RZ, 0x2 ;  /* 0x00000002ff0c7424 */ /* 0x000fe200078e00ff */
[----:B------:R-:W-:-:S07]  /*1a720*/  MOV R2, R14 ;  /* 0x0000000e00027202 */ /* 0x000fce0000000f00 */
[----:B------:R-:W-:Y:S05]  /*1a730*/  WARPSYNC.COLLECTIVE R15, `(.L_x_13688) ;  /* 0x000000000f087348 */ /* 0x000fea0003c00000 */
[----:B------:R0:W1:Y:S02]  /*1a740*/  SHFL.IDX P6, R14, R13, R12, R11 ;  /* 0x0000000c0d0e7389 */ /* 0x00006400000c000b */
[----:B01----:R-:W-:Y:S01]  /*1a750*/  ENDCOLLECTIVE ;  /* 0x000000000000791b */ /* 0x003fe20003800000 */
.L_x_13688:
[----:B------:R-:W-:-:S05]  /*1a760*/  IADD3 R2, P0, R2, R7, RZ ;  /* 0x0000000702027210 */ /* 0x000fca0007f1e0ff */
[----:B------:R-:W-:-:S05]  /*1a770*/  IMAD.X R3, RZ, RZ, R3, P0 ;  /* 0x000000ffff037224 */ /* 0x000fca00000e0603 */
[----:B------:R-:W-:Y:S01]  /*1a780*/  @!PT LDS RZ, [RZ] ;  /* 0x00000000fffff984 */ /* 0x000fe20000000800 */
[----:B------:R-:W-:Y:S01]  /*1a790*/  @!PT LDS RZ, [RZ] ;  /* 0x00000000fffff984 */ /* 0x000fe20000000800 */
[----:B------:R-:W-:Y:S01]  /*1a7a0*/  @!PT LDS RZ, [RZ] ;  /* 0x00000000fffff984 */ /* 0x000fe20000000800 */
[----:B------:R0:W-:Y:S01]  /*1a7b0*/  LDGSTS.E.BYPASS.LTC128B.128 [R6+0xc00], desc[UR42][R2.64], !P2 ;  /* 0x00c0000002067fae */ /* 0x0001e2000d101d6a */
[----:B------:R-:W-:Y:S01]  /*1a7c0*/  ISETP.LT.OR P2, PT, R8, 0x21, P1 ;  /* 0x000000210800780c */ /* 0x000fe20000f41670 */
[----:B------:R-:W-:Y:S01]  /*1a7d0*/  IMAD.MOV.U32 R13, RZ, RZ, R18 ;  /* 0x000000ffff0d7224 */ /* 0x000fe200078e0012 */
[----:B0-----:R-:W-:-:S11]  /*1a7e0*/  MOV R3, R14 ;  /* 0x0000000e00037202 */ /* 0x001fd60000000f00 */
[----:B------:R-:W-:Y:S05]  /*1a7f0*/  WARPSYNC.COLLECTIVE R15, `(.L_x_13689) ;  /* 0x000000000f087348 */ /* 0x000fea0003c00000 */
[----:B------:R0:W1:Y:S02]  /*1a800*/  SHFL.IDX P6, R14, R13, R12, R11 ;  /* 0x0000000c0d0e7389 */ /* 0x00006400000c000b */
[----:B01----:R-:W-:Y:S01]  /*1a810*/  ENDCOLLECTIVE ;  /* 0x000000000000791b */ /* 0x003fe20003800000 */
.L_x_13689:
[----:B------:R-:W-:Y:S01]  /*1a820*/  MOV R13, R19 ;  /* 0x00000013000d7202 */ /* 0x000fe20000000f00 */
[----:B------:R-:W-:Y:S02]  /*1a830*/  IMAD.MOV.U32 R12, RZ, RZ, 0x3 ;  /* 0x00000003ff0c7424 */ /* 0x000fe400078e00ff */
[----:B------:R-:W-:-:S07]  /*1a840*/  IMAD.MOV.U32 R2, RZ, RZ, R14 ;  /* 0x000000ffff027224 */ /* 0x000fce00078e000e */
[----:B------:R-:W-:Y:S05]  /*1a850*/  WARPSYNC.COLLECTIVE R15, `(.L_x_13690) ;  /* 0x000000000f087348 */ /* 0x000fea0003c00000 */
[----:B------:R0:W1:Y:S02]  /*1a860*/  SHFL.IDX P6, R14, R13, R12, R11 ;  /* 0x0000000c0d0e7389 */ /* 0x00006400000c000b */
[----:B01----:R-:W-:Y:S01]  /*1a870*/  ENDCOLLECTIVE ;  /* 0x000000000000791b */ /* 0x003fe20003800000 */
.L_x_13690:
        /* <DEDUP_REMOVED lines=12> */
.L_x_13691:
[----:B------:R-:W-:Y:S02]  /*1a940*/  IMAD.MOV.U32 R13, RZ, RZ, R19 ;  /* 0x000000ffff0d7224 */ /* 0x000fe400078e0013 */
[----:B------:R-:W-:Y:S01]  /*1a950*/  IMAD.MOV.U32 R12, RZ, RZ, 0x4 ;  /* 0x00000004ff0c7424 */ /* 0x000fe200078e00ff */
[----:B------:R-:W-:-:S07]  /*1a960*/  MOV R2, R14 ;  /* 0x0000000e00027202 */ /* 0x000fce0000000f00 */
[----:B------:R-:W-:Y:S05]  /*1a970*/  WARPSYNC.COLLECTIVE R15, `(.L_x_13692) ;  /* 0x000000000f087348 */ /* 0x000fea0003c00000 */
[----:B------:R0:W1:Y:S02]  /*1a980*/  SHFL.IDX P6, R14, R13, R12, R11 ;  /* 0x0000000c0d0e7389 */ /* 0x00006400000c000b */
[----:B01----:R-:W-:Y:S01]  /*1a990*/  ENDCOLLECTIVE ;  /* 0x000000000000791b */ /* 0x003fe20003800000 */
.L_x_13692:
        /* <DEDUP_REMOVED lines=12> */
.L_x_13693:
[----:B------:R-:W-:Y:S01]  /*1aa60*/  MOV R13, R19 ;  /* 0x00000013000d7202 */ /* 0x000fe20000000f00 */
[----:B------:R-:W-:Y:S02]  /*1aa70*/  IMAD.MOV.U32 R12, RZ, RZ, 0x5 ;  /* 0x00000005ff0c7424 */ /* 0x000fe400078e00ff */
[----:B------:R-:W-:-:S07]  /*1aa80*/  IMAD.MOV.U32 R2, RZ, RZ, R14 ;  /* 0x000000ffff027224 */ /* 0x000fce00078e000e */
[----:B------:R-:W-:Y:S05]  /*1aa90*/  WARPSYNC.COLLECTIVE R15, `(.L_x_13694) ;  /* 0x000000000f087348 */ /* 0x000fea0003c00000 */
[----:B------:R0:W1:Y:S02]  /*1aaa0*/  SHFL.IDX P6, R14, R13, R12, R11 ;  /* 0x0000000c0d0e7389 */ /* 0x00006400000c000b */
[----:B01----:R-:W-:Y:S01]  /*1aab0*/  ENDCOLLECTIVE ;  /* 0x000000000000791b */ /* 0x003fe20003800000 */
.L_x_13694:
        /* <DEDUP_REMOVED lines=12> */
.L_x_13695:
[----:B------:R-:W-:Y:S02]  /*1ab80*/  IMAD.MOV.U32 R13, RZ, RZ, R19 ;  /* 0x000000ffff0d7224 */ /* 0x000fe400078e0013 */
[----:B------:R-:W-:Y:S01]  /*1ab90*/  IMAD.MOV.U32 R12, RZ, RZ, 0x6 ;  /* 0x00000006ff0c7424 */ /* 0x000fe200078e00ff */
[----:B------:R-:W-:-:S07]  /*1aba0*/  MOV R2, R14 ;  /* 0x0000000e00027202 */ /* 0x000fce0000000f00 */
[----:B------:R-:W-:Y:S05]  /*1abb0*/  WARPSYNC.COLLECTIVE R15, `(.L_x_13696) ;  /* 0x000000000f087348 */ /* 0x000fea0003c00000 */
[----:B------:R0:W1:Y:S02]  /*1abc0*/  SHFL.IDX P6, R14, R13, R12, R11 ;  /* 0x0000000c0d0e7389 */ /* 0x00006400000c000b */
[----:B01----:R-:W-:Y:S01]  /*1abd0*/  ENDCOLLECTIVE ;  /* 0x000000000000791b */ /* 0x003fe20003800000 */
.L_x_13696:
        /* <DEDUP_REMOVED lines=12> */
.L_x_13697:
[----:B------:R-:W-:Y:S01]  /*1aca0*/  MOV R13, R19 ;  /* 0x00000013000d7202 */ /* 0x000fe20000000f00 */
[----:B------:R-:W-:Y:S02]  /*1acb0*/  IMAD.MOV.U32 R12, RZ, RZ, 0x7 ;  /* 0x00000007ff0c7424 */ /* 0x000fe400078e00ff */
[----:B------:R-:W-:-:S07]  /*1acc0*/  IMAD.MOV.U32 R2, RZ, RZ, R14 ;  /* 0x000000ffff027224 */ /* 0x000fce00078e000e */
[----:B------:R-:W-:Y:S05]  /*1acd0*/  WARPSYNC.COLLECTIVE R15, `(.L_x_13698) ;  /* 0x000000000f087348 */ /* 0x000fea0003c00000 */
[----:B------:R0:W1:Y:S02]  /*1ace0*/  SHFL.IDX P6, R14, R13, R12, R11 ;  /* 0x0000000c0d0e7389 */ /* 0x00006400000c000b */
[----:B01----:R-:W-:Y:S01]  /*1acf0*/  ENDCOLLECTIVE ;  /* 0x000000000000791b */ /* 0x003fe20003800000 */
.L_x_13698:
        /* <DEDUP_REMOVED lines=11> */
.L_x_13699:
[----:B------:R-:W-:Y:S01]  /*1adb0*/  MOV R2, R14 ;  /* 0x0000000e00027202 */ /* 0x000fe20000000f00 */
[----:B------:R-:W-:Y:S06]  /*1adc0*/  BRA `(.L_x_13700) ;  /* 0xffffff9800f07947 */ /* 0x000fec000383ffff */
.L_x_13508:
[----:B0-----:R0:W1:Y:S02]  /*1add0*/  SYNCS.PHASECHK.TRANS64.TRYWAIT P0, [R0+URZ+0x16860], R3 ;  /* 0x01686003000075a7 */ /* 0x001064000800017f */
[----:B-1----:R-:W-:Y:S05]  /*1ade0*/  @!P0 NANOSLEEP.SYNCS 0x989680 ;  /* 0x009896800000895d */ /* 0x002fea0003900000 */
[----:B------:R-:W1:Y:S02]  /*1adf0*/  @!P0 SYNCS.PHASECHK.TRANS64 P0, [R0+URZ+0x16860], R3 ;  /* 0x01686003000085a7 */ /* 0x000e64000800007f */
[----:B-1----:R-:W-:Y:S05]  /*1ae00*/  @!P0 BRA `(.L_x_13508) ;  /* 0xfffffffc00f08947 */ /* 0x002fea000383ffff */
[----:B------:R-:W-:Y:S05]  /*1ae10*/  BRA `(.L_x_13701) ;  /* 0xffffffa000087947 */ /* 0x000fea000383ffff */
.L_x_13509:
        /* <DEDUP_REMOVED lines=8> */
.L_x_13703:
[----:B------:R-:W-:Y:S05]  /*1aea0*/  BSYNC B0 ;  /* 0x0000000000007941 */ /* 0x000fea0003800000 */
.L_x_13702:
        /* <DEDUP_REMOVED lines=10> */
.L_x_13704:
[----:B------:R-:W-:Y:S01]  /*1af50*/  ULDC UR4, c[0x0][0x2f4] ;  /* 0x0000bd0000047ab9 */ /* 0x000fe20000000800 */
[----:B------:R-:W-:Y:S02]  /*1af60*/  IMAD.MOV.U32 R13, RZ, RZ, R19 ;  /* 0x000000ffff0d7224 */ /* 0x000fe400078e0013 */
[----:B------:R-:W-:Y:S02]  /*1af70*/  IMAD.MOV.U32 R12, RZ, RZ, 0x1 ;  /* 0x00000001ff0c7424 */ /* 0x000fe400078e00ff */
[----:B------:R-:W-:-:S05]  /*1af80*/  IMAD.SHL.U32 R2, R2, 0x8, RZ ;  /* 0x0000000802027824 */ /* 0x000fca00078e00ff */
[----:B------:R-:W-:-:S04]  /*1af90*/  LOP3.LUT R2, R2, 0x38, RZ, 0xc0, !PT ;  /* 0x0000003802027812 */ /* 0x000fc800078ec0ff */
[C---:B------:R-:W-:Y:S01]  /*1afa0*/  ISETP.GE.AND P0, PT, R2.reuse, UR4, PT ;  /* 0x0000000402007c0c */ /* 0x040fe2000bf06270 */
[----:B------:R-:W-:-:S03]  /*1afb0*/  IMAD.SHL.U32 R5, R2, 0x2, RZ ;  /* 0x0000000202057824 */ /* 0x000fc600078e00ff */
[----:B------:R-:W-:Y:S02]  /*1afc0*/  ISETP.LT.OR P2, PT, R6, 0x1, P0 ;  /* 0x000000010600780c */ /* 0x000fe40000741670 */
[----:B------:R-:W-:-:S13]  /*1afd0*/  IADD3 R2, P1, R14, R5, RZ ;  /* 0x000000050e027210 */ /* 0x000fda0007f3e0ff */
[----:B------:R-:W-:Y:S05]  /*1afe0*/  WARPSYNC.COLLECTIVE R15, `(.L_x_13705) ;  /* 0x000000000f087348 */ /* 0x000fea0003c00000 */
[----:B------:R0:W1:Y:S02]  /*1aff0*/  SHFL.IDX P6, R14, R13, R12, R11 ;  /* 0x0000000c0d0e7389 */ /* 0x00006400000c000b */
[----:B01----:R-:W-:Y:S01]  /*1b000*/  ENDCOLLECTIVE ;  /* 0x000000000000791b */ /* 0x003fe20003800000 */
.L_x_13705:
[----:B------:R-:W-:-:S05]  /*1b010*/  IADD3.X R3, RZ, R3, RZ, P1, !PT ;  /* 0x00000003ff037210 */ /* 0x000fca0000ffe4ff */
        /* <DEDUP_REMOVED lines=10> */
.L_x_13706:
[----:B------:R-:W-:Y:S01]  /*1b0c0*/  IMAD.MOV.U32 R13, RZ, RZ, R19 ;  /* 0x000000ffff0d7224 */ /* 0x000fe200078e0013 */
[----:B------:R-:W-:Y:S02]  /*1b0d0*/  MOV R12, 0x2 ;  /* 0x00000002000c7802 */ /* 0x000fe40000000f00 */
[----:B------:R-:W-:-:S13]  /*1b0e0*/  IADD3 R2, P1, R14, R5, RZ ;  /* 0x000000050e027210 */ /* 0x000fda0007f3e0ff */
[----:B------:R-:W-:Y:S05]  /*1b0f0*/  WARPSYNC.COLLECTIVE R15, `(.L_x_13707) ;  /* 0x000000000f087348 */ /* 0x000fea0003c00000 */
[----:B------:R0:W1:Y:S02]  /*1b100*/  SHFL.IDX P6, R14, R13, R12, R11 ;  /* 0x0000000c0d0e7389 */ /* 0x00006400000c000b */
[----:B01----:R-:W-:Y:S01]  /*1b110*/  ENDCOLLECTIVE ;  /* 0x000000000000791b */ /* 0x003fe20003800000 */
.L_x_13707:
        /* <DEDUP_REMOVED lines=11> */
.L_x_13708:
[----:B------:R-:W-:Y:S01]  /*1b1d0*/  MOV R13, R19 ;  /* 0x00000013000d7202 */ /* 0x000fe20000000f00 */
[----:B------:R-:W-:Y:S01]  /*1b1e0*/  IMAD.MOV.U32 R12, RZ, RZ, 0x3 ;  /* 0x00000003ff0c7424 */ /* 0x000fe200078e00ff */
[----:B------:R-:W-:-:S13]  /*1b1f0*/  IADD3 R2, P1, R14, R5, RZ ;  /* 0x000000050e027210 */ /* 0x000fda0007f3e0ff */
[----:B------:R-:W-:Y:S05]  /*1b200*/  WARPSYNC.COLLECTIVE R15, `(.L_x_13709) ;  /* 0x000000000f087348 */ /* 0x000fea0003c00000 */
[----:B------:R0:W1:Y:S02]  /*1b210*/  SHFL.IDX P6, R14, R13, R12, R11 ;  /* 0x0000000c0d0e7389 */ /* 0x00006400000c000b */
[----:B01----:R-:W-:Y:S01]  /*1b220*/  ENDCOLLECTIVE ;  /* 0x000000000000791b */ /* 0x003fe20003800000 */
.L_x_13709:
        /* <DEDUP_REMOVED lines=11> */
.L_x_13710:
[----:B------:R-:W-:Y:S02]  /*1b2e0*/  IMAD.MOV.U32 R13, RZ, RZ, R19 ;  /* 0x000000ffff0d7224 */ /* 0x000fe400078e0013 */
[----:B------:R-:W-:Y:S01]  /*1b2f0*/  IMAD.MOV.U32 R12, RZ, RZ, 0x4 ;  /* 0x00000004ff0c7424 */ /* 0x000fe200078e00ff */
[----:B------:R-:W-:-:S13]  /*1b300*/  IADD3 R2, P1, R14, R5, RZ ;  /* 0x000000050e027210 */ /* 0x000fda0007f3e0ff */
[----:B------:R-:W-:Y:S05]  /*1b310*/  WARPSYNC.COLLECTIVE R15, `(.L_x_13711) ;  /* 0x000000000f087348 */ /* 0x000fea0003c00000 */
[----:B------:R0:W1:Y:S02]  /*1b320*/  SHFL.IDX P6, R14, R13, R12, R11 ;  /* 0x0000000c0d0e7389 */ /* 0x00006400000c000b */
[----:B01----:R-:W-:Y:S01]  /*1b330*/  ENDCOLLECTIVE ;  /* 0x000000000000791b */ /* 0x003fe20003800000 */
.L_x_13711:
[----:B------:R-:W-:-:S05]  /*1b340*/  IADD3.X R3, RZ, R3, RZ, P1, !PT ;  /* 0x00000003ff037210 */ /* 0x000fca0000ffe4ff */
[----:B------:R-:W-:Y:S01]  /*1b350*/  @!PT LDS RZ, [RZ] ;  /* 0x00000000fffff984 */ /* 0x000fe20000000800 */
[----:B------:R-:W-:Y:S01]  /*1b360*/  @!PT LDS RZ, [RZ] ;  /* 0x00000000fffff984 */ /* 0x000fe20000000800 */
[----:B------:R-:W-:Y:S01]  /*1b370*/  @!PT LDS RZ, [RZ] ;  /* 0x00000000fffff984 */ /* 0x000fe20000000800 */
[----:B------:R0:W-:Y:S01]  /*1b380*/  LDGSTS.E.BYPASS.LTC128B.128 [R4+0x1c00], desc[UR42][R2.64], !P2 ;  /* 0x01c0000002047fae */ /* 0x0001e2000d101d6a */
[----:B------:R-:W-:Y:S02]  /*1b390*/  ISETP.LT.OR P2, PT, R6, 0x41, P0 ;  /* 0x000000410600780c */ /* 0x000fe40000741670 */
[----:B------:R-:W-:Y:S01]  /*1b3a0*/  MOV R13, R18 ;  /* 0x00000012000d7202 */ /* 0x000fe20000000f00 */
[----:B0-----:R-:W-:-:S10]  /*1b3b0*/  IMAD.MOV.U32 R3, RZ, RZ, R14 ;  /* 0x000000ffff037224 */ /* 0x001fd400078e000e */
[----:B------:R-:W-:Y:S05]  /*1b3c0*/  WARPSYNC.COLLECTIVE R15, `(.L_x_13712) ;  /* 0x000000000f087348 */ /* 0x000fea0003c00000 */
[----:B------:R0:W1:Y:S02]  /*1b3d0*/  SHFL.IDX P6, R14, R13, R12, R11 ;  /* 0x0000000c0d0e7389 */ /* 0x00006400000c000b */
[----:B01----:R-:W-:Y:S01]  /*1b3e0*/  ENDCOLLECTIVE ;  /* 0x000000000000791b */ /* 0x003fe20003800000 */
.L_x_13712:
[----:B------:R-:W-:Y:S02]  /*1b3f0*/  IMAD.MOV.U32 R13, RZ, RZ, R19 ;  /* 0x000000ffff0d7224 */ /* 0x000fe400078e0013 */
[----:B------:R-:W-:Y:S01]  /*1b400*/  IMAD.MOV.U32 R12, RZ, RZ, 0x5 ;  /* 0x00000005ff0c7424 */ /* 0x000fe200078e00ff */
[----:B------:R-:W-:-:S13]  /*1b410*/  IADD3 R2, P1, R14, R5, RZ ;  /* 0x000000050e027210 */ /* 0x000fda0007f3e0ff */
[----:B------:R-:W-:Y:S05]  /*1b420*/  WARPSYNC.COLLECTIVE R15, `(.L_x_13713) ;  /* 0x000000000f087348 */ /* 0x000fea0003c00000 */
[----:B------:R0:W1:Y:S02]  /*1b430*/  SHFL.IDX P6, R14, R13, R12, R11 ;  /* 0x0000000c0d0e7389 */ /* 0x00006400000c000b */
[----:B01----:R-:W-:Y:S01]  /*1b440*/  ENDCOLLECTIVE ;  /* 0x000000000000791b */ /* 0x003fe20003800000 */
.L_x_13713:
        /* <DEDUP_REMOVED lines=11> */
.L_x_13714:
[----:B------:R-:W-:Y:S01]  /*1b500*/  IMAD.MOV.U32 R13, RZ, RZ, R19 ;  /* 0x000000ffff0d7224 */ /* 0x000fe200078e0013 */
[----:B------:R-:W-:Y:S02]  /*1b510*/  MOV R12, 0x6 ;  /* 0x00000006000c7802 */ /* 0x000fe40000000f00 */
[----:B------:R-:W-:-:S13]  /*1b520*/  IADD3 R2, P1, R14, R5, RZ ;  /* 0x000000050e027210 */ /* 0x000fda0007f3e0ff */
[----:B------:R-:W-:Y:S05]  /*1b530*/  WARPSYNC.COLLECTIVE R15, `(.L_x_13715) ;  /* 0x000000000f087348 */ /* 0x000fea0003c00000 */
[----:B------:R0:W1:Y:S02]  /*1b540*/  SHFL.IDX P6, R14, R13, R12, R11 ;  /* 0x0000000c0d0e7389 */ /* 0x00006400000c000b */
[----:B01----:R-:W-:Y:S01]  /*1b550*/  ENDCOLLECTIVE ;  /* 0x000000000000791b */ /* 0x003fe20003800000 */
.L_x_13715:
        /* <DEDUP_REMOVED lines=11> */
.L_x_13716:
[----:B------:R-:W-:Y:S01]  /*1b610*/  MOV R13, R19 ;  /* 0x00000013000d7202 */ /* 0x000fe20000000f00 */
[----:B------:R-:W-:Y:S01]  /*1b620*/  IMAD.MOV.U32 R12, RZ, RZ, 0x7 ;  /* 0x00000007ff0c7424 */ /* 0x000fe200078e00ff */
[----:B------:R-:W-:-:S13]  /*1b630*/  IADD3 R2, P1, R14, R5, RZ ;  /* 0x000000050e027210 */ /* 0x000fda0007f3e0ff */
[----:B------:R-:W-:Y:S05]  /*1b640*/  WARPSYNC.COLLECTIVE R15, `(.L_x_13717) ;  /* 0x000000000f087348 */ /* 0x000fea0003c00000 */
[----:B------:R0:W1:Y:S02]  /*1b650*/  SHFL.IDX P6, R14, R13, R12, R11 ;  /* 0x0000000c0d0e7389 */ /* 0x00006400000c000b */
[----:B01----:R-:W-:Y:S01]  /*1b660*/  ENDCOLLECTIVE ;  /* 0x000000000000791b */ /* 0x003fe20003800000 */
.L_x_13717:
        /* <DEDUP_REMOVED lines=10> */
.L_x_13718:
[----:B------:R-:W-:Y:S05]  /*1b710*/  BRA `(.L_x_13719) ;  /* 0xffffff9800cc7947 */ /* 0x000fea000383ffff */
.L_x_13514:
        /* <DEDUP_REMOVED lines=8> */
.L_x_13721:
[----:B------:R-:W-:Y:S05]  /*1b7a0*/  BSYNC B0 ;  /* 0x0000000000007941 */ /* 0x000fea0003800000 */
.L_x_13720:
        /* <DEDUP_REMOVED lines=9> */
.L_x_13722:
        /* <DEDUP_REMOVED lines=24> */
.L_x_13723:
[----:B------:R-:W-:Y:S01]  /*1b9c0*/  IMAD.MOV.U32 R12, RZ, RZ, 0x2 ;  /* 0x00000002ff0c7424 */ /* 0x000fe200078e00ff */
[----:B------:R-:W-:-:S04]  /*1b9d0*/  SEL R14, R14, RZ, P1 ;  /* 0x000000ff0e0e7207 */ /* 0x000fc80000800000 */
[----:B------:R-:W-:-:S05]  /*1b9e0*/  IADD3 R5, R13, R14, RZ ;  /* 0x0000000e0d057210 */ /* 0x000fca0007ffe0ff */
[----:B------:R-:W-:-:S07]  /*1b9f0*/  IMAD.MOV.U32 R13, RZ, RZ, R5 ;  /* 0x000000ffff0d7224 */ /* 0x000fce00078e0005 */
[----:B------:R-:W-:Y:S05]  /*1ba00*/  WARPSYNC.COLLECTIVE R15, `(.L_x_13724) ;  /* 0x000000000f087348 */ /* 0x000fea0003c00000 */
[----:B------:R0:W1:Y:S02]  /*1ba10*/  SHFL.UP P6, R14, R13, R12, R11 ;  /* 0x0400000c0d0e7389 */ /* 0x00006400000c000b */
[----:B01----:R-:W-:Y:S01]  /*1ba20*/  ENDCOLLECTIVE ;  /* 0x000000000000791b */ /* 0x003fe20003800000 */
.L_x_13724:
[----:B------:R-:W-:Y:S01]  /*1ba30*/  IMAD.MOV.U32 R12, RZ, RZ, 0x4 ;  /* 0x00000004ff0c7424 */ /* 0x000fe200078e00ff */
[----:B------:R-:W-:-:S05]  /*1ba40*/  SEL R2, R14, RZ, P2 ;  /* 0x000000ff0e027207 */ /* 0x000fca0001000000 */
[----:B------:R-:W-:-:S05]  /*1ba50*/  IMAD.IADD R2, R5, 0x1, R2 ;  /* 0x0000000105027824 */ /* 0x000fca00078e0202 */
[----:B------:R-:W-:-:S07]  /*1ba60*/  MOV R13, R2 ;  /* 0x00000002000d7202 */ /* 0x000fce0000000f00 */
[----:B------:R-:W-:Y:S05]  /*1ba70*/  WARPSYNC.COLLECTIVE R15, `(.L_x_13725) ;  /* 0x000000000f087348 */ /* 0x000fea0003c00000 */
[----:B------:R0:W1:Y:S02]  /*1ba80*/  SHFL.UP P6, R14, R13, R12, R11 ;  /* 0x0400000c0d0e7389 */ /* 0x00006400000c000b */
[----:B01----:R-:W-:Y:S01]  /*1ba90*/  ENDCOLLECTIVE ;  /* 0x000000000000791b */ /* 0x003fe20003800000 */
.L_x_13725:
[----:B------:R-:W-:Y:S02]  /*1baa0*/  MOV R12, 0x8 ;  /* 0x00000008000c7802 */ /* 0x000fe40000000f00 */
[----:B------:R-:W-:-:S05]  /*1bab0*/  SEL R3, R14, RZ, P3 ;  /* 0x000000ff0e037207 */ /* 0x000fca0001800000 */
[----:B------:R-:W-:-:S04]  /*1bac0*/  IMAD.IADD R8, R2, 0x1, R3 ;  /* 0x0000000102087824 */ /* 0x000fc800078e0203 */
[----:B------:R-:W-:-:S07]  /*1bad0*/  IMAD.MOV.U32 R13, RZ, RZ, R8 ;  /* 0x000000ffff0d7224 */ /* 0x000fce00078e0008 */
[----:B------:R-:W-:Y:S05]  /*1bae0*/  WARPSYNC.COLLECTIVE R15, `(.L_x_13726) ;  /* 0x000000000f087348 */ /* 0x000fea0003c00000 */
[----:B------:R0:W1:Y:S02]  /*1baf0*/  SHFL.UP P6, R14, R13, R12, R11 ;  /* 0x0400000c0d0e7389 */ /* 0x00006400000c000b */
[----:B01----:R-:W-:Y:S01]  /*1bb00*/  ENDCOLLECTIVE ;  /* 0x000000000000791b */ /* 0x003fe20003800000 */
.L_x_13726:
[----:B------:R-:W-:Y:S01]  /*1bb10*/  IMAD.MOV.U32 R12, RZ, RZ, 0x10 ;  /* 0x00000010ff0c7424 */ /* 0x000fe200078e00ff */
[----:B------:R-:W-:-:S05]  /*1bb20*/  SEL R5, R14, RZ, P4 ;  /* 0x000000ff0e057207 */ /* 0x000fca0002000000 */
[----:B------:R-:W-:-:S04]  /*1bb30*/  IMAD.IADD R5, R8, 0x1, R5 ;  /* 0x0000000108057824 */ /* 0x000fc800078e0205 */
[----:B------:R-:W-:-:S07]  /*1bb40*/  IMAD.MOV.U32 R13, RZ, RZ, R5 ;  /* 0x000000ffff0d7224 */ /* 0x000fce00078e0005 */
[----:B------:R-:W-:Y:S05]  /*1bb50*/  WARPSYNC.COLLECTIVE R15, `(.L_x_13727) ;  /* 0x000000000f087348 */ /* 0x000fea0003c00000 */
[----:B------:R0:W1:Y:S02]  /*1bb60*/  SHFL.UP P6, R14, R13, R12, R11 ;  /* 0x0400000c0d0e7389 */ /* 0x00006400000c000b */
[----:B01----:R-:W-:Y:S01]  /*1bb70*/  ENDCOLLECTIVE ;  /* 0x000000000000791b */ /* 0x003fe20003800000 */
.L_x_13727:
        /* <DEDUP_REMOVED lines=8> */
.L_x_13728:
[----:B------:R-:W-:Y:S05]  /*1bc00*/  BRA `(.L_x_13729) ;  /* 0xffffff9800d87947 */ /* 0x000fea000383ffff */
.L_x_13517:
[----:B------:R-:W-:Y:S01]  /*1bc10*/  BSSY B0, `(.L_x_13730) ;  /* 0x0000007000007945 */ /* 0x000fe20003800000 */
[----:B------:R-:W-:Y:S02]  /*1bc20*/  IMAD.MOV.U32 R12, RZ, RZ, 0x1 ;  /* 0x00000001ff0c7424 */ /* 0x000fe400078e00ff */
[----:B------:R-:W-:Y:S02]  /*1bc30*/  IMAD.MOV.U32 R11, RZ, RZ, RZ ;  /* 0x000000ffff0b7224 */ /* 0x000fe400078e00ff */
[----:B------:R-:W-:-:S07]  /*1bc40*/  IMAD.MOV.U32 R15, RZ, RZ, -0x1 ;  /* 0xffffffffff0f7424 */ /* 0x000fce00078e00ff */
[----:B------:R-:W-:Y:S05]  /*1bc50*/  WARPSYNC.COLLECTIVE R15, `(.L_x_13731) ;  /* 0x000000000f087348 */ /* 0x000fea0003c00000 */
[----:B------:R0:W1:Y:S02]  /*1bc60*/  SHFL.UP P6, R14, R13, R12, R11 ;  /* 0x0400000c0d0e7389 */ /* 0x00006400000c000b */
[----:B01----:R-:W-:Y:S01]  /*1bc70*/  ENDCOLLECTIVE ;  /* 0x000000000000791b */ /* 0x003fe20003800000 */
.L_x_13731:
[----:B------:R-:W-:Y:S05]  /*1bc80*/  BSYNC B0 ;  /* 0x0000000000007941 */ /* 0x000fea0003800000 */
.L_x_13730:
        /* <DEDUP_REMOVED lines=8> */
.L_x_13732:
[----:B------:R-:W-:Y:S01]  /*1bd10*/  IMAD.MOV.U32 R12, RZ, RZ, 0x4 ;  /* 0x00000004ff0c7424 */ /* 0x000fe200078e00ff */
[----:B------:R-:W-:-:S04]  /*1bd20*/  SEL R2, R14, RZ, P2 ;  /* 0x000000ff0e027207 */ /* 0x000fc80001000000 */
[----:B------:R-:W-:-:S05]  /*1bd30*/  IADD3 R2, R13, R2, RZ ;  /* 0x000000020d027210 */ /* 0x000fca0007ffe0ff */
[----:B------:R-:W-:-:S07]  /*1bd40*/  IMAD.MOV.U32 R13, RZ, RZ, R2 ;  /* 0x000000ffff0d7224 */ /* 0x000fce00078e0002 */
[----:B------:R-:W-:Y:S05]  /*1bd50*/  WARPSYNC.COLLECTIVE R15, `(.L_x_13733) ;  /* 0x000000000f087348 */ /* 0x000fea0003c00000 */
[----:B------:R0:W1:Y:S02]  /*1bd60*/  SHFL.UP P6, R14, R13, R12, R11 ;  /* 0x0400000c0d0e7389 */ /* 0x00006400000c000b */
[----:B01----:R-:W-:Y:S01]  /*1bd70*/  ENDCOLLECTIVE ;  /* 0x000000000000791b */ /* 0x003fe20003800000 */
.L_x_13733:
[----:B------:R-:W-:Y:S01]  /*1bd80*/  IMAD.MOV.U32 R12, RZ, RZ, 0x8 ;  /* 0x00000008ff0c7424 */ /* 0x000fe200078e00ff */
[----:B------:R-:W-:-:S05]  /*1bd90*/  SEL R3, R14, RZ, P3 ;  /* 0x000000ff0e037207 */ /* 0x000fca0001800000 */
[----:B------:R-:W-:-:S05]  /*1bda0*/  IMAD.IADD R3, R2, 0x1, R3 ;  /* 0x0000000102037824 */ /* 0x000fca00078e0203 */
[----:B------:R-:W-:-:S07]  /*1bdb0*/  MOV R13, R3 ;  /* 0x00000003000d7202 */ /* 0x000fce0000000f00 */
[----:B------:R-:W-:Y:S05]  /*1bdc0*/  WARPSYNC.COLLECTIVE R15, `(.L_x_13734) ;  /* 0x000000000f087348 */ /* 0x000fea0003c00000 */
[----:B------:R0:W1:Y:S02]  /*1bdd0*/  SHFL.UP P6, R14, R13, R12, R11 ;  /* 0x0400000c0d0e7389 */ /* 0x00006400000c000b */
[----:B01----:R-:W-:Y:S01]  /*1bde0*/  ENDCOLLECTIVE ;  /* 0x000000000000791b */ /* 0x003fe20003800000 */
.L_x_13734:
[----:B------:R-:W-:Y:S02]  /*1bdf0*/  MOV R12, 0x10 ;  /* 0x00000010000c7802 */ /* 0x000fe40000000f00 */
[----:B------:R-:W-:-:S05]  /*1be00*/  SEL R14, R14, RZ, P4 ;  /* 0x000000ff0e0e7207 */ /* 0x000fca0002000000 */
[----:B------:R-:W-:-:S04]  /*1be10*/  IMAD.IADD R5, R3, 0x1, R14 ;  /* 0x0000000103057824 */ /* 0x000fc800078e020e */
[----:B------:R-:W-:-:S07]  /*1be20*/  IMAD.MOV.U32 R13, RZ, RZ, R5 ;  /* 0x000000ffff0d7224 */ /* 0x000fce00078e0005 */
[----:B------:R-:W-:Y:S05]  /*1be30*/  WARPSYNC.COLLECTIVE R15, `(.L_x_13735) ;  /* 0x000000000f087348 */ /* 0x000fea0003c00000 */
[----:B------:R0:W1:Y:S02]  /*1be40*/  SHFL.UP P6, R14, R13, R12, R11 ;  /* 0x0400000c0d0e7389 */ /* 0x00006400000c000b */
[----:B01----:R-:W-:Y:S01]  /*1be50*/  ENDCOLLECTIVE ;  /* 0x000000000000791b */ /* 0x003fe20003800000 */
.L_x_13735:
        /* <DEDUP_REMOVED lines=8> */
.L_x_13736:
[----:B------:R-:W-:Y:S05]  /*1bee0*/  BRA `(.L_x_13737) ;  /* 0xffffff9800c47947 */ /* 0x000fea000383ffff */
.L_x_13519:
[----:B------:R-:W-:Y:S01]  /*1bef0*/  BSSY B0, `(.L_x_13738) ;  /* 0x0000006000007945 */ /* 0x000fe20003800000 */
[----:B------:R-:W-:Y:S01]  /*1bf00*/  PLOP3.LUT P6, PT, P6, PT, PT, 0x8, 0x0 ;  /* 0x000000000000781c */ /* 0x000fe200037ce170 */
[----:B------:R-:W-:-:S12]  /*1bf10*/  IMAD.MOV.U32 R15, RZ, RZ, -0x1 ;  /* 0xffffffffff0f7424 */ /* 0x000fd800078e00ff */
[----:B0-----:R-:W-:Y:S05]  /*1bf20*/  WARPSYNC.COLLECTIVE R15, `(.L_x_13739) ;  /* 0x000000000f087348 */ /* 0x001fea0003c00000 */
[----:B------:R-:W-:Y:S01]  /*1bf30*/  VOTE.ANY R14, PT, P6 ;  /* 0x00000000000e7806 */ /* 0x000fe200030e0100 */
[----:B0-----:R-:W-:Y:S06]  /*1bf40*/  ENDCOLLECTIVE ;  /* 0x000000000000791b */ /* 0x001fec0003800000 */
.L_x_13739:
[----:B------:R-:W-:Y:S05]  /*1bf50*/  BSYNC B0 ;  /* 0x0000000000007941 */ /* 0x000fea0003800000 */
.L_x_13738:
        /* <DEDUP_REMOVED lines=9> */
.L_x_13740:
[----:B------:R-:W-:Y:S01]  /*1bff0*/  MOV R13, R4 ;  /* 0x00000004000d7202 */ /* 0x000fe20000000f00 */
[----:B------:R-:W-:-:S07]  /*1c000*/  IMAD.MOV.U32 R7, RZ, RZ, R14 ;  /* 0x000000ffff077224 */ /* 0x000fce00078e000e */
[----:B------:R-:W-:Y:S05]  /*1c010*/  WARPSYNC.COLLECTIVE R15, `(.L_x_13741) ;  /* 0x000000000f087348 */ /* 0x000fea0003c00000 */
[----:B------:R0:W1:Y:S02]  /*1c020*/  SHFL.IDX P6, R14, R13, R12, R11 ;  /* 0x0000000c0d0e7389 */ /* 0x00006400000c000b */
[----:B01----:R-:W-:Y:S01]  /*1c030*/  ENDCOLLECTIVE ;  /* 0x000000000000791b */ /* 0x003fe20003800000 */
.L_x_13741:
[----:B------:R-:W-:Y:S01]  /*1c040*/  IMAD.MOV.U32 R4, RZ, RZ, R14 ;  /* 0x000000ffff047224 */ /* 0x000fe200078e000e */
[----:B------:R-:W-:Y:S06]  /*1c050*/  BRA `(.L_x_13742) ;  /* 0xffffff9800a47947 */ /* 0x000fec000383ffff */
.L_x_13521:
[----:B------:R-:W-:Y:S01]  /*1c060*/  BSSY B0, `(.L_x_13743) ;  /* 0x0000007000007945 */ /* 0x000fe20003800000 */
[----:B------:R-:W-:Y:S01]  /*1c070*/  IMAD.MOV.U32 R13, RZ, RZ, R3 ;  /* 0x000000ffff0d7224 */ /* 0x000fe200078e0003 */
[----:B------:R-:W-:Y:S01]  /*1c080*/  MOV R15, 0xffffffff ;  /* 0xffffffff000f7802 */ /* 0x000fe20000000f00 */
[----:B------:R-:W-:-:S07]  /*1c090*/  IMAD.MOV.U32 R11, RZ, RZ, 0x1f ;  /* 0x0000001fff0b7424 */ /* 0x000fce00078e00ff */
[----:B0123--:R-:W-:Y:S05]  /*1c0a0*/  WARPSYNC.COLLECTIVE R15, `(.L_x_13744) ;  /* 0x000000000f087348 */ /* 0x00ffea0003c00000 */
[----:B------:R4:W0:Y:S02]  /*1c0b0*/  SHFL.IDX P6, R14, R13, R12, R11 ;  /* 0x0000000c0d0e7389 */ /* 0x00082400000c000b */
[----:B01234-:R-:W-:Y:S01]  /*1c0c0*/  ENDCOLLECTIVE ;  /* 0x000000000000791b */ /* 0x01ffe20003800000 */
.L_x_13744:
[----:B------:R-:W-:Y:S05]  /*1c0d0*/  BSYNC B0 ;  /* 0x0000000000007941 */ /* 0x000fea0003800000 */
.L_x_13743:
[----:B------:R-:W-:Y:S01]  /*1c0e0*/  IMAD.MOV.U32 R24, RZ, RZ, R14 ;  /* 0x000000ffff187224 */ /* 0x000fe200078e000e */
[----:B------:R-:W-:Y:S06]  /*1c0f0*/  BRA `(.L_x_13520) ;  /* 0xffffff9800947947 */ /* 0x000fec000383ffff */
.L_x_13525:
[----:B0-----:R0:W1:Y:S02]  /*1c100*/  SYNCS.PHASECHK.TRANS64.TRYWAIT P0, [R5+URZ+0x16820], R0 ;  /* 0x01682000050075a7 */ /* 0x001064000800017f */
[----:B-1----:R-:W-:Y:S05]  /*1c110*/  @!P0 NANOSLEEP.SYNCS 0x989680 ;  /* 0x009896800000895d */ /* 0x002fea0003900000 */
[----:B------:R-:W1:Y:S02]  /*1c120*/  @!P0 SYNCS.PHASECHK.TRANS64 P0, [R5+URZ+0x16820], R0 ;  /* 0x01682000050085a7 */ /* 0x000e64000800007f */
[----:B-1----:R-:W-:Y:S05]  /*1c130*/  @!P0 BRA `(.L_x_13525) ;  /* 0xfffffffc00f08947 */ /* 0x002fea000383ffff */
[----:B------:R-:W-:Y:S05]  /*1c140*/  BRA `(.L_x_13745) ;  /* 0xffffff9c00ec7947 */ /* 0x000fea000383ffff */
.L_x_13526:
        /* <DEDUP_REMOVED lines=8> */
[----:B0-2-4-:R-:W-:Y:S05]  /*1c1d0*/  WARPSYNC.COLLECTIVE R15, `(.L_x_13747) ;  /* 0x000000000f087348 */ /* 0x015fea0003c00000 */
[----:B------:R1:W3:Y:S02]  /*1c1e0*/  SHFL.IDX P6, R14, R13, R12, R11 ;  /* 0x0000000c0d0e7389 */ /* 0x0002e400000c000b */
[----:B01234-:R-:W-:Y:S01]  /*1c1f0*/  ENDCOLLECTIVE ;  /* 0x000000000000791b */ /* 0x01ffe20003800000 */
.L_x_13747:
[----:B------:R-:W-:Y:S05]  /*1c200*/  BSYNC B0 ;  /* 0x0000000000007941 */ /* 0x000fea0003800000 */
.L_x_13746:
[----:B------:R-:W-:Y:S05]  /*1c210*/  BRA `(.L_x_13748) ;  /* 0xffffff9c00d47947 */ /* 0x000fea000383ffff */
.L_x_13527:
[----:B------:R-:W-:Y:S01]  /*1c220*/  BSSY B0, `(.L_x_13749) ;  /* 0x0000006000007945 */ /* 0x000fe20003800000 */
[----:B------:R-:W-:-:S07]  /*1c230*/  IMAD.MOV.U32 R15, RZ, RZ, -0x1 ;  /* 0xffffffffff0f7424 */ /* 0x000fce00078e00ff */
[----:B0-2-4-:R-:W-:Y:S05]  /*1c240*/  WARPSYNC.COLLECTIVE R15, `(.L_x_13750) ;  /* 0x000000000f0c7348 */ /* 0x015fea0003c00000 */
[----:B------:R-:W-:Y:S02]  /*1c250*/  ELECT P6, UR62, PT ;  /* 0x00000000003e782f */ /* 0x000fe400038c0000 */
[----:B------:R-:W-:Y:S01]  /*1c260*/  MOV R14, UR62 ;  /* 0x0000003e000e7c02 */ /* 0x000fe20008000f00 */
[----:B0-2-4-:R-:W-:Y:S10]  /*1c270*/  ENDCOLLECTIVE ;  /* 0x000000000000791b */ /* 0x015ff40003800000 */
.L_x_13750:
[----:B------:R-:W-:Y:S05]  /*1c280*/  BSYNC B0 ;  /* 0x0000000000007941 */ /* 0x000fea0003800000 */
.L_x_13749:
[----:B------:R-:W-:Y:S05]  /*1c290*/  BRA `(.L_x_13751) ;  /* 0xffffff9c00c87947 */ /* 0x000fea000383ffff */
.L_x_13529:
[----:B0-----:R0:W1:Y:S02]  /*1c2a0*/  SYNCS.PHASECHK.TRANS64.TRYWAIT P1, [R3+URZ+0x16840], R2 ;  /* 0x01684002030075a7 */ /* 0x001064000802017f */
[----:B-1----:R-:W-:Y:S05]  /*1c2b0*/  @!P1 NANOSLEEP.SYNCS 0x989680 ;  /* 0x009896800000995d */ /* 0x002fea0003900000 */
[----:B------:R-:W1:Y:S02]  /*1c2c0*/  @!P1 SYNCS.PHASECHK.TRANS64 P1, [R3+URZ+0x16840], R2 ;  /* 0x01684002030095a7 */ /* 0x000e64000802007f */
[----:B-1----:R-:W-:Y:S05]  /*1c2d0*/  @!P1 BRA `(.L_x_13529) ;  /* 0xfffffffc00f09947 */ /* 0x002fea000383ffff */
[----:B------:R-:W-:Y:S05]  /*1c2e0*/  BRA `(.L_x_13752) ;  /* 0xffffff9c00e87947 */ /* 0x000fea000383ffff */
.L_x_13531:
[----:B-1----:R1:W3:Y:S02]  /*1c2f0*/  SYNCS.PHASECHK.TRANS64.TRYWAIT P1, [R5+URZ+0x16840], R0 ;  /* 0x01684000050075a7 */ /* 0x0022e4000802017f */
[----:B---3--:R-:W-:Y:S05]  /*1c300*/  @!P1 NANOSLEEP.SYNCS 0x989680 ;  /* 0x009896800000995d */ /* 0x008fea0003900000 */
[----:B------:R-:W3:Y:S02]  /*1c310*/  @!P1 SYNCS.PHASECHK.TRANS64 P1, [R5+URZ+0x16840], R0 ;  /* 0x01684000050095a7 */ /* 0x000ee4000802007f */
[----:B---3--:R-:W-:Y:S05]  /*1c320*/  @!P1 BRA `(.L_x_13531) ;  /* 0xfffffffc00f09947 */ /* 0x008fea000383ffff */
[----:B------:R-:W-:Y:S05]  /*1c330*/  BRA `(.L_x_13753) ;  /* 0xffffff9c00f47947 */ /* 0x000fea000383ffff */
.L_x_13533:
[----:B---3--:R3:W0:Y:S02]  /*1c340*/  SYNCS.PHASECHK.TRANS64.TRYWAIT P1, [R3+URZ+0x16860], R2 ;  /* 0x01686002030075a7 */ /* 0x008624000802017f */
[----:B0-----:R-:W-:Y:S05]  /*1c350*/  @!P1 NANOSLEEP.SYNCS 0x989680 ;  /* 0x009896800000995d */ /* 0x001fea0003900000 */
[----:B------:R-:W0:Y:S02]  /*1c360*/  @!P1 SYNCS.PHASECHK.TRANS64 P1, [R3+URZ+0x16860], R2 ;  /* 0x01686002030095a7 */ /* 0x000e24000802007f */
[----:B0-----:R-:W-:Y:S05]  /*1c370*/  @!P1 BRA `(.L_x_13533) ;  /* 0xfffffffc00f09947 */ /* 0x001fea000383ffff */
[----:B------:R-:W-:Y:S05]  /*1c380*/  BRA `(.L_x_13754) ;  /* 0xffffff9c00f07947 */ /* 0x000fea000383ffff */
.L_x_13755:
        /* <DEDUP_REMOVED lines=15> */
.L_x_16007:


//--------------------- .text._ZN7cutlass13device_kernelIN5flash11enable_sm90INS1_16FlashAttnFwdSm90INS1_25CollectiveMainloopFwdSm90ILi2EN4cute5tupleIJNS5_1CILi1EEES8_S8_EEENS6_IJNS7_ILi192EEENS7_ILi128EEENS7_ILi64EEEEEELi64ENS_6half_tEfNS_4arch4Sm90ELb0ELb1ELb0ELb0ELb1ELb0ELb0ELb1ELb1ELb1ELb1ELb0EEENS1_21CollectiveEpilogueFwdINS6_IJSA_SC_SB_EEES9_SE_SG_Li384ELb0ELb1ELb1ELb0EEENS1_19SingleTileSchedulerILb0ELb1ELb1ELi192EEEEEEEEEvNT_6ParamsE --------------------------
	.section	.text._ZN7cutlass13device_kernelIN5flash11enable_sm90INS1_16FlashAttnFwdSm90INS1_25CollectiveMainloopFwdSm90ILi2EN4cute5tupleIJNS5_1CILi1EEES8_S8_EEENS6_IJNS7_ILi192EEENS7_ILi128EEENS7_ILi64EEEEEELi64ENS_6half_tEfNS_4arch4Sm90ELb0ELb1ELb0ELb0ELb1ELb0ELb0ELb1ELb1ELb1ELb1ELb0EEENS1_21CollectiveEpilogueFwdINS6_IJSA_SC_SB_EEES9_SE_SG_Li384ELb0ELb1ELb1ELb0EEENS1_19SingleTileSchedulerILb0ELb1ELb1ELi192EEEEEEEEEvNT_6ParamsE,"ax",@progbits
	.align	128
.text._ZN7cutlass13device_kernelIN5flash11enable_sm90INS1_16FlashAttnFwdSm90INS1_25CollectiveMainloopFwdSm90ILi2EN4cute5tupleIJNS5_1CILi1EEES8_S8_EEENS6_IJNS7_ILi192EEENS7_ILi128EEENS7_ILi64EEEEEELi64ENS_6half_tEfNS_4arch4Sm90ELb0ELb1ELb0ELb0ELb1ELb0ELb0ELb1ELb1ELb1ELb1ELb0EEENS1_21CollectiveEpilogueFwdINS6_IJSA_SC_SB_EEES9_SE_SG_Li384ELb0ELb1ELb1ELb0EEENS1_19SingleTileSchedulerILb0ELb1ELb1ELi192EEEEEEEEEvNT_6ParamsE:
        .type           _ZN7cutlass13device_kernelIN5flash11enable_sm90INS1_16FlashAttnFwdSm90INS1_25CollectiveMainloopFwdSm90ILi2EN4cute5tupleIJNS5_1CILi1EEES8_S8_EEENS6_IJNS7_ILi192EEENS7_ILi128EEENS7_ILi64EEEEEELi64ENS_6half_tEfNS_4arch4Sm90ELb0ELb1ELb0ELb0ELb1ELb0ELb0ELb1ELb1ELb1ELb1ELb0EEENS1_21CollectiveEpilogueFwdINS6_IJSA_SC_SB_EEES9_SE_SG_Li384ELb0ELb1ELb1ELb0EEENS1_19SingleTileSchedulerILb0ELb1ELb1ELi192EEEEEEEEEvNT_6ParamsE,@function
        .size           _ZN7cutlass13device_kernelIN5flash11enable_sm90INS1_16FlashAttnFwdSm90INS1_25CollectiveMainloopFwdSm90ILi2EN4cute5tupleIJNS5_1CILi1EEES8_S8_EEENS6_IJNS7_ILi192EEENS7_ILi128EEENS7_ILi64EEEEEELi64ENS_6half_tEfNS_4arch4Sm90ELb0ELb1ELb0ELb0ELb1ELb0ELb0ELb1ELb1ELb1ELb1ELb0EEENS1_21CollectiveEpilogueFwdINS6_IJSA_SC_SB_EEES9_SE_SG_Li384ELb0ELb1ELb1ELb0EEENS1_19SingleTileSchedulerILb0ELb1ELb1ELi192EEEEEEEEEvNT_6ParamsE,(.L_x_16008 - _ZN7cutlass13device_kernelIN5flash11enable_sm90INS1_16FlashAttnFwdSm90INS1_25CollectiveMainloopFwdSm90ILi2EN4cute5tupleIJNS5_1CILi1EEES8_S8_EEENS6_IJNS7_ILi192EEENS7_ILi128EEENS7_ILi64EEEEEELi64ENS_6half_tEfNS_4arch4Sm90ELb0ELb1ELb0ELb0ELb1ELb0ELb0ELb1ELb1ELb1ELb1ELb0EEENS1_21CollectiveEpilogueFwdINS6_IJSA_SC_SB_EEES9_SE_SG_Li384ELb0ELb1ELb1ELb0EEENS1_19SingleTileSchedulerILb0ELb1ELb1ELi192EEEEEEEEEvNT_6ParamsE)
        .other          _ZN7cutlass13device_kernelIN5flash11enable_sm90INS1_16FlashAttnFwdSm90INS1_25CollectiveMainloopFwdSm90ILi2EN4cute5tupleIJNS5_1CILi1EEES8_S8_EEENS6_IJNS7_ILi192EEENS7_ILi128EEENS7_ILi64EEEEEELi64ENS_6half_tEfNS_4arch4Sm90ELb0ELb1ELb0ELb0ELb1ELb0ELb0ELb1ELb1ELb1ELb1ELb0EEENS1_21CollectiveEpilogueFwdINS6_IJSA_SC_SB_EEES9_SE_SG_Li384ELb0ELb1ELb1ELb0EEENS1_19SingleTileSchedulerILb0ELb1ELb1ELi192EEEEEEEEEvNT_6ParamsE,@"STO_CUDA_ENTRY STV_DEFAULT"
_ZN7cutlass13device_kernelIN5flash11enable_sm90INS1_16FlashAttnFwdSm90INS1_25CollectiveMainloopFwdSm90ILi2EN4cute5tupleIJNS5_1CILi1EEES8_S8_EEENS6_IJNS7_ILi192EEENS7_ILi128EEENS7_ILi64EEEEEELi64ENS_6half_tEfNS_4arch4Sm90ELb0ELb1ELb0ELb0ELb1ELb0ELb0ELb1ELb1ELb1ELb1ELb0EEENS1_21CollectiveEpilogueFwdINS6_IJSA_SC_SB_EEES9_SE_SG_Li384ELb0ELb1ELb1ELb0EEENS1_19SingleTileSchedulerILb0ELb1ELb1ELi192EEEEEEEEEvNT_6ParamsE:
        /* <DEDUP_REMOVED lines=45> */
.L_x_13756:
        /* <DEDUP_REMOVED lines=22> */
.L_x_13757:
        /* <DEDUP_REMOVED lines=18> */
.L_x_13758:
        /* <DEDUP_REMOVED lines=22> */
.L_x_13759:
        /* <DEDUP_REMOVED lines=23> */
.L_x_13760:
        /* <DEDUP_REMOVED lines=9> */
.L_x_13763:
        /* <DEDUP_REMOVED lines=61> */
.L_x_13766:
[----:B------:R-:W-:-:S11]  /*0c80*/  UISETP.NE.AND UP0, UPT, UR5, 0x1, UPT ;  /* 0x000000010500788c */ /* 0x000fd6000bf05270 */
[----:B------:R-:W-:Y:S02]  /*0c90*/  @UP0 ULDC.64 UR10, c[0x0][0x9e8] ;  /* 0x00027a00000a0ab9 */ /* 0x000fe40000000a00 */
[----:B------:R-:W-:-:S04]  /*0ca0*/  UIMAD.WIDE.U32 UR8, UR4, UR10, URZ ;  /* 0x0000000a040872a5 */ /* 0x000fc8000f8e003f */
[----:B------:R-:W-:-:S12]  /*0cb0*/  @UP0 USHF.R.U32.HI UR4, URZ, UR11, UR9 ;  /* 0x0000000b3f040299 */ /* 0x000fd80008011609 */
.L_x_13767:
[----:B------:R-:W-:-:S06]  /*0cc0*/  UIMAD UR4, UR4, UR5, UR5 ;  /* 0x00000005040472a4 */ /* 0x000fcc000f8e0205 */
[----:B------:R-:W-:-:S07]  /*0cd0*/  VIMNMX R0, R0, UR4, PT ;  /* 0x0000000400007c48 */ /* 0x000fce000bfe0100 */
.L_x_13765:
[----:B------:R-:W-:Y:S01]  /*0ce0*/  UISETP.NE.AND UP0, UPT, UR40, URZ, UPT ;  /* 0x0000003f2800728c */ /* 0x000fe2000bf05270 */
[CC--:B------:R-:W-:Y:S01]  /*0cf0*/  IMAD R22, R17.reuse, R4.reuse, -R22 ;  /* 0x0000000411167224 */ /* 0x0c0fe200078e0a16 */
        /* <DEDUP_REMOVED lines=31> */
.L_x_13769:
[----:B------:R-:W-:-:S11]  /*0ef0*/  UISETP.NE.AND UP0, UPT, UR5, 0x1, UPT ;  /* 0x000000010500788c */ /* 0x000fd6000bf05270 */
[----:B------:R-:W-:Y:S02]  /*0f00*/  @UP0 ULDC.64 UR10, c[0x0][0x9e8] ;  /* 0x00027a00000a0ab9 */ /* 0x000fe40000000a00 */
[----:B------:R-:W-:-:S04]  /*0f10*/  UIMAD.WIDE.U32 UR8, UR4, UR10, URZ ;  /* 0x0000000a040872a5 */ /* 0x000fc8000f8e003f */
[----:B------:R-:W-:-:S12]  /*0f20*/  @UP0 USHF.R.U32.HI UR4, URZ, UR11, UR9 ;  /* 0x0000000b3f040299 */ /* 0x000fd80008011609 */
.L_x_13770:
[----:B------:R-:W-:-:S04]  /*0f30*/  UIMAD UR4, UR4, UR5, URZ ;  /* 0x00000005040472a4 */ /* 0x000fc8000f8e023f */
[----:B------:R-:W-:-:S04]  /*0f40*/  UISETP.LT.AND UP0, UPT, UR7, UR4, UPT ;  /* 0x000000040700728c */ /* 0x000fc8000bf01270 */
[----:B------:R-:W-:-:S12]  /*0f50*/  USEL UR7, UR7, UR4, !UP0 ;  /* 0x0000000407077287 */ /* 0x000fd8000c000000 */
.L_x_13768:
        /* <DEDUP_REMOVED lines=47> */
.L_x_13771:
        /* <DEDUP_REMOVED lines=58> */
.L_x_13773:
[----:B------:R-:W-:-:S04]  /*15f0*/  SHF.L.U32 R0, RZ, 0x1f, RZ ;  /* 0x0000001fff007819 */ /* 0x000fc800000006ff */
[----:B------:R-:W0:Y:S02]  /*1600*/  SYNCS.PHASECHK.TRANS64.TRYWAIT P0, [UR43+0x16800], R0 ;  /* 0x01680000ff0075a7 */ /* 0x000e24000800016b */
[----:B0-----:R-:W-:Y:S05]  /*1610*/  @!P0 BRA `(.L_x_13774) ;  /* 0x0000010800c08947 */ /* 0x001fea0003800000 */
.L_x_13905:
[----:B------:R-:W-:-:S06]  /*1620*/  ULOP3.LUT UR4, UR38, 0x1, URZ, 0xfc, !UPT ;  /* 0x0000000126047892 */ /* 0x000fcc000f8efc3f */
[----:B------:R-:W-:-:S05]  /*1630*/  IMAD.U32 R2, RZ, RZ, UR4 ;  /* 0x00000004ff027e24 */ /* 0x000fca000f8e00ff */
[----:B------:R-:W-:-:S13]  /*1640*/  ISETP.NE.AND P0, PT, R2, 0x3, PT ;  /* 0x000000030200780c */ /* 0x000fda0003f05270 */
[----:B------:R-:W-:Y:S05]  /*1650*/  @!P0 BRA `(.L_x_13775) ;  /* 0x0000000000048947 */ /* 0x000fea0003800000 */
[----:B------:R-:W-:Y:S01]  /*1660*/  BPT.TRAP 0x1 ;  /* 0x000000040000795c */ /* 0x000fe20000300000 */
.L_x_13775:
[----:B------:R1:W2:Y:S01]  /*1670*/  SYNCS.PHASECHK.TRANS64.TRYWAIT P1, [UR43+0x16830], R0 ;  /* 0x01683000ff0075a7 */ /* 0x0002a2000802016b */
[----:B------:R-:W-:Y:S05]  /*1680*/  @!P0 BRA `(.L_x_13776) ;  /* 0x0000000000048947 */ /* 0x000fea0003800000 */
[----:B------:R-:W-:Y:S01]  /*1690*/  BPT.TRAP 0x1 ;  /* 0x000000040000795c */ /* 0x000fe20000300000 */
.L_x_13776:
[----:B------:R-:W-:-:S05]  /*16a0*/  IMAD.U32 R6, RZ, RZ, UR46 ;  /* 0x0000002eff067e24 */ /* 0x000fca000f8e00ff */
[----:B------:R-:W-:Y:S01]  /*16b0*/  LOP3.LUT R6, R6, 0x10000, RZ, 0xfc, !PT ;  /* 0x0001000006067812 */ /* 0x000fe200078efcff */
[----:B--2---:R-:W-:Y:S06]  /*16c0*/  @P1 BRA `(.L_x_13777) ;  /* 0x0000000000081947 */ /* 0x004fec0003800000 */
[----:B------:R-:W2:Y:S02]  /*16d0*/  SYNCS.PHASECHK.TRANS64.TRYWAIT P1, [UR43+0x16830], R0 ;  /* 0x01683000ff0075a7 */ /* 0x000ea4000802016b */
[----:B--2---:R-:W-:Y:S05]  /*16e0*/  @!P1 BRA `(.L_x_13778) ;  /* 0x0000010800a49947 */ /* 0x004fea0003800000 */
.L_x_13777:
        /* <DEDUP_REMOVED lines=38> */
.L_x_13779:
[----:B0-----:R-:W-:Y:S01]  /*1950*/  LOP3.LUT R3, R88, 0xffffff80, RZ, 0xc0, !PT ;  /* 0xffffff8058037812 */ /* 0x001fe200078ec0ff */
[----:B------:R-:W-:Y:S01]  /*1960*/  IMAD.HI R8, R90, 0x55555556, RZ ;  /* 0x555555565a087827 */ /* 0x000fe200078e02ff */
[----:B------:R-:W-:Y:S01]  /*1970*/  LEA.HI R89, R89, R16, RZ, 0x2 ;  /* 0x0000001059597211 */ /* 0x000fe200078f10ff */
[----:B------:R-:W-:Y:S01]  /*1980*/  UISETP.NE.AND UP1, UPT, UR40, URZ, UPT ;  /* 0x0000003f2800728c */ /* 0x000fe2000bf25270 */
[----:B------:R-:W-:Y:S01]  /*1990*/  LEA R12, R19, 0xffffff80, 0x7 ;  /* 0xffffff80130c7811 */ /* 0x000fe200078e38ff */
[----:B------:R-:W-:Y:S01]  /*19a0*/  IMAD.IADD R3, R16, 0x1, -R3 ;  /* 0x0000000110037824 */ /* 0x000fe200078e0a03 */
[----:B------:R-:W-:Y:S01]  /*19b0*/  LOP3.LUT R89, R89, 0xfffffffc, RZ, 0xc0, !PT ;  /* 0xfffffffc59597812 */ /* 0x000fe200078ec0ff */
[----:B------:R-:W-:Y:S01]  /*19c0*/  UISETP.NE.AND UP0, UPT, UR44, URZ, UPT ;  /* 0x0000003f2c00728c */ /* 0x000fe2000bf05270 */
[----:B------:R-:W-:Y:S01]  /*19d0*/  LEA.HI R9, R8, R8, RZ, 0x1 ;  /* 0x0000000808097211 */ /* 0x000fe200078f08ff */
[----:B------:R-:W-:Y:S01]  /*19e0*/  ULDC UR28, c[0x0][0x2f0] ;  /* 0x0000bc00001c7ab9 */ /* 0x000fe20000000800 */
[----:B-1----:R-:W-:Y:S01]  /*19f0*/  SHF.R.S32.HI R0, RZ, 0x1f, R3 ;  /* 0x0000001fff007819 */ /* 0x002fe20000011403 */
        /* <DEDUP_REMOVED lines=10> */
[----:B------:R-:W-:Y:S01]  /*1aa0*/  ULOP3.LUT UR24, URZ, UR24, URZ, 0x33, !UPT ;  /* 0x000000183f187292 */ /* 0x000fe2000f8e333f */
[----:B------:R-:W-:-:S02]  /*1ab0*/  SHF.R.S32.HI R4, RZ, 0x5, R4 ;  /* 0x00000005ff047819 */ /* 0x000fc40000011404 */
[-C--:B------:R-:W-:Y:S02]  /*1ac0*/  LEA.HI R5, R5, R0.reuse, RZ, 0x3 ;  /* 0x0000000005057211 */ /* 0x080fe400078f18ff */
[----:B------:R-:W-:Y:S02]  /*1ad0*/  LEA.HI R8, R89, R89, RZ, 0x1 ;  /* 0x0000005959087211 */ /* 0x000fe400078f08ff */
[----:B------:R-:W-:Y:S02]  /*1ae0*/  LEA R4, R4, UR45, 0x4 ;  /* 0x0000002d04047c11 */ /* 0x000fe4000f8e20ff */
[----:B------:R-:W-:Y:S02]  /*1af0*/  LOP3.LUT R5, R5, 0xfffffff8, RZ, 0xc0, !PT ;  /* 0xfffffff805057812 */ /* 0x000fe400078ec0ff */
[----:B------:R-:W-:Y:S02]  /*1b00*/  LOP3.LUT R8, R8, 0x1ffffffe, RZ, 0xc0, !PT ;  /* 0x1ffffffe08087812 */ /* 0x000fe400078ec0ff */
[----:B------:R-:W-:-:S02]  /*1b10*/  IADD3 R4, R4, R0, -R5 ;  /* 0x0000000004047210 */ /* 0x000fc40007ffe805 */
[----:B------:R-:W-:Y:S01]  /*1b20*/  PLOP3.LUT P2, PT, PT, PT, UP1, 0x80, 0x0 ;  /* 0x000000000000781c */ /* 0x000fe20003f4f018 */
[----:B------:R-:W-:Y:S02]  /*1b30*/  IMAD.IADD R8, R89, 0x1, -R8 ;  /* 0x0000000159087824 */ /* 0x000fe400078e0a08 */
[----:B------:R-:W-:Y:S02]  /*1b40*/  IMAD R9, R9, 0x40, R4 ;  /* 0x0000004009097824 */ /* 0x000fe400078e0204 */
[----:B------:R-:W-:Y:S02]  /*1b50*/  IMAD.MOV.U32 R4, RZ, RZ, -0x80 ;  /* 0xffffff80ff047424 */ /* 0x000fe400078e00ff */
[----:B------:R-:W-:Y:S01]  /*1b60*/  IMAD R9, R8, 0x8, R9 ;  /* 0x0000000808097824 */ /* 0x000fe200078e0209 */
[----:B------:R-:W-:Y:S01]  /*1b70*/  LOP3.LUT R8, R2, 0x7ffffffc, RZ, 0xc0, !PT ;  /* 0x7ffffffc02087812 */ /* 0x000fe200078ec0ff */
        /* <DEDUP_REMOVED lines=14> */
[----:B------:R-:W-:Y:S01]  /*1c60*/  IMAD.U32 R5, RZ, RZ, UR4 ;  /* 0x00000004ff057e24 */ /* 0x000fe2000f8e00ff */
[----:B------:R-:W-:Y:S01]  /*1c70*/  ULDC UR4, c[0x0][0x9e0] ;  /* 0x0002780000047ab9 */ /* 0x000fe20000000800 */
        /* <DEDUP_REMOVED lines=22> */
.L_x_13782:
[----:B------:R-:W-:Y:S02]  /*1de0*/  ULDC UR7, c[0x0][0x9e4] ;  /* 0x0002790000077ab9 */ /* 0x000fe40000000800 */
[----:B------:R-:W-:-:S05]  /*1df0*/  IMAD.U32 R11, RZ, RZ, UR7 ;  /* 0x00000007ff0b7e24 */ /* 0x000fca000f8e00ff */
[----:B------:R-:W-:-:S13]  /*1e00*/  ISETP.NE.AND P1, PT, R11, 0x1, PT ;  /* 0x000000010b00780c */ /* 0x000fda0003f25270 */
[----:B------:R-:W0:Y:S02]  /*1e10*/  @P1 LDC.64 R90, c[0x0][0x9e8] ;  /* 0x00027a00ff5a1b82 */ /* 0x000e240000000a00 */
[----:B0-----:R-:W-:-:S05]  /*1e20*/  @P1 IMAD.HI.U32 R10, R3, R90, RZ ;  /* 0x0000005a030a1227 */ /* 0x001fca00078e00ff */
[----:B------:R-:W-:-:S07]  /*1e30*/  @P1 SHF.R.U32.HI R3, RZ, R91, R10 ;  /* 0x0000005bff031219 */ /* 0x000fce000001160a */
.L_x_13783:
[----:B------:R-:W-:Y:S05]  /*1e40*/  BSYNC B0 ;  /* 0x0000000000007941 */ /* 0x000fea0003800000 */
.L_x_13781:
[----:B------:R-:W-:-:S04]  /*1e50*/  IMAD R3, R3, R11, -R12 ;  /* 0x0000000b03037224 */ /* 0x000fc800078e0a0c */
[----:B------:R-:W-:-:S05]  /*1e60*/  IMAD R3, R8, -0x2, R3 ;  /* 0xfffffffe08037824 */ /* 0x000fca00078e0203 */
[----:B------:R-:W-:Y:S02]  /*1e70*/  VIADDMNMX R2, R3, R11, R2, PT ;  /* 0x0000000b03027246 */ /* 0x000fe40003800102 */
[----:B------:R-:W-:-:S07]  /*1e80*/  VIMNMX R4, R4, R3, !PT ;  /* 0x0000000304047248 */ /* 0x000fce0007fe0100 */
.L_x_13780:
        /* <DEDUP_REMOVED lines=14> */
[----:B------:R-:W-:Y:S01]  /*1f70*/  FSEL R127, R28, -INF , !P3 ;  /* 0xff8000001c7f7808 */ /* 0x000fe20005800000 */
[----:B0-----:R-:W-:Y:S01]  /*1f80*/  IMAD.IADD R10, R88, 0x1, R0 ;  /* 0x00000001580a7824 */ /* 0x001fe200078e0200 */
        /* <DEDUP_REMOVED lines=166> */
[----:B------:R-:W-:Y:S02]  /*29f0*/  ISETP.GT.AND P6, PT, R4, 0x79, !P6 ;  /* 0x000000790400780c */ /* 0x000fe400077c4270 */
[----:B------:R-:W-:Y:S02]  /*2a00*/  VIADDMNMX R4, R0, R99, R20, PT ;  /* 0x0000006300047246 */ /* 0x000fe40003800114 */
[----:B------:R-:W-:-:S04]  /*2a10*/  ISETP.LT.OR P6, PT, R2, 0x7a, P6 ;  /* 0x0000007a0200780c */ /* 0x000fc800037c1670 */
        /* <DEDUP_REMOVED lines=17> */
.L_x_13786:
[----:B------:R-:W-:Y:S02]  /*2b30*/  ULDC UR7, c[0x0][0x9e4] ;  /* 0x0002790000077ab9 */ /* 0x000fe40000000800 */
[----:B------:R-:W-:-:S05]  /*2b40*/  IMAD.U32 R2, RZ, RZ, UR7 ;  /* 0x00000007ff027e24 */ /* 0x000fca000f8e00ff */
[----:B------:R-:W-:-:S13]  /*2b50*/  ISETP.NE.AND P6, PT, R2, 0x1, PT ;  /* 0x000000010200780c */ /* 0x000fda0003fc5270 */
[----:B------:R-:W0:Y:S02]  /*2b60*/  @P6 LDC.64 R100, c[0x0][0x9e8] ;  /* 0x00027a00ff646b82 */ /* 0x000e240000000a00 */
[----:B0-----:R-:W-:-:S05]  /*2b70*/  @P6 IMAD.HI.U32 R0, R99, R100, RZ ;  /* 0x0000006463006227 */ /* 0x001fca00078e00ff */
[----:B------:R-:W-:-:S07]  /*2b80*/  @P6 SHF.R.U32.HI R99, RZ, R101, R0 ;  /* 0x00000065ff636219 */ /* 0x000fce0000011600 */
.L_x_13787:
[----:B------:R-:W-:Y:S05]  /*2b90*/  BSYNC B0 ;  /* 0x0000000000007941 */ /* 0x000fea0003800000 */
.L_x_13785:
[----:B------:R-:W-:-:S04]  /*2ba0*/  IMAD R99, R99, R2, -R12 ;  /* 0x0000000263637224 */ /* 0x000fc800078e0a0c */
[----:B------:R-:W-:-:S05]  /*2bb0*/  IMAD R99, R8, -0x2, R99 ;  /* 0xfffffffe08637824 */ /* 0x000fca00078e0263 */
[----:B------:R-:W-:Y:S02]  /*2bc0*/  VIADDMNMX R4, R99, R2, R4, PT ;  /* 0x0000000263047246 */ /* 0x000fe40003800104 */
[----:B------:R-:W-:-:S07]  /*2bd0*/  VIMNMX R10, R10, R99, !PT ;  /* 0x000000630a0a7248 */ /* 0x000fce0007fe0100 */
.L_x_13784:
[----:B------:R-:W-:Y:S01]  /*2be0*/  ISETP.GT.AND P1, PT, R10, 0x1, !P1 ;  /* 0x000000010a00780c */ /* 0x000fe20004f24270 */
[----:B------:R-:W-:Y:S01]  /*2bf0*/  ULDC UR7, c[0x0][0x988] ;  /* 0x0002620000077ab9 */ /* 0x000fe20000000800 */
[----:B------:R-:W-:Y:S01]  /*2c00*/  LOP3.LUT P6, RZ, R16, 0x4, RZ, 0xc0, !PT ;  /* 0x0000000410ff7812 */ /* 0x000fe200078cc0ff */
        /* <DEDUP_REMOVED lines=16> */
[----:B------:R-:W-:Y:S02]  /*2d10*/  ISETP.GT.AND P1, PT, R10, 0x10, !P1 ;  /* 0x000000100a00780c */ /* 0x000fe40004f24270 */
[----:B------:R-:W-:Y:S02]  /*2d20*/  FMNMX.FTZ R0, R119, R0, !PT ;  /* 0x0000000077007209 */ /* 0x000fe40007810000 */
[----:B------:R-:W-:Y:S02]  /*2d30*/  ISETP.LT.OR P1, PT, R4, 0x11, P1 ;  /* 0x000000110400780c */ /* 0x000fe40000f21670 */
        /* <DEDUP_REMOVED lines=16> */
[----:B------:R-:W-:Y:S02]  /*2e40*/  LOP3.LUT P1, RZ, R16, 0x1000000, RZ, 0xc0, !PT ;  /* 0x0100000010ff7812 */ /* 0x000fe4000782c0ff */
        /* <DEDUP_REMOVED lines=54> */
[----:B------:R-:W-:Y:S01]  /*31b0*/  FMNMX.FTZ R14, R85, R0, !PT ;  /* 0x00000000550e7209 */ /* 0x000fe20007810000 */
[----:B------:R-:W-:Y:S01]  /*31c0*/  IMAD.U32 R0, RZ, RZ, UR7 ;  /* 0x00000007ff007e24 */ /* 0x000fe2000f8e00ff */
[----:B------:R-:W-:Y:S02]  /*31d0*/  ISETP.LT.OR P1, PT, R4, 0x3a, P1 ;  /* 0x0000003a0400780c */ /* 0x000fe40000f21670 */
[----:B------:R-:W-:Y:S01]  /*31e0*/  LOP3.LUT P2, RZ, R16, 0x80, RZ, 0xc0, !PT ;  /* 0x0000008010ff7812 */ /* 0x000fe2000784c0ff */
[----:B------:R-:W0:Y:S01]  /*31f0*/  SHFL.BFLY PT, R135, R14, 0x2, 0x1f ;  /* 0x0c401f000e877f89 */ /* 0x000e2200000e0000 */
[----:B------:R-:W-:-:S02]  /*3200*/  FSEL R55, R55, -INF , !P1 ;  /* 0xff80000037377808 */ /* 0x000fc40004800000 */
[C---:B------:R-:W-:Y:S02]  /*3210*/  LOP3.LUT P1, RZ, R16.reuse, 0x8000, RZ, 0xc0, !PT ;  /* 0x0000800010ff7812 */ /* 0x040fe4000782c0ff */
[----:B------:R-:W-:Y:S02]  /*3220*/  LOP3.LUT P6, RZ, R16, 0x40, RZ, 0xc0, !PT ;  /* 0x0000004010ff7812 */ /* 0x000fe400078cc0ff */
[C---:B------:R-:W-:Y:S02]  /*3230*/  ISETP.GT.AND P1, PT, R10.reuse, 0x40, !P1 ;  /* 0x000000400a00780c */ /* 0x040fe40004f24270 */
[----:B------:R-:W-:Y:S02]  /*3240*/  ISETP.GT.AND P3, PT, R10, 0x70, !P3 ;  /* 0x000000700a00780c */ /* 0x000fe40005f64270 */
[----:B------:R-:W-:Y:S02]  /*3250*/  ISETP.LT.OR P1, PT, R4, 0x41, P1 ;  /* 0x000000410400780c */ /* 0x000fe40000f21670 */
[----:B------:R-:W-:-:S02]  /*3260*/  ISETP.GT.AND P4, PT, R10, 0x71, !P4 ;  /* 0x000000710a00780c */ /* 0x000fc40006784270 */
[----:B------:R-:W-:Y:S02]  /*3270*/  FSEL R103, R58, -INF , !P1 ;  /* 0xff8000003a677808 */ /* 0x000fe40004800000 */
[----:B------:R-:W-:Y:S02]  /*3280*/  LOP3.LUT P1, RZ, R16, 0x4000, RZ, 0xc0, !PT ;  /* 0x0000400010ff7812 */ /* 0x000fe4000782c0ff */
[----:B------:R-:W-:Y:S02]  /*3290*/  ISETP.LT.OR P3, PT, R4, 0x71, P3 ;  /* 0x000000710400780c */ /* 0x000fe40001f61670 */
[C---:B------:R-:W-:Y:S02]  /*32a0*/  ISETP.GT.AND P1, PT, R10.reuse, 0x41, !P1 ;  /* 0x000000410a00780c */ /* 0x040fe40004f24270 */
[----:B------:R-:W-:Y:S02]  /*32b0*/  ISETP.GT.AND P5, PT, R10, 0x78, !P5 ;  /* 0x000000780a00780c */ /* 0x000fe40006fa4270 */
[----:B------:R-:W-:-:S02]  /*32c0*/  ISETP.LT.OR P1, PT, R4, 0x42, P1 ;  /* 0x000000420400780c */ /* 0x000fc40000f21670 */
[----:B0-----:R-:W-:Y:S02]  /*32d0*/  FMNMX.FTZ R135, R14, R135, !PT ;  /* 0x000000870e877209 */ /* 0x001fe40007810000 */
[----:B------:R-:W-:Y:S02]  /*32e0*/  FSEL R59, R59, -INF , !P1 ;  /* 0xff8000003b3b7808 */ /* 0x000fe40004800000 */
[----:B------:R-:W-:Y:S01]  /*32f0*/  LOP3.LUT P1, RZ, R16, 0x2000, RZ, 0xc0, !PT ;  /* 0x0000200010ff7812 */ /* 0x000fe2000782c0ff */
[----:B------:R-:W0:Y:S01]  /*3300*/  SHFL.BFLY PT, R2, R135, 0x1, 0x1f ;  /* 0x0c201f0087027f89 */ /* 0x000e2200000e0000 */
[----:B------:R-:W-:Y:S02]  /*3310*/  ISETP.LT.OR P4, PT, R4, 0x72, P4 ;  /* 0x000000720400780c */ /* 0x000fe40002781670 */
[----:B------:R-:W-:Y:S02]  /*3320*/  ISETP.GT.AND P1, PT, R10, 0x48, !P1 ;  /* 0x000000480a00780c */ /* 0x000fe40004f24270 */
[----:B------:R-:W-:-:S02]  /*3330*/  ISETP.LT.OR P5, PT, R4, 0x79, P5 ;  /* 0x000000790400780c */ /* 0x000fc40002fa1670 */
[----:B------:R-:W-:Y:S02]  /*3340*/  ISETP.LT.OR P1, PT, R4, 0x49, P1 ;  /* 0x000000490400780c */ /* 0x000fe40000f21670 */
[----:B------:R-:W-:Y:S02]  /*3350*/  FSEL R83, R83, -INF , !P4 ;  /* 0xff80000053537808 */ /* 0x000fe40006000000 */
[----:B------:R-:W-:Y:S02]  /*3360*/  FSEL R51, R62, -INF , !P1 ;  /* 0xff8000003e337808 */ /* 0x000fe40004800000 */
[----:B------:R-:W-:Y:S02]  /*3370*/  LOP3.LUT P1, RZ, R16, 0x1000, RZ, 0xc0, !PT ;  /* 0x0000100010ff7812 */ /* 0x000fe4000782c0ff */
[----:B------:R-:W-:Y:S02]  /*3380*/  R2UR UR7, R22 ;  /* 0x00000000160772ca */ /* 0x000fe400000e0000 */
[----:B------:R-:W-:-:S04]  /*3390*/  ISETP.GT.AND P1, PT, R10, 0x49, !P1 ;  /* 0x000000490a00780c */ /* 0x000fc80004f24270 */
[----:B------:R-:W-:Y:S02]  /*33a0*/  ISETP.LT.OR P1, PT, R4, 0x4a, P1 ;  /* 0x0000004a0400780c */ /* 0x000fe40000f21670 */
[----:B0-----:R-:W-:Y:S02]  /*33b0*/  FMNMX.FTZ R2, R135, R2, !PT ;  /* 0x0000000287027209 */ /* 0x001fe40007810000 */
[----:B------:R-:W-:Y:S02]  /*33c0*/  FSEL R63, R63, -INF , !P1 ;  /* 0xff8000003f3f7808 */ /* 0x000fe40004800000 */
[----:B------:R-:W-:Y:S01]  /*33d0*/  LOP3.LUT P1, RZ, R16, 0x800, RZ, 0xc0, !PT ;  /* 0x0000080010ff7812 */ /* 0x000fe2000782c0ff */
[----:B------:R-:W-:Y:S01]  /*33e0*/  FMUL.FTZ R12, R2, R0 ;  /* 0x00000000020c7220 */ /* 0x000fe20000410000 */
[----:B------:R-:W-:Y:S02]  /*33f0*/  UIADD3 UR45, UR7, UR45, URZ ;  /* 0x0000002d072d7290 */ /* 0x000fe4000fffe03f */
[----:B------:R-:W-:-:S02]  /*3400*/  ISETP.GT.AND P1, PT, R10, 0x50, !P1 ;  /* 0x000000500a00780c */ /* 0x000fc40004f24270 */
[----:B------:R-:W-:Y:S02]  /*3410*/  UIADD3 UR4, UR45, UR4, URZ ;  /* 0x000000042d047290 */ /* 0x000fe4000fffe03f */
        /* <DEDUP_REMOVED lines=29> */
[-CC-:B------:R-:W-:Y:S01]  /*35f0*/  FFMA.FTZ R138, R89, R0.reuse, -R12.reuse ;  /* 0x00000000598a7223 */ /* 0x180fe2000001080c */
[----:B------:R-:W-:Y:S01]  /*3600*/  ISETP.LT.OR P1, PT, R4, 0x1, P1 ;  /* 0x000000010400780c */ /* 0x000fe20000f21670 */
[-CC-:B------:R-:W-:Y:S01]  /*3610*/  FFMA.FTZ R136, R91, R0.reuse, -R12.reuse ;  /* 0x000000005b887223 */ /* 0x180fe2000001080c */
[----:B------:R-:W-:Y:S01]  /*3620*/  FSEL R91, R82, -INF , !P3 ;  /* 0xff800000525b7808 */ /* 0x000fe20005800000 */
[-CC-:B------:R-:W-:Y:S01]  /*3630*/  FFMA.FTZ R132, R33, R0.reuse, -R12.reuse ;  /* 0x0000000021847223 */ /* 0x180fe2000001080c */
[----:B------:R-:W-:Y:S01]  /*3640*/  FSEL R26, R26, -INF , !P1 ;  /* 0xff8000001a1a7808 */ /* 0x000fe20004800000 */
[-CC-:B------:R-:W-:Y:S01]  /*3650*/  FFMA.FTZ R33, R57, R0.reuse, -R12.reuse ;  /* 0x0000000039217223 */ /* 0x180fe2000001080c */
[----:B------:R-:W-:Y:S01]  /*3660*/  LOP3.LUT P1, RZ, R16, 0x4000000, RZ, 0xc0, !PT ;  /* 0x0400000010ff7812 */ /* 0x000fe2000782c0ff */
[-CC-:B------:R-:W-:Y:S01]  /*3670*/  FFMA.FTZ R142, R93, R0.reuse, -R12.reuse ;  /* 0x000000005d8e7223 */ /* 0x180fe2000001080c */
[----:B------:R-:W-:Y:S01]  /*3680*/  FMNMX.FTZ R14, R26, R117, !PT ;  /* 0x000000751a0e7209 */ /* 0x000fe20007810000 */
[-CC-:B------:R-:W-:Y:S01]  /*3690*/  FFMA.FTZ R148, R133, R0.reuse, -R12.reuse ;  /* 0x0000000085947223 */ /* 0x180fe2000001080c */
[----:B------:R-:W-:Y:S01]  /*36a0*/  ISETP.GT.AND P1, PT, R10, 0x68, !P1 ;  /* 0x000000680a00780c */ /* 0x000fe20004f24270 */
[--C-:B------:R-:W-:Y:S01]  /*36b0*/  FFMA.FTZ R131, R131, R0, -R12.reuse ;  /* 0x0000000083837223 */ /* 0x100fe2000001080c */
[----:B------:R-:W-:Y:S01]  /*36c0*/  FMNMX.FTZ R14, R27, R14, !PT ;  /* 0x0000000e1b0e7209 */ /* 0x000fe20007810000 */
[--C-:B------:R-:W-:Y:S01]  /*36d0*/  FFMA.FTZ R150, R127, R0, -R12.reuse ;  /* 0x000000007f967223 */ /* 0x100fe2000001080c */
[----:B------:R-:W-:Y:S01]  /*36e0*/  ISETP.LT.OR P1, PT, R4, 0x69, P1 ;  /* 0x000000690400780c */ /* 0x000fe20000f21670 */
[----:B------:R-:W-:Y:S01]  /*36f0*/  MUFU.EX2 R148, R148 ;  /* 0x0000009400947308 */ /* 0x000fe20000000800 */
[----:B------:R-:W-:Y:S01]  /*3700*/  FMNMX.FTZ R14, R115, R14, !PT ;  /* 0x0000000e730e7209 */ /* 0x000fe20007810000 */
[-CC-:B------:R-:W-:Y:S01]  /*3710*/  FFMA.FTZ R128, R13, R0.reuse, -R12.reuse ;  /* 0x000000000d807223 */ /* 0x180fe2000001080c */
[----:B------:R-:W-:Y:S01]  /*3720*/  FSEL R89, R78, -INF , !P1 ;  /* 0xff8000004e597808 */ /* 0x000fe20004800000 */
[--C-:B------:R-:W-:Y:S01]  /*3730*/  FFMA.FTZ R127, R129, R0, -R12.reuse ;  /* 0x00000000817f7223 */ /* 0x100fe2000001080c */
[----:B------:R-:W-:Y:S01]  /*3740*/  FMNMX.FTZ R14, R99, R14, !PT ;  /* 0x0000000e630e7209 */ /* 0x000fe20007810000 */
[--C-:B------:R-:W-:Y:S01]  /*3750*/  FFMA.FTZ R144, R125, R0, -R12.reuse ;  /* 0x000000007d907223 */ /* 0x100fe2000001080c */
[----:B------:R-:W-:Y:S01]  /*3760*/  ISETP.GT.AND P6, PT, R10, 0x79, !P6 ;  /* 0x000000790a00780c */ /* 0x000fe200077c4270 */
[----:B------:R-:W0:Y:S01]  /*3770*/  MUFU.EX2 R131, R131 ;  /* 0x0000008300837308 */ /* 0x000e220000000800 */
[----:B------:R-:W-:Y:S01]  /*3780*/  FMNMX.FTZ R14, R113, R14, !PT ;  /* 0x0000000e710e7209 */ /* 0x000fe20007810000 */
[-CC-:B------:R-:W-:Y:S01]  /*3790*/  FFMA.FTZ R119, R119, R0.reuse, -R12.reuse ;  /* 0x0000000077777223 */ /* 0x180fe2000001080c */
[----:B------:R-:W-:Y:S01]  /*37a0*/  ISETP.LT.OR P6, PT, R4, 0x7a, P6 ;  /* 0x0000007a0400780c */ /* 0x000fe200037c1670 */
[--C-:B------:R-:W-:Y:S01]  /*37b0*/  FFMA.FTZ R146, R97, R0, -R12.reuse ;  /* 0x0000000061927223 */ /* 0x100fe2000001080c */
[----:B------:R-:W-:Y:S01]  /*37c0*/  FMNMX.FTZ R14, R31, R14, !PT ;  /* 0x0000000e1f0e7209 */ /* 0x000fe20007810000 */
[--C-:B------:R-:W-:Y:S01]  /*37d0*/  FFMA.FTZ R37, R37, R0, -R12.reuse ;  /* 0x0000000025257223 */ /* 0x100fe2000001080c */
[----:B------:R-:W-:Y:S01]  /*37e0*/  FSEL R57, R86, -INF , !P5 ;  /* 0xff80000056397808 */ /* 0x000fe20006800000 */
[----:B------:R-:W1:Y:S01]  /*37f0*/  MUFU.EX2 R150, R150 ;  /* 0x0000009600967308 */ /* 0x000e620000000800 */
[----:B------:R-:W-:Y:S01]  /*3800*/  FMNMX.FTZ R14, R111, R14, !PT ;  /* 0x0000000e6f0e7209 */ /* 0x000fe20007810000 */
[-CC-:B------:R-:W-:Y:S01]  /*3810*/  FFMA.FTZ R140, R95, R0.reuse, -R12.reuse ;  /* 0x000000005f8c7223 */ /* 0x180fe2000001080c */
[----:B------:R-:W-:Y:S01]  /*3820*/  FSEL R87, R87, -INF , !P6 ;  /* 0xff80000057577808 */ /* 0x000fe20007000000 */
[--C-:B------:R-:W-:Y:S01]  /*3830*/  FFMA.FTZ R41, R41, R0, -R12.reuse ;  /* 0x0000000029297223 */ /* 0x100fe2000001080c */
[----:B------:R-:W-:Y:S01]  /*3840*/  FMNMX.FTZ R14, R35, R14, !PT ;  /* 0x0000000e230e7209 */ /* 0x000fe20007810000 */
[-CC-:B------:R-:W-:Y:S01]  /*3850*/  FFMA.FTZ R134, R29, R0.reuse, -R12.reuse ;  /* 0x000000001d867223 */ /* 0x180fe2000001080c */
[--C-:B------:R-:W-:Y:S01]  /*3860*/  FFMA.FTZ R29, R61, R0, -R12.reuse ;  /* 0x000000003d1d7223 */ /* 0x100fe2000001080c */
[----:B------:R-:W2:Y:S01]  /*3870*/  MUFU.EX2 R127, R127 ;  /* 0x0000007f007f7308 */ /* 0x000ea20000000800 */
[----:B------:R-:W-:Y:S01]  /*3880*/  FMNMX.FTZ R14, R109, R14, !PT ;  /* 0x0000000e6d0e7209 */ /* 0x000fe20007810000 */
[-CC-:B------:R-:W-:Y:S01]  /*3890*/  FFMA.FTZ R130, R25, R0.reuse, -R12.reuse ;  /* 0x0000000019827223 */ /* 0x180fe2000001080c */
[-CC-:B------:R-:W-:Y:S01]  /*38a0*/  FFMA.FTZ R124, R11, R0.reuse, -R12.reuse ;  /* 0x000000000b7c7223 */ /* 0x180fe2000001080c */
        /* <DEDUP_REMOVED lines=8> */
[--C-:B------:R-:W-:Y:S01]  /*3930*/  FFMA.FTZ R53, R53, R0, -R12.reuse ;  /* 0x0000000035357223 */ /* 0x100fe2000001080c */
[----:B------:R-:W-:Y:S01]  /*3940*/  FMNMX.FTZ R14, R39, R14, !PT ;  /* 0x0000000e270e7209 */ /* 0x000fe20007810000 */
[-CC-:B------:R-:W-:Y:S01]  /*3950*/  FFMA.FTZ R61, R65, R0.reuse, -R12.reuse ;  /* 0x00000000413d7223 */ /* 0x180fe2000001080c */
[--C-:B------:R-:W-:Y:S01]  /*3960*/  FFMA.FTZ R25, R69, R0, -R12.reuse ;  /* 0x0000000045197223 */ /* 0x100fe2000001080c */
[----:B------:R-:W4:Y:S01]  /*3970*/  MUFU.EX2 R119, R119 ;  /* 0x0000007700777308 */ /* 0x000f220000000800 */
[----:B------:R-:W-:Y:S01]  /*3980*/  FMNMX.FTZ R14, R105, R14, !PT ;  /* 0x0000000e690e7209 */ /* 0x000fe20007810000 */
[-CC-:B------:R-:W-:Y:S01]  /*3990*/  FFMA.FTZ R11, R73, R0.reuse, -R12.reuse ;  /* 0x00000000490b7223 */ /* 0x180fe2000001080c */
[-CC-:B------:R-:W-:Y:S01]  /*39a0*/  FFMA.FTZ R15, R77, R0.reuse, -R12.reuse ;  /* 0x000000004d0f7223 */ /* 0x180fe2000001080c */
[--C-:B------:R-:W-:Y:S01]  /*39b0*/  FFMA.FTZ R21, R81, R0, -R12.reuse ;  /* 0x0000000051157223 */ /* 0x100fe2000001080c */
[----:B------:R-:W-:Y:S01]  /*39c0*/  FMNMX.FTZ R14, R43, R14, !PT ;  /* 0x0000000e2b0e7209 */ /* 0x000fe20007810000 */
[----:B------:R-:W-:-:S02]  /*39d0*/  FFMA.FTZ R3, R85, R0, -R12 ;  /* 0x0000000055037223 */ /* 0x000fc4000001080c */
[----:B------:R-:W5:Y:S01]  /*39e0*/  MUFU.EX2 R146, R146 ;  /* 0x0000009200927308 */ /* 0x000f620000000800 */
[----:B------:R-:W-:-:S04]  /*39f0*/  FMNMX.FTZ R14, R55, R14, !PT ;  /* 0x0000000e370e7209 */ /* 0x000fc80007810000 */
[----:B------:R-:W-:-:S03]  /*3a00*/  FMNMX.FTZ R14, R103, R14, !PT ;  /* 0x0000000e670e7209 */ /* 0x000fc60007810000 */
        /* <DEDUP_REMOVED lines=39> */
[----:B------:R-:W-:Y:S01]  /*3c80*/  MUFU.EX2 R25, R25 ;  /* 0x0000001900197308 */ /* 0x000fe20000000800 */
[-CC-:B------:R-:W-:Y:S01]  /*3c90*/  FFMA.FTZ R151, R27, R0.reuse, -R4.reuse ;  /* 0x000000001b977223 */ /* 0x180fe20000010804 */
[----:B------:R-:W-:Y:S01]  /*3ca0*/  FADD.FTZ R27, R148, R131 ;  /* 0x00000083941b7221 */ /* 0x000fe20000010000 */
[-CC-:B------:R-:W-:Y:S01]  /*3cb0*/  FFMA.FTZ R149, R26, R0.reuse, -R4.reuse ;  /* 0x000000001a957223 */ /* 0x180fe20000010804 */
[-CC-:B------:R-:W-:Y:S01]  /*3cc0*/  FFMA.FTZ R10, R117, R0.reuse, -R4.reuse ;  /* 0x00000000750a7223 */ /* 0x180fe20000010804 */
[-CC-:B------:R-:W-:Y:S01]  /*3cd0*/  FFMA.FTZ R12, R115, R0.reuse, -R4.reuse ;  /* 0x00000000730c7223 */ /* 0x180fe20000010804 */
[----:B-1----:R-:W-:Y:S01]  /*3ce0*/  FADD.FTZ R30, R150, R27 ;  /* 0x0000001b961e7221 */ /* 0x002fe20000010000 */
[-CC-:B------:R-:W-:Y:S01]  /*3cf0*/  FFMA.FTZ R145, R99, R0.reuse, -R4.reuse ;  /* 0x0000000063917223 */ /* 0x180fe20000010804 */
[----:B------:R-:W-:Y:S01]  /*3d00*/  MUFU.EX2 R151, R151 ;  /* 0x0000009700977308 */ /* 0x000fe20000000800 */
[-C--:B------:R-:W-:Y:S01]  /*3d10*/  FFMA.FTZ R14, R113, R0.reuse, -R4 ;  /* 0x00000000710e7223 */ /* 0x080fe20000010804 */
[----:B--2---:R-:W-:Y:S01]  /*3d20*/  FADD.FTZ R27, R127, R30 ;  /* 0x0000001e7f1b7221 */ /* 0x004fe20000010000 */
[-CC-:B------:R-:W-:Y:S01]  /*3d30*/  FFMA.FTZ R147, R31, R0.reuse, -R4.reuse ;  /* 0x000000001f937223 */ /* 0x180fe20000010804 */
[-CC-:B------:R-:W-:Y:S01]  /*3d40*/  FFMA.FTZ R16, R111, R0.reuse, -R4.reuse ;  /* 0x000000006f107223 */ /* 0x180fe20000010804 */
[-CC-:B------:R-:W-:Y:S01]  /*3d50*/  FFMA.FTZ R141, R35, R0.reuse, -R4.reuse ;  /* 0x00000000238d7223 */ /* 0x180fe20000010804 */
[----:B---3--:R-:W-:Y:S01]  /*3d60*/  FADD.FTZ R30, R144, R27 ;  /* 0x0000001b901e7221 */ /* 0x008fe20000010000 */
[-CC-:B------:R-:W-:Y:S01]  /*3d70*/  FFMA.FTZ R20, R109, R0.reuse, -R4.reuse ;  /* 0x000000006d147223 */ /* 0x180fe20000010804 */
[----:B------:R-:W-:Y:S01]  /*3d80*/  MUFU.EX2 R149, R149 ;  /* 0x0000009500957308 */ /* 0x000fe20000000800 */
[-C--:B------:R-:W-:Y:S01]  /*3d90*/  FFMA.FTZ R143, R101, R0.reuse, -R4 ;  /* 0x00000000658f7223 */ /* 0x080fe20000010804 */
[----:B----4-:R-:W-:Y:S01]  /*3da0*/  FADD.FTZ R27, R119, R30 ;  /* 0x0000001e771b7221 */ /* 0x010fe20000010000 */
[-CC-:B------:R-:W-:Y:S01]  /*3db0*/  FFMA.FTZ R24, R107, R0.reuse, -R4.reuse ;  /* 0x000000006b187223 */ /* 0x180fe20000010804 */
[-CC-:B------:R-:W-:Y:S01]  /*3dc0*/  FFMA.FTZ R137, R39, R0.reuse, -R4.reuse ;  /* 0x0000000027897223 */ /* 0x180fe20000010804 */
[-CC-:B------:R-:W-:Y:S01]  /*3dd0*/  FFMA.FTZ R26, R105, R0.reuse, -R4.reuse ;  /* 0x00000000691a7223 */ /* 0x180fe20000010804 */
[----:B-----5:R-:W-:Y:S01]  /*3de0*/  FADD.FTZ R32, R146, R27 ;  /* 0x0000001b92207221 */ /* 0x020fe20000010000 */
[-CC-:B------:R-:W-:Y:S01]  /*3df0*/  FFMA.FTZ R139, R43, R0.reuse, -R4.reuse ;  /* 0x000000002b8b7223 */ /* 0x180fe20000010804 */
[----:B------:R-:W0:Y:S01]  /*3e00*/  MUFU.EX2 R10, R10 ;  /* 0x0000000a000a7308 */ /* 0x000e220000000800 */
[-C--:B------:R-:W-:Y:S01]  /*3e10*/  FFMA.FTZ R28, R55, R0.reuse, -R4 ;  /* 0x00000000371c7223 */ /* 0x080fe20000010804 */
[----:B------:R-:W-:Y:S01]  /*3e20*/  FADD.FTZ R27, R37, R32 ;  /* 0x00000020251b7221 */ /* 0x000fe20000010000 */
[-CC-:B------:R-:W-:Y:S01]  /*3e30*/  FFMA.FTZ R133, R103, R0.reuse, -R4.reuse ;  /* 0x0000000067857223 */ /* 0x180fe20000010804 */
[-CC-:B------:R-:W-:Y:S01]  /*3e40*/  FFMA.FTZ R30, R59, R0.reuse, -R4.reuse ;  /* 0x000000003b1e7223 */ /* 0x180fe20000010804 */
[-CC-:B------:R-:W-:Y:S01]  /*3e50*/  FFMA.FTZ R135, R51, R0.reuse, -R4.reuse ;  /* 0x0000000033877223 */ /* 0x180fe20000010804 */
[----:B------:R-:W-:Y:S01]  /*3e60*/  FADD.FTZ R32, R140, R27 ;  /* 0x0000001b8c207221 */ /* 0x000fe20000010000 */
[-CC-:B------:R-:W-:Y:S01]  /*3e70*/  FFMA.FTZ R129, R47, R0.reuse, -R4.reuse ;  /* 0x000000002f817223 */ /* 0x180fe20000010804 */
[----:B------:R-:W1:Y:S01]  /*3e80*/  MUFU.EX2 R12, R12 ;  /* 0x0000000c000c7308 */ /* 0x000e620000000800 */
[-C--:B------:R-:W-:Y:S01]  /*3e90*/  FFMA.FTZ R22, R67, R0.reuse, -R4 ;  /* 0x0000000043167223 */ /* 0x080fe20000010804 */
[----:B------:R-:W-:Y:S01]  /*3ea0*/  FADD.FTZ R27, R41, R32 ;  /* 0x00000020291b7221 */ /* 0x000fe20000010000 */
[-CC-:B------:R-:W-:Y:S01]  /*3eb0*/  FFMA.FTZ R32, R63, R0.reuse, -R4.reuse ;  /* 0x000000003f207223 */ /* 0x180fe20000010804 */
[-CC-:B------:R-:W-:Y:S01]  /*3ec0*/  FFMA.FTZ R121, R121, R0.reuse, -R4.reuse ;  /* 0x0000000079797223 */ /* 0x180fe20000010804 */
[-CC-:B------:R-:W-:Y:S01]  /*3ed0*/  FFMA.FTZ R71, R71, R0.reuse, -R4.reuse ;  /* 0x0000000047477223 */ /* 0x180fe20000010804 */
[----:B------:R-:W-:Y:S01]  /*3ee0*/  FADD.FTZ R36, R142, R27 ;  /* 0x0000001b8e247221 */ /* 0x000fe20000010000 */
[-C--:B------:R-:W-:Y:S01]  /*3ef0*/  FFMA.FTZ R123, R123, R0.reuse, -R4 ;  /* 0x000000007b7b7223 */ /* 0x080fe20000010804 */
[----:B------:R-:W2:Y:S01]  /*3f00*/  MUFU.EX2 R145, R145 ;  /* 0x0000009100917308 */ /* 0x000ea20000000800 */
[----:B0-----:R-:W-:Y:S01]  /*3f10*/  FADD.FTZ R34, R149, R10 ;  /* 0x0000000a95227221 */ /* 0x001fe20000010000 */
[----:B------:R-:W-:Y:S01]  /*3f20*/  FADD.FTZ R31, R45, R36 ;  /* 0x000000242d1f7221 */ /* 0x000fe20000010000 */
[-CC-:B------:R-:W-:Y:S01]  /*3f30*/  FFMA.FTZ R75, R75, R0.reuse, -R4.reuse ;  /* 0x000000004b4b7223 */ /* 0x180fe20000010804 */
[-C--:B------:R-:W-:Y:S01]  /*3f40*/  FFMA.FTZ R89, R89, R0.reuse, -R4 ;  /* 0x0000000059597223 */ /* 0x080fe20000010804 */
[----:B------:R-:W-:Y:S01]  /*3f50*/  FADD.FTZ R27, R151, R34 ;  /* 0x00000022971b7221 */ /* 0x000fe20000010000 */
        /* <DEDUP_REMOVED lines=9> */
[----:B------:R-:W-:Y:S01]  /*3ff0*/  FFMA.FTZ R87, R87, R0, -R4 ;  /* 0x0000000057577223 */ /* 0x000fe20000010804 */
[----:B------:R-:W1:Y:S01]  /*4000*/  MUFU.EX2 R147, R147 ;  /* 0x0000009300937308 */ /* 0x000e620000000800 */
[----:B--2---:R-:W-:Y:S01]  /*4010*/  FADD.FTZ R27, R145, R34 ;  /* 0x00000022911b7221 */ /* 0x004fe20000010000 */
[----:B------:R-:W-:Y:S01]  /*4020*/  FADD.FTZ R31, R53, R36 ;  /* 0x00000024351f7221 */ /* 0x000fe20000010000 */
[----:B------:R-:W-:-:S02]  /*4030*/  F2FP.F16.F32.PACK_AB R149, R10, R149 ;  /* 0x000000950a95723e */ /* 0x000fc400000000ff */
[----:B------:R-:W-:Y:S01]  /*4040*/  F2FP.F16.F32.PACK_AB R151, R12, R151 ;  /* 0x000000970c97723e */ /* 0x000fe200000000ff */
[----:B------:R-:W-:Y:S01]  /*4050*/  FADD.FTZ R36, R132, R31 ;  /* 0x0000001f84247221 */ /* 0x000fe20000010000 */
[----:B------:R-:W-:Y:S01]  /*4060*/  F2FP.F16.F32.PACK_AB R148, R131, R148 ;  /* 0x000000948394723e */ /* 0x000fe200000000ff */
[----:B------:R-:W2:Y:S01]  /*4070*/  MUFU.EX2 R16, R16 ;  /* 0x0000001000107308 */ /* 0x000ea20000000800 */
[C---:B0-----:R-:W-:Y:S01]  /*4080*/  FADD.FTZ R34, R14.reuse, R27 ;  /* 0x0000001b0e227221 */ /* 0x041fe20000010000 */
[----:B------:R-:W-:Y:S01]  /*4090*/  FADD.FTZ R31, R33, R36 ;  /* 0x00000024211f7221 */ /* 0x000fe20000010000 */
[----:B------:R-:W-:Y:S02]  /*40a0*/  F2FP.F16.F32.PACK_AB R145, R14, R145 ;  /* 0x000000910e91723e */ /* 0x000fe400000000ff */
[----:B------:R-:W-:Y:S01]  /*40b0*/  F2FP.F16.F32.PACK_AB R150, R127, R150 ;  /* 0x000000967f96723e */ /* 0x000fe200000000ff */
[----:B------:R-:W-:Y:S01]  /*40c0*/  FADD.FTZ R36, R134, R31 ;  /* 0x0000001f86247221 */ /* 0x000fe20000010000 */
[----:B------:R-:W-:Y:S01]  /*40d0*/  F2FP.F16.F32.PACK_AB R144, R119, R144 ;  /* 0x000000907790723e */ /* 0x000fe200000000ff */
        /* <DEDUP_REMOVED lines=14> */
[----:B0-----:R-:W-:Y:S01]  /*41c0*/  FADD.FTZ R27, R141, R34 ;  /* 0x000000228d1b7221 */ /* 0x001fe20000010000 */
[----:B------:R-:W-:-:S02]  /*41d0*/  F2FP.F16.F32.PACK_AB R134, R29, R134 ;  /* 0x000000861d86723e */ /* 0x000fc400000000ff */
[----:B------:R-:W-:Y:S02]  /*41e0*/  F2FP.F16.F32.PACK_AB R128, R61, R128 ;  /* 0x000000803d80723e */ /* 0x000fe400000000ff */
[----:B------:R-:W-:Y:S02]  /*41f0*/  F2FP.F16.F32.PACK_AB R147, R16, R147 ;  /* 0x000000931093723e */ /* 0x000fe400000000ff */
        /* <DEDUP_REMOVED lines=75> */
[----:B------:R-:W-:-:S03]  /*46b0*/  F2FP.F16.F32.PACK_AB R121, R10, R91 ;  /* 0x0000005b0a79723e */ /* 0x000fc600000000ff */
[----:B0-----:R-:W-:-:S04]  /*46c0*/  FADD.FTZ R3, R57, R14 ;  /* 0x0000000e39037221 */ /* 0x001fc80000010000 */
[C---:B-1----:R-:W-:Y:S01]  /*46d0*/  FADD.FTZ R3, R12.reuse, R3 ;  /* 0x000000030c037221 */ /* 0x042fe20000010000 */
[----:B------:R-:W-:Y:S01]  /*46e0*/  F2FP.F16.F32.PACK_AB R123, R12, R57 ;  /* 0x000000390c7b723e */ /* 0x000fe200000000ff */
[----:B------:R-:W-:Y:S01]  /*46f0*/  VIADD R12, R19, 0xfffffffe ;  /* 0xfffffffe130c7836 */ /* 0x000fe20000000000 */
        /* <DEDUP_REMOVED lines=12> */
.L_x_13789:
[----:B------:R-:W-:Y:S02]  /*47c0*/  ULDC UR14, c[0x0][0x9e4] ;  /* 0x00027900000e7ab9 */ /* 0x000fe40000000800 */
[----:B------:R-:W-:-:S11]  /*47d0*/  UISETP.NE.AND UP0, UPT, UR14, 0x1, UPT ;  /* 0x000000010e00788c */ /* 0x000fd6000bf05270 */
[----:B------:R-:W-:Y:S02]  /*47e0*/  @UP0 ULDC.64 UR18, c[0x0][0x9e8] ;  /* 0x00027a0000120ab9 */ /* 0x000fe40000000a00 */
[----:B------:R-:W-:-:S04]  /*47f0*/  UIMAD.WIDE.U32 UR10, UR7, UR18, URZ ;  /* 0x00000012070a72a5 */ /* 0x000fc8000f8e003f */
[----:B------:R-:W-:-:S12]  /*4800*/  @UP0 USHF.R.U32.HI UR7, URZ, UR19, UR11 ;  /* 0x000000133f070299 */ /* 0x000fd8000801160b */
.L_x_13790:
[----:B------:R-:W-:-:S04]  /*4810*/  UIMAD UR7, UR7, UR14, UR14 ;  /* 0x0000000e070772a4 */ /* 0x000fc8000f8e020e */
[----:B------:R-:W-:-:S04]  /*4820*/  UISETP.LT.AND UP0, UPT, UR4, UR7, UPT ;  /* 0x000000070400728c */ /* 0x000fc8000bf01270 */
[----:B------:R-:W-:-:S12]  /*4830*/  USEL UR4, UR4, UR7, UP0 ;  /* 0x0000000704047287 */ /* 0x000fd80008000000 */
.L_x_13788:
[----:B------:R-:W-:Y:S01]  /*4840*/  USHF.R.S32.HI UR7, URZ, 0x1f, UR4 ;  /* 0x0000001f3f077899 */ /* 0x000fe20008011404 */
[----:B------:R-:W-:Y:S02]  /*4850*/  CS2R R118, SRZ ;  /* 0x0000000000767805 */ /* 0x000fe4000001ff00 */
[----:B------:R-:W-:Y:S02]  /*4860*/  CS2R R116, SRZ ;  /* 0x0000000000747805 */ /* 0x000fe4000001ff00 */
[----:B------:R-:W-:Y:S01]  /*4870*/  CS2R R114, SRZ ;  /* 0x0000000000727805 */ /* 0x000fe2000001ff00 */
[----:B------:R-:W-:Y:S01]  /*4880*/  ULEA.HI UR7, UR7, UR4, URZ, 0x7 ;  /* 0x0000000407077291 */ /* 0x000fe2000f8f383f */
[----:B------:R-:W-:Y:S02]  /*4890*/  CS2R R112, SRZ ;  /* 0x0000000000707805 */ /* 0x000fe4000001ff00 */
[----:B------:R-:W-:Y:S01]  /*48a0*/  CS2R R110, SRZ ;  /* 0x00000000006e7805 */ /* 0x000fe2000001ff00 */
[----:B------:R-:W-:Y:S01]  /*48b0*/  UMOV UR4, URZ ;  /* 0x0000003f00047c82 */ /* 0x000fe20008000000 */
        /* <DEDUP_REMOVED lines=15> */
[----:B------:R-:W-:-:S11]  /*49b0*/  CS2R R88, SRZ ;  /* 0x0000000000587805 */ /* 0x000fd6000001ff00 */
        /* <DEDUP_REMOVED lines=9> */
.L_x_13810:
[----:B------:R-:W-:Y:S01]  /*4a50*/  ISETP.NE.AND P2, PT, RZ, UR42, PT ;  /* 0x0000002aff007c0c */ /* 0x000fe2000bf45270 */
[----:B------:R-:W-:-:S04]  /*4a60*/  UISETP.NE.AND UP0, UPT, UR25, 0x1, UPT ;  /* 0x000000011900788c */ /* 0x000fc8000bf05270 */
[----:B------:R-:W-:-:S04]  /*4a70*/  USEL UR4, URZ, 0x1, UP0 ;  /* 0x000000013f047887 */ /* 0x000fc80008000000 */
[----:B------:R-:W-:-:S04]  /*4a80*/  ULOP3.LUT UR4, UR26, UR4, URZ, 0x3c, !UPT ;  /* 0x000000041a047292 */ /* 0x000fc8000f8e3c3f */
[----:B------:R-:W-:Y:S08]  /*4a90*/  @P2 BRA `(.L_x_13792) ;  /* 0x0000000000382947 */ /* 0x000ff00003800000 */
[----:B------:R-:W-:Y:S05]  /*4aa0*/  @!P0 BRA `(.L_x_13793) ;  /* 0x0000000000048947 */ /* 0x000fea0003800000 */
[----:B------:R-:W-:Y:S01]  /*4ab0*/  BPT.TRAP 0x1 ;  /* 0x000000040000795c */ /* 0x000fe20000300000 */
.L_x_13793:
        /* <DEDUP_REMOVED lines=9> */
.L_x_13794:
[----:B-1----:R-:W-:Y:S05]  /*4b50*/  @P1 BRA `(.L_x_13792) ;  /* 0x0000000000081947 */ /* 0x002fea0003800000 */
[----:B------:R-:W1:Y:S02]  /*4b60*/  SYNCS.PHASECHK.TRANS64.TRYWAIT P1, [UR7+0x16830], R0 ;  /* 0x01683000ff0075a7 */ /* 0x000e640008020147 */
[----:B-1----:R-:W-:Y:S05]  /*4b70*/  @!P1 BRA `(.L_x_13795) ;  /* 0x000000d400989947 */ /* 0x002fea0003800000 */
.L_x_13792:
        /* <DEDUP_REMOVED lines=11> */
[----:B------:R-:W-:-:S03]  /*4c30*/  UMOV UR19, 0x40000040 ;  /* 0x4000004000137882 */ /* 0x000fc60000000000 */
[----:B------:R-:W-:Y:S02]  /*4c40*/  UIADD3 UR10, UR22, 0x2, URZ ;  /* 0x00000002160a7890 */ /* 0x000fe4000fffe03f */
[----:B------:R-:W-:Y:S02]  /*4c50*/  UIADD3 UR14, UR22, 0x4, URZ ;  /* 0x00000004160e7890 */ /* 0x000fe4000fffe03f */
        /* <DEDUP_REMOVED lines=16> */
.L_x_13797:
[----:B------:R-:W-:Y:S01]  /*4d60*/  ULEA UR10, UR25, UR43, 0x3 ;  /* 0x0000002b190a7291 */ /* 0x000fe2000f8e183f */
[----:B------:R-:W-:-:S05]  /*4d70*/  IMAD.U32 R0, RZ, RZ, UR26 ;  /* 0x0000001aff007e24 */ /* 0x000fca000f8e00ff */
[----:B------:R-:W-:-:S04]  /*4d80*/  SHF.L.U32 R0, R0, 0x1f, RZ ;  /* 0x0000001f00007819 */ /* 0x000fc800000006ff */
[----:B------:R0:W1:Y:S01]  /*4d90*/  SYNCS.PHASECHK.TRANS64.TRYWAIT P1, [UR10+0x16850], R0 ;  /* 0x01685000ff0075a7 */ /* 0x000062000802014a */
[----:B------:R-:W-:Y:S05]  /*4da0*/  @!P0 BRA `(.L_x_13798) ;  /* 0x0000000000048947 */ /* 0x000fea0003800000 */
[----:B------:R-:W-:Y:S01]  /*4db0*/  BPT.TRAP 0x1 ;  /* 0x000000040000795c */ /* 0x000fe20000300000 */
.L_x_13798:
[----:B-1----:R-:W-:Y:S05]  /*4dc0*/  @P1 BRA `(.L_x_13796) ;  /* 0x0000000000081947 */ /* 0x002fea0003800000 */
[----:B------:R-:W1:Y:S02]  /*4dd0*/  SYNCS.PHASECHK.TRANS64.TRYWAIT P1, [UR10+0x16850], R0 ;  /* 0x01685000ff0075a7 */ /* 0x000e64000802014a */
[----:B-1----:R-:W-:Y:S05]  /*4de0*/  @!P1 BRA `(.L_x_13799) ;  /* 0x000000d400149947 */ /* 0x002fea0003800000 */
.L_x_13796:
        /* <DEDUP_REMOVED lines=50> */
.L_x_13800:
[----:B------:R-:W-:Y:S01]  /*5110*/  UISETP.NE.AND UP1, UPT, UR40, URZ, UPT ;  /* 0x0000003f2800728c */ /* 0x000fe2000bf25270 */
[----:B------:R-:W1:Y:S01]  /*5120*/  LDC R5, c[0x0][0x288] ;  /* 0x0000a200ff057b82 */ /* 0x000e620000000800 */
[----:B------:R-:W-:Y:S01]  /*5130*/  IMAD.MOV.U32 R2, RZ, RZ, R9 ;  /* 0x000000ffff027224 */ /* 0x000fe200078e0009 */
[----:B------:R-:W-:Y:S02]  /*5140*/  UISETP.NE.AND UP0, UPT, UR44, URZ, UPT ;  /* 0x0000003f2c00728c */ /* 0x000fe4000bf05270 */
[----:B------:R-:W-:Y:S01]  /*5150*/  ULEA UR10, UR7, UR43, 0x3 ;  /* 0x0000002b070a7291 */ /* 0x000fe2000f8e183f */
[----:B------:R-:W-:Y:S02]  /*5160*/  PLOP3.LUT P1, PT, PT, PT, UP1, 0x80, 0x0 ;  /* 0x000000000000781c */ /* 0x000fe40003f2f018 */
[----:B------:R-:W-:Y:S01]  /*5170*/  PLOP3.LUT P2, PT, PT, PT, UP1, 0x80, 0x0 ;  /* 0x000000000000781c */ /* 0x000fe20003f4f018 */
[----:B------:R-:W-:Y:S02]  /*5180*/  UIADD3 UR10, UR10, 0x16840, URZ ;  /* 0x000168400a0a7890 */ /* 0x000fe4000fffe03f */
[----:B------:R-:W-:Y:S01]  /*5190*/  @UP1 ULDC UR11, c[0x0][0x44c] ;  /* 0x00011300000b1ab9 */ /* 0x000fe20000000800 */
[----:B------:R-:W-:Y:S01]  /*51a0*/  @UP1 ULDC UR14, c[0x0][0x450] ;  /* 0x00011400000e1ab9 */ /* 0x000fe20000000800 */
[----:B------:R-:W-:-:S06]  /*51b0*/  UPRMT UR10, UR5, 0x654, UR10 ;  /* 0x00000654050a7896 */ /* 0x000fcc000800000a */
        /* <DEDUP_REMOVED lines=28> */
.L_x_13803:
[----:B------:R-:W-:-:S05]  /*5380*/  IMAD.U32 R15, RZ, RZ, UR29 ;  /* 0x0000001dff0f7e24 */ /* 0x000fca000f8e00ff */
[----:B------:R-:W-:-:S13]  /*5390*/  ISETP.NE.AND P1, PT, R15, 0x1, PT ;  /* 0x000000010f00780c */ /* 0x000fda0003f25270 */
[----:B------:R-:W0:Y:S02]  /*53a0*/  @P1 LDC.64 R120, c[0x0][0x9e8] ;  /* 0x00027a00ff781b82 */ /* 0x000e240000000a00 */
[----:B0-----:R-:W-:-:S05]  /*53b0*/  @P1 IMAD.HI.U32 R120, R13, R120, RZ ;  /* 0x000000780d781227 */ /* 0x001fca00078e00ff */
[----:B------:R-:W-:-:S07]  /*53c0*/  @P1 SHF.R.U32.HI R13, RZ, R121, R120 ;  /* 0x00000079ff0d1219 */ /* 0x000fce0000011678 */
.L_x_13804:
[----:B------:R-:W-:Y:S05]  /*53d0*/  BSYNC B0 ;  /* 0x0000000000007941 */ /* 0x000fea0003800000 */
.L_x_13802:
[----:B------:R-:W-:-:S04]  /*53e0*/  IMAD R13, R13, R15, -R0 ;  /* 0x0000000f0d0d7224 */ /* 0x000fc800078e0a00 */
[----:B------:R-:W-:-:S05]  /*53f0*/  IMAD R13, R8, -0x2, R13 ;  /* 0xfffffffe080d7824 */ /* 0x000fca00078e020d */
[----:B------:R-:W-:Y:S02]  /*5400*/  VIADDMNMX R20, R13, R15, R20, PT ;  /* 0x0000000f0d147246 */ /* 0x000fe40003800114 */
[----:B------:R-:W-:-:S07]  /*5410*/  VIMNMX R22, R22, R13, !PT ;  /* 0x0000000d16167248 */ /* 0x000fce0007fe0100 */
.L_x_13801:
        /* <DEDUP_REMOVED lines=12> */
[----:B------:R-:W-:-:S02]  /*54e0*/  ISETP.GT.AND P5, PT, R22, 0x9, P1 ;  /* 0x000000091600780c */ /* 0x000fc40000fa4270 */
[----:B------:R-:W-:Y:S01]  /*54f0*/  FSEL R141, R24, -INF , !P6 ;  /* 0xff800000188d7808 */ /* 0x000fe20007000000 */
[--C-:B0-----:R-:W-:Y:S01]  /*5500*/  IMAD.IADD R14, R14, 0x1, R137.reuse ;  /* 0x000000010e0e7824 */ /* 0x101fe200078e0289 */
[----:B------:R-:W-:Y:S01]  /*5510*/  FSEL R145, R25, -INF , !P2 ;  /* 0xff80000019917808 */ /* 0x000fe20005000000 */
        /* <DEDUP_REMOVED lines=100> */
.L_x_13807:
[----:B------:R-:W-:-:S05]  /*5b60*/  IMAD.U32 R2, RZ, RZ, UR29 ;  /* 0x0000001dff027e24 */ /* 0x000fca000f8e00ff */
[----:B------:R-:W-:-:S13]  /*5b70*/  ISETP.NE.AND P2, PT, R2, 0x1, PT ;  /* 0x000000010200780c */ /* 0x000fda0003f45270 */
[----:B------:R-:W0:Y:S02]  /*5b80*/  @P2 LDC.64 R136, c[0x0][0x9e8] ;  /* 0x00027a00ff882b82 */ /* 0x000e240000000a00 */
[----:B0-----:R-:W-:-:S05]  /*5b90*/  @P2 IMAD.HI.U32 R136, R139, R136, RZ ;  /* 0x000000888b882227 */ /* 0x001fca00078e00ff */
[----:B------:R-:W-:-:S07]  /*5ba0*/  @P2 SHF.R.U32.HI R139, RZ, R137, R136 ;  /* 0x00000089ff8b2219 */ /* 0x000fce0000011688 */
.L_x_13808:
[----:B------:R-:W-:Y:S05]  /*5bb0*/  BSYNC B0 ;  /* 0x0000000000007941 */ /* 0x000fea0003800000 */
.L_x_13806:
[----:B------:R-:W-:-:S04]  /*5bc0*/  IMAD R139, R139, R2, -R0 ;  /* 0x000000028b8b7224 */ /* 0x000fc800078e0a00 */
[----:B------:R-:W-:-:S05]  /*5bd0*/  IMAD R139, R8, -0x2, R139 ;  /* 0xfffffffe088b7824 */ /* 0x000fca00078e028b */
[----:B------:R-:W-:Y:S02]  /*5be0*/  VIADDMNMX R14, R139, R2, R14, PT ;  /* 0x000000028b0e7246 */ /* 0x000fe4000380010e */
[----:B------:R-:W-:-:S07]  /*5bf0*/  VIMNMX R16, R16, R139, !PT ;  /* 0x0000008b10107248 */ /* 0x000fce0007fe0100 */
.L_x_13805:
        /* <DEDUP_REMOVED lines=13> */
[----:B------:R-:W-:Y:S02]  /*5cd0*/  ISETP.GT.AND P5, PT, R16, 0x20, P1 ;  /* 0x000000201000780c */ /* 0x000fe40000fa4270 */
[----:B------:R-:W-:Y:S02]  /*5ce0*/  FMNMX.FTZ R0, R37, R0, !PT ;  /* 0x0000000025007209 */ /* 0x000fe40007810000 */
[----:B------:R-:W-:Y:S02]  /*5cf0*/  ISETP.LT.OR P5, PT, R14, 0x21, P5 ;  /* 0x000000210e00780c */ /* 0x000fe40002fa1670 */
[----:B------:R-:W-:Y:S02]  /*5d00*/  FMNMX.FTZ R0, R13, R0, !PT ;  /* 0x000000000d007209 */ /* 0x000fe40007810000 */
[----:B------:R-:W-:-:S02]  /*5d10*/  ISETP.GT.AND P2, PT, R16, 0x11, P1 ;  /* 0x000000111000780c */ /* 0x000fc40000f44270 */
[----:B------:R-:W-:Y:S02]  /*5d20*/  FMNMX.FTZ R0, R41, R0, !PT ;  /* 0x0000000029007209 */ /* 0x000fe40007810000 */
[----:B------:R-:W-:Y:S02]  /*5d30*/  ISETP.LT.OR P2, PT, R14, 0x12, P2 ;  /* 0x000000120e00780c */ /* 0x000fe40001741670 */
[----:B------:R-:W-:Y:S02]  /*5d40*/  FMNMX.FTZ R0, R15, R0, !PT ;  /* 0x000000000f007209 */ /* 0x000fe40007810000 */
[C---:B------:R-:W-:Y:S02]  /*5d50*/  ISETP.GT.AND P3, PT, R16.reuse, 0x8, P1 ;  /* 0x000000081000780c */ /* 0x040fe40000f64270 */
[----:B------:R-:W-:Y:S02]  /*5d60*/  FMNMX.FTZ R0, R45, R0, !PT ;  /* 0x000000002d007209 */ /* 0x000fe40007810000 */
[----:B------:R-:W-:-:S02]  /*5d70*/  ISETP.GT.AND P4, PT, R16, 0x9, P1 ;  /* 0x000000091000780c */ /* 0x000fc40000f84270 */
[----:B------:R-:W-:Y:S02]  /*5d80*/  FMNMX.FTZ R0, R19, R0, !PT ;  /* 0x0000000013007209 */ /* 0x000fe40007810000 */
[C---:B------:R-:W-:Y:S02]  /*5d90*/  ISETP.LT.OR P3, PT, R14.reuse, 0x9, P3 ;  /* 0x000000090e00780c */ /* 0x040fe40001f61670 */
        /* <DEDUP_REMOVED lines=32> */
[----:B------:R-:W-:-:S04]  /*5fa0*/  FMNMX.FTZ R0, R81, R0, !PT ;  /* 0x0000000051007209 */ /* 0x000fc80007810000 */
[----:B------:R-:W-:-:S04]  /*5fb0*/  FMNMX.FTZ R0, R135, R0, !PT ;  /* 0x0000000087007209 */ /* 0x000fc80007810000 */
[----:B------:R-:W-:Y:S02]  /*5fc0*/  FMNMX.FTZ R20, R85, R0, !PT ;  /* 0x0000000055147209 */ /* 0x000fe40007810000 */
[----:B------:R-:W0:Y:S03]  /*5fd0*/  LDC R0, c[0x0][0x988] ;  /* 0x00026200ff007b82 */ /* 0x000e260000000800 */
[----:B------:R-:W1:Y:S02]  /*5fe0*/  SHFL.BFLY PT, R137, R20, 0x2, 0x1f ;  /* 0x0c401f0014897f89 */ /* 0x000e6400000e0000 */
[----:B-1----:R-:W-:-:S05]  /*5ff0*/  FMNMX.FTZ R137, R20, R137, !PT ;  /* 0x0000008914897209 */ /* 0x002fca0007810000 */
[----:B------:R-:W1:Y:S02]  /*6000*/  SHFL.BFLY PT, R2, R137, 0x1, 0x1f ;  /* 0x0c201f0089027f89 */ /* 0x000e6400000e0000 */
[----:B-1----:R-:W-:Y:S02]  /*6010*/  FMNMX.FTZ R2, R137, R2, !PT ;  /* 0x0000000289027209 */ /* 0x002fe40007810000 */
[----:B------:R-:W-:Y:S02]  /*6020*/  FSEL R137, R30, -INF , !P3 ;  /* 0xff8000001e897808 */ /* 0x000fe40005800000 */
[C---:B------:R-:W-:Y:S01]  /*6030*/  FSETP.NEU.FTZ.AND P6, PT, R2.reuse, -INF , PT ;  /* 0xff8000000200780b */ /* 0x040fe20003fdd000 */
[----:B0-----:R-:W-:Y:S01]  /*6040*/  FMUL.FTZ R20, R2, R0 ;  /* 0x0000000002147220 */ /* 0x001fe20000410000 */
[----:B------:R-:W-:-:S04]  /*6050*/  ISETP.GT.AND P3, PT, R16, 0x18, P1 ;  /* 0x000000181000780c */ /* 0x000fc80000f64270 */
[----:B------:R-:W-:Y:S02]  /*6060*/  FSEL R20, R20, RZ, P6 ;  /* 0x000000ff14147208 */ /* 0x000fe40003000000 */
[----:B------:R-:W-:-:S03]  /*6070*/  ISETP.LT.OR P3, PT, R14, 0x19, P3 ;  /* 0x000000190e00780c */ /* 0x000fc60001f61670 */
[-CC-:B------:R-:W-:Y:S01]  /*6080*/  FFMA.FTZ R148, R145, R0.reuse, -R20.reuse ;  /* 0x0000000091947223 */ /* 0x180fe20000010814 */
[----:B------:R-:W-:Y:S01]  /*6090*/  FSEL R145, R42, -INF , !P5 ;  /* 0xff8000002a917808 */ /* 0x000fe20006800000 */
[-CC-:B------:R-:W-:Y:S01]  /*60a0*/  FFMA.FTZ R22, R141, R0.reuse, -R20.reuse ;  /* 0x000000008d167223 */ /* 0x180fe20000010814 */
[----:B------:R-:W-:Y:S01]  /*60b0*/  ISETP.GT.AND P5, PT, R16, RZ, P1 ;  /* 0x000000ff1000720c */ /* 0x000fe20000fa4270 */
[-CC-:B------:R-:W-:Y:S01]  /*60c0*/  FFMA.FTZ R150, R149, R0.reuse, -R20.reuse ;  /* 0x0000000095967223 */ /* 0x180fe20000010814 */
[----:B------:R-:W-:Y:S01]  /*60d0*/  FSEL R141, R35, -INF , !P2 ;  /* 0xff800000238d7808 */ /* 0x000fe20005000000 */
[-CC-:B------:R-:W-:Y:S01]  /*60e0*/  FFMA.FTZ R146, R21, R0.reuse, -R20.reuse ;  /* 0x0000000015927223 */ /* 0x180fe20000010814 */
[----:B------:R-:W-:Y:S01]  /*60f0*/  ISETP.LT.OR P5, PT, R14, 0x1, P5 ;  /* 0x000000010e00780c */ /* 0x000fe20002fa1670 */
[----:B------:R0:W-:Y:S01]  /*6100*/  MUFU.EX2 R35, R22 ;  /* 0x0000001600237308 */ /* 0x0001e20000000800 */
[----:B------:R-:W-:Y:S01]  /*6110*/  FSEL R143, R38, -INF , !P3 ;  /* 0xff800000268f7808 */ /* 0x000fe20005800000 */
[-CC-:B------:R-:W-:Y:S01]  /*6120*/  FFMA.FTZ R21, R37, R0.reuse, -R20.reuse ;  /* 0x0000000025157223 */ /* 0x180fe20000010814 */
[----:B------:R-:W-:Y:S01]  /*6130*/  FSEL R26, R26, -INF , !P5 ;  /* 0xff8000001a1a7808 */ /* 0x000fe20006800000 */
[-CC-:B------:R-:W-:Y:S01]  /*6140*/  FFMA.FTZ R144, R29, R0.reuse, -R20.reuse ;  /* 0x000000001d907223 */ /* 0x180fe20000010814 */
[C---:B------:R-:W-:Y:S01]  /*6150*/  ISETP.GT.AND P2, PT, R16.reuse, 0x21, P1 ;  /* 0x000000211000780c */ /* 0x040fe20000f44270 */
[-CC-:B------:R-:W-:Y:S01]  /*6160*/  FFMA.FTZ R29, R33, R0.reuse, -R20.reuse ;  /* 0x00000000211d7223 */ /* 0x180fe20000010814 */
[----:B------:R-:W-:Y:S01]  /*6170*/  ISETP.GT.AND P3, PT, R16, 0x28, P1 ;  /* 0x000000281000780c */ /* 0x000fe20000f64270 */
[-CC-:B------:R-:W-:Y:S01]  /*6180*/  FFMA.FTZ R33, R41, R0.reuse, -R20.reuse ;  /* 0x0000000029217223 */ /* 0x180fe20000010814 */
[----:B0-----:R-:W-:Y:S01]  /*6190*/  FMNMX.FTZ R22, R26, R11, !PT ;  /* 0x0000000b1a167209 */ /* 0x001fe20007810000 */
[-CC-:B------:R-:W-:Y:S01]  /*61a0*/  FFMA.FTZ R140, R13, R0.reuse, -R20.reuse ;  /* 0x000000000d8c7223 */ /* 0x180fe20000010814 */
[C---:B------:R-:W-:Y:S01]  /*61b0*/  ISETP.LT.OR P2, PT, R14.reuse, 0x22, P2 ;  /* 0x000000220e00780c */ /* 0x040fe20001741670 */
        /* <DEDUP_REMOVED lines=35> */
[C---:B------:R-:W-:Y:S01]  /*63f0*/  ISETP.LT.OR P3, PT, R14.reuse, 0x32, P3 ;  /* 0x000000320e00780c */ /* 0x040fe20001f61670 */
[--C-:B------:R-:W-:Y:S01]  /*6400*/  FFMA.FTZ R49, R81, R0, -R20.reuse ;  /* 0x0000000051317223 */ /* 0x100fe20000010814 */
[----:B------:R-:W-:Y:S01]  /*6410*/  FMNMX.FTZ R22, R149, R22, !PT ;  /* 0x0000001695167209 */ /* 0x000fe20007810000 */
[----:B------:R-:W-:Y:S01]  /*6420*/  FFMA.FTZ R122, R135, R0, -R20 ;  /* 0x00000000877a7223 */ /* 0x000fe20000010814 */
[----:B------:R-:W-:Y:S01]  /*6430*/  ISETP.LT.OR P5, PT, R14, 0x39, P5 ;  /* 0x000000390e00780c */ /* 0x000fe20002fa1670 */
[----:B------:R-:W-:Y:S01]  /*6440*/  MUFU.EX2 R148, R148 ;  /* 0x0000009400947308 */ /* 0x000fe20000000800 */
[----:B------:R-:W-:-:S02]  /*6450*/  FMNMX.FTZ R22, R47, R22, !PT ;  /* 0x000000162f167209 */ /* 0x000fc40007810000 */
[----:B------:R-:W-:Y:S02]  /*6460*/  FSEL R51, R51, -INF , !P3 ;  /* 0xff80000033337808 */ /* 0x000fe40005800000 */
[----:B------:R-:W-:Y:S02]  /*6470*/  FMNMX.FTZ R22, R151, R22, !PT ;  /* 0x0000001697167209 */ /* 0x000fe40007810000 */
[----:B------:R-:W-:Y:S01]  /*6480*/  ISETP.GT.AND P2, PT, R16, 0x40, P1 ;  /* 0x000000401000780c */ /* 0x000fe20000f44270 */
[----:B------:R-:W-:Y:S01]  /*6490*/  MUFU.EX2 R150, R150 ;  /* 0x0000009600967308 */ /* 0x000fe20000000800 */
[----:B------:R-:W-:Y:S02]  /*64a0*/  FSEL R153, R54, -INF , !P5 ;  /* 0xff80000036997808 */ /* 0x000fe40006800000 */
[----:B------:R-:W-:Y:S02]  /*64b0*/  FMNMX.FTZ R22, R51, R22, !PT ;  /* 0x0000001633167209 */ /* 0x000fe40007810000 */
[----:B------:R-:W-:-:S02]  /*64c0*/  ISETP.GT.AND P3, PT, R16, 0x41, P1 ;  /* 0x000000411000780c */ /* 0x000fc40000f64270 */
[----:B------:R-:W-:Y:S01]  /*64d0*/  ISETP.LT.OR P2, PT, R14, 0x41, P2 ;  /* 0x000000410e00780c */ /* 0x000fe20001741670 */
[----:B------:R-:W-:Y:S01]  /*64e0*/  MUFU.EX2 R147, R147 ;  /* 0x0000009300937308 */ /* 0x000fe20000000800 */
[----:B------:R-:W-:Y:S02]  /*64f0*/  FMNMX.FTZ R22, R153, R22, !PT ;  /* 0x0000001699167209 */ /* 0x000fe40007810000 */
[----:B------:R-:W-:Y:S02]  /*6500*/  ISETP.GT.AND P5, PT, R16, 0x48, P1 ;  /* 0x000000481000780c */ /* 0x000fe40000fa4270 */
[----:B------:R-:W-:Y:S02]  /*6510*/  FSEL R37, R58, -INF , !P2 ;  /* 0xff8000003a257808 */ /* 0x000fe40005000000 */
[----:B------:R-:W-:Y:S01]  /*6520*/  ISETP.LT.OR P3, PT, R14, 0x42, P3 ;  /* 0x000000420e00780c */ /* 0x000fe20001f61670 */
[----:B------:R-:W-:Y:S01]  /*6530*/  MUFU.EX2 R144, R144 ;  /* 0x0000009000907308 */ /* 0x000fe20000000800 */
[----:B------:R-:W-:-:S02]  /*6540*/  FMNMX.FTZ R22, R55, R22, !PT ;  /* 0x0000001637167209 */ /* 0x000fc40007810000 */
[----:B------:R-:W-:Y:S02]  /*6550*/  ISETP.LT.OR P5, PT, R14, 0x49, P5 ;  /* 0x000000490e00780c */ /* 0x000fe40002fa1670 */
[----:B------:R-:W-:Y:S02]  /*6560*/  FSEL R59, R59, -INF , !P3 ;  /* 0xff8000003b3b7808 */ /* 0x000fe40005800000 */
[----:B------:R-:W-:Y:S01]  /*6570*/  FMNMX.FTZ R22, R37, R22, !PT ;  /* 0x0000001625167209 */ /* 0x000fe20007810000 */
[----:B------:R-:W-:Y:S01]  /*6580*/  MUFU.EX2 R29, R29 ;  /* 0x0000001d001d7308 */ /* 0x000fe20000000800 */
[----:B------:R-:W-:Y:S02]  /*6590*/  ISETP.GT.AND P2, PT, R16, 0x50, P1 ;  /* 0x000000501000780c */ /* 0x000fe40000f44270 */
[----:B------:R-:W-:Y:S02]  /*65a0*/  FSEL R41, R62, -INF , !P5 ;  /* 0xff8000003e297808 */ /* 0x000fe40006800000 */
[----:B------:R-:W-:-:S02]  /*65b0*/  FMNMX.FTZ R22, R59, R22, !PT ;  /* 0x000000163b167209 */ /* 0x000fc40007810000 */
[----:B------:R-:W-:Y:S01]  /*65c0*/  ISETP.GT.AND P3, PT, R16, 0x51, P1 ;  /* 0x000000511000780c */ /* 0x000fe20000f64270 */
[----:B------:R-:W-:Y:S01]  /*65d0*/  MUFU.EX2 R146, R146 ;  /* 0x0000009200927308 */ /* 0x000fe20000000800 */
[----:B------:R-:W-:Y:S02]  /*65e0*/  ISETP.LT.OR P2, PT, R14, 0x51, P2 ;  /* 0x000000510e00780c */ /* 0x000fe40001741670 */
[----:B------:R-:W-:Y:S02]  /*65f0*/  FMNMX.FTZ R22, R41, R22, !PT ;  /* 0x0000001629167209 */ /* 0x000fe40007810000 */
[----:B------:R-:W-:Y:S02]  /*6600*/  ISETP.GT.AND P5, PT, R16, 0x58, P1 ;  /* 0x000000581000780c */ /* 0x000fe40000fa4270 */
[----:B------:R-:W-:Y:S01]  /*6610*/  FSEL R155, R66, -INF , !P2 ;  /* 0xff800000429b7808 */ /* 0x000fe20005000000 */
[----:B------:R-:W-:Y:S01]  /*6620*/  MUFU.EX2 R21, R21 ;  /* 0x0000001500157308 */ /* 0x000fe20000000800 */
[----:B------:R-:W-:-:S02]  /*6630*/  ISETP.LT.OR P3, PT, R14, 0x52, P3 ;  /* 0x000000520e00780c */ /* 0x000fc40001f61670 */
[----:B------:R-:W-:Y:S02]  /*6640*/  FMNMX.FTZ R24, R63, R22, !PT ;  /* 0x000000163f187209 */ /* 0x000fe40007810000 */
[----:B------:R-:W-:Y:S02]  /*6650*/  ISETP.LT.OR P5, PT, R14, 0x59, P5 ;  /* 0x000000590e00780c */ /* 0x000fe40002fa1670 */
[----:B------:R-:W-:Y:S01]  /*6660*/  FSEL R67, R67, -INF , !P3 ;  /* 0xff80000043437808 */ /* 0x000fe20005800000 */
[----:B------:R-:W-:Y:S01]  /*6670*/  MUFU.EX2 R140, R140 ;  /* 0x0000008c008c7308 */ /* 0x000fe20000000800 */
[----:B------:R-:W-:Y:S02]  /*6680*/  FMNMX.FTZ R24, R155, R24, !PT ;  /* 0x000000189b187209 */ /* 0x000fe40007810000 */
[----:B------:R-:W-:Y:S02]  /*6690*/  ISETP.GT.AND P2, PT, R16, 0x60, P1 ;  /* 0x000000601000780c */ /* 0x000fe40000f44270 */
[----:B------:R-:W-:-:S02]  /*66a0*/  FSEL R157, R70, -INF , !P5 ;  /* 0xff800000469d7808 */ /* 0x000fc40006800000 */
[----:B------:R-:W-:Y:S01]  /*66b0*/  FMNMX.FTZ R24, R67, R24, !PT ;  /* 0x0000001843187209 */ /* 0x000fe20007810000 */
[----:B------:R-:W-:Y:S01]  /*66c0*/  MUFU.EX2 R33, R33 ;  /* 0x0000002100217308 */ /* 0x000fe20000000800 */
[----:B------:R-:W-:Y:S02]  /*66d0*/  ISETP.GT.AND P3, PT, R16, 0x61, P1 ;  /* 0x000000611000780c */ /* 0x000fe40000f64270 */
[----:B------:R-:W-:Y:S02]  /*66e0*/  ISETP.LT.OR P2, PT, R14, 0x61, P2 ;  /* 0x000000610e00780c */ /* 0x000fe40001741670 */
[----:B------:R-:W-:Y:S01]  /*66f0*/  FSEL R22, R71, -INF , !P4 ;  /* 0xff80000047167808 */ /* 0x000fe20006000000 */
[--C-:B------:R-:W-:Y:S01]  /*6700*/  FFMA.FTZ R71, R61, R0, -R20.reuse ;  /* 0x000000003d477223 */ /* 0x100fe20000010814 */
[----:B------:R-:W-:Y:S01]  /*6710*/  FMNMX.FTZ R13, R157, R24, !PT ;  /* 0x000000189d0d7209 */ /* 0x000fe20007810000 */
[----:B------:R-:W-:Y:S01]  /*6720*/  FFMA.FTZ R61, R69, R0, -R20 ;  /* 0x00000000453d7223 */ /* 0x000fe20000010814 */
        /* <DEDUP_REMOVED lines=15> */
[C---:B------:R-:W-:Y:S01]  /*6820*/  ISETP.GT.AND P3, PT, R16.reuse, 0x71, P1 ;  /* 0x000000711000780c */ /* 0x040fe20000f64270 */
[----:B------:R-:W-:Y:S01]  /*6830*/  MUFU.EX2 R19, R19 ;  /* 0x0000001300137308 */ /* 0x000fe20000000800 */
[----:B------:R-:W-:-:S02]  /*6840*/  ISETP.GT.AND P5, PT, R16, 0x78, P1 ;  /* 0x000000781000780c */ /* 0x000fc40000fa4270 */
[----:B------:R-:W-:Y:S02]  /*6850*/  ISETP.GT.AND P1, PT, R16, 0x79, P1 ;  /* 0x000000791000780c */ /* 0x000fe40000f24270 */
[----:B------:R-:W-:Y:S02]  /*6860*/  ISETP.LT.OR P2, PT, R14, 0x71, P2 ;  /* 0x000000710e00780c */ /* 0x000fe40001741670 */
[----:B------:R-:W-:Y:S01]  /*6870*/  FSEL R79, R79, -INF , !P4 ;  /* 0xff8000004f4f7808 */ /* 0x000fe20006000000 */
[----:B------:R-:W-:Y:S01]  /*6880*/  MUFU.EX2 R138, R138 ;  /* 0x0000008a008a7308 */ /* 0x000fe20000000800 */
[----:B------:R-:W-:Y:S02]  /*6890*/  FMNMX.FTZ R16, R78, R13, !PT ;  /* 0x0000000d4e107209 */ /* 0x000fe40007810000 */
[----:B------:R-:W-:Y:S02]  /*68a0*/  ISETP.LT.OR P3, PT, R14, 0x72, P3 ;  /* 0x000000720e00780c */ /* 0x000fe40001f61670 */
[----:B------:R-:W-:-:S02]  /*68b0*/  FSEL R121, R82, -INF , !P2 ;  /* 0xff80000052797808 */ /* 0x000fc40005000000 */
[----:B------:R-:W-:Y:S01]  /*68c0*/  FMNMX.FTZ R16, R79, R16, !PT ;  /* 0x000000104f107209 */ /* 0x000fe20007810000 */
[----:B------:R-:W-:Y:S01]  /*68d0*/  MUFU.EX2 R25, R25 ;  /* 0x0000001900197308 */ /* 0x000fe20000000800 */
[C---:B------:R-:W-:Y:S02]  /*68e0*/  ISETP.LT.OR P5, PT, R14.reuse, 0x79, P5 ;  /* 0x000000790e00780c */ /* 0x040fe40002fa1670 */
[----:B------:R-:W-:Y:S02]  /*68f0*/  FSEL R83, R83, -INF , !P3 ;  /* 0xff80000053537808 */ /* 0x000fe40005800000 */
[----:B------:R-:W-:Y:S02]  /*6900*/  FMNMX.FTZ R16, R121, R16, !PT ;  /* 0x0000001079107209 */ /* 0x000fe40007810000 */
        /* <DEDUP_REMOVED lines=9> */
[----:B------:R-:W-:Y:S01]  /*69a0*/  FADD.FTZ R73, -R69, R10 ;  /* 0x0000000a45497221 */ /* 0x000fe20000010100 */
[-C--:B------:R-:W-:Y:S01]  /*69b0*/  FFMA.FTZ R69, R85, R0.reuse, -R20 ;  /* 0x0000000055457223 */ /* 0x080fe20000010814 */
[----:B------:R-:W0:Y:S01]  /*69c0*/  SHFL.BFLY PT, R13, R14, 0x2, 0x1f ;  /* 0x0c401f000e0d7f89 */ /* 0x000e2200000e0000 */
[----:B------:R-:W-:Y:S01]  /*69d0*/  MUFU.EX2 R134, R134 ;  /* 0x0000008600867308 */ /* 0x000fe20000000800 */
[----:B------:R-:W-:-:S07]  /*69e0*/  FMUL.FTZ R10, R73, R0 ;  /* 0x00000000490a7220 */ /* 0x000fce0000410000 */
        /* <DEDUP_REMOVED lines=24> */
[--C-:B------:R-:W-:Y:S01]  /*6b70*/  FFMA.FTZ R133, R37, R0, -R16.reuse ;  /* 0x0000000025857223 */ /* 0x100fe20000010810 */
[----:B-1----:R-:W-:Y:S01]  /*6b80*/  FFMA.FTZ R37, R10, R4, R35 ;  /* 0x000000040a257223 */ /* 0x002fe20000010023 */
        /* <DEDUP_REMOVED lines=22> */
[----:B0-----:R-:W-:Y:S01]  /*6cf0*/  FFMA.FTZ R3, R14, R3, R73 ;  /* 0x000000030e037223 */ /* 0x001fe20000010049 */
[-CC-:B------:R-:W-:Y:S01]  /*6d00*/  FFMA.FTZ R127, R78, R0.reuse, -R16.reuse ;  /* 0x000000004e7f7223 */ /* 0x180fe20000010810 */
[-CC-:B------:R-:W-:Y:S01]  /*6d10*/  FFMA.FTZ R121, R121, R0.reuse, -R16.reuse ;  /* 0x0000000079797223 */ /* 0x180fe20000010810 */
[----:B------:R-:W-:-:S04]  /*6d20*/  FFMA.FTZ R123, R86, R0, -R16 ;  /* 0x00000000567b7223 */ /* 0x000fc80000010810 */
        /* <DEDUP_REMOVED lines=16> */
[----:B------:R-:W-:-:S06]  /*6e30*/  FFMA.FTZ R42, R67, R0, -R16 ;  /* 0x00000000432a7223 */ /* 0x000fcc0000010810 */
        /* <DEDUP_REMOVED lines=13> */
[----:B------:R-:W-:Y:S01]  /*6f10*/  FFMA.FTZ R44, R75, R0, -R16 ;  /* 0x000000004b2c7223 */ /* 0x000fe20000010810 */
        /* <DEDUP_REMOVED lines=8> */
[----:B------:R-:W-:Y:S01]  /*6fa0*/  FFMA.FTZ R46, R79, R0, -R16 ;  /* 0x000000004f2e7223 */ /* 0x000fe20000010810 */
        /* <DEDUP_REMOVED lines=8> */
[-C--:B------:R-:W-:Y:S01]  /*7030*/  FFMA.FTZ R48, R83, R0.reuse, -R16 ;  /* 0x0000000053307223 */ /* 0x080fe20000010810 */
[----:B------:R-:W1:Y:S01]  /*7040*/  MUFU.EX2 R133, R133 ;  /* 0x0000008500857308 */ /* 0x000e620000000800 */
[----:B--2---:R-:W-:Y:S01]  /*7050*/  FADD.FTZ R3, R139, R4 ;  /* 0x000000048b037221 */ /* 0x004fe20000010000 */
[----:B------:R-:W-:Y:S01]  /*7060*/  FADD.FTZ R50, R130, R11 ;  /* 0x0000000b82327221 */ /* 0x000fe20000010000 */
[----:B------:R-:W-:-:S03]  /*7070*/  FFMA.FTZ R16, R87, R0, -R16 ;  /* 0x0000000057107223 */ /* 0x000fc60000010810 */
        /* <DEDUP_REMOVED lines=49> */
.L_x_13809:
        /* <DEDUP_REMOVED lines=75> */
.L_x_13791:
[----:B------:R-:W0:Y:S01]  /*7840*/  S2UR UR10, SR_CTAID.X ;  /* 0x00000000000a79c3 */ /* 0x000e220000002500 */
[----:B------:R-:W-:Y:S01]  /*7850*/  IADD3 R10, -R5, 0x1, RZ ;  /* 0x00000001050a7810 */ /* 0x000fe20007ffe1ff */
[----:B------:R-:W-:Y:S02]  /*7860*/  UISETP.NE.AND UP1, UPT, UR40, URZ, UPT ;  /* 0x0000003f2800728c */ /* 0x000fe4000bf25270 */
[----:B------:R-:W-:Y:S02]  /*7870*/  UISETP.NE.AND UP0, UPT, UR44, URZ, UPT ;  /* 0x0000003f2c00728c */ /* 0x000fe4000bf05270 */
[----:B------:R-:W-:Y:S01]  /*7880*/  IMAD R10, R17, UR28, R10 ;  /* 0x0000001c110a7c24 */ /* 0x000fe2000f8e020a */
[----:B------:R-:W-:-:S03]  /*7890*/  UMOV UR14, 0xc0 ;  /* 0x000000c0000e7882 */ /* 0x000fc60000000000 */
[----:B------:R-:W-:Y:S02]  /*78a0*/  PLOP3.LUT P1, PT, PT, PT, UP0, 0x40, 0x0 ;  /* 0x000000000000781c */ /* 0x000fe40003f2e808 */
[----:B------:R-:W-:Y:S01]  /*78b0*/  R2UR UR15, R10 ;  /* 0x000000000a0f72ca */ /* 0x000fe200000e0000 */
[----:B------:R-:W-:Y:S01]  /*78c0*/  @UP1 ULDC UR18, c[0x0][0x450] ;  /* 0x0001140000121ab9 */ /* 0x000fe20000000800 */
[----:B0-----:R-:W-:-:S03]  /*78d0*/  UIMAD UR14, UR10, UR14, 0xbf ;  /* 0x000000bf0a0e74a4 */ /* 0x001fc6000f8e020e */
        /* <DEDUP_REMOVED lines=18> */
.L_x_13812:
[----:B------:R-:W-:Y:S02]  /*7a00*/  ULDC UR18, c[0x0][0x9e4] ;  /* 0x0002790000127ab9 */ /* 0x000fe40000000800 */
[----:B------:R-:W-:-:S11]  /*7a10*/  UISETP.NE.AND UP0, UPT, UR18, 0x1, UPT ;  /* 0x000000011200788c */ /* 0x000fd6000bf05270 */
[----:B------:R-:W-:Y:S02]  /*7a20*/  @UP0 ULDC.64 UR20, c[0x0][0x9e8] ;  /* 0x00027a0000140ab9 */ /* 0x000fe40000000a00 */
[----:B------:R-:W-:-:S04]  /*7a30*/  UIMAD.WIDE.U32 UR10, UR14, UR20, URZ ;  /* 0x000000140e0a72a5 */ /* 0x000fc8000f8e003f */
[----:B------:R-:W-:-:S12]  /*7a40*/  @UP0 USHF.R.U32.HI UR14, URZ, UR21, UR11 ;  /* 0x000000153f0e0299 */ /* 0x000fd8000801160b */
.L_x_13813:
[----:B------:R-:W-:-:S04]  /*7a50*/  UIMAD UR14, UR14, UR18, URZ ;  /* 0x000000120e0e72a4 */ /* 0x000fc8000f8e023f */
[----:B------:R-:W-:-:S04]  /*7a60*/  UISETP.LT.AND UP0, UPT, UR15, UR14, UPT ;  /* 0x0000000e0f00728c */ /* 0x000fc8000bf01270 */
[----:B------:R-:W-:-:S12]  /*7a70*/  USEL UR15, UR15, UR14, !UP0 ;  /* 0x0000000e0f0f7287 */ /* 0x000fd8000c000000 */
.L_x_13811:
        /* <DEDUP_REMOVED lines=11> */
[----:B------:R-:W-:-:S06]  /*7b30*/  UMOV UR26, UR7 ;  /* 0x00000007001a7c82 */ /* 0x000fcc0008000000 */
.L_x_13825:
[----:B------:R-:W-:Y:S01]  /*7b40*/  ISETP.NE.AND P2, PT, RZ, UR42, PT ;  /* 0x0000002aff007c0c */ /* 0x000fe2000bf45270 */
[----:B------:R-:W-:-:S04]  /*7b50*/  UISETP.NE.AND UP0, UPT, UR26, 0x1, UPT ;  /* 0x000000011a00788c */ /* 0x000fc8000bf05270 */
[----:B------:R-:W-:-:S04]  /*7b60*/  USEL UR4, URZ, 0x1, UP0 ;  /* 0x000000013f047887 */ /* 0x000fc80008000000 */
[----:B------:R-:W-:-:S04]  /*7b70*/  ULOP3.LUT UR4, UR27, UR4, URZ, 0x3c, !UPT ;  /* 0x000000041b047292 */ /* 0x000fc8000f8e3c3f */
[----:B------:R-:W-:Y:S08]  /*7b80*/  @P2 BRA `(.L_x_13815) ;  /* 0x0000000000382947 */ /* 0x000ff00003800000 */
[----:B------:R-:W-:Y:S05]  /*7b90*/  @!P0 BRA `(.L_x_13816) ;  /* 0x0000000000048947 */ /* 0x000fea0003800000 */
[----:B------:R-:W-:Y:S01]  /*7ba0*/  BPT.TRAP 0x1 ;  /* 0x000000040000795c */ /* 0x000fe20000300000 */
.L_x_13816:
        /* <DEDUP_REMOVED lines=9> */
.L_x_13817:
[----:B-1----:R-:W-:Y:S05]  /*7c40*/  @P1 BRA `(.L_x_13815) ;  /* 0x0000000000081947 */ /* 0x002fea0003800000 */
[----:B------:R-:W1:Y:S02]  /*7c50*/  SYNCS.PHASECHK.TRANS64.TRYWAIT P1, [UR7+0x16830], R0 ;  /* 0x01683000ff0075a7 */ /* 0x000e640008020147 */
[----:B-1----:R-:W-:Y:S05]  /*7c60*/  @!P1 BRA `(.L_x_13818) ;  /* 0x000000a4008c9947 */ /* 0x002fea0003800000 */
.L_x_13815:
        /* <DEDUP_REMOVED lines=30> */
.L_x_13820:
[----:B------:R-:W-:Y:S01]  /*7e50*/  ULEA UR10, UR26, UR43, 0x3 ;  /* 0x0000002b1a0a7291 */ /* 0x000fe2000f8e183f */
[----:B------:R-:W-:-:S05]  /*7e60*/  IMAD.U32 R0, RZ, RZ, UR27 ;  /* 0x0000001bff007e24 */ /* 0x000fca000f8e00ff */
[----:B------:R-:W-:-:S04]  /*7e70*/  SHF.L.U32 R0, R0, 0x1f, RZ ;  /* 0x0000001f00007819 */ /* 0x000fc800000006ff */
[----:B------:R0:W1:Y:S01]  /*7e80*/  SYNCS.PHASECHK.TRANS64.TRYWAIT P1, [UR10+0x16850], R0 ;  /* 0x01685000ff0075a7 */ /* 0x000062000802014a */
[----:B------:R-:W-:Y:S05]  /*7e90*/  @!P0 BRA `(.L_x_13821) ;  /* 0x0000000000048947 */ /* 0x000fea0003800000 */
[----:B------:R-:W-:Y:S01]  /*7ea0*/  BPT.TRAP 0x1 ;  /* 0x000000040000795c */ /* 0x000fe20000300000 */
.L_x_13821:
[----:B-1----:R-:W-:Y:S05]  /*7eb0*/  @P1 BRA `(.L_x_13819) ;  /* 0x0000000000081947 */ /* 0x002fea0003800000 */
[----:B------:R-:W1:Y:S02]  /*7ec0*/  SYNCS.PHASECHK.TRANS64.TRYWAIT P1, [UR10+0x16850], R0 ;  /* 0x01685000ff0075a7 */ /* 0x000e64000802014a */
[----:B-1----:R-:W-:Y:S05]  /*7ed0*/  @!P1 BRA `(.L_x_13822) ;  /* 0x000000a400089947 */ /* 0x002fea0003800000 */
.L_x_13819:
        /* <DEDUP_REMOVED lines=50> */
.L_x_13823:
        /* <DEDUP_REMOVED lines=100> */
[-CC-:B------:R-:W-:Y:S01]  /*8840*/  FFMA.FTZ R147, R38, R0.reuse, -R53.reuse ;  /* 0x0000000026937223 */ /* 0x180fe20000010835 */
        /* <DEDUP_REMOVED lines=11> */
[----:B------:R-:W-:Y:S01]  /*8900*/  FFMA.FTZ R137, R50, R0, -R53 ;  /* 0x0000000032897223 */ /* 0x000fe20000010835 */
[----:B------:R-:W1:Y:S01]  /*8910*/  MUFU.EX2 R149, R149 ;  /* 0x0000009500957308 */ /* 0x000e620000000800 */
[----:B0-----:R-:W-:Y:S01]  /*8920*/  FFMA.FTZ R4, R5, R4, R148 ;  /* 0x0000000405047223 */ /* 0x001fe20000010094 */
[-C--:B------:R-:W-:Y:S01]  /*8930*/  FFMA.FTZ R41, R49, R0.reuse, -R131 ;  /* 0x0000000031297223 */ /* 0x080fe20000010883 */
[-C--:B------:R-:W-:Y:S01]  /*8940*/  FFMA.FTZ R28, R51, R0.reuse, -R53 ;  /* 0x00000000331c7223 */ /* 0x080fe20000010835 */
[-C--:B------:R-:W-:Y:S01]  /*8950*/  FFMA.FTZ R138, R52, R0.reuse, -R131 ;  /* 0x00000000348a7223 */ /* 0x080fe20000010883 */
[-CC-:B------:R-:W-:Y:S01]  /*8960*/  FFMA.FTZ R139, R54, R0.reuse, -R53.reuse ;  /* 0x00000000368b7223 */ /* 0x180fe20000010835 */
        /* <DEDUP_REMOVED lines=10> */
[----:B------:R-:W2:Y:S01]  /*8a10*/  MUFU.EX2 R14, R14 ;  /* 0x0000000e000e7308 */ /* 0x000ea20000000800 */
        /* <DEDUP_REMOVED lines=16> */
[----:B--2---:R-:W-:Y:S01]  /*8b20*/  FADD.FTZ R4, R14, R3 ;  /* 0x000000030e047221 */ /* 0x004fe20000010000 */
[----:B------:R-:W-:-:S06]  /*8b30*/  FFMA.FTZ R131, R70, R0, -R53 ;  /* 0x0000000046837223 */ /* 0x000fcc0000010835 */
        /* <DEDUP_REMOVED lines=131> */
.L_x_13824:
        /* <DEDUP_REMOVED lines=75> */
.L_x_13814:
[----:B------:R-:W-:-:S13]  /*9820*/  ISETP.GE.AND P1, PT, R12, UR41, PT ;  /* 0x000000290c007c0c */ /* 0x000fda000bf26270 */
[----:B------:R-:W-:Y:S05]  /*9830*/  @!P1 BRA `(.L_x_13826) ;  /* 0x0000002c00889947 */ /* 0x000fea0003800000 */
[C---:B------:R-:W-:Y:S01]  /*9840*/  VIADD R11, R18.reuse, 0x9 ;  /* 0x00000009120b7836 */ /* 0x040fe20000000000 */
[----:B------:R-:W-:Y:S01]  /*9850*/  ISETP.GE.U32.AND P1, PT, R23, 0x180, PT ;  /* 0x000001801700780c */ /* 0x000fe20003f26070 */
[----:B------:R-:W-:Y:S01]  /*9860*/  IMAD.MOV.U32 R10, RZ, RZ, R13 ;  /* 0x000000ffff0a7224 */ /* 0x000fe200078e000d */
[----:B------:R-:W-:Y:S01]  /*9870*/  UMOV UR26, UR4 ;  /* 0x00000004001a7c82 */ /* 0x000fe20008000000 */
[----:B------:R-:W-:Y:S01]  /*9880*/  IMAD.MOV.U32 R5, RZ, RZ, R2 ;  /* 0x000000ffff057224 */ /* 0x000fe200078e0002 */
[----:B------:R-:W-:Y:S01]  /*9890*/  SEL R11, R11, 0x9, !P1 ;  /* 0x000000090b0b7807 */ /* 0x000fe20004800000 */
[----:B------:R-:W-:Y:S01]  /*98a0*/  VIADD R18, R18, 0x8 ;  /* 0x0000000812127836 */ /* 0x000fe20000000000 */
[----:B------:R-:W-:Y:S01]  /*98b0*/  UMOV UR25, UR7 ;  /* 0x0000000700197c82 */ /* 0x000fe20008000000 */
[----:B------:R-:W-:Y:S01]  /*98c0*/  ULDC UR28, c[0x0][0x9e4] ;  /* 0x00027900001c7ab9 */ /* 0x000fe20000000800 */
[----:B------:R-:W-:Y:S01]  /*98d0*/  ULDC UR29, c[0x0][0x288] ;  /* 0x0000a200001d7ab9 */ /* 0x000fe20000000800 */
[----:B------:R-:W-:Y:S01]  /*98e0*/  ULDC UR30, c[0x0][0x2f0] ;  /* 0x0000bc00001e7ab9 */ /* 0x000fe20000000800 */
[----:B------:R-:W-:-:S05]  /*98f0*/  ULDC UR27, c[0x0][0x9e0] ;  /* 0x00027800001b7ab9 */ /* 0x000fca0000000800 */
.L_x_13845:
        /* <DEDUP_REMOVED lines=9> */
.L_x_13828:
[----:B------:R-:W-:Y:S01]  /*9990*/  ULEA UR10, UR7, UR43, 0x3 ;  /* 0x0000002b070a7291 */ /* 0x000fe2000f8e183f */
[----:B------:R-:W-:-:S05]  /*99a0*/  IMAD.U32 R0, RZ, RZ, UR4 ;  /* 0x00000004ff007e24 */ /* 0x000fca000f8e00ff */
[----:B------:R-:W-:-:S04]  /*99b0*/  SHF.L.U32 R0, R0, 0x1f, RZ ;  /* 0x0000001f00007819 */ /* 0x000fc800000006ff */
[----:B------:R0:W1:Y:S01]  /*99c0*/  SYNCS.PHASECHK.TRANS64.TRYWAIT P1, [UR10+0x16830], R0 ;  /* 0x01683000ff0075a7 */ /* 0x000062000802014a */
[----:B------:R-:W-:Y:S05]  /*99d0*/  @!P0 BRA `(.L_x_13829) ;  /* 0x0000000000048947 */ /* 0x000fea0003800000 */
[----:B------:R-:W-:Y:S01]  /*99e0*/  BPT.TRAP 0x1 ;  /* 0x000000040000795c */ /* 0x000fe20000300000 */
.L_x_13829:
[----:B-1----:R-:W-:Y:S05]  /*99f0*/  @P1 BRA `(.L_x_13827) ;  /* 0x0000000000081947 */ /* 0x002fea0003800000 */
[----:B------:R-:W1:Y:S02]  /*9a00*/  SYNCS.PHASECHK.TRANS64.TRYWAIT P1, [UR10+0x16830], R0 ;  /* 0x01683000ff0075a7 */ /* 0x000e64000802014a */
[----:B-1----:R-:W-:Y:S05]  /*9a10*/  @!P1 BRA `(.L_x_13830) ;  /* 0x0000008800509947 */ /* 0x002fea0003800000 */
.L_x_13827:
        /* <DEDUP_REMOVED lines=26> */
.L_x_13832:
[----:B------:R-:W-:Y:S01]  /*9bc0*/  ULEA UR10, UR25, UR43, 0x3 ;  /* 0x0000002b190a7291 */ /* 0x000fe2000f8e183f */
[----:B01----:R-:W-:-:S05]  /*9bd0*/  IMAD.U32 R0, RZ, RZ, UR26 ;  /* 0x0000001aff007e24 */ /* 0x003fca000f8e00ff */
[----:B------:R-:W-:-:S04]  /*9be0*/  SHF.L.U32 R0, R0, 0x1f, RZ ;  /* 0x0000001f00007819 */ /* 0x000fc800000006ff */
[----:B------:R0:W1:Y:S01]  /*9bf0*/  SYNCS.PHASECHK.TRANS64.TRYWAIT P1, [UR10+0x16850], R0 ;  /* 0x01685000ff0075a7 */ /* 0x000062000802014a */
[----:B------:R-:W-:Y:S05]  /*9c00*/  @!P0 BRA `(.L_x_13833) ;  /* 0x0000000000048947 */ /* 0x000fea0003800000 */
[----:B------:R-:W-:Y:S01]  /*9c10*/  BPT.TRAP 0x1 ;  /* 0x000000040000795c */ /* 0x000fe20000300000 */
.L_x_13833:
[----:B-1----:R-:W-:Y:S05]  /*9c20*/  @P1 BRA `(.L_x_13831) ;  /* 0x0000000000081947 */ /* 0x002fea0003800000 */
[----:B------:R-:W1:Y:S02]  /*9c30*/  SYNCS.PHASECHK.TRANS64.TRYWAIT P1, [UR10+0x16850], R0 ;  /* 0x01685000ff0075a7 */ /* 0x000e64000802014a */
[----:B-1----:R-:W-:Y:S05]  /*9c40*/  @!P1 BRA `(.L_x_13834) ;  /* 0x0000008400dc9947 */ /* 0x002fea0003800000 */
.L_x_13831:
[----:B------:R-:W-:Y:S01]  /*9c50*/  UIADD3 UR10, UR43, 0x400, URZ ;  /* 0x000004002b0a7890 */ /* 0x000fe2000fffe03f */
[----:B------:R-:W-:Y:S01]  /*9c60*/  WARPGROUP.ARRIVE ;  /* 0x00000000000079c5 */ /* 0x000fe20000000000 */
[----:B------:R-:W-:Y:S02]  /*9c70*/  UMOV UR11, 0x40000040 ;  /* 0x40000040000b7882 */ /* 0x000fe40000000000 */
[----:B------:R-:W-:-:S04]  /*9c80*/  USHF.R.U32.HI UR10, URZ, 0x4, UR10 ;  /* 0x000000043f0a7899 */ /* 0x000fc8000801160a */
[----:B------:R-:W-:-:S04]  /*9c90*/  ULOP3.LUT UR10, UR10, 0x3fff, URZ, 0xc0, !UPT ;  /* 0x00003fff0a0a7892 */ /* 0x000fc8000f8ec03f */
        /* <DEDUP_REMOVED lines=42> */
.L_x_13835:
[----:B------:R-:W-:Y:S01]  /*9f40*/  UISETP.NE.AND UP1, UPT, UR40, URZ, UPT ;  /* 0x0000003f2800728c */ /* 0x000fe2000bf25270 */
[----:B------:R-:W-:Y:S01]  /*9f50*/  IMAD.MOV.U32 R2, RZ, RZ, R9 ;  /* 0x000000ffff027224 */ /* 0x000fe200078e0009 */
[----:B------:R-:W-:Y:S02]  /*9f60*/  UISETP.NE.AND UP0, UPT, UR44, URZ, UPT ;  /* 0x0000003f2c00728c */ /* 0x000fe4000bf05270 */
[----:B------:R-:W-:Y:S02]  /*9f70*/  ULEA UR10, UR7, UR43, 0x3 ;  /* 0x0000002b070a7291 */ /* 0x000fe4000f8e183f */
[----:B------:R-:W-:Y:S02]  /*9f80*/  PLOP3.LUT P1, PT, PT, PT, UP1, 0x80, 0x0 ;  /* 0x000000000000781c */ /* 0x000fe40003f2f018 */
[----:B------:R-:W-:Y:S01]  /*9f90*/  PLOP3.LUT P2, PT, PT, PT, UP1, 0x80, 0x0 ;  /* 0x000000000000781c */ /* 0x000fe20003f4f018 */
[----:B------:R-:W-:Y:S02]  /*9fa0*/  UIADD3 UR10, UR10, 0x16840, URZ ;  /* 0x000168400a0a7890 */ /* 0x000fe4000fffe03f */
[----:B------:R-:W-:-:S02]  /*9fb0*/  @UP1 ULDC UR11, c[0x0][0x44c] ;  /* 0x00011300000b1ab9 */ /* 0x000fc40000000800 */
[----:B------:R-:W-:-:S06]  /*9fc0*/  UPRMT UR10, UR5, 0x654, UR10 ;  /* 0x00000654050a7896 */ /* 0x000fcc000800000a */
[----:B01----:R-:W-:Y:S01]  /*9fd0*/  @P1 IMAD.HI.U32 R0, R9, UR11, RZ ;  /* 0x0000000b09001c27 */ /* 0x003fe2000f8e00ff */
        /* <DEDUP_REMOVED lines=28> */
.L_x_13838:
[----:B------:R-:W-:-:S05]  /*a1a0*/  IMAD.U32 R15, RZ, RZ, UR28 ;  /* 0x0000001cff0f7e24 */ /* 0x000fca000f8e00ff */
[----:B------:R-:W-:-:S13]  /*a1b0*/  ISETP.NE.AND P1, PT, R15, 0x1, PT ;  /* 0x000000010f00780c */ /* 0x000fda0003f25270 */
[----:B------:R-:W0:Y:S02]  /*a1c0*/  @P1 LDC.64 R120, c[0x0][0x9e8] ;  /* 0x00027a00ff781b82 */ /* 0x000e240000000a00 */
[----:B0-----:R-:W-:-:S05]  /*a1d0*/  @P1 IMAD.HI.U32 R120, R13, R120, RZ ;  /* 0x000000780d781227 */ /* 0x001fca00078e00ff */
[----:B------:R-:W-:-:S07]  /*a1e0*/  @P1 SHF.R.U32.HI R13, RZ, R121, R120 ;  /* 0x00000079ff0d1219 */ /* 0x000fce0000011678 */
.L_x_13839:
[----:B------:R-:W-:Y:S05]  /*a1f0*/  BSYNC B0 ;  /* 0x0000000000007941 */ /* 0x000fea0003800000 */
.L_x_13837:
[----:B------:R-:W-:-:S04]  /*a200*/  IMAD R13, R13, R15, -R0 ;  /* 0x0000000f0d0d7224 */ /* 0x000fc800078e0a00 */
[----:B------:R-:W-:-:S05]  /*a210*/  IMAD R13, R8, -0x2, R13 ;  /* 0xfffffffe080d7824 */ /* 0x000fca00078e020d */
[----:B------:R-:W-:Y:S02]  /*a220*/  VIADDMNMX R20, R13, R15, R20, PT ;  /* 0x0000000f0d147246 */ /* 0x000fe40003800114 */
[----:B------:R-:W-:-:S07]  /*a230*/  VIMNMX R22, R22, R13, !PT ;  /* 0x0000000d16167248 */ /* 0x000fce0007fe0100 */
.L_x_13836:
        /* <DEDUP_REMOVED lines=116> */
.L_x_13842:
[----:B------:R-:W-:-:S05]  /*a980*/  IMAD.U32 R2, RZ, RZ, UR28 ;  /* 0x0000001cff027e24 */ /* 0x000fca000f8e00ff */
[----:B------:R-:W-:-:S13]  /*a990*/  ISETP.NE.AND P2, PT, R2, 0x1, PT ;  /* 0x000000010200780c */ /* 0x000fda0003f45270 */
[----:B------:R-:W0:Y:S02]  /*a9a0*/  @P2 LDC.64 R136, c[0x0][0x9e8] ;  /* 0x00027a00ff882b82 */ /* 0x000e240000000a00 */
[----:B0-----:R-:W-:-:S05]  /*a9b0*/  @P2 IMAD.HI.U32 R136, R139, R136, RZ ;  /* 0x000000888b882227 */ /* 0x001fca00078e00ff */
[----:B------:R-:W-:-:S07]  /*a9c0*/  @P2 SHF.R.U32.HI R139, RZ, R137, R136 ;  /* 0x00000089ff8b2219 */ /* 0x000fce0000011688 */
.L_x_13843:
[----:B------:R-:W-:Y:S05]  /*a9d0*/  BSYNC B0 ;  /* 0x0000000000007941 */ /* 0x000fea0003800000 */
.L_x_13841:
[----:B------:R-:W-:-:S04]  /*a9e0*/  IMAD R139, R139, R2, -R0 ;  /* 0x000000028b8b7224 */ /* 0x000fc800078e0a00 */
[----:B------:R-:W-:-:S05]  /*a9f0*/  IMAD R139, R8, -0x2, R139 ;  /* 0xfffffffe088b7824 */ /* 0x000fca00078e028b */
[----:B------:R-:W-:Y:S02]  /*aa00*/  VIADDMNMX R14, R139, R2, R14, PT ;  /* 0x000000028b0e7246 */ /* 0x000fe4000380010e */
[----:B------:R-:W-:-:S07]  /*aa10*/  VIMNMX R16, R16, R139, !PT ;  /* 0x0000008b10107248 */ /* 0x000fce0007fe0100 */
.L_x_13840:
        /* <DEDUP_REMOVED lines=88> */
[--C-:B------:R-:W-:Y:S01]  /*afa0*/  FFMA.FTZ R33, R41, R0, -R20.reuse ;  /* 0x0000000029217223 */ /* 0x100fe20000010814 */
        /* <DEDUP_REMOVED lines=87> */
[-CC-:B------:R-:W-:Y:S01]  /*b520*/  FFMA.FTZ R71, R61, R0.reuse, -R20.reuse ;  /* 0x000000003d477223 */ /* 0x180fe20000010814 */
        /* <DEDUP_REMOVED lines=42> */
[----:B------:R-:W-:Y:S01]  /*b7d0*/  FFMA.FTZ R5, R85, R0, -R20 ;  /* 0x0000000055057223 */ /* 0x000fe20000010814 */
        /* <DEDUP_REMOVED lines=13> */
[----:B------:R-:W-:Y:S02]  /*b8b0*/  FMUL.FTZ R16, R13, R0 ;  /* 0x000000000d107220 */ /* 0x000fe40000410000 */
[----:B------:R-:W-:Y:S03]  /*b8c0*/  MUFU.EX2 R57, R57 ;  /* 0x0000003900397308 */ /* 0x000fe60000000800 */
[----:B------:R-:W-:-:S05]  /*b8d0*/  FSEL R16, R16, RZ, P1 ;  /* 0x000000ff10107208 */ /* 0x000fca0000800000 */
[----:B------:R-:W0:Y:S01]  /*b8e0*/  MUFU.EX2 R14, R14 ;  /* 0x0000000e000e7308 */ /* 0x000e220000000800 */
[-CC-:B------:R-:W-:Y:S01]  /*b8f0*/  FFMA.FTZ R24, R31, R0.reuse, -R16.reuse ;  /* 0x000000001f187223 */ /* 0x180fe20000010810 */
[-CC-:B------:R-:W-:Y:S01]  /*b900*/  FFMA.FTZ R31, R39, R0.reuse, -R16.reuse ;  /* 0x00000000271f7223 */ /* 0x180fe20000010810 */
[----:B------:R-:W-:Y:S01]  /*b910*/  FSEL R39, R13, RZ, P1 ;  /* 0x000000ff0d277208 */ /* 0x000fe20000800000 */
[-CC-:B------:R-:W-:Y:S01]  /*b920*/  FFMA.FTZ R69, R151, R0.reuse, -R16.reuse ;  /* 0x0000000097457223 */ /* 0x180fe20000010810 */
[-CC-:B------:R-:W-:Y:S01]  /*b930*/  FFMA.FTZ R20, R27, R0.reuse, -R16.reuse ;  /* 0x000000001b147223 */ /* 0x180fe20000010810 */
[-CC-:B------:R-:W-:Y:S01]  /*b940*/  FFMA.FTZ R151, R137, R0.reuse, -R16.reuse ;  /* 0x0000000089977223 */ /* 0x180fe20000010810 */
[-C--:B------:R-:W-:Y:S01]  /*b950*/  FFMA.FTZ R26, R139, R0.reuse, -R16 ;  /* 0x000000008b1a7223 */ /* 0x080fe20000010810 */
        /* <DEDUP_REMOVED lines=8> */
[--C-:B------:R-:W-:Y:S01]  /*b9e0*/  FFMA.FTZ R143, R149, R0, -R16.reuse ;  /* 0x00000000958f7223 */ /* 0x100fe20000010810 */
[----:B------:R-:W-:Y:S01]  /*b9f0*/  MUFU.EX2 R69, R69 ;  /* 0x0000004500457308 */ /* 0x000fe20000000800 */
[----:B0-----:R-:W-:Y:S01]  /*ba00*/  FFMA.FTZ R37, R14, R4, R35 ;  /* 0x000000040e257223 */ /* 0x001fe20000010023 */
[-CC-:B------:R-:W-:Y:S01]  /*ba10*/  FFMA.FTZ R32, R47, R0.reuse, -R16.reuse ;  /* 0x000000002f207223 */ /* 0x180fe20000010810 */
[-CC-:B------:R-:W-:Y:S01]  /*ba20*/  FFMA.FTZ R137, R153, R0.reuse, -R16.reuse ;  /* 0x0000000099897223 */ /* 0x180fe20000010810 */
[-CC-:B------:R-:W-:Y:S01]  /*ba30*/  FFMA.FTZ R34, R51, R0.reuse, -R16.reuse ;  /* 0x0000000033227223 */ /* 0x180fe20000010810 */
[----:B------:R-:W-:Y:S01]  /*ba40*/  FADD.FTZ R37, R148, R37 ;  /* 0x0000002594257221 */ /* 0x000fe20000010000 */
[-CC-:B------:R-:W-:Y:S01]  /*ba50*/  FFMA.FTZ R139, R155, R0.reuse, -R16.reuse ;  /* 0x000000009b8b7223 */ /* 0x180fe20000010810 */
[-CC-:B------:R-:W-:Y:S01]  /*ba60*/  FFMA.FTZ R36, R55, R0.reuse, -R16.reuse ;  /* 0x0000000037247223 */ /* 0x180fe20000010810 */
[----:B------:R-:W0:Y:S01]  /*ba70*/  MUFU.EX2 R10, R10 ;  /* 0x0000000a000a7308 */ /* 0x000e220000000800 */
[----:B------:R-:W-:Y:S01]  /*ba80*/  FADD.FTZ R42, R150, R37 ;  /* 0x00000025962a7221 */ /* 0x000fe20000010000 */
[-CC-:B------:R-:W-:Y:S01]  /*ba90*/  FFMA.FTZ R38, R59, R0.reuse, -R16.reuse ;  /* 0x000000003b267223 */ /* 0x180fe20000010810 */
[-CC-:B------:R-:W-:Y:S01]  /*baa0*/  FFMA.FTZ R135, R41, R0.reuse, -R16.reuse ;  /* 0x0000000029877223 */ /* 0x180fe20000010810 */
[-C--:B------:R-:W-:Y:S01]  /*bab0*/  FFMA.FTZ R40, R63, R0.reuse, -R16 ;  /* 0x000000003f287223 */ /* 0x080fe20000010810 */
[----:B------:R-:W-:Y:S01]  /*bac0*/  FADD.FTZ R37, R147, R42 ;  /* 0x0000002a93257221 */ /* 0x000fe20000010000 */
        /* <DEDUP_REMOVED lines=8> */
[----:B------:R-:W3:Y:S01]  /*bb50*/  MUFU.EX2 R151, R151 ;  /* 0x0000009700977308 */ /* 0x000ee20000000800 */
[----:B0-----:R-:W-:-:S07]  /*bb60*/  FFMA.FTZ R3, R10, R3, R69 ;  /* 0x000000030a037223 */ /* 0x001fce0000010045 */
[----:B------:R-:W0:Y:S01]  /*bb70*/  MUFU.EX2 R26, R26 ;  /* 0x0000001a001a7308 */ /* 0x000e220000000800 */
[----:B-1----:R-:W-:-:S07]  /*bb80*/  FADD.FTZ R4, R20, R3 ;  /* 0x0000000314047221 */ /* 0x002fce0000010000 */
[----:B------:R-:W1:Y:S01]  /*bb90*/  MUFU.EX2 R27, R27 ;  /* 0x0000001b001b7308 */ /* 0x000e620000000800 */
[----:B---3--:R-:W-:Y:S01]  /*bba0*/  FADD.FTZ R3, R151, R4 ;  /* 0x0000000497037221 */ /* 0x008fe20000010000 */
[----:B------:R-:W-:-:S03]  /*bbb0*/  FADD.FTZ R4, R144, R37 ;  /* 0x0000002590047221 */ /* 0x000fc60000010000 */
[----:B------:R-:W-:-:S03]  /*bbc0*/  FADD.FTZ R3, R24, R3 ;  /* 0x0000000318037221 */ /* 0x000fc60000010000 */
[----:B------:R-:W3:Y:S01]  /*bbd0*/  MUFU.EX2 R28, R28 ;  /* 0x0000001c001c7308 */ /* 0x000ee20000000800 */
[----:B0-----:R-:W-:Y:S01]  /*bbe0*/  FADD.FTZ R42, R26, R3 ;  /* 0x000000031a2a7221 */ /* 0x001fe20000010000 */
[----:B------:R-:W-:-:S04]  /*bbf0*/  FADD.FTZ R3, R29, R4 ;  /* 0x000000041d037221 */ /* 0x000fc80000010000 */
[----:B------:R-:W-:Y:S02]  /*bc00*/  FADD.FTZ R4, R146, R3 ;  /* 0x0000000392047221 */ /* 0x000fe40000010000 */
[----:B------:R-:W0:Y:S01]  /*bc10*/  MUFU.EX2 R31, R31 ;  /* 0x0000001f001f7308 */ /* 0x000e220000000800 */
[----:B-1----:R-:W-:Y:S01]  /*bc20*/  FADD.FTZ R37, R27, R42 ;  /* 0x0000002a1b257221 */ /* 0x002fe20000010000 */
[----:B------:R-:W-:Y:S01]  /*bc30*/  FADD.FTZ R3, R21, R4 ;  /* 0x0000000415037221 */ /* 0x000fe20000010000 */
[----:B------:R-:W-:-:S03]  /*bc40*/  FFMA.FTZ R42, R67, R0, -R16 ;  /* 0x00000000432a7223 */ /* 0x000fc60000010810 */
[----:B------:R-:W-:Y:S02]  /*bc50*/  FADD.FTZ R4, R140, R3 ;  /* 0x000000038c047221 */ /* 0x000fe40000010000 */
[----:B------:R-:W1:Y:S01]  /*bc60*/  MUFU.EX2 R141, R141 ;  /* 0x0000008d008d7308 */ /* 0x000e620000000800 */
[----:B---3--:R-:W-:Y:S01]  /*bc70*/  FADD.FTZ R44, R28, R37 ;  /* 0x000000251c2c7221 */ /* 0x008fe20000010000 */
[----:B------:R-:W-:-:S06]  /*bc80*/  FADD.FTZ R37, R33, R4 ;  /* 0x0000000421257221 */ /* 0x000fcc0000010000 */
[----:B------:R-:W3:Y:S01]  /*bc90*/  MUFU.EX2 R30, R30 ;  /* 0x0000001e001e7308 */ /* 0x000ee20000000800 */
[----:B0-----:R-:W-:-:S07]  /*bca0*/  FADD.FTZ R44, R31, R44 ;  /* 0x0000002c1f2c7221 */ /* 0x001fce0000010000 */
[----:B------:R-:W0:Y:S01]  /*bcb0*/  MUFU.EX2 R143, R143 ;  /* 0x0000008f008f7308 */ /* 0x000e220000000800 */
[----:B-1----:R-:W-:Y:S01]  /*bcc0*/  FADD.FTZ R3, R141, R44 ;  /* 0x0000002c8d037221 */ /* 0x002fe20000010000 */
[----:B------:R-:W-:-:S04]  /*bcd0*/  FADD.FTZ R44, R142, R37 ;  /* 0x000000258e2c7221 */ /* 0x000fc80000010000 */
[----:B------:R-:W-:Y:S02]  /*bce0*/  FADD.FTZ R37, R15, R44 ;  /* 0x0000002c0f257221 */ /* 0x000fe40000010000 */
[----:B------:R-:W1:Y:S01]  /*bcf0*/  MUFU.EX2 R32, R32 ;  /* 0x0000002000207308 */ /* 0x000e620000000800 */
[----:B---3--:R-:W-:Y:S01]  /*bd00*/  FADD.FTZ R4, R30, R3 ;  /* 0x000000031e047221 */ /* 0x008fe20000010000 */
[----:B------:R-:W-:-:S04]  /*bd10*/  FADD.FTZ R44, R136, R37 ;  /* 0x00000025882c7221 */ /* 0x000fc80000010000 */
[----:B------:R-:W-:Y:S01]  /*bd20*/  FADD.FTZ R37, R19, R44 ;  /* 0x0000002c13257221 */ /* 0x000fe20000010000 */
[----:B------:R-:W-:Y:S01]  /*bd30*/  FFMA.FTZ R44, R75, R0, -R16 ;  /* 0x000000004b2c7223 */ /* 0x000fe20000010810 */
[----:B------:R-:W3:Y:S01]  /*bd40*/  MUFU.EX2 R137, R137 ;  /* 0x0000008900897308 */ /* 0x000ee20000000800 */
[----:B0-----:R-:W-:Y:S01]  /*bd50*/  FADD.FTZ R3, R143, R4 ;  /* 0x000000048f037221 */ /* 0x001fe20000010000 */
[----:B------:R-:W-:-:S04]  /*bd60*/  FADD.FTZ R46, R138, R37 ;  /* 0x000000258a2e7221 */ /* 0x000fc80000010000 */
[----:B------:R-:W-:Y:S02]  /*bd70*/  FADD.FTZ R37, R25, R46 ;  /* 0x0000002e19257221 */ /* 0x000fe40000010000 */
[----:B------:R-:W0:Y:S01]  /*bd80*/  MUFU.EX2 R34, R34 ;  /* 0x0000002200227308 */ /* 0x000e220000000800 */
[----:B-1----:R-:W-:Y:S01]  /*bd90*/  FADD.FTZ R4, R32, R3 ;  /* 0x0000000320047221 */ /* 0x002fe20000010000 */
[----:B------:R-:W-:-:S04]  /*bda0*/  FADD.FTZ R46, R132, R37 ;  /* 0x00000025842e7221 */ /* 0x000fc80000010000 */
[----:B------:R-:W-:Y:S01]  /*bdb0*/  FADD.FTZ R37, R45, R46 ;  /* 0x0000002e2d257221 */ /* 0x000fe20000010000 */
[----:B------:R-:W-:Y:S01]  /*bdc0*/  FFMA.FTZ R46, R79, R0, -R16 ;  /* 0x000000004f2e7223 */ /* 0x000fe20000010810 */
[----:B------:R-:W1:Y:S01]  /*bdd0*/  MUFU.EX2 R139, R139 ;  /* 0x0000008b008b7308 */ /* 0x000e620000000800 */
[----:B---3--:R-:W-:Y:S01]  /*bde0*/  FADD.FTZ R3, R137, R4 ;  /* 0x0000000489037221 */ /* 0x008fe20000010000 */
[----:B------:R-:W-:-:S04]  /*bdf0*/  FADD.FTZ R48, R134, R37 ;  /* 0x0000002586307221 */ /* 0x000fc80000010000 */
[----:B------:R-:W-:Y:S02]  /*be00*/  FADD.FTZ R37, R71, R48 ;  /* 0x0000003047257221 */ /* 0x000fe40000010000 */
[----:B------:R-:W3:Y:S01]  /*be10*/  MUFU.EX2 R36, R36 ;  /* 0x0000002400247308 */ /* 0x000ee20000000800 */
[----:B0-----:R-:W-:Y:S01]  /*be20*/  FADD.FTZ R4, R34, R3 ;  /* 0x0000000322047221 */ /* 0x001fe20000010000 */
[----:B------:R-:W-:-:S04]  /*be30*/  FADD.FTZ R48, R128, R37 ;  /* 0x0000002580307221 */ /* 0x000fc80000010000 */
[----:B------:R-:W-:Y:S01]  /*be40*/  FADD.FTZ R37, R65, R48 ;  /* 0x0000003041257221 */ /* 0x000fe20000010000 */
[-C--:B------:R-:W-:Y:S01]  /*be50*/  FFMA.FTZ R48, R83, R0.reuse, -R16 ;  /* 0x0000000053307223 */ /* 0x080fe20000010810 */
[----:B------:R-:W0:Y:S01]  /*be60*/  MUFU.EX2 R133, R133 ;  /* 0x0000008500857308 */ /* 0x000e220000000800 */
[----:B-1----:R-:W-:Y:S01]  /*be70*/  FADD.FTZ R3, R139, R4 ;  /* 0x000000048b037221 */ /* 0x002fe20000010000 */
[----:B------:R-:W-:Y:S01]  /*be80*/  FADD.FTZ R50, R130, R37 ;  /* 0x0000002582327221 */ /* 0x000fe20000010000 */
[----:B------:R-:W-:-:S03]  /*be90*/  FFMA.FTZ R16, R87, R0, -R16 ;  /* 0x0000000057107223 */ /* 0x000fc60000010810 */
[----:B------:R-:W-:Y:S02]  /*bea0*/  FADD.FTZ R37, R61, R50 ;  /* 0x000000323d257221 */ /* 0x000fe40000010000 */
[----:B------:R-:W1:Y:S01]  /*beb0*/  MUFU.EX2 R38, R38 ;  /* 0x0000002600267308 */ /* 0x000e620000000800 */
[----:B---3--:R-:W-:Y:S01]  /*bec0*/  FADD.FTZ R4, R36, R3 ;  /* 0x0000000324047221 */ /* 0x008fe20000010000 */
[----:B------:R-:W-:-:S04]  /*bed0*/  FADD.FTZ R50, R124, R37 ;  /* 0x000000257c327221 */ /* 0x000fc80000010000 */
[----:B------:R-:W-:Y:S02]  /*bee0*/  FADD.FTZ R37, R57, R50 ;  /* 0x0000003239257221 */ /* 0x000fe40000010000 */
        /* <DEDUP_REMOVED lines=44> */
.L_x_13844:
        /* <DEDUP_REMOVED lines=75> */
.L_x_13826:
[----:B------:R-:W-:Y:S06]  /*c660*/  BAR.ARV 0x8, 0x200 ;  /* 0x0208000000007b1d */ /* 0x000fec0000002000 */
[----:B------:R-:W-:Y:S05]  /*c670*/  @!P0 BRA `(.L_x_13846) ;  /* 0x0000000000048947 */ /* 0x000fea0003800000 */
[----:B------:R-:W-:Y:S01]  /*c680*/  BPT.TRAP 0x1 ;  /* 0x000000040000795c */ /* 0x000fe20000300000 */
.L_x_13846:
[----:B------:R-:W-:Y:S01]  /*c690*/  ULEA UR8, UR7, UR43, 0x3 ;  /* 0x0000002b07087291 */ /* 0x000fe2000f8e183f */
[----:B------:R-:W-:-:S05]  /*c6a0*/  IMAD.U32 R5, RZ, RZ, UR4 ;  /* 0x00000004ff057e24 */ /* 0x000fca000f8e00ff */
[----:B------:R-:W-:-:S04]  /*c6b0*/  SHF.L.U32 R5, R5, 0x1f, RZ ;  /* 0x0000001f05057819 */ /* 0x000fc800000006ff */
[----:B------:R0:W1:Y:S01]  /*c6c0*/  SYNCS.PHASECHK.TRANS64.TRYWAIT P1, [UR8+0x16850], R5 ;  /* 0x01685005ff0075a7 */ /* 0x0000620008020148 */
[----:B------:R-:W-:Y:S05]  /*c6d0*/  @!P0 BRA `(.L_x_13847) ;  /* 0x0000000000048947 */ /* 0x000fea0003800000 */
[----:B------:R-:W-:Y:S01]  /*c6e0*/  BPT.TRAP 0x1 ;  /* 0x000000040000795c */ /* 0x000fe20000300000 */
.L_x_13847:
[----:B-1----:R-:W-:Y:S05]  /*c6f0*/  @P1 BRA `(.L_x_13848) ;  /* 0x0000000000081947 */ /* 0x002fea0003800000 */
[----:B------:R-:W1:Y:S02]  /*c700*/  SYNCS.PHASECHK.TRANS64.TRYWAIT P1, [UR8+0x16850], R5 ;  /* 0x01685005ff0075a7 */ /* 0x000e640008020148 */
[----:B-1----:R-:W-:Y:S05]  /*c710*/  @!P1 BRA `(.L_x_13849) ;  /* 0x0000005c00409947 */ /* 0x002fea0003800000 */
.L_x_13848:
[----:B------:R-:W-:Y:S01]  /*c720*/  UIADD3 UR43, UR43, 0x400, URZ ;  /* 0x000004002b2b7890 */ /* 0x000fe2000fffe03f */
[----:B------:R-:W-:Y:S01]  /*c730*/  WARPGROUP.ARRIVE ;  /* 0x00000000000079c5 */ /* 0x000fe20000000000 */
[----:B01----:R-:W0:Y:S02]  /*c740*/  SHFL.BFLY PT, R5, R4, 0x2, 0x1f ;  /* 0x0c401f0004057f89 */ /* 0x003e2400000e0000 */
[----:B------:R-:W-:Y:S02]  /*c750*/  USHF.R.U32.HI UR43, URZ, 0x4, UR43 ;  /* 0x000000043f2b7899 */ /* 0x000fe4000801162b */
[----:B------:R-:W1:Y:S02]  /*c760*/  SHFL.BFLY PT, R6, R3, 0x2, 0x1f ;  /* 0x0c401f0003067f89 */ /* 0x000e6400000e0000 */
[----:B------:R-:W-:-:S04]  /*c770*/  ULOP3.LUT UR4, UR43, 0x3fff, URZ, 0xc0, !UPT ;  /* 0x00003fff2b047892 */ /* 0x000fc8000f8ec03f */
[----:B------:R-:W-:-:S03]  /*c780*/  ULEA UR4, UR7, UR4, 0xa ;  /* 0x0000000407047291 */ /* 0x000fc6000f8e503f */
[----:B------:R-:W-:-:S04]  /*c790*/  UMOV UR7, 0x40000040 ;  /* 0x4000004000077882 */ /* 0x000fc80000000000 */
[----:B------:R-:W-:Y:S02]  /*c7a0*/  UMOV UR6, UR4 ;  /* 0x0000000400067c82 */ /* 0x000fe40008000000 */
[----:B------:R-:W-:Y:S01]  /*c7b0*/  HGMMA.64x64x16.F32 R88, R148, gdesc[UR4].tnspB, R88, gsb0 ;  /* 0x40e0000494587df0 */ /* 0x000fe20008000858 */
[----:B------:R-:W-:Y:S01]  /*c7c0*/  UIADD3 UR6, UR4, 0x80, URZ ;  /* 0x0000008004067890 */ /* 0x000fe2000fffe03f */
[----:B------:R-:W-:Y:S01]  /*c7d0*/  UMOV UR7, 0x40000040 ;  /* 0x4000004000077882 */ /* 0x000fe20000000000 */
[----:B0-----:R-:W-:Y:S01]  /*c7e0*/  FADD.FTZ R5, R5, R4 ;  /* 0x0000000405057221 */ /* 0x001fe20000010000 */
[----:B------:R-:W-:Y:S02]  /*c7f0*/  IMAD.MOV.U32 R4, RZ, RZ, -0x800000 ;  /* 0xff800000ff047424 */ /* 0x000fe400078e00ff */
[----:B-1----:R-:W-:Y:S01]  /*c800*/  FADD.FTZ R7, R6, R3 ;  /* 0x0000000306077221 */ /* 0x002fe20000010000 */
[----:B------:R-:W-:Y:S01]  /*c810*/  IMAD.MOV.U32 R3, RZ, RZ, -0x800000 ;  /* 0xff800000ff037424 */ /* 0x000fe200078e00ff */
[----:B------:R-:W0:Y:S04]  /*c820*/  SHFL.BFLY PT, R6, R5, 0x1, 0x1f ;  /* 0x0c201f0005067f89 */ /* 0x000e2800000e0000 */
[----:B------:R-:W2:Y:S01]  /*c830*/  SHFL.BFLY PT, R8, R7, 0x1, 0x1f ;  /* 0x0c201f0007087f89 */ /* 0x000ea200000e0000 */
[----:B0-----:R-:W-:Y:S01]  /*c840*/  FADD.FTZ R10, R5, R6 ;  /* 0x00000006050a7221 */ /* 0x001fe20000010000 */
[----:B--2---:R-:W-:-:S04]  /*c850*/  FADD.FTZ R11, R7, R8 ;  /* 0x00000008070b7221 */ /* 0x004fc80000010000 */
        /* <DEDUP_REMOVED lines=50> */
.L_x_13850:
        /* <DEDUP_REMOVED lines=36> */
.L_x_13772:
        /* <DEDUP_REMOVED lines=19> */
[----:B------:R-:W3:Y:S01]  /*cef0*/  S2UR UR11, SR_CTAID.Y ;  /* 0x00000000000b79c3 */ /* 0x000ee20000002600 */
[----:B------:R-:W-:Y:S01]  /*cf00*/  IMAD.HI R0, R2, 0x55555556, RZ ;  /* 0x5555555602007827 */ /* 0x000fe200078e02ff */
[----:B------:R-:W-:Y:S02]  /*cf10*/  UIADD3 UR6, UR5, UR6, URZ ;  /* 0x0000000605067290 */ /* 0x000fe4000fffe03f */
[----:B------:R-:W-:Y:S01]  /*cf20*/  SHF.R.S32.HI R7, RZ, 0x1f, R22 ;  /* 0x0000001fff077819 */ /* 0x000fe20000011416 */
[----:B------:R-:W-:-:S03]  /*cf30*/  IMAD.IADD R23, R23, 0x1, -R10 ;  /* 0x0000000117177824 */ /* 0x000fc600078e0a0a */
[----:B------:R-:W-:Y:S01]  /*cf40*/  BAR.SYNC.DEFER_BLOCKING 0x1, 0x180 ;  /* 0x0046000000007b1d */ /* 0x000fe20000010000 */
[----:B0-----:R-:W-:Y:S02]  /*cf50*/  ISETP.NE.AND P0, PT, R17, 0x1, PT ;  /* 0x000000011100780c */ /* 0x001fe40003f05270 */
[CC--:B------:R-:W-:Y:S02]  /*cf60*/  LEA.HI R24, R7.reuse, R22.reuse, RZ, 0x2 ;  /* 0x0000001607187211 */ /* 0x0c0fe400078f10ff */
[----:B------:R-:W-:-:S03]  /*cf70*/  LEA.HI R7, R7, R22, RZ, 0x5 ;  /* 0x0000001607077211 */ /* 0x000fc600078f28ff */
[----:B------:R-:W3:Y:S01]  /*cf80*/  LDC R21, c[0x0][0xc50] ;  /* 0x00031400ff157b82 */ /* 0x000ee20000000800 */
[--C-:B------:R-:W-:Y:S01]  /*cf90*/  SHF.R.S32.HI R6, RZ, 0x2, R24.reuse ;  /* 0x00000002ff067819 */ /* 0x100fe20000011418 */
[----:B------:R-:W-:Y:S01]  /*cfa0*/  ULDC.64 UR8, c[0x0][0xb38] ;  /* 0x0002ce0000087ab9 */ /* 0x000fe20000000a00 */
[----:B------:R-:W-:Y:S01]  /*cfb0*/  SHF.R.S32.HI R5, RZ, 0x1f, R24 ;  /* 0x0000001fff057819 */ /* 0x000fe20000011418 */
[----:B------:R-:W-:Y:S01]  /*cfc0*/  UIMAD UR7, UR7, UR8, URZ ;  /* 0x00000008070772a4 */ /* 0x000fe2000f8e023f */
[----:B------:R-:W-:Y:S01]  /*cfd0*/  SHF.R.S32.HI R7, RZ, 0x5, R7 ;  /* 0x00000005ff077819 */ /* 0x000fe20000011407 */
[----:B--2---:R-:W-:Y:S01]  /*cfe0*/  USHF.R.S32.HI UR10, URZ, 0x1f, UR12 ;  /* 0x0000001f3f0a7899 */ /* 0x004fe2000801140c */
[----:B------:R-:W-:Y:S01]  /*cff0*/  LEA.HI R8, R5, R6, RZ, 0x3 ;  /* 0x0000000605087211 */ /* 0x000fe200078f18ff */
[----:B------:R-:W0:Y:S01]  /*d000*/  LDC.64 R14, c[0x0][0xb40] ;  /* 0x0002d000ff0e7b82 */ /* 0x000e220000000a00 */
[----:B------:R-:W-:Y:S02]  /*d010*/  LEA.HI R5, R0, R0, RZ, 0x1 ;  /* 0x0000000000057211 */ /* 0x000fe400078f08ff */
[----:B------:R-:W-:-:S03]  /*d020*/  LOP3.LUT R11, R8, 0xfffffff8, RZ, 0xc0, !PT ;  /* 0xfffffff8080b7812 */ /* 0x000fc600078ec0ff */
[----:B------:R-:W-:Y:S01]  /*d030*/  IMAD R9, R5, -0x3, R2 ;  /* 0xfffffffd05097824 */ /* 0x000fe200078e0202 */
[----:B------:R-:W-:Y:S01]  /*d040*/  LEA.HI R2, R23, R23, RZ, 0x1 ;  /* 0x0000001717027211 */ /* 0x000fe200078f08ff */
[----:B------:R-:W-:Y:S01]  /*d050*/  IMAD.IADD R0, R6, 0x1, -R11 ;  /* 0x0000000106007824 */ /* 0x000fe200078e0a0b */
[----:B------:R-:W2:Y:S01]  /*d060*/  @P0 LDC R5, c[0x0][0xbec] ;  /* 0x0002fb00ff050b82 */ /* 0x000ea20000000800 */
[----:B------:R-:W-:Y:S01]  /*d070*/  IMAD.U32 R6, RZ, RZ, UR4 ;  /* 0x00000004ff067e24 */ /* 0x000fe2000f8e00ff */
[----:B------:R-:W-:Y:S01]  /*d080*/  LOP3.LUT R2, R2, 0x1ffffffe, RZ, 0xc0, !PT ;  /* 0x1ffffffe02027812 */ /* 0x000fe200078ec0ff */
[----:B------:R-:W-:Y:S02]  /*d090*/  IMAD R0, R7, 0x10, R0 ;  /* 0x0000001007007824 */ /* 0x000fe400078e0200 */
[----:B------:R-:W-:Y:S01]  /*d0a0*/  IMAD.U32 R7, RZ, RZ, UR5 ;  /* 0x00000005ff077e24 */ /* 0x000fe2000f8e00ff */
[----:B------:R-:W-:Y:S01]  /*d0b0*/  UIMAD.WIDE.U32 UR4, UR39, UR8, URZ ;  /* 0x00000008270472a5 */ /* 0x000fe2000f8e003f */
[----:B------:R-:W-:Y:S01]  /*d0c0*/  IMAD.IADD R23, R23, 0x1, -R2 ;  /* 0x0000000117177824 */ /* 0x000fe200078e0a02 */
[----:B------:R-:W4:Y:S01]  /*d0d0*/  LDC.64 R10, c[0x0][0xbd8] ;  /* 0x0002f600ff0a7b82 */ /* 0x000f220000000a00 */
[----:B------:R-:W-:-:S02]  /*d0e0*/  IMAD R0, R9, 0x40, R0 ;  /* 0x0000004009007824 */ /* 0x000fc400078e0200 */
[----:B------:R-:W-:Y:S01]  /*d0f0*/  IMAD.U32 R7, RZ, RZ, UR6 ;  /* 0x00000006ff077e24 */ /* 0x000fe2000f8e00ff */
[----:B------:R-:W-:Y:S01]  /*d100*/  UIMAD UR6, UR39, UR9, UR7 ;  /* 0x00000009270672a4 */ /* 0x000fe2000f8e0207 */
[----:B------:R-:W-:Y:S02]  /*d110*/  IMAD R2, R23, 0x8, R0 ;  /* 0x0000000817027824 */ /* 0x000fe400078e0200 */
[----:B------:R-:W-:Y:S01]  /*d120*/  IMAD.U32 R9, RZ, RZ, UR5 ;  /* 0x00000005ff097e24 */ /* 0x000fe2000f8e00ff */
[----:B------:R-:W5:Y:S01]  /*d130*/  @P0 LDC R13, c[0x0][0xbf0] ;  /* 0x0002fc00ff0d0b82 */ /* 0x000f620000000800 */
[----:B-1----:R-:W-:Y:S01]  /*d140*/  IMAD R2, R19, 0xc0, R2 ;  /* 0x000000c013027824 */ /* 0x002fe200078e0202 */
[----:B------:R-:W-:Y:S01]  /*d150*/  UIADD3 UR6, UR5, UR6, URZ ;  /* 0x0000000605067290 */ /* 0x000fe2000fffe03f */
[----:B0-----:R-:W-:Y:S01]  /*d160*/  IMAD R12, R14, UR10, RZ ;  /* 0x0000000a0e0c7c24 */ /* 0x001fe2000f8e02ff */
[----:B------:R-:W-:Y:S01]  /*d170*/  ULDC.64 UR8, c[0x0][0xb28] ;  /* 0x0002ca0000087ab9 */ /* 0x000fe20000000a00 */
[----:B---3--:R-:W-:-:S02]  /*d180*/  IMAD R21, R21, R16, UR11 ;  /* 0x0000000b15157e24 */ /* 0x008fc4000f8e0210 */
[----:B------:R-:W-:Y:S01]  /*d190*/  IMAD R0, R19, 0xc0, R0 ;  /* 0x000000c013007824 */ /* 0x000fe200078e0200 */
[----:B------:R-:W0:Y:S01]  /*d1a0*/  @P0 LDC R25, c[0x0][0xbec] ;  /* 0x0002fb00ff190b82 */ /* 0x000e220000000800 */
[----:B------:R-:W-:Y:S01]  /*d1b0*/  IMAD.U32 R9, RZ, RZ, UR6 ;  /* 0x00000006ff097e24 */ /* 0x000fe2000f8e00ff */
[----:B------:R-:W-:Y:S01]  /*d1c0*/  ULDC.64 UR6, c[0x0][0xb48] ;  /* 0x0002d20000067ab9 */ /* 0x000fe20000000a00 */
[----:B------:R-:W-:-:S05]  /*d1d0*/  VIADD R16, R0, 0x8 ;  /* 0x0000000800107836 */ /* 0x000fca0000000000 */
[----:B------:R-:W1:Y:S01]  /*d1e0*/  @P0 LDC R18, c[0x0][0xbf0] ;  /* 0x0002fc00ff120b82 */ /* 0x000e620000000800 */
[C---:B----4-:R-:W-:Y:S02]  /*d1f0*/  IMAD R8, R10.reuse, UR10, RZ ;  /* 0x0000000a0a087c24 */ /* 0x050fe4000f8e02ff */
[----:B------:R-:W-:-:S04]  /*d200*/  IMAD.WIDE.U32 R6, R10, UR12, R6 ;  /* 0x0000000c0a067c25 */ /* 0x000fc8000f8e0006 */
[----:B--2---:R-:W-:-:S04]  /*d210*/  @P0 IMAD.HI.U32 R10, R2, R5, RZ ;  /* 0x00000005020a0227 */ /* 0x004fc800078e00ff */
[----:B------:R-:W-:Y:S02]  /*d220*/  IMAD R11, R11, UR12, R8 ;  /* 0x0000000c0b0b7c24 */ /* 0x000fe4000f8e0208 */
[----:B------:R-:W-:Y:S01]  /*d230*/  IMAD.U32 R8, RZ, RZ, UR4 ;  /* 0x00000004ff087e24 */ /* 0x000fe2000f8e00ff */
[----:B------:R-:W-:Y:S01]  /*d240*/  ULDC.64 UR4, c[0x0][0xbe0] ;  /* 0x0002f80000047ab9 */ /* 0x000fe20000000a00 */
[----:B------:R-:W-:Y:S01]  /*d250*/  IMAD.MOV.U32 R5, RZ, RZ, R2 ;  /* 0x000000ffff057224 */ /* 0x000fe200078e0002 */
[----:B-----5:R-:W-:Y:S01]  /*d260*/  @P0 SHF.R.U32.HI R5, RZ, R13, R10 ;  /* 0x0000000dff050219 */ /* 0x020fe2000001160a */
[----:B------:R-:W-:Y:S01]  /*d270*/  IMAD R13, R15, UR12, R12 ;  /* 0x0000000c0f0d7c24 */ /* 0x000fe2000f8e020c */
[----:B------:R-:W-:Y:S01]  /*d280*/  SHF.R.S32.HI R12, RZ, 0x1f, R21 ;  /* 0x0000001fff0c7819 */ /* 0x000fe20000011415 */
[----:B------:R-:W-:-:S04]  /*d290*/  IMAD.WIDE.U32 R8, R14, UR12, R8 ;  /* 0x0000000c0e087c25 */ /* 0x000fc8000f8e0008 */
[----:B------:R-:W-:Y:S02]  /*d2a0*/  IMAD.IADD R7, R7, 0x1, R11 ;  /* 0x0000000107077824 */ /* 0x000fe400078e020b */
[----:B0-----:R-:W-:-:S04]  /*d2b0*/  @P0 IMAD.HI.U32 R25, R2, R25, RZ ;  /* 0x0000001902190227 */ /* 0x001fc800078e00ff */
[----:B------:R-:W-:Y:S02]  /*d2c0*/  IMAD.IADD R9, R9, 0x1, R13 ;  /* 0x0000000109097824 */ /* 0x000fe400078e020d */
[----:B------:R-:W-:Y:S02]  /*d2d0*/  IMAD R13, R12, UR6, RZ ;  /* 0x000000060c0d7c24 */ /* 0x000fe4000f8e02ff */
[----:B------:R-:W-:-:S04]  /*d2e0*/  IMAD.WIDE.U32 R6, R21, UR4, R6 ;  /* 0x0000000415067c25 */ /* 0x000fc8000f8e0006 */
[----:B------:R-:W-:Y:S01]  /*d2f0*/  IMAD.MOV.U32 R11, RZ, RZ, R2 ;  /* 0x000000ffff0b7224 */ /* 0x000fe200078e0002 */
[----:B-1----:R-:W-:Y:S01]  /*d300*/  @P0 SHF.R.U32.HI R11, RZ, R18, R25 ;  /* 0x00000012ff0b0219 */ /* 0x002fe20000011619 */
        /* <DEDUP_REMOVED lines=29> */
[----:B------:R-:W-:Y:S01]  /*d4e0*/  ULDC UR6, c[0x0][0xa88] ;  /* 0x0002a20000067ab9 */ /* 0x000fe20000000800 */
[----:B------:R-:W-:Y:S02]  /*d4f0*/  IMAD.IADD R7, R7, 0x1, R11 ;  /* 0x0000000107077824 */ /* 0x000fe400078e020b */
[C---:B------:R-:W-:Y:S02]  /*d500*/  IMAD R5, R13.reuse, UR9, R10 ;  /* 0x000000090d057c24 */ /* 0x040fe4000f8e020a */
[----:B------:R-:W-:Y:S01]  /*d510*/  IMAD.WIDE.U32 R8, R13, UR8, R8 ;  /* 0x000000080d087c25 */ /* 0x000fe2000f8e0008 */
[----:B------:R-:W-:Y:S01]  /*d520*/  ULDC.64 UR8, c[0x0][0xb00] ;  /* 0x0002c00000087ab9 */ /* 0x000fe20000000a00 */
[----:B------:R-:W-:Y:S01]  /*d530*/  LEA.HI.X R10, R6, UR7, R7, 0x2, P0 ;  /* 0x00000007060a7c11 */ /* 0x000fe200080f1407 */
[----:B0-----:R-:W-:Y:S01]  /*d540*/  ULEA UR4, UR5, UR4, 0x18 ;  /* 0x0000000405047291 */ /* 0x001fe2000f8ec03f */
[----:B------:R-:W-:Y:S01]  /*d550*/  IMAD.IADD R5, R9, 0x1, R5 ;  /* 0x0000000109057824 */ /* 0x000fe200078e0205 */
[----:B------:R-:W-:Y:S01]  /*d560*/  LEA R18, P1, R8, UR8, 0x2 ;  /* 0x0000000808127c11 */ /* 0x000fe2000f8210ff */
[----:B------:R-:W-:Y:S01]  /*d570*/  SHFL.IDX PT, R6, R2, RZ, 0x1c1f ;  /* 0x001c1fff02067589 */ /* 0x000fe200000e0000 */
[----:B------:R-:W-:Y:S01]  /*d580*/  IMAD R17, R17, UR6, RZ ;  /* 0x0000000611117c24 */ /* 0x000fe2000f8e02ff */
[----:B------:R-:W-:Y:S01]  /*d590*/  LOP3.LUT P0, RZ, R22, 0x3, RZ, 0xc0, !PT ;  /* 0x0000000316ff7812 */ /* 0x000fe2000780c0ff */
[----:B------:R-:W-:Y:S01]  /*d5a0*/  UIADD3 UR4, UR4, 0x16820, URZ ;  /* 0x0001682004047890 */ /* 0x000fe2000fffe03f */
[----:B------:R-:W-:Y:S01]  /*d5b0*/  LEA.HI.X R20, R8, UR9, R5, 0x2, P1 ;  /* 0x0000000908147c11 */ /* 0x000fe200088f1405 */
[----:B------:R-:W0:Y:S01]  /*d5c0*/  SHFL.IDX PT, R7, R10, RZ, 0x1c1f ;  /* 0x001c1fff0a077589 */ /* 0x000e2200000e0000 */
[-C--:B------:R-:W-:Y:S01]  /*d5d0*/  ISETP.GE.OR P1, PT, R0, R17.reuse, P0 ;  /* 0x000000110000720c */ /* 0x080fe20000726670 */
[----:B------:R-:W-:Y:S01]  /*d5e0*/  UPRMT UR4, URZ, 0x654, UR4 ;  /* 0x000006543f047896 */ /* 0x000fe20008000004 */
[-C--:B------:R-:W-:Y:S01]  /*d5f0*/  ISETP.GE.OR P0, PT, R16, R17.reuse, P0 ;  /* 0x000000111000720c */ /* 0x080fe20000706670 */
[----:B------:R-:W-:Y:S01]  /*d600*/  SHFL.IDX PT, R8, R2, 0x1, 0x1c1f ;  /* 0x003c1f0002087f89 */ /* 0x000fe200000e0000 */
[----:B------:R-:W-:-:S02]  /*d610*/  ISETP.GE.AND P2, PT, R0, R17, PT ;  /* 0x000000110000720c */ /* 0x000fc40003f46270 */
[----:B------:R-:W-:Y:S01]  /*d620*/  LOP3.LUT R5, R24, 0x7ffffffc, RZ, 0xc0, !PT ;  /* 0x7ffffffc18057812 */ /* 0x000fe200078ec0ff */
[----:B------:R-:W1:Y:S03]  /*d630*/  SHFL.IDX PT, R9, R10, 0x1, 0x1c1f ;  /* 0x003c1f000a097f89 */ /* 0x000e6600000e0000 */
[----:B------:R-:W-:Y:S01]  /*d640*/  SYNCS.ARRIVE.TRANS64.RED.A1T0 RZ, [UR4], RZ ;  /* 0x000000ffffff79a7 */ /* 0x000fe20008100404 */
[----:B------:R-:W-:Y:S01]  /*d650*/  IMAD.IADD R5, R22, 0x1, -R5 ;  /* 0x0000000116057824 */ /* 0x000fe200078e0a05 */
[----:B------:R2:W3:Y:S03]  /*d660*/  SHFL.IDX PT, R14, R18, RZ, 0x1c1f ;  /* 0x001c1fff120e7589 */ /* 0x0004e600000e0000 */
[----:B------:R-:W-:Y:S01]  /*d670*/  IMAD.SHL.U32 R19, R5, 0x2, RZ ;  /* 0x0000000205137824 */ /* 0x000fe200078e00ff */
[----:B------:R2:W4:Y:S04]  /*d680*/  SHFL.IDX PT, R15, R20, RZ, 0x1c1f ;  /* 0x001c1fff140f7589 */ /* 0x00052800000e0000 */
[----:B0-----:R2:W-:Y:S04]  /*d690*/  @!P1 ST.E desc[UR36][R6.64], R4 ;  /* 0x0000000406009985 */ /* 0x0015e8000c101924 */
[----:B-1----:R2:W-:Y:S01]  /*d6a0*/  @!P0 ST.E desc[UR36][R8.64], R3 ;  /* 0x0000000308008985 */ /* 0x0025e2000c101924 */
[----:B------:R-:W-:Y:S05]  /*d6b0*/  @P2 BRA `(.L_x_13853) ;  /* 0x0000000000b82947 */ /* 0x000fea0003800000 */
[----:B------:R-:W-:Y:S01]  /*d6c0*/  ULDC UR4, c[0x0][0xac8] ;  /* 0x0002b20000047ab9 */ /* 0x000fe20000000800 */
[C---:B------:R-:W-:Y:S01]  /*d6d0*/  VIADD R0, R19.reuse, 0x8 ;  /* 0x0000000813007836 */ /* 0x040fe20000000000 */
[C---:B------:R-:W-:Y:S01]  /*d6e0*/  ISETP.GE.AND P0, PT, R19.reuse, UR4, PT ;  /* 0x0000000413007c0c */ /* 0x040fe2000bf06270 */
[C---:B--2---:R-:W-:Y:S02]  /*d6f0*/  VIADD R4, R19.reuse, 0x10 ;  /* 0x0000001013047836 */ /* 0x044fe40000000000 */
[C---:B------:R-:W-:Y:S02]  /*d700*/  VIADD R5, R19.reuse, 0x18 ;  /* 0x0000001813057836 */ /* 0x040fe40000000000 */
[C---:B------:R-:W-:Y:S01]  /*d710*/  VIADD R6, R19.reuse, 0x20 ;  /* 0x0000002013067836 */ /* 0x040fe20000000000 */
[----:B------:R-:W-:Y:S01]  /*d720*/  ISETP.GE.AND P1, PT, R4, UR4, PT ;  /* 0x0000000404007c0c */ /* 0x000fe2000bf26270 */
[----:B------:R-:W-:Y:S01]  /*d730*/  VIADD R7, R19, 0x28 ;  /* 0x0000002813077836 */ /* 0x000fe20000000000 */
[----:B------:R-:W-:Y:S01]  /*d740*/  ISETP.GE.AND P2, PT, R5, UR4, PT ;  /* 0x0000000405007c0c */ /* 0x000fe2000bf46270 */
[C---:B------:R-:W-:Y:S01]  /*d750*/  VIADD R9, R19.reuse, 0x30 ;  /* 0x0000003013097836 */ /* 0x040fe20000000000 */
[----:B------:R-:W-:Y:S01]  /*d760*/  ISETP.GE.AND P3, PT, R6, UR4, PT ;  /* 0x0000000406007c0c */ /* 0x000fe2000bf66270 */
[----:B------:R-:W-:Y:S01]  /*d770*/  VIADD R11, R19, 0x38 ;  /* 0x00000038130b7836 */ /* 0x000fe20000000000 */
[----:B------:R-:W-:Y:S01]  /*d780*/  ISETP.GE.AND P4, PT, R7, UR4, PT ;  /* 0x0000000407007c0c */ /* 0x000fe2000bf86270 */
[----:B---34-:R-:W-:Y:S01]  /*d790*/  @!P0 IMAD.WIDE R2, R19, 0x4, R14 ;  /* 0x0000000413028825 */ /* 0x018fe200078e020e */
[----:B------:R-:W-:-:S02]  /*d7a0*/  ISETP.GE.AND P5, PT, R9, UR4, PT ;  /* 0x0000000409007c0c */ /* 0x000fc4000bfa6270 */
[----:B------:R-:W-:Y:S02]  /*d7b0*/  ISETP.GE.AND P6, PT, R11, UR4, PT ;  /* 0x000000040b007c0c */ /* 0x000fe4000bfc6270 */
[----:B------:R0:W-:Y:S01]  /*d7c0*/  @!P0 ST.E.64 desc[UR36][R2.64], R88 ;  /* 0x0000005802008985 */ /* 0x0001e2000c101b24 */
[----:B------:R-:W-:Y:S02]  /*d7d0*/  ISETP.GE.AND P0, PT, R0, UR4, PT ;  /* 0x0000000400007c0c */ /* 0x000fe4000bf06270 */
[----:B------:R-:W-:Y:S02]  /*d7e0*/  @!P1 LEA.HI R4, R4, R4, RZ, 0x1 ;  /* 0x0000000404049211 */ /* 0x000fe400078f08ff */
[----:B------:R-:W-:Y:S02]  /*d7f0*/  @!P3 LEA.HI R6, R6, R6, RZ, 0x1 ;  /* 0x000000060606b211 */ /* 0x000fe400078f08ff */
[----:B------:R-:W-:Y:S02]  /*d800*/  @!P4 LEA.HI R8, R7, R7, RZ, 0x1 ;  /* 0x000000070708c211 */ /* 0x000fe400078f08ff */
[----:B------:R-:W-:-:S02]  /*d810*/  @!P5 LEA.HI R10, R9, R9, RZ, 0x1 ;  /* 0x00000009090ad211 */ /* 0x000fc400078f08ff */
[----:B------:R-:W-:Y:S02]  /*d820*/  @!P6 LEA.HI R12, R11, R11, RZ, 0x1 ;  /* 0x0000000b0b0ce211 */ /* 0x000fe400078f08ff */
[----:B------:R-:W-:Y:S02]  /*d830*/  @!P3 LOP3.LUT R9, R6, 0xfffffffe, RZ, 0xc0, !PT ;  /* 0xfffffffe0609b812 */ /* 0x000fe400078ec0ff */
[----:B------:R-:W-:Y:S02]  /*d840*/  @!P0 LEA.HI R0, R0, R0, RZ, 0x1 ;  /* 0x0000000000008211 */ /* 0x000fe400078f08ff */
[----:B0-----:R-:W-:Y:S02]  /*d850*/  @!P2 LEA.HI R2, R5, R5, RZ, 0x1 ;  /* 0x000000050502a211 */ /* 0x001fe400078f08ff */
[----:B------:R-:W-:Y:S02]  /*d860*/  @!P0 LOP3.LUT R3, R0, 0xfffffffe, RZ, 0xc0, !PT ;  /* 0xfffffffe00038812 */ /* 0x000fe400078ec0ff */
[----:B------:R-:W-:-:S02]  /*d870*/  @!P1 LOP3.LUT R5, R4, 0xfffffffe, RZ, 0xc0, !PT ;  /* 0xfffffffe04059812 */ /* 0x000fc400078ec0ff */
[----:B------:R-:W-:Y:S01]  /*d880*/  @!P2 LOP3.LUT R7, R2, 0xfffffffe, RZ, 0xc0, !PT ;  /* 0xfffffffe0207a812 */ /* 0x000fe200078ec0ff */
[--C-:B------:R-:W-:Y:S01]  /*d890*/  @!P0 IMAD.WIDE R2, R3, 0x4, R14.reuse ;  /* 0x0000000403028825 */ /* 0x100fe200078e020e */
[----:B------:R-:W-:Y:S02]  /*d8a0*/  @!P4 LOP3.LUT R11, R8, 0xfffffffe, RZ, 0xc0, !PT ;  /* 0xfffffffe080bc812 */ /* 0x000fe400078ec0ff */
[----:B------:R-:W-:Y:S01]  /*d8b0*/  @!P5 LOP3.LUT R13, R10, 0xfffffffe, RZ, 0xc0, !PT ;  /* 0xfffffffe0a0dd812 */ /* 0x000fe200078ec0ff */
[--C-:B------:R-:W-:Y:S01]  /*d8c0*/  @!P1 IMAD.WIDE R4, R5, 0x4, R14.reuse ;  /* 0x0000000405049825 */ /* 0x100fe200078e020e */
[----:B------:R-:W-:Y:S01]  /*d8d0*/  @!P6 LOP3.LUT R21, R12, 0xfffffffe, RZ, 0xc0, !PT ;  /* 0xfffffffe0c15e812 */ /* 0x000fe200078ec0ff */
[----:B------:R0:W-:Y:S02]  /*d8e0*/  @!P0 ST.E.64 desc[UR36][R2.64], R92 ;  /* 0x0000005c02008985 */ /* 0x0001e4000c101b24 */
[--C-:B------:R-:W-:Y:S02]  /*d8f0*/  @!P2 IMAD.WIDE R6, R7, 0x4, R14.reuse ;  /* 0x000000040706a825 */ /* 0x100fe400078e020e */
[----:B------:R0:W-:Y:S02]  /*d900*/  @!P1 ST.E.64 desc[UR36][R4.64], R96 ;  /* 0x0000006004009985 */ /* 0x0001e4000c101b24 */
[----:B------:R-:W-:-:S02]  /*d910*/  @!P3 IMAD.WIDE R8, R9, 0x4, R14 ;  /* 0x000000040908b825 */ /* 0x000fc400078e020e */
[----:B------:R0:W-:Y:S02]  /*d920*/  @!P2 ST.E.64 desc[UR36][R6.64], R100 ;  /* 0x000000640600a985 */ /* 0x0001e4000c101b24 */
[--C-:B------:R-:W-:Y:S02]  /*d930*/  @!P4 IMAD.WIDE R10, R11, 0x4, R14.reuse ;  /* 0x000000040b0ac825 */ /* 0x100fe400078e020e */
[----:B------:R0:W-:Y:S02]  /*d940*/  @!P3 ST.E.64 desc[UR36][R8.64], R104 ;  /* 0x000000680800b985 */ /* 0x0001e4000c101b24 */
[--C-:B------:R-:W-:Y:S02]  /*d950*/  @!P5 IMAD.WIDE R12, R13, 0x4, R14.reuse ;  /* 0x000000040d0cd825 */ /* 0x100fe400078e020e */
[----:B------:R0:W-:Y:S02]  /*d960*/  @!P4 ST.E.64 desc[UR36][R10.64], R108 ;  /* 0x0000006c0a00c985 */ /* 0x0001e4000c101b24 */
[----:B------:R-:W-:-:S02]  /*d970*/  @!P6 IMAD.WIDE R14, R21, 0x4, R14 ;  /* 0x00000004150ee825 */ /* 0x000fc400078e020e */
[----:B------:R0:W-:Y:S04]  /*d980*/  @!P5 ST.E.64 desc[UR36][R12.64], R112 ;  /* 0x000000700c00d985 */ /* 0x0001e8000c101b24 */
[----:B------:R0:W-:Y:S02]  /*d990*/  @!P6 ST.E.64 desc[UR36][R14.64], R116 ;  /* 0x000000740e00e985 */ /* 0x0001e4000c101b24 */
.L_x_13853:
[----:B------:R-:W-:Y:S05]  /*d9a0*/  BSYNC B0 ;  /* 0x0000000000007941 */ /* 0x000fea0003800000 */
.L_x_13852:
        /* <DEDUP_REMOVED lines=18> */
[C---:B01----:R-:W-:Y:S02]  /*dad0*/  @!P0 IMAD.WIDE R2, R19.reuse, 0x4, R12 ;  /* 0x0000000413028825 */ /* 0x043fe400078e020c */
[----:B------:R-:W-:Y:S02]  /*dae0*/  @!P1 LEA.HI R0, R0, R0, RZ, 0x1 ;  /* 0x0000000000009211 */ /* 0x000fe400078f08ff */
[----:B------:R-:W-:Y:S01]  /*daf0*/  @!P2 LEA.HI R6, R6, R6, RZ, 0x1 ;  /* 0x000000060606a211 */ /* 0x000fe200078f08ff */
[----:B------:R0:W-:Y:S01]  /*db00*/  @!P0 ST.E.64 desc[UR36][R2.64], R90 ;  /* 0x0000005a02008985 */ /* 0x0001e2000c101b24 */
[----:B------:R-:W-:Y:S01]  /*db10*/  @!P1 LOP3.LUT R5, R0, 0xfffffffe, RZ, 0xc0, !PT ;  /* 0xfffffffe00059812 */ /* 0x000fe200078ec0ff */
[----:B------:R-:W-:Y:S01]  /*db20*/  VIADD R19, R19, 0x38 ;  /* 0x0000003813137836 */ /* 0x000fe20000000000 */
[----:B------:R-:W-:-:S02]  /*db30*/  @!P3 LEA.HI R0, R7, R7, RZ, 0x1 ;  /* 0x000000070700b211 */ /* 0x000fc400078f08ff */
[----:B------:R-:W-:Y:S01]  /*db40*/  @!P4 LEA.HI R8, R8, R8, RZ, 0x1 ;  /* 0x000000080808c211 */ /* 0x000fe200078f08ff */
[--C-:B------:R-:W-:Y:S01]  /*db50*/  @!P1 IMAD.WIDE R4, R5, 0x4, R12.reuse ;  /* 0x0000000405049825 */ /* 0x100fe200078e020c */
[----:B------:R-:W-:Y:S02]  /*db60*/  @!P5 LEA.HI R10, R9, R9, RZ, 0x1 ;  /* 0x00000009090ad211 */ /* 0x000fe400078f08ff */
[----:B---3--:R-:W-:Y:S02]  /*db70*/  @!P6 LEA.HI R14, R11, R11, RZ, 0x1 ;  /* 0x0000000b0b0ee211 */ /* 0x008fe400078f08ff */
[----:B------:R-:W-:Y:S01]  /*db80*/  @!P2 LOP3.LUT R7, R6, 0xfffffffe, RZ, 0xc0, !PT ;  /* 0xfffffffe0607a812 */ /* 0x000fe200078ec0ff */
[----:B------:R1:W-:Y:S01]  /*db90*/  @!P1 ST.E.64 desc[UR36][R4.64], R94 ;  /* 0x0000005e04009985 */ /* 0x0003e2000c101b24 */
[----:B------:R-:W-:Y:S02]  /*dba0*/  @!P3 LOP3.LUT R9, R0, 0xfffffffe, RZ, 0xc0, !PT ;  /* 0xfffffffe0009b812 */ /* 0x000fe400078ec0ff */
[----:B------:R-:W-:Y:S01]  /*dbb0*/  @!P4 LOP3.LUT R11, R8, 0xfffffffe, RZ, 0xc0, !PT ;  /* 0xfffffffe080bc812 */ /* 0x000fe200078ec0ff */
[----:B0-----:R-:W-:Y:S01]  /*dbc0*/  @!P2 IMAD.WIDE R2, R7, 0x4, R12 ;  /* 0x000000040702a825 */ /* 0x001fe200078e020c */
[----:B----4-:R-:W-:-:S02]  /*dbd0*/  @!P5 LOP3.LUT R15, R10, 0xfffffffe, RZ, 0xc0, !PT ;  /* 0xfffffffe0a0fd812 */ /* 0x010fc400078ec0ff */
[----:B------:R-:W-:Y:S01]  /*dbe0*/  @!P6 LOP3.LUT R17, R14, 0xfffffffe, RZ, 0xc0, !PT ;  /* 0xfffffffe0e11e812 */ /* 0x000fe200078ec0ff */
[--C-:B------:R-:W-:Y:S01]  /*dbf0*/  @!P4 IMAD.WIDE R6, R11, 0x4, R12.reuse ;  /* 0x000000040b06c825 */ /* 0x100fe200078e020c */
[----:B------:R0:W-:Y:S01]  /*dc00*/  @!P2 ST.E.64 desc[UR36][R2.64], R98 ;  /* 0x000000620200a985 */ /* 0x0001e2000c101b24 */
[----:B------:R-:W-:Y:S02]  /*dc10*/  ISETP.GE.AND P0, PT, R19, UR4, PT ;  /* 0x0000000413007c0c */ /* 0x000fe4000bf06270 */
[----:B------:R-:W-:-:S04]  /*dc20*/  @!P6 IMAD.WIDE R10, R17, 0x4, R12 ;  /* 0x00000004110ae825 */ /* 0x000fc800078e020c */
[----:B-1----:R-:W-:-:S04]  /*dc30*/  @!P3 IMAD.WIDE R4, R9, 0x4, R12 ;  /* 0x000000040904b825 */ /* 0x002fc800078e020c */
[----:B------:R-:W-:Y:S01]  /*dc40*/  @!P5 IMAD.WIDE R8, R15, 0x4, R12 ;  /* 0x000000040f08d825 */ /* 0x000fe200078e020c */
[----:B------:R0:W-:Y:S04]  /*dc50*/  @!P3 ST.E.64 desc[UR36][R4.64], R102 ;  /* 0x000000660400b985 */ /* 0x0001e8000c101b24 */
[----:B------:R0:W-:Y:S04]  /*dc60*/  @!P4 ST.E.64 desc[UR36][R6.64], R106 ;  /* 0x0000006a0600c985 */ /* 0x0001e8000c101b24 */
        /* <DEDUP_REMOVED lines=8> */
.L_x_13851:
        /* <DEDUP_REMOVED lines=59> */
.L_x_13762:
        /* <DEDUP_REMOVED lines=18> */
.L_x_13854:
[----:B------:R-:W-:Y:S01]  /*e1c0*/  ULDC UR7, c[0x0][0xc50] ;  /* 0x0003140000077ab9 */ /* 0x000fe20000000800 */
[----:B------:R-:W-:Y:S01]  /*e1d0*/  UMOV UR42, UR6 ;  /* 0x00000006002a7c82 */ /* 0x000fe20008000000 */
[----:B------:R-:W-:-:S11]  /*e1e0*/  UISETP.NE.AND UP0, UPT, UR7, 0x1, UPT ;  /* 0x000000010700788c */ /* 0x000fd6000bf05270 */
[----:B------:R-:W-:Y:S01]  /*e1f0*/  @UP0 ULDC UR4, c[0x0][0xc54] ;  /* 0x0003150000040ab9 */ /* 0x000fe20000000800 */
[----:B------:R-:W-:Y:S01]  /*e200*/  @UP0 ULDC UR8, c[0x0][0xc58] ;  /* 0x0003160000080ab9 */ /* 0x000fe20000000800 */
[----:B------:R-:W-:-:S04]  /*e210*/  UIMAD.WIDE.U32 UR4, UR6, UR4, URZ ;  /* 0x00000004060472a5 */ /* 0x000fc8000f8e003f */
[----:B------:R-:W-:-:S12]  /*e220*/  @UP0 USHF.R.U32.HI UR42, URZ, UR8, UR5 ;  /* 0x000000083f2a0299 */ /* 0x000fd80008011605 */
.L_x_13855:
        /* <DEDUP_REMOVED lines=53> */
.L_x_13858:
[----:B------:R-:W-:-:S11]  /*e580*/  UISETP.NE.AND UP0, UPT, UR5, 0x1, UPT ;  /* 0x000000010500788c */ /* 0x000fd6000bf05270 */
[----:B------:R-:W-:Y:S02]  /*e590*/  @UP0 ULDC.64 UR12, c[0x0][0x9e8] ;  /* 0x00027a00000c0ab9 */ /* 0x000fe40000000a00 */
[----:B------:R-:W-:-:S04]  /*e5a0*/  UIMAD.WIDE.U32 UR6, UR8, UR12, URZ ;  /* 0x0000000c080672a5 */ /* 0x000fc8000f8e003f */
[----:B------:R-:W-:-:S12]  /*e5b0*/  @UP0 USHF.R.U32.HI UR8, URZ, UR13, UR7 ;  /* 0x0000000d3f080299 */ /* 0x000fd80008011607 */
.L_x_13859:
[----:B------:R-:W-:-:S04]  /*e5c0*/  UIMAD UR8, UR8, UR5, UR5 ;  /* 0x00000005080872a4 */ /* 0x000fc8000f8e0205 */
[----:B------:R-:W-:-:S04]  /*e5d0*/  UISETP.LT.AND UP0, UPT, UR4, UR8, UPT ;  /* 0x000000080400728c */ /* 0x000fc8000bf01270 */
[----:B------:R-:W-:-:S12]  /*e5e0*/  USEL UR4, UR4, UR8, UP0 ;  /* 0x0000000804047287 */ /* 0x000fd80008000000 */
.L_x_13857:
        /* <DEDUP_REMOVED lines=26> */
.L_x_13861:
[----:B------:R-:W-:-:S11]  /*e790*/  UISETP.NE.AND UP0, UPT, UR5, 0x1, UPT ;  /* 0x000000010500788c */ /* 0x000fd6000bf05270 */
[----:B------:R-:W-:Y:S02]  /*e7a0*/  @UP0 ULDC.64 UR10, c[0x0][0x9e8] ;  /* 0x00027a00000a0ab9 */ /* 0x000fe40000000a00 */
[----:B------:R-:W-:-:S04]  /*e7b0*/  UIMAD.WIDE.U32 UR6, UR4, UR10, URZ ;  /* 0x0000000a040672a5 */ /* 0x000fc8000f8e003f */
[----:B------:R-:W-:-:S12]  /*e7c0*/  @UP0 USHF.R.U32.HI UR4, URZ, UR11, UR7 ;  /* 0x0000000b3f040299 */ /* 0x000fd80008011607 */
.L_x_13862:
[----:B------:R-:W-:-:S04]  /*e7d0*/  UIMAD UR4, UR4, UR5, URZ ;  /* 0x00000005040472a4 */ /* 0x000fc8000f8e023f */
[----:B------:R-:W-:-:S04]  /*e7e0*/  UISETP.LT.AND UP0, UPT, UR8, UR4, UPT ;  /* 0x000000040800728c */ /* 0x000fc8000bf01270 */
[----:B------:R-:W-:-:S12]  /*e7f0*/  USEL UR8, UR8, UR4, !UP0 ;  /* 0x0000000408087287 */ /* 0x000fd8000c000000 */
.L_x_13860:
        /* <DEDUP_REMOVED lines=44> */
.L_x_13863:
        /* <DEDUP_REMOVED lines=32> */
.L_x_13864:
        /* <DEDUP_REMOVED lines=20> */
.L_x_13866:
        /* <DEDUP_REMOVED lines=15> */
.L_x_13865:
        /* <DEDUP_REMOVED lines=8> */
[C---:B------:R-:W-:Y:S01]  /*ef70*/  LOP3.LUT R20, R23.reuse, 0x7f, RZ, 0xc0, !PT ;  /* 0x0000007f17147812 */ /* 0x040fe200078ec0ff */
[----:B------:R-:W-:Y:S01]  /*ef80*/  IMAD.SHL.U32 R26, R23, 0x10, RZ ;  /* 0x00000010171a7824 */ /* 0x000fe200078e00ff */
[----:B-1----:R-:W-:Y:S01]  /*ef90*/  ISETP.NE.AND P1, PT, R17, 0x1, PT ;  /* 0x000000011100780c */ /* 0x002fe20003f25270 */
[----:B------:R-:W-:Y:S01]  /*efa0*/  VIADD R0, R22, 0xffffffff ;  /* 0xffffffff16007836 */ /* 0x000fe20000000000 */
[----:B------:R-:W-:Y:S02]  /*efb0*/  SHF.R.U32.HI R4, RZ, 0x3, R20 ;  /* 0x00000003ff047819 */ /* 0x000fe40000011614 */
[----:B------:R-:W-:Y:S02]  /*efc0*/  LOP3.LUT R26, R26, 0x70, RZ, 0xc0, !PT ;  /* 0x000000701a1a7812 */ /* 0x000fe400078ec0ff */
[----:B------:R-:W-:Y:S01]  /*efd0*/  LOP3.LUT R16, R16, 0xfffffffb, RZ, 0xc0, !PT ;  /* 0xfffffffb10107812 */ /* 0x000fe200078ec0ff */
        /* <DEDUP_REMOVED lines=8> */
[----:B------:R-:W3:Y:S01]  /*f060*/  @!P0 LDC.64 R8, c[0x0][0x428] ;  /* 0x00010a00ff088b82 */ /* 0x000ee20000000a00 */
[----:B-1----:R-:W-:-:S07]  /*f070*/  @P1 IMAD.HI.U32 R2, R7, R4, RZ ;  /* 0x0000000407021227 */ /* 0x002fce00078e00ff */
[----:B------:R-:W1:Y:S01]  /*f080*/  @!P0 LDC.64 R4, c[0x0][0x418] ;  /* 0x00010600ff048b82 */ /* 0x000e620000000a00 */
[----:B0-----:R-:W-:-:S04]  /*f090*/  @P1 SHF.R.U32.HI R10, RZ, R3, R2 ;  /* 0x00000003ff0a1219 */ /* 0x001fc80000011602 */
[----:B------:R-:W-:Y:S02]  /*f0a0*/  @!P0 SHF.R.S32.HI R3, RZ, 0x1f, R10 ;  /* 0x0000001fff038819 */ /* 0x000fe4000001140a */
[----:B--2---:R-:W-:-:S05]  /*f0b0*/  SHF.R.S32.HI R6, RZ, 0x1f, R29 ;  /* 0x0000001fff067819 */ /* 0x004fca000001141d */
[----:B---3--:R-:W-:Y:S01]  /*f0c0*/  @!P0 IMAD R2, R6, R8, RZ ;  /* 0x0000000806028224 */ /* 0x008fe200078e02ff */
[----:B------:R0:W-:Y:S03]  /*f0d0*/  STL [R1], R6 ;  /* 0x0000000601007387 */ /* 0x0001e60000100800 */
[----:B------:R-:W-:Y:S02]  /*f0e0*/  @!P0 IMAD R9, R29, R9, R2 ;  /* 0x000000091d098224 */ /* 0x000fe400078e0202 */
[----:B------:R-:W-:-:S04]  /*f0f0*/  @!P0 IMAD.MOV.U32 R2, RZ, RZ, R10 ;  /* 0x000000ffff028224 */ /* 0x000fc800078e000a */
[----:B------:R-:W-:-:S04]  /*f100*/  @!P0 IMAD.WIDE.U32 R2, R29, R8, R2 ;  /* 0x000000081d028225 */ /* 0x000fc800078e0002 */
[----:B------:R-:W-:Y:S01]  /*f110*/  @!P0 IMAD.IADD R3, R3, 0x1, R9 ;  /* 0x0000000103038824 */ /* 0x000fe200078e0209 */
[----:B-1----:R-:W-:Y:S01]  /*f120*/  @!P0 LEA R4, P1, R2, R4, 0x2 ;  /* 0x0000000402048211 */ /* 0x002fe200078210ff */
[----:B0-----:R-:W-:-:S03]  /*f130*/  IMAD.MOV.U32 R6, RZ, RZ, RZ ;  /* 0x000000ffff067224 */ /* 0x001fc600078e00ff */
[----:B------:R-:W-:-:S05]  /*f140*/  @!P0 LEA.HI.X R5, R2, R5, R3, 0x2, P1 ;  /* 0x0000000502058211 */ /* 0x000fca00008f1403 */
[----:B------:R0:W5:Y:S01]  /*f150*/  @!P0 LDG.E R6, desc[UR36][R4.64] ;  /* 0x0000002404068981 */ /* 0x000162000c1e1900 */
[----:B------:R-:W-:-:S03]  /*f160*/  UMOV UR4, 0xffffffff ;  /* 0xffffffff00047882 */ /* 0x000fc60000000000 */
[----:B------:R-:W-:Y:S05]  /*f170*/  BRA.DIV UR4, `(.L_x_13867) ;  /* 0x0000003204c07947 */ /* 0x000fea000b800000 */
.L_x_13907:
[----:B------:R-:W-:Y:S01]  /*f180*/  ULOP3.LUT UR4, UR38, 0x2, URZ, 0xfc, !UPT ;  /* 0x0000000226047892 */ /* 0x000fe2000f8efc3f */
[----:B------:R-:W-:Y:S01]  /*f190*/  IMAD.U32 R28, RZ, RZ, UR42 ;  /* 0x0000002aff1c7e24 */ /* 0x000fe2000f8e00ff */
[----:B------:R-:W-:Y:S01]  /*f1a0*/  LOP3.LUT R16, R16, 0xfffffffd, RZ, 0xc0, !PT ;  /* 0xfffffffd10107812 */ /* 0x000fe200078ec0ff */
[----:B------:R-:W-:Y:S02]  /*f1b0*/  IMAD.SHL.U32 R8, R23, 0x8, RZ ;  /* 0x0000000817087824 */ /* 0x000fe400078e00ff */
[----:B------:R-:W-:Y:S01]  /*f1c0*/  IMAD.MOV R2, RZ, RZ, -R10 ;  /* 0x000000ffff027224 */ /* 0x000fe200078e0a0a */
[----:B------:R-:W-:Y:S01]  /*f1d0*/  SHF.R.S32.HI R28, RZ, 0x1f, R28 ;  /* 0x0000001fff1c7819 */ /* 0x000fe2000001141c */
[----:B------:R-:W-:Y:S01]  /*f1e0*/  IMAD.U32 R3, RZ, RZ, UR4 ;  /* 0x00000004ff037e24 */ /* 0x000fe2000f8e00ff */
[----:B------:R-:W-:Y:S01]  /*f1f0*/  LOP3.LUT R18, R8, 0x38, RZ, 0xc0, !PT ;  /* 0x0000003808127812 */ /* 0x000fe200078ec0ff */
[----:B0-----:R-:W-:Y:S02]  /*f200*/  IMAD R5, R17, R2, R7 ;  /* 0x0000000211057224 */ /* 0x001fe400078e0207 */
[----:B------:R-:W-:Y:S01]  /*f210*/  IMAD.MOV.U32 R27, RZ, RZ, R0 ;  /* 0x000000ffff1b7224 */ /* 0x000fe200078e0000 */
[----:B------:R-:W-:-:S13]  /*f220*/  ISETP.NE.AND P0, PT, R3, 0x3, PT ;  /* 0x000000030300780c */ /* 0x000fda0003f05270 */
[----:B------:R-:W-:Y:S01]  /*f230*/  @P0 LOP3.LUT R16, R16, 0x2, RZ, 0xfc, !PT ;  /* 0x0000000210100812 */ /* 0x000fe200078efcff */
[----:B------:R-:W-:Y:S06]  /*f240*/  @!P0 BRA `(.L_x_13868) ;  /* 0x0000000000048947 */ /* 0x000fec0003800000 */
[----:B------:R-:W-:Y:S01]  /*f250*/  BPT.TRAP 0x1 ;  /* 0x000000040000795c */ /* 0x000fe20000300000 */
.L_x_13868:
        /* <DEDUP_REMOVED lines=26> */
.L_x_13908:
        /* <DEDUP_REMOVED lines=14> */
[----:B------:R-:W-:Y:S02]  /*f4e0*/  IMAD.IADD R3, R3, 0x1, R5 ;  /* 0x0000000103037824 */ /* 0x000fe400078e0205 */
[----:B------:R-:W-:Y:S01]  /*f4f0*/  IMAD.U32 R5, RZ, RZ, UR4 ;  /* 0x00000004ff057e24 */ /* 0x000fe2000f8e00ff */
[----:B------:R-:W-:-:S03]  /*f500*/  UIMAD UR4, UR6, UR4, URZ ;  /* 0x00000004060472a4 */ /* 0x000fc6000f8e023f */
[----:B------:R-:W-:Y:S01]  /*f510*/  IMAD.WIDE.U32 R2, R5, UR42, R2 ;  /* 0x0000002a05027c25 */ /* 0x000fe2000f8e0002 */
[----:B------:R-:W-:Y:S01]  /*f520*/  UIMAD UR4, UR42, UR5, UR4 ;  /* 0x000000052a0472a4 */ /* 0x000fe2000f8e0204 */
[----:B------:R-:W-:Y:S01]  /*f530*/  LOP3.LUT R5, R8, 0x1c0, RZ, 0xc0, !PT ;  /* 0x000001c008057812 */ /* 0x000fe200078ec0ff */
[----:B------:R-:W-:-:S03]  /*f540*/  ULDC.64 UR6, c[0x0][0x2e8] ;  /* 0x0000ba0000067ab9 */ /* 0x000fc60000000a00 */
[----:B------:R-:W-:Y:S01]  /*f550*/  LOP3.LUT R8, R5, 0x38, R8, 0xf8, !PT ;  /* 0x0000003805087812 */ /* 0x000fe200078ef808 */
[----:B------:R-:W-:Y:S01]  /*f560*/  VIADD R3, R3, UR4 ;  /* 0x0000000403037c36 */ /* 0x000fe20008000000 */
[----:B------:R-:W-:Y:S01]  /*f570*/  ULDC UR4, c[0x0][0x2f4] ;  /* 0x0000bd0000047ab9 */ /* 0x000fe20000000800 */
[----:B------:R-:W-:Y:S01]  /*f580*/  IMAD R5, R0, R7, UR50 ;  /* 0x0000003200057e24 */ /* 0x000fe2000f8e0207 */
[----:B------:R-:W-:Y:S01]  /*f590*/  ISETP.GE.AND P3, PT, R18, UR4, PT ;  /* 0x0000000412007c0c */ /* 0x000fe2000bf66270 */
[----:B------:R-:W-:Y:S01]  /*f5a0*/  UMOV UR4, 0xffffffff ;  /* 0xffffffff00047882 */ /* 0x000fe20000000000 */
[----:B------:R-:W-:Y:S01]  /*f5b0*/  LEA R0, P0, R2, UR6, 0x1 ;  /* 0x0000000602007c11 */ /* 0x000fe2000f8008ff */
[----:B------:R-:W-:Y:S01]  /*f5c0*/  IMAD.IADD R5, R5, 0x1, -R10 ;  /* 0x0000000105057824 */ /* 0x000fe200078e0a0a */
[----:B------:R-:W-:Y:S01]  /*f5d0*/  LOP3.LUT R8, R8, 0x38, R23, 0x78, !PT ;  /* 0x0000003808087812 */ /* 0x000fe200078e7817 */
[----:B------:R-:W-:Y:S01]  /*f5e0*/  IMAD.SHL.U32 R23, R20, 0x8, RZ ;  /* 0x0000000814177824 */ /* 0x000fe200078e00ff */
[----:B------:R-:W-:-:S02]  /*f5f0*/  LEA.HI.X R4, R2, UR7, R3, 0x1, P0 ;  /* 0x0000000702047c11 */ /* 0x000fc400080f0c03 */
[----:B------:R-:W-:Y:S02]  /*f600*/  ISETP.GE.AND P0, PT, R5, 0x1, PT ;  /* 0x000000010500780c */ /* 0x000fe40003f06270 */
[----:B------:R-:W-:-:S03]  /*f610*/  LOP3.LUT R23, R8, 0x200, R23, 0xf8, !PT ;  /* 0x0000020008177812 */ /* 0x000fc600078ef817 */
[----:B------:R-:W-:Y:S01]  /*f620*/  @P3 LOP3.LUT R16, R16, 0x1, RZ, 0xfc, !PT ;  /* 0x0000000110103812 */ /* 0x000fe200078efcff */
[----:B------:R-:W-:Y:S07]  /*f630*/  BRA.DIV UR4, `(.L_x_13870) ;  /* 0x0000002e04c87947 */ /* 0x000fee000b800000 */
[----:B------:R-:W0:Y:S01]  /*f640*/  SHFL.IDX PT, R14, R0, RZ, 0x181f ;  /* 0x00181fff000e7589 */ /* 0x000e2200000e0000 */
[----:B------:R-:W-:-:S03]  /*f650*/  @P0 LEA R9, R23, UR48, 0x1 ;  /* 0x0000003017090c11 */ /* 0x000fc6000f8e08ff */
[----:B------:R-:W1:Y:S04]  /*f660*/  SHFL.IDX PT, R2, R4, RZ, 0x181f ;  /* 0x00181fff04027589 */ /* 0x000e6800000e0000 */
[----:B------:R-:W-:Y:S04]  /*f670*/  SHFL.IDX PT, R7, R4, 0x1, 0x181f ;  /* 0x00381f0004077f89 */ /* 0x000fe800000e0000 */
[----:B------:R-:W-:Y:S04]  /*f680*/  SHFL.IDX PT, R21, R0, 0x2, 0x181f ;  /* 0x00581f0000157f89 */ /* 0x000fe800000e0000 */
[----:B------:R-:W-:Y:S01]  /*f690*/  SHFL.IDX PT, R6, R4, 0x2, 0x181f ;  /* 0x00581f0004067f89 */ /* 0x000fe200000e0000 */
[----:B0-----:R-:W-:-:S05]  /*f6a0*/  @P0 LEA R14, P1, R18, R14, 0x1 ;  /* 0x0000000e120e0211 */ /* 0x001fca00078208ff */
[----:B-1----:R-:W-:Y:S01]  /*f6b0*/  @P0 IMAD.X R3, RZ, RZ, R2, P1 ;  /* 0x000000ffff030224 */ /* 0x002fe200008e0602 */
[C---:B------:R-:W-:Y:S01]  /*f6c0*/  ISETP.GE.AND P1, PT, R5.reuse, 0x21, PT ;  /* 0x000000210500780c */ /* 0x040fe20003f26270 */
[----:B------:R-:W-:Y:S02]  /*f6d0*/  @P0 IMAD.MOV.U32 R2, RZ, RZ, R14 ;  /* 0x000000ffff020224 */ /* 0x000fe400078e000e */
        /* <DEDUP_REMOVED lines=17> */
[C---:B------:R-:W-:Y:S02]  /*f7f0*/  @P0 LEA R8, R23.reuse, UR48, 0x1 ;  /* 0x0000003017080c11 */ /* 0x040fe4000f8e08ff */
[C---:B0-----:R-:W-:Y:S02]  /*f800*/  @P0 LEA R2, P2, R18.reuse, R14, 0x1 ;  /* 0x0000000e12020211 */ /* 0x041fe400078408ff */
[----:B------:R-:W0:Y:S02]  /*f810*/  SHFL.IDX PT, R14, R0, 0x5, 0x181f ;  /* 0x00b81f00000e7f89 */ /* 0x000e2400000e0000 */
[----:B------:R-:W-:Y:S01]  /*f820*/  @P1 LEA R21, R23, UR48, 0x1 ;  /* 0x0000003017151c11 */ /* 0x000fe2000f8e08ff */
[----:B-1----:R-:W-:Y:S02]  /*f830*/  @P0 IMAD.X R3, RZ, RZ, R7, P2 ;  /* 0x000000ffff030224 */ /* 0x002fe400010e0607 */
[----:B------:R-:W1:Y:S04]  /*f840*/  SHFL.IDX PT, R7, R4, 0x5, 0x181f ;  /* 0x00b81f0004077f89 */ /* 0x000e6800000e0000 */
[----:B------:R3:W-:Y:S02]  /*f850*/  @P0 LDGSTS.E.BYPASS.LTC128B.128 [R8+0xfc00], desc[UR36][R2.64], !P3 ;  /* 0x0fc0000002080fae */ /* 0x0007e4000d901d64 */
[----:B---3--:R-:W-:-:S02]  /*f860*/  @P1 LEA R2, P0, R18, R9, 0x1 ;  /* 0x0000000912021211 */ /* 0x008fc400078008ff */
[----:B------:R-:W3:Y:S03]  /*f870*/  SHFL.IDX PT, R9, R0, 0x6, 0x181f ;  /* 0x00d81f0000097f89 */ /* 0x000ee600000e0000 */
[----:B--2---:R-:W-:Y:S01]  /*f880*/  @P1 IMAD.X R3, RZ, RZ, R6, P0 ;  /* 0x000000ffff031224 */ /* 0x004fe200000e0606 */
        /* <DEDUP_REMOVED lines=14> */
.L_x_13926:
        /* <DEDUP_REMOVED lines=17> */
.L_x_13871:
[----:B------:R-:W-:Y:S01]  /*fa80*/  SYNCS.ARRIVE.TRANS64.A1T0 RZ, [UR48+0x16830], RZ ;  /* 0x016830ffffff79a7 */ /* 0x000fe20008100030 */
[----:B------:R-:W-:Y:S05]  /*fa90*/  WARPSYNC.ALL ;  /* 0x0000000000007948 */ /* 0x000fea0003800000 */
[----:B------:R-:W-:Y:S01]  /*faa0*/  UIADD3 UR5, UR48, 0x8400, URZ ;  /* 0x0000840030057890 */ /* 0x000fe2000fffe03f */
[----:B------:R-:W-:Y:S01]  /*fab0*/  R2UR UR4, R28 ;  /* 0x000000001c0472ca */ /* 0x000fe200000e0000 */
[----:B------:R-:W-:Y:S02]  /*fac0*/  ULDC.64 UR6, c[0x0][0x2d8] ;  /* 0x0000b60000067ab9 */ /* 0x000fe40000000a00 */
        /* <DEDUP_REMOVED lines=24> */
.L_x_13872:
[----:B------:R-:W-:Y:S01]  /*fc50*/  SHF.R.S32.HI R20, RZ, 0x1f, R25 ;  /* 0x0000001fff147819 */ /* 0x000fe20000011419 */
[----:B------:R-:W-:Y:S01]  /*fc60*/  ULDC.64 UR4, c[0x0][0x2e0] ;  /* 0x0000b80000047ab9 */ /* 0x000fe20000000a00 */
[----:B------:R-:W-:Y:S01]  /*fc70*/  UISETP.NE.AND UP0, UPT, UR51, URZ, UPT ;  /* 0x0000003f3300728c */ /* 0x000fe2000bf05270 */
[----:B------:R-:W-:Y:S01]  /*fc80*/  IMAD.U32 R4, RZ, RZ, UR40 ;  /* 0x00000028ff047e24 */ /* 0x000fe2000f8e00ff */
[----:B------:R-:W0:Y:S01]  /*fc90*/  LDC R9, c[0x0][0x448] ;  /* 0x00011200ff097b82 */ /* 0x000e220000000800 */
[----:B------:R-:W-:Y:S02]  /*fca0*/  IMAD R0, R20, UR4, RZ ;  /* 0x0000000414007c24 */ /* 0x000fe4000f8e02ff */
[----:B------:R-:W1:Y:S01]  /*fcb0*/  S2R R20, SR_TID.X ;  /* 0x0000000000147919 */ /* 0x000e620000002100 */
[----:B------:R-:W-:Y:S01]  /*fcc0*/  PLOP3.LUT P0, PT, PT, PT, UP0, 0x80, 0x0 ;  /* 0x000000000000781c */ /* 0x000fe20003f0f008 */
[----:B------:R-:W-:Y:S01]  /*fcd0*/  IMAD.U32 R3, RZ, RZ, UR49 ;  /* 0x00000031ff037e24 */ /* 0x000fe2000f8e00ff */
[----:B------:R-:W-:Y:S01]  /*fce0*/  PLOP3.LUT P1, PT, PT, PT, UP0, 0x80, 0x0 ;  /* 0x000000000000781c */ /* 0x000fe20003f2f008 */
[----:B------:R-:W-:Y:S01]  /*fcf0*/  IMAD.MOV.U32 R2, RZ, RZ, R4 ;  /* 0x000000ffff027224 */ /* 0x000fe200078e0004 */
[----:B------:R-:W-:Y:S01]  /*fd00*/  PLOP3.LUT P2, PT, PT, PT, UP0, 0x80, 0x0 ;  /* 0x000000000000781c */ /* 0x000fe20003f4f008 */
[----:B------:R-:W-:-:S02]  /*fd10*/  IMAD.U32 R5, RZ, RZ, UR41 ;  /* 0x00000029ff057e24 */ /* 0x000fc4000f8e00ff */
[----:B------:R-:W-:Y:S01]  /*fd20*/  IMAD.WIDE.U32 R2, R25, UR4, R2 ;  /* 0x0000000419027c25 */ /* 0x000fe2000f8e0002 */
[----:B------:R-:W-:-:S03]  /*fd30*/  @UP0 ULDC UR4, c[0x0][0x44c] ;  /* 0x0001130000040ab9 */ /* 0x000fc60000000800 */
[----:B------:R-:W-:Y:S01]  /*fd40*/  IMAD R5, R25, UR5, R0 ;  /* 0x0000000519057c24 */ /* 0x000fe2000f8e0200 */
[----:B------:R-:W-:-:S03]  /*fd50*/  @UP0 ULDC UR5, c[0x0][0x450] ;  /* 0x0001140000050ab9 */ /* 0x000fc60000000800 */
[----:B------:R-:W-:Y:S01]  /*fd60*/  IMAD.IADD R3, R3, 0x1, R5 ;  /* 0x0000000103037824 */ /* 0x000fe200078e0205 */
[----:B-1----:R-:W-:-:S04]  /*fd70*/  LOP3.LUT R20, R20, 0x7f, RZ, 0xc0, !PT ;  /* 0x0000007f14147812 */ /* 0x002fc800078ec0ff */
[----:B------:R-:W-:-:S04]  /*fd80*/  SHF.R.U32.HI R20, RZ, 0x3, R20 ;  /* 0x00000003ff147819 */ /* 0x000fc80000011614 */
[----:B------:R-:W-:-:S05]  /*fd90*/  IADD3 R4, R20, UR43, R26 ;  /* 0x0000002b14047c10 */ /* 0x000fca000fffe01a */
[C---:B------:R-:W-:Y:S01]  /*fda0*/  @P0 IMAD.HI.U32 R0, R4.reuse, UR4, RZ ;  /* 0x0000000404000c27 */ /* 0x040fe2000f8e00ff */
[----:B------:R-:W-:Y:S01]  /*fdb0*/  PLOP3.LUT P0, PT, PT, PT, UP0, 0x80, 0x0 ;  /* 0x000000000000781c */ /* 0x000fe20003f0f008 */
[----:B------:R-:W-:Y:S02]  /*fdc0*/  @UP0 ULDC UR4, c[0x0][0x44c] ;  /* 0x0001130000040ab9 */ /* 0x000fe40000000800 */
[----:B------:R-:W-:Y:S01]  /*fdd0*/  IMAD.MOV.U32 R5, RZ, RZ, R4 ;  /* 0x000000ffff057224 */ /* 0x000fe200078e0004 */
[----:B------:R-:W-:Y:S01]  /*fde0*/  @P1 SHF.R.U32.HI R5, RZ, UR5, R0 ;  /* 0x00000005ff051c19 */ /* 0x000fe20008011600 */
[----:B------:R-:W-:-:S04]  /*fdf0*/  VIADD R0, R4, 0x80 ;  /* 0x0000008004007836 */ /* 0x000fc80000000000 */
[----:B------:R-:W-:Y:S01]  /*fe00*/  @P2 IMAD.HI.U32 R6, R0, UR4, RZ ;  /* 0x0000000400062c27 */ /* 0x000fe2000f8e00ff */
[----:B------:R-:W-:-:S03]  /*fe10*/  @UP0 ULDC UR4, c[0x0][0x450] ;  /* 0x0001140000040ab9 */ /* 0x000fc60000000800 */
[--C-:B------:R-:W-:Y:S02]  /*fe20*/  IMAD.MOV R15, RZ, RZ, -R5.reuse ;  /* 0x000000ffff0f7224 */ /* 0x100fe400078e0a05 */
[----:B------:R-:W-:Y:S01]  /*fe30*/  IMAD.MOV.U32 R21, RZ, RZ, R0 ;  /* 0x000000ffff157224 */ /* 0x000fe200078e0000 */
[----:B------:R-:W-:Y:S01]  /*fe40*/  @P0 SHF.R.U32.HI R21, RZ, UR4, R6 ;  /* 0x00000004ff150c19 */ /* 0x000fe20008011606 */
[----:B0-----:R-:W-:Y:S01]  /*fe50*/  IMAD R15, R9, R15, R4 ;  /* 0x0000000f090f7224 */ /* 0x001fe200078e0204 */
[----:B------:R-:W-:Y:S01]  /*fe60*/  SHF.R.S32.HI R4, RZ, 0x1f, R5 ;  /* 0x0000001fff047819 */ /* 0x000fe20000011405 */
[----:B------:R-:W-:Y:S01]  /*fe70*/  ULDC.64 UR4, c[0x0][0x2d0] ;  /* 0x0000b40000047ab9 */ /* 0x000fe20000000a00 */
[--C-:B------:R-:W-:Y:S01]  /*fe80*/  SHF.R.S32.HI R8, RZ, 0x1f, R21.reuse ;  /* 0x0000001fff087819 */ /* 0x100fe20000011415 */
[----:B------:R-:W-:Y:S02]  /*fe90*/  IMAD.MOV R11, RZ, RZ, -R21 ;  /* 0x000000ffff0b7224 */ /* 0x000fe400078e0a15 */
[----:B------:R-:W-:-:S02]  /*fea0*/  IMAD R4, R4, UR4, RZ ;  /* 0x0000000404047c24 */ /* 0x000fc4000f8e02ff */
[----:B------:R-:W-:Y:S02]  /*feb0*/  IMAD R8, R8, UR4, RZ ;  /* 0x0000000408087c24 */ /* 0x000fe4000f8e02ff */
[----:B------:R-:W-:Y:S01]  /*fec0*/  IMAD R11, R9, R11, R0 ;  /* 0x0000000b090b7224 */ /* 0x000fe200078e0200 */
[----:B------:R-:W-:Y:S01]  /*fed0*/  SHF.R.S32.HI R0, RZ, 0x1f, R15 ;  /* 0x0000001fff007819 */ /* 0x000fe2000001140f */
[----:B------:R-:W-:Y:S02]  /*fee0*/  IMAD R13, R5, UR5, R4 ;  /* 0x00000005050d7c24 */ /* 0x000fe4000f8e0204 */
[----:B------:R-:W-:-:S04]  /*fef0*/  IMAD.WIDE.U32 R6, R21, UR4, R2 ;  /* 0x0000000415067c25 */ /* 0x000fc8000f8e0002 */
[----:B------:R-:W-:-:S04]  /*ff00*/  IMAD.WIDE.U32 R4, R5, UR4, R2 ;  /* 0x0000000405047c25 */ /* 0x000fc8000f8e0002 */
[----:B------:R-:W-:Y:S01]  /*ff10*/  IMAD R21, R21, UR5, R8 ;  /* 0x0000000515157c24 */ /* 0x000fe2000f8e0208 */
[----:B------:R-:W-:Y:S01]  /*ff20*/  ULDC.64 UR4, c[0x0][0x2c8] ;  /* 0x0000b20000047ab9 */ /* 0x000fe20000000a00 */
[----:B------:R-:W-:Y:S02]  /*ff30*/  IMAD.IADD R3, R5, 0x1, R13 ;  /* 0x0000000105037824 */ /* 0x000fe400078e020d */
[----:B------:R-:W-:Y:S02]  /*ff40*/  IMAD R0, R0, UR4, RZ ;  /* 0x0000000400007c24 */ /* 0x000fe4000f8e02ff */
[----:B------:R-:W-:Y:S02]  /*ff50*/  IMAD.MOV.U32 R2, RZ, RZ, R4 ;  /* 0x000000ffff027224 */ /* 0x000fe400078e0004 */
[C---:B------:R-:W-:Y:S01]  /*ff60*/  IMAD R13, R15.reuse, UR5, R0 ;  /* 0x000000050f0d7c24 */ /* 0x040fe2000f8e0200 */
[----:B------:R-:W-:Y:S01]  /*ff70*/  SHF.R.S32.HI R0, RZ, 0x1f, R11 ;  /* 0x0000001fff007819 */ /* 0x000fe2000001140b */
[----:B------:R-:W-:-:S04]  /*ff80*/  IMAD.WIDE.U32 R4, R15, UR4, R2 ;  /* 0x000000040f047c25 */ /* 0x000fc8000f8e0002 */
        /* <DEDUP_REMOVED lines=10> */
[----:B------:R-:W-:Y:S01]  /*10030*/  LEA R0, P0, R2, UR4, 0x1 ;  /* 0x0000000402007c11 */ /* 0x000fe2000f8008ff */
[----:B------:R-:W-:-:S03]  /*10040*/  ULDC UR4, c[0x0][0x2b8] ;  /* 0x0000ae0000047ab9 */ /* 0x000fc60000000800 */
[----:B------:R-:W-:Y:S02]  /*10050*/  LEA.HI.X R6, R2, UR5, R3, 0x1, P0 ;  /* 0x0000000502067c11 */ /* 0x000fe400080f0c03 */
[----:B------:R-:W-:Y:S01]  /*10060*/  ISETP.GE.AND P0, PT, R18, UR4, PT ;  /* 0x0000000412007c0c */ /* 0x000fe2000bf06270 */
[----:B------:R-:W-:-:S03]  /*10070*/  UMOV UR4, 0xffffffff ;  /* 0xffffffff00047882 */ /* 0x000fc60000000000 */
[----:B------:R-:W-:Y:S09]  /*10080*/  BRA.DIV UR4, `(.L_x_13873) ;  /* 0x0000002e04807947 */ /* 0x000ff2000b800000 */
[----:B------:R-:W0:Y:S01]  /*10090*/  S2R R3, SR_TID.X ;  /* 0x0000000000037919 */ /* 0x000e220000002100 */
[----:B------:R-:W-:Y:S02]  /*100a0*/  ULDC UR4, c[0x0][0x288] ;  /* 0x0000a20000047ab9 */ /* 0x000fe40000000800 */
[----:B------:R-:W-:Y:S01]  /*100b0*/  IMAD R5, R9, UR4, RZ ;  /* 0x0000000409057c24 */ /* 0x000fe2000f8e02ff */
[----:B------:R-:W1:Y:S04]  /*100c0*/  SHFL.IDX PT, R14, R7, RZ, 0x181f ;  /* 0x00181fff070e7589 */ /* 0x000e6800000e0000 */
[----:B------:R-:W2:Y:S04]  /*100d0*/  SHFL.IDX PT, R2, R8, RZ, 0x181f ;  /* 0x00181fff08027589 */ /* 0x000ea800000e0000 */
[----:B------:R-:W3:Y:S04]  /*100e0*/  SHFL.IDX PT, R21, R7, 0x1, 0x181f ;  /* 0x00381f0007157f89 */ /* 0x000ee800000e0000 */
[----:B------:R-:W4:Y:S04]  /*100f0*/  SHFL.IDX PT, R10, R8, 0x1, 0x181f ;  /* 0x00381f00080a7f89 */ /* 0x000f2800000e0000 */
[----:B------:R-:W-:Y:S01]  /*10100*/  SHFL.IDX PT, R9, R8, 0x2, 0x181f ;  /* 0x00581f0008097f89 */ /* 0x000fe200000e0000 */
[----:B0-----:R-:W-:-:S04]  /*10110*/  LOP3.LUT R3, R3, 0x7f, RZ, 0xc0, !PT ;  /* 0x0000007f03037812 */ /* 0x001fc800078ec0ff */
[----:B------:R-:W-:-:S05]  /*10120*/  SHF.R.U32.HI R3, RZ, 0x3, R3 ;  /* 0x00000003ff037819 */ /* 0x000fca0000011603 */
[----:B------:R-:W-:-:S04]  /*10130*/  VIADD R4, R3, UR43 ;  /* 0x0000002b03047c36 */ /* 0x000fc80008000000 */
[C---:B------:R-:W-:Y:S01]  /*10140*/  VIADD R12, R4.reuse, 0x10 ;  /* 0x00000010040c7836 */ /* 0x040fe20000000000 */
[----:B------:R-:W-:-:S04]  /*10150*/  ISETP.GE.AND P1, PT, R4, R5, PT ;  /* 0x000000050400720c */ /* 0x000fc80003f26270 */
[----:B------:R-:W-:Y:S01]  /*10160*/  ISETP.GE.AND P3, PT, R12, R5, PT ;  /* 0x000000050c00720c */ /* 0x000fe20003f66270 */
[----:B------:R-:W-:-:S08]  /*10170*/  VIADD R12, R4, 0x20 ;  /* 0x00000020040c7836 */ /* 0x000fd00000000000 */
[----:B-1----:R-:W-:Y:S02]  /*10180*/  @!P1 LEA R14, P2, R18, R14, 0x1 ;  /* 0x0000000e120e9211 */ /* 0x002fe400078408ff */
[----:B------:R-:W-:-:S03]  /*10190*/  @!P1 LEA R25, R23, UR48, 0x1 ;  /* 0x0000003017199c11 */ /* 0x000fc6000f8e08ff */
[----:B--2---:R-:W-:Y:S02]  /*101a0*/  @!P1 IMAD.X R3, RZ, RZ, R2, P2 ;  /* 0x000000ffff039224 */ /* 0x004fe400010e0602 */
[----:B------:R-:W-:Y:S02]  /*101b0*/  @!P1 IMAD.MOV.U32 R2, RZ, RZ, R14 ;  /* 0x000000ffff029224 */ /* 0x000fe400078e000e */
[----:B------:R-:W0:Y:S04]  /*101c0*/  SHFL.IDX PT, R14, R7, 0x2, 0x181f ;  /* 0x00581f00070e7f89 */ /* 0x000e2800000e0000 */
[----:B------:R3:W-:Y:S01]  /*101d0*/  @!P1 LDGSTS.E.BYPASS.LTC128B.128 [R25+0x8400], desc[UR36][R2.64], !P0 ;  /* 0x0840000002199fae */ /* 0x0007e2000c101d64 */
[----:B------:R-:W-:Y:S01]  /*101e0*/  ISETP.GE.AND P1, PT, R12, R5, PT ;  /* 0x000000050c00720c */ /* 0x000fe20003f26270 */
[----:B------:R-:W-:Y:S01]  /*101f0*/  VIADD R12, R4, 0x30 ;  /* 0x00000030040c7836 */ /* 0x000fe20000000000 */
[----:B---3--:R-:W-:-:S02]  /*10200*/  @!P3 LEA R2, P2, R18, R21, 0x1 ;  /* 0x000000151202b211 */ /* 0x008fc400078408ff */
[----:B------:R-:W1:Y:S01]  /*10210*/  SHFL.IDX PT, R21, R7, 0x3, 0x181f ;  /* 0x00781f0007157f89 */ /* 0x000e6200000e0000 */
[----:B------:R-:W-:Y:S02]  /*10220*/  @!P3 LEA R25, R23, UR48, 0x1 ;  /* 0x000000301719bc11 */ /* 0x000fe4000f8e08ff */
[----:B----4-:R-:W-:-:S06]  /*10230*/  @!P3 IMAD.X R3, RZ, RZ, R10, P2 ;  /* 0x000000ffff03b224 */ /* 0x010fcc00010e060a */
[C---:B------:R-:W-:Y:S01]  /*10240*/  @!P1 LEA R20, R23.reuse, UR48, 0x1 ;  /* 0x0000003017149c11 */ /* 0x040fe2000f8e08ff */
[----:B------:R-:W2:Y:S04]  /*10250*/  SHFL.IDX PT, R10, R8, 0x3, 0x181f ;  /* 0x00781f00080a7f89 */ /* 0x000ea800000e0000 */
[----:B------:R0:W-:Y:S01]  /*10260*/  @!P3 LDGSTS.E.BYPASS.LTC128B.128 [R25+0x8c00], desc[UR36][R2.64], !P0 ;  /* 0x08c000000219bfae */ /* 0x0001e2000c101d64 */
[----:B------:R-:W-:Y:S01]  /*10270*/  ISETP.GE.AND P3, PT, R12, R5, PT ;  /* 0x000000050c00720c */ /* 0x000fe20003f66270 */
[----:B------:R-:W-:Y:S01]  /*10280*/  VIADD R12, R4, 0x40 ;  /* 0x00000040040c7836 */ /* 0x000fe20000000000 */
[----:B0-----:R-:W-:Y:S02]  /*10290*/  @!P1 LEA R2, P2, R18, R14, 0x1 ;  /* 0x0000000e12029211 */ /* 0x001fe400078408ff */
[----:B------:R-:W0:Y:S09]  /*102a0*/  SHFL.IDX PT, R14, R7, 0x4, 0x181f ;  /* 0x00981f00070e7f89 */ /* 0x000e3200000e0000 */
[----:B------:R-:W-:Y:S01]  /*102b0*/  @!P3 LEA R25, R23, UR48, 0x1 ;  /* 0x000000301719bc11 */ /* 0x000fe2000f8e08ff */
[----:B------:R-:W-:-:S02]  /*102c0*/  @!P1 IMAD.X R3, RZ, RZ, R9, P2 ;  /* 0x000000ffff039224 */ /* 0x000fc400010e0609 */
[----:B------:R-:W3:Y:S04]  /*102d0*/  SHFL.IDX PT, R9, R8, 0x4, 0x181f ;  /* 0x00981f0008097f89 */ /* 0x000ee800000e0000 */
[----:B------:R1:W-:Y:S01]  /*102e0*/  @!P1 LDGSTS.E.BYPASS.LTC128B.128 [R20+0x9400], desc[UR36][R2.64], !P0 ;  /* 0x0940000002149fae */ /* 0x0003e2000c101d64 */
[----:B------:R-:W-:Y:S01]  /*102f0*/  ISETP.GE.AND P1, PT, R12, R5, PT ;  /* 0x000000050c00720c */ /* 0x000fe20003f26270 */
[----:B------:R-:W-:Y:S01]  /*10300*/  VIADD R12, R4, 0x50 ;  /* 0x00000050040c7836 */ /* 0x000fe20000000000 */
[----:B-1----:R-:W-:Y:S02]  /*10310*/  @!P3 LEA R2, P2, R18, R21, 0x1 ;  /* 0x000000151202b211 */ /* 0x002fe400078408ff */
[----:B------:R-:W1:Y:S09]  /*10320*/  SHFL.IDX PT, R21, R7, 0x5, 0x181f ;  /* 0x00b81f0007157f89 */ /* 0x000e7200000e0000 */
[----:B------:R-:W-:Y:S01]  /*10330*/  @!P1 LEA R20, R23, UR48, 0x1 ;  /* 0x0000003017149c11 */ /* 0x000fe2000f8e08ff */
[----:B--2---:R-:W-:-:S02]  /*10340*/  @!P3 IMAD.X R3, RZ, RZ, R10, P2 ;  /* 0x000000ffff03b224 */ /* 0x004fc400010e060a */
[----:B------:R-:W2:Y:S04]  /*10350*/  SHFL.IDX PT, R10, R8, 0x5, 0x181f ;  /* 0x00b81f00080a7f89 */ /* 0x000ea800000e0000 */
[----:B------:R0:W-:Y:S01]  /*10360*/  @!P3 LDGSTS.E.BYPASS.LTC128B.128 [R25+0x9c00], desc[UR36][R2.64], !P0 ;  /* 0x09c000000219bfae */ /* 0x0001e2000c101d64 */
[-C--:B------:R-:W-:Y:S01]  /*10370*/  ISETP.GE.AND P3, PT, R12, R5.reuse, PT ;  /* 0x000000050c00720c */ /* 0x080fe20003f66270 */
[----:B------:R-:W-:Y:S01]  /*10380*/  VIADD R12, R4, 0x60 ;  /* 0x00000060040c7836 */ /* 0x000fe20000000000 */
[----:B0-----:R-:W-:Y:S02]  /*10390*/  @!P1 LEA R2, P2, R18, R14, 0x1 ;  /* 0x0000000e12029211 */ /* 0x001fe400078408ff */
[----:B------:R-:W0:Y:S03]  /*103a0*/  SHFL.IDX PT, R14, R7, 0x6, 0x181f ;  /* 0x00d81f00070e7f89 */ /* 0x000e2600000e0000 */
[----:B---3--:R-:W-:Y:S01]  /*103b0*/  @!P1 IMAD.X R3, RZ, RZ, R9, P2 ;  /* 0x000000ffff039224 */ /* 0x008fe200010e0609 */
[----:B------:R-:W-:Y:S04]  /*103c0*/  SHFL.IDX PT, R7, R7, 0x7, 0x181f ;  /* 0x00f81f0007077f89 */ /* 0x000fe800000e0000 */
[----:B------:R-:W3:Y:S04]  /*103d0*/  SHFL.IDX PT, R9, R8, 0x6, 0x181f ;  /* 0x00d81f0008097f89 */ /* 0x000ee800000e0000 */
[----:B------:R1:W-:Y:S01]  /*103e0*/  @!P1 LDGSTS.E.BYPASS.LTC128B.128 [R20+0xa400], desc[UR36][R2.64], !P0 ;  /* 0x0a40000002149fae */ /* 0x0003e2000c101d64 */
[----:B------:R-:W-:-:S03]  /*103f0*/  ISETP.GE.AND P1, PT, R12, R5, PT ;  /* 0x000000050c00720c */ /* 0x000fc60003f26270 */
[----:B------:R-:W4:Y:S01]  /*10400*/  SHFL.IDX PT, R8, R8, 0x7, 0x181f ;  /* 0x00f81f0008087f89 */ /* 0x000f2200000e0000 */
[----:B-1----:R-:W-:Y:S02]  /*10410*/  @!P3 LEA R2, P2, R18, R21, 0x1 ;  /* 0x000000151202b211 */ /* 0x002fe400078408ff */
[----:B------:R-:W-:-:S07]  /*10420*/  @!P3 LEA R21, R23, UR48, 0x1 ;  /* 0x000000301715bc11 */ /* 0x000fce000f8e08ff */
[----:B------:R-:W-:Y:S01]  /*10430*/  @!P1 LEA R25, R23, UR48, 0x1 ;  /* 0x0000003017199c11 */ /* 0x000fe2000f8e08ff */
[----:B--2---:R-:W-:Y:S02]  /*10440*/  @!P3 IMAD.X R3, RZ, RZ, R10, P2 ;  /* 0x000000ffff03b224 */ /* 0x004fe400010e060a */
[----:B------:R-:W-:-:S03]  /*10450*/  VIADD R10, R4, 0x70 ;  /* 0x00000070040a7836 */ /* 0x000fc60000000000 */
[----:B------:R0:W-:Y:S02]  /*10460*/  @!P3 LDGSTS.E.BYPASS.LTC128B.128 [R21+0xac00], desc[UR36][R2.64], !P0 ;  /* 0x0ac000000215bfae */ /* 0x0001e4000c101d64 */
[----:B------:R-:W-:Y:S01]  /*10470*/  ISETP.GE.AND P3, PT, R10, R5, PT ;  /* 0x000000050a00720c */ /* 0x000fe20003f66270 */
[----:B------:R-:W-:Y:S01]  /*10480*/  VIADD R10, R4, 0x80 ;  /* 0x00000080040a7836 */ /* 0x000fe20000000000 */
[----:B0-----:R-:W-:Y:S02]  /*10490*/  @!P1 LEA R2, P2, R18, R14, 0x1 ;  /* 0x0000000e12029211 */ /* 0x001fe400078408ff */
[----:B------:R-:W0:Y:S09]  /*104a0*/  SHFL.IDX PT, R14, R0, RZ, 0x181f ;  /* 0x00181fff000e7589 */ /* 0x000e3200000e0000 */
[----:B------:R-:W-:Y:S01]  /*104b0*/  @!P3 LEA R21, R23, UR48, 0x1 ;  /* 0x000000301715bc11 */ /* 0x000fe2000f8e08ff */
[----:B---3--:R-:W-:-:S02]  /*104c0*/  @!P1 IMAD.X R3, RZ, RZ, R9, P2 ;  /* 0x000000ffff039224 */ /* 0x008fc400010e0609 */
[----:B------:R-:W1:Y:S04]  /*104d0*/  SHFL.IDX PT, R9, R6, RZ, 0x181f ;  /* 0x00181fff06097589 */ /* 0x000e6800000e0000 */
[----:B------:R2:W-:Y:S01]  /*104e0*/  @!P1 LDGSTS.E.BYPASS.LTC128B.128 [R25+0xb400], desc[UR36][R2.64], !P0 ;  /* 0x0b40000002199fae */ /* 0x0005e2000c101d64 */
[----:B------:R-:W-:Y:S01]  /*104f0*/  ISETP.GE.AND P1, PT, R10, R5, PT ;  /* 0x000000050a00720c */ /* 0x000fe20003f26270 */
[----:B------:R-:W-:Y:S01]  /*10500*/  VIADD R10, R4, 0x90 ;  /* 0x00000090040a7836 */ /* 0x000fe20000000000 */
[----:B--2---:R-:W-:-:S11]  /*10510*/  @!P3 LEA R2, P2, R18, R7, 0x1 ;  /* 0x000000071202b211 */ /* 0x004fd600078408ff */
[----:B------:R-:W-:Y:S01]  /*10520*/  @!P1 LEA R25, R23, UR48, 0x1 ;  /* 0x0000003017199c11 */ /* 0x000fe2000f8e08ff */
[----:B------:R-:W-:Y:S01]  /*10530*/  SHFL.IDX PT, R7, R6, 0x2, 0x181f ;  /* 0x00581f0006077f89 */ /* 0x000fe200000e0000 */
[----:B----4-:R-:W-:-:S03]  /*10540*/  @!P3 IMAD.X R3, RZ, RZ, R8, P2 ;  /* 0x000000ffff03b224 */ /* 0x010fc600010e0608 */
[----:B------:R-:W-:Y:S04]  /*10550*/  SHFL.IDX PT, R8, R6, 0x1, 0x181f ;  /* 0x00381f0006087f89 */ /* 0x000fe800000e0000 */
[----:B------:R0:W-:Y:S01]  /*10560*/  @!P3 LDGSTS.E.BYPASS.LTC128B.128 [R21+0xbc00], desc[UR36][R2.64], !P0 ;  /* 0x0bc000000215bfae */ /* 0x0001e2000c101d64 */
[----:B------:R-:W-:Y:S01]  /*10570*/  ISETP.GE.AND P3, PT, R10, R5, PT ;  /* 0x000000050a00720c */ /* 0x000fe20003f66270 */
[----:B------:R-:W-:Y:S02]  /*10580*/  VIADD R10, R4, 0xa0 ;  /* 0x000000a0040a7836 */ /* 0x000fe40000000000 */
[----:B------:R-:W-:Y:S01]  /*10590*/  SHFL.IDX PT, R6, R6, 0x3, 0x181f ;  /* 0x00781f0006067f89 */ /* 0x000fe200000e0000 */
[----:B0-----:R-:W-:-:S03]  /*105a0*/  @!P1 LEA R2, P2, R18, R14, 0x1 ;  /* 0x0000000e12029211 */ /* 0x001fc600078408ff */
[----:B------:R-:W-:Y:S02]  /*105b0*/  SHFL.IDX PT, R14, R0, 0x2, 0x181f ;  /* 0x00581f00000e7f89 */ /* 0x000fe400000e0000 */
[----:B-1----:R-:W-:Y:S02]  /*105c0*/  @!P1 IMAD.X R3, RZ, RZ, R9, P2 ;  /* 0x000000ffff039224 */ /* 0x002fe400010e0609 */
[----:B------:R-:W0:Y:S04]  /*105d0*/  SHFL.IDX PT, R9, R0, 0x1, 0x181f ;  /* 0x00381f0000097f89 */ /* 0x000e2800000e0000 */
[----:B------:R0:W-:Y:S01]  /*105e0*/  @!P1 LDGSTS.E.BYPASS.LTC128B.128 [R25+0xc400], desc[UR36][R2.64], !P0 ;  /* 0x0c40000002199fae */ /* 0x0001e2000c101d64 */
[----:B------:R-:W-:Y:S02]  /*105f0*/  ISETP.GE.AND P1, PT, R10, R5, PT ;  /* 0x000000050a00720c */ /* 0x000fe40003f26270 */
[----:B0-----:R-:W-:-:S02]  /*10600*/  @!P3 LEA R2, P2, R18, R9, 0x1 ;  /* 0x000000091202b211 */ /* 0x001fc400078408ff */
[----:B------:R-:W-:-:S03]  /*10610*/  @!P3 LEA R9, R23, UR48, 0x1 ;  /* 0x000000301709bc11 */ /* 0x000fc6000f8e08ff */
[----:B------:R-:W-:-:S05]  /*10620*/  @!P3 IMAD.X R3, RZ, RZ, R8, P2 ;  /* 0x000000ffff03b224 */ /* 0x000fca00010e0608 */
[----:B------:R0:W-:Y:S02]  /*10630*/  @!P3 LDGSTS.E.BYPASS.LTC128B.128 [R9+0xcc00], desc[UR36][R2.64], !P0 ;  /* 0x0cc000000209bfae */ /* 0x0001e4000c101d64 */
[----:B0-----:R-:W-:Y:S02]  /*10640*/  @!P1 LEA R2, P2, R18, R14, 0x1 ;  /* 0x0000000e12029211 */ /* 0x001fe400078408ff */
[----:B------:R0:W1:Y:S03]  /*10650*/  SHFL.IDX PT, R14, R0, 0x3, 0x181f ;  /* 0x00781f00000e7f89 */ /* 0x00006600000e0000 */
[----:B------:R-:W-:Y:S01]  /*10660*/  @!P1 IMAD.X R3, RZ, RZ, R7, P2 ;  /* 0x000000ffff039224 */ /* 0x000fe200010e0607 */
[----:B------:R-:W-:-:S05]  /*10670*/  @!P1 LEA R7, R23, UR48, 0x1 ;  /* 0x0000003017079c11 */ /* 0x000fca000f8e08ff */
[----:B------:R0:W-:Y:S02]  /*10680*/  @!P1 LDGSTS.E.BYPASS.LTC128B.128 [R7+0xd400], desc[UR36][R2.64], !P0 ;  /* 0x0d40000002079fae */ /* 0x0001e4000c101d64 */
.L_x_13951:
[----:B------:R-:W-:Y:S02]  /*10690*/  VIADD R4, R4, 0xb0 ;  /* 0x000000b004047836 */ /* 0x000fe40000000000 */
[----:B0-----:R-:W-:-:S03]  /*106a0*/  IMAD.MOV.U32 R0, RZ, RZ, 0x1 ;  /* 0x00000001ff007424 */ /* 0x001fc600078e00ff */
        /* <DEDUP_REMOVED lines=14> */
[----:B------:R-:W-:-:S05]  /*10790*/  VIADD R22, R22, 0xfffffffe ;  /* 0xfffffffe16167836 */ /* 0x000fca0000000000 */
[----:B------:R-:W-:Y:S01]  /*107a0*/  ISETP.GE.AND P1, PT, R22, UR52, PT ;  /* 0x0000003416007c0c */ /* 0x000fe2000bf26270 */
[----:B------:R-:W1:Y:S02]  /*107b0*/  SYNCS.PHASECHK.TRANS64.TRYWAIT P0, [UR48+0x16820], R0 ;  /* 0x01682000ff0075a7 */ /* 0x000e640008000170 */
[----:B01----:R-:W-:Y:S10]  /*107c0*/  @!P0 BRA `(.L_x_13874) ;  /* 0x0000003400488947 */ /* 0x003ff40003800000 */
.L_x_13952:
[----:B------:R-:W-:Y:S02]  /*107d0*/  IMAD.MOV.U32 R25, RZ, RZ, 0x1 ;  /* 0x00000001ff197424 */ /* 0x000fe400078e00ff */
[----:B------:R-:W-:Y:S01]  /*107e0*/  IMAD.MOV.U32 R21, RZ, RZ, RZ ;  /* 0x000000ffff157224 */ /* 0x000fe200078e00ff */
[----:B------:R-:W-:Y:S06]  /*107f0*/  @!P1 BRA `(.L_x_13875) ;  /* 0x0000001000009947 */ /* 0x000fec0003800000 */
[----:B------:R-:W1:Y:S01]  /*10800*/  S2R R2, SR_TID.X ;  /* 0x0000000000027919 */ /* 0x000e620000002100 */
[----:B------:R-:W-:Y:S01]  /*10810*/  UIADD3 UR4, UR47, 0x1, URZ ;  /* 0x000000012f047890 */ /* 0x000fe2000fffe03f */
[----:B0-----:R-:W-:Y:S01]  /*10820*/  LOP3.LUT R3, RZ, UR45, RZ, 0x33, !PT ;  /* 0x0000002dff037c12 */ /* 0x001fe2000f8e33ff */
        /* <DEDUP_REMOVED lines=8> */
[----:B------:R-:W-:-:S04]  /*108b0*/  VIADDMNMX R0, R0, -UR46, R3, !PT ;  /* 0x8000002e00007c46 */ /* 0x000fc8000f800103 */
[----:B------:R-:W-:-:S04]  /*108c0*/  VIMNMX R5, R0, R5, !PT ;  /* 0x0000000500057248 */ /* 0x000fc80007fe0100 */
[----:B------:R-:W-:Y:S02]  /*108d0*/  IADD3 R27, -R5, -0x2, RZ ;  /* 0xfffffffe051b7810 */ /* 0x000fe40007ffe1ff */
[----:B-1----:R-:W-:-:S04]  /*108e0*/  LOP3.LUT R2, R2, 0x7f, RZ, 0xc0, !PT ;  /* 0x0000007f02027812 */ /* 0x002fc800078ec0ff */
        /* <DEDUP_REMOVED lines=8> */
.L_x_13888:
        /* <DEDUP_REMOVED lines=11> */
[----:B------:R-:W-:Y:S02]  /*10a20*/  IMAD R5, R29, UR5, R2 ;  /* 0x000000051d057c24 */ /* 0x000fe4000f8e0202 */
[----:B------:R-:W-:-:S04]  /*10a30*/  IMAD.MOV.U32 R2, RZ, RZ, R9 ;  /* 0x000000ffff027224 */ /* 0x000fc800078e0009 */
[----:B------:R-:W-:Y:S01]  /*10a40*/  IMAD.WIDE.U32 R2, R29, UR4, R2 ;  /* 0x000000041d027c25 */ /* 0x000fe2000f8e0002 */
[----:B------:R-:W-:-:S03]  /*10a50*/  ULDC.64 UR4, c[0x0][0x418] ;  /* 0x0001060000047ab9 */ /* 0x000fc60000000a00 */
[----:B------:R-:W-:Y:S01]  /*10a60*/  IMAD.IADD R3, R5, 0x1, R3 ;  /* 0x0000000105037824 */ /* 0x000fe200078e0203 */
        /* <DEDUP_REMOVED lines=14> */
.L_x_13876:
[----:B------:R-:W-:Y:S01]  /*10b50*/  LEA R7, R21, UR48, 0x3 ;  /* 0x0000003015077c11 */ /* 0x000fe2000f8e18ff */
[----:B------:R-:W-:Y:S01]  /*10b60*/  BSSY B1, `(.L_x_13877) ;  /* 0x0000004000017945 */ /* 0x000fe20003800000 */
[----:B------:R-:W-:-:S04]  /*10b70*/  SHF.L.U32 R2, R25, 0x1f, RZ ;  /* 0x0000001f19027819 */ /* 0x000fc800000006ff */
[----:B------:R-:W0:Y:S02]  /*10b80*/  SYNCS.PHASECHK.TRANS64.TRYWAIT P0, [R7+URZ+0x16840], R2 ;  /* 0x01684002070075a7 */ /* 0x000e24000800017f */
[----:B0-----:R-:W-:Y:S05]  /*10b90*/  @!P0 BRA `(.L_x_13878) ;  /* 0x00000030006c8947 */ /* 0x001fea0003800000 */
.L_x_13953:
[----:B------:R-:W-:Y:S05]  /*10ba0*/  BSYNC B1 ;  /* 0x0000000000017941 */ /* 0x000fea0003800000 */
.L_x_13877:
        /* <DEDUP_REMOVED lines=16> */
[----:B------:R-:W-:Y:S02]  /*10cb0*/  IMAD R10, R21, 0x2000, R23 ;  /* 0x00002000150a7824 */ /* 0x000fe400078e0217 */
        /* <DEDUP_REMOVED lines=50> */
.L_x_13971:
[----:B0-----:R-:W-:-:S05]  /*10fe0*/  IMAD.SHL.U32 R2, R18, 0x2, RZ ;  /* 0x0000000212027824 */ /* 0x001fca00078e00ff */
        /* <DEDUP_REMOVED lines=8> */
.L_x_13880:
        /* <DEDUP_REMOVED lines=12> */
.L_x_13881:
[----:B------:R0:W-:Y:S01]  /*11130*/  SYNCS.ARRIVE.TRANS64.A1T0 RZ, [R7+URZ+0x16830], RZ ;  /* 0x016830ff07ff79a7 */ /* 0x0001e2000810003f */
[----:B------:R-:W-:Y:S05]  /*11140*/  @!P3 BRA `(.L_x_13882) ;  /* 0x000000000004b947 */ /* 0x000fea0003800000 */
[----:B------:R-:W-:Y:S01]  /*11150*/  BPT.TRAP 0x1 ;  /* 0x000000040000795c */ /* 0x000fe20000300000 */
.L_x_13882:
[----:B------:R-:W-:Y:S01]  /*11160*/  SHF.L.U32 R2, R22, 0x1f, RZ ;  /* 0x0000001f16027819 */ /* 0x000fe200000006ff */
[----:B------:R-:W-:Y:S01]  /*11170*/  BSSY B1, `(.L_x_13883) ;  /* 0x0000004000017945 */ /* 0x000fe20003800000 */
[----:B0-----:R-:W-:-:S04]  /*11180*/  LEA R7, R8, UR48, 0x3 ;  /* 0x0000003008077c11 */ /* 0x001fc8000f8e18ff */
[----:B------:R-:W0:Y:S02]  /*11190*/  SYNCS.PHASECHK.TRANS64.TRYWAIT P0, [R7+URZ+0x16860], R2 ;  /* 0x01686002070075a7 */ /* 0x000e24000800017f */
[----:B0-----:R-:W-:Y:S05]  /*111a0*/  @!P0 BRA `(.L_x_13884) ;  /* 0x00000034005c8947 */ /* 0x001fea0003800000 */
.L_x_13972:
[----:B------:R-:W-:Y:S05]  /*111b0*/  BSYNC B1 ;  /* 0x0000000000017941 */ /* 0x000fea0003800000 */
.L_x_13883:
        /* <DEDUP_REMOVED lines=13> */
[----:B------:R-:W-:Y:S02]  /*11290*/  SHFL.IDX PT, R14, R17, 0x7, 0x181f ;  /* 0x00f81f00110e7f89 */ /* 0x000fe400000e0000 */
[----:B-1----:R-:W-:-:S05]  /*112a0*/  IMAD.X R3, RZ, RZ, R3, P2 ;  /* 0x000000ffff037224 */ /* 0x002fca00010e0603 */
        /* <DEDUP_REMOVED lines=27> */
[----:B0-----:R-:W-:-:S05]  /*11460*/  IADD3 R2, P2, R11, R20, RZ ;  /* 0x000000140b027210 */ /* 0x001fca0007f5e0ff */
[----:B-1----:R-:W-:-:S05]  /*11470*/  IMAD.X R3, RZ, RZ, R9, P2 ;  /* 0x000000ffff037224 */ /* 0x002fca00010e0609 */
[----:B------:R2:W-:Y:S01]  /*11480*/  LDGSTS.E.BYPASS.LTC128B.128 [R8+0x2c00], desc[UR36][R2.64], !P0 ;  /* 0x02c0000002087fae */ /* 0x0005e2000c101d64 */
[----:B------:R-:W-:Y:S02]  /*11490*/  ISETP.LT.OR P0, PT, R4, 0x61, P1 ;  /* 0x000000610400780c */ /* 0x000fe40000f01670 */
[----:B--2---:R-:W-:-:S05]  /*114a0*/  IADD3 R2, P2, R12, R20, RZ ;  /* 0x000000140c027210 */ /* 0x004fca0007f5e0ff */
[----:B---3--:R-:W-:-:S06]  /*114b0*/  IMAD.X R3, RZ, RZ, R10, P2 ;  /* 0x000000ffff037224 */ /* 0x008fcc00010e060a */
[----:B----4-:R0:W-:Y:S02]  /*114c0*/  LDGSTS.E.BYPASS.LTC128B.128 [R8+0x3400], desc[UR36][R2.64], !P0 ;  /* 0x0340000002087fae */ /* 0x0101e4000c101d64 */
.L_x_13990:
        /* <DEDUP_REMOVED lines=19> */
.L_x_13886:
        /* <DEDUP_REMOVED lines=12> */
.L_x_13887:
[----:B------:R-:W-:Y:S01]  /*116c0*/  R2UR UR4, R28 ;  /* 0x000000001c0472ca */ /* 0x000fe200000e0000 */
[----:B------:R-:W-:Y:S01]  /*116d0*/  ULDC.64 UR6, c[0x0][0x330] ;  /* 0x0000cc0000067ab9 */ /* 0x000fe20000000a00 */
[----:B------:R-:W-:Y:S01]  /*116e0*/  VIADD R27, R27, 0xffffffff ;  /* 0xffffffff1b1b7836 */ /* 0x000fe20000000000 */
[----:B------:R0:W-:Y:S01]  /*116f0*/  SYNCS.ARRIVE.TRANS64.A1T0 RZ, [R7+URZ+0x16850], RZ ;  /* 0x016850ff07ff79a7 */ /* 0x0001e2000810003f */
[----:B------:R-:W-:Y:S02]  /*11700*/  IMAD.U32 R5, RZ, RZ, UR6 ;  /* 0x00000006ff057e24 */ /* 0x000fe4000f8e00ff */
[----:B------:R-:W-:Y:S01]  /*11710*/  IMAD.MOV.U32 R3, RZ, RZ, R9 ;  /* 0x000000ffff037224 */ /* 0x000fe200078e0009 */
[----:B------:R-:W-:Y:S01]  /*11720*/  ISETP.GT.AND P0, PT, R27, UR52, PT ;  /* 0x000000341b007c0c */ /* 0x000fe2000bf04270 */
[----:B------:R-:W-:Y:S02]  /*11730*/  VIADD R4, R4, 0x80 ;  /* 0x0000008004047836 */ /* 0x000fe40000000000 */
[----:B------:R-:W-:-:S03]  /*11740*/  IMAD.WIDE.U32 R2, R5, UR42, R2 ;  /* 0x0000002a05027c25 */ /* 0x000fc6000f8e0002 */
        /* <DEDUP_REMOVED lines=8> */
[----:B------:R-:W-:Y:S01]  /*117d0*/  LEA.HI.X R19, R2, UR7, R19, 0x1, P2 ;  /* 0x0000000702137c11 */ /* 0x000fe200090f0c13 */
[----:B0-----:R-:W-:Y:S06]  /*117e0*/  @P0 BRA `(.L_x_13888) ;  /* 0xfffffff000600947 */ /* 0x001fec000383ffff */
[----:B------:R-:W-:Y:S05]  /*117f0*/  BSYNC B0 ;  /* 0x0000000000007941 */ /* 0x000fea0003800000 */
.L_x_13875:
[----:B------:R-:W-:-:S06]  /*11800*/  ULOP3.LUT UR4, UR38, 0x2, URZ, 0xfc, !UPT ;  /* 0x0000000226047892 */ /* 0x000fcc000f8efc3f */
[----:B0-----:R-:W-:-:S05]  /*11810*/  IMAD.U32 R0, RZ, RZ, UR4 ;  /* 0x00000004ff007e24 */ /* 0x001fca000f8e00ff */
[----:B------:R-:W-:-:S13]  /*11820*/  ISETP.NE.AND P0, PT, R0, 0x3, PT ;  /* 0x000000030000780c */ /* 0x000fda0003f05270 */
[----:B------:R-:W-:Y:S05]  /*11830*/  @!P0 BRA `(.L_x_13889) ;  /* 0x0000000000048947 */ /* 0x000fea0003800000 */
[----:B------:R-:W-:Y:S01]  /*11840*/  BPT.TRAP 0x1 ;  /* 0x000000040000795c */ /* 0x000fe20000300000 */
.L_x_13889:
[----:B------:R-:W-:Y:S01]  /*11850*/  LEA R0, R21, UR48, 0x3 ;  /* 0x0000003015007c11 */ /* 0x000fe2000f8e18ff */
        /* <DEDUP_REMOVED lines=11> */
.L_x_13991:
[----:B------:R-:W-:Y:S05]  /*11910*/  BSYNC B0 ;  /* 0x0000000000007941 */ /* 0x000fea0003800000 */
.L_x_13890:
        /* <DEDUP_REMOVED lines=25> */
[----:B-----5:R-:W-:-:S03]  /*11ab0*/  IMAD.X R7, RZ, RZ, R7, P3 ;  /* 0x000000ffff077224 */ /* 0x020fc600018e0607 */
        /* <DEDUP_REMOVED lines=23> */
[----:B----4-:R-:W-:-:S05]  /*11c30*/  IMAD.X R3, RZ, RZ, R22, P5 ;  /* 0x000000ffff037224 */ /* 0x010fca00028e0616 */
[----:B0-2---:R1:W-:Y:S03]  /*11c40*/  LDGSTS.E.BYPASS.LTC128B.128 [R4+0x3400], desc[UR36][R2.64], !P4 ;  /* 0x0340000002047fae */ /* 0x0053e6000e101d64 */
.L_x_14009:
        /* <DEDUP_REMOVED lines=9> */
.L_x_13893:
        /* <DEDUP_REMOVED lines=12> */
.L_x_13894:
[----:B------:R-:W-:Y:S01]  /*11da0*/  VIADD R2, R21, 0x1 ;  /* 0x0000000115027836 */ /* 0x000fe20000000000 */
[----:B------:R0:W-:Y:S04]  /*11db0*/  SYNCS.ARRIVE.TRANS64.A1T0 RZ, [R0+URZ+0x16850], RZ ;  /* 0x016850ff00ff79a7 */ /* 0x0001e8000810003f */
[----:B------:R-:W-:-:S04]  /*11dc0*/  ISETP.NE.AND P0, PT, R2, 0x2, PT ;  /* 0x000000020200780c */ /* 0x000fc80003f05270 */
[----:B0-----:R-:W-:Y:S02]  /*11dd0*/  SEL R0, RZ, 0x1, P0 ;  /* 0x00000001ff007807 */ /* 0x001fe40000000000 */
[----:B------:R-:W-:Y:S02]  /*11de0*/  SEL R2, R2, RZ, P0 ;  /* 0x000000ff02027207 */ /* 0x000fe40000000000 */
[----:B------:R-:W-:-:S07]  /*11df0*/  LOP3.LUT R0, R25, R0, RZ, 0x3c, !PT ;  /* 0x0000000019007212 */ /* 0x000fce00078e3cff */
.L_x_13856:
[----:B------:R-:W0:Y:S01]  /*11e00*/  S2R R4, SR_CgaCtaId ;  /* 0x0000000000047919 */ /* 0x000e220000008800 */
[----:B------:R-:W-:Y:S02]  /*11e10*/  MOV R3, 0x400 ;  /* 0x0000040000037802 */ /* 0x000fe40000000f00 */
[----:B------:R-:W-:Y:S02]  /*11e20*/  SHF.L.U32 R10, R10, 0x1f, RZ ;  /* 0x0000001f0a0a7819 */ /* 0x000fe400000006ff */
[----:B0-----:R-:W-:-:S04]  /*11e30*/  LEA R7, R4, R3, 0x18 ;  /* 0x0000000304077211 */ /* 0x001fc800078ec0ff */
[----:B------:R-:W0:Y:S02]  /*11e40*/  SYNCS.PHASECHK.TRANS64.TRYWAIT P0, [R7+URZ+0x16820], R10 ;  /* 0x0168200a070075a7 */ /* 0x000e24000800017f */
[----:B0-----:R-:W-:Y:S05]  /*11e50*/  @!P0 BRA `(.L_x_13895) ;  /* 0x0000003800f08947 */ /* 0x001fea0003800000 */
.L_x_14010:
[----:B------:R-:W-:-:S03]  /*11e60*/  UMOV UR4, 0xffffffff ;  /* 0xffffffff00047882 */ /* 0x000fc60000000000 */
[----:B------:R-:W-:Y:S05]  /*11e70*/  BRA.DIV UR4, `(.L_x_13896) ;  /* 0x0000003a04fc7947 */ /* 0x000fea000b800000 */
[----:B------:R-:W1:Y:S02]  /*11e80*/  S2R R3, SR_TID.X ;  /* 0x0000000000037919 */ /* 0x000e640000002100 */
[----:B-1----:R-:W-:-:S04]  /*11e90*/  SHF.R.U32.HI R3, RZ, 0x5, R3 ;  /* 0x00000005ff037819 */ /* 0x002fc80000011603 */
[----:B------:R-:W-:-:S05]  /*11ea0*/  LOP3.LUT R3, R3, 0x3, RZ, 0xc0, !PT ;  /* 0x0000000303037812 */ /* 0x000fca00078ec0ff */
[----:B------:R1:W2:Y:S02]  /*11eb0*/  SHFL.IDX PT, R14, R3, RZ, 0x1f ;  /* 0x00001fff030e7589 */ /* 0x0002a400000e0000 */
.L_x_14013:
[----:B--2---:R-:W-:-:S13]  /*11ec0*/  ISETP.NE.AND P0, PT, R14, RZ, PT ;  /* 0x000000ff0e00720c */ /* 0x004fda0003f05270 */
[----:B------:R-:W-:Y:S05]  /*11ed0*/  @P0 BRA `(.L_x_13764) ;  /* 0x0000000000880947 */ /* 0x000fea0003800000 */
[----:B------:R-:W-:-:S03]  /*11ee0*/  UMOV UR4, 0xffffffff ;  /* 0xffffffff00047882 */ /* 0x000fc60000000000 */
[----:B------:R-:W-:Y:S05]  /*11ef0*/  BRA.DIV UR4, `(.L_x_13897) ;  /* 0x0000003e04107947 */ /* 0x000fea000b800000 */
[----:B------:R-:W-:-:S13]  /*11f00*/  ELECT P6, URZ, PT ;  /* 0x00000000003f782f */ /* 0x000fda00038c0000 */
.L_x_14016:
[----:B------:R-:W-:Y:S05]  /*11f10*/  @!P6 BRA `(.L_x_13764) ;  /* 0x000000000078e947 */ /* 0x000fea0003800000 */
[----:B------:R-:W-:-:S06]  /*11f20*/  ULOP3.LUT UR4, UR38, 0x2, URZ, 0xfc, !UPT ;  /* 0x0000000226047892 */ /* 0x000fcc000f8efc3f */
[----:B-1----:R-:W-:-:S05]  /*11f30*/  IMAD.U32 R3, RZ, RZ, UR4 ;  /* 0x00000004ff037e24 */ /* 0x002fca000f8e00ff */
[----:B------:R-:W-:-:S13]  /*11f40*/  ISETP.NE.AND P0, PT, R3, 0x3, PT ;  /* 0x000000030300780c */ /* 0x000fda0003f05270 */
[----:B------:R-:W-:Y:S05]  /*11f50*/  @!P0 BRA `(.L_x_13898) ;  /* 0x0000000000048947 */ /* 0x000fea0003800000 */
[----:B------:R-:W-:Y:S01]  /*11f60*/  BPT.TRAP 0x1 ;  /* 0x000000040000795c */ /* 0x000fe20000300000 */
.L_x_13898:
[----:B------:R-:W-:Y:S01]  /*11f70*/  IMAD R5, R2, 0x8, R7 ;  /* 0x0000000802057824 */ /* 0x000fe200078e0207 */
[----:B------:R-:W-:Y:S01]  /*11f80*/  SHF.L.U32 R4, R0, 0x1f, RZ ;  /* 0x0000001f00047819 */ /* 0x000fe200000006ff */
[----:B------:R-:W-:-:S03]  /*11f90*/  VIADD R2, R2, 0x1 ;  /* 0x0000000102027836 */ /* 0x000fc60000000000 */
[----:B------:R-:W1:Y:S02]  /*11fa0*/  SYNCS.PHASECHK.TRANS64.TRYWAIT P1, [R5+URZ+0x16840], R4 ;  /* 0x01684004050075a7 */ /* 0x000e64000802017f */
[----:B------:R-:W-:-:S04]  /*11fb0*/  ISETP.NE.AND P2, PT, R2, 0x2, PT ;  /* 0x000000020200780c */ /* 0x000fc80003f45270 */
[----:B------:R-:W-:Y:S01]  /*11fc0*/  SEL R3, RZ, 0x1, P2 ;  /* 0x00000001ff037807 */ /* 0x000fe20001000000 */
[----:B-1----:R-:W-:Y:S08]  /*11fd0*/  @!P1 BRA `(.L_x_13899) ;  /* 0x0000003800f89947 */ /* 0x002ff00003800000 */
.L_x_14017:
[----:B------:R-:W-:Y:S02]  /*11fe0*/  SEL R2, R2, RZ, P2 ;  /* 0x000000ff02027207 */ /* 0x000fe40001000000 */
[----:B------:R-:W-:Y:S01]  /*11ff0*/  LOP3.LUT R0, R0, R3, RZ, 0x3c, !PT ;  /* 0x0000000300007212 */ /* 0x000fe200078e3cff */
[----:B------:R-:W-:Y:S06]  /*12000*/  @!P0 BRA `(.L_x_13900) ;  /* 0x0000000000048947 */ /* 0x000fec0003800000 */
[----:B------:R-:W-:Y:S01]  /*12010*/  BPT.TRAP 0x1 ;  /* 0x000000040000795c */ /* 0x000fe20000300000 */
.L_x_13900:
[----:B------:R-:W-:Y:S01]  /*12020*/  IMAD R3, R2, 0x8, R7 ;  /* 0x0000000802037824 */ /* 0x000fe200078e0207 */
[----:B------:R-:W-:-:S04]  /*12030*/  SHF.L.U32 R0, R0, 0x1f, RZ ;  /* 0x0000001f00007819 */ /* 0x000fc800000006ff */
[----:B------:R-:W2:Y:S02]  /*12040*/  SYNCS.PHASECHK.TRANS64.TRYWAIT P1, [R3+URZ+0x16840], R0 ;  /* 0x01684000030075a7 */ /* 0x000ea4000802017f */
[----:B--2---:R-:W-:Y:S05]  /*12050*/  @!P1 BRA `(.L_x_13901) ;  /* 0x0000003800ec9947 */ /* 0x004fea0003800000 */
.L_x_14018:
[----:B------:R-:W-:Y:S05]  /*12060*/  @!P0 BRA `(.L_x_13902) ;  /* 0x0000000000048947 */ /* 0x000fea0003800000 */
[----:B------:R-:W-:Y:S01]  /*12070*/  BPT.TRAP 0x1 ;  /* 0x000000040000795c */ /* 0x000fe20000300000 */
.L_x_13902:
[----:B------:R-:W3:Y:S02]  /*12080*/  SYNCS.PHASECHK.TRANS64.TRYWAIT P1, [R5+URZ+0x16860], R4 ;  /* 0x01686004050075a7 */ /* 0x000ee4000802017f */
[----:B---3--:R-:W-:Y:S05]  /*12090*/  @!P1 BRA `(.L_x_13903) ;  /* 0x0000003800f09947 */ /* 0x008fea0003800000 */
.L_x_14019:
[----:B------:R-:W-:Y:S05]  /*120a0*/  @!P0 BRA `(.L_x_13904) ;  /* 0x0000000000048947 */ /* 0x000fea0003800000 */
[----:B------:R-:W-:Y:S01]  /*120b0*/  BPT.TRAP 0x1 ;  /* 0x000000040000795c */ /* 0x000fe20000300000 */
.L_x_13904:
[----:B----4-:R4:W0:Y:S02]  /*120c0*/  SYNCS.PHASECHK.TRANS64.TRYWAIT P0, [R3+URZ+0x16860], R0 ;  /* 0x01686000030075a7 */ /* 0x010824000800017f */
[----:B0-----:R-:W-:Y:S05]  /*120d0*/  @!P0 NANOSLEEP.SYNCS 0x989680 ;  /* 0x009896800000895d */ /* 0x001fea0003900000 */
[----:B------:R-:W0:Y:S02]  /*120e0*/  @!P0 SYNCS.PHASECHK.TRANS64 P0, [R3+URZ+0x16860], R0 ;  /* 0x01686000030085a7 */ /* 0x000e24000800007f */
[----:B0-----:R-:W-:Y:S05]  /*120f0*/  @!P0 BRA `(.L_x_13904) ;  /* 0xfffffffc00f08947 */ /* 0x001fea000383ffff */
.L_x_13764:
[----:B------:R-:W-:Y:S05]  /*12100*/  BSYNC B6 ;  /* 0x0000000000067941 */ /* 0x000fea0003800000 */
.L_x_13761:
[----:B------:R-:W-:Y:S05]  /*12110*/  EXIT ;  /* 0x000000000000794d */ /* 0x000fea0003800000 */
.L_x_13774:
[----:B0-----:R-:W-:-:S04]  /*12120*/  IMAD.U32 R3, RZ, RZ, UR43 ;  /* 0x0000002bff037e24 */ /* 0x001fc8000f8e00ff */
[----:B------:R0:W1:Y:S03]  /*12130*/  SYNCS.PHASECHK.TRANS64.TRYWAIT P0, [R3+URZ+0x16800], R0 ;  /* 0x01680000030075a7 */ /* 0x000066000800017f */
[----:B-1----:R-:W-:Y:S05]  /*12140*/  @!P0 NANOSLEEP.SYNCS 0x989680 ;  /* 0x009896800000895d */ /* 0x002fea0003900000 */
[----:B------:R-:W1:Y:S02]  /*12150*/  @!P0 SYNCS.PHASECHK.TRANS64 P0, [R3+URZ+0x16800], R0 ;  /* 0x01680000030085a7 */ /* 0x000e64000800007f */
[----:B-1----:R-:W-:Y:S05]  /*12160*/  @!P0 BRA `(.L_x_13774) ;  /* 0xfffffffc00ec8947 */ /* 0x002fea000383ffff */
[----:B------:R-:W-:Y:S05]  /*12170*/  BRA `(.L_x_13905) ;  /* 0xfffffef400287947 */ /* 0x000fea000383ffff */
.L_x_13778:
[----:B0-----:R-:W-:-:S04]  /*12180*/  IMAD.U32 R3, RZ, RZ, UR43 ;  /* 0x0000002bff037e24 */ /* 0x001fc8000f8e00ff */
[----:B------:R0:W2:Y:S03]  /*12190*/  SYNCS.PHASECHK.TRANS64.TRYWAIT P1, [R3+URZ+0x16830], R0 ;  /* 0x01683000030075a7 */ /* 0x0000a6000802017f */
[----:B--2---:R-:W-:Y:S05]  /*121a0*/  @!P1 NANOSLEEP.SYNCS 0x989680 ;  /* 0x009896800000995d */ /* 0x004fea0003900000 */
[----:B------:R-:W2:Y:S02]  /*121b0*/  @!P1 SYNCS.PHASECHK.TRANS64 P1, [R3+URZ+0x16830], R0 ;  /* 0x01683000030095a7 */ /* 0x000ea4000802007f */
[----:B--2---:R-:W-:Y:S05]  /*121c0*/  @!P1 BRA `(.L_x_13778) ;  /* 0xfffffffc00ec9947 */ /* 0x004fea000383ffff */
[----:B------:R-:W-:Y:S05]  /*121d0*/  BRA `(.L_x_13777) ;  /* 0xfffffef400447947 */ /* 0x000fea000383ffff */
.L_x_13795:
[----:B-1----:R-:W-:-:S04]  /*121e0*/  IMAD.U32 R5, RZ, RZ, UR7 ;  /* 0x00000007ff057e24 */ /* 0x002fc8000f8e00ff */
[----:B------:R1:W2:Y:S03]  /*121f0*/  SYNCS.PHASECHK.TRANS64.TRYWAIT P1, [R5+URZ+0x16830], R0 ;  /* 0x01683000050075a7 */ /* 0x0002a6000802017f */
[----:B--2---:R-:W-:Y:S05]  /*12200*/  @!P1 NANOSLEEP.SYNCS 0x989680 ;  /* 0x009896800000995d */ /* 0x004fea0003900000 */
[----:B------:R-:W2:Y:S02]  /*12210*/  @!P1 SYNCS.PHASECHK.TRANS64 P1, [R5+URZ+0x16830], R0 ;  /* 0x01683000050095a7 */ /* 0x000ea4000802007f */
[----:B--2---:R-:W-:Y:S05]  /*12220*/  @!P1 BRA `(.L_x_13795) ;  /* 0xfffffffc00ec9947 */ /* 0x004fea000383ffff */
[----:B------:R-:W-:Y:S05]  /*12230*/  BRA `(.L_x_13792) ;  /* 0xffffff2800507947 */ /* 0x000fea000383ffff */
.L_x_13799:
[----:B-1----:R-:W-:-:S04]  /*12240*/  IMAD.U32 R5, RZ, RZ, UR10 ;  /* 0x0000000aff057e24 */ /* 0x002fc8000f8e00ff */
[----:B------:R1:W2:Y:S03]  /*12250*/  SYNCS.PHASECHK.TRANS64.TRYWAIT P1, [R5+URZ+0x16850], R0 ;  /* 0x01685000050075a7 */ /* 0x0002a6000802017f */
[----:B--2---:R-:W-:Y:S05]  /*12260*/  @!P1 NANOSLEEP.SYNCS 0x989680 ;  /* 0x009896800000995d */ /* 0x004fea0003900000 */
[----:B------:R-:W2:Y:S02]  /*12270*/  @!P1 SYNCS.PHASECHK.TRANS64 P1, [R5+URZ+0x16850], R0 ;  /* 0x01685000050095a7 */ /* 0x000ea4000802007f */
[----:B--2---:R-:W-:Y:S05]  /*12280*/  @!P1 BRA `(.L_x_13799) ;  /* 0xfffffffc00ec9947 */ /* 0x004fea000383ffff */
[----:B------:R-:W-:Y:S05]  /*12290*/  BRA `(.L_x_13796) ;  /* 0xffffff2800d47947 */ /* 0x000fea000383ffff */
.L_x_13818:
[----:B-1----:R-:W-:-:S04]  /*122a0*/  IMAD.U32 R11, RZ, RZ, UR7 ;  /* 0x00000007ff0b7e24 */ /* 0x002fc8000f8e00ff */
[----:B------:R1:W2:Y:S03]  /*122b0*/  SYNCS.PHASECHK.TRANS64.TRYWAIT P1, [R11+URZ+0x16830], R0 ;  /* 0x016830000b0075a7 */ /* 0x0002a6000802017f */
[----:B--2---:R-:W-:Y:S05]  /*122c0*/  @!P1 NANOSLEEP.SYNCS 0x989680 ;  /* 0x009896800000995d */ /* 0x004fea0003900000 */
[----:B------:R-:W2:Y:S02]  /*122d0*/  @!P1 SYNCS.PHASECHK.TRANS64 P1, [R11+URZ+0x16830], R0 ;  /* 0x016830000b0095a7 */ /* 0x000ea4000802007f */
[----:B--2---:R-:W-:Y:S05]  /*122e0*/  @!P1 BRA `(.L_x_13818) ;  /* 0xfffffffc00ec9947 */ /* 0x004fea000383ffff */
[----:B------:R-:W-:Y:S05]  /*122f0*/  BRA `(.L_x_13815) ;  /* 0xffffff58005c7947 */ /* 0x000fea000383ffff */
.L_x_13822:
[----:B-1----:R-:W-:-:S04]  /*12300*/  IMAD.U32 R11, RZ, RZ, UR10 ;  /* 0x0000000aff0b7e24 */ /* 0x002fc8000f8e00ff */
[----:B------:R1:W2:Y:S03]  /*12310*/  SYNCS.PHASECHK.TRANS64.TRYWAIT P1, [R11+URZ+0x16850], R0 ;  /* 0x016850000b0075a7 */ /* 0x0002a6000802017f */
[----:B--2---:R-:W-:Y:S05]  /*12320*/  @!P1 NANOSLEEP.SYNCS 0x989680 ;  /* 0x009896800000995d */ /* 0x004fea0003900000 */
[----:B------:R-:W2:Y:S02]  /*12330*/  @!P1 SYNCS.PHASECHK.TRANS64 P1, [R11+URZ+0x16850], R0 ;  /* 0x016850000b0095a7 */ /* 0x000ea4000802007f */
[----:B--2---:R-:W-:Y:S05]  /*12340*/  @!P1 BRA `(.L_x_13822) ;  /* 0xfffffffc00ec9947 */ /* 0x004fea000383ffff */
[----:B------:R-:W-:Y:S05]  /*12350*/  BRA `(.L_x_13819) ;  /* 0xffffff5800e07947 */ /* 0x000fea000383ffff */
.L_x_13830:
[----:B-1----:R-:W-:-:S04]  /*12360*/  IMAD.U32 R13, RZ, RZ, UR10 ;  /* 0x0000000aff0d7e24 */ /* 0x002fc8000f8e00ff */
[----:B------:R1:W2:Y:S03]  /*12370*/  SYNCS.PHASECHK.TRANS64.TRYWAIT P1, [R13+URZ+0x16830], R0 ;  /* 0x016830000d0075a7 */ /* 0x0002a6000802017f */
[----:B--2---:R-:W-:Y:S05]  /*12380*/  @!P1 NANOSLEEP.SYNCS 0x989680 ;  /* 0x009896800000995d */ /* 0x004fea0003900000 */
[----:B------:R-:W2:Y:S02]  /*12390*/  @!P1 SYNCS.PHASECHK.TRANS64 P1, [R13+URZ+0x16830], R0 ;  /* 0x016830000d0095a7 */ /* 0x000ea4000802007f */
[----:B--2---:R-:W-:Y:S05]  /*123a0*/  @!P1 BRA `(.L_x_13830) ;  /* 0xfffffffc00ec9947 */ /* 0x004fea000383ffff */
[----:B------:R-:W-:Y:S05]  /*123b0*/  BRA `(.L_x_13827) ;  /* 0xffffff7400987947 */ /* 0x000fea000383ffff */
.L_x_13834:
[----:B-1----:R-:W-:-:S04]  /*123c0*/  IMAD.U32 R13, RZ, RZ, UR10 ;  /* 0x0000000aff0d7e24 */ /* 0x002fc8000f8e00ff */
[----:B------:R1:W2:Y:S03]  /*123d0*/  SYNCS.PHASECHK.TRANS64.TRYWAIT P1, [R13+URZ+0x16850], R0 ;  /* 0x016850000d0075a7 */ /* 0x0002a6000802017f */
[----:B--2---:R-:W-:Y:S05]  /*123e0*/  @!P1 NANOSLEEP.SYNCS 0x989680 ;  /* 0x009896800000995d */ /* 0x004fea0003900000 */
[----:B------:R-:W2:Y:S02]  /*123f0*/  @!P1 SYNCS.PHASECHK.TRANS64 P1, [R13+URZ+0x16850], R0 ;  /* 0x016850000d0095a7 */ /* 0x000ea4000802007f */
[----:B--2---:R-:W-:Y:S05]  /*12400*/  @!P1 BRA `(.L_x_13834) ;  /* 0xfffffffc00ec9947 */ /* 0x004fea000383ffff */
[----:B------:R-:W-:Y:S05]  /*12410*/  BRA `(.L_x_13831) ;  /* 0xffffff78000c7947 */ /* 0x000fea000383ffff */
.L_x_13849:
[----:B-1----:R-:W-:-:S04]  /*12420*/  IMAD.U32 R6, RZ, RZ, UR8 ;  /* 0x00000008ff067e24 */ /* 0x002fc8000f8e00ff */
[----:B------:R1:W3:Y:S03]  /*12430*/  SYNCS.PHASECHK.TRANS64.TRYWAIT P1, [R6+URZ+0x16850], R5 ;  /* 0x01685005060075a7 */ /* 0x0002e6000802017f */
[----:B---3--:R-:W-:Y:S05]  /*12440*/  @!P1 NANOSLEEP.SYNCS 0x989680 ;  /* 0x009896800000995d */ /* 0x008fea0003900000 */
[----:B------:R-:W3:Y:S02]  /*12450*/  @!P1 SYNCS.PHASECHK.TRANS64 P1, [R6+URZ+0x16850], R5 ;  /* 0x01685005060095a7 */ /* 0x000ee4000802007f */
[----:B---3--:R-:W-:Y:S05]  /*12460*/  @!P1 BRA `(.L_x_13849) ;  /* 0xfffffffc00ec9947 */ /* 0x008fea000383ffff */
[----:B------:R-:W-:Y:S05]  /*12470*/  BRA `(.L_x_13848) ;  /* 0xffffffa000a87947 */ /* 0x000fea000383ffff */
.L_x_13867:
[----:B------:R-:W-:Y:S02]  /*12480*/  IMAD.MOV.U32 R13, RZ, RZ, R18 ;  /* 0x000000ffff0d7224 */ /* 0x000fe400078e0012 */
[----:B------:R-:W-:Y:S02]  /*12490*/  IMAD.MOV.U32 R12, RZ, RZ, RZ ;  /* 0x000000ffff0c7224 */ /* 0x000fe400078e00ff */
[----:B------:R-:W-:Y:S02]  /*124a0*/  IMAD.MOV.U32 R11, RZ, RZ, 0x1f ;  /* 0x0000001fff0b7424 */ /* 0x000fe400078e00ff */
[----:B------:R-:W-:-:S07]  /*124b0*/  IMAD.MOV.U32 R15, RZ, RZ, -0x1 ;  /* 0xffffffffff0f7424 */ /* 0x000fce00078e00ff */
[----:B0----5:R-:W-:Y:S05]  /*124c0*/  WARPSYNC.COLLECTIVE R15, `(.L_x_13906) ;  /* 0x000000000f087348 */ /* 0x021fea0003c00000 */
[----:B------:R1:W2:Y:S02]  /*124d0*/  SHFL.IDX P6, R14, R13, R12, R11 ;  /* 0x0000000c0d0e7389 */ /* 0x0002a400000c000b */
[----:B012--5:R-:W-:Y:S01]  /*124e0*/  ENDCOLLECTIVE ;  /* 0x000000000000791b */ /* 0x027fe20003800000 */
.L_x_13906:
[----:B------:R-:W-:Y:S05]  /*124f0*/  BRA `(.L_x_13907) ;  /* 0xffffffcc00207947 */ /* 0x000fea000383ffff */
.L_x_13869:
[----:B0-----:R-:W-:-:S04]  /*12500*/  IMAD.U32 R2, RZ, RZ, UR48 ;  /* 0x00000030ff027e24 */ /* 0x001fc8000f8e00ff */
[----:B------:R0:W1:Y:S03]  /*12510*/  SYNCS.PHASECHK.TRANS64.TRYWAIT P0, [R2+URZ+0x16840], R9 ;  /* 0x01684009020075a7 */ /* 0x000066000800017f */
[----:B-1----:R-:W-:Y:S05]  /*12520*/  @!P0 NANOSLEEP.SYNCS 0x989680 ;  /* 0x009896800000895d */ /* 0x002fea0003900000 */
[----:B------:R-:W1:Y:S02]  /*12530*/  @!P0 SYNCS.PHASECHK.TRANS64 P0, [R2+URZ+0x16840], R9 ;  /* 0x01684009020085a7 */ /* 0x000e64000800007f */
[----:B-1----:R-:W-:Y:S05]  /*12540*/  @!P0 BRA `(.L_x_13869) ;  /* 0xfffffffc00ec8947 */ /* 0x002fea000383ffff */
[----:B------:R-:W-:Y:S05]  /*12550*/  BRA `(.L_x_13908) ;  /* 0xffffffcc00a87947 */ /* 0x000fea000383ffff */
.L_x_13870:
        /* <DEDUP_REMOVED lines=8> */
.L_x_13910:
[----:B------:R-:W-:Y:S05]  /*125e0*/  BSYNC B0 ;  /* 0x0000000000007941 */ /* 0x000fea0003800000 */
.L_x_13909:
        /* <DEDUP_REMOVED lines=9> */
.L_x_13911:
[----:B------:R-:W-:Y:S02]  /*12680*/  IMAD.MOV.U32 R13, RZ, RZ, R4 ;  /* 0x000000ffff0d7224 */ /* 0x000fe400078e0004 */
        /* <DEDUP_REMOVED lines=8> */
.L_x_13912:
        /* <DEDUP_REMOVED lines=11> */
.L_x_13913:
[----:B------:R-:W-:Y:S02]  /*127c0*/  IMAD.MOV.U32 R13, RZ, RZ, R4 ;  /* 0x000000ffff0d7224 */ /* 0x000fe400078e0004 */
[----:B------:R-:W-:Y:S01]  /*127d0*/  IMAD.MOV.U32 R12, RZ, RZ, 0x2 ;  /* 0x00000002ff0c7424 */ /* 0x000fe200078e00ff */
[----:B------:R-:W-:-:S13]  /*127e0*/  @P0 LEA R2, P2, R18, R14, 0x1 ;  /* 0x0000000e12020211 */ /* 0x000fda00078408ff */
[----:B------:R-:W-:Y:S05]  /*127f0*/  WARPSYNC.COLLECTIVE R15, `(.L_x_13914) ;  /* 0x000000000f087348 */ /* 0x000fea0003c00000 */
[----:B------:R0:W1:Y:S02]  /*12800*/  SHFL.IDX P6, R14, R13, R12, R11 ;  /* 0x0000000c0d0e7389 */ /* 0x00006400000c000b */
[----:B01----:R-:W-:Y:S01]  /*12810*/  ENDCOLLECTIVE ;  /* 0x000000000000791b */ /* 0x003fe20003800000 */
.L_x_13914:
        /* <DEDUP_REMOVED lines=10> */
.L_x_13915:
[----:B------:R-:W-:Y:S02]  /*128c0*/  IMAD.MOV.U32 R13, RZ, RZ, R4 ;  /* 0x000000ffff0d7224 */ /* 0x000fe400078e0004 */
[----:B------:R-:W-:Y:S02]  /*128d0*/  IMAD.MOV.U32 R12, RZ, RZ, 0x3 ;  /* 0x00000003ff0c7424 */ /* 0x000fe400078e00ff */
[----:B------:R-:W-:-:S07]  /*128e0*/  IMAD.MOV.U32 R21, RZ, RZ, R14 ;  /* 0x000000ffff157224 */ /* 0x000fce00078e000e */
[----:B------:R-:W-:Y:S05]  /*128f0*/  WARPSYNC.COLLECTIVE R15, `(.L_x_13916) ;  /* 0x000000000f087348 */ /* 0x000fea0003c00000 */
[----:B------:R0:W1:Y:S02]  /*12900*/  SHFL.IDX P6, R14, R13, R12, R11 ;  /* 0x0000000c0d0e7389 */ /* 0x00006400000c000b */
[----:B01----:R-:W-:Y:S01]  /*12910*/  ENDCOLLECTIVE ;  /* 0x000000000000791b */ /* 0x003fe20003800000 */
.L_x_13916:
[----:B------:R-:W-:Y:S02]  /*12920*/  @P1 LEA R2, P0, R18, R21, 0x1 ;  /* 0x0000001512021211 */ /* 0x000fe400078008ff */
[----:B------:R-:W-:-:S03]  /*12930*/  @P1 LEA R21, R23, UR48, 0x1 ;  /* 0x0000003017151c11 */ /* 0x000fc6000f8e08ff */
[----:B------:R-:W-:Y:S01]  /*12940*/  @P1 IMAD.X R3, RZ, RZ, R6, P0 ;  /* 0x000000ffff031224 */ /* 0x000fe200000e0606 */
[----:B------:R-:W-:-:S04]  /*12950*/  ISETP.GE.AND P0, PT, R5, 0x31, PT ;  /* 0x000000310500780c */ /* 0x000fc80003f06270 */
[----:B------:R-:W-:Y:S01]  /*12960*/  @!PT LDS RZ, [RZ] ;  /* 0x00000000fffff984 */ /* 0x000fe20000000800 */
[----:B------:R-:W-:Y:S01]  /*12970*/  @!PT LDS RZ, [RZ] ;  /* 0x00000000fffff984 */ /* 0x000fe20000000800 */
[----:B------:R-:W-:Y:S01]  /*12980*/  @!PT LDS RZ, [RZ] ;  /* 0x00000000fffff984 */ /* 0x000fe20000000800 */
[----:B------:R0:W-:Y:S01]  /*12990*/  @P1 LDGSTS.E.BYPASS.LTC128B.128 [R21+0xf400], desc[UR36][R2.64], !P3 ;  /* 0x0f40000002151fae */ /* 0x0001e2000d901d64 */
[----:B------:R-:W-:Y:S01]  /*129a0*/  IMAD.MOV.U32 R13, RZ, RZ, R0 ;  /* 0x000000ffff0d7224 */ /* 0x000fe200078e0000 */
[----:B------:R-:W-:-:S07]  /*129b0*/  ISETP.GE.AND P1, PT, R5, 0x41, PT ;  /* 0x000000410500780c */ /* 0x000fce0003f26270 */
[----:B------:R-:W-:Y:S01]  /*129c0*/  @P0 LEA R8, R23, UR48, 0x1 ;  /* 0x0000003017080c11 */ /* 0x000fe2000f8e08ff */
[----:B------:R-:W-:-:S07]  /*129d0*/  IMAD.MOV.U32 R7, RZ, RZ, R14 ;  /* 0x000000ffff077224 */ /* 0x000fce00078e000e */
[----:B0-----:R-:W-:Y:S05]  /*129e0*/  WARPSYNC.COLLECTIVE R15, `(.L_x_13917) ;  /* 0x000000000f087348 */ /* 0x001fea0003c00000 */
[----:B------:R1:W2:Y:S02]  /*129f0*/  SHFL.IDX P6, R14, R13, R12, R11 ;  /* 0x0000000c0d0e7389 */ /* 0x0002a400000c000b */
[----:B012---:R-:W-:Y:S01]  /*12a00*/  ENDCOLLECTIVE ;  /* 0x000000000000791b */ /* 0x007fe20003800000 */
.L_x_13917:
[----:B------:R-:W-:Y:S01]  /*12a10*/  @P1 LEA R21, R23, UR48, 0x1 ;  /* 0x0000003017151c11 */ /* 0x000fe2000f8e08ff */
[----:B------:R-:W-:Y:S02]  /*12a20*/  IMAD.MOV.U32 R13, RZ, RZ, R4 ;  /* 0x000000ffff0d7224 */ /* 0x000fe400078e0004 */
[----:B------:R-:W-:Y:S01]  /*12a30*/  IMAD.MOV.U32 R12, RZ, RZ, 0x4 ;  /* 0x00000004ff0c7424 */ /* 0x000fe200078e00ff */
[----:B------:R-:W-:-:S13]  /*12a40*/  @P0 LEA R2, P2, R18, R14, 0x1 ;  /* 0x0000000e12020211 */ /* 0x000fda00078408ff */
[----:B------:R-:W-:Y:S05]  /*12a50*/  WARPSYNC.COLLECTIVE R15, `(.L_x_13918) ;  /* 0x000000000f087348 */ /* 0x000fea0003c00000 */
[----:B------:R0:W1:Y:S02]  /*12a60*/  SHFL.IDX P6, R14, R13, R12, R11 ;  /* 0x0000000c0d0e7389 */ /* 0x00006400000c000b */
[----:B01----:R-:W-:Y:S01]  /*12a70*/  ENDCOLLECTIVE ;  /* 0x000000000000791b */ /* 0x003fe20003800000 */
.L_x_13918:
        /* <DEDUP_REMOVED lines=10> */
.L_x_13919:
[----:B------:R-:W-:Y:S02]  /*12b20*/  IMAD.MOV.U32 R13, RZ, RZ, R4 ;  /* 0x000000ffff0d7224 */ /* 0x000fe400078e0004 */
[----:B------:R-:W-:Y:S02]  /*12b30*/  IMAD.MOV.U32 R12, RZ, RZ, 0x5 ;  /* 0x00000005ff0c7424 */ /* 0x000fe400078e00ff */
[----:B------:R-:W-:-:S07]  /*12b40*/  IMAD.MOV.U32 R9, RZ, RZ, R14 ;  /* 0x000000ffff097224 */ /* 0x000fce00078e000e */
[----:B------:R-:W-:Y:S05]  /*12b50*/  WARPSYNC.COLLECTIVE R15, `(.L_x_13920) ;  /* 0x000000000f087348 */ /* 0x000fea0003c00000 */
[----:B------:R0:W1:Y:S02]  /*12b60*/  SHFL.IDX P6, R14, R13, R12, R11 ;  /* 0x0000000c0d0e7389 */ /* 0x00006400000c000b */
[----:B01----:R-:W-:Y:S01]  /*12b70*/  ENDCOLLECTIVE ;  /* 0x000000000000791b */ /* 0x003fe20003800000 */
.L_x_13920:
[----:B------:R-:W-:-:S05]  /*12b80*/  @P1 LEA R2, P0, R18, R9, 0x1 ;  /* 0x0000000912021211 */ /* 0x000fca00078008ff */
[----:B------:R-:W-:Y:S01]  /*12b90*/  @P1 IMAD.X R3, RZ, RZ, R6, P0 ;  /* 0x000000ffff031224 */ /* 0x000fe200000e0606 */
[----:B------:R-:W-:-:S04]  /*12ba0*/  ISETP.GE.AND P0, PT, R5, 0x51, PT ;  /* 0x000000510500780c */ /* 0x000fc80003f06270 */
[----:B------:R-:W-:Y:S01]  /*12bb0*/  @!PT LDS RZ, [RZ] ;  /* 0x00000000fffff984 */ /* 0x000fe20000000800 */
[----:B------:R-:W-:Y:S01]  /*12bc0*/  @!PT LDS RZ, [RZ] ;  /* 0x00000000fffff984 */ /* 0x000fe20000000800 */
[----:B------:R-:W-:Y:S01]  /*12bd0*/  @!PT LDS RZ, [RZ] ;  /* 0x00000000fffff984 */ /* 0x000fe20000000800 */
[----:B------:R0:W-:Y:S01]  /*12be0*/  @P1 LDGSTS.E.BYPASS.LTC128B.128 [R21+0x10400], desc[UR36][R2.64], !P3 ;  /* 0x1040000002151fae */ /* 0x0001e2000d901d64 */
[----:B------:R-:W-:Y:S01]  /*12bf0*/  IMAD.MOV.U32 R13, RZ, RZ, R0 ;  /* 0x000000ffff0d7224 */ /* 0x000fe200078e0000 */
[----:B------:R-:W-:Y:S01]  /*12c00*/  ISETP.GE.AND P1, PT, R5, 0x61, PT ;  /* 0x000000610500780c */ /* 0x000fe20003f26270 */
[----:B------:R-:W-:-:S12]  /*12c10*/  IMAD.MOV.U32 R7, RZ, RZ, R14 ;  /* 0x000000ffff077224 */ /* 0x000fd800078e000e */
[----:B0-----:R-:W-:Y:S05]  /*12c20*/  WARPSYNC.COLLECTIVE R15, `(.L_x_13921) ;  /* 0x000000000f087348 */ /* 0x001fea0003c00000 */
[----:B------:R1:W2:Y:S02]  /*12c30*/  SHFL.IDX P6, R14, R13, R12, R11 ;  /* 0x0000000c0d0e7389 */ /* 0x0002a400000c000b */
[----:B012---:R-:W-:Y:S01]  /*12c40*/  ENDCOLLECTIVE ;  /* 0x000000000000791b */ /* 0x007fe20003800000 */
.L_x_13921:
[----:B------:R-:W-:Y:S02]  /*12c50*/  IMAD.MOV.U32 R13, RZ, RZ, R4 ;  /* 0x000000ffff0d7224 */ /* 0x000fe400078e0004 */
[----:B------:R-:W-:Y:S01]  /*12c60*/  IMAD.MOV.U32 R12, RZ, RZ, 0x6 ;  /* 0x00000006ff0c7424 */ /* 0x000fe200078e00ff */
[----:B------:R-:W-:-:S13]  /*12c70*/  @P0 LEA R2, P2, R18, R14, 0x1 ;  /* 0x0000000e12020211 */ /* 0x000fda00078408ff */
[----:B------:R-:W-:Y:S05]  /*12c80*/  WARPSYNC.COLLECTIVE R15, `(.L_x_13922) ;  /* 0x000000000f087348 */ /* 0x000fea0003c00000 */
[----:B------:R0:W1:Y:S02]  /*12c90*/  SHFL.IDX P6, R14, R13, R12, R11 ;  /* 0x0000000c0d0e7389 */ /* 0x00006400000c000b */
[----:B01----:R-:W-:Y:S01]  /*12ca0*/  ENDCOLLECTIVE ;  /* 0x000000000000791b */ /* 0x003fe20003800000 */
.L_x_13922:
[----:B------:R-:W-:Y:S01]  /*12cb0*/  @P0 IMAD.X R3, RZ, RZ, R7, P2 ;  /* 0x000000ffff030224 */ /* 0x000fe200010e0607 */
[----:B------:R-:W-:-:S05]  /*12cc0*/  @P0 LEA R7, R23, UR48, 0x1 ;  /* 0x0000003017070c11 */ /* 0x000fca000f8e08ff */
        /* <DEDUP_REMOVED lines=9> */
.L_x_13923:
[----:B------:R-:W-:Y:S02]  /*12d60*/  IMAD.MOV.U32 R13, RZ, RZ, R4 ;  /* 0x000000ffff0d7224 */ /* 0x000fe400078e0004 */
[----:B------:R-:W-:Y:S02]  /*12d70*/  IMAD.MOV.U32 R12, RZ, RZ, 0x7 ;  /* 0x00000007ff0c7424 */ /* 0x000fe400078e00ff */
[----:B------:R-:W-:-:S07]  /*12d80*/  IMAD.MOV.U32 R9, RZ, RZ, R14 ;  /* 0x000000ffff097224 */ /* 0x000fce00078e000e */
[----:B------:R-:W-:Y:S05]  /*12d90*/  WARPSYNC.COLLECTIVE R15, `(.L_x_13924) ;  /* 0x000000000f087348 */ /* 0x000fea0003c00000 */
[----:B------:R0:W1:Y:S02]  /*12da0*/  SHFL.IDX P6, R14, R13, R12, R11 ;  /* 0x0000000c0d0e7389 */ /* 0x00006400000c000b */
[----:B01----:R-:W-:Y:S01]  /*12db0*/  ENDCOLLECTIVE ;  /* 0x000000000000791b */ /* 0x003fe20003800000 */
.L_x_13924:
[----:B------:R-:W-:Y:S02]  /*12dc0*/  @P1 LEA R2, P0, R18, R9, 0x1 ;  /* 0x0000000912021211 */ /* 0x000fe400078008ff */
[----:B------:R-:W-:-:S03]  /*12dd0*/  @P1 LEA R9, R23, UR48, 0x1 ;  /* 0x0000003017091c11 */ /* 0x000fc6000f8e08ff */
        /* <DEDUP_REMOVED lines=10> */
.L_x_13925:
[----:B------:R-:W-:Y:S05]  /*12e80*/  BRA `(.L_x_13926) ;  /* 0xffffffc800b87947 */ /* 0x000fea000383ffff */
.L_x_13873:
        /* <DEDUP_REMOVED lines=8> */
.L_x_13927:
[----:B------:R-:W-:Y:S02]  /*12f10*/  VIADD R10, R4, 0x10 ;  /* 0x00000010040a7836 */ /* 0x000fe40000000000 */
[----:B------:R-:W-:Y:S02]  /*12f20*/  IMAD.MOV.U32 R13, RZ, RZ, R7 ;  /* 0x000000ffff0d7224 */ /* 0x000fe400078e0007 */
[----:B------:R-:W-:-:S07]  /*12f30*/  IMAD.MOV.U32 R2, RZ, RZ, R14 ;  /* 0x000000ffff027224 */ /* 0x000fce00078e000e */
[----:B------:R-:W-:Y:S05]  /*12f40*/  WARPSYNC.COLLECTIVE R15, `(.L_x_13928) ;  /* 0x000000000f087348 */ /* 0x000fea0003c00000 */
[----:B------:R0:W1:Y:S02]  /*12f50*/  SHFL.IDX P6, R14, R13, R12, R11 ;  /* 0x0000000c0d0e7389 */ /* 0x00006400000c000b */
[----:B01----:R-:W-:Y:S01]  /*12f60*/  ENDCOLLECTIVE ;  /* 0x000000000000791b */ /* 0x003fe20003800000 */
.L_x_13928:
[----:B------:R-:W-:Y:S02]  /*12f70*/  ULDC UR4, c[0x0][0x288] ;  /* 0x0000a20000047ab9 */ /* 0x000fe40000000800 */
[----:B------:R-:W-:-:S05]  /*12f80*/  IMAD R5, R9, UR4, RZ ;  /* 0x0000000409057c24 */ /* 0x000fca000f8e02ff */
        /* <DEDUP_REMOVED lines=10> */
.L_x_13929:
[----:B------:R-:W-:Y:S01]  /*13030*/  @!PT LDS RZ, [RZ] ;  /* 0x00000000fffff984 */ /* 0x000fe20000000800 */
[----:B------:R-:W-:Y:S01]  /*13040*/  @!PT LDS RZ, [RZ] ;  /* 0x00000000fffff984 */ /* 0x000fe20000000800 */
[----:B------:R-:W-:Y:S01]  /*13050*/  @!PT LDS RZ, [RZ] ;  /* 0x00000000fffff984 */ /* 0x000fe20000000800 */
[----:B------:R0:W-:Y:S01]  /*13060*/  @!P1 LDGSTS.E.BYPASS.LTC128B.128 [R25+0x8400], desc[UR36][R2.64], !P0 ;  /* 0x0840000002199fae */ /* 0x0001e2000c101d64 */
[----:B------:R-:W-:Y:S01]  /*13070*/  ISETP.GE.AND P1, PT, R10, R5, PT ;  /* 0x000000050a00720c */ /* 0x000fe20003f26270 */
[----:B------:R-:W-:-:S12]  /*13080*/  IMAD.MOV.U32 R13, RZ, RZ, R7 ;  /* 0x000000ffff0d7224 */ /* 0x000fd800078e0007 */
[----:B0-----:R-:W-:Y:S01]  /*13090*/  @!P1 LEA R25, R23, UR48, 0x1 ;  /* 0x0000003017199c11 */ /* 0x001fe2000f8e08ff */
[----:B------:R-:W-:-:S07]  /*130a0*/  IMAD.MOV.U32 R10, RZ, RZ, R14 ;  /* 0x000000ffff0a7224 */ /* 0x000fce00078e000e */
[----:B------:R-:W-:Y:S05]  /*130b0*/  WARPSYNC.COLLECTIVE R15, `(.L_x_13930) ;  /* 0x000000000f087348 */ /* 0x000fea0003c00000 */
[----:B------:R0:W1:Y:S02]  /*130c0*/  SHFL.IDX P6, R14, R13, R12, R11 ;  /* 0x0000000c0d0e7389 */ /* 0x00006400000c000b */
[----:B01----:R-:W-:Y:S01]  /*130d0*/  ENDCOLLECTIVE ;  /* 0x000000000000791b */ /* 0x003fe20003800000 */
.L_x_13930:
[----:B------:R-:W-:Y:S02]  /*130e0*/  IMAD.MOV.U32 R13, RZ, RZ, R8 ;  /* 0x000000ffff0d7224 */ /* 0x000fe400078e0008 */
[----:B------:R-:W-:Y:S02]  /*130f0*/  IMAD.MOV.U32 R12, RZ, RZ, 0x2 ;  /* 0x00000002ff0c7424 */ /* 0x000fe400078e00ff */
[----:B------:R-:W-:-:S07]  /*13100*/  IMAD.MOV.U32 R21, RZ, RZ, R14 ;  /* 0x000000ffff157224 */ /* 0x000fce00078e000e */
[----:B------:R-:W-:Y:S05]  /*13110*/  WARPSYNC.COLLECTIVE R15, `(.L_x_13931) ;  /* 0x000000000f087348 */ /* 0x000fea0003c00000 */
[----:B------:R0:W1:Y:S02]  /*13120*/  SHFL.IDX P6, R14, R13, R12, R11 ;  /* 0x0000000c0d0e7389 */ /* 0x00006400000c000b */
[----:B01----:R-:W-:Y:S01]  /*13130*/  ENDCOLLECTIVE ;  /* 0x000000000000791b */ /* 0x003fe20003800000 */
.L_x_13931:
[----:B------:R-:W-:-:S05]  /*13140*/  @!P1 LEA R2, P2, R18, R21, 0x1 ;  /* 0x0000001512029211 */ /* 0x000fca00078408ff */
[----:B------:R-:W-:Y:S02]  /*13150*/  @!P1 IMAD.X R3, RZ, RZ, R10, P2 ;  /* 0x000000ffff039224 */ /* 0x000fe400010e060a */
[----:B------:R-:W-:-:S03]  /*13160*/  VIADD R10, R4, 0x20 ;  /* 0x00000020040a7836 */ /* 0x000fc60000000000 */
[----:B------:R-:W-:Y:S01]  /*13170*/  @!PT LDS RZ, [RZ] ;  /* 0x00000000fffff984 */ /* 0x000fe20000000800 */
[----:B------:R-:W-:Y:S01]  /*13180*/  @!PT LDS RZ, [RZ] ;  /* 0x00000000fffff984 */ /* 0x000fe20000000800 */
[----:B------:R-:W-:Y:S01]  /*13190*/  @!PT LDS RZ, [RZ] ;  /* 0x00000000fffff984 */ /* 0x000fe20000000800 */
[----:B------:R0:W-:Y:S01]  /*131a0*/  @!P1 LDGSTS.E.BYPASS.LTC128B.128 [R25+0x8c00], desc[UR36][R2.64], !P0 ;  /* 0x08c0000002199fae */ /* 0x0001e2000c101d64 */
[----:B------:R-:W-:Y:S01]  /*131b0*/  IMAD.MOV.U32 R13, RZ, RZ, R7 ;  /* 0x000000ffff0d7224 */ /* 0x000fe200078e0007 */
[----:B------:R-:W-:Y:S01]  /*131c0*/  ISETP.GE.AND P1, PT, R10, R5, PT ;  /* 0x000000050a00720c */ /* 0x000fe20003f26270 */
[----:B------:R-:W-:Y:S02]  /*131d0*/  VIADD R10, R4, 0x30 ;  /* 0x00000030040a7836 */ /* 0x000fe40000000000 */
[----:B------:R-:W-:-:S10]  /*131e0*/  IMAD.MOV.U32 R9, RZ, RZ, R14 ;  /* 0x000000ffff097224 */ /* 0x000fd400078e000e */
[----:B0-----:R-:W-:Y:S05]  /*131f0*/  WARPSYNC.COLLECTIVE R15, `(.L_x_13932) ;  /* 0x000000000f087348 */ /* 0x001fea0003c00000 */
[----:B------:R1:W2:Y:S02]  /*13200*/  SHFL.IDX P6, R14, R13, R12, R11 ;  /* 0x0000000c0d0e7389 */ /* 0x0002a400000c000b */
[----:B012---:R-:W-:Y:S01]  /*13210*/  ENDCOLLECTIVE ;  /* 0x000000000000791b */ /* 0x007fe20003800000 */
.L_x_13932:
[----:B------:R-:W-:Y:S01]  /*13220*/  @!P1 LEA R20, R23, UR48, 0x1 ;  /* 0x0000003017149c11 */ /* 0x000fe2000f8e08ff */
[----:B------:R-:W-:Y:S02]  /*13230*/  IMAD.MOV.U32 R13, RZ, RZ, R8 ;  /* 0x000000ffff0d7224 */ /* 0x000fe400078e0008 */
[----:B------:R-:W-:Y:S01]  /*13240*/  IMAD.MOV.U32 R12, RZ, RZ, 0x3 ;  /* 0x00000003ff0c7424 */ /* 0x000fe200078e00ff */
[----:B------:R-:W-:-:S13]  /*13250*/  @!P1 LEA R2, P2, R18, R14, 0x1 ;  /* 0x0000000e12029211 */ /* 0x000fda00078408ff */
[----:B------:R-:W-:Y:S05]  /*13260*/  WARPSYNC.COLLECTIVE R15, `(.L_x_13933) ;  /* 0x000000000f087348 */ /* 0x000fea0003c00000 */
[----:B------:R0:W1:Y:S02]  /*13270*/  SHFL.IDX P6, R14, R13, R12, R11 ;  /* 0x0000000c0d0e7389 */ /* 0x00006400000c000b */
[----:B01----:R-:W-:Y:S01]  /*13280*/  ENDCOLLECTIVE ;  /* 0x000000000000791b */ /* 0x003fe20003800000 */
.L_x_13933:
[----:B------:R-:W-:-:S05]  /*13290*/  @!P1 IMAD.X R3, RZ, RZ, R9, P2 ;  /* 0x000000ffff039224 */ /* 0x000fca00010e0609 */
[----:B------:R-:W-:Y:S01]  /*132a0*/  @!PT LDS RZ, [RZ] ;  /* 0x00000000fffff984 */ /* 0x000fe20000000800 */
[----:B------:R-:W-:Y:S01]  /*132b0*/  @!PT LDS RZ, [RZ] ;  /* 0x00000000fffff984 */ /* 0x000fe20000000800 */
[----:B------:R-:W-:Y:S01]  /*132c0*/  @!PT LDS RZ, [RZ] ;  /* 0x00000000fffff984 */ /* 0x000fe20000000800 */
[----:B------:R0:W-:Y:S01]  /*132d0*/  @!P1 LDGSTS.E.BYPASS.LTC128B.128 [R20+0x9400], desc[UR36][R2.64], !P0 ;  /* 0x0940000002149fae */ /* 0x0001e2000c101d64 */
[----:B------:R-:W-:Y:S01]  /*132e0*/  ISETP.GE.AND P1, PT, R10, R5, PT ;  /* 0x000000050a00720c */ /* 0x000fe20003f26270 */
[----:B------:R-:W-:-:S12]  /*132f0*/  IMAD.MOV.U32 R13, RZ, RZ, R7 ;  /* 0x000000ffff0d7224 */ /* 0x000fd800078e0007 */
[----:B------:R-:W-:Y:S01]  /*13300*/  @!P1 LEA R25, R23, UR48, 0x1 ;  /* 0x0000003017199c11 */ /* 0x000fe2000f8e08ff */
[----:B0-----:R-:W-:-:S07]  /*13310*/  IMAD.MOV.U32 R10, RZ, RZ, R14 ;  /* 0x000000ffff0a7224 */ /* 0x001fce00078e000e */
[----:B------:R-:W-:Y:S05]  /*13320*/  WARPSYNC.COLLECTIVE R15, `(.L_x_13934) ;  /* 0x000000000f087348 */ /* 0x000fea0003c00000 */
[----:B------:R0:W1:Y:S02]  /*13330*/  SHFL.IDX P6, R14, R13, R12, R11 ;  /* 0x0000000c0d0e7389 */ /* 0x00006400000c000b */
[----:B01----:R-:W-:Y:S01]  /*13340*/  ENDCOLLECTIVE ;  /* 0x000000000000791b */ /* 0x003fe20003800000 */
.L_x_13934:
[----:B------:R-:W-:Y:S02]  /*13350*/  IMAD.MOV.U32 R13, RZ, RZ, R8 ;  /* 0x000000ffff0d7224 */ /* 0x000fe400078e0008 */
[----:B------:R-:W-:Y:S02]  /*13360*/  IMAD.MOV.U32 R12, RZ, RZ, 0x4 ;  /* 0x00000004ff0c7424 */ /* 0x000fe400078e00ff */
[----:B------:R-:W-:-:S07]  /*13370*/  IMAD.MOV.U32 R21, RZ, RZ, R14 ;  /* 0x000000ffff157224 */ /* 0x000fce00078e000e */
[----:B------:R-:W-:Y:S05]  /*13380*/  WARPSYNC.COLLECTIVE R15, `(.L_x_13935) ;  /* 0x000000000f087348 */ /* 0x000fea0003c00000 */
[----:B------:R0:W1:Y:S02]  /*13390*/  SHFL.IDX P6, R14, R13, R12, R11 ;  /* 0x0000000c0d0e7389 */ /* 0x00006400000c000b */
[----:B01----:R-:W-:Y:S01]  /*133a0*/  ENDCOLLECTIVE ;  /* 0x000000000000791b */ /* 0x003fe20003800000 */
.L_x_13935:
        /* <DEDUP_REMOVED lines=14> */
.L_x_13936:
[----:B------:R-:W-:Y:S01]  /*13490*/  @!P1 LEA R20, R23, UR48, 0x1 ;  /* 0x0000003017149c11 */ /* 0x000fe2000f8e08ff */
[----:B------:R-:W-:Y:S02]  /*134a0*/  IMAD.MOV.U32 R13, RZ, RZ, R8 ;  /* 0x000000ffff0d7224 */ /* 0x000fe400078e0008 */
[----:B------:R-:W-:Y:S01]  /*134b0*/  IMAD.MOV.U32 R12, RZ, RZ, 0x5 ;  /* 0x00000005ff0c7424 */ /* 0x000fe200078e00ff */
[----:B------:R-:W-:-:S13]  /*134c0*/  @!P1 LEA R2, P2, R18, R14, 0x1 ;  /* 0x0000000e12029211 */ /* 0x000fda00078408ff */
[----:B------:R-:W-:Y:S05]  /*134d0*/  WARPSYNC.COLLECTIVE R15, `(.L_x_13937) ;  /* 0x000000000f087348 */ /* 0x000fea0003c00000 */
[----:B------:R0:W1:Y:S02]  /*134e0*/  SHFL.IDX P6, R14, R13, R12, R11 ;  /* 0x0000000c0d0e7389 */ /* 0x00006400000c000b */
[----:B01----:R-:W-:Y:S01]  /*134f0*/  ENDCOLLECTIVE ;  /* 0x000000000000791b */ /* 0x003fe20003800000 */
.L_x_13937:
[----:B------:R-:W-:-:S05]  /*13500*/  @!P1 IMAD.X R3, RZ, RZ, R9, P2 ;  /* 0x000000ffff039224 */ /* 0x000fca00010e0609 */
[----:B------:R-:W-:Y:S01]  /*13510*/  @!PT LDS RZ, [RZ] ;  /* 0x00000000fffff984 */ /* 0x000fe20000000800 */
[----:B------:R-:W-:Y:S01]  /*13520*/  @!PT LDS RZ, [RZ] ;  /* 0x00000000fffff984 */ /* 0x000fe20000000800 */
[----:B------:R-:W-:Y:S01]  /*13530*/  @!PT LDS RZ, [RZ] ;  /* 0x00000000fffff984 */ /* 0x000fe20000000800 */
[----:B------:R0:W-:Y:S01]  /*13540*/  @!P1 LDGSTS.E.BYPASS.LTC128B.128 [R20+0xa400], desc[UR36][R2.64], !P0 ;  /* 0x0a40000002149fae */ /* 0x0001e2000c101d64 */
[----:B------:R-:W-:Y:S01]  /*13550*/  ISETP.GE.AND P1, PT, R10, R5, PT ;  /* 0x000000050a00720c */ /* 0x000fe20003f26270 */
[----:B------:R-:W-:Y:S02]  /*13560*/  IMAD.MOV.U32 R13, RZ, RZ, R7 ;  /* 0x000000ffff0d7224 */ /* 0x000fe400078e0007 */
[----:B------:R-:W-:-:S10]  /*13570*/  IMAD.MOV.U32 R10, RZ, RZ, R14 ;  /* 0x000000ffff0a7224 */ /* 0x000fd400078e000e */
[----:B0-----:R-:W-:Y:S05]  /*13580*/  WARPSYNC.COLLECTIVE R15, `(.L_x_13938) ;  /* 0x000000000f087348 */ /* 0x001fea0003c00000 */
[----:B------:R1:W2:Y:S02]  /*13590*/  SHFL.IDX P6, R14, R13, R12, R11 ;  /* 0x0000000c0d0e7389 */ /* 0x0002a400000c000b */
[----:B012---:R-:W-:Y:S01]  /*135a0*/  ENDCOLLECTIVE ;  /* 0x000000000000791b */ /* 0x007fe20003800000 */
.L_x_13938:
[----:B------:R-:W-:Y:S02]  /*135b0*/  IMAD.MOV.U32 R13, RZ, RZ, R8 ;  /* 0x000000ffff0d7224 */ /* 0x000fe400078e0008 */
[----:B------:R-:W-:Y:S02]  /*135c0*/  IMAD.MOV.U32 R12, RZ, RZ, 0x6 ;  /* 0x00000006ff0c7424 */ /* 0x000fe400078e00ff */
[----:B------:R-:W-:-:S07]  /*135d0*/  IMAD.MOV.U32 R21, RZ, RZ, R14 ;  /* 0x000000ffff157224 */ /* 0x000fce00078e000e */
[----:B------:R-:W-:Y:S05]  /*135e0*/  WARPSYNC.COLLECTIVE R15, `(.L_x_13939) ;  /* 0x000000000f087348 */ /* 0x000fea0003c00000 */
[----:B------:R0:W1:Y:S02]  /*135f0*/  SHFL.IDX P6, R14, R13, R12, R11 ;  /* 0x0000000c0d0e7389 */ /* 0x00006400000c000b */
[----:B01----:R-:W-:Y:S01]  /*13600*/  ENDCOLLECTIVE ;  /* 0x000000000000791b */ /* 0x003fe20003800000 */
.L_x_13939:
[----:B------:R-:W-:Y:S02]  /*13610*/  @!P1 LEA R2, P2, R18, R21, 0x1 ;  /* 0x0000001512029211 */ /* 0x000fe400078408ff */
[----:B------:R-:W-:-:S03]  /*13620*/  @!P1 LEA R21, R23, UR48, 0x1 ;  /* 0x0000003017159c11 */ /* 0x000fc6000f8e08ff */
        /* <DEDUP_REMOVED lines=12> */
.L_x_13940:
[----:B------:R-:W-:Y:S01]  /*136f0*/  @!P1 LEA R25, R23, UR48, 0x1 ;  /* 0x0000003017199c11 */ /* 0x000fe2000f8e08ff */
[----:B------:R-:W-:Y:S02]  /*13700*/  IMAD.MOV.U32 R13, RZ, RZ, R8 ;  /* 0x000000ffff0d7224 */ /* 0x000fe400078e0008 */
[----:B------:R-:W-:Y:S01]  /*13710*/  IMAD.MOV.U32 R12, RZ, RZ, 0x7 ;  /* 0x00000007ff0c7424 */ /* 0x000fe200078e00ff */
[----:B------:R-:W-:-:S13]  /*13720*/  @!P1 LEA R2, P2, R18, R14, 0x1 ;  /* 0x0000000e12029211 */ /* 0x000fda00078408ff */
[----:B------:R-:W-:Y:S05]  /*13730*/  WARPSYNC.COLLECTIVE R15, `(.L_x_13941) ;  /* 0x000000000f087348 */ /* 0x000fea0003c00000 */
[----:B------:R0:W1:Y:S02]  /*13740*/  SHFL.IDX P6, R14, R13, R12, R11 ;  /* 0x0000000c0d0e7389 */ /* 0x00006400000c000b */
[----:B01----:R-:W-:Y:S01]  /*13750*/  ENDCOLLECTIVE ;  /* 0x000000000000791b */ /* 0x003fe20003800000 */
.L_x_13941:
[----:B------:R-:W-:-:S05]  /*13760*/  @!P1 IMAD.X R3, RZ, RZ, R9, P2 ;  /* 0x000000ffff039224 */ /* 0x000fca00010e0609 */
[----:B------:R-:W-:Y:S01]  /*13770*/  @!PT LDS RZ, [RZ] ;  /* 0x00000000fffff984 */ /* 0x000fe20000000800 */
[----:B------:R-:W-:Y:S01]  /*13780*/  @!PT LDS RZ, [RZ] ;  /* 0x00000000fffff984 */ /* 0x000fe20000000800 */
[----:B------:R-:W-:Y:S01]  /*13790*/  @!PT LDS RZ, [RZ] ;  /* 0x00000000fffff984 */ /* 0x000fe20000000800 */
[----:B------:R0:W-:Y:S01]  /*137a0*/  @!P1 LDGSTS.E.BYPASS.LTC128B.128 [R25+0xb400], desc[UR36][R2.64], !P0 ;  /* 0x0b40000002199fae */ /* 0x0001e2000c101d64 */
[----:B------:R-:W-:Y:S02]  /*137b0*/  IMAD.MOV.U32 R13, RZ, RZ, R7 ;  /* 0x000000ffff0d7224 */ /* 0x000fe400078e0007 */
[----:B0-----:R-:W-:Y:S02]  /*137c0*/  VIADD R2, R4, 0x70 ;  /* 0x0000007004027836 */ /* 0x001fe40000000000 */
[----:B------:R-:W-:-:S03]  /*137d0*/  IMAD.MOV.U32 R8, RZ, RZ, R14 ;  /* 0x000000ffff087224 */ /* 0x000fc600078e000e */
[----:B------:R-:W-:-:S13]  /*137e0*/  ISETP.GE.AND P1, PT, R2, R5, PT ;  /* 0x000000050200720c */ /* 0x000fda0003f26270 */
[----:B------:R-:W-:Y:S05]  /*137f0*/  WARPSYNC.COLLECTIVE R15, `(.L_x_13942) ;  /* 0x000000000f087348 */ /* 0x000fea0003c00000 */
[----:B------:R0:W1:Y:S02]  /*13800*/  SHFL.IDX P6, R14, R13, R12, R11 ;  /* 0x0000000c0d0e7389 */ /* 0x00006400000c000b */
[----:B01----:R-:W-:Y:S01]  /*13810*/  ENDCOLLECTIVE ;  /* 0x000000000000791b */ /* 0x003fe20003800000 */
.L_x_13942:
[----:B------:R-:W-:Y:S01]  /*13820*/  @!P1 LEA R21, R23, UR48, 0x1 ;  /* 0x0000003017159c11 */ /* 0x000fe2000f8e08ff */
[----:B------:R-:W-:Y:S02]  /*13830*/  IMAD.MOV.U32 R13, RZ, RZ, R6 ;  /* 0x000000ffff0d7224 */ /* 0x000fe400078e0006 */
[----:B------:R-:W-:Y:S02]  /*13840*/  IMAD.MOV.U32 R12, RZ, RZ, RZ ;  /* 0x000000ffff0c7224 */ /* 0x000fe400078e00ff */
[----:B------:R-:W-:-:S07]  /*13850*/  IMAD.MOV.U32 R7, RZ, RZ, R14 ;  /* 0x000000ffff077224 */ /* 0x000fce00078e000e */
[----:B------:R-:W-:Y:S05]  /*13860*/  WARPSYNC.COLLECTIVE R15, `(.L_x_13943) ;  /* 0x000000000f087348 */ /* 0x000fea0003c00000 */
[----:B------:R0:W1:Y:S02]  /*13870*/  SHFL.IDX P6, R14, R13, R12, R11 ;  /* 0x0000000c0d0e7389 */ /* 0x00006400000c000b */
[----:B01----:R-:W-:Y:S01]  /*13880*/  ENDCOLLECTIVE ;  /* 0x000000000000791b */ /* 0x003fe20003800000 */
.L_x_13943:
        /* <DEDUP_REMOVED lines=14> */
.L_x_13944:
[----:B------:R-:W-:Y:S01]  /*13970*/  @!P1 LEA R25, R23, UR48, 0x1 ;  /* 0x0000003017199c11 */ /* 0x000fe2000f8e08ff */
[----:B------:R-:W-:Y:S02]  /*13980*/  IMAD.MOV.U32 R13, RZ, RZ, R6 ;  /* 0x000000ffff0d7224 */ /* 0x000fe400078e0006 */
[----:B------:R-:W-:Y:S01]  /*13990*/  IMAD.MOV.U32 R12, RZ, RZ, 0x1 ;  /* 0x00000001ff0c7424 */ /* 0x000fe200078e00ff */
[----:B------:R-:W-:-:S13]  /*139a0*/  @!P1 LEA R2, P2, R18, R14, 0x1 ;  /* 0x0000000e12029211 */ /* 0x000fda00078408ff */
[----:B------:R-:W-:Y:S05]  /*139b0*/  WARPSYNC.COLLECTIVE R15, `(.L_x_13945) ;  /* 0x000000000f087348 */ /* 0x000fea0003c00000 */
[----:B------:R0:W1:Y:S02]  /*139c0*/  SHFL.IDX P6, R14, R13, R12, R11 ;  /* 0x0000000c0d0e7389 */ /* 0x00006400000c000b */
[----:B01----:R-:W-:Y:S01]  /*139d0*/  ENDCOLLECTIVE ;  /* 0x000000000000791b */ /* 0x003fe20003800000 */
.L_x_13945:
        /* <DEDUP_REMOVED lines=11> */
.L_x_13946:
[----:B------:R-:W-:Y:S02]  /*13a90*/  IMAD.MOV.U32 R13, RZ, RZ, R6 ;  /* 0x000000ffff0d7224 */ /* 0x000fe400078e0006 */
[----:B------:R-:W-:Y:S02]  /*13aa0*/  IMAD.MOV.U32 R12, RZ, RZ, 0x2 ;  /* 0x00000002ff0c7424 */ /* 0x000fe400078e00ff */
[----:B------:R-:W-:-:S07]  /*13ab0*/  IMAD.MOV.U32 R9, RZ, RZ, R14 ;  /* 0x000000ffff097224 */ /* 0x000fce00078e000e */
[----:B------:R-:W-:Y:S05]  /*13ac0*/  WARPSYNC.COLLECTIVE R15, `(.L_x_13947) ;  /* 0x000000000f087348 */ /* 0x000fea0003c00000 */
[----:B------:R0:W1:Y:S02]  /*13ad0*/  SHFL.IDX P6, R14, R13, R12, R11 ;  /* 0x0000000c0d0e7389 */ /* 0x00006400000c000b */
[----:B01----:R-:W-:Y:S01]  /*13ae0*/  ENDCOLLECTIVE ;  /* 0x000000000000791b */ /* 0x003fe20003800000 */
.L_x_13947:
        /* <DEDUP_REMOVED lines=12> */
.L_x_13948:
[----:B------:R-:W-:-:S05]  /*13bb0*/  VIADD R2, R4, 0xa0 ;  /* 0x000000a004027836 */ /* 0x000fca0000000000 */
[----:B------:R-:W-:Y:S01]  /*13bc0*/  ISETP.GE.AND P1, PT, R2, R5, PT ;  /* 0x000000050200720c */ /* 0x000fe20003f26270 */
[----:B------:R-:W-:Y:S02]  /*13bd0*/  IMAD.MOV.U32 R13, RZ, RZ, R6 ;  /* 0x000000ffff0d7224 */ /* 0x000fe400078e0006 */
[----:B------:R-:W-:-:S10]  /*13be0*/  IMAD.MOV.U32 R12, RZ, RZ, 0x3 ;  /* 0x00000003ff0c7424 */ /* 0x000fd400078e00ff */
[----:B------:R-:W-:-:S13]  /*13bf0*/  @!P1 LEA R2, P2, R18, R14, 0x1 ;  /* 0x0000000e12029211 */ /* 0x000fda00078408ff */
[----:B------:R-:W-:Y:S05]  /*13c00*/  WARPSYNC.COLLECTIVE R15, `(.L_x_13949) ;  /* 0x000000000f087348 */ /* 0x000fea0003c00000 */
[----:B------:R0:W1:Y:S02]  /*13c10*/  SHFL.IDX P6, R14, R13, R12, R11 ;  /* 0x0000000c0d0e7389 */ /* 0x00006400000c000b */
[----:B01----:R-:W-:Y:S01]  /*13c20*/  ENDCOLLECTIVE ;  /* 0x000000000000791b */ /* 0x003fe20003800000 */
.L_x_13949:
        /* <DEDUP_REMOVED lines=11> */
.L_x_13950:
[----:B------:R-:W-:Y:S05]  /*13ce0*/  BRA `(.L_x_13951) ;  /* 0xffffffc800687947 */ /* 0x000fea000383ffff */
.L_x_13874:
[----:B0-----:R-:W-:-:S04]  /*13cf0*/  IMAD.U32 R3, RZ, RZ, UR48 ;  /* 0x00000030ff037e24 */ /* 0x001fc8000f8e00ff */
[----:B------:R0:W1:Y:S03]  /*13d00*/  SYNCS.PHASECHK.TRANS64.TRYWAIT P0, [R3+URZ+0x16820], R0 ;  /* 0x01682000030075a7 */ /* 0x000066000800017f */
[----:B-1----:R-:W-:Y:S05]  /*13d10*/  @!P0 NANOSLEEP.SYNCS 0x989680 ;  /* 0x009896800000895d */ /* 0x002fea0003900000 */
[----:B------:R-:W1:Y:S02]  /*13d20*/  @!P0 SYNCS.PHASECHK.TRANS64 P0, [R3+URZ+0x16820], R0 ;  /* 0x01682000030085a7 */ /* 0x000e64000800007f */
[----:B-1----:R-:W-:Y:S05]  /*13d30*/  @!P0 BRA `(.L_x_13874) ;  /* 0xfffffffc00ec8947 */ /* 0x002fea000383ffff */
[----:B------:R-:W-:Y:S05]  /*13d40*/  BRA `(.L_x_13952) ;  /* 0xffffffc800a07947 */ /* 0x000fea000383ffff */
.L_x_13878:
[----:B0-----:R0:W1:Y:S02]  /*13d50*/  SYNCS.PHASECHK.TRANS64.TRYWAIT P0, [R7+URZ+0x16840], R2 ;  /* 0x01684002070075a7 */ /* 0x001064000800017f */
[----:B-1----:R-:W-:Y:S05]  /*13d60*/  @!P0 NANOSLEEP.SYNCS 0x989680 ;  /* 0x009896800000895d */ /* 0x002fea0003900000 */
[----:B------:R-:W1:Y:S02]  /*13d70*/  @!P0 SYNCS.PHASECHK.TRANS64 P0, [R7+URZ+0x16840], R2 ;  /* 0x01684002070085a7 */ /* 0x000e64000800007f */
[----:B-1----:R-:W-:Y:S05]  /*13d80*/  @!P0 BRA `(.L_x_13878) ;  /* 0xfffffffc00f08947 */ /* 0x002fea000383ffff */
[----:B------:R-:W-:Y:S05]  /*13d90*/  BRA `(.L_x_13953) ;  /* 0xffffffcc00807947 */ /* 0x000fea000383ffff */
.L_x_13879:
        /* <DEDUP_REMOVED lines=8> */
.L_x_13955:
[----:B------:R-:W-:Y:S05]  /*13e20*/  BSYNC B1 ;  /* 0x0000000000017941 */ /* 0x000fea0003800000 */
.L_x_13954:
        /* <DEDUP_REMOVED lines=9> */
.L_x_13956:
[----:B------:R-:W-:Y:S02]  /*13ec0*/  IMAD.SHL.U32 R15, R18, 0x2, RZ ;  /* 0x00000002120f7824 */ /* 0x000fe400078e00ff */
[----:B------:R-:W-:Y:S02]  /*13ed0*/  IMAD.MOV.U32 R13, RZ, RZ, R20 ;  /* 0x000000ffff0d7224 */ /* 0x000fe400078e0014 */
        /* <DEDUP_REMOVED lines=8> */
.L_x_13957:
        /* <DEDUP_REMOVED lines=9> */
.L_x_13958:
        /* <DEDUP_REMOVED lines=10> */
.L_x_13959:
        /* <DEDUP_REMOVED lines=9> */
.L_x_13960:
        /* <DEDUP_REMOVED lines=10> */
.L_x_13961:
        /* <DEDUP_REMOVED lines=9> */
.L_x_13962:
        /* <DEDUP_REMOVED lines=10> */
.L_x_13963:
        /* <DEDUP_REMOVED lines=9> */
.L_x_13964:
        /* <DEDUP_REMOVED lines=10> */
.L_x_13965:
        /* <DEDUP_REMOVED lines=9> */
.L_x_13966:
        /* <DEDUP_REMOVED lines=10> */
.L_x_13967:
        /* <DEDUP_REMOVED lines=9> */
.L_x_13968:
        /* <DEDUP_REMOVED lines=10> */
.L_x_13969:
        /* <DEDUP_REMOVED lines=9> */
.L_x_13970:
[----:B------:R-:W-:Y:S05]  /*14710*/  BRA `(.L_x_13971) ;  /* 0xffffffc800307947 */ /* 0x000fea000383ffff */
.L_x_13884:
[----:B0-----:R0:W1:Y:S02]  /*14720*/  SYNCS.PHASECHK.TRANS64.TRYWAIT P0, [R7+URZ+0x16860], R2 ;  /* 0x01686002070075a7 */ /* 0x001064000800017f */
[----:B-1----:R-:W-:Y:S05]  /*14730*/  @!P0 NANOSLEEP.SYNCS 0x989680 ;  /* 0x009896800000895d */ /* 0x002fea0003900000 */
[----:B------:R-:W1:Y:S02]  /*14740*/  @!P0 SYNCS.PHASECHK.TRANS64 P0, [R7+URZ+0x16860], R2 ;  /* 0x01686002070085a7 */ /* 0x000e64000800007f */
[----:B-1----:R-:W-:Y:S05]  /*14750*/  @!P0 BRA `(.L_x_13884) ;  /* 0xfffffffc00f08947 */ /* 0x002fea000383ffff */
[----:B------:R-:W-:Y:S05]  /*14760*/  BRA `(.L_x_13972) ;  /* 0xffffffc800907947 */ /* 0x000fea000383ffff */
.L_x_13885:
        /* <DEDUP_REMOVED lines=8> */
.L_x_13974:
[----:B------:R-:W-:Y:S05]  /*147f0*/  BSYNC B1 ;  /* 0x0000000000017941 */ /* 0x000fea0003800000 */
.L_x_13973:
[----:B------:R-:W-:Y:S01]  /*14800*/  IMAD.MOV.U32 R13, RZ, RZ, R17 ;  /* 0x000000ffff0d7224 */ /* 0x000fe200078e0011 */
[----:B------:R-:W-:Y:S01]  /*14810*/  ISETP.LT.OR P2, PT, R4, 0x1, P1 ;  /* 0x000000010400780c */ /* 0x000fe20000f41670 */
        /* <DEDUP_REMOVED lines=8> */
.L_x_13975:
[----:B------:R-:W-:Y:S02]  /*148a0*/  IMAD.MOV.U32 R13, RZ, RZ, R19 ;  /* 0x000000ffff0d7224 */ /* 0x000fe400078e0013 */
[----:B------:R-:W-:Y:S01]  /*148b0*/  IMAD.MOV.U32 R12, RZ, RZ, 0x1 ;  /* 0x00000001ff0c7424 */ /* 0x000fe200078e00ff */
[----:B------:R-:W-:-:S13]  /*148c0*/  IADD3 R2, P0, R14, R20, RZ ;  /* 0x000000140e027210 */ /* 0x000fda0007f1e0ff */
[----:B------:R-:W-:Y:S05]  /*148d0*/  WARPSYNC.COLLECTIVE R15, `(.L_x_13976) ;  /* 0x000000000f087348 */ /* 0x000fea0003c00000 */
[----:B------:R0:W1:Y:S02]  /*148e0*/  SHFL.IDX P6, R14, R13, R12, R11 ;  /* 0x0000000c0d0e7389 */ /* 0x00006400000c000b */
[----:B01----:R-:W-:Y:S01]  /*148f0*/  ENDCOLLECTIVE ;  /* 0x000000000000791b */ /* 0x003fe20003800000 */
.L_x_13976:
        /* <DEDUP_REMOVED lines=11> */
.L_x_13977:
[----:B------:R-:W-:Y:S02]  /*149b0*/  IMAD.MOV.U32 R13, RZ, RZ, R19 ;  /* 0x000000ffff0d7224 */ /* 0x000fe400078e0013 */
[----:B------:R-:W-:Y:S02]  /*149c0*/  IMAD.MOV.U32 R12, RZ, RZ, 0x2 ;  /* 0x00000002ff0c7424 */ /* 0x000fe400078e00ff */
[----:B------:R-:W-:-:S05]  /*149d0*/  IMAD.MOV.U32 R11, RZ, RZ, R14 ;  /* 0x000000ffff0b7224 */ /* 0x000fca00078e000e */
[----:B------:R-:W-:Y:S01]  /*149e0*/  IADD3 R2, P0, R11, R20, RZ ;  /* 0x000000140b027210 */ /* 0x000fe20007f1e0ff */
[----:B------:R-:W-:-:S04]  /*149f0*/  IMAD.MOV.U32 R11, RZ, RZ, 0x181f ;  /* 0x0000181fff0b7424 */ /* 0x000fc800078e00ff */
[----:B------:R-:W-:-:S08]  /*14a00*/  IMAD.X R3, RZ, RZ, R9, P0 ;  /* 0x000000ffff037224 */ /* 0x000fd000000e0609 */
[----:B------:R-:W-:Y:S05]  /*14a10*/  WARPSYNC.COLLECTIVE R15, `(.L_x_13978) ;  /* 0x000000000f087348 */ /* 0x000fea0003c00000 */
[----:B------:R0:W1:Y:S02]  /*14a20*/  SHFL.IDX P6, R14, R13, R12, R11 ;  /* 0x0000000c0d0e7389 */ /* 0x00006400000c000b */
[----:B01----:R-:W-:Y:S01]  /*14a30*/  ENDCOLLECTIVE ;  /* 0x000000000000791b */ /* 0x003fe20003800000 */
.L_x_13978:
        /* <DEDUP_REMOVED lines=10> */
.L_x_13979:
        /* <DEDUP_REMOVED lines=8> */
.L_x_13980:
        /* <DEDUP_REMOVED lines=10> */
.L_x_13981:
        /* <DEDUP_REMOVED lines=9> */
.L_x_13982:
        /* <DEDUP_REMOVED lines=10> */
.L_x_13983:
        /* <DEDUP_REMOVED lines=8> */
.L_x_13984:
        /* <DEDUP_REMOVED lines=10> */
.L_x_13985:
        /* <DEDUP_REMOVED lines=9> */
.L_x_13986:
        /* <DEDUP_REMOVED lines=10> */
.L_x_13987:
        /* <DEDUP_REMOVED lines=8> */
.L_x_13988:
        /* <DEDUP_REMOVED lines=9> */
.L_x_13989:
[----:B------:R-:W-:Y:S05]  /*15090*/  BRA `(.L_x_13990) ;  /* 0xffffffc4000c7947 */ /* 0x000fea000383ffff */
.L_x_13891:
[----:B0-----:R0:W1:Y:S02]  /*150a0*/  SYNCS.PHASECHK.TRANS64.TRYWAIT P0, [R0+URZ+0x16860], R3 ;  /* 0x01686003000075a7 */ /* 0x001064000800017f */
[----:B-1----:R-:W-:Y:S05]  /*150b0*/  @!P0 NANOSLEEP.SYNCS 0x989680 ;  /* 0x009896800000895d */ /* 0x002fea0003900000 */
[----:B------:R-:W1:Y:S02]  /*150c0*/  @!P0 SYNCS.PHASECHK.TRANS64 P0, [R0+URZ+0x16860], R3 ;  /* 0x01686003000085a7 */ /* 0x000e64000800007f */
[----:B-1----:R-:W-:Y:S05]  /*150d0*/  @!P0 BRA `(.L_x_13891) ;  /* 0xfffffffc00f08947 */ /* 0x002fea000383ffff */
[----:B------:R-:W-:Y:S05]  /*150e0*/  BRA `(.L_x_13991) ;  /* 0xffffffc800087947 */ /* 0x000fea000383ffff */
.L_x_13892:
        /* <DEDUP_REMOVED lines=8> */
.L_x_13993:
[----:B------:R-:W-:Y:S05]  /*15170*/  BSYNC B0 ;  /* 0x0000000000007941 */ /* 0x000fea0003800000 */
.L_x_13992:
        /* <DEDUP_REMOVED lines=9> */
.L_x_13994:
[----:B------:R-:W-:Y:S02]  /*15210*/  ULDC UR4, c[0x0][0x2f4] ;  /* 0x0000bd0000047ab9 */ /* 0x000fe40000000800 */
[C---:B------:R-:W-:Y:S01]  /*15220*/  ISETP.GE.AND P0, PT, R18.reuse, UR4, PT ;  /* 0x0000000412007c0c */ /* 0x040fe2000bf06270 */
[----:B------:R-:W-:-:S03]  /*15230*/  IMAD.SHL.U32 R18, R18, 0x2, RZ ;  /* 0x0000000212127824 */ /* 0x000fc600078e00ff */
[----:B------:R-:W-:Y:S01]  /*15240*/  ISETP.LT.OR P2, PT, R5, 0x1, P0 ;  /* 0x000000010500780c */ /* 0x000fe20000741670 */
[----:B------:R-:W-:Y:S02]  /*15250*/  IMAD.MOV.U32 R13, RZ, RZ, R19 ;  /* 0x000000ffff0d7224 */ /* 0x000fe400078e0013 */
[----:B------:R-:W-:Y:S01]  /*15260*/  IMAD.MOV.U32 R12, RZ, RZ, 0x1 ;  /* 0x00000001ff0c7424 */ /* 0x000fe200078e00ff */
[----:B------:R-:W-:-:S13]  /*15270*/  IADD3 R2, P1, R14, R18, RZ ;  /* 0x000000120e027210 */ /* 0x000fda0007f3e0ff */
[----:B------:R-:W-:Y:S05]  /*15280*/  WARPSYNC.COLLECTIVE R15, `(.L_x_13995) ;  /* 0x000000000f087348 */ /* 0x000fea0003c00000 */
[----:B------:R0:W1:Y:S02]  /*15290*/  SHFL.IDX P6, R14, R13, R12, R11 ;  /* 0x0000000c0d0e7389 */ /* 0x00006400000c000b */
[----:B01----:R-:W-:Y:S01]  /*152a0*/  ENDCOLLECTIVE ;  /* 0x000000000000791b */ /* 0x003fe20003800000 */
.L_x_13995:
        /* <DEDUP_REMOVED lines=11> */
.L_x_13996:
[----:B------:R-:W-:Y:S02]  /*15360*/  IMAD.MOV.U32 R13, RZ, RZ, R19 ;  /* 0x000000ffff0d7224 */ /* 0x000fe400078e0013 */
[----:B------:R-:W-:Y:S02]  /*15370*/  IMAD.MOV.U32 R12, RZ, RZ, 0x2 ;  /* 0x00000002ff0c7424 */ /* 0x000fe400078e00ff */
[----:B------:R-:W-:-:S07]  /*15380*/  IMAD.MOV.U32 R9, RZ, RZ, R14 ;  /* 0x000000ffff097224 */ /* 0x000fce00078e000e */
[----:B------:R-:W-:Y:S05]  /*15390*/  WARPSYNC.COLLECTIVE R15, `(.L_x_13997) ;  /* 0x000000000f087348 */ /* 0x000fea0003c00000 */
[----:B------:R0:W1:Y:S02]  /*153a0*/  SHFL.IDX P6, R14, R13, R12, R11 ;  /* 0x0000000c0d0e7389 */ /* 0x00006400000c000b */
[----:B01----:R-:W-:Y:S01]  /*153b0*/  ENDCOLLECTIVE ;  /* 0x000000000000791b */ /* 0x003fe20003800000 */
.L_x_13997:
        /* <DEDUP_REMOVED lines=12> */
.L_x_13998:
[----:B------:R-:W-:Y:S02]  /*15480*/  IMAD.MOV.U32 R13, RZ, RZ, R19 ;  /* 0x000000ffff0d7224 */ /* 0x000fe400078e0013 */
[----:B------:R-:W-:Y:S02]  /*15490*/  IMAD.MOV.U32 R12, RZ, RZ, 0x3 ;  /* 0x00000003ff0c7424 */ /* 0x000fe400078e00ff */
[----:B------:R-:W-:-:S07]  /*154a0*/  IMAD.MOV.U32 R23, RZ, RZ, R14 ;  /* 0x000000ffff177224 */ /* 0x000fce00078e000e */
[----:B------:R-:W-:Y:S05]  /*154b0*/  WARPSYNC.COLLECTIVE R15, `(.L_x_13999) ;  /* 0x000000000f087348 */ /* 0x000fea0003c00000 */
[----:B------:R0:W1:Y:S02]  /*154c0*/  SHFL.IDX P6, R14, R13, R12, R11 ;  /* 0x0000000c0d0e7389 */ /* 0x00006400000c000b */
[----:B01----:R-:W-:Y:S01]  /*154d0*/  ENDCOLLECTIVE ;  /* 0x000000000000791b */ /* 0x003fe20003800000 */
.L_x_13999:
        /* <DEDUP_REMOVED lines=12> */
.L_x_14000:
[----:B------:R-:W-:Y:S02]  /*155a0*/  IMAD.MOV.U32 R13, RZ, RZ, R19 ;  /* 0x000000ffff0d7224 */ /* 0x000fe400078e0013 */
[----:B------:R-:W-:Y:S01]  /*155b0*/  IMAD.MOV.U32 R12, RZ, RZ, 0x4 ;  /* 0x00000004ff0c7424 */ /* 0x000fe200078e00ff */
[----:B------:R-:W-:-:S13]  /*155c0*/  IADD3 R2, P1, R14, R18, RZ ;  /* 0x000000120e027210 */ /* 0x000fda0007f3e0ff */
[----:B------:R-:W-:Y:S05]  /*155d0*/  WARPSYNC.COLLECTIVE R15, `(.L_x_14001) ;  /* 0x000000000f087348 */ /* 0x000fea0003c00000 */
[----:B------:R0:W1:Y:S02]  /*155e0*/  SHFL.IDX P6, R14, R13, R12, R11 ;  /* 0x0000000c0d0e7389 */ /* 0x00006400000c000b */
[----:B01----:R-:W-:Y:S01]  /*155f0*/  ENDCOLLECTIVE ;  /* 0x000000000000791b */ /* 0x003fe20003800000 */
.L_x_14001:
[----:B------:R-:W-:Y:S02]  /*15600*/  IMAD.X R3, RZ, RZ, R10, P1 ;  /* 0x000000ffff037224 */ /* 0x000fe400008e060a */
[----:B------:R-:W-:-:S03]  /*15610*/  IMAD.MOV.U32 R10, RZ, RZ, RZ ;  /* 0x000000ffff0a7224 */ /* 0x000fc600078e00ff */
        /* <DEDUP_REMOVED lines=10> */
.L_x_14002:
[----:B------:R-:W-:Y:S02]  /*156c0*/  IMAD.MOV.U32 R13, RZ, RZ, R19 ;  /* 0x000000ffff0d7224 */ /* 0x000fe400078e0013 */
[----:B------:R-:W-:Y:S02]  /*156d0*/  IMAD.MOV.U32 R12, RZ, RZ, 0x5 ;  /* 0x00000005ff0c7424 */ /* 0x000fe400078e00ff */
[----:B------:R-:W-:-:S07]  /*156e0*/  IMAD.MOV.U32 R23, RZ, RZ, R14 ;  /* 0x000000ffff177224 */ /* 0x000fce00078e000e */
[----:B------:R-:W-:Y:S05]  /*156f0*/  WARPSYNC.COLLECTIVE R15, `(.L_x_14003) ;  /* 0x000000000f087348 */ /* 0x000fea0003c00000 */
[----:B------:R0:W1:Y:S02]  /*15700*/  SHFL.IDX P6, R14, R13, R12, R11 ;  /* 0x0000000c0d0e7389 */ /* 0x00006400000c000b */
[----:B01----:R-:W-:Y:S01]  /*15710*/  ENDCOLLECTIVE ;  /* 0x000000000000791b */ /* 0x003fe20003800000 */
.L_x_14003:
        /* <DEDUP_REMOVED lines=12> */
.L_x_14004:
[----:B------:R-:W-:Y:S02]  /*157e0*/  IMAD.MOV.U32 R13, RZ, RZ, R19 ;  /* 0x000000ffff0d7224 */ /* 0x000fe400078e0013 */
[----:B------:R-:W-:Y:S02]  /*157f0*/  IMAD.MOV.U32 R12, RZ, RZ, 0x6 ;  /* 0x00000006ff0c7424 */ /* 0x000fe400078e00ff */
[----:B------:R-:W-:-:S07]  /*15800*/  IMAD.MOV.U32 R27, RZ, RZ, R14 ;  /* 0x000000ffff1b7224 */ /* 0x000fce00078e000e */
[----:B------:R-:W-:Y:S05]  /*15810*/  WARPSYNC.COLLECTIVE R15, `(.L_x_14005) ;  /* 0x000000000f087348 */ /* 0x000fea0003c00000 */
[----:B------:R0:W1:Y:S02]  /*15820*/  SHFL.IDX P6, R14, R13, R12, R11 ;  /* 0x0000000c0d0e7389 */ /* 0x00006400000c000b */
[----:B01----:R-:W-:Y:S01]  /*15830*/  ENDCOLLECTIVE ;  /* 0x000000000000791b */ /* 0x003fe20003800000 */
.L_x_14005:
        /* <DEDUP_REMOVED lines=12> */
.L_x_14006:
[----:B------:R-:W-:Y:S02]  /*15900*/  IMAD.MOV.U32 R13, RZ, RZ, R19 ;  /* 0x000000ffff0d7224 */ /* 0x000fe400078e0013 */
[----:B------:R-:W-:Y:S02]  /*15910*/  IMAD.MOV.U32 R12, RZ, RZ, 0x7 ;  /* 0x00000007ff0c7424 */ /* 0x000fe400078e00ff */
[----:B------:R-:W-:-:S07]  /*15920*/  IMAD.MOV.U32 R29, RZ, RZ, R14 ;  /* 0x000000ffff1d7224 */ /* 0x000fce00078e000e */
[----:B------:R-:W-:Y:S05]  /*15930*/  WARPSYNC.COLLECTIVE R15, `(.L_x_14007) ;  /* 0x000000000f087348 */ /* 0x000fea0003c00000 */
[----:B------:R0:W1:Y:S02]  /*15940*/  SHFL.IDX P6, R14, R13, R12, R11 ;  /* 0x0000000c0d0e7389 */ /* 0x00006400000c000b */
[----:B01----:R-:W-:Y:S01]  /*15950*/  ENDCOLLECTIVE ;  /* 0x000000000000791b */ /* 0x003fe20003800000 */
.L_x_14007:
        /* <DEDUP_REMOVED lines=11> */
.L_x_14008:
[----:B------:R-:W-:Y:S05]  /*15a10*/  BRA `(.L_x_14009) ;  /* 0xffffffc0008c7947 */ /* 0x000fea000383ffff */
.L_x_13895:
[----:B0-----:R0:W1:Y:S02]  /*15a20*/  SYNCS.PHASECHK.TRANS64.TRYWAIT P0, [R7+URZ+0x16820], R10 ;  /* 0x0168200a070075a7 */ /* 0x001064000800017f */
[----:B-1----:R-:W-:Y:S05]  /*15a30*/  @!P0 NANOSLEEP.SYNCS 0x989680 ;  /* 0x009896800000895d */ /* 0x002fea0003900000 */
[----:B------:R-:W1:Y:S02]  /*15a40*/  @!P0 SYNCS.PHASECHK.TRANS64 P0, [R7+URZ+0x16820], R10 ;  /* 0x0168200a070085a7 */ /* 0x000e64000800007f */
[----:B-1----:R-:W-:Y:S05]  /*15a50*/  @!P0 BRA `(.L_x_13895) ;  /* 0xfffffffc00f08947 */ /* 0x002fea000383ffff */
[----:B------:R-:W-:Y:S05]  /*15a60*/  BRA `(.L_x_14010) ;  /* 0xffffffc000fc7947 */ /* 0x000fea000383ffff */
.L_x_13896:
        /* <DEDUP_REMOVED lines=11> */
.L_x_14012:
[----:B------:R-:W-:Y:S05]  /*15b20*/  BSYNC B0 ;  /* 0x0000000000007941 */ /* 0x000fea0003800000 */
.L_x_14011:
[----:B------:R-:W-:Y:S05]  /*15b30*/  BRA `(.L_x_14013) ;  /* 0xffffffc000e07947 */ /* 0x000fea000383ffff */
.L_x_13897:
[----:B------:R-:W-:Y:S01]  /*15b40*/  BSSY B0, `(.L_x_14014) ;  /* 0x0000006000007945 */ /* 0x000fe20003800000 */
[----:B------:R-:W-:-:S07]  /*15b50*/  IMAD.MOV.U32 R15, RZ, RZ, -0x1 ;  /* 0xffffffffff0f7424 */ /* 0x000fce00078e00ff */
[----:B01---5:R-:W-:Y:S05]  /*15b60*/  WARPSYNC.COLLECTIVE R15, `(.L_x_14015) ;  /* 0x000000000f0c7348 */ /* 0x023fea0003c00000 */
[----:B------:R-:W-:Y:S02]  /*15b70*/  ELECT P6, UR62, PT ;  /* 0x00000000003e782f */ /* 0x000fe400038c0000 */
[----:B------:R-:W-:Y:S01]  /*15b80*/  MOV R14, UR62 ;  /* 0x0000003e000e7c02 */ /* 0x000fe20008000f00 */
[----:B01---5:R-:W-:Y:S10]  /*15b90*/  ENDCOLLECTIVE ;  /* 0x000000000000791b */ /* 0x023ff40003800000 */
.L_x_14015:
[----:B------:R-:W-:Y:S05]  /*15ba0*/  BSYNC B0 ;  /* 0x0000000000007941 */ /* 0x000fea0003800000 */
.L_x_14014:
[----:B------:R-:W-:Y:S05]  /*15bb0*/  BRA `(.L_x_14016) ;  /* 0xffffffc000d47947 */ /* 0x000fea000383ffff */
.L_x_13899:
[----:B-1----:R1:W2:Y:S02]  /*15bc0*/  SYNCS.PHASECHK.TRANS64.TRYWAIT P1, [R5+URZ+0x16840], R4 ;  /* 0x01684004050075a7 */ /* 0x0022a4000802017f */
[----:B--2---:R-:W-:Y:S05]  /*15bd0*/  @!P1 NANOSLEEP.SYNCS 0x989680 ;  /* 0x009896800000995d */ /* 0x004fea0003900000 */
[----:B------:R-:W2:Y:S02]  /*15be0*/  @!P1 SYNCS.PHASECHK.TRANS64 P1, [R5+URZ+0x16840], R4 ;  /* 0x01684004050095a7 */ /* 0x000ea4000802007f */
[----:B--2---:R-:W-:Y:S05]  /*15bf0*/  @!P1 BRA `(.L_x_13899) ;  /* 0xfffffffc00f09947 */ /* 0x004fea000383ffff */
[----:B------:R-:W-:Y:S05]  /*15c00*/  BRA `(.L_x_14017) ;  /* 0xffffffc000f47947 */ /* 0x000fea000383ffff */
.L_x_13901:
[----:B--2---:R2:W3:Y:S02]  /*15c10*/  SYNCS.PHASECHK.TRANS64.TRYWAIT P1, [R3+URZ+0x16840], R0 ;  /* 0x01684000030075a7 */ /* 0x0044e4000802017f */
[----:B---3--:R-:W-:Y:S05]  /*15c20*/  @!P1 NANOSLEEP.SYNCS 0x989680 ;  /* 0x009896800000995d */ /* 0x008fea0003900000 */
[----:B------:R-:W3:Y:S02]  /*15c30*/  @!P1 SYNCS.PHASECHK.TRANS64 P1, [R3+URZ+0x16840], R0 ;  /* 0x01684000030095a7 */ /* 0x000ee4000802007f */
[----:B---3--:R-:W-:Y:S05]  /*15c40*/  @!P1 BRA `(.L_x_13901) ;  /* 0xfffffffc00f09947 */ /* 0x008fea000383ffff */
[----:B------:R-:W-:Y:S05]  /*15c50*/  BRA `(.L_x_14018) ;  /* 0xffffffc400007947 */ /* 0x000fea000383ffff */
.L_x_13903:
[----:B---3--:R3:W4:Y:S02]  /*15c60*/  SYNCS.PHASECHK.TRANS64.TRYWAIT P1, [R5+URZ+0x16860], R4 ;  /* 0x01686004050075a7 */ /* 0x008724000802017f */
[----:B----4-:R-:W-:Y:S05]  /*15c70*/  @!P1 NANOSLEEP.SYNCS 0x989680 ;  /* 0x009896800000995d */ /* 0x010fea0003900000 */
[----:B------:R-:W4:Y:S02]  /*15c80*/  @!P1 SYNCS.PHASECHK.TRANS64 P1, [R5+URZ+0x16860], R4 ;  /* 0x01686004050095a7 */ /* 0x000f24000802007f */
[----:B----4-:R-:W-:Y:S05]  /*15c90*/  @!P1 BRA `(.L_x_13903) ;  /* 0xfffffffc00f09947 */ /* 0x010fea000383ffff */
[----:B------:R-:W-:Y:S05]  /*15ca0*/  BRA `(.L_x_14019) ;  /* 0xffffffc000fc7947 */ /* 0x000fea000383ffff */
.L_x_14020:
        /* <DEDUP_REMOVED lines=13> */
.L_x_16008:


//--------------------- .text._ZN7cutlass13device_kernelIN5flash11enable_sm90INS1_16FlashAttnFwdSm90INS1_25CollectiveMainloopFwdSm90ILi2EN4cute5tupleIJNS5_1CILi1EEES8_S8_EEENS6_IJNS7_ILi192EEENS7_ILi128EEENS7_ILi64EEEEEELi64ENS_6half_tEfNS_4arch4Sm90ELb0ELb1ELb0ELb1ELb1ELb0ELb0ELb1ELb1ELb1ELb1ELb0EEENS1_21CollectiveEpilogueFwdINS6_IJSA_SC_SB_EEES9_SE_SG_Li384ELb1ELb1ELb1ELb0EEENS1_36VarlenDynamicPersistentTileSchedulerILi192ELi128ELi384ELi128ELb1ELb1ELb1ELb1ELb0ELb1EEEEEEEEEvNT_6ParamsE --------------------------
	.section	.text._ZN7cutlass13device_kernelIN5flash11enable_sm90INS1_16FlashAttnFwdSm90INS1_25CollectiveMainloopFwdSm90ILi2EN4cute5tupleIJNS5_1CILi1EEES8_S8_EEENS6_IJNS7_ILi192EEENS7_ILi128EEENS7_ILi64EEEEEELi64ENS_6half_tEfNS_4arch4Sm90ELb0ELb1ELb0ELb1ELb1ELb0ELb0ELb1ELb1ELb1ELb1ELb0EEENS1_21CollectiveEpilogueFwdINS6_IJSA_SC_SB_EEES9_SE_SG_Li384ELb1ELb1ELb1ELb0EEENS1_36VarlenDynamicPersistentTileSchedulerILi192ELi128ELi384ELi128ELb1ELb1ELb1ELb1ELb0ELb1EEEEEEEEEvNT_6ParamsE,"ax",@progbits
	.align	128
.text._ZN7cutlass13device_kernelIN5flash11enable_sm90INS1_16FlashAttnFwdSm90INS1_25CollectiveMainloopFwdSm90ILi2EN4cute5tupleIJNS5_1CILi1EEES8_S8_EEENS6_IJNS7_ILi192EEENS7_ILi128EEENS7_ILi64EEEEEELi64ENS_6half_tEfNS_4arch4Sm90ELb0ELb1ELb0ELb1ELb1ELb0ELb0ELb1ELb1ELb1ELb1ELb0EEENS1_21CollectiveEpilogueFwdINS6_IJSA_SC_SB_EEES9_SE_SG_Li384ELb1ELb1ELb1ELb0EEENS1_36VarlenDynamicPersistentTileSchedulerILi192ELi128ELi384ELi128ELb1ELb1ELb1ELb1ELb0ELb1EEEEEEEEEvNT_6ParamsE:
        .type           _ZN7cutlass13device_kernelIN5flash11enable_sm90INS1_16FlashAttnFwdSm90INS1_25CollectiveMainloopFwdSm90ILi2EN4cute5tupleIJNS5_1CILi1EEES8_S8_EEENS6_IJNS7_ILi192EEENS7_ILi128EEENS7_ILi64EEEEEELi64ENS_6half_tEfNS_4arch4Sm90ELb0ELb1ELb0ELb1ELb1ELb0ELb0ELb1ELb1ELb1ELb1ELb0EEENS1_21CollectiveEpilogueFwdINS6_IJSA_SC_SB_EEES9_SE_SG_Li384ELb1ELb1ELb1ELb0EEENS1_36VarlenDynamicPersistentTileSchedulerILi192ELi128ELi384ELi128ELb1ELb1ELb1ELb1ELb0ELb1EEEEEEEEEvNT_6ParamsE,@function
        .size           _ZN7cutlass13device_kernelIN5flash11enable_sm90INS1_16FlashAttnFwdSm90INS1_25CollectiveMainloopFwdSm90ILi2EN4cute5tupleIJNS5_1CILi1EEES8_S8_EEENS6_IJNS7_ILi192EEENS7_ILi128EEENS7_ILi64EEEEEELi64ENS_6half_tEfNS_4arch4Sm90ELb0ELb1ELb0ELb1ELb1ELb0ELb0ELb1ELb1ELb1ELb1ELb0EEENS1_21CollectiveEpilogueFwdINS6_IJSA_SC_SB_EEES9_SE_SG_Li384ELb1ELb1ELb1ELb0EEENS1_36VarlenDynamicPersistentTileSchedulerILi192ELi128ELi384ELi128ELb1ELb1ELb1ELb1ELb0ELb1EEEEEEEEEvNT_6ParamsE,(.L_x_16009 - _ZN7cutlass13device_kernelIN5flash11enable_sm90INS1_16FlashAttnFwdSm90INS1_25CollectiveMainloopFwdSm90ILi2EN4cute5tupleIJNS5_1CILi1EEES8_S8_EEENS6_IJNS7_ILi192EEENS7_ILi128EEENS7_ILi64EEEEEELi64ENS_6half_tEfNS_4arch4Sm90ELb0ELb1ELb0ELb1ELb1ELb0ELb0ELb1ELb1ELb1ELb1ELb0EEENS1_21CollectiveEpilogueFwdINS6_IJSA_SC_SB_EEES9_SE_SG_Li384ELb1ELb1ELb1ELb0EEENS1_36VarlenDynamicPersistentTileSchedulerILi192ELi128ELi384ELi128ELb1ELb1ELb1ELb1ELb0ELb1EEEEEEEEEvNT_6ParamsE)
        .other          _ZN7cutlass13device_kernelIN5flash11enable_sm90INS1_16FlashAttnFwdSm90INS1_25CollectiveMainloopFwdSm90ILi2EN4cute5tupleIJNS5_1CILi1EEES8_S8_EEENS6_IJNS7_ILi192EEENS7_ILi128EEENS7_ILi64EEEEEELi64ENS_6half_tEfNS_4arch4Sm90ELb0ELb1ELb0ELb1ELb1ELb0ELb0ELb1ELb1ELb1ELb1ELb0EEENS1_21CollectiveEpilogueFwdINS6_IJSA_SC_SB_EEES9_SE_SG_Li384ELb1ELb1ELb1ELb0EEENS1_36VarlenDynamicPersistentTileSchedulerILi192ELi128ELi384ELi128ELb1ELb1ELb1ELb1ELb0ELb1EEEEEEEEEvNT_6ParamsE,@"STO_CUDA_ENTRY STV_DEFAULT"
_ZN7cutlass13device_kernelIN5flash11enable_sm90INS1_16FlashAttnFwdSm90INS1_25CollectiveMainloopFwdSm90ILi2EN4cute5tupleIJNS5_1CILi1EEES8_S8_EEENS6_IJNS7_ILi192EEENS7_ILi128EEENS7_ILi64EEEEEELi64ENS_6half_tEfNS_4arch4Sm90ELb0ELb1ELb0ELb1ELb1ELb0ELb0ELb1ELb1ELb1ELb1ELb0EEENS1_21CollectiveEpilogueFwdINS6_IJSA_SC_SB_EEES9_SE_SG_Li384ELb1ELb1ELb1ELb0EEENS1_36VarlenDynamicPersistentTileSchedulerILi192ELi128ELi384ELi128ELb1ELb1ELb1ELb1ELb0ELb1EEEEEEEEEvNT_6ParamsE:
        /* <DEDUP_REMOVED lines=45> */
.L_x_14021:
        /* <DEDUP_REMOVED lines=22> */
.L_x_14022:
        /* <DEDUP_REMOVED lines=18> */
.L_x_14023:
        /* <DEDUP_REMOVED lines=22> */
.L_x_14024:
        /* <DEDUP_REMOVED lines=23> */
.L_x_14025:
        /* <DEDUP_REMOVED lines=8> */
.L_x_14027:
        /* <DEDUP_REMOVED lines=25> */
[----:B------:R-:W-:Y:S01]  /*0a30*/  R2UR UR7, R11 ;  /* 0x000000000b0772ca */ /* 0x000fe200000e0000 */
[----:B------:R-:W-:Y:S01]  /*0a40*/  UMOV UR48, URZ ;  /* 0x0000003f00307c82 */ /* 0x000fe20008000000 */
[CC--:B------:R-:W-:Y:S02]  /*0a50*/  LEA.HI R2, R0.reuse, R13.reuse, RZ, 0x7 ;  /* 0x0000000d00027211 */ /* 0x0c0fe400078f38ff */
[----:B------:R-:W-:-:S02]  /*0a60*/  LEA.HI R4, R0, R13, RZ, 0x5 ;  /* 0x0000000d00047211 */ /* 0x000fc400078f28ff */
[----:B------:R-:W-:Y:S02]  /*0a70*/  LEA.HI R3, R0, R13, RZ, 0x4 ;  /* 0x0000000d00037211 */ /* 0x000fe400078f20ff */
[----:B------:R-:W-:Y:S01]  /*0a80*/  LOP3.LUT R6, R2, 0xffffff80, RZ, 0xc0, !PT ;  /* 0xffffff8002067812 */ /* 0x000fe200078ec0ff */
[----:B------:R-:W-:Y:S01]  /*0a90*/  IMAD.SHL.U32 R5, R4, 0x20, RZ ;  /* 0x0000002004057824 */ /* 0x000fe200078e00ff */
[----:B------:R-:W-:Y:S02]  /*0aa0*/  LOP3.LUT R4, R3, 0x3fffff0, RZ, 0xc0, !PT ;  /* 0x03fffff003047812 */ /* 0x000fe400078ec0ff */
[----:B------:R-:W-:Y:S01]  /*0ab0*/  SHF.R.S32.HI R14, RZ, 0x7, R2 ;  /* 0x00000007ff0e7819 */ /* 0x000fe20000011402 */
[----:B------:R-:W-:Y:S01]  /*0ac0*/  IMAD.IADD R12, R13, 0x1, -R6 ;  /* 0x000000010d0c7824 */ /* 0x000fe200078e0a06 */
[----:B------:R-:W-:Y:S01]  /*0ad0*/  LOP3.LUT R5, R5, 0xfffffc00, RZ, 0xc0, !PT ;  /* 0xfffffc0005057812 */ /* 0x000fe200078ec0ff */
[----:B------:R-:W-:Y:S01]  /*0ae0*/  IMAD.IADD R4, R13, 0x1, -R4 ;  /* 0x000000010d047824 */ /* 0x000fe200078e0a04 */
[----:B------:R-:W-:Y:S01]  /*0af0*/  SHF.R.S32.HI R6, RZ, 0x4, R3 ;  /* 0x00000004ff067819 */ /* 0x000fe20000011403 */
[----:B------:R-:W-:Y:S01]  /*0b00*/  IMAD.HI R2, R14, 0x55555556, RZ ;  /* 0x555555560e027827 */ /* 0x000fe200078e02ff */
[----:B------:R-:W-:-:S02]  /*0b10*/  SHF.R.S32.HI R7, RZ, 0x1f, R12 ;  /* 0x0000001fff077819 */ /* 0x000fc4000001140c */
[----:B------:R-:W-:Y:S01]  /*0b20*/  LEA.HI R3, R3, R6, RZ, 0x1 ;  /* 0x0000000603037211 */ /* 0x000fe200078f08ff */
[----:B------:R-:W-:Y:S01]  /*0b30*/  IMAD R4, R4, 0x40, R5 ;  /* 0x0000004004047824 */ /* 0x000fe200078e0205 */
[CC--:B------:R-:W-:Y:S02]  /*0b40*/  LEA.HI R5, R7.reuse, R12.reuse, RZ, 0x2 ;  /* 0x0000000c07057211 */ /* 0x0c0fe400078f10ff */
[----:B------:R-:W-:Y:S02]  /*0b50*/  LEA.HI R7, R7, R12, RZ, 0x5 ;  /* 0x0000000c07077211 */ /* 0x000fe400078f28ff */
[--C-:B------:R-:W-:Y:S02]  /*0b60*/  SHF.R.S32.HI R8, RZ, 0x2, R5.reuse ;  /* 0x00000002ff087819 */ /* 0x100fe40000011405 */
[----:B------:R-:W-:Y:S02]  /*0b70*/  SHF.R.S32.HI R9, RZ, 0x1f, R5 ;  /* 0x0000001fff097819 */ /* 0x000fe40000011405 */
[----:B------:R-:W-:-:S02]  /*0b80*/  LOP3.LUT R3, R3, 0x1ffffffe, RZ, 0xc0, !PT ;  /* 0x1ffffffe03037812 */ /* 0x000fc400078ec0ff */
[----:B------:R-:W-:Y:S02]  /*0b90*/  LEA.HI R9, R9, R8, RZ, 0x3 ;  /* 0x0000000809097211 */ /* 0x000fe400078f18ff */
[----:B------:R-:W-:Y:S01]  /*0ba0*/  LEA.HI R2, R2, R2, RZ, 0x1 ;  /* 0x0000000202027211 */ /* 0x000fe200078f08ff */
[----:B------:R-:W-:Y:S01]  /*0bb0*/  IMAD.IADD R3, R6, 0x1, -R3 ;  /* 0x0000000106037824 */ /* 0x000fe200078e0a03 */
[----:B------:R-:W-:Y:S02]  /*0bc0*/  LOP3.LUT R9, R9, 0xfffffff8, RZ, 0xc0, !PT ;  /* 0xfffffff809097812 */ /* 0x000fe400078ec0ff */
[----:B------:R-:W-:Y:S01]  /*0bd0*/  SHF.R.S32.HI R7, RZ, 0x5, R7 ;  /* 0x00000005ff077819 */ /* 0x000fe20000011407 */
[----:B------:R-:W-:Y:S01]  /*0be0*/  IMAD R2, R2, -0x3, R14 ;  /* 0xfffffffd02027824 */ /* 0x000fe200078e020e */
[-C--:B------:R-:W-:Y:S01]  /*0bf0*/  LEA.HI R10, R0, R13.reuse, RZ, 0x2 ;  /* 0x0000000d000a7211 */ /* 0x080fe200078f10ff */
[----:B------:R-:W-:Y:S01]  /*0c00*/  IMAD.IADD R8, R8, 0x1, -R9 ;  /* 0x0000000108087824 */ /* 0x000fe200078e0a09 */
[----:B------:R-:W-:Y:S01]  /*0c10*/  LEA.HI R0, R0, R13, RZ, 0x3 ;  /* 0x0000000d00007211 */ /* 0x000fe200078f18ff */
[----:B------:R-:W-:Y:S01]  /*0c20*/  IMAD R3, R3, 0x8, R4 ;  /* 0x0000000803037824 */ /* 0x000fe200078e0204 */
[----:B------:R-:W-:Y:S01]  /*0c30*/  LOP3.LUT R10, R10, 0xfffffffc, RZ, 0xc0, !PT ;  /* 0xfffffffc0a0a7812 */ /* 0x000fe200078ec0ff */
[----:B------:R-:W-:Y:S01]  /*0c40*/  IMAD R7, R7, 0x10, R8 ;  /* 0x0000001007077824 */ /* 0x000fe200078e0208 */
[----:B------:R-:W-:-:S02]  /*0c50*/  LOP3.LUT R5, R5, 0x7ffffffc, RZ, 0xc0, !PT ;  /* 0x7ffffffc05057812 */ /* 0x000fc400078ec0ff */
[----:B------:R0:W-:Y:S01]  /*0c60*/  STL [R1+0x38], R3 ;  /* 0x0000380301007387 */ /* 0x0001e20000100800 */
[----:B------:R-:W-:Y:S01]  /*0c70*/  IMAD R2, R2, 0x40, R7 ;  /* 0x0000004002027824 */ /* 0x000fe200078e0207 */
[----:B------:R-:W-:Y:S01]  /*0c80*/  LOP3.LUT R18, R0, 0xfffffff8, RZ, 0xc0, !PT ;  /* 0xfffffff800127812 */ /* 0x000fe200078ec0ff */
[C---:B------:R-:W-:Y:S02]  /*0c90*/  IMAD.IADD R10, R13.reuse, 0x1, -R10 ;  /* 0x000000010d0a7824 */ /* 0x040fe400078e0a0a */
[----:B------:R-:W-:Y:S01]  /*0ca0*/  IMAD.IADD R5, R12, 0x1, -R5 ;  /* 0x000000010c057824 */ /* 0x000fe200078e0a05 */
[----:B------:R1:W-:Y:S01]  /*0cb0*/  STL [R1+0x34], R2 ;  /* 0x0000340201007387 */ /* 0x0003e20000100800 */
[----:B------:R-:W-:Y:S02]  /*0cc0*/  IMAD.IADD R18, R13, 0x1, -R18 ;  /* 0x000000010d127824 */ /* 0x000fe400078e0a12 */
[----:B------:R-:W-:Y:S01]  /*0cd0*/  IMAD.SHL.U32 R16, R5, 0x2, RZ ;  /* 0x0000000205107824 */ /* 0x000fe200078e00ff */
[----:B0-----:R-:W-:Y:S01]  /*0ce0*/  LEA.HI R3, R10, R10, RZ, 0x1 ;  /* 0x0000000a0a037211 */ /* 0x001fe200078f08ff */
[----:B------:R-:W-:Y:S01]  /*0cf0*/  IMAD.SHL.U32 R19, R18, 0x8, RZ ;  /* 0x0000000812137824 */ /* 0x000fe200078e00ff */
[----:B------:R-:W-:Y:S01]  /*0d00*/  SHF.R.S32.HI R5, RZ, 0x3, R0 ;  /* 0x00000003ff057819 */ /* 0x000fe20000011400 */
[C---:B------:R-:W-:Y:S01]  /*0d10*/  VIADD R157, R16.reuse, 0x8 ;  /* 0x00000008109d7836 */ /* 0x040fe20000000000 */
[----:B------:R-:W-:Y:S01]  /*0d20*/  LOP3.LUT R3, R3, 0x1ffffffe, RZ, 0xc0, !PT ;  /* 0x1ffffffe03037812 */ /* 0x000fe200078ec0ff */
        /* <DEDUP_REMOVED lines=13> */
[----:B------:R-:W-:-:S02]  /*0e00*/  SHF.R.S32.HI R5, RZ, 0x1f, R153 ;  /* 0x0000001fff057819 */ /* 0x000fc40000011499 */
[----:B------:R-:W-:Y:S01]  /*0e10*/  SHF.R.S32.HI R4, RZ, 0x1f, R152 ;  /* 0x0000001fff047819 */ /* 0x000fe20000011498 */
[----:B------:R-:W-:Y:S01]  /*0e20*/  IMAD R17, R3, 0x8, R2 ;  /* 0x0000000803117824 */ /* 0x000fe200078e0202 */
[----:B-1----:R-:W-:-:S07]  /*0e30*/  SHF.R.S32.HI R0, RZ, 0x1f, R22 ;  /* 0x0000001fff007819 */ /* 0x002fce0000011416 */
.L_x_14127:
        /* <DEDUP_REMOVED lines=11> */
[----:B0123--:R-:W-:Y:S02]  /*0ef0*/  IMAD.U32 R2, RZ, RZ, UR8 ;  /* 0x00000008ff027e24 */ /* 0x00ffe4000f8e00ff */
[----:B------:R-:W-:Y:S01]  /*0f00*/  IMAD.U32 R3, RZ, RZ, UR9 ;  /* 0x00000009ff037e24 */ /* 0x000fe2000f8e00ff */
[----:B------:R-:W-:Y:S02]  /*0f10*/  @UP1 ULDC.64 UR8, c[0x0][0xa18] ;  /* 0x0002860000081ab9 */ /* 0x000fe40000000a00 */
[----:B------:R-:W-:Y:S02]  /*0f20*/  @UP1 UIMAD.WIDE UR8, UR7, 0x4, UR8 ;  /* 0x00000004070818a5 */ /* 0x000fe4000f8e0208 */
[----:B------:R-:W2:Y:S04]  /*0f30*/  @P0 LDG.E R2, desc[UR54][R2.64] ;  /* 0x0000003602020981 */ /* 0x000ea8000c1e1900 */
        /* <DEDUP_REMOVED lines=16> */
[----:B----45:R-:W-:-:S14]  /*1040*/  @P2 BRA `(.L_x_14028) ;  /* 0x0000000000382947 */ /* 0x030fdc0003800000 */
        /* <DEDUP_REMOVED lines=14> */
.L_x_14028:
        /* <DEDUP_REMOVED lines=9> */
.L_x_14029:
        /* <DEDUP_REMOVED lines=13> */
.L_x_14030:
        /* <DEDUP_REMOVED lines=28> */
.L_x_14032:
[----:B------:R-:W-:-:S11]  /*1450*/  UISETP.NE.AND UP0, UPT, UR7, 0x1, UPT ;  /* 0x000000010700788c */ /* 0x000fd6000bf05270 */
[----:B------:R-:W-:Y:S02]  /*1460*/  @UP0 ULDC.64 UR10, c[0x0][0x9e8] ;  /* 0x00027a00000a0ab9 */ /* 0x000fe40000000a00 */
[----:B------:R-:W-:-:S04]  /*1470*/  UIMAD.WIDE.U32 UR8, UR4, UR10, URZ ;  /* 0x0000000a040872a5 */ /* 0x000fc8000f8e003f */
[----:B------:R-:W-:-:S12]  /*1480*/  @UP0 USHF.R.U32.HI UR4, URZ, UR11, UR9 ;  /* 0x0000000b3f040299 */ /* 0x000fd80008011609 */
.L_x_14033:
[----:B------:R-:W-:-:S04]  /*1490*/  UIMAD UR4, UR4, UR7, UR7 ;  /* 0x00000007040472a4 */ /* 0x000fc8000f8e0207 */
[----:B------:R-:W-:-:S04]  /*14a0*/  UISETP.LT.AND UP0, UPT, UR6, UR4, UPT ;  /* 0x000000040600728c */ /* 0x000fc8000bf01270 */
[----:B------:R-:W-:-:S12]  /*14b0*/  USEL UR6, UR6, UR4, UP0 ;  /* 0x0000000406067287 */ /* 0x000fd80008000000 */
.L_x_14031:
        /* <DEDUP_REMOVED lines=33> */
.L_x_14035:
[----:B------:R-:W-:-:S11]  /*16d0*/  UISETP.NE.AND UP0, UPT, UR7, 0x1, UPT ;  /* 0x000000010700788c */ /* 0x000fd6000bf05270 */
[----:B------:R-:W-:Y:S02]  /*16e0*/  @UP0 ULDC.64 UR12, c[0x0][0x9e8] ;  /* 0x00027a00000c0ab9 */ /* 0x000fe40000000a00 */
[----:B------:R-:W-:-:S04]  /*16f0*/  UIMAD.WIDE.U32 UR8, UR4, UR12, URZ ;  /* 0x0000000c040872a5 */ /* 0x000fc8000f8e003f */
[----:B------:R-:W-:-:S12]  /*1700*/  @UP0 USHF.R.U32.HI UR4, URZ, UR13, UR9 ;  /* 0x0000000d3f040299 */ /* 0x000fd80008011609 */
.L_x_14036:
[----:B------:R-:W-:-:S04]  /*1710*/  UIMAD UR4, UR4, UR7, URZ ;  /* 0x00000007040472a4 */ /* 0x000fc8000f8e023f */
[----:B------:R-:W-:-:S04]  /*1720*/  UISETP.LT.AND UP0, UPT, UR10, UR4, UPT ;  /* 0x000000040a00728c */ /* 0x000fc8000bf01270 */
[----:B------:R-:W-:-:S12]  /*1730*/  USEL UR10, UR10, UR4, !UP0 ;  /* 0x000000040a0a7287 */ /* 0x000fd8000c000000 */
.L_x_14034:
        /* <DEDUP_REMOVED lines=52> */
.L_x_14037:
        /* <DEDUP_REMOVED lines=24> */
[----:B------:R-:W0:Y:S01]  /*1c00*/  S2R R0, SR_TID.X ;  /* 0x0000000000007919 */ /* 0x000e220000002100 */
[----:B------:R-:W1:Y:S01]  /*1c10*/  S2UR UR43, SR_CgaCtaId ;  /* 0x00000000002b79c3 */ /* 0x000e620000008800 */
[----:B------:R-:W-:Y:S02]  /*1c20*/  UMOV UR45, 0x400 ;  /* 0x00000400002d7882 */ /* 0x000fe40000000000 */
[----:B-1----:R-:W-:Y:S01]  /*1c30*/  ULEA UR45, UR43, UR45, 0x18 ;  /* 0x0000002d2b2d7291 */ /* 0x002fe2000f8ec03f */
[----:B0-----:R-:W-:-:S05]  /*1c40*/  VIADD R4, R0, 0xffffff80 ;  /* 0xffffff8000047836 */ /* 0x001fca0000000000 */
[----:B------:R-:W-:-:S04]  /*1c50*/  SHF.R.S32.HI R0, RZ, 0x1f, R4 ;  /* 0x0000001fff007819 */ /* 0x000fc80000011404 */
[----:B------:R-:W-:-:S04]  /*1c60*/  LEA.HI R0, R0, R4, RZ, 0x7 ;  /* 0x0000000400007211 */ /* 0x000fc800078f38ff */
[----:B------:R-:W-:-:S06]  /*1c70*/  SHF.R.S32.HI R0, RZ, 0x7, R0 ;  /* 0x00000007ff007819 */ /* 0x000fcc0000011400 */
[----:B------:R-:W0:Y:S02]  /*1c80*/  SHFL.IDX PT, R0, R0, RZ, 0x1f ;  /* 0x00001fff00007589 */ /* 0x000e2400000e0000 */
[----:B0-----:R-:W-:-:S13]  /*1c90*/  R2UR UR44, R0 ;  /* 0x00000000002c72ca */ /* 0x001fda00000e0000 */
        /* <DEDUP_REMOVED lines=26> */
.L_x_14039:
        /* <DEDUP_REMOVED lines=9> */
.L_x_14222:
[----:B------:R-:W-:Y:S05]  /*1ed0*/  @!P0 BRA `(.L_x_14041) ;  /* 0x0000000000048947 */ /* 0x000fea0003800000 */
[----:B------:R-:W-:Y:S01]  /*1ee0*/  BPT.TRAP 0x1 ;  /* 0x000000040000795c */ /* 0x000fe20000300000 */
.L_x_14041:
[----:B0-----:R-:W-:Y:S02]  /*1ef0*/  IMAD.U32 R3, RZ, RZ, UR48 ;  /* 0x00000030ff037e24 */ /* 0x001fe4000f8e00ff */
[----:B------:R-:W-:-:S03]  /*1f00*/  IMAD.U32 R0, RZ, RZ, UR49 ;  /* 0x00000031ff007e24 */ /* 0x000fc6000f8e00ff */
[----:B------:R-:W-:Y:S02]  /*1f10*/  LEA R3, R3, UR45, 0x3 ;  /* 0x0000002d03037c11 */ /* 0x000fe4000f8e18ff */
[----:B------:R-:W-:-:S04]  /*1f20*/  SHF.L.U32 R0, R0, 0x1f, RZ ;  /* 0x0000001f00007819 */ /* 0x000fc800000006ff */
[----:B------:R0:W1:Y:S01]  /*1f30*/  SYNCS.PHASECHK.TRANS64.TRYWAIT P1, [R3+URZ+0x16830], R0 ;  /* 0x01683000030075a7 */ /* 0x000062000802017f */
[----:B------:R-:W-:Y:S05]  /*1f40*/  @!P0 BRA `(.L_x_14042) ;  /* 0x0000000000048947 */ /* 0x000fea0003800000 */
[----:B------:R-:W-:Y:S01]  /*1f50*/  BPT.TRAP 0x1 ;  /* 0x000000040000795c */ /* 0x000fe20000300000 */
.L_x_14042:
[----:B-1----:R-:W-:Y:S05]  /*1f60*/  @P1 BRA `(.L_x_14043) ;  /* 0x0000000000081947 */ /* 0x002fea0003800000 */
[----:B------:R-:W1:Y:S02]  /*1f70*/  SYNCS.PHASECHK.TRANS64.TRYWAIT P1, [R3+URZ+0x16830], R0 ;  /* 0x01683000030075a7 */ /* 0x000e64000802017f */
[----:B-1----:R-:W-:Y:S05]  /*1f80*/  @!P1 BRA `(.L_x_14044) ;  /* 0x0000014000b49947 */ /* 0x002fea0003800000 */
.L_x_14043:
        /* <DEDUP_REMOVED lines=35> */
.L_x_14045:
[----:B------:R-:W-:Y:S01]  /*21c0*/  UISETP.NE.AND UP1, UPT, UR53, URZ, UPT ;  /* 0x0000003f3500728c */ /* 0x000fe2000bf25270 */
[----:B------:R-:W-:Y:S01]  /*21d0*/  VIADD R2, R17, UR39 ;  /* 0x0000002711027c36 */ /* 0x000fe20008000000 */
[----:B------:R-:W-:Y:S01]  /*21e0*/  R2UR UR6, R3 ;  /* 0x00000000030672ca */ /* 0x000fe200000e0000 */
[----:B01----:R-:W-:Y:S01]  /*21f0*/  IMAD.MOV.U32 R3, RZ, RZ, -0x80 ;  /* 0xffffff80ff037424 */ /* 0x003fe200078e00ff */
[----:B------:R-:W-:Y:S02]  /*2200*/  UISETP.NE.AND UP0, UPT, UR52, URZ, UPT ;  /* 0x0000003f3400728c */ /* 0x000fe4000bf05270 */
[----:B------:R-:W-:Y:S01]  /*2210*/  PLOP3.LUT P1, PT, PT, PT, UP1, 0x80, 0x0 ;  /* 0x000000000000781c */ /* 0x000fe20003f2f018 */
[----:B------:R-:W-:Y:S01]  /*2220*/  IMAD R7, R88, R3, 0x80 ;  /* 0x0000008058077424 */ /* 0x000fe200078e0203 */
[----:B------:R-:W-:Y:S01]  /*2230*/  PLOP3.LUT P2, PT, PT, PT, UP1, 0x80, 0x0 ;  /* 0x000000000000781c */ /* 0x000fe20003f4f018 */
[----:B------:R-:W-:Y:S01]  /*2240*/  IMAD.U32 R3, RZ, RZ, UR47 ;  /* 0x0000002fff037e24 */ /* 0x000fe2000f8e00ff */
[----:B------:R-:W-:Y:S01]  /*2250*/  ULDC UR23, c[0x0][0x9dc] ;  /* 0x0002770000177ab9 */ /* 0x000fe20000000800 */
[----:B------:R-:W-:Y:S01]  /*2260*/  @UP1 ULDC UR7, c[0x0][0x44c] ;  /* 0x0001130000071ab9 */ /* 0x000fe20000000800 */
[----:B------:R-:W-:Y:S01]  /*2270*/  ULDC UR14, c[0x0][0x9e0] ;  /* 0x00027800000e7ab9 */ /* 0x000fe20000000800 */
[----:B------:R-:W-:-:S02]  /*2280*/  IADD3 R8, -R16, UR40, R7 ;  /* 0x0000002810087c10 */ /* 0x000fc4000fffe107 */
[----:B------:R-:W-:-:S04]  /*2290*/  UIADD3 UR6, UR6, 0x16840, URZ ;  /* 0x0001684006067890 */ /* 0x000fc8000fffe03f */
[----:B------:R-:W-:Y:S01]  /*22a0*/  @P1 IMAD.HI.U32 R0, R2, UR7, RZ ;  /* 0x0000000702001c27 */ /* 0x000fe2000f8e00ff */
[----:B------:R-:W-:Y:S01]  /*22b0*/  @UP1 ULDC UR7, c[0x0][0x450] ;  /* 0x0001140000071ab9 */ /* 0x000fe20000000800 */
[----:B------:R-:W-:Y:S01]  /*22c0*/  UPRMT UR6, UR43, 0x654, UR6 ;  /* 0x000006542b067896 */ /* 0x000fe20008000006 */
[----:B------:R-:W-:Y:S02]  /*22d0*/  PLOP3.LUT P1, PT, PT, PT, UP0, 0x40, 0x0 ;  /* 0x000000000000781c */ /* 0x000fe40003f2e808 */
[----:B------:R-:W-:Y:S02]  /*22e0*/  @P2 SHF.R.U32.HI R2, RZ, UR7, R0 ;  /* 0x00000007ff022c19 */ /* 0x000fe40008011600 */
[----:B------:R-:W-:-:S03]  /*22f0*/  IADD3 R0, -R16, 0x1, R7 ;  /* 0x0000000110007810 */ /* 0x000fc60007ffe107 */
[----:B------:R-:W0:Y:S01]  /*2300*/  SHFL.IDX PT, R5, R2, RZ, 0x1c1f ;  /* 0x001c1fff02057589 */ /* 0x000e2200000e0000 */
[----:B------:R-:W-:Y:S01]  /*2310*/  SYNCS.ARRIVE.TRANS64.RED.A1T0 RZ, [UR6], RZ ;  /* 0x000000ffffff79a7 */ /* 0x000fe20008100406 */
[----:B------:R-:W-:Y:S01]  /*2320*/  ULOP3.LUT UR6, URZ, UR23, URZ, 0x33, !UPT ;  /* 0x000000173f067292 */ /* 0x000fe2000f8e333f */
[----:B------:R-:W-:-:S05]  /*2330*/  IADD3 R0, -R3, UR40, R0 ;  /* 0x0000002803007c10 */ /* 0x000fca000fffe100 */
[C---:B------:R-:W-:Y:S02]  /*2340*/  VIADD R9, R0.reuse, UR14 ;  /* 0x0000000e00097c36 */ /* 0x040fe40008000000 */
[----:B------:R-:W-:Y:S01]  /*2350*/  VIADD R10, R0, UR6 ;  /* 0x00000006000a7c36 */ /* 0x000fe20008000000 */
[----:B------:R-:W-:Y:S02]  /*2360*/  LEA R0, R88, 0xffffff80, 0x7 ;  /* 0xffffff8058007811 */ /* 0x000fe400078e38ff */
        /* <DEDUP_REMOVED lines=17> */
.L_x_14048:
[----:B------:R-:W-:Y:S02]  /*2480*/  ULDC UR6, c[0x0][0x9e4] ;  /* 0x0002790000067ab9 */ /* 0x000fe40000000800 */
[----:B------:R-:W-:-:S05]  /*2490*/  IMAD.U32 R12, RZ, RZ, UR6 ;  /* 0x00000006ff0c7e24 */ /* 0x000fca000f8e00ff */
[----:B------:R-:W-:-:S13]  /*24a0*/  ISETP.NE.AND P1, PT, R12, 0x1, PT ;  /* 0x000000010c00780c */ /* 0x000fda0003f25270 */
[----:B------:R-:W0:Y:S02]  /*24b0*/  @P1 LDC.64 R14, c[0x0][0x9e8] ;  /* 0x00027a00ff0e1b82 */ /* 0x000e240000000a00 */
[----:B0-----:R-:W-:-:S05]  /*24c0*/  @P1 IMAD.HI.U32 R6, R5, R14, RZ ;  /* 0x0000000e05061227 */ /* 0x001fca00078e00ff */
[----:B------:R-:W-:-:S07]  /*24d0*/  @P1 SHF.R.U32.HI R5, RZ, R15, R6 ;  /* 0x0000000fff051219 */ /* 0x000fce0000011606 */
.L_x_14049:
[----:B------:R-:W-:Y:S05]  /*24e0*/  BSYNC B0 ;  /* 0x0000000000007941 */ /* 0x000fea0003800000 */
.L_x_14047:
[----:B------:R-:W-:-:S04]  /*24f0*/  IMAD R5, R5, R12, -R0 ;  /* 0x0000000c05057224 */ /* 0x000fc800078e0a00 */
[----:B------:R-:W-:-:S05]  /*2500*/  IMAD.IADD R5, R5, 0x1, -R16 ;  /* 0x0000000105057824 */ /* 0x000fca00078e0a10 */
[----:B------:R-:W-:Y:S02]  /*2510*/  VIADDMNMX R3, R5, R12, R3, PT ;  /* 0x0000000c05037246 */ /* 0x000fe40003800103 */
[----:B------:R-:W-:-:S07]  /*2520*/  VIMNMX R4, R4, R5, !PT ;  /* 0x0000000504047248 */ /* 0x000fce0007fe0100 */
.L_x_14046:
        /* <DEDUP_REMOVED lines=14> */
[C---:B------:R-:W-:Y:S02]  /*2610*/  ISETP.GT.AND P4, PT, R4.reuse, 0x9, !P6 ;  /* 0x000000090400780c */ /* 0x040fe40007784270 */
        /* <DEDUP_REMOVED lines=170> */
[----:B0-----:R-:W-:Y:S01]  /*30c0*/  IMAD.IADD R5, R10, 0x1, R7 ;  /* 0x000000010a057824 */ /* 0x001fe200078e0207 */
[----:B------:R-:W-:-:S11]  /*30d0*/  VIADDMNMX R4, R7, R9, R8, PT ;  /* 0x0000000907047246 */ /* 0x000fd60003800108 */
        /* <DEDUP_REMOVED lines=15> */
.L_x_14052:
[----:B------:R-:W-:Y:S02]  /*31d0*/  ULDC UR6, c[0x0][0x9e4] ;  /* 0x0002790000067ab9 */ /* 0x000fe40000000800 */
[----:B------:R-:W-:-:S05]  /*31e0*/  IMAD.U32 R6, RZ, RZ, UR6 ;  /* 0x00000006ff067e24 */ /* 0x000fca000f8e00ff */
[----:B------:R-:W-:-:S13]  /*31f0*/  ISETP.NE.AND P6, PT, R6, 0x1, PT ;  /* 0x000000010600780c */ /* 0x000fda0003fc5270 */
[----:B------:R-:W0:Y:S02]  /*3200*/  @P6 LDC.64 R2, c[0x0][0x9e8] ;  /* 0x00027a00ff026b82 */ /* 0x000e240000000a00 */
[----:B0-----:R-:W-:-:S05]  /*3210*/  @P6 IMAD.HI.U32 R2, R7, R2, RZ ;  /* 0x0000000207026227 */ /* 0x001fca00078e00ff */
[----:B------:R-:W-:-:S07]  /*3220*/  @P6 SHF.R.U32.HI R7, RZ, R3, R2 ;  /* 0x00000003ff076219 */ /* 0x000fce0000011602 */
.L_x_14053:
[----:B------:R-:W-:Y:S05]  /*3230*/  BSYNC B0 ;  /* 0x0000000000007941 */ /* 0x000fea0003800000 */
.L_x_14051:
[----:B------:R-:W-:-:S04]  /*3240*/  IMAD R7, R7, R6, -R0 ;  /* 0x0000000607077224 */ /* 0x000fc800078e0a00 */
[----:B------:R-:W-:-:S05]  /*3250*/  IMAD.IADD R7, R7, 0x1, -R16 ;  /* 0x0000000107077824 */ /* 0x000fca00078e0a10 */
[----:B------:R-:W-:Y:S02]  /*3260*/  VIADDMNMX R4, R7, R6, R4, PT ;  /* 0x0000000607047246 */ /* 0x000fe40003800104 */
[----:B------:R-:W-:-:S07]  /*3270*/  VIMNMX R5, R5, R7, !PT ;  /* 0x0000000705057248 */ /* 0x000fce0007fe0100 */
.L_x_14050:
        /* <DEDUP_REMOVED lines=168> */
[----:B------:R-:W-:Y:S01]  /*3d00*/  MUFU.EX2 R3, R3 ;  /* 0x0000000300037308 */ /* 0x000fe20000000800 */
[----:B------:R-:W-:Y:S01]  /*3d10*/  LOP3.LUT P1, RZ, R23, 0x4000000, RZ, 0xc0, !PT ;  /* 0x0400000017ff7812 */ /* 0x000fe2000782c0ff */
[--C-:B------:R-:W-:Y:S01]  /*3d20*/  FFMA.FTZ R7, R29, UR21, -R2.reuse ;  /* 0x000000151d077c23 */ /* 0x100fe20008010802 */
[----:B------:R-:W-:Y:S01]  /*3d30*/  FMNMX.FTZ R9, R26, R27, !PT ;  /* 0x0000001b1a097209 */ /* 0x000fe20007810000 */
[--C-:B------:R-:W-:Y:S01]  /*3d40*/  FFMA.FTZ R144, R32, UR21, -R2.reuse ;  /* 0x0000001520907c23 */ /* 0x100fe20008010802 */
[----:B------:R-:W-:Y:S01]  /*3d50*/  ISETP.GT.AND P1, PT, R5, 0x68, !P1 ;  /* 0x000000680500780c */ /* 0x000fe20004f24270 */
[--C-:B------:R-:W-:Y:S01]  /*3d60*/  FFMA.FTZ R33, R33, UR21, -R2.reuse ;  /* 0x0000001521217c23 */ /* 0x100fe20008010802 */
[----:B------:R-:W-:Y:S01]  /*3d70*/  FMNMX.FTZ R6, R30, R9, !PT ;  /* 0x000000091e067209 */ /* 0x000fe20007810000 */
[----:B------:R-:W0:Y:S01]  /*3d80*/  MUFU.EX2 R148, R148 ;  /* 0x0000009400947308 */ /* 0x000e220000000800 */
[----:B------:R-:W-:Y:S01]  /*3d90*/  ISETP.LT.OR P1, PT, R4, 0x69, P1 ;  /* 0x000000690400780c */ /* 0x000fe20000f21670 */
[--C-:B------:R-:W-:Y:S01]  /*3da0*/  FFMA.FTZ R37, R37, UR21, -R2.reuse ;  /* 0x0000001525257c23 */ /* 0x100fe20008010802 */
[----:B------:R-:W-:Y:S01]  /*3db0*/  FMNMX.FTZ R9, R31, R6, !PT ;  /* 0x000000061f097209 */ /* 0x000fe20007810000 */
[--C-:B------:R-:W-:Y:S01]  /*3dc0*/  FFMA.FTZ R41, R41, UR21, -R2.reuse ;  /* 0x0000001529297c23 */ /* 0x100fe20008010802 */
[----:B------:R-:W-:Y:S01]  /*3dd0*/  FSEL R78, R78, -INF , !P1 ;  /* 0xff8000004e4e7808 */ /* 0x000fe20004800000 */
[--C-:B------:R-:W-:Y:S01]  /*3de0*/  FFMA.FTZ R45, R45, UR21, -R2.reuse ;  /* 0x000000152d2d7c23 */ /* 0x100fe20008010802 */
[----:B------:R-:W-:Y:S01]  /*3df0*/  FMNMX.FTZ R6, R34, R9, !PT ;  /* 0x0000000922067209 */ /* 0x000fe20007810000 */
[----:B------:R-:W1:Y:S01]  /*3e00*/  MUFU.EX2 R150, R150 ;  /* 0x0000009600967308 */ /* 0x000e620000000800 */
[----:B------:R-:W-:Y:S01]  /*3e10*/  ISETP.LT.OR P6, PT, R4, 0x7a, P6 ;  /* 0x0000007a0400780c */ /* 0x000fe200037c1670 */
[--C-:B------:R-:W-:Y:S01]  /*3e20*/  FFMA.FTZ R49, R49, UR21, -R2.reuse ;  /* 0x0000001531317c23 */ /* 0x100fe20008010802 */
[----:B------:R-:W-:Y:S01]  /*3e30*/  FMNMX.FTZ R11, R35, R6, !PT ;  /* 0x00000006230b7209 */ /* 0x000fe20007810000 */
[--C-:B------:R-:W-:Y:S01]  /*3e40*/  FFMA.FTZ R53, R53, UR21, -R2.reuse ;  /* 0x0000001535357c23 */ /* 0x100fe20008010802 */
[----:B------:R-:W-:Y:S01]  /*3e50*/  FSEL R87, R87, -INF , !P6 ;  /* 0xff80000057577808 */ /* 0x000fe20007000000 */
        /* <DEDUP_REMOVED lines=16> */
[--C-:B------:R-:W-:Y:S01]  /*3f60*/  FFMA.FTZ R124, R72, UR21, -R2.reuse ;  /* 0x00000015487c7c23 */ /* 0x100fe20008010802 */
[----:B------:R-:W-:Y:S01]  /*3f70*/  FMNMX.FTZ R6, R46, R13, !PT ;  /* 0x0000000d2e067209 */ /* 0x000fe20007810000 */
[----:B------:R4:W5:Y:S01]  /*3f80*/  MUFU.EX2 R9, R33 ;  /* 0x0000002100097308 */ /* 0x0009620000000800 */
[--C-:B------:R-:W-:Y:S01]  /*3f90*/  FFMA.FTZ R126, R76, UR21, -R2.reuse ;  /* 0x000000154c7e7c23 */ /* 0x100fe20008010802 */
[--C-:B------:R-:W-:Y:S01]  /*3fa0*/  FFMA.FTZ R120, R80, UR21, -R2.reuse ;  /* 0x0000001550787c23 */ /* 0x100fe20008010802 */
[----:B------:R-:W-:Y:S01]  /*3fb0*/  FMNMX.FTZ R13, R47, R6, !PT ;  /* 0x000000062f0d7209 */ /* 0x000fe20007810000 */
[--C-:B------:R-:W-:Y:S01]  /*3fc0*/  FFMA.FTZ R122, R84, UR21, -R2.reuse ;  /* 0x00000015547a7c23 */ /* 0x100fe20008010802 */
[----:B------:R-:W-:-:S02]  /*3fd0*/  FFMA.FTZ R57, R85, UR21, -R2 ;  /* 0x0000001555397c23 */ /* 0x000fc40008010802 */
[----:B------:R-:W-:Y:S01]  /*3fe0*/  FMNMX.FTZ R6, R50, R13, !PT ;  /* 0x0000000d32067209 */ /* 0x000fe20007810000 */
[----:B------:R0:W-:Y:S01]  /*3ff0*/  MUFU.EX2 R11, R37 ;  /* 0x00000025000b7308 */ /* 0x0001e20000000800 */
[----:B----4-:R-:W-:Y:S02]  /*4000*/  FFMA.FTZ R33, R61, UR21, -R2 ;  /* 0x000000153d217c23 */ /* 0x010fe40008010802 */
[----:B------:R-:W-:-:S04]  /*4010*/  FMNMX.FTZ R15, R51, R6, !PT ;  /* 0x00000006330f7209 */ /* 0x000fc80007810000 */
[----:B------:R-:W-:Y:S01]  /*4020*/  FMNMX.FTZ R6, R54, R15, !PT ;  /* 0x0000000f36067209 */ /* 0x000fe20007810000 */
[----:B------:R4:W-:Y:S01]  /*4030*/  MUFU.EX2 R13, R41 ;  /* 0x00000029000d7308 */ /* 0x0009e20000000800 */
[----:B0-----:R-:W-:Y:S02]  /*4040*/  FFMA.FTZ R37, R65, UR21, -R2 ;  /* 0x0000001541257c23 */ /* 0x001fe40008010802 */
[----:B------:R-:W-:-:S04]  /*4050*/  FMNMX.FTZ R15, R55, R6, !PT ;  /* 0x00000006370f7209 */ /* 0x000fc80007810000 */
[----:B------:R-:W-:Y:S01]  /*4060*/  FMNMX.FTZ R6, R58, R15, !PT ;  /* 0x0000000f3a067209 */ /* 0x000fe20007810000 */
[----:B------:R-:W0:Y:S01]  /*4070*/  MUFU.EX2 R146, R146 ;  /* 0x0000009200927308 */ /* 0x000e220000000800 */
[----:B----4-:R-:W-:Y:S02]  /*4080*/  FFMA.FTZ R41, R69, UR21, -R2 ;  /* 0x0000001545297c23 */ /* 0x010fe40008010802 */
[----:B------:R-:W-:-:S04]  /*4090*/  FMNMX.FTZ R21, R59, R6, !PT ;  /* 0x000000063b157209 */ /* 0x000fc80007810000 */
[----:B------:R-:W-:Y:S01]  /*40a0*/  FMNMX.FTZ R6, R62, R21, !PT ;  /* 0x000000153e067209 */ /* 0x000fe20007810000 */
[----:B------:R4:W-:Y:S03]  /*40b0*/  MUFU.EX2 R15, R45 ;  /* 0x0000002d000f7308 */ /* 0x0009e60000000800 */
        /* <DEDUP_REMOVED lines=9> */
[----:B------:R-:W-:Y:S01]  /*4150*/  MUFU.EX2 R142, R142 ;  /* 0x0000008e008e7308 */ /* 0x000fe20000000800 */
        /* <DEDUP_REMOVED lines=10> */
[----:B------:R-:W-:Y:S03]  /*4200*/  MUFU.EX2 R138, R138 ;  /* 0x0000008a008a7308 */ /* 0x000fe60000000800 */
[----:B------:R-:W-:-:S05]  /*4210*/  FMNMX.FTZ R4, R87, R4, !PT ;  /* 0x0000000457047209 */ /* 0x000fca0007810000 */
[----:B------:R-:W4:Y:S01]  /*4220*/  SHFL.BFLY PT, R5, R4, 0x2, 0x1f ;  /* 0x0c401f0004057f89 */ /* 0x000f2200000e0000 */
[----:B------:R-:W-:Y:S08]  /*4230*/  MUFU.EX2 R132, R132 ;  /* 0x0000008400847308 */ /* 0x000ff00000000800 */
        /* <DEDUP_REMOVED lines=12> */
[----:B------:R-:W-:Y:S02]  /*4300*/  FSEL R20, R20, RZ, P1 ;  /* 0x000000ff14147208 */ /* 0x000fe40000800000 */
[----:B------:R-:W-:-:S03]  /*4310*/  PLOP3.LUT P1, PT, PT, PT, UP0, 0x40, 0x0 ;  /* 0x000000000000781c */ /* 0x000fc60003f2e808 */
[----:B------:R-:W-:Y:S01]  /*4320*/  MUFU.EX2 R124, R124 ;  /* 0x0000007c007c7308 */ /* 0x000fe20000000800 */
[--C-:B------:R-:W-:Y:S01]  /*4330*/  FFMA.FTZ R2, R27, UR21, -R20.reuse ;  /* 0x000000151b027c23 */ /* 0x100fe20008010814 */
[----:B------:R-:W-:Y:S01]  /*4340*/  FADD.FTZ R27, R148, R3 ;  /* 0x00000003941b7221 */ /* 0x000fe20000010000 */
[--C-:B------:R-:W-:Y:S01]  /*4350*/  FFMA.FTZ R149, R26, UR21, -R20.reuse ;  /* 0x000000151a957c23 */ /* 0x100fe20008010814 */
[--C-:B------:R-:W-:Y:S01]  /*4360*/  FFMA.FTZ R151, R30, UR21, -R20.reuse ;  /* 0x000000151e977c23 */ /* 0x100fe20008010814 */
[--C-:B------:R-:W-:Y:S01]  /*4370*/  FFMA.FTZ R4, R31, UR21, -R20.reuse ;  /* 0x000000151f047c23 */ /* 0x100fe20008010814 */
[----:B-1----:R-:W-:Y:S01]  /*4380*/  FADD.FTZ R24, R150, R27 ;  /* 0x0000001b96187221 */ /* 0x002fe20000010000 */
[--C-:B------:R-:W-:Y:S01]  /*4390*/  FFMA.FTZ R145, R34, UR21, -R20.reuse ;  /* 0x0000001522917c23 */ /* 0x100fe20008010814 */
[----:B------:R-:W-:Y:S01]  /*43a0*/  MUFU.EX2 R2, R2 ;  /* 0x0000000200027308 */ /* 0x000fe20000000800 */
[----:B------:R-:W-:Y:S01]  /*43b0*/  FFMA.FTZ R6, R35, UR21, -R20 ;  /* 0x0000001523067c23 */ /* 0x000fe20008010814 */
[----:B--2---:R-:W-:Y:S01]  /*43c0*/  FADD.FTZ R27, R7, R24 ;  /* 0x00000018071b7221 */ /* 0x004fe20000010000 */
[--C-:B------:R-:W-:Y:S01]  /*43d0*/  FFMA.FTZ R147, R38, UR21, -R20.reuse ;  /* 0x0000001526937c23 */ /* 0x100fe20008010814 */
[--C-:B------:R-:W-:Y:S01]  /*43e0*/  FFMA.FTZ R8, R39, UR21, -R20.reuse ;  /* 0x0000001527087c23 */ /* 0x100fe20008010814 */
[--C-:B------:R-:W-:Y:S01]  /*43f0*/  FFMA.FTZ R141, R42, UR21, -R20.reuse ;  /* 0x000000152a8d7c23 */ /* 0x100fe20008010814 */
[----:B---3--:R-:W-:Y:S01]  /*4400*/  FADD.FTZ R26, R144, R27 ;  /* 0x0000001b901a7221 */ /* 0x008fe20000010000 */
[--C-:B------:R-:W-:Y:S01]  /*4410*/  FFMA.FTZ R10, R43, UR21, -R20.reuse ;  /* 0x000000152b0a7c23 */ /* 0x100fe20008010814 */
[----:B------:R-:W1:Y:S01]  /*4420*/  MUFU.EX2 R149, R149 ;  /* 0x0000009500957308 */ /* 0x000e620000000800 */
[----:B------:R-:W-:Y:S01]  /*4430*/  FFMA.FTZ R143, R46, UR21, -R20 ;  /* 0x000000152e8f7c23 */ /* 0x000fe20008010814 */
[----:B-----5:R-:W-:Y:S01]  /*4440*/  FADD.FTZ R27, R9, R26 ;  /* 0x0000001a091b7221 */ /* 0x020fe20000010000 */
[--C-:B------:R-:W-:Y:S01]  /*4450*/  FFMA.FTZ R12, R47, UR21, -R20.reuse ;  /* 0x000000152f0c7c23 */ /* 0x100fe20008010814 */
[--C-:B------:R-:W-:Y:S01]  /*4460*/  FFMA.FTZ R137, R50, UR21, -R20.reuse ;  /* 0x0000001532897c23 */ /* 0x100fe20008010814 */
[--C-:B------:R-:W-:Y:S01]  /*4470*/  FFMA.FTZ R14, R51, UR21, -R20.reuse ;  /* 0x00000015330e7c23 */ /* 0x100fe20008010814 */
[----:B0-----:R-:W-:Y:S01]  /*4480*/  FADD.FTZ R26, R146, R27 ;  /* 0x0000001b921a7221 */ /* 0x001fe20000010000 */
[--C-:B------:R-:W-:Y:S01]  /*4490*/  FFMA.FTZ R139, R54, UR21, -R20.reuse ;  /* 0x00000015368b7c23 */ /* 0x100fe20008010814 */
[----:B------:R-:W0:Y:S01]  /*44a0*/  MUFU.EX2 R151, R151 ;  /* 0x0000009700977308 */ /* 0x000e220000000800 */
[----:B------:R-:W-:Y:S01]  /*44b0*/  FFMA.FTZ R24, R55, UR21, -R20 ;  /* 0x0000001537187c23 */ /* 0x000fe20008010814 */
[----:B------:R-:W-:Y:S01]  /*44c0*/  FADD.FTZ R27, R11, R26 ;  /* 0x0000001a0b1b7221 */ /* 0x000fe20000010000 */
[--C-:B------:R-:W-:Y:S01]  /*44d0*/  FFMA.FTZ R133, R58, UR21, -R20.reuse ;  /* 0x000000153a857c23 */ /* 0x100fe20008010814 */
[--C-:B------:R-:W-:Y:S01]  /*44e0*/  FFMA.FTZ R26, R59, UR21, -R20.reuse ;  /* 0x000000153b1a7c23 */ /* 0x100fe20008010814 */
[----:B------:R-:W-:Y:S01]  /*44f0*/  F2FP.F16.F32.PACK_AB R148, R3, R148 ;  /* 0x000000940394723e */ /* 0x000fe200000000ff */
[----:B------:R-:W-:Y:S01]  /*4500*/  FADD.FTZ R28, R140, R27 ;  /* 0x0000001b8c1c7221 */ /* 0x000fe20000010000 */
[----:B------:R-:W-:Y:S01]  /*4510*/  FFMA.FTZ R135, R62, UR21, -R20 ;  /* 0x000000153e877c23 */ /* 0x000fe20008010814 */
[----:B------:R-:W2:Y:S01]  /*4520*/  MUFU.EX2 R4, R4 ;  /* 0x0000000400047308 */ /* 0x000ea20000000800 */
[----:B-1----:R-:W-:Y:S01]  /*4530*/  FADD.FTZ R30, R149, R2 ;  /* 0x00000002951e7221 */ /* 0x002fe20000010000 */
[----:B------:R-:W-:Y:S01]  /*4540*/  FADD.FTZ R27, R13, R28 ;  /* 0x0000001c0d1b7221 */ /* 0x000fe20000010000 */
[--C-:B------:R-:W-:Y:S01]  /*4550*/  FFMA.FTZ R129, R66, UR21, -R20.reuse ;  /* 0x0000001542817c23 */ /* 0x100fe20008010814 */
[----:B------:R-:W-:Y:S01]  /*4560*/  F2FP.F16.F32.PACK_AB R150, R7, R150 ;  /* 0x000000960796723e */ /* 0x000fe200000000ff */
[--C-:B------:R-:W-:Y:S01]  /*4570*/  FFMA.FTZ R131, R70, UR21, -R20.reuse ;  /* 0x0000001546837c23 */ /* 0x100fe20008010814 */
        /* <DEDUP_REMOVED lines=22> */
[--C-:B------:R-:W-:Y:S01]  /*46e0*/  FFMA.FTZ R32, R71, UR21, -R20.reuse ;  /* 0x0000001547207c23 */ /* 0x100fe20008010814 */
[----:B------:R-:W-:Y:S01]  /*46f0*/  FFMA.FTZ R20, R87, UR21, -R20 ;  /* 0x0000001557147c23 */ /* 0x000fe20008010814 */
[----:B------:R-:W-:Y:S01]  /*4700*/  FADD.FTZ R36, R132, R31 ;  /* 0x0000001f84247221 */ /* 0x000fe20000010000 */
[----:B------:R-:W-:Y:S01]  /*4710*/  F2FP.F16.F32.PACK_AB R151, R4, R151 ;  /* 0x000000970497723e */ /* 0x000fe200000000ff */
[----:B------:R-:W1:Y:S01]  /*4720*/  MUFU.EX2 R8, R8 ;  /* 0x0000000800087308 */ /* 0x000e620000000800 */
[----:B0-----:R-:W-:Y:S01]  /*4730*/  FADD.FTZ R34, R6, R27 ;  /* 0x0000001b06227221 */ /* 0x001fe20000010000 */
[----:B------:R-:W-:Y:S01]  /*4740*/  FADD.FTZ R31, R29, R36 ;  /* 0x000000241d1f7221 */ /* 0x000fe20000010000 */
[----:B------:R-:W-:Y:S01]  /*4750*/  F2FP.F16.F32.PACK_AB R144, R9, R144 ;  /* 0x000000900990723e */ /* 0x000fe200000000ff */
[----:B------:R-:W-:Y:S01]  /*4760*/  VIADD R4, R88, 0xfffffffe ;  /* 0xfffffffe58047836 */ /* 0x000fe20000000000 */
        /* <DEDUP_REMOVED lines=8> */
[----:B------:R-:W-:Y:S01]  /*47f0*/  FADD.FTZ R36, R128, R31 ;  /* 0x0000001f80247221 */ /* 0x000fe20000010000 */
[----:B------:R-:W-:Y:S01]  /*4800*/  F2FP.F16.F32.PACK_AB R138, R25, R138 ;  /* 0x0000008a198a723e */ /* 0x000fe200000000ff */
[----:B------:R-:W2:Y:S01]  /*4810*/  MUFU.EX2 R10, R10 ;  /* 0x0000000a000a7308 */ /* 0x000ea20000000800 */
[----:B-1----:R-:W-:Y:S01]  /*4820*/  FADD.FTZ R34, R8, R27 ;  /* 0x0000001b08227221 */ /* 0x002fe20000010000 */
[----:B------:R-:W-:Y:S02]  /*4830*/  F2FP.F16.F32.PACK_AB R132, R29, R132 ;  /* 0x000000841d84723e */ /* 0x000fe400000000ff */
[----:B------:R-:W-:Y:S02]  /*4840*/  F2FP.F16.F32.PACK_AB R134, R33, R134 ;  /* 0x000000862186723e */ /* 0x000fe400000000ff */
[----:B------:R-:W-:Y:S02]  /*4850*/  F2FP.F16.F32.PACK_AB R128, R37, R128 ;  /* 0x000000802580723e */ /* 0x000fe400000000ff */
[----:B------:R-:W1:Y:S01]  /*4860*/  MUFU.EX2 R143, R143 ;  /* 0x0000008f008f7308 */ /* 0x000e620000000800 */
[----:B0-----:R-:W-:Y:S01]  /*4870*/  FADD.FTZ R27, R141, R34 ;  /* 0x000000228d1b7221 */ /* 0x001fe20000010000 */
[----:B------:R-:W-:-:S02]  /*4880*/  F2FP.F16.F32.PACK_AB R145, R6, R145 ;  /* 0x000000910691723e */ /* 0x000fc400000000ff */
[----:B------:R-:W-:-:S04]  /*4890*/  F2FP.F16.F32.PACK_AB R147, R8, R147 ;  /* 0x000000930893723e */ /* 0x000fc800000000ff */
[----:B------:R-:W0:Y:S01]  /*48a0*/  MUFU.EX2 R12, R12 ;  /* 0x0000000c000c7308 */ /* 0x000e220000000800 */
[C---:B--2---:R-:W-:Y:S01]  /*48b0*/  FADD.FTZ R34, R10.reuse, R27 ;  /* 0x0000001b0a227221 */ /* 0x044fe20000010000 */
[----:B------:R-:W-:-:S06]  /*48c0*/  F2FP.F16.F32.PACK_AB R141, R10, R141 ;  /* 0x0000008d0a8d723e */ /* 0x000fcc00000000ff */
[----:B------:R-:W2:Y:S01]  /*48d0*/  MUFU.EX2 R137, R137 ;  /* 0x0000008900897308 */ /* 0x000ea20000000800 */
[----:B-1----:R-:W-:-:S07]  /*48e0*/  FADD.FTZ R27, R143, R34 ;  /* 0x000000228f1b7221 */ /* 0x002fce0000010000 */
[----:B------:R-:W1:Y:S01]  /*48f0*/  MUFU.EX2 R14, R14 ;  /* 0x0000000e000e7308 */ /* 0x000e620000000800 */
[C---:B0-----:R-:W-:Y:S01]  /*4900*/  FADD.FTZ R34, R12.reuse, R27 ;  /* 0x0000001b0c227221 */ /* 0x041fe20000010000 */
[----:B------:R-:W-:Y:S01]  /*4910*/  FADD.FTZ R27, R37, R36 ;  /* 0x00000024251b7221 */ /* 0x000fe20000010000 */
[----:B------:R-:W-:-:S03]  /*4920*/  F2FP.F16.F32.PACK_AB R143, R12, R143 ;  /* 0x0000008f0c8f723e */ /* 0x000fc600000000ff */
[----:B------:R-:W-:Y:S01]  /*4930*/  FADD.FTZ R36, R130, R27 ;  /* 0x0000001b82247221 */ /* 0x000fe20000010000 */
[----:B------:R-:W-:Y:S01]  /*4940*/  F2FP.F16.F32.PACK_AB R130, R41, R130 ;  /* 0x000000822982723e */ /* 0x000fe200000000ff */
[----:B------:R-:W0:Y:S01]  /*4950*/  MUFU.EX2 R139, R139 ;  /* 0x0000008b008b7308 */ /* 0x000e220000000800 */
[----:B--2---:R-:W-:Y:S01]  /*4960*/  FADD.FTZ R3, R137, R34 ;  /* 0x0000002289037221 */ /* 0x004fe20000010000 */
[----:B------:R-:W-:-:S04]  /*4970*/  FADD.FTZ R7, R41, R36 ;  /* 0x0000002429077221 */ /* 0x000fc80000010000 */
        /* <DEDUP_REMOVED lines=26> */
[----:B------:R-:W-:-:S06]  /*4b20*/  F2FP.F16.F32.PACK_AB R135, R28, R135 ;  /* 0x000000871c87723e */ /* 0x000fcc00000000ff */
[----:B------:R-:W1:Y:S01]  /*4b30*/  MUFU.EX2 R53, R53 ;  /* 0x0000003500357308 */ /* 0x000e620000000800 */
[----:B0-----:R-:W-:-:S07]  /*4b40*/  FADD.FTZ R36, R120, R7 ;  /* 0x0000000778247221 */ /* 0x001fce0000010000 */
        /* <DEDUP_REMOVED lines=31> */
[----:B--2---:R-:W-:-:S04]  /*4d40*/  FADD.FTZ R2, R86, R7 ;  /* 0x0000000756027221 */ /* 0x004fc80000010000 */
[C---:B-1----:R-:W-:Y:S01]  /*4d50*/  FADD.FTZ R2, R123.reuse, R2 ;  /* 0x000000027b027221 */ /* 0x042fe20000010000 */
[----:B------:R-:W-:Y:S01]  /*4d60*/  F2FP.F16.F32.PACK_AB R123, R123, R86 ;  /* 0x000000567b7b723e */ /* 0x000fe200000000ff */
        /* <DEDUP_REMOVED lines=14> */
.L_x_14055:
[----:B------:R-:W-:Y:S02]  /*4e50*/  ULDC UR18, c[0x0][0x9e4] ;  /* 0x0002790000127ab9 */ /* 0x000fe40000000800 */
[----:B------:R-:W-:-:S11]  /*4e60*/  UISETP.NE.AND UP0, UPT, UR18, 0x1, UPT ;  /* 0x000000011200788c */ /* 0x000fd6000bf05270 */
[----:B------:R-:W-:Y:S02]  /*4e70*/  @UP0 ULDC.64 UR6, c[0x0][0x9e8] ;  /* 0x00027a0000060ab9 */ /* 0x000fe40000000a00 */
[----:B------:R-:W-:-:S04]  /*4e80*/  UIMAD.WIDE.U32 UR10, UR15, UR6, URZ ;  /* 0x000000060f0a72a5 */ /* 0x000fc8000f8e003f */
[----:B------:R-:W-:-:S12]  /*4e90*/  @UP0 USHF.R.U32.HI UR15, URZ, UR7, UR11 ;  /* 0x000000073f0f0299 */ /* 0x000fd8000801160b */
.L_x_14056:
[----:B------:R-:W-:-:S04]  /*4ea0*/  UIMAD UR15, UR15, UR18, UR18 ;  /* 0x000000120f0f72a4 */ /* 0x000fc8000f8e0212 */
[----:B------:R-:W-:-:S04]  /*4eb0*/  UISETP.LT.AND UP0, UPT, UR14, UR15, UPT ;  /* 0x0000000f0e00728c */ /* 0x000fc8000bf01270 */
[----:B------:R-:W-:-:S12]  /*4ec0*/  USEL UR14, UR14, UR15, UP0 ;  /* 0x0000000f0e0e7287 */ /* 0x000fd80008000000 */
.L_x_14054:
        /* <DEDUP_REMOVED lines=21> */
[----:B------:R-:W-:-:S13]  /*5020*/  ISETP.GE.AND P1, PT, R4, UR25, PT ;  /* 0x0000001904007c0c */ /* 0x000fda000bf26270 */
[----:B------:R-:W-:Y:S05]  /*5030*/  @!P1 BRA `(.L_x_14057) ;  /* 0x0000002c00a09947 */ /* 0x000fea0003800000 */
        /* <DEDUP_REMOVED lines=9> */
.L_x_14076:
[----:B------:R-:W-:Y:S01]  /*50d0*/  ISETP.NE.AND P2, PT, RZ, UR44, PT ;  /* 0x0000002cff007c0c */ /* 0x000fe2000bf45270 */
[----:B------:R-:W-:-:S04]  /*50e0*/  UISETP.NE.AND UP0, UPT, UR26, 0x1, UPT ;  /* 0x000000011a00788c */ /* 0x000fc8000bf05270 */
[----:B------:R-:W-:-:S04]  /*50f0*/  USEL UR49, URZ, 0x1, UP0 ;  /* 0x000000013f317887 */ /* 0x000fc80008000000 */
[----:B------:R-:W-:-:S04]  /*5100*/  ULOP3.LUT UR49, UR27, UR49, URZ, 0x3c, !UPT ;  /* 0x000000311b317292 */ /* 0x000fc8000f8e3c3f */
[----:B------:R-:W-:Y:S08]  /*5110*/  @P2 BRA `(.L_x_14058) ;  /* 0x0000000000382947 */ /* 0x000ff00003800000 */
[----:B------:R-:W-:Y:S05]  /*5120*/  @!P0 BRA `(.L_x_14059) ;  /* 0x0000000000048947 */ /* 0x000fea0003800000 */
[----:B------:R-:W-:Y:S01]  /*5130*/  BPT.TRAP 0x1 ;  /* 0x000000040000795c */ /* 0x000fe20000300000 */
.L_x_14059:
        /* <DEDUP_REMOVED lines=9> */
.L_x_14060:
[----:B-1----:R-:W-:Y:S05]  /*51d0*/  @P1 BRA `(.L_x_14058) ;  /* 0x0000000000081947 */ /* 0x002fea0003800000 */
[----:B------:R-:W1:Y:S02]  /*51e0*/  SYNCS.PHASECHK.TRANS64.TRYWAIT P1, [UR6+0x16830], R0 ;  /* 0x01683000ff0075a7 */ /* 0x000e640008020146 */
[----:B-1----:R-:W-:Y:S05]  /*51f0*/  @!P1 BRA `(.L_x_14061) ;  /* 0x00000110002c9947 */ /* 0x002fea0003800000 */
.L_x_14058:
[----:B-1----:R-:W1:Y:S01]  /*5200*/  S2R R5, SR_TID.X ;  /* 0x0000000000057919 */ /* 0x002e620000002100 */
[----:B------:R-:W-:Y:S01]  /*5210*/  UIADD3 UR48, UR26, 0x1, URZ ;  /* 0x000000011a307890 */ /* 0x000fe2000fffe03f */
[----:B------:R-:W-:Y:S01]  /*5220*/  UMOV UR19, 0x40000040 ;  /* 0x4000004000137882 */ /* 0x000fe20000000000 */
[----:B------:R-:W-:Y:S02]  /*5230*/  UMOV UR7, 0x40000040 ;  /* 0x4000004000077882 */ /* 0x000fe40000000000 */
[----:B------:R-:W-:Y:S01]  /*5240*/  UISETP.NE.AND UP0, UPT, UR48, 0x2, UPT ;  /* 0x000000023000788c */ /* 0x000fe2000bf05270 */
[----:B------:R-:W-:Y:S01]  /*5250*/  UMOV UR11, 0x40000040 ;  /* 0x40000040000b7882 */ /* 0x000fe20000000000 */
[----:B------:R-:W-:Y:S02]  /*5260*/  UMOV UR15, 0x40000040 ;  /* 0x40000040000f7882 */ /* 0x000fe40000000000 */
[----:B------:R-:W-:-:S04]  /*5270*/  USEL UR48, UR48, URZ, UP0 ;  /* 0x0000003f30307287 */ /* 0x000fc80008000000 */
        /* <DEDUP_REMOVED lines=22> */
.L_x_14063:
[----:B------:R-:W-:Y:S01]  /*53e0*/  ULEA UR6, UR26, UR45, 0x3 ;  /* 0x0000002d1a067291 */ /* 0x000fe2000f8e183f */
[----:B------:R-:W-:-:S05]  /*53f0*/  IMAD.U32 R0, RZ, RZ, UR27 ;  /* 0x0000001bff007e24 */ /* 0x000fca000f8e00ff */
[----:B------:R-:W-:-:S04]  /*5400*/  SHF.L.U32 R0, R0, 0x1f, RZ ;  /* 0x0000001f00007819 */ /* 0x000fc800000006ff */
[----:B------:R0:W1:Y:S01]  /*5410*/  SYNCS.PHASECHK.TRANS64.TRYWAIT P1, [UR6+0x16850], R0 ;  /* 0x01685000ff0075a7 */ /* 0x0000620008020146 */
[----:B------:R-:W-:Y:S05]  /*5420*/  @!P0 BRA `(.L_x_14064) ;  /* 0x0000000000048947 */ /* 0x000fea0003800000 */
[----:B------:R-:W-:Y:S01]  /*5430*/  BPT.TRAP 0x1 ;  /* 0x000000040000795c */ /* 0x000fe20000300000 */
.L_x_14064:
[----:B-1----:R-:W-:Y:S05]  /*5440*/  @P1 BRA `(.L_x_14062) ;  /* 0x0000000000081947 */ /* 0x002fea0003800000 */
[----:B------:R-:W1:Y:S02]  /*5450*/  SYNCS.PHASECHK.TRANS64.TRYWAIT P1, [UR6+0x16850], R0 ;  /* 0x01685000ff0075a7 */ /* 0x000e640008020146 */
[----:B-1----:R-:W-:Y:S05]  /*5460*/  @!P1 BRA `(.L_x_14065) ;  /* 0x0000010c00a89947 */ /* 0x002fea0003800000 */
.L_x_14062:
[----:B------:R-:W-:Y:S01]  /*5470*/  UIADD3 UR6, UR45, 0x400, URZ ;  /* 0x000004002d067890 */ /* 0x000fe2000fffe03f */
[----:B------:R-:W-:Y:S01]  /*5480*/  WARPGROUP.ARRIVE ;  /* 0x00000000000079c5 */ /* 0x000fe20000000000 */
[----:B------:R-:W-:-:S05]  /*5490*/  UMOV UR7, 0x40000040 ;  /* 0x4000004000077882 */ /* 0x000fca0000000000 */
[----:B------:R-:W1:Y:S01]  /*54a0*/  S2R R8, SR_TID.X ;  /* 0x0000000000087919 */ /* 0x000e620000002100 */
[----:B------:R-:W-:-:S04]  /*54b0*/  USHF.R.U32.HI UR6, URZ, 0x4, UR6 ;  /* 0x000000043f067899 */ /* 0x000fc80008011606 */
[----:B------:R-:W-:-:S04]  /*54c0*/  ULOP3.LUT UR6, UR6, 0x3fff, URZ, 0xc0, !UPT ;  /* 0x00003fff06067892 */ /* 0x000fc8000f8ec03f */
[----:B------:R-:W-:-:S07]  /*54d0*/  ULEA UR10, UR26, UR6, 0xa ;  /* 0x000000061a0a7291 */ /* 0x000fce000f8e503f */
[----:B------:R-:W-:Y:S02]  /*54e0*/  UMOV UR6, UR10 ;  /* 0x0000000a00067c82 */ /* 0x000fe40008000000 */
[----:B------:R-:W-:Y:S01]  /*54f0*/  HGMMA.64x64x16.F32 R88, R148, gdesc[UR4].tnspB, R88, gsb0 ;  /* 0x40e0000494587df0 */ /* 0x000fe20008000858 */
[----:B------:R-:W-:Y:S01]  /*5500*/  UIADD3 UR6, UR10, 0x80, URZ ;  /* 0x000000800a067890 */ /* 0x000fe2000fffe03f */
[----:B------:R-:W-:Y:S01]  /*5510*/  UMOV UR7, 0x40000040 ;  /* 0x4000004000077882 */ /* 0x000fe20000000000 */
[----:B-1----:R-:W-:Y:S02]  /*5520*/  SHF.R.U32.HI R5, RZ, 0x7, R8 ;  /* 0x00000007ff057819 */ /* 0x002fe40000011608 */
[----:B------:R-:W-:-:S03]  /*5530*/  ISETP.GE.U32.AND P1, PT, R8, 0x180, PT ;  /* 0x000001800800780c */ /* 0x000fc60003f26070 */
[----:B0-----:R-:W-:-:S05]  /*5540*/  VIADD R0, R5, 0x9 ;  /* 0x0000000905007836 */ /* 0x001fca0000000000 */
[----:B------:R-:W-:Y:S01]  /*5550*/  SEL R0, R0, 0x9, !P1 ;  /* 0x0000000900007807 */ /* 0x000fe20004800000 */
        /* <DEDUP_REMOVED lines=37> */
.L_x_14066:
[----:B------:R-:W-:Y:S01]  /*57b0*/  UISETP.NE.AND UP1, UPT, UR53, URZ, UPT ;  /* 0x0000003f3500728c */ /* 0x000fe2000bf25270 */
[----:B------:R-:W-:Y:S01]  /*57c0*/  VIADD R13, R17, UR39 ;  /* 0x00000027110d7c36 */ /* 0x000fe20008000000 */
[----:B------:R-:W-:Y:S01]  /*57d0*/  ULEA UR6, UR48, UR45, 0x3 ;  /* 0x0000002d30067291 */ /* 0x000fe2000f8e183f */
[----:B------:R-:W-:Y:S01]  /*57e0*/  IMAD.U32 R8, RZ, RZ, UR47 ;  /* 0x0000002fff087e24 */ /* 0x000fe2000f8e00ff */
[----:B------:R-:W-:Y:S02]  /*57f0*/  UISETP.NE.AND UP0, UPT, UR52, URZ, UPT ;  /* 0x0000003f3400728c */ /* 0x000fe4000bf05270 */
[----:B------:R-:W-:Y:S01]  /*5800*/  PLOP3.LUT P1, PT, PT, PT, UP1, 0x80, 0x0 ;  /* 0x000000000000781c */ /* 0x000fe20003f2f018 */
[----:B------:R-:W-:Y:S01]  /*5810*/  UIADD3 UR6, UR6, 0x16840, URZ ;  /* 0x0001684006067890 */ /* 0x000fe2000fffe03f */
[----:B------:R-:W-:-:S03]  /*5820*/  PLOP3.LUT P2, PT, PT, PT, UP1, 0x80, 0x0 ;  /* 0x000000000000781c */ /* 0x000fc60003f4f018 */
[----:B------:R-:W-:Y:S01]  /*5830*/  @UP1 ULDC UR7, c[0x0][0x44c] ;  /* 0x0001130000071ab9 */ /* 0x000fe20000000800 */
[----:B------:R-:W-:-:S07]  /*5840*/  UPRMT UR6, UR43, 0x654, UR6 ;  /* 0x000006542b067896 */ /* 0x000fce0008000006 */
[----:B0-----:R-:W-:Y:S01]  /*5850*/  @P1 IMAD.HI.U32 R0, R13, UR7, RZ ;  /* 0x000000070d001c27 */ /* 0x001fe2000f8e00ff */
[----:B------:R-:W-:Y:S01]  /*5860*/  @UP1 ULDC UR7, c[0x0][0x450] ;  /* 0x0001140000071ab9 */ /* 0x000fe20000000800 */
[----:B------:R-:W-:Y:S01]  /*5870*/  PLOP3.LUT P1, PT, PT, PT, UP0, 0x40, 0x0 ;  /* 0x000000000000781c */ /* 0x000fe20003f2e808 */
[----:B------:R-:W-:Y:S01]  /*5880*/  SYNCS.ARRIVE.TRANS64.RED.A1T0 RZ, [UR6], RZ ;  /* 0x000000ffffff79a7 */ /* 0x000fe20008100406 */
[----:B------:R-:W-:Y:S01]  /*5890*/  ULOP3.LUT UR6, URZ, UR23, URZ, 0x33, !UPT ;  /* 0x000000173f067292 */ /* 0x000fe2000f8e333f */
[----:B------:R-:W-:Y:S01]  /*58a0*/  @P2 SHF.R.U32.HI R13, RZ, UR7, R0 ;  /* 0x00000007ff0d2c19 */ /* 0x000fe20008011600 */
[----:B------:R-:W-:-:S04]  /*58b0*/  IMAD.SHL.U32 R0, R4, 0x80, RZ ;  /* 0x0000008004007824 */ /* 0x000fc800078e00ff */
[----:B------:R-:W0:Y:S01]  /*58c0*/  SHFL.IDX PT, R15, R13, RZ, 0x1c1f ;  /* 0x001c1fff0d0f7589 */ /* 0x000e2200000e0000 */
[----:B------:R-:W-:-:S04]  /*58d0*/  IADD3 R5, -R16, 0x1, -R0 ;  /* 0x0000000110057810 */ /* 0x000fc80007ffe900 */
        /* <DEDUP_REMOVED lines=19> */
.L_x_14069:
[----:B------:R-:W-:-:S05]  /*5a10*/  IMAD.U32 R14, RZ, RZ, UR22 ;  /* 0x00000016ff0e7e24 */ /* 0x000fca000f8e00ff */
[----:B------:R-:W-:-:S13]  /*5a20*/  ISETP.NE.AND P1, PT, R14, 0x1, PT ;  /* 0x000000010e00780c */ /* 0x000fda0003f25270 */
[----:B------:R-:W0:Y:S02]  /*5a30*/  @P1 LDC.64 R8, c[0x0][0x9e8] ;  /* 0x00027a00ff081b82 */ /* 0x000e240000000a00 */
[----:B0-----:R-:W-:-:S05]  /*5a40*/  @P1 IMAD.HI.U32 R8, R15, R8, RZ ;  /* 0x000000080f081227 */ /* 0x001fca00078e00ff */
[----:B------:R-:W-:-:S07]  /*5a50*/  @P1 SHF.R.U32.HI R15, RZ, R9, R8 ;  /* 0x00000009ff0f1219 */ /* 0x000fce0000011608 */
.L_x_14070:
[----:B------:R-:W-:Y:S05]  /*5a60*/  BSYNC B0 ;  /* 0x0000000000007941 */ /* 0x000fea0003800000 */
.L_x_14068:
[----:B------:R-:W-:-:S04]  /*5a70*/  IMAD R15, R15, R14, -R0 ;  /* 0x0000000e0f0f7224 */ /* 0x000fc800078e0a00 */
[----:B------:R-:W-:-:S05]  /*5a80*/  IMAD.IADD R15, R15, 0x1, -R16 ;  /* 0x000000010f0f7824 */ /* 0x000fca00078e0a10 */
[----:B------:R-:W-:Y:S02]  /*5a90*/  VIADDMNMX R10, R15, R14, R10, PT ;  /* 0x0000000e0f0a7246 */ /* 0x000fe4000380010a */
[----:B------:R-:W-:-:S07]  /*5aa0*/  VIMNMX R5, R5, R15, !PT ;  /* 0x0000000f05057248 */ /* 0x000fce0007fe0100 */
.L_x_14067:
        /* <DEDUP_REMOVED lines=116> */
.L_x_14073:
[----:B------:R-:W-:-:S05]  /*61f0*/  IMAD.U32 R10, RZ, RZ, UR22 ;  /* 0x00000016ff0a7e24 */ /* 0x000fca000f8e00ff */
[----:B------:R-:W-:-:S13]  /*6200*/  ISETP.NE.AND P2, PT, R10, 0x1, PT ;  /* 0x000000010a00780c */ /* 0x000fda0003f45270 */
[----:B------:R-:W0:Y:S02]  /*6210*/  @P2 LDC.64 R8, c[0x0][0x9e8] ;  /* 0x00027a00ff082b82 */ /* 0x000e240000000a00 */
[----:B0-----:R-:W-:-:S05]  /*6220*/  @P2 IMAD.HI.U32 R8, R5, R8, RZ ;  /* 0x0000000805082227 */ /* 0x001fca00078e00ff */
[----:B------:R-:W-:-:S07]  /*6230*/  @P2 SHF.R.U32.HI R5, RZ, R9, R8 ;  /* 0x00000009ff052219 */ /* 0x000fce0000011608 */
.L_x_14074:
[----:B------:R-:W-:Y:S05]  /*6240*/  BSYNC B0 ;  /* 0x0000000000007941 */ /* 0x000fea0003800000 */
.L_x_14072:
[----:B------:R-:W-:-:S04]  /*6250*/  IMAD R5, R5, R10, -R0 ;  /* 0x0000000a05057224 */ /* 0x000fc800078e0a00 */
[----:B------:R-:W-:-:S05]  /*6260*/  IMAD.IADD R5, R5, 0x1, -R16 ;  /* 0x0000000105057824 */ /* 0x000fca00078e0a10 */
[----:B------:R-:W-:Y:S02]  /*6270*/  VIADDMNMX R12, R5, R10, R12, PT ;  /* 0x0000000a050c7246 */ /* 0x000fe4000380010c */
[----:B------:R-:W-:-:S07]  /*6280*/  VIMNMX R11, R11, R5, !PT ;  /* 0x000000050b0b7248 */ /* 0x000fce0007fe0100 */
.L_x_14071:
        /* <DEDUP_REMOVED lines=37> */
[----:B------:R-:W-:Y:S02]  /*64e0*/  FMNMX.FTZ R13, R27, R10, !PT ;  /* 0x0000000a1b0d7209 */ /* 0x000fe40007810000 */
[----:B------:R-:W-:Y:S02]  /*64f0*/  FMNMX.FTZ R5, R61, R0, !PT ;  /* 0x000000003d057209 */ /* 0x000fe40007810000 */
[----:B------:R-:W-:Y:S02]  /*6500*/  ISETP.GT.AND P2, PT, R11, 0x11, P1 ;  /* 0x000000110b00780c */ /* 0x000fe40000f44270 */
[----:B------:R-:W-:Y:S02]  /*6510*/  FMNMX.FTZ R0, R64, R5, !PT ;  /* 0x0000000540007209 */ /* 0x000fe40007810000 */
[----:B------:R-:W-:-:S02]  /*6520*/  FSEL R31, R31, -INF , !P4 ;  /* 0xff8000001f1f7808 */ /* 0x000fc40006000000 */
[----:B------:R-:W-:Y:S02]  /*6530*/  FMNMX.FTZ R5, R65, R0, !PT ;  /* 0x0000000041057209 */ /* 0x000fe40007810000 */
[----:B------:R-:W-:Y:S02]  /*6540*/  FMNMX.FTZ R14, R30, R13, !PT ;  /* 0x0000000d1e0e7209 */ /* 0x000fe40007810000 */
[----:B------:R-:W-:Y:S02]  /*6550*/  FMNMX.FTZ R0, R68, R5, !PT ;  /* 0x0000000544007209 */ /* 0x000fe40007810000 */
[----:B------:R-:W-:Y:S02]  /*6560*/  ISETP.GT.AND P3, PT, R11, 0x18, P1 ;  /* 0x000000180b00780c */ /* 0x000fe40000f64270 */
[----:B------:R-:W-:Y:S02]  /*6570*/  FMNMX.FTZ R5, R69, R0, !PT ;  /* 0x0000000045057209 */ /* 0x000fe40007810000 */
[----:B------:R-:W-:-:S02]  /*6580*/  ISETP.LT.OR P2, PT, R12, 0x12, P2 ;  /* 0x000000120c00780c */ /* 0x000fc40001741670 */
[----:B------:R-:W-:Y:S02]  /*6590*/  FMNMX.FTZ R0, R72, R5, !PT ;  /* 0x0000000548007209 */ /* 0x000fe40007810000 */
[----:B------:R-:W-:Y:S02]  /*65a0*/  FMNMX.FTZ R13, R31, R14, !PT ;  /* 0x0000000e1f0d7209 */ /* 0x000fe40007810000 */
[----:B------:R-:W-:Y:S02]  /*65b0*/  FMNMX.FTZ R5, R73, R0, !PT ;  /* 0x0000000049057209 */ /* 0x000fe40007810000 */
[----:B------:R-:W-:Y:S02]  /*65c0*/  ISETP.GT.AND P4, PT, R11, 0x19, P1 ;  /* 0x000000190b00780c */ /* 0x000fe40000f84270 */
[----:B------:R-:W-:Y:S02]  /*65d0*/  FMNMX.FTZ R0, R76, R5, !PT ;  /* 0x000000054c007209 */ /* 0x000fe40007810000 */
[----:B------:R-:W-:-:S02]  /*65e0*/  ISETP.LT.OR P3, PT, R12, 0x19, P3 ;  /* 0x000000190c00780c */ /* 0x000fc40001f61670 */
[----:B------:R-:W-:Y:S02]  /*65f0*/  FMNMX.FTZ R5, R77, R0, !PT ;  /* 0x000000004d057209 */ /* 0x000fe40007810000 */
[----:B------:R-:W-:Y:S02]  /*6600*/  FSEL R35, R35, -INF , !P2 ;  /* 0xff80000023237808 */ /* 0x000fe40005000000 */
[----:B------:R-:W-:Y:S02]  /*6610*/  FMNMX.FTZ R0, R80, R5, !PT ;  /* 0x0000000550007209 */ /* 0x000fe40007810000 */
[----:B------:R-:W-:Y:S02]  /*6620*/  FMNMX.FTZ R14, R34, R13, !PT ;  /* 0x0000000d220e7209 */ /* 0x000fe40007810000 */
[----:B------:R-:W-:Y:S02]  /*6630*/  FMNMX.FTZ R5, R81, R0, !PT ;  /* 0x0000000051057209 */ /* 0x000fe40007810000 */
[----:B------:R-:W-:-:S02]  /*6640*/  ISETP.LT.OR P4, PT, R12, 0x1a, P4 ;  /* 0x0000001a0c00780c */ /* 0x000fc40002781670 */
[----:B------:R-:W-:Y:S02]  /*6650*/  FMNMX.FTZ R0, R84, R5, !PT ;  /* 0x0000000554007209 */ /* 0x000fe40007810000 */
[----:B------:R-:W-:Y:S02]  /*6660*/  FSEL R38, R38, -INF , !P3 ;  /* 0xff80000026267808 */ /* 0x000fe40005800000 */
[----:B------:R-:W-:Y:S02]  /*6670*/  FMNMX.FTZ R5, R85, R0, !PT ;  /* 0x0000000055057209 */ /* 0x000fe40007810000 */
[----:B------:R-:W-:Y:S02]  /*6680*/  FMNMX.FTZ R15, R35, R14, !PT ;  /* 0x0000000e230f7209 */ /* 0x000fe40007810000 */
[----:B------:R-:W-:Y:S01]  /*6690*/  ISETP.GT.AND P2, PT, R11, 0x21, P1 ;  /* 0x000000210b00780c */ /* 0x000fe20000f44270 */
[----:B------:R-:W0:Y:S01]  /*66a0*/  SHFL.BFLY PT, R0, R5, 0x2, 0x1f ;  /* 0x0c401f0005007f89 */ /* 0x000e2200000e0000 */
[----:B------:R-:W-:-:S02]  /*66b0*/  FSEL R39, R39, -INF , !P4 ;  /* 0xff80000027277808 */ /* 0x000fc40006000000 */
[----:B------:R-:W-:Y:S02]  /*66c0*/  FMNMX.FTZ R14, R38, R15, !PT ;  /* 0x0000000f260e7209 */ /* 0x000fe40007810000 */
[----:B------:R-:W-:Y:S02]  /*66d0*/  ISETP.GT.AND P3, PT, R11, 0x28, P1 ;  /* 0x000000280b00780c */ /* 0x000fe40000f64270 */
[C---:B------:R-:W-:Y:S02]  /*66e0*/  ISETP.LT.OR P2, PT, R12.reuse, 0x22, P2 ;  /* 0x000000220c00780c */ /* 0x040fe40001741670 */
[----:B------:R-:W-:Y:S02]  /*66f0*/  FMNMX.FTZ R15, R39, R14, !PT ;  /* 0x0000000e270f7209 */ /* 0x000fe40007810000 */
[----:B------:R-:W-:Y:S02]  /*6700*/  ISETP.GT.AND P4, PT, R11, 0x29, P1 ;  /* 0x000000290b00780c */ /* 0x000fe40000f84270 */
[----:B------:R-:W-:-:S02]  /*6710*/  ISETP.LT.OR P3, PT, R12, 0x29, P3 ;  /* 0x000000290c00780c */ /* 0x000fc40001f61670 */
[----:B------:R-:W-:Y:S02]  /*6720*/  FSEL R43, R43, -INF , !P2 ;  /* 0xff8000002b2b7808 */ /* 0x000fe40005000000 */
[----:B------:R-:W-:Y:S02]  /*6730*/  FMNMX.FTZ R14, R42, R15, !PT ;  /* 0x0000000f2a0e7209 */ /* 0x000fe40007810000 */
[----:B------:R-:W-:Y:S02]  /*6740*/  ISETP.GT.AND P2, PT, R11, 0x30, P1 ;  /* 0x000000300b00780c */ /* 0x000fe40000f44270 */
[----:B------:R-:W-:Y:S02]  /*6750*/  FSEL R46, R46, -INF , !P3 ;  /* 0xff8000002e2e7808 */ /* 0x000fe40005800000 */
[----:B------:R-:W-:Y:S02]  /*6760*/  ISETP.LT.OR P4, PT, R12, 0x2a, P4 ;  /* 0x0000002a0c00780c */ /* 0x000fe40002781670 */
[----:B0-----:R-:W-:-:S02]  /*6770*/  FMNMX.FTZ R8, R5, R0, !PT ;  /* 0x0000000005087209 */ /* 0x001fc40007810000 */
[----:B------:R-:W-:Y:S02]  /*6780*/  FMNMX.FTZ R15, R43, R14, !PT ;  /* 0x0000000e2b0f7209 */ /* 0x000fe40007810000 */
[----:B------:R-:W-:Y:S01]  /*6790*/  ISETP.GT.AND P3, PT, R11, 0x31, P1 ;  /* 0x000000310b00780c */ /* 0x000fe20000f64270 */
[----:B------:R-:W0:Y:S01]  /*67a0*/  SHFL.BFLY PT, R9, R8, 0x1, 0x1f ;  /* 0x0c201f0008097f89 */ /* 0x000e2200000e0000 */
[----:B------:R-:W-:Y:S02]  /*67b0*/  ISETP.LT.OR P2, PT, R12, 0x31, P2 ;  /* 0x000000310c00780c */ /* 0x000fe40001741670 */
[----:B------:R-:W-:Y:S02]  /*67c0*/  FSEL R47, R47, -INF , !P4 ;  /* 0xff8000002f2f7808 */ /* 0x000fe40006000000 */
[----:B------:R-:W-:Y:S02]  /*67d0*/  FMNMX.FTZ R20, R46, R15, !PT ;  /* 0x0000000f2e147209 */ /* 0x000fe40007810000 */
[----:B------:R-:W-:-:S02]  /*67e0*/  ISETP.GT.AND P5, PT, R11, 0x38, P1 ;  /* 0x000000380b00780c */ /* 0x000fc40000fa4270 */
[----:B------:R-:W-:Y:S02]  /*67f0*/  FSEL R50, R50, -INF , !P2 ;  /* 0xff80000032327808 */ /* 0x000fe40005000000 */
[C---:B------:R-:W-:Y:S02]  /*6800*/  ISETP.LT.OR P3, PT, R12.reuse, 0x32, P3 ;  /* 0x000000320c00780c */ /* 0x040fe40001f61670 */
[----:B------:R-:W-:Y:S02]  /*6810*/  FMNMX.FTZ R15, R47, R20, !PT ;  /* 0x000000142f0f7209 */ /* 0x000fe40007810000 */
[----:B------:R-:W-:Y:S02]  /*6820*/  ISETP.GT.AND P4, PT, R11, 0x39, P1 ;  /* 0x000000390b00780c */ /* 0x000fe40000f84270 */
[----:B------:R-:W-:Y:S02]  /*6830*/  ISETP.LT.OR P5, PT, R12, 0x39, P5 ;  /* 0x000000390c00780c */ /* 0x000fe40002fa1670 */
[----:B------:R-:W-:-:S02]  /*6840*/  FSEL R51, R51, -INF , !P3 ;  /* 0xff80000033337808 */ /* 0x000fc40005800000 */
[----:B------:R-:W-:Y:S02]  /*6850*/  FMNMX.FTZ R20, R50, R15, !PT ;  /* 0x0000000f32147209 */ /* 0x000fe40007810000 */
[----:B------:R-:W-:Y:S02]  /*6860*/  ISETP.GT.AND P2, PT, R11, 0x40, P1 ;  /* 0x000000400b00780c */ /* 0x000fe40000f44270 */
[----:B------:R-:W-:Y:S02]  /*6870*/  FSEL R54, R54, -INF , !P5 ;  /* 0xff80000036367808 */ /* 0x000fe40006800000 */
[----:B------:R-:W-:Y:S02]  /*6880*/  ISETP.LT.OR P4, PT, R12, 0x3a, P4 ;  /* 0x0000003a0c00780c */ /* 0x000fe40002781670 */
[----:B------:R-:W-:Y:S02]  /*6890*/  FMNMX.FTZ R21, R51, R20, !PT ;  /* 0x0000001433157209 */ /* 0x000fe40007810000 */
[----:B0-----:R-:W-:-:S02]  /*68a0*/  FMNMX.FTZ R0, R8, R9, !PT ;  /* 0x0000000908007209 */ /* 0x001fc40007810000 */
[----:B------:R-:W-:Y:S02]  /*68b0*/  ISETP.GT.AND P3, PT, R11, 0x41, P1 ;  /* 0x000000410b00780c */ /* 0x000fe40000f64270 */
[----:B------:R-:W-:Y:S01]  /*68c0*/  ISETP.LT.OR P2, PT, R12, 0x41, P2 ;  /* 0x000000410c00780c */ /* 0x000fe20001741670 */
[----:B------:R-:W-:Y:S01]  /*68d0*/  FMUL.FTZ R9, R0, UR21 ;  /* 0x0000001500097c20 */ /* 0x000fe20008410000 */
[----:B------:R-:W-:Y:S02]  /*68e0*/  FSEL R55, R55, -INF , !P4 ;  /* 0xff80000037377808 */ /* 0x000fe40006000000 */
[----:B------:R-:W-:Y:S02]  /*68f0*/  FMNMX.FTZ R20, R54, R21, !PT ;  /* 0x0000001536147209 */ /* 0x000fe40007810000 */
[----:B------:R-:W-:Y:S02]  /*6900*/  ISETP.GT.AND P5, PT, R11, 0x48, P1 ;  /* 0x000000480b00780c */ /* 0x000fe40000fa4270 */
[----:B------:R-:W-:-:S02]  /*6910*/  FSEL R58, R58, -INF , !P2 ;  /* 0xff8000003a3a7808 */ /* 0x000fc40005000000 */
[----:B------:R-:W-:Y:S02]  /*6920*/  ISETP.LT.OR P3, PT, R12, 0x42, P3 ;  /* 0x000000420c00780c */ /* 0x000fe40001f61670 */
[----:B------:R-:W-:Y:S02]  /*6930*/  FMNMX.FTZ R21, R55, R20, !PT ;  /* 0x0000001437157209 */ /* 0x000fe40007810000 */
[----:B------:R-:W-:Y:S02]  /*6940*/  FSETP.NEU.FTZ.AND P6, PT, R0, -INF , PT ;  /* 0xff8000000000780b */ /* 0x000fe40003fdd000 */
[----:B------:R-:W-:Y:S02]  /*6950*/  ISETP.GT.AND P4, PT, R11, 0x49, P1 ;  /* 0x000000490b00780c */ /* 0x000fe40000f84270 */
[----:B------:R-:W-:Y:S02]  /*6960*/  ISETP.LT.OR P5, PT, R12, 0x49, P5 ;  /* 0x000000490c00780c */ /* 0x000fe40002fa1670 */
[----:B------:R-:W-:-:S02]  /*6970*/  FSEL R59, R59, -INF , !P3 ;  /* 0xff8000003b3b7808 */ /* 0x000fc40005800000 */
[----:B------:R-:W-:Y:S02]  /*6980*/  FMNMX.FTZ R20, R58, R21, !PT ;  /* 0x000000153a147209 */ /* 0x000fe40007810000 */
[----:B------:R-:W-:Y:S02]  /*6990*/  FSEL R5, R9, RZ, P6 ;  /* 0x000000ff09057208 */ /* 0x000fe40003000000 */
[----:B------:R-:W-:Y:S02]  /*69a0*/  ISETP.GT.AND P2, PT, R11, 0x50, P1 ;  /* 0x000000500b00780c */ /* 0x000fe40000f44270 */
[----:B------:R-:W-:Y:S01]  /*69b0*/  FSEL R62, R62, -INF , !P5 ;  /* 0xff8000003e3e7808 */ /* 0x000fe20006800000 */
[--C-:B------:R-:W-:Y:S01]  /*69c0*/  FFMA.FTZ R148, R24, UR21, -R5.reuse ;  /* 0x0000001518947c23 */ /* 0x100fe20008010805 */
[----:B------:R-:W-:Y:S01]  /*69d0*/  ISETP.LT.OR P4, PT, R12, 0x4a, P4 ;  /* 0x0000004a0c00780c */ /* 0x000fe20002781670 */
[--C-:B------:R-:W-:Y:S01]  /*69e0*/  FFMA.FTZ R8, R25, UR21, -R5.reuse ;  /* 0x0000001519087c23 */ /* 0x100fe20008010805 */
[----:B------:R-:W-:Y:S01]  /*69f0*/  FMNMX.FTZ R21, R59, R20, !PT ;  /* 0x000000143b157209 */ /* 0x000fe20007810000 */
[--C-:B------:R-:W-:Y:S01]  /*6a00*/  FFMA.FTZ R33, R33, UR21, -R5.reuse ;  /* 0x0000001521217c23 */ /* 0x100fe20008010805 */
[----:B------:R-:W-:Y:S01]  /*6a10*/  ISETP.GT.AND P3, PT, R11, 0x51, P1 ;  /* 0x000000510b00780c */ /* 0x000fe20000f64270 */
[--C-:B------:R-:W-:Y:S01]  /*6a20*/  FFMA.FTZ R146, R36, UR21, -R5.reuse ;  /* 0x0000001524927c23 */ /* 0x100fe20008010805 */
[----:B------:R-:W-:Y:S01]  /*6a30*/  ISETP.LT.OR P2, PT, R12, 0x51, P2 ;  /* 0x000000510c00780c */ /* 0x000fe20001741670 */
[----:B------:R0:W-:Y:S01]  /*6a40*/  MUFU.EX2 R10, R33 ;  /* 0x00000021000a7308 */ /* 0x0001e20000000800 */
[----:B------:R-:W-:Y:S01]  /*6a50*/  FSEL R63, R63, -INF , !P4 ;  /* 0xff8000003f3f7808 */ /* 0x000fe20006000000 */
[--C-:B------:R-:W-:Y:S01]  /*6a60*/  FFMA.FTZ R150, R28, UR21, -R5.reuse ;  /* 0x000000151c967c23 */ /* 0x100fe20008010805 */
[----:B------:R-:W-:Y:S01]  /*6a70*/  FMNMX.FTZ R24, R62, R21, !PT ;  /* 0x000000153e187209 */ /* 0x000fe20007810000 */
[--C-:B------:R-:W-:Y:S01]  /*6a80*/  FFMA.FTZ R9, R29, UR21, -R5.reuse ;  /* 0x000000151d097c23 */ /* 0x100fe20008010805 */
[----:B------:R-:W-:Y:S01]  /*6a90*/  ISETP.GT.AND P5, PT, R11, 0x58, P1 ;  /* 0x000000580b00780c */ /* 0x000fe20000fa4270 */
[--C-:B------:R-:W-:Y:S01]  /*6aa0*/  FFMA.FTZ R144, R32, UR21, -R5.reuse ;  /* 0x0000001520907c23 */ /* 0x100fe20008010805 */
        /* <DEDUP_REMOVED lines=9> */
[--C-:B------:R-:W-:Y:S01]  /*6b40*/  FFMA.FTZ R15, R45, UR21, -R5.reuse ;  /* 0x000000152d0f7c23 */ /* 0x100fe20008010805 */
        /* <DEDUP_REMOVED lines=31> */
[----:B------:R-:W-:Y:S01]  /*6d40*/  FFMA.FTZ R85, R85, UR21, -R5 ;  /* 0x0000001555557c23 */ /* 0x000fe20008010805 */
[----:B------:R-:W-:Y:S01]  /*6d50*/  FSEL R75, R75, -INF , !P3 ;  /* 0xff8000004b4b7808 */ /* 0x000fe20005800000 */
[----:B------:R-:W-:Y:S01]  /*6d60*/  MUFU.EX2 R148, R148 ;  /* 0x0000009400947308 */ /* 0x000fe20000000800 */
[----:B------:R-:W-:-:S02]  /*6d70*/  FMNMX.FTZ R24, R74, R25, !PT ;  /* 0x000000194a187209 */ /* 0x000fc40007810000 */
[----:B------:R-:W-:Y:S02]  /*6d80*/  ISETP.GT.AND P2, PT, R11, 0x70, P1 ;  /* 0x000000700b00780c */ /* 0x000fe40000f44270 */
[----:B------:R-:W-:Y:S02]  /*6d90*/  FSEL R78, R78, -INF , !P5 ;  /* 0xff8000004e4e7808 */ /* 0x000fe40006800000 */
[C---:B------:R-:W-:Y:S01]  /*6da0*/  ISETP.LT.OR P4, PT, R12.reuse, 0x6a, P4 ;  /* 0x0000006a0c00780c */ /* 0x040fe20002781670 */
[----:B------:R-:W-:Y:S01]  /*6db0*/  MUFU.EX2 R8, R8 ;  /* 0x0000000800087308 */ /* 0x000fe20000000800 */
[----:B------:R-:W-:Y:S02]  /*6dc0*/  FMNMX.FTZ R25, R75, R24, !PT ;  /* 0x000000184b197209 */ /* 0x000fe40007810000 */
[----:B------:R-:W-:Y:S02]  /*6dd0*/  ISETP.GT.AND P3, PT, R11, 0x71, P1 ;  /* 0x000000710b00780c */ /* 0x000fe40000f64270 */
[----:B------:R-:W-:-:S02]  /*6de0*/  ISETP.LT.OR P2, PT, R12, 0x71, P2 ;  /* 0x000000710c00780c */ /* 0x000fc40001741670 */
[----:B------:R-:W-:Y:S01]  /*6df0*/  FSEL R79, R79, -INF , !P4 ;  /* 0xff8000004f4f7808 */ /* 0x000fe20006000000 */
[----:B------:R-:W-:Y:S01]  /*6e00*/  MUFU.EX2 R150, R150 ;  /* 0x0000009600967308 */ /* 0x000fe20000000800 */
[----:B------:R-:W-:Y:S02]  /*6e10*/  FMNMX.FTZ R24, R78, R25, !PT ;  /* 0x000000194e187209 */ /* 0x000fe40007810000 */
[----:B------:R-:W-:Y:S02]  /*6e20*/  ISETP.GT.AND P5, PT, R11, 0x78, P1 ;  /* 0x000000780b00780c */ /* 0x000fe40000fa4270 */
[----:B------:R-:W-:Y:S02]  /*6e30*/  ISETP.LT.OR P3, PT, R12, 0x72, P3 ;  /* 0x000000720c00780c */ /* 0x000fe40001f61670 */
[----:B------:R-:W-:Y:S01]  /*6e40*/  FSEL R82, R82, -INF , !P2 ;  /* 0xff80000052527808 */ /* 0x000fe20005000000 */
[----:B------:R-:W-:Y:S01]  /*6e50*/  MUFU.EX2 R9, R9 ;  /* 0x0000000900097308 */ /* 0x000fe20000000800 */
[----:B------:R-:W-:-:S02]  /*6e60*/  FMNMX.FTZ R25, R79, R24, !PT ;  /* 0x000000184f197209 */ /* 0x000fc40007810000 */
[----:B------:R-:W-:Y:S01]  /*6e70*/  ISETP.GT.AND P1, PT, R11, 0x79, P1 ;  /* 0x000000790b00780c */ /* 0x000fe20000f24270 */
[----:B------:R-:W-:Y:S01]  /*6e80*/  FFMA.FTZ R11, R57, UR21, -R5 ;  /* 0x00000015390b7c23 */ /* 0x000fe20008010805 */
[----:B------:R-:W-:Y:S02]  /*6e90*/  ISETP.LT.OR P5, PT, R12, 0x79, P5 ;  /* 0x000000790c00780c */ /* 0x000fe40002fa1670 */
[----:B------:R-:W-:Y:S01]  /*6ea0*/  FSEL R83, R83, -INF , !P3 ;  /* 0xff80000053537808 */ /* 0x000fe20005800000 */
[----:B------:R-:W-:Y:S01]  /*6eb0*/  MUFU.EX2 R144, R144 ;  /* 0x0000009000907308 */ /* 0x000fe20000000800 */
[----:B------:R-:W-:Y:S02]  /*6ec0*/  FMNMX.FTZ R24, R82, R25, !PT ;  /* 0x0000001952187209 */ /* 0x000fe40007810000 */
[----:B------:R-:W-:Y:S02]  /*6ed0*/  ISETP.LT.OR P1, PT, R12, 0x7a, P1 ;  /* 0x0000007a0c00780c */ /* 0x000fe40000f21670 */
[----:B------:R-:W-:-:S02]  /*6ee0*/  FSEL R86, R86, -INF , !P5 ;  /* 0xff80000056567808 */ /* 0x000fc40006800000 */
[----:B------:R-:W-:Y:S01]  /*6ef0*/  FMNMX.FTZ R25, R83, R24, !PT ;  /* 0x0000001853197209 */ /* 0x000fe20007810000 */
[--C-:B------:R-:W-:Y:S01]  /*6f00*/  FFMA.FTZ R24, R77, UR21, -R5.reuse ;  /* 0x000000154d187c23 */ /* 0x100fe20008010805 */
[----:B------:R-:W-:Y:S01]  /*6f10*/  FSEL R87, R87, -INF , !P1 ;  /* 0xff80000057577808 */ /* 0x000fe20004800000 */
[----:B------:R-:W-:Y:S01]  /*6f20*/  MUFU.EX2 R146, R146 ;  /* 0x0000009200927308 */ /* 0x000fe20000000800 */
[----:B------:R-:W-:Y:S01]  /*6f30*/  FMNMX.FTZ R12, R86, R25, !PT ;  /* 0x00000019560c7209 */ /* 0x000fe20007810000 */
[----:B------:R-:W-:Y:S01]  /*6f40*/  FFMA.FTZ R25, R73, UR21, -R5 ;  /* 0x0000001549197c23 */ /* 0x000fe20008010805 */
[----:B------:R-:W-:Y:S02]  /*6f50*/  FSEL R37, R0, RZ, P6 ;  /* 0x000000ff00257208 */ /* 0x000fe40003000000 */
[----:B------:R-:W-:-:S03]  /*6f60*/  FMNMX.FTZ R12, R87, R12, !PT ;  /* 0x0000000c570c7209 */ /* 0x000fc60007810000 */
[----:B------:R-:W-:Y:S01]  /*6f70*/  FADD.FTZ R37, -R37, R6 ;  /* 0x0000000625257221 */ /* 0x000fe20000010100 */
[----:B------:R-:W-:Y:S01]  /*6f80*/  MUFU.EX2 R13, R13 ;  /* 0x0000000d000d7308 */ /* 0x000fe20000000800 */
[----:B0-----:R-:W0:Y:S02]  /*6f90*/  SHFL.BFLY PT, R33, R12, 0x2, 0x1f ;  /* 0x0c401f000c217f89 */ /* 0x001e2400000e0000 */
[----:B------:R-:W-:-:S05]  /*6fa0*/  FMUL.FTZ R6, R37, UR21 ;  /* 0x0000001525067c20 */ /* 0x000fca0008410000 */
[----:B------:R-:W-:Y:S08]  /*6fb0*/  MUFU.EX2 R140, R140 ;  /* 0x0000008c008c7308 */ /* 0x000ff00000000800 */
[----:B------:R-:W1:Y:S08]  /*6fc0*/  MUFU.EX2 R6, R6 ;  /* 0x0000000600067308 */ /* 0x000e700000000800 */
[----:B------:R-:W-:Y:S01]  /*6fd0*/  MUFU.EX2 R14, R41 ;  /* 0x00000029000e7308 */ /* 0x000fe20000000800 */
[----:B0-----:R-:W-:Y:S01]  /*6fe0*/  FMNMX.FTZ R33, R12, R33, !PT ;  /* 0x000000210c217209 */ /* 0x001fe20007810000 */
[----:B------:R-:W-:-:S04]  /*6ff0*/  FFMA.FTZ R12, R81, UR21, -R5 ;  /* 0x00000015510c7c23 */ /* 0x000fc80008010805 */
[----:B------:R-:W0:Y:S02]  /*7000*/  SHFL.BFLY PT, R36, R33, 0x1, 0x1f ;  /* 0x0c201f0021247f89 */ /* 0x000e2400000e0000 */
[----:B------:R-:W-:Y:S01]  /*7010*/  MUFU.EX2 R142, R142 ;  /* 0x0000008e008e7308 */ /* 0x000fe20000000800 */
[----:B-1----:R-:W-:-:S04]  /*7020*/  FFMA.FTZ R3, R6, R3, R148 ;  /* 0x0000000306037223 */ /* 0x002fc80000010094 */
[----:B------:R-:W-:-:S03]  /*7030*/  FADD.FTZ R3, R8, R3 ;  /* 0x0000000308037221 */ /* 0x000fc60000010000 */
[----:B------:R-:W-:Y:S08]  /*7040*/  MUFU.EX2 R15, R15 ;  /* 0x0000000f000f7308 */ /* 0x000ff00000000800 */
[----:B------:R-:W-:Y:S01]  /*7050*/  MUFU.EX2 R136, R136 ;  /* 0x0000008800887308 */ /* 0x000fe20000000800 */
[----:B0-----:R-:W-:-:S07]  /*7060*/  FMNMX.FTZ R5, R33, R36, !PT ;  /* 0x0000002421057209 */ /* 0x001fce0007810000 */
[----:B------:R-:W-:Y:S01]  /*7070*/  MUFU.EX2 R20, R49 ;  /* 0x0000003100147308 */ /* 0x000fe20000000800 */
[C---:B------:R-:W-:Y:S01]  /*7080*/  FSETP.NEU.FTZ.AND P1, PT, R5.reuse, -INF , PT ;  /* 0xff8000000500780b */ /* 0x040fe20003f3d000 */
[----:B------:R-:W-:-:S05]  /*7090*/  FMUL.FTZ R36, R5, UR21 ;  /* 0x0000001505247c20 */ /* 0x000fca0008410000 */
[----:B------:R-:W-:Y:S01]  /*70a0*/  FSEL R36, R36, RZ, P1 ;  /* 0x000000ff24247208 */ /* 0x000fe20000800000 */
[----:B------:R-:W-:Y:S04]  /*70b0*/  MUFU.EX2 R138, R138 ;  /* 0x0000008a008a7308 */ /* 0x000fe80000000800 */
[--C-:B------:R-:W-:Y:S01]  /*70c0*/  FFMA.FTZ R147, R38, UR21, -R36.reuse ;  /* 0x0000001526937c23 */ /* 0x100fe20008010824 */
[----:B------:R-:W-:Y:S01]  /*70d0*/  FSEL R38, R5, RZ, P1 ;  /* 0x000000ff05267208 */ /* 0x000fe20000800000 */
[--C-:B------:R-:W-:Y:S01]  /*70e0*/  FFMA.FTZ R149, R26, UR21, -R36.reuse ;  /* 0x000000151a957c23 */ /* 0x100fe20008010824 */
[--C-:B------:R-:W-:Y:S01]  /*70f0*/  FFMA.FTZ R40, R27, UR21, -R36.reuse ;  /* 0x000000151b287c23 */ /* 0x100fe20008010824 */
[--C-:B------:R-:W-:Y:S01]  /*7100*/  FFMA.FTZ R151, R30, UR21, -R36.reuse ;  /* 0x000000151e977c23 */ /* 0x100fe20008010824 */
[--C-:B------:R-:W-:Y:S01]  /*7110*/  FFMA.FTZ R37, R31, UR21, -R36.reuse ;  /* 0x000000151f257c23 */ /* 0x100fe20008010824 */
[----:B------:R-:W-:Y:S01]  /*7120*/  FADD.FTZ R38, -R38, R7 ;  /* 0x0000000726267221 */ /* 0x000fe20000010100 */
[--C-:B------:R-:W-:Y:S01]  /*7130*/  FFMA.FTZ R145, R34, UR21, -R36.reuse ;  /* 0x0000001522917c23 */ /* 0x100fe20008010824 */
[----:B------:R-:W-:Y:S01]  /*7140*/  MUFU.EX2 R149, R149 ;  /* 0x0000009500957308 */ /* 0x000fe20000000800 */
[--C-:B------:R-:W-:Y:S01]  /*7150*/  FFMA.FTZ R34, R35, UR21, -R36.reuse ;  /* 0x0000001523227c23 */ /* 0x100fe20008010824 */
[----:B------:R-:W-:Y:S01]  /*7160*/  FMUL.FTZ R7, R38, UR21 ;  /* 0x0000001526077c20 */ /* 0x000fe20008410000 */
[--C-:B------:R-:W-:Y:S01]  /*7170*/  FFMA.FTZ R31, R39, UR21, -R36.reuse ;  /* 0x00000015271f7c23 */ /* 0x100fe20008010824 */
[----:B------:R-:W-:Y:S01]  /*7180*/  FADD.FTZ R38, R150, R3 ;  /* 0x0000000396267221 */ /* 0x000fe20000010000 */
[--C-:B------:R-:W-:Y:S01]  /*7190*/  FFMA.FTZ R141, R42, UR21, -R36.reuse ;  /* 0x000000152a8d7c23 */ /* 0x100fe20008010824 */
        /* <DEDUP_REMOVED lines=9> */
[--C-:B------:R-:W-:Y:S01]  /*7230*/  FFMA.FTZ R45, R55, UR21, -R36.reuse ;  /* 0x00000015372d7c23 */ /* 0x100fe20008010824 */
[----:B------:R-:W1:Y:S01]  /*7240*/  MUFU.EX2 R40, R40 ;  /* 0x0000002800287308 */ /* 0x000e620000000800 */
        /* <DEDUP_REMOVED lines=8> */
[----:B0-----:R-:W-:Y:S01]  /*72d0*/  FFMA.FTZ R35, R7, R2, R149 ;  /* 0x0000000207237223 */ /* 0x001fe20000010095 */
[----:B------:R-:W-:Y:S01]  /*72e0*/  FADD.FTZ R3, R13, R38 ;  /* 0x000000260d037221 */ /* 0x000fe20000010000 */
[--C-:B------:R-:W-:Y:S01]  /*72f0*/  FFMA.FTZ R42, R67, UR21, -R36.reuse ;  /* 0x00000015432a7c23 */ /* 0x100fe20008010824 */
[--C-:B------:R-:W-:Y:S01]  /*7300*/  FFMA.FTZ R131, R70, UR21, -R36.reuse ;  /* 0x0000001546837c23 */ /* 0x100fe20008010824 */
[--C-:B------:R-:W-:Y:S01]  /*7310*/  FFMA.FTZ R41, R71, UR21, -R36.reuse ;  /* 0x0000001547297c23 */ /* 0x100fe20008010824 */
[----:B------:R-:W-:Y:S01]  /*7320*/  FADD.FTZ R3, R140, R3 ;  /* 0x000000038c037221 */ /* 0x000fe20000010000 */
[--C-:B------:R-:W-:Y:S01]  /*7330*/  FFMA.FTZ R125, R74, UR21, -R36.reuse ;  /* 0x000000154a7d7c23 */ /* 0x100fe20008010824 */
[----:B------:R-:W0:Y:S01]  /*7340*/  MUFU.EX2 R37, R37 ;  /* 0x0000002500257308 */ /* 0x000e220000000800 */
[----:B-1----:R-:W-:Y:S01]  /*7350*/  FADD.FTZ R2, R40, R35 ;  /* 0x0000002328027221 */ /* 0x002fe20000010000 */
[----:B------:R-:W-:Y:S01]  /*7360*/  FADD.FTZ R3, R14, R3 ;  /* 0x000000030e037221 */ /* 0x000fe20000010000 */
[--C-:B------:R-:W-:Y:S01]  /*7370*/  FFMA.FTZ R39, R75, UR21, -R36.reuse ;  /* 0x000000154b277c23 */ /* 0x100fe20008010824 */
[--C-:B------:R-:W-:Y:S01]  /*7380*/  FFMA.FTZ R127, R78, UR21, -R36.reuse ;  /* 0x000000154e7f7c23 */ /* 0x100fe20008010824 */
[--C-:B------:R-:W-:Y:S01]  /*7390*/  FFMA.FTZ R121, R82, UR21, -R36.reuse ;  /* 0x0000001552797c23 */ /* 0x100fe20008010824 */
        /* <DEDUP_REMOVED lines=103> */
.L_x_14075:
        /* <DEDUP_REMOVED lines=75> */
.L_x_14057:
        /* <DEDUP_REMOVED lines=24> */
.L_x_14078:
[----:B------:R-:W-:Y:S02]  /*8040*/  ULDC UR15, c[0x0][0x9e4] ;  /* 0x00027900000f7ab9 */ /* 0x000fe40000000800 */
[----:B------:R-:W-:-:S11]  /*8050*/  UISETP.NE.AND UP0, UPT, UR15, 0x1, UPT ;  /* 0x000000010f00788c */ /* 0x000fd6000bf05270 */
[----:B------:R-:W-:Y:S02]  /*8060*/  @UP0 ULDC.64 UR6, c[0x0][0x9e8] ;  /* 0x00027a0000060ab9 */ /* 0x000fe40000000a00 */
[----:B------:R-:W-:-:S04]  /*8070*/  UIMAD.WIDE.U32 UR10, UR14, UR6, URZ ;  /* 0x000000060e0a72a5 */ /* 0x000fc8000f8e003f */
[----:B------:R-:W-:-:S12]  /*8080*/  @UP0 USHF.R.U32.HI UR14, URZ, UR7, UR11 ;  /* 0x000000073f0e0299 */ /* 0x000fd8000801160b */
.L_x_14079:
[----:B------:R-:W-:-:S04]  /*8090*/  UIMAD UR14, UR14, UR15, URZ ;  /* 0x0000000f0e0e72a4 */ /* 0x000fc8000f8e023f */
[----:B------:R-:W-:-:S04]  /*80a0*/  UISETP.LT.AND UP0, UPT, UR23, UR14, UPT ;  /* 0x0000000e1700728c */ /* 0x000fc8000bf01270 */
[----:B------:R-:W-:-:S12]  /*80b0*/  USEL UR23, UR23, UR14, !UP0 ;  /* 0x0000000e17177287 */ /* 0x000fd8000c000000 */
.L_x_14077:
        /* <DEDUP_REMOVED lines=13> */
.L_x_14091:
[----:B------:R-:W-:Y:S01]  /*8190*/  ISETP.NE.AND P2, PT, RZ, UR44, PT ;  /* 0x0000002cff007c0c */ /* 0x000fe2000bf45270 */
[----:B------:R-:W-:-:S04]  /*81a0*/  UISETP.NE.AND UP0, UPT, UR23, 0x1, UPT ;  /* 0x000000011700788c */ /* 0x000fc8000bf05270 */
[----:B------:R-:W-:-:S04]  /*81b0*/  USEL UR49, URZ, 0x1, UP0 ;  /* 0x000000013f317887 */ /* 0x000fc80008000000 */
[----:B------:R-:W-:-:S04]  /*81c0*/  ULOP3.LUT UR49, UR24, UR49, URZ, 0x3c, !UPT ;  /* 0x0000003118317292 */ /* 0x000fc8000f8e3c3f */
[----:B------:R-:W-:Y:S08]  /*81d0*/  @P2 BRA `(.L_x_14081) ;  /* 0x0000000000382947 */ /* 0x000ff00003800000 */
[----:B------:R-:W-:Y:S05]  /*81e0*/  @!P0 BRA `(.L_x_14082) ;  /* 0x0000000000048947 */ /* 0x000fea0003800000 */
[----:B------:R-:W-:Y:S01]  /*81f0*/  BPT.TRAP 0x1 ;  /* 0x000000040000795c */ /* 0x000fe20000300000 */
.L_x_14082:
        /* <DEDUP_REMOVED lines=9> */
.L_x_14083:
[----:B-1----:R-:W-:Y:S05]  /*8290*/  @P1 BRA `(.L_x_14081) ;  /* 0x0000000000081947 */ /* 0x002fea0003800000 */
[----:B------:R-:W1:Y:S02]  /*82a0*/  SYNCS.PHASECHK.TRANS64.TRYWAIT P1, [UR6+0x16830], R0 ;  /* 0x01683000ff0075a7 */ /* 0x000e640008020146 */
[----:B-1----:R-:W-:Y:S05]  /*82b0*/  @!P1 BRA `(.L_x_14084) ;  /* 0x000000e0002c9947 */ /* 0x002fea0003800000 */
.L_x_14081:
        /* <DEDUP_REMOVED lines=30> */
.L_x_14086:
[----:B------:R-:W-:Y:S01]  /*84a0*/  ULEA UR6, UR23, UR45, 0x3 ;  /* 0x0000002d17067291 */ /* 0x000fe2000f8e183f */
[----:B------:R-:W-:-:S05]  /*84b0*/  IMAD.U32 R0, RZ, RZ, UR24 ;  /* 0x00000018ff007e24 */ /* 0x000fca000f8e00ff */
[----:B------:R-:W-:-:S04]  /*84c0*/  SHF.L.U32 R0, R0, 0x1f, RZ ;  /* 0x0000001f00007819 */ /* 0x000fc800000006ff */
[----:B------:R0:W1:Y:S01]  /*84d0*/  SYNCS.PHASECHK.TRANS64.TRYWAIT P1, [UR6+0x16850], R0 ;  /* 0x01685000ff0075a7 */ /* 0x0000620008020146 */
[----:B------:R-:W-:Y:S05]  /*84e0*/  @!P0 BRA `(.L_x_14087) ;  /* 0x0000000000048947 */ /* 0x000fea0003800000 */
[----:B------:R-:W-:Y:S01]  /*84f0*/  BPT.TRAP 0x1 ;  /* 0x000000040000795c */ /* 0x000fe20000300000 */
.L_x_14087:
[----:B-1----:R-:W-:Y:S05]  /*8500*/  @P1 BRA `(.L_x_14085) ;  /* 0x0000000000081947 */ /* 0x002fea0003800000 */
[----:B------:R-:W1:Y:S02]  /*8510*/  SYNCS.PHASECHK.TRANS64.TRYWAIT P1, [UR6+0x16850], R0 ;  /* 0x01685000ff0075a7 */ /* 0x000e640008020146 */
[----:B-1----:R-:W-:Y:S05]  /*8520*/  @!P1 BRA `(.L_x_14088) ;  /* 0x000000dc00a89947 */ /* 0x002fea0003800000 */
.L_x_14085:
        /* <DEDUP_REMOVED lines=52> */
.L_x_14089:
        /* <DEDUP_REMOVED lines=79> */
[C---:B------:R-:W-:Y:S01]  /*8d60*/  FADD.FTZ R7, -R5.reuse, R7 ;  /* 0x0000000705077221 */ /* 0x040fe20000010100 */
[----:B------:R-:W-:Y:S01]  /*8d70*/  FMUL.FTZ R32, R5, UR21 ;  /* 0x0000001505207c20 */ /* 0x000fe20008410000 */
[----:B------:R-:W-:Y:S01]  /*8d80*/  FMUL.FTZ R6, R6, UR21 ;  /* 0x0000001506067c20 */ /* 0x000fe20008410000 */
[----:B------:R-:W-:Y:S01]  /*8d90*/  FFMA.FTZ R148, R24, UR21, -R8 ;  /* 0x0000001518947c23 */ /* 0x000fe20008010808 */
[----:B------:R-:W-:Y:S01]  /*8da0*/  FMUL.FTZ R7, R7, UR21 ;  /* 0x0000001507077c20 */ /* 0x000fe20008410000 */
        /* <DEDUP_REMOVED lines=11> */
[--C-:B------:R-:W-:Y:S01]  /*8e60*/  FFMA.FTZ R29, R33, UR21, -R8.reuse ;  /* 0x00000015211d7c23 */ /* 0x100fe20008010808 */
[----:B------:R-:W0:Y:S01]  /*8e70*/  MUFU.EX2 R148, R148 ;  /* 0x0000009400947308 */ /* 0x000e220000000800 */
[----:B------:R-:W-:Y:S01]  /*8e80*/  FFMA.FTZ R24, R45, UR21, -R8 ;  /* 0x000000152d187c23 */ /* 0x000fe20008010808 */
[----:B------:R-:W-:Y:S01]  /*8e90*/  FFMA.FTZ R45, R35, UR21, -R32 ;  /* 0x00000015232d7c23 */ /* 0x000fe20008010820 */
[----:B------:R-:W-:Y:S01]  /*8ea0*/  FFMA.FTZ R146, R36, UR21, -R8 ;  /* 0x0000001524927c23 */ /* 0x000fe20008010808 */
[----:B------:R-:W-:Y:S01]  /*8eb0*/  FFMA.FTZ R147, R38, UR21, -R32 ;  /* 0x0000001526937c23 */ /* 0x000fe20008010820 */
[--C-:B------:R-:W-:Y:S01]  /*8ec0*/  FFMA.FTZ R28, R37, UR21, -R8.reuse ;  /* 0x00000015251c7c23 */ /* 0x100fe20008010808 */
[----:B------:R-:W-:Y:S01]  /*8ed0*/  FFMA.FTZ R142, R44, UR21, -R8 ;  /* 0x000000152c8e7c23 */ /* 0x000fe20008010808 */
[----:B------:R-:W-:Y:S01]  /*8ee0*/  FFMA.FTZ R44, R39, UR21, -R32 ;  /* 0x00000015272c7c23 */ /* 0x000fe20008010820 */
[----:B------:R-:W-:Y:S01]  /*8ef0*/  MUFU.EX2 R7, R7 ;  /* 0x0000000700077308 */ /* 0x000fe20000000800 */
[----:B------:R-:W-:Y:S01]  /*8f00*/  FFMA.FTZ R140, R40, UR21, -R8 ;  /* 0x00000015288c7c23 */ /* 0x000fe20008010808 */
[----:B------:R-:W-:Y:S01]  /*8f10*/  FFMA.FTZ R141, R42, UR21, -R32 ;  /* 0x000000152a8d7c23 */ /* 0x000fe20008010820 */
[----:B------:R-:W-:Y:S01]  /*8f20*/  FFMA.FTZ R25, R41, UR21, -R8 ;  /* 0x0000001529197c23 */ /* 0x000fe20008010808 */
[--C-:B------:R-:W-:Y:S01]  /*8f30*/  FFMA.FTZ R41, R43, UR21, -R32.reuse ;  /* 0x000000152b297c23 */ /* 0x100fe20008010820 */
[--C-:B------:R-:W-:Y:S01]  /*8f40*/  FFMA.FTZ R143, R46, UR21, -R32.reuse ;  /* 0x000000152e8f7c23 */ /* 0x100fe20008010820 */
[--C-:B------:R-:W-:Y:S01]  /*8f50*/  FFMA.FTZ R40, R47, UR21, -R32.reuse ;  /* 0x000000152f287c23 */ /* 0x100fe20008010820 */
        /* <DEDUP_REMOVED lines=39> */
[--C-:B------:R-:W-:Y:S01]  /*91d0*/  FFMA.FTZ R120, R80, UR21, -R8.reuse ;  /* 0x0000001550787c23 */ /* 0x100fe20008010808 */
[--C-:B------:R-:W-:Y:S01]  /*91e0*/  FFMA.FTZ R9, R81, UR21, -R8.reuse ;  /* 0x0000001551097c23 */ /* 0x100fe20008010808 */
        /* <DEDUP_REMOVED lines=126> */
.L_x_14090:
        /* <DEDUP_REMOVED lines=73> */
[----:B------:R-:W-:Y:S01]  /*9e60*/  F2FP.F16.F32.PACK_AB R123, R32, R27 ;  /* 0x0000001b207b723e */ /* 0x000fe200000000ff */
[----:B------:R-:W-:Y:S06]  /*9e70*/  @P1 BRA `(.L_x_14091) ;  /* 0xffffffe000c41947 */ /* 0x000fec000383ffff */
.L_x_14080:
        /* <DEDUP_REMOVED lines=10> */
.L_x_14111:
        /* <DEDUP_REMOVED lines=9> */
.L_x_14094:
[----:B------:R-:W-:Y:S01]  /*9fb0*/  ULEA UR6, UR48, UR45, 0x3 ;  /* 0x0000002d30067291 */ /* 0x000fe2000f8e183f */
[----:B------:R-:W-:-:S05]  /*9fc0*/  IMAD.U32 R0, RZ, RZ, UR49 ;  /* 0x00000031ff007e24 */ /* 0x000fca000f8e00ff */
[----:B------:R-:W-:-:S04]  /*9fd0*/  SHF.L.U32 R0, R0, 0x1f, RZ ;  /* 0x0000001f00007819 */ /* 0x000fc800000006ff */
[----:B------:R0:W1:Y:S01]  /*9fe0*/  SYNCS.PHASECHK.TRANS64.TRYWAIT P1, [UR6+0x16830], R0 ;  /* 0x01683000ff0075a7 */ /* 0x0000620008020146 */
[----:B------:R-:W-:Y:S05]  /*9ff0*/  @!P0 BRA `(.L_x_14095) ;  /* 0x0000000000048947 */ /* 0x000fea0003800000 */
[----:B------:R-:W-:Y:S01]  /*a000*/  BPT.TRAP 0x1 ;  /* 0x000000040000795c */ /* 0x000fe20000300000 */
.L_x_14095:
[----:B-1----:R-:W-:Y:S05]  /*a010*/  @P1 BRA `(.L_x_14093) ;  /* 0x0000000000081947 */ /* 0x002fea0003800000 */
[----:B------:R-:W1:Y:S02]  /*a020*/  SYNCS.PHASECHK.TRANS64.TRYWAIT P1, [UR6+0x16830], R0 ;  /* 0x01683000ff0075a7 */ /* 0x000e640008020146 */
[----:B-1----:R-:W-:Y:S05]  /*a030*/  @!P1 BRA `(.L_x_14096) ;  /* 0x000000c000fc9947 */ /* 0x002fea0003800000 */
.L_x_14093:
        /* <DEDUP_REMOVED lines=27> */
.L_x_14098:
[----:B------:R-:W-:Y:S01]  /*a1f0*/  ULEA UR6, UR25, UR45, 0x3 ;  /* 0x0000002d19067291 */ /* 0x000fe2000f8e183f */
[----:B------:R-:W-:-:S05]  /*a200*/  IMAD.U32 R0, RZ, RZ, UR26 ;  /* 0x0000001aff007e24 */ /* 0x000fca000f8e00ff */
[----:B------:R-:W-:-:S04]  /*a210*/  SHF.L.U32 R0, R0, 0x1f, RZ ;  /* 0x0000001f00007819 */ /* 0x000fc800000006ff */
[----:B------:R0:W1:Y:S01]  /*a220*/  SYNCS.PHASECHK.TRANS64.TRYWAIT P1, [UR6+0x16850], R0 ;  /* 0x01685000ff0075a7 */ /* 0x0000620008020146 */
[----:B------:R-:W-:Y:S05]  /*a230*/  @!P0 BRA `(.L_x_14099) ;  /* 0x0000000000048947 */ /* 0x000fea0003800000 */
[----:B------:R-:W-:Y:S01]  /*a240*/  BPT.TRAP 0x1 ;  /* 0x000000040000795c */ /* 0x000fe20000300000 */
.L_x_14099:
[----:B-1----:R-:W-:Y:S05]  /*a250*/  @P1 BRA `(.L_x_14097) ;  /* 0x0000000000081947 */ /* 0x002fea0003800000 */
[----:B------:R-:W1:Y:S02]  /*a260*/  SYNCS.PHASECHK.TRANS64.TRYWAIT P1, [UR6+0x16850], R0 ;  /* 0x01685000ff0075a7 */ /* 0x000e640008020146 */
[----:B-1----:R-:W-:Y:S05]  /*a270*/  @!P1 BRA `(.L_x_14100) ;  /* 0x000000c000849947 */ /* 0x002fea0003800000 */
.L_x_14097:
        /* <DEDUP_REMOVED lines=52> */
.L_x_14101:
        /* <DEDUP_REMOVED lines=38> */
.L_x_14104:
[----:B------:R-:W-:-:S05]  /*a820*/  IMAD.U32 R14, RZ, RZ, UR22 ;  /* 0x00000016ff0e7e24 */ /* 0x000fca000f8e00ff */
[----:B------:R-:W-:-:S13]  /*a830*/  ISETP.NE.AND P1, PT, R14, 0x1, PT ;  /* 0x000000010e00780c */ /* 0x000fda0003f25270 */
[----:B------:R-:W0:Y:S02]  /*a840*/  @P1 LDC.64 R8, c[0x0][0x9e8] ;  /* 0x00027a00ff081b82 */ /* 0x000e240000000a00 */
[----:B0-----:R-:W-:-:S05]  /*a850*/  @P1 IMAD.HI.U32 R8, R15, R8, RZ ;  /* 0x000000080f081227 */ /* 0x001fca00078e00ff */
[----:B------:R-:W-:-:S07]  /*a860*/  @P1 SHF.R.U32.HI R15, RZ, R9, R8 ;  /* 0x00000009ff0f1219 */ /* 0x000fce0000011608 */
.L_x_14105:
[----:B------:R-:W-:Y:S05]  /*a870*/  BSYNC B0 ;  /* 0x0000000000007941 */ /* 0x000fea0003800000 */
.L_x_14103:
[----:B------:R-:W-:-:S04]  /*a880*/  IMAD R15, R15, R14, -R0 ;  /* 0x0000000e0f0f7224 */ /* 0x000fc800078e0a00 */
[----:B------:R-:W-:-:S05]  /*a890*/  IMAD.IADD R15, R15, 0x1, -R16 ;  /* 0x000000010f0f7824 */ /* 0x000fca00078e0a10 */
[----:B------:R-:W-:Y:S02]  /*a8a0*/  VIADDMNMX R10, R15, R14, R10, PT ;  /* 0x0000000e0f0a7246 */ /* 0x000fe4000380010a */
[----:B------:R-:W-:-:S07]  /*a8b0*/  VIMNMX R5, R5, R15, !PT ;  /* 0x0000000f05057248 */ /* 0x000fce0007fe0100 */
.L_x_14102:
        /* <DEDUP_REMOVED lines=116> */
.L_x_14108:
[----:B------:R-:W-:-:S05]  /*b000*/  IMAD.U32 R10, RZ, RZ, UR22 ;  /* 0x00000016ff0a7e24 */ /* 0x000fca000f8e00ff */
[----:B------:R-:W-:-:S13]  /*b010*/  ISETP.NE.AND P2, PT, R10, 0x1, PT ;  /* 0x000000010a00780c */ /* 0x000fda0003f45270 */
[----:B------:R-:W0:Y:S02]  /*b020*/  @P2 LDC.64 R8, c[0x0][0x9e8] ;  /* 0x00027a00ff082b82 */ /* 0x000e240000000a00 */
[----:B0-----:R-:W-:-:S05]  /*b030*/  @P2 IMAD.HI.U32 R8, R5, R8, RZ ;  /* 0x0000000805082227 */ /* 0x001fca00078e00ff */
[----:B------:R-:W-:-:S07]  /*b040*/  @P2 SHF.R.U32.HI R5, RZ, R9, R8 ;  /* 0x00000009ff052219 */ /* 0x000fce0000011608 */
.L_x_14109:
[----:B------:R-:W-:Y:S05]  /*b050*/  BSYNC B0 ;  /* 0x0000000000007941 */ /* 0x000fea0003800000 */
.L_x_14107:
[----:B------:R-:W-:-:S04]  /*b060*/  IMAD R5, R5, R10, -R0 ;  /* 0x0000000a05057224 */ /* 0x000fc800078e0a00 */
[----:B------:R-:W-:-:S05]  /*b070*/  IMAD.IADD R5, R5, 0x1, -R16 ;  /* 0x0000000105057824 */ /* 0x000fca00078e0a10 */
[----:B------:R-:W-:Y:S02]  /*b080*/  VIADDMNMX R12, R5, R10, R12, PT ;  /* 0x0000000a050c7246 */ /* 0x000fe4000380010c */
[----:B------:R-:W-:-:S07]  /*b090*/  VIMNMX R11, R11, R5, !PT ;  /* 0x000000050b0b7248 */ /* 0x000fce0007fe0100 */
.L_x_14106:
        /* <DEDUP_REMOVED lines=212> */
[----:B------:R2:W-:Y:S01]  /*bde0*/  MUFU.EX2 R14, R41 ;  /* 0x00000029000e7308 */ /* 0x0005e20000000800 */
        /* <DEDUP_REMOVED lines=24> */
[--C-:B------:R-:W-:Y:S01]  /*bf70*/  FFMA.FTZ R31, R39, UR21, -R36.reuse ;  /* 0x00000015271f7c23 */ /* 0x100fe20008010824 */
[----:B------:R-:W-:Y:S01]  /*bf80*/  FMUL.FTZ R6, R35, UR21 ;  /* 0x0000001523067c20 */ /* 0x000fe20008410000 */
[----:B------:R-:W-:Y:S01]  /*bf90*/  FADD.FTZ R38, R150, R3 ;  /* 0x0000000396267221 */ /* 0x000fe20000010000 */
        /* <DEDUP_REMOVED lines=19> */
[----:B------:R-:W1:Y:S01]  /*c0d0*/  MUFU.EX2 R40, R40 ;  /* 0x0000002800287308 */ /* 0x000e620000000800 */
[----:B------:R-:W-:Y:S01]  /*c0e0*/  FADD.FTZ R3, R13, R38 ;  /* 0x000000260d037221 */ /* 0x000fe20000010000 */
[--C-:B------:R-:W-:Y:S01]  /*c0f0*/  FFMA.FTZ R42, R67, UR21, -R36.reuse ;  /* 0x00000015432a7c23 */ /* 0x100fe20008010824 */
[--C-:B------:R-:W-:Y:S01]  /*c100*/  FFMA.FTZ R131, R70, UR21, -R36.reuse ;  /* 0x0000001546837c23 */ /* 0x100fe20008010824 */
[--C-:B--2---:R-:W-:Y:S01]  /*c110*/  FFMA.FTZ R41, R71, UR21, -R36.reuse ;  /* 0x0000001547297c23 */ /* 0x104fe20008010824 */
[----:B------:R-:W-:Y:S01]  /*c120*/  FADD.FTZ R3, R140, R3 ;  /* 0x000000038c037221 */ /* 0x000fe20000010000 */
[--C-:B------:R-:W-:Y:S01]  /*c130*/  FFMA.FTZ R125, R74, UR21, -R36.reuse ;  /* 0x000000154a7d7c23 */ /* 0x100fe20008010824 */
[--C-:B------:R-:W-:Y:S01]  /*c140*/  FFMA.FTZ R39, R75, UR21, -R36.reuse ;  /* 0x000000154b277c23 */ /* 0x100fe20008010824 */
[----:B------:R-:W2:Y:S01]  /*c150*/  MUFU.EX2 R151, R151 ;  /* 0x0000009700977308 */ /* 0x000ea20000000800 */
[----:B0-----:R-:W-:Y:S01]  /*c160*/  FFMA.FTZ R35, R6, R2, R149 ;  /* 0x0000000206237223 */ /* 0x001fe20000010095 */
[----:B------:R-:W-:Y:S01]  /*c170*/  FADD.FTZ R3, R14, R3 ;  /* 0x000000030e037221 */ /* 0x000fe20000010000 */
[--C-:B------:R-:W-:Y:S01]  /*c180*/  FFMA.FTZ R127, R78, UR21, -R36.reuse ;  /* 0x000000154e7f7c23 */ /* 0x100fe20008010824 */
[--C-:B------:R-:W-:Y:S01]  /*c190*/  FFMA.FTZ R121, R82, UR21, -R36.reuse ;  /* 0x0000001552797c23 */ /* 0x100fe20008010824 */
[----:B------:R-:W-:Y:S01]  /*c1a0*/  FFMA.FTZ R123, R86, UR21, -R36 ;  /* 0x00000015567b7c23 */ /* 0x000fe20008010824 */
[----:B------:R-:W-:-:S02]  /*c1b0*/  FADD.FTZ R38, R142, R3 ;  /* 0x000000038e267221 */ /* 0x000fc40000010000 */
        /* <DEDUP_REMOVED lines=9> */
[----:B0-----:R-:W-:-:S04]  /*c250*/  FADD.FTZ R2, R37, R2 ;  /* 0x0000000225027221 */ /* 0x001fc80000010000 */
[----:B------:R-:W-:-:S03]  /*c260*/  FADD.FTZ R35, R145, R2 ;  /* 0x0000000291237221 */ /* 0x000fc60000010000 */
        /* <DEDUP_REMOVED lines=91> */
.L_x_14110:
        /* <DEDUP_REMOVED lines=75> */
.L_x_14092:
[----:B------:R-:W-:Y:S06]  /*ccd0*/  BAR.ARV 0x8, 0x200 ;  /* 0x0208000000007b1d */ /* 0x000fec0000002000 */
[----:B------:R-:W-:Y:S05]  /*cce0*/  @!P0 BRA `(.L_x_14112) ;  /* 0x0000000000048947 */ /* 0x000fea0003800000 */
[----:B------:R-:W-:Y:S01]  /*ccf0*/  BPT.TRAP 0x1 ;  /* 0x000000040000795c */ /* 0x000fe20000300000 */
.L_x_14112:
[----:B------:R-:W-:Y:S01]  /*cd00*/  ULEA UR5, UR48, UR45, 0x3 ;  /* 0x0000002d30057291 */ /* 0x000fe2000f8e183f */
[----:B------:R-:W-:-:S05]  /*cd10*/  IMAD.U32 R4, RZ, RZ, UR49 ;  /* 0x00000031ff047e24 */ /* 0x000fca000f8e00ff */
[----:B------:R-:W-:-:S04]  /*cd20*/  SHF.L.U32 R4, R4, 0x1f, RZ ;  /* 0x0000001f04047819 */ /* 0x000fc800000006ff */
[----:B------:R0:W1:Y:S01]  /*cd30*/  SYNCS.PHASECHK.TRANS64.TRYWAIT P1, [UR5+0x16850], R4 ;  /* 0x01685004ff0075a7 */ /* 0x0000620008020145 */
[----:B------:R-:W-:Y:S05]  /*cd40*/  @!P0 BRA `(.L_x_14113) ;  /* 0x0000000000048947 */ /* 0x000fea0003800000 */
[----:B------:R-:W-:Y:S01]  /*cd50*/  BPT.TRAP 0x1 ;  /* 0x000000040000795c */ /* 0x000fe20000300000 */
.L_x_14113:
[----:B-1----:R-:W-:Y:S05]  /*cd60*/  @P1 BRA `(.L_x_14114) ;  /* 0x0000000000081947 */ /* 0x002fea0003800000 */
[----:B------:R-:W1:Y:S02]  /*cd70*/  SYNCS.PHASECHK.TRANS64.TRYWAIT P1, [UR5+0x16850], R4 ;  /* 0x01685004ff0075a7 */ /* 0x000e640008020145 */
[----:B-1----:R-:W-:Y:S05]  /*cd80*/  @!P1 BRA `(.L_x_14115) ;  /* 0x0000009400d89947 */ /* 0x002fea0003800000 */
.L_x_14114:
[----:B------:R-:W-:Y:S01]  /*cd90*/  UIADD3 UR45, UR45, 0x400, URZ ;  /* 0x000004002d2d7890 */ /* 0x000fe2000fffe03f */
[----:B------:R-:W-:Y:S01]  /*cda0*/  WARPGROUP.ARRIVE ;  /* 0x00000000000079c5 */ /* 0x000fe20000000000 */
[----:B------:R-:W-:Y:S01]  /*cdb0*/  UMOV UR7, 0x40000040 ;  /* 0x4000004000077882 */ /* 0x000fe20000000000 */
[----:B01----:R-:W0:Y:S01]  /*cdc0*/  SHFL.BFLY PT, R4, R3, 0x2, 0x1f ;  /* 0x0c401f0003047f89 */ /* 0x003e2200000e0000 */
[----:B------:R-:W-:Y:S01]  /*cdd0*/  USHF.R.U32.HI UR45, URZ, 0x4, UR45 ;  /* 0x000000043f2d7899 */ /* 0x000fe2000801162d */
[----:B------:R-:W-:Y:S02]  /*cde0*/  IMAD.U32 R11, RZ, RZ, UR21 ;  /* 0x00000015ff0b7e24 */ /* 0x000fe4000f8e00ff */
[----:B------:R-:W1:Y:S01]  /*cdf0*/  SHFL.BFLY PT, R7, R2, 0x2, 0x1f ;  /* 0x0c401f0002077f89 */ /* 0x000e6200000e0000 */
[----:B------:R-:W-:Y:S01]  /*ce00*/  ULOP3.LUT UR4, UR45, 0x3fff, URZ, 0xc0, !UPT ;  /* 0x00003fff2d047892 */ /* 0x000fe2000f8ec03f */
[----:B------:R-:W-:Y:S02]  /*ce10*/  IMAD.MOV.U32 R21, RZ, RZ, -0x800000 ;  /* 0xff800000ff157424 */ /* 0x000fe400078e00ff */
[----:B------:R-:W-:Y:S01]  /*ce20*/  IMAD.MOV.U32 R20, RZ, RZ, -0x800000 ;  /* 0xff800000ff147424 */ /* 0x000fe200078e00ff */
[----:B------:R-:W-:-:S07]  /*ce30*/  ULEA UR4, UR48, UR4, 0xa ;  /* 0x0000000430047291 */ /* 0x000fce000f8e503f */
[----:B------:R-:W-:Y:S02]  /*ce40*/  UMOV UR6, UR4 ;  /* 0x0000000400067c82 */ /* 0x000fe40008000000 */
[----:B------:R-:W-:Y:S01]  /*ce50*/  HGMMA.64x64x16.F32 R88, R148, gdesc[UR4].tnspB, R88, gsb0 ;  /* 0x40e0000494587df0 */ /* 0x000fe20008000858 */
[----:B------:R-:W-:Y:S01]  /*ce60*/  UIADD3 UR6, UR4, 0x80, URZ ;  /* 0x0000008004067890 */ /* 0x000fe2000fffe03f */
[----:B------:R-:W-:Y:S01]  /*ce70*/  UMOV UR7, 0x40000040 ;  /* 0x4000004000077882 */ /* 0x000fe20000000000 */
[----:B0-----:R-:W-:Y:S01]  /*ce80*/  FADD.FTZ R4, R4, R3 ;  /* 0x0000000304047221 */ /* 0x001fe20000010000 */
[----:B------:R-:W-:Y:S02]  /*ce90*/  IMAD.U32 R3, RZ, RZ, UR21 ;  /* 0x00000015ff037e24 */ /* 0x000fe4000f8e00ff */
[----:B-1----:R-:W-:Y:S02]  /*cea0*/  FADD.FTZ R6, R7, R2 ;  /* 0x0000000207067221 */ /* 0x002fe40000010000 */
[----:B------:R-:W0:Y:S04]  /*ceb0*/  SHFL.BFLY PT, R7, R4, 0x1, 0x1f ;  /* 0x0c201f0004077f89 */ /* 0x000e2800000e0000 */
[----:B------:R-:W1:Y:S01]  /*cec0*/  SHFL.BFLY PT, R9, R6, 0x1, 0x1f ;  /* 0x0c201f0006097f89 */ /* 0x000e6200000e0000 */
[----:B0-----:R-:W-:Y:S01]  /*ced0*/  FADD.FTZ R10, R4, R7 ;  /* 0x00000007040a7221 */ /* 0x001fe20000010000 */
[----:B------:R-:W-:-:S02]  /*cee0*/  IMAD.MOV.U32 R7, RZ, RZ, RZ ;  /* 0x000000ffff077224 */ /* 0x000fc400078e00ff */
[----:B------:R-:W-:Y:S02]  /*cef0*/  IMAD.MOV.U32 R4, RZ, RZ, RZ ;  /* 0x000000ffff047224 */ /* 0x000fe400078e00ff */
        /* <DEDUP_REMOVED lines=15> */
[----:B------:R-:W-:Y:S01]  /*cff0*/  UIADD3 UR6, UR4, 0x100, URZ ;  /* 0x0000010004067890 */ /* 0x000fe2000fffe03f */
[----:B------:R-:W-:Y:S01]  /*d000*/  @P2 FFMA.FTZ R20, R11, R5, R8 ;  /* 0x000000050b142223 */ /* 0x000fe20000010008 */
        /* <DEDUP_REMOVED lines=33> */
.L_x_14116:
        /* <DEDUP_REMOVED lines=42> */
.L_x_14038:
        /* <DEDUP_REMOVED lines=11> */
[----:B------:R-:W2:Y:S01]  /*d570*/  LDL R8, [R1+0x38] ;  /* 0x0000380001087983 */ /* 0x000ea20000100800 */
[----:B------:R-:W-:Y:S01]  /*d580*/  F2FP.F16.F32.PACK_AB R12, R105, R104 ;  /* 0x00000068690c723e */ /* 0x000fe200000000ff */
[----:B------:R-:W-:Y:S01]  /*d590*/  ULDC.64 UR10, c[0x0][0xc00] ;  /* 0x00030000000a7ab9 */ /* 0x000fe20000000a00 */
[----:B------:R-:W-:Y:S01]  /*d5a0*/  F2FP.F16.F32.PACK_AB R14, R109, R108 ;  /* 0x0000006c6d0e723e */ /* 0x000fe200000000ff */
[----:B------:R-:W0:Y:S01]  /*d5b0*/  S2R R5, SR_SWINHI ;  /* 0x0000000000057919 */ /* 0x000e220000002f00 */
[----:B------:R-:W-:Y:S01]  /*d5c0*/  F2FP.F16.F32.PACK_AB R15, R111, R110 ;  /* 0x0000006e6f0f723e */ /* 0x000fe200000000ff */
[----:B------:R-:W-:Y:S01]  /*d5d0*/  ULDC.64 UR8, c[0x0][0xc00] ;  /* 0x0003000000087ab9 */ /* 0x000fe20000000a00 */
[----:B------:R-:W-:Y:S01]  /*d5e0*/  F2FP.F16.F32.PACK_AB R24, R113, R112 ;  /* 0x000000707118723e */ /* 0x000fe200000000ff */
[----:B------:R-:W-:Y:S01]  /*d5f0*/  UIMAD.WIDE UR8, UR38, 0x4, UR8 ;  /* 0x00000004260878a5 */ /* 0x000fe2000f8e0208 */
[----:B------:R-:W-:Y:S02]  /*d600*/  F2FP.F16.F32.PACK_AB R25, R115, R114 ;  /* 0x000000727319723e */ /* 0x000fe400000000ff */
[----:B------:R-:W-:-:S02]  /*d610*/  F2FP.F16.F32.PACK_AB R26, R117, R116 ;  /* 0x00000074751a723e */ /* 0x000fc400000000ff */
[----:B------:R-:W-:Y:S01]  /*d620*/  F2FP.F16.F32.PACK_AB R27, R119, R118 ;  /* 0x00000076771b723e */ /* 0x000fe200000000ff */
[----:B------:R-:W-:Y:S02]  /*d630*/  IMAD.U32 R30, RZ, RZ, UR8 ;  /* 0x00000008ff1e7e24 */ /* 0x000fe4000f8e00ff */
[----:B------:R-:W-:Y:S01]  /*d640*/  IMAD.U32 R31, RZ, RZ, UR9 ;  /* 0x00000009ff1f7e24 */ /* 0x000fe2000f8e00ff */
[----:B------:R-:W-:Y:S01]  /*d650*/  ULDC.64 UR8, c[0x0][0xc08] ;  /* 0x0003020000087ab9 */ /* 0x000fe20000000a00 */
[----:B------:R-:W-:Y:S02]  /*d660*/  MOV R28, R0 ;  /* 0x00000000001c7202 */ /* 0x000fe40000000f00 */
[----:B0-----:R-:W-:Y:S01]  /*d670*/  MOV R29, R5 ;  /* 0x00000005001d7202 */ /* 0x001fe20000000f00 */
[----:B------:R-:W-:Y:S02]  /*d680*/  BAR.SYNC.DEFER_BLOCKING 0x1, 0x180 ;  /* 0x0046000000007b1d */ /* 0x000fe40000010000 */
[----:B--2---:R-:W-:-:S03]  /*d690*/  IMAD.WIDE R4, R8, 0x2, R28 ;  /* 0x0000000208047825 */ /* 0x004fc600078e021c */
[C---:B------:R-:W-:Y:S02]  /*d6a0*/  IADD3 R9, P1, R4.reuse, 0x40, RZ ;  /* 0x0000004004097810 */ /* 0x040fe40007f3e0ff */
[C---:B------:R-:W-:Y:S02]  /*d6b0*/  IADD3 R11, P2, R4.reuse, 0x20, RZ ;  /* 0x00000020040b7810 */ /* 0x040fe40007f5e0ff */
[C---:B------:R-:W-:Y:S02]  /*d6c0*/  IADD3 R13, P0, R4.reuse, 0x60, RZ ;  /* 0x00000060040d7810 */ /* 0x040fe40007f1e0ff */
[----:B------:R-:W-:Y:S02]  /*d6d0*/  LOP3.LUT R7, R4, 0x380, RZ, 0xc0, !PT ;  /* 0x0000038004077812 */ /* 0x000fe400078ec0ff */
[----:B------:R-:W-:Y:S02]  /*d6e0*/  LOP3.LUT R8, R9, 0x380, RZ, 0xc0, !PT ;  /* 0x0000038009087812 */ /* 0x000fe400078ec0ff */
        /* <DEDUP_REMOVED lines=12> */
[----:B------:R-:W-:-:S02]  /*d7b0*/  LOP3.LUT R6, R6, R13, RZ, 0x3c, !PT ;  /* 0x0000000d06067212 */ /* 0x000fc400078e3cff */
[----:B------:R-:W-:Y:S02]  /*d7c0*/  MOV R36, R4 ;  /* 0x0000000400247202 */ /* 0x000fe40000000f00 */
[----:B------:R-:W-:Y:S02]  /*d7d0*/  MOV R32, R6 ;  /* 0x0000000600207202 */ /* 0x000fe40000000f00 */
[----:B------:R-:W-:Y:S02]  /*d7e0*/  MOV R34, R8 ;  /* 0x0000000800227202 */ /* 0x000fe40000000f00 */
[----:B------:R-:W-:Y:S02]  /*d7f0*/  MOV R35, R10 ;  /* 0x0000000a00237202 */ /* 0x000fe40000000f00 */
[----:B------:R-:W-:Y:S02]  /*d800*/  F2FP.F16.F32.PACK_AB R4, R3, R2 ;  /* 0x000000020304723e */ /* 0x000fe400000000ff */
[----:B------:R-:W-:-:S02]  /*d810*/  F2FP.F16.F32.PACK_AB R5, R91, R90 ;  /* 0x0000005a5b05723e */ /* 0x000fc400000000ff */
[----:B------:R-:W-:Y:S02]  /*d820*/  F2FP.F16.F32.PACK_AB R6, R93, R92 ;  /* 0x0000005c5d06723e */ /* 0x000fe400000000ff */
[----:B------:R-:W-:Y:S02]  /*d830*/  F2FP.F16.F32.PACK_AB R7, R95, R94 ;  /* 0x0000005e5f07723e */ /* 0x000fe400000000ff */
[----:B------:R-:W-:Y:S02]  /*d840*/  F2FP.F16.F32.PACK_AB R8, R97, R96 ;  /* 0x000000606108723e */ /* 0x000fe400000000ff */
[----:B------:R-:W-:Y:S01]  /*d850*/  F2FP.F16.F32.PACK_AB R9, R99, R98 ;  /* 0x000000626309723e */ /* 0x000fe200000000ff */
[----:B------:R-:W-:Y:S01]  /*d860*/  STSM.16.M88.4 [R36], R4 ;  /* 0x0000000424007844 */ /* 0x000fe20000000200 */
[----:B------:R-:W-:Y:S02]  /*d870*/  F2FP.F16.F32.PACK_AB R10, R101, R100 ;  /* 0x00000064650a723e */ /* 0x000fe400000000ff */
[----:B------:R-:W-:-:S02]  /*d880*/  F2FP.F16.F32.PACK_AB R11, R103, R102 ;  /* 0x00000066670b723e */ /* 0x000fc400000000ff */
[----:B------:R-:W-:Y:S02]  /*d890*/  F2FP.F16.F32.PACK_AB R13, R107, R106 ;  /* 0x0000006a6b0d723e */ /* 0x000fe400000000ff */
[----:B------:R-:W-:Y:S01]  /*d8a0*/  ISETP.NE.U32.AND P0, PT, RZ, UR10, PT ;  /* 0x0000000aff007c0c */ /* 0x000fe2000bf05070 */
[----:B------:R-:W-:Y:S03]  /*d8b0*/  STSM.16.M88.4 [R35], R8 ;  /* 0x0000000823007844 */ /* 0x000fe60000000200 */
[----:B------:R-:W-:Y:S01]  /*d8c0*/  ISETP.NE.AND.EX P0, PT, RZ, UR11, PT, P0 ;  /* 0x0000000bff007c0c */ /* 0x000fe2000bf05300 */
[----:B------:R-:W-:Y:S04]  /*d8d0*/  STSM.16.M88.4 [R34], R12 ;  /* 0x0000000c22007844 */ /* 0x000fe80000000200 */
[----:B------:R0:W-:Y:S01]  /*d8e0*/  STSM.16.M88.4 [R32], R24 ;  /* 0x0000001820007844 */ /* 0x0001e20000000200 */
[----:B------:R-:W-:Y:S08]  /*d8f0*/  BAR.SYNC.DEFER_BLOCKING 0x1, 0x180 ;  /* 0x0046000000007b1d */ /* 0x000ff00000010000 */
[----:B0-----:R-:W0:Y:S01]  /*d900*/  LDC R32, c[0x0][0xbe8] ;  /* 0x0002fa00ff207b82 */ /* 0x001e220000000800 */
        /* <DEDUP_REMOVED lines=8> */
[----:B------:R-:W-:Y:S02]  /*d990*/  @UP0 ULDC.64 UR8, c[0x0][0xc08] ;  /* 0x0003020000080ab9 */ /* 0x000fe40000000a00 */
[----:B------:R-:W-:Y:S02]  /*d9a0*/  @UP0 UIMAD.WIDE UR8, UR38, 0x4, UR8 ;  /* 0x00000004260808a5 */ /* 0x000fe4000f8e0208 */
[----:B------:R-:W-:-:S06]  /*d9b0*/  UISETP.NE.AND UP0, UPT, UR46, URZ, UPT ;  /* 0x0000003f2e00728c */ /* 0x000fcc000bf05270 */
[----:B------:R-:W0:Y:S01]  /*d9c0*/  @P1 LDC R6, c[0x0][0xbec] ;  /* 0x0002fb00ff061b82 */ /* 0x000e220000000800 */
[----:B------:R-:W-:Y:S01]  /*d9d0*/  USEL UR4, UR46, UR4, UP0 ;  /* 0x000000042e047287 */ /* 0x000fe20008000000 */
[----:B------:R-:W-:Y:S01]  /*d9e0*/  IMAD.U32 R4, RZ, RZ, UR8 ;  /* 0x00000008ff047e24 */ /* 0x000fe2000f8e00ff */
[----:B------:R-:W-:Y:S01]  /*d9f0*/  UMOV UR19, 0x9b8 ;  /* 0x000009b800137882 */ /* 0x000fe20000000000 */
[----:B------:R-:W-:Y:S01]  /*da00*/  IMAD.U32 R5, RZ, RZ, UR9 ;  /* 0x00000009ff057e24 */ /* 0x000fe2000f8e00ff */
[----:B------:R-:W-:-:S03]  /*da10*/  UISETP.GT.AND UP1, UPT, UR4, 0x1, UPT ;  /* 0x000000010400788c */ /* 0x000fc6000bf24270 */
[----:B------:R-:W1:Y:S01]  /*da20*/  @P1 LDC R11, c[0x0][0xbf0] ;  /* 0x0002fc00ff0b1b82 */ /* 0x000e620000000800 */
[----:B------:R-:W-:Y:S01]  /*da30*/  USEL UR19, UR19, 0x978, UP1 ;  /* 0x0000097813137887 */ /* 0x000fe20008800000 */
[----:B------:R-:W-:Y:S01]  /*da40*/  VIADD R13, R17, UR39 ;  /* 0x00000027110d7c36 */ /* 0x000fe20008000000 */
[----:B------:R-:W-:Y:S01]  /*da50*/  UISETP.NE.U32.AND UP0, UPT, UR10, URZ, UPT ;  /* 0x0000003f0a00728c */ /* 0x000fe2000bf05070 */
[----:B------:R0:W5:Y:S01]  /*da60*/  @P4 LDG.E R9, desc[UR54][R4.64] ;  /* 0x0000003604094981 */ /* 0x000162000c1e1900 */
[----:B------:R-:W-:Y:S01]  /*da70*/  UMOV UR4, URZ ;  /* 0x0000003f00047c82 */ /* 0x000fe20008000000 */
[----:B------:R-:W-:Y:S01]  /*da80*/  USHF.R.S32.HI UR10, URZ, 0x1f, UR38 ;  /* 0x0000001f3f0a7899 */ /* 0x000fe20008011426 */
[----:B------:R-:W-:Y:S01]  /*da90*/  IMAD.MOV.U32 R7, RZ, RZ, R13 ;  /* 0x000000ffff077224 */ /* 0x000fe200078e000d */
[----:B------:R-:W-:Y:S02]  /*daa0*/  UISETP.NE.AND.EX UP0, UPT, UR11, URZ, UPT, UP0 ;  /* 0x0000003f0b00728c */ /* 0x000fe4000bf05300 */
[----:B------:R-:W-:-:S02]  /*dab0*/  USEL UR9, UR41, URZ, UP1 ;  /* 0x0000003f29097287 */ /* 0x000fc40008800000 */
[----:B------:R-:W-:Y:S02]  /*dac0*/  USEL UR8, UR38, URZ, !UP0 ;  /* 0x0000003f26087287 */ /* 0x000fe4000c000000 */
[----:B------:R-:W-:Y:S01]  /*dad0*/  USEL UR18, UR10, URZ, !UP0 ;  /* 0x0000003f0a127287 */ /* 0x000fe2000c000000 */
[----:B------:R-:W-:Y:S02]  /*dae0*/  ULDC.64 UR12, c[0x0][UR19+0x220] ;  /* 0x00008800130c7abb */ /* 0x000fe40008000a00 */
[----:B------:R-:W-:Y:S01]  /*daf0*/  ULDC.64 UR10, c[0x0][UR19+0x218] ;  /* 0x00008600130a7abb */ /* 0x000fe20008000a00 */
[----:B0-----:R-:W-:Y:S01]  /*db00*/  @P1 IMAD.HI.U32 R4, R13, R6, RZ ;  /* 0x000000060d041227 */ /* 0x001fe200078e00ff */
[----:B------:R-:W-:Y:S01]  /*db10*/  ULDC.64 UR14, c[0x0][UR19+0x228] ;  /* 0x00008a00130e7abb */ /* 0x000fe20008000a00 */
[----:B------:R-:W-:Y:S02]  /*db20*/  UIMAD UR13, UR13, UR8, URZ ;  /* 0x000000080d0d72a4 */ /* 0x000fe4000f8e023f */
[----:B------:R-:W-:-:S02]  /*db30*/  UIMAD.WIDE.U32 UR16, UR10, UR37, URZ ;  /* 0x000000250a1072a5 */ /* 0x000fc4000f8e003f */
[----:B------:R-:W-:Y:S01]  /*db40*/  UIMAD UR20, UR11, UR37, URZ ;  /* 0x000000250b1472a4 */ /* 0x000fe2000f8e023f */
[----:B-1----:R-:W-:Y:S01]  /*db50*/  @P1 SHF.R.U32.HI R7, RZ, R11, R4 ;  /* 0x0000000bff071219 */ /* 0x002fe20000011604 */
[----:B------:R-:W-:Y:S02]  /*db60*/  UIMAD.WIDE.U32 UR10, UR12, UR8, URZ ;  /* 0x000000080c0a72a5 */ /* 0x000fe4000f8e003f */
[----:B------:R-:W-:Y:S02]  /*db70*/  UIMAD.WIDE.U32 UR22, UR14, UR9, URZ ;  /* 0x000000090e1672a5 */ /* 0x000fe4000f8e003f */
[----:B------:R-:W-:Y:S01]  /*db80*/  UIMAD UR9, UR15, UR9, URZ ;  /* 0x000000090f0972a4 */ /* 0x000fe2000f8e023f */
[----:B------:R-:W-:Y:S01]  /*db90*/  IMAD.MOV R11, RZ, RZ, -R7 ;  /* 0x000000ffff0b7224 */ /* 0x000fe200078e0a07 */
[----:B------:R-:W-:Y:S02]  /*dba0*/  UIMAD UR13, UR12, UR18, UR13 ;  /* 0x000000120c0d72a4 */ /* 0x000fe4000f8e020d */
[----:B------:R-:W-:Y:S01]  /*dbb0*/  UIADD3 UR20, UR17, UR20, URZ ;  /* 0x0000001411147290 */ /* 0x000fe2000fffe03f */
        /* <DEDUP_REMOVED lines=29> */
.L_x_14119:
        /* <DEDUP_REMOVED lines=11> */
[----:B------:R-:W-:Y:S01]  /*de40*/  IMAD.IADD R12, R14, 0x1, -R12 ;  /* 0x000000010e0c7824 */ /* 0x000fe200078e0a0c */
[----:B------:R-:W-:-:S04]  /*de50*/  PLOP3.LUT P3, PT, PT, PT, UP1, 0x80, 0x0 ;  /* 0x000000000000781c */ /* 0x000fc80003f6f018 */
[----:B------:R-:W-:Y:S01]  /*de60*/  LOP3.LUT P0, RZ, R12, 0x3, RZ, 0xc0, !PT ;  /* 0x000000030cff7812 */ /* 0x000fe2000780c0ff */
[----:B--2---:R-:W-:-:S04]  /*de70*/  VIADD R11, R11, UR39 ;  /* 0x000000270b0b7c36 */ /* 0x004fc80008000000 */
[C---:B------:R-:W-:Y:S01]  /*de80*/  VIADD R9, R11.reuse, 0x8 ;  /* 0x000000080b097836 */ /* 0x040fe20000000000 */
[----:B------:R-:W-:-:S04]  /*de90*/  ISETP.GE.OR P2, PT, R11, R30, P0 ;  /* 0x0000001e0b00720c */ /* 0x000fc80000746670 */
[----:B------:R-:W-:-:S09]  /*dea0*/  ISETP.GE.OR P0, PT, R9, R30, P0 ;  /* 0x0000001e0900720c */ /* 0x000fd20000706670 */
[----:B0-----:R0:W-:Y:S01]  /*deb0*/  @!P2 ST.E desc[UR54][R4.64], R21 ;  /* 0x000000150400a985 */ /* 0x0011e2000c101936 */
[----:B------:R-:W-:-:S03]  /*dec0*/  ISETP.GE.AND P2, PT, R11, R30, PT ;  /* 0x0000001e0b00720c */ /* 0x000fc60003f46270 */
[----:B------:R0:W-:Y:S01]  /*ded0*/  @!P0 ST.E desc[UR54][R6.64], R20 ;  /* 0x0000001406008985 */ /* 0x0001e2000c101936 */
[----:B------:R-:W-:Y:S01]  /*dee0*/  ISETP.GE.AND P0, PT, R9, R30, PT ;  /* 0x0000001e0900720c */ /* 0x000fe20003f06270 */
[----:B------:R-:W-:-:S12]  /*def0*/  @P3 BRA `(.L_x_14120) ;  /* 0x0000000400c43947 */ /* 0x000fd80003800000 */
[----:B------:R-:W1:Y:S01]  /*df00*/  S2R R12, SR_TID.X ;  /* 0x00000000000c7919 */ /* 0x000e620000002100 */
[----:B------:R-:W-:Y:S01]  /*df10*/  ULDC.64 UR12, c[0x0][0xaa0] ;  /* 0x0002a800000c7ab9 */ /* 0x000fe20000000a00 */
[----:B-1----:R-:W-:-:S05]  /*df20*/  VIADD R12, R12, 0xffffff80 ;  /* 0xffffff800c0c7836 */ /* 0x002fca0000000000 */
[----:B------:R-:W-:-:S04]  /*df30*/  SHF.R.S32.HI R35, RZ, 0x1f, R12 ;  /* 0x0000001fff237819 */ /* 0x000fc8000001140c */
[----:B------:R-:W-:-:S04]  /*df40*/  LEA.HI R35, R35, R12, RZ, 0x3 ;  /* 0x0000000c23237211 */ /* 0x000fc800078f18ff */
[----:B------:R-:W-:-:S05]  /*df50*/  SHF.R.S32.HI R35, RZ, 0x3, R35 ;  /* 0x00000003ff237819 */ /* 0x000fca0000011423 */
[----:B------:R-:W-:-:S04]  /*df60*/  IMAD R3, R35, 0x40, R19 ;  /* 0x0000004023037824 */ /* 0x000fc800078e0213 */
[----:B------:R-:W-:-:S03]  /*df70*/  IMAD.WIDE R28, R3, 0x2, R28 ;  /* 0x00000002031c7825 */ /* 0x000fc600078e021c */
[C---:B------:R-:W-:Y:S02]  /*df80*/  IADD3 R9, P0, R28.reuse, 0x1800, RZ ;  /* 0x000018001c097810 */ /* 0x040fe40007f1e0ff */
[C---:B------:R-:W-:Y:S02]  /*df90*/  IADD3 R13, P2, R28.reuse, 0x3000, RZ ;  /* 0x000030001c0d7810 */ /* 0x040fe40007f5e0ff */
[----:B0-----:R-:W-:Y:S02]  /*dfa0*/  LOP3.LUT R5, R28, 0x380, RZ, 0xc0, !PT ;  /* 0x000003801c057812 */ /* 0x001fe400078ec0ff */
        /* <DEDUP_REMOVED lines=11> */
[----:B------:R-:W2:Y:S04]  /*e060*/  LD.E.128 R4, desc[UR54][R4.64] ;  /* 0x0000003604047980 */ /* 0x000ea8000c101d00 */
[----:B------:R-:W3:Y:S04]  /*e070*/  LD.E.128 R8, desc[UR54][R8.64] ;  /* 0x0000003608087980 */ /* 0x000ee8000c101d00 */
[----:B------:R-:W4:Y:S01]  /*e080*/  LD.E.128 R12, desc[UR54][R12.64] ;  /* 0x000000360c0c7980 */ /* 0x000f22000c101d00 */
[----:B------:R-:W-:-:S04]  /*e090*/  IADD3 R3, P0, R28, 0x4800, RZ ;  /* 0x000048001c037810 */ /* 0x000fc80007f1e0ff */
[----:B------:R-:W-:Y:S01]  /*e0a0*/  LOP3.LUT R2, R3, 0x380, RZ, 0xc0, !PT ;  /* 0x0000038003027812 */ /* 0x000fe200078ec0ff */
[----:B------:R-:W-:Y:S01]  /*e0b0*/  IMAD.X R25, RZ, RZ, R29, P0 ;  /* 0x000000ffff197224 */ /* 0x000fe200000e061d */
[----:B------:R-:W-:Y:S01]  /*e0c0*/  UIMAD UR9, UR14, UR12, URZ ;  /* 0x0000000c0e0972a4 */ /* 0x000fe2000f8e023f */
[----:B------:R-:W0:Y:S01]  /*e0d0*/  @P1 LDC R29, c[0x0][0xbf0] ;  /* 0x0002fc00ff1d1b82 */ /* 0x000e220000000800 */
[----:B------:R-:W-:-:S04]  /*e0e0*/  SHF.R.U64 R2, R2, 0x3, RZ ;  /* 0x0000000302027819 */ /* 0x000fc800000012ff */
[----:B------:R-:W-:-:S03]  /*e0f0*/  LOP3.LUT R24, R2, R3, RZ, 0x3c, !PT ;  /* 0x0000000302187212 */ /* 0x000fc600078e3cff */
[----:B------:R-:W1:Y:S01]  /*e100*/  @P1 LDC R3, c[0x0][0xbec] ;  /* 0x0002fb00ff031b82 */ /* 0x000e620000000800 */
[----:B------:R-:W-:Y:S02]  /*e110*/  UIMAD.WIDE.U32 UR10, UR4, UR12, URZ ;  /* 0x0000000c040a72a5 */ /* 0x000fe4000f8e003f */
[----:B------:R-:W-:Y:S01]  /*e120*/  UIMAD UR9, UR4, UR13, UR9 ;  /* 0x0000000d040972a4 */ /* 0x000fe2000f8e0209 */
[----:B------:R-:W-:Y:S01]  /*e130*/  IMAD R2, R18, 0x30, R35 ;  /* 0x0000003012027824 */ /* 0x000fe200078e0223 */
[----:B------:R-:W5:Y:S01]  /*e140*/  LD.E.128 R24, desc[UR54][R24.64] ;  /* 0x0000003618187980 */ /* 0x000f62000c101d00 */
[----:B------:R-:W-:Y:S01]  /*e150*/  ULDC.64 UR12, c[0x0][0xae8] ;  /* 0x0002ba00000c7ab9 */ /* 0x000fe20000000a00 */
[----:B------:R-:W-:Y:S01]  /*e160*/  UIADD3 UR11, UR11, UR9, URZ ;  /* 0x000000090b0b7290 */ /* 0x000fe2000fffe03f */
[----:B------:R-:W-:Y:S01]  /*e170*/  VIADD R28, R2, UR39 ;  /* 0x00000027021c7c36 */ /* 0x000fe20008000000 */
[----:B------:R-:W-:Y:S01]  /*e180*/  USHF.R.S32.HI UR4, URZ, 0x1f, UR8 ;  /* 0x0000001f3f047899 */ /* 0x000fe20008011408 */
[----:B------:R-:W-:Y:S01]  /*e190*/  @!PT LDS RZ, [RZ] ;  /* 0x00000000fffff984 */ /* 0x000fe20000000800 */
[----:B------:R-:W-:Y:S01]  /*e1a0*/  @!PT LDS RZ, [RZ] ;  /* 0x00000000fffff984 */ /* 0x000fe20000000800 */
[----:B------:R-:W-:Y:S01]  /*e1b0*/  @!PT LDS RZ, [RZ] ;  /* 0x00000000fffff984 */ /* 0x000fe20000000800 */
[----:B------:R-:W-:Y:S01]  /*e1c0*/  @!PT LDS RZ, [RZ] ;  /* 0x00000000fffff984 */ /* 0x000fe20000000800 */
[----:B------:R0:W-:Y:S06]  /*e1d0*/  MEMBAR.ALL.CTA ;  /* 0x0000000000007992 */ /* 0x0001ec0000008000 */
[----:B0-----:R-:W0:Y:S01]  /*e1e0*/  FENCE.VIEW.ASYNC.S ;  /* 0x00000000000073c6 */ /* 0x001e220000000000 */
[----:B------:R-:W-:Y:S01]  /*e1f0*/  UIMAD.WIDE.U32 UR10, UR37, UR12, UR10 ;  /* 0x0000000c250a72a5 */ /* 0x000fe2000f8e000a */
[----:B------:R-:W-:-:S02]  /*e200*/  IMAD.MOV.U32 R21, RZ, RZ, R28 ;  /* 0x000000ffff157224 */ /* 0x000fc400078e001c */
[----:B------:R-:W-:Y:S01]  /*e210*/  VIADD R0, R0, 0x16820 ;  /* 0x0001682000007836 */ /* 0x000fe20000000000 */
[----:B------:R-:W-:-:S03]  /*e220*/  UIMAD UR11, UR37, UR13, UR11 ;  /* 0x0000000d250b72a4 */ /* 0x000fc6000f8e020b */
[----:B------:R-:W-:Y:S01]  /*e230*/  ULDC.64 UR12, c[0x0][0xaf0] ;  /* 0x0002bc00000c7ab9 */ /* 0x000fe20000000a00 */
[----:B------:R-:W-:Y:S01]  /*e240*/  PRMT R0, RZ, 0x654, R0 ;  /* 0x00000654ff007816 */ /* 0x000fe20000000000 */
[----:B------:R-:W-:Y:S01]  /*e250*/  UIMAD UR4, UR4, UR12, URZ ;  /* 0x0000000c040472a4 */ /* 0x000fe2000f8e023f */
[----:B-1----:R-:W-:-:S03]  /*e260*/  @P1 IMAD.HI.U32 R2, R28, R3, RZ ;  /* 0x000000031c021227 */ /* 0x002fc600078e00ff */
[----:B------:R-:W-:Y:S02]  /*e270*/  UIMAD UR4, UR8, UR13, UR4 ;  /* 0x0000000d080472a4 */ /* 0x000fe4000f8e0204 */
[----:B------:R-:W-:Y:S01]  /*e280*/  UIMAD.WIDE.U32 UR8, UR8, UR12, UR10 ;  /* 0x0000000c080872a5 */ /* 0x000fe2000f8e000a */
[----:B------:R-:W-:Y:S02]  /*e290*/  @P1 SHF.R.U32.HI R21, RZ, R29, R2 ;  /* 0x0000001dff151219 */ /* 0x000fe40000011602 */
[----:B------:R-:W-:Y:S01]  /*e2a0*/  ULDC.64 UR10, c[0x0][0xae0] ;  /* 0x0002b800000a7ab9 */ /* 0x000fe20000000a00 */
[----:B------:R-:W-:Y:S01]  /*e2b0*/  UIADD3 UR4, UR9, UR4, URZ ;  /* 0x0000000409047290 */ /* 0x000fe2000fffe03f */
[--C-:B------:R-:W-:Y:S01]  /*e2c0*/  SHF.R.S32.HI R20, RZ, 0x1f, R21.reuse ;  /* 0x0000001fff147819 */ /* 0x100fe20000011415 */
[----:B------:R-:W-:Y:S01]  /*e2d0*/  IMAD.MOV R29, RZ, RZ, -R21 ;  /* 0x000000ffff1d7224 */ /* 0x000fe200078e0a15 */
[----:B0-----:R0:W-:Y:S01]  /*e2e0*/  SYNCS.ARRIVE.TRANS64.RED.A1T0 RZ, [R0+URZ], RZ ;  /* 0x000000ff00ff79a7 */ /* 0x0011e2000810043f */
[----:B------:R-:W-:-:S02]  /*e2f0*/  IMAD.U32 R3, RZ, RZ, UR9 ;  /* 0x00000009ff037e24 */ /* 0x000fc4000f8e00ff */
[----:B------:R-:W-:Y:S02]  /*e300*/  IMAD R20, R20, UR10, RZ ;  /* 0x0000000a14147c24 */ /* 0x000fe4000f8e02ff */
[----:B------:R-:W-:Y:S02]  /*e310*/  IMAD R29, R32, R29, R28 ;  /* 0x0000001d201d7224 */ /* 0x000fe400078e021c */
[----:B------:R-:W-:Y:S01]  /*e320*/  IMAD.U32 R2, RZ, RZ, UR8 ;  /* 0x00000008ff027e24 */ /* 0x000fe2000f8e00ff */
[----:B------:R-:W-:Y:S01]  /*e330*/  ULDC.64 UR8, c[0x0][0xad8] ;  /* 0x0002b60000087ab9 */ /* 0x000fe20000000a00 */
[----:B------:R-:W-:Y:S01]  /*e340*/  IMAD.U32 R3, RZ, RZ, UR4 ;  /* 0x00000004ff037e24 */ /* 0x000fe2000f8e00ff */
[----:B------:R-:W-:Y:S01]  /*e350*/  ULDC UR4, c[0x0][0xac8] ;  /* 0x0002b20000047ab9 */ /* 0x000fe20000000800 */
[C---:B------:R-:W-:Y:S01]  /*e360*/  IMAD R31, R21.reuse, UR11, R20 ;  /* 0x0000000b151f7c24 */ /* 0x040fe2000f8e0214 */
[----:B------:R-:W-:Y:S01]  /*e370*/  SHF.R.S32.HI R20, RZ, 0x1f, R29 ;  /* 0x0000001fff147819 */ /* 0x000fe2000001141d */
[----:B------:R-:W-:-:S04]  /*e380*/  IMAD.WIDE.U32 R2, R21, UR10, R2 ;  /* 0x0000000a15027c25 */ /* 0x000fc8000f8e0002 */
[----:B------:R-:W-:Y:S02]  /*e390*/  IMAD.IADD R3, R3, 0x1, R31 ;  /* 0x0000000103037824 */ /* 0x000fe400078e021f */
[----:B------:R-:W-:Y:S02]  /*e3a0*/  IMAD R20, R20, UR8, RZ ;  /* 0x0000000814147c24 */ /* 0x000fe4000f8e02ff */
[----:B------:R-:W-:-:S04]  /*e3b0*/  IMAD.WIDE.U32 R2, R29, UR8, R2 ;  /* 0x000000081d027c25 */ /* 0x000fc8000f8e0002 */
[----:B------:R-:W-:Y:S01]  /*e3c0*/  IMAD R21, R29, UR9, R20 ;  /* 0x000000091d157c24 */ /* 0x000fe2000f8e0214 */
[----:B------:R-:W-:Y:S01]  /*e3d0*/  ULDC.64 UR8, c[0x0][0xa80] ;  /* 0x0002a00000087ab9 */ /* 0x000fe20000000a00 */
[----:B------:R-:W-:Y:S01]  /*e3e0*/  VIADD R31, R35, UR39 ;  /* 0x00000027231f7c36 */ /* 0x000fe20008000000 */
[C---:B------:R-:W-:Y:S01]  /*e3f0*/  LEA R32, P0, R2.reuse, UR8, 0x1 ;  /* 0x0000000802207c11 */ /* 0x040fe2000f8008ff */
[----:B------:R-:W-:Y:S01]  /*e400*/  IMAD.IADD R3, R3, 0x1, R21 ;  /* 0x0000000103037824 */ /* 0x000fe200078e0215 */
[----:B------:R-:W-:Y:S01]  /*e410*/  SHF.R.S32.HI R35, RZ, 0x1f, R19 ;  /* 0x0000001fff237819 */ /* 0x000fe20000011413 */
[C---:B------:R-:W-:Y:S02]  /*e420*/  VIADD R21, R31.reuse, 0x60 ;  /* 0x000000601f157836 */ /* 0x040fe40000000000 */
[----:B------:R-:W1:Y:S01]  /*e430*/  SHFL.IDX PT, R20, R32, 0x1, 0x181f ;  /* 0x00381f0020147f89 */ /* 0x000e6200000e0000 */
[----:B------:R-:W-:Y:S01]  /*e440*/  LEA.HI.X R33, R2, UR9, R3, 0x1, P0 ;  /* 0x0000000902217c11 */ /* 0x000fe200080f0c03 */
[----:B------:R-:W-:Y:S01]  /*e450*/  VIADD R3, R31, 0x30 ;  /* 0x000000301f037836 */ /* 0x000fe20000000000 */
[----:B------:R-:W-:Y:S01]  /*e460*/  ISETP.GE.AND P0, PT, R19, UR4, PT ;  /* 0x0000000413007c0c */ /* 0x000fe2000bf06270 */
[----:B------:R-:W0:Y:S03]  /*e470*/  SHFL.IDX PT, R2, R32, RZ, 0x181f ;  /* 0x00181fff20027589 */ /* 0x000e2600000e0000 */
[-C--:B------:R-:W-:Y:S01]  /*e480*/  ISETP.GE.OR P1, PT, R31, R30.reuse, P0 ;  /* 0x0000001e1f00720c */ /* 0x080fe20000726670 */
[----:B------:R-:W0:Y:S01]  /*e490*/  SHFL.IDX PT, R28, R32, 0x2, 0x181f ;  /* 0x00581f00201c7f89 */ /* 0x000e2200000e0000 */
[-C--:B------:R-:W-:Y:S01]  /*e4a0*/  ISETP.GE.OR P2, PT, R3, R30.reuse, P0 ;  /* 0x0000001e0300720c */ /* 0x080fe20000746670 */
[----:B------:R-:W-:Y:S01]  /*e4b0*/  VIADD R31, R31, 0x90 ;  /* 0x000000901f1f7836 */ /* 0x000fe20000000000 */
[-C--:B------:R-:W-:Y:S01]  /*e4c0*/  ISETP.GE.OR P3, PT, R21, R30.reuse, P0 ;  /* 0x0000001e1500720c */ /* 0x080fe20000766670 */
[----:B------:R-:W0:Y:S03]  /*e4d0*/  SHFL.IDX PT, R34, R33, RZ, 0x181f ;  /* 0x00181fff21227589 */ /* 0x000e2600000e0000 */
[----:B------:R-:W-:Y:S01]  /*e4e0*/  ISETP.GE.OR P0, PT, R31, R30, P0 ;  /* 0x0000001e1f00720c */ /* 0x000fe20000706670 */
[----:B------:R-:W0:Y:S04]  /*e4f0*/  SHFL.IDX PT, R36, R33, 0x1, 0x181f ;  /* 0x00381f0021247f89 */ /* 0x000e2800000e0000 */
[----:B------:R-:W0:Y:S02]  /*e500*/  SHFL.IDX PT, R38, R33, 0x2, 0x181f ;  /* 0x00581f0021267f89 */ /* 0x000e2400000e0000 */
[----:B-1----:R-:W-:-:S02]  /*e510*/  @!P2 LEA R20, P5, R19, R20, 0x1 ;  /* 0x000000141314a211 */ /* 0x002fc400078a08ff */
[----:B------:R-:W1:Y:S01]  /*e520*/  SHFL.IDX PT, R32, R32, 0x3, 0x181f ;  /* 0x00781f0020207f89 */ /* 0x000e6200000e0000 */
[----:B0-----:R-:W-:-:S03]  /*e530*/  @!P1 LEA R2, P4, R19, R2, 0x1 ;  /* 0x0000000213029211 */ /* 0x001fc600078808ff */
[----:B------:R0:W0:Y:S01]  /*e540*/  SHFL.IDX PT, R0, R33, 0x3, 0x181f ;  /* 0x00781f0021007f89 */ /* 0x00002200000e0000 */
[C---:B------:R-:W-:Y:S02]  /*e550*/  @!P3 LEA R28, P6, R19.reuse, R28, 0x1 ;  /* 0x0000001c131cb211 */ /* 0x040fe400078c08ff */
[C-C-:B------:R-:W-:Y:S02]  /*e560*/  @!P1 LEA.HI.X R3, R19.reuse, R34, R35.reuse, 0x1, P4 ;  /* 0x0000002213039211 */ /* 0x140fe400020f0c23 */
[C-C-:B------:R-:W-:Y:S02]  /*e570*/  @!P2 LEA.HI.X R21, R19.reuse, R36, R35.reuse, 0x1, P5 ;  /* 0x000000241315a211 */ /* 0x140fe400028f0c23 */
[----:B------:R-:W-:Y:S01]  /*e580*/  @!P3 LEA.HI.X R29, R19, R38, R35, 0x1, P6 ;  /* 0x00000026131db211 */ /* 0x000fe200030f0c23 */
[----:B--2---:R2:W-:Y:S04]  /*e590*/  @!P1 ST.E.128 desc[UR54][R2.64], R4 ;  /* 0x0000000402009985 */ /* 0x0045e8000c101d36 */
[----:B---3--:R2:W-:Y:S04]  /*e5a0*/  @!P2 ST.E.128 desc[UR54][R20.64], R8 ;  /* 0x000000081400a985 */ /* 0x0085e8000c101d36 */
[----:B----4-:R2:W-:Y:S01]  /*e5b0*/  @!P3 ST.E.128 desc[UR54][R28.64], R12 ;  /* 0x0000000c1c00b985 */ /* 0x0105e2000c101d36 */
[----:B01----:R-:W-:Y:S05]  /*e5c0*/  @P0 BRA `(.L_x_14121) ;  /* 0x0000001000c00947 */ /* 0x003fea0003800000 */
[----:B--2---:R-:W-:-:S04]  /*e5d0*/  LEA R2, P0, R19, R32, 0x1 ;  /* 0x0000002013027211 */ /* 0x004fc800078008ff */
[----:B------:R-:W-:-:S05]  /*e5e0*/  LEA.HI.X R3, R19, R0, R35, 0x1, P0 ;  /* 0x0000000013037211 */ /* 0x000fca00000f0c23 */
[----:B-----5:R3:W-:Y:S01]  /*e5f0*/  ST.E.128 desc[UR54][R2.64], R24 ;  /* 0x0000001802007985 */ /* 0x0207e2000c101d36 */
[----:B------:R-:W-:Y:S05]  /*e600*/  BRA `(.L_x_14121) ;  /* 0x0000001000b07947 */ /* 0x000fea0003800000 */
.L_x_14120:
[----:B------:R-:W-:Y:S01]  /*e610*/  ULDC.64 UR12, c[0x0][0xb08] ;  /* 0x0002c200000c7ab9 */ /* 0x000fe20000000a00 */
[----:B0-----:R-:W0:Y:S01]  /*e620*/  @P1 LDC R4, c[0x0][0xbec] ;  /* 0x0002fb00ff041b82 */ /* 0x001e220000000800 */
[----:B------:R-:W-:Y:S01]  /*e630*/  UIMAD UR9, UR14, UR12, URZ ;  /* 0x0000000c0e0972a4 */ /* 0x000fe2000f8e023f */
[----:B------:R-:W-:Y:S01]  /*e640*/  IMAD.MOV.U32 R7, RZ, RZ, R13 ;  /* 0x000000ffff077224 */ /* 0x000fe200078e000d */
[----:B------:R-:W-:Y:S01]  /*e650*/  UIMAD.WIDE.U32 UR10, UR4, UR12, URZ ;  /* 0x0000000c040a72a5 */ /* 0x000fe2000f8e003f */
[----:B------:R-:W-:Y:S01]  /*e660*/  BSSY B1, `(.L_x_14122) ;  /* 0x0000055000017945 */ /* 0x000fe20003800000 */
[----:B------:R-:W-:Y:S01]  /*e670*/  UIMAD UR9, UR4, UR13, UR9 ;  /* 0x0000000d040972a4 */ /* 0x000fe2000f8e0209 */
[----:B------:R-:W-:Y:S01]  /*e680*/  SHF.R.S32.HI R20, RZ, 0x1f, R22 ;  /* 0x0000001fff147819 */ /* 0x000fe20000011416 */
        /* <DEDUP_REMOVED lines=15> */
[----:B0-----:R-:W-:Y:S02]  /*e780*/  @P1 IMAD.HI.U32 R4, R13, R4, RZ ;  /* 0x000000040d041227 */ /* 0x001fe400078e00ff */
[----:B------:R-:W-:-:S02]  /*e790*/  UIMAD UR4, UR8, UR13, UR4 ;  /* 0x0000000d080472a4 */ /* 0x000fc4000f8e0204 */
        /* <DEDUP_REMOVED lines=38> */
[C---:B0-----:R-:W-:Y:S02]  /*ea00*/  @!P3 LEA R6, P5, R157.reuse, R21, 0x2 ;  /* 0x000000159d06b211 */ /* 0x041fe400078a10ff */
[-C--:B--2---:R-:W-:Y:S02]  /*ea10*/  @!P2 LEA.HI.X R5, R16, R15.reuse, R30, 0x2, P4 ;  /* 0x0000000f1005a211 */ /* 0x084fe400020f141e */
[----:B------:R-:W-:Y:S02]  /*ea20*/  @!P3 LEA.HI.X R7, R157, R15, R29, 0x2, P5 ;  /* 0x0000000f9d07b211 */ /* 0x000fe400028f141d */
[----:B------:R-:W-:Y:S01]  /*ea30*/  @!P6 LEA R8, P4, R156, R21, 0x2 ;  /* 0x000000159c08e211 */ /* 0x000fe200078810ff */
[----:B------:R0:W-:Y:S01]  /*ea40*/  @!P2 ST.E.64 desc[UR54][R4.64], R2 ;  /* 0x000000020400a985 */ /* 0x0001e2000c101b36 */
[----:B------:R-:W-:-:S02]  /*ea50*/  ISETP.GE.AND P2, PT, R154, UR4, PT ;  /* 0x000000049a007c0c */ /* 0x000fc4000bf46270 */
[----:B------:R-:W-:Y:S01]  /*ea60*/  @!P6 LEA.HI.X R9, R156, R15, R28, 0x2, P4 ;  /* 0x0000000f9c09e211 */ /* 0x000fe200020f141c */
[----:B------:R1:W-:Y:S01]  /*ea70*/  @!P3 ST.E.64 desc[UR54][R6.64], R92 ;  /* 0x0000005c0600b985 */ /* 0x0003e2000c101b36 */
[----:B------:R-:W-:Y:S02]  /*ea80*/  ISETP.GE.AND P3, PT, R153, UR4, PT ;  /* 0x0000000499007c0c */ /* 0x000fe4000bf66270 */
[C---:B------:R-:W-:Y:S01]  /*ea90*/  @!P1 LEA R10, P5, R155.reuse, R21, 0x2 ;  /* 0x000000159b0a9211 */ /* 0x040fe200078a10ff */
[----:B------:R3:W-:Y:S01]  /*eaa0*/  @!P6 ST.E.64 desc[UR54][R8.64], R96 ;  /* 0x000000600800e985 */ /* 0x0007e2000c101b36 */
[----:B------:R-:W-:Y:S02]  /*eab0*/  ISETP.GE.AND P4, PT, R152, UR4, PT ;  /* 0x0000000498007c0c */ /* 0x000fe4000bf86270 */
[----:B------:R-:W-:Y:S02]  /*eac0*/  ISETP.GE.AND P6, PT, R22, UR4, PT ;  /* 0x0000000416007c0c */ /* 0x000fe4000bfc6270 */
[----:B------:R-:W-:-:S02]  /*ead0*/  @!P1 LEA.HI.X R11, R155, R15, R27, 0x2, P5 ;  /* 0x0000000f9b0b9211 */ /* 0x000fc400028f141b */
[----:B------:R-:W-:-:S03]  /*eae0*/  @!P2 LEA R12, P5, R154, R21, 0x2 ;  /* 0x000000159a0ca211 */ /* 0x000fc600078a10ff */
[----:B------:R3:W-:Y:S01]  /*eaf0*/  @!P1 ST.E.64 desc[UR54][R10.64], R100 ;  /* 0x000000640a009985 */ /* 0x0007e2000c101b36 */
[C---:B0-----:R-:W-:Y:S02]  /*eb00*/  @!P3 LEA R2, P1, R153.reuse, R21, 0x2 ;  /* 0x000000159902b211 */ /* 0x041fe400078210ff */
[----:B------:R-:W-:Y:S02]  /*eb10*/  @!P2 LEA.HI.X R13, R154, R15, R26, 0x2, P5 ;  /* 0x0000000f9a0da211 */ /* 0x000fe400028f141a */
[----:B------:R-:W-:Y:S02]  /*eb20*/  @!P4 LEA R4, P5, R152, R21, 0x2 ;  /* 0x000000159804c211 */ /* 0x000fe400078a10ff */
[----:B------:R-:W-:Y:S01]  /*eb30*/  @!P3 LEA.HI.X R3, R153, R15, R25, 0x2, P1 ;  /* 0x0000000f9903b211 */ /* 0x000fe200008f1419 */
[----:B------:R3:W-:Y:S01]  /*eb40*/  @!P2 ST.E.64 desc[UR54][R12.64], R104 ;  /* 0x000000680c00a985 */ /* 0x0007e2000c101b36 */
[----:B-1----:R-:W-:Y:S02]  /*eb50*/  @!P6 LEA R6, P1, R22, R21, 0x2 ;  /* 0x000000151606e211 */ /* 0x002fe400078210ff */
[-C--:B------:R-:W-:Y:S01]  /*eb60*/  @!P4 LEA.HI.X R5, R152, R15.reuse, R24, 0x2, P5 ;  /* 0x0000000f9805c211 */ /* 0x080fe200028f1418 */
[----:B------:R3:W-:Y:S01]  /*eb70*/  @!P3 ST.E.64 desc[UR54][R2.64], R108 ;  /* 0x0000006c0200b985 */ /* 0x0007e2000c101b36 */
[----:B------:R-:W-:-:S03]  /*eb80*/  @!P6 LEA.HI.X R7, R22, R15, R20, 0x2, P1 ;  /* 0x0000000f1607e211 */ /* 0x000fc600008f1414 */
[----:B------:R3:W-:Y:S04]  /*eb90*/  @!P4 ST.E.64 desc[UR54][R4.64], R112 ;  /* 0x000000700400c985 */ /* 0x0007e8000c101b36 */
[----:B------:R3:W-:Y:S02]  /*eba0*/  @!P6 ST.E.64 desc[UR54][R6.64], R116 ;  /* 0x000000740600e985 */ /* 0x0007e4000c101b36 */
.L_x_14123:
[----:B------:R-:W-:Y:S05]  /*ebb0*/  BSYNC B1 ;  /* 0x0000000000017941 */ /* 0x000fea0003800000 */
.L_x_14122:
[----:B--2---:R4:W2:Y:S04]  /*ebc0*/  SHFL.IDX PT, R15, R14, 0x1, 0x1c1f ;  /* 0x003c1f000e0f7f89 */ /* 0x0048a800000e0000 */
[----:B-1----:R4:W1:Y:S01]  /*ebd0*/  SHFL.IDX PT, R21, R0, 0x1, 0x1c1f ;  /* 0x003c1f0000157f89 */ /* 0x00286200000e0000 */
[----:B------:R-:W-:Y:S05]  /*ebe0*/  @P0 BRA `(.L_x_14121) ;  /* 0x0000000c00380947 */ /* 0x000fea0003800000 */
[----:B------:R-:W-:Y:S02]  /*ebf0*/  ULDC UR4, c[0x0][0xac8] ;  /* 0x0002b20000047ab9 */ /* 0x000fe40000000800 */
[----:B------:R-:W-:Y:S02]  /*ec00*/  ISETP.GE.AND P1, PT, R16, UR4, PT ;  /* 0x0000000410007c0c */ /* 0x000fe4000bf26270 */
[----:B------:R-:W-:Y:S02]  /*ec10*/  ISETP.GE.AND P5, PT, R157, UR4, PT ;  /* 0x000000049d007c0c */ /* 0x000fe4000bfa6270 */
[----:B------:R-:W-:Y:S02]  /*ec20*/  ISETP.GE.AND P3, PT, R156, UR4, PT ;  /* 0x000000049c007c0c */ /* 0x000fe4000bf66270 */
[----:B------:R-:W-:-:S07]  /*ec30*/  ISETP.GE.AND P2, PT, R155, UR4, PT ;  /* 0x000000049b007c0c */ /* 0x000fce000bf46270 */
[CC--:B-1-3--:R-:W-:Y:S02]  /*ec40*/  @!P1 LEA R2, P0, R16.reuse, R21.reuse, 0x2 ;  /* 0x0000001510029211 */ /* 0x0cafe400078010ff */
[----:B------:R-:W-:Y:S02]  /*ec50*/  @!P5 LEA R4, P4, R157, R21, 0x2 ;  /* 0x000000159d04d211 */ /* 0x000fe400078810ff */
[-C--:B--2---:R-:W-:Y:S02]  /*ec60*/  @!P1 LEA.HI.X R3, R16, R15.reuse, R30, 0x2, P0 ;  /* 0x0000000f10039211 */ /* 0x084fe400000f141e */
[----:B------:R-:W-:Y:S02]  /*ec70*/  ISETP.GE.AND P0, PT, R153, UR4, PT ;  /* 0x0000000499007c0c */ /* 0x000fe4000bf06270 */
[----:B------:R-:W-:Y:S01]  /*ec80*/  @!P5 LEA.HI.X R5, R157, R15, R29, 0x2, P4 ;  /* 0x0000000f9d05d211 */ /* 0x000fe200020f141d */
[----:B------:R1:W-:Y:S01]  /*ec90*/  @!P1 ST.E.64 desc[UR54][R2.64], R90 ;  /* 0x0000005a02009985 */ /* 0x0003e2000c101b36 */
[----:B------:R-:W-:-:S02]  /*eca0*/  ISETP.GE.AND P1, PT, R154, UR4, PT ;  /* 0x000000049a007c0c */ /* 0x000fc4000bf26270 */
[----:B------:R-:W-:Y:S01]  /*ecb0*/  ISETP.GE.AND P4, PT, R152, UR4, PT ;  /* 0x0000000498007c0c */ /* 0x000fe2000bf86270 */
[----:B------:R2:W-:Y:S01]  /*ecc0*/  @!P5 ST.E.64 desc[UR54][R4.64], R94 ;  /* 0x0000005e0400d985 */ /* 0x0005e2000c101b36 */
[CC--:B0-----:R-:W-:Y:S02]  /*ecd0*/  @!P3 LEA R6, P6, R156.reuse, R21.reuse, 0x2 ;  /* 0x000000159c06b211 */ /* 0x0c1fe400078c10ff */
[C---:B------:R-:W-:Y:S02]  /*ece0*/  @!P2 LEA R8, P5, R155.reuse, R21, 0x2 ;  /* 0x000000159b08a211 */ /* 0x040fe400078a10ff */
[-C--:B------:R-:W-:Y:S02]  /*ecf0*/  @!P3 LEA.HI.X R7, R156, R15.reuse, R28, 0x2, P6 ;  /* 0x0000000f9c07b211 */ /* 0x080fe400030f141c */
[----:B------:R-:W-:-:S03]  /*ed00*/  @!P2 LEA.HI.X R9, R155, R15, R27, 0x2, P5 ;  /* 0x0000000f9b09a211 */ /* 0x000fc600028f141b */
[----:B------:R2:W-:Y:S01]  /*ed10*/  @!P3 ST.E.64 desc[UR54][R6.64], R98 ;  /* 0x000000620600b985 */ /* 0x0005e2000c101b36 */
[-C--:B-1----:R-:W-:Y:S02]  /*ed20*/  @!P1 LEA R2, P6, R154, R21.reuse, 0x2 ;  /* 0x000000159a029211 */ /* 0x082fe400078c10ff */
[CC--:B------:R-:W-:Y:S01]  /*ed30*/  @!P0 LEA R10, P3, R153.reuse, R21.reuse, 0x2 ;  /* 0x00000015990a8211 */ /* 0x0c0fe200078610ff */
[----:B------:R2:W-:Y:S01]  /*ed40*/  @!P2 ST.E.64 desc[UR54][R8.64], R102 ;  /* 0x000000660800a985 */ /* 0x0005e2000c101b36 */
[----:B------:R-:W-:Y:S02]  /*ed50*/  @!P4 LEA R12, P5, R152, R21, 0x2 ;  /* 0x00000015980cc211 */ /* 0x000fe400078a10ff */
        /* <DEDUP_REMOVED lines=12> */
.L_x_14118:
        /* <DEDUP_REMOVED lines=32> */
.L_x_14124:
[----:B------:R-:W-:Y:S01]  /*f020*/  USHF.R.S32.HI UR13, URZ, 0x1f, UR38 ;  /* 0x0000001f3f0d7899 */ /* 0x000fe20008011426 */
[----:B------:R-:W-:Y:S01]  /*f030*/  BSSY B1, `(.L_x_14125) ;  /* 0x0000039000017945 */ /* 0x000fe20003800000 */
[----:B------:R-:W-:Y:S02]  /*f040*/  USHF.R.S32.HI UR21, URZ, 0x1f, UR4 ;  /* 0x0000001f3f157899 */ /* 0x000fe40008011404 */
        /* <DEDUP_REMOVED lines=55> */
.L_x_14126:
[----:B------:R-:W-:Y:S05]  /*f3c0*/  BSYNC B1 ;  /* 0x0000000000017941 */ /* 0x000fea0003800000 */
.L_x_14125:
[----:B------:R-:W-:-:S06]  /*f3d0*/  UISETP.GT.AND UP0, UPT, UR46, 0x1, UPT ;  /* 0x000000012e00788c */ /* 0x000fcc000bf04270 */
[----:B------:R-:W-:-:S13]  /*f3e0*/  PLOP3.LUT P0, PT, PT, PT, UP0, 0x80, 0x0 ;  /* 0x000000000000781c */ /* 0x000fda0003f0f008 */
[----:B------:R-:W-:Y:S05]  /*f3f0*/  @P0 BRA `(.L_x_14121) ;  /* 0x0000000400340947 */ /* 0x000fea0003800000 */
[----:B------:R-:W1:Y:S01]  /*f400*/  LDC R11, c[0x0][0xbe8] ;  /* 0x0002fa00ff0b7b82 */ /* 0x000e620000000800 */
[----:B------:R-:W-:Y:S01]  /*f410*/  SHF.R.S32.HI R6, RZ, 0x1f, R8 ;  /* 0x0000001fff067819 */ /* 0x000fe20000011408 */
[----:B------:R-:W-:Y:S01]  /*f420*/  ULDC.64 UR14, c[0x0][0xaa0] ;  /* 0x0002a800000e7ab9 */ /* 0x000fe20000000a00 */
[----:B------:R-:W-:Y:S01]  /*f430*/  SHF.R.S32.HI R13, RZ, 0x1f, R19 ;  /* 0x0000001fff0d7819 */ /* 0x000fe20000011413 */
[----:B------:R-:W-:Y:S01]  /*f440*/  UIMAD UR10, UR21, UR14, URZ ;  /* 0x0000000e150a72a4 */ /* 0x000fe2000f8e023f */
[----:B------:R-:W-:Y:S01]  /*f450*/  LEA.HI R6, R6, R8, RZ, 0x3 ;  /* 0x0000000806067211 */ /* 0x000fe200078f18ff */
[----:B------:R-:W-:Y:S02]  /*f460*/  UIMAD.WIDE.U32 UR8, UR4, UR14, URZ ;  /* 0x0000000e040872a5 */ /* 0x000fe4000f8e003f */
[----:B------:R-:W-:Y:S01]  /*f470*/  UIMAD UR10, UR4, UR15, UR10 ;  /* 0x0000000f040a72a4 */ /* 0x000fe2000f8e020a */
[----:B------:R-:W-:-:S03]  /*f480*/  SHF.R.S32.HI R6, RZ, 0x3, R6 ;  /* 0x00000003ff067819 */ /* 0x000fc60000011406 */
[----:B------:R-:W-:Y:S02]  /*f490*/  UIADD3 UR9, UR9, UR10, URZ ;  /* 0x0000000a09097290 */ /* 0x000fe4000fffe03f */
[----:B------:R-:W-:Y:S01]  /*f4a0*/  IMAD R2, R18, 0x30, R6 ;  /* 0x0000003012027824 */ /* 0x000fe200078e0206 */
[----:B------:R-:W-:Y:S01]  /*f4b0*/  ULDC.64 UR10, c[0x0][0xae8] ;  /* 0x0002ba00000a7ab9 */ /* 0x000fe20000000a00 */
[----:B------:R-:W-:Y:S01]  /*f4c0*/  VIADD R30, R6, UR39 ;  /* 0x00000027061e7c36 */ /* 0x000fe20008000000 */
[----:B------:R-:W-:Y:S01]  /*f4d0*/  UIMAD.WIDE.U32 UR8, UR37, UR10, UR8 ;  /* 0x0000000a250872a5 */ /* 0x000fe2000f8e0008 */
[----:B0-----:R-:W-:-:S03]  /*f4e0*/  VIADD R4, R2, UR39 ;  /* 0x0000002702047c36 */ /* 0x001fc60008000000 */
[----:B------:R-:W-:Y:S01]  /*f4f0*/  UIMAD UR9, UR37, UR11, UR9 ;  /* 0x0000000b250972a4 */ /* 0x000fe2000f8e0209 */
[----:B------:R-:W-:Y:S01]  /*f500*/  IMAD.MOV.U32 R5, RZ, RZ, R4 ;  /* 0x000000ffff057224 */ /* 0x000fe200078e0004 */
[----:B-1----:R-:W-:Y:S01]  /*f510*/  ISETP.NE.AND P0, PT, R11, 0x1, PT ;  /* 0x000000010b00780c */ /* 0x002fe20003f05270 */
[----:B------:R-:W-:Y:S02]  /*f520*/  ULDC.64 UR10, c[0x0][0xaf0] ;  /* 0x0002bc00000a7ab9 */ /* 0x000fe40000000a00 */
[----:B------:R-:W-:-:S04]  /*f530*/  UIMAD UR13, UR13, UR10, URZ ;  /* 0x0000000a0d0d72a4 */ /* 0x000fc8000f8e023f */
[----:B------:R-:W-:Y:S02]  /*f540*/  UIMAD UR4, UR12, UR11, UR13 ;  /* 0x0000000b0c0472a4 */ /* 0x000fe4000f8e020d */
[----:B------:R-:W-:-:S03]  /*f550*/  UIMAD.WIDE.U32 UR12, UR12, UR10, UR8 ;  /* 0x0000000a0c0c72a5 */ /* 0x000fc6000f8e0008 */
[----:B------:R-:W-:Y:S01]  /*f560*/  ULDC.64 UR8, c[0x0][0xae0] ;  /* 0x0002b80000087ab9 */ /* 0x000fe20000000a00 */
[----:B------:R-:W0:Y:S01]  /*f570*/  @P0 LDC R3, c[0x0][0xbec] ;  /* 0x0002fb00ff030b82 */ /* 0x000e220000000800 */
[----:B------:R-:W-:-:S07]  /*f580*/  UIADD3 UR4, UR13, UR4, URZ ;  /* 0x000000040d047290 */ /* 0x000fce000fffe03f */
[----:B------:R-:W1:Y:S01]  /*f590*/  @P0 LDC R7, c[0x0][0xbf0] ;  /* 0x0002fc00ff070b82 */ /* 0x000e620000000800 */
[----:B0-----:R-:W-:-:S04]  /*f5a0*/  @P0 IMAD.HI.U32 R2, R4, R3, RZ ;  /* 0x0000000304020227 */ /* 0x001fc800078e00ff */
[----:B------:R-:W-:Y:S02]  /*f5b0*/  IMAD.U32 R3, RZ, RZ, UR13 ;  /* 0x0000000dff037e24 */ /* 0x000fe4000f8e00ff */
[----:B------:R-:W-:Y:S01]  /*f5c0*/  IMAD.U32 R3, RZ, RZ, UR4 ;  /* 0x00000004ff037e24 */ /* 0x000fe2000f8e00ff */
[----:B------:R-:W-:Y:S01]  /*f5d0*/  ULDC UR4, c[0x0][0xac8] ;  /* 0x0002b20000047ab9 */ /* 0x000fe20000000800 */
        /* <DEDUP_REMOVED lines=15> */
[----:B------:R-:W-:Y:S01]  /*f6d0*/  IMAD.IADD R3, R3, 0x1, R5 ;  /* 0x0000000103037824 */ /* 0x000fe200078e0205 */
[----:B------:R-:W-:Y:S01]  /*f6e0*/  LEA R4, P0, R2, UR8, 0x1 ;  /* 0x0000000802047c11 */ /* 0x000fe2000f8008ff */
[----:B-----5:R-:W-:Y:S02]  /*f6f0*/  IMAD R11, R0, R11, RZ ;  /* 0x0000000b000b7224 */ /* 0x020fe400078e02ff */
[----:B------:R-:W-:Y:S01]  /*f700*/  VIADD R0, R30, 0x30 ;  /* 0x000000301e007836 */ /* 0x000fe20000000000 */
[----:B------:R-:W-:Y:S01]  /*f710*/  LEA.HI.X R8, R2, UR9, R3, 0x1, P0 ;  /* 0x0000000902087c11 */ /* 0x000fe200080f0c03 */
[----:B------:R-:W0:Y:S01]  /*f720*/  SHFL.IDX PT, R6, R4, RZ, 0x181f ;  /* 0x00181fff04067589 */ /* 0x000e2200000e0000 */
[----:B------:R-:W-:Y:S01]  /*f730*/  ISETP.GE.AND P0, PT, R19, UR4, PT ;  /* 0x0000000413007c0c */ /* 0x000fe2000bf06270 */
[C---:B------:R-:W-:Y:S02]  /*f740*/  VIADD R2, R30.reuse, 0x60 ;  /* 0x000000601e027836 */ /* 0x040fe40000000000 */
[----:B------:R-:W1:Y:S01]  /*f750*/  SHFL.IDX PT, R14, R4, 0x1, 0x181f ;  /* 0x00381f00040e7f89 */ /* 0x000e6200000e0000 */
[CC--:B------:R-:W-:Y:S01]  /*f760*/  ISETP.GE.OR P3, PT, R30.reuse, R11.reuse, P0 ;  /* 0x0000000b1e00720c */ /* 0x0c0fe20000766670 */
[----:B------:R-:W-:Y:S01]  /*f770*/  VIADD R3, R30, 0x90 ;  /* 0x000000901e037836 */ /* 0x000fe20000000000 */
[-C--:B------:R-:W-:Y:S01]  /*f780*/  ISETP.GE.OR P2, PT, R0, R11.reuse, P0 ;  /* 0x0000000b0000720c */ /* 0x080fe20000746670 */
[----:B------:R-:W2:Y:S01]  /*f790*/  SHFL.IDX PT, R24, R4, 0x2, 0x181f ;  /* 0x00581f0004187f89 */ /* 0x000ea200000e0000 */
[----:B------:R-:W-:-:S02]  /*f7a0*/  ISETP.GE.OR P1, PT, R2, R11, P0 ;  /* 0x0000000b0200720c */ /* 0x000fc40000726670 */
[----:B------:R-:W-:Y:S01]  /*f7b0*/  ISETP.GE.OR P0, PT, R3, R11, P0 ;  /* 0x0000000b0300720c */ /* 0x000fe20000706670 */
[----:B------:R-:W3:Y:S04]  /*f7c0*/  SHFL.IDX PT, R10, R8, RZ, 0x181f ;  /* 0x00181fff080a7589 */ /* 0x000ee800000e0000 */
[----:B------:R1:W4:Y:S04]  /*f7d0*/  SHFL.IDX PT, R28, R4, 0x3, 0x181f ;  /* 0x00781f00041c7f89 */ /* 0x00032800000e0000 */
[----:B------:R-:W4:Y:S04]  /*f7e0*/  SHFL.IDX PT, R12, R8, 0x1, 0x181f ;  /* 0x00381f00080c7f89 */ /* 0x000f2800000e0000 */
[----:B------:R-:W4:Y:S01]  /*f7f0*/  SHFL.IDX PT, R20, R8, 0x2, 0x181f ;  /* 0x00581f0008147f89 */ /* 0x000f2200000e0000 */
[----:B0-----:R-:W-:-:S03]  /*f800*/  @!P3 LEA R2, P6, R19, R6, 0x1 ;  /* 0x000000061302b211 */ /* 0x001fc600078c08ff */
[----:B------:R4:W0:Y:S01]  /*f810*/  SHFL.IDX PT, R26, R8, 0x3, 0x181f ;  /* 0x00781f00081a7f89 */ /* 0x00082200000e0000 */
[C---:B-1----:R-:W-:Y:S02]  /*f820*/  @!P2 LEA R4, P5, R19.reuse, R14, 0x1 ;  /* 0x0000000e1304a211 */ /* 0x042fe400078a08ff */
[C---:B--2---:R-:W-:Y:S02]  /*f830*/  @!P1 LEA R6, P4, R19.reuse, R24, 0x1 ;  /* 0x0000001813069211 */ /* 0x044fe400078808ff */
[C---:B---3--:R-:W-:Y:S02]  /*f840*/  @!P3 LEA.HI.X R3, R19.reuse, R10, R13, 0x1, P6 ;  /* 0x0000000a1303b211 */ /* 0x048fe400030f0c0d */
[----:B----4-:R-:W-:-:S03]  /*f850*/  @!P0 LEA R8, P6, R19, R28, 0x1 ;  /* 0x0000001c13088211 */ /* 0x010fc600078c08ff */
[----:B------:R1:W-:Y:S01]  /*f860*/  @!P3 ST.E.128 desc[UR54][R2.64], RZ ;  /* 0x000000ff0200b985 */ /* 0x0003e2000c101d36 */
[C-C-:B------:R-:W-:Y:S02]  /*f870*/  @!P2 LEA.HI.X R5, R19.reuse, R12, R13.reuse, 0x1, P5 ;  /* 0x0000000c1305a211 */ /* 0x140fe400028f0c0d */
[----:B------:R-:W-:-:S03]  /*f880*/  @!P1 LEA.HI.X R7, R19, R20, R13, 0x1, P4 ;  /* 0x0000001413079211 */ /* 0x000fc600020f0c0d */
[----:B------:R1:W-:Y:S01]  /*f890*/  @!P2 ST.E.128 desc[UR54][R4.64], RZ ;  /* 0x000000ff0400a985 */ /* 0x0003e2000c101d36 */
[----:B0-----:R-:W-:-:S03]  /*f8a0*/  @!P0 LEA.HI.X R9, R19, R26, R13, 0x1, P6 ;  /* 0x0000001a13098211 */ /* 0x001fc600030f0c0d */
[----:B------:R1:W-:Y:S04]  /*f8b0*/  @!P1 ST.E.128 desc[UR54][R6.64], RZ ;  /* 0x000000ff06009985 */ /* 0x0003e8000c101d36 */
[----:B------:R1:W-:Y:S02]  /*f8c0*/  @!P0 ST.E.128 desc[UR54][R8.64], RZ ;  /* 0x000000ff08008985 */ /* 0x0003e4000c101d36 */
.L_x_14121:
[----:B------:R-:W-:Y:S05]  /*f8d0*/  BSYNC B0 ;  /* 0x0000000000007941 */ /* 0x000fea0003800000 */
.L_x_14117:
[----:B------:R-:W-:Y:S02]  /*f8e0*/  ULDC UR4, c[0x0][0xc3c] ;  /* 0x00030f0000047ab9 */ /* 0x000fe40000000800 */
[----:B------:R-:W-:-:S06]  /*f8f0*/  UISETP.GE.AND UP0, UPT, UR7, UR4, UPT ;  /* 0x000000040700728c */ /* 0x000fcc000bf06270 */
[----:B------:R-:W-:-:S13]  /*f900*/  PLOP3.LUT P0, PT, PT, PT, UP0, 0x80, 0x0 ;  /* 0x000000000000781c */ /* 0x000fda0003f0f008 */
[----:B------:R-:W-:Y:S05]  /*f910*/  @!P0 BRA `(.L_x_14127) ;  /* 0xffffff1400488947 */ /* 0x000fea000383ffff */
[----:B------:R-:W-:Y:S05]  /*f920*/  EXIT ;  /* 0x000000000000794d */ /* 0x000fea0003800000 */
.L_x_14026:
        /* <DEDUP_REMOVED lines=16> */
.L_x_14128:
        /* <DEDUP_REMOVED lines=44> */
.L_x_14132:
        /* <DEDUP_REMOVED lines=34> */
.L_x_14130:
        /* <DEDUP_REMOVED lines=13> */
.L_x_14133:
        /* <DEDUP_REMOVED lines=62> */
.L_x_14134:
        /* <DEDUP_REMOVED lines=61> */
.L_x_14135:
[----:B------:R-:W-:-:S05]  /*10790*/  LOP3.LUT R17, RZ, R2, RZ, 0x33, !PT ;  /* 0x00000002ff117212 */ /* 0x000fca00078e33ff */
[----:B------:R-:W-:Y:S01]  /*107a0*/  IMAD.IADD R17, R6, 0x1, R17 ;  /* 0x0000000106117824 */ /* 0x000fe200078e0211 */
[----:B------:R-:W-:Y:S06]  /*107b0*/  BRA `(.L_x_14136) ;  /* 0x0000000000147947 */ /* 0x000fec0003800000 */
.L_x_14131:
[----:B------:R-:W-:Y:S01]  /*107c0*/  ULDC UR4, c[0x0][0xc3c] ;  /* 0x00030f0000047ab9 */ /* 0x000fe20000000800 */
[----:B------:R-:W-:Y:S02]  /*107d0*/  IMAD.MOV.U32 R17, RZ, RZ, RZ ;  /* 0x000000ffff117224 */ /* 0x000fe400078e00ff */
[----:B------:R-:W-:Y:S02]  /*107e0*/  IMAD.U32 R16, RZ, RZ, UR6 ;  /* 0x00000006ff107e24 */ /* 0x000fe4000f8e00ff */
[----:B------:R-:W-:Y:S02]  /*107f0*/  IMAD.MOV.U32 R18, RZ, RZ, RZ ;  /* 0x000000ffff127224 */ /* 0x000fe400078e00ff */
[----:B------:R-:W-:-:S07]  /*10800*/  IMAD.U32 R19, RZ, RZ, UR4 ;  /* 0x00000004ff137e24 */ /* 0x000fce000f8e00ff */
.L_x_14136:
[----:B------:R-:W-:-:S13]  /*10810*/  ISETP.NE.AND P0, PT, R0, RZ, PT ;  /* 0x000000ff0000720c */ /* 0x000fda0003f05270 */
[----:B------:R-:W0:Y:S01]  /*10820*/  @!P0 S2R R3, SR_CgaCtaId ;  /* 0x0000000000038919 */ /* 0x000e220000008800 */
[----:B------:R-:W-:-:S04]  /*10830*/  @!P0 MOV R0, 0x400 ;  /* 0x0000040000008802 */ /* 0x000fc80000000f00 */
[----:B0-----:R-:W-:-:S05]  /*10840*/  @!P0 LEA R0, R3, R0, 0x18 ;  /* 0x0000000003008211 */ /* 0x001fca00078ec0ff */
[----:B------:R0:W-:Y:S01]  /*10850*/  @!P0 STS.128 [R0+0x168d0], R16 ;  /* 0x0168d01000008388 */ /* 0x0001e20000000c00 */
[----:B------:R-:W-:Y:S06]  /*10860*/  BAR.ARV 0x5, 0x200 ;  /* 0x0148000000007b1d */ /* 0x000fec0000002000 */
.L_x_14129:
        /* <DEDUP_REMOVED lines=19> */
[----:B------:R-:W-:Y:S01]  /*109a0*/  IMAD.SHL.U32 R2, R4, 0x10, RZ ;  /* 0x0000001004027824 */ /* 0x000fe200078e00ff */
[----:B------:R-:W-:Y:S02]  /*109b0*/  SHF.R.U32.HI R3, RZ, 0x3, R3 ;  /* 0x00000003ff037819 */ /* 0x000fe40000011603 */
[----:B0-----:R-:W-:Y:S02]  /*109c0*/  LOP3.LUT R0, R29, 0x1f8, RZ, 0xc0, !PT ;  /* 0x000001f81d007812 */ /* 0x001fe400078ec0ff */
[----:B------:R-:W-:Y:S02]  /*109d0*/  LOP3.LUT R2, R2, 0x70, RZ, 0xc0, !PT ;  /* 0x0000007002027812 */ /* 0x000fe400078ec0ff */
[----:B------:R-:W-:-:S02]  /*109e0*/  LOP3.LUT R0, R0, 0x38, R4, 0x78, !PT ;  /* 0x0000003800007812 */ /* 0x000fc400078e7804 */
[----:B------:R-:W-:Y:S02]  /*109f0*/  LOP3.LUT R2, R3, R2, RZ, 0xfc, !PT ;  /* 0x0000000203027212 */ /* 0x000fe400078efcff */
[----:B------:R-:W-:Y:S02]  /*10a00*/  LOP3.LUT R0, R0, 0x200, R29, 0xf8, !PT ;  /* 0x0000020000007812 */ /* 0x000fe400078ef81d */
[----:B------:R-:W-:-:S03]  /*10a10*/  LOP3.LUT R29, R29, 0x38, RZ, 0xc0, !PT ;  /* 0x000000381d1d7812 */ /* 0x000fc600078ec0ff */
[----:B------:R-:W-:-:S05]  /*10a20*/  IMAD R0, R0, 0x2, R22 ;  /* 0x0000000200007824 */ /* 0x000fca00078e0216 */
[----:B------:R3:W-:Y:S02]  /*10a30*/  STL [R1+0x1c], R0 ;  /* 0x00001c0001007387 */ /* 0x0007e40000100800 */
.L_x_14208:
        /* <DEDUP_REMOVED lines=8> */
[----:B------:R0:W2:Y:S01]  /*10ac0*/  @P0 LDG.E R24, desc[UR54][R2.64] ;  /* 0x0000003602180981 */ /* 0x0000a2000c1e1900 */
        /* <DEDUP_REMOVED lines=9> */
[----:B-1----:R-:W1:Y:S07]  /*10b60*/  @P1 LDC.64 R4, c[0x0][0xa18] ;  /* 0x00028600ff041b82 */ /* 0x002e6e0000000a00 */
[----:B------:R-:W-:Y:S01]  /*10b70*/  @P2 LOP3.LUT R23, R23, 0x10, RZ, 0xfc, !PT ;  /* 0x0000001017172812 */ /* 0x000fe200078efcff */
[----:B0-----:R-:W-:-:S05]  /*10b80*/  IMAD.WIDE R2, R19, 0x4, R2 ;  /* 0x0000000413027825 */ /* 0x001fca00078e0202 */
[----:B------:R-:W3:Y:S01]  /*10b90*/  @P2 LDG.E R0, desc[UR54][R2.64] ;  /* 0x0000003602002981 */ /* 0x000ee2000c1e1900 */
[----:B-1----:R-:W-:-:S06]  /*10ba0*/  @P1 IMAD.WIDE R4, R19, 0x4, R4 ;  /* 0x0000000413041825 */ /* 0x002fcc00078e0204 */
[----:B------:R-:W4:Y:S01]  /*10bb0*/  @P1 LDG.E R4, desc[UR54][R4.64] ;  /* 0x0000003604041981 */ /* 0x000f22000c1e1900 */
[----:B------:R-:W-:-:S03]  /*10bc0*/  UISETP.NE.U32.AND UP0, UPT, UR4, URZ, UPT ;  /* 0x0000003f0400728c */ /* 0x000fc6000bf05070 */
[----:B------:R-:W-:Y:S01]  /*10bd0*/  ULDC UR4, c[0x0][0x424] ;  /* 0x0001090000047ab9 */ /* 0x000fe20000000800 */
[----:B------:R-:W-:-:S03]  /*10be0*/  UISETP.NE.AND.EX UP0, UPT, UR5, URZ, UPT, UP0 ;  /* 0x0000003f0500728c */ /* 0x000fc6000bf05300 */
[----:B------:R-:W-:Y:S01]  /*10bf0*/  ULDC UR5, c[0x0][0x2f0] ;  /* 0x0000bc0000057ab9 */ /* 0x000fe20000000800 */
[----:B------:R-:W-:-:S04]  /*10c00*/  USEL UR4, UR4, 0x1, UP0 ;  /* 0x0000000104047887 */ /* 0x000fc80008000000 */
[----:B------:R-:W-:Y:S01]  /*10c10*/  UIMAD UR4, UR4, UR5, URZ ;  /* 0x00000005040472a4 */ /* 0x000fe2000f8e023f */
[----:B---3--:R0:W-:Y:S04]  /*10c20*/  STL [R1+0x20], R0 ;  /* 0x0000200001007387 */ /* 0x0081e80000100800 */
[----:B--2---:R1:W-:Y:S04]  /*10c30*/  STL [R1+0x14], R24 ;  /* 0x0000141801007387 */ /* 0x0043e80000100800 */
[----:B----4-:R1:W-:Y:S01]  /*10c40*/  @P1 STL [R1], R4 ;  /* 0x0000000401001387 */ /* 0x0103e20000100800 */
[----:B0-----:R-:W-:Y:S01]  /*10c50*/  IMAD.U32 R0, RZ, RZ, UR4 ;  /* 0x00000004ff007e24 */ /* 0x001fe2000f8e00ff */
[----:B------:R-:W-:Y:S06]  /*10c60*/  @P1 BRA `(.L_x_14138) ;  /* 0x0000000000201947 */ /* 0x000fec0003800000 */
[----:B------:R-:W-:Y:S02]  /*10c70*/  ULDC UR4, c[0x0][0x288] ;  /* 0x0000a20000047ab9 */ /* 0x000fe40000000800 */
[----:B-1----:R-:W-:-:S05]  /*10c80*/  IMAD.U32 R4, RZ, RZ, UR4 ;  /* 0x00000004ff047e24 */ /* 0x002fca000f8e00ff */
[----:B------:R0:W-:Y:S01]  /*10c90*/  STL [R1], R4 ;  /* 0x0000000401007387 */ /* 0x0001e20000100800 */
[----:B------:R-:W-:Y:S05]  /*10ca0*/  @!P2 BRA `(.L_x_14138) ;  /* 0x000000000010a947 */ /* 0x000fea0003800000 */
[----:B------:R-:W2:Y:S04]  /*10cb0*/  LDG.E R5, desc[UR54][R2.64] ;  /* 0x0000003602057981 */ /* 0x000ea8000c1e1900 */
[----:B0-----:R-:W2:Y:S02]  /*10cc0*/  LDG.E R4, desc[UR54][R2.64+0x4] ;  /* 0x0000043602047981 */ /* 0x001ea4000c1e1900 */
[----:B--2---:R-:W-:-:S05]  /*10cd0*/  IMAD.IADD R2, R4, 0x1, -R5 ;  /* 0x0000000104027824 */ /* 0x004fca00078e0a05 */
[----:B------:R2:W-:Y:S02]  /*10ce0*/  STL [R1], R2 ;  /* 0x0000000201007387 */ /* 0x0005e40000100800 */
.L_x_14138:
[----:B------:R-:W-:Y:S02]  /*10cf0*/  ULDC.64 UR4, c[0x0][0xa20] ;  /* 0x0002880000047ab9 */ /* 0x000fe40000000a00 */
[----:B------:R-:W-:-:S04]  /*10d00*/  ISETP.NE.U32.AND P0, PT, RZ, UR4, PT ;  /* 0x00000004ff007c0c */ /* 0x000fc8000bf05070 */
[----:B------:R-:W-:-:S13]  /*10d10*/  ISETP.NE.AND.EX P0, PT, RZ, UR5, PT, P0 ;  /* 0x00000005ff007c0c */ /* 0x000fda000bf05300 */
[----:B------:R-:W-:Y:S05]  /*10d20*/  @!P0 BRA `(.L_x_14139) ;  /* 0x0000000000108947 */ /* 0x000fea0003800000 */
[----:B--2---:R-:W2:Y:S02]  /*10d30*/  LDC.64 R2, c[0x0][0xa20] ;  /* 0x00028800ff027b82 */ /* 0x004ea40000000a00 */
[----:B--2---:R-:W-:-:S05]  /*10d40*/  IMAD.WIDE R2, R19, 0x4, R2 ;  /* 0x0000000413027825 */ /* 0x004fca00078e0202 */
[----:B------:R2:W5:Y:S01]  /*10d50*/  LDG.E R0, desc[UR54][R2.64] ;  /* 0x0000003602007981 */ /* 0x000562000c1e1900 */
[----:B------:R-:W-:Y:S05]  /*10d60*/  BRA `(.L_x_14140) ;  /* 0x0000000000247947 */ /* 0x000fea0003800000 */
.L_x_14139:
[----:B------:R-:W-:Y:S02]  /*10d70*/  ULDC.64 UR4, c[0x0][0xa08] ;  /* 0x0002820000047ab9 */ /* 0x000fe40000000a00 */
[----:B------:R-:W-:-:S04]  /*10d80*/  ISETP.NE.U32.AND P0, PT, RZ, UR4, PT ;  /* 0x00000004ff007c0c */ /* 0x000fc8000bf05070 */
[----:B------:R-:W-:-:S13]  /*10d90*/  ISETP.NE.AND.EX P0, PT, RZ, UR5, PT, P0 ;  /* 0x00000005ff007c0c */ /* 0x000fda000bf05300 */
[----:B------:R-:W-:Y:S05]  /*10da0*/  @!P0 BRA `(.L_x_14140) ;  /* 0x0000000000148947 */ /* 0x000fea0003800000 */
[----:B--2---:R-:W2:Y:S02]  /*10db0*/  LDC.64 R2, c[0x0][0xa08] ;  /* 0x00028200ff027b82 */ /* 0x004ea40000000a00 */
[----:B--2---:R-:W-:-:S05]  /*10dc0*/  IMAD.WIDE R2, R19, 0x4, R2 ;  /* 0x0000000413027825 */ /* 0x004fca00078e0202 */
[----:B------:R-:W2:Y:S04]  /*10dd0*/  LDG.E R0, desc[UR54][R2.64] ;  /* 0x0000003602007981 */ /* 0x000ea8000c1e1900 */
[----:B------:R-:W2:Y:S02]  /*10de0*/  LDG.E R5, desc[UR54][R2.64+0x4] ;  /* 0x0000043602057981 */ /* 0x000ea4000c1e1900 */
[----:B--2---:R-:W-:-:S07]  /*10df0*/  IMAD.IADD R0, R5, 0x1, -R0 ;  /* 0x0000000105007824 */ /* 0x004fce00078e0a00 */
.L_x_14140:
[----:B------:R-:W3:Y:S01]  /*10e00*/  LDL R9, [R1] ;  /* 0x0000000001097983 */ /* 0x000ee20000100800 */
[----:B--2---:R-:W2:Y:S01]  /*10e10*/  LDC R2, c[0x0][0x448] ;  /* 0x00011200ff027b82 */ /* 0x004ea20000000800 */
[----:B-----5:R-:W-:Y:S01]  /*10e20*/  IMAD.IADD R8, R0, 0x1, -R24 ;  /* 0x0000000100087824 */ /* 0x020fe200078e0a18 */
[----:B------:R-:W-:Y:S01]  /*10e30*/  LOP3.LUT R23, R23, 0xfffffff7, RZ, 0xc0, !PT ;  /* 0xfffffff717177812 */ /* 0x000fe200078ec0ff */
[----:B------:R-:W-:-:S03]  /*10e40*/  IMAD R27, R17, 0xc0, RZ ;  /* 0x000000c0111b7824 */ /* 0x000fc600078e02ff */
[----:B------:R4:W-:Y:S01]  /*10e50*/  STL [R1+0xc], R8 ;  /* 0x00000c0801007387 */ /* 0x0009e20000100800 */
[----:B------:R-:W-:Y:S01]  /*10e60*/  VIADD R7, R27, 0xbf ;  /* 0x000000bf1b077836 */ /* 0x000fe20000000000 */
[----:B--2---:R-:W-:Y:S02]  /*10e70*/  ISETP.NE.AND P2, PT, R2, 0x1, PT ;  /* 0x000000010200780c */ /* 0x004fe40003f45270 */
[----:B------:R-:W2:Y:S11]  /*10e80*/  LDC.64 R2, c[0x0][0x9e0] ;  /* 0x00027800ff027b82 */ /* 0x000eb60000000a00 */
[----:B------:R-:W4:Y:S01]  /*10e90*/  @P2 LDC R6, c[0x0][0x44c] ;  /* 0x00011300ff062b82 */ /* 0x000f220000000800 */
[----:B------:R-:W-:-:S07]  /*10ea0*/  @P2 LOP3.LUT R23, R23, 0x8, RZ, 0xfc, !PT ;  /* 0x0000000817172812 */ /* 0x000fce00078efcff */
[----:B01----:R-:W0:Y:S01]  /*10eb0*/  @P2 LDC R4, c[0x0][0x450] ;  /* 0x00011400ff042b82 */ /* 0x003e220000000800 */
[----:B--2---:R-:W-:Y:S01]  /*10ec0*/  ISETP.GE.AND P1, PT, R3, 0x1, PT ;  /* 0x000000010300780c */ /* 0x004fe20003f26270 */
[----:B----4-:R-:W-:-:S05]  /*10ed0*/  @P2 IMAD.HI.U32 R5, R7, R6, RZ ;  /* 0x0000000607052227 */ /* 0x010fca00078e00ff */
[----:B0-----:R-:W-:Y:S02]  /*10ee0*/  @P2 SHF.R.U32.HI R7, RZ, R4, R5 ;  /* 0x00000004ff072219 */ /* 0x001fe40000011605 */
[----:B---3--:R-:W-:-:S05]  /*10ef0*/  IADD3 R0, R8, 0x1, -R9 ;  /* 0x0000000108007810 */ /* 0x008fca0007ffe809 */
        /* <DEDUP_REMOVED lines=14> */
.L_x_14143:
[----:B------:R-:W-:-:S13]  /*10fe0*/  ISETP.NE.AND P0, PT, R3, 0x1, PT ;  /* 0x000000010300780c */ /* 0x000fda0003f05270 */
[----:B------:R-:W0:Y:S02]  /*10ff0*/  @P0 LDC.64 R4, c[0x0][0x9e8] ;  /* 0x00027a00ff040b82 */ /* 0x000e240000000a00 */
[----:B0-----:R-:W-:-:S05]  /*11000*/  @P0 IMAD.HI.U32 R4, R0, R4, RZ ;  /* 0x0000000400040227 */ /* 0x001fca00078e00ff */
[----:B------:R-:W-:-:S07]  /*11010*/  @P0 SHF.R.U32.HI R0, RZ, R5, R4 ;  /* 0x00000005ff000219 */ /* 0x000fce0000011604 */
.L_x_14144:
[----:B------:R-:W-:Y:S05]  /*11020*/  BSYNC B0 ;  /* 0x0000000000007941 */ /* 0x000fea0003800000 */
.L_x_14142:
[----:B------:R-:W-:-:S05]  /*11030*/  IMAD R5, R0, R3, R3 ;  /* 0x0000000300057224 */ /* 0x000fca00078e0203 */
[----:B------:R-:W-:-:S07]  /*11040*/  VIMNMX R2, R2, R5, PT ;  /* 0x0000000502027248 */ /* 0x000fce0003fe0100 */
.L_x_14141:
        /* <DEDUP_REMOVED lines=28> */
.L_x_14147:
[----:B------:R-:W-:-:S13]  /*11210*/  ISETP.NE.AND P0, PT, R3, 0x1, PT ;  /* 0x000000010300780c */ /* 0x000fda0003f05270 */
[----:B------:R-:W0:Y:S02]  /*11220*/  @P0 LDC.64 R4, c[0x0][0x9e8] ;  /* 0x00027a00ff040b82 */ /* 0x000e240000000a00 */
[----:B0-----:R-:W-:-:S05]  /*11230*/  @P0 IMAD.HI.U32 R4, R6, R4, RZ ;  /* 0x0000000406040227 */ /* 0x001fca00078e00ff */
[----:B------:R-:W-:-:S07]  /*11240*/  @P0 SHF.R.U32.HI R6, RZ, R5, R4 ;  /* 0x00000005ff060219 */ /* 0x000fce0000011604 */
.L_x_14148:
[----:B------:R-:W-:Y:S05]  /*11250*/  BSYNC B0 ;  /* 0x0000000000007941 */ /* 0x000fea0003800000 */
.L_x_14146:
[----:B------:R-:W-:-:S05]  /*11260*/  IMAD R3, R6, R3, RZ ;  /* 0x0000000306037224 */ /* 0x000fca00078e02ff */
[----:B------:R-:W-:-:S07]  /*11270*/  VIMNMX R2, R2, R3, !PT ;  /* 0x0000000302027248 */ /* 0x000fce0007fe0100 */
.L_x_14145:
        /* <DEDUP_REMOVED lines=43> */
.L_x_14150:
[----:B------:R-:W-:Y:S05]  /*11530*/  BSYNC B0 ;  /* 0x0000000000007941 */ /* 0x000fea0003800000 */
.L_x_14149:
        /* <DEDUP_REMOVED lines=24> */
.L_x_14152:
        /* <DEDUP_REMOVED lines=20> */
.L_x_14155:
[----:B------:R-:W-:Y:S05]  /*11800*/  BSYNC B6 ;  /* 0x0000000000067941 */ /* 0x000fea0003800000 */
.L_x_14154:
        /* <DEDUP_REMOVED lines=20> */
.L_x_14158:
        /* <DEDUP_REMOVED lines=15> */
.L_x_14157:
[----:B------:R-:W-:Y:S05]  /*11a40*/  BSYNC B6 ;  /* 0x0000000000067941 */ /* 0x000fea0003800000 */
.L_x_14156:
[----:B------:R-:W-:Y:S01]  /*11a50*/  ULDC.64 UR4, c[0x0][0x9f8] ;  /* 0x00027e0000047ab9 */ /* 0x000fe20000000a00 */
[----:B------:R-:W2:Y:S01]  /*11a60*/  LDL R17, [R1+0xc] ;  /* 0x00000c0001117983 */ /* 0x000ea20000100800 */
[----:B------:R-:W-:Y:S01]  /*11a70*/  ISETP.NE.U32.AND P0, PT, RZ, UR4, PT ;  /* 0x00000004ff007c0c */ /* 0x000fe2000bf05070 */
[----:B------:R-:W-:Y:S01]  /*11a80*/  IMAD.MOV.U32 R7, RZ, RZ, R19 ;  /* 0x000000ffff077224 */ /* 0x000fe200078e0013 */
[----:B------:R-:W0:Y:S02]  /*11a90*/  LDC R6, c[0x0][0x430] ;  /* 0x00010c00ff067b82 */ /* 0x000e240000000800 */
[----:B------:R-:W-:-:S13]  /*11aa0*/  ISETP.NE.AND.EX P0, PT, RZ, UR5, PT, P0 ;  /* 0x00000005ff007c0c */ /* 0x000fda000bf05300 */
[----:B------:R-:W1:Y:S02]  /*11ab0*/  @P0 LDC.64 R2, c[0x0][0x9f8] ;  /* 0x00027e00ff020b82 */ /* 0x000e640000000a00 */
[----:B-1----:R-:W-:-:S05]  /*11ac0*/  @P0 IMAD.WIDE R2, R19, 0x4, R2 ;  /* 0x0000000413020825 */ /* 0x002fca00078e0202 */
[----:B------:R1:W3:Y:S01]  /*11ad0*/  @P0 LDG.E R7, desc[UR54][R2.64] ;  /* 0x0000003602070981 */ /* 0x0002e2000c1e1900 */
[----:B0-----:R-:W-:Y:S01]  /*11ae0*/  ISETP.NE.AND P1, PT, R6, 0x1, PT ;  /* 0x000000010600780c */ /* 0x001fe20003f25270 */
[----:B------:R-:W-:Y:S01]  /*11af0*/  VIADD R26, R26, 0xffffffff ;  /* 0xffffffff1a1a7836 */ /* 0x000fe20000000000 */
[----:B------:R-:W-:Y:S01]  /*11b00*/  LOP3.LUT R23, R23, 0xfffffffb, RZ, 0xc0, !PT ;  /* 0xfffffffb17177812 */ /* 0x000fe200078ec0ff */
[----:B------:R-:W0:Y:S02]  /*11b10*/  S2R R21, SR_TID.X ;  /* 0x0000000000157919 */ /* 0x000e240000002100 */
[----:B------:R-:W-:Y:S01]  /*11b20*/  IMAD.SHL.U32 R8, R26, 0x80, RZ ;  /* 0x000000801a087824 */ /* 0x000fe200078e00ff */
[----:B------:R-:W4:Y:S07]  /*11b30*/  S2R R20, SR_TID.X ;  /* 0x0000000000147919 */ /* 0x000f2e0000002100 */
[----:B-1----:R-:W1:Y:S01]  /*11b40*/  @P1 LDC R3, c[0x0][0x434] ;  /* 0x00010d00ff031b82 */ /* 0x002e620000000800 */
[----:B------:R-:W-:-:S07]  /*11b50*/  @P1 LOP3.LUT R23, R23, 0x4, RZ, 0xfc, !PT ;  /* 0x0000000417171812 */ /* 0x000fce00078efcff */
[----:B------:R-:W1:Y:S01]  /*11b60*/  @P1 LDC R2, c[0x0][0x438] ;  /* 0x00010e00ff021b82 */ /* 0x000e620000000800 */
[----:B0-----:R-:W-:Y:S01]  /*11b70*/  IMAD.SHL.U32 R21, R21, 0x10, RZ ;  /* 0x0000001015157824 */ /* 0x001fe200078e00ff */
[----:B----4-:R-:W-:-:S04]  /*11b80*/  LOP3.LUT R20, R20, 0x7f, RZ, 0xc0, !PT ;  /* 0x0000007f14147812 */ /* 0x010fc800078ec0ff */
[----:B------:R-:W-:Y:S02]  /*11b90*/  LOP3.LUT R21, R21, 0x70, RZ, 0xc0, !PT ;  /* 0x0000007015157812 */ /* 0x000fe400078ec0ff */
[----:B------:R-:W-:-:S04]  /*11ba0*/  SHF.R.U32.HI R20, RZ, 0x3, R20 ;  /* 0x00000003ff147819 */ /* 0x000fc80000011614 */
[----:B------:R-:W-:-:S04]  /*11bb0*/  LOP3.LUT R0, R8, R20, R21, 0xfe, !PT ;  /* 0x0000001408007212 */ /* 0x000fc800078efe15 */
[C---:B--2---:R-:W-:Y:S01]  /*11bc0*/  ISETP.GE.AND P0, PT, R0.reuse, R17, PT ;  /* 0x000000110000720c */ /* 0x044fe20003f06270 */
[----:B------:R-:W-:-:S04]  /*11bd0*/  IMAD.IADD R0, R0, 0x1, R24 ;  /* 0x0000000100007824 */ /* 0x000fc800078e0218 */
[----:B-1----:R-:W-:-:S04]  /*11be0*/  @P1 IMAD.HI.U32 R3, R0, R3, RZ ;  /* 0x0000000300031227 */ /* 0x002fc800078e00ff */
[----:B------:R-:W-:Y:S01]  /*11bf0*/  IMAD.MOV.U32 R4, RZ, RZ, R0 ;  /* 0x000000ffff047224 */ /* 0x000fe200078e0000 */
[----:B------:R-:W-:-:S03]  /*11c00*/  @P1 SHF.R.U32.HI R4, RZ, R2, R3 ;  /* 0x00000002ff041219 */ /* 0x000fc60000011603 */
[----:B------:R-:W0:Y:S02]  /*11c10*/  @!P0 LDC.64 R2, c[0x0][0x428] ;  /* 0x00010a00ff028b82 */ /* 0x000e240000000a00 */
[----:B------:R-:W-:-:S04]  /*11c20*/  IMAD.MOV R5, RZ, RZ, -R4 ;  /* 0x000000ffff057224 */ /* 0x000fc800078e0a04 */
[----:B------:R-:W-:Y:S01]  /*11c30*/  IMAD R0, R6, R5, R0 ;  /* 0x0000000506007224 */ /* 0x000fe200078e0200 */
[--C-:B------:R-:W-:Y:S02]  /*11c40*/  @!P0 SHF.R.S32.HI R5, RZ, 0x1f, R4.reuse ;  /* 0x0000001fff058819 */ /* 0x100fe40000011404 */
[----:B---3--:R-:W-:Y:S01]  /*11c50*/  SHF.R.S32.HI R6, RZ, 0x1f, R7 ;  /* 0x0000001fff067819 */ /* 0x008fe20000011407 */
[----:B------:R-:W-:Y:S01]  /*11c60*/  STL [R1+0x4], R7 ;  /* 0x0000040701007387 */ /* 0x000fe20000100800 */
[----:B0-----:R-:W-:-:S03]  /*11c70*/  @!P0 IMAD.WIDE.U32 R4, R7, R2, R4 ;  /* 0x0000000207048225 */ /* 0x001fc600078e0004 */
[----:B------:R0:W-:Y:S02]  /*11c80*/  STL [R1+0x18], R6 ;  /* 0x0000180601007387 */ /* 0x0001e40000100800 */
[----:B0-----:R-:W-:-:S04]  /*11c90*/  @!P0 IMAD R6, R6, R2, RZ ;  /* 0x0000000206068224 */ /* 0x001fc800078e02ff */
[----:B------:R-:W-:Y:S02]  /*11ca0*/  @!P0 IMAD R6, R7, R3, R6 ;  /* 0x0000000307068224 */ /* 0x000fe400078e0206 */
[----:B------:R-:W0:Y:S02]  /*11cb0*/  @!P0 LDC.64 R2, c[0x0][0x418] ;  /* 0x00010600ff028b82 */ /* 0x000e240000000a00 */
[----:B------:R-:W-:Y:S01]  /*11cc0*/  @!P0 IMAD.IADD R5, R5, 0x1, R6 ;  /* 0x0000000105058824 */ /* 0x000fe200078e0206 */
[----:B0-----:R-:W-:-:S04]  /*11cd0*/  @!P0 LEA R2, P1, R4, R2, 0x2 ;  /* 0x0000000204028211 */ /* 0x001fc800078210ff */
[----:B------:R-:W-:Y:S01]  /*11ce0*/  @!P0 LEA.HI.X R3, R4, R3, R5, 0x2, P1 ;  /* 0x0000000304038211 */ /* 0x000fe200008f1405 */
[----:B------:R-:W-:-:S06]  /*11cf0*/  IMAD.MOV.U32 R4, RZ, RZ, RZ ;  /* 0x000000ffff047224 */ /* 0x000fcc00078e00ff */
[----:B------:R0:W5:Y:S01]  /*11d00*/  @!P0 LDG.E R4, desc[UR54][R2.64] ;  /* 0x0000003602048981 */ /* 0x000162000c1e1900 */
[----:B------:R-:W-:Y:S01]  /*11d10*/  IMAD.U32 R7, RZ, RZ, UR37 ;  /* 0x00000025ff077e24 */ /* 0x000fe2000f8e00ff */
[----:B------:R-:W-:Y:S01]  /*11d20*/  UMOV UR4, 0xffffffff ;  /* 0xffffffff00047882 */ /* 0x000fe20000000000 */
[----:B------:R-:W-:-:S03]  /*11d30*/  LOP3.LUT R23, R23, 0xfffffffd, RZ, 0xc0, !PT ;  /* 0xfffffffd17177812 */ /* 0x000fc600078ec0ff */
[----:B------:R-:W-:-:S13]  /*11d40*/  ISETP.NE.AND P2, PT, R7, 0x3, PT ;  /* 0x000000030700780c */ /* 0x000fda0003f45270 */
[----:B------:R-:W-:Y:S01]  /*11d50*/  @P2 LOP3.LUT R23, R23, 0x2, RZ, 0xfc, !PT ;  /* 0x0000000217172812 */ /* 0x000fe200078efcff */
[----:B0-----:R-:W-:Y:S06]  /*11d60*/  BRA.DIV UR4, `(.L_x_14159) ;  /* 0x0000004604f87947 */ /* 0x001fec000b800000 */
.L_x_14225:
[----:B------:R-:W-:Y:S01]  /*11d70*/  LOP3.LUT R24, R18, 0xffff, RZ, 0xc0, !PT ;  /* 0x0000ffff12187812 */ /* 0x000fe200078ec0ff */
[----:B------:R-:W-:Y:S06]  /*11d80*/  @!P2 BRA `(.L_x_14160) ;  /* 0x000000000004a947 */ /* 0x000fec0003800000 */
[----:B------:R-:W-:Y:S01]  /*11d90*/  BPT.TRAP 0x1 ;  /* 0x000000040000795c */ /* 0x000fe20000300000 */
.L_x_14160:
        /* <DEDUP_REMOVED lines=23> */
.L_x_14226:
[----:B------:R-:W-:Y:S05]  /*11f10*/  BSYNC B0 ;  /* 0x0000000000007941 */ /* 0x000fea0003800000 */
.L_x_14161:
[----:B------:R-:W2:Y:S01]  /*11f20*/  LDL R10, [R1+0xc] ;  /* 0x00000c00010a7983 */ /* 0x000ea20000100800 */
[----:B------:R-:W-:Y:S01]  /*11f30*/  ULDC.64 UR4, c[0x0][0x300] ;  /* 0x0000c00000047ab9 */ /* 0x000fe20000000a00 */
[----:B------:R-:W-:Y:S01]  /*11f40*/  ULDC.64 UR6, c[0x0][0x2e8] ;  /* 0x0000ba0000067ab9 */ /* 0x000fe20000000a00 */
[----:B------:R-:W-:Y:S01]  /*11f50*/  IMAD R6, R6, UR4, RZ ;  /* 0x0000000406067c24 */ /* 0x000fe2000f8e02ff */
[----:B------:R-:W1:Y:S01]  /*11f60*/  S2R R9, SR_TID.X ;  /* 0x0000000000097919 */ /* 0x000e620000002100 */
[C---:B0-----:R-:W-:Y:S01]  /*11f70*/  IMAD.WIDE.U32 R2, R0.reuse, UR4, RZ ;  /* 0x0000000400027c25 */ /* 0x041fe2000f8e00ff */
[----:B------:R-:W-:Y:S01]  /*11f80*/  LOP3.LUT R23, R23, 0xfffffffe, RZ, 0xc0, !PT ;  /* 0xfffffffe17177812 */ /* 0x000fe200078ec0ff */
[----:B------:R-:W0:Y:S02]  /*11f90*/  S2R R11, SR_TID.X ;  /* 0x00000000000b7919 */ /* 0x000e240000002100 */
        /* <DEDUP_REMOVED lines=8> */
[C---:B------:R-:W-:Y:S01]  /*12020*/  IMAD.WIDE.U32 R2, R24.reuse, UR4, R2 ;  /* 0x0000000418027c25 */ /* 0x040fe2000f8e0002 */
[----:B------:R-:W-:Y:S02]  /*12030*/  ULDC UR4, c[0x0][0x2f4] ;  /* 0x0000bd0000047ab9 */ /* 0x000fe40000000800 */
[----:B------:R-:W-:Y:S01]  /*12040*/  ISETP.GE.AND P2, PT, R29, UR4, PT ;  /* 0x000000041d007c0c */ /* 0x000fe2000bf46270 */
[----:B------:R-:W-:Y:S01]  /*12050*/  IMAD R3, R24, UR5, R3 ;  /* 0x0000000518037c24 */ /* 0x000fe2000f8e0203 */
[----:B------:R-:W-:Y:S01]  /*12060*/  LEA R0, P0, R2, UR6, 0x1 ;  /* 0x0000000602007c11 */ /* 0x000fe2000f8008ff */
[----:B------:R-:W-:-:S03]  /*12070*/  UMOV UR4, 0xffffffff ;  /* 0xffffffff00047882 */ /* 0x000fc60000000000 */
[----:B------:R-:W-:Y:S02]  /*12080*/  LEA.HI.X R2, R2, UR7, R3, 0x1, P0 ;  /* 0x0000000702027c11 */ /* 0x000fe400080f0c03 */
[----:B-1----:R-:W-:-:S04]  /*12090*/  LOP3.LUT R9, R9, 0x7f, RZ, 0xc0, !PT ;  /* 0x0000007f09097812 */ /* 0x002fc800078ec0ff */
[----:B------:R-:W-:Y:S02]  /*120a0*/  SHF.R.U32.HI R9, RZ, 0x3, R9 ;  /* 0x00000003ff097819 */ /* 0x000fe40000011609 */
[----:B------:R-:W-:Y:S02]  /*120b0*/  @P2 LOP3.LUT R23, R23, 0x1, RZ, 0xfc, !PT ;  /* 0x0000000117172812 */ /* 0x000fe400078efcff */
[----:B--2---:R-:W-:Y:S01]  /*120c0*/  IADD3 R4, -R9, R10, -R8 ;  /* 0x0000000a09047210 */ /* 0x004fe20007ffe908 */
[C---:B0-----:R-:W-:Y:S02]  /*120d0*/  IMAD.SHL.U32 R9, R11.reuse, 0x8, RZ ;  /* 0x000000080b097824 */ /* 0x041fe400078e00ff */
[----:B------:R-:W-:Y:S01]  /*120e0*/  IMAD.SHL.U32 R10, R11, 0x8, RZ ;  /* 0x000000080b0a7824 */ /* 0x000fe200078e00ff */
[----:B------:R-:W-:Y:S02]  /*120f0*/  ISETP.GE.AND P0, PT, R4, 0x1, PT ;  /* 0x000000010400780c */ /* 0x000fe40003f06270 */
[----:B------:R-:W-:-:S04]  /*12100*/  LOP3.LUT R9, R9, 0x1f8, RZ, 0xc0, !PT ;  /* 0x000001f809097812 */ /* 0x000fc800078ec0ff */
[----:B------:R-:W-:-:S04]  /*12110*/  LOP3.LUT R9, R9, 0x38, R11, 0x78, !PT ;  /* 0x0000003809097812 */ /* 0x000fc800078e780b */
[----:B------:R-:W-:-:S05]  /*12120*/  LOP3.LUT R9, R9, 0x200, R10, 0xf8, !PT ;  /* 0x0000020009097812 */ /* 0x000fca00078ef80a */
[----:B------:R-:W-:Y:S01]  /*12130*/  IMAD R3, R25, 0x2000, R9 ;  /* 0x0000200019037824 */ /* 0x000fe200078e0209 */
[----:B------:R-:W-:Y:S06]  /*12140*/  BRA.DIV UR4, `(.L_x_14163) ;  /* 0x0000004604487947 */ /* 0x000fec000b800000 */
        /* <DEDUP_REMOVED lines=71> */
[----:B--23--:R1:W-:Y:S02]  /*125c0*/  @P1 LDGSTS.E.BYPASS.LTC128B.128 [R8+0x11400], desc[UR54][R6.64], !P2 ;  /* 0x1140000006081fae */ /* 0x00c3e4000d101d76 */
.L_x_14244:
        /* <DEDUP_REMOVED lines=10> */
.L_x_14164:
        /* <DEDUP_REMOVED lines=11> */
.L_x_14165:
[----:B0-----:R0:W5:Y:S01]  /*12720*/  LDL.LU R3, [R1+0x20] ;  /* 0x0000200001037983 */ /* 0x0011620000300800 */
[----:B------:R0:W-:Y:S02]  /*12730*/  SYNCS.ARRIVE.TRANS64.A1T0 RZ, [R5+URZ+0x16830], RZ ;  /* 0x016830ff05ff79a7 */ /* 0x0001e4000810003f */
[----:B------:R-:W-:Y:S05]  /*12740*/  WARPSYNC.ALL ;  /* 0x0000000000007948 */ /* 0x000fea0003800000 */
[----:B------:R-:W-:Y:S01]  /*12750*/  ULDC.64 UR4, c[0x0][0x298] ;  /* 0x0000a60000047ab9 */ /* 0x000fe20000000a00 */
[----:B------:R-:W-:Y:S01]  /*12760*/  VIADD R2, R22, 0x8400 ;  /* 0x0000840016027836 */ /* 0x000fe20000000000 */
[----:B------:R-:W-:Y:S01]  /*12770*/  BSSY B6, `(.L_x_14166) ;  /* 0x000001b000067945 */ /* 0x000fe20003800000 */
[----:B------:R-:W-:Y:S03]  /*12780*/  BAR.SYNC.DEFER_BLOCKING 0x8, 0x200 ;  /* 0x0208000000007b1d */ /* 0x000fe60000010000 */
[----:B------:R-:W-:-:S02]  /*12790*/  LOP3.LUT P0, RZ, R2, 0x3ff, RZ, 0xc0, !PT ;  /* 0x000003ff02ff7812 */ /* 0x000fc4000780c0ff */
[----:B-----5:R-:W-:-:S05]  /*127a0*/  SHF.R.S32.HI R0, RZ, 0x1f, R3 ;  /* 0x0000001fff007819 */ /* 0x020fca0000011403 */
        /* <DEDUP_REMOVED lines=13> */
[----:B0-----:R-:W-:Y:S02]  /*12880*/  IMAD.U32 R5, RZ, RZ, UR7 ;  /* 0x00000007ff057e24 */ /* 0x001fe4000f8e00ff */
        /* <DEDUP_REMOVED lines=9> */
.L_x_14167:
[----:B------:R-:W-:Y:S05]  /*12920*/  BSYNC B6 ;  /* 0x0000000000067941 */ /* 0x000fea0003800000 */
.L_x_14166:
[----:B-1----:R-:W2:Y:S01]  /*12930*/  LDL.LU R2, [R1+0x2c] ;  /* 0x00002c0001027983 */ /* 0x002ea20000300800 */
[----:B------:R-:W1:Y:S01]  /*12940*/  LDC R4, c[0x0][0x448] ;  /* 0x00011200ff047b82 */ /* 0x000e620000000800 */
[----:B------:R-:W-:Y:S01]  /*12950*/  LOP3.LUT P6, RZ, R23, 0x10, RZ, 0xc0, !PT ;  /* 0x0000001017ff7812 */ /* 0x000fe200078cc0ff */
[----:B------:R-:W-:Y:S01]  /*12960*/  ULDC.64 UR4, c[0x0][0x2d8] ;  /* 0x0000b60000047ab9 */ /* 0x000fe20000000a00 */
[----:B------:R-:W3:Y:S01]  /*12970*/  LDL.LU.64 R20, [R1+0x20] ;  /* 0x0000200001147983 */ /* 0x000ee20000300a00 */
[----:B0-----:R-:W-:Y:S01]  /*12980*/  SHF.R.S32.HI R5, RZ, 0x1f, R19 ;  /* 0x0000001fff057819 */ /* 0x001fe20000011413 */
[----:B------:R-:W-:Y:S01]  /*12990*/  ULDC.64 UR6, c[0x0][0x2e0] ;  /* 0x0000b80000067ab9 */ /* 0x000fe20000000a00 */
[----:B------:R-:W-:Y:S01]  /*129a0*/  SEL R0, R19, RZ, !P6 ;  /* 0x000000ff13007207 */ /* 0x000fe20007000000 */
[----:B------:R0:W5:Y:S01]  /*129b0*/  LDL R10, [R1+0x1c] ;  /* 0x00001c00010a7983 */ /* 0x0001620000100800 */
[----:B------:R-:W-:Y:S01]  /*129c0*/  SEL R5, R5, RZ, !P6 ;  /* 0x000000ff05057207 */ /* 0x000fe20007000000 */
[----:B------:R-:W4:Y:S01]  /*129d0*/  LDC R9, c[0x0][0x448] ;  /* 0x00011200ff097b82 */ /* 0x000f220000000800 */
[----:B------:R-:W-:-:S03]  /*129e0*/  ULDC.64 UR8, c[0x0][0x280] ;  /* 0x0000a00000087ab9 */ /* 0x000fc60000000a00 */
[----:B------:R-:W-:-:S04]  /*129f0*/  IMAD R5, R5, UR6, RZ ;  /* 0x0000000605057c24 */ /* 0x000fc8000f8e02ff */
[----:B------:R-:W-:Y:S01]  /*12a00*/  IMAD R5, R0, UR7, R5 ;  /* 0x0000000700057c24 */ /* 0x000fe2000f8e0205 */
[----:B-1----:R-:W-:-:S13]  /*12a10*/  ISETP.NE.AND P6, PT, R4, 0x1, PT ;  /* 0x000000010400780c */ /* 0x002fda0003fc5270 */
[----:B------:R-:W1:Y:S08]  /*12a20*/  @P6 LDC R4, c[0x0][0x450] ;  /* 0x00011400ff046b82 */ /* 0x000e700000000800 */
[----:B------:R-:W0:Y:S01]  /*12a30*/  @P6 LDC R8, c[0x0][0x44c] ;  /* 0x00011300ff086b82 */ /* 0x000e220000000800 */
[----:B--2---:R-:W-:Y:S01]  /*12a40*/  IMAD.MOV.U32 R3, RZ, RZ, R2 ;  /* 0x000000ffff037224 */ /* 0x004fe200078e0002 */
[----:B---3--:R-:W2:Y:S01]  /*12a50*/  S2R R21, SR_TID.X ;  /* 0x0000000000157919 */ /* 0x008ea20000002100 */
[----:B------:R-:W-:-:S02]  /*12a60*/  IMAD.MOV.U32 R2, RZ, RZ, R20 ;  /* 0x000000ffff027224 */ /* 0x000fc400078e0014 */
[----:B------:R-:W3:Y:S02]  /*12a70*/  S2R R20, SR_TID.X ;  /* 0x0000000000147919 */ /* 0x000ee40000002100 */
[----:B------:R-:W-:-:S04]  /*12a80*/  IMAD.WIDE.U32 R2, R24, UR4, R2 ;  /* 0x0000000418027c25 */ /* 0x000fc8000f8e0002 */
[----:B------:R-:W-:Y:S01]  /*12a90*/  IMAD R3, R24, UR5, R3 ;  /* 0x0000000518037c24 */ /* 0x000fe2000f8e0203 */
[----:B------:R-:W-:Y:S01]  /*12aa0*/  ULDC.64 UR4, c[0x0][0x2d0] ;  /* 0x0000b40000047ab9 */ /* 0x000fe20000000a00 */
[----:B------:R-:W-:Y:S01]  /*12ab0*/  IMAD.WIDE.U32 R2, R0, UR6, R2 ;  /* 0x0000000600027c25 */ /* 0x000fe2000f8e0002 */
[----:B------:R-:W-:Y:S01]  /*12ac0*/  ULDC.64 UR6, c[0x0][0x2c8] ;  /* 0x0000b20000067ab9 */ /* 0x000fe20000000a00 */
[----:B------:R-:W4:Y:S02]  /*12ad0*/  @P6 LDC R0, c[0x0][0x44c] ;  /* 0x00011300ff006b82 */ /* 0x000f240000000800 */
[----:B------:R-:W-:Y:S02]  /*12ae0*/  IMAD.IADD R3, R3, 0x1, R5 ;  /* 0x0000000103037824 */ /* 0x000fe400078e0205 */
[----:B--2---:R-:W-:Y:S01]  /*12af0*/  IMAD.SHL.U32 R21, R21, 0x10, RZ ;  /* 0x0000001015157824 */ /* 0x004fe200078e00ff */
[----:B---3--:R-:W-:-:S04]  /*12b00*/  LOP3.LUT R20, R20, 0x7f, RZ, 0xc0, !PT ;  /* 0x0000007f14147812 */ /* 0x008fc800078ec0ff */
[----:B------:R-:W-:Y:S02]  /*12b10*/  LOP3.LUT R21, R21, 0x70, RZ, 0xc0, !PT ;  /* 0x0000007015157812 */ /* 0x000fe400078ec0ff */
[----:B------:R-:W-:-:S04]  /*12b20*/  SHF.R.U32.HI R20, RZ, 0x3, R20 ;  /* 0x00000003ff147819 */ /* 0x000fc80000011614 */
[----:B------:R-:W-:Y:S02]  /*12b30*/  LOP3.LUT R20, R20, R21, RZ, 0xfc, !PT ;  /* 0x0000001514147212 */ /* 0x000fe400078efcff */
[----:B------:R2:W5:Y:S03]  /*12b40*/  LDL R21, [R1] ;  /* 0x0000000001157983 */ /* 0x0005660000100800 */
[----:B------:R-:W-:-:S04]  /*12b50*/  IMAD.IADD R6, R20, 0x1, R27 ;  /* 0x0000000114067824 */ /* 0x000fc800078e021b */
[----:B----4-:R-:W-:-:S04]  /*12b60*/  @P6 IMAD.HI.U32 R0, R6, R0, RZ ;  /* 0x0000000006006227 */ /* 0x010fc800078e00ff */
        /* <DEDUP_REMOVED lines=13> */
[----:B------:R-:W-:-:S03]  /*12c40*/  LEA R0, P0, R4, UR8, 0x1 ;  /* 0x0000000804007c11 */ /* 0x000fc6000f8008ff */
[----:B------:R-:W-:-:S05]  /*12c50*/  IMAD.IADD R5, R5, 0x1, R7 ;  /* 0x0000000105057824 */ /* 0x000fca00078e0207 */
[----:B------:R-:W-:Y:S02]  /*12c60*/  LEA.HI.X R4, R4, UR9, R5, 0x1, P0 ;  /* 0x0000000904047c11 */ /* 0x000fe400080f0c05 */
[----:B------:R-:W1:Y:S01]  /*12c70*/  @P6 LDC R5, c[0x0][0x450] ;  /* 0x00011400ff056b82 */ /* 0x000e620000000800 */
[----:B------:R-:W-:-:S04]  /*12c80*/  VIADD R7, R6, 0x80 ;  /* 0x0000008006077836 */ /* 0x000fc80000000000 */
[----:B0-----:R-:W-:-:S04]  /*12c90*/  @P6 IMAD.HI.U32 R8, R7, R8, RZ ;  /* 0x0000000807086227 */ /* 0x001fc800078e00ff */
[----:B------:R-:W-:Y:S01]  /*12ca0*/  IMAD.MOV.U32 R6, RZ, RZ, R7 ;  /* 0x000000ffff067224 */ /* 0x000fe200078e0007 */
[----:B------:R-:W0:Y:S01]  /*12cb0*/  S2R R20, SR_TID.X ;  /* 0x0000000000147919 */ /* 0x000e220000002100 */
[----:B-1----:R-:W-:-:S05]  /*12cc0*/  @P6 SHF.R.U32.HI R6, RZ, R5, R8 ;  /* 0x00000005ff066219 */ /* 0x002fca0000011608 */
        /* <DEDUP_REMOVED lines=16> */
[----:B0-----:R-:W-:Y:S02]  /*12dd0*/  LOP3.LUT R20, R20, 0x7f, RZ, 0xc0, !PT ;  /* 0x0000007f14147812 */ /* 0x001fe400078ec0ff */
[----:B------:R-:W-:Y:S02]  /*12de0*/  LEA.HI.X R2, R2, UR9, R6, 0x1, P1 ;  /* 0x0000000902027c11 */ /* 0x000fe400088f0c06 */
[----:B------:R-:W-:Y:S01]  /*12df0*/  SHF.R.U32.HI R20, RZ, 0x3, R20 ;  /* 0x00000003ff147819 */ /* 0x000fe20000011614 */
[----:B--2---:R-:W-:Y:S06]  /*12e00*/  BRA.DIV UR4, `(.L_x_14168) ;  /* 0x0000004204c87947 */ /* 0x004fec000b800000 */
        /* <DEDUP_REMOVED lines=106> */
.L_x_14269:
        /* <DEDUP_REMOVED lines=10> */
.L_x_14169:
        /* <DEDUP_REMOVED lines=14> */
[----:B------:R-:W2:Y:S01]  /*13630*/  LDL.LU R4, [R1+0x28] ;  /* 0x0000280001047983 */ /* 0x000ea20000300800 */
[----:B------:R1:W-:Y:S03]  /*13640*/  SYNCS.ARRIVE.TRANS64.A1T0 RZ, [R22+URZ+0x16800], RZ ;  /* 0x016800ff16ff79a7 */ /* 0x0003e6000810003f */
[----:B0-----:R-:W3:Y:S01]  /*13650*/  LDL R2, [R1+0x10] ;  /* 0x0000100001027983 */ /* 0x001ee20000100800 */
[----:B------:R-:W-:Y:S01]  /*13660*/  BSSY B0, `(.L_x_14170) ;  /* 0x0000005000007945 */ /* 0x000fe20003800000 */
[----:B------:R-:W0:Y:S01]  /*13670*/  SYNCS.PHASECHK.TRANS64.TRYWAIT P0, [R22+URZ+0x16820], R3 ;  /* 0x01682003160075a7 */ /* 0x000e22000800017f */
[----:B--2---:R-:W-:-:S05]  /*13680*/  VIADD R7, R4, 0xfffffffe ;  /* 0xfffffffe04077836 */ /* 0x004fca0000000000 */
[----:B---3--:R-:W-:Y:S01]  /*13690*/  ISETP.GE.AND P1, PT, R7, R2, PT ;  /* 0x000000020700720c */ /* 0x008fe20003f26270 */
[----:B01----:R-:W-:-:S12]  /*136a0*/  @!P0 BRA `(.L_x_14171) ;  /* 0x0000004800848947 */ /* 0x003fd80003800000 */
.L_x_14270:
[----:B------:R-:W-:Y:S05]  /*136b0*/  BSYNC B0 ;  /* 0x0000000000007941 */ /* 0x000fea0003800000 */
.L_x_14170:
[----:B------:R-:W-:Y:S04]  /*136c0*/  BSSY B0, `(.L_x_14172) ;  /* 0x00000ff000007945 */ /* 0x000fe80003800000 */
[----:B------:R-:W-:Y:S05]  /*136d0*/  @!P1 BRA `(.L_x_14173) ;  /* 0x0000000c00f49947 */ /* 0x000fea0003800000 */
[----:B------:R1:W-:Y:S01]  /*136e0*/  STL [R1], R26 ;  /* 0x0000001a01007387 */ /* 0x0003e20000100800 */
[----:B------:R-:W-:Y:S01]  /*136f0*/  ULDC UR4, c[0x0][0x2f4] ;  /* 0x0000bd0000047ab9 */ /* 0x000fe20000000800 */
[----:B------:R-:W-:Y:S01]  /*13700*/  IMAD.MOV.U32 R6, RZ, RZ, R25 ;  /* 0x000000ffff067224 */ /* 0x000fe200078e0019 */
[----:B------:R-:W-:Y:S01]  /*13710*/  ISETP.GE.AND P1, PT, R29, UR4, PT ;  /* 0x000000041d007c0c */ /* 0x000fe2000bf26270 */
[----:B------:R-:W-:-:S12]  /*13720*/  IMAD.MOV.U32 R20, RZ, RZ, R28 ;  /* 0x000000ffff147224 */ /* 0x000fd800078e001c */
.L_x_14186:
[----:B------:R-:W2:Y:S01]  /*13730*/  LDL R9, [R1+0x14] ;  /* 0x0000140001097983 */ /* 0x000ea20000100800 */
[----:B0-----:R-:W0:Y:S03]  /*13740*/  LDC R3, c[0x0][0x430] ;  /* 0x00010c00ff037b82 */ /* 0x001e260000000800 */
[----:B------:R-:W3:Y:S04]  /*13750*/  LDL R8, [R1+0x18] ;  /* 0x0000180001087983 */ /* 0x000ee80000100800 */
[----:B------:R-:W4:Y:S01]  /*13760*/  LDL R5, [R1+0x4] ;  /* 0x0000040001057983 */ /* 0x000f220000100800 */
[----:B------:R-:W5:Y:S01]  /*13770*/  S2R R2, SR_TID.X ;  /* 0x0000000000027919 */ /* 0x000f620000002100 */
[----:B0-----:R-:W-:-:S13]  /*13780*/  ISETP.NE.AND P0, PT, R3, 0x1, PT ;  /* 0x000000010300780c */ /* 0x001fda0003f05270 */
[----:B------:R-:W0:Y:S01]  /*13790*/  @P0 LDC R4, c[0x0][0x434] ;  /* 0x00010d00ff040b82 */ /* 0x000e220000000800 */
[----:B-----5:R-:W-:-:S04]  /*137a0*/  LOP3.LUT R0, R2, 0x7f, RZ, 0xc0, !PT ;  /* 0x0000007f02007812 */ /* 0x020fc800078ec0ff */
[----:B------:R-:W-:-:S03]  /*137b0*/  SHF.R.U32.HI R3, RZ, 0x3, R0 ;  /* 0x00000003ff037819 */ /* 0x000fc60000011600 */
[----:B------:R-:W5:Y:S01]  /*137c0*/  @P0 LDC R0, c[0x0][0x438] ;  /* 0x00010e00ff000b82 */ /* 0x000f620000000800 */
        /* <DEDUP_REMOVED lines=8> */
[----:B-----5:R-:W-:-:S05]  /*13850*/  @P0 SHF.R.U32.HI R2, RZ, R0, R4 ;  /* 0x00000000ff020219 */ /* 0x020fca0000011604 */
        /* <DEDUP_REMOVED lines=17> */
[----:B-1----:R-:W-:Y:S01]  /*13970*/  IMAD.MOV.U32 R26, RZ, RZ, R7 ;  /* 0x000000ffff1a7224 */ /* 0x002fe200078e0007 */
[----:B------:R-:W-:Y:S02]  /*13980*/  SEL R25, R25, RZ, P0 ;  /* 0x000000ff19197207 */ /* 0x000fe40000000000 */
[----:B------:R-:W-:Y:S02]  /*13990*/  LOP3.LUT R28, R20, R28, RZ, 0x3c, !PT ;  /* 0x0000001c141c7212 */ /* 0x000fe400078e3cff */
[----:B--2---:R-:W-:Y:S01]  /*139a0*/  SHF.R.S32.HI R27, RZ, 0x1f, R4 ;  /* 0x0000001fff1b7819 */ /* 0x004fe20000011404 */
[----:B------:R-:W-:Y:S06]  /*139b0*/  @!P2 BRA `(.L_x_14174) ;  /* 0x000000000004a947 */ /* 0x000fec0003800000 */
[----:B------:R-:W-:Y:S01]  /*139c0*/  BPT.TRAP 0x1 ;  /* 0x000000040000795c */ /* 0x000fe20000300000 */
.L_x_14174:
[----:B------:R-:W-:Y:S01]  /*139d0*/  IMAD R5, R25, 0x8, R22 ;  /* 0x0000000819057824 */ /* 0x000fe200078e0216 */
[----:B------:R-:W-:Y:S01]  /*139e0*/  SHF.L.U32 R2, R28, 0x1f, RZ ;  /* 0x0000001f1c027819 */ /* 0x000fe200000006ff */
[----:B------:R-:W-:Y:S03]  /*139f0*/  BSSY B1, `(.L_x_14175) ;  /* 0x0000003000017945 */ /* 0x000fe60003800000 */
[----:B------:R-:W0:Y:S02]  /*13a00*/  SYNCS.PHASECHK.TRANS64.TRYWAIT P0, [R5+URZ+0x16840], R2 ;  /* 0x01684002050075a7 */ /* 0x000e24000800017f */
[----:B0-----:R-:W-:Y:S05]  /*13a10*/  @!P0 BRA `(.L_x_14176) ;  /* 0x0000004400bc8947 */ /* 0x001fea0003800000 */
.L_x_14271:
[----:B------:R-:W-:Y:S05]  /*13a20*/  BSYNC B1 ;  /* 0x0000000000017941 */ /* 0x000fea0003800000 */
.L_x_14175:
[----:B------:R-:W1:Y:S01]  /*13a30*/  S2R R8, SR_TID.X ;  /* 0x0000000000087919 */ /* 0x000e620000002100 */
[----:B------:R-:W-:Y:S01]  /*13a40*/  SHF.R.S32.HI R21, RZ, 0x1f, R0 ;  /* 0x0000001fff157819 */ /* 0x000fe20000011400 */
[----:B------:R-:W-:Y:S01]  /*13a50*/  ULDC.64 UR4, c[0x0][0x300] ;  /* 0x0000c00000047ab9 */ /* 0x000fe20000000a00 */
[----:B------:R-:W-:Y:S01]  /*13a60*/  ULDC.64 UR6, c[0x0][0x2e8] ;  /* 0x0000ba0000067ab9 */ /* 0x000fe20000000a00 */
[----:B0-----:R-:W-:Y:S01]  /*13a70*/  IMAD.WIDE.U32 R2, R0, UR4, RZ ;  /* 0x0000000400027c25 */ /* 0x001fe2000f8e00ff */
[----:B------:R-:W-:-:S03]  /*13a80*/  LOP3.LUT P2, RZ, R23, 0x1, RZ, 0xc0, !PT ;  /* 0x0000000117ff7812 */ /* 0x000fc6000784c0ff */
        /* <DEDUP_REMOVED lines=16> */
[C---:B------:R-:W-:Y:S02]  /*13b90*/  LEA R8, P0, R2.reuse, UR6, 0x1 ;  /* 0x0000000602087c11 */ /* 0x040fe4000f8008ff */
[----:B------:R-:W-:Y:S02]  /*13ba0*/  LOP3.LUT R9, R9, 0x200, R11, 0xf8, !PT ;  /* 0x0000020009097812 */ /* 0x000fe400078ef80b */
[----:B------:R-:W-:-:S03]  /*13bb0*/  LEA.HI.X R10, R2, UR7, R10, 0x1, P0 ;  /* 0x00000007020a7c11 */ /* 0x000fc600080f0c0a */
[----:B------:R-:W-:Y:S01]  /*13bc0*/  IMAD R9, R25, 0x2000, R9 ;  /* 0x0000200019097824 */ /* 0x000fe200078e0209 */
[----:B------:R-:W-:Y:S06]  /*13bd0*/  BRA.DIV UR4, `(.L_x_14177) ;  /* 0x0000004604607947 */ /* 0x000fec000b800000 */
        /* <DEDUP_REMOVED lines=40> */
.L_x_14289:
        /* <DEDUP_REMOVED lines=8> */
.L_x_14178:
        /* <DEDUP_REMOVED lines=11> */
.L_x_14179:
[----:B------:R1:W-:Y:S01]  /*13f90*/  SYNCS.ARRIVE.TRANS64.A1T0 RZ, [R5+URZ+0x16830], RZ ;  /* 0x016830ff05ff79a7 */ /* 0x0003e2000810003f */
[----:B------:R-:W-:Y:S05]  /*13fa0*/  @!P3 BRA `(.L_x_14180) ;  /* 0x000000000004b947 */ /* 0x000fea0003800000 */
[----:B------:R-:W-:Y:S01]  /*13fb0*/  BPT.TRAP 0x1 ;  /* 0x000000040000795c */ /* 0x000fe20000300000 */
.L_x_14180:
[----:B------:R-:W-:Y:S01]  /*13fc0*/  SHF.L.U32 R2, R20, 0x1f, RZ ;  /* 0x0000001f14027819 */ /* 0x000fe200000006ff */
[----:B-1----:R-:W-:Y:S01]  /*13fd0*/  IMAD R5, R6, 0x8, R22 ;  /* 0x0000000806057824 */ /* 0x002fe200078e0216 */
[----:B------:R-:W-:Y:S03]  /*13fe0*/  BSSY B1, `(.L_x_14181) ;  /* 0x0000003000017945 */ /* 0x000fe60003800000 */
[----:B------:R-:W1:Y:S02]  /*13ff0*/  SYNCS.PHASECHK.TRANS64.TRYWAIT P0, [R5+URZ+0x16860], R2 ;  /* 0x01686002050075a7 */ /* 0x000e64000800017f */
[----:B-1----:R-:W-:Y:S05]  /*14000*/  @!P0 BRA `(.L_x_14182) ;  /* 0x0000004800848947 */ /* 0x002fea0003800000 */
.L_x_14290:
[----:B------:R-:W-:Y:S05]  /*14010*/  BSYNC B1 ;  /* 0x0000000000017941 */ /* 0x000fea0003800000 */
.L_x_14181:
        /* <DEDUP_REMOVED lines=61> */
.L_x_14308:
        /* <DEDUP_REMOVED lines=25> */
.L_x_14184:
        /* <DEDUP_REMOVED lines=11> */
.L_x_14185:
[----:B------:R-:W2:Y:S01]  /*14630*/  LDL R0, [R1+0x10] ;  /* 0x0000100001007983 */ /* 0x000ea20000100800 */
[----:B------:R3:W-:Y:S01]  /*14640*/  SYNCS.ARRIVE.TRANS64.A1T0 RZ, [R5+URZ+0x16850], RZ ;  /* 0x016850ff05ff79a7 */ /* 0x0007e2000810003f */
[C---:B------:R-:W-:Y:S02]  /*14650*/  VIADD R7, R26.reuse, 0xffffffff ;  /* 0xffffffff1a077836 */ /* 0x040fe40000000000 */
[----:B------:R3:W-:Y:S01]  /*14660*/  STL [R1], R26 ;  /* 0x0000001a01007387 */ /* 0x0007e20000100800 */
[----:B------:R-:W-:Y:S02]  /*14670*/  IMAD.MOV.U32 R6, RZ, RZ, R25 ;  /* 0x000000ffff067224 */ /* 0x000fe400078e0019 */
[----:B------:R-:W-:Y:S01]  /*14680*/  IMAD.MOV.U32 R20, RZ, RZ, R28 ;  /* 0x000000ffff147224 */ /* 0x000fe200078e001c */
[----:B--2---:R-:W-:-:S13]  /*14690*/  ISETP.GT.AND P0, PT, R26, R0, PT ;  /* 0x000000001a00720c */ /* 0x004fda0003f04270 */
[----:B---3--:R-:W-:Y:S05]  /*146a0*/  @P0 BRA `(.L_x_14186) ;  /* 0xfffffff000200947 */ /* 0x008fea000383ffff */
.L_x_14173:
[----:B------:R-:W-:Y:S05]  /*146b0*/  BSYNC B0 ;  /* 0x0000000000007941 */ /* 0x000fea0003800000 */
.L_x_14172:
        /* <DEDUP_REMOVED lines=11> */
[----:B0-----:R-:W2:Y:S01]  /*14770*/  @P0 ATOMG.E.ADD.STRONG.GPU PT, R3, desc[UR54][R2.64], R5 ;  /* 0x00000005020309a8 */ /* 0x001ea200081ee1f6 */
[----:B------:R-:W0:Y:S02]  /*14780*/  S2R R4, SR_LTMASK ;  /* 0x0000000000047919 */ /* 0x000e240000003900 */
[----:B0-----:R-:W-:-:S04]  /*14790*/  LOP3.LUT R4, R4, UR4, RZ, 0xc0, !PT ;  /* 0x0000000404047c12 */ /* 0x001fc8000f8ec0ff */
[----:B------:R-:W0:Y:S01]  /*147a0*/  POPC R7, R4 ;  /* 0x0000000400077309 */ /* 0x000e220000000000 */
[----:B--2---:R-:W0:Y:S02]  /*147b0*/  SHFL.IDX PT, R0, R3, R0, 0x1f ;  /* 0x00001f0003007589 */ /* 0x004e2400000e0000 */
[----:B0-----:R-:W-:-:S07]  /*147c0*/  IADD3 R16, R0, UR38, R7 ;  /* 0x0000002600107c10 */ /* 0x001fce000fffe007 */
.L_x_14188:
[----:B------:R-:W-:Y:S05]  /*147d0*/  BSYNC B0 ;  /* 0x0000000000007941 */ /* 0x000fea0003800000 */
.L_x_14187:
[----:B------:R-:W-:-:S05]  /*147e0*/  IMAD.U32 R0, RZ, RZ, UR37 ;  /* 0x00000025ff007e24 */ /* 0x000fca000f8e00ff */
[----:B------:R-:W-:-:S13]  /*147f0*/  ISETP.NE.AND P0, PT, R0, 0x3, PT ;  /* 0x000000030000780c */ /* 0x000fda0003f05270 */
[----:B------:R-:W-:Y:S05]  /*14800*/  @!P0 BRA `(.L_x_14189) ;  /* 0x0000000000048947 */ /* 0x000fea0003800000 */
[----:B------:R-:W-:Y:S01]  /*14810*/  BPT.TRAP 0x1 ;  /* 0x000000040000795c */ /* 0x000fe20000300000 */
.L_x_14189:
[----:B------:R-:W2:Y:S01]  /*14820*/  LDL.LU R2, [R1+0xc] ;  /* 0x00000c0001027983 */ /* 0x000ea20000300800 */
[----:B------:R-:W-:Y:S01]  /*14830*/  IMAD R0, R25, 0x8, R22 ;  /* 0x0000000819007824 */ /* 0x000fe200078e0216 */
[----:B0-----:R-:W-:Y:S01]  /*14840*/  SHF.L.U32 R3, R28, 0x1f, RZ ;  /* 0x0000001f1c037819 */ /* 0x001fe200000006ff */
[----:B------:R-:W-:Y:S03]  /*14850*/  BSSY B0, `(.L_x_14190) ;  /* 0x0000004000007945 */ /* 0x000fe60003800000 */
[----:B------:R-:W0:Y:S01]  /*14860*/  SYNCS.PHASECHK.TRANS64.TRYWAIT P0, [R0+URZ+0x16860], R3 ;  /* 0x01686003000075a7 */ /* 0x000e22000800017f */
[----:B--2---:R-:W-:Y:S01]  /*14870*/  IMAD R6, R26, -0x80, R2 ;  /* 0xffffff801a067824 */ /* 0x004fe200078e0202 */
[----:B0-----:R-:W-:Y:S06]  /*14880*/  @!P0 BRA `(.L_x_14191) ;  /* 0x0000004800c08947 */ /* 0x001fec0003800000 */
.L_x_14309:
[----:B------:R-:W-:Y:S05]  /*14890*/  BSYNC B0 ;  /* 0x0000000000007941 */ /* 0x000fea0003800000 */
.L_x_14190:
        /* <DEDUP_REMOVED lines=19> */
[----:B------:R-:W-:Y:S01]  /*149d0*/  ISETP.LT.OR P1, PT, R6, 0x1, P0 ;  /* 0x000000010600780c */ /* 0x000fe20000721670 */
[----:B------:R-:W2:Y:S04]  /*149e0*/  SHFL.IDX PT, R9, R17, 0x1, 0x181f ;  /* 0x00381f0011097f89 */ /* 0x000ea800000e0000 */
[----:B------:R-:W3:Y:S04]  /*149f0*/  SHFL.IDX PT, R7, R18, 0x1, 0x181f ;  /* 0x00381f0012077f89 */ /* 0x000ee800000e0000 */
[----:B------:R-:W4:Y:S04]  /*14a00*/  SHFL.IDX PT, R10, R17, 0x2, 0x181f ;  /* 0x00581f00110a7f89 */ /* 0x000f2800000e0000 */
[----:B------:R-:W5:Y:S01]  /*14a10*/  SHFL.IDX PT, R8, R18, 0x2, 0x181f ;  /* 0x00581f0012087f89 */ /* 0x000f6200000e0000 */
[----:B-1----:R-:W-:-:S03]  /*14a20*/  IADD3 R2, P2, R14, R5, RZ ;  /* 0x000000050e027210 */ /* 0x002fc60007f5e0ff */
[----:B------:R-:W-:Y:S02]  /*14a30*/  SHFL.IDX PT, R14, R17, 0x6, 0x181f ;  /* 0x00d81f00110e7f89 */ /* 0x000fe400000e0000 */
[----:B0-----:R-:W-:-:S05]  /*14a40*/  IMAD.X R3, RZ, RZ, R3, P2 ;  /* 0x000000ffff037224 */ /* 0x001fca00010e0603 */
        /* <DEDUP_REMOVED lines=20> */
[----:B--2---:R-:W-:-:S05]  /*14b90*/  IADD3 R2, P2, R10, R5, RZ ;  /* 0x000000050a027210 */ /* 0x004fca0007f5e0ff */
[----:B---3--:R-:W-:Y:S02]  /*14ba0*/  IMAD.X R3, RZ, RZ, R8, P2 ;  /* 0x000000ffff037224 */ /* 0x008fe400010e0608 */
[----:B------:R-:W2:Y:S04]  /*14bb0*/  SHFL.IDX PT, R8, R18, 0x6, 0x181f ;  /* 0x00d81f0012087f89 */ /* 0x000ea800000e0000 */
[----:B------:R0:W-:Y:S01]  /*14bc0*/  LDGSTS.E.BYPASS.LTC128B.128 [R4+0x2400], desc[UR54][R2.64], !P1 ;  /* 0x0240000002047fae */ /* 0x0001e2000c901d76 */
[----:B------:R-:W-:-:S03]  /*14bd0*/  ISETP.LT.OR P1, PT, R6, 0x51, P0 ;  /* 0x000000510600780c */ /* 0x000fc60000721670 */
[----:B------:R-:W3:Y:S01]  /*14be0*/  SHFL.IDX PT, R18, R18, 0x7, 0x181f ;  /* 0x00f81f0012127f89 */ /* 0x000ee200000e0000 */
[----:B0-----:R-:W-:-:S05]  /*14bf0*/  IADD3 R2, P2, R9, R5, RZ ;  /* 0x0000000509027210 */ /* 0x001fca0007f5e0ff */
[----:B-1----:R-:W-:-:S05]  /*14c00*/  IMAD.X R3, RZ, RZ, R7, P2 ;  /* 0x000000ffff037224 */ /* 0x002fca00010e0607 */
[----:B------:R0:W-:Y:S01]  /*14c10*/  LDGSTS.E.BYPASS.LTC128B.128 [R4+0x2c00], desc[UR54][R2.64], !P1 ;  /* 0x02c0000002047fae */ /* 0x0001e2000c901d76 */
[----:B------:R-:W-:Y:S02]  /*14c20*/  ISETP.LT.OR P1, PT, R6, 0x61, P0 ;  /* 0x000000610600780c */ /* 0x000fe40000721670 */
[----:B0-----:R-:W-:Y:S02]  /*14c30*/  IADD3 R2, P2, R14, R5, RZ ;  /* 0x000000050e027210 */ /* 0x001fe40007f5e0ff */
[----:B------:R0:W1:Y:S03]  /*14c40*/  SHFL.IDX PT, R14, R17, 0x7, 0x181f ;  /* 0x00f81f00110e7f89 */ /* 0x00006600000e0000 */
[----:B--2---:R-:W-:-:S06]  /*14c50*/  IMAD.X R3, RZ, RZ, R8, P2 ;  /* 0x000000ffff037224 */ /* 0x004fcc00010e0608 */
[----:B---3--:R0:W-:Y:S02]  /*14c60*/  LDGSTS.E.BYPASS.LTC128B.128 [R4+0x3400], desc[UR54][R2.64], !P1 ;  /* 0x0340000002047fae */ /* 0x0081e4000c901d76 */
.L_x_14327:
[----:B------:R-:W-:Y:S02]  /*14c70*/  ISETP.LT.OR P0, PT, R6, 0x71, P0 ;  /* 0x000000710600780c */ /* 0x000fe40000701670 */
[----:B01----:R-:W-:-:S05]  /*14c80*/  IADD3 R2, P1, R14, R5, RZ ;  /* 0x000000050e027210 */ /* 0x003fca0007f3e0ff */
[----:B------:R-:W-:-:S06]  /*14c90*/  IMAD.X R3, RZ, RZ, R18, P1 ;  /* 0x000000ffff037224 */ /* 0x000fcc00008e0612 */
[----:B------:R-:W-:Y:S01]  /*14ca0*/  @!PT LDS RZ, [RZ] ;  /* 0x00000000fffff984 */ /* 0x000fe20000000800 */
[----:B------:R-:W-:Y:S01]  /*14cb0*/  @!PT LDS RZ, [RZ] ;  /* 0x00000000fffff984 */ /* 0x000fe20000000800 */
[----:B------:R-:W-:Y:S01]  /*14cc0*/  @!PT LDS RZ, [RZ] ;  /* 0x00000000fffff984 */ /* 0x000fe20000000800 */
[----:B------:R0:W-:Y:S01]  /*14cd0*/  LDGSTS.E.BYPASS.LTC128B.128 [R4+0x3c00], desc[UR54][R2.64], !P0 ;  /* 0x03c0000002047fae */ /* 0x0001e2000c101d76 */
[----:B------:R-:W-:Y:S01]  /*14ce0*/  PLOP3.LUT P0, PT, PT, PT, PT, 0x80, 0x0 ;  /* 0x000000000000781c */ /* 0x000fe20003f0f070 */
[----:B------:R-:W-:-:S12]  /*14cf0*/  NOP ;  /* 0x0000000000007918 */ /* 0x000fd80000000000 */
.L_x_14193:
        /* <DEDUP_REMOVED lines=11> */
.L_x_14194:
[----:B------:R0:W-:Y:S01]  /*14db0*/  SYNCS.ARRIVE.TRANS64.A1T0 RZ, [R0+URZ+0x16850], RZ ;  /* 0x016850ff00ff79a7 */ /* 0x0001e2000810003f */
[----:B------:R-:W-:-:S05]  /*14dc0*/  VIADD R25, R25, 0x1 ;  /* 0x0000000119197836 */ /* 0x000fca0000000000 */
[----:B------:R-:W-:-:S04]  /*14dd0*/  ISETP.NE.AND P0, PT, R25, 0x2, PT ;  /* 0x000000021900780c */ /* 0x000fc80003f05270 */
[----:B------:R-:W-:Y:S02]  /*14de0*/  SEL R3, RZ, 0x1, P0 ;  /* 0x00000001ff037807 */ /* 0x000fe40000000000 */
[----:B------:R-:W-:Y:S02]  /*14df0*/  SEL R25, R25, RZ, P0 ;  /* 0x000000ff19197207 */ /* 0x000fe40000000000 */
[----:B0-----:R-:W-:-:S07]  /*14e00*/  LOP3.LUT R28, R28, R3, RZ, 0x3c, !PT ;  /* 0x000000031c1c7212 */ /* 0x001fce00078e3cff */
.L_x_14153:
[----:B------:R-:W-:Y:S05]  /*14e10*/  BSYNC B7 ;  /* 0x0000000000077941 */ /* 0x000fea0003800000 */
.L_x_14151:
        /* <DEDUP_REMOVED lines=11> */
.L_x_14195:
        /* <DEDUP_REMOVED lines=43> */
.L_x_14337:
[----:B------:R-:W-:Y:S02]  /*15180*/  ULDC UR4, c[0x0][0xc38] ;  /* 0x00030e0000047ab9 */ /* 0x000fe40000000800 */
[----:B------:R-:W-:-:S04]  /*15190*/  IMAD.U32 R4, RZ, RZ, UR4 ;  /* 0x00000004ff047e24 */ /* 0x000fc8000f8e00ff */
[----:B-1----:R-:W-:-:S04]  /*151a0*/  IMAD R3, R14, R4, RZ ;  /* 0x000000040e037224 */ /* 0x002fc800078e02ff */
[----:B------:R-:W-:-:S05]  /*151b0*/  IMAD.IADD R6, R6, 0x1, R3 ;  /* 0x0000000106067824 */ /* 0x000fca00078e0203 */
[----:B------:R-:W-:-:S13]  /*151c0*/  ISETP.GT.AND P6, PT, R6, R0, PT ;  /* 0x000000000600720c */ /* 0x000fda0003fc4270 */
[----:B------:R-:W-:Y:S05]  /*151d0*/  @P6 BRA `(.L_x_14198) ;  /* 0x0000000000a46947 */ /* 0x000fea0003800000 */
.L_x_14201:
        /* <DEDUP_REMOVED lines=35> */
.L_x_14345:
[----:B------:R-:W-:Y:S02]  /*15410*/  ULDC UR4, c[0x0][0xc38] ;  /* 0x00030e0000047ab9 */ /* 0x000fe40000000800 */
[----:B------:R-:W-:-:S04]  /*15420*/  IMAD.U32 R4, RZ, RZ, UR4 ;  /* 0x00000004ff047e24 */ /* 0x000fc8000f8e00ff */
[----:B-1----:R-:W-:-:S04]  /*15430*/  IMAD R3, R14, R4, RZ ;  /* 0x000000040e037224 */ /* 0x002fc800078e02ff */
[----:B------:R-:W-:-:S05]  /*15440*/  IMAD.IADD R6, R3, 0x1, R6 ;  /* 0x0000000103067824 */ /* 0x000fca00078e0206 */
[----:B------:R-:W-:-:S13]  /*15450*/  ISETP.GT.AND P6, PT, R6, R0, PT ;  /* 0x000000000600720c */ /* 0x000fda0003fc4270 */
[----:B------:R-:W-:Y:S05]  /*15460*/  @!P6 BRA `(.L_x_14201) ;  /* 0xfffffffc005ce947 */ /* 0x000fea000383ffff */
.L_x_14198:
        /* <DEDUP_REMOVED lines=10> */
.L_x_14350:
[----:B------:R-:W-:-:S13]  /*15510*/  ISETP.NE.AND P0, PT, R3, RZ, PT ;  /* 0x000000ff0300720c */ /* 0x000fda0003f05270 */
[----:B------:R-:W-:Y:S05]  /*15520*/  @!P0 BRA `(.L_x_14203) ;  /* 0x0000000000108947 */ /* 0x000fea0003800000 */
[----:B------:R-:W-:Y:S01]  /*15530*/  UMOV UR4, 0xffffffff ;  /* 0xffffffff00047882 */ /* 0x000fe20000000000 */
[----:B------:R-:W-:Y:S02]  /*15540*/  VIADD R12, R7, 0xffffffff ;  /* 0xffffffff070c7836 */ /* 0x000fe40000000000 */
[----:B------:R-:W-:Y:S05]  /*15550*/  BRA.DIV UR4, `(.L_x_14204) ;  /* 0x0000005204387947 */ /* 0x000fea000b800000 */
[----:B------:R4:W0:Y:S02]  /*15560*/  SHFL.IDX PT, R16, R2, R12, 0x1f ;  /* 0x00001f0c02107589 */ /* 0x00082400000e0000 */
.L_x_14203:
        /* <DEDUP_REMOVED lines=10> */
[----:B0-----:R-:W-:-:S06]  /*15610*/  VIADD R3, R7, 0xffffffe ;  /* 0x0ffffffe07037836 */ /* 0x001fcc0000000000 */
[----:B------:R-:W0:Y:S02]  /*15620*/  F2I.FTZ.U32.TRUNC.NTZ R3, R3 ;  /* 0x0000000300037305 */ /* 0x000e24000021f000 */
[----:B0-----:R-:W-:-:S04]  /*15630*/  IMAD.MOV R9, RZ, RZ, -R3 ;  /* 0x000000ffff097224 */ /* 0x001fc800078e0a03 */
[----:B------:R-:W-:-:S04]  /*15640*/  IMAD R9, R9, R4, RZ ;  /* 0x0000000409097224 */ /* 0x000fc800078e02ff */
[----:B------:R-:W-:Y:S01]  /*15650*/  IMAD.HI.U32 R8, R3, R9, R2 ;  /* 0x0000000903087227 */ /* 0x000fe200078e0002 */
[----:B------:R-:W-:Y:S01]  /*15660*/  IABS R9, R0 ;  /* 0x0000000000097213 */ /* 0x000fe20000000000 */
[----:B------:R-:W0:Y:S01]  /*15670*/  MUFU.RCP R2, R10 ;  /* 0x0000000a00027308 */ /* 0x000e220000001000 */
[----:B------:R-:W-:-:S03]  /*15680*/  IABS R3, R17 ;  /* 0x0000001100037213 */ /* 0x000fc60000000000 */
[----:B------:R-:W-:-:S04]  /*15690*/  IMAD.HI.U32 R7, R8, R9, RZ ;  /* 0x0000000908077227 */ /* 0x000fc800078e00ff */
[----:B------:R-:W-:-:S04]  /*156a0*/  IMAD.MOV R12, RZ, RZ, -R3 ;  /* 0x000000ffff0c7224 */ /* 0x000fc800078e0a03 */
[----:B------:R-:W-:Y:S02]  /*156b0*/  IMAD R9, R7, R12, R9 ;  /* 0x0000000c07097224 */ /* 0x000fe400078e0209 */
[----:B0-----:R-:W-:-:S03]  /*156c0*/  VIADD R3, R2, 0xffffffe ;  /* 0x0ffffffe02037836 */ /* 0x001fc60000000000 */
[----:B------:R-:W-:Y:S01]  /*156d0*/  ISETP.GT.U32.AND P1, PT, R4, R9, PT ;  /* 0x000000090400720c */ /* 0x000fe20003f24070 */
[----:B------:R-:W-:Y:S02]  /*156e0*/  IMAD.MOV.U32 R2, RZ, RZ, RZ ;  /* 0x000000ffff027224 */ /* 0x000fe400078e00ff */
[----:B------:R-:W0:Y:S10]  /*156f0*/  F2I.FTZ.U32.TRUNC.NTZ R3, R3 ;  /* 0x0000000300037305 */ /* 0x000e34000021f000 */
[----:B------:R-:W-:-:S02]  /*15700*/  @!P1 IMAD.IADD R9, R9, 0x1, -R4 ;  /* 0x0000000109099824 */ /* 0x000fc400078e0a04 */
[----:B------:R-:W-:Y:S01]  /*15710*/  @!P1 VIADD R7, R7, 0x1 ;  /* 0x0000000107079836 */ /* 0x000fe20000000000 */
[----:B------:R-:W-:Y:S02]  /*15720*/  ISETP.NE.AND P1, PT, R17, RZ, PT ;  /* 0x000000ff1100720c */ /* 0x000fe40003f25270 */
[----:B------:R-:W-:Y:S01]  /*15730*/  ISETP.GE.U32.AND P0, PT, R9, R4, PT ;  /* 0x000000040900720c */ /* 0x000fe20003f06070 */
[----:B0-----:R-:W-:-:S04]  /*15740*/  IMAD.MOV R9, RZ, RZ, -R3 ;  /* 0x000000ffff097224 */ /* 0x001fc800078e0a03 */
[----:B------:R-:W-:-:S04]  /*15750*/  IMAD R9, R9, R6, RZ ;  /* 0x0000000609097224 */ /* 0x000fc800078e02ff */
[----:B------:R-:W-:Y:S01]  /*15760*/  IMAD.HI.U32 R4, R3, R9, R2 ;  /* 0x0000000903047227 */ /* 0x000fe200078e0002 */
[----:B------:R-:W-:-:S03]  /*15770*/  LOP3.LUT R2, R0, R17, RZ, 0x3c, !PT ;  /* 0x0000001100027212 */ /* 0x000fc600078e3cff */
[----:B------:R-:W-:Y:S01]  /*15780*/  @P0 VIADD R7, R7, 0x1 ;  /* 0x0000000107070836 */ /* 0x000fe20000000000 */
[----:B------:R-:W-:Y:S02]  /*15790*/  ISETP.GE.AND P2, PT, R2, RZ, PT ;  /* 0x000000ff0200720c */ /* 0x000fe40003f46270 */
[----:B------:R-:W-:-:S05]  /*157a0*/  IABS R2, R5 ;  /* 0x0000000500027213 */ /* 0x000fca0000000000 */
[----:B------:R-:W-:-:S06]  /*157b0*/  IMAD.MOV R2, RZ, RZ, -R2 ;  /* 0x000000ffff027224 */ /* 0x000fcc00078e0a02 */
        /* <DEDUP_REMOVED lines=12> */
[----:B------:R-:W-:-:S04]  /*15880*/  IMAD.MOV R3, RZ, RZ, -R7 ;  /* 0x000000ffff037224 */ /* 0x000fc800078e0a07 */
[----:B------:R-:W-:-:S08]  /*15890*/  IMAD R3, R17, R3, R0 ;  /* 0x0000000311037224 */ /* 0x000fd000078e0200 */
        /* <DEDUP_REMOVED lines=8> */
.L_x_14205:
        /* <DEDUP_REMOVED lines=32> */
[----:B------:R-:W-:-:S04]  /*15b20*/  VIADDMNMX R4, R3, R4, R6, PT ;  /* 0x0000000403047246 */ /* 0x000fc80003800106 */
[----:B------:R-:W-:-:S04]  /*15b30*/  IABS R6, R4 ;  /* 0x0000000400067213 */ /* 0x000fc80000000000 */
[----:B------:R-:W0:Y:S08]  /*15b40*/  I2F.RP R8, R6 ;  /* 0x0000000600087306 */ /* 0x000e300000209400 */
[----:B0-----:R-:W0:Y:S02]  /*15b50*/  MUFU.RCP R8, R8 ;  /* 0x0000000800087308 */ /* 0x001e240000001000 */
[----:B0-----:R-:W-:Y:S01]  /*15b60*/  VIADD R2, R8, 0xffffffe ;  /* 0x0ffffffe08027836 */ /* 0x001fe20000000000 */
[----:B------:R-:W-:-:S05]  /*15b70*/  IABS R8, R0 ;  /* 0x0000000000087213 */ /* 0x000fca0000000000 */
[----:B------:R0:W1:Y:S02]  /*15b80*/  F2I.FTZ.U32.TRUNC.NTZ R3, R2 ;  /* 0x0000000200037305 */ /* 0x000064000021f000 */
[----:B0-----:R-:W-:Y:S02]  /*15b90*/  IMAD.MOV.U32 R2, RZ, RZ, RZ ;  /* 0x000000ffff027224 */ /* 0x001fe400078e00ff */
[----:B-1----:R-:W-:-:S04]  /*15ba0*/  IMAD.MOV R5, RZ, RZ, -R3 ;  /* 0x000000ffff057224 */ /* 0x002fc800078e0a03 */
[----:B------:R-:W-:-:S04]  /*15bb0*/  IMAD R5, R5, R6, RZ ;  /* 0x0000000605057224 */ /* 0x000fc800078e02ff */
[----:B------:R-:W-:Y:S01]  /*15bc0*/  IMAD.HI.U32 R3, R3, R5, R2 ;  /* 0x0000000503037227 */ /* 0x000fe200078e0002 */
[-C--:B------:R-:W-:Y:S02]  /*15bd0*/  IABS R5, R4.reuse ;  /* 0x0000000400057213 */ /* 0x080fe40000000000 */
[----:B------:R-:W-:Y:S02]  /*15be0*/  LOP3.LUT R2, R0, R4, RZ, 0x3c, !PT ;  /* 0x0000000400027212 */ /* 0x000fe400078e3cff */
[----:B------:R-:W-:Y:S01]  /*15bf0*/  IADD3 R0, R7, 0x1000000, R0 ;  /* 0x0100000007007810 */ /* 0x000fe20007ffe000 */
[----:B------:R-:W-:Y:S01]  /*15c00*/  IMAD.MOV R5, RZ, RZ, -R5 ;  /* 0x000000ffff057224 */ /* 0x000fe200078e0a05 */
[----:B------:R-:W-:Y:S01]  /*15c10*/  ISETP.GE.AND P2, PT, R2, RZ, PT ;  /* 0x000000ff0200720c */ /* 0x000fe20003f46270 */
        /* <DEDUP_REMOVED lines=12> */
.L_x_14206:
[----:B------:R-:W-:-:S05]  /*15ce0*/  LOP3.LUT R0, RZ, R3, RZ, 0x33, !PT ;  /* 0x00000003ff007212 */ /* 0x000fca00078e33ff */
[----:B------:R-:W-:Y:S01]  /*15cf0*/  IMAD.IADD R17, R17, 0x1, R0 ;  /* 0x0000000111117824 */ /* 0x000fe200078e0200 */
[----:B------:R-:W-:Y:S06]  /*15d00*/  BRA `(.L_x_14207) ;  /* 0x00000000001c7947 */ /* 0x000fec0003800000 */
.L_x_14199:
[----:B------:R-:W-:Y:S01]  /*15d10*/  UMOV UR4, URZ ;  /* 0x0000003f00047c82 */ /* 0x000fe20008000000 */
[----:B------:R-:W-:Y:S01]  /*15d20*/  UMOV UR5, URZ ;  /* 0x0000003f00057c82 */ /* 0x000fe20008000000 */
[----:B------:R-:W-:Y:S01]  /*15d30*/  ULDC UR6, c[0x0][0xc3c] ;  /* 0x00030f0000067ab9 */ /* 0x000fe20000000800 */
[----:B------:R-:W-:Y:S02]  /*15d40*/  IMAD.MOV.U32 R16, RZ, RZ, R0 ;  /* 0x000000ffff107224 */ /* 0x000fe400078e0000 */
[----:B------:R-:W-:Y:S02]  /*15d50*/  IMAD.U32 R17, RZ, RZ, UR4 ;  /* 0x00000004ff117e24 */ /* 0x000fe4000f8e00ff */
[----:B------:R-:W-:Y:S02]  /*15d60*/  IMAD.U32 R18, RZ, RZ, UR5 ;  /* 0x00000005ff127e24 */ /* 0x000fe4000f8e00ff */
[----:B------:R-:W-:-:S07]  /*15d70*/  IMAD.U32 R19, RZ, RZ, UR6 ;  /* 0x00000006ff137e24 */ /* 0x000fce000f8e00ff */
.L_x_14207:
        /* <DEDUP_REMOVED lines=10> */
.L_x_14196:
[----:B------:R-:W-:Y:S02]  /*15e20*/  ULDC UR4, c[0x0][0xc3c] ;  /* 0x00030f0000047ab9 */ /* 0x000fe40000000800 */
[----:B--2---:R-:W-:-:S13]  /*15e30*/  ISETP.GE.AND P0, PT, R19, UR4, PT ;  /* 0x0000000413007c0c */ /* 0x004fda000bf06270 */
[----:B------:R-:W-:Y:S05]  /*15e40*/  @!P0 BRA `(.L_x_14208) ;  /* 0xffffffa800fc8947 */ /* 0x000fea000383ffff */
[----:B------:R-:W-:Y:S05]  /*15e50*/  BSYNC B8 ;  /* 0x0000000000087941 */ /* 0x000fea0003800000 */
.L_x_14137:
        /* <DEDUP_REMOVED lines=12> */
.L_x_14353:
[----:B------:R-:W-:Y:S05]  /*15f20*/  BSYNC B0 ;  /* 0x0000000000007941 */ /* 0x000fea0003800000 */
.L_x_14209:
[----:B------:R-:W-:-:S03]  /*15f30*/  UMOV UR4, 0xffffffff ;  /* 0xffffffff00047882 */ /* 0x000fc60000000000 */
[----:B------:R-:W-:Y:S05]  /*15f40*/  BRA.DIV UR4, `(.L_x_14211) ;  /* 0x0000004604f87947 */ /* 0x000fea000b800000 */
[----:B0-----:R-:W0:Y:S02]  /*15f50*/  S2R R0, SR_TID.X ;  /* 0x0000000000007919 */ /* 0x001e240000002100 */
[----:B0-----:R-:W-:-:S04]  /*15f60*/  SHF.R.U32.HI R0, RZ, 0x5, R0 ;  /* 0x00000005ff007819 */ /* 0x001fc80000011600 */
[----:B------:R-:W-:-:S05]  /*15f70*/  LOP3.LUT R0, R0, 0x3, RZ, 0xc0, !PT ;  /* 0x0000000300007812 */ /* 0x000fca00078ec0ff */
[----:B------:R0:W2:Y:S02]  /*15f80*/  SHFL.IDX PT, R14, R0, RZ, 0x1f ;  /* 0x00001fff000e7589 */ /* 0x0000a400000e0000 */
.L_x_14356:
[----:B--2---:R-:W-:Y:S01]  /*15f90*/  ISETP.NE.AND P0, PT, R14, RZ, PT ;  /* 0x000000ff0e00720c */ /* 0x004fe20003f05270 */
[----:B------:R-:W-:-:S12]  /*15fa0*/  BSSY B0, `(.L_x_14212) ;  /* 0x0000024000007945 */ /* 0x000fd80003800000 */
[----:B------:R-:W-:Y:S05]  /*15fb0*/  @P0 BRA `(.L_x_14213) ;  /* 0x0000000000880947 */ /* 0x000fea0003800000 */
[----:B------:R-:W-:-:S03]  /*15fc0*/  UMOV UR4, 0xffffffff ;  /* 0xffffffff00047882 */ /* 0x000fc60000000000 */
[----:B------:R-:W-:Y:S05]  /*15fd0*/  BRA.DIV UR4, `(.L_x_14214) ;  /* 0x0000004a04087947 */ /* 0x000fea000b800000 */
[----:B------:R-:W-:-:S13]  /*15fe0*/  ELECT P6, URZ, PT ;  /* 0x00000000003f782f */ /* 0x000fda00038c0000 */
.L_x_14359:
[----:B------:R-:W-:Y:S05]  /*15ff0*/  @!P6 BRA `(.L_x_14213) ;  /* 0x000000000078e947 */ /* 0x000fea0003800000 */
[----:B------:R-:W-:-:S06]  /*16000*/  ULOP3.LUT UR4, UR36, 0x2, URZ, 0xfc, !UPT ;  /* 0x0000000224047892 */ /* 0x000fcc000f8efc3f */
[----:B0-----:R-:W-:-:S05]  /*16010*/  IMAD.U32 R0, RZ, RZ, UR4 ;  /* 0x00000004ff007e24 */ /* 0x001fca000f8e00ff */
[----:B------:R-:W-:-:S13]  /*16020*/  ISETP.NE.AND P0, PT, R0, 0x3, PT ;  /* 0x000000030000780c */ /* 0x000fda0003f05270 */
[----:B------:R-:W-:Y:S05]  /*16030*/  @!P0 BRA `(.L_x_14215) ;  /* 0x0000000000048947 */ /* 0x000fea0003800000 */
[----:B------:R-:W-:Y:S01]  /*16040*/  BPT.TRAP 0x1 ;  /* 0x000000040000795c */ /* 0x000fe20000300000 */
.L_x_14215:
[C---:B------:R-:W-:Y:S01]  /*16050*/  IMAD R5, R25.reuse, 0x8, R4 ;  /* 0x0000000819057824 */ /* 0x040fe200078e0204 */
[----:B------:R-:W-:Y:S01]  /*16060*/  SHF.L.U32 R0, R28, 0x1f, RZ ;  /* 0x0000001f1c007819 */ /* 0x000fe200000006ff */
[----:B------:R-:W-:-:S03]  /*16070*/  VIADD R25, R25, 0x1 ;  /* 0x0000000119197836 */ /* 0x000fc60000000000 */
[----:B------:R-:W0:Y:S02]  /*16080*/  SYNCS.PHASECHK.TRANS64.TRYWAIT P1, [R5+URZ+0x16840], R0 ;  /* 0x01684000050075a7 */ /* 0x000e24000802017f */
[----:B------:R-:W-:-:S04]  /*16090*/  ISETP.NE.AND P2, PT, R25, 0x2, PT ;  /* 0x000000021900780c */ /* 0x000fc80003f45270 */
[----:B------:R-:W-:Y:S01]  /*160a0*/  SEL R3, RZ, 0x1, P2 ;  /* 0x00000001ff037807 */ /* 0x000fe20001000000 */
[----:B0-----:R-:W-:Y:S08]  /*160b0*/  @!P1 BRA `(.L_x_14216) ;  /* 0x0000004400f09947 */ /* 0x001ff00003800000 */
.L_x_14360:
[----:B------:R-:W-:Y:S02]  /*160c0*/  SEL R25, R25, RZ, P2 ;  /* 0x000000ff19197207 */ /* 0x000fe40001000000 */
[----:B------:R-:W-:Y:S01]  /*160d0*/  LOP3.LUT R2, R28, R3, RZ, 0x3c, !PT ;  /* 0x000000031c027212 */ /* 0x000fe200078e3cff */
[----:B------:R-:W-:Y:S06]  /*160e0*/  @!P0 BRA `(.L_x_14217) ;  /* 0x0000000000048947 */ /* 0x000fec0003800000 */
[----:B------:R-:W-:Y:S01]  /*160f0*/  BPT.TRAP 0x1 ;  /* 0x000000040000795c */ /* 0x000fe20000300000 */
.L_x_14217:
[----:B------:R-:W-:Y:S01]  /*16100*/  IMAD R25, R25, 0x8, R4 ;  /* 0x0000000819197824 */ /* 0x000fe200078e0204 */
[----:B------:R-:W-:-:S04]  /*16110*/  SHF.L.U32 R2, R2, 0x1f, RZ ;  /* 0x0000001f02027819 */ /* 0x000fc800000006ff */
[----:B------:R-:W2:Y:S02]  /*16120*/  SYNCS.PHASECHK.TRANS64.TRYWAIT P1, [R25+URZ+0x16840], R2 ;  /* 0x01684002190075a7 */ /* 0x000ea4000802017f */
[----:B--2---:R-:W-:Y:S05]  /*16130*/  @!P1 BRA `(.L_x_14218) ;  /* 0x0000004400e49947 */ /* 0x004fea0003800000 */
.L_x_14361:
[----:B------:R-:W-:Y:S05]  /*16140*/  @!P0 BRA `(.L_x_14219) ;  /* 0x0000000000048947 */ /* 0x000fea0003800000 */
[----:B------:R-:W-:Y:S01]  /*16150*/  BPT.TRAP 0x1 ;  /* 0x000000040000795c */ /* 0x000fe20000300000 */
.L_x_14219:
[----:B------:R-:W3:Y:S02]  /*16160*/  SYNCS.PHASECHK.TRANS64.TRYWAIT P1, [R5+URZ+0x16860], R0 ;  /* 0x01686000050075a7 */ /* 0x000ee4000802017f */
[----:B---3--:R-:W-:Y:S05]  /*16170*/  @!P1 BRA `(.L_x_14220) ;  /* 0x0000004400e89947 */ /* 0x008fea0003800000 */
.L_x_14362:
[----:B------:R-:W-:Y:S05]  /*16180*/  @!P0 BRA `(.L_x_14221) ;  /* 0x0000000000048947 */ /* 0x000fea0003800000 */
[----:B------:R-:W-:Y:S01]  /*16190*/  BPT.TRAP 0x1 ;  /* 0x000000040000795c */ /* 0x000fe20000300000 */
.L_x_14221:
[----:B----4-:R4:W0:Y:S02]  /*161a0*/  SYNCS.PHASECHK.TRANS64.TRYWAIT P0, [R25+URZ+0x16860], R2 ;  /* 0x01686002190075a7 */ /* 0x010824000800017f */
[----:B0-----:R-:W-:Y:S05]  /*161b0*/  @!P0 NANOSLEEP.SYNCS 0x989680 ;  /* 0x009896800000895d */ /* 0x001fea0003900000 */
[----:B------:R-:W0:Y:S02]  /*161c0*/  @!P0 SYNCS.PHASECHK.TRANS64 P0, [R25+URZ+0x16860], R2 ;  /* 0x01686002190085a7 */ /* 0x000e24000800007f */
[----:B0-----:R-:W-:Y:S05]  /*161d0*/  @!P0 BRA `(.L_x_14221) ;  /* 0xfffffffc00f08947 */ /* 0x001fea000383ffff */
.L_x_14213:
[----:B------:R-:W-:Y:S05]  /*161e0*/  BSYNC B0 ;  /* 0x0000000000007941 */ /* 0x000fea0003800000 */
.L_x_14212:
[----:B------:R-:W-:Y:S05]  /*161f0*/  EXIT ;  /* 0x000000000000794d */ /* 0x000fea0003800000 */
.L_x_14040:
[----:B0-----:R-:W-:-:S04]  /*16200*/  IMAD.U32 R3, RZ, RZ, UR45 ;  /* 0x0000002dff037e24 */ /* 0x001fc8000f8e00ff */
[----:B------:R0:W1:Y:S03]  /*16210*/  SYNCS.PHASECHK.TRANS64.TRYWAIT P1, [R3+URZ+0x16800], R0 ;  /* 0x01680000030075a7 */ /* 0x000066000802017f */
[----:B-1----:R-:W-:Y:S05]  /*16220*/  @!P1 NANOSLEEP.SYNCS 0x989680 ;  /* 0x009896800000995d */ /* 0x002fea0003900000 */
[----:B------:R-:W1:Y:S02]  /*16230*/  @!P1 SYNCS.PHASECHK.TRANS64 P1, [R3+URZ+0x16800], R0 ;  /* 0x01680000030095a7 */ /* 0x000e64000802007f */
[----:B-1----:R-:W-:Y:S05]  /*16240*/  @!P1 BRA `(.L_x_14040) ;  /* 0xfffffffc00ec9947 */ /* 0x002fea000383ffff */
[----:B------:R-:W-:Y:S05]  /*16250*/  BRA `(.L_x_14222) ;  /* 0xfffffebc001c7947 */ /* 0x000fea000383ffff */
.L_x_14044:
[----:B-1----:R1:W2:Y:S02]  /*16260*/  SYNCS.PHASECHK.TRANS64.TRYWAIT P1, [R3+URZ+0x16830], R0 ;  /* 0x01683000030075a7 */ /* 0x0022a4000802017f */
[----:B--2---:R-:W-:Y:S05]  /*16270*/  @!P1 NANOSLEEP.SYNCS 0x989680 ;  /* 0x009896800000995d */ /* 0x004fea0003900000 */
[----:B------:R-:W2:Y:S02]  /*16280*/  @!P1 SYNCS.PHASECHK.TRANS64 P1, [R3+URZ+0x16830], R0 ;  /* 0x01683000030095a7 */ /* 0x000ea4000802007f */
[----:B--2---:R-:W-:Y:S05]  /*16290*/  @!P1 BRA `(.L_x_14044) ;  /* 0xfffffffc00f09947 */ /* 0x004fea000383ffff */
[----:B------:R-:W-:Y:S05]  /*162a0*/  BRA `(.L_x_14043) ;  /* 0xfffffebc00387947 */ /* 0x000fea000383ffff */
.L_x_14061:
[----:B-1----:R-:W-:-:S04]  /*162b0*/  IMAD.U32 R5, RZ, RZ, UR6 ;  /* 0x00000006ff057e24 */ /* 0x002fc8000f8e00ff */
[----:B------:R1:W2:Y:S03]  /*162c0*/  SYNCS.PHASECHK.TRANS64.TRYWAIT P1, [R5+URZ+0x16830], R0 ;  /* 0x01683000050075a7 */ /* 0x0002a6000802017f */
[----:B--2---:R-:W-:Y:S05]  /*162d0*/  @!P1 NANOSLEEP.SYNCS 0x989680 ;  /* 0x009896800000995d */ /* 0x004fea0003900000 */
[----:B------:R-:W2:Y:S02]  /*162e0*/  @!P1 SYNCS.PHASECHK.TRANS64 P1, [R5+URZ+0x16830], R0 ;  /* 0x01683000050095a7 */ /* 0x000ea4000802007f */
[----:B--2---:R-:W-:Y:S05]  /*162f0*/  @!P1 BRA `(.L_x_14061) ;  /* 0xfffffffc00ec9947 */ /* 0x004fea000383ffff */
[----:B------:R-:W-:Y:S05]  /*16300*/  BRA `(.L_x_14058) ;  /* 0xfffffeec00bc7947 */ /* 0x000fea000383ffff */
.L_x_14065:
[----:B-1----:R-:W-:-:S04]  /*16310*/  IMAD.U32 R5, RZ, RZ, UR6 ;  /* 0x00000006ff057e24 */ /* 0x002fc8000f8e00ff */
[----:B------:R1:W2:Y:S03]  /*16320*/  SYNCS.PHASECHK.TRANS64.TRYWAIT P1, [R5+URZ+0x16850], R0 ;  /* 0x01685000050075a7 */ /* 0x0002a6000802017f */
[----:B--2---:R-:W-:Y:S05]  /*16330*/  @!P1 NANOSLEEP.SYNCS 0x989680 ;  /* 0x009896800000995d */ /* 0x004fea0003900000 */
[----:B------:R-:W2:Y:S02]  /*16340*/  @!P1 SYNCS.PHASECHK.TRANS64 P1, [R5+URZ+0x16850], R0 ;  /* 0x01685000050095a7 */ /* 0x000ea4000802007f */
[----:B--2---:R-:W-:Y:S05]  /*16350*/  @!P1 BRA `(.L_x_14065) ;  /* 0xfffffffc00ec9947 */ /* 0x004fea000383ffff */
[----:B------:R-:W-:Y:S05]  /*16360*/  BRA `(.L_x_14062) ;  /* 0xfffffef000407947 */ /* 0x000fea000383ffff */
.L_x_14084:
[----:B-1----:R-:W-:-:S04]  /*16370*/  IMAD.U32 R5, RZ, RZ, UR6 ;  /* 0x00000006ff057e24 */ /* 0x002fc8000f8e00ff */
[----:B------:R1:W2:Y:S03]  /*16380*/  SYNCS.PHASECHK.TRANS64.TRYWAIT P1, [R5+URZ+0x16830], R0 ;  /* 0x01683000050075a7 */ /* 0x0002a6000802017f */
[----:B--2---:R-:W-:Y:S05]  /*16390*/  @!P1 NANOSLEEP.SYNCS 0x989680 ;  /* 0x009896800000995d */ /* 0x004fea0003900000 */
[----:B------:R-:W2:Y:S02]  /*163a0*/  @!P1 SYNCS.PHASECHK.TRANS64 P1, [R5+URZ+0x16830], R0 ;  /* 0x01683000050095a7 */ /* 0x000ea4000802007f */
[----:B--2---:R-:W-:Y:S05]  /*163b0*/  @!P1 BRA `(.L_x_14084) ;  /* 0xfffffffc00ec9947 */ /* 0x004fea000383ffff */
[----:B------:R-:W-:Y:S05]  /*163c0*/  BRA `(.L_x_14081) ;  /* 0xffffff1c00bc7947 */ /* 0x000fea000383ffff */
.L_x_14088:
[----:B-1----:R-:W-:-:S04]  /*163d0*/  IMAD.U32 R5, RZ, RZ, UR6 ;  /* 0x00000006ff057e24 */ /* 0x002fc8000f8e00ff */
[----:B------:R1:W2:Y:S03]  /*163e0*/  SYNCS.PHASECHK.TRANS64.TRYWAIT P1, [R5+URZ+0x16850], R0 ;  /* 0x01685000050075a7 */ /* 0x0002a6000802017f */
[----:B--2---:R-:W-:Y:S05]  /*163f0*/  @!P1 NANOSLEEP.SYNCS 0x989680 ;  /* 0x009896800000995d */ /* 0x004fea0003900000 */
[----:B------:R-:W2:Y:S02]  /*16400*/  @!P1 SYNCS.PHASECHK.TRANS64 P1, [R5+URZ+0x16850], R0 ;  /* 0x01685000050095a7 */ /* 0x000ea4000802007f */
[----:B--2---:R-:W-:Y:S05]  /*16410*/  @!P1 BRA `(.L_x_14088) ;  /* 0xfffffffc00ec9947 */ /* 0x004fea000383ffff */
[----:B------:R-:W-:Y:S05]  /*16420*/  BRA `(.L_x_14085) ;  /* 0xffffff2000407947 */ /* 0x000fea000383ffff */
.L_x_14096:
[----:B-1----:R-:W-:-:S04]  /*16430*/  IMAD.U32 R5, RZ, RZ, UR6 ;  /* 0x00000006ff057e24 */ /* 0x002fc8000f8e00ff */
[----:B------:R1:W2:Y:S03]  /*16440*/  SYNCS.PHASECHK.TRANS64.TRYWAIT P1, [R5+URZ+0x16830], R0 ;  /* 0x01683000050075a7 */ /* 0x0002a6000802017f */
[----:B--2---:R-:W-:Y:S05]  /*16450*/  @!P1 NANOSLEEP.SYNCS 0x989680 ;  /* 0x009896800000995d */ /* 0x004fea0003900000 */
[----:B------:R-:W2:Y:S02]  /*16460*/  @!P1 SYNCS.PHASECHK.TRANS64 P1, [R5+URZ+0x16830], R0 ;  /* 0x01683000050095a7 */ /* 0x000ea4000802007f */
[----:B--2---:R-:W-:Y:S05]  /*16470*/  @!P1 BRA `(.L_x_14096) ;  /* 0xfffffffc00ec9947 */ /* 0x004fea000383ffff */
[----:B------:R-:W-:Y:S05]  /*16480*/  BRA `(.L_x_14093) ;  /* 0xffffff3800ec7947 */ /* 0x000fea000383ffff */
.L_x_14100:
[----:B-1----:R-:W-:-:S04]  /*16490*/  IMAD.U32 R5, RZ, RZ, UR6 ;  /* 0x00000006ff057e24 */ /* 0x002fc8000f8e00ff */
[----:B------:R1:W2:Y:S03]  /*164a0*/  SYNCS.PHASECHK.TRANS64.TRYWAIT P1, [R5+URZ+0x16850], R0 ;  /* 0x01685000050075a7 */ /* 0x0002a6000802017f */
[----:B--2---:R-:W-:Y:S05]  /*164b0*/  @!P1 NANOSLEEP.SYNCS 0x989680 ;  /* 0x009896800000995d */ /* 0x004fea0003900000 */
[----:B------:R-:W2:Y:S02]  /*164c0*/  @!P1 SYNCS.PHASECHK.TRANS64 P1, [R5+URZ+0x16850], R0 ;  /* 0x01685000050095a7 */ /* 0x000ea4000802007f */
[----:B--2---:R-:W-:Y:S05]  /*164d0*/  @!P1 BRA `(.L_x_14100) ;  /* 0xfffffffc00ec9947 */ /* 0x004fea000383ffff */
[----:B------:R-:W-:Y:S05]  /*164e0*/  BRA `(.L_x_14097) ;  /* 0xffffff3c00647947 */ /* 0x000fea000383ffff */
.L_x_14115:
[----:B-1----:R-:W-:-:S04]  /*164f0*/  IMAD.U32 R7, RZ, RZ, UR5 ;  /* 0x00000005ff077e24 */ /* 0x002fc8000f8e00ff */
[----:B------:R1:W2:Y:S03]  /*16500*/  SYNCS.PHASECHK.TRANS64.TRYWAIT P1, [R7+URZ+0x16850], R4 ;  /* 0x01685004070075a7 */ /* 0x0002a6000802017f */
[----:B--2---:R-:W-:Y:S05]  /*16510*/  @!P1 NANOSLEEP.SYNCS 0x989680 ;  /* 0x009896800000995d */ /* 0x004fea0003900000 */
[----:B------:R-:W2:Y:S02]  /*16520*/  @!P1 SYNCS.PHASECHK.TRANS64 P1, [R7+URZ+0x16850], R4 ;  /* 0x01685004070095a7 */ /* 0x000ea4000802007f */
[----:B--2---:R-:W-:Y:S05]  /*16530*/  @!P1 BRA `(.L_x_14115) ;  /* 0xfffffffc00ec9947 */ /* 0x004fea000383ffff */
[----:B------:R-:W-:Y:S05]  /*16540*/  BRA `(.L_x_14114) ;  /* 0xffffff6800107947 */ /* 0x000fea000383ffff */
.L_x_14159:
        /* <DEDUP_REMOVED lines=11> */
.L_x_14224:
[----:B------:R-:W-:Y:S05]  /*16600*/  BSYNC B0 ;  /* 0x0000000000007941 */ /* 0x000fea0003800000 */
.L_x_14223:
[----:B------:R-:W-:Y:S05]  /*16610*/  BRA `(.L_x_14225) ;  /* 0xffffffb400d47947 */ /* 0x000fea000383ffff */
.L_x_14162:
[----:B0-----:R0:W1:Y:S02]  /*16620*/  SYNCS.PHASECHK.TRANS64.TRYWAIT P0, [R5+URZ+0x16840], R2 ;  /* 0x01684002050075a7 */ /* 0x001064000800017f */
[----:B-1----:R-:W-:Y:S05]  /*16630*/  @!P0 NANOSLEEP.SYNCS 0x989680 ;  /* 0x009896800000895d */ /* 0x002fea0003900000 */
[----:B------:R-:W1:Y:S02]  /*16640*/  @!P0 SYNCS.PHASECHK.TRANS64 P0, [R5+URZ+0x16840], R2 ;  /* 0x01684002050085a7 */ /* 0x000e64000800007f */
[----:B-1----:R-:W-:Y:S05]  /*16650*/  @!P0 BRA `(.L_x_14162) ;  /* 0xfffffffc00f08947 */ /* 0x002fea000383ffff */
[----:B------:R-:W-:Y:S05]  /*16660*/  BRA `(.L_x_14226) ;  /* 0xffffffb800287947 */ /* 0x000fea000383ffff */
.L_x_14163:
        /* <DEDUP_REMOVED lines=8> */
.L_x_14228:
[----:B------:R-:W-:Y:S05]  /*166f0*/  BSYNC B0 ;  /* 0x0000000000007941 */ /* 0x000fea0003800000 */
.L_x_14227:
        /* <DEDUP_REMOVED lines=9> */
.L_x_14229:
[----:B------:R-:W-:Y:S02]  /*16790*/  IMAD.MOV.U32 R13, RZ, RZ, R2 ;  /* 0x000000ffff0d7224 */ /* 0x000fe400078e0002 */
[----:B------:R-:W-:Y:S02]  /*167a0*/  IMAD.MOV.U32 R12, RZ, RZ, 0x1 ;  /* 0x00000001ff0c7424 */ /* 0x000fe400078e00ff */
[----:B------:R-:W-:-:S07]  /*167b0*/  IMAD.MOV.U32 R7, RZ, RZ, R14 ;  /* 0x000000ffff077224 */ /* 0x000fce00078e000e */
[----:B------:R-:W-:Y:S05]  /*167c0*/  WARPSYNC.COLLECTIVE R15, `(.L_x_14230) ;  /* 0x000000000f087348 */ /* 0x000fea0003c00000 */
[----:B------:R0:W1:Y:S02]  /*167d0*/  SHFL.IDX P6, R14, R13, R12, R11 ;  /* 0x0000000c0d0e7389 */ /* 0x00006400000c000b */
[----:B01----:R-:W-:Y:S01]  /*167e0*/  ENDCOLLECTIVE ;  /* 0x000000000000791b */ /* 0x003fe20003800000 */
.L_x_14230:
        /* <DEDUP_REMOVED lines=11> */
[----:B0-----:R-:W-:-:S07]  /*168a0*/  IMAD.MOV.U32 R6, RZ, RZ, R14 ;  /* 0x000000ffff067224 */ /* 0x001fce00078e000e */
[----:B------:R-:W-:Y:S05]  /*168b0*/  WARPSYNC.COLLECTIVE R15, `(.L_x_14231) ;  /* 0x000000000f087348 */ /* 0x000fea0003c00000 */
[----:B------:R0:W1:Y:S02]  /*168c0*/  SHFL.IDX P6, R14, R13, R12, R11 ;  /* 0x0000000c0d0e7389 */ /* 0x00006400000c000b */
[----:B01----:R-:W-:Y:S01]  /*168d0*/  ENDCOLLECTIVE ;  /* 0x000000000000791b */ /* 0x003fe20003800000 */
.L_x_14231:
[----:B------:R-:W-:Y:S02]  /*168e0*/  @P1 IMAD R8, R3, 0x2, R22 ;  /* 0x0000000203081824 */ /* 0x000fe400078e0216 */
[----:B------:R-:W-:Y:S02]  /*168f0*/  IMAD.MOV.U32 R13, RZ, RZ, R2 ;  /* 0x000000ffff0d7224 */ /* 0x000fe400078e0002 */
[----:B------:R-:W-:Y:S02]  /*16900*/  IMAD.MOV.U32 R12, RZ, RZ, 0x2 ;  /* 0x00000002ff0c7424 */ /* 0x000fe400078e00ff */
[----:B------:R-:W-:-:S07]  /*16910*/  IMAD.MOV.U32 R7, RZ, RZ, R14 ;  /* 0x000000ffff077224 */ /* 0x000fce00078e000e */
[----:B------:R-:W-:Y:S05]  /*16920*/  WARPSYNC.COLLECTIVE R15, `(.L_x_14232) ;  /* 0x000000000f087348 */ /* 0x000fea0003c00000 */
[----:B------:R0:W1:Y:S02]  /*16930*/  SHFL.IDX P6, R14, R13, R12, R11 ;  /* 0x0000000c0d0e7389 */ /* 0x00006400000c000b */
[----:B01----:R-:W-:Y:S01]  /*16940*/  ENDCOLLECTIVE ;  /* 0x000000000000791b */ /* 0x003fe20003800000 */
.L_x_14232:
        /* <DEDUP_REMOVED lines=15> */
.L_x_14233:
[----:B------:R-:W-:Y:S02]  /*16a40*/  @P1 IMAD R8, R3, 0x2, R22 ;  /* 0x0000000203081824 */ /* 0x000fe400078e0216 */
[----:B------:R-:W-:Y:S02]  /*16a50*/  IMAD.MOV.U32 R13, RZ, RZ, R2 ;  /* 0x000000ffff0d7224 */ /* 0x000fe400078e0002 */
[----:B------:R-:W-:Y:S02]  /*16a60*/  IMAD.MOV.U32 R12, RZ, RZ, 0x3 ;  /* 0x00000003ff0c7424 */ /* 0x000fe400078e00ff */
[----:B------:R-:W-:-:S07]  /*16a70*/  IMAD.MOV.U32 R7, RZ, RZ, R14 ;  /* 0x000000ffff077224 */ /* 0x000fce00078e000e */
[----:B------:R-:W-:Y:S05]  /*16a80*/  WARPSYNC.COLLECTIVE R15, `(.L_x_14234) ;  /* 0x000000000f087348 */ /* 0x000fea0003c00000 */
[----:B------:R0:W1:Y:S02]  /*16a90*/  SHFL.IDX P6, R14, R13, R12, R11 ;  /* 0x0000000c0d0e7389 */ /* 0x00006400000c000b */
[----:B01----:R-:W-:Y:S01]  /*16aa0*/  ENDCOLLECTIVE ;  /* 0x000000000000791b */ /* 0x003fe20003800000 */
.L_x_14234:
        /* <DEDUP_REMOVED lines=15> */
.L_x_14235:
[----:B------:R-:W-:Y:S02]  /*16ba0*/  @P1 IMAD R8, R3, 0x2, R22 ;  /* 0x0000000203081824 */ /* 0x000fe400078e0216 */
[----:B------:R-:W-:Y:S02]  /*16bb0*/  IMAD.MOV.U32 R13, RZ, RZ, R2 ;  /* 0x000000ffff0d7224 */ /* 0x000fe400078e0002 */
[----:B------:R-:W-:Y:S02]  /*16bc0*/  IMAD.MOV.U32 R12, RZ, RZ, 0x4 ;  /* 0x00000004ff0c7424 */ /* 0x000fe400078e00ff */
[----:B------:R-:W-:-:S07]  /*16bd0*/  IMAD.MOV.U32 R7, RZ, RZ, R14 ;  /* 0x000000ffff077224 */ /* 0x000fce00078e000e */
[----:B------:R-:W-:Y:S05]  /*16be0*/  WARPSYNC.COLLECTIVE R15, `(.L_x_14236) ;  /* 0x000000000f087348 */ /* 0x000fea0003c00000 */
[----:B------:R0:W1:Y:S02]  /*16bf0*/  SHFL.IDX P6, R14, R13, R12, R11 ;  /* 0x0000000c0d0e7389 */ /* 0x00006400000c000b */
[----:B01----:R-:W-:Y:S01]  /*16c00*/  ENDCOLLECTIVE ;  /* 0x000000000000791b */ /* 0x003fe20003800000 */
.L_x_14236:
        /* <DEDUP_REMOVED lines=15> */
.L_x_14237:
[----:B------:R-:W-:Y:S02]  /*16d00*/  @P1 IMAD R8, R3, 0x2, R22 ;  /* 0x0000000203081824 */ /* 0x000fe400078e0216 */
[----:B------:R-:W-:Y:S02]  /*16d10*/  IMAD.MOV.U32 R13, RZ, RZ, R2 ;  /* 0x000000ffff0d7224 */ /* 0x000fe400078e0002 */
[----:B------:R-:W-:Y:S02]  /*16d20*/  IMAD.MOV.U32 R12, RZ, RZ, 0x5 ;  /* 0x00000005ff0c7424 */ /* 0x000fe400078e00ff */
[----:B------:R-:W-:-:S07]  /*16d30*/  IMAD.MOV.U32 R7, RZ, RZ, R14 ;  /* 0x000000ffff077224 */ /* 0x000fce00078e000e */
[----:B------:R-:W-:Y:S05]  /*16d40*/  WARPSYNC.COLLECTIVE R15, `(.L_x_14238) ;  /* 0x000000000f087348 */ /* 0x000fea0003c00000 */
[----:B------:R0:W1:Y:S02]  /*16d50*/  SHFL.IDX P6, R14, R13, R12, R11 ;  /* 0x0000000c0d0e7389 */ /* 0x00006400000c000b */
[----:B01----:R-:W-:Y:S01]  /*16d60*/  ENDCOLLECTIVE ;  /* 0x000000000000791b */ /* 0x003fe20003800000 */
.L_x_14238:
        /* <DEDUP_REMOVED lines=15> */
.L_x_14239:
[----:B------:R-:W-:Y:S02]  /*16e60*/  @P1 IMAD R8, R3, 0x2, R22 ;  /* 0x0000000203081824 */ /* 0x000fe400078e0216 */
[----:B------:R-:W-:Y:S02]  /*16e70*/  IMAD.MOV.U32 R13, RZ, RZ, R2 ;  /* 0x000000ffff0d7224 */ /* 0x000fe400078e0002 */
[----:B------:R-:W-:Y:S02]  /*16e80*/  IMAD.MOV.U32 R12, RZ, RZ, 0x6 ;  /* 0x00000006ff0c7424 */ /* 0x000fe400078e00ff */
[----:B------:R-:W-:-:S07]  /*16e90*/  IMAD.MOV.U32 R7, RZ, RZ, R14 ;  /* 0x000000ffff077224 */ /* 0x000fce00078e000e */
[----:B------:R-:W-:Y:S05]  /*16ea0*/  WARPSYNC.COLLECTIVE R15, `(.L_x_14240) ;  /* 0x000000000f087348 */ /* 0x000fea0003c00000 */
[----:B------:R0:W1:Y:S02]  /*16eb0*/  SHFL.IDX P6, R14, R13, R12, R11 ;  /* 0x0000000c0d0e7389 */ /* 0x00006400000c000b */
[----:B01----:R-:W-:Y:S01]  /*16ec0*/  ENDCOLLECTIVE ;  /* 0x000000000000791b */ /* 0x003fe20003800000 */
.L_x_14240:
        /* <DEDUP_REMOVED lines=15> */
.L_x_14241:
[----:B------:R-:W-:Y:S02]  /*16fc0*/  @P1 IMAD R8, R3, 0x2, R22 ;  /* 0x0000000203081824 */ /* 0x000fe400078e0216 */
[----:B------:R-:W-:Y:S02]  /*16fd0*/  IMAD.MOV.U32 R13, RZ, RZ, R2 ;  /* 0x000000ffff0d7224 */ /* 0x000fe400078e0002 */
[----:B------:R-:W-:Y:S02]  /*16fe0*/  IMAD.MOV.U32 R12, RZ, RZ, 0x7 ;  /* 0x00000007ff0c7424 */ /* 0x000fe400078e00ff */
[----:B------:R-:W-:-:S07]  /*16ff0*/  IMAD.MOV.U32 R7, RZ, RZ, R14 ;  /* 0x000000ffff077224 */ /* 0x000fce00078e000e */
[----:B------:R-:W-:Y:S05]  /*17000*/  WARPSYNC.COLLECTIVE R15, `(.L_x_14242) ;  /* 0x000000000f087348 */ /* 0x000fea0003c00000 */
[----:B------:R0:W1:Y:S02]  /*17010*/  SHFL.IDX P6, R14, R13, R12, R11 ;  /* 0x0000000c0d0e7389 */ /* 0x00006400000c000b */
[----:B01----:R-:W-:Y:S01]  /*17020*/  ENDCOLLECTIVE ;  /* 0x000000000000791b */ /* 0x003fe20003800000 */
.L_x_14242:
        /* <DEDUP_REMOVED lines=10> */
.L_x_14243:
[----:B------:R-:W-:Y:S01]  /*170d0*/  @!PT LDS RZ, [RZ] ;  /* 0x00000000fffff984 */ /* 0x000fe20000000800 */
[----:B------:R-:W-:Y:S01]  /*170e0*/  @!PT LDS RZ, [RZ] ;  /* 0x00000000fffff984 */ /* 0x000fe20000000800 */
[----:B------:R-:W-:Y:S01]  /*170f0*/  @!PT LDS RZ, [RZ] ;  /* 0x00000000fffff984 */ /* 0x000fe20000000800 */
[----:B------:R0:W-:Y:S01]  /*17100*/  @P1 LDGSTS.E.BYPASS.LTC128B.128 [R8+0x11400], desc[UR54][R6.64], !P2 ;  /* 0x1140000006081fae */ /* 0x0001e2000d101d76 */
[----:B------:R-:W-:Y:S01]  /*17110*/  IMAD.MOV.U32 R0, RZ, RZ, R14 ;  /* 0x000000ffff007224 */ /* 0x000fe200078e000e */
[----:B------:R-:W-:Y:S06]  /*17120*/  BRA `(.L_x_14244) ;  /* 0xffffffb400287947 */ /* 0x000fec000383ffff */
.L_x_14168:
        /* <DEDUP_REMOVED lines=9> */
.L_x_14245:
[C---:B------:R-:W-:Y:S01]  /*171c0*/  VIADD R8, R27.reuse, 0x10 ;  /* 0x000000101b087836 */ /* 0x040fe20000000000 */
[----:B------:R-:W-:Y:S01]  /*171d0*/  ISETP.GE.AND P2, PT, R27, R3, PT ;  /* 0x000000031b00720c */ /* 0x000fe20003f46270 */
[----:B------:R-:W-:Y:S02]  /*171e0*/  IMAD.MOV.U32 R13, RZ, RZ, R0 ;  /* 0x000000ffff0d7224 */ /* 0x000fe400078e0000 */
[----:B------:R-:W-:-:S10]  /*171f0*/  IMAD.MOV.U32 R6, RZ, RZ, R14 ;  /* 0x000000ffff067224 */ /* 0x000fd400078e000e */
[----:B------:R-:W-:Y:S05]  /*17200*/  WARPSYNC.COLLECTIVE R15, `(.L_x_14246) ;  /* 0x000000000f087348 */ /* 0x000fea0003c00000 */
[----:B------:R0:W1:Y:S02]  /*17210*/  SHFL.IDX P6, R14, R13, R12, R11 ;  /* 0x0000000c0d0e7389 */ /* 0x00006400000c000b */
[----:B01----:R-:W-:Y:S01]  /*17220*/  ENDCOLLECTIVE ;  /* 0x000000000000791b */ /* 0x003fe20003800000 */
.L_x_14246:
[----:B------:R-:W-:Y:S02]  /*17230*/  IMAD.MOV.U32 R13, RZ, RZ, R4 ;  /* 0x000000ffff0d7224 */ /* 0x000fe400078e0004 */
[----:B------:R-:W-:Y:S02]  /*17240*/  IMAD.MOV.U32 R12, RZ, RZ, 0x1 ;  /* 0x00000001ff0c7424 */ /* 0x000fe400078e00ff */
[----:B------:R-:W-:-:S07]  /*17250*/  IMAD.MOV.U32 R7, RZ, RZ, R14 ;  /* 0x000000ffff077224 */ /* 0x000fce00078e000e */
[----:B------:R-:W-:Y:S05]  /*17260*/  WARPSYNC.COLLECTIVE R15, `(.L_x_14247) ;  /* 0x000000000f087348 */ /* 0x000fea0003c00000 */
[----:B------:R0:W1:Y:S02]  /*17270*/  SHFL.IDX P6, R14, R13, R12, R11 ;  /* 0x0000000c0d0e7389 */ /* 0x00006400000c000b */
[----:B01----:R-:W-:Y:S01]  /*17280*/  ENDCOLLECTIVE ;  /* 0x000000000000791b */ /* 0x003fe20003800000 */
.L_x_14247:
        /* <DEDUP_REMOVED lines=15> */
.L_x_14248:
[----:B------:R-:W-:Y:S02]  /*17380*/  IMAD.MOV.U32 R13, RZ, RZ, R4 ;  /* 0x000000ffff0d7224 */ /* 0x000fe400078e0004 */
[----:B------:R-:W-:Y:S02]  /*17390*/  IMAD.MOV.U32 R12, RZ, RZ, 0x2 ;  /* 0x00000002ff0c7424 */ /* 0x000fe400078e00ff */
[----:B------:R-:W-:-:S07]  /*173a0*/  IMAD.MOV.U32 R7, RZ, RZ, R14 ;  /* 0x000000ffff077224 */ /* 0x000fce00078e000e */
[----:B------:R-:W-:Y:S05]  /*173b0*/  WARPSYNC.COLLECTIVE R15, `(.L_x_14249) ;  /* 0x000000000f087348 */ /* 0x000fea0003c00000 */
[----:B------:R0:W1:Y:S02]  /*173c0*/  SHFL.IDX P6, R14, R13, R12, R11 ;  /* 0x0000000c0d0e7389 */ /* 0x00006400000c000b */
[----:B01----:R-:W-:Y:S01]  /*173d0*/  ENDCOLLECTIVE ;  /* 0x000000000000791b */ /* 0x003fe20003800000 */
.L_x_14249:
        /* <DEDUP_REMOVED lines=16> */
.L_x_14250:
[----:B------:R-:W-:Y:S02]  /*174e0*/  IMAD.MOV.U32 R13, RZ, RZ, R4 ;  /* 0x000000ffff0d7224 */ /* 0x000fe400078e0004 */
[----:B------:R-:W-:Y:S02]  /*174f0*/  IMAD.MOV.U32 R12, RZ, RZ, 0x3 ;  /* 0x00000003ff0c7424 */ /* 0x000fe400078e00ff */
[----:B------:R-:W-:-:S07]  /*17500*/  IMAD.MOV.U32 R7, RZ, RZ, R14 ;  /* 0x000000ffff077224 */ /* 0x000fce00078e000e */
[----:B------:R-:W-:Y:S05]  /*17510*/  WARPSYNC.COLLECTIVE R15, `(.L_x_14251) ;  /* 0x000000000f087348 */ /* 0x000fea0003c00000 */
[----:B------:R0:W1:Y:S02]  /*17520*/  SHFL.IDX P6, R14, R13, R12, R11 ;  /* 0x0000000c0d0e7389 */ /* 0x00006400000c000b */
[----:B01----:R-:W-:Y:S01]  /*17530*/  ENDCOLLECTIVE ;  /* 0x000000000000791b */ /* 0x003fe20003800000 */
.L_x_14251:
        /* <DEDUP_REMOVED lines=16> */
.L_x_14252:
[----:B------:R-:W-:Y:S02]  /*17640*/  IMAD.MOV.U32 R13, RZ, RZ, R4 ;  /* 0x000000ffff0d7224 */ /* 0x000fe400078e0004 */
[----:B------:R-:W-:Y:S02]  /*17650*/  IMAD.MOV.U32 R12, RZ, RZ, 0x4 ;  /* 0x00000004ff0c7424 */ /* 0x000fe400078e00ff */
[----:B------:R-:W-:-:S07]  /*17660*/  IMAD.MOV.U32 R7, RZ, RZ, R14 ;  /* 0x000000ffff077224 */ /* 0x000fce00078e000e */
[----:B------:R-:W-:Y:S05]  /*17670*/  WARPSYNC.COLLECTIVE R15, `(.L_x_14253) ;  /* 0x000000000f087348 */ /* 0x000fea0003c00000 */
[----:B------:R0:W1:Y:S02]  /*17680*/  SHFL.IDX P6, R14, R13, R12, R11 ;  /* 0x0000000c0d0e7389 */ /* 0x00006400000c000b */
[----:B01----:R-:W-:Y:S01]  /*17690*/  ENDCOLLECTIVE ;  /* 0x000000000000791b */ /* 0x003fe20003800000 */
.L_x_14253:
        /* <DEDUP_REMOVED lines=16> */
.L_x_14254:
[----:B------:R-:W-:Y:S02]  /*177a0*/  IMAD.MOV.U32 R13, RZ, RZ, R4 ;  /* 0x000000ffff0d7224 */ /* 0x000fe400078e0004 */
[----:B------:R-:W-:Y:S02]  /*177b0*/  IMAD.MOV.U32 R12, RZ, RZ, 0x5 ;  /* 0x00000005ff0c7424 */ /* 0x000fe400078e00ff */
[----:B------:R-:W-:-:S07]  /*177c0*/  IMAD.MOV.U32 R7, RZ, RZ, R14 ;  /* 0x000000ffff077224 */ /* 0x000fce00078e000e */
[----:B------:R-:W-:Y:S05]  /*177d0*/  WARPSYNC.COLLECTIVE R15, `(.L_x_14255) ;  /* 0x000000000f087348 */ /* 0x000fea0003c00000 */
[----:B------:R0:W1:Y:S02]  /*177e0*/  SHFL.IDX P6, R14, R13, R12, R11 ;  /* 0x0000000c0d0e7389 */ /* 0x00006400000c000b */
[----:B01----:R-:W-:Y:S01]  /*177f0*/  ENDCOLLECTIVE ;  /* 0x000000000000791b */ /* 0x003fe20003800000 */
.L_x_14255:
        /* <DEDUP_REMOVED lines=16> */
.L_x_14256:
[----:B------:R-:W-:Y:S02]  /*17900*/  IMAD.MOV.U32 R13, RZ, RZ, R4 ;  /* 0x000000ffff0d7224 */ /* 0x000fe400078e0004 */
[----:B------:R-:W-:Y:S02]  /*17910*/  IMAD.MOV.U32 R12, RZ, RZ, 0x6 ;  /* 0x00000006ff0c7424 */ /* 0x000fe400078e00ff */
[----:B------:R-:W-:-:S07]  /*17920*/  IMAD.MOV.U32 R7, RZ, RZ, R14 ;  /* 0x000000ffff077224 */ /* 0x000fce00078e000e */
[----:B------:R-:W-:Y:S05]  /*17930*/  WARPSYNC.COLLECTIVE R15, `(.L_x_14257) ;  /* 0x000000000f087348 */ /* 0x000fea0003c00000 */
[----:B------:R0:W1:Y:S02]  /*17940*/  SHFL.IDX P6, R14, R13, R12, R11 ;  /* 0x0000000c0d0e7389 */ /* 0x00006400000c000b */
[----:B01----:R-:W-:Y:S01]  /*17950*/  ENDCOLLECTIVE ;  /* 0x000000000000791b */ /* 0x003fe20003800000 */
.L_x_14257:
        /* <DEDUP_REMOVED lines=16> */
.L_x_14258:
[----:B------:R-:W-:Y:S02]  /*17a60*/  IMAD.MOV.U32 R13, RZ, RZ, R4 ;  /* 0x000000ffff0d7224 */ /* 0x000fe400078e0004 */
[----:B------:R-:W-:Y:S02]  /*17a70*/  IMAD.MOV.U32 R12, RZ, RZ, 0x7 ;  /* 0x00000007ff0c7424 */ /* 0x000fe400078e00ff */
[----:B------:R-:W-:-:S07]  /*17a80*/  IMAD.MOV.U32 R7, RZ, RZ, R14 ;  /* 0x000000ffff077224 */ /* 0x000fce00078e000e */
[----:B------:R-:W-:Y:S05]  /*17a90*/  WARPSYNC.COLLECTIVE R15, `(.L_x_14259) ;  /* 0x000000000f087348 */ /* 0x000fea0003c00000 */
[----:B------:R0:W1:Y:S02]  /*17aa0*/  SHFL.IDX P6, R14, R13, R12, R11 ;  /* 0x0000000c0d0e7389 */ /* 0x00006400000c000b */
[----:B01----:R-:W-:Y:S01]  /*17ab0*/  ENDCOLLECTIVE ;  /* 0x000000000000791b */ /* 0x003fe20003800000 */
.L_x_14259:
        /* <DEDUP_REMOVED lines=11> */
.L_x_14260:
        /* <DEDUP_REMOVED lines=12> */
.L_x_14261:
        /* <DEDUP_REMOVED lines=12> */
.L_x_14262:
[----:B------:R-:W-:Y:S02]  /*17cf0*/  IMAD.MOV.U32 R13, RZ, RZ, R2 ;  /* 0x000000ffff0d7224 */ /* 0x000fe400078e0002 */
[----:B------:R-:W-:Y:S02]  /*17d00*/  IMAD.MOV.U32 R12, RZ, RZ, 0x1 ;  /* 0x00000001ff0c7424 */ /* 0x000fe400078e00ff */
[----:B------:R-:W-:-:S07]  /*17d10*/  IMAD.MOV.U32 R4, RZ, RZ, R14 ;  /* 0x000000ffff047224 */ /* 0x000fce00078e000e */
[----:B------:R-:W-:Y:S05]  /*17d20*/  WARPSYNC.COLLECTIVE R15, `(.L_x_14263) ;  /* 0x000000000f087348 */ /* 0x000fea0003c00000 */
[----:B------:R0:W1:Y:S02]  /*17d30*/  SHFL.IDX P6, R14, R13, R12, R11 ;  /* 0x0000000c0d0e7389 */ /* 0x00006400000c000b */
[----:B01----:R-:W-:Y:S01]  /*17d40*/  ENDCOLLECTIVE ;  /* 0x000000000000791b */ /* 0x003fe20003800000 */
.L_x_14263:
        /* <DEDUP_REMOVED lines=16> */
.L_x_14264:
[----:B------:R-:W-:Y:S02]  /*17e50*/  IMAD.MOV.U32 R13, RZ, RZ, R2 ;  /* 0x000000ffff0d7224 */ /* 0x000fe400078e0002 */
[----:B------:R-:W-:Y:S02]  /*17e60*/  IMAD.MOV.U32 R12, RZ, RZ, 0x2 ;  /* 0x00000002ff0c7424 */ /* 0x000fe400078e00ff */
[----:B------:R-:W-:-:S07]  /*17e70*/  IMAD.MOV.U32 R6, RZ, RZ, R14 ;  /* 0x000000ffff067224 */ /* 0x000fce00078e000e */
[----:B------:R-:W-:Y:S05]  /*17e80*/  WARPSYNC.COLLECTIVE R15, `(.L_x_14265) ;  /* 0x000000000f087348 */ /* 0x000fea0003c00000 */
[----:B------:R0:W1:Y:S02]  /*17e90*/  SHFL.IDX P6, R14, R13, R12, R11 ;  /* 0x0000000c0d0e7389 */ /* 0x00006400000c000b */
[----:B01----:R-:W-:Y:S01]  /*17ea0*/  ENDCOLLECTIVE ;  /* 0x000000000000791b */ /* 0x003fe20003800000 */
.L_x_14265:
[----:B------:R-:W-:-:S05]  /*17eb0*/  @!P1 LEA R6, P2, R29, R6, 0x1 ;  /* 0x000000061d069211 */ /* 0x000fca00078408ff */
[----:B------:R-:W-:Y:S01]  /*17ec0*/  @!P1 IMAD.X R0, RZ, RZ, R0, P2 ;  /* 0x000000ffff009224 */ /* 0x000fe200010e0600 */
        /* <DEDUP_REMOVED lines=11> */
.L_x_14266:
[----:B------:R-:W-:Y:S02]  /*17f80*/  IMAD.MOV.U32 R13, RZ, RZ, R2 ;  /* 0x000000ffff0d7224 */ /* 0x000fe400078e0002 */
[----:B------:R-:W-:Y:S02]  /*17f90*/  IMAD.MOV.U32 R12, RZ, RZ, 0x3 ;  /* 0x00000003ff0c7424 */ /* 0x000fe400078e00ff */
[----:B------:R-:W-:-:S07]  /*17fa0*/  IMAD.MOV.U32 R6, RZ, RZ, R14 ;  /* 0x000000ffff067224 */ /* 0x000fce00078e000e */
[----:B------:R-:W-:Y:S05]  /*17fb0*/  WARPSYNC.COLLECTIVE R15, `(.L_x_14267) ;  /* 0x000000000f087348 */ /* 0x000fea0003c00000 */
[----:B------:R0:W1:Y:S02]  /*17fc0*/  SHFL.IDX P6, R14, R13, R12, R11 ;  /* 0x0000000c0d0e7389 */ /* 0x00006400000c000b */
[----:B01----:R-:W-:Y:S01]  /*17fd0*/  ENDCOLLECTIVE ;  /* 0x000000000000791b */ /* 0x003fe20003800000 */
.L_x_14267:
        /* <DEDUP_REMOVED lines=12> */
.L_x_14268:
[----:B------:R-:W-:Y:S01]  /*180a0*/  IMAD.MOV.U32 R2, RZ, RZ, R14 ;  /* 0x000000ffff027224 */ /* 0x000fe200078e000e */
[----:B------:R-:W-:Y:S06]  /*180b0*/  BRA `(.L_x_14269) ;  /* 0xffffffb000fc7947 */ /* 0x000fec000383ffff */
.L_x_14171:
[----:B0-----:R0:W1:Y:S02]  /*180c0*/  SYNCS.PHASECHK.TRANS64.TRYWAIT P0, [R22+URZ+0x16820], R3 ;  /* 0x01682003160075a7 */ /* 0x001064000800017f */
[----:B-1----:R-:W-:Y:S05]  /*180d0*/  @!P0 NANOSLEEP.SYNCS 0x989680 ;  /* 0x009896800000895d */ /* 0x002fea0003900000 */
[----:B------:R-:W1:Y:S02]  /*180e0*/  @!P0 SYNCS.PHASECHK.TRANS64 P0, [R22+URZ+0x16820], R3 ;  /* 0x01682003160085a7 */ /* 0x000e64000800007f */
[----:B-1----:R-:W-:Y:S05]  /*180f0*/  @!P0 BRA `(.L_x_14171) ;  /* 0xfffffffc00f08947 */ /* 0x002fea000383ffff */
[----:B------:R-:W-:Y:S05]  /*18100*/  BRA `(.L_x_14270) ;  /* 0xffffffb400687947 */ /* 0x000fea000383ffff */
.L_x_14176:
[----:B0-----:R0:W1:Y:S02]  /*18110*/  SYNCS.PHASECHK.TRANS64.TRYWAIT P0, [R5+URZ+0x16840], R2 ;  /* 0x01684002050075a7 */ /* 0x001064000800017f */
[----:B-1----:R-:W-:Y:S05]  /*18120*/  @!P0 NANOSLEEP.SYNCS 0x989680 ;  /* 0x009896800000895d */ /* 0x002fea0003900000 */
[----:B------:R-:W1:Y:S02]  /*18130*/  @!P0 SYNCS.PHASECHK.TRANS64 P0, [R5+URZ+0x16840], R2 ;  /* 0x01684002050085a7 */ /* 0x000e64000800007f */
[----:B-1----:R-:W-:Y:S05]  /*18140*/  @!P0 BRA `(.L_x_14176) ;  /* 0xfffffffc00f08947 */ /* 0x002fea000383ffff */
[----:B------:R-:W-:Y:S05]  /*18150*/  BRA `(.L_x_14271) ;  /* 0xffffffb800307947 */ /* 0x000fea000383ffff */
.L_x_14177:
        /* <DEDUP_REMOVED lines=8> */
.L_x_14273:
[----:B------:R-:W-:Y:S05]  /*181e0*/  BSYNC B1 ;  /* 0x0000000000017941 */ /* 0x000fea0003800000 */
.L_x_14272:
        /* <DEDUP_REMOVED lines=9> */
.L_x_14274:
[----:B------:R-:W-:Y:S02]  /*18280*/  IMAD R9, R9, 0x2, R22 ;  /* 0x0000000209097824 */ /* 0x000fe400078e0216 */
[----:B------:R-:W-:Y:S02]  /*18290*/  IMAD.MOV.U32 R13, RZ, RZ, R10 ;  /* 0x000000ffff0d7224 */ /* 0x000fe400078e000a */
[----:B------:R-:W-:Y:S02]  /*182a0*/  IMAD.MOV.U32 R12, RZ, RZ, 0x1 ;  /* 0x00000001ff0c7424 */ /* 0x000fe400078e00ff */
[----:B------:R-:W-:-:S07]  /*182b0*/  IMAD.MOV.U32 R2, RZ, RZ, R14 ;  /* 0x000000ffff027224 */ /* 0x000fce00078e000e */
[----:B------:R-:W-:Y:S05]  /*182c0*/  WARPSYNC.COLLECTIVE R15, `(.L_x_14275) ;  /* 0x000000000f087348 */ /* 0x000fea0003c00000 */
[----:B------:R0:W1:Y:S02]  /*182d0*/  SHFL.IDX P6, R14, R13, R12, R11 ;  /* 0x0000000c0d0e7389 */ /* 0x00006400000c000b */
[----:B01----:R-:W-:Y:S01]  /*182e0*/  ENDCOLLECTIVE ;  /* 0x000000000000791b */ /* 0x003fe20003800000 */
.L_x_14275:
        /* <DEDUP_REMOVED lines=11> */
.L_x_14276:
[----:B------:R-:W-:Y:S02]  /*183a0*/  IMAD.MOV.U32 R13, RZ, RZ, R10 ;  /* 0x000000ffff0d7224 */ /* 0x000fe400078e000a */
[----:B------:R-:W-:Y:S02]  /*183b0*/  IMAD.MOV.U32 R12, RZ, RZ, 0x2 ;  /* 0x00000002ff0c7424 */ /* 0x000fe400078e00ff */
[----:B------:R-:W-:-:S07]  /*183c0*/  IMAD.MOV.U32 R2, RZ, RZ, R14 ;  /* 0x000000ffff027224 */ /* 0x000fce00078e000e */
[----:B------:R-:W-:Y:S05]  /*183d0*/  WARPSYNC.COLLECTIVE R15, `(.L_x_14277) ;  /* 0x000000000f087348 */ /* 0x000fea0003c00000 */
[----:B------:R0:W1:Y:S02]  /*183e0*/  SHFL.IDX P6, R14, R13, R12, R11 ;  /* 0x0000000c0d0e7389 */ /* 0x00006400000c000b */
[----:B01----:R-:W-:Y:S01]  /*183f0*/  ENDCOLLECTIVE ;  /* 0x000000000000791b */ /* 0x003fe20003800000 */
.L_x_14277:
        /* <DEDUP_REMOVED lines=11> */
.L_x_14278:
[----:B------:R-:W-:Y:S02]  /*184b0*/  IMAD.MOV.U32 R13, RZ, RZ, R10 ;  /* 0x000000ffff0d7224 */ /* 0x000fe400078e000a */
[----:B------:R-:W-:Y:S02]  /*184c0*/  IMAD.MOV.U32 R12, RZ, RZ, 0x3 ;  /* 0x00000003ff0c7424 */ /* 0x000fe400078e00ff */
[----:B------:R-:W-:-:S07]  /*184d0*/  IMAD.MOV.U32 R2, RZ, RZ, R14 ;  /* 0x000000ffff027224 */ /* 0x000fce00078e000e */
[----:B------:R-:W-:Y:S05]  /*184e0*/  WARPSYNC.COLLECTIVE R15, `(.L_x_14279) ;  /* 0x000000000f087348 */ /* 0x000fea0003c00000 */
[----:B------:R0:W1:Y:S02]  /*184f0*/  SHFL.IDX P6, R14, R13, R12, R11 ;  /* 0x0000000c0d0e7389 */ /* 0x00006400000c000b */
[----:B01----:R-:W-:Y:S01]  /*18500*/  ENDCOLLECTIVE ;  /* 0x000000000000791b */ /* 0x003fe20003800000 */
.L_x_14279:
        /* <DEDUP_REMOVED lines=11> */
.L_x_14280:
[----:B------:R-:W-:Y:S02]  /*185c0*/  IMAD.MOV.U32 R13, RZ, RZ, R10 ;  /* 0x000000ffff0d7224 */ /* 0x000fe400078e000a */
[----:B------:R-:W-:Y:S02]  /*185d0*/  IMAD.MOV.U32 R12, RZ, RZ, 0x4 ;  /* 0x00000004ff0c7424 */ /* 0x000fe400078e00ff */
[----:B------:R-:W-:-:S07]  /*185e0*/  IMAD.MOV.U32 R2, RZ, RZ, R14 ;  /* 0x000000ffff027224 */ /* 0x000fce00078e000e */
[----:B------:R-:W-:Y:S05]  /*185f0*/  WARPSYNC.COLLECTIVE R15, `(.L_x_14281) ;  /* 0x000000000f087348 */ /* 0x000fea0003c00000 */
[----:B------:R0:W1:Y:S02]  /*18600*/  SHFL.IDX P6, R14, R13, R12, R11 ;  /* 0x0000000c0d0e7389 */ /* 0x00006400000c000b */
[----:B01----:R-:W-:Y:S01]  /*18610*/  ENDCOLLECTIVE ;  /* 0x000000000000791b */ /* 0x003fe20003800000 */
.L_x_14281:
        /* <DEDUP_REMOVED lines=11> */
.L_x_14282:
[----:B------:R-:W-:Y:S02]  /*186d0*/  IMAD.MOV.U32 R13, RZ, RZ, R10 ;  /* 0x000000ffff0d7224 */ /* 0x000fe400078e000a */
[----:B------:R-:W-:Y:S02]  /*186e0*/  IMAD.MOV.U32 R12, RZ, RZ, 0x5 ;  /* 0x00000005ff0c7424 */ /* 0x000fe400078e00ff */
[----:B------:R-:W-:-:S07]  /*186f0*/  IMAD.MOV.U32 R2, RZ, RZ, R14 ;  /* 0x000000ffff027224 */ /* 0x000fce00078e000e */
[----:B------:R-:W-:Y:S05]  /*18700*/  WARPSYNC.COLLECTIVE R15, `(.L_x_14283) ;  /* 0x000000000f087348 */ /* 0x000fea0003c00000 */
[----:B------:R0:W1:Y:S02]  /*18710*/  SHFL.IDX P6, R14, R13, R12, R11 ;  /* 0x0000000c0d0e7389 */ /* 0x00006400000c000b */
[----:B01----:R-:W-:Y:S01]  /*18720*/  ENDCOLLECTIVE ;  /* 0x000000000000791b */ /* 0x003fe20003800000 */
.L_x_14283:
        /* <DEDUP_REMOVED lines=11> */
.L_x_14284:
[----:B------:R-:W-:Y:S02]  /*187e0*/  IMAD.MOV.U32 R13, RZ, RZ, R10 ;  /* 0x000000ffff0d7224 */ /* 0x000fe400078e000a */
[----:B------:R-:W-:Y:S02]  /*187f0*/  IMAD.MOV.U32 R12, RZ, RZ, 0x6 ;  /* 0x00000006ff0c7424 */ /* 0x000fe400078e00ff */
[----:B------:R-:W-:-:S07]  /*18800*/  IMAD.MOV.U32 R2, RZ, RZ, R14 ;  /* 0x000000ffff027224 */ /* 0x000fce00078e000e */
[----:B------:R-:W-:Y:S05]  /*18810*/  WARPSYNC.COLLECTIVE R15, `(.L_x_14285) ;  /* 0x000000000f087348 */ /* 0x000fea0003c00000 */
[----:B------:R0:W1:Y:S02]  /*18820*/  SHFL.IDX P6, R14, R13, R12, R11 ;  /* 0x0000000c0d0e7389 */ /* 0x00006400000c000b */
[----:B01----:R-:W-:Y:S01]  /*18830*/  ENDCOLLECTIVE ;  /* 0x000000000000791b */ /* 0x003fe20003800000 */
.L_x_14285:
        /* <DEDUP_REMOVED lines=11> */
.L_x_14286:
[----:B------:R-:W-:Y:S02]  /*188f0*/  IMAD.MOV.U32 R13, RZ, RZ, R10 ;  /* 0x000000ffff0d7224 */ /* 0x000fe400078e000a */
[----:B------:R-:W-:Y:S02]  /*18900*/  IMAD.MOV.U32 R12, RZ, RZ, 0x7 ;  /* 0x00000007ff0c7424 */ /* 0x000fe400078e00ff */
[----:B------:R-:W-:-:S07]  /*18910*/  IMAD.MOV.U32 R2, RZ, RZ, R14 ;  /* 0x000000ffff027224 */ /* 0x000fce00078e000e */
[----:B------:R-:W-:Y:S05]  /*18920*/  WARPSYNC.COLLECTIVE R15, `(.L_x_14287) ;  /* 0x000000000f087348 */ /* 0x000fea0003c00000 */
[----:B------:R0:W1:Y:S02]  /*18930*/  SHFL.IDX P6, R14, R13, R12, R11 ;  /* 0x0000000c0d0e7389 */ /* 0x00006400000c000b */
[----:B01----:R-:W-:Y:S01]  /*18940*/  ENDCOLLECTIVE ;  /* 0x000000000000791b */ /* 0x003fe20003800000 */
.L_x_14287:
        /* <DEDUP_REMOVED lines=11> */
.L_x_14288:
[----:B------:R-:W-:Y:S01]  /*18a00*/  IMAD.MOV.U32 R2, RZ, RZ, R14 ;  /* 0x000000ffff027224 */ /* 0x000fe200078e000e */
[----:B------:R-:W-:Y:S06]  /*18a10*/  BRA `(.L_x_14289) ;  /* 0xffffffb400107947 */ /* 0x000fec000383ffff */
.L_x_14182:
[----:B-1----:R1:W2:Y:S02]  /*18a20*/  SYNCS.PHASECHK.TRANS64.TRYWAIT P0, [R5+URZ+0x16860], R2 ;  /* 0x01686002050075a7 */ /* 0x0022a4000800017f */
[----:B--2---:R-:W-:Y:S05]  /*18a30*/  @!P0 NANOSLEEP.SYNCS 0x989680 ;  /* 0x009896800000895d */ /* 0x004fea0003900000 */
[----:B------:R-:W2:Y:S02]  /*18a40*/  @!P0 SYNCS.PHASECHK.TRANS64 P0, [R5+URZ+0x16860], R2 ;  /* 0x01686002050085a7 */ /* 0x000ea4000800007f */
[----:B--2---:R-:W-:Y:S05]  /*18a50*/  @!P0 BRA `(.L_x_14182) ;  /* 0xfffffffc00f08947 */ /* 0x004fea000383ffff */
[----:B------:R-:W-:Y:S05]  /*18a60*/  BRA `(.L_x_14290) ;  /* 0xffffffb400687947 */ /* 0x000fea000383ffff */
.L_x_14183:
        /* <DEDUP_REMOVED lines=8> */
.L_x_14292:
[----:B------:R-:W-:Y:S05]  /*18af0*/  BSYNC B1 ;  /* 0x0000000000017941 */ /* 0x000fea0003800000 */
.L_x_14291:
[----:B------:R-:W-:Y:S01]  /*18b00*/  IMAD.MOV.U32 R13, RZ, RZ, R17 ;  /* 0x000000ffff0d7224 */ /* 0x000fe200078e0011 */
[----:B------:R-:W-:Y:S01]  /*18b10*/  ISETP.LT.OR P2, PT, R8, 0x1, P1 ;  /* 0x000000010800780c */ /* 0x000fe20000f41670 */
        /* <DEDUP_REMOVED lines=8> */
.L_x_14293:
[----:B------:R-:W-:Y:S02]  /*18ba0*/  IMAD.MOV.U32 R13, RZ, RZ, R18 ;  /* 0x000000ffff0d7224 */ /* 0x000fe400078e0012 */
[----:B------:R-:W-:Y:S02]  /*18bb0*/  IMAD.MOV.U32 R12, RZ, RZ, 0x1 ;  /* 0x00000001ff0c7424 */ /* 0x000fe400078e00ff */
[----:B------:R-:W-:-:S07]  /*18bc0*/  IMAD.MOV.U32 R2, RZ, RZ, R14 ;  /* 0x000000ffff027224 */ /* 0x000fce00078e000e */
[----:B------:R-:W-:Y:S05]  /*18bd0*/  WARPSYNC.COLLECTIVE R15, `(.L_x_14294) ;  /* 0x000000000f087348 */ /* 0x000fea0003c00000 */
[----:B------:R0:W1:Y:S02]  /*18be0*/  SHFL.IDX P6, R14, R13, R12, R11 ;  /* 0x0000000c0d0e7389 */ /* 0x00006400000c000b */
[----:B01----:R-:W-:Y:S01]  /*18bf0*/  ENDCOLLECTIVE ;  /* 0x000000000000791b */ /* 0x003fe20003800000 */
.L_x_14294:
        /* <DEDUP_REMOVED lines=12> */
.L_x_14295:
[----:B------:R-:W-:Y:S02]  /*18cc0*/  IMAD.MOV.U32 R13, RZ, RZ, R18 ;  /* 0x000000ffff0d7224 */ /* 0x000fe400078e0012 */
[----:B------:R-:W-:Y:S02]  /*18cd0*/  IMAD.MOV.U32 R12, RZ, RZ, 0x2 ;  /* 0x00000002ff0c7424 */ /* 0x000fe400078e00ff */
[----:B------:R-:W-:-:S07]  /*18ce0*/  IMAD.MOV.U32 R2, RZ, RZ, R14 ;  /* 0x000000ffff027224 */ /* 0x000fce00078e000e */
[----:B------:R-:W-:Y:S05]  /*18cf0*/  WARPSYNC.COLLECTIVE R15, `(.L_x_14296) ;  /* 0x000000000f087348 */ /* 0x000fea0003c00000 */
[----:B------:R0:W1:Y:S02]  /*18d00*/  SHFL.IDX P6, R14, R13, R12, R11 ;  /* 0x0000000c0d0e7389 */ /* 0x00006400000c000b */
[----:B01----:R-:W-:Y:S01]  /*18d10*/  ENDCOLLECTIVE ;  /* 0x000000000000791b */ /* 0x003fe20003800000 */
.L_x_14296:
        /* <DEDUP_REMOVED lines=12> */
.L_x_14297:
[----:B------:R-:W-:Y:S02]  /*18de0*/  IMAD.MOV.U32 R13, RZ, RZ, R18 ;  /* 0x000000ffff0d7224 */ /* 0x000fe400078e0012 */
[----:B------:R-:W-:Y:S02]  /*18df0*/  IMAD.MOV.U32 R12, RZ, RZ, 0x3 ;  /* 0x00000003ff0c7424 */ /* 0x000fe400078e00ff */
[----:B------:R-:W-:-:S07]  /*18e00*/  IMAD.MOV.U32 R2, RZ, RZ, R14 ;  /* 0x000000ffff027224 */ /* 0x000fce00078e000e */
[----:B------:R-:W-:Y:S05]  /*18e10*/  WARPSYNC.COLLECTIVE R15, `(.L_x_14298) ;  /* 0x000000000f087348 */ /* 0x000fea0003c00000 */
[----:B------:R0:W1:Y:S02]  /*18e20*/  SHFL.IDX P6, R14, R13, R12, R11 ;  /* 0x0000000c0d0e7389 */ /* 0x00006400000c000b */
[----:B01----:R-:W-:Y:S01]  /*18e30*/  ENDCOLLECTIVE ;  /* 0x000000000000791b */ /* 0x003fe20003800000 */
.L_x_14298:
        /* <DEDUP_REMOVED lines=12> */
.L_x_14299:
[----:B------:R-:W-:Y:S02]  /*18f00*/  IMAD.MOV.U32 R13, RZ, RZ, R18 ;  /* 0x000000ffff0d7224 */ /* 0x000fe400078e0012 */
[----:B------:R-:W-:Y:S02]  /*18f10*/  IMAD.MOV.U32 R12, RZ, RZ, 0x4 ;  /* 0x00000004ff0c7424 */ /* 0x000fe400078e00ff */
[----:B------:R-:W-:-:S07]  /*18f20*/  IMAD.MOV.U32 R2, RZ, RZ, R14 ;  /* 0x000000ffff027224 */ /* 0x000fce00078e000e */
[----:B------:R-:W-:Y:S05]  /*18f30*/  WARPSYNC.COLLECTIVE R15, `(.L_x_14300) ;  /* 0x000000000f087348 */ /* 0x000fea0003c00000 */
[----:B------:R0:W1:Y:S02]  /*18f40*/  SHFL.IDX P6, R14, R13, R12, R11 ;  /* 0x0000000c0d0e7389 */ /* 0x00006400000c000b */
[----:B01----:R-:W-:Y:S01]  /*18f50*/  ENDCOLLECTIVE ;  /* 0x000000000000791b */ /* 0x003fe20003800000 */
.L_x_14300:
        /* <DEDUP_REMOVED lines=12> */
.L_x_14301:
[----:B------:R-:W-:Y:S02]  /*19020*/  IMAD.MOV.U32 R13, RZ, RZ, R18 ;  /* 0x000000ffff0d7224 */ /* 0x000fe400078e0012 */
[----:B------:R-:W-:Y:S02]  /*19030*/  IMAD.MOV.U32 R12, RZ, RZ, 0x5 ;  /* 0x00000005ff0c7424 */ /* 0x000fe400078e00ff */
[----:B------:R-:W-:-:S07]  /*19040*/  IMAD.MOV.U32 R2, RZ, RZ, R14 ;  /* 0x000000ffff027224 */ /* 0x000fce00078e000e */
[----:B------:R-:W-:Y:S05]  /*19050*/  WARPSYNC.COLLECTIVE R15, `(.L_x_14302) ;  /* 0x000000000f087348 */ /* 0x000fea0003c00000 */
[----:B------:R0:W1:Y:S02]  /*19060*/  SHFL.IDX P6, R14, R13, R12, R11 ;  /* 0x0000000c0d0e7389 */ /* 0x00006400000c000b */
[----:B01----:R-:W-:Y:S01]  /*19070*/  ENDCOLLECTIVE ;  /* 0x000000000000791b */ /* 0x003fe20003800000 */
.L_x_14302:
        /* <DEDUP_REMOVED lines=12> */
.L_x_14303:
[----:B------:R-:W-:Y:S02]  /*19140*/  IMAD.MOV.U32 R13, RZ, RZ, R18 ;  /* 0x000000ffff0d7224 */ /* 0x000fe400078e0012 */
[----:B------:R-:W-:Y:S02]  /*19150*/  IMAD.MOV.U32 R12, RZ, RZ, 0x6 ;  /* 0x00000006ff0c7424 */ /* 0x000fe400078e00ff */
[----:B------:R-:W-:-:S07]  /*19160*/  IMAD.MOV.U32 R2, RZ, RZ, R14 ;  /* 0x000000ffff027224 */ /* 0x000fce00078e000e */
[----:B------:R-:W-:Y:S05]  /*19170*/  WARPSYNC.COLLECTIVE R15, `(.L_x_14304) ;  /* 0x000000000f087348 */ /* 0x000fea0003c00000 */
[----:B------:R0:W1:Y:S02]  /*19180*/  SHFL.IDX P6, R14, R13, R12, R11 ;  /* 0x0000000c0d0e7389 */ /* 0x00006400000c000b */
[----:B01----:R-:W-:Y:S01]  /*19190*/  ENDCOLLECTIVE ;  /* 0x000000000000791b */ /* 0x003fe20003800000 */
.L_x_14304:
        /* <DEDUP_REMOVED lines=12> */
.L_x_14305:
[----:B------:R-:W-:Y:S02]  /*19260*/  IMAD.MOV.U32 R13, RZ, RZ, R18 ;  /* 0x000000ffff0d7224 */ /* 0x000fe400078e0012 */
[----:B------:R-:W-:Y:S02]  /*19270*/  IMAD.MOV.U32 R12, RZ, RZ, 0x7 ;  /* 0x00000007ff0c7424 */ /* 0x000fe400078e00ff */
[----:B------:R-:W-:-:S07]  /*19280*/  IMAD.MOV.U32 R2, RZ, RZ, R14 ;  /* 0x000000ffff027224 */ /* 0x000fce00078e000e */
[----:B------:R-:W-:Y:S05]  /*19290*/  WARPSYNC.COLLECTIVE R15, `(.L_x_14306) ;  /* 0x000000000f087348 */ /* 0x000fea0003c00000 */
[----:B------:R0:W1:Y:S02]  /*192a0*/  SHFL.IDX P6, R14, R13, R12, R11 ;  /* 0x0000000c0d0e7389 */ /* 0x00006400000c000b */
[----:B01----:R-:W-:Y:S01]  /*192b0*/  ENDCOLLECTIVE ;  /* 0x000000000000791b */ /* 0x003fe20003800000 */
.L_x_14306:
        /* <DEDUP_REMOVED lines=11> */
.L_x_14307:
[----:B------:R-:W-:Y:S01]  /*19370*/  IMAD.MOV.U32 R2, RZ, RZ, R14 ;  /* 0x000000ffff027224 */ /* 0x000fe200078e000e */
[----:B------:R-:W-:Y:S06]  /*19380*/  BRA `(.L_x_14308) ;  /* 0xffffffb000187947 */ /* 0x000fec000383ffff */
.L_x_14191:
[----:B0-----:R0:W1:Y:S02]  /*19390*/  SYNCS.PHASECHK.TRANS64.TRYWAIT P0, [R0+URZ+0x16860], R3 ;  /* 0x01686003000075a7 */ /* 0x001064000800017f */
[----:B-1----:R-:W-:Y:S05]  /*193a0*/  @!P0 NANOSLEEP.SYNCS 0x989680 ;  /* 0x009896800000895d */ /* 0x002fea0003900000 */
[----:B------:R-:W1:Y:S02]  /*193b0*/  @!P0 SYNCS.PHASECHK.TRANS64 P0, [R0+URZ+0x16860], R3 ;  /* 0x01686003000085a7 */ /* 0x000e64000800007f */
[----:B-1----:R-:W-:Y:S05]  /*193c0*/  @!P0 BRA `(.L_x_14191) ;  /* 0xfffffffc00f08947 */ /* 0x002fea000383ffff */
[----:B------:R-:W-:Y:S05]  /*193d0*/  BRA `(.L_x_14309) ;  /* 0xffffffb4002c7947 */ /* 0x000fea000383ffff */
.L_x_14192:
        /* <DEDUP_REMOVED lines=8> */
.L_x_14311:
[----:B------:R-:W-:Y:S05]  /*19460*/  BSYNC B0 ;  /* 0x0000000000007941 */ /* 0x000fea0003800000 */
.L_x_14310:
        /* <DEDUP_REMOVED lines=9> */
.L_x_14312:
        /* <DEDUP_REMOVED lines=10> */
.L_x_14313:
        /* <DEDUP_REMOVED lines=11> */
.L_x_14314:
[----:B------:R-:W-:Y:S02]  /*19650*/  IMAD.MOV.U32 R13, RZ, RZ, R18 ;  /* 0x000000ffff0d7224 */ /* 0x000fe400078e0012 */
[----:B------:R-:W-:Y:S02]  /*19660*/  IMAD.MOV.U32 R12, RZ, RZ, 0x2 ;  /* 0x00000002ff0c7424 */ /* 0x000fe400078e00ff */
[----:B------:R-:W-:-:S07]  /*19670*/  IMAD.MOV.U32 R9, RZ, RZ, R14 ;  /* 0x000000ffff097224 */ /* 0x000fce00078e000e */
[----:B------:R-:W-:Y:S05]  /*19680*/  WARPSYNC.COLLECTIVE R15, `(.L_x_14315) ;  /* 0x000000000f087348 */ /* 0x000fea0003c00000 */
[----:B------:R0:W1:Y:S02]  /*19690*/  SHFL.IDX P6, R14, R13, R12, R11 ;  /* 0x0000000c0d0e7389 */ /* 0x00006400000c000b */
[----:B01----:R-:W-:Y:S01]  /*196a0*/  ENDCOLLECTIVE ;  /* 0x000000000000791b */ /* 0x003fe20003800000 */
.L_x_14315:
        /* <DEDUP_REMOVED lines=12> */
.L_x_14316:
[----:B------:R-:W-:Y:S02]  /*19770*/  IMAD.MOV.U32 R13, RZ, RZ, R18 ;  /* 0x000000ffff0d7224 */ /* 0x000fe400078e0012 */
[----:B------:R-:W-:Y:S02]  /*19780*/  IMAD.MOV.U32 R12, RZ, RZ, 0x3 ;  /* 0x00000003ff0c7424 */ /* 0x000fe400078e00ff */
[----:B------:R-:W-:-:S07]  /*19790*/  IMAD.MOV.U32 R10, RZ, RZ, R14 ;  /* 0x000000ffff0a7224 */ /* 0x000fce00078e000e */
[----:B------:R-:W-:Y:S05]  /*197a0*/  WARPSYNC.COLLECTIVE R15, `(.L_x_14317) ;  /* 0x000000000f087348 */ /* 0x000fea0003c00000 */
[----:B------:R0:W1:Y:S02]  /*197b0*/  SHFL.IDX P6, R14, R13, R12, R11 ;  /* 0x0000000c0d0e7389 */ /* 0x00006400000c000b */
[----:B01----:R-:W-:Y:S01]  /*197c0*/  ENDCOLLECTIVE ;  /* 0x000000000000791b */ /* 0x003fe20003800000 */
.L_x_14317:
        /* <DEDUP_REMOVED lines=12> */
.L_x_14318:
[----:B------:R-:W-:Y:S02]  /*19890*/  IMAD.MOV.U32 R13, RZ, RZ, R18 ;  /* 0x000000ffff0d7224 */ /* 0x000fe400078e0012 */
[----:B------:R-:W-:Y:S02]  /*198a0*/  IMAD.MOV.U32 R12, RZ, RZ, 0x4 ;  /* 0x00000004ff0c7424 */ /* 0x000fe400078e00ff */
[----:B------:R-:W-:-:S07]  /*198b0*/  IMAD.MOV.U32 R9, RZ, RZ, R14 ;  /* 0x000000ffff097224 */ /* 0x000fce00078e000e */
[----:B------:R-:W-:Y:S05]  /*198c0*/  WARPSYNC.COLLECTIVE R15, `(.L_x_14319) ;  /* 0x000000000f087348 */ /* 0x000fea0003c00000 */
[----:B------:R0:W1:Y:S02]  /*198d0*/  SHFL.IDX P6, R14, R13, R12, R11 ;  /* 0x0000000c0d0e7389 */ /* 0x00006400000c000b */
[----:B01----:R-:W-:Y:S01]  /*198e0*/  ENDCOLLECTIVE ;  /* 0x000000000000791b */ /* 0x003fe20003800000 */
.L_x_14319:
        /* <DEDUP_REMOVED lines=12> */
.L_x_14320:
[----:B------:R-:W-:Y:S02]  /*199b0*/  IMAD.MOV.U32 R13, RZ, RZ, R18 ;  /* 0x000000ffff0d7224 */ /* 0x000fe400078e0012 */
[----:B------:R-:W-:Y:S02]  /*199c0*/  IMAD.MOV.U32 R12, RZ, RZ, 0x5 ;  /* 0x00000005ff0c7424 */ /* 0x000fe400078e00ff */
[----:B------:R-:W-:-:S07]  /*199d0*/  IMAD.MOV.U32 R10, RZ, RZ, R14 ;  /* 0x000000ffff0a7224 */ /* 0x000fce00078e000e */
[----:B------:R-:W-:Y:S05]  /*199e0*/  WARPSYNC.COLLECTIVE R15, `(.L_x_14321) ;  /* 0x000000000f087348 */ /* 0x000fea0003c00000 */
[----:B------:R0:W1:Y:S02]  /*199f0*/  SHFL.IDX P6, R14, R13, R12, R11 ;  /* 0x0000000c0d0e7389 */ /* 0x00006400000c000b */
[----:B01----:R-:W-:Y:S01]  /*19a00*/  ENDCOLLECTIVE ;  /* 0x000000000000791b */ /* 0x003fe20003800000 */
.L_x_14321:
        /* <DEDUP_REMOVED lines=12> */
.L_x_14322:
[----:B------:R-:W-:Y:S02]  /*19ad0*/  IMAD.MOV.U32 R13, RZ, RZ, R18 ;  /* 0x000000ffff0d7224 */ /* 0x000fe400078e0012 */
[----:B------:R-:W-:Y:S02]  /*19ae0*/  IMAD.MOV.U32 R12, RZ, RZ, 0x6 ;  /* 0x00000006ff0c7424 */ /* 0x000fe400078e00ff */
[----:B------:R-:W-:-:S07]  /*19af0*/  IMAD.MOV.U32 R9, RZ, RZ, R14 ;  /* 0x000000ffff097224 */ /* 0x000fce00078e000e */
[----:B------:R-:W-:Y:S05]  /*19b00*/  WARPSYNC.COLLECTIVE R15, `(.L_x_14323) ;  /* 0x000000000f087348 */ /* 0x000fea0003c00000 */
[----:B------:R0:W1:Y:S02]  /*19b10*/  SHFL.IDX P6, R14, R13, R12, R11 ;  /* 0x0000000c0d0e7389 */ /* 0x00006400000c000b */
[----:B01----:R-:W-:Y:S01]  /*19b20*/  ENDCOLLECTIVE ;  /* 0x000000000000791b */ /* 0x003fe20003800000 */
.L_x_14323:
        /* <DEDUP_REMOVED lines=12> */
.L_x_14324:
[----:B------:R-:W-:Y:S02]  /*19bf0*/  IMAD.MOV.U32 R13, RZ, RZ, R18 ;  /* 0x000000ffff0d7224 */ /* 0x000fe400078e0012 */
[----:B------:R-:W-:Y:S01]  /*19c00*/  IMAD.MOV.U32 R12, RZ, RZ, 0x7 ;  /* 0x00000007ff0c7424 */ /* 0x000fe200078e00ff */
[----:B------:R-:W-:-:S13]  /*19c10*/  IADD3 R2, P1, R14, R5, RZ ;  /* 0x000000050e027210 */ /* 0x000fda0007f3e0ff */
[----:B------:R-:W-:Y:S05]  /*19c20*/  WARPSYNC.COLLECTIVE R15, `(.L_x_14325) ;  /* 0x000000000f087348 */ /* 0x000fea0003c00000 */
[----:B------:R0:W1:Y:S02]  /*19c30*/  SHFL.IDX P6, R14, R13, R12, R11 ;  /* 0x0000000c0d0e7389 */ /* 0x00006400000c000b */
[----:B01----:R-:W-:Y:S01]  /*19c40*/  ENDCOLLECTIVE ;  /* 0x000000000000791b */ /* 0x003fe20003800000 */
.L_x_14325:
        /* <DEDUP_REMOVED lines=10> */
.L_x_14326:
[----:B------:R-:W-:Y:S05]  /*19cf0*/  BRA `(.L_x_14327) ;  /* 0xffffffac00dc7947 */ /* 0x000fea000383ffff */
.L_x_14197:
        /* <DEDUP_REMOVED lines=8> */
.L_x_14329:
[----:B------:R-:W-:Y:S05]  /*19d80*/  BSYNC B0 ;  /* 0x0000000000007941 */ /* 0x000fea0003800000 */
.L_x_14328:
        /* <DEDUP_REMOVED lines=9> */
.L_x_14330:
        /* <DEDUP_REMOVED lines=23> */
.L_x_14331:
[----:B------:R-:W-:Y:S01]  /*19f90*/  IMAD.MOV.U32 R12, RZ, RZ, 0x2 ;  /* 0x00000002ff0c7424 */ /* 0x000fe200078e00ff */
[----:B------:R-:W-:-:S05]  /*19fa0*/  SEL R4, R14, RZ, P1 ;  /* 0x000000ff0e047207 */ /* 0x000fca0000800000 */
[----:B------:R-:W-:-:S04]  /*19fb0*/  IMAD.IADD R4, R13, 0x1, R4 ;  /* 0x000000010d047824 */ /* 0x000fc800078e0204 */
[----:B------:R-:W-:-:S07]  /*19fc0*/  IMAD.MOV.U32 R13, RZ, RZ, R4 ;  /* 0x000000ffff0d7224 */ /* 0x000fce00078e0004 */
[----:B------:R-:W-:Y:S05]  /*19fd0*/  WARPSYNC.COLLECTIVE R15, `(.L_x_14332) ;  /* 0x000000000f087348 */ /* 0x000fea0003c00000 */
[----:B------:R0:W1:Y:S02]  /*19fe0*/  SHFL.UP P6, R14, R13, R12, R11 ;  /* 0x0400000c0d0e7389 */ /* 0x00006400000c000b */
[----:B01----:R-:W-:Y:S01]  /*19ff0*/  ENDCOLLECTIVE ;  /* 0x000000000000791b */ /* 0x003fe20003800000 */
.L_x_14332:
[----:B------:R-:W-:Y:S01]  /*1a000*/  IMAD.MOV.U32 R12, RZ, RZ, 0x4 ;  /* 0x00000004ff0c7424 */ /* 0x000fe200078e00ff */
[----:B------:R-:W-:-:S05]  /*1a010*/  SEL R3, R14, RZ, P2 ;  /* 0x000000ff0e037207 */ /* 0x000fca0001000000 */
[----:B------:R-:W-:-:S04]  /*1a020*/  IMAD.IADD R2, R4, 0x1, R3 ;  /* 0x0000000104027824 */ /* 0x000fc800078e0203 */
[----:B------:R-:W-:-:S07]  /*1a030*/  IMAD.MOV.U32 R13, RZ, RZ, R2 ;  /* 0x000000ffff0d7224 */ /* 0x000fce00078e0002 */
[----:B------:R-:W-:Y:S05]  /*1a040*/  WARPSYNC.COLLECTIVE R15, `(.L_x_14333) ;  /* 0x000000000f087348 */ /* 0x000fea0003c00000 */
[----:B------:R0:W1:Y:S02]  /*1a050*/  SHFL.UP P6, R14, R13, R12, R11 ;  /* 0x0400000c0d0e7389 */ /* 0x00006400000c000b */
[----:B01----:R-:W-:Y:S01]  /*1a060*/  ENDCOLLECTIVE ;  /* 0x000000000000791b */ /* 0x003fe20003800000 */
.L_x_14333:
[----:B------:R-:W-:Y:S01]  /*1a070*/  IMAD.MOV.U32 R12, RZ, RZ, 0x8 ;  /* 0x00000008ff0c7424 */ /* 0x000fe200078e00ff */
[----:B------:R-:W-:-:S05]  /*1a080*/  SEL R3, R14, RZ, P3 ;  /* 0x000000ff0e037207 */ /* 0x000fca0001800000 */
[----:B------:R-:W-:-:S04]  /*1a090*/  IMAD.IADD R3, R2, 0x1, R3 ;  /* 0x0000000102037824 */ /* 0x000fc800078e0203 */
[----:B------:R-:W-:-:S07]  /*1a0a0*/  IMAD.MOV.U32 R13, RZ, RZ, R3 ;  /* 0x000000ffff0d7224 */ /* 0x000fce00078e0003 */
[----:B------:R-:W-:Y:S05]  /*1a0b0*/  WARPSYNC.COLLECTIVE R15, `(.L_x_14334) ;  /* 0x000000000f087348 */ /* 0x000fea0003c00000 */
[----:B------:R0:W1:Y:S02]  /*1a0c0*/  SHFL.UP P6, R14, R13, R12, R11 ;  /* 0x0400000c0d0e7389 */ /* 0x00006400000c000b */
[----:B01----:R-:W-:Y:S01]  /*1a0d0*/  ENDCOLLECTIVE ;  /* 0x000000000000791b */ /* 0x003fe20003800000 */
.L_x_14334:
[----:B------:R-:W-:Y:S01]  /*1a0e0*/  IMAD.MOV.U32 R12, RZ, RZ, 0x10 ;  /* 0x00000010ff0c7424 */ /* 0x000fe200078e00ff */
[----:B------:R-:W-:-:S05]  /*1a0f0*/  SEL R4, R14, RZ, P4 ;  /* 0x000000ff0e047207 */ /* 0x000fca0002000000 */
[----:B------:R-:W-:-:S04]  /*1a100*/  IMAD.IADD R4, R3, 0x1, R4 ;  /* 0x0000000103047824 */ /* 0x000fc800078e0204 */
[----:B------:R-:W-:-:S07]  /*1a110*/  IMAD.MOV.U32 R13, RZ, RZ, R4 ;  /* 0x000000ffff0d7224 */ /* 0x000fce00078e0004 */
[----:B------:R-:W-:Y:S05]  /*1a120*/  WARPSYNC.COLLECTIVE R15, `(.L_x_14335) ;  /* 0x000000000f087348 */ /* 0x000fea0003c00000 */
[----:B------:R0:W1:Y:S02]  /*1a130*/  SHFL.UP P6, R14, R13, R12, R11 ;  /* 0x0400000c0d0e7389 */ /* 0x00006400000c000b */
[----:B01----:R-:W-:Y:S01]  /*1a140*/  ENDCOLLECTIVE ;  /* 0x000000000000791b */ /* 0x003fe20003800000 */
.L_x_14335:
        /* <DEDUP_REMOVED lines=8> */
.L_x_14336:
[----:B------:R-:W-:Y:S05]  /*1a1d0*/  BRA `(.L_x_14337) ;  /* 0xffffffac00e87947 */ /* 0x000fea000383ffff */
.L_x_14200:
[----:B------:R-:W-:Y:S01]  /*1a1e0*/  BSSY B0, `(.L_x_14338) ;  /* 0x0000007000007945 */ /* 0x000fe20003800000 */
[----:B------:R-:W-:Y:S02]  /*1a1f0*/  IMAD.MOV.U32 R12, RZ, RZ, 0x1 ;  /* 0x00000001ff0c7424 */ /* 0x000fe400078e00ff */
[----:B------:R-:W-:Y:S02]  /*1a200*/  IMAD.MOV.U32 R11, RZ, RZ, RZ ;  /* 0x000000ffff0b7224 */ /* 0x000fe400078e00ff */
[----:B------:R-:W-:-:S07]  /*1a210*/  IMAD.MOV.U32 R15, RZ, RZ, -0x1 ;  /* 0xffffffffff0f7424 */ /* 0x000fce00078e00ff */
[----:B------:R-:W-:Y:S05]  /*1a220*/  WARPSYNC.COLLECTIVE R15, `(.L_x_14339) ;  /* 0x000000000f087348 */ /* 0x000fea0003c00000 */
[----:B------:R0:W1:Y:S02]  /*1a230*/  SHFL.UP P6, R14, R13, R12, R11 ;  /* 0x0400000c0d0e7389 */ /* 0x00006400000c000b */
[----:B01----:R-:W-:Y:S01]  /*1a240*/  ENDCOLLECTIVE ;  /* 0x000000000000791b */ /* 0x003fe20003800000 */
.L_x_14339:
[----:B------:R-:W-:Y:S05]  /*1a250*/  BSYNC B0 ;  /* 0x0000000000007941 */ /* 0x000fea0003800000 */
.L_x_14338:
        /* <DEDUP_REMOVED lines=8> */
.L_x_14340:
[----:B------:R-:W-:Y:S01]  /*1a2e0*/  IMAD.MOV.U32 R12, RZ, RZ, 0x4 ;  /* 0x00000004ff0c7424 */ /* 0x000fe200078e00ff */
[----:B------:R-:W-:-:S05]  /*1a2f0*/  SEL R2, R14, RZ, P2 ;  /* 0x000000ff0e027207 */ /* 0x000fca0001000000 */
[----:B------:R-:W-:-:S04]  /*1a300*/  IMAD.IADD R2, R13, 0x1, R2 ;  /* 0x000000010d027824 */ /* 0x000fc800078e0202 */
[----:B------:R-:W-:-:S07]  /*1a310*/  IMAD.MOV.U32 R13, RZ, RZ, R2 ;  /* 0x000000ffff0d7224 */ /* 0x000fce00078e0002 */
[----:B------:R-:W-:Y:S05]  /*1a320*/  WARPSYNC.COLLECTIVE R15, `(.L_x_14341) ;  /* 0x000000000f087348 */ /* 0x000fea0003c00000 */
[----:B------:R0:W1:Y:S02]  /*1a330*/  SHFL.UP P6, R14, R13, R12, R11 ;  /* 0x0400000c0d0e7389 */ /* 0x00006400000c000b */
[----:B01----:R-:W-:Y:S01]  /*1a340*/  ENDCOLLECTIVE ;  /* 0x000000000000791b */ /* 0x003fe20003800000 */
.L_x_14341:
[----:B------:R-:W-:Y:S01]  /*1a350*/  IMAD.MOV.U32 R12, RZ, RZ, 0x8 ;  /* 0x00000008ff0c7424 */ /* 0x000fe200078e00ff */
[----:B------:R-:W-:-:S05]  /*1a360*/  SEL R3, R14, RZ, P3 ;  /* 0x000000ff0e037207 */ /* 0x000fca0001800000 */
[----:B------:R-:W-:-:S04]  /*1a370*/  IMAD.IADD R3, R2, 0x1, R3 ;  /* 0x0000000102037824 */ /* 0x000fc800078e0203 */
[----:B------:R-:W-:-:S07]  /*1a380*/  IMAD.MOV.U32 R13, RZ, RZ, R3 ;  /* 0x000000ffff0d7224 */ /* 0x000fce00078e0003 */
[----:B------:R-:W-:Y:S05]  /*1a390*/  WARPSYNC.COLLECTIVE R15, `(.L_x_14342) ;  /* 0x000000000f087348 */ /* 0x000fea0003c00000 */
[----:B------:R0:W1:Y:S02]  /*1a3a0*/  SHFL.UP P6, R14, R13, R12, R11 ;  /* 0x0400000c0d0e7389 */ /* 0x00006400000c000b */
[----:B01----:R-:W-:Y:S01]  /*1a3b0*/  ENDCOLLECTIVE ;  /* 0x000000000000791b */ /* 0x003fe20003800000 */
.L_x_14342:
[----:B------:R-:W-:Y:S01]  /*1a3c0*/  IMAD.MOV.U32 R12, RZ, RZ, 0x10 ;  /* 0x00000010ff0c7424 */ /* 0x000fe200078e00ff */
[----:B------:R-:W-:-:S05]  /*1a3d0*/  SEL R4, R14, RZ, P4 ;  /* 0x000000ff0e047207 */ /* 0x000fca0002000000 */
[----:B------:R-:W-:-:S04]  /*1a3e0*/  IMAD.IADD R4, R3, 0x1, R4 ;  /* 0x0000000103047824 */ /* 0x000fc800078e0204 */
[----:B------:R-:W-:-:S07]  /*1a3f0*/  IMAD.MOV.U32 R13, RZ, RZ, R4 ;  /* 0x000000ffff0d7224 */ /* 0x000fce00078e0004 */
[----:B------:R-:W-:Y:S05]  /*1a400*/  WARPSYNC.COLLECTIVE R15, `(.L_x_14343) ;  /* 0x000000000f087348 */ /* 0x000fea0003c00000 */
[----:B------:R0:W1:Y:S02]  /*1a410*/  SHFL.UP P6, R14, R13, R12, R11 ;  /* 0x0400000c0d0e7389 */ /* 0x00006400000c000b */
[----:B01----:R-:W-:Y:S01]  /*1a420*/  ENDCOLLECTIVE ;  /* 0x000000000000791b */ /* 0x003fe20003800000 */
.L_x_14343:
        /* <DEDUP_REMOVED lines=8> */
.L_x_14344:
[----:B------:R-:W-:Y:S05]  /*1a4b0*/  BRA `(.L_x_14345) ;  /* 0xffffffac00d47947 */ /* 0x000fea000383ffff */
.L_x_14202:
[----:B------:R-:W-:Y:S01]  /*1a4c0*/  BSSY B0, `(.L_x_14346) ;  /* 0x0000006000007945 */ /* 0x000fe20003800000 */
[----:B------:R-:W-:Y:S01]  /*1a4d0*/  PLOP3.LUT P6, PT, P6, PT, PT, 0x8, 0x0 ;  /* 0x000000000000781c */ /* 0x000fe200037ce170 */
[----:B------:R-:W-:-:S12]  /*1a4e0*/  IMAD.MOV.U32 R15, RZ, RZ, -0x1 ;  /* 0xffffffffff0f7424 */ /* 0x000fd800078e00ff */
[----:B0-----:R-:W-:Y:S05]  /*1a4f0*/  WARPSYNC.COLLECTIVE R15, `(.L_x_14347) ;  /* 0x000000000f087348 */ /* 0x001fea0003c00000 */
[----:B------:R-:W-:Y:S01]  /*1a500*/  VOTE.ANY R14, PT, P6 ;  /* 0x00000000000e7806 */ /* 0x000fe200030e0100 */
[----:B0-----:R-:W-:Y:S06]  /*1a510*/  ENDCOLLECTIVE ;  /* 0x000000000000791b */ /* 0x001fec0003800000 */
.L_x_14347:
[----:B------:R-:W-:Y:S05]  /*1a520*/  BSYNC B0 ;  /* 0x0000000000007941 */ /* 0x000fea0003800000 */
.L_x_14346:
        /* <DEDUP_REMOVED lines=10> */
.L_x_14348:
[----:B------:R-:W-:Y:S02]  /*1a5d0*/  IMAD.MOV.U32 R13, RZ, RZ, R5 ;  /* 0x000000ffff0d7224 */ /* 0x000fe400078e0005 */
[----:B------:R-:W-:-:S07]  /*1a5e0*/  IMAD.MOV.U32 R17, RZ, RZ, R14 ;  /* 0x000000ffff117224 */ /* 0x000fce00078e000e */
[----:B------:R-:W-:Y:S05]  /*1a5f0*/  WARPSYNC.COLLECTIVE R15, `(.L_x_14349) ;  /* 0x000000000f087348 */ /* 0x000fea0003c00000 */
[----:B------:R0:W1:Y:S02]  /*1a600*/  SHFL.IDX P6, R14, R13, R12, R11 ;  /* 0x0000000c0d0e7389 */ /* 0x00006400000c000b */
[----:B01----:R-:W-:Y:S01]  /*1a610*/  ENDCOLLECTIVE ;  /* 0x000000000000791b */ /* 0x003fe20003800000 */
.L_x_14349:
[----:B------:R-:W-:Y:S01]  /*1a620*/  IMAD.MOV.U32 R5, RZ, RZ, R14 ;  /* 0x000000ffff057224 */ /* 0x000fe200078e000e */
[----:B------:R-:W-:Y:S06]  /*1a630*/  BRA `(.L_x_14350) ;  /* 0xffffffac00b47947 */ /* 0x000fec000383ffff */
.L_x_14204:
[----:B------:R-:W-:Y:S01]  /*1a640*/  BSSY B0, `(.L_x_14351) ;  /* 0x0000007000007945 */ /* 0x000fe20003800000 */
[----:B------:R-:W-:Y:S02]  /*1a650*/  IMAD.MOV.U32 R13, RZ, RZ, R2 ;  /* 0x000000ffff0d7224 */ /* 0x000fe400078e0002 */
[----:B------:R-:W-:Y:S02]  /*1a660*/  IMAD.MOV.U32 R11, RZ, RZ, 0x1f ;  /* 0x0000001fff0b7424 */ /* 0x000fe400078e00ff */
[----:B------:R-:W-:-:S07]  /*1a670*/  IMAD.MOV.U32 R15, RZ, RZ, -0x1 ;  /* 0xffffffffff0f7424 */ /* 0x000fce00078e00ff */
[----:B0123--:R-:W-:Y:S05]  /*1a680*/  WARPSYNC.COLLECTIVE R15, `(.L_x_14352) ;  /* 0x000000000f087348 */ /* 0x00ffea0003c00000 */
[----:B------:R4:W0:Y:S02]  /*1a690*/  SHFL.IDX P6, R14, R13, R12, R11 ;  /* 0x0000000c0d0e7389 */ /* 0x00082400000c000b */
[----:B01234-:R-:W-:Y:S01]  /*1a6a0*/  ENDCOLLECTIVE ;  /* 0x000000000000791b */ /* 0x01ffe20003800000 */
.L_x_14352:
[----:B------:R-:W-:Y:S05]  /*1a6b0*/  BSYNC B0 ;  /* 0x0000000000007941 */ /* 0x000fea0003800000 */
.L_x_14351:
[----:B------:R-:W-:Y:S01]  /*1a6c0*/  IMAD.MOV.U32 R16, RZ, RZ, R14 ;  /* 0x000000ffff107224 */ /* 0x000fe200078e000e */
[----:B------:R-:W-:Y:S06]  /*1a6d0*/  BRA `(.L_x_14203) ;  /* 0xffffffac00a47947 */ /* 0x000fec000383ffff */
.L_x_14210:
[----:B0-----:R0:W2:Y:S02]  /*1a6e0*/  SYNCS.PHASECHK.TRANS64.TRYWAIT P0, [R4+URZ+0x16820], R0 ;  /* 0x01682000040075a7 */ /* 0x0010a4000800017f */
[----:B--2---:R-:W-:Y:S05]  /*1a6f0*/  @!P0 NANOSLEEP.SYNCS 0x989680 ;  /* 0x009896800000895d */ /* 0x004fea0003900000 */
[----:B------:R-:W2:Y:S02]  /*1a700*/  @!P0 SYNCS.PHASECHK.TRANS64 P0, [R4+URZ+0x16820], R0 ;  /* 0x01682000040085a7 */ /* 0x000ea4000800007f */
[----:B--2---:R-:W-:Y:S05]  /*1a710*/  @!P0 BRA `(.L_x_14210) ;  /* 0xfffffffc00f08947 */ /* 0x004fea000383ffff */
[----:B------:R-:W-:Y:S05]  /*1a720*/  BRA `(.L_x_14353) ;  /* 0xffffffb400fc7947 */ /* 0x000fea000383ffff */
.L_x_14211:
        /* <DEDUP_REMOVED lines=11> */
.L_x_14355:
[----:B------:R-:W-:Y:S05]  /*1a7e0*/  BSYNC B0 ;  /* 0x0000000000007941 */ /* 0x000fea0003800000 */
.L_x_14354:
[----:B------:R-:W-:Y:S05]  /*1a7f0*/  BRA `(.L_x_14356) ;  /* 0xffffffb400e47947 */ /* 0x000fea000383ffff */
.L_x_14214:
[----:B------:R-:W-:Y:S01]  /*1a800*/  BSSY B1, `(.L_x_14357) ;  /* 0x0000006000017945 */ /* 0x000fe20003800000 */
[----:B------:R-:W-:-:S07]  /*1a810*/  IMAD.MOV.U32 R15, RZ, RZ, -0x1 ;  /* 0xffffffffff0f7424 */ /* 0x000fce00078e00ff */
[----:B01----:R-:W-:Y:S05]  /*1a820*/  WARPSYNC.COLLECTIVE R15, `(.L_x_14358) ;  /* 0x000000000f0c7348 */ /* 0x003fea0003c00000 */
[----:B------:R-:W-:Y:S02]  /*1a830*/  ELECT P6, UR62, PT ;  /* 0x00000000003e782f */ /* 0x000fe400038c0000 */
[----:B------:R-:W-:Y:S01]  /*1a840*/  MOV R14, UR62 ;  /* 0x0000003e000e7c02 */ /* 0x000fe20008000f00 */
[----:B01----:R-:W-:Y:S10]  /*1a850*/  ENDCOLLECTIVE ;  /* 0x000000000000791b */ /* 0x003ff40003800000 */
.L_x_14358:
[----:B------:R-:W-:Y:S05]  /*1a860*/  BSYNC B1 ;  /* 0x0000000000017941 */ /* 0x000fea0003800000 */
.L_x_14357:
[----:B------:R-:W-:Y:S05]  /*1a870*/  BRA `(.L_x_14359) ;  /* 0xffffffb400dc7947 */ /* 0x000fea000383ffff */
.L_x_14216:
[----:B0-----:R0:W2:Y:S02]  /*1a880*/  SYNCS.PHASECHK.TRANS64.TRYWAIT P1, [R5+URZ+0x16840], R0 ;  /* 0x01684000050075a7 */ /* 0x0010a4000802017f */
[----:B--2---:R-:W-:Y:S05]  /*1a890*/  @!P1 NANOSLEEP.SYNCS 0x989680 ;  /* 0x009896800000995d */ /* 0x004fea0003900000 */
[----:B------:R-:W2:Y:S02]  /*1a8a0*/  @!P1 SYNCS.PHASECHK.TRANS64 P1, [R5+URZ+0x16840], R0 ;  /* 0x01684000050095a7 */ /* 0x000ea4000802007f */
[----:B--2---:R-:W-:Y:S05]  /*1a8b0*/  @!P1 BRA `(.L_x_14216) ;  /* 0xfffffffc00f09947 */ /* 0x004fea000383ffff */
[----:B------:R-:W-:Y:S05]  /*1a8c0*/  BRA `(.L_x_14360) ;  /* 0xffffffb400fc7947 */ /* 0x000fea000383ffff */
.L_x_14218:
[----:B--2---:R2:W3:Y:S02]  /*1a8d0*/  SYNCS.PHASECHK.TRANS64.TRYWAIT P1, [R25+URZ+0x16840], R2 ;  /* 0x01684002190075a7 */ /* 0x0044e4000802017f */
[----:B---3--:R-:W-:Y:S05]  /*1a8e0*/  @!P1 NANOSLEEP.SYNCS 0x989680 ;  /* 0x009896800000995d */ /* 0x008fea0003900000 */
[----:B------:R-:W3:Y:S02]  /*1a8f0*/  @!P1 SYNCS.PHASECHK.TRANS64 P1, [R25+URZ+0x16840], R2 ;  /* 0x01684002190095a7 */ /* 0x000ee4000802007f */
[----:B---3--:R-:W-:Y:S05]  /*1a900*/  @!P1 BRA `(.L_x_14218) ;  /* 0xfffffffc00f09947 */ /* 0x008fea000383ffff */
[----:B------:R-:W-:Y:S05]  /*1a910*/  BRA `(.L_x_14361) ;  /* 0xffffffb800087947 */ /* 0x000fea000383ffff */
.L_x_14220:
[----:B---3--:R3:W4:Y:S02]  /*1a920*/  SYNCS.PHASECHK.TRANS64.TRYWAIT P1, [R5+URZ+0x16860], R0 ;  /* 0x01686000050075a7 */ /* 0x008724000802017f */
[----:B----4-:R-:W-:Y:S05]  /*1a930*/  @!P1 NANOSLEEP.SYNCS 0x989680 ;  /* 0x009896800000995d */ /* 0x010fea0003900000 */
[----:B------:R-:W4:Y:S02]  /*1a940*/  @!P1 SYNCS.PHASECHK.TRANS64 P1, [R5+URZ+0x16860], R0 ;  /* 0x01686000050095a7 */ /* 0x000f24000802007f */
[----:B----4-:R-:W-:Y:S05]  /*1a950*/  @!P1 BRA `(.L_x_14220) ;  /* 0xfffffffc00f09947 */ /* 0x010fea000383ffff */
[----:B------:R-:W-:Y:S05]  /*1a960*/  BRA `(.L_x_14362) ;  /* 0xffffffb800047947 */ /* 0x000fea000383ffff */
.L_x_14363:
        /* <DEDUP_REMOVED lines=9> */
.L_x_16009:


//--------------------- .text._ZN7cutlass13device_kernelIN5flash11enable_sm90INS1_16FlashAttnFwdSm90INS1_25CollectiveMainloopFwdSm90ILi2EN4cute5tupleIJNS5_1CILi1EEES8_S8_EEENS6_IJNS7_ILi192EEENS7_ILi128EEENS7_ILi64EEEEEELi64ENS_6half_tEfNS_4arch4Sm90ELb0ELb1ELb0ELb1ELb1ELb1ELb0ELb1ELb1ELb1ELb1ELb0EEENS1_21CollectiveEpilogueFwdINS6_IJSA_SC_SB_EEES9_SE_SG_Li384ELb1ELb1ELb1ELb0EEENS1_36VarlenDynamicPersistentTileSchedulerILi192ELi128ELi384ELi128ELb1ELb1ELb1ELb1ELb0ELb1EEEEEEEEEvNT_6ParamsE --------------------------
	.section	.text._ZN7cutlass13device_kernelIN5flash11enable_sm90INS1_16FlashAttnFwdSm90INS1_25CollectiveMainloopFwdSm90ILi2EN4cute5tupleIJNS5_1CILi1EEES8_S8_EEENS6_IJNS7_ILi192EEENS7_ILi128EEENS7_ILi64EEEEEELi64ENS_6half_tEfNS_4arch4Sm90ELb0ELb1ELb0ELb1ELb1ELb1ELb0ELb1ELb1ELb1ELb1ELb0EEENS1_21CollectiveEpilogueFwdINS6_IJSA_SC_SB_EEES9_SE_SG_Li384ELb1ELb1ELb1ELb0EEENS1_36VarlenDynamicPersistentTileSchedulerILi192ELi128ELi384ELi128ELb1ELb1ELb1ELb1ELb0ELb1EEEEEEEEEvNT_6ParamsE,"ax",@progbits
	.align	128
.text._ZN7cutlass13device_kernelIN5flash11enable_sm90INS1_16FlashAttnFwdSm90INS1_25CollectiveMainloopFwdSm90ILi2EN4cute5tupleIJNS5_1CILi1EEES8_S8_EEENS6_IJNS7_ILi192EEENS7_ILi128EEENS7_ILi64EEEEEELi64ENS_6half_tEfNS_4arch4Sm90ELb0ELb1ELb0ELb1ELb1ELb1ELb0ELb1ELb1ELb1ELb1ELb0EEENS1_21CollectiveEpilogueFwdINS6_IJSA_SC_SB_EEES9_SE_SG_Li384ELb1ELb1ELb1ELb0EEENS1_36VarlenDynamicPersistentTileSchedulerILi192ELi128ELi384ELi128ELb1ELb1ELb1ELb1ELb0ELb1EEEEEEEEEvNT_6ParamsE:
        .type           _ZN7cutlass13device_kernelIN5flash11enable_sm90INS1_16FlashAttnFwdSm90INS1_25CollectiveMainloopFwdSm90ILi2EN4cute5tupleIJNS5_1CILi1EEES8_S8_EEENS6_IJNS7_ILi192EEENS7_ILi128EEENS7_ILi64EEEEEELi64ENS_6half_tEfNS_4arch4Sm90ELb0ELb1ELb0ELb1ELb1ELb1ELb0ELb1ELb1ELb1ELb1ELb0EEENS1_21CollectiveEpilogueFwdINS6_IJSA_SC_SB_EEES9_SE_SG_Li384ELb1ELb1ELb1ELb0EEENS1_36VarlenDynamicPersistentTileSchedulerILi192ELi128ELi384ELi128ELb1ELb1ELb1ELb1ELb0ELb1EEEEEEEEEvNT_6ParamsE,@function
        .size           _ZN7cutlass13device_kernelIN5flash11enable_sm90INS1_16FlashAttnFwdSm90INS1_25CollectiveMainloopFwdSm90ILi2EN4cute5tupleIJNS5_1CILi1EEES8_S8_EEENS6_IJNS7_ILi192EEENS7_ILi128EEENS7_ILi64EEEEEELi64ENS_6half_tEfNS_4arch4Sm90ELb0ELb1ELb0ELb1ELb1ELb1ELb0ELb1ELb1ELb1ELb1ELb0EEENS1_21CollectiveEpilogueFwdINS6_IJSA_SC_SB_EEES9_SE_SG_Li384ELb1ELb1ELb1ELb0EEENS1_36VarlenDynamicPersistentTileSchedulerILi192ELi128ELi384ELi128ELb1ELb1ELb1ELb1ELb0ELb1EEEEEEEEEvNT_6ParamsE,(.L_x_16010 - _ZN7cutlass13device_kernelIN5flash11enable_sm90INS1_16FlashAttnFwdSm90INS1_25CollectiveMainloopFwdSm90ILi2EN4cute5tupleIJNS5_1CILi1EEES8_S8_EEENS6_IJNS7_ILi192EEENS7_ILi128EEENS7_ILi64EEEEEELi64ENS_6half_tEfNS_4arch4Sm90ELb0ELb1ELb0ELb1ELb1ELb1ELb0ELb1ELb1ELb1ELb1ELb0EEENS1_21CollectiveEpilogueFwdINS6_IJSA_SC_SB_EEES9_SE_SG_Li384ELb1ELb1ELb1ELb0EEENS1_36VarlenDynamicPersistentTileSchedulerILi192ELi128ELi384ELi128ELb1ELb1ELb1ELb1ELb0ELb1EEEEEEEEEvNT_6ParamsE)
        .other          _ZN7cutlass13device_kernelIN5flash11enable_sm90INS1_16FlashAttnFwdSm90INS1_25CollectiveMainloopFwdSm90ILi2EN4cute5tupleIJNS5_1CILi1EEES8_S8_EEENS6_IJNS7_ILi192EEENS7_ILi128EEENS7_ILi64EEEEEELi64ENS_6half_tEfNS_4arch4Sm90ELb0ELb1ELb0ELb1ELb1ELb1ELb0ELb1ELb1ELb1ELb1ELb0EEENS1_21CollectiveEpilogueFwdINS6_IJSA_SC_SB_EEES9_SE_SG_Li384ELb1ELb1ELb1ELb0EEENS1_36VarlenDynamicPersistentTileSchedulerILi192ELi128ELi384ELi128ELb1ELb1ELb1ELb1ELb0ELb1EEEEEEEEEvNT_6ParamsE,@"STO_CUDA_ENTRY STV_DEFAULT"
_ZN7cutlass13device_kernelIN5flash11enable_sm90INS1_16FlashAttnFwdSm90INS1_25CollectiveMainloopFwdSm90ILi2EN4cute5tupleIJNS5_1CILi1EEES8_S8_EEENS6_IJNS7_ILi192EEENS7_ILi128EEENS7_ILi64EEEEEELi64ENS_6half_tEfNS_4arch4Sm90ELb0ELb1ELb0ELb1ELb1ELb1ELb0ELb1ELb1ELb1ELb1ELb0EEENS1_21CollectiveEpilogueFwdINS6_IJSA_SC_SB_EEES9_SE_SG_Li384ELb1ELb1ELb1ELb0EEENS1_36VarlenDynamicPersistentTileSchedulerILi192ELi128ELi384ELi128ELb1ELb1ELb1ELb1ELb0ELb1EEEEEEEEEvNT_6ParamsE:
        /* <DEDUP_REMOVED lines=18> */
.L_x_14365:
[----:B------:R-:W-:Y:S05]  /*0120*/  BSYNC B0 ;  /* 0x0000000000007941 */ /* 0x000fea0003800000 */
.L_x_14364:
        /* <DEDUP_REMOVED lines=41> */
.L_x_14366:
        /* <DEDUP_REMOVED lines=22> */
.L_x_14367:
        /* <DEDUP_REMOVED lines=18> */
.L_x_14368:
        /* <DEDUP_REMOVED lines=22> */
.L_x_14369:
        /* <DEDUP_REMOVED lines=22> */
.L_x_14370:
        /* <DEDUP_REMOVED lines=8> */
.L_x_14373:
        /* <DEDUP_REMOVED lines=22> */
[----:B------:R-:W-:Y:S01]  /*0ae0*/  CS2R R22, SRZ ;  /* 0x0000000000167805 */ /* 0x000fe2000001ff00 */
[----:B------:R-:W-:Y:S01]  /*0af0*/  IMAD.MOV.U32 R154, RZ, RZ, RZ ;  /* 0x000000ffff9a7224 */ /* 0x000fe200078e00ff */
[----:B------:R-:W-:Y:S01]  /*0b00*/  ULOP3.LUT UR39, UR37, 0x1, URZ, 0xfc, !UPT ;  /* 0x0000000125277892 */ /* 0x000fe2000f8efc3f */
[----:B------:R-:W-:Y:S01]  /*0b10*/  UMOV UR36, URZ ;  /* 0x0000003f00247c82 */ /* 0x000fe20008000000 */
[----:B0-----:R-:W-:-:S05]  /*0b20*/  VIADD R13, R0, 0xffffff80 ;  /* 0xffffff80000d7836 */ /* 0x001fca0000000000 */
[----:B------:R-:W-:-:S04]  /*0b30*/  SHF.R.S32.HI R0, RZ, 0x1f, R13 ;  /* 0x0000001fff007819 */ /* 0x000fc8000001140d */
[CC--:B------:R-:W-:Y:S02]  /*0b40*/  LEA.HI R3, R0.reuse, R13.reuse, RZ, 0x7 ;  /* 0x0000000d00037211 */ /* 0x0c0fe400078f38ff */
[CC--:B------:R-:W-:Y:S02]  /*0b50*/  LEA.HI R5, R0.reuse, R13.reuse, RZ, 0x4 ;  /* 0x0000000d00057211 */ /* 0x0c0fe400078f20ff */
[----:B------:R-:W-:Y:S02]  /*0b60*/  LOP3.LUT R4, R3, 0xffffff80, RZ, 0xc0, !PT ;  /* 0xffffff8003047812 */ /* 0x000fe400078ec0ff */
[----:B------:R-:W-:Y:S02]  /*0b70*/  SHF.R.S32.HI R12, RZ, 0x7, R3 ;  /* 0x00000007ff0c7819 */ /* 0x000fe40000011403 */
[----:B------:R-:W-:Y:S01]  /*0b80*/  SHF.R.S32.HI R6, RZ, 0x4, R5 ;  /* 0x00000004ff067819 */ /* 0x000fe20000011405 */
[----:B------:R-:W-:Y:S01]  /*0b90*/  IMAD.IADD R11, R13, 0x1, -R4 ;  /* 0x000000010d0b7824 */ /* 0x000fe200078e0a04 */
[----:B------:R-:W-:-:S02]  /*0ba0*/  LEA.HI R4, R0, R13, RZ, 0x5 ;  /* 0x0000000d00047211 */ /* 0x000fc400078f28ff */
[----:B------:R-:W-:Y:S02]  /*0bb0*/  LOP3.LUT R3, R5, 0x3fffff0, RZ, 0xc0, !PT ;  /* 0x03fffff005037812 */ /* 0x000fe400078ec0ff */
[----:B------:R-:W-:Y:S02]  /*0bc0*/  SHF.R.S32.HI R7, RZ, 0x1f, R11 ;  /* 0x0000001fff077819 */ /* 0x000fe4000001140b */
[----:B------:R-:W-:Y:S01]  /*0bd0*/  SHF.R.S32.HI R14, RZ, 0x5, R4 ;  /* 0x00000005ff0e7819 */ /* 0x000fe20000011404 */
[----:B------:R-:W-:Y:S01]  /*0be0*/  IMAD.HI R4, R12, 0x55555556, RZ ;  /* 0x555555560c047827 */ /* 0x000fe200078e02ff */
[----:B------:R-:W-:Y:S02]  /*0bf0*/  LEA.HI R8, R7, R11, RZ, 0x2 ;  /* 0x0000000b07087211 */ /* 0x000fe400078f10ff */
[----:B------:R-:W-:Y:S01]  /*0c00*/  LEA.HI R5, R5, R6, RZ, 0x1 ;  /* 0x0000000605057211 */ /* 0x000fe200078f08ff */
[----:B------:R-:W-:Y:S01]  /*0c10*/  IMAD.IADD R3, R13, 0x1, -R3 ;  /* 0x000000010d037824 */ /* 0x000fe200078e0a03 */
[----:B------:R-:W-:-:S02]  /*0c20*/  SHF.R.S32.HI R9, RZ, 0x2, R8 ;  /* 0x00000002ff097819 */ /* 0x000fc40000011408 */
[----:B------:R-:W-:Y:S02]  /*0c30*/  SHF.R.S32.HI R10, RZ, 0x1f, R8 ;  /* 0x0000001fff0a7819 */ /* 0x000fe40000011408 */
[----:B------:R-:W-:Y:S02]  /*0c40*/  LEA.HI R7, R7, R11, RZ, 0x5 ;  /* 0x0000000b07077211 */ /* 0x000fe400078f28ff */
[----:B------:R-:W-:Y:S02]  /*0c50*/  LEA.HI R10, R10, R9, RZ, 0x3 ;  /* 0x000000090a0a7211 */ /* 0x000fe400078f18ff */
[----:B------:R-:W-:Y:S02]  /*0c60*/  LOP3.LUT R5, R5, 0x1ffffffe, RZ, 0xc0, !PT ;  /* 0x1ffffffe05057812 */ /* 0x000fe400078ec0ff */
[----:B------:R-:W-:Y:S02]  /*0c70*/  LOP3.LUT R10, R10, 0xfffffff8, RZ, 0xc0, !PT ;  /* 0xfffffff80a0a7812 */ /* 0x000fe400078ec0ff */
[----:B------:R-:W-:Y:S01]  /*0c80*/  LEA.HI R4, R4, R4, RZ, 0x1 ;  /* 0x0000000404047211 */ /* 0x000fe200078f08ff */
[----:B------:R-:W-:Y:S01]  /*0c90*/  IMAD.IADD R5, R6, 0x1, -R5 ;  /* 0x0000000106057824 */ /* 0x000fe200078e0a05 */
[----:B------:R-:W-:Y:S01]  /*0ca0*/  SHF.R.S32.HI R7, RZ, 0x5, R7 ;  /* 0x00000005ff077819 */ /* 0x000fe20000011407 */
[----:B------:R-:W-:Y:S01]  /*0cb0*/  IMAD.IADD R10, R9, 0x1, -R10 ;  /* 0x00000001090a7824 */ /* 0x000fe200078e0a0a */
[----:B------:R-:W-:Y:S01]  /*0cc0*/  LOP3.LUT R8, R8, 0x7ffffffc, RZ, 0xc0, !PT ;  /* 0x7ffffffc08087812 */ /* 0x000fe200078ec0ff */
[----:B------:R-:W-:Y:S01]  /*0cd0*/  IMAD R6, R14, 0x10, R3 ;  /* 0x000000100e067824 */ /* 0x000fe200078e0203 */
[----:B------:R-:W-:Y:S01]  /*0ce0*/  LEA.HI R3, R0, R13, RZ, 0x2 ;  /* 0x0000000d00037211 */ /* 0x000fe200078f10ff */
[----:B------:R-:W-:-:S02]  /*0cf0*/  IMAD R4, R4, -0x3, R12 ;  /* 0xfffffffd04047824 */ /* 0x000fc400078e020c */
[----:B------:R-:W-:Y:S01]  /*0d00*/  IMAD R7, R7, 0x10, R10 ;  /* 0x0000001007077824 */ /* 0x000fe200078e020a */
[----:B------:R-:W-:Y:S01]  /*0d10*/  SHF.R.S32.HI R12, RZ, 0x2, R3 ;  /* 0x00000002ff0c7819 */ /* 0x000fe20000011403 */
[----:B------:R-:W-:Y:S02]  /*0d20*/  IMAD R6, R6, 0x8, R5 ;  /* 0x0000000806067824 */ /* 0x000fe400078e0205 */
[----:B------:R-:W-:Y:S01]  /*0d30*/  IMAD R9, R4, 0x40, R7 ;  /* 0x0000004004097824 */ /* 0x000fe200078e0207 */
[----:B------:R-:W-:Y:S01]  /*0d40*/  LEA.HI R4, R0, R13, RZ, 0x3 ;  /* 0x0000000d00047211 */ /* 0x000fe200078f18ff */
[----:B------:R-:W-:Y:S01]  /*0d50*/  VIADD R7, R12, 0x60 ;  /* 0x000000600c077836 */ /* 0x000fe20000000000 */
[----:B------:R-:W-:Y:S01]  /*0d60*/  SHF.R.S32.HI R0, RZ, 0x1f, R3 ;  /* 0x0000001fff007819 */ /* 0x000fe20000011403 */
[----:B------:R-:W-:Y:S01]  /*0d70*/  IMAD.IADD R8, R11, 0x1, -R8 ;  /* 0x000000010b087824 */ /* 0x000fe200078e0a08 */
[----:B------:R-:W-:Y:S01]  /*0d80*/  LOP3.LUT R3, R3, 0xfffffffc, RZ, 0xc0, !PT ;  /* 0xfffffffc03037812 */ /* 0x000fe200078ec0ff */
[----:B------:R-:W-:Y:S01]  /*0d90*/  STL [R1+0x5c], R9 ;  /* 0x00005c0901007387 */ /* 0x000fe20000100800 */
[----:B------:R-:W-:Y:S01]  /*0da0*/  LEA.HI R0, R0, R12, RZ, 0x3 ;  /* 0x0000000c00007211 */ /* 0x000fe200078f18ff */
[----:B------:R-:W-:Y:S01]  /*0db0*/  IMAD.SHL.U32 R155, R8, 0x2, RZ ;  /* 0x00000002089b7824 */ /* 0x000fe200078e00ff */
[----:B------:R-:W-:Y:S01]  /*0dc0*/  SHF.R.S32.HI R5, RZ, 0x3, R4 ;  /* 0x00000003ff057819 */ /* 0x000fe20000011404 */
[C---:B------:R-:W-:Y:S01]  /*0dd0*/  IMAD.IADD R10, R13.reuse, 0x1, -R3 ;  /* 0x000000010d0a7824 */ /* 0x040fe200078e0a03 */
[----:B------:R-:W-:Y:S01]  /*0de0*/  LOP3.LUT R4, R4, 0xfffffff8, RZ, 0xc0, !PT ;  /* 0xfffffff804047812 */ /* 0x000fe200078ec0ff */
[----:B------:R-:W-:Y:S01]  /*0df0*/  STL [R1+0xc], RZ ;  /* 0x00000cff01007387 */ /* 0x000fe20000100800 */
[----:B------:R-:W-:Y:S01]  /*0e00*/  LOP3.LUT R0, R0, 0xfffffff8, RZ, 0xc0, !PT ;  /* 0xfffffff800007812 */ /* 0x000fe200078ec0ff */
[C---:B------:R-:W-:Y:S01]  /*0e10*/  IMAD.SHL.U32 R152, R10.reuse, 0x4, RZ ;  /* 0x000000040a987824 */ /* 0x040fe200078e00ff */
[----:B------:R-:W-:Y:S01]  /*0e20*/  SHF.R.S32.HI R5, RZ, 0x1f, R7 ;  /* 0x0000001fff057819 */ /* 0x000fe20000011407 */
[----:B------:R-:W-:Y:S01]  /*0e30*/  IMAD.IADD R3, R13, 0x1, -R4 ;  /* 0x000000010d037824 */ /* 0x000fe200078e0a04 */
[----:B------:R-:W-:Y:S01]  /*0e40*/  LEA.HI R3, R10, R10, RZ, 0x1 ;  /* 0x0000000a0a037211 */ /* 0x000fe200078f08ff */
[----:B------:R-:W-:Y:S01]  /*0e50*/  IMAD.IADD R0, R12, 0x1, -R0 ;  /* 0x000000010c007824 */ /* 0x000fe200078e0a00 */
[----:B------:R-:W-:Y:S01]  /*0e60*/  LEA.HI R5, R5, R7, RZ, 0x3 ;  /* 0x0000000705057211 */ /* 0x000fe200078f18ff */
[----:B------:R-:W-:Y:S01]  /*0e70*/  IMAD.SHL.U32 R4, R7, 0x40, RZ ;  /* 0x0000004007047824 */ /* 0x000fe200078e00ff */
[----:B------:R-:W-:Y:S01]  /*0e80*/  LOP3.LUT R3, R3, 0x1ffffffe, RZ, 0xc0, !PT ;  /* 0x1ffffffe03037812 */ /* 0x000fe200078ec0ff */
[----:B------:R-:W-:Y:S01]  /*0e90*/  IMAD.SHL.U32 R16, R10, 0x8, RZ ;  /* 0x000000080a107824 */ /* 0x000fe200078e00ff */
[----:B------:R0:W-:Y:S01]  /*0ea0*/  STL [R1+0x44], R0 ;  /* 0x0000440001007387 */ /* 0x0001e20000100800 */
[----:B------:R-:W-:-:S02]  /*0eb0*/  IMAD.SHL.U32 R5, R5, 0x40, RZ ;  /* 0x0000004005057824 */ /* 0x000fc400078e00ff */
[----:B------:R-:W-:Y:S01]  /*0ec0*/  VIADD R19, R16, 0x20 ;  /* 0x0000002010137836 */ /* 0x000fe20000000000 */
[----:B------:R-:W-:Y:S01]  /*0ed0*/  SHF.R.S32.HI R17, RZ, 0x1f, R16 ;  /* 0x0000001fff117819 */ /* 0x000fe20000011410 */
[----:B------:R-:W-:Y:S01]  /*0ee0*/  IMAD.IADD R3, R10, 0x1, -R3 ;  /* 0x000000010a037824 */ /* 0x000fe200078e0a03 */
[----:B0-----:R-:W-:Y:S02]  /*0ef0*/  LOP3.LUT R0, R4, 0x1c0, RZ, 0xc0, !PT ;  /* 0x000001c004007812 */ /* 0x001fe400078ec0ff */
[----:B------:R-:W-:Y:S01]  /*0f00*/  LOP3.LUT R4, R5, 0xfffffe00, RZ, 0xc0, !PT ;  /* 0xfffffe0005047812 */ /* 0x000fe200078ec0ff */
[----:B------:R-:W-:Y:S01]  /*0f10*/  VIADD R5, R152, 0x10 ;  /* 0x0000001098057836 */ /* 0x000fe20000000000 */
[----:B------:R-:W-:Y:S01]  /*0f20*/  SHF.R.U32.HI R7, RZ, 0x3, R0 ;  /* 0x00000003ff077819 */ /* 0x000fe20000011600 */
[----:B------:R0:W-:Y:S04]  /*0f30*/  STL [R1+0x38], R0 ;  /* 0x0000380001007387 */ /* 0x0001e80000100800 */
[----:B------:R-:W-:Y:S04]  /*0f40*/  STL [R1+0x64], R7 ;  /* 0x0000640701007387 */ /* 0x000fe80000100800 */
[----:B------:R1:W-:Y:S01]  /*0f50*/  STL [R1+0x10], R5 ;  /* 0x0000100501007387 */ /* 0x0003e20000100800 */
[----:B0-----:R-:W-:-:S03]  /*0f60*/  LOP3.LUT R0, R0, 0x38, R16, 0xf8, !PT ;  /* 0x0000003800007812 */ /* 0x001fc600078ef810 */
[----:B------:R0:W-:Y:S01]  /*0f70*/  STL [R1+0x48], R4 ;  /* 0x0000480401007387 */ /* 0x0001e20000100800 */
[----:B-1----:R-:W-:Y:S01]  /*0f80*/  LOP3.LUT R5, R4, R0, R7, 0xf6, !PT ;  /* 0x0000000004057212 */ /* 0x002fe200078ef607 */
[----:B------:R-:W-:Y:S01]  /*0f90*/  IMAD.SHL.U32 R0, R6, 0x8, RZ ;  /* 0x0000000806007824 */ /* 0x000fe200078e00ff */
[----:B0-----:R-:W-:-:S05]  /*0fa0*/  SHF.R.S32.HI R4, RZ, 0x1f, R19 ;  /* 0x0000001fff047819 */ /* 0x001fca0000011413 */
[----:B------:R0:W-:Y:S04]  /*0fb0*/  STL [R1+0x8], R4 ;  /* 0x0000080401007387 */ /* 0x0001e80000100800 */
[----:B------:R1:W-:Y:S01]  /*0fc0*/  STL [R1+0x60], R0 ;  /* 0x0000600001007387 */ /* 0x0003e20000100800 */
[----:B0-----:R-:W-:Y:S02]  /*0fd0*/  IMAD R4, R5, 0x2, R2 ;  /* 0x0000000205047824 */ /* 0x001fe400078e0202 */
[----:B-1----:R-:W-:-:S03]  /*0fe0*/  IMAD R0, R3, 0x8, R9 ;  /* 0x0000000803007824 */ /* 0x002fc600078e0209 */
[----:B------:R0:W-:Y:S04]  /*0ff0*/  STL [R1+0x58], R4 ;  /* 0x0000580401007387 */ /* 0x0001e80000100800 */
[----:B------:R0:W-:Y:S02]  /*1000*/  STL [R1+0x34], R0 ;  /* 0x0000340001007387 */ /* 0x0001e40000100800 */
.L_x_14590:
[----:B------:R-:W-:Y:S05]  /*1010*/  YIELD ;  /* 0x0000000000007946 */ /* 0x000fea0003800000 */
[----:B------:R-:W-:Y:S01]  /*1020*/  ULDC.64 UR4, c[0x0][0xa28] ;  /* 0x00028a0000047ab9 */ /* 0x000fe20000000a00 */
[----:B-123--:R-:W1:Y:S01]  /*1030*/  LDC.64 R6, c[0x0][0xa08] ;  /* 0x00028200ff067b82 */ /* 0x00ee620000000a00 */
        /* <DEDUP_REMOVED lines=9> */
[----:B0-----:R-:W0:Y:S01]  /*10d0*/  @P1 LDC.64 R4, c[0x0][0xa28] ;  /* 0x00028a00ff041b82 */ /* 0x001e220000000a00 */
[----:B------:R-:W-:Y:S01]  /*10e0*/  ISETP.NE.AND.EX P0, PT, RZ, UR5, PT, P0 ;  /* 0x00000005ff007c0c */ /* 0x000fe2000bf05300 */
[----:B-1----:R-:W-:-:S06]  /*10f0*/  IMAD.WIDE R10, R35, 0x4, R6 ;  /* 0x00000004230a7825 */ /* 0x002fcc00078e0206 */
[----:B------:R-:W1:Y:S01]  /*1100*/  @P2 LDC.64 R8, c[0x0][0xa18] ;  /* 0x00028600ff082b82 */ /* 0x000e620000000a00 */
[----:B------:R-:W-:Y:S02]  /*1110*/  ULDC UR4, c[0x0][0x288] ;  /* 0x0000a20000047ab9 */ /* 0x000fe40000000800 */
[----:B------:R-:W-:Y:S01]  /*1120*/  IMAD.U32 R156, RZ, RZ, UR4 ;  /* 0x00000004ff9c7e24 */ /* 0x000fe2000f8e00ff */
[----:B------:R-:W-:Y:S02]  /*1130*/  ULDC.64 UR4, c[0x0][0x418] ;  /* 0x0001060000047ab9 */ /* 0x000fe40000000a00 */
[----:B------:R2:W5:Y:S01]  /*1140*/  @P0 LDG.E R67, desc[UR42][R10.64] ;  /* 0x0000002a0a430981 */ /* 0x000562000c1e1900 */
[----:B0-----:R-:W-:-:S05]  /*1150*/  @P1 IMAD.WIDE R4, R35, 0x4, R4 ;  /* 0x0000000423041825 */ /* 0x001fca00078e0204 */
        /* <DEDUP_REMOVED lines=12> */
[----:B--2-4-:R-:W-:Y:S06]  /*1220*/  @P2 BRA `(.L_x_14375) ;  /* 0x0000000000242947 */ /* 0x014fec0003800000 */
        /* <DEDUP_REMOVED lines=9> */
.L_x_14375:
        /* <DEDUP_REMOVED lines=10> */
[----:B------:R-:W0:Y:S02]  /*1360*/  LDC.64 R30, c[0x0][0xa20] ;  /* 0x00028800ff1e7b82 */ /* 0x000e240000000a00 */
[----:B0-----:R-:W-:-:S06]  /*1370*/  IMAD.WIDE R30, R35, 0x4, R30 ;  /* 0x00000004231e7825 */ /* 0x001fcc00078e021e */
[----:B------:R0:W5:Y:S01]  /*1380*/  LDG.E R30, desc[UR42][R30.64] ;  /* 0x0000002a1e1e7981 */ /* 0x000162000c1e1900 */
[----:B------:R-:W-:Y:S05]  /*1390*/  BRA `(.L_x_14377) ;  /* 0x0000000000107947 */ /* 0x000fea0003800000 */
.L_x_14376:
[----:B------:R-:W-:Y:S05]  /*13a0*/  @!P0 BRA `(.L_x_14377) ;  /* 0x00000000000c8947 */ /* 0x000fea0003800000 */
[----:B------:R-:W2:Y:S04]  /*13b0*/  LDG.E R3, desc[UR42][R10.64] ;  /* 0x0000002a0a037981 */ /* 0x000ea8000c1e1900 */
[----:B------:R-:W2:Y:S02]  /*13c0*/  LDG.E R30, desc[UR42][R10.64+0x4] ;  /* 0x0000042a0a1e7981 */ /* 0x000ea4000c1e1900 */
[----:B--2---:R-:W-:-:S07]  /*13d0*/  IMAD.IADD R30, R30, 0x1, -R3 ;  /* 0x000000011e1e7824 */ /* 0x004fce00078e0a03 */
.L_x_14377:
        /* <DEDUP_REMOVED lines=8> */
[----:B------:R-:W3:Y:S01]  /*1460*/  @P1 LDC.64 R8, c[0x0][0xa30] ;  /* 0x00028c00ff081b82 */ /* 0x000ee20000000a00 */
[----:B--2---:R-:W-:-:S05]  /*1470*/  @P0 IMAD.WIDE R6, R35, 0x4, R6 ;  /* 0x0000000423060825 */ /* 0x004fca00078e0206 */
[----:B------:R-:W2:Y:S04]  /*1480*/  @P0 LDG.E R0, desc[UR42][R6.64] ;  /* 0x0000002a06000981 */ /* 0x000ea8000c1e1900 */
[----:B------:R-:W2:Y:S01]  /*1490*/  @P0 LDG.E R3, desc[UR42][R6.64+0x4] ;  /* 0x0000042a06030981 */ /* 0x000ea2000c1e1900 */
[----:B-----5:R-:W-:Y:S02]  /*14a0*/  IMAD.MOV.U32 R24, RZ, RZ, R30 ;  /* 0x000000ffff187224 */ /* 0x020fe400078e001e */
[----:B---3--:R-:W-:-:S05]  /*14b0*/  @P1 IMAD.WIDE R8, R35, 0x4, R8 ;  /* 0x0000000423081825 */ /* 0x008fca00078e0208 */
[----:B------:R3:W5:Y:S01]  /*14c0*/  @P1 LDG.E R24, desc[UR42][R8.64] ;  /* 0x0000002a08181981 */ /* 0x000762000c1e1900 */
[----:B-1----:R-:W-:Y:S01]  /*14d0*/  ISETP.NE.AND P1, PT, R4, 0x1, PT ;  /* 0x000000010400780c */ /* 0x002fe20003f25270 */
[----:B------:R-:W-:Y:S01]  /*14e0*/  IMAD.IADD R14, R30, 0x1, -R13 ;  /* 0x000000011e0e7824 */ /* 0x000fe200078e0a0d */
[----:B------:R-:W1:Y:S01]  /*14f0*/  LDC.64 R4, c[0x0][0x9e0] ;  /* 0x00027800ff047b82 */ /* 0x000e620000000a00 */
[----:B------:R-:W-:-:S05]  /*1500*/  IMAD R20, R33, 0xc0, RZ ;  /* 0x000000c021147824 */ /* 0x000fca00078e02ff */
[----:B------:R4:W-:Y:S05]  /*1510*/  STL [R1+0x14], R20 ;  /* 0x0000141401007387 */ /* 0x0009ea0000100800 */
[----:B------:R-:W0:Y:S08]  /*1520*/  @P1 LDC R11, c[0x0][0x44c] ;  /* 0x00011300ff0b1b82 */ /* 0x000e300000000800 */
[----:B------:R-:W3:Y:S01]  /*1530*/  @P1 LDC R10, c[0x0][0x450] ;  /* 0x00011400ff0a1b82 */ /* 0x000ee20000000800 */
[----:B-1----:R-:W-:Y:S01]  /*1540*/  ISETP.GE.AND P2, PT, R5, 0x1, PT ;  /* 0x000000010500780c */ /* 0x002fe20003f46270 */
[----:B--2---:R-:W-:-:S02]  /*1550*/  @P0 IMAD.IADD R25, R3, 0x1, -R0 ;  /* 0x0000000103190824 */ /* 0x004fc400078e0a00 */
[----:B------:R-:W-:Y:S02]  /*1560*/  VIADD R0, R20, 0xbf ;  /* 0x000000bf14007836 */ /* 0x000fe40000000000 */
[----:B------:R-:W-:Y:S02]  /*1570*/  IMAD.IADD R15, R14, 0x1, R25 ;  /* 0x000000010e0f7824 */ /* 0x000fe400078e0219 */
[----:B0-----:R-:W-:-:S03]  /*1580*/  @P1 IMAD.HI.U32 R3, R0, R11, RZ ;  /* 0x0000000b00031227 */ /* 0x001fc600078e00ff */
[----:B------:R4:W-:Y:S01]  /*1590*/  STL [R1], R15 ;  /* 0x0000000f01007387 */ /* 0x0009e20000100800 */
[----:B------:R-:W-:Y:S01]  /*15a0*/  IMAD.MOV.U32 R6, RZ, RZ, R0 ;  /* 0x000000ffff067224 */ /* 0x000fe200078e0000 */
[C---:B------:R-:W-:Y:S02]  /*15b0*/  IADD3 R0, R15.reuse, 0x7f, RZ ;  /* 0x0000007f0f007810 */ /* 0x040fe40007ffe0ff */
[----:B---3--:R-:W-:Y:S02]  /*15c0*/  @P1 SHF.R.U32.HI R6, RZ, R10, R3 ;  /* 0x0000000aff061219 */ /* 0x008fe40000011603 */
[----:B------:R-:W-:Y:S02]  /*15d0*/  IADD3 R7, R15, 0x1, -R156 ;  /* 0x000000010f077810 */ /* 0x000fe40007ffe89c */
[----:B------:R-:W-:-:S03]  /*15e0*/  SHF.R.S32.HI R3, RZ, 0x1f, R0 ;  /* 0x0000001fff037819 */ /* 0x000fc60000011400 */
[----:B------:R-:W-:Y:S01]  /*15f0*/  IMAD.IADD R9, R7, 0x1, R6 ;  /* 0x0000000107097824 */ /* 0x000fe200078e0206 */
[----:B------:R-:W-:-:S03]  /*1600*/  LEA.HI R3, R3, R0, RZ, 0x7 ;  /* 0x0000000003037211 */ /* 0x000fc600078f38ff */
[----:B------:R-:W-:Y:S01]  /*1610*/  IMAD.IADD R4, R9, 0x1, R4 ;  /* 0x0000000109047824 */ /* 0x000fe200078e0204 */
[----:B------:R-:W-:Y:S01]  /*1620*/  SHF.R.S32.HI R29, RZ, 0x7, R3 ;  /* 0x00000007ff1d7819 */ /* 0x000fe20000011403 */
[----:B----4-:R-:W-:Y:S06]  /*1630*/  @!P2 BRA `(.L_x_14378) ;  /* 0x000000000048a947 */ /* 0x010fec0003800000 */
        /* <DEDUP_REMOVED lines=11> */
.L_x_14380:
[----:B------:R-:W-:-:S13]  /*16f0*/  ISETP.NE.AND P0, PT, R5, 0x1, PT ;  /* 0x000000010500780c */ /* 0x000fda0003f05270 */
[----:B------:R-:W0:Y:S02]  /*1700*/  @P0 LDC.64 R6, c[0x0][0x9e8] ;  /* 0x00027a00ff060b82 */ /* 0x000e240000000a00 */
[----:B0-----:R-:W-:-:S05]  /*1710*/  @P0 IMAD.HI.U32 R6, R0, R6, RZ ;  /* 0x0000000600060227 */ /* 0x001fca00078e00ff */
[----:B------:R-:W-:-:S07]  /*1720*/  @P0 SHF.R.U32.HI R0, RZ, R7, R6 ;  /* 0x00000007ff000219 */ /* 0x000fce0000011606 */
.L_x_14381:
[----:B------:R-:W-:Y:S05]  /*1730*/  BSYNC B0 ;  /* 0x0000000000007941 */ /* 0x000fea0003800000 */
.L_x_14379:
[----:B------:R-:W-:-:S05]  /*1740*/  IMAD R3, R0, R5, R5 ;  /* 0x0000000500037224 */ /* 0x000fca00078e0205 */
[----:B------:R-:W-:-:S07]  /*1750*/  VIMNMX R4, R4, R3, PT ;  /* 0x0000000304047248 */ /* 0x000fce0003fe0100 */
.L_x_14378:
        /* <DEDUP_REMOVED lines=25> */
.L_x_14384:
[----:B------:R-:W-:-:S13]  /*18f0*/  ISETP.NE.AND P0, PT, R5, 0x1, PT ;  /* 0x000000010500780c */ /* 0x000fda0003f05270 */
[----:B------:R-:W0:Y:S02]  /*1900*/  @P0 LDC.64 R6, c[0x0][0x9e8] ;  /* 0x00027a00ff060b82 */ /* 0x000e240000000a00 */
[----:B0-----:R-:W-:-:S05]  /*1910*/  @P0 IMAD.HI.U32 R4, R3, R6, RZ ;  /* 0x0000000603040227 */ /* 0x001fca00078e00ff */
[----:B------:R-:W-:-:S07]  /*1920*/  @P0 SHF.R.U32.HI R3, RZ, R7, R4 ;  /* 0x00000007ff030219 */ /* 0x000fce0000011604 */
.L_x_14385:
[----:B------:R-:W-:Y:S05]  /*1930*/  BSYNC B0 ;  /* 0x0000000000007941 */ /* 0x000fea0003800000 */
.L_x_14383:
[----:B------:R-:W-:-:S05]  /*1940*/  IMAD R3, R3, R5, RZ ;  /* 0x0000000503037224 */ /* 0x000fca00078e02ff */
[----:B------:R-:W-:-:S07]  /*1950*/  VIMNMX R0, R0, R3, !PT ;  /* 0x0000000300007248 */ /* 0x000fce0007fe0100 */
.L_x_14382:
        /* <DEDUP_REMOVED lines=43> */
.L_x_14387:
[----:B------:R-:W-:Y:S05]  /*1c10*/  BSYNC B0 ;  /* 0x0000000000007941 */ /* 0x000fea0003800000 */
.L_x_14386:
        /* <DEDUP_REMOVED lines=36> */
.L_x_14390:
[----:B------:R-:W-:Y:S05]  /*1e60*/  BSYNC B6 ;  /* 0x0000000000067941 */ /* 0x000fea0003800000 */
.L_x_14389:
        /* <DEDUP_REMOVED lines=20> */
.L_x_14392:
[----:B------:R-:W-:Y:S05]  /*1fb0*/  BSYNC B6 ;  /* 0x0000000000067941 */ /* 0x000fea0003800000 */
.L_x_14391:
[----:B------:R-:W-:Y:S01]  /*1fc0*/  ULDC.64 UR4, c[0x0][0x9f8] ;  /* 0x00027e0000047ab9 */ /* 0x000fe20000000a00 */
[----:B------:R-:W2:Y:S01]  /*1fd0*/  LDL R41, [R1+0x44] ;  /* 0x0000440001297983 */ /* 0x000ea20000100800 */
[----:B------:R-:W-:-:S03]  /*1fe0*/  ISETP.NE.U32.AND P0, PT, RZ, UR4, PT ;  /* 0x00000004ff007c0c */ /* 0x000fc6000bf05070 */
[----:B------:R-:W3:Y:S01]  /*1ff0*/  LDL R40, [R1+0x38] ;  /* 0x0000380001287983 */ /* 0x000ee20000100800 */
[----:B------:R-:W-:Y:S01]  /*2000*/  ISETP.NE.AND.EX P0, PT, RZ, UR5, PT, P0 ;  /* 0x00000005ff007c0c */ /* 0x000fe2000bf05300 */
[----:B------:R-:W-:Y:S01]  /*2010*/  IMAD.MOV.U32 R68, RZ, RZ, R35 ;  /* 0x000000ffff447224 */ /* 0x000fe200078e0023 */
[----:B------:R-:W0:Y:S01]  /*2020*/  LDC R37, c[0x0][0x3f4] ;  /* 0x0000fd00ff257b82 */ /* 0x000e220000000800 */
[----:B------:R-:W4:Y:S04]  /*2030*/  LDL R39, [R1+0x64] ;  /* 0x0000640001277983 */ /* 0x000f280000100800 */
[----:B------:R-:W4:Y:S03]  /*2040*/  LDL R36, [R1+0x48] ;  /* 0x0000480001247983 */ /* 0x000f260000100800 */
[----:B------:R-:W1:Y:S01]  /*2050*/  LDC.64 R62, c[0x0][0x408] ;  /* 0x00010200ff3e7b82 */ /* 0x000e620000000a00 */
[----:B------:R-:W0:Y:S07]  /*2060*/  S2R R32, SR_TID.X ;  /* 0x0000000000207919 */ /* 0x000e2e0000002100 */
[----:B------:R-:W0:Y:S02]  /*2070*/  @P0 LDC.64 R4, c[0x0][0x9f8] ;  /* 0x00027e00ff040b82 */ /* 0x000e240000000a00 */
[----:B0-----:R-:W-:-:S06]  /*2080*/  @P0 IMAD.WIDE R4, R35, 0x4, R4 ;  /* 0x0000000423040825 */ /* 0x001fcc00078e0204 */
[----:B------:R-:W0:Y:S01]  /*2090*/  LDC.64 R34, c[0x0][0x3f8] ;  /* 0x0000fe00ff227b82 */ /* 0x000e220000000a00 */
[----:B------:R-:W-:Y:S01]  /*20a0*/  VIADD R42, R32, 0xffffff80 ;  /* 0xffffff80202a7836 */ /* 0x000fe20000000000 */
[----:B------:R1:W4:Y:S01]  /*20b0*/  @P0 LDG.E R68, desc[UR42][R4.64] ;  /* 0x0000002a04440981 */ /* 0x000322000c1e1900 */
[----:B------:R-:W-:Y:S01]  /*20c0*/  ISETP.GE.AND P0, PT, R16, R37, PT ;  /* 0x000000251000720c */ /* 0x000fe20003f06270 */
[----:B------:R-:W-:Y:S01]  /*20d0*/  IMAD.IADD R67, R67, 0x1, R30 ;  /* 0x0000000143437824 */ /* 0x000fe200078e021e */
[----:B------:R-:W-:Y:S01]  /*20e0*/  SHF.R.S32.HI R153, RZ, 0x1f, R152 ;  /* 0x0000001fff997819 */ /* 0x000fe20000011498 */
[----:B------:R-:W-:Y:S01]  /*20f0*/  IMAD.SHL.U32 R58, R37, 0x2, RZ ;  /* 0x00000002253a7824 */ /* 0x000fe200078e00ff */
[--C-:B------:R-:W-:Y:S02]  /*2100*/  SHF.R.S32.HI R38, RZ, 0x1f, R42.reuse ;  /* 0x0000001fff267819 */ /* 0x100fe4000001142a */
[----:B------:R-:W-:Y:S02]  /*2110*/  SHF.R.S32.HI R14, RZ, 0x1f, R42 ;  /* 0x0000001fff0e7819 */ /* 0x000fe4000001142a */
[----:B------:R-:W-:-:S02]  /*2120*/  LEA.HI R38, R38, R42, RZ, 0x2 ;  /* 0x0000002a26267211 */ /* 0x000fc400078f10ff */
[----:B------:R-:W-:Y:S02]  /*2130*/  LEA.HI R14, R14, R42, RZ, 0x2 ;  /* 0x0000002a0e0e7211 */ /* 0x000fe400078f10ff */
[----:B------:R-:W-:Y:S02]  /*2140*/  SHF.R.S32.HI R38, RZ, 0x2, R38 ;  /* 0x00000002ff267819 */ /* 0x000fe40000011426 */
[----:B------:R-:W-:Y:S02]  /*2150*/  LOP3.LUT R14, R14, 0xfffffffc, RZ, 0xc0, !PT ;  /* 0xfffffffc0e0e7812 */ /* 0x000fe400078ec0ff */
[----:B------:R-:W-:Y:S01]  /*2160*/  SHF.R.S32.HI R3, RZ, 0x1f, R38 ;  /* 0x0000001fff037819 */ /* 0x000fe20000011426 */
[----:B-1----:R-:W-:Y:S01]  /*2170*/  IMAD.WIDE.U32 R4, R38, R62, R152 ;  /* 0x0000003e26047225 */ /* 0x002fe200078e0098 */
[----:B------:R-:W-:Y:S02]  /*2180*/  LOP3.LUT R18, R18, 0xfffffffd, RZ, 0xc0, !PT ;  /* 0xfffffffd12127812 */ /* 0x000fe400078ec0ff */
[----:B0-----:R-:W-:Y:S01]  /*2190*/  SHF.L.U64.HI R66, R34, 0x7, R35 ;  /* 0x0000000722427819 */ /* 0x001fe20000010223 */
[----:B------:R-:W-:-:S02]  /*21a0*/  IMAD R0, R3, R34, RZ ;  /* 0x0000002203007224 */ /* 0x000fc400078e02ff */
[----:B------:R-:W-:Y:S02]  /*21b0*/  IMAD.IADD R14, R42, 0x1, -R14 ;  /* 0x000000012a0e7824 */ /* 0x000fe400078e0a0e */
[C---:B------:R-:W-:Y:S02]  /*21c0*/  IMAD R13, R38.reuse, R35, R0 ;  /* 0x00000023260d7224 */ /* 0x040fe400078e0200 */
[----:B------:R-:W-:Y:S01]  /*21d0*/  IMAD R0, R3, R62, RZ ;  /* 0x0000003e03007224 */ /* 0x000fe200078e02ff */
[----:B------:R-:W-:Y:S01]  /*21e0*/  SEL R3, R37, RZ, P0 ;  /* 0x000000ff25037207 */ /* 0x000fe20000000000 */
[----:B------:R-:W-:-:S04]  /*21f0*/  IMAD.WIDE.U32 R6, R38, R34, R152 ;  /* 0x0000002226067225 */ /* 0x000fc800078e0098 */
[----:B------:R-:W-:Y:S02]  /*2200*/  IMAD.IADD R3, R16, 0x1, R3 ;  /* 0x0000000110037824 */ /* 0x000fe400078e0203 */
[C---:B------:R-:W-:Y:S02]  /*2210*/  IMAD R15, R38.reuse, R63, R0 ;  /* 0x0000003f260f7224 */ /* 0x040fe400078e0200 */
[----:B------:R-:W-:Y:S01]  /*2220*/  IMAD.WIDE.U32 R8, R38, R34, R16 ;  /* 0x0000002226087225 */ /* 0x000fe200078e0010 */
[----:B------:R-:W-:-:S03]  /*2230*/  SHF.R.S32.HI R0, RZ, 0x1f, R3 ;  /* 0x0000001fff007819 */ /* 0x000fc60000011403 */
[----:B------:R-:W-:Y:S01]  /*2240*/  IMAD.WIDE.U32 R10, R38, R62, R16 ;  /* 0x0000003e260a7225 */ /* 0x000fe200078e0010 */
[----:B------:R-:W-:-:S03]  /*2250*/  LEA.HI R3, R0, R3, RZ, 0x3 ;  /* 0x0000000300037211 */ /* 0x000fc600078f18ff */
[----:B------:R-:W-:Y:S02]  /*2260*/  IMAD R59, R14, 0x60, R38 ;  /* 0x000000600e3b7824 */ /* 0x000fe400078e0226 */
[----:B------:R-:W-:Y:S02]  /*2270*/  IMAD.IADD R7, R7, 0x1, R13 ;  /* 0x0000000107077824 */ /* 0x000fe400078e020d */
[----:B------:R-:W-:Y:S01]  /*2280*/  IMAD.IADD R9, R13, 0x1, R9 ;  /* 0x000000010d097824 */ /* 0x000fe200078e0209 */
[----:B-----5:R-:W-:Y:S01]  /*2290*/  SHF.R.S32.HI R13, RZ, 0x1f, R24 ;  /* 0x0000001fff0d7819 */ /* 0x020fe20000011418 */
[----:B------:R-:W-:Y:S02]  /*22a0*/  IMAD.IADD R5, R5, 0x1, R15 ;  /* 0x0000000105057824 */ /* 0x000fe400078e020f */
[----:B------:R-:W-:Y:S02]  /*22b0*/  IMAD.IADD R11, R15, 0x1, R11 ;  /* 0x000000010f0b7824 */ /* 0x000fe400078e020b */
[----:B------:R-:W-:-:S02]  /*22c0*/  IMAD R12, R13, R34, RZ ;  /* 0x000000220d0c7224 */ /* 0x000fc400078e02ff */
[----:B------:R-:W-:Y:S01]  /*22d0*/  IMAD.WIDE.U32 R20, R24, R34, R6 ;  /* 0x0000002218147225 */ /* 0x000fe200078e0006 */
[----:B------:R-:W-:-:S03]  /*22e0*/  LOP3.LUT R6, R3, 0xfffffff8, RZ, 0xc0, !PT ;  /* 0xfffffff803067812 */ /* 0x000fc600078ec0ff */
[C---:B------:R-:W-:Y:S02]  /*22f0*/  IMAD R15, R24.reuse, R35, R12 ;  /* 0x00000023180f7224 */ /* 0x040fe400078e020c */
[----:B------:R-:W-:-:S04]  /*2300*/  IMAD.WIDE.U32 R30, R24, R34, R8 ;  /* 0x00000022181e7225 */ /* 0x000fc800078e0008 */
[----:B------:R-:W-:Y:S02]  /*2310*/  IMAD.SHL.U32 R65, R34, 0x80, RZ ;  /* 0x0000008022417824 */ /* 0x000fe400078e00ff */
[----:B------:R-:W-:Y:S01]  /*2320*/  IMAD.WIDE.U32 R34, R24, R62, R4 ;  /* 0x0000003e18227225 */ /* 0x000fe200078e0004 */
[----:B------:R-:W-:-:S03]  /*2330*/  SHF.R.S32.HI R5, RZ, 0x3, R3 ;  /* 0x00000003ff057819 */ /* 0x000fc60000011403 */
[-C--:B------:R-:W-:Y:S02]  /*2340*/  IMAD R13, R13, R62.reuse, RZ ;  /* 0x0000003e0d0d7224 */ /* 0x080fe400078e02ff */
[----:B------:R-:W-:-:S04]  /*2350*/  IMAD.WIDE.U32 R52, R24, R62, R10 ;  /* 0x0000003e18347225 */ /* 0x000fc800078e000a */
[----:B------:R-:W-:Y:S01]  /*2360*/  IMAD R13, R24, R63, R13 ;  /* 0x0000003f180d7224 */ /* 0x000fe200078e020d */
[C---:B------:R-:W-:Y:S01]  /*2370*/  SHF.L.U64.HI R63, R62.reuse, 0x7, R63 ;  /* 0x000000073e3f7819 */ /* 0x040fe2000001023f */
[----:B------:R-:W-:Y:S02]  /*2380*/  IMAD.SHL.U32 R62, R62, 0x80, RZ ;  /* 0x000000803e3e7824 */ /* 0x000fe400078e00ff */
[----:B------:R-:W-:Y:S02]  /*2390*/  IMAD.IADD R55, R21, 0x1, R15 ;  /* 0x0000000115377824 */ /* 0x000fe400078e020f */
[----:B------:R-:W-:Y:S02]  /*23a0*/  IMAD.IADD R54, R15, 0x1, R31 ;  /* 0x000000010f367824 */ /* 0x000fe400078e021f */
[----:B------:R-:W-:Y:S02]  /*23b0*/  IMAD.IADD R7, R13, 0x1, R53 ;  /* 0x000000010d077824 */ /* 0x000fe400078e0235 */
[C---:B--2---:R-:W-:Y:S01]  /*23c0*/  IMAD.SHL.U32 R64, R41.reuse, 0x40, RZ ;  /* 0x0000004029407824 */ /* 0x044fe200078e00ff */
[----:B------:R-:W-:-:S02]  /*23d0*/  LOP3.LUT P1, RZ, R41, 0x4, RZ, 0xc0, !PT ;  /* 0x0000000429ff7812 */ /* 0x000fc4000782c0ff */
[----:B------:R-:W-:Y:S01]  /*23e0*/  SHF.R.U32.HI R41, RZ, 0x7, R32 ;  /* 0x00000007ff297819 */ /* 0x000fe20000011620 */
[----:B------:R-:W-:Y:S01]  /*23f0*/  VIADD R32, R32, 0xffffff80 ;  /* 0xffffff8020207836 */ /* 0x000fe20000000000 */
[----:B------:R-:W-:Y:S02]  /*2400*/  LOP3.LUT R64, R64, 0x1c0, RZ, 0xc0, !PT ;  /* 0x000001c040407812 */ /* 0x000fe400078ec0ff */
[C---:B------:R-:W-:Y:S01]  /*2410*/  ISETP.NE.AND P6, PT, R41.reuse, 0x1, PT ;  /* 0x000000012900780c */ /* 0x040fe20003fc5270 */
[----:B------:R-:W-:Y:S01]  /*2420*/  VIADD R60, R41, 0x8 ;  /* 0x00000008293c7836 */ /* 0x000fe20000000000 */
[----:B------:R-:W-:Y:S02]  /*2430*/  SHF.R.S32.HI R38, RZ, 0x1f, R32 ;  /* 0x0000001fff267819 */ /* 0x000fe40000011420 */
[----:B------:R-:W-:Y:S02]  /*2440*/  SHF.R.U32.HI R61, RZ, 0x3, R64 ;  /* 0x00000003ff3d7819 */ /* 0x000fe40000011640 */
[----:B------:R-:W-:-:S02]  /*2450*/  LOP3.LUT R0, R64, 0x18, R16, 0xf8, !PT ;  /* 0x0000001840007812 */ /* 0x000fc400078ef810 */
[----:B------:R-:W-:Y:S01]  /*2460*/  LEA.HI R38, R38, R32, RZ, 0x5 ;  /* 0x0000002026267211 */ /* 0x000fe200078f28ff */
[----:B------:R-:W-:Y:S01]  /*2470*/  IMAD.IADD R32, R35, 0x1, R13 ;  /* 0x0000000123207824 */ /* 0x000fe200078e020d */
[----:B------:R-:W-:Y:S02]  /*2480*/  LOP3.LUT R0, R0, R61, RZ, 0x3c, !PT ;  /* 0x0000003d00007212 */ /* 0x000fe400078e3cff */
[----:B------:R-:W-:Y:S01]  /*2490*/  SHF.R.S32.HI R38, RZ, 0x5, R38 ;  /* 0x00000005ff267819 */ /* 0x000fe20000011426 */
[----:B------:R-:W-:Y:S05]  /*24a0*/  @!P6 WARPSYNC.ALL ;  /* 0x000000000000e948 */ /* 0x000fea0003800000 */
[----:B------:R-:W-:Y:S01]  /*24b0*/  IMAD R57, R38, 0x200, R0 ;  /* 0x0000020026397824 */ /* 0x000fe200078e0200 */
[--C-:B------:R-:W-:Y:S01]  /*24c0*/  LOP3.LUT R0, R64, 0x38, R3.reuse, 0xf8, !PT ;  /* 0x0000003840007812 */ /* 0x100fe200078ef803 */
[----:B------:R-:W-:Y:S01]  /*24d0*/  ULDC UR4, c[0x0][0x2f4] ;  /* 0x0000bd0000047ab9 */ /* 0x000fe20000000800 */
[----:B---3--:R-:W-:-:S02]  /*24e0*/  LOP3.LUT R4, R40, 0x38, R3, 0xf8, !PT ;  /* 0x0000003828047812 */ /* 0x008fc400078ef803 */
[----:B------:R-:W-:Y:S02]  /*24f0*/  LOP3.LUT R0, R0, R61, RZ, 0x3c, !PT ;  /* 0x0000003d00007212 */ /* 0x000fe400078e3cff */
[----:B----4-:R-:W-:Y:S02]  /*2500*/  LOP3.LUT R8, R4, R39, RZ, 0x3c, !PT ;  /* 0x0000002704087212 */ /* 0x010fe400078e3cff */
[----:B------:R-:W-:Y:S01]  /*2510*/  @P1 LOP3.LUT R18, R18, 0x2, RZ, 0xfc, !PT ;  /* 0x0000000212121812 */ /* 0x000fe200078efcff */
[----:B------:R-:W-:Y:S01]  /*2520*/  IMAD R3, R38, 0x200, R0 ;  /* 0x0000020026037824 */ /* 0x000fe200078e0200 */
[----:B------:R-:W-:Y:S01]  /*2530*/  @!P6 BAR.SYNC.DEFER_BLOCKING 0x9, 0x100 ;  /* 0x024400000000eb1d */ /* 0x000fe20000010000 */
[----:B------:R-:W-:Y:S01]  /*2540*/  ISETP.GE.AND P1, PT, R16, UR4, PT ;  /* 0x0000000410007c0c */ /* 0x000fe2000bf26270 */
[----:B------:R-:W-:Y:S01]  /*2550*/  IMAD.IADD R0, R36, 0x1, R8 ;  /* 0x0000000124007824 */ /* 0x000fe200078e0208 */
[----:B------:R-:W-:Y:S02]  /*2560*/  ISETP.GE.AND P2, PT, R19, UR4, PT ;  /* 0x0000000413007c0c */ /* 0x000fe4000bf46270 */
[----:B------:R-:W-:-:S02]  /*2570*/  SHF.R.S32.HI R4, RZ, 0x1f, R6 ;  /* 0x0000001fff047819 */ /* 0x000fc40000011406 */
[----:B------:R-:W-:-:S09]  /*2580*/  SHF.R.S32.HI R56, RZ, 0x1f, R68 ;  /* 0x0000001fff387819 */ /* 0x000fd20000011444 */
.L_x_14448:
[----:B--2---:R-:W2:Y:S01]  /*2590*/  LDL R37, [R1+0x44] ;  /* 0x0000440001257983 */ /* 0x004ea20000100800 */
[----:B0-----:R-:W0:Y:S01]  /*25a0*/  LDC R73, c[0x0][0x430] ;  /* 0x00010c00ff497b82 */ /* 0x001e220000000800 */
[----:B------:R-:W-:Y:S02]  /*25b0*/  VIADD R27, R27, 0xffffffff ;  /* 0xffffffff1b1b7836 */ /* 0x000fe40000000000 */
[----:B------:R-:W-:Y:S02]  /*25c0*/  IMAD.MOV.U32 R72, RZ, RZ, RZ ;  /* 0x000000ffff487224 */ /* 0x000fe400078e00ff */
[----:B------:R-:W-:-:S03]  /*25d0*/  IMAD R8, R27, 0x80, R59 ;  /* 0x000000801b087824 */ /* 0x000fc600078e023b */
[----:B------:R-:W1:Y:S01]  /*25e0*/  LDC R78, c[0x0][0x3f4] ;  /* 0x0000fd00ff4e7b82 */ /* 0x000e620000000800 */
[----:B------:R-:W-:Y:S01]  /*25f0*/  IMAD.IADD R36, R67, 0x1, R8 ;  /* 0x0000000143247824 */ /* 0x000fe200078e0208 */
[----:B------:R-:W-:-:S03]  /*2600*/  ISETP.GE.AND P3, PT, R8, R25, PT ;  /* 0x000000190800720c */ /* 0x000fc60003f66270 */
[----:B---3--:R-:W-:Y:S01]  /*2610*/  IMAD.MOV.U32 R12, RZ, RZ, R36 ;  /* 0x000000ffff0c7224 */ /* 0x008fe200078e0024 */
        /* <DEDUP_REMOVED lines=16> */
[----:B------:R-:W-:Y:S01]  /*2720*/  ISETP.GT.AND P3, PT, R27, R28, PT ;  /* 0x0000001c1b00720c */ /* 0x000fe20003f64270 */
[----:B------:R-:W-:Y:S01]  /*2730*/  IMAD R71, R23, 0x2000, R57 ;  /* 0x0000200017477824 */ /* 0x000fe200078e0239 */
[----:B------:R-:W-:Y:S01]  /*2740*/  LOP3.LUT R18, R18, 0xfffffffe, RZ, 0xc0, !PT ;  /* 0xfffffffe12127812 */ /* 0x000fe200078ec0ff */
[----:B------:R-:W-:Y:S01]  /*2750*/  IMAD.MOV R10, RZ, RZ, -R12 ;  /* 0x000000ffff0a7224 */ /* 0x000fe200078e0a0c */
[----:B------:R-:W-:Y:S05]  /*2760*/  YIELD ;  /* 0x0000000000007946 */ /* 0x000fea0003800000 */
[----:B------:R-:W-:Y:S01]  /*2770*/  VIADD R11, R71, 0x20 ;  /* 0x00000020470b7836 */ /* 0x000fe20000000000 */
[----:B------:R-:W-:Y:S01]  /*2780*/  BSSY B0, `(.L_x_14393) ;  /* 0x0000327000007945 */ /* 0x000fe20003800000 */
[----:B------:R-:W-:-:S02]  /*2790*/  IMAD R73, R73, R10, R36 ;  /* 0x0000000a49497224 */ /* 0x000fc400078e0224 */
[----:B------:R-:W-:Y:S02]  /*27a0*/  @P3 LOP3.LUT R18, R18, 0x1, RZ, 0xfc, !PT ;  /* 0x0000000112123812 */ /* 0x000fe400078efcff */
[----:B------:R-:W-:Y:S02]  /*27b0*/  ISETP.GE.AND P3, PT, R78, 0x1, PT ;  /* 0x000000014e00780c */ /* 0x000fe40003f66270 */
[----:B--2---:R-:W-:-:S13]  /*27c0*/  LOP3.LUT P5, RZ, R37, 0x4, RZ, 0xc0, !PT ;  /* 0x0000000425ff7812 */ /* 0x004fda00078ac0ff */
        /* <DEDUP_REMOVED lines=12> */
[----:B------:R-:W-:Y:S01]  /*2890*/  SHF.R.S32.HI R10, RZ, 0x1f, R27 ;  /* 0x0000001fff0a7819 */ /* 0x000fe2000001141b */
[----:B------:R-:W-:Y:S01]  /*28a0*/  IMAD R13, R75, UR4, RZ ;  /* 0x000000044b0d7c24 */ /* 0x000fe2000f8e02ff */
[----:B------:R-:W-:Y:S01]  /*28b0*/  VIMNMX R76, R76, 0x80, PT ;  /* 0x000000804c4c7848 */ /* 0x000fe20003fe0100 */
[----:B------:R-:W-:Y:S02]  /*28c0*/  IMAD.IADD R9, R9, 0x1, R11 ;  /* 0x0000000109097824 */ /* 0x000fe400078e020b */
[----:B------:R-:W-:-:S02]  /*28d0*/  IMAD R13, R72, UR5, R13 ;  /* 0x00000005480d7c24 */ /* 0x000fc4000f8e020d */
        /* <DEDUP_REMOVED lines=19> */
[----:B------:R0:W5:Y:S01]  /*2a10*/  LDL R81, [R1+0x10] ;  /* 0x0000100001517983 */ /* 0x0001620000100800 */
[----:B------:R-:W1:Y:S01]  /*2a20*/  S2R R12, SR_TID.X ;  /* 0x00000000000c7919 */ /* 0x000e620000002100 */
[----:B------:R-:W-:Y:S01]  /*2a30*/  BSSY B1, `(.L_x_14396) ;  /* 0x0000023000017945 */ /* 0x000fe20003800000 */
[----:B-1----:R-:W-:-:S05]  /*2a40*/  VIADD R37, R12, 0xffffff80 ;  /* 0xffffff800c257836 */ /* 0x002fca0000000000 */
[----:B------:R-:W-:-:S04]  /*2a50*/  SHF.R.S32.HI R12, RZ, 0x1f, R37 ;  /* 0x0000001fff0c7819 */ /* 0x000fc80000011425 */
[----:B------:R-:W-:-:S04]  /*2a60*/  LEA.HI R12, R12, R37, RZ, 0x2 ;  /* 0x000000250c0c7211 */ /* 0x000fc800078f10ff */
[----:B------:R-:W-:-:S04]  /*2a70*/  SHF.R.S32.HI R12, RZ, 0x2, R12 ;  /* 0x00000002ff0c7819 */ /* 0x000fc8000001140c */
[----:B------:R-:W-:Y:S02]  /*2a80*/  ISETP.GE.AND P3, PT, R12, R76, PT ;  /* 0x0000004c0c00720c */ /* 0x000fe40003f66270 */
        /* <DEDUP_REMOVED lines=8> */
[----:B0-----:R-:W-:Y:S06]  /*2b10*/  @P3 BRA `(.L_x_14397) ;  /* 0x0000000000503947 */ /* 0x001fec0003800000 */
        /* <DEDUP_REMOVED lines=16> */
[----:B------:R0:W5:Y:S02]  /*2c20*/  @!P4 LDG.E.64 R50, desc[UR42][R14.64] ;  /* 0x0000002a0e32c981 */ /* 0x000164000c1e1b00 */
[----:B-----5:R-:W-:-:S13]  /*2c30*/  ISETP.GE.AND P4, PT, R81, R78, PT ;  /* 0x0000004e5100720c */ /* 0x020fda0003f86270 */
[----:B------:R0:W5:Y:S04]  /*2c40*/  @!P4 LDG.E.64 R44, desc[UR42][R12.64+0x20] ;  /* 0x0000202a0c2cc981 */ /* 0x000168000c1e1b00 */
[----:B------:R0:W5:Y:S02]  /*2c50*/  @!P4 LDG.E.64 R46, desc[UR42][R14.64+0x20] ;  /* 0x0000202a0e2ec981 */ /* 0x000164000c1e1b00 */
.L_x_14397:
[----:B------:R-:W-:Y:S05]  /*2c60*/  BSYNC B1 ;  /* 0x0000000000017941 */ /* 0x000fea0003800000 */
.L_x_14396:
[----:B0-----:R-:W0:Y:S01]  /*2c70*/  S2R R12, SR_TID.X ;  /* 0x00000000000c7919 */ /* 0x001e220000002100 */
[----:B------:R-:W-:Y:S01]  /*2c80*/  BSSY B1, `(.L_x_14398) ;  /* 0x0000026000017945 */ /* 0x000fe20003800000 */
[----:B-----5:R-:W-:Y:S02]  /*2c90*/  IMAD.MOV.U32 R79, RZ, RZ, R44 ;  /* 0x000000ffff4f7224 */ /* 0x020fe400078e002c */
[----:B------:R-:W-:Y:S02]  /*2ca0*/  IMAD.MOV.U32 R80, RZ, RZ, R45 ;  /* 0x000000ffff507224 */ /* 0x000fe400078e002d */
[----:B0-----:R-:W-:-:S05]  /*2cb0*/  VIADD R13, R12, 0xffffff80 ;  /* 0xffffff800c0d7836 */ /* 0x001fca0000000000 */
[----:B------:R-:W-:-:S04]  /*2cc0*/  SHF.R.S32.HI R12, RZ, 0x1f, R13 ;  /* 0x0000001fff0c7819 */ /* 0x000fc8000001140d */
[----:B------:R-:W-:-:S04]  /*2cd0*/  LEA.HI R12, R12, R13, RZ, 0x2 ;  /* 0x0000000d0c0c7211 */ /* 0x000fc800078f10ff */
[----:B------:R-:W-:-:S05]  /*2ce0*/  SHF.R.S32.HI R12, RZ, 0x2, R12 ;  /* 0x00000002ff0c7819 */ /* 0x000fca000001140c */
[----:B------:R-:W-:-:S05]  /*2cf0*/  VIADD R12, R12, 0x60 ;  /* 0x000000600c0c7836 */ /* 0x000fca0000000000 */
        /* <DEDUP_REMOVED lines=30> */
.L_x_14399:
[----:B------:R-:W-:Y:S05]  /*2ee0*/  BSYNC B1 ;  /* 0x0000000000017941 */ /* 0x000fea0003800000 */
.L_x_14398:
[----:B0-----:R-:W-:Y:S01]  /*2ef0*/  IMAD.MOV.U32 R8, RZ, RZ, R48 ;  /* 0x000000ffff087224 */ /* 0x001fe200078e0030 */
        /* <DEDUP_REMOVED lines=8> */
[----:B------:R-:W-:Y:S01]  /*2f80*/  PLOP3.LUT P5, PT, PT, PT, UP0, 0x80, 0x0 ;  /* 0x000000000000781c */ /* 0x000fe20003faf008 */
[----:B------:R-:W-:Y:S01]  /*2f90*/  IMAD.MOV.U32 R9, RZ, RZ, R47 ;  /* 0x000000ffff097224 */ /* 0x000fe200078e002f */
[----:B------:R-:W-:Y:S01]  /*2fa0*/  PRMT R97, R10, 0x5410, R11 ;  /* 0x000054100a617816 */ /* 0x000fe2000000000b */
[----:B-----5:R-:W-:Y:S01]  /*2fb0*/  IMAD.MOV.U32 R10, RZ, RZ, R40 ;  /* 0x000000ffff0a7224 */ /* 0x020fe200078e0028 */
[----:B------:R-:W-:Y:S01]  /*2fc0*/  PRMT R87, R8, 0x7610, R87 ;  /* 0x0000761008577816 */ /* 0x000fe20000000057 */
[----:B------:R-:W-:Y:S01]  /*2fd0*/  IMAD.MOV.U32 R8, RZ, RZ, R36 ;  /* 0x000000ffff087224 */ /* 0x000fe200078e0024 */
[----:B------:R-:W-:Y:S01]  /*2fe0*/  PRMT R86, R86, 0x5410, R9 ;  /* 0x0000541056567816 */ /* 0x000fe20000000009 */
[----:B------:R-:W-:-:S02]  /*2ff0*/  IMAD.MOV.U32 R9, RZ, RZ, R37 ;  /* 0x000000ffff097224 */ /* 0x000fc400078e0025 */
        /* <DEDUP_REMOVED lines=9> */
[----:B------:R-:W-:Y:S06]  /*3090*/  @!P5 BRA `(.L_x_14400) ;  /* 0x000000000004d947 */ /* 0x000fec0003800000 */
[----:B------:R-:W-:Y:S01]  /*30a0*/  BPT.TRAP 0x1 ;  /* 0x000000040000795c */ /* 0x000fe20000300000 */
.L_x_14400:
[----:B------:R-:W2:Y:S01]  /*30b0*/  LDL R8, [R1+0xc] ;  /* 0x00000c0001087983 */ /* 0x000ea20000100800 */
[----:B------:R-:W-:Y:S01]  /*30c0*/  IMAD R69, R23, 0x8, R2 ;  /* 0x0000000817457824 */ /* 0x000fe200078e0202 */
[----:B------:R-:W-:Y:S01]  /*30d0*/  BSSY B1, `(.L_x_14401) ;  /* 0x0000004000017945 */ /* 0x000fe20003800000 */
[----:B--2---:R-:W-:-:S04]  /*30e0*/  SHF.L.U32 R77, R8, 0x1f, RZ ;  /* 0x0000001f084d7819 */ /* 0x004fc800000006ff */
[----:B------:R-:W0:Y:S02]  /*30f0*/  SYNCS.PHASECHK.TRANS64.TRYWAIT P6, [R69+URZ+0x16890], R77 ;  /* 0x0168904d450075a7 */ /* 0x000e2400080c017f */
[----:B0-----:R-:W-:Y:S05]  /*3100*/  @!P6 BRA `(.L_x_14402) ;  /* 0x000001cc0060e947 */ /* 0x001fea0003800000 */
.L_x_14725:
[----:B------:R-:W-:Y:S05]  /*3110*/  BSYNC B1 ;  /* 0x0000000000017941 */ /* 0x000fea0003800000 */
.L_x_14401:
[----:B------:R-:W-:-:S03]  /*3120*/  UMOV UR4, 0xffffffff ;  /* 0xffffffff00047882 */ /* 0x000fc60000000000 */
[----:B------:R-:W-:Y:S05]  /*3130*/  BRA.DIV UR4, `(.L_x_14403) ;  /* 0x000001ce04687947 */ /* 0x000fea000b800000 */
[----:B------:R1:W2:Y:S04]  /*3140*/  SHFL.IDX PT, R79, R83, RZ, 0x1c1f ;  /* 0x001c1fff534f7589 */ /* 0x0002a800000e0000 */
[----:B------:R1:W3:Y:S02]  /*3150*/  SHFL.IDX PT, R14, R82, RZ, 0x1c1f ;  /* 0x001c1fff520e7589 */ /* 0x0002e400000e0000 */
.L_x_14729:
        /* <DEDUP_REMOVED lines=11> */
[----:B0-----:R-:W-:Y:S01]  /*3210*/  IMAD.MOV.U32 R15, RZ, RZ, R10 ;  /* 0x000000ffff0f7224 */ /* 0x001fe200078e000a */
[--C-:B------:R-:W-:Y:S01]  /*3220*/  SHF.R.U64 R48, R50, 0x10, R51.reuse ;  /* 0x0000001032307819 */ /* 0x100fe20000001233 */
[--C-:B------:R-:W-:Y:S01]  /*3230*/  HADD2.F32 R10, -RZ, R9.reuse.H1_H1 ;  /* 0x30000009ff0a7230 */ /* 0x100fe20000004100 */
[----:B------:R-:W-:Y:S01]  /*3240*/  SHF.R.U32.HI R88, RZ, 0x10, R51 ;  /* 0x00000010ff587819 */ /* 0x000fe20000011633 */
[----:B------:R-:W-:Y:S01]  /*3250*/  HADD2.F32 R9, -RZ, R9.H0_H0 ;  /* 0x20000009ff097230 */ /* 0x000fe20000004100 */
[----:B------:R-:W-:Y:S01]  /*3260*/  SHF.R.U32.HI R90, RZ, 0x10, R49 ;  /* 0x00000010ff5a7819 */ /* 0x000fe20000011631 */
[----:B------:R-:W-:Y:S02]  /*3270*/  HADD2.F32 R51, -RZ, R48.H0_H0 ;  /* 0x20000030ff337230 */ /* 0x000fe40000004100 */
[----:B------:R-:W-:Y:S02]  /*3280*/  HADD2.F32 R48, -RZ, R11.H1_H1 ;  /* 0x3000000bff307230 */ /* 0x000fe40000004100 */
[----:B------:R-:W-:-:S02]  /*3290*/  HADD2.F32 R88, -RZ, R88.H0_H0 ;  /* 0x20000058ff587230 */ /* 0x000fc40000004100 */
[----:B------:R-:W-:Y:S02]  /*32a0*/  HADD2.F32 R11, -RZ, R11.H0_H0 ;  /* 0x2000000bff0b7230 */ /* 0x000fe40000004100 */
[----:B------:R-:W-:Y:S02]  /*32b0*/  HADD2.F32 R49, -RZ, R91.H0_H0 ;  /* 0x2000005bff317230 */ /* 0x000fe40000004100 */
[-C--:B------:R-:W-:Y:S01]  /*32c0*/  FMUL.FTZ R92, R48, R88.reuse ;  /* 0x00000058305c7220 */ /* 0x080fe20000410000 */
[----:B------:R-:W-:Y:S02]  /*32d0*/  HADD2.F32 R50, -RZ, R90.H0_H0 ;  /* 0x2000005aff327230 */ /* 0x000fe40000004100 */
[CC--:B------:R-:W-:Y:S01]  /*32e0*/  FMUL.FTZ R90, R10.reuse, R51.reuse ;  /* 0x000000330a5a7220 */ /* 0x0c0fe20000410000 */
[----:B------:R-:W-:Y:S01]  /*32f0*/  FMUL.FTZ R51, R9, R51 ;  /* 0x0000003309337220 */ /* 0x000fe20000410000 */
[----:B------:R-:W-:Y:S02]  /*3300*/  FMUL.FTZ R95, R11, R88 ;  /* 0x000000580b5f7220 */ /* 0x000fe40000410000 */
[-C--:B------:R-:W-:Y:S01]  /*3310*/  FFMA.FTZ R90, R9, R49.reuse, -R90 ;  /* 0x00000031095a7223 */ /* 0x080fe2000001085a */
[----:B------:R-:W-:Y:S01]  /*3320*/  FFMA.FTZ R91, R10, R49, R51 ;  /* 0x000000310a5b7223 */ /* 0x000fe20000010033 */
[----:B------:R-:W-:-:S02]  /*3330*/  HADD2.F32 R9, -RZ, R8.H1_H1 ;  /* 0x30000008ff097230 */ /* 0x000fc40000004100 */
[-C--:B------:R-:W-:Y:S01]  /*3340*/  FFMA.FTZ R93, R11, R50.reuse, -R92 ;  /* 0x000000320b5d7223 */ /* 0x080fe2000001085c */
[----:B------:R-:W-:Y:S01]  /*3350*/  FFMA.FTZ R94, R48, R50, R95 ;  /* 0x00000032305e7223 */ /* 0x000fe2000001005f */
[----:B------:R-:W-:Y:S02]  /*3360*/  HADD2.F32 R49, -RZ, R97.H0_H0 ;  /* 0x20000061ff317230 */ /* 0x000fe40000004100 */
[----:B------:R-:W-:Y:S02]  /*3370*/  HADD2.F32 R8, -RZ, R8.H0_H0 ;  /* 0x20000008ff087230 */ /* 0x000fe40000004100 */
[----:B------:R-:W-:Y:S02]  /*3380*/  HADD2.F32 R10, -RZ, R15.H1_H1 ;  /* 0x3000000fff0a7230 */ /* 0x000fe40000004100 */
[-C--:B------:R-:W-:Y:S01]  /*3390*/  FMUL.FTZ R51, R9, R49.reuse ;  /* 0x0000003109337220 */ /* 0x080fe20000410000 */
[----:B------:R-:W-:Y:S02]  /*33a0*/  HADD2.F32 R50, -RZ, R97.H1_H1 ;  /* 0x30000061ff327230 */ /* 0x000fe40000004100 */
        /* <DEDUP_REMOVED lines=14> */
.L_x_14409:
[----:B------:R-:W-:Y:S05]  /*3490*/  BSYNC B3 ;  /* 0x0000000000037941 */ /* 0x000fea0003800000 */
.L_x_14408:
[----:B0-----:R4:W-:Y:S02]  /*34a0*/  ST.E.128 desc[UR42][R12.64], R8 ;  /* 0x000000080c007985 */ /* 0x0019e4000c101d2a */
.L_x_14407:
[----:B------:R-:W-:Y:S05]  /*34b0*/  BSYNC B2 ;  /* 0x0000000000027941 */ /* 0x000fea0003800000 */
.L_x_14406:
[----:B------:R-:W-:Y:S05]  /*34c0*/  @P2 BRA `(.L_x_14405) ;  /* 0x0000000000cc2947 */ /* 0x000fea0003800000 */
[----:B----4-:R-:W2:Y:S04]  /*34d0*/  LDL R8, [R1+0x8] ;  /* 0x0000080001087983 */ /* 0x010ea80000100800 */
[----:B------:R-:W4:Y:S01]  /*34e0*/  LDL R15, [R1+0x10] ;  /* 0x00001000010f7983 */ /* 0x000f220000100800 */
[C---:B---3--:R-:W-:Y:S01]  /*34f0*/  LEA R12, P3, R19.reuse, R14, 0x1 ;  /* 0x0000000e130c7211 */ /* 0x048fe200078608ff */
[----:B------:R-:W-:Y:S03]  /*3500*/  BSSY B2, `(.L_x_14410) ;  /* 0x000002e000027945 */ /* 0x000fe60003800000 */
[----:B--2---:R-:W-:Y:S02]  /*3510*/  LEA.HI.X R13, R19, R79, R8, 0x1, P3 ;  /* 0x0000004f130d7211 */ /* 0x004fe400018f0c08 */
[----:B------:R2:W3:Y:S01]  /*3520*/  LDS.128 R8, [R70+0xe000] ;  /* 0x00e0000046087984 */ /* 0x0004e20000000c00 */
[----:B----4-:R-:W-:-:S13]  /*3530*/  ISETP.GE.AND P3, PT, R15, R78, PT ;  /* 0x0000004e0f00720c */ /* 0x010fda0003f66270 */
[----:B--2---:R-:W-:Y:S05]  /*3540*/  @P3 BRA `(.L_x_14411) ;  /* 0x0000000000a43947 */ /* 0x004fea0003800000 */
[--C-:B------:R-:W-:Y:S01]  /*3550*/  SHF.R.U64 R44, R44, 0x10, R45.reuse ;  /* 0x000000102c2c7819 */ /* 0x100fe2000000122d */
[----:B---3--:R-:W-:Y:S01]  /*3560*/  IMAD.MOV.U32 R14, RZ, RZ, R10 ;  /* 0x000000ffff0e7224 */ /* 0x008fe200078e000a */
[----:B------:R-:W-:Y:S01]  /*3570*/  SHF.R.U32.HI R49, RZ, 0x10, R45 ;  /* 0x00000010ff317819 */ /* 0x000fe2000001162d */
[--C-:B------:R-:W-:Y:S01]  /*3580*/  HADD2.F32 R10, -RZ, R9.reuse.H1_H1 ;  /* 0x30000009ff0a7230 */ /* 0x100fe20000004100 */
[--C-:B------:R-:W-:Y:S01]  /*3590*/  SHF.R.U64 R45, R46, 0x10, R47.reuse ;  /* 0x000000102e2d7819 */ /* 0x100fe2000000122f */
[----:B------:R-:W-:Y:S01]  /*35a0*/  HADD2.F32 R9, -RZ, R9.H0_H0 ;  /* 0x20000009ff097230 */ /* 0x000fe20000004100 */
[----:B------:R-:W-:Y:S01]  /*35b0*/  SHF.R.U32.HI R48, RZ, 0x10, R47 ;  /* 0x00000010ff307819 */ /* 0x000fe2000001162f */
[----:B------:R-:W-:Y:S02]  /*35c0*/  HADD2.F32 R15, -RZ, R11.H1_H1 ;  /* 0x3000000bff0f7230 */ /* 0x000fe40000004100 */
[----:B------:R-:W-:Y:S02]  /*35d0*/  HADD2.F32 R45, -RZ, R45.H0_H0 ;  /* 0x2000002dff2d7230 */ /* 0x000fe40000004100 */
[----:B------:R-:W-:-:S02]  /*35e0*/  HADD2.F32 R48, -RZ, R48.H0_H0 ;  /* 0x20000030ff307230 */ /* 0x000fc40000004100 */
[----:B------:R-:W-:Y:S02]  /*35f0*/  HADD2.F32 R44, -RZ, R44.H0_H0 ;  /* 0x2000002cff2c7230 */ /* 0x000fe40000004100 */
[CC--:B------:R-:W-:Y:S01]  /*3600*/  FMUL.FTZ R50, R10.reuse, R45.reuse ;  /* 0x0000002d0a327220 */ /* 0x0c0fe20000410000 */
[----:B------:R-:W-:Y:S02]  /*3610*/  HADD2.F32 R11, -RZ, R11.H0_H0 ;  /* 0x2000000bff0b7230 */ /* 0x000fe40000004100 */
[----:B------:R-:W-:Y:S01]  /*3620*/  FMUL.FTZ R45, R9, R45 ;  /* 0x0000002d092d7220 */ /* 0x000fe20000410000 */
[----:B------:R-:W-:Y:S02]  /*3630*/  HADD2.F32 R46, -RZ, R49.H0_H0 ;  /* 0x20000031ff2e7230 */ /* 0x000fe40000004100 */
[----:B------:R-:W-:Y:S01]  /*3640*/  FMUL.FTZ R88, R15, R48 ;  /* 0x000000300f587220 */ /* 0x000fe20000410000 */
[----:B------:R-:W-:Y:S01]  /*3650*/  FFMA.FTZ R50, R9, R44, -R50 ;  /* 0x0000002c09327223 */ /* 0x000fe20000010832 */
[C---:B------:R-:W-:Y:S01]  /*3660*/  FMUL.FTZ R48, R11.reuse, R48 ;  /* 0x000000300b307220 */ /* 0x040fe20000410000 */
[----:B------:R-:W-:Y:S01]  /*3670*/  FFMA.FTZ R49, R10, R44, R45 ;  /* 0x0000002c0a317223 */ /* 0x000fe2000001002d */
[----:B------:R-:W-:Y:S01]  /*3680*/  FFMA.FTZ R88, R11, R46, -R88 ;  /* 0x0000002e0b587223 */ /* 0x000fe20000010858 */
[----:B------:R-:W-:-:S02]  /*3690*/  HADD2.F32 R11, -RZ, R87.H1_H1 ;  /* 0x30000057ff0b7230 */ /* 0x000fc40000004100 */
[----:B------:R-:W-:Y:S01]  /*36a0*/  FFMA.FTZ R79, R15, R46, R48 ;  /* 0x0000002e0f4f7223 */ /* 0x000fe20000010030 */
[----:B------:R-:W-:Y:S02]  /*36b0*/  HADD2.F32 R45, -RZ, R86.H1_H1 ;  /* 0x30000056ff2d7230 */ /* 0x000fe40000004100 */
[----:B------:R-:W-:Y:S02]  /*36c0*/  HADD2.F32 R9, -RZ, R8.H1_H1 ;  /* 0x30000008ff097230 */ /* 0x000fe40000004100 */
[----:B------:R-:W-:Y:S02]  /*36d0*/  HADD2.F32 R10, -RZ, R14.H1_H1 ;  /* 0x3000000eff0a7230 */ /* 0x000fe40000004100 */
[----:B------:R-:W-:Y:S02]  /*36e0*/  HADD2.F32 R87, -RZ, R87.H0_H0 ;  /* 0x20000057ff577230 */ /* 0x000fe40000004100 */
[----:B------:R-:W-:Y:S02]  /*36f0*/  HADD2.F32 R8, -RZ, R8.H0_H0 ;  /* 0x20000008ff087230 */ /* 0x000fe40000004100 */
[----:B------:R-:W-:Y:S01]  /*3700*/  FMUL.FTZ R51, R10, R45 ;  /* 0x0000002d0a337220 */ /* 0x000fe20000410000 */
[----:B------:R-:W-:-:S02]  /*3710*/  HADD2.F32 R14, -RZ, R14.H0_H0 ;  /* 0x2000000eff0e7230 */ /* 0x000fc40000004100 */
[CC--:B------:R-:W-:Y:S01]  /*3720*/  FMUL.FTZ R47, R9.reuse, R87.reuse ;  /* 0x00000057092f7220 */ /* 0x0c0fe20000410000 */
[----:B------:R-:W-:Y:S02]  /*3730*/  HADD2.F32 R15, -RZ, R86.H0_H0 ;  /* 0x20000056ff0f7230 */ /* 0x000fe40000004100 */
[----:B------:R-:W-:Y:S01]  /*3740*/  FMUL.FTZ R44, R8, R87 ;  /* 0x00000057082c7220 */ /* 0x000fe20000410000 */
[----:B------:R-:W-:Y:S01]  /*3750*/  FMUL.FTZ R45, R14, R45 ;  /* 0x0000002d0e2d7220 */ /* 0x000fe20000410000 */
[-C--:B------:R-:W-:Y:S02]  /*3760*/  FFMA.FTZ R47, R8, R11.reuse, -R47 ;  /* 0x0000000b082f7223 */ /* 0x080fe4000001082f */
[----:B------:R-:W-:Y:S01]  /*3770*/  FFMA.FTZ R44, R9, R11, R44 ;  /* 0x0000000b092c7223 */ /* 0x000fe2000001002c */
[-C--:B------:R-:W-:Y:S01]  /*3780*/  FFMA.FTZ R51, R14, R15.reuse, -R51 ;  /* 0x0000000f0e337223 */ /* 0x080fe20000010833 */
[----:B------:R-:W-:Y:S01]  /*3790*/  FFMA.FTZ R10, R10, R15, R45 ;  /* 0x0000000f0a0a7223 */ /* 0x000fe2000001002d */
[----:B------:R-:W-:-:S02]  /*37a0*/  F2FP.F16.F32.PACK_AB R9, R49, R50 ;  /* 0x000000323109723e */ /* 0x000fc400000000ff */
[----:B------:R-:W-:Y:S02]  /*37b0*/  F2FP.F16.F32.PACK_AB R11, R79, R88 ;  /* 0x000000584f0b723e */ /* 0x000fe400000000ff */
[----:B------:R-:W-:Y:S02]  /*37c0*/  F2FP.F16.F32.PACK_AB R8, R44, R47 ;  /* 0x0000002f2c08723e */ /* 0x000fe400000000ff */
[----:B------:R-:W-:-:S07]  /*37d0*/  F2FP.F16.F32.PACK_AB R10, R10, R51 ;  /* 0x000000330a0a723e */ /* 0x000fce00000000ff */
.L_x_14411:
[----:B------:R-:W-:Y:S05]  /*37e0*/  BSYNC B2 ;  /* 0x0000000000027941 */ /* 0x000fea0003800000 */
.L_x_14410:
[----:B---3--:R2:W-:Y:S02]  /*37f0*/  ST.E.128 desc[UR42][R12.64], R8 ;  /* 0x000000080c007985 */ /* 0x0085e4000c101d2a */
.L_x_14405:
[----:B------:R-:W-:Y:S05]  /*3800*/  BSYNC B1 ;  /* 0x0000000000017941 */ /* 0x000fea0003800000 */
.L_x_14404:
[----:B------:R-:W-:-:S03]  /*3810*/  UMOV UR4, 0xffffffff ;  /* 0xffffffff00047882 */ /* 0x000fc60000000000 */
[----:B------:R-:W-:Y:S05]  /*3820*/  BRA.DIV UR4, `(.L_x_14412) ;  /* 0x000001c604f47947 */ /* 0x000fea000b800000 */
[----:B-1----:R-:W1:Y:S04]  /*3830*/  SHFL.IDX PT, R83, R83, 0x1, 0x1c1f ;  /* 0x003c1f0053537f89 */ /* 0x002e6800000e0000 */
[----:B---3--:R3:W0:Y:S02]  /*3840*/  SHFL.IDX PT, R14, R82, 0x1, 0x1c1f ;  /* 0x003c1f00520e7f89 */ /* 0x00862400000e0000 */
.L_x_14733:
[----:B------:R-:W-:Y:S05]  /*3850*/  @P4 BRA `(.L_x_14413) ;  /* 0x0000002000644947 */ /* 0x000fea0003800000 */
[----:B------:R-:W-:Y:S04]  /*3860*/  BSSY B1, `(.L_x_14414) ;  /* 0x0000033000017945 */ /* 0x000fe80003800000 */
[----:B------:R-:W-:Y:S05]  /*3870*/  @P1 BRA `(.L_x_14415) ;  /* 0x0000000000c41947 */ /* 0x000fea0003800000 */
[----:B--2-4-:R2:W4:Y:S01]  /*3880*/  LDS.128 R8, [R71+0x11000] ;  /* 0x0110000047087984 */ /* 0x0145220000000c00 */
[C---:B0-----:R-:W-:Y:S01]  /*3890*/  LEA R12, P3, R16.reuse, R14, 0x1 ;  /* 0x0000000e100c7211 */ /* 0x041fe200078608ff */
[----:B------:R-:W-:Y:S03]  /*38a0*/  BSSY B2, `(.L_x_14416) ;  /* 0x000002d000027945 */ /* 0x000fe60003800000 */
[----:B-1----:R-:W-:Y:S02]  /*38b0*/  LEA.HI.X R13, R16, R83, R17, 0x1, P3 ;  /* 0x00000053100d7211 */ /* 0x002fe400018f0c11 */
[----:B------:R-:W-:-:S13]  /*38c0*/  ISETP.GE.AND P3, PT, R152, R78, PT ;  /* 0x0000004e9800720c */ /* 0x000fda0003f66270 */
[----:B--2---:R-:W-:Y:S05]  /*38d0*/  @P3 BRA `(.L_x_14417) ;  /* 0x0000000000a43947 */ /* 0x004fea0003800000 */
[----:B------:R-:W-:Y:S01]  /*38e0*/  SHF.R.U64 R46, R40, 0x10, R41 ;  /* 0x00000010282e7819 */ /* 0x000fe20000001229 */
[----:B----4-:R-:W-:Y:S01]  /*38f0*/  IMAD.MOV.U32 R15, RZ, RZ, R10 ;  /* 0x000000ffff0f7224 */ /* 0x010fe200078e000a */
        /* <DEDUP_REMOVED lines=12> */
[-C--:B------:R-:W-:Y:S01]  /*39c0*/  FMUL.FTZ R45, R11, R44.reuse ;  /* 0x0000002c0b2d7220 */ /* 0x080fe20000410000 */
[C---:B------:R-:W-:Y:S01]  /*39d0*/  FMUL.FTZ R43, R9.reuse, R43 ;  /* 0x0000002b092b7220 */ /* 0x040fe20000410000 */
[C---:B------:R-:W-:Y:S01]  /*39e0*/  FMUL.FTZ R48, R40.reuse, R44 ;  /* 0x0000002c28307220 */ /* 0x040fe20000410000 */
[-C--:B------:R-:W-:Y:S01]  /*39f0*/  FFMA.FTZ R46, R9, R41.reuse, -R46 ;  /* 0x00000029092e7223 */ /* 0x080fe2000001082e */
[----:B------:R-:W-:Y:S01]  /*3a00*/  FFMA.FTZ R45, R40, R42, R45 ;  /* 0x0000002a282d7223 */ /* 0x000fe2000001002d */
[----:B------:R-:W-:Y:S01]  /*3a10*/  FFMA.FTZ R43, R10, R41, R43 ;  /* 0x000000290a2b7223 */ /* 0x000fe2000001002b */
[----:B------:R-:W-:-:S02]  /*3a20*/  HADD2.F32 R40, -RZ, R85.H0_H0 ;  /* 0x20000055ff287230 */ /* 0x000fc40000004100 */
[----:B------:R-:W-:Y:S01]  /*3a30*/  FFMA.FTZ R48, R11, R42, -R48 ;  /* 0x0000002a0b307223 */ /* 0x000fe20000010830 */
[----:B------:R-:W-:Y:S02]  /*3a40*/  HADD2.F32 R85, -RZ, R85.H1_H1 ;  /* 0x30000055ff557230 */ /* 0x000fe40000004100 */
        /* <DEDUP_REMOVED lines=18> */
.L_x_14417:
[----:B------:R-:W-:Y:S05]  /*3b70*/  BSYNC B2 ;  /* 0x0000000000027941 */ /* 0x000fea0003800000 */
.L_x_14416:
[----:B----4-:R0:W-:Y:S02]  /*3b80*/  ST.E.128 desc[UR42][R12.64], R8 ;  /* 0x000000080c007985 */ /* 0x0101e4000c101d2a */
.L_x_14415:
[----:B------:R-:W-:Y:S05]  /*3b90*/  BSYNC B1 ;  /* 0x0000000000017941 */ /* 0x000fea0003800000 */
.L_x_14414:
[----:B------:R-:W-:Y:S05]  /*3ba0*/  @P2 BRA `(.L_x_14413) ;  /* 0x0000001c00902947 */ /* 0x000fea0003800000 */
[----:B0-2-4-:R-:W1:Y:S04]  /*3bb0*/  LDL R8, [R1+0x8] ;  /* 0x0000080001087983 */ /* 0x015e680000100800 */
[----:B------:R-:W2:Y:S01]  /*3bc0*/  LDL R15, [R1+0x10] ;  /* 0x00001000010f7983 */ /* 0x000ea20000100800 */
[C---:B------:R-:W-:Y:S01]  /*3bd0*/  LEA R12, P3, R19.reuse, R14, 0x1 ;  /* 0x0000000e130c7211 */ /* 0x040fe200078608ff */
[----:B------:R-:W-:Y:S03]  /*3be0*/  BSSY B1, `(.L_x_14418) ;  /* 0x000002e000017945 */ /* 0x000fe60003800000 */
[----:B-1----:R-:W-:Y:S02]  /*3bf0*/  LEA.HI.X R13, R19, R83, R8, 0x1, P3 ;  /* 0x00000053130d7211 */ /* 0x002fe400018f0c08 */
[----:B------:R0:W1:Y:S01]  /*3c00*/  LDS.128 R8, [R70+0x11000] ;  /* 0x0110000046087984 */ /* 0x0000620000000c00 */
[----:B--2---:R-:W-:-:S13]  /*3c10*/  ISETP.GE.AND P3, PT, R15, R78, PT ;  /* 0x0000004e0f00720c */ /* 0x004fda0003f66270 */
[----:B0-----:R-:W-:Y:S05]  /*3c20*/  @P3 BRA `(.L_x_14419) ;  /* 0x0000000000a43947 */ /* 0x001fea0003800000 */
[--C-:B------:R-:W-:Y:S01]  /*3c30*/  SHF.R.U64 R36, R36, 0x10, R37.reuse ;  /* 0x0000001024247819 */ /* 0x100fe20000001225 */
[----:B-1----:R-:W-:Y:S01]  /*3c40*/  IMAD.MOV.U32 R14, RZ, RZ, R10 ;  /* 0x000000ffff0e7224 */ /* 0x002fe200078e000a */
        /* <DEDUP_REMOVED lines=10> */
[C---:B------:R-:W-:Y:S01]  /*3cf0*/  FMUL.FTZ R37, R9.reuse, R37 ;  /* 0x0000002509257220 */ /* 0x040fe20000410000 */
[----:B------:R-:W-:Y:S02]  /*3d00*/  HADD2.F32 R11, -RZ, R11.H0_H0 ;  /* 0x2000000bff0b7230 */ /* 0x000fe40000004100 */
[-C--:B------:R-:W-:Y:S01]  /*3d10*/  FFMA.FTZ R42, R9, R36.reuse, -R42 ;  /* 0x00000024092a7223 */ /* 0x080fe2000001082a */
[----:B------:R-:W-:Y:S01]  /*3d20*/  FFMA.FTZ R39, R10, R36, R37 ;  /* 0x000000240a277223 */ /* 0x000fe20000010025 */
[----:B------:R-:W-:Y:S02]  /*3d30*/  HADD2.F32 R38, -RZ, R41.H0_H0 ;  /* 0x20000029ff267230 */ /* 0x000fe40000004100 */
[----:B------:R-:W-:Y:S01]  /*3d40*/  FMUL.FTZ R44, R15, R40 ;  /* 0x000000280f2c7220 */ /* 0x000fe20000410000 */
[----:B------:R-:W-:-:S02]  /*3d50*/  HADD2.F32 R36, -RZ, R81.H0_H0 ;  /* 0x20000051ff247230 */ /* 0x000fc40000004100 */
[C---:B------:R-:W-:Y:S01]  /*3d60*/  FMUL.FTZ R40, R11.reuse, R40 ;  /* 0x000000280b287220 */ /* 0x040fe20000410000 */
[----:B------:R-:W-:Y:S02]  /*3d70*/  HADD2.F32 R81, -RZ, R81.H1_H1 ;  /* 0x30000051ff517230 */ /* 0x000fe40000004100 */
[-C--:B------:R-:W-:Y:S01]  /*3d80*/  FFMA.FTZ R44, R11, R38.reuse, -R44 ;  /* 0x000000260b2c7223 */ /* 0x080fe2000001082c */
        /* <DEDUP_REMOVED lines=19> */
.L_x_14419:
[----:B------:R-:W-:Y:S05]  /*3ec0*/  BSYNC B1 ;  /* 0x0000000000017941 */ /* 0x000fea0003800000 */
.L_x_14418:
[----:B-1----:R0:W-:Y:S01]  /*3ed0*/  ST.E.128 desc[UR42][R12.64], R8 ;  /* 0x000000080c007985 */ /* 0x0021e2000c101d2a */
[----:B------:R-:W-:Y:S05]  /*3ee0*/  BRA `(.L_x_14413) ;  /* 0x0000001800c07947 */ /* 0x000fea0003800000 */
.L_x_14395:
[----:B------:R-:W0:Y:S01]  /*3ef0*/  S2R R12, SR_TID.X ;  /* 0x00000000000c7919 */ /* 0x000e220000002100 */
[----:B------:R-:W-:Y:S01]  /*3f00*/  CS2R R42, SRZ ;  /* 0x00000000002a7805 */ /* 0x000fe2000001ff00 */
[----:B------:R-:W1:Y:S01]  /*3f10*/  S2R R38, SR_TID.X ;  /* 0x0000000000267919 */ /* 0x000e620000002100 */
[----:B0-----:R-:W-:Y:S02]  /*3f20*/  VIADD R13, R12, 0xffffff80 ;  /* 0xffffff800c0d7836 */ /* 0x001fe40000000000 */
[----:B-1----:R-:W-:-:S03]  /*3f30*/  VIADD R40, R38, 0xffffff80 ;  /* 0xffffff8026287836 */ /* 0x002fc60000000000 */
[----:B------:R-:W-:Y:S02]  /*3f40*/  SHF.R.S32.HI R12, RZ, 0x1f, R13 ;  /* 0x0000001fff0c7819 */ /* 0x000fe4000001140d */
[----:B------:R-:W-:Y:S02]  /*3f50*/  CS2R R38, SRZ ;  /* 0x0000000000267805 */ /* 0x000fe4000001ff00 */
[----:B------:R-:W-:Y:S02]  /*3f60*/  LEA.HI R12, R12, R13, RZ, 0x2 ;  /* 0x0000000d0c0c7211 */ /* 0x000fe400078f10ff */
[----:B------:R-:W-:Y:S02]  /*3f70*/  SHF.R.S32.HI R44, RZ, 0x1f, R40 ;  /* 0x0000001fff2c7819 */ /* 0x000fe40000011428 */
[----:B------:R-:W-:Y:S02]  /*3f80*/  SHF.R.S32.HI R12, RZ, 0x2, R12 ;  /* 0x00000002ff0c7819 */ /* 0x000fe4000001140c */
[----:B------:R-:W-:-:S02]  /*3f90*/  LEA.HI R44, R44, R40, RZ, 0x2 ;  /* 0x000000282c2c7211 */ /* 0x000fc400078f10ff */
[----:B------:R-:W-:Y:S02]  /*3fa0*/  CS2R R40, SRZ ;  /* 0x0000000000287805 */ /* 0x000fe4000001ff00 */
[----:B------:R-:W-:Y:S02]  /*3fb0*/  ISETP.GE.AND P3, PT, R12, R76, PT ;  /* 0x0000004c0c00720c */ /* 0x000fe40003f66270 */
[----:B------:R-:W-:Y:S02]  /*3fc0*/  SHF.R.S32.HI R44, RZ, 0x2, R44 ;  /* 0x00000002ff2c7819 */ /* 0x000fe4000001142c */
[----:B------:R-:W-:-:S03]  /*3fd0*/  ISETP.GE.OR P3, PT, R16, R78, P3 ;  /* 0x0000004e1000720c */ /* 0x000fc60001f66670 */
[----:B------:R-:W-:-:S10]  /*3fe0*/  VIADD R44, R44, 0x60 ;  /* 0x000000602c2c7836 */ /* 0x000fd40000000000 */
[----:B------:R-:W0:Y:S01]  /*3ff0*/  @!P3 LDC.64 R12, c[0x0][0x3e8] ;  /* 0x0000fa00ff0cbb82 */ /* 0x000e220000000a00 */
[----:B------:R-:W-:-:S05]  /*4000*/  @!P3 IADD3 R14, P4, R30, R10, RZ ;  /* 0x0000000a1e0eb210 */ /* 0x000fca0007f9e0ff */
[----:B------:R-:W-:Y:S01]  /*4010*/  @!P3 IMAD.X R15, R77, 0x1, R54, P4 ;  /* 0x000000014d0fb824 */ /* 0x000fe200020e0636 */
[----:B------:R-:W-:-:S05]  /*4020*/  @!P3 IADD3 R36, P4, R52, R8, RZ ;  /* 0x000000083424b210 */ /* 0x000fca0007f9e0ff */
[----:B------:R-:W-:Y:S01]  /*4030*/  @!P3 IMAD.X R37, R69, 0x1, R7, P4 ;  /* 0x000000014525b824 */ /* 0x000fe200020e0607 */
[----:B0-----:R-:W-:-:S04]  /*4040*/  @!P3 LEA R12, P4, R14, R12, 0x1 ;  /* 0x0000000c0e0cb211 */ /* 0x001fc800078808ff */
[----:B------:R-:W-:Y:S02]  /*4050*/  @!P3 LEA.HI.X R13, R14, R13, R15, 0x1, P4 ;  /* 0x0000000d0e0db211 */ /* 0x000fe400020f0c0f */
[----:B------:R-:W0:Y:S01]  /*4060*/  @!P3 LDC.64 R14, c[0x0][0x400] ;  /* 0x00010000ff0ebb82 */ /* 0x000e220000000a00 */
[----:B------:R-:W-:Y:S01]  /*4070*/  BSSY B1, `(.L_x_14420) ;  /* 0x0000022000017945 */ /* 0x000fe20003800000 */
[----:B0-----:R-:W-:-:S04]  /*4080*/  @!P3 LEA R14, P4, R36, R14, 0x1 ;  /* 0x0000000e240eb211 */ /* 0x001fc800078808ff */
[----:B------:R-:W-:Y:S02]  /*4090*/  @!P3 LEA.HI.X R15, R36, R15, R37, 0x1, P4 ;  /* 0x0000000f240fb211 */ /* 0x000fe400020f0c25 */
[----:B------:R-:W-:Y:S02]  /*40a0*/  CS2R R36, SRZ ;  /* 0x0000000000247805 */ /* 0x000fe4000001ff00 */
[----:B------:R-:W-:Y:S02]  /*40b0*/  ISETP.GE.AND P4, PT, R44, R76, PT ;  /* 0x0000004c2c00720c */ /* 0x000fe40003f86270 */
[----:B------:R-:W-:Y:S02]  /*40c0*/  CS2R R46, SRZ ;  /* 0x00000000002e7805 */ /* 0x000fe4000001ff00 */
[----:B------:R-:W-:Y:S01]  /*40d0*/  CS2R R50, SRZ ;  /* 0x0000000000327805 */ /* 0x000fe2000001ff00 */
[----:B------:R0:W5:Y:S01]  /*40e0*/  @!P3 LDG.E.128 R40, desc[UR42][R14.64] ;  /* 0x0000002a0e28b981 */ /* 0x000162000c1e1d00 */
[----:B------:R-:W-:-:S02]  /*40f0*/  ISETP.GE.OR P4, PT, R16, R78, P4 ;  /* 0x0000004e1000720c */ /* 0x000fc40002786670 */
[----:B------:R-:W-:Y:S02]  /*4100*/  CS2R R44, SRZ ;  /* 0x00000000002c7805 */ /* 0x000fe4000001ff00 */
[----:B------:R-:W-:Y:S01]  /*4110*/  CS2R R48, SRZ ;  /* 0x0000000000307805 */ /* 0x000fe2000001ff00 */
[----:B------:R0:W5:Y:S01]  /*4120*/  @!P3 LDG.E.128 R36, desc[UR42][R12.64] ;  /* 0x0000002a0c24b981 */ /* 0x000162000c1e1d00 */
[----:B------:R-:W-:-:S07]  /*4130*/  ISETP.GE.AND P3, PT, R16, R78, PT ;  /* 0x0000004e1000720c */ /* 0x000fce0003f66270 */
[----:B------:R-:W-:Y:S06]  /*4140*/  @P4 BRA `(.L_x_14421) ;  /* 0x0000000000504947 */ /* 0x000fec0003800000 */
[----:B0-----:R-:W0:Y:S01]  /*4150*/  LDC.64 R12, c[0x0][0x3f8] ;  /* 0x0000fe00ff0c7b82 */ /* 0x001e220000000a00 */
        /* <DEDUP_REMOVED lines=19> */
.L_x_14421:
[----:B------:R-:W-:Y:S05]  /*4290*/  BSYNC B1 ;  /* 0x0000000000017941 */ /* 0x000fea0003800000 */
.L_x_14420:
[----:B-----5:R-:W-:Y:S01]  /*42a0*/  IMAD.MOV.U32 R8, RZ, RZ, R46 ;  /* 0x000000ffff087224 */ /* 0x020fe200078e002e */
[----:B------:R-:W-:Y:S01]  /*42b0*/  UISETP.NE.AND UP0, UPT, UR39, 0x3, UPT ;  /* 0x000000032700788c */ /* 0x000fe2000bf05270 */
        /* <DEDUP_REMOVED lines=29> */
[----:B------:R-:W-:Y:S01]  /*4490*/  PRMT R98, R11, 0x7610, R98 ;  /* 0x000076100b627816 */ /* 0x000fe20000000062 */
[----:B------:R-:W-:Y:S06]  /*44a0*/  @!P5 BRA `(.L_x_14422) ;  /* 0x000000000004d947 */ /* 0x000fec0003800000 */
[----:B------:R-:W-:Y:S01]  /*44b0*/  BPT.TRAP 0x1 ;  /* 0x000000040000795c */ /* 0x000fe20000300000 */
.L_x_14422:
[----:B------:R-:W2:Y:S01]  /*44c0*/  LDL R8, [R1+0xc] ;  /* 0x00000c0001087983 */ /* 0x000ea20000100800 */
[----:B------:R-:W-:Y:S01]  /*44d0*/  IMAD R69, R23, 0x8, R2 ;  /* 0x0000000817457824 */ /* 0x000fe200078e0202 */
[----:B------:R-:W1:Y:S01]  /*44e0*/  LDC R85, c[0x0][0x2f4] ;  /* 0x0000bd00ff557b82 */ /* 0x000e620000000800 */
[----:B------:R-:W-:Y:S01]  /*44f0*/  BSSY B1, `(.L_x_14423) ;  /* 0x0000004000017945 */ /* 0x000fe20003800000 */
[----:B--2---:R-:W-:-:S04]  /*4500*/  SHF.L.U32 R77, R8, 0x1f, RZ ;  /* 0x0000001f084d7819 */ /* 0x004fc800000006ff */
[----:B------:R-:W2:Y:S02]  /*4510*/  SYNCS.PHASECHK.TRANS64.TRYWAIT P4, [R69+URZ+0x16890], R77 ;  /* 0x0168904d450075a7 */ /* 0x000ea4000808017f */
[----:B-12---:R-:W-:Y:S05]  /*4520*/  @!P4 BRA `(.L_x_14424) ;  /* 0x000001b800fcc947 */ /* 0x006fea0003800000 */
.L_x_14734:
[----:B------:R-:W-:Y:S05]  /*4530*/  BSYNC B1 ;  /* 0x0000000000017941 */ /* 0x000fea0003800000 */
.L_x_14423:
[----:B------:R-:W-:Y:S01]  /*4540*/  UMOV UR4, 0xffffffff ;  /* 0xffffffff00047882 */ /* 0x000fe20000000000 */
[----:B------:R-:W-:Y:S02]  /*4550*/  IMAD.IADD R87, R85, 0x1, -R58 ;  /* 0x0000000155577824 */ /* 0x000fe400078e0a3a */
[----:B------:R-:W-:Y:S05]  /*4560*/  BRA.DIV UR4, `(.L_x_14425) ;  /* 0x000001be04007947 */ /* 0x000fea000b800000 */
[----:B------:R2:W3:Y:S04]  /*4570*/  SHFL.IDX PT, R81, R83, RZ, 0x1c1f ;  /* 0x001c1fff53517589 */ /* 0x0004e800000e0000 */
[----:B------:R2:W4:Y:S02]  /*4580*/  SHFL.IDX PT, R80, R82, RZ, 0x1c1f ;  /* 0x001c1fff52507589 */ /* 0x00052400000e0000 */
.L_x_14738:
[----:B------:R-:W5:Y:S01]  /*4590*/  S2R R8, SR_TID.X ;  /* 0x0000000000087919 */ /* 0x000f620000002100 */
[----:B------:R-:W-:Y:S01]  /*45a0*/  BSSY B1, `(.L_x_14426) ;  /* 0x0000078000017945 */ /* 0x000fe20003800000 */
[----:B-----5:R-:W-:-:S05]  /*45b0*/  VIADD R9, R8, 0xffffff80 ;  /* 0xffffff8008097836 */ /* 0x020fca0000000000 */
[----:B------:R-:W-:-:S04]  /*45c0*/  SHF.R.S32.HI R8, RZ, 0x1f, R9 ;  /* 0x0000001fff087819 */ /* 0x000fc80000011409 */
[----:B------:R-:W-:-:S04]  /*45d0*/  LEA.HI R8, R8, R9, RZ, 0x2 ;  /* 0x0000000908087211 */ /* 0x000fc800078f10ff */
[----:B------:R-:W-:-:S04]  /*45e0*/  SHF.R.S32.HI R8, RZ, 0x2, R8 ;  /* 0x00000002ff087819 */ /* 0x000fc80000011408 */
[----:B------:R-:W-:-:S13]  /*45f0*/  ISETP.GE.OR P4, PT, R8, R76, P1 ;  /* 0x0000004c0800720c */ /* 0x000fda0000f86670 */
[----:B------:R-:W-:Y:S05]  /*4600*/  @P4 BRA `(.L_x_14427) ;  /* 0x0000000400c44947 */ /* 0x000fea0003800000 */
[----:B------:R-:W5:Y:S01]  /*4610*/  S2R R9, SR_TID.X ;  /* 0x0000000000097919 */ /* 0x000f620000002100 */
[----:B------:R-:W-:Y:S01]  /*4620*/  SEL R8, R58, R87, !P0 ;  /* 0x000000573a087207 */ /* 0x000fe20004000000 */
[----:B------:R-:W-:Y:S01]  /*4630*/  BSSY B2, `(.L_x_14428) ;  /* 0x000006a000027945 */ /* 0x000fe20003800000 */
[----:B----4-:R-:W-:-:S04]  /*4640*/  LEA R78, P4, R6, R80, 0x1 ;  /* 0x00000050064e7211 */ /* 0x010fc800078808ff */
[----:B---3--:R-:W-:Y:S01]  /*4650*/  LEA.HI.X R79, R6, R81, R4, 0x1, P4 ;  /* 0x00000051064f7211 */ /* 0x008fe200020f0c04 */
[----:B-----5:R-:W-:Y:S01]  /*4660*/  VIADD R11, R9, 0xffffff80 ;  /* 0xffffff80090b7836 */ /* 0x020fe20000000000 */
        /* <DEDUP_REMOVED lines=10> */
[----:B------:R-:W-:-:S05]  /*4710*/  LOP3.LUT R8, R8, R61, RZ, 0x3c, !PT ;  /* 0x0000003d08087212 */ /* 0x000fca00078e3cff */
[----:B------:R-:W-:-:S04]  /*4720*/  IMAD R8, R10, 0x200, R8 ;  /* 0x000002000a087824 */ /* 0x000fc800078e0208 */
[----:B------:R-:W-:-:S04]  /*4730*/  IMAD R11, R23, 0x2000, R8 ;  /* 0x00002000170b7824 */ /* 0x000fc800078e0208 */
[----:B0-----:R-:W-:Y:S02]  /*4740*/  IMAD R12, R11, 0x2, R2 ;  /* 0x000000020b0c7824 */ /* 0x001fe400078e0202 */
[----:B------:R-:W0:Y:S04]  /*4750*/  LDS.128 R8, [R9+0xe400] ;  /* 0x00e4000009087984 */ /* 0x000e280000000c00 */
[----:B------:R-:W3:Y:S01]  /*4760*/  LDS.128 R12, [R12+0xe400] ;  /* 0x00e400000c0c7984 */ /* 0x000ee20000000c00 */
[----:B------:R-:W-:Y:S05]  /*4770*/  @P3 BRA `(.L_x_14429) ;  /* 0x0000000400543947 */ /* 0x000fea0003800000 */
[----:B------:R-:W-:Y:S01]  /*4780*/  SHF.R.U64 R36, R36, 0x10, R37 ;  /* 0x0000001024247819 */ /* 0x000fe20000001225 */
[----:B---3--:R-:W-:Y:S01]  /*4790*/  IMAD.MOV.U32 R95, RZ, RZ, R15 ;  /* 0x000000ffff5f7224 */ /* 0x008fe200078e000f */
[----:B------:R-:W-:Y:S01]  /*47a0*/  SHF.R.U32.HI R97, RZ, 0x10, R37 ;  /* 0x00000010ff617819 */ /* 0x000fe20000011625 */
[----:B------:R-:W-:Y:S01]  /*47b0*/  HADD2.F32 R98, -RZ, R98.H0_H0 ;  /* 0x20000062ff627230 */ /* 0x000fe20000004100 */
[----:B------:R-:W-:Y:S01]  /*47c0*/  SHF.R.U64 R37, R38, 0x10, R39 ;  /* 0x0000001026257819 */ /* 0x000fe20000001227 */
[----:B------:R-:W-:Y:S01]  /*47d0*/  HADD2.F32 R96, -RZ, R96.H0_H0 ;  /* 0x20000060ff607230 */ /* 0x000fe20000004100 */
[----:B------:R-:W-:Y:S01]  /*47e0*/  SHF.R.U64 R38, R42, 0x10, R43 ;  /* 0x000000102a267819 */ /* 0x000fe2000000122b */
[----:B------:R-:W-:Y:S01]  /*47f0*/  IMAD.MOV.U32 R42, RZ, RZ, R13 ;  /* 0x000000ffff2a7224 */ /* 0x000fe200078e000d */
[----:B------:R-:W-:Y:S01]  /*4800*/  SHF.R.U32.HI R99, RZ, 0x10, R41 ;  /* 0x00000010ff637819 */ /* 0x000fe20000011629 */
[----:B0-----:R-:W-:Y:S01]  /*4810*/  IMAD.MOV.U32 R13, RZ, RZ, R11 ;  /* 0x000000ffff0d7224 */ /* 0x001fe200078e000b */
[----:B------:R-:W-:Y:S01]  /*4820*/  SHF.R.U64 R40, R40, 0x10, R41 ;  /* 0x0000001028287819 */ /* 0x000fe20000001229 */
[----:B------:R-:W-:Y:S01]  /*4830*/  HADD2.F32 R11, -RZ, R9.H0_H0 ;  /* 0x20000009ff0b7230 */ /* 0x000fe20000004100 */
[----:B------:R-:W-:Y:S01]  /*4840*/  SHF.R.U32.HI R41, RZ, 0x10, R39 ;  /* 0x00000010ff297819 */ /* 0x000fe20000011627 */
[----:B------:R-:W-:Y:S01]  /*4850*/  HADD2.F32 R15, -RZ, R42.H0_H0 ;  /* 0x2000002aff0f7230 */ /* 0x000fe20000004100 */
[----:B------:R-:W-:Y:S01]  /*4860*/  SHF.R.U32.HI R43, RZ, 0x10, R43 ;  /* 0x00000010ff2b7819 */ /* 0x000fe2000001162b */
[----:B------:R-:W-:-:S02]  /*4870*/  IMAD.MOV.U32 R39, RZ, RZ, R12 ;  /* 0x000000ffff277224 */ /* 0x000fc400078e000c */
[----:B------:R-:W-:Y:S02]  /*4880*/  HADD2.F32 R42, -RZ, R42.H1_H1 ;  /* 0x3000002aff2a7230 */ /* 0x000fe40000004100 */
[-C--:B------:R-:W-:Y:S01]  /*4890*/  FMUL.FTZ R100, R15, R98.reuse ;  /* 0x000000620f647220 */ /* 0x080fe20000410000 */
[----:B------:R-:W-:Y:S02]  /*48a0*/  HADD2.F32 R99, -RZ, R99.H0_H0 ;  /* 0x20000063ff637230 */ /* 0x000fe40000004100 */
[C---:B------:R-:W-:Y:S01]  /*48b0*/  FMUL.FTZ R98, R11.reuse, R98 ;  /* 0x000000620b627220 */ /* 0x040fe20000410000 */
[----:B------:R-:W-:Y:S02]  /*48c0*/  HADD2.F32 R12, -RZ, R9.H1_H1 ;  /* 0x30000009ff0c7230 */ /* 0x000fe40000004100 */
[-C--:B------:R-:W-:Y:S01]  /*48d0*/  FFMA.FTZ R9, R11, R96.reuse, -R100 ;  /* 0x000000600b097223 */ /* 0x080fe20000010864 */
[----:B------:R-:W-:Y:S02]  /*48e0*/  HADD2.F32 R97, -RZ, R97.H0_H0 ;  /* 0x20000061ff617230 */ /* 0x000fe40000004100 */
[-C--:B------:R-:W-:Y:S01]  /*48f0*/  FMUL.FTZ R101, R42, R99.reuse ;  /* 0x000000632a657220 */ /* 0x080fe20000410000 */
        /* <DEDUP_REMOVED lines=8> */
[----:B------:R-:W-:Y:S01]  /*4980*/  FMUL.FTZ R100, R96, R98 ;  /* 0x0000006260647220 */ /* 0x000fe20000410000 */
[----:B------:R-:W-:Y:S01]  /*4990*/  HADD2.F32 R43, -RZ, R43.H0_H0 ;  /* 0x2000002bff2b7230 */ /* 0x000fe20000004100 */
[----:B------:R-:W-:Y:S01]  /*49a0*/  F2FP.F16.F32.PACK_AB R9, R12, R9 ;  /* 0x000000090c09723e */ /* 0x000fe200000000ff */
[----:B------:R-:W-:-:S02]  /*49b0*/  HADD2.F32 R94, -RZ, R13.H1_H1 ;  /* 0x3000000dff5e7230 */ /* 0x000fc40000004100 */
[C---:B------:R-:W-:Y:S01]  /*49c0*/  FMUL.FTZ R99, R15.reuse, R98 ;  /* 0x000000620f637220 */ /* 0x040fe20000410000 */
[----:B------:R-:W-:Y:S02]  /*49d0*/  HADD2.F32 R95, -RZ, R95.H1_H1 ;  /* 0x3000005fff5f7230 */ /* 0x000fe40000004100 */
[----:B------:R-:W-:Y:S01]  /*49e0*/  FFMA.FTZ R13, R15, R97, -R100 ;  /* 0x000000610f0d7223 */ /* 0x000fe20000010864 */
[----:B------:R-:W-:Y:S02]  /*49f0*/  HADD2.F32 R41, -RZ, R41.H0_H0 ;  /* 0x20000029ff297230 */ /* 0x000fe40000004100 */
[----:B------:R-:W-:Y:S01]  /*4a00*/  FMUL.FTZ R98, R94, R43 ;  /* 0x0000002b5e627220 */ /* 0x000fe20000410000 */
[----:B------:R-:W-:Y:S01]  /*4a10*/  FFMA.FTZ R15, R96, R97, R99 ;  /* 0x00000061600f7223 */ /* 0x000fe20000010063 */
[C---:B------:R-:W-:Y:S01]  /*4a20*/  FMUL.FTZ R101, R95.reuse, R43 ;  /* 0x0000002b5f657220 */ /* 0x040fe20000410000 */
[----:B------:R-:W-:Y:S02]  /*4a30*/  HADD2.F32 R43, -RZ, R39.H1_H1 ;  /* 0x30000027ff2b7230 */ /* 0x000fe40000004100 */
        /* <DEDUP_REMOVED lines=8> */
[--C-:B------:R-:W-:Y:S01]  /*4ac0*/  HADD2.F32 R40, -RZ, R8.reuse.H0_H0 ;  /* 0x20000008ff287230 */ /* 0x100fe20000004100 */
[----:B------:R-:W-:Y:S01]  /*4ad0*/  F2FP.F16.F32.PACK_AB R94, R94, R13 ;  /* 0x0000000d5e5e723e */ /* 0x000fe200000000ff */
[----:B------:R-:W-:-:S02]  /*4ae0*/  HADD2.F32 R39, -RZ, R8.H1_H1 ;  /* 0x30000008ff277230 */ /* 0x000fc40000004100 */
[-C--:B------:R-:W-:Y:S01]  /*4af0*/  FMUL.FTZ R97, R41, R93.reuse ;  /* 0x0000005d29617220 */ /* 0x080fe20000410000 */
[----:B------:R-:W-:Y:S02]  /*4b00*/  HADD2.F32 R36, -RZ, R36.H0_H0 ;  /* 0x20000024ff247230 */ /* 0x000fe40000004100 */
[C---:B------:R-:W-:Y:S01]  /*4b10*/  FMUL.FTZ R100, R40.reuse, R93 ;  /* 0x0000005d28647220 */ /* 0x040fe20000410000 */
[----:B------:R-:W-:Y:S02]  /*4b20*/  HADD2.F32 R37, -RZ, R37.H0_H0 ;  /* 0x20000025ff257230 */ /* 0x000fe40000004100 */
[----:B------:R-:W-:Y:S01]  /*4b30*/  FMUL.FTZ R98, R39, R98 ;  /* 0x0000006227627220 */ /* 0x000fe20000410000 */
        /* <DEDUP_REMOVED lines=10> */
[----:B------:R-:W-:-:S02]  /*4be0*/  HADD2.F32 R36, -RZ, R10.H0_H0 ;  /* 0x2000000aff247230 */ /* 0x000fc40000004100 */
[----:B------:R-:W-:Y:S02]  /*4bf0*/  HADD2.F32 R14, -RZ, R14.H1_H1 ;  /* 0x3000000eff0e7230 */ /* 0x000fe40000004100 */
[-C--:B------:R-:W-:Y:S01]  /*4c00*/  FMUL.FTZ R97, R38, R41.reuse ;  /* 0x0000002926617220 */ /* 0x080fe20000410000 */
[----:B------:R-:W-:Y:S02]  /*4c10*/  HADD2.F32 R10, -RZ, R10.H1_H1 ;  /* 0x3000000aff0a7230 */ /* 0x000fe40000004100 */
[----:B------:R-:W-:Y:S01]  /*4c20*/  FMUL.FTZ R41, R36, R41 ;  /* 0x0000002924297220 */ /* 0x000fe20000410000 */
[----:B------:R-:W-:Y:S02]  /*4c30*/  HADD2.F32 R39, -RZ, R92.H1_H1 ;  /* 0x3000005cff277230 */ /* 0x000fe40000004100 */
[-C--:B------:R-:W-:Y:S01]  /*4c40*/  FMUL.FTZ R99, R14, R43.reuse ;  /* 0x0000002b0e637220 */ /* 0x080fe20000410000 */
[----:B------:R-:W-:Y:S02]  /*4c50*/  IMAD.MOV.U32 R11, RZ, RZ, R94 ;  /* 0x000000ffff0b7224 */ /* 0x000fe400078e005e */
[----:B------:R-:W-:Y:S01]  /*4c60*/  FMUL.FTZ R43, R10, R43 ;  /* 0x0000002b0a2b7220 */ /* 0x000fe20000410000 */
[-C--:B------:R-:W-:Y:S01]  /*4c70*/  FFMA.FTZ R97, R36, R39.reuse, -R97 ;  /* 0x0000002724617223 */ /* 0x080fe20000010861 */
[----:B------:R-:W-:Y:S01]  /*4c80*/  FFMA.FTZ R41, R38, R39, R41 ;  /* 0x0000002726297223 */ /* 0x000fe20000010029 */
[-C--:B------:R-:W-:Y:S01]  /*4c90*/  FFMA.FTZ R10, R10, R37.reuse, -R99 ;  /* 0x000000250a0a7223 */ /* 0x080fe20000010863 */
[----:B------:R-:W-:-:S04]  /*4ca0*/  FFMA.FTZ R14, R14, R37, R43 ;  /* 0x000000250e0e7223 */ /* 0x000fc8000001002b */
[----:B------:R-:W-:Y:S02]  /*4cb0*/  F2FP.F16.F32.PACK_AB R10, R10, R97 ;  /* 0x000000610a0a723e */ /* 0x000fe400000000ff */
[----:B------:R-:W-:-:S07]  /*4cc0*/  F2FP.F16.F32.PACK_AB R14, R14, R41 ;  /* 0x000000290e0e723e */ /* 0x000fce00000000ff */
.L_x_14429:
[----:B------:R-:W-:Y:S05]  /*4cd0*/  BSYNC B2 ;  /* 0x0000000000027941 */ /* 0x000fea0003800000 */
.L_x_14428:
[----:B------:R-:W-:Y:S01]  /*4ce0*/  ISETP.GE.AND P4, PT, R91, R85, PT ;  /* 0x000000555b00720c */ /* 0x000fe20003f86270 */
[----:B0-----:R0:W-:-:S12]  /*4cf0*/  ST.E.128 desc[UR42][R78.64], R8 ;  /* 0x000000084e007985 */ /* 0x0011d8000c101d2a */
[----:B------:R-:W-:-:S05]  /*4d00*/  @!P4 IMAD.WIDE R80, R91, 0x2, R80 ;  /* 0x000000025b50c825 */ /* 0x000fca00078e0250 */
[----:B---3--:R0:W-:Y:S02]  /*4d10*/  @!P4 ST.E.128 desc[UR42][R80.64], R12 ;  /* 0x0000000c5000c985 */ /* 0x0081e4000c101d2a */
.L_x_14427:
[----:B------:R-:W-:Y:S05]  /*4d20*/  BSYNC B1 ;  /* 0x0000000000017941 */ /* 0x000fea0003800000 */
.L_x_14426:
[----:B------:R-:W-:-:S03]  /*4d30*/  UMOV UR4, 0xffffffff ;  /* 0xffffffff00047882 */ /* 0x000fc60000000000 */
[----:B------:R-:W-:Y:S05]  /*4d40*/  BRA.DIV UR4, `(.L_x_14430) ;  /* 0x000001b604547947 */ /* 0x000fea000b800000 */
[----:B--2---:R-:W2:Y:S04]  /*4d50*/  SHFL.IDX PT, R83, R83, 0x1, 0x1c1f ;  /* 0x003c1f0053537f89 */ /* 0x004ea800000e0000 */
[----:B------:R-:W0:Y:S02]  /*4d60*/  SHFL.IDX PT, R82, R82, 0x1, 0x1c1f ;  /* 0x003c1f0052527f89 */ /* 0x000e2400000e0000 */
.L_x_14742:
[----:B0-----:R-:W0:Y:S02]  /*4d70*/  S2R R8, SR_TID.X ;  /* 0x0000000000087919 */ /* 0x001e240000002100 */
[----:B0-----:R-:W-:-:S05]  /*4d80*/  VIADD R9, R8, 0xffffff80 ;  /* 0xffffff8008097836 */ /* 0x001fca0000000000 */
[----:B------:R-:W-:-:S04]  /*4d90*/  SHF.R.S32.HI R8, RZ, 0x1f, R9 ;  /* 0x0000001fff087819 */ /* 0x000fc80000011409 */
[----:B------:R-:W-:-:S04]  /*4da0*/  LEA.HI R8, R8, R9, RZ, 0x2 ;  /* 0x0000000908087211 */ /* 0x000fc800078f10ff */
[----:B------:R-:W-:-:S05]  /*4db0*/  SHF.R.S32.HI R8, RZ, 0x2, R8 ;  /* 0x00000002ff087819 */ /* 0x000fca0000011408 */
[----:B------:R-:W-:-:S05]  /*4dc0*/  VIADD R8, R8, 0x60 ;  /* 0x0000006008087836 */ /* 0x000fca0000000000 */
[----:B------:R-:W-:-:S13]  /*4dd0*/  ISETP.GE.OR P4, PT, R8, R76, P1 ;  /* 0x0000004c0800720c */ /* 0x000fda0000f86670 */
[----:B------:R-:W-:Y:S05]  /*4de0*/  @P4 BRA `(.L_x_14413) ;  /* 0x0000000c00004947 */ /* 0x000fea0003800000 */
[----:B------:R-:W5:Y:S04]  /*4df0*/  LDL R11, [R1+0x38] ;  /* 0x00003800010b7983 */ /* 0x000f680000100800 */
[----:B------:R-:W3:Y:S04]  /*4e00*/  LDL R10, [R1+0x64] ;  /* 0x00006400010a7983 */ /* 0x000ee80000100800 */
[----:B------:R-:W4:Y:S01]  /*4e10*/  LDL R9, [R1+0x48] ;  /* 0x0000480001097983 */ /* 0x000f220000100800 */
[----:B------:R-:W-:Y:S01]  /*4e20*/  SEL R87, R58, R87, !P0 ;  /* 0x000000573a577207 */ /* 0x000fe20004000000 */
[----:B------:R-:W-:Y:S01]  /*4e30*/  BSSY B1, `(.L_x_14431) ;  /* 0x0000068000017945 */ /* 0x000fe20003800000 */
[----:B------:R-:W-:-:S02]  /*4e40*/  LEA R36, P4, R6, R82, 0x1 ;  /* 0x0000005206247211 */ /* 0x000fc400078808ff */
[----:B------:R-:W-:Y:S02]  /*4e50*/  SHF.R.S32.HI R8, RZ, 0x1f, R87 ;  /* 0x0000001fff087819 */ /* 0x000fe40000011457 */
[----:B--2---:R-:W-:Y:S02]  /*4e60*/  LEA.HI.X R37, R6, R83, R4, 0x1, P4 ;  /* 0x0000005306257211 */ /* 0x004fe400020f0c04 */
[----:B------:R-:W-:-:S04]  /*4e70*/  LEA.HI R8, R8, R87, RZ, 0x4 ;  /* 0x0000005708087211 */ /* 0x000fc800078f20ff */
[----:B------:R-:W-:-:S05]  /*4e80*/  LEA.HI.SX32 R8, R8, R5, 0x1c ;  /* 0x0000000508087211 */ /* 0x000fca00078fe2ff */
[----:B------:R-:W-:-:S05]  /*4e90*/  IMAD.SHL.U32 R38, R8, 0x8, RZ ;  /* 0x0000000808267824 */ /* 0x000fca00078e00ff */
[----:B-----5:R-:W-:-:S04]  /*4ea0*/  LOP3.LUT R8, R11, 0x38, R38, 0xf8, !PT ;  /* 0x000000380b087812 */ /* 0x020fc800078ef826 */
[----:B---3--:R-:W-:-:S05]  /*4eb0*/  LOP3.LUT R8, R8, R10, RZ, 0x3c, !PT ;  /* 0x0000000a08087212 */ /* 0x008fca00078e3cff */
[----:B----4-:R-:W-:Y:S02]  /*4ec0*/  IMAD.IADD R8, R9, 0x1, R8 ;  /* 0x0000000109087824 */ /* 0x010fe400078e0208 */
[C---:B------:R-:W-:Y:S02]  /*4ed0*/  IMAD R9, R23.reuse, 0x2000, R0 ;  /* 0x0000200017097824 */ /* 0x040fe400078e0200 */
[----:B------:R-:W-:Y:S02]  /*4ee0*/  IMAD R11, R23, 0x2000, R8 ;  /* 0x00002000170b7824 */ /* 0x000fe400078e0208 */
[--C-:B------:R-:W-:Y:S02]  /*4ef0*/  IMAD R9, R9, 0x2, R2.reuse ;  /* 0x0000000209097824 */ /* 0x100fe400078e0202 */
[----:B------:R-:W-:-:S04]  /*4f00*/  IMAD R12, R11, 0x2, R2 ;  /* 0x000000020b0c7824 */ /* 0x000fc800078e0202 */
[----:B------:R-:W0:Y:S04]  /*4f10*/  LDS.128 R8, [R9+0xe400] ;  /* 0x00e4000009087984 */ /* 0x000e280000000c00 */
[----:B------:R-:W2:Y:S01]  /*4f20*/  LDS.128 R12, [R12+0xe400] ;  /* 0x00e400000c0c7984 */ /* 0x000ea20000000c00 */
[----:B------:R-:W-:Y:S05]  /*4f30*/  @P3 BRA `(.L_x_14432) ;  /* 0x00000004005c3947 */ /* 0x000fea0003800000 */
[----:B0-----:R-:W-:Y:S01]  /*4f40*/  IMAD.MOV.U32 R43, RZ, RZ, R8 ;  /* 0x000000ffff2b7224 */ /* 0x001fe200078e0008 */
[----:B------:R-:W-:Y:S01]  /*4f50*/  SHF.R.U64 R42, R48, 0x10, R49 ;  /* 0x00000010302a7819 */ /* 0x000fe20000001231 */
[----:B--2---:R-:W-:Y:S01]  /*4f60*/  IMAD.MOV.U32 R8, RZ, RZ, R13 ;  /* 0x000000ffff087224 */ /* 0x004fe200078e000d */
[----:B------:R-:W-:Y:S01]  /*4f70*/  SHF.R.U32.HI R48, RZ, 0x10, R49 ;  /* 0x00000010ff307819 */ /* 0x000fe20000011631 */
[----:B------:R-:W-:Y:S01]  /*4f80*/  HADD2.F32 R49, -RZ, R90.H1_H1 ;  /* 0x3000005aff317230 */ /* 0x000fe20000004100 */
[--C-:B------:R-:W-:Y:S01]  /*4f90*/  SHF.R.U64 R41, R44, 0x10, R45.reuse ;  /* 0x000000102c297819 */ /* 0x100fe2000000122d */
[----:B------:R-:W-:Y:S01]  /*4fa0*/  IMAD.MOV.U32 R44, RZ, RZ, R12 ;  /* 0x000000ffff2c7224 */ /* 0x000fe200078e000c */
[----:B------:R-:W-:Y:S01]  /*4fb0*/  SHF.R.U32.HI R79, RZ, 0x10, R45 ;  /* 0x00000010ff4f7819 */ /* 0x000fe2000001162d */
[----:B------:R-:W-:Y:S01]  /*4fc0*/  IMAD.MOV.U32 R45, RZ, RZ, R15 ;  /* 0x000000ffff2d7224 */ /* 0x000fe200078e000f */
[--C-:B------:R-:W-:Y:S01]  /*4fd0*/  SHF.R.U64 R39, R46, 0x10, R47.reuse ;  /* 0x000000102e277819 */ /* 0x100fe2000000122f */
[--C-:B------:R-:W-:Y:S01]  /*4fe0*/  HADD2.F32 R12, -RZ, R8.reuse.H0_H0 ;  /* 0x20000008ff0c7230 */ /* 0x100fe20000004100 */
[----:B------:R-:W-:Y:S01]  /*4ff0*/  SHF.R.U32.HI R78, RZ, 0x10, R47 ;  /* 0x00000010ff4e7819 */ /* 0x000fe2000001162f */
[----:B------:R-:W-:Y:S01]  /*5000*/  HADD2.F32 R15, -RZ, R8.H1_H1 ;  /* 0x30000008ff0f7230 */ /* 0x000fe20000004100 */
[----:B------:R-:W-:Y:S01]  /*5010*/  SHF.R.U64 R40, R50, 0x10, R51 ;  /* 0x0000001032287819 */ /* 0x000fe20000001233 */
[----:B------:R-:W-:Y:S01]  /*5020*/  IMAD.MOV.U32 R13, RZ, RZ, R11 ;  /* 0x000000ffff0d7224 */ /* 0x000fe200078e000b */
[----:B------:R-:W-:Y:S01]  /*5030*/  SHF.R.U32.HI R51, RZ, 0x10, R51 ;  /* 0x00000010ff337819 */ /* 0x000fe20000011633 */
[----:B------:R-:W-:-:S02]  /*5040*/  HADD2.F32 R8, -RZ, R9.H0_H0 ;  /* 0x20000009ff087230 */ /* 0x000fc40000004100 */
[----:B------:R-:W-:Y:S02]  /*5050*/  HADD2.F32 R48, -RZ, R48.H0_H0 ;  /* 0x20000030ff307230 */ /* 0x000fe40000004100 */
[----:B------:R-:W-:Y:S02]  /*5060*/  HADD2.F32 R11, -RZ, R9.H1_H1 ;  /* 0x30000009ff0b7230 */ /* 0x000fe40000004100 */
        /* <DEDUP_REMOVED lines=8> */
[-C--:B------:R-:W-:Y:S01]  /*50f0*/  FFMA.FTZ R11, R11, R46.reuse, -R50 ;  /* 0x0000002e0b0b7223 */ /* 0x080fe20000010832 */
[----:B------:R-:W-:Y:S01]  /*5100*/  FFMA.FTZ R12, R15, R46, R48 ;  /* 0x0000002e0f0c7223 */ /* 0x000fe20000010030 */
[----:B------:R-:W-:-:S02]  /*5110*/  HADD2.F32 R49, -RZ, R88.H0_H0 ;  /* 0x20000058ff317230 */ /* 0x000fc40000004100 */
[--C-:B------:R-:W-:Y:S01]  /*5120*/  HADD2.F32 R46, -RZ, R45.reuse.H0_H0 ;  /* 0x2000002dff2e7230 */ /* 0x100fe20000004100 */
[----:B------:R-:W-:Y:S01]  /*5130*/  F2FP.F16.F32.PACK_AB R11, R11, R8 ;  /* 0x000000080b0b723e */ /* 0x000fe200000000ff */
[----:B------:R-:W-:Y:S02]  /*5140*/  HADD2.F32 R45, -RZ, R45.H1_H1 ;  /* 0x3000002dff2d7230 */ /* 0x000fe40000004100 */
[----:B------:R-:W-:Y:S02]  /*5150*/  HADD2.F32 R50, -RZ, R51.H0_H0 ;  /* 0x20000033ff327230 */ /* 0x000fe40000004100 */
[----:B------:R-:W-:Y:S02]  /*5160*/  HADD2.F32 R47, -RZ, R84.H1_H1 ;  /* 0x30000054ff2f7230 */ /* 0x000fe40000004100 */
[----:B------:R-:W-:Y:S02]  /*5170*/  HADD2.F32 R15, -RZ, R13.H0_H0 ;  /* 0x2000000dff0f7230 */ /* 0x000fe40000004100 */
[----:B------:R-:W-:Y:S01]  /*5180*/  FMUL.FTZ R80, R45, R50 ;  /* 0x000000322d507220 */ /* 0x000fe20000410000 */
[----:B------:R-:W-:-:S02]  /*5190*/  HADD2.F32 R48, -RZ, R78.H0_H0 ;  /* 0x2000004eff307230 */ /* 0x000fc40000004100 */
[-C--:B------:R-:W-:Y:S01]  /*51a0*/  FMUL.FTZ R78, R46, R49.reuse ;  /* 0x000000312e4e7220 */ /* 0x080fe20000410000 */
[----:B------:R-:W-:Y:S02]  /*51b0*/  HADD2.F32 R13, -RZ, R13.H1_H1 ;  /* 0x3000000dff0d7230 */ /* 0x000fe40000004100 */
[C---:B------:R-:W-:Y:S01]  /*51c0*/  FMUL.FTZ R49, R15.reuse, R49 ;  /* 0x000000310f317220 */ /* 0x040fe20000410000 */
[----:B------:R-:W-:Y:S02]  /*51d0*/  HADD2.F32 R88, -RZ, R88.H1_H1 ;  /* 0x30000058ff587230 */ /* 0x000fe40000004100 */
[----:B------:R-:W-:Y:S01]  /*51e0*/  FFMA.FTZ R78, R15, R47, -R78 ;  /* 0x0000002f0f4e7223 */ /* 0x000fe2000001084e */
[----:B------:R-:W-:Y:S02]  /*51f0*/  HADD2.F32 R15, -RZ, R44.H0_H0 ;  /* 0x2000002cff0f7230 */ /* 0x000fe40000004100 */
[C---:B------:R-:W-:Y:S01]  /*5200*/  FMUL.FTZ R50, R13.reuse, R50 ;  /* 0x000000320d327220 */ /* 0x040fe20000410000 */
[----:B------:R-:W-:Y:S01]  /*5210*/  FFMA.FTZ R51, R13, R48, -R80 ;  /* 0x000000300d337223 */ /* 0x000fe20000010850 */
[----:B------:R-:W-:-:S02]  /*5220*/  HADD2.F32 R13, -RZ, R43.H0_H0 ;  /* 0x2000002bff0d7230 */ /* 0x000fc40000004100 */
[----:B------:R-:W-:Y:S01]  /*5230*/  FFMA.FTZ R49, R46, R47, R49 ;  /* 0x0000002f2e317223 */ /* 0x000fe20000010031 */
[----:B------:R-:W-:Y:S02]  /*5240*/  HADD2.F32 R42, -RZ, R42.H0_H0 ;  /* 0x2000002aff2a7230 */ /* 0x000fe40000004100 */
[----:B------:R-:W-:Y:S01]  /*5250*/  FFMA.FTZ R80, R45, R48, R50 ;  /* 0x000000302d507223 */ /* 0x000fe20000010032 */
[----:B------:R-:W-:Y:S02]  /*5260*/  HADD2.F32 R44, -RZ, R44.H1_H1 ;  /* 0x3000002cff2c7230 */ /* 0x000fe40000004100 */
[-C--:B------:R-:W-:Y:S01]  /*5270*/  FMUL.FTZ R48, R15, R88.reuse ;  /* 0x000000580f307220 */ /* 0x080fe20000410000 */
[----:B------:R-:W-:Y:S02]  /*5280*/  HADD2.F32 R43, -RZ, R43.H1_H1 ;  /* 0x3000002bff2b7230 */ /* 0x000fe40000004100 */
[----:B------:R-:W-:Y:S01]  /*5290*/  FMUL.FTZ R88, R13, R88 ;  /* 0x000000580d587220 */ /* 0x000fe20000410000 */
[----:B------:R-:W-:-:S02]  /*52a0*/  HADD2.F32 R46, -RZ, R86.H0_H0 ;  /* 0x20000056ff2e7230 */ /* 0x000fc40000004100 */
[CC--:B------:R-:W-:Y:S01]  /*52b0*/  FMUL.FTZ R50, R44.reuse, R42.reuse ;  /* 0x0000002a2c327220 */ /* 0x0c0fe20000410000 */
[----:B------:R-:W-:Y:S02]  /*52c0*/  HADD2.F32 R41, -RZ, R41.H0_H0 ;  /* 0x20000029ff297230 */ /* 0x000fe40000004100 */
[----:B------:R-:W-:Y:S01]  /*52d0*/  FMUL.FTZ R45, R43, R42 ;  /* 0x0000002a2b2d7220 */ /* 0x000fe20000410000 */
[----:B------:R-:W-:Y:S02]  /*52e0*/  HADD2.F32 R86, -RZ, R86.H1_H1 ;  /* 0x30000056ff567230 */ /* 0x000fe40000004100 */
[-C--:B------:R-:W-:Y:S01]  /*52f0*/  FFMA.FTZ R88, R15, R46.reuse, R88 ;  /* 0x0000002e0f587223 */ /* 0x080fe20000010058 */
[----:B------:R-:W-:Y:S01]  /*5300*/  FFMA.FTZ R48, R13, R46, -R48 ;  /* 0x0000002e0d307223 */ /* 0x000fe20000010830 */
[-C--:B------:R-:W-:Y:S01]  /*5310*/  FFMA.FTZ R43, R43, R41.reuse, -R50 ;  /* 0x000000292b2b7223 */ /* 0x080fe20000010832 */
[----:B------:R-:W-:Y:S01]  /*5320*/  FFMA.FTZ R45, R44, R41, R45 ;  /* 0x000000292c2d7223 */ /* 0x000fe2000001002d */
[----:B------:R-:W-:Y:S01]  /*5330*/  HADD2.F32 R15, -RZ, R14.H0_H0 ;  /* 0x2000000eff0f7230 */ /* 0x000fe20000004100 */
[----:B------:R-:W-:Y:S01]  /*5340*/  F2FP.F16.F32.PACK_AB R51, R51, R78 ;  /* 0x0000004e3333723e */ /* 0x000fe200000000ff */
[----:B------:R-:W-:Y:S01]  /*5350*/  HADD2.F32 R41, -RZ, R40.H0_H0 ;  /* 0x20000028ff297230 */ /* 0x000fe20000004100 */
[----:B------:R-:W-:Y:S01]  /*5360*/  F2FP.F16.F32.PACK_AB R8, R43, R48 ;  /* 0x000000302b08723e */ /* 0x000fe200000000ff */
[----:B------:R-:W-:-:S02]  /*5370*/  HADD2.F32 R13, -RZ, R10.H0_H0 ;  /* 0x2000000aff0d7230 */ /* 0x000fc40000004100 */
[-C--:B------:R-:W-:Y:S01]  /*5380*/  FMUL.FTZ R40, R15, R86.reuse ;  /* 0x000000560f287220 */ /* 0x080fe20000410000 */
[----:B------:R-:W-:Y:S02]  /*5390*/  HADD2.F32 R14, -RZ, R14.H1_H1 ;  /* 0x3000000eff0e7230 */ /* 0x000fe40000004100 */
[----:B------:R-:W-:Y:S02]  /*53a0*/  HADD2.F32 R10, -RZ, R10.H1_H1 ;  /* 0x3000000aff0a7230 */ /* 0x000fe40000004100 */
[C---:B------:R-:W-:Y:S01]  /*53b0*/  FMUL.FTZ R86, R13.reuse, R86 ;  /* 0x000000560d567220 */ /* 0x040fe20000410000 */
[----:B------:R-:W-:Y:S02]  /*53c0*/  HADD2.F32 R84, -RZ, R84.H0_H0 ;  /* 0x20000054ff547230 */ /* 0x000fe40000004100 */
[-C--:B------:R-:W-:Y:S01]  /*53d0*/  FMUL.FTZ R47, R14, R41.reuse ;  /* 0x000000290e2f7220 */ /* 0x080fe20000410000 */
[----:B------:R-:W-:Y:S02]  /*53e0*/  HADD2.F32 R39, -RZ, R39.H0_H0 ;  /* 0x20000027ff277230 */ /* 0x000fe40000004100 */
[C---:B------:R-:W-:Y:S01]  /*53f0*/  FMUL.FTZ R41, R10.reuse, R41 ;  /* 0x000000290a297220 */ /* 0x040fe20000410000 */
[-C--:B------:R-:W-:Y:S01]  /*5400*/  FFMA.FTZ R40, R13, R84.reuse, -R40 ;  /* 0x000000540d287223 */ /* 0x080fe20000010828 */
[----:B------:R-:W-:Y:S01]  /*5410*/  FFMA.FTZ R86, R15, R84, R86 ;  /* 0x000000540f567223 */ /* 0x000fe20000010056 */
[-C--:B------:R-:W-:Y:S01]  /*5420*/  FFMA.FTZ R47, R10, R39.reuse, -R47 ;  /* 0x000000270a2f7223 */ /* 0x080fe2000001082f */
[----:B------:R-:W-:Y:S01]  /*5430*/  FFMA.FTZ R41, R14, R39, R41 ;  /* 0x000000270e297223 */ /* 0x000fe20000010029 */
[----:B------:R-:W-:Y:S01]  /*5440*/  F2FP.F16.F32.PACK_AB R13, R12, R9 ;  /* 0x000000090c0d723e */ /* 0x000fe200000000ff */
[----:B------:R-:W-:Y:S01]  /*5450*/  IMAD.MOV.U32 R9, RZ, RZ, R11 ;  /* 0x000000ffff097224 */ /* 0x000fe200078e000b */
[----:B------:R-:W-:-:S02]  /*5460*/  F2FP.F16.F32.PACK_AB R15, R80, R49 ;  /* 0x00000031500f723e */ /* 0x000fc400000000ff */
[----:B------:R-:W-:Y:S02]  /*5470*/  F2FP.F16.F32.PACK_AB R12, R45, R88 ;  /* 0x000000582d0c723e */ /* 0x000fe400000000ff */
[----:B------:R-:W-:Y:S02]  /*5480*/  F2FP.F16.F32.PACK_AB R10, R47, R40 ;  /* 0x000000282f0a723e */ /* 0x000fe400000000ff */
[----:B------:R-:W-:Y:S02]  /*5490*/  F2FP.F16.F32.PACK_AB R14, R41, R86 ;  /* 0x00000056290e723e */ /* 0x000fe400000000ff */
[----:B------:R-:W-:-:S07]  /*54a0*/  MOV R11, R51 ;  /* 0x00000033000b7202 */ /* 0x000fce0000000f00 */
.L_x_14432:
[----:B------:R-:W-:Y:S05]  /*54b0*/  BSYNC B1 ;  /* 0x0000000000017941 */ /* 0x000fea0003800000 */
.L_x_14431:
[----:B------:R-:W-:Y:S01]  /*54c0*/  ISETP.GE.AND P3, PT, R38, R85, PT ;  /* 0x000000552600720c */ /* 0x000fe20003f66270 */
[----:B0-----:R0:W-:Y:S02]  /*54d0*/  ST.E.128 desc[UR42][R36.64], R8 ;  /* 0x0000000824007985 */ /* 0x0011e4000c101d2a */
[----:B0-----:R-:W-:Y:S02]  /*54e0*/  IMAD.MOV.U32 R8, RZ, RZ, R82 ;  /* 0x000000ffff087224 */ /* 0x001fe400078e0052 */
[----:B------:R-:W-:-:S08]  /*54f0*/  IMAD.MOV.U32 R9, RZ, RZ, R83 ;  /* 0x000000ffff097224 */ /* 0x000fd000078e0053 */
[----:B------:R-:W-:Y:S05]  /*5500*/  @P3 BRA `(.L_x_14413) ;  /* 0x0000000400383947 */ /* 0x000fea0003800000 */
[----:B------:R-:W-:-:S05]  /*5510*/  IMAD.WIDE R8, R38, 0x2, R8 ;  /* 0x0000000226087825 */ /* 0x000fca00078e0208 */
[----:B--2---:R0:W-:Y:S01]  /*5520*/  ST.E.128 desc[UR42][R8.64], R12 ;  /* 0x0000000c08007985 */ /* 0x0041e2000c101d2a */
[----:B------:R-:W-:Y:S05]  /*5530*/  BRA `(.L_x_14413) ;  /* 0x00000004002c7947 */ /* 0x000fea0003800000 */
.L_x_14394:
[----:B------:R-:W-:-:S06]  /*5540*/  UISETP.NE.AND UP0, UPT, UR39, 0x3, UPT ;  /* 0x000000032700788c */ /* 0x000fcc000bf05270 */
[----:B------:R-:W-:-:S13]  /*5550*/  PLOP3.LUT P5, PT, PT, PT, UP0, 0x80, 0x0 ;  /* 0x000000000000781c */ /* 0x000fda0003faf008 */
[----:B------:R-:W-:Y:S05]  /*5560*/  @!P5 BRA `(.L_x_14433) ;  /* 0x000000000004d947 */ /* 0x000fea0003800000 */
[----:B------:R-:W-:Y:S01]  /*5570*/  BPT.TRAP 0x1 ;  /* 0x000000040000795c */ /* 0x000fe20000300000 */
.L_x_14433:
[----:B------:R-:W2:Y:S01]  /*5580*/  LDL R8, [R1+0xc] ;  /* 0x00000c0001087983 */ /* 0x000ea20000100800 */
[----:B------:R-:W-:Y:S01]  /*5590*/  IMAD R69, R23, 0x8, R2 ;  /* 0x0000000817457824 */ /* 0x000fe200078e0202 */
[----:B------:R-:W-:Y:S01]  /*55a0*/  BSSY B1, `(.L_x_14434) ;  /* 0x0000005000017945 */ /* 0x000fe20003800000 */
[----:B------:R-:W-:Y:S02]  /*55b0*/  SHF.R.S32.HI R74, RZ, 0x1f, R73 ;  /* 0x0000001fff4a7819 */ /* 0x000fe40000011449 */
[----:B--2---:R-:W-:-:S04]  /*55c0*/  SHF.L.U32 R77, R8, 0x1f, RZ ;  /* 0x0000001f084d7819 */ /* 0x004fc800000006ff */
[----:B------:R-:W0:Y:S02]  /*55d0*/  SYNCS.PHASECHK.TRANS64.TRYWAIT P3, [R69+URZ+0x16890], R77 ;  /* 0x0168904d450075a7 */ /* 0x000e24000806017f */
[----:B0-----:R-:W-:Y:S05]  /*55e0*/  @!P3 BRA `(.L_x_14435) ;  /* 0x000001ac0078b947 */ /* 0x001fea0003800000 */
.L_x_14743:
[----:B------:R-:W-:Y:S05]  /*55f0*/  BSYNC B1 ;  /* 0x0000000000017941 */ /* 0x000fea0003800000 */
.L_x_14434:
        /* <DEDUP_REMOVED lines=20> */
[----:B-1----:R-:W-:-:S03]  /*5740*/  VIADD R14, R12, 0xffffff80 ;  /* 0xffffff800c0e7836 */ /* 0x002fc60000000000 */
[----:B------:R-:W-:Y:S02]  /*5750*/  LEA.HI.X R37, R8, UR7, R37, 0x1, P3 ;  /* 0x0000000708257c11 */ /* 0x000fe400098f0c25 */
[----:B------:R-:W-:-:S04]  /*5760*/  SHF.R.S32.HI R12, RZ, 0x1f, R14 ;  /* 0x0000001fff0c7819 */ /* 0x000fc8000001140e */
[----:B------:R-:W-:-:S04]  /*5770*/  LEA.HI R12, R12, R14, RZ, 0x2 ;  /* 0x0000000e0c0c7211 */ /* 0x000fc800078f10ff */
[----:B------:R-:W-:-:S05]  /*5780*/  SHF.R.S32.HI R12, RZ, 0x2, R12 ;  /* 0x00000002ff0c7819 */ /* 0x000fca000001140c */
[----:B------:R-:W-:-:S05]  /*5790*/  IMAD.IADD R38, R76, 0x1, -R12 ;  /* 0x000000014c267824 */ /* 0x000fca00078e0a0c */
[----:B------:R-:W-:Y:S01]  /*57a0*/  ISETP.GE.AND P3, PT, R38, 0x1, PT ;  /* 0x000000012600780c */ /* 0x000fe20003f66270 */
[----:B------:R-:W-:-:S12]  /*57b0*/  BRA.DIV UR4, `(.L_x_14436) ;  /* 0x000001ae04187947 */ /* 0x000fd8000b800000 */
[----:B------:R1:W2:Y:S04]  /*57c0*/  SHFL.IDX PT, R8, R37, RZ, 0x1c1f ;  /* 0x001c1fff25087589 */ /* 0x0002a800000e0000 */
[----:B------:R1:W3:Y:S02]  /*57d0*/  SHFL.IDX PT, R9, R36, RZ, 0x1c1f ;  /* 0x001c1fff24097589 */ /* 0x0002e400000e0000 */
.L_x_14747:
[----:B------:R-:W-:Y:S04]  /*57e0*/  BSSY B1, `(.L_x_14437) ;  /* 0x000000e000017945 */ /* 0x000fe80003800000 */
[----:B------:R-:W-:Y:S05]  /*57f0*/  @!P3 BRA `(.L_x_14438) ;  /* 0x000000000030b947 */ /* 0x000fea0003800000 */
[----:B------:R-:W4:Y:S01]  /*5800*/  LDL R10, [R1+0x8] ;  /* 0x00000800010a7983 */ /* 0x000f220000100800 */
[----:B------:R-:W-:Y:S02]  /*5810*/  ULDC UR4, c[0x0][0x2f4] ;  /* 0x0000bd0000047ab9 */ /* 0x000fe40000000800 */
[----:B------:R-:W-:-:S13]  /*5820*/  ISETP.GE.AND P3, PT, R16, UR4, PT ;  /* 0x0000000410007c0c */ /* 0x000fda000bf66270 */
[----:B---3--:R-:W-:-:S04]  /*5830*/  @!P3 LEA R14, P4, R16, R9, 0x1 ;  /* 0x00000009100eb211 */ /* 0x008fc800078808ff */
[----:B--2---:R-:W-:Y:S02]  /*5840*/  @!P3 LEA.HI.X R15, R16, R8, R17, 0x1, P4 ;  /* 0x00000008100fb211 */ /* 0x004fe400020f0c11 */
[----:B------:R-:W-:-:S13]  /*5850*/  ISETP.GE.AND P4, PT, R19, UR4, PT ;  /* 0x0000000413007c0c */ /* 0x000fda000bf86270 */
[----:B------:R-:W-:-:S04]  /*5860*/  @!P4 LEA R12, P6, R19, R9, 0x1 ;  /* 0x00000009130cc211 */ /* 0x000fc800078c08ff */
[----:B----4-:R-:W-:Y:S02]  /*5870*/  @!P4 LEA.HI.X R13, R19, R8, R10, 0x1, P6 ;  /* 0x00000008130dc211 */ /* 0x010fe400030f0c0a */
[----:B------:R-:W2:Y:S04]  /*5880*/  @!P3 LDS.128 R8, [R71+0xe000] ;  /* 0x00e000004708b984 */ /* 0x000ea80000000c00 */
[----:B--2---:R-:W-:Y:S04]  /*5890*/  @!P3 ST.E.128 desc[UR42][R14.64], R8 ;  /* 0x000000080e00b985 */ /* 0x004fe8000c101d2a */
[----:B------:R-:W2:Y:S04]  /*58a0*/  @!P4 LDS.128 R8, [R70+0xe000] ;  /* 0x00e000004608c984 */ /* 0x000ea80000000c00 */
[----:B--2---:R4:W-:Y:S02]  /*58b0*/  @!P4 ST.E.128 desc[UR42][R12.64], R8 ;  /* 0x000000080c00c985 */ /* 0x0049e4000c101d2a */
.L_x_14438:
[----:B------:R-:W-:Y:S05]  /*58c0*/  BSYNC B1 ;  /* 0x0000000000017941 */ /* 0x000fea0003800000 */
.L_x_14437:
[----:B------:R-:W-:-:S03]  /*58d0*/  UMOV UR4, 0xffffffff ;  /* 0xffffffff00047882 */ /* 0x000fc60000000000 */
[----:B------:R-:W-:Y:S05]  /*58e0*/  BRA.DIV UR4, `(.L_x_14439) ;  /* 0x000001ae04187947 */ /* 0x000fea000b800000 */
[----:B--2-4-:R2:W4:Y:S04]  /*58f0*/  SHFL.IDX PT, R8, R37, 0x1, 0x1c1f ;  /* 0x003c1f0025087f89 */ /* 0x01452800000e0000 */
[----:B---3--:R2:W3:Y:S02]  /*5900*/  SHFL.IDX PT, R9, R36, 0x1, 0x1c1f ;  /* 0x003c1f0024097f89 */ /* 0x0084e400000e0000 */
.L_x_14751:
[----:B------:R-:W-:-:S13]  /*5910*/  ISETP.GE.AND P3, PT, R38, 0x61, PT ;  /* 0x000000612600780c */ /* 0x000fda0003f66270 */
[----:B------:R-:W-:Y:S05]  /*5920*/  @!P3 BRA `(.L_x_14413) ;  /* 0x000000000030b947 */ /* 0x000fea0003800000 */
[----:B------:R-:W5:Y:S01]  /*5930*/  LDL R10, [R1+0x8] ;  /* 0x00000800010a7983 */ /* 0x000f620000100800 */
[----:B------:R-:W-:Y:S02]  /*5940*/  ULDC UR4, c[0x0][0x2f4] ;  /* 0x0000bd0000047ab9 */ /* 0x000fe40000000800 */
[----:B------:R-:W-:-:S13]  /*5950*/  ISETP.GE.AND P3, PT, R16, UR4, PT ;  /* 0x0000000410007c0c */ /* 0x000fda000bf66270 */
[----:B---3--:R-:W-:-:S04]  /*5960*/  @!P3 LEA R14, P4, R16, R9, 0x1 ;  /* 0x00000009100eb211 */ /* 0x008fc800078808ff */
[----:B----4-:R-:W-:Y:S02]  /*5970*/  @!P3 LEA.HI.X R15, R16, R8, R17, 0x1, P4 ;  /* 0x00000008100fb211 */ /* 0x010fe400020f0c11 */
[----:B------:R-:W-:-:S13]  /*5980*/  ISETP.GE.AND P4, PT, R19, UR4, PT ;  /* 0x0000000413007c0c */ /* 0x000fda000bf86270 */
[----:B------:R-:W-:-:S04]  /*5990*/  @!P4 LEA R12, P6, R19, R9, 0x1 ;  /* 0x00000009130cc211 */ /* 0x000fc800078c08ff */
[----:B-----5:R-:W-:Y:S02]  /*59a0*/  @!P4 LEA.HI.X R13, R19, R8, R10, 0x1, P6 ;  /* 0x00000008130dc211 */ /* 0x020fe400030f0c0a */
[----:B------:R-:W3:Y:S04]  /*59b0*/  @!P3 LDS.128 R8, [R71+0x11000] ;  /* 0x011000004708b984 */ /* 0x000ee80000000c00 */
[----:B---3--:R-:W-:Y:S04]  /*59c0*/  @!P3 ST.E.128 desc[UR42][R14.64], R8 ;  /* 0x000000080e00b985 */ /* 0x008fe8000c101d2a */
[----:B------:R-:W3:Y:S04]  /*59d0*/  @!P4 LDS.128 R8, [R70+0x11000] ;  /* 0x011000004608c984 */ /* 0x000ee80000000c00 */
[----:B---3--:R3:W-:Y:S02]  /*59e0*/  @!P4 ST.E.128 desc[UR42][R12.64], R8 ;  /* 0x000000080c00c985 */ /* 0x0087e4000c101d2a */
.L_x_14413:
[----:B------:R-:W-:Y:S05]  /*59f0*/  BSYNC B0 ;  /* 0x0000000000007941 */ /* 0x000fea0003800000 */
.L_x_14393:
[----:B0-234-:R-:W0:Y:S01]  /*5a00*/  S2R R8, SR_TID.X ;  /* 0x0000000000087919 */ /* 0x01de220000002100 */
        /* <DEDUP_REMOVED lines=8> */
[----:B--2---:R2:W-:Y:S01]  /*5a90*/  BAR.SYNC.DEFER_BLOCKING R60, 0x80 ;  /* 0x0002003c0000751d */ /* 0x0045e20000010000 */
[----:B0-----:R-:W-:-:S13]  /*5aa0*/  LOP3.LUT P3, RZ, R8, 0x7f, RZ, 0xc0, !PT ;  /* 0x0000007f08ff7812 */ /* 0x001fda000786c0ff */
[----:B------:R-:W-:-:S05]  /*5ab0*/  @!P3 VIADD R8, R69, 0x168a0 ;  /* 0x000168a04508b836 */ /* 0x000fca0000000000 */
[----:B------:R-:W-:-:S04]  /*5ac0*/  @!P3 PRMT R8, RZ, 0x654, R8 ;  /* 0x00000654ff08b816 */ /* 0x000fc80000000008 */
[----:B------:R2:W-:Y:S01]  /*5ad0*/  @!P3 SYNCS.ARRIVE.TRANS64.RED.A1T0 RZ, [R8+URZ], RZ ;  /* 0x000000ff08ffb9a7 */ /* 0x0005e2000810043f */
[----:B------:R-:W-:Y:S05]  /*5ae0*/  @!P5 BRA `(.L_x_14441) ;  /* 0x000000000004d947 */ /* 0x000fea0003800000 */
[----:B------:R-:W-:Y:S01]  /*5af0*/  BPT.TRAP 0x1 ;  /* 0x000000040000795c */ /* 0x000fe20000300000 */
.L_x_14441:
[----:B------:R-:W-:Y:S05]  /*5b00*/  BSYNC B0 ;  /* 0x0000000000007941 */ /* 0x000fea0003800000 */
.L_x_14440:
[----:B------:R-:W0:Y:S01]  /*5b10*/  SYNCS.PHASECHK.TRANS64.TRYWAIT P4, [R69+URZ+0x168b0], R77 ;  /* 0x0168b04d450075a7 */ /* 0x000e22000808017f */
[----:B------:R-:W-:Y:S01]  /*5b20*/  ULDC UR40, c[0x0][0x2f4] ;  /* 0x0000bd0000287ab9 */ /* 0x000fe20000000800 */
[----:B------:R-:W-:Y:S04]  /*5b30*/  BSSY B0, `(.L_x_14442) ;  /* 0x0000002000007945 */ /* 0x000fe80003800000 */
[----:B0-----:R-:W-:Y:S05]  /*5b40*/  @!P4 BRA `(.L_x_14443) ;  /* 0x000001a800ccc947 */ /* 0x001fea0003800000 */
.L_x_14752:
[----:B------:R-:W-:Y:S05]  /*5b50*/  BSYNC B0 ;  /* 0x0000000000007941 */ /* 0x000fea0003800000 */
.L_x_14442:
[----:B------:R3:W5:Y:S01]  /*5b60*/  LDL R38, [R1+0x8] ;  /* 0x0000080001267983 */ /* 0x0007620000100800 */
[----:B------:R-:W-:Y:S01]  /*5b70*/  ULDC.64 UR4, c[0x0][0x328] ;  /* 0x0000ca0000047ab9 */ /* 0x000fe20000000a00 */
[----:B------:R-:W-:Y:S01]  /*5b80*/  ULDC.64 UR6, c[0x0][0x318] ;  /* 0x0000c60000067ab9 */ /* 0x000fe20000000a00 */
[----:B------:R-:W-:Y:S01]  /*5b90*/  IMAD R74, R74, UR4, RZ ;  /* 0x000000044a4a7c24 */ /* 0x000fe2000f8e02ff */
[----:B------:R-:W4:Y:S01]  /*5ba0*/  S2R R10, SR_TID.X ;  /* 0x00000000000a7919 */ /* 0x000f220000002100 */
[C---:B--2---:R-:W-:Y:S01]  /*5bb0*/  IMAD.WIDE.U32 R8, R73.reuse, UR4, RZ ;  /* 0x0000000449087c25 */ /* 0x044fe2000f8e00ff */
[----:B------:R-:W-:Y:S03]  /*5bc0*/  BSSY B0, `(.L_x_14444) ;  /* 0x0000020000007945 */ /* 0x000fe60003800000 */
        /* <DEDUP_REMOVED lines=10> */
[----:B-1----:R-:W-:-:S04]  /*5c70*/  LEA R36, P4, R8, UR6, 0x1 ;  /* 0x0000000608247c11 */ /* 0x002fc8000f8808ff */
[----:B------:R-:W-:Y:S01]  /*5c80*/  LEA.HI.X R37, R8, UR7, R9, 0x1, P4 ;  /* 0x0000000708257c11 */ /* 0x000fe2000a0f0c09 */
[----:B----4-:R-:W-:Y:S01]  /*5c90*/  VIADD R11, R10, 0xffffff80 ;  /* 0xffffff800a0b7836 */ /* 0x010fe20000000000 */
[----:B------:R3:W1:Y:S04]  /*5ca0*/  SHFL.IDX PT, R12, R36, RZ, 0x1c1f ;  /* 0x001c1fff240c7589 */ /* 0x00066800000e0000 */
[----:B------:R-:W-:Y:S01]  /*5cb0*/  SHF.R.S32.HI R10, RZ, 0x1f, R11 ;  /* 0x0000001fff0a7819 */ /* 0x000fe2000001140b */
[----:B------:R3:W2:Y:S03]  /*5cc0*/  SHFL.IDX PT, R8, R37, RZ, 0x1c1f ;  /* 0x001c1fff25087589 */ /* 0x0006a600000e0000 */
[----:B------:R-:W-:-:S04]  /*5cd0*/  LEA.HI R10, R10, R11, RZ, 0x2 ;  /* 0x0000000b0a0a7211 */ /* 0x000fc800078f10ff */
[----:B------:R-:W-:-:S05]  /*5ce0*/  SHF.R.S32.HI R10, RZ, 0x2, R10 ;  /* 0x00000002ff0a7819 */ /* 0x000fca000001140a */
[----:B------:R-:W-:-:S05]  /*5cf0*/  IMAD.IADD R76, R76, 0x1, -R10 ;  /* 0x000000014c4c7824 */ /* 0x000fca00078e0a0a */
[----:B------:R-:W-:-:S13]  /*5d00*/  ISETP.GE.AND P4, PT, R76, 0x1, PT ;  /* 0x000000014c00780c */ /* 0x000fda0003f86270 */
[----:B-123--:R-:W-:Y:S05]  /*5d10*/  @!P4 BRA `(.L_x_14445) ;  /* 0x000000000028c947 */ /* 0x00efea0003800000 */
[----:B------:R-:W-:-:S13]  /*5d20*/  ISETP.GE.AND P4, PT, R16, UR40, PT ;  /* 0x0000002810007c0c */ /* 0x000fda000bf86270 */
[----:B------:R-:W-:-:S04]  /*5d30*/  @!P4 LEA R14, P5, R16, R12, 0x1 ;  /* 0x0000000c100ec211 */ /* 0x000fc800078a08ff */
[----:B------:R-:W-:Y:S02]  /*5d40*/  @!P4 LEA.HI.X R15, R16, R8, R17, 0x1, P5 ;  /* 0x00000008100fc211 */ /* 0x000fe400028f0c11 */
[----:B------:R-:W-:-:S13]  /*5d50*/  ISETP.GE.AND P5, PT, R19, UR40, PT ;  /* 0x0000002813007c0c */ /* 0x000fda000bfa6270 */
[----:B------:R-:W-:-:S04]  /*5d60*/  @!P5 LEA R12, P6, R19, R12, 0x1 ;  /* 0x0000000c130cd211 */ /* 0x000fc800078c08ff */
[----:B-----5:R-:W-:Y:S02]  /*5d70*/  @!P5 LEA.HI.X R13, R19, R8, R38, 0x1, P6 ;  /* 0x00000008130dd211 */ /* 0x020fe400030f0c26 */
[----:B------:R-:W1:Y:S04]  /*5d80*/  @!P4 LDS.128 R8, [R71] ;  /* 0x000000004708c984 */ /* 0x000e680000000c00 */
[----:B-1----:R-:W-:Y:S04]  /*5d90*/  @!P4 ST.E.128 desc[UR42][R14.64], R8 ;  /* 0x000000080e00c985 */ /* 0x002fe8000c101d2a */
[----:B------:R-:W1:Y:S04]  /*5da0*/  @!P5 LDS.128 R8, [R70] ;  /* 0x000000004608d984 */ /* 0x000e680000000c00 */
[----:B-1----:R1:W-:Y:S02]  /*5db0*/  @!P5 ST.E.128 desc[UR42][R12.64], R8 ;  /* 0x000000080c00d985 */ /* 0x0023e4000c101d2a */
.L_x_14445:
[----:B------:R-:W-:Y:S05]  /*5dc0*/  BSYNC B0 ;  /* 0x0000000000007941 */ /* 0x000fea0003800000 */
.L_x_14444:
[----:B------:R-:W-:Y:S01]  /*5dd0*/  ISETP.GE.AND P4, PT, R76, 0x61, PT ;  /* 0x000000614c00780c */ /* 0x000fe20003f86270 */
[----:B------:R-:W2:Y:S01]  /*5de0*/  SHFL.IDX PT, R37, R37, 0x1, 0x1c1f ;  /* 0x003c1f0025257f89 */ /* 0x000ea200000e0000 */
[----:B------:R-:W-:Y:S03]  /*5df0*/  BSSY B0, `(.L_x_14446) ;  /* 0x000000d000007945 */ /* 0x000fe60003800000 */
[----:B-1----:R1:W3:Y:S08]  /*5e00*/  SHFL.IDX PT, R12, R36, 0x1, 0x1c1f ;  /* 0x003c1f00240c7f89 */ /* 0x0022f000000e0000 */
[----:B-1----:R-:W-:Y:S05]  /*5e10*/  @!P4 BRA `(.L_x_14447) ;  /* 0x000000000028c947 */ /* 0x002fea0003800000 */
[----:B------:R-:W-:-:S13]  /*5e20*/  ISETP.GE.AND P4, PT, R16, UR40, PT ;  /* 0x0000002810007c0c */ /* 0x000fda000bf86270 */
[----:B------:R-:W1:Y:S01]  /*5e30*/  @!P4 LDS.128 R8, [R71+0x3000] ;  /* 0x003000004708c984 */ /* 0x000e620000000c00 */
[----:B---3--:R-:W-:-:S04]  /*5e40*/  @!P4 LEA R14, P5, R16, R12, 0x1 ;  /* 0x0000000c100ec211 */ /* 0x008fc800078a08ff */
[----:B--2---:R-:W-:Y:S02]  /*5e50*/  @!P4 LEA.HI.X R15, R16, R37, R17, 0x1, P5 ;  /* 0x00000025100fc211 */ /* 0x004fe400028f0c11 */
[----:B------:R-:W-:-:S13]  /*5e60*/  ISETP.GE.AND P5, PT, R19, UR40, PT ;  /* 0x0000002813007c0c */ /* 0x000fda000bfa6270 */
[----:B------:R-:W-:-:S04]  /*5e70*/  @!P5 LEA R12, P6, R19, R12, 0x1 ;  /* 0x0000000c130cd211 */ /* 0x000fc800078c08ff */
[----:B-----5:R-:W-:Y:S01]  /*5e80*/  @!P5 LEA.HI.X R13, R19, R37, R38, 0x1, P6 ;  /* 0x00000025130dd211 */ /* 0x020fe200030f0c26 */
[----:B-1----:R-:W-:Y:S04]  /*5e90*/  @!P4 ST.E.128 desc[UR42][R14.64], R8 ;  /* 0x000000080e00c985 */ /* 0x002fe8000c101d2a */
[----:B------:R-:W1:Y:S04]  /*5ea0*/  @!P5 LDS.128 R8, [R70+0x3000] ;  /* 0x003000004608d984 */ /* 0x000e680000000c00 */
[----:B-1----:R1:W-:Y:S02]  /*5eb0*/  @!P5 ST.E.128 desc[UR42][R12.64], R8 ;  /* 0x000000080c00d985 */ /* 0x0023e4000c101d2a */
.L_x_14447:
[----:B------:R-:W-:Y:S05]  /*5ec0*/  BSYNC B0 ;  /* 0x0000000000007941 */ /* 0x000fea0003800000 */
.L_x_14446:
[----:B-1----:R-:W4:Y:S01]  /*5ed0*/  LDL.LU R9, [R1+0xc] ;  /* 0x00000c0001097983 */ /* 0x002f220000300800 */
[----:B0-----:R-:W-:Y:S01]  /*5ee0*/  @!P3 VIADD R69, R69, 0x168c0 ;  /* 0x000168c04545b836 */ /* 0x001fe20000000000 */
[----:B------:R-:W-:Y:S01]  /*5ef0*/  LOP3.LUT P4, RZ, R18, 0x1, RZ, 0xc0, !PT ;  /* 0x0000000112ff7812 */ /* 0x000fe2000788c0ff */
[----:B------:R-:W-:Y:S01]  /*5f00*/  VIADD R23, R23, 0x1 ;  /* 0x0000000117177836 */ /* 0x000fe20000000000 */
        /* <DEDUP_REMOVED lines=10> */
[----:B------:R-:W-:Y:S02]  /*5fb0*/  SEL R8, RZ, 0x1, P3 ;  /* 0x00000001ff087807 */ /* 0x000fe40001800000 */
[----:B------:R-:W-:Y:S02]  /*5fc0*/  SEL R23, R23, RZ, P3 ;  /* 0x000000ff17177207 */ /* 0x000fe40001800000 */
[----:B----4-:R-:W-:-:S05]  /*5fd0*/  LOP3.LUT R9, R9, R8, RZ, 0x3c, !PT ;  /* 0x0000000809097212 */ /* 0x010fca00078e3cff */
[----:B------:R0:W-:Y:S01]  /*5fe0*/  STL [R1+0xc], R9 ;  /* 0x00000c0901007387 */ /* 0x0001e20000100800 */
[----:B------:R-:W-:Y:S05]  /*5ff0*/  @P4 BRA `(.L_x_14448) ;  /* 0xffffffc400644947 */ /* 0x000fea000383ffff */
[----:B0-----:R-:W0:Y:S01]  /*6000*/  S2R R9, SR_TID.X ;  /* 0x0000000000097919 */ /* 0x001e220000002100 */
[----:B------:R-:W-:Y:S02]  /*6010*/  PLOP3.LUT P0, PT, PT, PT, PT, 0x8, 0x0 ;  /* 0x000000000000781c */ /* 0x000fe40003f0e170 */
[----:B0-----:R-:W-:-:S04]  /*6020*/  SHF.R.U32.HI R9, RZ, 0x7, R9 ;  /* 0x00000007ff097819 */ /* 0x001fc80000011609 */
[----:B------:R-:W-:-:S13]  /*6030*/  ISETP.NE.AND P4, PT, R9, 0x1, PT ;  /* 0x000000010900780c */ /* 0x000fda0003f85270 */
[----:B------:R-:W-:Y:S06]  /*6040*/  @!P4 BAR.ARV 0x9, 0x100 ;  /* 0x024400000000cb1d */ /* 0x000fec0000002000 */
.L_x_14388:
[----:B------:R-:W4:Y:S01]  /*6050*/  LDL R10, [R1+0x14] ;  /* 0x00001400010a7983 */ /* 0x000f220000100800 */
[----:B------:R-:W0:Y:S03]  /*6060*/  LDC R0, c[0x0][0x448] ;  /* 0x00011200ff007b82 */ /* 0x000e260000000800 */
[----:B------:R-:W2:Y:S05]  /*6070*/  LDL R5, [R1] ;  /* 0x0000000001057983 */ /* 0x000eaa0000100800 */
[----:B------:R-:W1:Y:S01]  /*6080*/  LDC.64 R6, c[0x0][0x9e0] ;  /* 0x00027800ff067b82 */ /* 0x000e620000000a00 */
[----:B0-----:R-:W-:-:S13]  /*6090*/  ISETP.NE.AND P1, PT, R0, 0x1, PT ;  /* 0x000000010000780c */ /* 0x001fda0003f25270 */
[----:B------:R-:W0:Y:S08]  /*60a0*/  @P1 LDC R3, c[0x0][0x44c] ;  /* 0x00011300ff031b82 */ /* 0x000e300000000800 */
[----:B------:R-:W3:Y:S01]  /*60b0*/  @P1 LDC R4, c[0x0][0x450] ;  /* 0x00011400ff041b82 */ /* 0x000ee20000000800 */
[----:B-1----:R-:W-:Y:S01]  /*60c0*/  ISETP.GE.AND P2, PT, R7, 0x1, PT ;  /* 0x000000010700780c */ /* 0x002fe20003f46270 */
[----:B----4-:R-:W-:-:S04]  /*60d0*/  VIADD R0, R10, 0xbf ;  /* 0x000000bf0a007836 */ /* 0x010fc80000000000 */
[----:B0-----:R-:W-:Y:S01]  /*60e0*/  @P1 IMAD.HI.U32 R3, R0, R3, RZ ;  /* 0x0000000300031227 */ /* 0x001fe200078e00ff */
[----:B--2---:R-:W-:-:S04]  /*60f0*/  IADD3 R5, R5, 0x1, -R156 ;  /* 0x0000000105057810 */ /* 0x004fc80007ffe89c */
[----:B---3--:R-:W-:-:S05]  /*6100*/  @P1 SHF.R.U32.HI R0, RZ, R4, R3 ;  /* 0x00000004ff001219 */ /* 0x008fca0000011603 */
[----:B------:R-:W-:Y:S01]  /*6110*/  IMAD.IADD R5, R5, 0x1, R0 ;  /* 0x0000000105057824 */ /* 0x000fe200078e0200 */
[----:B------:R-:W-:Y:S06]  /*6120*/  @P0 BRA `(.L_x_14449) ;  /* 0x00000000000c0947 */ /* 0x000fec0003800000 */
[----:B------:R-:W0:Y:S01]  /*6130*/  FENCE.VIEW.ASYNC.G ;  /* 0x00000000000073c6 */ /* 0x000e220000000100 */
[----:B------:R-:W-:Y:S05]  /*6140*/  WARPSYNC.ALL ;  /* 0x0000000000007948 */ /* 0x000fea0003800000 */
[----:B0-----:R-:W-:Y:S06]  /*6150*/  BAR.ARV 0xc, 0x200 ;  /* 0x0308000000007b1d */ /* 0x001fec0000002000 */
.L_x_14449:
        /* <DEDUP_REMOVED lines=13> */
.L_x_14452:
[----:B------:R-:W-:-:S13]  /*6230*/  ISETP.NE.AND P0, PT, R7, 0x1, PT ;  /* 0x000000010700780c */ /* 0x000fda0003f05270 */
[----:B------:R-:W0:Y:S02]  /*6240*/  @P0 LDC.64 R4, c[0x0][0x9e8] ;  /* 0x00027a00ff040b82 */ /* 0x000e240000000a00 */
[----:B0-----:R-:W-:-:S05]  /*6250*/  @P0 IMAD.HI.U32 R4, R3, R4, RZ ;  /* 0x0000000403040227 */ /* 0x001fca00078e00ff */
[----:B------:R-:W-:-:S07]  /*6260*/  @P0 SHF.R.U32.HI R3, RZ, R5, R4 ;  /* 0x00000005ff030219 */ /* 0x000fce0000011604 */
.L_x_14453:
[----:B------:R-:W-:Y:S05]  /*6270*/  BSYNC B0 ;  /* 0x0000000000007941 */ /* 0x000fea0003800000 */
.L_x_14451:
[----:B------:R-:W-:-:S05]  /*6280*/  IMAD R3, R3, R7, R7 ;  /* 0x0000000703037224 */ /* 0x000fca00078e0207 */
[----:B------:R-:W-:-:S07]  /*6290*/  VIMNMX R0, R0, R3, PT ;  /* 0x0000000300007248 */ /* 0x000fce0003fe0100 */
.L_x_14450:
[----:B------:R-:W0:Y:S01]  /*62a0*/  @P1 LDC R4, c[0x0][0x44c] ;  /* 0x00011300ff041b82 */ /* 0x000e220000000800 */
[----:B------:R-:W-:Y:S01]  /*62b0*/  VIADD R0, R0, 0x7f ;  /* 0x0000007f00007836 */ /* 0x000fe20000000000 */
[----:B------:R-:W-:-:S04]  /*62c0*/  ULDC UR4, c[0x0][0x9dc] ;  /* 0x0002770000047ab9 */ /* 0x000fc80000000800 */
[----:B------:R-:W-:Y:S02]  /*62d0*/  SHF.R.S32.HI R3, RZ, 0x1f, R0 ;  /* 0x0000001fff037819 */ /* 0x000fe40000011400 */
[----:B------:R-:W1:Y:S02]  /*62e0*/  @P1 LDC R6, c[0x0][0x450] ;  /* 0x00011400ff061b82 */ /* 0x000e640000000800 */
[----:B------:R-:W-:-:S04]  /*62f0*/  LEA.HI R3, R3, R0, RZ, 0x7 ;  /* 0x0000000003037211 */ /* 0x000fc800078f38ff */
[----:B------:R-:W-:-:S04]  /*6300*/  SHF.R.S32.HI R0, RZ, 0x7, R3 ;  /* 0x00000007ff007819 */ /* 0x000fc80000011403 */
[----:B------:R-:W-:Y:S01]  /*6310*/  VIMNMX R29, R29, R0, PT ;  /* 0x000000001d1d7248 */ /* 0x000fe20003fe0100 */
[----:B0-----:R-:W-:-:S04]  /*6320*/  @P1 IMAD.HI.U32 R5, R10, R4, RZ ;  /* 0x000000040a051227 */ /* 0x001fc800078e00ff */
[----:B------:R-:W-:Y:S01]  /*6330*/  IMAD.MOV.U32 R4, RZ, RZ, R10 ;  /* 0x000000ffff047224 */ /* 0x000fe200078e000a */
        /* <DEDUP_REMOVED lines=14> */
.L_x_14456:
[----:B------:R-:W-:-:S13]  /*6420*/  ISETP.NE.AND P0, PT, R7, 0x1, PT ;  /* 0x000000010700780c */ /* 0x000fda0003f05270 */
[----:B------:R-:W0:Y:S02]  /*6430*/  @P0 LDC.64 R4, c[0x0][0x9e8] ;  /* 0x00027a00ff040b82 */ /* 0x000e240000000a00 */
[----:B0-----:R-:W-:-:S05]  /*6440*/  @P0 IMAD.HI.U32 R4, R3, R4, RZ ;  /* 0x0000000403040227 */ /* 0x001fca00078e00ff */
[----:B------:R-:W-:-:S07]  /*6450*/  @P0 SHF.R.U32.HI R3, RZ, R5, R4 ;  /* 0x00000005ff030219 */ /* 0x000fce0000011604 */
.L_x_14457:
[----:B------:R-:W-:Y:S05]  /*6460*/  BSYNC B0 ;  /* 0x0000000000007941 */ /* 0x000fea0003800000 */
.L_x_14455:
[----:B------:R-:W-:-:S05]  /*6470*/  IMAD R3, R3, R7, RZ ;  /* 0x0000000703037224 */ /* 0x000fca00078e02ff */
[----:B------:R-:W-:-:S07]  /*6480*/  VIMNMX R0, R0, R3, !PT ;  /* 0x0000000300007248 */ /* 0x000fce0007fe0100 */
.L_x_14454:
        /* <DEDUP_REMOVED lines=40> */
.L_x_14459:
[----:B------:R-:W-:Y:S05]  /*6710*/  BSYNC B0 ;  /* 0x0000000000007941 */ /* 0x000fea0003800000 */
.L_x_14458:
        /* <DEDUP_REMOVED lines=19> */
[----:B--2---:R-:W-:-:S05]  /*6850*/  IMAD R0, R0, R88, R9 ;  /* 0x0000005800007224 */ /* 0x004fca00078e0209 */
[----:B------:R0:W-:Y:S01]  /*6860*/  STL [R1+0x3c], R0 ;  /* 0x00003c0001007387 */ /* 0x0001e20000100800 */
[----:B------:R-:W-:-:S04]  /*6870*/  VIADDMNMX R88, R0, R88, R29, PT ;  /* 0x0000005800587246 */ /* 0x000fc8000380011d */
        /* <DEDUP_REMOVED lines=11> */
.L_x_14755:
[----:B------:R-:W1:Y:S01]  /*6930*/  LDL R3, [R1+0x2c] ;  /* 0x00002c0001037983 */ /* 0x000e620000100800 */
[----:B------:R-:W-:Y:S01]  /*6940*/  BSSY B6, `(.L_x_14462) ;  /* 0x000001b000067945 */ /* 0x000fe20003800000 */
[----:B-1----:R-:W-:-:S05]  /*6950*/  IMAD.HI R0, R3, 0x55555556, RZ ;  /* 0x5555555603007827 */ /* 0x002fca00078e02ff */
        /* <DEDUP_REMOVED lines=12> */
[----:B------:R-:W-:Y:S01]  /*6a20*/  IMAD.U32 R4, RZ, RZ, UR4 ;  /* 0x00000004ff047e24 */ /* 0x000fe2000f8e00ff */
[----:B0-----:R0:W1:Y:S01]  /*6a30*/  LDC.64 R14, c[0x4][R0] ;  /* 0x01000000000e7b82 */ /* 0x0010620000000a00 */
        /* <DEDUP_REMOVED lines=11> */
.L_x_14463:
[----:B------:R-:W-:Y:S05]  /*6af0*/  BSYNC B6 ;  /* 0x0000000000067941 */ /* 0x000fea0003800000 */
.L_x_14462:
        /* <DEDUP_REMOVED lines=8> */
[----:B------:R1:W2:Y:S03]  /*6b80*/  SYNCS.PHASECHK.TRANS64.TRYWAIT P0, [R2+URZ+0x16800], R3 ;  /* 0x01680003020075a7 */ /* 0x0002a6000800017f */
[----:B--2---:R-:W-:Y:S05]  /*6b90*/  @!P0 NANOSLEEP.SYNCS 0x989680 ;  /* 0x009896800000895d */ /* 0x004fea0003900000 */
[----:B------:R-:W2:Y:S01]  /*6ba0*/  @!P0 SYNCS.PHASECHK.TRANS64 P0, [R2+URZ+0x16800], R3 ;  /* 0x01680003020085a7 */ /* 0x000ea2000800007f */
[----:B------:R-:W-:Y:S04]  /*6bb0*/  BSSY B0, `(.L_x_14465) ;  /* 0x0000006000007945 */ /* 0x000fe80003800000 */
[----:B--2---:R-:W-:Y:S05]  /*6bc0*/  @P0 BRA `(.L_x_14466) ;  /* 0x0000000000100947 */ /* 0x004fea0003800000 */
.L_x_14467:
[----:B--2---:R2:W3:Y:S02]  /*6bd0*/  SYNCS.PHASECHK.TRANS64.TRYWAIT P0, [R2+URZ+0x16800], R3 ;  /* 0x01680003020075a7 */ /* 0x0044e4000800017f */
[----:B---3--:R-:W-:Y:S05]  /*6be0*/  @!P0 NANOSLEEP.SYNCS 0x989680 ;  /* 0x009896800000895d */ /* 0x008fea0003900000 */
[----:B------:R-:W3:Y:S02]  /*6bf0*/  @!P0 SYNCS.PHASECHK.TRANS64 P0, [R2+URZ+0x16800], R3 ;  /* 0x01680003020085a7 */ /* 0x000ee4000800007f */
[----:B---3--:R-:W-:Y:S05]  /*6c00*/  @!P0 BRA `(.L_x_14467) ;  /* 0xfffffffc00f08947 */ /* 0x008fea000383ffff */
.L_x_14466:
[----:B------:R-:W-:Y:S05]  /*6c10*/  BSYNC B0 ;  /* 0x0000000000007941 */ /* 0x000fea0003800000 */
.L_x_14465:
[----:B------:R-:W-:Y:S05]  /*6c20*/  BRA `(.L_x_14468) ;  /* 0x0000002c00b47947 */ /* 0x000fea0003800000 */
.L_x_14464:
        /* <DEDUP_REMOVED lines=30> */
.L_x_14470:
[----:B------:R-:W-:Y:S05]  /*6e10*/  BSYNC B6 ;  /* 0x0000000000067941 */ /* 0x000fea0003800000 */
.L_x_14469:
[----:B------:R-:W2:Y:S01]  /*6e20*/  LDL R21, [R1+0x14] ;  /* 0x0000140001157983 */ /* 0x000ea20000100800 */
[----:B------:R-:W-:Y:S01]  /*6e30*/  ULDC.U8 UR4, c[0x0][0x410] ;  /* 0x0001040000047ab9 */ /* 0x000fe20000000000 */
[----:B------:R-:W-:Y:S01]  /*6e40*/  BSSY B0, `(.L_x_14471) ;  /* 0x00002c3000007945 */ /* 0x000fe20003800000 */
[----:B------:R-:W-:Y:S01]  /*6e50*/  ISETP.NE.AND P0, PT, RZ, UR4, PT ;  /* 0x00000004ff007c0c */ /* 0x000fe2000bf05270 */
[----:B------:R-:W1:Y:S02]  /*6e60*/  S2R R20, SR_TID.X ;  /* 0x0000000000147919 */ /* 0x000e640000002100 */
[----:B-1----:R-:W-:-:S05]  /*6e70*/  VIADD R42, R20, 0xffffff80 ;  /* 0xffffff80142a7836 */ /* 0x002fca0000000000 */
[----:B------:R-:W-:-:S04]  /*6e80*/  SHF.R.S32.HI R40, RZ, 0x1f, R42 ;  /* 0x0000001fff287819 */ /* 0x000fc8000001142a */
[----:B------:R-:W-:-:S04]  /*6e90*/  LEA.HI R40, R40, R42, RZ, 0x2 ;  /* 0x0000002a28287211 */ /* 0x000fc800078f10ff */
[----:B------:R-:W-:-:S05]  /*6ea0*/  SHF.R.S32.HI R40, RZ, 0x2, R40 ;  /* 0x00000002ff287819 */ /* 0x000fca0000011428 */
[----:B--2---:R-:W-:Y:S01]  /*6eb0*/  IMAD.IADD R39, R40, 0x1, R21 ;  /* 0x0000000128277824 */ /* 0x004fe200078e0215 */
[----:B------:R-:W-:Y:S06]  /*6ec0*/  @!P0 BRA `(.L_x_14472) ;  /* 0x0000001400a48947 */ /* 0x000fec0003800000 */
[----:B------:R-:W2:Y:S01]  /*6ed0*/  LDL R38, [R1+0x10] ;  /* 0x0000100001267983 */ /* 0x000ea20000100800 */
[----:B------:R-:W1:Y:S01]  /*6ee0*/  LDC R21, c[0x0][0x448] ;  /* 0x00011200ff157b82 */ /* 0x000e620000000800 */
[----:B------:R-:W-:Y:S01]  /*6ef0*/  VIADD R28, R20, 0xffffff80 ;  /* 0xffffff80141c7836 */ /* 0x000fe20000000000 */
[----:B------:R-:W-:Y:S01]  /*6f00*/  ULDC.64 UR4, c[0x0][0x3f8] ;  /* 0x0000fe0000047ab9 */ /* 0x000fe20000000a00 */
[----:B------:R-:W-:-:S03]  /*6f10*/  ULDC.64 UR6, c[0x0][0x408] ;  /* 0x0001020000067ab9 */ /* 0x000fc60000000a00 */
[----:B------:R-:W-:Y:S02]  /*6f20*/  SHF.R.S32.HI R20, RZ, 0x1f, R28 ;  /* 0x0000001fff147819 */ /* 0x000fe4000001141c */
[----:B-1----:R-:W-:Y:S02]  /*6f30*/  ISETP.NE.AND P0, PT, R21, 0x1, PT ;  /* 0x000000011500780c */ /* 0x002fe40003f05270 */
[----:B------:R-:W-:-:S11]  /*6f40*/  LEA.HI R20, R20, R28, RZ, 0x2 ;  /* 0x0000001c14147211 */ /* 0x000fd600078f10ff */
[----:B------:R-:W1:Y:S01]  /*6f50*/  @P0 LDC R0, c[0x0][0x44c] ;  /* 0x00011300ff000b82 */ /* 0x000e620000000800 */
[----:B------:R-:W-:-:S07]  /*6f60*/  LOP3.LUT R20, R20, 0xfffffffc, RZ, 0xc0, !PT ;  /* 0xfffffffc14147812 */ /* 0x000fce00078ec0ff */
[----:B------:R-:W3:Y:S01]  /*6f70*/  @P0 LDC R5, c[0x0][0x450] ;  /* 0x00011400ff050b82 */ /* 0x000ee20000000800 */
[----:B------:R-:W-:-:S04]  /*6f80*/  IMAD.IADD R20, R28, 0x1, -R20 ;  /* 0x000000011c147824 */ /* 0x000fc800078e0a14 */
[----:B------:R-:W-:-:S04]  /*6f90*/  IMAD R3, R20, 0x60, R39 ;  /* 0x0000006014037824 */ /* 0x000fc800078e0227 */
[----:B-1----:R-:W-:-:S05]  /*6fa0*/  @P0 IMAD.HI.U32 R0, R3, R0, RZ ;  /* 0x0000000003000227 */ /* 0x002fca00078e00ff */
[----:B---3--:R-:W-:-:S04]  /*6fb0*/  @P0 SHF.R.U32.HI R3, RZ, R5, R0 ;  /* 0x00000005ff030219 */ /* 0x008fc80000011600 */
[----:B------:R-:W-:Y:S01]  /*6fc0*/  SHF.R.S32.HI R0, RZ, 0x1f, R3 ;  /* 0x0000001fff007819 */ /* 0x000fe20000011403 */
[----:B------:R-:W-:Y:S02]  /*6fd0*/  IMAD.MOV.U32 R8, RZ, RZ, R26 ;  /* 0x000000ffff087224 */ /* 0x000fe400078e001a */
[----:B------:R-:W-:Y:S02]  /*6fe0*/  IMAD.MOV.U32 R9, RZ, RZ, R29 ;  /* 0x000000ffff097224 */ /* 0x000fe400078e001d */
[C---:B------:R-:W-:Y:S02]  /*6ff0*/  IMAD R4, R0.reuse, UR4, RZ ;  /* 0x0000000400047c24 */ /* 0x040fe4000f8e02ff */
[----:B------:R-:W-:Y:S02]  /*7000*/  IMAD.MOV.U32 R10, RZ, RZ, R24 ;  /* 0x000000ffff0a7224 */ /* 0x000fe400078e0018 */
[----:B------:R-:W-:Y:S02]  /*7010*/  IMAD.MOV.U32 R11, RZ, RZ, R31 ;  /* 0x000000ffff0b7224 */ /* 0x000fe400078e001f */
[----:B------:R-:W-:-:S02]  /*7020*/  IMAD R0, R0, UR6, RZ ;  /* 0x0000000600007c24 */ /* 0x000fc4000f8e02ff */
[----:B------:R-:W-:-:S04]  /*7030*/  IMAD.WIDE.U32 R8, R3, UR4, R8 ;  /* 0x0000000403087c25 */ /* 0x000fc8000f8e0008 */
        /* <DEDUP_REMOVED lines=11> */
[----:B------:R-:W-:Y:S02]  /*70f0*/  LEA.HI.X R8, R10, UR7, R3, 0x1, P1 ;  /* 0x000000070a087c11 */ /* 0x000fe400088f0c03 */
[----:B--2---:R-:W-:Y:S01]  /*7100*/  SHF.R.S32.HI R31, RZ, 0x1f, R38 ;  /* 0x0000001fff1f7819 */ /* 0x004fe20000011426 */
[----:B------:R-:W-:Y:S06]  /*7110*/  BRA.DIV UR4, `(.L_x_14473) ;  /* 0x0000019604ac7947 */ /* 0x000fec000b800000 */
[----:B------:R1:W2:Y:S04]  /*7120*/  SHFL.IDX PT, R3, R6, RZ, 0x1c1f ;  /* 0x001c1fff06037589 */ /* 0x0002a800000e0000 */
[----:B------:R1:W3:Y:S04]  /*7130*/  SHFL.IDX PT, R0, R4, RZ, 0x1c1f ;  /* 0x001c1fff04007589 */ /* 0x0002e800000e0000 */
[----:B------:R1:W4:Y:S04]  /*7140*/  SHFL.IDX PT, R5, R8, RZ, 0x1c1f ;  /* 0x001c1fff08057589 */ /* 0x00032800000e0000 */
[----:B0-----:R1:W0:Y:S02]  /*7150*/  SHFL.IDX PT, R14, R7, RZ, 0x1c1f ;  /* 0x001c1fff070e7589 */ /* 0x00122400000e0000 */
.L_x_14761:
        /* <DEDUP_REMOVED lines=9> */
[----:B---3--:R-:W-:Y:S01]  /*71f0*/  IMAD.MOV.U32 R10, RZ, RZ, R0 ;  /* 0x000000ffff0a7224 */ /* 0x008fe200078e0000 */
[----:B------:R-:W-:Y:S01]  /*7200*/  ISETP.GE.AND P3, PT, R38, UR4, PT ;  /* 0x0000000426007c0c */ /* 0x000fe2000bf66270 */
[----:B--2---:R-:W-:Y:S01]  /*7210*/  IMAD.MOV.U32 R11, RZ, RZ, R3 ;  /* 0x000000ffff0b7224 */ /* 0x004fe200078e0003 */
[----:B------:R-:W-:Y:S01]  /*7220*/  ISETP.GE.AND P2, PT, R152, UR4, PT ;  /* 0x0000000498007c0c */ /* 0x000fe2000bf46270 */
[----:B----4-:R-:W-:Y:S01]  /*7230*/  IMAD.MOV.U32 R15, RZ, RZ, R5 ;  /* 0x000000ffff0f7224 */ /* 0x010fe200078e0005 */
[----:B------:R-:W-:-:S09]  /*7240*/  CS2R R28, SRZ ;  /* 0x00000000001c7805 */ /* 0x000fd2000001ff00 */
[C---:B------:R-:W-:Y:S01]  /*7250*/  @!P3 IMAD.SHL.U32 R37, R38.reuse, 0x2, RZ ;  /* 0x000000022625b824 */ /* 0x040fe200078e00ff */
[----:B------:R-:W-:Y:S02]  /*7260*/  @!P3 SHF.L.U64.HI R26, R38, 0x1, R31 ;  /* 0x00000001261ab819 */ /* 0x000fe4000001021f */
[----:B------:R-:W-:Y:S02]  /*7270*/  CS2R R34, SRZ ;  /* 0x0000000000227805 */ /* 0x000fe4000001ff00 */
[----:B------:R-:W-:Y:S01]  /*7280*/  CS2R R24, SRZ ;  /* 0x0000000000187805 */ /* 0x000fe2000001ff00 */
[----:B------:R-:W-:Y:S01]  /*7290*/  @!P2 IMAD.WIDE R10, R152, 0x2, R10 ;  /* 0x00000002980aa825 */ /* 0x000fe200078e020a */
[-C--:B------:R-:W-:Y:S02]  /*72a0*/  @!P3 IADD3 R20, P0, R0, R37.reuse, RZ ;  /* 0x000000250014b210 */ /* 0x080fe40007f1e0ff */
[----:B0-----:R-:W-:Y:S01]  /*72b0*/  @!P3 IADD3 R36, P1, R14, R37, RZ ;  /* 0x000000250e24b210 */ /* 0x001fe20007f3e0ff */
[----:B------:R-:W-:Y:S01]  /*72c0*/  @!P2 IMAD.WIDE R12, R152, 0x2, R14 ;  /* 0x00000002980ca825 */ /* 0x000fe200078e020e */
[----:B------:R0:W5:Y:S03]  /*72d0*/  @!P2 LD.E.64 R28, desc[UR42][R10.64] ;  /* 0x0000002a0a1ca980 */ /* 0x000166000c101b00 */
[--C-:B------:R-:W-:Y:S01]  /*72e0*/  @!P3 IMAD.X R21, R3, 0x1, R26.reuse, P0 ;  /* 0x000000010315b824 */ /* 0x100fe200000e061a */
[----:B------:R0:W5:Y:S01]  /*72f0*/  @!P2 LD.E.64 R34, desc[UR42][R12.64] ;  /* 0x0000002a0c22a980 */ /* 0x000162000c101b00 */
[----:B------:R-:W-:Y:S01]  /*7300*/  @!P3 IMAD.X R37, R5, 0x1, R26, P1 ;  /* 0x000000010525b824 */ /* 0x000fe200008e061a */
[----:B------:R-:W-:-:S02]  /*7310*/  CS2R R26, SRZ ;  /* 0x00000000001a7805 */ /* 0x000fc4000001ff00 */
[----:B------:R0:W5:Y:S04]  /*7320*/  @!P3 LD.E.64 R24, desc[UR42][R20.64] ;  /* 0x0000002a1418b980 */ /* 0x000168000c101b00 */
[----:B------:R0:W5:Y:S02]  /*7330*/  @!P3 LD.E.64 R26, desc[UR42][R36.64] ;  /* 0x0000002a241ab980 */ /* 0x000164000c101b00 */
.L_x_14475:
[----:B------:R-:W-:Y:S05]  /*7340*/  BSYNC B1 ;  /* 0x0000000000017941 */ /* 0x000fea0003800000 */
.L_x_14474:
[----:B---3-5:R-:W-:Y:S01]  /*7350*/  IMAD.MOV.U32 R0, RZ, RZ, R34 ;  /* 0x000000ffff007224 */ /* 0x028fe200078e0022 */
[----:B------:R-:W-:Y:S01]  /*7360*/  UMOV UR4, 0xffffffff ;  /* 0xffffffff00047882 */ /* 0x000fe20000000000 */
[----:B--2---:R-:W-:Y:S01]  /*7370*/  IMAD.MOV.U32 R3, RZ, RZ, R35 ;  /* 0x000000ffff037224 */ /* 0x004fe200078e0023 */
[----:B0-----:R-:W-:Y:S01]  /*7380*/  CS2R R20, SRZ ;  /* 0x0000000000147805 */ /* 0x001fe2000001ff00 */
[----:B----4-:R-:W-:Y:S01]  /*7390*/  IMAD.MOV.U32 R5, RZ, RZ, R26 ;  /* 0x000000ffff057224 */ /* 0x010fe200078e001a */
[----:B------:R-:W-:Y:S01]  /*73a0*/  PRMT R41, R0, 0x7610, R41 ;  /* 0x0000761000297816 */ /* 0x000fe20000000029 */
[----:B------:R-:W-:Y:S02]  /*73b0*/  IMAD.MOV.U32 R9, RZ, RZ, R27 ;  /* 0x000000ffff097224 */ /* 0x000fe400078e001b */
        /* <DEDUP_REMOVED lines=11> */
[----:B------:R0:W3:Y:S04]  /*7470*/  SHFL.IDX PT, R0, R4, 0x1, 0x1c1f ;  /* 0x003c1f0004007f89 */ /* 0x0000e800000e0000 */
[----:B------:R0:W4:Y:S04]  /*7480*/  SHFL.IDX PT, R5, R8, 0x1, 0x1c1f ;  /* 0x003c1f0008057f89 */ /* 0x00012800000e0000 */
[----:B------:R0:W0:Y:S02]  /*7490*/  SHFL.IDX PT, R14, R7, 0x1, 0x1c1f ;  /* 0x003c1f00070e7f89 */ /* 0x00002400000e0000 */
.L_x_14767:
[----:B------:R-:W-:Y:S01]  /*74a0*/  VIADD R39, R39, 0x60 ;  /* 0x0000006027277836 */ /* 0x000fe20000000000 */
[----:B------:R-:W-:Y:S01]  /*74b0*/  BSSY B1, `(.L_x_14477) ;  /* 0x000001c000017945 */ /* 0x000fe20003800000 */
[----:B------:R-:W-:Y:S02]  /*74c0*/  CS2R R10, SRZ ;  /* 0x00000000000a7805 */ /* 0x000fe4000001ff00 */
[----:B------:R-:W-:Y:S02]  /*74d0*/  CS2R R12, SRZ ;  /* 0x00000000000c7805 */ /* 0x000fe4000001ff00 */
[----:B01----:R-:W-:Y:S02]  /*74e0*/  CS2R R8, SRZ ;  /* 0x0000000000087805 */ /* 0x003fe4000001ff00 */
[----:B------:R-:W-:-:S13]  /*74f0*/  ISETP.GE.AND P0, PT, R39, R32, PT ;  /* 0x000000202700720c */ /* 0x000fda0003f06270 */
        /* <DEDUP_REMOVED lines=10> */
[----:B------:R-:W-:Y:S01]  /*75a0*/  CS2R R20, SRZ ;  /* 0x0000000000147805 */ /* 0x000fe2000001ff00 */
[----:B------:R-:W-:Y:S01]  /*75b0*/  @!P2 IMAD.WIDE R6, R152, 0x2, R6 ;  /* 0x000000029806a825 */ /* 0x000fe200078e0206 */
[-C--:B------:R-:W-:Y:S02]  /*75c0*/  @!P3 IADD3 R38, P0, R0, R9.reuse, RZ ;  /* 0x000000090026b210 */ /* 0x080fe40007f1e0ff */
[----:B------:R-:W-:Y:S02]  /*75d0*/  @!P3 IADD3 R4, P1, R14, R9, RZ ;  /* 0x000000090e04b210 */ /* 0x000fe40007f3e0ff */
[----:B------:R-:W-:Y:S01]  /*75e0*/  CS2R R8, SRZ ;  /* 0x0000000000087805 */ /* 0x000fe2000001ff00 */
[----:B------:R0:W5:Y:S01]  /*75f0*/  @!P2 LD.E.64 R12, desc[UR42][R6.64] ;  /* 0x0000002a060ca980 */ /* 0x000162000c101b00 */
[----:B------:R-:W-:-:S02]  /*7600*/  @!P3 IMAD.X R39, R3, 0x1, R10, P0 ;  /* 0x000000010327b824 */ /* 0x000fc400000e060a */
[----:B------:R-:W-:Y:S01]  /*7610*/  @!P3 IMAD.X R5, R5, 0x1, R10, P1 ;  /* 0x000000010505b824 */ /* 0x000fe200008e060a */
[----:B------:R-:W-:Y:S01]  /*7620*/  CS2R R10, SRZ ;  /* 0x00000000000a7805 */ /* 0x000fe2000001ff00 */
[----:B------:R-:W-:Y:S01]  /*7630*/  @!P2 IMAD.WIDE R14, R152, 0x2, R14 ;  /* 0x00000002980ea825 */ /* 0x000fe200078e020e */
[----:B------:R0:W5:Y:S04]  /*7640*/  @!P3 LD.E.64 R8, desc[UR42][R38.64] ;  /* 0x0000002a2608b980 */ /* 0x000168000c101b00 */
[----:B------:R0:W5:Y:S04]  /*7650*/  @!P2 LD.E.64 R20, desc[UR42][R14.64] ;  /* 0x0000002a0e14a980 */ /* 0x000168000c101b00 */
[----:B------:R0:W5:Y:S02]  /*7660*/  @!P3 LD.E.64 R10, desc[UR42][R4.64] ;  /* 0x0000002a040ab980 */ /* 0x000164000c101b00 */
.L_x_14478:
[----:B------:R-:W-:Y:S05]  /*7670*/  BSYNC B1 ;  /* 0x0000000000017941 */ /* 0x000fea0003800000 */
.L_x_14477:
[----:B0-----:R-:W3:Y:S01]  /*7680*/  LDL R39, [R1+0x44] ;  /* 0x0000440001277983 */ /* 0x001ee20000100800 */
[----:B------:R-:W-:Y:S01]  /*7690*/  ULEA.HI UR4, UR36, UR36, URZ, 0x1 ;  /* 0x0000002424047291 */ /* 0x000fe2000f8f083f */
[----:B------:R-:W-:Y:S01]  /*76a0*/  SHF.R.S32.HI R38, RZ, 0x1f, R42 ;  /* 0x0000001fff267819 */ /* 0x000fe2000001142a */
[----:B-----5:R-:W-:Y:S01]  /*76b0*/  IMAD.MOV.U32 R4, RZ, RZ, R20 ;  /* 0x000000ffff047224 */ /* 0x020fe200078e0014 */
[----:B------:R-:W-:Y:S01]  /*76c0*/  BSSY B1, `(.L_x_14479) ;  /* 0x0000023000017945 */ /* 0x000fe20003800000 */
[----:B------:R-:W-:Y:S01]  /*76d0*/  ULOP3.LUT UR4, UR4, 0xfffffffe, URZ, 0xc0, !UPT ;  /* 0xfffffffe04047892 */ /* 0x000fe2000f8ec03f */
[----:B------:R-:W-:Y:S01]  /*76e0*/  LEA.HI R38, R38, R42, RZ, 0x5 ;  /* 0x0000002a26267211 */ /* 0x000fe200078f28ff */
[----:B------:R-:W-:Y:S01]  /*76f0*/  IMAD R31, R33, -0xc0, R32 ;  /* 0xffffff40211f7824 */ /* 0x000fe200078e0220 */
[----:B------:R-:W-:Y:S01]  /*7700*/  PRMT R33, R4, 0x7610, R33 ;  /* 0x0000761004217816 */ /* 0x000fe20000000021 */
[----:B------:R-:W-:Y:S01]  /*7710*/  UIADD3 UR4, UR36, -UR4, URZ ;  /* 0x8000000424047290 */ /* 0x000fe2000fffe03f */
[----:B------:R-:W-:Y:S01]  /*7720*/  SHF.R.S32.HI R38, RZ, 0x5, R38 ;  /* 0x00000005ff267819 */ /* 0x000fe20000011426 */
[----:B------:R-:W-:Y:S01]  /*7730*/  IMAD.MOV.U32 R4, RZ, RZ, R10 ;  /* 0x000000ffff047224 */ /* 0x000fe200078e000a */
[----:B------:R-:W-:Y:S01]  /*7740*/  VIMNMX R31, R31, 0xc0, PT ;  /* 0x000000c01f1f7848 */ /* 0x000fe20003fe0100 */
[----:B------:R-:W-:-:S02]  /*7750*/  IMAD.MOV.U32 R6, RZ, RZ, R11 ;  /* 0x000000ffff067224 */ /* 0x000fc400078e000b */
[----:B----4-:R-:W-:Y:S01]  /*7760*/  IMAD.U32 R5, RZ, RZ, UR4 ;  /* 0x00000004ff057e24 */ /* 0x010fe2000f8e00ff */
[----:B------:R-:W-:Y:S01]  /*7770*/  ISETP.GE.AND P1, PT, R40, R31, PT ;  /* 0x0000001f2800720c */ /* 0x000fe20003f26270 */
[----:B------:R-:W-:Y:S01]  /*7780*/  IMAD.MOV.U32 R7, RZ, RZ, R12 ;  /* 0x000000ffff077224 */ /* 0x000fe200078e000c */
[----:B------:R-:W-:Y:S01]  /*7790*/  PRMT R14, R4, 0x5410, R6 ;  /* 0x00005410040e7816 */ /* 0x000fe20000000006 */
[----:B------:R-:W-:Y:S01]  /*77a0*/  IMAD.MOV.U32 R4, RZ, RZ, R8 ;  /* 0x000000ffff047224 */ /* 0x000fe200078e0008 */
[----:B------:R-:W-:Y:S01]  /*77b0*/  SHF.L.U32 R5, R5, 0x1f, RZ ;  /* 0x0000001f05057819 */ /* 0x000fe200000006ff */
[----:B------:R-:W-:Y:S01]  /*77c0*/  IMAD.MOV.U32 R6, RZ, RZ, R9 ;  /* 0x000000ffff067224 */ /* 0x000fe200078e0009 */
[----:B------:R-:W-:Y:S02]  /*77d0*/  PRMT R33, R33, 0x5410, R7 ;  /* 0x0000541021217816 */ /* 0x000fe40000000007 */
[----:B------:R-:W0:Y:S01]  /*77e0*/  SYNCS.PHASECHK.TRANS64.TRYWAIT P0, [R2+URZ+0x16800], R5 ;  /* 0x01680005020075a7 */ /* 0x000e22000800017f */
[----:B------:R-:W-:Y:S01]  /*77f0*/  PRMT R15, R4, 0x7610, R15 ;  /* 0x00007610040f7816 */ /* 0x000fe2000000000f */
[C---:B---3--:R-:W-:Y:S01]  /*7800*/  IMAD.SHL.U32 R0, R39.reuse, 0x40, RZ ;  /* 0x0000004027007824 */ /* 0x048fe200078e00ff */
[----:B------:R-:W-:-:S04]  /*7810*/  LOP3.LUT P2, RZ, R39, 0x4, RZ, 0xc0, !PT ;  /* 0x0000000427ff7812 */ /* 0x000fc8000784c0ff */
[----:B--2---:R-:W-:-:S04]  /*7820*/  LOP3.LUT R3, R0, 0x1c0, RZ, 0xc0, !PT ;  /* 0x000001c000037812 */ /* 0x004fc800078ec0ff */
[----:B------:R-:W-:Y:S02]  /*7830*/  LOP3.LUT R0, R3, 0x18, R16, 0xf8, !PT ;  /* 0x0000001803007812 */ /* 0x000fe400078ef810 */
[----:B------:R-:W-:-:S04]  /*7840*/  SHF.R.U32.HI R3, RZ, 0x3, R3 ;  /* 0x00000003ff037819 */ /* 0x000fc80000011603 */
[----:B------:R-:W-:Y:S01]  /*7850*/  LOP3.LUT R0, R0, R3, RZ, 0x3c, !PT ;  /* 0x0000000300007212 */ /* 0x000fe200078e3cff */
[----:B------:R-:W-:-:S05]  /*7860*/  IMAD.MOV.U32 R3, RZ, RZ, R21 ;  /* 0x000000ffff037224 */ /* 0x000fca00078e0015 */
[----:B------:R-:W-:Y:S01]  /*7870*/  PRMT R32, R3, 0x7610, R32 ;  /* 0x0000761003207816 */ /* 0x000fe20000000020 */
[----:B------:R-:W-:Y:S02]  /*7880*/  IMAD R3, R38, 0x200, R0 ;  /* 0x0000020026037824 */ /* 0x000fe400078e0200 */
[----:B------:R-:W-:Y:S02]  /*7890*/  IMAD.MOV.U32 R0, RZ, RZ, R13 ;  /* 0x000000ffff007224 */ /* 0x000fe400078e000d */
[----:B------:R-:W-:-:S03]  /*78a0*/  IMAD R3, R3, 0x2, R2 ;  /* 0x0000000203037824 */ /* 0x000fc600078e0202 */
[----:B------:R-:W-:Y:S01]  /*78b0*/  PRMT R32, R32, 0x5410, R0 ;  /* 0x0000541020207816 */ /* 0x000fe20000000000 */
[C---:B------:R-:W-:Y:S02]  /*78c0*/  VIADD R4, R3.reuse, 0x8400 ;  /* 0x0000840003047836 */ /* 0x040fe40000000000 */
[----:B------:R-:W-:Y:S01]  /*78d0*/  VIADD R0, R3, 0x8440 ;  /* 0x0000844003007836 */ /* 0x000fe20000000000 */
[----:B0-----:R-:W-:Y:S06]  /*78e0*/  @!P0 BRA `(.L_x_14480) ;  /* 0x0000019000988947 */ /* 0x001fec0003800000 */
.L_x_14768:
[----:B------:R-:W-:Y:S05]  /*78f0*/  BSYNC B1 ;  /* 0x0000000000017941 */ /* 0x000fea0003800000 */
.L_x_14479:
[----:B------:R-:W-:Y:S01]  /*7900*/  BSSY B1, `(.L_x_14481) ;  /* 0x0000060000017945 */ /* 0x000fe20003800000 */
[----:B------:R-:W-:Y:S01]  /*7910*/  PRMT R15, R15, 0x5410, R6 ;  /* 0x000054100f0f7816 */ /* 0x000fe20000000006 */
[----:B------:R-:W-:Y:S02]  /*7920*/  @P2 VIADD R0, R4, 0xffffffc0 ;  /* 0xffffffc004002836 */ /* 0x000fe40000000000 */
[----:B------:R-:W-:Y:S05]  /*7930*/  @P1 BRA `(.L_x_14482) ;  /* 0x0000000400701947 */ /* 0x000fea0003800000 */
[----:B------:R-:W2:Y:S01]  /*7940*/  LDL R7, [R1+0x10] ;  /* 0x0000100001077983 */ /* 0x000ea20000100800 */
[----:B0-----:R-:W0:Y:S01]  /*7950*/  LDC R5, c[0x0][0x3f4] ;  /* 0x0000fd00ff057b82 */ /* 0x001e220000000800 */
[----:B------:R-:W-:Y:S01]  /*7960*/  BSSY B2, `(.L_x_14483) ;  /* 0x000002e000027945 */ /* 0x000fe20003800000 */
[-C--:B0-----:R-:W-:Y:S02]  /*7970*/  ISETP.GE.AND P0, PT, R152, R5.reuse, PT ;  /* 0x000000059800720c */ /* 0x081fe40003f06270 */
[----:B--2---:R-:W-:-:S11]  /*7980*/  ISETP.GE.AND P1, PT, R7, R5, PT ;  /* 0x000000050700720c */ /* 0x004fd60003f26270 */
[----:B------:R-:W-:Y:S05]  /*7990*/  @P0 BRA `(.L_x_14484) ;  /* 0x0000000000a80947 */ /* 0x000fea0003800000 */
[----:B------:R-:W0:Y:S01]  /*79a0*/  LDS.128 R4, [R3+0x8400] ;  /* 0x0084000003047984 */ /* 0x000e220000000c00 */
        /* <DEDUP_REMOVED lines=13> */
[----:B------:R-:W-:Y:S01]  /*7a80*/  FMUL.FTZ R35, R35, R38 ;  /* 0x0000002623237220 */ /* 0x000fe20000410000 */
[--C-:B------:R-:W-:Y:S02]  /*7a90*/  HADD2.F32 R28, -RZ, R6.reuse.H0_H0 ;  /* 0x20000006ff1c7230 */ /* 0x100fe40000004100 */
[----:B------:R-:W-:Y:S01]  /*7aa0*/  FMUL.FTZ R42, R4, R39 ;  /* 0x00000027042a7220 */ /* 0x000fe20000410000 */
[----:B------:R-:W-:-:S02]  /*7ab0*/  HADD2.F32 R29, -RZ, R6.H1_H1 ;  /* 0x30000006ff1d7230 */ /* 0x000fc40000004100 */
[C---:B------:R-:W-:Y:S01]  /*7ac0*/  FFMA.FTZ R43, R34.reuse, R38, -R41 ;  /* 0x00000026222b7223 */ /* 0x040fe20000010829 */
[--C-:B------:R-:W-:Y:S02]  /*7ad0*/  HADD2.F32 R6, -RZ, R5.reuse.H0_H0 ;  /* 0x20000005ff067230 */ /* 0x100fe40000004100 */
[----:B------:R-:W-:Y:S01]  /*7ae0*/  FFMA.FTZ R44, R34, R40, R35 ;  /* 0x00000028222c7223 */ /* 0x000fe20000010023 */
[-C--:B------:R-:W-:Y:S01]  /*7af0*/  FMUL.FTZ R38, R4, R37.reuse ;  /* 0x0000002504267220 */ /* 0x080fe20000410000 */
[C---:B------:R-:W-:Y:S01]  /*7b00*/  FFMA.FTZ R42, R7.reuse, R37, -R42 ;  /* 0x00000025072a7223 */ /* 0x040fe2000001082a */
[----:B------:R-:W-:Y:S02]  /*7b10*/  HADD2.F32 R5, -RZ, R5.H1_H1 ;  /* 0x30000005ff057230 */ /* 0x000fe40000004100 */
[----:B------:R-:W-:Y:S02]  /*7b20*/  HADD2.F32 R37, -RZ, R47.H0_H0 ;  /* 0x2000002fff257230 */ /* 0x000fe40000004100 */
[----:B------:R-:W-:Y:S01]  /*7b30*/  FFMA.FTZ R39, R7, R39, R38 ;  /* 0x0000002707277223 */ /* 0x000fe20000010026 */
[----:B------:R-:W-:-:S02]  /*7b40*/  HADD2.F32 R34, -RZ, R48.H0_H0 ;  /* 0x20000030ff227230 */ /* 0x000fc40000004100 */
        /* <DEDUP_REMOVED lines=15> */
.L_x_14484:
[----:B------:R-:W-:Y:S05]  /*7c40*/  BSYNC B2 ;  /* 0x0000000000027941 */ /* 0x000fea0003800000 */
.L_x_14483:
[----:B------:R-:W-:Y:S05]  /*7c50*/  @P1 BRA `(.L_x_14482) ;  /* 0x0000000000a81947 */ /* 0x000fea0003800000 */
[----:B0-----:R-:W0:Y:S01]  /*7c60*/  LDS.128 R4, [R0] ;  /* 0x0000000000047984 */ /* 0x001e220000000c00 */
[----:B------:R-:W-:Y:S01]  /*7c70*/  SHF.R.U32.HI R29, RZ, 0x10, R25 ;  /* 0x00000010ff1d7819 */ /* 0x000fe20000011619 */
[----:B------:R-:W-:Y:S01]  /*7c80*/  HADD2.F32 R28, -RZ, R48.H1_H1 ;  /* 0x30000030ff1c7230 */ /* 0x000fe20000004100 */
[--C-:B------:R-:W-:Y:S01]  /*7c90*/  SHF.R.U32.HI R35, RZ, 0x10, R27.reuse ;  /* 0x00000010ff237819 */ /* 0x100fe2000001161b */
        /* <DEDUP_REMOVED lines=38> */
.L_x_14482:
[----:B------:R-:W-:Y:S05]  /*7f00*/  BSYNC B1 ;  /* 0x0000000000017941 */ /* 0x000fea0003800000 */
.L_x_14481:
[----:B01----:R-:W0:Y:S02]  /*7f10*/  S2R R4, SR_TID.X ;  /* 0x0000000000047919 */ /* 0x003e240000002100 */
[----:B0-----:R-:W-:-:S05]  /*7f20*/  VIADD R5, R4, 0xffffff80 ;  /* 0xffffff8004057836 */ /* 0x001fca0000000000 */
[----:B------:R-:W-:-:S04]  /*7f30*/  SHF.R.S32.HI R4, RZ, 0x1f, R5 ;  /* 0x0000001fff047819 */ /* 0x000fc80000011405 */
[----:B------:R-:W-:-:S04]  /*7f40*/  LEA.HI R4, R4, R5, RZ, 0x2 ;  /* 0x0000000504047211 */ /* 0x000fc800078f10ff */
[----:B------:R-:W-:-:S05]  /*7f50*/  SHF.R.S32.HI R4, RZ, 0x2, R4 ;  /* 0x00000002ff047819 */ /* 0x000fca0000011404 */
[----:B------:R-:W-:-:S05]  /*7f60*/  VIADD R4, R4, 0x60 ;  /* 0x0000006004047836 */ /* 0x000fca0000000000 */
[----:B------:R-:W-:-:S13]  /*7f70*/  ISETP.GE.AND P0, PT, R4, R31, PT ;  /* 0x0000001f0400720c */ /* 0x000fda0003f06270 */
[----:B------:R-:W-:Y:S05]  /*7f80*/  @P0 BRA `(.L_x_14485) ;  /* 0x0000001800b80947 */ /* 0x000fea0003800000 */
[----:B------:R-:W2:Y:S01]  /*7f90*/  LDL R4, [R1+0x10] ;  /* 0x0000100001047983 */ /* 0x000ea20000100800 */
[----:B------:R-:W0:Y:S01]  /*7fa0*/  LDC R5, c[0x0][0x3f4] ;  /* 0x0000fd00ff057b82 */ /* 0x000e220000000800 */
[----:B------:R-:W-:Y:S01]  /*7fb0*/  BSSY B1, `(.L_x_14486) ;  /* 0x000002e000017945 */ /* 0x000fe20003800000 */
[-C--:B0-----:R-:W-:Y:S02]  /*7fc0*/  ISETP.GE.AND P0, PT, R152, R5.reuse, PT ;  /* 0x000000059800720c */ /* 0x081fe40003f06270 */
[----:B--2---:R-:W-:-:S11]  /*7fd0*/  ISETP.GE.AND P1, PT, R4, R5, PT ;  /* 0x000000050400720c */ /* 0x004fd60003f26270 */
[----:B------:R-:W-:Y:S05]  /*7fe0*/  @P0 BRA `(.L_x_14487) ;  /* 0x0000000000a80947 */ /* 0x000fea0003800000 */
        /* <DEDUP_REMOVED lines=42> */
.L_x_14487:
[----:B------:R-:W-:Y:S05]  /*8290*/  BSYNC B1 ;  /* 0x0000000000017941 */ /* 0x000fea0003800000 */
.L_x_14486:
[----:B------:R-:W-:Y:S05]  /*82a0*/  @P1 BRA `(.L_x_14485) ;  /* 0x0000001400f01947 */ /* 0x000fea0003800000 */
[----:B0-----:R-:W0:Y:S01]  /*82b0*/  LDS.128 R4, [R0+0x3000] ;  /* 0x0030000000047984 */ /* 0x001e220000000c00 */
        /* <DEDUP_REMOVED lines=42> */
.L_x_14472:
[----:B------:R-:W1:Y:S01]  /*8560*/  S2R R0, SR_TID.X ;  /* 0x0000000000007919 */ /* 0x000e620000002100 */
[----:B------:R-:W2:Y:S01]  /*8570*/  LDC R21, c[0x0][0x448] ;  /* 0x00011200ff157b82 */ /* 0x000ea20000000800 */
[----:B------:R-:W-:Y:S01]  /*8580*/  ULDC.64 UR4, c[0x0][0x3f8] ;  /* 0x0000fe0000047ab9 */ /* 0x000fe20000000a00 */
[----:B------:R-:W-:Y:S01]  /*8590*/  ULDC.64 UR6, c[0x0][0x408] ;  /* 0x0001020000067ab9 */ /* 0x000fe20000000a00 */
[----:B------:R-:W-:Y:S02]  /*85a0*/  IMAD.MOV.U32 R4, RZ, RZ, R26 ;  /* 0x000000ffff047224 */ /* 0x000fe400078e001a */
[----:B------:R-:W-:Y:S02]  /*85b0*/  IMAD.MOV.U32 R6, RZ, RZ, R24 ;  /* 0x000000ffff067224 */ /* 0x000fe400078e0018 */
[----:B------:R-:W-:Y:S01]  /*85c0*/  IMAD.MOV.U32 R7, RZ, RZ, R31 ;  /* 0x000000ffff077224 */ /* 0x000fe200078e001f */
[----:B--2---:R-:W-:Y:S01]  /*85d0*/  ISETP.NE.AND P0, PT, R21, 0x1, PT ;  /* 0x000000011500780c */ /* 0x004fe20003f05270 */
[----:B-1----:R-:W-:-:S05]  /*85e0*/  VIADD R0, R0, 0xffffff80 ;  /* 0xffffff8000007836 */ /* 0x002fca0000000000 */
[----:B------:R-:W-:-:S07]  /*85f0*/  SHF.R.S32.HI R3, RZ, 0x1f, R0 ;  /* 0x0000001fff037819 */ /* 0x000fce0000011400 */
[----:B------:R-:W1:Y:S01]  /*8600*/  @P0 LDC R5, c[0x0][0x450] ;  /* 0x00011400ff050b82 */ /* 0x000e620000000800 */
[----:B------:R-:W-:-:S04]  /*8610*/  LEA.HI R3, R3, R0, RZ, 0x2 ;  /* 0x0000000003037211 */ /* 0x000fc800078f10ff */
[----:B------:R-:W-:-:S05]  /*8620*/  LOP3.LUT R3, R3, 0xfffffffc, RZ, 0xc0, !PT ;  /* 0xfffffffc03037812 */ /* 0x000fca00078ec0ff */
[----:B------:R-:W-:Y:S02]  /*8630*/  IMAD.IADD R3, R0, 0x1, -R3 ;  /* 0x0000000100037824 */ /* 0x000fe400078e0a03 */
[----:B------:R-:W2:Y:S02]  /*8640*/  @P0 LDC R0, c[0x0][0x44c] ;  /* 0x00011300ff000b82 */ /* 0x000ea40000000800 */
[----:B------:R-:W-:-:S04]  /*8650*/  IMAD R3, R3, 0x60, R39 ;  /* 0x0000006003037824 */ /* 0x000fc800078e0227 */
[----:B--2---:R-:W-:-:S05]  /*8660*/  @P0 IMAD.HI.U32 R0, R3, R0, RZ ;  /* 0x0000000003000227 */ /* 0x004fca00078e00ff */
        /* <DEDUP_REMOVED lines=19> */
[----:B------:R-:W1:Y:S01]  /*87a0*/  LDC R41, c[0x0][0x3f4] ;  /* 0x0000fd00ff297b82 */ /* 0x000e620000000800 */
[----:B------:R-:W2:Y:S01]  /*87b0*/  SHFL.IDX PT, R3, R25, RZ, 0x1c1f ;  /* 0x001c1fff19037589 */ /* 0x000ea200000e0000 */
[----:B------:R-:W-:-:S03]  /*87c0*/  IMAD R32, R156, R21, RZ ;  /* 0x000000159c207224 */ /* 0x000fc600078e02ff */
[----:B------:R-:W3:Y:S04]  /*87d0*/  SHFL.IDX PT, R0, R26, RZ, 0x1c1f ;  /* 0x001c1fff1a007589 */ /* 0x000ee800000e0000 */
[----:B0-----:R-:W0:Y:S04]  /*87e0*/  SHFL.IDX PT, R14, R27, RZ, 0x1c1f ;  /* 0x001c1fff1b0e7589 */ /* 0x001e2800000e0000 */
[----:B------:R-:W4:Y:S01]  /*87f0*/  SHFL.IDX PT, R4, R24, RZ, 0x1c1f ;  /* 0x001c1fff18047589 */ /* 0x000f2200000e0000 */
[----:B-1----:R-:W-:-:S04]  /*8800*/  ISETP.GE.AND P0, PT, R16, R41, PT ;  /* 0x000000291000720c */ /* 0x002fc80003f06270 */
[----:B------:R-:W-:-:S13]  /*8810*/  ISETP.GE.OR P1, PT, R39, R32, P0 ;  /* 0x000000202700720c */ /* 0x000fda0000726670 */
[C---:B------:R-:W-:Y:S01]  /*8820*/  @!P1 IMAD.SHL.U32 R5, R16.reuse, 0x2, RZ ;  /* 0x0000000210059824 */ /* 0x040fe200078e00ff */
[----:B------:R-:W-:-:S04]  /*8830*/  @!P1 SHF.L.U64.HI R21, R16, 0x1, R17 ;  /* 0x0000000110159819 */ /* 0x000fc80000010211 */
[----:B--2---:R-:W-:-:S05]  /*8840*/  @!P1 IADD3 R6, P2, R3, R5, RZ ;  /* 0x0000000503069210 */ /* 0x004fca0007f5e0ff */
[----:B---3--:R-:W-:-:S05]  /*8850*/  @!P1 IMAD.X R7, R0, 0x1, R21, P2 ;  /* 0x0000000100079824 */ /* 0x008fca00010e0615 */
[----:B------:R-:W2:Y:S01]  /*8860*/  @!P1 LD.E.128 R8, desc[UR42][R6.64] ;  /* 0x0000002a06089980 */ /* 0x000ea2000c101d00 */
[----:B0-----:R-:W-:-:S05]  /*8870*/  @!P1 IADD3 R14, P2, R14, R5, RZ ;  /* 0x000000050e0e9210 */ /* 0x001fca0007f5e0ff */
[----:B----4-:R-:W-:-:S04]  /*8880*/  @!P1 IMAD.X R3, R4, 0x1, R21, P2 ;  /* 0x0000000104039824 */ /* 0x010fc800010e0615 */
[----:B------:R-:W-:-:S05]  /*8890*/  @!P1 IMAD.MOV.U32 R15, RZ, RZ, R3 ;  /* 0x000000ffff0f9224 */ /* 0x000fca00078e0003 */
[----:B------:R0:W3:Y:S01]  /*88a0*/  @!P1 LD.E.128 R4, desc[UR42][R14.64] ;  /* 0x0000002a0e049980 */ /* 0x0000e2000c101d00 */
[----:B------:R-:W-:Y:S02]  /*88b0*/  CS2R R34, SRZ ;  /* 0x0000000000227805 */ /* 0x000fe4000001ff00 */
[----:B------:R-:W-:Y:S02]  /*88c0*/  CS2R R28, SRZ ;  /* 0x00000000001c7805 */ /* 0x000fe4000001ff00 */
[----:B------:R-:W-:Y:S01]  /*88d0*/  CS2R R20, SRZ ;  /* 0x0000000000147805 */ /* 0x000fe2000001ff00 */
[----:B------:R-:W1:Y:S01]  /*88e0*/  SHFL.IDX PT, R24, R24, 0x1, 0x1c1f ;  /* 0x003c1f0018187f89 */ /* 0x000e6200000e0000 */
[----:B------:R-:W-:-:S03]  /*88f0*/  CS2R R36, SRZ ;  /* 0x0000000000247805 */ /* 0x000fc6000001ff00 */
[----:B0-----:R0:W4:Y:S01]  /*8900*/  SHFL.IDX PT, R14, R27, 0x1, 0x1c1f ;  /* 0x003c1f001b0e7f89 */ /* 0x00112200000e0000 */
[----:B--2---:R-:W-:Y:S02]  /*8910*/  @!P1 IMAD.MOV.U32 R35, RZ, RZ, R9 ;  /* 0x000000ffff239224 */ /* 0x004fe400078e0009 */
[----:B------:R-:W-:Y:S02]  /*8920*/  @!P1 IMAD.MOV.U32 R34, RZ, RZ, R8 ;  /* 0x000000ffff229224 */ /* 0x000fe400078e0008 */
[----:B------:R-:W-:Y:S01]  /*8930*/  @!P1 IMAD.MOV.U32 R36, RZ, RZ, R10 ;  /* 0x000000ffff249224 */ /* 0x000fe200078e000a */
[----:B------:R-:W-:Y:S01]  /*8940*/  MOV R3, R35 ;  /* 0x0000002300037202 */ /* 0x000fe20000000f00 */
[----:B------:R-:W-:Y:S02]  /*8950*/  IMAD.MOV.U32 R0, RZ, RZ, R34 ;  /* 0x000000ffff007224 */ /* 0x000fe400078e0022 */
[----:B------:R-:W-:Y:S01]  /*8960*/  @!P1 IMAD.MOV.U32 R37, RZ, RZ, R11 ;  /* 0x000000ffff259224 */ /* 0x000fe200078e000b */
[----:B------:R-:W-:Y:S01]  /*8970*/  PRMT R43, R3, 0x7610, R43 ;  /* 0x00007610032b7816 */ /* 0x000fe2000000002b */
[----:B------:R-:W-:Y:S01]  /*8980*/  IMAD.MOV.U32 R8, RZ, RZ, R36 ;  /* 0x000000ffff087224 */ /* 0x000fe200078e0024 */
[----:B------:R-:W-:Y:S01]  /*8990*/  PRMT R42, R0, 0x7610, R42 ;  /* 0x00007610002a7816 */ /* 0x000fe2000000002a */
[----:B------:R0:W2:Y:S01]  /*89a0*/  SHFL.IDX PT, R3, R25, 0x1, 0x1c1f ;  /* 0x003c1f0019037f89 */ /* 0x0000a200000e0000 */
[----:B------:R-:W-:-:S02]  /*89b0*/  IMAD.MOV.U32 R9, RZ, RZ, R37 ;  /* 0x000000ffff097224 */ /* 0x000fc400078e0025 */
[----:B---3--:R-:W-:Y:S01]  /*89c0*/  @!P1 IMAD.MOV.U32 R28, RZ, RZ, R4 ;  /* 0x000000ffff1c9224 */ /* 0x008fe200078e0004 */
[----:B------:R0:W3:Y:S01]  /*89d0*/  SHFL.IDX PT, R0, R26, 0x1, 0x1c1f ;  /* 0x003c1f001a007f89 */ /* 0x0000e200000e0000 */
[----:B------:R-:W-:Y:S01]  /*89e0*/  @!P1 IMAD.MOV.U32 R29, RZ, RZ, R5 ;  /* 0x000000ffff1d9224 */ /* 0x000fe200078e0005 */
[----:B------:R-:W-:Y:S01]  /*89f0*/  PRMT R31, R8, 0x5410, R9 ;  /* 0x00005410081f7816 */ /* 0x000fe20000000009 */
[----:B------:R-:W-:Y:S02]  /*8a00*/  @!P1 IMAD.MOV.U32 R20, RZ, RZ, R6 ;  /* 0x000000ffff149224 */ /* 0x000fe400078e0006 */
[----:B------:R-:W-:Y:S02]  /*8a10*/  @!P1 IMAD.MOV.U32 R21, RZ, RZ, R7 ;  /* 0x000000ffff159224 */ /* 0x000fe400078e0007 */
[----:B------:R-:W-:Y:S02]  /*8a20*/  IMAD.MOV.U32 R4, RZ, RZ, R28 ;  /* 0x000000ffff047224 */ /* 0x000fe400078e001c */
[----:B------:R-:W-:-:S02]  /*8a30*/  IMAD.MOV.U32 R5, RZ, RZ, R29 ;  /* 0x000000ffff057224 */ /* 0x000fc400078e001d */
[----:B------:R-:W-:Y:S02]  /*8a40*/  IMAD.MOV.U32 R6, RZ, RZ, R20 ;  /* 0x000000ffff067224 */ /* 0x000fe400078e0014 */
[----:B------:R-:W-:Y:S01]  /*8a50*/  IMAD.MOV.U32 R7, RZ, RZ, R21 ;  /* 0x000000ffff077224 */ /* 0x000fe200078e0015 */
[----:B------:R-:W-:Y:S02]  /*8a60*/  PRMT R45, R5, 0x7610, R45 ;  /* 0x00007610052d7816 */ /* 0x000fe4000000002d */
[----:B------:R-:W-:Y:S02]  /*8a70*/  PRMT R56, R4, 0x5410, R6 ;  /* 0x0000541004387816 */ /* 0x000fe40000000006 */
[----:B------:R-:W-:Y:S02]  /*8a80*/  CS2R R4, SRZ ;  /* 0x0000000000047805 */ /* 0x000fe4000001ff00 */
[----:B012-4-:R-:W-:-:S07]  /*8a90*/  PRMT R42, R42, 0x5410, R7 ;  /* 0x000054102a2a7816 */ /* 0x017fce0000000007 */
.L_x_14778:
        /* <DEDUP_REMOVED lines=15> */
[--C-:B---3--:R-:W-:Y:S02]  /*8b90*/  IMAD.X R9, R0, 0x1, R5.reuse, P1 ;  /* 0x0000000100097824 */ /* 0x108fe400008e0605 */
[----:B------:R-:W-:-:S04]  /*8ba0*/  IMAD.X R5, R24, 0x1, R5, P2 ;  /* 0x0000000118057824 */ /* 0x000fc800010e0605 */
[----:B------:R-:W5:Y:S04]  /*8bb0*/  LD.E.128 R8, desc[UR42][R8.64] ;  /* 0x0000002a08087980 */ /* 0x000f68000c101d00 */
[----:B------:R-:W5:Y:S02]  /*8bc0*/  LD.E.128 R4, desc[UR42][R4.64] ;  /* 0x0000002a04047980 */ /* 0x000f64000c101d00 */
.L_x_14490:
[----:B------:R-:W-:Y:S05]  /*8bd0*/  BSYNC B1 ;  /* 0x0000000000017941 */ /* 0x000fea0003800000 */
.L_x_14489:
[----:B------:R-:W-:Y:S01]  /*8be0*/  ULEA.HI UR4, UR36, UR36, URZ, 0x1 ;  /* 0x0000002424047291 */ /* 0x000fe2000f8f083f */
[----:B---3--:R-:W0:Y:S01]  /*8bf0*/  S2R R0, SR_TID.X ;  /* 0x0000000000007919 */ /* 0x008e220000002100 */
[----:B------:R-:W-:Y:S01]  /*8c00*/  IMAD R32, R33, -0xc0, R32 ;  /* 0xffffff4021207824 */ /* 0x000fe200078e0220 */
[----:B------:R-:W-:Y:S01]  /*8c10*/  BSSY B1, `(.L_x_14491) ;  /* 0x000001e000017945 */ /* 0x000fe20003800000 */
[----:B------:R-:W-:Y:S01]  /*8c20*/  ULOP3.LUT UR4, UR4, 0xfffffffe, URZ, 0xc0, !UPT ;  /* 0xfffffffe04047892 */ /* 0x000fe2000f8ec03f */
[----:B-----5:R-:W-:Y:S02]  /*8c30*/  IMAD.MOV.U32 R12, RZ, RZ, R5 ;  /* 0x000000ffff0c7224 */ /* 0x020fe400078e0005 */
[----:B------:R-:W-:Y:S01]  /*8c40*/  VIMNMX R32, R32, 0xc0, PT ;  /* 0x000000c020207848 */ /* 0x000fe20003fe0100 */
[----:B------:R-:W-:Y:S02]  /*8c50*/  UIADD3 UR4, UR36, -UR4, URZ ;  /* 0x8000000424047290 */ /* 0x000fe4000fffe03f */
[----:B------:R-:W-:Y:S01]  /*8c60*/  PRMT R39, R12, 0x7610, R39 ;  /* 0x000076100c277816 */ /* 0x000fe20000000027 */
[----:B------:R-:W-:-:S03]  /*8c70*/  IMAD.MOV.U32 R12, RZ, RZ, R7 ;  /* 0x000000ffff0c7224 */ /* 0x000fc600078e0007 */
[----:B------:R-:W-:-:S05]  /*8c80*/  IMAD.U32 R3, RZ, RZ, UR4 ;  /* 0x00000004ff037e24 */ /* 0x000fca000f8e00ff */
[----:B------:R-:W-:-:S04]  /*8c90*/  SHF.L.U32 R3, R3, 0x1f, RZ ;  /* 0x0000001f03037819 */ /* 0x000fc800000006ff */
[----:B------:R-:W1:Y:S01]  /*8ca0*/  SYNCS.PHASECHK.TRANS64.TRYWAIT P1, [R2+URZ+0x16800], R3 ;  /* 0x01680003020075a7 */ /* 0x000e62000802017f */
[----:B0-----:R-:W-:-:S05]  /*8cb0*/  VIADD R0, R0, 0xffffff80 ;  /* 0xffffff8000007836 */ /* 0x001fca0000000000 */
[--C-:B------:R-:W-:Y:S02]  /*8cc0*/  SHF.R.S32.HI R13, RZ, 0x1f, R0.reuse ;  /* 0x0000001fff0d7819 */ /* 0x100fe40000011400 */
[----:B------:R-:W-:Y:S02]  /*8cd0*/  SHF.R.S32.HI R14, RZ, 0x1f, R0 ;  /* 0x0000001fff0e7819 */ /* 0x000fe40000011400 */
[-C--:B------:R-:W-:Y:S02]  /*8ce0*/  LEA.HI R13, R13, R0.reuse, RZ, 0x2 ;  /* 0x000000000d0d7211 */ /* 0x080fe400078f10ff */
[----:B------:R-:W-:Y:S01]  /*8cf0*/  LEA.HI R14, R14, R0, RZ, 0x2 ;  /* 0x000000000e0e7211 */ /* 0x000fe200078f10ff */
[----:B------:R-:W-:Y:S01]  /*8d00*/  IMAD.MOV.U32 R0, RZ, RZ, R4 ;  /* 0x000000ffff007224 */ /* 0x000fe200078e0004 */
[----:B------:R-:W-:Y:S02]  /*8d10*/  SHF.R.S32.HI R13, RZ, 0x2, R13 ;  /* 0x00000002ff0d7819 */ /* 0x000fe4000001140d */
[----:B------:R-:W-:-:S02]  /*8d20*/  SHF.R.S32.HI R14, RZ, 0x2, R14 ;  /* 0x00000002ff0e7819 */ /* 0x000fc4000001140e */
[----:B------:R-:W-:Y:S01]  /*8d30*/  PRMT R38, R38, 0x5410, R0 ;  /* 0x0000541026267816 */ /* 0x000fe20000000000 */
[----:B------:R-:W-:Y:S01]  /*8d40*/  VIADD R13, R13, 0x60 ;  /* 0x000000600d0d7836 */ /* 0x000fe20000000000 */
[-C--:B------:R-:W-:Y:S01]  /*8d50*/  ISETP.GE.OR P2, PT, R14, R32.reuse, P0 ;  /* 0x000000200e00720c */ /* 0x080fe20000746670 */
[----:B------:R-:W-:Y:S02]  /*8d60*/  IMAD.MOV.U32 R0, RZ, RZ, R6 ;  /* 0x000000ffff007224 */ /* 0x000fe400078e0006 */
[----:B------:R-:W-:Y:S01]  /*8d70*/  IMAD.MOV.U32 R14, RZ, RZ, R9 ;  /* 0x000000ffff0e7224 */ /* 0x000fe200078e0009 */
[----:B------:R-:W-:Y:S01]  /*8d80*/  ISETP.GE.OR P0, PT, R13, R32, P0 ;  /* 0x000000200d00720c */ /* 0x000fe20000706670 */
[----:B------:R-:W-:Y:S01]  /*8d90*/  IMAD.MOV.U32 R13, RZ, RZ, R8 ;  /* 0x000000ffff0d7224 */ /* 0x000fe200078e0008 */
[----:B------:R-:W-:Y:S01]  /*8da0*/  PRMT R33, R0, 0x5410, R12 ;  /* 0x0000541000217816 */ /* 0x000fe2000000000c */
[----:B------:R-:W-:Y:S01]  /*8db0*/  IMAD.IADD R32, R16, 0x1, R41 ;  /* 0x0000000110207824 */ /* 0x000fe200078e0229 */
[----:B------:R-:W-:-:S02]  /*8dc0*/  PRMT R39, R39, 0x5410, R14 ;  /* 0x0000541027277816 */ /* 0x000fc4000000000e */
[----:B------:R-:W-:Y:S01]  /*8dd0*/  PRMT R38, R13, 0x7610, R38 ;  /* 0x000076100d267816 */ /* 0x000fe20000000026 */
[----:B-1----:R-:W-:Y:S06]  /*8de0*/  @!P1 BRA `(.L_x_14492) ;  /* 0x0000018000d49947 */ /* 0x002fec0003800000 */
.L_x_14779:
[----:B------:R-:W-:Y:S05]  /*8df0*/  BSYNC B1 ;  /* 0x0000000000017941 */ /* 0x000fea0003800000 */
.L_x_14491:
[----:B------:R-:W-:Y:S01]  /*8e00*/  BSSY B1, `(.L_x_14493) ;  /* 0x0000069000017945 */ /* 0x000fe20003800000 */
[----:B------:R-:W-:Y:S01]  /*8e10*/  IMAD.MOV.U32 R0, RZ, RZ, R10 ;  /* 0x000000ffff007224 */ /* 0x000fe200078e000a */
[----:B------:R-:W-:Y:S01]  /*8e20*/  LOP3.LUT R32, R32, 0x38, RZ, 0xc0, !PT ;  /* 0x0000003820207812 */ /* 0x000fe200078ec0ff */
[----:B0-----:R-:W-:Y:S01]  /*8e30*/  IMAD.MOV.U32 R3, RZ, RZ, R11 ;  /* 0x000000ffff037224 */ /* 0x001fe200078e000b */
[----:B------:R-:W-:Y:S06]  /*8e40*/  @P2 BRA `(.L_x_14494) ;  /* 0x0000000400902947 */ /* 0x000fec0003800000 */
[----:B------:R-:W2:Y:S01]  /*8e50*/  LDL R12, [R1+0x44] ;  /* 0x00004400010c7983 */ /* 0x000ea20000100800 */
[----:B------:R-:W0:Y:S02]  /*8e60*/  S2R R13, SR_TID.X ;  /* 0x00000000000d7919 */ /* 0x000e240000002100 */
[----:B0-----:R-:W-:-:S05]  /*8e70*/  VIADD R13, R13, 0xffffff80 ;  /* 0xffffff800d0d7836 */ /* 0x001fca0000000000 */
[----:B------:R-:W-:-:S04]  /*8e80*/  SHF.R.S32.HI R26, RZ, 0x1f, R13 ;  /* 0x0000001fff1a7819 */ /* 0x000fc8000001140d */
[----:B------:R-:W-:-:S04]  /*8e90*/  LEA.HI R26, R26, R13, RZ, 0x5 ;  /* 0x0000000d1a1a7211 */ /* 0x000fc800078f28ff */
[----:B------:R-:W-:Y:S01]  /*8ea0*/  SHF.R.S32.HI R26, RZ, 0x5, R26 ;  /* 0x00000005ff1a7819 */ /* 0x000fe2000001141a */
[----:B------:R-:W-:Y:S01]  /*8eb0*/  HADD2.F32 R45, -RZ, R45.H0_H0 ;  /* 0x2000002dff2d7230 */ /* 0x000fe20000004100 */
[----:B------:R-:W-:Y:S02]  /*8ec0*/  SHF.R.U64 R55, R34, 0x10, R35 ;  /* 0x0000001022377819 */ /* 0x000fe40000001223 */
[----:B------:R-:W-:Y:S01]  /*8ed0*/  SHF.R.U32.HI R44, RZ, 0x10, R29 ;  /* 0x00000010ff2c7819 */ /* 0x000fe2000001161d */
[----:B------:R-:W-:Y:S01]  /*8ee0*/  HADD2.F32 R43, -RZ, R43.H0_H0 ;  /* 0x2000002bff2b7230 */ /* 0x000fe20000004100 */
[----:B------:R-:W-:Y:S02]  /*8ef0*/  SHF.R.U64 R51, R20, 0x10, R21 ;  /* 0x0000001014337819 */ /* 0x000fe40000001215 */
[----:B------:R-:W-:Y:S01]  /*8f00*/  SHF.R.U32.HI R46, RZ, 0x10, R35 ;  /* 0x00000010ff2e7819 */ /* 0x000fe20000011623 */
[----:B------:R-:W-:Y:S01]  /*8f10*/  HADD2.F32 R44, -RZ, R44.H0_H0 ;  /* 0x2000002cff2c7230 */ /* 0x000fe20000004100 */
[----:B------:R-:W-:-:S02]  /*8f20*/  SHF.R.U64 R54, R36, 0x10, R37 ;  /* 0x0000001024367819 */ /* 0x000fc40000001225 */
[----:B------:R-:W-:Y:S02]  /*8f30*/  SHF.R.U32.HI R50, RZ, 0x10, R21 ;  /* 0x00000010ff327819 */ /* 0x000fe40000011615 */
[----:B------:R-:W-:Y:S02]  /*8f40*/  SHF.R.U64 R53, R28, 0x10, R29 ;  /* 0x000000101c357819 */ /* 0x000fe4000000121d */
[----:B------:R-:W-:Y:S01]  /*8f50*/  SHF.R.U32.HI R52, RZ, 0x10, R37 ;  /* 0x00000010ff347819 */ /* 0x000fe20000011625 */
        /* <DEDUP_REMOVED lines=8> */
[--C-:B------:R-:W-:Y:S02]  /*8fe0*/  IMAD R41, R41, 0x2, R2.reuse ;  /* 0x0000000229297824 */ /* 0x100fe400078e0202 */
[----:B------:R-:W-:-:S03]  /*8ff0*/  IMAD R40, R13, 0x2, R2 ;  /* 0x000000020d287824 */ /* 0x000fc600078e0202 */
[----:B------:R-:W0:Y:S04]  /*9000*/  LDS.128 R24, [R41+0x8400] ;  /* 0x0084000029187984 */ /* 0x000e280000000c00 */
[----:B------:R-:W1:Y:S01]  /*9010*/  LDS.128 R12, [R40+0x8400] ;  /* 0x00840000280c7984 */ /* 0x000e620000000c00 */
[--C-:B0-----:R-:W-:Y:S02]  /*9020*/  HADD2.F32 R34, -RZ, R25.reuse.H0_H0 ;  /* 0x20000019ff227230 */ /* 0x101fe40000004100 */
[----:B------:R-:W-:Y:S02]  /*9030*/  HADD2.F32 R35, -RZ, R25.H1_H1 ;  /* 0x30000019ff237230 */ /* 0x000fe40000004100 */
[----:B-1----:R-:W-:Y:S02]  /*9040*/  HADD2.F32 R20, -RZ, R13.H0_H0 ;  /* 0x2000000dff147230 */ /* 0x002fe40000004100 */
[C---:B------:R-:W-:Y:S01]  /*9050*/  FMUL.FTZ R47, R34.reuse, R45 ;  /* 0x0000002d222f7220 */ /* 0x040fe20000410000 */
[----:B------:R-:W-:Y:S01]  /*9060*/  FMUL.FTZ R49, R34, R43 ;  /* 0x0000002b22317220 */ /* 0x000fe20000410000 */
[----:B------:R-:W-:-:S02]  /*9070*/  HADD2.F32 R34, -RZ, R46.H0_H0 ;  /* 0x2000002eff227230 */ /* 0x000fc40000004100 */
[C---:B------:R-:W-:Y:S01]  /*9080*/  FFMA.FTZ R48, R20.reuse, R43, -R47 ;  /* 0x0000002b14307223 */ /* 0x040fe2000001082f */
[----:B------:R-:W-:Y:S02]  /*9090*/  HADD2.F32 R21, -RZ, R13.H1_H1 ;  /* 0x3000000dff157230 */ /* 0x000fe40000004100 */
[C---:B------:R-:W-:Y:S01]  /*90a0*/  FMUL.FTZ R46, R35.reuse, R44 ;  /* 0x0000002c232e7220 */ /* 0x040fe20000410000 */
[----:B------:R-:W-:Y:S02]  /*90b0*/  HADD2.F32 R36, -RZ, R27.H0_H0 ;  /* 0x2000001bff247230 */ /* 0x000fe40000004100 */
[----:B------:R-:W-:Y:S02]  /*90c0*/  HADD2.F32 R47, -RZ, R42.H1_H1 ;  /* 0x3000002aff2f7230 */ /* 0x000fe40000004100 */
[----:B------:R-:W-:Y:S02]  /*90d0*/  HADD2.F32 R43, -RZ, R31.H1_H1 ;  /* 0x3000001fff2b7230 */ /* 0x000fe40000004100 */
[----:B------:R-:W-:Y:S01]  /*90e0*/  FFMA.FTZ R49, R20, R45, R49 ;  /* 0x0000002d14317223 */ /* 0x000fe20000010031 */
        /* <DEDUP_REMOVED lines=8> */
[----:B------:R-:W-:Y:S02]  /*9170*/  HADD2.F32 R29, -RZ, R15.H1_H1 ;  /* 0x3000000fff1d7230 */ /* 0x000fe40000004100 */
[----:B------:R-:W-:Y:S01]  /*9180*/  FFMA.FTZ R45, R28, R43, -R45 ;  /* 0x0000002b1c2d7223 */ /* 0x000fe2000001082d */
[----:B------:R-:W-:-:S02]  /*9190*/  HADD2.F32 R20, -RZ, R52.H0_H0 ;  /* 0x20000034ff147230 */ /* 0x000fc40000004100 */
[----:B------:R-:W-:Y:S01]  /*91a0*/  FFMA.FTZ R47, R28, R47, R36 ;  /* 0x0000002f1c2f7223 */ /* 0x000fe20000010024 */
[----:B------:R-:W-:Y:S02]  /*91b0*/  HADD2.F32 R25, -RZ, R24.H0_H0 ;  /* 0x20000018ff197230 */ /* 0x000fe40000004100 */
[C---:B------:R-:W-:Y:S01]  /*91c0*/  FMUL.FTZ R34, R37.reuse, R46 ;  /* 0x0000002e25227220 */ /* 0x040fe20000410000 */
[----:B------:R-:W-:Y:S02]  /*91d0*/  HADD2.F32 R28, -RZ, R56.H0_H0 ;  /* 0x20000038ff1c7230 */ /* 0x000fe40000004100 */
[----:B------:R-:W-:Y:S02]  /*91e0*/  HADD2.F32 R42, -RZ, R42.H0_H0 ;  /* 0x2000002aff2a7230 */ /* 0x000fe40000004100 */
[-C--:B------:R-:W-:Y:S01]  /*91f0*/  FMUL.FTZ R52, R37, R20.reuse ;  /* 0x0000001425347220 */ /* 0x080fe20000410000 */
[----:B------:R-:W-:Y:S02]  /*9200*/  HADD2.F32 R13, -RZ, R12.H0_H0 ;  /* 0x2000000cff0d7230 */ /* 0x000fe40000004100 */
[----:B------:R-:W-:Y:S01]  /*9210*/  FFMA.FTZ R50, R29, R20, -R34 ;  /* 0x000000141d327223 */ /* 0x000fe20000010822 */
[----:B------:R-:W-:-:S02]  /*9220*/  HADD2.F32 R27, -RZ, R26.H0_H0 ;  /* 0x2000001aff1b7230 */ /* 0x000fc40000004100 */
[C---:B------:R-:W-:Y:S01]  /*9230*/  FMUL.FTZ R36, R25.reuse, R28 ;  /* 0x0000001c19247220 */ /* 0x040fe20000410000 */
[----:B------:R-:W-:Y:S02]  /*9240*/  HADD2.F32 R34, -RZ, R56.H1_H1 ;  /* 0x30000038ff227230 */ /* 0x000fe40000004100 */
[----:B------:R-:W-:Y:S01]  /*9250*/  FMUL.FTZ R25, R25, R42 ;  /* 0x0000002a19197220 */ /* 0x000fe20000410000 */
[----:B------:R-:W-:Y:S02]  /*9260*/  HADD2.F32 R20, -RZ, R31.H0_H0 ;  /* 0x2000001fff147230 */ /* 0x000fe40000004100 */
[----:B------:R-:W-:Y:S01]  /*9270*/  FFMA.FTZ R52, R29, R46, R52 ;  /* 0x0000002e1d347223 */ /* 0x000fe20000010034 */
[----:B------:R-:W-:Y:S01]  /*9280*/  FFMA.FTZ R36, R13, R42, -R36 ;  /* 0x0000002a0d247223 */ /* 0x000fe20000010824 */
[----:B------:R-:W-:Y:S02]  /*9290*/  HADD2.F32 R15, -RZ, R14.H0_H0 ;  /* 0x2000000eff0f7230 */ /* 0x000fe40000004100 */
[----:B------:R-:W-:Y:S01]  /*92a0*/  FMUL.FTZ R46, R27, R34 ;  /* 0x000000221b2e7220 */ /* 0x000fe20000410000 */
[----:B------:R-:W-:Y:S01]  /*92b0*/  FFMA.FTZ R28, R13, R28, R25 ;  /* 0x0000001c0d1c7223 */ /* 0x000fe20000010019 */
[----:B------:R-:W-:Y:S01]  /*92c0*/  FMUL.FTZ R42, R27, R20 ;  /* 0x000000141b2a7220 */ /* 0x000fe20000410000 */
[----:B------:R-:W-:-:S02]  /*92d0*/  HADD2.F32 R24, -RZ, R24.H1_H1 ;  /* 0x30000018ff187230 */ /* 0x000fc40000004100 */
[----:B------:R-:W-:Y:S02]  /*92e0*/  HADD2.F32 R26, -RZ, R26.H1_H1 ;  /* 0x3000001aff1a7230 */ /* 0x000fe40000004100 */
[----:B------:R-:W-:Y:S02]  /*92f0*/  HADD2.F32 R25, -RZ, R53.H0_H0 ;  /* 0x20000035ff197230 */ /* 0x000fe40000004100 */
[----:B------:R-:W-:Y:S02]  /*9300*/  HADD2.F32 R27, -RZ, R51.H0_H0 ;  /* 0x20000033ff1b7230 */ /* 0x000fe40000004100 */
[----:B------:R-:W-:Y:S02]  /*9310*/  HADD2.F32 R13, -RZ, R55.H0_H0 ;  /* 0x20000037ff0d7230 */ /* 0x000fe40000004100 */
[----:B------:R-:W-:Y:S02]  /*9320*/  HADD2.F32 R21, -RZ, R54.H0_H0 ;  /* 0x20000036ff157230 */ /* 0x000fe40000004100 */
[----:B------:R-:W-:Y:S01]  /*9330*/  FFMA.FTZ R46, R15, R20, -R46 ;  /* 0x000000140f2e7223 */ /* 0x000fe2000001082e */
[----:B------:R-:W-:-:S02]  /*9340*/  HADD2.F32 R12, -RZ, R12.H1_H1 ;  /* 0x3000000cff0c7230 */ /* 0x000fc40000004100 */
        /* <DEDUP_REMOVED lines=20> */
.L_x_14494:
[----:B------:R-:W-:Y:S05]  /*9490*/  BSYNC B1 ;  /* 0x0000000000017941 */ /* 0x000fea0003800000 */
.L_x_14493:
[----:B------:R-:W-:Y:S01]  /*94a0*/  PRMT R34, R0, 0x5410, R3 ;  /* 0x0000541000227816 */ /* 0x000fe20000000003 */
[----:B------:R-:W-:Y:S06]  /*94b0*/  @P0 BRA `(.L_x_14485) ;  /* 0x00000004006c0947 */ /* 0x000fec0003800000 */
[----:B0-----:R-:W2:Y:S04]  /*94c0*/  LDL R13, [R1+0x38] ;  /* 0x00003800010d7983 */ /* 0x001ea80000100800 */
[----:B------:R-:W2:Y:S04]  /*94d0*/  LDL R12, [R1+0x64] ;  /* 0x00006400010c7983 */ /* 0x000ea80000100800 */
[----:B------:R-:W3:Y:S04]  /*94e0*/  LDL R20, [R1+0x48] ;  /* 0x0000480001147983 */ /* 0x000ee80000100800 */
[----:B------:R-:W4:Y:S01]  /*94f0*/  LDL R43, [R1+0x58] ;  /* 0x00005800012b7983 */ /* 0x000f220000100800 */
[----:B------:R-:W-:-:S02]  /*9500*/  SHF.R.U64 R41, R10, 0x10, R11 ;  /* 0x000000100a297819 */ /* 0x000fc4000000120b */
[----:B------:R-:W-:Y:S01]  /*9510*/  SHF.R.U32.HI R36, RZ, 0x10, R11 ;  /* 0x00000010ff247819 */ /* 0x000fe2000001160b */
[--C-:B------:R-:W-:Y:S01]  /*9520*/  HADD2.F32 R11, -RZ, R39.reuse.H1_H1 ;  /* 0x30000027ff0b7230 */ /* 0x100fe20000004100 */
[----:B------:R-:W-:Y:S01]  /*9530*/  SHF.R.U64 R42, R8, 0x10, R9 ;  /* 0x00000010082a7819 */ /* 0x000fe20000001209 */
[----:B------:R-:W-:Y:S01]  /*9540*/  HADD2.F32 R39, -RZ, R39.H0_H0 ;  /* 0x20000027ff277230 */ /* 0x000fe20000004100 */
[----:B------:R-:W-:Y:S02]  /*9550*/  SHF.R.U64 R40, R4, 0x10, R5 ;  /* 0x0000001004287819 */ /* 0x000fe40000001205 */
[----:B------:R-:W-:Y:S02]  /*9560*/  SHF.R.U32.HI R28, RZ, 0x10, R9 ;  /* 0x00000010ff1c7819 */ /* 0x000fe40000011609 */
[--C-:B------:R-:W-:Y:S02]  /*9570*/  SHF.R.U64 R37, R6, 0x10, R7.reuse ;  /* 0x0000001006257819 */ /* 0x100fe40000001207 */
[----:B------:R-:W-:-:S02]  /*9580*/  SHF.R.U32.HI R35, RZ, 0x10, R7 ;  /* 0x00000010ff237819 */ /* 0x000fc40000011607 */
[----:B--2---:R-:W-:-:S05]  /*9590*/  LOP3.LUT R32, R12, R32, R13, 0x1e, !PT ;  /* 0x000000200c207212 */ /* 0x004fca00078e1e0d */
[----:B---3--:R-:W-:Y:S01]  /*95a0*/  IMAD.IADD R3, R20, 0x1, R32 ;  /* 0x0000000114037824 */ /* 0x008fe200078e0220 */
[----:B------:R-:W-:Y:S01]  /*95b0*/  SHF.R.U32.HI R20, RZ, 0x10, R5 ;  /* 0x00000010ff147819 */ /* 0x000fe20000011605 */
[----:B----4-:R-:W0:Y:S02]  /*95c0*/  LDS.128 R12, [R43+0x8400] ;  /* 0x008400002b0c7984 */ /* 0x010e240000000c00 */
[----:B------:R-:W-:Y:S02]  /*95d0*/  IMAD R3, R3, 0x2, R2 ;  /* 0x0000000203037824 */ /* 0x000fe400078e0202 */
[----:B------:R-:W-:-:S03]  /*95e0*/  HADD2.F32 R20, -RZ, R20.H0_H0 ;  /* 0x20000014ff147230 */ /* 0x000fc60000004100 */
        /* <DEDUP_REMOVED lines=9> */
[----:B------:R-:W-:Y:S02]  /*9680*/  HADD2.F32 R8, -RZ, R28.H0_H0 ;  /* 0x2000001cff087230 */ /* 0x000fe40000004100 */
[C---:B------:R-:W-:Y:S01]  /*9690*/  FMUL.FTZ R28, R25.reuse, R20 ;  /* 0x00000014191c7220 */ /* 0x040fe20000410000 */
[C---:B------:R-:W-:Y:S01]  /*96a0*/  FFMA.FTZ R29, R4.reuse, R11, -R21 ;  /* 0x0000000b041d7223 */ /* 0x040fe20000010815 */
[--C-:B------:R-:W-:Y:S02]  /*96b0*/  HADD2.F32 R11, -RZ, R38.reuse.H1_H1 ;  /* 0x30000026ff0b7230 */ /* 0x100fe40000004100 */
[----:B------:R-:W-:Y:S01]  /*96c0*/  FFMA.FTZ R31, R4, R39, R31 ;  /* 0x00000027041f7223 */ /* 0x000fe2000001001f */
[----:B------:R-:W-:Y:S02]  /*96d0*/  HADD2.F32 R38, -RZ, R38.H0_H0 ;  /* 0x20000026ff267230 */ /* 0x000fe40000004100 */
[-C--:B------:R-:W-:Y:S01]  /*96e0*/  FMUL.FTZ R4, R25, R8.reuse ;  /* 0x0000000819047220 */ /* 0x080fe20000410000 */
[----:B------:R-:W-:Y:S01]  /*96f0*/  FFMA.FTZ R32, R13, R8, -R28 ;  /* 0x000000080d207223 */ /* 0x000fe2000001081c */
[----:B------:R-:W-:-:S02]  /*9700*/  HADD2.F32 R9, -RZ, R26.H0_H0 ;  /* 0x2000001aff097230 */ /* 0x000fc40000004100 */
[CC--:B------:R-:W-:Y:S01]  /*9710*/  FMUL.FTZ R21, R7.reuse, R11.reuse ;  /* 0x0000000b07157220 */ /* 0x0c0fe20000410000 */
[----:B------:R-:W-:Y:S02]  /*9720*/  HADD2.F32 R8, -RZ, R33.H0_H0 ;  /* 0x20000021ff087230 */ /* 0x000fe40000004100 */
[----:B------:R-:W-:Y:S01]  /*9730*/  FMUL.FTZ R28, R7, R38 ;  /* 0x00000026071c7220 */ /* 0x000fe20000410000 */
[----:B------:R-:W-:Y:S01]  /*9740*/  FFMA.FTZ R20, R13, R20, R4 ;  /* 0x000000140d147223 */ /* 0x000fe20000010004 */
[----:B------:R-:W-:Y:S02]  /*9750*/  HADD2.F32 R5, -RZ, R14.H0_H0 ;  /* 0x2000000eff057230 */ /* 0x000fe40000004100 */
[C---:B------:R-:W-:Y:S01]  /*9760*/  FFMA.FTZ R21, R0.reuse, R38, -R21 ;  /* 0x0000002600157223 */ /* 0x040fe20000010815 */
[----:B------:R-:W-:Y:S02]  /*9770*/  HADD2.F32 R4, -RZ, R34.H0_H0 ;  /* 0x20000022ff047230 */ /* 0x000fe40000004100 */
[----:B------:R-:W-:Y:S01]  /*9780*/  FFMA.FTZ R28, R0, R11, R28 ;  /* 0x0000000b001c7223 */ /* 0x000fe2000001001c */
[----:B------:R-:W-:Y:S01]  /*9790*/  FMUL.FTZ R0, R9, R8 ;  /* 0x0000000809007220 */ /* 0x000fe20000410000 */
[----:B------:R-:W-:-:S02]  /*97a0*/  HADD2.F32 R10, -RZ, R27.H0_H0 ;  /* 0x2000001bff0a7230 */ /* 0x000fc40000004100 */
[----:B------:R-:W-:Y:S02]  /*97b0*/  HADD2.F32 R7, -RZ, R34.H1_H1 ;  /* 0x30000022ff077230 */ /* 0x000fe40000004100 */
[-C--:B------:R-:W-:Y:S01]  /*97c0*/  FFMA.FTZ R25, R5, R4.reuse, -R0 ;  /* 0x0000000405197223 */ /* 0x080fe20000010800 */
[----:B------:R-:W-:Y:S02]  /*97d0*/  HADD2.F32 R33, -RZ, R33.H1_H1 ;  /* 0x30000021ff217230 */ /* 0x000fe40000004100 */
[----:B------:R-:W-:Y:S01]  /*97e0*/  FMUL.FTZ R34, R9, R4 ;  /* 0x0000000409227220 */ /* 0x000fe20000410000 */
[----:B------:R-:W-:Y:S02]  /*97f0*/  HADD2.F32 R6, -RZ, R15.H0_H0 ;  /* 0x2000000fff067230 */ /* 0x000fe40000004100 */
[----:B------:R-:W-:Y:S02]  /*9800*/  HADD2.F32 R0, -RZ, R36.H0_H0 ;  /* 0x20000024ff007230 */ /* 0x000fe40000004100 */
[----:B------:R-:W-:Y:S01]  /*9810*/  FMUL.FTZ R9, R10, R33 ;  /* 0x000000210a097220 */ /* 0x000fe20000410000 */
[----:B------:R-:W-:-:S02]  /*9820*/  HADD2.F32 R27, -RZ, R27.H1_H1 ;  /* 0x3000001bff1b7230 */ /* 0x000fc40000004100 */
[-C--:B------:R-:W-:Y:S01]  /*9830*/  FMUL.FTZ R36, R10, R7.reuse ;  /* 0x000000070a247220 */ /* 0x080fe20000410000 */
        /* <DEDUP_REMOVED lines=31> */
[----:B------:R2:W-:Y:S01]  /*9a30*/  STS.128 [R43+0x8400], R4 ;  /* 0x008400042b007388 */ /* 0x0005e20000000c00 */
[----:B------:R-:W-:-:S02]  /*9a40*/  F2FP.F16.F32.PACK_AB R8, R13, R28 ;  /* 0x0000001c0d08723e */ /* 0x000fc400000000ff */
[----:B------:R-:W-:-:S05]  /*9a50*/  F2FP.F16.F32.PACK_AB R10, R15, R10 ;  /* 0x0000000a0f0a723e */ /* 0x000fca00000000ff */
[----:B------:R2:W-:Y:S02]  /*9a60*/  STS.128 [R3+0x8400], R8 ;  /* 0x0084000803007388 */ /* 0x0005e40000000c00 */
.L_x_14485:
[----:B------:R-:W-:Y:S05]  /*9a70*/  BSYNC B0 ;  /* 0x0000000000007941 */ /* 0x000fea0003800000 */
.L_x_14471:
[----:B------:R-:W-:Y:S01]  /*9a80*/  @!PT LDS RZ, [RZ] ;  /* 0x00000000fffff984 */ /* 0x000fe20000000800 */
[----:B------:R-:W-:Y:S01]  /*9a90*/  @!PT LDS RZ, [RZ] ;  /* 0x00000000fffff984 */ /* 0x000fe20000000800 */
[----:B------:R-:W-:Y:S01]  /*9aa0*/  @!PT LDS RZ, [RZ] ;  /* 0x00000000fffff984 */ /* 0x000fe20000000800 */
[----:B------:R-:W-:Y:S01]  /*9ab0*/  @!PT LDS RZ, [RZ] ;  /* 0x00000000fffff984 */ /* 0x000fe20000000800 */
[----:B------:R3:W-:Y:S06]  /*9ac0*/  MEMBAR.ALL.CTA ;  /* 0x0000000000007992 */ /* 0x0007ec0000008000 */
[----:B---3--:R-:W3:Y:S01]  /*9ad0*/  FENCE.VIEW.ASYNC.S ;  /* 0x00000000000073c6 */ /* 0x008ee20000000000 */
[----:B------:R-:W-:Y:S05]  /*9ae0*/  WARPSYNC.ALL ;  /* 0x0000000000007948 */ /* 0x000fea0003800000 */
[----:B---3--:R-:W-:Y:S06]  /*9af0*/  BAR.SYNC.DEFER_BLOCKING 0xd, 0x180 ;  /* 0x0346000000007b1d */ /* 0x008fec0000010000 */
.L_x_14468:
[----:B-1----:R-:W-:-:S05]  /*9b00*/  IMAD.U32 R0, RZ, RZ, UR39 ;  /* 0x00000027ff007e24 */ /* 0x002fca000f8e00ff */
[----:B------:R-:W-:-:S13]  /*9b10*/  ISETP.NE.AND P0, PT, R0, 0x3, PT ;  /* 0x000000030000780c */ /* 0x000fda0003f05270 */
[----:B------:R-:W-:Y:S05]  /*9b20*/  @!P0 BRA `(.L_x_14495) ;  /* 0x0000000000048947 */ /* 0x000fea0003800000 */
[----:B------:R-:W-:Y:S01]  /*9b30*/  BPT.TRAP 0x1 ;  /* 0x000000040000795c */ /* 0x000fe20000300000 */
.L_x_14495:
[----:B0-----:R-:W-:Y:S01]  /*9b40*/  IMAD R12, R22, 0x8, R2 ;  /* 0x00000008160c7824 */ /* 0x001fe200078e0202 */
[----:B--2---:R-:W-:-:S04]  /*9b50*/  SHF.L.U32 R3, R154, 0x1f, RZ ;  /* 0x0000001f9a037819 */ /* 0x004fc800000006ff */
[----:B------:R0:W1:Y:S01]  /*9b60*/  SYNCS.PHASECHK.TRANS64.TRYWAIT P1, [R12+URZ+0x16830], R3 ;  /* 0x016830030c0075a7 */ /* 0x000062000802017f */
[----:B------:R-:W-:Y:S05]  /*9b70*/  @!P0 BRA `(.L_x_14496) ;  /* 0x0000000000048947 */ /* 0x000fea0003800000 */
[----:B------:R-:W-:Y:S01]  /*9b80*/  BPT.TRAP 0x1 ;  /* 0x000000040000795c */ /* 0x000fe20000300000 */
.L_x_14496:
        /* <DEDUP_REMOVED lines=10> */
.L_x_14497:
[----:B--2---:R-:W2:Y:S01]  /*9c30*/  LDL R0, [R1+0x30] ;  /* 0x0000300001007983 */ /* 0x004ea20000100800 */
[----:B------:R-:W-:Y:S01]  /*9c40*/  IMAD.MOV.U32 R5, RZ, RZ, 0x40000040 ;  /* 0x40000040ff057424 */ /* 0x000fe200078e00ff */
[----:B------:R-:W-:Y:S05]  /*9c50*/  WARPSYNC.ALL ;  /* 0x0000000000007948 */ /* 0x000fea0003800000 */
[C---:B------:R-:W-:Y:S01]  /*9c60*/  R2UR UR4, R8.reuse ;  /* 0x00000000080472ca */ /* 0x040fe200000e0000 */
[----:B-----5:R-:W-:Y:S01]  /*9c70*/  WARPGROUP.ARRIVE ;  /* 0x00000000000079c5 */ /* 0x020fe20000000000 */
[----:B------:R-:W-:Y:S01]  /*9c80*/  R2UR UR5, R9 ;  /* 0x00000000090572ca */ /* 0x000fe200000e0000 */
[----:B------:R-:W-:Y:S01]  /*9c90*/  VIADD R20, R8, 0x2 ;  /* 0x0000000208147836 */ /* 0x000fe20000000000 */
[----:B------:R-:W-:Y:S01]  /*9ca0*/  R2UR UR7, R5 ;  /* 0x00000000050772ca */ /* 0x000fe200000e0000 */
[----:B------:R-:W-:-:S02]  /*9cb0*/  IMAD.MOV.U32 R21, RZ, RZ, 0x40000040 ;  /* 0x40000040ff157424 */ /* 0x000fc400078e00ff */
[----:B------:R-:W-:Y:S02]  /*9cc0*/  IMAD.MOV.U32 R7, RZ, RZ, 0x40000040 ;  /* 0x40000040ff077424 */ /* 0x000fe400078e00ff */
[C---:B------:R-:W-:Y:S01]  /*9cd0*/  VIADD R10, R8.reuse, 0x4 ;  /* 0x00000004080a7836 */ /* 0x040fe20000000000 */
[----:B------:R3:W-:Y:S01]  /*9ce0*/  STL.64 [R1+0x20], R20 ;  /* 0x0000201401007387 */ /* 0x0007e20000100a00 */
[----:B------:R-:W-:Y:S02]  /*9cf0*/  IMAD.MOV.U32 R11, RZ, RZ, 0x40000040 ;  /* 0x40000040ff0b7424 */ /* 0x000fe400078e00ff */
[----:B------:R-:W-:Y:S02]  /*9d00*/  VIADD R14, R8, 0x6 ;  /* 0x00000006080e7836 */ /* 0x000fe40000000000 */
[----:B------:R-:W-:Y:S01]  /*9d10*/  IMAD.MOV.U32 R15, RZ, RZ, 0x40000040 ;  /* 0x40000040ff0f7424 */ /* 0x000fe200078e00ff */
[----:B------:R3:W-:Y:S01]  /*9d20*/  STL.64 [R1+0x18], R10 ;  /* 0x0000180a01007387 */ /* 0x0007e20000100a00 */
[----:B------:R-:W-:Y:S01]  /*9d30*/  IMAD.MOV.U32 R5, RZ, RZ, 0x40000040 ;  /* 0x40000040ff057424 */ /* 0x000fe200078e00ff */
[----:B--2---:R-:W-:-:S04]  /*9d40*/  LEA R4, R22, R0, 0xa ;  /* 0x0000000016047211 */ /* 0x004fc800078e50ff */
[C---:B------:R-:W-:Y:S01]  /*9d50*/  R2UR UR6, R4.reuse ;  /* 0x00000000040672ca */ /* 0x040fe200000e0000 */
[----:B------:R-:W-:-:S12]  /*9d60*/  VIADD R6, R4, 0x2 ;  /* 0x0000000204067836 */ /* 0x000fd80000000000 */
[----:B------:R-:W-:Y:S01]  /*9d70*/  HGMMA.64x128x16.F32 R24, gdesc[UR4], RZ, !UPT, gsb0 ;  /* 0x01e00000041879f0 */ /* 0x000fe2000c0008ff */
        /* <DEDUP_REMOVED lines=27> */
.L_x_14499:
[----:B------:R-:W2:Y:S01]  /*9f30*/  LDL R4, [R1+0x34] ;  /* 0x0000340001047983 */ /* 0x000ea20000100800 */
[----:B------:R-:W3:Y:S03]  /*9f40*/  LDC R92, c[0x0][0x448] ;  /* 0x00011200ff5c7b82 */ /* 0x000ee60000000800 */
[----:B------:R-:W2:Y:S04]  /*9f50*/  LDL R91, [R1+0x14] ;  /* 0x00001400015b7983 */ /* 0x000ea80000100800 */
[----:B------:R-:W4:Y:S01]  /*9f60*/  LDL R93, [R1] ;  /* 0x00000000015d7983 */ /* 0x000f220000100800 */
[----:B------:R-:W5:Y:S01]  /*9f70*/  LDC.64 R10, c[0x0][0x9e0] ;  /* 0x00027800ff0a7b82 */ /* 0x000f620000000a00 */
[----:B------:R-:W-:Y:S01]  /*9f80*/  LOP3.LUT R18, R18, 0xfffffff7, RZ, 0xc0, !PT ;  /* 0xfffffff712127812 */ /* 0x000fe200078ec0ff */
[----:B------:R-:W-:Y:S01]  /*9f90*/  IMAD.U32 R5, RZ, RZ, UR38 ;  /* 0x00000026ff057e24 */ /* 0x000fe2000f8e00ff */
[----:B------:R-:W-:Y:S01]  /*9fa0*/  ULDC UR29, c[0x0][0x9dc] ;  /* 0x00027700001d7ab9 */ /* 0x000fe20000000800 */
[----:B---3--:R-:W-:-:S13]  /*9fb0*/  ISETP.NE.AND P1, PT, R92, 0x1, PT ;  /* 0x000000015c00780c */ /* 0x008fda0003f25270 */
[----:B------:R-:W3:Y:S08]  /*9fc0*/  @P1 LDC R0, c[0x0][0x44c] ;  /* 0x00011300ff001b82 */ /* 0x000ef00000000800 */
[----:B01----:R-:W0:Y:S01]  /*9fd0*/  @P1 LDC R3, c[0x0][0x450] ;  /* 0x00011400ff031b82 */ /* 0x003e220000000800 */
[----:B------:R-:W-:Y:S01]  /*9fe0*/  @P1 LOP3.LUT R18, R18, 0x8, RZ, 0xfc, !PT ;  /* 0x0000000812121812 */ /* 0x000fe200078efcff */
[----:B------:R-:W-:-:S03]  /*9ff0*/  ULOP3.LUT UR4, URZ, UR29, URZ, 0x33, !UPT ;  /* 0x0000001d3f047292 */ /* 0x000fc6000f8e333f */
[----:B------:R-:W-:Y:S01]  /*a000*/  LOP3.LUT R18, R18, 0xfffffffb, RZ, 0xc0, !PT ;  /* 0xfffffffb12127812 */ /* 0x000fe200078ec0ff */
[----:B--2---:R-:W-:-:S04]  /*a010*/  IMAD.IADD R13, R4, 0x1, R91 ;  /* 0x00000001040d7824 */ /* 0x004fc800078e025b */
[----:B---3--:R-:W-:-:S05]  /*a020*/  @P1 IMAD.HI.U32 R0, R13, R0, RZ ;  /* 0x000000000d001227 */ /* 0x008fca00078e00ff */
[----:B0-----:R-:W-:Y:S01]  /*a030*/  @P1 SHF.R.U32.HI R13, RZ, R3, R0 ;  /* 0x00000003ff0d1219 */ /* 0x001fe20000011600 */
[----:B------:R-:W-:-:S04]  /*a040*/  IMAD.MOV.U32 R3, RZ, RZ, -0x80 ;  /* 0xffffff80ff037424 */ /* 0x000fc800078e00ff */
[----:B------:R-:W0:Y:S01]  /*a050*/  SHFL.IDX PT, R21, R13, RZ, 0x1c1f ;  /* 0x001c1fff0d157589 */ /* 0x000e2200000e0000 */
[----:B------:R-:W-:Y:S01]  /*a060*/  IMAD R90, R88, R3, 0x80 ;  /* 0x00000080585a7424 */ /* 0x000fe200078e0203 */
[----:B-----5:R-:W-:Y:S01]  /*a070*/  ISETP.GE.AND P1, PT, R11, 0x1, PT ;  /* 0x000000010b00780c */ /* 0x020fe20003f26270 */
[----:B------:R-:W-:-:S03]  /*a080*/  VIADD R0, R12, 0x16840 ;  /* 0x000168400c007836 */ /* 0x000fc60000000000 */
[----:B------:R-:W-:-:S04]  /*a090*/  IADD3 R3, -R155, 0x1, R90 ;  /* 0x000000019b037810 */ /* 0x000fc80007ffe15a */
[----:B----4-:R-:W-:Y:S02]  /*a0a0*/  IADD3 R3, -R156, R3, R93 ;  /* 0x000000039c037210 */ /* 0x010fe40007ffe15d */
[----:B------:R-:W-:Y:S02]  /*a0b0*/  PRMT R0, R5, 0x654, R0 ;  /* 0x0000065405007816 */ /* 0x000fe40000000000 */
[----:B------:R-:W-:Y:S01]  /*a0c0*/  IADD3 R20, -R155, R93, R90 ;  /* 0x0000005d9b147210 */ /* 0x000fe20007ffe15a */
[C---:B------:R-:W-:Y:S01]  /*a0d0*/  IMAD.IADD R7, R3.reuse, 0x1, R10 ;  /* 0x0000000103077824 */ /* 0x040fe200078e020a */
[----:B------:R1:W-:Y:S01]  /*a0e0*/  SYNCS.ARRIVE.TRANS64.RED.A1T0 RZ, [R0+URZ], RZ ;  /* 0x000000ff00ff79a7 */ /* 0x0003e2000810043f */
[----:B------:R-:W-:Y:S01]  /*a0f0*/  VIADD R12, R3, UR4 ;  /* 0x00000004030c7c36 */ /* 0x000fe20008000000 */
[----:B------:R-:W-:Y:S02]  /*a100*/  @P1 LOP3.LUT R18, R18, 0x4, RZ, 0xfc, !PT ;  /* 0x0000000412121812 */ /* 0x000fe400078efcff */
[----:B-1----:R-:W-:Y:S01]  /*a110*/  LEA R0, R88, 0xffffff80, 0x7 ;  /* 0xffffff8058007811 */ /* 0x002fe200078e38ff */
        /* <DEDUP_REMOVED lines=14> */
.L_x_14502:
[----:B------:R-:W-:-:S13]  /*a200*/  ISETP.NE.AND P1, PT, R11, 0x1, PT ;  /* 0x000000010b00780c */ /* 0x000fda0003f25270 */
[----:B------:R-:W0:Y:S02]  /*a210*/  @P1 LDC.64 R4, c[0x0][0x9e8] ;  /* 0x00027a00ff041b82 */ /* 0x000e240000000a00 */
[----:B0-----:R-:W-:-:S05]  /*a220*/  @P1 IMAD.HI.U32 R4, R21, R4, RZ ;  /* 0x0000000415041227 */ /* 0x001fca00078e00ff */
[----:B------:R-:W-:-:S07]  /*a230*/  @P1 SHF.R.U32.HI R21, RZ, R5, R4 ;  /* 0x00000005ff151219 */ /* 0x000fce0000011604 */
.L_x_14503:
[----:B------:R-:W-:Y:S05]  /*a240*/  BSYNC B0 ;  /* 0x0000000000007941 */ /* 0x000fea0003800000 */
.L_x_14501:
[----:B------:R-:W-:-:S04]  /*a250*/  IMAD R4, R21, R11, -R0 ;  /* 0x0000000b15047224 */ /* 0x000fc800078e0a00 */
[----:B------:R-:W-:-:S05]  /*a260*/  IMAD.IADD R4, R4, 0x1, -R155 ;  /* 0x0000000104047824 */ /* 0x000fca00078e0a9b */
[----:B------:R-:W-:Y:S02]  /*a270*/  VIMNMX R3, R3, R4, !PT ;  /* 0x0000000403037248 */ /* 0x000fe40007fe0100 */
[----:B------:R-:W-:-:S07]  /*a280*/  VIADDMNMX R6, R4, R11, R6, PT ;  /* 0x0000000b04067246 */ /* 0x000fce0003800106 */
.L_x_14500:
[C---:B------:R-:W-:Y:S02]  /*a290*/  ISETP.GE.AND P1, PT, R90.reuse, 0x2, PT ;  /* 0x000000025a00780c */ /* 0x040fe40003f26270 */
[C---:B------:R-:W-:Y:S02]  /*a2a0*/  ISETP.GE.AND P6, PT, R90.reuse, 0x9, PT ;  /* 0x000000095a00780c */ /* 0x040fe40003fc6270 */
[----:B------:R-:W-:Y:S02]  /*a2b0*/  ISETP.GT.AND P2, PT, R3, 0x1, !P1 ;  /* 0x000000010300780c */ /* 0x000fe40004f44270 */
[----:B------:R-:W-:Y:S02]  /*a2c0*/  ISETP.GE.AND P3, PT, R90, 0xa, PT ;  /* 0x0000000a5a00780c */ /* 0x000fe40003f66270 */
[----:B------:R-:W-:Y:S02]  /*a2d0*/  ISETP.LT.OR P2, PT, R6, 0x2, P2 ;  /* 0x000000020600780c */ /* 0x000fe40001741670 */
[----:B------:R-:W-:-:S02]  /*a2e0*/  LOP3.LUT R18, R18, 0xfffffffe, RZ, 0xc0, !PT ;  /* 0xfffffffe12127812 */ /* 0x000fc400078ec0ff */
[----:B------:R-:W-:Y:S02]  /*a2f0*/  FSEL R25, R25, -INF , !P2 ;  /* 0xff80000019197808 */ /* 0x000fe40005000000 */
[----:B------:R-:W-:Y:S02]  /*a300*/  ISETP.GT.AND P2, PT, R3, 0x8, !P6 ;  /* 0x000000080300780c */ /* 0x000fe40007744270 */
[----:B------:R-:W-:Y:S02]  /*a310*/  ISETP.GE.AND P5, PT, R90, 0x1, PT ;  /* 0x000000015a00780c */ /* 0x000fe40003fa6270 */
[----:B------:R-:W-:Y:S02]  /*a320*/  ISETP.LT.OR P2, PT, R6, 0x9, P2 ;  /* 0x000000090600780c */ /* 0x000fe40001741670 */
[----:B------:R-:W-:Y:S02]  /*a330*/  @P3 LOP3.LUT R18, R18, 0x1, RZ, 0xfc, !PT ;  /* 0x0000000112123812 */ /* 0x000fe400078efcff */
[----:B------:R-:W-:-:S02]  /*a340*/  FSEL R28, R28, -INF , !P2 ;  /* 0xff8000001c1c7808 */ /* 0x000fc40005000000 */
[----:B------:R-:W-:Y:S02]  /*a350*/  ISETP.GT.AND P2, PT, R3, 0x9, !P3 ;  /* 0x000000090300780c */ /* 0x000fe40005f44270 */
        /* <DEDUP_REMOVED lines=166> */
[----:B------:R-:W-:Y:S02]  /*adc0*/  ISETP.GT.AND P4, PT, R3, 0x79, !P4 ;  /* 0x000000790300780c */ /* 0x000fe40006784270 */
[----:B------:R-:W0:Y:S02]  /*add0*/  SHFL.IDX PT, R3, R13, 0x1, 0x1c1f ;  /* 0x003c1f000d037f89 */ /* 0x000e2400000e0000 */
[----:B------:R-:W-:-:S04]  /*ade0*/  ISETP.LT.OR P4, PT, R6, 0x7a, P4 ;  /* 0x0000007a0600780c */ /* 0x000fc80002781670 */
[----:B------:R-:W-:Y:S02]  /*adf0*/  FSEL R85, R85, -INF , !P4 ;  /* 0xff80000055557808 */ /* 0x000fe40006000000 */
[----:B------:R-:W-:Y:S02]  /*ae00*/  ISETP.GE.AND P4, PT, R11, 0x1, PT ;  /* 0x000000010b00780c */ /* 0x000fe40003f86270 */
[----:B0-----:R-:W-:Y:S01]  /*ae10*/  VIADDMNMX R20, R3, R7, R20, PT ;  /* 0x0000000703147246 */ /* 0x001fe20003800114 */
[----:B------:R-:W-:-:S10]  /*ae20*/  IMAD.IADD R12, R12, 0x1, R3 ;  /* 0x000000010c0c7824 */ /* 0x000fd400078e0203 */
        /* <DEDUP_REMOVED lines=12> */
.L_x_14506:
[----:B------:R-:W-:-:S13]  /*aef0*/  ISETP.NE.AND P4, PT, R11, 0x1, PT ;  /* 0x000000010b00780c */ /* 0x000fda0003f85270 */
[----:B------:R-:W0:Y:S02]  /*af00*/  @P4 LDC.64 R4, c[0x0][0x9e8] ;  /* 0x00027a00ff044b82 */ /* 0x000e240000000a00 */
[----:B0-----:R-:W-:-:S05]  /*af10*/  @P4 IMAD.HI.U32 R4, R3, R4, RZ ;  /* 0x0000000403044227 */ /* 0x001fca00078e00ff */
[----:B------:R-:W-:-:S07]  /*af20*/  @P4 SHF.R.U32.HI R3, RZ, R5, R4 ;  /* 0x00000005ff034219 */ /* 0x000fce0000011604 */
.L_x_14507:
[----:B------:R-:W-:Y:S05]  /*af30*/  BSYNC B0 ;  /* 0x0000000000007941 */ /* 0x000fea0003800000 */
.L_x_14505:
[----:B------:R-:W-:-:S04]  /*af40*/  IMAD R0, R3, R11, -R0 ;  /* 0x0000000b03007224 */ /* 0x000fc800078e0a00 */
[----:B------:R-:W-:-:S05]  /*af50*/  IMAD.IADD R3, R0, 0x1, -R155 ;  /* 0x0000000100037824 */ /* 0x000fca00078e0a9b */
[----:B------:R-:W-:Y:S02]  /*af60*/  VIMNMX R12, R12, R3, !PT ;  /* 0x000000030c0c7248 */ /* 0x000fe40007fe0100 */
[----:B------:R-:W-:-:S07]  /*af70*/  VIADDMNMX R20, R3, R11, R20, PT ;  /* 0x0000000b03147246 */ /* 0x000fce0003800114 */
.L_x_14504:
[C---:B------:R-:W-:Y:S01]  /*af80*/  ISETP.GT.AND P1, PT, R12.reuse, 0x1, !P1 ;  /* 0x000000010c00780c */ /* 0x040fe20004f24270 */
[----:B------:R-:W-:Y:S01]  /*af90*/  ULDC UR30, c[0x0][0x988] ;  /* 0x00026200001e7ab9 */ /* 0x000fe20000000800 */
        /* <DEDUP_REMOVED lines=29> */
[----:B------:R-:W-:Y:S02]  /*b170*/  LOP3.LUT P6, RZ, R18, 0x8000, RZ, 0xc0, !PT ;  /* 0x0000800012ff7812 */ /* 0x000fe400078cc0ff */
[----:B------:R-:W-:Y:S02]  /*b180*/  ISETP.GT.AND P1, PT, R12, 0x19, !P1 ;  /* 0x000000190c00780c */ /* 0x000fe40004f24270 */
[----:B------:R-:W-:Y:S02]  /*b190*/  FMNMX.FTZ R0, R40, R3, !PT ;  /* 0x0000000328007209 */ /* 0x000fe40007810000 */
[----:B------:R-:W-:Y:S02]  /*b1a0*/  ISETP.LT.OR P1, PT, R20, 0x1a, P1 ;  /* 0x0000001a1400780c */ /* 0x000fe40000f21670 */
[----:B------:R-:W-:Y:S02]  /*b1b0*/  FMNMX.FTZ R3, R41, R0, !PT ;  /* 0x0000000029037209 */ /* 0x000fe40007810000 */
[----:B------:R-:W-:-:S02]  /*b1c0*/  FSEL R39, R39, -INF , !P1 ;  /* 0xff80000027277808 */ /* 0x000fc40004800000 */
[C---:B------:R-:W-:Y:S02]  /*b1d0*/  LOP3.LUT P1, RZ, R18.reuse, 0x800000, RZ, 0xc0, !PT ;  /* 0x0080000012ff7812 */ /* 0x040fe4000782c0ff */
[----:B------:R-:W-:Y:S02]  /*b1e0*/  LOP3.LUT P4, RZ, R18, 0x4000, RZ, 0xc0, !PT ;  /* 0x0000400012ff7812 */ /* 0x000fe4000788c0ff */
        /* <DEDUP_REMOVED lines=52> */
[C---:B------:R-:W-:Y:S01]  /*b530*/  ISETP.GT.AND P5, PT, R12.reuse, RZ, !P5 ;  /* 0x000000ff0c00720c */ /* 0x040fe20006fa4270 */
[----:B------:R-:W0:Y:S01]  /*b540*/  SHFL.BFLY PT, R3, R0, 0x2, 0x1f ;  /* 0x0c401f0000037f89 */ /* 0x000e2200000e0000 */
[----:B------:R-:W-:Y:S02]  /*b550*/  FSEL R55, R55, -INF , !P1 ;  /* 0xff80000037377808 */ /* 0x000fe40004800000 */
[----:B------:R-:W-:Y:S02]  /*b560*/  ISETP.GT.AND P1, PT, R12, 0x40, !P6 ;  /* 0x000000400c00780c */ /* 0x000fe40007724270 */
[C---:B------:R-:W-:Y:S02]  /*b570*/  ISETP.LT.OR P5, PT, R20.reuse, 0x1, P5 ;  /* 0x000000011400780c */ /* 0x040fe40002fa1670 */
[----:B------:R-:W-:Y:S02]  /*b580*/  ISETP.LT.OR P1, PT, R20, 0x41, P1 ;  /* 0x000000411400780c */ /* 0x000fe40000f21670 */
[----:B------:R-:W-:-:S02]  /*b590*/  FSEL R26, R26, -INF , !P5 ;  /* 0xff8000001a1a7808 */ /* 0x000fc40006800000 */
[----:B------:R-:W-:Y:S02]  /*b5a0*/  FSEL R58, R58, -INF , !P1 ;  /* 0xff8000003a3a7808 */ /* 0x000fe40004800000 */
[----:B------:R-:W-:Y:S02]  /*b5b0*/  ISETP.GT.AND P1, PT, R12, 0x41, !P4 ;  /* 0x000000410c00780c */ /* 0x000fe40006724270 */
[----:B------:R-:W-:Y:S02]  /*b5c0*/  LOP3.LUT P6, RZ, R18, 0x10, RZ, 0xc0, !PT ;  /* 0x0000001012ff7812 */ /* 0x000fe400078cc0ff */
[----:B------:R-:W-:Y:S02]  /*b5d0*/  ISETP.LT.OR P1, PT, R20, 0x42, P1 ;  /* 0x000000421400780c */ /* 0x000fe40000f21670 */
[----:B------:R-:W-:Y:S02]  /*b5e0*/  FMNMX.FTZ R13, R26, R27, !PT ;  /* 0x0000001b1a0d7209 */ /* 0x000fe40007810000 */
[----:B------:R-:W-:-:S02]  /*b5f0*/  FSEL R59, R59, -INF , !P1 ;  /* 0xff8000003b3b7808 */ /* 0x000fc40004800000 */
[----:B------:R-:W-:Y:S02]  /*b600*/  LOP3.LUT P1, RZ, R18, 0x2000, RZ, 0xc0, !PT ;  /* 0x0000200012ff7812 */ /* 0x000fe4000782c0ff */
[----:B0-----:R-:W-:Y:S02]  /*b610*/  FMNMX.FTZ R5, R0, R3, !PT ;  /* 0x0000000300057209 */ /* 0x001fe40007810000 */
[----:B------:R-:W-:Y:S02]  /*b620*/  ISETP.GT.AND P1, PT, R12, 0x48, !P1 ;  /* 0x000000480c00780c */ /* 0x000fe40004f24270 */
[----:B------:R-:W-:Y:S01]  /*b630*/  FMNMX.FTZ R0, R30, R13, !PT ;  /* 0x0000000d1e007209 */ /* 0x000fe20007810000 */
[----:B------:R-:W0:Y:S01]  /*b640*/  SHFL.BFLY PT, R4, R5, 0x1, 0x1f ;  /* 0x0c201f0005047f89 */ /* 0x000e2200000e0000 */
[----:B------:R-:W-:Y:S02]  /*b650*/  ISETP.LT.OR P1, PT, R20, 0x49, P1 ;  /* 0x000000491400780c */ /* 0x000fe40000f21670 */
[----:B------:R-:W-:-:S02]  /*b660*/  FMNMX.FTZ R13, R31, R0, !PT ;  /* 0x000000001f0d7209 */ /* 0x000fc40007810000 */
[----:B------:R-:W-:Y:S02]  /*b670*/  FSEL R62, R62, -INF , !P1 ;  /* 0xff8000003e3e7808 */ /* 0x000fe40004800000 */
[C---:B------:R-:W-:Y:S02]  /*b680*/  LOP3.LUT P1, RZ, R18.reuse, 0x1000, RZ, 0xc0, !PT ;  /* 0x0000100012ff7812 */ /* 0x040fe4000782c0ff */
[----:B------:R-:W-:Y:S02]  /*b690*/  LOP3.LUT P4, RZ, R18, 0x2, RZ, 0xc0, !PT ;  /* 0x0000000212ff7812 */ /* 0x000fe4000788c0ff */
        /* <DEDUP_REMOVED lines=8> */
[----:B0-----:R-:W-:-:S02]  /*b720*/  FMNMX.FTZ R3, R5, R4, !PT ;  /* 0x0000000405037209 */ /* 0x001fc40007810000 */
[----:B------:R-:W-:Y:S02]  /*b730*/  ISETP.LT.OR P1, PT, R20, 0x51, P1 ;  /* 0x000000511400780c */ /* 0x000fe40000f21670 */
[----:B------:R-:W-:Y:S01]  /*b740*/  FMNMX.FTZ R21, R39, R0, !PT ;  /* 0x0000000027157209 */ /* 0x000fe20007810000 */
[----:B------:R-:W-:Y:S01]  /*b750*/  FMUL.FTZ R4, R3, UR30 ;  /* 0x0000001e03047c20 */ /* 0x000fe20008410000 */
[----:B------:R-:W-:Y:S02]  /*b760*/  FSEL R66, R66, -INF , !P1 ;  /* 0xff80000042427808 */ /* 0x000fe40004800000 */
[----:B------:R-:W-:Y:S02]  /*b770*/  LOP3.LUT P1, RZ, R18, 0x400, RZ, 0xc0, !PT ;  /* 0x0000040012ff7812 */ /* 0x000fe4000782c0ff */
[----:B------:R-:W-:Y:S02]  /*b780*/  FMNMX.FTZ R0, R42, R21, !PT ;  /* 0x000000152a007209 */ /* 0x000fe40007810000 */
[----:B------:R-:W-:-:S02]  /*b790*/  ISETP.GT.AND P1, PT, R12, 0x51, !P1 ;  /* 0x000000510c00780c */ /* 0x000fc40004f24270 */
[----:B------:R-:W-:Y:S02]  /*b7a0*/  ISETP.GT.AND P2, PT, R12, 0x71, !P2 ;  /* 0x000000710c00780c */ /* 0x000fe40005744270 */
[----:B------:R-:W-:Y:S02]  /*b7b0*/  ISETP.LT.OR P1, PT, R20, 0x52, P1 ;  /* 0x000000521400780c */ /* 0x000fe40000f21670 */
[----:B------:R-:W-:Y:S02]  /*b7c0*/  ISETP.GT.AND P3, PT, R12, 0x78, !P3 ;  /* 0x000000780c00780c */ /* 0x000fe40005f64270 */
[----:B------:R-:W-:Y:S02]  /*b7d0*/  FSEL R67, R67, -INF , !P1 ;  /* 0xff80000043437808 */ /* 0x000fe40004800000 */
[----:B------:R-:W-:Y:S02]  /*b7e0*/  LOP3.LUT P1, RZ, R18, 0x200, RZ, 0xc0, !PT ;  /* 0x0000020012ff7812 */ /* 0x000fe4000782c0ff */
[----:B------:R-:W-:-:S02]  /*b7f0*/  ISETP.LT.OR P2, PT, R20, 0x72, P2 ;  /* 0x000000721400780c */ /* 0x000fc40001741670 */
[----:B------:R-:W-:Y:S02]  /*b800*/  ISETP.GT.AND P1, PT, R12, 0x58, !P1 ;  /* 0x000000580c00780c */ /* 0x000fe40004f24270 */
[C---:B------:R-:W-:Y:S02]  /*b810*/  ISETP.LT.OR P3, PT, R20.reuse, 0x79, P3 ;  /* 0x000000791400780c */ /* 0x040fe40001f61670 */
        /* <DEDUP_REMOVED lines=30> */
[----:B------:R-:W-:Y:S01]  /*ba00*/  ISETP.NE.AND P4, PT, R92, 0x1, PT ;  /* 0x000000015c00780c */ /* 0x000fe20003f85270 */
        /* <DEDUP_REMOVED lines=11> */
[----:B------:R-:W-:Y:S01]  /*bac0*/  ISETP.LT.OR P1, PT, R20, 0x7a, P1 ;  /* 0x0000007a1400780c */ /* 0x000fe20000f21670 */
[--C-:B------:R-:W-:Y:S01]  /*bad0*/  FFMA.FTZ R53, R53, UR30, -R4.reuse ;  /* 0x0000001e35357c23 */ /* 0x100fe20008010804 */
[----:B------:R-:W-:Y:S01]  /*bae0*/  FMNMX.FTZ R0, R50, R25, !PT ;  /* 0x0000001932007209 */ /* 0x000fe20007810000 */
[--C-:B------:R-:W-:Y:S01]  /*baf0*/  FFMA.FTZ R148, R24, UR30, -R4.reuse ;  /* 0x0000001e18947c23 */ /* 0x100fe20008010804 */
[----:B------:R1:W-:Y:S01]  /*bb00*/  MUFU.EX2 R21, R37 ;  /* 0x0000002500157308 */ /* 0x0003e20000000800 */
        /* <DEDUP_REMOVED lines=18> */
[----:B0-----:R-:W-:Y:S01]  /*bc30*/  FMNMX.FTZ R33, R59, R0, !PT ;  /* 0x000000003b217209 */ /* 0x001fe20007810000 */
[--C-:B------:R-:W-:Y:S01]  /*bc40*/  FFMA.FTZ R130, R68, UR30, -R4.reuse ;  /* 0x0000001e44827c23 */ /* 0x100fe20008010804 */
[--C-:B------:R-:W-:Y:S01]  /*bc50*/  FFMA.FTZ R124, R72, UR30, -R4.reuse ;  /* 0x0000001e487c7c23 */ /* 0x100fe20008010804 */
[--C-:B------:R-:W-:Y:S01]  /*bc60*/  FFMA.FTZ R126, R76, UR30, -R4.reuse ;  /* 0x0000001e4c7e7c23 */ /* 0x100fe20008010804 */
[----:B------:R-:W-:Y:S01]  /*bc70*/  FMNMX.FTZ R0, R62, R33, !PT ;  /* 0x000000213e007209 */ /* 0x000fe20007810000 */
[----:B------:R-:W-:Y:S01]  /*bc80*/  MUFU.EX2 R29, R45 ;  /* 0x0000002d001d7308 */ /* 0x000fe20000000800 */
[--C-:B------:R-:W-:Y:S01]  /*bc90*/  FFMA.FTZ R120, R80, UR30, -R4.reuse ;  /* 0x0000001e50787c23 */ /* 0x100fe20008010804 */
[----:B------:R-:W-:Y:S01]  /*bca0*/  FFMA.FTZ R122, R84, UR30, -R4 ;  /* 0x0000001e547a7c23 */ /* 0x000fe20008010804 */
[----:B------:R-:W-:-:S04]  /*bcb0*/  FMNMX.FTZ R33, R63, R0, !PT ;  /* 0x000000003f217209 */ /* 0x000fc80007810000 */
[----:B------:R-:W-:Y:S01]  /*bcc0*/  FMNMX.FTZ R0, R66, R33, !PT ;  /* 0x0000002142007209 */ /* 0x000fe20007810000 */
[----:B------:R-:W0:Y:S03]  /*bcd0*/  MUFU.EX2 R5, R5 ;  /* 0x0000000500057308 */ /* 0x000e260000000800 */
[----:B-1----:R-:W-:-:S04]  /*bce0*/  FMNMX.FTZ R37, R67, R0, !PT ;  /* 0x0000000043257209 */ /* 0x002fc80007810000 */
[----:B------:R-:W-:Y:S01]  /*bcf0*/  FMNMX.FTZ R0, R70, R37, !PT ;  /* 0x0000002546007209 */ /* 0x000fe20007810000 */
[----:B------:R-:W1:Y:S03]  /*bd00*/  MUFU.EX2 R150, R150 ;  /* 0x0000009600967308 */ /* 0x000e660000000800 */
[----:B------:R-:W-:-:S04]  /*bd10*/  FMNMX.FTZ R37, R71, R0, !PT ;  /* 0x0000000047257209 */ /* 0x000fc80007810000 */
[----:B------:R-:W-:Y:S01]  /*bd20*/  FMNMX.FTZ R0, R74, R37, !PT ;  /* 0x000000254a007209 */ /* 0x000fe20007810000 */
[----:B------:R-:W3:Y:S03]  /*bd30*/  MUFU.EX2 R7, R7 ;  /* 0x0000000700077308 */ /* 0x000ee60000000800 */
[----:B--2---:R-:W-:-:S04]  /*bd40*/  FMNMX.FTZ R41, R75, R0, !PT ;  /* 0x000000004b297209 */ /* 0x004fc80007810000 */
[----:B------:R-:W-:Y:S01]  /*bd50*/  FMNMX.FTZ R0, R78, R41, !PT ;  /* 0x000000294e007209 */ /* 0x000fe20007810000 */
[----:B------:R2:W-:Y:S03]  /*bd60*/  MUFU.EX2 R37, R53 ;  /* 0x0000003500257308 */ /* 0x0005e60000000800 */
[----:B------:R-:W-:-:S04]  /*bd70*/  FMNMX.FTZ R41, R79, R0, !PT ;  /* 0x000000004f297209 */ /* 0x000fc80007810000 */
[----:B------:R-:W-:Y:S01]  /*bd80*/  FMNMX.FTZ R0, R82, R41, !PT ;  /* 0x0000002952007209 */ /* 0x000fe20007810000 */
[----:B------:R4:W-:Y:S01]  /*bd90*/  MUFU.EX2 R33, R49 ;  /* 0x0000003100217308 */ /* 0x0009e20000000800 */
[----:B--2---:R-:W-:Y:S02]  /*bda0*/  FFMA.FTZ R53, R69, UR30, -R4 ;  /* 0x0000001e45357c23 */ /* 0x004fe40008010804 */
[----:B------:R-:W-:-:S04]  /*bdb0*/  FMNMX.FTZ R45, R83, R0, !PT ;  /* 0x00000000532d7209 */ /* 0x000fc80007810000 */
[----:B------:R-:W-:Y:S01]  /*bdc0*/  FMNMX.FTZ R0, R86, R45, !PT ;  /* 0x0000002d56007209 */ /* 0x000fe20007810000 */
[----:B------:R2:W-:Y:S01]  /*bdd0*/  MUFU.EX2 R41, R6 ;  /* 0x0000000600297308 */ /* 0x0005e20000000800 */
[--C-:B------:R-:W-:Y:S01]  /*bde0*/  FFMA.FTZ R45, R61, UR30, -R4.reuse ;  /* 0x0000001e3d2d7c23 */ /* 0x100fe20008010804 */
[--C-:B----4-:R-:W-:Y:S01]  /*bdf0*/  FFMA.FTZ R49, R65, UR30, -R4.reuse ;  /* 0x0000001e41317c23 */ /* 0x110fe20008010804 */
[----:B------:R-:W-:Y:S01]  /*be00*/  FMNMX.FTZ R0, R87, R0, !PT ;  /* 0x0000000057007209 */ /* 0x000fe20007810000 */
[--C-:B------:R-:W-:Y:S01]  /*be10*/  FFMA.FTZ R61, R77, UR30, -R4.reuse ;  /* 0x0000001e4d3d7c23 */ /* 0x100fe20008010804 */
[----:B------:R-:W-:-:S03]  /*be20*/  FFMA.FTZ R65, R81, UR30, -R4 ;  /* 0x0000001e51417c23 */ /* 0x000fc60008010804 */
[----:B------:R-:W2:Y:S01]  /*be30*/  SHFL.BFLY PT, R57, R0, 0x2, 0x1f ;  /* 0x0c401f0000397f89 */ /* 0x000ea200000e0000 */
[----:B------:R-:W4:Y:S08]  /*be40*/  MUFU.EX2 R144, R144 ;  /* 0x0000009000907308 */ /* 0x000f300000000800 */
[----:B------:R-:W5:Y:S08]  /*be50*/  MUFU.EX2 R146, R146 ;  /* 0x0000009200927308 */ /* 0x000f700000000800 */
        /* <DEDUP_REMOVED lines=18> */
[----:B0-----:R-:W-:Y:S01]  /*bf80*/  FADD.FTZ R27, R148, R5 ;  /* 0x00000005941b7221 */ /* 0x001fe20000010000 */
[--C-:B------:R-:W-:Y:S01]  /*bf90*/  FFMA.FTZ R12, R31, UR30, -R6.reuse ;  /* 0x0000001e1f0c7c23 */ /* 0x100fe20008010806 */
[--C-:B------:R-:W-:Y:S01]  /*bfa0*/  FFMA.FTZ R145, R34, UR30, -R6.reuse ;  /* 0x0000001e22917c23 */ /* 0x100fe20008010806 */
[--C-:B------:R-:W-:Y:S01]  /*bfb0*/  FFMA.FTZ R20, R35, UR30, -R6.reuse ;  /* 0x0000001e23147c23 */ /* 0x100fe20008010806 */
[----:B------:R-:W-:Y:S01]  /*bfc0*/  MUFU.EX2 R149, R149 ;  /* 0x0000009500957308 */ /* 0x000fe20000000800 */
[----:B-1----:R-:W-:Y:S01]  /*bfd0*/  FADD.FTZ R34, R150, R27 ;  /* 0x0000001b96227221 */ /* 0x002fe20000010000 */
[--C-:B------:R-:W-:Y:S01]  /*bfe0*/  FFMA.FTZ R147, R38, UR30, -R6.reuse ;  /* 0x0000001e26937c23 */ /* 0x100fe20008010806 */
[--C-:B------:R-:W-:Y:S01]  /*bff0*/  FFMA.FTZ R24, R39, UR30, -R6.reuse ;  /* 0x0000001e27187c23 */ /* 0x100fe20008010806 */
[----:B------:R-:W-:Y:S01]  /*c000*/  FFMA.FTZ R141, R42, UR30, -R6 ;  /* 0x0000001e2a8d7c23 */ /* 0x000fe20008010806 */
[----:B---3--:R-:W-:Y:S01]  /*c010*/  FADD.FTZ R27, R7, R34 ;  /* 0x00000022071b7221 */ /* 0x008fe20000010000 */
[----:B------:R-:W0:Y:S01]  /*c020*/  @P4 LDC R35, c[0x0][0x44c] ;  /* 0x00011300ff234b82 */ /* 0x000e220000000800 */
[--C-:B------:R-:W-:Y:S01]  /*c030*/  FFMA.FTZ R26, R43, UR30, -R6.reuse ;  /* 0x0000001e2b1a7c23 */ /* 0x100fe20008010806 */
[----:B------:R-:W1:Y:S01]  /*c040*/  MUFU.EX2 R4, R4 ;  /* 0x0000000400047308 */ /* 0x000e620000000800 */
[----:B----4-:R-:W-:Y:S01]  /*c050*/  FADD.FTZ R36, R144, R27 ;  /* 0x0000001b90247221 */ /* 0x010fe20000010000 */
[--C-:B------:R-:W-:Y:S01]  /*c060*/  FFMA.FTZ R143, R46, UR30, -R6.reuse ;  /* 0x0000001e2e8f7c23 */ /* 0x100fe20008010806 */
[--C-:B------:R-:W-:Y:S01]  /*c070*/  FFMA.FTZ R28, R47, UR30, -R6.reuse ;  /* 0x0000001e2f1c7c23 */ /* 0x100fe20008010806 */
[----:B------:R-:W-:Y:S01]  /*c080*/  FFMA.FTZ R137, R50, UR30, -R6 ;  /* 0x0000001e32897c23 */ /* 0x000fe20008010806 */
[----:B------:R-:W-:Y:S01]  /*c090*/  FADD.FTZ R27, R13, R36 ;  /* 0x000000240d1b7221 */ /* 0x000fe20000010000 */
[----:B------:R-:W2:Y:S01]  /*c0a0*/  @P4 LDC R46, c[0x0][0x450] ;  /* 0x00011400ff2e4b82 */ /* 0x000ea20000000800 */
[--C-:B------:R-:W-:Y:S01]  /*c0b0*/  FFMA.FTZ R30, R51, UR30, -R6.reuse ;  /* 0x0000001e331e7c23 */ /* 0x100fe20008010806 */
[----:B------:R-:W3:Y:S01]  /*c0c0*/  MUFU.EX2 R151, R151 ;  /* 0x0000009700977308 */ /* 0x000ee20000000800 */
[----:B-----5:R-:W-:Y:S01]  /*c0d0*/  FADD.FTZ R36, R146, R27 ;  /* 0x0000001b92247221 */ /* 0x020fe20000010000 */
[--C-:B------:R-:W-:Y:S01]  /*c0e0*/  FFMA.FTZ R139, R54, UR30, -R6.reuse ;  /* 0x0000001e368b7c23 */ /* 0x100fe20008010806 */
[----:B------:R-:W-:Y:S01]  /*c0f0*/  FFMA.FTZ R32, R55, UR30, -R6 ;  /* 0x0000001e37207c23 */ /* 0x000fe20008010806 */
[----:B------:R-:W-:-:S02]  /*c100*/  IMAD.MOV.U32 R42, RZ, RZ, R91 ;  /* 0x000000ffff2a7224 */ /* 0x000fc400078e005b */
[----:B------:R-:W-:Y:S01]  /*c110*/  FADD.FTZ R31, R21, R36 ;  /* 0x00000024151f7221 */ /* 0x000fe20000010000 */
[--C-:B------:R-:W-:Y:S01]  /*c120*/  FFMA.FTZ R133, R58, UR30, -R6.reuse ;  /* 0x0000001e3a857c23 */ /* 0x100fe20008010806 */
[----:B------:R-:W-:Y:S01]  /*c130*/  FFMA.FTZ R34, R59, UR30, -R6 ;  /* 0x0000001e3b227c23 */ /* 0x000fe20008010806 */
[----:B------:R-:W4:Y:S01]  /*c140*/  MUFU.EX2 R12, R12 ;  /* 0x0000000c000c7308 */ /* 0x000f220000000800 */
[----:B-1----:R-:W-:Y:S01]  /*c150*/  FADD.FTZ R38, R149, R4 ;  /* 0x0000000495267221 */ /* 0x002fe20000010000 */
[----:B------:R-:W-:Y:S01]  /*c160*/  FADD.FTZ R40, R140, R31 ;  /* 0x0000001f8c287221 */ /* 0x000fe20000010000 */
[--C-:B------:R-:W-:Y:S01]  /*c170*/  FFMA.FTZ R135, R62, UR30, -R6.reuse ;  /* 0x0000001e3e877c23 */ /* 0x100fe20008010806 */
[--C-:B------:R-:W-:Y:S01]  /*c180*/  FFMA.FTZ R36, R63, UR30, -R6.reuse ;  /* 0x0000001e3f247c23 */ /* 0x100fe20008010806 */
[----:B------:R-:W-:Y:S01]  /*c190*/  FFMA.FTZ R129, R66, UR30, -R6 ;  /* 0x0000001e42817c23 */ /* 0x000fe20008010806 */
[----:B------:R-:W-:Y:S01]  /*c1a0*/  FADD.FTZ R31, R25, R40 ;  /* 0x00000028191f7221 */ /* 0x000fe20000010000 */
[----:B0-----:R-:W-:Y:S01]  /*c1b0*/  @P4 IMAD.HI.U32 R35, R91, R35, RZ ;  /* 0x000000235b234227 */ /* 0x001fe200078e00ff */
[----:B------:R-:W0:Y:S03]  /*c1c0*/  MUFU.EX2 R145, R145 ;  /* 0x0000009100917308 */ /* 0x000e260000000800 */
[----:B---3--:R-:W-:Y:S01]  /*c1d0*/  FADD.FTZ R27, R151, R38 ;  /* 0x00000026971b7221 */ /* 0x008fe20000010000 */
[--C-:B------:R-:W-:Y:S01]  /*c1e0*/  FFMA.FTZ R131, R70, UR30, -R6.reuse ;  /* 0x0000001e46837c23 */ /* 0x100fe20008010806 */
[--C-:B------:R-:W-:Y:S01]  /*c1f0*/  FFMA.FTZ R125, R74, UR30, -R6.reuse ;  /* 0x0000001e4a7d7c23 */ /* 0x100fe20008010806 */
[--C-:B------:R-:W-:Y:S01]  /*c200*/  FFMA.FTZ R75, R75, UR30, -R6.reuse ;  /* 0x0000001e4b4b7c23 */ /* 0x100fe20008010806 */
[--C-:B------:R-:W-:Y:S01]  /*c210*/  FFMA.FTZ R127, R78, UR30, -R6.reuse ;  /* 0x0000001e4e7f7c23 */ /* 0x100fe20008010806 */
[----:B--2---:R-:W-:Y:S01]  /*c220*/  @P4 SHF.R.U32.HI R42, RZ, R46, R35 ;  /* 0x0000002eff2a4219 */ /* 0x004fe20000011623 */
[--C-:B------:R-:W-:Y:S01]  /*c230*/  FFMA.FTZ R82, R82, UR30, -R6.reuse ;  /* 0x0000001e52527c23 */ /* 0x100fe20008010806 */
[----:B------:R-:W1:Y:S01]  /*c240*/  MUFU.EX2 R20, R20 ;  /* 0x0000001400147308 */ /* 0x000e620000000800 */
[----:B----4-:R-:W-:Y:S01]  /*c250*/  FADD.FTZ R38, R12, R27 ;  /* 0x0000001b0c267221 */ /* 0x010fe20000010000 */
        /* <DEDUP_REMOVED lines=9> */
[----:B------:R-:W-:Y:S01]  /*c2f0*/  ISETP.GE.AND P4, PT, R11, 0x1, PT ;  /* 0x000000010b00780c */ /* 0x000fe20003f86270 */
        /* <DEDUP_REMOVED lines=15> */
[----:B------:R-:W-:Y:S01]  /*c3f0*/  F2FP.F16.F32.PACK_AB R136, R33, R136 ;  /* 0x000000882188723e */ /* 0x000fe200000000ff */
[C---:B------:R-:W-:Y:S01]  /*c400*/  FADD.FTZ R31, R37.reuse, R46 ;  /* 0x0000002e251f7221 */ /* 0x040fe20000010000 */
[----:B------:R-:W-:Y:S01]  /*c410*/  F2FP.F16.F32.PACK_AB R138, R37, R138 ;  /* 0x0000008a258a723e */ /* 0x000fe200000000ff */
[----:B------:R-:W2:Y:S01]  /*c420*/  MUFU.EX2 R26, R26 ;  /* 0x0000001a001a7308 */ /* 0x000ea20000000800 */
[----:B0-----:R-:W-:Y:S01]  /*c430*/  FADD.FTZ R40, R24, R27 ;  /* 0x0000001b18287221 */ /* 0x001fe20000010000 */
[----:B------:R-:W-:-:S02]  /*c440*/  F2FP.F16.F32.PACK_AB R151, R12, R151 ;  /* 0x000000970c97723e */ /* 0x000fc400000000ff */
[----:B------:R-:W-:Y:S02]  /*c450*/  F2FP.F16.F32.PACK_AB R145, R20, R145 ;  /* 0x000000911491723e */ /* 0x000fe400000000ff */
[----:B------:R-:W-:Y:S02]  /*c460*/  F2FP.F16.F32.PACK_AB R147, R24, R147 ;  /* 0x000000931893723e */ /* 0x000fe400000000ff */
[----:B------:R-:W0:Y:S01]  /*c470*/  MUFU.EX2 R143, R143 ;  /* 0x0000008f008f7308 */ /* 0x000e220000000800 */
[----:B-1----:R-:W-:Y:S01]  /*c480*/  FADD.FTZ R27, R141, R40 ;  /* 0x000000288d1b7221 */ /* 0x002fe20000010000 */
[----:B------:R-:W-:-:S06]  /*c490*/  FFMA.FTZ R40, R71, UR30, -R6 ;  /* 0x0000001e47287c23 */ /* 0x000fcc0008010806 */
[----:B------:R-:W1:Y:S01]  /*c4a0*/  MUFU.EX2 R28, R28 ;  /* 0x0000001c001c7308 */ /* 0x000e620000000800 */
[C---:B--2---:R-:W-:Y:S01]  /*c4b0*/  FADD.FTZ R44, R26.reuse, R27 ;  /* 0x0000001b1a2c7221 */ /* 0x044fe20000010000 */
[----:B------:R-:W-:-:S06]  /*c4c0*/  F2FP.F16.F32.PACK_AB R141, R26, R141 ;  /* 0x0000008d1a8d723e */ /* 0x000fcc00000000ff */
[----:B------:R-:W2:Y:S01]  /*c4d0*/  MUFU.EX2 R137, R137 ;  /* 0x0000008900897308 */ /* 0x000ea20000000800 */
[----:B0-----:R-:W-:Y:S01]  /*c4e0*/  FADD.FTZ R27, R143, R44 ;  /* 0x0000002c8f1b7221 */ /* 0x001fe20000010000 */
[----:B------:R-:W-:Y:S01]  /*c4f0*/  FADD.FTZ R44, R132, R31 ;  /* 0x0000001f842c7221 */ /* 0x000fe20000010000 */
[----:B------:R-:W-:-:S03]  /*c500*/  F2FP.F16.F32.PACK_AB R132, R41, R132 ;  /* 0x000000842984723e */ /* 0x000fc600000000ff */
[----:B------:R-:W-:Y:S01]  /*c510*/  FADD.FTZ R31, R41, R44 ;  /* 0x0000002c291f7221 */ /* 0x000fe20000010000 */
[----:B------:R-:W-:Y:S01]  /*c520*/  FFMA.FTZ R44, R79, UR30, -R6 ;  /* 0x0000001e4f2c7c23 */ /* 0x000fe20008010806 */
        /* <DEDUP_REMOVED lines=81> */
[----:B------:R-:W-:Y:S01]  /*ca40*/  F2FP.F16.F32.PACK_AB R123, R87, R86 ;  /* 0x00000056577b723e */ /* 0x000fe200000000ff */
[----:B------:R-:W-:Y:S02]  /*ca50*/  VIADD R4, R88, 0xfffffffe ;  /* 0xfffffffe58047836 */ /* 0x000fe40000000000 */
        /* <DEDUP_REMOVED lines=14> */
.L_x_14510:
[----:B------:R-:W-:-:S13]  /*cb40*/  ISETP.NE.AND P1, PT, R11, 0x1, PT ;  /* 0x000000010b00780c */ /* 0x000fda0003f25270 */
[----:B------:R-:W0:Y:S02]  /*cb50*/  @P1 LDC.64 R12, c[0x0][0x9e8] ;  /* 0x00027a00ff0c1b82 */ /* 0x000e240000000a00 */
[----:B0-----:R-:W-:-:S05]  /*cb60*/  @P1 IMAD.HI.U32 R12, R7, R12, RZ ;  /* 0x0000000c070c1227 */ /* 0x001fca00078e00ff */
[----:B------:R-:W-:-:S07]  /*cb70*/  @P1 SHF.R.U32.HI R7, RZ, R13, R12 ;  /* 0x0000000dff071219 */ /* 0x000fce000001160c */
.L_x_14511:
[----:B------:R-:W-:Y:S05]  /*cb80*/  BSYNC B0 ;  /* 0x0000000000007941 */ /* 0x000fea0003800000 */
.L_x_14509:
[----:B------:R-:W-:-:S05]  /*cb90*/  IMAD R7, R7, R11, R11 ;  /* 0x0000000b07077224 */ /* 0x000fca00078e020b */
[----:B------:R-:W-:-:S07]  /*cba0*/  VIMNMX R10, R10, R7, PT ;  /* 0x000000070a0a7248 */ /* 0x000fce0003fe0100 */
.L_x_14508:
        /* <DEDUP_REMOVED lines=34> */
.L_x_14532:
[----:B------:R-:W2:Y:S01]  /*cdd0*/  LDL R10, [R1+0x2c] ;  /* 0x00002c00010a7983 */ /* 0x000ea20000100800 */
[----:B------:R-:W-:Y:S01]  /*cde0*/  VIADD R7, R22, 0x1 ;  /* 0x0000000116077836 */ /* 0x000fe20000000000 */
[----:B------:R-:W-:Y:S05]  /*cdf0*/  YIELD ;  /* 0x0000000000007946 */ /* 0x000fea0003800000 */
[----:B------:R-:W-:-:S04]  /*ce00*/  ISETP.NE.AND P2, PT, R7, 0x2, PT ;  /* 0x000000020700780c */ /* 0x000fc80003f45270 */
[----:B------:R-:W-:Y:S02]  /*ce10*/  SEL R11, RZ, 0x1, P2 ;  /* 0x00000001ff0b7807 */ /* 0x000fe40001000000 */
[----:B------:R-:W-:Y:S02]  /*ce20*/  SEL R7, R7, RZ, P2 ;  /* 0x000000ff07077207 */ /* 0x000fe40001000000 */
[----:B------:R-:W-:Y:S02]  /*ce30*/  LOP3.LUT R20, R154, R11, RZ, 0x3c, !PT ;  /* 0x0000000b9a147212 */ /* 0x000fe400078e3cff */
[----:B--2---:R-:W-:-:S13]  /*ce40*/  ISETP.NE.AND P1, PT, R10, RZ, PT ;  /* 0x000000ff0a00720c */ /* 0x004fda0003f25270 */
[----:B------:R-:W-:Y:S05]  /*ce50*/  @P1 BRA `(.L_x_14513) ;  /* 0x0000000000301947 */ /* 0x000fea0003800000 */
[----:B------:R-:W-:Y:S05]  /*ce60*/  @!P0 BRA `(.L_x_14514) ;  /* 0x0000000000048947 */ /* 0x000fea0003800000 */
[----:B------:R-:W-:Y:S01]  /*ce70*/  BPT.TRAP 0x1 ;  /* 0x000000040000795c */ /* 0x000fe20000300000 */
.L_x_14514:
[----:B------:R-:W-:Y:S01]  /*ce80*/  IMAD R11, R7, 0x8, R2 ;  /* 0x00000008070b7824 */ /* 0x000fe200078e0202 */
[----:B------:R-:W-:-:S04]  /*ce90*/  SHF.L.U32 R10, R20, 0x1f, RZ ;  /* 0x0000001f140a7819 */ /* 0x000fc800000006ff */
[----:B------:R0:W1:Y:S01]  /*cea0*/  SYNCS.PHASECHK.TRANS64.TRYWAIT P2, [R11+URZ+0x16830], R10 ;  /* 0x0168300a0b0075a7 */ /* 0x000062000804017f */
[----:B------:R-:W-:Y:S05]  /*ceb0*/  @!P0 BRA `(.L_x_14515) ;  /* 0x0000000000048947 */ /* 0x000fea0003800000 */
[----:B------:R-:W-:Y:S01]  /*cec0*/  BPT.TRAP 0x1 ;  /* 0x000000040000795c */ /* 0x000fe20000300000 */
.L_x_14515:
[----:B------:R-:W-:Y:S04]  /*ced0*/  BSSY B0, `(.L_x_14513) ;  /* 0x0000004000007945 */ /* 0x000fe80003800000 */
[----:B-1----:R-:W-:Y:S05]  /*cee0*/  @P2 BRA `(.L_x_14516) ;  /* 0x0000000000082947 */ /* 0x002fea0003800000 */
[----:B------:R-:W1:Y:S02]  /*cef0*/  SYNCS.PHASECHK.TRANS64.TRYWAIT P2, [R11+URZ+0x16830], R10 ;  /* 0x0168300a0b0075a7 */ /* 0x000e64000804017f */
[----:B-1----:R-:W-:Y:S05]  /*cf00*/  @!P2 BRA `(.L_x_14517) ;  /* 0x0000014000b4a947 */ /* 0x002fea0003800000 */
.L_x_14516:
[----:B------:R-:W-:Y:S05]  /*cf10*/  BSYNC B0 ;  /* 0x0000000000007941 */ /* 0x000fea0003800000 */
.L_x_14513:
[----:B------:R-:W2:Y:S01]  /*cf20*/  LDL R12, [R1+0x30] ;  /* 0x00003000010c7983 */ /* 0x000ea20000100800 */
[----:B01----:R-:W0:Y:S01]  /*cf30*/  S2R R10, SR_TID.X ;  /* 0x00000000000a7919 */ /* 0x003e220000002100 */
[----:B------:R-:W-:Y:S01]  /*cf40*/  IMAD.MOV.U32 R11, RZ, RZ, 0x40000040 ;  /* 0x40000040ff0b7424 */ /* 0x000fe200078e00ff */
[----:B------:R-:W-:Y:S05]  /*cf50*/  WARPSYNC.ALL ;  /* 0x0000000000007948 */ /* 0x000fea0003800000 */
[----:B------:R-:W-:Y:S02]  /*cf60*/  R2UR UR23, R11 ;  /* 0x000000000b1772ca */ /* 0x000fe400000e0000 */
[----:B0-----:R-:W-:-:S05]  /*cf70*/  SHF.R.U32.HI R10, RZ, 0x7, R10 ;  /* 0x00000007ff0a7819 */ /* 0x001fca000001160a */
[----:B------:R-:W-:Y:S02]  /*cf80*/  VIADD R21, R10, 0x8 ;  /* 0x000000080a157836 */ /* 0x000fe40000000000 */
[----:B------:R-:W-:-:S05]  /*cf90*/  IMAD.MOV.U32 R13, RZ, RZ, 0x40000040 ;  /* 0x40000040ff0d7424 */ /* 0x000fca00078e00ff */
[----:B------:R-:W-:Y:S01]  /*cfa0*/  R2UR UR19, R13 ;  /* 0x000000000d1372ca */ /* 0x000fe200000e0000 */
[----:B------:R-:W-:Y:S01]  /*cfb0*/  IMAD.MOV.U32 R25, RZ, RZ, 0x40000040 ;  /* 0x40000040ff197424 */ /* 0x000fe200078e00ff */
[----:B------:R-:W-:Y:S02]  /*cfc0*/  R2UR UR12, R8 ;  /* 0x00000000080c72ca */ /* 0x000fe400000e0000 */
[----:B------:R-:W-:Y:S02]  /*cfd0*/  R2UR UR13, R9 ;  /* 0x00000000090d72ca */ /* 0x000fe400000e0000 */
[C---:B------:R-:W-:Y:S02]  /*cfe0*/  R2UR UR15, R25.reuse ;  /* 0x00000000190f72ca */ /* 0x040fe400000e0000 */
[----:B------:R-:W-:Y:S01]  /*cff0*/  R2UR UR27, R25 ;  /* 0x00000000191b72ca */ /* 0x000fe200000e0000 */
[----:B------:R0:W-:Y:S01]  /*d000*/  BAR.SYNC.DEFER_BLOCKING R21, 0x100 ;  /* 0x000400150000751d */ /* 0x0001e20000010000 */
[----:B--2---:R-:W-:-:S04]  /*d010*/  IMAD R24, R7, 0x400, R12 ;  /* 0x0000040007187824 */ /* 0x004fc800078e020c */
[----:B------:R-:W-:-:S05]  /*d020*/  VIADD R10, R24, 0x4 ;  /* 0x00000004180a7836 */ /* 0x000fca0000000000 */
[----:B------:R-:W-:Y:S02]  /*d030*/  R2UR UR22, R10 ;  /* 0x000000000a1672ca */ /* 0x000fe400000e0000 */
[----:B------:R-:W2:Y:S01]  /*d040*/  LDL.64 R10, [R1+0x20] ;  /* 0x00002000010a7983 */ /* 0x000ea20000100a00 */
[----:B------:R-:W-:-:S05]  /*d050*/  VIADD R12, R24, 0x2 ;  /* 0x00000002180c7836 */ /* 0x000fca0000000000 */
[----:B------:R-:W-:Y:S02]  /*d060*/  R2UR UR18, R12 ;  /* 0x000000000c1272ca */ /* 0x000fe400000e0000 */
[----:B------:R-:W3:Y:S01]  /*d070*/  LDL.64 R12, [R1+0x18] ;  /* 0x00001800010c7983 */ /* 0x000ee20000100a00 */
[C---:B------:R-:W-:Y:S01]  /*d080*/  R2UR UR14, R24.reuse ;  /* 0x00000000180e72ca */ /* 0x040fe200000e0000 */
[----:B------:R-:W-:-:S05]  /*d090*/  VIADD R24, R24, 0x6 ;  /* 0x0000000618187836 */ /* 0x000fca0000000000 */
[----:B------:R-:W-:Y:S02]  /*d0a0*/  R2UR UR26, R24 ;  /* 0x00000000181a72ca */ /* 0x000fe400000e0000 */
[----:B------:R-:W-:-:S06]  /*d0b0*/  WARPGROUP.ARRIVE ;  /* 0x00000000000079c5 */ /* 0x000fcc0000000000 */
[----:B------:R-:W-:Y:S03]  /*d0c0*/  HGMMA.64x128x16.F32 R24, gdesc[UR12], RZ, !UPT, gsb0 ;  /* 0x01e000000c1879f0 */ /* 0x000fe6000c0008ff */
[----:B------:R-:W-:Y:S02]  /*d0d0*/  WARPGROUP.DEPBAR.LE gsb0, 0x0 ;  /* 0x00008000000079c5 */ /* 0x000fe40000010000 */
[----:B------:R-:W-:Y:S01]  /*d0e0*/  WARPGROUP.ARRIVE ;  /* 0x00000000000079c5 */ /* 0x000fe20000000000 */
[----:B--2---:R-:W-:Y:S02]  /*d0f0*/  R2UR UR16, R10 ;  /* 0x000000000a1072ca */ /* 0x004fe400000e0000 */
[----:B------:R-:W-:-:S13]  /*d100*/  R2UR UR17, R11 ;  /* 0x000000000b1172ca */ /* 0x000fda00000e0000 */
[----:B------:R-:W-:Y:S01]  /*d110*/  HGMMA.64x128x16.F32 R24, gdesc[UR16], R24, gsb0 ;  /* 0x01e00000101879f0 */ /* 0x000fe20008000818 */
[----:B---3--:R-:W-:Y:S02]  /*d120*/  R2UR UR20, R12 ;  /* 0x000000000c1472ca */ /* 0x008fe400000e0000 */
        /* <DEDUP_REMOVED lines=13> */
.L_x_14519:
[----:B------:R-:W-:Y:S02]  /*d200*/  SHF.L.U32 R10, R154, 0x1f, RZ ;  /* 0x0000001f9a0a7819 */ /* 0x000fe400000006ff */
[----:B------:R-:W-:-:S04]  /*d210*/  LEA R11, R22, R2, 0x3 ;  /* 0x00000002160b7211 */ /* 0x000fc800078e18ff */
[----:B------:R0:W1:Y:S01]  /*d220*/  SYNCS.PHASECHK.TRANS64.TRYWAIT P1, [R11+URZ+0x16850], R10 ;  /* 0x0168500a0b0075a7 */ /* 0x000062000802017f */
[----:B------:R-:W-:Y:S05]  /*d230*/  @!P0 BRA `(.L_x_14520) ;  /* 0x0000000000048947 */ /* 0x000fea0003800000 */
[----:B------:R-:W-:Y:S01]  /*d240*/  BPT.TRAP 0x1 ;  /* 0x000000040000795c */ /* 0x000fe20000300000 */
.L_x_14520:
[----:B-1----:R-:W-:Y:S05]  /*d250*/  @P1 BRA `(.L_x_14518) ;  /* 0x0000000000081947 */ /* 0x002fea0003800000 */
[----:B------:R-:W1:Y:S02]  /*d260*/  SYNCS.PHASECHK.TRANS64.TRYWAIT P1, [R11+URZ+0x16850], R10 ;  /* 0x0168500a0b0075a7 */ /* 0x000e64000802017f */
[----:B-1----:R-:W-:Y:S05]  /*d270*/  @!P1 BRA `(.L_x_14521) ;  /* 0x0000013c00ec9947 */ /* 0x002fea0003800000 */
.L_x_14518:
        /* <DEDUP_REMOVED lines=9> */
[----:B------:R-:W-:Y:S02]  /*d310*/  IMAD.MOV.U32 R11, RZ, RZ, 0x40000040 ;  /* 0x40000040ff0b7424 */ /* 0x000fe400078e00ff */
[----:B------:R-:W-:-:S04]  /*d320*/  IMAD R10, R22, 0x400, R10 ;  /* 0x00000400160a7824 */ /* 0x000fc800078e020a */
[C---:B------:R-:W-:Y:S01]  /*d330*/  VIADD R12, R10.reuse, 0x80 ;  /* 0x000000800a0c7836 */ /* 0x040fe20000000000 */
[----:B------:R-:W-:-:S13]  /*d340*/  R2UR UR14, R10 ;  /* 0x000000000a0e72ca */ /* 0x000fda00000e0000 */
[----:B------:R-:W-:Y:S01]  /*d350*/  HGMMA.64x64x16.F32 R88, R148, gdesc[UR12].tnspB, R88, gsb0 ;  /* 0x40e0000c94587df0 */ /* 0x000fe20008000858 */
[----:B------:R-:W-:Y:S01]  /*d360*/  R2UR UR14, R12 ;  /* 0x000000000c0e72ca */ /* 0x000fe200000e0000 */
[----:B------:R-:W-:Y:S01]  /*d370*/  VIADD R12, R10, 0x100 ;  /* 0x000001000a0c7836 */ /* 0x000fe20000000000 */
[----:B------:R-:W-:Y:S01]  /*d380*/  R2UR UR15, R13 ;  /* 0x000000000d0f72ca */ /* 0x000fe200000e0000 */
[----:B------:R-:W-:Y:S01]  /*d390*/  IMAD.MOV.U32 R13, RZ, RZ, 0x40000040 ;  /* 0x40000040ff0d7424 */ /* 0x000fe200078e00ff */
[----:B0-----:R-:W-:Y:S02]  /*d3a0*/  SHF.R.U32.HI R21, RZ, 0x7, R154 ;  /* 0x00000007ff157819 */ /* 0x001fe4000001169a */
[----:B------:R-:W-:Y:S01]  /*d3b0*/  ISETP.GE.U32.AND P1, PT, R154, 0x180, PT ;  /* 0x000001809a00780c */ /* 0x000fe20003f26070 */
        /* <DEDUP_REMOVED lines=27> */
[----:B------:R-:W-:Y:S02]  /*d570*/  IMAD.MOV.U32 R13, RZ, RZ, 0x40000040 ;  /* 0x40000040ff0d7424 */ /* 0x000fe400078e00ff */
        /* <DEDUP_REMOVED lines=9> */
[----:B------:R-:W-:Y:S01]  /*d610*/  R2UR UR14, R10 ;  /* 0x000000000a0e72ca */ /* 0x000fe200000e0000 */
[----:B------:R-:W-:Y:S01]  /*d620*/  VIADD R10, R21, 0x9 ;  /* 0x00000009150a7836 */ /* 0x000fe20000000000 */
[----:B------:R-:W-:-:S04]  /*d630*/  R2UR UR15, R11 ;  /* 0x000000000b0f72ca */ /* 0x000fc800000e0000 */
[----:B------:R-:W-:Y:S01]  /*d640*/  SEL R10, R10, 0x9, !P1 ;  /* 0x000000090a0a7807 */ /* 0x000fe20004800000 */
[----:B------:R-:W-:Y:S02]  /*d650*/  WARPGROUP.DEPBAR.LE gsb0, 0x0 ;  /* 0x00008000000079c5 */ /* 0x000fe40000010000 */
[----:B------:R-:W-:-:S06]  /*d660*/  WARPGROUP.ARRIVE ;  /* 0x00000000000079c5 */ /* 0x000fcc0000000000 */
[----:B------:R-:W-:Y:S03]  /*d670*/  HGMMA.64x64x16.F32 R88, R120, gdesc[UR12].tnspB, R88, gsb0 ;  /* 0x40e0000c78587df0 */ /* 0x000fe60008000858 */
[----:B------:R-:W-:Y:S02]  /*d680*/  WARPGROUP.DEPBAR.LE gsb0, 0x0 ;  /* 0x00008000000079c5 */ /* 0x000fe40000010000 */
[----:B------:R0:W-:Y:S06]  /*d690*/  BAR.ARV R10, 0x100 ;  /* 0x0004000a0000751d */ /* 0x0001ec0000002000 */
[----:B------:R-:W-:Y:S05]  /*d6a0*/  @!P0 BRA `(.L_x_14522) ;  /* 0x0000000000048947 */ /* 0x000fea0003800000 */
[----:B------:R-:W-:Y:S01]  /*d6b0*/  BPT.TRAP 0x1 ;  /* 0x000000040000795c */ /* 0x000fe20000300000 */
.L_x_14522:
[----:B------:R-:W2:Y:S01]  /*d6c0*/  LDL R13, [R1+0x14] ;  /* 0x00001400010d7983 */ /* 0x000ea20000100800 */
[----:B0-----:R-:W0:Y:S03]  /*d6d0*/  LDC R10, c[0x0][0x448] ;  /* 0x00011200ff0a7b82 */ /* 0x001e260000000800 */
[----:B------:R-:W2:Y:S04]  /*d6e0*/  LDL R12, [R1+0x34] ;  /* 0x00003400010c7983 */ /* 0x000ea80000100800 */
[----:B------:R-:W3:Y:S01]  /*d6f0*/  LDL R125, [R1] ;  /* 0x00000000017d7983 */ /* 0x000ee20000100800 */
[----:B0-----:R-:W-:-:S13]  /*d700*/  ISETP.NE.AND P1, PT, R10, 0x1, PT ;  /* 0x000000010a00780c */ /* 0x001fda0003f25270 */
[----:B------:R-:W0:Y:S08]  /*d710*/  @P1 LDC R11, c[0x0][0x44c] ;  /* 0x00011300ff0b1b82 */ /* 0x000e300000000800 */
[----:B------:R-:W1:Y:S01]  /*d720*/  @P1 LDC R10, c[0x0][0x450] ;  /* 0x00011400ff0a1b82 */ /* 0x000e620000000800 */
[----:B------:R-:W-:Y:S01]  /*d730*/  LOP3.LUT P3, RZ, R18, 0x4, RZ, 0xc0, !PT ;  /* 0x0000000412ff7812 */ /* 0x000fe2000786c0ff */
[----:B------:R-:W-:-:S02]  /*d740*/  UMOV UR29, UR9 ;  /* 0x00000009001d7c82 */ /* 0x000fc40008000000 */
        /* <DEDUP_REMOVED lines=9> */
[----:B------:R1:W-:Y:S02]  /*d7e0*/  SYNCS.ARRIVE.TRANS64.RED.A1T0 RZ, [R10+URZ], RZ ;  /* 0x000000ff0aff79a7 */ /* 0x0003e4000810043f */
[----:B-1----:R-:W-:-:S05]  /*d7f0*/  IMAD.SHL.U32 R10, R4, 0x80, RZ ;  /* 0x00000080040a7824 */ /* 0x002fca00078e00ff */
[----:B------:R-:W-:-:S04]  /*d800*/  IADD3 R13, -R155, 0x1, -R10 ;  /* 0x000000019b0d7810 */ /* 0x000fc80007ffe90a */
[----:B---3--:R-:W-:-:S05]  /*d810*/  IADD3 R13, -R156, R13, R125 ;  /* 0x0000000d9c0d7210 */ /* 0x008fca0007ffe17d */
        /* <DEDUP_REMOVED lines=17> */
.L_x_14525:
[----:B------:R-:W-:-:S05]  /*d930*/  IMAD.U32 R124, RZ, RZ, UR5 ;  /* 0x00000005ff7c7e24 */ /* 0x000fca000f8e00ff */
[----:B------:R-:W-:-:S13]  /*d940*/  ISETP.NE.AND P1, PT, R124, 0x1, PT ;  /* 0x000000017c00780c */ /* 0x000fda0003f25270 */
[----:B------:R-:W0:Y:S02]  /*d950*/  @P1 LDC.64 R120, c[0x0][0x9e8] ;  /* 0x00027a00ff781b82 */ /* 0x000e240000000a00 */
[----:B0-----:R-:W-:-:S05]  /*d960*/  @P1 IMAD.HI.U32 R120, R123, R120, RZ ;  /* 0x000000787b781227 */ /* 0x001fca00078e00ff */
[----:B------:R-:W-:-:S07]  /*d970*/  @P1 SHF.R.U32.HI R123, RZ, R121, R120 ;  /* 0x00000079ff7b1219 */ /* 0x000fce0000011678 */
.L_x_14526:
[----:B------:R-:W-:Y:S05]  /*d980*/  BSYNC B0 ;  /* 0x0000000000007941 */ /* 0x000fea0003800000 */
.L_x_14524:
[----:B------:R-:W-:-:S04]  /*d990*/  IMAD R123, R123, R124, -R10 ;  /* 0x0000007c7b7b7224 */ /* 0x000fc800078e0a0a */
[----:B------:R-:W-:-:S05]  /*d9a0*/  IMAD.IADD R123, R123, 0x1, -R155 ;  /* 0x000000017b7b7824 */ /* 0x000fca00078e0a9b */
[----:B------:R-:W-:Y:S02]  /*d9b0*/  VIMNMX R11, R11, R123, !PT ;  /* 0x0000007b0b0b7248 */ /* 0x000fe40007fe0100 */
[----:B------:R-:W-:-:S07]  /*d9c0*/  VIADDMNMX R12, R123, R124, R12, PT ;  /* 0x0000007c7b0c7246 */ /* 0x000fce000380010c */
.L_x_14523:
        /* <DEDUP_REMOVED lines=13> */
[----:B0-----:R-:W-:Y:S01]  /*daa0*/  IMAD.IADD R21, R21, 0x1, R122 ;  /* 0x0000000115157824 */ /* 0x001fe200078e027a */
        /* <DEDUP_REMOVED lines=81> */
[----:B------:R-:W-:Y:S01]  /*dfc0*/  IMAD.IADD R11, R13, 0x1, R122 ;  /* 0x000000010d0b7824 */ /* 0x000fe200078e027a */
        /* <DEDUP_REMOVED lines=17> */
.L_x_14529:
[----:B------:R-:W-:-:S05]  /*e0e0*/  IMAD.U32 R120, RZ, RZ, UR5 ;  /* 0x00000005ff787e24 */ /* 0x000fca000f8e00ff */
[----:B------:R-:W-:-:S13]  /*e0f0*/  ISETP.NE.AND P1, PT, R120, 0x1, PT ;  /* 0x000000017800780c */ /* 0x000fda0003f25270 */
[----:B------:R-:W0:Y:S02]  /*e100*/  @P1 LDC.64 R12, c[0x0][0x9e8] ;  /* 0x00027a00ff0c1b82 */ /* 0x000e240000000a00 */
[----:B0-----:R-:W-:-:S05]  /*e110*/  @P1 IMAD.HI.U32 R12, R122, R12, RZ ;  /* 0x0000000c7a0c1227 */ /* 0x001fca00078e00ff */
[----:B------:R-:W-:-:S07]  /*e120*/  @P1 SHF.R.U32.HI R122, RZ, R13, R12 ;  /* 0x0000000dff7a1219 */ /* 0x000fce000001160c */
.L_x_14530:
[----:B------:R-:W-:Y:S05]  /*e130*/  BSYNC B0 ;  /* 0x0000000000007941 */ /* 0x000fea0003800000 */
.L_x_14528:
[----:B------:R-:W-:-:S04]  /*e140*/  IMAD R10, R122, R120, -R10 ;  /* 0x000000787a0a7224 */ /* 0x000fc800078e0a0a */
[----:B------:R-:W-:-:S05]  /*e150*/  IMAD.IADD R10, R10, 0x1, -R155 ;  /* 0x000000010a0a7824 */ /* 0x000fca00078e0a9b */
[----:B------:R-:W-:Y:S02]  /*e160*/  VIMNMX R11, R11, R10, !PT ;  /* 0x0000000a0b0b7248 */ /* 0x000fe40007fe0100 */
[----:B------:R-:W-:-:S07]  /*e170*/  VIADDMNMX R21, R10, R120, R21, PT ;  /* 0x000000780a157246 */ /* 0x000fce0003800115 */
.L_x_14527:
[C---:B------:R-:W-:Y:S01]  /*e180*/  ISETP.GT.AND P1, PT, R11.reuse, 0x1, P5 ;  /* 0x000000010b00780c */ /* 0x040fe20002f24270 */
[----:B------:R-:W-:Y:S01]  /*e190*/  UMOV UR30, UR7 ;  /* 0x00000007001e7c82 */ /* 0x000fe20008000000 */
[----:B------:R-:W-:Y:S02]  /*e1a0*/  ISETP.GT.AND P2, PT, R11, 0x8, P5 ;  /* 0x000000080b00780c */ /* 0x000fe40002f44270 */
[C---:B------:R-:W-:Y:S02]  /*e1b0*/  ISETP.LT.OR P1, PT, R21.reuse, 0x2, P1 ;  /* 0x000000021500780c */ /* 0x040fe40000f21670 */
[----:B------:R-:W-:Y:S02]  /*e1c0*/  ISETP.LT.OR P2, PT, R21, 0x9, P2 ;  /* 0x000000091500780c */ /* 0x000fe40001741670 */
[----:B------:R-:W-:Y:S02]  /*e1d0*/  FSEL R27, R27, -INF , !P1 ;  /* 0xff8000001b1b7808 */ /* 0x000fe40004800000 */
[----:B------:R-:W-:-:S02]  /*e1e0*/  ISETP.GT.AND P1, PT, R11, 0x9, P5 ;  /* 0x000000090b00780c */ /* 0x000fc40002f24270 */
[----:B------:R-:W-:Y:S02]  /*e1f0*/  FSEL R30, R30, -INF , !P2 ;  /* 0xff8000001e1e7808 */ /* 0x000fe40005000000 */
[----:B------:R-:W-:Y:S02]  /*e200*/  ISETP.LT.OR P1, PT, R21, 0xa, P1 ;  /* 0x0000000a1500780c */ /* 0x000fe40000f21670 */
[----:B------:R-:W-:Y:S02]  /*e210*/  ISETP.GT.AND P2, PT, R11, 0x10, P5 ;  /* 0x000000100b00780c */ /* 0x000fe40002f44270 */
[----:B------:R-:W-:Y:S02]  /*e220*/  FSEL R31, R31, -INF , !P1 ;  /* 0xff8000001f1f7808 */ /* 0x000fe40004800000 */
[----:B------:R-:W-:Y:S02]  /*e230*/  ISETP.GT.AND P1, PT, R11, 0x11, P5 ;  /* 0x000000110b00780c */ /* 0x000fe40002f24270 */
[----:B------:R-:W-:-:S02]  /*e240*/  ISETP.LT.OR P2, PT, R21, 0x11, P2 ;  /* 0x000000111500780c */ /* 0x000fc40001741670 */
[----:B------:R-:W-:Y:S02]  /*e250*/  ISETP.LT.OR P1, PT, R21, 0x12, P1 ;  /* 0x000000121500780c */ /* 0x000fe40000f21670 */
[----:B------:R-:W-:Y:S02]  /*e260*/  FSEL R34, R34, -INF , !P2 ;  /* 0xff80000022227808 */ /* 0x000fe40005000000 */
[----:B------:R-:W-:Y:S02]  /*e270*/  FSEL R35, R35, -INF , !P1 ;  /* 0xff80000023237808 */ /* 0x000fe40004800000 */
[C---:B------:R-:W-:Y:S02]  /*e280*/  ISETP.GT.AND P2, PT, R11.reuse, 0x18, P5 ;  /* 0x000000180b00780c */ /* 0x040fe40002f44270 */
        /* <DEDUP_REMOVED lines=55> */
[----:B------:R-:W-:-:S02]  /*e600*/  LOP3.LUT R18, R18, 0xbfffffff, RZ, 0xc0, !PT ;  /* 0xbfffffff12127812 */ /* 0x000fc400078ec0ff */
[C---:B------:R-:W-:Y:S02]  /*e610*/  ISETP.LT.OR P2, PT, R21.reuse, 0x61, P2 ;  /* 0x000000611500780c */ /* 0x040fe40001741670 */
[----:B------:R-:W-:Y:S02]  /*e620*/  ISETP.LT.OR P1, PT, R21, 0x62, P1 ;  /* 0x000000621500780c */ /* 0x000fe40000f21670 */
[----:B------:R-:W-:Y:S02]  /*e630*/  FMNMX.FTZ R10, R24, R3, !PT ;  /* 0x00000003180a7209 */ /* 0x000fe40007810000 */
[----:B------:R-:W-:Y:S02]  /*e640*/  @P0 LOP3.LUT R18, R18, 0x40000000, RZ, 0xfc, !PT ;  /* 0x4000000012120812 */ /* 0x000fe400078efcff */
[----:B------:R-:W-:Y:S02]  /*e650*/  FSEL R74, R74, -INF , !P2 ;  /* 0xff8000004a4a7808 */ /* 0x000fe40005000000 */
[----:B------:R-:W-:-:S02]  /*e660*/  FSEL R75, R75, -INF , !P1 ;  /* 0xff8000004b4b7808 */ /* 0x000fc40004800000 */
[C---:B------:R-:W-:Y:S02]  /*e670*/  ISETP.GT.AND P4, PT, R11.reuse, 0x68, P5 ;  /* 0x000000680b00780c */ /* 0x040fe40002f84270 */
[C---:B------:R-:W-:Y:S02]  /*e680*/  ISETP.GT.AND P6, PT, R11.reuse, 0x69, P5 ;  /* 0x000000690b00780c */ /* 0x040fe40002fc4270 */
[C---:B------:R-:W-:Y:S02]  /*e690*/  ISETP.GT.AND P3, PT, R11.reuse, 0x70, P5 ;  /* 0x000000700b00780c */ /* 0x040fe40002f64270 */
[C---:B------:R-:W-:Y:S02]  /*e6a0*/  ISETP.GT.AND P2, PT, R11.reuse, 0x71, P5 ;  /* 0x000000710b00780c */ /* 0x040fe40002f44270 */
[C---:B------:R-:W-:Y:S02]  /*e6b0*/  ISETP.GT.AND P1, PT, R11.reuse, 0x78, P5 ;  /* 0x000000780b00780c */ /* 0x040fe40002f24270 */
[----:B------:R-:W-:-:S02]  /*e6c0*/  ISETP.GT.AND P0, PT, R11, RZ, P5 ;  /* 0x000000ff0b00720c */ /* 0x000fc40002f04270 */
[----:B------:R-:W-:Y:S02]  /*e6d0*/  ISETP.GT.AND P5, PT, R11, 0x79, P5 ;  /* 0x000000790b00780c */ /* 0x000fe40002fa4270 */
[----:B------:R-:W-:Y:S02]  /*e6e0*/  FMNMX.FTZ R11, R25, R10, !PT ;  /* 0x0000000a190b7209 */ /* 0x000fe40007810000 */
[----:B------:R-:W-:Y:S02]  /*e6f0*/  ISETP.LT.OR P4, PT, R21, 0x69, P4 ;  /* 0x000000691500780c */ /* 0x000fe40002781670 */
[----:B------:R-:W-:Y:S02]  /*e700*/  FMNMX.FTZ R10, R28, R11, !PT ;  /* 0x0000000b1c0a7209 */ /* 0x000fe40007810000 */
[----:B------:R-:W-:Y:S02]  /*e710*/  LOP3.LUT R18, R18, 0xfffffffd, RZ, 0xc0, !PT ;  /* 0xfffffffd12127812 */ /* 0x000fe400078ec0ff */
[----:B------:R-:W-:-:S02]  /*e720*/  FMNMX.FTZ R11, R29, R10, !PT ;  /* 0x0000000a1d0b7209 */ /* 0x000fc40007810000 */
[----:B------:R-:W-:Y:S02]  /*e730*/  ISETP.LT.OR P0, PT, R21, 0x1, P0 ;  /* 0x000000011500780c */ /* 0x000fe40000701670 */
[----:B------:R-:W-:Y:S02]  /*e740*/  FMNMX.FTZ R10, R32, R11, !PT ;  /* 0x0000000b200a7209 */ /* 0x000fe40007810000 */
[----:B------:R-:W-:Y:S02]  /*e750*/  FSEL R26, R26, -INF , !P0 ;  /* 0xff8000001a1a7808 */ /* 0x000fe40004000000 */
[----:B------:R-:W-:Y:S02]  /*e760*/  FMNMX.FTZ R11, R33, R10, !PT ;  /* 0x0000000a210b7209 */ /* 0x000fe40007810000 */
[----:B------:R-:W-:Y:S02]  /*e770*/  @P4 LOP3.LUT R18, R18, 0x2, RZ, 0xfc, !PT ;  /* 0x0000000212124812 */ /* 0x000fe400078efcff */
[----:B------:R-:W-:-:S02]  /*e780*/  FMNMX.FTZ R10, R36, R11, !PT ;  /* 0x0000000b240a7209 */ /* 0x000fc40007810000 */
[----:B------:R-:W-:Y:S02]  /*e790*/  ISETP.LT.OR P4, PT, R21, 0x6a, P6 ;  /* 0x0000006a1500780c */ /* 0x000fe40003781670 */
        /* <DEDUP_REMOVED lines=18> */
[----:B------:R-:W-:Y:S02]  /*e8c0*/  FMNMX.FTZ R10, R56, R11, !PT ;  /* 0x0000000b380a7209 */ /* 0x000fe40007810000 */
[----:B------:R-:W-:Y:S02]  /*e8d0*/  LOP3.LUT P0, RZ, R18, 0x40000000, RZ, 0xc0, !PT ;  /* 0x4000000012ff7812 */ /* 0x000fe4000780c0ff */
        /* <DEDUP_REMOVED lines=18> */
[----:B------:R-:W0:Y:S02]  /*ea00*/  SHFL.BFLY PT, R10, R13, 0x1, 0x1f ;  /* 0x0c201f000d0a7f89 */ /* 0x000e2400000e0000 */
[----:B0-----:R-:W-:-:S04]  /*ea10*/  FMNMX.FTZ R10, R13, R10, !PT ;  /* 0x0000000a0d0a7209 */ /* 0x001fc80007810000 */
[C---:B------:R-:W-:Y:S01]  /*ea20*/  FSETP.NEU.FTZ.AND P6, PT, R10.reuse, -INF , PT ;  /* 0xff8000000a00780b */ /* 0x040fe20003fdd000 */
[----:B------:R-:W-:-:S03]  /*ea30*/  FMUL.FTZ R11, R10, UR30 ;  /* 0x0000001e0a0b7c20 */ /* 0x000fc60008410000 */
[----:B------:R-:W-:Y:S02]  /*ea40*/  FSEL R120, R10, RZ, P6 ;  /* 0x000000ff0a787208 */ /* 0x000fe40003000000 */
[----:B------:R-:W-:Y:S02]  /*ea50*/  FSEL R11, R11, RZ, P6 ;  /* 0x000000ff0b0b7208 */ /* 0x000fe40003000000 */
[----:B------:R-:W-:Y:S01]  /*ea60*/  LOP3.LUT P6, RZ, R18, 0x2, RZ, 0xc0, !PT ;  /* 0x0000000212ff7812 */ /* 0x000fe200078cc0ff */
        /* <DEDUP_REMOVED lines=35> */
[----:B------:R-:W-:Y:S01]  /*eca0*/  FSEL R78, R78, -INF , !P6 ;  /* 0xff8000004e4e7808 */ /* 0x000fe20007000000 */
        /* <DEDUP_REMOVED lines=57> */
[----:B------:R-:W-:-:S04]  /*f040*/  FSETP.NEU.FTZ.AND P1, PT, R11, -INF , PT ;  /* 0xff8000000b00780b */ /* 0x000fc80003f3d000 */
[----:B------:R-:W-:-:S03]  /*f050*/  FSEL R12, R11, RZ, P1 ;  /* 0x000000ff0b0c7208 */ /* 0x000fc60000800000 */
[----:B------:R-:W-:Y:S02]  /*f060*/  MUFU.EX2 R69, R69 ;  /* 0x0000004500457308 */ /* 0x000fe40000000800 */
[----:B------:R-:W-:Y:S01]  /*f070*/  FADD.FTZ R12, -R12, R0 ;  /* 0x000000000c0c7221 */ /* 0x000fe20000010100 */
[----:B------:R-:W-:-:S05]  /*f080*/  FMUL.FTZ R0, R11, UR30 ;  /* 0x0000001e0b007c20 */ /* 0x000fca0008410000 */
[----:B------:R-:W-:Y:S01]  /*f090*/  MUFU.EX2 R72, R72 ;  /* 0x0000004800487308 */ /* 0x000fe20000000800 */
[----:B------:R-:W-:-:S05]  /*f0a0*/  FSEL R3, R0, RZ, P1 ;  /* 0x000000ff00037208 */ /* 0x000fca0000800000 */
        /* <DEDUP_REMOVED lines=33> */
[----:B------:R-:W0:Y:S08]  /*f2c0*/  MUFU.EX2 R0, R13 ;  /* 0x0000000d00007308 */ /* 0x000e300000000800 */
[----:B------:R-:W-:Y:S08]  /*f2d0*/  MUFU.EX2 R26, R26 ;  /* 0x0000001a001a7308 */ /* 0x000ff00000000800 */
[----:B------:R-:W1:Y:S01]  /*f2e0*/  MUFU.EX2 R3, R3 ;  /* 0x0000000300037308 */ /* 0x000e620000000800 */
[----:B0-----:R-:W-:-:S04]  /*f2f0*/  FFMA.FTZ R6, R0, R6, R24 ;  /* 0x0000000600067223 */ /* 0x001fc80000010018 */
[----:B------:R-:W-:-:S03]  /*f300*/  FADD.FTZ R6, R25, R6 ;  /* 0x0000000619067221 */ /* 0x000fc60000010000 */
        /* <DEDUP_REMOVED lines=102> */
.L_x_14531:
[----:B------:R-:W2:Y:S01]  /*f970*/  LDL R21, [R1+0x28] ;  /* 0x0000280001157983 */ /* 0x000ea20000100800 */
[----:B------:R-:W-:Y:S02]  /*f980*/  IMAD R12, R22, 0x8, R2 ;  /* 0x00000008160c7824 */ /* 0x000fe400078e0202 */
[-C--:B------:R-:W-:Y:S01]  /*f990*/  FMUL.FTZ R88, R88, R0.reuse ;  /* 0x0000000058587220 */ /* 0x080fe20000410000 */
[----:B------:R-:W-:Y:S02]  /*f9a0*/  IMAD.U32 R13, RZ, RZ, UR38 ;  /* 0x00000026ff0d7e24 */ /* 0x000fe4000f8e00ff */
[-C--:B------:R-:W-:Y:S01]  /*f9b0*/  FMUL.FTZ R89, R89, R0.reuse ;  /* 0x0000000059597220 */ /* 0x080fe20000410000 */
[----:B------:R-:W-:Y:S02]  /*f9c0*/  VIADD R12, R12, 0x16860 ;  /* 0x000168600c0c7836 */ /* 0x000fe40000000000 */
[-C--:B------:R-:W-:Y:S01]  /*f9d0*/  FMUL.FTZ R92, R92, R0.reuse ;  /* 0x000000005c5c7220 */ /* 0x080fe20000410000 */
        /* <DEDUP_REMOVED lines=70> */
[----:B------:R-:W-:Y:S02]  /*fe40*/  IMAD.MOV.U32 R0, RZ, RZ, R11 ;  /* 0x000000ffff007224 */ /* 0x000fe400078e000b */
[----:B------:R-:W-:Y:S02]  /*fe50*/  IMAD.MOV.U32 R3, RZ, RZ, R10 ;  /* 0x000000ffff037224 */ /* 0x000fe400078e000a */
[----:B------:R-:W-:Y:S02]  /*fe60*/  IMAD.MOV.U32 R22, RZ, RZ, R7 ;  /* 0x000000ffff167224 */ /* 0x000fe400078e0007 */
[----:B------:R-:W-:-:S07]  /*fe70*/  IMAD.MOV.U32 R154, RZ, RZ, R20 ;  /* 0x000000ffff9a7224 */ /* 0x000fce00078e0014 */
.L_x_14512:
[----:B------:R-:W2:Y:S01]  /*fe80*/  LDL R13, [R1+0x14] ;  /* 0x00001400010d7983 */ /* 0x000ea20000100800 */
[----:B------:R-:W0:Y:S03]  /*fe90*/  LDC R7, c[0x0][0x448] ;  /* 0x00011200ff077b82 */ /* 0x000e260000000800 */
[----:B------:R-:W3:Y:S05]  /*fea0*/  LDL R12, [R1] ;  /* 0x00000000010c7983 */ /* 0x000eea0000100800 */
[----:B------:R-:W1:Y:S01]  /*feb0*/  LDC R20, c[0x0][0x9e4] ;  /* 0x00027900ff147b82 */ /* 0x000e620000000800 */
[----:B0-----:R-:W-:-:S02]  /*fec0*/  ISETP.NE.AND P4, PT, R7, 0x1, PT ;  /* 0x000000010700780c */ /* 0x001fc40003f85270 */
[----:B-1----:R-:W-:-:S11]  /*fed0*/  ISETP.GE.AND P5, PT, R20, 0x1, PT ;  /* 0x000000011400780c */ /* 0x002fd60003fa6270 */
[----:B------:R-:W0:Y:S08]  /*fee0*/  @P4 LDC R10, c[0x0][0x44c] ;  /* 0x00011300ff0a4b82 */ /* 0x000e300000000800 */
[----:B------:R-:W1:Y:S01]  /*fef0*/  @P4 LDC R11, c[0x0][0x450] ;  /* 0x00011400ff0b4b82 */ /* 0x000e620000000800 */
[----:B--2---:R-:W-:-:S04]  /*ff00*/  VIADD R7, R13, 0xbf ;  /* 0x000000bf0d077836 */ /* 0x004fc80000000000 */
[----:B0-----:R-:W-:Y:S01]  /*ff10*/  @P4 IMAD.HI.U32 R10, R7, R10, RZ ;  /* 0x0000000a070a4227 */ /* 0x001fe200078e00ff */
[----:B---3--:R-:W-:-:S04]  /*ff20*/  IADD3 R12, R12, 0x1, -R156 ;  /* 0x000000010c0c7810 */ /* 0x008fc80007ffe89c */
        /* <DEDUP_REMOVED lines=14> */
.L_x_14535:
[----:B------:R-:W-:-:S13]  /*10010*/  ISETP.NE.AND P1, PT, R20, 0x1, PT ;  /* 0x000000011400780c */ /* 0x000fda0003f25270 */
[----:B------:R-:W0:Y:S02]  /*10020*/  @P1 LDC.64 R10, c[0x0][0x9e8] ;  /* 0x00027a00ff0a1b82 */ /* 0x000e240000000a00 */
[----:B0-----:R-:W-:-:S05]  /*10030*/  @P1 IMAD.HI.U32 R10, R7, R10, RZ ;  /* 0x0000000a070a1227 */ /* 0x001fca00078e00ff */
[----:B------:R-:W-:-:S07]  /*10040*/  @P1 SHF.R.U32.HI R7, RZ, R11, R10 ;  /* 0x0000000bff071219 */ /* 0x000fce000001160a */
.L_x_14536:
[----:B------:R-:W-:Y:S05]  /*10050*/  BSYNC B0 ;  /* 0x0000000000007941 */ /* 0x000fea0003800000 */
.L_x_14534:
[----:B------:R-:W-:-:S05]  /*10060*/  IMAD R7, R7, R20, RZ ;  /* 0x0000001407077224 */ /* 0x000fca00078e02ff */
[----:B------:R-:W-:-:S07]  /*10070*/  VIMNMX R12, R12, R7, !PT ;  /* 0x000000070c0c7248 */ /* 0x000fce0007fe0100 */
.L_x_14533:
        /* <DEDUP_REMOVED lines=13> */
.L_x_14549:
        /* <DEDUP_REMOVED lines=9> */
.L_x_14539:
        /* <DEDUP_REMOVED lines=8> */
.L_x_14540:
[----:B------:R-:W-:Y:S04]  /*10260*/  BSSY B0, `(.L_x_14538) ;  /* 0x0000004000007945 */ /* 0x000fe80003800000 */
[----:B-1----:R-:W-:Y:S05]  /*10270*/  @P2 BRA `(.L_x_14541) ;  /* 0x0000000000082947 */ /* 0x002fea0003800000 */
[----:B------:R-:W1:Y:S02]  /*10280*/  SYNCS.PHASECHK.TRANS64.TRYWAIT P2, [R3+URZ+0x16830], R0 ;  /* 0x01683000030075a7 */ /* 0x000e64000804017f */
[----:B-1----:R-:W-:Y:S05]  /*10290*/  @!P2 BRA `(.L_x_14542) ;  /* 0x0000010c00f8a947 */ /* 0x002fea0003800000 */
.L_x_14541:
[----:B------:R-:W-:Y:S05]  /*102a0*/  BSYNC B0 ;  /* 0x0000000000007941 */ /* 0x000fea0003800000 */
.L_x_14538:
[----:B------:R-:W2:Y:S04]  /*102b0*/  LDL R11, [R1+0x30] ;  /* 0x00003000010b7983 */ /* 0x000ea80000100800 */
[----:B------:R3:W-:Y:S01]  /*102c0*/  STL [R1+0x68], R2 ;  /* 0x0000680201007387 */ /* 0x0007e20000100800 */
[----:B01----:R-:W0:Y:S03]  /*102d0*/  S2R R0, SR_TID.X ;  /* 0x0000000000007919 */ /* 0x003e260000002100 */
[----:B---3--:R-:W3:Y:S01]  /*102e0*/  LDL.64 R2, [R1+0x20] ;  /* 0x0000200001027983 */ /* 0x008ee20000100a00 */
        /* <DEDUP_REMOVED lines=9> */
[----:B------:R-:W-:Y:S02]  /*10380*/  R2UR UR13, R9 ;  /* 0x00000000090d72ca */ /* 0x000fe400000e0000 */
[----:B------:R-:W-:Y:S02]  /*10390*/  R2UR UR15, R27 ;  /* 0x000000001b0f72ca */ /* 0x000fe400000e0000 */
[----:B------:R-:W-:Y:S02]  /*103a0*/  R2UR UR19, R25 ;  /* 0x00000000191372ca */ /* 0x000fe400000e0000 */
[----:B0-----:R-:W-:-:S05]  /*103b0*/  SHF.R.U32.HI R0, RZ, 0x7, R0 ;  /* 0x00000007ff007819 */ /* 0x001fca0000011600 */
[----:B------:R-:W-:Y:S01]  /*103c0*/  VIADD R0, R0, 0x8 ;  /* 0x0000000800007836 */ /* 0x000fe20000000000 */
[----:B------:R-:W-:-:S04]  /*103d0*/  R2UR UR27, R27 ;  /* 0x000000001b1b72ca */ /* 0x000fc800000e0000 */
[----:B------:R0:W-:Y:S01]  /*103e0*/  BAR.SYNC.DEFER_BLOCKING R0, 0x100 ;  /* 0x000400000000751d */ /* 0x0001e20000010000 */
[----:B--2---:R-:W-:-:S04]  /*103f0*/  IMAD R26, R22, 0x400, R11 ;  /* 0x00000400161a7824 */ /* 0x004fc800078e020b */
[C---:B------:R-:W-:Y:S01]  /*10400*/  VIADD R12, R26.reuse, 0x4 ;  /* 0x000000041a0c7836 */ /* 0x040fe20000000000 */
[C---:B------:R-:W-:Y:S01]  /*10410*/  R2UR UR14, R26.reuse ;  /* 0x000000001a0e72ca */ /* 0x040fe200000e0000 */
[C---:B------:R-:W-:Y:S02]  /*10420*/  VIADD R24, R26.reuse, 0x2 ;  /* 0x000000021a187836 */ /* 0x040fe40000000000 */
[----:B------:R-:W-:Y:S01]  /*10430*/  VIADD R26, R26, 0x6 ;  /* 0x000000061a1a7836 */ /* 0x000fe20000000000 */
[----:B------:R-:W-:Y:S02]  /*10440*/  R2UR UR22, R12 ;  /* 0x000000000c1672ca */ /* 0x000fe400000e0000 */
[----:B------:R-:W2:Y:S01]  /*10450*/  LDL.64 R12, [R1+0x18] ;  /* 0x00001800010c7983 */ /* 0x000ea20000100a00 */
[----:B------:R-:W-:Y:S02]  /*10460*/  R2UR UR18, R24 ;  /* 0x00000000181272ca */ /* 0x000fe400000e0000 */
[----:B------:R-:W-:-:S02]  /*10470*/  R2UR UR26, R26 ;  /* 0x000000001a1a72ca */ /* 0x000fc400000e0000 */
[----:B------:R-:W-:-:S06]  /*10480*/  WARPGROUP.ARRIVE ;  /* 0x00000000000079c5 */ /* 0x000fcc0000000000 */
[----:B------:R-:W-:Y:S01]  /*10490*/  HGMMA.64x128x16.F32 R24, gdesc[UR12], RZ, !UPT, gsb0 ;  /* 0x01e000000c1879f0 */ /* 0x000fe2000c0008ff */
[----:B---3--:R-:W-:Y:S02]  /*104a0*/  R2UR UR16, R2 ;  /* 0x00000000021072ca */ /* 0x008fe400000e0000 */
[----:B------:R-:W-:Y:S01]  /*104b0*/  R2UR UR17, R3 ;  /* 0x00000000031172ca */ /* 0x000fe200000e0000 */
[----:B------:R0:W5:Y:S01]  /*104c0*/  LDL.LU R2, [R1+0x68] ;  /* 0x0000680001027983 */ /* 0x0001620000300800 */
[----:B------:R-:W-:Y:S02]  /*104d0*/  WARPGROUP.DEPBAR.LE gsb0, 0x0 ;  /* 0x00008000000079c5 */ /* 0x000fe40000010000 */
[----:B------:R-:W-:-:S09]  /*104e0*/  WARPGROUP.ARRIVE ;  /* 0x00000000000079c5 */ /* 0x000fd20000000000 */
[----:B------:R-:W-:Y:S01]  /*104f0*/  HGMMA.64x128x16.F32 R24, gdesc[UR16], R24, gsb0 ;  /* 0x01e00000101879f0 */ /* 0x000fe20008000818 */
[----:B------:R-:W-:Y:S02]  /*10500*/  R2UR UR24, R14 ;  /* 0x000000000e1872ca */ /* 0x000fe400000e0000 */
[----:B------:R-:W-:Y:S01]  /*10510*/  R2UR UR25, R15 ;  /* 0x000000000f1972ca */ /* 0x000fe200000e0000 */
[----:B------:R-:W-:Y:S02]  /*10520*/  WARPGROUP.DEPBAR.LE gsb0, 0x0 ;  /* 0x00008000000079c5 */ /* 0x000fe40000010000 */
[----:B------:R-:W-:Y:S01]  /*10530*/  WARPGROUP.ARRIVE ;  /* 0x00000000000079c5 */ /* 0x000fe20000000000 */
[----:B--2---:R-:W-:Y:S02]  /*10540*/  R2UR UR20, R12 ;  /* 0x000000000c1472ca */ /* 0x004fe400000e0000 */
[----:B------:R-:W-:-:S13]  /*10550*/  R2UR UR21, R13 ;  /* 0x000000000d1572ca */ /* 0x000fda00000e0000 */
        /* <DEDUP_REMOVED lines=8> */
.L_x_14544:
[----:B------:R-:W-:Y:S01]  /*105e0*/  SHF.L.U32 R0, R10, 0x1f, RZ ;  /* 0x0000001f0a007819 */ /* 0x000fe200000006ff */
[----:B-----5:R-:W-:-:S04]  /*105f0*/  IMAD R3, R21, 0x8, R2 ;  /* 0x0000000815037824 */ /* 0x020fc800078e0202 */
[----:B------:R0:W1:Y:S01]  /*10600*/  SYNCS.PHASECHK.TRANS64.TRYWAIT P1, [R3+URZ+0x16850], R0 ;  /* 0x01685000030075a7 */ /* 0x000062000802017f */
[----:B------:R-:W-:Y:S05]  /*10610*/  @!P0 BRA `(.L_x_14545) ;  /* 0x0000000000048947 */ /* 0x000fea0003800000 */
[----:B------:R-:W-:Y:S01]  /*10620*/  BPT.TRAP 0x1 ;  /* 0x000000040000795c */ /* 0x000fe20000300000 */
.L_x_14545:
[----:B-1----:R-:W-:Y:S05]  /*10630*/  @P1 BRA `(.L_x_14543) ;  /* 0x0000000000081947 */ /* 0x002fea0003800000 */
[----:B------:R-:W1:Y:S02]  /*10640*/  SYNCS.PHASECHK.TRANS64.TRYWAIT P1, [R3+URZ+0x16850], R0 ;  /* 0x01685000030075a7 */ /* 0x000e64000802017f */
[----:B-1----:R-:W-:Y:S05]  /*10650*/  @!P1 BRA `(.L_x_14546) ;  /* 0x0000010c001c9947 */ /* 0x002fea0003800000 */
.L_x_14543:
[----:B01---5:R-:W-:Y:S01]  /*10660*/  VIADD R0, R2, 0x400 ;  /* 0x0000040002007836 */ /* 0x023fe20000000000 */
        /* <DEDUP_REMOVED lines=8> */
[----:B------:R-:W-:Y:S02]  /*106f0*/  IMAD R10, R21, 0x400, R0 ;  /* 0x00000400150a7824 */ /* 0x000fe400078e0200 */
[----:B------:R-:W0:Y:S02]  /*10700*/  S2R R0, SR_TID.X ;  /* 0x0000000000007919 */ /* 0x000e240000002100 */
        /* <DEDUP_REMOVED lines=57> */
.L_x_14547:
[----:B0-----:R-:W-:Y:S01]  /*10aa0*/  IMAD R0, R22, 0x8, R2 ;  /* 0x0000000816007824 */ /* 0x001fe200078e0202 */
[----:B------:R-:W-:Y:S01]  /*10ab0*/  FMNMX.FTZ R10, R24, R7, !PT ;  /* 0x00000007180a7209 */ /* 0x000fe20007810000 */
[----:B------:R-:W-:Y:S01]  /*10ac0*/  IMAD.U32 R3, RZ, RZ, UR38 ;  /* 0x00000026ff037e24 */ /* 0x000fe2000f8e00ff */
[----:B------:R-:W-:Y:S01]  /*10ad0*/  UMOV UR30, UR8 ;  /* 0x00000008001e7c82 */ /* 0x000fe20008000000 */
[----:B------:R-:W-:-:S05]  /*10ae0*/  VIADD R0, R0, 0x16840 ;  /* 0x0001684000007836 */ /* 0x000fca0000000000 */
[----:B------:R-:W-:Y:S02]  /*10af0*/  PRMT R0, R3, 0x654, R0 ;  /* 0x0000065403007816 */ /* 0x000fe40000000000 */
[----:B------:R-:W-:Y:S02]  /*10b00*/  FMNMX.FTZ R3, R25, R10, !PT ;  /* 0x0000000a19037209 */ /* 0x000fe40007810000 */
[----:B------:R0:W-:Y:S02]  /*10b10*/  SYNCS.ARRIVE.TRANS64.RED.A1T0 RZ, [R0+URZ], RZ ;  /* 0x000000ff00ff79a7 */ /* 0x0001e4000810043f */
[----:B------:R-:W-:-:S04]  /*10b20*/  FMNMX.FTZ R10, R28, R3, !PT ;  /* 0x000000031c0a7209 */ /* 0x000fc80007810000 */
[----:B------:R-:W-:Y:S02]  /*10b30*/  FMNMX.FTZ R3, R29, R10, !PT ;  /* 0x0000000a1d037209 */ /* 0x000fe40007810000 */
        /* <DEDUP_REMOVED lines=57> */
[----:B------:R-:W0:Y:S01]  /*10ed0*/  SHFL.BFLY PT, R3, R10, 0x2, 0x1f ;  /* 0x0c401f000a037f89 */ /* 0x000e2200000e0000 */
[----:B------:R-:W-:-:S04]  /*10ee0*/  FMNMX.FTZ R11, R83, R0, !PT ;  /* 0x00000000530b7209 */ /* 0x000fc80007810000 */
[----:B------:R-:W-:Y:S02]  /*10ef0*/  FMNMX.FTZ R0, R86, R11, !PT ;  /* 0x0000000b56007209 */ /* 0x000fe40007810000 */
[----:B0-----:R-:W-:-:S05]  /*10f00*/  FMNMX.FTZ R12, R10, R3, !PT ;  /* 0x000000030a0c7209 */ /* 0x001fca0007810000 */
[----:B------:R-:W0:Y:S02]  /*10f10*/  SHFL.BFLY PT, R3, R12, 0x1, 0x1f ;  /* 0x0c201f000c037f89 */ /* 0x000e2400000e0000 */
[----:B0-----:R-:W-:Y:S02]  /*10f20*/  FMNMX.FTZ R3, R12, R3, !PT ;  /* 0x000000030c037209 */ /* 0x001fe40007810000 */
[----:B------:R-:W-:-:S03]  /*10f30*/  FMNMX.FTZ R12, R87, R0, !PT ;  /* 0x00000000570c7209 */ /* 0x000fc60007810000 */
[----:B------:R-:W-:Y:S02]  /*10f40*/  FADD.FTZ R7, -R3, R7 ;  /* 0x0000000703077221 */ /* 0x000fe40000010100 */
[----:B------:R-:W0:Y:S02]  /*10f50*/  SHFL.BFLY PT, R11, R12, 0x2, 0x1f ;  /* 0x0c401f000c0b7f89 */ /* 0x000e2400000e0000 */
[----:B------:R-:W-:-:S06]  /*10f60*/  FMUL.FTZ R7, R7, UR30 ;  /* 0x0000001e07077c20 */ /* 0x000fcc0008410000 */
[----:B------:R-:W-:Y:S01]  /*10f70*/  MUFU.EX2 R7, R7 ;  /* 0x0000000700077308 */ /* 0x000fe20000000800 */
        /* <DEDUP_REMOVED lines=26> */
[----:B0-----:R-:W-:Y:S01]  /*11120*/  FMNMX.FTZ R0, R13, R0, !PT ;  /* 0x000000000d007209 */ /* 0x001fe20007810000 */
[----:B-1----:R-:W-:Y:S01]  /*11130*/  FFMA.FTZ R6, R7, R6, R24 ;  /* 0x0000000607067223 */ /* 0x002fe20000010018 */
[--C-:B------:R-:W-:Y:S01]  /*11140*/  FFMA.FTZ R64, R64, UR30, -R11.reuse ;  /* 0x0000001e40407c23 */ /* 0x100fe2000801080b */
[--C-:B------:R-:W-:Y:S01]  /*11150*/  FFMA.FTZ R65, R65, UR30, -R11.reuse ;  /* 0x0000001e41417c23 */ /* 0x100fe2000801080b */
[--C-:B------:R-:W-:Y:S01]  /*11160*/  FFMA.FTZ R68, R68, UR30, -R11.reuse ;  /* 0x0000001e44447c23 */ /* 0x100fe2000801080b */
[C---:B------:R-:W-:Y:S01]  /*11170*/  FADD.FTZ R10, -R0.reuse, R20 ;  /* 0x00000014000a7221 */ /* 0x040fe20000010100 */
[----:B------:R-:W-:Y:S01]  /*11180*/  FMUL.FTZ R12, R0, UR30 ;  /* 0x0000001e000c7c20 */ /* 0x000fe20008410000 */
[----:B------:R-:W-:Y:S01]  /*11190*/  MUFU.EX2 R29, R29 ;  /* 0x0000001d001d7308 */ /* 0x000fe20000000800 */
        /* <DEDUP_REMOVED lines=37> */
[----:B------:R-:W-:Y:S01]  /*113f0*/  FFMA.FTZ R123, R87, UR30, -R12 ;  /* 0x0000001e577b7c23 */ /* 0x000fe2000801080c */
[----:B0-----:R-:W-:Y:S01]  /*11400*/  FFMA.FTZ R12, R10, R5, R26 ;  /* 0x000000050a0c7223 */ /* 0x001fe2000001001a */
[----:B------:R-:W0:Y:S01]  /*11410*/  MUFU.EX2 R31, R31 ;  /* 0x0000001f001f7308 */ /* 0x000e220000000800 */
[----:B------:R-:W-:Y:S01]  /*11420*/  FADD.FTZ R5, R25, R6 ;  /* 0x0000000619057221 */ /* 0x000fe20000010000 */
[--C-:B------:R-:W-:Y:S01]  /*11430*/  FFMA.FTZ R72, R72, UR30, -R11.reuse ;  /* 0x0000001e48487c23 */ /* 0x100fe2000801080b */
[----:B-1----:R-:W-:Y:S01]  /*11440*/  FADD.FTZ R13, R27, R12 ;  /* 0x0000000c1b0d7221 */ /* 0x002fe20000010000 */
[----:B------:R-:W-:Y:S01]  /*11450*/  FFMA.FTZ R73, R73, UR30, -R11 ;  /* 0x0000001e49497c23 */ /* 0x000fe2000801080b */
[----:B------:R-:W-:Y:S01]  /*11460*/  FADD.FTZ R6, R28, R5 ;  /* 0x000000051c067221 */ /* 0x000fe20000010000 */
[--C-:B------:R-:W-:Y:S01]  /*11470*/  FFMA.FTZ R76, R76, UR30, -R11.reuse ;  /* 0x0000001e4c4c7c23 */ /* 0x100fe2000801080b */
[----:B------:R-:W-:Y:S01]  /*11480*/  FFMA.FTZ R77, R77, UR30, -R11 ;  /* 0x0000001e4d4d7c23 */ /* 0x000fe2000801080b */
[----:B------:R-:W1:Y:S01]  /*11490*/  MUFU.EX2 R32, R32 ;  /* 0x0000002000207308 */ /* 0x000e620000000800 */
[----:B--2---:R-:W-:Y:S01]  /*114a0*/  FADD.FTZ R12, R30, R13 ;  /* 0x0000000d1e0c7221 */ /* 0x004fe20000010000 */
[----:B------:R-:W-:Y:S01]  /*114b0*/  FADD.FTZ R5, R29, R6 ;  /* 0x000000061d057221 */ /* 0x000fe20000010000 */
[--C-:B------:R-:W-:Y:S01]  /*114c0*/  FFMA.FTZ R80, R80, UR30, -R11.reuse ;  /* 0x0000001e50507c23 */ /* 0x100fe2000801080b */
[--C-:B------:R-:W-:Y:S01]  /*114d0*/  FFMA.FTZ R81, R81, UR30, -R11.reuse ;  /* 0x0000001e51517c23 */ /* 0x100fe2000801080b */
[--C-:B------:R-:W-:Y:S01]  /*114e0*/  FFMA.FTZ R84, R84, UR30, -R11.reuse ;  /* 0x0000001e54547c23 */ /* 0x100fe2000801080b */
[----:B------:R-:W-:-:S02]  /*114f0*/  FFMA.FTZ R11, R85, UR30, -R11 ;  /* 0x0000001e550b7c23 */ /* 0x000fc4000801080b */
        /* <DEDUP_REMOVED lines=114> */
.L_x_14548:
        /* <DEDUP_REMOVED lines=73> */
[C---:B--2---:R-:W-:Y:S01]  /*120b0*/  ISETP.GT.AND P1, PT, R4.reuse, R20, PT ;  /* 0x000000140400720c */ /* 0x044fe20003f24270 */
[----:B------:R-:W-:Y:S02]  /*120c0*/  VIADD R4, R4, 0xffffffff ;  /* 0xffffffff04047836 */ /* 0x000fe40000000000 */
[----:B------:R-:W-:-:S10]  /*120d0*/  IMAD.MOV.U32 R20, RZ, RZ, R0 ;  /* 0x000000ffff147224 */ /* 0x000fd400078e0000 */
[----:B0-----:R-:W-:Y:S05]  /*120e0*/  @P1 BRA `(.L_x_14549) ;  /* 0xffffffe000181947 */ /* 0x001fea000383ffff */
.L_x_14537:
[----:B------:R-:W2:Y:S02]  /*120f0*/  LDL R7, [R1+0x3c] ;  /* 0x00003c0001077983 */ /* 0x000ea40000100800 */
[----:B--2---:R-:W-:-:S13]  /*12100*/  ISETP.GE.AND P1, PT, R4, R7, PT ;  /* 0x000000070400720c */ /* 0x004fda0003f26270 */
[----:B------:R-:W-:Y:S05]  /*12110*/  @!P1 BRA `(.L_x_14550) ;  /* 0x00000030001c9947 */ /* 0x000fea0003800000 */
[----:B------:R-:W-:Y:S02]  /*12120*/  IMAD.MOV.U32 R7, RZ, RZ, R0 ;  /* 0x000000ffff077224 */ /* 0x000fe400078e0000 */
[----:B------:R-:W-:Y:S02]  /*12130*/  IMAD.MOV.U32 R20, RZ, RZ, R3 ;  /* 0x000000ffff147224 */ /* 0x000fe400078e0003 */
[----:B------:R-:W-:Y:S02]  /*12140*/  IMAD.MOV.U32 R10, RZ, RZ, R154 ;  /* 0x000000ffff0a7224 */ /* 0x000fe400078e009a */
[----:B------:R-:W-:-:S07]  /*12150*/  IMAD.MOV.U32 R21, RZ, RZ, R22 ;  /* 0x000000ffff157224 */ /* 0x000fce00078e0016 */
.L_x_14570:
        /* <DEDUP_REMOVED lines=9> */
.L_x_14552:
        /* <DEDUP_REMOVED lines=8> */
.L_x_14553:
[----:B------:R-:W-:Y:S04]  /*12270*/  BSSY B0, `(.L_x_14551) ;  /* 0x0000004000007945 */ /* 0x000fe80003800000 */
[----:B-1----:R-:W-:Y:S05]  /*12280*/  @P2 BRA `(.L_x_14554) ;  /* 0x0000000000082947 */ /* 0x002fea0003800000 */
[----:B------:R-:W1:Y:S02]  /*12290*/  SYNCS.PHASECHK.TRANS64.TRYWAIT P2, [R3+URZ+0x16830], R0 ;  /* 0x01683000030075a7 */ /* 0x000e64000804017f */
[----:B-1----:R-:W-:Y:S05]  /*122a0*/  @!P2 BRA `(.L_x_14555) ;  /* 0x000000f0001ca947 */ /* 0x002fea0003800000 */
.L_x_14554:
[----:B------:R-:W-:Y:S05]  /*122b0*/  BSYNC B0 ;  /* 0x0000000000007941 */ /* 0x000fea0003800000 */
.L_x_14551:
        /* <DEDUP_REMOVED lines=51> */
.L_x_14557:
[----:B------:R-:W-:Y:S01]  /*125f0*/  SHF.L.U32 R0, R10, 0x1f, RZ ;  /* 0x0000001f0a007819 */ /* 0x000fe200000006ff */
[----:B-----5:R-:W-:-:S04]  /*12600*/  IMAD R3, R21, 0x8, R2 ;  /* 0x0000000815037824 */ /* 0x020fc800078e0202 */
[----:B------:R0:W1:Y:S01]  /*12610*/  SYNCS.PHASECHK.TRANS64.TRYWAIT P1, [R3+URZ+0x16850], R0 ;  /* 0x01685000030075a7 */ /* 0x000062000802017f */
[----:B------:R-:W-:Y:S05]  /*12620*/  @!P0 BRA `(.L_x_14558) ;  /* 0x0000000000048947 */ /* 0x000fea0003800000 */
[----:B------:R-:W-:Y:S01]  /*12630*/  BPT.TRAP 0x1 ;  /* 0x000000040000795c */ /* 0x000fe20000300000 */
.L_x_14558:
[----:B-1----:R-:W-:Y:S05]  /*12640*/  @P1 BRA `(.L_x_14556) ;  /* 0x0000000000081947 */ /* 0x002fea0003800000 */
[----:B------:R-:W1:Y:S02]  /*12650*/  SYNCS.PHASECHK.TRANS64.TRYWAIT P1, [R3+URZ+0x16850], R0 ;  /* 0x01685000030075a7 */ /* 0x000e64000802017f */
[----:B-1----:R-:W-:Y:S05]  /*12660*/  @!P1 BRA `(.L_x_14559) ;  /* 0x000000ec00409947 */ /* 0x002fea0003800000 */
.L_x_14556:
        /* <DEDUP_REMOVED lines=34> */
[----:B------:R-:W-:Y:S02]  /*12890*/  R2UR UR15, R13 ;  /* 0x000000000d0f72ca */ /* 0x000fe400000e0000 */
[----:B------:R-:W-:Y:S01]  /*128a0*/  MOV R13, 0x40000040 ;  /* 0x40000040000d7802 */ /* 0x000fe20000000f00 */
        /* <DEDUP_REMOVED lines=32> */
.L_x_14560:
[----:B------:R-:W2:Y:S01]  /*12ab0*/  LDL R11, [R1+0x14] ;  /* 0x00001400010b7983 */ /* 0x000ea20000100800 */
[----:B------:R-:W1:Y:S03]  /*12ac0*/  @P4 LDC R10, c[0x0][0x44c] ;  /* 0x00011300ff0a4b82 */ /* 0x000e660000000800 */
[----:B------:R-:W2:Y:S04]  /*12ad0*/  LDL R3, [R1+0x34] ;  /* 0x0000340001037983 */ /* 0x000ea80000100800 */
[----:B------:R-:W3:Y:S01]  /*12ae0*/  LDL R124, [R1] ;  /* 0x00000000017c7983 */ /* 0x000ee20000100800 */
[----:B0-----:R-:W0:Y:S01]  /*12af0*/  @P4 LDC R0, c[0x0][0x450] ;  /* 0x00011400ff004b82 */ /* 0x001e220000000800 */
[----:B------:R-:W-:Y:S01]  /*12b00*/  ULOP3.LUT UR12, URZ, UR11, URZ, 0x33, !UPT ;  /* 0x0000000b3f0c7292 */ /* 0x000fe2000f8e333f */
[----:B--2---:R-:W-:-:S04]  /*12b10*/  IMAD.IADD R13, R3, 0x1, R11 ;  /* 0x00000001030d7824 */ /* 0x004fc800078e020b */
[----:B-1----:R-:W-:-:S05]  /*12b20*/  @P4 IMAD.HI.U32 R3, R13, R10, RZ ;  /* 0x0000000a0d034227 */ /* 0x002fca00078e00ff */
[----:B0-----:R-:W-:Y:S01]  /*12b30*/  @P4 SHF.R.U32.HI R13, RZ, R0, R3 ;  /* 0x00000000ff0d4219 */ /* 0x001fe20000011603 */
        /* <DEDUP_REMOVED lines=26> */
.L_x_14563:
[----:B------:R-:W-:-:S05]  /*12ce0*/  IMAD.U32 R123, RZ, RZ, UR4 ;  /* 0x00000004ff7b7e24 */ /* 0x000fca000f8e00ff */
[----:B------:R-:W-:-:S13]  /*12cf0*/  ISETP.NE.AND P1, PT, R123, 0x1, PT ;  /* 0x000000017b00780c */ /* 0x000fda0003f25270 */
[----:B------:R-:W0:Y:S02]  /*12d00*/  @P1 LDC.64 R120, c[0x0][0x9e8] ;  /* 0x00027a00ff781b82 */ /* 0x000e240000000a00 */
[----:B0-----:R-:W-:-:S05]  /*12d10*/  @P1 IMAD.HI.U32 R120, R122, R120, RZ ;  /* 0x000000787a781227 */ /* 0x001fca00078e00ff */
[----:B------:R-:W-:-:S07]  /*12d20*/  @P1 SHF.R.U32.HI R122, RZ, R121, R120 ;  /* 0x00000079ff7a1219 */ /* 0x000fce0000011678 */
.L_x_14564:
[----:B------:R-:W-:Y:S05]  /*12d30*/  BSYNC B0 ;  /* 0x0000000000007941 */ /* 0x000fea0003800000 */
.L_x_14562:
[----:B------:R-:W-:-:S04]  /*12d40*/  IMAD R122, R122, R123, -R0 ;  /* 0x0000007b7a7a7224 */ /* 0x000fc800078e0a00 */
[----:B------:R-:W-:-:S05]  /*12d50*/  IMAD.IADD R122, R122, 0x1, -R155 ;  /* 0x000000017a7a7824 */ /* 0x000fca00078e0a9b */
[----:B------:R-:W-:Y:S02]  /*12d60*/  VIMNMX R3, R3, R122, !PT ;  /* 0x0000007a03037248 */ /* 0x000fe40007fe0100 */
[----:B------:R-:W-:-:S07]  /*12d70*/  VIADDMNMX R10, R122, R123, R10, PT ;  /* 0x0000007b7a0a7246 */ /* 0x000fce000380010a */
.L_x_14561:
        /* <DEDUP_REMOVED lines=113> */
.L_x_14567:
[----:B------:R-:W-:-:S05]  /*13490*/  IMAD.U32 R120, RZ, RZ, UR4 ;  /* 0x00000004ff787e24 */ /* 0x000fca000f8e00ff */
[----:B------:R-:W-:-:S13]  /*134a0*/  ISETP.NE.AND P2, PT, R120, 0x1, PT ;  /* 0x000000017800780c */ /* 0x000fda0003f45270 */
[----:B------:R-:W0:Y:S02]  /*134b0*/  @P2 LDC.64 R10, c[0x0][0x9e8] ;  /* 0x00027a00ff0a2b82 */ /* 0x000e240000000a00 */
[----:B0-----:R-:W-:-:S05]  /*134c0*/  @P2 IMAD.HI.U32 R10, R13, R10, RZ ;  /* 0x0000000a0d0a2227 */ /* 0x001fca00078e00ff */
[----:B------:R-:W-:-:S07]  /*134d0*/  @P2 SHF.R.U32.HI R13, RZ, R11, R10 ;  /* 0x0000000bff0d2219 */ /* 0x000fce000001160a */
.L_x_14568:
[----:B------:R-:W-:Y:S05]  /*134e0*/  BSYNC B0 ;  /* 0x0000000000007941 */ /* 0x000fea0003800000 */
.L_x_14566:
[----:B------:R-:W-:-:S04]  /*134f0*/  IMAD R0, R13, R120, -R0 ;  /* 0x000000780d007224 */ /* 0x000fc800078e0a00 */
[----:B------:R-:W-:-:S05]  /*13500*/  IMAD.IADD R11, R0, 0x1, -R155 ;  /* 0x00000001000b7824 */ /* 0x000fca00078e0a9b */
[----:B------:R-:W-:Y:S02]  /*13510*/  VIADDMNMX R12, R11, R120, R12, PT ;  /* 0x000000780b0c7246 */ /* 0x000fe4000380010c */
[----:B------:R-:W-:-:S07]  /*13520*/  VIMNMX R3, R3, R11, !PT ;  /* 0x0000000b03037248 */ /* 0x000fce0007fe0100 */
.L_x_14565:
[C---:B------:R-:W-:Y:S01]  /*13530*/  ISETP.GT.AND P2, PT, R3.reuse, 0x1, P1 ;  /* 0x000000010300780c */ /* 0x040fe20000f44270 */
[----:B------:R-:W-:Y:S01]  /*13540*/  UMOV UR30, UR6 ;  /* 0x00000006001e7c82 */ /* 0x000fe20008000000 */
[----:B------:R-:W-:Y:S02]  /*13550*/  FMNMX.FTZ R0, R24, R20, !PT ;  /* 0x0000001418007209 */ /* 0x000fe40007810000 */
[----:B------:R-:W-:Y:S02]  /*13560*/  ISETP.LT.OR P3, PT, R12, 0x2, P2 ;  /* 0x000000020c00780c */ /* 0x000fe40001761670 */
        /* <DEDUP_REMOVED lines=66> */
[----:B------:R-:W-:Y:S02]  /*13990*/  FMNMX.FTZ R0, R60, R11, !PT ;  /* 0x0000000b3c007209 */ /* 0x000fe40007810000 */
        /* <DEDUP_REMOVED lines=42> */
[----:B------:R-:W-:Y:S02]  /*13c40*/  ISETP.GT.AND P3, PT, R3, RZ, P1 ;  /* 0x000000ff0300720c */ /* 0x000fe40000f64270 */
[----:B------:R-:W-:-:S02]  /*13c50*/  FMNMX.FTZ R10, R84, R11, !PT ;  /* 0x0000000b540a7209 */ /* 0x000fc40007810000 */
[C---:B------:R-:W-:Y:S02]  /*13c60*/  ISETP.LT.OR P2, PT, R12.reuse, 0x71, P2 ;  /* 0x000000710c00780c */ /* 0x040fe40001741670 */
[----:B------:R-:W-:Y:S02]  /*13c70*/  ISETP.LT.OR P3, PT, R12, 0x1, P3 ;  /* 0x000000010c00780c */ /* 0x000fe40001f61670 */
[----:B------:R-:W-:Y:S02]  /*13c80*/  FMNMX.FTZ R10, R85, R10, !PT ;  /* 0x0000000a550a7209 */ /* 0x000fe40007810000 */
[----:B------:R-:W-:Y:S02]  /*13c90*/  FSEL R82, R82, -INF , !P2 ;  /* 0xff80000052527808 */ /* 0x000fe40005000000 */
[----:B------:R-:W-:Y:S02]  /*13ca0*/  FSEL R26, R26, -INF , !P3 ;  /* 0xff8000001a1a7808 */ /* 0x000fe40005800000 */
[----:B------:R-:W-:-:S02]  /*13cb0*/  ISETP.GT.AND P2, PT, R3, 0x71, P1 ;  /* 0x000000710300780c */ /* 0x000fc40000f44270 */
[C---:B------:R-:W-:Y:S02]  /*13cc0*/  ISETP.GT.AND P3, PT, R3.reuse, 0x78, P1 ;  /* 0x000000780300780c */ /* 0x040fe40000f64270 */
[----:B------:R-:W-:Y:S02]  /*13cd0*/  ISETP.GT.AND P1, PT, R3, 0x79, P1 ;  /* 0x000000790300780c */ /* 0x000fe40000f24270 */
[----:B------:R-:W0:Y:S01]  /*13ce0*/  SHFL.BFLY PT, R3, R10, 0x2, 0x1f ;  /* 0x0c401f000a037f89 */ /* 0x000e2200000e0000 */
[----:B------:R-:W-:Y:S02]  /*13cf0*/  FMNMX.FTZ R120, R26, R7, !PT ;  /* 0x000000071a787209 */ /* 0x000fe40007810000 */
[C---:B------:R-:W-:Y:S02]  /*13d00*/  ISETP.LT.OR P2, PT, R12.reuse, 0x72, P2 ;  /* 0x000000720c00780c */ /* 0x040fe40001741670 */
[----:B------:R-:W-:Y:S02]  /*13d10*/  ISETP.LT.OR P3, PT, R12, 0x79, P3 ;  /* 0x000000790c00780c */ /* 0x000fe40001f61670 */
[----:B------:R-:W-:-:S02]  /*13d20*/  FSEL R83, R83, -INF , !P2 ;  /* 0xff80000053537808 */ /* 0x000fc40005000000 */
[----:B------:R-:W-:Y:S02]  /*13d30*/  ISETP.LT.OR P1, PT, R12, 0x7a, P1 ;  /* 0x0000007a0c00780c */ /* 0x000fe40000f21670 */
[----:B------:R-:W-:Y:S02]  /*13d40*/  FSEL R86, R86, -INF , !P3 ;  /* 0xff80000056567808 */ /* 0x000fe40005800000 */
[----:B------:R-:W-:Y:S02]  /*13d50*/  FSEL R87, R87, -INF , !P1 ;  /* 0xff80000057577808 */ /* 0x000fe40004800000 */
        /* <DEDUP_REMOVED lines=21> */
[----:B------:R-:W0:Y:S02]  /*13eb0*/  SHFL.BFLY PT, R3, R0, 0x1, 0x1f ;  /* 0x0c201f0000037f89 */ /* 0x000e2400000e0000 */
[----:B------:R-:W-:-:S04]  /*13ec0*/  FMNMX.FTZ R11, R67, R10, !PT ;  /* 0x0000000a430b7209 */ /* 0x000fc80007810000 */
[----:B------:R-:W-:-:S04]  /*13ed0*/  FMNMX.FTZ R10, R70, R11, !PT ;  /* 0x0000000b460a7209 */ /* 0x000fc80007810000 */
[----:B------:R-:W-:-:S04]  /*13ee0*/  FMNMX.FTZ R11, R71, R10, !PT ;  /* 0x0000000a470b7209 */ /* 0x000fc80007810000 */
[----:B------:R-:W-:-:S04]  /*13ef0*/  FMNMX.FTZ R10, R74, R11, !PT ;  /* 0x0000000b4a0a7209 */ /* 0x000fc80007810000 */
[----:B------:R-:W-:-:S04]  /*13f00*/  FMNMX.FTZ R11, R75, R10, !PT ;  /* 0x0000000a4b0b7209 */ /* 0x000fc80007810000 */
[----:B------:R-:W-:Y:S02]  /*13f10*/  FMNMX.FTZ R10, R78, R11, !PT ;  /* 0x0000000b4e0a7209 */ /* 0x000fe40007810000 */
[----:B0-----:R-:W-:Y:S02]  /*13f20*/  FMNMX.FTZ R3, R0, R3, !PT ;  /* 0x0000000300037209 */ /* 0x001fe40007810000 */
[----:B------:R-:W-:Y:S02]  /*13f30*/  FMNMX.FTZ R11, R79, R10, !PT ;  /* 0x0000000a4f0b7209 */ /* 0x000fe40007810000 */
[C---:B------:R-:W-:Y:S01]  /*13f40*/  FSETP.NEU.FTZ.AND P2, PT, R3.reuse, -INF , PT ;  /* 0xff8000000300780b */ /* 0x040fe20003f5d000 */
[----:B------:R-:W-:Y:S01]  /*13f50*/  FMUL.FTZ R0, R3, UR30 ;  /* 0x0000001e03007c20 */ /* 0x000fe20008410000 */
[----:B------:R-:W-:-:S04]  /*13f60*/  FMNMX.FTZ R10, R82, R11, !PT ;  /* 0x0000000b520a7209 */ /* 0x000fc80007810000 */
[----:B------:R-:W-:Y:S02]  /*13f70*/  FMNMX.FTZ R11, R83, R10, !PT ;  /* 0x0000000a530b7209 */ /* 0x000fe40007810000 */
[----:B------:R-:W-:Y:S02]  /*13f80*/  FSEL R0, R0, RZ, P2 ;  /* 0x000000ff00007208 */ /* 0x000fe40001000000 */
[----:B------:R-:W-:Y:S02]  /*13f90*/  FMNMX.FTZ R10, R86, R11, !PT ;  /* 0x0000000b560a7209 */ /* 0x000fe40007810000 */
[----:B------:R-:W-:Y:S01]  /*13fa0*/  FSEL R11, R3, RZ, P2 ;  /* 0x000000ff030b7208 */ /* 0x000fe20001000000 */
        /* <DEDUP_REMOVED lines=33> */
[----:B------:R-:W-:Y:S01]  /*141c0*/  FADD.FTZ R10, -R11, R20 ;  /* 0x000000140b0a7221 */ /* 0x000fe20000010100 */
[----:B------:R-:W-:Y:S03]  /*141d0*/  MUFU.EX2 R24, R24 ;  /* 0x0000001800187308 */ /* 0x000fe60000000800 */
[----:B------:R-:W0:Y:S05]  /*141e0*/  SHFL.BFLY PT, R11, R0, 0x2, 0x1f ;  /* 0x0c401f00000b7f89 */ /* 0x000e2a00000e0000 */
        /* <DEDUP_REMOVED lines=15> */
[----:B------:R-:W-:Y:S01]  /*142e0*/  FADD.FTZ R122, -R122, R7 ;  /* 0x000000077a7a7221 */ /* 0x000fe20000010100 */
[----:B------:R-:W-:-:S03]  /*142f0*/  FMUL.FTZ R7, R10, UR30 ;  /* 0x0000001e0a077c20 */ /* 0x000fc60008410000 */
[--C-:B------:R-:W-:Y:S01]  /*14300*/  FFMA.FTZ R149, R26, UR30, -R121.reuse ;  /* 0x0000001e1a957c23 */ /* 0x100fe20008010879 */
[--C-:B------:R-:W-:Y:S01]  /*14310*/  FFMA.FTZ R120, R27, UR30, -R121.reuse ;  /* 0x0000001e1b787c23 */ /* 0x100fe20008010879 */
        /* <DEDUP_REMOVED lines=40> */
[--C-:B------:R-:W-:Y:S01]  /*145a0*/  FFMA.FTZ R123, R86, UR30, -R121.reuse ;  /* 0x0000001e567b7c23 */ /* 0x100fe20008010879 */
[----:B------:R-:W-:-:S02]  /*145b0*/  FFMA.FTZ R31, R87, UR30, -R121 ;  /* 0x0000001e571f7c23 */ /* 0x000fc40008010879 */
        /* <DEDUP_REMOVED lines=112> */
.L_x_14569:
[----:B------:R-:W2:Y:S01]  /*14cc0*/  LDL R47, [R1+0x3c] ;  /* 0x00003c00012f7983 */ /* 0x000ea20000100800 */
[----:B------:R-:W-:Y:S01]  /*14cd0*/  IMAD R21, R21, 0x8, R2 ;  /* 0x0000000815157824 */ /* 0x000fe200078e0202 */
[----:B------:R-:W-:Y:S01]  /*14ce0*/  F2FP.F16.F32.PACK_AB R149, R120, R149 ;  /* 0x000000957895723e */ /* 0x000fe200000000ff */
[----:B------:R-:W-:Y:S01]  /*14cf0*/  IMAD.U32 R50, RZ, RZ, UR38 ;  /* 0x00000026ff327e24 */ /* 0x000fe2000f8e00ff */
[----:B------:R-:W-:Y:S01]  /*14d00*/  F2FP.F16.F32.PACK_AB R141, R20, R141 ;  /* 0x0000008d148d723e */ /* 0x000fe200000000ff */
        /* <DEDUP_REMOVED lines=41> */
[----:B------:R-:W-:Y:S01]  /*14fa0*/  F2FP.F16.F32.PACK_AB R144, R33, R32 ;  /* 0x000000202190723e */ /* 0x000fe200000000ff */
[----:B0-----:R-:W-:Y:S01]  /*14fb0*/  IMAD.MOV.U32 R21, RZ, RZ, R22 ;  /* 0x000000ffff157224 */ /* 0x001fe200078e0016 */
        /* <DEDUP_REMOVED lines=26> */
[C---:B--2---:R-:W-:Y:S01]  /*15160*/  ISETP.GT.AND P1, PT, R4.reuse, R47, PT ;  /* 0x0000002f0400720c */ /* 0x044fe20003f24270 */
[----:B------:R-:W-:-:S12]  /*15170*/  VIADD R4, R4, 0xffffffff ;  /* 0xffffffff04047836 */ /* 0x000fd80000000000 */
[----:B------:R-:W-:Y:S05]  /*15180*/  @P1 BRA `(.L_x_14570) ;  /* 0xffffffcc00f41947 */ /* 0x000fea000383ffff */
.L_x_14550:
[----:B------:R-:W-:Y:S05]  /*15190*/  WARPSYNC.ALL ;  /* 0x0000000000007948 */ /* 0x000fea0003800000 */
[----:B------:R-:W-:Y:S06]  /*151a0*/  BAR.ARV 0x8, 0x200 ;  /* 0x0208000000007b1d */ /* 0x000fec0000002000 */
[----:B------:R-:W-:Y:S05]  /*151b0*/  @!P0 BRA `(.L_x_14571) ;  /* 0x0000000000048947 */ /* 0x000fea0003800000 */
[----:B------:R-:W-:Y:S01]  /*151c0*/  BPT.TRAP 0x1 ;  /* 0x000000040000795c */ /* 0x000fe20000300000 */
.L_x_14571:
[----:B------:R-:W-:Y:S01]  /*151d0*/  IMAD R11, R22, 0x8, R2 ;  /* 0x00000008160b7824 */ /* 0x000fe200078e0202 */
[----:B------:R-:W-:-:S04]  /*151e0*/  SHF.L.U32 R4, R154, 0x1f, RZ ;  /* 0x0000001f9a047819 */ /* 0x000fc800000006ff */
[----:B------:R0:W1:Y:S01]  /*151f0*/  SYNCS.PHASECHK.TRANS64.TRYWAIT P1, [R11+URZ+0x16850], R4 ;  /* 0x016850040b0075a7 */ /* 0x000062000802017f */
[----:B------:R-:W-:Y:S05]  /*15200*/  @!P0 BRA `(.L_x_14572) ;  /* 0x0000000000048947 */ /* 0x000fea0003800000 */
[----:B------:R-:W-:Y:S01]  /*15210*/  BPT.TRAP 0x1 ;  /* 0x000000040000795c */ /* 0x000fe20000300000 */
.L_x_14572:
[----:B------:R-:W-:-:S05]  /*15220*/  VIADD R2, R2, 0x400 ;  /* 0x0000040002027836 */ /* 0x000fca0000000000 */
[----:B------:R-:W-:-:S04]  /*15230*/  SHF.R.U32.HI R2, RZ, 0x4, R2 ;  /* 0x00000004ff027819 */ /* 0x000fc80000011602 */
[----:B------:R-:W-:Y:S01]  /*15240*/  LOP3.LUT R9, R2, 0x3fff, RZ, 0xc0, !PT ;  /* 0x00003fff02097812 */ /* 0x000fe200078ec0ff */
[----:B-1----:R-:W-:Y:S06]  /*15250*/  @P1 BRA `(.L_x_14573) ;  /* 0x0000000000081947 */ /* 0x002fec0003800000 */
[----:B------:R-:W1:Y:S02]  /*15260*/  SYNCS.PHASECHK.TRANS64.TRYWAIT P1, [R11+URZ+0x16850], R4 ;  /* 0x016850040b0075a7 */ /* 0x000e64000802017f */
[----:B-1----:R-:W-:Y:S05]  /*15270*/  @!P1 BRA `(.L_x_14574) ;  /* 0x000000c000509947 */ /* 0x002fea0003800000 */
.L_x_14573:
[----:B------:R-:W-:Y:S01]  /*15280*/  IMAD R8, R22, 0x400, R9 ;  /* 0x0000040016087824 */ /* 0x000fe200078e0209 */
[----:B------:R-:W-:Y:S05]  /*15290*/  WARPSYNC.ALL ;  /* 0x0000000000007948 */ /* 0x000fea0003800000 */
[----:B------:R-:W-:Y:S01]  /*152a0*/  IMAD.MOV.U32 R9, RZ, RZ, 0x40000040 ;  /* 0x40000040ff097424 */ /* 0x000fe200078e00ff */
[C---:B------:R-:W-:Y:S01]  /*152b0*/  R2UR UR6, R8.reuse ;  /* 0x00000000080672ca */ /* 0x040fe200000e0000 */
[----:B------:R-:W-:Y:S01]  /*152c0*/  WARPGROUP.ARRIVE ;  /* 0x00000000000079c5 */ /* 0x000fe20000000000 */
[----:B------:R-:W-:Y:S01]  /*152d0*/  VIADD R12, R8, 0x80 ;  /* 0x00000080080c7836 */ /* 0x000fe20000000000 */
[----:B------:R-:W2:Y:S01]  /*152e0*/  SHFL.BFLY PT, R7, R6, 0x2, 0x1f ;  /* 0x0c401f0006077f89 */ /* 0x000ea200000e0000 */
[----:B------:R-:W-:Y:S01]  /*152f0*/  R2UR UR7, R9 ;  /* 0x00000000090772ca */ /* 0x000fe200000e0000 */
[----:B------:R-:W-:-:S02]  /*15300*/  IMAD.MOV.U32 R13, RZ, RZ, 0x40000040 ;  /* 0x40000040ff0d7424 */ /* 0x000fc400078e00ff */
[----:B------:R-:W0:Y:S01]  /*15310*/  SHFL.BFLY PT, R2, R5, 0x2, 0x1f ;  /* 0x0c401f0005027f89 */ /* 0x000e2200000e0000 */
[----:B------:R-:W-:Y:S02]  /*15320*/  IMAD.MOV.U32 R9, RZ, RZ, 0x40000040 ;  /* 0x40000040ff097424 */ /* 0x000fe400078e00ff */
[----:B------:R-:W-:Y:S02]  /*15330*/  IMAD.MOV.U32 R27, RZ, RZ, -0x800000 ;  /* 0xff800000ff1b7424 */ /* 0x000fe400078e00ff */
[----:B------:R-:W-:-:S05]  /*15340*/  IMAD.MOV.U32 R26, RZ, RZ, -0x800000 ;  /* 0xff800000ff1a7424 */ /* 0x000fca00078e00ff */
[----:B------:R-:W-:Y:S01]  /*15350*/  HGMMA.64x64x16.F32 R88, R148, gdesc[UR4].tnspB, R88, gsb0 ;  /* 0x40e0000494587df0 */ /* 0x000fe20008000858 */
[----:B------:R-:W-:Y:S01]  /*15360*/  R2UR UR6, R12 ;  /* 0x000000000c0672ca */ /* 0x000fe200000e0000 */
[----:B------:R-:W-:Y:S01]  /*15370*/  VIADD R12, R8, 0x100 ;  /* 0x00000100080c7836 */ /* 0x000fe20000000000 */
[----:B------:R-:W-:Y:S01]  /*15380*/  R2UR UR7, R13 ;  /* 0x000000000d0772ca */ /* 0x000fe200000e0000 */
[----:B------:R-:W-:Y:S02]  /*15390*/  IMAD.MOV.U32 R13, RZ, RZ, 0x40000040 ;  /* 0x40000040ff0d7424 */ /* 0x000fe400078e00ff */
[----:B--2---:R-:W-:Y:S01]  /*153a0*/  FADD.FTZ R7, R7, R6 ;  /* 0x0000000607077221 */ /* 0x004fe20000010000 */
[----:B------:R-:W-:Y:S02]  /*153b0*/  IMAD.MOV.U32 R6, RZ, RZ, RZ ;  /* 0x000000ffff067224 */ /* 0x000fe400078e00ff */
[----:B01----:R-:W-:Y:S02]  /*153c0*/  FADD.FTZ R4, R2, R5 ;  /* 0x0000000502047221 */ /* 0x003fe40000010000 */
[----:B------:R-:W0:Y:S02]  /*153d0*/  SHFL.BFLY PT, R2, R7, 0x1, 0x1f ;  /* 0x0c201f0007027f89 */ /* 0x000e2400000e0000 */
[----:B0-----:R-:W-:Y:S01]  /*153e0*/  FADD.FTZ R10, R7, R2 ;  /* 0x00000002070a7221 */ /* 0x001fe20000010000 */
[----:B------:R-:W-:-:S04]  /*153f0*/  IMAD.MOV.U32 R2, RZ, RZ, RZ ;  /* 0x000000ffff027224 */ /* 0x000fc800078e00ff */
[----:B------:R-:W-:-:S13]  /*15400*/  FSETP.NE.FTZ.AND P1, PT, R10, RZ, PT ;  /* 0x000000ff0a00720b */ /* 0x000fda0003f35000 */
[----:B------:R-:W0:Y:S08]  /*15410*/  @P1 MUFU.LG2 R5, R10 ;  /* 0x0000000a00051308 */ /* 0x000e300000000c00 */
[----:B------:R-:W-:Y:S01]  /*15420*/  @P1 MUFU.RCP R2, R10 ;  /* 0x0000000a00021308 */ /* 0x000fe20000001000 */
[----:B0-----:R-:W-:Y:S01]  /*15430*/  @P1 FMUL.FTZ R5, R5, 0.69314718246459960938 ;  /* 0x3f31721805051820 */ /* 0x001fe20000410000 */
[----:B------:R-:W-:-:S02]  /*15440*/  WARPGROUP.DEPBAR.LE gsb0, 0x0 ;  /* 0x00008000000079c5 */ /* 0x000fc40000010000 */
[----:B------:R-:W-:-:S06]  /*15450*/  WARPGROUP.ARRIVE ;  /* 0x00000000000079c5 */ /* 0x000fcc0000000000 */
        /* <DEDUP_REMOVED lines=30> */
[----:B------:R-:W-:Y:S01]  /*15640*/  R2UR UR6, R12 ;  /* 0x000000000c0672ca */ /* 0x000fe200000e0000 */
[----:B------:R-:W-:Y:S01]  /*15650*/  IMAD.U32 R12, RZ, RZ, UR30 ;  /* 0x0000001eff0c7e24 */ /* 0x000fe2000f8e00ff */
[----:B------:R-:W-:Y:S01]  /*15660*/  R2UR UR7, R13 ;  /* 0x000000000d0772ca */ /* 0x000fe200000e0000 */
[----:B------:R-:W-:Y:S02]  /*15670*/  WARPGROUP.DEPBAR.LE gsb0, 0x0 ;  /* 0x00008000000079c5 */ /* 0x000fe40000010000 */
[----:B------:R-:W-:-:S10]  /*15680*/  WARPGROUP.ARRIVE ;  /* 0x00000000000079c5 */ /* 0x000fd40000000000 */
[----:B------:R-:W-:Y:S01]  /*15690*/  HGMMA.64x64x16.F32 R88, R124, gdesc[UR4].tnspB, R88, gsb0 ;  /* 0x40e000047c587df0 */ /* 0x000fe20008000858 */
[----:B------:R-:W-:Y:S02]  /*156a0*/  R2UR UR6, R8 ;  /* 0x00000000080672ca */ /* 0x000fe400000e0000 */
[----:B------:R-:W-:Y:S02]  /*156b0*/  R2UR UR7, R9 ;  /* 0x00000000090772ca */ /* 0x000fe400000e0000 */
[----:B------:R-:W0:Y:S02]  /*156c0*/  SHFL.BFLY PT, R9, R4, 0x1, 0x1f ;  /* 0x0c201f0004097f89 */ /* 0x000e2400000e0000 */
[----:B0-----:R-:W-:Y:S01]  /*156d0*/  FADD.FTZ R9, R4, R9 ;  /* 0x0000000904097221 */ /* 0x001fe20000010000 */
[----:B------:R-:W-:-:S04]  /*156e0*/  IMAD.U32 R4, RZ, RZ, UR30 ;  /* 0x0000001eff047e24 */ /* 0x000fc8000f8e00ff */
        /* <DEDUP_REMOVED lines=14> */
.L_x_14575:
        /* <DEDUP_REMOVED lines=43> */
.L_x_14460:
[----:B------:R-:W0:Y:S01]  /*15a80*/  S2R R0, SR_TID.X ;  /* 0x0000000000007919 */ /* 0x000e220000002100 */
[----:B------:R-:W-:Y:S05]  /*15a90*/  WARPSYNC.ALL ;  /* 0x0000000000007948 */ /* 0x000fea0003800000 */
[----:B0----5:R-:W-:-:S05]  /*15aa0*/  VIADD R38, R0, 0xffffff80 ;  /* 0xffffff8000267836 */ /* 0x021fca0000000000 */
[----:B------:R-:W-:-:S04]  /*15ab0*/  SHF.R.S32.HI R48, RZ, 0x1f, R38 ;  /* 0x0000001fff307819 */ /* 0x000fc80000011426 */
[----:B------:R-:W-:-:S04]  /*15ac0*/  LEA.HI R48, R48, R38, RZ, 0x3 ;  /* 0x0000002630307211 */ /* 0x000fc800078f18ff */
[----:B------:R-:W-:-:S05]  /*15ad0*/  LOP3.LUT R48, R48, 0xfffffff8, RZ, 0xc0, !PT ;  /* 0xfffffff830307812 */ /* 0x000fca00078ec0ff */
[----:B------:R-:W-:-:S04]  /*15ae0*/  IMAD.IADD R48, R38, 0x1, -R48 ;  /* 0x0000000126307824 */ /* 0x000fc800078e0a30 */
[----:B------:R-:W-:-:S05]  /*15af0*/  IMAD.SHL.U32 R44, R48, 0x8, RZ ;  /* 0x00000008302c7824 */ /* 0x000fca00078e00ff */
[----:B------:R-:W-:Y:S01]  /*15b00*/  SHF.R.S32.HI R43, RZ, 0x1f, R44 ;  /* 0x0000001fff2b7819 */ /* 0x000fe2000001142c */
        /* <DEDUP_REMOVED lines=9> */
[----:B------:R-:W2:Y:S01]  /*15ba0*/  LDL R0, [R1+0x60] ;  /* 0x0000600001007983 */ /* 0x000ea20000100800 */
[----:B------:R-:W-:Y:S01]  /*15bb0*/  ULDC UR4, c[0x0][0xad4] ;  /* 0x0002b50000047ab9 */ /* 0x000fe20000000800 */
[----:B------:R-:W3:Y:S02]  /*15bc0*/  LDC.64 R28, c[0x0][0xc00] ;  /* 0x00030000ff1c7b82 */ /* 0x000ee40000000a00 */
[----:B------:R-:W4:Y:S04]  /*15bd0*/  LDL.LU R30, [R1+0x4c] ;  /* 0x00004c00011e7983 */ /* 0x000f280000300800 */
[----:B------:R-:W3:Y:S01]  /*15be0*/  LDL R39, [R1+0x50] ;  /* 0x0000500001277983 */ /* 0x000ee20000100800 */
[----:B------:R-:W0:Y:S01]  /*15bf0*/  S2R R3, SR_SWINHI ;  /* 0x0000000000037919 */ /* 0x000e220000002f00 */
[----:B------:R-:W-:-:S02]  /*15c00*/  MOV R24, R2 ;  /* 0x0000000200187202 */ /* 0x000fc40000000f00 */
[----:B0-----:R-:W-:Y:S02]  /*15c10*/  MOV R25, R3 ;  /* 0x0000000300197202 */ /* 0x001fe40000000f00 */
[----:B------:R-:W-:Y:S02]  /*15c20*/  F2FP.F16.F32.PACK_AB R12, R21, R20 ;  /* 0x00000014150c723e */ /* 0x000fe400000000ff */
[----:B------:R-:W-:Y:S01]  /*15c30*/  F2FP.F16.F32.PACK_AB R14, R93, R92 ;  /* 0x0000005c5d0e723e */ /* 0x000fe200000000ff */
[----:B--2---:R-:W-:-:S03]  /*15c40*/  IMAD.WIDE R8, R0, 0x2, R24 ;  /* 0x0000000200087825 */ /* 0x004fc600078e0218 */
[----:B------:R-:W-:-:S05]  /*15c50*/  IADD3 R15, P0, R8, 0x60, RZ ;  /* 0x00000060080f7810 */ /* 0x000fca0007f1e0ff */
[----:B------:R-:W-:Y:S01]  /*15c60*/  IMAD.X R5, RZ, RZ, R9, P0 ;  /* 0x000000ffff057224 */ /* 0x000fe200000e0609 */
[----:B----4-:R-:W-:-:S04]  /*15c70*/  ISETP.NE.AND P0, PT, R30, RZ, PT ;  /* 0x000000ff1e00720c */ /* 0x010fc80003f05270 */
[----:B------:R-:W-:Y:S01]  /*15c80*/  SEL R37, R30, UR4, P0 ;  /* 0x000000041e257c07 */ /* 0x000fe20008000000 */
[----:B------:R-:W-:Y:S05]  /*15c90*/  WARPSYNC.ALL ;  /* 0x0000000000007948 */ /* 0x000fea0003800000 */
[C---:B------:R-:W-:Y:S01]  /*15ca0*/  LOP3.LUT R3, R8.reuse, 0x380, RZ, 0xc0, !PT ;  /* 0x0000038008037812 */ /* 0x040fe200078ec0ff */
[----:B------:R-:W-:Y:S01]  /*15cb0*/  ULDC.64 UR6, c[0x0][0xc08] ;  /* 0x0003020000067ab9 */ /* 0x000fe20000000a00 */
[----:B------:R-:W-:Y:S01]  /*15cc0*/  BAR.SYNC.DEFER_BLOCKING 0x1, 0x180 ;  /* 0x0046000000007b1d */ /* 0x000fe20000010000 */
[C---:B------:R-:W-:Y:S02]  /*15cd0*/  IADD3 R6, P1, R8.reuse, 0x40, RZ ;  /* 0x0000004008067810 */ /* 0x040fe40007f3e0ff */
[----:B------:R-:W-:-:S02]  /*15ce0*/  IADD3 R13, P2, R8, 0x20, RZ ;  /* 0x00000020080d7810 */ /* 0x000fc40007f5e0ff */
[----:B------:R-:W-:Y:S01]  /*15cf0*/  SHF.R.U64 R3, R3, 0x3, RZ ;  /* 0x0000000303037819 */ /* 0x000fe200000012ff */
[----:B------:R-:W-:Y:S01]  /*15d00*/  ULDC.64 UR4, c[0x0][0xc00] ;  /* 0x0003000000047ab9 */ /* 0x000fe20000000a00 */
[----:B------:R-:W-:Y:S02]  /*15d10*/  LOP3.LUT R4, R6, 0x380, RZ, 0xc0, !PT ;  /* 0x0000038006047812 */ /* 0x000fe400078ec0ff */
[----:B------:R-:W-:Y:S02]  /*15d20*/  LOP3.LUT R0, R13, 0x380, RZ, 0xc0, !PT ;  /* 0x000003800d007812 */ /* 0x000fe400078ec0ff */
[----:B------:R-:W-:Y:S02]  /*15d30*/  LOP3.LUT R10, R15, 0x380, RZ, 0xc0, !PT ;  /* 0x000003800f0a7812 */ /* 0x000fe400078ec0ff */
[----:B------:R-:W-:Y:S02]  /*15d40*/  ISETP.NE.U32.AND P0, PT, RZ, UR6, PT ;  /* 0x00000006ff007c0c */ /* 0x000fe4000bf05070 */
[----:B------:R-:W-:-:S02]  /*15d50*/  LOP3.LUT R8, R3, R8, RZ, 0x3c, !PT ;  /* 0x0000000803087212 */ /* 0x000fc400078e3cff */
[----:B------:R-:W-:Y:S02]  /*15d60*/  SHF.R.U64 R3, R4, 0x3, RZ ;  /* 0x0000000304037819 */ /* 0x000fe400000012ff */
[----:B------:R-:W-:Y:S02]  /*15d70*/  SHF.R.U64 R0, R0, 0x3, RZ ;  /* 0x0000000300007819 */ /* 0x000fe400000012ff */
[----:B------:R-:W-:Y:S02]  /*15d80*/  SHF.R.U64 R4, R10, 0x3, RZ ;  /* 0x000000030a047819 */ /* 0x000fe400000012ff */
[----:B------:R-:W-:Y:S01]  /*15d90*/  ISETP.NE.AND.EX P0, PT, RZ, UR7, PT, P0 ;  /* 0x00000007ff007c0c */ /* 0x000fe2000bf05300 */
[--C-:B------:R-:W-:Y:S01]  /*15da0*/  IMAD.X R7, RZ, RZ, R9.reuse, P1 ;  /* 0x000000ffff077224 */ /* 0x100fe200008e0609 */
[----:B------:R-:W-:Y:S01]  /*15db0*/  LOP3.LUT R10, R0, R13, RZ, 0x3c, !PT ;  /* 0x0000000d000a7212 */ /* 0x000fe200078e3cff */
[----:B------:R-:W-:Y:S01]  /*15dc0*/  IMAD.X R11, RZ, RZ, R9, P2 ;  /* 0x000000ffff0b7224 */ /* 0x000fe200010e0609 */
[----:B------:R-:W-:-:S02]  /*15dd0*/  LOP3.LUT R4, R4, R15, RZ, 0x3c, !PT ;  /* 0x0000000f04047212 */ /* 0x000fc400078e3cff */
[----:B------:R-:W-:Y:S02]  /*15de0*/  LOP3.LUT R6, R3, R6, RZ, 0x3c, !PT ;  /* 0x0000000603067212 */ /* 0x000fe400078e3cff */
[----:B------:R-:W-:Y:S02]  /*15df0*/  MOV R9, R8 ;  /* 0x0000000800097202 */ /* 0x000fe40000000f00 */
[----:B------:R-:W-:Y:S02]  /*15e00*/  F2FP.F16.F32.PACK_AB R13, R91, R90 ;  /* 0x0000005a5b0d723e */ /* 0x000fe400000000ff */
[----:B------:R-:W-:Y:S01]  /*15e10*/  F2FP.F16.F32.PACK_AB R15, R95, R94 ;  /* 0x0000005e5f0f723e */ /* 0x000fe200000000ff */
[----:B------:R-:W0:Y:S01]  /*15e20*/  @P0 LDC.64 R30, c[0x0][0xc08] ;  /* 0x00030200ff1e0b82 */ /* 0x000e220000000a00 */
[----:B-1----:R-:W-:Y:S02]  /*15e30*/  MOV R32, R6 ;  /* 0x0000000600207202 */ /* 0x002fe40000000f00 */
        /* <DEDUP_REMOVED lines=8> */
[----:B------:R-:W-:-:S02]  /*15ec0*/  F2FP.F16.F32.PACK_AB R10, R109, R108 ;  /* 0x0000006c6d0a723e */ /* 0x000fc400000000ff */
[----:B------:R-:W-:Y:S02]  /*15ed0*/  F2FP.F16.F32.PACK_AB R11, R111, R110 ;  /* 0x0000006e6f0b723e */ /* 0x000fe400000000ff */
[----:B-1----:R-:W-:Y:S02]  /*15ee0*/  F2FP.F16.F32.PACK_AB R9, R107, R106 ;  /* 0x0000006a6b09723e */ /* 0x002fe400000000ff */
[----:B------:R-:W-:Y:S02]  /*15ef0*/  F2FP.F16.F32.PACK_AB R12, R113, R112 ;  /* 0x00000070710c723e */ /* 0x000fe400000000ff */
[----:B------:R-:W-:Y:S02]  /*15f00*/  F2FP.F16.F32.PACK_AB R13, R115, R114 ;  /* 0x00000072730d723e */ /* 0x000fe400000000ff */
[----:B------:R-:W-:Y:S02]  /*15f10*/  F2FP.F16.F32.PACK_AB R14, R117, R116 ;  /* 0x00000074750e723e */ /* 0x000fe400000000ff */
[----:B------:R-:W-:Y:S01]  /*15f20*/  F2FP.F16.F32.PACK_AB R15, R119, R118 ;  /* 0x00000076770f723e */ /* 0x000fe200000000ff */
[----:B------:R0:W-:Y:S04]  /*15f30*/  STSM.16.M88.4 [R36], R4 ;  /* 0x0000000424007844 */ /* 0x0001e80000000200 */
[----:B------:R-:W-:Y:S04]  /*15f40*/  STSM.16.M88.4 [R32], R8 ;  /* 0x0000000820007844 */ /* 0x000fe80000000200 */
[----:B------:R1:W-:Y:S01]  /*15f50*/  STSM.16.M88.4 [R0], R12 ;  /* 0x0000000c00007844 */ /* 0x0003e20000000200 */
[----:B------:R-:W-:-:S04]  /*15f60*/  ISETP.NE.U32.AND P3, PT, RZ, UR4, PT ;  /* 0x00000004ff007c0c */ /* 0x000fc8000bf65070 */
[----:B------:R-:W-:Y:S01]  /*15f70*/  ISETP.NE.AND.EX P3, PT, RZ, UR5, PT, P3 ;  /* 0x00000005ff007c0c */ /* 0x000fe2000bf65330 */
[----:B------:R-:W-:Y:S01]  /*15f80*/  ULDC UR6, c[0x0][0xa88] ;  /* 0x0002a20000067ab9 */ /* 0x000fe20000000800 */
[----:B------:R-:W-:Y:S02]  /*15f90*/  IMAD.MOV.U32 R3, RZ, RZ, RZ ;  /* 0x000000ffff037224 */ /* 0x000fe400078e00ff */
[----:B------:R-:W-:Y:S02]  /*15fa0*/  IMAD.U32 R45, RZ, RZ, UR6 ;  /* 0x00000006ff2d7e24 */ /* 0x000fe4000f8e00ff */
[C---:B---3--:R-:W-:Y:S01]  /*15fb0*/  IMAD.WIDE R28, R39.reuse, 0x4, R28 ;  /* 0x00000004271c7825 */ /* 0x048fe200078e021c */
[----:B------:R-:W-:Y:S03]  /*15fc0*/  BAR.SYNC.DEFER_BLOCKING 0x1, 0x180 ;  /* 0x0046000000007b1d */ /* 0x000fe60000010000 */
[----:B0-----:R-:W-:Y:S01]  /*15fd0*/  @P0 IMAD.WIDE R4, R39, 0x4, R30 ;  /* 0x0000000427040825 */ /* 0x001fe200078e021e */
[----:B------:R-:W-:-:S04]  /*15fe0*/  ISETP.GT.AND P1, PT, R37, 0x1, PT ;  /* 0x000000012500780c */ /* 0x000fc80003f24270 */
[----:B-1----:R-:W0:Y:S01]  /*15ff0*/  LDC R0, c[0x0][0xbe8] ;  /* 0x0002fa00ff007b82 */ /* 0x002e220000000800 */
[----:B------:R1:W5:Y:S04]  /*16000*/  @P3 LDG.E R3, desc[UR42][R28.64] ;  /* 0x0000002a1c033981 */ /* 0x000368000c1e1900 */
[----:B------:R1:W5:Y:S01]  /*16010*/  @P0 LDG.E R45, desc[UR42][R4.64] ;  /* 0x0000002a042d0981 */ /* 0x000362000c1e1900 */
[----:B------:R-:W-:-:S05]  /*16020*/  IMAD.MOV.U32 R6, RZ, RZ, 0x9b8 ;  /* 0x000009b8ff067424 */ /* 0x000fca00078e00ff */
[----:B------:R-:W-:-:S04]  /*16030*/  SEL R6, R6, 0x978, P1 ;  /* 0x0000097806067807 */ /* 0x000fc80000800000 */
[----:B------:R1:W2:Y:S08]  /*16040*/  LDC.64 R12, c[0x0][R6+0x220] ;  /* 0x00008800060c7b82 */ /* 0x0002b00000000a00 */
[----:B------:R1:W3:Y:S08]  /*16050*/  LDC.64 R14, c[0x0][R6+0x218] ;  /* 0x00008600060e7b82 */ /* 0x0002f00000000a00 */
[----:B------:R1:W4:Y:S01]  /*16060*/  LDC.64 R10, c[0x0][R6+0x228] ;  /* 0x00008a00060a7b82 */ /* 0x0003220000000a00 */
[----:B0-----:R-:W-:Y:S01]  /*16070*/  ISETP.NE.AND P2, PT, R0, 0x1, PT ;  /* 0x000000010000780c */ /* 0x001fe20003f45270 */
[----:B-1----:R-:W-:-:S12]  /*16080*/  @P0 BRA `(.L_x_14578) ;  /* 0x0000000000100947 */ /* 0x002fd80003800000 */
[----:B------:R-:W-:Y:S05]  /*16090*/  @!P3 BRA `(.L_x_14578) ;  /* 0x00000000000cb947 */ /* 0x000fea0003800000 */
[----:B------:R-:W2:Y:S04]  /*160a0*/  LDG.E R4, desc[UR42][R28.64] ;  /* 0x0000002a1c047981 */ /* 0x000ea8000c1e1900 */
[----:B-----5:R-:W2:Y:S02]  /*160b0*/  LDG.E R45, desc[UR42][R28.64+0x4] ;  /* 0x0000042a1c2d7981 */ /* 0x020ea4000c1e1900 */
[----:B--2---:R-:W-:-:S07]  /*160c0*/  IMAD.IADD R45, R45, 0x1, -R4 ;  /* 0x000000012d2d7824 */ /* 0x004fce00078e0a04 */
.L_x_14578:
[----:B------:R-:W4:Y:S04]  /*160d0*/  LDL R29, [R1+0x34] ;  /* 0x00003400011d7983 */ /* 0x000f280000100800 */
[----:B------:R-:W4:Y:S04]  /*160e0*/  LDL R51, [R1+0x14] ;  /* 0x0000140001337983 */ /* 0x000f280000100800 */
[----:B------:R-:W4:Y:S01]  /*160f0*/  LDL R49, [R1+0x54] ;  /* 0x0000540001317983 */ /* 0x000f220000100800 */
[----:B------:R-:W0:Y:S01]  /*16100*/  LDC.64 R6, c[0x0][R6+0x210] ;  /* 0x0000840006067b82 */ /* 0x000e220000000a00 */
[----:B------:R-:W-:-:S02]  /*16110*/  ISETP.NE.U32.AND P0, PT, RZ, UR4, PT ;  /* 0x00000004ff007c0c */ /* 0x000fc4000bf05070 */
[----:B------:R-:W4:Y:S01]  /*16120*/  LDL R36, [R1+0x5c] ;  /* 0x00005c0001247983 */ /* 0x000f220000100800 */
[----:B------:R-:W-:Y:S02]  /*16130*/  SHF.R.S32.HI R9, RZ, 0x1f, R39 ;  /* 0x0000001fff097819 */ /* 0x000fe40000011427 */
[----:B------:R-:W-:Y:S02]  /*16140*/  ISETP.NE.AND.EX P0, PT, RZ, UR5, PT, P0 ;  /* 0x00000005ff007c0c */ /* 0x000fe4000bf05300 */
[----:B------:R-:W1:Y:S02]  /*16150*/  @P2 LDC R28, c[0x0][0xbec] ;  /* 0x0002fb00ff1c2b82 */ /* 0x000e640000000800 */
[----:B------:R-:W-:Y:S02]  /*16160*/  SEL R8, R39, RZ, !P0 ;  /* 0x000000ff27087207 */ /* 0x000fe40004000000 */
[----:B------:R-:W-:-:S03]  /*16170*/  SEL R9, R9, RZ, !P0 ;  /* 0x000000ff09097207 */ /* 0x000fc60004000000 */
[----:B--2---:R-:W-:Y:S01]  /*16180*/  IMAD R13, R13, R8, RZ ;  /* 0x000000080d0d7224 */ /* 0x004fe200078e02ff */
[----:B------:R-:W2:Y:S08]  /*16190*/  @P2 LDC R37, c[0x0][0xbf0] ;  /* 0x0002fc00ff252b82 */ /* 0x000eb00000000800 */
[----:B------:R-:W0:Y:S01]  /*161a0*/  LDC.64 R4, c[0x0][0xba8] ;  /* 0x0002ea00ff047b82 */ /* 0x000e220000000a00 */
[----:B------:R-:W1:Y:S01]  /*161b0*/  S2R R32, SR_TID.X ;  /* 0x0000000000207919 */ /* 0x000e620000002100 */
[----:B------:R-:W-:-:S02]  /*161c0*/  IMAD R31, R12, R9, R13 ;  /* 0x000000090c1f7224 */ /* 0x000fc400078e020d */
[-C--:B---3--:R-:W-:Y:S02]  /*161d0*/  IMAD R9, R15, R157.reuse, RZ ;  /* 0x0000009d0f097224 */ /* 0x088fe400078e02ff */
[----:B------:R-:W-:-:S04]  /*161e0*/  IMAD.WIDE.U32 R14, R14, R157, RZ ;  /* 0x0000009d0e0e7225 */ /* 0x000fc800078e00ff */
[----:B------:R-:W-:-:S03]  /*161f0*/  IMAD.WIDE.U32 R12, R12, R8, RZ ;  /* 0x000000080c0c7225 */ /* 0x000fc600078e00ff */
[----:B-----5:R-:W-:Y:S01]  /*16200*/  IADD3 R14, P0, P3, R12, R14, R3 ;  /* 0x0000000e0c0e7210 */ /* 0x020fe20007b1e003 */
[----:B------:R-:W-:Y:S02]  /*16210*/  IMAD.IADD R31, R13, 0x1, R31 ;  /* 0x000000010d1f7824 */ /* 0x000fe400078e021f */
[----:B------:R-:W-:Y:S01]  /*16220*/  IMAD.IADD R30, R15, 0x1, R9 ;  /* 0x000000010f1e7824 */ /* 0x000fe200078e0209 */
[----:B------:R-:W-:Y:S01]  /*16230*/  SHF.R.S32.HI R9, RZ, 0x1f, R3 ;  /* 0x0000001fff097819 */ /* 0x000fe20000011403 */
[----:B0-----:R-:W0:Y:S08]  /*16240*/  @!P1 LDC R4, c[0x0][0xb50] ;  /* 0x0002d400ff049b82 */ /* 0x001e300000000800 */
[----:B------:R-:W3:Y:S01]  /*16250*/  @!P1 LDC R5, c[0x0][0xb54] ;  /* 0x0002d500ff059b82 */ /* 0x000ee20000000800 */
[----:B-1----:R-:W-:-:S05]  /*16260*/  VIADD R40, R32, 0xffffff80 ;  /* 0xffffff8020287836 */ /* 0x002fca0000000000 */
[----:B------:R-:W-:-:S04]  /*16270*/  SHF.R.S32.HI R32, RZ, 0x1f, R40 ;  /* 0x0000001fff207819 */ /* 0x000fc80000011428 */
[----:B------:R-:W-:-:S04]  /*16280*/  LEA.HI R32, R32, R40, RZ, 0x7 ;  /* 0x0000002820207211 */ /* 0x000fc800078f38ff */
[----:B------:R-:W-:Y:S01]  /*16290*/  LOP3.LUT R32, R32, 0xffffff80, RZ, 0xc0, !PT ;  /* 0xffffff8020207812 */ /* 0x000fe200078ec0ff */
[----:B------:R-:W-:-:S04]  /*162a0*/  IMAD R45, R45, R0, RZ ;  /* 0x000000002d2d7224 */ /* 0x000fc800078e02ff */
[----:B------:R-:W-:Y:S02]  /*162b0*/  IMAD.IADD R32, R40, 0x1, -R32 ;  /* 0x0000000128207824 */ /* 0x000fe400078e0a20 */
[----:B----4-:R-:W-:-:S04]  /*162c0*/  IMAD.IADD R39, R29, 0x1, R51 ;  /* 0x000000011d277824 */ /* 0x010fc800078e0233 */
[----:B------:R-:W-:Y:S01]  /*162d0*/  @P2 IMAD.HI.U32 R12, R39, R28, RZ ;  /* 0x0000001c270c2227 */ /* 0x000fe200078e00ff */
[----:B------:R-:W-:-:S03]  /*162e0*/  SEL R29, R49, RZ, P1 ;  /* 0x000000ff311d7207 */ /* 0x000fc60000800000 */
[----:B------:R-:W-:Y:S01]  /*162f0*/  IMAD.MOV.U32 R13, RZ, RZ, R39 ;  /* 0x000000ffff0d7224 */ /* 0x000fe200078e0027 */
[----:B--2---:R-:W-:Y:S01]  /*16300*/  @P2 SHF.R.U32.HI R13, RZ, R37, R12 ;  /* 0x00000025ff0d2219 */ /* 0x004fe2000001160c */
        /* <DEDUP_REMOVED lines=14> */
[----:B0-----:R-:W-:-:S04]  /*163f0*/  LEA R12, P0, R6, R4, 0x2 ;  /* 0x00000004060c7211 */ /* 0x001fc800078010ff */
[----:B---3--:R-:W-:Y:S01]  /*16400*/  LEA.HI.X R7, R6, R5, R7, 0x2, P0 ;  /* 0x0000000506077211 */ /* 0x008fe200000f1407 */
[----:B------:R-:W-:Y:S01]  /*16410*/  SHFL.IDX PT, R4, R12, RZ, 0x1c1f ;  /* 0x001c1fff0c047589 */ /* 0x000fe200000e0000 */
[----:B------:R-:W-:-:S03]  /*16420*/  IMAD.IADD R28, R36, 0x1, R51 ;  /* 0x00000001241c7824 */ /* 0x000fc600078e0233 */
        /* <DEDUP_REMOVED lines=16> */
[----:B0-----:R-:W-:Y:S02]  /*16530*/  IMAD R10, R9, UR4, RZ ;  /* 0x00000004090a7c24 */ /* 0x001fe4000f8e02ff */
[----:B------:R-:W-:Y:S02]  /*16540*/  LEA R5, R50, R44, 0x6 ;  /* 0x0000002c32057211 */ /* 0x000fe400078e30ff */
[C---:B------:R-:W-:Y:S02]  /*16550*/  IMAD R9, R3.reuse, UR5, R10 ;  /* 0x0000000503097c24 */ /* 0x040fe4000f8e020a */
[----:B------:R-:W-:Y:S01]  /*16560*/  IMAD.WIDE.U32 R10, R3, UR4, RZ ;  /* 0x00000004030a7c25 */ /* 0x000fe2000f8e00ff */
[----:B------:R-:W-:-:S03]  /*16570*/  ULDC.64 UR4, c[0x0][0xae8] ;  /* 0x0002ba0000047ab9 */ /* 0x000fc60000000a00 */
[----:B------:R-:W-:-:S04]  /*16580*/  IMAD.WIDE R24, R5, 0x2, R24 ;  /* 0x0000000205187825 */ /* 0x000fc800078e0218 */
[----:B------:R-:W-:Y:S01]  /*16590*/  IMAD R3, R48, 0x30, R50 ;  /* 0x0000003030037824 */ /* 0x000fe200078e0232 */
[C---:B------:R-:W-:Y:S01]  /*165a0*/  IADD3 R27, P0, R24.reuse, 0x1800, RZ ;  /* 0x00001800181b7810 */ /* 0x040fe20007f1e0ff */
[----:B------:R-:W-:Y:S01]  /*165b0*/  IMAD.IADD R11, R11, 0x1, R9 ;  /* 0x000000010b0b7824 */ /* 0x000fe200078e0209 */
[C---:B------:R-:W-:Y:S02]  /*165c0*/  IADD3 R29, P1, R24.reuse, 0x3000, RZ ;  /* 0x00003000181d7810 */ /* 0x040fe40007f3e0ff */
[----:B------:R-:W-:Y:S01]  /*165d0*/  IADD3 R37, P3, R24, 0x4800, RZ ;  /* 0x0000480018257810 */ /* 0x000fe20007f7e0ff */
[----:B------:R-:W-:Y:S01]  /*165e0*/  IMAD.IADD R12, R51, 0x1, R3 ;  /* 0x00000001330c7824 */ /* 0x000fe200078e0203 */
[----:B------:R-:W-:Y:S01]  /*165f0*/  LOP3.LUT R26, R27, 0x380, RZ, 0xc0, !PT ;  /* 0x000003801b1a7812 */ /* 0x000fe200078ec0ff */
[----:B------:R-:W-:Y:S01]  /*16600*/  IMAD.WIDE.U32 R10, R157, UR4, R10 ;  /* 0x000000049d0a7c25 */ /* 0x000fe2000f8e000a */
[----:B------:R-:W-:Y:S02]  /*16610*/  LOP3.LUT R28, R29, 0x380, RZ, 0xc0, !PT ;  /* 0x000003801d1c7812 */ /* 0x000fe400078ec0ff */
[----:B------:R-:W-:-:S02]  /*16620*/  LOP3.LUT R36, R37, 0x380, RZ, 0xc0, !PT ;  /* 0x0000038025247812 */ /* 0x000fc400078ec0ff */
[----:B------:R-:W-:Y:S01]  /*16630*/  LOP3.LUT R5, R24, 0x380, RZ, 0xc0, !PT ;  /* 0x0000038018057812 */ /* 0x000fe200078ec0ff */
[----:B-1----:R-:W-:Y:S01]  /*16640*/  @P2 IMAD.HI.U32 R3, R12, R13, RZ ;  /* 0x0000000d0c032227 */ /* 0x002fe200078e00ff */
[----:B------:R-:W-:Y:S02]  /*16650*/  SHF.R.S32.HI R9, RZ, 0x1f, R8 ;  /* 0x0000001fff097819 */ /* 0x000fe40000011408 */
[----:B------:R-:W-:Y:S01]  /*16660*/  SHF.R.U64 R26, R26, 0x3, RZ ;  /* 0x000000031a1a7819 */ /* 0x000fe200000012ff */
[----:B------:R-:W-:Y:S01]  /*16670*/  IMAD R11, R157, UR5, R11 ;  /* 0x000000059d0b7c24 */ /* 0x000fe2000f8e020b */
        /* <DEDUP_REMOVED lines=12> */
[----:B------:R-:W-:Y:S01]  /*16740*/  IMAD.X R37, RZ, RZ, R25, P3 ;  /* 0x000000ffff257224 */ /* 0x000fe200018e0619 */
[----:B--2---:R-:W-:Y:S01]  /*16750*/  @P2 SHF.R.U32.HI R13, RZ, R14, R3 ;  /* 0x0000000eff0d2219 */ /* 0x004fe20000011603 */
[----:B------:R-:W-:-:S02]  /*16760*/  IMAD.MOV.U32 R5, RZ, RZ, R25 ;  /* 0x000000ffff057224 */ /* 0x000fc400078e0019 */
[C---:B------:R-:W-:Y:S01]  /*16770*/  IMAD R15, R8.reuse, UR5, R9 ;  /* 0x00000005080f7c24 */ /* 0x040fe2000f8e0209 */
[----:B------:R-:W5:Y:S01]  /*16780*/  LD.E.128 R24, desc[UR42][R26.64] ;  /* 0x0000002a1a187980 */ /* 0x000f62000c101d00 */
[----:B------:R-:W-:Y:S01]  /*16790*/  IMAD.WIDE.U32 R8, R8, UR4, R10 ;  /* 0x0000000408087c25 */ /* 0x000fe2000f8e000a */
[--C-:B------:R-:W-:Y:S01]  /*167a0*/  SHF.R.S32.HI R10, RZ, 0x1f, R13.reuse ;  /* 0x0000001fff0a7819 */ /* 0x100fe2000001140d */
[----:B------:R-:W-:Y:S01]  /*167b0*/  ULDC.64 UR4, c[0x0][0xae0] ;  /* 0x0002b80000047ab9 */ /* 0x000fe20000000a00 */
[----:B------:R-:W5:Y:S01]  /*167c0*/  LD.E.128 R4, desc[UR42][R4.64] ;  /* 0x0000002a04047980 */ /* 0x000f62000c101d00 */
[----:B------:R-:W-:-:S03]  /*167d0*/  IMAD.MOV R11, RZ, RZ, -R13 ;  /* 0x000000ffff0b7224 */ /* 0x000fc600078e0a0d */
[----:B------:R-:W5:Y:S01]  /*167e0*/  LD.E.128 R28, desc[UR42][R28.64] ;  /* 0x0000002a1c1c7980 */ /* 0x000f62000c101d00 */
[----:B------:R-:W-:-:S03]  /*167f0*/  IMAD R11, R0, R11, R12 ;  /* 0x0000000b000b7224 */ /* 0x000fc600078e020c */
[----:B------:R-:W5:Y:S01]  /*16800*/  LD.E.128 R36, desc[UR42][R36.64] ;  /* 0x0000002a24247980 */ /* 0x000f62000c101d00 */
[----:B------:R-:W-:Y:S01]  /*16810*/  IMAD.IADD R9, R9, 0x1, R15 ;  /* 0x0000000109097824 */ /* 0x000fe200078e020f */
[----:B------:R-:W-:Y:S01]  /*16820*/  @!PT LDS RZ, [RZ] ;  /* 0x00000000fffff984 */ /* 0x000fe20000000800 */
[----:B------:R-:W-:Y:S01]  /*16830*/  @!PT LDS RZ, [RZ] ;  /* 0x00000000fffff984 */ /* 0x000fe20000000800 */
[----:B------:R-:W-:Y:S01]  /*16840*/  @!PT LDS RZ, [RZ] ;  /* 0x00000000fffff984 */ /* 0x000fe20000000800 */
[----:B------:R-:W-:Y:S01]  /*16850*/  @!PT LDS RZ, [RZ] ;  /* 0x00000000fffff984 */ /* 0x000fe20000000800 */
[----:B------:R0:W-:Y:S06]  /*16860*/  MEMBAR.ALL.CTA ;  /* 0x0000000000007992 */ /* 0x0001ec0000008000 */
[----:B0-----:R-:W0:Y:S01]  /*16870*/  FENCE.VIEW.ASYNC.S ;  /* 0x00000000000073c6 */ /* 0x001e220000000000 */
[----:B------:R-:W-:Y:S01]  /*16880*/  IMAD R10, R10, UR4, RZ ;  /* 0x000000040a0a7c24 */ /* 0x000fe2000f8e02ff */
[----:B------:R-:W-:Y:S01]  /*16890*/  SHF.R.S32.HI R0, RZ, 0x1f, R11 ;  /* 0x0000001fff007819 */ /* 0x000fe2000001140b */
[----:B------:R-:W-:-:S04]  /*168a0*/  IMAD.WIDE.U32 R8, R13, UR4, R8 ;  /* 0x000000040d087c25 */ /* 0x000fc8000f8e0008 */
[----:B------:R-:W-:Y:S01]  /*168b0*/  IMAD R15, R13, UR5, R10 ;  /* 0x000000050d0f7c24 */ /* 0x000fe2000f8e020a */
[----:B------:R-:W-:Y:S02]  /*168c0*/  ULDC.64 UR4, c[0x0][0xad8] ;  /* 0x0002b60000047ab9 */ /* 0x000fe40000000a00 */
[----:B------:R-:W-:Y:S02]  /*168d0*/  IMAD R0, R0, UR4, RZ ;  /* 0x0000000400007c24 */ /* 0x000fe4000f8e02ff */
[----:B------:R-:W-:Y:S02]  /*168e0*/  IMAD.IADD R9, R9, 0x1, R15 ;  /* 0x0000000109097824 */ /* 0x000fe400078e020f */
[----:B------:R-:W-:Y:S02]  /*168f0*/  VIADD R3, R2, 0x16820 ;  /* 0x0001682002037836 */ /* 0x000fe40000000000 */
[----:B------:R-:W-:-:S04]  /*16900*/  IMAD.WIDE.U32 R8, R11, UR4, R8 ;  /* 0x000000040b087c25 */ /* 0x000fc8000f8e0008 */
[----:B------:R-:W-:Y:S01]  /*16910*/  IMAD R41, R11, UR5, R0 ;  /* 0x000000050b297c24 */ /* 0x000fe2000f8e0200 */
[----:B------:R-:W-:Y:S01]  /*16920*/  ULDC.64 UR4, c[0x0][0xa80] ;  /* 0x0002a00000047ab9 */ /* 0x000fe20000000a00 */
[----:B------:R-:W-:Y:S02]  /*16930*/  PRMT R3, RZ, 0x654, R3 ;  /* 0x00000654ff037816 */ /* 0x000fe40000000003 */
[----:B------:R-:W-:Y:S01]  /*16940*/  IMAD.IADD R41, R9, 0x1, R41 ;  /* 0x0000000109297824 */ /* 0x000fe200078e0229 */
[C---:B------:R-:W-:Y:S01]  /*16950*/  LEA R40, P0, R8.reuse, UR4, 0x1 ;  /* 0x0000000408287c11 */ /* 0x040fe2000f8008ff */
[----:B------:R-:W-:Y:S01]  /*16960*/  UMOV UR4, 0xffffffff ;  /* 0xffffffff00047882 */ /* 0x000fe20000000000 */
[----:B0-----:R0:W-:Y:S02]  /*16970*/  SYNCS.ARRIVE.TRANS64.RED.A1T0 RZ, [R3+URZ], RZ ;  /* 0x000000ff03ff79a7 */ /* 0x0011e4000810043f */
[----:B------:R-:W-:Y:S01]  /*16980*/  LEA.HI.X R41, R8, UR5, R41, 0x1, P0 ;  /* 0x0000000508297c11 */ /* 0x000fe200080f0c29 */
[----:B------:R-:W-:Y:S08]  /*16990*/  BRA.DIV UR4, `(.L_x_14580) ;  /* 0x000000aa049c7947 */ /* 0x000ff0000b800000 */
[----:B0-----:R-:W0:Y:S01]  /*169a0*/  SHFL.IDX PT, R3, R40, RZ, 0x181f ;  /* 0x00181fff28037589 */ /* 0x001e2200000e0000 */
[----:B------:R-:W-:Y:S01]  /*169b0*/  ULDC UR4, c[0x0][0xac8] ;  /* 0x0002b20000047ab9 */ /* 0x000fe20000000800 */
[----:B------:R-:W-:Y:S01]  /*169c0*/  IMAD.IADD R42, R50, 0x1, R51 ;  /* 0x00000001322a7824 */ /* 0x000fe200078e0233 */
[----:B------:R-:W-:Y:S01]  /*169d0*/  ISETP.GE.AND P0, PT, R44, UR4, PT ;  /* 0x000000042c007c0c */ /* 0x000fe2000bf06270 */
[----:B------:R-:W1:Y:S02]  /*169e0*/  SHFL.IDX PT, R9, R40, 0x1, 0x181f ;  /* 0x00381f0028097f89 */ /* 0x000e6400000e0000 */
[C---:B------:R-:W-:Y:S01]  /*169f0*/  VIADD R12, R42.reuse, 0x30 ;  /* 0x000000302a0c7836 */ /* 0x040fe20000000000 */
[CC--:B------:R-:W-:Y:S01]  /*16a00*/  ISETP.GE.OR P2, PT, R42.reuse, R45.reuse, P0 ;  /* 0x0000002d2a00720c */ /* 0x0c0fe20000746670 */
[----:B------:R-:W2:Y:S01]  /*16a10*/  SHFL.IDX PT, R0, R41, RZ, 0x181f ;  /* 0x00181fff29007589 */ /* 0x000ea200000e0000 */
[----:B------:R-:W-:Y:S02]  /*16a20*/  VIADD R20, R42, 0x60 ;  /* 0x000000602a147836 */ /* 0x000fe40000000000 */
[-C--:B------:R-:W-:Y:S01]  /*16a30*/  ISETP.GE.OR P3, PT, R12, R45.reuse, P0 ;  /* 0x0000002d0c00720c */ /* 0x080fe20000766670 */
[----:B------:R-:W3:Y:S02]  /*16a40*/  SHFL.IDX PT, R14, R40, 0x2, 0x181f ;  /* 0x00581f00280e7f89 */ /* 0x000ee400000e0000 */
[----:B------:R-:W-:-:S02]  /*16a50*/  ISETP.GE.OR P4, PT, R20, R45, P0 ;  /* 0x0000002d1400720c */ /* 0x000fc40000786670 */
[----:B------:R-:W4:Y:S04]  /*16a60*/  SHFL.IDX PT, R8, R41, 0x1, 0x181f ;  /* 0x00381f0029087f89 */ /* 0x000f2800000e0000 */
[----:B------:R-:W4:Y:S01]  /*16a70*/  SHFL.IDX PT, R10, R41, 0x2, 0x181f ;  /* 0x00581f00290a7f89 */ /* 0x000f2200000e0000 */
[----:B0-----:R-:W-:-:S03]  /*16a80*/  @!P2 LEA R32, P5, R44, R3, 0x1 ;  /* 0x000000032c20a211 */ /* 0x001fc600078a08ff */
[C---:B-1----:R-:W-:Y:S02]  /*16a90*/  @!P3 LEA R20, P1, R44.reuse, R9, 0x1 ;  /* 0x000000092c14b211 */ /* 0x042fe400078208ff */
[C---:B--2---:R-:W-:Y:S02]  /*16aa0*/  @!P2 LEA.HI.X R3, R44.reuse, R0, R43, 0x1, P5 ;  /* 0x000000002c03a211 */ /* 0x044fe400028f0c2b */
[----:B------:R-:W0:Y:S01]  /*16ab0*/  SHFL.IDX PT, R0, R41, 0x3, 0x181f ;  /* 0x00781f0029007f89 */ /* 0x000e2200000e0000 */
[C---:B---3--:R-:W-:Y:S02]  /*16ac0*/  @!P4 LEA R46, P5, R44.reuse, R14, 0x1 ;  /* 0x0000000e2c2ec211 */ /* 0x048fe400078a08ff */
[----:B------:R-:W-:Y:S01]  /*16ad0*/  @!P2 IMAD.MOV.U32 R9, RZ, RZ, R3 ;  /* 0x000000ffff09a224 */ /* 0x000fe200078e0003 */
[----:B------:R-:W1:Y:S01]  /*16ae0*/  SHFL.IDX PT, R14, R40, 0x3, 0x181f ;  /* 0x00781f00280e7f89 */ /* 0x000e6200000e0000 */
[C-C-:B----4-:R-:W-:Y:S01]  /*16af0*/  @!P3 LEA.HI.X R21, R44.reuse, R8, R43.reuse, 0x1, P1 ;  /* 0x000000082c15b211 */ /* 0x150fe200008f0c2b */
[----:B------:R-:W-:Y:S01]  /*16b00*/  @!P2 IMAD.MOV.U32 R8, RZ, RZ, R32 ;  /* 0x000000ffff08a224 */ /* 0x000fe200078e0020 */
[----:B------:R-:W-:-:S04]  /*16b10*/  @!P4 LEA.HI.X R47, R44, R10, R43, 0x1, P5 ;  /* 0x0000000a2c2fc211 */ /* 0x000fc800028f0c2b */
[----:B-----5:R2:W-:Y:S04]  /*16b20*/  @!P2 ST.E.128 desc[UR42][R8.64], R4 ;  /* 0x000000040800a985 */ /* 0x0205e8000c101d2a */
[----:B------:R3:W-:Y:S01]  /*16b30*/  @!P3 ST.E.128 desc[UR42][R20.64], R24 ;  /* 0x000000181400b985 */ /* 0x0007e2000c101d2a */
[----:B--2---:R-:W-:Y:S02]  /*16b40*/  @!P4 IMAD.MOV.U32 R4, RZ, RZ, R46 ;  /* 0x000000ffff04c224 */ /* 0x004fe400078e002e */
[----:B------:R-:W-:-:S05]  /*16b50*/  @!P4 IMAD.MOV.U32 R5, RZ, RZ, R47 ;  /* 0x000000ffff05c224 */ /* 0x000fca00078e002f */
[----:B01----:R3:W-:Y:S02]  /*16b60*/  @!P4 ST.E.128 desc[UR42][R4.64], R28 ;  /* 0x0000001c0400c985 */ /* 0x0037e4000c101d2a */
.L_x_14788:
[----:B------:R-:W-:-:S05]  /*16b70*/  VIADD R42, R42, 0x90 ;  /* 0x000000902a2a7836 */ /* 0x000fca0000000000 */
[----:B------:R-:W-:-:S13]  /*16b80*/  ISETP.GE.OR P0, PT, R42, R45, P0 ;  /* 0x0000002d2a00720c */ /* 0x000fda0000706670 */
[----:B------:R-:W-:Y:S05]  /*16b90*/  @P0 BRA `(.L_x_14581) ;  /* 0x0000001000d00947 */ /* 0x000fea0003800000 */
[----:B------:R-:W-:-:S04]  /*16ba0*/  LEA R14, P0, R44, R14, 0x1 ;  /* 0x0000000e2c0e7211 */ /* 0x000fc800078008ff */
[----:B------:R-:W-:-:S05]  /*16bb0*/  LEA.HI.X R15, R44, R0, R43, 0x1, P0 ;  /* 0x000000002c0f7211 */ /* 0x000fca00000f0c2b */
[----:B------:R0:W-:Y:S01]  /*16bc0*/  ST.E.128 desc[UR42][R14.64], R36 ;  /* 0x000000240e007985 */ /* 0x0001e2000c101d2a */
[----:B------:R-:W-:Y:S05]  /*16bd0*/  BRA `(.L_x_14581) ;  /* 0x0000001000c07947 */ /* 0x000fea0003800000 */
.L_x_14579:
[----:B------:R-:W1:Y:S01]  /*16be0*/  @P2 LDC R12, c[0x0][0xbec] ;  /* 0x0002fb00ff0c2b82 */ /* 0x000e620000000800 */
[----:B------:R-:W-:Y:S01]  /*16bf0*/  ULDC.64 UR4, c[0x0][0xb08] ;  /* 0x0002c20000047ab9 */ /* 0x000fe20000000a00 */
[----:B------:R-:W-:Y:S01]  /*16c00*/  ULDC.64 UR6, c[0x0][0xb30] ;  /* 0x0002cc0000067ab9 */ /* 0x000fe20000000a00 */
[----:B0-----:R-:W-:Y:S02]  /*16c10*/  IMAD R10, R9, UR4, RZ ;  /* 0x00000004090a7c24 */ /* 0x001fe4000f8e02ff */
[----:B------:R-:W-:-:S03]  /*16c20*/  IMAD.WIDE.U32 R4, R3, UR4, RZ ;  /* 0x0000000403047c25 */ /* 0x000fc6000f8e00ff */
[----:B------:R-:W0:Y:S01]  /*16c30*/  @P2 LDC R11, c[0x0][0xbf0] ;  /* 0x0002fc00ff0b2b82 */ /* 0x000e220000000800 */
[----:B------:R-:W-:Y:S01]  /*16c40*/  IMAD R3, R3, UR5, R10 ;  /* 0x0000000503037c24 */ /* 0x000fe2000f8e020a */
[----:B------:R-:W-:Y:S01]  /*16c50*/  ULDC.64 UR4, c[0x0][0xb38] ;  /* 0x0002ce0000047ab9 */ /* 0x000fe20000000a00 */
[----:B------:R-:W-:Y:S02]  /*16c60*/  VIADD R29, R155, 0x8 ;  /* 0x000000089b1d7836 */ /* 0x000fe40000000000 */
        /* <DEDUP_REMOVED lines=12> */
[C---:B------:R-:W-:Y:S02]  /*16d30*/  IMAD R7, R8.reuse, UR5, R3 ;  /* 0x0000000508077c24 */ /* 0x040fe4000f8e0203 */
[----:B------:R-:W-:Y:S01]  /*16d40*/  IMAD.WIDE.U32 R8, R8, UR4, R4 ;  /* 0x0000000408087c25 */ /* 0x000fe2000f8e0004 */
[----:B------:R-:W-:-:S03]  /*16d50*/  ULDC.64 UR4, c[0x0][0xb48] ;  /* 0x0002d20000047ab9 */ /* 0x000fc60000000a00 */
[----:B------:R-:W-:Y:S01]  /*16d60*/  IMAD.MOV.U32 R3, RZ, RZ, R39 ;  /* 0x000000ffff037224 */ /* 0x000fe200078e0027 */
[----:B0-----:R-:W-:Y:S01]  /*16d70*/  @P2 SHF.R.U32.HI R3, RZ, R11, R12 ;  /* 0x0000000bff032219 */ /* 0x001fe2000001160c */
        /* <DEDUP_REMOVED lines=21> */
[C---:B------:R-:W-:Y:S01]  /*16ed0*/  LEA R3, P0, R4.reuse, UR4, 0x2 ;  /* 0x0000000404037c11 */ /* 0x040fe2000f8010ff */
[C---:B------:R-:W-:Y:S01]  /*16ee0*/  VIADD R39, R155.reuse, 0x20 ;  /* 0x000000209b277836 */ /* 0x040fe20000000000 */
[----:B------:R-:W-:Y:S01]  /*16ef0*/  UMOV UR4, 0xffffffff ;  /* 0xffffffff00047882 */ /* 0x000fe20000000000 */
[C---:B------:R-:W-:Y:S01]  /*16f00*/  VIADD R43, R155.reuse, 0x30 ;  /* 0x000000309b2b7836 */ /* 0x040fe20000000000 */
[----:B------:R0:W-:Y:S01]  /*16f10*/  SYNCS.ARRIVE.TRANS64.RED.A1T0 RZ, [R8+URZ], RZ ;  /* 0x000000ff08ff79a7 */ /* 0x0001e2000810043f */
[----:B------:R-:W-:Y:S01]  /*16f20*/  VIADD R47, R155, 0x38 ;  /* 0x000000389b2f7836 */ /* 0x000fe20000000000 */
[----:B------:R-:W-:Y:S02]  /*16f30*/  LEA.HI.X R4, R4, UR5, R5, 0x2, P0 ;  /* 0x0000000504047c11 */ /* 0x000fe400080f1405 */
[----:B------:R-:W-:Y:S02]  /*16f40*/  SHF.R.S32.HI R7, RZ, 0x1f, R155 ;  /* 0x0000001fff077819 */ /* 0x000fe4000001149b */
[----:B------:R-:W-:-:S02]  /*16f50*/  SHF.R.S32.HI R38, RZ, 0x1f, R39 ;  /* 0x0000001fff267819 */ /* 0x000fc40000011427 */
[----:B------:R-:W-:Y:S02]  /*16f60*/  SHF.R.S32.HI R42, RZ, 0x1f, R43 ;  /* 0x0000001fff2a7819 */ /* 0x000fe4000001142b */
[----:B------:R-:W-:Y:S01]  /*16f70*/  SHF.R.S32.HI R44, RZ, 0x1f, R47 ;  /* 0x0000001fff2c7819 */ /* 0x000fe2000001142f */
[----:B0-----:R-:W-:Y:S06]  /*16f80*/  BRA.DIV UR4, `(.L_x_14582) ;  /* 0x000000aa04287947 */ /* 0x001fec000b800000 */
[----:B------:R0:W1:Y:S04]  /*16f90*/  SHFL.IDX PT, R0, R4, RZ, 0x1c1f ;  /* 0x001c1fff04007589 */ /* 0x00006800000e0000 */
[----:B------:R0:W2:Y:S02]  /*16fa0*/  SHFL.IDX PT, R14, R3, RZ, 0x1c1f ;  /* 0x001c1fff030e7589 */ /* 0x0000a400000e0000 */
.L_x_14791:
        /* <DEDUP_REMOVED lines=8> */
[-C--:B--2---:R-:W-:Y:S02]  /*17030*/  @!P1 LEA R8, P3, R155, R14.reuse, 0x2 ;  /* 0x0000000e9b089211 */ /* 0x084fe400078610ff */
[----:B------:R-:W-:Y:S02]  /*17040*/  @!P2 LEA R10, P4, R29, R14, 0x2 ;  /* 0x0000000e1d0aa211 */ /* 0x000fe400078810ff */
[-C--:B-1----:R-:W-:Y:S02]  /*17050*/  @!P1 LEA.HI.X R9, R155, R0.reuse, R7, 0x2, P3 ;  /* 0x000000009b099211 */ /* 0x082fe400018f1407 */
[----:B------:R-:W-:Y:S02]  /*17060*/  @!P2 LEA.HI.X R11, R29, R0, R30, 0x2, P4 ;  /* 0x000000001d0ba211 */ /* 0x000fe400020f141e */
[----:B------:R-:W-:Y:S01]  /*17070*/  @!P5 LEA R12, P3, R31, R14, 0x2 ;  /* 0x0000000e1f0cd211 */ /* 0x000fe200078610ff */
[----:B------:R1:W-:Y:S01]  /*17080*/  @!P1 ST.E.64 desc[UR42][R8.64], R20 ;  /* 0x0000001408009985 */ /* 0x0003e2000c101b2a */
[----:B------:R-:W-:-:S02]  /*17090*/  ISETP.GE.AND P1, PT, R39, UR4, PT ;  /* 0x0000000427007c0c */ /* 0x000fc4000bf26270 */
[----:B------:R-:W-:Y:S01]  /*170a0*/  @!P5 LEA.HI.X R13, R31, R0, R32, 0x2, P3 ;  /* 0x000000001f0dd211 */ /* 0x000fe200018f1420 */
[----:B------:R2:W-:Y:S01]  /*170b0*/  @!P2 ST.E.64 desc[UR42][R10.64], R92 ;  /* 0x0000005c0a00a985 */ /* 0x0005e2000c101b2a */
[----:B------:R-:W-:Y:S02]  /*170c0*/  ISETP.GE.AND P2, PT, R41, UR4, PT ;  /* 0x0000000429007c0c */ /* 0x000fe4000bf46270 */
[----:B------:R-:W-:Y:S01]  /*170d0*/  @!P0 LEA R24, P4, R37, R14, 0x2 ;  /* 0x0000000e25188211 */ /* 0x000fe200078810ff */
[----:B------:R3:W-:Y:S01]  /*170e0*/  @!P5 ST.E.64 desc[UR42][R12.64], R96 ;  /* 0x000000600c00d985 */ /* 0x0007e2000c101b2a */
[----:B------:R-:W-:Y:S02]  /*170f0*/  ISETP.GE.AND P3, PT, R43, UR4, PT ;  /* 0x000000042b007c0c */ /* 0x000fe4000bf66270 */
[----:B------:R-:W-:Y:S02]  /*17100*/  ISETP.GE.AND P5, PT, R47, UR4, PT ;  /* 0x000000042f007c0c */ /* 0x000fe4000bfa6270 */
[----:B------:R-:W-:-:S02]  /*17110*/  @!P0 LEA.HI.X R25, R37, R0, R36, 0x2, P4 ;  /* 0x0000000025198211 */ /* 0x000fc400020f1424 */
[----:B------:R-:W-:-:S03]  /*17120*/  @!P1 LEA R26, P4, R39, R14, 0x2 ;  /* 0x0000000e271a9211 */ /* 0x000fc600078810ff */
[----:B------:R3:W-:Y:S01]  /*17130*/  @!P0 ST.E.64 desc[UR42][R24.64], R100 ;  /* 0x0000006418008985 */ /* 0x0007e2000c101b2a */
[----:B-1----:R-:W-:Y:S02]  /*17140*/  @!P2 LEA R8, P0, R41, R14, 0x2 ;  /* 0x0000000e2908a211 */ /* 0x002fe400078010ff */
[----:B------:R-:W-:Y:S02]  /*17150*/  @!P1 LEA.HI.X R27, R39, R0, R38, 0x2, P4 ;  /* 0x00000000271b9211 */ /* 0x000fe400020f1426 */
[----:B--2---:R-:W-:Y:S02]  /*17160*/  @!P3 LEA R10, P4, R43, R14, 0x2 ;  /* 0x0000000e2b0ab211 */ /* 0x004fe400078810ff */
[----:B------:R-:W-:Y:S01]  /*17170*/  @!P2 LEA.HI.X R9, R41, R0, R40, 0x2, P0 ;  /* 0x000000002909a211 */ /* 0x000fe200000f1428 */
[----:B------:R3:W-:Y:S01]  /*17180*/  @!P1 ST.E.64 desc[UR42][R26.64], R104 ;  /* 0x000000681a009985 */ /* 0x0007e2000c101b2a */
[----:B------:R-:W-:Y:S02]  /*17190*/  @!P5 LEA R14, P0, R47, R14, 0x2 ;  /* 0x0000000e2f0ed211 */ /* 0x000fe400078010ff */
[-C--:B------:R-:W-:Y:S01]  /*171a0*/  @!P3 LEA.HI.X R11, R43, R0.reuse, R42, 0x2, P4 ;  /* 0x000000002b0bb211 */ /* 0x080fe200020f142a */
[----:B------:R3:W-:Y:S01]  /*171b0*/  @!P2 ST.E.64 desc[UR42][R8.64], R108 ;  /* 0x0000006c0800a985 */ /* 0x0007e2000c101b2a */
[----:B------:R-:W-:-:S03]  /*171c0*/  @!P5 LEA.HI.X R15, R47, R0, R44, 0x2, P0 ;  /* 0x000000002f0fd211 */ /* 0x000fc600000f142c */
[----:B------:R3:W-:Y:S04]  /*171d0*/  @!P3 ST.E.64 desc[UR42][R10.64], R112 ;  /* 0x000000700a00b985 */ /* 0x0007e8000c101b2a */
[----:B------:R3:W-:Y:S02]  /*171e0*/  @!P5 ST.E.64 desc[UR42][R14.64], R116 ;  /* 0x000000740e00d985 */ /* 0x0007e4000c101b2a */
.L_x_14584:
[----:B------:R-:W-:Y:S05]  /*171f0*/  BSYNC B1 ;  /* 0x0000000000017941 */ /* 0x000fea0003800000 */
.L_x_14583:
[----:B------:R-:W-:-:S03]  /*17200*/  UMOV UR4, 0xffffffff ;  /* 0xffffffff00047882 */ /* 0x000fc60000000000 */
[----:B------:R-:W-:Y:S05]  /*17210*/  BRA.DIV UR4, `(.L_x_14585) ;  /* 0x000000a604b87947 */ /* 0x000fea000b800000 */
[----:B-1----:R1:W4:Y:S04]  /*17220*/  SHFL.IDX PT, R0, R4, 0x1, 0x1c1f ;  /* 0x003c1f0004007f89 */ /* 0x00232800000e0000 */
[----:B--23--:R1:W2:Y:S02]  /*17230*/  SHFL.IDX PT, R14, R3, 0x1, 0x1c1f ;  /* 0x003c1f00030e7f89 */ /* 0x00c2a400000e0000 */
.L_x_14795:
[----:B------:R-:W-:-:S13]  /*17240*/  ISETP.GE.AND P0, PT, R6, R45, PT ;  /* 0x0000002d0600720c */ /* 0x000fda0003f06270 */
[----:B------:R-:W-:Y:S05]  /*17250*/  @P0 BRA `(.L_x_14581) ;  /* 0x0000000c00200947 */ /* 0x000fea0003800000 */
[----:B------:R-:W-:Y:S02]  /*17260*/  ULDC UR4, c[0x0][0xac8] ;  /* 0x0002b20000047ab9 */ /* 0x000fe40000000800 */
[----:B------:R-:W-:Y:S02]  /*17270*/  ISETP.GE.AND P0, PT, R155, UR4, PT ;  /* 0x000000049b007c0c */ /* 0x000fe4000bf06270 */
[----:B------:R-:W-:Y:S02]  /*17280*/  ISETP.GE.AND P5, PT, R29, UR4, PT ;  /* 0x000000041d007c0c */ /* 0x000fe4000bfa6270 */
[----:B------:R-:W-:Y:S02]  /*17290*/  ISETP.GE.AND P3, PT, R31, UR4, PT ;  /* 0x000000041f007c0c */ /* 0x000fe4000bf66270 */
[----:B------:R-:W-:-:S07]  /*172a0*/  ISETP.GE.AND P2, PT, R37, UR4, PT ;  /* 0x0000000425007c0c */ /* 0x000fce000bf46270 */
[-C--:B012---:R-:W-:Y:S02]  /*172b0*/  @!P0 LEA R4, P1, R155, R14.reuse, 0x2 ;  /* 0x0000000e9b048211 */ /* 0x087fe400078210ff */
[----:B------:R-:W-:Y:S02]  /*172c0*/  @!P5 LEA R6, P4, R29, R14, 0x2 ;  /* 0x0000000e1d06d211 */ /* 0x000fe400078810ff */
[-C--:B----4-:R-:W-:Y:S02]  /*172d0*/  @!P0 LEA.HI.X R5, R155, R0.reuse, R7, 0x2, P1 ;  /* 0x000000009b058211 */ /* 0x090fe400008f1407 */
[----:B------:R-:W-:Y:S02]  /*172e0*/  ISETP.GE.AND P1, PT, R39, UR4, PT ;  /* 0x0000000427007c0c */ /* 0x000fe4000bf26270 */
[----:B------:R-:W-:Y:S01]  /*172f0*/  @!P5 LEA.HI.X R7, R29, R0, R30, 0x2, P4 ;  /* 0x000000001d07d211 */ /* 0x000fe200020f141e */
[----:B------:R0:W-:Y:S01]  /*17300*/  @!P0 ST.E.64 desc[UR42][R4.64], R90 ;  /* 0x0000005a04008985 */ /* 0x0001e2000c101b2a */
[----:B------:R-:W-:-:S02]  /*17310*/  ISETP.GE.AND P0, PT, R41, UR4, PT ;  /* 0x0000000429007c0c */ /* 0x000fc4000bf06270 */
[-C--:B------:R-:W-:Y:S01]  /*17320*/  @!P3 LEA R8, P4, R31, R14.reuse, 0x2 ;  /* 0x0000000e1f08b211 */ /* 0x080fe200078810ff */
[----:B------:R3:W-:Y:S01]  /*17330*/  @!P5 ST.E.64 desc[UR42][R6.64], R94 ;  /* 0x0000005e0600d985 */ /* 0x0007e2000c101b2a */
[----:B------:R-:W-:Y:S02]  /*17340*/  @!P2 LEA R10, P5, R37, R14, 0x2 ;  /* 0x0000000e250aa211 */ /* 0x000fe400078a10ff */
[-C--:B------:R-:W-:Y:S02]  /*17350*/  @!P3 LEA.HI.X R9, R31, R0.reuse, R32, 0x2, P4 ;  /* 0x000000001f09b211 */ /* 0x080fe400020f1420 */
[----:B------:R-:W-:Y:S02]  /*17360*/  ISETP.GE.AND P4, PT, R43, UR4, PT ;  /* 0x000000042b007c0c */ /* 0x000fe4000bf86270 */
[----:B------:R-:W-:Y:S01]  /*17370*/  @!P2 LEA.HI.X R11, R37, R0, R36, 0x2, P5 ;  /* 0x00000000250ba211 */ /* 0x000fe200028f1424 */
[----:B------:R3:W-:Y:S01]  /*17380*/  @!P3 ST.E.64 desc[UR42][R8.64], R98 ;  /* 0x000000620800b985 */ /* 0x0007e2000c101b2a */
[----:B------:R-:W-:-:S03]  /*17390*/  @!P1 LEA R12, P5, R39, R14, 0x2 ;  /* 0x0000000e270c9211 */ /* 0x000fc600078a10ff */
[----:B------:R3:W-:Y:S01]  /*173a0*/  @!P2 ST.E.64 desc[UR42][R10.64], R102 ;  /* 0x000000660a00a985 */ /* 0x0007e2000c101b2a */
[----:B------:R-:W-:Y:S02]  /*173b0*/  @!P1 LEA.HI.X R13, R39, R0, R38, 0x2, P5 ;  /* 0x00000000270d9211 */ /* 0x000fe400028f1426 */
[----:B------:R-:W-:-:S03]  /*173c0*/  @!P0 LEA R20, P5, R41, R14, 0x2 ;  /* 0x0000000e29148211 */ /* 0x000fc600078a10ff */
[----:B------:R3:W-:Y:S01]  /*173d0*/  @!P1 ST.E.64 desc[UR42][R12.64], R106 ;  /* 0x0000006a0c009985 */ /* 0x0007e2000c101b2a */
[----:B------:R-:W-:Y:S02]  /*173e0*/  @!P0 LEA.HI.X R21, R41, R0, R40, 0x2, P5 ;  /* 0x0000000029158211 */ /* 0x000fe400028f1428 */
[----:B0-----:R-:W-:-:S03]  /*173f0*/  @!P4 LEA R4, P5, R43, R14, 0x2 ;  /* 0x0000000e2b04c211 */ /* 0x001fc600078a10ff */
[----:B------:R3:W-:Y:S01]  /*17400*/  @!P0 ST.E.64 desc[UR42][R20.64], R110 ;  /* 0x0000006e14008985 */ /* 0x0007e2000c101b2a */
[----:B------:R-:W-:Y:S02]  /*17410*/  @!P4 LEA.HI.X R5, R43, R0, R42, 0x2, P5 ;  /* 0x000000002b05c211 */ /* 0x000fe400028f142a */
[----:B------:R-:W-:-:S03]  /*17420*/  ISETP.GE.AND P0, PT, R47, UR4, PT ;  /* 0x000000042f007c0c */ /* 0x000fc6000bf06270 */
[----:B------:R3:W-:Y:S10]  /*17430*/  @!P4 ST.E.64 desc[UR42][R4.64], R114 ;  /* 0x000000720400c985 */ /* 0x0007f4000c101b2a */
[----:B------:R-:W-:Y:S05]  /*17440*/  @P0 BRA `(.L_x_14581) ;  /* 0x0000000800a40947 */ /* 0x000fea0003800000 */
[----:B------:R-:W-:-:S04]  /*17450*/  LEA R14, P0, R47, R14, 0x2 ;  /* 0x0000000e2f0e7211 */ /* 0x000fc800078010ff */
[----:B------:R-:W-:-:S05]  /*17460*/  LEA.HI.X R15, R47, R0, R44, 0x2, P0 ;  /* 0x000000002f0f7211 */ /* 0x000fca00000f142c */
[----:B------:R0:W-:Y:S01]  /*17470*/  ST.E.64 desc[UR42][R14.64], R118 ;  /* 0x000000760e007985 */ /* 0x0001e2000c101b2a */
[----:B------:R-:W-:Y:S05]  /*17480*/  BRA `(.L_x_14581) ;  /* 0x0000000800947947 */ /* 0x000fea0003800000 */
.L_x_14577:
[----:B------:R-:W2:Y:S01]  /*17490*/  LDL R0, [R1+0x50] ;  /* 0x0000500001007983 */ /* 0x000ea20000100800 */
[----:B------:R-:W-:Y:S01]  /*174a0*/  ULDC.64 UR4, c[0x0][0xc08] ;  /* 0x0003020000047ab9 */ /* 0x000fe20000000a00 */
[----:B------:R-:W2:Y:S01]  /*174b0*/  LDC.64 R4, c[0x0][0xc00] ;  /* 0x00030000ff047b82 */ /* 0x000ea20000000a00 */
[----:B------:R-:W-:Y:S01]  /*174c0*/  ISETP.NE.U32.AND P0, PT, RZ, UR4, PT ;  /* 0x00000004ff007c0c */ /* 0x000fe2000bf05070 */
[----:B------:R-:W3:Y:S01]  /*174d0*/  LDL R8, [R1+0x4c] ;  /* 0x00004c0001087983 */ /* 0x000ee20000100800 */
[----:B------:R-:W-:Y:S02]  /*174e0*/  IMAD.MOV.U32 R3, RZ, RZ, RZ ;  /* 0x000000ffff037224 */ /* 0x000fe400078e00ff */
[----:B------:R-:W-:Y:S01]  /*174f0*/  ISETP.NE.AND.EX P1, PT, RZ, UR5, PT, P0 ;  /* 0x00000005ff007c0c */ /* 0x000fe2000bf25300 */
[----:B------:R-:W-:Y:S02]  /*17500*/  ULDC.64 UR4, c[0x0][0xc00] ;  /* 0x0003000000047ab9 */ /* 0x000fe40000000a00 */
[----:B------:R-:W-:-:S04]  /*17510*/  ISETP.NE.U32.AND P0, PT, RZ, UR4, PT ;  /* 0x00000004ff007c0c */ /* 0x000fc8000bf05070 */
[----:B------:R-:W-:-:S06]  /*17520*/  ISETP.NE.AND.EX P0, PT, RZ, UR5, PT, P0 ;  /* 0x00000005ff007c0c */ /* 0x000fcc000bf05300 */
[----:B------:R-:W4:Y:S01]  /*17530*/  @P1 LDC.64 R6, c[0x0][0xc08] ;  /* 0x00030200ff061b82 */ /* 0x000f220000000a00 */
[----:B------:R-:W-:Y:S02]  /*17540*/  ULDC UR4, c[0x0][0xa88] ;  /* 0x0002a20000047ab9 */ /* 0x000fe40000000800 */
[----:B------:R-:W-:Y:S01]  /*17550*/  IMAD.U32 R24, RZ, RZ, UR4 ;  /* 0x00000004ff187e24 */ /* 0x000fe2000f8e00ff */
[----:B------:R-:W1:Y:S01]  /*17560*/  S2R R9, SR_TID.X ;  /* 0x0000000000097919 */ /* 0x000e620000002100 */
[----:B--2---:R-:W-:-:S04]  /*17570*/  IMAD.WIDE R4, R0, 0x4, R4 ;  /* 0x0000000400047825 */ /* 0x004fc800078e0204 */
[----:B----4-:R-:W-:Y:S01]  /*17580*/  @P1 IMAD.WIDE R6, R0, 0x4, R6 ;  /* 0x0000000400061825 */ /* 0x010fe200078e0206 */
[----:B------:R2:W5:Y:S01]  /*17590*/  @P0 LDG.E R3, desc[UR42][R4.64] ;  /* 0x0000002a04030981 */ /* 0x000562000c1e1900 */
[----:B---3--:R-:W-:Y:S02]  /*175a0*/  ISETP.NE.AND P2, PT, R8, RZ, PT ;  /* 0x000000ff0800720c */ /* 0x008fe40003f45270 */
[----:B-1----:R-:W-:Y:S01]  /*175b0*/  VIADD R32, R9, 0xffffff80 ;  /* 0xffffff8009207836 */ /* 0x002fe20000000000 */
[----:B------:R2:W5:Y:S01]  /*175c0*/  @P1 LDG.E R24, desc[UR42][R6.64] ;  /* 0x0000002a06181981 */ /* 0x000562000c1e1900 */
[----:B------:R-:W-:-:S03]  /*175d0*/  SHF.R.S32.HI R26, RZ, 0x1f, R0 ;  /* 0x0000001fff1a7819 */ /* 0x000fc60000011400 */
[----:B------:R-:W-:-:S06]  /*175e0*/  ISETP.GT.AND P3, PT, R32, 0xbf, PT ;  /* 0x000000bf2000780c */ /* 0x000fcc0003f64270 */
[----:B------:R-:W1:Y:S02]  /*175f0*/  @!P2 LDC R8, c[0x0][0xad4] ;  /* 0x0002b500ff08ab82 */ /* 0x000e640000000800 */
[----:B-1----:R2:W-:Y:S01]  /*17600*/  @!P2 STL [R1+0x4c], R8 ;  /* 0x00004c080100a387 */ /* 0x0025e20000100800 */
[----:B------:R-:W-:Y:S01]  /*17610*/  ISETP.GT.AND P2, PT, R8, 0x1, PT ;  /* 0x000000010800780c */ /* 0x000fe20003f44270 */
[----:B------:R-:W-:-:S12]  /*17620*/  @P1 BRA `(.L_x_14586) ;  /* 0x0000000000101947 */ /* 0x000fd80003800000 */
[----:B------:R-:W-:Y:S05]  /*17630*/  @!P0 BRA `(.L_x_14586) ;  /* 0x00000000000c8947 */ /* 0x000fea0003800000 */
[----:B--2---:R-:W2:Y:S04]  /*17640*/  LDG.E R7, desc[UR42][R4.64] ;  /* 0x0000002a04077981 */ /* 0x004ea8000c1e1900 */
[----:B-----5:R-:W2:Y:S02]  /*17650*/  LDG.E R24, desc[UR42][R4.64+0x4] ;  /* 0x0000042a04187981 */ /* 0x020ea4000c1e1900 */
[----:B--2---:R-:W-:-:S07]  /*17660*/  IMAD.IADD R24, R24, 0x1, -R7 ;  /* 0x0000000118187824 */ /* 0x004fce00078e0a07 */
.L_x_14586:
[----:B------:R-:W-:Y:S01]  /*17670*/  BSSY B1, `(.L_x_14587) ;  /* 0x0000037000017945 */ /* 0x000fe20003800000 */
[----:B------:R-:W-:Y:S02]  /*17680*/  SEL R27, R0, RZ, !P0 ;  /* 0x000000ff001b7207 */ /* 0x000fe40004000000 */
[----:B------:R-:W-:Y:S02]  /*17690*/  SEL R26, R26, RZ, !P0 ;  /* 0x000000ff1a1a7207 */ /* 0x000fe40004000000 */
[----:B-----5:R-:W-:Y:S01]  /*176a0*/  SHF.R.S32.HI R20, RZ, 0x1f, R3 ;  /* 0x0000001fff147819 */ /* 0x020fe20000011403 */
[----:B------:R-:W-:Y:S06]  /*176b0*/  @P3 BRA `(.L_x_14588) ;  /* 0x0000000000c83947 */ /* 0x000fec0003800000 */
[----:B--2---:R-:W2:Y:S01]  /*176c0*/  LDL R4, [R1+0x14] ;  /* 0x0000140001047983 */ /* 0x004ea20000100800 */
[----:B------:R-:W1:Y:S02]  /*176d0*/  LDC R37, c[0x0][0xbe8] ;  /* 0x0002fa00ff257b82 */ /* 0x000e640000000800 */
[----:B-1----:R-:W-:Y:S01]  /*176e0*/  IMAD R0, R24, R37, RZ ;  /* 0x0000002518007224 */ /* 0x002fe200078e02ff */
[----:B--2---:R-:W-:-:S04]  /*176f0*/  IADD3 R29, R4, -0x80, R9 ;  /* 0xffffff80041d7810 */ /* 0x004fc80007ffe009 */
[----:B------:R-:W-:-:S13]  /*17700*/  ISETP.GE.AND P0, PT, R29, R0, PT ;  /* 0x000000001d00720c */ /* 0x000fda0003f06270 */
[----:B------:R-:W-:Y:S05]  /*17710*/  @P0 BRA `(.L_x_14588) ;  /* 0x0000000000b00947 */ /* 0x000fea0003800000 */
[----:B------:R-:W2:Y:S01]  /*17720*/  LDL.LU R28, [R1+0x54] ;  /* 0x00005400011c7983 */ /* 0x000ea20000300800 */
[----:B------:R-:W-:Y:S01]  /*17730*/  IMAD.MOV.U32 R14, RZ, RZ, 0x9b8 ;  /* 0x000009b8ff0e7424 */ /* 0x000fe200078e00ff */
[----:B------:R-:W-:Y:S01]  /*17740*/  ISETP.GT.AND P0, PT, R8, 0x1, PT ;  /* 0x000000010800780c */ /* 0x000fe20003f04270 */
[----:B------:R-:W1:Y:S01]  /*17750*/  LDC.64 R30, c[0x0][0xba8] ;  /* 0x0002ea00ff1e7b82 */ /* 0x000e620000000a00 */
[----:B------:R-:W-:Y:S01]  /*17760*/  ISETP.NE.AND P1, PT, R37, 0x1, PT ;  /* 0x000000012500780c */ /* 0x000fe20003f25270 */
[----:B------:R-:W-:Y:S01]  /*17770*/  IMAD.MOV.U32 R15, RZ, RZ, R29 ;  /* 0x000000ffff0f7224 */ /* 0x000fe200078e001d */
[----:B------:R-:W-:-:S05]  /*17780*/  SEL R14, R14, 0x978, P0 ;  /* 0x000009780e0e7807 */ /* 0x000fca0000000000 */
[----:B------:R-:W3:Y:S08]  /*17790*/  LDC.64 R6, c[0x0][R14+0x220] ;  /* 0x000088000e067b82 */ /* 0x000ef00000000a00 */
[----:B------:R-:W4:Y:S08]  /*177a0*/  LDC.64 R4, c[0x0][R14+0x218] ;  /* 0x000086000e047b82 */ /* 0x000f300000000a00 */
[----:B------:R-:W5:Y:S08]  /*177b0*/  LDC.64 R8, c[0x0][R14+0x228] ;  /* 0x00008a000e087b82 */ /* 0x000f700000000a00 */
[----:B------:R-:W0:Y:S08]  /*177c0*/  @P1 LDC R0, c[0x0][0xbec] ;  /* 0x0002fb00ff001b82 */ /* 0x000e300000000800 */
[----:B------:R-:W5:Y:S08]  /*177d0*/  LDC.64 R10, c[0x0][R14+0x210] ;  /* 0x000084000e0a7b82 */ /* 0x000f700000000a00 */
[----:B------:R-:W5:Y:S01]  /*177e0*/  @P1 LDC R25, c[0x0][0xbf0] ;  /* 0x0002fc00ff191b82 */ /* 0x000f620000000800 */
[----:B0-----:R-:W-:-:S07]  /*177f0*/  @P1 IMAD.HI.U32 R0, R29, R0, RZ ;  /* 0x000000001d001227 */ /* 0x001fce00078e00ff */
[----:B-1----:R-:W0:Y:S01]  /*17800*/  @!P0 LDC R30, c[0x0][0xb50] ;  /* 0x0002d400ff1e8b82 */ /* 0x002e220000000800 */
        /* <DEDUP_REMOVED lines=29> */
.L_x_14588:
[----:B------:R-:W-:Y:S05]  /*179e0*/  BSYNC B1 ;  /* 0x0000000000017941 */ /* 0x000fea0003800000 */
.L_x_14587:
[----:B------:R-:W-:Y:S05]  /*179f0*/  @P2 BRA `(.L_x_14581) ;  /* 0x0000000400382947 */ /* 0x000fea0003800000 */
[----:B------:R-:W3:Y:S01]  /*17a00*/  LDL R29, [R1+0x14] ;  /* 0x00001400011d7983 */ /* 0x000ee20000100800 */
[----:B------:R-:W4:Y:S01]  /*17a10*/  LDC R25, c[0x0][0xbe8] ;  /* 0x0002fa00ff197b82 */ /* 0x000f220000000800 */
[----:B------:R-:W-:Y:S01]  /*17a20*/  SHF.R.S32.HI R28, RZ, 0x1f, R32 ;  /* 0x0000001fff1c7819 */ /* 0x000fe20000011420 */
[----:B------:R-:W-:Y:S01]  /*17a30*/  ULDC.64 UR4, c[0x0][0xaa0] ;  /* 0x0002a80000047ab9 */ /* 0x000fe20000000a00 */
[----:B------:R-:W-:Y:S01]  /*17a40*/  ULDC.64 UR6, c[0x0][0xaf0] ;  /* 0x0002bc0000067ab9 */ /* 0x000fe20000000a00 */
[----:B------:R-:W-:Y:S01]  /*17a50*/  IMAD R0, R20, UR4, RZ ;  /* 0x0000000414007c24 */ /* 0x000fe2000f8e02ff */
[----:B------:R-:W-:Y:S01]  /*17a60*/  LEA.HI R28, R28, R32, RZ, 0x3 ;  /* 0x000000201c1c7211 */ /* 0x000fe200078f18ff */
[----:B-12---:R-:W-:-:S03]  /*17a70*/  IMAD.WIDE.U32 R4, R3, UR4, RZ ;  /* 0x0000000403047c25 */ /* 0x006fc6000f8e00ff */
[----:B------:R-:W-:Y:S01]  /*17a80*/  SHF.R.S32.HI R28, RZ, 0x3, R28 ;  /* 0x00000003ff1c7819 */ /* 0x000fe2000001141c */
[----:B------:R-:W-:Y:S01]  /*17a90*/  IMAD R7, R3, UR5, R0 ;  /* 0x0000000503077c24 */ /* 0x000fe2000f8e0200 */
[----:B------:R-:W-:-:S03]  /*17aa0*/  ULDC.64 UR4, c[0x0][0xae8] ;  /* 0x0002ba0000047ab9 */ /* 0x000fc60000000a00 */
[----:B------:R-:W-:Y:S02]  /*17ab0*/  IMAD R0, R48, 0x30, R28 ;  /* 0x0000003030007824 */ /* 0x000fe400078e021c */
[----:B------:R-:W-:Y:S02]  /*17ac0*/  IMAD.IADD R5, R5, 0x1, R7 ;  /* 0x0000000105057824 */ /* 0x000fe400078e0207 */
[----:B------:R-:W-:Y:S01]  /*17ad0*/  IMAD.WIDE.U32 R4, R157, UR4, R4 ;  /* 0x000000049d047c25 */ /* 0x000fe2000f8e0004 */
[----:B----4-:R-:W-:-:S03]  /*17ae0*/  ISETP.NE.AND P0, PT, R25, 0x1, PT ;  /* 0x000000011900780c */ /* 0x010fc60003f05270 */
[----:B------:R-:W-:Y:S01]  /*17af0*/  IMAD R5, R157, UR5, R5 ;  /* 0x000000059d057c24 */ /* 0x000fe2000f8e0205 */
[----:B------:R-:W-:Y:S01]  /*17b00*/  ULDC.64 UR4, c[0x0][0xae0] ;  /* 0x0002b80000047ab9 */ /* 0x000fe20000000a00 */
[----:B------:R-:W-:-:S08]  /*17b10*/  IMAD.WIDE.U32 R4, R27, UR6, R4 ;  /* 0x000000061b047c25 */ /* 0x000fd0000f8e0004 */
[----:B------:R-:W1:Y:S08]  /*17b20*/  @P0 LDC R6, c[0x0][0xbec] ;  /* 0x0002fb00ff060b82 */ /* 0x000e700000000800 */
[----:B------:R-:W2:Y:S01]  /*17b30*/  @P0 LDC R11, c[0x0][0xbf0] ;  /* 0x0002fc00ff0b0b82 */ /* 0x000ea20000000800 */
[----:B---3--:R-:W-:-:S04]  /*17b40*/  IMAD.IADD R9, R29, 0x1, R0 ;  /* 0x000000011d097824 */ /* 0x008fc800078e0200 */
[----:B-1----:R-:W-:-:S04]  /*17b50*/  @P0 IMAD.HI.U32 R0, R9, R6, RZ ;  /* 0x0000000609000227 */ /* 0x002fc800078e00ff */
[----:B------:R-:W-:Y:S01]  /*17b60*/  IMAD.MOV.U32 R3, RZ, RZ, R9 ;  /* 0x000000ffff037224 */ /* 0x000fe200078e0009 */
[----:B--2---:R-:W-:Y:S01]  /*17b70*/  @P0 SHF.R.U32.HI R3, RZ, R11, R0 ;  /* 0x0000000bff030219 */ /* 0x004fe20000011600 */
        /* <DEDUP_REMOVED lines=14> */
[C---:B------:R-:W-:Y:S01]  /*17c60*/  IMAD.WIDE.U32 R20, R7.reuse, UR4, R4 ;  /* 0x0000000407147c25 */ /* 0x040fe2000f8e0004 */
[----:B------:R-:W-:Y:S02]  /*17c70*/  ULDC UR4, c[0x0][0xac8] ;  /* 0x0002b20000047ab9 */ /* 0x000fe40000000800 */
[----:B------:R-:W-:Y:S01]  /*17c80*/  ISETP.GE.AND P0, PT, R44, UR4, PT ;  /* 0x000000042c007c0c */ /* 0x000fe2000bf06270 */
[----:B------:R-:W-:Y:S01]  /*17c90*/  IMAD R3, R7, UR5, R0 ;  /* 0x0000000507037c24 */ /* 0x000fe2000f8e0200 */
[----:B------:R-:W-:Y:S01]  /*17ca0*/  LEA R7, P1, R20, UR6, 0x1 ;  /* 0x0000000614077c11 */ /* 0x000fe2000f8208ff */
[----:B------:R-:W-:-:S02]  /*17cb0*/  UMOV UR4, 0xffffffff ;  /* 0xffffffff00047882 */ /* 0x000fc40000000000 */
[----:B------:R-:W-:-:S05]  /*17cc0*/  IMAD.IADD R3, R21, 0x1, R3 ;  /* 0x0000000115037824 */ /* 0x000fca00078e0203 */
[----:B------:R-:W-:Y:S01]  /*17cd0*/  LEA.HI.X R20, R20, UR7, R3, 0x1, P1 ;  /* 0x0000000714147c11 */ /* 0x000fe200088f0c03 */
[----:B------:R-:W-:Y:S06]  /*17ce0*/  BRA.DIV UR4, `(.L_x_14589) ;  /* 0x0000009e044c7947 */ /* 0x000fec000b800000 */
[----:B------:R-:W1:Y:S01]  /*17cf0*/  SHFL.IDX PT, R3, R7, RZ, 0x181f ;  /* 0x00181fff07037589 */ /* 0x000e6200000e0000 */
[----:B------:R-:W-:Y:S02]  /*17d00*/  IMAD R21, R24, R25, RZ ;  /* 0x0000001918157224 */ /* 0x000fe400078e02ff */
[----:B------:R-:W-:Y:S01]  /*17d10*/  IMAD.IADD R24, R28, 0x1, R29 ;  /* 0x000000011c187824 */ /* 0x000fe200078e021d */
[----:B------:R-:W2:Y:S03]  /*17d20*/  SHFL.IDX PT, R0, R20, RZ, 0x181f ;  /* 0x00181fff14007589 */ /* 0x000ea600000e0000 */
[C---:B------:R-:W-:Y:S01]  /*17d30*/  VIADD R8, R24.reuse, 0x30 ;  /* 0x0000003018087836 */ /* 0x040fe20000000000 */
[----:B------:R-:W3:Y:S01]  /*17d40*/  SHFL.IDX PT, R5, R7, 0x1, 0x181f ;  /* 0x00381f0007057f89 */ /* 0x000ee200000e0000 */
[C---:B------:R-:W-:Y:S01]  /*17d50*/  ISETP.GE.OR P2, PT, R24.reuse, R21, P0 ;  /* 0x000000151800720c */ /* 0x040fe20000746670 */
[----:B------:R-:W-:-:S02]  /*17d60*/  VIADD R10, R24, 0x60 ;  /* 0x00000060180a7836 */ /* 0x000fc40000000000 */
[----:B------:R-:W4:Y:S01]  /*17d70*/  SHFL.IDX PT, R14, R7, 0x2, 0x181f ;  /* 0x00581f00070e7f89 */ /* 0x000f2200000e0000 */
[-C--:B------:R-:W-:Y:S02]  /*17d80*/  ISETP.GE.OR P3, PT, R8, R21.reuse, P0 ;  /* 0x000000150800720c */ /* 0x080fe40000766670 */
[----:B------:R-:W-:Y:S01]  /*17d90*/  ISETP.GE.OR P4, PT, R10, R21, P0 ;  /* 0x000000150a00720c */ /* 0x000fe20000786670 */
[----:B------:R-:W5:Y:S04]  /*17da0*/  SHFL.IDX PT, R4, R20, 0x1, 0x181f ;  /* 0x00381f0014047f89 */ /* 0x000f6800000e0000 */
[----:B------:R-:W0:Y:S02]  /*17db0*/  SHFL.IDX PT, R6, R20, 0x2, 0x181f ;  /* 0x00581f0014067f89 */ /* 0x000e2400000e0000 */
[----:B-1----:R-:W-:-:S04]  /*17dc0*/  @!P2 LEA R10, P5, R44, R3, 0x1 ;  /* 0x000000032c0aa211 */ /* 0x002fc800078a08ff */
[C---:B--2---:R-:W-:Y:S02]  /*17dd0*/  @!P2 LEA.HI.X R3, R44.reuse, R0, R43, 0x1, P5 ;  /* 0x000000002c03a211 */ /* 0x044fe400028f0c2b */
[----:B------:R1:W2:Y:S01]  /*17de0*/  SHFL.IDX PT, R0, R20, 0x3, 0x181f ;  /* 0x00781f0014007f89 */ /* 0x0002a200000e0000 */
[C---:B---3--:R-:W-:Y:S02]  /*17df0*/  @!P3 LEA R8, P1, R44.reuse, R5, 0x1 ;  /* 0x000000052c08b211 */ /* 0x048fe400078208ff */
[----:B------:R-:W-:Y:S01]  /*17e00*/  @!P2 IMAD.MOV.U32 R11, RZ, RZ, R3 ;  /* 0x000000ffff0ba224 */ /* 0x000fe200078e0003 */
[----:B----4-:R-:W-:-:S04]  /*17e10*/  @!P4 LEA R25, P5, R44, R14, 0x1 ;  /* 0x0000000e2c19c211 */ /* 0x010fc800078a08ff */
[----:B------:R1:W-:Y:S01]  /*17e20*/  @!P2 ST.E.128 desc[UR42][R10.64], RZ ;  /* 0x000000ff0a00a985 */ /* 0x0003e2000c101d2a */
[C---:B-----5:R-:W-:Y:S01]  /*17e30*/  @!P3 LEA.HI.X R9, R44.reuse, R4, R43, 0x1, P1 ;  /* 0x000000042c09b211 */ /* 0x060fe200008f0c2b */
[----:B------:R-:W-:Y:S02]  /*17e40*/  @!P4 IMAD.MOV.U32 R4, RZ, RZ, R25 ;  /* 0x000000ffff04c224 */ /* 0x000fe400078e0019 */
[----:B------:R1:W3:Y:S01]  /*17e50*/  SHFL.IDX PT, R14, R7, 0x3, 0x181f ;  /* 0x00781f00070e7f89 */ /* 0x0002e200000e0000 */
[----:B0-----:R-:W-:-:S03]  /*17e60*/  @!P4 LEA.HI.X R5, R44, R6, R43, 0x1, P5 ;  /* 0x000000062c05c211 */ /* 0x001fc600028f0c2b */
[----:B------:R1:W-:Y:S04]  /*17e70*/  @!P3 ST.E.128 desc[UR42][R8.64], RZ ;  /* 0x000000ff0800b985 */ /* 0x0003e8000c101d2a */
[----:B------:R1:W-:Y:S02]  /*17e80*/  @!P4 ST.E.128 desc[UR42][R4.64], RZ ;  /* 0x000000ff0400c985 */ /* 0x0003e4000c101d2a */
.L_x_14804:
[----:B------:R-:W-:-:S05]  /*17e90*/  VIADD R24, R24, 0x90 ;  /* 0x0000009018187836 */ /* 0x000fca0000000000 */
[----:B------:R-:W-:-:S13]  /*17ea0*/  ISETP.GE.OR P0, PT, R24, R21, P0 ;  /* 0x000000151800720c */ /* 0x000fda0000706670 */
[----:B---3--:R-:W-:-:S04]  /*17eb0*/  @!P0 LEA R14, P1, R44, R14, 0x1 ;  /* 0x0000000e2c0e8211 */ /* 0x008fc800078208ff */
[----:B--2---:R-:W-:-:S05]  /*17ec0*/  @!P0 LEA.HI.X R15, R44, R0, R43, 0x1, P1 ;  /* 0x000000002c0f8211 */ /* 0x004fca00008f0c2b */
[----:B------:R0:W-:Y:S04]  /*17ed0*/  @!P0 ST.E.128 desc[UR42][R14.64], RZ ;  /* 0x000000ff0e008985 */ /* 0x0001e8000c101d2a */
.L_x_14581:
[----:B------:R-:W-:Y:S05]  /*17ee0*/  BSYNC B0 ;  /* 0x0000000000007941 */ /* 0x000fea0003800000 */
.L_x_14576:
[----:B------:R-:W-:Y:S02]  /*17ef0*/  ULDC UR4, c[0x0][0xc3c] ;  /* 0x00030f0000047ab9 */ /* 0x000fe40000000800 */
[----:B------:R-:W-:-:S13]  /*17f00*/  ISETP.GE.AND P0, PT, R35, UR4, PT ;  /* 0x0000000423007c0c */ /* 0x000fda000bf06270 */
[----:B------:R-:W-:Y:S05]  /*17f10*/  @!P0 BRA `(.L_x_14590) ;  /* 0xfffffe90003c8947 */ /* 0x000fea000383ffff */
[----:B------:R-:W-:Y:S05]  /*17f20*/  BRA `(.L_x_14374) ;  /* 0x0000007c00d07947 */ /* 0x000fea0003800000 */
.L_x_14372:
        /* <DEDUP_REMOVED lines=16> */
.L_x_14591:
        /* <DEDUP_REMOVED lines=44> */
.L_x_14595:
        /* <DEDUP_REMOVED lines=37> */
.L_x_14593:
        /* <DEDUP_REMOVED lines=13> */
.L_x_14596:
[----:B-1----:R-:W-:Y:S01]  /*18610*/  IMAD R24, R24, UR5, R5 ;  /* 0x0000000518187c24 */ /* 0x002fe2000f8e0205 */
[----:B------:R-:W-:-:S04]  /*18620*/  IADD3 R27, R27, UR4, RZ ;  /* 0x000000041b1b7c10 */ /* 0x000fc8000fffe0ff */
        /* <DEDUP_REMOVED lines=60> */
.L_x_14597:
        /* <DEDUP_REMOVED lines=62> */
.L_x_14598:
[----:B------:R-:W-:-:S05]  /*18dd0*/  LOP3.LUT R2, RZ, R2, RZ, 0x33, !PT ;  /* 0x00000002ff027212 */ /* 0x000fca00078e33ff */
[----:B------:R-:W-:Y:S01]  /*18de0*/  IMAD.IADD R25, R25, 0x1, R2 ;  /* 0x0000000119197824 */ /* 0x000fe200078e0202 */
[----:B------:R-:W-:Y:S06]  /*18df0*/  BRA `(.L_x_14599) ;  /* 0x00000000000c7947 */ /* 0x000fec0003800000 */
.L_x_14594:
[----:B------:R-:W-:Y:S02]  /*18e00*/  IMAD.MOV.U32 R25, RZ, RZ, RZ ;  /* 0x000000ffff197224 */ /* 0x000fe400078e00ff */
[----:B------:R-:W-:Y:S02]  /*18e10*/  IMAD.U32 R24, RZ, RZ, UR6 ;  /* 0x00000006ff187e24 */ /* 0x000fe4000f8e00ff */
[----:B------:R-:W-:-:S07]  /*18e20*/  IMAD.MOV.U32 R26, RZ, RZ, RZ ;  /* 0x000000ffff1a7224 */ /* 0x000fce00078e00ff */
.L_x_14599:
[----:B------:R-:W-:-:S13]  /*18e30*/  ISETP.NE.AND P0, PT, R0, RZ, PT ;  /* 0x000000ff0000720c */ /* 0x000fda0003f05270 */
[----:B------:R-:W0:Y:S01]  /*18e40*/  @!P0 S2R R3, SR_CgaCtaId ;  /* 0x0000000000038919 */ /* 0x000e220000008800 */
[----:B------:R-:W-:-:S04]  /*18e50*/  @!P0 MOV R0, 0x400 ;  /* 0x0000040000008802 */ /* 0x000fc80000000f00 */
[----:B0-----:R-:W-:-:S05]  /*18e60*/  @!P0 LEA R0, R3, R0, 0x18 ;  /* 0x0000000003008211 */ /* 0x001fca00078ec0ff */
[----:B------:R1:W-:Y:S01]  /*18e70*/  @!P0 STS.128 [R0+0x168d0], R24 ;  /* 0x0168d01800008388 */ /* 0x0003e20000000c00 */
[----:B------:R-:W-:Y:S06]  /*18e80*/  BAR.ARV 0x5, 0x200 ;  /* 0x0148000000007b1d */ /* 0x000fec0000002000 */
.L_x_14592:
[----:B-1----:R-:W-:Y:S01]  /*18e90*/  IMAD.MOV.U32 R0, RZ, RZ, 0x1 ;  /* 0x00000001ff007424 */ /* 0x002fe200078e00ff */
[----:B------:R-:W-:Y:S01]  /*18ea0*/  ULDC UR4, c[0x0][0xc3c] ;  /* 0x00030f0000047ab9 */ /* 0x000fe20000000800 */
[----:B------:R-:W-:Y:S01]  /*18eb0*/  IMAD.MOV.U32 R28, RZ, RZ, RZ ;  /* 0x000000ffff1c7224 */ /* 0x000fe200078e00ff */
[----:B0-----:R-:W-:Y:S02]  /*18ec0*/  ISETP.GE.AND P0, PT, R27, UR4, PT ;  /* 0x000000041b007c0c */ /* 0x001fe4000bf06270 */
[----:B------:R0:W-:Y:S04]  /*18ed0*/  STL [R1], R0 ;  /* 0x0000000001007387 */ /* 0x0001e80000100800 */
[----:B------:R0:W-:Y:S07]  /*18ee0*/  STL [R1+0x40], RZ ;  /* 0x000040ff01007387 */ /* 0x0001ee0000100800 */
[----:B------:R-:W-:Y:S05]  /*18ef0*/  @P0 BRA `(.L_x_14600) ;  /* 0x0000006800f80947 */ /* 0x000fea0003800000 */
[----:B------:R-:W1:Y:S01]  /*18f00*/  S2R R6, SR_TID.X ;  /* 0x0000000000067919 */ /* 0x000e620000002100 */
[----:B------:R-:W2:Y:S01]  /*18f10*/  S2UR UR5, SR_CgaCtaId ;  /* 0x00000000000579c3 */ /* 0x000ea20000008800 */
[----:B------:R-:W-:Y:S01]  /*18f20*/  UMOV UR4, 0x400 ;  /* 0x0000040000047882 */ /* 0x000fe20000000000 */
[----:B------:R-:W-:Y:S01]  /*18f30*/  BSSY B8, `(.L_x_14600) ;  /* 0x00006ba000087945 */ /* 0x000fe20003800000 */
[----:B------:R-:W-:Y:S01]  /*18f40*/  STL [R1+0x40], RZ ;  /* 0x000040ff01007387 */ /* 0x000fe20000100800 */
        /* <DEDUP_REMOVED lines=13> */
[----:B------:R-:W-:Y:S01]  /*19020*/  LOP3.LUT R4, R2, 0x200, R3, 0xf8, !PT ;  /* 0x0000020002047812 */ /* 0x000fe200078ef803 */
[----:B------:R-:W-:Y:S01]  /*19030*/  IMAD.SHL.U32 R2, R6, 0x10, RZ ;  /* 0x0000001006027824 */ /* 0x000fe200078e00ff */
[----:B------:R-:W-:Y:S01]  /*19040*/  SHF.R.U32.HI R3, RZ, 0x3, R5 ;  /* 0x00000003ff037819 */ /* 0x000fe20000011605 */
[----:B------:R-:W-:-:S03]  /*19050*/  IMAD.MOV.U32 R5, RZ, RZ, 0x1 ;  /* 0x00000001ff057424 */ /* 0x000fc600078e00ff */
[----:B------:R-:W-:Y:S01]  /*19060*/  LOP3.LUT R2, R2, 0x70, RZ, 0xc0, !PT ;  /* 0x0000007002027812 */ /* 0x000fe200078ec0ff */
[----:B0-----:R-:W-:Y:S01]  /*19070*/  IMAD R0, R4, 0x2, R16 ;  /* 0x0000000204007824 */ /* 0x001fe200078e0210 */
[----:B------:R0:W-:Y:S02]  /*19080*/  STL [R1], R5 ;  /* 0x0000000501007387 */ /* 0x0001e40000100800 */
[----:B------:R-:W-:Y:S02]  /*19090*/  LOP3.LUT R2, R3, R2, RZ, 0xfc, !PT ;  /* 0x0000000203027212 */ /* 0x000fe400078efcff */
[----:B------:R0:W-:Y:S05]  /*190a0*/  STL [R1+0x24], R0 ;  /* 0x0000240001007387 */ /* 0x0001ea0000100800 */
.L_x_14713:
        /* <DEDUP_REMOVED lines=50> */
.L_x_14601:
[----:B------:R-:W-:Y:S01]  /*193d0*/  ULDC.64 UR4, c[0x0][0xa20] ;  /* 0x0002880000047ab9 */ /* 0x000fe20000000a00 */
[C---:B0-----:R-:W-:Y:S02]  /*193e0*/  LOP3.LUT R0, R26.reuse, 0xff000000, RZ, 0xc0, !PT ;  /* 0xff0000001a007812 */ /* 0x041fe400078ec0ff */
[----:B------:R-:W-:Y:S02]  /*193f0*/  ISETP.NE.U32.AND P0, PT, RZ, UR4, PT ;  /* 0x00000004ff007c0c */ /* 0x000fe4000bf05070 */
[----:B------:R-:W-:Y:S02]  /*19400*/  SHF.R.U32.HI R0, RZ, 0x8, R0 ;  /* 0x00000008ff007819 */ /* 0x000fe40000011600 */
[----:B------:R-:W-:Y:S02]  /*19410*/  ISETP.NE.AND.EX P0, PT, RZ, UR5, PT, P0 ;  /* 0x00000005ff007c0c */ /* 0x000fe4000bf05300 */
[C---:B------:R-:W-:Y:S02]  /*19420*/  LOP3.LUT R4, R26.reuse, 0xff0000, RZ, 0xc0, !PT ;  /* 0x00ff00001a047812 */ /* 0x040fe400078ec0ff */
[----:B------:R-:W-:-:S02]  /*19430*/  LOP3.LUT R17, R26, 0xffff, RZ, 0xc0, !PT ;  /* 0x0000ffff1a117812 */ /* 0x000fc400078ec0ff */
[----:B------:R-:W-:-:S07]  /*19440*/  LEA.HI R0, R4, R0, RZ, 0x10 ;  /* 0x0000000004007211 */ /* 0x000fce00078f80ff */
[----:B------:R-:W-:Y:S05]  /*19450*/  @!P0 BRA `(.L_x_14602) ;  /* 0x0000000000108947 */ /* 0x000fea0003800000 */
[----:B------:R-:W0:Y:S02]  /*19460*/  LDC.64 R4, c[0x0][0xa20] ;  /* 0x00028800ff047b82 */ /* 0x000e240000000a00 */
[----:B0-----:R-:W-:-:S05]  /*19470*/  IMAD.WIDE R4, R27, 0x4, R4 ;  /* 0x000000041b047825 */ /* 0x001fca00078e0204 */
[----:B------:R0:W5:Y:S01]  /*19480*/  LDG.E R7, desc[UR42][R4.64] ;  /* 0x0000002a04077981 */ /* 0x000162000c1e1900 */
[----:B------:R-:W-:Y:S05]  /*19490*/  BRA `(.L_x_14603) ;  /* 0x0000000000247947 */ /* 0x000fea0003800000 */
.L_x_14602:
        /* <DEDUP_REMOVED lines=9> */
.L_x_14603:
[----:B0-----:R-:W2:Y:S04]  /*19530*/  @P1 LDG.E R4, desc[UR42][R2.64] ;  /* 0x0000002a02041981 */ /* 0x001ea8000c1e1900 */
[----:B------:R0:W2:Y:S01]  /*19540*/  @P1 LDG.E R5, desc[UR42][R2.64+0x4] ;  /* 0x0000042a02051981 */ /* 0x0000a2000c1e1900 */
[----:B------:R-:W-:Y:S02]  /*19550*/  IMAD R25, R25, 0xc0, RZ ;  /* 0x000000c019197824 */ /* 0x000fe400078e02ff */
[----:B-----5:R-:W-:Y:S02]  /*19560*/  IMAD.IADD R7, R7, 0x1, -R10 ;  /* 0x0000000107077824 */ /* 0x020fe400078e0a0a */
[----:B------:R-:W-:Y:S01]  /*19570*/  VIADD R9, R25, 0xbf ;  /* 0x000000bf19097836 */ /* 0x000fe20000000000 */
[----:B0-----:R-:W0:Y:S02]  /*19580*/  LDC R2, c[0x0][0x448] ;  /* 0x00011200ff027b82 */ /* 0x001e240000000800 */
[----:B0-----:R-:W-:-:S13]  /*19590*/  ISETP.NE.AND P2, PT, R2, 0x1, PT ;  /* 0x000000010200780c */ /* 0x001fda0003f45270 */
[----:B------:R-:W0:Y:S08]  /*195a0*/  @P2 LDC R3, c[0x0][0x44c] ;  /* 0x00011300ff032b82 */ /* 0x000e300000000800 */
[----:B------:R-:W3:Y:S01]  /*195b0*/  @P2 LDC R2, c[0x0][0x450] ;  /* 0x00011400ff022b82 */ /* 0x000ee20000000800 */
[----:B0-----:R-:W-:-:S05]  /*195c0*/  @P2 IMAD.HI.U32 R3, R9, R3, RZ ;  /* 0x0000000309032227 */ /* 0x001fca00078e00ff */
[----:B---3--:R-:W-:Y:S01]  /*195d0*/  @P2 SHF.R.U32.HI R9, RZ, R2, R3 ;  /* 0x00000002ff092219 */ /* 0x008fe20000011603 */
[----:B--2---:R-:W-:-:S04]  /*195e0*/  @P1 IMAD.IADD R8, R5, 0x1, -R4 ;  /* 0x0000000105081824 */ /* 0x004fc800078e0a04 */
[----:B------:R-:W-:-:S04]  /*195f0*/  IMAD.IADD R12, R7, 0x1, R8 ;  /* 0x00000001070c7824 */ /* 0x000fc800078e0208 */
[C---:B------:R-:W-:Y:S01]  /*19600*/  VIADD R21, R12.reuse, 0x7f ;  /* 0x0000007f0c157836 */ /* 0x040fe20000000000 */
[----:B------:R0:W-:Y:S01]  /*19610*/  STL [R1+0x14], R12 ;  /* 0x0000140c01007387 */ /* 0x0001e20000100800 */
[----:B------:R-:W-:-:S03]  /*19620*/  IADD3 R10, R12, 0x1, -R13 ;  /* 0x000000010c0a7810 */ /* 0x000fc60007ffe80d */
[----:B------:R-:W-:Y:S02]  /*19630*/  SHF.R.S32.HI R2, RZ, 0x1f, R21 ;  /* 0x0000001fff027819 */ /* 0x000fe40000011415 */
[----:B------:R-:W-:Y:S02]  /*19640*/  IMAD.IADD R9, R10, 0x1, R9 ;  /* 0x000000010a097824 */ /* 0x000fe400078e0209 */
        /* <DEDUP_REMOVED lines=17> */
.L_x_14606:
[----:B------:R-:W-:-:S13]  /*19760*/  ISETP.NE.AND P0, PT, R3, 0x1, PT ;  /* 0x000000010300780c */ /* 0x000fda0003f05270 */
[----:B------:R-:W0:Y:S02]  /*19770*/  @P0 LDC.64 R4, c[0x0][0x9e8] ;  /* 0x00027a00ff040b82 */ /* 0x000e240000000a00 */
[----:B0-----:R-:W-:-:S05]  /*19780*/  @P0 IMAD.HI.U32 R4, R11, R4, RZ ;  /* 0x000000040b040227 */ /* 0x001fca00078e00ff */
[----:B------:R-:W-:-:S07]  /*19790*/  @P0 SHF.R.U32.HI R11, RZ, R5, R4 ;  /* 0x00000005ff0b0219 */ /* 0x000fce0000011604 */
.L_x_14607:
[----:B------:R-:W-:Y:S05]  /*197a0*/  BSYNC B0 ;  /* 0x0000000000007941 */ /* 0x000fea0003800000 */
.L_x_14605:
[----:B------:R-:W-:-:S05]  /*197b0*/  IMAD R11, R11, R3, R3 ;  /* 0x000000030b0b7224 */ /* 0x000fca00078e0203 */
[----:B------:R-:W-:-:S07]  /*197c0*/  VIMNMX R2, R2, R11, PT ;  /* 0x0000000b02027248 */ /* 0x000fce0003fe0100 */
.L_x_14604:
        /* <DEDUP_REMOVED lines=8> */
[----:B------:R-:W-:-:S03]  /*19850*/  SHF.R.S32.HI R5, RZ, 0x1f, R2 ;  /* 0x0000001fff057819 */ /* 0x000fc60000011402 */
[----:B------:R-:W-:Y:S01]  /*19860*/  IMAD.IADD R11, R20, 0x1, R4 ;  /* 0x00000001140b7824 */ /* 0x000fe200078e0204 */
[----:B------:R-:W-:-:S03]  /*19870*/  LEA.HI R5, R5, R2, RZ, 0x7 ;  /* 0x0000000205057211 */ /* 0x000fc600078f38ff */
[----:B------:R-:W-:Y:S01]  /*19880*/  VIADD R2, R11, -UR4 ;  /* 0x800000040b027c36 */ /* 0x000fe20008000000 */
        /* <DEDUP_REMOVED lines=13> */
.L_x_14610:
[----:B------:R-:W-:-:S13]  /*19960*/  ISETP.NE.AND P0, PT, R3, 0x1, PT ;  /* 0x000000010300780c */ /* 0x000fda0003f05270 */
[----:B------:R-:W0:Y:S02]  /*19970*/  @P0 LDC.64 R4, c[0x0][0x9e8] ;  /* 0x00027a00ff040b82 */ /* 0x000e240000000a00 */
[----:B0-----:R-:W-:-:S05]  /*19980*/  @P0 IMAD.HI.U32 R4, R11, R4, RZ ;  /* 0x000000040b040227 */ /* 0x001fca00078e00ff */
[----:B------:R-:W-:-:S07]  /*19990*/  @P0 SHF.R.U32.HI R11, RZ, R5, R4 ;  /* 0x00000005ff0b0219 */ /* 0x000fce0000011604 */
.L_x_14611:
[----:B------:R-:W-:Y:S05]  /*199a0*/  BSYNC B0 ;  /* 0x0000000000007941 */ /* 0x000fea0003800000 */
.L_x_14609:
[----:B------:R-:W-:-:S05]  /*199b0*/  IMAD R3, R11, R3, RZ ;  /* 0x000000030b037224 */ /* 0x000fca00078e02ff */
[----:B------:R-:W-:-:S07]  /*199c0*/  VIMNMX R2, R2, R3, !PT ;  /* 0x0000000302027248 */ /* 0x000fce0007fe0100 */
.L_x_14608:
        /* <DEDUP_REMOVED lines=18> */
[----:B0-----:R-:W-:-:S06]  /*19af0*/  IADD3 R2, R2, 0xffffffe, RZ ;  /* 0x0ffffffe02027810 */ /* 0x001fcc0007ffe0ff */
        /* <DEDUP_REMOVED lines=21> */
.L_x_14613:
[----:B------:R-:W-:Y:S05]  /*19c50*/  BSYNC B0 ;  /* 0x0000000000007941 */ /* 0x000fea0003800000 */
.L_x_14612:
        /* <DEDUP_REMOVED lines=24> */
.L_x_14807:
[----:B--2---:R-:W-:Y:S02]  /*19de0*/  ISETP.NE.AND P0, PT, R14, RZ, PT ;  /* 0x000000ff0e00720c */ /* 0x004fe40003f05270 */
[----:B------:R-:W-:-:S11]  /*19df0*/  PLOP3.LUT P6, PT, PT, PT, PT, 0x8, 0x0 ;  /* 0x000000000000781c */ /* 0x000fd60003fce170 */
[----:B------:R-:W-:Y:S05]  /*19e00*/  @P0 BRA `(.L_x_14617) ;  /* 0x00000000000c0947 */ /* 0x000fea0003800000 */
[----:B------:R-:W-:-:S03]  /*19e10*/  UMOV UR4, 0xffffffff ;  /* 0xffffffff00047882 */ /* 0x000fc60000000000 */
[----:B------:R-:W-:Y:S05]  /*19e20*/  BRA.DIV UR4, `(.L_x_14618) ;  /* 0x0000008204307947 */ /* 0x000fea000b800000 */
[----:B------:R-:W-:-:S13]  /*19e30*/  ELECT P6, URZ, PT ;  /* 0x00000000003f782f */ /* 0x000fda00038c0000 */
.L_x_14617:
        /* <DEDUP_REMOVED lines=9> */
.L_x_14810:
[----:B------:R-:W-:Y:S05]  /*19ed0*/  BSYNC B1 ;  /* 0x0000000000017941 */ /* 0x000fea0003800000 */
.L_x_14619:
        /* <DEDUP_REMOVED lines=11> */
.L_x_14811:
[----:B------:R-:W-:Y:S05]  /*19f90*/  BSYNC B2 ;  /* 0x0000000000027941 */ /* 0x000fea0003800000 */
.L_x_14623:
        /* <DEDUP_REMOVED lines=9> */
.L_x_14626:
[----:B------:R-:W-:Y:S05]  /*1a030*/  BSYNC B2 ;  /* 0x0000000000027941 */ /* 0x000fea0003800000 */
.L_x_14625:
[----:B-1----:R-:W-:Y:S01]  /*1a040*/  IMAD.MOV.U32 R13, RZ, RZ, RZ ;  /* 0x000000ffff0d7224 */ /* 0x002fe200078e00ff */
        /* <DEDUP_REMOVED lines=9> */
[----:B------:R-:W-:Y:S01]  /*1a0e0*/  IMAD.SHL.U32 R12, R29, 0x2000, RZ ;  /* 0x000020001d0c7824 */ /* 0x000fe200078e00ff */
[----:B------:R-:W-:Y:S01]  /*1a0f0*/  UMOV UR7, 0x12f00000 ;  /* 0x12f0000000077882 */ /* 0x000fe20000000000 */
[----:B------:R-:W-:-:S08]  /*1a100*/  VIADD R11, R5, 0x16890 ;  /* 0x00016890050b7836 */ /* 0x000fd00000000000 */
.L_x_14627:
        /* <DEDUP_REMOVED lines=13> */
.L_x_14812:
[----:B------:R-:W-:Y:S05]  /*1a1e0*/  BSYNC B2 ;  /* 0x0000000000027941 */ /* 0x000fea0003800000 */
.L_x_14628:
        /* <DEDUP_REMOVED lines=11> */
.L_x_14631:
[----:B------:R-:W-:Y:S05]  /*1a2a0*/  BSYNC B2 ;  /* 0x0000000000027941 */ /* 0x000fea0003800000 */
.L_x_14630:
        /* <DEDUP_REMOVED lines=9> */
.L_x_14632:
        /* <DEDUP_REMOVED lines=10> */
.L_x_14622:
[----:B------:R-:W-:Y:S05]  /*1a3e0*/  BSYNC B1 ;  /* 0x0000000000017941 */ /* 0x000fea0003800000 */
.L_x_14621:
        /* <DEDUP_REMOVED lines=11> */
.L_x_14645:
[----:B------:R-:W-:Y:S05]  /*1a4a0*/  YIELD ;  /* 0x0000000000007946 */ /* 0x000fea0003800000 */
[----:B------:R-:W-:Y:S04]  /*1a4b0*/  BSSY B1, `(.L_x_14633) ;  /* 0x000004d000017945 */ /* 0x000fe80003800000 */
[----:B--2---:R-:W-:Y:S05]  /*1a4c0*/  @!P6 BRA `(.L_x_14634) ;  /* 0x00000004002ce947 */ /* 0x004fea0003800000 */
[----:B0-----:R-:W2:Y:S01]  /*1a4d0*/  LDL R7, [R1+0x4] ;  /* 0x0000040001077983 */ /* 0x001ea20000100800 */
[----:B------:R-:W0:Y:S02]  /*1a4e0*/  S2R R5, SR_TID.X ;  /* 0x0000000000057919 */ /* 0x000e240000002100 */
[----:B0-----:R-:W-:Y:S01]  /*1a4f0*/  LOP3.LUT R8, R5, 0x7f, RZ, 0xc0, !PT ;  /* 0x0000007f05087812 */ /* 0x001fe200078ec0ff */
[----:B------:R-:W-:Y:S01]  /*1a500*/  IMAD R5, R29, 0x8, R16 ;  /* 0x000000081d057824 */ /* 0x000fe200078e0210 */
[----:B------:R-:W-:Y:S02]  /*1a510*/  BSSY B2, `(.L_x_14635) ;  /* 0x0000005000027945 */ /* 0x000fe40003800000 */
[----:B------:R-:W-:Y:S02]  /*1a520*/  ISETP.NE.AND P2, PT, R8, RZ, PT ;  /* 0x000000ff0800720c */ /* 0x000fe40003f45270 */
[----:B--2---:R-:W-:-:S04]  /*1a530*/  SHF.L.U32 R7, R7, 0x1f, RZ ;  /* 0x0000001f07077819 */ /* 0x004fc800000006ff */
[----:B------:R-:W0:Y:S02]  /*1a540*/  SYNCS.PHASECHK.TRANS64.TRYWAIT P1, [R5+URZ+0x168a0], R7 ;  /* 0x0168a007050075a7 */ /* 0x000e24000802017f */
[----:B0-----:R-:W-:Y:S05]  /*1a550*/  @!P1 BRA `(.L_x_14636) ;  /* 0x0000007800c09947 */ /* 0x001fea0003800000 */
.L_x_14813:
[----:B------:R-:W-:Y:S05]  /*1a560*/  BSYNC B2 ;  /* 0x0000000000027941 */ /* 0x000fea0003800000 */
.L_x_14635:
        /* <DEDUP_REMOVED lines=9> */
.L_x_14638:
[----:B------:R-:W-:Y:S05]  /*1a600*/  BSYNC B2 ;  /* 0x0000000000027941 */ /* 0x000fea0003800000 */
.L_x_14637:
        /* <DEDUP_REMOVED lines=11> */
.L_x_14639:
        /* <DEDUP_REMOVED lines=13> */
.L_x_14814:
[----:B------:R-:W-:Y:S05]  /*1a790*/  BSYNC B2 ;  /* 0x0000000000027941 */ /* 0x000fea0003800000 */
.L_x_14640:
[----:B------:R-:W-:Y:S01]  /*1a7a0*/  BSSY B2, `(.L_x_14642) ;  /* 0x000000b000027945 */ /* 0x000fe20003800000 */
[----:B------:R-:W-:Y:S01]  /*1a7b0*/  MOV R14, 0x0 ;  /* 0x00000000000e7802 */ /* 0x000fe20000000f00 */
[----:B------:R-:W-:Y:S02]  /*1a7c0*/  IMAD.MOV.U32 R15, RZ, RZ, 0x12f00000 ;  /* 0x12f00000ff0f7424 */ /* 0x000fe400078e00ff */
[----:B------:R-:W-:Y:S05]  /*1a7d0*/  @P2 BRA `(.L_x_14643) ;  /* 0x00000000001c2947 */ /* 0x000fea0003800000 */
[----:B------:R-:W2:Y:S01]  /*1a7e0*/  S2R R11, SR_TID.X ;  /* 0x00000000000b7919 */ /* 0x000ea20000002100 */
[----:B01----:R-:W-:-:S04]  /*1a7f0*/  IMAD.MOV.U32 R7, RZ, RZ, 0x4000 ;  /* 0x00004000ff077424 */ /* 0x003fc800078e00ff */
[----:B------:R3:W-:Y:S01]  /*1a800*/  SYNCS.ARRIVE.TRANS64 RZ, [R5+URZ+0x168b0], R7 ;  /* 0x0168b00705ff79a7 */ /* 0x0007e2000800003f */
[----:B--2---:R-:W-:-:S04]  /*1a810*/  LOP3.LUT R11, R11, 0x1f, RZ, 0xc0, !PT ;  /* 0x0000001f0b0b7812 */ /* 0x004fc800078ec0ff */
[----:B------:R-:W-:-:S13]  /*1a820*/  ISETP.NE.AND P1, PT, R11, RZ, PT ;  /* 0x000000ff0b00720c */ /* 0x000fda0003f25270 */
[----:B---3--:R-:W-:Y:S05]  /*1a830*/  @!P1 BRA `(.L_x_14643) ;  /* 0x0000000000049947 */ /* 0x008fea0003800000 */
[----:B------:R-:W-:Y:S01]  /*1a840*/  BPT.TRAP 0x1 ;  /* 0x000000040000795c */ /* 0x000fe20000300000 */
.L_x_14643:
[----:B------:R-:W-:Y:S05]  /*1a850*/  BSYNC B2 ;  /* 0x0000000000027941 */ /* 0x000fea0003800000 */
.L_x_14642:
[----:B------:R-:W-:Y:S01]  /*1a860*/  R2UR UR10, R13 ;  /* 0x000000000d0a72ca */ /* 0x000fe200000e0000 */
[----:B------:R-:W-:Y:S01]  /*1a870*/  UIADD3 UR4, UP0, UR40, 0x670, URZ ;  /* 0x0000067028047890 */ /* 0x000fe2000ff1e03f */
[----:B------:R-:W-:Y:S01]  /*1a880*/  R2UR UR6, R14 ;  /* 0x000000000e0672ca */ /* 0x000fe200000e0000 */
[----:B------:R-:W-:Y:S01]  /*1a890*/  VIADD R8, R8, 0x400 ;  /* 0x0000040008087836 */ /* 0x000fe20000000000 */
[----:B------:R-:W-:Y:S01]  /*1a8a0*/  R2UR UR7, R15 ;  /* 0x000000000f0772ca */ /* 0x000fe200000e0000 */
[----:B01----:R-:W-:Y:S01]  /*1a8b0*/  VIADD R5, R5, 0x168b0 ;  /* 0x000168b005057836 */ /* 0x003fe20000000000 */
[----:B------:R-:W-:Y:S01]  /*1a8c0*/  PLOP3.LUT P1, PT, PT, PT, PT, 0x80, 0x0 ;  /* 0x000000000000781c */ /* 0x000fe20003f2f070 */
[----:B------:R-:W-:-:S12]  /*1a8d0*/  UIADD3.X UR5, URZ, UR41, URZ, UP0, !UPT ;  /* 0x000000293f057290 */ /* 0x000fd800087fe43f */
.L_x_14644:
        /* <DEDUP_REMOVED lines=10> */
.L_x_14634:
[----:B------:R-:W-:Y:S05]  /*1a980*/  BSYNC B1 ;  /* 0x0000000000017941 */ /* 0x000fea0003800000 */
.L_x_14633:
[----:B0-----:R-:W2:Y:S01]  /*1a990*/  LDL.LU R7, [R1+0x4] ;  /* 0x0000040001077983 */ /* 0x001ea20000300800 */
        /* <DEDUP_REMOVED lines=9> */
.L_x_14615:
[----:B------:R-:W-:Y:S05]  /*1aa30*/  BSYNC B0 ;  /* 0x0000000000007941 */ /* 0x000fea0003800000 */
.L_x_14614:
        /* <DEDUP_REMOVED lines=16> */
[----:B------:R-:W-:-:S11]  /*1ab40*/  VIADD R6, R10, 0xffffffff ;  /* 0xffffffff0a067836 */ /* 0x000fd60000000000 */
[----:B------:R-:W-:Y:S05]  /*1ab50*/  @P0 BRA `(.L_x_14648) ;  /* 0x00000000001c0947 */ /* 0x000fea0003800000 */
[----:B------:R-:W-:Y:S01]  /*1ab60*/  ISETP.NE.AND P0, PT, R3, 0x1, PT ;  /* 0x000000010300780c */ /* 0x000fe20003f05270 */
[----:B------:R-:W-:-:S12]  /*1ab70*/  IMAD.MOV R6, RZ, RZ, -R10 ;  /* 0x000000ffff067224 */ /* 0x000fd800078e0a0a */
[----:B------:R-:W3:Y:S02]  /*1ab80*/  @P0 LDC.64 R4, c[0x0][0x9e8] ;  /* 0x00027a00ff040b82 */ /* 0x000ee40000000a00 */
[----:B---3--:R-:W-:-:S05]  /*1ab90*/  @P0 IMAD.HI.U32 R4, R6, R4, RZ ;  /* 0x0000000406040227 */ /* 0x008fca00078e00ff */
[----:B------:R-:W-:-:S04]  /*1aba0*/  @P0 SHF.R.U32.HI R6, RZ, R5, R4 ;  /* 0x00000005ff060219 */ /* 0x000fc80000011604 */
[----:B------:R-:W-:Y:S01]  /*1abb0*/  LOP3.LUT R6, RZ, R6, RZ, 0x33, !PT ;  /* 0x00000006ff067212 */ /* 0x000fe200078e33ff */
[----:B------:R-:W-:Y:S06]  /*1abc0*/  BRA `(.L_x_14649) ;  /* 0x0000000000107947 */ /* 0x000fec0003800000 */
.L_x_14648:
[----:B------:R-:W-:-:S13]  /*1abd0*/  ISETP.NE.AND P0, PT, R3, 0x1, PT ;  /* 0x000000010300780c */ /* 0x000fda0003f05270 */
[----:B------:R-:W3:Y:S02]  /*1abe0*/  @P0 LDC.64 R4, c[0x0][0x9e8] ;  /* 0x00027a00ff040b82 */ /* 0x000ee40000000a00 */
[----:B---3--:R-:W-:-:S05]  /*1abf0*/  @P0 IMAD.HI.U32 R4, R6, R4, RZ ;  /* 0x0000000406040227 */ /* 0x008fca00078e00ff */
[----:B------:R-:W-:-:S07]  /*1ac00*/  @P0 SHF.R.U32.HI R6, RZ, R5, R4 ;  /* 0x00000005ff060219 */ /* 0x000fce0000011604 */
.L_x_14649:
[----:B------:R-:W-:Y:S05]  /*1ac10*/  BSYNC B0 ;  /* 0x0000000000007941 */ /* 0x000fea0003800000 */
.L_x_14647:
[----:B------:R-:W-:-:S05]  /*1ac20*/  IMAD R6, R6, R3, R3 ;  /* 0x0000000306067224 */ /* 0x000fca00078e0203 */
[----:B------:R-:W-:-:S07]  /*1ac30*/  VIMNMX R2, R2, R6, PT ;  /* 0x0000000602027248 */ /* 0x000fce0003fe0100 */
.L_x_14646:
[----:B------:R-:W-:Y:S01]  /*1ac40*/  VIADD R2, R2, 0x7f ;  /* 0x0000007f02027836 */ /* 0x000fe20000000000 */
[----:B------:R-:W-:Y:S01]  /*1ac50*/  ULDC UR4, c[0x0][0x9dc] ;  /* 0x0002770000047ab9 */ /* 0x000fe20000000800 */
[----:B------:R-:W-:-:S03]  /*1ac60*/  IMAD.MOV.U32 R5, RZ, RZ, R25 ;  /* 0x000000ffff057224 */ /* 0x000fc600078e0019 */
[----:B------:R-:W-:-:S04]  /*1ac70*/  SHF.R.S32.HI R4, RZ, 0x1f, R2 ;  /* 0x0000001fff047819 */ /* 0x000fc80000011402 */
[----:B------:R-:W-:Y:S02]  /*1ac80*/  LEA.HI R4, R4, R2, RZ, 0x7 ;  /* 0x0000000204047211 */ /* 0x000fe400078f38ff */
[----:B------:R-:W3:Y:S02]  /*1ac90*/  @P1 LDC R2, c[0x0][0x450] ;  /* 0x00011400ff021b82 */ /* 0x000ee40000000800 */
[----:B------:R-:W-:-:S04]  /*1aca0*/  SHF.R.S32.HI R4, RZ, 0x7, R4 ;  /* 0x00000007ff047819 */ /* 0x000fc80000011404 */
[----:B------:R-:W-:Y:S02]  /*1acb0*/  VIMNMX R21, R21, R4, PT ;  /* 0x0000000415157248 */ /* 0x000fe40003fe0100 */
[----:B------:R-:W4:Y:S02]  /*1acc0*/  @P1 LDC R4, c[0x0][0x44c] ;  /* 0x00011300ff041b82 */ /* 0x000f240000000800 */
[----:B----4-:R-:W-:-:S05]  /*1acd0*/  @P1 IMAD.HI.U32 R4, R25, R4, RZ ;  /* 0x0000000419041227 */ /* 0x010fca00078e00ff */
        /* <DEDUP_REMOVED lines=9> */
[----:B------:R-:W3:Y:S02]  /*1ad70*/  @P0 LDC.64 R4, c[0x0][0x9e8] ;  /* 0x00027a00ff040b82 */ /* 0x000ee40000000a00 */
[----:B---3--:R-:W-:-:S05]  /*1ad80*/  @P0 IMAD.HI.U32 R4, R6, R4, RZ ;  /* 0x0000000406040227 */ /* 0x008fca00078e00ff */
[----:B------:R-:W-:-:S04]  /*1ad90*/  @P0 SHF.R.U32.HI R6, RZ, R5, R4 ;  /* 0x00000005ff060219 */ /* 0x000fc80000011604 */
[----:B------:R-:W-:Y:S01]  /*1ada0*/  LOP3.LUT R6, RZ, R6, RZ, 0x33, !PT ;  /* 0x00000006ff067212 */ /* 0x000fe200078e33ff */
[----:B------:R-:W-:Y:S06]  /*1adb0*/  BRA `(.L_x_14653) ;  /* 0x0000000000107947 */ /* 0x000fec0003800000 */
.L_x_14652:
[----:B------:R-:W-:-:S13]  /*1adc0*/  ISETP.NE.AND P0, PT, R3, 0x1, PT ;  /* 0x000000010300780c */ /* 0x000fda0003f05270 */
[----:B------:R-:W3:Y:S02]  /*1add0*/  @P0 LDC.64 R4, c[0x0][0x9e8] ;  /* 0x00027a00ff040b82 */ /* 0x000ee40000000a00 */
[----:B---3--:R-:W-:-:S05]  /*1ade0*/  @P0 IMAD.HI.U32 R4, R6, R4, RZ ;  /* 0x0000000406040227 */ /* 0x008fca00078e00ff */
[----:B------:R-:W-:-:S07]  /*1adf0*/  @P0 SHF.R.U32.HI R6, RZ, R5, R4 ;  /* 0x00000005ff060219 */ /* 0x000fce0000011604 */
.L_x_14653:
[----:B------:R-:W-:Y:S05]  /*1ae00*/  BSYNC B0 ;  /* 0x0000000000007941 */ /* 0x000fea0003800000 */
.L_x_14651:
[----:B------:R-:W-:-:S05]  /*1ae10*/  IMAD R3, R6, R3, RZ ;  /* 0x0000000306037224 */ /* 0x000fca00078e02ff */
[----:B------:R-:W-:-:S07]  /*1ae20*/  VIMNMX R2, R2, R3, !PT ;  /* 0x0000000302027248 */ /* 0x000fce0007fe0100 */
.L_x_14650:
[----:B------:R-:W-:Y:S01]  /*1ae30*/  ISETP.NE.AND P1, PT, R0, RZ, PT ;  /* 0x000000ff0000720c */ /* 0x000fe20003f25270 */
[----:B------:R-:W-:Y:S01]  /*1ae40*/  BSSY B0, `(.L_x_14654) ;  /* 0x0000024000007945 */ /* 0x000fe20003800000 */
[----:B------:R-:W-:-:S04]  /*1ae50*/  SHF.R.S32.HI R3, RZ, 0x1f, R2 ;  /* 0x0000001fff037819 */ /* 0x000fc80000011402 */
[----:B------:R-:W-:Y:S01]  /*1ae60*/  LEA.HI R3, R3, R2, RZ, 0x7 ;  /* 0x0000000203037211 */ /* 0x000fe200078f38ff */
[----:B------:R-:W-:-:S03]  /*1ae70*/  IMAD.MOV.U32 R2, RZ, RZ, RZ ;  /* 0x000000ffff027224 */ /* 0x000fc600078e00ff */
[----:B------:R-:W-:-:S03]  /*1ae80*/  SHF.R.S32.HI R3, RZ, 0x7, R3 ;  /* 0x00000007ff037819 */ /* 0x000fc60000011403 */
[----:B------:R-:W3:Y:S01]  /*1ae90*/  @!P1 LDC R0, c[0x0][0x9f0] ;  /* 0x00027c00ff009b82 */ /* 0x000ee20000000800 */
[----:B------:R-:W-:-:S04]  /*1aea0*/  VIMNMX R4, RZ, R3, !PT ;  /* 0x00000003ff047248 */ /* 0x000fc80007fe0100 */
[----:B------:R-:W-:-:S13]  /*1aeb0*/  ISETP.GT.AND P0, PT, R21, R4, PT ;  /* 0x000000041500720c */ /* 0x000fda0003f04270 */
[----:B------:R-:W-:Y:S05]  /*1aec0*/  @!P0 BRA `(.L_x_14655) ;  /* 0x00000000006c8947 */ /* 0x000fea0003800000 */
[-C--:B---3--:R-:W-:Y:S02]  /*1aed0*/  IABS R5, R0.reuse ;  /* 0x0000000000057213 */ /* 0x088fe40000000000 */
[----:B0-2---:R-:W-:Y:S02]  /*1aee0*/  IABS R7, R0 ;  /* 0x0000000000077213 */ /* 0x005fe40000000000 */
        /* <DEDUP_REMOVED lines=25> */
.L_x_14655:
[----:B------:R-:W-:Y:S05]  /*1b080*/  BSYNC B0 ;  /* 0x0000000000007941 */ /* 0x000fea0003800000 */
.L_x_14654:
[-C--:B---3--:R-:W-:Y:S01]  /*1b090*/  IMAD R0, R19, R2.reuse, R4 ;  /* 0x0000000213007224 */ /* 0x088fe200078e0204 */
        /* <DEDUP_REMOVED lines=19> */
[----:B0-2---:R-:W0:Y:S01]  /*1b1d0*/  POPC R7, R4 ;  /* 0x0000000400077309 */ /* 0x005e220000000000 */
[----:B---3--:R-:W0:Y:S02]  /*1b1e0*/  SHFL.IDX PT, R0, R3, R0, 0x1f ;  /* 0x00001f0003007589 */ /* 0x008e2400000e0000 */
[----:B0-----:R-:W-:Y:S01]  /*1b1f0*/  IADD3 R24, R0, UR36, R7 ;  /* 0x0000002400187c10 */ /* 0x001fe2000fffe007 */
[----:B------:R-:W-:Y:S06]  /*1b200*/  BRA `(.L_x_14658) ;  /* 0x00000038001c7947 */ /* 0x000fec0003800000 */
.L_x_14657:
        /* <DEDUP_REMOVED lines=9> */
[----:B------:R-:W3:Y:S01]  /*1b2a0*/  LDC.64 R2, c[0x4][R2] ;  /* 0x0100000002027b82 */ /* 0x000ee20000000a00 */
[----:B------:R-:W-:Y:S02]  /*1b2b0*/  IMAD.U32 R5, RZ, RZ, UR7 ;  /* 0x00000007ff057e24 */ /* 0x000fe4000f8e00ff */
[----:B------:R-:W-:Y:S02]  /*1b2c0*/  IMAD.U32 R6, RZ, RZ, UR8 ;  /* 0x00000008ff067e24 */ /* 0x000fe4000f8e00ff */
[----:B0-2---:R-:W-:-:S02]  /*1b2d0*/  IMAD.U32 R7, RZ, RZ, UR9 ;  /* 0x00000009ff077e24 */ /* 0x005fc4000f8e00ff */
[----:B------:R-:W-:Y:S02]  /*1b2e0*/  IMAD.U32 R10, RZ, RZ, UR4 ;  /* 0x00000004ff0a7e24 */ /* 0x000fe4000f8e00ff */
[----:B------:R-:W-:Y:S02]  /*1b2f0*/  IMAD.U32 R11, RZ, RZ, UR5 ;  /* 0x00000005ff0b7e24 */ /* 0x000fe4000f8e00ff */
[----:B------:R-:W-:Y:S02]  /*1b300*/  IMAD.MOV.U32 R8, RZ, RZ, 0x70 ;  /* 0x00000070ff087424 */ /* 0x000fe400078e00ff */
[----:B------:R-:W-:Y:S02]  /*1b310*/  IMAD.MOV.U32 R12, RZ, RZ, 0x1 ;  /* 0x00000001ff0c7424 */ /* 0x000fe400078e00ff */
[----:B-1----:R-:W-:-:S07]  /*1b320*/  IMAD.MOV.U32 R13, RZ, RZ, RZ ;  /* 0x000000ffff0d7224 */ /* 0x002fce00078e00ff */
[----:B------:R-:W-:-:S07]  /*1b330*/  LEPC R20, `(.L_x_14660) ;  /* 0x000000001014794e */ /* 0x000fce0000000000 */
[----:B---3--:R-:W-:Y:S05]  /*1b340*/  CALL.ABS.NOINC R2 ;  /* 0x0000000002007343 */ /* 0x008fea0003c00000 */
.L_x_14660:
[----:B------:R-:W-:Y:S05]  /*1b350*/  BSYNC B6 ;  /* 0x0000000000067941 */ /* 0x000fea0003800000 */
.L_x_14659:
        /* <DEDUP_REMOVED lines=12> */
[----:B0-2---:R-:W-:Y:S02]  /*1b420*/  IMAD.U32 R7, RZ, RZ, UR9 ;  /* 0x00000009ff077e24 */ /* 0x005fe4000f8e00ff */
[----:B------:R-:W-:-:S02]  /*1b430*/  IMAD.U32 R10, RZ, RZ, UR4 ;  /* 0x00000004ff0a7e24 */ /* 0x000fc4000f8e00ff */
[----:B------:R-:W-:Y:S02]  /*1b440*/  IMAD.U32 R11, RZ, RZ, UR5 ;  /* 0x00000005ff0b7e24 */ /* 0x000fe4000f8e00ff */
[----:B------:R-:W-:Y:S02]  /*1b450*/  IMAD.MOV.U32 R8, RZ, RZ, 0x70 ;  /* 0x00000070ff087424 */ /* 0x000fe400078e00ff */
[----:B------:R-:W-:Y:S02]  /*1b460*/  IMAD.MOV.U32 R12, RZ, RZ, 0x1 ;  /* 0x00000001ff0c7424 */ /* 0x000fe400078e00ff */
[----:B-1-3--:R-:W-:-:S07]  /*1b470*/  IMAD.MOV.U32 R13, RZ, RZ, RZ ;  /* 0x000000ffff0d7224 */ /* 0x00afce00078e00ff */
[----:B------:R-:W-:-:S07]  /*1b480*/  LEPC R20, `(.L_x_14663) ;  /* 0x000000001014794e */ /* 0x000fce0000000000 */
[----:B----4-:R-:W-:Y:S05]  /*1b490*/  CALL.ABS.NOINC R2 ;  /* 0x0000000002007343 */ /* 0x010fea0003c00000 */
.L_x_14663:
        /* <DEDUP_REMOVED lines=15> */
.L_x_14662:
[----:B------:R-:W-:Y:S05]  /*1b590*/  BSYNC B6 ;  /* 0x0000000000067941 */ /* 0x000fea0003800000 */
.L_x_14661:
[----:B------:R-:W-:Y:S01]  /*1b5a0*/  ULDC.64 UR4, c[0x0][0x9f8] ;  /* 0x00027e0000047ab9 */ /* 0x000fe20000000a00 */
[----:B------:R-:W3:Y:S01]  /*1b5b0*/  LDL R20, [R1+0x14] ;  /* 0x0000140001147983 */ /* 0x000ee20000100800 */
[----:B------:R-:W-:-:S03]  /*1b5c0*/  ISETP.NE.U32.AND P0, PT, RZ, UR4, PT ;  /* 0x00000004ff007c0c */ /* 0x000fc6000bf05070 */
[----:B------:R-:W4:Y:S01]  /*1b5d0*/  LDL R19, [R1+0x1c] ;  /* 0x00001c0001137983 */ /* 0x000f220000100800 */
[----:B------:R-:W-:Y:S01]  /*1b5e0*/  ISETP.NE.AND.EX P0, PT, RZ, UR5, PT, P0 ;  /* 0x00000005ff007c0c */ /* 0x000fe2000bf05300 */
[----:B0-2---:R-:W-:Y:S01]  /*1b5f0*/  IMAD.MOV.U32 R7, RZ, RZ, R27 ;  /* 0x000000ffff077224 */ /* 0x005fe200078e001b */
[----:B------:R-:W0:Y:S01]  /*1b600*/  LDC R6, c[0x0][0x430] ;  /* 0x00010c00ff067b82 */ /* 0x000e220000000800 */
[----:B------:R-:W2:Y:S10]  /*1b610*/  S2R R21, SR_TID.X ;  /* 0x0000000000157919 */ /* 0x000eb40000002100 */
[----:B------:R-:W1:Y:S02]  /*1b620*/  @P0 LDC.64 R2, c[0x0][0x9f8] ;  /* 0x00027e00ff020b82 */ /* 0x000e640000000a00 */
[----:B-1----:R-:W-:-:S05]  /*1b630*/  @P0 IMAD.WIDE R2, R27, 0x4, R2 ;  /* 0x000000041b020825 */ /* 0x002fca00078e0202 */
[----:B------:R1:W4:Y:S01]  /*1b640*/  @P0 LDG.E R7, desc[UR42][R2.64] ;  /* 0x0000002a02070981 */ /* 0x000322000c1e1900 */
[----:B0-----:R-:W-:Y:S01]  /*1b650*/  ISETP.NE.AND P1, PT, R6, 0x1, PT ;  /* 0x000000010600780c */ /* 0x001fe20003f25270 */
[----:B------:R-:W-:Y:S01]  /*1b660*/  VIADD R23, R23, 0xffffffff ;  /* 0xffffffff17177836 */ /* 0x000fe20000000000 */
[----:B--2---:R-:W-:Y:S01]  /*1b670*/  LOP3.LUT R21, R21, 0x7f, RZ, 0xc0, !PT ;  /* 0x0000007f15157812 */ /* 0x004fe200078ec0ff */
[----:B------:R-:W0:Y:S02]  /*1b680*/  S2R R22, SR_TID.X ;  /* 0x0000000000167919 */ /* 0x000e240000002100 */
[----:B------:R-:W-:Y:S01]  /*1b690*/  IMAD.SHL.U32 R8, R23, 0x80, RZ ;  /* 0x0000008017087824 */ /* 0x000fe200078e00ff */
[----:B------:R-:W-:-:S07]  /*1b6a0*/  SHF.R.U32.HI R21, RZ, 0x3, R21 ;  /* 0x00000003ff157819 */ /* 0x000fce0000011615 */
[----:B-1----:R-:W1:Y:S08]  /*1b6b0*/  @P1 LDC R3, c[0x0][0x434] ;  /* 0x00010d00ff031b82 */ /* 0x002e700000000800 */
[----:B------:R-:W2:Y:S01]  /*1b6c0*/  @P1 LDC R2, c[0x0][0x438] ;  /* 0x00010e00ff021b82 */ /* 0x000ea20000000800 */
[----:B0-----:R-:W-:-:S05]  /*1b6d0*/  IMAD.SHL.U32 R22, R22, 0x10, RZ ;  /* 0x0000001016167824 */ /* 0x001fca00078e00ff */
[----:B------:R-:W-:-:S04]  /*1b6e0*/  LOP3.LUT R22, R22, 0x70, RZ, 0xc0, !PT ;  /* 0x0000007016167812 */ /* 0x000fc800078ec0ff */
[----:B------:R-:W-:-:S04]  /*1b6f0*/  LOP3.LUT R0, R8, R21, R22, 0xfe, !PT ;  /* 0x0000001508007212 */ /* 0x000fc800078efe16 */
[C---:B---3--:R-:W-:Y:S01]  /*1b700*/  ISETP.GE.AND P0, PT, R0.reuse, R20, PT ;  /* 0x000000140000720c */ /* 0x048fe20003f06270 */
[----:B----4-:R-:W-:-:S04]  /*1b710*/  IMAD.IADD R0, R0, 0x1, R19 ;  /* 0x0000000100007824 */ /* 0x010fc800078e0213 */
[----:B-1----:R-:W-:-:S04]  /*1b720*/  @P1 IMAD.HI.U32 R3, R0, R3, RZ ;  /* 0x0000000300031227 */ /* 0x002fc800078e00ff */
[----:B------:R-:W-:Y:S01]  /*1b730*/  IMAD.MOV.U32 R4, RZ, RZ, R0 ;  /* 0x000000ffff047224 */ /* 0x000fe200078e0000 */
[----:B--2---:R-:W-:-:S03]  /*1b740*/  @P1 SHF.R.U32.HI R4, RZ, R2, R3 ;  /* 0x00000002ff041219 */ /* 0x004fc60000011603 */
[----:B------:R-:W0:Y:S02]  /*1b750*/  @!P0 LDC.64 R2, c[0x0][0x428] ;  /* 0x00010a00ff028b82 */ /* 0x000e240000000a00 */
[----:B------:R-:W-:-:S04]  /*1b760*/  IMAD.MOV R5, RZ, RZ, -R4 ;  /* 0x000000ffff057224 */ /* 0x000fc800078e0a04 */
[----:B------:R-:W-:Y:S01]  /*1b770*/  IMAD R0, R6, R5, R0 ;  /* 0x0000000506007224 */ /* 0x000fe200078e0200 */
[--C-:B------:R-:W-:Y:S02]  /*1b780*/  @!P0 SHF.R.S32.HI R5, RZ, 0x1f, R4.reuse ;  /* 0x0000001fff058819 */ /* 0x100fe40000011404 */
[----:B------:R-:W-:Y:S01]  /*1b790*/  SHF.R.S32.HI R9, RZ, 0x1f, R7 ;  /* 0x0000001fff097819 */ /* 0x000fe20000011407 */
[-C--:B0-----:R-:W-:Y:S01]  /*1b7a0*/  @!P0 IMAD.WIDE.U32 R4, R7, R2.reuse, R4 ;  /* 0x0000000207048225 */ /* 0x081fe200078e0004 */
[----:B------:R0:W-:Y:S03]  /*1b7b0*/  STL [R1+0xc], R7 ;  /* 0x00000c0701007387 */ /* 0x0001e60000100800 */
[----:B------:R-:W-:Y:S01]  /*1b7c0*/  @!P0 IMAD R6, R9, R2, RZ ;  /* 0x0000000209068224 */ /* 0x000fe200078e02ff */
[----:B------:R1:W-:Y:S03]  /*1b7d0*/  STL [R1+0x20], R9 ;  /* 0x0000200901007387 */ /* 0x0003e60000100800 */
[----:B------:R-:W-:-:S02]  /*1b7e0*/  @!P0 IMAD R6, R7, R3, R6 ;  /* 0x0000000307068224 */ /* 0x000fc400078e0206 */
[----:B------:R-:W2:Y:S02]  /*1b7f0*/  @!P0 LDC.64 R2, c[0x0][0x418] ;  /* 0x00010600ff028b82 */ /* 0x000ea40000000a00 */
[----:B------:R-:W-:Y:S01]  /*1b800*/  @!P0 IMAD.IADD R5, R5, 0x1, R6 ;  /* 0x0000000105058824 */ /* 0x000fe200078e0206 */
[----:B--2---:R-:W-:Y:S01]  /*1b810*/  @!P0 LEA R6, P1, R4, R2, 0x2 ;  /* 0x0000000204068211 */ /* 0x004fe200078210ff */
[----:B------:R-:W-:-:S03]  /*1b820*/  IMAD.MOV.U32 R2, RZ, RZ, RZ ;  /* 0x000000ffff027224 */ /* 0x000fc600078e00ff */
[----:B0-----:R-:W-:-:S05]  /*1b830*/  @!P0 LEA.HI.X R7, R4, R3, R5, 0x2, P1 ;  /* 0x0000000304078211 */ /* 0x001fca00008f1405 */
[----:B------:R0:W5:Y:S01]  /*1b840*/  @!P0 LDG.E R2, desc[UR42][R6.64] ;  /* 0x0000002a06028981 */ /* 0x000162000c1e1900 */
[----:B-1----:R-:W-:Y:S01]  /*1b850*/  IMAD.U32 R9, RZ, RZ, UR38 ;  /* 0x00000026ff097e24 */ /* 0x002fe2000f8e00ff */
[----:B------:R-:W-:Y:S01]  /*1b860*/  UMOV UR4, 0xffffffff ;  /* 0xffffffff00047882 */ /* 0x000fe20000000000 */
[----:B------:R-:W-:-:S03]  /*1b870*/  LOP3.LUT R18, R18, 0xfffffffd, RZ, 0xc0, !PT ;  /* 0xfffffffd12127812 */ /* 0x000fc600078ec0ff */
[----:B------:R-:W-:-:S13]  /*1b880*/  ISETP.NE.AND P2, PT, R9, 0x3, PT ;  /* 0x000000030900780c */ /* 0x000fda0003f45270 */
[----:B------:R-:W-:Y:S01]  /*1b890*/  @P2 LOP3.LUT R18, R18, 0x2, RZ, 0xfc, !PT ;  /* 0x0000000212122812 */ /* 0x000fe200078efcff */
[----:B0-----:R-:W-:Y:S06]  /*1b8a0*/  BRA.DIV UR4, `(.L_x_14664) ;  /* 0x0000006a04147947 */ /* 0x001fec000b800000 */
.L_x_14817:
[----:B------:R-:W-:Y:S05]  /*1b8b0*/  @!P2 BRA `(.L_x_14665) ;  /* 0x000000000004a947 */ /* 0x000fea0003800000 */
[----:B------:R-:W-:Y:S01]  /*1b8c0*/  BPT.TRAP 0x1 ;  /* 0x000000040000795c */ /* 0x000fe20000300000 */
.L_x_14665:
        /* <DEDUP_REMOVED lines=24> */
.L_x_14818:
[----:B------:R-:W-:Y:S05]  /*1ba50*/  BSYNC B0 ;  /* 0x0000000000007941 */ /* 0x000fea0003800000 */
.L_x_14666:
[----:B------:R-:W2:Y:S01]  /*1ba60*/  LDL R13, [R1+0x14] ;  /* 0x00001400010d7983 */ /* 0x000ea20000100800 */
[----:B------:R-:W-:Y:S01]  /*1ba70*/  ULDC.64 UR4, c[0x0][0x300] ;  /* 0x0000c00000047ab9 */ /* 0x000fe20000000a00 */
[----:B------:R-:W-:Y:S01]  /*1ba80*/  ULDC.64 UR6, c[0x0][0x2e8] ;  /* 0x0000ba0000067ab9 */ /* 0x000fe20000000a00 */
[----:B------:R-:W-:Y:S01]  /*1ba90*/  IMAD R6, R6, UR4, RZ ;  /* 0x0000000406067c24 */ /* 0x000fe2000f8e02ff */
[----:B------:R-:W1:Y:S01]  /*1baa0*/  S2R R9, SR_TID.X ;  /* 0x0000000000097919 */ /* 0x000e620000002100 */
[----:B0-----:R-:W-:Y:S01]  /*1bab0*/  IMAD.WIDE.U32 R4, R0, UR4, RZ ;  /* 0x0000000400047c25 */ /* 0x001fe2000f8e00ff */
        /* <DEDUP_REMOVED lines=10> */
[----:B------:R-:W-:Y:S01]  /*1bb60*/  IMAD.WIDE.U32 R4, R17, UR4, R4 ;  /* 0x0000000411047c25 */ /* 0x000fe2000f8e0004 */
[----:B------:R-:W-:-:S03]  /*1bb70*/  ULDC UR4, c[0x0][0x2f4] ;  /* 0x0000bd0000047ab9 */ /* 0x000fc60000000800 */
[----:B------:R-:W-:Y:S01]  /*1bb80*/  IMAD R2, R17, UR5, R5 ;  /* 0x0000000511027c24 */ /* 0x000fe2000f8e0205 */
[----:B------:R-:W-:-:S04]  /*1bb90*/  LEA R0, P0, R4, UR6, 0x1 ;  /* 0x0000000604007c11 */ /* 0x000fc8000f8008ff */
[----:B------:R-:W-:Y:S02]  /*1bba0*/  LEA.HI.X R2, R4, UR7, R2, 0x1, P0 ;  /* 0x0000000704027c11 */ /* 0x000fe400080f0c02 */
[----:B-1----:R-:W-:Y:S01]  /*1bbb0*/  LOP3.LUT R10, R9, 0x7f, RZ, 0xc0, !PT ;  /* 0x0000007f090a7812 */ /* 0x002fe200078ec0ff */
[----:B0-----:R-:W-:-:S03]  /*1bbc0*/  IMAD.SHL.U32 R9, R12, 0x8, RZ ;  /* 0x000000080c097824 */ /* 0x001fc600078e00ff */
[----:B------:R-:W-:Y:S02]  /*1bbd0*/  SHF.R.U32.HI R11, RZ, 0x3, R10 ;  /* 0x00000003ff0b7819 */ /* 0x000fe4000001160a */
[----:B------:R-:W-:-:S04]  /*1bbe0*/  LOP3.LUT R9, R9, 0x38, RZ, 0xc0, !PT ;  /* 0x0000003809097812 */ /* 0x000fc800078ec0ff */
[----:B------:R-:W-:Y:S01]  /*1bbf0*/  ISETP.GE.AND P2, PT, R9, UR4, PT ;  /* 0x0000000409007c0c */ /* 0x000fe2000bf46270 */
[----:B------:R-:W-:-:S12]  /*1bc00*/  UMOV UR4, 0xffffffff ;  /* 0xffffffff00047882 */ /* 0x000fd80000000000 */
[----:B------:R-:W-:Y:S02]  /*1bc10*/  @P2 LOP3.LUT R18, R18, 0x1, RZ, 0xfc, !PT ;  /* 0x0000000112122812 */ /* 0x000fe400078efcff */
[----:B--2---:R-:W-:Y:S01]  /*1bc20*/  IADD3 R4, -R11, R13, -R8 ;  /* 0x0000000d0b047210 */ /* 0x004fe20007ffe908 */
[----:B------:R-:W-:Y:S02]  /*1bc30*/  IMAD.SHL.U32 R11, R10, 0x8, RZ ;  /* 0x000000080a0b7824 */ /* 0x000fe400078e00ff */
[----:B------:R-:W-:Y:S01]  /*1bc40*/  IMAD.SHL.U32 R10, R12, 0x8, RZ ;  /* 0x000000080c0a7824 */ /* 0x000fe200078e00ff */
[----:B------:R-:W-:-:S04]  /*1bc50*/  ISETP.GE.AND P0, PT, R4, 0x1, PT ;  /* 0x000000010400780c */ /* 0x000fc80003f06270 */
        /* <DEDUP_REMOVED lines=77> */
.L_x_14836:
        /* <DEDUP_REMOVED lines=10> */
.L_x_14669:
        /* <DEDUP_REMOVED lines=11> */
.L_x_14670:
        /* <DEDUP_REMOVED lines=12> */
[----:B-----5:R-:W-:-:S05]  /*1c340*/  SHF.R.S32.HI R2, RZ, 0x1f, R4 ;  /* 0x0000001fff027819 */ /* 0x020fca0000011404 */
[----:B------:R-:W-:-:S04]  /*1c350*/  IMAD R2, R2, UR4, RZ ;  /* 0x0000000402027c24 */ /* 0x000fc8000f8e02ff */
[C---:B------:R-:W-:Y:S01]  /*1c360*/  IMAD R0, R4.reuse, UR5, R2 ;  /* 0x0000000504007c24 */ /* 0x040fe2000f8e0202 */
[----:B------:R-:W-:Y:S01]  /*1c370*/  SHF.R.S32.HI R2, RZ, 0x1f, R27 ;  /* 0x0000001fff027819 */ /* 0x000fe2000001141b */
[----:B0-----:R-:W-:-:S04]  /*1c380*/  IMAD.WIDE.U32 R4, R4, UR4, RZ ;  /* 0x0000000404047c25 */ /* 0x001fc8000f8e00ff */
[----:B-1----:R-:W-:Y:S01]  /*1c390*/  IMAD.IADD R3, R5, 0x1, R0 ;  /* 0x0000000105037824 */ /* 0x002fe200078e0200 */
[----:B------:R-:W-:Y:S01]  /*1c3a0*/  SEL R0, R2, RZ, !P0 ;  /* 0x000000ff02007207 */ /* 0x000fe20004000000 */
[----:B------:R0:W-:Y:S04]  /*1c3b0*/  STL.64 [R1+0x30], R4 ;  /* 0x0000300401007387 */ /* 0x0001e80000100a00 */
        /* <DEDUP_REMOVED lines=19> */
.L_x_14672:
[----:B------:R-:W-:Y:S05]  /*1c4f0*/  BSYNC B6 ;  /* 0x0000000000067941 */ /* 0x000fea0003800000 */
.L_x_14671:
[----:B------:R-:W2:Y:S01]  /*1c500*/  LDL.LU R2, [R1+0x2c] ;  /* 0x00002c0001027983 */ /* 0x000ea20000300800 */
[----:B------:R-:W-:Y:S01]  /*1c510*/  ULDC.64 UR4, c[0x0][0x2d8] ;  /* 0x0000b60000047ab9 */ /* 0x000fe20000000a00 */
[----:B------:R-:W-:Y:S01]  /*1c520*/  ULDC.64 UR6, c[0x0][0x2e0] ;  /* 0x0000b80000067ab9 */ /* 0x000fe20000000a00 */
[----:B------:R-:W1:Y:S01]  /*1c530*/  LDC R9, c[0x0][0x448] ;  /* 0x00011200ff097b82 */ /* 0x000e620000000800 */
[----:B------:R-:W3:Y:S01]  /*1c540*/  LDL.LU.64 R20, [R1+0x30] ;  /* 0x0000300001147983 */ /* 0x000ee20000300a00 */
[----:B------:R-:W-:-:S03]  /*1c550*/  ULDC.64 UR8, c[0x0][0x280] ;  /* 0x0000a00000087ab9 */ /* 0x000fc60000000a00 */
[----:B0-----:R-:W4:Y:S04]  /*1c560*/  LDL.LU R0, [R1+0x3c] ;  /* 0x00003c0001007983 */ /* 0x001f280000300800 */
[----:B------:R0:W5:Y:S01]  /*1c570*/  LDL R10, [R1+0x24] ;  /* 0x00002400010a7983 */ /* 0x0001620000100800 */
[----:B-1----:R-:W-:-:S13]  /*1c580*/  ISETP.NE.AND P1, PT, R9, 0x1, PT ;  /* 0x000000010900780c */ /* 0x002fda0003f25270 */
[----:B------:R-:W1:Y:S08]  /*1c590*/  @P1 LDC R4, c[0x0][0x44c] ;  /* 0x00011300ff041b82 */ /* 0x000e700000000800 */
[----:B------:R-:W0:Y:S08]  /*1c5a0*/  @P1 LDC R5, c[0x0][0x450] ;  /* 0x00011400ff051b82 */ /* 0x000e300000000800 */
[----:B------:R-:W0:Y:S01]  /*1c5b0*/  @P1 LDC R8, c[0x0][0x450] ;  /* 0x00011400ff081b82 */ /* 0x000e220000000800 */
        /* <DEDUP_REMOVED lines=10> */
[----:B------:R-:W-:Y:S01]  /*1c660*/  ULDC.64 UR6, c[0x0][0x2c8] ;  /* 0x0000b20000067ab9 */ /* 0x000fe20000000a00 */
[----:B------:R4:W5:Y:S02]  /*1c670*/  LDL R26, [R1+0x28] ;  /* 0x00002800011a7983 */ /* 0x0009640000100800 */
[----:B------:R-:W-:Y:S02]  /*1c680*/  IMAD.IADD R3, R3, 0x1, R0 ;  /* 0x0000000103037824 */ /* 0x000fe400078e0200 */
[----:B--2---:R-:W-:Y:S01]  /*1c690*/  IMAD.SHL.U32 R21, R21, 0x10, RZ ;  /* 0x0000001015157824 */ /* 0x004fe200078e00ff */
[----:B---3--:R-:W-:-:S04]  /*1c6a0*/  LOP3.LUT R20, R20, 0x7f, RZ, 0xc0, !PT ;  /* 0x0000007f14147812 */ /* 0x008fc800078ec0ff */
[----:B------:R-:W-:Y:S02]  /*1c6b0*/  LOP3.LUT R21, R21, 0x70, RZ, 0xc0, !PT ;  /* 0x0000007015157812 */ /* 0x000fe400078ec0ff */
[----:B------:R-:W-:-:S04]  /*1c6c0*/  SHF.R.U32.HI R20, RZ, 0x3, R20 ;  /* 0x00000003ff147819 */ /* 0x000fc80000011614 */
[----:B------:R-:W-:-:S05]  /*1c6d0*/  LOP3.LUT R20, R20, R21, RZ, 0xfc, !PT ;  /* 0x0000001514147212 */ /* 0x000fca00078efcff */
[----:B------:R-:W-:-:S04]  /*1c6e0*/  IMAD.IADD R6, R20, 0x1, R25 ;  /* 0x0000000114067824 */ /* 0x000fc800078e0219 */
[----:B-1----:R-:W-:-:S04]  /*1c6f0*/  @P1 IMAD.HI.U32 R0, R6, R4, RZ ;  /* 0x0000000406001227 */ /* 0x002fc800078e00ff */
[----:B------:R-:W-:Y:S01]  /*1c700*/  IMAD.MOV.U32 R4, RZ, RZ, R6 ;  /* 0x000000ffff047224 */ /* 0x000fe200078e0006 */
[----:B0-----:R-:W-:-:S04]  /*1c710*/  @P1 SHF.R.U32.HI R4, RZ, R5, R0 ;  /* 0x00000005ff041219 */ /* 0x001fc80000011600 */
        /* <DEDUP_REMOVED lines=15> */
[----:B------:R-:W-:Y:S01]  /*1c810*/  VIADD R5, R6, 0x80 ;  /* 0x0000008006057836 */ /* 0x000fe20000000000 */
[----:B------:R-:W1:Y:S03]  /*1c820*/  S2R R11, SR_TID.X ;  /* 0x00000000000b7919 */ /* 0x000e660000002100 */
[----:B------:R-:W-:Y:S02]  /*1c830*/  IMAD.MOV.U32 R6, RZ, RZ, R5 ;  /* 0x000000ffff067224 */ /* 0x000fe400078e0005 */
[----:B0-----:R-:W-:-:S05]  /*1c840*/  @P1 IMAD.HI.U32 R7, R5, R7, RZ ;  /* 0x0000000705071227 */ /* 0x001fca00078e00ff */
[----:B------:R-:W-:-:S05]  /*1c850*/  @P1 SHF.R.U32.HI R6, RZ, R8, R7 ;  /* 0x00000008ff061219 */ /* 0x000fca0000011607 */
[----:B------:R-:W-:-:S04]  /*1c860*/  IMAD.MOV R7, RZ, RZ, -R6 ;  /* 0x000000ffff077224 */ /* 0x000fc800078e0a06 */
[----:B------:R-:W-:Y:S01]  /*1c870*/  IMAD R5, R9, R7, R5 ;  /* 0x0000000709057224 */ /* 0x000fe200078e0205 */
[----:B------:R-:W-:Y:S01]  /*1c880*/  SHF.R.S32.HI R7, RZ, 0x1f, R6 ;  /* 0x0000001fff077819 */ /* 0x000fe20000011406 */
[----:B------:R-:W-:-:S04]  /*1c890*/  IMAD.WIDE.U32 R2, R6, UR4, R2 ;  /* 0x0000000406027c25 */ /* 0x000fc8000f8e0002 */
[----:B------:R-:W-:Y:S01]  /*1c8a0*/  IMAD R7, R7, UR4, RZ ;  /* 0x0000000407077c24 */ /* 0x000fe2000f8e02ff */
[----:B------:R-:W-:-:S03]  /*1c8b0*/  ULDC UR4, c[0x0][0x2b8] ;  /* 0x0000ae0000047ab9 */ /* 0x000fc60000000800 */
[----:B------:R-:W-:Y:S01]  /*1c8c0*/  IMAD R7, R6, UR5, R7 ;  /* 0x0000000506077c24 */ /* 0x000fe2000f8e0207 */
[----:B------:R-:W-:Y:S01]  /*1c8d0*/  SHF.R.S32.HI R6, RZ, 0x1f, R5 ;  /* 0x0000001fff067819 */ /* 0x000fe20000011405 */
[----:B-1----:R-:W-:Y:S02]  /*1c8e0*/  IMAD.SHL.U32 R20, R11, 0x8, RZ ;  /* 0x000000080b147824 */ /* 0x002fe400078e00ff */
[----:B------:R-:W-:Y:S02]  /*1c8f0*/  IMAD.IADD R3, R3, 0x1, R7 ;  /* 0x0000000103037824 */ /* 0x000fe400078e0207 */
[----:B------:R-:W-:Y:S02]  /*1c900*/  IMAD R6, R6, UR6, RZ ;  /* 0x0000000606067c24 */ /* 0x000fe4000f8e02ff */
[----:B------:R-:W-:Y:S01]  /*1c910*/  IMAD.WIDE.U32 R2, R5, UR6, R2 ;  /* 0x0000000605027c25 */ /* 0x000fe2000f8e0002 */
[----:B------:R-:W-:-:S03]  /*1c920*/  LOP3.LUT R20, R20, 0x38, RZ, 0xc0, !PT ;  /* 0x0000003814147812 */ /* 0x000fc600078ec0ff */
[----:B------:R-:W-:Y:S01]  /*1c930*/  IMAD R6, R5, UR7, R6 ;  /* 0x0000000705067c24 */ /* 0x000fe2000f8e0206 */
[----:B------:R-:W-:-:S03]  /*1c940*/  LEA R5, P1, R2, UR8, 0x1 ;  /* 0x0000000802057c11 */ /* 0x000fc6000f8208ff */
[----:B------:R-:W-:Y:S01]  /*1c950*/  IMAD.IADD R3, R3, 0x1, R6 ;  /* 0x0000000103037824 */ /* 0x000fe200078e0206 */
[----:B------:R-:W-:Y:S01]  /*1c960*/  ISETP.GE.AND P0, PT, R20, UR4, PT ;  /* 0x0000000414007c0c */ /* 0x000fe2000bf06270 */
[----:B------:R-:W-:Y:S01]  /*1c970*/  UMOV UR4, 0xffffffff ;  /* 0xffffffff00047882 */ /* 0x000fe20000000000 */
[----:B------:R-:W-:Y:S02]  /*1c980*/  LOP3.LUT R21, R11, 0x7f, RZ, 0xc0, !PT ;  /* 0x0000007f0b157812 */ /* 0x000fe400078ec0ff */
[----:B------:R-:W-:Y:S02]  /*1c990*/  LEA.HI.X R3, R2, UR9, R3, 0x1, P1 ;  /* 0x0000000902037c11 */ /* 0x000fe400088f0c03 */
[----:B------:R-:W-:Y:S01]  /*1c9a0*/  SHF.R.U32.HI R21, RZ, 0x3, R21 ;  /* 0x00000003ff157819 */ /* 0x000fe20000011615 */
[----:B----4-:R-:W-:Y:S06]  /*1c9b0*/  BRA.DIV UR4, `(.L_x_14673) ;  /* 0x0000006204c87947 */ /* 0x010fec000b800000 */
[----:B------:R-:W0:Y:S01]  /*1c9c0*/  SHFL.IDX PT, R7, R0, RZ, 0x181f ;  /* 0x00181fff00077589 */ /* 0x000e2200000e0000 */
[----:B-----5:R-:W-:Y:S02]  /*1c9d0*/  IMAD R2, R26, R9, RZ ;  /* 0x000000091a027224 */ /* 0x020fe400078e02ff */
[----:B------:R-:W-:Y:S01]  /*1c9e0*/  IMAD.IADD R25, R21, 0x1, R25 ;  /* 0x0000000115197824 */ /* 0x000fe200078e0219 */
[----:B------:R-:W1:Y:S04]  /*1c9f0*/  SHFL.IDX PT, R6, R4, RZ, 0x181f ;  /* 0x00181fff04067589 */ /* 0x000e6800000e0000 */
[----:B------:R-:W-:Y:S01]  /*1ca00*/  ISETP.GE.AND P1, PT, R25, R2, PT ;  /* 0x000000021900720c */ /* 0x000fe20003f26270 */
[----:B------:R-:W-:-:S12]  /*1ca10*/  SHFL.IDX PT, R8, R5, RZ, 0x181f ;  /* 0x00181fff05087589 */ /* 0x000fd800000e0000 */
        /* <DEDUP_REMOVED lines=73> */
[----:B-1----:R-:W-:-:S05]  /*1ceb0*/  @!P3 LEA R6, P2, R20, R6, 0x1 ;  /* 0x000000061406b211 */ /* 0x002fca00078408ff */
[----:B------:R-:W-:-:S04]  /*1cec0*/  @!P3 IMAD.X R4, RZ, RZ, R4, P2 ;  /* 0x000000ffff04b224 */ /* 0x000fc800010e0604 */
[----:B------:R-:W-:-:S05]  /*1ced0*/  @!P3 IMAD.MOV.U32 R7, RZ, RZ, R4 ;  /* 0x000000ffff07b224 */ /* 0x000fca00078e0004 */
[----:B------:R1:W-:Y:S02]  /*1cee0*/  @!P3 LDGSTS.E.BYPASS.LTC128B.128 [R10+0xbc00], desc[UR42][R6.64], !P0 ;  /* 0x0bc00000060abfae */ /* 0x0003e4000c101d6a */
[----:B-1----:R-:W-:-:S05]  /*1cef0*/  @!P1 LEA R6, P2, R20, R8, 0x1 ;  /* 0x0000000814069211 */ /* 0x002fca00078408ff */
[----:B0-----:R-:W-:-:S04]  /*1cf00*/  @!P1 IMAD.X R0, RZ, RZ, R0, P2 ;  /* 0x000000ffff009224 */ /* 0x001fc800010e0600 */
        /* <DEDUP_REMOVED lines=13> */
[----:B------:R-:W-:Y:S04]  /*1cfe0*/  SHFL.IDX PT, R3, R3, 0x3, 0x181f ;  /* 0x00781f0003037f89 */ /* 0x000fe800000e0000 */
[----:B0-----:R-:W0:Y:S04]  /*1cff0*/  SHFL.IDX PT, R6, R5, 0x2, 0x181f ;  /* 0x00581f0005067f89 */ /* 0x001e2800000e0000 */
[----:B------:R-:W1:Y:S01]  /*1d000*/  SHFL.IDX PT, R5, R5, 0x3, 0x181f ;  /* 0x00781f0005057f89 */ /* 0x000e6200000e0000 */
[----:B0-----:R-:W-:-:S05]  /*1d010*/  @!P1 LEA R6, P2, R20, R6, 0x1 ;  /* 0x0000000614069211 */ /* 0x001fca00078408ff */
[----:B------:R-:W-:-:S04]  /*1d020*/  @!P1 IMAD.X R0, RZ, RZ, R0, P2 ;  /* 0x000000ffff009224 */ /* 0x000fc800010e0600 */
[----:B------:R-:W-:-:S05]  /*1d030*/  @!P1 IMAD.MOV.U32 R7, RZ, RZ, R0 ;  /* 0x000000ffff079224 */ /* 0x000fca00078e0000 */
[----:B-1----:R0:W-:Y:S02]  /*1d040*/  @!P1 LDGSTS.E.BYPASS.LTC128B.128 [R10+0xd400], desc[UR42][R6.64], !P0 ;  /* 0x0d400000060a9fae */ /* 0x0021e4000c101d6a */
.L_x_14861:
[----:B------:R-:W-:-:S05]  /*1d050*/  VIADD R25, R25, 0xb0 ;  /* 0x000000b019197836 */ /* 0x000fca0000000000 */
        /* <DEDUP_REMOVED lines=9> */
.L_x_14674:
        /* <DEDUP_REMOVED lines=18> */
.L_x_14862:
[----:B------:R-:W-:Y:S05]  /*1d210*/  BSYNC B0 ;  /* 0x0000000000007941 */ /* 0x000fea0003800000 */
.L_x_14675:
[----:B------:R-:W0:Y:S04]  /*1d220*/  LDL.LU R3, [R1+0x38] ;  /* 0x0000380001037983 */ /* 0x000e280000300800 */
[----:B------:R-:W2:Y:S01]  /*1d230*/  LDL R2, [R1+0x18] ;  /* 0x0000180001027983 */ /* 0x000ea20000100800 */
[----:B------:R-:W-:Y:S01]  /*1d240*/  BSSY B0, `(.L_x_14677) ;  /* 0x0000108000007945 */ /* 0x000fe20003800000 */
[----:B0-----:R-:W-:-:S05]  /*1d250*/  VIADD R7, R3, 0xfffffffe ;  /* 0xfffffffe03077836 */ /* 0x001fca0000000000 */
[----:B--2---:R-:W-:-:S13]  /*1d260*/  ISETP.GE.AND P0, PT, R7, R2, PT ;  /* 0x000000020700720c */ /* 0x004fda0003f06270 */
[----:B------:R-:W-:Y:S05]  /*1d270*/  @!P0 BRA `(.L_x_14678) ;  /* 0x0000001000108947 */ /* 0x000fea0003800000 */
[----:B------:R0:W5:Y:S01]  /*1d280*/  LDL.LU R20, [R1] ;  /* 0x0000000001147983 */ /* 0x0001620000300800 */
[----:B------:R-:W-:Y:S01]  /*1d290*/  ULDC UR4, c[0x0][0x2f4] ;  /* 0x0000bd0000047ab9 */ /* 0x000fe20000000800 */
[----:B------:R-:W-:Y:S01]  /*1d2a0*/  IMAD.MOV.U32 R6, RZ, RZ, R28 ;  /* 0x000000ffff067224 */ /* 0x000fe200078e001c */
[----:B------:R-:W2:Y:S01]  /*1d2b0*/  S2R R2, SR_TID.X ;  /* 0x0000000000027919 */ /* 0x000ea20000002100 */
[----:B------:R-:W-:Y:S02]  /*1d2c0*/  IMAD.MOV.U32 R26, RZ, RZ, R23 ;  /* 0x000000ffff1a7224 */ /* 0x000fe400078e0017 */
[----:B--2---:R-:W-:-:S05]  /*1d2d0*/  IMAD.SHL.U32 R2, R2, 0x8, RZ ;  /* 0x0000000802027824 */ /* 0x004fca00078e00ff */
[----:B------:R-:W-:-:S04]  /*1d2e0*/  LOP3.LUT R2, R2, 0x38, RZ, 0xc0, !PT ;  /* 0x0000003802027812 */ /* 0x000fc800078ec0ff */
[----:B0-----:R-:W-:-:S13]  /*1d2f0*/  ISETP.GE.AND P1, PT, R2, UR4, PT ;  /* 0x0000000402007c0c */ /* 0x001fda000bf26270 */
.L_x_14691:
        /* <DEDUP_REMOVED lines=42> */
.L_x_14679:
[----:B------:R-:W-:Y:S01]  /*1d5a0*/  LEA R5, R28, R16, 0x3 ;  /* 0x000000101c057211 */ /* 0x000fe200078e18ff */
[----:B------:R-:W-:Y:S01]  /*1d5b0*/  BSSY B1, `(.L_x_14680) ;  /* 0x0000004000017945 */ /* 0x000fe20003800000 */
[----:B------:R-:W-:-:S04]  /*1d5c0*/  SHF.L.U32 R2, R2, 0x1f, RZ ;  /* 0x0000001f02027819 */ /* 0x000fc800000006ff */
[----:B------:R-:W0:Y:S02]  /*1d5d0*/  SYNCS.PHASECHK.TRANS64.TRYWAIT P0, [R5+URZ+0x16840], R2 ;  /* 0x01684002050075a7 */ /* 0x000e24000800017f */
[----:B0-----:R-:W-:Y:S05]  /*1d5e0*/  @!P0 BRA `(.L_x_14681) ;  /* 0x0000006400b48947 */ /* 0x001fea0003800000 */
.L_x_14863:
[----:B------:R-:W-:Y:S05]  /*1d5f0*/  BSYNC B1 ;  /* 0x0000000000017941 */ /* 0x000fea0003800000 */
.L_x_14680:
        /* <DEDUP_REMOVED lines=15> */
[----:B-1----:R-:W-:Y:S01]  /*1d6f0*/  LOP3.LUT R9, R8, 0x7f, RZ, 0xc0, !PT ;  /* 0x0000007f08097812 */ /* 0x002fe200078ec0ff */
[----:B------:R-:W-:Y:S01]  /*1d700*/  IMAD.WIDE.U32 R2, R17, UR4, R2 ;  /* 0x0000000411027c25 */ /* 0x000fe2000f8e0002 */
[----:B------:R-:W-:-:S03]  /*1d710*/  UMOV UR4, 0xffffffff ;  /* 0xffffffff00047882 */ /* 0x000fc60000000000 */
[----:B------:R-:W-:Y:S02]  /*1d720*/  IMAD.SHL.U32 R11, R9, 0x8, RZ ;  /* 0x00000008090b7824 */ /* 0x000fe400078e00ff */
[----:B------:R-:W-:Y:S02]  /*1d730*/  IMAD.SHL.U32 R9, R8, 0x8, RZ ;  /* 0x0000000808097824 */ /* 0x000fe400078e00ff */
[----:B------:R-:W-:-:S03]  /*1d740*/  IMAD R10, R17, UR5, R3 ;  /* 0x00000005110a7c24 */ /* 0x000fc6000f8e0203 */
[----:B------:R-:W-:-:S04]  /*1d750*/  LOP3.LUT R9, R9, 0x1f8, RZ, 0xc0, !PT ;  /* 0x000001f809097812 */ /* 0x000fc800078ec0ff */
[----:B------:R-:W-:Y:S02]  /*1d760*/  LOP3.LUT R9, R9, 0x38, R8, 0x78, !PT ;  /* 0x0000003809097812 */ /* 0x000fe400078e7808 */
[C---:B------:R-:W-:Y:S02]  /*1d770*/  LEA R8, P0, R2.reuse, UR6, 0x1 ;  /* 0x0000000602087c11 */ /* 0x040fe4000f8008ff */
[----:B------:R-:W-:Y:S02]  /*1d780*/  LOP3.LUT R9, R9, 0x200, R11, 0xf8, !PT ;  /* 0x0000020009097812 */ /* 0x000fe400078ef80b */
[----:B------:R-:W-:-:S03]  /*1d790*/  LEA.HI.X R10, R2, UR7, R10, 0x1, P0 ;  /* 0x00000007020a7c11 */ /* 0x000fc600080f0c0a */
[----:B------:R-:W-:Y:S01]  /*1d7a0*/  IMAD R9, R28, 0x2000, R9 ;  /* 0x000020001c097824 */ /* 0x000fe200078e0209 */
[----:B------:R-:W-:Y:S06]  /*1d7b0*/  BRA.DIV UR4, `(.L_x_14682) ;  /* 0x0000006604547947 */ /* 0x000fec000b800000 */
[----:B------:R-:W0:Y:S01]  /*1d7c0*/  S2R R3, SR_TID.X ;  /* 0x0000000000037919 */ /* 0x000e220000002100 */
[----:B------:R-:W-:Y:S01]  /*1d7d0*/  IMAD R9, R9, 0x2, R16 ;  /* 0x0000000209097824 */ /* 0x000fe200078e0210 */
[----:B------:R-:W1:Y:S01]  /*1d7e0*/  SHFL.IDX PT, R2, R8, RZ, 0x181f ;  /* 0x00181fff08027589 */ /* 0x000e6200000e0000 */
[----:B0-----:R-:W-:-:S03]  /*1d7f0*/  IMAD.SHL.U32 R11, R3, 0x8, RZ ;  /* 0x00000008030b7824 */ /* 0x001fc600078e00ff */
[----:B------:R-:W0:Y:S02]  /*1d800*/  SHFL.IDX PT, R3, R10, RZ, 0x181f ;  /* 0x00181fff0a037589 */ /* 0x000e2400000e0000 */
[----:B------:R-:W-:-:S05]  /*1d810*/  LOP3.LUT R11, R11, 0x38, RZ, 0xc0, !PT ;  /* 0x000000380b0b7812 */ /* 0x000fca00078ec0ff */
[----:B------:R-:W-:-:S05]  /*1d820*/  IMAD.SHL.U32 R7, R11, 0x2, RZ ;  /* 0x000000020b077824 */ /* 0x000fca00078e00ff */
[----:B-1----:R-:W-:-:S05]  /*1d830*/  IADD3 R2, P0, R2, R7, RZ ;  /* 0x0000000702027210 */ /* 0x002fca0007f1e0ff */
[----:B0-----:R-:W-:-:S05]  /*1d840*/  IMAD.X R3, RZ, RZ, R3, P0 ;  /* 0x000000ffff037224 */ /* 0x001fca00000e0603 */
        /* <DEDUP_REMOVED lines=34> */
.L_x_14881:
        /* <DEDUP_REMOVED lines=8> */
.L_x_14683:
        /* <DEDUP_REMOVED lines=11> */
.L_x_14684:
[----:B------:R1:W-:Y:S01]  /*1dba0*/  SYNCS.ARRIVE.TRANS64.A1T0 RZ, [R5+URZ+0x16830], RZ ;  /* 0x016830ff05ff79a7 */ /* 0x0003e2000810003f */
[----:B------:R-:W-:Y:S05]  /*1dbb0*/  @!P3 BRA `(.L_x_14685) ;  /* 0x000000000004b947 */ /* 0x000fea0003800000 */
[----:B------:R-:W-:Y:S01]  /*1dbc0*/  BPT.TRAP 0x1 ;  /* 0x000000040000795c */ /* 0x000fe20000300000 */
.L_x_14685:
[----:B------:R-:W-:Y:S01]  /*1dbd0*/  SHF.L.U32 R2, R20, 0x1f, RZ ;  /* 0x0000001f14027819 */ /* 0x000fe200000006ff */
[----:B-1----:R-:W-:Y:S01]  /*1dbe0*/  IMAD R5, R6, 0x8, R16 ;  /* 0x0000000806057824 */ /* 0x002fe200078e0210 */
[----:B------:R-:W-:Y:S03]  /*1dbf0*/  BSSY B1, `(.L_x_14686) ;  /* 0x0000003000017945 */ /* 0x000fe60003800000 */
[----:B------:R-:W1:Y:S02]  /*1dc00*/  SYNCS.PHASECHK.TRANS64.TRYWAIT P0, [R5+URZ+0x16860], R2 ;  /* 0x01686002050075a7 */ /* 0x000e64000800017f */
[----:B-1----:R-:W-:Y:S05]  /*1dc10*/  @!P0 BRA `(.L_x_14687) ;  /* 0x0000006800788947 */ /* 0x002fea0003800000 */
.L_x_14882:
[----:B------:R-:W-:Y:S05]  /*1dc20*/  BSYNC B1 ;  /* 0x0000000000017941 */ /* 0x000fea0003800000 */
.L_x_14686:
[----:B0-----:R-:W2:Y:S01]  /*1dc30*/  LDL R8, [R1+0x14] ;  /* 0x0000140001087983 */ /* 0x001ea20000100800 */
        /* <DEDUP_REMOVED lines=59> */
.L_x_14900:
        /* <DEDUP_REMOVED lines=25> */
.L_x_14689:
        /* <DEDUP_REMOVED lines=12> */
.L_x_14690:
[----:B------:R-:W2:Y:S01]  /*1e240*/  LDL R0, [R1+0x18] ;  /* 0x0000180001007983 */ /* 0x000ea20000100800 */
[----:B------:R0:W-:Y:S01]  /*1e250*/  SYNCS.ARRIVE.TRANS64.A1T0 RZ, [R5+URZ+0x16850], RZ ;  /* 0x016850ff05ff79a7 */ /* 0x0001e2000810003f */
[C---:B------:R-:W-:Y:S02]  /*1e260*/  VIADD R7, R23.reuse, 0xffffffff ;  /* 0xffffffff17077836 */ /* 0x040fe40000000000 */
[----:B------:R0:W5:Y:S01]  /*1e270*/  LDL R20, [R1] ;  /* 0x0000000001147983 */ /* 0x0001620000100800 */
[----:B------:R-:W-:Y:S02]  /*1e280*/  IMAD.MOV.U32 R6, RZ, RZ, R28 ;  /* 0x000000ffff067224 */ /* 0x000fe400078e001c */
[----:B------:R-:W-:Y:S01]  /*1e290*/  IMAD.MOV.U32 R26, RZ, RZ, R23 ;  /* 0x000000ffff1a7224 */ /* 0x000fe200078e0017 */
[----:B--2---:R-:W-:-:S13]  /*1e2a0*/  ISETP.GT.AND P0, PT, R23, R0, PT ;  /* 0x000000001700720c */ /* 0x004fda0003f04270 */
[----:B0-----:R-:W-:Y:S05]  /*1e2b0*/  @P0 BRA `(.L_x_14691) ;  /* 0xfffffff000100947 */ /* 0x001fea000383ffff */
.L_x_14678:
[----:B------:R-:W-:Y:S05]  /*1e2c0*/  BSYNC B0 ;  /* 0x0000000000007941 */ /* 0x000fea0003800000 */
.L_x_14677:
        /* <DEDUP_REMOVED lines=17> */
.L_x_14693:
[----:B------:R-:W-:Y:S05]  /*1e3e0*/  BSYNC B0 ;  /* 0x0000000000007941 */ /* 0x000fea0003800000 */
.L_x_14692:
[----:B------:R-:W-:-:S05]  /*1e3f0*/  IMAD.U32 R0, RZ, RZ, UR38 ;  /* 0x00000026ff007e24 */ /* 0x000fca000f8e00ff */
[----:B------:R-:W-:-:S13]  /*1e400*/  ISETP.NE.AND P0, PT, R0, 0x3, PT ;  /* 0x000000030000780c */ /* 0x000fda0003f05270 */
[----:B------:R-:W-:Y:S05]  /*1e410*/  @!P0 BRA `(.L_x_14694) ;  /* 0x0000000000048947 */ /* 0x000fea0003800000 */
[----:B------:R-:W-:Y:S01]  /*1e420*/  BPT.TRAP 0x1 ;  /* 0x000000040000795c */ /* 0x000fe20000300000 */
.L_x_14694:
[----:B------:R-:W2:Y:S04]  /*1e430*/  LDL R3, [R1] ;  /* 0x0000000001037983 */ /* 0x000ea80000100800 */
[----:B------:R-:W3:Y:S01]  /*1e440*/  LDL.LU R2, [R1+0x14] ;  /* 0x0000140001027983 */ /* 0x000ee20000300800 */
[----:B------:R-:W-:Y:S01]  /*1e450*/  LEA R0, R28, R16, 0x3 ;  /* 0x000000101c007211 */ /* 0x000fe200078e18ff */
[----:B------:R-:W-:Y:S01]  /*1e460*/  BSSY B0, `(.L_x_14695) ;  /* 0x0000005000007945 */ /* 0x000fe20003800000 */
[----:B--2---:R-:W-:-:S04]  /*1e470*/  SHF.L.U32 R3, R3, 0x1f, RZ ;  /* 0x0000001f03037819 */ /* 0x004fc800000006ff */
[----:B------:R-:W0:Y:S01]  /*1e480*/  SYNCS.PHASECHK.TRANS64.TRYWAIT P0, [R0+URZ+0x16860], R3 ;  /* 0x01686003000075a7 */ /* 0x000e22000800017f */
[----:B---3--:R-:W-:Y:S01]  /*1e490*/  IMAD R6, R23, -0x80, R2 ;  /* 0xffffff8017067824 */ /* 0x008fe200078e0202 */
[----:B0-----:R-:W-:Y:S06]  /*1e4a0*/  @!P0 BRA `(.L_x_14696) ;  /* 0x0000006800b08947 */ /* 0x001fec0003800000 */
.L_x_14901:
[----:B------:R-:W-:Y:S05]  /*1e4b0*/  BSYNC B0 ;  /* 0x0000000000007941 */ /* 0x000fea0003800000 */
.L_x_14695:
[----:B------:R-:W1:Y:S01]  /*1e4c0*/  S2R R2, SR_TID.X ;  /* 0x0000000000027919 */ /* 0x000e620000002100 */
[----:B------:R-:W-:Y:S01]  /*1e4d0*/  UMOV UR4, 0xffffffff ;  /* 0xffffffff00047882 */ /* 0x000fe20000000000 */
[----:B------:R-:W2:Y:S01]  /*1e4e0*/  S2R R7, SR_TID.X ;  /* 0x0000000000077919 */ /* 0x000ea20000002100 */
[----:B-1----:R-:W-:Y:S01]  /*1e4f0*/  LOP3.LUT R5, R2, 0x7f, RZ, 0xc0, !PT ;  /* 0x0000007f02057812 */ /* 0x002fe200078ec0ff */
[----:B--2---:R-:W-:-:S04]  /*1e500*/  IMAD.SHL.U32 R2, R7, 0x8, RZ ;  /* 0x0000000807027824 */ /* 0x004fc800078e00ff */
        /* <DEDUP_REMOVED lines=19> */
[----:B------:R-:W1:Y:S03]  /*1e640*/  SHFL.IDX PT, R14, R19, 0x1, 0x181f ;  /* 0x00381f00130e7f89 */ /* 0x000e6600000e0000 */
[----:B0-----:R-:W-:-:S06]  /*1e650*/  IMAD.X R3, RZ, RZ, R3, P2 ;  /* 0x000000ffff037224 */ /* 0x001fcc00010e0603 */
        /* <DEDUP_REMOVED lines=38> */
.L_x_14919:
        /* <DEDUP_REMOVED lines=9> */
.L_x_14698:
        /* <DEDUP_REMOVED lines=11> */
.L_x_14699:
        /* <DEDUP_REMOVED lines=8> */
.L_x_14658:
[----:B------:R-:W-:Y:S05]  /*1ea80*/  BSYNC B7 ;  /* 0x0000000000077941 */ /* 0x000fea0003800000 */
.L_x_14656:
        /* <DEDUP_REMOVED lines=11> */
.L_x_14700:
[----:B------:R-:W3:Y:S01]  /*1eb40*/  S2R R0, SR_TID.X ;  /* 0x0000000000007919 */ /* 0x000ee20000002100 */
[----:B------:R-:W-:Y:S01]  /*1eb50*/  UMOV UR4, 0xffffffff ;  /* 0xffffffff00047882 */ /* 0x000fe20000000000 */
[----:B---3--:R-:W-:-:S04]  /*1eb60*/  LOP3.LUT R8, R0, 0x1f, RZ, 0xc0, !PT ;  /* 0x0000001f00087812 */ /* 0x008fc800078ec0ff */
[----:B------:R-:W-:Y:S01]  /*1eb70*/  ISETP.NE.AND P0, PT, R8, 0x1f, PT ;  /* 0x0000001f0800780c */ /* 0x000fe20003f05270 */
[----:B------:R-:W-:-:S12]  /*1eb80*/  BRA.DIV UR4, `(.L_x_14702) ;  /* 0x0000006e044c7947 */ /* 0x000fd8000b800000 */
[----:B------:R-:W-:Y:S01]  /*1eb90*/  IMAD.IADD R9, R27, 0x1, R8 ;  /* 0x000000011b097824 */ /* 0x000fe200078e0208 */
[----:B------:R-:W-:-:S04]  /*1eba0*/  ULDC UR4, c[0x0][0xc3c] ;  /* 0x00030f0000047ab9 */ /* 0x000fc80000000800 */
[----:B------:R-:W-:-:S13]  /*1ebb0*/  ISETP.GE.OR P1, PT, R9, UR4, !P0 ;  /* 0x0000000409007c0c */ /* 0x000fda000c726670 */
[----:B0-----:R-:W0:Y:S08]  /*1ebc0*/  @!P1 LDC.64 R2, c[0x0][0xc80] ;  /* 0x00032000ff029b82 */ /* 0x001e300000000a00 */
[----:B------:R-:W3:Y:S01]  /*1ebd0*/  @!P1 LDC.64 R4, c[0x0][0xc78] ;  /* 0x00031e00ff049b82 */ /* 0x000ee20000000a00 */
[----:B0-----:R-:W-:-:S05]  /*1ebe0*/  @!P1 IMAD.WIDE R2, R9, 0x4, R2 ;  /* 0x0000000409029825 */ /* 0x001fca00078e0202 */
[----:B--2---:R3:W2:Y:S02]  /*1ebf0*/  @!P1 LDG.E R7, desc[UR42][R2.64] ;  /* 0x0000002a02079981 */ /* 0x0046a4000c1e1900 */
[----:B---3--:R-:W-:-:S05]  /*1ec00*/  @!P1 IMAD.WIDE R2, R9, 0x4, R4 ;  /* 0x0000000409029825 */ /* 0x008fca00078e0204 */
        /* <DEDUP_REMOVED lines=13> */
[----:B-1----:R-:W-:-:S05]  /*1ece0*/  IMAD R13, R5, R25, RZ ;  /* 0x00000019050d7224 */ /* 0x002fca00078e02ff */
        /* <DEDUP_REMOVED lines=16> */
.L_x_14929:
[----:B------:R-:W-:Y:S02]  /*1edf0*/  ULDC UR4, c[0x0][0xc38] ;  /* 0x00030e0000047ab9 */ /* 0x000fe40000000800 */
[----:B------:R-:W-:-:S04]  /*1ee00*/  IMAD.U32 R4, RZ, RZ, UR4 ;  /* 0x00000004ff047e24 */ /* 0x000fc8000f8e00ff */
[----:B-1----:R-:W-:-:S04]  /*1ee10*/  IMAD R3, R14, R4, RZ ;  /* 0x000000040e037224 */ /* 0x002fc800078e02ff */
[----:B------:R-:W-:-:S05]  /*1ee20*/  IMAD.IADD R6, R6, 0x1, R3 ;  /* 0x0000000106067824 */ /* 0x000fca00078e0203 */
[----:B------:R-:W-:-:S13]  /*1ee30*/  ISETP.GT.AND P6, PT, R6, R0, PT ;  /* 0x000000000600720c */ /* 0x000fda0003fc4270 */
[----:B------:R-:W-:Y:S05]  /*1ee40*/  @P6 BRA `(.L_x_14703) ;  /* 0x0000000000a46947 */ /* 0x000fea0003800000 */
.L_x_14706:
        /* <DEDUP_REMOVED lines=35> */
.L_x_14937:
[----:B------:R-:W-:Y:S02]  /*1f080*/  ULDC UR4, c[0x0][0xc38] ;  /* 0x00030e0000047ab9 */ /* 0x000fe40000000800 */
[----:B------:R-:W-:-:S04]  /*1f090*/  IMAD.U32 R4, RZ, RZ, UR4 ;  /* 0x00000004ff047e24 */ /* 0x000fc8000f8e00ff */
[----:B-1----:R-:W-:-:S04]  /*1f0a0*/  IMAD R3, R14, R4, RZ ;  /* 0x000000040e037224 */ /* 0x002fc800078e02ff */
[----:B------:R-:W-:-:S05]  /*1f0b0*/  IMAD.IADD R6, R3, 0x1, R6 ;  /* 0x0000000103067824 */ /* 0x000fca00078e0206 */
[----:B------:R-:W-:-:S13]  /*1f0c0*/  ISETP.GT.AND P6, PT, R6, R0, PT ;  /* 0x000000000600720c */ /* 0x000fda0003fc4270 */
[----:B------:R-:W-:Y:S05]  /*1f0d0*/  @!P6 BRA `(.L_x_14706) ;  /* 0xfffffffc005ce947 */ /* 0x000fea000383ffff */
.L_x_14703:
        /* <DEDUP_REMOVED lines=10> */
.L_x_14942:
[----:B------:R-:W-:-:S13]  /*1f180*/  ISETP.NE.AND P0, PT, R3, RZ, PT ;  /* 0x000000ff0300720c */ /* 0x000fda0003f05270 */
[----:B------:R-:W-:Y:S05]  /*1f190*/  @!P0 BRA `(.L_x_14708) ;  /* 0x0000000000108947 */ /* 0x000fea0003800000 */
[----:B------:R-:W-:Y:S01]  /*1f1a0*/  UMOV UR4, 0xffffffff ;  /* 0xffffffff00047882 */ /* 0x000fe20000000000 */
[----:B------:R-:W-:Y:S02]  /*1f1b0*/  VIADD R12, R7, 0xffffffff ;  /* 0xffffffff070c7836 */ /* 0x000fe40000000000 */
[----:B------:R-:W-:Y:S05]  /*1f1c0*/  BRA.DIV UR4, `(.L_x_14709) ;  /* 0x00000072040c7947 */ /* 0x000fea000b800000 */
[----:B------:R4:W0:Y:S02]  /*1f1d0*/  SHFL.IDX PT, R24, R2, R12, 0x1f ;  /* 0x00001f0c02187589 */ /* 0x00082400000e0000 */
.L_x_14708:
        /* <DEDUP_REMOVED lines=59> */
.L_x_14710:
        /* <DEDUP_REMOVED lines=61> */
.L_x_14711:
[----:B------:R-:W-:-:S05]  /*1f960*/  LOP3.LUT R2, RZ, R2, RZ, 0x33, !PT ;  /* 0x00000002ff027212 */ /* 0x000fca00078e33ff */
[----:B------:R-:W-:Y:S01]  /*1f970*/  IMAD.IADD R25, R25, 0x1, R2 ;  /* 0x0000000119197824 */ /* 0x000fe200078e0202 */
[----:B------:R-:W-:Y:S06]  /*1f980*/  BRA `(.L_x_14712) ;  /* 0x00000000001c7947 */ /* 0x000fec0003800000 */
.L_x_14704:
[----:B------:R-:W-:Y:S01]  /*1f990*/  UMOV UR4, URZ ;  /* 0x0000003f00047c82 */ /* 0x000fe20008000000 */
[----:B------:R-:W-:Y:S01]  /*1f9a0*/  UMOV UR5, URZ ;  /* 0x0000003f00057c82 */ /* 0x000fe20008000000 */
[----:B------:R-:W-:Y:S01]  /*1f9b0*/  ULDC UR6, c[0x0][0xc3c] ;  /* 0x00030f0000067ab9 */ /* 0x000fe20000000800 */
[----:B------:R-:W-:Y:S02]  /*1f9c0*/  IMAD.MOV.U32 R24, RZ, RZ, R0 ;  /* 0x000000ffff187224 */ /* 0x000fe400078e0000 */
[----:B------:R-:W-:Y:S02]  /*1f9d0*/  IMAD.U32 R25, RZ, RZ, UR4 ;  /* 0x00000004ff197e24 */ /* 0x000fe4000f8e00ff */
[----:B------:R-:W-:Y:S02]  /*1f9e0*/  IMAD.U32 R26, RZ, RZ, UR5 ;  /* 0x00000005ff1a7e24 */ /* 0x000fe4000f8e00ff */
[----:B------:R-:W-:-:S07]  /*1f9f0*/  IMAD.U32 R27, RZ, RZ, UR6 ;  /* 0x00000006ff1b7e24 */ /* 0x000fce000f8e00ff */
.L_x_14712:
        /* <DEDUP_REMOVED lines=10> */
.L_x_14701:
[----:B------:R-:W-:Y:S02]  /*1faa0*/  ULDC UR4, c[0x0][0xc3c] ;  /* 0x00030f0000047ab9 */ /* 0x000fe40000000800 */
[----:B----4-:R-:W-:-:S13]  /*1fab0*/  ISETP.GE.AND P0, PT, R27, UR4, PT ;  /* 0x000000041b007c0c */ /* 0x010fda000bf06270 */
[----:B------:R-:W-:Y:S05]  /*1fac0*/  @!P0 BRA `(.L_x_14713) ;  /* 0xffffff9400788947 */ /* 0x000fea000383ffff */
[----:B------:R-:W-:Y:S05]  /*1fad0*/  BSYNC B8 ;  /* 0x0000000000087941 */ /* 0x000fea0003800000 */
.L_x_14600:
        /* <DEDUP_REMOVED lines=12> */
.L_x_14945:
[----:B------:R-:W-:Y:S05]  /*1fba0*/  BSYNC B0 ;  /* 0x0000000000007941 */ /* 0x000fea0003800000 */
.L_x_14714:
[----:B------:R-:W-:-:S03]  /*1fbb0*/  UMOV UR4, 0xffffffff ;  /* 0xffffffff00047882 */ /* 0x000fc60000000000 */
[----:B------:R-:W-:Y:S05]  /*1fbc0*/  BRA.DIV UR4, `(.L_x_14716) ;  /* 0x0000006604c87947 */ /* 0x000fea000b800000 */
[----:B0-----:R-:W0:Y:S02]  /*1fbd0*/  S2R R0, SR_TID.X ;  /* 0x0000000000007919 */ /* 0x001e240000002100 */
[----:B0-----:R-:W-:-:S04]  /*1fbe0*/  SHF.R.U32.HI R0, RZ, 0x5, R0 ;  /* 0x00000005ff007819 */ /* 0x001fc80000011600 */
[----:B------:R-:W-:-:S05]  /*1fbf0*/  LOP3.LUT R0, R0, 0x3, RZ, 0xc0, !PT ;  /* 0x0000000300007812 */ /* 0x000fca00078ec0ff */
[----:B------:R0:W4:Y:S02]  /*1fc00*/  SHFL.IDX PT, R14, R0, RZ, 0x1f ;  /* 0x00001fff000e7589 */ /* 0x00012400000e0000 */
.L_x_14948:
[----:B----4-:R-:W-:-:S13]  /*1fc10*/  ISETP.NE.AND P0, PT, R14, RZ, PT ;  /* 0x000000ff0e00720c */ /* 0x010fda0003f05270 */
[----:B------:R-:W-:Y:S05]  /*1fc20*/  @P0 BRA `(.L_x_14374) ;  /* 0x0000000000900947 */ /* 0x000fea0003800000 */
[----:B------:R-:W-:-:S03]  /*1fc30*/  UMOV UR4, 0xffffffff ;  /* 0xffffffff00047882 */ /* 0x000fc60000000000 */
[----:B------:R-:W-:Y:S05]  /*1fc40*/  BRA.DIV UR4, `(.L_x_14717) ;  /* 0x0000006604dc7947 */ /* 0x000fea000b800000 */
[----:B------:R-:W-:-:S13]  /*1fc50*/  ELECT P6, URZ, PT ;  /* 0x00000000003f782f */ /* 0x000fda00038c0000 */
.L_x_14951:
[----:B------:R-:W-:Y:S05]  /*1fc60*/  @!P6 BRA `(.L_x_14374) ;  /* 0x000000000080e947 */ /* 0x000fea0003800000 */
[----:B------:R-:W-:-:S06]  /*1fc70*/  ULOP3.LUT UR4, UR37, 0x2, URZ, 0xfc, !UPT ;  /* 0x0000000225047892 */ /* 0x000fcc000f8efc3f */
[----:B0-----:R-:W-:-:S05]  /*1fc80*/  IMAD.U32 R0, RZ, RZ, UR4 ;  /* 0x00000004ff007e24 */ /* 0x001fca000f8e00ff */
[----:B------:R-:W-:-:S13]  /*1fc90*/  ISETP.NE.AND P0, PT, R0, 0x3, PT ;  /* 0x000000030000780c */ /* 0x000fda0003f05270 */
[----:B------:R-:W-:Y:S05]  /*1fca0*/  @!P0 BRA `(.L_x_14718) ;  /* 0x0000000000048947 */ /* 0x000fea0003800000 */
[----:B------:R-:W-:Y:S01]  /*1fcb0*/  BPT.TRAP 0x1 ;  /* 0x000000040000795c */ /* 0x000fe20000300000 */
.L_x_14718:
        /* <DEDUP_REMOVED lines=8> */
.L_x_14952:
[----:B------:R-:W4:Y:S01]  /*1fd40*/  LDL.LU R4, [R1] ;  /* 0x0000000001047983 */ /* 0x000f220000300800 */
[----:B------:R-:W-:Y:S02]  /*1fd50*/  SEL R28, R28, RZ, P2 ;  /* 0x000000ff1c1c7207 */ /* 0x000fe40001000000 */
[----:B----4-:R-:W-:Y:S01]  /*1fd60*/  LOP3.LUT R0, R4, R0, RZ, 0x3c, !PT ;  /* 0x0000000004007212 */ /* 0x010fe200078e3cff */
[----:B------:R-:W-:Y:S06]  /*1fd70*/  @!P0 BRA `(.L_x_14720) ;  /* 0x0000000000048947 */ /* 0x000fec0003800000 */
[----:B------:R-:W-:Y:S01]  /*1fd80*/  BPT.TRAP 0x1 ;  /* 0x000000040000795c */ /* 0x000fe20000300000 */
.L_x_14720:
[----:B------:R-:W-:Y:S01]  /*1fd90*/  IMAD R5, R28, 0x8, R5 ;  /* 0x000000081c057824 */ /* 0x000fe200078e0205 */
[----:B------:R-:W-:-:S04]  /*1fda0*/  SHF.L.U32 R0, R0, 0x1f, RZ ;  /* 0x0000001f00007819 */ /* 0x000fc800000006ff */
[----:B------:R-:W4:Y:S02]  /*1fdb0*/  SYNCS.PHASECHK.TRANS64.TRYWAIT P1, [R5+URZ+0x16840], R0 ;  /* 0x01684000050075a7 */ /* 0x000f24000802017f */
[----:B----4-:R-:W-:Y:S05]  /*1fdc0*/  @!P1 BRA `(.L_x_14721) ;  /* 0x0000006400b09947 */ /* 0x010fea0003800000 */
.L_x_14953:
[----:B------:R-:W-:Y:S05]  /*1fdd0*/  @!P0 BRA `(.L_x_14722) ;  /* 0x0000000000048947 */ /* 0x000fea0003800000 */
[----:B------:R-:W-:Y:S01]  /*1fde0*/  BPT.TRAP 0x1 ;  /* 0x000000040000795c */ /* 0x000fe20000300000 */
.L_x_14722:
[----:B------:R-:W0:Y:S02]  /*1fdf0*/  SYNCS.PHASECHK.TRANS64.TRYWAIT P1, [R3+URZ+0x16860], R2 ;  /* 0x01686002030075a7 */ /* 0x000e24000802017f */
[----:B0-----:R-:W-:Y:S05]  /*1fe00*/  @!P1 BRA `(.L_x_14723) ;  /* 0x0000006400b49947 */ /* 0x001fea0003800000 */
.L_x_14954:
[----:B------:R-:W-:Y:S05]  /*1fe10*/  @!P0 BRA `(.L_x_14724) ;  /* 0x0000000000048947 */ /* 0x000fea0003800000 */
[----:B------:R-:W-:Y:S01]  /*1fe20*/  BPT.TRAP 0x1 ;  /* 0x000000040000795c */ /* 0x000fe20000300000 */
.L_x_14724:
[----:B------:R0:W0:Y:S02]  /*1fe30*/  SYNCS.PHASECHK.TRANS64.TRYWAIT P0, [R5+URZ+0x16860], R0 ;  /* 0x01686000050075a7 */ /* 0x000024000800017f */
[----:B0-----:R-:W-:Y:S05]  /*1fe40*/  @!P0 NANOSLEEP.SYNCS 0x989680 ;  /* 0x009896800000895d */ /* 0x001fea0003900000 */
[----:B------:R-:W0:Y:S02]  /*1fe50*/  @!P0 SYNCS.PHASECHK.TRANS64 P0, [R5+URZ+0x16860], R0 ;  /* 0x01686000050085a7 */ /* 0x000e24000800007f */
[----:B0-----:R-:W-:Y:S05]  /*1fe60*/  @!P0 BRA `(.L_x_14724) ;  /* 0xfffffffc00f08947 */ /* 0x001fea000383ffff */
.L_x_14374:
[----:B------:R-:W-:Y:S05]  /*1fe70*/  BSYNC B9 ;  /* 0x0000000000097941 */ /* 0x000fea0003800000 */
.L_x_14371:
[----:B------:R-:W-:Y:S05]  /*1fe80*/  EXIT ;  /* 0x000000000000794d */ /* 0x000fea0003800000 */
.L_x_14402:
[----:B0-----:R0:W1:Y:S02]  /*1fe90*/  SYNCS.PHASECHK.TRANS64.TRYWAIT P6, [R69+URZ+0x16890], R77 ;  /* 0x0168904d450075a7 */ /* 0x00106400080c017f */
[----:B-1----:R-:W-:Y:S05]  /*1fea0*/  @!P6 NANOSLEEP.SYNCS 0x989680 ;  /* 0x009896800000e95d */ /* 0x002fea0003900000 */
[----:B------:R-:W1:Y:S02]  /*1feb0*/  @!P6 SYNCS.PHASECHK.TRANS64 P6, [R69+URZ+0x16890], R77 ;  /* 0x0168904d4500e5a7 */ /* 0x000e6400080c007f */
[----:B-1----:R-:W-:Y:S05]  /*1fec0*/  @!P6 BRA `(.L_x_14402) ;  /* 0xfffffffc00f0e947 */ /* 0x002fea000383ffff */
[----:B------:R-:W-:Y:S05]  /*1fed0*/  BRA `(.L_x_14725) ;  /* 0xfffffe30008c7947 */ /* 0x000fea000383ffff */
.L_x_14403:
        /* <DEDUP_REMOVED lines=8> */
.L_x_14727:
[----:B------:R-:W-:Y:S05]  /*1ff60*/  BSYNC B1 ;  /* 0x0000000000017941 */ /* 0x000fea0003800000 */
.L_x_14726:
        /* <DEDUP_REMOVED lines=8> */
.L_x_14728:
[----:B------:R-:W-:Y:S05]  /*1fff0*/  BRA `(.L_x_14729) ;  /* 0xfffffe3000587947 */ /* 0x000fea000383ffff */
.L_x_14412:
[----:B------:R-:W-:Y:S01]  /*20000*/  BSSY B1, `(.L_x_14730) ;  /* 0x0000008000017945 */ /* 0x000fe20003800000 */
[----:B--2-4-:R-:W-:Y:S02]  /*20010*/  IMAD.MOV.U32 R13, RZ, RZ, R83 ;  /* 0x000000ffff0d7224 */ /* 0x014fe400078e0053 */
[----:B------:R-:W-:Y:S02]  /*20020*/  IMAD.MOV.U32 R12, RZ, RZ, 0x1 ;  /* 0x00000001ff0c7424 */ /* 0x000fe400078e00ff */
[----:B------:R-:W-:Y:S02]  /*20030*/  IMAD.MOV.U32 R11, RZ, RZ, 0x1c1f ;  /* 0x00001c1fff0b7424 */ /* 0x000fe400078e00ff */
[----:B------:R-:W-:-:S07]  /*20040*/  IMAD.MOV.U32 R15, RZ, RZ, -0x1 ;  /* 0xffffffffff0f7424 */ /* 0x000fce00078e00ff */
[----:B01-3--:R-:W-:Y:S05]  /*20050*/  WARPSYNC.COLLECTIVE R15, `(.L_x_14731) ;  /* 0x000000000f087348 */ /* 0x00bfea0003c00000 */
[----:B---3--:R2:W3:Y:S02]  /*20060*/  SHFL.IDX P6, R14, R13, R12, R11 ;  /* 0x0000000c0d0e7389 */ /* 0x0084e400000c000b */
[----:B0123--:R-:W-:Y:S01]  /*20070*/  ENDCOLLECTIVE ;  /* 0x000000000000791b */ /* 0x00ffe20003800000 */
.L_x_14731:
[----:B------:R-:W-:Y:S05]  /*20080*/  BSYNC B1 ;  /* 0x0000000000017941 */ /* 0x000fea0003800000 */
.L_x_14730:
        /* <DEDUP_REMOVED lines=8> */
.L_x_14732:
[----:B------:R-:W-:Y:S05]  /*20110*/  BRA `(.L_x_14733) ;  /* 0xfffffe3400cc7947 */ /* 0x000fea000383ffff */
.L_x_14424:
[----:B-1----:R1:W2:Y:S02]  /*20120*/  SYNCS.PHASECHK.TRANS64.TRYWAIT P4, [R69+URZ+0x16890], R77 ;  /* 0x0168904d450075a7 */ /* 0x0022a4000808017f */
[----:B--2---:R-:W-:Y:S05]  /*20130*/  @!P4 NANOSLEEP.SYNCS 0x989680 ;  /* 0x009896800000c95d */ /* 0x004fea0003900000 */
[----:B------:R-:W2:Y:S02]  /*20140*/  @!P4 SYNCS.PHASECHK.TRANS64 P4, [R69+URZ+0x16890], R77 ;  /* 0x0168904d4500c5a7 */ /* 0x000ea4000808007f */
[----:B--2---:R-:W-:Y:S05]  /*20150*/  @!P4 BRA `(.L_x_14424) ;  /* 0xfffffffc00f0c947 */ /* 0x004fea000383ffff */
[----:B------:R-:W-:Y:S05]  /*20160*/  BRA `(.L_x_14734) ;  /* 0xfffffe4000f07947 */ /* 0x000fea000383ffff */
.L_x_14425:
[----:B------:R-:W-:Y:S01]  /*20170*/  BSSY B1, `(.L_x_14735) ;  /* 0x0000008000017945 */ /* 0x000fe20003800000 */
[----:B0-----:R-:W-:Y:S02]  /*20180*/  IMAD.MOV.U32 R13, RZ, RZ, R83 ;  /* 0x000000ffff0d7224 */ /* 0x001fe400078e0053 */
[----:B------:R-:W-:Y:S02]  /*20190*/  IMAD.MOV.U32 R12, RZ, RZ, RZ ;  /* 0x000000ffff0c7224 */ /* 0x000fe400078e00ff */
[----:B------:R-:W-:Y:S02]  /*201a0*/  IMAD.MOV.U32 R11, RZ, RZ, 0x1c1f ;  /* 0x00001c1fff0b7424 */ /* 0x000fe400078e00ff */
[----:B------:R-:W-:-:S07]  /*201b0*/  IMAD.MOV.U32 R15, RZ, RZ, -0x1 ;  /* 0xffffffffff0f7424 */ /* 0x000fce00078e00ff */
[----:B-1----:R-:W-:Y:S05]  /*201c0*/  WARPSYNC.COLLECTIVE R15, `(.L_x_14736) ;  /* 0x000000000f087348 */ /* 0x002fea0003c00000 */
[----:B------:R0:W2:Y:S02]  /*201d0*/  SHFL.IDX P6, R14, R13, R12, R11 ;  /* 0x0000000c0d0e7389 */ /* 0x0000a400000c000b */
[----:B012---:R-:W-:Y:S01]  /*201e0*/  ENDCOLLECTIVE ;  /* 0x000000000000791b */ /* 0x007fe20003800000 */
.L_x_14736:
[----:B------:R-:W-:Y:S05]  /*201f0*/  BSYNC B1 ;  /* 0x0000000000017941 */ /* 0x000fea0003800000 */
.L_x_14735:
        /* <DEDUP_REMOVED lines=8> */
.L_x_14737:
[----:B------:R-:W-:Y:S01]  /*20280*/  IMAD.MOV.U32 R80, RZ, RZ, R14 ;  /* 0x000000ffff507224 */ /* 0x000fe200078e000e */
[----:B------:R-:W-:Y:S06]  /*20290*/  BRA `(.L_x_14738) ;  /* 0xfffffe4000bc7947 */ /* 0x000fec000383ffff */
.L_x_14430:
        /* <DEDUP_REMOVED lines=8> */
.L_x_14740:
[----:B------:R-:W-:Y:S05]  /*20320*/  BSYNC B1 ;  /* 0x0000000000017941 */ /* 0x000fea0003800000 */
.L_x_14739:
        /* <DEDUP_REMOVED lines=8> */
.L_x_14741:
[----:B------:R-:W-:Y:S01]  /*203b0*/  IMAD.MOV.U32 R82, RZ, RZ, R14 ;  /* 0x000000ffff527224 */ /* 0x000fe200078e000e */
[----:B------:R-:W-:Y:S06]  /*203c0*/  BRA `(.L_x_14742) ;  /* 0xfffffe4800687947 */ /* 0x000fec000383ffff */
.L_x_14435:
[----:B0-----:R0:W1:Y:S02]  /*203d0*/  SYNCS.PHASECHK.TRANS64.TRYWAIT P3, [R69+URZ+0x16890], R77 ;  /* 0x0168904d450075a7 */ /* 0x001064000806017f */
[----:B-1----:R-:W-:Y:S05]  /*203e0*/  @!P3 NANOSLEEP.SYNCS 0x989680 ;  /* 0x009896800000b95d */ /* 0x002fea0003900000 */
[----:B------:R-:W1:Y:S02]  /*203f0*/  @!P3 SYNCS.PHASECHK.TRANS64 P3, [R69+URZ+0x16890], R77 ;  /* 0x0168904d4500b5a7 */ /* 0x000e64000806007f */
[----:B-1----:R-:W-:Y:S05]  /*20400*/  @!P3 BRA `(.L_x_14435) ;  /* 0xfffffffc00f0b947 */ /* 0x002fea000383ffff */
[----:B------:R-:W-:Y:S05]  /*20410*/  BRA `(.L_x_14743) ;  /* 0xfffffe5000747947 */ /* 0x000fea000383ffff */
.L_x_14436:
        /* <DEDUP_REMOVED lines=8> */
.L_x_14745:
[----:B------:R-:W-:Y:S05]  /*204a0*/  BSYNC B1 ;  /* 0x0000000000017941 */ /* 0x000fea0003800000 */
.L_x_14744:
        /* <DEDUP_REMOVED lines=8> */
.L_x_14746:
[----:B------:R-:W-:Y:S01]  /*20530*/  IMAD.MOV.U32 R9, RZ, RZ, R14 ;  /* 0x000000ffff097224 */ /* 0x000fe200078e000e */
[----:B------:R-:W-:Y:S06]  /*20540*/  BRA `(.L_x_14747) ;  /* 0xfffffe5000a47947 */ /* 0x000fec000383ffff */
.L_x_14439:
        /* <DEDUP_REMOVED lines=8> */
.L_x_14749:
[----:B------:R-:W-:Y:S05]  /*205d0*/  BSYNC B1 ;  /* 0x0000000000017941 */ /* 0x000fea0003800000 */
.L_x_14748:
        /* <DEDUP_REMOVED lines=8> */
.L_x_14750:
[----:B------:R-:W-:Y:S01]  /*20660*/  IMAD.MOV.U32 R9, RZ, RZ, R14 ;  /* 0x000000ffff097224 */ /* 0x000fe200078e000e */
[----:B------:R-:W-:Y:S06]  /*20670*/  BRA `(.L_x_14751) ;  /* 0xfffffe5000a47947 */ /* 0x000fec000383ffff */
.L_x_14443:
[----:B0-----:R0:W3:Y:S02]  /*20680*/  SYNCS.PHASECHK.TRANS64.TRYWAIT P4, [R69+URZ+0x168b0], R77 ;  /* 0x0168b04d450075a7 */ /* 0x0010e4000808017f */
[----:B---3--:R-:W-:Y:S05]  /*20690*/  @!P4 NANOSLEEP.SYNCS 0x989680 ;  /* 0x009896800000c95d */ /* 0x008fea0003900000 */
[----:B------:R-:W3:Y:S02]  /*206a0*/  @!P4 SYNCS.PHASECHK.TRANS64 P4, [R69+URZ+0x168b0], R77 ;  /* 0x0168b04d4500c5a7 */ /* 0x000ee4000808007f */
[----:B---3--:R-:W-:Y:S05]  /*206b0*/  @!P4 BRA `(.L_x_14443) ;  /* 0xfffffffc00f0c947 */ /* 0x008fea000383ffff */
[----:B------:R-:W-:Y:S05]  /*206c0*/  BRA `(.L_x_14752) ;  /* 0xfffffe5400207947 */ /* 0x000fea000383ffff */
.L_x_14461:
        /* <DEDUP_REMOVED lines=8> */
[----:B------:R-:W-:-:S05]  /*20750*/  SHF.R.S32.HI R0, RZ, 0x7, R0 ;  /* 0x00000007ff007819 */ /* 0x000fca0000011400 */
[----:B------:R-:W-:-:S07]  /*20760*/  IMAD.MOV.U32 R13, RZ, RZ, R0 ;  /* 0x000000ffff0d7224 */ /* 0x000fce00078e0000 */
[----:B-----5:R-:W-:Y:S05]  /*20770*/  WARPSYNC.COLLECTIVE R15, `(.L_x_14754) ;  /* 0x000000000f087348 */ /* 0x020fea0003c00000 */
[----:B------:R0:W1:Y:S02]  /*20780*/  SHFL.IDX P6, R14, R13, R12, R11 ;  /* 0x0000000c0d0e7389 */ /* 0x00006400000c000b */
[----:B01---5:R-:W-:Y:S01]  /*20790*/  ENDCOLLECTIVE ;  /* 0x000000000000791b */ /* 0x023fe20003800000 */
.L_x_14754:
[----:B------:R-:W-:Y:S05]  /*207a0*/  BSYNC B0 ;  /* 0x0000000000007941 */ /* 0x000fea0003800000 */
.L_x_14753:
[----:B------:R0:W-:Y:S01]  /*207b0*/  STL [R1+0x2c], R14 ;  /* 0x00002c0e01007387 */ /* 0x0001e20000100800 */
[----:B------:R-:W-:Y:S05]  /*207c0*/  BRA `(.L_x_14755) ;  /* 0xfffffe6000587947 */ /* 0x000fea000383ffff */
.L_x_14473:
[----:B------:R-:W-:Y:S01]  /*207d0*/  BSSY B1, `(.L_x_14756) ;  /* 0x0000008000017945 */ /* 0x000fe20003800000 */
[----:B------:R-:W-:Y:S02]  /*207e0*/  IMAD.MOV.U32 R13, RZ, RZ, R6 ;  /* 0x000000ffff0d7224 */ /* 0x000fe400078e0006 */
[----:B------:R-:W-:Y:S02]  /*207f0*/  IMAD.MOV.U32 R12, RZ, RZ, RZ ;  /* 0x000000ffff0c7224 */ /* 0x000fe400078e00ff */
[----:B------:R-:W-:Y:S02]  /*20800*/  IMAD.MOV.U32 R11, RZ, RZ, 0x1c1f ;  /* 0x00001c1fff0b7424 */ /* 0x000fe400078e00ff */
[----:B------:R-:W-:-:S07]  /*20810*/  IMAD.MOV.U32 R15, RZ, RZ, -0x1 ;  /* 0xffffffffff0f7424 */ /* 0x000fce00078e00ff */
[----:B0-----:R-:W-:Y:S05]  /*20820*/  WARPSYNC.COLLECTIVE R15, `(.L_x_14757) ;  /* 0x000000000f087348 */ /* 0x001fea0003c00000 */
[----:B0-----:R0:W1:Y:S02]  /*20830*/  SHFL.IDX P6, R14, R13, R12, R11 ;  /* 0x0000000c0d0e7389 */ /* 0x00106400000c000b */
[----:B01----:R-:W-:Y:S01]  /*20840*/  ENDCOLLECTIVE ;  /* 0x000000000000791b */ /* 0x003fe20003800000 */
.L_x_14757:
[----:B------:R-:W-:Y:S05]  /*20850*/  BSYNC B1 ;  /* 0x0000000000017941 */ /* 0x000fea0003800000 */
.L_x_14756:
        /* <DEDUP_REMOVED lines=8> */
.L_x_14758:
[----:B------:R-:W-:Y:S02]  /*208e0*/  IMAD.MOV.U32 R13, RZ, RZ, R8 ;  /* 0x000000ffff0d7224 */ /* 0x000fe400078e0008 */
[----:B------:R-:W-:-:S07]  /*208f0*/  IMAD.MOV.U32 R0, RZ, RZ, R14 ;  /* 0x000000ffff007224 */ /* 0x000fce00078e000e */
[----:B------:R-:W-:Y:S05]  /*20900*/  WARPSYNC.COLLECTIVE R15, `(.L_x_14759) ;  /* 0x000000000f087348 */ /* 0x000fea0003c00000 */
[----:B------:R0:W1:Y:S02]  /*20910*/  SHFL.IDX P6, R14, R13, R12, R11 ;  /* 0x0000000c0d0e7389 */ /* 0x00006400000c000b */
[----:B01----:R-:W-:Y:S01]  /*20920*/  ENDCOLLECTIVE ;  /* 0x000000000000791b */ /* 0x003fe20003800000 */
.L_x_14759:
[----:B------:R-:W-:Y:S02]  /*20930*/  IMAD.MOV.U32 R13, RZ, RZ, R7 ;  /* 0x000000ffff0d7224 */ /* 0x000fe400078e0007 */
[----:B------:R-:W-:-:S07]  /*20940*/  IMAD.MOV.U32 R5, RZ, RZ, R14 ;  /* 0x000000ffff057224 */ /* 0x000fce00078e000e */
[----:B------:R-:W-:Y:S05]  /*20950*/  WARPSYNC.COLLECTIVE R15, `(.L_x_14760) ;  /* 0x000000000f087348 */ /* 0x000fea0003c00000 */
[----:B------:R0:W1:Y:S02]  /*20960*/  SHFL.IDX P6, R14, R13, R12, R11 ;  /* 0x0000000c0d0e7389 */ /* 0x00006400000c000b */
[----:B01----:R-:W-:Y:S01]  /*20970*/  ENDCOLLECTIVE ;  /* 0x000000000000791b */ /* 0x003fe20003800000 */
.L_x_14760:
[----:B------:R-:W-:Y:S05]  /*20980*/  BRA `(.L_x_14761) ;  /* 0xfffffe6400f47947 */ /* 0x000fea000383ffff */
.L_x_14476:
[----:B------:R-:W-:Y:S01]  /*20990*/  BSSY B1, `(.L_x_14762) ;  /* 0x0000008000017945 */ /* 0x000fe20003800000 */
[----:B------:R-:W-:Y:S02]  /*209a0*/  IMAD.MOV.U32 R13, RZ, RZ, R6 ;  /* 0x000000ffff0d7224 */ /* 0x000fe400078e0006 */
[----:B------:R-:W-:Y:S02]  /*209b0*/  IMAD.MOV.U32 R12, RZ, RZ, 0x1 ;  /* 0x00000001ff0c7424 */ /* 0x000fe400078e00ff */
[----:B------:R-:W-:Y:S02]  /*209c0*/  IMAD.MOV.U32 R11, RZ, RZ, 0x1c1f ;  /* 0x00001c1fff0b7424 */ /* 0x000fe400078e00ff */
[----:B------:R-:W-:-:S07]  /*209d0*/  IMAD.MOV.U32 R15, RZ, RZ, -0x1 ;  /* 0xffffffffff0f7424 */ /* 0x000fce00078e00ff */
[----:B-1----:R-:W-:Y:S05]  /*209e0*/  WARPSYNC.COLLECTIVE R15, `(.L_x_14763) ;  /* 0x000000000f087348 */ /* 0x002fea0003c00000 */
[----:B------:R0:W2:Y:S02]  /*209f0*/  SHFL.IDX P6, R14, R13, R12, R11 ;  /* 0x0000000c0d0e7389 */ /* 0x0000a400000c000b */
[----:B012---:R-:W-:Y:S01]  /*20a00*/  ENDCOLLECTIVE ;  /* 0x000000000000791b */ /* 0x007fe20003800000 */
.L_x_14763:
[----:B------:R-:W-:Y:S05]  /*20a10*/  BSYNC B1 ;  /* 0x0000000000017941 */ /* 0x000fea0003800000 */
.L_x_14762:
        /* <DEDUP_REMOVED lines=8> */
.L_x_14764:
[----:B------:R-:W-:Y:S02]  /*20aa0*/  IMAD.MOV.U32 R13, RZ, RZ, R8 ;  /* 0x000000ffff0d7224 */ /* 0x000fe400078e0008 */
[----:B------:R-:W-:-:S07]  /*20ab0*/  IMAD.MOV.U32 R0, RZ, RZ, R14 ;  /* 0x000000ffff007224 */ /* 0x000fce00078e000e */
[----:B------:R-:W-:Y:S05]  /*20ac0*/  WARPSYNC.COLLECTIVE R15, `(.L_x_14765) ;  /* 0x000000000f087348 */ /* 0x000fea0003c00000 */
[----:B------:R0:W1:Y:S02]  /*20ad0*/  SHFL.IDX P6, R14, R13, R12, R11 ;  /* 0x0000000c0d0e7389 */ /* 0x00006400000c000b */
[----:B01----:R-:W-:Y:S01]  /*20ae0*/  ENDCOLLECTIVE ;  /* 0x000000000000791b */ /* 0x003fe20003800000 */
.L_x_14765:
[----:B------:R-:W-:Y:S02]  /*20af0*/  IMAD.MOV.U32 R13, RZ, RZ, R7 ;  /* 0x000000ffff0d7224 */ /* 0x000fe400078e0007 */
[----:B------:R-:W-:-:S07]  /*20b00*/  IMAD.MOV.U32 R5, RZ, RZ, R14 ;  /* 0x000000ffff057224 */ /* 0x000fce00078e000e */
[----:B------:R-:W-:Y:S05]  /*20b10*/  WARPSYNC.COLLECTIVE R15, `(.L_x_14766) ;  /* 0x000000000f087348 */ /* 0x000fea0003c00000 */
[----:B------:R0:W1:Y:S02]  /*20b20*/  SHFL.IDX P6, R14, R13, R12, R11 ;  /* 0x0000000c0d0e7389 */ /* 0x00006400000c000b */
[----:B01----:R-:W-:Y:S01]  /*20b30*/  ENDCOLLECTIVE ;  /* 0x000000000000791b */ /* 0x003fe20003800000 */
.L_x_14766:
[----:B------:R-:W-:Y:S05]  /*20b40*/  BRA `(.L_x_14767) ;  /* 0xfffffe6800547947 */ /* 0x000fea000383ffff */
.L_x_14480:
[----:B0-----:R0:W1:Y:S02]  /*20b50*/  SYNCS.PHASECHK.TRANS64.TRYWAIT P0, [R2+URZ+0x16800], R5 ;  /* 0x01680005020075a7 */ /* 0x001064000800017f */
[----:B-1----:R-:W-:Y:S05]  /*20b60*/  @!P0 NANOSLEEP.SYNCS 0x989680 ;  /* 0x009896800000895d */ /* 0x002fea0003900000 */
[----:B------:R-:W1:Y:S02]  /*20b70*/  @!P0 SYNCS.PHASECHK.TRANS64 P0, [R2+URZ+0x16800], R5 ;  /* 0x01680005020085a7 */ /* 0x000e64000800007f */
[----:B-1----:R-:W-:Y:S05]  /*20b80*/  @!P0 BRA `(.L_x_14480) ;  /* 0xfffffffc00f08947 */ /* 0x002fea000383ffff */
[----:B------:R-:W-:Y:S05]  /*20b90*/  BRA `(.L_x_14768) ;  /* 0xfffffe6c00547947 */ /* 0x000fea000383ffff */
.L_x_14488:
[----:B------:R-:W1:Y:S01]  /*20ba0*/  LDC R41, c[0x0][0x3f4] ;  /* 0x0000fd00ff297b82 */ /* 0x000e620000000800 */
[----:B------:R-:W-:Y:S01]  /*20bb0*/  BSSY B1, `(.L_x_14769) ;  /* 0x0000008000017945 */ /* 0x000fe20003800000 */
[----:B------:R-:W-:Y:S02]  /*20bc0*/  IMAD.MOV.U32 R13, RZ, RZ, R26 ;  /* 0x000000ffff0d7224 */ /* 0x000fe400078e001a */
[----:B------:R-:W-:Y:S02]  /*20bd0*/  IMAD.MOV.U32 R12, RZ, RZ, RZ ;  /* 0x000000ffff0c7224 */ /* 0x000fe400078e00ff */
[----:B------:R-:W-:Y:S02]  /*20be0*/  IMAD.MOV.U32 R11, RZ, RZ, 0x1c1f ;  /* 0x00001c1fff0b7424 */ /* 0x000fe400078e00ff */
[----:B------:R-:W-:-:S07]  /*20bf0*/  IMAD.MOV.U32 R15, RZ, RZ, -0x1 ;  /* 0xffffffffff0f7424 */ /* 0x000fce00078e00ff */
[----:B01----:R-:W-:Y:S05]  /*20c00*/  WARPSYNC.COLLECTIVE R15, `(.L_x_14770) ;  /* 0x000000000f087348 */ /* 0x003fea0003c00000 */
[----:B0-----:R0:W2:Y:S02]  /*20c10*/  SHFL.IDX P6, R14, R13, R12, R11 ;  /* 0x0000000c0d0e7389 */ /* 0x0010a400000c000b */
[----:B012---:R-:W-:Y:S01]  /*20c20*/  ENDCOLLECTIVE ;  /* 0x000000000000791b */ /* 0x007fe20003800000 */
.L_x_14770:
[----:B------:R-:W-:Y:S05]  /*20c30*/  BSYNC B1 ;  /* 0x0000000000017941 */ /* 0x000fea0003800000 */
.L_x_14769:
[----:B------:R-:W-:Y:S01]  /*20c40*/  IMAD.MOV.U32 R13, RZ, RZ, R25 ;  /* 0x000000ffff0d7224 */ /* 0x000fe200078e0019 */
[----:B------:R-:W-:Y:S01]  /*20c50*/  ISETP.GE.AND P0, PT, R16, R41, PT ;  /* 0x000000291000720c */ /* 0x000fe20003f06270 */
[----:B------:R-:W-:Y:S02]  /*20c60*/  IMAD.MOV.U32 R12, RZ, RZ, RZ ;  /* 0x000000ffff0c7224 */ /* 0x000fe400078e00ff */
[----:B------:R-:W-:Y:S02]  /*20c70*/  IMAD.MOV.U32 R11, RZ, RZ, 0x1c1f ;  /* 0x00001c1fff0b7424 */ /* 0x000fe400078e00ff */
[----:B------:R-:W-:Y:S02]  /*20c80*/  IMAD.MOV.U32 R15, RZ, RZ, -0x1 ;  /* 0xffffffffff0f7424 */ /* 0x000fe400078e00ff */
[----:B------:R-:W-:Y:S02]  /*20c90*/  IMAD.MOV.U32 R0, RZ, RZ, R14 ;  /* 0x000000ffff007224 */ /* 0x000fe400078e000e */
[----:B------:R-:W-:-:S07]  /*20ca0*/  IMAD R32, R156, R21, RZ ;  /* 0x000000159c207224 */ /* 0x000fce00078e02ff */
[----:B------:R-:W-:Y:S05]  /*20cb0*/  WARPSYNC.COLLECTIVE R15, `(.L_x_14771) ;  /* 0x000000000f087348 */ /* 0x000fea0003c00000 */
[----:B------:R0:W1:Y:S02]  /*20cc0*/  SHFL.IDX P6, R14, R13, R12, R11 ;  /* 0x0000000c0d0e7389 */ /* 0x00006400000c000b */
[----:B01----:R-:W-:Y:S01]  /*20cd0*/  ENDCOLLECTIVE ;  /* 0x000000000000791b */ /* 0x003fe20003800000 */
.L_x_14771:
        /* <DEDUP_REMOVED lines=8> */
.L_x_14772:
[----:B------:R-:W-:-:S05]  /*20d60*/  @!P1 IADD3 R6, P2, R3, R5, RZ ;  /* 0x0000000503069210 */ /* 0x000fca0007f5e0ff */
[----:B------:R-:W-:Y:S02]  /*20d70*/  @!P1 IMAD.X R7, R0, 0x1, R21, P2 ;  /* 0x0000000100079824 */ /* 0x000fe400010e0615 */
[----:B------:R-:W-:Y:S02]  /*20d80*/  IMAD.MOV.U32 R13, RZ, RZ, R27 ;  /* 0x000000ffff0d7224 */ /* 0x000fe400078e001b */
[----:B------:R-:W-:-:S07]  /*20d90*/  IMAD.MOV.U32 R4, RZ, RZ, R14 ;  /* 0x000000ffff047224 */ /* 0x000fce00078e000e */
[----:B------:R-:W-:Y:S05]  /*20da0*/  WARPSYNC.COLLECTIVE R15, `(.L_x_14773) ;  /* 0x000000000f087348 */ /* 0x000fea0003c00000 */
[----:B------:R0:W1:Y:S02]  /*20db0*/  SHFL.IDX P6, R14, R13, R12, R11 ;  /* 0x0000000c0d0e7389 */ /* 0x00006400000c000b */
[----:B01----:R-:W-:Y:S01]  /*20dc0*/  ENDCOLLECTIVE ;  /* 0x000000000000791b */ /* 0x003fe20003800000 */
.L_x_14773:
[----:B------:R-:W2:Y:S01]  /*20dd0*/  @!P1 LD.E.128 R8, desc[UR42][R6.64] ;  /* 0x0000002a06089980 */ /* 0x000ea2000c101d00 */
[----:B------:R-:W-:-:S05]  /*20de0*/  @!P1 IADD3 R14, P2, R14, R5, RZ ;  /* 0x000000050e0e9210 */ /* 0x000fca0007f5e0ff */
[----:B------:R-:W-:-:S04]  /*20df0*/  @!P1 IMAD.X R3, R4, 0x1, R21, P2 ;  /* 0x0000000104039824 */ /* 0x000fc800010e0615 */
[----:B------:R-:W-:-:S05]  /*20e00*/  @!P1 IMAD.MOV.U32 R15, RZ, RZ, R3 ;  /* 0x000000ffff0f9224 */ /* 0x000fca00078e0003 */
[----:B------:R0:W5:Y:S01]  /*20e10*/  @!P1 LD.E.128 R4, desc[UR42][R14.64] ;  /* 0x0000002a0e049980 */ /* 0x000162000c101d00 */
[----:B------:R-:W-:Y:S01]  /*20e20*/  CS2R R36, SRZ ;  /* 0x0000000000247805 */ /* 0x000fe2000001ff00 */
[----:B------:R-:W-:Y:S01]  /*20e30*/  IMAD.MOV.U32 R13, RZ, RZ, R26 ;  /* 0x000000ffff0d7224 */ /* 0x000fe200078e001a */
[----:B------:R-:W-:Y:S01]  /*20e40*/  CS2R R34, SRZ ;  /* 0x0000000000227805 */ /* 0x000fe2000001ff00 */
[----:B------:R-:W-:Y:S01]  /*20e50*/  IMAD.MOV.U32 R12, RZ, RZ, 0x1 ;  /* 0x00000001ff0c7424 */ /* 0x000fe200078e00ff */
[----:B------:R-:W-:Y:S02]  /*20e60*/  CS2R R28, SRZ ;  /* 0x00000000001c7805 */ /* 0x000fe4000001ff00 */
[----:B------:R-:W-:Y:S01]  /*20e70*/  CS2R R20, SRZ ;  /* 0x0000000000147805 */ /* 0x000fe2000001ff00 */
[----:B0-----:R-:W-:Y:S02]  /*20e80*/  IMAD.MOV.U32 R15, RZ, RZ, -0x1 ;  /* 0xffffffffff0f7424 */ /* 0x001fe400078e00ff */
[----:B--2---:R-:W-:-:S02]  /*20e90*/  @!P1 IMAD.MOV.U32 R37, RZ, RZ, R11 ;  /* 0x000000ffff259224 */ /* 0x004fc400078e000b */
[----:B------:R-:W-:Y:S02]  /*20ea0*/  IMAD.MOV.U32 R11, RZ, RZ, 0x1c1f ;  /* 0x00001c1fff0b7424 */ /* 0x000fe400078e00ff */
[----:B------:R-:W-:Y:S02]  /*20eb0*/  @!P1 IMAD.MOV.U32 R34, RZ, RZ, R8 ;  /* 0x000000ffff229224 */ /* 0x000fe400078e0008 */
[----:B------:R-:W-:-:S07]  /*20ec0*/  @!P1 IMAD.MOV.U32 R35, RZ, RZ, R9 ;  /* 0x000000ffff239224 */ /* 0x000fce00078e0009 */
[----:B-----5:R-:W-:Y:S05]  /*20ed0*/  WARPSYNC.COLLECTIVE R15, `(.L_x_14774) ;  /* 0x000000000f087348 */ /* 0x020fea0003c00000 */
[----:B------:R0:W1:Y:S02]  /*20ee0*/  SHFL.IDX P6, R14, R13, R12, R11 ;  /* 0x0000000c0d0e7389 */ /* 0x00006400000c000b */
[----:B01---5:R-:W-:Y:S01]  /*20ef0*/  ENDCOLLECTIVE ;  /* 0x000000000000791b */ /* 0x023fe20003800000 */
.L_x_14774:
[----:B------:R-:W-:Y:S02]  /*20f00*/  IMAD.MOV.U32 R0, RZ, RZ, R34 ;  /* 0x000000ffff007224 */ /* 0x000fe400078e0022 */
[----:B------:R-:W-:Y:S02]  /*20f10*/  IMAD.MOV.U32 R3, RZ, RZ, R35 ;  /* 0x000000ffff037224 */ /* 0x000fe400078e0023 */
[----:B------:R-:W-:Y:S01]  /*20f20*/  @!P1 IMAD.MOV.U32 R36, RZ, RZ, R10 ;  /* 0x000000ffff249224 */ /* 0x000fe200078e000a */
[----:B------:R-:W-:Y:S01]  /*20f30*/  PRMT R42, R0, 0x7610, R42 ;  /* 0x00007610002a7816 */ /* 0x000fe2000000002a */
[----:B------:R-:W-:Y:S01]  /*20f40*/  IMAD.MOV.U32 R9, RZ, RZ, R37 ;  /* 0x000000ffff097224 */ /* 0x000fe200078e0025 */
[----:B------:R-:W-:Y:S01]  /*20f50*/  PRMT R43, R3, 0x7610, R43 ;  /* 0x00007610032b7816 */ /* 0x000fe2000000002b */
[----:B------:R-:W-:Y:S02]  /*20f60*/  IMAD.MOV.U32 R8, RZ, RZ, R36 ;  /* 0x000000ffff087224 */ /* 0x000fe400078e0024 */
[----:B------:R-:W-:-:S03]  /*20f70*/  IMAD.MOV.U32 R13, RZ, RZ, R25 ;  /* 0x000000ffff0d7224 */ /* 0x000fc600078e0019 */
[----:B------:R-:W-:Y:S01]  /*20f80*/  PRMT R31, R8, 0x5410, R9 ;  /* 0x00005410081f7816 */ /* 0x000fe20000000009 */
[----:B------:R-:W-:Y:S02]  /*20f90*/  @!P1 IMAD.MOV.U32 R28, RZ, RZ, R4 ;  /* 0x000000ffff1c9224 */ /* 0x000fe400078e0004 */
[----:B------:R-:W-:Y:S02]  /*20fa0*/  @!P1 IMAD.MOV.U32 R29, RZ, RZ, R5 ;  /* 0x000000ffff1d9224 */ /* 0x000fe400078e0005 */
[----:B------:R-:W-:Y:S02]  /*20fb0*/  @!P1 IMAD.MOV.U32 R20, RZ, RZ, R6 ;  /* 0x000000ffff149224 */ /* 0x000fe400078e0006 */
[----:B------:R-:W-:Y:S02]  /*20fc0*/  @!P1 IMAD.MOV.U32 R21, RZ, RZ, R7 ;  /* 0x000000ffff159224 */ /* 0x000fe400078e0007 */
[----:B------:R-:W-:-:S07]  /*20fd0*/  IMAD.MOV.U32 R0, RZ, RZ, R14 ;  /* 0x000000ffff007224 */ /* 0x000fce00078e000e */
[----:B------:R-:W-:Y:S05]  /*20fe0*/  WARPSYNC.COLLECTIVE R15, `(.L_x_14775) ;  /* 0x000000000f087348 */ /* 0x000fea0003c00000 */
[----:B------:R0:W1:Y:S02]  /*20ff0*/  SHFL.IDX P6, R14, R13, R12, R11 ;  /* 0x0000000c0d0e7389 */ /* 0x00006400000c000b */
[----:B01----:R-:W-:Y:S01]  /*21000*/  ENDCOLLECTIVE ;  /* 0x000000000000791b */ /* 0x003fe20003800000 */
.L_x_14775:
[----:B------:R-:W-:Y:S02]  /*21010*/  IMAD.MOV.U32 R4, RZ, RZ, R28 ;  /* 0x000000ffff047224 */ /* 0x000fe400078e001c */
[----:B------:R-:W-:Y:S02]  /*21020*/  IMAD.MOV.U32 R5, RZ, RZ, R29 ;  /* 0x000000ffff057224 */ /* 0x000fe400078e001d */
[----:B------:R-:W-:Y:S02]  /*21030*/  IMAD.MOV.U32 R6, RZ, RZ, R20 ;  /* 0x000000ffff067224 */ /* 0x000fe400078e0014 */
[----:B------:R-:W-:Y:S01]  /*21040*/  IMAD.MOV.U32 R7, RZ, RZ, R21 ;  /* 0x000000ffff077224 */ /* 0x000fe200078e0015 */
[----:B------:R-:W-:Y:S02]  /*21050*/  PRMT R45, R5, 0x7610, R45 ;  /* 0x00007610052d7816 */ /* 0x000fe4000000002d */
[----:B------:R-:W-:Y:S02]  /*21060*/  PRMT R56, R4, 0x5410, R6 ;  /* 0x0000541004387816 */ /* 0x000fe40000000006 */
[----:B------:R-:W-:-:S02]  /*21070*/  CS2R R4, SRZ ;  /* 0x0000000000047805 */ /* 0x000fc4000001ff00 */
[----:B------:R-:W-:Y:S01]  /*21080*/  PRMT R42, R42, 0x5410, R7 ;  /* 0x000054102a2a7816 */ /* 0x000fe20000000007 */
[----:B------:R-:W-:Y:S02]  /*21090*/  IMAD.MOV.U32 R13, RZ, RZ, R24 ;  /* 0x000000ffff0d7224 */ /* 0x000fe400078e0018 */
[----:B------:R-:W-:-:S07]  /*210a0*/  IMAD.MOV.U32 R3, RZ, RZ, R14 ;  /* 0x000000ffff037224 */ /* 0x000fce00078e000e */
[----:B------:R-:W-:Y:S05]  /*210b0*/  WARPSYNC.COLLECTIVE R15, `(.L_x_14776) ;  /* 0x000000000f087348 */ /* 0x000fea0003c00000 */
[----:B------:R0:W1:Y:S02]  /*210c0*/  SHFL.IDX P6, R14, R13, R12, R11 ;  /* 0x0000000c0d0e7389 */ /* 0x00006400000c000b */
[----:B01----:R-:W-:Y:S01]  /*210d0*/  ENDCOLLECTIVE ;  /* 0x000000000000791b */ /* 0x003fe20003800000 */
.L_x_14776:
[----:B------:R-:W-:Y:S02]  /*210e0*/  IMAD.MOV.U32 R13, RZ, RZ, R27 ;  /* 0x000000ffff0d7224 */ /* 0x000fe400078e001b */
[----:B------:R-:W-:-:S07]  /*210f0*/  IMAD.MOV.U32 R24, RZ, RZ, R14 ;  /* 0x000000ffff187224 */ /* 0x000fce00078e000e */
[----:B------:R-:W-:Y:S05]  /*21100*/  WARPSYNC.COLLECTIVE R15, `(.L_x_14777) ;  /* 0x000000000f087348 */ /* 0x000fea0003c00000 */
[----:B------:R0:W1:Y:S02]  /*21110*/  SHFL.IDX P6, R14, R13, R12, R11 ;  /* 0x0000000c0d0e7389 */ /* 0x00006400000c000b */
[----:B01----:R-:W-:Y:S01]  /*21120*/  ENDCOLLECTIVE ;  /* 0x000000000000791b */ /* 0x003fe20003800000 */
.L_x_14777:
[----:B------:R-:W-:Y:S05]  /*21130*/  BRA `(.L_x_14778) ;  /* 0xfffffe7800587947 */ /* 0x000fea000383ffff */
.L_x_14492:
[----:B0-----:R0:W1:Y:S02]  /*21140*/  SYNCS.PHASECHK.TRANS64.TRYWAIT P1, [R2+URZ+0x16800], R3 ;  /* 0x01680003020075a7 */ /* 0x001064000802017f */
[----:B-1----:R-:W-:Y:S05]  /*21150*/  @!P1 NANOSLEEP.SYNCS 0x989680 ;  /* 0x009896800000995d */ /* 0x002fea0003900000 */
[----:B------:R-:W1:Y:S02]  /*21160*/  @!P1 SYNCS.PHASECHK.TRANS64 P1, [R2+URZ+0x16800], R3 ;  /* 0x01680003020095a7 */ /* 0x000e64000802007f */
[----:B-1----:R-:W-:Y:S05]  /*21170*/  @!P1 BRA `(.L_x_14492) ;  /* 0xfffffffc00f09947 */ /* 0x002fea000383ffff */
[----:B------:R-:W-:Y:S05]  /*21180*/  BRA `(.L_x_14779) ;  /* 0xfffffe7c00187947 */ /* 0x000fea000383ffff */
.L_x_14498:
[----:B-1----:R1:W3:Y:S02]  /*21190*/  SYNCS.PHASECHK.TRANS64.TRYWAIT P1, [R12+URZ+0x16830], R3 ;  /* 0x016830030c0075a7 */ /* 0x0022e4000802017f */
[----:B---3--:R-:W-:Y:S05]  /*211a0*/  @!P1 NANOSLEEP.SYNCS 0x989680 ;  /* 0x009896800000995d */ /* 0x008fea0003900000 */
[----:B------:R-:W3:Y:S02]  /*211b0*/  @!P1 SYNCS.PHASECHK.TRANS64 P1, [R12+URZ+0x16830], R3 ;  /* 0x016830030c0095a7 */ /* 0x000ee4000802007f */
[----:B---3--:R-:W-:Y:S05]  /*211c0*/  @!P1 BRA `(.L_x_14498) ;  /* 0xfffffffc00f09947 */ /* 0x008fea000383ffff */
[----:B------:R-:W-:Y:S05]  /*211d0*/  BRA `(.L_x_14497) ;  /* 0xfffffe8800947947 */ /* 0x000fea000383ffff */
.L_x_14517:
[----:B-1----:R1:W2:Y:S02]  /*211e0*/  SYNCS.PHASECHK.TRANS64.TRYWAIT P2, [R11+URZ+0x16830], R10 ;  /* 0x0168300a0b0075a7 */ /* 0x0022a4000804017f */
[----:B--2---:R-:W-:Y:S05]  /*211f0*/  @!P2 NANOSLEEP.SYNCS 0x989680 ;  /* 0x009896800000a95d */ /* 0x004fea0003900000 */
[----:B------:R-:W2:Y:S02]  /*21200*/  @!P2 SYNCS.PHASECHK.TRANS64 P2, [R11+URZ+0x16830], R10 ;  /* 0x0168300a0b00a5a7 */ /* 0x000ea4000804007f */
[----:B--2---:R-:W-:Y:S05]  /*21210*/  @!P2 BRA `(.L_x_14517) ;  /* 0xfffffffc00f0a947 */ /* 0x004fea000383ffff */
[----:B------:R-:W-:Y:S05]  /*21220*/  BRA `(.L_x_14516) ;  /* 0xfffffebc00387947 */ /* 0x000fea000383ffff */
.L_x_14521:
[----:B-1----:R1:W2:Y:S02]  /*21230*/  SYNCS.PHASECHK.TRANS64.TRYWAIT P1, [R11+URZ+0x16850], R10 ;  /* 0x0168500a0b0075a7 */ /* 0x0022a4000802017f */
[----:B--2---:R-:W-:Y:S05]  /*21240*/  @!P1 NANOSLEEP.SYNCS 0x989680 ;  /* 0x009896800000995d */ /* 0x004fea0003900000 */
[----:B------:R-:W2:Y:S02]  /*21250*/  @!P1 SYNCS.PHASECHK.TRANS64 P1, [R11+URZ+0x16850], R10 ;  /* 0x0168500a0b0095a7 */ /* 0x000ea4000802007f */
[----:B--2---:R-:W-:Y:S05]  /*21260*/  @!P1 BRA `(.L_x_14521) ;  /* 0xfffffffc00f09947 */ /* 0x004fea000383ffff */
[----:B------:R-:W-:Y:S05]  /*21270*/  BRA `(.L_x_14518) ;  /* 0xfffffec000007947 */ /* 0x000fea000383ffff */
.L_x_14542:
[----:B-1----:R1:W2:Y:S02]  /*21280*/  SYNCS.PHASECHK.TRANS64.TRYWAIT P2, [R3+URZ+0x16830], R0 ;  /* 0x01683000030075a7 */ /* 0x0022a4000804017f */
[----:B--2---:R-:W-:Y:S05]  /*21290*/  @!P2 NANOSLEEP.SYNCS 0x989680 ;  /* 0x009896800000a95d */ /* 0x004fea0003900000 */
[----:B------:R-:W2:Y:S02]  /*212a0*/  @!P2 SYNCS.PHASECHK.TRANS64 P2, [R3+URZ+0x16830], R0 ;  /* 0x016830000300a5a7 */ /* 0x000ea4000804007f */
[----:B--2---:R-:W-:Y:S05]  /*212b0*/  @!P2 BRA `(.L_x_14542) ;  /* 0xfffffffc00f0a947 */ /* 0x004fea000383ffff */
[----:B------:R-:W-:Y:S05]  /*212c0*/  BRA `(.L_x_14541) ;  /* 0xfffffeec00f47947 */ /* 0x000fea000383ffff */
.L_x_14546:
[----:B-1----:R1:W2:Y:S02]  /*212d0*/  SYNCS.PHASECHK.TRANS64.TRYWAIT P1, [R3+URZ+0x16850], R0 ;  /* 0x01685000030075a7 */ /* 0x0022a4000802017f */
[----:B--2---:R-:W-:Y:S05]  /*212e0*/  @!P1 NANOSLEEP.SYNCS 0x989680 ;  /* 0x009896800000995d */ /* 0x004fea0003900000 */
[----:B------:R-:W2:Y:S02]  /*212f0*/  @!P1 SYNCS.PHASECHK.TRANS64 P1, [R3+URZ+0x16850], R0 ;  /* 0x01685000030095a7 */ /* 0x000ea4000802007f */
[----:B--2---:R-:W-:Y:S05]  /*21300*/  @!P1 BRA `(.L_x_14546) ;  /* 0xfffffffc00f09947 */ /* 0x004fea000383ffff */
[----:B------:R-:W-:Y:S05]  /*21310*/  BRA `(.L_x_14543) ;  /* 0xfffffef000d07947 */ /* 0x000fea000383ffff */
.L_x_14555:
[----:B-1----:R1:W2:Y:S02]  /*21320*/  SYNCS.PHASECHK.TRANS64.TRYWAIT P2, [R3+URZ+0x16830], R0 ;  /* 0x01683000030075a7 */ /* 0x0022a4000804017f */
[----:B--2---:R-:W-:Y:S05]  /*21330*/  @!P2 NANOSLEEP.SYNCS 0x989680 ;  /* 0x009896800000a95d */ /* 0x004fea0003900000 */
[----:B------:R-:W2:Y:S02]  /*21340*/  @!P2 SYNCS.PHASECHK.TRANS64 P2, [R3+URZ+0x16830], R0 ;  /* 0x016830000300a5a7 */ /* 0x000ea4000804007f */
[----:B--2---:R-:W-:Y:S05]  /*21350*/  @!P2 BRA `(.L_x_14555) ;  /* 0xfffffffc00f0a947 */ /* 0x004fea000383ffff */
[----:B------:R-:W-:Y:S05]  /*21360*/  BRA `(.L_x_14554) ;  /* 0xffffff0c00d07947 */ /* 0x000fea000383ffff */
.L_x_14559:
[----:B-1----:R1:W2:Y:S02]  /*21370*/  SYNCS.PHASECHK.TRANS64.TRYWAIT P1, [R3+URZ+0x16850], R0 ;  /* 0x01685000030075a7 */ /* 0x0022a4000802017f */
[----:B--2---:R-:W-:Y:S05]  /*21380*/  @!P1 NANOSLEEP.SYNCS 0x989680 ;  /* 0x009896800000995d */ /* 0x004fea0003900000 */
[----:B------:R-:W2:Y:S02]  /*21390*/  @!P1 SYNCS.PHASECHK.TRANS64 P1, [R3+URZ+0x16850], R0 ;  /* 0x01685000030095a7 */ /* 0x000ea4000802007f */
[----:B--2---:R-:W-:Y:S05]  /*213a0*/  @!P1 BRA `(.L_x_14559) ;  /* 0xfffffffc00f09947 */ /* 0x004fea000383ffff */
[----:B------:R-:W-:Y:S05]  /*213b0*/  BRA `(.L_x_14556) ;  /* 0xffffff1000ac7947 */ /* 0x000fea000383ffff */
.L_x_14574:
[----:B-1----:R1:W2:Y:S02]  /*213c0*/  SYNCS.PHASECHK.TRANS64.TRYWAIT P1, [R11+URZ+0x16850], R4 ;  /* 0x016850040b0075a7 */ /* 0x0022a4000802017f */
[----:B--2---:R-:W-:Y:S05]  /*213d0*/  @!P1 NANOSLEEP.SYNCS 0x989680 ;  /* 0x009896800000995d */ /* 0x004fea0003900000 */
[----:B------:R-:W2:Y:S02]  /*213e0*/  @!P1 SYNCS.PHASECHK.TRANS64 P1, [R11+URZ+0x16850], R4 ;  /* 0x016850040b0095a7 */ /* 0x000ea4000802007f */
[----:B--2---:R-:W-:Y:S05]  /*213f0*/  @!P1 BRA `(.L_x_14574) ;  /* 0xfffffffc00f09947 */ /* 0x004fea000383ffff */
[----:B------:R-:W-:Y:S05]  /*21400*/  BRA `(.L_x_14573) ;  /* 0xffffff3c009c7947 */ /* 0x000fea000383ffff */
.L_x_14580:
[----:B------:R-:W-:Y:S02]  /*21410*/  IMAD.MOV.U32 R13, RZ, RZ, R41 ;  /* 0x000000ffff0d7224 */ /* 0x000fe400078e0029 */
[----:B------:R-:W-:Y:S02]  /*21420*/  IMAD.MOV.U32 R12, RZ, RZ, RZ ;  /* 0x000000ffff0c7224 */ /* 0x000fe400078e00ff */
[----:B------:R-:W-:Y:S02]  /*21430*/  IMAD.MOV.U32 R11, RZ, RZ, 0x181f ;  /* 0x0000181fff0b7424 */ /* 0x000fe400078e00ff */
[----:B------:R-:W-:Y:S02]  /*21440*/  IMAD.MOV.U32 R15, RZ, RZ, -0x1 ;  /* 0xffffffffff0f7424 */ /* 0x000fe400078e00ff */
[----:B------:R-:W-:-:S07]  /*21450*/  IMAD.IADD R42, R50, 0x1, R51 ;  /* 0x00000001322a7824 */ /* 0x000fce00078e0233 */
[----:B0----5:R-:W-:Y:S05]  /*21460*/  WARPSYNC.COLLECTIVE R15, `(.L_x_14780) ;  /* 0x000000000f087348 */ /* 0x021fea0003c00000 */
[----:B------:R1:W2:Y:S02]  /*21470*/  SHFL.IDX P6, R14, R13, R12, R11 ;  /* 0x0000000c0d0e7389 */ /* 0x0002a400000c000b */
[----:B012--5:R-:W-:Y:S01]  /*21480*/  ENDCOLLECTIVE ;  /* 0x000000000000791b */ /* 0x027fe20003800000 */
.L_x_14780:
[----:B------:R-:W-:Y:S02]  /*21490*/  VIADD R20, R42, 0x30 ;  /* 0x000000302a147836 */ /* 0x000fe40000000000 */
[----:B------:R-:W-:Y:S02]  /*214a0*/  IMAD.MOV.U32 R13, RZ, RZ, R40 ;  /* 0x000000ffff0d7224 */ /* 0x000fe400078e0028 */
[----:B------:R-:W-:-:S07]  /*214b0*/  IMAD.MOV.U32 R0, RZ, RZ, R14 ;  /* 0x000000ffff007224 */ /* 0x000fce00078e000e */
[----:B------:R-:W-:Y:S05]  /*214c0*/  WARPSYNC.COLLECTIVE R15, `(.L_x_14781) ;  /* 0x000000000f087348 */ /* 0x000fea0003c00000 */
[----:B------:R0:W1:Y:S02]  /*214d0*/  SHFL.IDX P6, R14, R13, R12, R11 ;  /* 0x0000000c0d0e7389 */ /* 0x00006400000c000b */
[----:B01----:R-:W-:Y:S01]  /*214e0*/  ENDCOLLECTIVE ;  /* 0x000000000000791b */ /* 0x003fe20003800000 */
.L_x_14781:
[----:B------:R-:W-:Y:S02]  /*214f0*/  ULDC UR4, c[0x0][0xac8] ;  /* 0x0002b20000047ab9 */ /* 0x000fe40000000800 */
[----:B------:R-:W-:-:S04]  /*21500*/  ISETP.GE.AND P0, PT, R44, UR4, PT ;  /* 0x000000042c007c0c */ /* 0x000fc8000bf06270 */
[-C--:B------:R-:W-:Y:S01]  /*21510*/  ISETP.GE.OR P4, PT, R20, R45.reuse, P0 ;  /* 0x0000002d1400720c */ /* 0x080fe20000786670 */
[C---:B------:R-:W-:Y:S01]  /*21520*/  VIADD R20, R42.reuse, 0x60 ;  /* 0x000000602a147836 */ /* 0x040fe20000000000 */
[----:B------:R-:W-:-:S04]  /*21530*/  ISETP.GE.OR P3, PT, R42, R45, P0 ;  /* 0x0000002d2a00720c */ /* 0x000fc80000766670 */
[----:B------:R-:W-:Y:S01]  /*21540*/  ISETP.GE.OR P2, PT, R20, R45, P0 ;  /* 0x0000002d1400720c */ /* 0x000fe20000746670 */
[----:B------:R-:W-:Y:S02]  /*21550*/  IMAD.MOV.U32 R13, RZ, RZ, R41 ;  /* 0x000000ffff0d7224 */ /* 0x000fe400078e0029 */
[----:B------:R-:W-:Y:S02]  /*21560*/  IMAD.MOV.U32 R12, RZ, RZ, 0x1 ;  /* 0x00000001ff0c7424 */ /* 0x000fe400078e00ff */
[----:B------:R-:W-:-:S08]  /*21570*/  IMAD.MOV.U32 R3, RZ, RZ, R14 ;  /* 0x000000ffff037224 */ /* 0x000fd000078e000e */
[----:B------:R-:W-:Y:S05]  /*21580*/  WARPSYNC.COLLECTIVE R15, `(.L_x_14782) ;  /* 0x000000000f087348 */ /* 0x000fea0003c00000 */
[----:B------:R0:W1:Y:S02]  /*21590*/  SHFL.IDX P6, R14, R13, R12, R11 ;  /* 0x0000000c0d0e7389 */ /* 0x00006400000c000b */
[----:B01----:R-:W-:Y:S01]  /*215a0*/  ENDCOLLECTIVE ;  /* 0x000000000000791b */ /* 0x003fe20003800000 */
.L_x_14782:
[----:B------:R-:W-:-:S04]  /*215b0*/  @!P3 LEA R32, P5, R44, R3, 0x1 ;  /* 0x000000032c20b211 */ /* 0x000fc800078a08ff */
[----:B------:R-:W-:Y:S02]  /*215c0*/  @!P3 LEA.HI.X R3, R44, R0, R43, 0x1, P5 ;  /* 0x000000002c03b211 */ /* 0x000fe400028f0c2b */
[----:B------:R-:W-:Y:S01]  /*215d0*/  MOV R13, R40 ;  /* 0x00000028000d7202 */ /* 0x000fe20000000f00 */
[----:B------:R-:W-:-:S07]  /*215e0*/  IMAD.MOV.U32 R8, RZ, RZ, R14 ;  /* 0x000000ffff087224 */ /* 0x000fce00078e000e */
[----:B------:R-:W-:Y:S05]  /*215f0*/  WARPSYNC.COLLECTIVE R15, `(.L_x_14783) ;  /* 0x000000000f087348 */ /* 0x000fea0003c00000 */
[----:B------:R0:W1:Y:S02]  /*21600*/  SHFL.IDX P6, R14, R13, R12, R11 ;  /* 0x0000000c0d0e7389 */ /* 0x00006400000c000b */
[----:B01----:R-:W-:Y:S01]  /*21610*/  ENDCOLLECTIVE ;  /* 0x000000000000791b */ /* 0x003fe20003800000 */
.L_x_14783:
[----:B------:R-:W-:Y:S02]  /*21620*/  IMAD.MOV.U32 R13, RZ, RZ, R41 ;  /* 0x000000ffff0d7224 */ /* 0x000fe400078e0029 */
[----:B------:R-:W-:Y:S02]  /*21630*/  IMAD.MOV.U32 R12, RZ, RZ, 0x2 ;  /* 0x00000002ff0c7424 */ /* 0x000fe400078e00ff */
[----:B------:R-:W-:-:S07]  /*21640*/  IMAD.MOV.U32 R9, RZ, RZ, R14 ;  /* 0x000000ffff097224 */ /* 0x000fce00078e000e */
[----:B------:R-:W-:Y:S05]  /*21650*/  WARPSYNC.COLLECTIVE R15, `(.L_x_14784) ;  /* 0x000000000f087348 */ /* 0x000fea0003c00000 */
[----:B------:R0:W1:Y:S02]  /*21660*/  SHFL.IDX P6, R14, R13, R12, R11 ;  /* 0x0000000c0d0e7389 */ /* 0x00006400000c000b */
[----:B01----:R-:W-:Y:S01]  /*21670*/  ENDCOLLECTIVE ;  /* 0x000000000000791b */ /* 0x003fe20003800000 */
.L_x_14784:
        /* <DEDUP_REMOVED lines=11> */
.L_x_14785:
[----:B------:R-:W-:Y:S02]  /*21730*/  IMAD.MOV.U32 R13, RZ, RZ, R41 ;  /* 0x000000ffff0d7224 */ /* 0x000fe400078e0029 */
[----:B------:R-:W-:Y:S01]  /*21740*/  IMAD.MOV.U32 R12, RZ, RZ, 0x3 ;  /* 0x00000003ff0c7424 */ /* 0x000fe200078e00ff */
[----:B------:R-:W-:-:S13]  /*21750*/  @!P2 LEA R46, P5, R44, R14, 0x1 ;  /* 0x0000000e2c2ea211 */ /* 0x000fda00078a08ff */
[----:B------:R-:W-:Y:S05]  /*21760*/  WARPSYNC.COLLECTIVE R15, `(.L_x_14786) ;  /* 0x000000000f087348 */ /* 0x000fea0003c00000 */
[----:B------:R0:W1:Y:S02]  /*21770*/  SHFL.IDX P6, R14, R13, R12, R11 ;  /* 0x0000000c0d0e7389 */ /* 0x00006400000c000b */
[----:B01----:R-:W-:Y:S01]  /*21780*/  ENDCOLLECTIVE ;  /* 0x000000000000791b */ /* 0x003fe20003800000 */
.L_x_14786:
[----:B------:R-:W-:Y:S01]  /*21790*/  @!P2 LEA.HI.X R47, R44, R10, R43, 0x1, P5 ;  /* 0x0000000a2c2fa211 */ /* 0x000fe200028f0c2b */
[----:B------:R-:W-:-:S04]  /*217a0*/  @!P2 IMAD.MOV.U32 R4, RZ, RZ, R46 ;  /* 0x000000ffff04a224 */ /* 0x000fc800078e002e */
[----:B------:R-:W-:-:S05]  /*217b0*/  @!P2 IMAD.MOV.U32 R5, RZ, RZ, R47 ;  /* 0x000000ffff05a224 */ /* 0x000fca00078e002f */
[----:B------:R0:W-:Y:S01]  /*217c0*/  @!P2 ST.E.128 desc[UR42][R4.64], R28 ;  /* 0x0000001c0400a985 */ /* 0x0001e2000c101d2a */
[----:B------:R-:W-:Y:S02]  /*217d0*/  IMAD.MOV.U32 R13, RZ, RZ, R40 ;  /* 0x000000ffff0d7224 */ /* 0x000fe400078e0028 */
[----:B------:R-:W-:-:S07]  /*217e0*/  IMAD.MOV.U32 R0, RZ, RZ, R14 ;  /* 0x000000ffff007224 */ /* 0x000fce00078e000e */
[----:B0-----:R-:W-:Y:S05]  /*217f0*/  WARPSYNC.COLLECTIVE R15, `(.L_x_14787) ;  /* 0x000000000f087348 */ /* 0x001fea0003c00000 */
[----:B------:R1:W2:Y:S02]  /*21800*/  SHFL.IDX P6, R14, R13, R12, R11 ;  /* 0x0000000c0d0e7389 */ /* 0x0002a400000c000b */
[----:B012---:R-:W-:Y:S01]  /*21810*/  ENDCOLLECTIVE ;  /* 0x000000000000791b */ /* 0x007fe20003800000 */
.L_x_14787:
[----:B------:R-:W-:Y:S05]  /*21820*/  BRA `(.L_x_14788) ;  /* 0xffffff5000d07947 */ /* 0x000fea000383ffff */
.L_x_14582:
[----:B------:R-:W-:Y:S02]  /*21830*/  IMAD.MOV.U32 R13, RZ, RZ, R4 ;  /* 0x000000ffff0d7224 */ /* 0x000fe400078e0004 */
[----:B------:R-:W-:Y:S02]  /*21840*/  IMAD.MOV.U32 R12, RZ, RZ, RZ ;  /* 0x000000ffff0c7224 */ /* 0x000fe400078e00ff */
[----:B------:R-:W-:Y:S02]  /*21850*/  IMAD.MOV.U32 R11, RZ, RZ, 0x1c1f ;  /* 0x00001c1fff0b7424 */ /* 0x000fe400078e00ff */
[----:B------:R-:W-:-:S07]  /*21860*/  IMAD.MOV.U32 R15, RZ, RZ, -0x1 ;  /* 0xffffffffff0f7424 */ /* 0x000fce00078e00ff */
[----:B------:R-:W-:Y:S05]  /*21870*/  WARPSYNC.COLLECTIVE R15, `(.L_x_14789) ;  /* 0x000000000f087348 */ /* 0x000fea0003c00000 */
[----:B------:R0:W1:Y:S02]  /*21880*/  SHFL.IDX P6, R14, R13, R12, R11 ;  /* 0x0000000c0d0e7389 */ /* 0x00006400000c000b */
[----:B01----:R-:W-:Y:S01]  /*21890*/  ENDCOLLECTIVE ;  /* 0x000000000000791b */ /* 0x003fe20003800000 */
.L_x_14789:
[----:B------:R-:W-:Y:S02]  /*218a0*/  IMAD.MOV.U32 R13, RZ, RZ, R3 ;  /* 0x000000ffff0d7224 */ /* 0x000fe400078e0003 */
[----:B------:R-:W-:-:S07]  /*218b0*/  IMAD.MOV.U32 R0, RZ, RZ, R14 ;  /* 0x000000ffff007224 */ /* 0x000fce00078e000e */
[----:B------:R-:W-:Y:S05]  /*218c0*/  WARPSYNC.COLLECTIVE R15, `(.L_x_14790) ;  /* 0x000000000f087348 */ /* 0x000fea0003c00000 */
[----:B------:R0:W1:Y:S02]  /*218d0*/  SHFL.IDX P6, R14, R13, R12, R11 ;  /* 0x0000000c0d0e7389 */ /* 0x00006400000c000b */
[----:B01----:R-:W-:Y:S01]  /*218e0*/  ENDCOLLECTIVE ;  /* 0x000000000000791b */ /* 0x003fe20003800000 */
.L_x_14790:
[----:B------:R-:W-:Y:S05]  /*218f0*/  BRA `(.L_x_14791) ;  /* 0xffffff5400ac7947 */ /* 0x000fea000383ffff */
.L_x_14585:
        /* <DEDUP_REMOVED lines=8> */
.L_x_14793:
[----:B------:R-:W-:Y:S05]  /*21980*/  BSYNC B1 ;  /* 0x0000000000017941 */ /* 0x000fea0003800000 */
.L_x_14792:
        /* <DEDUP_REMOVED lines=8> */
.L_x_14794:
[----:B------:R-:W-:Y:S05]  /*21a10*/  BRA `(.L_x_14795) ;  /* 0xffffff5800087947 */ /* 0x000fea000383ffff */
.L_x_14589:
[----:B------:R-:W-:Y:S02]  /*21a20*/  IMAD.MOV.U32 R13, RZ, RZ, R20 ;  /* 0x000000ffff0d7224 */ /* 0x000fe400078e0014 */
[----:B------:R-:W-:Y:S02]  /*21a30*/  IMAD.MOV.U32 R12, RZ, RZ, RZ ;  /* 0x000000ffff0c7224 */ /* 0x000fe400078e00ff */
[----:B------:R-:W-:Y:S02]  /*21a40*/  IMAD.MOV.U32 R11, RZ, RZ, 0x181f ;  /* 0x0000181fff0b7424 */ /* 0x000fe400078e00ff */
[----:B------:R-:W-:Y:S02]  /*21a50*/  IMAD.MOV.U32 R15, RZ, RZ, -0x1 ;  /* 0xffffffffff0f7424 */ /* 0x000fe400078e00ff */
[----:B------:R-:W-:Y:S02]  /*21a60*/  IMAD R21, R24, R25, RZ ;  /* 0x0000001918157224 */ /* 0x000fe400078e02ff */
[----:B------:R-:W-:-:S07]  /*21a70*/  IMAD.IADD R24, R28, 0x1, R29 ;  /* 0x000000011c187824 */ /* 0x000fce00078e021d */
[----:B0-----:R-:W-:Y:S05]  /*21a80*/  WARPSYNC.COLLECTIVE R15, `(.L_x_14796) ;  /* 0x000000000f087348 */ /* 0x001fea0003c00000 */
[----:B------:R1:W2:Y:S02]  /*21a90*/  SHFL.IDX P6, R14, R13, R12, R11 ;  /* 0x0000000c0d0e7389 */ /* 0x0002a400000c000b */
[----:B012---:R-:W-:Y:S01]  /*21aa0*/  ENDCOLLECTIVE ;  /* 0x000000000000791b */ /* 0x007fe20003800000 */
.L_x_14796:
[C---:B------:R-:W-:Y:S01]  /*21ab0*/  VIADD R8, R24.reuse, 0x30 ;  /* 0x0000003018087836 */ /* 0x040fe20000000000 */
[----:B------:R-:W-:-:S04]  /*21ac0*/  ISETP.GE.OR P3, PT, R24, R21, P0 ;  /* 0x000000151800720c */ /* 0x000fc80000766670 */
[----:B------:R-:W-:Y:S01]  /*21ad0*/  ISETP.GE.OR P4, PT, R8, R21, P0 ;  /* 0x000000150800720c */ /* 0x000fe20000786670 */
[----:B------:R-:W-:Y:S02]  /*21ae0*/  VIADD R8, R24, 0x60 ;  /* 0x0000006018087836 */ /* 0x000fe40000000000 */
[----:B------:R-:W-:-:S03]  /*21af0*/  IMAD.MOV.U32 R13, RZ, RZ, R7 ;  /* 0x000000ffff0d7224 */ /* 0x000fc600078e0007 */
[----:B------:R-:W-:Y:S01]  /*21b00*/  ISETP.GE.OR P2, PT, R8, R21, P0 ;  /* 0x000000150800720c */ /* 0x000fe20000746670 */
[----:B------:R-:W-:-:S12]  /*21b10*/  IMAD.MOV.U32 R0, RZ, RZ, R14 ;  /* 0x000000ffff007224 */ /* 0x000fd800078e000e */
[----:B------:R-:W-:Y:S05]  /*21b20*/  WARPSYNC.COLLECTIVE R15, `(.L_x_14797) ;  /* 0x000000000f087348 */ /* 0x000fea0003c00000 */
[----:B------:R0:W1:Y:S02]  /*21b30*/  SHFL.IDX P6, R14, R13, R12, R11 ;  /* 0x0000000c0d0e7389 */ /* 0x00006400000c000b */
[----:B01----:R-:W-:Y:S01]  /*21b40*/  ENDCOLLECTIVE ;  /* 0x000000000000791b */ /* 0x003fe20003800000 */
.L_x_14797:
[----:B------:R-:W-:Y:S01]  /*21b50*/  IMAD.MOV.U32 R13, RZ, RZ, R20 ;  /* 0x000000ffff0d7224 */ /* 0x000fe200078e0014 */
[----:B------:R-:W-:Y:S01]  /*21b60*/  MOV R12, 0x1 ;  /* 0x00000001000c7802 */ /* 0x000fe20000000f00 */
[----:B------:R-:W-:-:S07]  /*21b70*/  IMAD.MOV.U32 R3, RZ, RZ, R14 ;  /* 0x000000ffff037224 */ /* 0x000fce00078e000e */
[----:B------:R-:W-:Y:S05]  /*21b80*/  WARPSYNC.COLLECTIVE R15, `(.L_x_14798) ;  /* 0x000000000f087348 */ /* 0x000fea0003c00000 */
[----:B------:R0:W1:Y:S02]  /*21b90*/  SHFL.IDX P6, R14, R13, R12, R11 ;  /* 0x0000000c0d0e7389 */ /* 0x00006400000c000b */
[----:B01----:R-:W-:Y:S01]  /*21ba0*/  ENDCOLLECTIVE ;  /* 0x000000000000791b */ /* 0x003fe20003800000 */
.L_x_14798:
[----:B------:R-:W-:-:S04]  /*21bb0*/  @!P3 LEA R10, P5, R44, R3, 0x1 ;  /* 0x000000032c0ab211 */ /* 0x000fc800078a08ff */
[----:B------:R-:W-:Y:S01]  /*21bc0*/  @!P3 LEA.HI.X R3, R44, R0, R43, 0x1, P5 ;  /* 0x000000002c03b211 */ /* 0x000fe200028f0c2b */
[----:B------:R-:W-:Y:S02]  /*21bd0*/  IMAD.MOV.U32 R13, RZ, RZ, R7 ;  /* 0x000000ffff0d7224 */ /* 0x000fe400078e0007 */
[----:B------:R-:W-:-:S07]  /*21be0*/  IMAD.MOV.U32 R4, RZ, RZ, R14 ;  /* 0x000000ffff047224 */ /* 0x000fce00078e000e */
[----:B------:R-:W-:Y:S05]  /*21bf0*/  WARPSYNC.COLLECTIVE R15, `(.L_x_14799) ;  /* 0x000000000f087348 */ /* 0x000fea0003c00000 */
[----:B------:R0:W1:Y:S02]  /*21c00*/  SHFL.IDX P6, R14, R13, R12, R11 ;  /* 0x0000000c0d0e7389 */ /* 0x00006400000c000b */
[----:B01----:R-:W-:Y:S01]  /*21c10*/  ENDCOLLECTIVE ;  /* 0x000000000000791b */ /* 0x003fe20003800000 */
.L_x_14799:
[----:B------:R-:W-:Y:S02]  /*21c20*/  IMAD.MOV.U32 R13, RZ, RZ, R20 ;  /* 0x000000ffff0d7224 */ /* 0x000fe400078e0014 */
[----:B------:R-:W-:Y:S02]  /*21c30*/  IMAD.MOV.U32 R12, RZ, RZ, 0x2 ;  /* 0x00000002ff0c7424 */ /* 0x000fe400078e00ff */
[----:B------:R-:W-:-:S07]  /*21c40*/  IMAD.MOV.U32 R5, RZ, RZ, R14 ;  /* 0x000000ffff057224 */ /* 0x000fce00078e000e */
[----:B------:R-:W-:Y:S05]  /*21c50*/  WARPSYNC.COLLECTIVE R15, `(.L_x_14800) ;  /* 0x000000000f087348 */ /* 0x000fea0003c00000 */
[----:B------:R0:W1:Y:S02]  /*21c60*/  SHFL.IDX P6, R14, R13, R12, R11 ;  /* 0x0000000c0d0e7389 */ /* 0x00006400000c000b */
[----:B01----:R-:W-:Y:S01]  /*21c70*/  ENDCOLLECTIVE ;  /* 0x000000000000791b */ /* 0x003fe20003800000 */
.L_x_14800:
[----:B------:R-:W-:-:S04]  /*21c80*/  @!P4 LEA R8, P1, R44, R5, 0x1 ;  /* 0x000000052c08c211 */ /* 0x000fc800078208ff */
[----:B------:R-:W-:Y:S01]  /*21c90*/  @!P4 LEA.HI.X R9, R44, R4, R43, 0x1, P1 ;  /* 0x000000042c09c211 */ /* 0x000fe200008f0c2b */
[----:B------:R-:W-:Y:S02]  /*21ca0*/  IMAD.MOV.U32 R13, RZ, RZ, R7 ;  /* 0x000000ffff0d7224 */ /* 0x000fe400078e0007 */
[----:B------:R-:W-:-:S07]  /*21cb0*/  IMAD.MOV.U32 R6, RZ, RZ, R14 ;  /* 0x000000ffff067224 */ /* 0x000fce00078e000e */
[----:B------:R-:W-:Y:S05]  /*21cc0*/  WARPSYNC.COLLECTIVE R15, `(.L_x_14801) ;  /* 0x000000000f087348 */ /* 0x000fea0003c00000 */
[----:B------:R0:W1:Y:S02]  /*21cd0*/  SHFL.IDX P6, R14, R13, R12, R11 ;  /* 0x0000000c0d0e7389 */ /* 0x00006400000c000b */
[----:B01----:R-:W-:Y:S01]  /*21ce0*/  ENDCOLLECTIVE ;  /* 0x000000000000791b */ /* 0x003fe20003800000 */
.L_x_14801:
[----:B------:R-:W-:Y:S02]  /*21cf0*/  @!P3 IMAD.MOV.U32 R11, RZ, RZ, R3 ;  /* 0x000000ffff0bb224 */ /* 0x000fe400078e0003 */
[----:B------:R-:W-:Y:S02]  /*21d00*/  IMAD.MOV.U32 R13, RZ, RZ, R20 ;  /* 0x000000ffff0d7224 */ /* 0x000fe400078e0014 */
[----:B------:R-:W-:Y:S01]  /*21d10*/  IMAD.MOV.U32 R12, RZ, RZ, 0x3 ;  /* 0x00000003ff0c7424 */ /* 0x000fe200078e00ff */
        /* <DEDUP_REMOVED lines=9> */
.L_x_14802:
[----:B------:R0:W-:Y:S01]  /*21db0*/  @!P2 ST.E.128 desc[UR42][R4.64], RZ ;  /* 0x000000ff0400a985 */ /* 0x0001e2000c101d2a */
[----:B------:R-:W-:Y:S02]  /*21dc0*/  IMAD.MOV.U32 R13, RZ, RZ, R7 ;  /* 0x000000ffff0d7224 */ /* 0x000fe400078e0007 */
[----:B------:R-:W-:-:S07]  /*21dd0*/  IMAD.MOV.U32 R0, RZ, RZ, R14 ;  /* 0x000000ffff007224 */ /* 0x000fce00078e000e */
[----:B0-----:R-:W-:Y:S05]  /*21de0*/  WARPSYNC.COLLECTIVE R15, `(.L_x_14803) ;  /* 0x000000000f087348 */ /* 0x001fea0003c00000 */
[----:B------:R1:W2:Y:S02]  /*21df0*/  SHFL.IDX P6, R14, R13, R12, R11 ;  /* 0x0000000c0d0e7389 */ /* 0x0002a400000c000b */
[----:B012---:R-:W-:Y:S01]  /*21e00*/  ENDCOLLECTIVE ;  /* 0x000000000000791b */ /* 0x007fe20003800000 */
.L_x_14803:
[----:B------:R-:W-:Y:S05]  /*21e10*/  BRA `(.L_x_14804) ;  /* 0xffffff60001c7947 */ /* 0x000fea000383ffff */
.L_x_14616:
[----:B------:R-:W0:Y:S01]  /*21e20*/  S2R R5, SR_TID.X ;  /* 0x0000000000057919 */ /* 0x000e220000002100 */
[----:B------:R-:W-:Y:S01]  /*21e30*/  BSSY B1, `(.L_x_14805) ;  /* 0x000000a000017945 */ /* 0x000fe20003800000 */
[----:B------:R-:W-:Y:S02]  /*21e40*/  IMAD.MOV.U32 R12, RZ, RZ, RZ ;  /* 0x000000ffff0c7224 */ /* 0x000fe400078e00ff */
[----:B------:R-:W-:Y:S02]  /*21e50*/  IMAD.MOV.U32 R11, RZ, RZ, 0x1f ;  /* 0x0000001fff0b7424 */ /* 0x000fe400078e00ff */
[----:B------:R-:W-:Y:S01]  /*21e60*/  IMAD.MOV.U32 R15, RZ, RZ, -0x1 ;  /* 0xffffffffff0f7424 */ /* 0x000fe200078e00ff */
[----:B0-----:R-:W-:-:S04]  /*21e70*/  SHF.R.U32.HI R5, RZ, 0x5, R5 ;  /* 0x00000005ff057819 */ /* 0x001fc80000011605 */
[----:B------:R-:W-:-:S05]  /*21e80*/  LOP3.LUT R5, R5, 0x3, RZ, 0xc0, !PT ;  /* 0x0000000305057812 */ /* 0x000fca00078ec0ff */
[----:B-1----:R-:W-:-:S07]  /*21e90*/  IMAD.MOV.U32 R13, RZ, RZ, R5 ;  /* 0x000000ffff0d7224 */ /* 0x002fce00078e0005 */
[----:B------:R-:W-:Y:S05]  /*21ea0*/  WARPSYNC.COLLECTIVE R15, `(.L_x_14806) ;  /* 0x000000000f087348 */ /* 0x000fea0003c00000 */
[----:B------:R0:W1:Y:S02]  /*21eb0*/  SHFL.IDX P6, R14, R13, R12, R11 ;  /* 0x0000000c0d0e7389 */ /* 0x00006400000c000b */
[----:B01----:R-:W-:Y:S01]  /*21ec0*/  ENDCOLLECTIVE ;  /* 0x000000000000791b */ /* 0x003fe20003800000 */
.L_x_14806:
[----:B------:R-:W-:Y:S05]  /*21ed0*/  BSYNC B1 ;  /* 0x0000000000017941 */ /* 0x000fea0003800000 */
.L_x_14805:
[----:B------:R-:W-:Y:S05]  /*21ee0*/  BRA `(.L_x_14807) ;  /* 0xffffff7c00bc7947 */ /* 0x000fea000383ffff */
.L_x_14618:
[----:B------:R-:W-:Y:S01]  /*21ef0*/  BSSY B1, `(.L_x_14808) ;  /* 0x0000006000017945 */ /* 0x000fe20003800000 */
[----:B------:R-:W-:-:S07]  /*21f00*/  IMAD.MOV.U32 R15, RZ, RZ, -0x1 ;  /* 0xffffffffff0f7424 */ /* 0x000fce00078e00ff */
[----:B01----:R-:W-:Y:S05]  /*21f10*/  WARPSYNC.COLLECTIVE R15, `(.L_x_14809) ;  /* 0x000000000f0c7348 */ /* 0x003fea0003c00000 */
[----:B------:R-:W-:Y:S02]  /*21f20*/  ELECT P6, UR62, PT ;  /* 0x00000000003e782f */ /* 0x000fe400038c0000 */
[----:B------:R-:W-:Y:S01]  /*21f30*/  MOV R14, UR62 ;  /* 0x0000003e000e7c02 */ /* 0x000fe20008000f00 */
[----:B01----:R-:W-:Y:S10]  /*21f40*/  ENDCOLLECTIVE ;  /* 0x000000000000791b */ /* 0x003ff40003800000 */
.L_x_14809:
[----:B------:R-:W-:Y:S05]  /*21f50*/  BSYNC B1 ;  /* 0x0000000000017941 */ /* 0x000fea0003800000 */
.L_x_14808:
[----:B------:R-:W-:Y:S05]  /*21f60*/  BRA `(.L_x_14617) ;  /* 0xffffff7c00b47947 */ /* 0x000fea000383ffff */
.L_x_14620:
[----:B0-----:R0:W2:Y:S02]  /*21f70*/  SYNCS.PHASECHK.TRANS64.TRYWAIT P0, [R16+URZ+0x16820], R5 ;  /* 0x01682005100075a7 */ /* 0x0010a4000800017f */
[----:B--2---:R-:W-:Y:S05]  /*21f80*/  @!P0 NANOSLEEP.SYNCS 0x989680 ;  /* 0x009896800000895d */ /* 0x004fea0003900000 */
[----:B------:R-:W2:Y:S02]  /*21f90*/  @!P0 SYNCS.PHASECHK.TRANS64 P0, [R16+URZ+0x16820], R5 ;  /* 0x01682005100085a7 */ /* 0x000ea4000800007f */
[----:B--2---:R-:W-:Y:S05]  /*21fa0*/  @!P0 BRA `(.L_x_14620) ;  /* 0xfffffffc00f08947 */ /* 0x004fea000383ffff */
[----:B------:R-:W-:Y:S05]  /*21fb0*/  BRA `(.L_x_14810) ;  /* 0xffffff7c00c47947 */ /* 0x000fea000383ffff */
.L_x_14624:
[----:B0-----:R0:W2:Y:S02]  /*21fc0*/  SYNCS.PHASECHK.TRANS64.TRYWAIT P0, [R5+URZ+0x168a0], R7 ;  /* 0x0168a007050075a7 */ /* 0x0010a4000800017f */
[----:B--2---:R-:W-:Y:S05]  /*21fd0*/  @!P0 NANOSLEEP.SYNCS 0x989680 ;  /* 0x009896800000895d */ /* 0x004fea0003900000 */
[----:B------:R-:W2:Y:S02]  /*21fe0*/  @!P0 SYNCS.PHASECHK.TRANS64 P0, [R5+URZ+0x168a0], R7 ;  /* 0x0168a007050085a7 */ /* 0x000ea4000800007f */
[----:B--2---:R-:W-:Y:S05]  /*21ff0*/  @!P0 BRA `(.L_x_14624) ;  /* 0xfffffffc00f08947 */ /* 0x004fea000383ffff */
[----:B------:R-:W-:Y:S05]  /*22000*/  BRA `(.L_x_14811) ;  /* 0xffffff7c00e07947 */ /* 0x000fea000383ffff */
.L_x_14629:
[----:B-1----:R1:W2:Y:S02]  /*22010*/  SYNCS.PHASECHK.TRANS64.TRYWAIT P0, [R5+URZ+0x168c0], R7 ;  /* 0x0168c007050075a7 */ /* 0x0022a4000800017f */
[----:B--2---:R-:W-:Y:S05]  /*22020*/  @!P0 NANOSLEEP.SYNCS 0x989680 ;  /* 0x009896800000895d */ /* 0x004fea0003900000 */
[----:B------:R-:W2:Y:S02]  /*22030*/  @!P0 SYNCS.PHASECHK.TRANS64 P0, [R5+URZ+0x168c0], R7 ;  /* 0x0168c007050085a7 */ /* 0x000ea4000800007f */
[----:B--2---:R-:W-:Y:S05]  /*22040*/  @!P0 BRA `(.L_x_14629) ;  /* 0xfffffffc00f08947 */ /* 0x004fea000383ffff */
[----:B------:R-:W-:Y:S05]  /*22050*/  BRA `(.L_x_14812) ;  /* 0xffffff8000607947 */ /* 0x000fea000383ffff */
.L_x_14636:
[----:B0-----:R0:W2:Y:S02]  /*22060*/  SYNCS.PHASECHK.TRANS64.TRYWAIT P1, [R5+URZ+0x168a0], R7 ;  /* 0x0168a007050075a7 */ /* 0x0010a4000802017f */
[----:B--2---:R-:W-:Y:S05]  /*22070*/  @!P1 NANOSLEEP.SYNCS 0x989680 ;  /* 0x009896800000995d */ /* 0x004fea0003900000 */
[----:B------:R-:W2:Y:S02]  /*22080*/  @!P1 SYNCS.PHASECHK.TRANS64 P1, [R5+URZ+0x168a0], R7 ;  /* 0x0168a007050095a7 */ /* 0x000ea4000802007f */
[----:B--2---:R-:W-:Y:S05]  /*22090*/  @!P1 BRA `(.L_x_14636) ;  /* 0xfffffffc00f09947 */ /* 0x004fea000383ffff */
[----:B------:R-:W-:Y:S05]  /*220a0*/  BRA `(.L_x_14813) ;  /* 0xffffff84002c7947 */ /* 0x000fea000383ffff */
.L_x_14641:
[----:B-1----:R1:W2:Y:S02]  /*220b0*/  SYNCS.PHASECHK.TRANS64.TRYWAIT P1, [R5+URZ+0x168c0], R7 ;  /* 0x0168c007050075a7 */ /* 0x0022a4000802017f */
[----:B--2---:R-:W-:Y:S05]  /*220c0*/  @!P1 NANOSLEEP.SYNCS 0x989680 ;  /* 0x009896800000995d */ /* 0x004fea0003900000 */
[----:B------:R-:W2:Y:S02]  /*220d0*/  @!P1 SYNCS.PHASECHK.TRANS64 P1, [R5+URZ+0x168c0], R7 ;  /* 0x0168c007050095a7 */ /* 0x000ea4000802007f */
[----:B--2---:R-:W-:Y:S05]  /*220e0*/  @!P1 BRA `(.L_x_14641) ;  /* 0xfffffffc00f09947 */ /* 0x004fea000383ffff */
[----:B------:R-:W-:Y:S05]  /*220f0*/  BRA `(.L_x_14814) ;  /* 0xffffff8400a47947 */ /* 0x000fea000383ffff */
.L_x_14664:
        /* <DEDUP_REMOVED lines=11> */
.L_x_14816:
[----:B------:R-:W-:Y:S05]  /*221b0*/  BSYNC B0 ;  /* 0x0000000000007941 */ /* 0x000fea0003800000 */
.L_x_14815:
[----:B------:R-:W-:Y:S05]  /*221c0*/  BRA `(.L_x_14817) ;  /* 0xffffff9400b87947 */ /* 0x000fea000383ffff */
.L_x_14667:
[----:B0-----:R0:W1:Y:S02]  /*221d0*/  SYNCS.PHASECHK.TRANS64.TRYWAIT P0, [R3+URZ+0x16840], R4 ;  /* 0x01684004030075a7 */ /* 0x001064000800017f */
[----:B-1----:R-:W-:Y:S05]  /*221e0*/  @!P0 NANOSLEEP.SYNCS 0x989680 ;  /* 0x009896800000895d */ /* 0x002fea0003900000 */
[----:B------:R-:W1:Y:S02]  /*221f0*/  @!P0 SYNCS.PHASECHK.TRANS64 P0, [R3+URZ+0x16840], R4 ;  /* 0x01684004030085a7 */ /* 0x000e64000800007f */
[----:B-1----:R-:W-:Y:S05]  /*22200*/  @!P0 BRA `(.L_x_14667) ;  /* 0xfffffffc00f08947 */ /* 0x002fea000383ffff */
[----:B------:R-:W-:Y:S05]  /*22210*/  BRA `(.L_x_14818) ;  /* 0xffffff98000c7947 */ /* 0x000fea000383ffff */
.L_x_14668:
        /* <DEDUP_REMOVED lines=8> */
.L_x_14820:
[----:B------:R-:W-:Y:S05]  /*222a0*/  BSYNC B0 ;  /* 0x0000000000007941 */ /* 0x000fea0003800000 */
.L_x_14819:
        /* <DEDUP_REMOVED lines=9> */
.L_x_14821:
[----:B------:R-:W-:Y:S01]  /*22340*/  IMAD.MOV.U32 R13, RZ, RZ, R2 ;  /* 0x000000ffff0d7224 */ /* 0x000fe200078e0002 */
[----:B------:R-:W-:Y:S01]  /*22350*/  MOV R12, 0x1 ;  /* 0x00000001000c7802 */ /* 0x000fe20000000f00 */
[----:B------:R-:W-:-:S07]  /*22360*/  IMAD.MOV.U32 R7, RZ, RZ, R14 ;  /* 0x000000ffff077224 */ /* 0x000fce00078e000e */
[----:B------:R-:W-:Y:S05]  /*22370*/  WARPSYNC.COLLECTIVE R15, `(.L_x_14822) ;  /* 0x000000000f087348 */ /* 0x000fea0003c00000 */
[----:B------:R0:W1:Y:S02]  /*22380*/  SHFL.IDX P6, R14, R13, R12, R11 ;  /* 0x0000000c0d0e7389 */ /* 0x00006400000c000b */
[----:B01----:R-:W-:Y:S01]  /*22390*/  ENDCOLLECTIVE ;  /* 0x000000000000791b */ /* 0x003fe20003800000 */
.L_x_14822:
        /* <DEDUP_REMOVED lines=15> */
.L_x_14823:
[----:B------:R-:W-:Y:S02]  /*22490*/  @P0 IMAD R8, R5, 0x2, R16 ;  /* 0x0000000205080824 */ /* 0x000fe400078e0210 */
[----:B------:R-:W-:Y:S02]  /*224a0*/  IMAD.MOV.U32 R13, RZ, RZ, R2 ;  /* 0x000000ffff0d7224 */ /* 0x000fe400078e0002 */
[----:B------:R-:W-:Y:S02]  /*224b0*/  IMAD.MOV.U32 R12, RZ, RZ, 0x2 ;  /* 0x00000002ff0c7424 */ /* 0x000fe400078e00ff */
[----:B------:R-:W-:-:S07]  /*224c0*/  IMAD.MOV.U32 R7, RZ, RZ, R14 ;  /* 0x000000ffff077224 */ /* 0x000fce00078e000e */
[----:B------:R-:W-:Y:S05]  /*224d0*/  WARPSYNC.COLLECTIVE R15, `(.L_x_14824) ;  /* 0x000000000f087348 */ /* 0x000fea0003c00000 */
[----:B------:R0:W1:Y:S02]  /*224e0*/  SHFL.IDX P6, R14, R13, R12, R11 ;  /* 0x0000000c0d0e7389 */ /* 0x00006400000c000b */
[----:B01----:R-:W-:Y:S01]  /*224f0*/  ENDCOLLECTIVE ;  /* 0x000000000000791b */ /* 0x003fe20003800000 */
.L_x_14824:
        /* <DEDUP_REMOVED lines=15> */
.L_x_14825:
[----:B------:R-:W-:Y:S02]  /*225f0*/  @P0 IMAD R8, R5, 0x2, R16 ;  /* 0x0000000205080824 */ /* 0x000fe400078e0210 */
[----:B------:R-:W-:Y:S02]  /*22600*/  IMAD.MOV.U32 R13, RZ, RZ, R2 ;  /* 0x000000ffff0d7224 */ /* 0x000fe400078e0002 */
[----:B------:R-:W-:Y:S02]  /*22610*/  IMAD.MOV.U32 R12, RZ, RZ, 0x3 ;  /* 0x00000003ff0c7424 */ /* 0x000fe400078e00ff */
[----:B------:R-:W-:-:S07]  /*22620*/  IMAD.MOV.U32 R7, RZ, RZ, R14 ;  /* 0x000000ffff077224 */ /* 0x000fce00078e000e */
[----:B------:R-:W-:Y:S05]  /*22630*/  WARPSYNC.COLLECTIVE R15, `(.L_x_14826) ;  /* 0x000000000f087348 */ /* 0x000fea0003c00000 */
[----:B------:R0:W1:Y:S02]  /*22640*/  SHFL.IDX P6, R14, R13, R12, R11 ;  /* 0x0000000c0d0e7389 */ /* 0x00006400000c000b */
[----:B01----:R-:W-:Y:S01]  /*22650*/  ENDCOLLECTIVE ;  /* 0x000000000000791b */ /* 0x003fe20003800000 */
.L_x_14826:
        /* <DEDUP_REMOVED lines=15> */
.L_x_14827:
[----:B------:R-:W-:Y:S02]  /*22750*/  @P0 IMAD R8, R5, 0x2, R16 ;  /* 0x0000000205080824 */ /* 0x000fe400078e0210 */
[----:B------:R-:W-:Y:S02]  /*22760*/  IMAD.MOV.U32 R13, RZ, RZ, R2 ;  /* 0x000000ffff0d7224 */ /* 0x000fe400078e0002 */
[----:B------:R-:W-:Y:S02]  /*22770*/  IMAD.MOV.U32 R12, RZ, RZ, 0x4 ;  /* 0x00000004ff0c7424 */ /* 0x000fe400078e00ff */
[----:B------:R-:W-:-:S07]  /*22780*/  IMAD.MOV.U32 R7, RZ, RZ, R14 ;  /* 0x000000ffff077224 */ /* 0x000fce00078e000e */
[----:B------:R-:W-:Y:S05]  /*22790*/  WARPSYNC.COLLECTIVE R15, `(.L_x_14828) ;  /* 0x000000000f087348 */ /* 0x000fea0003c00000 */
[----:B------:R0:W1:Y:S02]  /*227a0*/  SHFL.IDX P6, R14, R13, R12, R11 ;  /* 0x0000000c0d0e7389 */ /* 0x00006400000c000b */
[----:B01----:R-:W-:Y:S01]  /*227b0*/  ENDCOLLECTIVE ;  /* 0x000000000000791b */ /* 0x003fe20003800000 */
.L_x_14828:
        /* <DEDUP_REMOVED lines=15> */
.L_x_14829:
[----:B------:R-:W-:Y:S02]  /*228b0*/  @P0 IMAD R8, R5, 0x2, R16 ;  /* 0x0000000205080824 */ /* 0x000fe400078e0210 */
[----:B------:R-:W-:Y:S02]  /*228c0*/  IMAD.MOV.U32 R13, RZ, RZ, R2 ;  /* 0x000000ffff0d7224 */ /* 0x000fe400078e0002 */
[----:B------:R-:W-:Y:S02]  /*228d0*/  IMAD.MOV.U32 R12, RZ, RZ, 0x5 ;  /* 0x00000005ff0c7424 */ /* 0x000fe400078e00ff */
[----:B------:R-:W-:-:S07]  /*228e0*/  IMAD.MOV.U32 R7, RZ, RZ, R14 ;  /* 0x000000ffff077224 */ /* 0x000fce00078e000e */
[----:B------:R-:W-:Y:S05]  /*228f0*/  WARPSYNC.COLLECTIVE R15, `(.L_x_14830) ;  /* 0x000000000f087348 */ /* 0x000fea0003c00000 */
[----:B------:R0:W1:Y:S02]  /*22900*/  SHFL.IDX P6, R14, R13, R12, R11 ;  /* 0x0000000c0d0e7389 */ /* 0x00006400000c000b */
[----:B01----:R-:W-:Y:S01]  /*22910*/  ENDCOLLECTIVE ;  /* 0x000000000000791b */ /* 0x003fe20003800000 */
.L_x_14830:
        /* <DEDUP_REMOVED lines=15> */
.L_x_14831:
[----:B------:R-:W-:Y:S02]  /*22a10*/  @P0 IMAD R8, R5, 0x2, R16 ;  /* 0x0000000205080824 */ /* 0x000fe400078e0210 */
[----:B------:R-:W-:Y:S02]  /*22a20*/  IMAD.MOV.U32 R13, RZ, RZ, R2 ;  /* 0x000000ffff0d7224 */ /* 0x000fe400078e0002 */
[----:B------:R-:W-:Y:S02]  /*22a30*/  IMAD.MOV.U32 R12, RZ, RZ, 0x6 ;  /* 0x00000006ff0c7424 */ /* 0x000fe400078e00ff */
[----:B------:R-:W-:-:S07]  /*22a40*/  IMAD.MOV.U32 R7, RZ, RZ, R14 ;  /* 0x000000ffff077224 */ /* 0x000fce00078e000e */
[----:B------:R-:W-:Y:S05]  /*22a50*/  WARPSYNC.COLLECTIVE R15, `(.L_x_14832) ;  /* 0x000000000f087348 */ /* 0x000fea0003c00000 */
[----:B------:R0:W1:Y:S02]  /*22a60*/  SHFL.IDX P6, R14, R13, R12, R11 ;  /* 0x0000000c0d0e7389 */ /* 0x00006400000c000b */
[----:B01----:R-:W-:Y:S01]  /*22a70*/  ENDCOLLECTIVE ;  /* 0x000000000000791b */ /* 0x003fe20003800000 */
.L_x_14832:
        /* <DEDUP_REMOVED lines=15> */
.L_x_14833:
[----:B------:R-:W-:Y:S01]  /*22b70*/  @P0 LEA R8, R5, R16, 0x1 ;  /* 0x0000001005080211 */ /* 0x000fe200078e08ff */
[----:B------:R-:W-:Y:S02]  /*22b80*/  IMAD.MOV.U32 R13, RZ, RZ, R2 ;  /* 0x000000ffff0d7224 */ /* 0x000fe400078e0002 */
[----:B------:R-:W-:Y:S02]  /*22b90*/  IMAD.MOV.U32 R12, RZ, RZ, 0x7 ;  /* 0x00000007ff0c7424 */ /* 0x000fe400078e00ff */
[----:B------:R-:W-:-:S07]  /*22ba0*/  IMAD.MOV.U32 R7, RZ, RZ, R14 ;  /* 0x000000ffff077224 */ /* 0x000fce00078e000e */
[----:B------:R-:W-:Y:S05]  /*22bb0*/  WARPSYNC.COLLECTIVE R15, `(.L_x_14834) ;  /* 0x000000000f087348 */ /* 0x000fea0003c00000 */
[----:B------:R0:W1:Y:S02]  /*22bc0*/  SHFL.IDX P6, R14, R13, R12, R11 ;  /* 0x0000000c0d0e7389 */ /* 0x00006400000c000b */
[----:B01----:R-:W-:Y:S01]  /*22bd0*/  ENDCOLLECTIVE ;  /* 0x000000000000791b */ /* 0x003fe20003800000 */
.L_x_14834:
        /* <DEDUP_REMOVED lines=10> */
.L_x_14835:
[----:B------:R-:W-:Y:S01]  /*22c80*/  @!PT LDS RZ, [RZ] ;  /* 0x00000000fffff984 */ /* 0x000fe20000000800 */
[----:B------:R-:W-:Y:S01]  /*22c90*/  @!PT LDS RZ, [RZ] ;  /* 0x00000000fffff984 */ /* 0x000fe20000000800 */
[----:B------:R-:W-:Y:S01]  /*22ca0*/  @!PT LDS RZ, [RZ] ;  /* 0x00000000fffff984 */ /* 0x000fe20000000800 */
[----:B------:R0:W-:Y:S01]  /*22cb0*/  @P0 LDGSTS.E.BYPASS.LTC128B.128 [R8+0x11400], desc[UR42][R6.64], !P2 ;  /* 0x1140000006080fae */ /* 0x0001e2000d101d6a */
[----:B------:R-:W-:Y:S01]  /*22cc0*/  IMAD.MOV.U32 R0, RZ, RZ, R14 ;  /* 0x000000ffff007224 */ /* 0x000fe200078e000e */
[----:B------:R-:W-:Y:S06]  /*22cd0*/  BRA `(.L_x_14836) ;  /* 0xffffff9400147947 */ /* 0x000fec000383ffff */
.L_x_14673:
        /* <DEDUP_REMOVED lines=9> */
.L_x_14837:
[C---:B------:R-:W-:Y:S01]  /*22d70*/  VIADD R9, R25.reuse, 0x10 ;  /* 0x0000001019097836 */ /* 0x040fe20000000000 */
[----:B------:R-:W-:Y:S01]  /*22d80*/  ISETP.GE.AND P1, PT, R25, R2, PT ;  /* 0x000000021900720c */ /* 0x000fe20003f26270 */
[----:B------:R-:W-:Y:S02]  /*22d90*/  IMAD.MOV.U32 R13, RZ, RZ, R0 ;  /* 0x000000ffff0d7224 */ /* 0x000fe400078e0000 */
[----:B------:R-:W-:-:S10]  /*22da0*/  IMAD.MOV.U32 R6, RZ, RZ, R14 ;  /* 0x000000ffff067224 */ /* 0x000fd400078e000e */
[----:B------:R-:W-:Y:S05]  /*22db0*/  WARPSYNC.COLLECTIVE R15, `(.L_x_14838) ;  /* 0x000000000f087348 */ /* 0x000fea0003c00000 */
[----:B------:R0:W1:Y:S02]  /*22dc0*/  SHFL.IDX P6, R14, R13, R12, R11 ;  /* 0x0000000c0d0e7389 */ /* 0x00006400000c000b */
[----:B01----:R-:W-:Y:S01]  /*22dd0*/  ENDCOLLECTIVE ;  /* 0x000000000000791b */ /* 0x003fe20003800000 */
.L_x_14838:
[----:B------:R-:W-:Y:S02]  /*22de0*/  IMAD.MOV.U32 R13, RZ, RZ, R4 ;  /* 0x000000ffff0d7224 */ /* 0x000fe400078e0004 */
[----:B------:R-:W-:Y:S02]  /*22df0*/  IMAD.MOV.U32 R12, RZ, RZ, 0x1 ;  /* 0x00000001ff0c7424 */ /* 0x000fe400078e00ff */
[----:B------:R-:W-:-:S07]  /*22e00*/  IMAD.MOV.U32 R7, RZ, RZ, R14 ;  /* 0x000000ffff077224 */ /* 0x000fce00078e000e */
[----:B------:R-:W-:Y:S05]  /*22e10*/  WARPSYNC.COLLECTIVE R15, `(.L_x_14839) ;  /* 0x000000000f087348 */ /* 0x000fea0003c00000 */
[----:B------:R0:W1:Y:S02]  /*22e20*/  SHFL.IDX P6, R14, R13, R12, R11 ;  /* 0x0000000c0d0e7389 */ /* 0x00006400000c000b */
[----:B01----:R-:W-:Y:S01]  /*22e30*/  ENDCOLLECTIVE ;  /* 0x000000000000791b */ /* 0x003fe20003800000 */
.L_x_14839:
        /* <DEDUP_REMOVED lines=15> */
.L_x_14840:
[----:B------:R-:W-:Y:S02]  /*22f30*/  IMAD.MOV.U32 R13, RZ, RZ, R4 ;  /* 0x000000ffff0d7224 */ /* 0x000fe400078e0004 */
[----:B------:R-:W-:Y:S02]  /*22f40*/  IMAD.MOV.U32 R12, RZ, RZ, 0x2 ;  /* 0x00000002ff0c7424 */ /* 0x000fe400078e00ff */
[----:B------:R-:W-:-:S07]  /*22f50*/  IMAD.MOV.U32 R7, RZ, RZ, R14 ;  /* 0x000000ffff077224 */ /* 0x000fce00078e000e */
[----:B------:R-:W-:Y:S05]  /*22f60*/  WARPSYNC.COLLECTIVE R15, `(.L_x_14841) ;  /* 0x000000000f087348 */ /* 0x000fea0003c00000 */
[----:B------:R0:W1:Y:S02]  /*22f70*/  SHFL.IDX P6, R14, R13, R12, R11 ;  /* 0x0000000c0d0e7389 */ /* 0x00006400000c000b */
[----:B01----:R-:W-:Y:S01]  /*22f80*/  ENDCOLLECTIVE ;  /* 0x000000000000791b */ /* 0x003fe20003800000 */
.L_x_14841:
        /* <DEDUP_REMOVED lines=16> */
.L_x_14842:
[----:B------:R-:W-:Y:S02]  /*23090*/  IMAD.MOV.U32 R13, RZ, RZ, R4 ;  /* 0x000000ffff0d7224 */ /* 0x000fe400078e0004 */
[----:B------:R-:W-:Y:S02]  /*230a0*/  IMAD.MOV.U32 R12, RZ, RZ, 0x3 ;  /* 0x00000003ff0c7424 */ /* 0x000fe400078e00ff */
[----:B------:R-:W-:-:S07]  /*230b0*/  IMAD.MOV.U32 R7, RZ, RZ, R14 ;  /* 0x000000ffff077224 */ /* 0x000fce00078e000e */
[----:B------:R-:W-:Y:S05]  /*230c0*/  WARPSYNC.COLLECTIVE R15, `(.L_x_14843) ;  /* 0x000000000f087348 */ /* 0x000fea0003c00000 */
[----:B------:R0:W1:Y:S02]  /*230d0*/  SHFL.IDX P6, R14, R13, R12, R11 ;  /* 0x0000000c0d0e7389 */ /* 0x00006400000c000b */
[----:B01----:R-:W-:Y:S01]  /*230e0*/  ENDCOLLECTIVE ;  /* 0x000000000000791b */ /* 0x003fe20003800000 */
.L_x_14843:
        /* <DEDUP_REMOVED lines=16> */
.L_x_14844:
[----:B------:R-:W-:Y:S02]  /*231f0*/  IMAD.MOV.U32 R13, RZ, RZ, R4 ;  /* 0x000000ffff0d7224 */ /* 0x000fe400078e0004 */
[----:B------:R-:W-:Y:S02]  /*23200*/  IMAD.MOV.U32 R12, RZ, RZ, 0x4 ;  /* 0x00000004ff0c7424 */ /* 0x000fe400078e00ff */
[----:B------:R-:W-:-:S07]  /*23210*/  IMAD.MOV.U32 R7, RZ, RZ, R14 ;  /* 0x000000ffff077224 */ /* 0x000fce00078e000e */
[----:B------:R-:W-:Y:S05]  /*23220*/  WARPSYNC.COLLECTIVE R15, `(.L_x_14845) ;  /* 0x000000000f087348 */ /* 0x000fea0003c00000 */
[----:B------:R0:W1:Y:S02]  /*23230*/  SHFL.IDX P6, R14, R13, R12, R11 ;  /* 0x0000000c0d0e7389 */ /* 0x00006400000c000b */
[----:B01----:R-:W-:Y:S01]  /*23240*/  ENDCOLLECTIVE ;  /* 0x000000000000791b */ /* 0x003fe20003800000 */
.L_x_14845:
        /* <DEDUP_REMOVED lines=16> */
.L_x_14846:
[----:B------:R-:W-:Y:S02]  /*23350*/  IMAD.MOV.U32 R13, RZ, RZ, R4 ;  /* 0x000000ffff0d7224 */ /* 0x000fe400078e0004 */
[----:B------:R-:W-:Y:S02]  /*23360*/  IMAD.MOV.U32 R12, RZ, RZ, 0x5 ;  /* 0x00000005ff0c7424 */ /* 0x000fe400078e00ff */
[----:B------:R-:W-:-:S07]  /*23370*/  IMAD.MOV.U32 R7, RZ, RZ, R14 ;  /* 0x000000ffff077224 */ /* 0x000fce00078e000e */
[----:B------:R-:W-:Y:S05]  /*23380*/  WARPSYNC.COLLECTIVE R15, `(.L_x_14847) ;  /* 0x000000000f087348 */ /* 0x000fea0003c00000 */
[----:B------:R0:W1:Y:S02]  /*23390*/  SHFL.IDX P6, R14, R13, R12, R11 ;  /* 0x0000000c0d0e7389 */ /* 0x00006400000c000b */
[----:B01----:R-:W-:Y:S01]  /*233a0*/  ENDCOLLECTIVE ;  /* 0x000000000000791b */ /* 0x003fe20003800000 */
.L_x_14847:
        /* <DEDUP_REMOVED lines=16> */
.L_x_14848:
[----:B------:R-:W-:Y:S02]  /*234b0*/  IMAD.MOV.U32 R13, RZ, RZ, R4 ;  /* 0x000000ffff0d7224 */ /* 0x000fe400078e0004 */
[----:B------:R-:W-:Y:S02]  /*234c0*/  IMAD.MOV.U32 R12, RZ, RZ, 0x6 ;  /* 0x00000006ff0c7424 */ /* 0x000fe400078e00ff */
[----:B------:R-:W-:-:S07]  /*234d0*/  IMAD.MOV.U32 R7, RZ, RZ, R14 ;  /* 0x000000ffff077224 */ /* 0x000fce00078e000e */
[----:B------:R-:W-:Y:S05]  /*234e0*/  WARPSYNC.COLLECTIVE R15, `(.L_x_14849) ;  /* 0x000000000f087348 */ /* 0x000fea0003c00000 */
[----:B------:R0:W1:Y:S02]  /*234f0*/  SHFL.IDX P6, R14, R13, R12, R11 ;  /* 0x0000000c0d0e7389 */ /* 0x00006400000c000b */
[----:B01----:R-:W-:Y:S01]  /*23500*/  ENDCOLLECTIVE ;  /* 0x000000000000791b */ /* 0x003fe20003800000 */
.L_x_14849:
        /* <DEDUP_REMOVED lines=16> */
.L_x_14850:
[----:B------:R-:W-:Y:S02]  /*23610*/  IMAD.MOV.U32 R13, RZ, RZ, R4 ;  /* 0x000000ffff0d7224 */ /* 0x000fe400078e0004 */
[----:B------:R-:W-:Y:S02]  /*23620*/  IMAD.MOV.U32 R12, RZ, RZ, 0x7 ;  /* 0x00000007ff0c7424 */ /* 0x000fe400078e00ff */
[----:B------:R-:W-:-:S07]  /*23630*/  IMAD.MOV.U32 R7, RZ, RZ, R14 ;  /* 0x000000ffff077224 */ /* 0x000fce00078e000e */
[----:B------:R-:W-:Y:S05]  /*23640*/  WARPSYNC.COLLECTIVE R15, `(.L_x_14851) ;  /* 0x000000000f087348 */ /* 0x000fea0003c00000 */
[----:B------:R0:W1:Y:S02]  /*23650*/  SHFL.IDX P6, R14, R13, R12, R11 ;  /* 0x0000000c0d0e7389 */ /* 0x00006400000c000b */
[----:B01----:R-:W-:Y:S01]  /*23660*/  ENDCOLLECTIVE ;  /* 0x000000000000791b */ /* 0x003fe20003800000 */
.L_x_14851:
        /* <DEDUP_REMOVED lines=11> */
.L_x_14852:
        /* <DEDUP_REMOVED lines=12> */
.L_x_14853:
[----:B------:R-:W-:-:S05]  /*237e0*/  @!P1 LEA R6, P2, R20, R6, 0x1 ;  /* 0x0000000614069211 */ /* 0x000fca00078408ff */
[----:B------:R-:W-:-:S04]  /*237f0*/  @!P1 IMAD.X R4, RZ, RZ, R4, P2 ;  /* 0x000000ffff049224 */ /* 0x000fc800010e0604 */
[----:B------:R-:W-:Y:S02]  /*23800*/  @!P1 IMAD.MOV.U32 R7, RZ, RZ, R4 ;  /* 0x000000ffff079224 */ /* 0x000fe400078e0004 */
[----:B------:R-:W-:Y:S02]  /*23810*/  IMAD.MOV.U32 R13, RZ, RZ, R5 ;  /* 0x000000ffff0d7224 */ /* 0x000fe400078e0005 */
[----:B------:R-:W-:Y:S01]  /*23820*/  VIADD R4, R25, 0xa0 ;  /* 0x000000a019047836 */ /* 0x000fe20000000000 */
        /* <DEDUP_REMOVED lines=9> */
.L_x_14854:
[----:B------:R-:W-:Y:S02]  /*238c0*/  IMAD.MOV.U32 R13, RZ, RZ, R3 ;  /* 0x000000ffff0d7224 */ /* 0x000fe400078e0003 */
[----:B------:R-:W-:Y:S02]  /*238d0*/  IMAD.MOV.U32 R12, RZ, RZ, 0x1 ;  /* 0x00000001ff0c7424 */ /* 0x000fe400078e00ff */
[----:B------:R-:W-:-:S07]  /*238e0*/  IMAD.MOV.U32 R8, RZ, RZ, R14 ;  /* 0x000000ffff087224 */ /* 0x000fce00078e000e */
[----:B------:R-:W-:Y:S05]  /*238f0*/  WARPSYNC.COLLECTIVE R15, `(.L_x_14855) ;  /* 0x000000000f087348 */ /* 0x000fea0003c00000 */
[----:B------:R0:W1:Y:S02]  /*23900*/  SHFL.IDX P6, R14, R13, R12, R11 ;  /* 0x0000000c0d0e7389 */ /* 0x00006400000c000b */
[----:B01----:R-:W-:Y:S01]  /*23910*/  ENDCOLLECTIVE ;  /* 0x000000000000791b */ /* 0x003fe20003800000 */
.L_x_14855:
        /* <DEDUP_REMOVED lines=8> */
[----:B------:R0:W-:Y:S02]  /*239a0*/  @!P1 LDGSTS.E.BYPASS.LTC128B.128 [R10+0xc400], desc[UR42][R6.64], !P0 ;  /* 0x0c400000060a9fae */ /* 0x0001e4000c101d6a */
[----:B------:R-:W-:Y:S01]  /*239b0*/  ISETP.GE.AND P1, PT, R0, R2, PT ;  /* 0x000000020000720c */ /* 0x000fe20003f26270 */
[----:B------:R-:W-:-:S12]  /*239c0*/  IMAD.MOV.U32 R0, RZ, RZ, R14 ;  /* 0x000000ffff007224 */ /* 0x000fd800078e000e */
[----:B0-----:R-:W-:Y:S05]  /*239d0*/  WARPSYNC.COLLECTIVE R15, `(.L_x_14856) ;  /* 0x000000000f087348 */ /* 0x001fea0003c00000 */
[----:B------:R1:W2:Y:S02]  /*239e0*/  SHFL.IDX P6, R14, R13, R12, R11 ;  /* 0x0000000c0d0e7389 */ /* 0x0002a400000c000b */
[----:B012---:R-:W-:Y:S01]  /*239f0*/  ENDCOLLECTIVE ;  /* 0x000000000000791b */ /* 0x007fe20003800000 */
.L_x_14856:
[----:B------:R-:W-:Y:S02]  /*23a00*/  IMAD.MOV.U32 R13, RZ, RZ, R3 ;  /* 0x000000ffff0d7224 */ /* 0x000fe400078e0003 */
[----:B------:R-:W-:Y:S02]  /*23a10*/  IMAD.MOV.U32 R12, RZ, RZ, 0x2 ;  /* 0x00000002ff0c7424 */ /* 0x000fe400078e00ff */
[----:B------:R-:W-:-:S07]  /*23a20*/  IMAD.MOV.U32 R6, RZ, RZ, R14 ;  /* 0x000000ffff067224 */ /* 0x000fce00078e000e */
[----:B------:R-:W-:Y:S05]  /*23a30*/  WARPSYNC.COLLECTIVE R15, `(.L_x_14857) ;  /* 0x000000000f087348 */ /* 0x000fea0003c00000 */
[----:B------:R0:W1:Y:S02]  /*23a40*/  SHFL.IDX P6, R14, R13, R12, R11 ;  /* 0x0000000c0d0e7389 */ /* 0x00006400000c000b */
[----:B01----:R-:W-:Y:S01]  /*23a50*/  ENDCOLLECTIVE ;  /* 0x000000000000791b */ /* 0x003fe20003800000 */
.L_x_14857:
[----:B------:R-:W-:-:S05]  /*23a60*/  @!P1 LEA R6, P2, R20, R6, 0x1 ;  /* 0x0000000614069211 */ /* 0x000fca00078408ff */
[----:B------:R-:W-:-:S05]  /*23a70*/  @!P1 IMAD.X R0, RZ, RZ, R0, P2 ;  /* 0x000000ffff009224 */ /* 0x000fca00010e0600 */
[----:B------:R-:W-:Y:S01]  /*23a80*/  @!P1 MOV R7, R0 ;  /* 0x0000000000079202 */ /* 0x000fe20000000f00 */
[----:B------:R-:W-:-:S04]  /*23a90*/  IMAD.MOV.U32 R13, RZ, RZ, R5 ;  /* 0x000000ffff0d7224 */ /* 0x000fc800078e0005 */
        /* <DEDUP_REMOVED lines=9> */
.L_x_14858:
[----:B------:R-:W-:Y:S02]  /*23b30*/  IMAD.MOV.U32 R13, RZ, RZ, R3 ;  /* 0x000000ffff0d7224 */ /* 0x000fe400078e0003 */
[----:B------:R-:W-:Y:S02]  /*23b40*/  IMAD.MOV.U32 R12, RZ, RZ, 0x3 ;  /* 0x00000003ff0c7424 */ /* 0x000fe400078e00ff */
[----:B------:R-:W-:-:S07]  /*23b50*/  IMAD.MOV.U32 R6, RZ, RZ, R14 ;  /* 0x000000ffff067224 */ /* 0x000fce00078e000e */
[----:B------:R-:W-:Y:S05]  /*23b60*/  WARPSYNC.COLLECTIVE R15, `(.L_x_14859) ;  /* 0x000000000f087348 */ /* 0x000fea0003c00000 */
[----:B------:R0:W1:Y:S02]  /*23b70*/  SHFL.IDX P6, R14, R13, R12, R11 ;  /* 0x0000000c0d0e7389 */ /* 0x00006400000c000b */
[----:B01----:R-:W-:Y:S01]  /*23b80*/  ENDCOLLECTIVE ;  /* 0x000000000000791b */ /* 0x003fe20003800000 */
.L_x_14859:
        /* <DEDUP_REMOVED lines=12> */
.L_x_14860:
[----:B------:R-:W-:Y:S01]  /*23c50*/  IMAD.MOV.U32 R5, RZ, RZ, R14 ;  /* 0x000000ffff057224 */ /* 0x000fe200078e000e */
[----:B------:R-:W-:Y:S06]  /*23c60*/  BRA `(.L_x_14861) ;  /* 0xffffff9000f87947 */ /* 0x000fec000383ffff */
.L_x_14676:
[----:B-1----:R1:W2:Y:S02]  /*23c70*/  SYNCS.PHASECHK.TRANS64.TRYWAIT P0, [R16+URZ+0x16820], R0 ;  /* 0x01682000100075a7 */ /* 0x0022a4000800017f */
[----:B--2---:R-:W-:Y:S05]  /*23c80*/  @!P0 NANOSLEEP.SYNCS 0x989680 ;  /* 0x009896800000895d */ /* 0x004fea0003900000 */
[----:B------:R-:W2:Y:S02]  /*23c90*/  @!P0 SYNCS.PHASECHK.TRANS64 P0, [R16+URZ+0x16820], R0 ;  /* 0x01682000100085a7 */ /* 0x000ea4000800007f */
[----:B--2---:R-:W-:Y:S05]  /*23ca0*/  @!P0 BRA `(.L_x_14676) ;  /* 0xfffffffc00f08947 */ /* 0x004fea000383ffff */
[----:B------:R-:W-:Y:S05]  /*23cb0*/  BRA `(.L_x_14862) ;  /* 0xffffff9400547947 */ /* 0x000fea000383ffff */
.L_x_14681:
[----:B0-----:R0:W1:Y:S02]  /*23cc0*/  SYNCS.PHASECHK.TRANS64.TRYWAIT P0, [R5+URZ+0x16840], R2 ;  /* 0x01684002050075a7 */ /* 0x001064000800017f */
[----:B-1----:R-:W-:Y:S05]  /*23cd0*/  @!P0 NANOSLEEP.SYNCS 0x989680 ;  /* 0x009896800000895d */ /* 0x002fea0003900000 */
[----:B------:R-:W1:Y:S02]  /*23ce0*/  @!P0 SYNCS.PHASECHK.TRANS64 P0, [R5+URZ+0x16840], R2 ;  /* 0x01684002050085a7 */ /* 0x000e64000800007f */
[----:B-1----:R-:W-:Y:S05]  /*23cf0*/  @!P0 BRA `(.L_x_14681) ;  /* 0xfffffffc00f08947 */ /* 0x002fea000383ffff */
[----:B------:R-:W-:Y:S05]  /*23d00*/  BRA `(.L_x_14863) ;  /* 0xffffff9800387947 */ /* 0x000fea000383ffff */
.L_x_14682:
        /* <DEDUP_REMOVED lines=8> */
.L_x_14865:
[----:B------:R-:W-:Y:S05]  /*23d90*/  BSYNC B1 ;  /* 0x0000000000017941 */ /* 0x000fea0003800000 */
.L_x_14864:
        /* <DEDUP_REMOVED lines=10> */
.L_x_14866:
        /* <DEDUP_REMOVED lines=8> */
.L_x_14867:
[----:B------:R-:W-:-:S05]  /*23ec0*/  IMAD.SHL.U32 R7, R7, 0x2, RZ ;  /* 0x0000000207077824 */ /* 0x000fca00078e00ff */
        /* <DEDUP_REMOVED lines=11> */
.L_x_14868:
[----:B------:R-:W-:Y:S02]  /*23f80*/  IMAD.MOV.U32 R13, RZ, RZ, R10 ;  /* 0x000000ffff0d7224 */ /* 0x000fe400078e000a */
[----:B------:R-:W-:Y:S02]  /*23f90*/  IMAD.MOV.U32 R12, RZ, RZ, 0x2 ;  /* 0x00000002ff0c7424 */ /* 0x000fe400078e00ff */
[----:B------:R-:W-:-:S07]  /*23fa0*/  IMAD.MOV.U32 R2, RZ, RZ, R14 ;  /* 0x000000ffff027224 */ /* 0x000fce00078e000e */
[----:B------:R-:W-:Y:S05]  /*23fb0*/  WARPSYNC.COLLECTIVE R15, `(.L_x_14869) ;  /* 0x000000000f087348 */ /* 0x000fea0003c00000 */
[----:B------:R0:W1:Y:S02]  /*23fc0*/  SHFL.IDX P6, R14, R13, R12, R11 ;  /* 0x0000000c0d0e7389 */ /* 0x00006400000c000b */
[----:B01----:R-:W-:Y:S01]  /*23fd0*/  ENDCOLLECTIVE ;  /* 0x000000000000791b */ /* 0x003fe20003800000 */
.L_x_14869:
        /* <DEDUP_REMOVED lines=11> */
.L_x_14870:
[----:B------:R-:W-:Y:S01]  /*24090*/  MOV R13, R10 ;  /* 0x0000000a000d7202 */ /* 0x000fe20000000f00 */
[----:B------:R-:W-:Y:S02]  /*240a0*/  IMAD.MOV.U32 R12, RZ, RZ, 0x3 ;  /* 0x00000003ff0c7424 */ /* 0x000fe400078e00ff */
[----:B------:R-:W-:-:S07]  /*240b0*/  IMAD.MOV.U32 R2, RZ, RZ, R14 ;  /* 0x000000ffff027224 */ /* 0x000fce00078e000e */
[----:B------:R-:W-:Y:S05]  /*240c0*/  WARPSYNC.COLLECTIVE R15, `(.L_x_14871) ;  /* 0x000000000f087348 */ /* 0x000fea0003c00000 */
[----:B------:R0:W1:Y:S02]  /*240d0*/  SHFL.IDX P6, R14, R13, R12, R11 ;  /* 0x0000000c0d0e7389 */ /* 0x00006400000c000b */
[----:B01----:R-:W-:Y:S01]  /*240e0*/  ENDCOLLECTIVE ;  /* 0x000000000000791b */ /* 0x003fe20003800000 */
.L_x_14871:
        /* <DEDUP_REMOVED lines=11> */
.L_x_14872:
[----:B------:R-:W-:Y:S02]  /*241a0*/  IMAD.MOV.U32 R13, RZ, RZ, R10 ;  /* 0x000000ffff0d7224 */ /* 0x000fe400078e000a */
[----:B------:R-:W-:Y:S02]  /*241b0*/  IMAD.MOV.U32 R12, RZ, RZ, 0x4 ;  /* 0x00000004ff0c7424 */ /* 0x000fe400078e00ff */
[----:B------:R-:W-:-:S07]  /*241c0*/  IMAD.MOV.U32 R2, RZ, RZ, R14 ;  /* 0x000000ffff027224 */ /* 0x000fce00078e000e */
[----:B------:R-:W-:Y:S05]  /*241d0*/  WARPSYNC.COLLECTIVE R15, `(.L_x_14873) ;  /* 0x000000000f087348 */ /* 0x000fea0003c00000 */
[----:B------:R0:W1:Y:S02]  /*241e0*/  SHFL.IDX P6, R14, R13, R12, R11 ;  /* 0x0000000c0d0e7389 */ /* 0x00006400000c000b */
[----:B01----:R-:W-:Y:S01]  /*241f0*/  ENDCOLLECTIVE ;  /* 0x000000000000791b */ /* 0x003fe20003800000 */
.L_x_14873:
        /* <DEDUP_REMOVED lines=11> */
.L_x_14874:
[----:B------:R-:W-:Y:S02]  /*242b0*/  IMAD.MOV.U32 R13, RZ, RZ, R10 ;  /* 0x000000ffff0d7224 */ /* 0x000fe400078e000a */
[----:B------:R-:W-:Y:S02]  /*242c0*/  IMAD.MOV.U32 R12, RZ, RZ, 0x5 ;  /* 0x00000005ff0c7424 */ /* 0x000fe400078e00ff */
[----:B------:R-:W-:-:S07]  /*242d0*/  IMAD.MOV.U32 R2, RZ, RZ, R14 ;  /* 0x000000ffff027224 */ /* 0x000fce00078e000e */
[----:B------:R-:W-:Y:S05]  /*242e0*/  WARPSYNC.COLLECTIVE R15, `(.L_x_14875) ;  /* 0x000000000f087348 */ /* 0x000fea0003c00000 */
[----:B------:R0:W1:Y:S02]  /*242f0*/  SHFL.IDX P6, R14, R13, R12, R11 ;  /* 0x0000000c0d0e7389 */ /* 0x00006400000c000b */
[----:B01----:R-:W-:Y:S01]  /*24300*/  ENDCOLLECTIVE ;  /* 0x000000000000791b */ /* 0x003fe20003800000 */
.L_x_14875:
        /* <DEDUP_REMOVED lines=11> */
.L_x_14876:
[----:B------:R-:W-:Y:S02]  /*243c0*/  IMAD.MOV.U32 R13, RZ, RZ, R10 ;  /* 0x000000ffff0d7224 */ /* 0x000fe400078e000a */
[----:B------:R-:W-:Y:S02]  /*243d0*/  IMAD.MOV.U32 R12, RZ, RZ, 0x6 ;  /* 0x00000006ff0c7424 */ /* 0x000fe400078e00ff */
[----:B------:R-:W-:-:S07]  /*243e0*/  IMAD.MOV.U32 R2, RZ, RZ, R14 ;  /* 0x000000ffff027224 */ /* 0x000fce00078e000e */
[----:B------:R-:W-:Y:S05]  /*243f0*/  WARPSYNC.COLLECTIVE R15, `(.L_x_14877) ;  /* 0x000000000f087348 */ /* 0x000fea0003c00000 */
[----:B------:R0:W1:Y:S02]  /*24400*/  SHFL.IDX P6, R14, R13, R12, R11 ;  /* 0x0000000c0d0e7389 */ /* 0x00006400000c000b */
[----:B01----:R-:W-:Y:S01]  /*24410*/  ENDCOLLECTIVE ;  /* 0x000000000000791b */ /* 0x003fe20003800000 */
.L_x_14877:
        /* <DEDUP_REMOVED lines=11> */
.L_x_14878:
[----:B------:R-:W-:Y:S02]  /*244d0*/  IMAD.MOV.U32 R13, RZ, RZ, R10 ;  /* 0x000000ffff0d7224 */ /* 0x000fe400078e000a */
[----:B------:R-:W-:Y:S02]  /*244e0*/  IMAD.MOV.U32 R12, RZ, RZ, 0x7 ;  /* 0x00000007ff0c7424 */ /* 0x000fe400078e00ff */
[----:B------:R-:W-:-:S07]  /*244f0*/  IMAD.MOV.U32 R2, RZ, RZ, R14 ;  /* 0x000000ffff027224 */ /* 0x000fce00078e000e */
[----:B------:R-:W-:Y:S05]  /*24500*/  WARPSYNC.COLLECTIVE R15, `(.L_x_14879) ;  /* 0x000000000f087348 */ /* 0x000fea0003c00000 */
[----:B------:R0:W1:Y:S02]  /*24510*/  SHFL.IDX P6, R14, R13, R12, R11 ;  /* 0x0000000c0d0e7389 */ /* 0x00006400000c000b */
[----:B01----:R-:W-:Y:S01]  /*24520*/  ENDCOLLECTIVE ;  /* 0x000000000000791b */ /* 0x003fe20003800000 */
.L_x_14879:
        /* <DEDUP_REMOVED lines=11> */
.L_x_14880:
[----:B------:R-:W-:Y:S01]  /*245e0*/  IMAD.MOV.U32 R2, RZ, RZ, R14 ;  /* 0x000000ffff027224 */ /* 0x000fe200078e000e */
[----:B------:R-:W-:Y:S06]  /*245f0*/  BRA `(.L_x_14881) ;  /* 0xffffff94001c7947 */ /* 0x000fec000383ffff */
.L_x_14687:
[----:B-1----:R1:W2:Y:S02]  /*24600*/  SYNCS.PHASECHK.TRANS64.TRYWAIT P0, [R5+URZ+0x16860], R2 ;  /* 0x01686002050075a7 */ /* 0x0022a4000800017f */
[----:B--2---:R-:W-:Y:S05]  /*24610*/  @!P0 NANOSLEEP.SYNCS 0x989680 ;  /* 0x009896800000895d */ /* 0x004fea0003900000 */
[----:B------:R-:W2:Y:S02]  /*24620*/  @!P0 SYNCS.PHASECHK.TRANS64 P0, [R5+URZ+0x16860], R2 ;  /* 0x01686002050085a7 */ /* 0x000ea4000800007f */
[----:B--2---:R-:W-:Y:S05]  /*24630*/  @!P0 BRA `(.L_x_14687) ;  /* 0xfffffffc00f08947 */ /* 0x004fea000383ffff */
[----:B------:R-:W-:Y:S05]  /*24640*/  BRA `(.L_x_14882) ;  /* 0xffffff9400747947 */ /* 0x000fea000383ffff */
.L_x_14688:
        /* <DEDUP_REMOVED lines=8> */
.L_x_14884:
[----:B------:R-:W-:Y:S05]  /*246d0*/  BSYNC B1 ;  /* 0x0000000000017941 */ /* 0x000fea0003800000 */
.L_x_14883:
        /* <DEDUP_REMOVED lines=10> */
.L_x_14885:
[----:B------:R-:W-:Y:S02]  /*24780*/  IMAD.MOV.U32 R13, RZ, RZ, R22 ;  /* 0x000000ffff0d7224 */ /* 0x000fe400078e0016 */
[----:B------:R-:W-:Y:S02]  /*24790*/  IMAD.MOV.U32 R12, RZ, RZ, 0x1 ;  /* 0x00000001ff0c7424 */ /* 0x000fe400078e00ff */
[----:B------:R-:W-:-:S07]  /*247a0*/  IMAD.MOV.U32 R2, RZ, RZ, R14 ;  /* 0x000000ffff027224 */ /* 0x000fce00078e000e */
[----:B------:R-:W-:Y:S05]  /*247b0*/  WARPSYNC.COLLECTIVE R15, `(.L_x_14886) ;  /* 0x000000000f087348 */ /* 0x000fea0003c00000 */
[----:B------:R0:W1:Y:S02]  /*247c0*/  SHFL.IDX P6, R14, R13, R12, R11 ;  /* 0x0000000c0d0e7389 */ /* 0x00006400000c000b */
[----:B01----:R-:W-:Y:S01]  /*247d0*/  ENDCOLLECTIVE ;  /* 0x000000000000791b */ /* 0x003fe20003800000 */
.L_x_14886:
        /* <DEDUP_REMOVED lines=12> */
.L_x_14887:
[----:B------:R-:W-:Y:S02]  /*248a0*/  IMAD.MOV.U32 R13, RZ, RZ, R22 ;  /* 0x000000ffff0d7224 */ /* 0x000fe400078e0016 */
[----:B------:R-:W-:Y:S02]  /*248b0*/  IMAD.MOV.U32 R12, RZ, RZ, 0x2 ;  /* 0x00000002ff0c7424 */ /* 0x000fe400078e00ff */
[----:B------:R-:W-:-:S07]  /*248c0*/  IMAD.MOV.U32 R2, RZ, RZ, R14 ;  /* 0x000000ffff027224 */ /* 0x000fce00078e000e */
[----:B------:R-:W-:Y:S05]  /*248d0*/  WARPSYNC.COLLECTIVE R15, `(.L_x_14888) ;  /* 0x000000000f087348 */ /* 0x000fea0003c00000 */
[----:B------:R0:W1:Y:S02]  /*248e0*/  SHFL.IDX P6, R14, R13, R12, R11 ;  /* 0x0000000c0d0e7389 */ /* 0x00006400000c000b */
[----:B01----:R-:W-:Y:S01]  /*248f0*/  ENDCOLLECTIVE ;  /* 0x000000000000791b */ /* 0x003fe20003800000 */
.L_x_14888:
        /* <DEDUP_REMOVED lines=12> */
.L_x_14889:
[----:B------:R-:W-:Y:S02]  /*249c0*/  IMAD.MOV.U32 R13, RZ, RZ, R22 ;  /* 0x000000ffff0d7224 */ /* 0x000fe400078e0016 */
[----:B------:R-:W-:Y:S02]  /*249d0*/  IMAD.MOV.U32 R12, RZ, RZ, 0x3 ;  /* 0x00000003ff0c7424 */ /* 0x000fe400078e00ff */
[----:B------:R-:W-:-:S07]  /*249e0*/  IMAD.MOV.U32 R2, RZ, RZ, R14 ;  /* 0x000000ffff027224 */ /* 0x000fce00078e000e */
[----:B------:R-:W-:Y:S05]  /*249f0*/  WARPSYNC.COLLECTIVE R15, `(.L_x_14890) ;  /* 0x000000000f087348 */ /* 0x000fea0003c00000 */
[----:B------:R0:W1:Y:S02]  /*24a00*/  SHFL.IDX P6, R14, R13, R12, R11 ;  /* 0x0000000c0d0e7389 */ /* 0x00006400000c000b */
[----:B01----:R-:W-:Y:S01]  /*24a10*/  ENDCOLLECTIVE ;  /* 0x000000000000791b */ /* 0x003fe20003800000 */
.L_x_14890:
        /* <DEDUP_REMOVED lines=12> */
.L_x_14891:
[----:B------:R-:W-:Y:S02]  /*24ae0*/  IMAD.MOV.U32 R13, RZ, RZ, R22 ;  /* 0x000000ffff0d7224 */ /* 0x000fe400078e0016 */
[----:B------:R-:W-:Y:S02]  /*24af0*/  IMAD.MOV.U32 R12, RZ, RZ, 0x4 ;  /* 0x00000004ff0c7424 */ /* 0x000fe400078e00ff */
[----:B------:R-:W-:-:S07]  /*24b00*/  IMAD.MOV.U32 R2, RZ, RZ, R14 ;  /* 0x000000ffff027224 */ /* 0x000fce00078e000e */
[----:B------:R-:W-:Y:S05]  /*24b10*/  WARPSYNC.COLLECTIVE R15, `(.L_x_14892) ;  /* 0x000000000f087348 */ /* 0x000fea0003c00000 */
[----:B------:R0:W1:Y:S02]  /*24b20*/  SHFL.IDX P6, R14, R13, R12, R11 ;  /* 0x0000000c0d0e7389 */ /* 0x00006400000c000b */
[----:B01----:R-:W-:Y:S01]  /*24b30*/  ENDCOLLECTIVE ;  /* 0x000000000000791b */ /* 0x003fe20003800000 */
.L_x_14892:
        /* <DEDUP_REMOVED lines=12> */
.L_x_14893:
[----:B------:R-:W-:Y:S02]  /*24c00*/  IMAD.MOV.U32 R13, RZ, RZ, R22 ;  /* 0x000000ffff0d7224 */ /* 0x000fe400078e0016 */
[----:B------:R-:W-:Y:S02]  /*24c10*/  IMAD.MOV.U32 R12, RZ, RZ, 0x5 ;  /* 0x00000005ff0c7424 */ /* 0x000fe400078e00ff */
[----:B------:R-:W-:-:S07]  /*24c20*/  IMAD.MOV.U32 R2, RZ, RZ, R14 ;  /* 0x000000ffff027224 */ /* 0x000fce00078e000e */
[----:B------:R-:W-:Y:S05]  /*24c30*/  WARPSYNC.COLLECTIVE R15, `(.L_x_14894) ;  /* 0x000000000f087348 */ /* 0x000fea0003c00000 */
[----:B------:R0:W1:Y:S02]  /*24c40*/  SHFL.IDX P6, R14, R13, R12, R11 ;  /* 0x0000000c0d0e7389 */ /* 0x00006400000c000b */
[----:B01----:R-:W-:Y:S01]  /*24c50*/  ENDCOLLECTIVE ;  /* 0x000000000000791b */ /* 0x003fe20003800000 */
.L_x_14894:
        /* <DEDUP_REMOVED lines=12> */
.L_x_14895:
[----:B------:R-:W-:Y:S02]  /*24d20*/  IMAD.MOV.U32 R13, RZ, RZ, R22 ;  /* 0x000000ffff0d7224 */ /* 0x000fe400078e0016 */
[----:B------:R-:W-:Y:S02]  /*24d30*/  IMAD.MOV.U32 R12, RZ, RZ, 0x6 ;  /* 0x00000006ff0c7424 */ /* 0x000fe400078e00ff */
[----:B------:R-:W-:-:S07]  /*24d40*/  IMAD.MOV.U32 R2, RZ, RZ, R14 ;  /* 0x000000ffff027224 */ /* 0x000fce00078e000e */
[----:B------:R-:W-:Y:S05]  /*24d50*/  WARPSYNC.COLLECTIVE R15, `(.L_x_14896) ;  /* 0x000000000f087348 */ /* 0x000fea0003c00000 */
[----:B------:R0:W1:Y:S02]  /*24d60*/  SHFL.IDX P6, R14, R13, R12, R11 ;  /* 0x0000000c0d0e7389 */ /* 0x00006400000c000b */
[----:B01----:R-:W-:Y:S01]  /*24d70*/  ENDCOLLECTIVE ;  /* 0x000000000000791b */ /* 0x003fe20003800000 */
.L_x_14896:
        /* <DEDUP_REMOVED lines=12> */
.L_x_14897:
[----:B------:R-:W-:Y:S02]  /*24e40*/  IMAD.MOV.U32 R13, RZ, RZ, R22 ;  /* 0x000000ffff0d7224 */ /* 0x000fe400078e0016 */
[----:B------:R-:W-:Y:S02]  /*24e50*/  IMAD.MOV.U32 R12, RZ, RZ, 0x7 ;  /* 0x00000007ff0c7424 */ /* 0x000fe400078e00ff */
[----:B------:R-:W-:-:S07]  /*24e60*/  IMAD.MOV.U32 R2, RZ, RZ, R14 ;  /* 0x000000ffff027224 */ /* 0x000fce00078e000e */
[----:B------:R-:W-:Y:S05]  /*24e70*/  WARPSYNC.COLLECTIVE R15, `(.L_x_14898) ;  /* 0x000000000f087348 */ /* 0x000fea0003c00000 */
[----:B------:R0:W1:Y:S02]  /*24e80*/  SHFL.IDX P6, R14, R13, R12, R11 ;  /* 0x0000000c0d0e7389 */ /* 0x00006400000c000b */
[----:B01----:R-:W-:Y:S01]  /*24e90*/  ENDCOLLECTIVE ;  /* 0x000000000000791b */ /* 0x003fe20003800000 */
.L_x_14898:
        /* <DEDUP_REMOVED lines=11> */
.L_x_14899:
[----:B------:R-:W-:Y:S01]  /*24f50*/  IMAD.MOV.U32 R2, RZ, RZ, R14 ;  /* 0x000000ffff027224 */ /* 0x000fe200078e000e */
[----:B------:R-:W-:Y:S06]  /*24f60*/  BRA `(.L_x_14900) ;  /* 0xffffff9000207947 */ /* 0x000fec000383ffff */
.L_x_14696:
[----:B0-----:R0:W1:Y:S02]  /*24f70*/  SYNCS.PHASECHK.TRANS64.TRYWAIT P0, [R0+URZ+0x16860], R3 ;  /* 0x01686003000075a7 */ /* 0x001064000800017f */
[----:B-1----:R-:W-:Y:S05]  /*24f80*/  @!P0 NANOSLEEP.SYNCS 0x989680 ;  /* 0x009896800000895d */ /* 0x002fea0003900000 */
[----:B------:R-:W1:Y:S02]  /*24f90*/  @!P0 SYNCS.PHASECHK.TRANS64 P0, [R0+URZ+0x16860], R3 ;  /* 0x01686003000085a7 */ /* 0x000e64000800007f */
[----:B-1----:R-:W-:Y:S05]  /*24fa0*/  @!P0 BRA `(.L_x_14696) ;  /* 0xfffffffc00f08947 */ /* 0x002fea000383ffff */
[----:B------:R-:W-:Y:S05]  /*24fb0*/  BRA `(.L_x_14901) ;  /* 0xffffff94003c7947 */ /* 0x000fea000383ffff */
.L_x_14697:
[----:B------:R-:W-:Y:S01]  /*24fc0*/  BSSY B0, `(.L_x_14902) ;  /* 0x0000008000007945 */ /* 0x000fe20003800000 */
[----:B------:R-:W-:Y:S02]  /*24fd0*/  IMAD.MOV.U32 R13, RZ, RZ, R22 ;  /* 0x000000ffff0d7224 */ /* 0x000fe400078e0016 */
[----:B------:R-:W-:Y:S02]  /*24fe0*/  IMAD.MOV.U32 R12, RZ, RZ, RZ ;  /* 0x000000ffff0c7224 */ /* 0x000fe400078e00ff */
[----:B------:R-:W-:Y:S02]  /*24ff0*/  IMAD.MOV.U32 R11, RZ, RZ, 0x181f ;  /* 0x0000181fff0b7424 */ /* 0x000fe400078e00ff */
[----:B------:R-:W-:-:S07]  /*25000*/  IMAD.MOV.U32 R15, RZ, RZ, -0x1 ;  /* 0xffffffffff0f7424 */ /* 0x000fce00078e00ff */
[----:B0----5:R-:W-:Y:S05]  /*25010*/  WARPSYNC.COLLECTIVE R15, `(.L_x_14903) ;  /* 0x000000000f087348 */ /* 0x021fea0003c00000 */
[----:B------:R1:W2:Y:S02]  /*25020*/  SHFL.IDX P6, R14, R13, R12, R11 ;  /* 0x0000000c0d0e7389 */ /* 0x0002a400000c000b */
[----:B012--5:R-:W-:Y:S01]  /*25030*/  ENDCOLLECTIVE ;  /* 0x000000000000791b */ /* 0x027fe20003800000 */
.L_x_14903:
[----:B------:R-:W-:Y:S05]  /*25040*/  BSYNC B0 ;  /* 0x0000000000007941 */ /* 0x000fea0003800000 */
.L_x_14902:
        /* <DEDUP_REMOVED lines=10> */
.L_x_14904:
        /* <DEDUP_REMOVED lines=12> */
.L_x_14905:
        /* <DEDUP_REMOVED lines=11> */
.L_x_14906:
[----:B------:R-:W-:Y:S02]  /*25260*/  IMAD.MOV.U32 R13, RZ, RZ, R22 ;  /* 0x000000ffff0d7224 */ /* 0x000fe400078e0016 */
[----:B------:R-:W-:Y:S01]  /*25270*/  IMAD.MOV.U32 R12, RZ, RZ, 0x2 ;  /* 0x00000002ff0c7424 */ /* 0x000fe200078e00ff */
[----:B------:R-:W-:-:S13]  /*25280*/  IADD3 R2, P1, R14, R5, RZ ;  /* 0x000000050e027210 */ /* 0x000fda0007f3e0ff */
[----:B------:R-:W-:Y:S05]  /*25290*/  WARPSYNC.COLLECTIVE R15, `(.L_x_14907) ;  /* 0x000000000f087348 */ /* 0x000fea0003c00000 */
[----:B------:R0:W1:Y:S02]  /*252a0*/  SHFL.IDX P6, R14, R13, R12, R11 ;  /* 0x0000000c0d0e7389 */ /* 0x00006400000c000b */
[----:B01----:R-:W-:Y:S01]  /*252b0*/  ENDCOLLECTIVE ;  /* 0x000000000000791b */ /* 0x003fe20003800000 */
.L_x_14907:
        /* <DEDUP_REMOVED lines=11> */
.L_x_14908:
[----:B------:R-:W-:Y:S02]  /*25370*/  IMAD.MOV.U32 R13, RZ, RZ, R22 ;  /* 0x000000ffff0d7224 */ /* 0x000fe400078e0016 */
[----:B------:R-:W-:Y:S01]  /*25380*/  IMAD.MOV.U32 R12, RZ, RZ, 0x3 ;  /* 0x00000003ff0c7424 */ /* 0x000fe200078e00ff */
[----:B------:R-:W-:-:S13]  /*25390*/  IADD3 R2, P1, R14, R5, RZ ;  /* 0x000000050e027210 */ /* 0x000fda0007f3e0ff */
[----:B------:R-:W-:Y:S05]  /*253a0*/  WARPSYNC.COLLECTIVE R15, `(.L_x_14909) ;  /* 0x000000000f087348 */ /* 0x000fea0003c00000 */
[----:B------:R0:W1:Y:S02]  /*253b0*/  SHFL.IDX P6, R14, R13, R12, R11 ;  /* 0x0000000c0d0e7389 */ /* 0x00006400000c000b */
[----:B01----:R-:W-:Y:S01]  /*253c0*/  ENDCOLLECTIVE ;  /* 0x000000000000791b */ /* 0x003fe20003800000 */
.L_x_14909:
        /* <DEDUP_REMOVED lines=11> */
.L_x_14910:
[----:B------:R-:W-:Y:S02]  /*25480*/  IMAD.MOV.U32 R13, RZ, RZ, R22 ;  /* 0x000000ffff0d7224 */ /* 0x000fe400078e0016 */
[----:B------:R-:W-:Y:S01]  /*25490*/  IMAD.MOV.U32 R12, RZ, RZ, 0x4 ;  /* 0x00000004ff0c7424 */ /* 0x000fe200078e00ff */
[----:B------:R-:W-:-:S13]  /*254a0*/  IADD3 R2, P1, R14, R5, RZ ;  /* 0x000000050e027210 */ /* 0x000fda0007f3e0ff */
[----:B------:R-:W-:Y:S05]  /*254b0*/  WARPSYNC.COLLECTIVE R15, `(.L_x_14911) ;  /* 0x000000000f087348 */ /* 0x000fea0003c00000 */
[----:B------:R0:W1:Y:S02]  /*254c0*/  SHFL.IDX P6, R14, R13, R12, R11 ;  /* 0x0000000c0d0e7389 */ /* 0x00006400000c000b */
[----:B01----:R-:W-:Y:S01]  /*254d0*/  ENDCOLLECTIVE ;  /* 0x000000000000791b */ /* 0x003fe20003800000 */
.L_x_14911:
        /* <DEDUP_REMOVED lines=11> */
.L_x_14912:
[----:B------:R-:W-:Y:S02]  /*25590*/  IMAD.MOV.U32 R13, RZ, RZ, R22 ;  /* 0x000000ffff0d7224 */ /* 0x000fe400078e0016 */
[----:B------:R-:W-:Y:S01]  /*255a0*/  IMAD.MOV.U32 R12, RZ, RZ, 0x5 ;  /* 0x00000005ff0c7424 */ /* 0x000fe200078e00ff */
[----:B------:R-:W-:-:S13]  /*255b0*/  IADD3 R2, P1, R14, R5, RZ ;  /* 0x000000050e027210 */ /* 0x000fda0007f3e0ff */
[----:B------:R-:W-:Y:S05]  /*255c0*/  WARPSYNC.COLLECTIVE R15, `(.L_x_14913) ;  /* 0x000000000f087348 */ /* 0x000fea0003c00000 */
[----:B------:R0:W1:Y:S02]  /*255d0*/  SHFL.IDX P6, R14, R13, R12, R11 ;  /* 0x0000000c0d0e7389 */ /* 0x00006400000c000b */
[----:B01----:R-:W-:Y:S01]  /*255e0*/  ENDCOLLECTIVE ;  /* 0x000000000000791b */ /* 0x003fe20003800000 */
.L_x_14913:
        /* <DEDUP_REMOVED lines=11> */
.L_x_14914:
[----:B------:R-:W-:Y:S01]  /*256a0*/  MOV R13, R22 ;  /* 0x00000016000d7202 */ /* 0x000fe20000000f00 */
[----:B------:R-:W-:Y:S01]  /*256b0*/  IMAD.MOV.U32 R12, RZ, RZ, 0x6 ;  /* 0x00000006ff0c7424 */ /* 0x000fe200078e00ff */
[----:B------:R-:W-:-:S13]  /*256c0*/  IADD3 R2, P1, R14, R5, RZ ;  /* 0x000000050e027210 */ /* 0x000fda0007f3e0ff */
[----:B------:R-:W-:Y:S05]  /*256d0*/  WARPSYNC.COLLECTIVE R15, `(.L_x_14915) ;  /* 0x000000000f087348 */ /* 0x000fea0003c00000 */
[----:B------:R0:W1:Y:S02]  /*256e0*/  SHFL.IDX P6, R14, R13, R12, R11 ;  /* 0x0000000c0d0e7389 */ /* 0x00006400000c000b */
[----:B01----:R-:W-:Y:S01]  /*256f0*/  ENDCOLLECTIVE ;  /* 0x000000000000791b */ /* 0x003fe20003800000 */
.L_x_14915:
        /* <DEDUP_REMOVED lines=11> */
.L_x_14916:
[----:B------:R-:W-:Y:S02]  /*257b0*/  IMAD.MOV.U32 R13, RZ, RZ, R22 ;  /* 0x000000ffff0d7224 */ /* 0x000fe400078e0016 */
[----:B------:R-:W-:Y:S01]  /*257c0*/  IMAD.MOV.U32 R12, RZ, RZ, 0x7 ;  /* 0x00000007ff0c7424 */ /* 0x000fe200078e00ff */
[----:B------:R-:W-:-:S13]  /*257d0*/  IADD3 R2, P1, R14, R5, RZ ;  /* 0x000000050e027210 */ /* 0x000fda0007f3e0ff */
[----:B------:R-:W-:Y:S05]  /*257e0*/  WARPSYNC.COLLECTIVE R15, `(.L_x_14917) ;  /* 0x000000000f087348 */ /* 0x000fea0003c00000 */
[----:B------:R0:W1:Y:S02]  /*257f0*/  SHFL.IDX P6, R14, R13, R12, R11 ;  /* 0x0000000c0d0e7389 */ /* 0x00006400000c000b */
[----:B01----:R-:W-:Y:S01]  /*25800*/  ENDCOLLECTIVE ;  /* 0x000000000000791b */ /* 0x003fe20003800000 */
.L_x_14917:
        /* <DEDUP_REMOVED lines=10> */
.L_x_14918:
[----:B------:R-:W-:Y:S05]  /*258b0*/  BRA `(.L_x_14919) ;  /* 0xffffff9000007947 */ /* 0x000fea000383ffff */
.L_x_14702:
[----:B------:R-:W-:Y:S01]  /*258c0*/  BSSY B0, `(.L_x_14920) ;  /* 0x0000008000007945 */ /* 0x000fe20003800000 */
[----:B-1----:R-:W-:Y:S02]  /*258d0*/  IMAD.MOV.U32 R13, RZ, RZ, R24 ;  /* 0x000000ffff0d7224 */ /* 0x002fe400078e0018 */
[----:B------:R-:W-:Y:S02]  /*258e0*/  IMAD.MOV.U32 R12, RZ, RZ, RZ ;  /* 0x000000ffff0c7224 */ /* 0x000fe400078e00ff */
[----:B------:R-:W-:Y:S02]  /*258f0*/  IMAD.MOV.U32 R11, RZ, RZ, 0x1f ;  /* 0x0000001fff0b7424 */ /* 0x000fe400078e00ff */
[----:B------:R-:W-:-:S07]  /*25900*/  IMAD.MOV.U32 R15, RZ, RZ, -0x1 ;  /* 0xffffffffff0f7424 */ /* 0x000fce00078e00ff */
[----:B0-2--5:R-:W-:Y:S05]  /*25910*/  WARPSYNC.COLLECTIVE R15, `(.L_x_14921) ;  /* 0x000000000f087348 */ /* 0x025fea0003c00000 */
[----:B------:R1:W3:Y:S02]  /*25920*/  SHFL.IDX P6, R14, R13, R12, R11 ;  /* 0x0000000c0d0e7389 */ /* 0x0002e400000c000b */
[----:B0123-5:R-:W-:Y:S01]  /*25930*/  ENDCOLLECTIVE ;  /* 0x000000000000791b */ /* 0x02ffe20003800000 */
.L_x_14921:
[----:B------:R-:W-:Y:S05]  /*25940*/  BSYNC B0 ;  /* 0x0000000000007941 */ /* 0x000fea0003800000 */
.L_x_14920:
        /* <DEDUP_REMOVED lines=9> */
.L_x_14922:
        /* <DEDUP_REMOVED lines=23> */
.L_x_14923:
[----:B------:R-:W-:Y:S01]  /*25b50*/  IMAD.MOV.U32 R12, RZ, RZ, 0x2 ;  /* 0x00000002ff0c7424 */ /* 0x000fe200078e00ff */
[----:B------:R-:W-:-:S05]  /*25b60*/  SEL R4, R14, RZ, P1 ;  /* 0x000000ff0e047207 */ /* 0x000fca0000800000 */
[----:B------:R-:W-:-:S04]  /*25b70*/  IMAD.IADD R4, R13, 0x1, R4 ;  /* 0x000000010d047824 */ /* 0x000fc800078e0204 */
[----:B------:R-:W-:-:S07]  /*25b80*/  IMAD.MOV.U32 R13, RZ, RZ, R4 ;  /* 0x000000ffff0d7224 */ /* 0x000fce00078e0004 */
[----:B------:R-:W-:Y:S05]  /*25b90*/  WARPSYNC.COLLECTIVE R15, `(.L_x_14924) ;  /* 0x000000000f087348 */ /* 0x000fea0003c00000 */
[----:B------:R0:W1:Y:S02]  /*25ba0*/  SHFL.UP P6, R14, R13, R12, R11 ;  /* 0x0400000c0d0e7389 */ /* 0x00006400000c000b */
[----:B01----:R-:W-:Y:S01]  /*25bb0*/  ENDCOLLECTIVE ;  /* 0x000000000000791b */ /* 0x003fe20003800000 */
.L_x_14924:
[----:B------:R-:W-:Y:S01]  /*25bc0*/  IMAD.MOV.U32 R12, RZ, RZ, 0x4 ;  /* 0x00000004ff0c7424 */ /* 0x000fe200078e00ff */
[----:B------:R-:W-:-:S05]  /*25bd0*/  SEL R3, R14, RZ, P2 ;  /* 0x000000ff0e037207 */ /* 0x000fca0001000000 */
[----:B------:R-:W-:-:S04]  /*25be0*/  IMAD.IADD R2, R4, 0x1, R3 ;  /* 0x0000000104027824 */ /* 0x000fc800078e0203 */
[----:B------:R-:W-:-:S07]  /*25bf0*/  IMAD.MOV.U32 R13, RZ, RZ, R2 ;  /* 0x000000ffff0d7224 */ /* 0x000fce00078e0002 */
[----:B------:R-:W-:Y:S05]  /*25c00*/  WARPSYNC.COLLECTIVE R15, `(.L_x_14925) ;  /* 0x000000000f087348 */ /* 0x000fea0003c00000 */
[----:B------:R0:W1:Y:S02]  /*25c10*/  SHFL.UP P6, R14, R13, R12, R11 ;  /* 0x0400000c0d0e7389 */ /* 0x00006400000c000b */
[----:B01----:R-:W-:Y:S01]  /*25c20*/  ENDCOLLECTIVE ;  /* 0x000000000000791b */ /* 0x003fe20003800000 */
.L_x_14925:
[----:B------:R-:W-:Y:S01]  /*25c30*/  IMAD.MOV.U32 R12, RZ, RZ, 0x8 ;  /* 0x00000008ff0c7424 */ /* 0x000fe200078e00ff */
[----:B------:R-:W-:-:S05]  /*25c40*/  SEL R3, R14, RZ, P3 ;  /* 0x000000ff0e037207 */ /* 0x000fca0001800000 */
[----:B------:R-:W-:-:S04]  /*25c50*/  IMAD.IADD R3, R2, 0x1, R3 ;  /* 0x0000000102037824 */ /* 0x000fc800078e0203 */
[----:B------:R-:W-:-:S07]  /*25c60*/  IMAD.MOV.U32 R13, RZ, RZ, R3 ;  /* 0x000000ffff0d7224 */ /* 0x000fce00078e0003 */
[----:B------:R-:W-:Y:S05]  /*25c70*/  WARPSYNC.COLLECTIVE R15, `(.L_x_14926) ;  /* 0x000000000f087348 */ /* 0x000fea0003c00000 */
[----:B------:R0:W1:Y:S02]  /*25c80*/  SHFL.UP P6, R14, R13, R12, R11 ;  /* 0x0400000c0d0e7389 */ /* 0x00006400000c000b */
[----:B01----:R-:W-:Y:S01]  /*25c90*/  ENDCOLLECTIVE ;  /* 0x000000000000791b */ /* 0x003fe20003800000 */
.L_x_14926:
[----:B------:R-:W-:Y:S01]  /*25ca0*/  IMAD.MOV.U32 R12, RZ, RZ, 0x10 ;  /* 0x00000010ff0c7424 */ /* 0x000fe200078e00ff */
[----:B------:R-:W-:-:S05]  /*25cb0*/  SEL R4, R14, RZ, P4 ;  /* 0x000000ff0e047207 */ /* 0x000fca0002000000 */
[----:B------:R-:W-:-:S04]  /*25cc0*/  IMAD.IADD R4, R3, 0x1, R4 ;  /* 0x0000000103047824 */ /* 0x000fc800078e0204 */
[----:B------:R-:W-:-:S07]  /*25cd0*/  IMAD.MOV.U32 R13, RZ, RZ, R4 ;  /* 0x000000ffff0d7224 */ /* 0x000fce00078e0004 */
[----:B------:R-:W-:Y:S05]  /*25ce0*/  WARPSYNC.COLLECTIVE R15, `(.L_x_14927) ;  /* 0x000000000f087348 */ /* 0x000fea0003c00000 */
[----:B------:R0:W1:Y:S02]  /*25cf0*/  SHFL.UP P6, R14, R13, R12, R11 ;  /* 0x0400000c0d0e7389 */ /* 0x00006400000c000b */
[----:B01----:R-:W-:Y:S01]  /*25d00*/  ENDCOLLECTIVE ;  /* 0x000000000000791b */ /* 0x003fe20003800000 */
.L_x_14927:
        /* <DEDUP_REMOVED lines=8> */
.L_x_14928:
[----:B------:R-:W-:Y:S05]  /*25d90*/  BRA `(.L_x_14929) ;  /* 0xffffff9000147947 */ /* 0x000fea000383ffff */
.L_x_14705:
[----:B------:R-:W-:Y:S01]  /*25da0*/  BSSY B0, `(.L_x_14930) ;  /* 0x0000007000007945 */ /* 0x000fe20003800000 */
[----:B------:R-:W-:Y:S01]  /*25db0*/  MOV R12, 0x1 ;  /* 0x00000001000c7802 */ /* 0x000fe20000000f00 */
[----:B------:R-:W-:Y:S02]  /*25dc0*/  IMAD.MOV.U32 R11, RZ, RZ, RZ ;  /* 0x000000ffff0b7224 */ /* 0x000fe400078e00ff */
[----:B------:R-:W-:-:S07]  /*25dd0*/  IMAD.MOV.U32 R15, RZ, RZ, -0x1 ;  /* 0xffffffffff0f7424 */ /* 0x000fce00078e00ff */
[----:B-----5:R-:W-:Y:S05]  /*25de0*/  WARPSYNC.COLLECTIVE R15, `(.L_x_14931) ;  /* 0x000000000f087348 */ /* 0x020fea0003c00000 */
[----:B------:R0:W1:Y:S02]  /*25df0*/  SHFL.UP P6, R14, R13, R12, R11 ;  /* 0x0400000c0d0e7389 */ /* 0x00006400000c000b */
[----:B01---5:R-:W-:Y:S01]  /*25e00*/  ENDCOLLECTIVE ;  /* 0x000000000000791b */ /* 0x023fe20003800000 */
.L_x_14931:
[----:B------:R-:W-:Y:S05]  /*25e10*/  BSYNC B0 ;  /* 0x0000000000007941 */ /* 0x000fea0003800000 */
.L_x_14930:
        /* <DEDUP_REMOVED lines=8> */
.L_x_14932:
[----:B------:R-:W-:Y:S01]  /*25ea0*/  IMAD.MOV.U32 R12, RZ, RZ, 0x4 ;  /* 0x00000004ff0c7424 */ /* 0x000fe200078e00ff */
[----:B------:R-:W-:-:S05]  /*25eb0*/  SEL R2, R14, RZ, P2 ;  /* 0x000000ff0e027207 */ /* 0x000fca0001000000 */
[----:B------:R-:W-:-:S04]  /*25ec0*/  IMAD.IADD R2, R13, 0x1, R2 ;  /* 0x000000010d027824 */ /* 0x000fc800078e0202 */
[----:B------:R-:W-:-:S07]  /*25ed0*/  IMAD.MOV.U32 R13, RZ, RZ, R2 ;  /* 0x000000ffff0d7224 */ /* 0x000fce00078e0002 */
[----:B------:R-:W-:Y:S05]  /*25ee0*/  WARPSYNC.COLLECTIVE R15, `(.L_x_14933) ;  /* 0x000000000f087348 */ /* 0x000fea0003c00000 */
[----:B------:R0:W1:Y:S02]  /*25ef0*/  SHFL.UP P6, R14, R13, R12, R11 ;  /* 0x0400000c0d0e7389 */ /* 0x00006400000c000b */
[----:B01----:R-:W-:Y:S01]  /*25f00*/  ENDCOLLECTIVE ;  /* 0x000000000000791b */ /* 0x003fe20003800000 */
.L_x_14933:
[----:B------:R-:W-:Y:S01]  /*25f10*/  IMAD.MOV.U32 R12, RZ, RZ, 0x8 ;  /* 0x00000008ff0c7424 */ /* 0x000fe200078e00ff */
[----:B------:R-:W-:-:S05]  /*25f20*/  SEL R3, R14, RZ, P3 ;  /* 0x000000ff0e037207 */ /* 0x000fca0001800000 */
[----:B------:R-:W-:-:S04]  /*25f30*/  IMAD.IADD R3, R2, 0x1, R3 ;  /* 0x0000000102037824 */ /* 0x000fc800078e0203 */
[----:B------:R-:W-:-:S07]  /*25f40*/  IMAD.MOV.U32 R13, RZ, RZ, R3 ;  /* 0x000000ffff0d7224 */ /* 0x000fce00078e0003 */
[----:B------:R-:W-:Y:S05]  /*25f50*/  WARPSYNC.COLLECTIVE R15, `(.L_x_14934) ;  /* 0x000000000f087348 */ /* 0x000fea0003c00000 */
[----:B------:R0:W1:Y:S02]  /*25f60*/  SHFL.UP P6, R14, R13, R12, R11 ;  /* 0x0400000c0d0e7389 */ /* 0x00006400000c000b */
[----:B01----:R-:W-:Y:S01]  /*25f70*/  ENDCOLLECTIVE ;  /* 0x000000000000791b */ /* 0x003fe20003800000 */
.L_x_14934:
[----:B------:R-:W-:Y:S01]  /*25f80*/  IMAD.MOV.U32 R12, RZ, RZ, 0x10 ;  /* 0x00000010ff0c7424 */ /* 0x000fe200078e00ff */
[----:B------:R-:W-:-:S05]  /*25f90*/  SEL R4, R14, RZ, P4 ;  /* 0x000000ff0e047207 */ /* 0x000fca0002000000 */
[----:B------:R-:W-:-:S04]  /*25fa0*/  IMAD.IADD R4, R3, 0x1, R4 ;  /* 0x0000000103047824 */ /* 0x000fc800078e0204 */
[----:B------:R-:W-:-:S07]  /*25fb0*/  IMAD.MOV.U32 R13, RZ, RZ, R4 ;  /* 0x000000ffff0d7224 */ /* 0x000fce00078e0004 */
[----:B------:R-:W-:Y:S05]  /*25fc0*/  WARPSYNC.COLLECTIVE R15, `(.L_x_14935) ;  /* 0x000000000f087348 */ /* 0x000fea0003c00000 */
[----:B------:R0:W1:Y:S02]  /*25fd0*/  SHFL.UP P6, R14, R13, R12, R11 ;  /* 0x0400000c0d0e7389 */ /* 0x00006400000c000b */
[----:B01----:R-:W-:Y:S01]  /*25fe0*/  ENDCOLLECTIVE ;  /* 0x000000000000791b */ /* 0x003fe20003800000 */
.L_x_14935:
        /* <DEDUP_REMOVED lines=8> */
.L_x_14936:
[----:B------:R-:W-:Y:S05]  /*26070*/  BRA `(.L_x_14937) ;  /* 0xffffff9000007947 */ /* 0x000fea000383ffff */
.L_x_14707:
[----:B------:R-:W-:Y:S01]  /*26080*/  BSSY B0, `(.L_x_14938) ;  /* 0x0000006000007945 */ /* 0x000fe20003800000 */
[----:B------:R-:W-:Y:S01]  /*26090*/  PLOP3.LUT P6, PT, P6, PT, PT, 0x8, 0x0 ;  /* 0x000000000000781c */ /* 0x000fe200037ce170 */
[----:B------:R-:W-:-:S12]  /*260a0*/  IMAD.MOV.U32 R15, RZ, RZ, -0x1 ;  /* 0xffffffffff0f7424 */ /* 0x000fd800078e00ff */
[----:B0----5:R-:W-:Y:S05]  /*260b0*/  WARPSYNC.COLLECTIVE R15, `(.L_x_14939) ;  /* 0x000000000f087348 */ /* 0x021fea0003c00000 */
[----:B------:R-:W-:Y:S01]  /*260c0*/  VOTE.ANY R14, PT, P6 ;  /* 0x00000000000e7806 */ /* 0x000fe200030e0100 */
[----:B0----5:R-:W-:Y:S06]  /*260d0*/  ENDCOLLECTIVE ;  /* 0x000000000000791b */ /* 0x021fec0003800000 */
.L_x_14939:
[----:B------:R-:W-:Y:S05]  /*260e0*/  BSYNC B0 ;  /* 0x0000000000007941 */ /* 0x000fea0003800000 */
.L_x_14938:
        /* <DEDUP_REMOVED lines=10> */
.L_x_14940:
[----:B------:R-:W-:Y:S02]  /*26190*/  IMAD.MOV.U32 R13, RZ, RZ, R5 ;  /* 0x000000ffff0d7224 */ /* 0x000fe400078e0005 */
[----:B------:R-:W-:-:S07]  /*261a0*/  IMAD.MOV.U32 R25, RZ, RZ, R14 ;  /* 0x000000ffff197224 */ /* 0x000fce00078e000e */
[----:B------:R-:W-:Y:S05]  /*261b0*/  WARPSYNC.COLLECTIVE R15, `(.L_x_14941) ;  /* 0x000000000f087348 */ /* 0x000fea0003c00000 */
[----:B------:R0:W1:Y:S02]  /*261c0*/  SHFL.IDX P6, R14, R13, R12, R11 ;  /* 0x0000000c0d0e7389 */ /* 0x00006400000c000b */
[----:B01----:R-:W-:Y:S01]  /*261d0*/  ENDCOLLECTIVE ;  /* 0x000000000000791b */ /* 0x003fe20003800000 */
.L_x_14941:
[----:B------:R-:W-:Y:S01]  /*261e0*/  IMAD.MOV.U32 R5, RZ, RZ, R14 ;  /* 0x000000ffff057224 */ /* 0x000fe200078e000e */
[----:B------:R-:W-:Y:S06]  /*261f0*/  BRA `(.L_x_14942) ;  /* 0xffffff8c00e07947 */ /* 0x000fec000383ffff */
.L_x_14709:
[----:B------:R-:W-:Y:S01]  /*26200*/  BSSY B0, `(.L_x_14943) ;  /* 0x0000007000007945 */ /* 0x000fe20003800000 */
[----:B------:R-:W-:Y:S02]  /*26210*/  IMAD.MOV.U32 R13, RZ, RZ, R2 ;  /* 0x000000ffff0d7224 */ /* 0x000fe400078e0002 */
[----:B------:R-:W-:Y:S02]  /*26220*/  IMAD.MOV.U32 R11, RZ, RZ, 0x1f ;  /* 0x0000001fff0b7424 */ /* 0x000fe400078e00ff */
[----:B------:R-:W-:-:S07]  /*26230*/  IMAD.MOV.U32 R15, RZ, RZ, -0x1 ;  /* 0xffffffffff0f7424 */ /* 0x000fce00078e00ff */
[----:B0123-5:R-:W-:Y:S05]  /*26240*/  WARPSYNC.COLLECTIVE R15, `(.L_x_14944) ;  /* 0x000000000f087348 */ /* 0x02ffea0003c00000 */
[----:B------:R4:W0:Y:S02]  /*26250*/  SHFL.IDX P6, R14, R13, R12, R11 ;  /* 0x0000000c0d0e7389 */ /* 0x00082400000c000b */
[----:B012345:R-:W-:Y:S01]  /*26260*/  ENDCOLLECTIVE ;  /* 0x000000000000791b */ /* 0x03ffe20003800000 */
.L_x_14944:
[----:B------:R-:W-:Y:S05]  /*26270*/  BSYNC B0 ;  /* 0x0000000000007941 */ /* 0x000fea0003800000 */
.L_x_14943:
[----:B------:R-:W-:Y:S01]  /*26280*/  IMAD.MOV.U32 R24, RZ, RZ, R14 ;  /* 0x000000ffff187224 */ /* 0x000fe200078e000e */
[----:B------:R-:W-:Y:S06]  /*26290*/  BRA `(.L_x_14708) ;  /* 0xffffff8c00d07947 */ /* 0x000fec000383ffff */
.L_x_14715:
[----:B0-----:R0:W4:Y:S02]  /*262a0*/  SYNCS.PHASECHK.TRANS64.TRYWAIT P0, [R5+URZ+0x16820], R0 ;  /* 0x01682000050075a7 */ /* 0x001124000800017f */
[----:B----4-:R-:W-:Y:S05]  /*262b0*/  @!P0 NANOSLEEP.SYNCS 0x989680 ;  /* 0x009896800000895d */ /* 0x010fea0003900000 */
[----:B------:R-:W4:Y:S02]  /*262c0*/  @!P0 SYNCS.PHASECHK.TRANS64 P0, [R5+URZ+0x16820], R0 ;  /* 0x01682000050085a7 */ /* 0x000f24000800007f */
[----:B----4-:R-:W-:Y:S05]  /*262d0*/  @!P0 BRA `(.L_x_14715) ;  /* 0xfffffffc00f08947 */ /* 0x010fea000383ffff */
[----:B------:R-:W-:Y:S05]  /*262e0*/  BRA `(.L_x_14945) ;  /* 0xffffff98002c7947 */ /* 0x000fea000383ffff */
.L_x_14716:
[----:B------:R-:W4:Y:S01]  /*262f0*/  S2R R2, SR_TID.X ;  /* 0x0000000000027919 */ /* 0x000f220000002100 */
[----:B------:R-:W-:Y:S01]  /*26300*/  BSSY B0, `(.L_x_14946) ;  /* 0x000000a000007945 */ /* 0x000fe20003800000 */
[----:B------:R-:W-:Y:S02]  /*26310*/  IMAD.MOV.U32 R12, RZ, RZ, RZ ;  /* 0x000000ffff0c7224 */ /* 0x000fe400078e00ff */
[----:B------:R-:W-:Y:S02]  /*26320*/  IMAD.MOV.U32 R11, RZ, RZ, 0x1f ;  /* 0x0000001fff0b7424 */ /* 0x000fe400078e00ff */
[----:B------:R-:W-:Y:S01]  /*26330*/  IMAD.MOV.U32 R15, RZ, RZ, -0x1 ;  /* 0xffffffffff0f7424 */ /* 0x000fe200078e00ff */
[----:B----4-:R-:W-:-:S04]  /*26340*/  SHF.R.U32.HI R2, RZ, 0x5, R2 ;  /* 0x00000005ff027819 */ /* 0x010fc80000011602 */
[----:B------:R-:W-:-:S05]  /*26350*/  LOP3.LUT R2, R2, 0x3, RZ, 0xc0, !PT ;  /* 0x0000000302027812 */ /* 0x000fca00078ec0ff */
[----:B-1----:R-:W-:-:S07]  /*26360*/  IMAD.MOV.U32 R13, RZ, RZ, R2 ;  /* 0x000000ffff0d7224 */ /* 0x002fce00078e0002 */
[----:B0-23-5:R-:W-:Y:S05]  /*26370*/  WARPSYNC.COLLECTIVE R15, `(.L_x_14947) ;  /* 0x000000000f087348 */ /* 0x02dfea0003c00000 */
[----:B------:R1:W4:Y:S02]  /*26380*/  SHFL.IDX P6, R14, R13, R12, R11 ;  /* 0x0000000c0d0e7389 */ /* 0x00032400000c000b */
[----:B012345:R-:W-:Y:S01]  /*26390*/  ENDCOLLECTIVE ;  /* 0x000000000000791b */ /* 0x03ffe20003800000 */
.L_x_14947:
[----:B------:R-:W-:Y:S05]  /*263a0*/  BSYNC B0 ;  /* 0x0000000000007941 */ /* 0x000fea0003800000 */
.L_x_14946:
[----:B------:R-:W-:Y:S05]  /*263b0*/  BRA `(.L_x_14948) ;  /* 0xffffff9800147947 */ /* 0x000fea000383ffff */
.L_x_14717:
[----:B------:R-:W-:Y:S01]  /*263c0*/  BSSY B0, `(.L_x_14949) ;  /* 0x0000006000007945 */ /* 0x000fe20003800000 */
[----:B------:R-:W-:-:S07]  /*263d0*/  IMAD.MOV.U32 R15, RZ, RZ, -0x1 ;  /* 0xffffffffff0f7424 */ /* 0x000fce00078e00ff */
[----:B0123-5:R-:W-:Y:S05]  /*263e0*/  WARPSYNC.COLLECTIVE R15, `(.L_x_14950) ;  /* 0x000000000f0c7348 */ /* 0x02ffea0003c00000 */
[----:B------:R-:W-:Y:S02]  /*263f0*/  ELECT P6, UR62, PT ;  /* 0x00000000003e782f */ /* 0x000fe400038c0000 */
[----:B------:R-:W-:Y:S01]  /*26400*/  MOV R14, UR62 ;  /* 0x0000003e000e7c02 */ /* 0x000fe20008000f00 */
[----:B0123-5:R-:W-:Y:S10]  /*26410*/  ENDCOLLECTIVE ;  /* 0x000000000000791b */ /* 0x02fff40003800000 */
.L_x_14950:
[----:B------:R-:W-:Y:S05]  /*26420*/  BSYNC B0 ;  /* 0x0000000000007941 */ /* 0x000fea0003800000 */
.L_x_14949:
[----:B------:R-:W-:Y:S05]  /*26430*/  BRA `(.L_x_14951) ;  /* 0xffffff9800087947 */ /* 0x000fea000383ffff */
.L_x_14719:
[----:B0-----:R0:W4:Y:S02]  /*26440*/  SYNCS.PHASECHK.TRANS64.TRYWAIT P1, [R3+URZ+0x16840], R2 ;  /* 0x01684002030075a7 */ /* 0x001124000802017f */
[----:B----4-:R-:W-:Y:S05]  /*26450*/  @!P1 NANOSLEEP.SYNCS 0x989680 ;  /* 0x009896800000995d */ /* 0x010fea0003900000 */
[----:B------:R-:W4:Y:S02]  /*26460*/  @!P1 SYNCS.PHASECHK.TRANS64 P1, [R3+URZ+0x16840], R2 ;  /* 0x01684002030095a7 */ /* 0x000f24000802007f */
[----:B----4-:R-:W-:Y:S05]  /*26470*/  @!P1 BRA `(.L_x_14719) ;  /* 0xfffffffc00f09947 */ /* 0x010fea000383ffff */
[----:B------:R-:W-:Y:S05]  /*26480*/  BRA `(.L_x_14952) ;  /* 0xffffff98002c7947 */ /* 0x000fea000383ffff */
.L_x_14721:
[----:B----4-:R4:W0:Y:S02]  /*26490*/  SYNCS.PHASECHK.TRANS64.TRYWAIT P1, [R5+URZ+0x16840], R0 ;  /* 0x01684000050075a7 */ /* 0x010824000802017f */
[----:B0-----:R-:W-:Y:S05]  /*264a0*/  @!P1 NANOSLEEP.SYNCS 0x989680 ;  /* 0x009896800000995d */ /* 0x001fea0003900000 */
[----:B------:R-:W0:Y:S02]  /*264b0*/  @!P1 SYNCS.PHASECHK.TRANS64 P1, [R5+URZ+0x16840], R0 ;  /* 0x01684000050095a7 */ /* 0x000e24000802007f */
[----:B0-----:R-:W-:Y:S05]  /*264c0*/  @!P1 BRA `(.L_x_14721) ;  /* 0xfffffffc00f09947 */ /* 0x001fea000383ffff */
[----:B------:R-:W-:Y:S05]  /*264d0*/  BRA `(.L_x_14953) ;  /* 0xffffff98003c7947 */ /* 0x000fea000383ffff */
.L_x_14723:
[----:B------:R0:W0:Y:S02]  /*264e0*/  SYNCS.PHASECHK.TRANS64.TRYWAIT P1, [R3+URZ+0x16860], R2 ;  /* 0x01686002030075a7 */ /* 0x000024000802017f */
[----:B0-----:R-:W-:Y:S05]  /*264f0*/  @!P1 NANOSLEEP.SYNCS 0x989680 ;  /* 0x009896800000995d */ /* 0x001fea0003900000 */
[----:B------:R-:W0:Y:S02]  /*26500*/  @!P1 SYNCS.PHASECHK.TRANS64 P1, [R3+URZ+0x16860], R2 ;  /* 0x01686002030095a7 */ /* 0x000e24000802007f */
[----:B0-----:R-:W-:Y:S05]  /*26510*/  @!P1 BRA `(.L_x_14723) ;  /* 0xfffffffc00f09947 */ /* 0x001fea000383ffff */
[----:B------:R-:W-:Y:S05]  /*26520*/  BRA `(.L_x_14954) ;  /* 0xffffff9800387947 */ /* 0x000fea000383ffff */
.L_x_14955:
        /* <DEDUP_REMOVED lines=13> */
.L_x_16010:


//--------------------- .text._ZN7cutlass13device_kernelIN5flash11enable_sm90INS1_16FlashAttnFwdSm90INS1_25CollectiveMainloopFwdSm90ILi2EN4cute5tupleIJNS5_1CILi1EEES8_S8_EEENS6_IJNS7_ILi192EEENS7_ILi128EEENS7_ILi64EEEEEELi64ENS_6half_tEfNS_4arch4Sm90ELb1ELb0ELb0ELb0ELb1ELb0ELb0ELb1ELb1ELb1ELb1ELb0EEENS1_21CollectiveEpilogueFwdINS6_IJSA_SC_SB_EEES9_SE_SG_Li384ELb0ELb1ELb1ELb0EEENS1_19SingleTileSchedulerILb0ELb1ELb1ELi192EEEEEEEEEvNT_6ParamsE --------------------------
	.section	.text._ZN7cutlass13device_kernelIN5flash11enable_sm90INS1_16FlashAttnFwdSm90INS1_25CollectiveMainloopFwdSm90ILi2EN4cute5tupleIJNS5_1CILi1EEES8_S8_EEENS6_IJNS7_ILi192EEENS7_ILi128EEENS7_ILi64EEEEEELi64ENS_6half_tEfNS_4arch4Sm90ELb1ELb0ELb0ELb0ELb1ELb0ELb0ELb1ELb1ELb1ELb1ELb0EEENS1_21CollectiveEpilogueFwdINS6_IJSA_SC_SB_EEES9_SE_SG_Li384ELb0ELb1ELb1ELb0EEENS1_19SingleTileSchedulerILb0ELb1ELb1ELi192EEEEEEEEEvNT_6ParamsE,"ax",@progbits
	.align	128
.text._ZN7cutlass13device_kernelIN5flash11enable_sm90INS1_16FlashAttnFwdSm90INS1_25CollectiveMainloopFwdSm90ILi2EN4cute5tupleIJNS5_1CILi1EEES8_S8_EEENS6_IJNS7_ILi192EEENS7_ILi128EEENS7_ILi64EEEEEELi64ENS_6half_tEfNS_4arch4Sm90ELb1ELb0ELb0ELb0ELb1ELb0ELb0ELb1ELb1ELb1ELb1ELb0EEENS1_21CollectiveEpilogueFwdINS6_IJSA_SC_SB_EEES9_SE_SG_Li384ELb0ELb1ELb1ELb0EEENS1_19SingleTileSchedulerILb0ELb1ELb1ELi192EEEEEEEEEvNT_6ParamsE:
        .type           _ZN7cutlass13device_kernelIN5flash11enable_sm90INS1_16FlashAttnFwdSm90INS1_25CollectiveMainloopFwdSm90ILi2EN4cute5tupleIJNS5_1CILi1EEES8_S8_EEENS6_IJNS7_ILi192EEENS7_ILi128EEENS7_ILi64EEEEEELi64ENS_6half_tEfNS_4arch4Sm90ELb1ELb0ELb0ELb0ELb1ELb0ELb0ELb1ELb1ELb1ELb1ELb0EEENS1_21CollectiveEpilogueFwdINS6_IJSA_SC_SB_EEES9_SE_SG_Li384ELb0ELb1ELb1ELb0EEENS1_19SingleTileSchedulerILb0ELb1ELb1ELi192EEEEEEEEEvNT_6ParamsE,@function
        .size           _ZN7cutlass13device_kernelIN5flash11enable_sm90INS1_16FlashAttnFwdSm90INS1_25CollectiveMainloopFwdSm90ILi2EN4cute5tupleIJNS5_1CILi1EEES8_S8_EEENS6_IJNS7_ILi192EEENS7_ILi128EEENS7_ILi64EEEEEELi64ENS_6half_tEfNS_4arch4Sm90ELb1ELb0ELb0ELb0ELb1ELb0ELb0ELb1ELb1ELb1ELb1ELb0EEENS1_21CollectiveEpilogueFwdINS6_IJSA_SC_SB_EEES9_SE_SG_Li384ELb0ELb1ELb1ELb0EEENS1_19SingleTileSchedulerILb0ELb1ELb1ELi192EEEEEEEEEvNT_6ParamsE,(.L_x_16011 - _ZN7cutlass13device_kernelIN5flash11enable_sm90INS1_16FlashAttnFwdSm90INS1_25CollectiveMainloopFwdSm90ILi2EN4cute5tupleIJNS5_1CILi1EEES8_S8_EEENS6_IJNS7_ILi192EEENS7_ILi128EEENS7_ILi64EEEEEELi64ENS_6half_tEfNS_4arch4Sm90ELb1ELb0ELb0ELb0ELb1ELb0ELb0ELb1ELb1ELb1ELb1ELb0EEENS1_21CollectiveEpilogueFwdINS6_IJSA_SC_SB_EEES9_SE_SG_Li384ELb0ELb1ELb1ELb0EEENS1_19SingleTileSchedulerILb0ELb1ELb1ELi192EEEEEEEEEvNT_6ParamsE)
        .other          _ZN7cutlass13device_kernelIN5flash11enable_sm90INS1_16FlashAttnFwdSm90INS1_25CollectiveMainloopFwdSm90ILi2EN4cute5tupleIJNS5_1CILi1EEES8_S8_EEENS6_IJNS7_ILi192EEENS7_ILi128EEENS7_ILi64EEEEEELi64ENS_6half_tEfNS_4arch4Sm90ELb1ELb0ELb0ELb0ELb1ELb0ELb0ELb1ELb1ELb1ELb1ELb0EEENS1_21CollectiveEpilogueFwdINS6_IJSA_SC_SB_EEES9_SE_SG_Li384ELb0ELb1ELb1ELb0EEENS1_19SingleTileSchedulerILb0ELb1ELb1ELi192EEEEEEEEEvNT_6ParamsE,@"STO_CUDA_ENTRY STV_DEFAULT"
_ZN7cutlass13device_kernelIN5flash11enable_sm90INS1_16FlashAttnFwdSm90INS1_25CollectiveMainloopFwdSm90ILi2EN4cute5tupleIJNS5_1CILi1EEES8_S8_EEENS6_IJNS7_ILi192EEENS7_ILi128EEENS7_ILi64EEEEEELi64ENS_6half_tEfNS_4arch4Sm90ELb1ELb0ELb0ELb0ELb1ELb0ELb0ELb1ELb1ELb1ELb1ELb0EEENS1_21CollectiveEpilogueFwdINS6_IJSA_SC_SB_EEES9_SE_SG_Li384ELb0ELb1ELb1ELb0EEENS1_19SingleTileSchedulerILb0ELb1ELb1ELi192EEEEEEEEEvNT_6ParamsE:
        /* <DEDUP_REMOVED lines=45> */
.L_x_14956:
        /* <DEDUP_REMOVED lines=22> */
.L_x_14957:
        /* <DEDUP_REMOVED lines=18> */
.L_x_14958:
        /* <DEDUP_REMOVED lines=22> */
.L_x_14959:
        /* <DEDUP_REMOVED lines=23> */
.L_x_14960:
        /* <DEDUP_REMOVED lines=9> */
.L_x_14963:
        /* <DEDUP_REMOVED lines=37> */
[----:B0-----:R-:W-:-:S02]  /*0b00*/  UIMAD UR45, UR45, 0xc0, URZ ;  /* 0x000000c02d2d78a4 */ /* 0x001fc4000f8e023f */
        /* <DEDUP_REMOVED lines=54> */
.L_x_14965:
        /* <DEDUP_REMOVED lines=10> */
[----:B------:R-:W-:Y:S02]  /*0f10*/  MOV R3, RZ ;  /* 0x000000ff00037202 */ /* 0x000fe40000000f00 */
        /* <DEDUP_REMOVED lines=51> */
.L_x_14967:
[----:B------:R-:W-:-:S04]  /*1250*/  SHF.L.U32 R0, RZ, 0x1f, RZ ;  /* 0x0000001fff007819 */ /* 0x000fc800000006ff */
[----:B------:R-:W0:Y:S02]  /*1260*/  SYNCS.PHASECHK.TRANS64.TRYWAIT P0, [UR42+0x16800], R0 ;  /* 0x01680000ff0075a7 */ /* 0x000e24000800016a */
[----:B0-----:R-:W-:Y:S05]  /*1270*/  @!P0 BRA `(.L_x_14968) ;  /* 0x000000bc00bc8947 */ /* 0x001fea0003800000 */
.L_x_15051:
[----:B------:R-:W-:-:S06]  /*1280*/  ULOP3.LUT UR4, UR40, 0x1, URZ, 0xfc, !UPT ;  /* 0x0000000128047892 */ /* 0x000fcc000f8efc3f */
[----:B------:R-:W-:-:S05]  /*1290*/  IMAD.U32 R2, RZ, RZ, UR4 ;  /* 0x00000004ff027e24 */ /* 0x000fca000f8e00ff */
[----:B------:R-:W-:-:S13]  /*12a0*/  ISETP.NE.AND P0, PT, R2, 0x3, PT ;  /* 0x000000030200780c */ /* 0x000fda0003f05270 */
[----:B------:R-:W-:Y:S05]  /*12b0*/  @!P0 BRA `(.L_x_14969) ;  /* 0x0000000000048947 */ /* 0x000fea0003800000 */
[----:B------:R-:W-:Y:S01]  /*12c0*/  BPT.TRAP 0x1 ;  /* 0x000000040000795c */ /* 0x000fe20000300000 */
.L_x_14969:
[----:B------:R1:W2:Y:S01]  /*12d0*/  SYNCS.PHASECHK.TRANS64.TRYWAIT P1, [UR42+0x16830], R0 ;  /* 0x01683000ff0075a7 */ /* 0x0002a2000802016a */
[----:B------:R-:W-:Y:S05]  /*12e0*/  @!P0 BRA `(.L_x_14970) ;  /* 0x0000000000048947 */ /* 0x000fea0003800000 */
[----:B------:R-:W-:Y:S01]  /*12f0*/  BPT.TRAP 0x1 ;  /* 0x000000040000795c */ /* 0x000fe20000300000 */
.L_x_14970:
[----:B------:R-:W-:-:S05]  /*1300*/  IMAD.U32 R6, RZ, RZ, UR47 ;  /* 0x0000002fff067e24 */ /* 0x000fca000f8e00ff */
[----:B------:R-:W-:Y:S01]  /*1310*/  LOP3.LUT R6, R6, 0x10000, RZ, 0xfc, !PT ;  /* 0x0001000006067812 */ /* 0x000fe200078efcff */
[----:B--2---:R-:W-:Y:S06]  /*1320*/  @P1 BRA `(.L_x_14971) ;  /* 0x0000000000081947 */ /* 0x004fec0003800000 */
[----:B------:R-:W2:Y:S02]  /*1330*/  SYNCS.PHASECHK.TRANS64.TRYWAIT P1, [UR42+0x16830], R0 ;  /* 0x01683000ff0075a7 */ /* 0x000ea4000802016a */
[----:B--2---:R-:W-:Y:S05]  /*1340*/  @!P1 BRA `(.L_x_14972) ;  /* 0x000000bc00a09947 */ /* 0x004fea0003800000 */
.L_x_14971:
        /* <DEDUP_REMOVED lines=38> */
.L_x_14973:
[----:B01----:R-:W-:Y:S01]  /*15b0*/  LOP3.LUT R0, R19, 0xffffff80, RZ, 0xc0, !PT ;  /* 0xffffff8013007812 */ /* 0x003fe200078ec0ff */
[----:B------:R-:W-:Y:S01]  /*15c0*/  IMAD.HI R5, R23, 0x55555556, RZ ;  /* 0x5555555617057827 */ /* 0x000fe200078e02ff */
[----:B------:R-:W-:Y:S01]  /*15d0*/  LEA.HI R18, R18, R17, RZ, 0x2 ;  /* 0x0000001112127211 */ /* 0x000fe200078f10ff */
[----:B------:R-:W-:Y:S01]  /*15e0*/  UISETP.NE.AND UP0, UPT, UR44, URZ, UPT ;  /* 0x0000003f2c00728c */ /* 0x000fe2000bf05270 */
[----:B------:R-:W-:Y:S01]  /*15f0*/  CS2R R118, SRZ ;  /* 0x0000000000767805 */ /* 0x000fe2000001ff00 */
[----:B------:R-:W-:Y:S01]  /*1600*/  IMAD.IADD R0, R17, 0x1, -R0 ;  /* 0x0000000111007824 */ /* 0x000fe200078e0a00 */
[----:B------:R-:W-:Y:S01]  /*1610*/  LOP3.LUT R18, R18, 0xfffffffc, RZ, 0xc0, !PT ;  /* 0xfffffffc12127812 */ /* 0x000fe200078ec0ff */
[----:B------:R-:W-:Y:S01]  /*1620*/  ULDC UR7, c[0x0][0x2f0] ;  /* 0x0000bc0000077ab9 */ /* 0x000fe20000000800 */
[----:B------:R-:W-:Y:S01]  /*1630*/  LEA.HI R10, R5, R5, RZ, 0x1 ;  /* 0x00000005050a7211 */ /* 0x000fe200078f08ff */
[----:B------:R-:W-:Y:S01]  /*1640*/  IMAD.U32 R13, RZ, RZ, UR7 ;  /* 0x00000007ff0d7e24 */ /* 0x000fe2000f8e00ff */
[----:B------:R-:W-:Y:S01]  /*1650*/  SHF.R.S32.HI R3, RZ, 0x1f, R0 ;  /* 0x0000001fff037819 */ /* 0x000fe20000011400 */
        /* <DEDUP_REMOVED lines=11> */
[----:B------:R-:W-:Y:S01]  /*1710*/  SHF.R.S32.HI R4, RZ, 0x5, R4 ;  /* 0x00000005ff047819 */ /* 0x000fe20000011404 */
[----:B------:R-:W-:Y:S01]  /*1720*/  UIADD3 UR27, UR46, -0x2, URZ ;  /* 0xfffffffe2e1b7890 */ /* 0x000fe2000fffe03f */
[----:B------:R-:W-:Y:S01]  /*1730*/  LEA.HI R8, R8, R3, RZ, 0x3 ;  /* 0x0000000308087211 */ /* 0x000fe200078f18ff */
[----:B------:R-:W-:Y:S01]  /*1740*/  UIADD3 UR6, UR42, 0x16840, URZ ;  /* 0x000168402a067890 */ /* 0x000fe2000fffe03f */
[----:B------:R-:W-:-:S02]  /*1750*/  LEA.HI R5, R18, R18, RZ, 0x1 ;  /* 0x0000001212057211 */ /* 0x000fc400078f08ff */
[----:B------:R-:W-:Y:S02]  /*1760*/  CS2R R116, SRZ ;  /* 0x0000000000747805 */ /* 0x000fe4000001ff00 */
[----:B------:R-:W-:Y:S01]  /*1770*/  LEA R4, R4, UR45, 0x4 ;  /* 0x0000002d04047c11 */ /* 0x000fe2000f8e20ff */
[----:B------:R-:W-:Y:S01]  /*1780*/  UPRMT UR6, UR25, 0x654, UR6 ;  /* 0x0000065419067896 */ /* 0x000fe20008000006 */
[----:B------:R-:W-:Y:S02]  /*1790*/  LOP3.LUT R8, R8, 0xfffffff8, RZ, 0xc0, !PT ;  /* 0xfffffff808087812 */ /* 0x000fe400078ec0ff */
[----:B------:R-:W-:Y:S02]  /*17a0*/  LOP3.LUT R5, R5, 0x1ffffffe, RZ, 0xc0, !PT ;  /* 0x1ffffffe05057812 */ /* 0x000fe400078ec0ff */
[----:B------:R-:W-:Y:S02]  /*17b0*/  IADD3 R3, R4, R3, -R8 ;  /* 0x0000000304037210 */ /* 0x000fe40007ffe808 */
[----:B------:R-:W-:Y:S01]  /*17c0*/  PLOP3.LUT P2, PT, PT, PT, UP0, 0x80, 0x0 ;  /* 0x000000000000781c */ /* 0x000fe20003f4f008 */
[----:B------:R-:W-:Y:S01]  /*17d0*/  IMAD.IADD R5, R18, 0x1, -R5 ;  /* 0x0000000112057824 */ /* 0x000fe200078e0a05 */
[----:B------:R-:W-:Y:S01]  /*17e0*/  SYNCS.ARRIVE.TRANS64.RED.A1T0 RZ, [UR6], RZ ;  /* 0x000000ffffff79a7 */ /* 0x000fe20008100406 */
[----:B------:R-:W-:-:S04]  /*17f0*/  IMAD R10, R10, 0x40, R3 ;  /* 0x000000400a0a7824 */ /* 0x000fc800078e0203 */
[----:B------:R-:W-:-:S04]  /*1800*/  IMAD R5, R5, 0x8, R10 ;  /* 0x0000000805057824 */ /* 0x000fc800078e020a */
[----:B------:R-:W-:Y:S01]  /*1810*/  @P1 IMAD.HI.U32 R3, R5, UR4, RZ ;  /* 0x0000000405031c27 */ /* 0x000fe2000f8e00ff */
[----:B------:R-:W-:Y:S02]  /*1820*/  UMOV UR4, 0xffffff80 ;  /* 0xffffff8000047882 */ /* 0x000fe40000000000 */
[----:B------:R-:W-:Y:S01]  /*1830*/  UIMAD UR4, UR46, UR4, 0x80 ;  /* 0x000000802e0474a4 */ /* 0x000fe2000f8e0204 */
[----:B------:R-:W-:Y:S01]  /*1840*/  IMAD.MOV.U32 R9, RZ, RZ, R5 ;  /* 0x000000ffff097224 */ /* 0x000fe200078e0005 */
[----:B------:R-:W-:Y:S02]  /*1850*/  @P2 SHF.R.U32.HI R9, RZ, UR5, R3 ;  /* 0x00000005ff092c19 */ /* 0x000fe40008011603 */
[----:B------:R-:W-:Y:S01]  /*1860*/  LOP3.LUT R3, R2, 0x7ffffffc, RZ, 0xc0, !PT ;  /* 0x7ffffffc02037812 */ /* 0x000fe200078ec0ff */
[----:B------:R-:W-:Y:S02]  /*1870*/  UIADD3 UR5, UR4, 0x1, URZ ;  /* 0x0000000104057890 */ /* 0x000fe4000fffe03f */
[----:B------:R-:W0:Y:S01]  /*1880*/  SHFL.IDX PT, R2, R9, RZ, 0x1c1f ;  /* 0x001c1fff09027589 */ /* 0x000e2200000e0000 */
[----:B------:R-:W-:Y:S01]  /*1890*/  IADD3 R8, R0, -R3, RZ ;  /* 0x8000000300087210 */ /* 0x000fe20007ffe0ff */
[----:B------:R-:W-:-:S02]  /*18a0*/  UIMAD UR4, UR37, UR7, UR4 ;  /* 0x00000007250472a4 */ /* 0x000fc4000f8e0204 */
[----:B------:R-:W-:Y:S01]  /*18b0*/  IMAD.U32 R3, RZ, RZ, UR5 ;  /* 0x00000005ff037e24 */ /* 0x000fe2000f8e00ff */
[----:B------:R-:W1:Y:S01]  /*18c0*/  SHFL.IDX PT, R10, R9, 0x1, 0x1c1f ;  /* 0x003c1f00090a7f89 */ /* 0x000e6200000e0000 */
[----:B------:R-:W-:Y:S02]  /*18d0*/  UIMAD UR7, UR37, UR7, -UR10 ;  /* 0x00000007250772a4 */ /* 0x000fe4000f8e0a0a */
[C---:B------:R-:W-:Y:S02]  /*18e0*/  IMAD R0, R8.reuse, -0x2, R3 ;  /* 0xfffffffe08007824 */ /* 0x040fe400078e0203 */
[----:B------:R-:W-:Y:S01]  /*18f0*/  IMAD.U32 R11, RZ, RZ, UR4 ;  /* 0x00000004ff0b7e24 */ /* 0x000fe2000f8e00ff */
[----:B------:R-:W-:Y:S01]  /*1900*/  ULDC UR4, c[0x0][0x988] ;  /* 0x0002620000047ab9 */ /* 0x000fe20000000800 */
[----:B------:R-:W-:Y:S02]  /*1910*/  IMAD R3, R13, UR37, R0 ;  /* 0x000000250d037c24 */ /* 0x000fe4000f8e0200 */
[----:B------:R-:W-:-:S02]  /*1920*/  IMAD R12, R8, -0x2, R11 ;  /* 0xfffffffe080c7824 */ /* 0x000fc400078e020b */
        /* <DEDUP_REMOVED lines=104> */
[C---:B------:R-:W-:Y:S02]  /*1fb0*/  ISETP.GT.AND P3, PT, R12.reuse, 0x8, PT ;  /* 0x000000080c00780c */ /* 0x040fe40003f64270 */
[----:B------:R-:W-:Y:S01]  /*1fc0*/  FSEL R10, R27, -INF , P2 ;  /* 0xff8000001b0a7808 */ /* 0x000fe20001000000 */
[----:B------:R-:W-:Y:S01]  /*1fd0*/  @UP0 USHF.R.U32.HI UR45, URZ, UR11, UR5 ;  /* 0x0000000b3f2d0299 */ /* 0x000fe20008011605 */
[----:B------:R-:W-:Y:S02]  /*1fe0*/  ISETP.GT.AND P2, PT, R12, 0x10, PT ;  /* 0x000000100c00780c */ /* 0x000fe40003f44270 */
[----:B------:R-:W-:Y:S01]  /*1ff0*/  UMOV UR5, URZ ;  /* 0x0000003f00057c82 */ /* 0x000fe20008000000 */
[----:B------:R-:W-:-:S04]  /*2000*/  UIADD3 UR7, UR7, UR45, URZ ;  /* 0x0000002d07077290 */ /* 0x000fc8000fffe03f */
[----:B------:R-:W-:-:S04]  /*2010*/  USHF.R.S32.HI UR4, URZ, 0x1f, UR7 ;  /* 0x0000001f3f047899 */ /* 0x000fc80008011407 */
[----:B------:R-:W-:-:S04]  /*2020*/  ULEA.HI UR4, UR4, UR7, URZ, 0x7 ;  /* 0x0000000704047291 */ /* 0x000fc8000f8f383f */
[----:B------:R-:W-:Y:S01]  /*2030*/  USHF.R.S32.HI UR4, URZ, 0x7, UR4 ;  /* 0x000000073f047899 */ /* 0x000fe20008011404 */
[----:B0-----:R-:W-:-:S03]  /*2040*/  FMNMX.FTZ R41, R14, R41, !PT ;  /* 0x000000290e297209 */ /* 0x001fc60007810000 */
[----:B------:R-:W-:Y:S02]  /*2050*/  UISETP.LT.AND UP0, UPT, UR41, UR4, UPT ;  /* 0x000000042900728c */ /* 0x000fe4000bf01270 */
[----:B------:R-:W0:Y:S02]  /*2060*/  SHFL.BFLY PT, R2, R41, 0x1, 0x1f ;  /* 0x0c201f0029027f89 */ /* 0x000e2400000e0000 */
[----:B------:R-:W-:-:S03]  /*2070*/  USEL UR26, UR41, UR4, !UP0 ;  /* 0x00000004291a7287 */ /* 0x000fc6000c000000 */
[----:B------:R-:W-:Y:S01]  /*2080*/  UMOV UR4, URZ ;  /* 0x0000003f00047c82 */ /* 0x000fe20008000000 */
        /* <DEDUP_REMOVED lines=9> */
[----:B------:R-:W-:Y:S01]  /*2120*/  ISETP.GT.AND P1, PT, R12, 0x9, PT ;  /* 0x000000090c00780c */ /* 0x000fe20003f24270 */
        /* <DEDUP_REMOVED lines=11> */
[----:B0-----:R-:W-:Y:S01]  /*21e0*/  FSEL R93, R34, -INF , P2 ;  /* 0xff800000225d7808 */ /* 0x001fe20001000000 */
        /* <DEDUP_REMOVED lines=24> */
[----:B------:R-:W1:Y:S01]  /*2370*/  MUFU.EX2 R150, R150 ;  /* 0x0000009600967308 */ /* 0x000e620000000800 */
[----:B------:R-:W-:Y:S01]  /*2380*/  FMNMX.FTZ R14, R39, R14, !PT ;  /* 0x0000000e270e7209 */ /* 0x000fe20007810000 */
[-CC-:B------:R-:W-:Y:S01]  /*2390*/  FFMA.FTZ R130, R23, R0.reuse, -R4.reuse ;  /* 0x0000000017827223 */ /* 0x180fe20000010804 */
[C---:B------:R-:W-:Y:S01]  /*23a0*/  ISETP.GT.AND P2, PT, R12.reuse, 0x28, PT ;  /* 0x000000280c00780c */ /* 0x040fe20003f44270 */
        /* <DEDUP_REMOVED lines=28> */
[----:B------:R-:W3:Y:S01]  /*2570*/  MUFU.EX2 R144, R144 ;  /* 0x0000009000907308 */ /* 0x000ee20000000800 */
[----:B------:R-:W-:-:S02]  /*2580*/  ISETP.GT.AND P1, PT, R12, 0x39, PT ;  /* 0x000000390c00780c */ /* 0x000fc40003f24270 */
[----:B------:R-:W-:Y:S02]  /*2590*/  FSEL R99, R54, -INF , P2 ;  /* 0xff80000036637808 */ /* 0x000fe40001000000 */
[----:B------:R-:W-:Y:S02]  /*25a0*/  FMNMX.FTZ R14, R51, R14, !PT ;  /* 0x0000000e330e7209 */ /* 0x000fe40007810000 */
[C---:B------:R-:W-:Y:S01]  /*25b0*/  ISETP.GT.AND P2, PT, R12.reuse, 0x40, PT ;  /* 0x000000400c00780c */ /* 0x040fe20003f44270 */
[----:B------:R-:W4:Y:S01]  /*25c0*/  MUFU.EX2 R13, R13 ;  /* 0x0000000d000d7308 */ /* 0x000f220000000800 */
[----:B------:R-:W-:Y:S02]  /*25d0*/  FSEL R55, R55, -INF , P1 ;  /* 0xff80000037377808 */ /* 0x000fe40000800000 */
[----:B------:R-:W-:Y:S02]  /*25e0*/  FMNMX.FTZ R14, R99, R14, !PT ;  /* 0x0000000e630e7209 */ /* 0x000fe40007810000 */
[----:B------:R-:W-:-:S02]  /*25f0*/  ISETP.GT.AND P1, PT, R12, 0x41, PT ;  /* 0x000000410c00780c */ /* 0x000fc40003f24270 */
[----:B------:R-:W-:Y:S01]  /*2600*/  FSEL R95, R58, -INF , P2 ;  /* 0xff8000003a5f7808 */ /* 0x000fe20001000000 */
[----:B------:R-:W5:Y:S01]  /*2610*/  MUFU.EX2 R146, R146 ;  /* 0x0000009200927308 */ /* 0x000f620000000800 */
[----:B------:R-:W-:Y:S02]  /*2620*/  FMNMX.FTZ R14, R55, R14, !PT ;  /* 0x0000000e370e7209 */ /* 0x000fe40007810000 */
[C---:B------:R-:W-:Y:S02]  /*2630*/  ISETP.GT.AND P2, PT, R12.reuse, 0x48, PT ;  /* 0x000000480c00780c */ /* 0x040fe40003f44270 */
[----:B------:R-:W-:Y:S02]  /*2640*/  FSEL R59, R59, -INF , P1 ;  /* 0xff8000003b3b7808 */ /* 0x000fe40000800000 */
[----:B------:R-:W-:Y:S01]  /*2650*/  FMNMX.FTZ R14, R95, R14, !PT ;  /* 0x0000000e5f0e7209 */ /* 0x000fe20007810000 */
[----:B------:R-:W5:Y:S01]  /*2660*/  MUFU.EX2 R27, R27 ;  /* 0x0000001b001b7308 */ /* 0x000f620000000800 */
[----:B------:R-:W-:-:S02]  /*2670*/  ISETP.GT.AND P1, PT, R12, 0x49, PT ;  /* 0x000000490c00780c */ /* 0x000fc40003f24270 */
[----:B------:R-:W-:Y:S02]  /*2680*/  FSEL R91, R62, -INF , P2 ;  /* 0xff8000003e5b7808 */ /* 0x000fe40001000000 */
[----:B------:R-:W-:Y:S02]  /*2690*/  FMNMX.FTZ R14, R59, R14, !PT ;  /* 0x0000000e3b0e7209 */ /* 0x000fe40007810000 */
[C---:B------:R-:W-:Y:S01]  /*26a0*/  ISETP.GT.AND P2, PT, R12.reuse, 0x50, PT ;  /* 0x000000500c00780c */ /* 0x040fe20003f44270 */
[----:B------:R-:W5:Y:S01]  /*26b0*/  MUFU.EX2 R140, R140 ;  /* 0x0000008c008c7308 */ /* 0x000f620000000800 */
        /* <DEDUP_REMOVED lines=43> */
[----:B------:R-:W-:Y:S01]  /*2970*/  FSEL R87, R87, -INF , P1 ;  /* 0xff80000057577808 */ /* 0x000fe20000800000 */
        /* <DEDUP_REMOVED lines=48> */
[--C-:B------:R-:W-:Y:S01]  /*2c80*/  FFMA.FTZ R135, R91, R0, -R4.reuse ;  /* 0x000000005b877223 */ /* 0x100fe20000010804 */
[----:B------:R-:W-:Y:S01]  /*2c90*/  FADD.FTZ R32, R140, R31 ;  /* 0x0000001f8c207221 */ /* 0x000fe20000010000 */
[----:B------:R-:W-:Y:S01]  /*2ca0*/  F2FP.F16.F32.PACK_AB R148, R3, R148 ;  /* 0x000000940394723e */ /* 0x000fe200000000ff */
        /* <DEDUP_REMOVED lines=19> */
[----:B------:R-:W-:Y:S01]  /*2de0*/  FFMA.FTZ R87, R87, R0, -R4 ;  /* 0x0000000057577223 */ /* 0x000fe20000010804 */
[----:B------:R-:W-:Y:S01]  /*2df0*/  F2FP.F16.F32.PACK_AB R150, R9, R150 ;  /* 0x000000960996723e */ /* 0x000fe200000000ff */
[----:B------:R-:W-:Y:S01]  /*2e00*/  FADD.FTZ R34, R12, R31 ;  /* 0x0000001f0c227221 */ /* 0x000fe20000010000 */
[----:B------:R-:W-:-:S02]  /*2e10*/  F2FP.F16.F32.PACK_AB R149, R10, R149 ;  /* 0x000000950a95723e */ /* 0x000fc400000000ff */
[----:B------:R-:W-:Y:S01]  /*2e20*/  CS2R R108, SRZ ;  /* 0x00000000006c7805 */ /* 0x000fe2000001ff00 */
[----:B------:R-:W1:Y:S01]  /*2e30*/  MUFU.EX2 R147, R147 ;  /* 0x0000009300937308 */ /* 0x000e620000000800 */
[----:B--2---:R-:W-:Y:S01]  /*2e40*/  FADD.FTZ R31, R145, R34 ;  /* 0x00000022911f7221 */ /* 0x004fe20000010000 */
[----:B------:R-:W-:Y:S01]  /*2e50*/  FADD.FTZ R34, R136, R35 ;  /* 0x0000002388227221 */ /* 0x000fe20000010000 */
[----:B------:R-:W-:Y:S02]  /*2e60*/  F2FP.F16.F32.PACK_AB R151, R12, R151 ;  /* 0x000000970c97723e */ /* 0x000fe400000000ff */
[----:B------:R-:W-:Y:S02]  /*2e70*/  CS2R R106, SRZ ;  /* 0x00000000006a7805 */ /* 0x000fe4000001ff00 */
[----:B------:R-:W-:Y:S01]  /*2e80*/  F2FP.F16.F32.PACK_AB R144, R13, R144 ;  /* 0x000000900d90723e */ /* 0x000fe200000000ff */
[----:B------:R-:W-:Y:S01]  /*2e90*/  FADD.FTZ R35, R37, R34 ;  /* 0x0000002225237221 */ /* 0x000fe20000010000 */
[----:B------:R-:W-:Y:S01]  /*2ea0*/  FFMA.FTZ R34, R67, R0, -R4 ;  /* 0x0000000043227223 */ /* 0x000fe20000010804 */
[----:B------:R-:W2:Y:S01]  /*2eb0*/  MUFU.EX2 R18, R18 ;  /* 0x0000001200127308 */ /* 0x000ea20000000800 */
[----:B0-----:R-:W-:Y:S01]  /*2ec0*/  FADD.FTZ R36, R14, R31 ;  /* 0x0000001f0e247221 */ /* 0x001fe20000010000 */
[----:B------:R-:W-:Y:S01]  /*2ed0*/  FADD.FTZ R38, R138, R35 ;  /* 0x000000238a267221 */ /* 0x000fe20000010000 */
[----:B------:R-:W-:-:S02]  /*2ee0*/  F2FP.F16.F32.PACK_AB R146, R27, R146 ;  /* 0x000000921b92723e */ /* 0x000fc400000000ff */
[----:B------:R-:W-:Y:S02]  /*2ef0*/  CS2R R104, SRZ ;  /* 0x0000000000687805 */ /* 0x000fe4000001ff00 */
[----:B------:R-:W-:Y:S01]  /*2f00*/  F2FP.F16.F32.PACK_AB R140, R43, R140 ;  /* 0x0000008c2b8c723e */ /* 0x000fe200000000ff */
[----:B------:R-:W-:Y:S01]  /*2f10*/  FADD.FTZ R35, R33, R38 ;  /* 0x0000002621237221 */ /* 0x000fe20000010000 */
[----:B------:R-:W-:Y:S01]  /*2f20*/  F2FP.F16.F32.PACK_AB R142, R45, R142 ;  /* 0x0000008e2d8e723e */ /* 0x000fe200000000ff */
[----:B------:R-:W0:Y:S01]  /*2f30*/  MUFU.EX2 R141, R141 ;  /* 0x0000008d008d7308 */ /* 0x000e220000000800 */
[----:B-1----:R-:W-:Y:S01]  /*2f40*/  FADD.FTZ R31, R147, R36 ;  /* 0x00000024931f7221 */ /* 0x002fe20000010000 */
[----:B------:R-:W-:Y:S01]  /*2f50*/  FADD.FTZ R38, R132, R35 ;  /* 0x0000002384267221 */ /* 0x000fe20000010000 */
[----:B------:R-:W-:Y:S02]  /*2f60*/  F2FP.F16.F32.PACK_AB R136, R37, R136 ;  /* 0x000000882588723e */ /* 0x000fe400000000ff */
[----:B------:R-:W-:-:S02]  /*2f70*/  CS2R R102, SRZ ;  /* 0x0000000000667805 */ /* 0x000fc4000001ff00 */
[----:B------:R-:W-:Y:S01]  /*2f80*/  F2FP.F16.F32.PACK_AB R138, R33, R138 ;  /* 0x0000008a218a723e */ /* 0x000fe200000000ff */
[C---:B------:R-:W-:Y:S01]  /*2f90*/  FADD.FTZ R35, R29.reuse, R38 ;  /* 0x000000261d237221 */ /* 0x040fe20000010000 */
[----:B------:R-:W-:Y:S01]  /*2fa0*/  F2FP.F16.F32.PACK_AB R132, R29, R132 ;  /* 0x000000841d84723e */ /* 0x000fe200000000ff */
[----:B------:R-:W1:Y:S01]  /*2fb0*/  MUFU.EX2 R20, R20 ;  /* 0x0000001400147308 */ /* 0x000e620000000800 */
[----:B--2---:R-:W-:Y:S01]  /*2fc0*/  FADD.FTZ R36, R18, R31 ;  /* 0x0000001f12247221 */ /* 0x004fe20000010000 */
[----:B------:R-:W-:Y:S01]  /*2fd0*/  FADD.FTZ R40, R134, R35 ;  /* 0x0000002386287221 */ /* 0x000fe20000010000 */
[C---:B------:R-:W-:Y:S02]  /*2fe0*/  F2FP.F16.F32.PACK_AB R134, R15.reuse, R134 ;  /* 0x000000860f86723e */ /* 0x040fe400000000ff */
[----:B------:R-:W-:Y:S02]  /*2ff0*/  CS2R R100, SRZ ;  /* 0x0000000000647805 */ /* 0x000fe4000001ff00 */
[----:B------:R-:W-:Y:S01]  /*3000*/  F2FP.F16.F32.PACK_AB R145, R14, R145 ;  /* 0x000000910e91723e */ /* 0x000fe200000000ff */
[----:B------:R-:W-:Y:S01]  /*3010*/  FADD.FTZ R35, R15, R40 ;  /* 0x000000280f237221 */ /* 0x000fe20000010000 */
[----:B------:R-:W-:Y:S01]  /*3020*/  F2FP.F16.F32.PACK_AB R147, R18, R147 ;  /* 0x000000931293723e */ /* 0x000fe200000000ff */
[----:B------:R-:W2:Y:S01]  /*3030*/  MUFU.EX2 R143, R143 ;  /* 0x0000008f008f7308 */ /* 0x000ea20000000800 */
[----:B0-----:R-:W-:Y:S01]  /*3040*/  FADD.FTZ R31, R141, R36 ;  /* 0x000000248d1f7221 */ /* 0x001fe20000010000 */
[----:B------:R-:W-:Y:S01]  /*3050*/  FADD.FTZ R40, R128, R35 ;  /* 0x0000002380287221 */ /* 0x000fe20000010000 */
[----:B------:R-:W-:-:S02]  /*3060*/  F2FP.F16.F32.PACK_AB R128, R57, R128 ;  /* 0x000000803980723e */ /* 0x000fc400000000ff */
[----:B------:R-:W-:Y:S02]  /*3070*/  CS2R R98, SRZ ;  /* 0x0000000000627805 */ /* 0x000fe4000001ff00 */
[----:B------:R-:W-:Y:S02]  /*3080*/  CS2R R96, SRZ ;  /* 0x0000000000607805 */ /* 0x000fe4000001ff00 */
[----:B------:R-:W-:Y:S02]  /*3090*/  CS2R R94, SRZ ;  /* 0x00000000005e7805 */ /* 0x000fe4000001ff00 */
[----:B------:R-:W-:Y:S01]  /*30a0*/  CS2R R92, SRZ ;  /* 0x00000000005c7805 */ /* 0x000fe2000001ff00 */
[----:B------:R-:W0:Y:S01]  /*30b0*/  MUFU.EX2 R24, R24 ;  /* 0x0000001800187308 */ /* 0x000e220000000800 */
[C---:B-1----:R-:W-:Y:S01]  /*30c0*/  FADD.FTZ R36, R20.reuse, R31 ;  /* 0x0000001f14247221 */ /* 0x042fe20000010000 */
[----:B------:R-:W-:Y:S02]  /*30d0*/  F2FP.F16.F32.PACK_AB R141, R20, R141 ;  /* 0x0000008d148d723e */ /* 0x000fe400000000ff */
[----:B------:R-:W-:-:S02]  /*30e0*/  CS2R R90, SRZ ;  /* 0x00000000005a7805 */ /* 0x000fc4000001ff00 */
[----:B------:R-:W-:Y:S02]  /*30f0*/  CS2R R88, SRZ ;  /* 0x0000000000587805 */ /* 0x000fe4000001ff00 */
        /* <DEDUP_REMOVED lines=71> */
[----:B--2---:R-:W-:Y:S01]  /*3570*/  FADD.FTZ R3, R115, R12 ;  /* 0x0000000c73037221 */ /* 0x004fe20000010000 */
[----:B0-----:R-:W-:-:S03]  /*3580*/  F2FP.F16.F32.PACK_AB R123, R10, R115 ;  /* 0x000000730a7b723e */ /* 0x001fc600000000ff */
[----:B------:R-:W-:Y:S01]  /*3590*/  FADD.FTZ R3, R10, R3 ;  /* 0x000000030a037221 */ /* 0x000fe20000010000 */
[----:B------:R-:W-:Y:S01]  /*35a0*/  CS2R R114, SRZ ;  /* 0x0000000000727805 */ /* 0x000fe2000001ff00 */
[C---:B-1----:R-:W-:Y:S01]  /*35b0*/  FADD.FTZ R4, R19.reuse, R4 ;  /* 0x0000000413047221 */ /* 0x042fe20000010000 */
[----:B------:R-:W-:Y:S01]  /*35c0*/  F2FP.F16.F32.PACK_AB R122, R19, R122 ;  /* 0x0000007a137a723e */ /* 0x000fe200000000ff */
[----:B------:R-:W-:Y:S06]  /*35d0*/  @!P1 BRA `(.L_x_14974) ;  /* 0x0000002400c09947 */ /* 0x000fec0003800000 */
[----:B------:R-:W-:Y:S01]  /*35e0*/  IMAD.MOV.U32 R10, RZ, RZ, R11 ;  /* 0x000000ffff0a7224 */ /* 0x000fe200078e000b */
[----:B------:R-:W-:Y:S01]  /*35f0*/  UMOV UR7, URZ ;  /* 0x0000003f00077c82 */ /* 0x000fe20008000000 */
[----:B------:R-:W-:Y:S01]  /*3600*/  IMAD.MOV.U32 R9, RZ, RZ, R2 ;  /* 0x000000ffff097224 */ /* 0x000fe200078e0002 */
[----:B------:R-:W-:Y:S01]  /*3610*/  UMOV UR6, URZ ;  /* 0x0000003f00067c82 */ /* 0x000fe20008000000 */
[----:B------:R-:W-:Y:S01]  /*3620*/  IMAD.MOV.U32 R119, RZ, RZ, RZ ;  /* 0x000000ffff777224 */ /* 0x000fe200078e00ff */
[----:B------:R-:W-:Y:S01]  /*3630*/  ULDC UR28, c[0x0][0x288] ;  /* 0x0000a200001c7ab9 */ /* 0x000fe20000000800 */
[----:B------:R-:W-:-:S05]  /*3640*/  ULDC UR29, c[0x0][0x2f0] ;  /* 0x0000bc00001d7ab9 */ /* 0x000fca0000000800 */
.L_x_14985:
[----:B------:R-:W-:Y:S01]  /*3650*/  ISETP.NE.AND P2, PT, RZ, UR43, PT ;  /* 0x0000002bff007c0c */ /* 0x000fe2000bf45270 */
[----:B------:R-:W-:-:S04]  /*3660*/  UISETP.NE.AND UP0, UPT, UR6, 0x1, UPT ;  /* 0x000000010600788c */ /* 0x000fc8000bf05270 */
[----:B------:R-:W-:-:S04]  /*3670*/  USEL UR5, URZ, 0x1, UP0 ;  /* 0x000000013f057887 */ /* 0x000fc80008000000 */
[----:B------:R-:W-:-:S04]  /*3680*/  ULOP3.LUT UR5, UR7, UR5, URZ, 0x3c, !UPT ;  /* 0x0000000507057292 */ /* 0x000fc8000f8e3c3f */
[----:B------:R-:W-:Y:S08]  /*3690*/  @P2 BRA `(.L_x_14975) ;  /* 0x0000000000382947 */ /* 0x000ff00003800000 */
[----:B------:R-:W-:Y:S05]  /*36a0*/  @!P0 BRA `(.L_x_14976) ;  /* 0x0000000000048947 */ /* 0x000fea0003800000 */
[----:B------:R-:W-:Y:S01]  /*36b0*/  BPT.TRAP 0x1 ;  /* 0x000000040000795c */ /* 0x000fe20000300000 */
.L_x_14976:
        /* <DEDUP_REMOVED lines=9> */
.L_x_14977:
[----:B-1----:R-:W-:Y:S05]  /*3750*/  @P1 BRA `(.L_x_14975) ;  /* 0x0000000000081947 */ /* 0x002fea0003800000 */
[----:B------:R-:W1:Y:S02]  /*3760*/  SYNCS.PHASECHK.TRANS64.TRYWAIT P1, [UR4+0x16830], R0 ;  /* 0x01683000ff0075a7 */ /* 0x000e640008020144 */
[----:B-1----:R-:W-:Y:S05]  /*3770*/  @!P1 BRA `(.L_x_14978) ;  /* 0x0000009800ac9947 */ /* 0x002fea0003800000 */
.L_x_14975:
[----:B01----:R-:W-:Y:S01]  /*3780*/  IADD3 R0, R16, 0x8, RZ ;  /* 0x0000000810007810 */ /* 0x003fe20007ffe0ff */
        /* <DEDUP_REMOVED lines=29> */
.L_x_14980:
[----:B------:R-:W-:Y:S01]  /*3960*/  ULEA UR10, UR6, UR42, 0x3 ;  /* 0x0000002a060a7291 */ /* 0x000fe2000f8e183f */
[----:B------:R-:W-:-:S05]  /*3970*/  IMAD.U32 R0, RZ, RZ, UR7 ;  /* 0x00000007ff007e24 */ /* 0x000fca000f8e00ff */
[----:B------:R-:W-:-:S04]  /*3980*/  SHF.L.U32 R0, R0, 0x1f, RZ ;  /* 0x0000001f00007819 */ /* 0x000fc800000006ff */
[----:B------:R0:W1:Y:S01]  /*3990*/  SYNCS.PHASECHK.TRANS64.TRYWAIT P1, [UR10+0x16850], R0 ;  /* 0x01685000ff0075a7 */ /* 0x000062000802014a */
[----:B------:R-:W-:Y:S05]  /*39a0*/  @!P0 BRA `(.L_x_14981) ;  /* 0x0000000000048947 */ /* 0x000fea0003800000 */
[----:B------:R-:W-:Y:S01]  /*39b0*/  BPT.TRAP 0x1 ;  /* 0x000000040000795c */ /* 0x000fe20000300000 */
.L_x_14981:
[----:B-1----:R-:W-:Y:S05]  /*39c0*/  @P1 BRA `(.L_x_14979) ;  /* 0x0000000000081947 */ /* 0x002fea0003800000 */
[----:B------:R-:W1:Y:S02]  /*39d0*/  SYNCS.PHASECHK.TRANS64.TRYWAIT P1, [UR10+0x16850], R0 ;  /* 0x01685000ff0075a7 */ /* 0x000e64000802014a */
[----:B-1----:R-:W-:Y:S05]  /*39e0*/  @!P1 BRA `(.L_x_14982) ;  /* 0x0000009800289947 */ /* 0x002fea0003800000 */
.L_x_14979:
        /* <DEDUP_REMOVED lines=50> */
.L_x_14983:
[----:B------:R-:W-:Y:S01]  /*3d10*/  UISETP.NE.AND UP0, UPT, UR44, URZ, UPT ;  /* 0x0000003f2c00728c */ /* 0x000fe2000bf05270 */
[----:B------:R-:W-:Y:S02]  /*3d20*/  IMAD.MOV.U32 R19, RZ, RZ, R5 ;  /* 0x000000ffff137224 */ /* 0x000fe400078e0005 */
        /* <DEDUP_REMOVED lines=11> */
[----:B------:R-:W-:-:S03]  /*3de0*/  ULEA UR7, UR4, UR42, 0x3 ;  /* 0x0000002a04077291 */ /* 0x000fc6000f8e183f */
[----:B------:R-:W-:Y:S01]  /*3df0*/  IMAD R11, R8, -0x2, R11 ;  /* 0xfffffffe080b7824 */ /* 0x000fe200078e020b */
[----:B------:R-:W-:-:S03]  /*3e00*/  UIADD3 UR7, UR7, 0x16840, URZ ;  /* 0x0001684007077890 */ /* 0x000fc6000fffe03f */
[----:B------:R-:W-:Y:S01]  /*3e10*/  IMAD R11, R2, UR37, R11 ;  /* 0x00000025020b7c24 */ /* 0x000fe2000f8e020b */
[----:B------:R-:W-:-:S09]  /*3e20*/  UPRMT UR7, UR25, 0x654, UR7 ;  /* 0x0000065419077896 */ /* 0x000fd20008000007 */
[----:B------:R-:W-:Y:S01]  /*3e30*/  SYNCS.ARRIVE.TRANS64.RED.A1T0 RZ, [UR7], RZ ;  /* 0x000000ffffff79a7 */ /* 0x000fe20008100407 */
        /* <DEDUP_REMOVED lines=93> */
[----:B------:R-:W-:Y:S01]  /*4410*/  FMNMX.FTZ R0, R28, R13, !PT ;  /* 0x0000000d1c007209 */ /* 0x000fe20007810000 */
[----:B------:R-:W0:Y:S01]  /*4420*/  SHFL.IDX PT, R84, R19, 0x1, 0x1c1f ;  /* 0x003c1f0013547f89 */ /* 0x000e2200000e0000 */
[----:B------:R-:W-:Y:S02]  /*4430*/  FSEL R85, R85, -INF , P2 ;  /* 0xff80000055557808 */ /* 0x000fe40001000000 */
[----:B------:R-:W-:-:S04]  /*4440*/  FMNMX.FTZ R0, R15, R0, !PT ;  /* 0x000000000f007209 */ /* 0x000fc80007810000 */
[----:B------:R-:W-:-:S05]  /*4450*/  FMNMX.FTZ R21, R85, R0, !PT ;  /* 0x0000000055157209 */ /* 0x000fca0007810000 */
[----:B------:R-:W1:Y:S01]  /*4460*/  SHFL.BFLY PT, R0, R21, 0x2, 0x1f ;  /* 0x0c401f0015007f89 */ /* 0x000e6200000e0000 */
[----:B0-----:R-:W-:-:S04]  /*4470*/  IADD3 R11, R84, -UR28, R11 ;  /* 0x8000001c540b7c10 */ /* 0x001fc8000fffe00b */
[C---:B------:R-:W-:Y:S02]  /*4480*/  ISETP.GT.AND P2, PT, R11.reuse, RZ, PT ;  /* 0x000000ff0b00720c */ /* 0x040fe40003f44270 */
[C---:B------:R-:W-:Y:S02]  /*4490*/  ISETP.GT.AND P3, PT, R11.reuse, 0x1, PT ;  /* 0x000000010b00780c */ /* 0x040fe40003f64270 */
[----:B------:R-:W-:Y:S02]  /*44a0*/  FSEL R19, R26, -INF , P2 ;  /* 0xff8000001a137808 */ /* 0x000fe40001000000 */
[----:B------:R-:W-:Y:S02]  /*44b0*/  ISETP.GT.AND P2, PT, R11, 0x8, PT ;  /* 0x000000080b00780c */ /* 0x000fe40003f44270 */
[----:B-1----:R-:W-:Y:S02]  /*44c0*/  FMNMX.FTZ R23, R21, R0, !PT ;  /* 0x0000000015177209 */ /* 0x002fe40007810000 */
[----:B------:R-:W-:Y:S01]  /*44d0*/  FSEL R27, R27, -INF , P3 ;  /* 0xff8000001b1b7808 */ /* 0x000fe20001800000 */
[----:B------:R-:W0:Y:S01]  /*44e0*/  LDC R0, c[0x0][0x988] ;  /* 0x00026200ff007b82 */ /* 0x000e220000000800 */
[----:B------:R-:W-:Y:S01]  /*44f0*/  FMNMX.FTZ R26, R19, R10, !PT ;  /* 0x0000000a131a7209 */ /* 0x000fe20007810000 */
[----:B------:R-:W1:Y:S01]  /*4500*/  SHFL.BFLY PT, R2, R23, 0x1, 0x1f ;  /* 0x0c201f0017027f89 */ /* 0x000e6200000e0000 */
[----:B------:R-:W-:-:S02]  /*4510*/  ISETP.GT.AND P3, PT, R11, 0x9, PT ;  /* 0x000000090b00780c */ /* 0x000fc40003f64270 */
[----:B------:R-:W-:Y:S02]  /*4520*/  FMNMX.FTZ R26, R27, R26, !PT ;  /* 0x0000001a1b1a7209 */ /* 0x000fe40007810000 */
[----:B------:R-:W-:Y:S02]  /*4530*/  FSEL R31, R31, -INF , P3 ;  /* 0xff8000001f1f7808 */ /* 0x000fe40001800000 */
[----:B------:R-:W-:-:S04]  /*4540*/  ISETP.GT.AND P3, PT, R11, 0x11, PT ;  /* 0x000000110b00780c */ /* 0x000fc80003f64270 */
[----:B------:R-:W-:Y:S02]  /*4550*/  FSEL R35, R35, -INF , P3 ;  /* 0xff80000023237808 */ /* 0x000fe40001800000 */
[----:B------:R-:W-:-:S04]  /*4560*/  ISETP.GT.AND P3, PT, R11, 0x19, PT ;  /* 0x000000190b00780c */ /* 0x000fc80003f64270 */
[----:B------:R-:W-:Y:S02]  /*4570*/  FSEL R39, R39, -INF , P3 ;  /* 0xff80000027277808 */ /* 0x000fe40001800000 */
[----:B------:R-:W-:-:S04]  /*4580*/  ISETP.GT.AND P3, PT, R11, 0x21, PT ;  /* 0x000000210b00780c */ /* 0x000fc80003f64270 */
[----:B------:R-:W-:Y:S02]  /*4590*/  FSEL R43, R43, -INF , P3 ;  /* 0xff8000002b2b7808 */ /* 0x000fe40001800000 */
[----:B-1----:R-:W-:Y:S02]  /*45a0*/  FMNMX.FTZ R2, R23, R2, !PT ;  /* 0x0000000217027209 */ /* 0x002fe40007810000 */
[----:B------:R-:W-:Y:S02]  /*45b0*/  FSEL R23, R30, -INF , P2 ;  /* 0xff8000001e177808 */ /* 0x000fe40001000000 */
[----:B------:R-:W-:Y:S01]  /*45c0*/  ISETP.GT.AND P2, PT, R11, 0x10, PT ;  /* 0x000000100b00780c */ /* 0x000fe20003f44270 */
[----:B0-----:R-:W-:Y:S01]  /*45d0*/  FMUL.FTZ R17, R2, R0 ;  /* 0x0000000002117220 */ /* 0x001fe20000410000 */
[----:B------:R-:W-:Y:S02]  /*45e0*/  FMNMX.FTZ R26, R23, R26, !PT ;  /* 0x0000001a171a7209 */ /* 0x000fe40007810000 */
[----:B------:R-:W-:-:S02]  /*45f0*/  FSEL R29, R34, -INF , P2 ;  /* 0xff800000221d7808 */ /* 0x000fc40001000000 */
[----:B------:R-:W-:Y:S02]  /*4600*/  FMNMX.FTZ R26, R31, R26, !PT ;  /* 0x0000001a1f1a7209 */ /* 0x000fe40007810000 */
[----:B------:R-:W-:Y:S02]  /*4610*/  ISETP.GT.AND P2, PT, R11, 0x18, PT ;  /* 0x000000180b00780c */ /* 0x000fe40003f44270 */
[----:B------:R-:W-:Y:S02]  /*4620*/  FMNMX.FTZ R26, R29, R26, !PT ;  /* 0x0000001a1d1a7209 */ /* 0x000fe40007810000 */
[----:B------:R-:W-:Y:S02]  /*4630*/  FSEL R37, R38, -INF , P2 ;  /* 0xff80000026257808 */ /* 0x000fe40001000000 */
[----:B------:R-:W-:Y:S02]  /*4640*/  FMNMX.FTZ R26, R35, R26, !PT ;  /* 0x0000001a231a7209 */ /* 0x000fe40007810000 */
[----:B------:R-:W-:-:S02]  /*4650*/  ISETP.GT.AND P2, PT, R11, 0x20, PT ;  /* 0x000000200b00780c */ /* 0x000fc40003f44270 */
[----:B------:R-:W-:Y:S02]  /*4660*/  FMNMX.FTZ R26, R37, R26, !PT ;  /* 0x0000001a251a7209 */ /* 0x000fe40007810000 */
[----:B------:R-:W-:Y:S02]  /*4670*/  FSEL R41, R42, -INF , P2 ;  /* 0xff8000002a297808 */ /* 0x000fe40001000000 */
[----:B------:R-:W-:Y:S02]  /*4680*/  FMNMX.FTZ R26, R39, R26, !PT ;  /* 0x0000001a271a7209 */ /* 0x000fe40007810000 */
        /* <DEDUP_REMOVED lines=67> */
[----:B------:R-:W-:Y:S02]  /*4ac0*/  FSETP.NEU.FTZ.AND P1, PT, R2, -INF , PT ;  /* 0xff8000000200780b */ /* 0x000fe40003f3d000 */
[----:B------:R-:W-:-:S02]  /*4ad0*/  FMNMX.FTZ R26, R143, R26, !PT ;  /* 0x0000001a8f1a7209 */ /* 0x000fc40007810000 */
[----:B------:R-:W-:-:S03]  /*4ae0*/  FSEL R17, R17, RZ, P1 ;  /* 0x000000ff11117208 */ /* 0x000fc60000800000 */
[----:B------:R-:W0:Y:S02]  /*4af0*/  SHFL.BFLY PT, R11, R26, 0x2, 0x1f ;  /* 0x0c401f001a0b7f89 */ /* 0x000e2400000e0000 */
[-CC-:B------:R-:W-:Y:S01]  /*4b00*/  FFMA.FTZ R87, R14, R0.reuse, -R17.reuse ;  /* 0x000000000e577223 */ /* 0x180fe20000010811 */
        /* <DEDUP_REMOVED lines=21> */
[----:B0-----:R-:W-:Y:S01]  /*4c60*/  FMNMX.FTZ R14, R26, R11, !PT ;  /* 0x0000000b1a0e7209 */ /* 0x001fe20007810000 */
[-CC-:B------:R-:W-:Y:S01]  /*4c70*/  FFMA.FTZ R51, R44, R0.reuse, -R17.reuse ;  /* 0x000000002c337223 */ /* 0x180fe20000010811 */
[-CC-:B------:R-:W-:Y:S01]  /*4c80*/  FFMA.FTZ R136, R48, R0.reuse, -R17.reuse ;  /* 0x0000000030887223 */ /* 0x180fe20000010811 */
[-CC-:B------:R-:W-:Y:S01]  /*4c90*/  FFMA.FTZ R55, R40, R0.reuse, -R17.reuse ;  /* 0x0000000028377223 */ /* 0x180fe20000010811 */
[-CC-:B------:R-:W-:Y:S01]  /*4ca0*/  FFMA.FTZ R138, R52, R0.reuse, -R17.reuse ;  /* 0x00000000348a7223 */ /* 0x180fe20000010811 */
[----:B------:R-:W0:Y:S01]  /*4cb0*/  SHFL.BFLY PT, R11, R14, 0x1, 0x1f ;  /* 0x0c201f000e0b7f89 */ /* 0x000e2200000e0000 */
        /* <DEDUP_REMOVED lines=11> */
[----:B------:R-:W-:-:S05]  /*4d70*/  FFMA.FTZ R15, R85, R0, -R17 ;  /* 0x00000000550f7223 */ /* 0x000fca0000010811 */
[----:B------:R-:W-:Y:S01]  /*4d80*/  MUFU.EX2 R144, R144 ;  /* 0x0000009000907308 */ /* 0x000fe20000000800 */
[----:B0-----:R-:W-:-:S07]  /*4d90*/  FMNMX.FTZ R11, R14, R11, !PT ;  /* 0x0000000b0e0b7209 */ /* 0x001fce0007810000 */
[----:B------:R-:W-:Y:S01]  /*4da0*/  MUFU.EX2 R25, R25 ;  /* 0x0000001900197308 */ /* 0x000fe20000000800 */
[C---:B------:R-:W-:Y:S01]  /*4db0*/  FSETP.NEU.FTZ.AND P2, PT, R11.reuse, -INF , PT ;  /* 0xff8000000b00780b */ /* 0x040fe20003f5d000 */
[----:B------:R-:W-:-:S06]  /*4dc0*/  FMUL.FTZ R12, R11, R0 ;  /* 0x000000000b0c7220 */ /* 0x000fcc0000410000 */
[----:B------:R-:W-:Y:S01]  /*4dd0*/  MUFU.EX2 R146, R146 ;  /* 0x0000009200927308 */ /* 0x000fe20000000800 */
[----:B------:R-:W-:-:S05]  /*4de0*/  FSEL R12, R12, RZ, P2 ;  /* 0x000000ff0c0c7208 */ /* 0x000fca0001000000 */
        /* <DEDUP_REMOVED lines=8> */
[----:B------:R-:W0:Y:S01]  /*4e70*/  MUFU.EX2 R10, R31 ;  /* 0x0000001f000a7308 */ /* 0x000e220000000800 */
[-CC-:B------:R-:W-:Y:S01]  /*4e80*/  FFMA.FTZ R20, R35, R0.reuse, -R12.reuse ;  /* 0x0000000023147223 */ /* 0x180fe2000001080c */
[-C--:B------:R-:W-:Y:S01]  /*4e90*/  FMUL.FTZ R9, R29, R0.reuse ;  /* 0x000000001d097220 */ /* 0x080fe20000410000 */
        /* <DEDUP_REMOVED lines=17> */
[----:B------:R-:W-:Y:S01]  /*4fb0*/  FFMA.FTZ R141, R141, R0, -R12 ;  /* 0x000000008d8d7223 */ /* 0x000fe2000001080c */
[----:B------:R-:W-:-:S03]  /*4fc0*/  FADD.FTZ R35, R148, R35 ;  /* 0x0000002394237221 */ /* 0x000fc60000010000 */
[----:B------:R-:W0:Y:S01]  /*4fd0*/  MUFU.EX2 R149, R149 ;  /* 0x0000009500957308 */ /* 0x000e220000000800 */
[----:B------:R-:W-:Y:S01]  /*4fe0*/  FADD.FTZ R38, R150, R35 ;  /* 0x0000002396267221 */ /* 0x000fe20000010000 */
[----:B------:R-:W-:-:S03]  /*4ff0*/  FFMA.FTZ R35, R81, R0, -R12 ;  /* 0x0000000051237223 */ /* 0x000fc6000001080c */
[----:B------:R-:W-:-:S03]  /*5000*/  FADD.FTZ R37, R21, R38 ;  /* 0x0000002615257221 */ /* 0x000fc60000010000 */
[----:B------:R-:W2:Y:S01]  /*5010*/  MUFU.EX2 R151, R151 ;  /* 0x0000009700977308 */ /* 0x000ea20000000800 */
[----:B-1----:R-:W-:Y:S01]  /*5020*/  FFMA.FTZ R4, R9, R3, R14 ;  /* 0x0000000309047223 */ /* 0x002fe2000001000e */
[----:B------:R-:W-:-:S04]  /*5030*/  FADD.FTZ R38, R144, R37 ;  /* 0x0000002590267221 */ /* 0x000fc80000010000 */
[----:B------:R-:W-:Y:S01]  /*5040*/  FADD.FTZ R37, R25, R38 ;  /* 0x0000002619257221 */ /* 0x000fe20000010000 */
[-C--:B------:R-:W-:Y:S01]  /*5050*/  FFMA.FTZ R38, R123, R0.reuse, -R12 ;  /* 0x000000007b267223 */ /* 0x080fe2000001080c */
[----:B------:R-:W1:Y:S01]  /*5060*/  MUFU.EX2 R18, R18 ;  /* 0x0000001200127308 */ /* 0x000e620000000800 */
[----:B0-----:R-:W-:Y:S01]  /*5070*/  FADD.FTZ R4, R149, R4 ;  /* 0x0000000495047221 */ /* 0x001fe20000010000 */
[----:B------:R-:W-:Y:S01]  /*5080*/  FADD.FTZ R40, R146, R37 ;  /* 0x0000002592287221 */ /* 0x000fe20000010000 */
[-CC-:B------:R-:W-:Y:S01]  /*5090*/  FFMA.FTZ R37, R125, R0.reuse, -R12.reuse ;  /* 0x000000007d257223 */ /* 0x180fe2000001080c */
[----:B------:R-:W-:-:S04]  /*50a0*/  FFMA.FTZ R125, R129, R0, -R12 ;  /* 0x00000000817d7223 */ /* 0x000fc8000001080c */
        /* <DEDUP_REMOVED lines=117> */
.L_x_14984:
[----:B------:R-:W-:Y:S01]  /*5800*/  ULEA UR6, UR6, UR42, 0x3 ;  /* 0x0000002a06067291 */ /* 0x000fe2000f8e183f */
[----:B------:R-:W-:Y:S01]  /*5810*/  F2FP.F16.F32.PACK_AB R132, R121, R132 ;  /* 0x000000847984723e */ /* 0x000fe200000000ff */
[----:B------:R-:W-:Y:S01]  /*5820*/  UISETP.GT.AND UP0, UPT, UR27, UR26, UPT ;  /* 0x0000001a1b00728c */ /* 0x000fe2000bf04270 */
[-C--:B------:R-:W-:Y:S01]  /*5830*/  FMUL.FTZ R88, R88, R10.reuse ;  /* 0x0000000a58587220 */ /* 0x080fe20000410000 */
[----:B------:R-:W-:Y:S01]  /*5840*/  UIADD3 UR6, UR6, 0x16860, URZ ;  /* 0x0001686006067890 */ /* 0x000fe2000fffe03f */
[-C--:B------:R-:W-:Y:S01]  /*5850*/  FMUL.FTZ R89, R89, R10.reuse ;  /* 0x0000000a59597220 */ /* 0x080fe20000410000 */
[----:B------:R-:W-:Y:S01]  /*5860*/  UIADD3 UR10, UR27, -0x1, URZ ;  /* 0xffffffff1b0a7890 */ /* 0x000fe2000fffe03f */
[-C--:B------:R-:W-:Y:S01]  /*5870*/  FMUL.FTZ R92, R92, R10.reuse ;  /* 0x0000000a5c5c7220 */ /* 0x080fe20000410000 */
[----:B------:R-:W-:Y:S01]  /*5880*/  PLOP3.LUT P1, PT, PT, PT, UP0, 0x80, 0x0 ;  /* 0x000000000000781c */ /* 0x000fe20003f2f008 */
[----:B------:R-:W-:Y:S01]  /*5890*/  UPRMT UR6, UR25, 0x654, UR6 ;  /* 0x0000065419067896 */ /* 0x000fe20008000006 */
[-C--:B------:R-:W-:Y:S01]  /*58a0*/  FMUL.FTZ R93, R93, R10.reuse ;  /* 0x0000000a5d5d7220 */ /* 0x080fe20000410000 */
[----:B------:R-:W-:Y:S01]  /*58b0*/  UMOV UR7, UR5 ;  /* 0x0000000500077c82 */ /* 0x000fe20008000000 */
[-C--:B------:R-:W-:Y:S01]  /*58c0*/  FMUL.FTZ R96, R96, R10.reuse ;  /* 0x0000000a60607220 */ /* 0x080fe20000410000 */
[----:B------:R-:W-:Y:S01]  /*58d0*/  UMOV UR27, UR10 ;  /* 0x0000000a001b7c82 */ /* 0x000fe20008000000 */
        /* <DEDUP_REMOVED lines=63> */
[----:B------:R-:W-:-:S05]  /*5cd0*/  UMOV UR27, UR10 ;  /* 0x0000000a001b7c82 */ /* 0x000fca0008000000 */
.L_x_14974:
[----:B------:R-:W-:-:S06]  /*5ce0*/  UISETP.GE.AND UP0, UPT, UR27, UR41, UPT ;  /* 0x000000291b00728c */ /* 0x000fcc000bf06270 */
[----:B------:R-:W-:-:S13]  /*5cf0*/  PLOP3.LUT P1, PT, PT, PT, UP0, 0x80, 0x0 ;  /* 0x000000000000781c */ /* 0x000fda0003f2f008 */
[----:B------:R-:W-:Y:S05]  /*5d00*/  @!P1 BRA `(.L_x_14986) ;  /* 0x0000001c003c9947 */ /* 0x000fea0003800000 */
[----:B------:R-:W-:Y:S01]  /*5d10*/  VIADD R9, R16, 0x9 ;  /* 0x0000000910097836 */ /* 0x000fe20000000000 */
[----:B------:R-:W-:Y:S01]  /*5d20*/  ISETP.GE.U32.AND P1, PT, R22, 0x180, PT ;  /* 0x000001801600780c */ /* 0x000fe20003f26070 */
[----:B------:R-:W-:Y:S01]  /*5d30*/  IMAD.MOV.U32 R8, RZ, RZ, R11 ;  /* 0x000000ffff087224 */ /* 0x000fe200078e000b */
[----:B------:R-:W-:Y:S01]  /*5d40*/  MOV R5, R2 ;  /* 0x0000000200057202 */ /* 0x000fe20000000f00 */
[----:B------:R-:W-:Y:S01]  /*5d50*/  VIADD R16, R16, 0x8 ;  /* 0x0000000810107836 */ /* 0x000fe20000000000 */
[----:B------:R-:W-:Y:S01]  /*5d60*/  SEL R9, R9, 0x9, !P1 ;  /* 0x0000000909097807 */ /* 0x000fe20004800000 */
[----:B------:R-:W-:Y:S01]  /*5d70*/  UMOV UR7, UR5 ;  /* 0x0000000500077c82 */ /* 0x000fe20008000000 */
[----:B------:R-:W-:-:S07]  /*5d80*/  UMOV UR6, UR4 ;  /* 0x0000000400067c82 */ /* 0x000fce0008000000 */
.L_x_14997:
        /* <DEDUP_REMOVED lines=9> */
.L_x_14988:
[----:B------:R-:W-:Y:S01]  /*5e20*/  ULEA UR10, UR4, UR42, 0x3 ;  /* 0x0000002a040a7291 */ /* 0x000fe2000f8e183f */
[----:B------:R-:W-:-:S05]  /*5e30*/  IMAD.U32 R0, RZ, RZ, UR5 ;  /* 0x00000005ff007e24 */ /* 0x000fca000f8e00ff */
[----:B------:R-:W-:-:S04]  /*5e40*/  SHF.L.U32 R0, R0, 0x1f, RZ ;  /* 0x0000001f00007819 */ /* 0x000fc800000006ff */
[----:B------:R0:W1:Y:S01]  /*5e50*/  SYNCS.PHASECHK.TRANS64.TRYWAIT P1, [UR10+0x16830], R0 ;  /* 0x01683000ff0075a7 */ /* 0x000062000802014a */
[----:B------:R-:W-:Y:S05]  /*5e60*/  @!P0 BRA `(.L_x_14989) ;  /* 0x0000000000048947 */ /* 0x000fea0003800000 */
[----:B------:R-:W-:Y:S01]  /*5e70*/  BPT.TRAP 0x1 ;  /* 0x000000040000795c */ /* 0x000fe20000300000 */
.L_x_14989:
[----:B-1----:R-:W-:Y:S05]  /*5e80*/  @P1 BRA `(.L_x_14987) ;  /* 0x0000000000081947 */ /* 0x002fea0003800000 */
[----:B------:R-:W1:Y:S02]  /*5e90*/  SYNCS.PHASECHK.TRANS64.TRYWAIT P1, [UR10+0x16830], R0 ;  /* 0x01683000ff0075a7 */ /* 0x000e64000802014a */
[----:B-1----:R-:W-:Y:S05]  /*5ea0*/  @!P1 BRA `(.L_x_14990) ;  /* 0x0000007400109947 */ /* 0x002fea0003800000 */
.L_x_14987:
        /* <DEDUP_REMOVED lines=26> */
.L_x_14992:
[----:B------:R-:W-:Y:S01]  /*6050*/  ULEA UR10, UR6, UR42, 0x3 ;  /* 0x0000002a060a7291 */ /* 0x000fe2000f8e183f */
[----:B01----:R-:W-:-:S05]  /*6060*/  IMAD.U32 R0, RZ, RZ, UR7 ;  /* 0x00000007ff007e24 */ /* 0x003fca000f8e00ff */
[----:B------:R-:W-:-:S04]  /*6070*/  SHF.L.U32 R0, R0, 0x1f, RZ ;  /* 0x0000001f00007819 */ /* 0x000fc800000006ff */
[----:B------:R0:W1:Y:S01]  /*6080*/  SYNCS.PHASECHK.TRANS64.TRYWAIT P1, [UR10+0x16850], R0 ;  /* 0x01685000ff0075a7 */ /* 0x000062000802014a */
[----:B------:R-:W-:Y:S05]  /*6090*/  @!P0 BRA `(.L_x_14993) ;  /* 0x0000000000048947 */ /* 0x000fea0003800000 */
[----:B------:R-:W-:Y:S01]  /*60a0*/  BPT.TRAP 0x1 ;  /* 0x000000040000795c */ /* 0x000fe20000300000 */
.L_x_14993:
[----:B-1----:R-:W-:Y:S05]  /*60b0*/  @P1 BRA `(.L_x_14991) ;  /* 0x0000000000081947 */ /* 0x002fea0003800000 */
[----:B------:R-:W1:Y:S02]  /*60c0*/  SYNCS.PHASECHK.TRANS64.TRYWAIT P1, [UR10+0x16850], R0 ;  /* 0x01685000ff0075a7 */ /* 0x000e64000802014a */
[----:B-1----:R-:W-:Y:S05]  /*60d0*/  @!P1 BRA `(.L_x_14994) ;  /* 0x00000070009c9947 */ /* 0x002fea0003800000 */
.L_x_14991:
[----:B------:R-:W-:Y:S01]  /*60e0*/  UIADD3 UR7, UR42, 0x400, URZ ;  /* 0x000004002a077890 */ /* 0x000fe2000fffe03f */
[----:B------:R-:W-:Y:S01]  /*60f0*/  WARPGROUP.ARRIVE ;  /* 0x00000000000079c5 */ /* 0x000fe20000000000 */
[----:B------:R-:W-:Y:S01]  /*6100*/  UMOV UR11, 0x40000040 ;  /* 0x40000040000b7882 */ /* 0x000fe20000000000 */
[----:B------:R-:W-:Y:S01]  /*6110*/  UMOV UR15, 0x40000040 ;  /* 0x40000040000f7882 */ /* 0x000fe20000000000 */
[----:B------:R-:W-:-:S04]  /*6120*/  USHF.R.U32.HI UR7, URZ, 0x4, UR7 ;  /* 0x000000043f077899 */ /* 0x000fc80008011607 */
[----:B------:R-:W-:-:S04]  /*6130*/  ULOP3.LUT UR7, UR7, 0x3fff, URZ, 0xc0, !UPT ;  /* 0x00003fff07077892 */ /* 0x000fc8000f8ec03f */
[----:B------:R-:W-:-:S04]  /*6140*/  ULEA UR10, UR6, UR7, 0xa ;  /* 0x00000007060a7291 */ /* 0x000fc8000f8e503f */
[----:B------:R-:W-:-:S05]  /*6150*/  UIADD3 UR14, UR10, 0x80, URZ ;  /* 0x000000800a0e7890 */ /* 0x000fca000fffe03f */
[----:B------:R-:W-:Y:S01]  /*6160*/  HGMMA.64x64x16.F32 R88, R148, gdesc[UR8].tnspB, R88, gsb0 ;  /* 0x40e0000894587df0 */ /* 0x000fe20008000858 */
[----:B------:R-:W-:Y:S02]  /*6170*/  UMOV UR11, 0x40000040 ;  /* 0x40000040000b7882 */ /* 0x000fe40000000000 */
        /* <DEDUP_REMOVED lines=28> */
[----:B------:R-:W-:Y:S03]  /*6340*/  HGMMA.64x64x16.F32 R88, R124, gdesc[UR12].tnspB, R88, gsb0 ;  /* 0x40e0000c7c587df0 */ /* 0x000fe60008000858 */
[----:B------:R-:W-:Y:S02]  /*6350*/  WARPGROUP.DEPBAR.LE gsb0, 0x0 ;  /* 0x00008000000079c5 */ /* 0x000fe40000010000 */
[----:B------:R-:W-:-:S06]  /*6360*/  WARPGROUP.ARRIVE ;  /* 0x00000000000079c5 */ /* 0x000fcc0000000000 */
[----:B------:R-:W-:Y:S03]  /*6370*/  HGMMA.64x64x16.F32 R88, R120, gdesc[UR8].tnspB, R88, gsb0 ;  /* 0x40e0000878587df0 */ /* 0x000fe60008000858 */
[----:B------:R-:W-:Y:S02]  /*6380*/  WARPGROUP.DEPBAR.LE gsb0, 0x0 ;  /* 0x00008000000079c5 */ /* 0x000fe40000010000 */
[----:B------:R2:W-:Y:S06]  /*6390*/  BAR.ARV R9, 0x100 ;  /* 0x000400090000751d */ /* 0x0005ec0000002000 */
[----:B------:R-:W-:Y:S05]  /*63a0*/  @!P0 BRA `(.L_x_14995) ;  /* 0x0000000000048947 */ /* 0x000fea0003800000 */
[----:B------:R-:W-:Y:S01]  /*63b0*/  BPT.TRAP 0x1 ;  /* 0x000000040000795c */ /* 0x000fe20000300000 */
.L_x_14995:
        /* <DEDUP_REMOVED lines=68> */
[----:B------:R-:W0:Y:S02]  /*6800*/  LDC R0, c[0x0][0x988] ;  /* 0x00026200ff007b82 */ /* 0x000e240000000800 */
[----:B------:R-:W1:Y:S04]  /*6810*/  SHFL.BFLY PT, R11, R10, 0x2, 0x1f ;  /* 0x0c401f000a0b7f89 */ /* 0x000e6800000e0000 */
[----:B------:R-:W3:Y:S01]  /*6820*/  SHFL.BFLY PT, R15, R12, 0x2, 0x1f ;  /* 0x0c401f000c0f7f89 */ /* 0x000ee200000e0000 */
[----:B-1----:R-:W-:-:S02]  /*6830*/  FMNMX.FTZ R13, R10, R11, !PT ;  /* 0x0000000b0a0d7209 */ /* 0x002fc40007810000 */
[----:B---3--:R-:W-:-:S03]  /*6840*/  FMNMX.FTZ R15, R12, R15, !PT ;  /* 0x0000000f0c0f7209 */ /* 0x008fc60007810000 */
[----:B------:R-:W1:Y:S04]  /*6850*/  SHFL.BFLY PT, R2, R13, 0x1, 0x1f ;  /* 0x0c201f000d027f89 */ /* 0x000e6800000e0000 */
[----:B------:R-:W3:Y:S01]  /*6860*/  SHFL.BFLY PT, R14, R15, 0x1, 0x1f ;  /* 0x0c201f000f0e7f89 */ /* 0x000ee200000e0000 */
[----:B-1----:R-:W-:Y:S02]  /*6870*/  FMNMX.FTZ R2, R13, R2, !PT ;  /* 0x000000020d027209 */ /* 0x002fe40007810000 */
[----:B---3--:R-:W-:-:S03]  /*6880*/  FMNMX.FTZ R11, R15, R14, !PT ;  /* 0x0000000e0f0b7209 */ /* 0x008fc60007810000 */
        /* <DEDUP_REMOVED lines=35> */
[--C-:B------:R-:W-:Y:S01]  /*6ac0*/  FFMA.FTZ R137, R50, R0, -R49.reuse ;  /* 0x0000000032897223 */ /* 0x100fe20000010831 */
        /* <DEDUP_REMOVED lines=16> */
[----:B------:R-:W3:Y:S01]  /*6bd0*/  MUFU.EX2 R10, R10 ;  /* 0x0000000a000a7308 */ /* 0x000ee20000000800 */
        /* <DEDUP_REMOVED lines=16> */
[----:B---3--:R-:W-:Y:S01]  /*6ce0*/  FADD.FTZ R4, R10, R3 ;  /* 0x000000030a047221 */ /* 0x008fe20000010000 */
[-CC-:B------:R-:W-:Y:S01]  /*6cf0*/  FFMA.FTZ R129, R66, R0.reuse, -R49.reuse ;  /* 0x0000000042817223 */ /* 0x180fe20000010831 */
[-CC-:B------:R-:W-:Y:S01]  /*6d00*/  FFMA.FTZ R131, R70, R0.reuse, -R49.reuse ;  /* 0x0000000046837223 */ /* 0x180fe20000010831 */
[----:B------:R-:W-:-:S04]  /*6d10*/  FFMA.FTZ R86, R86, R0, -R49 ;  /* 0x0000000056567223 */ /* 0x000fc80000010831 */
        /* <DEDUP_REMOVED lines=13> */
[----:B-1----:R-:W-:Y:S01]  /*6df0*/  FADD.FTZ R27, R123, R34 ;  /* 0x000000227b1b7221 */ /* 0x002fe20000010000 */
[----:B------:R-:W-:-:S06]  /*6e00*/  FFMA.FTZ R34, R67, R0, -R49 ;  /* 0x0000000043227223 */ /* 0x000fcc0000010831 */
        /* <DEDUP_REMOVED lines=15> */
[----:B---3--:R-:W-:Y:S01]  /*6f00*/  FADD.FTZ R27, R41, R36 ;  /* 0x00000024291b7221 */ /* 0x008fe20000010000 */
[----:B------:R-:W-:-:S06]  /*6f10*/  FFMA.FTZ R36, R71, R0, -R49 ;  /* 0x0000000047247223 */ /* 0x000fcc0000010831 */
[----:B------:R-:W3:Y:S01]  /*6f20*/  MUFU.EX2 R143, R143 ;  /* 0x0000008f008f7308 */ /* 0x000ee20000000800 */
[----:B-1----:R-:W-:-:S07]  /*6f30*/  FADD.FTZ R4, R20, R3 ;  /* 0x0000000314047221 */ /* 0x002fce0000010000 */
[----:B------:R-:W1:Y:S01]  /*6f40*/  MUFU.EX2 R37, R37 ;  /* 0x0000002500257308 */ /* 0x000e620000000800 */
[----:B0-----:R-:W-:Y:S01]  /*6f50*/  FADD.FTZ R38, R142, R27 ;  /* 0x0000001b8e267221 */ /* 0x001fe20000010000 */
[----:B------:R-:W-:-:S06]  /*6f60*/  FFMA.FTZ R27, R74, R0, -R49 ;  /* 0x000000004a1b7223 */ /* 0x000fcc0000010831 */
        /* <DEDUP_REMOVED lines=48> */
[-CC-:B------:R-:W-:Y:S01]  /*7270*/  FFMA.FTZ R42, R83, R0.reuse, -R49.reuse ;  /* 0x00000000532a7223 */ /* 0x180fe20000010831 */
[----:B------:R-:W-:-:S05]  /*7280*/  FFMA.FTZ R49, R87, R0, -R49 ;  /* 0x0000000057317223 */ /* 0x000fca0000010831 */
        /* <DEDUP_REMOVED lines=38> */
[----:B0-----:R-:W-:-:S03]  /*74f0*/  FADD.FTZ R4, R45, R4 ;  /* 0x000000042d047221 */ /* 0x001fc60000010000 */
[----:B---3--:R-:W-:Y:S01]  /*7500*/  FADD.FTZ R3, R49, R3 ;  /* 0x0000000331037221 */ /* 0x008fe20000010000 */
[----:B------:R-:W-:Y:S06]  /*7510*/  @!P0 BRA `(.L_x_14996) ;  /* 0x0000000000048947 */ /* 0x000fec0003800000 */
[----:B------:R-:W-:Y:S01]  /*7520*/  BPT.TRAP 0x1 ;  /* 0x000000040000795c */ /* 0x000fe20000300000 */
.L_x_14996:
        /* <DEDUP_REMOVED lines=77> */
.L_x_14986:
[----:B------:R-:W-:Y:S06]  /*7a00*/  BAR.ARV 0x8, 0x200 ;  /* 0x0208000000007b1d */ /* 0x000fec0000002000 */
[----:B------:R-:W-:Y:S05]  /*7a10*/  @!P0 BRA `(.L_x_14998) ;  /* 0x0000000000048947 */ /* 0x000fea0003800000 */
[----:B------:R-:W-:Y:S01]  /*7a20*/  BPT.TRAP 0x1 ;  /* 0x000000040000795c */ /* 0x000fe20000300000 */
.L_x_14998:
[----:B------:R-:W-:Y:S01]  /*7a30*/  ULEA UR7, UR4, UR42, 0x3 ;  /* 0x0000002a04077291 */ /* 0x000fe2000f8e183f */
[----:B------:R-:W-:-:S05]  /*7a40*/  IMAD.U32 R5, RZ, RZ, UR5 ;  /* 0x00000005ff057e24 */ /* 0x000fca000f8e00ff */
[----:B------:R-:W-:-:S04]  /*7a50*/  SHF.L.U32 R5, R5, 0x1f, RZ ;  /* 0x0000001f05057819 */ /* 0x000fc800000006ff */
[----:B------:R0:W1:Y:S01]  /*7a60*/  SYNCS.PHASECHK.TRANS64.TRYWAIT P1, [UR7+0x16850], R5 ;  /* 0x01685005ff0075a7 */ /* 0x0000620008020147 */
[----:B------:R-:W-:Y:S05]  /*7a70*/  @!P0 BRA `(.L_x_14999) ;  /* 0x0000000000048947 */ /* 0x000fea0003800000 */
[----:B------:R-:W-:Y:S01]  /*7a80*/  BPT.TRAP 0x1 ;  /* 0x000000040000795c */ /* 0x000fe20000300000 */
.L_x_14999:
[----:B-1----:R-:W-:Y:S05]  /*7a90*/  @P1 BRA `(.L_x_15000) ;  /* 0x0000000000081947 */ /* 0x002fea0003800000 */
[----:B------:R-:W1:Y:S02]  /*7aa0*/  SYNCS.PHASECHK.TRANS64.TRYWAIT P1, [UR7+0x16850], R5 ;  /* 0x01685005ff0075a7 */ /* 0x000e640008020147 */
[----:B-1----:R-:W-:Y:S05]  /*7ab0*/  @!P1 BRA `(.L_x_15001) ;  /* 0x00000058003c9947 */ /* 0x002fea0003800000 */
.L_x_15000:
[----:B------:R-:W-:Y:S01]  /*7ac0*/  UIADD3 UR42, UR42, 0x400, URZ ;  /* 0x000004002a2a7890 */ /* 0x000fe2000fffe03f */
[----:B------:R-:W-:Y:S01]  /*7ad0*/  WARPGROUP.ARRIVE ;  /* 0x00000000000079c5 */ /* 0x000fe20000000000 */
[----:B------:R-:W-:Y:S01]  /*7ae0*/  UMOV UR11, 0x40000040 ;  /* 0x40000040000b7882 */ /* 0x000fe20000000000 */
[----:B01----:R-:W0:Y:S01]  /*7af0*/  SHFL.BFLY PT, R5, R4, 0x2, 0x1f ;  /* 0x0c401f0004057f89 */ /* 0x003e2200000e0000 */
[----:B------:R-:W-:-:S03]  /*7b00*/  USHF.R.U32.HI UR42, URZ, 0x4, UR42 ;  /* 0x000000043f2a7899 */ /* 0x000fc6000801162a */
[----:B------:R-:W1:Y:S01]  /*7b10*/  SHFL.BFLY PT, R6, R3, 0x2, 0x1f ;  /* 0x0c401f0003067f89 */ /* 0x000e6200000e0000 */
[----:B------:R-:W-:-:S04]  /*7b20*/  ULOP3.LUT UR42, UR42, 0x3fff, URZ, 0xc0, !UPT ;  /* 0x00003fff2a2a7892 */ /* 0x000fc8000f8ec03f */
[----:B------:R-:W-:-:S04]  /*7b30*/  ULEA UR4, UR4, UR42, 0xa ;  /* 0x0000002a04047291 */ /* 0x000fc8000f8e503f */
[----:B------:R-:W-:-:S03]  /*7b40*/  UIADD3 UR6, UR4, 0x80, URZ ;  /* 0x0000008004067890 */ /* 0x000fc6000fffe03f */
[----:B------:R-:W-:Y:S02]  /*7b50*/  UMOV UR10, UR4 ;  /* 0x00000004000a7c82 */ /* 0x000fe40008000000 */
[----:B------:R-:W-:Y:S01]  /*7b60*/  HGMMA.64x64x16.F32 R88, R148, gdesc[UR8].tnspB, R88, gsb0 ;  /* 0x40e0000894587df0 */ /* 0x000fe20008000858 */
[----:B------:R-:W-:Y:S01]  /*7b70*/  UMOV UR11, 0x40000040 ;  /* 0x40000040000b7882 */ /* 0x000fe20000000000 */
[----:B------:R-:W-:Y:S01]  /*7b80*/  UMOV UR10, UR6 ;  /* 0x00000006000a7c82 */ /* 0x000fe20008000000 */
[----:B------:R-:W-:Y:S01]  /*7b90*/  UIADD3 UR6, UR4, 0x100, URZ ;  /* 0x0000010004067890 */ /* 0x000fe2000fffe03f */
[----:B0-----:R-:W-:Y:S01]  /*7ba0*/  FADD.FTZ R5, R5, R4 ;  /* 0x0000000405057221 */ /* 0x001fe20000010000 */
[----:B------:R-:W-:Y:S02]  /*7bb0*/  IMAD.MOV.U32 R4, RZ, RZ, -0x800000 ;  /* 0xff800000ff047424 */ /* 0x000fe400078e00ff */
[----:B-1----:R-:W-:Y:S01]  /*7bc0*/  FADD.FTZ R7, R6, R3 ;  /* 0x0000000306077221 */ /* 0x002fe20000010000 */
[----:B------:R-:W-:Y:S01]  /*7bd0*/  IMAD.MOV.U32 R3, RZ, RZ, -0x800000 ;  /* 0xff800000ff037424 */ /* 0x000fe200078e00ff */
        /* <DEDUP_REMOVED lines=10> */
[----:B--2---:R-:W1:Y:S08]  /*7c80*/  @P2 MUFU.LG2 R9, R12 ;  /* 0x0000000c00092308 */ /* 0x004e700000000c00 */
        /* <DEDUP_REMOVED lines=47> */
.L_x_15002:
        /* <DEDUP_REMOVED lines=36> */
.L_x_14966:
        /* <DEDUP_REMOVED lines=17> */
[----:B------:R-:W-:Y:S01]  /*82d0*/  IADD3 R23, R22, -R7, RZ ;  /* 0x8000000716177210 */ /* 0x000fe20007ffe0ff */
[----:B------:R-:W3:Y:S01]  /*82e0*/  LDC.64 R10, c[0x0][0xbd8] ;  /* 0x0002f600ff0a7b82 */ /* 0x000ee20000000a00 */
[----:B------:R-:W-:Y:S01]  /*82f0*/  LOP3.LUT R9, R5, 0xfffffffc, RZ, 0xc0, !PT ;  /* 0xfffffffc05097812 */ /* 0x000fe200078ec0ff */
[----:B------:R-:W-:Y:S01]  /*8300*/  IMAD.HI R2, R0, 0x55555556, RZ ;  /* 0x5555555600027827 */ /* 0x000fe200078e02ff */
[----:B------:R-:W-:Y:S01]  /*8310*/  SHF.R.S32.HI R6, RZ, 0x1f, R23 ;  /* 0x0000001fff067819 */ /* 0x000fe20000011417 */
[----:B------:R-:W-:Y:S02]  /*8320*/  UIADD3 UR6, UR5, UR6, URZ ;  /* 0x0000000605067290 */ /* 0x000fe4000fffe03f */
[----:B------:R-:W-:Y:S01]  /*8330*/  IMAD.IADD R22, R22, 0x1, -R9 ;  /* 0x0000000116167824 */ /* 0x000fe200078e0a09 */
[----:B------:R-:W-:Y:S01]  /*8340*/  LEA.HI R24, R6, R23, RZ, 0x2 ;  /* 0x0000001706187211 */ /* 0x000fe200078f10ff */
[----:B------:R-:W4:Y:S01]  /*8350*/  S2UR UR11, SR_CTAID.Y ;  /* 0x00000000000b79c3 */ /* 0x000f220000002600 */
[----:B0-----:R-:W-:Y:S01]  /*8360*/  ISETP.NE.AND P0, PT, R17, 0x1, PT ;  /* 0x000000011100780c */ /* 0x001fe20003f05270 */
[----:B------:R-:W-:Y:S01]  /*8370*/  ULDC.64 UR8, c[0x0][0xb38] ;  /* 0x0002ce0000087ab9 */ /* 0x000fe20000000a00 */
[--C-:B------:R-:W-:Y:S01]  /*8380*/  SHF.R.S32.HI R7, RZ, 0x2, R24.reuse ;  /* 0x00000002ff077819 */ /* 0x100fe20000011418 */
[----:B------:R-:W-:Y:S01]  /*8390*/  UIMAD UR7, UR7, UR8, URZ ;  /* 0x00000008070772a4 */ /* 0x000fe2000f8e023f */
[----:B------:R-:W-:-:S02]  /*83a0*/  SHF.R.S32.HI R8, RZ, 0x1f, R24 ;  /* 0x0000001fff087819 */ /* 0x000fc40000011418 */
[----:B------:R-:W-:Y:S01]  /*83b0*/  LEA.HI R5, R2, R2, RZ, 0x1 ;  /* 0x0000000202057211 */ /* 0x000fe200078f08ff */
[----:B------:R-:W4:Y:S01]  /*83c0*/  LDC R21, c[0x0][0xc50] ;  /* 0x00031400ff157b82 */ /* 0x000f220000000800 */
[----:B------:R-:W-:Y:S01]  /*83d0*/  LEA.HI R8, R8, R7, RZ, 0x3 ;  /* 0x0000000708087211 */ /* 0x000fe200078f18ff */
[----:B--2---:R-:W-:Y:S01]  /*83e0*/  USHF.R.S32.HI UR10, URZ, 0x1f, UR12 ;  /* 0x0000001f3f0a7899 */ /* 0x004fe2000801140c */
[----:B------:R-:W-:Y:S01]  /*83f0*/  LEA.HI R6, R6, R23, RZ, 0x5 ;  /* 0x0000001706067211 */ /* 0x000fe200078f28ff */
[----:B------:R-:W-:Y:S01]  /*8400*/  IMAD R9, R5, -0x3, R0 ;  /* 0xfffffffd05097824 */ /* 0x000fe200078e0200 */
[----:B------:R-:W-:Y:S02]  /*8410*/  LOP3.LUT R8, R8, 0xfffffff8, RZ, 0xc0, !PT ;  /* 0xfffffff808087812 */ /* 0x000fe400078ec0ff */
[----:B------:R-:W-:Y:S01]  /*8420*/  SHF.R.S32.HI R5, RZ, 0x5, R6 ;  /* 0x00000005ff057819 */ /* 0x000fe20000011406 */
[----:B------:R-:W0:Y:S01]  /*8430*/  LDC.64 R14, c[0x0][0xb40] ;  /* 0x0002d000ff0e7b82 */ /* 0x000e220000000a00 */
[----:B------:R-:W-:Y:S01]  /*8440*/  LEA.HI R2, R22, R22, RZ, 0x1 ;  /* 0x0000001616027211 */ /* 0x000fe200078f08ff */
[----:B------:R-:W-:Y:S01]  /*8450*/  IMAD.IADD R0, R7, 0x1, -R8 ;  /* 0x0000000107007824 */ /* 0x000fe200078e0a08 */
[----:B------:R-:W-:Y:S01]  /*8460*/  LOP3.LUT R24, R24, 0x7ffffffc, RZ, 0xc0, !PT ;  /* 0x7ffffffc18187812 */ /* 0x000fe200078ec0ff */
[----:B------:R-:W-:Y:S01]  /*8470*/  IMAD.U32 R6, RZ, RZ, UR4 ;  /* 0x00000004ff067e24 */ /* 0x000fe2000f8e00ff */
[----:B------:R-:W-:Y:S01]  /*8480*/  LOP3.LUT R7, R2, 0x1ffffffe, RZ, 0xc0, !PT ;  /* 0x1ffffffe02077812 */ /* 0x000fe200078ec0ff */
[----:B------:R-:W-:-:S02]  /*8490*/  IMAD R0, R5, 0x10, R0 ;  /* 0x0000001005007824 */ /* 0x000fc400078e0200 */
[----:B------:R-:W2:Y:S01]  /*84a0*/  @P0 LDC R5, c[0x0][0xbec] ;  /* 0x0002fb00ff050b82 */ /* 0x000ea20000000800 */
[----:B---3--:R-:W-:Y:S02]  /*84b0*/  IMAD R8, R10, UR10, RZ ;  /* 0x0000000a0a087c24 */ /* 0x008fe4000f8e02ff */
[----:B------:R-:W-:Y:S02]  /*84c0*/  IMAD.IADD R25, R22, 0x1, -R7 ;  /* 0x0000000116197824 */ /* 0x000fe400078e0a07 */
[----:B------:R-:W-:Y:S02]  /*84d0*/  IMAD R0, R9, 0x40, R0 ;  /* 0x0000004009007824 */ /* 0x000fe400078e0200 */
[----:B------:R-:W-:Y:S01]  /*84e0*/  IMAD.U32 R7, RZ, RZ, UR5 ;  /* 0x00000005ff077e24 */ /* 0x000fe2000f8e00ff */
[----:B------:R-:W3:Y:S01]  /*84f0*/  @P0 LDC R13, c[0x0][0xbf0] ;  /* 0x0002fc00ff0d0b82 */ /* 0x000ee20000000800 */
[----:B------:R-:W-:Y:S01]  /*8500*/  IMAD.U32 R7, RZ, RZ, UR6 ;  /* 0x00000006ff077e24 */ /* 0x000fe2000f8e00ff */
[----:B------:R-:W-:Y:S01]  /*8510*/  UIMAD.WIDE.U32 UR4, UR36, UR8, URZ ;  /* 0x00000008240472a5 */ /* 0x000fe2000f8e003f */
[----:B------:R-:W-:Y:S01]  /*8520*/  IMAD R2, R25, 0x8, R0 ;  /* 0x0000000819027824 */ /* 0x000fe200078e0200 */
[----:B------:R-:W-:Y:S01]  /*8530*/  UIMAD UR6, UR36, UR9, UR7 ;  /* 0x00000009240672a4 */ /* 0x000fe2000f8e0207 */
[----:B------:R-:W-:-:S02]  /*8540*/  IMAD.WIDE.U32 R6, R10, UR12, R6 ;  /* 0x0000000c0a067c25 */ /* 0x000fc4000f8e0006 */
[----:B------:R-:W-:Y:S01]  /*8550*/  ULDC.64 UR8, c[0x0][0xb28] ;  /* 0x0002ca0000087ab9 */ /* 0x000fe20000000a00 */
[----:B------:R-:W5:Y:S01]  /*8560*/  @P0 LDC R27, c[0x0][0xbec] ;  /* 0x0002fb00ff1b0b82 */ /* 0x000f620000000800 */
[----:B-1----:R-:W-:Y:S01]  /*8570*/  IMAD R2, R19, 0xc0, R2 ;  /* 0x000000c013027824 */ /* 0x002fe200078e0202 */
[----:B------:R-:W-:Y:S01]  /*8580*/  UIADD3 UR6, UR5, UR6, URZ ;  /* 0x0000000605067290 */ /* 0x000fe2000fffe03f */
[----:B------:R-:W-:Y:S01]  /*8590*/  IMAD R11, R11, UR12, R8 ;  /* 0x0000000c0b0b7c24 */ /* 0x000fe2000f8e0208 */
[----:B------:R-:W-:Y:S01]  /*85a0*/  MOV R8, UR4 ;  /* 0x0000000400087c02 */ /* 0x000fe20008000f00 */
[----:B------:R-:W-:Y:S01]  /*85b0*/  IMAD.U32 R9, RZ, RZ, UR5 ;  /* 0x00000005ff097e24 */ /* 0x000fe2000f8e00ff */
[----:B------:R-:W-:Y:S01]  /*85c0*/  ULDC.64 UR4, c[0x0][0xbe0] ;  /* 0x0002f80000047ab9 */ /* 0x000fe20000000a00 */
[----:B0-----:R-:W-:Y:S01]  /*85d0*/  IMAD R12, R14, UR10, RZ ;  /* 0x0000000a0e0c7c24 */ /* 0x001fe2000f8e02ff */
[----:B------:R-:W0:Y:S01]  /*85e0*/  @P0 LDC R18, c[0x0][0xbf0] ;  /* 0x0002fc00ff120b82 */ /* 0x000e220000000800 */
[----:B--2---:R-:W-:-:S04]  /*85f0*/  @P0 IMAD.HI.U32 R10, R2, R5, RZ ;  /* 0x00000005020a0227 */ /* 0x004fc800078e00ff */
[----:B----4-:R-:W-:Y:S02]  /*8600*/  IMAD R21, R21, R16, UR11 ;  /* 0x0000000b15157e24 */ /* 0x010fe4000f8e0210 */
[----:B------:R-:W-:Y:S01]  /*8610*/  IMAD.U32 R9, RZ, RZ, UR6 ;  /* 0x00000006ff097e24 */ /* 0x000fe2000f8e00ff */
[----:B------:R-:W-:Y:S01]  /*8620*/  ULDC.64 UR6, c[0x0][0xb48] ;  /* 0x0002d20000067ab9 */ /* 0x000fe20000000a00 */
        /* <DEDUP_REMOVED lines=11> */
[----:B0-----:R-:W-:Y:S01]  /*86e0*/  @P0 SHF.R.U32.HI R11, RZ, R18, R27 ;  /* 0x00000012ff0b0219 */ /* 0x001fe2000001161b */
[----:B------:R-:W-:Y:S01]  /*86f0*/  IMAD R10, R12, UR4, RZ ;  /* 0x000000040c0a7c24 */ /* 0x000fe2000f8e02ff */
[----:B------:R-:W-:Y:S01]  /*8700*/  BAR.SYNC.DEFER_BLOCKING 0x1, 0x180 ;  /* 0x0046000000007b1d */ /* 0x000fe20000010000 */
[C---:B------:R-:W-:Y:S01]  /*8710*/  IMAD R15, R21.reuse, UR7, R13 ;  /* 0x00000007150f7c24 */ /* 0x040fe2000f8e020d */
[--C-:B------:R-:W-:Y:S01]  /*8720*/  SHF.R.S32.HI R13, RZ, 0x1f, R5.reuse ;  /* 0x0000001fff0d7819 */ /* 0x100fe20000011405 */
[----:B------:R-:W-:Y:S01]  /*8730*/  IMAD R12, R21, UR5, R10 ;  /* 0x00000005150c7c24 */ /* 0x000fe2000f8e020a */
[----:B------:R-:W-:Y:S01]  /*8740*/  IADD3 R6, P0, R5, R6, RZ ;  /* 0x0000000605067210 */ /* 0x000fe20007f1e0ff */
[----:B------:R-:W-:Y:S01]  /*8750*/  IMAD.MOV R5, RZ, RZ, -R5 ;  /* 0x000000ffff057224 */ /* 0x000fe200078e0a05 */
        /* <DEDUP_REMOVED lines=9> */
[----:B------:R-:W-:Y:S01]  /*87f0*/  IMAD R10, R10, UR4, RZ ;  /* 0x000000040a0a7c24 */ /* 0x000fe2000f8e02ff */
[----:B------:R-:W-:Y:S01]  /*8800*/  IADD3 R9, R9, R15, RZ ;  /* 0x0000000f09097210 */ /* 0x000fe20007ffe0ff */
[----:B------:R-:W-:-:S04]  /*8810*/  IMAD.WIDE.U32 R6, R5, UR6, R6 ;  /* 0x0000000605067c25 */ /* 0x000fc8000f8e0006 */
[C---:B------:R-:W-:Y:S01]  /*8820*/  IMAD R15, R11.reuse, UR5, R10 ;  /* 0x000000050b0f7c24 */ /* 0x040fe2000f8e020a */
[----:B------:R-:W0:Y:S01]  /*8830*/  S2UR UR5, SR_CgaCtaId ;  /* 0x00000000000579c3 */ /* 0x000e220000008800 */
[----:B------:R-:W-:Y:S01]  /*8840*/  SHF.R.S32.HI R10, RZ, 0x1f, R13 ;  /* 0x0000001fff0a7819 */ /* 0x000fe2000001140d */
[----:B------:R-:W-:Y:S02]  /*8850*/  IMAD R2, R2, UR6, RZ ;  /* 0x0000000602027c24 */ /* 0x000fe4000f8e02ff */
[----:B------:R-:W-:Y:S01]  /*8860*/  IMAD.WIDE.U32 R8, R11, UR4, R8 ;  /* 0x000000040b087c25 */ /* 0x000fe2000f8e0008 */
[----:B------:R-:W-:-:S03]  /*8870*/  UMOV UR4, 0x400 ;  /* 0x0000040000047882 */ /* 0x000fc60000000000 */
[----:B------:R-:W-:Y:S01]  /*8880*/  IMAD R11, R5, UR7, R2 ;  /* 0x00000007050b7c24 */ /* 0x000fe2000f8e0202 */
[----:B------:R-:W-:Y:S01]  /*8890*/  ULDC.64 UR6, c[0x0][0xba8] ;  /* 0x0002ea0000067ab9 */ /* 0x000fe20000000a00 */
        /* <DEDUP_REMOVED lines=8> */
[----:B------:R-:W-:-:S02]  /*8920*/  LEA.HI.X R10, R6, UR7, R7, 0x2, P0 ;  /* 0x00000007060a7c11 */ /* 0x000fc400080f1407 */
[----:B------:R-:W-:Y:S01]  /*8930*/  IMAD.IADD R5, R9, 0x1, R5 ;  /* 0x0000000109057824 */ /* 0x000fe200078e0205 */
[C---:B------:R-:W-:Y:S01]  /*8940*/  LEA R18, P1, R8.reuse, UR8, 0x2 ;  /* 0x0000000808127c11 */ /* 0x040fe2000f8210ff */
[----:B------:R-:W-:Y:S01]  /*8950*/  SHFL.IDX PT, R6, R2, RZ, 0x1c1f ;  /* 0x001c1fff02067589 */ /* 0x000fe200000e0000 */
[----:B------:R-:W-:Y:S01]  /*8960*/  IMAD R0, R19, 0xc0, R0 ;  /* 0x000000c013007824 */ /* 0x000fe200078e0200 */
[----:B0-----:R-:W-:Y:S01]  /*8970*/  ULEA UR4, UR5, UR4, 0x18 ;  /* 0x0000000405047291 */ /* 0x001fe2000f8ec03f */
[----:B------:R-:W-:Y:S01]  /*8980*/  LEA.HI.X R20, R8, UR9, R5, 0x2, P1 ;  /* 0x0000000908147c11 */ /* 0x000fe200088f1405 */
[----:B------:R-:W0:Y:S01]  /*8990*/  SHFL.IDX PT, R7, R10, RZ, 0x1c1f ;  /* 0x001c1fff0a077589 */ /* 0x000e2200000e0000 */
[----:B------:R-:W-:Y:S01]  /*89a0*/  IMAD R17, R17, UR6, RZ ;  /* 0x0000000611117c24 */ /* 0x000fe2000f8e02ff */
[C---:B------:R-:W-:Y:S01]  /*89b0*/  LOP3.LUT P0, RZ, R23.reuse, 0x3, RZ, 0xc0, !PT ;  /* 0x0000000317ff7812 */ /* 0x040fe2000780c0ff */
[C---:B------:R-:W-:Y:S01]  /*89c0*/  VIADD R16, R0.reuse, 0x8 ;  /* 0x0000000800107836 */ /* 0x040fe20000000000 */
[----:B------:R-:W-:Y:S01]  /*89d0*/  SHFL.IDX PT, R8, R2, 0x1, 0x1c1f ;  /* 0x003c1f0002087f89 */ /* 0x000fe200000e0000 */
[----:B------:R-:W-:Y:S01]  /*89e0*/  UIADD3 UR4, UR4, 0x16820, URZ ;  /* 0x0001682004047890 */ /* 0x000fe2000fffe03f */
[-C--:B------:R-:W-:Y:S01]  /*89f0*/  ISETP.GE.OR P1, PT, R0, R17.reuse, P0 ;  /* 0x000000110000720c */ /* 0x080fe20000726670 */
[----:B------:R-:W-:Y:S01]  /*8a00*/  IMAD.IADD R19, R23, 0x1, -R24 ;  /* 0x0000000117137824 */ /* 0x000fe200078e0a18 */
[----:B------:R-:W1:Y:S01]  /*8a10*/  SHFL.IDX PT, R9, R10, 0x1, 0x1c1f ;  /* 0x003c1f000a097f89 */ /* 0x000e6200000e0000 */
[-C--:B------:R-:W-:Y:S01]  /*8a20*/  ISETP.GE.OR P0, PT, R16, R17.reuse, P0 ;  /* 0x000000111000720c */ /* 0x080fe20000706670 */
[----:B------:R-:W-:Y:S01]  /*8a30*/  UPRMT UR4, URZ, 0x654, UR4 ;  /* 0x000006543f047896 */ /* 0x000fe20008000004 */
[----:B------:R-:W-:Y:S01]  /*8a40*/  ISETP.GE.AND P2, PT, R0, R17, PT ;  /* 0x000000110000720c */ /* 0x000fe20003f46270 */
[----:B------:R2:W3:Y:S01]  /*8a50*/  SHFL.IDX PT, R14, R18, RZ, 0x1c1f ;  /* 0x001c1fff120e7589 */ /* 0x0004e200000e0000 */
[----:B------:R-:W-:-:S03]  /*8a60*/  IMAD.SHL.U32 R19, R19, 0x2, RZ ;  /* 0x0000000213137824 */ /* 0x000fc600078e00ff */
[----:B------:R2:W4:Y:S03]  /*8a70*/  SHFL.IDX PT, R15, R20, RZ, 0x1c1f ;  /* 0x001c1fff140f7589 */ /* 0x00052600000e0000 */
[----:B------:R-:W-:Y:S01]  /*8a80*/  SYNCS.ARRIVE.TRANS64.RED.A1T0 RZ, [UR4], RZ ;  /* 0x000000ffffff79a7 */ /* 0x000fe20008100404 */
[----:B0-----:R2:W-:Y:S04]  /*8a90*/  @!P1 ST.E desc[UR38][R6.64], R4 ;  /* 0x0000000406009985 */ /* 0x0015e8000c101926 */
[----:B-1----:R2:W-:Y:S01]  /*8aa0*/  @!P0 ST.E desc[UR38][R8.64], R3 ;  /* 0x0000000308008985 */ /* 0x0025e2000c101926 */
[----:B------:R-:W-:Y:S05]  /*8ab0*/  @P2 BRA `(.L_x_15005) ;  /* 0x0000000000b82947 */ /* 0x000fea0003800000 */
[----:B------:R-:W-:Y:S01]  /*8ac0*/  ULDC UR4, c[0x0][0xac8] ;  /* 0x0002b20000047ab9 */ /* 0x000fe20000000800 */
[C---:B------:R-:W-:Y:S01]  /*8ad0*/  VIADD R0, R19.reuse, 0x8 ;  /* 0x0000000813007836 */ /* 0x040fe20000000000 */
[C---:B------:R-:W-:Y:S01]  /*8ae0*/  ISETP.GE.AND P0, PT, R19.reuse, UR4, PT ;  /* 0x0000000413007c0c */ /* 0x040fe2000bf06270 */
[C---:B--2---:R-:W-:Y:S01]  /*8af0*/  VIADD R4, R19.reuse, 0x10 ;  /* 0x0000001013047836 */ /* 0x044fe20000000000 */
[C---:B------:R-:W-:Y:S01]  /*8b00*/  IADD3 R6, R19.reuse, 0x20, RZ ;  /* 0x0000002013067810 */ /* 0x040fe20007ffe0ff */
[C---:B------:R-:W-:Y:S02]  /*8b10*/  VIADD R5, R19.reuse, 0x18 ;  /* 0x0000001813057836 */ /* 0x040fe40000000000 */
[C---:B------:R-:W-:Y:S01]  /*8b20*/  VIADD R7, R19.reuse, 0x28 ;  /* 0x0000002813077836 */ /* 0x040fe20000000000 */
[----:B------:R-:W-:Y:S01]  /*8b30*/  ISETP.GE.AND P1, PT, R4, UR4, PT ;  /* 0x0000000404007c0c */ /* 0x000fe2000bf26270 */
[----:B------:R-:W-:Y:S01]  /*8b40*/  VIADD R9, R19, 0x30 ;  /* 0x0000003013097836 */ /* 0x000fe20000000000 */
[----:B------:R-:W-:Y:S01]  /*8b50*/  ISETP.GE.AND P2, PT, R5, UR4, PT ;  /* 0x0000000405007c0c */ /* 0x000fe2000bf46270 */
[----:B------:R-:W-:Y:S01]  /*8b60*/  VIADD R11, R19, 0x38 ;  /* 0x00000038130b7836 */ /* 0x000fe20000000000 */
[----:B------:R-:W-:-:S02]  /*8b70*/  ISETP.GE.AND P3, PT, R6, UR4, PT ;  /* 0x0000000406007c0c */ /* 0x000fc4000bf66270 */
[----:B------:R-:W-:Y:S01]  /*8b80*/  ISETP.GE.AND P4, PT, R7, UR4, PT ;  /* 0x0000000407007c0c */ /* 0x000fe2000bf86270 */
[----:B---34-:R-:W-:Y:S01]  /*8b90*/  @!P0 IMAD.WIDE R2, R19, 0x4, R14 ;  /* 0x0000000413028825 */ /* 0x018fe200078e020e */
[----:B------:R-:W-:Y:S02]  /*8ba0*/  ISETP.GE.AND P5, PT, R9, UR4, PT ;  /* 0x0000000409007c0c */ /* 0x000fe4000bfa6270 */
[----:B------:R-:W-:Y:S02]  /*8bb0*/  ISETP.GE.AND P6, PT, R11, UR4, PT ;  /* 0x000000040b007c0c */ /* 0x000fe4000bfc6270 */
[----:B------:R0:W-:Y:S01]  /*8bc0*/  @!P0 ST.E.64 desc[UR38][R2.64], R88 ;  /* 0x0000005802008985 */ /* 0x0001e2000c101b26 */
[----:B------:R-:W-:Y:S02]  /*8bd0*/  ISETP.GE.AND P0, PT, R0, UR4, PT ;  /* 0x0000000400007c0c */ /* 0x000fe4000bf06270 */
[----:B------:R-:W-:Y:S02]  /*8be0*/  @!P1 LEA.HI R4, R4, R4, RZ, 0x1 ;  /* 0x0000000404049211 */ /* 0x000fe400078f08ff */
[----:B------:R-:W-:-:S02]  /*8bf0*/  @!P3 LEA.HI R6, R6, R6, RZ, 0x1 ;  /* 0x000000060606b211 */ /* 0x000fc400078f08ff */
[----:B------:R-:W-:Y:S02]  /*8c00*/  @!P4 LEA.HI R8, R7, R7, RZ, 0x1 ;  /* 0x000000070708c211 */ /* 0x000fe400078f08ff */
[----:B------:R-:W-:Y:S02]  /*8c10*/  @!P5 LEA.HI R10, R9, R9, RZ, 0x1 ;  /* 0x00000009090ad211 */ /* 0x000fe400078f08ff */
[----:B------:R-:W-:Y:S02]  /*8c20*/  @!P6 LEA.HI R12, R11, R11, RZ, 0x1 ;  /* 0x0000000b0b0ce211 */ /* 0x000fe400078f08ff */
[----:B------:R-:W-:Y:S02]  /*8c30*/  @!P3 LOP3.LUT R9, R6, 0xfffffffe, RZ, 0xc0, !PT ;  /* 0xfffffffe0609b812 */ /* 0x000fe400078ec0ff */
[----:B------:R-:W-:Y:S02]  /*8c40*/  @!P0 LEA.HI R0, R0, R0, RZ, 0x1 ;  /* 0x0000000000008211 */ /* 0x000fe400078f08ff */
[----:B0-----:R-:W-:-:S02]  /*8c50*/  @!P2 LEA.HI R2, R5, R5, RZ, 0x1 ;  /* 0x000000050502a211 */ /* 0x001fc400078f08ff */
[----:B------:R-:W-:Y:S02]  /*8c60*/  @!P0 LOP3.LUT R3, R0, 0xfffffffe, RZ, 0xc0, !PT ;  /* 0xfffffffe00038812 */ /* 0x000fe400078ec0ff */
[----:B------:R-:W-:Y:S02]  /*8c70*/  @!P1 LOP3.LUT R5, R4, 0xfffffffe, RZ, 0xc0, !PT ;  /* 0xfffffffe04059812 */ /* 0x000fe400078ec0ff */
[----:B------:R-:W-:Y:S01]  /*8c80*/  @!P2 LOP3.LUT R7, R2, 0xfffffffe, RZ, 0xc0, !PT ;  /* 0xfffffffe0207a812 */ /* 0x000fe200078ec0ff */
[--C-:B------:R-:W-:Y:S01]  /*8c90*/  @!P0 IMAD.WIDE R2, R3, 0x4, R14.reuse ;  /* 0x0000000403028825 */ /* 0x100fe200078e020e */
[----:B------:R-:W-:Y:S02]  /*8ca0*/  @!P4 LOP3.LUT R11, R8, 0xfffffffe, RZ, 0xc0, !PT ;  /* 0xfffffffe080bc812 */ /* 0x000fe400078ec0ff */
[----:B------:R-:W-:Y:S01]  /*8cb0*/  @!P5 LOP3.LUT R13, R10, 0xfffffffe, RZ, 0xc0, !PT ;  /* 0xfffffffe0a0dd812 */ /* 0x000fe200078ec0ff */
[--C-:B------:R-:W-:Y:S01]  /*8cc0*/  @!P1 IMAD.WIDE R4, R5, 0x4, R14.reuse ;  /* 0x0000000405049825 */ /* 0x100fe200078e020e */
[----:B------:R-:W-:Y:S01]  /*8cd0*/  @!P6 LOP3.LUT R21, R12, 0xfffffffe, RZ, 0xc0, !PT ;  /* 0xfffffffe0c15e812 */ /* 0x000fe200078ec0ff */
        /* <DEDUP_REMOVED lines=8> */
[----:B------:R0:W-:Y:S02]  /*8d60*/  @!P4 ST.E.64 desc[UR38][R10.64], R108 ;  /* 0x0000006c0a00c985 */ /* 0x0001e4000c101b26 */
[----:B------:R-:W-:Y:S02]  /*8d70*/  @!P6 IMAD.WIDE R14, R21, 0x4, R14 ;  /* 0x00000004150ee825 */ /* 0x000fe400078e020e */
[----:B------:R0:W-:Y:S04]  /*8d80*/  @!P5 ST.E.64 desc[UR38][R12.64], R112 ;  /* 0x000000700c00d985 */ /* 0x0001e8000c101b26 */
[----:B------:R0:W-:Y:S02]  /*8d90*/  @!P6 ST.E.64 desc[UR38][R14.64], R116 ;  /* 0x000000740e00e985 */ /* 0x0001e4000c101b26 */
.L_x_15005:
[----:B------:R-:W-:Y:S05]  /*8da0*/  BSYNC B0 ;  /* 0x0000000000007941 */ /* 0x000fea0003800000 */
.L_x_15004:
        /* <DEDUP_REMOVED lines=18> */
[C---:B01----:R-:W-:Y:S01]  /*8ed0*/  @!P0 IMAD.WIDE R2, R19.reuse, 0x4, R12 ;  /* 0x0000000413028825 */ /* 0x043fe200078e020c */
[----:B------:R-:W-:Y:S02]  /*8ee0*/  IADD3 R19, R19, 0x38, RZ ;  /* 0x0000003813137810 */ /* 0x000fe40007ffe0ff */
[----:B------:R-:W-:Y:S02]  /*8ef0*/  @!P1 LEA.HI R0, R0, R0, RZ, 0x1 ;  /* 0x0000000000009211 */ /* 0x000fe400078f08ff */
[----:B------:R-:W-:Y:S01]  /*8f00*/  @!P2 LEA.HI R6, R6, R6, RZ, 0x1 ;  /* 0x000000060606a211 */ /* 0x000fe200078f08ff */
[----:B------:R0:W-:Y:S01]  /*8f10*/  @!P0 ST.E.64 desc[UR38][R2.64], R90 ;  /* 0x0000005a02008985 */ /* 0x0001e2000c101b26 */
[----:B------:R-:W-:-:S02]  /*8f20*/  @!P1 LOP3.LUT R5, R0, 0xfffffffe, RZ, 0xc0, !PT ;  /* 0xfffffffe00059812 */ /* 0x000fc400078ec0ff */
[----:B------:R-:W-:Y:S02]  /*8f30*/  @!P3 LEA.HI R0, R7, R7, RZ, 0x1 ;  /* 0x000000070700b211 */ /* 0x000fe400078f08ff */
[----:B------:R-:W-:Y:S01]  /*8f40*/  @!P4 LEA.HI R8, R8, R8, RZ, 0x1 ;  /* 0x000000080808c211 */ /* 0x000fe200078f08ff */
[----:B------:R-:W-:Y:S01]  /*8f50*/  @!P1 IMAD.WIDE R4, R5, 0x4, R12 ;  /* 0x0000000405049825 */ /* 0x000fe200078e020c */
[----:B------:R-:W-:Y:S02]  /*8f60*/  @!P5 LEA.HI R10, R9, R9, RZ, 0x1 ;  /* 0x00000009090ad211 */ /* 0x000fe400078f08ff */
[----:B---3--:R-:W-:Y:S02]  /*8f70*/  @!P6 LEA.HI R14, R11, R11, RZ, 0x1 ;  /* 0x0000000b0b0ee211 */ /* 0x008fe400078f08ff */
[----:B------:R-:W-:Y:S01]  /*8f80*/  @!P2 LOP3.LUT R7, R6, 0xfffffffe, RZ, 0xc0, !PT ;  /* 0xfffffffe0607a812 */ /* 0x000fe200078ec0ff */
[----:B------:R1:W-:Y:S01]  /*8f90*/  @!P1 ST.E.64 desc[UR38][R4.64], R94 ;  /* 0x0000005e04009985 */ /* 0x0003e2000c101b26 */
[----:B------:R-:W-:-:S02]  /*8fa0*/  @!P3 LOP3.LUT R9, R0, 0xfffffffe, RZ, 0xc0, !PT ;  /* 0xfffffffe0009b812 */ /* 0x000fc400078ec0ff */
[----:B------:R-:W-:Y:S01]  /*8fb0*/  @!P4 LOP3.LUT R11, R8, 0xfffffffe, RZ, 0xc0, !PT ;  /* 0xfffffffe080bc812 */ /* 0x000fe200078ec0ff */
[--C-:B0-----:R-:W-:Y:S01]  /*8fc0*/  @!P2 IMAD.WIDE R2, R7, 0x4, R12.reuse ;  /* 0x000000040702a825 */ /* 0x101fe200078e020c */
[----:B----4-:R-:W-:Y:S02]  /*8fd0*/  @!P5 LOP3.LUT R15, R10, 0xfffffffe, RZ, 0xc0, !PT ;  /* 0xfffffffe0a0fd812 */ /* 0x010fe400078ec0ff */
        /* <DEDUP_REMOVED lines=17> */
.L_x_15003:
        /* <DEDUP_REMOVED lines=53> */
[----:B------:R-:W-:Y:S02]  /*9440*/  LEA R4, P0, R2, UR4, 0x2 ;  /* 0x0000000402047c11 */ /* 0x000fe4000f8010ff */
[----:B------:R-:W-:-:S04]  /*9450*/  IADD3 R3, R3, R5, RZ ;  /* 0x0000000503037210 */ /* 0x000fc80007ffe0ff */
[----:B------:R-:W-:Y:S01]  /*9460*/  LEA.HI.X R5, R2, UR5, R3, 0x2, P0 ;  /* 0x0000000502057c11 */ /* 0x000fe200080f1403 */
[----:B------:R-:W-:-:S05]  /*9470*/  IMAD.MOV.U32 R3, RZ, RZ, -0x800000 ;  /* 0xff800000ff037424 */ /* 0x000fca00078e00ff */
[----:B------:R0:W-:Y:S01]  /*9480*/  STG.E desc[UR38][R4.64], R3 ;  /* 0x0000000304007986 */ /* 0x0001e2000c101926 */
[----:B------:R-:W-:Y:S05]  /*9490*/  BRA `(.L_x_14964) ;  /* 0x0000003c002c7947 */ /* 0x000fea0003800000 */
.L_x_14962:
        /* <DEDUP_REMOVED lines=18> */
.L_x_15006:
[----:B------:R-:W-:Y:S01]  /*95c0*/  ULDC UR45, c[0x0][0xc50] ;  /* 0x00031400002d7ab9 */ /* 0x000fe20000000800 */
[----:B------:R-:W-:Y:S01]  /*95d0*/  UMOV UR42, UR6 ;  /* 0x00000006002a7c82 */ /* 0x000fe20008000000 */
[----:B------:R-:W-:-:S11]  /*95e0*/  UISETP.NE.AND UP0, UPT, UR45, 0x1, UPT ;  /* 0x000000012d00788c */ /* 0x000fd6000bf05270 */
[----:B------:R-:W-:Y:S01]  /*95f0*/  @UP0 ULDC UR4, c[0x0][0xc54] ;  /* 0x0003150000040ab9 */ /* 0x000fe20000000800 */
[----:B------:R-:W-:Y:S01]  /*9600*/  @UP0 ULDC UR7, c[0x0][0xc58] ;  /* 0x0003160000070ab9 */ /* 0x000fe20000000800 */
[----:B------:R-:W-:-:S04]  /*9610*/  UIMAD.WIDE.U32 UR4, UR6, UR4, URZ ;  /* 0x00000004060472a5 */ /* 0x000fc8000f8e003f */
[----:B------:R-:W-:-:S12]  /*9620*/  @UP0 USHF.R.U32.HI UR42, URZ, UR7, UR5 ;  /* 0x000000073f2a0299 */ /* 0x000fd80008011605 */
.L_x_15007:
        /* <DEDUP_REMOVED lines=81> */
.L_x_15009:
[----:B------:R-:W-:Y:S02]  /*9b40*/  UIMAD UR51, UR45, UR41, URZ ;  /* 0x000000292d3372a4 */ /* 0x000fe4000f8e023f */
[----:B------:R-:W-:Y:S02]  /*9b50*/  IMAD.U32 R3, RZ, RZ, UR41 ;  /* 0x00000029ff037e24 */ /* 0x000fe4000f8e00ff */
[----:B------:R-:W-:Y:S02]  /*9b60*/  IMAD.MOV.U32 R10, RZ, RZ, 0x1 ;  /* 0x00000001ff0a7424 */ /* 0x000fe400078e00ff */
[----:B------:R-:W-:-:S05]  /*9b70*/  IMAD.U32 R2, RZ, RZ, UR51 ;  /* 0x00000033ff027e24 */ /* 0x000fca000f8e00ff */
[----:B------:R-:W-:-:S04]  /*9b80*/  VIADDMNMX R2, R2, R3, UR11, PT ;  /* 0x0000000b02027e46 */ /* 0x000fc8000b800103 */
[----:B------:R-:W-:Y:S02]  /*9b90*/  R2UR UR52, R2 ;  /* 0x00000000023472ca */ /* 0x000fe400000e0000 */
[----:B------:R-:W-:-:S11]  /*9ba0*/  MOV R2, RZ ;  /* 0x000000ff00027202 */ /* 0x000fd60000000f00 */
        /* <DEDUP_REMOVED lines=25> */
[----:B0----5:R-:W-:Y:S05]  /*9d40*/  CALL.ABS.NOINC R2 ;  /* 0x0000000002007343 */ /* 0x021fea0003c00000 */
.L_x_15010:
        /* <DEDUP_REMOVED lines=20> */
.L_x_15012:
[----:B------:R0:W1:Y:S01]  /*9e90*/  LDC.64 R2, c[0x4][R16] ;  /* 0x0100000010027b82 */ /* 0x0000620000000a00 */
[----:B------:R-:W-:Y:S01]  /*9ea0*/  ULDC.64 UR4, c[0x4][0x138] ;  /* 0x01004e0000047ab9 */ /* 0x000fe20000000a00 */
[----:B------:R-:W-:Y:S01]  /*9eb0*/  ULDC.64 UR6, c[0x4][0x140] ;  /* 0x0100500000067ab9 */ /* 0x000fe20000000a00 */
[----:B------:R-:W-:Y:S01]  /*9ec0*/  MOV R4, UR4 ;  /* 0x0000000400047c02 */ /* 0x000fe20008000f00 */
        /* <DEDUP_REMOVED lines=11> */
.L_x_15011:
        /* <DEDUP_REMOVED lines=8> */
[----:B------:R-:W-:Y:S01]  /*a000*/  MOV R0, UR52 ;  /* 0x0000003400007c02 */ /* 0x000fe20008000f00 */
[C---:B------:R-:W-:Y:S01]  /*a010*/  IMAD.SHL.U32 R23, R22.reuse, 0x10, RZ ;  /* 0x0000001016177824 */ /* 0x040fe200078e00ff */
[----:B------:R-:W-:Y:S01]  /*a020*/  LOP3.LUT R9, R22, 0x7f, RZ, 0xc0, !PT ;  /* 0x0000007f16097812 */ /* 0x000fe200078ec0ff */
[----:B------:R-:W-:Y:S01]  /*a030*/  IMAD.MOV.U32 R6, RZ, RZ, RZ ;  /* 0x000000ffff067224 */ /* 0x000fe200078e00ff */
[----:B-1----:R-:W-:Y:S01]  /*a040*/  ISETP.NE.AND P1, PT, R16, 0x1, PT ;  /* 0x000000011000780c */ /* 0x002fe20003f25270 */
[----:B------:R-:W-:Y:S01]  /*a050*/  VIADD R0, R0, 0xffffffff ;  /* 0xffffffff00007836 */ /* 0x000fe20000000000 */
[----:B------:R-:W-:Y:S02]  /*a060*/  SHF.R.U32.HI R4, RZ, 0x3, R9 ;  /* 0x00000003ff047819 */ /* 0x000fe40000011609 */
[----:B------:R-:W-:-:S03]  /*a070*/  LOP3.LUT R23, R23, 0x70, RZ, 0xc0, !PT ;  /* 0x0000007017177812 */ /* 0x000fc600078ec0ff */
[----:B------:R-:W-:-:S04]  /*a080*/  IMAD R4, R0, 0x80, R4 ;  /* 0x0000008000047824 */ /* 0x000fc800078e0204 */
[----:B------:R-:W-:Y:S02]  /*a090*/  IMAD.IADD R4, R23, 0x1, R4 ;  /* 0x0000000117047824 */ /* 0x000fe400078e0204 */
[----:B0-----:R-:W0:Y:S02]  /*a0a0*/  @P1 LDC R2, c[0x0][0x434] ;  /* 0x00010d00ff021b82 */ /* 0x001e240000000800 */
[C---:B-----5:R-:W-:Y:S01]  /*a0b0*/  IMAD.IADD R7, R4.reuse, 0x1, R19 ;  /* 0x0000000104077824 */ /* 0x060fe200078e0213 */
[----:B------:R-:W-:-:S03]  /*a0c0*/  ISETP.GE.AND P0, PT, R4, UR43, PT ;  /* 0x0000002b04007c0c */ /* 0x000fc6000bf06270 */
[----:B------:R-:W-:Y:S02]  /*a0d0*/  IMAD.MOV.U32 R8, RZ, RZ, R7 ;  /* 0x000000ffff087224 */ /* 0x000fe400078e0007 */
[----:B------:R-:W1:Y:S08]  /*a0e0*/  @P1 LDC R3, c[0x0][0x438] ;  /* 0x00010e00ff031b82 */ /* 0x000e700000000800 */
[----:B------:R-:W3:Y:S08]  /*a0f0*/  @!P0 LDC.64 R10, c[0x0][0x428] ;  /* 0x00010a00ff0a8b82 */ /* 0x000ef00000000a00 */
[----:B------:R-:W4:Y:S01]  /*a100*/  @!P0 LDC.64 R4, c[0x0][0x418] ;  /* 0x00010600ff048b82 */ /* 0x000f220000000a00 */
[----:B0-----:R-:W-:-:S05]  /*a110*/  @P1 IMAD.HI.U32 R2, R7, R2, RZ ;  /* 0x0000000207021227 */ /* 0x001fca00078e00ff */
[----:B-1----:R-:W-:-:S04]  /*a120*/  @P1 SHF.R.U32.HI R8, RZ, R3, R2 ;  /* 0x00000003ff081219 */ /* 0x002fc80000011602 */
[----:B------:R-:W-:Y:S02]  /*a130*/  @!P0 SHF.R.S32.HI R3, RZ, 0x1f, R8 ;  /* 0x0000001fff038819 */ /* 0x000fe40000011408 */
[----:B--2---:R-:W-:-:S05]  /*a140*/  SHF.R.S32.HI R29, RZ, 0x1f, R28 ;  /* 0x0000001fff1d7819 */ /* 0x004fca000001141c */
[----:B---3--:R-:W-:-:S04]  /*a150*/  @!P0 IMAD R2, R29, R10, RZ ;  /* 0x0000000a1d028224 */ /* 0x008fc800078e02ff */
[----:B------:R-:W-:Y:S02]  /*a160*/  @!P0 IMAD R11, R28, R11, R2 ;  /* 0x0000000b1c0b8224 */ /* 0x000fe400078e0202 */
[----:B------:R-:W-:-:S04]  /*a170*/  @!P0 IMAD.MOV.U32 R2, RZ, RZ, R8 ;  /* 0x000000ffff028224 */ /* 0x000fc800078e0008 */
[----:B------:R-:W-:-:S04]  /*a180*/  @!P0 IMAD.WIDE.U32 R2, R28, R10, R2 ;  /* 0x0000000a1c028225 */ /* 0x000fc800078e0002 */
[----:B------:R-:W-:Y:S01]  /*a190*/  @!P0 IMAD.IADD R3, R3, 0x1, R11 ;  /* 0x0000000103038824 */ /* 0x000fe200078e020b */
[----:B----4-:R-:W-:-:S04]  /*a1a0*/  @!P0 LEA R4, P1, R2, R4, 0x2 ;  /* 0x0000000402048211 */ /* 0x010fc800078210ff */
[----:B------:R-:W-:-:S05]  /*a1b0*/  @!P0 LEA.HI.X R5, R2, R5, R3, 0x2, P1 ;  /* 0x0000000502058211 */ /* 0x000fca00008f1403 */
[----:B------:R0:W5:Y:S01]  /*a1c0*/  @!P0 LDG.E R6, desc[UR38][R4.64] ;  /* 0x0000002604068981 */ /* 0x000162000c1e1900 */
[----:B------:R-:W-:-:S03]  /*a1d0*/  UMOV UR4, 0xffffffff ;  /* 0xffffffff00047882 */ /* 0x000fc60000000000 */
[----:B------:R-:W-:Y:S05]  /*a1e0*/  BRA.DIV UR4, `(.L_x_15013) ;  /* 0x0000003204887947 */ /* 0x000fea000b800000 */
.L_x_15053:
[----:B------:R-:W-:Y:S01]  /*a1f0*/  ULOP3.LUT UR4, UR40, 0x2, URZ, 0xfc, !UPT ;  /* 0x0000000228047892 */ /* 0x000fe2000f8efc3f */
[----:B------:R-:W-:Y:S02]  /*a200*/  IMAD.MOV R2, RZ, RZ, -R8 ;  /* 0x000000ffff027224 */ /* 0x000fe400078e0a08 */
[----:B------:R-:W-:Y:S02]  /*a210*/  IMAD.U32 R27, RZ, RZ, UR42 ;  /* 0x0000002aff1b7e24 */ /* 0x000fe4000f8e00ff */
[----:B0-----:R-:W-:Y:S01]  /*a220*/  IMAD.SHL.U32 R4, R22, 0x8, RZ ;  /* 0x0000000816047824 */ /* 0x001fe200078e00ff */
[----:B------:R-:W-:Y:S01]  /*a230*/  MOV R3, UR4 ;  /* 0x0000000400037c02 */ /* 0x000fe20008000f00 */
[----:B------:R-:W-:Y:S01]  /*a240*/  IMAD R7, R16, R2, R7 ;  /* 0x0000000210077224 */ /* 0x000fe200078e0207 */
[----:B------:R-:W-:Y:S01]  /*a250*/  SHF.R.S32.HI R27, RZ, 0x1f, R27 ;  /* 0x0000001fff1b7819 */ /* 0x000fe2000001141b */
[----:B------:R-:W-:Y:S01]  /*a260*/  IMAD.MOV.U32 R26, RZ, RZ, R0 ;  /* 0x000000ffff1a7224 */ /* 0x000fe200078e0000 */
[----:B------:R-:W-:-:S02]  /*a270*/  ISETP.NE.AND P0, PT, R3, 0x3, PT ;  /* 0x000000030300780c */ /* 0x000fc40003f05270 */
[----:B------:R-:W-:-:S11]  /*a280*/  LOP3.LUT R16, R4, 0x38, RZ, 0xc0, !PT ;  /* 0x0000003804107812 */ /* 0x000fd600078ec0ff */
[----:B------:R-:W-:Y:S05]  /*a290*/  @!P0 BRA `(.L_x_15014) ;  /* 0x0000000000048947 */ /* 0x000fea0003800000 */
[----:B------:R-:W-:Y:S01]  /*a2a0*/  BPT.TRAP 0x1 ;  /* 0x000000040000795c */ /* 0x000fe20000300000 */
.L_x_15014:
[----:B------:R-:W-:Y:S01]  /*a2b0*/  IMAD.MOV.U32 R10, RZ, RZ, 0x1 ;  /* 0x00000001ff0a7424 */ /* 0x000fe200078e00ff */
[----:B------:R-:W-:Y:S01]  /*a2c0*/  SHF.R.S32.HI R8, RZ, 0x1f, R7 ;  /* 0x0000001fff087819 */ /* 0x000fe20000011407 */
[----:B------:R-:W-:Y:S01]  /*a2d0*/  ULDC.64 UR4, c[0x0][0x328] ;  /* 0x0000ca0000047ab9 */ /* 0x000fe20000000a00 */
[----:B------:R-:W-:Y:S02]  /*a2e0*/  R2UR UR6, R27 ;  /* 0x000000001b0672ca */ /* 0x000fe400000e0000 */
[----:B------:R-:W-:Y:S01]  /*a2f0*/  SHF.L.U32 R10, R10, 0x1f, RZ ;  /* 0x0000001f0a0a7819 */ /* 0x000fe200000006ff */
[----:B------:R-:W-:-:S03]  /*a300*/  IMAD R2, R8, UR4, RZ ;  /* 0x0000000408027c24 */ /* 0x000fc6000f8e02ff */
[----:B------:R-:W0:Y:S01]  /*a310*/  SYNCS.PHASECHK.TRANS64.TRYWAIT P0, [UR47+0x16840], R10 ;  /* 0x0168400aff0075a7 */ /* 0x000e22000800016f */
        /* <DEDUP_REMOVED lines=19> */
.L_x_15054:
[----:B------:R-:W-:Y:S01]  /*a450*/  ULDC.64 UR4, c[0x0][0x300] ;  /* 0x0000c00000047ab9 */ /* 0x000fe20000000a00 */
[----:B------:R-:W-:Y:S01]  /*a460*/  R2UR UR6, R27 ;  /* 0x000000001b0672ca */ /* 0x000fe200000e0000 */
[----:B------:R-:W-:Y:S01]  /*a470*/  IMAD R8, R8, UR4, RZ ;  /* 0x0000000408087c24 */ /* 0x000fe2000f8e02ff */
[----:B------:R-:W-:Y:S01]  /*a480*/  SHF.R.U32.HI R12, RZ, 0x3, R9 ;  /* 0x00000003ff0c7819 */ /* 0x000fe20000011609 */
[----:B0-----:R-:W-:-:S04]  /*a490*/  IMAD.WIDE.U32 R2, R7, UR4, RZ ;  /* 0x0000000407027c25 */ /* 0x001fc8000f8e00ff */
[----:B------:R-:W-:Y:S01]  /*a4a0*/  IMAD R11, R7, UR5, R8 ;  /* 0x00000005070b7c24 */ /* 0x000fe2000f8e0208 */
[----:B------:R-:W-:Y:S01]  /*a4b0*/  ULDC.64 UR4, c[0x0][0x310] ;  /* 0x0000c40000047ab9 */ /* 0x000fe20000000a00 */
[----:B------:R-:W-:Y:S02]  /*a4c0*/  IMAD.MOV.U32 R7, RZ, RZ, -0x80 ;  /* 0xffffff80ff077424 */ /* 0x000fe400078e00ff */
[----:B------:R-:W-:Y:S01]  /*a4d0*/  IMAD R5, R5, UR4, RZ ;  /* 0x0000000405057c24 */ /* 0x000fe2000f8e02ff */
[----:B------:R-:W-:-:S03]  /*a4e0*/  IADD3 R3, R3, R11, RZ ;  /* 0x0000000b03037210 */ /* 0x000fc60007ffe0ff */
[C---:B------:R-:W-:Y:S02]  /*a4f0*/  IMAD R5, R6.reuse, UR5, R5 ;  /* 0x0000000506057c24 */ /* 0x040fe4000f8e0205 */
[----:B------:R-:W-:Y:S01]  /*a500*/  IMAD.WIDE.U32 R2, R6, UR4, R2 ;  /* 0x0000000406027c25 */ /* 0x000fe2000f8e0002 */
[----:B------:R-:W-:-:S03]  /*a510*/  ULDC.64 UR4, c[0x0][0x308] ;  /* 0x0000c20000047ab9 */ /* 0x000fc60000000a00 */
[----:B------:R-:W-:Y:S02]  /*a520*/  IMAD.IADD R3, R3, 0x1, R5 ;  /* 0x0000000103037824 */ /* 0x000fe400078e0205 */
[----:B------:R-:W-:Y:S01]  /*a530*/  IMAD.U32 R5, RZ, RZ, UR4 ;  /* 0x00000004ff057e24 */ /* 0x000fe2000f8e00ff */
[----:B------:R-:W-:Y:S01]  /*a540*/  UIMAD UR4, UR6, UR4, URZ ;  /* 0x00000004060472a4 */ /* 0x000fe2000f8e023f */
[----:B------:R-:W-:Y:S02]  /*a550*/  IMAD R6, R0, R7, UR43 ;  /* 0x0000002b00067e24 */ /* 0x000fe4000f8e0207 */
[----:B------:R-:W-:Y:S01]  /*a560*/  IMAD.WIDE.U32 R2, R5, UR42, R2 ;  /* 0x0000002a05027c25 */ /* 0x000fe2000f8e0002 */
[----:B------:R-:W-:Y:S01]  /*a570*/  UIMAD UR4, UR42, UR5, UR4 ;  /* 0x000000052a0472a4 */ /* 0x000fe2000f8e0204 */
[----:B------:R-:W-:Y:S01]  /*a580*/  LOP3.LUT R5, R4, 0x1c0, RZ, 0xc0, !PT ;  /* 0x000001c004057812 */ /* 0x000fe200078ec0ff */
[----:B------:R-:W-:Y:S02]  /*a590*/  ULDC.64 UR6, c[0x0][0x2e8] ;  /* 0x0000ba0000067ab9 */ /* 0x000fe40000000a00 */
[----:B------:R-:W-:-:S02]  /*a5a0*/  LEA R0, P0, R2, UR6, 0x1 ;  /* 0x0000000602007c11 */ /* 0x000fc4000f8008ff */
[----:B------:R-:W-:Y:S01]  /*a5b0*/  VIADD R3, R3, UR4 ;  /* 0x0000000403037c36 */ /* 0x000fe20008000000 */
[----:B------:R-:W-:Y:S01]  /*a5c0*/  ULDC UR4, c[0x0][0x2f4] ;  /* 0x0000bd0000047ab9 */ /* 0x000fe20000000800 */
[----:B------:R-:W-:Y:S02]  /*a5d0*/  LOP3.LUT R5, R5, 0x38, R4, 0xf8, !PT ;  /* 0x0000003805057812 */ /* 0x000fe400078ef804 */
[----:B------:R-:W-:Y:S01]  /*a5e0*/  ISETP.GE.AND P3, PT, R16, UR4, PT ;  /* 0x0000000410007c0c */ /* 0x000fe2000bf66270 */
[----:B------:R-:W-:Y:S01]  /*a5f0*/  UMOV UR4, 0xffffffff ;  /* 0xffffffff00047882 */ /* 0x000fe20000000000 */
[----:B------:R-:W-:Y:S02]  /*a600*/  LEA.HI.X R4, R2, UR7, R3, 0x1, P0 ;  /* 0x0000000702047c11 */ /* 0x000fe400080f0c03 */
[----:B------:R-:W-:Y:S02]  /*a610*/  P2R R2, PR, RZ, 0x8 ;  /* 0x00000008ff027803 */ /* 0x000fe40000000000 */
[----:B------:R-:W-:Y:S01]  /*a620*/  LOP3.LUT R3, R5, 0x38, R22, 0x78, !PT ;  /* 0x0000003805037812 */ /* 0x000fe200078e7816 */
[----:B------:R-:W-:-:S02]  /*a630*/  IMAD.IADD R5, R6, 0x1, -R12 ;  /* 0x0000000106057824 */ /* 0x000fc400078e0a0c */
[----:B------:R0:W-:Y:S01]  /*a640*/  STL [R1], R2 ;  /* 0x0000000201007387 */ /* 0x0001e20000100800 */
[----:B------:R-:W-:Y:S02]  /*a650*/  IMAD.SHL.U32 R22, R9, 0x8, RZ ;  /* 0x0000000809167824 */ /* 0x000fe400078e00ff */
[----:B------:R-:W-:-:S03]  /*a660*/  ISETP.GE.AND P0, PT, R5, 0x1, PT ;  /* 0x000000010500780c */ /* 0x000fc60003f06270 */
[----:B------:R-:W-:Y:S01]  /*a670*/  LOP3.LUT R22, R3, 0x200, R22, 0xf8, !PT ;  /* 0x0000020003167812 */ /* 0x000fe200078ef816 */
[----:B------:R-:W-:Y:S09]  /*a680*/  BRA.DIV UR4, `(.L_x_15016) ;  /* 0x0000002e04987947 */ /* 0x000ff2000b800000 */
[----:B------:R-:W1:Y:S01]  /*a690*/  SHFL.IDX PT, R14, R0, RZ, 0x181f ;  /* 0x00181fff000e7589 */ /* 0x000e6200000e0000 */
[----:B------:R-:W-:-:S03]  /*a6a0*/  @P0 LEA R7, R22, UR47, 0x1 ;  /* 0x0000002f16070c11 */ /* 0x000fc6000f8e08ff */
[----:B0-----:R-:W0:Y:S04]  /*a6b0*/  SHFL.IDX PT, R2, R4, RZ, 0x181f ;  /* 0x00181fff04027589 */ /* 0x001e2800000e0000 */
[----:B------:R-:W-:Y:S04]  /*a6c0*/  SHFL.IDX PT, R8, R4, 0x1, 0x181f ;  /* 0x00381f0004087f89 */ /* 0x000fe800000e0000 */
[----:B------:R-:W-:Y:S04]  /*a6d0*/  SHFL.IDX PT, R9, R0, 0x2, 0x181f ;  /* 0x00581f0000097f89 */ /* 0x000fe800000e0000 */
[----:B------:R-:W-:Y:S01]  /*a6e0*/  SHFL.IDX PT, R6, R4, 0x2, 0x181f ;  /* 0x00581f0004067f89 */ /* 0x000fe200000e0000 */
[----:B-1----:R-:W-:-:S05]  /*a6f0*/  @P0 LEA R14, P1, R16, R14, 0x1 ;  /* 0x0000000e100e0211 */ /* 0x002fca00078208ff */
[----:B0-----:R-:W-:Y:S01]  /*a700*/  @P0 IMAD.X R3, RZ, RZ, R2, P1 ;  /* 0x000000ffff030224 */ /* 0x001fe200008e0602 */
[C---:B------:R-:W-:Y:S01]  /*a710*/  ISETP.GE.AND P1, PT, R5.reuse, 0x21, PT ;  /* 0x000000210500780c */ /* 0x040fe20003f26270 */
[----:B------:R-:W-:Y:S02]  /*a720*/  @P0 IMAD.MOV.U32 R2, RZ, RZ, R14 ;  /* 0x000000ffff020224 */ /* 0x000fe400078e000e */
[----:B------:R-:W0:Y:S04]  /*a730*/  SHFL.IDX PT, R14, R0, 0x1, 0x181f ;  /* 0x00381f00000e7f89 */ /* 0x000e2800000e0000 */
[----:B------:R1:W-:Y:S01]  /*a740*/  @P0 LDGSTS.E.BYPASS.LTC128B.128 [R7+0xe400], desc[UR38][R2.64], !P3 ;  /* 0x0e40000002070fae */ /* 0x0003e2000d901d66 */
[----:B------:R-:W-:-:S05]  /*a750*/  ISETP.GE.AND P0, PT, R5, 0x11, PT ;  /* 0x000000110500780c */ /* 0x000fca0003f06270 */
[C---:B------:R-:W-:Y:S01]  /*a760*/  @P1 LEA R25, R22.reuse, UR47, 0x1 ;  /* 0x0000002f16191c11 */ /* 0x040fe2000f8e08ff */
[----:B-1----:R-:W-:Y:S07]  /*a770*/  SHFL.IDX PT, R7, R4, 0x3, 0x181f ;  /* 0x00781f0004077f89 */ /* 0x002fee00000e0000 */
[----:B------:R-:W-:Y:S02]  /*a780*/  @P0 LEA R21, R22, UR47, 0x1 ;  /* 0x0000002f16150c11 */ /* 0x000fe4000f8e08ff */
[----:B0-----:R-:W-:-:S02]  /*a790*/  @P0 LEA R2, P2, R16, R14, 0x1 ;  /* 0x0000000e10020211 */ /* 0x001fc400078408ff */
[----:B------:R-:W0:Y:S03]  /*a7a0*/  SHFL.IDX PT, R14, R0, 0x3, 0x181f ;  /* 0x00781f00000e7f89 */ /* 0x000e2600000e0000 */
[----:B------:R-:W-:-:S05]  /*a7b0*/  @P0 IMAD.X R3, RZ, RZ, R8, P2 ;  /* 0x000000ffff030224 */ /* 0x000fca00010e0608 */
[----:B------:R1:W-:Y:S02]  /*a7c0*/  @P0 LDGSTS.E.BYPASS.LTC128B.128 [R21+0xec00], desc[UR38][R2.64], !P3 ;  /* 0x0ec0000002150fae */ /* 0x0003e4000d901d66 */
[----:B-1----:R-:W-:Y:S02]  /*a7d0*/  @P1 LEA R2, P0, R16, R9, 0x1 ;  /* 0x0000000910021211 */ /* 0x002fe400078008ff */
[----:B------:R-:W1:Y:S02]  /*a7e0*/  SHFL.IDX PT, R9, R0, 0x4, 0x181f ;  /* 0x00981f0000097f89 */ /* 0x000e6400000e0000 */
[----:B------:R-:W-:Y:S02]  /*a7f0*/  @P1 IADD3.X R3, RZ, R6, RZ, P0, !PT ;  /* 0x00000006ff031210 */ /* 0x000fe400007fe4ff */
        /* <DEDUP_REMOVED lines=8> */
[----:B------:R-:W-:Y:S02]  /*a880*/  @P0 IMAD.X R3, RZ, RZ, R7, P2 ;  /* 0x000000ffff030224 */ /* 0x000fe400010e0607 */
[----:B------:R-:W3:Y:S04]  /*a890*/  SHFL.IDX PT, R7, R4, 0x5, 0x181f ;  /* 0x00b81f0004077f89 */ /* 0x000ee800000e0000 */
[----:B------:R1:W-:Y:S02]  /*a8a0*/  @P0 LDGSTS.E.BYPASS.LTC128B.128 [R21+0xfc00], desc[UR38][R2.64], !P3 ;  /* 0x0fc0000002150fae */ /* 0x0003e4000d901d66 */
[----:B-1----:R-:W-:-:S02]  /*a8b0*/  @P1 LEA R2, P0, R16, R9, 0x1 ;  /* 0x0000000910021211 */ /* 0x002fc400078008ff */
[----:B------:R-:W1:Y:S03]  /*a8c0*/  SHFL.IDX PT, R9, R0, 0x6, 0x181f ;  /* 0x00d81f0000097f89 */ /* 0x000e6600000e0000 */
        /* <DEDUP_REMOVED lines=8> */
[----:B---3--:R-:W-:Y:S01]  /*a950*/  @P0 IMAD.X R3, RZ, RZ, R7, P2 ;  /* 0x000000ffff030224 */ /* 0x008fe200010e0607 */
[----:B------:R-:W-:-:S05]  /*a960*/  @P0 LEA R7, R22, UR47, 0x1 ;  /* 0x0000002f16070c11 */ /* 0x000fca000f8e08ff */
[----:B------:R1:W-:Y:S02]  /*a970*/  @P0 LDGSTS.E.BYPASS.LTC128B.128 [R7+0x10c00], desc[UR38][R2.64], !P3 ;  /* 0x10c0000002070fae */ /* 0x0003e4000d901d66 */
[----:B-1----:R-:W-:Y:S02]  /*a980*/  @P1 LEA R2, P0, R16, R9, 0x1 ;  /* 0x0000000910021211 */ /* 0x002fe400078008ff */
[----:B------:R-:W-:-:S03]  /*a990*/  @P1 LEA R9, R22, UR47, 0x1 ;  /* 0x0000002f16091c11 */ /* 0x000fc6000f8e08ff */
[----:B--2---:R-:W-:-:S05]  /*a9a0*/  @P1 IMAD.X R3, RZ, RZ, R6, P0 ;  /* 0x000000ffff031224 */ /* 0x004fca00000e0606 */
[----:B0---4-:R1:W-:Y:S03]  /*a9b0*/  @P1 LDGSTS.E.BYPASS.LTC128B.128 [R9+0x11400], desc[UR38][R2.64], !P3 ;  /* 0x1140000002091fae */ /* 0x0113e6000d901d66 */
.L_x_15072:
        /* <DEDUP_REMOVED lines=17> */
.L_x_15017:
        /* <DEDUP_REMOVED lines=30> */
.L_x_15018:
[----:B------:R-:W-:Y:S01]  /*acb0*/  IMAD.U32 R4, RZ, RZ, UR36 ;  /* 0x00000024ff047e24 */ /* 0x000fe2000f8e00ff */
[----:B------:R-:W-:Y:S01]  /*acc0*/  ULDC.64 UR4, c[0x0][0x2e0] ;  /* 0x0000b80000047ab9 */ /* 0x000fe20000000a00 */
[----:B------:R-:W-:Y:S01]  /*acd0*/  IMAD.U32 R3, RZ, RZ, UR48 ;  /* 0x00000030ff037e24 */ /* 0x000fe2000f8e00ff */
[----:B------:R-:W-:Y:S01]  /*ace0*/  UISETP.NE.AND UP0, UPT, UR50, URZ, UPT ;  /* 0x0000003f3200728c */ /* 0x000fe2000bf05270 */
[----:B------:R-:W-:Y:S01]  /*acf0*/  IMAD R25, R25, UR4, RZ ;  /* 0x0000000419197c24 */ /* 0x000fe2000f8e02ff */
[----:B------:R-:W0:Y:S01]  /*ad00*/  LDC R9, c[0x0][0x448] ;  /* 0x00011200ff097b82 */ /* 0x000e220000000800 */
[----:B------:R-:W-:Y:S02]  /*ad10*/  IMAD.MOV.U32 R2, RZ, RZ, R4 ;  /* 0x000000ffff027224 */ /* 0x000fe400078e0004 */
[C---:B------:R-:W-:Y:S01]  /*ad20*/  IMAD R25, R24.reuse, UR5, R25 ;  /* 0x0000000518197c24 */ /* 0x040fe2000f8e0219 */
[----:B------:R-:W-:Y:S01]  /*ad30*/  PLOP3.LUT P0, PT, PT, PT, UP0, 0x80, 0x0 ;  /* 0x000000000000781c */ /* 0x000fe20003f0f008 */
[----:B------:R-:W-:Y:S01]  /*ad40*/  IMAD.WIDE.U32 R2, R24, UR4, R2 ;  /* 0x0000000418027c25 */ /* 0x000fe2000f8e0002 */
[----:B------:R-:W-:Y:S01]  /*ad50*/  PLOP3.LUT P1, PT, PT, PT, UP0, 0x80, 0x0 ;  /* 0x000000000000781c */ /* 0x000fe20003f2f008 */
[----:B------:R-:W1:Y:S01]  /*ad60*/  S2R R24, SR_TID.X ;  /* 0x0000000000187919 */ /* 0x000e620000002100 */
[----:B------:R-:W-:Y:S01]  /*ad70*/  PLOP3.LUT P2, PT, PT, PT, UP0, 0x80, 0x0 ;  /* 0x000000000000781c */ /* 0x000fe20003f4f008 */
[----:B------:R-:W-:Y:S01]  /*ad80*/  IMAD.U32 R5, RZ, RZ, UR37 ;  /* 0x00000025ff057e24 */ /* 0x000fe2000f8e00ff */
[----:B------:R-:W-:Y:S01]  /*ad90*/  @UP0 ULDC UR4, c[0x0][0x44c] ;  /* 0x0001130000040ab9 */ /* 0x000fe20000000800 */
[----:B------:R-:W-:Y:S01]  /*ada0*/  IMAD.U32 R5, RZ, RZ, UR49 ;  /* 0x00000031ff057e24 */ /* 0x000fe2000f8e00ff */
[----:B------:R-:W-:Y:S01]  /*adb0*/  @UP0 ULDC UR5, c[0x0][0x450] ;  /* 0x0001140000050ab9 */ /* 0x000fe20000000800 */
[----:B------:R-:W-:-:S02]  /*adc0*/  IADD3 R3, R3, R25, RZ ;  /* 0x0000001903037210 */ /* 0x000fc40007ffe0ff */
[----:B-1----:R-:W-:-:S04]  /*add0*/  LOP3.LUT R24, R24, 0x7f, RZ, 0xc0, !PT ;  /* 0x0000007f18187812 */ /* 0x002fc800078ec0ff */
[----:B------:R-:W-:-:S05]  /*ade0*/  SHF.R.U32.HI R24, RZ, 0x3, R24 ;  /* 0x00000003ff187819 */ /* 0x000fca0000011618 */
[----:B------:R-:W-:-:S04]  /*adf0*/  IMAD.IADD R0, R23, 0x1, R24 ;  /* 0x0000000117007824 */ /* 0x000fc800078e0218 */
[----:B------:R-:W-:-:S04]  /*ae00*/  IMAD R4, R5, 0xc0, R0 ;  /* 0x000000c005047824 */ /* 0x000fc800078e0200 */
[C---:B------:R-:W-:Y:S01]  /*ae10*/  @P0 IMAD.HI.U32 R0, R4.reuse, UR4, RZ ;  /* 0x0000000404000c27 */ /* 0x040fe2000f8e00ff */
[----:B------:R-:W-:Y:S01]  /*ae20*/  PLOP3.LUT P0, PT, PT, PT, UP0, 0x80, 0x0 ;  /* 0x000000000000781c */ /* 0x000fe20003f0f008 */
[----:B------:R-:W-:Y:S02]  /*ae30*/  @UP0 ULDC UR4, c[0x0][0x44c] ;  /* 0x0001130000040ab9 */ /* 0x000fe40000000800 */
[----:B------:R-:W-:Y:S01]  /*ae40*/  IMAD.MOV.U32 R5, RZ, RZ, R4 ;  /* 0x000000ffff057224 */ /* 0x000fe200078e0004 */
[----:B------:R-:W-:Y:S01]  /*ae50*/  @P1 SHF.R.U32.HI R5, RZ, UR5, R0 ;  /* 0x00000005ff051c19 */ /* 0x000fe20008011600 */
[----:B------:R-:W-:-:S04]  /*ae60*/  VIADD R0, R4, 0x80 ;  /* 0x0000008004007836 */ /* 0x000fc80000000000 */
[----:B------:R-:W-:Y:S02]  /*ae70*/  IMAD.MOV R15, RZ, RZ, -R5 ;  /* 0x000000ffff0f7224 */ /* 0x000fe400078e0a05 */
[----:B------:R-:W-:Y:S01]  /*ae80*/  @P2 IMAD.HI.U32 R6, R0, UR4, RZ ;  /* 0x0000000400062c27 */ /* 0x000fe2000f8e00ff */
[----:B------:R-:W-:-:S03]  /*ae90*/  @UP0 ULDC UR4, c[0x0][0x450] ;  /* 0x0001140000040ab9 */ /* 0x000fc60000000800 */
[----:B0-----:R-:W-:Y:S01]  /*aea0*/  IMAD R15, R9, R15, R4 ;  /* 0x0000000f090f7224 */ /* 0x001fe200078e0204 */
[----:B------:R-:W-:Y:S01]  /*aeb0*/  SHF.R.S32.HI R4, RZ, 0x1f, R5 ;  /* 0x0000001fff047819 */ /* 0x000fe20000011405 */
[----:B------:R-:W-:Y:S01]  /*aec0*/  IMAD.MOV.U32 R11, RZ, RZ, R0 ;  /* 0x000000ffff0b7224 */ /* 0x000fe200078e0000 */
[----:B------:R-:W-:Y:S01]  /*aed0*/  @P0 SHF.R.U32.HI R11, RZ, UR4, R6 ;  /* 0x00000004ff0b0c19 */ /* 0x000fe20008011606 */
[----:B------:R-:W-:Y:S02]  /*aee0*/  ULDC.64 UR4, c[0x0][0x2d0] ;  /* 0x0000b40000047ab9 */ /* 0x000fe40000000a00 */
[----:B------:R-:W-:Y:S01]  /*aef0*/  IMAD R6, R4, UR4, RZ ;  /* 0x0000000404067c24 */ /* 0x000fe2000f8e02ff */
[--C-:B------:R-:W-:Y:S01]  /*af00*/  SHF.R.S32.HI R4, RZ, 0x1f, R11.reuse ;  /* 0x0000001fff047819 */ /* 0x100fe2000001140b */
[----:B------:R-:W-:Y:S02]  /*af10*/  IMAD.MOV R8, RZ, RZ, -R11 ;  /* 0x000000ffff087224 */ /* 0x000fe400078e0a0b */
[----:B------:R-:W-:-:S02]  /*af20*/  IMAD R13, R5, UR5, R6 ;  /* 0x00000005050d7c24 */ /* 0x000fc4000f8e0206 */
[----:B------:R-:W-:Y:S02]  /*af30*/  IMAD R10, R4, UR4, RZ ;  /* 0x00000004040a7c24 */ /* 0x000fe4000f8e02ff */
[----:B------:R-:W-:-:S04]  /*af40*/  IMAD.WIDE.U32 R6, R11, UR4, R2 ;  /* 0x000000040b067c25 */ /* 0x000fc8000f8e0002 */
[----:B------:R-:W-:Y:S02]  /*af50*/  IMAD R21, R11, UR5, R10 ;  /* 0x000000050b157c24 */ /* 0x000fe4000f8e020a */
[----:B------:R-:W-:Y:S01]  /*af60*/  IMAD R11, R9, R8, R0 ;  /* 0x00000008090b7224 */ /* 0x000fe200078e0200 */
[----:B------:R-:W-:Y:S01]  /*af70*/  SHF.R.S32.HI R0, RZ, 0x1f, R15 ;  /* 0x0000001fff007819 */ /* 0x000fe2000001140f */
[----:B------:R-:W-:Y:S01]  /*af80*/  IMAD.WIDE.U32 R4, R5, UR4, R2 ;  /* 0x0000000405047c25 */ /* 0x000fe2000f8e0002 */
[----:B------:R-:W-:-:S03]  /*af90*/  ULDC.64 UR4, c[0x0][0x2c8] ;  /* 0x0000b20000047ab9 */ /* 0x000fc60000000a00 */
[----:B------:R-:W-:Y:S02]  /*afa0*/  IMAD R0, R0, UR4, RZ ;  /* 0x0000000400007c24 */ /* 0x000fe4000f8e02ff */
[----:B------:R-:W-:Y:S02]  /*afb0*/  IMAD.IADD R3, R5, 0x1, R13 ;  /* 0x0000000105037824 */ /* 0x000fe400078e020d */
[----:B------:R-:W-:Y:S02]  /*afc0*/  IMAD.MOV.U32 R2, RZ, RZ, R4 ;  /* 0x000000ffff027224 */ /* 0x000fe400078e0004 */
[C---:B------:R-:W-:Y:S01]  /*afd0*/  IMAD R13, R15.reuse, UR5, R0 ;  /* 0x000000050f0d7c24 */ /* 0x040fe2000f8e0200 */
[----:B------:R-:W-:Y:S01]  /*afe0*/  SHF.R.S32.HI R0, RZ, 0x1f, R11 ;  /* 0x0000001fff007819 */ /* 0x000fe2000001140b */
[----:B------:R-:W-:Y:S01]  /*aff0*/  IMAD.WIDE.U32 R4, R15, UR4, R2 ;  /* 0x000000040f047c25 */ /* 0x000fe2000f8e0002 */
[----:B------:R-:W-:-:S03]  /*b000*/  IADD3 R3, R7, R21, RZ ;  /* 0x0000001507037210 */ /* 0x000fc60007ffe0ff */
        /* <DEDUP_REMOVED lines=15> */
[----:B------:R-:W0:Y:S01]  /*b100*/  SHFL.IDX PT, R14, R7, RZ, 0x181f ;  /* 0x00181fff070e7589 */ /* 0x000e2200000e0000 */
[----:B------:R-:W-:Y:S01]  /*b110*/  IMAD.U32 R5, RZ, RZ, UR49 ;  /* 0x00000031ff057e24 */ /* 0x000fe2000f8e00ff */
[----:B------:R-:W-:Y:S02]  /*b120*/  ULDC UR4, c[0x0][0x288] ;  /* 0x0000a20000047ab9 */ /* 0x000fe40000000800 */
[----:B------:R-:W1:Y:S01]  /*b130*/  SHFL.IDX PT, R2, R8, RZ, 0x181f ;  /* 0x00181fff08027589 */ /* 0x000e6200000e0000 */
[----:B------:R-:W-:Y:S02]  /*b140*/  IMAD R4, R9, UR4, RZ ;  /* 0x0000000409047c24 */ /* 0x000fe4000f8e02ff */
[----:B------:R-:W-:Y:S01]  /*b150*/  IMAD R5, R5, 0xc0, R24 ;  /* 0x000000c005057824 */ /* 0x000fe200078e0218 */
[----:B------:R-:W2:Y:S03]  /*b160*/  SHFL.IDX PT, R21, R7, 0x1, 0x181f ;  /* 0x00381f0007157f89 */ /* 0x000ea600000e0000 */
[C---:B------:R-:W-:Y:S01]  /*b170*/  VIADD R9, R5.reuse, 0x10 ;  /* 0x0000001005097836 */ /* 0x040fe20000000000 */
[C---:B------:R-:W-:Y:S01]  /*b180*/  ISETP.GE.AND P1, PT, R5.reuse, R4, PT ;  /* 0x000000040500720c */ /* 0x040fe20003f26270 */
[----:B------:R-:W3:Y:S01]  /*b190*/  SHFL.IDX PT, R10, R8, 0x1, 0x181f ;  /* 0x00381f00080a7f89 */ /* 0x000ee200000e0000 */
[----:B------:R-:W-:-:S02]  /*b1a0*/  VIADD R11, R5, 0x20 ;  /* 0x00000020050b7836 */ /* 0x000fc40000000000 */
[----:B------:R-:W-:Y:S02]  /*b1b0*/  ISETP.GE.AND P3, PT, R9, R4, PT ;  /* 0x000000040900720c */ /* 0x000fe40003f66270 */
[----:B------:R-:W-:Y:S07]  /*b1c0*/  SHFL.IDX PT, R9, R8, 0x2, 0x181f ;  /* 0x00581f0008097f89 */ /* 0x000fee00000e0000 */
[----:B0-----:R-:W-:Y:S02]  /*b1d0*/  @!P1 LEA R14, P2, R16, R14, 0x1 ;  /* 0x0000000e100e9211 */ /* 0x001fe400078408ff */
[----:B------:R-:W-:-:S03]  /*b1e0*/  @!P1 LEA R25, R22, UR47, 0x1 ;  /* 0x0000002f16199c11 */ /* 0x000fc6000f8e08ff */
[----:B-1----:R-:W-:Y:S02]  /*b1f0*/  @!P1 IMAD.X R3, RZ, RZ, R2, P2 ;  /* 0x000000ffff039224 */ /* 0x002fe400010e0602 */
[----:B------:R-:W-:Y:S02]  /*b200*/  @!P1 IMAD.MOV.U32 R2, RZ, RZ, R14 ;  /* 0x000000ffff029224 */ /* 0x000fe400078e000e */
[----:B------:R-:W0:Y:S04]  /*b210*/  SHFL.IDX PT, R14, R7, 0x2, 0x181f ;  /* 0x00581f00070e7f89 */ /* 0x000e2800000e0000 */
[----:B------:R2:W-:Y:S01]  /*b220*/  @!P1 LDGSTS.E.BYPASS.LTC128B.128 [R25+0x8400], desc[UR38][R2.64], !P0 ;  /* 0x0840000002199fae */ /* 0x0005e2000c101d66 */
[----:B------:R-:W-:Y:S01]  /*b230*/  ISETP.GE.AND P1, PT, R11, R4, PT ;  /* 0x000000040b00720c */ /* 0x000fe20003f26270 */
[----:B------:R-:W-:Y:S01]  /*b240*/  VIADD R11, R5, 0x40 ;  /* 0x00000040050b7836 */ /* 0x000fe20000000000 */
[----:B--2---:R-:W-:-:S02]  /*b250*/  @!P3 LEA R2, P2, R16, R21, 0x1 ;  /* 0x000000151002b211 */ /* 0x004fc400078408ff */
[----:B------:R-:W-:Y:S01]  /*b260*/  @!P3 LEA R25, R22, UR47, 0x1 ;  /* 0x0000002f1619bc11 */ /* 0x000fe2000f8e08ff */
[----:B------:R-:W1:Y:S01]  /*b270*/  SHFL.IDX PT, R21, R7, 0x3, 0x181f ;  /* 0x00781f0007157f89 */ /* 0x000e6200000e0000 */
[----:B---3--:R-:W-:-:S07]  /*b280*/  @!P3 IADD3.X R3, RZ, R10, RZ, P2, !PT ;  /* 0x0000000aff03b210 */ /* 0x008fce00017fe4ff */
[----:B------:R-:W-:Y:S01]  /*b290*/  @!P1 LEA R20, R22, UR47, 0x1 ;  /* 0x0000002f16149c11 */ /* 0x000fe2000f8e08ff */
[----:B------:R-:W2:Y:S04]  /*b2a0*/  SHFL.IDX PT, R10, R8, 0x3, 0x181f ;  /* 0x00781f00080a7f89 */ /* 0x000ea800000e0000 */
[----:B------:R0:W-:Y:S02]  /*b2b0*/  @!P3 LDGSTS.E.BYPASS.LTC128B.128 [R25+0x8c00], desc[UR38][R2.64], !P0 ;  /* 0x08c000000219bfae */ /* 0x0001e4000c101d66 */
[----:B0-----:R-:W-:Y:S02]  /*b2c0*/  @!P1 LEA R2, P2, R16, R14, 0x1 ;  /* 0x0000000e10029211 */ /* 0x001fe400078408ff */
[----:B------:R-:W0:Y:S03]  /*b2d0*/  SHFL.IDX PT, R14, R7, 0x4, 0x181f ;  /* 0x00981f00070e7f89 */ /* 0x000e2600000e0000 */
[----:B------:R-:W-:-:S02]  /*b2e0*/  @!P1 IMAD.X R3, RZ, RZ, R9, P2 ;  /* 0x000000ffff039224 */ /* 0x000fc400010e0609 */
[----:B------:R-:W-:-:S03]  /*b2f0*/  VIADD R9, R5, 0x30 ;  /* 0x0000003005097836 */ /* 0x000fc60000000000 */
[----:B------:R3:W-:Y:S01]  /*b300*/  @!P1 LDGSTS.E.BYPASS.LTC128B.128 [R20+0x9400], desc[UR38][R2.64], !P0 ;  /* 0x0940000002149fae */ /* 0x0007e2000c101d66 */
[-C--:B------:R-:W-:Y:S01]  /*b310*/  ISETP.GE.AND P1, PT, R11, R4.reuse, PT ;  /* 0x000000040b00720c */ /* 0x080fe20003f26270 */
[----:B------:R-:W-:Y:S01]  /*b320*/  VIADD R11, R5, 0x60 ;  /* 0x00000060050b7836 */ /* 0x000fe20000000000 */
[----:B------:R-:W-:Y:S02]  /*b330*/  ISETP.GE.AND P3, PT, R9, R4, PT ;  /* 0x000000040900720c */ /* 0x000fe40003f66270 */
[----:B------:R-:W4:Y:S09]  /*b340*/  SHFL.IDX PT, R9, R8, 0x4, 0x181f ;  /* 0x00981f0008097f89 */ /* 0x000f3200000e0000 */
[----:B---3--:R-:W-:-:S02]  /*b350*/  @!P1 LEA R20, R22, UR47, 0x1 ;  /* 0x0000002f16149c11 */ /* 0x008fc4000f8e08ff */
[----:B-1----:R-:W-:Y:S02]  /*b360*/  @!P3 LEA R2, P2, R16, R21, 0x1 ;  /* 0x000000151002b211 */ /* 0x002fe400078408ff */
[----:B------:R-:W-:Y:S01]  /*b370*/  @!P3 LEA R25, R22, UR47, 0x1 ;  /* 0x0000002f1619bc11 */ /* 0x000fe2000f8e08ff */
[----:B------:R-:W1:Y:S02]  /*b380*/  SHFL.IDX PT, R21, R7, 0x5, 0x181f ;  /* 0x00b81f0007157f89 */ /* 0x000e6400000e0000 */
[----:B--2---:R-:W-:Y:S02]  /*b390*/  @!P3 IMAD.X R3, RZ, RZ, R10, P2 ;  /* 0x000000ffff03b224 */ /* 0x004fe400010e060a */
[----:B------:R-:W2:Y:S04]  /*b3a0*/  SHFL.IDX PT, R10, R8, 0x5, 0x181f ;  /* 0x00b81f00080a7f89 */ /* 0x000ea800000e0000 */
[----:B------:R0:W-:Y:S02]  /*b3b0*/  @!P3 LDGSTS.E.BYPASS.LTC128B.128 [R25+0x9c00], desc[UR38][R2.64], !P0 ;  /* 0x09c000000219bfae */ /* 0x0001e4000c101d66 */
[----:B0-----:R-:W-:-:S02]  /*b3c0*/  @!P1 LEA R2, P2, R16, R14, 0x1 ;  /* 0x0000000e10029211 */ /* 0x001fc400078408ff */
[----:B------:R-:W0:Y:S03]  /*b3d0*/  SHFL.IDX PT, R14, R7, 0x6, 0x181f ;  /* 0x00d81f00070e7f89 */ /* 0x000e2600000e0000 */
[----:B----4-:R-:W-:Y:S02]  /*b3e0*/  @!P1 IMAD.X R3, RZ, RZ, R9, P2 ;  /* 0x000000ffff039224 */ /* 0x010fe400010e0609 */
        /* <DEDUP_REMOVED lines=14> */
[----:B------:R0:W1:Y:S02]  /*b4d0*/  SHFL.IDX PT, R14, R7, 0x7, 0x181f ;  /* 0x00f81f00070e7f89 */ /* 0x00006400000e0000 */
[----:B---3--:R-:W-:Y:S01]  /*b4e0*/  @!P1 IADD3.X R3, RZ, R9, RZ, P2, !PT ;  /* 0x00000009ff039210 */ /* 0x008fe200017fe4ff */
[----:B------:R-:W-:-:S04]  /*b4f0*/  VIADD R9, R5, 0x70 ;  /* 0x0000007005097836 */ /* 0x000fc80000000000 */
[----:B------:R1:W-:Y:S01]  /*b500*/  @!P1 LDGSTS.E.BYPASS.LTC128B.128 [R10+0xb400], desc[UR38][R2.64], !P0 ;  /* 0x0b400000020a9fae */ /* 0x0003e2000c101d66 */
[-C--:B------:R-:W-:Y:S01]  /*b510*/  ISETP.GE.AND P3, PT, R9, R4.reuse, PT ;  /* 0x000000040900720c */ /* 0x080fe20003f66270 */
[----:B0-----:R-:W-:Y:S01]  /*b520*/  VIADD R7, R5, 0x90 ;  /* 0x0000009005077836 */ /* 0x001fe20000000000 */
[----:B------:R-:W-:Y:S01]  /*b530*/  ISETP.GE.AND P1, PT, R11, R4, PT ;  /* 0x000000040b00720c */ /* 0x000fe20003f26270 */
[----:B------:R-:W0:Y:S01]  /*b540*/  SHFL.IDX PT, R9, R6, RZ, 0x181f ;  /* 0x00181fff06097589 */ /* 0x000e2200000e0000 */
[----:B------:R-:W-:-:S09]  /*b550*/  VIADD R11, R5, 0xa0 ;  /* 0x000000a0050b7836 */ /* 0x000fd20000000000 */
[----:B------:R-:W-:Y:S02]  /*b560*/  @!P3 LEA R25, R22, UR47, 0x1 ;  /* 0x0000002f1619bc11 */ /* 0x000fe4000f8e08ff */
[----:B-1----:R-:W-:Y:S02]  /*b570*/  @!P3 LEA R2, P2, R16, R14, 0x1 ;  /* 0x0000000e1002b211 */ /* 0x002fe400078408ff */
[----:B------:R-:W-:Y:S03]  /*b580*/  SHFL.IDX PT, R14, R0, 0x2, 0x181f ;  /* 0x00581f00000e7f89 */ /* 0x000fe600000e0000 */
[----:B------:R-:W-:Y:S02]  /*b590*/  @!P3 IMAD.X R3, RZ, RZ, R8, P2 ;  /* 0x000000ffff03b224 */ /* 0x000fe400010e0608 */
        /* <DEDUP_REMOVED lines=20> */
.L_x_15097:
[----:B------:R-:W-:Y:S01]  /*b6e0*/  IADD3 R5, R5, 0xb0, RZ ;  /* 0x000000b005057810 */ /* 0x000fe20007ffe0ff */
        /* <DEDUP_REMOVED lines=17> */
.L_x_15098:
[----:B------:R-:W-:Y:S01]  /*b800*/  UIADD3 UR4, UR52, -0x2, URZ ;  /* 0xfffffffe34047890 */ /* 0x000fe2000fffe03f */
[----:B------:R-:W-:Y:S02]  /*b810*/  IMAD.MOV.U32 R24, RZ, RZ, 0x1 ;  /* 0x00000001ff187424 */ /* 0x000fe400078e00ff */
[----:B------:R-:W-:Y:S01]  /*b820*/  IMAD.MOV.U32 R20, RZ, RZ, RZ ;  /* 0x000000ffff147224 */ /* 0x000fe200078e00ff */
[----:B------:R-:W-:-:S06]  /*b830*/  UISETP.GE.AND UP0, UPT, UR4, UR51, UPT ;  /* 0x000000330400728c */ /* 0x000fcc000bf06270 */
[----:B------:R-:W-:-:S13]  /*b840*/  PLOP3.LUT P0, PT, PT, PT, UP0, 0x80, 0x0 ;  /* 0x000000000000781c */ /* 0x000fda0003f0f008 */
[----:B------:R-:W-:Y:S05]  /*b850*/  @!P0 BRA `(.L_x_15021) ;  /* 0x0000000c00fc8947 */ /* 0x000fea0003800000 */
[----:B------:R-:W1:Y:S01]  /*b860*/  S2R R2, SR_TID.X ;  /* 0x0000000000027919 */ /* 0x000e620000002100 */
[----:B------:R-:W-:Y:S01]  /*b870*/  UIADD3 UR4, UR45, 0x1, URZ ;  /* 0x000000012d047890 */ /* 0x000fe2000fffe03f */
[----:B0-----:R-:W-:Y:S01]  /*b880*/  LOP3.LUT R0, RZ, UR44, RZ, 0x33, !PT ;  /* 0x0000002cff007c12 */ /* 0x001fe2000f8e33ff */
[----:B------:R-:W-:Y:S01]  /*b890*/  ULOP3.LUT UR5, URZ, UR46, URZ, 0x33, !UPT ;  /* 0x0000002e3f057292 */ /* 0x000fe2000f8e333f */
[----:B------:R-:W-:Y:S01]  /*b8a0*/  IMAD.SHL.U32 R4, R16, 0x2, RZ ;  /* 0x0000000210047824 */ /* 0x000fe200078e00ff */
[----:B------:R-:W-:Y:S01]  /*b8b0*/  UIMAD UR4, UR4, UR41, URZ ;  /* 0x00000029040472a4 */ /* 0x000fe2000f8e023f */
[----:B------:R-:W-:Y:S01]  /*b8c0*/  BSSY B0, `(.L_x_15021) ;  /* 0x00000f8000007945 */ /* 0x000fe20003800000 */
[----:B------:R-:W-:Y:S01]  /*b8d0*/  IMAD.MOV.U32 R21, RZ, RZ, 0x1 ;  /* 0x00000001ff157424 */ /* 0x000fe200078e00ff */
[----:B------:R-:W-:-:S03]  /*b8e0*/  MOV R8, RZ ;  /* 0x000000ff00087202 */ /* 0x000fc60000000f00 */
[----:B------:R-:W-:Y:S01]  /*b8f0*/  LOP3.LUT R3, RZ, UR4, RZ, 0x33, !PT ;  /* 0x00000004ff037c12 */ /* 0x000fe2000f8e33ff */
[----:B------:R-:W-:Y:S02]  /*b900*/  ULDC UR4, c[0x0][0x2f4] ;  /* 0x0000bd0000047ab9 */ /* 0x000fe40000000800 */
[----:B------:R-:W-:Y:S02]  /*b910*/  ISETP.GE.AND P1, PT, R16, UR4, PT ;  /* 0x0000000410007c0c */ /* 0x000fe4000bf26270 */
[----:B------:R-:W-:-:S04]  /*b920*/  VIMNMX3 R3, R0, UR5, R3, !PT ;  /* 0x0000000500037c0f */ /* 0x000fc8000f800103 */
        /* <DEDUP_REMOVED lines=9> */
.L_x_15034:
[----:B------:R-:W0:Y:S01]  /*b9c0*/  LDC R2, c[0x0][0x430] ;  /* 0x00010c00ff027b82 */ /* 0x000e220000000800 */
[----:B------:R-:W-:Y:S01]  /*b9d0*/  IMAD.MOV.U32 R9, RZ, RZ, R0 ;  /* 0x000000ffff097224 */ /* 0x000fe200078e0000 */
[----:B------:R-:W-:Y:S01]  /*b9e0*/  ULDC.64 UR4, c[0x0][0x428] ;  /* 0x00010a0000047ab9 */ /* 0x000fe20000000a00 */
[----:B0-----:R-:W-:-:S13]  /*b9f0*/  ISETP.NE.AND P0, PT, R2, 0x1, PT ;  /* 0x000000010200780c */ /* 0x001fda0003f05270 */
[----:B------:R-:W0:Y:S08]  /*ba00*/  @P0 LDC R3, c[0x0][0x434] ;  /* 0x00010d00ff030b82 */ /* 0x000e300000000800 */
[----:B------:R-:W1:Y:S01]  /*ba10*/  @P0 LDC R5, c[0x0][0x438] ;  /* 0x00010e00ff050b82 */ /* 0x000e620000000800 */
[----:B0-----:R-:W-:-:S05]  /*ba20*/  @P0 IMAD.HI.U32 R2, R0, R3, RZ ;  /* 0x0000000300020227 */ /* 0x001fca00078e00ff */
        /* <DEDUP_REMOVED lines=10> */
[----:B------:R-:W2:Y:S01]  /*bad0*/  LDG.E R5, desc[UR38][R6.64] ;  /* 0x0000002606057981 */ /* 0x000ea2000c1e1900 */
[----:B------:R-:W-:Y:S01]  /*bae0*/  ULOP3.LUT UR6, UR40, 0x2, URZ, 0xfc, !UPT ;  /* 0x0000000228067892 */ /* 0x000fe2000f8efc3f */
[----:B------:R-:W-:-:S05]  /*baf0*/  VIADD R20, R8, 0x1 ;  /* 0x0000000108147836 */ /* 0x000fca0000000000 */
[----:B------:R-:W-:Y:S01]  /*bb00*/  IMAD.U32 R10, RZ, RZ, UR6 ;  /* 0x00000006ff0a7e24 */ /* 0x000fe2000f8e00ff */
[----:B------:R-:W-:-:S04]  /*bb10*/  ISETP.NE.AND P0, PT, R20, 0x2, PT ;  /* 0x000000021400780c */ /* 0x000fc80003f05270 */
[----:B------:R-:W-:Y:S02]  /*bb20*/  ISETP.NE.AND P2, PT, R10, 0x3, PT ;  /* 0x000000030a00780c */ /* 0x000fe40003f45270 */
[----:B------:R-:W-:Y:S02]  /*bb30*/  SEL R24, RZ, 0x1, P0 ;  /* 0x00000001ff187807 */ /* 0x000fe40000000000 */
[----:B------:R-:W-:Y:S02]  /*bb40*/  SEL R20, R20, RZ, P0 ;  /* 0x000000ff14147207 */ /* 0x000fe40000000000 */
[----:B------:R-:W-:Y:S02]  /*bb50*/  LOP3.LUT R24, R21, R24, RZ, 0x3c, !PT ;  /* 0x0000001815187212 */ /* 0x000fe400078e3cff */
[----:B--2---:R-:W-:-:S05]  /*bb60*/  SHF.R.S32.HI R25, RZ, 0x1f, R5 ;  /* 0x0000001fff197819 */ /* 0x004fca0000011405 */
[----:B------:R-:W-:Y:S05]  /*bb70*/  @!P2 BRA `(.L_x_15022) ;  /* 0x000000000004a947 */ /* 0x000fea0003800000 */
[----:B------:R-:W-:Y:S01]  /*bb80*/  BPT.TRAP 0x1 ;  /* 0x000000040000795c */ /* 0x000fe20000300000 */
.L_x_15022:
[----:B------:R-:W-:Y:S01]  /*bb90*/  LEA R7, R20, UR47, 0x3 ;  /* 0x0000002f14077c11 */ /* 0x000fe2000f8e18ff */
[----:B------:R-:W-:Y:S01]  /*bba0*/  BSSY B1, `(.L_x_15023) ;  /* 0x0000004000017945 */ /* 0x000fe20003800000 */
[----:B------:R-:W-:-:S04]  /*bbb0*/  SHF.L.U32 R2, R24, 0x1f, RZ ;  /* 0x0000001f18027819 */ /* 0x000fc800000006ff */
[----:B------:R-:W0:Y:S02]  /*bbc0*/  SYNCS.PHASECHK.TRANS64.TRYWAIT P0, [R7+URZ+0x16840], R2 ;  /* 0x01684002070075a7 */ /* 0x000e24000800017f */
[----:B0-----:R-:W-:Y:S05]  /*bbd0*/  @!P0 BRA `(.L_x_15024) ;  /* 0x0000003000448947 */ /* 0x001fea0003800000 */
.L_x_15099:
[----:B------:R-:W-:Y:S05]  /*bbe0*/  BSYNC B1 ;  /* 0x0000000000017941 */ /* 0x000fea0003800000 */
.L_x_15023:
[----:B------:R-:W2:Y:S01]  /*bbf0*/  LDL R3, [R1] ;  /* 0x0000000001037983 */ /* 0x000ea20000100800 */
[----:B------:R-:W-:Y:S01]  /*bc00*/  ULDC UR4, c[0x0][0x430] ;  /* 0x00010c0000047ab9 */ /* 0x000fe20000000800 */
[----:B------:R-:W-:Y:S01]  /*bc10*/  R2UR UR6, R27 ;  /* 0x000000001b0672ca */ /* 0x000fe200000e0000 */
[----:B------:R-:W-:-:S06]  /*bc20*/  UIADD3 UR4, -UR4, URZ, URZ ;  /* 0x0000003f04047290 */ /* 0x000fcc000fffe13f */
[----:B------:R-:W-:Y:S01]  /*bc30*/  IMAD R6, R9, UR4, R0 ;  /* 0x0000000409067c24 */ /* 0x000fe2000f8e0200 */
[----:B------:R-:W-:-:S04]  /*bc40*/  ULDC.64 UR4, c[0x0][0x300] ;  /* 0x0000c00000047ab9 */ /* 0x000fc80000000a00 */
[----:B------:R-:W-:Y:S02]  /*bc50*/  SHF.R.S32.HI R23, RZ, 0x1f, R6 ;  /* 0x0000001fff177819 */ /* 0x000fe40000011406 */
[----:B--2---:R-:W-:-:S03]  /*bc60*/  ISETP.NE.AND P2, PT, R3, RZ, PT ;  /* 0x000000ff0300720c */ /* 0x004fc60003f45270 */
        /* <DEDUP_REMOVED lines=55> */
[----:B------:R-:W1:Y:S04]  /*bfe0*/  SHFL.IDX PT, R3, R19, 0x6, 0x181f ;  /* 0x00d81f0013037f89 */ /* 0x000e6800000e0000 */
[----:B------:R-:W2:Y:S01]  /*bff0*/  SHFL.IDX PT, R19, R19, 0x7, 0x181f ;  /* 0x00f81f0013137f89 */ /* 0x000ea200000e0000 */
[----:B0-----:R-:W-:-:S05]  /*c000*/  IADD3 R2, P0, R2, R11, RZ ;  /* 0x0000000b02027210 */ /* 0x001fca0007f1e0ff */
[----:B-1----:R-:W-:-:S05]  /*c010*/  IMAD.X R3, RZ, RZ, R3, P0 ;  /* 0x000000ffff037224 */ /* 0x002fca00000e0603 */
[----:B--2---:R0:W-:Y:S03]  /*c020*/  LDGSTS.E.BYPASS.LTC128B.128 [R9+0x11400], desc[UR38][R2.64], !P2 ;  /* 0x1140000002097fae */ /* 0x0041e6000d101d66 */
.L_x_15117:
        /* <DEDUP_REMOVED lines=9> */
.L_x_15026:
        /* <DEDUP_REMOVED lines=12> */
.L_x_15027:
[----:B------:R0:W-:Y:S01]  /*c180*/  SYNCS.ARRIVE.TRANS64.A1T0 RZ, [R7+URZ+0x16830], RZ ;  /* 0x016830ff07ff79a7 */ /* 0x0001e2000810003f */
[----:B------:R-:W-:Y:S05]  /*c190*/  @!P3 BRA `(.L_x_15028) ;  /* 0x000000000004b947 */ /* 0x000fea0003800000 */
[----:B------:R-:W-:Y:S01]  /*c1a0*/  BPT.TRAP 0x1 ;  /* 0x000000040000795c */ /* 0x000fe20000300000 */
.L_x_15028:
[----:B------:R-:W-:Y:S01]  /*c1b0*/  SHF.L.U32 R2, R21, 0x1f, RZ ;  /* 0x0000001f15027819 */ /* 0x000fe200000006ff */
[----:B------:R-:W-:Y:S01]  /*c1c0*/  BSSY B1, `(.L_x_15029) ;  /* 0x0000004000017945 */ /* 0x000fe20003800000 */
[----:B0-----:R-:W-:-:S04]  /*c1d0*/  LEA R7, R8, UR47, 0x3 ;  /* 0x0000002f08077c11 */ /* 0x001fc8000f8e18ff */
[----:B------:R-:W0:Y:S02]  /*c1e0*/  SYNCS.PHASECHK.TRANS64.TRYWAIT P0, [R7+URZ+0x16860], R2 ;  /* 0x01686002070075a7 */ /* 0x000e24000800017f */
[----:B0-----:R-:W-:Y:S05]  /*c1f0*/  @!P0 BRA `(.L_x_15030) ;  /* 0x0000003400308947 */ /* 0x001fea0003800000 */
.L_x_15118:
[----:B------:R-:W-:Y:S05]  /*c200*/  BSYNC B1 ;  /* 0x0000000000017941 */ /* 0x000fea0003800000 */
.L_x_15029:
        /* <DEDUP_REMOVED lines=24> */
[----:B------:R-:W2:Y:S02]  /*c390*/  SHFL.IDX PT, R12, R17, 0x4, 0x181f ;  /* 0x00981f00110c7f89 */ /* 0x000ea400000e0000 */
[----:B-----5:R-:W-:Y:S02]  /*c3a0*/  IADD3.X R3, RZ, R10, RZ, P2, !PT ;  /* 0x0000000aff037210 */ /* 0x020fe400017fe4ff */
[----:B------:R-:W3:Y:S05]  /*c3b0*/  SHFL.IDX PT, R10, R18, 0x4, 0x181f ;  /* 0x00981f00120a7f89 */ /* 0x000eea00000e0000 */
        /* <DEDUP_REMOVED lines=22> */
.L_x_15136:
        /* <DEDUP_REMOVED lines=19> */
.L_x_15032:
        /* <DEDUP_REMOVED lines=12> */
.L_x_15033:
[----:B------:R-:W-:Y:S01]  /*c710*/  R2UR UR4, R27 ;  /* 0x000000001b0472ca */ /* 0x000fe200000e0000 */
[----:B------:R-:W-:Y:S01]  /*c720*/  ULDC.64 UR6, c[0x0][0x330] ;  /* 0x0000cc0000067ab9 */ /* 0x000fe20000000a00 */
[----:B------:R-:W-:Y:S01]  /*c730*/  VIADD R26, R26, 0xffffffff ;  /* 0xffffffff1a1a7836 */ /* 0x000fe20000000000 */
[----:B------:R-:W-:Y:S01]  /*c740*/  MOV R3, UR6 ;  /* 0x0000000600037c02 */ /* 0x000fe20008000f00 */
[----:B------:R-:W-:Y:S01]  /*c750*/  IMAD.MOV.U32 R18, RZ, RZ, R2 ;  /* 0x000000ffff127224 */ /* 0x000fe200078e0002 */
[----:B------:R0:W-:Y:S01]  /*c760*/  SYNCS.ARRIVE.TRANS64.A1T0 RZ, [R7+URZ+0x16850], RZ ;  /* 0x016850ff07ff79a7 */ /* 0x0001e2000810003f */
[----:B------:R-:W-:Y:S01]  /*c770*/  VIADD R4, R4, 0x80 ;  /* 0x0000008004047836 */ /* 0x000fe20000000000 */
[----:B------:R-:W-:Y:S01]  /*c780*/  ISETP.GT.AND P0, PT, R26, UR51, PT ;  /* 0x000000331a007c0c */ /* 0x000fe2000bf04270 */
        /* <DEDUP_REMOVED lines=12> */
.L_x_15021:
[----:B------:R-:W-:-:S06]  /*c850*/  ULOP3.LUT UR4, UR40, 0x2, URZ, 0xfc, !UPT ;  /* 0x0000000228047892 */ /* 0x000fcc000f8efc3f */
[----:B0-----:R-:W-:-:S05]  /*c860*/  IMAD.U32 R0, RZ, RZ, UR4 ;  /* 0x00000004ff007e24 */ /* 0x001fca000f8e00ff */
[----:B------:R-:W-:-:S13]  /*c870*/  ISETP.NE.AND P0, PT, R0, 0x3, PT ;  /* 0x000000030000780c */ /* 0x000fda0003f05270 */
[----:B------:R-:W-:Y:S05]  /*c880*/  @!P0 BRA `(.L_x_15035) ;  /* 0x0000000000048947 */ /* 0x000fea0003800000 */
[----:B------:R-:W-:Y:S01]  /*c890*/  BPT.TRAP 0x1 ;  /* 0x000000040000795c */ /* 0x000fe20000300000 */
.L_x_15035:
        /* <DEDUP_REMOVED lines=12> */
.L_x_15137:
[----:B------:R-:W-:Y:S05]  /*c960*/  BSYNC B0 ;  /* 0x0000000000007941 */ /* 0x000fea0003800000 */
.L_x_15036:
        /* <DEDUP_REMOVED lines=38> */
[----:B-----5:R-:W-:Y:S02]  /*cbd0*/  IADD3 R2, P2, R14, R16, RZ ;  /* 0x000000100e027210 */ /* 0x020fe40007f5e0ff */
[----:B---3--:R-:W-:Y:S01]  /*cbe0*/  IADD3.X R7, RZ, R21, RZ, P3, !PT ;  /* 0x00000015ff077210 */ /* 0x008fe20001ffe4ff */
[----:B------:R1:W2:Y:S02]  /*cbf0*/  SHFL.IDX PT, R14, R17, 0x7, 0x181f ;  /* 0x00f81f00110e7f89 */ /* 0x0002a400000e0000 */
        /* <DEDUP_REMOVED lines=10> */
.L_x_15155:
        /* <DEDUP_REMOVED lines=9> */
.L_x_15039:
        /* <DEDUP_REMOVED lines=12> */
.L_x_15040:
[----:B------:R-:W-:Y:S01]  /*cdf0*/  VIADD R2, R20, 0x1 ;  /* 0x0000000114027836 */ /* 0x000fe20000000000 */
[----:B------:R0:W-:Y:S04]  /*ce00*/  SYNCS.ARRIVE.TRANS64.A1T0 RZ, [R0+URZ+0x16850], RZ ;  /* 0x016850ff00ff79a7 */ /* 0x0001e8000810003f */
[----:B------:R-:W-:-:S04]  /*ce10*/  ISETP.NE.AND P0, PT, R2, 0x2, PT ;  /* 0x000000020200780c */ /* 0x000fc80003f05270 */
[----:B------:R-:W-:Y:S02]  /*ce20*/  SEL R3, RZ, 0x1, P0 ;  /* 0x00000001ff037807 */ /* 0x000fe40000000000 */
[----:B------:R-:W-:Y:S02]  /*ce30*/  SEL R2, R2, RZ, P0 ;  /* 0x000000ff02027207 */ /* 0x000fe40000000000 */
[----:B0-----:R-:W-:-:S07]  /*ce40*/  LOP3.LUT R0, R24, R3, RZ, 0x3c, !PT ;  /* 0x0000000318007212 */ /* 0x001fce00078e3cff */
.L_x_15008:
[----:B------:R-:W0:Y:S01]  /*ce50*/  S2R R4, SR_CgaCtaId ;  /* 0x0000000000047919 */ /* 0x000e220000008800 */
[----:B------:R-:W-:Y:S02]  /*ce60*/  MOV R3, 0x400 ;  /* 0x0000040000037802 */ /* 0x000fe40000000f00 */
[----:B------:R-:W-:Y:S02]  /*ce70*/  SHF.L.U32 R10, R10, 0x1f, RZ ;  /* 0x0000001f0a0a7819 */ /* 0x000fe400000006ff */
[----:B0-----:R-:W-:-:S04]  /*ce80*/  LEA R7, R4, R3, 0x18 ;  /* 0x0000000304077211 */ /* 0x001fc800078ec0ff */
[----:B------:R-:W0:Y:S02]  /*ce90*/  SYNCS.PHASECHK.TRANS64.TRYWAIT P0, [R7+URZ+0x16820], R10 ;  /* 0x0168200a070075a7 */ /* 0x000e24000800017f */
[----:B0-----:R-:W-:Y:S05]  /*cea0*/  @!P0 BRA `(.L_x_15041) ;  /* 0x0000003800c48947 */ /* 0x001fea0003800000 */
.L_x_15156:
[----:B------:R-:W-:-:S03]  /*ceb0*/  UMOV UR4, 0xffffffff ;  /* 0xffffffff00047882 */ /* 0x000fc60000000000 */
[----:B------:R-:W-:Y:S05]  /*cec0*/  BRA.DIV UR4, `(.L_x_15042) ;  /* 0x0000003a04d07947 */ /* 0x000fea000b800000 */
[----:B------:R-:W1:Y:S02]  /*ced0*/  S2R R3, SR_TID.X ;  /* 0x0000000000037919 */ /* 0x000e640000002100 */
[----:B-1----:R-:W-:-:S04]  /*cee0*/  SHF.R.U32.HI R3, RZ, 0x5, R3 ;  /* 0x00000005ff037819 */ /* 0x002fc80000011603 */
[----:B------:R-:W-:-:S05]  /*cef0*/  LOP3.LUT R3, R3, 0x3, RZ, 0xc0, !PT ;  /* 0x0000000303037812 */ /* 0x000fca00078ec0ff */
[----:B------:R1:W2:Y:S02]  /*cf00*/  SHFL.IDX PT, R14, R3, RZ, 0x1f ;  /* 0x00001fff030e7589 */ /* 0x0002a400000e0000 */
.L_x_15159:
[----:B--2---:R-:W-:-:S13]  /*cf10*/  ISETP.NE.AND P0, PT, R14, RZ, PT ;  /* 0x000000ff0e00720c */ /* 0x004fda0003f05270 */
[----:B------:R-:W-:Y:S05]  /*cf20*/  @P0 BRA `(.L_x_14964) ;  /* 0x0000000000880947 */ /* 0x000fea0003800000 */
[----:B------:R-:W-:-:S03]  /*cf30*/  UMOV UR4, 0xffffffff ;  /* 0xffffffff00047882 */ /* 0x000fc60000000000 */
[----:B------:R-:W-:Y:S05]  /*cf40*/  BRA.DIV UR4, `(.L_x_15043) ;  /* 0x0000003a04e47947 */ /* 0x000fea000b800000 */
[----:B------:R-:W-:-:S13]  /*cf50*/  ELECT P6, URZ, PT ;  /* 0x00000000003f782f */ /* 0x000fda00038c0000 */
.L_x_15162:
[----:B------:R-:W-:Y:S05]  /*cf60*/  @!P6 BRA `(.L_x_14964) ;  /* 0x000000000078e947 */ /* 0x000fea0003800000 */
[----:B------:R-:W-:-:S06]  /*cf70*/  ULOP3.LUT UR4, UR40, 0x2, URZ, 0xfc, !UPT ;  /* 0x0000000228047892 */ /* 0x000fcc000f8efc3f */
[----:B-1----:R-:W-:-:S05]  /*cf80*/  IMAD.U32 R3, RZ, RZ, UR4 ;  /* 0x00000004ff037e24 */ /* 0x002fca000f8e00ff */
[----:B------:R-:W-:-:S13]  /*cf90*/  ISETP.NE.AND P0, PT, R3, 0x3, PT ;  /* 0x000000030300780c */ /* 0x000fda0003f05270 */
[----:B------:R-:W-:Y:S05]  /*cfa0*/  @!P0 BRA `(.L_x_15044) ;  /* 0x0000000000048947 */ /* 0x000fea0003800000 */
[----:B------:R-:W-:Y:S01]  /*cfb0*/  BPT.TRAP 0x1 ;  /* 0x000000040000795c */ /* 0x000fe20000300000 */
.L_x_15044:
[----:B------:R-:W-:Y:S01]  /*cfc0*/  IMAD R5, R2, 0x8, R7 ;  /* 0x0000000802057824 */ /* 0x000fe200078e0207 */
[----:B------:R-:W-:Y:S01]  /*cfd0*/  SHF.L.U32 R4, R0, 0x1f, RZ ;  /* 0x0000001f00047819 */ /* 0x000fe200000006ff */
[----:B------:R-:W-:-:S03]  /*cfe0*/  VIADD R2, R2, 0x1 ;  /* 0x0000000102027836 */ /* 0x000fc60000000000 */
[----:B------:R-:W1:Y:S02]  /*cff0*/  SYNCS.PHASECHK.TRANS64.TRYWAIT P1, [R5+URZ+0x16840], R4 ;  /* 0x01684004050075a7 */ /* 0x000e64000802017f */
[----:B------:R-:W-:-:S04]  /*d000*/  ISETP.NE.AND P2, PT, R2, 0x2, PT ;  /* 0x000000020200780c */ /* 0x000fc80003f45270 */
[----:B------:R-:W-:Y:S01]  /*d010*/  SEL R3, RZ, 0x1, P2 ;  /* 0x00000001ff037807 */ /* 0x000fe20001000000 */
[----:B-1----:R-:W-:Y:S08]  /*d020*/  @!P1 BRA `(.L_x_15045) ;  /* 0x0000003800cc9947 */ /* 0x002ff00003800000 */
.L_x_15163:
[----:B------:R-:W-:Y:S02]  /*d030*/  SEL R2, R2, RZ, P2 ;  /* 0x000000ff02027207 */ /* 0x000fe40001000000 */
[----:B------:R-:W-:Y:S01]  /*d040*/  LOP3.LUT R0, R0, R3, RZ, 0x3c, !PT ;  /* 0x0000000300007212 */ /* 0x000fe200078e3cff */
[----:B------:R-:W-:Y:S06]  /*d050*/  @!P0 BRA `(.L_x_15046) ;  /* 0x0000000000048947 */ /* 0x000fec0003800000 */
[----:B------:R-:W-:Y:S01]  /*d060*/  BPT.TRAP 0x1 ;  /* 0x000000040000795c */ /* 0x000fe20000300000 */
.L_x_15046:
[----:B------:R-:W-:Y:S02]  /*d070*/  LEA R3, R2, R7, 0x3 ;  /* 0x0000000702037211 */ /* 0x000fe400078e18ff */
[----:B------:R-:W-:-:S04]  /*d080*/  SHF.L.U32 R0, R0, 0x1f, RZ ;  /* 0x0000001f00007819 */ /* 0x000fc800000006ff */
[----:B------:R-:W2:Y:S02]  /*d090*/  SYNCS.PHASECHK.TRANS64.TRYWAIT P1, [R3+URZ+0x16840], R0 ;  /* 0x01684000030075a7 */ /* 0x000ea4000802017f */
[----:B--2---:R-:W-:Y:S05]  /*d0a0*/  @!P1 BRA `(.L_x_15047) ;  /* 0x0000003800c09947 */ /* 0x004fea0003800000 */
.L_x_15164:
[----:B------:R-:W-:Y:S05]  /*d0b0*/  @!P0 BRA `(.L_x_15048) ;  /* 0x0000000000048947 */ /* 0x000fea0003800000 */
[----:B------:R-:W-:Y:S01]  /*d0c0*/  BPT.TRAP 0x1 ;  /* 0x000000040000795c */ /* 0x000fe20000300000 */
.L_x_15048:
[----:B------:R-:W3:Y:S02]  /*d0d0*/  SYNCS.PHASECHK.TRANS64.TRYWAIT P1, [R5+URZ+0x16860], R4 ;  /* 0x01686004050075a7 */ /* 0x000ee4000802017f */
[----:B---3--:R-:W-:Y:S05]  /*d0e0*/  @!P1 BRA `(.L_x_15049) ;  /* 0x0000003800c49947 */ /* 0x008fea0003800000 */
.L_x_15165:
[----:B------:R-:W-:Y:S05]  /*d0f0*/  @!P0 BRA `(.L_x_15050) ;  /* 0x0000000000048947 */ /* 0x000fea0003800000 */
[----:B------:R-:W-:Y:S01]  /*d100*/  BPT.TRAP 0x1 ;  /* 0x000000040000795c */ /* 0x000fe20000300000 */
.L_x_15050:
[----:B----4-:R4:W0:Y:S02]  /*d110*/  SYNCS.PHASECHK.TRANS64.TRYWAIT P0, [R3+URZ+0x16860], R0 ;  /* 0x01686000030075a7 */ /* 0x010824000800017f */
[----:B0-----:R-:W-:Y:S05]  /*d120*/  @!P0 NANOSLEEP.SYNCS 0x989680 ;  /* 0x009896800000895d */ /* 0x001fea0003900000 */
[----:B------:R-:W0:Y:S02]  /*d130*/  @!P0 SYNCS.PHASECHK.TRANS64 P0, [R3+URZ+0x16860], R0 ;  /* 0x01686000030085a7 */ /* 0x000e24000800007f */
[----:B0-----:R-:W-:Y:S05]  /*d140*/  @!P0 BRA `(.L_x_15050) ;  /* 0xfffffffc00f08947 */ /* 0x001fea000383ffff */
.L_x_14964:
[----:B------:R-:W-:Y:S05]  /*d150*/  BSYNC B6 ;  /* 0x0000000000067941 */ /* 0x000fea0003800000 */
.L_x_14961:
[----:B------:R-:W-:Y:S05]  /*d160*/  EXIT ;  /* 0x000000000000794d */ /* 0x000fea0003800000 */
.L_x_14968:
[----:B0-----:R-:W-:-:S04]  /*d170*/  IMAD.U32 R3, RZ, RZ, UR42 ;  /* 0x0000002aff037e24 */ /* 0x001fc8000f8e00ff */
[----:B------:R0:W1:Y:S03]  /*d180*/  SYNCS.PHASECHK.TRANS64.TRYWAIT P0, [R3+URZ+0x16800], R0 ;  /* 0x01680000030075a7 */ /* 0x000066000800017f */
[----:B-1----:R-:W-:Y:S05]  /*d190*/  @!P0 NANOSLEEP.SYNCS 0x989680 ;  /* 0x009896800000895d */ /* 0x002fea0003900000 */
[----:B------:R-:W1:Y:S02]  /*d1a0*/  @!P0 SYNCS.PHASECHK.TRANS64 P0, [R3+URZ+0x16800], R0 ;  /* 0x01680000030085a7 */ /* 0x000e64000800007f */
[----:B-1----:R-:W-:Y:S05]  /*d1b0*/  @!P0 BRA `(.L_x_14968) ;  /* 0xfffffffc00ec8947 */ /* 0x002fea000383ffff */
[----:B------:R-:W-:Y:S05]  /*d1c0*/  BRA `(.L_x_15051) ;  /* 0xffffff40002c7947 */ /* 0x000fea000383ffff */
.L_x_14972:
[----:B0-----:R-:W-:-:S04]  /*d1d0*/  IMAD.U32 R3, RZ, RZ, UR42 ;  /* 0x0000002aff037e24 */ /* 0x001fc8000f8e00ff */
[----:B------:R0:W2:Y:S03]  /*d1e0*/  SYNCS.PHASECHK.TRANS64.TRYWAIT P1, [R3+URZ+0x16830], R0 ;  /* 0x01683000030075a7 */ /* 0x0000a6000802017f */
[----:B--2---:R-:W-:Y:S05]  /*d1f0*/  @!P1 NANOSLEEP.SYNCS 0x989680 ;  /* 0x009896800000995d */ /* 0x004fea0003900000 */
[----:B------:R-:W2:Y:S02]  /*d200*/  @!P1 SYNCS.PHASECHK.TRANS64 P1, [R3+URZ+0x16830], R0 ;  /* 0x01683000030095a7 */ /* 0x000ea4000802007f */
[----:B--2---:R-:W-:Y:S05]  /*d210*/  @!P1 BRA `(.L_x_14972) ;  /* 0xfffffffc00ec9947 */ /* 0x004fea000383ffff */
[----:B------:R-:W-:Y:S05]  /*d220*/  BRA `(.L_x_14971) ;  /* 0xffffff4000487947 */ /* 0x000fea000383ffff */
.L_x_14978:
[----:B-1----:R-:W-:-:S04]  /*d230*/  IMAD.U32 R11, RZ, RZ, UR4 ;  /* 0x00000004ff0b7e24 */ /* 0x002fc8000f8e00ff */
[----:B------:R1:W2:Y:S03]  /*d240*/  SYNCS.PHASECHK.TRANS64.TRYWAIT P1, [R11+URZ+0x16830], R0 ;  /* 0x016830000b0075a7 */ /* 0x0002a6000802017f */
[----:B--2---:R-:W-:Y:S05]  /*d250*/  @!P1 NANOSLEEP.SYNCS 0x989680 ;  /* 0x009896800000995d */ /* 0x004fea0003900000 */
[----:B------:R-:W2:Y:S02]  /*d260*/  @!P1 SYNCS.PHASECHK.TRANS64 P1, [R11+URZ+0x16830], R0 ;  /* 0x016830000b0095a7 */ /* 0x000ea4000802007f */
[----:B--2---:R-:W-:Y:S05]  /*d270*/  @!P1 BRA `(.L_x_14978) ;  /* 0xfffffffc00ec9947 */ /* 0x004fea000383ffff */
[----:B------:R-:W-:Y:S05]  /*d280*/  BRA `(.L_x_14975) ;  /* 0xffffff64003c7947 */ /* 0x000fea000383ffff */
.L_x_14982:
[----:B-1----:R-:W-:-:S04]  /*d290*/  IMAD.U32 R11, RZ, RZ, UR10 ;  /* 0x0000000aff0b7e24 */ /* 0x002fc8000f8e00ff */
[----:B------:R1:W2:Y:S03]  /*d2a0*/  SYNCS.PHASECHK.TRANS64.TRYWAIT P1, [R11+URZ+0x16850], R0 ;  /* 0x016850000b0075a7 */ /* 0x0002a6000802017f */
[----:B--2---:R-:W-:Y:S05]  /*d2b0*/  @!P1 NANOSLEEP.SYNCS 0x989680 ;  /* 0x009896800000995d */ /* 0x004fea0003900000 */
[----:B------:R-:W2:Y:S02]  /*d2c0*/  @!P1 SYNCS.PHASECHK.TRANS64 P1, [R11+URZ+0x16850], R0 ;  /* 0x016850000b0095a7 */ /* 0x000ea4000802007f */
[----:B--2---:R-:W-:Y:S05]  /*d2d0*/  @!P1 BRA `(.L_x_14982) ;  /* 0xfffffffc00ec9947 */ /* 0x004fea000383ffff */
[----:B------:R-:W-:Y:S05]  /*d2e0*/  BRA `(.L_x_14979) ;  /* 0xffffff6400c07947 */ /* 0x000fea000383ffff */
.L_x_14990:
[----:B-1----:R-:W-:-:S04]  /*d2f0*/  IMAD.U32 R11, RZ, RZ, UR10 ;  /* 0x0000000aff0b7e24 */ /* 0x002fc8000f8e00ff */
[----:B------:R1:W2:Y:S03]  /*d300*/  SYNCS.PHASECHK.TRANS64.TRYWAIT P1, [R11+URZ+0x16830], R0 ;  /* 0x016830000b0075a7 */ /* 0x0002a6000802017f */
[----:B--2---:R-:W-:Y:S05]  /*d310*/  @!P1 NANOSLEEP.SYNCS 0x989680 ;  /* 0x009896800000995d */ /* 0x004fea0003900000 */
[----:B------:R-:W2:Y:S02]  /*d320*/  @!P1 SYNCS.PHASECHK.TRANS64 P1, [R11+URZ+0x16830], R0 ;  /* 0x016830000b0095a7 */ /* 0x000ea4000802007f */
[----:B--2---:R-:W-:Y:S05]  /*d330*/  @!P1 BRA `(.L_x_14990) ;  /* 0xfffffffc00ec9947 */ /* 0x004fea000383ffff */
[----:B------:R-:W-:Y:S05]  /*d340*/  BRA `(.L_x_14987) ;  /* 0xffffff8800d87947 */ /* 0x000fea000383ffff */
.L_x_14994:
[----:B-1----:R-:W-:-:S04]  /*d350*/  IMAD.U32 R11, RZ, RZ, UR10 ;  /* 0x0000000aff0b7e24 */ /* 0x002fc8000f8e00ff */
[----:B------:R1:W2:Y:S03]  /*d360*/  SYNCS.PHASECHK.TRANS64.TRYWAIT P1, [R11+URZ+0x16850], R0 ;  /* 0x016850000b0075a7 */ /* 0x0002a6000802017f */
[----:B--2---:R-:W-:Y:S05]  /*d370*/  @!P1 NANOSLEEP.SYNCS 0x989680 ;  /* 0x009896800000995d */ /* 0x004fea0003900000 */
[----:B------:R-:W2:Y:S02]  /*d380*/  @!P1 SYNCS.PHASECHK.TRANS64 P1, [R11+URZ+0x16850], R0 ;  /* 0x016850000b0095a7 */ /* 0x000ea4000802007f */
[----:B--2---:R-:W-:Y:S05]  /*d390*/  @!P1 BRA `(.L_x_14994) ;  /* 0xfffffffc00ec9947 */ /* 0x004fea000383ffff */
[----:B------:R-:W-:Y:S05]  /*d3a0*/  BRA `(.L_x_14991) ;  /* 0xffffff8c004c7947 */ /* 0x000fea000383ffff */
.L_x_15001:
[----:B-1----:R-:W-:-:S04]  /*d3b0*/  IMAD.U32 R6, RZ, RZ, UR7 ;  /* 0x00000007ff067e24 */ /* 0x002fc8000f8e00ff */
[----:B------:R1:W3:Y:S03]  /*d3c0*/  SYNCS.PHASECHK.TRANS64.TRYWAIT P1, [R6+URZ+0x16850], R5 ;  /* 0x01685005060075a7 */ /* 0x0002e6000802017f */
[----:B---3--:R-:W-:Y:S05]  /*d3d0*/  @!P1 NANOSLEEP.SYNCS 0x989680 ;  /* 0x009896800000995d */ /* 0x008fea0003900000 */
[----:B------:R-:W3:Y:S02]  /*d3e0*/  @!P1 SYNCS.PHASECHK.TRANS64 P1, [R6+URZ+0x16850], R5 ;  /* 0x01685005060095a7 */ /* 0x000ee4000802007f */
[----:B---3--:R-:W-:Y:S05]  /*d3f0*/  @!P1 BRA `(.L_x_15001) ;  /* 0xfffffffc00ec9947 */ /* 0x008fea000383ffff */
[----:B------:R-:W-:Y:S05]  /*d400*/  BRA `(.L_x_15000) ;  /* 0xffffffa400ac7947 */ /* 0x000fea000383ffff */
.L_x_15013:
[----:B------:R-:W-:Y:S01]  /*d410*/  IMAD.MOV.U32 R13, RZ, RZ, R17 ;  /* 0x000000ffff0d7224 */ /* 0x000fe200078e0011 */
[----:B------:R-:W-:Y:S01]  /*d420*/  MOV R12, RZ ;  /* 0x000000ff000c7202 */ /* 0x000fe20000000f00 */
[----:B------:R-:W-:Y:S02]  /*d430*/  IMAD.MOV.U32 R11, RZ, RZ, 0x1f ;  /* 0x0000001fff0b7424 */ /* 0x000fe400078e00ff */
[----:B------:R-:W-:-:S07]  /*d440*/  IMAD.MOV.U32 R15, RZ, RZ, -0x1 ;  /* 0xffffffffff0f7424 */ /* 0x000fce00078e00ff */
[----:B0----5:R-:W-:Y:S05]  /*d450*/  WARPSYNC.COLLECTIVE R15, `(.L_x_15052) ;  /* 0x000000000f087348 */ /* 0x021fea0003c00000 */
[----:B------:R1:W2:Y:S02]  /*d460*/  SHFL.IDX P6, R14, R13, R12, R11 ;  /* 0x0000000c0d0e7389 */ /* 0x0002a400000c000b */
[----:B012--5:R-:W-:Y:S01]  /*d470*/  ENDCOLLECTIVE ;  /* 0x000000000000791b */ /* 0x027fe20003800000 */
.L_x_15052:
[----:B------:R-:W-:Y:S05]  /*d480*/  BRA `(.L_x_15053) ;  /* 0xffffffcc00587947 */ /* 0x000fea000383ffff */
.L_x_15015:
[----:B0-----:R-:W-:-:S04]  /*d490*/  IMAD.U32 R3, RZ, RZ, UR47 ;  /* 0x0000002fff037e24 */ /* 0x001fc8000f8e00ff */
[----:B------:R0:W1:Y:S03]  /*d4a0*/  SYNCS.PHASECHK.TRANS64.TRYWAIT P0, [R3+URZ+0x16840], R10 ;  /* 0x0168400a030075a7 */ /* 0x000066000800017f */
[----:B-1----:R-:W-:Y:S05]  /*d4b0*/  @!P0 NANOSLEEP.SYNCS 0x989680 ;  /* 0x009896800000895d */ /* 0x002fea0003900000 */
[----:B------:R-:W1:Y:S02]  /*d4c0*/  @!P0 SYNCS.PHASECHK.TRANS64 P0, [R3+URZ+0x16840], R10 ;  /* 0x0168400a030085a7 */ /* 0x000e64000800007f */
[----:B-1----:R-:W-:Y:S05]  /*d4d0*/  @!P0 BRA `(.L_x_15015) ;  /* 0xfffffffc00ec8947 */ /* 0x002fea000383ffff */
[----:B------:R-:W-:Y:S05]  /*d4e0*/  BRA `(.L_x_15054) ;  /* 0xffffffcc00d87947 */ /* 0x000fea000383ffff */
.L_x_15016:
        /* <DEDUP_REMOVED lines=8> */
.L_x_15056:
[----:B------:R-:W-:Y:S05]  /*d570*/  BSYNC B0 ;  /* 0x0000000000007941 */ /* 0x000fea0003800000 */
.L_x_15055:
[----:B------:R-:W-:Y:S01]  /*d580*/  MOV R13, R0 ;  /* 0x00000000000d7202 */ /* 0x000fe20000000f00 */
[----:B------:R-:W-:Y:S01]  /*d590*/  IMAD.MOV.U32 R12, RZ, RZ, RZ ;  /* 0x000000ffff0c7224 */ /* 0x000fe200078e00ff */
[----:B------:R-:W-:Y:S01]  /*d5a0*/  @P0 LEA R7, R22, UR47, 0x1 ;  /* 0x0000002f16070c11 */ /* 0x000fe2000f8e08ff */
[----:B------:R-:W-:Y:S02]  /*d5b0*/  IMAD.MOV.U32 R11, RZ, RZ, 0x181f ;  /* 0x0000181fff0b7424 */ /* 0x000fe400078e00ff */
[----:B------:R-:W-:Y:S02]  /*d5c0*/  IMAD.MOV.U32 R15, RZ, RZ, -0x1 ;  /* 0xffffffffff0f7424 */ /* 0x000fe400078e00ff */
[----:B------:R-:W-:-:S07]  /*d5d0*/  IMAD.MOV.U32 R2, RZ, RZ, R14 ;  /* 0x000000ffff027224 */ /* 0x000fce00078e000e */
[----:B------:R-:W-:Y:S05]  /*d5e0*/  WARPSYNC.COLLECTIVE R15, `(.L_x_15057) ;  /* 0x000000000f087348 */ /* 0x000fea0003c00000 */
[----:B------:R0:W1:Y:S02]  /*d5f0*/  SHFL.IDX P6, R14, R13, R12, R11 ;  /* 0x0000000c0d0e7389 */ /* 0x00006400000c000b */
[----:B01----:R-:W-:Y:S01]  /*d600*/  ENDCOLLECTIVE ;  /* 0x000000000000791b */ /* 0x003fe20003800000 */
.L_x_15057:
        /* <DEDUP_REMOVED lines=9> */
.L_x_15058:
[----:B------:R-:W-:Y:S01]  /*d6a0*/  @!PT LDS RZ, [RZ] ;  /* 0x00000000fffff984 */ /* 0x000fe20000000800 */
[----:B------:R-:W-:Y:S01]  /*d6b0*/  @!PT LDS RZ, [RZ] ;  /* 0x00000000fffff984 */ /* 0x000fe20000000800 */
[----:B------:R-:W-:Y:S01]  /*d6c0*/  @!PT LDS RZ, [RZ] ;  /* 0x00000000fffff984 */ /* 0x000fe20000000800 */
[----:B------:R0:W-:Y:S01]  /*d6d0*/  @P0 LDGSTS.E.BYPASS.LTC128B.128 [R7+0xe400], desc[UR38][R2.64], !P3 ;  /* 0x0e40000002070fae */ /* 0x0001e2000d901d66 */
[----:B------:R-:W-:Y:S02]  /*d6e0*/  ISETP.GE.AND P0, PT, R5, 0x11, PT ;  /* 0x000000110500780c */ /* 0x000fe40003f06270 */
[----:B------:R-:W-:Y:S02]  /*d6f0*/  @P1 LEA R25, R22, UR47, 0x1 ;  /* 0x0000002f16191c11 */ /* 0x000fe4000f8e08ff */
[----:B------:R-:W-:-:S09]  /*d700*/  MOV R13, R0 ;  /* 0x00000000000d7202 */ /* 0x000fd20000000f00 */
[----:B------:R-:W-:Y:S01]  /*d710*/  @P0 LEA R21, R22, UR47, 0x1 ;  /* 0x0000002f16150c11 */ /* 0x000fe2000f8e08ff */
[----:B0-----:R-:W-:-:S07]  /*d720*/  IMAD.MOV.U32 R8, RZ, RZ, R14 ;  /* 0x000000ffff087224 */ /* 0x001fce00078e000e */
[----:B------:R-:W-:Y:S05]  /*d730*/  WARPSYNC.COLLECTIVE R15, `(.L_x_15059) ;  /* 0x000000000f087348 */ /* 0x000fea0003c00000 */
[----:B------:R0:W1:Y:S02]  /*d740*/  SHFL.IDX P6, R14, R13, R12, R11 ;  /* 0x0000000c0d0e7389 */ /* 0x00006400000c000b */
[----:B01----:R-:W-:Y:S01]  /*d750*/  ENDCOLLECTIVE ;  /* 0x000000000000791b */ /* 0x003fe20003800000 */
.L_x_15059:
[----:B------:R-:W-:Y:S02]  /*d760*/  IMAD.MOV.U32 R13, RZ, RZ, R4 ;  /* 0x000000ffff0d7224 */ /* 0x000fe400078e0004 */
[----:B------:R-:W-:Y:S01]  /*d770*/  IMAD.MOV.U32 R12, RZ, RZ, 0x2 ;  /* 0x00000002ff0c7424 */ /* 0x000fe200078e00ff */
[----:B------:R-:W-:-:S13]  /*d780*/  @P0 LEA R2, P2, R16, R14, 0x1 ;  /* 0x0000000e10020211 */ /* 0x000fda00078408ff */
[----:B------:R-:W-:Y:S05]  /*d790*/  WARPSYNC.COLLECTIVE R15, `(.L_x_15060) ;  /* 0x000000000f087348 */ /* 0x000fea0003c00000 */
[----:B------:R0:W1:Y:S02]  /*d7a0*/  SHFL.IDX P6, R14, R13, R12, R11 ;  /* 0x0000000c0d0e7389 */ /* 0x00006400000c000b */
[----:B01----:R-:W-:Y:S01]  /*d7b0*/  ENDCOLLECTIVE ;  /* 0x000000000000791b */ /* 0x003fe20003800000 */
.L_x_15060:
        /* <DEDUP_REMOVED lines=10> */
.L_x_15061:
[----:B------:R-:W-:Y:S01]  /*d860*/  IMAD.MOV.U32 R13, RZ, RZ, R4 ;  /* 0x000000ffff0d7224 */ /* 0x000fe200078e0004 */
[----:B------:R-:W-:Y:S01]  /*d870*/  MOV R12, 0x3 ;  /* 0x00000003000c7802 */ /* 0x000fe20000000f00 */
[----:B------:R-:W-:-:S07]  /*d880*/  IMAD.MOV.U32 R9, RZ, RZ, R14 ;  /* 0x000000ffff097224 */ /* 0x000fce00078e000e */
[----:B------:R-:W-:Y:S05]  /*d890*/  WARPSYNC.COLLECTIVE R15, `(.L_x_15062) ;  /* 0x000000000f087348 */ /* 0x000fea0003c00000 */
[----:B------:R0:W1:Y:S02]  /*d8a0*/  SHFL.IDX P6, R14, R13, R12, R11 ;  /* 0x0000000c0d0e7389 */ /* 0x00006400000c000b */
[----:B01----:R-:W-:Y:S01]  /*d8b0*/  ENDCOLLECTIVE ;  /* 0x000000000000791b */ /* 0x003fe20003800000 */
.L_x_15062:
        /* <DEDUP_REMOVED lines=14> */
.L_x_15063:
[----:B------:R-:W-:Y:S01]  /*d9a0*/  @P1 LEA R25, R22, UR47, 0x1 ;  /* 0x0000002f16191c11 */ /* 0x000fe2000f8e08ff */
[----:B------:R-:W-:Y:S02]  /*d9b0*/  IMAD.MOV.U32 R13, RZ, RZ, R4 ;  /* 0x000000ffff0d7224 */ /* 0x000fe400078e0004 */
[----:B------:R-:W-:Y:S01]  /*d9c0*/  IMAD.MOV.U32 R12, RZ, RZ, 0x4 ;  /* 0x00000004ff0c7424 */ /* 0x000fe200078e00ff */
[----:B------:R-:W-:-:S13]  /*d9d0*/  @P0 LEA R2, P2, R16, R14, 0x1 ;  /* 0x0000000e10020211 */ /* 0x000fda00078408ff */
[----:B------:R-:W-:Y:S05]  /*d9e0*/  WARPSYNC.COLLECTIVE R15, `(.L_x_15064) ;  /* 0x000000000f087348 */ /* 0x000fea0003c00000 */
[----:B------:R0:W1:Y:S02]  /*d9f0*/  SHFL.IDX P6, R14, R13, R12, R11 ;  /* 0x0000000c0d0e7389 */ /* 0x00006400000c000b */
[----:B01----:R-:W-:Y:S01]  /*da00*/  ENDCOLLECTIVE ;  /* 0x000000000000791b */ /* 0x003fe20003800000 */
.L_x_15064:
        /* <DEDUP_REMOVED lines=10> */
.L_x_15065:
[----:B------:R-:W-:Y:S02]  /*dab0*/  IMAD.MOV.U32 R13, RZ, RZ, R4 ;  /* 0x000000ffff0d7224 */ /* 0x000fe400078e0004 */
[----:B------:R-:W-:Y:S02]  /*dac0*/  IMAD.MOV.U32 R12, RZ, RZ, 0x5 ;  /* 0x00000005ff0c7424 */ /* 0x000fe400078e00ff */
[----:B------:R-:W-:-:S07]  /*dad0*/  IMAD.MOV.U32 R9, RZ, RZ, R14 ;  /* 0x000000ffff097224 */ /* 0x000fce00078e000e */
[----:B------:R-:W-:Y:S05]  /*dae0*/  WARPSYNC.COLLECTIVE R15, `(.L_x_15066) ;  /* 0x000000000f087348 */ /* 0x000fea0003c00000 */
[----:B------:R0:W1:Y:S02]  /*daf0*/  SHFL.IDX P6, R14, R13, R12, R11 ;  /* 0x0000000c0d0e7389 */ /* 0x00006400000c000b */
[----:B01----:R-:W-:Y:S01]  /*db00*/  ENDCOLLECTIVE ;  /* 0x000000000000791b */ /* 0x003fe20003800000 */
.L_x_15066:
[----:B------:R-:W-:-:S04]  /*db10*/  @P1 LEA R2, P0, R16, R9, 0x1 ;  /* 0x0000000910021211 */ /* 0x000fc800078008ff */
[----:B------:R-:W-:Y:S02]  /*db20*/  @P1 IADD3.X R3, RZ, R6, RZ, P0, !PT ;  /* 0x00000006ff031210 */ /* 0x000fe400007fe4ff */
[----:B------:R-:W-:-:S03]  /*db30*/  ISETP.GE.AND P0, PT, R5, 0x51, PT ;  /* 0x000000510500780c */ /* 0x000fc60003f06270 */
[----:B------:R-:W-:Y:S01]  /*db40*/  @!PT LDS RZ, [RZ] ;  /* 0x00000000fffff984 */ /* 0x000fe20000000800 */
[----:B------:R-:W-:Y:S01]  /*db50*/  @!PT LDS RZ, [RZ] ;  /* 0x00000000fffff984 */ /* 0x000fe20000000800 */
[----:B------:R-:W-:Y:S01]  /*db60*/  @!PT LDS RZ, [RZ] ;  /* 0x00000000fffff984 */ /* 0x000fe20000000800 */
[----:B------:R0:W-:Y:S01]  /*db70*/  @P1 LDGSTS.E.BYPASS.LTC128B.128 [R25+0x10400], desc[UR38][R2.64], !P3 ;  /* 0x1040000002191fae */ /* 0x0001e2000d901d66 */
[----:B------:R-:W-:Y:S01]  /*db80*/  ISETP.GE.AND P1, PT, R5, 0x61, PT ;  /* 0x000000610500780c */ /* 0x000fe20003f26270 */
[----:B------:R-:W-:Y:S02]  /*db90*/  IMAD.MOV.U32 R13, RZ, RZ, R0 ;  /* 0x000000ffff0d7224 */ /* 0x000fe400078e0000 */
[----:B------:R-:W-:-:S10]  /*dba0*/  IMAD.MOV.U32 R7, RZ, RZ, R14 ;  /* 0x000000ffff077224 */ /* 0x000fd400078e000e */
[----:B0-----:R-:W-:Y:S05]  /*dbb0*/  WARPSYNC.COLLECTIVE R15, `(.L_x_15067) ;  /* 0x000000000f087348 */ /* 0x001fea0003c00000 */
[----:B------:R1:W2:Y:S02]  /*dbc0*/  SHFL.IDX P6, R14, R13, R12, R11 ;  /* 0x0000000c0d0e7389 */ /* 0x0002a400000c000b */
[----:B012---:R-:W-:Y:S01]  /*dbd0*/  ENDCOLLECTIVE ;  /* 0x000000000000791b */ /* 0x007fe20003800000 */
.L_x_15067:
[----:B------:R-:W-:Y:S02]  /*dbe0*/  IMAD.MOV.U32 R13, RZ, RZ, R4 ;  /* 0x000000ffff0d7224 */ /* 0x000fe400078e0004 */
[----:B------:R-:W-:Y:S01]  /*dbf0*/  IMAD.MOV.U32 R12, RZ, RZ, 0x6 ;  /* 0x00000006ff0c7424 */ /* 0x000fe200078e00ff */
[----:B------:R-:W-:-:S13]  /*dc00*/  @P0 LEA R2, P2, R16, R14, 0x1 ;  /* 0x0000000e10020211 */ /* 0x000fda00078408ff */
[----:B------:R-:W-:Y:S05]  /*dc10*/  WARPSYNC.COLLECTIVE R15, `(.L_x_15068) ;  /* 0x000000000f087348 */ /* 0x000fea0003c00000 */
[----:B------:R0:W1:Y:S02]  /*dc20*/  SHFL.IDX P6, R14, R13, R12, R11 ;  /* 0x0000000c0d0e7389 */ /* 0x00006400000c000b */
[----:B01----:R-:W-:Y:S01]  /*dc30*/  ENDCOLLECTIVE ;  /* 0x000000000000791b */ /* 0x003fe20003800000 */
.L_x_15068:
        /* <DEDUP_REMOVED lines=11> */
.L_x_15069:
[----:B------:R-:W-:Y:S02]  /*dcf0*/  IMAD.MOV.U32 R13, RZ, RZ, R4 ;  /* 0x000000ffff0d7224 */ /* 0x000fe400078e0004 */
[----:B------:R-:W-:Y:S02]  /*dd00*/  IMAD.MOV.U32 R12, RZ, RZ, 0x7 ;  /* 0x00000007ff0c7424 */ /* 0x000fe400078e00ff */
[----:B------:R-:W-:-:S07]  /*dd10*/  IMAD.MOV.U32 R9, RZ, RZ, R14 ;  /* 0x000000ffff097224 */ /* 0x000fce00078e000e */
[----:B------:R-:W-:Y:S05]  /*dd20*/  WARPSYNC.COLLECTIVE R15, `(.L_x_15070) ;  /* 0x000000000f087348 */ /* 0x000fea0003c00000 */
[----:B------:R0:W1:Y:S02]  /*dd30*/  SHFL.IDX P6, R14, R13, R12, R11 ;  /* 0x0000000c0d0e7389 */ /* 0x00006400000c000b */
[----:B01----:R-:W-:Y:S01]  /*dd40*/  ENDCOLLECTIVE ;  /* 0x000000000000791b */ /* 0x003fe20003800000 */
.L_x_15070:
        /* <DEDUP_REMOVED lines=12> */
.L_x_15071:
[----:B------:R-:W-:Y:S05]  /*de10*/  BRA `(.L_x_15072) ;  /* 0xffffffc800e87947 */ /* 0x000fea000383ffff */
.L_x_15019:
        /* <DEDUP_REMOVED lines=8> */
.L_x_15073:
[----:B------:R-:W-:Y:S02]  /*dea0*/  IMAD R5, R5, 0xc0, R24 ;  /* 0x000000c005057824 */ /* 0x000fe400078e0218 */
[----:B------:R-:W-:Y:S02]  /*deb0*/  IMAD.MOV.U32 R13, RZ, RZ, R7 ;  /* 0x000000ffff0d7224 */ /* 0x000fe400078e0007 */
[----:B------:R-:W-:-:S07]  /*dec0*/  IMAD.MOV.U32 R2, RZ, RZ, R14 ;  /* 0x000000ffff027224 */ /* 0x000fce00078e000e */
[----:B------:R-:W-:Y:S05]  /*ded0*/  WARPSYNC.COLLECTIVE R15, `(.L_x_15074) ;  /* 0x000000000f087348 */ /* 0x000fea0003c00000 */
[----:B------:R0:W1:Y:S02]  /*dee0*/  SHFL.IDX P6, R14, R13, R12, R11 ;  /* 0x0000000c0d0e7389 */ /* 0x00006400000c000b */
[----:B01----:R-:W-:Y:S01]  /*def0*/  ENDCOLLECTIVE ;  /* 0x000000000000791b */ /* 0x003fe20003800000 */
.L_x_15074:
[----:B------:R-:W-:Y:S02]  /*df00*/  ULDC UR4, c[0x0][0x288] ;  /* 0x0000a20000047ab9 */ /* 0x000fe40000000800 */
[----:B------:R-:W-:Y:S02]  /*df10*/  IMAD R4, R9, UR4, RZ ;  /* 0x0000000409047c24 */ /* 0x000fe4000f8e02ff */
[----:B------:R-:W-:-:S03]  /*df20*/  VIADD R9, R5, 0x10 ;  /* 0x0000001005097836 */ /* 0x000fc60000000000 */
[----:B------:R-:W-:Y:S01]  /*df30*/  ISETP.GE.AND P1, PT, R5, R4, PT ;  /* 0x000000040500720c */ /* 0x000fe20003f26270 */
[----:B------:R-:W-:Y:S01]  /*df40*/  IMAD.MOV.U32 R13, RZ, RZ, R8 ;  /* 0x000000ffff0d7224 */ /* 0x000fe200078e0008 */
[----:B------:R-:W-:-:S11]  /*df50*/  MOV R12, 0x1 ;  /* 0x00000001000c7802 */ /* 0x000fd60000000f00 */
[----:B------:R-:W-:Y:S02]  /*df60*/  @!P1 LEA R25, R22, UR47, 0x1 ;  /* 0x0000002f16199c11 */ /* 0x000fe4000f8e08ff */
[----:B------:R-:W-:-:S05]  /*df70*/  @!P1 LEA R14, P2, R16, R14, 0x1 ;  /* 0x0000000e100e9211 */ /* 0x000fca00078408ff */
[----:B------:R-:W-:Y:S02]  /*df80*/  @!P1 IMAD.X R3, RZ, RZ, R2, P2 ;  /* 0x000000ffff039224 */ /* 0x000fe400010e0602 */
[----:B------:R-:W-:-:S07]  /*df90*/  @!P1 IMAD.MOV.U32 R2, RZ, RZ, R14 ;  /* 0x000000ffff029224 */ /* 0x000fce00078e000e */
[----:B------:R-:W-:Y:S05]  /*dfa0*/  WARPSYNC.COLLECTIVE R15, `(.L_x_15075) ;  /* 0x000000000f087348 */ /* 0x000fea0003c00000 */
[----:B------:R0:W1:Y:S02]  /*dfb0*/  SHFL.IDX P6, R14, R13, R12, R11 ;  /* 0x0000000c0d0e7389 */ /* 0x00006400000c000b */
[----:B01----:R-:W-:Y:S01]  /*dfc0*/  ENDCOLLECTIVE ;  /* 0x000000000000791b */ /* 0x003fe20003800000 */
.L_x_15075:
        /* <DEDUP_REMOVED lines=12> */
.L_x_15076:
[----:B------:R-:W-:Y:S02]  /*e090*/  IMAD.MOV.U32 R13, RZ, RZ, R8 ;  /* 0x000000ffff0d7224 */ /* 0x000fe400078e0008 */
[----:B------:R-:W-:Y:S02]  /*e0a0*/  IMAD.MOV.U32 R12, RZ, RZ, 0x2 ;  /* 0x00000002ff0c7424 */ /* 0x000fe400078e00ff */
[----:B------:R-:W-:-:S07]  /*e0b0*/  IMAD.MOV.U32 R21, RZ, RZ, R14 ;  /* 0x000000ffff157224 */ /* 0x000fce00078e000e */
[----:B------:R-:W-:Y:S05]  /*e0c0*/  WARPSYNC.COLLECTIVE R15, `(.L_x_15077) ;  /* 0x000000000f087348 */ /* 0x000fea0003c00000 */
[----:B------:R0:W1:Y:S02]  /*e0d0*/  SHFL.IDX P6, R14, R13, R12, R11 ;  /* 0x0000000c0d0e7389 */ /* 0x00006400000c000b */
[----:B01----:R-:W-:Y:S01]  /*e0e0*/  ENDCOLLECTIVE ;  /* 0x000000000000791b */ /* 0x003fe20003800000 */
.L_x_15077:
[----:B------:R-:W-:-:S05]  /*e0f0*/  @!P1 LEA R2, P2, R16, R21, 0x1 ;  /* 0x0000001510029211 */ /* 0x000fca00078408ff */
[----:B------:R-:W-:-:S05]  /*e100*/  @!P1 IMAD.X R3, RZ, RZ, R10, P2 ;  /* 0x000000ffff039224 */ /* 0x000fca00010e060a */
[----:B------:R-:W-:Y:S01]  /*e110*/  @!PT LDS RZ, [RZ] ;  /* 0x00000000fffff984 */ /* 0x000fe20000000800 */
[----:B------:R-:W-:Y:S01]  /*e120*/  @!PT LDS RZ, [RZ] ;  /* 0x00000000fffff984 */ /* 0x000fe20000000800 */
[----:B------:R-:W-:Y:S01]  /*e130*/  @!PT LDS RZ, [RZ] ;  /* 0x00000000fffff984 */ /* 0x000fe20000000800 */
[----:B------:R0:W-:Y:S01]  /*e140*/  @!P1 LDGSTS.E.BYPASS.LTC128B.128 [R25+0x8c00], desc[UR38][R2.64], !P0 ;  /* 0x08c0000002199fae */ /* 0x0001e2000c101d66 */
[----:B------:R-:W-:Y:S02]  /*e150*/  MOV R13, R7 ;  /* 0x00000007000d7202 */ /* 0x000fe40000000f00 */
[----:B------:R-:W-:Y:S01]  /*e160*/  ISETP.GE.AND P1, PT, R9, R4, PT ;  /* 0x000000040900720c */ /* 0x000fe20003f26270 */
[----:B------:R-:W-:-:S12]  /*e170*/  IMAD.MOV.U32 R9, RZ, RZ, R14 ;  /* 0x000000ffff097224 */ /* 0x000fd800078e000e */
[----:B0-----:R-:W-:Y:S05]  /*e180*/  WARPSYNC.COLLECTIVE R15, `(.L_x_15078) ;  /* 0x000000000f087348 */ /* 0x001fea0003c00000 */
[----:B------:R1:W2:Y:S02]  /*e190*/  SHFL.IDX P6, R14, R13, R12, R11 ;  /* 0x0000000c0d0e7389 */ /* 0x0002a400000c000b */
[----:B012---:R-:W-:Y:S01]  /*e1a0*/  ENDCOLLECTIVE ;  /* 0x000000000000791b */ /* 0x007fe20003800000 */
.L_x_15078:
[----:B------:R-:W-:Y:S01]  /*e1b0*/  @!P1 LEA R20, R22, UR47, 0x1 ;  /* 0x0000002f16149c11 */ /* 0x000fe2000f8e08ff */
[----:B------:R-:W-:Y:S02]  /*e1c0*/  IMAD.MOV.U32 R13, RZ, RZ, R8 ;  /* 0x000000ffff0d7224 */ /* 0x000fe400078e0008 */
[----:B------:R-:W-:Y:S01]  /*e1d0*/  IMAD.MOV.U32 R12, RZ, RZ, 0x3 ;  /* 0x00000003ff0c7424 */ /* 0x000fe200078e00ff */
[----:B------:R-:W-:-:S13]  /*e1e0*/  @!P1 LEA R2, P2, R16, R14, 0x1 ;  /* 0x0000000e10029211 */ /* 0x000fda00078408ff */
[----:B------:R-:W-:Y:S05]  /*e1f0*/  WARPSYNC.COLLECTIVE R15, `(.L_x_15079) ;  /* 0x000000000f087348 */ /* 0x000fea0003c00000 */
[----:B------:R0:W1:Y:S02]  /*e200*/  SHFL.IDX P6, R14, R13, R12, R11 ;  /* 0x0000000c0d0e7389 */ /* 0x00006400000c000b */
[----:B01----:R-:W-:Y:S01]  /*e210*/  ENDCOLLECTIVE ;  /* 0x000000000000791b */ /* 0x003fe20003800000 */
.L_x_15079:
        /* <DEDUP_REMOVED lines=14> */
.L_x_15080:
[----:B------:R-:W-:Y:S02]  /*e300*/  IMAD.MOV.U32 R13, RZ, RZ, R8 ;  /* 0x000000ffff0d7224 */ /* 0x000fe400078e0008 */
[----:B------:R-:W-:Y:S02]  /*e310*/  IMAD.MOV.U32 R12, RZ, RZ, 0x4 ;  /* 0x00000004ff0c7424 */ /* 0x000fe400078e00ff */
[----:B------:R-:W-:-:S07]  /*e320*/  IMAD.MOV.U32 R21, RZ, RZ, R14 ;  /* 0x000000ffff157224 */ /* 0x000fce00078e000e */
[----:B------:R-:W-:Y:S05]  /*e330*/  WARPSYNC.COLLECTIVE R15, `(.L_x_15081) ;  /* 0x000000000f087348 */ /* 0x000fea0003c00000 */
[----:B------:R0:W1:Y:S02]  /*e340*/  SHFL.IDX P6, R14, R13, R12, R11 ;  /* 0x0000000c0d0e7389 */ /* 0x00006400000c000b */
[----:B01----:R-:W-:Y:S01]  /*e350*/  ENDCOLLECTIVE ;  /* 0x000000000000791b */ /* 0x003fe20003800000 */
.L_x_15081:
        /* <DEDUP_REMOVED lines=12> */
.L_x_15082:
[----:B------:R-:W-:Y:S01]  /*e420*/  @!P1 LEA R20, R22, UR47, 0x1 ;  /* 0x0000002f16149c11 */ /* 0x000fe2000f8e08ff */
[----:B------:R-:W-:Y:S02]  /*e430*/  IMAD.MOV.U32 R13, RZ, RZ, R8 ;  /* 0x000000ffff0d7224 */ /* 0x000fe400078e0008 */
[----:B------:R-:W-:Y:S01]  /*e440*/  IMAD.MOV.U32 R12, RZ, RZ, 0x5 ;  /* 0x00000005ff0c7424 */ /* 0x000fe200078e00ff */
[----:B------:R-:W-:-:S13]  /*e450*/  @!P1 LEA R2, P2, R16, R14, 0x1 ;  /* 0x0000000e10029211 */ /* 0x000fda00078408ff */
[----:B------:R-:W-:Y:S05]  /*e460*/  WARPSYNC.COLLECTIVE R15, `(.L_x_15083) ;  /* 0x000000000f087348 */ /* 0x000fea0003c00000 */
[----:B------:R0:W1:Y:S02]  /*e470*/  SHFL.IDX P6, R14, R13, R12, R11 ;  /* 0x0000000c0d0e7389 */ /* 0x00006400000c000b */
[----:B01----:R-:W-:Y:S01]  /*e480*/  ENDCOLLECTIVE ;  /* 0x000000000000791b */ /* 0x003fe20003800000 */
.L_x_15083:
[----:B------:R-:W-:Y:S02]  /*e490*/  @!P1 IMAD.X R3, RZ, RZ, R9, P2 ;  /* 0x000000ffff039224 */ /* 0x000fe400010e0609 */
[----:B------:R-:W-:-:S03]  /*e4a0*/  VIADD R9, R5, 0x50 ;  /* 0x0000005005097836 */ /* 0x000fc60000000000 */
[----:B------:R-:W-:Y:S01]  /*e4b0*/  @!PT LDS RZ, [RZ] ;  /* 0x00000000fffff984 */ /* 0x000fe20000000800 */
[----:B------:R-:W-:Y:S01]  /*e4c0*/  @!PT LDS RZ, [RZ] ;  /* 0x00000000fffff984 */ /* 0x000fe20000000800 */
[----:B------:R-:W-:Y:S01]  /*e4d0*/  @!PT LDS RZ, [RZ] ;  /* 0x00000000fffff984 */ /* 0x000fe20000000800 */
[----:B------:R0:W-:Y:S02]  /*e4e0*/  @!P1 LDGSTS.E.BYPASS.LTC128B.128 [R20+0xa400], desc[UR38][R2.64], !P0 ;  /* 0x0a40000002149fae */ /* 0x0001e4000c101d66 */
[----:B------:R-:W-:Y:S01]  /*e4f0*/  ISETP.GE.AND P1, PT, R9, R4, PT ;  /* 0x000000040900720c */ /* 0x000fe20003f26270 */
[----:B------:R-:W-:Y:S02]  /*e500*/  VIADD R9, R5, 0x60 ;  /* 0x0000006005097836 */ /* 0x000fe40000000000 */
[----:B------:R-:W-:-:S10]  /*e510*/  IMAD.MOV.U32 R13, RZ, RZ, R7 ;  /* 0x000000ffff0d7224 */ /* 0x000fd400078e0007 */
[----:B------:R-:W-:Y:S02]  /*e520*/  @!P1 LEA R25, R22, UR47, 0x1 ;  /* 0x0000002f16199c11 */ /* 0x000fe4000f8e08ff */
[----:B0-----:R-:W-:-:S07]  /*e530*/  MOV R10, R14 ;  /* 0x0000000e000a7202 */ /* 0x001fce0000000f00 */
[----:B------:R-:W-:Y:S05]  /*e540*/  WARPSYNC.COLLECTIVE R15, `(.L_x_15084) ;  /* 0x000000000f087348 */ /* 0x000fea0003c00000 */
[----:B------:R0:W1:Y:S02]  /*e550*/  SHFL.IDX P6, R14, R13, R12, R11 ;  /* 0x0000000c0d0e7389 */ /* 0x00006400000c000b */
[----:B01----:R-:W-:Y:S01]  /*e560*/  ENDCOLLECTIVE ;  /* 0x000000000000791b */ /* 0x003fe20003800000 */
.L_x_15084:
[----:B------:R-:W-:Y:S02]  /*e570*/  IMAD.MOV.U32 R13, RZ, RZ, R8 ;  /* 0x000000ffff0d7224 */ /* 0x000fe400078e0008 */
[----:B------:R-:W-:Y:S02]  /*e580*/  IMAD.MOV.U32 R12, RZ, RZ, 0x6 ;  /* 0x00000006ff0c7424 */ /* 0x000fe400078e00ff */
[----:B------:R-:W-:-:S07]  /*e590*/  IMAD.MOV.U32 R21, RZ, RZ, R14 ;  /* 0x000000ffff157224 */ /* 0x000fce00078e000e */
[----:B------:R-:W-:Y:S05]  /*e5a0*/  WARPSYNC.COLLECTIVE R15, `(.L_x_15085) ;  /* 0x000000000f087348 */ /* 0x000fea0003c00000 */
[----:B------:R0:W1:Y:S02]  /*e5b0*/  SHFL.IDX P6, R14, R13, R12, R11 ;  /* 0x0000000c0d0e7389 */ /* 0x00006400000c000b */
[----:B01----:R-:W-:Y:S01]  /*e5c0*/  ENDCOLLECTIVE ;  /* 0x000000000000791b */ /* 0x003fe20003800000 */
.L_x_15085:
        /* <DEDUP_REMOVED lines=12> */
.L_x_15086:
[----:B------:R-:W-:Y:S01]  /*e690*/  @!P1 LEA R10, R22, UR47, 0x1 ;  /* 0x0000002f160a9c11 */ /* 0x000fe2000f8e08ff */
[----:B------:R-:W-:Y:S02]  /*e6a0*/  IMAD.MOV.U32 R13, RZ, RZ, R8 ;  /* 0x000000ffff0d7224 */ /* 0x000fe400078e0008 */
[----:B------:R-:W-:Y:S01]  /*e6b0*/  IMAD.MOV.U32 R12, RZ, RZ, 0x7 ;  /* 0x00000007ff0c7424 */ /* 0x000fe200078e00ff */
[----:B------:R-:W-:-:S13]  /*e6c0*/  @!P1 LEA R2, P2, R16, R14, 0x1 ;  /* 0x0000000e10029211 */ /* 0x000fda00078408ff */
[----:B------:R-:W-:Y:S05]  /*e6d0*/  WARPSYNC.COLLECTIVE R15, `(.L_x_15087) ;  /* 0x000000000f087348 */ /* 0x000fea0003c00000 */
[----:B------:R0:W1:Y:S02]  /*e6e0*/  SHFL.IDX P6, R14, R13, R12, R11 ;  /* 0x0000000c0d0e7389 */ /* 0x00006400000c000b */
[----:B01----:R-:W-:Y:S01]  /*e6f0*/  ENDCOLLECTIVE ;  /* 0x000000000000791b */ /* 0x003fe20003800000 */
.L_x_15087:
[----:B------:R-:W-:-:S05]  /*e700*/  @!P1 IADD3.X R3, RZ, R9, RZ, P2, !PT ;  /* 0x00000009ff039210 */ /* 0x000fca00017fe4ff */
[----:B------:R-:W-:Y:S01]  /*e710*/  @!PT LDS RZ, [RZ] ;  /* 0x00000000fffff984 */ /* 0x000fe20000000800 */
[----:B------:R-:W-:Y:S01]  /*e720*/  @!PT LDS RZ, [RZ] ;  /* 0x00000000fffff984 */ /* 0x000fe20000000800 */
[----:B------:R-:W-:Y:S01]  /*e730*/  @!PT LDS RZ, [RZ] ;  /* 0x00000000fffff984 */ /* 0x000fe20000000800 */
[----:B------:R0:W-:Y:S01]  /*e740*/  @!P1 LDGSTS.E.BYPASS.LTC128B.128 [R10+0xb400], desc[UR38][R2.64], !P0 ;  /* 0x0b400000020a9fae */ /* 0x0001e2000c101d66 */
[----:B------:R-:W-:Y:S02]  /*e750*/  IMAD.MOV.U32 R13, RZ, RZ, R7 ;  /* 0x000000ffff0d7224 */ /* 0x000fe400078e0007 */
[C---:B------:R-:W-:Y:S02]  /*e760*/  VIADD R7, R5.reuse, 0x80 ;  /* 0x0000008005077836 */ /* 0x040fe40000000000 */
[----:B0-----:R-:W-:Y:S02]  /*e770*/  VIADD R3, R5, 0x70 ;  /* 0x0000007005037836 */ /* 0x001fe40000000000 */
[----:B------:R-:W-:-:S03]  /*e780*/  IMAD.MOV.U32 R8, RZ, RZ, R14 ;  /* 0x000000ffff087224 */ /* 0x000fc600078e000e */
[----:B------:R-:W-:-:S13]  /*e790*/  ISETP.GE.AND P1, PT, R3, R4, PT ;  /* 0x000000040300720c */ /* 0x000fda0003f26270 */
[----:B------:R-:W-:Y:S05]  /*e7a0*/  WARPSYNC.COLLECTIVE R15, `(.L_x_15088) ;  /* 0x000000000f087348 */ /* 0x000fea0003c00000 */
[----:B------:R0:W1:Y:S02]  /*e7b0*/  SHFL.IDX P6, R14, R13, R12, R11 ;  /* 0x0000000c0d0e7389 */ /* 0x00006400000c000b */
[----:B01----:R-:W-:Y:S01]  /*e7c0*/  ENDCOLLECTIVE ;  /* 0x000000000000791b */ /* 0x003fe20003800000 */
.L_x_15088:
[----:B------:R-:W-:Y:S01]  /*e7d0*/  @!P1 LEA R25, R22, UR47, 0x1 ;  /* 0x0000002f16199c11 */ /* 0x000fe2000f8e08ff */
[----:B------:R-:W-:Y:S01]  /*e7e0*/  IMAD.MOV.U32 R13, RZ, RZ, R6 ;  /* 0x000000ffff0d7224 */ /* 0x000fe200078e0006 */
[----:B------:R-:W-:Y:S02]  /*e7f0*/  MOV R12, RZ ;  /* 0x000000ff000c7202 */ /* 0x000fe40000000f00 */
[----:B------:R-:W-:-:S13]  /*e800*/  @!P1 LEA R2, P2, R16, R14, 0x1 ;  /* 0x0000000e10029211 */ /* 0x000fda00078408ff */
[----:B------:R-:W-:Y:S05]  /*e810*/  WARPSYNC.COLLECTIVE R15, `(.L_x_15089) ;  /* 0x000000000f087348 */ /* 0x000fea0003c00000 */
[----:B------:R0:W1:Y:S02]  /*e820*/  SHFL.IDX P6, R14, R13, R12, R11 ;  /* 0x0000000c0d0e7389 */ /* 0x00006400000c000b */
[----:B01----:R-:W-:Y:S01]  /*e830*/  ENDCOLLECTIVE ;  /* 0x000000000000791b */ /* 0x003fe20003800000 */
.L_x_15089:
        /* <DEDUP_REMOVED lines=12> */
.L_x_15090:
[----:B------:R-:W-:Y:S02]  /*e900*/  IMAD.MOV.U32 R13, RZ, RZ, R6 ;  /* 0x000000ffff0d7224 */ /* 0x000fe400078e0006 */
[----:B------:R-:W-:Y:S02]  /*e910*/  IMAD.MOV.U32 R12, RZ, RZ, 0x1 ;  /* 0x00000001ff0c7424 */ /* 0x000fe400078e00ff */
[----:B------:R-:W-:-:S07]  /*e920*/  IMAD.MOV.U32 R21, RZ, RZ, R14 ;  /* 0x000000ffff157224 */ /* 0x000fce00078e000e */
[----:B------:R-:W-:Y:S05]  /*e930*/  WARPSYNC.COLLECTIVE R15, `(.L_x_15091) ;  /* 0x000000000f087348 */ /* 0x000fea0003c00000 */
[----:B------:R0:W1:Y:S02]  /*e940*/  SHFL.IDX P6, R14, R13, R12, R11 ;  /* 0x0000000c0d0e7389 */ /* 0x00006400000c000b */
[----:B01----:R-:W-:Y:S01]  /*e950*/  ENDCOLLECTIVE ;  /* 0x000000000000791b */ /* 0x003fe20003800000 */
.L_x_15091:
[----:B------:R-:W-:Y:S02]  /*e960*/  @!P1 LEA R2, P2, R16, R21, 0x1 ;  /* 0x0000001510029211 */ /* 0x000fe400078408ff */
[----:B------:R-:W-:-:S03]  /*e970*/  @!P1 LEA R21, R22, UR47, 0x1 ;  /* 0x0000002f16159c11 */ /* 0x000fc6000f8e08ff */
        /* <DEDUP_REMOVED lines=11> */
.L_x_15092:
[----:B------:R-:W-:Y:S02]  /*ea30*/  IMAD.MOV.U32 R13, RZ, RZ, R6 ;  /* 0x000000ffff0d7224 */ /* 0x000fe400078e0006 */
[----:B------:R-:W-:Y:S02]  /*ea40*/  IMAD.MOV.U32 R12, RZ, RZ, 0x2 ;  /* 0x00000002ff0c7424 */ /* 0x000fe400078e00ff */
[----:B------:R-:W-:-:S07]  /*ea50*/  IMAD.MOV.U32 R9, RZ, RZ, R14 ;  /* 0x000000ffff097224 */ /* 0x000fce00078e000e */
[----:B------:R-:W-:Y:S05]  /*ea60*/  WARPSYNC.COLLECTIVE R15, `(.L_x_15093) ;  /* 0x000000000f087348 */ /* 0x000fea0003c00000 */
[----:B------:R0:W1:Y:S02]  /*ea70*/  SHFL.IDX P6, R14, R13, R12, R11 ;  /* 0x0000000c0d0e7389 */ /* 0x00006400000c000b */
[----:B01----:R-:W-:Y:S01]  /*ea80*/  ENDCOLLECTIVE ;  /* 0x000000000000791b */ /* 0x003fe20003800000 */
.L_x_15093:
        /* <DEDUP_REMOVED lines=12> */
.L_x_15094:
        /* <DEDUP_REMOVED lines=8> */
.L_x_15095:
        /* <DEDUP_REMOVED lines=11> */
.L_x_15096:
[----:B------:R-:W-:Y:S05]  /*ec80*/  BRA `(.L_x_15097) ;  /* 0xffffffc800947947 */ /* 0x000fea000383ffff */
.L_x_15020:
[----:B0-----:R-:W-:-:S04]  /*ec90*/  IMAD.U32 R3, RZ, RZ, UR47 ;  /* 0x0000002fff037e24 */ /* 0x001fc8000f8e00ff */
[----:B------:R0:W1:Y:S03]  /*eca0*/  SYNCS.PHASECHK.TRANS64.TRYWAIT P0, [R3+URZ+0x16820], R0 ;  /* 0x01682000030075a7 */ /* 0x000066000800017f */
[----:B-1----:R-:W-:Y:S05]  /*ecb0*/  @!P0 NANOSLEEP.SYNCS 0x989680 ;  /* 0x009896800000895d */ /* 0x002fea0003900000 */
[----:B------:R-:W1:Y:S02]  /*ecc0*/  @!P0 SYNCS.PHASECHK.TRANS64 P0, [R3+URZ+0x16820], R0 ;  /* 0x01682000030085a7 */ /* 0x000e64000800007f */
[----:B-1----:R-:W-:Y:S05]  /*ecd0*/  @!P0 BRA `(.L_x_15020) ;  /* 0xfffffffc00ec8947 */ /* 0x002fea000383ffff */
[----:B------:R-:W-:Y:S05]  /*ece0*/  BRA `(.L_x_15098) ;  /* 0xffffffc800c47947 */ /* 0x000fea000383ffff */
.L_x_15024:
[----:B0-----:R0:W1:Y:S02]  /*ecf0*/  SYNCS.PHASECHK.TRANS64.TRYWAIT P0, [R7+URZ+0x16840], R2 ;  /* 0x01684002070075a7 */ /* 0x001064000800017f */
[----:B-1----:R-:W-:Y:S05]  /*ed00*/  @!P0 NANOSLEEP.SYNCS 0x989680 ;  /* 0x009896800000895d */ /* 0x002fea0003900000 */
[----:B------:R-:W1:Y:S02]  /*ed10*/  @!P0 SYNCS.PHASECHK.TRANS64 P0, [R7+URZ+0x16840], R2 ;  /* 0x01684002070085a7 */ /* 0x000e64000800007f */
[----:B-1----:R-:W-:Y:S05]  /*ed20*/  @!P0 BRA `(.L_x_15024) ;  /* 0xfffffffc00f08947 */ /* 0x002fea000383ffff */
[----:B------:R-:W-:Y:S05]  /*ed30*/  BRA `(.L_x_15099) ;  /* 0xffffffcc00a87947 */ /* 0x000fea000383ffff */
.L_x_15025:
        /* <DEDUP_REMOVED lines=8> */
.L_x_15101:
[----:B------:R-:W-:Y:S05]  /*edc0*/  BSYNC B1 ;  /* 0x0000000000017941 */ /* 0x000fea0003800000 */
.L_x_15100:
[----:B------:R-:W-:Y:S01]  /*edd0*/  IMAD.MOV.U32 R13, RZ, RZ, R10 ;  /* 0x000000ffff0d7224 */ /* 0x000fe200078e000a */
[----:B------:R-:W-:Y:S01]  /*ede0*/  MOV R3, R14 ;  /* 0x0000000e00037202 */ /* 0x000fe20000000f00 */
[----:B------:R-:W-:Y:S01]  /*edf0*/  IMAD.MOV.U32 R12, RZ, RZ, RZ ;  /* 0x000000ffff0c7224 */ /* 0x000fe200078e00ff */
[----:B------:R-:W-:Y:S01]  /*ee00*/  LEA R9, R9, UR47, 0x1 ;  /* 0x0000002f09097c11 */ /* 0x000fe2000f8e08ff */
[----:B------:R-:W-:Y:S02]  /*ee10*/  IMAD.MOV.U32 R11, RZ, RZ, 0x181f ;  /* 0x0000181fff0b7424 */ /* 0x000fe400078e00ff */
[----:B------:R-:W-:-:S07]  /*ee20*/  IMAD.MOV.U32 R15, RZ, RZ, -0x1 ;  /* 0xffffffffff0f7424 */ /* 0x000fce00078e00ff */
[----:B------:R-:W-:Y:S05]  /*ee30*/  WARPSYNC.COLLECTIVE R15, `(.L_x_15102) ;  /* 0x000000000f087348 */ /* 0x000fea0003c00000 */
[----:B------:R0:W1:Y:S02]  /*ee40*/  SHFL.IDX P6, R14, R13, R12, R11 ;  /* 0x0000000c0d0e7389 */ /* 0x00006400000c000b */
[----:B01----:R-:W-:Y:S01]  /*ee50*/  ENDCOLLECTIVE ;  /* 0x000000000000791b */ /* 0x003fe20003800000 */
.L_x_15102:
        /* <DEDUP_REMOVED lines=10> */
.L_x_15103:
        /* <DEDUP_REMOVED lines=9> */
.L_x_15104:
[----:B------:R-:W-:Y:S02]  /*ef90*/  IMAD.SHL.U32 R15, R16, 0x2, RZ ;  /* 0x00000002100f7824 */ /* 0x000fe400078e00ff */
        /* <DEDUP_REMOVED lines=9> */
.L_x_15105:
        /* <DEDUP_REMOVED lines=9> */
.L_x_15106:
        /* <DEDUP_REMOVED lines=10> */
.L_x_15107:
        /* <DEDUP_REMOVED lines=9> */
.L_x_15108:
        /* <DEDUP_REMOVED lines=10> */
.L_x_15109:
        /* <DEDUP_REMOVED lines=9> */
.L_x_15110:
        /* <DEDUP_REMOVED lines=10> */
.L_x_15111:
        /* <DEDUP_REMOVED lines=9> */
.L_x_15112:
[----:B------:R-:W-:Y:S01]  /*f450*/  SHF.L.U32 R15, R16, 0x1, RZ ;  /* 0x00000001100f7819 */ /* 0x000fe200000006ff */
        /* <DEDUP_REMOVED lines=9> */
.L_x_15113:
        /* <DEDUP_REMOVED lines=9> */
.L_x_15114:
        /* <DEDUP_REMOVED lines=10> */
.L_x_15115:
        /* <DEDUP_REMOVED lines=9> */
.L_x_15116:
[----:B------:R-:W-:Y:S05]  /*f6b0*/  BRA `(.L_x_15117) ;  /* 0xffffffc8005c7947 */ /* 0x000fea000383ffff */
.L_x_15030:
[----:B0-----:R0:W1:Y:S02]  /*f6c0*/  SYNCS.PHASECHK.TRANS64.TRYWAIT P0, [R7+URZ+0x16860], R2 ;  /* 0x01686002070075a7 */ /* 0x001064000800017f */
[----:B-1----:R-:W-:Y:S05]  /*f6d0*/  @!P0 NANOSLEEP.SYNCS 0x989680 ;  /* 0x009896800000895d */ /* 0x002fea0003900000 */
[----:B------:R-:W1:Y:S02]  /*f6e0*/  @!P0 SYNCS.PHASECHK.TRANS64 P0, [R7+URZ+0x16860], R2 ;  /* 0x01686002070085a7 */ /* 0x000e64000800007f */
[----:B-1----:R-:W-:Y:S05]  /*f6f0*/  @!P0 BRA `(.L_x_15030) ;  /* 0xfffffffc00f08947 */ /* 0x002fea000383ffff */
[----:B------:R-:W-:Y:S05]  /*f700*/  BRA `(.L_x_15118) ;  /* 0xffffffc800bc7947 */ /* 0x000fea000383ffff */
.L_x_15031:
        /* <DEDUP_REMOVED lines=8> */
.L_x_15120:
[----:B------:R-:W-:Y:S05]  /*f790*/  BSYNC B1 ;  /* 0x0000000000017941 */ /* 0x000fea0003800000 */
.L_x_15119:
        /* <DEDUP_REMOVED lines=10> */
.L_x_15121:
[----:B------:R-:W-:Y:S01]  /*f840*/  IMAD.MOV.U32 R13, RZ, RZ, R18 ;  /* 0x000000ffff0d7224 */ /* 0x000fe200078e0012 */
[----:B------:R-:W-:Y:S02]  /*f850*/  MOV R12, 0x1 ;  /* 0x00000001000c7802 */ /* 0x000fe40000000f00 */
[----:B------:R-:W-:-:S13]  /*f860*/  IADD3 R2, P0, R14, R19, RZ ;  /* 0x000000130e027210 */ /* 0x000fda0007f1e0ff */
[----:B------:R-:W-:Y:S05]  /*f870*/  WARPSYNC.COLLECTIVE R15, `(.L_x_15122) ;  /* 0x000000000f087348 */ /* 0x000fea0003c00000 */
[----:B------:R0:W1:Y:S02]  /*f880*/  SHFL.IDX P6, R14, R13, R12, R11 ;  /* 0x0000000c0d0e7389 */ /* 0x00006400000c000b */
[----:B01----:R-:W-:Y:S01]  /*f890*/  ENDCOLLECTIVE ;  /* 0x000000000000791b */ /* 0x003fe20003800000 */
.L_x_15122:
        /* <DEDUP_REMOVED lines=11> */
.L_x_15123:
        /* <DEDUP_REMOVED lines=9> */
.L_x_15124:
        /* <DEDUP_REMOVED lines=10> */
.L_x_15125:
        /* <DEDUP_REMOVED lines=8> */
.L_x_15126:
        /* <DEDUP_REMOVED lines=10> */
.L_x_15127:
[----:B------:R-:W-:Y:S01]  /*fba0*/  MOV R13, R18 ;  /* 0x00000012000d7202 */ /* 0x000fe20000000f00 */
        /* <DEDUP_REMOVED lines=8> */
.L_x_15128:
        /* <DEDUP_REMOVED lines=10> */
.L_x_15129:
        /* <DEDUP_REMOVED lines=8> */
.L_x_15130:
        /* <DEDUP_REMOVED lines=10> */
.L_x_15131:
        /* <DEDUP_REMOVED lines=9> */
.L_x_15132:
        /* <DEDUP_REMOVED lines=10> */
.L_x_15133:
[----:B------:R-:W-:Y:S01]  /*ff20*/  IMAD.MOV.U32 R13, RZ, RZ, R18 ;  /* 0x000000ffff0d7224 */ /* 0x000fe200078e0012 */
[----:B------:R-:W-:-:S04]  /*ff30*/  MOV R12, R14 ;  /* 0x0000000e000c7202 */ /* 0x000fc80000000f00 */
[----:B------:R-:W-:Y:S01]  /*ff40*/  IADD3 R2, P0, R12, R19, RZ ;  /* 0x000000130c027210 */ /* 0x000fe20007f1e0ff */
[----:B------:R-:W-:-:S04]  /*ff50*/  IMAD.MOV.U32 R12, RZ, RZ, 0x7 ;  /* 0x00000007ff0c7424 */ /* 0x000fc800078e00ff */
[----:B------:R-:W-:-:S08]  /*ff60*/  IMAD.X R3, RZ, RZ, R10, P0 ;  /* 0x000000ffff037224 */ /* 0x000fd000000e060a */
[----:B------:R-:W-:Y:S05]  /*ff70*/  WARPSYNC.COLLECTIVE R15, `(.L_x_15134) ;  /* 0x000000000f087348 */ /* 0x000fea0003c00000 */
[----:B------:R0:W1:Y:S02]  /*ff80*/  SHFL.IDX P6, R14, R13, R12, R11 ;  /* 0x0000000c0d0e7389 */ /* 0x00006400000c000b */
[----:B01----:R-:W-:Y:S01]  /*ff90*/  ENDCOLLECTIVE ;  /* 0x000000000000791b */ /* 0x003fe20003800000 */
.L_x_15134:
        /* <DEDUP_REMOVED lines=9> */
.L_x_15135:
[----:B------:R-:W-:Y:S05]  /*10030*/  BRA `(.L_x_15136) ;  /* 0xffffffc400387947 */ /* 0x000fea000383ffff */
.L_x_15037:
[----:B0-----:R0:W1:Y:S02]  /*10040*/  SYNCS.PHASECHK.TRANS64.TRYWAIT P0, [R0+URZ+0x16860], R3 ;  /* 0x01686003000075a7 */ /* 0x001064000800017f */
[----:B-1----:R-:W-:Y:S05]  /*10050*/  @!P0 NANOSLEEP.SYNCS 0x989680 ;  /* 0x009896800000895d */ /* 0x002fea0003900000 */
[----:B------:R-:W1:Y:S02]  /*10060*/  @!P0 SYNCS.PHASECHK.TRANS64 P0, [R0+URZ+0x16860], R3 ;  /* 0x01686003000085a7 */ /* 0x000e64000800007f */
[----:B-1----:R-:W-:Y:S05]  /*10070*/  @!P0 BRA `(.L_x_15037) ;  /* 0xfffffffc00f08947 */ /* 0x002fea000383ffff */
[----:B------:R-:W-:Y:S05]  /*10080*/  BRA `(.L_x_15137) ;  /* 0xffffffc800347947 */ /* 0x000fea000383ffff */
.L_x_15038:
        /* <DEDUP_REMOVED lines=8> */
.L_x_15139:
[----:B------:R-:W-:Y:S05]  /*10110*/  BSYNC B0 ;  /* 0x0000000000007941 */ /* 0x000fea0003800000 */
.L_x_15138:
        /* <DEDUP_REMOVED lines=9> */
.L_x_15140:
        /* <DEDUP_REMOVED lines=10> */
.L_x_15141:
        /* <DEDUP_REMOVED lines=11> */
.L_x_15142:
[----:B------:R-:W-:Y:S02]  /*10300*/  IMAD.MOV.U32 R13, RZ, RZ, R18 ;  /* 0x000000ffff0d7224 */ /* 0x000fe400078e0012 */
[----:B------:R-:W-:Y:S02]  /*10310*/  IMAD.MOV.U32 R12, RZ, RZ, 0x2 ;  /* 0x00000002ff0c7424 */ /* 0x000fe400078e00ff */
[----:B------:R-:W-:-:S07]  /*10320*/  IMAD.MOV.U32 R9, RZ, RZ, R14 ;  /* 0x000000ffff097224 */ /* 0x000fce00078e000e */
[----:B------:R-:W-:Y:S05]  /*10330*/  WARPSYNC.COLLECTIVE R15, `(.L_x_15143) ;  /* 0x000000000f087348 */ /* 0x000fea0003c00000 */
[----:B------:R0:W1:Y:S02]  /*10340*/  SHFL.IDX P6, R14, R13, R12, R11 ;  /* 0x0000000c0d0e7389 */ /* 0x00006400000c000b */
[----:B01----:R-:W-:Y:S01]  /*10350*/  ENDCOLLECTIVE ;  /* 0x000000000000791b */ /* 0x003fe20003800000 */
.L_x_15143:
        /* <DEDUP_REMOVED lines=12> */
.L_x_15144:
[----:B------:R-:W-:Y:S02]  /*10420*/  IMAD.MOV.U32 R13, RZ, RZ, R18 ;  /* 0x000000ffff0d7224 */ /* 0x000fe400078e0012 */
[----:B------:R-:W-:Y:S01]  /*10430*/  IMAD.MOV.U32 R12, RZ, RZ, 0x3 ;  /* 0x00000003ff0c7424 */ /* 0x000fe200078e00ff */
[----:B------:R-:W-:-:S07]  /*10440*/  MOV R21, R14 ;  /* 0x0000000e00157202 */ /* 0x000fce0000000f00 */
[----:B------:R-:W-:Y:S05]  /*10450*/  WARPSYNC.COLLECTIVE R15, `(.L_x_15145) ;  /* 0x000000000f087348 */ /* 0x000fea0003c00000 */
[----:B------:R0:W1:Y:S02]  /*10460*/  SHFL.IDX P6, R14, R13, R12, R11 ;  /* 0x0000000c0d0e7389 */ /* 0x00006400000c000b */
[----:B01----:R-:W-:Y:S01]  /*10470*/  ENDCOLLECTIVE ;  /* 0x000000000000791b */ /* 0x003fe20003800000 */
.L_x_15145:
[----:B------:R-:W-:-:S05]  /*10480*/  IADD3 R2, P1, R21, R16, RZ ;  /* 0x0000001015027210 */ /* 0x000fca0007f3e0ff */
        /* <DEDUP_REMOVED lines=11> */
.L_x_15146:
[----:B------:R-:W-:Y:S02]  /*10540*/  IMAD.MOV.U32 R13, RZ, RZ, R18 ;  /* 0x000000ffff0d7224 */ /* 0x000fe400078e0012 */
[----:B------:R-:W-:Y:S01]  /*10550*/  IMAD.MOV.U32 R12, RZ, RZ, 0x4 ;  /* 0x00000004ff0c7424 */ /* 0x000fe200078e00ff */
[----:B------:R-:W-:-:S13]  /*10560*/  IADD3 R2, P1, R14, R16, RZ ;  /* 0x000000100e027210 */ /* 0x000fda0007f3e0ff */
[----:B------:R-:W-:Y:S05]  /*10570*/  WARPSYNC.COLLECTIVE R15, `(.L_x_15147) ;  /* 0x000000000f087348 */ /* 0x000fea0003c00000 */
[----:B------:R0:W1:Y:S02]  /*10580*/  SHFL.IDX P6, R14, R13, R12, R11 ;  /* 0x0000000c0d0e7389 */ /* 0x00006400000c000b */
[----:B01----:R-:W-:Y:S01]  /*10590*/  ENDCOLLECTIVE ;  /* 0x000000000000791b */ /* 0x003fe20003800000 */
.L_x_15147:
[----:B------:R-:W-:Y:S02]  /*105a0*/  IMAD.X R3, RZ, RZ, R10, P1 ;  /* 0x000000ffff037224 */ /* 0x000fe400008e060a */
[----:B------:R-:W-:-:S03]  /*105b0*/  IMAD.MOV.U32 R10, RZ, RZ, RZ ;  /* 0x000000ffff0a7224 */ /* 0x000fc600078e00ff */
        /* <DEDUP_REMOVED lines=10> */
.L_x_15148:
[----:B------:R-:W-:Y:S02]  /*10660*/  IMAD.MOV.U32 R13, RZ, RZ, R18 ;  /* 0x000000ffff0d7224 */ /* 0x000fe400078e0012 */
[----:B------:R-:W-:Y:S02]  /*10670*/  IMAD.MOV.U32 R12, RZ, RZ, 0x5 ;  /* 0x00000005ff0c7424 */ /* 0x000fe400078e00ff */
[----:B------:R-:W-:-:S07]  /*10680*/  IMAD.MOV.U32 R23, RZ, RZ, R14 ;  /* 0x000000ffff177224 */ /* 0x000fce00078e000e */
[----:B------:R-:W-:Y:S05]  /*10690*/  WARPSYNC.COLLECTIVE R15, `(.L_x_15149) ;  /* 0x000000000f087348 */ /* 0x000fea0003c00000 */
[----:B------:R0:W1:Y:S02]  /*106a0*/  SHFL.IDX P6, R14, R13, R12, R11 ;  /* 0x0000000c0d0e7389 */ /* 0x00006400000c000b */
[----:B01----:R-:W-:Y:S01]  /*106b0*/  ENDCOLLECTIVE ;  /* 0x000000000000791b */ /* 0x003fe20003800000 */
.L_x_15149:
        /* <DEDUP_REMOVED lines=12> */
.L_x_15150:
[----:B------:R-:W-:Y:S02]  /*10780*/  IMAD.MOV.U32 R13, RZ, RZ, R18 ;  /* 0x000000ffff0d7224 */ /* 0x000fe400078e0012 */
[----:B------:R-:W-:Y:S02]  /*10790*/  IMAD.MOV.U32 R12, RZ, RZ, 0x6 ;  /* 0x00000006ff0c7424 */ /* 0x000fe400078e00ff */
[----:B------:R-:W-:-:S07]  /*107a0*/  IMAD.MOV.U32 R25, RZ, RZ, R14 ;  /* 0x000000ffff197224 */ /* 0x000fce00078e000e */
[----:B------:R-:W-:Y:S05]  /*107b0*/  WARPSYNC.COLLECTIVE R15, `(.L_x_15151) ;  /* 0x000000000f087348 */ /* 0x000fea0003c00000 */
[----:B------:R0:W1:Y:S02]  /*107c0*/  SHFL.IDX P6, R14, R13, R12, R11 ;  /* 0x0000000c0d0e7389 */ /* 0x00006400000c000b */
[----:B01----:R-:W-:Y:S01]  /*107d0*/  ENDCOLLECTIVE ;  /* 0x000000000000791b */ /* 0x003fe20003800000 */
.L_x_15151:
        /* <DEDUP_REMOVED lines=12> */
.L_x_15152:
[----:B------:R-:W-:Y:S02]  /*108a0*/  IMAD.MOV.U32 R13, RZ, RZ, R18 ;  /* 0x000000ffff0d7224 */ /* 0x000fe400078e0012 */
[----:B------:R-:W-:Y:S02]  /*108b0*/  IMAD.MOV.U32 R12, RZ, RZ, 0x7 ;  /* 0x00000007ff0c7424 */ /* 0x000fe400078e00ff */
[----:B------:R-:W-:-:S07]  /*108c0*/  IMAD.MOV.U32 R27, RZ, RZ, R14 ;  /* 0x000000ffff1b7224 */ /* 0x000fce00078e000e */
[----:B------:R-:W-:Y:S05]  /*108d0*/  WARPSYNC.COLLECTIVE R15, `(.L_x_15153) ;  /* 0x000000000f087348 */ /* 0x000fea0003c00000 */
[----:B------:R0:W1:Y:S02]  /*108e0*/  SHFL.IDX P6, R14, R13, R12, R11 ;  /* 0x0000000c0d0e7389 */ /* 0x00006400000c000b */
[----:B01----:R-:W-:Y:S01]  /*108f0*/  ENDCOLLECTIVE ;  /* 0x000000000000791b */ /* 0x003fe20003800000 */
.L_x_15153:
[----:B------:R-:W-:-:S05]  /*10900*/  IADD3 R2, P1, R27, R16, RZ ;  /* 0x000000101b027210 */ /* 0x000fca0007f3e0ff */
[----:B------:R-:W-:-:S05]  /*10910*/  IMAD.X R3, RZ, RZ, R22, P1 ;  /* 0x000000ffff037224 */ /* 0x000fca00008e0616 */
[----:B------:R-:W-:Y:S01]  /*10920*/  @!PT LDS RZ, [RZ] ;  /* 0x00000000fffff984 */ /* 0x000fe20000000800 */
[----:B------:R-:W-:Y:S01]  /*10930*/  @!PT LDS RZ, [RZ] ;  /* 0x00000000fffff984 */ /* 0x000fe20000000800 */
[----:B------:R-:W-:Y:S01]  /*10940*/  @!PT LDS RZ, [RZ] ;  /* 0x00000000fffff984 */ /* 0x000fe20000000800 */
[----:B------:R0:W-:Y:S01]  /*10950*/  LDGSTS.E.BYPASS.LTC128B.128 [R4+0x3400], desc[UR38][R2.64], !P2 ;  /* 0x0340000002047fae */ /* 0x0001e2000d101d66 */
[----:B------:R-:W-:Y:S01]  /*10960*/  IMAD.MOV.U32 R13, RZ, RZ, R17 ;  /* 0x000000ffff0d7224 */ /* 0x000fe200078e0011 */
[----:B------:R-:W-:-:S07]  /*10970*/  MOV R18, R14 ;  /* 0x0000000e00127202 */ /* 0x000fce0000000f00 */
[----:B0-----:R-:W-:Y:S05]  /*10980*/  WARPSYNC.COLLECTIVE R15, `(.L_x_15154) ;  /* 0x000000000f087348 */ /* 0x001fea0003c00000 */
[----:B------:R1:W2:Y:S02]  /*10990*/  SHFL.IDX P6, R14, R13, R12, R11 ;  /* 0x0000000c0d0e7389 */ /* 0x0002a400000c000b */
[----:B012---:R-:W-:Y:S01]  /*109a0*/  ENDCOLLECTIVE ;  /* 0x000000000000791b */ /* 0x007fe20003800000 */
.L_x_15154:
[----:B------:R-:W-:Y:S05]  /*109b0*/  BRA `(.L_x_15155) ;  /* 0xffffffc000b87947 */ /* 0x000fea000383ffff */
.L_x_15041:
[----:B0-----:R0:W1:Y:S02]  /*109c0*/  SYNCS.PHASECHK.TRANS64.TRYWAIT P0, [R7+URZ+0x16820], R10 ;  /* 0x0168200a070075a7 */ /* 0x001064000800017f */
[----:B-1----:R-:W-:Y:S05]  /*109d0*/  @!P0 NANOSLEEP.SYNCS 0x989680 ;  /* 0x009896800000895d */ /* 0x002fea0003900000 */
[----:B------:R-:W1:Y:S02]  /*109e0*/  @!P0 SYNCS.PHASECHK.TRANS64 P0, [R7+URZ+0x16820], R10 ;  /* 0x0168200a070085a7 */ /* 0x000e64000800007f */
[----:B-1----:R-:W-:Y:S05]  /*109f0*/  @!P0 BRA `(.L_x_15041) ;  /* 0xfffffffc00f08947 */ /* 0x002fea000383ffff */
[----:B------:R-:W-:Y:S05]  /*10a00*/  BRA `(.L_x_15156) ;  /* 0xffffffc400287947 */ /* 0x000fea000383ffff */
.L_x_15042:
        /* <DEDUP_REMOVED lines=11> */
.L_x_15158:
[----:B------:R-:W-:Y:S05]  /*10ac0*/  BSYNC B0 ;  /* 0x0000000000007941 */ /* 0x000fea0003800000 */
.L_x_15157:
[----:B------:R-:W-:Y:S05]  /*10ad0*/  BRA `(.L_x_15159) ;  /* 0xffffffc4000c7947 */ /* 0x000fea000383ffff */
.L_x_15043:
[----:B------:R-:W-:Y:S01]  /*10ae0*/  BSSY B0, `(.L_x_15160) ;  /* 0x0000006000007945 */ /* 0x000fe20003800000 */
[----:B------:R-:W-:-:S07]  /*10af0*/  IMAD.MOV.U32 R15, RZ, RZ, -0x1 ;  /* 0xffffffffff0f7424 */ /* 0x000fce00078e00ff */
[----:B01---5:R-:W-:Y:S05]  /*10b00*/  WARPSYNC.COLLECTIVE R15, `(.L_x_15161) ;  /* 0x000000000f0c7348 */ /* 0x023fea0003c00000 */
[----:B------:R-:W-:Y:S02]  /*10b10*/  ELECT P6, UR62, PT ;  /* 0x00000000003e782f */ /* 0x000fe400038c0000 */
[----:B------:R-:W-:Y:S01]  /*10b20*/  MOV R14, UR62 ;  /* 0x0000003e000e7c02 */ /* 0x000fe20008000f00 */
[----:B01---5:R-:W-:Y:S10]  /*10b30*/  ENDCOLLECTIVE ;  /* 0x000000000000791b */ /* 0x023ff40003800000 */
.L_x_15161:
[----:B------:R-:W-:Y:S05]  /*10b40*/  BSYNC B0 ;  /* 0x0000000000007941 */ /* 0x000fea0003800000 */
.L_x_15160:
[----:B------:R-:W-:Y:S05]  /*10b50*/  BRA `(.L_x_15162) ;  /* 0xffffffc400007947 */ /* 0x000fea000383ffff */
.L_x_15045:
[----:B-1----:R1:W2:Y:S02]  /*10b60*/  SYNCS.PHASECHK.TRANS64.TRYWAIT P1, [R5+URZ+0x16840], R4 ;  /* 0x01684004050075a7 */ /* 0x0022a4000802017f */
[----:B--2---:R-:W-:Y:S05]  /*10b70*/  @!P1 NANOSLEEP.SYNCS 0x989680 ;  /* 0x009896800000995d */ /* 0x004fea0003900000 */
[----:B------:R-:W2:Y:S02]  /*10b80*/  @!P1 SYNCS.PHASECHK.TRANS64 P1, [R5+URZ+0x16840], R4 ;  /* 0x01684004050095a7 */ /* 0x000ea4000802007f */
[----:B--2---:R-:W-:Y:S05]  /*10b90*/  @!P1 BRA `(.L_x_15045) ;  /* 0xfffffffc00f09947 */ /* 0x004fea000383ffff */
[----:B------:R-:W-:Y:S05]  /*10ba0*/  BRA `(.L_x_15163) ;  /* 0xffffffc400207947 */ /* 0x000fea000383ffff */
.L_x_15047:
[----:B--2---:R2:W3:Y:S02]  /*10bb0*/  SYNCS.PHASECHK.TRANS64.TRYWAIT P1, [R3+URZ+0x16840], R0 ;  /* 0x01684000030075a7 */ /* 0x0044e4000802017f */
[----:B---3--:R-:W-:Y:S05]  /*10bc0*/  @!P1 NANOSLEEP.SYNCS 0x989680 ;  /* 0x009896800000995d */ /* 0x008fea0003900000 */
[----:B------:R-:W3:Y:S02]  /*10bd0*/  @!P1 SYNCS.PHASECHK.TRANS64 P1, [R3+URZ+0x16840], R0 ;  /* 0x01684000030095a7 */ /* 0x000ee4000802007f */
[----:B---3--:R-:W-:Y:S05]  /*10be0*/  @!P1 BRA `(.L_x_15047) ;  /* 0xfffffffc00f09947 */ /* 0x008fea000383ffff */
[----:B------:R-:W-:Y:S05]  /*10bf0*/  BRA `(.L_x_15164) ;  /* 0xffffffc4002c7947 */ /* 0x000fea000383ffff */
.L_x_15049:
[----:B---3--:R3:W4:Y:S02]  /*10c00*/  SYNCS.PHASECHK.TRANS64.TRYWAIT P1, [R5+URZ+0x16860], R4 ;  /* 0x01686004050075a7 */ /* 0x008724000802017f */
[----:B----4-:R-:W-:Y:S05]  /*10c10*/  @!P1 NANOSLEEP.SYNCS 0x989680 ;  /* 0x009896800000995d */ /* 0x010fea0003900000 */
[----:B------:R-:W4:Y:S02]  /*10c20*/  @!P1 SYNCS.PHASECHK.TRANS64 P1, [R5+URZ+0x16860], R4 ;  /* 0x01686004050095a7 */ /* 0x000f24000802007f */
[----:B----4-:R-:W-:Y:S05]  /*10c30*/  @!P1 BRA `(.L_x_15049) ;  /* 0xfffffffc00f09947 */ /* 0x010fea000383ffff */
[----:B------:R-:W-:Y:S05]  /*10c40*/  BRA `(.L_x_15165) ;  /* 0xffffffc400287947 */ /* 0x000fea000383ffff */
.L_x_15166:
        /* <DEDUP_REMOVED lines=11> */
.L_x_16011:


//--------------------- .text._ZN7cutlass13device_kernelIN5flash11enable_sm90INS1_16FlashAttnFwdSm90INS1_25CollectiveMainloopFwdSm90ILi2EN4cute5tupleIJNS5_1CILi1EEES8_S8_EEENS6_IJNS7_ILi192EEENS7_ILi128EEENS7_ILi64EEEEEELi64ENS_6half_tEfNS_4arch4Sm90ELb1ELb0ELb0ELb1ELb1ELb0ELb0ELb1ELb1ELb1ELb1ELb0EEENS1_21CollectiveEpilogueFwdINS6_IJSA_SC_SB_EEES9_SE_SG_Li384ELb1ELb1ELb1ELb0EEENS1_36VarlenDynamicPersistentTileSchedulerILi192ELi128ELi384ELi128ELb1ELb1ELb1ELb1ELb1ELb1EEEEEEEEEvNT_6ParamsE --------------------------
	.section	.text._ZN7cutlass13device_kernelIN5flash11enable_sm90INS1_16FlashAttnFwdSm90INS1_25CollectiveMainloopFwdSm90ILi2EN4cute5tupleIJNS5_1CILi1EEES8_S8_EEENS6_IJNS7_ILi192EEENS7_ILi128EEENS7_ILi64EEEEEELi64ENS_6half_tEfNS_4arch4Sm90ELb1ELb0ELb0ELb1ELb1ELb0ELb0ELb1ELb1ELb1ELb1ELb0EEENS1_21CollectiveEpilogueFwdINS6_IJSA_SC_SB_EEES9_SE_SG_Li384ELb1ELb1ELb1ELb0EEENS1_36VarlenDynamicPersistentTileSchedulerILi192ELi128ELi384ELi128ELb1ELb1ELb1ELb1ELb1ELb1EEEEEEEEEvNT_6ParamsE,"ax",@progbits
	.align	128
.text._ZN7cutlass13device_kernelIN5flash11enable_sm90INS1_16FlashAttnFwdSm90INS1_25CollectiveMainloopFwdSm90ILi2EN4cute5tupleIJNS5_1CILi1EEES8_S8_EEENS6_IJNS7_ILi192EEENS7_ILi128EEENS7_ILi64EEEEEELi64ENS_6half_tEfNS_4arch4Sm90ELb1ELb0ELb0ELb1ELb1ELb0ELb0ELb1ELb1ELb1ELb1ELb0EEENS1_21CollectiveEpilogueFwdINS6_IJSA_SC_SB_EEES9_SE_SG_Li384ELb1ELb1ELb1ELb0EEENS1_36VarlenDynamicPersistentTileSchedulerILi192ELi128ELi384ELi128ELb1ELb1ELb1ELb1ELb1ELb1EEEEEEEEEvNT_6ParamsE:
        .type           _ZN7cutlass13device_kernelIN5flash11enable_sm90INS1_16FlashAttnFwdSm90INS1_25CollectiveMainloopFwdSm90ILi2EN4cute5tupleIJNS5_1CILi1EEES8_S8_EEENS6_IJNS7_ILi192EEENS7_ILi128EEENS7_ILi64EEEEEELi64ENS_6half_tEfNS_4arch4Sm90ELb1ELb0ELb0ELb1ELb1ELb0ELb0ELb1ELb1ELb1ELb1ELb0EEENS1_21CollectiveEpilogueFwdINS6_IJSA_SC_SB_EEES9_SE_SG_Li384ELb1ELb1ELb1ELb0EEENS1_36VarlenDynamicPersistentTileSchedulerILi192ELi128ELi384ELi128ELb1ELb1ELb1ELb1ELb1ELb1EEEEEEEEEvNT_6ParamsE,@function
        .size           _ZN7cutlass13device_kernelIN5flash11enable_sm90INS1_16FlashAttnFwdSm90INS1_25CollectiveMainloopFwdSm90ILi2EN4cute5tupleIJNS5_1CILi1EEES8_S8_EEENS6_IJNS7_ILi192EEENS7_ILi128EEENS7_ILi64EEEEEELi64ENS_6half_tEfNS_4arch4Sm90ELb1ELb0ELb0ELb1ELb1ELb0ELb0ELb1ELb1ELb1ELb1ELb0EEENS1_21CollectiveEpilogueFwdINS6_IJSA_SC_SB_EEES9_SE_SG_Li384ELb1ELb1ELb1ELb0EEENS1_36VarlenDynamicPersistentTileSchedulerILi192ELi128ELi384ELi128ELb1ELb1ELb1ELb1ELb1ELb1EEEEEEEEEvNT_6ParamsE,(.L_x_16012 - _ZN7cutlass13device_kernelIN5flash11enable_sm90INS1_16FlashAttnFwdSm90INS1_25CollectiveMainloopFwdSm90ILi2EN4cute5tupleIJNS5_1CILi1EEES8_S8_EEENS6_IJNS7_ILi192EEENS7_ILi128EEENS7_ILi64EEEEEELi64ENS_6half_tEfNS_4arch4Sm90ELb1ELb0ELb0ELb1ELb1ELb0ELb0ELb1ELb1ELb1ELb1ELb0EEENS1_21CollectiveEpilogueFwdINS6_IJSA_SC_SB_EEES9_SE_SG_Li384ELb1ELb1ELb1ELb0EEENS1_36VarlenDynamicPersistentTileSchedulerILi192ELi128ELi384ELi128ELb1ELb1ELb1ELb1ELb1ELb1EEEEEEEEEvNT_6ParamsE)
        .other          _ZN7cutlass13device_kernelIN5flash11enable_sm90INS1_16FlashAttnFwdSm90INS1_25CollectiveMainloopFwdSm90ILi2EN4cute5tupleIJNS5_1CILi1EEES8_S8_EEENS6_IJNS7_ILi192EEENS7_ILi128EEENS7_ILi64EEEEEELi64ENS_6half_tEfNS_4arch4Sm90ELb1ELb0ELb0ELb1ELb1ELb0ELb0ELb1ELb1ELb1ELb1ELb0EEENS1_21CollectiveEpilogueFwdINS6_IJSA_SC_SB_EEES9_SE_SG_Li384ELb1ELb1ELb1ELb0EEENS1_36VarlenDynamicPersistentTileSchedulerILi192ELi128ELi384ELi128ELb1ELb1ELb1ELb1ELb1ELb1EEEEEEEEEvNT_6ParamsE,@"STO_CUDA_ENTRY STV_DEFAULT"
_ZN7cutlass13device_kernelIN5flash11enable_sm90INS1_16FlashAttnFwdSm90INS1_25CollectiveMainloopFwdSm90ILi2EN4cute5tupleIJNS5_1CILi1EEES8_S8_EEENS6_IJNS7_ILi192EEENS7_ILi128EEENS7_ILi64EEEEEELi64ENS_6half_tEfNS_4arch4Sm90ELb1ELb0ELb0ELb1ELb1ELb0ELb0ELb1ELb1ELb1ELb1ELb0EEENS1_21CollectiveEpilogueFwdINS6_IJSA_SC_SB_EEES9_SE_SG_Li384ELb1ELb1ELb1ELb0EEENS1_36VarlenDynamicPersistentTileSchedulerILi192ELi128ELi384ELi128ELb1ELb1ELb1ELb1ELb1ELb1EEEEEEEEEvNT_6ParamsE:
        /* <DEDUP_REMOVED lines=45> */
.L_x_15167:
        /* <DEDUP_REMOVED lines=22> */
.L_x_15168:
        /* <DEDUP_REMOVED lines=18> */
.L_x_15169:
        /* <DEDUP_REMOVED lines=22> */
.L_x_15170:
        /* <DEDUP_REMOVED lines=23> */
.L_x_15171:
        /* <DEDUP_REMOVED lines=8> */
.L_x_15173:
        /* <DEDUP_REMOVED lines=28> */
[----:B------:R-:W-:Y:S02]  /*0a60*/  LOP3.LUT R4, R2, 0xffffff80, RZ, 0xc0, !PT ;  /* 0xffffff8002047812 */ /* 0x000fe400078ec0ff */
[----:B------:R-:W-:Y:S02]  /*0a70*/  SHF.R.S32.HI R14, RZ, 0x7, R2 ;  /* 0x00000007ff0e7819 */ /* 0x000fe40000011402 */
[----:B------:R-:W-:Y:S01]  /*0a80*/  SHF.R.S32.HI R6, RZ, 0x4, R3 ;  /* 0x00000004ff067819 */ /* 0x000fe20000011403 */
[----:B------:R-:W-:Y:S01]  /*0a90*/  IMAD.IADD R12, R13, 0x1, -R4 ;  /* 0x000000010d0c7824 */ /* 0x000fe200078e0a04 */
[-C--:B------:R-:W-:Y:S01]  /*0aa0*/  LEA.HI R4, R0, R13.reuse, RZ, 0x5 ;  /* 0x0000000d00047211 */ /* 0x080fe200078f28ff */
[----:B------:R-:W-:Y:S01]  /*0ab0*/  IMAD.HI R2, R14, 0x55555556, RZ ;  /* 0x555555560e027827 */ /* 0x000fe200078e02ff */
[----:B------:R-:W-:Y:S02]  /*0ac0*/  LEA.HI R11, R0, R13, RZ, 0x2 ;  /* 0x0000000d000b7211 */ /* 0x000fe400078f10ff */
[----:B------:R-:W-:Y:S01]  /*0ad0*/  SHF.R.S32.HI R7, RZ, 0x1f, R12 ;  /* 0x0000001fff077819 */ /* 0x000fe2000001140c */
[----:B------:R-:W-:Y:S01]  /*0ae0*/  IMAD.SHL.U32 R5, R4, 0x20, RZ ;  /* 0x0000002004057824 */ /* 0x000fe200078e00ff */
[----:B------:R-:W-:-:S02]  /*0af0*/  LOP3.LUT R4, R3, 0x3fffff0, RZ, 0xc0, !PT ;  /* 0x03fffff003047812 */ /* 0x000fc400078ec0ff */
[----:B------:R-:W-:Y:S02]  /*0b00*/  LEA.HI R8, R7, R12, RZ, 0x2 ;  /* 0x0000000c07087211 */ /* 0x000fe400078f10ff */
[----:B------:R-:W-:Y:S01]  /*0b10*/  LEA.HI R3, R3, R6, RZ, 0x1 ;  /* 0x0000000603037211 */ /* 0x000fe200078f08ff */
[----:B------:R-:W-:Y:S01]  /*0b20*/  IMAD.IADD R4, R13, 0x1, -R4 ;  /* 0x000000010d047824 */ /* 0x000fe200078e0a04 */
[--C-:B------:R-:W-:Y:S02]  /*0b30*/  SHF.R.S32.HI R9, RZ, 0x2, R8.reuse ;  /* 0x00000002ff097819 */ /* 0x100fe40000011408 */
[----:B------:R-:W-:Y:S02]  /*0b40*/  SHF.R.S32.HI R10, RZ, 0x1f, R8 ;  /* 0x0000001fff0a7819 */ /* 0x000fe40000011408 */
[----:B------:R-:W-:Y:S02]  /*0b50*/  LEA.HI R7, R7, R12, RZ, 0x5 ;  /* 0x0000000c07077211 */ /* 0x000fe400078f28ff */
[----:B------:R-:W-:-:S02]  /*0b60*/  LEA.HI R10, R10, R9, RZ, 0x3 ;  /* 0x000000090a0a7211 */ /* 0x000fc400078f18ff */
[----:B------:R-:W-:Y:S02]  /*0b70*/  LOP3.LUT R5, R5, 0xfffffc00, RZ, 0xc0, !PT ;  /* 0xfffffc0005057812 */ /* 0x000fe400078ec0ff */
[----:B------:R-:W-:Y:S02]  /*0b80*/  LOP3.LUT R10, R10, 0xfffffff8, RZ, 0xc0, !PT ;  /* 0xfffffff80a0a7812 */ /* 0x000fe400078ec0ff */
[----:B------:R-:W-:Y:S01]  /*0b90*/  LOP3.LUT R3, R3, 0x1ffffffe, RZ, 0xc0, !PT ;  /* 0x1ffffffe03037812 */ /* 0x000fe200078ec0ff */
[----:B------:R-:W-:Y:S01]  /*0ba0*/  IMAD R4, R4, 0x40, R5 ;  /* 0x0000004004047824 */ /* 0x000fe200078e0205 */
[----:B------:R-:W-:Y:S01]  /*0bb0*/  LEA.HI R2, R2, R2, RZ, 0x1 ;  /* 0x0000000202027211 */ /* 0x000fe200078f08ff */
[----:B------:R-:W-:Y:S01]  /*0bc0*/  IMAD.IADD R10, R9, 0x1, -R10 ;  /* 0x00000001090a7824 */ /* 0x000fe200078e0a0a */
[----:B------:R-:W-:Y:S01]  /*0bd0*/  SHF.R.S32.HI R7, RZ, 0x5, R7 ;  /* 0x00000005ff077819 */ /* 0x000fe20000011407 */
[----:B------:R-:W-:Y:S01]  /*0be0*/  IMAD.IADD R3, R6, 0x1, -R3 ;  /* 0x0000000106037824 */ /* 0x000fe200078e0a03 */
[----:B------:R-:W-:Y:S01]  /*0bf0*/  LOP3.LUT R11, R11, 0xfffffffc, RZ, 0xc0, !PT ;  /* 0xfffffffc0b0b7812 */ /* 0x000fe200078ec0ff */
[----:B------:R-:W-:Y:S01]  /*0c00*/  IMAD R2, R2, -0x3, R14 ;  /* 0xfffffffd02027824 */ /* 0x000fe200078e020e */
[----:B------:R-:W-:Y:S01]  /*0c10*/  LEA.HI R0, R0, R13, RZ, 0x3 ;  /* 0x0000000d00007211 */ /* 0x000fe200078f18ff */
[----:B------:R-:W-:Y:S01]  /*0c20*/  IMAD R7, R7, 0x10, R10 ;  /* 0x0000001007077824 */ /* 0x000fe200078e020a */
[----:B------:R-:W-:Y:S01]  /*0c30*/  LOP3.LUT R8, R8, 0x7ffffffc, RZ, 0xc0, !PT ;  /* 0x7ffffffc08087812 */ /* 0x000fe200078ec0ff */
[----:B------:R-:W-:Y:S01]  /*0c40*/  IMAD R3, R3, 0x8, R4 ;  /* 0x0000000803037824 */ /* 0x000fe200078e0204 */
[----:B------:R-:W-:Y:S01]  /*0c50*/  LOP3.LUT R18, R0, 0xfffffff8, RZ, 0xc0, !PT ;  /* 0xfffffff800127812 */ /* 0x000fe200078ec0ff */
[----:B------:R-:W-:Y:S01]  /*0c60*/  IMAD R5, R2, 0x40, R7 ;  /* 0x0000004002057824 */ /* 0x000fe200078e0207 */
[----:B------:R-:W-:Y:S01]  /*0c70*/  SHF.R.S32.HI R157, RZ, 0x3, R0 ;  /* 0x00000003ff9d7819 */ /* 0x000fe20000011400 */
[----:B------:R-:W-:Y:S01]  /*0c80*/  IMAD.IADD R11, R13, 0x1, -R11 ;  /* 0x000000010d0b7824 */ /* 0x000fe200078e0a0b */
[----:B------:R0:W-:Y:S01]  /*0c90*/  STL [R1+0x2c], R3 ;  /* 0x00002c0301007387 */ /* 0x0001e20000100800 */
[----:B------:R-:W-:-:S02]  /*0ca0*/  IMAD.IADD R8, R12, 0x1, -R8 ;  /* 0x000000010c087824 */ /* 0x000fc400078e0a08 */
[----:B------:R-:W-:Y:S01]  /*0cb0*/  IMAD.IADD R18, R13, 0x1, -R18 ;  /* 0x000000010d127824 */ /* 0x000fe200078e0a12 */
[----:B------:R1:W-:Y:S01]  /*0cc0*/  STL [R1+0x28], R5 ;  /* 0x0000280501007387 */ /* 0x0003e20000100800 */
[----:B------:R-:W-:Y:S02]  /*0cd0*/  IMAD.SHL.U32 R16, R8, 0x2, RZ ;  /* 0x0000000208107824 */ /* 0x000fe400078e00ff */
[----:B------:R-:W-:Y:S02]  /*0ce0*/  IMAD.SHL.U32 R19, R18, 0x8, RZ ;  /* 0x0000000812137824 */ /* 0x000fe400078e00ff */
[C---:B------:R-:W-:Y:S01]  /*0cf0*/  VIADD R156, R16.reuse, 0x8 ;  /* 0x00000008109c7836 */ /* 0x040fe20000000000 */
[----:B0-----:R-:W-:Y:S01]  /*0d00*/  LEA.HI R3, R11, R11, RZ, 0x1 ;  /* 0x0000000b0b037211 */ /* 0x001fe200078f08ff */
[C---:B------:R-:W-:Y:S01]  /*0d10*/  VIADD R155, R16.reuse, 0x10 ;  /* 0x00000010109b7836 */ /* 0x040fe20000000000 */
        /* <DEDUP_REMOVED lines=16> */
.L_x_15225:
[----:B01--4-:R-:W0:Y:S01]  /*0e20*/  LDC.64 R2, c[0x0][0xc88] ;  /* 0x00032200ff027b82 */ /* 0x013e220000000a00 */
[----:B------:R-:W-:Y:S01]  /*0e30*/  ULDC.64 UR8, c[0x0][0xa28] ;  /* 0x00028a0000087ab9 */ /* 0x000fe20000000a00 */
[----:B------:R-:W-:Y:S01]  /*0e40*/  ULDC.64 UR10, c[0x0][0xa18] ;  /* 0x00028600000a7ab9 */ /* 0x000fe20000000a00 */
[----:B------:R-:W-:Y:S01]  /*0e50*/  ULDC UR4, c[0x0][0x424] ;  /* 0x0001090000047ab9 */ /* 0x000fe20000000800 */
[----:B------:R-:W-:Y:S01]  /*0e60*/  ULDC UR7, c[0x0][0x2f0] ;  /* 0x0000bc0000077ab9 */ /* 0x000fe20000000800 */
[----:B0-----:R-:W-:-:S06]  /*0e70*/  IMAD.WIDE R2, R31, 0x4, R2 ;  /* 0x000000041f027825 */ /* 0x001fcc00078e0202 */
[----:B--2---:R-:W2:Y:S01]  /*0e80*/  LDG.E R2, desc[UR54][R2.64] ;  /* 0x0000003602027981 */ /* 0x004ea2000c1e1900 */
        /* <DEDUP_REMOVED lines=16> */
[----:B---3--:R-:W-:Y:S01]  /*0f90*/  MOV R5, UR11 ;  /* 0x0000000b00057c02 */ /* 0x008fe20008000f00 */
        /* <DEDUP_REMOVED lines=28> */
.L_x_15174:
        /* <DEDUP_REMOVED lines=8> */
.L_x_15175:
        /* <DEDUP_REMOVED lines=13> */
.L_x_15176:
[----:B------:R-:W-:Y:S01]  /*12b0*/  ULDC UR7, c[0x0][0x448] ;  /* 0x0001120000077ab9 */ /* 0x000fe20000000800 */
[----:B------:R-:W-:Y:S02]  /*12c0*/  UIMAD UR40, UR6, 0xc0, URZ ;  /* 0x000000c0062878a4 */ /* 0x000fe4000f8e023f */
        /* <DEDUP_REMOVED lines=65> */
.L_x_15177:
[----:B------:R-:W-:Y:S01]  /*16e0*/  UIMAD UR42, UR41, UR4, URZ ;  /* 0x00000004292a72a4 */ /* 0x000fe2000f8e023f */
[----:B------:R-:W-:Y:S01]  /*16f0*/  IMAD.U32 R0, RZ, RZ, UR9 ;  /* 0x00000009ff007e24 */ /* 0x000fe2000f8e00ff */
[----:B------:R-:W-:Y:S01]  /*1700*/  PLOP3.LUT P0, PT, PT, PT, PT, 0x80, 0x0 ;  /* 0x000000000000781c */ /* 0x000fe20003f0f070 */
[----:B------:R-:W-:Y:S01]  /*1710*/  IMAD.U32 R3, RZ, RZ, UR4 ;  /* 0x00000004ff037e24 */ /* 0x000fe2000f8e00ff */
[----:B------:R-:W-:Y:S01]  /*1720*/  CS2R R118, SRZ ;  /* 0x0000000000767805 */ /* 0x000fe2000001ff00 */
[----:B------:R-:W-:Y:S01]  /*1730*/  IMAD.MOV.U32 R20, RZ, RZ, RZ ;  /* 0x000000ffff147224 */ /* 0x000fe200078e00ff */
[----:B------:R-:W-:Y:S02]  /*1740*/  CS2R R116, SRZ ;  /* 0x0000000000747805 */ /* 0x000fe4000001ff00 */
[----:B------:R-:W-:Y:S02]  /*1750*/  CS2R R114, SRZ ;  /* 0x0000000000727805 */ /* 0x000fe4000001ff00 */
[----:B------:R-:W-:Y:S01]  /*1760*/  VIADDMNMX R0, R3, UR42, R0, PT ;  /* 0x0000002a03007c46 */ /* 0x000fe2000b800100 */
[----:B------:R-:W-:Y:S01]  /*1770*/  IMAD.MOV.U32 R3, RZ, RZ, RZ ;  /* 0x000000ffff037224 */ /* 0x000fe200078e00ff */
[----:B------:R-:W-:-:S02]  /*1780*/  CS2R R112, SRZ ;  /* 0x0000000000707805 */ /* 0x000fc4000001ff00 */
[----:B------:R-:W-:Y:S02]  /*1790*/  CS2R R110, SRZ ;  /* 0x00000000006e7805 */ /* 0x000fe4000001ff00 */
[----:B------:R-:W-:Y:S02]  /*17a0*/  R2UR UR56, R0 ;  /* 0x00000000003872ca */ /* 0x000fe400000e0000 */
        /* <DEDUP_REMOVED lines=11> */
[----:B------:R-:W-:-:S06]  /*1860*/  UISETP.GT.AND UP0, UPT, UR56, UR42, UPT ;  /* 0x0000002a3800728c */ /* 0x000fcc000bf04270 */
[----:B------:R-:W-:-:S13]  /*1870*/  PLOP3.LUT P1, PT, PT, PT, UP0, 0x80, 0x0 ;  /* 0x000000000000781c */ /* 0x000fda0003f2f008 */
[----:B------:R-:W-:Y:S05]  /*1880*/  @!P1 BRA `(.L_x_15178) ;  /* 0x0000006c00fc9947 */ /* 0x000fea0003800000 */
[----:B------:R-:W0:Y:S01]  /*1890*/  S2R R2, SR_TID.X ;  /* 0x0000000000027919 */ /* 0x000e220000002100 */
[----:B------:R-:W1:Y:S01]  /*18a0*/  S2UR UR43, SR_CgaCtaId ;  /* 0x00000000002b79c3 */ /* 0x000e620000008800 */
[----:B------:R-:W-:Y:S02]  /*18b0*/  UMOV UR45, 0x400 ;  /* 0x00000400002d7882 */ /* 0x000fe40000000000 */
[----:B-1----:R-:W-:Y:S01]  /*18c0*/  ULEA UR45, UR43, UR45, 0x18 ;  /* 0x0000002d2b2d7291 */ /* 0x002fe2000f8ec03f */
[----:B0-----:R-:W-:-:S05]  /*18d0*/  VIADD R4, R2, 0xffffff80 ;  /* 0xffffff8002047836 */ /* 0x001fca0000000000 */
[----:B------:R-:W-:-:S04]  /*18e0*/  SHF.R.S32.HI R2, RZ, 0x1f, R4 ;  /* 0x0000001fff027819 */ /* 0x000fc80000011404 */
[----:B------:R-:W-:-:S04]  /*18f0*/  LEA.HI R2, R2, R4, RZ, 0x7 ;  /* 0x0000000402027211 */ /* 0x000fc800078f38ff */
[----:B------:R-:W-:-:S05]  /*1900*/  SHF.R.S32.HI R2, RZ, 0x7, R2 ;  /* 0x00000007ff027819 */ /* 0x000fca0000011402 */
        /* <DEDUP_REMOVED lines=28> */
.L_x_15179:
        /* <DEDUP_REMOVED lines=9> */
.L_x_15312:
[----:B------:R-:W-:Y:S05]  /*1b60*/  @!P0 BRA `(.L_x_15181) ;  /* 0x0000000000048947 */ /* 0x000fea0003800000 */
[----:B------:R-:W-:Y:S01]  /*1b70*/  BPT.TRAP 0x1 ;  /* 0x000000040000795c */ /* 0x000fe20000300000 */
.L_x_15181:
[----:B0-----:R-:W-:Y:S01]  /*1b80*/  IMAD.U32 R0, RZ, RZ, UR48 ;  /* 0x00000030ff007e24 */ /* 0x001fe2000f8e00ff */
[----:B------:R-:W-:-:S04]  /*1b90*/  MOV R3, UR47 ;  /* 0x0000002f00037c02 */ /* 0x000fc80008000f00 */
[----:B------:R-:W-:Y:S02]  /*1ba0*/  LEA R3, R3, UR45, 0x3 ;  /* 0x0000002d03037c11 */ /* 0x000fe4000f8e18ff */
[----:B------:R-:W-:-:S04]  /*1bb0*/  SHF.L.U32 R0, R0, 0x1f, RZ ;  /* 0x0000001f00007819 */ /* 0x000fc800000006ff */
[----:B------:R0:W1:Y:S01]  /*1bc0*/  SYNCS.PHASECHK.TRANS64.TRYWAIT P1, [R3+URZ+0x16830], R0 ;  /* 0x01683000030075a7 */ /* 0x000062000802017f */
[----:B------:R-:W-:Y:S05]  /*1bd0*/  @!P0 BRA `(.L_x_15182) ;  /* 0x0000000000048947 */ /* 0x000fea0003800000 */
[----:B------:R-:W-:Y:S01]  /*1be0*/  BPT.TRAP 0x1 ;  /* 0x000000040000795c */ /* 0x000fe20000300000 */
.L_x_15182:
[----:B-1----:R-:W-:Y:S05]  /*1bf0*/  @P1 BRA `(.L_x_15183) ;  /* 0x0000000000081947 */ /* 0x002fea0003800000 */
[----:B------:R-:W1:Y:S02]  /*1c00*/  SYNCS.PHASECHK.TRANS64.TRYWAIT P1, [R3+URZ+0x16830], R0 ;  /* 0x01683000030075a7 */ /* 0x000e64000802017f */
[----:B-1----:R-:W-:Y:S05]  /*1c10*/  @!P1 BRA `(.L_x_15184) ;  /* 0x000000f400d09947 */ /* 0x002fea0003800000 */
.L_x_15183:
        /* <DEDUP_REMOVED lines=35> */
.L_x_15185:
[----:B------:R-:W-:Y:S01]  /*1e50*/  UISETP.NE.AND UP0, UPT, UR53, URZ, UPT ;  /* 0x0000003f3500728c */ /* 0x000fe2000bf05270 */
[----:B------:R-:W-:Y:S01]  /*1e60*/  VIADD R6, R17, UR40 ;  /* 0x0000002811067c36 */ /* 0x000fe20008000000 */
[----:B------:R-:W-:Y:S01]  /*1e70*/  ULDC UR21, c[0x0][0x988] ;  /* 0x0002620000157ab9 */ /* 0x000fe20000000800 */
[----:B------:R-:W-:Y:S01]  /*1e80*/  IMAD.U32 R4, RZ, RZ, UR52 ;  /* 0x00000034ff047e24 */ /* 0x000fe2000f8e00ff */
[----:B------:R-:W-:Y:S01]  /*1e90*/  R2UR UR11, R3 ;  /* 0x00000000030b72ca */ /* 0x000fe200000e0000 */
[----:B------:R-:W-:Y:S01]  /*1ea0*/  UMOV UR10, UR40 ;  /* 0x00000028000a7c82 */ /* 0x000fe20008000000 */
[----:B------:R-:W-:Y:S01]  /*1eb0*/  PLOP3.LUT P1, PT, PT, PT, UP0, 0x80, 0x0 ;  /* 0x000000000000781c */ /* 0x000fe20003f2f008 */
[----:B------:R-:W-:Y:S01]  /*1ec0*/  UIADD3 UR24, UR56, -0x2, URZ ;  /* 0xfffffffe38187890 */ /* 0x000fe2000fffe03f */
[----:B------:R-:W-:Y:S02]  /*1ed0*/  PLOP3.LUT P2, PT, PT, PT, UP0, 0x80, 0x0 ;  /* 0x000000000000781c */ /* 0x000fe40003f4f008 */
[----:B------:R-:W-:-:S02]  /*1ee0*/  CS2R R118, SRZ ;  /* 0x0000000000767805 */ /* 0x000fc4000001ff00 */
[----:B------:R-:W-:Y:S01]  /*1ef0*/  CS2R R116, SRZ ;  /* 0x0000000000747805 */ /* 0x000fe2000001ff00 */
[----:B------:R-:W-:Y:S01]  /*1f00*/  @UP0 ULDC UR6, c[0x0][0x44c] ;  /* 0x0001130000060ab9 */ /* 0x000fe20000000800 */
[----:B------:R-:W-:Y:S01]  /*1f10*/  @UP0 ULDC UR14, c[0x0][0x450] ;  /* 0x00011400000e0ab9 */ /* 0x000fe20000000800 */
[----:B------:R-:W-:Y:S02]  /*1f20*/  CS2R R114, SRZ ;  /* 0x0000000000727805 */ /* 0x000fe4000001ff00 */
[----:B------:R-:W-:Y:S02]  /*1f30*/  CS2R R112, SRZ ;  /* 0x0000000000707805 */ /* 0x000fe4000001ff00 */
[----:B------:R-:W-:Y:S02]  /*1f40*/  CS2R R110, SRZ ;  /* 0x00000000006e7805 */ /* 0x000fe4000001ff00 */
[----:B------:R-:W-:Y:S02]  /*1f50*/  CS2R R108, SRZ ;  /* 0x00000000006c7805 */ /* 0x000fe4000001ff00 */
[----:B------:R-:W-:-:S02]  /*1f60*/  CS2R R106, SRZ ;  /* 0x00000000006a7805 */ /* 0x000fc4000001ff00 */
[----:B------:R-:W-:Y:S01]  /*1f70*/  CS2R R104, SRZ ;  /* 0x0000000000687805 */ /* 0x000fe2000001ff00 */
[----:B01----:R-:W-:Y:S01]  /*1f80*/  @P1 IMAD.HI.U32 R0, R6, UR6, RZ ;  /* 0x0000000606001c27 */ /* 0x003fe2000f8e00ff */
[----:B------:R-:W-:-:S04]  /*1f90*/  @UP0 ULDC UR6, c[0x0][0x450] ;  /* 0x0001140000060ab9 */ /* 0x000fc80000000800 */
[----:B------:R-:W-:Y:S01]  /*1fa0*/  @P2 SHF.R.U32.HI R6, RZ, UR6, R0 ;  /* 0x00000006ff062c19 */ /* 0x000fe20008011600 */
[----:B------:R-:W-:Y:S02]  /*1fb0*/  UMOV UR6, 0xffffff80 ;  /* 0xffffff8000067882 */ /* 0x000fe40000000000 */
[----:B------:R-:W-:Y:S02]  /*1fc0*/  UIMAD UR6, UR56, UR6, 0x80 ;  /* 0x00000080380674a4 */ /* 0x000fe4000f8e0206 */
[----:B------:R-:W0:Y:S04]  /*1fd0*/  SHFL.IDX PT, R0, R6, 0x1, 0x1c1f ;  /* 0x003c1f0006007f89 */ /* 0x000e2800000e0000 */
[----:B------:R-:W-:Y:S01]  /*1fe0*/  IMAD.U32 R5, RZ, RZ, UR6 ;  /* 0x00000006ff057e24 */ /* 0x000fe2000f8e00ff */
[----:B------:R-:W1:Y:S01]  /*1ff0*/  SHFL.IDX PT, R6, R6, RZ, 0x1c1f ;  /* 0x001c1fff06067589 */ /* 0x000e6200000e0000 */
[----:B------:R-:W-:-:S02]  /*2000*/  @UP0 ULDC UR6, c[0x0][0x44c] ;  /* 0x0001130000060ab9 */ /* 0x000fc40000000800 */
[----:B------:R-:W-:Y:S01]  /*2010*/  UIMAD.WIDE.U32 UR6, UR40, UR6, URZ ;  /* 0x00000006280672a5 */ /* 0x000fe2000f8e003f */
[C-C-:B------:R-:W-:Y:S01]  /*2020*/  IADD3 R97, -R16.reuse, 0x1, R5.reuse ;  /* 0x0000000110617810 */ /* 0x140fe20007ffe105 */
[----:B------:R-:W-:Y:S01]  /*2030*/  UIADD3 UR6, UR11, 0x16840, URZ ;  /* 0x000168400b067890 */ /* 0x000fe2000fffe03f */
[----:B------:R-:W-:Y:S01]  /*2040*/  IADD3 R2, -R16, UR51, R5 ;  /* 0x0000003310027c10 */ /* 0x000fe2000fffe105 */
[----:B------:R-:W-:Y:S01]  /*2050*/  @UP0 USHF.R.U32.HI UR10, URZ, UR14, UR7 ;  /* 0x0000000e3f0a0299 */ /* 0x000fe20008011607 */
[----:B------:R-:W-:Y:S01]  /*2060*/  IADD3 R97, -R4, UR51, R97 ;  /* 0x0000003304617c10 */ /* 0x000fe2000fffe161 */
[----:B------:R-:W-:Y:S02]  /*2070*/  UPRMT UR6, UR43, 0x654, UR6 ;  /* 0x000006542b067896 */ /* 0x000fe40008000006 */
[----:B------:R-:W-:-:S04]  /*2080*/  UIADD3 UR7, UR10, UR51, -UR52 ;  /* 0x000000330a077290 */ /* 0x000fc8000fffe834 */
[----:B------:R-:W-:-:S03]  /*2090*/  USHF.R.S32.HI UR10, URZ, 0x1f, UR7 ;  /* 0x0000001f3f0a7899 */ /* 0x000fc60008011407 */
        /* <DEDUP_REMOVED lines=128> */
[----:B------:R-:W-:Y:S02]  /*28a0*/  CS2R R102, SRZ ;  /* 0x0000000000667805 */ /* 0x000fe4000001ff00 */
[----:B------:R-:W-:Y:S02]  /*28b0*/  FSEL R64, R64, -INF , P2 ;  /* 0xff80000040407808 */ /* 0x000fe40001000000 */
[C---:B------:R-:W-:Y:S01]  /*28c0*/  FSETP.NEU.FTZ.AND P1, PT, R0.reuse, -INF , PT ;  /* 0xff8000000000780b */ /* 0x040fe20003f3d000 */
[----:B------:R-:W-:Y:S01]  /*28d0*/  FMUL.FTZ R4, R0, UR21 ;  /* 0x0000001500047c20 */ /* 0x000fe20008410000 */
[----:B------:R-:W-:-:S04]  /*28e0*/  ISETP.GT.AND P2, PT, R2, 0x58, PT ;  /* 0x000000580200780c */ /* 0x000fc80003f44270 */
[----:B------:R-:W-:Y:S02]  /*28f0*/  FSEL R4, R4, RZ, P1 ;  /* 0x000000ff04047208 */ /* 0x000fe40000800000 */
[----:B------:R-:W-:Y:S02]  /*2900*/  ISETP.GT.AND P1, PT, R2, RZ, PT ;  /* 0x000000ff0200720c */ /* 0x000fe40003f24270 */
        /* <DEDUP_REMOVED lines=65> */
[----:B------:R-:W-:Y:S01]  /*2d20*/  FFMA.FTZ R123, R86, UR21, -R4 ;  /* 0x00000015567b7c23 */ /* 0x000fe20008010804 */
[----:B------:R-:W-:-:S02]  /*2d30*/  FMNMX.FTZ R20, R56, R31, !PT ;  /* 0x0000001f38147209 */ /* 0x000fc40007810000 */
[----:B------:R-:W-:Y:S02]  /*2d40*/  CS2R R100, SRZ ;  /* 0x0000000000647805 */ /* 0x000fe4000001ff00 */
[----:B------:R-:W-:Y:S01]  /*2d50*/  ISETP.GT.AND P1, PT, R2, 0x49, PT ;  /* 0x000000490200780c */ /* 0x000fe20003f24270 */
[----:B------:R-:W-:Y:S01]  /*2d60*/  MUFU.EX2 R10, R10 ;  /* 0x0000000a000a7308 */ /* 0x000fe20000000800 */
[----:B------:R-:W-:Y:S02]  /*2d70*/  FMNMX.FTZ R31, R57, R20, !PT ;  /* 0x00000014391f7209 */ /* 0x000fe40007810000 */
[----:B------:R-:W-:Y:S02]  /*2d80*/  CS2R R98, SRZ ;  /* 0x0000000000627805 */ /* 0x000fe4000001ff00 */
[----:B------:R-:W-:Y:S02]  /*2d90*/  FSEL R61, R61, -INF , P1 ;  /* 0xff8000003d3d7808 */ /* 0x000fe40000800000 */
[----:B------:R-:W-:-:S02]  /*2da0*/  CS2R R96, SRZ ;  /* 0x0000000000607805 */ /* 0x000fc4000001ff00 */
[----:B------:R-:W-:Y:S02]  /*2db0*/  FMNMX.FTZ R20, R60, R31, !PT ;  /* 0x0000001f3c147209 */ /* 0x000fe40007810000 */
[----:B------:R-:W-:Y:S02]  /*2dc0*/  CS2R R94, SRZ ;  /* 0x00000000005e7805 */ /* 0x000fe4000001ff00 */
[----:B------:R-:W-:Y:S01]  /*2dd0*/  ISETP.GT.AND P1, PT, R2, 0x51, PT ;  /* 0x000000510200780c */ /* 0x000fe20003f24270 */
[----:B------:R-:W-:Y:S01]  /*2de0*/  MUFU.EX2 R147, R147 ;  /* 0x0000009300937308 */ /* 0x000fe20000000800 */
[----:B------:R-:W-:Y:S02]  /*2df0*/  FMNMX.FTZ R27, R61, R20, !PT ;  /* 0x000000143d1b7209 */ /* 0x000fe40007810000 */
[----:B------:R-:W-:Y:S02]  /*2e00*/  CS2R R92, SRZ ;  /* 0x00000000005c7805 */ /* 0x000fe4000001ff00 */
[----:B------:R-:W-:-:S02]  /*2e10*/  FSEL R65, R65, -INF , P1 ;  /* 0xff80000041417808 */ /* 0x000fc40000800000 */
[----:B------:R-:W-:Y:S02]  /*2e20*/  CS2R R90, SRZ ;  /* 0x00000000005a7805 */ /* 0x000fe4000001ff00 */
[----:B------:R-:W-:Y:S02]  /*2e30*/  FMNMX.FTZ R20, R64, R27, !PT ;  /* 0x0000001b40147209 */ /* 0x000fe40007810000 */
[----:B------:R-:W-:Y:S02]  /*2e40*/  CS2R R88, SRZ ;  /* 0x0000000000587805 */ /* 0x000fe4000001ff00 */
[C---:B------:R-:W-:Y:S01]  /*2e50*/  ISETP.GT.AND P1, PT, R2.reuse, 0x59, PT ;  /* 0x000000590200780c */ /* 0x040fe20003f24270 */
[----:B------:R-:W-:Y:S01]  /*2e60*/  MUFU.EX2 R12, R12 ;  /* 0x0000000c000c7308 */ /* 0x000fe20000000800 */
[----:B------:R-:W-:Y:S02]  /*2e70*/  FMNMX.FTZ R27, R65, R20, !PT ;  /* 0x00000014411b7209 */ /* 0x000fe40007810000 */
[----:B------:R-:W-:-:S02]  /*2e80*/  ISETP.GT.AND P2, PT, R2, 0x60, PT ;  /* 0x000000600200780c */ /* 0x000fc40003f44270 */
        /* <DEDUP_REMOVED lines=30> */
[----:B------:R-:W-:Y:S01]  /*3070*/  FMNMX.FTZ R15, R81, R34, !PT ;  /* 0x00000022510f7209 */ /* 0x000fe20007810000 */
[--C-:B------:R-:W-:Y:S01]  /*3080*/  FFMA.FTZ R34, R63, UR21, -R4.reuse ;  /* 0x000000153f227c23 */ /* 0x100fe20008010804 */
[----:B------:R-:W-:Y:S01]  /*3090*/  FSEL R85, R85, -INF , P1 ;  /* 0xff80000055557808 */ /* 0x000fe20000800000 */
[----:B------:R-:W-:Y:S01]  /*30a0*/  FFMA.FTZ R4, R87, UR21, -R4 ;  /* 0x0000001557047c23 */ /* 0x000fe20008010804 */
[----:B------:R-:W-:-:S03]  /*30b0*/  FMNMX.FTZ R2, R84, R15, !PT ;  /* 0x0000000f54027209 */ /* 0x000fc60007810000 */
[----:B------:R-:W-:Y:S01]  /*30c0*/  MUFU.EX2 R139, R139 ;  /* 0x0000008b008b7308 */ /* 0x000fe20000000800 */
[----:B------:R-:W-:-:S05]  /*30d0*/  FMNMX.FTZ R2, R85, R2, !PT ;  /* 0x0000000255027209 */ /* 0x000fca0007810000 */
[----:B------:R-:W1:Y:S02]  /*30e0*/  SHFL.BFLY PT, R13, R2, 0x2, 0x1f ;  /* 0x0c401f00020d7f89 */ /* 0x000e6400000e0000 */
        /* <DEDUP_REMOVED lines=25> */
[----:B0-----:R-:W-:Y:S01]  /*3280*/  FADD.FTZ R24, R149, R6 ;  /* 0x0000000695187221 */ /* 0x001fe20000010000 */
        /* <DEDUP_REMOVED lines=12> */
[----:B------:R-:W-:Y:S01]  /*3350*/  F2FP.F16.F32.PACK_AB R149, R6, R149 ;  /* 0x000000950695723e */ /* 0x000fe200000000ff */
        /* <DEDUP_REMOVED lines=14> */
[----:B------:R-:W-:-:S02]  /*3440*/  FFMA.FTZ R84, R84, UR21, -R9 ;  /* 0x0000001554547c23 */ /* 0x000fc40008010809 */
        /* <DEDUP_REMOVED lines=10> */
[----:B------:R-:W-:Y:S01]  /*34f0*/  FADD.FTZ R24, R10, R33 ;  /* 0x000000210a187221 */ /* 0x000fe20000010000 */
[----:B------:R-:W-:Y:S01]  /*3500*/  FFMA.FTZ R33, R69, UR21, -R9 ;  /* 0x0000001545217c23 */ /* 0x000fe20008010809 */
[----:B------:R-:W2:Y:S01]  /*3510*/  MUFU.EX2 R146, R146 ;  /* 0x0000009200927308 */ /* 0x000ea20000000800 */
[----:B0-----:R-:W-:Y:S01]  /*3520*/  FADD.FTZ R28, R144, R35 ;  /* 0x00000023901c7221 */ /* 0x001fe20000010000 */
[----:B------:R-:W-:-:S06]  /*3530*/  FFMA.FTZ R9, R85, UR21, -R9 ;  /* 0x0000001555097c23 */ /* 0x000fcc0008010809 */
        /* <DEDUP_REMOVED lines=11> */
[C---:B------:R-:W-:Y:S02]  /*35f0*/  F2FP.F16.F32.PACK_AB R141, R14.reuse, R141 ;  /* 0x0000008d0e8d723e */ /* 0x040fe400000000ff */
[----:B------:R-:W-:Y:S01]  /*3600*/  F2FP.F16.F32.PACK_AB R146, R13, R146 ;  /* 0x000000920d92723e */ /* 0x000fe200000000ff */
        /* <DEDUP_REMOVED lines=94> */
[----:B------:R1:W2:Y:S01]  /*3bf0*/  MUFU.EX2 R6, R4 ;  /* 0x0000000400067308 */ /* 0x0002a20000000800 */
[----:B0-----:R-:W-:-:S04]  /*3c00*/  FADD.FTZ R10, R84, R5 ;  /* 0x00000005540a7221 */ /* 0x001fc80000010000 */
[C---:B-1----:R-:W-:Y:S01]  /*3c10*/  FADD.FTZ R4, R9.reuse, R10 ;  /* 0x0000000a09047221 */ /* 0x042fe20000010000 */
[----:B------:R-:W-:Y:S01]  /*3c20*/  F2FP.F16.F32.PACK_AB R122, R9, R84 ;  /* 0x00000054097a723e */ /* 0x000fe200000000ff */
        /* <DEDUP_REMOVED lines=9> */
.L_x_15197:
[----:B------:R-:W-:Y:S01]  /*3cc0*/  ISETP.NE.AND P2, PT, RZ, UR44, PT ;  /* 0x0000002cff007c0c */ /* 0x000fe2000bf45270 */
[----:B------:R-:W-:-:S04]  /*3cd0*/  UISETP.NE.AND UP0, UPT, UR23, 0x1, UPT ;  /* 0x000000011700788c */ /* 0x000fc8000bf05270 */
[----:B------:R-:W-:-:S04]  /*3ce0*/  USEL UR48, URZ, 0x1, UP0 ;  /* 0x000000013f307887 */ /* 0x000fc80008000000 */
[----:B------:R-:W-:-:S04]  /*3cf0*/  ULOP3.LUT UR48, UR25, UR48, URZ, 0x3c, !UPT ;  /* 0x0000003019307292 */ /* 0x000fc8000f8e3c3f */
[----:B------:R-:W-:Y:S08]  /*3d00*/  @P2 BRA `(.L_x_15187) ;  /* 0x0000000000382947 */ /* 0x000ff00003800000 */
[----:B------:R-:W-:Y:S05]  /*3d10*/  @!P0 BRA `(.L_x_15188) ;  /* 0x0000000000048947 */ /* 0x000fea0003800000 */
[----:B------:R-:W-:Y:S01]  /*3d20*/  BPT.TRAP 0x1 ;  /* 0x000000040000795c */ /* 0x000fe20000300000 */
.L_x_15188:
        /* <DEDUP_REMOVED lines=9> */
.L_x_15189:
[----:B-1----:R-:W-:Y:S05]  /*3dc0*/  @P1 BRA `(.L_x_15187) ;  /* 0x0000000000081947 */ /* 0x002fea0003800000 */
[----:B------:R-:W1:Y:S02]  /*3dd0*/  SYNCS.PHASECHK.TRANS64.TRYWAIT P1, [UR6+0x16830], R0 ;  /* 0x01683000ff0075a7 */ /* 0x000e640008020146 */
[----:B-1----:R-:W-:Y:S05]  /*3de0*/  @!P1 BRA `(.L_x_15190) ;  /* 0x000000d400709947 */ /* 0x002fea0003800000 */
.L_x_15187:
[----:B------:R-:W2:Y:S01]  /*3df0*/  S2R R2, SR_TID.X ;  /* 0x0000000000027919 */ /* 0x000ea20000002100 */
        /* <DEDUP_REMOVED lines=29> */
.L_x_15192:
[----:B------:R-:W-:Y:S01]  /*3fd0*/  ULEA UR6, UR23, UR45, 0x3 ;  /* 0x0000002d17067291 */ /* 0x000fe2000f8e183f */
[----:B------:R-:W-:-:S05]  /*3fe0*/  IMAD.U32 R0, RZ, RZ, UR25 ;  /* 0x00000019ff007e24 */ /* 0x000fca000f8e00ff */
[----:B------:R-:W-:-:S04]  /*3ff0*/  SHF.L.U32 R0, R0, 0x1f, RZ ;  /* 0x0000001f00007819 */ /* 0x000fc800000006ff */
[----:B------:R0:W1:Y:S01]  /*4000*/  SYNCS.PHASECHK.TRANS64.TRYWAIT P1, [UR6+0x16850], R0 ;  /* 0x01685000ff0075a7 */ /* 0x0000620008020146 */
[----:B------:R-:W-:Y:S05]  /*4010*/  @!P0 BRA `(.L_x_15193) ;  /* 0x0000000000048947 */ /* 0x000fea0003800000 */
[----:B------:R-:W-:Y:S01]  /*4020*/  BPT.TRAP 0x1 ;  /* 0x000000040000795c */ /* 0x000fe20000300000 */
.L_x_15193:
[----:B-1----:R-:W-:Y:S05]  /*4030*/  @P1 BRA `(.L_x_15191) ;  /* 0x0000000000081947 */ /* 0x002fea0003800000 */
[----:B------:R-:W1:Y:S02]  /*4040*/  SYNCS.PHASECHK.TRANS64.TRYWAIT P1, [UR6+0x16850], R0 ;  /* 0x01685000ff0075a7 */ /* 0x000e640008020146 */
[----:B-1----:R-:W-:Y:S05]  /*4050*/  @!P1 BRA `(.L_x_15194) ;  /* 0x000000d000ec9947 */ /* 0x002fea0003800000 */
.L_x_15191:
        /* <DEDUP_REMOVED lines=52> */
.L_x_15195:
        /* <DEDUP_REMOVED lines=13> */
[----:B------:R-:W-:-:S04]  /*4470*/  ULEA UR6, UR47, UR45, 0x3 ;  /* 0x0000002d2f067291 */ /* 0x000fc8000f8e183f */
[----:B------:R-:W-:Y:S01]  /*4480*/  VIADD R0, R0, -UR52 ;  /* 0x8000003400007c36 */ /* 0x000fe20008000000 */
[----:B------:R-:W-:-:S04]  /*4490*/  UIADD3 UR6, UR6, 0x16840, URZ ;  /* 0x0001684006067890 */ /* 0x000fc8000fffe03f */
[----:B------:R-:W-:-:S09]  /*44a0*/  UPRMT UR6, UR43, 0x654, UR6 ;  /* 0x000006542b067896 */ /* 0x000fd20008000006 */
[----:B------:R-:W-:Y:S01]  /*44b0*/  SYNCS.ARRIVE.TRANS64.RED.A1T0 RZ, [UR6], RZ ;  /* 0x000000ffffff79a7 */ /* 0x000fe20008100406 */
        /* <DEDUP_REMOVED lines=99> */
[----:B0-----:R-:W-:-:S05]  /*4af0*/  IMAD.IADD R0, R0, 0x1, R9 ;  /* 0x0000000100007824 */ /* 0x001fca00078e0209 */
[C---:B------:R-:W-:Y:S02]  /*4b00*/  ISETP.GT.AND P2, PT, R0.reuse, RZ, PT ;  /* 0x000000ff0000720c */ /* 0x040fe40003f44270 */
[----:B------:R-:W-:Y:S02]  /*4b10*/  ISETP.GT.AND P3, PT, R0, 0x1, PT ;  /* 0x000000010000780c */ /* 0x000fe40003f64270 */
[----:B------:R-:W-:Y:S02]  /*4b20*/  FSEL R26, R26, -INF , P2 ;  /* 0xff8000001a1a7808 */ /* 0x000fe40001000000 */
[C---:B------:R-:W-:Y:S02]  /*4b30*/  ISETP.GT.AND P2, PT, R0.reuse, 0x8, PT ;  /* 0x000000080000780c */ /* 0x040fe40003f44270 */
[----:B------:R-:W-:Y:S02]  /*4b40*/  FSEL R27, R27, -INF , P3 ;  /* 0xff8000001b1b7808 */ /* 0x000fe40001800000 */
[----:B------:R-:W-:-:S02]  /*4b50*/  ISETP.GT.AND P3, PT, R0, 0x9, PT ;  /* 0x000000090000780c */ /* 0x000fc40003f64270 */
[----:B-1----:R-:W-:Y:S02]  /*4b60*/  FMNMX.FTZ R10, R8, R7, !PT ;  /* 0x00000007080a7209 */ /* 0x002fe40007810000 */
[----:B------:R-:W-:Y:S02]  /*4b70*/  FSEL R30, R30, -INF , P2 ;  /* 0xff8000001e1e7808 */ /* 0x000fe40001000000 */
[C---:B------:R-:W-:Y:S01]  /*4b80*/  ISETP.GT.AND P2, PT, R0.reuse, 0x10, PT ;  /* 0x000000100000780c */ /* 0x040fe20003f44270 */
[----:B------:R-:W0:Y:S01]  /*4b90*/  SHFL.BFLY PT, R7, R10, 0x1, 0x1f ;  /* 0x0c201f000a077f89 */ /* 0x000e2200000e0000 */
[----:B------:R-:W-:Y:S02]  /*4ba0*/  FSEL R31, R31, -INF , P3 ;  /* 0xff8000001f1f7808 */ /* 0x000fe40001800000 */
[----:B------:R-:W-:Y:S02]  /*4bb0*/  ISETP.GT.AND P3, PT, R0, 0x11, PT ;  /* 0x000000110000780c */ /* 0x000fe40003f64270 */
[----:B------:R-:W-:-:S02]  /*4bc0*/  FSEL R34, R34, -INF , P2 ;  /* 0xff80000022227808 */ /* 0x000fc40001000000 */
[C---:B------:R-:W-:Y:S02]  /*4bd0*/  ISETP.GT.AND P2, PT, R0.reuse, 0x18, PT ;  /* 0x000000180000780c */ /* 0x040fe40003f44270 */
[----:B------:R-:W-:Y:S02]  /*4be0*/  FSEL R35, R35, -INF , P3 ;  /* 0xff80000023237808 */ /* 0x000fe40001800000 */
[----:B------:R-:W-:Y:S02]  /*4bf0*/  ISETP.GT.AND P3, PT, R0, 0x19, PT ;  /* 0x000000190000780c */ /* 0x000fe40003f64270 */
[----:B------:R-:W-:Y:S02]  /*4c00*/  FSEL R38, R38, -INF , P2 ;  /* 0xff80000026267808 */ /* 0x000fe40001000000 */
[----:B------:R-:W-:Y:S02]  /*4c10*/  ISETP.GT.AND P2, PT, R0, 0x20, PT ;  /* 0x000000200000780c */ /* 0x000fe40003f44270 */
[----:B------:R-:W-:-:S02]  /*4c20*/  FSEL R39, R39, -INF , P3 ;  /* 0xff80000027277808 */ /* 0x000fc40001800000 */
[----:B------:R-:W-:Y:S02]  /*4c30*/  ISETP.GT.AND P3, PT, R0, 0x21, PT ;  /* 0x000000210000780c */ /* 0x000fe40003f64270 */
[----:B------:R-:W-:Y:S02]  /*4c40*/  FSEL R42, R42, -INF , P2 ;  /* 0xff8000002a2a7808 */ /* 0x000fe40001000000 */
[----:B------:R-:W-:Y:S02]  /*4c50*/  ISETP.GT.AND P2, PT, R0, 0x28, PT ;  /* 0x000000280000780c */ /* 0x000fe40003f44270 */
[----:B0-----:R-:W-:Y:S02]  /*4c60*/  FMNMX.FTZ R2, R10, R7, !PT ;  /* 0x000000070a027209 */ /* 0x001fe40007810000 */
[----:B------:R-:W-:Y:S02]  /*4c70*/  FMNMX.FTZ R10, R26, R5, !PT ;  /* 0x000000051a0a7209 */ /* 0x000fe40007810000 */
[----:B------:R-:W-:Y:S01]  /*4c80*/  FSEL R43, R43, -INF , P3 ;  /* 0xff8000002b2b7808 */ /* 0x000fe20001800000 */
[----:B------:R-:W-:Y:S01]  /*4c90*/  FMUL.FTZ R7, R2, UR21 ;  /* 0x0000001502077c20 */ /* 0x000fe20008410000 */
        /* <DEDUP_REMOVED lines=72> */
[----:B------:R-:W-:-:S02]  /*5120*/  FMNMX.FTZ R0, R86, R21, !PT ;  /* 0x0000001556007209 */ /* 0x000fc40007810000 */
[----:B------:R-:W-:Y:S02]  /*5130*/  FSETP.NEU.FTZ.AND P1, PT, R2, -INF , PT ;  /* 0xff8000000200780b */ /* 0x000fe40003f3d000 */
[----:B------:R-:W-:Y:S02]  /*5140*/  FMNMX.FTZ R0, R87, R0, !PT ;  /* 0x0000000057007209 */ /* 0x000fe40007810000 */
[----:B------:R-:W-:-:S03]  /*5150*/  FSEL R7, R7, RZ, P1 ;  /* 0x000000ff07077208 */ /* 0x000fc60000800000 */
[----:B------:R-:W0:Y:S02]  /*5160*/  SHFL.BFLY PT, R21, R0, 0x2, 0x1f ;  /* 0x0c401f0000157f89 */ /* 0x000e2400000e0000 */
        /* <DEDUP_REMOVED lines=22> */
[----:B0-----:R-:W-:Y:S01]  /*52d0*/  FMNMX.FTZ R20, R0, R21, !PT ;  /* 0x0000001500147209 */ /* 0x001fe20007810000 */
[--C-:B------:R-:W-:Y:S01]  /*52e0*/  FFMA.FTZ R29, R61, UR21, -R7.reuse ;  /* 0x000000153d1d7c23 */ /* 0x100fe20008010807 */
[--C-:B------:R-:W-:Y:S01]  /*52f0*/  FFMA.FTZ R128, R64, UR21, -R7.reuse ;  /* 0x0000001540807c23 */ /* 0x100fe20008010807 */
[--C-:B------:R-:W-:Y:S01]  /*5300*/  FFMA.FTZ R28, R65, UR21, -R7.reuse ;  /* 0x00000015411c7c23 */ /* 0x100fe20008010807 */
[--C-:B------:R-:W-:Y:S01]  /*5310*/  FFMA.FTZ R130, R68, UR21, -R7.reuse ;  /* 0x0000001544827c23 */ /* 0x100fe20008010807 */
[----:B-1----:R-:W0:Y:S01]  /*5320*/  SHFL.BFLY PT, R33, R20, 0x1, 0x1f ;  /* 0x0c201f0014217f89 */ /* 0x002e2200000e0000 */
        /* <DEDUP_REMOVED lines=11> */
[----:B------:R-:W-:Y:S01]  /*53e0*/  MUFU.EX2 R144, R144 ;  /* 0x0000009000907308 */ /* 0x000fe20000000800 */
[----:B0-----:R-:W-:-:S07]  /*53f0*/  FMNMX.FTZ R0, R20, R33, !PT ;  /* 0x0000002114007209 */ /* 0x001fce0007810000 */
[----:B------:R-:W-:Y:S01]  /*5400*/  MUFU.EX2 R146, R146 ;  /* 0x0000009200927308 */ /* 0x000fe20000000800 */
[C---:B------:R-:W-:Y:S01]  /*5410*/  FSETP.NEU.FTZ.AND P2, PT, R0.reuse, -INF , PT ;  /* 0xff8000000000780b */ /* 0x040fe20003f5d000 */
[----:B------:R-:W-:-:S06]  /*5420*/  FMUL.FTZ R33, R0, UR21 ;  /* 0x0000001500217c20 */ /* 0x000fcc0008410000 */
[----:B------:R-:W-:Y:S01]  /*5430*/  MUFU.EX2 R11, R11 ;  /* 0x0000000b000b7308 */ /* 0x000fe20000000800 */
[----:B------:R-:W-:-:S05]  /*5440*/  FSEL R33, R33, RZ, P2 ;  /* 0x000000ff21217208 */ /* 0x000fca0001000000 */
        /* <DEDUP_REMOVED lines=37> */
[----:B------:R-:W-:-:S02]  /*56a0*/  FFMA.FTZ R123, R86, UR21, -R33 ;  /* 0x00000015567b7c23 */ /* 0x000fc40008010821 */
[----:B------:R-:W-:-:S03]  /*56b0*/  FADD.FTZ R39, R8, R39 ;  /* 0x0000002708277221 */ /* 0x000fc60000010000 */
[----:B------:R-:W0:Y:S01]  /*56c0*/  MUFU.EX2 R151, R151 ;  /* 0x0000009700977308 */ /* 0x000e220000000800 */
[----:B-1----:R-:W-:Y:S01]  /*56d0*/  FFMA.FTZ R4, R6, R3, R149 ;  /* 0x0000000306047223 */ /* 0x002fe20000010095 */
[----:B------:R-:W-:Y:S01]  /*56e0*/  FADD.FTZ R38, R150, R39 ;  /* 0x0000002796267221 */ /* 0x000fe20000010000 */
[----:B------:R-:W-:-:S03]  /*56f0*/  FFMA.FTZ R39, R75, UR21, -R33 ;  /* 0x000000154b277c23 */ /* 0x000fc60008010821 */
        /* <DEDUP_REMOVED lines=23> */
[----:B--2---:R-:W-:-:S06]  /*5870*/  FFMA.FTZ R41, R67, UR21, -R33 ;  /* 0x0000001543297c23 */ /* 0x004fcc0008010821 */
        /* <DEDUP_REMOVED lines=95> */
.L_x_15196:
        /* <DEDUP_REMOVED lines=78> */
.L_x_15186:
        /* <DEDUP_REMOVED lines=8> */
.L_x_15209:
        /* <DEDUP_REMOVED lines=9> */
.L_x_15200:
[----:B------:R-:W-:Y:S01]  /*6460*/  ULEA UR6, UR47, UR45, 0x3 ;  /* 0x0000002d2f067291 */ /* 0x000fe2000f8e183f */
[----:B------:R-:W-:-:S05]  /*6470*/  IMAD.U32 R0, RZ, RZ, UR48 ;  /* 0x00000030ff007e24 */ /* 0x000fca000f8e00ff */
[----:B------:R-:W-:-:S04]  /*6480*/  SHF.L.U32 R0, R0, 0x1f, RZ ;  /* 0x0000001f00007819 */ /* 0x000fc800000006ff */
[----:B------:R0:W1:Y:S01]  /*6490*/  SYNCS.PHASECHK.TRANS64.TRYWAIT P1, [UR6+0x16830], R0 ;  /* 0x01683000ff0075a7 */ /* 0x0000620008020146 */
[----:B------:R-:W-:Y:S05]  /*64a0*/  @!P0 BRA `(.L_x_15201) ;  /* 0x0000000000048947 */ /* 0x000fea0003800000 */
[----:B------:R-:W-:Y:S01]  /*64b0*/  BPT.TRAP 0x1 ;  /* 0x000000040000795c */ /* 0x000fe20000300000 */
.L_x_15201:
[----:B-1----:R-:W-:Y:S05]  /*64c0*/  @P1 BRA `(.L_x_15199) ;  /* 0x0000000000081947 */ /* 0x002fea0003800000 */
[----:B------:R-:W1:Y:S02]  /*64d0*/  SYNCS.PHASECHK.TRANS64.TRYWAIT P1, [UR6+0x16830], R0 ;  /* 0x01683000ff0075a7 */ /* 0x000e640008020146 */
[----:B-1----:R-:W-:Y:S05]  /*64e0*/  @!P1 BRA `(.L_x_15202) ;  /* 0x000000ac00e09947 */ /* 0x002fea0003800000 */
.L_x_15199:
[----:B------:R-:W2:Y:S01]  /*64f0*/  S2R R2, SR_TID.X ;  /* 0x0000000000027919 */ /* 0x000ea20000002100 */
        /* <DEDUP_REMOVED lines=26> */
.L_x_15204:
[----:B------:R-:W-:Y:S01]  /*66a0*/  ULEA UR6, UR22, UR45, 0x3 ;  /* 0x0000002d16067291 */ /* 0x000fe2000f8e183f */
[----:B------:R-:W-:-:S05]  /*66b0*/  IMAD.U32 R0, RZ, RZ, UR23 ;  /* 0x00000017ff007e24 */ /* 0x000fca000f8e00ff */
[----:B------:R-:W-:-:S04]  /*66c0*/  SHF.L.U32 R0, R0, 0x1f, RZ ;  /* 0x0000001f00007819 */ /* 0x000fc800000006ff */
[----:B------:R0:W1:Y:S01]  /*66d0*/  SYNCS.PHASECHK.TRANS64.TRYWAIT P1, [UR6+0x16850], R0 ;  /* 0x01685000ff0075a7 */ /* 0x0000620008020146 */
[----:B------:R-:W-:Y:S05]  /*66e0*/  @!P0 BRA `(.L_x_15205) ;  /* 0x0000000000048947 */ /* 0x000fea0003800000 */
[----:B------:R-:W-:Y:S01]  /*66f0*/  BPT.TRAP 0x1 ;  /* 0x000000040000795c */ /* 0x000fe20000300000 */
.L_x_15205:
[----:B-1----:R-:W-:Y:S05]  /*6700*/  @P1 BRA `(.L_x_15203) ;  /* 0x0000000000081947 */ /* 0x002fea0003800000 */
[----:B------:R-:W1:Y:S02]  /*6710*/  SYNCS.PHASECHK.TRANS64.TRYWAIT P1, [UR6+0x16850], R0 ;  /* 0x01685000ff0075a7 */ /* 0x000e640008020146 */
[----:B-1----:R-:W-:Y:S05]  /*6720*/  @!P1 BRA `(.L_x_15206) ;  /* 0x000000ac00689947 */ /* 0x002fea0003800000 */
.L_x_15203:
        /* <DEDUP_REMOVED lines=52> */
.L_x_15207:
        /* <DEDUP_REMOVED lines=79> */
[----:B------:R-:W-:Y:S01]  /*6f60*/  FFMA.FTZ R144, R32, UR21, -R7 ;  /* 0x0000001520907c23 */ /* 0x000fe20008010807 */
        /* <DEDUP_REMOVED lines=76> */
[----:B------:R-:W-:-:S04]  /*7430*/  FFMA.FTZ R7, R85, UR21, -R7 ;  /* 0x0000001555077c23 */ /* 0x000fc80008010807 */
        /* <DEDUP_REMOVED lines=121> */
.L_x_15208:
        /* <DEDUP_REMOVED lines=77> */
.L_x_15198:
[----:B------:R-:W-:Y:S06]  /*80a0*/  BAR.ARV 0x8, 0x200 ;  /* 0x0208000000007b1d */ /* 0x000fec0000002000 */
[----:B------:R-:W-:Y:S05]  /*80b0*/  @!P0 BRA `(.L_x_15210) ;  /* 0x0000000000048947 */ /* 0x000fea0003800000 */
[----:B------:R-:W-:Y:S01]  /*80c0*/  BPT.TRAP 0x1 ;  /* 0x000000040000795c */ /* 0x000fe20000300000 */
.L_x_15210:
[----:B------:R-:W-:Y:S01]  /*80d0*/  ULEA UR5, UR47, UR45, 0x3 ;  /* 0x0000002d2f057291 */ /* 0x000fe2000f8e183f */
[----:B------:R-:W-:-:S05]  /*80e0*/  IMAD.U32 R5, RZ, RZ, UR48 ;  /* 0x00000030ff057e24 */ /* 0x000fca000f8e00ff */
[----:B------:R-:W-:-:S04]  /*80f0*/  SHF.L.U32 R5, R5, 0x1f, RZ ;  /* 0x0000001f05057819 */ /* 0x000fc800000006ff */
[----:B------:R0:W1:Y:S01]  /*8100*/  SYNCS.PHASECHK.TRANS64.TRYWAIT P1, [UR5+0x16850], R5 ;  /* 0x01685005ff0075a7 */ /* 0x0000620008020145 */
[----:B------:R-:W-:Y:S05]  /*8110*/  @!P0 BRA `(.L_x_15211) ;  /* 0x0000000000048947 */ /* 0x000fea0003800000 */
[----:B------:R-:W-:Y:S01]  /*8120*/  BPT.TRAP 0x1 ;  /* 0x000000040000795c */ /* 0x000fe20000300000 */
.L_x_15211:
[----:B-1----:R-:W-:Y:S05]  /*8130*/  @P1 BRA `(.L_x_15212) ;  /* 0x0000000000081947 */ /* 0x002fea0003800000 */
[----:B------:R-:W1:Y:S02]  /*8140*/  SYNCS.PHASECHK.TRANS64.TRYWAIT P1, [UR5+0x16850], R5 ;  /* 0x01685005ff0075a7 */ /* 0x000e640008020145 */
[----:B-1----:R-:W-:Y:S05]  /*8150*/  @!P1 BRA `(.L_x_15213) ;  /* 0x0000009000f49947 */ /* 0x002fea0003800000 */
.L_x_15212:
        /* <DEDUP_REMOVED lines=8> */
[----:B------:R-:W-:-:S03]  /*81e0*/  IMAD.MOV.U32 R20, RZ, RZ, -0x800000 ;  /* 0xff800000ff147424 */ /* 0x000fc600078e00ff */
[----:B------:R-:W-:-:S07]  /*81f0*/  ULEA UR4, UR47, UR4, 0xa ;  /* 0x000000042f047291 */ /* 0x000fce000f8e503f */
[----:B------:R-:W-:Y:S02]  /*8200*/  UMOV UR6, UR4 ;  /* 0x0000000400067c82 */ /* 0x000fe40008000000 */
[----:B------:R-:W-:Y:S01]  /*8210*/  HGMMA.64x64x16.F32 R88, R148, gdesc[UR4].tnspB, R88, gsb0 ;  /* 0x40e0000494587df0 */ /* 0x000fe20008000858 */
[----:B------:R-:W-:Y:S01]  /*8220*/  UIADD3 UR6, UR4, 0x80, URZ ;  /* 0x0000008004067890 */ /* 0x000fe2000fffe03f */
[----:B------:R-:W-:Y:S01]  /*8230*/  UMOV UR7, 0x40000040 ;  /* 0x4000004000077882 */ /* 0x000fe20000000000 */
[----:B0-----:R-:W-:Y:S01]  /*8240*/  FADD.FTZ R5, R5, R4 ;  /* 0x0000000405057221 */ /* 0x001fe20000010000 */
[----:B------:R-:W-:Y:S01]  /*8250*/  MOV R4, RZ ;  /* 0x000000ff00047202 */ /* 0x000fe20000000f00 */
[----:B-1----:R-:W-:Y:S01]  /*8260*/  FADD.FTZ R7, R6, R3 ;  /* 0x0000000306077221 */ /* 0x002fe20000010000 */
[----:B------:R-:W-:Y:S02]  /*8270*/  IMAD.MOV.U32 R3, RZ, RZ, -0x800000 ;  /* 0xff800000ff037424 */ /* 0x000fe400078e00ff */
[----:B------:R-:W0:Y:S04]  /*8280*/  SHFL.BFLY PT, R6, R5, 0x1, 0x1f ;  /* 0x0c201f0005067f89 */ /* 0x000e2800000e0000 */
[----:B------:R-:W1:Y:S01]  /*8290*/  SHFL.BFLY PT, R8, R7, 0x1, 0x1f ;  /* 0x0c201f0007087f89 */ /* 0x000e6200000e0000 */
[----:B0-----:R-:W-:Y:S01]  /*82a0*/  FADD.FTZ R10, R5, R6 ;  /* 0x00000006050a7221 */ /* 0x001fe20000010000 */
[----:B------:R-:W-:-:S02]  /*82b0*/  IMAD.U32 R5, RZ, RZ, UR21 ;  /* 0x00000015ff057e24 */ /* 0x000fc4000f8e00ff */
[----:B-1----:R-:W-:Y:S02]  /*82c0*/  FADD.FTZ R11, R7, R8 ;  /* 0x00000008070b7221 */ /* 0x002fe40000010000 */
[----:B------:R-:W-:Y:S01]  /*82d0*/  FSETP.NE.FTZ.AND P1, PT, R10, RZ, PT ;  /* 0x000000ff0a00720b */ /* 0x000fe20003f35000 */
[----:B------:R-:W-:Y:S02]  /*82e0*/  IMAD.MOV.U32 R7, RZ, RZ, RZ ;  /* 0x000000ffff077224 */ /* 0x000fe400078e00ff */
[----:B------:R-:W-:-:S10]  /*82f0*/  FSETP.NE.FTZ.AND P2, PT, R11, RZ, PT ;  /* 0x000000ff0b00720b */ /* 0x000fd40003f55000 */
[----:B------:R-:W0:Y:S01]  /*8300*/  @P1 MUFU.LG2 R6, R10 ;  /* 0x0000000a00061308 */ /* 0x000e220000000c00 */
[----:B------:R-:W-:Y:S02]  /*8310*/  @P1 FMUL.FTZ R5, R5, 0.69314718246459960938 ;  /* 0x3f31721805051820 */ /* 0x000fe40000410000 */
[----:B------:R-:W-:-:S05]  /*8320*/  @P2 FMUL.FTZ R12, R12, 0.69314718246459960938 ;  /* 0x3f3172180c0c2820 */ /* 0x000fca0000410000 */
        /* <DEDUP_REMOVED lines=41> */
[----:B0-23--:R-:W-:Y:S05]  /*85c0*/  @!P0 BRA `(.L_x_15214) ;  /* 0x0000000000048947 */ /* 0x00dfea0003800000 */
[----:B------:R-:W-:Y:S01]  /*85d0*/  BPT.TRAP 0x1 ;  /* 0x000000040000795c */ /* 0x000fe20000300000 */
.L_x_15214:
        /* <DEDUP_REMOVED lines=42> */
.L_x_15178:
        /* <DEDUP_REMOVED lines=57> */
[----:B------:R0:W-:Y:S01]  /*8c10*/  STSM.16.M88.4 [R35], R4 ;  /* 0x0000000423007844 */ /* 0x0001e20000000200 */
[----:B------:R-:W-:Y:S02]  /*8c20*/  F2FP.F16.F32.PACK_AB R10, R101, R100 ;  /* 0x00000064650a723e */ /* 0x000fe400000000ff */
[----:B------:R-:W-:-:S02]  /*8c30*/  F2FP.F16.F32.PACK_AB R11, R103, R102 ;  /* 0x00000066670b723e */ /* 0x000fc400000000ff */
[----:B------:R-:W-:Y:S02]  /*8c40*/  F2FP.F16.F32.PACK_AB R13, R107, R106 ;  /* 0x0000006a6b0d723e */ /* 0x000fe400000000ff */
[----:B------:R-:W-:Y:S01]  /*8c50*/  ISETP.NE.U32.AND P0, PT, RZ, UR10, PT ;  /* 0x0000000aff007c0c */ /* 0x000fe2000bf05070 */
[----:B------:R-:W-:Y:S03]  /*8c60*/  STSM.16.M88.4 [R34], R8 ;  /* 0x0000000822007844 */ /* 0x000fe60000000200 */
[----:B------:R-:W-:Y:S01]  /*8c70*/  ISETP.NE.AND.EX P0, PT, RZ, UR11, PT, P0 ;  /* 0x0000000bff007c0c */ /* 0x000fe2000bf05300 */
[----:B------:R1:W-:Y:S04]  /*8c80*/  STSM.16.M88.4 [R2], R12 ;  /* 0x0000000c02007844 */ /* 0x0003e80000000200 */
[----:B------:R2:W-:Y:S01]  /*8c90*/  STSM.16.M88.4 [R30], R24 ;  /* 0x000000181e007844 */ /* 0x0005e20000000200 */
[----:B0-----:R-:W0:Y:S08]  /*8ca0*/  LDC R35, c[0x0][0xbe8] ;  /* 0x0002fa00ff237b82 */ /* 0x001e300000000800 */
[----:B------:R-:W-:Y:S06]  /*8cb0*/  BAR.SYNC.DEFER_BLOCKING 0x1, 0x180 ;  /* 0x0046000000007b1d */ /* 0x000fec0000010000 */
[----:B------:R-:W3:Y:S01]  /*8cc0*/  @P0 LDG.E R21, desc[UR54][R32.64] ;  /* 0x0000003620150981 */ /* 0x000ee2000c1e1900 */
[----:B------:R-:W-:Y:S01]  /*8cd0*/  UISETP.NE.U32.AND UP0, UPT, UR8, URZ, UPT ;  /* 0x0000003f0800728c */ /* 0x000fe2000bf05070 */
[----:B------:R-:W-:-:S03]  /*8ce0*/  ULDC UR4, c[0x0][0xa88] ;  /* 0x0002a20000047ab9 */ /* 0x000fc60000000800 */
[----:B------:R-:W-:Y:S01]  /*8cf0*/  UISETP.NE.AND.EX UP0, UPT, UR9, URZ, UPT, UP0 ;  /* 0x0000003f0900728c */ /* 0x000fe2000bf05300 */
[----:B0-----:R-:W-:Y:S01]  /*8d00*/  ISETP.NE.AND P1, PT, R35, 0x1, PT ;  /* 0x000000012300780c */ /* 0x001fe20003f25270 */
[----:B-1----:R-:W-:Y:S01]  /*8d10*/  IMAD.U32 R2, RZ, RZ, UR4 ;  /* 0x00000004ff027e24 */ /* 0x002fe2000f8e00ff */
[----:B------:R-:W-:-:S03]  /*8d20*/  ULDC UR4, c[0x0][0xad4] ;  /* 0x0002b50000047ab9 */ /* 0x000fc60000000800 */
[----:B------:R-:W-:-:S05]  /*8d30*/  PLOP3.LUT P4, PT, PT, PT, UP0, 0x80, 0x0 ;  /* 0x000000000000781c */ /* 0x000fca0003f8f008 */
[----:B------:R-:W-:-:S03]  /*8d40*/  @UP0 ULEA UR8, UP1, UR37, UR8, 0x2 ;  /* 0x0000000825080291 */ /* 0x000fc6000f82103f */
[----:B------:R-:W0:Y:S01]  /*8d50*/  @P1 LDC R6, c[0x0][0xbec] ;  /* 0x0002fb00ff061b82 */ /* 0x000e220000000800 */
[----:B------:R-:W-:Y:S02]  /*8d60*/  @UP0 ULEA.HI.X UR9, UR37, UR9, UR38, 0x2, UP1 ;  /* 0x0000000925090291 */ /* 0x000fe400088f1426 */
[----:B------:R-:W-:Y:S01]  /*8d70*/  UISETP.NE.AND UP0, UPT, UR46, URZ, UPT ;  /* 0x0000003f2e00728c */ /* 0x000fe2000bf05270 */
[----:B------:R-:W-:-:S03]  /*8d80*/  IMAD.U32 R4, RZ, RZ, UR8 ;  /* 0x00000008ff047e24 */ /* 0x000fc6000f8e00ff */
[----:B------:R-:W-:Y:S01]  /*8d90*/  USEL UR4, UR46, UR4, UP0 ;  /* 0x000000042e047287 */ /* 0x000fe20008000000 */
[----:B------:R-:W1:Y:S01]  /*8da0*/  @P1 LDC R9, c[0x0][0xbf0] ;  /* 0x0002fc00ff091b82 */ /* 0x000e620000000800 */
        /* <DEDUP_REMOVED lines=9> */
[----:B------:R-:W-:Y:S01]  /*8e40*/  USEL UR7, UR41, URZ, UP1 ;  /* 0x0000003f29077287 */ /* 0x000fe20008800000 */
[----:B------:R-:W-:Y:S01]  /*8e50*/  IMAD.MOV.U32 R7, RZ, RZ, R13 ;  /* 0x000000ffff077224 */ /* 0x000fe200078e000d */
[----:B------:R-:W-:-:S02]  /*8e60*/  USEL UR37, UR37, URZ, !UP0 ;  /* 0x0000003f25257287 */ /* 0x000fc4000c000000 */
[----:B------:R-:W-:-:S03]  /*8e70*/  USEL UR38, UR38, URZ, !UP0 ;  /* 0x0000003f26267287 */ /* 0x000fc6000c000000 */
[----:B------:R-:W-:Y:S01]  /*8e80*/  ULDC.64 UR10, c[0x0][UR16+0x220] ;  /* 0x00008800100a7abb */ /* 0x000fe20008000a00 */
[----:B------:R-:W-:Y:S01]  /*8e90*/  ULDC.64 UR8, c[0x0][UR16+0x218] ;  /* 0x0000860010087abb */ /* 0x000fe20008000a00 */
[----:B0-----:R-:W-:Y:S01]  /*8ea0*/  @P1 IMAD.HI.U32 R4, R13, R6, RZ ;  /* 0x000000060d041227 */ /* 0x001fe200078e00ff */
[----:B------:R-:W-:Y:S01]  /*8eb0*/  ULDC.64 UR12, c[0x0][UR16+0x228] ;  /* 0x00008a00100c7abb */ /* 0x000fe20008000a00 */
[----:B------:R-:W-:Y:S02]  /*8ec0*/  UIMAD UR11, UR11, UR37, URZ ;  /* 0x000000250b0b72a4 */ /* 0x000fe4000f8e023f */
[----:B------:R-:W-:Y:S01]  /*8ed0*/  UIMAD.WIDE.U32 UR14, UR8, UR39, URZ ;  /* 0x00000027080e72a5 */ /* 0x000fe2000f8e003f */
[----:B-1----:R-:W-:Y:S01]  /*8ee0*/  @P1 SHF.R.U32.HI R7, RZ, R9, R4 ;  /* 0x00000009ff071219 */ /* 0x002fe20000011604 */
[----:B------:R-:W-:Y:S02]  /*8ef0*/  UIMAD UR17, UR9, UR39, URZ ;  /* 0x00000027091172a4 */ /* 0x000fe4000f8e023f */
[----:B------:R-:W-:-:S02]  /*8f00*/  UIMAD.WIDE.U32 UR8, UR10, UR37, URZ ;  /* 0x000000250a0872a5 */ /* 0x000fc4000f8e003f */
        /* <DEDUP_REMOVED lines=34> */
.L_x_15217:
        /* <DEDUP_REMOVED lines=12> */
[----:B------:R-:W-:Y:S02]  /*91f0*/  LOP3.LUT P0, RZ, R9, 0x3, RZ, 0xc0, !PT ;  /* 0x0000000309ff7812 */ /* 0x000fe4000780c0ff */
[----:B------:R-:W-:Y:S01]  /*9200*/  PLOP3.LUT P3, PT, PT, PT, UP1, 0x80, 0x0 ;  /* 0x000000000000781c */ /* 0x000fe20003f6f018 */
        /* <DEDUP_REMOVED lines=24> */
[----:B------:R-:W-:Y:S01]  /*9390*/  IMAD.X R9, RZ, RZ, R29, P0 ;  /* 0x000000ffff097224 */ /* 0x000fe200000e061d */
[----:B------:R-:W-:Y:S02]  /*93a0*/  LOP3.LUT R12, R12, R13, RZ, 0x3c, !PT ;  /* 0x0000000d0c0c7212 */ /* 0x000fe400078e3cff */
[----:B------:R-:W-:Y:S01]  /*93b0*/  IADD3.X R13, RZ, R29, RZ, P2, !PT ;  /* 0x0000001dff0d7210 */ /* 0x000fe200017fe4ff */
[----:B------:R-:W2:Y:S04]  /*93c0*/  LD.E.128 R4, desc[UR54][R4.64] ;  /* 0x0000003604047980 */ /* 0x000ea8000c101d00 */
[----:B------:R-:W3:Y:S04]  /*93d0*/  LD.E.128 R8, desc[UR54][R8.64] ;  /* 0x0000003608087980 */ /* 0x000ee8000c101d00 */
[----:B------:R-:W4:Y:S01]  /*93e0*/  LD.E.128 R12, desc[UR54][R12.64] ;  /* 0x000000360c0c7980 */ /* 0x000f22000c101d00 */
[----:B------:R-:W-:-:S04]  /*93f0*/  IADD3 R20, P0, R28, 0x4800, RZ ;  /* 0x000048001c147810 */ /* 0x000fc80007f1e0ff */
[----:B------:R-:W-:Y:S01]  /*9400*/  LOP3.LUT R3, R20, 0x380, RZ, 0xc0, !PT ;  /* 0x0000038014037812 */ /* 0x000fe200078ec0ff */
[----:B------:R-:W-:Y:S01]  /*9410*/  UIMAD UR7, UR12, UR10, URZ ;  /* 0x0000000a0c0772a4 */ /* 0x000fe2000f8e023f */
[----:B------:R-:W-:Y:S02]  /*9420*/  IMAD.X R25, RZ, RZ, R29, P0 ;  /* 0x000000ffff197224 */ /* 0x000fe400000e061d */
[----:B------:R-:W-:-:S04]  /*9430*/  SHF.R.U64 R3, R3, 0x3, RZ ;  /* 0x0000000303037819 */ /* 0x000fc800000012ff */
[----:B------:R-:W-:Y:S02]  /*9440*/  LOP3.LUT R24, R3, R20, RZ, 0x3c, !PT ;  /* 0x0000001403187212 */ /* 0x000fe400078e3cff */
        /* <DEDUP_REMOVED lines=16> */
[----:B------:R-:W-:Y:S01]  /*9550*/  IMAD.MOV.U32 R3, RZ, RZ, R29 ;  /* 0x000000ffff037224 */ /* 0x000fe200078e001d */
[----:B------:R-:W-:Y:S01]  /*9560*/  SHF.R.S32.HI R37, RZ, 0x1f, R19 ;  /* 0x0000001fff257819 */ /* 0x000fe20000011413 */
[----:B------:R-:W-:Y:S01]  /*9570*/  VIADD R0, R0, 0x16820 ;  /* 0x0001682000007836 */ /* 0x000fe20000000000 */
[----:B------:R-:W-:-:S03]  /*9580*/  UIMAD UR9, UR39, UR11, UR9 ;  /* 0x0000000b270972a4 */ /* 0x000fc6000f8e0209 */
[----:B------:R-:W-:Y:S01]  /*9590*/  ULDC.64 UR10, c[0x0][0xaf0] ;  /* 0x0002bc00000a7ab9 */ /* 0x000fe20000000a00 */
[----:B------:R-:W-:Y:S01]  /*95a0*/  PRMT R0, RZ, 0x654, R0 ;  /* 0x00000654ff007816 */ /* 0x000fe20000000000 */
[----:B------:R-:W-:Y:S02]  /*95b0*/  UIMAD UR4, UR4, UR10, URZ ;  /* 0x0000000a040472a4 */ /* 0x000fe4000f8e023f */
[----:B------:R-:W-:Y:S01]  /*95c0*/  UIMAD.WIDE.U32 UR8, UR37, UR10, UR8 ;  /* 0x0000000a250872a5 */ /* 0x000fe2000f8e0008 */
[----:B-1----:R-:W-:Y:S01]  /*95d0*/  @P1 IMAD.HI.U32 R20, R29, R20, RZ ;  /* 0x000000141d141227 */ /* 0x002fe200078e00ff */
[----:B------:R-:W-:-:S03]  /*95e0*/  UIMAD UR4, UR37, UR11, UR4 ;  /* 0x0000000b250472a4 */ /* 0x000fc6000f8e0204 */
[----:B------:R-:W-:Y:S01]  /*95f0*/  ULDC.64 UR10, c[0x0][0xae0] ;  /* 0x0002b800000a7ab9 */ /* 0x000fe20000000a00 */
[----:B------:R-:W-:Y:S01]  /*9600*/  @P1 SHF.R.U32.HI R3, RZ, R21, R20 ;  /* 0x00000015ff031219 */ /* 0x000fe20000011614 */
[----:B------:R-:W-:Y:S02]  /*9610*/  UIADD3 UR4, UR9, UR4, URZ ;  /* 0x0000000409047290 */ /* 0x000fe4000fffe03f */
[----:B------:R-:W-:Y:S01]  /*9620*/  IMAD.U32 R21, RZ, RZ, UR9 ;  /* 0x00000009ff157e24 */ /* 0x000fe2000f8e00ff */
[--C-:B------:R-:W-:Y:S01]  /*9630*/  SHF.R.S32.HI R28, RZ, 0x1f, R3.reuse ;  /* 0x0000001fff1c7819 */ /* 0x100fe20000011403 */
[----:B------:R-:W-:Y:S01]  /*9640*/  IMAD.MOV R30, RZ, RZ, -R3 ;  /* 0x000000ffff1e7224 */ /* 0x000fe200078e0a03 */
[----:B0-----:R0:W-:Y:S01]  /*9650*/  SYNCS.ARRIVE.TRANS64.RED.A1T0 RZ, [R0+URZ], RZ ;  /* 0x000000ff00ff79a7 */ /* 0x0011e2000810043f */
[----:B------:R-:W-:Y:S01]  /*9660*/  IMAD.U32 R20, RZ, RZ, UR8 ;  /* 0x00000008ff147e24 */ /* 0x000fe2000f8e00ff */
[----:B------:R-:W-:Y:S01]  /*9670*/  ULDC.64 UR8, c[0x0][0xad8] ;  /* 0x0002b60000087ab9 */ /* 0x000fe20000000a00 */
[----:B------:R-:W-:Y:S01]  /*9680*/  IMAD.U32 R21, RZ, RZ, UR4 ;  /* 0x00000004ff157e24 */ /* 0x000fe2000f8e00ff */
[----:B------:R-:W-:Y:S01]  /*9690*/  ULDC UR4, c[0x0][0xac8] ;  /* 0x0002b20000047ab9 */ /* 0x000fe20000000800 */
[----:B------:R-:W-:-:S02]  /*96a0*/  IMAD R28, R28, UR10, RZ ;  /* 0x0000000a1c1c7c24 */ /* 0x000fc4000f8e02ff */
[----:B------:R-:W-:Y:S02]  /*96b0*/  IMAD R29, R35, R30, R29 ;  /* 0x0000001e231d7224 */ /* 0x000fe400078e021d */
[C---:B------:R-:W-:Y:S02]  /*96c0*/  IMAD R33, R3.reuse, UR11, R28 ;  /* 0x0000000b03217c24 */ /* 0x040fe4000f8e021c */
[----:B------:R-:W-:Y:S01]  /*96d0*/  IMAD.WIDE.U32 R20, R3, UR10, R20 ;  /* 0x0000000a03147c25 */ /* 0x000fe2000f8e0014 */
[----:B------:R-:W-:-:S03]  /*96e0*/  SHF.R.S32.HI R3, RZ, 0x1f, R29 ;  /* 0x0000001fff037819 */ /* 0x000fc6000001141d */
[----:B------:R-:W-:Y:S02]  /*96f0*/  IMAD.IADD R21, R21, 0x1, R33 ;  /* 0x0000000115157824 */ /* 0x000fe400078e0221 */
[----:B------:R-:W-:Y:S02]  /*9700*/  IMAD R28, R3, UR8, RZ ;  /* 0x00000008031c7c24 */ /* 0x000fe4000f8e02ff */
[----:B------:R-:W-:-:S04]  /*9710*/  IMAD.WIDE.U32 R20, R29, UR8, R20 ;  /* 0x000000081d147c25 */ /* 0x000fc8000f8e0014 */
[----:B------:R-:W-:Y:S01]  /*9720*/  IMAD R3, R29, UR9, R28 ;  /* 0x000000091d037c24 */ /* 0x000fe2000f8e021c */
[----:B------:R-:W-:Y:S01]  /*9730*/  ULDC.64 UR8, c[0x0][0xa80] ;  /* 0x0002a00000087ab9 */ /* 0x000fe20000000a00 */
[----:B------:R-:W-:Y:S01]  /*9740*/  VIADD R35, R157, UR40 ;  /* 0x000000289d237c36 */ /* 0x000fe20008000000 */
[C---:B------:R-:W-:Y:S01]  /*9750*/  LEA R30, P0, R20.reuse, UR8, 0x1 ;  /* 0x00000008141e7c11 */ /* 0x040fe2000f8008ff */
[----:B------:R-:W-:Y:S02]  /*9760*/  IMAD.IADD R3, R21, 0x1, R3 ;  /* 0x0000000115037824 */ /* 0x000fe400078e0203 */
        /* <DEDUP_REMOVED lines=18> */
[----:B------:R-:W0:Y:S01]  /*9890*/  SHFL.IDX PT, R34, R34, 0x3, 0x181f ;  /* 0x00781f0022227f89 */ /* 0x000e2200000e0000 */
        /* <DEDUP_REMOVED lines=8> */
[----:B------:R-:W-:-:S04]  /*9920*/  LEA R2, P0, R19, R30, 0x1 ;  /* 0x0000001e13027211 */ /* 0x000fc800078008ff */
[----:B------:R-:W-:-:S05]  /*9930*/  LEA.HI.X R3, R19, R34, R37, 0x1, P0 ;  /* 0x0000002213037211 */ /* 0x000fca00000f0c25 */
[----:B-----5:R0:W-:Y:S01]  /*9940*/  ST.E.128 desc[UR54][R2.64], R24 ;  /* 0x0000001802007985 */ /* 0x0201e2000c101d36 */
[----:B------:R-:W-:Y:S05]  /*9950*/  BRA `(.L_x_15219) ;  /* 0x0000001000987947 */ /* 0x000fea0003800000 */
.L_x_15218:
[----:B------:R-:W-:Y:S01]  /*9960*/  ULDC.64 UR10, c[0x0][0xb08] ;  /* 0x0002c200000a7ab9 */ /* 0x000fe20000000a00 */
[----:B------:R-:W1:Y:S01]  /*9970*/  @P1 LDC R2, c[0x0][0xbec] ;  /* 0x0002fb00ff021b82 */ /* 0x000e620000000800 */
[----:B------:R-:W-:Y:S01]  /*9980*/  UIMAD UR7, UR12, UR10, URZ ;  /* 0x0000000a0c0772a4 */ /* 0x000fe2000f8e023f */
[----:B0-----:R-:W-:Y:S01]  /*9990*/  IMAD.MOV.U32 R5, RZ, RZ, R13 ;  /* 0x000000ffff057224 */ /* 0x001fe200078e000d */
[----:B------:R-:W-:Y:S01]  /*99a0*/  UIMAD.WIDE.U32 UR8, UR4, UR10, URZ ;  /* 0x0000000a040872a5 */ /* 0x000fe2000f8e003f */
[----:B------:R-:W-:Y:S01]  /*99b0*/  BSSY B1, `(.L_x_15220) ;  /* 0x0000053000017945 */ /* 0x000fe20003800000 */
[----:B------:R-:W-:Y:S01]  /*99c0*/  UIMAD UR7, UR4, UR11, UR7 ;  /* 0x0000000b040772a4 */ /* 0x000fe2000f8e0207 */
[----:B------:R-:W-:Y:S01]  /*99d0*/  SHF.R.S32.HI R20, RZ, 0x1f, R22 ;  /* 0x0000001fff147819 */ /* 0x000fe20000011416 */
[----:B------:R-:W-:Y:S01]  /*99e0*/  USHF.R.S32.HI UR4, URZ, 0x1f, UR37 ;  /* 0x0000001f3f047899 */ /* 0x000fe20008011425 */
[----:B------:R-:W0:Y:S01]  /*99f0*/  @P1 LDC R3, c[0x0][0xbf0] ;  /* 0x0002fc00ff031b82 */ /* 0x000e220000000800 */
        /* <DEDUP_REMOVED lines=11> */
[----:B------:R-:W-:Y:S02]  /*9ab0*/  UIMAD UR4, UR4, UR10, URZ ;  /* 0x0000000a040472a4 */ /* 0x000fe4000f8e023f */
[----:B------:R-:W-:Y:S01]  /*9ac0*/  UIMAD.WIDE.U32 UR8, UR37, UR10, UR8 ;  /* 0x0000000a250872a5 */ /* 0x000fe2000f8e0008 */
[----:B-1----:R-:W-:Y:S01]  /*9ad0*/  @P1 IMAD.HI.U32 R2, R13, R2, RZ ;  /* 0x000000020d021227 */ /* 0x002fe200078e00ff */
[----:B------:R-:W-:-:S03]  /*9ae0*/  UIMAD UR4, UR37, UR11, UR4 ;  /* 0x0000000b250472a4 */ /* 0x000fc6000f8e0204 */
[----:B------:R-:W-:Y:S01]  /*9af0*/  ULDC.64 UR10, c[0x0][0xb48] ;  /* 0x0002d200000a7ab9 */ /* 0x000fe20000000a00 */
[----:B------:R-:W-:Y:S01]  /*9b00*/  UIADD3 UR9, UR9, UR4, URZ ;  /* 0x0000000409097290 */ /* 0x000fe2000fffe03f */
[----:B0-----:R-:W-:-:S03]  /*9b10*/  @P1 SHF.R.U32.HI R5, RZ, R3, R2 ;  /* 0x00000003ff051219 */ /* 0x001fc60000011602 */
        /* <DEDUP_REMOVED lines=33> */
[----:B0-2---:R-:W-:Y:S02]  /*9d30*/  @!P4 IMAD.WIDE R2, R16, 0x4, R4 ;  /* 0x000000041002c825 */ /* 0x005fe400078e0204 */
[CC--:B------:R-:W-:Y:S02]  /*9d40*/  @!P2 LEA R6, P6, R156.reuse, R4.reuse, 0x2 ;  /* 0x000000049c06a211 */ /* 0x0c0fe400078c10ff */
        /* <DEDUP_REMOVED lines=25> */
.L_x_15221:
[----:B------:R-:W-:Y:S05]  /*9ee0*/  BSYNC B1 ;  /* 0x0000000000017941 */ /* 0x000fea0003800000 */
.L_x_15220:
        /* <DEDUP_REMOVED lines=9> */
[----:B0--3--:R-:W-:Y:S02]  /*9f80*/  @!P0 IMAD.WIDE R2, R16, 0x4, R4 ;  /* 0x0000000410028825 */ /* 0x009fe400078e0204 */
        /* <DEDUP_REMOVED lines=14> */
[----:B-12---:R-:W-:Y:S02]  /*a070*/  @!P4 LEA R14, P5, R23, R4, 0x2 ;  /* 0x00000004170ec211 */ /* 0x006fe400078a10ff */
        /* <DEDUP_REMOVED lines=12> */
.L_x_15216:
        /* <DEDUP_REMOVED lines=12> */
[----:B------:R-:W-:Y:S01]  /*a200*/  ULDC UR4, c[0x0][0xa88] ;  /* 0x0002a20000047ab9 */ /* 0x000fe20000000800 */
[----:B------:R-:W0:Y:S01]  /*a210*/  S2R R7, SR_TID.X ;  /* 0x0000000000077919 */ /* 0x000e220000002100 */
[----:B------:R-:W-:-:S03]  /*a220*/  IMAD.U32 R0, RZ, RZ, UR4 ;  /* 0x00000004ff007e24 */ /* 0x000fc6000f8e00ff */
[----:B------:R-:W-:-:S05]  /*a230*/  PLOP3.LUT P2, PT, PT, PT, UP1, 0x80, 0x0 ;  /* 0x000000000000781c */ /* 0x000fca0003f4f018 */
[----:B------:R-:W-:-:S04]  /*a240*/  @UP1 ULEA UR8, UP2, UR37, UR8, 0x2 ;  /* 0x0000000825081291 */ /* 0x000fc8000f84103f */
[----:B------:R-:W-:Y:S02]  /*a250*/  @UP1 ULEA.HI.X UR9, UR37, UR9, UR38, 0x2, UP2 ;  /* 0x0000000925091291 */ /* 0x000fe400090f1426 */
[----:B------:R-:W-:-:S04]  /*a260*/  IMAD.U32 R4, RZ, RZ, UR8 ;  /* 0x00000008ff047e24 */ /* 0x000fc8000f8e00ff */
[----:B------:R-:W-:-:S05]  /*a270*/  MOV R5, UR9 ;  /* 0x0000000900057c02 */ /* 0x000fca0008000f00 */
[----:B------:R1:W5:Y:S01]  /*a280*/  @P2 LDG.E R0, desc[UR54][R4.64] ;  /* 0x0000003604002981 */ /* 0x000362000c1e1900 */
[----:B------:R-:W-:Y:S01]  /*a290*/  UMOV UR4, URZ ;  /* 0x0000003f00047c82 */ /* 0x000fe20008000000 */
[----:B------:R-:W-:Y:S01]  /*a2a0*/  UISETP.NE.AND UP1, UPT, UR46, URZ, UPT ;  /* 0x0000003f2e00728c */ /* 0x000fe2000bf25270 */
[----:B0-----:R-:W-:-:S10]  /*a2b0*/  VIADD R7, R7, 0xffffff80 ;  /* 0xffffff8007077836 */ /* 0x001fd40000000000 */
[----:B------:R-:W-:Y:S01]  /*a2c0*/  @!UP1 ULDC UR46, c[0x0][0xad4] ;  /* 0x0002b500002e9ab9 */ /* 0x000fe20000000800 */
[----:B------:R-:W-:Y:S02]  /*a2d0*/  ISETP.GT.AND P0, PT, R7, 0xbf, PT ;  /* 0x000000bf0700780c */ /* 0x000fe40003f04270 */
[----:B--2---:R-:W-:-:S13]  /*a2e0*/  @P1 R2UR UR4, R6 ;  /* 0x00000000060412ca */ /* 0x004fda00000e0000 */
[----:B------:R-:W-:Y:S01]  /*a2f0*/  USHF.R.S32.HI UR18, URZ, 0x1f, UR4 ;  /* 0x0000001f3f127899 */ /* 0x000fe20008011404 */
[----:B-1----:R-:W-:Y:S11]  /*a300*/  @P2 BRA `(.L_x_15222) ;  /* 0x0000000000102947 */ /* 0x002ff60003800000 */
[----:B------:R-:W-:Y:S05]  /*a310*/  @!P1 BRA `(.L_x_15222) ;  /* 0x00000000000c9947 */ /* 0x000fea0003800000 */
[----:B------:R-:W2:Y:S04]  /*a320*/  LDG.E R5, desc[UR54][R2.64] ;  /* 0x0000003602057981 */ /* 0x000ea8000c1e1900 */
[----:B-----5:R-:W2:Y:S02]  /*a330*/  LDG.E R0, desc[UR54][R2.64+0x4] ;  /* 0x0000043602007981 */ /* 0x020ea4000c1e1900 */
[----:B--2---:R-:W-:-:S07]  /*a340*/  IMAD.IADD R0, R0, 0x1, -R5 ;  /* 0x0000000100007824 */ /* 0x004fce00078e0a05 */
.L_x_15222:
        /* <DEDUP_REMOVED lines=36> */
[----:B------:R-:W-:Y:S01]  /*a590*/  UIADD3.X UR7, UR7, UR17, UR18, UP1, UP2 ;  /* 0x0000001107077290 */ /* 0x000fe20008fe4412 */
[----:B-1----:R-:W-:Y:S01]  /*a5a0*/  @P0 SHF.R.U32.HI R5, RZ, R7, R2 ;  /* 0x00000007ff050219 */ /* 0x002fe20000011602 */
[----:B------:R-:W-:Y:S01]  /*a5b0*/  IMAD.U32 R2, RZ, RZ, UR20 ;  /* 0x00000014ff027e24 */ /* 0x000fe2000f8e00ff */
[----:B------:R-:W-:Y:S01]  /*a5c0*/  ULDC.64 UR8, c[0x0][UR16+0x210] ;  /* 0x0000840010087abb */ /* 0x000fe20008000a00 */
[----:B------:R-:W-:Y:S01]  /*a5d0*/  ULDC.64 UR10, c[0x0][0xba8] ;  /* 0x0002ea00000a7ab9 */ /* 0x000fe20000000a00 */
[----:B------:R-:W-:Y:S01]  /*a5e0*/  @!UP0 ULDC UR10, c[0x0][0xb50] ;  /* 0x0002d400000a8ab9 */ /* 0x000fe20000000800 */
[--C-:B------:R-:W-:Y:S01]  /*a5f0*/  IMAD.MOV R7, RZ, RZ, -R5.reuse ;  /* 0x000000ffff077224 */ /* 0x100fe200078e0a05 */
[----:B------:R-:W-:Y:S01]  /*a600*/  IADD3 R2, P0, P1, R5, UR14, R2 ;  /* 0x0000000e05027c10 */ /* 0x000fe2000f91e002 */
[----:B------:R-:W-:Y:S01]  /*a610*/  @!UP0 ULDC UR11, c[0x0][0xb54] ;  /* 0x0002d500000b8ab9 */ /* 0x000fe20000000800 */
[----:B------:R-:W-:Y:S01]  /*a620*/  SHF.R.S32.HI R5, RZ, 0x1f, R5 ;  /* 0x0000001fff057819 */ /* 0x000fe20000011405 */
[----:B------:R-:W-:-:S03]  /*a630*/  IMAD R7, R9, R7, R4 ;  /* 0x0000000709077224 */ /* 0x000fc600078e0204 */
[----:B------:R-:W-:Y:S01]  /*a640*/  IADD3.X R3, R5, UR7, R6, P0, P1 ;  /* 0x0000000705037c10 */ /* 0x000fe200087e2406 */
        /* <DEDUP_REMOVED lines=9> */
.L_x_15224:
[----:B------:R-:W-:Y:S05]  /*a6e0*/  BSYNC B1 ;  /* 0x0000000000017941 */ /* 0x000fea0003800000 */
.L_x_15223:
[----:B------:R-:W-:-:S06]  /*a6f0*/  UISETP.GT.AND UP0, UPT, UR46, 0x1, UPT ;  /* 0x000000012e00788c */ /* 0x000fcc000bf04270 */
[----:B------:R-:W-:-:S13]  /*a700*/  PLOP3.LUT P0, PT, PT, PT, UP0, 0x80, 0x0 ;  /* 0x000000000000781c */ /* 0x000fda0003f0f008 */
[----:B------:R-:W-:Y:S05]  /*a710*/  @P0 BRA `(.L_x_15219) ;  /* 0x0000000400280947 */ /* 0x000fea0003800000 */
[----:B------:R-:W1:Y:S01]  /*a720*/  LDC R11, c[0x0][0xbe8] ;  /* 0x0002fa00ff0b7b82 */ /* 0x000e620000000800 */
[----:B------:R-:W-:Y:S01]  /*a730*/  ULDC.64 UR10, c[0x0][0xaa0] ;  /* 0x0002a800000a7ab9 */ /* 0x000fe20000000a00 */
[----:B------:R-:W-:Y:S01]  /*a740*/  IMAD R2, R18, 0x30, R157 ;  /* 0x0000003012027824 */ /* 0x000fe200078e029d */
[----:B------:R-:W-:Y:S01]  /*a750*/  UIMAD UR7, UR18, UR10, URZ ;  /* 0x0000000a120772a4 */ /* 0x000fe2000f8e023f */
[----:B------:R-:W-:Y:S01]  /*a760*/  VIADD R30, R157, UR40 ;  /* 0x000000289d1e7c36 */ /* 0x000fe20008000000 */
[----:B------:R-:W-:Y:S01]  /*a770*/  UIMAD.WIDE.U32 UR8, UR4, UR10, URZ ;  /* 0x0000000a040872a5 */ /* 0x000fe2000f8e003f */
[----:B0-----:R-:W-:Y:S01]  /*a780*/  VIADD R4, R2, UR40 ;  /* 0x0000002802047c36 */ /* 0x001fe20008000000 */
[----:B------:R-:W-:Y:S01]  /*a790*/  UIMAD UR7, UR4, UR11, UR7 ;  /* 0x0000000b040772a4 */ /* 0x000fe2000f8e0207 */
[----:B------:R-:W-:Y:S02]  /*a7a0*/  SHF.R.S32.HI R13, RZ, 0x1f, R19 ;  /* 0x0000001fff0d7819 */ /* 0x000fe40000011413 */
[----:B------:R-:W-:Y:S01]  /*a7b0*/  ULDC.64 UR10, c[0x0][0xae8] ;  /* 0x0002ba00000a7ab9 */ /* 0x000fe20000000a00 */
[----:B------:R-:W-:Y:S01]  /*a7c0*/  UIADD3 UR9, UR9, UR7, URZ ;  /* 0x0000000709097290 */ /* 0x000fe2000fffe03f */
[----:B------:R-:W-:-:S03]  /*a7d0*/  IMAD.MOV.U32 R5, RZ, RZ, R4 ;  /* 0x000000ffff057224 */ /* 0x000fc600078e0004 */
[----:B------:R-:W-:-:S04]  /*a7e0*/  UIMAD.WIDE.U32 UR8, UR39, UR10, UR8 ;  /* 0x0000000a270872a5 */ /* 0x000fc8000f8e0008 */
[----:B------:R-:W-:-:S03]  /*a7f0*/  UIMAD UR9, UR39, UR11, UR9 ;  /* 0x0000000b270972a4 */ /* 0x000fc6000f8e0209 */
[----:B------:R-:W-:Y:S01]  /*a800*/  ULDC.64 UR10, c[0x0][0xaf0] ;  /* 0x0002bc00000a7ab9 */ /* 0x000fe20000000a00 */
[----:B-1----:R-:W-:Y:S01]  /*a810*/  ISETP.NE.AND P0, PT, R11, 0x1, PT ;  /* 0x000000010b00780c */ /* 0x002fe20003f05270 */
[----:B------:R-:W-:Y:S02]  /*a820*/  UIMAD UR38, UR38, UR10, URZ ;  /* 0x0000000a262672a4 */ /* 0x000fe4000f8e023f */
[----:B------:R-:W-:Y:S02]  /*a830*/  UIMAD.WIDE.U32 UR8, UR37, UR10, UR8 ;  /* 0x0000000a250872a5 */ /* 0x000fe4000f8e0008 */
[----:B------:R-:W-:-:S03]  /*a840*/  UIMAD UR4, UR37, UR11, UR38 ;  /* 0x0000000b250472a4 */ /* 0x000fc6000f8e0226 */
[----:B------:R-:W-:Y:S01]  /*a850*/  ULDC.64 UR10, c[0x0][0xae0] ;  /* 0x0002b800000a7ab9 */ /* 0x000fe20000000a00 */
[----:B------:R-:W-:-:S04]  /*a860*/  UIADD3 UR4, UR9, UR4, URZ ;  /* 0x0000000409047290 */ /* 0x000fc8000fffe03f */
[----:B------:R-:W0:Y:S08]  /*a870*/  @P0 LDC R3, c[0x0][0xbec] ;  /* 0x0002fb00ff030b82 */ /* 0x000e300000000800 */
        /* <DEDUP_REMOVED lines=52> */
.L_x_15219:
[----:B------:R-:W-:Y:S05]  /*abc0*/  BSYNC B0 ;  /* 0x0000000000007941 */ /* 0x000fea0003800000 */
.L_x_15215:
[----:B------:R-:W-:Y:S02]  /*abd0*/  ULDC UR4, c[0x0][0xc3c] ;  /* 0x00030f0000047ab9 */ /* 0x000fe40000000800 */
[----:B------:R-:W-:-:S13]  /*abe0*/  ISETP.GE.AND P0, PT, R31, UR4, PT ;  /* 0x000000041f007c0c */ /* 0x000fda000bf06270 */
[----:B------:R-:W-:Y:S05]  /*abf0*/  @!P0 BRA `(.L_x_15225) ;  /* 0xffffff6000888947 */ /* 0x000fea000383ffff */
[----:B------:R-:W-:Y:S05]  /*ac00*/  EXIT ;  /* 0x000000000000794d */ /* 0x000fea0003800000 */
.L_x_15172:
[----:B------:R-:W-:-:S08]  /*ac10*/  NOP ;  /* 0x0000000000007918 */ /* 0x000fd00000000000 */
[----:B------:R-:W0:-:S00]  /*ac20*/  USETMAXREG.DEALLOC.CTAPOOL 0x20 ;  /* 0x00000020000079c8 */ /* 0x000e0000080e0500 */
[----:B0-----:R-:W2:Y:S01]  /*ac30*/  LDL.LU R2, [R1+0x4] ;  /* 0x0000040001027983 */ /* 0x001ea20000300800 */
[----:B------:R-:W-:Y:S01]  /*ac40*/  LOP3.LUT R0, R0, 0x3, RZ, 0xc0, !PT ;  /* 0x0000000300007812 */ /* 0x000fe200078ec0ff */
[----:B------:R-:W-:-:S05]  /*ac50*/  IMAD.MOV.U32 R6, RZ, RZ, RZ ;  /* 0x000000ffff067224 */ /* 0x000fca00078e00ff */
[----:B------:R-:W0:Y:S02]  /*ac60*/  SHFL.IDX PT, R0, R0, RZ, 0x1f ;  /* 0x00001fff00007589 */ /* 0x000e2400000e0000 */
[----:B0-----:R-:W-:Y:S02]  /*ac70*/  ISETP.NE.AND P0, PT, R0, RZ, PT ;  /* 0x000000ff0000720c */ /* 0x001fe40003f05270 */
        /* <DEDUP_REMOVED lines=11> */
.L_x_15226:
[----:B------:R-:W1:Y:S01]  /*ad30*/  S2R R0, SR_TID.X ;  /* 0x0000000000007919 */ /* 0x000e620000002100 */
[----:B------:R-:W-:Y:S01]  /*ad40*/  ULDC UR4, c[0x0][0xc3c] ;  /* 0x00030f0000047ab9 */ /* 0x000fe20000000800 */
[----:B------:R-:W-:Y:S01]  /*ad50*/  IMAD.MOV.U32 R7, RZ, RZ, RZ ;  /* 0x000000ffff077224 */ /* 0x000fe200078e00ff */
[----:B------:R-:W2:Y:S01]  /*ad60*/  S2UR UR6, SR_CTAID.X ;  /* 0x00000000000679c3 */ /* 0x000ea20000002500 */
[----:B------:R-:W-:Y:S01]  /*ad70*/  ULDC UR5, c[0x0][0xc38] ;  /* 0x00030e0000057ab9 */ /* 0x000fe20000000800 */
[----:B-1----:R-:W-:-:S04]  /*ad80*/  LOP3.LUT R0, R0, 0x1f, RZ, 0xc0, !PT ;  /* 0x0000001f00007812 */ /* 0x002fc800078ec0ff */
[----:B------:R-:W-:-:S04]  /*ad90*/  ISETP.NE.AND P0, PT, R0, 0x1f, PT ;  /* 0x0000001f0000780c */ /* 0x000fc80003f05270 */
[----:B------:R-:W-:-:S13]  /*ada0*/  ISETP.GE.OR P1, PT, R0, UR4, !P0 ;  /* 0x0000000400007c0c */ /* 0x000fda000c726670 */
[----:B------:R-:W1:Y:S08]  /*adb0*/  @!P1 LDC.64 R4, c[0x0][0xc80] ;  /* 0x00032000ff049b82 */ /* 0x000e700000000a00 */
[----:B0-----:R-:W0:Y:S01]  /*adc0*/  @!P1 LDC.64 R2, c[0x0][0xc78] ;  /* 0x00031e00ff029b82 */ /* 0x001e220000000a00 */
[----:B-1----:R-:W-:-:S05]  /*add0*/  @!P1 IMAD.WIDE.U32 R4, R0, 0x4, R4 ;  /* 0x0000000400049825 */ /* 0x002fca00078e0004 */
[----:B------:R-:W3:Y:S01]  /*ade0*/  @!P1 LDG.E R6, desc[UR54][R4.64] ;  /* 0x0000003604069981 */ /* 0x000ee2000c1e1900 */
[----:B0-----:R-:W-:-:S05]  /*adf0*/  @!P1 IMAD.WIDE.U32 R2, R0, 0x4, R2 ;  /* 0x0000000400029825 */ /* 0x001fca00078e0002 */
        /* <DEDUP_REMOVED lines=25> */
[----:B--2---:R-:W-:Y:S01]  /*af90*/  ISETP.GT.AND P6, PT, R8, UR6, PT ;  /* 0x0000000608007c0c */ /* 0x004fe2000bfc4270 */
[----:B------:R-:W-:-:S12]  /*afa0*/  IMAD.MOV.U32 R3, RZ, RZ, R8 ;  /* 0x000000ffff037224 */ /* 0x000fd800078e0008 */
[----:B------:R-:W-:Y:S05]  /*afb0*/  @P6 BRA `(.L_x_15228) ;  /* 0x0000000000946947 */ /* 0x000fea0003800000 */
[----:B------:R-:W-:Y:S01]  /*afc0*/  IMAD.MOV.U32 R8, RZ, RZ, R3 ;  /* 0x000000ffff087224 */ /* 0x000fe200078e0003 */
[----:B------:R-:W-:Y:S01]  /*afd0*/  UMOV UR4, URZ ;  /* 0x0000003f00047c82 */ /* 0x000fe20008000000 */
[----:B------:R-:W-:-:S05]  /*afe0*/  ULDC UR5, c[0x0][0xc38] ;  /* 0x00030e0000057ab9 */ /* 0x000fca0000000800 */
.L_x_15230:
        /* <DEDUP_REMOVED lines=34> */
.L_x_15228:
        /* <DEDUP_REMOVED lines=13> */
.L_x_15231:
        /* <DEDUP_REMOVED lines=40> */
[----:B------:R-:W-:Y:S01]  /*b560*/  IMAD.HI.U32 R2, R3, R9, R2 ;  /* 0x0000000903027227 */ /* 0x000fe200078e0002 */
[----:B------:R-:W-:-:S03]  /*b570*/  MOV R3, R8 ;  /* 0x0000000800037202 */ /* 0x000fc60000000f00 */
        /* <DEDUP_REMOVED lines=20> */
.L_x_15232:
        /* <DEDUP_REMOVED lines=60> */
[----:B------:R-:W-:-:S07]  /*ba80*/  IMAD R18, R2, R18, R3 ;  /* 0x0000001202127224 */ /* 0x000fce00078e0203 */
.L_x_15233:
[----:B------:R-:W-:-:S05]  /*ba90*/  LOP3.LUT R17, RZ, R2, RZ, 0x33, !PT ;  /* 0x00000002ff117212 */ /* 0x000fca00078e33ff */
[----:B------:R-:W-:Y:S01]  /*baa0*/  IMAD.IADD R17, R6, 0x1, R17 ;  /* 0x0000000106117824 */ /* 0x000fe200078e0211 */
[----:B------:R-:W-:Y:S06]  /*bab0*/  BRA `(.L_x_15234) ;  /* 0x0000000000147947 */ /* 0x000fec0003800000 */
.L_x_15229:
[----:B------:R-:W-:Y:S01]  /*bac0*/  ULDC UR4, c[0x0][0xc3c] ;  /* 0x00030f0000047ab9 */ /* 0x000fe20000000800 */
[----:B------:R-:W-:Y:S02]  /*bad0*/  IMAD.MOV.U32 R17, RZ, RZ, RZ ;  /* 0x000000ffff117224 */ /* 0x000fe400078e00ff */
[----:B------:R-:W-:Y:S02]  /*bae0*/  IMAD.U32 R16, RZ, RZ, UR6 ;  /* 0x00000006ff107e24 */ /* 0x000fe4000f8e00ff */
[----:B------:R-:W-:Y:S02]  /*baf0*/  IMAD.MOV.U32 R18, RZ, RZ, RZ ;  /* 0x000000ffff127224 */ /* 0x000fe400078e00ff */
[----:B------:R-:W-:-:S07]  /*bb00*/  IMAD.U32 R19, RZ, RZ, UR4 ;  /* 0x00000004ff137e24 */ /* 0x000fce000f8e00ff */
.L_x_15234:
[----:B------:R-:W-:-:S13]  /*bb10*/  ISETP.NE.AND P0, PT, R0, RZ, PT ;  /* 0x000000ff0000720c */ /* 0x000fda0003f05270 */
[----:B------:R-:W0:Y:S01]  /*bb20*/  @!P0 S2R R3, SR_CgaCtaId ;  /* 0x0000000000038919 */ /* 0x000e220000008800 */
[----:B------:R-:W-:-:S04]  /*bb30*/  @!P0 MOV R0, 0x400 ;  /* 0x0000040000008802 */ /* 0x000fc80000000f00 */
[----:B0-----:R-:W-:-:S05]  /*bb40*/  @!P0 LEA R0, R3, R0, 0x18 ;  /* 0x0000000003008211 */ /* 0x001fca00078ec0ff */
[----:B------:R2:W-:Y:S01]  /*bb50*/  @!P0 STS.128 [R0+0x168d0], R16 ;  /* 0x0168d01000008388 */ /* 0x0005e20000000c00 */
[----:B------:R-:W-:Y:S06]  /*bb60*/  BAR.ARV 0x5, 0x200 ;  /* 0x0148000000007b1d */ /* 0x000fec0000002000 */
.L_x_15227:
[----:B------:R3:W-:Y:S01]  /*bb70*/  STL [R1+0x38], RZ ;  /* 0x000038ff01007387 */ /* 0x0007e20000100800 */
[----:B------:R-:W-:Y:S01]  /*bb80*/  ULDC UR4, c[0x0][0xc3c] ;  /* 0x00030f0000047ab9 */ /* 0x000fe20000000800 */
[----:B------:R-:W-:Y:S01]  /*bb90*/  IMAD.MOV.U32 R27, RZ, RZ, 0x1 ;  /* 0x00000001ff1b7424 */ /* 0x000fe200078e00ff */
[----:B-1----:R-:W-:Y:S01]  /*bba0*/  ISETP.GE.AND P0, PT, R19, UR4, PT ;  /* 0x0000000413007c0c */ /* 0x002fe2000bf06270 */
[----:B------:R-:W-:-:S12]  /*bbb0*/  IMAD.MOV.U32 R25, RZ, RZ, RZ ;  /* 0x000000ffff197224 */ /* 0x000fd800078e00ff */
[----:B---3--:R-:W-:Y:S05]  /*bbc0*/  @P0 BRA `(.L_x_15235) ;  /* 0x0000005000e40947 */ /* 0x008fea0003800000 */
[----:B------:R-:W1:Y:S01]  /*bbd0*/  S2R R3, SR_TID.X ;  /* 0x0000000000037919 */ /* 0x000e620000002100 */
[----:B------:R-:W3:Y:S01]  /*bbe0*/  S2UR UR5, SR_CgaCtaId ;  /* 0x00000000000579c3 */ /* 0x000ee20000008800 */
[----:B------:R-:W-:Y:S01]  /*bbf0*/  UMOV UR4, 0x400 ;  /* 0x0000040000047882 */ /* 0x000fe20000000000 */
[----:B------:R-:W-:Y:S01]  /*bc00*/  BSSY B8, `(.L_x_15235) ;  /* 0x0000535000087945 */ /* 0x000fe20003800000 */
[----:B------:R4:W-:Y:S01]  /*bc10*/  STL [R1+0x38], RZ ;  /* 0x000038ff01007387 */ /* 0x0009e20000100800 */
[----:B------:R-:W-:Y:S01]  /*bc20*/  IMAD.MOV.U32 R27, RZ, RZ, 0x1 ;  /* 0x00000001ff1b7424 */ /* 0x000fe200078e00ff */
[----:B------:R-:W-:Y:S01]  /*bc30*/  ULOP3.LUT UR37, UR36, 0x2, URZ, 0xfc, !UPT ;  /* 0x0000000224257892 */ /* 0x000fe2000f8efc3f */
[----:B------:R-:W-:Y:S01]  /*bc40*/  IMAD.MOV.U32 R25, RZ, RZ, RZ ;  /* 0x000000ffff197224 */ /* 0x000fe200078e00ff */
[----:B------:R-:W-:Y:S01]  /*bc50*/  ULDC UR38, c[0x0][0xc] ;  /* 0x0000030000267ab9 */ /* 0x000fe20000000800 */
[----:B---3--:R-:W-:-:S06]  /*bc60*/  ULEA UR4, UR5, UR4, 0x18 ;  /* 0x0000000405047291 */ /* 0x008fcc000f8ec03f */
[----:B------:R-:W-:Y:S01]  /*bc70*/  IMAD.U32 R22, RZ, RZ, UR4 ;  /* 0x00000004ff167e24 */ /* 0x000fe2000f8e00ff */
[C---:B-1----:R-:W-:Y:S01]  /*bc80*/  LOP3.LUT R4, R3.reuse, 0x7f, RZ, 0xc0, !PT ;  /* 0x0000007f03047812 */ /* 0x042fe200078ec0ff */
[C---:B------:R-:W-:Y:S02]  /*bc90*/  IMAD.SHL.U32 R28, R3.reuse, 0x8, RZ ;  /* 0x00000008031c7824 */ /* 0x040fe400078e00ff */
[----:B0-----:R-:W-:Y:S01]  /*bca0*/  IMAD.SHL.U32 R2, R3, 0x10, RZ ;  /* 0x0000001003027824 */ /* 0x001fe200078e00ff */
[----:B------:R-:W-:Y:S02]  /*bcb0*/  SHF.R.U32.HI R4, RZ, 0x3, R4 ;  /* 0x00000003ff047819 */ /* 0x000fe40000011604 */
[----:B--2---:R-:W-:Y:S02]  /*bcc0*/  LOP3.LUT R0, R28, 0x1f8, RZ, 0xc0, !PT ;  /* 0x000001f81c007812 */ /* 0x004fe400078ec0ff */
[----:B------:R-:W-:Y:S02]  /*bcd0*/  LOP3.LUT R2, R2, 0x70, RZ, 0xc0, !PT ;  /* 0x0000007002027812 */ /* 0x000fe400078ec0ff */
[----:B------:R-:W-:-:S02]  /*bce0*/  LOP3.LUT R3, R0, 0x38, R3, 0x78, !PT ;  /* 0x0000003800037812 */ /* 0x000fc400078e7803 */
[----:B------:R-:W-:Y:S02]  /*bcf0*/  LOP3.LUT R2, R4, R2, RZ, 0xfc, !PT ;  /* 0x0000000204027212 */ /* 0x000fe400078efcff */
[----:B------:R-:W-:Y:S02]  /*bd00*/  LOP3.LUT R0, R3, 0x200, R28, 0xf8, !PT ;  /* 0x0000020003007812 */ /* 0x000fe400078ef81c */
[----:B------:R-:W-:-:S03]  /*bd10*/  LOP3.LUT R28, R28, 0x38, RZ, 0xc0, !PT ;  /* 0x000000381c1c7812 */ /* 0x000fc600078ec0ff */
[----:B------:R-:W-:-:S05]  /*bd20*/  IMAD R0, R0, 0x2, R22 ;  /* 0x0000000200007824 */ /* 0x000fca00078e0216 */
[----:B------:R4:W-:Y:S02]  /*bd30*/  STL [R1+0x1c], R0 ;  /* 0x00001c0001007387 */ /* 0x0009e40000100800 */
.L_x_15298:
[----:B0-----:R-:W0:Y:S01]  /*bd40*/  LDC.64 R2, c[0x0][0xc88] ;  /* 0x00032200ff027b82 */ /* 0x001e220000000a00 */
[----:B--2---:R-:W2:Y:S01]  /*bd50*/  LDL.LU R6, [R1+0x4] ;  /* 0x0000040001067983 */ /* 0x004ea20000300800 */
[----:B0-----:R-:W-:-:S05]  /*bd60*/  IMAD.WIDE R2, R19, 0x4, R2 ;  /* 0x0000000413027825 */ /* 0x001fca00078e0202 */
[----:B------:R-:W4:Y:S01]  /*bd70*/  LDG.E R29, desc[UR54][R2.64] ;  /* 0x00000036021d7981 */ /* 0x000f22000c1e1900 */
[----:B------:R-:W-:Y:S05]  /*bd80*/  YIELD ;  /* 0x0000000000007946 */ /* 0x000fea0003800000 */
[----:B------:R-:W-:Y:S01]  /*bd90*/  ULDC.64 UR4, c[0x0][0xa28] ;  /* 0x00028a0000047ab9 */ /* 0x000fe20000000a00 */
[----:B------:R-:W-:Y:S01]  /*bda0*/  IMAD.MOV.U32 R7, RZ, RZ, RZ ;  /* 0x000000ffff077224 */ /* 0x000fe200078e00ff */
[----:B------:R-:W-:Y:S01]  /*bdb0*/  ISETP.NE.U32.AND P0, PT, RZ, UR4, PT ;  /* 0x00000004ff007c0c */ /* 0x000fe2000bf05070 */
[----:B------:R-:W-:-:S03]  /*bdc0*/  ULDC.64 UR6, c[0x0][0xa18] ;  /* 0x0002860000067ab9 */ /* 0x000fc60000000a00 */
[----:B------:R-:W-:Y:S02]  /*bdd0*/  ISETP.NE.AND.EX P0, PT, RZ, UR5, PT, P0 ;  /* 0x00000005ff007c0c */ /* 0x000fe4000bf05300 */
[----:B----4-:R-:W-:-:S11]  /*bde0*/  SHF.R.S32.HI R0, RZ, 0x1f, R29 ;  /* 0x0000001fff007819 */ /* 0x010fd6000001141d */
[C---:B------:R-:W-:Y:S01]  /*bdf0*/  @P0 LEA R2, P1, R29.reuse, UR4, 0x2 ;  /* 0x000000041d020c11 */ /* 0x040fe2000f8210ff */
[C---:B------:R-:W-:Y:S01]  /*be00*/  IMAD.SHL.U32 R23, R29.reuse, 0x4, RZ ;  /* 0x000000041d177824 */ /* 0x040fe200078e00ff */
[C-C-:B------:R-:W-:Y:S01]  /*be10*/  SHF.L.U64.HI R24, R29.reuse, 0x2, R0.reuse ;  /* 0x000000021d187819 */ /* 0x140fe20000010200 */
[----:B------:R0:W-:Y:S01]  /*be20*/  STL [R1+0x2c], R0 ;  /* 0x00002c0001007387 */ /* 0x0001e20000100800 */
[----:B------:R-:W-:Y:S01]  /*be30*/  @P0 LEA.HI.X R3, R29, UR5, R0, 0x2, P1 ;  /* 0x000000051d030c11 */ /* 0x000fe200088f1400 */
[----:B------:R-:W-:-:S04]  /*be40*/  ULDC.64 UR4, c[0x0][0xa00] ;  /* 0x0002800000047ab9 */ /* 0x000fc80000000a00 */
[----:B------:R1:W3:Y:S01]  /*be50*/  @P0 LDG.E R7, desc[UR54][R2.64] ;  /* 0x0000003602070981 */ /* 0x0002e2000c1e1900 */
[----:B------:R-:W-:Y:S02]  /*be60*/  ISETP.NE.U32.AND P0, PT, RZ, UR4, PT ;  /* 0x00000004ff007c0c */ /* 0x000fe4000bf05070 */
[----:B--2---:R-:W-:Y:S01]  /*be70*/  LOP3.LUT R6, R6, 0xffffffef, RZ, 0xc0, !PT ;  /* 0xffffffef06067812 */ /* 0x004fe200078ec0ff */
        /* <DEDUP_REMOVED lines=8> */
[----:B------:R-:W2:Y:S05]  /*bf00*/  @P2 LDG.E R0, desc[UR54][R2.64] ;  /* 0x0000003602002981 */ /* 0x000eaa000c1e1900 */
[----:B------:R-:W-:Y:S01]  /*bf10*/  @P0 IADD3 R4, P1, R23, UR6, RZ ;  /* 0x0000000617040c10 */ /* 0x000fe2000ff3e0ff */
[----:B------:R-:W-:Y:S03]  /*bf20*/  STL [R1+0x4], R6 ;  /* 0x0000040601007387 */ /* 0x000fe60000100800 */
        /* <DEDUP_REMOVED lines=8> */
[----:B--2---:R0:W-:Y:S04]  /*bfb0*/  STL [R1+0x20], R0 ;  /* 0x0000200001007387 */ /* 0x0041e80000100800 */
[----:B---3--:R1:W-:Y:S04]  /*bfc0*/  STL [R1+0x14], R7 ;  /* 0x0000140701007387 */ /* 0x0083e80000100800 */
[----:B----4-:R1:W-:Y:S01]  /*bfd0*/  @P0 STL [R1+0x28], R4 ;  /* 0x0000280401000387 */ /* 0x0103e20000100800 */
[----:B0-----:R-:W-:Y:S01]  /*bfe0*/  IMAD.U32 R0, RZ, RZ, UR4 ;  /* 0x00000004ff007e24 */ /* 0x001fe2000f8e00ff */
[----:B------:R-:W-:Y:S06]  /*bff0*/  @P0 BRA `(.L_x_15236) ;  /* 0x0000000000200947 */ /* 0x000fec0003800000 */
        /* <DEDUP_REMOVED lines=8> */
.L_x_15236:
        /* <DEDUP_REMOVED lines=10> */
.L_x_15237:
        /* <DEDUP_REMOVED lines=9> */
.L_x_15238:
[----:B0-2---:R-:W-:Y:S01]  /*c1b0*/  IMAD.MOV.U32 R2, RZ, RZ, R6 ;  /* 0x000000ffff027224 */ /* 0x005fe200078e0006 */
[----:B------:R-:W0:Y:S01]  /*c1c0*/  LDC R3, c[0x0][0x448] ;  /* 0x00011200ff037b82 */ /* 0x000e220000000800 */
[----:B------:R-:W2:Y:S01]  /*c1d0*/  LDL R6, [R1+0x28] ;  /* 0x0000280001067983 */ /* 0x000ea20000100800 */
[----:B-----5:R-:W-:Y:S01]  /*c1e0*/  IMAD.IADD R5, R0, 0x1, -R7 ;  /* 0x0000000100057824 */ /* 0x020fe200078e0a07 */
[----:B------:R-:W-:Y:S01]  /*c1f0*/  BSSY B0, `(.L_x_15239) ;  /* 0x000003a000007945 */ /* 0x000fe20003800000 */
[----:B------:R-:W-:Y:S02]  /*c200*/  LOP3.LUT R2, R2, 0xfffffff7, RZ, 0xc0, !PT ;  /* 0xfffffff702027812 */ /* 0x000fe400078ec0ff */
[----:B0-----:R-:W-:-:S13]  /*c210*/  ISETP.NE.AND P0, PT, R3, 0x1, PT ;  /* 0x000000010300780c */ /* 0x001fda0003f05270 */
[----:B------:R-:W0:Y:S01]  /*c220*/  @P0 LDC R4, c[0x0][0x44c] ;  /* 0x00011300ff040b82 */ /* 0x000e220000000800 */
[----:B------:R-:W-:-:S05]  /*c230*/  @P0 LOP3.LUT R2, R2, 0x8, RZ, 0xfc, !PT ;  /* 0x0000000802020812 */ /* 0x000fca00078efcff */
[----:B------:R1:W-:Y:S02]  /*c240*/  STL [R1+0x4], R2 ;  /* 0x0000040201007387 */ /* 0x0003e40000100800 */
[----:B------:R-:W3:Y:S02]  /*c250*/  @P0 LDC R3, c[0x0][0x450] ;  /* 0x00011400ff030b82 */ /* 0x000ee40000000800 */
[----:B------:R4:W-:Y:S01]  /*c260*/  STL [R1+0xc], R5 ;  /* 0x00000c0501007387 */ /* 0x0009e20000100800 */
[----:B-1----:R-:W-:-:S04]  /*c270*/  IMAD R2, R17, 0xc0, RZ ;  /* 0x000000c011027824 */ /* 0x002fc800078e02ff */
[----:B------:R-:W-:-:S04]  /*c280*/  VIADD R2, R2, 0xbf ;  /* 0x000000bf02027836 */ /* 0x000fc80000000000 */
[----:B0-----:R-:W-:-:S05]  /*c290*/  @P0 IMAD.HI.U32 R4, R2, R4, RZ ;  /* 0x0000000402040227 */ /* 0x001fca00078e00ff */
[----:B---3--:R-:W-:Y:S02]  /*c2a0*/  @P0 SHF.R.U32.HI R2, RZ, R3, R4 ;  /* 0x00000003ff020219 */ /* 0x008fe40000011604 */
[----:B------:R-:W-:-:S04]  /*c2b0*/  LOP3.LUT R4, R18, 0xff000000, RZ, 0xc0, !PT ;  /* 0xff00000012047812 */ /* 0x000fc800078ec0ff */
[----:B------:R-:W-:Y:S02]  /*c2c0*/  SHF.R.U32.HI R4, RZ, 0x8, R4 ;  /* 0x00000008ff047819 */ /* 0x000fe40000011604 */
[----:B--2---:R-:W-:-:S05]  /*c2d0*/  IADD3 R0, R5, 0x80, -R6 ;  /* 0x0000008005007810 */ /* 0x004fca0007ffe806 */
        /* <DEDUP_REMOVED lines=11> */
[----:B------:R-:W-:Y:S02]  /*c390*/  LEA.HI R4, R2, R4, RZ, 0x10 ;  /* 0x0000000402047211 */ /* 0x000fe400078f80ff */
[----:B------:R-:W-:-:S09]  /*c3a0*/  MOV R2, RZ ;  /* 0x000000ff00027202 */ /* 0x000fd20000000f00 */
[----:B----4-:R-:W-:Y:S05]  /*c3b0*/  @!P0 BRA `(.L_x_15240) ;  /* 0x0000000000748947 */ /* 0x010fea0003800000 */
        /* <DEDUP_REMOVED lines=29> */
.L_x_15240:
[----:B------:R-:W-:Y:S05]  /*c590*/  BSYNC B0 ;  /* 0x0000000000007941 */ /* 0x000fea0003800000 */
.L_x_15239:
        /* <DEDUP_REMOVED lines=25> */
.L_x_15242:
        /* <DEDUP_REMOVED lines=20> */
.L_x_15245:
[----:B------:R-:W-:Y:S05]  /*c870*/  BSYNC B6 ;  /* 0x0000000000067941 */ /* 0x000fea0003800000 */
.L_x_15244:
        /* <DEDUP_REMOVED lines=20> */
.L_x_15248:
        /* <DEDUP_REMOVED lines=15> */
.L_x_15247:
[----:B------:R-:W-:Y:S05]  /*cab0*/  BSYNC B6 ;  /* 0x0000000000067941 */ /* 0x000fea0003800000 */
.L_x_15246:
        /* <DEDUP_REMOVED lines=14> */
[----:B--2---:R0:W2:Y:S01]  /*cba0*/  @P0 LDG.E R21, desc[UR54][R2.64] ;  /* 0x0000003602150981 */ /* 0x0040a2000c1e1900 */
[----:B-1----:R-:W-:Y:S01]  /*cbb0*/  IMAD.SHL.U32 R7, R7, 0x10, RZ ;  /* 0x0000001007077824 */ /* 0x002fe200078e00ff */
[----:B------:R-:W-:Y:S01]  /*cbc0*/  LOP3.LUT R0, R0, 0x7f, RZ, 0xc0, !PT ;  /* 0x0000007f00007812 */ /* 0x000fe200078ec0ff */
[----:B---3--:R-:W-:-:S07]  /*cbd0*/  VIADD R26, R26, 0xffffffff ;  /* 0xffffffff1a1a7836 */ /* 0x008fce0000000000 */
        /* <DEDUP_REMOVED lines=27> */
[----:B------:R-:W-:Y:S01]  /*cd90*/  LOP3.LUT R20, R20, 0xfffffffb, RZ, 0xc0, !PT ;  /* 0xfffffffb14147812 */ /* 0x000fe200078ec0ff */
[----:B------:R-:W-:-:S03]  /*cda0*/  IMAD.U32 R9, RZ, RZ, UR37 ;  /* 0x00000025ff097e24 */ /* 0x000fc6000f8e00ff */
[----:B------:R-:W-:Y:S02]  /*cdb0*/  @P2 LOP3.LUT R20, R20, 0x4, RZ, 0xfc, !PT ;  /* 0x0000000414142812 */ /* 0x000fe400078efcff */
[----:B------:R-:W-:Y:S02]  /*cdc0*/  ISETP.NE.AND P2, PT, R9, 0x3, PT ;  /* 0x000000030900780c */ /* 0x000fe40003f45270 */
[----:B------:R-:W-:-:S11]  /*cdd0*/  LOP3.LUT R20, R20, 0xfffffffd, RZ, 0xc0, !PT ;  /* 0xfffffffd14147812 */ /* 0x000fd600078ec0ff */
[----:B------:R-:W-:-:S05]  /*cde0*/  @P2 LOP3.LUT R20, R20, 0x2, RZ, 0xfc, !PT ;  /* 0x0000000214142812 */ /* 0x000fca00078efcff */
[----:B------:R0:W-:Y:S01]  /*cdf0*/  STL [R1+0x4], R20 ;  /* 0x0000041401007387 */ /* 0x0001e20000100800 */
[----:B------:R-:W-:-:S03]  /*ce00*/  UMOV UR4, 0xffffffff ;  /* 0xffffffff00047882 */ /* 0x000fc60000000000 */
[----:B------:R-:W-:Y:S05]  /*ce10*/  BRA.DIV UR4, `(.L_x_15249) ;  /* 0x0000004604dc7947 */ /* 0x000fea000b800000 */
.L_x_15315:
[----:B------:R-:W-:Y:S01]  /*ce20*/  LOP3.LUT R24, R18, 0xffff, RZ, 0xc0, !PT ;  /* 0x0000ffff12187812 */ /* 0x000fe200078ec0ff */
[----:B------:R-:W-:Y:S06]  /*ce30*/  @!P2 BRA `(.L_x_15250) ;  /* 0x000000000004a947 */ /* 0x000fec0003800000 */
[----:B------:R-:W-:Y:S01]  /*ce40*/  BPT.TRAP 0x1 ;  /* 0x000000040000795c */ /* 0x000fe20000300000 */
.L_x_15250:
        /* <DEDUP_REMOVED lines=23> */
.L_x_15316:
[----:B------:R-:W-:Y:S05]  /*cfc0*/  BSYNC B0 ;  /* 0x0000000000007941 */ /* 0x000fea0003800000 */
.L_x_15251:
        /* <DEDUP_REMOVED lines=40> */
[----:B-1----:R-:W-:-:S04]  /*d250*/  @P0 LEA R7, P1, R28, R7, 0x1 ;  /* 0x000000071c070211 */ /* 0x002fc800078208ff */
[----:B--2---:R-:W-:Y:S02]  /*d260*/  @P0 IADD3.X R6, RZ, R6, RZ, P1, !PT ;  /* 0x00000006ff060210 */ /* 0x004fe40000ffe4ff */
[----:B------:R-:W-:Y:S02]  /*d270*/  ISETP.GE.AND P1, PT, R4, 0x11, PT ;  /* 0x000000110400780c */ /* 0x000fe40003f26270 */
        /* <DEDUP_REMOVED lines=66> */
.L_x_15334:
[----:B------:R-:W-:-:S13]  /*d6a0*/  ISETP.GE.AND P0, PT, R4, 0x71, PT ;  /* 0x000000710400780c */ /* 0x000fda0003f06270 */
[----:B-1----:R-:W-:Y:S01]  /*d6b0*/  @P0 LEA R6, P1, R28, R0, 0x1 ;  /* 0x000000001c060211 */ /* 0x002fe200078208ff */
        /* <DEDUP_REMOVED lines=8> */
.L_x_15254:
        /* <DEDUP_REMOVED lines=11> */
.L_x_15255:
[----:B------:R2:W5:Y:S01]  /*d7f0*/  LDL R0, [R1+0x4] ;  /* 0x0000040001007983 */ /* 0x0005620000100800 */
[----:B------:R2:W-:Y:S03]  /*d800*/  SYNCS.ARRIVE.TRANS64.A1T0 RZ, [R3+URZ+0x16830], RZ ;  /* 0x016830ff03ff79a7 */ /* 0x0005e6000810003f */
[----:B-1----:R2:W5:Y:S04]  /*d810*/  LDL.LU R5, [R1+0x20] ;  /* 0x0000200001057983 */ /* 0x0025680000300800 */
        /* <DEDUP_REMOVED lines=9> */
[----:B--2---:R-:W-:Y:S01]  /*d8b0*/  IMAD.WIDE.U32 R2, R5, UR4, RZ ;  /* 0x0000000405027c25 */ /* 0x004fe2000f8e00ff */
        /* <DEDUP_REMOVED lines=24> */
[----:B01----:R-:W-:Y:S05]  /*da40*/  CALL.ABS.NOINC R2 ;  /* 0x0000000002007343 */ /* 0x003fea0003c00000 */
.L_x_15257:
[----:B------:R-:W-:Y:S05]  /*da50*/  BSYNC B6 ;  /* 0x0000000000067941 */ /* 0x000fea0003800000 */
.L_x_15256:
[----:B------:R-:W2:Y:S01]  /*da60*/  LDL.LU R21, [R1+0x34] ;  /* 0x0000340001157983 */ /* 0x000ea20000300800 */
[----:B------:R-:W-:Y:S01]  /*da70*/  ULDC.64 UR6, c[0x0][0x2e0] ;  /* 0x0000b80000067ab9 */ /* 0x000fe20000000a00 */
[----:B-1----:R-:W1:Y:S01]  /*da80*/  LDC R4, c[0x0][0x448] ;  /* 0x00011200ff047b82 */ /* 0x002e620000000800 */
[----:B------:R-:W-:Y:S01]  /*da90*/  ULDC.64 UR4, c[0x0][0x2d8] ;  /* 0x0000b60000047ab9 */ /* 0x000fe20000000a00 */
[----:B------:R-:W3:Y:S01]  /*daa0*/  LDL.LU R20, [R1+0x2c] ;  /* 0x00002c0001147983 */ /* 0x000ee20000300800 */
[----:B------:R-:W-:-:S03]  /*dab0*/  ULDC.64 UR8, c[0x0][0x280] ;  /* 0x0000a00000087ab9 */ /* 0x000fc60000000a00 */
[----:B------:R-:W3:Y:S02]  /*dac0*/  LDL.LU.64 R2, [R1+0x20] ;  /* 0x0000200001027983 */ /* 0x000ee40000300a00 */
[----:B0-----:R-:W0:Y:S02]  /*dad0*/  LDC R9, c[0x0][0x448] ;  /* 0x00011200ff097b82 */ /* 0x001e240000000800 */
[----:B------:R4:W5:Y:S01]  /*dae0*/  LDL R10, [R1+0x1c] ;  /* 0x00001c00010a7983 */ /* 0x0009620000100800 */
[----:B-1----:R-:W-:-:S13]  /*daf0*/  ISETP.NE.AND P6, PT, R4, 0x1, PT ;  /* 0x000000010400780c */ /* 0x002fda0003fc5270 */
[----:B------:R-:W1:Y:S08]  /*db00*/  @P6 LDC R5, c[0x0][0x44c] ;  /* 0x00011300ff056b82 */ /* 0x000e700000000800 */
[----:B------:R-:W4:Y:S08]  /*db10*/  @P6 LDC R4, c[0x0][0x450] ;  /* 0x00011400ff046b82 */ /* 0x000f300000000800 */
[----:B------:R-:W0:Y:S01]  /*db20*/  @P6 LDC R8, c[0x0][0x450] ;  /* 0x00011400ff086b82 */ /* 0x000e220000000800 */
[----:B--2---:R-:W-:-:S02]  /*db30*/  IMAD R0, R21, UR6, RZ ;  /* 0x0000000615007c24 */ /* 0x004fc4000f8e02ff */
[----:B------:R-:W2:Y:S02]  /*db40*/  S2R R21, SR_TID.X ;  /* 0x0000000000157919 */ /* 0x000ea40000002100 */
[----:B------:R-:W-:Y:S01]  /*db50*/  IMAD R0, R29, UR7, R0 ;  /* 0x000000071d007c24 */ /* 0x000fe2000f8e0200 */
[----:B---3--:R-:W-:Y:S02]  /*db60*/  MOV R3, R20 ;  /* 0x0000001400037202 */ /* 0x008fe40000000f00 */
        /* <DEDUP_REMOVED lines=12> */
[----:B------:R2:W5:Y:S03]  /*dc30*/  LDL R21, [R1+0x28] ;  /* 0x0000280001157983 */ /* 0x0005660000100800 */
[----:B------:R-:W-:-:S04]  /*dc40*/  IMAD R6, R17, 0xc0, R20 ;  /* 0x000000c011067824 */ /* 0x000fc800078e0214 */
[----:B-1----:R-:W-:-:S04]  /*dc50*/  @P6 IMAD.HI.U32 R0, R6, R5, RZ ;  /* 0x0000000506006227 */ /* 0x002fc800078e00ff */
[----:B------:R-:W-:Y:S01]  /*dc60*/  IMAD.MOV.U32 R5, RZ, RZ, R6 ;  /* 0x000000ffff057224 */ /* 0x000fe200078e0006 */
[----:B----4-:R-:W-:-:S04]  /*dc70*/  @P6 SHF.R.U32.HI R5, RZ, R4, R0 ;  /* 0x00000004ff056219 */ /* 0x010fc80000011600 */
[----:B------:R-:W-:-:S05]  /*dc80*/  SHF.R.S32.HI R0, RZ, 0x1f, R5 ;  /* 0x0000001fff007819 */ /* 0x000fca0000011405 */
[----:B------:R-:W-:-:S04]  /*dc90*/  IMAD R0, R0, UR4, RZ ;  /* 0x0000000400007c24 */ /* 0x000fc8000f8e02ff */
[C---:B------:R-:W-:Y:S02]  /*dca0*/  IMAD R7, R5.reuse, UR5, R0 ;  /* 0x0000000505077c24 */ /* 0x040fe4000f8e0200 */
[----:B------:R-:W-:Y:S02]  /*dcb0*/  IMAD.MOV R0, RZ, RZ, -R5 ;  /* 0x000000ffff007224 */ /* 0x000fe400078e0a05 */
[----:B------:R-:W-:-:S04]  /*dcc0*/  IMAD.WIDE.U32 R4, R5, UR4, R2 ;  /* 0x0000000405047c25 */ /* 0x000fc8000f8e0002 */
[----:B0-----:R-:W-:Y:S02]  /*dcd0*/  IMAD R0, R9, R0, R6 ;  /* 0x0000000009007224 */ /* 0x001fe400078e0206 */
        /* <DEDUP_REMOVED lines=117> */
[----:B0-----:R-:W-:-:S04]  /*e430*/  @!P1 LEA R4, P3, R28, R4, 0x1 ;  /* 0x000000041c049211 */ /* 0x001fc800078608ff */
[----:B------:R-:W-:Y:S01]  /*e440*/  @!P1 IADD3.X R0, RZ, R0, RZ, P3, !PT ;  /* 0x00000000ff009210 */ /* 0x000fe20001ffe4ff */
[----:B-1----:R-:W-:-:S04]  /*e450*/  @!P1 IMAD.MOV.U32 R6, RZ, RZ, R4 ;  /* 0x000000ffff069224 */ /* 0x002fc800078e0004 */
        /* <DEDUP_REMOVED lines=20> */
.L_x_15359:
        /* <DEDUP_REMOVED lines=10> */
.L_x_15259:
        /* <DEDUP_REMOVED lines=22> */
.L_x_15360:
[----:B------:R-:W-:Y:S05]  /*e7a0*/  BSYNC B0 ;  /* 0x0000000000007941 */ /* 0x000fea0003800000 */
.L_x_15260:
[----:B------:R-:W-:Y:S04]  /*e7b0*/  BSSY B0, `(.L_x_15262) ;  /* 0x00000ff000007945 */ /* 0x000fe80003800000 */
[----:B------:R-:W-:Y:S05]  /*e7c0*/  @!P1 BRA `(.L_x_15263) ;  /* 0x0000000c00f49947 */ /* 0x000fea0003800000 */
[----:B------:R-:W-:Y:S01]  /*e7d0*/  ULDC UR4, c[0x0][0x2f4] ;  /* 0x0000bd0000047ab9 */ /* 0x000fe20000000800 */
[----:B------:R-:W-:Y:S01]  /*e7e0*/  IMAD.MOV.U32 R6, RZ, RZ, R25 ;  /* 0x000000ffff067224 */ /* 0x000fe200078e0019 */
[----:B------:R-:W-:Y:S01]  /*e7f0*/  ISETP.GE.AND P1, PT, R28, UR4, PT ;  /* 0x000000041c007c0c */ /* 0x000fe2000bf26270 */
[----:B------:R-:W-:Y:S02]  /*e800*/  IMAD.MOV.U32 R17, RZ, RZ, R27 ;  /* 0x000000ffff117224 */ /* 0x000fe400078e001b */
[----:B------:R-:W-:-:S10]  /*e810*/  IMAD.MOV.U32 R29, RZ, RZ, R26 ;  /* 0x000000ffff1d7224 */ /* 0x000fd400078e001a */
.L_x_15276:
[----:B------:R-:W2:Y:S01]  /*e820*/  LDL R9, [R1+0x14] ;  /* 0x0000140001097983 */ /* 0x000ea20000100800 */
[----:B0-----:R-:W0:Y:S03]  /*e830*/  LDC R3, c[0x0][0x430] ;  /* 0x00010c00ff037b82 */ /* 0x001e260000000800 */
[----:B------:R-:W3:Y:S04]  /*e840*/  LDL R8, [R1+0x18] ;  /* 0x0000180001087983 */ /* 0x000ee80000100800 */
[----:B------:R-:W4:Y:S01]  /*e850*/  LDL R5, [R1] ;  /* 0x0000000001057983 */ /* 0x000f220000100800 */
        /* <DEDUP_REMOVED lines=38> */
.L_x_15264:
[----:B------:R-:W-:Y:S01]  /*eac0*/  IMAD R5, R25, 0x8, R22 ;  /* 0x0000000819057824 */ /* 0x000fe200078e0216 */
[----:B------:R-:W-:Y:S01]  /*ead0*/  SHF.L.U32 R2, R27, 0x1f, RZ ;  /* 0x0000001f1b027819 */ /* 0x000fe200000006ff */
[----:B------:R-:W-:Y:S03]  /*eae0*/  BSSY B1, `(.L_x_15265) ;  /* 0x0000003000017945 */ /* 0x000fe60003800000 */
[----:B------:R-:W0:Y:S02]  /*eaf0*/  SYNCS.PHASECHK.TRANS64.TRYWAIT P0, [R5+URZ+0x16840], R2 ;  /* 0x01684002050075a7 */ /* 0x000e24000800017f */
[----:B0-----:R-:W-:Y:S05]  /*eb00*/  @!P0 BRA `(.L_x_15266) ;  /* 0x0000004400908947 */ /* 0x001fea0003800000 */
.L_x_15361:
[----:B------:R-:W-:Y:S05]  /*eb10*/  BSYNC B1 ;  /* 0x0000000000017941 */ /* 0x000fea0003800000 */
.L_x_15265:
[----:B------:R-:W2:Y:S01]  /*eb20*/  LDL R3, [R1+0x4] ;  /* 0x0000040001037983 */ /* 0x000ea20000100800 */
[----:B------:R-:W-:Y:S01]  /*eb30*/  SHF.R.S32.HI R20, RZ, 0x1f, R0 ;  /* 0x0000001fff147819 */ /* 0x000fe20000011400 */
[----:B------:R-:W-:Y:S01]  /*eb40*/  ULDC.64 UR4, c[0x0][0x300] ;  /* 0x0000c00000047ab9 */ /* 0x000fe20000000a00 */
[----:B------:R-:W-:Y:S01]  /*eb50*/  ULDC.64 UR6, c[0x0][0x2e8] ;  /* 0x0000ba0000067ab9 */ /* 0x000fe20000000a00 */
[----:B------:R-:W1:Y:S02]  /*eb60*/  S2R R8, SR_TID.X ;  /* 0x0000000000087919 */ /* 0x000e640000002100 */
[----:B------:R-:W-:-:S04]  /*eb70*/  IMAD R7, R20, UR4, RZ ;  /* 0x0000000414077c24 */ /* 0x000fc8000f8e02ff */
[----:B------:R-:W-:Y:S02]  /*eb80*/  IMAD R7, R0, UR5, R7 ;  /* 0x0000000500077c24 */ /* 0x000fe4000f8e0207 */
[C---:B-1----:R-:W-:Y:S01]  /*eb90*/  IMAD.SHL.U32 R9, R8.reuse, 0x8, RZ ;  /* 0x0000000808097824 */ /* 0x042fe200078e00ff */
[----:B------:R-:W-:-:S04]  /*eba0*/  SHF.L.U32 R11, R8, 0x3, RZ ;  /* 0x00000003080b7819 */ /* 0x000fc800000006ff */
        /* <DEDUP_REMOVED lines=59> */
.L_x_15379:
        /* <DEDUP_REMOVED lines=8> */
.L_x_15268:
        /* <DEDUP_REMOVED lines=11> */
.L_x_15269:
[----:B------:R1:W-:Y:S01]  /*f090*/  SYNCS.ARRIVE.TRANS64.A1T0 RZ, [R5+URZ+0x16830], RZ ;  /* 0x016830ff05ff79a7 */ /* 0x0003e2000810003f */
[----:B------:R-:W-:Y:S05]  /*f0a0*/  @!P3 BRA `(.L_x_15270) ;  /* 0x000000000004b947 */ /* 0x000fea0003800000 */
[----:B------:R-:W-:Y:S01]  /*f0b0*/  BPT.TRAP 0x1 ;  /* 0x000000040000795c */ /* 0x000fe20000300000 */
.L_x_15270:
[----:B------:R-:W-:Y:S01]  /*f0c0*/  SHF.L.U32 R2, R17, 0x1f, RZ ;  /* 0x0000001f11027819 */ /* 0x000fe200000006ff */
[----:B-1----:R-:W-:Y:S01]  /*f0d0*/  IMAD R5, R6, 0x8, R22 ;  /* 0x0000000806057824 */ /* 0x002fe200078e0216 */
[----:B------:R-:W-:Y:S03]  /*f0e0*/  BSSY B1, `(.L_x_15271) ;  /* 0x0000003000017945 */ /* 0x000fe60003800000 */
[----:B------:R-:W1:Y:S02]  /*f0f0*/  SYNCS.PHASECHK.TRANS64.TRYWAIT P0, [R5+URZ+0x16860], R2 ;  /* 0x01686002050075a7 */ /* 0x000e64000800017f */
[----:B-1----:R-:W-:Y:S05]  /*f100*/  @!P0 BRA `(.L_x_15272) ;  /* 0x0000004800548947 */ /* 0x002fea0003800000 */
.L_x_15380:
[----:B------:R-:W-:Y:S05]  /*f110*/  BSYNC B1 ;  /* 0x0000000000017941 */ /* 0x000fea0003800000 */
.L_x_15271:
        /* <DEDUP_REMOVED lines=60> */
.L_x_15398:
        /* <DEDUP_REMOVED lines=14> */
[----:B------:R-:W-:-:S03]  /*f5c0*/  NOP ;  /* 0x0000000000007918 */ /* 0x000fc60000000000 */
[----:B------:R-:W-:-:S03]  /*f5d0*/  IADD3 R3, R3, R6, RZ ;  /* 0x0000000603037210 */ /* 0x000fc60007ffe0ff */
        /* <DEDUP_REMOVED lines=9> */
.L_x_15274:
        /* <DEDUP_REMOVED lines=11> */
.L_x_15275:
[----:B------:R-:W2:Y:S01]  /*f720*/  LDL R0, [R1+0x10] ;  /* 0x0000100001007983 */ /* 0x000ea20000100800 */
[----:B------:R1:W-:Y:S01]  /*f730*/  SYNCS.ARRIVE.TRANS64.A1T0 RZ, [R5+URZ+0x16850], RZ ;  /* 0x016850ff05ff79a7 */ /* 0x0003e2000810003f */
[C---:B------:R-:W-:Y:S02]  /*f740*/  VIADD R7, R26.reuse, 0xffffffff ;  /* 0xffffffff1a077836 */ /* 0x040fe40000000000 */
[----:B------:R-:W-:Y:S02]  /*f750*/  IMAD.MOV.U32 R6, RZ, RZ, R25 ;  /* 0x000000ffff067224 */ /* 0x000fe400078e0019 */
[----:B------:R-:W-:Y:S02]  /*f760*/  IMAD.MOV.U32 R17, RZ, RZ, R27 ;  /* 0x000000ffff117224 */ /* 0x000fe400078e001b */
[----:B------:R-:W-:Y:S01]  /*f770*/  IMAD.MOV.U32 R29, RZ, RZ, R26 ;  /* 0x000000ffff1d7224 */ /* 0x000fe200078e001a */
[----:B--2---:R-:W-:-:S13]  /*f780*/  ISETP.GT.AND P0, PT, R26, R0, PT ;  /* 0x000000001a00720c */ /* 0x004fda0003f04270 */
[----:B-1----:R-:W-:Y:S05]  /*f790*/  @P0 BRA `(.L_x_15276) ;  /* 0xfffffff000200947 */ /* 0x002fea000383ffff */
.L_x_15263:
[----:B------:R-:W-:Y:S05]  /*f7a0*/  BSYNC B0 ;  /* 0x0000000000007941 */ /* 0x000fea0003800000 */
.L_x_15262:
        /* <DEDUP_REMOVED lines=17> */
.L_x_15278:
[----:B------:R-:W-:Y:S05]  /*f8c0*/  BSYNC B0 ;  /* 0x0000000000007941 */ /* 0x000fea0003800000 */
.L_x_15277:
[----:B------:R-:W-:-:S05]  /*f8d0*/  IMAD.U32 R0, RZ, RZ, UR37 ;  /* 0x00000025ff007e24 */ /* 0x000fca000f8e00ff */
[----:B------:R-:W-:-:S13]  /*f8e0*/  ISETP.NE.AND P0, PT, R0, 0x3, PT ;  /* 0x000000030000780c */ /* 0x000fda0003f05270 */
[----:B------:R-:W-:Y:S05]  /*f8f0*/  @!P0 BRA `(.L_x_15279) ;  /* 0x0000000000048947 */ /* 0x000fea0003800000 */
[----:B------:R-:W-:Y:S01]  /*f900*/  BPT.TRAP 0x1 ;  /* 0x000000040000795c */ /* 0x000fe20000300000 */
.L_x_15279:
[----:B------:R-:W2:Y:S01]  /*f910*/  LDL.LU R2, [R1+0xc] ;  /* 0x00000c0001027983 */ /* 0x000ea20000300800 */
[----:B------:R-:W-:Y:S01]  /*f920*/  IMAD R0, R25, 0x8, R22 ;  /* 0x0000000819007824 */ /* 0x000fe200078e0216 */
[----:B0-----:R-:W-:Y:S01]  /*f930*/  SHF.L.U32 R3, R27, 0x1f, RZ ;  /* 0x0000001f1b037819 */ /* 0x001fe200000006ff */
[----:B------:R-:W-:Y:S03]  /*f940*/  BSSY B0, `(.L_x_15280) ;  /* 0x0000004000007945 */ /* 0x000fe60003800000 */
[----:B------:R-:W0:Y:S01]  /*f950*/  SYNCS.PHASECHK.TRANS64.TRYWAIT P0, [R0+URZ+0x16860], R3 ;  /* 0x01686003000075a7 */ /* 0x000e22000800017f */
[----:B--2---:R-:W-:Y:S01]  /*f960*/  IMAD R6, R26, -0x80, R2 ;  /* 0xffffff801a067824 */ /* 0x004fe200078e0202 */
[----:B0-----:R-:W-:Y:S06]  /*f970*/  @!P0 BRA `(.L_x_15281) ;  /* 0x0000004800948947 */ /* 0x001fec0003800000 */
.L_x_15399:
[----:B------:R-:W-:Y:S05]  /*f980*/  BSYNC B0 ;  /* 0x0000000000007941 */ /* 0x000fea0003800000 */
.L_x_15280:
        /* <DEDUP_REMOVED lines=61> */
.L_x_15417:
        /* <DEDUP_REMOVED lines=9> */
.L_x_15283:
        /* <DEDUP_REMOVED lines=11> */
.L_x_15284:
[----:B------:R-:W-:Y:S01]  /*fea0*/  VIADD R25, R25, 0x1 ;  /* 0x0000000119197836 */ /* 0x000fe20000000000 */
[----:B------:R0:W-:Y:S04]  /*feb0*/  SYNCS.ARRIVE.TRANS64.A1T0 RZ, [R0+URZ+0x16850], RZ ;  /* 0x016850ff00ff79a7 */ /* 0x0001e8000810003f */
[----:B------:R-:W-:-:S04]  /*fec0*/  ISETP.NE.AND P0, PT, R25, 0x2, PT ;  /* 0x000000021900780c */ /* 0x000fc80003f05270 */
[----:B0-----:R-:W-:Y:S02]  /*fed0*/  SEL R0, RZ, 0x1, P0 ;  /* 0x00000001ff007807 */ /* 0x001fe40000000000 */
[----:B------:R-:W-:Y:S02]  /*fee0*/  SEL R25, R25, RZ, P0 ;  /* 0x000000ff19197207 */ /* 0x000fe40000000000 */
[----:B------:R-:W-:-:S07]  /*fef0*/  LOP3.LUT R27, R27, R0, RZ, 0x3c, !PT ;  /* 0x000000001b1b7212 */ /* 0x000fce00078e3cff */
.L_x_15243:
[----:B------:R-:W-:Y:S05]  /*ff00*/  BSYNC B7 ;  /* 0x0000000000077941 */ /* 0x000fea0003800000 */
.L_x_15241:
        /* <DEDUP_REMOVED lines=12> */
.L_x_15285:
        /* <DEDUP_REMOVED lines=43> */
.L_x_15427:
[----:B------:R-:W-:Y:S02]  /*10280*/  ULDC UR4, c[0x0][0xc38] ;  /* 0x00030e0000047ab9 */ /* 0x000fe40000000800 */
[----:B------:R-:W-:-:S04]  /*10290*/  IMAD.U32 R4, RZ, RZ, UR4 ;  /* 0x00000004ff047e24 */ /* 0x000fc8000f8e00ff */
[----:B-1----:R-:W-:-:S04]  /*102a0*/  IMAD R3, R14, R4, RZ ;  /* 0x000000040e037224 */ /* 0x002fc800078e02ff */
[----:B------:R-:W-:-:S05]  /*102b0*/  IMAD.IADD R6, R6, 0x1, R3 ;  /* 0x0000000106067824 */ /* 0x000fca00078e0203 */
[----:B------:R-:W-:-:S13]  /*102c0*/  ISETP.GT.AND P6, PT, R6, R0, PT ;  /* 0x000000000600720c */ /* 0x000fda0003fc4270 */
[----:B------:R-:W-:Y:S05]  /*102d0*/  @P6 BRA `(.L_x_15288) ;  /* 0x0000000000a46947 */ /* 0x000fea0003800000 */
.L_x_15291:
        /* <DEDUP_REMOVED lines=35> */
.L_x_15435:
[----:B------:R-:W-:Y:S02]  /*10510*/  ULDC UR4, c[0x0][0xc38] ;  /* 0x00030e0000047ab9 */ /* 0x000fe40000000800 */
[----:B------:R-:W-:-:S04]  /*10520*/  IMAD.U32 R4, RZ, RZ, UR4 ;  /* 0x00000004ff047e24 */ /* 0x000fc8000f8e00ff */
[----:B-1----:R-:W-:-:S04]  /*10530*/  IMAD R3, R14, R4, RZ ;  /* 0x000000040e037224 */ /* 0x002fc800078e02ff */
[----:B------:R-:W-:-:S05]  /*10540*/  IMAD.IADD R6, R3, 0x1, R6 ;  /* 0x0000000103067824 */ /* 0x000fca00078e0206 */
[----:B------:R-:W-:-:S13]  /*10550*/  ISETP.GT.AND P6, PT, R6, R0, PT ;  /* 0x000000000600720c */ /* 0x000fda0003fc4270 */
[----:B------:R-:W-:Y:S05]  /*10560*/  @!P6 BRA `(.L_x_15291) ;  /* 0xfffffffc005ce947 */ /* 0x000fea000383ffff */
.L_x_15288:
        /* <DEDUP_REMOVED lines=10> */
.L_x_15440:
[----:B------:R-:W-:-:S13]  /*10610*/  ISETP.NE.AND P0, PT, R3, RZ, PT ;  /* 0x000000ff0300720c */ /* 0x000fda0003f05270 */
[----:B------:R-:W-:Y:S05]  /*10620*/  @!P0 BRA `(.L_x_15293) ;  /* 0x0000000000108947 */ /* 0x000fea0003800000 */
[----:B------:R-:W-:Y:S01]  /*10630*/  UMOV UR4, 0xffffffff ;  /* 0xffffffff00047882 */ /* 0x000fe20000000000 */
[----:B------:R-:W-:Y:S02]  /*10640*/  VIADD R12, R7, 0xffffffff ;  /* 0xffffffff070c7836 */ /* 0x000fe40000000000 */
[----:B------:R-:W-:Y:S05]  /*10650*/  BRA.DIV UR4, `(.L_x_15294) ;  /* 0x0000005204087947 */ /* 0x000fea000b800000 */
[----:B------:R4:W0:Y:S02]  /*10660*/  SHFL.IDX PT, R16, R2, R12, 0x1f ;  /* 0x00001f0c02107589 */ /* 0x00082400000e0000 */
.L_x_15293:
[----:B---3--:R-:W-:Y:S01]  /*10670*/  ISETP.NE.AND P0, PT, R5, 0x1, PT ;  /* 0x000000010500780c */ /* 0x008fe20003f05270 */
[----:B0-----:R-:W-:-:S04]  /*10680*/  IMAD R16, R16, R4, R6 ;  /* 0x0000000410107224 */ /* 0x001fc800078e0206 */
[----:B------:R-:W-:-:S08]  /*10690*/  IMAD.IADD R0, R0, 0x1, -R16 ;  /* 0x0000000100007824 */ /* 0x000fd000078e0a10 */
[----:B------:R-:W-:Y:S05]  /*106a0*/  @!P0 BRA `(.L_x_15295) ;  /* 0x0000000000dc8947 */ /* 0x000fea0003800000 */
[----:B--2---:R-:W-:Y:S02]  /*106b0*/  IABS R4, R17 ;  /* 0x0000001100047213 */ /* 0x004fe40000000000 */
[----:B------:R-:W-:Y:S02]  /*106c0*/  IABS R6, R5 ;  /* 0x0000000500067213 */ /* 0x000fe40000000000 */
[----:B-1----:R-:W0:Y:S01]  /*106d0*/  I2F.RP R7, R4 ;  /* 0x0000000400077306 */ /* 0x002e220000209400 */
[----:B----4-:R-:W-:-:S07]  /*106e0*/  MOV R2, RZ ;  /* 0x000000ff00027202 */ /* 0x010fce0000000f00 */
        /* <DEDUP_REMOVED lines=51> */
.L_x_15295:
        /* <DEDUP_REMOVED lines=60> */
.L_x_15296:
[----:B------:R-:W-:-:S05]  /*10de0*/  LOP3.LUT R0, RZ, R3, RZ, 0x33, !PT ;  /* 0x00000003ff007212 */ /* 0x000fca00078e33ff */
[----:B------:R-:W-:Y:S01]  /*10df0*/  IMAD.IADD R17, R17, 0x1, R0 ;  /* 0x0000000111117824 */ /* 0x000fe200078e0200 */
[----:B------:R-:W-:Y:S06]  /*10e00*/  BRA `(.L_x_15297) ;  /* 0x00000000001c7947 */ /* 0x000fec0003800000 */
.L_x_15289:
[----:B------:R-:W-:Y:S01]  /*10e10*/  UMOV UR4, URZ ;  /* 0x0000003f00047c82 */ /* 0x000fe20008000000 */
[----:B------:R-:W-:Y:S01]  /*10e20*/  UMOV UR5, URZ ;  /* 0x0000003f00057c82 */ /* 0x000fe20008000000 */
[----:B------:R-:W-:Y:S01]  /*10e30*/  ULDC UR6, c[0x0][0xc3c] ;  /* 0x00030f0000067ab9 */ /* 0x000fe20000000800 */
[----:B------:R-:W-:Y:S02]  /*10e40*/  IMAD.MOV.U32 R16, RZ, RZ, R0 ;  /* 0x000000ffff107224 */ /* 0x000fe400078e0000 */
[----:B------:R-:W-:Y:S02]  /*10e50*/  IMAD.U32 R17, RZ, RZ, UR4 ;  /* 0x00000004ff117e24 */ /* 0x000fe4000f8e00ff */
[----:B------:R-:W-:Y:S02]  /*10e60*/  IMAD.U32 R18, RZ, RZ, UR5 ;  /* 0x00000005ff127e24 */ /* 0x000fe4000f8e00ff */
[----:B------:R-:W-:-:S07]  /*10e70*/  IMAD.U32 R19, RZ, RZ, UR6 ;  /* 0x00000006ff137e24 */ /* 0x000fce000f8e00ff */
.L_x_15297:
        /* <DEDUP_REMOVED lines=10> */
.L_x_15286:
[----:B------:R-:W-:Y:S02]  /*10f20*/  ULDC UR4, c[0x0][0xc3c] ;  /* 0x00030f0000047ab9 */ /* 0x000fe40000000800 */
[----:B-1----:R-:W-:-:S13]  /*10f30*/  ISETP.GE.AND P0, PT, R19, UR4, PT ;  /* 0x0000000413007c0c */ /* 0x002fda000bf06270 */
[----:B------:R-:W-:Y:S05]  /*10f40*/  @!P0 BRA `(.L_x_15298) ;  /* 0xffffffac007c8947 */ /* 0x000fea000383ffff */
[----:B------:R-:W-:Y:S05]  /*10f50*/  BSYNC B8 ;  /* 0x0000000000087941 */ /* 0x000fea0003800000 */
.L_x_15235:
[----:B--2---:R-:W2:Y:S01]  /*10f60*/  LDL.LU R0, [R1+0x38] ;  /* 0x0000380001007983 */ /* 0x004ea20000300800 */
[----:B------:R-:W-:Y:S01]  /*10f70*/  BSSY B0, `(.L_x_15299) ;  /* 0x000000b000007945 */ /* 0x000fe20003800000 */
[----:B------:R-:W1:Y:S01]  /*10f80*/  S2R R5, SR_CgaCtaId ;  /* 0x0000000000057919 */ /* 0x000e620000008800 */
[----:B--2---:R-:W-:-:S05]  /*10f90*/  VIADD R0, R0, 0x1 ;  /* 0x0000000100007836 */ /* 0x004fca0000000000 */
        /* <DEDUP_REMOVED lines=8> */
.L_x_15443:
[----:B------:R-:W-:Y:S05]  /*11020*/  BSYNC B0 ;  /* 0x0000000000007941 */ /* 0x000fea0003800000 */
.L_x_15299:
[----:B------:R-:W-:-:S03]  /*11030*/  UMOV UR4, 0xffffffff ;  /* 0xffffffff00047882 */ /* 0x000fc60000000000 */
[----:B------:R-:W-:Y:S05]  /*11040*/  BRA.DIV UR4, `(.L_x_15301) ;  /* 0x0000004604c87947 */ /* 0x000fea000b800000 */
[----:B0-----:R-:W0:Y:S02]  /*11050*/  S2R R0, SR_TID.X ;  /* 0x0000000000007919 */ /* 0x001e240000002100 */
[----:B0-----:R-:W-:-:S04]  /*11060*/  SHF.R.U32.HI R0, RZ, 0x5, R0 ;  /* 0x00000005ff007819 */ /* 0x001fc80000011600 */
[----:B------:R-:W-:-:S05]  /*11070*/  LOP3.LUT R0, R0, 0x3, RZ, 0xc0, !PT ;  /* 0x0000000300007812 */ /* 0x000fca00078ec0ff */
[----:B------:R0:W1:Y:S02]  /*11080*/  SHFL.IDX PT, R14, R0, RZ, 0x1f ;  /* 0x00001fff000e7589 */ /* 0x00006400000e0000 */
.L_x_15446:
[----:B-1----:R-:W-:Y:S01]  /*11090*/  ISETP.NE.AND P0, PT, R14, RZ, PT ;  /* 0x000000ff0e00720c */ /* 0x002fe20003f05270 */
[----:B------:R-:W-:-:S12]  /*110a0*/  BSSY B0, `(.L_x_15302) ;  /* 0x0000024000007945 */ /* 0x000fd80003800000 */
[----:B------:R-:W-:Y:S05]  /*110b0*/  @P0 BRA `(.L_x_15303) ;  /* 0x0000000000880947 */ /* 0x000fea0003800000 */
[----:B------:R-:W-:-:S03]  /*110c0*/  UMOV UR4, 0xffffffff ;  /* 0xffffffff00047882 */ /* 0x000fc60000000000 */
[----:B------:R-:W-:Y:S05]  /*110d0*/  BRA.DIV UR4, `(.L_x_15304) ;  /* 0x0000004604d87947 */ /* 0x000fea000b800000 */
[----:B------:R-:W-:-:S13]  /*110e0*/  ELECT P6, URZ, PT ;  /* 0x00000000003f782f */ /* 0x000fda00038c0000 */
.L_x_15449:
[----:B------:R-:W-:Y:S05]  /*110f0*/  @!P6 BRA `(.L_x_15303) ;  /* 0x000000000078e947 */ /* 0x000fea0003800000 */
[----:B------:R-:W-:-:S06]  /*11100*/  ULOP3.LUT UR4, UR36, 0x2, URZ, 0xfc, !UPT ;  /* 0x0000000224047892 */ /* 0x000fcc000f8efc3f */
[----:B0-----:R-:W-:-:S05]  /*11110*/  IMAD.U32 R0, RZ, RZ, UR4 ;  /* 0x00000004ff007e24 */ /* 0x001fca000f8e00ff */
[----:B------:R-:W-:-:S13]  /*11120*/  ISETP.NE.AND P0, PT, R0, 0x3, PT ;  /* 0x000000030000780c */ /* 0x000fda0003f05270 */
[----:B------:R-:W-:Y:S05]  /*11130*/  @!P0 BRA `(.L_x_15305) ;  /* 0x0000000000048947 */ /* 0x000fea0003800000 */
[----:B------:R-:W-:Y:S01]  /*11140*/  BPT.TRAP 0x1 ;  /* 0x000000040000795c */ /* 0x000fe20000300000 */
.L_x_15305:
[----:B------:R-:W-:Y:S01]  /*11150*/  IMAD R3, R25, 0x8, R5 ;  /* 0x0000000819037824 */ /* 0x000fe200078e0205 */
[----:B------:R-:W-:Y:S01]  /*11160*/  SHF.L.U32 R2, R27, 0x1f, RZ ;  /* 0x0000001f1b027819 */ /* 0x000fe200000006ff */
[----:B------:R-:W-:-:S03]  /*11170*/  VIADD R25, R25, 0x1 ;  /* 0x0000000119197836 */ /* 0x000fc60000000000 */
[----:B------:R-:W0:Y:S02]  /*11180*/  SYNCS.PHASECHK.TRANS64.TRYWAIT P1, [R3+URZ+0x16840], R2 ;  /* 0x01684002030075a7 */ /* 0x000e24000802017f */
[----:B------:R-:W-:-:S04]  /*11190*/  ISETP.NE.AND P2, PT, R25, 0x2, PT ;  /* 0x000000021900780c */ /* 0x000fc80003f45270 */
[----:B------:R-:W-:Y:S01]  /*111a0*/  SEL R0, RZ, 0x1, P2 ;  /* 0x00000001ff007807 */ /* 0x000fe20001000000 */
[----:B0-----:R-:W-:Y:S08]  /*111b0*/  @!P1 BRA `(.L_x_15306) ;  /* 0x0000004400c09947 */ /* 0x001ff00003800000 */
.L_x_15450:
[----:B------:R-:W-:Y:S02]  /*111c0*/  SEL R25, R25, RZ, P2 ;  /* 0x000000ff19197207 */ /* 0x000fe40001000000 */
[----:B------:R-:W-:Y:S01]  /*111d0*/  LOP3.LUT R0, R27, R0, RZ, 0x3c, !PT ;  /* 0x000000001b007212 */ /* 0x000fe200078e3cff */
[----:B------:R-:W-:Y:S06]  /*111e0*/  @!P0 BRA `(.L_x_15307) ;  /* 0x0000000000048947 */ /* 0x000fec0003800000 */
[----:B------:R-:W-:Y:S01]  /*111f0*/  BPT.TRAP 0x1 ;  /* 0x000000040000795c */ /* 0x000fe20000300000 */
.L_x_15307:
[----:B------:R-:W-:Y:S01]  /*11200*/  IMAD R25, R25, 0x8, R5 ;  /* 0x0000000819197824 */ /* 0x000fe200078e0205 */
[----:B------:R-:W-:-:S04]  /*11210*/  SHF.L.U32 R0, R0, 0x1f, RZ ;  /* 0x0000001f00007819 */ /* 0x000fc800000006ff */
[----:B------:R-:W1:Y:S02]  /*11220*/  SYNCS.PHASECHK.TRANS64.TRYWAIT P1, [R25+URZ+0x16840], R0 ;  /* 0x01684000190075a7 */ /* 0x000e64000802017f */
[----:B-1----:R-:W-:Y:S05]  /*11230*/  @!P1 BRA `(.L_x_15308) ;  /* 0x0000004400b49947 */ /* 0x002fea0003800000 */
.L_x_15451:
[----:B------:R-:W-:Y:S05]  /*11240*/  @!P0 BRA `(.L_x_15309) ;  /* 0x0000000000048947 */ /* 0x000fea0003800000 */
[----:B------:R-:W-:Y:S01]  /*11250*/  BPT.TRAP 0x1 ;  /* 0x000000040000795c */ /* 0x000fe20000300000 */
.L_x_15309:
[----:B------:R-:W2:Y:S02]  /*11260*/  SYNCS.PHASECHK.TRANS64.TRYWAIT P1, [R3+URZ+0x16860], R2 ;  /* 0x01686002030075a7 */ /* 0x000ea4000802017f */
[----:B--2---:R-:W-:Y:S05]  /*11270*/  @!P1 BRA `(.L_x_15310) ;  /* 0x0000004400b89947 */ /* 0x004fea0003800000 */
.L_x_15452:
[----:B------:R-:W-:Y:S05]  /*11280*/  @!P0 BRA `(.L_x_15311) ;  /* 0x0000000000048947 */ /* 0x000fea0003800000 */
[----:B------:R-:W-:Y:S01]  /*11290*/  BPT.TRAP 0x1 ;  /* 0x000000040000795c */ /* 0x000fe20000300000 */
.L_x_15311:
[----:B---3--:R3:W4:Y:S02]  /*112a0*/  SYNCS.PHASECHK.TRANS64.TRYWAIT P0, [R25+URZ+0x16860], R0 ;  /* 0x01686000190075a7 */ /* 0x008724000800017f */
[----:B----4-:R-:W-:Y:S05]  /*112b0*/  @!P0 NANOSLEEP.SYNCS 0x989680 ;  /* 0x009896800000895d */ /* 0x010fea0003900000 */
[----:B------:R-:W4:Y:S02]  /*112c0*/  @!P0 SYNCS.PHASECHK.TRANS64 P0, [R25+URZ+0x16860], R0 ;  /* 0x01686000190085a7 */ /* 0x000f24000800007f */
[----:B----4-:R-:W-:Y:S05]  /*112d0*/  @!P0 BRA `(.L_x_15311) ;  /* 0xfffffffc00f08947 */ /* 0x010fea000383ffff */
.L_x_15303:
[----:B------:R-:W-:Y:S05]  /*112e0*/  BSYNC B0 ;  /* 0x0000000000007941 */ /* 0x000fea0003800000 */
.L_x_15302:
[----:B------:R-:W-:Y:S05]  /*112f0*/  EXIT ;  /* 0x000000000000794d */ /* 0x000fea0003800000 */
.L_x_15180:
[----:B0-----:R-:W-:-:S04]  /*11300*/  IMAD.U32 R3, RZ, RZ, UR45 ;  /* 0x0000002dff037e24 */ /* 0x001fc8000f8e00ff */
[----:B------:R0:W1:Y:S03]  /*11310*/  SYNCS.PHASECHK.TRANS64.TRYWAIT P1, [R3+URZ+0x16800], R0 ;  /* 0x01680000030075a7 */ /* 0x000066000802017f */
[----:B-1----:R-:W-:Y:S05]  /*11320*/  @!P1 NANOSLEEP.SYNCS 0x989680 ;  /* 0x009896800000995d */ /* 0x002fea0003900000 */
[----:B------:R-:W1:Y:S02]  /*11330*/  @!P1 SYNCS.PHASECHK.TRANS64 P1, [R3+URZ+0x16800], R0 ;  /* 0x01680000030095a7 */ /* 0x000e64000802007f */
[----:B-1----:R-:W-:Y:S05]  /*11340*/  @!P1 BRA `(.L_x_15180) ;  /* 0xfffffffc00ec9947 */ /* 0x002fea000383ffff */
[----:B------:R-:W-:Y:S05]  /*11350*/  BRA `(.L_x_15312) ;  /* 0xffffff0800007947 */ /* 0x000fea000383ffff */
.L_x_15184:
[----:B-1----:R1:W2:Y:S02]  /*11360*/  SYNCS.PHASECHK.TRANS64.TRYWAIT P1, [R3+URZ+0x16830], R0 ;  /* 0x01683000030075a7 */ /* 0x0022a4000802017f */
[----:B--2---:R-:W-:Y:S05]  /*11370*/  @!P1 NANOSLEEP.SYNCS 0x989680 ;  /* 0x009896800000995d */ /* 0x004fea0003900000 */
[----:B------:R-:W2:Y:S02]  /*11380*/  @!P1 SYNCS.PHASECHK.TRANS64 P1, [R3+URZ+0x16830], R0 ;  /* 0x01683000030095a7 */ /* 0x000ea4000802007f */
[----:B--2---:R-:W-:Y:S05]  /*11390*/  @!P1 BRA `(.L_x_15184) ;  /* 0xfffffffc00f09947 */ /* 0x004fea000383ffff */
[----:B------:R-:W-:Y:S05]  /*113a0*/  BRA `(.L_x_15183) ;  /* 0xffffff08001c7947 */ /* 0x000fea000383ffff */
.L_x_15190:
[----:B-1----:R-:W-:-:S04]  /*113b0*/  IMAD.U32 R7, RZ, RZ, UR6 ;  /* 0x00000006ff077e24 */ /* 0x002fc8000f8e00ff */
[----:B------:R1:W2:Y:S03]  /*113c0*/  SYNCS.PHASECHK.TRANS64.TRYWAIT P1, [R7+URZ+0x16830], R0 ;  /* 0x01683000070075a7 */ /* 0x0002a6000802017f */
[----:B--2---:R-:W-:Y:S05]  /*113d0*/  @!P1 NANOSLEEP.SYNCS 0x989680 ;  /* 0x009896800000995d */ /* 0x004fea0003900000 */
[----:B------:R-:W2:Y:S02]  /*113e0*/  @!P1 SYNCS.PHASECHK.TRANS64 P1, [R7+URZ+0x16830], R0 ;  /* 0x01683000070095a7 */ /* 0x000ea4000802007f */
[----:B--2---:R-:W-:Y:S05]  /*113f0*/  @!P1 BRA `(.L_x_15190) ;  /* 0xfffffffc00ec9947 */ /* 0x004fea000383ffff */
[----:B------:R-:W-:Y:S05]  /*11400*/  BRA `(.L_x_15187) ;  /* 0xffffff2800787947 */ /* 0x000fea000383ffff */
.L_x_15194:
[----:B-1----:R-:W-:-:S04]  /*11410*/  IMAD.U32 R2, RZ, RZ, UR6 ;  /* 0x00000006ff027e24 */ /* 0x002fc8000f8e00ff */
[----:B------:R1:W2:Y:S03]  /*11420*/  SYNCS.PHASECHK.TRANS64.TRYWAIT P1, [R2+URZ+0x16850], R0 ;  /* 0x01685000020075a7 */ /* 0x0002a6000802017f */
[----:B--2---:R-:W-:Y:S05]  /*11430*/  @!P1 NANOSLEEP.SYNCS 0x989680 ;  /* 0x009896800000995d */ /* 0x004fea0003900000 */
[----:B------:R-:W2:Y:S02]  /*11440*/  @!P1 SYNCS.PHASECHK.TRANS64 P1, [R2+URZ+0x16850], R0 ;  /* 0x01685000020095a7 */ /* 0x000ea4000802007f */
[----:B--2---:R-:W-:Y:S05]  /*11450*/  @!P1 BRA `(.L_x_15194) ;  /* 0xfffffffc00ec9947 */ /* 0x004fea000383ffff */
[----:B------:R-:W-:Y:S05]  /*11460*/  BRA `(.L_x_15191) ;  /* 0xffffff2800fc7947 */ /* 0x000fea000383ffff */
.L_x_15202:
[----:B-1----:R-:W-:-:S04]  /*11470*/  IMAD.U32 R7, RZ, RZ, UR6 ;  /* 0x00000006ff077e24 */ /* 0x002fc8000f8e00ff */
[----:B------:R1:W2:Y:S03]  /*11480*/  SYNCS.PHASECHK.TRANS64.TRYWAIT P1, [R7+URZ+0x16830], R0 ;  /* 0x01683000070075a7 */ /* 0x0002a6000802017f */
[----:B--2---:R-:W-:Y:S05]  /*11490*/  @!P1 NANOSLEEP.SYNCS 0x989680 ;  /* 0x009896800000995d */ /* 0x004fea0003900000 */
[----:B------:R-:W2:Y:S02]  /*114a0*/  @!P1 SYNCS.PHASECHK.TRANS64 P1, [R7+URZ+0x16830], R0 ;  /* 0x01683000070095a7 */ /* 0x000ea4000802007f */
[----:B--2---:R-:W-:Y:S05]  /*114b0*/  @!P1 BRA `(.L_x_15202) ;  /* 0xfffffffc00ec9947 */ /* 0x004fea000383ffff */
[----:B------:R-:W-:Y:S05]  /*114c0*/  BRA `(.L_x_15199) ;  /* 0xffffff5000087947 */ /* 0x000fea000383ffff */
.L_x_15206:
[----:B-1----:R-:W-:-:S04]  /*114d0*/  IMAD.U32 R2, RZ, RZ, UR6 ;  /* 0x00000006ff027e24 */ /* 0x002fc8000f8e00ff */
[----:B------:R1:W2:Y:S03]  /*114e0*/  SYNCS.PHASECHK.TRANS64.TRYWAIT P1, [R2+URZ+0x16850], R0 ;  /* 0x01685000020075a7 */ /* 0x0002a6000802017f */
[----:B--2---:R-:W-:Y:S05]  /*114f0*/  @!P1 NANOSLEEP.SYNCS 0x989680 ;  /* 0x009896800000995d */ /* 0x004fea0003900000 */
[----:B------:R-:W2:Y:S02]  /*11500*/  @!P1 SYNCS.PHASECHK.TRANS64 P1, [R2+URZ+0x16850], R0 ;  /* 0x01685000020095a7 */ /* 0x000ea4000802007f */
[----:B--2---:R-:W-:Y:S05]  /*11510*/  @!P1 BRA `(.L_x_15206) ;  /* 0xfffffffc00ec9947 */ /* 0x004fea000383ffff */
[----:B------:R-:W-:Y:S05]  /*11520*/  BRA `(.L_x_15203) ;  /* 0xffffff5000807947 */ /* 0x000fea000383ffff */
.L_x_15213:
[----:B-1----:R-:W-:-:S04]  /*11530*/  IMAD.U32 R6, RZ, RZ, UR5 ;  /* 0x00000005ff067e24 */ /* 0x002fc8000f8e00ff */
[----:B------:R1:W2:Y:S03]  /*11540*/  SYNCS.PHASECHK.TRANS64.TRYWAIT P1, [R6+URZ+0x16850], R5 ;  /* 0x01685005060075a7 */ /* 0x0002a6000802017f */
[----:B--2---:R-:W-:Y:S05]  /*11550*/  @!P1 NANOSLEEP.SYNCS 0x989680 ;  /* 0x009896800000995d */ /* 0x004fea0003900000 */
[----:B------:R-:W2:Y:S02]  /*11560*/  @!P1 SYNCS.PHASECHK.TRANS64 P1, [R6+URZ+0x16850], R5 ;  /* 0x01685005060095a7 */ /* 0x000ea4000802007f */
[----:B--2---:R-:W-:Y:S05]  /*11570*/  @!P1 BRA `(.L_x_15213) ;  /* 0xfffffffc00ec9947 */ /* 0x004fea000383ffff */
[----:B------:R-:W-:Y:S05]  /*11580*/  BRA `(.L_x_15212) ;  /* 0xffffff6800f47947 */ /* 0x000fea000383ffff */
.L_x_15249:
[----:B0-----:R-:W0:Y:S01]  /*11590*/  S2R R20, SR_TID.X ;  /* 0x0000000000147919 */ /* 0x001e220000002100 */
        /* <DEDUP_REMOVED lines=10> */
.L_x_15314:
[----:B------:R-:W-:Y:S05]  /*11640*/  BSYNC B0 ;  /* 0x0000000000007941 */ /* 0x000fea0003800000 */
.L_x_15313:
[----:B------:R-:W-:Y:S05]  /*11650*/  BRA `(.L_x_15315) ;  /* 0xffffffb400f07947 */ /* 0x000fea000383ffff */
.L_x_15252:
[----:B0-----:R0:W1:Y:S02]  /*11660*/  SYNCS.PHASECHK.TRANS64.TRYWAIT P0, [R3+URZ+0x16840], R4 ;  /* 0x01684004030075a7 */ /* 0x001064000800017f */
[----:B-1----:R-:W-:Y:S05]  /*11670*/  @!P0 NANOSLEEP.SYNCS 0x989680 ;  /* 0x009896800000895d */ /* 0x002fea0003900000 */
[----:B------:R-:W1:Y:S02]  /*11680*/  @!P0 SYNCS.PHASECHK.TRANS64 P0, [R3+URZ+0x16840], R4 ;  /* 0x01684004030085a7 */ /* 0x000e64000800007f */
[----:B-1----:R-:W-:Y:S05]  /*11690*/  @!P0 BRA `(.L_x_15252) ;  /* 0xfffffffc00f08947 */ /* 0x002fea000383ffff */
[----:B------:R-:W-:Y:S05]  /*116a0*/  BRA `(.L_x_15316) ;  /* 0xffffffb800447947 */ /* 0x000fea000383ffff */
.L_x_15253:
        /* <DEDUP_REMOVED lines=8> */
.L_x_15318:
[----:B------:R-:W-:Y:S05]  /*11730*/  BSYNC B0 ;  /* 0x0000000000007941 */ /* 0x000fea0003800000 */
.L_x_15317:
        /* <DEDUP_REMOVED lines=9> */
.L_x_15319:
[----:B------:R-:W-:Y:S02]  /*117d0*/  IMAD.MOV.U32 R13, RZ, RZ, R2 ;  /* 0x000000ffff0d7224 */ /* 0x000fe400078e0002 */
[----:B------:R-:W-:Y:S02]  /*117e0*/  IMAD.MOV.U32 R12, RZ, RZ, 0x1 ;  /* 0x00000001ff0c7424 */ /* 0x000fe400078e00ff */
[----:B------:R-:W-:-:S07]  /*117f0*/  IMAD.MOV.U32 R7, RZ, RZ, R14 ;  /* 0x000000ffff077224 */ /* 0x000fce00078e000e */
[----:B------:R-:W-:Y:S05]  /*11800*/  WARPSYNC.COLLECTIVE R15, `(.L_x_15320) ;  /* 0x000000000f087348 */ /* 0x000fea0003c00000 */
[----:B------:R0:W1:Y:S02]  /*11810*/  SHFL.IDX P6, R14, R13, R12, R11 ;  /* 0x0000000c0d0e7389 */ /* 0x00006400000c000b */
[----:B01----:R-:W-:Y:S01]  /*11820*/  ENDCOLLECTIVE ;  /* 0x000000000000791b */ /* 0x003fe20003800000 */
.L_x_15320:
        /* <DEDUP_REMOVED lines=15> */
.L_x_15321:
[----:B------:R-:W-:Y:S02]  /*11920*/  @P1 IMAD R8, R5, 0x2, R22 ;  /* 0x0000000205081824 */ /* 0x000fe400078e0216 */
[----:B------:R-:W-:Y:S02]  /*11930*/  IMAD.MOV.U32 R13, RZ, RZ, R2 ;  /* 0x000000ffff0d7224 */ /* 0x000fe400078e0002 */
[----:B------:R-:W-:Y:S02]  /*11940*/  IMAD.MOV.U32 R12, RZ, RZ, 0x2 ;  /* 0x00000002ff0c7424 */ /* 0x000fe400078e00ff */
[----:B------:R-:W-:-:S07]  /*11950*/  IMAD.MOV.U32 R7, RZ, RZ, R14 ;  /* 0x000000ffff077224 */ /* 0x000fce00078e000e */
[----:B------:R-:W-:Y:S05]  /*11960*/  WARPSYNC.COLLECTIVE R15, `(.L_x_15322) ;  /* 0x000000000f087348 */ /* 0x000fea0003c00000 */
[----:B------:R0:W1:Y:S02]  /*11970*/  SHFL.IDX P6, R14, R13, R12, R11 ;  /* 0x0000000c0d0e7389 */ /* 0x00006400000c000b */
[----:B01----:R-:W-:Y:S01]  /*11980*/  ENDCOLLECTIVE ;  /* 0x000000000000791b */ /* 0x003fe20003800000 */
.L_x_15322:
        /* <DEDUP_REMOVED lines=15> */
.L_x_15323:
[----:B------:R-:W-:Y:S02]  /*11a80*/  @P1 IMAD R8, R5, 0x2, R22 ;  /* 0x0000000205081824 */ /* 0x000fe400078e0216 */
[----:B------:R-:W-:Y:S02]  /*11a90*/  IMAD.MOV.U32 R13, RZ, RZ, R2 ;  /* 0x000000ffff0d7224 */ /* 0x000fe400078e0002 */
[----:B------:R-:W-:Y:S02]  /*11aa0*/  IMAD.MOV.U32 R12, RZ, RZ, 0x3 ;  /* 0x00000003ff0c7424 */ /* 0x000fe400078e00ff */
[----:B------:R-:W-:-:S07]  /*11ab0*/  IMAD.MOV.U32 R7, RZ, RZ, R14 ;  /* 0x000000ffff077224 */ /* 0x000fce00078e000e */
[----:B------:R-:W-:Y:S05]  /*11ac0*/  WARPSYNC.COLLECTIVE R15, `(.L_x_15324) ;  /* 0x000000000f087348 */ /* 0x000fea0003c00000 */
[----:B------:R0:W1:Y:S02]  /*11ad0*/  SHFL.IDX P6, R14, R13, R12, R11 ;  /* 0x0000000c0d0e7389 */ /* 0x00006400000c000b */
[----:B01----:R-:W-:Y:S01]  /*11ae0*/  ENDCOLLECTIVE ;  /* 0x000000000000791b */ /* 0x003fe20003800000 */
.L_x_15324:
        /* <DEDUP_REMOVED lines=15> */
.L_x_15325:
[----:B------:R-:W-:Y:S02]  /*11be0*/  @P1 IMAD R8, R5, 0x2, R22 ;  /* 0x0000000205081824 */ /* 0x000fe400078e0216 */
[----:B------:R-:W-:Y:S02]  /*11bf0*/  IMAD.MOV.U32 R13, RZ, RZ, R2 ;  /* 0x000000ffff0d7224 */ /* 0x000fe400078e0002 */
[----:B------:R-:W-:Y:S02]  /*11c00*/  IMAD.MOV.U32 R12, RZ, RZ, 0x4 ;  /* 0x00000004ff0c7424 */ /* 0x000fe400078e00ff */
[----:B------:R-:W-:-:S07]  /*11c10*/  IMAD.MOV.U32 R7, RZ, RZ, R14 ;  /* 0x000000ffff077224 */ /* 0x000fce00078e000e */
[----:B------:R-:W-:Y:S05]  /*11c20*/  WARPSYNC.COLLECTIVE R15, `(.L_x_15326) ;  /* 0x000000000f087348 */ /* 0x000fea0003c00000 */
[----:B------:R0:W1:Y:S02]  /*11c30*/  SHFL.IDX P6, R14, R13, R12, R11 ;  /* 0x0000000c0d0e7389 */ /* 0x00006400000c000b */
[----:B01----:R-:W-:Y:S01]  /*11c40*/  ENDCOLLECTIVE ;  /* 0x000000000000791b */ /* 0x003fe20003800000 */
.L_x_15326:
        /* <DEDUP_REMOVED lines=15> */
.L_x_15327:
[----:B------:R-:W-:Y:S02]  /*11d40*/  @P1 IMAD R8, R5, 0x2, R22 ;  /* 0x0000000205081824 */ /* 0x000fe400078e0216 */
[----:B------:R-:W-:Y:S02]  /*11d50*/  IMAD.MOV.U32 R13, RZ, RZ, R2 ;  /* 0x000000ffff0d7224 */ /* 0x000fe400078e0002 */
[----:B------:R-:W-:Y:S02]  /*11d60*/  IMAD.MOV.U32 R12, RZ, RZ, 0x5 ;  /* 0x00000005ff0c7424 */ /* 0x000fe400078e00ff */
[----:B------:R-:W-:-:S07]  /*11d70*/  IMAD.MOV.U32 R7, RZ, RZ, R14 ;  /* 0x000000ffff077224 */ /* 0x000fce00078e000e */
[----:B------:R-:W-:Y:S05]  /*11d80*/  WARPSYNC.COLLECTIVE R15, `(.L_x_15328) ;  /* 0x000000000f087348 */ /* 0x000fea0003c00000 */
[----:B------:R0:W1:Y:S02]  /*11d90*/  SHFL.IDX P6, R14, R13, R12, R11 ;  /* 0x0000000c0d0e7389 */ /* 0x00006400000c000b */
[----:B01----:R-:W-:Y:S01]  /*11da0*/  ENDCOLLECTIVE ;  /* 0x000000000000791b */ /* 0x003fe20003800000 */
.L_x_15328:
        /* <DEDUP_REMOVED lines=15> */
.L_x_15329:
[----:B------:R-:W-:Y:S02]  /*11ea0*/  @P1 IMAD R8, R5, 0x2, R22 ;  /* 0x0000000205081824 */ /* 0x000fe400078e0216 */
[----:B------:R-:W-:Y:S02]  /*11eb0*/  IMAD.MOV.U32 R13, RZ, RZ, R2 ;  /* 0x000000ffff0d7224 */ /* 0x000fe400078e0002 */
[----:B------:R-:W-:Y:S02]  /*11ec0*/  IMAD.MOV.U32 R12, RZ, RZ, 0x6 ;  /* 0x00000006ff0c7424 */ /* 0x000fe400078e00ff */
[----:B------:R-:W-:-:S07]  /*11ed0*/  IMAD.MOV.U32 R7, RZ, RZ, R14 ;  /* 0x000000ffff077224 */ /* 0x000fce00078e000e */
[----:B------:R-:W-:Y:S05]  /*11ee0*/  WARPSYNC.COLLECTIVE R15, `(.L_x_15330) ;  /* 0x000000000f087348 */ /* 0x000fea0003c00000 */
[----:B------:R0:W1:Y:S02]  /*11ef0*/  SHFL.IDX P6, R14, R13, R12, R11 ;  /* 0x0000000c0d0e7389 */ /* 0x00006400000c000b */
[----:B01----:R-:W-:Y:S01]  /*11f00*/  ENDCOLLECTIVE ;  /* 0x000000000000791b */ /* 0x003fe20003800000 */
.L_x_15330:
        /* <DEDUP_REMOVED lines=15> */
.L_x_15331:
[----:B------:R-:W-:Y:S02]  /*12000*/  @P1 IMAD R8, R5, 0x2, R22 ;  /* 0x0000000205081824 */ /* 0x000fe400078e0216 */
[----:B------:R-:W-:Y:S02]  /*12010*/  IMAD.MOV.U32 R13, RZ, RZ, R2 ;  /* 0x000000ffff0d7224 */ /* 0x000fe400078e0002 */
[----:B------:R-:W-:Y:S01]  /*12020*/  IMAD.MOV.U32 R12, RZ, RZ, 0x7 ;  /* 0x00000007ff0c7424 */ /* 0x000fe200078e00ff */
[----:B------:R-:W-:-:S07]  /*12030*/  MOV R7, R14 ;  /* 0x0000000e00077202 */ /* 0x000fce0000000f00 */
[----:B------:R-:W-:Y:S05]  /*12040*/  WARPSYNC.COLLECTIVE R15, `(.L_x_15332) ;  /* 0x000000000f087348 */ /* 0x000fea0003c00000 */
[----:B------:R0:W1:Y:S02]  /*12050*/  SHFL.IDX P6, R14, R13, R12, R11 ;  /* 0x0000000c0d0e7389 */ /* 0x00006400000c000b */
[----:B01----:R-:W-:Y:S01]  /*12060*/  ENDCOLLECTIVE ;  /* 0x000000000000791b */ /* 0x003fe20003800000 */
.L_x_15332:
        /* <DEDUP_REMOVED lines=14> */
.L_x_15333:
[----:B------:R-:W-:Y:S01]  /*12150*/  IMAD.MOV.U32 R0, RZ, RZ, R14 ;  /* 0x000000ffff007224 */ /* 0x000fe200078e000e */
[----:B------:R-:W-:Y:S06]  /*12160*/  BRA `(.L_x_15334) ;  /* 0xffffffb4004c7947 */ /* 0x000fec000383ffff */
.L_x_15258:
        /* <DEDUP_REMOVED lines=9> */
.L_x_15335:
[C---:B------:R-:W-:Y:S01]  /*12200*/  VIADD R8, R17.reuse, 0x10 ;  /* 0x0000001011087836 */ /* 0x040fe20000000000 */
[----:B------:R-:W-:Y:S01]  /*12210*/  ISETP.GE.AND P2, PT, R17, R3, PT ;  /* 0x000000031100720c */ /* 0x000fe20003f46270 */
[----:B------:R-:W-:Y:S02]  /*12220*/  IMAD.MOV.U32 R13, RZ, RZ, R0 ;  /* 0x000000ffff0d7224 */ /* 0x000fe400078e0000 */
[----:B------:R-:W-:-:S10]  /*12230*/  IMAD.MOV.U32 R6, RZ, RZ, R14 ;  /* 0x000000ffff067224 */ /* 0x000fd400078e000e */
[----:B------:R-:W-:Y:S05]  /*12240*/  WARPSYNC.COLLECTIVE R15, `(.L_x_15336) ;  /* 0x000000000f087348 */ /* 0x000fea0003c00000 */
[----:B------:R0:W1:Y:S02]  /*12250*/  SHFL.IDX P6, R14, R13, R12, R11 ;  /* 0x0000000c0d0e7389 */ /* 0x00006400000c000b */
[----:B01----:R-:W-:Y:S01]  /*12260*/  ENDCOLLECTIVE ;  /* 0x000000000000791b */ /* 0x003fe20003800000 */
.L_x_15336:
[----:B------:R-:W-:Y:S02]  /*12270*/  IMAD.MOV.U32 R13, RZ, RZ, R4 ;  /* 0x000000ffff0d7224 */ /* 0x000fe400078e0004 */
[----:B------:R-:W-:Y:S02]  /*12280*/  IMAD.MOV.U32 R12, RZ, RZ, 0x1 ;  /* 0x00000001ff0c7424 */ /* 0x000fe400078e00ff */
[----:B------:R-:W-:-:S07]  /*12290*/  IMAD.MOV.U32 R7, RZ, RZ, R14 ;  /* 0x000000ffff077224 */ /* 0x000fce00078e000e */
[----:B------:R-:W-:Y:S05]  /*122a0*/  WARPSYNC.COLLECTIVE R15, `(.L_x_15337) ;  /* 0x000000000f087348 */ /* 0x000fea0003c00000 */
[----:B------:R0:W1:Y:S02]  /*122b0*/  SHFL.IDX P6, R14, R13, R12, R11 ;  /* 0x0000000c0d0e7389 */ /* 0x00006400000c000b */
[----:B01----:R-:W-:Y:S01]  /*122c0*/  ENDCOLLECTIVE ;  /* 0x000000000000791b */ /* 0x003fe20003800000 */
.L_x_15337:
        /* <DEDUP_REMOVED lines=15> */
.L_x_15338:
[----:B------:R-:W-:Y:S02]  /*123c0*/  IMAD.MOV.U32 R13, RZ, RZ, R4 ;  /* 0x000000ffff0d7224 */ /* 0x000fe400078e0004 */
[----:B------:R-:W-:Y:S02]  /*123d0*/  IMAD.MOV.U32 R12, RZ, RZ, 0x2 ;  /* 0x00000002ff0c7424 */ /* 0x000fe400078e00ff */
[----:B------:R-:W-:-:S07]  /*123e0*/  IMAD.MOV.U32 R7, RZ, RZ, R14 ;  /* 0x000000ffff077224 */ /* 0x000fce00078e000e */
[----:B------:R-:W-:Y:S05]  /*123f0*/  WARPSYNC.COLLECTIVE R15, `(.L_x_15339) ;  /* 0x000000000f087348 */ /* 0x000fea0003c00000 */
[----:B------:R0:W1:Y:S02]  /*12400*/  SHFL.IDX P6, R14, R13, R12, R11 ;  /* 0x0000000c0d0e7389 */ /* 0x00006400000c000b */
[----:B01----:R-:W-:Y:S01]  /*12410*/  ENDCOLLECTIVE ;  /* 0x000000000000791b */ /* 0x003fe20003800000 */
.L_x_15339:
        /* <DEDUP_REMOVED lines=16> */
.L_x_15340:
[----:B------:R-:W-:Y:S02]  /*12520*/  IMAD.MOV.U32 R13, RZ, RZ, R4 ;  /* 0x000000ffff0d7224 */ /* 0x000fe400078e0004 */
[----:B------:R-:W-:Y:S02]  /*12530*/  IMAD.MOV.U32 R12, RZ, RZ, 0x3 ;  /* 0x00000003ff0c7424 */ /* 0x000fe400078e00ff */
[----:B------:R-:W-:-:S07]  /*12540*/  IMAD.MOV.U32 R7, RZ, RZ, R14 ;  /* 0x000000ffff077224 */ /* 0x000fce00078e000e */
[----:B------:R-:W-:Y:S05]  /*12550*/  WARPSYNC.COLLECTIVE R15, `(.L_x_15341) ;  /* 0x000000000f087348 */ /* 0x000fea0003c00000 */
[----:B------:R0:W1:Y:S02]  /*12560*/  SHFL.IDX P6, R14, R13, R12, R11 ;  /* 0x0000000c0d0e7389 */ /* 0x00006400000c000b */
[----:B01----:R-:W-:Y:S01]  /*12570*/  ENDCOLLECTIVE ;  /* 0x000000000000791b */ /* 0x003fe20003800000 */
.L_x_15341:
        /* <DEDUP_REMOVED lines=16> */
.L_x_15342:
[----:B------:R-:W-:Y:S02]  /*12680*/  IMAD.MOV.U32 R13, RZ, RZ, R4 ;  /* 0x000000ffff0d7224 */ /* 0x000fe400078e0004 */
[----:B------:R-:W-:Y:S02]  /*12690*/  IMAD.MOV.U32 R12, RZ, RZ, 0x4 ;  /* 0x00000004ff0c7424 */ /* 0x000fe400078e00ff */
[----:B------:R-:W-:-:S07]  /*126a0*/  IMAD.MOV.U32 R7, RZ, RZ, R14 ;  /* 0x000000ffff077224 */ /* 0x000fce00078e000e */
[----:B------:R-:W-:Y:S05]  /*126b0*/  WARPSYNC.COLLECTIVE R15, `(.L_x_15343) ;  /* 0x000000000f087348 */ /* 0x000fea0003c00000 */
[----:B------:R0:W1:Y:S02]  /*126c0*/  SHFL.IDX P6, R14, R13, R12, R11 ;  /* 0x0000000c0d0e7389 */ /* 0x00006400000c000b */
[----:B01----:R-:W-:Y:S01]  /*126d0*/  ENDCOLLECTIVE ;  /* 0x000000000000791b */ /* 0x003fe20003800000 */
.L_x_15343:
        /* <DEDUP_REMOVED lines=16> */
.L_x_15344:
[----:B------:R-:W-:Y:S02]  /*127e0*/  IMAD.MOV.U32 R13, RZ, RZ, R4 ;  /* 0x000000ffff0d7224 */ /* 0x000fe400078e0004 */
[----:B------:R-:W-:Y:S02]  /*127f0*/  IMAD.MOV.U32 R12, RZ, RZ, 0x5 ;  /* 0x00000005ff0c7424 */ /* 0x000fe400078e00ff */
[----:B------:R-:W-:-:S07]  /*12800*/  IMAD.MOV.U32 R7, RZ, RZ, R14 ;  /* 0x000000ffff077224 */ /* 0x000fce00078e000e */
[----:B------:R-:W-:Y:S05]  /*12810*/  WARPSYNC.COLLECTIVE R15, `(.L_x_15345) ;  /* 0x000000000f087348 */ /* 0x000fea0003c00000 */
[----:B------:R0:W1:Y:S02]  /*12820*/  SHFL.IDX P6, R14, R13, R12, R11 ;  /* 0x0000000c0d0e7389 */ /* 0x00006400000c000b */
[----:B01----:R-:W-:Y:S01]  /*12830*/  ENDCOLLECTIVE ;  /* 0x000000000000791b */ /* 0x003fe20003800000 */
.L_x_15345:
        /* <DEDUP_REMOVED lines=16> */
.L_x_15346:
[----:B------:R-:W-:Y:S02]  /*12940*/  IMAD.MOV.U32 R13, RZ, RZ, R4 ;  /* 0x000000ffff0d7224 */ /* 0x000fe400078e0004 */
[----:B------:R-:W-:Y:S02]  /*12950*/  IMAD.MOV.U32 R12, RZ, RZ, 0x6 ;  /* 0x00000006ff0c7424 */ /* 0x000fe400078e00ff */
[----:B------:R-:W-:-:S07]  /*12960*/  IMAD.MOV.U32 R7, RZ, RZ, R14 ;  /* 0x000000ffff077224 */ /* 0x000fce00078e000e */
[----:B------:R-:W-:Y:S05]  /*12970*/  WARPSYNC.COLLECTIVE R15, `(.L_x_15347) ;  /* 0x000000000f087348 */ /* 0x000fea0003c00000 */
[----:B------:R0:W1:Y:S02]  /*12980*/  SHFL.IDX P6, R14, R13, R12, R11 ;  /* 0x0000000c0d0e7389 */ /* 0x00006400000c000b */
[----:B01----:R-:W-:Y:S01]  /*12990*/  ENDCOLLECTIVE ;  /* 0x000000000000791b */ /* 0x003fe20003800000 */
.L_x_15347:
        /* <DEDUP_REMOVED lines=16> */
.L_x_15348:
[----:B------:R-:W-:Y:S02]  /*12aa0*/  IMAD.MOV.U32 R13, RZ, RZ, R4 ;  /* 0x000000ffff0d7224 */ /* 0x000fe400078e0004 */
[----:B------:R-:W-:Y:S02]  /*12ab0*/  IMAD.MOV.U32 R12, RZ, RZ, 0x7 ;  /* 0x00000007ff0c7424 */ /* 0x000fe400078e00ff */
[----:B------:R-:W-:-:S07]  /*12ac0*/  IMAD.MOV.U32 R7, RZ, RZ, R14 ;  /* 0x000000ffff077224 */ /* 0x000fce00078e000e */
[----:B------:R-:W-:Y:S05]  /*12ad0*/  WARPSYNC.COLLECTIVE R15, `(.L_x_15349) ;  /* 0x000000000f087348 */ /* 0x000fea0003c00000 */
[----:B------:R0:W1:Y:S02]  /*12ae0*/  SHFL.IDX P6, R14, R13, R12, R11 ;  /* 0x0000000c0d0e7389 */ /* 0x00006400000c000b */
[----:B01----:R-:W-:Y:S01]  /*12af0*/  ENDCOLLECTIVE ;  /* 0x000000000000791b */ /* 0x003fe20003800000 */
.L_x_15349:
        /* <DEDUP_REMOVED lines=11> */
.L_x_15350:
        /* <DEDUP_REMOVED lines=12> */
.L_x_15351:
        /* <DEDUP_REMOVED lines=12> */
.L_x_15352:
[----:B------:R-:W-:Y:S02]  /*12d30*/  IMAD.MOV.U32 R13, RZ, RZ, R2 ;  /* 0x000000ffff0d7224 */ /* 0x000fe400078e0002 */
[----:B------:R-:W-:Y:S02]  /*12d40*/  IMAD.MOV.U32 R12, RZ, RZ, 0x1 ;  /* 0x00000001ff0c7424 */ /* 0x000fe400078e00ff */
[----:B------:R-:W-:-:S07]  /*12d50*/  IMAD.MOV.U32 R4, RZ, RZ, R14 ;  /* 0x000000ffff047224 */ /* 0x000fce00078e000e */
[----:B------:R-:W-:Y:S05]  /*12d60*/  WARPSYNC.COLLECTIVE R15, `(.L_x_15353) ;  /* 0x000000000f087348 */ /* 0x000fea0003c00000 */
[----:B------:R0:W1:Y:S02]  /*12d70*/  SHFL.IDX P6, R14, R13, R12, R11 ;  /* 0x0000000c0d0e7389 */ /* 0x00006400000c000b */
[----:B01----:R-:W-:Y:S01]  /*12d80*/  ENDCOLLECTIVE ;  /* 0x000000000000791b */ /* 0x003fe20003800000 */
.L_x_15353:
        /* <DEDUP_REMOVED lines=16> */
.L_x_15354:
[----:B------:R-:W-:Y:S02]  /*12e90*/  IMAD.MOV.U32 R13, RZ, RZ, R2 ;  /* 0x000000ffff0d7224 */ /* 0x000fe400078e0002 */
[----:B------:R-:W-:Y:S02]  /*12ea0*/  IMAD.MOV.U32 R12, RZ, RZ, 0x2 ;  /* 0x00000002ff0c7424 */ /* 0x000fe400078e00ff */
[----:B------:R-:W-:-:S07]  /*12eb0*/  IMAD.MOV.U32 R6, RZ, RZ, R14 ;  /* 0x000000ffff067224 */ /* 0x000fce00078e000e */
[----:B------:R-:W-:Y:S05]  /*12ec0*/  WARPSYNC.COLLECTIVE R15, `(.L_x_15355) ;  /* 0x000000000f087348 */ /* 0x000fea0003c00000 */
[----:B------:R0:W1:Y:S02]  /*12ed0*/  SHFL.IDX P6, R14, R13, R12, R11 ;  /* 0x0000000c0d0e7389 */ /* 0x00006400000c000b */
[----:B01----:R-:W-:Y:S01]  /*12ee0*/  ENDCOLLECTIVE ;  /* 0x000000000000791b */ /* 0x003fe20003800000 */
.L_x_15355:
[----:B------:R-:W-:-:S05]  /*12ef0*/  @!P1 LEA R6, P2, R28, R6, 0x1 ;  /* 0x000000061c069211 */ /* 0x000fca00078408ff */
[----:B------:R-:W-:Y:S01]  /*12f00*/  @!P1 IMAD.X R0, RZ, RZ, R0, P2 ;  /* 0x000000ffff009224 */ /* 0x000fe200010e0600 */
[----:B------:R-:W-:-:S04]  /*12f10*/  ISETP.GE.AND P2, PT, R4, R3, PT ;  /* 0x000000030400720c */ /* 0x000fc80003f46270 */
[----:B------:R-:W-:Y:S01]  /*12f20*/  @!P1 MOV R7, R0 ;  /* 0x0000000000079202 */ /* 0x000fe20000000f00 */
[----:B------:R-:W-:-:S04]  /*12f30*/  IMAD.MOV.U32 R13, RZ, RZ, R5 ;  /* 0x000000ffff0d7224 */ /* 0x000fc800078e0005 */
        /* <DEDUP_REMOVED lines=8> */
.L_x_15356:
[----:B------:R-:W-:Y:S02]  /*12fc0*/  IMAD.MOV.U32 R13, RZ, RZ, R2 ;  /* 0x000000ffff0d7224 */ /* 0x000fe400078e0002 */
[----:B------:R-:W-:Y:S02]  /*12fd0*/  IMAD.MOV.U32 R12, RZ, RZ, 0x3 ;  /* 0x00000003ff0c7424 */ /* 0x000fe400078e00ff */
[----:B------:R-:W-:-:S07]  /*12fe0*/  IMAD.MOV.U32 R6, RZ, RZ, R14 ;  /* 0x000000ffff067224 */ /* 0x000fce00078e000e */
[----:B------:R-:W-:Y:S05]  /*12ff0*/  WARPSYNC.COLLECTIVE R15, `(.L_x_15357) ;  /* 0x000000000f087348 */ /* 0x000fea0003c00000 */
[----:B------:R0:W1:Y:S02]  /*13000*/  SHFL.IDX P6, R14, R13, R12, R11 ;  /* 0x0000000c0d0e7389 */ /* 0x00006400000c000b */
[----:B01----:R-:W-:Y:S01]  /*13010*/  ENDCOLLECTIVE ;  /* 0x000000000000791b */ /* 0x003fe20003800000 */
.L_x_15357:
        /* <DEDUP_REMOVED lines=12> */
.L_x_15358:
[----:B------:R-:W-:Y:S01]  /*130e0*/  IMAD.MOV.U32 R2, RZ, RZ, R14 ;  /* 0x000000ffff027224 */ /* 0x000fe200078e000e */
[----:B------:R-:W-:Y:S06]  /*130f0*/  BRA `(.L_x_15359) ;  /* 0xffffffb400287947 */ /* 0x000fec000383ffff */
.L_x_15261:
[----:B0-----:R0:W1:Y:S02]  /*13100*/  SYNCS.PHASECHK.TRANS64.TRYWAIT P0, [R22+URZ+0x16820], R3 ;  /* 0x01682003160075a7 */ /* 0x001064000800017f */
[----:B-1----:R-:W-:Y:S05]  /*13110*/  @!P0 NANOSLEEP.SYNCS 0x989680 ;  /* 0x009896800000895d */ /* 0x002fea0003900000 */
[----:B------:R-:W1:Y:S02]  /*13120*/  @!P0 SYNCS.PHASECHK.TRANS64 P0, [R22+URZ+0x16820], R3 ;  /* 0x01682003160085a7 */ /* 0x000e64000800007f */
[----:B-1----:R-:W-:Y:S05]  /*13130*/  @!P0 BRA `(.L_x_15261) ;  /* 0xfffffffc00f08947 */ /* 0x002fea000383ffff */
[----:B------:R-:W-:Y:S05]  /*13140*/  BRA `(.L_x_15360) ;  /* 0xffffffb400947947 */ /* 0x000fea000383ffff */
.L_x_15266:
[----:B0-----:R0:W1:Y:S02]  /*13150*/  SYNCS.PHASECHK.TRANS64.TRYWAIT P0, [R5+URZ+0x16840], R2 ;  /* 0x01684002050075a7 */ /* 0x001064000800017f */
[----:B-1----:R-:W-:Y:S05]  /*13160*/  @!P0 NANOSLEEP.SYNCS 0x989680 ;  /* 0x009896800000895d */ /* 0x002fea0003900000 */
[----:B------:R-:W1:Y:S02]  /*13170*/  @!P0 SYNCS.PHASECHK.TRANS64 P0, [R5+URZ+0x16840], R2 ;  /* 0x01684002050085a7 */ /* 0x000e64000800007f */
[----:B-1----:R-:W-:Y:S05]  /*13180*/  @!P0 BRA `(.L_x_15266) ;  /* 0xfffffffc00f08947 */ /* 0x002fea000383ffff */
[----:B------:R-:W-:Y:S05]  /*13190*/  BRA `(.L_x_15361) ;  /* 0xffffffb8005c7947 */ /* 0x000fea000383ffff */
.L_x_15267:
        /* <DEDUP_REMOVED lines=8> */
.L_x_15363:
[----:B------:R-:W-:Y:S05]  /*13220*/  BSYNC B1 ;  /* 0x0000000000017941 */ /* 0x000fea0003800000 */
.L_x_15362:
        /* <DEDUP_REMOVED lines=9> */
.L_x_15364:
[----:B------:R-:W-:Y:S01]  /*132c0*/  IMAD R9, R9, 0x2, R22 ;  /* 0x0000000209097824 */ /* 0x000fe200078e0216 */
[----:B------:R-:W-:Y:S01]  /*132d0*/  MOV R13, R10 ;  /* 0x0000000a000d7202 */ /* 0x000fe20000000f00 */
[----:B------:R-:W-:Y:S02]  /*132e0*/  IMAD.MOV.U32 R12, RZ, RZ, 0x1 ;  /* 0x00000001ff0c7424 */ /* 0x000fe400078e00ff */
[----:B------:R-:W-:-:S07]  /*132f0*/  IMAD.MOV.U32 R2, RZ, RZ, R14 ;  /* 0x000000ffff027224 */ /* 0x000fce00078e000e */
[----:B------:R-:W-:Y:S05]  /*13300*/  WARPSYNC.COLLECTIVE R15, `(.L_x_15365) ;  /* 0x000000000f087348 */ /* 0x000fea0003c00000 */
[----:B------:R0:W1:Y:S02]  /*13310*/  SHFL.IDX P6, R14, R13, R12, R11 ;  /* 0x0000000c0d0e7389 */ /* 0x00006400000c000b */
[----:B01----:R-:W-:Y:S01]  /*13320*/  ENDCOLLECTIVE ;  /* 0x000000000000791b */ /* 0x003fe20003800000 */
.L_x_15365:
        /* <DEDUP_REMOVED lines=11> */
.L_x_15366:
[----:B------:R-:W-:Y:S02]  /*133e0*/  IMAD.MOV.U32 R13, RZ, RZ, R10 ;  /* 0x000000ffff0d7224 */ /* 0x000fe400078e000a */
[----:B------:R-:W-:Y:S02]  /*133f0*/  IMAD.MOV.U32 R12, RZ, RZ, 0x2 ;  /* 0x00000002ff0c7424 */ /* 0x000fe400078e00ff */
[----:B------:R-:W-:-:S07]  /*13400*/  IMAD.MOV.U32 R2, RZ, RZ, R14 ;  /* 0x000000ffff027224 */ /* 0x000fce00078e000e */
[----:B------:R-:W-:Y:S05]  /*13410*/  WARPSYNC.COLLECTIVE R15, `(.L_x_15367) ;  /* 0x000000000f087348 */ /* 0x000fea0003c00000 */
[----:B------:R0:W1:Y:S02]  /*13420*/  SHFL.IDX P6, R14, R13, R12, R11 ;  /* 0x0000000c0d0e7389 */ /* 0x00006400000c000b */
[----:B01----:R-:W-:Y:S01]  /*13430*/  ENDCOLLECTIVE ;  /* 0x000000000000791b */ /* 0x003fe20003800000 */
.L_x_15367:
        /* <DEDUP_REMOVED lines=11> */
.L_x_15368:
[----:B------:R-:W-:Y:S02]  /*134f0*/  IMAD.MOV.U32 R13, RZ, RZ, R10 ;  /* 0x000000ffff0d7224 */ /* 0x000fe400078e000a */
[----:B------:R-:W-:Y:S02]  /*13500*/  IMAD.MOV.U32 R12, RZ, RZ, 0x3 ;  /* 0x00000003ff0c7424 */ /* 0x000fe400078e00ff */
[----:B------:R-:W-:-:S07]  /*13510*/  IMAD.MOV.U32 R2, RZ, RZ, R14 ;  /* 0x000000ffff027224 */ /* 0x000fce00078e000e */
[----:B------:R-:W-:Y:S05]  /*13520*/  WARPSYNC.COLLECTIVE R15, `(.L_x_15369) ;  /* 0x000000000f087348 */ /* 0x000fea0003c00000 */
[----:B------:R0:W1:Y:S02]  /*13530*/  SHFL.IDX P6, R14, R13, R12, R11 ;  /* 0x0000000c0d0e7389 */ /* 0x00006400000c000b */
[----:B01----:R-:W-:Y:S01]  /*13540*/  ENDCOLLECTIVE ;  /* 0x000000000000791b */ /* 0x003fe20003800000 */
.L_x_15369:
        /* <DEDUP_REMOVED lines=11> */
.L_x_15370:
[----:B------:R-:W-:Y:S02]  /*13600*/  IMAD.MOV.U32 R13, RZ, RZ, R10 ;  /* 0x000000ffff0d7224 */ /* 0x000fe400078e000a */
[----:B------:R-:W-:Y:S02]  /*13610*/  IMAD.MOV.U32 R12, RZ, RZ, 0x4 ;  /* 0x00000004ff0c7424 */ /* 0x000fe400078e00ff */
[----:B------:R-:W-:-:S07]  /*13620*/  IMAD.MOV.U32 R2, RZ, RZ, R14 ;  /* 0x000000ffff027224 */ /* 0x000fce00078e000e */
[----:B------:R-:W-:Y:S05]  /*13630*/  WARPSYNC.COLLECTIVE R15, `(.L_x_15371) ;  /* 0x000000000f087348 */ /* 0x000fea0003c00000 */
[----:B------:R0:W1:Y:S02]  /*13640*/  SHFL.IDX P6, R14, R13, R12, R11 ;  /* 0x0000000c0d0e7389 */ /* 0x00006400000c000b */
[----:B01----:R-:W-:Y:S01]  /*13650*/  ENDCOLLECTIVE ;  /* 0x000000000000791b */ /* 0x003fe20003800000 */
.L_x_15371:
        /* <DEDUP_REMOVED lines=11> */
.L_x_15372:
[----:B------:R-:W-:Y:S02]  /*13710*/  IMAD.MOV.U32 R13, RZ, RZ, R10 ;  /* 0x000000ffff0d7224 */ /* 0x000fe400078e000a */
[----:B------:R-:W-:Y:S02]  /*13720*/  IMAD.MOV.U32 R12, RZ, RZ, 0x5 ;  /* 0x00000005ff0c7424 */ /* 0x000fe400078e00ff */
[----:B------:R-:W-:-:S07]  /*13730*/  IMAD.MOV.U32 R2, RZ, RZ, R14 ;  /* 0x000000ffff027224 */ /* 0x000fce00078e000e */
[----:B------:R-:W-:Y:S05]  /*13740*/  WARPSYNC.COLLECTIVE R15, `(.L_x_15373) ;  /* 0x000000000f087348 */ /* 0x000fea0003c00000 */
[----:B------:R0:W1:Y:S02]  /*13750*/  SHFL.IDX P6, R14, R13, R12, R11 ;  /* 0x0000000c0d0e7389 */ /* 0x00006400000c000b */
[----:B01----:R-:W-:Y:S01]  /*13760*/  ENDCOLLECTIVE ;  /* 0x000000000000791b */ /* 0x003fe20003800000 */
.L_x_15373:
[----:B------:R-:W-:-:S05]  /*13770*/  IADD3 R2, P0, R2, R7, RZ ;  /* 0x0000000702027210 */ /* 0x000fca0007f1e0ff */
[----:B------:R-:W-:-:S05]  /*13780*/  IMAD.X R3, RZ, RZ, R3, P0 ;  /* 0x000000ffff037224 */ /* 0x000fca00000e0603 */
        /* <DEDUP_REMOVED lines=9> */
.L_x_15374:
[----:B------:R-:W-:Y:S02]  /*13820*/  IMAD.MOV.U32 R13, RZ, RZ, R10 ;  /* 0x000000ffff0d7224 */ /* 0x000fe400078e000a */
[----:B------:R-:W-:Y:S02]  /*13830*/  IMAD.MOV.U32 R12, RZ, RZ, 0x6 ;  /* 0x00000006ff0c7424 */ /* 0x000fe400078e00ff */
[----:B------:R-:W-:-:S07]  /*13840*/  IMAD.MOV.U32 R2, RZ, RZ, R14 ;  /* 0x000000ffff027224 */ /* 0x000fce00078e000e */
[----:B------:R-:W-:Y:S05]  /*13850*/  WARPSYNC.COLLECTIVE R15, `(.L_x_15375) ;  /* 0x000000000f087348 */ /* 0x000fea0003c00000 */
[----:B------:R0:W1:Y:S02]  /*13860*/  SHFL.IDX P6, R14, R13, R12, R11 ;  /* 0x0000000c0d0e7389 */ /* 0x00006400000c000b */
[----:B01----:R-:W-:Y:S01]  /*13870*/  ENDCOLLECTIVE ;  /* 0x000000000000791b */ /* 0x003fe20003800000 */
.L_x_15375:
        /* <DEDUP_REMOVED lines=11> */
.L_x_15376:
[----:B------:R-:W-:Y:S02]  /*13930*/  IMAD.MOV.U32 R13, RZ, RZ, R10 ;  /* 0x000000ffff0d7224 */ /* 0x000fe400078e000a */
[----:B------:R-:W-:Y:S02]  /*13940*/  IMAD.MOV.U32 R12, RZ, RZ, 0x7 ;  /* 0x00000007ff0c7424 */ /* 0x000fe400078e00ff */
[----:B------:R-:W-:-:S07]  /*13950*/  IMAD.MOV.U32 R2, RZ, RZ, R14 ;  /* 0x000000ffff027224 */ /* 0x000fce00078e000e */
[----:B------:R-:W-:Y:S05]  /*13960*/  WARPSYNC.COLLECTIVE R15, `(.L_x_15377) ;  /* 0x000000000f087348 */ /* 0x000fea0003c00000 */
[----:B------:R0:W1:Y:S02]  /*13970*/  SHFL.IDX P6, R14, R13, R12, R11 ;  /* 0x0000000c0d0e7389 */ /* 0x00006400000c000b */
[----:B01----:R-:W-:Y:S01]  /*13980*/  ENDCOLLECTIVE ;  /* 0x000000000000791b */ /* 0x003fe20003800000 */
.L_x_15377:
        /* <DEDUP_REMOVED lines=11> */
.L_x_15378:
[----:B------:R-:W-:Y:S01]  /*13a40*/  IMAD.MOV.U32 R2, RZ, RZ, R14 ;  /* 0x000000ffff027224 */ /* 0x000fe200078e000e */
[----:B------:R-:W-:Y:S06]  /*13a50*/  BRA `(.L_x_15379) ;  /* 0xffffffb400407947 */ /* 0x000fec000383ffff */
.L_x_15272:
[----:B-1----:R1:W2:Y:S02]  /*13a60*/  SYNCS.PHASECHK.TRANS64.TRYWAIT P0, [R5+URZ+0x16860], R2 ;  /* 0x01686002050075a7 */ /* 0x0022a4000800017f */
[----:B--2---:R-:W-:Y:S05]  /*13a70*/  @!P0 NANOSLEEP.SYNCS 0x989680 ;  /* 0x009896800000895d */ /* 0x004fea0003900000 */
[----:B------:R-:W2:Y:S02]  /*13a80*/  @!P0 SYNCS.PHASECHK.TRANS64 P0, [R5+URZ+0x16860], R2 ;  /* 0x01686002050085a7 */ /* 0x000ea4000800007f */
[----:B--2---:R-:W-:Y:S05]  /*13a90*/  @!P0 BRA `(.L_x_15272) ;  /* 0xfffffffc00f08947 */ /* 0x004fea000383ffff */
[----:B------:R-:W-:Y:S05]  /*13aa0*/  BRA `(.L_x_15380) ;  /* 0xffffffb400987947 */ /* 0x000fea000383ffff */
.L_x_15273:
        /* <DEDUP_REMOVED lines=8> */
.L_x_15382:
[----:B------:R-:W-:Y:S05]  /*13b30*/  BSYNC B1 ;  /* 0x0000000000017941 */ /* 0x000fea0003800000 */
.L_x_15381:
        /* <DEDUP_REMOVED lines=10> */
.L_x_15383:
[----:B------:R-:W-:Y:S01]  /*13be0*/  IMAD.MOV.U32 R13, RZ, RZ, R23 ;  /* 0x000000ffff0d7224 */ /* 0x000fe200078e0017 */
[----:B------:R-:W-:Y:S01]  /*13bf0*/  MOV R12, 0x1 ;  /* 0x00000001000c7802 */ /* 0x000fe20000000f00 */
[----:B------:R-:W-:-:S07]  /*13c00*/  IMAD.MOV.U32 R2, RZ, RZ, R14 ;  /* 0x000000ffff027224 */ /* 0x000fce00078e000e */
[----:B------:R-:W-:Y:S05]  /*13c10*/  WARPSYNC.COLLECTIVE R15, `(.L_x_15384) ;  /* 0x000000000f087348 */ /* 0x000fea0003c00000 */
[----:B------:R0:W1:Y:S02]  /*13c20*/  SHFL.IDX P6, R14, R13, R12, R11 ;  /* 0x0000000c0d0e7389 */ /* 0x00006400000c000b */
[----:B01----:R-:W-:Y:S01]  /*13c30*/  ENDCOLLECTIVE ;  /* 0x000000000000791b */ /* 0x003fe20003800000 */
.L_x_15384:
        /* <DEDUP_REMOVED lines=12> */
.L_x_15385:
[----:B------:R-:W-:Y:S02]  /*13d00*/  IMAD.MOV.U32 R13, RZ, RZ, R23 ;  /* 0x000000ffff0d7224 */ /* 0x000fe400078e0017 */
[----:B------:R-:W-:Y:S02]  /*13d10*/  IMAD.MOV.U32 R12, RZ, RZ, 0x2 ;  /* 0x00000002ff0c7424 */ /* 0x000fe400078e00ff */
[----:B------:R-:W-:-:S07]  /*13d20*/  IMAD.MOV.U32 R2, RZ, RZ, R14 ;  /* 0x000000ffff027224 */ /* 0x000fce00078e000e */
[----:B------:R-:W-:Y:S05]  /*13d30*/  WARPSYNC.COLLECTIVE R15, `(.L_x_15386) ;  /* 0x000000000f087348 */ /* 0x000fea0003c00000 */
[----:B------:R0:W1:Y:S02]  /*13d40*/  SHFL.IDX P6, R14, R13, R12, R11 ;  /* 0x0000000c0d0e7389 */ /* 0x00006400000c000b */
[----:B01----:R-:W-:Y:S01]  /*13d50*/  ENDCOLLECTIVE ;  /* 0x000000000000791b */ /* 0x003fe20003800000 */
.L_x_15386:
        /* <DEDUP_REMOVED lines=12> */
.L_x_15387:
[----:B------:R-:W-:Y:S02]  /*13e20*/  IMAD.MOV.U32 R13, RZ, RZ, R23 ;  /* 0x000000ffff0d7224 */ /* 0x000fe400078e0017 */
[----:B------:R-:W-:Y:S02]  /*13e30*/  IMAD.MOV.U32 R12, RZ, RZ, 0x3 ;  /* 0x00000003ff0c7424 */ /* 0x000fe400078e00ff */
[----:B------:R-:W-:-:S07]  /*13e40*/  IMAD.MOV.U32 R2, RZ, RZ, R14 ;  /* 0x000000ffff027224 */ /* 0x000fce00078e000e */
[----:B------:R-:W-:Y:S05]  /*13e50*/  WARPSYNC.COLLECTIVE R15, `(.L_x_15388) ;  /* 0x000000000f087348 */ /* 0x000fea0003c00000 */
[----:B------:R0:W1:Y:S02]  /*13e60*/  SHFL.IDX P6, R14, R13, R12, R11 ;  /* 0x0000000c0d0e7389 */ /* 0x00006400000c000b */
[----:B01----:R-:W-:Y:S01]  /*13e70*/  ENDCOLLECTIVE ;  /* 0x000000000000791b */ /* 0x003fe20003800000 */
.L_x_15388:
        /* <DEDUP_REMOVED lines=12> */
.L_x_15389:
[----:B------:R-:W-:Y:S02]  /*13f40*/  IMAD.MOV.U32 R13, RZ, RZ, R23 ;  /* 0x000000ffff0d7224 */ /* 0x000fe400078e0017 */
[----:B------:R-:W-:Y:S02]  /*13f50*/  IMAD.MOV.U32 R12, RZ, RZ, 0x4 ;  /* 0x00000004ff0c7424 */ /* 0x000fe400078e00ff */
[----:B------:R-:W-:-:S07]  /*13f60*/  IMAD.MOV.U32 R2, RZ, RZ, R14 ;  /* 0x000000ffff027224 */ /* 0x000fce00078e000e */
[----:B------:R-:W-:Y:S05]  /*13f70*/  WARPSYNC.COLLECTIVE R15, `(.L_x_15390) ;  /* 0x000000000f087348 */ /* 0x000fea0003c00000 */
[----:B------:R0:W1:Y:S02]  /*13f80*/  SHFL.IDX P6, R14, R13, R12, R11 ;  /* 0x0000000c0d0e7389 */ /* 0x00006400000c000b */
[----:B01----:R-:W-:Y:S01]  /*13f90*/  ENDCOLLECTIVE ;  /* 0x000000000000791b */ /* 0x003fe20003800000 */
.L_x_15390:
        /* <DEDUP_REMOVED lines=12> */
.L_x_15391:
[----:B------:R-:W-:Y:S02]  /*14060*/  IMAD.MOV.U32 R13, RZ, RZ, R23 ;  /* 0x000000ffff0d7224 */ /* 0x000fe400078e0017 */
[----:B------:R-:W-:Y:S02]  /*14070*/  IMAD.MOV.U32 R12, RZ, RZ, 0x5 ;  /* 0x00000005ff0c7424 */ /* 0x000fe400078e00ff */
[----:B------:R-:W-:-:S07]  /*14080*/  IMAD.MOV.U32 R2, RZ, RZ, R14 ;  /* 0x000000ffff027224 */ /* 0x000fce00078e000e */
[----:B------:R-:W-:Y:S05]  /*14090*/  WARPSYNC.COLLECTIVE R15, `(.L_x_15392) ;  /* 0x000000000f087348 */ /* 0x000fea0003c00000 */
[----:B------:R0:W1:Y:S02]  /*140a0*/  SHFL.IDX P6, R14, R13, R12, R11 ;  /* 0x0000000c0d0e7389 */ /* 0x00006400000c000b */
[----:B01----:R-:W-:Y:S01]  /*140b0*/  ENDCOLLECTIVE ;  /* 0x000000000000791b */ /* 0x003fe20003800000 */
.L_x_15392:
        /* <DEDUP_REMOVED lines=12> */
.L_x_15393:
[----:B------:R-:W-:Y:S02]  /*14180*/  IMAD.MOV.U32 R13, RZ, RZ, R23 ;  /* 0x000000ffff0d7224 */ /* 0x000fe400078e0017 */
[----:B------:R-:W-:Y:S01]  /*14190*/  IMAD.MOV.U32 R12, RZ, RZ, 0x6 ;  /* 0x00000006ff0c7424 */ /* 0x000fe200078e00ff */
[----:B------:R-:W-:-:S07]  /*141a0*/  MOV R2, R14 ;  /* 0x0000000e00027202 */ /* 0x000fce0000000f00 */
[----:B------:R-:W-:Y:S05]  /*141b0*/  WARPSYNC.COLLECTIVE R15, `(.L_x_15394) ;  /* 0x000000000f087348 */ /* 0x000fea0003c00000 */
[----:B------:R0:W1:Y:S02]  /*141c0*/  SHFL.IDX P6, R14, R13, R12, R11 ;  /* 0x0000000c0d0e7389 */ /* 0x00006400000c000b */
[----:B01----:R-:W-:Y:S01]  /*141d0*/  ENDCOLLECTIVE ;  /* 0x000000000000791b */ /* 0x003fe20003800000 */
.L_x_15394:
        /* <DEDUP_REMOVED lines=12> */
.L_x_15395:
[----:B------:R-:W-:Y:S02]  /*142a0*/  IMAD.MOV.U32 R13, RZ, RZ, R23 ;  /* 0x000000ffff0d7224 */ /* 0x000fe400078e0017 */
[----:B------:R-:W-:Y:S02]  /*142b0*/  IMAD.MOV.U32 R12, RZ, RZ, 0x7 ;  /* 0x00000007ff0c7424 */ /* 0x000fe400078e00ff */
[----:B------:R-:W-:-:S07]  /*142c0*/  IMAD.MOV.U32 R2, RZ, RZ, R14 ;  /* 0x000000ffff027224 */ /* 0x000fce00078e000e */
[----:B------:R-:W-:Y:S05]  /*142d0*/  WARPSYNC.COLLECTIVE R15, `(.L_x_15396) ;  /* 0x000000000f087348 */ /* 0x000fea0003c00000 */
[----:B------:R0:W1:Y:S02]  /*142e0*/  SHFL.IDX P6, R14, R13, R12, R11 ;  /* 0x0000000c0d0e7389 */ /* 0x00006400000c000b */
[----:B01----:R-:W-:Y:S01]  /*142f0*/  ENDCOLLECTIVE ;  /* 0x000000000000791b */ /* 0x003fe20003800000 */
.L_x_15396:
        /* <DEDUP_REMOVED lines=11> */
.L_x_15397:
[----:B------:R-:W-:Y:S01]  /*143b0*/  IMAD.MOV.U32 R2, RZ, RZ, R14 ;  /* 0x000000ffff027224 */ /* 0x000fe200078e000e */
[----:B------:R-:W-:Y:S06]  /*143c0*/  BRA `(.L_x_15398) ;  /* 0xffffffb000447947 */ /* 0x000fec000383ffff */
.L_x_15281:
[----:B0-----:R0:W1:Y:S02]  /*143d0*/  SYNCS.PHASECHK.TRANS64.TRYWAIT P0, [R0+URZ+0x16860], R3 ;  /* 0x01686003000075a7 */ /* 0x001064000800017f */
[----:B-1----:R-:W-:Y:S05]  /*143e0*/  @!P0 NANOSLEEP.SYNCS 0x989680 ;  /* 0x009896800000895d */ /* 0x002fea0003900000 */
[----:B------:R-:W1:Y:S02]  /*143f0*/  @!P0 SYNCS.PHASECHK.TRANS64 P0, [R0+URZ+0x16860], R3 ;  /* 0x01686003000085a7 */ /* 0x000e64000800007f */
[----:B-1----:R-:W-:Y:S05]  /*14400*/  @!P0 BRA `(.L_x_15281) ;  /* 0xfffffffc00f08947 */ /* 0x002fea000383ffff */
[----:B------:R-:W-:Y:S05]  /*14410*/  BRA `(.L_x_15399) ;  /* 0xffffffb400587947 */ /* 0x000fea000383ffff */
.L_x_15282:
        /* <DEDUP_REMOVED lines=8> */
.L_x_15401:
[----:B------:R-:W-:Y:S05]  /*144a0*/  BSYNC B0 ;  /* 0x0000000000007941 */ /* 0x000fea0003800000 */
.L_x_15400:
        /* <DEDUP_REMOVED lines=9> */
.L_x_15402:
        /* <DEDUP_REMOVED lines=10> */
.L_x_15403:
[----:B------:R-:W-:-:S05]  /*145e0*/  IMAD.X R3, RZ, RZ, R3, P1 ;  /* 0x000000ffff037224 */ /* 0x000fca00008e0603 */
        /* <DEDUP_REMOVED lines=10> */
.L_x_15404:
[----:B------:R-:W-:Y:S02]  /*14690*/  IMAD.MOV.U32 R13, RZ, RZ, R23 ;  /* 0x000000ffff0d7224 */ /* 0x000fe400078e0017 */
[----:B------:R-:W-:Y:S02]  /*146a0*/  IMAD.MOV.U32 R12, RZ, RZ, 0x2 ;  /* 0x00000002ff0c7424 */ /* 0x000fe400078e00ff */
[----:B------:R-:W-:-:S07]  /*146b0*/  IMAD.MOV.U32 R9, RZ, RZ, R14 ;  /* 0x000000ffff097224 */ /* 0x000fce00078e000e */
[----:B------:R-:W-:Y:S05]  /*146c0*/  WARPSYNC.COLLECTIVE R15, `(.L_x_15405) ;  /* 0x000000000f087348 */ /* 0x000fea0003c00000 */
[----:B------:R0:W1:Y:S02]  /*146d0*/  SHFL.IDX P6, R14, R13, R12, R11 ;  /* 0x0000000c0d0e7389 */ /* 0x00006400000c000b */
[----:B01----:R-:W-:Y:S01]  /*146e0*/  ENDCOLLECTIVE ;  /* 0x000000000000791b */ /* 0x003fe20003800000 */
.L_x_15405:
        /* <DEDUP_REMOVED lines=12> */
.L_x_15406:
[----:B------:R-:W-:Y:S02]  /*147b0*/  IMAD.MOV.U32 R13, RZ, RZ, R23 ;  /* 0x000000ffff0d7224 */ /* 0x000fe400078e0017 */
[----:B------:R-:W-:Y:S02]  /*147c0*/  IMAD.MOV.U32 R12, RZ, RZ, 0x3 ;  /* 0x00000003ff0c7424 */ /* 0x000fe400078e00ff */
[----:B------:R-:W-:-:S07]  /*147d0*/  IMAD.MOV.U32 R10, RZ, RZ, R14 ;  /* 0x000000ffff0a7224 */ /* 0x000fce00078e000e */
[----:B------:R-:W-:Y:S05]  /*147e0*/  WARPSYNC.COLLECTIVE R15, `(.L_x_15407) ;  /* 0x000000000f087348 */ /* 0x000fea0003c00000 */
[----:B------:R0:W1:Y:S02]  /*147f0*/  SHFL.IDX P6, R14, R13, R12, R11 ;  /* 0x0000000c0d0e7389 */ /* 0x00006400000c000b */
[----:B01----:R-:W-:Y:S01]  /*14800*/  ENDCOLLECTIVE ;  /* 0x000000000000791b */ /* 0x003fe20003800000 */
.L_x_15407:
        /* <DEDUP_REMOVED lines=12> */
.L_x_15408:
[----:B------:R-:W-:Y:S02]  /*148d0*/  IMAD.MOV.U32 R13, RZ, RZ, R23 ;  /* 0x000000ffff0d7224 */ /* 0x000fe400078e0017 */
[----:B------:R-:W-:Y:S02]  /*148e0*/  IMAD.MOV.U32 R12, RZ, RZ, 0x4 ;  /* 0x00000004ff0c7424 */ /* 0x000fe400078e00ff */
[----:B------:R-:W-:-:S07]  /*148f0*/  IMAD.MOV.U32 R9, RZ, RZ, R14 ;  /* 0x000000ffff097224 */ /* 0x000fce00078e000e */
[----:B------:R-:W-:Y:S05]  /*14900*/  WARPSYNC.COLLECTIVE R15, `(.L_x_15409) ;  /* 0x000000000f087348 */ /* 0x000fea0003c00000 */
[----:B------:R0:W1:Y:S02]  /*14910*/  SHFL.IDX P6, R14, R13, R12, R11 ;  /* 0x0000000c0d0e7389 */ /* 0x00006400000c000b */
[----:B01----:R-:W-:Y:S01]  /*14920*/  ENDCOLLECTIVE ;  /* 0x000000000000791b */ /* 0x003fe20003800000 */
.L_x_15409:
        /* <DEDUP_REMOVED lines=12> */
.L_x_15410:
[----:B------:R-:W-:Y:S02]  /*149f0*/  IMAD.MOV.U32 R13, RZ, RZ, R23 ;  /* 0x000000ffff0d7224 */ /* 0x000fe400078e0017 */
[----:B------:R-:W-:Y:S02]  /*14a00*/  IMAD.MOV.U32 R12, RZ, RZ, 0x5 ;  /* 0x00000005ff0c7424 */ /* 0x000fe400078e00ff */
[----:B------:R-:W-:-:S07]  /*14a10*/  IMAD.MOV.U32 R10, RZ, RZ, R14 ;  /* 0x000000ffff0a7224 */ /* 0x000fce00078e000e */
[----:B------:R-:W-:Y:S05]  /*14a20*/  WARPSYNC.COLLECTIVE R15, `(.L_x_15411) ;  /* 0x000000000f087348 */ /* 0x000fea0003c00000 */
[----:B------:R0:W1:Y:S02]  /*14a30*/  SHFL.IDX P6, R14, R13, R12, R11 ;  /* 0x0000000c0d0e7389 */ /* 0x00006400000c000b */
[----:B01----:R-:W-:Y:S01]  /*14a40*/  ENDCOLLECTIVE ;  /* 0x000000000000791b */ /* 0x003fe20003800000 */
.L_x_15411:
        /* <DEDUP_REMOVED lines=12> */
.L_x_15412:
[----:B------:R-:W-:Y:S02]  /*14b10*/  IMAD.MOV.U32 R13, RZ, RZ, R23 ;  /* 0x000000ffff0d7224 */ /* 0x000fe400078e0017 */
[----:B------:R-:W-:Y:S02]  /*14b20*/  IMAD.MOV.U32 R12, RZ, RZ, 0x6 ;  /* 0x00000006ff0c7424 */ /* 0x000fe400078e00ff */
[----:B------:R-:W-:-:S07]  /*14b30*/  IMAD.MOV.U32 R9, RZ, RZ, R14 ;  /* 0x000000ffff097224 */ /* 0x000fce00078e000e */
[----:B------:R-:W-:Y:S05]  /*14b40*/  WARPSYNC.COLLECTIVE R15, `(.L_x_15413) ;  /* 0x000000000f087348 */ /* 0x000fea0003c00000 */
[----:B------:R0:W1:Y:S02]  /*14b50*/  SHFL.IDX P6, R14, R13, R12, R11 ;  /* 0x0000000c0d0e7389 */ /* 0x00006400000c000b */
[----:B01----:R-:W-:Y:S01]  /*14b60*/  ENDCOLLECTIVE ;  /* 0x000000000000791b */ /* 0x003fe20003800000 */
.L_x_15413:
        /* <DEDUP_REMOVED lines=12> */
.L_x_15414:
[----:B------:R-:W-:Y:S02]  /*14c30*/  IMAD.MOV.U32 R13, RZ, RZ, R23 ;  /* 0x000000ffff0d7224 */ /* 0x000fe400078e0017 */
[----:B------:R-:W-:Y:S01]  /*14c40*/  IMAD.MOV.U32 R12, RZ, RZ, 0x7 ;  /* 0x00000007ff0c7424 */ /* 0x000fe200078e00ff */
[----:B------:R-:W-:-:S13]  /*14c50*/  IADD3 R2, P1, R14, R5, RZ ;  /* 0x000000050e027210 */ /* 0x000fda0007f3e0ff */
[----:B------:R-:W-:Y:S05]  /*14c60*/  WARPSYNC.COLLECTIVE R15, `(.L_x_15415) ;  /* 0x000000000f087348 */ /* 0x000fea0003c00000 */
[----:B------:R0:W1:Y:S02]  /*14c70*/  SHFL.IDX P6, R14, R13, R12, R11 ;  /* 0x0000000c0d0e7389 */ /* 0x00006400000c000b */
[----:B01----:R-:W-:Y:S01]  /*14c80*/  ENDCOLLECTIVE ;  /* 0x000000000000791b */ /* 0x003fe20003800000 */
.L_x_15415:
        /* <DEDUP_REMOVED lines=10> */
.L_x_15416:
[----:B------:R-:W-:Y:S05]  /*14d30*/  BRA `(.L_x_15417) ;  /* 0xffffffb000087947 */ /* 0x000fea000383ffff */
.L_x_15287:
        /* <DEDUP_REMOVED lines=8> */
.L_x_15419:
[----:B------:R-:W-:Y:S05]  /*14dc0*/  BSYNC B0 ;  /* 0x0000000000007941 */ /* 0x000fea0003800000 */
.L_x_15418:
        /* <DEDUP_REMOVED lines=9> */
.L_x_15420:
        /* <DEDUP_REMOVED lines=23> */
.L_x_15421:
[----:B------:R-:W-:Y:S02]  /*14fd0*/  MOV R12, 0x2 ;  /* 0x00000002000c7802 */ /* 0x000fe40000000f00 */
[----:B------:R-:W-:-:S05]  /*14fe0*/  SEL R4, R14, RZ, P1 ;  /* 0x000000ff0e047207 */ /* 0x000fca0000800000 */
[----:B------:R-:W-:-:S04]  /*14ff0*/  IMAD.IADD R4, R13, 0x1, R4 ;  /* 0x000000010d047824 */ /* 0x000fc800078e0204 */
[----:B------:R-:W-:-:S07]  /*15000*/  IMAD.MOV.U32 R13, RZ, RZ, R4 ;  /* 0x000000ffff0d7224 */ /* 0x000fce00078e0004 */
[----:B------:R-:W-:Y:S05]  /*15010*/  WARPSYNC.COLLECTIVE R15, `(.L_x_15422) ;  /* 0x000000000f087348 */ /* 0x000fea0003c00000 */
[----:B------:R0:W1:Y:S02]  /*15020*/  SHFL.UP P6, R14, R13, R12, R11 ;  /* 0x0400000c0d0e7389 */ /* 0x00006400000c000b */
[----:B01----:R-:W-:Y:S01]  /*15030*/  ENDCOLLECTIVE ;  /* 0x000000000000791b */ /* 0x003fe20003800000 */
.L_x_15422:
[----:B------:R-:W-:Y:S01]  /*15040*/  IMAD.MOV.U32 R12, RZ, RZ, 0x4 ;  /* 0x00000004ff0c7424 */ /* 0x000fe200078e00ff */
[----:B------:R-:W-:-:S05]  /*15050*/  SEL R3, R14, RZ, P2 ;  /* 0x000000ff0e037207 */ /* 0x000fca0001000000 */
[----:B------:R-:W-:-:S04]  /*15060*/  IMAD.IADD R2, R4, 0x1, R3 ;  /* 0x0000000104027824 */ /* 0x000fc800078e0203 */
[----:B------:R-:W-:-:S07]  /*15070*/  IMAD.MOV.U32 R13, RZ, RZ, R2 ;  /* 0x000000ffff0d7224 */ /* 0x000fce00078e0002 */
[----:B------:R-:W-:Y:S05]  /*15080*/  WARPSYNC.COLLECTIVE R15, `(.L_x_15423) ;  /* 0x000000000f087348 */ /* 0x000fea0003c00000 */
[----:B------:R0:W1:Y:S02]  /*15090*/  SHFL.UP P6, R14, R13, R12, R11 ;  /* 0x0400000c0d0e7389 */ /* 0x00006400000c000b */
[----:B01----:R-:W-:Y:S01]  /*150a0*/  ENDCOLLECTIVE ;  /* 0x000000000000791b */ /* 0x003fe20003800000 */
.L_x_15423:
[----:B------:R-:W-:Y:S01]  /*150b0*/  IMAD.MOV.U32 R12, RZ, RZ, 0x8 ;  /* 0x00000008ff0c7424 */ /* 0x000fe200078e00ff */
[----:B------:R-:W-:-:S05]  /*150c0*/  SEL R3, R14, RZ, P3 ;  /* 0x000000ff0e037207 */ /* 0x000fca0001800000 */
[----:B------:R-:W-:-:S04]  /*150d0*/  IMAD.IADD R3, R2, 0x1, R3 ;  /* 0x0000000102037824 */ /* 0x000fc800078e0203 */
[----:B------:R-:W-:-:S07]  /*150e0*/  IMAD.MOV.U32 R13, RZ, RZ, R3 ;  /* 0x000000ffff0d7224 */ /* 0x000fce00078e0003 */
[----:B------:R-:W-:Y:S05]  /*150f0*/  WARPSYNC.COLLECTIVE R15, `(.L_x_15424) ;  /* 0x000000000f087348 */ /* 0x000fea0003c00000 */
[----:B------:R0:W1:Y:S02]  /*15100*/  SHFL.UP P6, R14, R13, R12, R11 ;  /* 0x0400000c0d0e7389 */ /* 0x00006400000c000b */
[----:B01----:R-:W-:Y:S01]  /*15110*/  ENDCOLLECTIVE ;  /* 0x000000000000791b */ /* 0x003fe20003800000 */
.L_x_15424:
[----:B------:R-:W-:Y:S01]  /*15120*/  IMAD.MOV.U32 R12, RZ, RZ, 0x10 ;  /* 0x00000010ff0c7424 */ /* 0x000fe200078e00ff */
[----:B------:R-:W-:-:S05]  /*15130*/  SEL R4, R14, RZ, P4 ;  /* 0x000000ff0e047207 */ /* 0x000fca0002000000 */
[----:B------:R-:W-:-:S04]  /*15140*/  IMAD.IADD R4, R3, 0x1, R4 ;  /* 0x0000000103047824 */ /* 0x000fc800078e0204 */
[----:B------:R-:W-:-:S07]  /*15150*/  IMAD.MOV.U32 R13, RZ, RZ, R4 ;  /* 0x000000ffff0d7224 */ /* 0x000fce00078e0004 */
[----:B------:R-:W-:Y:S05]  /*15160*/  WARPSYNC.COLLECTIVE R15, `(.L_x_15425) ;  /* 0x000000000f087348 */ /* 0x000fea0003c00000 */
[----:B------:R0:W1:Y:S02]  /*15170*/  SHFL.UP P6, R14, R13, R12, R11 ;  /* 0x0400000c0d0e7389 */ /* 0x00006400000c000b */
[----:B01----:R-:W-:Y:S01]  /*15180*/  ENDCOLLECTIVE ;  /* 0x000000000000791b */ /* 0x003fe20003800000 */
.L_x_15425:
        /* <DEDUP_REMOVED lines=8> */
.L_x_15426:
[----:B------:R-:W-:Y:S05]  /*15210*/  BRA `(.L_x_15427) ;  /* 0xffffffb000187947 */ /* 0x000fea000383ffff */
.L_x_15290:
[----:B------:R-:W-:Y:S01]  /*15220*/  BSSY B0, `(.L_x_15428) ;  /* 0x0000007000007945 */ /* 0x000fe20003800000 */
[----:B------:R-:W-:Y:S02]  /*15230*/  IMAD.MOV.U32 R12, RZ, RZ, 0x1 ;  /* 0x00000001ff0c7424 */ /* 0x000fe400078e00ff */
[----:B------:R-:W-:Y:S02]  /*15240*/  IMAD.MOV.U32 R11, RZ, RZ, RZ ;  /* 0x000000ffff0b7224 */ /* 0x000fe400078e00ff */
[----:B------:R-:W-:-:S07]  /*15250*/  IMAD.MOV.U32 R15, RZ, RZ, -0x1 ;  /* 0xffffffffff0f7424 */ /* 0x000fce00078e00ff */
[----:B------:R-:W-:Y:S05]  /*15260*/  WARPSYNC.COLLECTIVE R15, `(.L_x_15429) ;  /* 0x000000000f087348 */ /* 0x000fea0003c00000 */
[----:B------:R0:W1:Y:S02]  /*15270*/  SHFL.UP P6, R14, R13, R12, R11 ;  /* 0x0400000c0d0e7389 */ /* 0x00006400000c000b */
[----:B01----:R-:W-:Y:S01]  /*15280*/  ENDCOLLECTIVE ;  /* 0x000000000000791b */ /* 0x003fe20003800000 */
.L_x_15429:
[----:B------:R-:W-:Y:S05]  /*15290*/  BSYNC B0 ;  /* 0x0000000000007941 */ /* 0x000fea0003800000 */
.L_x_15428:
        /* <DEDUP_REMOVED lines=8> */
.L_x_15430:
[----:B------:R-:W-:Y:S01]  /*15320*/  IMAD.MOV.U32 R12, RZ, RZ, 0x4 ;  /* 0x00000004ff0c7424 */ /* 0x000fe200078e00ff */
[----:B------:R-:W-:-:S05]  /*15330*/  SEL R2, R14, RZ, P2 ;  /* 0x000000ff0e027207 */ /* 0x000fca0001000000 */
[----:B------:R-:W-:-:S04]  /*15340*/  IMAD.IADD R2, R13, 0x1, R2 ;  /* 0x000000010d027824 */ /* 0x000fc800078e0202 */
[----:B------:R-:W-:-:S07]  /*15350*/  IMAD.MOV.U32 R13, RZ, RZ, R2 ;  /* 0x000000ffff0d7224 */ /* 0x000fce00078e0002 */
[----:B------:R-:W-:Y:S05]  /*15360*/  WARPSYNC.COLLECTIVE R15, `(.L_x_15431) ;  /* 0x000000000f087348 */ /* 0x000fea0003c00000 */
[----:B------:R0:W1:Y:S02]  /*15370*/  SHFL.UP P6, R14, R13, R12, R11 ;  /* 0x0400000c0d0e7389 */ /* 0x00006400000c000b */
[----:B01----:R-:W-:Y:S01]  /*15380*/  ENDCOLLECTIVE ;  /* 0x000000000000791b */ /* 0x003fe20003800000 */
.L_x_15431:
[----:B------:R-:W-:Y:S01]  /*15390*/  IMAD.MOV.U32 R12, RZ, RZ, 0x8 ;  /* 0x00000008ff0c7424 */ /* 0x000fe200078e00ff */
[----:B------:R-:W-:-:S05]  /*153a0*/  SEL R3, R14, RZ, P3 ;  /* 0x000000ff0e037207 */ /* 0x000fca0001800000 */
[----:B------:R-:W-:-:S04]  /*153b0*/  IMAD.IADD R3, R2, 0x1, R3 ;  /* 0x0000000102037824 */ /* 0x000fc800078e0203 */
[----:B------:R-:W-:-:S07]  /*153c0*/  IMAD.MOV.U32 R13, RZ, RZ, R3 ;  /* 0x000000ffff0d7224 */ /* 0x000fce00078e0003 */
[----:B------:R-:W-:Y:S05]  /*153d0*/  WARPSYNC.COLLECTIVE R15, `(.L_x_15432) ;  /* 0x000000000f087348 */ /* 0x000fea0003c00000 */
[----:B------:R0:W1:Y:S02]  /*153e0*/  SHFL.UP P6, R14, R13, R12, R11 ;  /* 0x0400000c0d0e7389 */ /* 0x00006400000c000b */
[----:B01----:R-:W-:Y:S01]  /*153f0*/  ENDCOLLECTIVE ;  /* 0x000000000000791b */ /* 0x003fe20003800000 */
.L_x_15432:
[----:B------:R-:W-:Y:S01]  /*15400*/  IMAD.MOV.U32 R12, RZ, RZ, 0x10 ;  /* 0x00000010ff0c7424 */ /* 0x000fe200078e00ff */
[----:B------:R-:W-:-:S04]  /*15410*/  SEL R4, R14, RZ, P4 ;  /* 0x000000ff0e047207 */ /* 0x000fc80002000000 */
[----:B------:R-:W-:-:S05]  /*15420*/  IADD3 R4, R3, R4, RZ ;  /* 0x0000000403047210 */ /* 0x000fca0007ffe0ff */
[----:B------:R-:W-:-:S07]  /*15430*/  IMAD.MOV.U32 R13, RZ, RZ, R4 ;  /* 0x000000ffff0d7224 */ /* 0x000fce00078e0004 */
[----:B------:R-:W-:Y:S05]  /*15440*/  WARPSYNC.COLLECTIVE R15, `(.L_x_15433) ;  /* 0x000000000f087348 */ /* 0x000fea0003c00000 */
[----:B------:R0:W1:Y:S02]  /*15450*/  SHFL.UP P6, R14, R13, R12, R11 ;  /* 0x0400000c0d0e7389 */ /* 0x00006400000c000b */
[----:B01----:R-:W-:Y:S01]  /*15460*/  ENDCOLLECTIVE ;  /* 0x000000000000791b */ /* 0x003fe20003800000 */
.L_x_15433:
        /* <DEDUP_REMOVED lines=8> */
.L_x_15434:
[----:B------:R-:W-:Y:S05]  /*154f0*/  BRA `(.L_x_15435) ;  /* 0xffffffb000047947 */ /* 0x000fea000383ffff */
.L_x_15292:
[----:B------:R-:W-:Y:S01]  /*15500*/  BSSY B0, `(.L_x_15436) ;  /* 0x0000006000007945 */ /* 0x000fe20003800000 */
[----:B------:R-:W-:Y:S01]  /*15510*/  PLOP3.LUT P6, PT, P6, PT, PT, 0x8, 0x0 ;  /* 0x000000000000781c */ /* 0x000fe200037ce170 */
[----:B------:R-:W-:-:S12]  /*15520*/  IMAD.MOV.U32 R15, RZ, RZ, -0x1 ;  /* 0xffffffffff0f7424 */ /* 0x000fd800078e00ff */
[----:B0-----:R-:W-:Y:S05]  /*15530*/  WARPSYNC.COLLECTIVE R15, `(.L_x_15437) ;  /* 0x000000000f087348 */ /* 0x001fea0003c00000 */
[----:B------:R-:W-:Y:S01]  /*15540*/  VOTE.ANY R14, PT, P6 ;  /* 0x00000000000e7806 */ /* 0x000fe200030e0100 */
[----:B0-----:R-:W-:Y:S06]  /*15550*/  ENDCOLLECTIVE ;  /* 0x000000000000791b */ /* 0x001fec0003800000 */
.L_x_15437:
[----:B------:R-:W-:Y:S05]  /*15560*/  BSYNC B0 ;  /* 0x0000000000007941 */ /* 0x000fea0003800000 */
.L_x_15436:
        /* <DEDUP_REMOVED lines=10> */
.L_x_15438:
[----:B------:R-:W-:Y:S02]  /*15610*/  IMAD.MOV.U32 R13, RZ, RZ, R5 ;  /* 0x000000ffff0d7224 */ /* 0x000fe400078e0005 */
[----:B------:R-:W-:-:S07]  /*15620*/  IMAD.MOV.U32 R17, RZ, RZ, R14 ;  /* 0x000000ffff117224 */ /* 0x000fce00078e000e */
[----:B------:R-:W-:Y:S05]  /*15630*/  WARPSYNC.COLLECTIVE R15, `(.L_x_15439) ;  /* 0x000000000f087348 */ /* 0x000fea0003c00000 */
[----:B------:R0:W1:Y:S02]  /*15640*/  SHFL.IDX P6, R14, R13, R12, R11 ;  /* 0x0000000c0d0e7389 */ /* 0x00006400000c000b */
[----:B01----:R-:W-:Y:S01]  /*15650*/  ENDCOLLECTIVE ;  /* 0x000000000000791b */ /* 0x003fe20003800000 */
.L_x_15439:
[----:B------:R-:W-:Y:S01]  /*15660*/  IMAD.MOV.U32 R5, RZ, RZ, R14 ;  /* 0x000000ffff057224 */ /* 0x000fe200078e000e */
[----:B------:R-:W-:Y:S06]  /*15670*/  BRA `(.L_x_15440) ;  /* 0xffffffac00e47947 */ /* 0x000fec000383ffff */
.L_x_15294:
[----:B------:R-:W-:Y:S01]  /*15680*/  BSSY B0, `(.L_x_15441) ;  /* 0x0000007000007945 */ /* 0x000fe20003800000 */
[----:B------:R-:W-:Y:S02]  /*15690*/  IMAD.MOV.U32 R13, RZ, RZ, R2 ;  /* 0x000000ffff0d7224 */ /* 0x000fe400078e0002 */
[----:B------:R-:W-:Y:S02]  /*156a0*/  IMAD.MOV.U32 R11, RZ, RZ, 0x1f ;  /* 0x0000001fff0b7424 */ /* 0x000fe400078e00ff */
[----:B------:R-:W-:-:S07]  /*156b0*/  IMAD.MOV.U32 R15, RZ, RZ, -0x1 ;  /* 0xffffffffff0f7424 */ /* 0x000fce00078e00ff */
[----:B0123--:R-:W-:Y:S05]  /*156c0*/  WARPSYNC.COLLECTIVE R15, `(.L_x_15442) ;  /* 0x000000000f087348 */ /* 0x00ffea0003c00000 */
[----:B------:R4:W0:Y:S02]  /*156d0*/  SHFL.IDX P6, R14, R13, R12, R11 ;  /* 0x0000000c0d0e7389 */ /* 0x00082400000c000b */
[----:B01234-:R-:W-:Y:S01]  /*156e0*/  ENDCOLLECTIVE ;  /* 0x000000000000791b */ /* 0x01ffe20003800000 */
.L_x_15442:
[----:B------:R-:W-:Y:S05]  /*156f0*/  BSYNC B0 ;  /* 0x0000000000007941 */ /* 0x000fea0003800000 */
.L_x_15441:
[----:B------:R-:W-:Y:S01]  /*15700*/  IMAD.MOV.U32 R16, RZ, RZ, R14 ;  /* 0x000000ffff107224 */ /* 0x000fe200078e000e */
[----:B------:R-:W-:Y:S06]  /*15710*/  BRA `(.L_x_15293) ;  /* 0xffffffac00d47947 */ /* 0x000fec000383ffff */
.L_x_15300:
[----:B0-----:R0:W1:Y:S02]  /*15720*/  SYNCS.PHASECHK.TRANS64.TRYWAIT P0, [R5+URZ+0x16820], R0 ;  /* 0x01682000050075a7 */ /* 0x001064000800017f */
[----:B-1----:R-:W-:Y:S05]  /*15730*/  @!P0 NANOSLEEP.SYNCS 0x989680 ;  /* 0x009896800000895d */ /* 0x002fea0003900000 */
[----:B------:R-:W1:Y:S02]  /*15740*/  @!P0 SYNCS.PHASECHK.TRANS64 P0, [R5+URZ+0x16820], R0 ;  /* 0x01682000050085a7 */ /* 0x000e64000800007f */
[----:B-1----:R-:W-:Y:S05]  /*15750*/  @!P0 BRA `(.L_x_15300) ;  /* 0xfffffffc00f08947 */ /* 0x002fea000383ffff */
[----:B------:R-:W-:Y:S05]  /*15760*/  BRA `(.L_x_15443) ;  /* 0xffffffb8002c7947 */ /* 0x000fea000383ffff */
.L_x_15301:
        /* <DEDUP_REMOVED lines=8> */
[----:B0-----:R-:W-:Y:S05]  /*157f0*/  WARPSYNC.COLLECTIVE R15, `(.L_x_15445) ;  /* 0x000000000f087348 */ /* 0x001fea0003c00000 */
[----:B------:R1:W2:Y:S02]  /*15800*/  SHFL.IDX P6, R14, R13, R12, R11 ;  /* 0x0000000c0d0e7389 */ /* 0x0002a400000c000b */
[----:B012---:R-:W-:Y:S01]  /*15810*/  ENDCOLLECTIVE ;  /* 0x000000000000791b */ /* 0x007fe20003800000 */
.L_x_15445:
[----:B------:R-:W-:Y:S05]  /*15820*/  BSYNC B0 ;  /* 0x0000000000007941 */ /* 0x000fea0003800000 */
.L_x_15444:
[----:B------:R-:W-:Y:S05]  /*15830*/  BRA `(.L_x_15446) ;  /* 0xffffffb800147947 */ /* 0x000fea000383ffff */
.L_x_15304:
[----:B------:R-:W-:Y:S01]  /*15840*/  BSSY B1, `(.L_x_15447) ;  /* 0x0000006000017945 */ /* 0x000fe20003800000 */
[----:B------:R-:W-:-:S07]  /*15850*/  IMAD.MOV.U32 R15, RZ, RZ, -0x1 ;  /* 0xffffffffff0f7424 */ /* 0x000fce00078e00ff */
[----:B0-----:R-:W-:Y:S05]  /*15860*/  WARPSYNC.COLLECTIVE R15, `(.L_x_15448) ;  /* 0x000000000f0c7348 */ /* 0x001fea0003c00000 */
[----:B------:R-:W-:Y:S02]  /*15870*/  ELECT P6, UR62, PT ;  /* 0x00000000003e782f */ /* 0x000fe400038c0000 */
[----:B------:R-:W-:Y:S01]  /*15880*/  MOV R14, UR62 ;  /* 0x0000003e000e7c02 */ /* 0x000fe20008000f00 */
[----:B0-----:R-:W-:Y:S10]  /*15890*/  ENDCOLLECTIVE ;  /* 0x000000000000791b */ /* 0x001ff40003800000 */
.L_x_15448:
[----:B------:R-:W-:Y:S05]  /*158a0*/  BSYNC B1 ;  /* 0x0000000000017941 */ /* 0x000fea0003800000 */
.L_x_15447:
[----:B------:R-:W-:Y:S05]  /*158b0*/  BRA `(.L_x_15449) ;  /* 0xffffffb8000c7947 */ /* 0x000fea000383ffff */
.L_x_15306:
[----:B0-----:R0:W1:Y:S02]  /*158c0*/  SYNCS.PHASECHK.TRANS64.TRYWAIT P1, [R3+URZ+0x16840], R2 ;  /* 0x01684002030075a7 */ /* 0x001064000802017f */
[----:B-1----:R-:W-:Y:S05]  /*158d0*/  @!P1 NANOSLEEP.SYNCS 0x989680 ;  /* 0x009896800000995d */ /* 0x002fea0003900000 */
[----:B------:R-:W1:Y:S02]  /*158e0*/  @!P1 SYNCS.PHASECHK.TRANS64 P1, [R3+URZ+0x16840], R2 ;  /* 0x01684002030095a7 */ /* 0x000e64000802007f */
[----:B-1----:R-:W-:Y:S05]  /*158f0*/  @!P1 BRA `(.L_x_15306) ;  /* 0xfffffffc00f09947 */ /* 0x002fea000383ffff */
[----:B------:R-:W-:Y:S05]  /*15900*/  BRA `(.L_x_15450) ;  /* 0xffffffb8002c7947 */ /* 0x000fea000383ffff */
.L_x_15308:
[----:B-1----:R1:W2:Y:S02]  /*15910*/  SYNCS.PHASECHK.TRANS64.TRYWAIT P1, [R25+URZ+0x16840], R0 ;  /* 0x01684000190075a7 */ /* 0x0022a4000802017f */
[----:B--2---:R-:W-:Y:S05]  /*15920*/  @!P1 NANOSLEEP.SYNCS 0x989680 ;  /* 0x009896800000995d */ /* 0x004fea0003900000 */
[----:B------:R-:W2:Y:S02]  /*15930*/  @!P1 SYNCS.PHASECHK.TRANS64 P1, [R25+URZ+0x16840], R0 ;  /* 0x01684000190095a7 */ /* 0x000ea4000802007f */
[----:B--2---:R-:W-:Y:S05]  /*15940*/  @!P1 BRA `(.L_x_15308) ;  /* 0xfffffffc00f09947 */ /* 0x004fea000383ffff */
[----:B------:R-:W-:Y:S05]  /*15950*/  BRA `(.L_x_15451) ;  /* 0xffffffb800387947 */ /* 0x000fea000383ffff */
.L_x_15310:
[----:B--2---:R2:W3:Y:S02]  /*15960*/  SYNCS.PHASECHK.TRANS64.TRYWAIT P1, [R3+URZ+0x16860], R2 ;  /* 0x01686002030075a7 */ /* 0x0044e4000802017f */
[----:B---3--:R-:W-:Y:S05]  /*15970*/  @!P1 NANOSLEEP.SYNCS 0x989680 ;  /* 0x009896800000995d */ /* 0x008fea0003900000 */
[----:B------:R-:W3:Y:S02]  /*15980*/  @!P1 SYNCS.PHASECHK.TRANS64 P1, [R3+URZ+0x16860], R2 ;  /* 0x01686002030095a7 */ /* 0x000ee4000802007f */
[----:B---3--:R-:W-:Y:S05]  /*15990*/  @!P1 BRA `(.L_x_15310) ;  /* 0xfffffffc00f09947 */ /* 0x008fea000383ffff */
[----:B------:R-:W-:Y:S05]  /*159a0*/  BRA `(.L_x_15452) ;  /* 0xffffffb800347947 */ /* 0x000fea000383ffff */
.L_x_15453:
        /* <DEDUP_REMOVED lines=13> */
.L_x_16012:


//--------------------- .text._ZN7cutlass13device_kernelIN5flash11enable_sm90INS1_16FlashAttnFwdSm90INS1_25CollectiveMainloopFwdSm90ILi2EN4cute5tupleIJNS5_1CILi1EEES8_S8_EEENS6_IJNS7_ILi192EEENS7_ILi128EEENS7_ILi64EEEEEELi64ENS_6half_tEfNS_4arch4Sm90ELb1ELb0ELb0ELb1ELb1ELb1ELb0ELb1ELb1ELb1ELb1ELb0EEENS1_21CollectiveEpilogueFwdINS6_IJSA_SC_SB_EEES9_SE_SG_Li384ELb1ELb1ELb1ELb0EEENS1_36VarlenDynamicPersistentTileSchedulerILi192ELi128ELi384ELi128ELb1ELb1ELb1ELb1ELb1ELb1EEEEEEEEEvNT_6ParamsE --------------------------
	.section	.text._ZN7cutlass13device_kernelIN5flash11enable_sm90INS1_16FlashAttnFwdSm90INS1_25CollectiveMainloopFwdSm90ILi2EN4cute5tupleIJNS5_1CILi1EEES8_S8_EEENS6_IJNS7_ILi192EEENS7_ILi128EEENS7_ILi64EEEEEELi64ENS_6half_tEfNS_4arch4Sm90ELb1ELb0ELb0ELb1ELb1ELb1ELb0ELb1ELb1ELb1ELb1ELb0EEENS1_21CollectiveEpilogueFwdINS6_IJSA_SC_SB_EEES9_SE_SG_Li384ELb1ELb1ELb1ELb0EEENS1_36VarlenDynamicPersistentTileSchedulerILi192ELi128ELi384ELi128ELb1ELb1ELb1ELb1ELb1ELb1EEEEEEEEEvNT_6ParamsE,"ax",@progbits
	.align	128
.text._ZN7cutlass13device_kernelIN5flash11enable_sm90INS1_16FlashAttnFwdSm90INS1_25CollectiveMainloopFwdSm90ILi2EN4cute5tupleIJNS5_1CILi1EEES8_S8_EEENS6_IJNS7_ILi192EEENS7_ILi128EEENS7_ILi64EEEEEELi64ENS_6half_tEfNS_4arch4Sm90ELb1ELb0ELb0ELb1ELb1ELb1ELb0ELb1ELb1ELb1ELb1ELb0EEENS1_21CollectiveEpilogueFwdINS6_IJSA_SC_SB_EEES9_SE_SG_Li384ELb1ELb1ELb1ELb0EEENS1_36VarlenDynamicPersistentTileSchedulerILi192ELi128ELi384ELi128ELb1ELb1ELb1ELb1ELb1ELb1EEEEEEEEEvNT_6ParamsE:
        .type           _ZN7cutlass13device_kernelIN5flash11enable_sm90INS1_16FlashAttnFwdSm90INS1_25CollectiveMainloopFwdSm90ILi2EN4cute5tupleIJNS5_1CILi1EEES8_S8_EEENS6_IJNS7_ILi192EEENS7_ILi128EEENS7_ILi64EEEEEELi64ENS_6half_tEfNS_4arch4Sm90ELb1ELb0ELb0ELb1ELb1ELb1ELb0ELb1ELb1ELb1ELb1ELb0EEENS1_21CollectiveEpilogueFwdINS6_IJSA_SC_SB_EEES9_SE_SG_Li384ELb1ELb1ELb1ELb0EEENS1_36VarlenDynamicPersistentTileSchedulerILi192ELi128ELi384ELi128ELb1ELb1ELb1ELb1ELb1ELb1EEEEEEEEEvNT_6ParamsE,@function
        .size           _ZN7cutlass13device_kernelIN5flash11enable_sm90INS1_16FlashAttnFwdSm90INS1_25CollectiveMainloopFwdSm90ILi2EN4cute5tupleIJNS5_1CILi1EEES8_S8_EEENS6_IJNS7_ILi192EEENS7_ILi128EEENS7_ILi64EEEEEELi64ENS_6half_tEfNS_4arch4Sm90ELb1ELb0ELb0ELb1ELb1ELb1ELb0ELb1ELb1ELb1ELb1ELb0EEENS1_21CollectiveEpilogueFwdINS6_IJSA_SC_SB_EEES9_SE_SG_Li384ELb1ELb1ELb1ELb0EEENS1_36VarlenDynamicPersistentTileSchedulerILi192ELi128ELi384ELi128ELb1ELb1ELb1ELb1ELb1ELb1EEEEEEEEEvNT_6ParamsE,(.L_x_16013 - _ZN7cutlass13device_kernelIN5flash11enable_sm90INS1_16FlashAttnFwdSm90INS1_25CollectiveMainloopFwdSm90ILi2EN4cute5tupleIJNS5_1CILi1EEES8_S8_EEENS6_IJNS7_ILi192EEENS7_ILi128EEENS7_ILi64EEEEEELi64ENS_6half_tEfNS_4arch4Sm90ELb1ELb0ELb0ELb1ELb1ELb1ELb0ELb1ELb1ELb1ELb1ELb0EEENS1_21CollectiveEpilogueFwdINS6_IJSA_SC_SB_EEES9_SE_SG_Li384ELb1ELb1ELb1ELb0EEENS1_36VarlenDynamicPersistentTileSchedulerILi192ELi128ELi384ELi128ELb1ELb1ELb1ELb1ELb1ELb1EEEEEEEEEvNT_6ParamsE)
        .other          _ZN7cutlass13device_kernelIN5flash11enable_sm90INS1_16FlashAttnFwdSm90INS1_25CollectiveMainloopFwdSm90ILi2EN4cute5tupleIJNS5_1CILi1EEES8_S8_EEENS6_IJNS7_ILi192EEENS7_ILi128EEENS7_ILi64EEEEEELi64ENS_6half_tEfNS_4arch4Sm90ELb1ELb0ELb0ELb1ELb1ELb1ELb0ELb1ELb1ELb1ELb1ELb0EEENS1_21CollectiveEpilogueFwdINS6_IJSA_SC_SB_EEES9_SE_SG_Li384ELb1ELb1ELb1ELb0EEENS1_36VarlenDynamicPersistentTileSchedulerILi192ELi128ELi384ELi128ELb1ELb1ELb1ELb1ELb1ELb1EEEEEEEEEvNT_6ParamsE,@"STO_CUDA_ENTRY STV_DEFAULT"
_ZN7cutlass13device_kernelIN5flash11enable_sm90INS1_16FlashAttnFwdSm90INS1_25CollectiveMainloopFwdSm90ILi2EN4cute5tupleIJNS5_1CILi1EEES8_S8_EEENS6_IJNS7_ILi192EEENS7_ILi128EEENS7_ILi64EEEEEELi64ENS_6half_tEfNS_4arch4Sm90ELb1ELb0ELb0ELb1ELb1ELb1ELb0ELb1ELb1ELb1ELb1ELb0EEENS1_21CollectiveEpilogueFwdINS6_IJSA_SC_SB_EEES9_SE_SG_Li384ELb1ELb1ELb1ELb0EEENS1_36VarlenDynamicPersistentTileSchedulerILi192ELi128ELi384ELi128ELb1ELb1ELb1ELb1ELb1ELb1EEEEEEEEEvNT_6ParamsE:
[----:B------:R-:W0:Y:S02]  /*0000*/  LDC R1, c[0x0][0x28] ;  /* 0x00000a00ff017b82 */ /* 0x000e240000000800 */
[----:B0-----:R-:W-:Y:S01]  /*0010*/  VIADD R1, R1, 0xffffff88 ;  /* 0xffffff8801017836 */ /* 0x001fe20000000000 */
[----:B------:R-:W0:Y:S01]  /*0020*/  S2R R3, SR_TID.X ;  /* 0x0000000000037919 */ /* 0x000e220000002100 */
[----:B------:R-:W-:Y:S01]  /*0030*/  ELECT P0, URZ, PT ;  /* 0x00000000003f782f */ /* 0x000fe20003800000 */
[----:B------:R-:W-:Y:S01]  /*0040*/  BSSY B0, `(.L_x_15454) ;  /* 0x000000d000007945 */ /* 0x000fe20003800000 */
[----:B0-----:R-:W-:-:S05]  /*0050*/  SHF.R.U32.HI R0, RZ, 0x5, R3 ;  /* 0x00000005ff007819 */ /* 0x001fca0000011603 */
        /* <DEDUP_REMOVED lines=11> */
.L_x_15455:
[----:B------:R-:W-:Y:S05]  /*0110*/  BSYNC B0 ;  /* 0x0000000000007941 */ /* 0x000fea0003800000 */
.L_x_15454:
[----:B------:R-:W-:Y:S01]  /*0120*/  VOTEU.ANY UP0, P0 ;  /* 0x00000000003f7886 */ /* 0x000fe20000000100 */
[----:B------:R-:W0:Y:S01]  /*0130*/  SHFL.IDX PT, R2, R0, RZ, 0x1f ;  /* 0x00001fff00027589 */ /* 0x000e2200000e0000 */
[----:B------:R-:W-:Y:S01]  /*0140*/  UMOV UR4, 0x80 ;  /* 0x0000008000047882 */ /* 0x000fe20000000000 */
[----:B------:R-:W-:Y:S01]  /*0150*/  UMOV UR7, 0x180 ;  /* 0x0000018000077882 */ /* 0x000fe20000000000 */
[----:B------:R-:W-:Y:S01]  /*0160*/  SHF.R.U32.HI R3, RZ, 0x7, R3 ;  /* 0x00000007ff037819 */ /* 0x000fe20000011603 */
[----:B------:R-:W1:Y:S01]  /*0170*/  @UP0 S2UR UR8, SR_CgaCtaId ;  /* 0x00000000000809c3 */ /* 0x000e620000008800 */
[----:B------:R-:W-:Y:S01]  /*0180*/  @UP0 UMOV UR6, 0x400 ;  /* 0x0000040000060882 */ /* 0x000fe20000000000 */
[----:B------:R-:W-:-:S04]  /*0190*/  @UP0 UIADD3 UR4, -UR4, 0x100000, URZ ;  /* 0x0010000004040890 */ /* 0x000fc8000fffe13f */
[----:B------:R-:W-:Y:S02]  /*01a0*/  @UP0 USHF.L.U32 UR5, UR4, 0xb, URZ ;  /* 0x0000000b04050899 */ /* 0x000fe4000800063f */
[----:B------:R-:W-:Y:S01]  /*01b0*/  @UP0 USHF.L.U32 UR4, UR4, 0x1, URZ ;  /* 0x0000000104040899 */ /* 0x000fe2000800063f */
[----:B------:R-:W-:Y:S01]  /*01c0*/  VOTEU.ANY UP1, P0 ;  /* 0x00000000003f7886 */ /* 0x000fe20000020100 */
[----:B0-----:R-:W-:Y:S02]  /*01d0*/  ISETP.NE.AND P1, PT, R2, RZ, PT ;  /* 0x000000ff0200720c */ /* 0x001fe40003f25270 */
[----:B------:R0:W2:Y:S01]  /*01e0*/  SHFL.IDX PT, R2, R3, RZ, 0x1f ;  /* 0x00001fff03027589 */ /* 0x0000a200000e0000 */
[----:B-1----:R-:W-:Y:S02]  /*01f0*/  @UP0 ULEA UR8, UR8, UR6, 0x18 ;  /* 0x0000000608080291 */ /* 0x002fe4000f8ec03f */
[----:B------:R-:W-:-:S04]  /*0200*/  @UP0 UIADD3 UR6, -UR7, 0x100000, URZ ;  /* 0x0010000007060890 */ /* 0x000fc8000fffe13f */
[----:B------:R-:W-:Y:S02]  /*0210*/  @UP0 USHF.L.U32 UR7, UR6, 0xb, URZ ;  /* 0x0000000b06070899 */ /* 0x000fe4000800063f */
[----:B------:R-:W-:Y:S01]  /*0220*/  @UP0 USHF.L.U32 UR6, UR6, 0x1, URZ ;  /* 0x0000000106060899 */ /* 0x000fe2000800063f */
[----:B------:R-:W-:Y:S01]  /*0230*/  VOTEU.ANY UP0, P0 ;  /* 0x00000000003f7886 */ /* 0x000fe20000000100 */
[----:B------:R-:W1:Y:S04]  /*0240*/  FENCE.VIEW.ASYNC.S ;  /* 0x00000000000073c6 */ /* 0x000e680000000000 */
[----:B-1----:R0:W1:Y:S06]  /*0250*/  @UP0 SYNCS.EXCH.64 URZ, [UR8+0x16800], UR4 ;  /* 0x01680004083f05b2 */ /* 0x00206c0008000100 */
[----:B------:R0:W3:Y:S02]  /*0260*/  @UP1 SYNCS.EXCH.64 URZ, [UR8+0x16820], UR6 ;  /* 0x01682006083f15b2 */ /* 0x0000e40008000100 */
[----:B0-----:R-:W-:Y:S05]  /*0270*/  @P1 BRA `(.L_x_15456) ;  /* 0x0000000000481947 */ /* 0x001fea0003800000 */
        /* <DEDUP_REMOVED lines=16> */
[----:B------:R0:W0:Y:S01]  /*0380*/  SYNCS.EXCH.64 URZ, [UR8+0x16848], UR6 ;  /* 0x01684806083f75b2 */ /* 0x0000220008000100 */
[----:B------:R-:W-:Y:S01]  /*0390*/  NOP ;  /* 0x0000000000007918 */ /* 0x000fe20000000000 */
.L_x_15456:
        /* <DEDUP_REMOVED lines=22> */
.L_x_15457:
        /* <DEDUP_REMOVED lines=18> */
.L_x_15458:
        /* <DEDUP_REMOVED lines=22> */
.L_x_15459:
        /* <DEDUP_REMOVED lines=22> */
.L_x_15460:
[----:B--2---:R-:W-:Y:S01]  /*08e0*/  ISETP.NE.AND P0, PT, R2, RZ, PT ;  /* 0x000000ff0200720c */ /* 0x004fe20003f05270 */
[----:B------:R-:W-:Y:S01]  /*08f0*/  IMAD.MOV.U32 R2, RZ, RZ, 0x1 ;  /* 0x00000001ff027424 */ /* 0x000fe200078e00ff */
[----:B------:R-:W-:Y:S01]  /*0900*/  NOP ;  /* 0x0000000000007918 */ /* 0x000fe20000000000 */
[----:B------:R-:W-:Y:S01]  /*0910*/  ULDC.64 UR40, c[0x0][0x208] ;  /* 0x0000820000287ab9 */ /* 0x000fe20000000a00 */
[----:B------:R-:W-:Y:S02]  /*0920*/  BSSY B9, `(.L_x_15461) ;  /* 0x00019ac000097945 */ /* 0x000fe40003800000 */
[----:B------:R-:W-:-:S05]  /*0930*/  SEL R2, R2, 0x2, !P0 ;  /* 0x0000000202027807 */ /* 0x000fca0004000000 */
[----:B------:R2:W-:Y:S01]  /*0940*/  STL [R1+0x30], R2 ;  /* 0x0000300201007387 */ /* 0x0005e20000100800 */
[----:B01-34-:R-:W-:Y:S06]  /*0950*/  BAR.SYNC.DEFER_BLOCKING 0x0 ;  /* 0x0000000000007b1d */ /* 0x01bfec0000010000 */
[----:B------:R-:W-:Y:S05]  /*0960*/  @!P0 BRA `(.L_x_15462) ;  /* 0x0000012000688947 */ /* 0x000fea0003800000 */
.L_x_15463:
[----:B------:R-:W-:-:S08]  /*0970*/  NOP ;  /* 0x0000000000007918 */ /* 0x000fd00000000000 */
[----:B------:R-:W0:Y:S02]  /*0980*/  USETMAXREG.TRY_ALLOC.CTAPOOL UP0, 0xa0 ;  /* 0x000000a0000079c8 */ /* 0x000e240008000600 */
[----:B0-----:R-:W-:-:S13]  /*0990*/  PLOP3.LUT P0, PT, PT, PT, UP0, 0x80, 0x0 ;  /* 0x000000000000781c */ /* 0x001fda0003f0f008 */
[----:B------:R-:W-:Y:S05]  /*09a0*/  @!P0 BRA `(.L_x_15463) ;  /* 0xfffffffc00f08947 */ /* 0x000fea000383ffff */
[----:B------:R-:W2:Y:S01]  /*09b0*/  S2R R0, SR_TID.X ;  /* 0x0000000000007919 */ /* 0x000ea20000002100 */
[----:B------:R-:W-:Y:S01]  /*09c0*/  LOP3.LUT R19, R19, 0xffffffef, RZ, 0xc0, !PT ;  /* 0xffffffef13137812 */ /* 0x000fe200078ec0ff */
[----:B------:R-:W-:Y:S01]  /*09d0*/  ULDC UR4, c[0x0][0xc3c] ;  /* 0x00030f0000047ab9 */ /* 0x000fe20000000800 */
[----:B--2---:R-:W-:Y:S02]  /*09e0*/  SHF.R.U32.HI R2, RZ, 0x7, R0 ;  /* 0x00000007ff027819 */ /* 0x004fe40000011600 */
[----:B------:R-:W0:Y:S01]  /*09f0*/  S2R R0, SR_CgaCtaId ;  /* 0x0000000000007919 */ /* 0x000e220000008800 */
[----:B------:R-:W-:Y:S06]  /*0a00*/  BAR.ARV 0x8, 0x200 ;  /* 0x0208000000007b1d */ /* 0x000fec0000002000 */
[----:B------:R-:W-:-:S02]  /*0a10*/  ISETP.NE.AND P0, PT, R2, 0x1, PT ;  /* 0x000000010200780c */ /* 0x000fc40003f05270 */
[----:B------:R-:W-:-:S11]  /*0a20*/  MOV R2, 0x400 ;  /* 0x0000040000027802 */ /* 0x000fd60000000f00 */
[----:B------:R-:W-:Y:S06]  /*0a30*/  @!P0 BAR.ARV 0x9, 0x100 ;  /* 0x0244000000008b1d */ /* 0x000fec0000002000 */
[----:B------:R-:W-:Y:S02]  /*0a40*/  @P0 LOP3.LUT R19, R19, 0x10, RZ, 0xfc, !PT ;  /* 0x0000001013130812 */ /* 0x000fe400078efcff */
[----:B------:R-:W-:Y:S01]  /*0a50*/  BAR.SYNC.DEFER_BLOCKING 0x5, 0x200 ;  /* 0x0148000000007b1d */ /* 0x000fe20000010000 */
[----:B0-----:R-:W-:-:S05]  /*0a60*/  LEA R2, R0, R2, 0x18 ;  /* 0x0000000200027211 */ /* 0x001fca00078ec0ff */
[----:B------:R-:W0:Y:S02]  /*0a70*/  LDS.128 R28, [R2+0x168d0] ;  /* 0x0168d000021c7984 */ /* 0x000e240000000c00 */
[----:B------:R-:W-:Y:S06]  /*0a80*/  BAR.ARV 0x4, 0x200 ;  /* 0x0108000000007b1d */ /* 0x000fec0000002000 */
[----:B0-----:R-:W-:-:S13]  /*0a90*/  ISETP.GE.AND P0, PT, R31, UR4, PT ;  /* 0x000000041f007c0c */ /* 0x001fda000bf06270 */
[----:B------:R-:W-:Y:S05]  /*0aa0*/  @P0 BRA `(.L_x_15464) ;  /* 0x00000198004c0947 */ /* 0x000fea0003800000 */
[----:B------:R-:W2:Y:S01]  /*0ab0*/  LDL.LU R13, [R1+0x30] ;  /* 0x00003000010d7983 */ /* 0x000ea20000300800 */
[----:B------:R-:W0:Y:S02]  /*0ac0*/  S2R R0, SR_TID.X ;  /* 0x0000000000007919 */ /* 0x000e240000002100 */
[----:B0-----:R-:W-:-:S05]  /*0ad0*/  VIADD R12, R0, 0xffffff80 ;  /* 0xffffff80000c7836 */ /* 0x001fca0000000000 */
[----:B------:R-:W-:-:S04]  /*0ae0*/  SHF.R.S32.HI R0, RZ, 0x1f, R12 ;  /* 0x0000001fff007819 */ /* 0x000fc8000001140c */
[----:B------:R-:W-:-:S04]  /*0af0*/  LEA.HI R3, R0, R12, RZ, 0x7 ;  /* 0x0000000c00037211 */ /* 0x000fc800078f38ff */
[----:B------:R-:W-:-:S05]  /*0b00*/  LOP3.LUT R4, R3, 0xffffff80, RZ, 0xc0, !PT ;  /* 0xffffff8003047812 */ /* 0x000fca00078ec0ff */
[----:B------:R-:W-:-:S05]  /*0b10*/  IMAD.IADD R11, R12, 0x1, -R4 ;  /* 0x000000010c0b7824 */ /* 0x000fca00078e0a04 */
[----:B------:R-:W-:-:S04]  /*0b20*/  SHF.R.S32.HI R6, RZ, 0x1f, R11 ;  /* 0x0000001fff067819 */ /* 0x000fc8000001140b */
[----:B------:R-:W-:Y:S02]  /*0b30*/  LEA.HI R8, R6, R11, RZ, 0x2 ;  /* 0x0000000b06087211 */ /* 0x000fe400078f10ff */
[CC--:B------:R-:W-:Y:S02]  /*0b40*/  LEA.HI R4, R0.reuse, R12.reuse, RZ, 0x4 ;  /* 0x0000000c00047211 */ /* 0x0c0fe400078f20ff */
[--C-:B------:R-:W-:Y:S02]  /*0b50*/  SHF.R.S32.HI R9, RZ, 0x2, R8.reuse ;  /* 0x00000002ff097819 */ /* 0x100fe40000011408 */
[----:B------:R-:W-:Y:S02]  /*0b60*/  SHF.R.S32.HI R10, RZ, 0x1f, R8 ;  /* 0x0000001fff0a7819 */ /* 0x000fe40000011408 */
[----:B------:R-:W-:Y:S02]  /*0b70*/  LEA.HI R5, R0, R12, RZ, 0x5 ;  /* 0x0000000c00057211 */ /* 0x000fe400078f28ff */
[----:B------:R-:W-:-:S02]  /*0b80*/  SHF.R.S32.HI R14, RZ, 0x7, R3 ;  /* 0x00000007ff0e7819 */ /* 0x000fc40000011403 */
[----:B------:R-:W-:Y:S02]  /*0b90*/  SHF.R.S32.HI R7, RZ, 0x4, R4 ;  /* 0x00000004ff077819 */ /* 0x000fe40000011404 */
[----:B------:R-:W-:Y:S02]  /*0ba0*/  LEA.HI R10, R10, R9, RZ, 0x3 ;  /* 0x000000090a0a7211 */ /* 0x000fe400078f18ff */
[----:B------:R-:W-:Y:S01]  /*0bb0*/  SHF.R.S32.HI R15, RZ, 0x5, R5 ;  /* 0x00000005ff0f7819 */ /* 0x000fe20000011405 */
[----:B------:R-:W-:Y:S01]  /*0bc0*/  IMAD.HI R5, R14, 0x55555556, RZ ;  /* 0x555555560e057827 */ /* 0x000fe200078e02ff */
[C---:B------:R-:W-:Y:S02]  /*0bd0*/  LOP3.LUT R3, R4.reuse, 0x3fffff0, RZ, 0xc0, !PT ;  /* 0x03fffff004037812 */ /* 0x040fe400078ec0ff */
[----:B------:R-:W-:Y:S02]  /*0be0*/  LEA.HI R4, R4, R7, RZ, 0x1 ;  /* 0x0000000704047211 */ /* 0x000fe400078f08ff */
[----:B------:R-:W-:-:S02]  /*0bf0*/  LOP3.LUT R10, R10, 0xfffffff8, RZ, 0xc0, !PT ;  /* 0xfffffff80a0a7812 */ /* 0x000fc400078ec0ff */
[----:B------:R-:W-:Y:S01]  /*0c00*/  LEA.HI R6, R6, R11, RZ, 0x5 ;  /* 0x0000000b06067211 */ /* 0x000fe200078f28ff */
[----:B------:R-:W-:Y:S01]  /*0c10*/  IMAD.IADD R3, R12, 0x1, -R3 ;  /* 0x000000010c037824 */ /* 0x000fe200078e0a03 */
[----:B------:R-:W-:Y:S01]  /*0c20*/  LOP3.LUT R4, R4, 0x1ffffffe, RZ, 0xc0, !PT ;  /* 0x1ffffffe04047812 */ /* 0x000fe200078ec0ff */
[----:B------:R-:W-:Y:S01]  /*0c30*/  IMAD.IADD R9, R9, 0x1, -R10 ;  /* 0x0000000109097824 */ /* 0x000fe200078e0a0a */
[----:B------:R-:W-:Y:S02]  /*0c40*/  LEA.HI R5, R5, R5, RZ, 0x1 ;  /* 0x0000000505057211 */ /* 0x000fe400078f08ff */
[----:B------:R-:W-:Y:S01]  /*0c50*/  SHF.R.S32.HI R6, RZ, 0x5, R6 ;  /* 0x00000005ff067819 */ /* 0x000fe20000011406 */
[----:B------:R-:W-:Y:S01]  /*0c60*/  IMAD R3, R15, 0x10, R3 ;  /* 0x000000100f037824 */ /* 0x000fe200078e0203 */
[----:B------:R-:W-:Y:S01]  /*0c70*/  IADD3 R4, R7, -R4, RZ ;  /* 0x8000000407047210 */ /* 0x000fe20007ffe0ff */
[----:B------:R-:W-:Y:S02]  /*0c80*/  IMAD R5, R5, -0x3, R14 ;  /* 0xfffffffd05057824 */ /* 0x000fe400078e020e */
[----:B------:R-:W-:-:S02]  /*0c90*/  IMAD R6, R6, 0x10, R9 ;  /* 0x0000001006067824 */ /* 0x000fc400078e0209 */
[----:B------:R-:W-:Y:S02]  /*0ca0*/  IMAD R7, R3, 0x8, R4 ;  /* 0x0000000803077824 */ /* 0x000fe400078e0204 */
[----:B------:R-:W-:-:S05]  /*0cb0*/  IMAD R10, R5, 0x40, R6 ;  /* 0x00000040050a7824 */ /* 0x000fca00078e0206 */
[----:B------:R-:W-:Y:S01]  /*0cc0*/  STL [R1+0x68], R10 ;  /* 0x0000680a01007387 */ /* 0x000fe20000100800 */
[----:B------:R-:W-:-:S04]  /*0cd0*/  LEA.HI R4, R0, R12, RZ, 0x3 ;  /* 0x0000000c00047211 */ /* 0x000fc800078f18ff */
[----:B------:R-:W-:Y:S02]  /*0ce0*/  SHF.R.S32.HI R5, RZ, 0x3, R4 ;  /* 0x00000003ff057819 */ /* 0x000fe40000011404 */
[----:B------:R-:W-:Y:S02]  /*0cf0*/  LOP3.LUT R4, R4, 0xfffffff8, RZ, 0xc0, !PT ;  /* 0xfffffff804047812 */ /* 0x000fe400078ec0ff */
[----:B------:R-:W-:-:S05]  /*0d00*/  LOP3.LUT R8, R8, 0x7ffffffc, RZ, 0xc0, !PT ;  /* 0x7ffffffc08087812 */ /* 0x000fca00078ec0ff */
[----:B------:R-:W-:Y:S01]  /*0d10*/  IMAD.IADD R8, R11, 0x1, -R8 ;  /* 0x000000010b087824 */ /* 0x000fe200078e0a08 */
[----:B------:R-:W-:Y:S01]  /*0d20*/  CS2R R22, SRZ ;  /* 0x0000000000167805 */ /* 0x000fe2000001ff00 */
[----:B------:R-:W-:Y:S01]  /*0d30*/  IMAD.MOV.U32 R156, RZ, RZ, RZ ;  /* 0x000000ffff9c7224 */ /* 0x000fe200078e00ff */
[----:B--2---:R-:W-:-:S05]  /*0d40*/  LOP3.LUT R3, R13, 0x1, RZ, 0xfc, !PT ;  /* 0x000000010d037812 */ /* 0x004fca00078efcff */
[----:B------:R0:W-:Y:S02]  /*0d50*/  STL [R1], R3 ;  /* 0x0000000301007387 */ /* 0x0001e40000100800 */
[----:B0-----:R-:W-:-:S04]  /*0d60*/  LEA.HI R3, R0, R12, RZ, 0x2 ;  /* 0x0000000c00037211 */ /* 0x001fc800078f10ff */
[--C-:B------:R-:W-:Y:S02]  /*0d70*/  SHF.R.S32.HI R155, RZ, 0x2, R3.reuse ;  /* 0x00000002ff9b7819 */ /* 0x100fe40000011403 */
[----:B------:R-:W-:Y:S02]  /*0d80*/  SHF.R.S32.HI R0, RZ, 0x1f, R3 ;  /* 0x0000001fff007819 */ /* 0x000fe40000011403 */
[----:B------:R-:W-:Y:S02]  /*0d90*/  IADD3 R6, R155, 0x60, RZ ;  /* 0x000000609b067810 */ /* 0x000fe40007ffe0ff */
[----:B------:R-:W-:Y:S02]  /*0da0*/  LEA.HI R0, R0, R155, RZ, 0x3 ;  /* 0x0000009b00007211 */ /* 0x000fe400078f18ff */
[----:B------:R-:W-:Y:S02]  /*0db0*/  LOP3.LUT R3, R3, 0xfffffffc, RZ, 0xc0, !PT ;  /* 0xfffffffc03037812 */ /* 0x000fe400078ec0ff */
[----:B------:R-:W-:-:S02]  /*0dc0*/  LOP3.LUT R0, R0, 0xfffffff8, RZ, 0xc0, !PT ;  /* 0xfffffff800007812 */ /* 0x000fc400078ec0ff */
[----:B------:R-:W-:Y:S01]  /*0dd0*/  SHF.R.S32.HI R5, RZ, 0x1f, R6 ;  /* 0x0000001fff057819 */ /* 0x000fe20000011406 */
[C---:B------:R-:W-:Y:S02]  /*0de0*/  IMAD.IADD R9, R12.reuse, 0x1, -R3 ;  /* 0x000000010c097824 */ /* 0x040fe400078e0a03 */
[----:B------:R-:W-:Y:S01]  /*0df0*/  IMAD.IADD R3, R12, 0x1, -R4 ;  /* 0x000000010c037824 */ /* 0x000fe200078e0a04 */
[----:B------:R-:W-:Y:S01]  /*0e00*/  LEA.HI R5, R5, R6, RZ, 0x3 ;  /* 0x0000000605057211 */ /* 0x000fe200078f18ff */
[----:B------:R-:W-:Y:S02]  /*0e10*/  IMAD.IADD R0, R155, 0x1, -R0 ;  /* 0x000000019b007824 */ /* 0x000fe400078e0a00 */
[----:B------:R-:W-:Y:S01]  /*0e20*/  IMAD.SHL.U32 R4, R6, 0x40, RZ ;  /* 0x0000004006047824 */ /* 0x000fe200078e00ff */
[----:B------:R-:W-:Y:S01]  /*0e30*/  STL [R1+0x5c], RZ ;  /* 0x00005cff01007387 */ /* 0x000fe20000100800 */
[----:B------:R-:W-:Y:S01]  /*0e40*/  SHF.L.U32 R5, R5, 0x6, RZ ;  /* 0x0000000605057819 */ /* 0x000fe200000006ff */
[----:B------:R-:W-:-:S02]  /*0e50*/  IMAD.SHL.U32 R152, R9, 0x4, RZ ;  /* 0x0000000409987824 */ /* 0x000fc400078e00ff */
[----:B------:R-:W-:Y:S01]  /*0e60*/  STL [R1+0x4], RZ ;  /* 0x000004ff01007387 */ /* 0x000fe20000100800 */
[----:B------:R-:W-:-:S03]  /*0e70*/  IMAD.SHL.U32 R16, R9, 0x8, RZ ;  /* 0x0000000809107824 */ /* 0x000fc600078e00ff */
[----:B------:R0:W-:Y:S01]  /*0e80*/  STL [R1+0x44], R0 ;  /* 0x0000440001007387 */ /* 0x0001e20000100800 */
[----:B------:R-:W-:Y:S02]  /*0e90*/  LEA.HI R3, R9, R9, RZ, 0x1 ;  /* 0x0000000909037211 */ /* 0x000fe400078f08ff */
[----:B0-----:R-:W-:Y:S02]  /*0ea0*/  LOP3.LUT R0, R4, 0x1c0, RZ, 0xc0, !PT ;  /* 0x000001c004007812 */ /* 0x001fe400078ec0ff */
[----:B------:R-:W-:Y:S01]  /*0eb0*/  LOP3.LUT R4, R5, 0xfffffe00, RZ, 0xc0, !PT ;  /* 0xfffffe0005047812 */ /* 0x000fe200078ec0ff */
[----:B------:R-:W-:Y:S01]  /*0ec0*/  VIADD R5, R152, 0x10 ;  /* 0x0000001098057836 */ /* 0x000fe20000000000 */
[----:B------:R-:W-:Y:S02]  /*0ed0*/  SHF.R.U32.HI R6, RZ, 0x3, R0 ;  /* 0x00000003ff067819 */ /* 0x000fe40000011600 */
[----:B------:R-:W-:Y:S02]  /*0ee0*/  LOP3.LUT R0, R0, 0x38, R16, 0xf8, !PT ;  /* 0x0000003800007812 */ /* 0x000fe400078ef810 */
[----:B------:R-:W-:Y:S01]  /*0ef0*/  LOP3.LUT R3, R3, 0x1ffffffe, RZ, 0xc0, !PT ;  /* 0x1ffffffe03037812 */ /* 0x000fe200078ec0ff */
[----:B------:R0:W-:Y:S04]  /*0f00*/  STL [R1+0x8], R5 ;  /* 0x0000080501007387 */ /* 0x0001e80000100800 */
[----:B------:R-:W-:Y:S01]  /*0f10*/  IMAD.IADD R3, R9, 0x1, -R3 ;  /* 0x0000000109037824 */ /* 0x000fe200078e0a03 */
[----:B------:R1:W-:Y:S01]  /*0f20*/  STL [R1+0x48], R4 ;  /* 0x0000480401007387 */ /* 0x0003e20000100800 */
[----:B0-----:R-:W-:Y:S01]  /*0f30*/  LOP3.LUT R5, R4, R0, R6, 0xf6, !PT ;  /* 0x0000000004057212 */ /* 0x001fe200078ef606 */
[----:B------:R-:W-:-:S02]  /*0f40*/  IMAD.SHL.U32 R0, R7, 0x8, RZ ;  /* 0x0000000807007824 */ /* 0x000fc400078e00ff */
[----:B------:R-:W-:-:S03]  /*0f50*/  IMAD.SHL.U32 R6, R8, 0x2, RZ ;  /* 0x0000000208067824 */ /* 0x000fc600078e00ff */
[----:B------:R0:W-:Y:S01]  /*0f60*/  STL [R1+0x6c], R0 ;  /* 0x00006c0001007387 */ /* 0x0001e20000100800 */
[----:B-1----:R-:W-:-:S03]  /*0f70*/  IMAD R4, R5, 0x2, R2 ;  /* 0x0000000205047824 */ /* 0x002fc600078e0202 */
[----:B------:R1:W-:Y:S01]  /*0f80*/  STL [R1+0x34], R6 ;  /* 0x0000340601007387 */ /* 0x0003e20000100800 */
[----:B0-----:R-:W-:-:S05]  /*0f90*/  LEA R0, R3, R10, 0x3 ;  /* 0x0000000a03007211 */ /* 0x001fca00078e18ff */
[----:B------:R1:W-:Y:S04]  /*0fa0*/  STL [R1+0x4c], R0 ;  /* 0x00004c0001007387 */ /* 0x0003e80000100800 */
[----:B------:R1:W-:Y:S01]  /*0fb0*/  STL [R1+0x64], R4 ;  /* 0x0000640401007387 */ /* 0x0003e20000100800 */
[----:B------:R-:W-:Y:S01]  /*0fc0*/  VIADD R18, R16, 0x20 ;  /* 0x0000002010127836 */ /* 0x000fe20000000000 */
[----:B------:R-:W-:-:S04]  /*0fd0*/  SHF.R.S32.HI R17, RZ, 0x1f, R16 ;  /* 0x0000001fff117819 */ /* 0x000fc80000011410 */
[----:B------:R-:W-:-:S07]  /*0fe0*/  SHF.R.S32.HI R157, RZ, 0x1f, R18 ;  /* 0x0000001fff9d7819 */ /* 0x000fce0000011412 */
.L_x_15619:
[----:B0123--:R-:W0:Y:S02]  /*0ff0*/  LDC.64 R4, c[0x0][0xc88] ;  /* 0x00032200ff047b82 */ /* 0x00fe240000000a00 */
[----:B0-----:R-:W-:-:S05]  /*1000*/  IMAD.WIDE R4, R31, 0x4, R4 ;  /* 0x000000041f047825 */ /* 0x001fca00078e0204 */
[----:B------:R-:W2:Y:S01]  /*1010*/  LDG.E R33, desc[UR40][R4.64] ;  /* 0x0000002804217981 */ /* 0x000ea2000c1e1900 */
[----:B------:R-:W-:Y:S05]  /*1020*/  YIELD ;  /* 0x0000000000007946 */ /* 0x000fea0003800000 */
[----:B------:R-:W-:Y:S01]  /*1030*/  ULDC.64 UR4, c[0x0][0xa28] ;  /* 0x00028a0000047ab9 */ /* 0x000fe20000000a00 */
[----:B------:R-:W-:Y:S01]  /*1040*/  ULDC.64 UR8, c[0x0][0xa18] ;  /* 0x0002860000087ab9 */ /* 0x000fe20000000a00 */
[----:B------:R-:W-:Y:S01]  /*1050*/  ISETP.NE.U32.AND P1, PT, RZ, UR4, PT ;  /* 0x00000004ff007c0c */ /* 0x000fe2000bf25070 */
[----:B------:R-:W-:Y:S01]  /*1060*/  IMAD.MOV.U32 R10, RZ, RZ, RZ ;  /* 0x000000ffff0a7224 */ /* 0x000fe200078e00ff */
[----:B------:R-:W-:Y:S01]  /*1070*/  ULDC.64 UR6, c[0x0][0xa08] ;  /* 0x0002820000067ab9 */ /* 0x000fe20000000a00 */
[----:B------:R-:W-:Y:S01]  /*1080*/  IMAD.MOV.U32 R66, RZ, RZ, RZ ;  /* 0x000000ffff427224 */ /* 0x000fe200078e00ff */
[----:B------:R-:W-:-:S02]  /*1090*/  ISETP.NE.AND.EX P1, PT, RZ, UR5, PT, P1 ;  /* 0x00000005ff007c0c */ /* 0x000fc4000bf25310 */
[----:B------:R-:W-:-:S04]  /*10a0*/  ISETP.NE.U32.AND P0, PT, RZ, UR6, PT ;  /* 0x00000006ff007c0c */ /* 0x000fc8000bf05070 */
[----:B------:R-:W-:Y:S02]  /*10b0*/  ISETP.NE.AND.EX P0, PT, RZ, UR7, PT, P0 ;  /* 0x00000007ff007c0c */ /* 0x000fe4000bf05300 */
[----:B--2---:R-:W-:Y:S01]  /*10c0*/  SHF.R.S32.HI R0, RZ, 0x1f, R33 ;  /* 0x0000001fff007819 */ /* 0x004fe20000011421 */
        /* <DEDUP_REMOVED lines=11> */
[----:B----4-:R-:W-:Y:S01]  /*1180*/  IMAD.U32 R3, RZ, RZ, UR4 ;  /* 0x00000004ff037e24 */ /* 0x010fe2000f8e00ff */
[----:B------:R-:W-:Y:S01]  /*1190*/  IADD3.X R9, R32, UR7, RZ, P3, !PT ;  /* 0x0000000720097c10 */ /* 0x000fe20009ffe4ff */
[----:B------:R-:W-:-:S04]  /*11a0*/  ULDC.64 UR4, c[0x0][0x418] ;  /* 0x0001060000047ab9 */ /* 0x000fc80000000a00 */
[----:B------:R0:W5:Y:S05]  /*11b0*/  @P0 LDG.E R66, desc[UR40][R8.64] ;  /* 0x0000002808420981 */ /* 0x00016a000c1e1900 */
[----:B------:R-:W-:-:S04]  /*11c0*/  @P2 IADD3 R4, P1, R34, UR8, RZ ;  /* 0x0000000822042c10 */ /* 0x000fc8000ff3e0ff */
        /* <DEDUP_REMOVED lines=9> */
[----:B------:R-:W-:Y:S01]  /*1260*/  IMAD.U32 R25, RZ, RZ, UR5 ;  /* 0x00000005ff197e24 */ /* 0x000fe2000f8e00ff */
[----:B------:R-:W-:Y:S01]  /*1270*/  MOV R31, UR4 ;  /* 0x00000004001f7c02 */ /* 0x000fe20008000f00 */
[----:B--2---:R0:W-:Y:S01]  /*1280*/  STL [R1+0xc], R3 ;  /* 0x00000c0301007387 */ /* 0x0041e20000100800 */
[----:B------:R-:W-:Y:S01]  /*1290*/  IMAD.MOV.U32 R12, RZ, RZ, R3 ;  /* 0x000000ffff0c7224 */ /* 0x000fe200078e0003 */
[----:B------:R-:W-:Y:S06]  /*12a0*/  @P2 BRA `(.L_x_15465) ;  /* 0x0000000000282947 */ /* 0x000fec0003800000 */
        /* <DEDUP_REMOVED lines=8> */
[----:B--2---:R-:W-:-:S05]  /*1330*/  IMAD.IADD R12, R3, 0x1, -R0 ;  /* 0x00000001030c7824 */ /* 0x004fca00078e0a00 */
[----:B------:R1:W-:Y:S02]  /*1340*/  STL [R1+0xc], R12 ;  /* 0x00000c0c01007387 */ /* 0x0003e40000100800 */
.L_x_15465:
[----:B------:R-:W-:Y:S01]  /*1350*/  ULDC.64 UR4, c[0x0][0xa20] ;  /* 0x0002880000047ab9 */ /* 0x000fe20000000a00 */
[C---:B0-----:R-:W-:Y:S02]  /*1360*/  LOP3.LUT R3, R30.reuse, 0xff000000, RZ, 0xc0, !PT ;  /* 0xff0000001e037812 */ /* 0x041fe400078ec0ff */
        /* <DEDUP_REMOVED lines=11> */
.L_x_15466:
[----:B------:R-:W-:Y:S05]  /*1420*/  @!P0 BRA `(.L_x_15467) ;  /* 0x00000000000c8947 */ /* 0x000fea0003800000 */
[----:B------:R-:W2:Y:S04]  /*1430*/  LDG.E R0, desc[UR40][R8.64] ;  /* 0x0000002808007981 */ /* 0x000ea8000c1e1900 */
[----:B------:R-:W2:Y:S02]  /*1440*/  LDG.E R31, desc[UR40][R8.64+0x4] ;  /* 0x00000428081f7981 */ /* 0x000ea4000c1e1900 */
[----:B--2---:R-:W-:-:S07]  /*1450*/  IMAD.IADD R31, R31, 0x1, -R0 ;  /* 0x000000011f1f7824 */ /* 0x004fce00078e0a00 */
.L_x_15467:
[----:B------:R-:W-:Y:S01]  /*1460*/  ULDC.64 UR4, c[0x0][0xa10] ;  /* 0x0002840000047ab9 */ /* 0x000fe20000000a00 */
[----:B------:R-:W2:Y:S01]  /*1470*/  LDC R8, c[0x0][0x448] ;  /* 0x00011200ff087b82 */ /* 0x000ea20000000800 */
[----:B------:R-:W-:-:S04]  /*1480*/  ISETP.NE.U32.AND P0, PT, RZ, UR4, PT ;  /* 0x00000004ff007c0c */ /* 0x000fc8000bf05070 */
[----:B------:R-:W-:Y:S01]  /*1490*/  ISETP.NE.AND.EX P0, PT, RZ, UR5, PT, P0 ;  /* 0x00000005ff007c0c */ /* 0x000fe2000bf05300 */
[----:B------:R-:W-:-:S12]  /*14a0*/  ULDC.64 UR4, c[0x0][0xa30] ;  /* 0x00028c0000047ab9 */ /* 0x000fd80000000a00 */
[----:B0-----:R-:W0:Y:S02]  /*14b0*/  @P0 LDC.64 R4, c[0x0][0xa10] ;  /* 0x00028400ff040b82 */ /* 0x001e240000000a00 */
[----:B0-----:R-:W-:-:S05]  /*14c0*/  @P0 IMAD.WIDE R4, R33, 0x4, R4 ;  /* 0x0000000421040825 */ /* 0x001fca00078e0204 */
        /* <DEDUP_REMOVED lines=12> */
[----:B0-----:R-:W-:Y:S01]  /*1590*/  VIADD R4, R13, 0xbf ;  /* 0x000000bf0d047836 */ /* 0x001fe20000000000 */
[----:B------:R0:W-:Y:S07]  /*15a0*/  STL [R1+0x2c], R13 ;  /* 0x00002c0d01007387 */ /* 0x0001ee0000100800 */
[----:B------:R-:W2:Y:S01]  /*15b0*/  @P1 LDC R9, c[0x0][0x44c] ;  /* 0x00011300ff091b82 */ /* 0x000ea20000000800 */
[----:B0-----:R-:W-:-:S07]  /*15c0*/  LOP3.LUT R13, R11, 0xff, RZ, 0xc0, !PT ;  /* 0x000000ff0b0d7812 */ /* 0x001fce00078ec0ff */
[----:B------:R-:W0:Y:S01]  /*15d0*/  @P1 LDC R5, c[0x0][0x450] ;  /* 0x00011400ff051b82 */ /* 0x000e220000000800 */
[----:B---3--:R-:W-:Y:S02]  /*15e0*/  @P0 IMAD.IADD R25, R3, 0x1, -R0 ;  /* 0x0000000103190824 */ /* 0x008fe400078e0a00 */
[----:B--2---:R-:W-:-:S03]  /*15f0*/  @P1 IMAD.HI.U32 R0, R4, R9, RZ ;  /* 0x0000000904001227 */ /* 0x004fc600078e00ff */
[----:B----4-:R-:W-:Y:S02]  /*1600*/  IADD3 R6, R10, R25, RZ ;  /* 0x000000190a067210 */ /* 0x010fe40007ffe0ff */
[----:B0-----:R-:W-:Y:S02]  /*1610*/  @P1 SHF.R.U32.HI R4, RZ, R5, R0 ;  /* 0x00000005ff041219 */ /* 0x001fe40000011600 */
[C---:B------:R-:W-:Y:S01]  /*1620*/  IADD3 R82, R6.reuse, 0x80, -R12 ;  /* 0x0000008006527810 */ /* 0x040fe20007ffe80c */
[----:B------:R-:W-:Y:S01]  /*1630*/  VIADD R0, R6, 0x7f ;  /* 0x0000007f06007836 */ /* 0x000fe20000000000 */
[----:B------:R0:W-:Y:S03]  /*1640*/  STL [R1+0x28], R6 ;  /* 0x0000280601007387 */ /* 0x0001e60000100800 */
[----:B------:R-:W-:Y:S01]  /*1650*/  IMAD.IADD R4, R82, 0x1, R4 ;  /* 0x0000000152047824 */ /* 0x000fe200078e0204 */
[----:B------:R-:W-:Y:S01]  /*1660*/  SHF.R.S32.HI R3, RZ, 0x1f, R0 ;  /* 0x0000001fff037819 */ /* 0x000fe20000011400 */
[----:B------:R2:W-:Y:S03]  /*1670*/  STL [R1+0x60], R13 ;  /* 0x0000600d01007387 */ /* 0x0005e60000100800 */
[----:B------:R-:W-:-:S02]  /*1680*/  SHF.R.S32.HI R5, RZ, 0x1f, R4 ;  /* 0x0000001fff057819 */ /* 0x000fc40000011404 */
[----:B------:R-:W-:Y:S02]  /*1690*/  LEA.HI R3, R3, R0, RZ, 0x7 ;  /* 0x0000000003037211 */ /* 0x000fe400078f38ff */
[----:B------:R-:W-:Y:S02]  /*16a0*/  LEA.HI R5, R5, R4, RZ, 0x7 ;  /* 0x0000000405057211 */ /* 0x000fe400078f38ff */
[----:B0-----:R-:W-:Y:S02]  /*16b0*/  SHF.R.U32.HI R6, RZ, 0x10, R11 ;  /* 0x00000010ff067819 */ /* 0x001fe4000001160b */
[----:B------:R-:W-:Y:S02]  /*16c0*/  SHF.R.S32.HI R83, RZ, 0x7, R3 ;  /* 0x00000007ff537819 */ /* 0x000fe40000011403 */
[----:B------:R-:W-:Y:S01]  /*16d0*/  SHF.R.S32.HI R0, RZ, 0x7, R5 ;  /* 0x00000007ff007819 */ /* 0x000fe20000011405 */
[----:B------:R2:W-:Y:S03]  /*16e0*/  STL [R1+0x54], R6 ;  /* 0x0000540601007387 */ /* 0x0005e60000100800 */
[----:B------:R-:W-:Y:S01]  /*16f0*/  VIMNMX R9, R83, R0, PT ;  /* 0x0000000053097248 */ /* 0x000fe20003fe0100 */
[----:B------:R-:W-:-:S03]  /*1700*/  IMAD.MOV.U32 R0, RZ, RZ, RZ ;  /* 0x000000ffff007224 */ /* 0x000fc600078e00ff */
        /* <DEDUP_REMOVED lines=8> */
[-C--:B-1----:R-:W-:Y:S02]  /*1790*/  IABS R12, R11.reuse ;  /* 0x0000000b000c7213 */ /* 0x082fe40000000000 */
        /* <DEDUP_REMOVED lines=22> */
.L_x_15469:
[----:B------:R-:W-:Y:S05]  /*1900*/  BSYNC B0 ;  /* 0x0000000000007941 */ /* 0x000fea0003800000 */
.L_x_15468:
        /* <DEDUP_REMOVED lines=25> */
[----:B------:R-:W-:Y:S01]  /*1aa0*/  IMAD.U32 R5, RZ, RZ, UR5 ;  /* 0x00000005ff057e24 */ /* 0x000fe2000f8e00ff */
[----:B------:R-:W-:Y:S01]  /*1ab0*/  ULDC.64 UR4, c[0x4][0x140] ;  /* 0x0100500000047ab9 */ /* 0x000fe20000000a00 */
[----:B------:R-:W-:Y:S01]  /*1ac0*/  IMAD.U32 R10, RZ, RZ, UR6 ;  /* 0x00000006ff0a7e24 */ /* 0x000fe2000f8e00ff */
[----:B------:R-:W-:Y:S01]  /*1ad0*/  MOV R7, UR5 ;  /* 0x0000000500077c02 */ /* 0x000fe20008000f00 */
[----:B------:R-:W-:Y:S02]  /*1ae0*/  IMAD.U32 R6, RZ, RZ, UR4 ;  /* 0x00000004ff067e24 */ /* 0x000fe4000f8e00ff */
[----:B------:R-:W-:-:S02]  /*1af0*/  IMAD.U32 R11, RZ, RZ, UR7 ;  /* 0x00000007ff0b7e24 */ /* 0x000fc4000f8e00ff */
[----:B------:R-:W-:Y:S02]  /*1b00*/  IMAD.MOV.U32 R8, RZ, RZ, 0x70 ;  /* 0x00000070ff087424 */ /* 0x000fe400078e00ff */
[----:B-1----:R-:W-:Y:S02]  /*1b10*/  IMAD.MOV.U32 R12, RZ, RZ, 0x1 ;  /* 0x00000001ff0c7424 */ /* 0x002fe400078e00ff */
[----:B0-----:R-:W-:-:S07]  /*1b20*/  IMAD.MOV.U32 R13, RZ, RZ, RZ ;  /* 0x000000ffff0d7224 */ /* 0x001fce00078e00ff */
[----:B------:R-:W-:-:S07]  /*1b30*/  LEPC R20, `(.L_x_15472) ;  /* 0x000000001014794e */ /* 0x000fce0000000000 */
[----:B--2--5:R-:W-:Y:S05]  /*1b40*/  CALL.ABS.NOINC R14 ;  /* 0x000000000e007343 */ /* 0x024fea0003c00000 */
.L_x_15472:
[----:B------:R-:W-:Y:S05]  /*1b50*/  BSYNC B6 ;  /* 0x0000000000067941 */ /* 0x000fea0003800000 */
.L_x_15471:
        /* <DEDUP_REMOVED lines=8> */
[----:B------:R0:W2:Y:S01]  /*1be0*/  LDC.64 R14, c[0x4][R0] ;  /* 0x01000000000e7b82 */ /* 0x0000a20000000a00 */
[----:B------:R-:W-:Y:S01]  /*1bf0*/  IMAD.U32 R5, RZ, RZ, UR5 ;  /* 0x00000005ff057e24 */ /* 0x000fe2000f8e00ff */
        /* <DEDUP_REMOVED lines=10> */
.L_x_15474:
[----:B------:R-:W-:Y:S05]  /*1ca0*/  BSYNC B6 ;  /* 0x0000000000067941 */ /* 0x000fea0003800000 */
.L_x_15473:
[----:B------:R-:W2:Y:S01]  /*1cb0*/  LDL R36, [R1+0x44] ;  /* 0x0000440001247983 */ /* 0x000ea20000100800 */
[----:B------:R-:W-:Y:S01]  /*1cc0*/  ULDC.64 UR4, c[0x0][0x9f8] ;  /* 0x00027e0000047ab9 */ /* 0x000fe20000000a00 */
[----:B------:R-:W-:Y:S01]  /*1cd0*/  IMAD.MOV.U32 R67, RZ, RZ, R33 ;  /* 0x000000ffff437224 */ /* 0x000fe200078e0021 */
[----:B------:R-:W-:Y:S01]  /*1ce0*/  ISETP.NE.U32.AND P0, PT, RZ, UR4, PT ;  /* 0x00000004ff007c0c */ /* 0x000fe2000bf05070 */
[----:B------:R-:W3:Y:S01]  /*1cf0*/  LDL R14, [R1+0x48] ;  /* 0x00004800010e7983 */ /* 0x000ee20000100800 */
[----:B------:R-:W0:Y:S02]  /*1d00*/  LDC.64 R4, c[0x0][0x3f8] ;  /* 0x0000fe00ff047b82 */ /* 0x000e240000000a00 */
[----:B------:R-:W-:-:S06]  /*1d10*/  ISETP.NE.AND.EX P0, PT, RZ, UR5, PT, P0 ;  /* 0x00000005ff007c0c */ /* 0x000fcc000bf05300 */
[----:B------:R-:W4:Y:S07]  /*1d20*/  LDC R33, c[0x0][0x3f4] ;  /* 0x0000fd00ff217b82 */ /* 0x000f2e0000000800 */
[----:B------:R-:W-:Y:S01]  /*1d30*/  @P0 IADD3 R6, P1, R34, UR4, RZ ;  /* 0x0000000422060c10 */ /* 0x000fe2000ff3e0ff */
[----:B------:R-:W1:Y:S03]  /*1d40*/  LDC.64 R60, c[0x0][0x408] ;  /* 0x00010200ff3c7b82 */ /* 0x000e660000000a00 */
[----:B------:R-:W-:-:S05]  /*1d50*/  @P0 IADD3.X R7, R32, UR5, RZ, P1, !PT ;  /* 0x0000000520070c10 */ /* 0x000fca0008ffe4ff */
[----:B------:R1:W3:Y:S01]  /*1d60*/  @P0 LDG.E R67, desc[UR40][R6.64] ;  /* 0x0000002806430981 */ /* 0x0002e2000c1e1900 */
[----:B------:R-:W1:Y:S01]  /*1d70*/  S2R R34, SR_TID.X ;  /* 0x0000000000227919 */ /* 0x000e620000002100 */
[----:B------:R-:W-:Y:S02]  /*1d80*/  SHF.R.S32.HI R3, RZ, 0x1f, R155 ;  /* 0x0000001fff037819 */ /* 0x000fe4000001149b */
[----:B------:R-:W-:-:S03]  /*1d90*/  SHF.R.S32.HI R153, RZ, 0x1f, R152 ;  /* 0x0000001fff997819 */ /* 0x000fc60000011498 */
[-C--:B0-----:R-:W-:Y:S02]  /*1da0*/  IMAD R0, R3, R4.reuse, RZ ;  /* 0x0000000403007224 */ /* 0x081fe400078e02ff */
[----:B------:R-:W-:-:S04]  /*1db0*/  IMAD.WIDE.U32 R8, R155, R4, R152 ;  /* 0x000000049b087225 */ /* 0x000fc800078e0098 */
[C---:B------:R-:W-:Y:S02]  /*1dc0*/  IMAD R13, R155.reuse, R5, R0 ;  /* 0x000000059b0d7224 */ /* 0x040fe400078e0200 */
[----:B------:R-:W-:Y:S01]  /*1dd0*/  IMAD.WIDE.U32 R10, R155, R4, R16 ;  /* 0x000000049b0a7225 */ /* 0x000fe200078e0010 */
[----:B----4-:R-:W-:-:S03]  /*1de0*/  ISETP.GE.AND P0, PT, R16, R33, PT ;  /* 0x000000211000720c */ /* 0x010fc60003f06270 */
[----:B------:R-:W-:Y:S02]  /*1df0*/  IMAD.IADD R9, R9, 0x1, R13 ;  /* 0x0000000109097824 */ /* 0x000fe400078e020d */
[----:B------:R-:W-:Y:S01]  /*1e00*/  IMAD.IADD R11, R13, 0x1, R11 ;  /* 0x000000010d0b7824 */ /* 0x000fe200078e020b */
[----:B-----5:R-:W-:Y:S02]  /*1e10*/  SHF.R.S32.HI R13, RZ, 0x1f, R24 ;  /* 0x0000001fff0d7819 */ /* 0x020fe40000011418 */
[----:B-1----:R-:W-:Y:S01]  /*1e20*/  SHF.R.U32.HI R35, RZ, 0x7, R34 ;  /* 0x00000007ff237819 */ /* 0x002fe20000011622 */
[----:B------:R-:W-:Y:S01]  /*1e30*/  IMAD R0, R3, R60, RZ ;  /* 0x0000003c03007224 */ /* 0x000fe200078e02ff */
[----:B------:R-:W-:Y:S01]  /*1e40*/  SEL R3, R33, RZ, P0 ;  /* 0x000000ff21037207 */ /* 0x000fe20000000000 */
[C---:B------:R-:W-:Y:S02]  /*1e50*/  IMAD R12, R13.reuse, R4, RZ ;  /* 0x000000040d0c7224 */ /* 0x040fe400078e02ff */
[----:B------:R-:W-:Y:S01]  /*1e60*/  IMAD R13, R13, R60, RZ ;  /* 0x0000003c0d0d7224 */ /* 0x000fe200078e02ff */
[----:B------:R-:W-:Y:S01]  /*1e70*/  IADD3 R3, R16, R3, RZ ;  /* 0x0000000310037210 */ /* 0x000fe20007ffe0ff */
[----:B------:R-:W-:Y:S01]  /*1e80*/  IMAD.IADD R66, R66, 0x1, R31 ;  /* 0x0000000142427824 */ /* 0x000fe200078e021f */
[----:B------:R-:W-:Y:S01]  /*1e90*/  SHF.L.U64.HI R64, R4, 0x7, R5 ;  /* 0x0000000704407819 */ /* 0x000fe20000010205 */
[----:B------:R-:W-:Y:S01]  /*1ea0*/  IMAD R15, R155, R61, R0 ;  /* 0x0000003d9b0f7224 */ /* 0x000fe200078e0200 */
[----:B------:R-:W-:Y:S01]  /*1eb0*/  SHF.L.U64.HI R62, R60, 0x7, R61 ;  /* 0x000000073c3e7819 */ /* 0x000fe2000001023d */
[----:B------:R-:W-:Y:S01]  /*1ec0*/  IMAD.WIDE.U32 R20, R24, R4, R8 ;  /* 0x0000000418147225 */ /* 0x000fe200078e0008 */
[----:B------:R-:W-:-:S03]  /*1ed0*/  ISETP.NE.AND P6, PT, R35, 0x1, PT ;  /* 0x000000012300780c */ /* 0x000fc60003fc5270 */
[----:B------:R-:W-:Y:S01]  /*1ee0*/  IMAD.WIDE.U32 R30, R24, R4, R10 ;  /* 0x00000004181e7225 */ /* 0x000fe200078e000a */
[----:B------:R-:W-:-:S03]  /*1ef0*/  SHF.R.S32.HI R0, RZ, 0x1f, R3 ;  /* 0x0000001fff007819 */ /* 0x000fc60000011403 */
[----:B------:R-:W-:Y:S02]  /*1f00*/  IMAD.SHL.U32 R63, R4, 0x80, RZ ;  /* 0x00000080043f7824 */ /* 0x000fe400078e00ff */
[----:B------:R-:W-:Y:S01]  /*1f10*/  IMAD R13, R24, R61, R13 ;  /* 0x0000003d180d7224 */ /* 0x000fe200078e020d */
[----:B------:R-:W-:-:S04]  /*1f20*/  LEA.HI R0, R0, R3, RZ, 0x3 ;  /* 0x0000000300007211 */ /* 0x000fc800078f18ff */
[----:B------:R-:W-:Y:S02]  /*1f30*/  SHF.R.S32.HI R52, RZ, 0x3, R0 ;  /* 0x00000003ff347819 */ /* 0x000fe40000011400 */
[----:B------:R-:W-:Y:S01]  /*1f40*/  LOP3.LUT R10, R0, 0xfffffff8, RZ, 0xc0, !PT ;  /* 0xfffffff8000a7812 */ /* 0x000fe200078ec0ff */
[----:B------:R-:W-:Y:S05]  /*1f50*/  @!P6 WARPSYNC.ALL ;  /* 0x000000000000e948 */ /* 0x000fea0003800000 */
[----:B------:R-:W-:Y:S01]  /*1f60*/  IMAD.WIDE.U32 R48, R155, R60, R152 ;  /* 0x0000003c9b307225 */ /* 0x000fe200078e0098 */
[----:B------:R-:W-:Y:S01]  /*1f70*/  LOP3.LUT R19, R19, 0xfffffffd, RZ, 0xc0, !PT ;  /* 0xfffffffd13137812 */ /* 0x000fe200078ec0ff */
[----:B------:R-:W-:-:S02]  /*1f80*/  ULDC UR4, c[0x0][0x2f4] ;  /* 0x0000bd0000047ab9 */ /* 0x000fc40000000800 */
[----:B------:R-:W-:-:S04]  /*1f90*/  IMAD.WIDE.U32 R6, R155, R60, R16 ;  /* 0x0000003c9b067225 */ /* 0x000fc800078e0010 */
[----:B------:R-:W-:Y:S02]  /*1fa0*/  IMAD.IADD R49, R49, 0x1, R15 ;  /* 0x0000000131317824 */ /* 0x000fe400078e020f */
[----:B------:R-:W-:Y:S02]  /*1fb0*/  IMAD.IADD R7, R15, 0x1, R7 ;  /* 0x000000010f077824 */ /* 0x000fe400078e0207 */
[C---:B------:R-:W-:Y:S02]  /*1fc0*/  IMAD R55, R24.reuse, R5, R12 ;  /* 0x0000000518377224 */ /* 0x040fe400078e020c */
[----:B------:R-:W-:-:S04]  /*1fd0*/  IMAD.WIDE.U32 R48, R24, R60, R48 ;  /* 0x0000003c18307225 */ /* 0x000fc800078e0030 */
[----:B------:R-:W-:Y:S01]  /*1fe0*/  IMAD.WIDE.U32 R50, R24, R60, R6 ;  /* 0x0000003c18327225 */ /* 0x000fe200078e0006 */
[----:B------:R-:W-:Y:S02]  /*1ff0*/  ISETP.GE.AND P2, PT, R18, UR4, PT ;  /* 0x0000000412007c0c */ /* 0x000fe4000bf46270 */
[----:B------:R-:W-:Y:S01]  /*2000*/  SHF.R.S32.HI R8, RZ, 0x1f, R10 ;  /* 0x0000001fff087819 */ /* 0x000fe2000001140a */
[----:B------:R-:W-:Y:S02]  /*2010*/  IMAD.IADD R56, R21, 0x1, R55 ;  /* 0x0000000115387824 */ /* 0x000fe400078e0237 */
[----:B------:R-:W-:Y:S02]  /*2020*/  IMAD.SHL.U32 R60, R60, 0x80, RZ ;  /* 0x000000803c3c7824 */ /* 0x000fe400078e00ff */
[----:B------:R-:W-:Y:S02]  /*2030*/  VIADD R76, R35, 0x8 ;  /* 0x00000008234c7836 */ /* 0x000fe40000000000 */
[----:B------:R-:W-:-:S02]  /*2040*/  IMAD.SHL.U32 R58, R33, 0x2, RZ ;  /* 0x00000002213a7824 */ /* 0x000fc400078e00ff */
[----:B------:R-:W-:Y:S02]  /*2050*/  IMAD.IADD R55, R55, 0x1, R31 ;  /* 0x0000000137377824 */ /* 0x000fe400078e021f */
[----:B------:R-:W-:Y:S02]  /*2060*/  IMAD.IADD R54, R49, 0x1, R13 ;  /* 0x0000000131367824 */ /* 0x000fe400078e020d */
[----:B------:R-:W-:Y:S02]  /*2070*/  IMAD.IADD R53, R13, 0x1, R51 ;  /* 0x000000010d357824 */ /* 0x000fe400078e0233 */
[C---:B--2---:R-:W-:Y:S01]  /*2080*/  IMAD.SHL.U32 R65, R36.reuse, 0x40, RZ ;  /* 0x0000004024417824 */ /* 0x044fe200078e00ff */
[----:B------:R-:W-:Y:S01]  /*2090*/  @!P6 BAR.SYNC.DEFER_BLOCKING 0x9, 0x100 ;  /* 0x024400000000eb1d */ /* 0x000fe20000010000 */
[----:B------:R-:W-:Y:S01]  /*20a0*/  LOP3.LUT P1, RZ, R36, 0x4, RZ, 0xc0, !PT ;  /* 0x0000000424ff7812 */ /* 0x000fe2000782c0ff */
[----:B------:R-:W-:-:S05]  /*20b0*/  VIADD R36, R34, 0xffffff80 ;  /* 0xffffff8022247836 */ /* 0x000fca0000000000 */
[----:B------:R-:W-:-:S04]  /*20c0*/  SHF.R.S32.HI R34, RZ, 0x1f, R36 ;  /* 0x0000001fff227819 */ /* 0x000fc80000011424 */
[----:B------:R-:W-:-:S04]  /*20d0*/  LEA.HI R34, R34, R36, RZ, 0x2 ;  /* 0x0000002422227211 */ /* 0x000fc800078f10ff */
[----:B------:R-:W-:-:S04]  /*20e0*/  LOP3.LUT R34, R34, 0xfffffffc, RZ, 0xc0, !PT ;  /* 0xfffffffc22227812 */ /* 0x000fc800078ec0ff */
[----:B------:R-:W-:Y:S02]  /*20f0*/  IADD3 R34, R36, -R34, RZ ;  /* 0x8000002224227210 */ /* 0x000fe40007ffe0ff */
[----:B------:R-:W-:Y:S02]  /*2100*/  LOP3.LUT R65, R65, 0x1c0, RZ, 0xc0, !PT ;  /* 0x000001c041417812 */ /* 0x000fe400078ec0ff */
[----:B------:R-:W-:Y:S01]  /*2110*/  SHF.R.S32.HI R32, RZ, 0x1f, R36 ;  /* 0x0000001fff207819 */ /* 0x000fe20000011424 */
[----:B------:R-:W-:Y:S01]  /*2120*/  IMAD R59, R34, 0x60, R155 ;  /* 0x00000060223b7824 */ /* 0x000fe200078e029b */
[----:B------:R-:W-:Y:S02]  /*2130*/  IADD3 R34, R155, 0x60, RZ ;  /* 0x000000609b227810 */ /* 0x000fe40007ffe0ff */
[----:B------:R-:W-:Y:S02]  /*2140*/  SHF.R.U32.HI R61, RZ, 0x3, R65 ;  /* 0x00000003ff3d7819 */ /* 0x000fe40000011641 */
[----:B------:R-:W-:-:S02]  /*2150*/  LOP3.LUT R4, R65, 0x18, R16, 0xf8, !PT ;  /* 0x0000001841047812 */ /* 0x000fc400078ef810 */
[----:B------:R-:W-:Y:S01]  /*2160*/  LEA.HI R32, R32, R36, RZ, 0x5 ;  /* 0x0000002420207211 */ /* 0x000fe200078f28ff */
[----:B------:R-:W-:Y:S01]  /*2170*/  IMAD.SHL.U32 R34, R34, 0x40, RZ ;  /* 0x0000004022227824 */ /* 0x000fe200078e00ff */
[----:B------:R-:W-:Y:S02]  /*2180*/  LOP3.LUT R4, R4, R61, RZ, 0x3c, !PT ;  /* 0x0000003d04047212 */ /* 0x000fe400078e3cff */
[----:B------:R-:W-:Y:S02]  /*2190*/  SHF.R.S32.HI R32, RZ, 0x5, R32 ;  /* 0x00000005ff207819 */ /* 0x000fe40000011420 */
[----:B------:R-:W-:-:S03]  /*21a0*/  LOP3.LUT R34, R34, 0x1c0, RZ, 0xc0, !PT ;  /* 0x000001c022227812 */ /* 0x000fc600078ec0ff */
[----:B------:R-:W-:Y:S01]  /*21b0*/  IMAD R57, R32, 0x200, R4 ;  /* 0x0000020020397824 */ /* 0x000fe200078e0204 */
[--C-:B------:R-:W-:Y:S02]  /*21c0*/  LOP3.LUT R4, R65, 0x38, R0.reuse, 0xf8, !PT ;  /* 0x0000003841047812 */ /* 0x100fe400078ef800 */
[----:B------:R-:W-:Y:S01]  /*21d0*/  LOP3.LUT R0, R34, 0x38, R0, 0xf8, !PT ;  /* 0x0000003822007812 */ /* 0x000fe200078ef800 */
[----:B------:R-:W-:-:S04]  /*21e0*/  VIADD R34, R155, 0x60 ;  /* 0x000000609b227836 */ /* 0x000fc80000000000 */
[----:B------:R-:W-:-:S05]  /*21f0*/  IMAD.SHL.U32 R34, R34, 0x40, RZ ;  /* 0x0000004022227824 */ /* 0x000fca00078e00ff */
[----:B------:R-:W-:-:S04]  /*2200*/  LOP3.LUT R34, R34, 0x1c0, RZ, 0xc0, !PT ;  /* 0x000001c022227812 */ /* 0x000fc800078ec0ff */
[----:B------:R-:W-:Y:S02]  /*2210*/  SHF.R.U32.HI R34, RZ, 0x3, R34 ;  /* 0x00000003ff227819 */ /* 0x000fe40000011622 */
[----:B------:R-:W-:Y:S02]  /*2220*/  LOP3.LUT R3, R4, R61, RZ, 0x3c, !PT ;  /* 0x0000003d04037212 */ /* 0x000fe400078e3cff */
[----:B------:R-:W-:Y:S02]  /*2230*/  LOP3.LUT R0, R0, R34, RZ, 0x3c, !PT ;  /* 0x0000002200007212 */ /* 0x000fe400078e3cff */
[----:B------:R-:W-:Y:S01]  /*2240*/  @P1 LOP3.LUT R19, R19, 0x2, RZ, 0xfc, !PT ;  /* 0x0000000213131812 */ /* 0x000fe200078efcff */
[----:B------:R-:W-:Y:S01]  /*2250*/  IMAD R3, R32, 0x200, R3 ;  /* 0x0000020020037824 */ /* 0x000fe200078e0203 */
[----:B------:R-:W-:Y:S01]  /*2260*/  ISETP.GE.AND P1, PT, R16, UR4, PT ;  /* 0x0000000410007c0c */ /* 0x000fe2000bf26270 */
[----:B---3--:R-:W-:Y:S01]  /*2270*/  IMAD.IADD R0, R14, 0x1, R0 ;  /* 0x000000010e007824 */ /* 0x008fe200078e0200 */
[----:B------:R-:W-:-:S11]  /*2280*/  SHF.R.S32.HI R9, RZ, 0x1f, R67 ;  /* 0x0000001fff097819 */ /* 0x000fd60000011443 */
.L_x_15530:
[----:B--2---:R-:W2:Y:S01]  /*2290*/  LDL R15, [R1+0x44] ;  /* 0x00004400010f7983 */ /* 0x004ea20000100800 */
[----:B0-----:R-:W0:Y:S01]  /*22a0*/  LDC R72, c[0x0][0x430] ;  /* 0x00010c00ff487b82 */ /* 0x001e220000000800 */
[----:B------:R-:W-:Y:S02]  /*22b0*/  VIADD R27, R27, 0xffffffff ;  /* 0xffffffff1b1b7836 */ /* 0x000fe40000000000 */
[----:B------:R-:W-:-:S03]  /*22c0*/  IMAD.MOV.U32 R71, RZ, RZ, RZ ;  /* 0x000000ffff477224 */ /* 0x000fc600078e00ff */
[----:B------:R-:W-:Y:S02]  /*22d0*/  LEA R4, R27, R59, 0x7 ;  /* 0x0000003b1b047211 */ /* 0x000fe400078e38ff */
[----:B------:R-:W1:Y:S02]  /*22e0*/  LDC R78, c[0x0][0x3f4] ;  /* 0x0000fd00ff4e7b82 */ /* 0x000e640000000800 */
[----:B------:R-:W-:Y:S01]  /*22f0*/  ISETP.GE.AND P3, PT, R4, R25, PT ;  /* 0x000000190400720c */ /* 0x000fe20003f66270 */
[----:B------:R-:W-:-:S03]  /*2300*/  IMAD.IADD R32, R66, 0x1, R4 ;  /* 0x0000000142207824 */ /* 0x000fc600078e0204 */
[----:B------:R-:W-:Y:S01]  /*2310*/  ISETP.GT.OR P3, PT, R59, 0x7f, P3 ;  /* 0x0000007f3b00780c */ /* 0x000fe20001f64670 */
[----:B------:R-:W-:Y:S01]  /*2320*/  IMAD.MOV.U32 R12, RZ, RZ, R32 ;  /* 0x000000ffff0c7224 */ /* 0x000fe200078e0020 */
[----:B0-----:R-:W-:-:S11]  /*2330*/  ISETP.NE.AND P4, PT, R72, 0x1, PT ;  /* 0x000000014800780c */ /* 0x001fd60003f85270 */
[----:B------:R-:W0:Y:S08]  /*2340*/  @!P3 LDC.64 R6, c[0x0][0x428] ;  /* 0x00010a00ff06bb82 */ /* 0x000e300000000a00 */
[----:B------:R-:W3:Y:S08]  /*2350*/  @!P3 LDC.64 R4, c[0x0][0x418] ;  /* 0x00010600ff04bb82 */ /* 0x000ef00000000a00 */
[----:B----4-:R-:W4:Y:S08]  /*2360*/  @P4 LDC R11, c[0x0][0x434] ;  /* 0x00010d00ff0b4b82 */ /* 0x010f300000000800 */
        /* <DEDUP_REMOVED lines=10> */
[----:B------:R0:W5:Y:S01]  /*2410*/  @!P3 LDG.E R71, desc[UR40][R4.64] ;  /* 0x000000280447b981 */ /* 0x000162000c1e1900 */
[----:B------:R-:W-:Y:S01]  /*2420*/  ISETP.GT.AND P3, PT, R27, R28, PT ;  /* 0x0000001c1b00720c */ /* 0x000fe20003f64270 */
[----:B------:R-:W-:Y:S01]  /*2430*/  IMAD R7, R22, 0x2000, R57 ;  /* 0x0000200016077824 */ /* 0x000fe200078e0239 */
[----:B------:R-:W-:Y:S01]  /*2440*/  LOP3.LUT R19, R19, 0xfffffffe, RZ, 0xc0, !PT ;  /* 0xfffffffe13137812 */ /* 0x000fe200078ec0ff */
[----:B------:R-:W-:Y:S01]  /*2450*/  IMAD.MOV R11, RZ, RZ, -R12 ;  /* 0x000000ffff0b7224 */ /* 0x000fe200078e0a0c */
[----:B------:R-:W-:Y:S05]  /*2460*/  YIELD ;  /* 0x0000000000007946 */ /* 0x000fea0003800000 */
[----:B------:R-:W-:Y:S01]  /*2470*/  IADD3 R69, R7, 0x20, RZ ;  /* 0x0000002007457810 */ /* 0x000fe20007ffe0ff */
[----:B------:R-:W-:Y:S01]  /*2480*/  BSSY B0, `(.L_x_15475) ;  /* 0x0000302000007945 */ /* 0x000fe20003800000 */
[----:B------:R-:W-:-:S02]  /*2490*/  IMAD R72, R72, R11, R32 ;  /* 0x0000000b48487224 */ /* 0x000fc400078e0220 */
[----:B------:R-:W-:Y:S01]  /*24a0*/  @P3 LOP3.LUT R19, R19, 0x1, RZ, 0xfc, !PT ;  /* 0x0000000113133812 */ /* 0x000fe200078efcff */
[----:B------:R-:W-:Y:S01]  /*24b0*/  IMAD R70, R7, 0x2, R26 ;  /* 0x0000000207467824 */ /* 0x000fe200078e021a */
[----:B------:R-:W-:Y:S02]  /*24c0*/  ISETP.GE.AND P3, PT, R78, 0x1, PT ;  /* 0x000000014e00780c */ /* 0x000fe40003f66270 */
[----:B--2---:R-:W-:-:S13]  /*24d0*/  LOP3.LUT P5, RZ, R15, 0x4, RZ, 0xc0, !PT ;  /* 0x000000040fff7812 */ /* 0x004fda00078ac0ff */
[----:B------:R-:W-:-:S04]  /*24e0*/  @P5 VIADD R69, R7, 0xffffffe0 ;  /* 0xffffffe007455836 */ /* 0x000fc80000000000 */
        /* <DEDUP_REMOVED lines=10> */
[----:B------:R-:W-:Y:S01]  /*2590*/  IMAD.WIDE.U32 R12, R60, R27, RZ ;  /* 0x0000001b3c0c7225 */ /* 0x000fe200078e00ff */
[----:B------:R-:W-:-:S03]  /*25a0*/  VIMNMX R75, R75, 0x80, PT ;  /* 0x000000804b4b7848 */ /* 0x000fc60003fe0100 */
[----:B------:R-:W-:Y:S02]  /*25b0*/  IMAD R6, R74, UR4, RZ ;  /* 0x000000044a067c24 */ /* 0x000fe4000f8e02ff */
        /* <DEDUP_REMOVED lines=17> */
[----:B------:R-:W-:-:S03]  /*26d0*/  IMAD.WIDE.U32 R14, R63, R27, RZ ;  /* 0x0000001b3f0e7225 */ /* 0x000fc600078e00ff */
[----:B------:R-:W-:Y:S01]  /*26e0*/  IADD3 R11, R13, R5, RZ ;  /* 0x000000050d0b7210 */ /* 0x000fe20007ffe0ff */
[----:B------:R-:W-:-:S08]  /*26f0*/  IMAD.IADD R77, R15, 0x1, R7 ;  /* 0x000000010f4d7824 */ /* 0x000fd000078e0207 */
[----:B------:R-:W-:Y:S05]  /*2700*/  @!P3 BRA `(.L_x_15477) ;  /* 0x000000140008b947 */ /* 0x000fea0003800000 */
[----:B------:R0:W5:Y:S01]  /*2710*/  LDL R80, [R1+0x8] ;  /* 0x0000080001507983 */ /* 0x0001620000100800 */
        /* <DEDUP_REMOVED lines=31> */
.L_x_15479:
[----:B------:R-:W-:Y:S05]  /*2910*/  BSYNC B1 ;  /* 0x0000000000017941 */ /* 0x000fea0003800000 */
.L_x_15478:
        /* <DEDUP_REMOVED lines=34> */
.L_x_15481:
[----:B------:R-:W-:Y:S05]  /*2b40*/  BSYNC B1 ;  /* 0x0000000000017941 */ /* 0x000fea0003800000 */
.L_x_15480:
[----:B------:R-:W2:Y:S01]  /*2b50*/  LDL R11, [R1] ;  /* 0x00000000010b7983 */ /* 0x000ea20000100800 */
[----:B0-----:R-:W-:Y:S01]  /*2b60*/  IMAD.MOV.U32 R4, RZ, RZ, R44 ;  /* 0x000000ffff047224 */ /* 0x001fe200078e002c */
        /* <DEDUP_REMOVED lines=9> */
[----:B-----5:R-:W-:Y:S01]  /*2c00*/  IMAD.MOV.U32 R6, RZ, RZ, R36 ;  /* 0x000000ffff067224 */ /* 0x020fe200078e0024 */
        /* <DEDUP_REMOVED lines=12> */
[----:B------:R-:W-:Y:S02]  /*2cd0*/  PRMT R87, R6, 0x5410, R7 ;  /* 0x0000541006577816 */ /* 0x000fe40000000007 */
[----:B--2---:R-:W-:-:S13]  /*2ce0*/  ISETP.NE.AND P5, PT, R11, 0x3, PT ;  /* 0x000000030b00780c */ /* 0x004fda0003fa5270 */
[----:B------:R-:W-:Y:S05]  /*2cf0*/  @!P5 BRA `(.L_x_15482) ;  /* 0x000000000004d947 */ /* 0x000fea0003800000 */
[----:B------:R-:W-:Y:S01]  /*2d00*/  BPT.TRAP 0x1 ;  /* 0x000000040000795c */ /* 0x000fe20000300000 */
.L_x_15482:
[----:B------:R-:W2:Y:S01]  /*2d10*/  LDL R4, [R1+0x4] ;  /* 0x0000040001047983 */ /* 0x000ea20000100800 */
[----:B------:R-:W-:Y:S01]  /*2d20*/  IMAD R68, R22, 0x8, R2 ;  /* 0x0000000816447824 */ /* 0x000fe200078e0202 */
[----:B------:R-:W-:Y:S01]  /*2d30*/  BSSY B1, `(.L_x_15483) ;  /* 0x0000004000017945 */ /* 0x000fe20003800000 */
[----:B--2---:R-:W-:-:S04]  /*2d40*/  SHF.L.U32 R77, R4, 0x1f, RZ ;  /* 0x0000001f044d7819 */ /* 0x004fc800000006ff */
[----:B------:R-:W0:Y:S02]  /*2d50*/  SYNCS.PHASECHK.TRANS64.TRYWAIT P6, [R68+URZ+0x16890], R77 ;  /* 0x0168904d440075a7 */ /* 0x000e2400080c017f */
[----:B0-----:R-:W-:Y:S05]  /*2d60*/  @!P6 BRA `(.L_x_15484) ;  /* 0x0000017400a4e947 */ /* 0x001fea0003800000 */
.L_x_15738:
[----:B------:R-:W-:Y:S05]  /*2d70*/  BSYNC B1 ;  /* 0x0000000000017941 */ /* 0x000fea0003800000 */
.L_x_15483:
[----:B------:R-:W-:-:S03]  /*2d80*/  UMOV UR4, 0xffffffff ;  /* 0xffffffff00047882 */ /* 0x000fc60000000000 */
[----:B------:R-:W-:Y:S05]  /*2d90*/  BRA.DIV UR4, `(.L_x_15485) ;  /* 0x0000017604ac7947 */ /* 0x000fea000b800000 */
[----:B------:R1:W2:Y:S04]  /*2da0*/  SHFL.IDX PT, R79, R85, RZ, 0x1c1f ;  /* 0x001c1fff554f7589 */ /* 0x0002a800000e0000 */
[----:B------:R1:W3:Y:S02]  /*2db0*/  SHFL.IDX PT, R14, R84, RZ, 0x1c1f ;  /* 0x001c1fff540e7589 */ /* 0x0002e400000e0000 */
.L_x_15742:
        /* <DEDUP_REMOVED lines=51> */
.L_x_15491:
[----:B------:R-:W-:Y:S05]  /*30f0*/  BSYNC B3 ;  /* 0x0000000000037941 */ /* 0x000fea0003800000 */
.L_x_15490:
[----:B0-----:R4:W-:Y:S02]  /*3100*/  ST.E.128 desc[UR40][R12.64], R4 ;  /* 0x000000040c007985 */ /* 0x0019e4000c101d28 */
.L_x_15489:
[----:B------:R-:W-:Y:S05]  /*3110*/  BSYNC B2 ;  /* 0x0000000000027941 */ /* 0x000fea0003800000 */
.L_x_15488:
[----:B------:R-:W-:Y:S05]  /*3120*/  @P2 BRA `(.L_x_15487) ;  /* 0x0000000000c82947 */ /* 0x000fea0003800000 */
[----:B------:R-:W5:Y:S01]  /*3130*/  LDL R11, [R1+0x8] ;  /* 0x00000800010b7983 */ /* 0x000f620000100800 */
[C---:B---34-:R-:W-:Y:S01]  /*3140*/  LEA R12, P3, R18.reuse, R14, 0x1 ;  /* 0x0000000e120c7211 */ /* 0x058fe200078608ff */
[----:B------:R-:W-:Y:S02]  /*3150*/  BSSY B2, `(.L_x_15492) ;  /* 0x000002e000027945 */ /* 0x000fe40003800000 */
[----:B------:R3:W4:Y:S01]  /*3160*/  LDS.128 R4, [R69+0xe000] ;  /* 0x00e0000045047984 */ /* 0x0007220000000c00 */
[----:B--2---:R-:W-:Y:S02]  /*3170*/  LEA.HI.X R13, R18, R79, R157, 0x1, P3 ;  /* 0x0000004f120d7211 */ /* 0x004fe400018f0c9d */
[----:B-----5:R-:W-:-:S13]  /*3180*/  ISETP.GE.AND P3, PT, R11, R78, PT ;  /* 0x0000004e0b00720c */ /* 0x020fda0003f66270 */
[----:B---34-:R-:W-:Y:S05]  /*3190*/  @P3 BRA `(.L_x_15493) ;  /* 0x0000000000a43947 */ /* 0x018fea0003800000 */
[--C-:B------:R-:W-:Y:S01]  /*31a0*/  SHF.R.U64 R15, R40, 0x10, R41.reuse ;  /* 0x00000010280f7819 */ /* 0x100fe20000001229 */
[----:B------:R-:W-:Y:S01]  /*31b0*/  IMAD.MOV.U32 R11, RZ, RZ, R6 ;  /* 0x000000ffff0b7224 */ /* 0x000fe200078e0006 */
        /* <DEDUP_REMOVED lines=19> */
[----:B------:R-:W-:-:S02]  /*32f0*/  HADD2.F32 R7, -RZ, R89.H1_H1 ;  /* 0x30000059ff077230 */ /* 0x000fc40000004100 */
[----:B------:R-:W-:Y:S02]  /*3300*/  HADD2.F32 R5, -RZ, R4.H1_H1 ;  /* 0x30000004ff057230 */ /* 0x000fe40000004100 */
[----:B------:R-:W-:Y:S02]  /*3310*/  HADD2.F32 R6, -RZ, R11.H1_H1 ;  /* 0x3000000bff067230 */ /* 0x000fe40000004100 */
[----:B------:R-:W-:Y:S02]  /*3320*/  HADD2.F32 R89, -RZ, R89.H0_H0 ;  /* 0x20000059ff597230 */ /* 0x000fe40000004100 */
[----:B------:R-:W-:Y:S02]  /*3330*/  HADD2.F32 R14, -RZ, R88.H1_H1 ;  /* 0x30000058ff0e7230 */ /* 0x000fe40000004100 */
[----:B------:R-:W-:Y:S02]  /*3340*/  HADD2.F32 R4, -RZ, R4.H0_H0 ;  /* 0x20000004ff047230 */ /* 0x000fe40000004100 */
[----:B------:R-:W-:Y:S01]  /*3350*/  FMUL.FTZ R15, R5, R89 ;  /* 0x00000059050f7220 */ /* 0x000fe20000410000 */
[----:B------:R-:W-:-:S02]  /*3360*/  HADD2.F32 R11, -RZ, R11.H0_H0 ;  /* 0x2000000bff0b7230 */ /* 0x000fc40000004100 */
[-C--:B------:R-:W-:Y:S01]  /*3370*/  FMUL.FTZ R42, R6, R14.reuse ;  /* 0x0000000e062a7220 */ /* 0x080fe20000410000 */
        /* <DEDUP_REMOVED lines=11> */
.L_x_15493:
[----:B------:R-:W-:Y:S05]  /*3430*/  BSYNC B2 ;  /* 0x0000000000027941 */ /* 0x000fea0003800000 */
.L_x_15492:
[----:B------:R2:W-:Y:S02]  /*3440*/  ST.E.128 desc[UR40][R12.64], R4 ;  /* 0x000000040c007985 */ /* 0x0005e4000c101d28 */
.L_x_15487:
[----:B------:R-:W-:Y:S05]  /*3450*/  BSYNC B1 ;  /* 0x0000000000017941 */ /* 0x000fea0003800000 */
.L_x_15486:
[----:B------:R-:W-:-:S03]  /*3460*/  UMOV UR4, 0xffffffff ;  /* 0xffffffff00047882 */ /* 0x000fc60000000000 */
[----:B------:R-:W-:Y:S05]  /*3470*/  BRA.DIV UR4, `(.L_x_15494) ;  /* 0x00000172043c7947 */ /* 0x000fea000b800000 */
[----:B-1----:R-:W1:Y:S04]  /*3480*/  SHFL.IDX PT, R85, R85, 0x1, 0x1c1f ;  /* 0x003c1f0055557f89 */ /* 0x002e6800000e0000 */
[----:B---3--:R3:W0:Y:S02]  /*3490*/  SHFL.IDX PT, R14, R84, 0x1, 0x1c1f ;  /* 0x003c1f00540e7f89 */ /* 0x00862400000e0000 */
.L_x_15746:
        /* <DEDUP_REMOVED lines=50> */
.L_x_15499:
[----:B------:R-:W-:Y:S05]  /*37c0*/  BSYNC B2 ;  /* 0x0000000000027941 */ /* 0x000fea0003800000 */
.L_x_15498:
[----:B----4-:R0:W-:Y:S02]  /*37d0*/  ST.E.128 desc[UR40][R12.64], R4 ;  /* 0x000000040c007985 */ /* 0x0101e4000c101d28 */
.L_x_15497:
[----:B------:R-:W-:Y:S05]  /*37e0*/  BSYNC B1 ;  /* 0x0000000000017941 */ /* 0x000fea0003800000 */
.L_x_15496:
[----:B------:R-:W-:Y:S05]  /*37f0*/  @P2 BRA `(.L_x_15495) ;  /* 0x0000001c00282947 */ /* 0x000fea0003800000 */
[----:B------:R-:W5:Y:S01]  /*3800*/  LDL R11, [R1+0x8] ;  /* 0x00000800010b7983 */ /* 0x000f620000100800 */
[C---:B0-2-4-:R-:W-:Y:S01]  /*3810*/  LEA R12, P3, R18.reuse, R14, 0x1 ;  /* 0x0000000e120c7211 */ /* 0x055fe200078608ff */
[----:B------:R-:W-:Y:S02]  /*3820*/  BSSY B1, `(.L_x_15500) ;  /* 0x000002e000017945 */ /* 0x000fe40003800000 */
[----:B------:R0:W2:Y:S01]  /*3830*/  LDS.128 R4, [R69+0x11000] ;  /* 0x0110000045047984 */ /* 0x0000a20000000c00 */
[----:B-1----:R-:W-:Y:S02]  /*3840*/  LEA.HI.X R13, R18, R85, R157, 0x1, P3 ;  /* 0x00000055120d7211 */ /* 0x002fe400018f0c9d */
[----:B-----5:R-:W-:-:S13]  /*3850*/  ISETP.GE.AND P3, PT, R11, R78, PT ;  /* 0x0000004e0b00720c */ /* 0x020fda0003f66270 */
[----:B0-2---:R-:W-:Y:S05]  /*3860*/  @P3 BRA `(.L_x_15501) ;  /* 0x0000000000a43947 */ /* 0x005fea0003800000 */
[--C-:B------:R-:W-:Y:S01]  /*3870*/  SHF.R.U64 R15, R32, 0x10, R33.reuse ;  /* 0x00000010200f7819 */ /* 0x100fe20000001221 */
[----:B------:R-:W-:Y:S01]  /*3880*/  IMAD.MOV.U32 R11, RZ, RZ, R6 ;  /* 0x000000ffff0b7224 */ /* 0x000fe200078e0006 */
        /* <DEDUP_REMOVED lines=39> */
.L_x_15501:
[----:B------:R-:W-:Y:S05]  /*3b00*/  BSYNC B1 ;  /* 0x0000000000017941 */ /* 0x000fea0003800000 */
.L_x_15500:
[----:B------:R0:W-:Y:S01]  /*3b10*/  ST.E.128 desc[UR40][R12.64], R4 ;  /* 0x000000040c007985 */ /* 0x0001e2000c101d28 */
[----:B------:R-:W-:Y:S05]  /*3b20*/  BRA `(.L_x_15495) ;  /* 0x00000018005c7947 */ /* 0x000fea0003800000 */
.L_x_15477:
[C---:B------:R-:W-:Y:S01]  /*3b30*/  ISETP.GE.AND P3, PT, R155.reuse, R75, PT ;  /* 0x0000004b9b00720c */ /* 0x040fe20003f66270 */
[----:B------:R-:W-:Y:S01]  /*3b40*/  VIADD R40, R155, 0x60 ;  /* 0x000000609b287836 */ /* 0x000fe20000000000 */
[----:B------:R-:W-:Y:S02]  /*3b50*/  CS2R R34, SRZ ;  /* 0x0000000000227805 */ /* 0x000fe4000001ff00 */
[----:B------:R-:W-:Y:S02]  /*3b60*/  CS2R R32, SRZ ;  /* 0x0000000000207805 */ /* 0x000fe4000001ff00 */
[----:B------:R-:W-:-:S13]  /*3b70*/  ISETP.GE.OR P3, PT, R16, R78, P3 ;  /* 0x0000004e1000720c */ /* 0x000fda0001f66670 */
[----:B------:R-:W0:Y:S01]  /*3b80*/  @!P3 LDC.64 R36, c[0x0][0x3e8] ;  /* 0x0000fa00ff24bb82 */ /* 0x000e220000000a00 */
[----:B------:R-:W-:-:S05]  /*3b90*/  @!P3 IADD3 R6, P4, R30, R14, RZ ;  /* 0x0000000e1e06b210 */ /* 0x000fca0007f9e0ff */
[----:B------:R-:W-:Y:S01]  /*3ba0*/  @!P3 IMAD.X R7, R77, 0x1, R55, P4 ;  /* 0x000000014d07b824 */ /* 0x000fe200020e0637 */
[----:B------:R-:W-:Y:S01]  /*3bb0*/  @!P3 IADD3 R4, P4, R50, R12, RZ ;  /* 0x0000000c3204b210 */ /* 0x000fe20007f9e0ff */
[----:B------:R-:W1:Y:S03]  /*3bc0*/  @!P3 LDC.64 R38, c[0x0][0x400] ;  /* 0x00010000ff26bb82 */ /* 0x000e660000000a00 */
[----:B------:R-:W-:Y:S02]  /*3bd0*/  @!P3 IADD3.X R5, R11, R53, RZ, P4, !PT ;  /* 0x000000350b05b210 */ /* 0x000fe400027fe4ff */
[----:B0-----:R-:W-:-:S04]  /*3be0*/  @!P3 LEA R36, P4, R6, R36, 0x1 ;  /* 0x000000240624b211 */ /* 0x001fc800078808ff */
[----:B------:R-:W-:Y:S02]  /*3bf0*/  @!P3 LEA.HI.X R37, R6, R37, R7, 0x1, P4 ;  /* 0x000000250625b211 */ /* 0x000fe400020f0c07 */
[----:B------:R-:W-:Y:S02]  /*3c00*/  CS2R R6, SRZ ;  /* 0x0000000000067805 */ /* 0x000fe4000001ff00 */
[----:B-1----:R-:W-:-:S04]  /*3c10*/  @!P3 LEA R38, P4, R4, R38, 0x1 ;  /* 0x000000260426b211 */ /* 0x002fc800078808ff */
[----:B------:R-:W-:Y:S02]  /*3c20*/  @!P3 LEA.HI.X R39, R4, R39, R5, 0x1, P4 ;  /* 0x000000270427b211 */ /* 0x000fe400020f0c05 */
[----:B------:R-:W-:Y:S02]  /*3c30*/  CS2R R4, SRZ ;  /* 0x0000000000047805 */ /* 0x000fe4000001ff00 */
[----:B------:R-:W-:Y:S01]  /*3c40*/  ISETP.GE.AND P4, PT, R40, R75, PT ;  /* 0x0000004b2800720c */ /* 0x000fe20003f86270 */
[----:B------:R-:W-:Y:S01]  /*3c50*/  BSSY B1, `(.L_x_15502) ;  /* 0x000001e000017945 */ /* 0x000fe20003800000 */
[----:B------:R-:W-:Y:S01]  /*3c60*/  CS2R R42, SRZ ;  /* 0x00000000002a7805 */ /* 0x000fe2000001ff00 */
[----:B------:R0:W5:Y:S01]  /*3c70*/  @!P3 LDG.E.128 R32, desc[UR40][R38.64] ;  /* 0x000000282620b981 */ /* 0x000162000c1e1d00 */
[CC--:B------:R-:W-:Y:S02]  /*3c80*/  ISETP.GE.OR P4, PT, R16.reuse, R78.reuse, P4 ;  /* 0x0000004e1000720c */ /* 0x0c0fe40002786670 */
[----:B------:R-:W-:Y:S01]  /*3c90*/  CS2R R40, SRZ ;  /* 0x0000000000287805 */ /* 0x000fe2000001ff00 */
[----:B------:R1:W5:Y:S01]  /*3ca0*/  @!P3 LDG.E.128 R4, desc[UR40][R36.64] ;  /* 0x000000282404b981 */ /* 0x000362000c1e1d00 */
[----:B------:R-:W-:-:S02]  /*3cb0*/  ISETP.GE.AND P3, PT, R16, R78, PT ;  /* 0x0000004e1000720c */ /* 0x000fc40003f66270 */
[----:B0-----:R-:W-:Y:S02]  /*3cc0*/  CS2R R38, SRZ ;  /* 0x0000000000267805 */ /* 0x001fe4000001ff00 */
        /* <DEDUP_REMOVED lines=22> */
.L_x_15503:
[----:B------:R-:W-:Y:S05]  /*3e30*/  BSYNC B1 ;  /* 0x0000000000017941 */ /* 0x000fea0003800000 */
.L_x_15502:
[----:B------:R-:W2:Y:S01]  /*3e40*/  LDL R15, [R1] ;  /* 0x00000000010f7983 */ /* 0x000ea20000100800 */
[----:B-----5:R-:W-:Y:S01]  /*3e50*/  IMAD.MOV.U32 R11, RZ, RZ, R38 ;  /* 0x000000ffff0b7224 */ /* 0x020fe200078e0026 */
[----:B------:R-:W-:Y:S01]  /*3e60*/  MOV R14, R37 ;  /* 0x00000025000e7202 */ /* 0x000fe20000000f00 */
        /* <DEDUP_REMOVED lines=27> */
[----:B------:R-:W-:Y:S02]  /*4020*/  PRMT R100, R14, 0x7610, R100 ;  /* 0x000076100e647816 */ /* 0x000fe40000000064 */
[----:B--2---:R-:W-:-:S13]  /*4030*/  ISETP.NE.AND P5, PT, R15, 0x3, PT ;  /* 0x000000030f00780c */ /* 0x004fda0003fa5270 */
[----:B------:R-:W-:Y:S05]  /*4040*/  @!P5 BRA `(.L_x_15504) ;  /* 0x000000000004d947 */ /* 0x000fea0003800000 */
[----:B------:R-:W-:Y:S01]  /*4050*/  BPT.TRAP 0x1 ;  /* 0x000000040000795c */ /* 0x000fe20000300000 */
.L_x_15504:
[----:B------:R-:W2:Y:S01]  /*4060*/  LDL R11, [R1+0x4] ;  /* 0x00000400010b7983 */ /* 0x000ea20000100800 */
[----:B------:R-:W-:Y:S01]  /*4070*/  IMAD R68, R22, 0x8, R2 ;  /* 0x0000000816447824 */ /* 0x000fe200078e0202 */
[----:B------:R-:W0:Y:S01]  /*4080*/  LDC R87, c[0x0][0x2f4] ;  /* 0x0000bd00ff577b82 */ /* 0x000e220000000800 */
[----:B------:R-:W-:Y:S01]  /*4090*/  BSSY B1, `(.L_x_15505) ;  /* 0x0000004000017945 */ /* 0x000fe20003800000 */
[----:B--2---:R-:W-:-:S04]  /*40a0*/  SHF.L.U32 R77, R11, 0x1f, RZ ;  /* 0x0000001f0b4d7819 */ /* 0x004fc800000006ff */
[----:B------:R-:W1:Y:S02]  /*40b0*/  SYNCS.PHASECHK.TRANS64.TRYWAIT P4, [R68+URZ+0x16890], R77 ;  /* 0x0168904d440075a7 */ /* 0x000e64000808017f */
[----:B01----:R-:W-:Y:S05]  /*40c0*/  @!P4 BRA `(.L_x_15506) ;  /* 0x000001640070c947 */ /* 0x003fea0003800000 */
.L_x_15747:
[----:B------:R-:W-:Y:S05]  /*40d0*/  BSYNC B1 ;  /* 0x0000000000017941 */ /* 0x000fea0003800000 */
.L_x_15505:
[----:B------:R-:W-:Y:S01]  /*40e0*/  UMOV UR4, 0xffffffff ;  /* 0xffffffff00047882 */ /* 0x000fe20000000000 */
[----:B------:R-:W-:Y:S02]  /*40f0*/  IADD3 R89, -R58, R87, RZ ;  /* 0x000000573a597210 */ /* 0x000fe40007ffe1ff */
[----:B------:R-:W-:Y:S05]  /*4100*/  BRA.DIV UR4, `(.L_x_15507) ;  /* 0x0000016604747947 */ /* 0x000fea000b800000 */
[----:B------:R1:W2:Y:S04]  /*4110*/  SHFL.IDX PT, R81, R85, RZ, 0x1c1f ;  /* 0x001c1fff55517589 */ /* 0x0002a800000e0000 */
[----:B------:R1:W3:Y:S02]  /*4120*/  SHFL.IDX PT, R80, R84, RZ, 0x1c1f ;  /* 0x001c1fff54507589 */ /* 0x0002e400000e0000 */
.L_x_15751:
        /* <DEDUP_REMOVED lines=10> */
[----:B------:R-:W-:Y:S02]  /*41d0*/  LEA.HI R11, R12, R11, RZ, 0x4 ;  /* 0x0000000b0c0b7211 */ /* 0x000fe400078f20ff */
[----:B------:R-:W-:Y:S02]  /*41e0*/  SHF.R.S32.HI R13, RZ, 0x1f, R14 ;  /* 0x0000001fff0d7819 */ /* 0x000fe4000001140e */
[----:B------:R-:W-:Y:S02]  /*41f0*/  LEA.HI.SX32 R11, R11, R52, 0x1c ;  /* 0x000000340b0b7211 */ /* 0x000fe400078fe2ff */
[----:B------:R-:W-:-:S03]  /*4200*/  LEA.HI R13, R13, R14, RZ, 0x5 ;  /* 0x0000000e0d0d7211 */ /* 0x000fc600078f28ff */
[----:B------:R-:W-:Y:S01]  /*4210*/  IMAD.SHL.U32 R86, R11, 0x8, RZ ;  /* 0x000000080b567824 */ /* 0x000fe200078e00ff */
[----:B------:R-:W-:Y:S01]  /*4220*/  SHF.R.S32.HI R13, RZ, 0x5, R13 ;  /* 0x00000005ff0d7819 */ /* 0x000fe2000001140d */
[----:B------:R-:W-:-:S03]  /*4230*/  IMAD R11, R22, 0x2000, R3 ;  /* 0x00002000160b7824 */ /* 0x000fc600078e0203 */
[----:B------:R-:W-:Y:S01]  /*4240*/  LOP3.LUT R12, R65, 0x38, R86, 0xf8, !PT ;  /* 0x00000038410c7812 */ /* 0x000fe200078ef856 */
[----:B------:R-:W-:-:S03]  /*4250*/  IMAD R11, R11, 0x2, R2 ;  /* 0x000000020b0b7824 */ /* 0x000fc600078e0202 */
[----:B------:R-:W-:-:S05]  /*4260*/  LOP3.LUT R12, R12, R61, RZ, 0x3c, !PT ;  /* 0x0000003d0c0c7212 */ /* 0x000fca00078e3cff */
[----:B------:R-:W-:-:S04]  /*4270*/  IMAD R13, R13, 0x200, R12 ;  /* 0x000002000d0d7824 */ /* 0x000fc800078e020c */
[----:B------:R-:W-:-:S05]  /*4280*/  IMAD R13, R22, 0x2000, R13 ;  /* 0x00002000160d7824 */ /* 0x000fca00078e020d */
[----:B------:R-:W-:Y:S02]  /*4290*/  LEA R44, R13, R2, 0x1 ;  /* 0x000000020d2c7211 */ /* 0x000fe400078e08ff */
[----:B------:R2:W3:Y:S04]  /*42a0*/  LDS.128 R12, [R11+0xe400] ;  /* 0x00e400000b0c7984 */ /* 0x0004e80000000c00 */
[----:B------:R-:W4:Y:S01]  /*42b0*/  LDS.128 R44, [R44+0xe400] ;  /* 0x00e400002c2c7984 */ /* 0x000f220000000c00 */
[----:B------:R-:W-:Y:S05]  /*42c0*/  @P3 BRA `(.L_x_15511) ;  /* 0x0000000400483947 */ /* 0x000fea0003800000 */
[----:B------:R-:W-:Y:S01]  /*42d0*/  SHF.R.U32.HI R97, RZ, 0x10, R33 ;  /* 0x00000010ff617819 */ /* 0x000fe20000011621 */
[----:B------:R-:W-:Y:S01]  /*42e0*/  HADD2.F32 R100, -RZ, R100.H0_H0 ;  /* 0x20000064ff647230 */ /* 0x000fe20000004100 */
[--C-:B------:R-:W-:Y:S01]  /*42f0*/  SHF.R.U64 R4, R4, 0x10, R5.reuse ;  /* 0x0000001004047819 */ /* 0x100fe20000001205 */
[----:B------:R-:W-:Y:S01]  /*4300*/  HADD2.F32 R98, -RZ, R98.H0_H0 ;  /* 0x20000062ff627230 */ /* 0x000fe20000004100 */
[----:B------:R-:W-:Y:S01]  /*4310*/  SHF.R.U32.HI R94, RZ, 0x10, R5 ;  /* 0x00000010ff5e7819 */ /* 0x000fe20000011605 */
[----:B------:R-:W-:Y:S01]  /*4320*/  HADD2.F32 R97, -RZ, R97.H0_H0 ;  /* 0x20000061ff617230 */ /* 0x000fe20000004100 */
[----:B--2---:R-:W-:Y:S01]  /*4330*/  SHF.R.U64 R11, R32, 0x10, R33 ;  /* 0x00000010200b7819 */ /* 0x004fe20000001221 */
[--C-:B----4-:R-:W-:Y:S01]  /*4340*/  HADD2.F32 R33, -RZ, R45.reuse.H0_H0 ;  /* 0x2000002dff217230 */ /* 0x110fe20000004100 */
[--C-:B------:R-:W-:Y:S01]  /*4350*/  SHF.R.U64 R5, R6, 0x10, R7.reuse ;  /* 0x0000001006057819 */ /* 0x100fe20000001207 */
[----:B------:R-:W-:Y:S01]  /*4360*/  HADD2.F32 R45, -RZ, R45.H1_H1 ;  /* 0x3000002dff2d7230 */ /* 0x000fe20000004100 */
[----:B------:R-:W-:Y:S01]  /*4370*/  SHF.R.U32.HI R32, RZ, 0x10, R7 ;  /* 0x00000010ff207819 */ /* 0x000fe20000011607 */
[--C-:B---3--:R-:W-:Y:S01]  /*4380*/  HADD2.F32 R7, -RZ, R13.reuse.H0_H0 ;  /* 0x2000000dff077230 */ /* 0x108fe20000004100 */
[----:B------:R-:W-:Y:S01]  /*4390*/  SHF.R.U64 R6, R34, 0x10, R35 ;  /* 0x0000001022067819 */ /* 0x000fe20000001223 */
[----:B------:R-:W-:-:S02]  /*43a0*/  HADD2.F32 R34, -RZ, R13.H1_H1 ;  /* 0x3000000dff227230 */ /* 0x000fc40000004100 */
[-C--:B------:R-:W-:Y:S01]  /*43b0*/  FMUL.FTZ R102, R33, R100.reuse ;  /* 0x0000006421667220 */ /* 0x080fe20000410000 */
[----:B------:R-:W-:Y:S02]  /*43c0*/  HADD2.F32 R94, -RZ, R94.H0_H0 ;  /* 0x2000005eff5e7230 */ /* 0x000fe40000004100 */
[-C--:B------:R-:W-:Y:S01]  /*43d0*/  FMUL.FTZ R99, R45, R97.reuse ;  /* 0x000000612d637220 */ /* 0x080fe20000410000 */
[C---:B------:R-:W-:Y:S01]  /*43e0*/  FMUL.FTZ R100, R7.reuse, R100 ;  /* 0x0000006407647220 */ /* 0x040fe20000410000 */
[C---:B------:R-:W-:Y:S01]  /*43f0*/  FMUL.FTZ R104, R34.reuse, R97 ;  /* 0x0000006122687220 */ /* 0x040fe20000410000 */
[----:B------:R-:W-:Y:S01]  /*4400*/  SHF.R.U32.HI R35, RZ, 0x10, R35 ;  /* 0x00000010ff237819 */ /* 0x000fe20000011623 */
[----:B------:R-:W-:Y:S01]  /*4410*/  FFMA.FTZ R34, R34, R94, -R99 ;  /* 0x0000005e22227223 */ /* 0x000fe20000010863 */
[-C--:B------:R-:W-:Y:S01]  /*4420*/  FFMA.FTZ R7, R7, R98.reuse, -R102 ;  /* 0x0000006207077223 */ /* 0x080fe20000010866 */
[----:B------:R-:W-:Y:S01]  /*4430*/  FFMA.FTZ R13, R33, R98, R100 ;  /* 0x00000062210d7223 */ /* 0x000fe20000010064 */
[----:B------:R-:W-:Y:S01]  /*4440*/  FFMA.FTZ R94, R45, R94, R104 ;  /* 0x0000005e2d5e7223 */ /* 0x000fe20000010068 */
[----:B------:R-:W-:-:S02]  /*4450*/  HADD2.F32 R98, -RZ, R96.H0_H0 ;  /* 0x20000060ff627230 */ /* 0x000fc40000004100 */
[----:B------:R-:W-:Y:S01]  /*4460*/  HADD2.F32 R100, -RZ, R96.H1_H1 ;  /* 0x30000060ff647230 */ /* 0x000fe20000004100 */
[----:B------:R-:W-:Y:S01]  /*4470*/  F2FP.F16.F32.PACK_AB R7, R34, R7 ;  /* 0x000000072207723e */ /* 0x000fe200000000ff */
[--C-:B------:R-:W-:Y:S02]  /*4480*/  HADD2.F32 R45, -RZ, R47.reuse.H0_H0 ;  /* 0x2000002fff2d7230 */ /* 0x100fe40000004100 */
[----:B------:R-:W-:Y:S02]  /*4490*/  HADD2.F32 R47, -RZ, R47.H1_H1 ;  /* 0x3000002fff2f7230 */ /* 0x000fe40000004100 */
[----:B------:R-:W-:Y:S02]  /*44a0*/  HADD2.F32 R97, -RZ, R35.H0_H0 ;  /* 0x20000023ff617230 */ /* 0x000fe40000004100 */
[--C-:B------:R-:W-:Y:S02]  /*44b0*/  HADD2.F32 R96, -RZ, R15.reuse.H1_H1 ;  /* 0x3000000fff607230 */ /* 0x100fe40000004100 */
[----:B------:R-:W-:-:S02]  /*44c0*/  HADD2.F32 R33, -RZ, R15.H0_H0 ;  /* 0x2000000fff217230 */ /* 0x000fc40000004100 */
[-C--:B------:R-:W-:Y:S01]  /*44d0*/  FMUL.FTZ R99, R47, R97.reuse ;  /* 0x000000612f637220 */ /* 0x080fe20000410000 */
[----:B------:R-:W-:Y:S02]  /*44e0*/  HADD2.F32 R35, -RZ, R32.H0_H0 ;  /* 0x20000020ff237230 */ /* 0x000fe40000004100 */
[-C--:B------:R-:W-:Y:S01]  /*44f0*/  FMUL.FTZ R32, R45, R100.reuse ;  /* 0x000000642d207220 */ /* 0x080fe20000410000 */
[C---:B------:R-:W-:Y:S01]  /*4500*/  FMUL.FTZ R102, R96.reuse, R97 ;  /* 0x0000006160667220 */ /* 0x040fe20000410000 */
[C---:B------:R-:W-:Y:S01]  /*4510*/  FMUL.FTZ R100, R33.reuse, R100 ;  /* 0x0000006421647220 */ /* 0x040fe20000410000 */
[----:B------:R-:W-:Y:S02]  /*4520*/  HADD2.F32 R5, -RZ, R5.H0_H0 ;  /* 0x20000005ff057230 */ /* 0x000fe40000004100 */
[-C--:B------:R-:W-:Y:S01]  /*4530*/  FFMA.FTZ R15, R33, R98.reuse, -R32 ;  /* 0x00000062210f7223 */ /* 0x080fe20000010820 */
[-C--:B------:R-:W-:Y:S01]  /*4540*/  FFMA.FTZ R96, R96, R35.reuse, -R99 ;  /* 0x0000002360607223 */ /* 0x080fe20000010863 */
[----:B------:R-:W-:Y:S01]  /*4550*/  FFMA.FTZ R33, R47, R35, R102 ;  /* 0x000000232f217223 */ /* 0x000fe20000010066 */
[----:B------:R-:W-:Y:S01]  /*4560*/  FFMA.FTZ R32, R45, R98, R100 ;  /* 0x000000622d207223 */ /* 0x000fe20000010064 */
[----:B------:R-:W-:-:S02]  /*4570*/  HADD2.F32 R47, -RZ, R11.H0_H0 ;  /* 0x2000000bff2f7230 */ /* 0x000fc40000004100 */
[----:B------:R-:W-:Y:S01]  /*4580*/  HADD2.F32 R35, -RZ, R44.H0_H0 ;  /* 0x2000002cff237230 */ /* 0x000fe20000004100 */
[----:B------:R-:W-:Y:S01]  /*4590*/  F2FP.F16.F32.PACK_AB R15, R96, R15 ;  /* 0x0000000f600f723e */ /* 0x000fe200000000ff */
[--C-:B------:R-:W-:Y:S01]  /*45a0*/  HADD2.F32 R100, -RZ, R95.reuse.H0_H0 ;  /* 0x2000005fff647230 */ /* 0x100fe20000004100 */
        /* <DEDUP_REMOVED lines=11> */
[----:B------:R-:W-:Y:S01]  /*4660*/  FFMA.FTZ R11, R35, R98, R100 ;  /* 0x00000062230b7223 */ /* 0x000fe20000010064 */
[-C--:B------:R-:W-:Y:S01]  /*4670*/  FFMA.FTZ R95, R12, R45.reuse, -R95 ;  /* 0x0000002d0c5f7223 */ /* 0x080fe2000001085f */
[----:B------:R-:W-:Y:S01]  /*4680*/  FFMA.FTZ R44, R44, R45, R47 ;  /* 0x0000002d2c2c7223 */ /* 0x000fe2000001002f */
[----:B------:R-:W-:-:S02]  /*4690*/  HADD2.F32 R35, -RZ, R93.H1_H1 ;  /* 0x3000005dff237230 */ /* 0x000fc40000004100 */
[----:B------:R-:W-:Y:S02]  /*46a0*/  HADD2.F32 R45, -RZ, R6.H0_H0 ;  /* 0x20000006ff2d7230 */ /* 0x000fe40000004100 */
[----:B------:R-:W-:Y:S01]  /*46b0*/  HADD2.F32 R12, -RZ, R46.H0_H0 ;  /* 0x2000002eff0c7230 */ /* 0x000fe20000004100 */
[----:B------:R-:W-:Y:S01]  /*46c0*/  F2FP.F16.F32.PACK_AB R44, R44, R11 ;  /* 0x0000000b2c2c723e */ /* 0x000fe200000000ff */
[----:B------:R-:W-:Y:S02]  /*46d0*/  HADD2.F32 R93, -RZ, R93.H0_H0 ;  /* 0x2000005dff5d7230 */ /* 0x000fe40000004100 */
[----:B------:R-:W-:Y:S02]  /*46e0*/  HADD2.F32 R6, -RZ, R14.H0_H0 ;  /* 0x2000000eff067230 */ /* 0x000fe40000004100 */
[----:B------:R-:W-:Y:S02]  /*46f0*/  HADD2.F32 R46, -RZ, R46.H1_H1 ;  /* 0x3000002eff2e7230 */ /* 0x000fe40000004100 */
[----:B------:R-:W-:Y:S01]  /*4700*/  FMUL.FTZ R47, R12, R93 ;  /* 0x0000005d0c2f7220 */ /* 0x000fe20000410000 */
[----:B------:R-:W-:-:S02]  /*4710*/  HADD2.F32 R14, -RZ, R14.H1_H1 ;  /* 0x3000000eff0e7230 */ /* 0x000fc40000004100 */
[----:B------:R-:W-:Y:S01]  /*4720*/  FMUL.FTZ R93, R6, R93 ;  /* 0x0000005d065d7220 */ /* 0x000fe20000410000 */
[----:B------:R-:W-:Y:S01]  /*4730*/  FMUL.FTZ R97, R46, R45 ;  /* 0x0000002d2e617220 */ /* 0x000fe20000410000 */
[----:B------:R-:W-:Y:S01]  /*4740*/  FFMA.FTZ R47, R6, R35, -R47 ;  /* 0x00000023062f7223 */ /* 0x000fe2000001082f */
[----:B------:R-:W-:Y:S01]  /*4750*/  FMUL.FTZ R45, R14, R45 ;  /* 0x0000002d0e2d7220 */ /* 0x000fe20000410000 */
[----:B------:R-:W-:Y:S01]  /*4760*/  FFMA.FTZ R93, R12, R35, R93 ;  /* 0x000000230c5d7223 */ /* 0x000fe2000001005d */
[-C--:B------:R-:W-:Y:S01]  /*4770*/  FFMA.FTZ R14, R14, R5.reuse, -R97 ;  /* 0x000000050e0e7223 */ /* 0x080fe20000010861 */
[----:B------:R-:W-:Y:S01]  /*4780*/  F2FP.F16.F32.PACK_AB R12, R95, R4 ;  /* 0x000000045f0c723e */ /* 0x000fe200000000ff */
[----:B------:R-:W-:Y:S01]  /*4790*/  FFMA.FTZ R46, R46, R5, R45 ;  /* 0x000000052e2e7223 */ /* 0x000fe2000001002d */
[----:B------:R-:W-:Y:S01]  /*47a0*/  F2FP.F16.F32.PACK_AB R45, R94, R13 ;  /* 0x0000000d5e2d723e */ /* 0x000fe200000000ff */
[----:B------:R-:W-:Y:S01]  /*47b0*/  IMAD.MOV.U32 R13, RZ, RZ, R7 ;  /* 0x000000ffff0d7224 */ /* 0x000fe200078e0007 */
[----:B------:R-:W-:Y:S01]  /*47c0*/  F2FP.F16.F32.PACK_AB R14, R14, R47 ;  /* 0x0000002f0e0e723e */ /* 0x000fe200000000ff */
[----:B------:R-:W-:Y:S01]  /*47d0*/  IMAD.MOV.U32 R47, RZ, RZ, R32 ;  /* 0x000000ffff2f7224 */ /* 0x000fe200078e0020 */
[----:B------:R-:W-:-:S07]  /*47e0*/  F2FP.F16.F32.PACK_AB R46, R46, R93 ;  /* 0x0000005d2e2e723e */ /* 0x000fce00000000ff */
.L_x_15511:
[----:B------:R-:W-:Y:S05]  /*47f0*/  BSYNC B2 ;  /* 0x0000000000027941 */ /* 0x000fea0003800000 */
.L_x_15510:
[----:B------:R-:W-:Y:S01]  /*4800*/  ISETP.GE.AND P4, PT, R86, R87, PT ;  /* 0x000000575600720c */ /* 0x000fe20003f86270 */
[----:B---3--:R3:W-:-:S12]  /*4810*/  ST.E.128 desc[UR40][R78.64], R12 ;  /* 0x0000000c4e007985 */ /* 0x0087d8000c101d28 */
[----:B------:R-:W-:-:S05]  /*4820*/  @!P4 IMAD.WIDE R80, R86, 0x2, R80 ;  /* 0x000000025650c825 */ /* 0x000fca00078e0250 */
[----:B----4-:R3:W-:Y:S02]  /*4830*/  @!P4 ST.E.128 desc[UR40][R80.64], R44 ;  /* 0x0000002c5000c985 */ /* 0x0107e4000c101d28 */
.L_x_15509:
[----:B------:R-:W-:Y:S05]  /*4840*/  BSYNC B1 ;  /* 0x0000000000017941 */ /* 0x000fea0003800000 */
.L_x_15508:
[----:B------:R-:W-:-:S03]  /*4850*/  UMOV UR4, 0xffffffff ;  /* 0xffffffff00047882 */ /* 0x000fc60000000000 */
[----:B------:R-:W-:Y:S05]  /*4860*/  BRA.DIV UR4, `(.L_x_15512) ;  /* 0x0000015e04e87947 */ /* 0x000fea000b800000 */
[----:B-1----:R-:W1:Y:S04]  /*4870*/  SHFL.IDX PT, R85, R85, 0x1, 0x1c1f ;  /* 0x003c1f0055557f89 */ /* 0x002e6800000e0000 */
[----:B------:R-:W4:Y:S02]  /*4880*/  SHFL.IDX PT, R84, R84, 0x1, 0x1c1f ;  /* 0x003c1f0054547f89 */ /* 0x000f2400000e0000 */
.L_x_15755:
        /* <DEDUP_REMOVED lines=11> */
[----:B-1----:R-:W-:Y:S02]  /*4940*/  LEA.HI.X R33, R10, R85, R8, 0x1, P4 ;  /* 0x000000550a217211 */ /* 0x002fe400020f0c08 */
[----:B------:R-:W-:-:S02]  /*4950*/  LEA.HI R89, R4, R89, RZ, 0x4 ;  /* 0x0000005904597211 */ /* 0x000fc400078f20ff */
[----:B------:R-:W-:Y:S02]  /*4960*/  SHF.L.U32 R7, R7, 0x6, RZ ;  /* 0x0000000607077819 */ /* 0x000fe400000006ff */
[----:B--2---:R-:W-:Y:S02]  /*4970*/  LEA.HI.SX32 R11, R89, R52, 0x1c ;  /* 0x00000034590b7211 */ /* 0x004fe400078fe2ff */
[----:B------:R-:W-:Y:S02]  /*4980*/  LOP3.LUT R6, R6, 0x1c0, RZ, 0xc0, !PT ;  /* 0x000001c006067812 */ /* 0x000fe400078ec0ff */
[----:B------:R-:W-:Y:S01]  /*4990*/  LOP3.LUT R7, R7, 0x1c0, RZ, 0xc0, !PT ;  /* 0x000001c007077812 */ /* 0x000fe200078ec0ff */
[----:B------:R-:W-:Y:S01]  /*49a0*/  IMAD.SHL.U32 R11, R11, 0x8, RZ ;  /* 0x000000080b0b7824 */ /* 0x000fe200078e00ff */
[----:B------:R-:W-:-:S04]  /*49b0*/  SHF.R.U32.HI R6, RZ, 0x3, R6 ;  /* 0x00000003ff067819 */ /* 0x000fc80000011606 */
[----:B------:R-:W-:-:S04]  /*49c0*/  LOP3.LUT R4, R7, 0x38, R11, 0xf8, !PT ;  /* 0x0000003807047812 */ /* 0x000fc800078ef80b */
[----:B------:R-:W-:-:S05]  /*49d0*/  LOP3.LUT R4, R4, R6, RZ, 0x3c, !PT ;  /* 0x0000000604047212 */ /* 0x000fca00078e3cff */
[----:B-----5:R-:W-:Y:S02]  /*49e0*/  IMAD.IADD R7, R5, 0x1, R4 ;  /* 0x0000000105077824 */ /* 0x020fe400078e0204 */
[C---:B------:R-:W-:Y:S02]  /*49f0*/  IMAD R5, R22.reuse, 0x2000, R0 ;  /* 0x0000200016057824 */ /* 0x040fe400078e0200 */
[----:B------:R-:W-:Y:S02]  /*4a00*/  IMAD R7, R22, 0x2000, R7 ;  /* 0x0000200016077824 */ /* 0x000fe400078e0207 */
[--C-:B------:R-:W-:Y:S02]  /*4a10*/  IMAD R5, R5, 0x2, R2.reuse ;  /* 0x0000000205057824 */ /* 0x100fe400078e0202 */
[----:B---3--:R-:W-:-:S04]  /*4a20*/  IMAD R12, R7, 0x2, R2 ;  /* 0x00000002070c7824 */ /* 0x008fc800078e0202 */
[----:B------:R-:W1:Y:S04]  /*4a30*/  LDS.128 R4, [R5+0xe400] ;  /* 0x00e4000005047984 */ /* 0x000e680000000c00 */
[----:B------:R-:W2:Y:S01]  /*4a40*/  LDS.128 R12, [R12+0xe400] ;  /* 0x00e400000c0c7984 */ /* 0x000ea20000000c00 */
[----:B------:R-:W-:Y:S05]  /*4a50*/  @P3 BRA `(.L_x_15514) ;  /* 0x00000004005c3947 */ /* 0x000fea0003800000 */
[----:B------:R-:W-:Y:S02]  /*4a60*/  SHF.R.U64 R34, R38, 0x10, R39 ;  /* 0x0000001026227819 */ /* 0x000fe40000001227 */
[----:B-1----:R-:W-:Y:S01]  /*4a70*/  MOV R38, R4 ;  /* 0x0000000400267202 */ /* 0x002fe20000000f00 */
[----:B--2---:R-:W-:Y:S01]  /*4a80*/  IMAD.MOV.U32 R4, RZ, RZ, R13 ;  /* 0x000000ffff047224 */ /* 0x004fe200078e000d */
[----:B------:R-:W-:Y:S01]  /*4a90*/  SHF.R.U32.HI R44, RZ, 0x10, R41 ;  /* 0x00000010ff2c7819 */ /* 0x000fe20000011629 */
[----:B------:R-:W-:Y:S01]  /*4aa0*/  IMAD.MOV.U32 R13, RZ, RZ, R7 ;  /* 0x000000ffff0d7224 */ /* 0x000fe200078e0007 */
[--C-:B------:R-:W-:Y:S01]  /*4ab0*/  SHF.R.U64 R35, R36, 0x10, R37.reuse ;  /* 0x0000001024237819 */ /* 0x100fe20000001225 */
[----:B------:R-:W-:Y:S01]  /*4ac0*/  HADD2.F32 R7, -RZ, R5.H1_H1 ;  /* 0x30000005ff077230 */ /* 0x000fe20000004100 */
        /* <DEDUP_REMOVED lines=9> */
[----:B------:R-:W-:-:S02]  /*4b60*/  HADD2.F32 R43, -RZ, R92.H1_H1 ;  /* 0x3000005cff2b7230 */ /* 0x000fc40000004100 */
[----:B------:R-:W-:Y:S02]  /*4b70*/  HADD2.F32 R15, -RZ, R4.H1_H1 ;  /* 0x30000004ff0f7230 */ /* 0x000fe40000004100 */
[----:B------:R-:W-:Y:S02]  /*4b80*/  HADD2.F32 R4, -RZ, R5.H0_H0 ;  /* 0x20000005ff047230 */ /* 0x000fe40000004100 */
[-C--:B------:R-:W-:Y:S01]  /*4b90*/  FMUL.FTZ R5, R12, R43.reuse ;  /* 0x0000002b0c057220 */ /* 0x080fe20000410000 */
[----:B------:R-:W-:Y:S02]  /*4ba0*/  HADD2.F32 R41, -RZ, R92.H0_H0 ;  /* 0x2000005cff297230 */ /* 0x000fe40000004100 */
        /* <DEDUP_REMOVED lines=11> */
[----:B------:R-:W-:Y:S02]  /*4c60*/  HADD2.F32 R15, -RZ, R13.H0_H0 ;  /* 0x2000000dff0f7230 */ /* 0x000fe40000004100 */
[----:B------:R-:W-:Y:S02]  /*4c70*/  HADD2.F32 R42, -RZ, R40.H1_H1 ;  /* 0x30000028ff2a7230 */ /* 0x000fe40000004100 */
[-C--:B------:R-:W-:Y:S01]  /*4c80*/  FMUL.FTZ R78, R41, R46.reuse ;  /* 0x0000002e294e7220 */ /* 0x080fe20000410000 */
[----:B------:R-:W-:Y:S02]  /*4c90*/  HADD2.F32 R45, -RZ, R45.H0_H0 ;  /* 0x2000002dff2d7230 */ /* 0x000fe40000004100 */
[----:B------:R-:W-:Y:S01]  /*4ca0*/  FMUL.FTZ R46, R15, R46 ;  /* 0x0000002e0f2e7220 */ /* 0x000fe20000410000 */
[----:B------:R-:W-:-:S02]  /*4cb0*/  HADD2.F32 R40, -RZ, R13.H1_H1 ;  /* 0x3000000dff287230 */ /* 0x000fc40000004100 */
[----:B------:R-:W-:Y:S02]  /*4cc0*/  HADD2.F32 R44, -RZ, R91.H0_H0 ;  /* 0x2000005bff2c7230 */ /* 0x000fe40000004100 */
[-C--:B------:R-:W-:Y:S01]  /*4cd0*/  FMUL.FTZ R79, R42, R45.reuse ;  /* 0x0000002d2a4f7220 */ /* 0x080fe20000410000 */
[----:B------:R-:W-:Y:S02]  /*4ce0*/  HADD2.F32 R43, -RZ, R47.H0_H0 ;  /* 0x2000002fff2b7230 */ /* 0x000fe40000004100 */
[----:B------:R-:W-:Y:S01]  /*4cf0*/  FMUL.FTZ R45, R40, R45 ;  /* 0x0000002d282d7220 */ /* 0x000fe20000410000 */
[----:B------:R-:W-:Y:S02]  /*4d00*/  HADD2.F32 R35, -RZ, R35.H0_H0 ;  /* 0x20000023ff237230 */ /* 0x000fe40000004100 */
[-C--:B------:R-:W-:Y:S01]  /*4d10*/  FFMA.FTZ R47, R41, R44.reuse, R46 ;  /* 0x0000002c292f7223 */ /* 0x080fe2000001002e */
[----:B------:R-:W-:Y:S01]  /*4d20*/  FFMA.FTZ R13, R15, R44, -R78 ;  /* 0x0000002c0f0d7223 */ /* 0x000fe2000001084e */
[----:B------:R-:W-:-:S02]  /*4d30*/  HADD2.F32 R41, -RZ, R37.H0_H0 ;  /* 0x20000025ff297230 */ /* 0x000fc40000004100 */
[-C--:B------:R-:W-:Y:S01]  /*4d40*/  FFMA.FTZ R80, R42, R43.reuse, R45 ;  /* 0x0000002b2a507223 */ /* 0x080fe2000001002d */
[--C-:B------:R-:W-:Y:S02]  /*4d50*/  HADD2.F32 R37, -RZ, R39.reuse.H0_H0 ;  /* 0x20000027ff257230 */ /* 0x100fe40000004100 */
[----:B------:R-:W-:Y:S01]  /*4d60*/  FFMA.FTZ R78, R40, R43, -R79 ;  /* 0x0000002b284e7223 */ /* 0x000fe2000001084f */
[--C-:B------:R-:W-:Y:S02]  /*4d70*/  HADD2.F32 R15, -RZ, R38.reuse.H0_H0 ;  /* 0x20000026ff0f7230 */ /* 0x100fe40000004100 */
[----:B------:R-:W-:Y:S02]  /*4d80*/  HADD2.F32 R39, -RZ, R39.H1_H1 ;  /* 0x30000027ff277230 */ /* 0x000fe40000004100 */
[----:B------:R-:W-:Y:S01]  /*4d90*/  HADD2.F32 R38, -RZ, R38.H1_H1 ;  /* 0x30000026ff267230 */ /* 0x000fe20000004100 */
[----:B------:R-:W-:Y:S01]  /*4da0*/  F2FP.F16.F32.PACK_AB R78, R78, R13 ;  /* 0x0000000d4e4e723e */ /* 0x000fe200000000ff */
[----:B------:R-:W-:-:S02]  /*4db0*/  HADD2.F32 R42, -RZ, R88.H0_H0 ;  /* 0x20000058ff2a7230 */ /* 0x000fc40000004100 */
[-C--:B------:R-:W-:Y:S01]  /*4dc0*/  FMUL.FTZ R43, R39, R41.reuse ;  /* 0x00000029272b7220 */ /* 0x080fe20000410000 */
[----:B------:R-:W-:Y:S02]  /*4dd0*/  HADD2.F32 R40, -RZ, R90.H0_H0 ;  /* 0x2000005aff287230 */ /* 0x000fe40000004100 */
[C---:B------:R-:W-:Y:S01]  /*4de0*/  FMUL.FTZ R46, R38.reuse, R41 ;  /* 0x00000029262e7220 */ /* 0x040fe20000410000 */
[----:B------:R-:W-:Y:S02]  /*4df0*/  HADD2.F32 R88, -RZ, R88.H1_H1 ;  /* 0x30000058ff587230 */ /* 0x000fe40000004100 */
[-C--:B------:R-:W-:Y:S01]  /*4e00*/  FMUL.FTZ R44, R37, R42.reuse ;  /* 0x0000002a252c7220 */ /* 0x080fe20000410000 */
        /* <DEDUP_REMOVED lines=11> */
[----:B------:R-:W-:Y:S01]  /*4ec0*/  HADD2.F32 R6, -RZ, R6.H1_H1 ;  /* 0x30000006ff067230 */ /* 0x000fe20000004100 */
[----:B------:R-:W-:Y:S01]  /*4ed0*/  F2FP.F16.F32.PACK_AB R12, R41, R42 ;  /* 0x0000002a290c723e */ /* 0x000fe200000000ff */
        /* <DEDUP_REMOVED lines=15> */
.L_x_15514:
[----:B------:R-:W-:Y:S05]  /*4fd0*/  BSYNC B1 ;  /* 0x0000000000017941 */ /* 0x000fea0003800000 */
.L_x_15513:
[----:B------:R-:W-:Y:S01]  /*4fe0*/  ISETP.GE.AND P3, PT, R11, R87, PT ;  /* 0x000000570b00720c */ /* 0x000fe20003f66270 */
[----:B-1----:R1:W-:Y:S02]  /*4ff0*/  ST.E.128 desc[UR40][R32.64], R4 ;  /* 0x0000000420007985 */ /* 0x0023e4000c101d28 */
[----:B-1----:R-:W-:Y:S01]  /*5000*/  MOV R4, R84 ;  /* 0x0000005400047202 */ /* 0x002fe20000000f00 */
[----:B------:R-:W-:-:S09]  /*5010*/  IMAD.MOV.U32 R5, RZ, RZ, R85 ;  /* 0x000000ffff057224 */ /* 0x000fd200078e0055 */
[----:B------:R-:W-:Y:S05]  /*5020*/  @P3 BRA `(.L_x_15495) ;  /* 0x00000004001c3947 */ /* 0x000fea0003800000 */
[----:B------:R-:W-:-:S05]  /*5030*/  IMAD.WIDE R4, R11, 0x2, R4 ;  /* 0x000000020b047825 */ /* 0x000fca00078e0204 */
[----:B--2---:R1:W-:Y:S01]  /*5040*/  ST.E.128 desc[UR40][R4.64], R12 ;  /* 0x0000000c04007985 */ /* 0x0043e2000c101d28 */
[----:B------:R-:W-:Y:S05]  /*5050*/  BRA `(.L_x_15495) ;  /* 0x0000000400107947 */ /* 0x000fea0003800000 */
.L_x_15476:
[----:B------:R-:W2:Y:S02]  /*5060*/  LDL R4, [R1] ;  /* 0x0000000001047983 */ /* 0x000ea40000100800 */
[----:B--2---:R-:W-:-:S13]  /*5070*/  ISETP.NE.AND P5, PT, R4, 0x3, PT ;  /* 0x000000030400780c */ /* 0x004fda0003fa5270 */
[----:B------:R-:W-:Y:S05]  /*5080*/  @!P5 BRA `(.L_x_15515) ;  /* 0x000000000004d947 */ /* 0x000fea0003800000 */
[----:B------:R-:W-:Y:S01]  /*5090*/  BPT.TRAP 0x1 ;  /* 0x000000040000795c */ /* 0x000fe20000300000 */
.L_x_15515:
[----:B------:R-:W2:Y:S01]  /*50a0*/  LDL R4, [R1+0x4] ;  /* 0x0000040001047983 */ /* 0x000ea20000100800 */
[----:B------:R-:W-:Y:S01]  /*50b0*/  IMAD R68, R22, 0x8, R2 ;  /* 0x0000000816447824 */ /* 0x000fe200078e0202 */
[----:B------:R-:W-:Y:S01]  /*50c0*/  BSSY B1, `(.L_x_15516) ;  /* 0x0000005000017945 */ /* 0x000fe20003800000 */
[----:B------:R-:W-:Y:S02]  /*50d0*/  SHF.R.S32.HI R73, RZ, 0x1f, R72 ;  /* 0x0000001fff497819 */ /* 0x000fe40000011448 */
[----:B--2---:R-:W-:-:S04]  /*50e0*/  SHF.L.U32 R77, R4, 0x1f, RZ ;  /* 0x0000001f044d7819 */ /* 0x004fc800000006ff */
[----:B------:R-:W0:Y:S02]  /*50f0*/  SYNCS.PHASECHK.TRANS64.TRYWAIT P3, [R68+URZ+0x16890], R77 ;  /* 0x0168904d440075a7 */ /* 0x000e24000806017f */
[----:B0-----:R-:W-:Y:S05]  /*5100*/  @!P3 BRA `(.L_x_15517) ;  /* 0x00000158000cb947 */ /* 0x001fea0003800000 */
.L_x_15756:
[----:B------:R-:W-:Y:S05]  /*5110*/  BSYNC B1 ;  /* 0x0000000000017941 */ /* 0x000fea0003800000 */
.L_x_15516:
        /* <DEDUP_REMOVED lines=25> */
.L_x_15760:
        /* <DEDUP_REMOVED lines=13> */
.L_x_15520:
[----:B------:R-:W-:Y:S05]  /*5380*/  BSYNC B1 ;  /* 0x0000000000017941 */ /* 0x000fea0003800000 */
.L_x_15519:
[----:B------:R-:W-:-:S03]  /*5390*/  UMOV UR4, 0xffffffff ;  /* 0xffffffff00047882 */ /* 0x000fc60000000000 */
[----:B------:R-:W-:Y:S05]  /*53a0*/  BRA.DIV UR4, `(.L_x_15521) ;  /* 0x0000015604c47947 */ /* 0x000fea000b800000 */
[----:B--2-4-:R2:W4:Y:S04]  /*53b0*/  SHFL.IDX PT, R5, R33, 0x1, 0x1c1f ;  /* 0x003c1f0021057f89 */ /* 0x01452800000e0000 */
[----:B---3--:R2:W3:Y:S02]  /*53c0*/  SHFL.IDX PT, R7, R32, 0x1, 0x1c1f ;  /* 0x003c1f0020077f89 */ /* 0x0084e400000e0000 */
.L_x_15764:
        /* <DEDUP_REMOVED lines=13> */
.L_x_15495:
[----:B------:R-:W-:Y:S05]  /*54a0*/  BSYNC B0 ;  /* 0x0000000000007941 */ /* 0x000fea0003800000 */
.L_x_15475:
[----:B01234-:R-:W0:Y:S01]  /*54b0*/  S2R R4, SR_TID.X ;  /* 0x0000000000047919 */ /* 0x01fe220000002100 */
[----:B------:R-:W-:Y:S01]  /*54c0*/  @!PT LDS RZ, [RZ] ;  /* 0x00000000fffff984 */ /* 0x000fe20000000800 */
[----:B------:R-:W-:Y:S01]  /*54d0*/  @!PT LDS RZ, [RZ] ;  /* 0x00000000fffff984 */ /* 0x000fe20000000800 */
[----:B------:R-:W-:Y:S01]  /*54e0*/  @!PT LDS RZ, [RZ] ;  /* 0x00000000fffff984 */ /* 0x000fe20000000800 */
[----:B------:R-:W-:Y:S01]  /*54f0*/  @!PT LDS RZ, [RZ] ;  /* 0x00000000fffff984 */ /* 0x000fe20000000800 */
[----:B------:R1:W-:Y:S06]  /*5500*/  MEMBAR.ALL.CTA ;  /* 0x0000000000007992 */ /* 0x0003ec0000008000 */
[----:B-1----:R-:W1:Y:S01]  /*5510*/  FENCE.VIEW.ASYNC.S ;  /* 0x00000000000073c6 */ /* 0x002e620000000000 */
[----:B------:R-:W-:Y:S05]  /*5520*/  WARPSYNC.ALL ;  /* 0x0000000000007948 */ /* 0x000fea0003800000 */
[----:B------:R-:W-:Y:S01]  /*5530*/  BSSY B0, `(.L_x_15522) ;  /* 0x0000008000007945 */ /* 0x000fe20003800000 */
[----:B-1----:R1:W-:Y:S01]  /*5540*/  BAR.SYNC.DEFER_BLOCKING R76, 0x80 ;  /* 0x0002004c0000751d */ /* 0x0023e20000010000 */
[----:B0-----:R-:W-:-:S13]  /*5550*/  LOP3.LUT P3, RZ, R4, 0x7f, RZ, 0xc0, !PT ;  /* 0x0000007f04ff7812 */ /* 0x001fda000786c0ff */
[----:B------:R-:W-:-:S05]  /*5560*/  @!P3 VIADD R4, R68, 0x168a0 ;  /* 0x000168a04404b836 */ /* 0x000fca0000000000 */
[----:B------:R-:W-:-:S04]  /*5570*/  @!P3 PRMT R4, RZ, 0x654, R4 ;  /* 0x00000654ff04b816 */ /* 0x000fc80000000004 */
[----:B------:R1:W-:Y:S01]  /*5580*/  @!P3 SYNCS.ARRIVE.TRANS64.RED.A1T0 RZ, [R4+URZ], RZ ;  /* 0x000000ff04ffb9a7 */ /* 0x0003e2000810043f */
[----:B------:R-:W-:Y:S05]  /*5590*/  @!P5 BRA `(.L_x_15523) ;  /* 0x000000000004d947 */ /* 0x000fea0003800000 */
[----:B------:R-:W-:Y:S01]  /*55a0*/  BPT.TRAP 0x1 ;  /* 0x000000040000795c */ /* 0x000fe20000300000 */
.L_x_15523:
[----:B------:R-:W-:Y:S05]  /*55b0*/  BSYNC B0 ;  /* 0x0000000000007941 */ /* 0x000fea0003800000 */
.L_x_15522:
[----:B------:R-:W0:Y:S01]  /*55c0*/  SYNCS.PHASECHK.TRANS64.TRYWAIT P4, [R68+URZ+0x168b0], R77 ;  /* 0x0168b04d440075a7 */ /* 0x000e22000808017f */
[----:B------:R-:W-:Y:S01]  /*55d0*/  ULDC UR36, c[0x0][0x2f4] ;  /* 0x0000bd0000247ab9 */ /* 0x000fe20000000800 */
[----:B------:R-:W-:Y:S04]  /*55e0*/  BSSY B0, `(.L_x_15524) ;  /* 0x0000002000007945 */ /* 0x000fe80003800000 */
[----:B0-----:R-:W-:Y:S05]  /*55f0*/  @!P4 BRA `(.L_x_15525) ;  /* 0x00000154007cc947 */ /* 0x001fea0003800000 */
.L_x_15765:
[----:B------:R-:W-:Y:S05]  /*5600*/  BSYNC B0 ;  /* 0x0000000000007941 */ /* 0x000fea0003800000 */
.L_x_15524:
[----:B------:R-:W-:Y:S01]  /*5610*/  ULDC.64 UR4, c[0x0][0x328] ;  /* 0x0000ca0000047ab9 */ /* 0x000fe20000000a00 */
[----:B------:R-:W-:Y:S01]  /*5620*/  ULDC.64 UR6, c[0x0][0x318] ;  /* 0x0000c60000067ab9 */ /* 0x000fe20000000a00 */
[----:B------:R-:W-:Y:S01]  /*5630*/  IMAD R73, R73, UR4, RZ ;  /* 0x0000000449497c24 */ /* 0x000fe2000f8e02ff */
[----:B------:R-:W-:Y:S01]  /*5640*/  BSSY B0, `(.L_x_15526) ;  /* 0x000001d000007945 */ /* 0x000fe20003800000 */
[----:B-1----:R-:W-:-:S04]  /*5650*/  IMAD.WIDE.U32 R4, R72, UR4, RZ ;  /* 0x0000000448047c25 */ /* 0x002fc8000f8e00ff */
[----:B------:R-:W-:Y:S01]  /*5660*/  IMAD R73, R72, UR5, R73 ;  /* 0x0000000548497c24 */ /* 0x000fe2000f8e0249 */
[----:B------:R-:W-:Y:S01]  /*5670*/  ULDC.64 UR4, c[0x0][0x338] ;  /* 0x0000ce0000047ab9 */ /* 0x000fe20000000a00 */
[----:B------:R-:W-:Y:S02]  /*5680*/  IMAD.IADD R75, R75, 0x1, -R155 ;  /* 0x000000014b4b7824 */ /* 0x000fe400078e0a9b */
[----:B------:R-:W-:Y:S01]  /*5690*/  IMAD R74, R74, UR4, RZ ;  /* 0x000000044a4a7c24 */ /* 0x000fe2000f8e02ff */
[----:B------:R-:W-:-:S03]  /*56a0*/  IADD3 R5, R5, R73, RZ ;  /* 0x0000004905057210 */ /* 0x000fc60007ffe0ff */
        /* <DEDUP_REMOVED lines=22> */
.L_x_15527:
[----:B------:R-:W-:Y:S05]  /*5810*/  BSYNC B0 ;  /* 0x0000000000007941 */ /* 0x000fea0003800000 */
.L_x_15526:
        /* <DEDUP_REMOVED lines=15> */
.L_x_15529:
[----:B------:R-:W-:Y:S05]  /*5910*/  BSYNC B0 ;  /* 0x0000000000007941 */ /* 0x000fea0003800000 */
.L_x_15528:
[----:B-1-3--:R-:W3:Y:S01]  /*5920*/  LDL.LU R5, [R1+0x4] ;  /* 0x0000040001057983 */ /* 0x00aee20000300800 */
        /* <DEDUP_REMOVED lines=15> */
[----:B---3--:R-:W-:-:S05]  /*5a20*/  LOP3.LUT R5, R5, R4, RZ, 0x3c, !PT ;  /* 0x0000000405057212 */ /* 0x008fca00078e3cff */
[----:B------:R0:W-:Y:S01]  /*5a30*/  STL [R1+0x4], R5 ;  /* 0x0000040501007387 */ /* 0x0001e20000100800 */
[----:B------:R-:W-:Y:S05]  /*5a40*/  @P4 BRA `(.L_x_15530) ;  /* 0xffffffc800104947 */ /* 0x000fea000383ffff */
[----:B0-----:R-:W0:Y:S01]  /*5a50*/  S2R R5, SR_TID.X ;  /* 0x0000000000057919 */ /* 0x001e220000002100 */
[----:B------:R-:W-:Y:S02]  /*5a60*/  PLOP3.LUT P0, PT, PT, PT, PT, 0x8, 0x0 ;  /* 0x000000000000781c */ /* 0x000fe40003f0e170 */
[----:B0-----:R-:W-:-:S04]  /*5a70*/  SHF.R.U32.HI R5, RZ, 0x7, R5 ;  /* 0x00000007ff057819 */ /* 0x001fc80000011605 */
[----:B------:R-:W-:-:S13]  /*5a80*/  ISETP.NE.AND P4, PT, R5, 0x1, PT ;  /* 0x000000010500780c */ /* 0x000fda0003f85270 */
[----:B------:R-:W-:Y:S06]  /*5a90*/  @!P4 BAR.ARV 0x9, 0x100 ;  /* 0x024400000000cb1d */ /* 0x000fec0000002000 */
.L_x_15470:
[----:B------:R-:W3:Y:S01]  /*5aa0*/  LDL R3, [R1+0x2c] ;  /* 0x00002c0001037983 */ /* 0x000ee20000100800 */
[----:B------:R-:W0:Y:S01]  /*5ab0*/  LDC R0, c[0x0][0x448] ;  /* 0x00011200ff007b82 */ /* 0x000e220000000800 */
[----:B------:R-:W-:Y:S02]  /*5ac0*/  MOV R88, RZ ;  /* 0x000000ff00587202 */ /* 0x000fe40000000f00 */
[----:B0-----:R-:W-:-:S13]  /*5ad0*/  ISETP.NE.AND P1, PT, R0, 0x1, PT ;  /* 0x000000010000780c */ /* 0x001fda0003f25270 */
[----:B------:R-:W0:Y:S08]  /*5ae0*/  @P1 LDC R0, c[0x0][0x44c] ;  /* 0x00011300ff001b82 */ /* 0x000e300000000800 */
[----:B------:R-:W1:Y:S01]  /*5af0*/  @P1 LDC R5, c[0x0][0x450] ;  /* 0x00011400ff051b82 */ /* 0x000e620000000800 */
[----:B---3--:R-:W-:-:S04]  /*5b00*/  VIADD R3, R3, 0xbf ;  /* 0x000000bf03037836 */ /* 0x008fc80000000000 */
        /* <DEDUP_REMOVED lines=12> */
.L_x_15531:
[----:B------:R-:W-:Y:S04]  /*5bd0*/  BSSY B0, `(.L_x_15532) ;  /* 0x0000020000007945 */ /* 0x000fe80003800000 */
        /* <DEDUP_REMOVED lines=31> */
.L_x_15533:
[----:B------:R-:W-:Y:S05]  /*5dd0*/  BSYNC B0 ;  /* 0x0000000000007941 */ /* 0x000fea0003800000 */
.L_x_15532:
        /* <DEDUP_REMOVED lines=19> */
[----:B---3--:R-:W-:-:S05]  /*5f10*/  IMAD R0, R0, R88, RZ ;  /* 0x0000005800007224 */ /* 0x008fca00078e02ff */
        /* <DEDUP_REMOVED lines=13> */
.L_x_15768:
        /* <DEDUP_REMOVED lines=16> */
[----:B-1----:R0:W1:Y:S01]  /*60f0*/  LDC.64 R14, c[0x4][R0] ;  /* 0x01000000000e7b82 */ /* 0x0020620000000a00 */
[----:B------:R-:W-:Y:S01]  /*6100*/  MOV R5, UR5 ;  /* 0x0000000500057c02 */ /* 0x000fe20008000f00 */
[----:B------:R-:W-:Y:S01]  /*6110*/  ULDC.64 UR4, c[0x4][0x28] ;  /* 0x01000a0000047ab9 */ /* 0x000fe20000000a00 */
[----:B------:R-:W-:Y:S01]  /*6120*/  IMAD.U32 R6, RZ, RZ, UR6 ;  /* 0x00000006ff067e24 */ /* 0x000fe2000f8e00ff */
[----:B--2---:R-:W-:Y:S01]  /*6130*/  MOV R13, RZ ;  /* 0x000000ff000d7202 */ /* 0x004fe20000000f00 */
[----:B------:R-:W-:Y:S02]  /*6140*/  IMAD.U32 R7, RZ, RZ, UR7 ;  /* 0x00000007ff077e24 */ /* 0x000fe4000f8e00ff */
[----:B------:R-:W-:-:S02]  /*6150*/  IMAD.U32 R10, RZ, RZ, UR4 ;  /* 0x00000004ff0a7e24 */ /* 0x000fc4000f8e00ff */
[----:B----4-:R-:W-:Y:S02]  /*6160*/  IMAD.U32 R11, RZ, RZ, UR5 ;  /* 0x00000005ff0b7e24 */ /* 0x010fe4000f8e00ff */
[----:B------:R-:W-:Y:S02]  /*6170*/  IMAD.MOV.U32 R8, RZ, RZ, 0x70 ;  /* 0x00000070ff087424 */ /* 0x000fe400078e00ff */
[----:B0-----:R-:W-:-:S07]  /*6180*/  IMAD.MOV.U32 R12, RZ, RZ, 0x1 ;  /* 0x00000001ff0c7424 */ /* 0x001fce00078e00ff */
[----:B------:R-:W-:-:S07]  /*6190*/  LEPC R20, `(.L_x_15537) ;  /* 0x000000001014794e */ /* 0x000fce0000000000 */
[----:B-1---5:R-:W-:Y:S05]  /*61a0*/  CALL.ABS.NOINC R14 ;  /* 0x000000000e007343 */ /* 0x022fea0003c00000 */
.L_x_15537:
[----:B------:R-:W-:Y:S05]  /*61b0*/  BSYNC B6 ;  /* 0x0000000000067941 */ /* 0x000fea0003800000 */
.L_x_15536:
[----:B------:R-:W-:Y:S02]  /*61c0*/  ULDC UR4, c[0x0][0x3f4] ;  /* 0x0000fd0000047ab9 */ /* 0x000fe40000000800 */
[----:B------:R-:W-:-:S13]  /*61d0*/  ISETP.LT.AND P0, PT, RZ, UR4, PT ;  /* 0x00000004ff007c0c */ /* 0x000fda000bf01270 */
[----:B------:R-:W-:Y:S05]  /*61e0*/  @P0 BRA `(.L_x_15538) ;  /* 0x0000000000400947 */ /* 0x000fea0003800000 */
[----:B------:R-:W3:Y:S02]  /*61f0*/  LDL R20, [R1+0x5c] ;  /* 0x00005c0001147983 */ /* 0x000ee40000100800 */
[----:B---3--:R-:W-:-:S04]  /*6200*/  LEA.HI R0, R20, R20, RZ, 0x1 ;  /* 0x0000001414007211 */ /* 0x008fc800078f08ff */
[----:B------:R-:W-:-:S05]  /*6210*/  LOP3.LUT R0, R0, 0xfffffffe, RZ, 0xc0, !PT ;  /* 0xfffffffe00007812 */ /* 0x000fca00078ec0ff */
[----:B------:R-:W-:-:S05]  /*6220*/  IMAD.IADD R0, R20, 0x1, -R0 ;  /* 0x0000000114007824 */ /* 0x000fca00078e0a00 */
[----:B------:R-:W-:-:S04]  /*6230*/  SHF.L.U32 R3, R0, 0x1f, RZ ;  /* 0x0000001f00037819 */ /* 0x000fc800000006ff */
[----:B------:R0:W3:Y:S03]  /*6240*/  SYNCS.PHASECHK.TRANS64.TRYWAIT P0, [R2+URZ+0x16800], R3 ;  /* 0x01680003020075a7 */ /* 0x0000e6000800017f */
[----:B---3--:R-:W-:Y:S05]  /*6250*/  @!P0 NANOSLEEP.SYNCS 0x989680 ;  /* 0x009896800000895d */ /* 0x008fea0003900000 */
[----:B------:R-:W3:Y:S01]  /*6260*/  @!P0 SYNCS.PHASECHK.TRANS64 P0, [R2+URZ+0x16800], R3 ;  /* 0x01680003020085a7 */ /* 0x000ee2000800007f */
[----:B------:R-:W-:Y:S04]  /*6270*/  BSSY B0, `(.L_x_15539) ;  /* 0x0000006000007945 */ /* 0x000fe80003800000 */
[----:B---3--:R-:W-:Y:S05]  /*6280*/  @P0 BRA `(.L_x_15540) ;  /* 0x0000000000100947 */ /* 0x008fea0003800000 */
.L_x_15541:
[----:B---3--:R3:W0:Y:S02]  /*6290*/  SYNCS.PHASECHK.TRANS64.TRYWAIT P0, [R2+URZ+0x16800], R3 ;  /* 0x01680003020075a7 */ /* 0x008624000800017f */
[----:B0-----:R-:W-:Y:S05]  /*62a0*/  @!P0 NANOSLEEP.SYNCS 0x989680 ;  /* 0x009896800000895d */ /* 0x001fea0003900000 */
[----:B------:R-:W0:Y:S02]  /*62b0*/  @!P0 SYNCS.PHASECHK.TRANS64 P0, [R2+URZ+0x16800], R3 ;  /* 0x01680003020085a7 */ /* 0x000e24000800007f */
[----:B0-----:R-:W-:Y:S05]  /*62c0*/  @!P0 BRA `(.L_x_15541) ;  /* 0xfffffffc00f08947 */ /* 0x001fea000383ffff */
.L_x_15540:
[----:B------:R-:W-:Y:S05]  /*62d0*/  BSYNC B0 ;  /* 0x0000000000007941 */ /* 0x000fea0003800000 */
.L_x_15539:
[----:B------:R-:W-:Y:S05]  /*62e0*/  BRA `(.L_x_15542) ;  /* 0x0000002c00947947 */ /* 0x000fea0003800000 */
.L_x_15538:
        /* <DEDUP_REMOVED lines=18> */
[----:B-1----:R0:W1:Y:S01]  /*6410*/  LDC.64 R14, c[0x4][R0] ;  /* 0x01000000000e7b82 */ /* 0x0020620000000a00 */
[----:B------:R-:W-:Y:S01]  /*6420*/  IMAD.U32 R5, RZ, RZ, UR5 ;  /* 0x00000005ff057e24 */ /* 0x000fe2000f8e00ff */
[----:B------:R-:W-:Y:S01]  /*6430*/  ULDC.64 UR4, c[0x4][0x20] ;  /* 0x0100080000047ab9 */ /* 0x000fe20000000a00 */
[----:B------:R-:W-:Y:S01]  /*6440*/  IMAD.U32 R6, RZ, RZ, UR6 ;  /* 0x00000006ff067e24 */ /* 0x000fe2000f8e00ff */
[----:B------:R-:W-:Y:S01]  /*6450*/  MOV R7, UR7 ;  /* 0x0000000700077c02 */ /* 0x000fe20008000f00 */
[----:B------:R-:W-:Y:S02]  /*6460*/  IMAD.U32 R10, RZ, RZ, UR4 ;  /* 0x00000004ff0a7e24 */ /* 0x000fe4000f8e00ff */
[----:B----4-:R-:W-:-:S02]  /*6470*/  IMAD.U32 R11, RZ, RZ, UR5 ;  /* 0x00000005ff0b7e24 */ /* 0x010fc4000f8e00ff */
[----:B------:R-:W-:Y:S02]  /*6480*/  IMAD.MOV.U32 R8, RZ, RZ, 0x70 ;  /* 0x00000070ff087424 */ /* 0x000fe400078e00ff */
[----:B------:R-:W-:Y:S02]  /*6490*/  IMAD.MOV.U32 R12, RZ, RZ, 0x1 ;  /* 0x00000001ff0c7424 */ /* 0x000fe400078e00ff */
[----:B0-2---:R-:W-:-:S07]  /*64a0*/  IMAD.MOV.U32 R13, RZ, RZ, RZ ;  /* 0x000000ffff0d7224 */ /* 0x005fce00078e00ff */
[----:B------:R-:W-:-:S07]  /*64b0*/  LEPC R20, `(.L_x_15544) ;  /* 0x000000001014794e */ /* 0x000fce0000000000 */
[----:B-1----:R-:W-:Y:S05]  /*64c0*/  CALL.ABS.NOINC R14 ;  /* 0x000000000e007343 */ /* 0x002fea0003c00000 */
.L_x_15544:
[----:B------:R-:W-:Y:S05]  /*64d0*/  BSYNC B6 ;  /* 0x0000000000067941 */ /* 0x000fea0003800000 */
.L_x_15543:
[----:B------:R-:W3:Y:S01]  /*64e0*/  LDL R20, [R1+0x2c] ;  /* 0x00002c0001147983 */ /* 0x000ee20000100800 */
[----:B------:R-:W-:Y:S01]  /*64f0*/  ULDC.U8 UR4, c[0x0][0x410] ;  /* 0x0001040000047ab9 */ /* 0x000fe20000000000 */
[----:B------:R-:W-:Y:S01]  /*6500*/  BSSY B0, `(.L_x_15545) ;  /* 0x00002bb000007945 */ /* 0x000fe20003800000 */
[----:B------:R-:W-:Y:S01]  /*6510*/  ISETP.NE.AND P0, PT, RZ, UR4, PT ;  /* 0x00000004ff007c0c */ /* 0x000fe2000bf05270 */
[----:B---3--:R-:W-:-:S12]  /*6520*/  IMAD.IADD R39, R155, 0x1, R20 ;  /* 0x000000019b277824 */ /* 0x008fd800078e0214 */
[----:B------:R-:W-:Y:S05]  /*6530*/  @!P0 BRA `(.L_x_15546) ;  /* 0x0000001400a08947 */ /* 0x000fea0003800000 */
[----:B------:R-:W3:Y:S01]  /*6540*/  LDL R37, [R1+0x8] ;  /* 0x0000080001257983 */ /* 0x000ee20000100800 */
[----:B------:R-:W0:Y:S01]  /*6550*/  LDC R38, c[0x0][0x448] ;  /* 0x00011200ff267b82 */ /* 0x000e220000000800 */
[----:B------:R-:W-:Y:S01]  /*6560*/  ULDC.64 UR4, c[0x0][0x3f8] ;  /* 0x0000fe0000047ab9 */ /* 0x000fe20000000a00 */
[----:B------:R-:W-:Y:S01]  /*6570*/  ULDC.64 UR6, c[0x0][0x408] ;  /* 0x0001020000067ab9 */ /* 0x000fe20000000a00 */
[----:B------:R-:W5:Y:S01]  /*6580*/  S2R R20, SR_TID.X ;  /* 0x0000000000147919 */ /* 0x000f620000002100 */
[----:B0-----:R-:W-:Y:S02]  /*6590*/  ISETP.NE.AND P0, PT, R38, 0x1, PT ;  /* 0x000000012600780c */ /* 0x001fe40003f05270 */
[----:B-----5:R-:W-:-:S11]  /*65a0*/  IADD3 R21, R20, -0x80, RZ ;  /* 0xffffff8014157810 */ /* 0x020fd60007ffe0ff */
[----:B------:R-:W0:Y:S01]  /*65b0*/  @P0 LDC R0, c[0x0][0x44c] ;  /* 0x00011300ff000b82 */ /* 0x000e220000000800 */
[----:B------:R-:W-:-:S04]  /*65c0*/  SHF.R.S32.HI R20, RZ, 0x1f, R21 ;  /* 0x0000001fff147819 */ /* 0x000fc80000011415 */
[----:B------:R-:W-:-:S03]  /*65d0*/  LEA.HI R20, R20, R21, RZ, 0x2 ;  /* 0x0000001514147211 */ /* 0x000fc600078f10ff */
[----:B------:R-:W5:Y:S01]  /*65e0*/  @P0 LDC R5, c[0x0][0x450] ;  /* 0x00011400ff050b82 */ /* 0x000f620000000800 */
[----:B------:R-:W-:-:S05]  /*65f0*/  LOP3.LUT R20, R20, 0xfffffffc, RZ, 0xc0, !PT ;  /* 0xfffffffc14147812 */ /* 0x000fca00078ec0ff */
[----:B------:R-:W-:-:S04]  /*6600*/  IMAD.IADD R20, R21, 0x1, -R20 ;  /* 0x0000000115147824 */ /* 0x000fc800078e0a14 */
[----:B------:R-:W-:-:S04]  /*6610*/  IMAD R3, R20, 0x60, R39 ;  /* 0x0000006014037824 */ /* 0x000fc800078e0227 */
[----:B0-----:R-:W-:-:S05]  /*6620*/  @P0 IMAD.HI.U32 R0, R3, R0, RZ ;  /* 0x0000000003000227 */ /* 0x001fca00078e00ff */
[----:B-----5:R-:W-:-:S04]  /*6630*/  @P0 SHF.R.U32.HI R3, RZ, R5, R0 ;  /* 0x00000005ff030219 */ /* 0x020fc80000011600 */
[----:B------:R-:W-:Y:S01]  /*6640*/  SHF.R.S32.HI R0, RZ, 0x1f, R3 ;  /* 0x0000001fff007819 */ /* 0x000fe20000011403 */
[----:B------:R-:W-:Y:S02]  /*6650*/  IMAD.MOV.U32 R8, RZ, RZ, R26 ;  /* 0x000000ffff087224 */ /* 0x000fe400078e001a */
[----:B------:R-:W-:Y:S02]  /*6660*/  IMAD.MOV.U32 R9, RZ, RZ, R31 ;  /* 0x000000ffff097224 */ /* 0x000fe400078e001f */
[C---:B------:R-:W-:Y:S02]  /*6670*/  IMAD R4, R0.reuse, UR4, RZ ;  /* 0x0000000400047c24 */ /* 0x040fe4000f8e02ff */
[----:B------:R-:W-:Y:S02]  /*6680*/  IMAD.MOV.U32 R10, RZ, RZ, R24 ;  /* 0x000000ffff0a7224 */ /* 0x000fe400078e0018 */
[----:B----4-:R-:W-:Y:S02]  /*6690*/  IMAD.MOV.U32 R11, RZ, RZ, R33 ;  /* 0x000000ffff0b7224 */ /* 0x010fe400078e0021 */
        /* <DEDUP_REMOVED lines=8> */
[----:B------:R-:W-:Y:S02]  /*6720*/  LEA R4, P0, R8, UR4, 0x1 ;  /* 0x0000000408047c11 */ /* 0x000fe4000f8008ff */
[----:B------:R-:W-:Y:S02]  /*6730*/  LEA R7, P1, R10, UR6, 0x1 ;  /* 0x000000060a077c11 */ /* 0x000fe4000f8208ff */
[----:B------:R-:W-:Y:S01]  /*6740*/  IADD3 R3, R11, R3, RZ ;  /* 0x000000030b037210 */ /* 0x000fe20007ffe0ff */
[----:B------:R-:W-:Y:S01]  /*6750*/  UMOV UR4, 0xffffffff ;  /* 0xffffffff00047882 */ /* 0x000fe20000000000 */
[----:B------:R-:W-:Y:S02]  /*6760*/  LEA.HI.X R6, R8, UR5, R5, 0x1, P0 ;  /* 0x0000000508067c11 */ /* 0x000fe400080f0c05 */
[----:B------:R-:W-:-:S02]  /*6770*/  LEA.HI.X R8, R10, UR7, R3, 0x1, P1 ;  /* 0x000000070a087c11 */ /* 0x000fc400088f0c03 */
[----:B---3--:R-:W-:Y:S01]  /*6780*/  SHF.R.S32.HI R36, RZ, 0x1f, R37 ;  /* 0x0000001fff247819 */ /* 0x008fe20000011425 */
[----:B------:R-:W-:Y:S06]  /*6790*/  BRA.DIV UR4, `(.L_x_15547) ;  /* 0x0000014604687947 */ /* 0x000fec000b800000 */
[----:B------:R0:W3:Y:S04]  /*67a0*/  SHFL.IDX PT, R3, R6, RZ, 0x1c1f ;  /* 0x001c1fff06037589 */ /* 0x0000e800000e0000 */
[----:B------:R0:W4:Y:S04]  /*67b0*/  SHFL.IDX PT, R0, R4, RZ, 0x1c1f ;  /* 0x001c1fff04007589 */ /* 0x00012800000e0000 */
[----:B------:R0:W0:Y:S04]  /*67c0*/  SHFL.IDX PT, R5, R8, RZ, 0x1c1f ;  /* 0x001c1fff08057589 */ /* 0x00002800000e0000 */
[----:B-1----:R1:W0:Y:S02]  /*67d0*/  SHFL.IDX PT, R14, R7, RZ, 0x1c1f ;  /* 0x001c1fff070e7589 */ /* 0x00222400000e0000 */
.L_x_15774:
[----:B------:R-:W5:Y:S01]  /*67e0*/  LDL R9, [R1+0xc] ;  /* 0x00000c0001097983 */ /* 0x000f620000100800 */
[----:B------:R-:W-:Y:S01]  /*67f0*/  BSSY B1, `(.L_x_15548) ;  /* 0x000001e000017945 */ /* 0x000fe20003800000 */
[----:B------:R-:W-:Y:S02]  /*6800*/  CS2R R32, SRZ ;  /* 0x0000000000207805 */ /* 0x000fe4000001ff00 */
[----:B------:R-:W-:Y:S02]  /*6810*/  CS2R R20, SRZ ;  /* 0x0000000000147805 */ /* 0x000fe4000001ff00 */
[----:B------:R-:W-:Y:S02]  /*6820*/  CS2R R30, SRZ ;  /* 0x00000000001e7805 */ /* 0x000fe4000001ff00 */
[----:B------:R-:W-:Y:S01]  /*6830*/  CS2R R24, SRZ ;  /* 0x0000000000187805 */ /* 0x000fe2000001ff00 */
[----:B-----5:R-:W-:-:S05]  /*6840*/  IMAD R38, R9, R38, RZ ;  /* 0x0000002609267224 */ /* 0x020fca00078e02ff */
[----:B------:R-:W-:-:S13]  /*6850*/  ISETP.GE.AND P0, PT, R39, R38, PT ;  /* 0x000000262700720c */ /* 0x000fda0003f06270 */
[----:B------:R-:W-:Y:S05]  /*6860*/  @P0 BRA `(.L_x_15549) ;  /* 0x0000000000580947 */ /* 0x000fea0003800000 */
[----:B------:R-:W-:Y:S01]  /*6870*/  ULDC UR4, c[0x0][0x3f4] ;  /* 0x0000fd0000047ab9 */ /* 0x000fe20000000800 */
[----:B----4-:R-:W-:Y:S01]  /*6880*/  IMAD.MOV.U32 R10, RZ, RZ, R0 ;  /* 0x000000ffff0a7224 */ /* 0x010fe200078e0000 */
[----:B------:R-:W-:Y:S01]  /*6890*/  ISETP.GE.AND P3, PT, R37, UR4, PT ;  /* 0x0000000425007c0c */ /* 0x000fe2000bf66270 */
[----:B---3--:R-:W-:Y:S01]  /*68a0*/  IMAD.MOV.U32 R11, RZ, RZ, R3 ;  /* 0x000000ffff0b7224 */ /* 0x008fe200078e0003 */
[----:B------:R-:W-:Y:S01]  /*68b0*/  ISETP.GE.AND P2, PT, R152, UR4, PT ;  /* 0x0000000498007c0c */ /* 0x000fe2000bf46270 */
[----:B0-----:R-:W-:Y:S01]  /*68c0*/  IMAD.MOV.U32 R15, RZ, RZ, R5 ;  /* 0x000000ffff0f7224 */ /* 0x001fe200078e0005 */
[----:B------:R-:W-:-:S09]  /*68d0*/  CS2R R30, SRZ ;  /* 0x00000000001e7805 */ /* 0x000fd2000001ff00 */
[C---:B------:R-:W-:Y:S01]  /*68e0*/  @!P3 IMAD.SHL.U32 R35, R37.reuse, 0x2, RZ ;  /* 0x000000022523b824 */ /* 0x040fe200078e00ff */
[----:B------:R-:W-:Y:S02]  /*68f0*/  @!P3 SHF.L.U64.HI R20, R37, 0x1, R36 ;  /* 0x000000012514b819 */ /* 0x000fe40000010224 */
[----:B------:R-:W-:Y:S02]  /*6900*/  CS2R R32, SRZ ;  /* 0x0000000000207805 */ /* 0x000fe4000001ff00 */
[----:B------:R-:W-:Y:S01]  /*6910*/  CS2R R24, SRZ ;  /* 0x0000000000187805 */ /* 0x000fe2000001ff00 */
[----:B------:R-:W-:Y:S01]  /*6920*/  @!P2 IMAD.WIDE R10, R152, 0x2, R10 ;  /* 0x00000002980aa825 */ /* 0x000fe200078e020a */
[-C--:B------:R-:W-:Y:S02]  /*6930*/  @!P3 IADD3 R26, P0, R0, R35.reuse, RZ ;  /* 0x00000023001ab210 */ /* 0x080fe40007f1e0ff */
[----:B------:R-:W-:Y:S01]  /*6940*/  @!P3 IADD3 R34, P1, R14, R35, RZ ;  /* 0x000000230e22b210 */ /* 0x000fe20007f3e0ff */
[----:B--2---:R-:W-:Y:S01]  /*6950*/  @!P2 IMAD.WIDE R12, R152, 0x2, R14 ;  /* 0x00000002980ca825 */ /* 0x004fe200078e020e */
[----:B------:R0:W5:Y:S03]  /*6960*/  @!P2 LD.E.64 R30, desc[UR40][R10.64] ;  /* 0x000000280a1ea980 */ /* 0x000166000c101b00 */
[--C-:B------:R-:W-:Y:S01]  /*6970*/  @!P3 IMAD.X R27, R3, 0x1, R20.reuse, P0 ;  /* 0x00000001031bb824 */ /* 0x100fe200000e0614 */
[----:B------:R0:W5:Y:S01]  /*6980*/  @!P2 LD.E.64 R32, desc[UR40][R12.64] ;  /* 0x000000280c20a980 */ /* 0x000162000c101b00 */
[----:B------:R-:W-:Y:S01]  /*6990*/  @!P3 IMAD.X R35, R5, 0x1, R20, P1 ;  /* 0x000000010523b824 */ /* 0x000fe200008e0614 */
[----:B------:R-:W-:-:S02]  /*69a0*/  CS2R R20, SRZ ;  /* 0x0000000000147805 */ /* 0x000fc4000001ff00 */
[----:B------:R0:W5:Y:S04]  /*69b0*/  @!P3 LD.E.64 R24, desc[UR40][R26.64] ;  /* 0x000000281a18b980 */ /* 0x000168000c101b00 */
[----:B------:R0:W5:Y:S02]  /*69c0*/  @!P3 LD.E.64 R20, desc[UR40][R34.64] ;  /* 0x000000282214b980 */ /* 0x000164000c101b00 */
.L_x_15549:
[----:B------:R-:W-:Y:S05]  /*69d0*/  BSYNC B1 ;  /* 0x0000000000017941 */ /* 0x000fea0003800000 */
.L_x_15548:
[----:B---3-5:R-:W-:Y:S01]  /*69e0*/  IMAD.MOV.U32 R3, RZ, RZ, R33 ;  /* 0x000000ffff037224 */ /* 0x028fe200078e0021 */
[----:B----4-:R-:W-:Y:S01]  /*69f0*/  MOV R0, R32 ;  /* 0x0000002000007202 */ /* 0x010fe20000000f00 */
[----:B0-----:R-:W-:Y:S01]  /*6a00*/  IMAD.MOV.U32 R5, RZ, RZ, R20 ;  /* 0x000000ffff057224 */ /* 0x001fe200078e0014 */
        /* <DEDUP_REMOVED lines=11> */
[----:B------:R-:W-:Y:S02]  /*6ac0*/  PRMT R47, R3, 0x5410, R5 ;  /* 0x00005410032f7816 */ /* 0x000fe40000000005 */
[----:B------:R-:W-:Y:S01]  /*6ad0*/  PRMT R35, R9, 0x7610, R35 ;  /* 0x0000761009237816 */ /* 0x000fe20000000023 */
[----:B------:R-:W-:Y:S06]  /*6ae0*/  BRA.DIV UR4, `(.L_x_15550) ;  /* 0x0000014604047947 */ /* 0x000fec000b800000 */
[----:B------:R0:W3:Y:S04]  /*6af0*/  SHFL.IDX PT, R3, R6, 0x1, 0x1c1f ;  /* 0x003c1f0006037f89 */ /* 0x0000e800000e0000 */
[----:B------:R0:W4:Y:S04]  /*6b00*/  SHFL.IDX PT, R0, R4, 0x1, 0x1c1f ;  /* 0x003c1f0004007f89 */ /* 0x00012800000e0000 */
[----:B------:R0:W0:Y:S04]  /*6b10*/  SHFL.IDX PT, R5, R8, 0x1, 0x1c1f ;  /* 0x003c1f0008057f89 */ /* 0x00002800000e0000 */
[----:B------:R0:W0:Y:S02]  /*6b20*/  SHFL.IDX PT, R14, R7, 0x1, 0x1c1f ;  /* 0x003c1f00070e7f89 */ /* 0x00002400000e0000 */
.L_x_15780:
[----:B0-----:R-:W5:Y:S04]  /*6b30*/  LDL R6, [R1+0x5c] ;  /* 0x00005c0001067983 */ /* 0x001f680000100800 */
[----:B------:R-:W3:Y:S01]  /*6b40*/  LDL R41, [R1+0x44] ;  /* 0x0000440001297983 */ /* 0x000ee20000100800 */
[----:B------:R-:W-:Y:S01]  /*6b50*/  VIADD R39, R39, 0x60 ;  /* 0x0000006027277836 */ /* 0x000fe20000000000 */
[----:B------:R-:W-:Y:S01]  /*6b60*/  BSSY B1, `(.L_x_15551) ;  /* 0x0000021000017945 */ /* 0x000fe20003800000 */
[----:B------:R-:W-:Y:S02]  /*6b70*/  CS2R R10, SRZ ;  /* 0x00000000000a7805 */ /* 0x000fe4000001ff00 */
[----:B--2---:R-:W-:Y:S02]  /*6b80*/  CS2R R12, SRZ ;  /* 0x00000000000c7805 */ /* 0x004fe4000001ff00 */
[----:B------:R-:W-:-:S02]  /*6b90*/  CS2R R8, SRZ ;  /* 0x0000000000087805 */ /* 0x000fc4000001ff00 */
[----:B------:R-:W-:Y:S02]  /*6ba0*/  ISETP.GE.AND P0, PT, R39, R38, PT ;  /* 0x000000262700720c */ /* 0x000fe40003f06270 */
[----:B-----5:R-:W-:-:S04]  /*6bb0*/  LEA.HI R4, R6, R6, RZ, 0x1 ;  /* 0x0000000606047211 */ /* 0x020fc800078f08ff */
[----:B------:R-:W-:Y:S01]  /*6bc0*/  LOP3.LUT R4, R4, 0xfffffffe, RZ, 0xc0, !PT ;  /* 0xfffffffe04047812 */ /* 0x000fe200078ec0ff */
[----:B---3--:R-:W-:-:S04]  /*6bd0*/  IMAD.SHL.U32 R34, R41, 0x40, RZ ;  /* 0x0000004029227824 */ /* 0x008fc800078e00ff */
[----:B------:R-:W-:-:S05]  /*6be0*/  IMAD.IADD R4, R6, 0x1, -R4 ;  /* 0x0000000106047824 */ /* 0x000fca00078e0a04 */
[----:B------:R-:W-:Y:S01]  /*6bf0*/  SHF.L.U32 R39, R4, 0x1f, RZ ;  /* 0x0000001f04277819 */ /* 0x000fe200000006ff */
[----:B------:R-:W-:Y:S06]  /*6c00*/  @P0 BRA `(.L_x_15552) ;  /* 0x0000000000580947 */ /* 0x000fec0003800000 */
[----:B------:R-:W-:Y:S01]  /*6c10*/  ULDC UR4, c[0x0][0x3f4] ;  /* 0x0000fd0000047ab9 */ /* 0x000fe20000000800 */
[----:B----4-:R-:W-:Y:S01]  /*6c20*/  IMAD.MOV.U32 R6, RZ, RZ, R0 ;  /* 0x000000ffff067224 */ /* 0x010fe200078e0000 */
[----:B------:R-:W-:Y:S01]  /*6c30*/  ISETP.GE.AND P3, PT, R37, UR4, PT ;  /* 0x0000000425007c0c */ /* 0x000fe2000bf66270 */
[----:B-1----:R-:W-:Y:S01]  /*6c40*/  IMAD.MOV.U32 R7, RZ, RZ, R3 ;  /* 0x000000ffff077224 */ /* 0x002fe200078e0003 */
[----:B------:R-:W-:Y:S02]  /*6c50*/  ISETP.GE.AND P2, PT, R152, UR4, PT ;  /* 0x0000000498007c0c */ /* 0x000fe4000bf46270 */
[----:B------:R-:W-:Y:S02]  /*6c60*/  CS2R R12, SRZ ;  /* 0x00000000000c7805 */ /* 0x000fe4000001ff00 */
[----:B------:R-:W-:-:S07]  /*6c70*/  MOV R15, R5 ;  /* 0x00000005000f7202 */ /* 0x000fce0000000f00 */
        /* <DEDUP_REMOVED lines=15> */
.L_x_15552:
[----:B------:R-:W-:Y:S05]  /*6d70*/  BSYNC B1 ;  /* 0x0000000000017941 */ /* 0x000fea0003800000 */
.L_x_15551:
[----:B01----:R-:W0:Y:S01]  /*6d80*/  S2R R7, SR_TID.X ;  /* 0x0000000000077919 */ /* 0x003e220000002100 */
[----:B------:R-:W1:Y:S01]  /*6d90*/  SYNCS.PHASECHK.TRANS64.TRYWAIT P0, [R2+URZ+0x16800], R39 ;  /* 0x01680027020075a7 */ /* 0x000e62000800017f */
[----:B------:R-:W-:Y:S01]  /*6da0*/  LOP3.LUT R3, R34, 0x1c0, RZ, 0xc0, !PT ;  /* 0x000001c022037812 */ /* 0x000fe200078ec0ff */
[----:B-----5:R-:W-:Y:S01]  /*6db0*/  IMAD.MOV.U32 R4, RZ, RZ, R26 ;  /* 0x000000ffff047224 */ /* 0x020fe200078e001a */
[----:B------:R-:W-:Y:S01]  /*6dc0*/  MOV R6, R12 ;  /* 0x0000000c00067202 */ /* 0x000fe20000000f00 */
[----:B------:R-:W-:Y:S01]  /*6dd0*/  IMAD.MOV.U32 R5, RZ, RZ, R11 ;  /* 0x000000ffff057224 */ /* 0x000fe200078e000b */
[----:B----4-:R-:W-:Y:S01]  /*6de0*/  LOP3.LUT R0, R3, 0x18, R16, 0xf8, !PT ;  /* 0x0000001803007812 */ /* 0x010fe200078ef810 */
[----:B------:R-:W-:Y:S01]  /*6df0*/  IMAD R34, R29, -0xc0, R38 ;  /* 0xffffff401d227824 */ /* 0x000fe200078e0226 */
[----:B------:R-:W-:Y:S01]  /*6e00*/  SHF.R.U32.HI R3, RZ, 0x3, R3 ;  /* 0x00000003ff037819 */ /* 0x000fe20000011603 */
[----:B------:R-:W-:Y:S01]  /*6e10*/  BSSY B1, `(.L_x_15553) ;  /* 0x0000019000017945 */ /* 0x000fe20003800000 */
[----:B------:R-:W-:Y:S01]  /*6e20*/  PRMT R48, R4, 0x7610, R48 ;  /* 0x0000761004307816 */ /* 0x000fe20000000030 */
[----:B------:R-:W-:Y:S01]  /*6e30*/  IMAD.MOV.U32 R4, RZ, RZ, R10 ;  /* 0x000000ffff047224 */ /* 0x000fe200078e000a */
[----:B------:R-:W-:Y:S01]  /*6e40*/  LOP3.LUT R0, R0, R3, RZ, 0x3c, !PT ;  /* 0x0000000300007212 */ /* 0x000fe200078e3cff */
[----:B------:R-:W-:Y:S01]  /*6e50*/  IMAD.MOV.U32 R3, RZ, RZ, R27 ;  /* 0x000000ffff037224 */ /* 0x000fe200078e001b */
[----:B------:R-:W-:-:S02]  /*6e60*/  VIMNMX R34, R34, 0xc0, PT ;  /* 0x000000c022227848 */ /* 0x000fc40003fe0100 */
[----:B------:R-:W-:Y:S01]  /*6e70*/  PRMT R14, R4, 0x5410, R5 ;  /* 0x00005410040e7816 */ /* 0x000fe20000000005 */
[----:B------:R-:W-:Y:S01]  /*6e80*/  IMAD.MOV.U32 R4, RZ, RZ, R8 ;  /* 0x000000ffff047224 */ /* 0x000fe200078e0008 */
[----:B------:R-:W-:Y:S01]  /*6e90*/  PRMT R29, R3, 0x7610, R29 ;  /* 0x00007610031d7816 */ /* 0x000fe2000000001d */
[----:B------:R-:W-:Y:S01]  /*6ea0*/  IMAD.MOV.U32 R5, RZ, RZ, R9 ;  /* 0x000000ffff057224 */ /* 0x000fe200078e0009 */
[----:B------:R-:W-:Y:S02]  /*6eb0*/  PRMT R48, R48, 0x5410, R6 ;  /* 0x0000541030307816 */ /* 0x000fe40000000006 */
[----:B------:R-:W-:Y:S02]  /*6ec0*/  PRMT R15, R4, 0x7610, R15 ;  /* 0x00007610040f7816 */ /* 0x000fe4000000000f */
[----:B------:R-:W-:Y:S02]  /*6ed0*/  LOP3.LUT P2, RZ, R41, 0x4, RZ, 0xc0, !PT ;  /* 0x0000000429ff7812 */ /* 0x000fe4000784c0ff */
[----:B------:R-:W-:Y:S01]  /*6ee0*/  ISETP.GE.AND P1, PT, R155, R34, PT ;  /* 0x000000229b00720c */ /* 0x000fe20003f26270 */
[----:B0-----:R-:W-:-:S05]  /*6ef0*/  VIADD R36, R7, 0xffffff80 ;  /* 0xffffff8007247836 */ /* 0x001fca0000000000 */
[----:B------:R-:W-:-:S04]  /*6f00*/  SHF.R.S32.HI R7, RZ, 0x1f, R36 ;  /* 0x0000001fff077819 */ /* 0x000fc80000011424 */
[----:B------:R-:W-:-:S04]  /*6f10*/  LEA.HI R7, R7, R36, RZ, 0x5 ;  /* 0x0000002407077211 */ /* 0x000fc800078f28ff */
[----:B------:R-:W-:-:S05]  /*6f20*/  SHF.R.S32.HI R7, RZ, 0x5, R7 ;  /* 0x00000005ff077819 */ /* 0x000fca0000011407 */
[----:B------:R-:W-:Y:S02]  /*6f30*/  IMAD R3, R7, 0x200, R0 ;  /* 0x0000020007037824 */ /* 0x000fe400078e0200 */
[----:B------:R-:W-:Y:S02]  /*6f40*/  IMAD.MOV.U32 R0, RZ, RZ, R13 ;  /* 0x000000ffff007224 */ /* 0x000fe400078e000d */
[----:B------:R-:W-:-:S03]  /*6f50*/  IMAD R3, R3, 0x2, R2 ;  /* 0x0000000203037824 */ /* 0x000fc600078e0202 */
[----:B------:R-:W-:Y:S01]  /*6f60*/  PRMT R29, R29, 0x5410, R0 ;  /* 0x000054101d1d7816 */ /* 0x000fe20000000000 */
[C---:B------:R-:W-:Y:S01]  /*6f70*/  VIADD R0, R3.reuse, 0x8440 ;  /* 0x0000844003007836 */ /* 0x040fe20000000000 */
[----:B------:R-:W-:Y:S01]  /*6f80*/  IADD3 R4, R3, 0x8400, RZ ;  /* 0x0000840003047810 */ /* 0x000fe20007ffe0ff */
[----:B-1----:R-:W-:Y:S06]  /*6f90*/  @!P0 BRA `(.L_x_15554) ;  /* 0x0000014000488947 */ /* 0x002fec0003800000 */
.L_x_15781:
[----:B------:R-:W-:Y:S05]  /*6fa0*/  BSYNC B1 ;  /* 0x0000000000017941 */ /* 0x000fea0003800000 */
.L_x_15553:
[----:B------:R-:W-:Y:S01]  /*6fb0*/  BSSY B1, `(.L_x_15555) ;  /* 0x0000060000017945 */ /* 0x000fe20003800000 */
[----:B------:R-:W-:Y:S01]  /*6fc0*/  PRMT R15, R15, 0x5410, R5 ;  /* 0x000054100f0f7816 */ /* 0x000fe20000000005 */
[----:B------:R-:W-:Y:S02]  /*6fd0*/  @P2 VIADD R0, R4, 0xffffffc0 ;  /* 0xffffffc004002836 */ /* 0x000fe40000000000 */
[----:B------:R-:W-:Y:S05]  /*6fe0*/  @P1 BRA `(.L_x_15556) ;  /* 0x0000000400701947 */ /* 0x000fea0003800000 */
[----:B------:R-:W2:Y:S01]  /*6ff0*/  LDL R6, [R1+0x8] ;  /* 0x0000080001067983 */ /* 0x000ea20000100800 */
[----:B------:R-:W1:Y:S01]  /*7000*/  LDC R5, c[0x0][0x3f4] ;  /* 0x0000fd00ff057b82 */ /* 0x000e620000000800 */
[----:B------:R-:W-:Y:S01]  /*7010*/  BSSY B2, `(.L_x_15557) ;  /* 0x000002e000027945 */ /* 0x000fe20003800000 */
[-C--:B-1----:R-:W-:Y:S02]  /*7020*/  ISETP.GE.AND P0, PT, R152, R5.reuse, PT ;  /* 0x000000059800720c */ /* 0x082fe40003f06270 */
[----:B--2---:R-:W-:-:S11]  /*7030*/  ISETP.GE.AND P1, PT, R6, R5, PT ;  /* 0x000000050600720c */ /* 0x004fd60003f26270 */
[----:B------:R-:W-:Y:S05]  /*7040*/  @P0 BRA `(.L_x_15558) ;  /* 0x0000000000a80947 */ /* 0x000fea0003800000 */
[----:B------:R-:W1:Y:S01]  /*7050*/  LDS.128 R4, [R3+0x8400] ;  /* 0x0084000003047984 */ /* 0x000e620000000c00 */
[----:B------:R-:W-:Y:S01]  /*7060*/  SHF.R.U32.HI R37, RZ, 0x10, R31 ;  /* 0x00000010ff257819 */ /* 0x000fe2000001161f */
[--C-:B------:R-:W-:Y:S01]  /*7070*/  HADD2.F32 R38, -RZ, R40.reuse.H0_H0 ;  /* 0x20000028ff267230 */ /* 0x100fe20000004100 */
[--C-:B0-----:R-:W-:Y:S01]  /*7080*/  SHF.R.U32.HI R39, RZ, 0x10, R33.reuse ;  /* 0x00000010ff277819 */ /* 0x101fe20000011621 */
[----:B------:R-:W-:Y:S01]  /*7090*/  HADD2.F32 R36, -RZ, R40.H1_H1 ;  /* 0x30000028ff247230 */ /* 0x000fe20000004100 */
[----:B------:R-:W-:Y:S01]  /*70a0*/  SHF.R.U64 R43, R32, 0x10, R33 ;  /* 0x00000010202b7819 */ /* 0x000fe20000001221 */
[----:B------:R-:W-:Y:S01]  /*70b0*/  HADD2.F32 R37, -RZ, R37.H0_H0 ;  /* 0x20000025ff257230 */ /* 0x000fe20000004100 */
[----:B------:R-:W-:Y:S01]  /*70c0*/  SHF.R.U64 R45, R30, 0x10, R31 ;  /* 0x000000101e2d7819 */ /* 0x000fe2000000121f */
[----:B------:R-:W-:Y:S02]  /*70d0*/  HADD2.F32 R39, -RZ, R39.H0_H0 ;  /* 0x20000027ff277230 */ /* 0x000fe40000004100 */
[----:B-1----:R-:W-:-:S02]  /*70e0*/  HADD2.F32 R32, -RZ, R7.H0_H0 ;  /* 0x20000007ff207230 */ /* 0x002fc40000004100 */
        /* <DEDUP_REMOVED lines=32> */
.L_x_15558:
[----:B------:R-:W-:Y:S05]  /*72f0*/  BSYNC B2 ;  /* 0x0000000000027941 */ /* 0x000fea0003800000 */
.L_x_15557:
[----:B------:R-:W-:Y:S05]  /*7300*/  @P1 BRA `(.L_x_15556) ;  /* 0x0000000000a81947 */ /* 0x000fea0003800000 */
[----:B-1----:R-:W1:Y:S01]  /*7310*/  LDS.128 R4, [R0] ;  /* 0x0000000000047984 */ /* 0x002e620000000c00 */
[----:B------:R-:W-:Y:S01]  /*7320*/  SHF.R.U32.HI R31, RZ, 0x10, R25 ;  /* 0x00000010ff1f7819 */ /* 0x000fe20000011619 */
[----:B------:R-:W-:Y:S01]  /*7330*/  HADD2.F32 R30, -RZ, R47.H1_H1 ;  /* 0x3000002fff1e7230 */ /* 0x000fe20000004100 */
[----:B------:R-:W-:Y:S01]  /*7340*/  SHF.R.U32.HI R33, RZ, 0x10, R21 ;  /* 0x00000010ff217819 */ /* 0x000fe20000011615 */
[----:B------:R-:W-:Y:S01]  /*7350*/  HADD2.F32 R32, -RZ, R46.H1_H1 ;  /* 0x3000002eff207230 */ /* 0x000fe20000004100 */
[----:B------:R-:W-:Y:S01]  /*7360*/  SHF.R.U64 R41, R24, 0x10, R25 ;  /* 0x0000001018297819 */ /* 0x000fe20000001219 */
[----:B------:R-:W-:Y:S01]  /*7370*/  HADD2.F32 R31, -RZ, R31.H0_H0 ;  /* 0x2000001fff1f7230 */ /* 0x000fe20000004100 */
[----:B0-----:R-:W-:Y:S01]  /*7380*/  SHF.R.U64 R39, R20, 0x10, R21 ;  /* 0x0000001014277819 */ /* 0x001fe20000001215 */
[----:B------:R-:W-:Y:S02]  /*7390*/  HADD2.F32 R33, -RZ, R33.H0_H0 ;  /* 0x20000021ff217230 */ /* 0x000fe40000004100 */
[----:B-1----:R-:W-:-:S02]  /*73a0*/  HADD2.F32 R25, -RZ, R7.H1_H1 ;  /* 0x30000007ff197230 */ /* 0x002fc40000004100 */
        /* <DEDUP_REMOVED lines=32> */
.L_x_15556:
[----:B------:R-:W-:Y:S05]  /*75b0*/  BSYNC B1 ;  /* 0x0000000000017941 */ /* 0x000fea0003800000 */
.L_x_15555:
[----:B-12---:R-:W-:-:S05]  /*75c0*/  VIADD R4, R155, 0x60 ;  /* 0x000000609b047836 */ /* 0x006fca0000000000 */
[----:B------:R-:W-:-:S13]  /*75d0*/  ISETP.GE.AND P0, PT, R4, R34, PT ;  /* 0x000000220400720c */ /* 0x000fda0003f06270 */
        /* <DEDUP_REMOVED lines=9> */
[--C-:B------:R-:W-:Y:S01]  /*7670*/  HADD2.F32 R24, -RZ, R48.reuse.H1_H1 ;  /* 0x30000030ff187230 */ /* 0x100fe20000004100 */
[--C-:B------:R-:W-:Y:S01]  /*7680*/  SHF.R.U64 R33, R26, 0x10, R27.reuse ;  /* 0x000000101a217819 */ /* 0x100fe2000000121b */
[----:B------:R-:W-:Y:S01]  /*7690*/  HADD2.F32 R26, -RZ, R48.H0_H0 ;  /* 0x20000030ff1a7230 */ /* 0x000fe20000004100 */
[----:B------:R-:W-:Y:S01]  /*76a0*/  SHF.R.U32.HI R27, RZ, 0x10, R27 ;  /* 0x00000010ff1b7819 */ /* 0x000fe2000001161b */
[----:B------:R-:W-:Y:S01]  /*76b0*/  HADD2.F32 R25, -RZ, R25.H0_H0 ;  /* 0x20000019ff197230 */ /* 0x000fe20000004100 */
[----:B------:R-:W-:-:S03]  /*76c0*/  SHF.R.U64 R35, R12, 0x10, R13 ;  /* 0x000000100c237819 */ /* 0x000fc6000000120d */
[----:B------:R-:W-:Y:S02]  /*76d0*/  HADD2.F32 R27, -RZ, R27.H0_H0 ;  /* 0x2000001bff1b7230 */ /* 0x000fe40000004100 */
[--C-:B-1----:R-:W-:Y:S02]  /*76e0*/  HADD2.F32 R21, -RZ, R7.reuse.H1_H1 ;  /* 0x30000007ff157230 */ /* 0x102fe40000004100 */
        /* <DEDUP_REMOVED lines=9> */
[----:B------:R-:W-:Y:S02]  /*7780*/  HADD2.F32 R21, -RZ, R29.H0_H0 ;  /* 0x2000001dff157230 */ /* 0x000fe40000004100 */
[----:B------:R-:W-:Y:S01]  /*7790*/  FFMA.FTZ R31, R20, R25, -R31 ;  /* 0x00000019141f7223 */ /* 0x000fe2000001081f */
[----:B------:R-:W-:Y:S02]  /*77a0*/  HADD2.F32 R6, -RZ, R5.H0_H0 ;  /* 0x20000005ff067230 */ /* 0x000fe40000004100 */
[----:B------:R-:W-:Y:S01]  /*77b0*/  FMUL.FTZ R32, R4, R24 ;  /* 0x0000001804207220 */ /* 0x000fe20000410000 */
[----:B------:R-:W-:-:S02]  /*77c0*/  HADD2.F32 R29, -RZ, R29.H1_H1 ;  /* 0x3000001dff1d7230 */ /* 0x000fc40000004100 */
[C---:B------:R-:W-:Y:S01]  /*77d0*/  FFMA.FTZ R30, R7.reuse, R24, -R30 ;  /* 0x00000018071e7223 */ /* 0x040fe2000001081e */
[----:B------:R-:W-:Y:S02]  /*77e0*/  HADD2.F32 R5, -RZ, R5.H1_H1 ;  /* 0x30000005ff057230 */ /* 0x000fe40000004100 */
        /* <DEDUP_REMOVED lines=16> */
.L_x_15561:
[----:B------:R-:W-:Y:S05]  /*78f0*/  BSYNC B1 ;  /* 0x0000000000017941 */ /* 0x000fea0003800000 */
.L_x_15560:
[----:B------:R-:W-:Y:S05]  /*7900*/  @P1 BRA `(.L_x_15559) ;  /* 0x0000001400e81947 */ /* 0x000fea0003800000 */
[----:B-1----:R-:W1:Y:S01]  /*7910*/  LDS.128 R4, [R0+0x3000] ;  /* 0x0030000000047984 */ /* 0x002e620000000c00 */
        /* <DEDUP_REMOVED lines=10> */
[--C-:B-1----:R-:W-:Y:S02]  /*79c0*/  HADD2.F32 R10, -RZ, R7.reuse.H1_H1 ;  /* 0x30000007ff0a7230 */ /* 0x102fe40000004100 */
        /* <DEDUP_REMOVED lines=31> */
.L_x_15546:
[----:B------:R-:W0:Y:S01]  /*7bc0*/  S2R R0, SR_TID.X ;  /* 0x0000000000007919 */ /* 0x000e220000002100 */
[----:B------:R-:W3:Y:S01]  /*7bd0*/  LDC R32, c[0x0][0x448] ;  /* 0x00011200ff207b82 */ /* 0x000ee20000000800 */
[----:B------:R-:W-:Y:S01]  /*7be0*/  ULDC.64 UR4, c[0x0][0x3f8] ;  /* 0x0000fe0000047ab9 */ /* 0x000fe20000000a00 */
[----:B------:R-:W-:Y:S01]  /*7bf0*/  ULDC.64 UR6, c[0x0][0x408] ;  /* 0x0001020000067ab9 */ /* 0x000fe20000000a00 */
[----:B------:R-:W-:Y:S02]  /*7c00*/  IMAD.MOV.U32 R4, RZ, RZ, R26 ;  /* 0x000000ffff047224 */ /* 0x000fe400078e001a */
[----:B------:R-:W-:Y:S02]  /*7c10*/  IMAD.MOV.U32 R6, RZ, RZ, R24 ;  /* 0x000000ffff067224 */ /* 0x000fe400078e0018 */
[----:B------:R-:W-:Y:S01]  /*7c20*/  IMAD.MOV.U32 R7, RZ, RZ, R33 ;  /* 0x000000ffff077224 */ /* 0x000fe200078e0021 */
[----:B---3--:R-:W-:Y:S01]  /*7c30*/  ISETP.NE.AND P0, PT, R32, 0x1, PT ;  /* 0x000000012000780c */ /* 0x008fe20003f05270 */
[----:B0-----:R-:W-:-:S05]  /*7c40*/  VIADD R0, R0, 0xffffff80 ;  /* 0xffffff8000007836 */ /* 0x001fca0000000000 */
[----:B------:R-:W-:-:S07]  /*7c50*/  SHF.R.S32.HI R3, RZ, 0x1f, R0 ;  /* 0x0000001fff037819 */ /* 0x000fce0000011400 */
[----:B------:R-:W0:Y:S01]  /*7c60*/  @P0 LDC R5, c[0x0][0x450] ;  /* 0x00011400ff050b82 */ /* 0x000e220000000800 */
[----:B------:R-:W-:-:S04]  /*7c70*/  LEA.HI R3, R3, R0, RZ, 0x2 ;  /* 0x0000000003037211 */ /* 0x000fc800078f10ff */
[----:B------:R-:W-:-:S05]  /*7c80*/  LOP3.LUT R3, R3, 0xfffffffc, RZ, 0xc0, !PT ;  /* 0xfffffffc03037812 */ /* 0x000fca00078ec0ff */
[----:B------:R-:W-:Y:S02]  /*7c90*/  IMAD.IADD R3, R0, 0x1, -R3 ;  /* 0x0000000100037824 */ /* 0x000fe400078e0a03 */
[----:B------:R-:W3:Y:S02]  /*7ca0*/  @P0 LDC R0, c[0x0][0x44c] ;  /* 0x00011300ff000b82 */ /* 0x000ee40000000800 */
[----:B------:R-:W-:-:S04]  /*7cb0*/  IMAD R3, R3, 0x60, R39 ;  /* 0x0000006003037824 */ /* 0x000fc800078e0227 */
[----:B---3--:R-:W-:-:S05]  /*7cc0*/  @P0 IMAD.HI.U32 R0, R3, R0, RZ ;  /* 0x0000000003000227 */ /* 0x008fca00078e00ff */
[----:B0-----:R-:W-:Y:S02]  /*7cd0*/  @P0 SHF.R.U32.HI R3, RZ, R5, R0 ;  /* 0x00000005ff030219 */ /* 0x001fe40000011600 */
        /* <DEDUP_REMOVED lines=18> */
[----:B------:R-:W3:Y:S01]  /*7e00*/  LDL R6, [R1+0xc] ;  /* 0x00000c0001067983 */ /* 0x000ee20000100800 */
[----:B------:R-:W0:Y:S03]  /*7e10*/  LDC R43, c[0x0][0x3f4] ;  /* 0x0000fd00ff2b7b82 */ /* 0x000e260000000800 */
[----:B------:R-:W5:Y:S04]  /*7e20*/  SHFL.IDX PT, R3, R25, RZ, 0x1c1f ;  /* 0x001c1fff19037589 */ /* 0x000f6800000e0000 */
[----:B------:R-:W2:Y:S04]  /*7e30*/  SHFL.IDX PT, R0, R26, RZ, 0x1c1f ;  /* 0x001c1fff1a007589 */ /* 0x000ea800000e0000 */
[----:B-1----:R-:W1:Y:S04]  /*7e40*/  SHFL.IDX PT, R14, R27, RZ, 0x1c1f ;  /* 0x001c1fff1b0e7589 */ /* 0x002e6800000e0000 */
[----:B------:R-:W1:Y:S01]  /*7e50*/  SHFL.IDX PT, R4, R24, RZ, 0x1c1f ;  /* 0x001c1fff18047589 */ /* 0x000e6200000e0000 */
[----:B0-----:R-:W-:Y:S01]  /*7e60*/  ISETP.GE.AND P0, PT, R16, R43, PT ;  /* 0x0000002b1000720c */ /* 0x001fe20003f06270 */
[----:B---3--:R-:W-:-:S05]  /*7e70*/  IMAD R32, R6, R32, RZ ;  /* 0x0000002006207224 */ /* 0x008fca00078e02ff */
[----:B------:R-:W-:-:S13]  /*7e80*/  ISETP.GE.OR P1, PT, R39, R32, P0 ;  /* 0x000000202700720c */ /* 0x000fda0000726670 */
[C---:B------:R-:W-:Y:S01]  /*7e90*/  @!P1 IMAD.SHL.U32 R5, R16.reuse, 0x2, RZ ;  /* 0x0000000210059824 */ /* 0x040fe200078e00ff */
[----:B------:R-:W-:-:S04]  /*7ea0*/  @!P1 SHF.L.U64.HI R21, R16, 0x1, R17 ;  /* 0x0000000110159819 */ /* 0x000fc80000010211 */
[----:B-----5:R-:W-:-:S05]  /*7eb0*/  @!P1 IADD3 R6, P2, R3, R5, RZ ;  /* 0x0000000503069210 */ /* 0x020fca0007f5e0ff */
[----:B--2---:R-:W-:-:S05]  /*7ec0*/  @!P1 IMAD.X R7, R0, 0x1, R21, P2 ;  /* 0x0000000100079824 */ /* 0x004fca00010e0615 */
[----:B----4-:R-:W2:Y:S01]  /*7ed0*/  @!P1 LD.E.128 R8, desc[UR40][R6.64] ;  /* 0x0000002806089980 */ /* 0x010ea2000c101d00 */
[----:B-1----:R-:W-:-:S04]  /*7ee0*/  @!P1 IADD3 R14, P2, R14, R5, RZ ;  /* 0x000000050e0e9210 */ /* 0x002fc80007f5e0ff */
[----:B------:R-:W-:-:S05]  /*7ef0*/  @!P1 IADD3.X R3, R4, R21, RZ, P2, !PT ;  /* 0x0000001504039210 */ /* 0x000fca00017fe4ff */
        /* <DEDUP_REMOVED lines=8> */
[----:B--2---:R-:W-:Y:S01]  /*7f80*/  @!P1 IMAD.MOV.U32 R34, RZ, RZ, R8 ;  /* 0x000000ffff229224 */ /* 0x004fe200078e0008 */
[----:B------:R-:W-:Y:S01]  /*7f90*/  @!P1 MOV R37, R11 ;  /* 0x0000000b00259202 */ /* 0x000fe20000000f00 */
[----:B------:R-:W-:Y:S02]  /*7fa0*/  @!P1 IMAD.MOV.U32 R35, RZ, RZ, R9 ;  /* 0x000000ffff239224 */ /* 0x000fe400078e0009 */
[----:B------:R-:W-:Y:S02]  /*7fb0*/  IMAD.MOV.U32 R0, RZ, RZ, R34 ;  /* 0x000000ffff007224 */ /* 0x000fe400078e0022 */
        /* <DEDUP_REMOVED lines=11> */
[----:B------:R-:W-:Y:S01]  /*8070*/  @!P1 IMAD.MOV.U32 R20, RZ, RZ, R6 ;  /* 0x000000ffff149224 */ /* 0x000fe200078e0006 */
[----:B------:R-:W-:Y:S01]  /*8080*/  MOV R4, R30 ;  /* 0x0000001e00047202 */ /* 0x000fe20000000f00 */
[----:B------:R-:W-:Y:S02]  /*8090*/  @!P1 IMAD.MOV.U32 R21, RZ, RZ, R7 ;  /* 0x000000ffff159224 */ /* 0x000fe400078e0007 */
[----:B------:R-:W-:Y:S02]  /*80a0*/  IMAD.MOV.U32 R5, RZ, RZ, R31 ;  /* 0x000000ffff057224 */ /* 0x000fe400078e001f */
[----:B------:R-:W-:-:S02]  /*80b0*/  IMAD.MOV.U32 R6, RZ, RZ, R20 ;  /* 0x000000ffff067224 */ /* 0x000fc400078e0014 */
[----:B------:R-:W-:Y:S01]  /*80c0*/  IMAD.MOV.U32 R7, RZ, RZ, R21 ;  /* 0x000000ffff077224 */ /* 0x000fe200078e0015 */
[----:B------:R-:W-:Y:S02]  /*80d0*/  PRMT R45, R5, 0x7610, R45 ;  /* 0x00007610052d7816 */ /* 0x000fe4000000002d */
[----:B------:R-:W-:Y:S02]  /*80e0*/  PRMT R56, R4, 0x5410, R6 ;  /* 0x0000541004387816 */ /* 0x000fe40000000006 */
[----:B------:R-:W-:Y:S02]  /*80f0*/  CS2R R4, SRZ ;  /* 0x0000000000047805 */ /* 0x000fe4000001ff00 */
[----:B01--4-:R-:W-:-:S07]  /*8100*/  PRMT R42, R42, 0x5410, R7 ;  /* 0x000054102a2a7816 */ /* 0x013fce0000000007 */
.L_x_15791:
[----:B------:R-:W4:Y:S01]  /*8110*/  LDL R7, [R1+0x5c] ;  /* 0x00005c0001077983 */ /* 0x000f220000100800 */
[----:B------:R-:W-:Y:S01]  /*8120*/  VIADD R39, R39, 0x60 ;  /* 0x0000006027277836 */ /* 0x000fe20000000000 */
[----:B------:R-:W-:Y:S01]  /*8130*/  BSSY B1, `(.L_x_15563) ;  /* 0x0000016000017945 */ /* 0x000fe20003800000 */
[----:B------:R-:W-:Y:S02]  /*8140*/  CS2R R8, SRZ ;  /* 0x0000000000087805 */ /* 0x000fe4000001ff00 */
[----:B------:R-:W-:Y:S02]  /*8150*/  CS2R R10, SRZ ;  /* 0x00000000000a7805 */ /* 0x000fe4000001ff00 */
[----:B------:R-:W-:Y:S02]  /*8160*/  ISETP.GE.AND P1, PT, R39, R32, PT ;  /* 0x000000202700720c */ /* 0x000fe40003f26270 */
[----:B----4-:R-:W-:-:S04]  /*8170*/  LEA.HI R6, R7, R7, RZ, 0x1 ;  /* 0x0000000707067211 */ /* 0x010fc800078f08ff */
[----:B------:R-:W-:-:S05]  /*8180*/  LOP3.LUT R6, R6, 0xfffffffe, RZ, 0xc0, !PT ;  /* 0xfffffffe06067812 */ /* 0x000fca00078ec0ff */
[----:B------:R-:W-:Y:S01]  /*8190*/  IMAD.IADD R13, R7, 0x1, -R6 ;  /* 0x00000001070d7824 */ /* 0x000fe200078e0a06 */
[----:B------:R-:W-:-:S04]  /*81a0*/  CS2R R6, SRZ ;  /* 0x0000000000067805 */ /* 0x000fc8000001ff00 */
[----:B------:R-:W-:Y:S01]  /*81b0*/  SHF.L.U32 R13, R13, 0x1f, RZ ;  /* 0x0000001f0d0d7819 */ /* 0x000fe200000006ff */
[----:B------:R-:W-:Y:S06]  /*81c0*/  @P1 BRA `(.L_x_15564) ;  /* 0x0000000000301947 */ /* 0x000fec0003800000 */
[----:B------:R-:W-:Y:S02]  /*81d0*/  CS2R R6, SRZ ;  /* 0x0000000000067805 */ /* 0x000fe4000001ff00 */
[----:B------:R-:W-:Y:S02]  /*81e0*/  CS2R R8, SRZ ;  /* 0x0000000000087805 */ /* 0x000fe4000001ff00 */
[----:B------:R-:W-:Y:S01]  /*81f0*/  CS2R R10, SRZ ;  /* 0x00000000000a7805 */ /* 0x000fe2000001ff00 */
[----:B------:R-:W-:Y:S06]  /*8200*/  @P0 BRA `(.L_x_15564) ;  /* 0x0000000000200947 */ /* 0x000fec0003800000 */
[C---:B------:R-:W-:Y:S01]  /*8210*/  IMAD.SHL.U32 R4, R16.reuse, 0x2, RZ ;  /* 0x0000000210047824 */ /* 0x040fe200078e00ff */
[----:B------:R-:W-:-:S04]  /*8220*/  SHF.L.U64.HI R5, R16, 0x1, R17 ;  /* 0x0000000110057819 */ /* 0x000fc80000010211 */
[-C--:B---3--:R-:W-:Y:S02]  /*8230*/  IADD3 R8, P1, R3, R4.reuse, RZ ;  /* 0x0000000403087210 */ /* 0x088fe40007f3e0ff */
[----:B------:R-:W-:Y:S02]  /*8240*/  IADD3 R4, P2, R14, R4, RZ ;  /* 0x000000040e047210 */ /* 0x000fe40007f5e0ff */
[----:B--2---:R-:W-:-:S03]  /*8250*/  IADD3.X R9, R0, R5, RZ, P1, !PT ;  /* 0x0000000500097210 */ /* 0x004fc60000ffe4ff */
[----:B------:R-:W-:-:S03]  /*8260*/  IMAD.X R5, R24, 0x1, R5, P2 ;  /* 0x0000000118057824 */ /* 0x000fc600010e0605 */
[----:B------:R-:W5:Y:S04]  /*8270*/  LD.E.128 R8, desc[UR40][R8.64] ;  /* 0x0000002808087980 */ /* 0x000f68000c101d00 */
[----:B------:R-:W5:Y:S02]  /*8280*/  LD.E.128 R4, desc[UR40][R4.64] ;  /* 0x0000002804047980 */ /* 0x000f64000c101d00 */
.L_x_15564:
[----:B------:R-:W-:Y:S05]  /*8290*/  BSYNC B1 ;  /* 0x0000000000017941 */ /* 0x000fea0003800000 */
.L_x_15563:
[----:B------:R-:W0:Y:S01]  /*82a0*/  SYNCS.PHASECHK.TRANS64.TRYWAIT P1, [R2+URZ+0x16800], R13 ;  /* 0x0168000d020075a7 */ /* 0x000e22000802017f */
[----:B------:R-:W-:Y:S01]  /*82b0*/  IMAD R29, R29, -0xc0, R32 ;  /* 0xffffff401d1d7824 */ /* 0x000fe200078e0220 */
[----:B------:R-:W-:Y:S01]  /*82c0*/  BSSY B1, `(.L_x_15565) ;  /* 0x0000012000017945 */ /* 0x000fe20003800000 */
[----:B------:R-:W-:Y:S02]  /*82d0*/  VIADD R14, R155, 0x60 ;  /* 0x000000609b0e7836 */ /* 0x000fe40000000000 */
[----:B---3-5:R-:W-:Y:S01]  /*82e0*/  IMAD.MOV.U32 R3, RZ, RZ, R4 ;  /* 0x000000ffff037224 */ /* 0x028fe200078e0004 */
[----:B--2---:R-:W-:Y:S01]  /*82f0*/  VIMNMX R0, R29, 0xc0, PT ;  /* 0x000000c01d007848 */ /* 0x004fe20003fe0100 */
[----:B------:R-:W-:Y:S02]  /*8300*/  IMAD.MOV.U32 R12, RZ, RZ, R5 ;  /* 0x000000ffff0c7224 */ /* 0x000fe400078e0005 */
[----:B------:R-:W-:Y:S01]  /*8310*/  IMAD.IADD R29, R16, 0x1, R43 ;  /* 0x00000001101d7824 */ /* 0x000fe200078e022b */
[----:B------:R-:W-:-:S02]  /*8320*/  ISETP.GE.OR P2, PT, R155, R0, P0 ;  /* 0x000000009b00720c */ /* 0x000fc40000746670 */
[----:B------:R-:W-:Y:S01]  /*8330*/  ISETP.GE.OR P0, PT, R14, R0, P0 ;  /* 0x000000000e00720c */ /* 0x000fe20000706670 */
[----:B------:R-:W-:Y:S01]  /*8340*/  IMAD.MOV.U32 R0, RZ, RZ, R6 ;  /* 0x000000ffff007224 */ /* 0x000fe200078e0006 */
[----:B------:R-:W-:Y:S01]  /*8350*/  PRMT R40, R40, 0x5410, R3 ;  /* 0x0000541028287816 */ /* 0x000fe20000000003 */
[----:B------:R-:W-:Y:S01]  /*8360*/  IMAD.MOV.U32 R3, RZ, RZ, R7 ;  /* 0x000000ffff037224 */ /* 0x000fe200078e0007 */
[----:B------:R-:W-:Y:S01]  /*8370*/  PRMT R41, R12, 0x7610, R41 ;  /* 0x000076100c297816 */ /* 0x000fe20000000029 */
[----:B------:R-:W-:Y:S01]  /*8380*/  IMAD.MOV.U32 R14, RZ, RZ, R9 ;  /* 0x000000ffff0e7224 */ /* 0x000fe200078e0009 */
[----:B------:R-:W-:Y:S02]  /*8390*/  MOV R12, R8 ;  /* 0x00000008000c7202 */ /* 0x000fe40000000f00 */
[----:B------:R-:W-:Y:S02]  /*83a0*/  PRMT R39, R3, 0x5410, R0 ;  /* 0x0000541003277816 */ /* 0x000fe40000000000 */
[----:B------:R-:W-:-:S02]  /*83b0*/  PRMT R40, R12, 0x7610, R40 ;  /* 0x000076100c287816 */ /* 0x000fc40000000028 */
[----:B------:R-:W-:Y:S01]  /*83c0*/  PRMT R41, R41, 0x5410, R14 ;  /* 0x0000541029297816 */ /* 0x000fe2000000000e */
[----:B0-----:R-:W-:Y:S06]  /*83d0*/  @!P1 BRA `(.L_x_15566) ;  /* 0x0000013000b89947 */ /* 0x001fec0003800000 */
.L_x_15792:
[----:B------:R-:W-:Y:S05]  /*83e0*/  BSYNC B1 ;  /* 0x0000000000017941 */ /* 0x000fea0003800000 */
.L_x_15565:
[----:B------:R-:W-:Y:S01]  /*83f0*/  BSSY B1, `(.L_x_15567) ;  /* 0x0000069000017945 */ /* 0x000fe20003800000 */
[----:B------:R-:W-:Y:S01]  /*8400*/  IMAD.MOV.U32 R0, RZ, RZ, R10 ;  /* 0x000000ffff007224 */ /* 0x000fe200078e000a */
[----:B------:R-:W-:Y:S01]  /*8410*/  LOP3.LUT R29, R29, 0x38, RZ, 0xc0, !PT ;  /* 0x000000381d1d7812 */ /* 0x000fe200078ec0ff */
[----:B------:R-:W-:Y:S01]  /*8420*/  IMAD.MOV.U32 R3, RZ, RZ, R11 ;  /* 0x000000ffff037224 */ /* 0x000fe200078e000b */
[----:B------:R-:W-:Y:S06]  /*8430*/  @P2 BRA `(.L_x_15568) ;  /* 0x0000000400902947 */ /* 0x000fec0003800000 */
[----:B------:R-:W2:Y:S01]  /*8440*/  LDL R12, [R1+0x44] ;  /* 0x00004400010c7983 */ /* 0x000ea20000100800 */
[----:B------:R-:W1:Y:S02]  /*8450*/  S2R R14, SR_TID.X ;  /* 0x00000000000e7919 */ /* 0x000e640000002100 */
[----:B-1----:R-:W-:-:S05]  /*8460*/  VIADD R14, R14, 0xffffff80 ;  /* 0xffffff800e0e7836 */ /* 0x002fca0000000000 */
[----:B------:R-:W-:-:S04]  /*8470*/  SHF.R.S32.HI R25, RZ, 0x1f, R14 ;  /* 0x0000001fff197819 */ /* 0x000fc8000001140e */
[----:B------:R-:W-:-:S04]  /*8480*/  LEA.HI R25, R25, R14, RZ, 0x5 ;  /* 0x0000000e19197211 */ /* 0x000fc800078f28ff */
[----:B------:R-:W-:Y:S01]  /*8490*/  SHF.R.S32.HI R25, RZ, 0x5, R25 ;  /* 0x00000005ff197819 */ /* 0x000fe20000011419 */
[--C-:B------:R-:W-:Y:S01]  /*84a0*/  HADD2.F32 R43, -RZ, R45.reuse.H1_H1 ;  /* 0x3000002dff2b7230 */ /* 0x100fe20000004100 */
[----:B------:R-:W-:Y:S01]  /*84b0*/  SHF.R.U64 R55, R34, 0x10, R35 ;  /* 0x0000001022377819 */ /* 0x000fe20000001223 */
[----:B------:R-:W-:Y:S01]  /*84c0*/  HADD2.F32 R45, -RZ, R45.H0_H0 ;  /* 0x2000002dff2d7230 */ /* 0x000fe20000004100 */
[----:B------:R-:W-:Y:S02]  /*84d0*/  SHF.R.U32.HI R44, RZ, 0x10, R31 ;  /* 0x00000010ff2c7819 */ /* 0x000fe4000001161f */
        /* <DEDUP_REMOVED lines=9> */
[----:B------:R-:W-:Y:S02]  /*8570*/  LOP3.LUT R12, R24, 0x38, R16, 0xf8, !PT ;  /* 0x00000038180c7812 */ /* 0x000fe400078ef810 */
[----:B------:R-:W-:-:S04]  /*8580*/  SHF.R.U32.HI R15, RZ, 0x3, R24 ;  /* 0x00000003ff0f7819 */ /* 0x000fc80000011618 */
[----:B------:R-:W-:Y:S02]  /*8590*/  LOP3.LUT R12, R12, R15, RZ, 0x3c, !PT ;  /* 0x0000000f0c0c7212 */ /* 0x000fe400078e3cff */
[----:B------:R-:W-:Y:S02]  /*85a0*/  LOP3.LUT R24, R15, R29, R24, 0x1e, !PT ;  /* 0x0000001d0f187212 */ /* 0x000fe400078e1e18 */
[----:B0-----:R-:W-:-:S03]  /*85b0*/  LEA R13, R25, R12, 0x9 ;  /* 0x0000000c190d7211 */ /* 0x001fc600078e48ff */
[----:B------:R-:W-:-:S04]  /*85c0*/  IMAD R25, R25, 0x200, R24 ;  /* 0x0000020019197824 */ /* 0x000fc800078e0218 */
        /* <DEDUP_REMOVED lines=75> */
.L_x_15568:
[----:B------:R-:W-:Y:S05]  /*8a80*/  BSYNC B1 ;  /* 0x0000000000017941 */ /* 0x000fea0003800000 */
.L_x_15567:
[----:B------:R-:W-:Y:S01]  /*8a90*/  PRMT R33, R0, 0x5410, R3 ;  /* 0x0000541000217816 */ /* 0x000fe20000000003 */
[----:B------:R-:W-:Y:S06]  /*8aa0*/  @P0 BRA `(.L_x_15559) ;  /* 0x0000000400800947 */ /* 0x000fec0003800000 */
[----:B------:R-:W2:Y:S01]  /*8ab0*/  LDL R20, [R1+0x48] ;  /* 0x0000480001147983 */ /* 0x000ea20000100800 */
[C---:B-1----:R-:W-:Y:S02]  /*8ac0*/  VIADD R12, R155.reuse, 0x60 ;  /* 0x000000609b0c7836 */ /* 0x042fe40000000000 */
[----:B0-----:R-:W-:Y:S01]  /*8ad0*/  VIADD R13, R155, 0x60 ;  /* 0x000000609b0d7836 */ /* 0x001fe20000000000 */
[----:B------:R-:W3:Y:S01]  /*8ae0*/  LDL R45, [R1+0x64] ;  /* 0x00006400012d7983 */ /* 0x000ee20000100800 */
[----:B------:R-:W-:-:S03]  /*8af0*/  IMAD.SHL.U32 R12, R12, 0x40, RZ ;  /* 0x000000400c0c7824 */ /* 0x000fc600078e00ff */
[----:B------:R-:W-:Y:S02]  /*8b00*/  SHF.L.U32 R13, R13, 0x6, RZ ;  /* 0x000000060d0d7819 */ /* 0x000fe400000006ff */
[----:B------:R-:W-:Y:S02]  /*8b10*/  LOP3.LUT R12, R12, 0x1c0, RZ, 0xc0, !PT ;  /* 0x000001c00c0c7812 */ /* 0x000fe400078ec0ff */
[----:B------:R-:W-:Y:S02]  /*8b20*/  LOP3.LUT R13, R13, 0x1c0, RZ, 0xc0, !PT ;  /* 0x000001c00d0d7812 */ /* 0x000fe400078ec0ff */
[----:B------:R-:W-:-:S04]  /*8b30*/  SHF.R.U32.HI R12, RZ, 0x3, R12 ;  /* 0x00000003ff0c7819 */ /* 0x000fc8000001160c */
[----:B------:R-:W-:Y:S02]  /*8b40*/  LOP3.LUT R29, R12, R29, R13, 0x1e, !PT ;  /* 0x0000001d0c1d7212 */ /* 0x000fe400078e1e0d */
[--C-:B------:R-:W-:Y:S02]  /*8b50*/  SHF.R.U64 R37, R6, 0x10, R7.reuse ;  /* 0x0000001006257819 */ /* 0x100fe40000001207 */
[----:B------:R-:W-:Y:S02]  /*8b60*/  SHF.R.U32.HI R35, RZ, 0x10, R7 ;  /* 0x00000010ff237819 */ /* 0x000fe40000011607 */
[----:B------:R-:W-:Y:S01]  /*8b70*/  SHF.R.U64 R43, R10, 0x10, R11 ;  /* 0x000000100a2b7819 */ /* 0x000fe2000000120b */
[----:B------:R-:W-:Y:S01]  /*8b80*/  HADD2.F32 R10, -RZ, R41.H1_H1 ;  /* 0x30000029ff0a7230 */ /* 0x000fe20000004100 */
[----:B------:R-:W-:Y:S02]  /*8b90*/  SHF.R.U32.HI R21, RZ, 0x10, R9 ;  /* 0x00000010ff157819 */ /* 0x000fe40000011609 */
[----:B------:R-:W-:-:S05]  /*8ba0*/  SHF.R.U32.HI R30, RZ, 0x10, R5 ;  /* 0x00000010ff1e7819 */ /* 0x000fca0000011605 */
[----:B------:R-:W-:Y:S01]  /*8bb0*/  HADD2.F32 R30, -RZ, R30.H0_H0 ;  /* 0x2000001eff1e7230 */ /* 0x000fe20000004100 */
[----:B------:R-:W-:Y:S02]  /*8bc0*/  SHF.R.U64 R44, R8, 0x10, R9 ;  /* 0x00000010082c7819 */ /* 0x000fe40000001209 */
[----:B------:R-:W-:Y:S01]  /*8bd0*/  SHF.R.U32.HI R42, RZ, 0x10, R11 ;  /* 0x00000010ff2a7819 */ /* 0x000fe2000001160b */
[----:B------:R-:W-:Y:S01]  /*8be0*/  HADD2.F32 R11, -RZ, R39.H1_H1 ;  /* 0x30000027ff0b7230 */ /* 0x000fe20000004100 */
[----:B------:R-:W-:Y:S01]  /*8bf0*/  SHF.R.U64 R38, R4, 0x10, R5 ;  /* 0x0000001004267819 */ /* 0x000fe20000001205 */
[----:B--2---:R-:W-:-:S04]  /*8c00*/  IMAD.IADD R29, R20, 0x1, R29 ;  /* 0x00000001141d7824 */ /* 0x004fc800078e021d */
[----:B------:R-:W-:Y:S01]  /*8c10*/  IMAD R29, R29, 0x2, R2 ;  /* 0x000000021d1d7824 */ /* 0x000fe200078e0202 */
[----:B---3--:R-:W0:Y:S04]  /*8c20*/  LDS.128 R12, [R45+0x8400] ;  /* 0x008400002d0c7984 */ /* 0x008e280000000c00 */
[----:B------:R-:W1:Y:S01]  /*8c30*/  LDS.128 R24, [R29+0x8400] ;  /* 0x008400001d187984 */ /* 0x000e620000000c00 */
[----:B------:R-:W-:Y:S02]  /*8c40*/  HADD2.F32 R20, -RZ, R41.H0_H0 ;  /* 0x20000029ff147230 */ /* 0x000fe40000004100 */
[----:B0-----:R-:W-:Y:S02]  /*8c50*/  HADD2.F32 R3, -RZ, R13.H0_H0 ;  /* 0x2000000dff037230 */ /* 0x001fe40000004100 */
[----:B-1----:R-:W-:-:S05]  /*8c60*/  HADD2.F32 R7, -RZ, R25.H0_H0 ;  /* 0x20000019ff077230 */ /* 0x002fca0000004100 */
[C---:B------:R-:W-:Y:S01]  /*8c70*/  FMUL.FTZ R32, R7.reuse, R20 ;  /* 0x0000001407207220 */ /* 0x040fe20000410000 */
[-C--:B------:R-:W-:Y:S01]  /*8c80*/  FMUL.FTZ R34, R7, R10.reuse ;  /* 0x0000000a07227220 */ /* 0x080fe20000410000 */
[----:B------:R-:W-:Y:S02]  /*8c90*/  HADD2.F32 R25, -RZ, R25.H1_H1 ;  /* 0x30000019ff197230 */ /* 0x000fe40000004100 */
[C---:B------:R-:W-:Y:S01]  /*8ca0*/  FFMA.FTZ R32, R3.reuse, R10, -R32 ;  /* 0x0000000a03207223 */ /* 0x040fe20000010820 */
[----:B------:R-:W-:Y:S02]  /*8cb0*/  HADD2.F32 R6, -RZ, R24.H0_H0 ;  /* 0x20000018ff067230 */ /* 0x000fe40000004100 */
[----:B------:R-:W-:Y:S01]  /*8cc0*/  FFMA.FTZ R34, R3, R20, R34 ;  /* 0x0000001403227223 */ /* 0x000fe20000010022 */
[----:B------:R-:W-:Y:S02]  /*8cd0*/  HADD2.F32 R10, -RZ, R21.H0_H0 ;  /* 0x20000015ff0a7230 */ /* 0x000fe40000004100 */
[----:B------:R-:W-:-:S02]  /*8ce0*/  HADD2.F32 R7, -RZ, R40.H1_H1 ;  /* 0x30000028ff077230 */ /* 0x000fc40000004100 */
[----:B------:R-:W-:Y:S02]  /*8cf0*/  HADD2.F32 R3, -RZ, R40.H0_H0 ;  /* 0x20000028ff037230 */ /* 0x000fe40000004100 */
[C---:B------:R-:W-:Y:S01]  /*8d00*/  FMUL.FTZ R36, R25.reuse, R30 ;  /* 0x0000001e19247220 */ /* 0x040fe20000410000 */
[----:B------:R-:W-:Y:S02]  /*8d10*/  HADD2.F32 R13, -RZ, R13.H1_H1 ;  /* 0x3000000dff0d7230 */ /* 0x000fe40000004100 */
[-C--:B------:R-:W-:Y:S01]  /*8d20*/  FMUL.FTZ R20, R25, R10.reuse ;  /* 0x0000000a19147220 */ /* 0x080fe20000410000 */
[----:B------:R-:W-:Y:S02]  /*8d30*/  HADD2.F32 R0, -RZ, R12.H0_H0 ;  /* 0x2000000cff007230 */ /* 0x000fe40000004100 */
[C---:B------:R-:W-:Y:S01]  /*8d40*/  FMUL.FTZ R21, R6.reuse, R7 ;  /* 0x0000000706157220 */ /* 0x040fe20000410000 */
[-C--:B------:R-:W-:Y:S01]  /*8d50*/  FMUL.FTZ R6, R6, R3.reuse ;  /* 0x0000000306067220 */ /* 0x080fe20000410000 */
[C---:B------:R-:W-:Y:S01]  /*8d60*/  FFMA.FTZ R25, R13.reuse, R10, -R36 ;  /* 0x0000000a0d197223 */ /* 0x040fe20000010824 */
[----:B------:R-:W-:Y:S01]  /*8d70*/  FFMA.FTZ R31, R13, R30, R20 ;  /* 0x0000001e0d1f7223 */ /* 0x000fe20000010014 */
[----:B------:R-:W-:Y:S01]  /*8d80*/  FFMA.FTZ R21, R0, R3, -R21 ;  /* 0x0000000300157223 */ /* 0x000fe20000010815 */
[----:B------:R-:W-:-:S02]  /*8d90*/  HADD2.F32 R8, -RZ, R26.H0_H0 ;  /* 0x2000001aff087230 */ /* 0x000fc40000004100 */
[----:B------:R-:W-:Y:S01]  /*8da0*/  FFMA.FTZ R13, R0, R7, R6 ;  /* 0x00000007000d7223 */ /* 0x000fe20000010006 */
[----:B------:R-:W-:Y:S02]  /*8db0*/  HADD2.F32 R9, -RZ, R27.H0_H0 ;  /* 0x2000001bff097230 */ /* 0x000fe40000004100 */
[----:B------:R-:W-:Y:S02]  /*8dc0*/  HADD2.F32 R3, -RZ, R33.H0_H0 ;  /* 0x20000021ff037230 */ /* 0x000fe40000004100 */
[----:B------:R-:W-:Y:S02]  /*8dd0*/  HADD2.F32 R10, -RZ, R39.H0_H0 ;  /* 0x20000027ff0a7230 */ /* 0x000fe40000004100 */
[----:B------:R-:W-:Y:S02]  /*8de0*/  HADD2.F32 R0, -RZ, R33.H1_H1 ;  /* 0x30000021ff007230 */ /* 0x000fe40000004100 */
[----:B------:R-:W-:Y:S01]  /*8df0*/  FMUL.FTZ R7, R8, R11 ;  /* 0x0000000b08077220 */ /* 0x000fe20000410000 */
[----:B------:R-:W-:-:S02]  /*8e00*/  HADD2.F32 R5, -RZ, R15.H0_H0 ;  /* 0x2000000fff057230 */ /* 0x000fc40000004100 */
[----:B------:R-:W-:Y:S01]  /*8e10*/  FMUL.FTZ R33, R8, R3 ;  /* 0x0000000308217220 */ /* 0x000fe20000410000 */
[----:B------:R-:W-:Y:S02]  /*8e20*/  HADD2.F32 R4, -RZ, R14.H0_H0 ;  /* 0x2000000eff047230 */ /* 0x000fe40000004100 */
[C---:B------:R-:W-:Y:S01]  /*8e30*/  FMUL.FTZ R30, R9.reuse, R10 ;  /* 0x0000000a091e7220 */ /* 0x040fe20000410000 */
[----:B------:R-:W-:Y:S02]  /*8e40*/  HADD2.F32 R27, -RZ, R27.H1_H1 ;  /* 0x3000001bff1b7230 */ /* 0x000fe40000004100 */
[-C--:B------:R-:W-:Y:S01]  /*8e50*/  FMUL.FTZ R9, R9, R0.reuse ;  /* 0x0000000009097220 */ /* 0x080fe20000410000 */
[----:B------:R-:W-:Y:S02]  /*8e60*/  HADD2.F32 R8, -RZ, R35.H0_H0 ;  /* 0x20000023ff087230 */ /* 0x000fe40000004100 */
[----:B------:R-:W-:Y:S02]  /*8e70*/  HADD2.F32 R6, -RZ, R42.H0_H0 ;  /* 0x2000002aff067230 */ /* 0x000fe40000004100 */
[----:B------:R-:W-:Y:S01]  /*8e80*/  FFMA.FTZ R30, R5, R0, -R30 ;  /* 0x00000000051e7223 */ /* 0x000fe2000001081e */
[----:B------:R-:W-:-:S02]  /*8e90*/  HADD2.F32 R15, -RZ, R15.H1_H1 ;  /* 0x3000000fff0f7230 */ /* 0x000fc40000004100 */
[C---:B------:R-:W-:Y:S01]  /*8ea0*/  FFMA.FTZ R20, R4.reuse, R3, -R7 ;  /* 0x0000000304147223 */ /* 0x040fe20000010807 */
[----:B------:R-:W-:Y:S01]  /*8eb0*/  FFMA.FTZ R33, R4, R11, R33 ;  /* 0x0000000b04217223 */ /* 0x000fe20000010021 */
[----:B------:R-:W-:Y:S01]  /*8ec0*/  FFMA.FTZ R0, R5, R10, R9 ;  /* 0x0000000a05007223 */ /* 0x000fe20000010009 */
[----:B------:R-:W-:Y:S02]  /*8ed0*/  HADD2.F32 R24, -RZ, R24.H1_H1 ;  /* 0x30000018ff187230 */ /* 0x000fe40000004100 */
[C---:B------:R-:W-:Y:S01]  /*8ee0*/  FMUL.FTZ R4, R27.reuse, R8 ;  /* 0x000000081b047220 */ /* 0x040fe20000410000 */
[----:B------:R-:W-:Y:S02]  /*8ef0*/  HADD2.F32 R26, -RZ, R26.H1_H1 ;  /* 0x3000001aff1a7230 */ /* 0x000fe40000004100 */
[----:B------:R-:W-:Y:S01]  /*8f00*/  FMUL.FTZ R10, R27, R6 ;  /* 0x000000061b0a7220 */ /* 0x000fe20000410000 */
[----:B------:R-:W-:Y:S02]  /*8f10*/  HADD2.F32 R7, -RZ, R38.H0_H0 ;  /* 0x20000026ff077230 */ /* 0x000fe40000004100 */
[----:B------:R-:W-:-:S02]  /*8f20*/  HADD2.F32 R9, -RZ, R37.H0_H0 ;  /* 0x20000025ff097230 */ /* 0x000fc40000004100 */
[----:B------:R-:W-:Y:S02]  /*8f30*/  HADD2.F32 R3, -RZ, R44.H0_H0 ;  /* 0x2000002cff037230 */ /* 0x000fe40000004100 */
[----:B------:R-:W-:Y:S02]  /*8f40*/  HADD2.F32 R5, -RZ, R43.H0_H0 ;  /* 0x2000002bff057230 */ /* 0x000fe40000004100 */
        /* <DEDUP_REMOVED lines=22> */
.L_x_15559:
[----:B------:R-:W-:Y:S05]  /*90b0*/  BSYNC B0 ;  /* 0x0000000000007941 */ /* 0x000fea0003800000 */
.L_x_15545:
[----:B------:R-:W-:Y:S01]  /*90c0*/  @!PT LDS RZ, [RZ] ;  /* 0x00000000fffff984 */ /* 0x000fe20000000800 */
[----:B------:R-:W-:Y:S01]  /*90d0*/  @!PT LDS RZ, [RZ] ;  /* 0x00000000fffff984 */ /* 0x000fe20000000800 */
[----:B------:R-:W-:Y:S01]  /*90e0*/  @!PT LDS RZ, [RZ] ;  /* 0x00000000fffff984 */ /* 0x000fe20000000800 */
[----:B------:R-:W-:Y:S01]  /*90f0*/  @!PT LDS RZ, [RZ] ;  /* 0x00000000fffff984 */ /* 0x000fe20000000800 */
[----:B------:R4:W-:Y:S06]  /*9100*/  MEMBAR.ALL.CTA ;  /* 0x0000000000007992 */ /* 0x0009ec0000008000 */
[----:B----4-:R-:W4:Y:S01]  /*9110*/  FENCE.VIEW.ASYNC.S ;  /* 0x00000000000073c6 */ /* 0x010f220000000000 */
[----:B------:R-:W-:Y:S05]  /*9120*/  WARPSYNC.ALL ;  /* 0x0000000000007948 */ /* 0x000fea0003800000 */
[----:B----4-:R-:W-:Y:S06]  /*9130*/  BAR.SYNC.DEFER_BLOCKING 0xd, 0x180 ;  /* 0x0346000000007b1d */ /* 0x010fec0000010000 */
.L_x_15542:
[----:B--2---:R-:W2:Y:S02]  /*9140*/  LDL R0, [R1] ;  /* 0x0000000001007983 */ /* 0x004ea40000100800 */
[----:B--2---:R-:W-:-:S13]  /*9150*/  ISETP.NE.AND P0, PT, R0, 0x3, PT ;  /* 0x000000030000780c */ /* 0x004fda0003f05270 */
[----:B------:R-:W-:Y:S05]  /*9160*/  @!P0 BRA `(.L_x_15569) ;  /* 0x0000000000048947 */ /* 0x000fea0003800000 */
[----:B------:R-:W-:Y:S01]  /*9170*/  BPT.TRAP 0x1 ;  /* 0x000000040000795c */ /* 0x000fe20000300000 */
.L_x_15569:
[----:B---3--:R-:W-:Y:S01]  /*9180*/  IMAD R8, R23, 0x8, R2 ;  /* 0x0000000817087824 */ /* 0x008fe200078e0202 */
[----:B01----:R-:W-:-:S04]  /*9190*/  SHF.L.U32 R3, R156, 0x1f, RZ ;  /* 0x0000001f9c037819 */ /* 0x003fc800000006ff */
[----:B------:R0:W1:Y:S01]  /*91a0*/  SYNCS.PHASECHK.TRANS64.TRYWAIT P1, [R8+URZ+0x16830], R3 ;  /* 0x01683003080075a7 */ /* 0x000062000802017f */
[----:B------:R-:W-:Y:S05]  /*91b0*/  @!P0 BRA `(.L_x_15570) ;  /* 0x0000000000048947 */ /* 0x000fea0003800000 */
[----:B------:R-:W-:Y:S01]  /*91c0*/  BPT.TRAP 0x1 ;  /* 0x000000040000795c */ /* 0x000fe20000300000 */
.L_x_15570:
        /* <DEDUP_REMOVED lines=10> */
.L_x_15571:
[----:B--2---:R-:W2:Y:S01]  /*9270*/  LDL R0, [R1+0x24] ;  /* 0x0000240001007983 */ /* 0x004ea20000100800 */
[----:B------:R-:W-:Y:S01]  /*9280*/  MOV R5, 0x40000040 ;  /* 0x4000004000057802 */ /* 0x000fe20000000f00 */
[----:B------:R-:W-:Y:S05]  /*9290*/  WARPSYNC.ALL ;  /* 0x0000000000007948 */ /* 0x000fea0003800000 */
[C---:B------:R-:W-:Y:S01]  /*92a0*/  R2UR UR4, R14.reuse ;  /* 0x000000000e0472ca */ /* 0x040fe200000e0000 */
[----:B-----5:R-:W-:Y:S01]  /*92b0*/  WARPGROUP.ARRIVE ;  /* 0x00000000000079c5 */ /* 0x020fe20000000000 */
[----:B------:R-:W-:Y:S01]  /*92c0*/  R2UR UR5, R15 ;  /* 0x000000000f0572ca */ /* 0x000fe200000e0000 */
[----:B------:R-:W-:Y:S01]  /*92d0*/  VIADD R12, R14, 0x2 ;  /* 0x000000020e0c7836 */ /* 0x000fe20000000000 */
[----:B------:R-:W-:Y:S01]  /*92e0*/  R2UR UR7, R5 ;  /* 0x00000000050772ca */ /* 0x000fe200000e0000 */
[----:B------:R-:W-:Y:S01]  /*92f0*/  IMAD.MOV.U32 R13, RZ, RZ, 0x40000040 ;  /* 0x40000040ff0d7424 */ /* 0x000fe200078e00ff */
[----:B----4-:R-:W-:Y:S01]  /*9300*/  MOV R11, 0x40000040 ;  /* 0x40000040000b7802 */ /* 0x010fe20000000f00 */
[----:B------:R-:W-:-:S02]  /*9310*/  IMAD.MOV.U32 R7, RZ, RZ, 0x40000040 ;  /* 0x40000040ff077424 */ /* 0x000fc400078e00ff */
[C---:B------:R-:W-:Y:S01]  /*9320*/  VIADD R10, R14.reuse, 0x4 ;  /* 0x000000040e0a7836 */ /* 0x040fe20000000000 */
[----:B------:R3:W-:Y:S01]  /*9330*/  STL.64 [R1+0x18], R12 ;  /* 0x0000180c01007387 */ /* 0x0007e20000100a00 */
[----:B------:R-:W-:Y:S02]  /*9340*/  VIADD R20, R14, 0x6 ;  /* 0x000000060e147836 */ /* 0x000fe40000000000 */
[----:B------:R-:W-:Y:S01]  /*9350*/  IMAD.MOV.U32 R21, RZ, RZ, 0x40000040 ;  /* 0x40000040ff157424 */ /* 0x000fe200078e00ff */
[----:B------:R3:W-:Y:S01]  /*9360*/  STL.64 [R1+0x10], R10 ;  /* 0x0000100a01007387 */ /* 0x0007e20000100a00 */
[----:B------:R-:W-:Y:S02]  /*9370*/  IMAD.MOV.U32 R5, RZ, RZ, 0x40000040 ;  /* 0x40000040ff057424 */ /* 0x000fe400078e00ff */
[----:B--2---:R-:W-:-:S04]  /*9380*/  IMAD R4, R23, 0x400, R0 ;  /* 0x0000040017047824 */ /* 0x004fc800078e0200 */
[C---:B------:R-:W-:Y:S01]  /*9390*/  VIADD R6, R4.reuse, 0x2 ;  /* 0x0000000204067836 */ /* 0x040fe20000000000 */
[----:B------:R-:W-:-:S13]  /*93a0*/  R2UR UR6, R4 ;  /* 0x00000000040672ca */ /* 0x000fda00000e0000 */
        /* <DEDUP_REMOVED lines=28> */
.L_x_15573:
[----:B------:R-:W2:Y:S01]  /*9570*/  LDL R0, [R1+0x4c] ;  /* 0x00004c0001007983 */ /* 0x000ea20000100800 */
[----:B01----:R-:W0:Y:S01]  /*9580*/  LDC R3, c[0x0][0x448] ;  /* 0x00011200ff037b82 */ /* 0x003e220000000800 */
[----:B------:R-:W-:Y:S02]  /*9590*/  ULDC UR4, c[0x0][0x988] ;  /* 0x0002620000047ab9 */ /* 0x000fe40000000800 */
[----:B------:R-:W2:Y:S04]  /*95a0*/  LDL R94, [R1+0x2c] ;  /* 0x00002c00015e7983 */ /* 0x000ea80000100800 */
[----:B------:R-:W3:Y:S04]  /*95b0*/  LDL R7, [R1+0x34] ;  /* 0x0000340001077983 */ /* 0x000ee80000100800 */
[----:B------:R-:W4:Y:S04]  /*95c0*/  LDL R92, [R1+0xc] ;  /* 0x00000c00015c7983 */ /* 0x000f280000100800 */
[----:B------:R-:W5:Y:S01]  /*95d0*/  LDL R90, [R1+0x28] ;  /* 0x00002800015a7983 */ /* 0x000f620000100800 */
[----:B0-----:R-:W-:-:S13]  /*95e0*/  ISETP.NE.AND P4, PT, R3, 0x1, PT ;  /* 0x000000010300780c */ /* 0x001fda0003f85270 */
[----:B------:R-:W0:Y:S08]  /*95f0*/  @P4 LDC R3, c[0x0][0x44c] ;  /* 0x00011300ff034b82 */ /* 0x000e300000000800 */
[----:B------:R-:W1:Y:S01]  /*9600*/  @P4 LDC R5, c[0x0][0x450] ;  /* 0x00011400ff054b82 */ /* 0x000e620000000800 */
[----:B--2---:R-:W-:-:S04]  /*9610*/  IMAD.IADD R6, R0, 0x1, R94 ;  /* 0x0000000100067824 */ /* 0x004fc800078e025e */
[----:B0-----:R-:W-:-:S05]  /*9620*/  @P4 IMAD.HI.U32 R0, R6, R3, RZ ;  /* 0x0000000306004227 */ /* 0x001fca00078e00ff */
[----:B-1----:R-:W-:-:S05]  /*9630*/  @P4 SHF.R.U32.HI R6, RZ, R5, R0 ;  /* 0x00000005ff064219 */ /* 0x002fca0000011600 */
[----:B------:R-:W0:Y:S01]  /*9640*/  SHFL.IDX PT, R0, R6, 0x1, 0x1c1f ;  /* 0x003c1f0006007f89 */ /* 0x000e2200000e0000 */
[----:B------:R-:W-:-:S05]  /*9650*/  MOV R5, 0xffffff80 ;  /* 0xffffff8000057802 */ /* 0x000fca0000000f00 */
[----:B------:R-:W-:-:S05]  /*9660*/  IMAD R5, R88, R5, 0x80 ;  /* 0x0000008058057424 */ /* 0x000fca00078e0205 */
[C-C-:B---3--:R-:W-:Y:S02]  /*9670*/  IADD3 R4, -R7.reuse, 0x1, R5.reuse ;  /* 0x0000000107047810 */ /* 0x148fe40007ffe105 */
[----:B-----5:R-:W-:Y:S02]  /*9680*/  IADD3 R5, -R7, R90, R5 ;  /* 0x0000005a07057210 */ /* 0x020fe40007ffe105 */
[----:B----4-:R-:W-:-:S04]  /*9690*/  IADD3 R4, -R92, R4, R90 ;  /* 0x000000045c047210 */ /* 0x010fc80007ffe15a */
        /* <DEDUP_REMOVED lines=96> */
[----:B------:R-:W0:Y:S04]  /*9ca0*/  SHFL.BFLY PT, R3, R12, 0x2, 0x1f ;  /* 0x0c401f000c037f89 */ /* 0x000e2800000e0000 */
[----:B------:R-:W1:Y:S01]  /*9cb0*/  SHFL.IDX PT, R6, R6, RZ, 0x1c1f ;  /* 0x001c1fff06067589 */ /* 0x000e6200000e0000 */
[----:B0-----:R-:W-:-:S05]  /*9cc0*/  FMNMX.FTZ R26, R12, R3, !PT ;  /* 0x000000030c1a7209 */ /* 0x001fca0007810000 */
[----:B------:R-:W0:Y:S01]  /*9cd0*/  SHFL.BFLY PT, R3, R26, 0x1, 0x1f ;  /* 0x0c201f001a037f89 */ /* 0x000e2200000e0000 */
[----:B------:R-:W-:Y:S01]  /*9ce0*/  IMAD.U32 R0, RZ, RZ, UR4 ;  /* 0x00000004ff007e24 */ /* 0x000fe2000f8e00ff */
[----:B-1----:R-:W-:-:S04]  /*9cf0*/  VIADDMNMX R4, R6, R4, R5, PT ;  /* 0x0000000406047246 */ /* 0x002fc80003800105 */
[C---:B------:R-:W-:Y:S02]  /*9d00*/  ISETP.GT.AND P2, PT, R4.reuse, 0x1, PT ;  /* 0x000000010400780c */ /* 0x040fe40003f44270 */
[----:B------:R-:W-:Y:S02]  /*9d10*/  ISETP.GT.AND P3, PT, R4, 0x8, PT ;  /* 0x000000080400780c */ /* 0x000fe40003f64270 */
[----:B0-----:R-:W-:-:S04]  /*9d20*/  FMNMX.FTZ R3, R26, R3, !PT ;  /* 0x000000031a037209 */ /* 0x001fc80007810000 */
[C---:B------:R-:W-:Y:S01]  /*9d30*/  FSETP.NEU.FTZ.AND P1, PT, R3.reuse, -INF , PT ;  /* 0xff8000000300780b */ /* 0x040fe20003f3d000 */
[----:B------:R-:W-:-:S05]  /*9d40*/  FMUL.FTZ R10, R3, R0 ;  /* 0x00000000030a7220 */ /* 0x000fca0000410000 */
[----:B------:R-:W-:Y:S02]  /*9d50*/  FSEL R10, R10, RZ, P1 ;  /* 0x000000ff0a0a7208 */ /* 0x000fe40000800000 */
[----:B------:R-:W-:Y:S02]  /*9d60*/  ISETP.GT.AND P1, PT, R4, RZ, PT ;  /* 0x000000ff0400720c */ /* 0x000fe40003f24270 */
[----:B------:R-:W-:Y:S02]  /*9d70*/  FSEL R25, R25, -INF , P2 ;  /* 0xff80000019197808 */ /* 0x000fe40001000000 */
[----:B------:R-:W-:Y:S01]  /*9d80*/  FSEL R5, R24, -INF , P1 ;  /* 0xff80000018057808 */ /* 0x000fe20000800000 */
[----:B------:R-:W-:Y:S01]  /*9d90*/  FFMA.FTZ R149, R7, R0, -R10 ;  /* 0x0000000007957223 */ /* 0x000fe2000001080a */
[----:B------:R-:W-:Y:S02]  /*9da0*/  ISETP.GT.AND P1, PT, R4, 0x9, PT ;  /* 0x000000090400780c */ /* 0x000fe40003f24270 */
[----:B------:R-:W-:-:S02]  /*9db0*/  FSEL R7, R28, -INF , P3 ;  /* 0xff8000001c077808 */ /* 0x000fc40001800000 */
[----:B------:R-:W-:Y:S02]  /*9dc0*/  FMNMX.FTZ R6, R5, R25, !PT ;  /* 0x0000001905067209 */ /* 0x000fe40007810000 */
[C---:B------:R-:W-:Y:S02]  /*9dd0*/  ISETP.GT.AND P2, PT, R4.reuse, 0x10, PT ;  /* 0x000000100400780c */ /* 0x040fe40003f44270 */
[----:B------:R-:W-:Y:S02]  /*9de0*/  FSEL R29, R29, -INF , P1 ;  /* 0xff8000001d1d7808 */ /* 0x000fe40000800000 */
[----:B------:R-:W-:Y:S01]  /*9df0*/  FMNMX.FTZ R6, R7, R6, !PT ;  /* 0x0000000607067209 */ /* 0x000fe20007810000 */
        /* <DEDUP_REMOVED lines=53> */
[----:B------:R-:W-:Y:S01]  /*a150*/  FFMA.FTZ R48, R55, R0, -R10 ;  /* 0x0000000037307223 */ /* 0x000fe2000001080a */
[----:B------:R-:W-:Y:S01]  /*a160*/  FSEL R57, R57, -INF , P1 ;  /* 0xff80000039397808 */ /* 0x000fe20000800000 */
[----:B------:R-:W0:Y:S01]  /*a170*/  S2R R96, SR_CgaCtaId ;  /* 0x0000000000607919 */ /* 0x000e220000008800 */
[----:B------:R-:W-:Y:S01]  /*a180*/  FMNMX.FTZ R6, R39, R6, !PT ;  /* 0x0000000627067209 */ /* 0x000fe20007810000 */
[----:B------:R-:W1:Y:S01]  /*a190*/  @P4 LDC R52, c[0x0][0x450] ;  /* 0x00011400ff344b82 */ /* 0x000e620000000800 */
        /* <DEDUP_REMOVED lines=41> */
[----:B------:R-:W-:Y:S01]  /*a430*/  FMNMX.FTZ R6, R85, R6, !PT ;  /* 0x0000000655067209 */ /* 0x000fe20007810000 */
[----:B------:R-:W-:-:S04]  /*a440*/  FFMA.FTZ R4, R59, R0, -R10 ;  /* 0x000000003b047223 */ /* 0x000fc8000001080a */
[----:B------:R-:W2:Y:S02]  /*a450*/  SHFL.BFLY PT, R59, R6, 0x2, 0x1f ;  /* 0x0c401f00063b7f89 */ /* 0x000ea400000e0000 */
[----:B--2---:R-:W-:-:S05]  /*a460*/  FMNMX.FTZ R59, R6, R59, !PT ;  /* 0x0000003b063b7209 */ /* 0x004fca0007810000 */
[----:B------:R-:W2:Y:S02]  /*a470*/  SHFL.BFLY PT, R6, R59, 0x1, 0x1f ;  /* 0x0c201f003b067f89 */ /* 0x000ea400000e0000 */
[----:B--2---:R-:W-:-:S04]  /*a480*/  FMNMX.FTZ R6, R59, R6, !PT ;  /* 0x000000063b067209 */ /* 0x004fc80007810000 */
[C---:B------:R-:W-:Y:S01]  /*a490*/  FSETP.NEU.FTZ.AND P1, PT, R6.reuse, -INF , PT ;  /* 0xff8000000600780b */ /* 0x040fe20003f3d000 */
[----:B------:R-:W-:-:S05]  /*a4a0*/  FMUL.FTZ R50, R6, R0 ;  /* 0x0000000006327220 */ /* 0x000fca0000410000 */
[----:B------:R-:W-:-:S05]  /*a4b0*/  FSEL R50, R50, RZ, P1 ;  /* 0x000000ff32327208 */ /* 0x000fca0000800000 */
[-CC-:B------:R-:W-:Y:S01]  /*a4c0*/  FFMA.FTZ R136, R13, R0.reuse, -R50.reuse ;  /* 0x000000000d887223 */ /* 0x180fe20000010832 */
[-CC-:B------:R-:W-:Y:S02]  /*a4d0*/  FFMA.FTZ R13, R49, R0.reuse, -R50.reuse ;  /* 0x00000000310d7223 */ /* 0x180fe40000010832 */
[----:B------:R-:W2:Y:S01]  /*a4e0*/  LDL R49, [R1+0x3c] ;  /* 0x00003c0001317983 */ /* 0x000ea20000100800 */
[-CC-:B------:R-:W-:Y:S01]  /*a4f0*/  FFMA.FTZ R146, R27, R0.reuse, -R50.reuse ;  /* 0x000000001b927223 */ /* 0x180fe20000010832 */
[-CC-:B------:R-:W-:Y:S02]  /*a500*/  FFMA.FTZ R27, R37, R0.reuse, -R50.reuse ;  /* 0x00000000251b7223 */ /* 0x180fe40000010832 */
[----:B------:R-:W3:Y:S01]  /*a510*/  @P4 LDC R37, c[0x0][0x44c] ;  /* 0x00011300ff254b82 */ /* 0x000ee20000000800 */
[-CC-:B------:R-:W-:Y:S01]  /*a520*/  FFMA.FTZ R148, R5, R0.reuse, -R50.reuse ;  /* 0x0000000005947223 */ /* 0x180fe20000010832 */
[-CC-:B------:R-:W-:Y:S01]  /*a530*/  FFMA.FTZ R5, R25, R0.reuse, -R50.reuse ;  /* 0x0000000019057223 */ /* 0x180fe20000010832 */
[-CC-:B------:R-:W-:Y:S01]  /*a540*/  FFMA.FTZ R150, R7, R0.reuse, -R50.reuse ;  /* 0x0000000007967223 */ /* 0x180fe20000010832 */
[----:B------:R-:W-:Y:S01]  /*a550*/  MUFU.EX2 R149, R149 ;  /* 0x0000009500957308 */ /* 0x000fe20000000800 */
[-CC-:B------:R-:W-:Y:S01]  /*a560*/  FFMA.FTZ R25, R29, R0.reuse, -R50.reuse ;  /* 0x000000001d197223 */ /* 0x180fe20000010832 */
[----:B------:R-:W-:-:S06]  /*a570*/  FFMA.FTZ R144, R9, R0, -R50 ;  /* 0x0000000009907223 */ /* 0x000fcc0000010832 */
[----:B------:R-:W-:Y:S08]  /*a580*/  MUFU.EX2 R148, R148 ;  /* 0x0000009400947308 */ /* 0x000ff00000000800 */
[----:B------:R-:W4:Y:S01]  /*a590*/  MUFU.EX2 R5, R5 ;  /* 0x0000000500057308 */ /* 0x000f220000000800 */
[----:B------:R-:W-:-:S07]  /*a5a0*/  VIADD R8, R8, 0x16840 ;  /* 0x0001684008087836 */ /* 0x000fce0000000000 */
[----:B------:R-:W5:Y:S01]  /*a5b0*/  MUFU.EX2 R12, R12 ;  /* 0x0000000c000c7308 */ /* 0x000f620000000800 */
[----:B------:R-:W-:-:S07]  /*a5c0*/  FFMA.FTZ R9, R33, R0, -R50 ;  /* 0x0000000021097223 */ /* 0x000fce0000010832 */
[----:B------:R-:W1:Y:S08]  /*a5d0*/  MUFU.EX2 R150, R150 ;  /* 0x0000009600967308 */ /* 0x000e700000000800 */
[----:B------:R-:W1:Y:S01]  /*a5e0*/  MUFU.EX2 R151, R151 ;  /* 0x0000009700977308 */ /* 0x000e620000000800 */
[----:B0-----:R-:W-:-:S07]  /*a5f0*/  PRMT R8, R96, 0x654, R8 ;  /* 0x0000065460087816 */ /* 0x001fce0000000008 */
[----:B------:R-:W0:Y:S01]  /*a600*/  MUFU.EX2 R25, R25 ;  /* 0x0000001900197308 */ /* 0x000e220000000800 */
[----:B---3--:R-:W-:Y:S01]  /*a610*/  @P4 IMAD.HI.U32 R37, R94, R37, RZ ;  /* 0x000000255e254227 */ /* 0x008fe200078e00ff */
[----:B------:R5:W-:Y:S06]  /*a620*/  SYNCS.ARRIVE.TRANS64.RED.A1T0 RZ, [R8+URZ], RZ ;  /* 0x000000ff08ff79a7 */ /* 0x000bec000810043f */
[----:B------:R-:W3:Y:S01]  /*a630*/  MUFU.EX2 R24, R24 ;  /* 0x0000001800187308 */ /* 0x000ee20000000800 */
[----:B----4-:R-:W-:Y:S01]  /*a640*/  FADD.FTZ R7, R148, R5 ;  /* 0x0000000594077221 */ /* 0x010fe20000010000 */
[----:B------:R-:W-:-:S06]  /*a650*/  FFMA.FTZ R132, R39, R0, -R50 ;  /* 0x0000000027847223 */ /* 0x000fcc0000010832 */
[----:B------:R-:W4:Y:S01]  /*a660*/  MUFU.EX2 R144, R144 ;  /* 0x0000009000907308 */ /* 0x000f220000000800 */
[----:B-----5:R-:W-:Y:S01]  /*a670*/  FADD.FTZ R8, R149, R12 ;  /* 0x0000000c95087221 */ /* 0x020fe20000010000 */
[----:B------:R-:W-:-:S06]  /*a680*/  IMAD.MOV.U32 R39, RZ, RZ, R94 ;  /* 0x000000ffff277224 */ /* 0x000fcc00078e005e */
[----:B------:R-:W5:Y:S01]  /*a690*/  MUFU.EX2 R145, R145 ;  /* 0x0000009100917308 */ /* 0x000f620000000800 */
[----:B-1----:R-:W-:Y:S01]  /*a6a0*/  @P4 SHF.R.U32.HI R39, RZ, R52, R37 ;  /* 0x00000034ff274219 */ /* 0x002fe20000011625 */
[----:B------:R-:W-:-:S06]  /*a6b0*/  FADD.FTZ R52, R150, R7 ;  /* 0x0000000796347221 */ /* 0x000fcc0000010000 */
[----:B------:R-:W1:Y:S01]  /*a6c0*/  MUFU.EX2 R9, R9 ;  /* 0x0000000900097308 */ /* 0x000e620000000800 */
[----:B------:R-:W-:Y:S01]  /*a6d0*/  FADD.FTZ R37, R151, R8 ;  /* 0x0000000897257221 */ /* 0x000fe20000010000 */
[----:B------:R-:W-:-:S06]  /*a6e0*/  FFMA.FTZ R140, R11, R0, -R50 ;  /* 0x000000000b8c7223 */ /* 0x000fcc0000010832 */
[----:B------:R-:W1:Y:S01]  /*a6f0*/  MUFU.EX2 R26, R26 ;  /* 0x0000001a001a7308 */ /* 0x000e620000000800 */
[----:B------:R-:W-:Y:S01]  /*a700*/  IADD3 R7, R39, R90, -R92 ;  /* 0x0000005a27077210 */ /* 0x000fe20007ffe85c */
[----:B0-----:R-:W-:-:S06]  /*a710*/  FADD.FTZ R39, R25, R52 ;  /* 0x0000003419277221 */ /* 0x001fcc0000010000 */
[----:B------:R-:W0:Y:S01]  /*a720*/  MUFU.EX2 R146, R146 ;  /* 0x0000009200927308 */ /* 0x000e220000000800 */
[----:B---3--:R-:W-:Y:S01]  /*a730*/  FADD.FTZ R8, R24, R37 ;  /* 0x0000002518087221 */ /* 0x008fe20000010000 */
[----:B------:R-:W-:-:S06]  /*a740*/  FFMA.FTZ R11, R41, R0, -R50 ;  /* 0x00000000290b7223 */ /* 0x000fcc0000010832 */
[----:B------:R-:W3:Y:S01]  /*a750*/  MUFU.EX2 R147, R147 ;  /* 0x0000009300937308 */ /* 0x000ee20000000800 */
[----:B----4-:R-:W-:Y:S01]  /*a760*/  FADD.FTZ R52, R144, R39 ;  /* 0x0000002790347221 */ /* 0x010fe20000010000 */
[----:B-----5:R-:W-:-:S06]  /*a770*/  FADD.FTZ R41, R145, R8 ;  /* 0x0000000891297221 */ /* 0x020fcc0000010000 */
[----:B------:R-:W-:Y:S01]  /*a780*/  MUFU.EX2 R28, R28 ;  /* 0x0000001c001c7308 */ /* 0x000fe20000000800 */
[----:B------:R-:W-:-:S07]  /*a790*/  FFMA.FTZ R142, R31, R0, -R50 ;  /* 0x000000001f8e7223 */ /* 0x000fce0000010832 */
[----:B------:R-:W4:Y:S01]  /*a7a0*/  MUFU.EX2 R27, R27 ;  /* 0x0000001b001b7308 */ /* 0x000f220000000800 */
[----:B------:R-:W-:Y:S01]  /*a7b0*/  FFMA.FTZ R134, R43, R0, -R50 ;  /* 0x000000002b867223 */ /* 0x000fe20000010832 */
[----:B-1----:R-:W-:Y:S01]  /*a7c0*/  FADD.FTZ R43, R9, R52 ;  /* 0x00000034092b7221 */ /* 0x002fe20000010000 */
[----:B------:R-:W-:-:S05]  /*a7d0*/  FADD.FTZ R8, R26, R41 ;  /* 0x000000291a087221 */ /* 0x000fca0000010000 */
[----:B------:R-:W-:Y:S01]  /*a7e0*/  MUFU.EX2 R141, R141 ;  /* 0x0000008d008d7308 */ /* 0x000fe20000000800 */
[----:B------:R-:W-:-:S07]  /*a7f0*/  FFMA.FTZ R29, R45, R0, -R50 ;  /* 0x000000002d1d7223 */ /* 0x000fce0000010832 */
[----:B------:R-:W1:Y:S01]  /*a800*/  MUFU.EX2 R140, R140 ;  /* 0x0000008c008c7308 */ /* 0x000e620000000800 */
[----:B0-----:R-:W-:Y:S01]  /*a810*/  FADD.FTZ R52, R146, R43 ;  /* 0x0000002b92347221 */ /* 0x001fe20000010000 */
[----:B---3--:R-:W-:-:S06]  /*a820*/  FADD.FTZ R43, R147, R8 ;  /* 0x00000008932b7221 */ /* 0x008fcc0000010000 */
[----:B------:R-:W-:Y:S08]  /*a830*/  MUFU.EX2 R30, R30 ;  /* 0x0000001e001e7308 */ /* 0x000ff00000000800 */
[----:B------:R-:W0:Y:S01]  /*a840*/  MUFU.EX2 R11, R11 ;  /* 0x0000000b000b7308 */ /* 0x000e220000000800 */
[----:B----4-:R-:W-:Y:S01]  /*a850*/  FADD.FTZ R45, R27, R52 ;  /* 0x000000341b2d7221 */ /* 0x010fe20000010000 */
[----:B------:R-:W-:-:S06]  /*a860*/  FADD.FTZ R8, R28, R43 ;  /* 0x0000002b1c087221 */ /* 0x000fcc0000010000 */
[----:B------:R-:W-:Y:S08]  /*a870*/  MUFU.EX2 R143, R143 ;  /* 0x0000008f008f7308 */ /* 0x000ff00000000800 */
[----:B------:R-:W3:Y:S01]  /*a880*/  MUFU.EX2 R142, R142 ;  /* 0x0000008e008e7308 */ /* 0x000ee20000000800 */
[----:B-1----:R-:W-:Y:S01]  /*a890*/  FADD.FTZ R52, R140, R45 ;  /* 0x0000002d8c347221 */ /* 0x002fe20000010000 */
[----:B------:R-:W-:-:S06]  /*a8a0*/  FADD.FTZ R43, R141, R8 ;  /* 0x000000088d2b7221 */ /* 0x000fcc0000010000 */
[----:B------:R-:W-:Y:S01]  /*a8b0*/  MUFU.EX2 R32, R32 ;  /* 0x0000002000207308 */ /* 0x000fe20000000800 */
[-C--:B------:R-:W-:Y:S01]  /*a8c0*/  FFMA.FTZ R139, R95, R0.reuse, -R10 ;  /* 0x000000005f8b7223 */ /* 0x080fe2000001080a */
[----:B------:R-:W-:-:S06]  /*a8d0*/  FFMA.FTZ R138, R35, R0, -R50 ;  /* 0x00000000238a7223 */ /* 0x000fcc0000010832 */
[----:B------:R-:W1:Y:S01]  /*a8e0*/  MUFU.EX2 R29, R29 ;  /* 0x0000001d001d7308 */ /* 0x000e620000000800 */
[----:B0-----:R-:W-:Y:S01]  /*a8f0*/  FADD.FTZ R45, R11, R52 ;  /* 0x000000340b2d7221 */ /* 0x001fe20000010000 */
[----:B------:R-:W-:-:S06]  /*a900*/  FADD.FTZ R8, R30, R43 ;  /* 0x0000002b1e087221 */ /* 0x000fcc0000010000 */
[----:B------:R-:W-:Y:S01]  /*a910*/  MUFU.EX2 R137, R137 ;  /* 0x0000008900897308 */ /* 0x000fe20000000800 */
[----:B------:R-:W-:-:S07]  /*a920*/  FFMA.FTZ R31, R53, R0, -R50 ;  /* 0x00000000351f7223 */ /* 0x000fce0000010832 */
[----:B------:R-:W0:Y:S01]  /*a930*/  MUFU.EX2 R136, R136 ;  /* 0x0000008800887308 */ /* 0x000e220000000800 */
[----:B---3--:R-:W-:Y:S01]  /*a940*/  FADD.FTZ R52, R142, R45 ;  /* 0x0000002d8e347221 */ /* 0x008fe20000010000 */
[----:B------:R-:W-:-:S06]  /*a950*/  FADD.FTZ R43, R143, R8 ;  /* 0x000000088f2b7221 */ /* 0x000fcc0000010000 */
[----:B------:R-:W-:Y:S01]  /*a960*/  MUFU.EX2 R46, R46 ;  /* 0x0000002e002e7308 */ /* 0x000fe20000000800 */
[----:B------:R-:W-:-:S07]  /*a970*/  FFMA.FTZ R133, R97, R0, -R10 ;  /* 0x0000000061857223 */ /* 0x000fce000001080a */
[----:B------:R-:W3:Y:S01]  /*a980*/  MUFU.EX2 R13, R13 ;  /* 0x0000000d000d7308 */ /* 0x000ee20000000800 */
[----:B-1----:R-:W-:Y:S01]  /*a990*/  FADD.FTZ R45, R29, R52 ;  /* 0x000000341d2d7221 */ /* 0x002fe20000010000 */
[----:B------:R-:W-:-:S06]  /*a9a0*/  FADD.FTZ R8, R32, R43 ;  /* 0x0000002b20087221 */ /* 0x000fcc0000010000 */
[----:B------:R-:W-:Y:S01]  /*a9b0*/  MUFU.EX2 R139, R139 ;  /* 0x0000008b008b7308 */ /* 0x000fe20000000800 */
[----:B------:R-:W-:-:S07]  /*a9c0*/  FFMA.FTZ R33, R57, R0, -R50 ;  /* 0x0000000039217223 */ /* 0x000fce0000010832 */
        /* <DEDUP_REMOVED lines=9> */
[-C--:B------:R-:W-:Y:S01]  /*aa60*/  FFMA.FTZ R42, R63, R0.reuse, -R10 ;  /* 0x000000003f2a7223 */ /* 0x080fe2000001080a */
[----:B------:R-:W-:-:S06]  /*aa70*/  FFMA.FTZ R35, R61, R0, -R50 ;  /* 0x000000003d237223 */ /* 0x000fcc0000010832 */
[----:B------:R-:W3:Y:S01]  /*aa80*/  MUFU.EX2 R132, R132 ;  /* 0x0000008400847308 */ /* 0x000ee20000000800 */
[----:B------:R-:W-:Y:S01]  /*aa90*/  F2FP.F16.F32.PACK_AB R149, R12, R149 ;  /* 0x000000950c95723e */ /* 0x000fe200000000ff */
[----:B-1----:R-:W-:Y:S01]  /*aaa0*/  FADD.FTZ R12, R138, R45 ;  /* 0x0000002d8a0c7221 */ /* 0x002fe20000010000 */
[----:B------:R-:W-:-:S05]  /*aab0*/  FADD.FTZ R43, R139, R8 ;  /* 0x000000088b2b7221 */ /* 0x000fca0000010000 */
[----:B------:R-:W-:Y:S01]  /*aac0*/  MUFU.EX2 R4, R4 ;  /* 0x0000000400047308 */ /* 0x000fe20000000800 */
[-C--:B------:R-:W-:Y:S01]  /*aad0*/  FFMA.FTZ R129, R101, R0.reuse, -R10 ;  /* 0x0000000065817223 */ /* 0x080fe2000001080a */
[----:B------:R-:W-:-:S06]  /*aae0*/  FFMA.FTZ R128, R89, R0, -R50 ;  /* 0x0000000059807223 */ /* 0x000fcc0000010832 */
[----:B------:R-:W1:Y:S01]  /*aaf0*/  MUFU.EX2 R33, R33 ;  /* 0x0000002100217308 */ /* 0x000e620000000800 */
[----:B0-----:R-:W-:Y:S01]  /*ab00*/  FADD.FTZ R45, R31, R12 ;  /* 0x0000000c1f2d7221 */ /* 0x001fe20000010000 */
[----:B------:R-:W-:-:S06]  /*ab10*/  FADD.FTZ R8, R48, R43 ;  /* 0x0000002b30087221 */ /* 0x000fcc0000010000 */
[----:B------:R-:W-:Y:S01]  /*ab20*/  MUFU.EX2 R135, R135 ;  /* 0x0000008700877308 */ /* 0x000fe20000000800 */
[-C--:B------:R-:W-:Y:S01]  /*ab30*/  FFMA.FTZ R34, R67, R0.reuse, -R10 ;  /* 0x0000000043227223 */ /* 0x080fe2000001080a */
[----:B------:R-:W-:-:S06]  /*ab40*/  FFMA.FTZ R37, R65, R0, -R50 ;  /* 0x0000000041257223 */ /* 0x000fcc0000010832 */
[----:B------:R-:W0:Y:S01]  /*ab50*/  MUFU.EX2 R134, R134 ;  /* 0x0000008600867308 */ /* 0x000e220000000800 */
[----:B---3--:R-:W-:Y:S01]  /*ab60*/  FADD.FTZ R12, R132, R45 ;  /* 0x0000002d840c7221 */ /* 0x008fe20000010000 */
[----:B------:R-:W-:-:S06]  /*ab70*/  FADD.FTZ R43, R133, R8 ;  /* 0x00000008852b7221 */ /* 0x000fcc0000010000 */
[----:B------:R-:W-:Y:S01]  /*ab80*/  MUFU.EX2 R42, R42 ;  /* 0x0000002a002a7308 */ /* 0x000fe20000000800 */
[-C--:B------:R-:W-:Y:S01]  /*ab90*/  FFMA.FTZ R131, R103, R0.reuse, -R10 ;  /* 0x0000000067837223 */ /* 0x080fe2000001080a */
[----:B------:R-:W-:-:S06]  /*aba0*/  FFMA.FTZ R130, R47, R0, -R50 ;  /* 0x000000002f827223 */ /* 0x000fcc0000010832 */
[----:B------:R-:W3:Y:S01]  /*abb0*/  MUFU.EX2 R35, R35 ;  /* 0x0000002300237308 */ /* 0x000ee20000000800 */
[----:B-1----:R-:W-:Y:S01]  /*abc0*/  FADD.FTZ R45, R33, R12 ;  /* 0x0000000c212d7221 */ /* 0x002fe20000010000 */
[----:B------:R-:W-:-:S06]  /*abd0*/  FADD.FTZ R8, R4, R43 ;  /* 0x0000002b04087221 */ /* 0x000fcc0000010000 */
[----:B------:R-:W-:Y:S01]  /*abe0*/  MUFU.EX2 R129, R129 ;  /* 0x0000008100817308 */ /* 0x000fe20000000800 */
[-C--:B------:R-:W-:Y:S01]  /*abf0*/  FFMA.FTZ R36, R71, R0.reuse, -R10 ;  /* 0x0000000047247223 */ /* 0x080fe2000001080a */
[----:B------:R-:W-:-:S06]  /*ac00*/  FFMA.FTZ R39, R69, R0, -R50 ;  /* 0x0000000045277223 */ /* 0x000fcc0000010832 */
[----:B------:R-:W1:Y:S01]  /*ac10*/  MUFU.EX2 R128, R128 ;  /* 0x0000008000807308 */ /* 0x000e620000000800 */
[----:B------:R-:W-:Y:S01]  /*ac20*/  F2FP.F16.F32.PACK_AB R148, R5, R148 ;  /* 0x000000940594723e */ /* 0x000fe200000000ff */
[----:B0-----:R-:W-:Y:S01]  /*ac30*/  FADD.FTZ R12, R134, R45 ;  /* 0x0000002d860c7221 */ /* 0x001fe20000010000 */
[----:B------:R-:W-:-:S05]  /*ac40*/  FADD.FTZ R5, R135, R8 ;  /* 0x0000000887057221 */ /* 0x000fca0000010000 */
[----:B------:R-:W-:Y:S01]  /*ac50*/  MUFU.EX2 R34, R34 ;  /* 0x0000002200227308 */ /* 0x000fe20000000800 */
[-C--:B------:R-:W-:Y:S01]  /*ac60*/  FFMA.FTZ R125, R105, R0.reuse, -R10 ;  /* 0x00000000697d7223 */ /* 0x080fe2000001080a */
[----:B------:R-:W-:-:S06]  /*ac70*/  FFMA.FTZ R124, R91, R0, -R50 ;  /* 0x000000005b7c7223 */ /* 0x000fcc0000010832 */
[----:B------:R-:W0:Y:S01]  /*ac80*/  MUFU.EX2 R37, R37 ;  /* 0x0000002500257308 */ /* 0x000e220000000800 */
[----:B------:R-:W-:Y:S01]  /*ac90*/  F2FP.F16.F32.PACK_AB R144, R9, R144 ;  /* 0x000000900990723e */ /* 0x000fe200000000ff */
[----:B---3--:R-:W-:Y:S01]  /*aca0*/  FADD.FTZ R9, R35, R12 ;  /* 0x0000000c23097221 */ /* 0x008fe20000010000 */
[----:B------:R-:W-:-:S05]  /*acb0*/  FADD.FTZ R8, R42, R5 ;  /* 0x000000052a087221 */ /* 0x000fca0000010000 */
        /* <DEDUP_REMOVED lines=15> */
[----:B------:R-:W-:Y:S01]  /*adb0*/  FFMA.FTZ R77, R77, R0, -R50 ;  /* 0x000000004d4d7223 */ /* 0x000fe20000010832 */
[----:B------:R-:W-:Y:S01]  /*adc0*/  SHF.R.S32.HI R54, RZ, 0x1f, R7 ;  /* 0x0000001fff367819 */ /* 0x000fe20000011407 */
[----:B---3--:R-:W-:-:S05]  /*add0*/  FADD.FTZ R12, R130, R9 ;  /* 0x00000009820c7221 */ /* 0x008fca0000010000 */
[----:B------:R-:W-:Y:S01]  /*ade0*/  MUFU.EX2 R38, R38 ;  /* 0x0000002600267308 */ /* 0x000fe20000000800 */
[----:B------:R-:W-:Y:S01]  /*adf0*/  FADD.FTZ R5, R131, R8 ;  /* 0x0000000883057221 */ /* 0x000fe20000010000 */
[----:B------:R-:W-:-:S06]  /*ae00*/  FFMA.FTZ R121, R79, R0, -R10 ;  /* 0x000000004f797223 */ /* 0x000fcc000001080a */
[----:B------:R-:W3:Y:S01]  /*ae10*/  MUFU.EX2 R41, R41 ;  /* 0x0000002900297308 */ /* 0x000ee20000000800 */
[----:B------:R-:W-:Y:S01]  /*ae20*/  FFMA.FTZ R93, R93, R0, -R50 ;  /* 0x000000005d5d7223 */ /* 0x000fe20000010832 */
[----:B------:R-:W-:Y:S01]  /*ae30*/  LEA.HI R7, R54, R7, RZ, 0x7 ;  /* 0x0000000736077211 */ /* 0x000fe200078f38ff */
[----:B-1----:R-:W-:-:S05]  /*ae40*/  FADD.FTZ R9, R39, R12 ;  /* 0x0000000c27097221 */ /* 0x002fca0000010000 */
[----:B------:R-:W-:Y:S01]  /*ae50*/  MUFU.EX2 R127, R127 ;  /* 0x0000007f007f7308 */ /* 0x000fe20000000800 */
[----:B------:R-:W-:Y:S01]  /*ae60*/  FADD.FTZ R8, R36, R5 ;  /* 0x0000000524087221 */ /* 0x000fe20000010000 */
[----:B------:R-:W-:-:S06]  /*ae70*/  FFMA.FTZ R44, R83, R0, -R10 ;  /* 0x00000000532c7223 */ /* 0x000fcc000001080a */
[----:B------:R-:W1:Y:S01]  /*ae80*/  MUFU.EX2 R51, R51 ;  /* 0x0000003300337308 */ /* 0x000e620000000800 */
[----:B------:R-:W-:Y:S01]  /*ae90*/  FFMA.FTZ R81, R81, R0, -R50 ;  /* 0x0000000051517223 */ /* 0x000fe20000010832 */
[----:B------:R-:W-:Y:S01]  /*aea0*/  F2FP.F16.F32.PACK_AB R133, R4, R133 ;  /* 0x000000850485723e */ /* 0x000fe200000000ff */
[----:B0-----:R-:W-:Y:S01]  /*aeb0*/  FADD.FTZ R4, R124, R9 ;  /* 0x000000097c047221 */ /* 0x001fe20000010000 */
[----:B------:R-:W-:-:S04]  /*aec0*/  SHF.R.S32.HI R7, RZ, 0x7, R7 ;  /* 0x00000007ff077819 */ /* 0x000fc80000011407 */
[----:B------:R-:W-:Y:S01]  /*aed0*/  MUFU.EX2 R40, R40 ;  /* 0x0000002800287308 */ /* 0x000fe20000000800 */
[----:B------:R-:W-:Y:S01]  /*aee0*/  FADD.FTZ R5, R125, R8 ;  /* 0x000000087d057221 */ /* 0x000fe20000010000 */
[----:B------:R-:W-:-:S06]  /*aef0*/  FFMA.FTZ R123, R111, R0, -R10 ;  /* 0x000000006f7b7223 */ /* 0x000fcc000001080a */
[----:B------:R-:W0:Y:S01]  /*af00*/  MUFU.EX2 R126, R77 ;  /* 0x0000004d007e7308 */ /* 0x000e220000000800 */
[----:B------:R-:W-:Y:S01]  /*af10*/  FFMA.FTZ R55, R55, R0, -R50 ;  /* 0x0000000037377223 */ /* 0x000fe20000010832 */
[----:B--2---:R-:W-:Y:S01]  /*af20*/  VIMNMX R49, R49, R7, !PT ;  /* 0x0000000731317248 */ /* 0x004fe20007fe0100 */
[----:B---3--:R-:W-:-:S05]  /*af30*/  FADD.FTZ R4, R41, R4 ;  /* 0x0000000429047221 */ /* 0x008fca0000010000 */
[----:B------:R-:W-:Y:S01]  /*af40*/  MUFU.EX2 R121, R121 ;  /* 0x0000007900797308 */ /* 0x000fe20000000800 */
[----:B------:R-:W-:Y:S01]  /*af50*/  FADD.FTZ R8, R38, R5 ;  /* 0x0000000526087221 */ /* 0x000fe20000010000 */
[----:B------:R-:W-:-:S06]  /*af60*/  FFMA.FTZ R10, R87, R0, -R10 ;  /* 0x00000000570a7223 */ /* 0x000fcc000001080a */
[----:B------:R-:W2:Y:S01]  /*af70*/  MUFU.EX2 R93, R93 ;  /* 0x0000005d005d7308 */ /* 0x000ea20000000800 */
[----:B------:R-:W-:Y:S01]  /*af80*/  FFMA.FTZ R50, R85, R0, -R50 ;  /* 0x0000000055327223 */ /* 0x000fe20000010832 */
[----:B-1----:R-:W-:Y:S01]  /*af90*/  FADD.FTZ R5, R51, R4 ;  /* 0x0000000433057221 */ /* 0x002fe20000010000 */
[----:B------:R-:W-:-:S05]  /*afa0*/  FADD.FTZ R9, R127, R8 ;  /* 0x000000087f097221 */ /* 0x000fca0000010000 */
[----:B------:R-:W-:Y:S01]  /*afb0*/  MUFU.EX2 R44, R44 ;  /* 0x0000002c002c7308 */ /* 0x000fe20000000800 */
[----:B------:R-:W-:Y:S01]  /*afc0*/  VIADD R12, R88, 0xfffffffe ;  /* 0xfffffffe580c7836 */ /* 0x000fe20000000000 */
[----:B------:R1:W-:Y:S06]  /*afd0*/  STL [R1+0x30], R49 ;  /* 0x0000303101007387 */ /* 0x0003ec0000100800 */
[----:B------:R-:W3:Y:S01]  /*afe0*/  MUFU.EX2 R120, R81 ;  /* 0x0000005100787308 */ /* 0x000ee20000000800 */
[----:B0-----:R-:W-:Y:S01]  /*aff0*/  FADD.FTZ R4, R126, R5 ;  /* 0x000000057e047221 */ /* 0x001fe20000010000 */
[----:B------:R-:W-:-:S06]  /*b000*/  FADD.FTZ R8, R40, R9 ;  /* 0x0000000928087221 */ /* 0x000fcc0000010000 */
[----:B------:R-:W-:Y:S01]  /*b010*/  MUFU.EX2 R123, R123 ;  /* 0x0000007b007b7308 */ /* 0x000fe20000000800 */
[----:B------:R-:W-:-:S07]  /*b020*/  ISETP.GE.AND P1, PT, R12, R49, PT ;  /* 0x000000310c00720c */ /* 0x000fce0003f26270 */
[----:B------:R-:W0:Y:S01]  /*b030*/  MUFU.EX2 R55, R55 ;  /* 0x0000003700377308 */ /* 0x000e220000000800 */
[----:B--2---:R-:W-:Y:S01]  /*b040*/  FADD.FTZ R5, R93, R4 ;  /* 0x000000045d057221 */ /* 0x004fe20000010000 */
[----:B------:R-:W-:-:S06]  /*b050*/  FADD.FTZ R9, R121, R8 ;  /* 0x0000000879097221 */ /* 0x000fcc0000010000 */
[----:B------:R-:W2:Y:S08]  /*b060*/  MUFU.EX2 R50, R50 ;  /* 0x0000003200327308 */ /* 0x000eb00000000800 */
[----:B------:R-:W4:Y:S01]  /*b070*/  MUFU.EX2 R10, R10 ;  /* 0x0000000a000a7308 */ /* 0x000f220000000800 */
[----:B---3--:R-:W-:Y:S01]  /*b080*/  FADD.FTZ R4, R120, R5 ;  /* 0x0000000578047221 */ /* 0x008fe20000010000 */
[----:B------:R-:W-:Y:S01]  /*b090*/  FADD.FTZ R8, R44, R9 ;  /* 0x000000092c087221 */ /* 0x000fe20000010000 */
[----:B------:R-:W-:-:S02]  /*b0a0*/  LOP3.LUT R19, R19, 0xfffffff7, RZ, 0xc0, !PT ;  /* 0xfffffff713137812 */ /* 0x000fc400078ec0ff */
[----:B0-----:R-:W-:Y:S01]  /*b0b0*/  FADD.FTZ R5, R55, R4 ;  /* 0x0000000437057221 */ /* 0x001fe20000010000 */
[----:B------:R-:W-:Y:S01]  /*b0c0*/  FADD.FTZ R9, R123, R8 ;  /* 0x000000087b097221 */ /* 0x000fe20000010000 */
[----:B------:R-:W-:Y:S02]  /*b0d0*/  F2FP.F16.F32.PACK_AB R120, R120, R93 ;  /* 0x0000005d7878723e */ /* 0x000fe400000000ff */
[----:B------:R-:W-:Y:S02]  /*b0e0*/  CS2R R118, SRZ ;  /* 0x0000000000767805 */ /* 0x000fe4000001ff00 */
[----:B------:R-:W-:Y:S01]  /*b0f0*/  @P4 LOP3.LUT R19, R19, 0x8, RZ, 0xfc, !PT ;  /* 0x0000000813134812 */ /* 0x000fe200078efcff */
[----:B--2---:R-:W-:Y:S01]  /*b100*/  FADD.FTZ R5, R50, R5 ;  /* 0x0000000532057221 */ /* 0x004fe20000010000 */
[----:B------:R-:W-:Y:S02]  /*b110*/  F2FP.F16.F32.PACK_AB R151, R24, R151 ;  /* 0x000000971897723e */ /* 0x000fe400000000ff */
[----:B------:R-:W-:-:S02]  /*b120*/  CS2R R116, SRZ ;  /* 0x0000000000747805 */ /* 0x000fc4000001ff00 */
[----:B------:R-:W-:Y:S02]  /*b130*/  F2FP.F16.F32.PACK_AB R145, R26, R145 ;  /* 0x000000911a91723e */ /* 0x000fe400000000ff */
[----:B------:R-:W-:Y:S02]  /*b140*/  CS2R R114, SRZ ;  /* 0x0000000000727805 */ /* 0x000fe4000001ff00 */
[----:B------:R-:W-:Y:S02]  /*b150*/  F2FP.F16.F32.PACK_AB R147, R28, R147 ;  /* 0x000000931c93723e */ /* 0x000fe400000000ff */
[----:B------:R-:W-:Y:S02]  /*b160*/  CS2R R112, SRZ ;  /* 0x0000000000707805 */ /* 0x000fe4000001ff00 */
[----:B------:R-:W-:Y:S01]  /*b170*/  F2FP.F16.F32.PACK_AB R141, R30, R141 ;  /* 0x0000008d1e8d723e */ /* 0x000fe200000000ff */
[----:B----4-:R-:W-:Y:S01]  /*b180*/  FADD.FTZ R4, R10, R9 ;  /* 0x000000090a047221 */ /* 0x010fe20000010000 */
        /* <DEDUP_REMOVED lines=35> */
[----:B-1----:R-:W-:Y:S06]  /*b3c0*/  @!P1 BRA `(.L_x_15574) ;  /* 0x0000002800789947 */ /* 0x002fec0003800000 */
[----:B------:R-:W-:Y:S01]  /*b3d0*/  IMAD.MOV.U32 R10, RZ, RZ, R3 ;  /* 0x000000ffff0a7224 */ /* 0x000fe200078e0003 */
[----:B------:R-:W-:Y:S01]  /*b3e0*/  MOV R7, R156 ;  /* 0x0000009c00077202 */ /* 0x000fe20000000f00 */
[----:B------:R-:W-:Y:S02]  /*b3f0*/  IMAD.MOV.U32 R11, RZ, RZ, R6 ;  /* 0x000000ffff0b7224 */ /* 0x000fe400078e0006 */
[----:B------:R-:W-:Y:S02]  /*b400*/  IMAD.MOV.U32 R13, RZ, RZ, R23 ;  /* 0x000000ffff0d7224 */ /* 0x000fe400078e0017 */
[----:B------:R-:W-:-:S07]  /*b410*/  IMAD.MOV.U32 R119, RZ, RZ, RZ ;  /* 0x000000ffff777224 */ /* 0x000fce00078e00ff */
.L_x_15586:
        /* <DEDUP_REMOVED lines=9> */
.L_x_15576:
        /* <DEDUP_REMOVED lines=8> */
.L_x_15577:
[----:B------:R-:W-:Y:S04]  /*b530*/  BSSY B0, `(.L_x_15575) ;  /* 0x0000004000007945 */ /* 0x000fe80003800000 */
[----:B-1----:R-:W-:Y:S05]  /*b540*/  @P2 BRA `(.L_x_15578) ;  /* 0x0000000000082947 */ /* 0x002fea0003800000 */
[----:B------:R-:W1:Y:S02]  /*b550*/  SYNCS.PHASECHK.TRANS64.TRYWAIT P2, [R3+URZ+0x16830], R0 ;  /* 0x01683000030075a7 */ /* 0x000e64000804017f */
[----:B-1----:R-:W-:Y:S05]  /*b560*/  @!P2 BRA `(.L_x_15579) ;  /* 0x00000100007ca947 */ /* 0x002fea0003800000 */
.L_x_15578:
[----:B------:R-:W-:Y:S05]  /*b570*/  BSYNC B0 ;  /* 0x0000000000007941 */ /* 0x000fea0003800000 */
.L_x_15575:
[----:B------:R-:W2:Y:S04]  /*b580*/  LDL R6, [R1+0x24] ;  /* 0x0000240001067983 */ /* 0x000ea80000100800 */
[----:B------:R3:W-:Y:S01]  /*b590*/  STL [R1+0x70], R2 ;  /* 0x0000700201007387 */ /* 0x0007e20000100800 */
[----:B01----:R-:W0:Y:S03]  /*b5a0*/  S2R R0, SR_TID.X ;  /* 0x0000000000007919 */ /* 0x003e260000002100 */
[----:B---3--:R-:W3:Y:S01]  /*b5b0*/  LDL.64 R2, [R1+0x18] ;  /* 0x0000180001027983 */ /* 0x008ee20000100a00 */
[----:B------:R-:W-:Y:S01]  /*b5c0*/  VIADD R23, R13, 0x1 ;  /* 0x000000010d177836 */ /* 0x000fe20000000000 */
[----:B------:R-:W-:Y:S05]  /*b5d0*/  WARPSYNC.ALL ;  /* 0x0000000000007948 */ /* 0x000fea0003800000 */
[C---:B------:R-:W-:Y:S01]  /*b5e0*/  ISETP.NE.AND P2, PT, R23.reuse, 0x2, PT ;  /* 0x000000021700780c */ /* 0x040fe20003f45270 */
        /* <DEDUP_REMOVED lines=9> */
[----:B0-----:R-:W-:-:S04]  /*b680*/  SHF.R.U32.HI R0, RZ, 0x7, R0 ;  /* 0x00000007ff007819 */ /* 0x001fc80000011600 */
[----:B------:R-:W-:Y:S02]  /*b690*/  IADD3 R0, R0, 0x8, RZ ;  /* 0x0000000800007810 */ /* 0x000fe40007ffe0ff */
[----:B------:R-:W-:-:S03]  /*b6a0*/  R2UR UR19, R27 ;  /* 0x000000001b1372ca */ /* 0x000fc600000e0000 */
        /* <DEDUP_REMOVED lines=32> */
.L_x_15581:
[----:B------:R-:W-:Y:S02]  /*b8b0*/  SHF.L.U32 R0, R7, 0x1f, RZ ;  /* 0x0000001f07007819 */ /* 0x000fe400000006ff */
[----:B-----5:R-:W-:-:S04]  /*b8c0*/  LEA R3, R13, R2, 0x3 ;  /* 0x000000020d037211 */ /* 0x020fc800078e18ff */
[----:B------:R0:W1:Y:S01]  /*b8d0*/  SYNCS.PHASECHK.TRANS64.TRYWAIT P1, [R3+URZ+0x16850], R0 ;  /* 0x01685000030075a7 */ /* 0x000062000802017f */
[----:B------:R-:W-:Y:S05]  /*b8e0*/  @!P0 BRA `(.L_x_15582) ;  /* 0x0000000000048947 */ /* 0x000fea0003800000 */
[----:B------:R-:W-:Y:S01]  /*b8f0*/  BPT.TRAP 0x1 ;  /* 0x000000040000795c */ /* 0x000fe20000300000 */
.L_x_15582:
[----:B-1----:R-:W-:Y:S05]  /*b900*/  @P1 BRA `(.L_x_15580) ;  /* 0x0000000000081947 */ /* 0x002fea0003800000 */
[----:B------:R-:W1:Y:S02]  /*b910*/  SYNCS.PHASECHK.TRANS64.TRYWAIT P1, [R3+URZ+0x16850], R0 ;  /* 0x01685000030075a7 */ /* 0x000e64000802017f */
[----:B-1----:R-:W-:Y:S05]  /*b920*/  @!P1 BRA `(.L_x_15583) ;  /* 0x000000fc00a09947 */ /* 0x002fea0003800000 */
.L_x_15580:
        /* <DEDUP_REMOVED lines=16> */
[----:B------:R-:W-:Y:S02]  /*ba30*/  R2UR UR7, R9 ;  /* 0x00000000090772ca */ /* 0x000fe400000e0000 */
[----:B------:R-:W-:Y:S02]  /*ba40*/  MOV R9, 0x40000040 ;  /* 0x4000004000097802 */ /* 0x000fe40000000f00 */
        /* <DEDUP_REMOVED lines=50> */
.L_x_15584:
[----:B------:R-:W2:Y:S01]  /*bd70*/  LDL R120, [R1+0x2c] ;  /* 0x00002c0001787983 */ /* 0x000ea20000100800 */
[----:B0-----:R-:W0:Y:S03]  /*bd80*/  LDC R0, c[0x0][0x448] ;  /* 0x00011200ff007b82 */ /* 0x001e260000000800 */
[----:B------:R-:W2:Y:S04]  /*bd90*/  LDL R3, [R1+0x4c] ;  /* 0x00004c0001037983 */ /* 0x000ea80000100800 */
[----:B------:R-:W3:Y:S04]  /*bda0*/  LDL R9, [R1+0x34] ;  /* 0x0000340001097983 */ /* 0x000ee80000100800 */
[----:B------:R-:W3:Y:S04]  /*bdb0*/  LDL R8, [R1+0x28] ;  /* 0x0000280001087983 */ /* 0x000ee80000100800 */
[----:B------:R-:W4:Y:S01]  /*bdc0*/  LDL R7, [R1+0xc] ;  /* 0x00000c0001077983 */ /* 0x000f220000100800 */
[----:B------:R-:W-:-:S04]  /*bdd0*/  LOP3.LUT R19, R19, 0xffffffdf, RZ, 0xc0, !PT ;  /* 0xffffffdf13137812 */ /* 0x000fc800078ec0ff */
[----:B------:R-:W-:Y:S02]  /*bde0*/  @P0 LOP3.LUT R19, R19, 0x20, RZ, 0xfc, !PT ;  /* 0x0000002013130812 */ /* 0x000fe400078efcff */
[----:B0-----:R-:W-:Y:S02]  /*bdf0*/  ISETP.NE.AND P1, PT, R0, 0x1, PT ;  /* 0x000000010000780c */ /* 0x001fe40003f25270 */
[----:B------:R-:W-:-:S11]  /*be00*/  LOP3.LUT R19, R19, 0xffffffbf, RZ, 0xc0, !PT ;  /* 0xffffffbf13137812 */ /* 0x000fd600078ec0ff */
[----:B------:R-:W0:Y:S08]  /*be10*/  @P1 LDC R6, c[0x0][0x44c] ;  /* 0x00011300ff061b82 */ /* 0x000e300000000800 */
[----:B------:R-:W1:Y:S01]  /*be20*/  @P1 LDC R0, c[0x0][0x450] ;  /* 0x00011400ff001b82 */ /* 0x000e620000000800 */
[----:B--2---:R-:W-:Y:S02]  /*be30*/  IMAD.IADD R3, R3, 0x1, R120 ;  /* 0x0000000103037824 */ /* 0x004fe400078e0278 */
[----:B------:R-:W2:Y:S02]  /*be40*/  S2R R120, SR_CgaCtaId ;  /* 0x0000000000787919 */ /* 0x000ea40000008800 */
[----:B0-----:R-:W-:-:S05]  /*be50*/  @P1 IMAD.HI.U32 R6, R3, R6, RZ ;  /* 0x0000000603061227 */ /* 0x001fca00078e00ff */
[----:B-1----:R-:W-:Y:S01]  /*be60*/  @P1 SHF.R.U32.HI R3, RZ, R0, R6 ;  /* 0x00000000ff031219 */ /* 0x002fe20000011606 */
[----:B------:R-:W-:-:S04]  /*be70*/  IMAD.MOV.U32 R6, RZ, RZ, -0x80 ;  /* 0xffffff80ff067424 */ /* 0x000fc800078e00ff */
[----:B------:R-:W0:Y:S01]  /*be80*/  SHFL.IDX PT, R0, R3, RZ, 0x1c1f ;  /* 0x001c1fff03007589 */ /* 0x000e2200000e0000 */
[----:B------:R-:W-:-:S03]  /*be90*/  IMAD R6, R12, R6, 0x1 ;  /* 0x000000010c067424 */ /* 0x000fc600078e0206 */
[----:B------:R-:W1:Y:S02]  /*bea0*/  SHFL.IDX PT, R3, R3, 0x1, 0x1c1f ;  /* 0x003c1f0003037f89 */ /* 0x000e6400000e0000 */
[----:B---3--:R-:W-:-:S04]  /*beb0*/  IADD3 R6, R8, R6, -R9 ;  /* 0x0000000608067210 */ /* 0x008fc80007ffe809 */
[----:B----4-:R-:W-:-:S05]  /*bec0*/  IADD3 R6, R6, -R7, RZ ;  /* 0x8000000706067210 */ /* 0x010fca0007ffe0ff */
        /* <DEDUP_REMOVED lines=127> */
[----:B------:R-:W0:Y:S01]  /*c6c0*/  SHFL.BFLY PT, R6, R0, 0x2, 0x1f ;  /* 0x0c401f0000067f89 */ /* 0x000e2200000e0000 */
        /* <DEDUP_REMOVED lines=12> */
[----:B0-----:R-:W-:-:S02]  /*c790*/  FMNMX.FTZ R6, R0, R6, !PT ;  /* 0x0000000600067209 */ /* 0x001fc40007810000 */
[C---:B------:R-:W-:Y:S02]  /*c7a0*/  ISETP.GT.AND P4, PT, R3.reuse, 0x50, PT ;  /* 0x000000500300780c */ /* 0x040fe40003f84270 */
[C---:B------:R-:W-:Y:S01]  /*c7b0*/  ISETP.GT.AND P3, PT, R3.reuse, 0x51, PT ;  /* 0x000000510300780c */ /* 0x040fe20003f64270 */
[----:B------:R-:W0:Y:S01]  /*c7c0*/  SHFL.BFLY PT, R0, R6, 0x1, 0x1f ;  /* 0x0c201f0006007f89 */ /* 0x000e2200000e0000 */
        /* <DEDUP_REMOVED lines=12> */
[----:B0-----:R-:W-:Y:S02]  /*c890*/  FMNMX.FTZ R6, R6, R0, !PT ;  /* 0x0000000006067209 */ /* 0x001fe40007810000 */
[----:B------:R-:W0:Y:S01]  /*c8a0*/  LDC R0, c[0x0][0x988] ;  /* 0x00026200ff007b82 */ /* 0x000e220000000800 */
[----:B------:R-:W-:Y:S02]  /*c8b0*/  ISETP.GT.AND P0, PT, R3, 0x60, PT ;  /* 0x000000600300780c */ /* 0x000fe40003f04270 */
[----:B------:R-:W-:Y:S02]  /*c8c0*/  FSETP.NEU.FTZ.AND P6, PT, R6, -INF , PT ;  /* 0xff8000000600780b */ /* 0x000fe40003fdd000 */
[----:B------:R-:W-:-:S02]  /*c8d0*/  FSEL R74, R74, -INF , P0 ;  /* 0xff8000004a4a7808 */ /* 0x000fc40000000000 */
[----:B------:R-:W-:Y:S02]  /*c8e0*/  FSEL R7, R6, RZ, P6 ;  /* 0x000000ff06077208 */ /* 0x000fe40003000000 */
[----:B------:R-:W-:Y:S02]  /*c8f0*/  LOP3.LUT P0, RZ, R19, 0x40, RZ, 0xc0, !PT ;  /* 0x0000004013ff7812 */ /* 0x000fe4000780c0ff */
[----:B------:R-:W-:Y:S01]  /*c900*/  FSEL R79, R79, -INF , P1 ;  /* 0xff8000004f4f7808 */ /* 0x000fe20000800000 */
[----:B------:R-:W-:Y:S01]  /*c910*/  FADD.FTZ R7, -R7, R11 ;  /* 0x0000000b07077221 */ /* 0x000fe20000010100 */
[----:B------:R-:W-:Y:S02]  /*c920*/  FSEL R75, R75, -INF , P0 ;  /* 0xff8000004b4b7808 */ /* 0x000fe40000000000 */
[----:B------:R-:W-:Y:S02]  /*c930*/  FSEL R82, R82, -INF , P2 ;  /* 0xff80000052527808 */ /* 0x000fe40001000000 */
[----:B------:R-:W-:-:S02]  /*c940*/  FSEL R83, R83, -INF , P3 ;  /* 0xff80000053537808 */ /* 0x000fc40001800000 */
        /* <DEDUP_REMOVED lines=11> */
[-CC-:B------:R-:W-:Y:S01]  /*ca00*/  FFMA.FTZ R25, R25, R0.reuse, -R9.reuse ;  /* 0x0000000019197223 */ /* 0x180fe20000010809 */
[----:B------:R-:W-:Y:S01]  /*ca10*/  FMNMX.FTZ R3, R27, R3, !PT ;  /* 0x000000031b037209 */ /* 0x000fe20007810000 */
[-CC-:B------:R-:W-:Y:S01]  /*ca20*/  FFMA.FTZ R28, R28, R0.reuse, -R9.reuse ;  /* 0x000000001c1c7223 */ /* 0x180fe20000010809 */
[-CC-:B------:R-:W-:Y:S01]  /*ca30*/  FFMA.FTZ R29, R29, R0.reuse, -R9.reuse ;  /* 0x000000001d1d7223 */ /* 0x180fe20000010809 */
[----:B------:R-:W0:Y:S01]  /*ca40*/  MUFU.EX2 R24, R24 ;  /* 0x0000001800187308 */ /* 0x000e220000000800 */
[----:B------:R-:W-:Y:S01]  /*ca50*/  FMNMX.FTZ R3, R30, R3, !PT ;  /* 0x000000031e037209 */ /* 0x000fe20007810000 */
[-CC-:B------:R-:W-:Y:S01]  /*ca60*/  FFMA.FTZ R32, R32, R0.reuse, -R9.reuse ;  /* 0x0000000020207223 */ /* 0x180fe20000010809 */
[-CC-:B------:R-:W-:Y:S01]  /*ca70*/  FFMA.FTZ R33, R33, R0.reuse, -R9.reuse ;  /* 0x0000000021217223 */ /* 0x180fe20000010809 */
[-CC-:B------:R-:W-:Y:S01]  /*ca80*/  FFMA.FTZ R36, R36, R0.reuse, -R9.reuse ;  /* 0x0000000024247223 */ /* 0x180fe20000010809 */
[----:B------:R-:W-:Y:S01]  /*ca90*/  FMNMX.FTZ R3, R31, R3, !PT ;  /* 0x000000031f037209 */ /* 0x000fe20007810000 */
[-CC-:B------:R-:W-:Y:S01]  /*caa0*/  FFMA.FTZ R37, R37, R0.reuse, -R9.reuse ;  /* 0x0000000025257223 */ /* 0x180fe20000010809 */
[-CC-:B------:R-:W-:Y:S01]  /*cab0*/  FFMA.FTZ R40, R40, R0.reuse, -R9.reuse ;  /* 0x0000000028287223 */ /* 0x180fe20000010809 */
[----:B------:R-:W1:Y:S01]  /*cac0*/  MUFU.EX2 R25, R25 ;  /* 0x0000001900197308 */ /* 0x000e620000000800 */
[----:B------:R-:W-:Y:S01]  /*cad0*/  FMNMX.FTZ R3, R34, R3, !PT ;  /* 0x0000000322037209 */ /* 0x000fe20007810000 */
[-CC-:B------:R-:W-:Y:S01]  /*cae0*/  FFMA.FTZ R41, R41, R0.reuse, -R9.reuse ;  /* 0x0000000029297223 */ /* 0x180fe20000010809 */
[-CC-:B------:R-:W-:Y:S01]  /*caf0*/  FFMA.FTZ R44, R44, R0.reuse, -R9.reuse ;  /* 0x000000002c2c7223 */ /* 0x180fe20000010809 */
[-CC-:B------:R-:W-:Y:S01]  /*cb00*/  FFMA.FTZ R45, R45, R0.reuse, -R9.reuse ;  /* 0x000000002d2d7223 */ /* 0x180fe20000010809 */
[----:B------:R-:W-:Y:S01]  /*cb10*/  FMNMX.FTZ R3, R35, R3, !PT ;  /* 0x0000000323037209 */ /* 0x000fe20007810000 */
[-CC-:B------:R-:W-:Y:S01]  /*cb20*/  FFMA.FTZ R48, R48, R0.reuse, -R9.reuse ;  /* 0x0000000030307223 */ /* 0x180fe20000010809 */
[-CC-:B------:R-:W-:Y:S01]  /*cb30*/  FFMA.FTZ R49, R49, R0.reuse, -R9.reuse ;  /* 0x0000000031317223 */ /* 0x180fe20000010809 */
[----:B------:R-:W-:Y:S01]  /*cb40*/  MUFU.EX2 R28, R28 ;  /* 0x0000001c001c7308 */ /* 0x000fe20000000800 */
[----:B------:R-:W-:Y:S01]  /*cb50*/  FMNMX.FTZ R3, R38, R3, !PT ;  /* 0x0000000326037209 */ /* 0x000fe20007810000 */
[----:B0-----:R-:W-:Y:S01]  /*cb60*/  FFMA.FTZ R5, R7, R5, R24 ;  /* 0x0000000507057223 */ /* 0x001fe20000010018 */
[-CC-:B------:R-:W-:Y:S01]  /*cb70*/  FFMA.FTZ R52, R52, R0.reuse, -R9.reuse ;  /* 0x0000000034347223 */ /* 0x180fe20000010809 */
[-CC-:B------:R-:W-:Y:S01]  /*cb80*/  FFMA.FTZ R53, R53, R0.reuse, -R9.reuse ;  /* 0x0000000035357223 */ /* 0x180fe20000010809 */
[----:B------:R-:W-:Y:S01]  /*cb90*/  FMNMX.FTZ R3, R39, R3, !PT ;  /* 0x0000000327037209 */ /* 0x000fe20007810000 */
[-CC-:B------:R-:W-:Y:S01]  /*cba0*/  FFMA.FTZ R56, R56, R0.reuse, -R9.reuse ;  /* 0x0000000038387223 */ /* 0x180fe20000010809 */
[-C--:B------:R-:W-:Y:S01]  /*cbb0*/  FFMA.FTZ R57, R57, R0.reuse, -R9 ;  /* 0x0000000039397223 */ /* 0x080fe20000010809 */
[----:B------:R-:W-:Y:S01]  /*cbc0*/  MUFU.EX2 R29, R29 ;  /* 0x0000001d001d7308 */ /* 0x000fe20000000800 */
[----:B------:R-:W-:Y:S01]  /*cbd0*/  FMNMX.FTZ R3, R42, R3, !PT ;  /* 0x000000032a037209 */ /* 0x000fe20007810000 */
[----:B-1----:R-:W-:Y:S01]  /*cbe0*/  FADD.FTZ R5, R25, R5 ;  /* 0x0000000519057221 */ /* 0x002fe20000010000 */
[-CC-:B------:R-:W-:Y:S01]  /*cbf0*/  FFMA.FTZ R60, R60, R0.reuse, -R9.reuse ;  /* 0x000000003c3c7223 */ /* 0x180fe20000010809 */
[-CC-:B------:R-:W-:Y:S01]  /*cc00*/  FFMA.FTZ R61, R61, R0.reuse, -R9.reuse ;  /* 0x000000003d3d7223 */ /* 0x180fe20000010809 */
[----:B------:R-:W-:Y:S01]  /*cc10*/  FMNMX.FTZ R3, R43, R3, !PT ;  /* 0x000000032b037209 */ /* 0x000fe20007810000 */
[-CC-:B------:R-:W-:Y:S01]  /*cc20*/  FFMA.FTZ R64, R64, R0.reuse, -R9.reuse ;  /* 0x0000000040407223 */ /* 0x180fe20000010809 */
[-CC-:B------:R-:W-:Y:S01]  /*cc30*/  FFMA.FTZ R65, R65, R0.reuse, -R9.reuse ;  /* 0x0000000041417223 */ /* 0x180fe20000010809 */
[----:B------:R-:W-:Y:S01]  /*cc40*/  MUFU.EX2 R32, R32 ;  /* 0x0000002000207308 */ /* 0x000fe20000000800 */
        /* <DEDUP_REMOVED lines=59> */
[----:B------:R-:W-:Y:S01]  /*d000*/  FADD.FTZ R8, -R8, R10 ;  /* 0x0000000a08087221 */ /* 0x000fe20000010100 */
[----:B------:R-:W-:-:S03]  /*d010*/  IMAD R10, R23, 0x8, R2 ;  /* 0x00000008170a7824 */ /* 0x000fc600078e0202 */
[-CC-:B------:R-:W-:Y:S01]  /*d020*/  FFMA.FTZ R26, R26, R0.reuse, -R11.reuse ;  /* 0x000000001a1a7223 */ /* 0x180fe2000001080b */
[-CC-:B------:R-:W-:Y:S01]  /*d030*/  FFMA.FTZ R27, R27, R0.reuse, -R11.reuse ;  /* 0x000000001b1b7223 */ /* 0x180fe2000001080b */
[-C--:B------:R-:W-:Y:S01]  /*d040*/  FMUL.FTZ R8, R8, R0.reuse ;  /* 0x0000000008087220 */ /* 0x080fe20000410000 */
[-CC-:B------:R-:W-:Y:S01]  /*d050*/  FFMA.FTZ R30, R30, R0.reuse, -R11.reuse ;  /* 0x000000001e1e7223 */ /* 0x180fe2000001080b */
[-CC-:B------:R-:W-:Y:S01]  /*d060*/  FFMA.FTZ R31, R31, R0.reuse, -R11.reuse ;  /* 0x000000001f1f7223 */ /* 0x180fe2000001080b */
[-CC-:B------:R-:W-:Y:S01]  /*d070*/  FFMA.FTZ R34, R34, R0.reuse, -R11.reuse ;  /* 0x0000000022227223 */ /* 0x180fe2000001080b */
[----:B------:R-:W-:Y:S01]  /*d080*/  MUFU.EX2 R26, R26 ;  /* 0x0000001a001a7308 */ /* 0x000fe20000000800 */
[----:B------:R-:W-:Y:S02]  /*d090*/  VIADD R10, R10, 0x16840 ;  /* 0x000168400a0a7836 */ /* 0x000fe40000000000 */
[-CC-:B------:R-:W-:Y:S01]  /*d0a0*/  FFMA.FTZ R35, R35, R0.reuse, -R11.reuse ;  /* 0x0000000023237223 */ /* 0x180fe2000001080b */
[-CC-:B------:R-:W-:Y:S01]  /*d0b0*/  FFMA.FTZ R38, R38, R0.reuse, -R11.reuse ;  /* 0x0000000026267223 */ /* 0x180fe2000001080b */
[-CC-:B------:R-:W-:Y:S01]  /*d0c0*/  FFMA.FTZ R39, R39, R0.reuse, -R11.reuse ;  /* 0x0000000027277223 */ /* 0x180fe2000001080b */
[-CC-:B------:R-:W-:Y:S01]  /*d0d0*/  FFMA.FTZ R42, R42, R0.reuse, -R11.reuse ;  /* 0x000000002a2a7223 */ /* 0x180fe2000001080b */
[----:B--2---:R-:W-:Y:S01]  /*d0e0*/  PRMT R10, R120, 0x654, R10 ;  /* 0x00000654780a7816 */ /* 0x004fe2000000000a */
[-CC-:B------:R-:W-:Y:S01]  /*d0f0*/  FFMA.FTZ R43, R43, R0.reuse, -R11.reuse ;  /* 0x000000002b2b7223 */ /* 0x180fe2000001080b */
[----:B------:R-:W0:Y:S01]  /*d100*/  MUFU.EX2 R8, R8 ;  /* 0x0000000800087308 */ /* 0x000e220000000800 */
[-CC-:B------:R-:W-:Y:S01]  /*d110*/  FFMA.FTZ R46, R46, R0.reuse, -R11.reuse ;  /* 0x000000002e2e7223 */ /* 0x180fe2000001080b */
[----:B------:R1:W-:Y:S01]  /*d120*/  SYNCS.ARRIVE.TRANS64.RED.A1T0 RZ, [R10+URZ], RZ ;  /* 0x000000ff0aff79a7 */ /* 0x0003e2000810043f */
        /* <DEDUP_REMOVED lines=24> */
[-CC-:B------:R-:W-:Y:S01]  /*d2b0*/  FFMA.FTZ R83, R83, R0.reuse, -R11.reuse ;  /* 0x0000000053537223 */ /* 0x180fe2000001080b */
[-CC-:B------:R-:W-:Y:S01]  /*d2c0*/  FFMA.FTZ R86, R86, R0.reuse, -R11.reuse ;  /* 0x0000000056567223 */ /* 0x180fe2000001080b */
[----:B------:R-:W-:Y:S01]  /*d2d0*/  FFMA.FTZ R11, R87, R0, -R11 ;  /* 0x00000000570b7223 */ /* 0x000fe2000001080b */
[----:B------:R-:W-:-:S02]  /*d2e0*/  FADD.FTZ R4, R29, R4 ;  /* 0x000000041d047221 */ /* 0x000fc40000010000 */
        /* <DEDUP_REMOVED lines=96> */
.L_x_15585:
[----:B------:R-:W-:Y:S02]  /*d8f0*/  IMAD R10, R13, 0x8, R2 ;  /* 0x000000080d0a7824 */ /* 0x000fe400078e0202 */
[----:B------:R-:W2:Y:S02]  /*d900*/  LDL R13, [R1+0x30] ;  /* 0x00003000010d7983 */ /* 0x000ea40000100800 */
[----:B------:R-:W-:-:S05]  /*d910*/  VIADD R10, R10, 0x16860 ;  /* 0x000168600a0a7836 */ /* 0x000fca0000000000 */
[----:B------:R-:W-:Y:S01]  /*d920*/  PRMT R10, R120, 0x654, R10 ;  /* 0x00000654780a7816 */ /* 0x000fe2000000000a */
[-C--:B------:R-:W-:Y:S01]  /*d930*/  FMUL.FTZ R88, R88, R7.reuse ;  /* 0x0000000758587220 */ /* 0x080fe20000410000 */
[----:B------:R-:W-:Y:S02]  /*d940*/  F2FP.F16.F32.PACK_AB R123, R11, R86 ;  /* 0x000000560b7b723e */ /* 0x000fe400000000ff */
        /* <DEDUP_REMOVED lines=49> */
[----:B0-----:R-:W-:Y:S01]  /*dc60*/  IMAD.MOV.U32 R10, RZ, RZ, R3 ;  /* 0x000000ffff0a7224 */ /* 0x001fe200078e0003 */
        /* <DEDUP_REMOVED lines=16> */
[C---:B--2---:R-:W-:Y:S01]  /*dd70*/  ISETP.GT.AND P1, PT, R12.reuse, R13, PT ;  /* 0x0000000d0c00720c */ /* 0x044fe20003f24270 */
[----:B------:R-:W-:Y:S01]  /*dd80*/  IMAD.MOV.U32 R13, RZ, RZ, R23 ;  /* 0x000000ffff0d7224 */ /* 0x000fe200078e0017 */
[----:B------:R-:W-:-:S11]  /*dd90*/  IADD3 R12, R12, -0x1, RZ ;  /* 0xffffffff0c0c7810 */ /* 0x000fd60007ffe0ff */
[----:B------:R-:W-:Y:S05]  /*dda0*/  @P1 BRA `(.L_x_15586) ;  /* 0xffffffd4009c1947 */ /* 0x000fea000383ffff */
.L_x_15574:
[----:B------:R-:W2:Y:S02]  /*ddb0*/  LDL R7, [R1+0x3c] ;  /* 0x00003c0001077983 */ /* 0x000ea40000100800 */
[----:B--2---:R-:W-:-:S13]  /*ddc0*/  ISETP.GE.AND P1, PT, R12, R7, PT ;  /* 0x000000070c00720c */ /* 0x004fda0003f26270 */
[----:B------:R-:W-:Y:S05]  /*ddd0*/  @!P1 BRA `(.L_x_15587) ;  /* 0x0000001c00e49947 */ /* 0x000fea0003800000 */
[----:B------:R-:W-:Y:S01]  /*dde0*/  IMAD.MOV.U32 R10, RZ, RZ, R3 ;  /* 0x000000ffff0a7224 */ /* 0x000fe200078e0003 */
[----:B------:R-:W-:Y:S01]  /*ddf0*/  MOV R7, R156 ;  /* 0x0000009c00077202 */ /* 0x000fe20000000f00 */
[----:B------:R-:W-:Y:S02]  /*de00*/  IMAD.MOV.U32 R11, RZ, RZ, R6 ;  /* 0x000000ffff0b7224 */ /* 0x000fe400078e0006 */
[----:B------:R-:W-:-:S07]  /*de10*/  IMAD.MOV.U32 R13, RZ, RZ, R23 ;  /* 0x000000ffff0d7224 */ /* 0x000fce00078e0017 */
.L_x_15599:
        /* <DEDUP_REMOVED lines=11> */
.L_x_15589:
[----:B------:R-:W-:Y:S01]  /*ded0*/  IMAD R0, R23, 0x8, R2 ;  /* 0x0000000817007824 */ /* 0x000fe200078e0202 */
[----:B------:R-:W-:-:S04]  /*dee0*/  SHF.L.U32 R3, R156, 0x1f, RZ ;  /* 0x0000001f9c037819 */ /* 0x000fc800000006ff */
[----:B------:R0:W1:Y:S01]  /*def0*/  SYNCS.PHASECHK.TRANS64.TRYWAIT P1, [R0+URZ+0x16830], R3 ;  /* 0x01683003000075a7 */ /* 0x000062000802017f */
[----:B------:R-:W-:Y:S05]  /*df00*/  @!P0 BRA `(.L_x_15590) ;  /* 0x0000000000048947 */ /* 0x000fea0003800000 */
[----:B------:R-:W-:Y:S01]  /*df10*/  BPT.TRAP 0x1 ;  /* 0x000000040000795c */ /* 0x000fe20000300000 */
.L_x_15590:
[----:B------:R-:W-:Y:S04]  /*df20*/  BSSY B0, `(.L_x_15588) ;  /* 0x0000004000007945 */ /* 0x000fe80003800000 */
[----:B-1----:R-:W-:Y:S05]  /*df30*/  @P1 BRA `(.L_x_15591) ;  /* 0x0000000000081947 */ /* 0x002fea0003800000 */
[----:B------:R-:W1:Y:S02]  /*df40*/  SYNCS.PHASECHK.TRANS64.TRYWAIT P1, [R0+URZ+0x16830], R3 ;  /* 0x01683003000075a7 */ /* 0x000e64000802017f */
[----:B-1----:R-:W-:Y:S05]  /*df50*/  @!P1 BRA `(.L_x_15592) ;  /* 0x000000d800289947 */ /* 0x002fea0003800000 */
.L_x_15591:
[----:B------:R-:W-:Y:S05]  /*df60*/  BSYNC B0 ;  /* 0x0000000000007941 */ /* 0x000fea0003800000 */
.L_x_15588:
[----:B------:R-:W2:Y:S04]  /*df70*/  LDL R6, [R1+0x24] ;  /* 0x0000240001067983 */ /* 0x000ea80000100800 */
[----:B------:R3:W-:Y:S01]  /*df80*/  STL [R1+0x70], R2 ;  /* 0x0000700201007387 */ /* 0x0007e20000100800 */
[----:B01----:R-:W0:Y:S03]  /*df90*/  S2R R0, SR_TID.X ;  /* 0x0000000000007919 */ /* 0x003e260000002100 */
[----:B---3--:R-:W3:Y:S01]  /*dfa0*/  LDL.64 R2, [R1+0x18] ;  /* 0x0000180001027983 */ /* 0x008ee20000100a00 */
[----:B------:R-:W-:Y:S01]  /*dfb0*/  IMAD.MOV.U32 R9, RZ, RZ, 0x40000040 ;  /* 0x40000040ff097424 */ /* 0x000fe200078e00ff */
[----:B------:R-:W-:Y:S05]  /*dfc0*/  WARPSYNC.ALL ;  /* 0x0000000000007948 */ /* 0x000fea0003800000 */
[----:B------:R-:W-:-:S02]  /*dfd0*/  R2UR UR15, R9 ;  /* 0x00000000090f72ca */ /* 0x000fc400000e0000 */
[----:B0-----:R-:W-:-:S05]  /*dfe0*/  SHF.R.U32.HI R0, RZ, 0x7, R0 ;  /* 0x00000007ff007819 */ /* 0x001fca0000011600 */
[----:B------:R-:W-:Y:S02]  /*dff0*/  VIADD R0, R0, 0x8 ;  /* 0x0000000800007836 */ /* 0x000fe40000000000 */
[----:B------:R-:W-:Y:S01]  /*e000*/  IMAD.MOV.U32 R27, RZ, RZ, 0x40000040 ;  /* 0x40000040ff1b7424 */ /* 0x000fe200078e00ff */
[----:B------:R-:W-:Y:S01]  /*e010*/  R2UR UR4, R14 ;  /* 0x000000000e0472ca */ /* 0x000fe200000e0000 */
[----:B------:R-:W-:Y:S01]  /*e020*/  IMAD.MOV.U32 R25, RZ, RZ, 0x40000040 ;  /* 0x40000040ff197424 */ /* 0x000fe200078e00ff */
[----:B------:R-:W-:Y:S02]  /*e030*/  R2UR UR5, R15 ;  /* 0x000000000f0572ca */ /* 0x000fe400000e0000 */
[----:B------:R-:W-:Y:S02]  /*e040*/  R2UR UR7, R27 ;  /* 0x000000001b0772ca */ /* 0x000fe400000e0000 */
[----:B------:R-:W-:Y:S02]  /*e050*/  R2UR UR11, R25 ;  /* 0x00000000190b72ca */ /* 0x000fe400000e0000 */
[----:B------:R-:W-:Y:S01]  /*e060*/  R2UR UR19, R27 ;  /* 0x000000001b1372ca */ /* 0x000fe200000e0000 */
[----:B------:R0:W-:Y:S01]  /*e070*/  BAR.SYNC.DEFER_BLOCKING R0, 0x100 ;  /* 0x000400000000751d */ /* 0x0001e20000010000 */
[----:B--2---:R-:W-:-:S04]  /*e080*/  IMAD R26, R23, 0x400, R6 ;  /* 0x00000400171a7824 */ /* 0x004fc800078e0206 */
[----:B------:R-:W-:-:S05]  /*e090*/  VIADD R8, R26, 0x4 ;  /* 0x000000041a087836 */ /* 0x000fca0000000000 */
[----:B------:R-:W-:Y:S02]  /*e0a0*/  R2UR UR14, R8 ;  /* 0x00000000080e72ca */ /* 0x000fe400000e0000 */
[----:B------:R-:W2:Y:S01]  /*e0b0*/  LDL.64 R8, [R1+0x10] ;  /* 0x0000100001087983 */ /* 0x000ea20000100a00 */
[C---:B------:R-:W-:Y:S02]  /*e0c0*/  R2UR UR6, R26.reuse ;  /* 0x000000001a0672ca */ /* 0x040fe400000e0000 */
[C---:B------:R-:W-:Y:S01]  /*e0d0*/  IADD3 R24, R26.reuse, 0x2, RZ ;  /* 0x000000021a187810 */ /* 0x040fe20007ffe0ff */
[----:B------:R-:W-:-:S03]  /*e0e0*/  VIADD R26, R26, 0x6 ;  /* 0x000000061a1a7836 */ /* 0x000fc60000000000 */
[----:B------:R-:W-:Y:S02]  /*e0f0*/  R2UR UR10, R24 ;  /* 0x00000000180a72ca */ /* 0x000fe400000e0000 */
[----:B------:R-:W-:Y:S02]  /*e100*/  R2UR UR18, R26 ;  /* 0x000000001a1272ca */ /* 0x000fe400000e0000 */
        /* <DEDUP_REMOVED lines=11> */
[----:B--2---:R-:W-:Y:S02]  /*e1c0*/  R2UR UR12, R8 ;  /* 0x00000000080c72ca */ /* 0x004fe400000e0000 */
[----:B------:R-:W-:Y:S01]  /*e1d0*/  R2UR UR13, R9 ;  /* 0x00000000090d72ca */ /* 0x000fe200000e0000 */
[----:B------:R-:W-:-:S12]  /*e1e0*/  WARPGROUP.ARRIVE ;  /* 0x00000000000079c5 */ /* 0x000fd80000000000 */
        /* <DEDUP_REMOVED lines=8> */
.L_x_15594:
[----:B------:R-:W-:Y:S01]  /*e270*/  SHF.L.U32 R0, R7, 0x1f, RZ ;  /* 0x0000001f07007819 */ /* 0x000fe200000006ff */
[----:B-----5:R-:W-:-:S04]  /*e280*/  IMAD R3, R13, 0x8, R2 ;  /* 0x000000080d037824 */ /* 0x020fc800078e0202 */
[----:B------:R0:W1:Y:S01]  /*e290*/  SYNCS.PHASECHK.TRANS64.TRYWAIT P1, [R3+URZ+0x16850], R0 ;  /* 0x01685000030075a7 */ /* 0x000062000802017f */
[----:B------:R-:W-:Y:S05]  /*e2a0*/  @!P0 BRA `(.L_x_15595) ;  /* 0x0000000000048947 */ /* 0x000fea0003800000 */
[----:B------:R-:W-:Y:S01]  /*e2b0*/  BPT.TRAP 0x1 ;  /* 0x000000040000795c */ /* 0x000fe20000300000 */
.L_x_15595:
[----:B-1----:R-:W-:Y:S05]  /*e2c0*/  @P1 BRA `(.L_x_15593) ;  /* 0x0000000000081947 */ /* 0x002fea0003800000 */
[----:B------:R-:W1:Y:S02]  /*e2d0*/  SYNCS.PHASECHK.TRANS64.TRYWAIT P1, [R3+URZ+0x16850], R0 ;  /* 0x01685000030075a7 */ /* 0x000e64000802017f */
[----:B-1----:R-:W-:Y:S05]  /*e2e0*/  @!P1 BRA `(.L_x_15596) ;  /* 0x000000d400589947 */ /* 0x002fea0003800000 */
.L_x_15593:
        /* <DEDUP_REMOVED lines=8> */
[----:B------:R-:W-:Y:S01]  /*e370*/  IMAD.MOV.U32 R7, RZ, RZ, 0x40000040 ;  /* 0x40000040ff077424 */ /* 0x000fe200078e00ff */
[----:B------:R-:W-:Y:S02]  /*e380*/  LEA R6, R13, R0, 0xa ;  /* 0x000000000d067211 */ /* 0x000fe400078e50ff */
[----:B------:R-:W0:Y:S02]  /*e390*/  S2R R0, SR_TID.X ;  /* 0x0000000000007919 */ /* 0x000e240000002100 */
[C---:B------:R-:W-:Y:S01]  /*e3a0*/  R2UR UR6, R6.reuse ;  /* 0x00000000060672ca */ /* 0x040fe200000e0000 */
[----:B------:R-:W-:-:S12]  /*e3b0*/  VIADD R8, R6, 0x80 ;  /* 0x0000008006087836 */ /* 0x000fd80000000000 */
        /* <DEDUP_REMOVED lines=36> */
[----:B------:R-:W-:Y:S01]  /*e600*/  IMAD.MOV.U32 R9, RZ, RZ, 0x40000040 ;  /* 0x40000040ff097424 */ /* 0x000fe200078e00ff */
[----:B------:R-:W-:Y:S01]  /*e610*/  IADD3 R6, R6, 0x380, RZ ;  /* 0x0000038006067810 */ /* 0x000fe20007ffe0ff */
        /* <DEDUP_REMOVED lines=17> */
.L_x_15597:
[----:B------:R-:W1:Y:S01]  /*e730*/  S2R R120, SR_CgaCtaId ;  /* 0x0000000000787919 */ /* 0x000e620000008800 */
[----:B0-----:R-:W-:-:S04]  /*e740*/  IMAD R0, R23, 0x8, R2 ;  /* 0x0000000817007824 */ /* 0x001fc800078e0202 */
[----:B------:R-:W-:-:S05]  /*e750*/  VIADD R0, R0, 0x16840 ;  /* 0x0001684000007836 */ /* 0x000fca0000000000 */
[----:B-1----:R-:W-:-:S04]  /*e760*/  PRMT R0, R120, 0x654, R0 ;  /* 0x0000065478007816 */ /* 0x002fc80000000000 */
        /* <DEDUP_REMOVED lines=126> */
[-C--:B------:R-:W-:Y:S01]  /*ef50*/  FFMA.FTZ R10, R87, R0.reuse, -R11 ;  /* 0x00000000570a7223 */ /* 0x080fe2000001080b */
[-CC-:B------:R-:W-:Y:S01]  /*ef60*/  FFMA.FTZ R37, R37, R0.reuse, -R9.reuse ;  /* 0x0000000025257223 */ /* 0x180fe20000010809 */
[-CC-:B------:R-:W-:Y:S01]  /*ef70*/  FFMA.FTZ R40, R40, R0.reuse, -R9.reuse ;  /* 0x0000000028287223 */ /* 0x180fe20000010809 */
[-CC-:B------:R-:W-:Y:S01]  /*ef80*/  FFMA.FTZ R41, R41, R0.reuse, -R9.reuse ;  /* 0x0000000029297223 */ /* 0x180fe20000010809 */
[-CC-:B------:R-:W-:Y:S01]  /*ef90*/  FFMA.FTZ R44, R44, R0.reuse, -R9.reuse ;  /* 0x000000002c2c7223 */ /* 0x180fe20000010809 */
[-C--:B------:R-:W-:Y:S01]  /*efa0*/  FFMA.FTZ R45, R45, R0.reuse, -R9 ;  /* 0x000000002d2d7223 */ /* 0x080fe20000010809 */
[----:B------:R-:W1:Y:S01]  /*efb0*/  MUFU.EX2 R28, R28 ;  /* 0x0000001c001c7308 */ /* 0x000e620000000800 */
        /* <DEDUP_REMOVED lines=16> */
[----:B-1----:R-:W-:Y:S01]  /*f0c0*/  FADD.FTZ R4, R28, R5 ;  /* 0x000000051c047221 */ /* 0x002fe20000010000 */
[-CC-:B------:R-:W-:Y:S01]  /*f0d0*/  FFMA.FTZ R72, R72, R0.reuse, -R9.reuse ;  /* 0x0000000048487223 */ /* 0x180fe20000010809 */
        /* <DEDUP_REMOVED lines=125> */
.L_x_15598:
[----:B------:R-:W-:Y:S02]  /*f8b0*/  IMAD R11, R13, 0x8, R2 ;  /* 0x000000080d0b7824 */ /* 0x000fe400078e0202 */
[----:B------:R-:W2:Y:S02]  /*f8c0*/  LDL R13, [R1+0x3c] ;  /* 0x00003c00010d7983 */ /* 0x000ea40000100800 */
[----:B------:R-:W-:-:S05]  /*f8d0*/  VIADD R11, R11, 0x16860 ;  /* 0x000168600b0b7836 */ /* 0x000fca0000000000 */
[----:B------:R-:W-:Y:S01]  /*f8e0*/  PRMT R11, R120, 0x654, R11 ;  /* 0x00000654780b7816 */ /* 0x000fe2000000000b */
[----:B------:R-:W-:Y:S01]  /*f8f0*/  FMUL.FTZ R88, R88, R7 ;  /* 0x0000000758587220 */ /* 0x000fe20000410000 */
        /* <DEDUP_REMOVED lines=52> */
[----:B0-----:R-:W-:Y:S01]  /*fc40*/  IMAD.MOV.U32 R11, RZ, RZ, R6 ;  /* 0x000000ffff0b7224 */ /* 0x001fe200078e0006 */
        /* <DEDUP_REMOVED lines=18> */
.L_x_15587:
[----:B------:R-:W-:Y:S05]  /*fd70*/  WARPSYNC.ALL ;  /* 0x0000000000007948 */ /* 0x000fea0003800000 */
[----:B------:R-:W-:Y:S06]  /*fd80*/  BAR.ARV 0x8, 0x200 ;  /* 0x0208000000007b1d */ /* 0x000fec0000002000 */
[----:B------:R-:W-:Y:S05]  /*fd90*/  @!P0 BRA `(.L_x_15600) ;  /* 0x0000000000048947 */ /* 0x000fea0003800000 */
[----:B------:R-:W-:Y:S01]  /*fda0*/  BPT.TRAP 0x1 ;  /* 0x000000040000795c */ /* 0x000fe20000300000 */
.L_x_15600:
[----:B------:R-:W-:Y:S01]  /*fdb0*/  IMAD R10, R23, 0x8, R2 ;  /* 0x00000008170a7824 */ /* 0x000fe200078e0202 */
[----:B------:R-:W-:-:S04]  /*fdc0*/  SHF.L.U32 R7, R156, 0x1f, RZ ;  /* 0x0000001f9c077819 */ /* 0x000fc800000006ff */
[----:B------:R0:W1:Y:S01]  /*fdd0*/  SYNCS.PHASECHK.TRANS64.TRYWAIT P1, [R10+URZ+0x16850], R7 ;  /* 0x016850070a0075a7 */ /* 0x000062000802017f */
[----:B------:R-:W-:Y:S05]  /*fde0*/  @!P0 BRA `(.L_x_15601) ;  /* 0x0000000000048947 */ /* 0x000fea0003800000 */
[----:B------:R-:W-:Y:S01]  /*fdf0*/  BPT.TRAP 0x1 ;  /* 0x000000040000795c */ /* 0x000fe20000300000 */
.L_x_15601:
[----:B------:R-:W-:-:S05]  /*fe00*/  VIADD R2, R2, 0x400 ;  /* 0x0000040002027836 */ /* 0x000fca0000000000 */
[----:B------:R-:W-:-:S04]  /*fe10*/  SHF.R.U32.HI R2, RZ, 0x4, R2 ;  /* 0x00000004ff027819 */ /* 0x000fc80000011602 */
[----:B------:R-:W-:Y:S01]  /*fe20*/  LOP3.LUT R2, R2, 0x3fff, RZ, 0xc0, !PT ;  /* 0x00003fff02027812 */ /* 0x000fe200078ec0ff */
[----:B-1----:R-:W-:Y:S06]  /*fe30*/  @P1 BRA `(.L_x_15602) ;  /* 0x0000000000081947 */ /* 0x002fec0003800000 */
[----:B------:R-:W1:Y:S02]  /*fe40*/  SYNCS.PHASECHK.TRANS64.TRYWAIT P1, [R10+URZ+0x16850], R7 ;  /* 0x016850070a0075a7 */ /* 0x000e64000802017f */
[----:B-1----:R-:W-:Y:S05]  /*fe50*/  @!P1 BRA `(.L_x_15603) ;  /* 0x000000b800909947 */ /* 0x002fea0003800000 */
.L_x_15602:
[----:B------:R-:W-:Y:S01]  /*fe60*/  IMAD.MOV.U32 R9, RZ, RZ, 0x40000040 ;  /* 0x40000040ff097424 */ /* 0x000fe200078e00ff */
[----:B------:R-:W-:Y:S01]  /*fe70*/  LEA R8, R23, R2, 0xa ;  /* 0x0000000217087211 */ /* 0x000fe200078e50ff */
[----:B------:R-:W-:Y:S05]  /*fe80*/  WARPSYNC.ALL ;  /* 0x0000000000007948 */ /* 0x000fea0003800000 */
[C---:B------:R-:W-:Y:S01]  /*fe90*/  R2UR UR6, R8.reuse ;  /* 0x00000000080672ca */ /* 0x040fe200000e0000 */
[----:B------:R-:W-:Y:S01]  /*fea0*/  WARPGROUP.ARRIVE ;  /* 0x00000000000079c5 */ /* 0x000fe20000000000 */
[----:B------:R-:W-:Y:S01]  /*feb0*/  R2UR UR7, R9 ;  /* 0x00000000090772ca */ /* 0x000fe200000e0000 */
[----:B------:R-:W-:Y:S01]  /*fec0*/  VIADD R12, R8, 0x80 ;  /* 0x00000080080c7836 */ /* 0x000fe20000000000 */
[----:B------:R-:W2:Y:S01]  /*fed0*/  SHFL.BFLY PT, R2, R5, 0x2, 0x1f ;  /* 0x0c401f0005027f89 */ /* 0x000ea200000e0000 */
[----:B------:R-:W-:-:S02]  /*fee0*/  IMAD.MOV.U32 R13, RZ, RZ, 0x40000040 ;  /* 0x40000040ff0d7424 */ /* 0x000fc400078e00ff */
[----:B------:R-:W-:Y:S01]  /*fef0*/  IMAD.MOV.U32 R9, RZ, RZ, 0x40000040 ;  /* 0x40000040ff097424 */ /* 0x000fe200078e00ff */
[----:B01----:R-:W0:Y:S01]  /*ff00*/  SHFL.BFLY PT, R7, R4, 0x2, 0x1f ;  /* 0x0c401f0004077f89 */ /* 0x003e2200000e0000 */
[----:B------:R-:W-:Y:S02]  /*ff10*/  IMAD.MOV.U32 R27, RZ, RZ, -0x800000 ;  /* 0xff800000ff1b7424 */ /* 0x000fe400078e00ff */
[----:B------:R-:W-:-:S04]  /*ff20*/  IMAD.MOV.U32 R26, RZ, RZ, -0x800000 ;  /* 0xff800000ff1a7424 */ /* 0x000fc800078e00ff */
[----:B------:R-:W-:Y:S01]  /*ff30*/  HGMMA.64x64x16.F32 R88, R148, gdesc[UR4].tnspB, R88, gsb0 ;  /* 0x40e0000494587df0 */ /* 0x000fe20008000858 */
[----:B------:R-:W-:Y:S01]  /*ff40*/  R2UR UR6, R12 ;  /* 0x000000000c0672ca */ /* 0x000fe200000e0000 */
[----:B------:R-:W-:Y:S01]  /*ff50*/  VIADD R12, R8, 0x100 ;  /* 0x00000100080c7836 */ /* 0x000fe20000000000 */
[----:B------:R-:W-:Y:S01]  /*ff60*/  R2UR UR7, R13 ;  /* 0x000000000d0772ca */ /* 0x000fe200000e0000 */
[----:B------:R-:W-:Y:S02]  /*ff70*/  IMAD.MOV.U32 R13, RZ, RZ, 0x40000040 ;  /* 0x40000040ff0d7424 */ /* 0x000fe400078e00ff */
[----:B--2---:R-:W-:Y:S01]  /*ff80*/  FADD.FTZ R2, R2, R5 ;  /* 0x0000000502027221 */ /* 0x004fe20000010000 */
[----:B------:R-:W-:Y:S02]  /*ff90*/  WARPGROUP.DEPBAR.LE gsb0, 0x0 ;  /* 0x00008000000079c5 */ /* 0x000fe40000010000 */
[----:B------:R-:W-:-:S07]  /*ffa0*/  WARPGROUP.ARRIVE ;  /* 0x00000000000079c5 */ /* 0x000fce0000000000 */
        /* <DEDUP_REMOVED lines=35> */
[----:B------:R-:W-:Y:S01]  /*101e0*/  R2UR UR6, R8 ;  /* 0x00000000080672ca */ /* 0x000fe200000e0000 */
[----:B0-----:R-:W-:Y:S01]  /*101f0*/  FADD.FTZ R8, R7, R4 ;  /* 0x0000000407087221 */ /* 0x001fe20000010000 */
[----:B------:R-:W-:Y:S01]  /*10200*/  R2UR UR7, R9 ;  /* 0x00000000090772ca */ /* 0x000fe200000e0000 */
[----:B------:R-:W0:Y:S01]  /*10210*/  SHFL.BFLY PT, R7, R2, 0x1, 0x1f ;  /* 0x0c201f0002077f89 */ /* 0x000e2200000e0000 */
[----:B------:R-:W-:-:S03]  /*10220*/  IMAD.MOV.U32 R4, RZ, RZ, RZ ;  /* 0x000000ffff047224 */ /* 0x000fc600078e00ff */
        /* <DEDUP_REMOVED lines=18> */
[----:B------:R-:W-:Y:S03]  /*10350*/  HGMMA.64x64x16.F32 R88, R120, gdesc[UR4].tnspB, R88, gsb0 ;  /* 0x40e0000478587df0 */ /* 0x000fe60008000858 */
[----:B------:R-:W-:Y:S02]  /*10360*/  WARPGROUP.DEPBAR.LE gsb0, 0x0 ;  /* 0x00008000000079c5 */ /* 0x000fe40000010000 */
[----:B--23--:R-:W-:Y:S05]  /*10370*/  @!P0 BRA `(.L_x_15604) ;  /* 0x0000000000048947 */ /* 0x00cfea0003800000 */
[----:B------:R-:W-:Y:S01]  /*10380*/  BPT.TRAP 0x1 ;  /* 0x000000040000795c */ /* 0x000fe20000300000 */
.L_x_15604:
[----:B------:R-:W2:Y:S01]  /*10390*/  LDL.LU R5, [R1+0x5c] ;  /* 0x00005c0001057983 */ /* 0x000ea20000300800 */
[----:B------:R-:W-:Y:S01]  /*103a0*/  VIADD R0, R10, 0x16860 ;  /* 0x000168600a007836 */ /* 0x000fe20000000000 */
[----:B------:R-:W1:Y:S01]  /*103b0*/  S2R R3, SR_CgaCtaId ;  /* 0x0000000000037919 */ /* 0x000e620000008800 */
[----:B------:R-:W-:-:S04]  /*103c0*/  IADD3 R23, R23, 0x1, RZ ;  /* 0x0000000117177810 */ /* 0x000fc80007ffe0ff */
[----:B------:R-:W-:Y:S01]  /*103d0*/  ISETP.NE.AND P1, PT, R23, 0x2, PT ;  /* 0x000000021700780c */ /* 0x000fe20003f25270 */
[-C--:B------:R-:W-:Y:S01]  /*103e0*/  FMUL.FTZ R20, R88, R4.reuse ;  /* 0x0000000458147220 */ /* 0x080fe20000410000 */
[-C--:B------:R-:W-:Y:S01]  /*103f0*/  FMUL.FTZ R21, R89, R4.reuse ;  /* 0x0000000459157220 */ /* 0x080fe20000410000 */
[----:B------:R-:W-:Y:S01]  /*10400*/  FMUL.FTZ R92, R92, R4 ;  /* 0x000000045c5c7220 */ /* 0x000fe20000410000 */
[----:B-1----:R-:W-:-:S04]  /*10410*/  PRMT R0, R3, 0x654, R0 ;  /* 0x0000065403007816 */ /* 0x002fc80000000000 */
[----:B------:R1:W-:Y:S01]  /*10420*/  SYNCS.ARRIVE.TRANS64.RED.A1T0 RZ, [R0+URZ], RZ ;  /* 0x000000ff00ff79a7 */ /* 0x0003e2000810043f */
        /* <DEDUP_REMOVED lines=35> */
.L_x_15534:
[----:B------:R-:W3:Y:S01]  /*10660*/  LDL R49, [R1+0x50] ;  /* 0x0000500001317983 */ /* 0x000ee20000100800 */
[----:B-1----:R-:W0:Y:S01]  /*10670*/  S2R R0, SR_TID.X ;  /* 0x0000000000007919 */ /* 0x002e220000002100 */
[----:B------:R-:W-:Y:S05]  /*10680*/  WARPSYNC.ALL ;  /* 0x0000000000007948 */ /* 0x000fea0003800000 */
[----:B0-----:R-:W-:-:S05]  /*10690*/  VIADD R40, R0, 0xffffff80 ;  /* 0xffffff8000287836 */ /* 0x001fca0000000000 */
[----:B------:R-:W-:-:S04]  /*106a0*/  SHF.R.S32.HI R48, RZ, 0x1f, R40 ;  /* 0x0000001fff307819 */ /* 0x000fc80000011428 */
[----:B------:R-:W-:-:S04]  /*106b0*/  LEA.HI R48, R48, R40, RZ, 0x3 ;  /* 0x0000002830307211 */ /* 0x000fc800078f18ff */
[----:B------:R-:W-:-:S05]  /*106c0*/  LOP3.LUT R48, R48, 0xfffffff8, RZ, 0xc0, !PT ;  /* 0xfffffff830307812 */ /* 0x000fca00078ec0ff */
[----:B------:R-:W-:-:S04]  /*106d0*/  IMAD.IADD R48, R40, 0x1, -R48 ;  /* 0x0000000128307824 */ /* 0x000fc800078e0a30 */
[----:B------:R-:W-:-:S05]  /*106e0*/  IMAD.SHL.U32 R43, R48, 0x8, RZ ;  /* 0x00000008302b7824 */ /* 0x000fca00078e00ff */
[----:B------:R-:W-:Y:S02]  /*106f0*/  SHF.R.S32.HI R44, RZ, 0x1f, R43 ;  /* 0x0000001fff2c7819 */ /* 0x000fe4000001142b */
[----:B---3--:R-:W-:-:S04]  /*10700*/  SHF.R.S32.HI R34, RZ, 0x1f, R49 ;  /* 0x0000001fff227819 */ /* 0x008fc80000011431 */
[----:B------:R-:W-:Y:S01]  /*10710*/  SHF.L.U64.HI R37, R49, 0x2, R34 ;  /* 0x0000000231257819 */ /* 0x000fe20000010222 */
        /* <DEDUP_REMOVED lines=8> */
[----:B------:R-:W4:Y:S01]  /*107a0*/  LDL R0, [R1+0x6c] ;  /* 0x00006c0001007983 */ /* 0x000f220000100800 */
[----:B------:R-:W-:-:S03]  /*107b0*/  ULDC UR4, c[0x0][0xad4] ;  /* 0x0002b50000047ab9 */ /* 0x000fc60000000800 */
[----:B------:R-:W3:Y:S04]  /*107c0*/  LDL.LU R32, [R1+0x54] ;  /* 0x0000540001207983 */ /* 0x000ee80000300800 */
[----:B------:R-:W2:Y:S01]  /*107d0*/  LDL.LU R36, [R1+0x58] ;  /* 0x0000580001247983 */ /* 0x000ea20000300800 */
[----:B------:R-:W0:Y:S01]  /*107e0*/  S2R R3, SR_SWINHI ;  /* 0x0000000000037919 */ /* 0x000e220000002f00 */
[----:B-----5:R-:W-:Y:S02]  /*107f0*/  MOV R24, R2 ;  /* 0x0000000200187202 */ /* 0x020fe40000000f00 */
[----:B0-----:R-:W-:Y:S02]  /*10800*/  MOV R25, R3 ;  /* 0x0000000300197202 */ /* 0x001fe40000000f00 */
[----:B------:R-:W-:-:S02]  /*10810*/  F2FP.F16.F32.PACK_AB R12, R21, R20 ;  /* 0x00000014150c723e */ /* 0x000fc400000000ff */
[----:B------:R-:W-:Y:S01]  /*10820*/  F2FP.F16.F32.PACK_AB R14, R93, R92 ;  /* 0x0000005c5d0e723e */ /* 0x000fe200000000ff */
[----:B----4-:R-:W-:-:S03]  /*10830*/  IMAD.WIDE R10, R0, 0x2, R24 ;  /* 0x00000002000a7825 */ /* 0x010fc600078e0218 */
[----:B------:R-:W-:-:S05]  /*10840*/  IADD3 R15, P0, R10, 0x60, RZ ;  /* 0x000000600a0f7810 */ /* 0x000fca0007f1e0ff */
[----:B------:R-:W-:Y:S01]  /*10850*/  IMAD.X R5, RZ, RZ, R11, P0 ;  /* 0x000000ffff057224 */ /* 0x000fe200000e060b */
[----:B---3--:R-:W-:-:S04]  /*10860*/  ISETP.NE.AND P0, PT, R32, RZ, PT ;  /* 0x000000ff2000720c */ /* 0x008fc80003f05270 */
[----:B------:R-:W-:Y:S01]  /*10870*/  SEL R38, R32, UR4, P0 ;  /* 0x0000000420267c07 */ /* 0x000fe20008000000 */
[----:B------:R-:W-:Y:S05]  /*10880*/  WARPSYNC.ALL ;  /* 0x0000000000007948 */ /* 0x000fea0003800000 */
[C---:B------:R-:W-:Y:S01]  /*10890*/  LOP3.LUT R3, R10.reuse, 0x380, RZ, 0xc0, !PT ;  /* 0x000003800a037812 */ /* 0x040fe200078ec0ff */
[----:B------:R-:W-:Y:S01]  /*108a0*/  ULDC.64 UR6, c[0x0][0xc08] ;  /* 0x0003020000067ab9 */ /* 0x000fe20000000a00 */
[----:B------:R-:W-:Y:S01]  /*108b0*/  BAR.SYNC.DEFER_BLOCKING 0x1, 0x180 ;  /* 0x0046000000007b1d */ /* 0x000fe20000010000 */
[C---:B------:R-:W-:Y:S02]  /*108c0*/  IADD3 R6, P1, R10.reuse, 0x40, RZ ;  /* 0x000000400a067810 */ /* 0x040fe40007f3e0ff */
[----:B--2---:R-:W-:-:S02]  /*108d0*/  IADD3 R13, P2, R10, 0x20, RZ ;  /* 0x000000200a0d7810 */ /* 0x004fc40007f5e0ff */
[----:B------:R-:W-:Y:S01]  /*108e0*/  SHF.R.U64 R3, R3, 0x3, RZ ;  /* 0x0000000303037819 */ /* 0x000fe200000012ff */
[----:B------:R-:W-:Y:S01]  /*108f0*/  ULDC.64 UR4, c[0x0][0xc00] ;  /* 0x0003000000047ab9 */ /* 0x000fe20000000a00 */
[----:B------:R-:W-:Y:S02]  /*10900*/  LOP3.LUT R4, R6, 0x380, RZ, 0xc0, !PT ;  /* 0x0000038006047812 */ /* 0x000fe400078ec0ff */
[----:B------:R-:W-:Y:S02]  /*10910*/  LOP3.LUT R0, R13, 0x380, RZ, 0xc0, !PT ;  /* 0x000003800d007812 */ /* 0x000fe400078ec0ff */
[----:B------:R-:W-:Y:S02]  /*10920*/  LOP3.LUT R8, R15, 0x380, RZ, 0xc0, !PT ;  /* 0x000003800f087812 */ /* 0x000fe400078ec0ff */
[----:B------:R-:W-:Y:S02]  /*10930*/  LOP3.LUT R10, R3, R10, RZ, 0x3c, !PT ;  /* 0x0000000a030a7212 */ /* 0x000fe400078e3cff */
[----:B------:R-:W-:-:S02]  /*10940*/  SHF.R.U64 R3, R4, 0x3, RZ ;  /* 0x0000000304037819 */ /* 0x000fc400000012ff */
[----:B------:R-:W-:Y:S02]  /*10950*/  SHF.R.U64 R0, R0, 0x3, RZ ;  /* 0x0000000300007819 */ /* 0x000fe400000012ff */
[----:B------:R-:W-:Y:S01]  /*10960*/  SHF.R.U64 R4, R8, 0x3, RZ ;  /* 0x0000000308047819 */ /* 0x000fe200000012ff */
[----:B------:R-:W-:Y:S01]  /*10970*/  IMAD.X R7, RZ, RZ, R11, P1 ;  /* 0x000000ffff077224 */ /* 0x000fe200008e060b */
[----:B------:R-:W-:Y:S02]  /*10980*/  LOP3.LUT R8, R0, R13, RZ, 0x3c, !PT ;  /* 0x0000000d00087212 */ /* 0x000fe400078e3cff */
[----:B------:R-:W-:Y:S02]  /*10990*/  LOP3.LUT R4, R4, R15, RZ, 0x3c, !PT ;  /* 0x0000000f04047212 */ /* 0x000fe400078e3cff */
[----:B------:R-:W-:Y:S02]  /*109a0*/  LOP3.LUT R6, R3, R6, RZ, 0x3c, !PT ;  /* 0x0000000603067212 */ /* 0x000fe400078e3cff */
[----:B------:R-:W-:-:S02]  /*109b0*/  MOV R10, R10 ;  /* 0x0000000a000a7202 */ /* 0x000fc40000000f00 */
[----:B------:R-:W-:Y:S02]  /*109c0*/  F2FP.F16.F32.PACK_AB R13, R91, R90 ;  /* 0x0000005a5b0d723e */ /* 0x000fe400000000ff */
[----:B------:R-:W-:Y:S02]  /*109d0*/  F2FP.F16.F32.PACK_AB R15, R95, R94 ;  /* 0x0000005e5f0f723e */ /* 0x000fe400000000ff */
[----:B------:R-:W-:Y:S02]  /*109e0*/  IADD3.X R9, RZ, R11, RZ, P2, !PT ;  /* 0x0000000bff097210 */ /* 0x000fe400017fe4ff */
[----:B-1----:R-:W-:Y:S01]  /*109f0*/  MOV R28, R6 ;  /* 0x00000006001c7202 */ /* 0x002fe20000000f00 */
[----:B------:R0:W-:Y:S01]  /*10a00*/  STSM.16.M88.4 [R10], R12 ;  /* 0x0000000c0a007844 */ /* 0x0001e20000000200 */
[----:B------:R-:W-:Y:S02]  /*10a10*/  MOV R0, R4 ;  /* 0x0000000400007202 */ /* 0x000fe40000000f00 */
[----:B------:R-:W-:-:S02]  /*10a20*/  MOV R35, R8 ;  /* 0x0000000800237202 */ /* 0x000fc40000000f00 */
[----:B------:R-:W-:Y:S02]  /*10a30*/  F2FP.F16.F32.PACK_AB R4, R97, R96 ;  /* 0x000000606104723e */ /* 0x000fe400000000ff */
[----:B------:R-:W-:Y:S02]  /*10a40*/  F2FP.F16.F32.PACK_AB R5, R99, R98 ;  /* 0x000000626305723e */ /* 0x000fe400000000ff */
[----:B------:R-:W-:Y:S02]  /*10a50*/  F2FP.F16.F32.PACK_AB R6, R101, R100 ;  /* 0x000000646506723e */ /* 0x000fe400000000ff */
[----:B------:R-:W-:Y:S02]  /*10a60*/  F2FP.F16.F32.PACK_AB R7, R103, R102 ;  /* 0x000000666707723e */ /* 0x000fe400000000ff */
[----:B------:R-:W-:Y:S02]  /*10a70*/  F2FP.F16.F32.PACK_AB R8, R105, R104 ;  /* 0x000000686908723e */ /* 0x000fe400000000ff */
[----:B------:R-:W-:-:S02]  /*10a80*/  F2FP.F16.F32.PACK_AB R9, R107, R106 ;  /* 0x0000006a6b09723e */ /* 0x000fc400000000ff */
[----:B0-----:R-:W-:Y:S02]  /*10a90*/  F2FP.F16.F32.PACK_AB R10, R109, R108 ;  /* 0x0000006c6d0a723e */ /* 0x001fe400000000ff */
[----:B------:R-:W-:Y:S02]  /*10aa0*/  F2FP.F16.F32.PACK_AB R11, R111, R110 ;  /* 0x0000006e6f0b723e */ /* 0x000fe400000000ff */
[----:B------:R-:W-:Y:S02]  /*10ab0*/  F2FP.F16.F32.PACK_AB R12, R113, R112 ;  /* 0x00000070710c723e */ /* 0x000fe400000000ff */
[----:B------:R-:W-:Y:S02]  /*10ac0*/  F2FP.F16.F32.PACK_AB R13, R115, R114 ;  /* 0x00000072730d723e */ /* 0x000fe400000000ff */
        /* <DEDUP_REMOVED lines=9> */
[C---:B------:R-:W-:Y:S02]  /*10b60*/  IADD3 R32, P1, R36.reuse, UR4, RZ ;  /* 0x0000000424207c10 */ /* 0x040fe4000ff3e0ff */
[----:B------:R-:W-:Y:S02]  /*10b70*/  ISETP.NE.AND.EX P0, PT, RZ, UR5, PT, P0 ;  /* 0x00000005ff007c0c */ /* 0x000fe4000bf05300 */
[C---:B------:R-:W-:Y:S02]  /*10b80*/  IADD3.X R33, R37.reuse, UR5, RZ, P1, !PT ;  /* 0x0000000525217c10 */ /* 0x040fe40008ffe4ff */
[----:B------:R-:W-:Y:S01]  /*10b90*/  @P3 IADD3 R36, P1, R36, UR6, RZ ;  /* 0x0000000624243c10 */ /* 0x000fe2000ff3e0ff */
[----:B------:R-:W-:Y:S01]  /*10ba0*/  ULDC UR6, c[0x0][0xa88] ;  /* 0x0002a20000067ab9 */ /* 0x000fe20000000800 */
[----:B------:R-:W-:Y:S01]  /*10bb0*/  IMAD.MOV.U32 R3, RZ, RZ, RZ ;  /* 0x000000ffff037224 */ /* 0x000fe200078e00ff */
[----:B------:R-:W-:Y:S01]  /*10bc0*/  ISETP.GT.AND P2, PT, R38, 0x1, PT ;  /* 0x000000012600780c */ /* 0x000fe20003f44270 */
[----:B------:R-:W-:Y:S01]  /*10bd0*/  IMAD.U32 R45, RZ, RZ, UR6 ;  /* 0x00000006ff2d7e24 */ /* 0x000fe2000f8e00ff */
[----:B------:R-:W-:Y:S01]  /*10be0*/  @P3 IADD3.X R37, R37, UR7, RZ, P1, !PT ;  /* 0x0000000725253c10 */ /* 0x000fe20008ffe4ff */
[----:B0-----:R-:W-:Y:S01]  /*10bf0*/  IMAD.MOV.U32 R6, RZ, RZ, 0x9b8 ;  /* 0x000009b8ff067424 */ /* 0x001fe200078e00ff */
[----:B-1----:R-:W0:Y:S02]  /*10c00*/  LDC R0, c[0x0][0xbe8] ;  /* 0x0002fa00ff007b82 */ /* 0x002e240000000800 */
[----:B------:R1:W5:Y:S04]  /*10c10*/  @P0 LDG.E R3, desc[UR40][R32.64] ;  /* 0x0000002820030981 */ /* 0x000368000c1e1900 */
[----:B------:R1:W5:Y:S01]  /*10c20*/  @P3 LDG.E R45, desc[UR40][R36.64] ;  /* 0x00000028242d3981 */ /* 0x000362000c1e1900 */
        /* <DEDUP_REMOVED lines=10> */
.L_x_15607:
[----:B------:R-:W4:Y:S04]  /*10cd0*/  LDL R32, [R1+0x4c] ;  /* 0x00004c0001207983 */ /* 0x000f280000100800 */
[----:B------:R-:W4:Y:S04]  /*10ce0*/  LDL R51, [R1+0x2c] ;  /* 0x00002c0001337983 */ /* 0x000f280000100800 */
[----:B------:R-:W4:Y:S01]  /*10cf0*/  LDL R50, [R1+0x60] ;  /* 0x0000600001327983 */ /* 0x000f220000100800 */
[----:B------:R-:W0:Y:S01]  /*10d00*/  LDC.64 R6, c[0x0][R6+0x210] ;  /* 0x0000840006067b82 */ /* 0x000e220000000a00 */
[----:B------:R-:W-:-:S02]  /*10d10*/  ISETP.NE.U32.AND P0, PT, RZ, UR4, PT ;  /* 0x00000004ff007c0c */ /* 0x000fc4000bf05070 */
[----:B------:R-:W4:Y:S02]  /*10d20*/  LDL R36, [R1+0x68] ;  /* 0x0000680001247983 */ /* 0x000f240000100800 */
[----:B------:R-:W-:-:S03]  /*10d30*/  ISETP.NE.AND.EX P0, PT, RZ, UR5, PT, P0 ;  /* 0x00000005ff007c0c */ /* 0x000fc6000bf05300 */
[----:B------:R-:W1:Y:S01]  /*10d40*/  @P1 LDC R28, c[0x0][0xbec] ;  /* 0x0002fb00ff1c1b82 */ /* 0x000e620000000800 */
[----:B------:R-:W-:Y:S02]  /*10d50*/  SEL R8, R49, RZ, !P0 ;  /* 0x000000ff31087207 */ /* 0x000fe40004000000 */
[----:B------:R-:W-:-:S03]  /*10d60*/  SEL R9, R34, RZ, !P0 ;  /* 0x000000ff22097207 */ /* 0x000fc60004000000 */
[----:B--2---:R-:W-:Y:S02]  /*10d70*/  IMAD R13, R13, R8, RZ ;  /* 0x000000080d0d7224 */ /* 0x004fe400078e02ff */
[----:B------:R-:W2:Y:S08]  /*10d80*/  @P1 LDC R37, c[0x0][0xbf0] ;  /* 0x0002fc00ff251b82 */ /* 0x000eb00000000800 */
[----:B------:R-:W0:Y:S01]  /*10d90*/  LDC.64 R4, c[0x0][0xba8] ;  /* 0x0002ea00ff047b82 */ /* 0x000e220000000a00 */
[----:B------:R-:W1:Y:S01]  /*10da0*/  S2R R38, SR_TID.X ;  /* 0x0000000000267919 */ /* 0x000e620000002100 */
[----:B------:R-:W-:-:S02]  /*10db0*/  IMAD R35, R12, R9, R13 ;  /* 0x000000090c237224 */ /* 0x000fc400078e020d */
[-C--:B---3--:R-:W-:Y:S02]  /*10dc0*/  IMAD R9, R15, R154.reuse, RZ ;  /* 0x0000009a0f097224 */ /* 0x088fe400078e02ff */
[----:B------:R-:W-:-:S04]  /*10dd0*/  IMAD.WIDE.U32 R14, R14, R154, RZ ;  /* 0x0000009a0e0e7225 */ /* 0x000fc800078e00ff */
[----:B------:R-:W-:-:S03]  /*10de0*/  IMAD.WIDE.U32 R12, R12, R8, RZ ;  /* 0x000000080c0c7225 */ /* 0x000fc600078e00ff */
[----:B-----5:R-:W-:Y:S02]  /*10df0*/  IADD3 R14, P0, P3, R12, R14, R3 ;  /* 0x0000000e0c0e7210 */ /* 0x020fe40007b1e003 */
[----:B------:R-:W-:Y:S01]  /*10e00*/  IADD3 R35, R13, R35, RZ ;  /* 0x000000230d237210 */ /* 0x000fe20007ffe0ff */
        /* <DEDUP_REMOVED lines=13> */
[----:B------:R-:W-:Y:S01]  /*10ee0*/  IMAD.IADD R32, R15, 0x1, R9 ;  /* 0x000000010f207824 */ /* 0x000fe200078e0209 */
[----:B------:R-:W-:Y:S01]  /*10ef0*/  SHF.R.S32.HI R9, RZ, 0x1f, R3 ;  /* 0x0000001fff097819 */ /* 0x000fe20000011403 */
        /* <DEDUP_REMOVED lines=17> */
[----:B------:R-:W-:-:S03]  /*11010*/  IADD3 R10, R36, R51, RZ ;  /* 0x00000033240a7210 */ /* 0x000fc60007ffe0ff */
        /* <DEDUP_REMOVED lines=11> */
[----:B0-----:R-:W0:Y:S01]  /*110d0*/  @P1 LDC R13, c[0x0][0xbec] ;  /* 0x0002fb00ff0d1b82 */ /* 0x001e220000000800 */
[----:B------:R-:W-:Y:S02]  /*110e0*/  ULDC.64 UR4, c[0x0][0xaa0] ;  /* 0x0002a80000047ab9 */ /* 0x000fe40000000a00 */
[----:B------:R-:W-:Y:S01]  /*110f0*/  LEA.HI R49, R49, R40, RZ, 0x3 ;  /* 0x0000002831317211 */ /* 0x000fe200078f18ff */
[----:B------:R-:W-:-:S03]  /*11100*/  IMAD R10, R9, UR4, RZ ;  /* 0x00000004090a7c24 */ /* 0x000fc6000f8e02ff */
[----:B------:R-:W-:Y:S01]  /*11110*/  SHF.R.S32.HI R49, RZ, 0x3, R49 ;  /* 0x00000003ff317819 */ /* 0x000fe20000011431 */
[----:B------:R-:W1:Y:S01]  /*11120*/  @P1 LDC R14, c[0x0][0xbf0] ;  /* 0x0002fc00ff0e1b82 */ /* 0x000e620000000800 */
[----:B------:R-:W-:-:S03]  /*11130*/  IMAD R9, R3, UR5, R10 ;  /* 0x0000000503097c24 */ /* 0x000fc6000f8e020a */
[----:B------:R-:W-:Y:S02]  /*11140*/  IMAD R5, R49, 0x40, R43 ;  /* 0x0000004031057824 */ /* 0x000fe400078e022b */
[----:B------:R-:W-:Y:S01]  /*11150*/  IMAD.WIDE.U32 R10, R3, UR4, RZ ;  /* 0x00000004030a7c25 */ /* 0x000fe2000f8e00ff */
[----:B------:R-:W-:-:S03]  /*11160*/  ULDC.64 UR4, c[0x0][0xae8] ;  /* 0x0002ba0000047ab9 */ /* 0x000fc60000000a00 */
[----:B------:R-:W-:Y:S01]  /*11170*/  IMAD.WIDE R24, R5, 0x2, R24 ;  /* 0x0000000205187825 */ /* 0x000fe200078e0218 */
[----:B------:R-:W-:-:S03]  /*11180*/  IADD3 R11, R11, R9, RZ ;  /* 0x000000090b0b7210 */ /* 0x000fc60007ffe0ff */
[----:B------:R-:W-:Y:S01]  /*11190*/  IMAD R3, R48, 0x30, R49 ;  /* 0x0000003030037824 */ /* 0x000fe200078e0231 */
[C---:B------:R-:W-:Y:S02]  /*111a0*/  IADD3 R27, P0, R24.reuse, 0x1800, RZ ;  /* 0x00001800181b7810 */ /* 0x040fe40007f1e0ff */
        /* <DEDUP_REMOVED lines=8> */
[----:B0-----:R-:W-:Y:S01]  /*11230*/  @P1 IMAD.HI.U32 R3, R12, R13, RZ ;  /* 0x0000000d0c031227 */ /* 0x001fe200078e00ff */
        /* <DEDUP_REMOVED lines=16> */
[----:B-1----:R-:W-:Y:S01]  /*11340*/  @P1 SHF.R.U32.HI R13, RZ, R14, R3 ;  /* 0x0000000eff0d1219 */ /* 0x002fe20000011603 */
        /* <DEDUP_REMOVED lines=30> */
[C---:B------:R-:W-:Y:S02]  /*11530*/  LEA R40, P0, R8.reuse, UR4, 0x1 ;  /* 0x0000000408287c11 */ /* 0x040fe4000f8008ff */
[----:B------:R-:W-:Y:S01]  /*11540*/  IADD3 R41, R9, R41, RZ ;  /* 0x0000002909297210 */ /* 0x000fe20007ffe0ff */
[----:B------:R-:W-:Y:S01]  /*11550*/  UMOV UR4, 0xffffffff ;  /* 0xffffffff00047882 */ /* 0x000fe20000000000 */
[----:B0-----:R0:W-:Y:S02]  /*11560*/  SYNCS.ARRIVE.TRANS64.RED.A1T0 RZ, [R3+URZ], RZ ;  /* 0x000000ff03ff79a7 */ /* 0x0011e4000810043f */
[----:B------:R-:W-:Y:S01]  /*11570*/  LEA.HI.X R41, R8, UR5, R41, 0x1, P0 ;  /* 0x0000000508297c11 */ /* 0x000fe200080f0c29 */
[----:B------:R-:W-:Y:S06]  /*11580*/  BRA.DIV UR4, `(.L_x_15609) ;  /* 0x000000a204d87947 */ /* 0x000fec000b800000 */
        /* <DEDUP_REMOVED lines=26> */
[----:B--2---:R-:W-:Y:S01]  /*11730*/  @!P4 IMAD.MOV.U32 R4, RZ, RZ, R46 ;  /* 0x000000ffff04c224 */ /* 0x004fe200078e002e */
[----:B------:R-:W-:-:S05]  /*11740*/  @!P4 MOV R5, R47 ;  /* 0x0000002f0005c202 */ /* 0x000fca0000000f00 */
[----:B01----:R3:W-:Y:S02]  /*11750*/  @!P4 ST.E.128 desc[UR40][R4.64], R32 ;  /* 0x000000200400c985 */ /* 0x0037e4000c101d28 */
.L_x_15801:
[----:B------:R-:W-:-:S05]  /*11760*/  VIADD R42, R42, 0x90 ;  /* 0x000000902a2a7836 */ /* 0x000fca0000000000 */
[----:B------:R-:W-:-:S13]  /*11770*/  ISETP.GE.OR P0, PT, R42, R45, P0 ;  /* 0x0000002d2a00720c */ /* 0x000fda0000706670 */
[----:B------:R-:W-:Y:S05]  /*11780*/  @P0 BRA `(.L_x_15610) ;  /* 0x0000001000cc0947 */ /* 0x000fea0003800000 */
[----:B------:R-:W-:-:S04]  /*11790*/  LEA R14, P0, R43, R14, 0x1 ;  /* 0x0000000e2b0e7211 */ /* 0x000fc800078008ff */
[----:B------:R-:W-:-:S05]  /*117a0*/  LEA.HI.X R15, R43, R0, R44, 0x1, P0 ;  /* 0x000000002b0f7211 */ /* 0x000fca00000f0c2c */
[----:B------:R0:W-:Y:S01]  /*117b0*/  ST.E.128 desc[UR40][R14.64], R36 ;  /* 0x000000240e007985 */ /* 0x0001e2000c101d28 */
[----:B------:R-:W-:Y:S05]  /*117c0*/  BRA `(.L_x_15610) ;  /* 0x0000001000bc7947 */ /* 0x000fea0003800000 */
.L_x_15608:
[----:B------:R-:W2:Y:S01]  /*117d0*/  LDL R43, [R1+0x34] ;  /* 0x00003400012b7983 */ /* 0x000ea20000100800 */
[----:B------:R-:W1:Y:S01]  /*117e0*/  @P1 LDC R14, c[0x0][0xbec] ;  /* 0x0002fb00ff0e1b82 */ /* 0x000e620000000800 */
[----:B------:R-:W-:Y:S01]  /*117f0*/  ULDC.64 UR4, c[0x0][0xb08] ;  /* 0x0002c20000047ab9 */ /* 0x000fe20000000a00 */
[----:B------:R-:W-:Y:S01]  /*11800*/  ULDC.64 UR6, c[0x0][0xb30] ;  /* 0x0002cc0000067ab9 */ /* 0x000fe20000000a00 */
[----:B0-----:R-:W-:Y:S02]  /*11810*/  IMAD R12, R9, UR4, RZ ;  /* 0x00000004090c7c24 */ /* 0x001fe4000f8e02ff */
[----:B------:R-:W-:-:S03]  /*11820*/  IMAD.WIDE.U32 R4, R3, UR4, RZ ;  /* 0x0000000403047c25 */ /* 0x000fc6000f8e00ff */
[----:B------:R-:W0:Y:S01]  /*11830*/  @P1 LDC R11, c[0x0][0xbf0] ;  /* 0x0002fc00ff0b1b82 */ /* 0x000e220000000800 */
        /* <DEDUP_REMOVED lines=8> */
[----:B-1----:R-:W-:-:S04]  /*118c0*/  @P1 IMAD.HI.U32 R14, R39, R14, RZ ;  /* 0x0000000e270e1227 */ /* 0x002fc800078e00ff */
[C---:B------:R-:W-:Y:S02]  /*118d0*/  IMAD R7, R8.reuse, UR5, R3 ;  /* 0x0000000508077c24 */ /* 0x040fe4000f8e0203 */
[----:B------:R-:W-:Y:S01]  /*118e0*/  IMAD.WIDE.U32 R8, R8, UR4, R4 ;  /* 0x0000000408087c25 */ /* 0x000fe2000f8e0004 */
[----:B------:R-:W-:-:S03]  /*118f0*/  ULDC.64 UR4, c[0x0][0xb48] ;  /* 0x0002d20000047ab9 */ /* 0x000fc60000000a00 */
[----:B------:R-:W-:Y:S01]  /*11900*/  IMAD.MOV.U32 R3, RZ, RZ, R39 ;  /* 0x000000ffff037224 */ /* 0x000fe200078e0027 */
[----:B0-----:R-:W-:Y:S01]  /*11910*/  @P1 SHF.R.U32.HI R3, RZ, R11, R14 ;  /* 0x0000000bff031219 */ /* 0x001fe2000001160e */
[----:B------:R-:W-:-:S03]  /*11920*/  IMAD.IADD R9, R9, 0x1, R7 ;  /* 0x0000000109097824 */ /* 0x000fc600078e0207 */
[--C-:B------:R-:W-:Y:S01]  /*11930*/  SHF.R.S32.HI R11, RZ, 0x1f, R3.reuse ;  /* 0x0000001fff0b7819 */ /* 0x100fe20000011403 */
[----:B------:R-:W-:Y:S02]  /*11940*/  IMAD.MOV R7, RZ, RZ, -R3 ;  /* 0x000000ffff077224 */ /* 0x000fe400078e0a03 */
[----:B------:R-:W-:-:S04]  /*11950*/  IMAD.WIDE.U32 R4, R50, UR4, R8 ;  /* 0x0000000432047c25 */ /* 0x000fc8000f8e0008 */
[----:B------:R-:W-:Y:S02]  /*11960*/  IMAD R7, R0, R7, R39 ;  /* 0x0000000700077224 */ /* 0x000fe400078e0227 */
[----:B------:R-:W-:Y:S02]  /*11970*/  IMAD R0, R11, UR6, RZ ;  /* 0x000000060b007c24 */ /* 0x000fe4000f8e02ff */
[----:B------:R-:W-:Y:S01]  /*11980*/  IMAD R5, R50, UR5, R5 ;  /* 0x0000000532057c24 */ /* 0x000fe2000f8e0205 */
[----:B------:R-:W-:Y:S01]  /*11990*/  ULDC.64 UR4, c[0x0][0xb28] ;  /* 0x0002ca0000047ab9 */ /* 0x000fe20000000a00 */
[C---:B------:R-:W-:Y:S01]  /*119a0*/  IMAD R9, R3.reuse, UR7, R0 ;  /* 0x0000000703097c24 */ /* 0x040fe2000f8e0200 */
[----:B------:R-:W-:Y:S01]  /*119b0*/  SHF.R.S32.HI R0, RZ, 0x1f, R7 ;  /* 0x0000001fff007819 */ /* 0x000fe20000011407 */
[----:B------:R-:W-:-:S04]  /*119c0*/  IMAD.WIDE.U32 R4, R3, UR6, R4 ;  /* 0x0000000603047c25 */ /* 0x000fc8000f8e0004 */
[----:B------:R-:W-:Y:S01]  /*119d0*/  VIADD R3, R2, 0x16820 ;  /* 0x0001682002037836 */ /* 0x000fe20000000000 */
[----:B------:R-:W-:Y:S01]  /*119e0*/  IADD3 R5, R5, R9, RZ ;  /* 0x0000000905057210 */ /* 0x000fe20007ffe0ff */
[----:B------:R-:W-:-:S03]  /*119f0*/  IMAD R0, R0, UR4, RZ ;  /* 0x0000000400007c24 */ /* 0x000fc6000f8e02ff */
[----:B------:R-:W-:Y:S01]  /*11a00*/  PRMT R8, RZ, 0x654, R3 ;  /* 0x00000654ff087816 */ /* 0x000fe20000000003 */
[C---:B------:R-:W-:Y:S02]  /*11a10*/  IMAD R3, R7.reuse, UR5, R0 ;  /* 0x0000000507037c24 */ /* 0x040fe4000f8e0200 */
[----:B------:R-:W-:Y:S01]  /*11a20*/  IMAD.WIDE.U32 R4, R7, UR4, R4 ;  /* 0x0000000407047c25 */ /* 0x000fe2000f8e0004 */
[----:B------:R-:W-:Y:S01]  /*11a30*/  ULDC.64 UR4, c[0x0][0xb00] ;  /* 0x0002c00000047ab9 */ /* 0x000fe20000000a00 */
[----:B------:R0:W-:Y:S02]  /*11a40*/  SYNCS.ARRIVE.TRANS64.RED.A1T0 RZ, [R8+URZ], RZ ;  /* 0x000000ff08ff79a7 */ /* 0x0001e4000810043f */
        /* <DEDUP_REMOVED lines=21> */
.L_x_15804:
        /* <DEDUP_REMOVED lines=9> */
[-C--:B--2---:R-:W-:Y:S01]  /*11c30*/  @!P1 LEA R10, P5, R7, R14.reuse, 0x2 ;  /* 0x0000000e070a9211 */ /* 0x084fe200078a10ff */
[----:B------:R-:W-:Y:S01]  /*11c40*/  @!P3 IMAD.WIDE R8, R43, 0x4, R14 ;  /* 0x000000042b08b825 */ /* 0x000fe200078e020e */
[C---:B------:R-:W-:Y:S02]  /*11c50*/  @!P0 LEA R12, P2, R28.reuse, R14, 0x2 ;  /* 0x0000000e1c0c8211 */ /* 0x040fe400078410ff */
[-C--:B------:R-:W-:Y:S02]  /*11c60*/  @!P1 LEA.HI.X R11, R7, R3.reuse, R44, 0x2, P5 ;  /* 0x00000003070b9211 */ /* 0x080fe400028f142c */
[----:B------:R1:W-:Y:S01]  /*11c70*/  @!P3 ST.E.64 desc[UR40][R8.64], R20 ;  /* 0x000000140800b985 */ /* 0x0003e2000c101b28 */
        /* <DEDUP_REMOVED lines=11> */
[-C--:B-1----:R-:W-:Y:S02]  /*11d30*/  @!P2 LEA R8, P4, R37, R14.reuse, 0x2 ;  /* 0x0000000e2508a211 */ /* 0x082fe400078810ff */
[-C--:B------:R-:W-:Y:S02]  /*11d40*/  @!P3 LEA.HI.X R27, R35, R3.reuse, R36, 0x2, P5 ;  /* 0x00000003231bb211 */ /* 0x080fe400028f1424 */
[-C--:B--2---:R-:W-:Y:S02]  /*11d50*/  @!P1 LEA R10, P5, R39, R14.reuse, 0x2 ;  /* 0x0000000e270a9211 */ /* 0x084fe400078a10ff */
[-C--:B------:R-:W-:Y:S01]  /*11d60*/  @!P2 LEA.HI.X R9, R37, R3.reuse, R38, 0x2, P4 ;  /* 0x000000032509a211 */ /* 0x080fe200020f1426 */
[----:B------:R3:W-:Y:S01]  /*11d70*/  @!P3 ST.E.64 desc[UR40][R26.64], R104 ;  /* 0x000000681a00b985 */ /* 0x0007e2000c101b28 */
[----:B------:R-:W-:Y:S02]  /*11d80*/  @!P0 LEA R14, P4, R41, R14, 0x2 ;  /* 0x0000000e290e8211 */ /* 0x000fe400078810ff */
[-C--:B------:R-:W-:Y:S01]  /*11d90*/  @!P1 LEA.HI.X R11, R39, R3.reuse, R40, 0x2, P5 ;  /* 0x00000003270b9211 */ /* 0x080fe200028f1428 */
[----:B------:R3:W-:Y:S01]  /*11da0*/  @!P2 ST.E.64 desc[UR40][R8.64], R108 ;  /* 0x0000006c0800a985 */ /* 0x0007e2000c101b28 */
[----:B------:R-:W-:-:S03]  /*11db0*/  @!P0 LEA.HI.X R15, R41, R3, R42, 0x2, P4 ;  /* 0x00000003290f8211 */ /* 0x000fc600020f142a */
[----:B------:R3:W-:Y:S04]  /*11dc0*/  @!P1 ST.E.64 desc[UR40][R10.64], R112 ;  /* 0x000000700a009985 */ /* 0x0007e8000c101b28 */
[----:B------:R3:W-:Y:S02]  /*11dd0*/  @!P0 ST.E.64 desc[UR40][R14.64], R116 ;  /* 0x000000740e008985 */ /* 0x0007e4000c101b28 */
.L_x_15613:
[----:B------:R-:W-:Y:S05]  /*11de0*/  BSYNC B1 ;  /* 0x0000000000017941 */ /* 0x000fea0003800000 */
.L_x_15612:
[----:B------:R-:W-:-:S03]  /*11df0*/  UMOV UR4, 0xffffffff ;  /* 0xffffffff00047882 */ /* 0x000fc60000000000 */
[----:B------:R-:W-:Y:S05]  /*11e00*/  BRA.DIV UR4, `(.L_x_15614) ;  /* 0x0000009e04f47947 */ /* 0x000fea000b800000 */
[----:B-1----:R1:W4:Y:S04]  /*11e10*/  SHFL.IDX PT, R3, R4, 0x1, 0x1c1f ;  /* 0x003c1f0004037f89 */ /* 0x00232800000e0000 */
[----:B--23--:R1:W2:Y:S02]  /*11e20*/  SHFL.IDX PT, R14, R0, 0x1, 0x1c1f ;  /* 0x003c1f00000e7f89 */ /* 0x00c2a400000e0000 */
.L_x_15808:
        /* <DEDUP_REMOVED lines=37> */
.L_x_15606:
[----:B------:R-:W3:Y:S01]  /*12080*/  LDL.LU R0, [R1+0x58] ;  /* 0x0000580001007983 */ /* 0x000ee20000300800 */
[----:B------:R-:W-:Y:S01]  /*12090*/  ULDC.64 UR6, c[0x0][0xc08] ;  /* 0x0003020000067ab9 */ /* 0x000fe20000000a00 */
[----:B------:R-:W-:Y:S02]  /*120a0*/  ULDC.64 UR4, c[0x0][0xc00] ;  /* 0x0003000000047ab9 */ /* 0x000fe40000000a00 */
[----:B------:R-:W2:Y:S01]  /*120b0*/  LDL R8, [R1+0x54] ;  /* 0x0000540001087983 */ /* 0x000ea20000100800 */
[----:B------:R-:W-:Y:S01]  /*120c0*/  ISETP.NE.U32.AND P1, PT, RZ, UR6, PT ;  /* 0x00000006ff007c0c */ /* 0x000fe2000bf25070 */
[----:B------:R-:W-:Y:S01]  /*120d0*/  IMAD.MOV.U32 R3, RZ, RZ, RZ ;  /* 0x000000ffff037224 */ /* 0x000fe200078e00ff */
[----:B------:R-:W-:Y:S02]  /*120e0*/  ISETP.NE.U32.AND P0, PT, RZ, UR4, PT ;  /* 0x00000004ff007c0c */ /* 0x000fe4000bf05070 */
[----:B------:R-:W-:Y:S02]  /*120f0*/  ISETP.NE.AND.EX P1, PT, RZ, UR7, PT, P1 ;  /* 0x00000007ff007c0c */ /* 0x000fe4000bf25310 */
[----:B------:R-:W-:Y:S01]  /*12100*/  ISETP.NE.AND.EX P0, PT, RZ, UR5, PT, P0 ;  /* 0x00000005ff007c0c */ /* 0x000fe2000bf05300 */
[----:B------:R-:W4:Y:S01]  /*12110*/  S2R R9, SR_TID.X ;  /* 0x0000000000097919 */ /* 0x000f220000002100 */
[----:B---3--:R-:W-:Y:S01]  /*12120*/  IADD3 R4, P2, R0, UR4, RZ ;  /* 0x0000000400047c10 */ /* 0x008fe2000ff5e0ff */
[----:B------:R-:W-:-:S03]  /*12130*/  ULDC UR4, c[0x0][0xa88] ;  /* 0x0002a20000047ab9 */ /* 0x000fc60000000800 */
[----:B------:R-:W-:-:S05]  /*12140*/  IADD3.X R5, R37, UR5, RZ, P2, !PT ;  /* 0x0000000525057c10 */ /* 0x000fca00097fe4ff */
[----:B------:R-:W-:Y:S01]  /*12150*/  @P1 IADD3 R6, P2, R0, UR6, RZ ;  /* 0x0000000600061c10 */ /* 0x000fe2000ff5e0ff */
[----:B-----5:R-:W-:Y:S01]  /*12160*/  IMAD.U32 R24, RZ, RZ, UR4 ;  /* 0x00000004ff187e24 */ /* 0x020fe2000f8e00ff */
[----:B------:R3:W5:Y:S02]  /*12170*/  @P0 LDG.E R3, desc[UR40][R4.64] ;  /* 0x0000002804030981 */ /* 0x000764000c1e1900 */
[----:B------:R-:W-:Y:S01]  /*12180*/  @P1 IADD3.X R7, R37, UR7, RZ, P2, !PT ;  /* 0x0000000725071c10 */ /* 0x000fe200097fe4ff */
[----:B----4-:R-:W-:-:S04]  /*12190*/  VIADD R32, R9, 0xffffff80 ;  /* 0xffffff8009207836 */ /* 0x010fc80000000000 */
[----:B------:R3:W5:Y:S01]  /*121a0*/  @P1 LDG.E R24, desc[UR40][R6.64] ;  /* 0x0000002806181981 */ /* 0x000762000c1e1900 */
[----:B--2---:R-:W-:Y:S02]  /*121b0*/  ISETP.NE.AND P2, PT, R8, RZ, PT ;  /* 0x000000ff0800720c */ /* 0x004fe40003f45270 */
[----:B------:R-:W-:-:S11]  /*121c0*/  ISETP.GT.AND P3, PT, R32, 0xbf, PT ;  /* 0x000000bf2000780c */ /* 0x000fd60003f64270 */
[----:B------:R-:W2:Y:S02]  /*121d0*/  @!P2 LDC R8, c[0x0][0xad4] ;  /* 0x0002b500ff08ab82 */ /* 0x000ea40000000800 */
[----:B--2---:R3:W-:Y:S01]  /*121e0*/  @!P2 STL [R1+0x54], R8 ;  /* 0x000054080100a387 */ /* 0x0047e20000100800 */
[----:B------:R-:W-:Y:S01]  /*121f0*/  ISETP.GT.AND P2, PT, R8, 0x1, PT ;  /* 0x000000010800780c */ /* 0x000fe20003f44270 */
[----:B------:R-:W-:-:S12]  /*12200*/  @P1 BRA `(.L_x_15615) ;  /* 0x0000000000101947 */ /* 0x000fd80003800000 */
[----:B------:R-:W-:Y:S05]  /*12210*/  @!P0 BRA `(.L_x_15615) ;  /* 0x00000000000c8947 */ /* 0x000fea0003800000 */
[----:B---3--:R-:W2:Y:S04]  /*12220*/  LDG.E R7, desc[UR40][R4.64] ;  /* 0x0000002804077981 */ /* 0x008ea8000c1e1900 */
[----:B-----5:R-:W2:Y:S02]  /*12230*/  LDG.E R24, desc[UR40][R4.64+0x4] ;  /* 0x0000042804187981 */ /* 0x020ea4000c1e1900 */
[----:B--2---:R-:W-:-:S07]  /*12240*/  IADD3 R24, -R7, R24, RZ ;  /* 0x0000001807187210 */ /* 0x004fce0007ffe1ff */
.L_x_15615:
[----:B------:R-:W-:Y:S01]  /*12250*/  BSSY B1, `(.L_x_15616) ;  /* 0x0000037000017945 */ /* 0x000fe20003800000 */
[----:B------:R-:W-:Y:S02]  /*12260*/  SEL R33, R49, RZ, !P0 ;  /* 0x000000ff31217207 */ /* 0x000fe40004000000 */
[----:B------:R-:W-:Y:S02]  /*12270*/  SEL R34, R34, RZ, !P0 ;  /* 0x000000ff22227207 */ /* 0x000fe40004000000 */
[----:B-----5:R-:W-:Y:S01]  /*12280*/  SHF.R.S32.HI R26, RZ, 0x1f, R3 ;  /* 0x0000001fff1a7819 */ /* 0x020fe20000011403 */
[----:B------:R-:W-:Y:S06]  /*12290*/  @P3 BRA `(.L_x_15617) ;  /* 0x0000000000c83947 */ /* 0x000fec0003800000 */
[----:B---3--:R-:W2:Y:S01]  /*122a0*/  LDL R4, [R1+0x2c] ;  /* 0x00002c0001047983 */ /* 0x008ea20000100800 */
[----:B------:R-:W3:Y:S02]  /*122b0*/  LDC R37, c[0x0][0xbe8] ;  /* 0x0002fa00ff257b82 */ /* 0x000ee40000000800 */
[----:B---3--:R-:W-:Y:S01]  /*122c0*/  IMAD R0, R24, R37, RZ ;  /* 0x0000002518007224 */ /* 0x008fe200078e02ff */
[----:B--2---:R-:W-:-:S04]  /*122d0*/  IADD3 R35, R4, -0x80, R9 ;  /* 0xffffff8004237810 */ /* 0x004fc80007ffe009 */
[----:B------:R-:W-:-:S13]  /*122e0*/  ISETP.GE.AND P0, PT, R35, R0, PT ;  /* 0x000000002300720c */ /* 0x000fda0003f06270 */
[----:B------:R-:W-:Y:S05]  /*122f0*/  @P0 BRA `(.L_x_15617) ;  /* 0x0000000000b00947 */ /* 0x000fea0003800000 */
[----:B-1----:R-:W2:Y:S01]  /*12300*/  LDL.LU R28, [R1+0x60] ;  /* 0x00006000011c7983 */ /* 0x002ea20000300800 */
        /* <DEDUP_REMOVED lines=38> */
[----:B0-----:R-:W-:-:S04]  /*12570*/  LEA R4, P0, R6, R4, 0x2 ;  /* 0x0000000406047211 */ /* 0x001fc800078010ff */
[----:B------:R-:W-:Y:S01]  /*12580*/  IADD3 R0, R7, R11, RZ ;  /* 0x0000000b07007210 */ /* 0x000fe20007ffe0ff */
[----:B------:R-:W-:-:S03]  /*12590*/  IMAD.MOV.U32 R7, RZ, RZ, -0x800000 ;  /* 0xff800000ff077424 */ /* 0x000fc600078e00ff */
[----:B-1----:R-:W-:-:S05]  /*125a0*/  LEA.HI.X R5, R6, R5, R0, 0x2, P0 ;  /* 0x0000000506057211 */ /* 0x002fca00000f1400 */
[----:B------:R2:W-:Y:S02]  /*125b0*/  STG.E desc[UR40][R4.64], R7 ;  /* 0x0000000704007986 */ /* 0x0005e4000c101928 */
.L_x_15617:
[----:B------:R-:W-:Y:S05]  /*125c0*/  BSYNC B1 ;  /* 0x0000000000017941 */ /* 0x000fea0003800000 */
.L_x_15616:
[----:B------:R-:W-:Y:S05]  /*125d0*/  @P2 BRA `(.L_x_15610) ;  /* 0x0000000400382947 */ /* 0x000fea0003800000 */
[----:B-1----:R-:W4:Y:S01]  /*125e0*/  LDL R28, [R1+0x2c] ;  /* 0x00002c00011c7983 */ /* 0x002f220000100800 */
[----:B------:R-:W1:Y:S01]  /*125f0*/  LDC R25, c[0x0][0xbe8] ;  /* 0x0002fa00ff197b82 */ /* 0x000e620000000800 */
[----:B------:R-:W-:Y:S01]  /*12600*/  SHF.R.S32.HI R27, RZ, 0x1f, R32 ;  /* 0x0000001fff1b7819 */ /* 0x000fe20000011420 */
[----:B------:R-:W-:Y:S01]  /*12610*/  ULDC.64 UR4, c[0x0][0xaa0] ;  /* 0x0002a80000047ab9 */ /* 0x000fe20000000a00 */
[----:B------:R-:W-:Y:S01]  /*12620*/  ULDC.64 UR6, c[0x0][0xaf0] ;  /* 0x0002bc0000067ab9 */ /* 0x000fe20000000a00 */
[----:B------:R-:W-:Y:S01]  /*12630*/  IMAD R0, R26, UR4, RZ ;  /* 0x000000041a007c24 */ /* 0x000fe2000f8e02ff */
[----:B------:R-:W-:Y:S01]  /*12640*/  LEA.HI R27, R27, R32, RZ, 0x3 ;  /* 0x000000201b1b7211 */ /* 0x000fe200078f18ff */
[----:B--23--:R-:W-:-:S03]  /*12650*/  IMAD.WIDE.U32 R4, R3, UR4, RZ ;  /* 0x0000000403047c25 */ /* 0x00cfc6000f8e00ff */
[----:B------:R-:W-:Y:S01]  /*12660*/  SHF.R.S32.HI R27, RZ, 0x3, R27 ;  /* 0x00000003ff1b7819 */ /* 0x000fe2000001141b */
[----:B------:R-:W-:Y:S01]  /*12670*/  IMAD R7, R3, UR5, R0 ;  /* 0x0000000503077c24 */ /* 0x000fe2000f8e0200 */
[----:B------:R-:W-:-:S03]  /*12680*/  ULDC.64 UR4, c[0x0][0xae8] ;  /* 0x0002ba0000047ab9 */ /* 0x000fc60000000a00 */
[----:B------:R-:W-:Y:S02]  /*12690*/  IMAD R0, R48, 0x30, R27 ;  /* 0x0000003030007824 */ /* 0x000fe400078e021b */
[----:B------:R-:W-:Y:S02]  /*126a0*/  IMAD.IADD R5, R5, 0x1, R7 ;  /* 0x0000000105057824 */ /* 0x000fe400078e0207 */
[----:B------:R-:W-:Y:S01]  /*126b0*/  IMAD.WIDE.U32 R4, R154, UR4, R4 ;  /* 0x000000049a047c25 */ /* 0x000fe2000f8e0004 */
[----:B-1----:R-:W-:-:S03]  /*126c0*/  ISETP.NE.AND P0, PT, R25, 0x1, PT ;  /* 0x000000011900780c */ /* 0x002fc60003f05270 */
[----:B------:R-:W-:Y:S01]  /*126d0*/  IMAD R5, R154, UR5, R5 ;  /* 0x000000059a057c24 */ /* 0x000fe2000f8e0205 */
[----:B------:R-:W-:Y:S01]  /*126e0*/  ULDC.64 UR4, c[0x0][0xae0] ;  /* 0x0002b80000047ab9 */ /* 0x000fe20000000a00 */
[----:B------:R-:W-:-:S08]  /*126f0*/  IMAD.WIDE.U32 R4, R33, UR6, R4 ;  /* 0x0000000621047c25 */ /* 0x000fd0000f8e0004 */
[----:B------:R-:W1:Y:S08]  /*12700*/  @P0 LDC R6, c[0x0][0xbec] ;  /* 0x0002fb00ff060b82 */ /* 0x000e700000000800 */
[----:B------:R-:W2:Y:S01]  /*12710*/  @P0 LDC R11, c[0x0][0xbf0] ;  /* 0x0002fc00ff0b0b82 */ /* 0x000ea20000000800 */
[----:B----4-:R-:W-:-:S04]  /*12720*/  IMAD.IADD R9, R28, 0x1, R0 ;  /* 0x000000011c097824 */ /* 0x010fc800078e0200 */
        /* <DEDUP_REMOVED lines=17> */
[----:B------:R-:W-:Y:S01]  /*12840*/  IMAD.WIDE.U32 R20, R7, UR4, R4 ;  /* 0x0000000407147c25 */ /* 0x000fe2000f8e0004 */
[----:B------:R-:W-:Y:S02]  /*12850*/  ULDC UR4, c[0x0][0xac8] ;  /* 0x0002b20000047ab9 */ /* 0x000fe40000000800 */
[----:B------:R-:W-:Y:S01]  /*12860*/  ISETP.GE.AND P0, PT, R43, UR4, PT ;  /* 0x000000042b007c0c */ /* 0x000fe2000bf06270 */
[----:B------:R-:W-:Y:S01]  /*12870*/  IMAD R3, R7, UR5, R0 ;  /* 0x0000000507037c24 */ /* 0x000fe2000f8e0200 */
[----:B------:R-:W-:Y:S01]  /*12880*/  LEA R7, P1, R20, UR6, 0x1 ;  /* 0x0000000614077c11 */ /* 0x000fe2000f8208ff */
[----:B------:R-:W-:Y:S02]  /*12890*/  UMOV UR4, 0xffffffff ;  /* 0xffffffff00047882 */ /* 0x000fe40000000000 */
        /* <DEDUP_REMOVED lines=23> */
[C-C-:B-----5:R-:W-:Y:S01]  /*12a10*/  @!P3 LEA.HI.X R9, R43.reuse, R4, R44.reuse, 0x1, P1 ;  /* 0x000000042b09b211 */ /* 0x160fe200008f0c2c */
[----:B------:R-:W-:Y:S02]  /*12a20*/  @!P4 IMAD.MOV.U32 R4, RZ, RZ, R25 ;  /* 0x000000ffff04c224 */ /* 0x000fe400078e0019 */
[----:B------:R1:W3:Y:S01]  /*12a30*/  SHFL.IDX PT, R14, R7, 0x3, 0x181f ;  /* 0x00781f00070e7f89 */ /* 0x0002e200000e0000 */
[----:B0-----:R-:W-:-:S03]  /*12a40*/  @!P4 LEA.HI.X R5, R43, R6, R44, 0x1, P5 ;  /* 0x000000062b05c211 */ /* 0x001fc600028f0c2c */
[----:B------:R1:W-:Y:S04]  /*12a50*/  @!P3 ST.E.128 desc[UR40][R8.64], RZ ;  /* 0x000000ff0800b985 */ /* 0x0003e8000c101d28 */
[----:B------:R1:W-:Y:S02]  /*12a60*/  @!P4 ST.E.128 desc[UR40][R4.64], RZ ;  /* 0x000000ff0400c985 */ /* 0x0003e4000c101d28 */
.L_x_15817:
[----:B------:R-:W-:-:S04]  /*12a70*/  IADD3 R24, R24, 0x90, RZ ;  /* 0x0000009018187810 */ /* 0x000fc80007ffe0ff */
[----:B------:R-:W-:-:S13]  /*12a80*/  ISETP.GE.OR P0, PT, R24, R21, P0 ;  /* 0x000000151800720c */ /* 0x000fda0000706670 */
[----:B---3--:R-:W-:-:S04]  /*12a90*/  @!P0 LEA R14, P1, R43, R14, 0x1 ;  /* 0x0000000e2b0e8211 */ /* 0x008fc800078208ff */
[----:B--2---:R-:W-:-:S05]  /*12aa0*/  @!P0 LEA.HI.X R15, R43, R0, R44, 0x1, P1 ;  /* 0x000000002b0f8211 */ /* 0x004fca00008f0c2c */
[----:B------:R4:W-:Y:S04]  /*12ab0*/  @!P0 ST.E.128 desc[UR40][R14.64], RZ ;  /* 0x000000ff0e008985 */ /* 0x0009e8000c101d28 */
.L_x_15610:
[----:B------:R-:W-:Y:S05]  /*12ac0*/  BSYNC B0 ;  /* 0x0000000000007941 */ /* 0x000fea0003800000 */
.L_x_15605:
[----:B------:R-:W-:Y:S02]  /*12ad0*/  ULDC UR4, c[0x0][0xc3c] ;  /* 0x00030f0000047ab9 */ /* 0x000fe40000000800 */
[----:B-1----:R-:W-:-:S13]  /*12ae0*/  ISETP.GE.AND P0, PT, R31, UR4, PT ;  /* 0x000000041f007c0c */ /* 0x002fda000bf06270 */
[----:B------:R-:W-:Y:S05]  /*12af0*/  @!P0 BRA `(.L_x_15619) ;  /* 0xfffffee4003c8947 */ /* 0x000fea000383ffff */
[----:B------:R-:W-:Y:S05]  /*12b00*/  BRA `(.L_x_15464) ;  /* 0x0000007800347947 */ /* 0x000fea0003800000 */
.L_x_15462:
[----:B------:R-:W-:-:S08]  /*12b10*/  NOP ;  /* 0x0000000000007918 */ /* 0x000fd00000000000 */
[----:B--2---:R-:W0:-:S00]  /*12b20*/  USETMAXREG.DEALLOC.CTAPOOL 0x20 ;  /* 0x00000020000079c8 */ /* 0x004e0000080e0500 */
        /* <DEDUP_REMOVED lines=14> */
.L_x_15620:
        /* <DEDUP_REMOVED lines=44> */
.L_x_15624:
        /* <DEDUP_REMOVED lines=37> */
.L_x_15622:
[----:B------:R-:W-:Y:S01]  /*13120*/  IMAD.IADD R5, R7, 0x1, -R4 ;  /* 0x0000000107057824 */ /* 0x000fe200078e0a04 */
[----:B------:R-:W-:-:S03]  /*13130*/  MOV R24, RZ ;  /* 0x000000ff00187202 */ /* 0x000fc60000000f00 */
        /* <DEDUP_REMOVED lines=11> */
.L_x_15625:
        /* <DEDUP_REMOVED lines=25> */
[----:B------:R-:W-:Y:S02]  /*13380*/  ISETP.GE.U32.AND P0, PT, R8, R7, PT ;  /* 0x000000070800720c */ /* 0x000fe40003f06070 */
[----:B0-----:R-:W-:Y:S02]  /*13390*/  IADD3 R3, R9, 0xffffffe, RZ ;  /* 0x0ffffffe09037810 */ /* 0x001fe40007ffe0ff */
[----:B------:R-:W-:-:S04]  /*133a0*/  LOP3.LUT R7, R4, R25, RZ, 0x3c, !PT ;  /* 0x0000001904077212 */ /* 0x000fc800078e3cff */
[----:B------:R-:W0:Y:S01]  /*133b0*/  F2I.FTZ.U32.TRUNC.NTZ R3, R3 ;  /* 0x0000000300037305 */ /* 0x000e22000021f000 */
[----:B------:R-:W-:-:S04]  /*133c0*/  ISETP.GE.AND P2, PT, R7, RZ, PT ;  /* 0x000000ff0700720c */ /* 0x000fc80003f46270 */
[----:B------:R-:W-:-:S04]  /*133d0*/  @P0 VIADD R2, R2, 0x1 ;  /* 0x0000000102020836 */ /* 0x000fc80000000000 */
[----:B------:R-:W-:-:S05]  /*133e0*/  IMAD.MOV.U32 R7, RZ, RZ, R2 ;  /* 0x000000ffff077224 */ /* 0x000fca00078e0002 */
[----:B------:R-:W-:Y:S01]  /*133f0*/  @!P2 IADD3 R7, -R7, RZ, RZ ;  /* 0x000000ff0707a210 */ /* 0x000fe20007ffe1ff */
[----:B0-----:R-:W-:Y:S01]  /*13400*/  IMAD.MOV R8, RZ, RZ, -R3 ;  /* 0x000000ffff087224 */ /* 0x001fe200078e0a03 */
[----:B------:R-:W-:-:S03]  /*13410*/  @!P1 LOP3.LUT R7, RZ, R25, RZ, 0x33, !PT ;  /* 0x00000019ff079212 */ /* 0x000fc600078e33ff */
[----:B------:R-:W-:Y:S01]  /*13420*/  IMAD.MOV.U32 R2, RZ, RZ, R8 ;  /* 0x000000ffff027224 */ /* 0x000fe200078e0008 */
[----:B------:R-:W-:-:S03]  /*13430*/  IABS R8, R6 ;  /* 0x0000000600087213 */ /* 0x000fc60000000000 */
[----:B------:R-:W-:Y:S02]  /*13440*/  IMAD R9, R2, R5, RZ ;  /* 0x0000000502097224 */ /* 0x000fe400078e02ff */
[----:B------:R-:W-:Y:S02]  /*13450*/  IMAD.MOV.U32 R2, RZ, RZ, RZ ;  /* 0x000000ffff027224 */ /* 0x000fe400078e00ff */
[----:B------:R-:W-:Y:S02]  /*13460*/  IMAD.MOV R8, RZ, RZ, -R8 ;  /* 0x000000ffff087224 */ /* 0x000fe400078e0a08 */
[----:B------:R-:W-:Y:S01]  /*13470*/  IMAD.HI.U32 R2, R3, R9, R2 ;  /* 0x0000000903027227 */ /* 0x000fe200078e0002 */
[----:B------:R-:W-:-:S05]  /*13480*/  IABS R3, R7 ;  /* 0x0000000700037213 */ /* 0x000fca0000000000 */
[----:B------:R-:W-:-:S04]  /*13490*/  IMAD.HI.U32 R2, R2, R3, RZ ;  /* 0x0000000302027227 */ /* 0x000fc800078e00ff */
[----:B------:R-:W-:Y:S01]  /*134a0*/  IMAD R8, R2, R8, R3 ;  /* 0x0000000802087224 */ /* 0x000fe200078e0203 */
[----:B------:R-:W-:-:S04]  /*134b0*/  LOP3.LUT R3, R7, R6, RZ, 0x3c, !PT ;  /* 0x0000000607037212 */ /* 0x000fc800078e3cff */
[----:B------:R-:W-:Y:S02]  /*134c0*/  ISETP.GT.U32.AND P1, PT, R5, R8, PT ;  /* 0x000000080500720c */ /* 0x000fe40003f24070 */
[----:B------:R-:W-:Y:S01]  /*134d0*/  ISETP.GE.AND P2, PT, R3, RZ, PT ;  /* 0x000000ff0300720c */ /* 0x000fe20003f46270 */
[----:B------:R-:W-:-:S10]  /*134e0*/  IMAD.MOV R3, RZ, RZ, -R7 ;  /* 0x000000ffff037224 */ /* 0x000fd400078e0a07 */
[----:B------:R-:W-:Y:S02]  /*134f0*/  @!P1 IMAD.IADD R8, R8, 0x1, -R5 ;  /* 0x0000000108089824 */ /* 0x000fe400078e0a05 */
        /* <DEDUP_REMOVED lines=12> */
.L_x_15626:
[----:B0-----:R-:W0:Y:S02]  /*135c0*/  LDC.64 R2, c[0x0][0xc90] ;  /* 0x00032400ff027b82 */ /* 0x001e240000000a00 */
        /* <DEDUP_REMOVED lines=33> */
[----:B------:R-:W-:Y:S01]  /*137e0*/  IABS R8, R7 ;  /* 0x0000000700087213 */ /* 0x000fe20000000000 */
[----:B------:R-:W-:-:S03]  /*137f0*/  IMAD.MOV R26, RZ, RZ, -R7 ;  /* 0x000000ffff1a7224 */ /* 0x000fc600078e0a07 */
        /* <DEDUP_REMOVED lines=22> */
[----:B------:R-:W-:-:S05]  /*13960*/  @!P1 LOP3.LUT R2, RZ, R7, RZ, 0x33, !PT ;  /* 0x00000007ff029212 */ /* 0x000fca00078e33ff */
[----:B------:R-:W-:-:S07]  /*13970*/  IMAD R26, R2, R26, R3 ;  /* 0x0000001a021a7224 */ /* 0x000fce00078e0203 */
.L_x_15627:
[----:B------:R-:W-:-:S05]  /*13980*/  LOP3.LUT R2, RZ, R2, RZ, 0x33, !PT ;  /* 0x00000002ff027212 */ /* 0x000fca00078e33ff */
[----:B------:R-:W-:Y:S01]  /*13990*/  IMAD.IADD R25, R25, 0x1, R2 ;  /* 0x0000000119197824 */ /* 0x000fe200078e0202 */
[----:B------:R-:W-:Y:S06]  /*139a0*/  BRA `(.L_x_15628) ;  /* 0x00000000000c7947 */ /* 0x000fec0003800000 */
.L_x_15623:
[----:B------:R-:W-:Y:S02]  /*139b0*/  IMAD.MOV.U32 R25, RZ, RZ, RZ ;  /* 0x000000ffff197224 */ /* 0x000fe400078e00ff */
[----:B------:R-:W-:Y:S02]  /*139c0*/  IMAD.U32 R24, RZ, RZ, UR6 ;  /* 0x00000006ff187e24 */ /* 0x000fe4000f8e00ff */
[----:B------:R-:W-:-:S07]  /*139d0*/  IMAD.MOV.U32 R26, RZ, RZ, RZ ;  /* 0x000000ffff1a7224 */ /* 0x000fce00078e00ff */
.L_x_15628:
[----:B------:R-:W-:-:S13]  /*139e0*/  ISETP.NE.AND P0, PT, R0, RZ, PT ;  /* 0x000000ff0000720c */ /* 0x000fda0003f05270 */
[----:B------:R-:W0:Y:S01]  /*139f0*/  @!P0 S2R R3, SR_CgaCtaId ;  /* 0x0000000000038919 */ /* 0x000e220000008800 */
[----:B------:R-:W-:-:S04]  /*13a00*/  @!P0 MOV R0, 0x400 ;  /* 0x0000040000008802 */ /* 0x000fc80000000f00 */
[----:B0-----:R-:W-:-:S05]  /*13a10*/  @!P0 LEA R0, R3, R0, 0x18 ;  /* 0x0000000003008211 */ /* 0x001fca00078ec0ff */
[----:B------:R0:W-:Y:S01]  /*13a20*/  @!P0 STS.128 [R0+0x168d0], R24 ;  /* 0x0168d01800008388 */ /* 0x0001e20000000c00 */
[----:B------:R-:W-:Y:S06]  /*13a30*/  BAR.ARV 0x5, 0x200 ;  /* 0x0148000000007b1d */ /* 0x000fec0000002000 */
.L_x_15621:
[----:B------:R2:W-:Y:S01]  /*13a40*/  STL [R1+0x44], RZ ;  /* 0x000044ff01007387 */ /* 0x0005e20000100800 */
[----:B------:R-:W-:Y:S01]  /*13a50*/  ULDC UR4, c[0x0][0xc3c] ;  /* 0x00030f0000047ab9 */ /* 0x000fe20000000800 */
[----:B------:R-:W-:Y:S01]  /*13a60*/  IMAD.MOV.U32 R29, RZ, RZ, 0x1 ;  /* 0x00000001ff1d7424 */ /* 0x000fe200078e00ff */
[----:B-1----:R-:W-:Y:S02]  /*13a70*/  ISETP.GE.AND P0, PT, R27, UR4, PT ;  /* 0x000000041b007c0c */ /* 0x002fe4000bf06270 */
[----:B------:R-:W-:-:S11]  /*13a80*/  MOV R23, RZ ;  /* 0x000000ff00177202 */ /* 0x000fd60000000f00 */
[----:B--2---:R-:W-:Y:S05]  /*13a90*/  @P0 BRA `(.L_x_15629) ;  /* 0x0000006400740947 */ /* 0x004fea0003800000 */
[----:B------:R-:W2:Y:S01]  /*13aa0*/  LDL R6, [R1+0x30] ;  /* 0x0000300001067983 */ /* 0x000ea20000100800 */
[----:B------:R-:W0:Y:S01]  /*13ab0*/  S2R R7, SR_TID.X ;  /* 0x0000000000077919 */ /* 0x000e220000002100 */
[----:B------:R-:W1:Y:S01]  /*13ac0*/  S2UR UR5, SR_CgaCtaId ;  /* 0x00000000000579c3 */ /* 0x000e620000008800 */
[----:B------:R-:W-:Y:S01]  /*13ad0*/  UMOV UR4, 0x400 ;  /* 0x0000040000047882 */ /* 0x000fe20000000000 */
[C---:B0-----:R-:W-:Y:S01]  /*13ae0*/  IMAD.SHL.U32 R0, R7.reuse, 0x8, RZ ;  /* 0x0000000807007824 */ /* 0x041fe200078e00ff */
[----:B------:R-:W-:Y:S01]  /*13af0*/  LOP3.LUT R5, R7, 0x7f, RZ, 0xc0, !PT ;  /* 0x0000007f07057812 */ /* 0x000fe200078ec0ff */
[----:B-1----:R-:W-:-:S03]  /*13b00*/  ULEA UR4, UR5, UR4, 0x18 ;  /* 0x0000000405047291 */ /* 0x002fc6000f8ec03f */
[----:B------:R-:W-:Y:S01]  /*13b10*/  LOP3.LUT R2, R0, 0x1f8, RZ, 0xc0, !PT ;  /* 0x000001f800027812 */ /* 0x000fe200078ec0ff */
[----:B------:R-:W-:-:S03]  /*13b20*/  IMAD.SHL.U32 R3, R5, 0x8, RZ ;  /* 0x0000000805037824 */ /* 0x000fc600078e00ff */
[----:B------:R-:W-:Y:S01]  /*13b30*/  LOP3.LUT R2, R2, 0x38, R7, 0x78, !PT ;  /* 0x0000003802027812 */ /* 0x000fe200078e7807 */
[----:B------:R-:W-:-:S03]  /*13b40*/  IMAD.U32 R16, RZ, RZ, UR4 ;  /* 0x00000004ff107e24 */ /* 0x000fc6000f8e00ff */
[----:B------:R-:W-:Y:S01]  /*13b50*/  LOP3.LUT R4, R2, 0x200, R3, 0xf8, !PT ;  /* 0x0000020002047812 */ /* 0x000fe200078ef803 */
[----:B------:R-:W-:Y:S01]  /*13b60*/  IMAD.SHL.U32 R2, R7, 0x10, RZ ;  /* 0x0000001007027824 */ /* 0x000fe200078e00ff */
[----:B------:R-:W-:Y:S01]  /*13b70*/  SHF.R.U32.HI R3, RZ, 0x3, R5 ;  /* 0x00000003ff037819 */ /* 0x000fe20000011605 */
[----:B------:R-:W-:Y:S03]  /*13b80*/  BSSY B8, `(.L_x_15629) ;  /* 0x000064e000087945 */ /* 0x000fe60003800000 */
[----:B------:R-:W-:Y:S01]  /*13b90*/  LOP3.LUT R2, R2, 0x70, RZ, 0xc0, !PT ;  /* 0x0000007002027812 */ /* 0x000fe200078ec0ff */
[----:B------:R-:W-:Y:S01]  /*13ba0*/  IMAD.MOV.U32 R28, RZ, RZ, RZ ;  /* 0x000000ffff1c7224 */ /* 0x000fe200078e00ff */
[----:B------:R-:W-:Y:S01]  /*13bb0*/  MOV R23, RZ ;  /* 0x000000ff00177202 */ /* 0x000fe20000000f00 */
[----:B------:R-:W-:Y:S01]  /*13bc0*/  IMAD.MOV.U32 R29, RZ, RZ, 0x1 ;  /* 0x00000001ff1d7424 */ /* 0x000fe200078e00ff */
[----:B------:R-:W-:Y:S01]  /*13bd0*/  LOP3.LUT R2, R3, R2, RZ, 0xfc, !PT ;  /* 0x0000000203027212 */ /* 0x000fe200078efcff */
[----:B------:R-:W-:Y:S01]  /*13be0*/  ULDC.64 UR38, c[0x0][0x198] ;  /* 0x0000660000267ab9 */ /* 0x000fe20000000a00 */
[----:B------:R-:W-:Y:S01]  /*13bf0*/  ULDC UR36, c[0x0][0xc] ;  /* 0x0000030000247ab9 */ /* 0x000fe20000000800 */
[----:B--2---:R-:W-:-:S05]  /*13c00*/  LOP3.LUT R0, R6, 0x2, RZ, 0xfc, !PT ;  /* 0x0000000206007812 */ /* 0x004fca00078efcff */
[----:B------:R0:W-:Y:S04]  /*13c10*/  STL [R1+0x54], R0 ;  /* 0x0000540001007387 */ /* 0x0001e80000100800 */
[----:B------:R-:W-:Y:S01]  /*13c20*/  STL [R1+0x44], RZ ;  /* 0x000044ff01007387 */ /* 0x000fe20000100800 */
[----:B0-----:R-:W-:-:S05]  /*13c30*/  IMAD.MOV.U32 R0, RZ, RZ, 0x1 ;  /* 0x00000001ff007424 */ /* 0x001fca00078e00ff */
[----:B------:R0:W-:Y:S02]  /*13c40*/  STL [R1], R0 ;  /* 0x0000000001007387 */ /* 0x0001e40000100800 */
[----:B0-----:R-:W-:-:S05]  /*13c50*/  IMAD R0, R4, 0x2, R16 ;  /* 0x0000000204007824 */ /* 0x001fca00078e0210 */
[----:B------:R0:W-:Y:S02]  /*13c60*/  STL [R1+0x24], R0 ;  /* 0x0000240001007387 */ /* 0x0001e40000100800 */
.L_x_15726:
        /* <DEDUP_REMOVED lines=32> */
[----:B------:R-:W-:Y:S02]  /*13e70*/  IADD3.X R5, R22, UR7, RZ, P4, !PT ;  /* 0x0000000716057c10 */ /* 0x000fe4000a7fe4ff */
[----:B------:R-:W-:Y:S01]  /*13e80*/  MOV R8, UR4 ;  /* 0x0000000400087c02 */ /* 0x000fe20008000f00 */
[----:B------:R-:W-:Y:S02]  /*13e90*/  ULDC.64 UR4, c[0x0][0x418] ;  /* 0x0001060000047ab9 */ /* 0x000fe40000000a00 */
        /* <DEDUP_REMOVED lines=19> */
[----:B------:R-:W2:Y:S04]  /*13fd0*/  LDG.E R7, desc[UR40][R2.64] ;  /* 0x0000002802077981 */ /* 0x000ea8000c1e1900 */
[----:B------:R-:W2:Y:S02]  /*13fe0*/  LDG.E R2, desc[UR40][R2.64+0x4] ;  /* 0x0000042802027981 */ /* 0x000ea4000c1e1900 */
[----:B--2---:R-:W-:-:S05]  /*13ff0*/  IMAD.IADD R9, R2, 0x1, -R7 ;  /* 0x0000000102097824 */ /* 0x004fca00078e0a07 */
[----:B------:R0:W-:Y:S02]  /*14000*/  STL [R1+0x38], R9 ;  /* 0x0000380901007387 */ /* 0x0001e40000100800 */
.L_x_15630:
        /* <DEDUP_REMOVED lines=15> */
.L_x_15631:
        /* <DEDUP_REMOVED lines=9> */
.L_x_15632:
[----:B--2---:R-:W2:Y:S01]  /*14190*/  @P1 LDG.E R2, desc[UR40][R4.64] ;  /* 0x0000002804021981 */ /* 0x004ea2000c1e1900 */
[----:B------:R-:W3:Y:S03]  /*141a0*/  LDC R3, c[0x0][0x448] ;  /* 0x00011200ff037b82 */ /* 0x000ee60000000800 */
[----:B------:R4:W2:Y:S01]  /*141b0*/  @P1 LDG.E R4, desc[UR40][R4.64+0x4] ;  /* 0x0000042804041981 */ /* 0x0008a2000c1e1900 */
[----:B------:R-:W-:Y:S01]  /*141c0*/  BSSY B0, `(.L_x_15633) ;  /* 0x0000038000007945 */ /* 0x000fe20003800000 */
[----:B------:R-:W-:Y:S02]  /*141d0*/  LOP3.LUT R26, R7, 0xff, RZ, 0xc0, !PT ;  /* 0x000000ff071a7812 */ /* 0x000fe400078ec0ff */
[----:B---3--:R-:W-:-:S13]  /*141e0*/  ISETP.NE.AND P0, PT, R3, 0x1, PT ;  /* 0x000000010300780c */ /* 0x008fda0003f05270 */
[----:B------:R-:W3:Y:S08]  /*141f0*/  @P0 LDC R3, c[0x0][0x44c] ;  /* 0x00011300ff030b82 */ /* 0x000ef00000000800 */
[----:B----4-:R-:W4:Y:S01]  /*14200*/  @P0 LDC R5, c[0x0][0x450] ;  /* 0x00011400ff050b82 */ /* 0x010f220000000800 */
[----:B--2---:R-:W-:Y:S01]  /*14210*/  @P1 IADD3 R6, -R2, R4, RZ ;  /* 0x0000000402061210 */ /* 0x004fe20007ffe1ff */
[----:B------:R-:W-:-:S04]  /*14220*/  IMAD R2, R25, 0xc0, RZ ;  /* 0x000000c019027824 */ /* 0x000fc800078e02ff */
[----:B------:R-:W-:-:S04]  /*14230*/  VIADD R2, R2, 0xbf ;  /* 0x000000bf02027836 */ /* 0x000fc80000000000 */
[----:B---3--:R-:W-:-:S05]  /*14240*/  @P0 IMAD.HI.U32 R3, R2, R3, RZ ;  /* 0x0000000302030227 */ /* 0x008fca00078e00ff */
[----:B----4-:R-:W-:Y:S01]  /*14250*/  @P0 SHF.R.U32.HI R2, RZ, R5, R3 ;  /* 0x00000005ff020219 */ /* 0x010fe20000011603 */
[----:B-----5:R-:W-:-:S04]  /*14260*/  IMAD.IADD R5, R8, 0x1, -R10 ;  /* 0x0000000108057824 */ /* 0x020fc800078e0a0a */
        /* <DEDUP_REMOVED lines=9> */
[----:B------:R-:W-:Y:S01]  /*14300*/  LEA.HI R3, R3, R2, RZ, 0x7 ;  /* 0x0000000203037211 */ /* 0x000fe200078f38ff */
[----:B------:R-:W-:Y:S01]  /*14310*/  IMAD.MOV.U32 R2, RZ, RZ, RZ ;  /* 0x000000ffff027224 */ /* 0x000fe200078e00ff */
        /* <DEDUP_REMOVED lines=8> */
[----:B0-----:R-:W-:Y:S02]  /*143a0*/  IABS R9, R7 ;  /* 0x0000000700097213 */ /* 0x001fe40000000000 */
        /* <DEDUP_REMOVED lines=25> */
.L_x_15634:
[----:B------:R-:W-:Y:S05]  /*14540*/  BSYNC B0 ;  /* 0x0000000000007941 */ /* 0x000fea0003800000 */
.L_x_15633:
        /* <DEDUP_REMOVED lines=24> */
.L_x_15820:
[----:B---3--:R-:W-:Y:S02]  /*146d0*/  ISETP.NE.AND P0, PT, R14, RZ, PT ;  /* 0x000000ff0e00720c */ /* 0x008fe40003f05270 */
[----:B------:R-:W-:-:S11]  /*146e0*/  PLOP3.LUT P6, PT, PT, PT, PT, 0x8, 0x0 ;  /* 0x000000000000781c */ /* 0x000fd60003fce170 */
[----:B------:R-:W-:Y:S05]  /*146f0*/  @P0 BRA `(.L_x_15638) ;  /* 0x00000000000c0947 */ /* 0x000fea0003800000 */
[----:B------:R-:W-:-:S03]  /*14700*/  UMOV UR4, 0xffffffff ;  /* 0xffffffff00047882 */ /* 0x000fc60000000000 */
[----:B------:R-:W-:Y:S05]  /*14710*/  BRA.DIV UR4, `(.L_x_15639) ;  /* 0x0000007e042c7947 */ /* 0x000fea000b800000 */
[----:B------:R-:W-:-:S13]  /*14720*/  ELECT P6, URZ, PT ;  /* 0x00000000003f782f */ /* 0x000fda00038c0000 */
.L_x_15638:
[----:B--2---:R-:W2:Y:S01]  /*14730*/  LDL R6, [R1+0x44] ;  /* 0x0000440001067983 */ /* 0x004ea20000100800 */
[----:B------:R-:W-:Y:S01]  /*14740*/  BSSY B1, `(.L_x_15640) ;  /* 0x0000008000017945 */ /* 0x000fe20003800000 */
[----:B--2---:R-:W-:-:S05]  /*14750*/  VIADD R6, R6, 0x1 ;  /* 0x0000000106067836 */ /* 0x004fca0000000000 */
[----:B------:R-:W-:-:S04]  /*14760*/  LEA.HI R7, R6, R6, RZ, 0x1 ;  /* 0x0000000606077211 */ /* 0x000fc800078f08ff */
[----:B------:R-:W-:-:S04]  /*14770*/  LOP3.LUT R7, R7, 0xfffffffe, RZ, 0xc0, !PT ;  /* 0xfffffffe07077812 */ /* 0x000fc800078ec0ff */
[----:B------:R-:W-:-:S04]  /*14780*/  IADD3 R6, R6, -R7, RZ ;  /* 0x8000000706067210 */ /* 0x000fc80007ffe0ff */
[----:B------:R-:W-:-:S04]  /*14790*/  SHF.L.U32 R6, R6, 0x1f, RZ ;  /* 0x0000001f06067819 */ /* 0x000fc800000006ff */
[----:B------:R-:W2:Y:S02]  /*147a0*/  SYNCS.PHASECHK.TRANS64.TRYWAIT P0, [R16+URZ+0x16820], R6 ;  /* 0x01682006100075a7 */ /* 0x000ea4000800017f */
[----:B--2---:R-:W-:Y:S05]  /*147b0*/  @!P0 BRA `(.L_x_15641) ;  /* 0x0000007c00248947 */ /* 0x004fea0003800000 */
.L_x_15823:
[----:B------:R-:W-:Y:S05]  /*147c0*/  BSYNC B1 ;  /* 0x0000000000017941 */ /* 0x000fea0003800000 */
.L_x_15640:
[----:B------:R-:W-:Y:S04]  /*147d0*/  BSSY B1, `(.L_x_15642) ;  /* 0x0000050000017945 */ /* 0x000fe80003800000 */
[----:B------:R-:W-:Y:S05]  /*147e0*/  @!P6 BRA `(.L_x_15643) ;  /* 0x000000040038e947 */ /* 0x000fea0003800000 */
[----:B------:R-:W3:Y:S01]  /*147f0*/  LDL R7, [R1] ;  /* 0x0000000001077983 */ /* 0x000ee20000100800 */
[----:B--2---:R-:W-:Y:S01]  /*14800*/  IMAD R6, R28, 0x8, R16 ;  /* 0x000000081c067824 */ /* 0x004fe200078e0210 */
[----:B------:R-:W2:Y:S01]  /*14810*/  S2R R8, SR_TID.X ;  /* 0x0000000000087919 */ /* 0x000ea20000002100 */
[----:B------:R-:W-:Y:S01]  /*14820*/  BSSY B2, `(.L_x_15644) ;  /* 0x0000006000027945 */ /* 0x000fe20003800000 */
[----:B--2---:R-:W-:-:S04]  /*14830*/  LOP3.LUT R8, R8, 0x7f, RZ, 0xc0, !PT ;  /* 0x0000007f08087812 */ /* 0x004fc800078ec0ff */
[----:B------:R-:W-:Y:S02]  /*14840*/  ISETP.NE.AND P1, PT, R8, RZ, PT ;  /* 0x000000ff0800720c */ /* 0x000fe40003f25270 */
[----:B---3--:R-:W-:-:S04]  /*14850*/  SHF.L.U32 R7, R7, 0x1f, RZ ;  /* 0x0000001f07077819 */ /* 0x008fc800000006ff */
[----:B------:R-:W2:Y:S02]  /*14860*/  SYNCS.PHASECHK.TRANS64.TRYWAIT P0, [R6+URZ+0x168a0], R7 ;  /* 0x0168a007060075a7 */ /* 0x000ea4000800017f */
[----:B--2---:R-:W-:Y:S05]  /*14870*/  @!P0 BRA `(.L_x_15645) ;  /* 0x0000007c00088947 */ /* 0x004fea0003800000 */
.L_x_15824:
[----:B------:R-:W-:Y:S05]  /*14880*/  BSYNC B2 ;  /* 0x0000000000027941 */ /* 0x000fea0003800000 */
.L_x_15644:
[----:B------:R-:W-:Y:S04]  /*14890*/  BSSY B2, `(.L_x_15646) ;  /* 0x0000009000027945 */ /* 0x000fe80003800000 */
[----:B------:R-:W-:Y:S05]  /*148a0*/  @P1 BRA `(.L_x_15647) ;  /* 0x00000000001c1947 */ /* 0x000fea0003800000 */
[----:B------:R-:W0:Y:S02]  /*148b0*/  S2R R8, SR_TID.X ;  /* 0x0000000000087919 */ /* 0x000e240000002100 */
[----:B0-----:R-:W-:Y:S01]  /*148c0*/  LOP3.LUT R9, R8, 0x1f, RZ, 0xc0, !PT ;  /* 0x0000001f08097812 */ /* 0x001fe200078ec0ff */
[----:B------:R-:W-:-:S03]  /*148d0*/  IMAD.MOV.U32 R8, RZ, RZ, 0x4000 ;  /* 0x00004000ff087424 */ /* 0x000fc600078e00ff */
[----:B------:R-:W-:Y:S01]  /*148e0*/  ISETP.NE.AND P0, PT, R9, RZ, PT ;  /* 0x000000ff0900720c */ /* 0x000fe20003f05270 */
[----:B------:R3:W-:-:S12]  /*148f0*/  SYNCS.ARRIVE.TRANS64 RZ, [R6+URZ+0x16890], R8 ;  /* 0x0168900806ff79a7 */ /* 0x0007d8000800003f */
[----:B---3--:R-:W-:Y:S05]  /*14900*/  @!P0 BRA `(.L_x_15647) ;  /* 0x0000000000048947 */ /* 0x008fea0003800000 */
[----:B------:R-:W-:Y:S01]  /*14910*/  BPT.TRAP 0x1 ;  /* 0x000000040000795c */ /* 0x000fe20000300000 */
.L_x_15647:
[----:B------:R-:W-:Y:S05]  /*14920*/  BSYNC B2 ;  /* 0x0000000000027941 */ /* 0x000fea0003800000 */
.L_x_15646:
[----:B------:R-:W-:Y:S01]  /*14930*/  IMAD.MOV.U32 R12, RZ, RZ, RZ ;  /* 0x000000ffff0c7224 */ /* 0x000fe200078e00ff */
[----:B------:R-:W-:Y:S01]  /*14940*/  UIADD3 UR4, UP0, UR38, 0x570, URZ ;  /* 0x0000057026047890 */ /* 0x000fe2000ff1e03f */
[----:B------:R-:W-:Y:S01]  /*14950*/  IMAD R8, R5, 0x80, R0 ;  /* 0x0000008005087824 */ /* 0x000fe200078e0200 */
[----:B------:R-:W-:Y:S01]  /*14960*/  PLOP3.LUT P0, PT, PT, PT, PT, 0x80, 0x0 ;  /* 0x000000000000781c */ /* 0x000fe20003f0f070 */
[----:B0-----:R-:W-:Y:S01]  /*14970*/  IMAD R9, R28, 0x4000, R16 ;  /* 0x000040001c097824 */ /* 0x001fe200078e0210 */
[----:B------:R-:W-:Y:S01]  /*14980*/  R2UR UR10, R12 ;  /* 0x000000000c0a72ca */ /* 0x000fe200000e0000 */
[----:B------:R-:W-:Y:S01]  /*14990*/  IMAD.SHL.U32 R11, R28, 0x2000, RZ ;  /* 0x000020001c0b7824 */ /* 0x000fe200078e00ff */
[----:B------:R-:W-:Y:S01]  /*149a0*/  IADD3 R8, R8, -0x80, RZ ;  /* 0xffffff8008087810 */ /* 0x000fe20007ffe0ff */
[----:B------:R-:W-:Y:S01]  /*149b0*/  VIADD R9, R9, 0xe400 ;  /* 0x0000e40009097836 */ /* 0x000fe20000000000 */
[----:B------:R-:W-:Y:S01]  /*149c0*/  UIADD3.X UR5, URZ, UR39, URZ, UP0, !UPT ;  /* 0x000000273f057290 */ /* 0x000fe200087fe43f */
[----:B-1----:R-:W-:Y:S01]  /*149d0*/  VIADD R10, R6, 0x16890 ;  /* 0x00016890060a7836 */ /* 0x002fe20000000000 */
[----:B------:R-:W-:Y:S01]  /*149e0*/  UMOV UR6, 0x0 ;  /* 0x0000000000067882 */ /* 0x000fe20000000000 */
[----:B------:R-:W-:-:S09]  /*149f0*/  UMOV UR7, 0x12f00000 ;  /* 0x12f0000000077882 */ /* 0x000fd20000000000 */
.L_x_15648:
        /* <DEDUP_REMOVED lines=13> */
.L_x_15825:
[----:B------:R-:W-:Y:S05]  /*14ad0*/  BSYNC B2 ;  /* 0x0000000000027941 */ /* 0x000fea0003800000 */
.L_x_15649:
[----:B------:R-:W-:Y:S01]  /*14ae0*/  BSSY B2, `(.L_x_15651) ;  /* 0x000000b000027945 */ /* 0x000fe20003800000 */
[----:B------:R-:W-:Y:S02]  /*14af0*/  IMAD.MOV.U32 R14, RZ, RZ, 0x0 ;  /* 0x00000000ff0e7424 */ /* 0x000fe400078e00ff */
[----:B------:R-:W-:Y:S01]  /*14b00*/  IMAD.MOV.U32 R15, RZ, RZ, 0x12f00000 ;  /* 0x12f00000ff0f7424 */ /* 0x000fe200078e00ff */
[----:B------:R-:W-:Y:S06]  /*14b10*/  @P1 BRA `(.L_x_15652) ;  /* 0x00000000001c1947 */ /* 0x000fec0003800000 */
[----:B------:R-:W1:Y:S01]  /*14b20*/  S2R R9, SR_TID.X ;  /* 0x0000000000097919 */ /* 0x000e620000002100 */
[----:B0-2---:R-:W-:-:S04]  /*14b30*/  MOV R7, 0x4000 ;  /* 0x0000400000077802 */ /* 0x005fc80000000f00 */
[----:B------:R3:W-:Y:S01]  /*14b40*/  SYNCS.ARRIVE.TRANS64 RZ, [R6+URZ+0x168b0], R7 ;  /* 0x0168b00706ff79a7 */ /* 0x0007e2000800003f */
[----:B-1----:R-:W-:-:S04]  /*14b50*/  LOP3.LUT R9, R9, 0x1f, RZ, 0xc0, !PT ;  /* 0x0000001f09097812 */ /* 0x002fc800078ec0ff */
[----:B------:R-:W-:-:S13]  /*14b60*/  ISETP.NE.AND P0, PT, R9, RZ, PT ;  /* 0x000000ff0900720c */ /* 0x000fda0003f05270 */
[----:B---3--:R-:W-:Y:S05]  /*14b70*/  @!P0 BRA `(.L_x_15652) ;  /* 0x0000000000048947 */ /* 0x008fea0003800000 */
[----:B------:R-:W-:Y:S01]  /*14b80*/  BPT.TRAP 0x1 ;  /* 0x000000040000795c */ /* 0x000fe20000300000 */
.L_x_15652:
[----:B------:R-:W-:Y:S05]  /*14b90*/  BSYNC B2 ;  /* 0x0000000000027941 */ /* 0x000fea0003800000 */
.L_x_15651:
[----:B------:R-:W-:Y:S01]  /*14ba0*/  R2UR UR10, R12 ;  /* 0x000000000c0a72ca */ /* 0x000fe200000e0000 */
[----:B0-2---:R-:W-:Y:S01]  /*14bb0*/  IMAD R7, R11, 0x2, R16 ;  /* 0x000000020b077824 */ /* 0x005fe200078e0210 */
[----:B------:R-:W-:Y:S01]  /*14bc0*/  R2UR UR6, R14 ;  /* 0x000000000e0672ca */ /* 0x000fe200000e0000 */
[----:B------:R-:W-:Y:S01]  /*14bd0*/  UIADD3 UR4, UP0, UR38, 0x670, URZ ;  /* 0x0000067026047890 */ /* 0x000fe2000ff1e03f */
[----:B------:R-:W-:Y:S01]  /*14be0*/  R2UR UR7, R15 ;  /* 0x000000000f0772ca */ /* 0x000fe200000e0000 */
[----:B------:R-:W-:Y:S01]  /*14bf0*/  VIADD R6, R6, 0x168b0 ;  /* 0x000168b006067836 */ /* 0x000fe20000000000 */
[----:B------:R-:W-:Y:S01]  /*14c00*/  PLOP3.LUT P0, PT, PT, PT, PT, 0x80, 0x0 ;  /* 0x000000000000781c */ /* 0x000fe20003f0f070 */
[----:B------:R-:W-:Y:S01]  /*14c10*/  VIADD R7, R7, 0x400 ;  /* 0x0000040007077836 */ /* 0x000fe20000000000 */
[----:B------:R-:W-:-:S12]  /*14c20*/  UIADD3.X UR5, URZ, UR39, URZ, UP0, !UPT ;  /* 0x000000273f057290 */ /* 0x000fd800087fe43f */
.L_x_15653:
        /* <DEDUP_REMOVED lines=10> */
.L_x_15643:
[----:B------:R-:W-:Y:S05]  /*14cd0*/  BSYNC B1 ;  /* 0x0000000000017941 */ /* 0x000fea0003800000 */
.L_x_15642:
[----:B0-----:R-:W3:Y:S01]  /*14ce0*/  LDL.LU R9, [R1] ;  /* 0x0000000001097983 */ /* 0x001ee20000300800 */
[----:B------:R-:W-:Y:S01]  /*14cf0*/  VIADD R28, R28, 0x1 ;  /* 0x000000011c1c7836 */ /* 0x000fe20000000000 */
[----:B------:R-:W-:Y:S01]  /*14d00*/  PLOP3.LUT P0, PT, PT, PT, PT, 0x8, 0x0 ;  /* 0x000000000000781c */ /* 0x000fe20003f0e170 */
[----:B------:R-:W-:-:S03]  /*14d10*/  VIADD R5, R5, 0xfffffffe ;  /* 0xfffffffe05057836 */ /* 0x000fc60000000000 */
[C---:B------:R-:W-:Y:S02]  /*14d20*/  ISETP.NE.AND P1, PT, R28.reuse, 0x2, PT ;  /* 0x000000021c00780c */ /* 0x040fe40003f25270 */
[----:B------:R-:W-:Y:S02]  /*14d30*/  ISETP.GE.AND P2, PT, R5, R3, PT ;  /* 0x000000030500720c */ /* 0x000fe40003f46270 */
[----:B--2---:R-:W-:Y:S02]  /*14d40*/  SEL R6, RZ, 0x1, P1 ;  /* 0x00000001ff067807 */ /* 0x004fe40000800000 */
[----:B------:R-:W-:Y:S02]  /*14d50*/  SEL R28, R28, RZ, P1 ;  /* 0x000000ff1c1c7207 */ /* 0x000fe40000800000 */
[----:B---3--:R-:W-:-:S05]  /*14d60*/  LOP3.LUT R9, R9, R6, RZ, 0x3c, !PT ;  /* 0x0000000609097212 */ /* 0x008fca00078e3cff */
[----:B------:R2:W-:Y:S02]  /*14d70*/  STL [R1], R9 ;  /* 0x0000000901007387 */ /* 0x0005e40000100800 */
[----:B------:R-:W-:Y:S05]  /*14d80*/  @!P2 BRA `(.L_x_15636) ;  /* 0x000000040064a947 */ /* 0x000fea0003800000 */
.L_x_15666:
[----:B------:R-:W-:Y:S05]  /*14d90*/  YIELD ;  /* 0x0000000000007946 */ /* 0x000fea0003800000 */
[----:B------:R-:W-:Y:S04]  /*14da0*/  BSSY B1, `(.L_x_15654) ;  /* 0x000004d000017945 */ /* 0x000fe80003800000 */
[----:B---3--:R-:W-:Y:S05]  /*14db0*/  @!P6 BRA `(.L_x_15655) ;  /* 0x00000004002ce947 */ /* 0x008fea0003800000 */
[----:B------:R-:W3:Y:S01]  /*14dc0*/  LDL R7, [R1] ;  /* 0x0000000001077983 */ /* 0x000ee20000100800 */
[----:B------:R-:W0:Y:S02]  /*14dd0*/  S2R R6, SR_TID.X ;  /* 0x0000000000067919 */ /* 0x000e240000002100 */
[----:B0-----:R-:W-:Y:S02]  /*14de0*/  LOP3.LUT R8, R6, 0x7f, RZ, 0xc0, !PT ;  /* 0x0000007f06087812 */ /* 0x001fe400078ec0ff */
[----:B------:R-:W-:Y:S01]  /*14df0*/  LEA R6, R28, R16, 0x3 ;  /* 0x000000101c067211 */ /* 0x000fe200078e18ff */
[----:B------:R-:W-:Y:S01]  /*14e00*/  BSSY B2, `(.L_x_15656) ;  /* 0x0000005000027945 */ /* 0x000fe20003800000 */
[----:B------:R-:W-:Y:S02]  /*14e10*/  ISETP.NE.AND P2, PT, R8, RZ, PT ;  /* 0x000000ff0800720c */ /* 0x000fe40003f45270 */
[----:B---3--:R-:W-:-:S04]  /*14e20*/  SHF.L.U32 R7, R7, 0x1f, RZ ;  /* 0x0000001f07077819 */ /* 0x008fc800000006ff */
[----:B------:R-:W0:Y:S02]  /*14e30*/  SYNCS.PHASECHK.TRANS64.TRYWAIT P1, [R6+URZ+0x168a0], R7 ;  /* 0x0168a007060075a7 */ /* 0x000e24000802017f */
[----:B0-----:R-:W-:Y:S05]  /*14e40*/  @!P1 BRA `(.L_x_15657) ;  /* 0x0000007400bc9947 */ /* 0x001fea0003800000 */
.L_x_15826:
[----:B------:R-:W-:Y:S05]  /*14e50*/  BSYNC B2 ;  /* 0x0000000000027941 */ /* 0x000fea0003800000 */
.L_x_15656:
[----:B------:R-:W-:Y:S04]  /*14e60*/  BSSY B2, `(.L_x_15658) ;  /* 0x0000009000027945 */ /* 0x000fe80003800000 */
[----:B------:R-:W-:Y:S05]  /*14e70*/  @P2 BRA `(.L_x_15659) ;  /* 0x00000000001c2947 */ /* 0x000fea0003800000 */
[----:B------:R-:W2:Y:S02]  /*14e80*/  S2R R8, SR_TID.X ;  /* 0x0000000000087919 */ /* 0x000ea40000002100 */
[----:B--2---:R-:W-:Y:S01]  /*14e90*/  LOP3.LUT R9, R8, 0x1f, RZ, 0xc0, !PT ;  /* 0x0000001f08097812 */ /* 0x004fe200078ec0ff */
[----:B------:R-:W-:-:S03]  /*14ea0*/  IMAD.MOV.U32 R8, RZ, RZ, 0x4000 ;  /* 0x00004000ff087424 */ /* 0x000fc600078e00ff */
[----:B------:R-:W-:Y:S01]  /*14eb0*/  ISETP.NE.AND P1, PT, R9, RZ, PT ;  /* 0x000000ff0900720c */ /* 0x000fe20003f25270 */
[----:B------:R3:W-:-:S12]  /*14ec0*/  SYNCS.ARRIVE.TRANS64 RZ, [R6+URZ+0x16890], R8 ;  /* 0x0168900806ff79a7 */ /* 0x0007d8000800003f */
[----:B---3--:R-:W-:Y:S05]  /*14ed0*/  @!P1 BRA `(.L_x_15659) ;  /* 0x0000000000049947 */ /* 0x008fea0003800000 */
[----:B------:R-:W-:Y:S01]  /*14ee0*/  BPT.TRAP 0x1 ;  /* 0x000000040000795c */ /* 0x000fe20000300000 */
.L_x_15659:
[----:B------:R-:W-:Y:S05]  /*14ef0*/  BSYNC B2 ;  /* 0x0000000000027941 */ /* 0x000fea0003800000 */
.L_x_15658:
[----:B------:R-:W-:Y:S01]  /*14f00*/  IMAD.MOV.U32 R12, RZ, RZ, RZ ;  /* 0x000000ffff0c7224 */ /* 0x000fe200078e00ff */
[----:B------:R-:W-:Y:S01]  /*14f10*/  UIADD3 UR4, UP0, UR38, 0x570, URZ ;  /* 0x0000057026047890 */ /* 0x000fe2000ff1e03f */
[----:B------:R-:W-:Y:S01]  /*14f20*/  IMAD R8, R28, 0x4000, R16 ;  /* 0x000040001c087824 */ /* 0x000fe200078e0210 */
[----:B------:R-:W-:Y:S01]  /*14f30*/  PLOP3.LUT P1, PT, PT, PT, PT, 0x80, 0x0 ;  /* 0x000000000000781c */ /* 0x000fe20003f2f070 */
[----:B--2---:R-:W-:Y:S01]  /*14f40*/  IMAD R9, R5, 0x80, R0 ;  /* 0x0000008005097824 */ /* 0x004fe200078e0200 */
[----:B------:R-:W-:Y:S01]  /*14f50*/  R2UR UR10, R12 ;  /* 0x000000000c0a72ca */ /* 0x000fe200000e0000 */
[----:B-1----:R-:W-:Y:S01]  /*14f60*/  VIADD R10, R6, 0x16890 ;  /* 0x00016890060a7836 */ /* 0x002fe20000000000 */
[----:B------:R-:W-:Y:S01]  /*14f70*/  IADD3 R11, R8, 0xe400, RZ ;  /* 0x0000e400080b7810 */ /* 0x000fe20007ffe0ff */
[----:B------:R-:W-:Y:S01]  /*14f80*/  UIADD3.X UR5, URZ, UR39, URZ, UP0, !UPT ;  /* 0x000000273f057290 */ /* 0x000fe200087fe43f */
[----:B------:R-:W-:Y:S01]  /*14f90*/  UMOV UR6, 0x0 ;  /* 0x0000000000067882 */ /* 0x000fe20000000000 */
[----:B------:R-:W-:-:S10]  /*14fa0*/  UMOV UR7, 0x12f00000 ;  /* 0x12f0000000077882 */ /* 0x000fd40000000000 */
.L_x_15660:
        /* <DEDUP_REMOVED lines=13> */
.L_x_15827:
[----:B------:R-:W-:Y:S05]  /*15080*/  BSYNC B2 ;  /* 0x0000000000027941 */ /* 0x000fea0003800000 */
.L_x_15661:
        /* <DEDUP_REMOVED lines=11> */
.L_x_15664:
[----:B------:R-:W-:Y:S05]  /*15140*/  BSYNC B2 ;  /* 0x0000000000027941 */ /* 0x000fea0003800000 */
.L_x_15663:
        /* <DEDUP_REMOVED lines=8> */
.L_x_15665:
        /* <DEDUP_REMOVED lines=10> */
.L_x_15655:
[----:B------:R-:W-:Y:S05]  /*15270*/  BSYNC B1 ;  /* 0x0000000000017941 */ /* 0x000fea0003800000 */
.L_x_15654:
[----:B------:R-:W3:Y:S01]  /*15280*/  LDL.LU R7, [R1] ;  /* 0x0000000001077983 */ /* 0x000ee20000300800 */
[----:B------:R-:W-:Y:S02]  /*15290*/  IADD3 R28, R28, 0x1, RZ ;  /* 0x000000011c1c7810 */ /* 0x000fe40007ffe0ff */
[C---:B------:R-:W-:Y:S01]  /*152a0*/  ISETP.GT.AND P2, PT, R5.reuse, R3, PT ;  /* 0x000000030500720c */ /* 0x040fe20003f44270 */
[----:B------:R-:W-:Y:S01]  /*152b0*/  VIADD R5, R5, 0xffffffff ;  /* 0xffffffff05057836 */ /* 0x000fe20000000000 */
[----:B------:R-:W-:-:S04]  /*152c0*/  ISETP.NE.AND P1, PT, R28, 0x2, PT ;  /* 0x000000021c00780c */ /* 0x000fc80003f25270 */
[----:B------:R-:W-:Y:S02]  /*152d0*/  SEL R6, RZ, 0x1, P1 ;  /* 0x00000001ff067807 */ /* 0x000fe40000800000 */
[----:B------:R-:W-:Y:S02]  /*152e0*/  SEL R28, R28, RZ, P1 ;  /* 0x000000ff1c1c7207 */ /* 0x000fe40000800000 */
[----:B---3--:R-:W-:-:S05]  /*152f0*/  LOP3.LUT R7, R7, R6, RZ, 0x3c, !PT ;  /* 0x0000000607077212 */ /* 0x008fca00078e3cff */
[----:B------:R3:W-:Y:S01]  /*15300*/  STL [R1], R7 ;  /* 0x0000000701007387 */ /* 0x0007e20000100800 */
[----:B------:R-:W-:Y:S05]  /*15310*/  @P2 BRA `(.L_x_15666) ;  /* 0xfffffff8009c2947 */ /* 0x000fea000383ffff */
.L_x_15636:
[----:B------:R-:W-:Y:S05]  /*15320*/  BSYNC B0 ;  /* 0x0000000000007941 */ /* 0x000fea0003800000 */
.L_x_15635:
        /* <DEDUP_REMOVED lines=22> */
[----:B------:R-:W-:Y:S02]  /*15490*/  IABS R6, R4 ;  /* 0x0000000400067213 */ /* 0x000fe40000000000 */
        /* <DEDUP_REMOVED lines=24> */
.L_x_15668:
[----:B------:R-:W-:Y:S05]  /*15620*/  BSYNC B0 ;  /* 0x0000000000007941 */ /* 0x000fea0003800000 */
.L_x_15667:
        /* <DEDUP_REMOVED lines=20> */
[----:B---3--:R-:W0:Y:S01]  /*15770*/  POPC R7, R4 ;  /* 0x0000000400077309 */ /* 0x008e220000000000 */
[----:B----4-:R-:W0:Y:S02]  /*15780*/  SHFL.IDX PT, R0, R3, R0, 0x1f ;  /* 0x00001f0003007589 */ /* 0x010e2400000e0000 */
[----:B0-----:R-:W-:Y:S01]  /*15790*/  IADD3 R24, R0, UR36, R7 ;  /* 0x0000002400187c10 */ /* 0x001fe2000fffe007 */
[----:B------:R-:W-:Y:S06]  /*157a0*/  BRA `(.L_x_15671) ;  /* 0x0000003800187947 */ /* 0x000fec0003800000 */
.L_x_15670:
        /* <DEDUP_REMOVED lines=9> */
[----:B---3--:R-:W-:Y:S01]  /*15840*/  MOV R7, UR9 ;  /* 0x0000000900077c02 */ /* 0x008fe20008000f00 */
        /* <DEDUP_REMOVED lines=9> */
[----:B0-2---:R-:W-:Y:S05]  /*158e0*/  CALL.ABS.NOINC R2 ;  /* 0x0000000002007343 */ /* 0x005fea0003c00000 */
.L_x_15673:
[----:B------:R-:W-:Y:S05]  /*158f0*/  BSYNC B6 ;  /* 0x0000000000067941 */ /* 0x000fea0003800000 */
.L_x_15672:
        /* <DEDUP_REMOVED lines=12> */
[----:B------:R-:W-:Y:S02]  /*159c0*/  IMAD.U32 R6, RZ, RZ, UR8 ;  /* 0x00000008ff067e24 */ /* 0x000fe4000f8e00ff */
[----:B---3--:R-:W-:-:S02]  /*159d0*/  IMAD.U32 R7, RZ, RZ, UR9 ;  /* 0x00000009ff077e24 */ /* 0x008fc4000f8e00ff */
[----:B-1----:R-:W-:Y:S02]  /*159e0*/  IMAD.U32 R10, RZ, RZ, UR4 ;  /* 0x00000004ff0a7e24 */ /* 0x002fe4000f8e00ff */
[----:B------:R-:W-:Y:S02]  /*159f0*/  IMAD.MOV.U32 R8, RZ, RZ, 0x70 ;  /* 0x00000070ff087424 */ /* 0x000fe400078e00ff */
[----:B------:R-:W-:Y:S02]  /*15a00*/  IMAD.MOV.U32 R12, RZ, RZ, 0x1 ;  /* 0x00000001ff0c7424 */ /* 0x000fe400078e00ff */
[----:B0-----:R-:W-:-:S07]  /*15a10*/  IMAD.MOV.U32 R13, RZ, RZ, RZ ;  /* 0x000000ffff0d7224 */ /* 0x001fce00078e00ff */
[----:B------:R-:W-:-:S07]  /*15a20*/  LEPC R20, `(.L_x_15676) ;  /* 0x000000001014794e */ /* 0x000fce0000000000 */
[----:B--2-4-:R-:W-:Y:S05]  /*15a30*/  CALL.ABS.NOINC R2 ;  /* 0x0000000002007343 */ /* 0x014fea0003c00000 */
.L_x_15676:
        /* <DEDUP_REMOVED lines=15> */
.L_x_15675:
[----:B------:R-:W-:Y:S05]  /*15b30*/  BSYNC B6 ;  /* 0x0000000000067941 */ /* 0x000fea0003800000 */
.L_x_15674:
[----:B------:R-:W4:Y:S01]  /*15b40*/  LDL R20, [R1+0xc] ;  /* 0x00000c0001147983 */ /* 0x000f220000100800 */
[----:B------:R-:W-:Y:S01]  /*15b50*/  ULDC.64 UR4, c[0x0][0x9f8] ;  /* 0x00027e0000047ab9 */ /* 0x000fe20000000a00 */
[----:B------:R-:W0:Y:S01]  /*15b60*/  LDC R6, c[0x0][0x430] ;  /* 0x00010c00ff067b82 */ /* 0x000e220000000800 */
[----:B------:R-:W-:Y:S01]  /*15b70*/  ISETP.NE.U32.AND P0, PT, RZ, UR4, PT ;  /* 0x00000004ff007c0c */ /* 0x000fe2000bf05070 */
[----:B------:R-:W3:Y:S03]  /*15b80*/  LDL R26, [R1+0x40] ;  /* 0x00004000011a7983 */ /* 0x000ee60000100800 */
[----:B------:R-:W-:Y:S01]  /*15b90*/  ISETP.NE.AND.EX P0, PT, RZ, UR5, PT, P0 ;  /* 0x00000005ff007c0c */ /* 0x000fe2000bf05300 */
[----:B------:R-:W3:Y:S04]  /*15ba0*/  LDL R4, [R1+0x14] ;  /* 0x0000140001047983 */ /* 0x000ee80000100800 */
[----:B------:R-:W3:Y:S01]  /*15bb0*/  LDL R21, [R1+0x1c] ;  /* 0x00001c0001157983 */ /* 0x000ee20000100800 */
[----:B------:R-:W1:Y:S07]  /*15bc0*/  S2R R5, SR_TID.X ;  /* 0x0000000000057919 */ /* 0x000e6e0000002100 */
[----:B------:R-:W-:Y:S01]  /*15bd0*/  @P0 IADD3 R2, P1, R18, UR4, RZ ;  /* 0x0000000412020c10 */ /* 0x000fe2000ff3e0ff */
[----:B------:R-:W1:Y:S03]  /*15be0*/  S2R R0, SR_TID.X ;  /* 0x0000000000007919 */ /* 0x000e660000002100 */
[----:B------:R-:W-:Y:S01]  /*15bf0*/  @P0 IADD3.X R3, R22, UR5, RZ, P1, !PT ;  /* 0x0000000516030c10 */ /* 0x000fe20008ffe4ff */
[----:B--2---:R-:W2:Y:S01]  /*15c00*/  LDL R9, [R1+0x54] ;  /* 0x0000540001097983 */ /* 0x004ea20000100800 */
[----:B0-----:R-:W-:-:S03]  /*15c10*/  ISETP.NE.AND P1, PT, R6, 0x1, PT ;  /* 0x000000010600780c */ /* 0x001fc60003f25270 */
[----:B----4-:R0:W4:Y:S01]  /*15c20*/  @P0 LDG.E R20, desc[UR40][R2.64] ;  /* 0x0000002802140981 */ /* 0x010122000c1e1900 */
        /* <DEDUP_REMOVED lines=9> */
[----:B----4-:R-:W-:Y:S03]  /*15cc0*/  @P0 STL [R1+0xc], R20 ;  /* 0x00000c1401000387 */ /* 0x010fe60000100800 */
[C---:B------:R-:W-:Y:S01]  /*15cd0*/  ISETP.GE.AND P0, PT, R0.reuse, R4, PT ;  /* 0x000000040000720c */ /* 0x040fe20003f06270 */
[----:B------:R-:W-:-:S04]  /*15ce0*/  IMAD.IADD R0, R0, 0x1, R21 ;  /* 0x0000000100007824 */ /* 0x000fc800078e0215 */
[----:B0-----:R-:W-:-:S04]  /*15cf0*/  @P1 IMAD.HI.U32 R2, R0, R2, RZ ;  /* 0x0000000200021227 */ /* 0x001fc800078e00ff */
[----:B------:R-:W-:Y:S01]  /*15d00*/  IMAD.MOV.U32 R4, RZ, RZ, R0 ;  /* 0x000000ffff047224 */ /* 0x000fe200078e0000 */
[----:B-1----:R-:W-:-:S03]  /*15d10*/  @P1 SHF.R.U32.HI R4, RZ, R3, R2 ;  /* 0x00000003ff041219 */ /* 0x002fc60000011602 */
[----:B------:R-:W0:Y:S01]  /*15d20*/  @!P0 LDC.64 R2, c[0x0][0x428] ;  /* 0x00010a00ff028b82 */ /* 0x000e220000000a00 */
[----:B------:R-:W-:Y:S02]  /*15d30*/  IADD3 R5, -R4, RZ, RZ ;  /* 0x000000ff04057210 */ /* 0x000fe40007ffe1ff */
[----:B------:R-:W-:-:S03]  /*15d40*/  SHF.R.S32.HI R7, RZ, 0x1f, R20 ;  /* 0x0000001fff077819 */ /* 0x000fc60000011414 */
[----:B------:R-:W-:Y:S01]  /*15d50*/  IMAD R0, R6, R5, R0 ;  /* 0x0000000506007224 */ /* 0x000fe200078e0200 */
[--C-:B------:R-:W-:Y:S01]  /*15d60*/  @!P0 SHF.R.S32.HI R5, RZ, 0x1f, R4.reuse ;  /* 0x0000001fff058819 */ /* 0x100fe20000011404 */
[----:B------:R0:W-:Y:S02]  /*15d70*/  STL [R1+0x20], R7 ;  /* 0x0000200701007387 */ /* 0x0001e40000100800 */
[-C--:B0-----:R-:W-:Y:S02]  /*15d80*/  @!P0 IMAD R7, R7, R2.reuse, RZ ;  /* 0x0000000207078224 */ /* 0x081fe400078e02ff */
[----:B------:R-:W-:-:S04]  /*15d90*/  @!P0 IMAD.WIDE.U32 R4, R20, R2, R4 ;  /* 0x0000000214048225 */ /* 0x000fc800078e0004 */
[----:B------:R-:W-:Y:S02]  /*15da0*/  @!P0 IMAD R7, R20, R3, R7 ;  /* 0x0000000314078224 */ /* 0x000fe400078e0207 */
[----:B------:R-:W0:Y:S02]  /*15db0*/  @!P0 LDC.64 R2, c[0x0][0x418] ;  /* 0x00010600ff028b82 */ /* 0x000e240000000a00 */
[----:B0-----:R-:W-:Y:S01]  /*15dc0*/  @!P0 LEA R6, P1, R4, R2, 0x2 ;  /* 0x0000000204068211 */ /* 0x001fe200078210ff */
[----:B------:R-:W-:-:S05]  /*15dd0*/  @!P0 IMAD.IADD R2, R5, 0x1, R7 ;  /* 0x0000000105028824 */ /* 0x000fca00078e0207 */
[----:B------:R-:W-:Y:S01]  /*15de0*/  @!P0 LEA.HI.X R7, R4, R3, R2, 0x2, P1 ;  /* 0x0000000304078211 */ /* 0x000fe200008f1402 */
[----:B------:R-:W-:-:S06]  /*15df0*/  IMAD.MOV.U32 R2, RZ, RZ, RZ ;  /* 0x000000ffff027224 */ /* 0x000fcc00078e00ff */
[----:B------:R0:W5:Y:S01]  /*15e00*/  @!P0 LDG.E R2, desc[UR40][R6.64] ;  /* 0x0000002806028981 */ /* 0x000162000c1e1900 */
[----:B--2---:R-:W-:Y:S01]  /*15e10*/  ISETP.NE.AND P2, PT, R9, 0x3, PT ;  /* 0x000000030900780c */ /* 0x004fe20003f45270 */
[----:B------:R-:W-:Y:S01]  /*15e20*/  UMOV UR4, 0xffffffff ;  /* 0xffffffff00047882 */ /* 0x000fe20000000000 */
[----:B------:R-:W-:-:S11]  /*15e30*/  LOP3.LUT R19, R19, 0xfffffffd, RZ, 0xc0, !PT ;  /* 0xfffffffd13137812 */ /* 0x000fd600078ec0ff */
[----:B------:R-:W-:Y:S01]  /*15e40*/  @P2 LOP3.LUT R19, R19, 0x2, RZ, 0xfc, !PT ;  /* 0x0000000213132812 */ /* 0x000fe200078efcff */
[----:B0-----:R-:W-:Y:S06]  /*15e50*/  BRA.DIV UR4, `(.L_x_15677) ;  /* 0x0000006604e07947 */ /* 0x001fec000b800000 */
.L_x_15830:
[----:B------:R-:W-:Y:S05]  /*15e60*/  @!P2 BRA `(.L_x_15678) ;  /* 0x000000000004a947 */ /* 0x000fea0003800000 */
[----:B------:R-:W-:Y:S01]  /*15e70*/  BPT.TRAP 0x1 ;  /* 0x000000040000795c */ /* 0x000fe20000300000 */
.L_x_15678:
        /* <DEDUP_REMOVED lines=23> */
.L_x_15831:
[----:B------:R-:W-:Y:S05]  /*15ff0*/  BSYNC B0 ;  /* 0x0000000000007941 */ /* 0x000fea0003800000 */
.L_x_15679:
        /* <DEDUP_REMOVED lines=11> */
[----:B------:R-:W-:Y:S02]  /*160b0*/  IADD3 R5, R5, R6, RZ ;  /* 0x0000000605057210 */ /* 0x000fe40007ffe0ff */
[C---:B------:R-:W-:Y:S02]  /*160c0*/  IMAD R7, R2.reuse, UR5, R7 ;  /* 0x0000000502077c24 */ /* 0x040fe4000f8e0207 */
[----:B------:R-:W-:Y:S01]  /*160d0*/  IMAD.WIDE.U32 R4, R2, UR4, R4 ;  /* 0x0000000402047c25 */ /* 0x000fe2000f8e0004 */
[----:B------:R-:W-:-:S03]  /*160e0*/  ULDC.64 UR4, c[0x0][0x308] ;  /* 0x0000c20000047ab9 */ /* 0x000fc60000000a00 */
[----:B------:R-:W-:Y:S02]  /*160f0*/  IMAD.IADD R5, R5, 0x1, R7 ;  /* 0x0000000105057824 */ /* 0x000fe400078e0207 */
[----:B------:R-:W-:Y:S01]  /*16100*/  IMAD.WIDE.U32 R4, R17, UR4, R4 ;  /* 0x0000000411047c25 */ /* 0x000fe2000f8e0004 */
[----:B------:R-:W-:-:S03]  /*16110*/  ULDC UR4, c[0x0][0x2f4] ;  /* 0x0000bd0000047ab9 */ /* 0x000fc60000000800 */
[----:B------:R-:W-:Y:S01]  /*16120*/  IMAD R2, R17, UR5, R5 ;  /* 0x0000000511027c24 */ /* 0x000fe2000f8e0205 */
[C---:B------:R-:W-:Y:S02]  /*16130*/  LEA R0, P0, R4.reuse, UR6, 0x1 ;  /* 0x0000000604007c11 */ /* 0x040fe4000f8008ff */
[----:B-1----:R-:W-:Y:S02]  /*16140*/  LOP3.LUT R10, R9, 0x7f, RZ, 0xc0, !PT ;  /* 0x0000007f090a7812 */ /* 0x002fe400078ec0ff */
[----:B------:R-:W-:Y:S02]  /*16150*/  LEA.HI.X R2, R4, UR7, R2, 0x1, P0 ;  /* 0x0000000704027c11 */ /* 0x000fe400080f0c02 */
[----:B------:R-:W-:Y:S01]  /*16160*/  SHF.R.U32.HI R11, RZ, 0x3, R10 ;  /* 0x00000003ff0b7819 */ /* 0x000fe2000001160a */
[----:B0-----:R-:W-:-:S05]  /*16170*/  IMAD.SHL.U32 R9, R12, 0x8, RZ ;  /* 0x000000080c097824 */ /* 0x001fca00078e00ff */
        /* <DEDUP_REMOVED lines=16> */
[----:B0-----:R-:W-:-:S04]  /*16280*/  @P0 LEA R7, P1, R9, R7, 0x1 ;  /* 0x0000000709070211 */ /* 0x001fc800078208ff */
[----:B-1----:R-:W-:-:S04]  /*16290*/  @P0 IADD3.X R6, RZ, R6, RZ, P1, !PT ;  /* 0x00000006ff060210 */ /* 0x002fc80000ffe4ff */
        /* <DEDUP_REMOVED lines=61> */
[----:B0-----:R-:W-:-:S04]  /*16670*/  @P0 LEA R7, P1, R9, R7, 0x1 ;  /* 0x0000000709070211 */ /* 0x001fc800078208ff */
[----:B-1----:R-:W-:-:S04]  /*16680*/  @P0 IADD3.X R6, RZ, R6, RZ, P1, !PT ;  /* 0x00000006ff060210 */ /* 0x002fc80000ffe4ff */
[----:B------:R-:W-:-:S04]  /*16690*/  @P0 LOP3.LUT R7, R7, R6, RZ, 0x3c, !PT ;  /* 0x0000000607070212 */ /* 0x000fc800078e3cff */
[----:B------:R-:W-:-:S04]  /*166a0*/  @P0 LOP3.LUT R6, R7, R6, RZ, 0x3c, !PT ;  /* 0x0000000607060212 */ /* 0x000fc800078e3cff */
[----:B------:R-:W-:-:S05]  /*166b0*/  @P0 LOP3.LUT R7, R7, R6, RZ, 0x3c, !PT ;  /* 0x0000000607070212 */ /* 0x000fca00078e3cff */
[----:B--23--:R0:W-:Y:S02]  /*166c0*/  @P0 LDGSTS.E.BYPASS.LTC128B.128 [R8+0x11400], desc[UR40][R6.64], !P2 ;  /* 0x1140000006080fae */ /* 0x00c1e4000d101d68 */
.L_x_15849:
        /* <DEDUP_REMOVED lines=10> */
.L_x_15682:
        /* <DEDUP_REMOVED lines=11> */
.L_x_15683:
[----:B------:R1:W5:Y:S01]  /*16820*/  LDL.LU R4, [R1+0x28] ;  /* 0x0000280001047983 */ /* 0x0003620000300800 */
[----:B------:R1:W-:Y:S03]  /*16830*/  SYNCS.ARRIVE.TRANS64.A1T0 RZ, [R3+URZ+0x16830], RZ ;  /* 0x016830ff03ff79a7 */ /* 0x0003e6000810003f */
[----:B0-----:R1:W5:Y:S04]  /*16840*/  LDL.LU R7, [R1+0x8] ;  /* 0x0000080001077983 */ /* 0x0013680000300800 */
[----:B------:R1:W5:Y:S02]  /*16850*/  LDL.LU R6, [R1+0x34] ;  /* 0x0000340001067983 */ /* 0x0003640000300800 */
[----:B------:R-:W-:Y:S05]  /*16860*/  WARPSYNC.ALL ;  /* 0x0000000000007948 */ /* 0x000fea0003800000 */
[----:B------:R-:W-:Y:S01]  /*16870*/  ULDC.64 UR6, c[0x0][0xa00] ;  /* 0x0002800000067ab9 */ /* 0x000fe20000000a00 */
[----:B------:R-:W-:Y:S01]  /*16880*/  ULDC.64 UR4, c[0x0][0x298] ;  /* 0x0000a60000047ab9 */ /* 0x000fe20000000a00 */
[----:B------:R-:W-:Y:S01]  /*16890*/  VIADD R0, R16, 0x8400 ;  /* 0x0000840010007836 */ /* 0x000fe20000000000 */
[----:B------:R-:W-:Y:S01]  /*168a0*/  BAR.SYNC.DEFER_BLOCKING 0x8, 0x200 ;  /* 0x0208000000007b1d */ /* 0x000fe20000010000 */
[----:B------:R-:W-:-:S03]  /*168b0*/  ISETP.NE.U32.AND P0, PT, RZ, UR6, PT ;  /* 0x00000006ff007c0c */ /* 0x000fc6000bf05070 */
[----:B------:R-:W-:Y:S02]  /*168c0*/  LOP3.LUT P1, RZ, R0, 0x3ff, RZ, 0xc0, !PT ;  /* 0x000003ff00ff7812 */ /* 0x000fe4000782c0ff */
[----:B------:R-:W-:Y:S01]  /*168d0*/  ISETP.NE.AND.EX P0, PT, RZ, UR7, PT, P0 ;  /* 0x00000007ff007c0c */ /* 0x000fe2000bf05300 */
[----:B------:R-:W-:Y:S01]  /*168e0*/  BSSY B6, `(.L_x_15684) ;  /* 0x000001d000067945 */ /* 0x000fe20003800000 */
[----:B-----5:R-:W-:Y:S02]  /*168f0*/  SHF.R.S32.HI R2, RZ, 0x1f, R4 ;  /* 0x0000001fff027819 */ /* 0x020fe40000011404 */
[----:B-1----:R-:W-:-:S03]  /*16900*/  SEL R3, R7, RZ, !P0 ;  /* 0x000000ff07037207 */ /* 0x002fc60004000000 */
[----:B------:R-:W-:-:S04]  /*16910*/  IMAD R2, R2, UR4, RZ ;  /* 0x0000000402027c24 */ /* 0x000fc8000f8e02ff */
[----:B------:R-:W-:Y:S01]  /*16920*/  IMAD R0, R4, UR5, R2 ;  /* 0x0000000504007c24 */ /* 0x000fe2000f8e0202 */
[----:B------:R-:W-:Y:S01]  /*16930*/  SEL R2, R6, RZ, !P0 ;  /* 0x000000ff06027207 */ /* 0x000fe20004000000 */
[----:B------:R-:W-:-:S04]  /*16940*/  IMAD.WIDE.U32 R4, R4, UR4, RZ ;  /* 0x0000000404047c25 */ /* 0x000fc8000f8e00ff */
[----:B------:R-:W-:Y:S01]  /*16950*/  IMAD.IADD R0, R5, 0x1, R0 ;  /* 0x0000000105007824 */ /* 0x000fe200078e0200 */
[----:B------:R0:W-:Y:S04]  /*16960*/  STL.64 [R1+0x28], R4 ;  /* 0x0000280401007387 */ /* 0x0001e80000100a00 */
        /* <DEDUP_REMOVED lines=20> */
.L_x_15685:
[----:B------:R-:W-:Y:S05]  /*16ab0*/  BSYNC B6 ;  /* 0x0000000000067941 */ /* 0x000fea0003800000 */
.L_x_15684:
[----:B0-----:R-:W2:Y:S01]  /*16ac0*/  LDL.LU R2, [R1+0x34] ;  /* 0x0000340001027983 */ /* 0x001ea20000300800 */
[----:B------:R-:W0:Y:S01]  /*16ad0*/  LDC R10, c[0x0][0x448] ;  /* 0x00011200ff0a7b82 */ /* 0x000e220000000800 */
[----:B------:R-:W-:Y:S01]  /*16ae0*/  ULDC.64 UR4, c[0x0][0x2d8] ;  /* 0x0000b60000047ab9 */ /* 0x000fe20000000a00 */
[----:B------:R-:W-:Y:S01]  /*16af0*/  ULDC.64 UR6, c[0x0][0x2e0] ;  /* 0x0000b80000067ab9 */ /* 0x000fe20000000a00 */
[----:B------:R-:W3:Y:S01]  /*16b00*/  LDL.LU.64 R20, [R1+0x28] ;  /* 0x0000280001147983 */ /* 0x000ee20000300a00 */
[----:B------:R-:W-:-:S03]  /*16b10*/  ULDC.64 UR8, c[0x0][0x280] ;  /* 0x0000a00000087ab9 */ /* 0x000fc60000000a00 */
[----:B------:R-:W4:Y:S04]  /*16b20*/  LDL.LU R0, [R1+0x3c] ;  /* 0x00003c0001007983 */ /* 0x000f280000300800 */
[----:B------:R-:W4:Y:S01]  /*16b30*/  LDL.LU R5, [R1+0x8] ;  /* 0x0000080001057983 */ /* 0x000f220000300800 */
[----:B0-----:R-:W-:-:S13]  /*16b40*/  ISETP.NE.AND P1, PT, R10, 0x1, PT ;  /* 0x000000010a00780c */ /* 0x001fda0003f25270 */
[----:B------:R-:W0:Y:S08]  /*16b50*/  @P1 LDC R7, c[0x0][0x44c] ;  /* 0x00011300ff071b82 */ /* 0x000e300000000800 */
[----:B------:R-:W1:Y:S01]  /*16b60*/  @P1 LDC R8, c[0x0][0x450] ;  /* 0x00011400ff081b82 */ /* 0x000e620000000800 */
        /* <DEDUP_REMOVED lines=11> */
[----:B------:R-:W-:-:S03]  /*16c20*/  IMAD.MOV.U32 R4, RZ, RZ, R2 ;  /* 0x000000ffff047224 */ /* 0x000fc600078e0002 */
[----:B------:R-:W-:Y:S01]  /*16c30*/  IADD3 R5, R3, R0, RZ ;  /* 0x0000000003057210 */ /* 0x000fe20007ffe0ff */
[----:B--2---:R-:W-:Y:S01]  /*16c40*/  IMAD.SHL.U32 R21, R21, 0x10, RZ ;  /* 0x0000001015157824 */ /* 0x004fe200078e00ff */
[----:B---3--:R-:W-:-:S04]  /*16c50*/  LOP3.LUT R20, R20, 0x7f, RZ, 0xc0, !PT ;  /* 0x0000007f14147812 */ /* 0x008fc800078ec0ff */
[----:B------:R-:W-:Y:S02]  /*16c60*/  LOP3.LUT R21, R21, 0x70, RZ, 0xc0, !PT ;  /* 0x0000007015157812 */ /* 0x000fe400078ec0ff */
[----:B------:R-:W-:-:S04]  /*16c70*/  SHF.R.U32.HI R20, RZ, 0x3, R20 ;  /* 0x00000003ff147819 */ /* 0x000fc80000011614 */
[----:B------:R-:W-:-:S05]  /*16c80*/  LOP3.LUT R20, R20, R21, RZ, 0xfc, !PT ;  /* 0x0000001514147212 */ /* 0x000fca00078efcff */
[----:B------:R-:W-:Y:S02]  /*16c90*/  IMAD R6, R25, 0xc0, R20 ;  /* 0x000000c019067824 */ /* 0x000fe400078e0214 */
[----:B------:R2:W5:Y:S02]  /*16ca0*/  LDL R20, [R1+0x24] ;  /* 0x0000240001147983 */ /* 0x0005640000100800 */
[----:B0-----:R-:W-:Y:S01]  /*16cb0*/  @P1 IMAD.HI.U32 R0, R6, R7, RZ ;  /* 0x0000000706001227 */ /* 0x001fe200078e00ff */
[----:B------:R-:W0:Y:S03]  /*16cc0*/  S2R R11, SR_TID.X ;  /* 0x00000000000b7919 */ /* 0x000e260000002100 */
        /* <DEDUP_REMOVED lines=16> */
[----:B------:R-:W1:Y:S01]  /*16dd0*/  @P1 LDC R7, c[0x0][0x44c] ;  /* 0x00011300ff071b82 */ /* 0x000e620000000800 */
[C---:B0-----:R-:W-:Y:S01]  /*16de0*/  IMAD.SHL.U32 R21, R11.reuse, 0x8, RZ ;  /* 0x000000080b157824 */ /* 0x041fe200078e00ff */
[----:B------:R-:W-:Y:S01]  /*16df0*/  LOP3.LUT R11, R11, 0x7f, RZ, 0xc0, !PT ;  /* 0x0000007f0b0b7812 */ /* 0x000fe200078ec0ff */
[----:B------:R-:W-:-:S03]  /*16e00*/  IMAD.IADD R0, R9, 0x1, R0 ;  /* 0x0000000109007824 */ /* 0x000fc600078e0200 */
[----:B------:R-:W-:Y:S02]  /*16e10*/  LOP3.LUT R21, R21, 0x38, RZ, 0xc0, !PT ;  /* 0x0000003815157812 */ /* 0x000fe400078ec0ff */
[----:B------:R-:W-:Y:S02]  /*16e20*/  LEA.HI.X R0, R8, UR9, R0, 0x1, P0 ;  /* 0x0000000908007c11 */ /* 0x000fe400080f0c00 */
[----:B------:R-:W0:Y:S01]  /*16e30*/  @P1 LDC R8, c[0x0][0x450] ;  /* 0x00011400ff081b82 */ /* 0x000e220000000800 */
[----:B------:R-:W-:Y:S01]  /*16e40*/  SHF.R.U32.HI R9, RZ, 0x3, R11 ;  /* 0x00000003ff097819 */ /* 0x000fe2000001160b */
[----:B-1----:R-:W-:-:S05]  /*16e50*/  @P1 IMAD.HI.U32 R7, R3, R7, RZ ;  /* 0x0000000703071227 */ /* 0x002fca00078e00ff */
[----:B0-----:R-:W-:-:S05]  /*16e60*/  @P1 SHF.R.U32.HI R6, RZ, R8, R7 ;  /* 0x00000008ff061219 */ /* 0x001fca0000011607 */
[----:B------:R-:W-:Y:S02]  /*16e70*/  IMAD.MOV R7, RZ, RZ, -R6 ;  /* 0x000000ffff077224 */ /* 0x000fe400078e0a06 */
[----:B------:R-:W-:-:S04]  /*16e80*/  IMAD.WIDE.U32 R4, R6, UR4, R4 ;  /* 0x0000000406047c25 */ /* 0x000fc8000f8e0004 */
[----:B------:R-:W-:Y:S01]  /*16e90*/  IMAD R3, R10, R7, R3 ;  /* 0x000000070a037224 */ /* 0x000fe200078e0203 */
[----:B------:R-:W-:-:S04]  /*16ea0*/  SHF.R.S32.HI R7, RZ, 0x1f, R6 ;  /* 0x0000001fff077819 */ /* 0x000fc80000011406 */
[----:B------:R-:W-:Y:S01]  /*16eb0*/  SHF.R.S32.HI R8, RZ, 0x1f, R3 ;  /* 0x0000001fff087819 */ /* 0x000fe20000011403 */
[----:B------:R-:W-:Y:S01]  /*16ec0*/  IMAD R7, R7, UR4, RZ ;  /* 0x0000000407077c24 */ /* 0x000fe2000f8e02ff */
[----:B------:R-:W-:Y:S02]  /*16ed0*/  ULDC UR4, c[0x0][0x2b8] ;  /* 0x0000ae0000047ab9 */ /* 0x000fe40000000800 */
[----:B------:R-:W-:Y:S01]  /*16ee0*/  ISETP.GE.AND P0, PT, R21, UR4, PT ;  /* 0x0000000415007c0c */ /* 0x000fe2000bf06270 */
[----:B------:R-:W-:Y:S01]  /*16ef0*/  IMAD R7, R6, UR5, R7 ;  /* 0x0000000506077c24 */ /* 0x000fe2000f8e0207 */
[----:B------:R-:W-:Y:S01]  /*16f00*/  UMOV UR4, 0xffffffff ;  /* 0xffffffff00047882 */ /* 0x000fe20000000000 */
[----:B------:R-:W-:Y:S02]  /*16f10*/  IMAD R8, R8, UR6, RZ ;  /* 0x0000000608087c24 */ /* 0x000fe4000f8e02ff */
[----:B------:R-:W-:Y:S02]  /*16f20*/  IMAD.IADD R5, R5, 0x1, R7 ;  /* 0x0000000105057824 */ /* 0x000fe400078e0207 */
[----:B------:R-:W-:-:S02]  /*16f30*/  IMAD R8, R3, UR7, R8 ;  /* 0x0000000703087c24 */ /* 0x000fc4000f8e0208 */
[----:B------:R-:W-:-:S04]  /*16f40*/  IMAD.WIDE.U32 R6, R3, UR6, R4 ;  /* 0x0000000603067c25 */ /* 0x000fc8000f8e0004 */
[----:B------:R-:W-:Y:S01]  /*16f50*/  IMAD.IADD R4, R7, 0x1, R8 ;  /* 0x0000000107047824 */ /* 0x000fe200078e0208 */
[----:B------:R-:W-:-:S04]  /*16f60*/  LEA R5, P1, R6, UR8, 0x1 ;  /* 0x0000000806057c11 */ /* 0x000fc8000f8208ff */
[----:B------:R-:W-:Y:S01]  /*16f70*/  LEA.HI.X R4, R6, UR9, R4, 0x1, P1 ;  /* 0x0000000906047c11 */ /* 0x000fe200088f0c04 */
[----:B--2---:R-:W-:Y:S08]  /*16f80*/  BRA.DIV UR4, `(.L_x_15686) ;  /* 0x00000062048c7947 */ /* 0x004ff0000b800000 */
[----:B------:R-:W2:Y:S01]  /*16f90*/  LDL.LU R6, [R1+0x38] ;  /* 0x0000380001067983 */ /* 0x000ea20000300800 */
[----:B------:R-:W-:-:S03]  /*16fa0*/  IMAD R25, R25, 0xc0, R9 ;  /* 0x000000c019197824 */ /* 0x000fc600078e0209 */
[----:B------:R-:W-:Y:S04]  /*16fb0*/  SHFL.IDX PT, R7, R0, RZ, 0x181f ;  /* 0x00181fff00077589 */ /* 0x000fe800000e0000 */
[----:B------:R-:W-:Y:S01]  /*16fc0*/  SHFL.IDX PT, R8, R4, RZ, 0x181f ;  /* 0x00181fff04087589 */ /* 0x000fe200000e0000 */
[----:B--2---:R-:W-:-:S03]  /*16fd0*/  IMAD R3, R6, R10, RZ ;  /* 0x0000000a06037224 */ /* 0x004fc600078e02ff */
[----:B------:R-:W0:Y:S02]  /*16fe0*/  SHFL.IDX PT, R6, R2, RZ, 0x181f ;  /* 0x00181fff02067589 */ /* 0x000e2400000e0000 */
[----:B------:R-:W-:-:S13]  /*16ff0*/  ISETP.GE.AND P1, PT, R25, R3, PT ;  /* 0x000000031900720c */ /* 0x000fda0003f26270 */
[----:B0-----:R-:W-:-:S04]  /*17000*/  @!P1 LEA R6, P2, R21, R6, 0x1 ;  /* 0x0000000615069211 */ /* 0x001fc800078408ff */
[----:B------:R-:W-:-:S05]  /*17010*/  @!P1 IADD3.X R7, RZ, R7, RZ, P2, !PT ;  /* 0x00000007ff079210 */ /* 0x000fca00017fe4ff */
[----:B-----5:R0:W-:Y:S02]  /*17020*/  @!P1 LDGSTS.E.BYPASS.LTC128B.128 [R20+0x8400], desc[UR40][R6.64], !P0 ;  /* 0x0840000006149fae */ /* 0x0201e4000c101d68 */
        /* <DEDUP_REMOVED lines=55> */
[----:B0-----:R-:W-:-:S04]  /*173a0*/  @!P1 LEA R7, P2, R21, R7, 0x1 ;  /* 0x0000000715079211 */ /* 0x001fc800078408ff */
[----:B-1----:R-:W-:-:S04]  /*173b0*/  @!P1 IADD3.X R6, RZ, R6, RZ, P2, !PT ;  /* 0x00000006ff069210 */ /* 0x002fc800017fe4ff */
        /* <DEDUP_REMOVED lines=12> */
[----:B------:R-:W-:Y:S02]  /*17480*/  @!P3 IMAD.MOV.U32 R7, RZ, RZ, R0 ;  /* 0x000000ffff07b224 */ /* 0x000fe400078e0000 */
[----:B------:R-:W-:Y:S01]  /*17490*/  VIADD R0, R25, 0x90 ;  /* 0x0000009019007836 */ /* 0x000fe20000000000 */
[----:B0-----:R-:W-:Y:S02]  /*174a0*/  @!P1 LEA R2, P2, R21, R2, 0x1 ;  /* 0x0000000215029211 */ /* 0x001fe400078408ff */
[----:B------:R0:W-:Y:S03]  /*174b0*/  @!P3 LDGSTS.E.BYPASS.LTC128B.128 [R20+0xbc00], desc[UR40][R6.64], !P0 ;  /* 0x0bc000000614bfae */ /* 0x0001e6000c101d68 */
[----:B0-----:R-:W-:-:S05]  /*174c0*/  @!P1 IMAD.X R6, RZ, RZ, R8, P2 ;  /* 0x000000ffff069224 */ /* 0x001fca00010e0608 */
[----:B------:R-:W-:Y:S01]  /*174d0*/  @!P1 MOV R7, R6 ;  /* 0x0000000600079202 */ /* 0x000fe20000000f00 */
[----:B------:R-:W-:Y:S02]  /*174e0*/  @!P1 IMAD.MOV.U32 R6, RZ, RZ, R2 ;  /* 0x000000ffff069224 */ /* 0x000fe400078e0002 */
[----:B------:R-:W-:Y:S04]  /*174f0*/  SHFL.IDX PT, R2, R5, 0x3, 0x181f ;  /* 0x00781f0005027f89 */ /* 0x000fe800000e0000 */
        /* <DEDUP_REMOVED lines=12> */
[----:B0-----:R-:W0:Y:S03]  /*175c0*/  SHFL.IDX PT, R6, R5, 0x2, 0x181f ;  /* 0x00581f0005067f89 */ /* 0x001e2600000e0000 */
[----:B0-----:R-:W-:-:S04]  /*175d0*/  @!P1 LEA R6, P2, R21, R6, 0x1 ;  /* 0x0000000615069211 */ /* 0x001fc800078408ff */
[----:B------:R-:W-:-:S05]  /*175e0*/  @!P1 IADD3.X R0, RZ, R0, RZ, P2, !PT ;  /* 0x00000000ff009210 */ /* 0x000fca00017fe4ff */
[----:B------:R-:W-:-:S05]  /*175f0*/  @!P1 IMAD.MOV.U32 R7, RZ, RZ, R0 ;  /* 0x000000ffff079224 */ /* 0x000fca00078e0000 */
[----:B------:R0:W-:Y:S02]  /*17600*/  @!P1 LDGSTS.E.BYPASS.LTC128B.128 [R20+0xd400], desc[UR40][R6.64], !P0 ;  /* 0x0d40000006149fae */ /* 0x0001e4000c101d68 */
.L_x_15874:
        /* <DEDUP_REMOVED lines=10> */
.L_x_15687:
        /* <DEDUP_REMOVED lines=18> */
.L_x_15875:
[----:B------:R-:W-:Y:S05]  /*177d0*/  BSYNC B0 ;  /* 0x0000000000007941 */ /* 0x000fea0003800000 */
.L_x_15688:
[----:B------:R-:W0:Y:S04]  /*177e0*/  LDL.LU R3, [R1+0x40] ;  /* 0x0000400001037983 */ /* 0x000e280000300800 */
[----:B------:R-:W2:Y:S01]  /*177f0*/  LDL R2, [R1+0x18] ;  /* 0x0000180001027983 */ /* 0x000ea20000100800 */
[----:B------:R-:W-:Y:S01]  /*17800*/  BSSY B0, `(.L_x_15690) ;  /* 0x0000108000007945 */ /* 0x000fe20003800000 */
[----:B0-----:R-:W-:-:S04]  /*17810*/  IADD3 R7, R3, -0x2, RZ ;  /* 0xfffffffe03077810 */ /* 0x001fc80007ffe0ff */
[----:B--2---:R-:W-:-:S13]  /*17820*/  ISETP.GE.AND P0, PT, R7, R2, PT ;  /* 0x000000020700720c */ /* 0x004fda0003f06270 */
[----:B------:R-:W-:Y:S05]  /*17830*/  @!P0 BRA `(.L_x_15691) ;  /* 0x0000001000108947 */ /* 0x000fea0003800000 */
[----:B------:R-:W0:Y:S01]  /*17840*/  S2R R2, SR_TID.X ;  /* 0x0000000000027919 */ /* 0x000e220000002100 */
[----:B------:R-:W-:Y:S01]  /*17850*/  ULDC UR4, c[0x0][0x2f4] ;  /* 0x0000bd0000047ab9 */ /* 0x000fe20000000800 */
[----:B------:R-:W-:Y:S01]  /*17860*/  IMAD.MOV.U32 R6, RZ, RZ, R23 ;  /* 0x000000ffff067224 */ /* 0x000fe200078e0017 */
[----:B------:R2:W-:Y:S01]  /*17870*/  STL [R1+0x8], R26 ;  /* 0x0000081a01007387 */ /* 0x0005e20000100800 */
[----:B------:R-:W-:Y:S02]  /*17880*/  IMAD.MOV.U32 R20, RZ, RZ, R29 ;  /* 0x000000ffff147224 */ /* 0x000fe400078e001d */
[----:B0-----:R-:W-:-:S05]  /*17890*/  IMAD.SHL.U32 R2, R2, 0x8, RZ ;  /* 0x0000000802027824 */ /* 0x001fca00078e00ff */
[----:B------:R-:W-:-:S04]  /*178a0*/  LOP3.LUT R2, R2, 0x38, RZ, 0xc0, !PT ;  /* 0x0000003802027812 */ /* 0x000fc800078ec0ff */
[----:B--2---:R-:W-:-:S13]  /*178b0*/  ISETP.GE.AND P1, PT, R2, UR4, PT ;  /* 0x0000000402007c0c */ /* 0x004fda000bf26270 */
.L_x_15704:
[----:B------:R-:W2:Y:S01]  /*178c0*/  LDL R11, [R1+0x1c] ;  /* 0x00001c00010b7983 */ /* 0x000ea20000100800 */
[----:B-1----:R-:W0:Y:S03]  /*178d0*/  LDC R0, c[0x0][0x430] ;  /* 0x00010c00ff007b82 */ /* 0x002e260000000800 */
        /* <DEDUP_REMOVED lines=15> */
[----:B0-----:R-:W-:Y:S01]  /*179d0*/  @P0 IMAD.HI.U32 R5, R4, R5, RZ ;  /* 0x0000000504050227 */ /* 0x001fe200078e00ff */
[----:B------:R-:W-:-:S04]  /*179e0*/  MOV R2, R4 ;  /* 0x0000000400027202 */ /* 0x000fc80000000f00 */
        /* <DEDUP_REMOVED lines=22> */
.L_x_15692:
[----:B------:R-:W-:Y:S01]  /*17b50*/  IMAD R5, R23, 0x8, R16 ;  /* 0x0000000817057824 */ /* 0x000fe200078e0210 */
[----:B------:R-:W-:Y:S01]  /*17b60*/  SHF.L.U32 R2, R29, 0x1f, RZ ;  /* 0x0000001f1d027819 */ /* 0x000fe200000006ff */
[----:B------:R-:W-:Y:S03]  /*17b70*/  BSSY B1, `(.L_x_15693) ;  /* 0x0000003000017945 */ /* 0x000fe60003800000 */
[----:B------:R-:W0:Y:S02]  /*17b80*/  SYNCS.PHASECHK.TRANS64.TRYWAIT P0, [R5+URZ+0x16840], R2 ;  /* 0x01684002050075a7 */ /* 0x000e24000800017f */
[----:B0-----:R-:W-:Y:S05]  /*17b90*/  @!P0 BRA `(.L_x_15694) ;  /* 0x00000064007c8947 */ /* 0x001fea0003800000 */
.L_x_15876:
[----:B------:R-:W-:Y:S05]  /*17ba0*/  BSYNC B1 ;  /* 0x0000000000017941 */ /* 0x000fea0003800000 */
.L_x_15693:
        /* <DEDUP_REMOVED lines=33> */
[----:B------:R-:W-:-:S04]  /*17dc0*/  LOP3.LUT R11, R11, 0x38, RZ, 0xc0, !PT ;  /* 0x000000380b0b7812 */ /* 0x000fc800078ec0ff */
[----:B------:R-:W-:-:S04]  /*17dd0*/  SHF.L.U32 R7, R11, 0x1, RZ ;  /* 0x000000010b077819 */ /* 0x000fc800000006ff */
        /* <DEDUP_REMOVED lines=36> */
.L_x_15894:
        /* <DEDUP_REMOVED lines=8> */
.L_x_15696:
        /* <DEDUP_REMOVED lines=11> */
.L_x_15697:
[----:B------:R1:W-:Y:S01]  /*18150*/  SYNCS.ARRIVE.TRANS64.A1T0 RZ, [R5+URZ+0x16830], RZ ;  /* 0x016830ff05ff79a7 */ /* 0x0003e2000810003f */
[----:B------:R-:W-:Y:S05]  /*18160*/  @!P3 BRA `(.L_x_15698) ;  /* 0x000000000004b947 */ /* 0x000fea0003800000 */
[----:B------:R-:W-:Y:S01]  /*18170*/  BPT.TRAP 0x1 ;  /* 0x000000040000795c */ /* 0x000fe20000300000 */
.L_x_15698:
[----:B------:R-:W-:Y:S01]  /*18180*/  SHF.L.U32 R2, R20, 0x1f, RZ ;  /* 0x0000001f14027819 */ /* 0x000fe200000006ff */
[----:B-1----:R-:W-:Y:S01]  /*18190*/  IMAD R5, R6, 0x8, R16 ;  /* 0x0000000806057824 */ /* 0x002fe200078e0210 */
[----:B------:R-:W-:Y:S03]  /*181a0*/  BSSY B1, `(.L_x_15699) ;  /* 0x0000003000017945 */ /* 0x000fe60003800000 */
[----:B------:R-:W1:Y:S02]  /*181b0*/  SYNCS.PHASECHK.TRANS64.TRYWAIT P0, [R5+URZ+0x16860], R2 ;  /* 0x01686002050075a7 */ /* 0x000e64000800017f */
[----:B-1----:R-:W-:Y:S05]  /*181c0*/  @!P0 BRA `(.L_x_15700) ;  /* 0x0000006800408947 */ /* 0x002fea0003800000 */
.L_x_15895:
[----:B------:R-:W-:Y:S05]  /*181d0*/  BSYNC B1 ;  /* 0x0000000000017941 */ /* 0x000fea0003800000 */
.L_x_15699:
[----:B------:R-:W2:Y:S04]  /*181e0*/  LDL R11, [R1+0x14] ;  /* 0x00001400010b7983 */ /* 0x000ea80000100800 */
[----:B0-----:R-:W2:Y:S01]  /*181f0*/  LDL.LU R8, [R1+0x8] ;  /* 0x0000080001087983 */ /* 0x001ea20000300800 */
[----:B------:R-:W0:Y:S01]  /*18200*/  S2R R12, SR_TID.X ;  /* 0x00000000000c7919 */ /* 0x000e220000002100 */
[----:B------:R-:W-:Y:S01]  /*18210*/  UMOV UR4, 0xffffffff ;  /* 0xffffffff00047882 */ /* 0x000fe20000000000 */
[C---:B0-----:R-:W-:Y:S02]  /*18220*/  SHF.L.U32 R9, R12.reuse, 0x3, RZ ;  /* 0x000000030c097819 */ /* 0x041fe400000006ff */
[----:B------:R-:W-:Y:S02]  /*18230*/  LOP3.LUT R3, R12, 0x7f, RZ, 0xc0, !PT ;  /* 0x0000007f0c037812 */ /* 0x000fe400078ec0ff */
[----:B------:R-:W-:-:S03]  /*18240*/  LOP3.LUT R9, R9, 0x1f8, RZ, 0xc0, !PT ;  /* 0x000001f809097812 */ /* 0x000fc600078ec0ff */
[----:B------:R-:W-:Y:S01]  /*18250*/  IMAD.SHL.U32 R10, R3, 0x8, RZ ;  /* 0x00000008030a7824 */ /* 0x000fe200078e00ff */
        /* <DEDUP_REMOVED lines=53> */
.L_x_15913:
        /* <DEDUP_REMOVED lines=25> */
.L_x_15702:
        /* <DEDUP_REMOVED lines=12> */
.L_x_15703:
[----:B------:R-:W2:Y:S01]  /*18800*/  LDL R0, [R1+0x18] ;  /* 0x0000180001007983 */ /* 0x000ea20000100800 */
[----:B------:R0:W-:Y:S01]  /*18810*/  SYNCS.ARRIVE.TRANS64.A1T0 RZ, [R5+URZ+0x16850], RZ ;  /* 0x016850ff05ff79a7 */ /* 0x0001e2000810003f */
[C---:B------:R-:W-:Y:S02]  /*18820*/  VIADD R7, R26.reuse, 0xffffffff ;  /* 0xffffffff1a077836 */ /* 0x040fe40000000000 */
[----:B------:R0:W-:Y:S01]  /*18830*/  STL [R1+0x8], R26 ;  /* 0x0000081a01007387 */ /* 0x0001e20000100800 */
[----:B------:R-:W-:Y:S02]  /*18840*/  IMAD.MOV.U32 R6, RZ, RZ, R23 ;  /* 0x000000ffff067224 */ /* 0x000fe400078e0017 */
[----:B------:R-:W-:Y:S01]  /*18850*/  IMAD.MOV.U32 R20, RZ, RZ, R29 ;  /* 0x000000ffff147224 */ /* 0x000fe200078e001d */
[----:B--2---:R-:W-:-:S13]  /*18860*/  ISETP.GT.AND P0, PT, R26, R0, PT ;  /* 0x000000001a00720c */ /* 0x004fda0003f04270 */
[----:B0-----:R-:W-:Y:S05]  /*18870*/  @P0 BRA `(.L_x_15704) ;  /* 0xfffffff000100947 */ /* 0x001fea000383ffff */
.L_x_15691:
[----:B------:R-:W-:Y:S05]  /*18880*/  BSYNC B0 ;  /* 0x0000000000007941 */ /* 0x000fea0003800000 */
.L_x_15690:
        /* <DEDUP_REMOVED lines=17> */
.L_x_15706:
[----:B------:R-:W-:Y:S05]  /*189a0*/  BSYNC B0 ;  /* 0x0000000000007941 */ /* 0x000fea0003800000 */
.L_x_15705:
[----:B------:R-:W2:Y:S02]  /*189b0*/  LDL R0, [R1+0x54] ;  /* 0x0000540001007983 */ /* 0x000ea40000100800 */
[----:B--2---:R-:W-:-:S13]  /*189c0*/  ISETP.NE.AND P0, PT, R0, 0x3, PT ;  /* 0x000000030000780c */ /* 0x004fda0003f05270 */
[----:B------:R-:W-:Y:S05]  /*189d0*/  @!P0 BRA `(.L_x_15707) ;  /* 0x0000000000048947 */ /* 0x000fea0003800000 */
[----:B------:R-:W-:Y:S01]  /*189e0*/  BPT.TRAP 0x1 ;  /* 0x000000040000795c */ /* 0x000fe20000300000 */
.L_x_15707:
[----:B------:R-:W2:Y:S01]  /*189f0*/  LDL.LU R2, [R1+0x14] ;  /* 0x0000140001027983 */ /* 0x000ea20000300800 */
[----:B------:R-:W-:Y:S01]  /*18a00*/  LEA R0, R23, R16, 0x3 ;  /* 0x0000001017007211 */ /* 0x000fe200078e18ff */
[----:B------:R-:W-:Y:S01]  /*18a10*/  BSSY B0, `(.L_x_15708) ;  /* 0x0000005000007945 */ /* 0x000fe20003800000 */
[----:B------:R-:W-:-:S04]  /*18a20*/  SHF.L.U32 R3, R29, 0x1f, RZ ;  /* 0x0000001f1d037819 */ /* 0x000fc800000006ff */
[----:B------:R-:W0:Y:S01]  /*18a30*/  SYNCS.PHASECHK.TRANS64.TRYWAIT P0, [R0+URZ+0x16860], R3 ;  /* 0x01686003000075a7 */ /* 0x000e22000800017f */
[----:B--2---:R-:W-:Y:S01]  /*18a40*/  IMAD R6, R26, -0x80, R2 ;  /* 0xffffff801a067824 */ /* 0x004fe200078e0202 */
[----:B0-----:R-:W-:Y:S06]  /*18a50*/  @!P0 BRA `(.L_x_15709) ;  /* 0x0000006800788947 */ /* 0x001fec0003800000 */
.L_x_15914:
[----:B------:R-:W-:Y:S05]  /*18a60*/  BSYNC B0 ;  /* 0x0000000000007941 */ /* 0x000fea0003800000 */
.L_x_15708:
        /* <DEDUP_REMOVED lines=20> */
[C---:B------:R-:W-:Y:S02]  /*18bb0*/  ISETP.GE.AND P0, PT, R2.reuse, UR4, PT ;  /* 0x0000000402007c0c */ /* 0x040fe4000bf06270 */
[----:B------:R-:W-:Y:S02]  /*18bc0*/  SHF.L.U32 R5, R2, 0x1, RZ ;  /* 0x0000000102057819 */ /* 0x000fe400000006ff */
        /* <DEDUP_REMOVED lines=42> */
.L_x_15932:
        /* <DEDUP_REMOVED lines=9> */
.L_x_15711:
        /* <DEDUP_REMOVED lines=11> */
.L_x_15712:
[----:B------:R-:W-:Y:S01]  /*18fb0*/  VIADD R23, R23, 0x1 ;  /* 0x0000000117177836 */ /* 0x000fe20000000000 */
[----:B------:R0:W-:Y:S04]  /*18fc0*/  SYNCS.ARRIVE.TRANS64.A1T0 RZ, [R0+URZ+0x16850], RZ ;  /* 0x016850ff00ff79a7 */ /* 0x0001e8000810003f */
[----:B------:R-:W-:-:S04]  /*18fd0*/  ISETP.NE.AND P0, PT, R23, 0x2, PT ;  /* 0x000000021700780c */ /* 0x000fc80003f05270 */
[----:B0-----:R-:W-:Y:S02]  /*18fe0*/  SEL R0, RZ, 0x1, P0 ;  /* 0x00000001ff007807 */ /* 0x001fe40000000000 */
[----:B------:R-:W-:Y:S02]  /*18ff0*/  SEL R23, R23, RZ, P0 ;  /* 0x000000ff17177207 */ /* 0x000fe40000000000 */
[----:B------:R-:W-:-:S07]  /*19000*/  LOP3.LUT R29, R29, R0, RZ, 0x3c, !PT ;  /* 0x000000001d1d7212 */ /* 0x000fce00078e3cff */
.L_x_15671:
[----:B------:R-:W-:Y:S05]  /*19010*/  BSYNC B7 ;  /* 0x0000000000077941 */ /* 0x000fea0003800000 */
.L_x_15669:
        /* <DEDUP_REMOVED lines=8> */
[----:B------:R0:W4:Y:S01]  /*190a0*/  LDS.128 R24, [R16+0x168d0] ;  /* 0x0168d00010187984 */ /* 0x0001220000000c00 */
[----:B------:R-:W-:Y:S06]  /*190b0*/  BAR.ARV 0x4, 0x200 ;  /* 0x0108000000007b1d */ /* 0x000fec0000002000 */
[----:B------:R-:W-:Y:S05]  /*190c0*/  BRA `(.L_x_15714) ;  /* 0x0000000c00d87947 */ /* 0x000fea0003800000 */
.L_x_15713:
[----:B------:R-:W0:Y:S01]  /*190d0*/  S2R R0, SR_TID.X ;  /* 0x0000000000007919 */ /* 0x000e220000002100 */
[----:B------:R-:W-:Y:S01]  /*190e0*/  UMOV UR4, 0xffffffff ;  /* 0xffffffff00047882 */ /* 0x000fe20000000000 */
[----:B0-----:R-:W-:-:S04]  /*190f0*/  LOP3.LUT R8, R0, 0x1f, RZ, 0xc0, !PT ;  /* 0x0000001f00087812 */ /* 0x001fc800078ec0ff */
[----:B------:R-:W-:Y:S01]  /*19100*/  ISETP.NE.AND P0, PT, R8, 0x1f, PT ;  /* 0x0000001f0800780c */ /* 0x000fe20003f05270 */
[----:B------:R-:W-:-:S12]  /*19110*/  BRA.DIV UR4, `(.L_x_15715) ;  /* 0x0000006e041c7947 */ /* 0x000fd8000b800000 */
[----:B--2---:R-:W-:Y:S01]  /*19120*/  IADD3 R9, R27, R8, RZ ;  /* 0x000000081b097210 */ /* 0x004fe20007ffe0ff */
[----:B------:R-:W-:-:S03]  /*19130*/  ULDC UR4, c[0x0][0xc3c] ;  /* 0x00030f0000047ab9 */ /* 0x000fc60000000800 */
[----:B------:R-:W-:-:S13]  /*19140*/  ISETP.GE.OR P1, PT, R9, UR4, !P0 ;  /* 0x0000000409007c0c */ /* 0x000fda000c726670 */
[----:B------:R-:W0:Y:S08]  /*19150*/  @!P1 LDC.64 R2, c[0x0][0xc80] ;  /* 0x00032000ff029b82 */ /* 0x000e300000000a00 */
[----:B------:R-:W2:Y:S01]  /*19160*/  @!P1 LDC.64 R4, c[0x0][0xc78] ;  /* 0x00031e00ff049b82 */ /* 0x000ea20000000a00 */
[----:B0-----:R-:W-:-:S05]  /*19170*/  @!P1 IMAD.WIDE R2, R9, 0x4, R2 ;  /* 0x0000000409029825 */ /* 0x001fca00078e0202 */
[----:B---3--:R2:W3:Y:S02]  /*19180*/  @!P1 LDG.E R7, desc[UR40][R2.64] ;  /* 0x0000002802079981 */ /* 0x0084e4000c1e1900 */
        /* <DEDUP_REMOVED lines=31> */
.L_x_15942:
[----:B------:R-:W-:Y:S02]  /*19380*/  ULDC UR4, c[0x0][0xc38] ;  /* 0x00030e0000047ab9 */ /* 0x000fe40000000800 */
[----:B------:R-:W-:-:S04]  /*19390*/  IMAD.U32 R4, RZ, RZ, UR4 ;  /* 0x00000004ff047e24 */ /* 0x000fc8000f8e00ff */
[----:B--2---:R-:W-:-:S05]  /*193a0*/  IMAD R3, R14, R4, RZ ;  /* 0x000000040e037224 */ /* 0x004fca00078e02ff */
[----:B------:R-:W-:-:S04]  /*193b0*/  IADD3 R6, R6, R3, RZ ;  /* 0x0000000306067210 */ /* 0x000fc80007ffe0ff */
[----:B------:R-:W-:-:S13]  /*193c0*/  ISETP.GT.AND P6, PT, R6, R0, PT ;  /* 0x000000000600720c */ /* 0x000fda0003fc4270 */
[----:B------:R-:W-:Y:S05]  /*193d0*/  @P6 BRA `(.L_x_15716) ;  /* 0x0000000000a46947 */ /* 0x000fea0003800000 */
.L_x_15719:
        /* <DEDUP_REMOVED lines=35> */
.L_x_15950:
[----:B------:R-:W-:Y:S02]  /*19610*/  ULDC UR4, c[0x0][0xc38] ;  /* 0x00030e0000047ab9 */ /* 0x000fe40000000800 */
[----:B------:R-:W-:-:S04]  /*19620*/  IMAD.U32 R4, RZ, RZ, UR4 ;  /* 0x00000004ff047e24 */ /* 0x000fc8000f8e00ff */
[----:B--2---:R-:W-:-:S04]  /*19630*/  IMAD R3, R14, R4, RZ ;  /* 0x000000040e037224 */ /* 0x004fc800078e02ff */
[----:B------:R-:W-:-:S05]  /*19640*/  IMAD.IADD R6, R3, 0x1, R6 ;  /* 0x0000000103067824 */ /* 0x000fca00078e0206 */
[----:B------:R-:W-:-:S13]  /*19650*/  ISETP.GT.AND P6, PT, R6, R0, PT ;  /* 0x000000000600720c */ /* 0x000fda0003fc4270 */
[----:B------:R-:W-:Y:S05]  /*19660*/  @!P6 BRA `(.L_x_15719) ;  /* 0xfffffffc005ce947 */ /* 0x000fea000383ffff */
.L_x_15716:
[----:B------:R-:W-:Y:S01]  /*19670*/  IADD3 R6, -R3, R6, RZ ;  /* 0x0000000603067210 */ /* 0x000fe20007ffe1ff */
[----:B------:R-:W-:-:S04]  /*19680*/  UMOV UR4, 0xffffffff ;  /* 0xffffffff00047882 */ /* 0x000fc80000000000 */
        /* <DEDUP_REMOVED lines=8> */
.L_x_15955:
[----:B------:R-:W-:-:S13]  /*19710*/  ISETP.NE.AND P0, PT, R3, RZ, PT ;  /* 0x000000ff0300720c */ /* 0x000fda0003f05270 */
[----:B------:R-:W-:Y:S05]  /*19720*/  @!P0 BRA `(.L_x_15721) ;  /* 0x0000000000108947 */ /* 0x000fea0003800000 */
[----:B------:R-:W-:Y:S01]  /*19730*/  UMOV UR4, 0xffffffff ;  /* 0xffffffff00047882 */ /* 0x000fe20000000000 */
[----:B------:R-:W-:Y:S02]  /*19740*/  VIADD R12, R7, 0xffffffff ;  /* 0xffffffff070c7836 */ /* 0x000fe40000000000 */
[----:B------:R-:W-:Y:S05]  /*19750*/  BRA.DIV UR4, `(.L_x_15722) ;  /* 0x0000006e04dc7947 */ /* 0x000fea000b800000 */
[----:B------:R0:W0:Y:S02]  /*19760*/  SHFL.IDX PT, R24, R2, R12, 0x1f ;  /* 0x00001f0c02187589 */ /* 0x00002400000e0000 */
.L_x_15721:
[----:B----4-:R-:W-:Y:S01]  /*19770*/  ISETP.NE.AND P0, PT, R5, 0x1, PT ;  /* 0x000000010500780c */ /* 0x010fe20003f05270 */
[----:B0-----:R-:W-:-:S04]  /*19780*/  IMAD R24, R24, R4, R6 ;  /* 0x0000000418187224 */ /* 0x001fc800078e0206 */
[----:B------:R-:W-:-:S08]  /*19790*/  IMAD.IADD R0, R0, 0x1, -R24 ;  /* 0x0000000100007824 */ /* 0x000fd000078e0a18 */
[----:B------:R-:W-:Y:S05]  /*197a0*/  @!P0 BRA `(.L_x_15723) ;  /* 0x0000000000dc8947 */ /* 0x000fea0003800000 */
[-C--:B---3--:R-:W-:Y:S02]  /*197b0*/  IABS R6, R25.reuse ;  /* 0x0000001900067213 */ /* 0x088fe40000000000 */
[----:B------:R-:W-:Y:S02]  /*197c0*/  MOV R2, RZ ;  /* 0x000000ff00027202 */ /* 0x000fe40000000f00 */
[----:B------:R-:W0:Y:S01]  /*197d0*/  I2F.RP R4, R6 ;  /* 0x0000000600047306 */ /* 0x000e220000209400 */
[----:B------:R-:W-:-:S05]  /*197e0*/  IABS R8, R25 ;  /* 0x0000001900087213 */ /* 0x000fca0000000000 */
[----:B------:R-:W-:Y:S02]  /*197f0*/  IMAD.MOV R8, RZ, RZ, -R8 ;  /* 0x000000ffff087224 */ /* 0x000fe400078e0a08 */
        /* <DEDUP_REMOVED lines=11> */
[----:B------:R-:W-:Y:S01]  /*198b0*/  @!P1 IMAD.IADD R3, R3, 0x1, -R6 ;  /* 0x0000000103039824 */ /* 0x000fe200078e0a06 */
[----:B------:R-:W-:Y:S02]  /*198c0*/  @!P1 IADD3 R4, R4, 0x1, RZ ;  /* 0x0000000104049810 */ /* 0x000fe40007ffe0ff */
        /* <DEDUP_REMOVED lines=37> */
.L_x_15723:
[----:B------:R-:W0:Y:S02]  /*19b20*/  LDC.64 R2, c[0x0][0xc90] ;  /* 0x00032400ff027b82 */ /* 0x000e240000000a00 */
[----:B0-----:R-:W-:-:S05]  /*19b30*/  IMAD.WIDE R2, R27, 0x4, R2 ;  /* 0x000000041b027825 */ /* 0x001fca00078e0202 */
[----:B------:R0:W3:Y:S02]  /*19b40*/  LDG.E R6, desc[UR40][R2.64] ;  /* 0x0000002802067981 */ /* 0x0000e4000c1e1900 */
[----:B0-----:R-:W-:Y:S02]  /*19b50*/  IMAD.MOV.U32 R2, RZ, RZ, RZ ;  /* 0x000000ffff027224 */ /* 0x001fe400078e00ff */
[----:B---3--:R-:W-:-:S05]  /*19b60*/  IMAD R5, R25, R6, RZ ;  /* 0x0000000619057224 */ /* 0x008fca00078e02ff */
[----:B--2---:R-:W-:-:S04]  /*19b70*/  IABS R7, R5 ;  /* 0x0000000500077213 */ /* 0x004fc80000000000 */
[----:B------:R-:W0:Y:S08]  /*19b80*/  I2F.RP R8, R7 ;  /* 0x0000000700087306 */ /* 0x000e300000209400 */
[----:B0-----:R-:W1:Y:S02]  /*19b90*/  MUFU.RCP R8, R8 ;  /* 0x0000000800087308 */ /* 0x001e640000001000 */
[----:B-1----:R-:W-:-:S06]  /*19ba0*/  IADD3 R10, R8, 0xffffffe, RZ ;  /* 0x0ffffffe080a7810 */ /* 0x002fcc0007ffe0ff */
        /* <DEDUP_REMOVED lines=17> */
[----:B------:R-:W-:-:S05]  /*19cc0*/  @P0 IADD3 R9, R9, 0x1, RZ ;  /* 0x0000000109090810 */ /* 0x000fca0007ffe0ff */
        /* <DEDUP_REMOVED lines=31> */
[----:B------:R-:W-:Y:S01]  /*19ec0*/  @!P1 LOP3.LUT R2, RZ, R4, RZ, 0x33, !PT ;  /* 0x00000004ff029212 */ /* 0x000fe200078e33ff */
[----:B------:R-:W-:-:S04]  /*19ed0*/  IMAD.MOV R4, RZ, RZ, -R4 ;  /* 0x000000ffff047224 */ /* 0x000fc800078e0a04 */
[----:B------:R-:W-:-:S07]  /*19ee0*/  IMAD R26, R2, R4, R5 ;  /* 0x00000004021a7224 */ /* 0x000fce00078e0205 */
.L_x_15724:
[----:B------:R-:W-:-:S05]  /*19ef0*/  LOP3.LUT R2, RZ, R2, RZ, 0x33, !PT ;  /* 0x00000002ff027212 */ /* 0x000fca00078e33ff */
[----:B------:R-:W-:Y:S01]  /*19f00*/  IMAD.IADD R25, R25, 0x1, R2 ;  /* 0x0000000119197824 */ /* 0x000fe200078e0202 */
[----:B------:R-:W-:Y:S06]  /*19f10*/  BRA `(.L_x_15725) ;  /* 0x00000000001c7947 */ /* 0x000fec0003800000 */
.L_x_15717:
[----:B------:R-:W-:Y:S01]  /*19f20*/  UMOV UR4, URZ ;  /* 0x0000003f00047c82 */ /* 0x000fe20008000000 */
[----:B------:R-:W-:Y:S01]  /*19f30*/  UMOV UR5, URZ ;  /* 0x0000003f00057c82 */ /* 0x000fe20008000000 */
[----:B------:R-:W-:Y:S01]  /*19f40*/  ULDC UR6, c[0x0][0xc3c] ;  /* 0x00030f0000067ab9 */ /* 0x000fe20000000800 */
[----:B------:R-:W-:Y:S01]  /*19f50*/  IMAD.MOV.U32 R24, RZ, RZ, R0 ;  /* 0x000000ffff187224 */ /* 0x000fe200078e0000 */
[----:B------:R-:W-:Y:S01]  /*19f60*/  MOV R27, UR6 ;  /* 0x00000006001b7c02 */ /* 0x000fe20008000f00 */
[----:B------:R-:W-:Y:S02]  /*19f70*/  IMAD.U32 R25, RZ, RZ, UR4 ;  /* 0x00000004ff197e24 */ /* 0x000fe4000f8e00ff */
[----:B------:R-:W-:-:S07]  /*19f80*/  IMAD.U32 R26, RZ, RZ, UR5 ;  /* 0x00000005ff1a7e24 */ /* 0x000fce000f8e00ff */
.L_x_15725:
        /* <DEDUP_REMOVED lines=10> */
.L_x_15714:
[----:B------:R-:W-:Y:S02]  /*1a030*/  ULDC UR4, c[0x0][0xc3c] ;  /* 0x00030f0000047ab9 */ /* 0x000fe40000000800 */
[----:B----4-:R-:W-:-:S13]  /*1a040*/  ISETP.GE.AND P0, PT, R27, UR4, PT ;  /* 0x000000041b007c0c */ /* 0x010fda000bf06270 */
[----:B------:R-:W-:Y:S05]  /*1a050*/  @!P0 BRA `(.L_x_15726) ;  /* 0xffffff9c00048947 */ /* 0x000fea000383ffff */
[----:B------:R-:W-:Y:S05]  /*1a060*/  BSYNC B8 ;  /* 0x0000000000087941 */ /* 0x000fea0003800000 */
.L_x_15629:
        /* <DEDUP_REMOVED lines=12> */
.L_x_15958:
[----:B------:R-:W-:Y:S05]  /*1a130*/  BSYNC B0 ;  /* 0x0000000000007941 */ /* 0x000fea0003800000 */
.L_x_15727:
[----:B------:R-:W-:-:S03]  /*1a140*/  UMOV UR4, 0xffffffff ;  /* 0xffffffff00047882 */ /* 0x000fc60000000000 */
[----:B------:R-:W-:Y:S05]  /*1a150*/  BRA.DIV UR4, `(.L_x_15729) ;  /* 0x0000006604987947 */ /* 0x000fea000b800000 */
[----:B0-----:R-:W0:Y:S02]  /*1a160*/  S2R R0, SR_TID.X ;  /* 0x0000000000007919 */ /* 0x001e240000002100 */
[----:B0-----:R-:W-:-:S04]  /*1a170*/  SHF.R.U32.HI R0, RZ, 0x5, R0 ;  /* 0x00000005ff007819 */ /* 0x001fc80000011600 */
[----:B------:R-:W-:-:S05]  /*1a180*/  LOP3.LUT R0, R0, 0x3, RZ, 0xc0, !PT ;  /* 0x0000000300007812 */ /* 0x000fca00078ec0ff */
[----:B------:R0:W4:Y:S02]  /*1a190*/  SHFL.IDX PT, R14, R0, RZ, 0x1f ;  /* 0x00001fff000e7589 */ /* 0x00012400000e0000 */
.L_x_15961:
[----:B----4-:R-:W-:-:S13]  /*1a1a0*/  ISETP.NE.AND P0, PT, R14, RZ, PT ;  /* 0x000000ff0e00720c */ /* 0x010fda0003f05270 */
[----:B------:R-:W-:Y:S05]  /*1a1b0*/  @P0 BRA `(.L_x_15464) ;  /* 0x0000000000880947 */ /* 0x000fea0003800000 */
[----:B------:R-:W-:-:S03]  /*1a1c0*/  UMOV UR4, 0xffffffff ;  /* 0xffffffff00047882 */ /* 0x000fc60000000000 */
[----:B------:R-:W-:Y:S05]  /*1a1d0*/  BRA.DIV UR4, `(.L_x_15730) ;  /* 0x0000006604ac7947 */ /* 0x000fea000b800000 */
[----:B------:R-:W-:-:S13]  /*1a1e0*/  ELECT P6, URZ, PT ;  /* 0x00000000003f782f */ /* 0x000fda00038c0000 */
.L_x_15964:
[----:B------:R-:W-:Y:S05]  /*1a1f0*/  @!P6 BRA `(.L_x_15464) ;  /* 0x000000000078e947 */ /* 0x000fea0003800000 */
[----:B0-----:R-:W4:Y:S02]  /*1a200*/  LDL.LU R0, [R1+0x30] ;  /* 0x0000300001007983 */ /* 0x001f240000300800 */
[----:B----4-:R-:W-:-:S04]  /*1a210*/  LOP3.LUT R0, R0, 0x2, RZ, 0xfc, !PT ;  /* 0x0000000200007812 */ /* 0x010fc800078efcff */
[----:B------:R-:W-:-:S13]  /*1a220*/  ISETP.NE.AND P0, PT, R0, 0x3, PT ;  /* 0x000000030000780c */ /* 0x000fda0003f05270 */
[----:B------:R-:W-:Y:S05]  /*1a230*/  @!P0 BRA `(.L_x_15731) ;  /* 0x0000000000048947 */ /* 0x000fea0003800000 */
[----:B------:R-:W-:Y:S01]  /*1a240*/  BPT.TRAP 0x1 ;  /* 0x000000040000795c */ /* 0x000fe20000300000 */
.L_x_15731:
[----:B------:R-:W-:Y:S01]  /*1a250*/  IMAD R3, R23, 0x8, R5 ;  /* 0x0000000817037824 */ /* 0x000fe200078e0205 */
[----:B------:R-:W-:Y:S01]  /*1a260*/  SHF.L.U32 R2, R29, 0x1f, RZ ;  /* 0x0000001f1d027819 */ /* 0x000fe200000006ff */
[----:B------:R-:W-:-:S03]  /*1a270*/  VIADD R23, R23, 0x1 ;  /* 0x0000000117177836 */ /* 0x000fc60000000000 */
[----:B------:R-:W0:Y:S02]  /*1a280*/  SYNCS.PHASECHK.TRANS64.TRYWAIT P1, [R3+URZ+0x16840], R2 ;  /* 0x01684002030075a7 */ /* 0x000e24000802017f */
[----:B------:R-:W-:-:S04]  /*1a290*/  ISETP.NE.AND P2, PT, R23, 0x2, PT ;  /* 0x000000021700780c */ /* 0x000fc80003f45270 */
[----:B------:R-:W-:Y:S01]  /*1a2a0*/  SEL R0, RZ, 0x1, P2 ;  /* 0x00000001ff007807 */ /* 0x000fe20001000000 */
[----:B0-----:R-:W-:Y:S08]  /*1a2b0*/  @!P1 BRA `(.L_x_15732) ;  /* 0x0000006400949947 */ /* 0x001ff00003800000 */
.L_x_15965:
[----:B------:R-:W-:Y:S02]  /*1a2c0*/  SEL R23, R23, RZ, P2 ;  /* 0x000000ff17177207 */ /* 0x000fe40001000000 */
[----:B------:R-:W-:Y:S01]  /*1a2d0*/  LOP3.LUT R0, R29, R0, RZ, 0x3c, !PT ;  /* 0x000000001d007212 */ /* 0x000fe200078e3cff */
[----:B------:R-:W-:Y:S06]  /*1a2e0*/  @!P0 BRA `(.L_x_15733) ;  /* 0x0000000000048947 */ /* 0x000fec0003800000 */
[----:B------:R-:W-:Y:S01]  /*1a2f0*/  BPT.TRAP 0x1 ;  /* 0x000000040000795c */ /* 0x000fe20000300000 */
.L_x_15733:
[----:B------:R-:W-:Y:S01]  /*1a300*/  IMAD R23, R23, 0x8, R5 ;  /* 0x0000000817177824 */ /* 0x000fe200078e0205 */
[----:B------:R-:W-:-:S04]  /*1a310*/  SHF.L.U32 R0, R0, 0x1f, RZ ;  /* 0x0000001f00007819 */ /* 0x000fc800000006ff */
[----:B------:R-:W4:Y:S02]  /*1a320*/  SYNCS.PHASECHK.TRANS64.TRYWAIT P1, [R23+URZ+0x16840], R0 ;  /* 0x01684000170075a7 */ /* 0x000f24000802017f */
[----:B----4-:R-:W-:Y:S05]  /*1a330*/  @!P1 BRA `(.L_x_15734) ;  /* 0x0000006400889947 */ /* 0x010fea0003800000 */
.L_x_15966:
[----:B------:R-:W-:Y:S05]  /*1a340*/  @!P0 BRA `(.L_x_15735) ;  /* 0x0000000000048947 */ /* 0x000fea0003800000 */
[----:B------:R-:W-:Y:S01]  /*1a350*/  BPT.TRAP 0x1 ;  /* 0x000000040000795c */ /* 0x000fe20000300000 */
.L_x_15735:
[----:B------:R-:W5:Y:S02]  /*1a360*/  SYNCS.PHASECHK.TRANS64.TRYWAIT P1, [R3+URZ+0x16860], R2 ;  /* 0x01686002030075a7 */ /* 0x000f64000802017f */
[----:B-----5:R-:W-:Y:S05]  /*1a370*/  @!P1 BRA `(.L_x_15736) ;  /* 0x00000064008c9947 */ /* 0x020fea0003800000 */
.L_x_15967:
[----:B------:R-:W-:Y:S05]  /*1a380*/  @!P0 BRA `(.L_x_15737) ;  /* 0x0000000000048947 */ /* 0x000fea0003800000 */
[----:B------:R-:W-:Y:S01]  /*1a390*/  BPT.TRAP 0x1 ;  /* 0x000000040000795c */ /* 0x000fe20000300000 */
.L_x_15737:
[----:B------:R0:W0:Y:S02]  /*1a3a0*/  SYNCS.PHASECHK.TRANS64.TRYWAIT P0, [R23+URZ+0x16860], R0 ;  /* 0x01686000170075a7 */ /* 0x000024000800017f */
[----:B0-----:R-:W-:Y:S05]  /*1a3b0*/  @!P0 NANOSLEEP.SYNCS 0x989680 ;  /* 0x009896800000895d */ /* 0x001fea0003900000 */
[----:B------:R-:W0:Y:S02]  /*1a3c0*/  @!P0 SYNCS.PHASECHK.TRANS64 P0, [R23+URZ+0x16860], R0 ;  /* 0x01686000170085a7 */ /* 0x000e24000800007f */
[----:B0-----:R-:W-:Y:S05]  /*1a3d0*/  @!P0 BRA `(.L_x_15737) ;  /* 0xfffffffc00f08947 */ /* 0x001fea000383ffff */
.L_x_15464:
[----:B------:R-:W-:Y:S05]  /*1a3e0*/  BSYNC B9 ;  /* 0x0000000000097941 */ /* 0x000fea0003800000 */
.L_x_15461:
[----:B------:R-:W-:Y:S05]  /*1a3f0*/  EXIT ;  /* 0x000000000000794d */ /* 0x000fea0003800000 */
.L_x_15484:
[----:B0-----:R0:W1:Y:S02]  /*1a400*/  SYNCS.PHASECHK.TRANS64.TRYWAIT P6, [R68+URZ+0x16890], R77 ;  /* 0x0168904d440075a7 */ /* 0x00106400080c017f */
[----:B-1----:R-:W-:Y:S05]  /*1a410*/  @!P6 NANOSLEEP.SYNCS 0x989680 ;  /* 0x009896800000e95d */ /* 0x002fea0003900000 */
[----:B------:R-:W1:Y:S02]  /*1a420*/  @!P6 SYNCS.PHASECHK.TRANS64 P6, [R68+URZ+0x16890], R77 ;  /* 0x0168904d4400e5a7 */ /* 0x000e6400080c007f */
[----:B-1----:R-:W-:Y:S05]  /*1a430*/  @!P6 BRA `(.L_x_15484) ;  /* 0xfffffffc00f0e947 */ /* 0x002fea000383ffff */
[----:B------:R-:W-:Y:S05]  /*1a440*/  BRA `(.L_x_15738) ;  /* 0xfffffe8800487947 */ /* 0x000fea000383ffff */
.L_x_15485:
        /* <DEDUP_REMOVED lines=8> */
.L_x_15740:
[----:B------:R-:W-:Y:S05]  /*1a4d0*/  BSYNC B1 ;  /* 0x0000000000017941 */ /* 0x000fea0003800000 */
.L_x_15739:
        /* <DEDUP_REMOVED lines=8> */
.L_x_15741:
[----:B------:R-:W-:Y:S05]  /*1a560*/  BRA `(.L_x_15742) ;  /* 0xfffffe8800147947 */ /* 0x000fea000383ffff */
.L_x_15494:
[----:B------:R-:W-:Y:S01]  /*1a570*/  BSSY B1, `(.L_x_15743) ;  /* 0x0000008000017945 */ /* 0x000fe20003800000 */
[----:B--2-4-:R-:W-:Y:S01]  /*1a580*/  IMAD.MOV.U32 R13, RZ, RZ, R85 ;  /* 0x000000ffff0d7224 */ /* 0x014fe200078e0055 */
[----:B------:R-:W-:Y:S01]  /*1a590*/  MOV R15, 0xffffffff ;  /* 0xffffffff000f7802 */ /* 0x000fe20000000f00 */
[----:B------:R-:W-:Y:S02]  /*1a5a0*/  IMAD.MOV.U32 R12, RZ, RZ, 0x1 ;  /* 0x00000001ff0c7424 */ /* 0x000fe400078e00ff */
[----:B------:R-:W-:-:S07]  /*1a5b0*/  IMAD.MOV.U32 R11, RZ, RZ, 0x1c1f ;  /* 0x00001c1fff0b7424 */ /* 0x000fce00078e00ff */
[----:B01-3--:R-:W-:Y:S05]  /*1a5c0*/  WARPSYNC.COLLECTIVE R15, `(.L_x_15744) ;  /* 0x000000000f087348 */ /* 0x00bfea0003c00000 */
[----:B---3--:R2:W3:Y:S02]  /*1a5d0*/  SHFL.IDX P6, R14, R13, R12, R11 ;  /* 0x0000000c0d0e7389 */ /* 0x0084e400000c000b */
[----:B0123--:R-:W-:Y:S01]  /*1a5e0*/  ENDCOLLECTIVE ;  /* 0x000000000000791b */ /* 0x00ffe20003800000 */
.L_x_15744:
[----:B------:R-:W-:Y:S05]  /*1a5f0*/  BSYNC B1 ;  /* 0x0000000000017941 */ /* 0x000fea0003800000 */
.L_x_15743:
        /* <DEDUP_REMOVED lines=8> */
.L_x_15745:
[----:B------:R-:W-:Y:S05]  /*1a680*/  BRA `(.L_x_15746) ;  /* 0xfffffe8c00847947 */ /* 0x000fea000383ffff */
.L_x_15506:
[----:B0-----:R0:W1:Y:S02]  /*1a690*/  SYNCS.PHASECHK.TRANS64.TRYWAIT P4, [R68+URZ+0x16890], R77 ;  /* 0x0168904d440075a7 */ /* 0x001064000808017f */
[----:B-1----:R-:W-:Y:S05]  /*1a6a0*/  @!P4 NANOSLEEP.SYNCS 0x989680 ;  /* 0x009896800000c95d */ /* 0x002fea0003900000 */
[----:B------:R-:W1:Y:S02]  /*1a6b0*/  @!P4 SYNCS.PHASECHK.TRANS64 P4, [R68+URZ+0x16890], R77 ;  /* 0x0168904d4400c5a7 */ /* 0x000e64000808007f */
[----:B-1----:R-:W-:Y:S05]  /*1a6c0*/  @!P4 BRA `(.L_x_15506) ;  /* 0xfffffffc00f0c947 */ /* 0x002fea000383ffff */
[----:B------:R-:W-:Y:S05]  /*1a6d0*/  BRA `(.L_x_15747) ;  /* 0xfffffe98007c7947 */ /* 0x000fea000383ffff */
.L_x_15507:
        /* <DEDUP_REMOVED lines=8> */
.L_x_15749:
[----:B------:R-:W-:Y:S05]  /*1a760*/  BSYNC B1 ;  /* 0x0000000000017941 */ /* 0x000fea0003800000 */
.L_x_15748:
        /* <DEDUP_REMOVED lines=8> */
.L_x_15750:
[----:B------:R-:W-:Y:S01]  /*1a7f0*/  IMAD.MOV.U32 R80, RZ, RZ, R14 ;  /* 0x000000ffff507224 */ /* 0x000fe200078e000e */
[----:B------:R-:W-:Y:S06]  /*1a800*/  BRA `(.L_x_15751) ;  /* 0xfffffe9800487947 */ /* 0x000fec000383ffff */
.L_x_15512:
        /* <DEDUP_REMOVED lines=8> */
.L_x_15753:
[----:B------:R-:W-:Y:S05]  /*1a890*/  BSYNC B1 ;  /* 0x0000000000017941 */ /* 0x000fea0003800000 */
.L_x_15752:
        /* <DEDUP_REMOVED lines=8> */
.L_x_15754:
[----:B------:R-:W-:Y:S01]  /*1a920*/  IMAD.MOV.U32 R84, RZ, RZ, R14 ;  /* 0x000000ffff547224 */ /* 0x000fe200078e000e */
[----:B------:R-:W-:Y:S06]  /*1a930*/  BRA `(.L_x_15755) ;  /* 0xfffffe9c00d47947 */ /* 0x000fec000383ffff */
.L_x_15517:
[----:B0-----:R0:W1:Y:S02]  /*1a940*/  SYNCS.PHASECHK.TRANS64.TRYWAIT P3, [R68+URZ+0x16890], R77 ;  /* 0x0168904d440075a7 */ /* 0x001064000806017f */
[----:B-1----:R-:W-:Y:S05]  /*1a950*/  @!P3 NANOSLEEP.SYNCS 0x989680 ;  /* 0x009896800000b95d */ /* 0x002fea0003900000 */
[----:B------:R-:W1:Y:S02]  /*1a960*/  @!P3 SYNCS.PHASECHK.TRANS64 P3, [R68+URZ+0x16890], R77 ;  /* 0x0168904d4400b5a7 */ /* 0x000e64000806007f */
[----:B-1----:R-:W-:Y:S05]  /*1a970*/  @!P3 BRA `(.L_x_15517) ;  /* 0xfffffffc00f0b947 */ /* 0x002fea000383ffff */
[----:B------:R-:W-:Y:S05]  /*1a980*/  BRA `(.L_x_15756) ;  /* 0xfffffea400e07947 */ /* 0x000fea000383ffff */
.L_x_15518:
        /* <DEDUP_REMOVED lines=8> */
.L_x_15758:
[----:B------:R-:W-:Y:S05]  /*1aa10*/  BSYNC B1 ;  /* 0x0000000000017941 */ /* 0x000fea0003800000 */
.L_x_15757:
        /* <DEDUP_REMOVED lines=8> */
.L_x_15759:
[----:B------:R-:W-:Y:S01]  /*1aaa0*/  IMAD.MOV.U32 R7, RZ, RZ, R14 ;  /* 0x000000ffff077224 */ /* 0x000fe200078e000e */
[----:B------:R-:W-:Y:S06]  /*1aab0*/  BRA `(.L_x_15760) ;  /* 0xfffffea400fc7947 */ /* 0x000fec000383ffff */
.L_x_15521:
        /* <DEDUP_REMOVED lines=8> */
.L_x_15762:
[----:B------:R-:W-:Y:S05]  /*1ab40*/  BSYNC B1 ;  /* 0x0000000000017941 */ /* 0x000fea0003800000 */
.L_x_15761:
        /* <DEDUP_REMOVED lines=8> */
.L_x_15763:
[----:B------:R-:W-:Y:S01]  /*1abd0*/  IMAD.MOV.U32 R7, RZ, RZ, R14 ;  /* 0x000000ffff077224 */ /* 0x000fe200078e000e */
[----:B------:R-:W-:Y:S06]  /*1abe0*/  BRA `(.L_x_15764) ;  /* 0xfffffea400f87947 */ /* 0x000fec000383ffff */
.L_x_15525:
[----:B0-----:R0:W2:Y:S02]  /*1abf0*/  SYNCS.PHASECHK.TRANS64.TRYWAIT P4, [R68+URZ+0x168b0], R77 ;  /* 0x0168b04d440075a7 */ /* 0x0010a4000808017f */
[----:B--2---:R-:W-:Y:S05]  /*1ac00*/  @!P4 NANOSLEEP.SYNCS 0x989680 ;  /* 0x009896800000c95d */ /* 0x004fea0003900000 */
[----:B------:R-:W2:Y:S02]  /*1ac10*/  @!P4 SYNCS.PHASECHK.TRANS64 P4, [R68+URZ+0x168b0], R77 ;  /* 0x0168b04d4400c5a7 */ /* 0x000ea4000808007f */
[----:B--2---:R-:W-:Y:S05]  /*1ac20*/  @!P4 BRA `(.L_x_15525) ;  /* 0xfffffffc00f0c947 */ /* 0x004fea000383ffff */
[----:B------:R-:W-:Y:S05]  /*1ac30*/  BRA `(.L_x_15765) ;  /* 0xfffffea800707947 */ /* 0x000fea000383ffff */
.L_x_15535:
[----:B------:R-:W0:Y:S01]  /*1ac40*/  S2R R0, SR_TID.X ;  /* 0x0000000000007919 */ /* 0x000e220000002100 */
[----:B------:R-:W-:Y:S01]  /*1ac50*/  BSSY B0, `(.L_x_15766) ;  /* 0x000000c000007945 */ /* 0x000fe20003800000 */
[----:B------:R-:W-:Y:S01]  /*1ac60*/  MOV R12, RZ ;  /* 0x000000ff000c7202 */ /* 0x000fe20000000f00 */
        /* <DEDUP_REMOVED lines=10> */
.L_x_15767:
[----:B------:R-:W-:Y:S05]  /*1ad10*/  BSYNC B0 ;  /* 0x0000000000007941 */ /* 0x000fea0003800000 */
.L_x_15766:
[----:B------:R1:W-:Y:S01]  /*1ad20*/  STL [R1+0x20], R14 ;  /* 0x0000200e01007387 */ /* 0x0003e20000100800 */
[----:B------:R-:W-:Y:S05]  /*1ad30*/  BRA `(.L_x_15768) ;  /* 0xfffffeb000ac7947 */ /* 0x000fea000383ffff */
.L_x_15547:
[----:B------:R-:W-:Y:S01]  /*1ad40*/  BSSY B1, `(.L_x_15769) ;  /* 0x0000008000017945 */ /* 0x000fe20003800000 */
[----:B--2---:R-:W-:Y:S01]  /*1ad50*/  IMAD.MOV.U32 R13, RZ, RZ, R6 ;  /* 0x000000ffff0d7224 */ /* 0x004fe200078e0006 */
[----:B------:R-:W-:Y:S01]  /*1ad60*/  MOV R15, 0xffffffff ;  /* 0xffffffff000f7802 */ /* 0x000fe20000000f00 */
[----:B------:R-:W-:Y:S02]  /*1ad70*/  IMAD.MOV.U32 R12, RZ, RZ, RZ ;  /* 0x000000ffff0c7224 */ /* 0x000fe400078e00ff */
[----:B------:R-:W-:-:S07]  /*1ad80*/  IMAD.MOV.U32 R11, RZ, RZ, 0x1c1f ;  /* 0x00001c1fff0b7424 */ /* 0x000fce00078e00ff */
[----:B-1----:R-:W-:Y:S05]  /*1ad90*/  WARPSYNC.COLLECTIVE R15, `(.L_x_15770) ;  /* 0x000000000f087348 */ /* 0x002fea0003c00000 */
[----:B-1----:R0:W1:Y:S02]  /*1ada0*/  SHFL.IDX P6, R14, R13, R12, R11 ;  /* 0x0000000c0d0e7389 */ /* 0x00206400000c000b */
[----:B01----:R-:W-:Y:S01]  /*1adb0*/  ENDCOLLECTIVE ;  /* 0x000000000000791b */ /* 0x003fe20003800000 */
.L_x_15770:
[----:B------:R-:W-:Y:S05]  /*1adc0*/  BSYNC B1 ;  /* 0x0000000000017941 */ /* 0x000fea0003800000 */
.L_x_15769:
        /* <DEDUP_REMOVED lines=8> */
.L_x_15771:
[----:B------:R-:W-:Y:S01]  /*1ae50*/  IMAD.MOV.U32 R13, RZ, RZ, R8 ;  /* 0x000000ffff0d7224 */ /* 0x000fe200078e0008 */
[----:B------:R-:W-:-:S07]  /*1ae60*/  MOV R0, R14 ;  /* 0x0000000e00007202 */ /* 0x000fce0000000f00 */
[----:B------:R-:W-:Y:S05]  /*1ae70*/  WARPSYNC.COLLECTIVE R15, `(.L_x_15772) ;  /* 0x000000000f087348 */ /* 0x000fea0003c00000 */
[----:B------:R0:W1:Y:S02]  /*1ae80*/  SHFL.IDX P6, R14, R13, R12, R11 ;  /* 0x0000000c0d0e7389 */ /* 0x00006400000c000b */
[----:B01----:R-:W-:Y:S01]  /*1ae90*/  ENDCOLLECTIVE ;  /* 0x000000000000791b */ /* 0x003fe20003800000 */
.L_x_15772:
[----:B------:R-:W-:Y:S02]  /*1aea0*/  IMAD.MOV.U32 R13, RZ, RZ, R7 ;  /* 0x000000ffff0d7224 */ /* 0x000fe400078e0007 */
[----:B------:R-:W-:-:S07]  /*1aeb0*/  IMAD.MOV.U32 R5, RZ, RZ, R14 ;  /* 0x000000ffff057224 */ /* 0x000fce00078e000e */
[----:B------:R-:W-:Y:S05]  /*1aec0*/  WARPSYNC.COLLECTIVE R15, `(.L_x_15773) ;  /* 0x000000000f087348 */ /* 0x000fea0003c00000 */
[----:B------:R0:W1:Y:S02]  /*1aed0*/  SHFL.IDX P6, R14, R13, R12, R11 ;  /* 0x0000000c0d0e7389 */ /* 0x00006400000c000b */
[----:B01----:R-:W-:Y:S01]  /*1aee0*/  ENDCOLLECTIVE ;  /* 0x000000000000791b */ /* 0x003fe20003800000 */
.L_x_15773:
[----:B------:R-:W-:Y:S05]  /*1aef0*/  BRA `(.L_x_15774) ;  /* 0xfffffeb800387947 */ /* 0x000fea000383ffff */
.L_x_15550:
[----:B------:R-:W-:Y:S01]  /*1af00*/  BSSY B1, `(.L_x_15775) ;  /* 0x0000008000017945 */ /* 0x000fe20003800000 */
[----:B--2---:R-:W-:Y:S01]  /*1af10*/  IMAD.MOV.U32 R13, RZ, RZ, R6 ;  /* 0x000000ffff0d7224 */ /* 0x004fe200078e0006 */
[----:B------:R-:W-:Y:S01]  /*1af20*/  MOV R11, 0x1c1f ;  /* 0x00001c1f000b7802 */ /* 0x000fe20000000f00 */
[----:B------:R-:W-:Y:S02]  /*1af30*/  IMAD.MOV.U32 R12, RZ, RZ, 0x1 ;  /* 0x00000001ff0c7424 */ /* 0x000fe400078e00ff */
[----:B------:R-:W-:-:S07]  /*1af40*/  IMAD.MOV.U32 R15, RZ, RZ, -0x1 ;  /* 0xffffffffff0f7424 */ /* 0x000fce00078e00ff */
[----:B-1----:R-:W-:Y:S05]  /*1af50*/  WARPSYNC.COLLECTIVE R15, `(.L_x_15776) ;  /* 0x000000000f087348 */ /* 0x002fea0003c00000 */
[----:B------:R0:W2:Y:S02]  /*1af60*/  SHFL.IDX P6, R14, R13, R12, R11 ;  /* 0x0000000c0d0e7389 */ /* 0x0000a400000c000b */
[----:B012---:R-:W-:Y:S01]  /*1af70*/  ENDCOLLECTIVE ;  /* 0x000000000000791b */ /* 0x007fe20003800000 */
.L_x_15776:
[----:B------:R-:W-:Y:S05]  /*1af80*/  BSYNC B1 ;  /* 0x0000000000017941 */ /* 0x000fea0003800000 */
.L_x_15775:
        /* <DEDUP_REMOVED lines=8> */
.L_x_15777:
[----:B------:R-:W-:Y:S02]  /*1b010*/  IMAD.MOV.U32 R13, RZ, RZ, R8 ;  /* 0x000000ffff0d7224 */ /* 0x000fe400078e0008 */
[----:B------:R-:W-:-:S07]  /*1b020*/  IMAD.MOV.U32 R0, RZ, RZ, R14 ;  /* 0x000000ffff007224 */ /* 0x000fce00078e000e */
[----:B------:R-:W-:Y:S05]  /*1b030*/  WARPSYNC.COLLECTIVE R15, `(.L_x_15778) ;  /* 0x000000000f087348 */ /* 0x000fea0003c00000 */
[----:B------:R0:W1:Y:S02]  /*1b040*/  SHFL.IDX P6, R14, R13, R12, R11 ;  /* 0x0000000c0d0e7389 */ /* 0x00006400000c000b */
[----:B01----:R-:W-:Y:S01]  /*1b050*/  ENDCOLLECTIVE ;  /* 0x000000000000791b */ /* 0x003fe20003800000 */
.L_x_15778:
[----:B------:R-:W-:Y:S02]  /*1b060*/  IMAD.MOV.U32 R13, RZ, RZ, R7 ;  /* 0x000000ffff0d7224 */ /* 0x000fe400078e0007 */
[----:B------:R-:W-:-:S07]  /*1b070*/  IMAD.MOV.U32 R5, RZ, RZ, R14 ;  /* 0x000000ffff057224 */ /* 0x000fce00078e000e */
[----:B------:R-:W-:Y:S05]  /*1b080*/  WARPSYNC.COLLECTIVE R15, `(.L_x_15779) ;  /* 0x000000000f087348 */ /* 0x000fea0003c00000 */
[----:B------:R0:W1:Y:S02]  /*1b090*/  SHFL.IDX P6, R14, R13, R12, R11 ;  /* 0x0000000c0d0e7389 */ /* 0x00006400000c000b */
[----:B01----:R-:W-:Y:S01]  /*1b0a0*/  ENDCOLLECTIVE ;  /* 0x000000000000791b */ /* 0x003fe20003800000 */
.L_x_15779:
[----:B------:R-:W-:Y:S05]  /*1b0b0*/  BRA `(.L_x_15780) ;  /* 0xfffffeb8009c7947 */ /* 0x000fea000383ffff */
.L_x_15554:
[----:B0-----:R0:W1:Y:S02]  /*1b0c0*/  SYNCS.PHASECHK.TRANS64.TRYWAIT P0, [R2+URZ+0x16800], R39 ;  /* 0x01680027020075a7 */ /* 0x001064000800017f */
[----:B-1----:R-:W-:Y:S05]  /*1b0d0*/  @!P0 NANOSLEEP.SYNCS 0x989680 ;  /* 0x009896800000895d */ /* 0x002fea0003900000 */
[----:B------:R-:W1:Y:S02]  /*1b0e0*/  @!P0 SYNCS.PHASECHK.TRANS64 P0, [R2+URZ+0x16800], R39 ;  /* 0x01680027020085a7 */ /* 0x000e64000800007f */
[----:B-1----:R-:W-:Y:S05]  /*1b0f0*/  @!P0 BRA `(.L_x_15554) ;  /* 0xfffffffc00f08947 */ /* 0x002fea000383ffff */
[----:B------:R-:W-:Y:S05]  /*1b100*/  BRA `(.L_x_15781) ;  /* 0xfffffebc00a47947 */ /* 0x000fea000383ffff */
.L_x_15562:
[----:B------:R-:W0:Y:S01]  /*1b110*/  LDC R43, c[0x0][0x3f4] ;  /* 0x0000fd00ff2b7b82 */ /* 0x000e220000000800 */
[----:B------:R-:W-:Y:S01]  /*1b120*/  BSSY B1, `(.L_x_15782) ;  /* 0x0000008000017945 */ /* 0x000fe20003800000 */
[----:B--2---:R-:W-:Y:S01]  /*1b130*/  IMAD.MOV.U32 R13, RZ, RZ, R26 ;  /* 0x000000ffff0d7224 */ /* 0x004fe200078e001a */
[----:B------:R-:W-:Y:S01]  /*1b140*/  MOV R12, RZ ;  /* 0x000000ff000c7202 */ /* 0x000fe20000000f00 */
[----:B----4-:R-:W-:Y:S02]  /*1b150*/  IMAD.MOV.U32 R11, RZ, RZ, 0x1c1f ;  /* 0x00001c1fff0b7424 */ /* 0x010fe400078e00ff */
[----:B------:R-:W-:-:S07]  /*1b160*/  IMAD.MOV.U32 R15, RZ, RZ, -0x1 ;  /* 0xffffffffff0f7424 */ /* 0x000fce00078e00ff */
[----:B01----:R-:W-:Y:S05]  /*1b170*/  WARPSYNC.COLLECTIVE R15, `(.L_x_15783) ;  /* 0x000000000f087348 */ /* 0x003fea0003c00000 */
[----:B-1----:R1:W2:Y:S02]  /*1b180*/  SHFL.IDX P6, R14, R13, R12, R11 ;  /* 0x0000000c0d0e7389 */ /* 0x0022a400000c000b */
[----:B012---:R-:W-:Y:S01]  /*1b190*/  ENDCOLLECTIVE ;  /* 0x000000000000791b */ /* 0x007fe20003800000 */
.L_x_15783:
[----:B------:R-:W-:Y:S05]  /*1b1a0*/  BSYNC B1 ;  /* 0x0000000000017941 */ /* 0x000fea0003800000 */
.L_x_15782:
[----:B------:R0:W5:Y:S01]  /*1b1b0*/  LDL R10, [R1+0xc] ;  /* 0x00000c00010a7983 */ /* 0x0001620000100800 */
[----:B------:R-:W-:Y:S01]  /*1b1c0*/  IMAD.MOV.U32 R13, RZ, RZ, R25 ;  /* 0x000000ffff0d7224 */ /* 0x000fe200078e0019 */
[----:B------:R-:W-:Y:S01]  /*1b1d0*/  MOV R11, 0x1c1f ;  /* 0x00001c1f000b7802 */ /* 0x000fe20000000f00 */
[----:B------:R-:W-:Y:S01]  /*1b1e0*/  IMAD.MOV.U32 R12, RZ, RZ, RZ ;  /* 0x000000ffff0c7224 */ /* 0x000fe200078e00ff */
[----:B------:R-:W-:Y:S01]  /*1b1f0*/  ISETP.GE.AND P0, PT, R16, R43, PT ;  /* 0x0000002b1000720c */ /* 0x000fe20003f06270 */
[----:B------:R-:W-:Y:S02]  /*1b200*/  IMAD.MOV.U32 R15, RZ, RZ, -0x1 ;  /* 0xffffffffff0f7424 */ /* 0x000fe400078e00ff */
[----:B------:R-:W-:-:S10]  /*1b210*/  IMAD.MOV.U32 R0, RZ, RZ, R14 ;  /* 0x000000ffff007224 */ /* 0x000fd400078e000e */
[----:B0----5:R-:W-:Y:S05]  /*1b220*/  WARPSYNC.COLLECTIVE R15, `(.L_x_15784) ;  /* 0x000000000f087348 */ /* 0x021fea0003c00000 */
[----:B------:R1:W2:Y:S02]  /*1b230*/  SHFL.IDX P6, R14, R13, R12, R11 ;  /* 0x0000000c0d0e7389 */ /* 0x0002a400000c000b */
[----:B012--5:R-:W-:Y:S01]  /*1b240*/  ENDCOLLECTIVE ;  /* 0x000000000000791b */ /* 0x027fe20003800000 */
.L_x_15784:
[----:B------:R-:W-:Y:S02]  /*1b250*/  IMAD.MOV.U32 R13, RZ, RZ, R24 ;  /* 0x000000ffff0d7224 */ /* 0x000fe400078e0018 */
[----:B------:R-:W-:-:S07]  /*1b260*/  IMAD.MOV.U32 R3, RZ, RZ, R14 ;  /* 0x000000ffff037224 */ /* 0x000fce00078e000e */
[----:B------:R-:W-:Y:S05]  /*1b270*/  WARPSYNC.COLLECTIVE R15, `(.L_x_15785) ;  /* 0x000000000f087348 */ /* 0x000fea0003c00000 */
[----:B------:R0:W1:Y:S02]  /*1b280*/  SHFL.IDX P6, R14, R13, R12, R11 ;  /* 0x0000000c0d0e7389 */ /* 0x00006400000c000b */
[----:B01----:R-:W-:Y:S01]  /*1b290*/  ENDCOLLECTIVE ;  /* 0x000000000000791b */ /* 0x003fe20003800000 */
.L_x_15785:
[----:B------:R-:W-:Y:S02]  /*1b2a0*/  IMAD.MOV.U32 R13, RZ, RZ, R27 ;  /* 0x000000ffff0d7224 */ /* 0x000fe400078e001b */
[----:B------:R-:W-:-:S07]  /*1b2b0*/  IMAD.MOV.U32 R4, RZ, RZ, R14 ;  /* 0x000000ffff047224 */ /* 0x000fce00078e000e */
[----:B------:R-:W-:Y:S05]  /*1b2c0*/  WARPSYNC.COLLECTIVE R15, `(.L_x_15786) ;  /* 0x000000000f087348 */ /* 0x000fea0003c00000 */
[----:B------:R0:W1:Y:S02]  /*1b2d0*/  SHFL.IDX P6, R14, R13, R12, R11 ;  /* 0x0000000c0d0e7389 */ /* 0x00006400000c000b */
[----:B01----:R-:W-:Y:S01]  /*1b2e0*/  ENDCOLLECTIVE ;  /* 0x000000000000791b */ /* 0x003fe20003800000 */
.L_x_15786:
[----:B------:R-:W-:-:S05]  /*1b2f0*/  IMAD R32, R10, R32, RZ ;  /* 0x000000200a207224 */ /* 0x000fca00078e02ff */
[----:B------:R-:W-:-:S13]  /*1b300*/  ISETP.GE.OR P1, PT, R39, R32, P0 ;  /* 0x000000202700720c */ /* 0x000fda0000726670 */
[C---:B------:R-:W-:Y:S02]  /*1b310*/  @!P1 SHF.L.U32 R5, R16.reuse, 0x1, RZ ;  /* 0x0000000110059819 */ /* 0x040fe400000006ff */
[----:B------:R-:W-:Y:S02]  /*1b320*/  @!P1 SHF.L.U64.HI R21, R16, 0x1, R17 ;  /* 0x0000000110159819 */ /* 0x000fe40000010211 */
[----:B------:R-:W-:-:S05]  /*1b330*/  @!P1 IADD3 R6, P2, R3, R5, RZ ;  /* 0x0000000503069210 */ /* 0x000fca0007f5e0ff */
[----:B------:R-:W-:-:S05]  /*1b340*/  @!P1 IMAD.X R7, R0, 0x1, R21, P2 ;  /* 0x0000000100079824 */ /* 0x000fca00010e0615 */
        /* <DEDUP_REMOVED lines=12> */
[----:B--2---:R-:W-:Y:S01]  /*1b410*/  @!P1 IMAD.MOV.U32 R37, RZ, RZ, R11 ;  /* 0x000000ffff259224 */ /* 0x004fe200078e000b */
[----:B------:R-:W-:Y:S01]  /*1b420*/  MOV R11, 0x1c1f ;  /* 0x00001c1f000b7802 */ /* 0x000fe20000000f00 */
[----:B------:R-:W-:-:S02]  /*1b430*/  @!P1 IMAD.MOV.U32 R34, RZ, RZ, R8 ;  /* 0x000000ffff229224 */ /* 0x000fc400078e0008 */
[----:B------:R-:W-:-:S07]  /*1b440*/  @!P1 IMAD.MOV.U32 R35, RZ, RZ, R9 ;  /* 0x000000ffff239224 */ /* 0x000fce00078e0009 */
[----:B-----5:R-:W-:Y:S05]  /*1b450*/  WARPSYNC.COLLECTIVE R15, `(.L_x_15787) ;  /* 0x000000000f087348 */ /* 0x020fea0003c00000 */
[----:B------:R0:W1:Y:S02]  /*1b460*/  SHFL.IDX P6, R14, R13, R12, R11 ;  /* 0x0000000c0d0e7389 */ /* 0x00006400000c000b */
[----:B01---5:R-:W-:Y:S01]  /*1b470*/  ENDCOLLECTIVE ;  /* 0x000000000000791b */ /* 0x023fe20003800000 */
.L_x_15787:
[----:B------:R-:W-:Y:S01]  /*1b480*/  MOV R0, R34 ;  /* 0x0000002200007202 */ /* 0x000fe20000000f00 */
[----:B------:R-:W-:Y:S02]  /*1b490*/  IMAD.MOV.U32 R3, RZ, RZ, R35 ;  /* 0x000000ffff037224 */ /* 0x000fe400078e0023 */
[----:B------:R-:W-:Y:S01]  /*1b4a0*/  @!P1 IMAD.MOV.U32 R36, RZ, RZ, R10 ;  /* 0x000000ffff249224 */ /* 0x000fe200078e000a */
[----:B------:R-:W-:Y:S01]  /*1b4b0*/  PRMT R42, R0, 0x7610, R42 ;  /* 0x00007610002a7816 */ /* 0x000fe2000000002a */
[----:B------:R-:W-:Y:S01]  /*1b4c0*/  IMAD.MOV.U32 R9, RZ, RZ, R37 ;  /* 0x000000ffff097224 */ /* 0x000fe200078e0025 */
[----:B------:R-:W-:Y:S01]  /*1b4d0*/  PRMT R45, R45, 0x5410, R3 ;  /* 0x000054102d2d7816 */ /* 0x000fe20000000003 */
[----:B------:R-:W-:Y:S01]  /*1b4e0*/  IMAD.MOV.U32 R8, RZ, RZ, R36 ;  /* 0x000000ffff087224 */ /* 0x000fe200078e0024 */
[----:B------:R-:W-:Y:S01]  /*1b4f0*/  @!P1 MOV R20, R6 ;  /* 0x0000000600149202 */ /* 0x000fe20000000f00 */
[----:B------:R-:W-:Y:S02]  /*1b500*/  @!P1 IMAD.MOV.U32 R30, RZ, RZ, R4 ;  /* 0x000000ffff1e9224 */ /* 0x000fe400078e0004 */
[----:B------:R-:W-:Y:S01]  /*1b510*/  @!P1 IMAD.MOV.U32 R31, RZ, RZ, R5 ;  /* 0x000000ffff1f9224 */ /* 0x000fe200078e0005 */
[----:B------:R-:W-:Y:S01]  /*1b520*/  PRMT R33, R8, 0x5410, R9 ;  /* 0x0000541008217816 */ /* 0x000fe20000000009 */
[----:B------:R-:W-:-:S02]  /*1b530*/  IMAD.MOV.U32 R13, RZ, RZ, R25 ;  /* 0x000000ffff0d7224 */ /* 0x000fc400078e0019 */
[----:B------:R-:W-:Y:S02]  /*1b540*/  @!P1 IMAD.MOV.U32 R21, RZ, RZ, R7 ;  /* 0x000000ffff159224 */ /* 0x000fe400078e0007 */
[----:B------:R-:W-:Y:S02]  /*1b550*/  IMAD.MOV.U32 R4, RZ, RZ, R30 ;  /* 0x000000ffff047224 */ /* 0x000fe400078e001e */
[----:B------:R-:W-:Y:S02]  /*1b560*/  IMAD.MOV.U32 R5, RZ, RZ, R31 ;  /* 0x000000ffff057224 */ /* 0x000fe400078e001f */
[----:B------:R-:W-:Y:S02]  /*1b570*/  IMAD.MOV.U32 R6, RZ, RZ, R20 ;  /* 0x000000ffff067224 */ /* 0x000fe400078e0014 */
[----:B------:R-:W-:Y:S01]  /*1b580*/  IMAD.MOV.U32 R0, RZ, RZ, R14 ;  /* 0x000000ffff007224 */ /* 0x000fe200078e000e */
[----:B------:R-:W-:-:S07]  /*1b590*/  PRMT R45, R5, 0x7610, R45 ;  /* 0x00007610052d7816 */ /* 0x000fce000000002d */
[----:B------:R-:W-:Y:S05]  /*1b5a0*/  WARPSYNC.COLLECTIVE R15, `(.L_x_15788) ;  /* 0x000000000f087348 */ /* 0x000fea0003c00000 */
[----:B------:R0:W1:Y:S02]  /*1b5b0*/  SHFL.IDX P6, R14, R13, R12, R11 ;  /* 0x0000000c0d0e7389 */ /* 0x00006400000c000b */
[----:B01----:R-:W-:Y:S01]  /*1b5c0*/  ENDCOLLECTIVE ;  /* 0x000000000000791b */ /* 0x003fe20003800000 */
.L_x_15788:
[----:B------:R-:W-:Y:S01]  /*1b5d0*/  IMAD.MOV.U32 R7, RZ, RZ, R21 ;  /* 0x000000ffff077224 */ /* 0x000fe200078e0015 */
[----:B------:R-:W-:Y:S02]  /*1b5e0*/  PRMT R56, R4, 0x5410, R6 ;  /* 0x0000541004387816 */ /* 0x000fe40000000006 */
[----:B------:R-:W-:Y:S02]  /*1b5f0*/  CS2R R4, SRZ ;  /* 0x0000000000047805 */ /* 0x000fe4000001ff00 */
[----:B------:R-:W-:Y:S01]  /*1b600*/  PRMT R42, R42, 0x5410, R7 ;  /* 0x000054102a2a7816 */ /* 0x000fe20000000007 */
[----:B------:R-:W-:Y:S02]  /*1b610*/  IMAD.MOV.U32 R13, RZ, RZ, R24 ;  /* 0x000000ffff0d7224 */ /* 0x000fe400078e0018 */
[----:B------:R-:W-:-:S07]  /*1b620*/  IMAD.MOV.U32 R3, RZ, RZ, R14 ;  /* 0x000000ffff037224 */ /* 0x000fce00078e000e */
[----:B------:R-:W-:Y:S05]  /*1b630*/  WARPSYNC.COLLECTIVE R15, `(.L_x_15789) ;  /* 0x000000000f087348 */ /* 0x000fea0003c00000 */
[----:B------:R0:W1:Y:S02]  /*1b640*/  SHFL.IDX P6, R14, R13, R12, R11 ;  /* 0x0000000c0d0e7389 */ /* 0x00006400000c000b */
[----:B01----:R-:W-:Y:S01]  /*1b650*/  ENDCOLLECTIVE ;  /* 0x000000000000791b */ /* 0x003fe20003800000 */
.L_x_15789:
[----:B------:R-:W-:Y:S01]  /*1b660*/  IMAD.MOV.U32 R13, RZ, RZ, R27 ;  /* 0x000000ffff0d7224 */ /* 0x000fe200078e001b */
[----:B------:R-:W-:-:S07]  /*1b670*/  MOV R24, R14 ;  /* 0x0000000e00187202 */ /* 0x000fce0000000f00 */
[----:B------:R-:W-:Y:S05]  /*1b680*/  WARPSYNC.COLLECTIVE R15, `(.L_x_15790) ;  /* 0x000000000f087348 */ /* 0x000fea0003c00000 */
[----:B------:R0:W1:Y:S02]  /*1b690*/  SHFL.IDX P6, R14, R13, R12, R11 ;  /* 0x0000000c0d0e7389 */ /* 0x00006400000c000b */
[----:B01----:R-:W-:Y:S01]  /*1b6a0*/  ENDCOLLECTIVE ;  /* 0x000000000000791b */ /* 0x003fe20003800000 */
.L_x_15790:
[----:B------:R-:W-:Y:S05]  /*1b6b0*/  BRA `(.L_x_15791) ;  /* 0xfffffec800947947 */ /* 0x000fea000383ffff */
.L_x_15566:
[----:B0-----:R0:W1:Y:S02]  /*1b6c0*/  SYNCS.PHASECHK.TRANS64.TRYWAIT P1, [R2+URZ+0x16800], R13 ;  /* 0x0168000d020075a7 */ /* 0x001064000802017f */
[----:B-1----:R-:W-:Y:S05]  /*1b6d0*/  @!P1 NANOSLEEP.SYNCS 0x989680 ;  /* 0x009896800000995d */ /* 0x002fea0003900000 */
[----:B------:R-:W1:Y:S02]  /*1b6e0*/  @!P1 SYNCS.PHASECHK.TRANS64 P1, [R2+URZ+0x16800], R13 ;  /* 0x0168000d020095a7 */ /* 0x000e64000802007f */
[----:B-1----:R-:W-:Y:S05]  /*1b6f0*/  @!P1 BRA `(.L_x_15566) ;  /* 0xfffffffc00f09947 */ /* 0x002fea000383ffff */
[----:B------:R-:W-:Y:S05]  /*1b700*/  BRA `(.L_x_15792) ;  /* 0xfffffecc00347947 */ /* 0x000fea000383ffff */
.L_x_15572:
[----:B-1----:R1:W3:Y:S02]  /*1b710*/  SYNCS.PHASECHK.TRANS64.TRYWAIT P1, [R8+URZ+0x16830], R3 ;  /* 0x01683003080075a7 */ /* 0x0022e4000802017f */
[----:B---3--:R-:W-:Y:S05]  /*1b720*/  @!P1 NANOSLEEP.SYNCS 0x989680 ;  /* 0x009896800000995d */ /* 0x008fea0003900000 */
[----:B------:R-:W3:Y:S02]  /*1b730*/  @!P1 SYNCS.PHASECHK.TRANS64 P1, [R8+URZ+0x16830], R3 ;  /* 0x01683003080095a7 */ /* 0x000ee4000802007f */
[----:B---3--:R-:W-:Y:S05]  /*1b740*/  @!P1 BRA `(.L_x_15572) ;  /* 0xfffffffc00f09947 */ /* 0x008fea000383ffff */
[----:B------:R-:W-:Y:S05]  /*1b750*/  BRA `(.L_x_15571) ;  /* 0xfffffed800c47947 */ /* 0x000fea000383ffff */
.L_x_15579:
[----:B-1----:R1:W2:Y:S02]  /*1b760*/  SYNCS.PHASECHK.TRANS64.TRYWAIT P2, [R3+URZ+0x16830], R0 ;  /* 0x01683000030075a7 */ /* 0x0022a4000804017f */
[----:B--2---:R-:W-:Y:S05]  /*1b770*/  @!P2 NANOSLEEP.SYNCS 0x989680 ;  /* 0x009896800000a95d */ /* 0x004fea0003900000 */
[----:B------:R-:W2:Y:S02]  /*1b780*/  @!P2 SYNCS.PHASECHK.TRANS64 P2, [R3+URZ+0x16830], R0 ;  /* 0x016830000300a5a7 */ /* 0x000ea4000804007f */
[----:B--2---:R-:W-:Y:S05]  /*1b790*/  @!P2 BRA `(.L_x_15579) ;  /* 0xfffffffc00f0a947 */ /* 0x004fea000383ffff */
[----:B------:R-:W-:Y:S05]  /*1b7a0*/  BRA `(.L_x_15578) ;  /* 0xfffffefc00707947 */ /* 0x000fea000383ffff */
.L_x_15583:
[----:B-1----:R1:W2:Y:S02]  /*1b7b0*/  SYNCS.PHASECHK.TRANS64.TRYWAIT P1, [R3+URZ+0x16850], R0 ;  /* 0x01685000030075a7 */ /* 0x0022a4000802017f */
[----:B--2---:R-:W-:Y:S05]  /*1b7c0*/  @!P1 NANOSLEEP.SYNCS 0x989680 ;  /* 0x009896800000995d */ /* 0x004fea0003900000 */
[----:B------:R-:W2:Y:S02]  /*1b7d0*/  @!P1 SYNCS.PHASECHK.TRANS64 P1, [R3+URZ+0x16850], R0 ;  /* 0x01685000030095a7 */ /* 0x000ea4000802007f */
[----:B--2---:R-:W-:Y:S05]  /*1b7e0*/  @!P1 BRA `(.L_x_15583) ;  /* 0xfffffffc00f09947 */ /* 0x004fea000383ffff */
[----:B------:R-:W-:Y:S05]  /*1b7f0*/  BRA `(.L_x_15580) ;  /* 0xffffff00004c7947 */ /* 0x000fea000383ffff */
.L_x_15592:
[----:B-1----:R1:W2:Y:S02]  /*1b800*/  SYNCS.PHASECHK.TRANS64.TRYWAIT P1, [R0+URZ+0x16830], R3 ;  /* 0x01683003000075a7 */ /* 0x0022a4000802017f */
[----:B--2---:R-:W-:Y:S05]  /*1b810*/  @!P1 NANOSLEEP.SYNCS 0x989680 ;  /* 0x009896800000995d */ /* 0x004fea0003900000 */
[----:B------:R-:W2:Y:S02]  /*1b820*/  @!P1 SYNCS.PHASECHK.TRANS64 P1, [R0+URZ+0x16830], R3 ;  /* 0x01683003000095a7 */ /* 0x000ea4000802007f */
[----:B--2---:R-:W-:Y:S05]  /*1b830*/  @!P1 BRA `(.L_x_15592) ;  /* 0xfffffffc00f09947 */ /* 0x004fea000383ffff */
[----:B------:R-:W-:Y:S05]  /*1b840*/  BRA `(.L_x_15591) ;  /* 0xffffff2400c47947 */ /* 0x000fea000383ffff */
.L_x_15596:
[----:B-1----:R1:W2:Y:S02]  /*1b850*/  SYNCS.PHASECHK.TRANS64.TRYWAIT P1, [R3+URZ+0x16850], R0 ;  /* 0x01685000030075a7 */ /* 0x0022a4000802017f */
[----:B--2---:R-:W-:Y:S05]  /*1b860*/  @!P1 NANOSLEEP.SYNCS 0x989680 ;  /* 0x009896800000995d */ /* 0x004fea0003900000 */
[----:B------:R-:W2:Y:S02]  /*1b870*/  @!P1 SYNCS.PHASECHK.TRANS64 P1, [R3+URZ+0x16850], R0 ;  /* 0x01685000030095a7 */ /* 0x000ea4000802007f */
[----:B--2---:R-:W-:Y:S05]  /*1b880*/  @!P1 BRA `(.L_x_15596) ;  /* 0xfffffffc00f09947 */ /* 0x004fea000383ffff */
[----:B------:R-:W-:Y:S05]  /*1b890*/  BRA `(.L_x_15593) ;  /* 0xffffff2800947947 */ /* 0x000fea000383ffff */
.L_x_15603:
[----:B-1----:R1:W2:Y:S02]  /*1b8a0*/  SYNCS.PHASECHK.TRANS64.TRYWAIT P1, [R10+URZ+0x16850], R7 ;  /* 0x016850070a0075a7 */ /* 0x0022a4000802017f */
[----:B--2---:R-:W-:Y:S05]  /*1b8b0*/  @!P1 NANOSLEEP.SYNCS 0x989680 ;  /* 0x009896800000995d */ /* 0x004fea0003900000 */
[----:B------:R-:W2:Y:S02]  /*1b8c0*/  @!P1 SYNCS.PHASECHK.TRANS64 P1, [R10+URZ+0x16850], R7 ;  /* 0x016850070a0095a7 */ /* 0x000ea4000802007f */
[----:B--2---:R-:W-:Y:S05]  /*1b8d0*/  @!P1 BRA `(.L_x_15603) ;  /* 0xfffffffc00f09947 */ /* 0x004fea000383ffff */
[----:B------:R-:W-:Y:S05]  /*1b8e0*/  BRA `(.L_x_15602) ;  /* 0xffffff44005c7947 */ /* 0x000fea000383ffff */
.L_x_15609:
[----:B------:R-:W-:Y:S01]  /*1b8f0*/  MOV R13, R41 ;  /* 0x00000029000d7202 */ /* 0x000fe20000000f00 */
[----:B------:R-:W-:Y:S01]  /*1b900*/  IMAD.MOV.U32 R12, RZ, RZ, RZ ;  /* 0x000000ffff0c7224 */ /* 0x000fe200078e00ff */
[----:B------:R-:W-:Y:S01]  /*1b910*/  IADD3 R42, R49, R51, RZ ;  /* 0x00000033312a7210 */ /* 0x000fe20007ffe0ff */
[----:B------:R-:W-:Y:S02]  /*1b920*/  IMAD.MOV.U32 R11, RZ, RZ, 0x181f ;  /* 0x0000181fff0b7424 */ /* 0x000fe400078e00ff */
[----:B------:R-:W-:Y:S02]  /*1b930*/  IMAD.MOV.U32 R15, RZ, RZ, -0x1 ;  /* 0xffffffffff0f7424 */ /* 0x000fe400078e00ff */
[----:B------:R-:W-:-:S07]  /*1b940*/  VIADD R20, R42, 0x30 ;  /* 0x000000302a147836 */ /* 0x000fce0000000000 */
[----:B0----5:R-:W-:Y:S05]  /*1b950*/  WARPSYNC.COLLECTIVE R15, `(.L_x_15793) ;  /* 0x000000000f087348 */ /* 0x021fea0003c00000 */
[----:B------:R1:W2:Y:S02]  /*1b960*/  SHFL.IDX P6, R14, R13, R12, R11 ;  /* 0x0000000c0d0e7389 */ /* 0x0002a400000c000b */
[----:B012--5:R-:W-:Y:S01]  /*1b970*/  ENDCOLLECTIVE ;  /* 0x000000000000791b */ /* 0x027fe20003800000 */
.L_x_15793:
[----:B------:R-:W-:Y:S02]  /*1b980*/  IMAD.MOV.U32 R13, RZ, RZ, R40 ;  /* 0x000000ffff0d7224 */ /* 0x000fe400078e0028 */
[----:B------:R-:W-:-:S07]  /*1b990*/  IMAD.MOV.U32 R0, RZ, RZ, R14 ;  /* 0x000000ffff007224 */ /* 0x000fce00078e000e */
[----:B------:R-:W-:Y:S05]  /*1b9a0*/  WARPSYNC.COLLECTIVE R15, `(.L_x_15794) ;  /* 0x000000000f087348 */ /* 0x000fea0003c00000 */
[----:B------:R0:W1:Y:S02]  /*1b9b0*/  SHFL.IDX P6, R14, R13, R12, R11 ;  /* 0x0000000c0d0e7389 */ /* 0x00006400000c000b */
[----:B01----:R-:W-:Y:S01]  /*1b9c0*/  ENDCOLLECTIVE ;  /* 0x000000000000791b */ /* 0x003fe20003800000 */
.L_x_15794:
[----:B------:R-:W-:Y:S02]  /*1b9d0*/  ULDC UR4, c[0x0][0xac8] ;  /* 0x0002b20000047ab9 */ /* 0x000fe40000000800 */
[----:B------:R-:W-:-:S04]  /*1b9e0*/  ISETP.GE.AND P0, PT, R43, UR4, PT ;  /* 0x000000042b007c0c */ /* 0x000fc8000bf06270 */
[-C--:B------:R-:W-:Y:S02]  /*1b9f0*/  ISETP.GE.OR P3, PT, R42, R45.reuse, P0 ;  /* 0x0000002d2a00720c */ /* 0x080fe40000766670 */
[----:B------:R-:W-:Y:S02]  /*1ba00*/  ISETP.GE.OR P4, PT, R20, R45, P0 ;  /* 0x0000002d1400720c */ /* 0x000fe40000786670 */
[----:B------:R-:W-:Y:S01]  /*1ba10*/  IADD3 R20, R42, 0x60, RZ ;  /* 0x000000602a147810 */ /* 0x000fe20007ffe0ff */
[----:B------:R-:W-:-:S03]  /*1ba20*/  IMAD.MOV.U32 R13, RZ, RZ, R41 ;  /* 0x000000ffff0d7224 */ /* 0x000fc600078e0029 */
[----:B------:R-:W-:Y:S01]  /*1ba30*/  ISETP.GE.OR P2, PT, R20, R45, P0 ;  /* 0x0000002d1400720c */ /* 0x000fe20000746670 */
[----:B------:R-:W-:Y:S01]  /*1ba40*/  IMAD.MOV.U32 R12, RZ, RZ, 0x1 ;  /* 0x00000001ff0c7424 */ /* 0x000fe200078e00ff */
[----:B------:R-:W-:-:S11]  /*1ba50*/  MOV R3, R14 ;  /* 0x0000000e00037202 */ /* 0x000fd60000000f00 */
[----:B------:R-:W-:Y:S05]  /*1ba60*/  WARPSYNC.COLLECTIVE R15, `(.L_x_15795) ;  /* 0x000000000f087348 */ /* 0x000fea0003c00000 */
[----:B------:R0:W1:Y:S02]  /*1ba70*/  SHFL.IDX P6, R14, R13, R12, R11 ;  /* 0x0000000c0d0e7389 */ /* 0x00006400000c000b */
[----:B01----:R-:W-:Y:S01]  /*1ba80*/  ENDCOLLECTIVE ;  /* 0x000000000000791b */ /* 0x003fe20003800000 */
.L_x_15795:
[----:B------:R-:W-:-:S04]  /*1ba90*/  @!P3 LEA R28, P5, R43, R3, 0x1 ;  /* 0x000000032b1cb211 */ /* 0x000fc800078a08ff */
[----:B------:R-:W-:Y:S01]  /*1baa0*/  @!P3 LEA.HI.X R3, R43, R0, R44, 0x1, P5 ;  /* 0x000000002b03b211 */ /* 0x000fe200028f0c2c */
[----:B------:R-:W-:Y:S02]  /*1bab0*/  IMAD.MOV.U32 R13, RZ, RZ, R40 ;  /* 0x000000ffff0d7224 */ /* 0x000fe400078e0028 */
[----:B------:R-:W-:-:S07]  /*1bac0*/  IMAD.MOV.U32 R8, RZ, RZ, R14 ;  /* 0x000000ffff087224 */ /* 0x000fce00078e000e */
[----:B------:R-:W-:Y:S05]  /*1bad0*/  WARPSYNC.COLLECTIVE R15, `(.L_x_15796) ;  /* 0x000000000f087348 */ /* 0x000fea0003c00000 */
[----:B------:R0:W1:Y:S02]  /*1bae0*/  SHFL.IDX P6, R14, R13, R12, R11 ;  /* 0x0000000c0d0e7389 */ /* 0x00006400000c000b */
[----:B01----:R-:W-:Y:S01]  /*1baf0*/  ENDCOLLECTIVE ;  /* 0x000000000000791b */ /* 0x003fe20003800000 */
.L_x_15796:
[----:B------:R-:W-:Y:S02]  /*1bb00*/  IMAD.MOV.U32 R13, RZ, RZ, R41 ;  /* 0x000000ffff0d7224 */ /* 0x000fe400078e0029 */
[----:B------:R-:W-:Y:S02]  /*1bb10*/  IMAD.MOV.U32 R12, RZ, RZ, 0x2 ;  /* 0x00000002ff0c7424 */ /* 0x000fe400078e00ff */
[----:B------:R-:W-:-:S07]  /*1bb20*/  IMAD.MOV.U32 R9, RZ, RZ, R14 ;  /* 0x000000ffff097224 */ /* 0x000fce00078e000e */
[----:B------:R-:W-:Y:S05]  /*1bb30*/  WARPSYNC.COLLECTIVE R15, `(.L_x_15797) ;  /* 0x000000000f087348 */ /* 0x000fea0003c00000 */
[----:B------:R0:W1:Y:S02]  /*1bb40*/  SHFL.IDX P6, R14, R13, R12, R11 ;  /* 0x0000000c0d0e7389 */ /* 0x00006400000c000b */
[----:B01----:R-:W-:Y:S01]  /*1bb50*/  ENDCOLLECTIVE ;  /* 0x000000000000791b */ /* 0x003fe20003800000 */
.L_x_15797:
        /* <DEDUP_REMOVED lines=11> */
.L_x_15798:
[----:B------:R-:W-:Y:S02]  /*1bc10*/  IMAD.MOV.U32 R13, RZ, RZ, R41 ;  /* 0x000000ffff0d7224 */ /* 0x000fe400078e0029 */
[----:B------:R-:W-:Y:S01]  /*1bc20*/  IMAD.MOV.U32 R12, RZ, RZ, 0x3 ;  /* 0x00000003ff0c7424 */ /* 0x000fe200078e00ff */
[----:B------:R-:W-:-:S13]  /*1bc30*/  @!P2 LEA R46, P5, R43, R14, 0x1 ;  /* 0x0000000e2b2ea211 */ /* 0x000fda00078a08ff */
[----:B------:R-:W-:Y:S05]  /*1bc40*/  WARPSYNC.COLLECTIVE R15, `(.L_x_15799) ;  /* 0x000000000f087348 */ /* 0x000fea0003c00000 */
[----:B------:R0:W1:Y:S02]  /*1bc50*/  SHFL.IDX P6, R14, R13, R12, R11 ;  /* 0x0000000c0d0e7389 */ /* 0x00006400000c000b */
[----:B01----:R-:W-:Y:S01]  /*1bc60*/  ENDCOLLECTIVE ;  /* 0x000000000000791b */ /* 0x003fe20003800000 */
.L_x_15799:
[----:B------:R-:W-:Y:S01]  /*1bc70*/  @!P2 LEA.HI.X R47, R43, R10, R44, 0x1, P5 ;  /* 0x0000000a2b2fa211 */ /* 0x000fe200028f0c2c */
[----:B------:R-:W-:-:S04]  /*1bc80*/  @!P2 IMAD.MOV.U32 R4, RZ, RZ, R46 ;  /* 0x000000ffff04a224 */ /* 0x000fc800078e002e */
[----:B------:R-:W-:-:S05]  /*1bc90*/  @!P2 IMAD.MOV.U32 R5, RZ, RZ, R47 ;  /* 0x000000ffff05a224 */ /* 0x000fca00078e002f */
[----:B------:R0:W-:Y:S01]  /*1bca0*/  @!P2 ST.E.128 desc[UR40][R4.64], R32 ;  /* 0x000000200400a985 */ /* 0x0001e2000c101d28 */
[----:B------:R-:W-:Y:S01]  /*1bcb0*/  MOV R13, R40 ;  /* 0x00000028000d7202 */ /* 0x000fe20000000f00 */
[----:B------:R-:W-:-:S07]  /*1bcc0*/  IMAD.MOV.U32 R0, RZ, RZ, R14 ;  /* 0x000000ffff007224 */ /* 0x000fce00078e000e */
[----:B0-----:R-:W-:Y:S05]  /*1bcd0*/  WARPSYNC.COLLECTIVE R15, `(.L_x_15800) ;  /* 0x000000000f087348 */ /* 0x001fea0003c00000 */
[----:B------:R1:W2:Y:S02]  /*1bce0*/  SHFL.IDX P6, R14, R13, R12, R11 ;  /* 0x0000000c0d0e7389 */ /* 0x0002a400000c000b */
[----:B012---:R-:W-:Y:S01]  /*1bcf0*/  ENDCOLLECTIVE ;  /* 0x000000000000791b */ /* 0x007fe20003800000 */
.L_x_15800:
[----:B------:R-:W-:Y:S05]  /*1bd00*/  BRA `(.L_x_15801) ;  /* 0xffffff5800947947 */ /* 0x000fea000383ffff */
.L_x_15611:
[----:B------:R-:W-:Y:S01]  /*1bd10*/  IMAD.MOV.U32 R13, RZ, RZ, R4 ;  /* 0x000000ffff0d7224 */ /* 0x000fe200078e0004 */
[----:B------:R-:W-:Y:S01]  /*1bd20*/  MOV R15, 0xffffffff ;  /* 0xffffffff000f7802 */ /* 0x000fe20000000f00 */
[----:B------:R-:W-:Y:S02]  /*1bd30*/  IMAD.MOV.U32 R12, RZ, RZ, RZ ;  /* 0x000000ffff0c7224 */ /* 0x000fe400078e00ff */
[----:B------:R-:W-:-:S07]  /*1bd40*/  IMAD.MOV.U32 R11, RZ, RZ, 0x1c1f ;  /* 0x00001c1fff0b7424 */ /* 0x000fce00078e00ff */
[----:B------:R-:W-:Y:S05]  /*1bd50*/  WARPSYNC.COLLECTIVE R15, `(.L_x_15802) ;  /* 0x000000000f087348 */ /* 0x000fea0003c00000 */
[----:B------:R0:W1:Y:S02]  /*1bd60*/  SHFL.IDX P6, R14, R13, R12, R11 ;  /* 0x0000000c0d0e7389 */ /* 0x00006400000c000b */
[----:B01----:R-:W-:Y:S01]  /*1bd70*/  ENDCOLLECTIVE ;  /* 0x000000000000791b */ /* 0x003fe20003800000 */
.L_x_15802:
[----:B------:R-:W-:Y:S02]  /*1bd80*/  IMAD.MOV.U32 R13, RZ, RZ, R0 ;  /* 0x000000ffff0d7224 */ /* 0x000fe400078e0000 */
[----:B------:R-:W-:-:S07]  /*1bd90*/  IMAD.MOV.U32 R3, RZ, RZ, R14 ;  /* 0x000000ffff037224 */ /* 0x000fce00078e000e */
[----:B------:R-:W-:Y:S05]  /*1bda0*/  WARPSYNC.COLLECTIVE R15, `(.L_x_15803) ;  /* 0x000000000f087348 */ /* 0x000fea0003c00000 */
[----:B------:R0:W1:Y:S02]  /*1bdb0*/  SHFL.IDX P6, R14, R13, R12, R11 ;  /* 0x0000000c0d0e7389 */ /* 0x00006400000c000b */
[----:B01----:R-:W-:Y:S01]  /*1bdc0*/  ENDCOLLECTIVE ;  /* 0x000000000000791b */ /* 0x003fe20003800000 */
.L_x_15803:
[----:B------:R-:W-:Y:S05]  /*1bdd0*/  BRA `(.L_x_15804) ;  /* 0xffffff5c00707947 */ /* 0x000fea000383ffff */
.L_x_15614:
[----:B------:R-:W-:Y:S01]  /*1bde0*/  BSSY B1, `(.L_x_15805) ;  /* 0x0000008000017945 */ /* 0x000fe20003800000 */
[----:B---3--:R-:W-:Y:S01]  /*1bdf0*/  IMAD.MOV.U32 R13, RZ, RZ, R4 ;  /* 0x000000ffff0d7224 */ /* 0x008fe200078e0004 */
[----:B------:R-:W-:Y:S01]  /*1be00*/  MOV R15, 0xffffffff ;  /* 0xffffffff000f7802 */ /* 0x000fe20000000f00 */
[----:B------:R-:W-:Y:S02]  /*1be10*/  IMAD.MOV.U32 R12, RZ, RZ, 0x1 ;  /* 0x00000001ff0c7424 */ /* 0x000fe400078e00ff */
[----:B------:R-:W-:-:S07]  /*1be20*/  IMAD.MOV.U32 R11, RZ, RZ, 0x1c1f ;  /* 0x00001c1fff0b7424 */ /* 0x000fce00078e00ff */
[----:B012---:R-:W-:Y:S05]  /*1be30*/  WARPSYNC.COLLECTIVE R15, `(.L_x_15806) ;  /* 0x000000000f087348 */ /* 0x007fea0003c00000 */
[----:B--2---:R2:W3:Y:S02]  /*1be40*/  SHFL.IDX P6, R14, R13, R12, R11 ;  /* 0x0000000c0d0e7389 */ /* 0x0044e400000c000b */
[----:B0123--:R-:W-:Y:S01]  /*1be50*/  ENDCOLLECTIVE ;  /* 0x000000000000791b */ /* 0x00ffe20003800000 */
.L_x_15806:
[----:B------:R-:W-:Y:S05]  /*1be60*/  BSYNC B1 ;  /* 0x0000000000017941 */ /* 0x000fea0003800000 */
.L_x_15805:
        /* <DEDUP_REMOVED lines=8> */
.L_x_15807:
[----:B------:R-:W-:Y:S05]  /*1bef0*/  BRA `(.L_x_15808) ;  /* 0xffffff5c00cc7947 */ /* 0x000fea000383ffff */
.L_x_15618:
[----:B------:R-:W-:Y:S01]  /*1bf00*/  MOV R13, R20 ;  /* 0x00000014000d7202 */ /* 0x000fe20000000f00 */
[----:B------:R-:W-:Y:S02]  /*1bf10*/  IMAD.MOV.U32 R12, RZ, RZ, RZ ;  /* 0x000000ffff0c7224 */ /* 0x000fe400078e00ff */
[----:B------:R-:W-:Y:S02]  /*1bf20*/  IMAD.MOV.U32 R11, RZ, RZ, 0x181f ;  /* 0x0000181fff0b7424 */ /* 0x000fe400078e00ff */
[----:B------:R-:W-:Y:S02]  /*1bf30*/  IMAD.MOV.U32 R15, RZ, RZ, -0x1 ;  /* 0xffffffffff0f7424 */ /* 0x000fe400078e00ff */
[----:B------:R-:W-:Y:S01]  /*1bf40*/  IMAD R21, R24, R25, RZ ;  /* 0x0000001918157224 */ /* 0x000fe200078e02ff */
[----:B------:R-:W-:-:S07]  /*1bf50*/  IADD3 R24, R27, R28, RZ ;  /* 0x0000001c1b187210 */ /* 0x000fce0007ffe0ff */
[----:B0-----:R-:W-:Y:S05]  /*1bf60*/  WARPSYNC.COLLECTIVE R15, `(.L_x_15809) ;  /* 0x000000000f087348 */ /* 0x001fea0003c00000 */
[----:B------:R1:W2:Y:S02]  /*1bf70*/  SHFL.IDX P6, R14, R13, R12, R11 ;  /* 0x0000000c0d0e7389 */ /* 0x0002a400000c000b */
[----:B012---:R-:W-:Y:S01]  /*1bf80*/  ENDCOLLECTIVE ;  /* 0x000000000000791b */ /* 0x007fe20003800000 */
.L_x_15809:
[C---:B------:R-:W-:Y:S01]  /*1bf90*/  ISETP.GE.OR P3, PT, R24.reuse, R21, P0 ;  /* 0x000000151800720c */ /* 0x040fe20000766670 */
[----:B------:R-:W-:-:S05]  /*1bfa0*/  VIADD R8, R24, 0x30 ;  /* 0x0000003018087836 */ /* 0x000fca0000000000 */
[----:B------:R-:W-:Y:S02]  /*1bfb0*/  ISETP.GE.OR P4, PT, R8, R21, P0 ;  /* 0x000000150800720c */ /* 0x000fe40000786670 */
[----:B------:R-:W-:Y:S01]  /*1bfc0*/  IADD3 R8, R24, 0x60, RZ ;  /* 0x0000006018087810 */ /* 0x000fe20007ffe0ff */
[----:B------:R-:W-:-:S03]  /*1bfd0*/  IMAD.MOV.U32 R13, RZ, RZ, R7 ;  /* 0x000000ffff0d7224 */ /* 0x000fc600078e0007 */
[----:B------:R-:W-:Y:S01]  /*1bfe0*/  ISETP.GE.OR P2, PT, R8, R21, P0 ;  /* 0x000000150800720c */ /* 0x000fe20000746670 */
[----:B------:R-:W-:-:S12]  /*1bff0*/  IMAD.MOV.U32 R0, RZ, RZ, R14 ;  /* 0x000000ffff007224 */ /* 0x000fd800078e000e */
[----:B------:R-:W-:Y:S05]  /*1c000*/  WARPSYNC.COLLECTIVE R15, `(.L_x_15810) ;  /* 0x000000000f087348 */ /* 0x000fea0003c00000 */
[----:B------:R0:W1:Y:S02]  /*1c010*/  SHFL.IDX P6, R14, R13, R12, R11 ;  /* 0x0000000c0d0e7389 */ /* 0x00006400000c000b */
[----:B01----:R-:W-:Y:S01]  /*1c020*/  ENDCOLLECTIVE ;  /* 0x000000000000791b */ /* 0x003fe20003800000 */
.L_x_15810:
[----:B------:R-:W-:Y:S02]  /*1c030*/  IMAD.MOV.U32 R13, RZ, RZ, R20 ;  /* 0x000000ffff0d7224 */ /* 0x000fe400078e0014 */
[----:B------:R-:W-:Y:S01]  /*1c040*/  IMAD.MOV.U32 R12, RZ, RZ, 0x1 ;  /* 0x00000001ff0c7424 */ /* 0x000fe200078e00ff */
[----:B------:R-:W-:-:S07]  /*1c050*/  MOV R3, R14 ;  /* 0x0000000e00037202 */ /* 0x000fce0000000f00 */
[----:B------:R-:W-:Y:S05]  /*1c060*/  WARPSYNC.COLLECTIVE R15, `(.L_x_15811) ;  /* 0x000000000f087348 */ /* 0x000fea0003c00000 */
[----:B------:R0:W1:Y:S02]  /*1c070*/  SHFL.IDX P6, R14, R13, R12, R11 ;  /* 0x0000000c0d0e7389 */ /* 0x00006400000c000b */
[----:B01----:R-:W-:Y:S01]  /*1c080*/  ENDCOLLECTIVE ;  /* 0x000000000000791b */ /* 0x003fe20003800000 */
.L_x_15811:
[----:B------:R-:W-:-:S04]  /*1c090*/  @!P3 LEA R10, P5, R43, R3, 0x1 ;  /* 0x000000032b0ab211 */ /* 0x000fc800078a08ff */
[----:B------:R-:W-:Y:S01]  /*1c0a0*/  @!P3 LEA.HI.X R3, R43, R0, R44, 0x1, P5 ;  /* 0x000000002b03b211 */ /* 0x000fe200028f0c2c */
[----:B------:R-:W-:Y:S02]  /*1c0b0*/  IMAD.MOV.U32 R13, RZ, RZ, R7 ;  /* 0x000000ffff0d7224 */ /* 0x000fe400078e0007 */
[----:B------:R-:W-:-:S07]  /*1c0c0*/  IMAD.MOV.U32 R4, RZ, RZ, R14 ;  /* 0x000000ffff047224 */ /* 0x000fce00078e000e */
[----:B------:R-:W-:Y:S05]  /*1c0d0*/  WARPSYNC.COLLECTIVE R15, `(.L_x_15812) ;  /* 0x000000000f087348 */ /* 0x000fea0003c00000 */
[----:B------:R0:W1:Y:S02]  /*1c0e0*/  SHFL.IDX P6, R14, R13, R12, R11 ;  /* 0x0000000c0d0e7389 */ /* 0x00006400000c000b */
[----:B01----:R-:W-:Y:S01]  /*1c0f0*/  ENDCOLLECTIVE ;  /* 0x000000000000791b */ /* 0x003fe20003800000 */
.L_x_15812:
[----:B------:R-:W-:Y:S02]  /*1c100*/  IMAD.MOV.U32 R13, RZ, RZ, R20 ;  /* 0x000000ffff0d7224 */ /* 0x000fe400078e0014 */
[----:B------:R-:W-:Y:S02]  /*1c110*/  IMAD.MOV.U32 R12, RZ, RZ, 0x2 ;  /* 0x00000002ff0c7424 */ /* 0x000fe400078e00ff */
[----:B------:R-:W-:-:S07]  /*1c120*/  IMAD.MOV.U32 R5, RZ, RZ, R14 ;  /* 0x000000ffff057224 */ /* 0x000fce00078e000e */
[----:B------:R-:W-:Y:S05]  /*1c130*/  WARPSYNC.COLLECTIVE R15, `(.L_x_15813) ;  /* 0x000000000f087348 */ /* 0x000fea0003c00000 */
[----:B------:R0:W1:Y:S02]  /*1c140*/  SHFL.IDX P6, R14, R13, R12, R11 ;  /* 0x0000000c0d0e7389 */ /* 0x00006400000c000b */
[----:B01----:R-:W-:Y:S01]  /*1c150*/  ENDCOLLECTIVE ;  /* 0x000000000000791b */ /* 0x003fe20003800000 */
.L_x_15813:
[----:B------:R-:W-:-:S04]  /*1c160*/  @!P4 LEA R8, P1, R43, R5, 0x1 ;  /* 0x000000052b08c211 */ /* 0x000fc800078208ff */
[----:B------:R-:W-:Y:S01]  /*1c170*/  @!P4 LEA.HI.X R9, R43, R4, R44, 0x1, P1 ;  /* 0x000000042b09c211 */ /* 0x000fe200008f0c2c */
[----:B------:R-:W-:Y:S02]  /*1c180*/  IMAD.MOV.U32 R13, RZ, RZ, R7 ;  /* 0x000000ffff0d7224 */ /* 0x000fe400078e0007 */
[----:B------:R-:W-:-:S07]  /*1c190*/  IMAD.MOV.U32 R6, RZ, RZ, R14 ;  /* 0x000000ffff067224 */ /* 0x000fce00078e000e */
[----:B------:R-:W-:Y:S05]  /*1c1a0*/  WARPSYNC.COLLECTIVE R15, `(.L_x_15814) ;  /* 0x000000000f087348 */ /* 0x000fea0003c00000 */
[----:B------:R0:W1:Y:S02]  /*1c1b0*/  SHFL.IDX P6, R14, R13, R12, R11 ;  /* 0x0000000c0d0e7389 */ /* 0x00006400000c000b */
[----:B01----:R-:W-:Y:S01]  /*1c1c0*/  ENDCOLLECTIVE ;  /* 0x000000000000791b */ /* 0x003fe20003800000 */
.L_x_15814:
        /* <DEDUP_REMOVED lines=12> */
.L_x_15815:
[----:B------:R0:W-:Y:S01]  /*1c290*/  @!P2 ST.E.128 desc[UR40][R4.64], RZ ;  /* 0x000000ff0400a985 */ /* 0x0001e2000c101d28 */
[----:B------:R-:W-:Y:S01]  /*1c2a0*/  MOV R13, R7 ;  /* 0x00000007000d7202 */ /* 0x000fe20000000f00 */
[----:B------:R-:W-:-:S07]  /*1c2b0*/  IMAD.MOV.U32 R0, RZ, RZ, R14 ;  /* 0x000000ffff007224 */ /* 0x000fce00078e000e */
[----:B0-----:R-:W-:Y:S05]  /*1c2c0*/  WARPSYNC.COLLECTIVE R15, `(.L_x_15816) ;  /* 0x000000000f087348 */ /* 0x001fea0003c00000 */
[----:B------:R1:W2:Y:S02]  /*1c2d0*/  SHFL.IDX P6, R14, R13, R12, R11 ;  /* 0x0000000c0d0e7389 */ /* 0x0002a400000c000b */
[----:B012---:R-:W-:Y:S01]  /*1c2e0*/  ENDCOLLECTIVE ;  /* 0x000000000000791b */ /* 0x007fe20003800000 */
.L_x_15816:
[----:B------:R-:W-:Y:S05]  /*1c2f0*/  BRA `(.L_x_15817) ;  /* 0xffffff6400dc7947 */ /* 0x000fea000383ffff */
.L_x_15637:
        /* <DEDUP_REMOVED lines=11> */
.L_x_15819:
[----:B------:R-:W-:Y:S05]  /*1c3b0*/  BSYNC B1 ;  /* 0x0000000000017941 */ /* 0x000fea0003800000 */
.L_x_15818:
[----:B------:R-:W-:Y:S05]  /*1c3c0*/  BRA `(.L_x_15820) ;  /* 0xffffff8000c07947 */ /* 0x000fea000383ffff */
.L_x_15639:
[----:B------:R-:W-:Y:S01]  /*1c3d0*/  BSSY B1, `(.L_x_15821) ;  /* 0x0000006000017945 */ /* 0x000fe20003800000 */
[----:B------:R-:W-:-:S07]  /*1c3e0*/  MOV R15, 0xffffffff ;  /* 0xffffffff000f7802 */ /* 0x000fce0000000f00 */
[----:B012---:R-:W-:Y:S05]  /*1c3f0*/  WARPSYNC.COLLECTIVE R15, `(.L_x_15822) ;  /* 0x000000000f0c7348 */ /* 0x007fea0003c00000 */
[----:B------:R-:W-:Y:S02]  /*1c400*/  ELECT P6, UR62, PT ;  /* 0x00000000003e782f */ /* 0x000fe400038c0000 */
[----:B------:R-:W-:Y:S01]  /*1c410*/  MOV R14, UR62 ;  /* 0x0000003e000e7c02 */ /* 0x000fe20008000f00 */
[----:B012---:R-:W-:Y:S10]  /*1c420*/  ENDCOLLECTIVE ;  /* 0x000000000000791b */ /* 0x007ff40003800000 */
.L_x_15822:
[----:B------:R-:W-:Y:S05]  /*1c430*/  BSYNC B1 ;  /* 0x0000000000017941 */ /* 0x000fea0003800000 */
.L_x_15821:
[----:B------:R-:W-:Y:S05]  /*1c440*/  BRA `(.L_x_15638) ;  /* 0xffffff8000b87947 */ /* 0x000fea000383ffff */
.L_x_15641:
[----:B--2---:R2:W3:Y:S02]  /*1c450*/  SYNCS.PHASECHK.TRANS64.TRYWAIT P0, [R16+URZ+0x16820], R6 ;  /* 0x01682006100075a7 */ /* 0x0044e4000800017f */
[----:B---3--:R-:W-:Y:S05]  /*1c460*/  @!P0 NANOSLEEP.SYNCS 0x989680 ;  /* 0x009896800000895d */ /* 0x008fea0003900000 */
[----:B------:R-:W3:Y:S02]  /*1c470*/  @!P0 SYNCS.PHASECHK.TRANS64 P0, [R16+URZ+0x16820], R6 ;  /* 0x01682006100085a7 */ /* 0x000ee4000800007f */
[----:B---3--:R-:W-:Y:S05]  /*1c480*/  @!P0 BRA `(.L_x_15641) ;  /* 0xfffffffc00f08947 */ /* 0x008fea000383ffff */
[----:B------:R-:W-:Y:S05]  /*1c490*/  BRA `(.L_x_15823) ;  /* 0xffffff8000c87947 */ /* 0x000fea000383ffff */
.L_x_15645:
[----:B--2---:R2:W3:Y:S02]  /*1c4a0*/  SYNCS.PHASECHK.TRANS64.TRYWAIT P0, [R6+URZ+0x168a0], R7 ;  /* 0x0168a007060075a7 */ /* 0x0044e4000800017f */
[----:B---3--:R-:W-:Y:S05]  /*1c4b0*/  @!P0 NANOSLEEP.SYNCS 0x989680 ;  /* 0x009896800000895d */ /* 0x008fea0003900000 */
[----:B------:R-:W3:Y:S02]  /*1c4c0*/  @!P0 SYNCS.PHASECHK.TRANS64 P0, [R6+URZ+0x168a0], R7 ;  /* 0x0168a007060085a7 */ /* 0x000ee4000800007f */
[----:B---3--:R-:W-:Y:S05]  /*1c4d0*/  @!P0 BRA `(.L_x_15645) ;  /* 0xfffffffc00f08947 */ /* 0x008fea000383ffff */
[----:B------:R-:W-:Y:S05]  /*1c4e0*/  BRA `(.L_x_15824) ;  /* 0xffffff8000e47947 */ /* 0x000fea000383ffff */
.L_x_15650:
[----:B0-----:R0:W1:Y:S02]  /*1c4f0*/  SYNCS.PHASECHK.TRANS64.TRYWAIT P0, [R6+URZ+0x168c0], R7 ;  /* 0x0168c007060075a7 */ /* 0x001064000800017f */
[----:B-1----:R-:W-:Y:S05]  /*1c500*/  @!P0 NANOSLEEP.SYNCS 0x989680 ;  /* 0x009896800000895d */ /* 0x002fea0003900000 */
[----:B------:R-:W1:Y:S02]  /*1c510*/  @!P0 SYNCS.PHASECHK.TRANS64 P0, [R6+URZ+0x168c0], R7 ;  /* 0x0168c007060085a7 */ /* 0x000e64000800007f */
[----:B-1----:R-:W-:Y:S05]  /*1c520*/  @!P0 BRA `(.L_x_15650) ;  /* 0xfffffffc00f08947 */ /* 0x002fea000383ffff */
[----:B------:R-:W-:Y:S05]  /*1c530*/  BRA `(.L_x_15825) ;  /* 0xffffff8400647947 */ /* 0x000fea000383ffff */
.L_x_15657:
[----:B0-----:R0:W3:Y:S02]  /*1c540*/  SYNCS.PHASECHK.TRANS64.TRYWAIT P1, [R6+URZ+0x168a0], R7 ;  /* 0x0168a007060075a7 */ /* 0x0010e4000802017f */
[----:B---3--:R-:W-:Y:S05]  /*1c550*/  @!P1 NANOSLEEP.SYNCS 0x989680 ;  /* 0x009896800000995d */ /* 0x008fea0003900000 */
[----:B------:R-:W3:Y:S02]  /*1c560*/  @!P1 SYNCS.PHASECHK.TRANS64 P1, [R6+URZ+0x168a0], R7 ;  /* 0x0168a007060095a7 */ /* 0x000ee4000802007f */
[----:B---3--:R-:W-:Y:S05]  /*1c570*/  @!P1 BRA `(.L_x_15657) ;  /* 0xfffffffc00f09947 */ /* 0x008fea000383ffff */
[----:B------:R-:W-:Y:S05]  /*1c580*/  BRA `(.L_x_15826) ;  /* 0xffffff8800307947 */ /* 0x000fea000383ffff */
.L_x_15662:
[----:B-1----:R1:W2:Y:S02]  /*1c590*/  SYNCS.PHASECHK.TRANS64.TRYWAIT P1, [R6+URZ+0x168c0], R7 ;  /* 0x0168c007060075a7 */ /* 0x0022a4000802017f */
[----:B--2---:R-:W-:Y:S05]  /*1c5a0*/  @!P1 NANOSLEEP.SYNCS 0x989680 ;  /* 0x009896800000995d */ /* 0x004fea0003900000 */
[----:B------:R-:W2:Y:S02]  /*1c5b0*/  @!P1 SYNCS.PHASECHK.TRANS64 P1, [R6+URZ+0x168c0], R7 ;  /* 0x0168c007060095a7 */ /* 0x000ea4000802007f */
[----:B--2---:R-:W-:Y:S05]  /*1c5c0*/  @!P1 BRA `(.L_x_15662) ;  /* 0xfffffffc00f09947 */ /* 0x004fea000383ffff */
[----:B------:R-:W-:Y:S05]  /*1c5d0*/  BRA `(.L_x_15827) ;  /* 0xffffff8800a87947 */ /* 0x000fea000383ffff */
.L_x_15677:
        /* <DEDUP_REMOVED lines=11> */
.L_x_15829:
[----:B------:R-:W-:Y:S05]  /*1c690*/  BSYNC B0 ;  /* 0x0000000000007941 */ /* 0x000fea0003800000 */
.L_x_15828:
[----:B------:R-:W-:Y:S05]  /*1c6a0*/  BRA `(.L_x_15830) ;  /* 0xffffff9400ec7947 */ /* 0x000fea000383ffff */
.L_x_15680:
[----:B0-----:R0:W1:Y:S02]  /*1c6b0*/  SYNCS.PHASECHK.TRANS64.TRYWAIT P0, [R3+URZ+0x16840], R4 ;  /* 0x01684004030075a7 */ /* 0x001064000800017f */
[----:B-1----:R-:W-:Y:S05]  /*1c6c0*/  @!P0 NANOSLEEP.SYNCS 0x989680 ;  /* 0x009896800000895d */ /* 0x002fea0003900000 */
[----:B------:R-:W1:Y:S02]  /*1c6d0*/  @!P0 SYNCS.PHASECHK.TRANS64 P0, [R3+URZ+0x16840], R4 ;  /* 0x01684004030085a7 */ /* 0x000e64000800007f */
[----:B-1----:R-:W-:Y:S05]  /*1c6e0*/  @!P0 BRA `(.L_x_15680) ;  /* 0xfffffffc00f08947 */ /* 0x002fea000383ffff */
[----:B------:R-:W-:Y:S05]  /*1c6f0*/  BRA `(.L_x_15831) ;  /* 0xffffff98003c7947 */ /* 0x000fea000383ffff */
.L_x_15681:
        /* <DEDUP_REMOVED lines=8> */
.L_x_15833:
[----:B------:R-:W-:Y:S05]  /*1c780*/  BSYNC B0 ;  /* 0x0000000000007941 */ /* 0x000fea0003800000 */
.L_x_15832:
        /* <DEDUP_REMOVED lines=9> */
.L_x_15834:
[----:B------:R-:W-:Y:S01]  /*1c820*/  IMAD.MOV.U32 R13, RZ, RZ, R2 ;  /* 0x000000ffff0d7224 */ /* 0x000fe200078e0002 */
[----:B------:R-:W-:Y:S01]  /*1c830*/  MOV R12, 0x1 ;  /* 0x00000001000c7802 */ /* 0x000fe20000000f00 */
[----:B------:R-:W-:-:S07]  /*1c840*/  IMAD.MOV.U32 R7, RZ, RZ, R14 ;  /* 0x000000ffff077224 */ /* 0x000fce00078e000e */
[----:B------:R-:W-:Y:S05]  /*1c850*/  WARPSYNC.COLLECTIVE R15, `(.L_x_15835) ;  /* 0x000000000f087348 */ /* 0x000fea0003c00000 */
[----:B------:R0:W1:Y:S02]  /*1c860*/  SHFL.IDX P6, R14, R13, R12, R11 ;  /* 0x0000000c0d0e7389 */ /* 0x00006400000c000b */
[----:B01----:R-:W-:Y:S01]  /*1c870*/  ENDCOLLECTIVE ;  /* 0x000000000000791b */ /* 0x003fe20003800000 */
.L_x_15835:
        /* <DEDUP_REMOVED lines=15> */
.L_x_15836:
[----:B------:R-:W-:Y:S01]  /*1c970*/  @P0 IMAD R8, R5, 0x2, R16 ;  /* 0x0000000205080824 */ /* 0x000fe200078e0210 */
[----:B------:R-:W-:Y:S01]  /*1c980*/  MOV R13, R2 ;  /* 0x00000002000d7202 */ /* 0x000fe20000000f00 */
[----:B------:R-:W-:Y:S02]  /*1c990*/  IMAD.MOV.U32 R12, RZ, RZ, 0x2 ;  /* 0x00000002ff0c7424 */ /* 0x000fe400078e00ff */
[----:B------:R-:W-:-:S07]  /*1c9a0*/  IMAD.MOV.U32 R7, RZ, RZ, R14 ;  /* 0x000000ffff077224 */ /* 0x000fce00078e000e */
[----:B------:R-:W-:Y:S05]  /*1c9b0*/  WARPSYNC.COLLECTIVE R15, `(.L_x_15837) ;  /* 0x000000000f087348 */ /* 0x000fea0003c00000 */
[----:B------:R0:W1:Y:S02]  /*1c9c0*/  SHFL.IDX P6, R14, R13, R12, R11 ;  /* 0x0000000c0d0e7389 */ /* 0x00006400000c000b */
[----:B01----:R-:W-:Y:S01]  /*1c9d0*/  ENDCOLLECTIVE ;  /* 0x000000000000791b */ /* 0x003fe20003800000 */
.L_x_15837:
        /* <DEDUP_REMOVED lines=15> */
.L_x_15838:
[----:B------:R-:W-:Y:S01]  /*1cad0*/  @P0 LEA R8, R5, R16, 0x1 ;  /* 0x0000001005080211 */ /* 0x000fe200078e08ff */
[----:B------:R-:W-:Y:S02]  /*1cae0*/  IMAD.MOV.U32 R13, RZ, RZ, R2 ;  /* 0x000000ffff0d7224 */ /* 0x000fe400078e0002 */
[----:B------:R-:W-:Y:S02]  /*1caf0*/  IMAD.MOV.U32 R12, RZ, RZ, 0x3 ;  /* 0x00000003ff0c7424 */ /* 0x000fe400078e00ff */
[----:B------:R-:W-:-:S07]  /*1cb00*/  IMAD.MOV.U32 R7, RZ, RZ, R14 ;  /* 0x000000ffff077224 */ /* 0x000fce00078e000e */
[----:B------:R-:W-:Y:S05]  /*1cb10*/  WARPSYNC.COLLECTIVE R15, `(.L_x_15839) ;  /* 0x000000000f087348 */ /* 0x000fea0003c00000 */
[----:B------:R0:W1:Y:S02]  /*1cb20*/  SHFL.IDX P6, R14, R13, R12, R11 ;  /* 0x0000000c0d0e7389 */ /* 0x00006400000c000b */
[----:B01----:R-:W-:Y:S01]  /*1cb30*/  ENDCOLLECTIVE ;  /* 0x000000000000791b */ /* 0x003fe20003800000 */
.L_x_15839:
        /* <DEDUP_REMOVED lines=15> */
.L_x_15840:
[----:B------:R-:W-:Y:S02]  /*1cc30*/  @P0 IMAD R8, R5, 0x2, R16 ;  /* 0x0000000205080824 */ /* 0x000fe400078e0210 */
[----:B------:R-:W-:Y:S02]  /*1cc40*/  IMAD.MOV.U32 R13, RZ, RZ, R2 ;  /* 0x000000ffff0d7224 */ /* 0x000fe400078e0002 */
[----:B------:R-:W-:Y:S02]  /*1cc50*/  IMAD.MOV.U32 R12, RZ, RZ, 0x4 ;  /* 0x00000004ff0c7424 */ /* 0x000fe400078e00ff */
[----:B------:R-:W-:-:S07]  /*1cc60*/  IMAD.MOV.U32 R7, RZ, RZ, R14 ;  /* 0x000000ffff077224 */ /* 0x000fce00078e000e */
[----:B------:R-:W-:Y:S05]  /*1cc70*/  WARPSYNC.COLLECTIVE R15, `(.L_x_15841) ;  /* 0x000000000f087348 */ /* 0x000fea0003c00000 */
[----:B------:R0:W1:Y:S02]  /*1cc80*/  SHFL.IDX P6, R14, R13, R12, R11 ;  /* 0x0000000c0d0e7389 */ /* 0x00006400000c000b */
[----:B01----:R-:W-:Y:S01]  /*1cc90*/  ENDCOLLECTIVE ;  /* 0x000000000000791b */ /* 0x003fe20003800000 */
.L_x_15841:
        /* <DEDUP_REMOVED lines=15> */
.L_x_15842:
[----:B------:R-:W-:Y:S02]  /*1cd90*/  @P0 IMAD R8, R5, 0x2, R16 ;  /* 0x0000000205080824 */ /* 0x000fe400078e0210 */
[----:B------:R-:W-:Y:S02]  /*1cda0*/  IMAD.MOV.U32 R13, RZ, RZ, R2 ;  /* 0x000000ffff0d7224 */ /* 0x000fe400078e0002 */
[----:B------:R-:W-:Y:S01]  /*1cdb0*/  IMAD.MOV.U32 R12, RZ, RZ, 0x5 ;  /* 0x00000005ff0c7424 */ /* 0x000fe200078e00ff */
[----:B------:R-:W-:-:S07]  /*1cdc0*/  MOV R7, R14 ;  /* 0x0000000e00077202 */ /* 0x000fce0000000f00 */
[----:B------:R-:W-:Y:S05]  /*1cdd0*/  WARPSYNC.COLLECTIVE R15, `(.L_x_15843) ;  /* 0x000000000f087348 */ /* 0x000fea0003c00000 */
[----:B------:R0:W1:Y:S02]  /*1cde0*/  SHFL.IDX P6, R14, R13, R12, R11 ;  /* 0x0000000c0d0e7389 */ /* 0x00006400000c000b */
[----:B01----:R-:W-:Y:S01]  /*1cdf0*/  ENDCOLLECTIVE ;  /* 0x000000000000791b */ /* 0x003fe20003800000 */
.L_x_15843:
        /* <DEDUP_REMOVED lines=15> */
.L_x_15844:
[----:B------:R-:W-:Y:S02]  /*1cef0*/  @P0 IMAD R8, R5, 0x2, R16 ;  /* 0x0000000205080824 */ /* 0x000fe400078e0210 */
[----:B------:R-:W-:Y:S02]  /*1cf00*/  IMAD.MOV.U32 R13, RZ, RZ, R2 ;  /* 0x000000ffff0d7224 */ /* 0x000fe400078e0002 */
[----:B------:R-:W-:Y:S02]  /*1cf10*/  IMAD.MOV.U32 R12, RZ, RZ, 0x6 ;  /* 0x00000006ff0c7424 */ /* 0x000fe400078e00ff */
[----:B------:R-:W-:-:S07]  /*1cf20*/  IMAD.MOV.U32 R7, RZ, RZ, R14 ;  /* 0x000000ffff077224 */ /* 0x000fce00078e000e */
[----:B------:R-:W-:Y:S05]  /*1cf30*/  WARPSYNC.COLLECTIVE R15, `(.L_x_15845) ;  /* 0x000000000f087348 */ /* 0x000fea0003c00000 */
[----:B------:R0:W1:Y:S02]  /*1cf40*/  SHFL.IDX P6, R14, R13, R12, R11 ;  /* 0x0000000c0d0e7389 */ /* 0x00006400000c000b */
[----:B01----:R-:W-:Y:S01]  /*1cf50*/  ENDCOLLECTIVE ;  /* 0x000000000000791b */ /* 0x003fe20003800000 */
.L_x_15845:
        /* <DEDUP_REMOVED lines=15> */
.L_x_15846:
[----:B------:R-:W-:Y:S02]  /*1d050*/  @P0 IMAD R8, R5, 0x2, R16 ;  /* 0x0000000205080824 */ /* 0x000fe400078e0210 */
[----:B------:R-:W-:Y:S01]  /*1d060*/  IMAD.MOV.U32 R13, RZ, RZ, R2 ;  /* 0x000000ffff0d7224 */ /* 0x000fe200078e0002 */
[----:B------:R-:W-:Y:S01]  /*1d070*/  MOV R12, 0x7 ;  /* 0x00000007000c7802 */ /* 0x000fe20000000f00 */
[----:B------:R-:W-:-:S07]  /*1d080*/  IMAD.MOV.U32 R7, RZ, RZ, R14 ;  /* 0x000000ffff077224 */ /* 0x000fce00078e000e */
[----:B------:R-:W-:Y:S05]  /*1d090*/  WARPSYNC.COLLECTIVE R15, `(.L_x_15847) ;  /* 0x000000000f087348 */ /* 0x000fea0003c00000 */
[----:B------:R0:W1:Y:S02]  /*1d0a0*/  SHFL.IDX P6, R14, R13, R12, R11 ;  /* 0x0000000c0d0e7389 */ /* 0x00006400000c000b */
[----:B01----:R-:W-:Y:S01]  /*1d0b0*/  ENDCOLLECTIVE ;  /* 0x000000000000791b */ /* 0x003fe20003800000 */
.L_x_15847:
        /* <DEDUP_REMOVED lines=10> */
.L_x_15848:
[----:B------:R-:W-:Y:S01]  /*1d160*/  @!PT LDS RZ, [RZ] ;  /* 0x00000000fffff984 */ /* 0x000fe20000000800 */
[----:B------:R-:W-:Y:S01]  /*1d170*/  @!PT LDS RZ, [RZ] ;  /* 0x00000000fffff984 */ /* 0x000fe20000000800 */
[----:B------:R-:W-:Y:S01]  /*1d180*/  @!PT LDS RZ, [RZ] ;  /* 0x00000000fffff984 */ /* 0x000fe20000000800 */
[----:B------:R1:W-:Y:S01]  /*1d190*/  @P0 LDGSTS.E.BYPASS.LTC128B.128 [R8+0x11400], desc[UR40][R6.64], !P2 ;  /* 0x1140000006080fae */ /* 0x0003e2000d101d68 */
[----:B------:R-:W-:Y:S01]  /*1d1a0*/  IMAD.MOV.U32 R0, RZ, RZ, R14 ;  /* 0x000000ffff007224 */ /* 0x000fe200078e000e */
[----:B------:R-:W-:Y:S06]  /*1d1b0*/  BRA `(.L_x_15849) ;  /* 0xffffff9400447947 */ /* 0x000fec000383ffff */
.L_x_15686:
[----:B------:R-:W2:Y:S01]  /*1d1c0*/  LDL.LU R11, [R1+0x38] ;  /* 0x00003800010b7983 */ /* 0x000ea20000300800 */
[----:B------:R-:W-:Y:S02]  /*1d1d0*/  IMAD.MOV.U32 R13, RZ, RZ, R0 ;  /* 0x000000ffff0d7224 */ /* 0x000fe400078e0000 */
[----:B------:R-:W-:Y:S02]  /*1d1e0*/  IMAD.MOV.U32 R12, RZ, RZ, RZ ;  /* 0x000000ffff0c7224 */ /* 0x000fe400078e00ff */
[----:B------:R-:W-:Y:S02]  /*1d1f0*/  IMAD.MOV.U32 R15, RZ, RZ, -0x1 ;  /* 0xffffffffff0f7424 */ /* 0x000fe400078e00ff */
[----:B------:R-:W-:-:S05]  /*1d200*/  IMAD R25, R25, 0xc0, R9 ;  /* 0x000000c019197824 */ /* 0x000fca00078e0209 */
[----:B------:R-:W-:Y:S01]  /*1d210*/  IADD3 R8, R25, 0x10, RZ ;  /* 0x0000001019087810 */ /* 0x000fe20007ffe0ff */
[----:B--2---:R-:W-:Y:S01]  /*1d220*/  IMAD R3, R11, R10, RZ ;  /* 0x0000000a0b037224 */ /* 0x004fe200078e02ff */
[----:B------:R-:W-:-:S04]  /*1d230*/  MOV R11, 0x181f ;  /* 0x0000181f000b7802 */ /* 0x000fc80000000f00 */
[----:B------:R-:W-:-:S13]  /*1d240*/  ISETP.GE.AND P1, PT, R25, R3, PT ;  /* 0x000000031900720c */ /* 0x000fda0003f26270 */
[----:B-----5:R-:W-:Y:S05]  /*1d250*/  WARPSYNC.COLLECTIVE R15, `(.L_x_15850) ;  /* 0x000000000f087348 */ /* 0x020fea0003c00000 */
[----:B------:R0:W1:Y:S02]  /*1d260*/  SHFL.IDX P6, R14, R13, R12, R11 ;  /* 0x0000000c0d0e7389 */ /* 0x00006400000c000b */
[----:B01---5:R-:W-:Y:S01]  /*1d270*/  ENDCOLLECTIVE ;  /* 0x000000000000791b */ /* 0x023fe20003800000 */
.L_x_15850:
[----:B------:R-:W-:Y:S02]  /*1d280*/  IMAD.MOV.U32 R13, RZ, RZ, R2 ;  /* 0x000000ffff0d7224 */ /* 0x000fe400078e0002 */
[----:B------:R-:W-:-:S07]  /*1d290*/  IMAD.MOV.U32 R7, RZ, RZ, R14 ;  /* 0x000000ffff077224 */ /* 0x000fce00078e000e */
[----:B------:R-:W-:Y:S05]  /*1d2a0*/  WARPSYNC.COLLECTIVE R15, `(.L_x_15851) ;  /* 0x000000000f087348 */ /* 0x000fea0003c00000 */
[----:B------:R0:W1:Y:S02]  /*1d2b0*/  SHFL.IDX P6, R14, R13, R12, R11 ;  /* 0x0000000c0d0e7389 */ /* 0x00006400000c000b */
[----:B01----:R-:W-:Y:S01]  /*1d2c0*/  ENDCOLLECTIVE ;  /* 0x000000000000791b */ /* 0x003fe20003800000 */
.L_x_15851:
[----:B------:R-:W-:Y:S02]  /*1d2d0*/  IMAD.MOV.U32 R13, RZ, RZ, R0 ;  /* 0x000000ffff0d7224 */ /* 0x000fe400078e0000 */
[----:B------:R-:W-:Y:S02]  /*1d2e0*/  IMAD.MOV.U32 R12, RZ, RZ, 0x1 ;  /* 0x00000001ff0c7424 */ /* 0x000fe400078e00ff */
[----:B------:R-:W-:-:S07]  /*1d2f0*/  IMAD.MOV.U32 R6, RZ, RZ, R14 ;  /* 0x000000ffff067224 */ /* 0x000fce00078e000e */
[----:B------:R-:W-:Y:S05]  /*1d300*/  WARPSYNC.COLLECTIVE R15, `(.L_x_15852) ;  /* 0x000000000f087348 */ /* 0x000fea0003c00000 */
[----:B------:R0:W1:Y:S02]  /*1d310*/  SHFL.IDX P6, R14, R13, R12, R11 ;  /* 0x0000000c0d0e7389 */ /* 0x00006400000c000b */
[----:B01----:R-:W-:Y:S01]  /*1d320*/  ENDCOLLECTIVE ;  /* 0x000000000000791b */ /* 0x003fe20003800000 */
.L_x_15852:
        /* <DEDUP_REMOVED lines=8> */
[----:B0-----:R-:W-:-:S12]  /*1d3b0*/  IMAD.MOV.U32 R6, RZ, RZ, R14 ;  /* 0x000000ffff067224 */ /* 0x001fd800078e000e */
[----:B------:R-:W-:Y:S05]  /*1d3c0*/  WARPSYNC.COLLECTIVE R15, `(.L_x_15853) ;  /* 0x000000000f087348 */ /* 0x000fea0003c00000 */
[----:B------:R0:W1:Y:S02]  /*1d3d0*/  SHFL.IDX P6, R14, R13, R12, R11 ;  /* 0x0000000c0d0e7389 */ /* 0x00006400000c000b */
[----:B01----:R-:W-:Y:S01]  /*1d3e0*/  ENDCOLLECTIVE ;  /* 0x000000000000791b */ /* 0x003fe20003800000 */
.L_x_15853:
[----:B------:R-:W-:Y:S02]  /*1d3f0*/  IMAD.MOV.U32 R13, RZ, RZ, R0 ;  /* 0x000000ffff0d7224 */ /* 0x000fe400078e0000 */
[----:B------:R-:W-:Y:S02]  /*1d400*/  IMAD.MOV.U32 R12, RZ, RZ, 0x2 ;  /* 0x00000002ff0c7424 */ /* 0x000fe400078e00ff */
[----:B------:R-:W-:-:S07]  /*1d410*/  IMAD.MOV.U32 R7, RZ, RZ, R14 ;  /* 0x000000ffff077224 */ /* 0x000fce00078e000e */
[----:B------:R-:W-:Y:S05]  /*1d420*/  WARPSYNC.COLLECTIVE R15, `(.L_x_15854) ;  /* 0x000000000f087348 */ /* 0x000fea0003c00000 */
[----:B------:R0:W1:Y:S02]  /*1d430*/  SHFL.IDX P6, R14, R13, R12, R11 ;  /* 0x0000000c0d0e7389 */ /* 0x00006400000c000b */
[----:B01----:R-:W-:Y:S01]  /*1d440*/  ENDCOLLECTIVE ;  /* 0x000000000000791b */ /* 0x003fe20003800000 */
.L_x_15854:
        /* <DEDUP_REMOVED lines=16> */
.L_x_15855:
[----:B------:R-:W-:Y:S02]  /*1d550*/  IMAD.MOV.U32 R13, RZ, RZ, R0 ;  /* 0x000000ffff0d7224 */ /* 0x000fe400078e0000 */
[----:B------:R-:W-:Y:S01]  /*1d560*/  IMAD.MOV.U32 R12, RZ, RZ, 0x3 ;  /* 0x00000003ff0c7424 */ /* 0x000fe200078e00ff */
[----:B------:R-:W-:-:S07]  /*1d570*/  MOV R7, R14 ;  /* 0x0000000e00077202 */ /* 0x000fce0000000f00 */
[----:B------:R-:W-:Y:S05]  /*1d580*/  WARPSYNC.COLLECTIVE R15, `(.L_x_15856) ;  /* 0x000000000f087348 */ /* 0x000fea0003c00000 */
[----:B------:R0:W1:Y:S02]  /*1d590*/  SHFL.IDX P6, R14, R13, R12, R11 ;  /* 0x0000000c0d0e7389 */ /* 0x00006400000c000b */
[----:B01----:R-:W-:Y:S01]  /*1d5a0*/  ENDCOLLECTIVE ;  /* 0x000000000000791b */ /* 0x003fe20003800000 */
.L_x_15856:
        /* <DEDUP_REMOVED lines=16> */
.L_x_15857:
[----:B------:R-:W-:Y:S02]  /*1d6b0*/  IMAD.MOV.U32 R13, RZ, RZ, R0 ;  /* 0x000000ffff0d7224 */ /* 0x000fe400078e0000 */
[----:B------:R-:W-:Y:S02]  /*1d6c0*/  IMAD.MOV.U32 R12, RZ, RZ, 0x4 ;  /* 0x00000004ff0c7424 */ /* 0x000fe400078e00ff */
[----:B------:R-:W-:-:S07]  /*1d6d0*/  IMAD.MOV.U32 R7, RZ, RZ, R14 ;  /* 0x000000ffff077224 */ /* 0x000fce00078e000e */
[----:B------:R-:W-:Y:S05]  /*1d6e0*/  WARPSYNC.COLLECTIVE R15, `(.L_x_15858) ;  /* 0x000000000f087348 */ /* 0x000fea0003c00000 */
[----:B------:R0:W1:Y:S02]  /*1d6f0*/  SHFL.IDX P6, R14, R13, R12, R11 ;  /* 0x0000000c0d0e7389 */ /* 0x00006400000c000b */
[----:B01----:R-:W-:Y:S01]  /*1d700*/  ENDCOLLECTIVE ;  /* 0x000000000000791b */ /* 0x003fe20003800000 */
.L_x_15858:
        /* <DEDUP_REMOVED lines=16> */
.L_x_15859:
[----:B------:R-:W-:Y:S01]  /*1d810*/  IMAD.MOV.U32 R13, RZ, RZ, R0 ;  /* 0x000000ffff0d7224 */ /* 0x000fe200078e0000 */
[----:B------:R-:W-:Y:S01]  /*1d820*/  MOV R12, 0x5 ;  /* 0x00000005000c7802 */ /* 0x000fe20000000f00 */
[----:B------:R-:W-:-:S07]  /*1d830*/  IMAD.MOV.U32 R7, RZ, RZ, R14 ;  /* 0x000000ffff077224 */ /* 0x000fce00078e000e */
[----:B------:R-:W-:Y:S05]  /*1d840*/  WARPSYNC.COLLECTIVE R15, `(.L_x_15860) ;  /* 0x000000000f087348 */ /* 0x000fea0003c00000 */
[----:B------:R0:W1:Y:S02]  /*1d850*/  SHFL.IDX P6, R14, R13, R12, R11 ;  /* 0x0000000c0d0e7389 */ /* 0x00006400000c000b */
[----:B01----:R-:W-:Y:S01]  /*1d860*/  ENDCOLLECTIVE ;  /* 0x000000000000791b */ /* 0x003fe20003800000 */
.L_x_15860:
        /* <DEDUP_REMOVED lines=16> */
.L_x_15861:
[----:B------:R-:W-:Y:S01]  /*1d970*/  MOV R13, R0 ;  /* 0x00000000000d7202 */ /* 0x000fe20000000f00 */
[----:B------:R-:W-:Y:S02]  /*1d980*/  IMAD.MOV.U32 R12, RZ, RZ, 0x6 ;  /* 0x00000006ff0c7424 */ /* 0x000fe400078e00ff */
[----:B------:R-:W-:-:S07]  /*1d990*/  IMAD.MOV.U32 R7, RZ, RZ, R14 ;  /* 0x000000ffff077224 */ /* 0x000fce00078e000e */
[----:B------:R-:W-:Y:S05]  /*1d9a0*/  WARPSYNC.COLLECTIVE R15, `(.L_x_15862) ;  /* 0x000000000f087348 */ /* 0x000fea0003c00000 */
[----:B------:R0:W1:Y:S02]  /*1d9b0*/  SHFL.IDX P6, R14, R13, R12, R11 ;  /* 0x0000000c0d0e7389 */ /* 0x00006400000c000b */
[----:B01----:R-:W-:Y:S01]  /*1d9c0*/  ENDCOLLECTIVE ;  /* 0x000000000000791b */ /* 0x003fe20003800000 */
.L_x_15862:
        /* <DEDUP_REMOVED lines=16> */
.L_x_15863:
[----:B------:R-:W-:Y:S01]  /*1dad0*/  MOV R13, R0 ;  /* 0x00000000000d7202 */ /* 0x000fe20000000f00 */
[----:B------:R-:W-:Y:S02]  /*1dae0*/  IMAD.MOV.U32 R12, RZ, RZ, 0x7 ;  /* 0x00000007ff0c7424 */ /* 0x000fe400078e00ff */
[----:B------:R-:W-:-:S07]  /*1daf0*/  IMAD.MOV.U32 R7, RZ, RZ, R14 ;  /* 0x000000ffff077224 */ /* 0x000fce00078e000e */
[----:B------:R-:W-:Y:S05]  /*1db00*/  WARPSYNC.COLLECTIVE R15, `(.L_x_15864) ;  /* 0x000000000f087348 */ /* 0x000fea0003c00000 */
[----:B------:R0:W1:Y:S02]  /*1db10*/  SHFL.IDX P6, R14, R13, R12, R11 ;  /* 0x0000000c0d0e7389 */ /* 0x00006400000c000b */
[----:B01----:R-:W-:Y:S01]  /*1db20*/  ENDCOLLECTIVE ;  /* 0x000000000000791b */ /* 0x003fe20003800000 */
.L_x_15864:
        /* <DEDUP_REMOVED lines=11> */
.L_x_15865:
[----:B------:R-:W-:Y:S01]  /*1dbe0*/  @!PT LDS RZ, [RZ] ;  /* 0x00000000fffff984 */ /* 0x000fe20000000800 */
[----:B------:R-:W-:Y:S01]  /*1dbf0*/  @!PT LDS RZ, [RZ] ;  /* 0x00000000fffff984 */ /* 0x000fe20000000800 */
[----:B------:R-:W-:Y:S01]  /*1dc00*/  @!PT LDS RZ, [RZ] ;  /* 0x00000000fffff984 */ /* 0x000fe20000000800 */
[----:B------:R0:W-:Y:S01]  /*1dc10*/  @!P1 LDGSTS.E.BYPASS.LTC128B.128 [R20+0xb400], desc[UR40][R6.64], !P0 ;  /* 0x0b40000006149fae */ /* 0x0001e2000c101d68 */
[----:B------:R-:W-:Y:S01]  /*1dc20*/  ISETP.GE.AND P1, PT, R2, R3, PT ;  /* 0x000000030200720c */ /* 0x000fe20003f26270 */
[----:B------:R-:W-:Y:S02]  /*1dc30*/  IMAD.MOV.U32 R13, RZ, RZ, R4 ;  /* 0x000000ffff0d7224 */ /* 0x000fe400078e0004 */
[----:B------:R-:W-:Y:S02]  /*1dc40*/  IMAD.MOV.U32 R12, RZ, RZ, RZ ;  /* 0x000000ffff0c7224 */ /* 0x000fe400078e00ff */
[----:B0-----:R-:W-:-:S08]  /*1dc50*/  IMAD.MOV.U32 R6, RZ, RZ, R14 ;  /* 0x000000ffff067224 */ /* 0x001fd000078e000e */
[----:B------:R-:W-:Y:S05]  /*1dc60*/  WARPSYNC.COLLECTIVE R15, `(.L_x_15866) ;  /* 0x000000000f087348 */ /* 0x000fea0003c00000 */
[----:B------:R0:W1:Y:S02]  /*1dc70*/  SHFL.IDX P6, R14, R13, R12, R11 ;  /* 0x0000000c0d0e7389 */ /* 0x00006400000c000b */
[----:B01----:R-:W-:Y:S01]  /*1dc80*/  ENDCOLLECTIVE ;  /* 0x000000000000791b */ /* 0x003fe20003800000 */
.L_x_15866:
[----:B------:R-:W-:-:S04]  /*1dc90*/  @!P1 LEA R6, P2, R21, R6, 0x1 ;  /* 0x0000000615069211 */ /* 0x000fc800078408ff */
[----:B------:R-:W-:-:S05]  /*1dca0*/  @!P1 IADD3.X R0, RZ, R0, RZ, P2, !PT ;  /* 0x00000000ff009210 */ /* 0x000fca00017fe4ff */
[----:B------:R-:W-:Y:S01]  /*1dcb0*/  @!P1 IMAD.MOV.U32 R7, RZ, RZ, R0 ;  /* 0x000000ffff079224 */ /* 0x000fe200078e0000 */
[----:B------:R-:W-:Y:S01]  /*1dcc0*/  MOV R13, R5 ;  /* 0x00000005000d7202 */ /* 0x000fe20000000f00 */
        /* <DEDUP_REMOVED lines=8> */
[----:B0-----:R-:W-:Y:S05]  /*1dd50*/  WARPSYNC.COLLECTIVE R15, `(.L_x_15867) ;  /* 0x000000000f087348 */ /* 0x001fea0003c00000 */
[----:B------:R1:W2:Y:S02]  /*1dd60*/  SHFL.IDX P6, R14, R13, R12, R11 ;  /* 0x0000000c0d0e7389 */ /* 0x0002a400000c000b */
[----:B012---:R-:W-:Y:S01]  /*1dd70*/  ENDCOLLECTIVE ;  /* 0x000000000000791b */ /* 0x007fe20003800000 */
.L_x_15867:
[----:B------:R-:W-:Y:S01]  /*1dd80*/  MOV R13, R4 ;  /* 0x00000004000d7202 */ /* 0x000fe20000000f00 */
[----:B------:R-:W-:Y:S02]  /*1dd90*/  IMAD.MOV.U32 R12, RZ, RZ, 0x1 ;  /* 0x00000001ff0c7424 */ /* 0x000fe400078e00ff */
[----:B------:R-:W-:-:S07]  /*1dda0*/  IMAD.MOV.U32 R2, RZ, RZ, R14 ;  /* 0x000000ffff027224 */ /* 0x000fce00078e000e */
[----:B------:R-:W-:Y:S05]  /*1ddb0*/  WARPSYNC.COLLECTIVE R15, `(.L_x_15868) ;  /* 0x000000000f087348 */ /* 0x000fea0003c00000 */
[----:B------:R0:W1:Y:S02]  /*1ddc0*/  SHFL.IDX P6, R14, R13, R12, R11 ;  /* 0x0000000c0d0e7389 */ /* 0x00006400000c000b */
[----:B01----:R-:W-:Y:S01]  /*1ddd0*/  ENDCOLLECTIVE ;  /* 0x000000000000791b */ /* 0x003fe20003800000 */
.L_x_15868:
[----:B------:R-:W-:-:S05]  /*1dde0*/  @!P1 LEA R2, P2, R21, R2, 0x1 ;  /* 0x0000000215029211 */ /* 0x000fca00078408ff */
[----:B------:R-:W-:-:S04]  /*1ddf0*/  @!P1 IMAD.X R6, RZ, RZ, R8, P2 ;  /* 0x000000ffff069224 */ /* 0x000fc800010e0608 */
[----:B------:R-:W-:Y:S02]  /*1de00*/  @!P1 IMAD.MOV.U32 R7, RZ, RZ, R6 ;  /* 0x000000ffff079224 */ /* 0x000fe400078e0006 */
[----:B------:R-:W-:Y:S01]  /*1de10*/  @!P1 IMAD.MOV.U32 R6, RZ, RZ, R2 ;  /* 0x000000ffff069224 */ /* 0x000fe200078e0002 */
[----:B------:R-:W-:Y:S01]  /*1de20*/  IADD3 R2, R25, 0xa0, RZ ;  /* 0x000000a019027810 */ /* 0x000fe20007ffe0ff */
        /* <DEDUP_REMOVED lines=10> */
.L_x_15869:
[----:B------:R-:W-:Y:S02]  /*1ded0*/  IMAD.MOV.U32 R13, RZ, RZ, R4 ;  /* 0x000000ffff0d7224 */ /* 0x000fe400078e0004 */
[----:B------:R-:W-:Y:S02]  /*1dee0*/  IMAD.MOV.U32 R12, RZ, RZ, 0x2 ;  /* 0x00000002ff0c7424 */ /* 0x000fe400078e00ff */
[----:B------:R-:W-:-:S07]  /*1def0*/  IMAD.MOV.U32 R6, RZ, RZ, R14 ;  /* 0x000000ffff067224 */ /* 0x000fce00078e000e */
[----:B------:R-:W-:Y:S05]  /*1df00*/  WARPSYNC.COLLECTIVE R15, `(.L_x_15870) ;  /* 0x000000000f087348 */ /* 0x000fea0003c00000 */
[----:B------:R0:W1:Y:S02]  /*1df10*/  SHFL.IDX P6, R14, R13, R12, R11 ;  /* 0x0000000c0d0e7389 */ /* 0x00006400000c000b */
[----:B01----:R-:W-:Y:S01]  /*1df20*/  ENDCOLLECTIVE ;  /* 0x000000000000791b */ /* 0x003fe20003800000 */
.L_x_15870:
        /* <DEDUP_REMOVED lines=13> */
.L_x_15871:
[----:B------:R-:W-:Y:S02]  /*1e000*/  IMAD.MOV.U32 R13, RZ, RZ, R4 ;  /* 0x000000ffff0d7224 */ /* 0x000fe400078e0004 */
[----:B------:R-:W-:Y:S02]  /*1e010*/  IMAD.MOV.U32 R12, RZ, RZ, 0x3 ;  /* 0x00000003ff0c7424 */ /* 0x000fe400078e00ff */
[----:B------:R-:W-:-:S07]  /*1e020*/  IMAD.MOV.U32 R6, RZ, RZ, R14 ;  /* 0x000000ffff067224 */ /* 0x000fce00078e000e */
[----:B------:R-:W-:Y:S05]  /*1e030*/  WARPSYNC.COLLECTIVE R15, `(.L_x_15872) ;  /* 0x000000000f087348 */ /* 0x000fea0003c00000 */
[----:B------:R0:W1:Y:S02]  /*1e040*/  SHFL.IDX P6, R14, R13, R12, R11 ;  /* 0x0000000c0d0e7389 */ /* 0x00006400000c000b */
[----:B01----:R-:W-:Y:S01]  /*1e050*/  ENDCOLLECTIVE ;  /* 0x000000000000791b */ /* 0x003fe20003800000 */
.L_x_15872:
[----:B------:R-:W-:-:S05]  /*1e060*/  @!P1 LEA R6, P2, R21, R6, 0x1 ;  /* 0x0000000615069211 */ /* 0x000fca00078408ff */
[----:B------:R-:W-:-:S04]  /*1e070*/  @!P1 IMAD.X R0, RZ, RZ, R0, P2 ;  /* 0x000000ffff009224 */ /* 0x000fc800010e0600 */
[----:B------:R-:W-:Y:S01]  /*1e080*/  @!P1 IMAD.MOV.U32 R7, RZ, RZ, R0 ;  /* 0x000000ffff079224 */ /* 0x000fe200078e0000 */
[----:B------:R-:W-:-:S04]  /*1e090*/  MOV R13, R5 ;  /* 0x00000005000d7202 */ /* 0x000fc80000000f00 */
        /* <DEDUP_REMOVED lines=8> */
.L_x_15873:
[----:B------:R-:W-:Y:S01]  /*1e120*/  IMAD.MOV.U32 R2, RZ, RZ, R14 ;  /* 0x000000ffff027224 */ /* 0x000fe200078e000e */
[----:B------:R-:W-:Y:S06]  /*1e130*/  BRA `(.L_x_15874) ;  /* 0xffffff9400347947 */ /* 0x000fec000383ffff */
.L_x_15689:
[----:B-1----:R1:W2:Y:S02]  /*1e140*/  SYNCS.PHASECHK.TRANS64.TRYWAIT P0, [R16+URZ+0x16820], R0 ;  /* 0x01682000100075a7 */ /* 0x0022a4000800017f */
[----:B--2---:R-:W-:Y:S05]  /*1e150*/  @!P0 NANOSLEEP.SYNCS 0x989680 ;  /* 0x009896800000895d */ /* 0x004fea0003900000 */
[----:B------:R-:W2:Y:S02]  /*1e160*/  @!P0 SYNCS.PHASECHK.TRANS64 P0, [R16+URZ+0x16820], R0 ;  /* 0x01682000100085a7 */ /* 0x000ea4000800007f */
[----:B--2---:R-:W-:Y:S05]  /*1e170*/  @!P0 BRA `(.L_x_15689) ;  /* 0xfffffffc00f08947 */ /* 0x004fea000383ffff */
[----:B------:R-:W-:Y:S05]  /*1e180*/  BRA `(.L_x_15875) ;  /* 0xffffff9400907947 */ /* 0x000fea000383ffff */
.L_x_15694:
[----:B0-----:R0:W1:Y:S02]  /*1e190*/  SYNCS.PHASECHK.TRANS64.TRYWAIT P0, [R5+URZ+0x16840], R2 ;  /* 0x01684002050075a7 */ /* 0x001064000800017f */
[----:B-1----:R-:W-:Y:S05]  /*1e1a0*/  @!P0 NANOSLEEP.SYNCS 0x989680 ;  /* 0x009896800000895d */ /* 0x002fea0003900000 */
[----:B------:R-:W1:Y:S02]  /*1e1b0*/  @!P0 SYNCS.PHASECHK.TRANS64 P0, [R5+URZ+0x16840], R2 ;  /* 0x01684002050085a7 */ /* 0x000e64000800007f */
[----:B-1----:R-:W-:Y:S05]  /*1e1c0*/  @!P0 BRA `(.L_x_15694) ;  /* 0xfffffffc00f08947 */ /* 0x002fea000383ffff */
[----:B------:R-:W-:Y:S05]  /*1e1d0*/  BRA `(.L_x_15876) ;  /* 0xffffff9800707947 */ /* 0x000fea000383ffff */
.L_x_15695:
        /* <DEDUP_REMOVED lines=8> */
.L_x_15878:
[----:B------:R-:W-:Y:S05]  /*1e260*/  BSYNC B1 ;  /* 0x0000000000017941 */ /* 0x000fea0003800000 */
.L_x_15877:
        /* <DEDUP_REMOVED lines=10> */
.L_x_15879:
[----:B------:R-:W-:Y:S02]  /*1e310*/  IMAD.MOV.U32 R13, RZ, RZ, R10 ;  /* 0x000000ffff0d7224 */ /* 0x000fe400078e000a */
[----:B------:R-:W-:Y:S02]  /*1e320*/  IMAD.MOV.U32 R12, RZ, RZ, 0x1 ;  /* 0x00000001ff0c7424 */ /* 0x000fe400078e00ff */
[----:B------:R-:W-:Y:S01]  /*1e330*/  IMAD.SHL.U32 R7, R7, 0x8, RZ ;  /* 0x0000000807077824 */ /* 0x000fe200078e00ff */
[----:B------:R-:W-:-:S07]  /*1e340*/  MOV R2, R14 ;  /* 0x0000000e00027202 */ /* 0x000fce0000000f00 */
[----:B------:R-:W-:Y:S05]  /*1e350*/  WARPSYNC.COLLECTIVE R15, `(.L_x_15880) ;  /* 0x000000000f087348 */ /* 0x000fea0003c00000 */
[----:B------:R0:W1:Y:S02]  /*1e360*/  SHFL.IDX P6, R14, R13, R12, R11 ;  /* 0x0000000c0d0e7389 */ /* 0x00006400000c000b */
[----:B01----:R-:W-:Y:S01]  /*1e370*/  ENDCOLLECTIVE ;  /* 0x000000000000791b */ /* 0x003fe20003800000 */
.L_x_15880:
        /* <DEDUP_REMOVED lines=8> */
[----:B------:R0:W-:Y:S02]  /*1e400*/  LDGSTS.E.BYPASS.LTC128B.128 [R9+0xe400], desc[UR40][R2.64], !P2 ;  /* 0x0e40000002097fae */ /* 0x0001e4000d101d68 */
[----:B0-----:R-:W-:-:S07]  /*1e410*/  MOV R3, R14 ;  /* 0x0000000e00037202 */ /* 0x001fce0000000f00 */
[----:B------:R-:W-:Y:S05]  /*1e420*/  WARPSYNC.COLLECTIVE R15, `(.L_x_15881) ;  /* 0x000000000f087348 */ /* 0x000fea0003c00000 */
[----:B------:R0:W1:Y:S02]  /*1e430*/  SHFL.IDX P6, R14, R13, R12, R11 ;  /* 0x0000000c0d0e7389 */ /* 0x00006400000c000b */
[----:B01----:R-:W-:Y:S01]  /*1e440*/  ENDCOLLECTIVE ;  /* 0x000000000000791b */ /* 0x003fe20003800000 */
.L_x_15881:
[----:B------:R-:W-:Y:S02]  /*1e450*/  IMAD.MOV.U32 R13, RZ, RZ, R10 ;  /* 0x000000ffff0d7224 */ /* 0x000fe400078e000a */
[----:B------:R-:W-:Y:S02]  /*1e460*/  IMAD.MOV.U32 R12, RZ, RZ, 0x2 ;  /* 0x00000002ff0c7424 */ /* 0x000fe400078e00ff */
[----:B------:R-:W-:-:S07]  /*1e470*/  IMAD.MOV.U32 R2, RZ, RZ, R14 ;  /* 0x000000ffff027224 */ /* 0x000fce00078e000e */
[----:B------:R-:W-:Y:S05]  /*1e480*/  WARPSYNC.COLLECTIVE R15, `(.L_x_15882) ;  /* 0x000000000f087348 */ /* 0x000fea0003c00000 */
[----:B------:R0:W1:Y:S02]  /*1e490*/  SHFL.IDX P6, R14, R13, R12, R11 ;  /* 0x0000000c0d0e7389 */ /* 0x00006400000c000b */
[----:B01----:R-:W-:Y:S01]  /*1e4a0*/  ENDCOLLECTIVE ;  /* 0x000000000000791b */ /* 0x003fe20003800000 */
.L_x_15882:
        /* <DEDUP_REMOVED lines=11> */
.L_x_15883:
[----:B------:R-:W-:Y:S02]  /*1e560*/  IMAD.MOV.U32 R13, RZ, RZ, R10 ;  /* 0x000000ffff0d7224 */ /* 0x000fe400078e000a */
[----:B------:R-:W-:Y:S02]  /*1e570*/  IMAD.MOV.U32 R12, RZ, RZ, 0x3 ;  /* 0x00000003ff0c7424 */ /* 0x000fe400078e00ff */
[----:B------:R-:W-:-:S07]  /*1e580*/  IMAD.MOV.U32 R2, RZ, RZ, R14 ;  /* 0x000000ffff027224 */ /* 0x000fce00078e000e */
[----:B------:R-:W-:Y:S05]  /*1e590*/  WARPSYNC.COLLECTIVE R15, `(.L_x_15884) ;  /* 0x000000000f087348 */ /* 0x000fea0003c00000 */
[----:B------:R0:W1:Y:S02]  /*1e5a0*/  SHFL.IDX P6, R14, R13, R12, R11 ;  /* 0x0000000c0d0e7389 */ /* 0x00006400000c000b */
[----:B01----:R-:W-:Y:S01]  /*1e5b0*/  ENDCOLLECTIVE ;  /* 0x000000000000791b */ /* 0x003fe20003800000 */
.L_x_15884:
        /* <DEDUP_REMOVED lines=11> */
.L_x_15885:
[----:B------:R-:W-:Y:S02]  /*1e670*/  IMAD.MOV.U32 R13, RZ, RZ, R10 ;  /* 0x000000ffff0d7224 */ /* 0x000fe400078e000a */
[----:B------:R-:W-:Y:S02]  /*1e680*/  IMAD.MOV.U32 R12, RZ, RZ, 0x4 ;  /* 0x00000004ff0c7424 */ /* 0x000fe400078e00ff */
[----:B------:R-:W-:-:S07]  /*1e690*/  IMAD.MOV.U32 R2, RZ, RZ, R14 ;  /* 0x000000ffff027224 */ /* 0x000fce00078e000e */
[----:B------:R-:W-:Y:S05]  /*1e6a0*/  WARPSYNC.COLLECTIVE R15, `(.L_x_15886) ;  /* 0x000000000f087348 */ /* 0x000fea0003c00000 */
[----:B------:R0:W1:Y:S02]  /*1e6b0*/  SHFL.IDX P6, R14, R13, R12, R11 ;  /* 0x0000000c0d0e7389 */ /* 0x00006400000c000b */
[----:B01----:R-:W-:Y:S01]  /*1e6c0*/  ENDCOLLECTIVE ;  /* 0x000000000000791b */ /* 0x003fe20003800000 */
.L_x_15886:
        /* <DEDUP_REMOVED lines=11> */
.L_x_15887:
[----:B------:R-:W-:Y:S02]  /*1e780*/  IMAD.MOV.U32 R13, RZ, RZ, R10 ;  /* 0x000000ffff0d7224 */ /* 0x000fe400078e000a */
[----:B------:R-:W-:Y:S02]  /*1e790*/  IMAD.MOV.U32 R12, RZ, RZ, 0x5 ;  /* 0x00000005ff0c7424 */ /* 0x000fe400078e00ff */
[----:B------:R-:W-:-:S07]  /*1e7a0*/  IMAD.MOV.U32 R2, RZ, RZ, R14 ;  /* 0x000000ffff027224 */ /* 0x000fce00078e000e */
[----:B------:R-:W-:Y:S05]  /*1e7b0*/  WARPSYNC.COLLECTIVE R15, `(.L_x_15888) ;  /* 0x000000000f087348 */ /* 0x000fea0003c00000 */
[----:B------:R0:W1:Y:S02]  /*1e7c0*/  SHFL.IDX P6, R14, R13, R12, R11 ;  /* 0x0000000c0d0e7389 */ /* 0x00006400000c000b */
[----:B01----:R-:W-:Y:S01]  /*1e7d0*/  ENDCOLLECTIVE ;  /* 0x000000000000791b */ /* 0x003fe20003800000 */
.L_x_15888:
        /* <DEDUP_REMOVED lines=11> */
.L_x_15889:
[----:B------:R-:W-:Y:S02]  /*1e890*/  IMAD.MOV.U32 R13, RZ, RZ, R10 ;  /* 0x000000ffff0d7224 */ /* 0x000fe400078e000a */
[----:B------:R-:W-:Y:S02]  /*1e8a0*/  IMAD.MOV.U32 R12, RZ, RZ, 0x6 ;  /* 0x00000006ff0c7424 */ /* 0x000fe400078e00ff */
[----:B------:R-:W-:-:S07]  /*1e8b0*/  IMAD.MOV.U32 R2, RZ, RZ, R14 ;  /* 0x000000ffff027224 */ /* 0x000fce00078e000e */
[----:B------:R-:W-:Y:S05]  /*1e8c0*/  WARPSYNC.COLLECTIVE R15, `(.L_x_15890) ;  /* 0x000000000f087348 */ /* 0x000fea0003c00000 */
[----:B------:R0:W1:Y:S02]  /*1e8d0*/  SHFL.IDX P6, R14, R13, R12, R11 ;  /* 0x0000000c0d0e7389 */ /* 0x00006400000c000b */
[----:B01----:R-:W-:Y:S01]  /*1e8e0*/  ENDCOLLECTIVE ;  /* 0x000000000000791b */ /* 0x003fe20003800000 */
.L_x_15890:
        /* <DEDUP_REMOVED lines=11> */
.L_x_15891:
[----:B------:R-:W-:Y:S02]  /*1e9a0*/  IMAD.MOV.U32 R13, RZ, RZ, R10 ;  /* 0x000000ffff0d7224 */ /* 0x000fe400078e000a */
[----:B------:R-:W-:Y:S02]  /*1e9b0*/  IMAD.MOV.U32 R12, RZ, RZ, 0x7 ;  /* 0x00000007ff0c7424 */ /* 0x000fe400078e00ff */
[----:B------:R-:W-:-:S07]  /*1e9c0*/  IMAD.MOV.U32 R2, RZ, RZ, R14 ;  /* 0x000000ffff027224 */ /* 0x000fce00078e000e */
[----:B------:R-:W-:Y:S05]  /*1e9d0*/  WARPSYNC.COLLECTIVE R15, `(.L_x_15892) ;  /* 0x000000000f087348 */ /* 0x000fea0003c00000 */
[----:B------:R0:W1:Y:S02]  /*1e9e0*/  SHFL.IDX P6, R14, R13, R12, R11 ;  /* 0x0000000c0d0e7389 */ /* 0x00006400000c000b */
[----:B01----:R-:W-:Y:S01]  /*1e9f0*/  ENDCOLLECTIVE ;  /* 0x000000000000791b */ /* 0x003fe20003800000 */
.L_x_15892:
        /* <DEDUP_REMOVED lines=11> */
.L_x_15893:
[----:B------:R-:W-:Y:S01]  /*1eab0*/  IMAD.MOV.U32 R2, RZ, RZ, R14 ;  /* 0x000000ffff027224 */ /* 0x000fe200078e000e */
[----:B------:R-:W-:Y:S06]  /*1eac0*/  BRA `(.L_x_15894) ;  /* 0xffffff9400547947 */ /* 0x000fec000383ffff */
.L_x_15700:
[----:B-1----:R1:W2:Y:S02]  /*1ead0*/  SYNCS.PHASECHK.TRANS64.TRYWAIT P0, [R5+URZ+0x16860], R2 ;  /* 0x01686002050075a7 */ /* 0x0022a4000800017f */
[----:B--2---:R-:W-:Y:S05]  /*1eae0*/  @!P0 NANOSLEEP.SYNCS 0x989680 ;  /* 0x009896800000895d */ /* 0x004fea0003900000 */
[----:B------:R-:W2:Y:S02]  /*1eaf0*/  @!P0 SYNCS.PHASECHK.TRANS64 P0, [R5+URZ+0x16860], R2 ;  /* 0x01686002050085a7 */ /* 0x000ea4000800007f */
[----:B--2---:R-:W-:Y:S05]  /*1eb00*/  @!P0 BRA `(.L_x_15700) ;  /* 0xfffffffc00f08947 */ /* 0x004fea000383ffff */
[----:B------:R-:W-:Y:S05]  /*1eb10*/  BRA `(.L_x_15895) ;  /* 0xffffff9400ac7947 */ /* 0x000fea000383ffff */
.L_x_15701:
        /* <DEDUP_REMOVED lines=8> */
.L_x_15897:
[----:B------:R-:W-:Y:S05]  /*1eba0*/  BSYNC B1 ;  /* 0x0000000000017941 */ /* 0x000fea0003800000 */
.L_x_15896:
        /* <DEDUP_REMOVED lines=10> */
.L_x_15898:
[----:B------:R-:W-:Y:S02]  /*1ec50*/  IMAD.MOV.U32 R13, RZ, RZ, R22 ;  /* 0x000000ffff0d7224 */ /* 0x000fe400078e0016 */
[----:B------:R-:W-:Y:S01]  /*1ec60*/  IMAD.MOV.U32 R12, RZ, RZ, 0x1 ;  /* 0x00000001ff0c7424 */ /* 0x000fe200078e00ff */
[----:B------:R-:W-:-:S07]  /*1ec70*/  MOV R2, R14 ;  /* 0x0000000e00027202 */ /* 0x000fce0000000f00 */
[----:B------:R-:W-:Y:S05]  /*1ec80*/  WARPSYNC.COLLECTIVE R15, `(.L_x_15899) ;  /* 0x000000000f087348 */ /* 0x000fea0003c00000 */
[----:B------:R0:W1:Y:S02]  /*1ec90*/  SHFL.IDX P6, R14, R13, R12, R11 ;  /* 0x0000000c0d0e7389 */ /* 0x00006400000c000b */
[----:B01----:R-:W-:Y:S01]  /*1eca0*/  ENDCOLLECTIVE ;  /* 0x000000000000791b */ /* 0x003fe20003800000 */
.L_x_15899:
        /* <DEDUP_REMOVED lines=12> */
.L_x_15900:
[----:B------:R-:W-:Y:S02]  /*1ed70*/  IMAD.MOV.U32 R13, RZ, RZ, R22 ;  /* 0x000000ffff0d7224 */ /* 0x000fe400078e0016 */
[----:B------:R-:W-:Y:S02]  /*1ed80*/  IMAD.MOV.U32 R12, RZ, RZ, 0x2 ;  /* 0x00000002ff0c7424 */ /* 0x000fe400078e00ff */
[----:B------:R-:W-:-:S07]  /*1ed90*/  IMAD.MOV.U32 R2, RZ, RZ, R14 ;  /* 0x000000ffff027224 */ /* 0x000fce00078e000e */
[----:B------:R-:W-:Y:S05]  /*1eda0*/  WARPSYNC.COLLECTIVE R15, `(.L_x_15901) ;  /* 0x000000000f087348 */ /* 0x000fea0003c00000 */
[----:B------:R0:W1:Y:S02]  /*1edb0*/  SHFL.IDX P6, R14, R13, R12, R11 ;  /* 0x0000000c0d0e7389 */ /* 0x00006400000c000b */
[----:B01----:R-:W-:Y:S01]  /*1edc0*/  ENDCOLLECTIVE ;  /* 0x000000000000791b */ /* 0x003fe20003800000 */
.L_x_15901:
        /* <DEDUP_REMOVED lines=12> */
.L_x_15902:
[----:B------:R-:W-:Y:S02]  /*1ee90*/  IMAD.MOV.U32 R13, RZ, RZ, R22 ;  /* 0x000000ffff0d7224 */ /* 0x000fe400078e0016 */
[----:B------:R-:W-:Y:S02]  /*1eea0*/  IMAD.MOV.U32 R12, RZ, RZ, 0x3 ;  /* 0x00000003ff0c7424 */ /* 0x000fe400078e00ff */
[----:B------:R-:W-:-:S07]  /*1eeb0*/  IMAD.MOV.U32 R2, RZ, RZ, R14 ;  /* 0x000000ffff027224 */ /* 0x000fce00078e000e */
[----:B------:R-:W-:Y:S05]  /*1eec0*/  WARPSYNC.COLLECTIVE R15, `(.L_x_15903) ;  /* 0x000000000f087348 */ /* 0x000fea0003c00000 */
[----:B------:R0:W1:Y:S02]  /*1eed0*/  SHFL.IDX P6, R14, R13, R12, R11 ;  /* 0x0000000c0d0e7389 */ /* 0x00006400000c000b */
[----:B01----:R-:W-:Y:S01]  /*1eee0*/  ENDCOLLECTIVE ;  /* 0x000000000000791b */ /* 0x003fe20003800000 */
.L_x_15903:
        /* <DEDUP_REMOVED lines=12> */
.L_x_15904:
[----:B------:R-:W-:Y:S02]  /*1efb0*/  IMAD.MOV.U32 R13, RZ, RZ, R22 ;  /* 0x000000ffff0d7224 */ /* 0x000fe400078e0016 */
[----:B------:R-:W-:Y:S02]  /*1efc0*/  IMAD.MOV.U32 R12, RZ, RZ, 0x4 ;  /* 0x00000004ff0c7424 */ /* 0x000fe400078e00ff */
[----:B------:R-:W-:-:S07]  /*1efd0*/  IMAD.MOV.U32 R2, RZ, RZ, R14 ;  /* 0x000000ffff027224 */ /* 0x000fce00078e000e */
[----:B------:R-:W-:Y:S05]  /*1efe0*/  WARPSYNC.COLLECTIVE R15, `(.L_x_15905) ;  /* 0x000000000f087348 */ /* 0x000fea0003c00000 */
[----:B------:R0:W1:Y:S02]  /*1eff0*/  SHFL.IDX P6, R14, R13, R12, R11 ;  /* 0x0000000c0d0e7389 */ /* 0x00006400000c000b */
[----:B01----:R-:W-:Y:S01]  /*1f000*/  ENDCOLLECTIVE ;  /* 0x000000000000791b */ /* 0x003fe20003800000 */
.L_x_15905:
        /* <DEDUP_REMOVED lines=12> */
.L_x_15906:
[----:B------:R-:W-:Y:S02]  /*1f0d0*/  IMAD.MOV.U32 R13, RZ, RZ, R22 ;  /* 0x000000ffff0d7224 */ /* 0x000fe400078e0016 */
[----:B------:R-:W-:Y:S02]  /*1f0e0*/  IMAD.MOV.U32 R12, RZ, RZ, 0x5 ;  /* 0x00000005ff0c7424 */ /* 0x000fe400078e00ff */
[----:B------:R-:W-:-:S07]  /*1f0f0*/  IMAD.MOV.U32 R2, RZ, RZ, R14 ;  /* 0x000000ffff027224 */ /* 0x000fce00078e000e */
[----:B------:R-:W-:Y:S05]  /*1f100*/  WARPSYNC.COLLECTIVE R15, `(.L_x_15907) ;  /* 0x000000000f087348 */ /* 0x000fea0003c00000 */
[----:B------:R0:W1:Y:S02]  /*1f110*/  SHFL.IDX P6, R14, R13, R12, R11 ;  /* 0x0000000c0d0e7389 */ /* 0x00006400000c000b */
[----:B01----:R-:W-:Y:S01]  /*1f120*/  ENDCOLLECTIVE ;  /* 0x000000000000791b */ /* 0x003fe20003800000 */
.L_x_15907:
        /* <DEDUP_REMOVED lines=12> */
.L_x_15908:
[----:B------:R-:W-:Y:S02]  /*1f1f0*/  IMAD.MOV.U32 R13, RZ, RZ, R22 ;  /* 0x000000ffff0d7224 */ /* 0x000fe400078e0016 */
[----:B------:R-:W-:Y:S02]  /*1f200*/  IMAD.MOV.U32 R12, RZ, RZ, 0x6 ;  /* 0x00000006ff0c7424 */ /* 0x000fe400078e00ff */
[----:B------:R-:W-:-:S07]  /*1f210*/  IMAD.MOV.U32 R2, RZ, RZ, R14 ;  /* 0x000000ffff027224 */ /* 0x000fce00078e000e */
[----:B------:R-:W-:Y:S05]  /*1f220*/  WARPSYNC.COLLECTIVE R15, `(.L_x_15909) ;  /* 0x000000000f087348 */ /* 0x000fea0003c00000 */
[----:B------:R0:W1:Y:S02]  /*1f230*/  SHFL.IDX P6, R14, R13, R12, R11 ;  /* 0x0000000c0d0e7389 */ /* 0x00006400000c000b */
[----:B01----:R-:W-:Y:S01]  /*1f240*/  ENDCOLLECTIVE ;  /* 0x000000000000791b */ /* 0x003fe20003800000 */
.L_x_15909:
        /* <DEDUP_REMOVED lines=12> */
.L_x_15910:
[----:B------:R-:W-:Y:S02]  /*1f310*/  IMAD.MOV.U32 R13, RZ, RZ, R22 ;  /* 0x000000ffff0d7224 */ /* 0x000fe400078e0016 */
[----:B------:R-:W-:Y:S02]  /*1f320*/  IMAD.MOV.U32 R12, RZ, RZ, 0x7 ;  /* 0x00000007ff0c7424 */ /* 0x000fe400078e00ff */
[----:B------:R-:W-:-:S07]  /*1f330*/  IMAD.MOV.U32 R2, RZ, RZ, R14 ;  /* 0x000000ffff027224 */ /* 0x000fce00078e000e */
[----:B------:R-:W-:Y:S05]  /*1f340*/  WARPSYNC.COLLECTIVE R15, `(.L_x_15911) ;  /* 0x000000000f087348 */ /* 0x000fea0003c00000 */
[----:B------:R0:W1:Y:S02]  /*1f350*/  SHFL.IDX P6, R14, R13, R12, R11 ;  /* 0x0000000c0d0e7389 */ /* 0x00006400000c000b */
[----:B01----:R-:W-:Y:S01]  /*1f360*/  ENDCOLLECTIVE ;  /* 0x000000000000791b */ /* 0x003fe20003800000 */
.L_x_15911:
        /* <DEDUP_REMOVED lines=11> */
.L_x_15912:
[----:B------:R-:W-:Y:S01]  /*1f420*/  IMAD.MOV.U32 R2, RZ, RZ, R14 ;  /* 0x000000ffff027224 */ /* 0x000fe200078e000e */
[----:B------:R-:W-:Y:S06]  /*1f430*/  BRA `(.L_x_15913) ;  /* 0xffffff90005c7947 */ /* 0x000fec000383ffff */
.L_x_15709:
[----:B0-----:R0:W1:Y:S02]  /*1f440*/  SYNCS.PHASECHK.TRANS64.TRYWAIT P0, [R0+URZ+0x16860], R3 ;  /* 0x01686003000075a7 */ /* 0x001064000800017f */
[----:B-1----:R-:W-:Y:S05]  /*1f450*/  @!P0 NANOSLEEP.SYNCS 0x989680 ;  /* 0x009896800000895d */ /* 0x002fea0003900000 */
[----:B------:R-:W1:Y:S02]  /*1f460*/  @!P0 SYNCS.PHASECHK.TRANS64 P0, [R0+URZ+0x16860], R3 ;  /* 0x01686003000085a7 */ /* 0x000e64000800007f */
[----:B-1----:R-:W-:Y:S05]  /*1f470*/  @!P0 BRA `(.L_x_15709) ;  /* 0xfffffffc00f08947 */ /* 0x002fea000383ffff */
[----:B------:R-:W-:Y:S05]  /*1f480*/  BRA `(.L_x_15914) ;  /* 0xffffff9400747947 */ /* 0x000fea000383ffff */
.L_x_15710:
        /* <DEDUP_REMOVED lines=8> */
.L_x_15916:
[----:B------:R-:W-:Y:S05]  /*1f510*/  BSYNC B0 ;  /* 0x0000000000007941 */ /* 0x000fea0003800000 */
.L_x_15915:
        /* <DEDUP_REMOVED lines=10> */
.L_x_15917:
[----:B------:R-:W-:Y:S01]  /*1f5c0*/  ULDC UR4, c[0x0][0x2f4] ;  /* 0x0000bd0000047ab9 */ /* 0x000fe20000000800 */
[----:B------:R-:W-:Y:S02]  /*1f5d0*/  IMAD.MOV.U32 R13, RZ, RZ, R22 ;  /* 0x000000ffff0d7224 */ /* 0x000fe400078e0016 */
[----:B------:R-:W-:Y:S02]  /*1f5e0*/  IMAD.MOV.U32 R12, RZ, RZ, 0x1 ;  /* 0x00000001ff0c7424 */ /* 0x000fe400078e00ff */
[----:B------:R-:W-:-:S05]  /*1f5f0*/  IMAD.SHL.U32 R2, R2, 0x8, RZ ;  /* 0x0000000802027824 */ /* 0x000fca00078e00ff */
[----:B------:R-:W-:-:S04]  /*1f600*/  LOP3.LUT R2, R2, 0x38, RZ, 0xc0, !PT ;  /* 0x0000003802027812 */ /* 0x000fc800078ec0ff */
[C---:B------:R-:W-:Y:S02]  /*1f610*/  SHF.L.U32 R5, R2.reuse, 0x1, RZ ;  /* 0x0000000102057819 */ /* 0x040fe400000006ff */
[----:B------:R-:W-:Y:S02]  /*1f620*/  ISETP.GE.AND P0, PT, R2, UR4, PT ;  /* 0x0000000402007c0c */ /* 0x000fe4000bf06270 */
[----:B------:R-:W-:-:S13]  /*1f630*/  IADD3 R2, P1, R14, R5, RZ ;  /* 0x000000050e027210 */ /* 0x000fda0007f3e0ff */
[----:B------:R-:W-:Y:S05]  /*1f640*/  WARPSYNC.COLLECTIVE R15, `(.L_x_15918) ;  /* 0x000000000f087348 */ /* 0x000fea0003c00000 */
[----:B------:R0:W1:Y:S02]  /*1f650*/  SHFL.IDX P6, R14, R13, R12, R11 ;  /* 0x0000000c0d0e7389 */ /* 0x00006400000c000b */
[----:B01----:R-:W-:Y:S01]  /*1f660*/  ENDCOLLECTIVE ;  /* 0x000000000000791b */ /* 0x003fe20003800000 */
.L_x_15918:
[----:B------:R-:W-:Y:S01]  /*1f670*/  ISETP.LT.OR P2, PT, R6, 0x1, P0 ;  /* 0x000000010600780c */ /* 0x000fe20000741670 */
[----:B------:R-:W-:Y:S01]  /*1f680*/  IMAD.X R3, RZ, RZ, R3, P1 ;  /* 0x000000ffff037224 */ /* 0x000fe200008e0603 */
[----:B------:R-:W-:-:S11]  /*1f690*/  MOV R13, R18 ;  /* 0x00000012000d7202 */ /* 0x000fd60000000f00 */
[----:B------:R-:W-:Y:S01]  /*1f6a0*/  @!PT LDS RZ, [RZ] ;  /* 0x00000000fffff984 */ /* 0x000fe20000000800 */
[----:B------:R-:W-:Y:S01]  /*1f6b0*/  @!PT LDS RZ, [RZ] ;  /* 0x00000000fffff984 */ /* 0x000fe20000000800 */
[----:B------:R-:W-:Y:S01]  /*1f6c0*/  @!PT LDS RZ, [RZ] ;  /* 0x00000000fffff984 */ /* 0x000fe20000000800 */
[----:B------:R0:W-:Y:S01]  /*1f6d0*/  LDGSTS.E.BYPASS.LTC128B.128 [R4+0x400], desc[UR40][R2.64], !P2 ;  /* 0x0040000002047fae */ /* 0x0001e2000d101d68 */
[----:B------:R-:W-:Y:S01]  /*1f6e0*/  ISETP.LT.OR P2, PT, R6, 0x11, P0 ;  /* 0x000000110600780c */ /* 0x000fe20000741670 */
[----:B0-----:R-:W-:-:S12]  /*1f6f0*/  IMAD.MOV.U32 R3, RZ, RZ, R14 ;  /* 0x000000ffff037224 */ /* 0x001fd800078e000e */
[----:B------:R-:W-:Y:S05]  /*1f700*/  WARPSYNC.COLLECTIVE R15, `(.L_x_15919) ;  /* 0x000000000f087348 */ /* 0x000fea0003c00000 */
[----:B------:R0:W1:Y:S02]  /*1f710*/  SHFL.IDX P6, R14, R13, R12, R11 ;  /* 0x0000000c0d0e7389 */ /* 0x00006400000c000b */
[----:B01----:R-:W-:Y:S01]  /*1f720*/  ENDCOLLECTIVE ;  /* 0x000000000000791b */ /* 0x003fe20003800000 */
.L_x_15919:
[----:B------:R-:W-:Y:S02]  /*1f730*/  IMAD.MOV.U32 R13, RZ, RZ, R22 ;  /* 0x000000ffff0d7224 */ /* 0x000fe400078e0016 */
[----:B------:R-:W-:Y:S01]  /*1f740*/  IMAD.MOV.U32 R12, RZ, RZ, 0x2 ;  /* 0x00000002ff0c7424 */ /* 0x000fe200078e00ff */
[----:B------:R-:W-:-:S13]  /*1f750*/  IADD3 R2, P1, R14, R5, RZ ;  /* 0x000000050e027210 */ /* 0x000fda0007f3e0ff */
[----:B------:R-:W-:Y:S05]  /*1f760*/  WARPSYNC.COLLECTIVE R15, `(.L_x_15920) ;  /* 0x000000000f087348 */ /* 0x000fea0003c00000 */
[----:B------:R0:W1:Y:S02]  /*1f770*/  SHFL.IDX P6, R14, R13, R12, R11 ;  /* 0x0000000c0d0e7389 */ /* 0x00006400000c000b */
[----:B01----:R-:W-:Y:S01]  /*1f780*/  ENDCOLLECTIVE ;  /* 0x000000000000791b */ /* 0x003fe20003800000 */
.L_x_15920:
        /* <DEDUP_REMOVED lines=11> */
.L_x_15921:
[----:B------:R-:W-:Y:S02]  /*1f840*/  IMAD.MOV.U32 R13, RZ, RZ, R22 ;  /* 0x000000ffff0d7224 */ /* 0x000fe400078e0016 */
[----:B------:R-:W-:Y:S01]  /*1f850*/  IMAD.MOV.U32 R12, RZ, RZ, 0x3 ;  /* 0x00000003ff0c7424 */ /* 0x000fe200078e00ff */
[----:B------:R-:W-:-:S13]  /*1f860*/  IADD3 R2, P1, R14, R5, RZ ;  /* 0x000000050e027210 */ /* 0x000fda0007f3e0ff */
[----:B------:R-:W-:Y:S05]  /*1f870*/  WARPSYNC.COLLECTIVE R15, `(.L_x_15922) ;  /* 0x000000000f087348 */ /* 0x000fea0003c00000 */
[----:B------:R0:W1:Y:S02]  /*1f880*/  SHFL.IDX P6, R14, R13, R12, R11 ;  /* 0x0000000c0d0e7389 */ /* 0x00006400000c000b */
[----:B01----:R-:W-:Y:S01]  /*1f890*/  ENDCOLLECTIVE ;  /* 0x000000000000791b */ /* 0x003fe20003800000 */
.L_x_15922:
        /* <DEDUP_REMOVED lines=11> */
.L_x_15923:
[----:B------:R-:W-:Y:S01]  /*1f950*/  MOV R13, R22 ;  /* 0x00000016000d7202 */ /* 0x000fe20000000f00 */
[----:B------:R-:W-:Y:S01]  /*1f960*/  IMAD.MOV.U32 R12, RZ, RZ, 0x4 ;  /* 0x00000004ff0c7424 */ /* 0x000fe200078e00ff */
[----:B------:R-:W-:-:S13]  /*1f970*/  IADD3 R2, P1, R14, R5, RZ ;  /* 0x000000050e027210 */ /* 0x000fda0007f3e0ff */
[----:B------:R-:W-:Y:S05]  /*1f980*/  WARPSYNC.COLLECTIVE R15, `(.L_x_15924) ;  /* 0x000000000f087348 */ /* 0x000fea0003c00000 */
[----:B------:R0:W1:Y:S02]  /*1f990*/  SHFL.IDX P6, R14, R13, R12, R11 ;  /* 0x0000000c0d0e7389 */ /* 0x00006400000c000b */
[----:B01----:R-:W-:Y:S01]  /*1f9a0*/  ENDCOLLECTIVE ;  /* 0x000000000000791b */ /* 0x003fe20003800000 */
.L_x_15924:
        /* <DEDUP_REMOVED lines=11> */
.L_x_15925:
[----:B------:R-:W-:Y:S01]  /*1fa60*/  IMAD.MOV.U32 R13, RZ, RZ, R22 ;  /* 0x000000ffff0d7224 */ /* 0x000fe200078e0016 */
[----:B------:R-:W-:Y:S02]  /*1fa70*/  MOV R12, 0x5 ;  /* 0x00000005000c7802 */ /* 0x000fe40000000f00 */
[----:B------:R-:W-:-:S13]  /*1fa80*/  IADD3 R2, P1, R14, R5, RZ ;  /* 0x000000050e027210 */ /* 0x000fda0007f3e0ff */
[----:B------:R-:W-:Y:S05]  /*1fa90*/  WARPSYNC.COLLECTIVE R15, `(.L_x_15926) ;  /* 0x000000000f087348 */ /* 0x000fea0003c00000 */
[----:B------:R0:W1:Y:S02]  /*1faa0*/  SHFL.IDX P6, R14, R13, R12, R11 ;  /* 0x0000000c0d0e7389 */ /* 0x00006400000c000b */
[----:B01----:R-:W-:Y:S01]  /*1fab0*/  ENDCOLLECTIVE ;  /* 0x000000000000791b */ /* 0x003fe20003800000 */
.L_x_15926:
        /* <DEDUP_REMOVED lines=11> */
.L_x_15927:
[----:B------:R-:W-:Y:S02]  /*1fb70*/  IMAD.MOV.U32 R13, RZ, RZ, R22 ;  /* 0x000000ffff0d7224 */ /* 0x000fe400078e0016 */
[----:B------:R-:W-:Y:S01]  /*1fb80*/  IMAD.MOV.U32 R12, RZ, RZ, 0x6 ;  /* 0x00000006ff0c7424 */ /* 0x000fe200078e00ff */
[----:B------:R-:W-:-:S13]  /*1fb90*/  IADD3 R2, P1, R14, R5, RZ ;  /* 0x000000050e027210 */ /* 0x000fda0007f3e0ff */
[----:B------:R-:W-:Y:S05]  /*1fba0*/  WARPSYNC.COLLECTIVE R15, `(.L_x_15928) ;  /* 0x000000000f087348 */ /* 0x000fea0003c00000 */
[----:B------:R0:W1:Y:S02]  /*1fbb0*/  SHFL.IDX P6, R14, R13, R12, R11 ;  /* 0x0000000c0d0e7389 */ /* 0x00006400000c000b */
[----:B01----:R-:W-:Y:S01]  /*1fbc0*/  ENDCOLLECTIVE ;  /* 0x000000000000791b */ /* 0x003fe20003800000 */
.L_x_15928:
        /* <DEDUP_REMOVED lines=11> */
.L_x_15929:
[----:B------:R-:W-:Y:S02]  /*1fc80*/  IMAD.MOV.U32 R13, RZ, RZ, R22 ;  /* 0x000000ffff0d7224 */ /* 0x000fe400078e0016 */
[----:B------:R-:W-:Y:S01]  /*1fc90*/  IMAD.MOV.U32 R12, RZ, RZ, 0x7 ;  /* 0x00000007ff0c7424 */ /* 0x000fe200078e00ff */
[----:B------:R-:W-:-:S13]  /*1fca0*/  IADD3 R2, P1, R14, R5, RZ ;  /* 0x000000050e027210 */ /* 0x000fda0007f3e0ff */
[----:B------:R-:W-:Y:S05]  /*1fcb0*/  WARPSYNC.COLLECTIVE R15, `(.L_x_15930) ;  /* 0x000000000f087348 */ /* 0x000fea0003c00000 */
[----:B------:R0:W1:Y:S02]  /*1fcc0*/  SHFL.IDX P6, R14, R13, R12, R11 ;  /* 0x0000000c0d0e7389 */ /* 0x00006400000c000b */
[----:B01----:R-:W-:Y:S01]  /*1fcd0*/  ENDCOLLECTIVE ;  /* 0x000000000000791b */ /* 0x003fe20003800000 */
.L_x_15930:
        /* <DEDUP_REMOVED lines=10> */
.L_x_15931:
[----:B------:R-:W-:Y:S05]  /*1fd80*/  BRA `(.L_x_15932) ;  /* 0xffffff9000387947 */ /* 0x000fea000383ffff */
.L_x_15715:
[----:B------:R-:W-:Y:S01]  /*1fd90*/  BSSY B0, `(.L_x_15933) ;  /* 0x0000008000007945 */ /* 0x000fe20003800000 */
[----:B------:R-:W-:Y:S02]  /*1fda0*/  IMAD.MOV.U32 R13, RZ, RZ, R24 ;  /* 0x000000ffff0d7224 */ /* 0x000fe400078e0018 */
[----:B------:R-:W-:Y:S02]  /*1fdb0*/  IMAD.MOV.U32 R12, RZ, RZ, RZ ;  /* 0x000000ffff0c7224 */ /* 0x000fe400078e00ff */
[----:B------:R-:W-:Y:S02]  /*1fdc0*/  IMAD.MOV.U32 R11, RZ, RZ, 0x1f ;  /* 0x0000001fff0b7424 */ /* 0x000fe400078e00ff */
[----:B------:R-:W-:-:S07]  /*1fdd0*/  IMAD.MOV.U32 R15, RZ, RZ, -0x1 ;  /* 0xffffffffff0f7424 */ /* 0x000fce00078e00ff */
[----:B-123--:R-:W-:Y:S05]  /*1fde0*/  WARPSYNC.COLLECTIVE R15, `(.L_x_15934) ;  /* 0x000000000f087348 */ /* 0x00efea0003c00000 */
[----:B------:R0:W4:Y:S02]  /*1fdf0*/  SHFL.IDX P6, R14, R13, R12, R11 ;  /* 0x0000000c0d0e7389 */ /* 0x00012400000c000b */
[----:B01234-:R-:W-:Y:S01]  /*1fe00*/  ENDCOLLECTIVE ;  /* 0x000000000000791b */ /* 0x01ffe20003800000 */
.L_x_15934:
[----:B------:R-:W-:Y:S05]  /*1fe10*/  BSYNC B0 ;  /* 0x0000000000007941 */ /* 0x000fea0003800000 */
.L_x_15933:
[----:B------:R-:W-:Y:S01]  /*1fe20*/  MOV R13, R24 ;  /* 0x00000018000d7202 */ /* 0x000fe20000000f00 */
        /* <DEDUP_REMOVED lines=8> */
.L_x_15935:
        /* <DEDUP_REMOVED lines=15> */
[C---:B------:R-:W-:Y:S02]  /*1ffa0*/  ISETP.GE.U32.AND P5, PT, R8.reuse, 0x10, PT ;  /* 0x000000100800780c */ /* 0x040fe40003fa6070 */
[----:B--2---:R-:W-:Y:S01]  /*1ffb0*/  @!P1 MOV R25, R7 ;  /* 0x0000000700199202 */ /* 0x004fe20000000f00 */
[----:B---3--:R-:W-:Y:S01]  /*1ffc0*/  @!P1 IMAD.MOV.U32 R5, RZ, RZ, R4 ;  /* 0x000000ffff059224 */ /* 0x008fe200078e0004 */
[----:B------:R-:W-:-:S03]  /*1ffd0*/  ISETP.NE.AND P1, PT, R8, RZ, PT ;  /* 0x000000ff0800720c */ /* 0x000fc60003f25270 */
[----:B------:R-:W-:-:S10]  /*1ffe0*/  IMAD R13, R5, R25, RZ ;  /* 0x00000019050d7224 */ /* 0x000fd400078e02ff */
[----:B------:R-:W-:Y:S05]  /*1fff0*/  WARPSYNC.COLLECTIVE R15, `(.L_x_15936) ;  /* 0x000000000f087348 */ /* 0x000fea0003c00000 */
[----:B------:R0:W1:Y:S02]  /*20000*/  SHFL.UP P6, R14, R13, R12, R11 ;  /* 0x0400000c0d0e7389 */ /* 0x00006400000c000b */
[----:B01----:R-:W-:Y:S01]  /*20010*/  ENDCOLLECTIVE ;  /* 0x000000000000791b */ /* 0x003fe20003800000 */
.L_x_15936:
[----:B------:R-:W-:Y:S02]  /*20020*/  MOV R12, 0x2 ;  /* 0x00000002000c7802 */ /* 0x000fe40000000f00 */
[----:B------:R-:W-:-:S05]  /*20030*/  SEL R4, R14, RZ, P1 ;  /* 0x000000ff0e047207 */ /* 0x000fca0000800000 */
[----:B------:R-:W-:-:S04]  /*20040*/  IMAD.IADD R4, R13, 0x1, R4 ;  /* 0x000000010d047824 */ /* 0x000fc800078e0204 */
[----:B------:R-:W-:-:S07]  /*20050*/  IMAD.MOV.U32 R13, RZ, RZ, R4 ;  /* 0x000000ffff0d7224 */ /* 0x000fce00078e0004 */
[----:B------:R-:W-:Y:S05]  /*20060*/  WARPSYNC.COLLECTIVE R15, `(.L_x_15937) ;  /* 0x000000000f087348 */ /* 0x000fea0003c00000 */
[----:B------:R0:W1:Y:S02]  /*20070*/  SHFL.UP P6, R14, R13, R12, R11 ;  /* 0x0400000c0d0e7389 */ /* 0x00006400000c000b */
[----:B01----:R-:W-:Y:S01]  /*20080*/  ENDCOLLECTIVE ;  /* 0x000000000000791b */ /* 0x003fe20003800000 */
.L_x_15937:
[----:B------:R-:W-:Y:S01]  /*20090*/  IMAD.MOV.U32 R12, RZ, RZ, 0x4 ;  /* 0x00000004ff0c7424 */ /* 0x000fe200078e00ff */
[----:B------:R-:W-:-:S05]  /*200a0*/  SEL R3, R14, RZ, P2 ;  /* 0x000000ff0e037207 */ /* 0x000fca0001000000 */
[----:B------:R-:W-:-:S04]  /*200b0*/  IMAD.IADD R2, R4, 0x1, R3 ;  /* 0x0000000104027824 */ /* 0x000fc800078e0203 */
[----:B------:R-:W-:-:S07]  /*200c0*/  IMAD.MOV.U32 R13, RZ, RZ, R2 ;  /* 0x000000ffff0d7224 */ /* 0x000fce00078e0002 */
[----:B------:R-:W-:Y:S05]  /*200d0*/  WARPSYNC.COLLECTIVE R15, `(.L_x_15938) ;  /* 0x000000000f087348 */ /* 0x000fea0003c00000 */
[----:B------:R0:W1:Y:S02]  /*200e0*/  SHFL.UP P6, R14, R13, R12, R11 ;  /* 0x0400000c0d0e7389 */ /* 0x00006400000c000b */
[----:B01----:R-:W-:Y:S01]  /*200f0*/  ENDCOLLECTIVE ;  /* 0x000000000000791b */ /* 0x003fe20003800000 */
.L_x_15938:
[----:B------:R-:W-:Y:S02]  /*20100*/  MOV R12, 0x8 ;  /* 0x00000008000c7802 */ /* 0x000fe40000000f00 */
[----:B------:R-:W-:-:S05]  /*20110*/  SEL R3, R14, RZ, P3 ;  /* 0x000000ff0e037207 */ /* 0x000fca0001800000 */
[----:B------:R-:W-:-:S04]  /*20120*/  IMAD.IADD R3, R2, 0x1, R3 ;  /* 0x0000000102037824 */ /* 0x000fc800078e0203 */
[----:B------:R-:W-:-:S07]  /*20130*/  IMAD.MOV.U32 R13, RZ, RZ, R3 ;  /* 0x000000ffff0d7224 */ /* 0x000fce00078e0003 */
[----:B------:R-:W-:Y:S05]  /*20140*/  WARPSYNC.COLLECTIVE R15, `(.L_x_15939) ;  /* 0x000000000f087348 */ /* 0x000fea0003c00000 */
[----:B------:R0:W1:Y:S02]  /*20150*/  SHFL.UP P6, R14, R13, R12, R11 ;  /* 0x0400000c0d0e7389 */ /* 0x00006400000c000b */
[----:B01----:R-:W-:Y:S01]  /*20160*/  ENDCOLLECTIVE ;  /* 0x000000000000791b */ /* 0x003fe20003800000 */
.L_x_15939:
[----:B------:R-:W-:Y:S01]  /*20170*/  IMAD.MOV.U32 R12, RZ, RZ, 0x10 ;  /* 0x00000010ff0c7424 */ /* 0x000fe200078e00ff */
[----:B------:R-:W-:-:S05]  /*20180*/  SEL R4, R14, RZ, P4 ;  /* 0x000000ff0e047207 */ /* 0x000fca0002000000 */
[----:B------:R-:W-:-:S04]  /*20190*/  IMAD.IADD R4, R3, 0x1, R4 ;  /* 0x0000000103047824 */ /* 0x000fc800078e0204 */
[----:B------:R-:W-:-:S07]  /*201a0*/  IMAD.MOV.U32 R13, RZ, RZ, R4 ;  /* 0x000000ffff0d7224 */ /* 0x000fce00078e0004 */
[----:B------:R-:W-:Y:S05]  /*201b0*/  WARPSYNC.COLLECTIVE R15, `(.L_x_15940) ;  /* 0x000000000f087348 */ /* 0x000fea0003c00000 */
[----:B------:R0:W1:Y:S02]  /*201c0*/  SHFL.UP P6, R14, R13, R12, R11 ;  /* 0x0400000c0d0e7389 */ /* 0x00006400000c000b */
[----:B01----:R-:W-:Y:S01]  /*201d0*/  ENDCOLLECTIVE ;  /* 0x000000000000791b */ /* 0x003fe20003800000 */
.L_x_15940:
        /* <DEDUP_REMOVED lines=8> */
.L_x_15941:
[----:B------:R-:W-:Y:S05]  /*20260*/  BRA `(.L_x_15942) ;  /* 0xffffff9000447947 */ /* 0x000fea000383ffff */
.L_x_15718:
[----:B------:R-:W-:Y:S01]  /*20270*/  BSSY B0, `(.L_x_15943) ;  /* 0x0000007000007945 */ /* 0x000fe20003800000 */
[----:B------:R-:W-:Y:S02]  /*20280*/  IMAD.MOV.U32 R12, RZ, RZ, 0x1 ;  /* 0x00000001ff0c7424 */ /* 0x000fe400078e00ff */
[----:B------:R-:W-:Y:S02]  /*20290*/  IMAD.MOV.U32 R11, RZ, RZ, RZ ;  /* 0x000000ffff0b7224 */ /* 0x000fe400078e00ff */
[----:B------:R-:W-:-:S07]  /*202a0*/  IMAD.MOV.U32 R15, RZ, RZ, -0x1 ;  /* 0xffffffffff0f7424 */ /* 0x000fce00078e00ff */
[----:B-1----:R-:W-:Y:S05]  /*202b0*/  WARPSYNC.COLLECTIVE R15, `(.L_x_15944) ;  /* 0x000000000f087348 */ /* 0x002fea0003c00000 */
[----:B------:R0:W2:Y:S02]  /*202c0*/  SHFL.UP P6, R14, R13, R12, R11 ;  /* 0x0400000c0d0e7389 */ /* 0x0000a400000c000b */
[----:B012---:R-:W-:Y:S01]  /*202d0*/  ENDCOLLECTIVE ;  /* 0x000000000000791b */ /* 0x007fe20003800000 */
.L_x_15944:
[----:B------:R-:W-:Y:S05]  /*202e0*/  BSYNC B0 ;  /* 0x0000000000007941 */ /* 0x000fea0003800000 */
.L_x_15943:
        /* <DEDUP_REMOVED lines=8> */
.L_x_15945:
[----:B------:R-:W-:Y:S01]  /*20370*/  IMAD.MOV.U32 R12, RZ, RZ, 0x4 ;  /* 0x00000004ff0c7424 */ /* 0x000fe200078e00ff */
[----:B------:R-:W-:-:S05]  /*20380*/  SEL R14, R14, RZ, P2 ;  /* 0x000000ff0e0e7207 */ /* 0x000fca0001000000 */
[----:B------:R-:W-:-:S04]  /*20390*/  IMAD.IADD R3, R13, 0x1, R14 ;  /* 0x000000010d037824 */ /* 0x000fc800078e020e */
[----:B------:R-:W-:-:S07]  /*203a0*/  IMAD.MOV.U32 R13, RZ, RZ, R3 ;  /* 0x000000ffff0d7224 */ /* 0x000fce00078e0003 */
[----:B------:R-:W-:Y:S05]  /*203b0*/  WARPSYNC.COLLECTIVE R15, `(.L_x_15946) ;  /* 0x000000000f087348 */ /* 0x000fea0003c00000 */
[----:B------:R0:W1:Y:S02]  /*203c0*/  SHFL.UP P6, R14, R13, R12, R11 ;  /* 0x0400000c0d0e7389 */ /* 0x00006400000c000b */
[----:B01----:R-:W-:Y:S01]  /*203d0*/  ENDCOLLECTIVE ;  /* 0x000000000000791b */ /* 0x003fe20003800000 */
.L_x_15946:
[----:B------:R-:W-:Y:S01]  /*203e0*/  IMAD.MOV.U32 R12, RZ, RZ, 0x8 ;  /* 0x00000008ff0c7424 */ /* 0x000fe200078e00ff */
[----:B------:R-:W-:-:S04]  /*203f0*/  SEL R4, R14, RZ, P3 ;  /* 0x000000ff0e047207 */ /* 0x000fc80001800000 */
[----:B------:R-:W-:-:S05]  /*20400*/  IADD3 R4, R3, R4, RZ ;  /* 0x0000000403047210 */ /* 0x000fca0007ffe0ff */
[----:B------:R-:W-:-:S07]  /*20410*/  IMAD.MOV.U32 R13, RZ, RZ, R4 ;  /* 0x000000ffff0d7224 */ /* 0x000fce00078e0004 */
[----:B------:R-:W-:Y:S05]  /*20420*/  WARPSYNC.COLLECTIVE R15, `(.L_x_15947) ;  /* 0x000000000f087348 */ /* 0x000fea0003c00000 */
[----:B------:R0:W1:Y:S02]  /*20430*/  SHFL.UP P6, R14, R13, R12, R11 ;  /* 0x0400000c0d0e7389 */ /* 0x00006400000c000b */
[----:B01----:R-:W-:Y:S01]  /*20440*/  ENDCOLLECTIVE ;  /* 0x000000000000791b */ /* 0x003fe20003800000 */
.L_x_15947:
[----:B------:R-:W-:Y:S01]  /*20450*/  IMAD.MOV.U32 R12, RZ, RZ, 0x10 ;  /* 0x00000010ff0c7424 */ /* 0x000fe200078e00ff */
[----:B------:R-:W-:-:S05]  /*20460*/  SEL R7, R14, RZ, P4 ;  /* 0x000000ff0e077207 */ /* 0x000fca0002000000 */
[----:B------:R-:W-:-:S04]  /*20470*/  IMAD.IADD R7, R4, 0x1, R7 ;  /* 0x0000000104077824 */ /* 0x000fc800078e0207 */
[----:B------:R-:W-:-:S07]  /*20480*/  IMAD.MOV.U32 R13, RZ, RZ, R7 ;  /* 0x000000ffff0d7224 */ /* 0x000fce00078e0007 */
[----:B------:R-:W-:Y:S05]  /*20490*/  WARPSYNC.COLLECTIVE R15, `(.L_x_15948) ;  /* 0x000000000f087348 */ /* 0x000fea0003c00000 */
[----:B------:R0:W1:Y:S02]  /*204a0*/  SHFL.UP P6, R14, R13, R12, R11 ;  /* 0x0400000c0d0e7389 */ /* 0x00006400000c000b */
[----:B01----:R-:W-:Y:S01]  /*204b0*/  ENDCOLLECTIVE ;  /* 0x000000000000791b */ /* 0x003fe20003800000 */
.L_x_15948:
        /* <DEDUP_REMOVED lines=8> */
.L_x_15949:
[----:B------:R-:W-:Y:S05]  /*20540*/  BRA `(.L_x_15950) ;  /* 0xffffff9000307947 */ /* 0x000fea000383ffff */
.L_x_15720:
[----:B------:R-:W-:Y:S01]  /*20550*/  BSSY B0, `(.L_x_15951) ;  /* 0x0000006000007945 */ /* 0x000fe20003800000 */
[----:B------:R-:W-:Y:S01]  /*20560*/  PLOP3.LUT P6, PT, P6, PT, PT, 0x8, 0x0 ;  /* 0x000000000000781c */ /* 0x000fe200037ce170 */
[----:B------:R-:W-:-:S12]  /*20570*/  IMAD.MOV.U32 R15, RZ, RZ, -0x1 ;  /* 0xffffffffff0f7424 */ /* 0x000fd800078e00ff */
[----:B01----:R-:W-:Y:S05]  /*20580*/  WARPSYNC.COLLECTIVE R15, `(.L_x_15952) ;  /* 0x000000000f087348 */ /* 0x003fea0003c00000 */
[----:B------:R-:W-:Y:S01]  /*20590*/  VOTE.ANY R14, PT, P6 ;  /* 0x00000000000e7806 */ /* 0x000fe200030e0100 */
[----:B01----:R-:W-:Y:S06]  /*205a0*/  ENDCOLLECTIVE ;  /* 0x000000000000791b */ /* 0x003fec0003800000 */
.L_x_15952:
[----:B------:R-:W-:Y:S05]  /*205b0*/  BSYNC B0 ;  /* 0x0000000000007941 */ /* 0x000fea0003800000 */
.L_x_15951:
[----:B------:R-:W-:Y:S01]  /*205c0*/  IMAD.MOV.U32 R3, RZ, RZ, R14 ;  /* 0x000000ffff037224 */ /* 0x000fe200078e000e */
[----:B------:R-:W-:Y:S01]  /*205d0*/  MOV R13, R25 ;  /* 0x00000019000d7202 */ /* 0x000fe20000000f00 */
[----:B------:R-:W-:Y:S02]  /*205e0*/  IMAD.MOV.U32 R11, RZ, RZ, 0x1f ;  /* 0x0000001fff0b7424 */ /* 0x000fe400078e00ff */
[----:B------:R-:W0:Y:S01]  /*205f0*/  POPC R7, R3 ;  /* 0x0000000300077309 */ /* 0x000e220000000000 */
[----:B------:R-:W-:Y:S02]  /*20600*/  IMAD.MOV.U32 R15, RZ, RZ, -0x1 ;  /* 0xffffffffff0f7424 */ /* 0x000fe400078e00ff */
[----:B0-----:R-:W-:Y:S02]  /*20610*/  IMAD.MOV.U32 R12, RZ, RZ, R7 ;  /* 0x000000ffff0c7224 */ /* 0x001fe400078e0007 */
[----:B------:R-:W-:-:S07]  /*20620*/  IMAD.IADD R27, R7, 0x1, R27 ;  /* 0x00000001071b7824 */ /* 0x000fce00078e021b */
[----:B------:R-:W-:Y:S05]  /*20630*/  WARPSYNC.COLLECTIVE R15, `(.L_x_15953) ;  /* 0x000000000f087348 */ /* 0x000fea0003c00000 */
[----:B------:R0:W1:Y:S02]  /*20640*/  SHFL.IDX P6, R14, R13, R12, R11 ;  /* 0x0000000c0d0e7389 */ /* 0x00006400000c000b */
[----:B01----:R-:W-:Y:S01]  /*20650*/  ENDCOLLECTIVE ;  /* 0x000000000000791b */ /* 0x003fe20003800000 */
.L_x_15953:
[----:B------:R-:W-:Y:S02]  /*20660*/  IMAD.MOV.U32 R13, RZ, RZ, R5 ;  /* 0x000000ffff0d7224 */ /* 0x000fe400078e0005 */
[----:B------:R-:W-:-:S07]  /*20670*/  IMAD.MOV.U32 R25, RZ, RZ, R14 ;  /* 0x000000ffff197224 */ /* 0x000fce00078e000e */
[----:B------:R-:W-:Y:S05]  /*20680*/  WARPSYNC.COLLECTIVE R15, `(.L_x_15954) ;  /* 0x000000000f087348 */ /* 0x000fea0003c00000 */
[----:B------:R0:W1:Y:S02]  /*20690*/  SHFL.IDX P6, R14, R13, R12, R11 ;  /* 0x0000000c0d0e7389 */ /* 0x00006400000c000b */
[----:B01----:R-:W-:Y:S01]  /*206a0*/  ENDCOLLECTIVE ;  /* 0x000000000000791b */ /* 0x003fe20003800000 */
.L_x_15954:
[----:B------:R-:W-:Y:S01]  /*206b0*/  MOV R5, R14 ;  /* 0x0000000e00057202 */ /* 0x000fe20000000f00 */
[----:B------:R-:W-:Y:S06]  /*206c0*/  BRA `(.L_x_15955) ;  /* 0xffffff9000107947 */ /* 0x000fec000383ffff */
.L_x_15722:
[----:B------:R-:W-:Y:S01]  /*206d0*/  BSSY B0, `(.L_x_15956) ;  /* 0x0000007000007945 */ /* 0x000fe20003800000 */
[----:B------:R-:W-:Y:S02]  /*206e0*/  IMAD.MOV.U32 R13, RZ, RZ, R2 ;  /* 0x000000ffff0d7224 */ /* 0x000fe400078e0002 */
[----:B------:R-:W-:Y:S02]  /*206f0*/  IMAD.MOV.U32 R11, RZ, RZ, 0x1f ;  /* 0x0000001fff0b7424 */ /* 0x000fe400078e00ff */
[----:B------:R-:W-:-:S07]  /*20700*/  IMAD.MOV.U32 R15, RZ, RZ, -0x1 ;  /* 0xffffffffff0f7424 */ /* 0x000fce00078e00ff */
[----:B01234-:R-:W-:Y:S05]  /*20710*/  WARPSYNC.COLLECTIVE R15, `(.L_x_15957) ;  /* 0x000000000f087348 */ /* 0x01ffea0003c00000 */
[----:B------:R0:W0:Y:S02]  /*20720*/  SHFL.IDX P6, R14, R13, R12, R11 ;  /* 0x0000000c0d0e7389 */ /* 0x00002400000c000b */
[----:B01234-:R-:W-:Y:S01]  /*20730*/  ENDCOLLECTIVE ;  /* 0x000000000000791b */ /* 0x01ffe20003800000 */
.L_x_15957:
[----:B------:R-:W-:Y:S05]  /*20740*/  BSYNC B0 ;  /* 0x0000000000007941 */ /* 0x000fea0003800000 */
.L_x_15956:
[----:B------:R-:W-:Y:S01]  /*20750*/  IMAD.MOV.U32 R24, RZ, RZ, R14 ;  /* 0x000000ffff187224 */ /* 0x000fe200078e000e */
[----:B------:R-:W-:Y:S06]  /*20760*/  BRA `(.L_x_15721) ;  /* 0xffffff9000007947 */ /* 0x000fec000383ffff */
.L_x_15728:
[----:B0-----:R0:W4:Y:S02]  /*20770*/  SYNCS.PHASECHK.TRANS64.TRYWAIT P0, [R5+URZ+0x16820], R0 ;  /* 0x01682000050075a7 */ /* 0x001124000800017f */
[----:B----4-:R-:W-:Y:S05]  /*20780*/  @!P0 NANOSLEEP.SYNCS 0x989680 ;  /* 0x009896800000895d */ /* 0x010fea0003900000 */
[----:B------:R-:W4:Y:S02]  /*20790*/  @!P0 SYNCS.PHASECHK.TRANS64 P0, [R5+URZ+0x16820], R0 ;  /* 0x01682000050085a7 */ /* 0x000f24000800007f */
[----:B----4-:R-:W-:Y:S05]  /*207a0*/  @!P0 BRA `(.L_x_15728) ;  /* 0xfffffffc00f08947 */ /* 0x010fea000383ffff */
[----:B------:R-:W-:Y:S05]  /*207b0*/  BRA `(.L_x_15958) ;  /* 0xffffff98005c7947 */ /* 0x000fea000383ffff */
.L_x_15729:
[----:B------:R-:W4:Y:S01]  /*207c0*/  S2R R2, SR_TID.X ;  /* 0x0000000000027919 */ /* 0x000f220000002100 */
[----:B------:R-:W-:Y:S01]  /*207d0*/  BSSY B0, `(.L_x_15959) ;  /* 0x000000a000007945 */ /* 0x000fe20003800000 */
[----:B------:R-:W-:Y:S02]  /*207e0*/  IMAD.MOV.U32 R12, RZ, RZ, RZ ;  /* 0x000000ffff0c7224 */ /* 0x000fe400078e00ff */
[----:B------:R-:W-:Y:S02]  /*207f0*/  IMAD.MOV.U32 R11, RZ, RZ, 0x1f ;  /* 0x0000001fff0b7424 */ /* 0x000fe400078e00ff */
[----:B------:R-:W-:Y:S01]  /*20800*/  IMAD.MOV.U32 R15, RZ, RZ, -0x1 ;  /* 0xffffffffff0f7424 */ /* 0x000fe200078e00ff */
[----:B----4-:R-:W-:-:S04]  /*20810*/  SHF.R.U32.HI R2, RZ, 0x5, R2 ;  /* 0x00000005ff027819 */ /* 0x010fc80000011602 */
[----:B------:R-:W-:-:S04]  /*20820*/  LOP3.LUT R2, R2, 0x3, RZ, 0xc0, !PT ;  /* 0x0000000302027812 */ /* 0x000fc800078ec0ff */
[----:B------:R-:W-:-:S07]  /*20830*/  MOV R13, R2 ;  /* 0x00000002000d7202 */ /* 0x000fce0000000f00 */
[----:B0123--:R-:W-:Y:S05]  /*20840*/  WARPSYNC.COLLECTIVE R15, `(.L_x_15960) ;  /* 0x000000000f087348 */ /* 0x00ffea0003c00000 */
[----:B------:R4:W0:Y:S02]  /*20850*/  SHFL.IDX P6, R14, R13, R12, R11 ;  /* 0x0000000c0d0e7389 */ /* 0x00082400000c000b */
[----:B01234-:R-:W-:Y:S01]  /*20860*/  ENDCOLLECTIVE ;  /* 0x000000000000791b */ /* 0x01ffe20003800000 */
.L_x_15960:
[----:B------:R-:W-:Y:S05]  /*20870*/  BSYNC B0 ;  /* 0x0000000000007941 */ /* 0x000fea0003800000 */
.L_x_15959:
[----:B------:R-:W-:Y:S05]  /*20880*/  BRA `(.L_x_15961) ;  /* 0xffffff9800447947 */ /* 0x000fea000383ffff */
.L_x_15730:
[----:B------:R-:W-:Y:S01]  /*20890*/  BSSY B0, `(.L_x_15962) ;  /* 0x0000006000007945 */ /* 0x000fe20003800000 */
[----:B------:R-:W-:-:S07]  /*208a0*/  IMAD.MOV.U32 R15, RZ, RZ, -0x1 ;  /* 0xffffffffff0f7424 */ /* 0x000fce00078e00ff */
[----:B0123--:R-:W-:Y:S05]  /*208b0*/  WARPSYNC.COLLECTIVE R15, `(.L_x_15963) ;  /* 0x000000000f0c7348 */ /* 0x00ffea0003c00000 */
[----:B------:R-:W-:Y:S02]  /*208c0*/  ELECT P6, UR62, PT ;  /* 0x00000000003e782f */ /* 0x000fe400038c0000 */
[----:B------:R-:W-:Y:S01]  /*208d0*/  MOV R14, UR62 ;  /* 0x0000003e000e7c02 */ /* 0x000fe20008000f00 */
[----:B0123--:R-:W-:Y:S10]  /*208e0*/  ENDCOLLECTIVE ;  /* 0x000000000000791b */ /* 0x00fff40003800000 */
.L_x_15963:
[----:B------:R-:W-:Y:S05]  /*208f0*/  BSYNC B0 ;  /* 0x0000000000007941 */ /* 0x000fea0003800000 */
.L_x_15962:
[----:B------:R-:W-:Y:S05]  /*20900*/  BRA `(.L_x_15964) ;  /* 0xffffff9800387947 */ /* 0x000fea000383ffff */
.L_x_15732:
[----:B0-----:R0:W4:Y:S02]  /*20910*/  SYNCS.PHASECHK.TRANS64.TRYWAIT P1, [R3+URZ+0x16840], R2 ;  /* 0x01684002030075a7 */ /* 0x001124000802017f */
[----:B----4-:R-:W-:Y:S05]  /*20920*/  @!P1 NANOSLEEP.SYNCS 0x989680 ;  /* 0x009896800000995d */ /* 0x010fea0003900000 */
[----:B------:R-:W4:Y:S02]  /*20930*/  @!P1 SYNCS.PHASECHK.TRANS64 P1, [R3+URZ+0x16840], R2 ;  /* 0x01684002030095a7 */ /* 0x000f24000802007f */
[----:B----4-:R-:W-:Y:S05]  /*20940*/  @!P1 BRA `(.L_x_15732) ;  /* 0xfffffffc00f09947 */ /* 0x010fea000383ffff */
[----:B------:R-:W-:Y:S05]  /*20950*/  BRA `(.L_x_15965) ;  /* 0xffffff9800587947 */ /* 0x000fea000383ffff */
.L_x_15734:
[----:B----4-:R4:W0:Y:S02]  /*20960*/  SYNCS.PHASECHK.TRANS64.TRYWAIT P1, [R23+URZ+0x16840], R0 ;  /* 0x01684000170075a7 */ /* 0x010824000802017f */
[----:B0-----:R-:W-:Y:S05]  /*20970*/  @!P1 NANOSLEEP.SYNCS 0x989680 ;  /* 0x009896800000995d */ /* 0x001fea0003900000 */
[----:B------:R-:W0:Y:S02]  /*20980*/  @!P1 SYNCS.PHASECHK.TRANS64 P1, [R23+URZ+0x16840], R0 ;  /* 0x01684000170095a7 */ /* 0x000e24000802007f */
[----:B0-----:R-:W-:Y:S05]  /*20990*/  @!P1 BRA `(.L_x_15734) ;  /* 0xfffffffc00f09947 */ /* 0x001fea000383ffff */
[----:B------:R-:W-:Y:S05]  /*209a0*/  BRA `(.L_x_15966) ;  /* 0xffffff9800647947 */ /* 0x000fea000383ffff */
.L_x_15736:
[----:B------:R0:W0:Y:S02]  /*209b0*/  SYNCS.PHASECHK.TRANS64.TRYWAIT P1, [R3+URZ+0x16860], R2 ;  /* 0x01686002030075a7 */ /* 0x000024000802017f */
[----:B0-----:R-:W-:Y:S05]  /*209c0*/  @!P1 NANOSLEEP.SYNCS 0x989680 ;  /* 0x009896800000995d */ /* 0x001fea0003900000 */
[----:B------:R-:W0:Y:S02]  /*209d0*/  @!P1 SYNCS.PHASECHK.TRANS64 P1, [R3+URZ+0x16860], R2 ;  /* 0x01686002030095a7 */ /* 0x000e24000802007f */
[----:B0-----:R-:W-:Y:S05]  /*209e0*/  @!P1 BRA `(.L_x_15736) ;  /* 0xfffffffc00f09947 */ /* 0x001fea000383ffff */
[----:B------:R-:W-:Y:S05]  /*209f0*/  BRA `(.L_x_15967) ;  /* 0xffffff9800607947 */ /* 0x000fea000383ffff */
.L_x_15968:
        /* <DEDUP_REMOVED lines=16> */
.L_x_16013:


//--------------------- .nv.global.init           --------------------------
	.section	.nv.global.init,"aw",@progbits
.nv.global.init:
	.type		$str$23,@object
	.size		$str$23,($str$24 - $str$23)
$str$23:
        /*0000*/ 	.byte	0x28, 0x61, 0x64, 0x64, 0x72, 0x65, 0x73, 0x73, 0x20, 0x26, 0x20, 0x6d, 0x61, 0x73, 0x6b, 0x29
        /*0010*/ 	.byte	0x20, 0x3d, 0x3d, 0x20, 0x30, 0x00
	.type		$str$24,@object
	.size		$str$24,(__unnamed_27 - $str$24)
$str$24:
        /*0016*/ 	.byte	0x2f, 0x74, 0x6d, 0x70, 0x2f, 0x6f, 0x73, 0x73, 0x5f, 0x6b, 0x65, 0x72, 0x6e, 0x65, 0x6c, 0x73
        /*0026*/ 	.byte	0x5f, 0x73, 0x72, 0x63, 0x2f, 0x66, 0x6c, 0x61, 0x73, 0x68, 0x5f, 0x61, 0x74, 0x74, 0x65, 0x6e
        /*0036*/ 	.byte	0x74, 0x69, 0x6f, 0x6e, 0x2f, 0x63, 0x73, 0x72, 0x63, 0x2f, 0x63, 0x75, 0x74, 0x6c, 0x61, 0x73
        /*0046*/ 	.byte	0x73, 0x2f, 0x69, 0x6e, 0x63, 0x6c, 0x75, 0x64, 0x65, 0x2f, 0x63, 0x75, 0x74, 0x65, 0x2f, 0x70
        /*0056*/ 	.byte	0x6f, 0x69, 0x6e, 0x74, 0x65, 0x72, 0x5f, 0x66, 0x6c, 0x61, 0x67, 0x67, 0x65, 0x64, 0x2e, 0x68
        /*0066*/ 	.byte	0x70, 0x70, 0x00
	.type		__unnamed_27,@object
	.size		__unnamed_27,(__unnamed_4 - __unnamed_27)
__unnamed_27:
        /* <DEDUP_REMOVED lines=23> */
        /*01d9*/ 	.byte	0x3a, 0x43, 0x3c, 0x30, 0x3e, 0x3e, 0x3e, 0x3e, 0x3e, 0x20, 0x26, 0x5d, 0x00
	.type		__unnamed_4,@object
	.size		__unnamed_4,(__unnamed_9 - __unnamed_4)
__unnamed_4:
        /* <DEDUP_REMOVED lines=24> */
	.type		__unnamed_9,@object
	.size		__unnamed_9,(__unnamed_17 - __unnamed_9)
__unnamed_9:
        /* <DEDUP_REMOVED lines=24> */
	.type		__unnamed_17,@object
	.size		__unnamed_17,(__unnamed_13 - __unnamed_17)
__unnamed_17:
        /* <DEDUP_REMOVED lines=24> */
	.type		__unnamed_13,@object
	.size		__unnamed_13,(__unnamed_23 - __unnamed_13)
__unnamed_13:
        /* <DEDUP_REMOVED lines=24> */
	.type		__unnamed_23,@object
	.size		__unnamed_23,(__unnamed_18 - __unnamed_23)
__unnamed_23:
        /* <DEDUP_REMOVED lines=24> */
	.type		__unnamed_18,@object
	.size		__unnamed_18,(__unnamed_22 - __unnamed_18)
__unnamed_18:
        /* <DEDUP_REMOVED lines=24> */
	.type		__unnamed_22,@object
	.size		__unnamed_22,(__unnamed_5 - __unnamed_22)
__unnamed_22:
        /* <DEDUP_REMOVED lines=24> */
	.type		__unnamed_5,@object
	.size		__unnamed_5,(__unnamed_3 - __unnamed_5)
__unnamed_5:
        /* <DEDUP_REMOVED lines=24> */
        /*0de3*/ 	.byte	0x00
	.type		__unnamed_3,@object
	.size		__unnamed_3,(__unnamed_2 - __unnamed_3)
__unnamed_3:
        /* <DEDUP_REMOVED lines=28> */
        /*0fa4*/ 	.byte	0x32, 0x3e, 0x3e, 0x3e, 0x3e, 0x3e, 0x5d, 0x00
	.type		__unnamed_2,@object
	.size		__unnamed_2,(__unnamed_1 - __unnamed_2)
__unnamed_2:
        /* <DEDUP_REMOVED lines=29> */
	.type		__unnamed_1,@object
	.size		__unnamed_1,(__unnamed_25 - __unnamed_1)
__unnamed_1:
        /* <DEDUP_REMOVED lines=28> */
        /*1334*/ 	.byte	0x32, 0x3e, 0x3e, 0x3e, 0x3e, 0x3e, 0x20, 0x26, 0x5d, 0x00
	.type		__unnamed_25,@object
	.size		__unnamed_25,(__unnamed_26 - __unnamed_25)
__unnamed_25:
        /* <DEDUP_REMOVED lines=28> */
        /*14fe*/ 	.byte	0x36, 0x33, 0x38, 0x34, 0x3e, 0x3e, 0x3e, 0x3e, 0x3e, 0x5d, 0x00
	.type		__unnamed_26,@object
	.size		__unnamed_26,(__unnamed_21 - __unnamed_26)
__unnamed_26:
        /* <DEDUP_REMOVED lines=29> */
	.type		__unnamed_21,@object
	.size		__unnamed_21,(__unnamed_11 - __unnamed_21)
__unnamed_21:
        /* <DEDUP_REMOVED lines=29> */
	.type		__unnamed_11,@object
	.size		__unnamed_11,(__unnamed_7 - __unnamed_11)
__unnamed_11:
        /* <DEDUP_REMOVED lines=29> */
	.type		__unnamed_7,@object
	.size		__unnamed_7,(__unnamed_15 - __unnamed_7)
__unnamed_7:
        /* <DEDUP_REMOVED lines=29> */
	.type		__unnamed_15,@object
	.size		__unnamed_15,(__unnamed_12 - __unnamed_15)
__unnamed_15:
        /* <DEDUP_REMOVED lines=29> */
	.type		__unnamed_12,@object
	.size		__unnamed_12,(__unnamed_20 - __unnamed_12)
__unnamed_12:
        /* <DEDUP_REMOVED lines=29> */
	.type		__unnamed_20,@object
	.size		__unnamed_20,(__unnamed_8 - __unnamed_20)
__unnamed_20:
        /* <DEDUP_REMOVED lines=29> */
	.type		__unnamed_8,@object
	.size		__unnamed_8,(__unnamed_16 - __unnamed_8)
__unnamed_8:
        /* <DEDUP_REMOVED lines=29> */
	.type		__unnamed_16,@object
	.size		__unnamed_16,(__unnamed_24 - __unnamed_16)
__unnamed_16:
        /* <DEDUP_REMOVED lines=29> */
	.type		__unnamed_24,@object
	.size		__unnamed_24,(__unnamed_19 - __unnamed_24)
__unnamed_24:
        /* <DEDUP_REMOVED lines=29> */
	.type		__unnamed_19,@object
	.size		__unnamed_19,(__unnamed_10 - __unnamed_19)
__unnamed_19:
        /* <DEDUP_REMOVED lines=28> */
        /*28c1*/ 	.byte	0x32, 0x30, 0x34, 0x38, 0x30, 0x3e, 0x3e, 0x3e, 0x3e, 0x3e, 0x20, 0x26, 0x5d, 0x00
	.type		__unnamed_10,@object
	.size		__unnamed_10,(__unnamed_6 - __unnamed_10)
__unnamed_10:
        /* <DEDUP_REMOVED lines=29> */
	.type		__unnamed_6,@object
	.size		__unnamed_6,(__unnamed_14 - __unnamed_6)
__unnamed_6:
        /* <DEDUP_REMOVED lines=29> */
	.type		__unnamed_14,@object
	.size		__unnamed_14,(.L_13 - __unnamed_14)
__unnamed_14:
        /* <DEDUP_REMOVED lines=29> */
.L_13:


//--------------------- .nv.shared._ZN7cutlass13device_kernelIN5flash11enable_sm90INS1_16FlashAttnFwdSm90INS1_25CollectiveMainloopFwdSm90ILi2EN4cute5tupleIJNS5_1CILi1EEES8_S8_EEENS6_IJNS7_ILi128EEENS7_ILi80EEENS7_ILi256EEEEEELi256ENS_6half_tEfNS_4arch4Sm90ELb0ELb0ELb0ELb0ELb1ELb0ELb0ELb1ELb1ELb1ELb1ELb0EEENS1_21CollectiveEpilogueFwdINS6_IJSA_SC_SB_EEES9_SE_SG_Li256ELb0ELb1ELb1ELb0EEENS1_19SingleTileSchedulerILb0ELb1ELb1ELi128EEEEEEEEEvNT_6ParamsE --------------------------
	.section	.nv.shared._ZN7cutlass13device_kernelIN5flash11enable_sm90INS1_16FlashAttnFwdSm90INS1_25CollectiveMainloopFwdSm90ILi2EN4cute5tupleIJNS5_1CILi1EEES8_S8_EEENS6_IJNS7_ILi128EEENS7_ILi80EEENS7_ILi256EEEEEELi256ENS_6half_tEfNS_4arch4Sm90ELb0ELb0ELb0ELb0ELb1ELb0ELb0ELb1ELb1ELb1ELb1ELb0EEENS1_21CollectiveEpilogueFwdINS6_IJSA_SC_SB_EEES9_SE_SG_Li256ELb0ELb1ELb1ELb0EEENS1_19SingleTileSchedulerILb0ELb1ELb1ELi128EEEEEEEEEvNT_6ParamsE,"aw",@nobits
	.sectionflags	@""
	.align	16
	.zero		1024


//--------------------- .nv.shared.reserved.0     --------------------------
	.section	.nv.shared.reserved.0,"aw",@nobits
	.weak		__nv_reservedSMEM_offset_0_alias
	.size		__nv_reservedSMEM_offset_0_alias, 0, 0
	.other		__nv_reservedSMEM_offset_0_alias,@"STO_CUDA_RESERVED_SHARED STV_DEFAULT"
__nv_reservedSMEM_offset_0_alias:
	.zero		0


//--------------------- .nv.global                --------------------------
	.section	.nv.global,"aw",@nobits
.nv.global:
	.type		_ZN78_INTERNAL_4992bdb7_42_flash_fwd_hdimall_fp16_paged_split_sm90_cu_d53ad458_35334cute1_E,@object
	.size		_ZN78_INTERNAL_4992bdb7_42_flash_fwd_hdimall_fp16_paged_split_sm90_cu_d53ad458_35334cute1_E,(_ZN78_INTERNAL_4992bdb7_42_flash_fwd_hdimall_fp16_paged_split_sm90_cu_d53ad458_35334cuda3std3__45__cpo6cbeginE - _ZN78_INTERNAL_4992bdb7_42_flash_fwd_hdimall_fp16_paged_split_sm90_cu_d53ad458_35334cute1_E)
_ZN78_INTERNAL_4992bdb7_42_flash_fwd_hdimall_fp16_paged_split_sm90_cu_d53ad458_35334cute1_E:
	.zero		1
	.type		_ZN78_INTERNAL_4992bdb7_42_flash_fwd_hdimall_fp16_paged_split_sm90_cu_d53ad458_35334cuda3std3__45__cpo6cbeginE,@object
	.size		_ZN78_INTERNAL_4992bdb7_42_flash_fwd_hdimall_fp16_paged_split_sm90_cu_d53ad458_35334cuda3std3__45__cpo6cbeginE,(_ZN78_INTERNAL_4992bdb7_42_flash_fwd_hdimall_fp16_paged_split_sm90_cu_d53ad458_35334cuda3std3__48in_placeE - _ZN78_INTERNAL_4992bdb7_42_flash_fwd_hdimall_fp16_paged_split_sm90_cu_d53ad458_35334cuda3std3__45__cpo6cbeginE)
_ZN78_INTERNAL_4992bdb7_42_flash_fwd_hdimall_fp16_paged_split_sm90_cu_d53ad458_35334cuda3std3__45__cpo6cbeginE:
	.zero		1
	.type		_ZN78_INTERNAL_4992bdb7_42_flash_fwd_hdimall_fp16_paged_split_sm90_cu_d53ad458_35334cuda3std3__48in_placeE,@object
	.size		_ZN78_INTERNAL_4992bdb7_42_flash_fwd_hdimall_fp16_paged_split_sm90_cu_d53ad458_35334cuda3std3__48in_placeE,(_ZN78_INTERNAL_4992bdb7_42_flash_fwd_hdimall_fp16_paged_split_sm90_cu_d53ad458_35334cuda3std6ranges3__45__cpo9iter_moveE - _ZN78_INTERNAL_4992bdb7_42_flash_fwd_hdimall_fp16_paged_split_sm90_cu_d53ad458_35334cuda3std3__48in_placeE)
_ZN78_INTERNAL_4992bdb7_42_flash_fwd_hdimall_fp16_paged_split_sm90_cu_d53ad458_35334cuda3std3__48in_placeE:
	.zero		1
	.type		_ZN78_INTERNAL_4992bdb7_42_flash_fwd_hdimall_fp16_paged_split_sm90_cu_d53ad458_35334cuda3std6ranges3__45__cpo9iter_moveE,@object
	.size		_ZN78_INTERNAL_4992bdb7_42_flash_fwd_hdimall_fp16_paged_split_sm90_cu_d53ad458_35334cuda3std6ranges3__45__cpo9iter_moveE,(_ZN78_INTERNAL_4992bdb7_42_flash_fwd_hdimall_fp16_paged_split_sm90_cu_d53ad458_35334cuda3std3__45__cpo5beginE - _ZN78_INTERNAL_4992bdb7_42_flash_fwd_hdimall_fp16_paged_split_sm90_cu_d53ad458_35334cuda3std6ranges3__45__cpo9iter_moveE)
_ZN78_INTERNAL_4992bdb7_42_flash_fwd_hdimall_fp16_paged_split_sm90_cu_d53ad458_35334cuda3std6ranges3__45__cpo9iter_moveE:
	.zero		1
	.type		_ZN78_INTERNAL_4992bdb7_42_flash_fwd_hdimall_fp16_paged_split_sm90_cu_d53ad458_35334cuda3std3__45__cpo5beginE,@object
	.size		_ZN78_INTERNAL_4992bdb7_42_flash_fwd_hdimall_fp16_paged_split_sm90_cu_d53ad458_35334cuda3std3__45__cpo5beginE,(_ZN78_INTERNAL_4992bdb7_42_flash_fwd_hdimall_fp16_paged_split_sm90_cu_d53ad458_35334cuda3std3__480_GLOBAL__N__4992bdb7_42_flash_fwd_hdimall_fp16_paged_split_sm90_cu_d53ad458_35336ignoreE - _ZN78_INTERNAL_4992bdb7_42_flash_fwd_hdimall_fp16_paged_split_sm90_cu_d53ad458_35334cuda3std3__45__cpo5beginE)
_ZN78_INTERNAL_4992bdb7_42_flash_fwd_hdimall_fp16_paged_split_sm90_cu_d53ad458_35334cuda3std3__45__cpo5beginE:
	.zero		1
	.type		_ZN78_INTERNAL_4992bdb7_42_flash_fwd_hdimall_fp16_paged_split_sm90_cu_d53ad458_35334cuda3std3__480_GLOBAL__N__4992bdb7_42_flash_fwd_hdimall_fp16_paged_split_sm90_cu_d53ad458_35336ignoreE,@object
	.size		_ZN78_INTERNAL_4992bdb7_42_flash_fwd_hdimall_fp16_paged_split_sm90_cu_d53ad458_35334cuda3std3__480_GLOBAL__N__4992bdb7_42_flash_fwd_hdimall_fp16_paged_split_sm90_cu_d53ad458_35336ignoreE,(_ZN78_INTERNAL_4992bdb7_42_flash_fwd_hdimall_fp16_paged_split_sm90_cu_d53ad458_35334cute7productE - _ZN78_INTERNAL_4992bdb7_42_flash_fwd_hdimall_fp16_paged_split_sm90_cu_d53ad458_35334cuda3std3__480_GLOBAL__N__4992bdb7_42_flash_fwd_hdimall_fp16_paged_split_sm90_cu_d53ad458_35336ignoreE)
_ZN78_INTERNAL_4992bdb7_42_flash_fwd_hdimall_fp16_paged_split_sm90_cu_d53ad458_35334cuda3std3__480_GLOBAL__N__4992bdb7_42_flash_fwd_hdimall_fp16_paged_split_sm90_cu_d53ad458_35336ignoreE:
	.zero		1
	.type		_ZN78_INTERNAL_4992bdb7_42_flash_fwd_hdimall_fp16_paged_split_sm90_cu_d53ad458_35334cute7productE,@object
	.size		_ZN78_INTERNAL_4992bdb7_42_flash_fwd_hdimall_fp16_paged_split_sm90_cu_d53ad458_35334cute7productE,(_ZN78_INTERNAL_4992bdb7_42_flash_fwd_hdimall_fp16_paged_split_sm90_cu_d53ad458_35334cuda3std3__45__cpo3endE - _ZN78_INTERNAL_4992bdb7_42_flash_fwd_hdimall_fp16_paged_split_sm90_cu_d53ad458_35334cute7productE)
_ZN78_INTERNAL_4992bdb7_42_flash_fwd_hdimall_fp16_paged_split_sm90_cu_d53ad458_35334cute7productE:
	.zero		1
	.type		_ZN78_INTERNAL_4992bdb7_42_flash_fwd_hdimall_fp16_paged_split_sm90_cu_d53ad458_35334cuda3std3__45__cpo3endE,@object
	.size		_ZN78_INTERNAL_4992bdb7_42_flash_fwd_hdimall_fp16_paged_split_sm90_cu_d53ad458_35334cuda3std3__45__cpo3endE,(_ZN78_INTERNAL_4992bdb7_42_flash_fwd_hdimall_fp16_paged_split_sm90_cu_d53ad458_35334cuda3std3__419piecewise_constructE - _ZN78_INTERNAL_4992bdb7_42_flash_fwd_hdimall_fp16_paged_split_sm90_cu_d53ad458_35334cuda3std3__45__cpo3endE)
_ZN78_INTERNAL_4992bdb7_42_flash_fwd_hdimall_fp16_paged_split_sm90_cu_d53ad458_35334cuda3std3__45__cpo3endE:
	.zero		1
	.type		_ZN78_INTERNAL_4992bdb7_42_flash_fwd_hdimall_fp16_paged_split_sm90_cu_d53ad458_35334cuda3std3__419piecewise_constructE,@object
	.size		_ZN78_INTERNAL_4992bdb7_42_flash_fwd_hdimall_fp16_paged_split_sm90_cu_d53ad458_35334cuda3std3__419piecewise_constructE,(_ZN78_INTERNAL_4992bdb7_42_flash_fwd_hdimall_fp16_paged_split_sm90_cu_d53ad458_35334cuda3std3__45__cpo4cendE - _ZN78_INTERNAL_4992bdb7_42_flash_fwd_hdimall_fp16_paged_split_sm90_cu_d53ad458_35334cuda3std3__419piecewise_constructE)
_ZN78_INTERNAL_4992bdb7_42_flash_fwd_hdimall_fp16_paged_split_sm90_cu_d53ad458_35334cuda3std3__419piecewise_constructE:
	.zero		1
	.type		_ZN78_INTERNAL_4992bdb7_42_flash_fwd_hdimall_fp16_paged_split_sm90_cu_d53ad458_35334cuda3std3__45__cpo4cendE,@object
	.size		_ZN78_INTERNAL_4992bdb7_42_flash_fwd_hdimall_fp16_paged_split_sm90_cu_d53ad458_35334cuda3std3__45__cpo4cendE,(_ZN78_INTERNAL_4992bdb7_42_flash_fwd_hdimall_fp16_paged_split_sm90_cu_d53ad458_35334cuda3std6ranges3__45__cpo4swapE - _ZN78_INTERNAL_4992bdb7_42_flash_fwd_hdimall_fp16_paged_split_sm90_cu_d53ad458_35334cuda3std3__45__cpo4cendE)
_ZN78_INTERNAL_4992bdb7_42_flash_fwd_hdimall_fp16_paged_split_sm90_cu_d53ad458_35334cuda3std3__45__cpo4cendE:
	.zero		1
	.type		_ZN78_INTERNAL_4992bdb7_42_flash_fwd_hdimall_fp16_paged_split_sm90_cu_d53ad458_35334cuda3std6ranges3__45__cpo4swapE,@object
	.size		_ZN78_INTERNAL_4992bdb7_42_flash_fwd_hdimall_fp16_paged_split_sm90_cu_d53ad458_35334cuda3std6ranges3__45__cpo4swapE,(.L_34 - _ZN78_INTERNAL_4992bdb7_42_flash_fwd_hdimall_fp16_paged_split_sm90_cu_d53ad458_35334cuda3std6ranges3__45__cpo4swapE)
_ZN78_INTERNAL_4992bdb7_42_flash_fwd_hdimall_fp16_paged_split_sm90_cu_d53ad458_35334cuda3std6ranges3__45__cpo4swapE:
	.zero		1
.L_34:


//--------------------- .nv.shared._ZN7cutlass13device_kernelIN5flash11enable_sm90INS1_16FlashAttnFwdSm90INS1_25CollectiveMainloopFwdSm90ILi2EN4cute5tupleIJNS5_1CILi1EEES8_S8_EEENS6_IJNS7_ILi128EEENS7_ILi80EEENS7_ILi256EEEEEELi256ENS_6half_tEfNS_4arch4Sm90ELb0ELb0ELb0ELb1ELb1ELb0ELb0ELb1ELb1ELb1ELb1ELb0EEENS1_21CollectiveEpilogueFwdINS6_IJSA_SC_SB_EEES9_SE_SG_Li256ELb1ELb1ELb1ELb0EEENS1_36VarlenDynamicPersistentTileSchedulerILi128ELi80ELi256ELi128ELb1ELb1ELb1ELb0ELb1ELb1EEEEEEEEEvNT_6ParamsE --------------------------
	.section	.nv.shared._ZN7cutlass13device_kernelIN5flash11enable_sm90INS1_16FlashAttnFwdSm90INS1_25CollectiveMainloopFwdSm90ILi2EN4cute5tupleIJNS5_1CILi1EEES8_S8_EEENS6_IJNS7_ILi128EEENS7_ILi80EEENS7_ILi256EEEEEELi256ENS_6half_tEfNS_4arch4Sm90ELb0ELb0ELb0ELb1ELb1ELb0ELb0ELb1ELb1ELb1ELb1ELb0EEENS1_21CollectiveEpilogueFwdINS6_IJSA_SC_SB_EEES9_SE_SG_Li256ELb1ELb1ELb1ELb0EEENS1_36VarlenDynamicPersistentTileSchedulerILi128ELi80ELi256ELi128ELb1ELb1ELb1ELb0ELb1ELb1EEEEEEEEEvNT_6ParamsE,"aw",@nobits
	.sectionflags	@""
	.align	16
	.zero		1024


//--------------------- .nv.shared._ZN7cutlass13device_kernelIN5flash11enable_sm90INS1_16FlashAttnFwdSm90INS1_25CollectiveMainloopFwdSm90ILi2EN4cute5tupleIJNS5_1CILi1EEES8_S8_EEENS6_IJNS7_ILi128EEENS7_ILi80EEENS7_ILi256EEEEEELi256ENS_6half_tEfNS_4arch4Sm90ELb0ELb0ELb0ELb1ELb1ELb1ELb0ELb1ELb1ELb1ELb1ELb0EEENS1_21CollectiveEpilogueFwdINS6_IJSA_SC_SB_EEES9_SE_SG_Li256ELb1ELb1ELb1ELb0EEENS1_36VarlenDynamicPersistentTileSchedulerILi128ELi80ELi256ELi128ELb1ELb1ELb1ELb0ELb1ELb1EEEEEEEEEvNT_6ParamsE --------------------------
	.section	.nv.shared._ZN7cutlass13device_kernelIN5flash11enable_sm90INS1_16FlashAttnFwdSm90INS1_25CollectiveMainloopFwdSm90ILi2EN4cute5tupleIJNS5_1CILi1EEES8_S8_EEENS6_IJNS7_ILi128EEENS7_ILi80EEENS7_ILi256EEEEEELi256ENS_6half_tEfNS_4arch4Sm90ELb0ELb0ELb0ELb1ELb1ELb1ELb0ELb1ELb1ELb1ELb1ELb0EEENS1_21CollectiveEpilogueFwdINS6_IJSA_SC_SB_EEES9_SE_SG_Li256ELb1ELb1ELb1ELb0EEENS1_36VarlenDynamicPersistentTileSchedulerILi128ELi80ELi256ELi128ELb1ELb1ELb1ELb0ELb1ELb1EEEEEEEEEvNT_6ParamsE,"aw",@nobits
	.sectionflags	@""
	.align	16
	.zero		1024


//--------------------- .nv.shared._ZN7cutlass13device_kernelIN5flash11enable_sm90INS1_16FlashAttnFwdSm90INS1_25CollectiveMainloopFwdSm90ILi2EN4cute5tupleIJNS5_1CILi1EEES8_S8_EEENS6_IJNS7_ILi128EEENS7_ILi64EEENS7_ILi256EEEEEELi256ENS_6half_tEfNS_4arch4Sm90ELb0ELb1ELb0ELb0ELb1ELb0ELb0ELb1ELb1ELb1ELb1ELb0EEENS1_21CollectiveEpilogueFwdINS6_IJSA_SC_SB_EEES9_SE_SG_Li256ELb0ELb1ELb1ELb0EEENS1_19SingleTileSchedulerILb0ELb1ELb1ELi128EEEEEEEEEvNT_6ParamsE --------------------------
	.section	.nv.shared._ZN7cutlass13device_kernelIN5flash11enable_sm90INS1_16FlashAttnFwdSm90INS1_25CollectiveMainloopFwdSm90ILi2EN4cute5tupleIJNS5_1CILi1EEES8_S8_EEENS6_IJNS7_ILi128EEENS7_ILi64EEENS7_ILi256EEEEEELi256ENS_6half_tEfNS_4arch4Sm90ELb0ELb1ELb0ELb0ELb1ELb0ELb0ELb1ELb1ELb1ELb1ELb0EEENS1_21CollectiveEpilogueFwdINS6_IJSA_SC_SB_EEES9_SE_SG_Li256ELb0ELb1ELb1ELb0EEENS1_19SingleTileSchedulerILb0ELb1ELb1ELi128EEEEEEEEEvNT_6ParamsE,"aw",@nobits
	.sectionflags	@""
	.align	16
	.zero		1024


//--------------------- .nv.shared._ZN7cutlass13device_kernelIN5flash11enable_sm90INS1_16FlashAttnFwdSm90INS1_25CollectiveMainloopFwdSm90ILi2EN4cute5tupleIJNS5_1CILi1EEES8_S8_EEENS6_IJNS7_ILi128EEENS7_ILi64EEENS7_ILi256EEEEEELi256ENS_6half_tEfNS_4arch4Sm90ELb0ELb1ELb0ELb1ELb1ELb0ELb0ELb1ELb1ELb1ELb1ELb0EEENS1_21CollectiveEpilogueFwdINS6_IJSA_SC_SB_EEES9_SE_SG_Li256ELb1ELb1ELb1ELb0EEENS1_36VarlenDynamicPersistentTileSchedulerILi128ELi64ELi256ELi128ELb1ELb1ELb1ELb1ELb0ELb1EEEEEEEEEvNT_6ParamsE --------------------------
	.section	.nv.shared._ZN7cutlass13device_kernelIN5flash11enable_sm90INS1_16FlashAttnFwdSm90INS1_25CollectiveMainloopFwdSm90ILi2EN4cute5tupleIJNS5_1CILi1EEES8_S8_EEENS6_IJNS7_ILi128EEENS7_ILi64EEENS7_ILi256EEEEEELi256ENS_6half_tEfNS_4arch4Sm90ELb0ELb1ELb0ELb1ELb1ELb0ELb0ELb1ELb1ELb1ELb1ELb0EEENS1_21CollectiveEpilogueFwdINS6_IJSA_SC_SB_EEES9_SE_SG_Li256ELb1ELb1ELb1ELb0EEENS1_36VarlenDynamicPersistentTileSchedulerILi128ELi64ELi256ELi128ELb1ELb1ELb1ELb1ELb0ELb1EEEEEEEEEvNT_6ParamsE,"aw",@nobits
	.sectionflags	@""
	.align	16
	.zero		1024


//--------------------- .nv.shared._ZN7cutlass13device_kernelIN5flash11enable_sm90INS1_16FlashAttnFwdSm90INS1_25CollectiveMainloopFwdSm90ILi2EN4cute5tupleIJNS5_1CILi1EEES8_S8_EEENS6_IJNS7_ILi128EEENS7_ILi64EEENS7_ILi256EEEEEELi256ENS_6half_tEfNS_4arch4Sm90ELb0ELb1ELb0ELb1ELb1ELb1ELb0ELb1ELb1ELb1ELb1ELb0EEENS1_21CollectiveEpilogueFwdINS6_IJSA_SC_SB_EEES9_SE_SG_Li256ELb1ELb1ELb1ELb0EEENS1_36VarlenDynamicPersistentTileSchedulerILi128ELi64ELi256ELi128ELb1ELb1ELb1ELb1ELb0ELb1EEEEEEEEEvNT_6ParamsE --------------------------
	.section	.nv.shared._ZN7cutlass13device_kernelIN5flash11enable_sm90INS1_16FlashAttnFwdSm90INS1_25CollectiveMainloopFwdSm90ILi2EN4cute5tupleIJNS5_1CILi1EEES8_S8_EEENS6_IJNS7_ILi128EEENS7_ILi64EEENS7_ILi256EEEEEELi256ENS_6half_tEfNS_4arch4Sm90ELb0ELb1ELb0ELb1ELb1ELb1ELb0ELb1ELb1ELb1ELb1ELb0EEENS1_21CollectiveEpilogueFwdINS6_IJSA_SC_SB_EEES9_SE_SG_Li256ELb1ELb1ELb1ELb0EEENS1_36VarlenDynamicPersistentTileSchedulerILi128ELi64ELi256ELi128ELb1ELb1ELb1ELb1ELb0ELb1EEEEEEEEEvNT_6ParamsE,"aw",@nobits
	.sectionflags	@""
	.align	16
	.zero		1024


//--------------------- .nv.shared._ZN7cutlass13device_kernelIN5flash11enable_sm90INS1_16FlashAttnFwdSm90INS1_25CollectiveMainloopFwdSm90ILi2EN4cute5tupleIJNS5_1CILi1EEES8_S8_EEENS6_IJNS7_ILi128EEENS7_ILi80EEENS7_ILi256EEEEEELi256ENS_6half_tEfNS_4arch4Sm90ELb1ELb0ELb0ELb0ELb1ELb0ELb0ELb1ELb1ELb1ELb1ELb0EEENS1_21CollectiveEpilogueFwdINS6_IJSA_SC_SB_EEES9_SE_SG_Li256ELb0ELb1ELb1ELb0EEENS1_19SingleTileSchedulerILb0ELb1ELb1ELi128EEEEEEEEEvNT_6ParamsE --------------------------
	.section	.nv.shared._ZN7cutlass13device_kernelIN5flash11enable_sm90INS1_16FlashAttnFwdSm90INS1_25CollectiveMainloopFwdSm90ILi2EN4cute5tupleIJNS5_1CILi1EEES8_S8_EEENS6_IJNS7_ILi128EEENS7_ILi80EEENS7_ILi256EEEEEELi256ENS_6half_tEfNS_4arch4Sm90ELb1ELb0ELb0ELb0ELb1ELb0ELb0ELb1ELb1ELb1ELb1ELb0EEENS1_21CollectiveEpilogueFwdINS6_IJSA_SC_SB_EEES9_SE_SG_Li256ELb0ELb1ELb1ELb0EEENS1_19SingleTileSchedulerILb0ELb1ELb1ELi128EEEEEEEEEvNT_6ParamsE,"aw",@nobits
	.sectionflags	@""
	.align	16
	.zero		1024


//--------------------- .nv.shared._ZN7cutlass13device_kernelIN5flash11enable_sm90INS1_16FlashAttnFwdSm90INS1_25CollectiveMainloopFwdSm90ILi2EN4cute5tupleIJNS5_1CILi1EEES8_S8_EEENS6_IJNS7_ILi128EEENS7_ILi80EEENS7_ILi256EEEEEELi256ENS_6half_tEfNS_4arch4Sm90ELb1ELb0ELb0ELb1ELb1ELb0ELb0ELb1ELb1ELb1ELb1ELb0EEENS1_21CollectiveEpilogueFwdINS6_IJSA_SC_SB_EEES9_SE_SG_Li256ELb1ELb1ELb1ELb0EEENS1_36VarlenDynamicPersistentTileSchedulerILi128ELi80ELi256ELi128ELb1ELb1ELb1ELb1ELb1ELb1EEEEEEEEEvNT_6ParamsE --------------------------
	.section	.nv.shared._ZN7cutlass13device_kernelIN5flash11enable_sm90INS1_16FlashAttnFwdSm90INS1_25CollectiveMainloopFwdSm90ILi2EN4cute5tupleIJNS5_1CILi1EEES8_S8_EEENS6_IJNS7_ILi128EEENS7_ILi80EEENS7_ILi256EEEEEELi256ENS_6half_tEfNS_4arch4Sm90ELb1ELb0ELb0ELb1ELb1ELb0ELb0ELb1ELb1ELb1ELb1ELb0EEENS1_21CollectiveEpilogueFwdINS6_IJSA_SC_SB_EEES9_SE_SG_Li256ELb1ELb1ELb1ELb0EEENS1_36VarlenDynamicPersistentTileSchedulerILi128ELi80ELi256ELi128ELb1ELb1ELb1ELb1ELb1ELb1EEEEEEEEEvNT_6ParamsE,"aw",@nobits
	.sectionflags	@""
	.align	16
	.zero		1024


//--------------------- .nv.shared._ZN7cutlass13device_kernelIN5flash11enable_sm90INS1_16FlashAttnFwdSm90INS1_25CollectiveMainloopFwdSm90ILi2EN4cute5tupleIJNS5_1CILi1EEES8_S8_EEENS6_IJNS7_ILi128EEENS7_ILi80EEENS7_ILi256EEEEEELi256ENS_6half_tEfNS_4arch4Sm90ELb1ELb0ELb0ELb1ELb1ELb1ELb0ELb1ELb1ELb1ELb1ELb0EEENS1_21CollectiveEpilogueFwdINS6_IJSA_SC_SB_EEES9_SE_SG_Li256ELb1ELb1ELb1ELb0EEENS1_36VarlenDynamicPersistentTileSchedulerILi128ELi80ELi256ELi128ELb1ELb1ELb1ELb1ELb1ELb1EEEEEEEEEvNT_6ParamsE --------------------------
	.section	.nv.shared._ZN7cutlass13device_kernelIN5flash11enable_sm90INS1_16FlashAttnFwdSm90INS1_25CollectiveMainloopFwdSm90ILi2EN4cute5tupleIJNS5_1CILi1EEES8_S8_EEENS6_IJNS7_ILi128EEENS7_ILi80EEENS7_ILi256EEEEEELi256ENS_6half_tEfNS_4arch4Sm90ELb1ELb0ELb0ELb1ELb1ELb1ELb0ELb1ELb1ELb1ELb1ELb0EEENS1_21CollectiveEpilogueFwdINS6_IJSA_SC_SB_EEES9_SE_SG_Li256ELb1ELb1ELb1ELb0EEENS1_36VarlenDynamicPersistentTileSchedulerILi128ELi80ELi256ELi128ELb1ELb1ELb1ELb1ELb1ELb1EEEEEEEEEvNT_6ParamsE,"aw",@nobits
	.sectionflags	@""
	.align	16
	.zero		1024


//--------------------- .nv.shared._ZN7cutlass13device_kernelIN5flash11enable_sm90INS1_16FlashAttnFwdSm90INS1_25CollectiveMainloopFwdSm90ILi2EN4cute5tupleIJNS5_1CILi1EEES8_S8_EEENS6_IJNS7_ILi128EEENS7_ILi96EEENS7_ILi192EEEEEELi192ENS_6half_tEfNS_4arch4Sm90ELb0ELb0ELb0ELb0ELb1ELb0ELb0ELb1ELb1ELb1ELb1ELb0EEENS1_21CollectiveEpilogueFwdINS6_IJSA_SC_SB_EEES9_SE_SG_Li256ELb0ELb1ELb1ELb0EEENS1_19SingleTileSchedulerILb0ELb1ELb1ELi128EEEEEEEEEvNT_6ParamsE --------------------------
	.section	.nv.shared._ZN7cutlass13device_kernelIN5flash11enable_sm90INS1_16FlashAttnFwdSm90INS1_25CollectiveMainloopFwdSm90ILi2EN4cute5tupleIJNS5_1CILi1EEES8_S8_EEENS6_IJNS7_ILi128EEENS7_ILi96EEENS7_ILi192EEEEEELi192ENS_6half_tEfNS_4arch4Sm90ELb0ELb0ELb0ELb0ELb1ELb0ELb0ELb1ELb1ELb1ELb1ELb0EEENS1_21CollectiveEpilogueFwdINS6_IJSA_SC_SB_EEES9_SE_SG_Li256ELb0ELb1ELb1ELb0EEENS1_19SingleTileSchedulerILb0ELb1ELb1ELi128EEEEEEEEEvNT_6ParamsE,"aw",@nobits
	.sectionflags	@""
	.align	16
	.zero		1024


//--------------------- .nv.shared._ZN7cutlass13device_kernelIN5flash11enable_sm90INS1_16FlashAttnFwdSm90INS1_25CollectiveMainloopFwdSm90ILi2EN4cute5tupleIJNS5_1CILi1EEES8_S8_EEENS6_IJNS7_ILi128EEENS7_ILi96EEENS7_ILi192EEEEEELi192ENS_6half_tEfNS_4arch4Sm90ELb0ELb0ELb0ELb1ELb1ELb0ELb0ELb1ELb1ELb1ELb1ELb0EEENS1_21CollectiveEpilogueFwdINS6_IJSA_SC_SB_EEES9_SE_SG_Li256ELb1ELb1ELb1ELb0EEENS1_36VarlenDynamicPersistentTileSchedulerILi128ELi96ELi256ELi128ELb1ELb1ELb1ELb0ELb1ELb1EEEEEEEEEvNT_6ParamsE --------------------------
	.section	.nv.shared._ZN7cutlass13device_kernelIN5flash11enable_sm90INS1_16FlashAttnFwdSm90INS1_25CollectiveMainloopFwdSm90ILi2EN4cute5tupleIJNS5_1CILi1EEES8_S8_EEENS6_IJNS7_ILi128EEENS7_ILi96EEENS7_ILi192EEEEEELi192ENS_6half_tEfNS_4arch4Sm90ELb0ELb0ELb0ELb1ELb1ELb0ELb0ELb1ELb1ELb1ELb1ELb0EEENS1_21CollectiveEpilogueFwdINS6_IJSA_SC_SB_EEES9_SE_SG_Li256ELb1ELb1ELb1ELb0EEENS1_36VarlenDynamicPersistentTileSchedulerILi128ELi96ELi256ELi128ELb1ELb1ELb1ELb0ELb1ELb1EEEEEEEEEvNT_6ParamsE,"aw",@nobits
	.sectionflags	@""
	.align	16
	.zero		1024


//--------------------- .nv.shared._ZN7cutlass13device_kernelIN5flash11enable_sm90INS1_16FlashAttnFwdSm90INS1_25CollectiveMainloopFwdSm90ILi2EN4cute5tupleIJNS5_1CILi1EEES8_S8_EEENS6_IJNS7_ILi128EEENS7_ILi96EEENS7_ILi192EEEEEELi192ENS_6half_tEfNS_4arch4Sm90ELb0ELb0ELb0ELb1ELb1ELb1ELb0ELb1ELb1ELb1ELb1ELb0EEENS1_21CollectiveEpilogueFwdINS6_IJSA_SC_SB_EEES9_SE_SG_Li256ELb1ELb1ELb1ELb0EEENS1_36VarlenDynamicPersistentTileSchedulerILi128ELi96ELi256ELi128ELb1ELb1ELb1ELb0ELb1ELb1EEEEEEEEEvNT_6ParamsE --------------------------
	.section	.nv.shared._ZN7cutlass13device_kernelIN5flash11enable_sm90INS1_16FlashAttnFwdSm90INS1_25CollectiveMainloopFwdSm90ILi2EN4cute5tupleIJNS5_1CILi1EEES8_S8_EEENS6_IJNS7_ILi128EEENS7_ILi96EEENS7_ILi192EEEEEELi192ENS_6half_tEfNS_4arch4Sm90ELb0ELb0ELb0ELb1ELb1ELb1ELb0ELb1ELb1ELb1ELb1ELb0EEENS1_21CollectiveEpilogueFwdINS6_IJSA_SC_SB_EEES9_SE_SG_Li256ELb1ELb1ELb1ELb0EEENS1_36VarlenDynamicPersistentTileSchedulerILi128ELi96ELi256ELi128ELb1ELb1ELb1ELb0ELb1ELb1EEEEEEEEEvNT_6ParamsE,"aw",@nobits
	.sectionflags	@""
	.align	16
	.zero		1024


//--------------------- .nv.shared._ZN7cutlass13device_kernelIN5flash11enable_sm90INS1_16FlashAttnFwdSm90INS1_25CollectiveMainloopFwdSm90ILi2EN4cute5tupleIJNS5_1CILi1EEES8_S8_EEENS6_IJNS7_ILi128EEENS7_ILi96EEENS7_ILi192EEEEEELi192ENS_6half_tEfNS_4arch4Sm90ELb0ELb1ELb0ELb0ELb1ELb0ELb0ELb1ELb1ELb1ELb1ELb0EEENS1_21CollectiveEpilogueFwdINS6_IJSA_SC_SB_EEES9_SE_SG_Li256ELb0ELb1ELb1ELb0EEENS1_19SingleTileSchedulerILb0ELb1ELb1ELi128EEEEEEEEEvNT_6ParamsE --------------------------
	.section	.nv.shared._ZN7cutlass13device_kernelIN5flash11enable_sm90INS1_16FlashAttnFwdSm90INS1_25CollectiveMainloopFwdSm90ILi2EN4cute5tupleIJNS5_1CILi1EEES8_S8_EEENS6_IJNS7_ILi128EEENS7_ILi96EEENS7_ILi192EEEEEELi192ENS_6half_tEfNS_4arch4Sm90ELb0ELb1ELb0ELb0ELb1ELb0ELb0ELb1ELb1ELb1ELb1ELb0EEENS1_21CollectiveEpilogueFwdINS6_IJSA_SC_SB_EEES9_SE_SG_Li256ELb0ELb1ELb1ELb0EEENS1_19SingleTileSchedulerILb0ELb1ELb1ELi128EEEEEEEEEvNT_6ParamsE,"aw",@nobits
	.sectionflags	@""
	.align	16
	.zero		1024


//--------------------- .nv.shared._ZN7cutlass13device_kernelIN5flash11enable_sm90INS1_16FlashAttnFwdSm90INS1_25CollectiveMainloopFwdSm90ILi2EN4cute5tupleIJNS5_1CILi1EEES8_S8_EEENS6_IJNS7_ILi128EEENS7_ILi96EEENS7_ILi192EEEEEELi192ENS_6half_tEfNS_4arch4Sm90ELb0ELb1ELb0ELb1ELb1ELb0ELb0ELb1ELb1ELb1ELb1ELb0EEENS1_21CollectiveEpilogueFwdINS6_IJSA_SC_SB_EEES9_SE_SG_Li256ELb1ELb1ELb1ELb0EEENS1_36VarlenDynamicPersistentTileSchedulerILi128ELi96ELi256ELi128ELb1ELb1ELb1ELb1ELb0ELb1EEEEEEEEEvNT_6ParamsE --------------------------
	.section	.nv.shared._ZN7cutlass13device_kernelIN5flash11enable_sm90INS1_16FlashAttnFwdSm90INS1_25CollectiveMainloopFwdSm90ILi2EN4cute5tupleIJNS5_1CILi1EEES8_S8_EEENS6_IJNS7_ILi128EEENS7_ILi96EEENS7_ILi192EEEEEELi192ENS_6half_tEfNS_4arch4Sm90ELb0ELb1ELb0ELb1ELb1ELb0ELb0ELb1ELb1ELb1ELb1ELb0EEENS1_21CollectiveEpilogueFwdINS6_IJSA_SC_SB_EEES9_SE_SG_Li256ELb1ELb1ELb1ELb0EEENS1_36VarlenDynamicPersistentTileSchedulerILi128ELi96ELi256ELi128ELb1ELb1ELb1ELb1ELb0ELb1EEEEEEEEEvNT_6ParamsE,"aw",@nobits
	.sectionflags	@""
	.align	16
	.zero		1024


//--------------------- .nv.shared._ZN7cutlass13device_kernelIN5flash11enable_sm90INS1_16FlashAttnFwdSm90INS1_25CollectiveMainloopFwdSm90ILi2EN4cute5tupleIJNS5_1CILi1EEES8_S8_EEENS6_IJNS7_ILi128EEENS7_ILi96EEENS7_ILi192EEEEEELi192ENS_6half_tEfNS_4arch4Sm90ELb0ELb1ELb0ELb1ELb1ELb1ELb0ELb1ELb1ELb1ELb1ELb0EEENS1_21CollectiveEpilogueFwdINS6_IJSA_SC_SB_EEES9_SE_SG_Li256ELb1ELb1ELb1ELb0EEENS1_36VarlenDynamicPersistentTileSchedulerILi128ELi96ELi256ELi128ELb1ELb1ELb1ELb1ELb0ELb1EEEEEEEEEvNT_6ParamsE --------------------------
	.section	.nv.shared._ZN7cutlass13device_kernelIN5flash11enable_sm90INS1_16FlashAttnFwdSm90INS1_25CollectiveMainloopFwdSm90ILi2EN4cute5tupleIJNS5_1CILi1EEES8_S8_EEENS6_IJNS7_ILi128EEENS7_ILi96EEENS7_ILi192EEEEEELi192ENS_6half_tEfNS_4arch4Sm90ELb0ELb1ELb0ELb1ELb1ELb1ELb0ELb1ELb1ELb1ELb1ELb0EEENS1_21CollectiveEpilogueFwdINS6_IJSA_SC_SB_EEES9_SE_SG_Li256ELb1ELb1ELb1ELb0EEENS1_36VarlenDynamicPersistentTileSchedulerILi128ELi96ELi256ELi128ELb1ELb1ELb1ELb1ELb0ELb1EEEEEEEEEvNT_6ParamsE,"aw",@nobits
	.sectionflags	@""
	.align	16
	.zero		1024


//--------------------- .nv.shared._ZN7cutlass13device_kernelIN5flash11enable_sm90INS1_16FlashAttnFwdSm90INS1_25CollectiveMainloopFwdSm90ILi2EN4cute5tupleIJNS5_1CILi1EEES8_S8_EEENS6_IJNS7_ILi128EEENS7_ILi96EEENS7_ILi192EEEEEELi192ENS_6half_tEfNS_4arch4Sm90ELb1ELb0ELb0ELb0ELb1ELb0ELb0ELb1ELb1ELb1ELb1ELb0EEENS1_21CollectiveEpilogueFwdINS6_IJSA_SC_SB_EEES9_SE_SG_Li256ELb0ELb1ELb1ELb0EEENS1_19SingleTileSchedulerILb0ELb1ELb1ELi128EEEEEEEEEvNT_6ParamsE --------------------------
	.section	.nv.shared._ZN7cutlass13device_kernelIN5flash11enable_sm90INS1_16FlashAttnFwdSm90INS1_25CollectiveMainloopFwdSm90ILi2EN4cute5tupleIJNS5_1CILi1EEES8_S8_EEENS6_IJNS7_ILi128EEENS7_ILi96EEENS7_ILi192EEEEEELi192ENS_6half_tEfNS_4arch4Sm90ELb1ELb0ELb0ELb0ELb1ELb0ELb0ELb1ELb1ELb1ELb1ELb0EEENS1_21CollectiveEpilogueFwdINS6_IJSA_SC_SB_EEES9_SE_SG_Li256ELb0ELb1ELb1ELb0EEENS1_19SingleTileSchedulerILb0ELb1ELb1ELi128EEEEEEEEEvNT_6ParamsE,"aw",@nobits
	.sectionflags	@""
	.align	16
	.zero		1024


//--------------------- .nv.shared._ZN7cutlass13device_kernelIN5flash11enable_sm90INS1_16FlashAttnFwdSm90INS1_25CollectiveMainloopFwdSm90ILi2EN4cute5tupleIJNS5_1CILi1EEES8_S8_EEENS6_IJNS7_ILi128EEENS7_ILi96EEENS7_ILi192EEEEEELi192ENS_6half_tEfNS_4arch4Sm90ELb1ELb0ELb0ELb1ELb1ELb0ELb0ELb1ELb1ELb1ELb1ELb0EEENS1_21CollectiveEpilogueFwdINS6_IJSA_SC_SB_EEES9_SE_SG_Li256ELb1ELb1ELb1ELb0EEENS1_36VarlenDynamicPersistentTileSchedulerILi128ELi96ELi256ELi128ELb1ELb1ELb1ELb1ELb1ELb1EEEEEEEEEvNT_6ParamsE --------------------------
	.section	.nv.shared._ZN7cutlass13device_kernelIN5flash11enable_sm90INS1_16FlashAttnFwdSm90INS1_25CollectiveMainloopFwdSm90ILi2EN4cute5tupleIJNS5_1CILi1EEES8_S8_EEENS6_IJNS7_ILi128EEENS7_ILi96EEENS7_ILi192EEEEEELi192ENS_6half_tEfNS_4arch4Sm90ELb1ELb0ELb0ELb1ELb1ELb0ELb0ELb1ELb1ELb1ELb1ELb0EEENS1_21CollectiveEpilogueFwdINS6_IJSA_SC_SB_EEES9_SE_SG_Li256ELb1ELb1ELb1ELb0EEENS1_36VarlenDynamicPersistentTileSchedulerILi128ELi96ELi256ELi128ELb1ELb1ELb1ELb1ELb1ELb1EEEEEEEEEvNT_6ParamsE,"aw",@nobits
	.sectionflags	@""
	.align	16
	.zero		1024


//--------------------- .nv.shared._ZN7cutlass13device_kernelIN5flash11enable_sm90INS1_16FlashAttnFwdSm90INS1_25CollectiveMainloopFwdSm90ILi2EN4cute5tupleIJNS5_1CILi1EEES8_S8_EEENS6_IJNS7_ILi128EEENS7_ILi96EEENS7_ILi192EEEEEELi192ENS_6half_tEfNS_4arch4Sm90ELb1ELb0ELb0ELb1ELb1ELb1ELb0ELb1ELb1ELb1ELb1ELb0EEENS1_21CollectiveEpilogueFwdINS6_IJSA_SC_SB_EEES9_SE_SG_Li256ELb1ELb1ELb1ELb0EEENS1_36VarlenDynamicPersistentTileSchedulerILi128ELi96ELi256ELi128ELb1ELb1ELb1ELb1ELb1ELb1EEEEEEEEEvNT_6ParamsE --------------------------
	.section	.nv.shared._ZN7cutlass13device_kernelIN5flash11enable_sm90INS1_16FlashAttnFwdSm90INS1_25CollectiveMainloopFwdSm90ILi2EN4cute5tupleIJNS5_1CILi1EEES8_S8_EEENS6_IJNS7_ILi128EEENS7_ILi96EEENS7_ILi192EEEEEELi192ENS_6half_tEfNS_4arch4Sm90ELb1ELb0ELb0ELb1ELb1ELb1ELb0ELb1ELb1ELb1ELb1ELb0EEENS1_21CollectiveEpilogueFwdINS6_IJSA_SC_SB_EEES9_SE_SG_Li256ELb1ELb1ELb1ELb0EEENS1_36VarlenDynamicPersistentTileSchedulerILi128ELi96ELi256ELi128ELb1ELb1ELb1ELb1ELb1ELb1EEEEEEEEEvNT_6ParamsE,"aw",@nobits
	.sectionflags	@""
	.align	16
	.zero		1024


//--------------------- .nv.shared._ZN7cutlass13device_kernelIN5flash11enable_sm90INS1_16FlashAttnFwdSm90INS1_25CollectiveMainloopFwdSm90ILi2EN4cute5tupleIJNS5_1CILi1EEES8_S8_EEENS6_IJNS7_ILi128EEESA_SA_EEELi128ENS_6half_tEfNS_4arch4Sm90ELb0ELb0ELb0ELb0ELb1ELb0ELb0ELb1ELb1ELb1ELb1ELb0EEENS1_21CollectiveEpilogueFwdISB_S9_SC_SE_Li256ELb0ELb1ELb1ELb0EEENS1_19SingleTileSchedulerILb0ELb1ELb1ELi128EEEEEEEEEvNT_6ParamsE --------------------------
	.section	.nv.shared._ZN7cutlass13device_kernelIN5flash11enable_sm90INS1_16FlashAttnFwdSm90INS1_25CollectiveMainloopFwdSm90ILi2EN4cute5tupleIJNS5_1CILi1EEES8_S8_EEENS6_IJNS7_ILi128EEESA_SA_EEELi128ENS_6half_tEfNS_4arch4Sm90ELb0ELb0ELb0ELb0ELb1ELb0ELb0ELb1ELb1ELb1ELb1ELb0EEENS1_21CollectiveEpilogueFwdISB_S9_SC_SE_Li256ELb0ELb1ELb1ELb0EEENS1_19SingleTileSchedulerILb0ELb1ELb1ELi128EEEEEEEEEvNT_6ParamsE,"aw",@nobits
	.sectionflags	@""
	.align	16
	.zero		1024


//--------------------- .nv.shared._ZN7cutlass13device_kernelIN5flash11enable_sm90INS1_16FlashAttnFwdSm90INS1_25CollectiveMainloopFwdSm90ILi2EN4cute5tupleIJNS5_1CILi1EEES8_S8_EEENS6_IJNS7_ILi128EEESA_SA_EEELi128ENS_6half_tEfNS_4arch4Sm90ELb0ELb0ELb0ELb1ELb1ELb0ELb0ELb1ELb1ELb1ELb1ELb0EEENS1_21CollectiveEpilogueFwdISB_S9_SC_SE_Li256ELb1ELb1ELb1ELb0EEENS1_36VarlenDynamicPersistentTileSchedulerILi128ELi128ELi256ELi128ELb1ELb1ELb1ELb0ELb1ELb1EEEEEEEEEvNT_6ParamsE --------------------------
	.section	.nv.shared._ZN7cutlass13device_kernelIN5flash11enable_sm90INS1_16FlashAttnFwdSm90INS1_25CollectiveMainloopFwdSm90ILi2EN4cute5tupleIJNS5_1CILi1EEES8_S8_EEENS6_IJNS7_ILi128EEESA_SA_EEELi128ENS_6half_tEfNS_4arch4Sm90ELb0ELb0ELb0ELb1ELb1ELb0ELb0ELb1ELb1ELb1ELb1ELb0EEENS1_21CollectiveEpilogueFwdISB_S9_SC_SE_Li256ELb1ELb1ELb1ELb0EEENS1_36VarlenDynamicPersistentTileSchedulerILi128ELi128ELi256ELi128ELb1ELb1ELb1ELb0ELb1ELb1EEEEEEEEEvNT_6ParamsE,"aw",@nobits
	.sectionflags	@""
	.align	16
	.zero		1024


//--------------------- .nv.shared._ZN7cutlass13device_kernelIN5flash11enable_sm90INS1_16FlashAttnFwdSm90INS1_25CollectiveMainloopFwdSm90ILi2EN4cute5tupleIJNS5_1CILi1EEES8_S8_EEENS6_IJNS7_ILi128EEESA_SA_EEELi128ENS_6half_tEfNS_4arch4Sm90ELb0ELb0ELb0ELb1ELb1ELb1ELb0ELb1ELb1ELb1ELb1ELb0EEENS1_21CollectiveEpilogueFwdISB_S9_SC_SE_Li256ELb1ELb1ELb1ELb0EEENS1_36VarlenDynamicPersistentTileSchedulerILi128ELi128ELi256ELi128ELb1ELb1ELb1ELb0ELb1ELb1EEEEEEEEEvNT_6ParamsE --------------------------
	.section	.nv.shared._ZN7cutlass13device_kernelIN5flash11enable_sm90INS1_16FlashAttnFwdSm90INS1_25CollectiveMainloopFwdSm90ILi2EN4cute5tupleIJNS5_1CILi1EEES8_S8_EEENS6_IJNS7_ILi128EEESA_SA_EEELi128ENS_6half_tEfNS_4arch4Sm90ELb0ELb0ELb0ELb1ELb1ELb1ELb0ELb1ELb1ELb1ELb1ELb0EEENS1_21CollectiveEpilogueFwdISB_S9_SC_SE_Li256ELb1ELb1ELb1ELb0EEENS1_36VarlenDynamicPersistentTileSchedulerILi128ELi128ELi256ELi128ELb1ELb1ELb1ELb0ELb1ELb1EEEEEEEEEvNT_6ParamsE,"aw",@nobits
	.sectionflags	@""
	.align	16
	.zero		1024


//--------------------- .nv.shared._ZN7cutlass13device_kernelIN5flash11enable_sm90INS1_16FlashAttnFwdSm90INS1_25CollectiveMainloopFwdSm90ILi2EN4cute5tupleIJNS5_1CILi1EEES8_S8_EEENS6_IJNS7_ILi128EEESA_SA_EEELi128ENS_6half_tEfNS_4arch4Sm90ELb0ELb1ELb0ELb0ELb1ELb0ELb0ELb1ELb1ELb1ELb1ELb0EEENS1_21CollectiveEpilogueFwdISB_S9_SC_SE_Li256ELb0ELb1ELb1ELb0EEENS1_19SingleTileSchedulerILb0ELb1ELb1ELi128EEEEEEEEEvNT_6ParamsE --------------------------
	.section	.nv.shared._ZN7cutlass13device_kernelIN5flash11enable_sm90INS1_16FlashAttnFwdSm90INS1_25CollectiveMainloopFwdSm90ILi2EN4cute5tupleIJNS5_1CILi1EEES8_S8_EEENS6_IJNS7_ILi128EEESA_SA_EEELi128ENS_6half_tEfNS_4arch4Sm90ELb0ELb1ELb0ELb0ELb1ELb0ELb0ELb1ELb1ELb1ELb1ELb0EEENS1_21CollectiveEpilogueFwdISB_S9_SC_SE_Li256ELb0ELb1ELb1ELb0EEENS1_19SingleTileSchedulerILb0ELb1ELb1ELi128EEEEEEEEEvNT_6ParamsE,"aw",@nobits
	.sectionflags	@""
	.align	16
	.zero		1024


//--------------------- .nv.shared._ZN7cutlass13device_kernelIN5flash11enable_sm90INS1_16FlashAttnFwdSm90INS1_25CollectiveMainloopFwdSm90ILi2EN4cute5tupleIJNS5_1CILi1EEES8_S8_EEENS6_IJNS7_ILi128EEESA_SA_EEELi128ENS_6half_tEfNS_4arch4Sm90ELb0ELb1ELb0ELb1ELb1ELb0ELb0ELb1ELb1ELb1ELb1ELb0EEENS1_21CollectiveEpilogueFwdISB_S9_SC_SE_Li256ELb1ELb1ELb1ELb0EEENS1_36VarlenDynamicPersistentTileSchedulerILi128ELi128ELi256ELi128ELb1ELb1ELb1ELb1ELb0ELb1EEEEEEEEEvNT_6ParamsE --------------------------
	.section	.nv.shared._ZN7cutlass13device_kernelIN5flash11enable_sm90INS1_16FlashAttnFwdSm90INS1_25CollectiveMainloopFwdSm90ILi2EN4cute5tupleIJNS5_1CILi1EEES8_S8_EEENS6_IJNS7_ILi128EEESA_SA_EEELi128ENS_6half_tEfNS_4arch4Sm90ELb0ELb1ELb0ELb1ELb1ELb0ELb0ELb1ELb1ELb1ELb1ELb0EEENS1_21CollectiveEpilogueFwdISB_S9_SC_SE_Li256ELb1ELb1ELb1ELb0EEENS1_36VarlenDynamicPersistentTileSchedulerILi128ELi128ELi256ELi128ELb1ELb1ELb1ELb1ELb0ELb1EEEEEEEEEvNT_6ParamsE,"aw",@nobits
	.sectionflags	@""
	.align	16
	.zero		1024


//--------------------- .nv.shared._ZN7cutlass13device_kernelIN5flash11enable_sm90INS1_16FlashAttnFwdSm90INS1_25CollectiveMainloopFwdSm90ILi2EN4cute5tupleIJNS5_1CILi1EEES8_S8_EEENS6_IJNS7_ILi128EEESA_SA_EEELi128ENS_6half_tEfNS_4arch4Sm90ELb0ELb1ELb0ELb1ELb1ELb1ELb0ELb1ELb1ELb1ELb1ELb0EEENS1_21CollectiveEpilogueFwdISB_S9_SC_SE_Li256ELb1ELb1ELb1ELb0EEENS1_36VarlenDynamicPersistentTileSchedulerILi128ELi128ELi256ELi128ELb1ELb1ELb1ELb1ELb0ELb1EEEEEEEEEvNT_6ParamsE --------------------------
	.section	.nv.shared._ZN7cutlass13device_kernelIN5flash11enable_sm90INS1_16FlashAttnFwdSm90INS1_25CollectiveMainloopFwdSm90ILi2EN4cute5tupleIJNS5_1CILi1EEES8_S8_EEENS6_IJNS7_ILi128EEESA_SA_EEELi128ENS_6half_tEfNS_4arch4Sm90ELb0ELb1ELb0ELb1ELb1ELb1ELb0ELb1ELb1ELb1ELb1ELb0EEENS1_21CollectiveEpilogueFwdISB_S9_SC_SE_Li256ELb1ELb1ELb1ELb0EEENS1_36VarlenDynamicPersistentTileSchedulerILi128ELi128ELi256ELi128ELb1ELb1ELb1ELb1ELb0ELb1EEEEEEEEEvNT_6ParamsE,"aw",@nobits
	.sectionflags	@""
	.align	16
	.zero		1024


//--------------------- .nv.shared._ZN7cutlass13device_kernelIN5flash11enable_sm90INS1_16FlashAttnFwdSm90INS1_25CollectiveMainloopFwdSm90ILi2EN4cute5tupleIJNS5_1CILi1EEES8_S8_EEENS6_IJNS7_ILi128EEESA_SA_EEELi128ENS_6half_tEfNS_4arch4Sm90ELb1ELb0ELb0ELb0ELb1ELb0ELb0ELb1ELb1ELb1ELb1ELb0EEENS1_21CollectiveEpilogueFwdISB_S9_SC_SE_Li256ELb0ELb1ELb1ELb0EEENS1_19SingleTileSchedulerILb0ELb1ELb1ELi128EEEEEEEEEvNT_6ParamsE --------------------------
	.section	.nv.shared._ZN7cutlass13device_kernelIN5flash11enable_sm90INS1_16FlashAttnFwdSm90INS1_25CollectiveMainloopFwdSm90ILi2EN4cute5tupleIJNS5_1CILi1EEES8_S8_EEENS6_IJNS7_ILi128EEESA_SA_EEELi128ENS_6half_tEfNS_4arch4Sm90ELb1ELb0ELb0ELb0ELb1ELb0ELb0ELb1ELb1ELb1ELb1ELb0EEENS1_21CollectiveEpilogueFwdISB_S9_SC_SE_Li256ELb0ELb1ELb1ELb0EEENS1_19SingleTileSchedulerILb0ELb1ELb1ELi128EEEEEEEEEvNT_6ParamsE,"aw",@nobits
	.sectionflags	@""
	.align	16
	.zero		1024


//--------------------- .nv.shared._ZN7cutlass13device_kernelIN5flash11enable_sm90INS1_16FlashAttnFwdSm90INS1_25CollectiveMainloopFwdSm90ILi2EN4cute5tupleIJNS5_1CILi1EEES8_S8_EEENS6_IJNS7_ILi128EEESA_SA_EEELi128ENS_6half_tEfNS_4arch4Sm90ELb1ELb0ELb0ELb1ELb1ELb0ELb0ELb1ELb1ELb1ELb1ELb0EEENS1_21CollectiveEpilogueFwdISB_S9_SC_SE_Li256ELb1ELb1ELb1ELb0EEENS1_36VarlenDynamicPersistentTileSchedulerILi128ELi128ELi256ELi128ELb1ELb1ELb1ELb1ELb1ELb1EEEEEEEEEvNT_6ParamsE --------------------------
	.section	.nv.shared._ZN7cutlass13device_kernelIN5flash11enable_sm90INS1_16FlashAttnFwdSm90INS1_25CollectiveMainloopFwdSm90ILi2EN4cute5tupleIJNS5_1CILi1EEES8_S8_EEENS6_IJNS7_ILi128EEESA_SA_EEELi128ENS_6half_tEfNS_4arch4Sm90ELb1ELb0ELb0ELb1ELb1ELb0ELb0ELb1ELb1ELb1ELb1ELb0EEENS1_21CollectiveEpilogueFwdISB_S9_SC_SE_Li256ELb1ELb1ELb1ELb0EEENS1_36VarlenDynamicPersistentTileSchedulerILi128ELi128ELi256ELi128ELb1ELb1ELb1ELb1ELb1ELb1EEEEEEEEEvNT_6ParamsE,"aw",@nobits
	.sectionflags	@""
	.align	16
	.zero		1024


//--------------------- .nv.shared._ZN7cutlass13device_kernelIN5flash11enable_sm90INS1_16FlashAttnFwdSm90INS1_25CollectiveMainloopFwdSm90ILi2EN4cute5tupleIJNS5_1CILi1EEES8_S8_EEENS6_IJNS7_ILi128EEESA_SA_EEELi128ENS_6half_tEfNS_4arch4Sm90ELb1ELb0ELb0ELb1ELb1ELb1ELb0ELb1ELb1ELb1ELb1ELb0EEENS1_21CollectiveEpilogueFwdISB_S9_SC_SE_Li256ELb1ELb1ELb1ELb0EEENS1_36VarlenDynamicPersistentTileSchedulerILi128ELi128ELi256ELi128ELb1ELb1ELb1ELb1ELb1ELb1EEEEEEEEEvNT_6ParamsE --------------------------
	.section	.nv.shared._ZN7cutlass13device_kernelIN5flash11enable_sm90INS1_16FlashAttnFwdSm90INS1_25CollectiveMainloopFwdSm90ILi2EN4cute5tupleIJNS5_1CILi1EEES8_S8_EEENS6_IJNS7_ILi128EEESA_SA_EEELi128ENS_6half_tEfNS_4arch4Sm90ELb1ELb0ELb0ELb1ELb1ELb1ELb0ELb1ELb1ELb1ELb1ELb0EEENS1_21CollectiveEpilogueFwdISB_S9_SC_SE_Li256ELb1ELb1ELb1ELb0EEENS1_36VarlenDynamicPersistentTileSchedulerILi128ELi128ELi256ELi128ELb1ELb1ELb1ELb1ELb1ELb1EEEEEEEEEvNT_6ParamsE,"aw",@nobits
	.sectionflags	@""
	.align	16
	.zero		1024


//--------------------- .nv.shared._ZN7cutlass13device_kernelIN5flash11enable_sm90INS1_16FlashAttnFwdSm90INS1_25CollectiveMainloopFwdSm90ILi2EN4cute5tupleIJNS5_1CILi1EEES8_S8_EEENS6_IJNS7_ILi192EEENS7_ILi128EEENS7_ILi96EEEEEELi96ENS_6half_tEfNS_4arch4Sm90ELb0ELb0ELb0ELb0ELb1ELb0ELb0ELb0ELb1ELb1ELb1ELb0EEENS1_21CollectiveEpilogueFwdINS6_IJSA_SC_SB_EEES9_SE_SG_Li384ELb0ELb1ELb1ELb0EEENS1_19SingleTileSchedulerILb0ELb1ELb1ELi192EEEEEEEEEvNT_6ParamsE --------------------------
	.section	.nv.shared._ZN7cutlass13device_kernelIN5flash11enable_sm90INS1_16FlashAttnFwdSm90INS1_25CollectiveMainloopFwdSm90ILi2EN4cute5tupleIJNS5_1CILi1EEES8_S8_EEENS6_IJNS7_ILi192EEENS7_ILi128EEENS7_ILi96EEEEEELi96ENS_6half_tEfNS_4arch4Sm90ELb0ELb0ELb0ELb0ELb1ELb0ELb0ELb0ELb1ELb1ELb1ELb0EEENS1_21CollectiveEpilogueFwdINS6_IJSA_SC_SB_EEES9_SE_SG_Li384ELb0ELb1ELb1ELb0EEENS1_19SingleTileSchedulerILb0ELb1ELb1ELi192EEEEEEEEEvNT_6ParamsE,"aw",@nobits
	.sectionflags	@""
	.align	16
	.zero		1024


//--------------------- .nv.shared._ZN7cutlass13device_kernelIN5flash11enable_sm90INS1_16FlashAttnFwdSm90INS1_25CollectiveMainloopFwdSm90ILi2EN4cute5tupleIJNS5_1CILi1EEES8_S8_EEENS6_IJNS7_ILi192EEENS7_ILi128EEENS7_ILi96EEEEEELi96ENS_6half_tEfNS_4arch4Sm90ELb0ELb0ELb0ELb1ELb1ELb0ELb0ELb0ELb1ELb1ELb1ELb0EEENS1_21CollectiveEpilogueFwdINS6_IJSA_SC_SB_EEES9_SE_SG_Li384ELb1ELb1ELb1ELb0EEENS1_36VarlenDynamicPersistentTileSchedulerILi192ELi128ELi384ELi128ELb1ELb1ELb1ELb0ELb1ELb1EEEEEEEEEvNT_6ParamsE --------------------------
	.section	.nv.shared._ZN7cutlass13device_kernelIN5flash11enable_sm90INS1_16FlashAttnFwdSm90INS1_25CollectiveMainloopFwdSm90ILi2EN4cute5tupleIJNS5_1CILi1EEES8_S8_EEENS6_IJNS7_ILi192EEENS7_ILi128EEENS7_ILi96EEEEEELi96ENS_6half_tEfNS_4arch4Sm90ELb0ELb0ELb0ELb1ELb1ELb0ELb0ELb0ELb1ELb1ELb1ELb0EEENS1_21CollectiveEpilogueFwdINS6_IJSA_SC_SB_EEES9_SE_SG_Li384ELb1ELb1ELb1ELb0EEENS1_36VarlenDynamicPersistentTileSchedulerILi192ELi128ELi384ELi128ELb1ELb1ELb1ELb0ELb1ELb1EEEEEEEEEvNT_6ParamsE,"aw",@nobits
	.sectionflags	@""
	.align	16
	.zero		1024


//--------------------- .nv.shared._ZN7cutlass13device_kernelIN5flash11enable_sm90INS1_16FlashAttnFwdSm90INS1_25CollectiveMainloopFwdSm90ILi2EN4cute5tupleIJNS5_1CILi1EEES8_S8_EEENS6_IJNS7_ILi192EEENS7_ILi128EEENS7_ILi96EEEEEELi96ENS_6half_tEfNS_4arch4Sm90ELb0ELb0ELb0ELb1ELb1ELb1ELb0ELb0ELb1ELb1ELb1ELb0EEENS1_21CollectiveEpilogueFwdINS6_IJSA_SC_SB_EEES9_SE_SG_Li384ELb1ELb1ELb1ELb0EEENS1_36VarlenDynamicPersistentTileSchedulerILi192ELi128ELi384ELi128ELb1ELb1ELb1ELb0ELb1ELb1EEEEEEEEEvNT_6ParamsE --------------------------
	.section	.nv.shared._ZN7cutlass13device_kernelIN5flash11enable_sm90INS1_16FlashAttnFwdSm90INS1_25CollectiveMainloopFwdSm90ILi2EN4cute5tupleIJNS5_1CILi1EEES8_S8_EEENS6_IJNS7_ILi192EEENS7_ILi128EEENS7_ILi96EEEEEELi96ENS_6half_tEfNS_4arch4Sm90ELb0ELb0ELb0ELb1ELb1ELb1ELb0ELb0ELb1ELb1ELb1ELb0EEENS1_21CollectiveEpilogueFwdINS6_IJSA_SC_SB_EEES9_SE_SG_Li384ELb1ELb1ELb1ELb0EEENS1_36VarlenDynamicPersistentTileSchedulerILi192ELi128ELi384ELi128ELb1ELb1ELb1ELb0ELb1ELb1EEEEEEEEEvNT_6ParamsE,"aw",@nobits
	.sectionflags	@""
	.align	16
	.zero		1024


//--------------------- .nv.shared._ZN7cutlass13device_kernelIN5flash11enable_sm90INS1_16FlashAttnFwdSm90INS1_25CollectiveMainloopFwdSm90ILi2EN4cute5tupleIJNS5_1CILi1EEES8_S8_EEENS6_IJNS7_ILi192EEENS7_ILi128EEENS7_ILi96EEEEEELi96ENS_6half_tEfNS_4arch4Sm90ELb0ELb1ELb0ELb0ELb1ELb0ELb0ELb0ELb1ELb1ELb1ELb0EEENS1_21CollectiveEpilogueFwdINS6_IJSA_SC_SB_EEES9_SE_SG_Li384ELb0ELb1ELb1ELb0EEENS1_19SingleTileSchedulerILb0ELb1ELb1ELi192EEEEEEEEEvNT_6ParamsE --------------------------
	.section	.nv.shared._ZN7cutlass13device_kernelIN5flash11enable_sm90INS1_16FlashAttnFwdSm90INS1_25CollectiveMainloopFwdSm90ILi2EN4cute5tupleIJNS5_1CILi1EEES8_S8_EEENS6_IJNS7_ILi192EEENS7_ILi128EEENS7_ILi96EEEEEELi96ENS_6half_tEfNS_4arch4Sm90ELb0ELb1ELb0ELb0ELb1ELb0ELb0ELb0ELb1ELb1ELb1ELb0EEENS1_21CollectiveEpilogueFwdINS6_IJSA_SC_SB_EEES9_SE_SG_Li384ELb0ELb1ELb1ELb0EEENS1_19SingleTileSchedulerILb0ELb1ELb1ELi192EEEEEEEEEvNT_6ParamsE,"aw",@nobits
	.sectionflags	@""
	.align	16
	.zero		1024


//--------------------- .nv.shared._ZN7cutlass13device_kernelIN5flash11enable_sm90INS1_16FlashAttnFwdSm90INS1_25CollectiveMainloopFwdSm90ILi2EN4cute5tupleIJNS5_1CILi1EEES8_S8_EEENS6_IJNS7_ILi192EEENS7_ILi128EEENS7_ILi96EEEEEELi96ENS_6half_tEfNS_4arch4Sm90ELb0ELb1ELb0ELb1ELb1ELb0ELb0ELb0ELb1ELb1ELb1ELb0EEENS1_21CollectiveEpilogueFwdINS6_IJSA_SC_SB_EEES9_SE_SG_Li384ELb1ELb1ELb1ELb0EEENS1_36VarlenDynamicPersistentTileSchedulerILi192ELi128ELi384ELi128ELb1ELb1ELb1ELb1ELb0ELb1EEEEEEEEEvNT_6ParamsE --------------------------
	.section	.nv.shared._ZN7cutlass13device_kernelIN5flash11enable_sm90INS1_16FlashAttnFwdSm90INS1_25CollectiveMainloopFwdSm90ILi2EN4cute5tupleIJNS5_1CILi1EEES8_S8_EEENS6_IJNS7_ILi192EEENS7_ILi128EEENS7_ILi96EEEEEELi96ENS_6half_tEfNS_4arch4Sm90ELb0ELb1ELb0ELb1ELb1ELb0ELb0ELb0ELb1ELb1ELb1ELb0EEENS1_21CollectiveEpilogueFwdINS6_IJSA_SC_SB_EEES9_SE_SG_Li384ELb1ELb1ELb1ELb0EEENS1_36VarlenDynamicPersistentTileSchedulerILi192ELi128ELi384ELi128ELb1ELb1ELb1ELb1ELb0ELb1EEEEEEEEEvNT_6ParamsE,"aw",@nobits
	.sectionflags	@""
	.align	16
	.zero		1024


//--------------------- .nv.shared._ZN7cutlass13device_kernelIN5flash11enable_sm90INS1_16FlashAttnFwdSm90INS1_25CollectiveMainloopFwdSm90ILi2EN4cute5tupleIJNS5_1CILi1EEES8_S8_EEENS6_IJNS7_ILi192EEENS7_ILi128EEENS7_ILi96EEEEEELi96ENS_6half_tEfNS_4arch4Sm90ELb0ELb1ELb0ELb1ELb1ELb1ELb0ELb0ELb1ELb1ELb1ELb0EEENS1_21CollectiveEpilogueFwdINS6_IJSA_SC_SB_EEES9_SE_SG_Li384ELb1ELb1ELb1ELb0EEENS1_36VarlenDynamicPersistentTileSchedulerILi192ELi128ELi384ELi128ELb1ELb1ELb1ELb1ELb0ELb1EEEEEEEEEvNT_6ParamsE --------------------------
	.section	.nv.shared._ZN7cutlass13device_kernelIN5flash11enable_sm90INS1_16FlashAttnFwdSm90INS1_25CollectiveMainloopFwdSm90ILi2EN4cute5tupleIJNS5_1CILi1EEES8_S8_EEENS6_IJNS7_ILi192EEENS7_ILi128EEENS7_ILi96EEEEEELi96ENS_6half_tEfNS_4arch4Sm90ELb0ELb1ELb0ELb1ELb1ELb1ELb0ELb0ELb1ELb1ELb1ELb0EEENS1_21CollectiveEpilogueFwdINS6_IJSA_SC_SB_EEES9_SE_SG_Li384ELb1ELb1ELb1ELb0EEENS1_36VarlenDynamicPersistentTileSchedulerILi192ELi128ELi384ELi128ELb1ELb1ELb1ELb1ELb0ELb1EEEEEEEEEvNT_6ParamsE,"aw",@nobits
	.sectionflags	@""
	.align	16
	.zero		1024


//--------------------- .nv.shared._ZN7cutlass13device_kernelIN5flash11enable_sm90INS1_16FlashAttnFwdSm90INS1_25CollectiveMainloopFwdSm90ILi2EN4cute5tupleIJNS5_1CILi1EEES8_S8_EEENS6_IJNS7_ILi192EEENS7_ILi128EEENS7_ILi96EEEEEELi96ENS_6half_tEfNS_4arch4Sm90ELb1ELb0ELb0ELb0ELb1ELb0ELb0ELb0ELb1ELb1ELb1ELb0EEENS1_21CollectiveEpilogueFwdINS6_IJSA_SC_SB_EEES9_SE_SG_Li384ELb0ELb1ELb1ELb0EEENS1_19SingleTileSchedulerILb0ELb1ELb1ELi192EEEEEEEEEvNT_6ParamsE --------------------------
	.section	.nv.shared._ZN7cutlass13device_kernelIN5flash11enable_sm90INS1_16FlashAttnFwdSm90INS1_25CollectiveMainloopFwdSm90ILi2EN4cute5tupleIJNS5_1CILi1EEES8_S8_EEENS6_IJNS7_ILi192EEENS7_ILi128EEENS7_ILi96EEEEEELi96ENS_6half_tEfNS_4arch4Sm90ELb1ELb0ELb0ELb0ELb1ELb0ELb0ELb0ELb1ELb1ELb1ELb0EEENS1_21CollectiveEpilogueFwdINS6_IJSA_SC_SB_EEES9_SE_SG_Li384ELb0ELb1ELb1ELb0EEENS1_19SingleTileSchedulerILb0ELb1ELb1ELi192EEEEEEEEEvNT_6ParamsE,"aw",@nobits
	.sectionflags	@""
	.align	16
	.zero		1024


//--------------------- .nv.shared._ZN7cutlass13device_kernelIN5flash11enable_sm90INS1_16FlashAttnFwdSm90INS1_25CollectiveMainloopFwdSm90ILi2EN4cute5tupleIJNS5_1CILi1EEES8_S8_EEENS6_IJNS7_ILi192EEENS7_ILi128EEENS7_ILi96EEEEEELi96ENS_6half_tEfNS_4arch4Sm90ELb1ELb0ELb0ELb1ELb1ELb0ELb0ELb0ELb1ELb1ELb1ELb0EEENS1_21CollectiveEpilogueFwdINS6_IJSA_SC_SB_EEES9_SE_SG_Li384ELb1ELb1ELb1ELb0EEENS1_36VarlenDynamicPersistentTileSchedulerILi192ELi128ELi384ELi128ELb1ELb1ELb1ELb1ELb1ELb1EEEEEEEEEvNT_6ParamsE --------------------------
	.section	.nv.shared._ZN7cutlass13device_kernelIN5flash11enable_sm90INS1_16FlashAttnFwdSm90INS1_25CollectiveMainloopFwdSm90ILi2EN4cute5tupleIJNS5_1CILi1EEES8_S8_EEENS6_IJNS7_ILi192EEENS7_ILi128EEENS7_ILi96EEEEEELi96ENS_6half_tEfNS_4arch4Sm90ELb1ELb0ELb0ELb1ELb1ELb0ELb0ELb0ELb1ELb1ELb1ELb0EEENS1_21CollectiveEpilogueFwdINS6_IJSA_SC_SB_EEES9_SE_SG_Li384ELb1ELb1ELb1ELb0EEENS1_36VarlenDynamicPersistentTileSchedulerILi192ELi128ELi384ELi128ELb1ELb1ELb1ELb1ELb1ELb1EEEEEEEEEvNT_6ParamsE,"aw",@nobits
	.sectionflags	@""
	.align	16
	.zero		1024


//--------------------- .nv.shared._ZN7cutlass13device_kernelIN5flash11enable_sm90INS1_16FlashAttnFwdSm90INS1_25CollectiveMainloopFwdSm90ILi2EN4cute5tupleIJNS5_1CILi1EEES8_S8_EEENS6_IJNS7_ILi192EEENS7_ILi128EEENS7_ILi96EEEEEELi96ENS_6half_tEfNS_4arch4Sm90ELb1ELb0ELb0ELb1ELb1ELb1ELb0ELb0ELb1ELb1ELb1ELb0EEENS1_21CollectiveEpilogueFwdINS6_IJSA_SC_SB_EEES9_SE_SG_Li384ELb1ELb1ELb1ELb0EEENS1_36VarlenDynamicPersistentTileSchedulerILi192ELi128ELi384ELi128ELb1ELb1ELb1ELb1ELb1ELb1EEEEEEEEEvNT_6ParamsE --------------------------
	.section	.nv.shared._ZN7cutlass13device_kernelIN5flash11enable_sm90INS1_16FlashAttnFwdSm90INS1_25CollectiveMainloopFwdSm90ILi2EN4cute5tupleIJNS5_1CILi1EEES8_S8_EEENS6_IJNS7_ILi192EEENS7_ILi128EEENS7_ILi96EEEEEELi96ENS_6half_tEfNS_4arch4Sm90ELb1ELb0ELb0ELb1ELb1ELb1ELb0ELb0ELb1ELb1ELb1ELb0EEENS1_21CollectiveEpilogueFwdINS6_IJSA_SC_SB_EEES9_SE_SG_Li384ELb1ELb1ELb1ELb0EEENS1_36VarlenDynamicPersistentTileSchedulerILi192ELi128ELi384ELi128ELb1ELb1ELb1ELb1ELb1ELb1EEEEEEEEEvNT_6ParamsE,"aw",@nobits
	.sectionflags	@""
	.align	16
	.zero		1024


//--------------------- .nv.shared._ZN7cutlass13device_kernelIN5flash11enable_sm90INS1_16FlashAttnFwdSm90INS1_25CollectiveMainloopFwdSm90ILi2EN4cute5tupleIJNS5_1CILi1EEES8_S8_EEENS6_IJNS7_ILi192EEENS7_ILi128EEENS7_ILi64EEEEEELi64ENS_6half_tEfNS_4arch4Sm90ELb0ELb0ELb0ELb0ELb1ELb0ELb0ELb1ELb1ELb1ELb1ELb0EEENS1_21CollectiveEpilogueFwdINS6_IJSA_SC_SB_EEES9_SE_SG_Li384ELb0ELb1ELb1ELb0EEENS1_19SingleTileSchedulerILb0ELb1ELb1ELi192EEEEEEEEEvNT_6ParamsE --------------------------
	.section	.nv.shared._ZN7cutlass13device_kernelIN5flash11enable_sm90INS1_16FlashAttnFwdSm90INS1_25CollectiveMainloopFwdSm90ILi2EN4cute5tupleIJNS5_1CILi1EEES8_S8_EEENS6_IJNS7_ILi192EEENS7_ILi128EEENS7_ILi64EEEEEELi64ENS_6half_tEfNS_4arch4Sm90ELb0ELb0ELb0ELb0ELb1ELb0ELb0ELb1ELb1ELb1ELb1ELb0EEENS1_21CollectiveEpilogueFwdINS6_IJSA_SC_SB_EEES9_SE_SG_Li384ELb0ELb1ELb1ELb0EEENS1_19SingleTileSchedulerILb0ELb1ELb1ELi192EEEEEEEEEvNT_6ParamsE,"aw",@nobits
	.sectionflags	@""
	.align	16
	.zero		1024


//--------------------- .nv.shared._ZN7cutlass13device_kernelIN5flash11enable_sm90INS1_16FlashAttnFwdSm90INS1_25CollectiveMainloopFwdSm90ILi2EN4cute5tupleIJNS5_1CILi1EEES8_S8_EEENS6_IJNS7_ILi192EEENS7_ILi128EEENS7_ILi64EEEEEELi64ENS_6half_tEfNS_4arch4Sm90ELb0ELb0ELb0ELb1ELb1ELb0ELb0ELb1ELb1ELb1ELb1ELb0EEENS1_21CollectiveEpilogueFwdINS6_IJSA_SC_SB_EEES9_SE_SG_Li384ELb1ELb1ELb1ELb0EEENS1_36VarlenDynamicPersistentTileSchedulerILi192ELi128ELi384ELi128ELb1ELb1ELb1ELb0ELb1ELb1EEEEEEEEEvNT_6ParamsE --------------------------
	.section	.nv.shared._ZN7cutlass13device_kernelIN5flash11enable_sm90INS1_16FlashAttnFwdSm90INS1_25CollectiveMainloopFwdSm90ILi2EN4cute5tupleIJNS5_1CILi1EEES8_S8_EEENS6_IJNS7_ILi192EEENS7_ILi128EEENS7_ILi64EEEEEELi64ENS_6half_tEfNS_4arch4Sm90ELb0ELb0ELb0ELb1ELb1ELb0ELb0ELb1ELb1ELb1ELb1ELb0EEENS1_21CollectiveEpilogueFwdINS6_IJSA_SC_SB_EEES9_SE_SG_Li384ELb1ELb1ELb1ELb0EEENS1_36VarlenDynamicPersistentTileSchedulerILi192ELi128ELi384ELi128ELb1ELb1ELb1ELb0ELb1ELb1EEEEEEEEEvNT_6ParamsE,"aw",@nobits
	.sectionflags	@""
	.align	16
	.zero		1024


//--------------------- .nv.shared._ZN7cutlass13device_kernelIN5flash11enable_sm90INS1_16FlashAttnFwdSm90INS1_25CollectiveMainloopFwdSm90ILi2EN4cute5tupleIJNS5_1CILi1EEES8_S8_EEENS6_IJNS7_ILi192EEENS7_ILi128EEENS7_ILi64EEEEEELi64ENS_6half_tEfNS_4arch4Sm90ELb0ELb0ELb0ELb1ELb1ELb1ELb0ELb1ELb1ELb1ELb1ELb0EEENS1_21CollectiveEpilogueFwdINS6_IJSA_SC_SB_EEES9_SE_SG_Li384ELb1ELb1ELb1ELb0EEENS1_36VarlenDynamicPersistentTileSchedulerILi192ELi128ELi384ELi128ELb1ELb1ELb1ELb0ELb1ELb1EEEEEEEEEvNT_6ParamsE --------------------------
	.section	.nv.shared._ZN7cutlass13device_kernelIN5flash11enable_sm90INS1_16FlashAttnFwdSm90INS1_25CollectiveMainloopFwdSm90ILi2EN4cute5tupleIJNS5_1CILi1EEES8_S8_EEENS6_IJNS7_ILi192EEENS7_ILi128EEENS7_ILi64EEEEEELi64ENS_6half_tEfNS_4arch4Sm90ELb0ELb0ELb0ELb1ELb1ELb1ELb0ELb1ELb1ELb1ELb1ELb0EEENS1_21CollectiveEpilogueFwdINS6_IJSA_SC_SB_EEES9_SE_SG_Li384ELb1ELb1ELb1ELb0EEENS1_36VarlenDynamicPersistentTileSchedulerILi192ELi128ELi384ELi128ELb1ELb1ELb1ELb0ELb1ELb1EEEEEEEEEvNT_6ParamsE,"aw",@nobits
	.sectionflags	@""
	.align	16
	.zero		1024


//--------------------- .nv.shared._ZN7cutlass13device_kernelIN5flash11enable_sm90INS1_16FlashAttnFwdSm90INS1_25CollectiveMainloopFwdSm90ILi2EN4cute5tupleIJNS5_1CILi1EEES8_S8_EEENS6_IJNS7_ILi192EEENS7_ILi128EEENS7_ILi64EEEEEELi64ENS_6half_tEfNS_4arch4Sm90ELb0ELb1ELb0ELb0ELb1ELb0ELb0ELb1ELb1ELb1ELb1ELb0EEENS1_21CollectiveEpilogueFwdINS6_IJSA_SC_SB_EEES9_SE_SG_Li384ELb0ELb1ELb1ELb0EEENS1_19SingleTileSchedulerILb0ELb1ELb1ELi192EEEEEEEEEvNT_6ParamsE --------------------------
	.section	.nv.shared._ZN7cutlass13device_kernelIN5flash11enable_sm90INS1_16FlashAttnFwdSm90INS1_25CollectiveMainloopFwdSm90ILi2EN4cute5tupleIJNS5_1CILi1EEES8_S8_EEENS6_IJNS7_ILi192EEENS7_ILi128EEENS7_ILi64EEEEEELi64ENS_6half_tEfNS_4arch4Sm90ELb0ELb1ELb0ELb0ELb1ELb0ELb0ELb1ELb1ELb1ELb1ELb0EEENS1_21CollectiveEpilogueFwdINS6_IJSA_SC_SB_EEES9_SE_SG_Li384ELb0ELb1ELb1ELb0EEENS1_19SingleTileSchedulerILb0ELb1ELb1ELi192EEEEEEEEEvNT_6ParamsE,"aw",@nobits
	.sectionflags	@""
	.align	16
	.zero		1024


//--------------------- .nv.shared._ZN7cutlass13device_kernelIN5flash11enable_sm90INS1_16FlashAttnFwdSm90INS1_25CollectiveMainloopFwdSm90ILi2EN4cute5tupleIJNS5_1CILi1EEES8_S8_EEENS6_IJNS7_ILi192EEENS7_ILi128EEENS7_ILi64EEEEEELi64ENS_6half_tEfNS_4arch4Sm90ELb0ELb1ELb0ELb1ELb1ELb0ELb0ELb1ELb1ELb1ELb1ELb0EEENS1_21CollectiveEpilogueFwdINS6_IJSA_SC_SB_EEES9_SE_SG_Li384ELb1ELb1ELb1ELb0EEENS1_36VarlenDynamicPersistentTileSchedulerILi192ELi128ELi384ELi128ELb1ELb1ELb1ELb1ELb0ELb1EEEEEEEEEvNT_6ParamsE --------------------------
	.section	.nv.shared._ZN7cutlass13device_kernelIN5flash11enable_sm90INS1_16FlashAttnFwdSm90INS1_25CollectiveMainloopFwdSm90ILi2EN4cute5tupleIJNS5_1CILi1EEES8_S8_EEENS6_IJNS7_ILi192EEENS7_ILi128EEENS7_ILi64EEEEEELi64ENS_6half_tEfNS_4arch4Sm90ELb0ELb1ELb0ELb1ELb1ELb0ELb0ELb1ELb1ELb1ELb1ELb0EEENS1_21CollectiveEpilogueFwdINS6_IJSA_SC_SB_EEES9_SE_SG_Li384ELb1ELb1ELb1ELb0EEENS1_36VarlenDynamicPersistentTileSchedulerILi192ELi128ELi384ELi128ELb1ELb1ELb1ELb1ELb0ELb1EEEEEEEEEvNT_6ParamsE,"aw",@nobits
	.sectionflags	@""
	.align	16
	.zero		1024


//--------------------- .nv.shared._ZN7cutlass13device_kernelIN5flash11enable_sm90INS1_16FlashAttnFwdSm90INS1_25CollectiveMainloopFwdSm90ILi2EN4cute5tupleIJNS5_1CILi1EEES8_S8_EEENS6_IJNS7_ILi192EEENS7_ILi128EEENS7_ILi64EEEEEELi64ENS_6half_tEfNS_4arch4Sm90ELb0ELb1ELb0ELb1ELb1ELb1ELb0ELb1ELb1ELb1ELb1ELb0EEENS1_21CollectiveEpilogueFwdINS6_IJSA_SC_SB_EEES9_SE_SG_Li384ELb1ELb1ELb1ELb0EEENS1_36VarlenDynamicPersistentTileSchedulerILi192ELi128ELi384ELi128ELb1ELb1ELb1ELb1ELb0ELb1EEEEEEEEEvNT_6ParamsE --------------------------
	.section	.nv.shared._ZN7cutlass13device_kernelIN5flash11enable_sm90INS1_16FlashAttnFwdSm90INS1_25CollectiveMainloopFwdSm90ILi2EN4cute5tupleIJNS5_1CILi1EEES8_S8_EEENS6_IJNS7_ILi192EEENS7_ILi128EEENS7_ILi64EEEEEELi64ENS_6half_tEfNS_4arch4Sm90ELb0ELb1ELb0ELb1ELb1ELb1ELb0ELb1ELb1ELb1ELb1ELb0EEENS1_21CollectiveEpilogueFwdINS6_IJSA_SC_SB_EEES9_SE_SG_Li384ELb1ELb1ELb1ELb0EEENS1_36VarlenDynamicPersistentTileSchedulerILi192ELi128ELi384ELi128ELb1ELb1ELb1ELb1ELb0ELb1EEEEEEEEEvNT_6ParamsE,"aw",@nobits
	.sectionflags	@""
	.align	16
	.zero		1024


//--------------------- .nv.shared._ZN7cutlass13device_kernelIN5flash11enable_sm90INS1_16FlashAttnFwdSm90INS1_25CollectiveMainloopFwdSm90ILi2EN4cute5tupleIJNS5_1CILi1EEES8_S8_EEENS6_IJNS7_ILi192EEENS7_ILi128EEENS7_ILi64EEEEEELi64ENS_6half_tEfNS_4arch4Sm90ELb1ELb0ELb0ELb0ELb1ELb0ELb0ELb1ELb1ELb1ELb1ELb0EEENS1_21CollectiveEpilogueFwdINS6_IJSA_SC_SB_EEES9_SE_SG_Li384ELb0ELb1ELb1ELb0EEENS1_19SingleTileSchedulerILb0ELb1ELb1ELi192EEEEEEEEEvNT_6ParamsE --------------------------
	.section	.nv.shared._ZN7cutlass13device_kernelIN5flash11enable_sm90INS1_16FlashAttnFwdSm90INS1_25CollectiveMainloopFwdSm90ILi2EN4cute5tupleIJNS5_1CILi1EEES8_S8_EEENS6_IJNS7_ILi192EEENS7_ILi128EEENS7_ILi64EEEEEELi64ENS_6half_tEfNS_4arch4Sm90ELb1ELb0ELb0ELb0ELb1ELb0ELb0ELb1ELb1ELb1ELb1ELb0EEENS1_21CollectiveEpilogueFwdINS6_IJSA_SC_SB_EEES9_SE_SG_Li384ELb0ELb1ELb1ELb0EEENS1_19SingleTileSchedulerILb0ELb1ELb1ELi192EEEEEEEEEvNT_6ParamsE,"aw",@nobits
	.sectionflags	@""
	.align	16
	.zero		1024


//--------------------- .nv.shared._ZN7cutlass13device_kernelIN5flash11enable_sm90INS1_16FlashAttnFwdSm90INS1_25CollectiveMainloopFwdSm90ILi2EN4cute5tupleIJNS5_1CILi1EEES8_S8_EEENS6_IJNS7_ILi192EEENS7_ILi128EEENS7_ILi64EEEEEELi64ENS_6half_tEfNS_4arch4Sm90ELb1ELb0ELb0ELb1ELb1ELb0ELb0ELb1ELb1ELb1ELb1ELb0EEENS1_21CollectiveEpilogueFwdINS6_IJSA_SC_SB_EEES9_SE_SG_Li384ELb1ELb1ELb1ELb0EEENS1_36VarlenDynamicPersistentTileSchedulerILi192ELi128ELi384ELi128ELb1ELb1ELb1ELb1ELb1ELb1EEEEEEEEEvNT_6ParamsE --------------------------
	.section	.nv.shared._ZN7cutlass13device_kernelIN5flash11enable_sm90INS1_16FlashAttnFwdSm90INS1_25CollectiveMainloopFwdSm90ILi2EN4cute5tupleIJNS5_1CILi1EEES8_S8_EEENS6_IJNS7_ILi192EEENS7_ILi128EEENS7_ILi64EEEEEELi64ENS_6half_tEfNS_4arch4Sm90ELb1ELb0ELb0ELb1ELb1ELb0ELb0ELb1ELb1ELb1ELb1ELb0EEENS1_21CollectiveEpilogueFwdINS6_IJSA_SC_SB_EEES9_SE_SG_Li384ELb1ELb1ELb1ELb0EEENS1_36VarlenDynamicPersistentTileSchedulerILi192ELi128ELi384ELi128ELb1ELb1ELb1ELb1ELb1ELb1EEEEEEEEEvNT_6ParamsE,"aw",@nobits
	.sectionflags	@""
	.align	16
	.zero		1024


//--------------------- .nv.shared._ZN7cutlass13device_kernelIN5flash11enable_sm90INS1_16FlashAttnFwdSm90INS1_25CollectiveMainloopFwdSm90ILi2EN4cute5tupleIJNS5_1CILi1EEES8_S8_EEENS6_IJNS7_ILi192EEENS7_ILi128EEENS7_ILi64EEEEEELi64ENS_6half_tEfNS_4arch4Sm90ELb1ELb0ELb0ELb1ELb1ELb1ELb0ELb1ELb1ELb1ELb1ELb0EEENS1_21CollectiveEpilogueFwdINS6_IJSA_SC_SB_EEES9_SE_SG_Li384ELb1ELb1ELb1ELb0EEENS1_36VarlenDynamicPersistentTileSchedulerILi192ELi128ELi384ELi128ELb1ELb1ELb1ELb1ELb1ELb1EEEEEEEEEvNT_6ParamsE --------------------------
	.section	.nv.shared._ZN7cutlass13device_kernelIN5flash11enable_sm90INS1_16FlashAttnFwdSm90INS1_25CollectiveMainloopFwdSm90ILi2EN4cute5tupleIJNS5_1CILi1EEES8_S8_EEENS6_IJNS7_ILi192EEENS7_ILi128EEENS7_ILi64EEEEEELi64ENS_6half_tEfNS_4arch4Sm90ELb1ELb0ELb0ELb1ELb1ELb1ELb0ELb1ELb1ELb1ELb1ELb0EEENS1_21CollectiveEpilogueFwdINS6_IJSA_SC_SB_EEES9_SE_SG_Li384ELb1ELb1ELb1ELb0EEENS1_36VarlenDynamicPersistentTileSchedulerILi192ELi128ELi384ELi128ELb1ELb1ELb1ELb1ELb1ELb1EEEEEEEEEvNT_6ParamsE,"aw",@nobits
	.sectionflags	@""
	.align	16
	.zero		1024


//--------------------- .nv.constant0._ZN7cutlass13device_kernelIN5flash11enable_sm90INS1_16FlashAttnFwdSm90INS1_25CollectiveMainloopFwdSm90ILi2EN4cute5tupleIJNS5_1CILi1EEES8_S8_EEENS6_IJNS7_ILi128EEENS7_ILi80EEENS7_ILi256EEEEEELi256ENS_6half_tEfNS_4arch4Sm90ELb0ELb0ELb0ELb0ELb1ELb0ELb0ELb1ELb1ELb1ELb1ELb0EEENS1_21CollectiveEpilogueFwdINS6_IJSA_SC_SB_EEES9_SE_SG_Li256ELb0ELb1ELb1ELb0EEENS1_19SingleTileSchedulerILb0ELb1ELb1ELi128EEEEEEEEEvNT_6ParamsE --------------------------
	.section	.nv.constant0._ZN7cutlass13device_kernelIN5flash11enable_sm90INS1_16FlashAttnFwdSm90INS1_25CollectiveMainloopFwdSm90ILi2EN4cute5tupleIJNS5_1CILi1EEES8_S8_EEENS6_IJNS7_ILi128EEENS7_ILi80EEENS7_ILi256EEEEEELi256ENS_6half_tEfNS_4arch4Sm90ELb0ELb0ELb0ELb0ELb1ELb0ELb0ELb1ELb1ELb1ELb1ELb0EEENS1_21CollectiveEpilogueFwdINS6_IJSA_SC_SB_EEES9_SE_SG_Li256ELb0ELb1ELb1ELb0EEENS1_19SingleTileSchedulerILb0ELb1ELb1ELi128EEEEEEEEEvNT_6ParamsE,"a",@progbits
	.sectionflags	@""
	.align	4
.nv.constant0._ZN7cutlass13device_kernelIN5flash11enable_sm90INS1_16FlashAttnFwdSm90INS1_25CollectiveMainloopFwdSm90ILi2EN4cute5tupleIJNS5_1CILi1EEES8_S8_EEENS6_IJNS7_ILi128EEENS7_ILi80EEENS7_ILi256EEEEEELi256ENS_6half_tEfNS_4arch4Sm90ELb0ELb0ELb0ELb0ELb1ELb0ELb0ELb1ELb1ELb1ELb1ELb0EEENS1_21CollectiveEpilogueFwdINS6_IJSA_SC_SB_EEES9_SE_SG_Li256ELb0ELb1ELb1ELb0EEENS1_19SingleTileSchedulerILb0ELb1ELb1ELi128EEEEEEEEEvNT_6ParamsE:
	.zero		3200


//--------------------- .nv.constant0._ZN7cutlass13device_kernelIN5flash11enable_sm90INS1_16FlashAttnFwdSm90INS1_25CollectiveMainloopFwdSm90ILi2EN4cute5tupleIJNS5_1CILi1EEES8_S8_EEENS6_IJNS7_ILi128EEENS7_ILi80EEENS7_ILi256EEEEEELi256ENS_6half_tEfNS_4arch4Sm90ELb0ELb0ELb0ELb1ELb1ELb0ELb0ELb1ELb1ELb1ELb1ELb0EEENS1_21CollectiveEpilogueFwdINS6_IJSA_SC_SB_EEES9_SE_SG_Li256ELb1ELb1ELb1ELb0EEENS1_36VarlenDynamicPersistentTileSchedulerILi128ELi80ELi256ELi128ELb1ELb1ELb1ELb0ELb1ELb1EEEEEEEEEvNT_6ParamsE --------------------------
	.section	.nv.constant0._ZN7cutlass13device_kernelIN5flash11enable_sm90INS1_16FlashAttnFwdSm90INS1_25CollectiveMainloopFwdSm90ILi2EN4cute5tupleIJNS5_1CILi1EEES8_S8_EEENS6_IJNS7_ILi128EEENS7_ILi80EEENS7_ILi256EEEEEELi256ENS_6half_tEfNS_4arch4Sm90ELb0ELb0ELb0ELb1ELb1ELb0ELb0ELb1ELb1ELb1ELb1ELb0EEENS1_21CollectiveEpilogueFwdINS6_IJSA_SC_SB_EEES9_SE_SG_Li256ELb1ELb1ELb1ELb0EEENS1_36VarlenDynamicPersistentTileSchedulerILi128ELi80ELi256ELi128ELb1ELb1ELb1ELb0ELb1ELb1EEEEEEEEEvNT_6ParamsE,"a",@progbits
	.sectionflags	@""
	.align	4
.nv.constant0._ZN7cutlass13device_kernelIN5flash11enable_sm90INS1_16FlashAttnFwdSm90INS1_25CollectiveMainloopFwdSm90ILi2EN4cute5tupleIJNS5_1CILi1EEES8_S8_EEENS6_IJNS7_ILi128EEENS7_ILi80EEENS7_ILi256EEEEEELi256ENS_6half_tEfNS_4arch4Sm90ELb0ELb0ELb0ELb1ELb1ELb0ELb0ELb1ELb1ELb1ELb1ELb0EEENS1_21CollectiveEpilogueFwdINS6_IJSA_SC_SB_EEES9_SE_SG_Li256ELb1ELb1ELb1ELb0EEENS1_36VarlenDynamicPersistentTileSchedulerILi128ELi80ELi256ELi128ELb1ELb1ELb1ELb0ELb1ELb1EEEEEEEEEvNT_6ParamsE:
	.zero		3328


//--------------------- .nv.constant0._ZN7cutlass13device_kernelIN5flash11enable_sm90INS1_16FlashAttnFwdSm90INS1_25CollectiveMainloopFwdSm90ILi2EN4cute5tupleIJNS5_1CILi1EEES8_S8_EEENS6_IJNS7_ILi128EEENS7_ILi80EEENS7_ILi256EEEEEELi256ENS_6half_tEfNS_4arch4Sm90ELb0ELb0ELb0ELb1ELb1ELb1ELb0ELb1ELb1ELb1ELb1ELb0EEENS1_21CollectiveEpilogueFwdINS6_IJSA_SC_SB_EEES9_SE_SG_Li256ELb1ELb1ELb1ELb0EEENS1_36VarlenDynamicPersistentTileSchedulerILi128ELi80ELi256ELi128ELb1ELb1ELb1ELb0ELb1ELb1EEEEEEEEEvNT_6ParamsE --------------------------
	.section	.nv.constant0._ZN7cutlass13device_kernelIN5flash11enable_sm90INS1_16FlashAttnFwdSm90INS1_25CollectiveMainloopFwdSm90ILi2EN4cute5tupleIJNS5_1CILi1EEES8_S8_EEENS6_IJNS7_ILi128EEENS7_ILi80EEENS7_ILi256EEEEEELi256ENS_6half_tEfNS_4arch4Sm90ELb0ELb0ELb0ELb1ELb1ELb1ELb0ELb1ELb1ELb1ELb1ELb0EEENS1_21CollectiveEpilogueFwdINS6_IJSA_SC_SB_EEES9_SE_SG_Li256ELb1ELb1ELb1ELb0EEENS1_36VarlenDynamicPersistentTileSchedulerILi128ELi80ELi256ELi128ELb1ELb1ELb1ELb0ELb1ELb1EEEEEEEEEvNT_6ParamsE,"a",@progbits
	.sectionflags	@""
	.align	4
.nv.constant0._ZN7cutlass13device_kernelIN5flash11enable_sm90INS1_16FlashAttnFwdSm90INS1_25CollectiveMainloopFwdSm90ILi2EN4cute5tupleIJNS5_1CILi1EEES8_S8_EEENS6_IJNS7_ILi128EEENS7_ILi80EEENS7_ILi256EEEEEELi256ENS_6half_tEfNS_4arch4Sm90ELb0ELb0ELb0ELb1ELb1ELb1ELb0ELb1ELb1ELb1ELb1ELb0EEENS1_21CollectiveEpilogueFwdINS6_IJSA_SC_SB_EEES9_SE_SG_Li256ELb1ELb1ELb1ELb0EEENS1_36VarlenDynamicPersistentTileSchedulerILi128ELi80ELi256ELi128ELb1ELb1ELb1ELb0ELb1ELb1EEEEEEEEEvNT_6ParamsE:
	.zero		3328


//--------------------- .nv.constant0._ZN7cutlass13device_kernelIN5flash11enable_sm90INS1_16FlashAttnFwdSm90INS1_25CollectiveMainloopFwdSm90ILi2EN4cute5tupleIJNS5_1CILi1EEES8_S8_EEENS6_IJNS7_ILi128EEENS7_ILi64EEENS7_ILi256EEEEEELi256ENS_6half_tEfNS_4arch4Sm90ELb0ELb1ELb0ELb0ELb1ELb0ELb0ELb1ELb1ELb1ELb1ELb0EEENS1_21CollectiveEpilogueFwdINS6_IJSA_SC_SB_EEES9_SE_SG_Li256ELb0ELb1ELb1ELb0EEENS1_19SingleTileSchedulerILb0ELb1ELb1ELi128EEEEEEEEEvNT_6ParamsE --------------------------
	.section	.nv.constant0._ZN7cutlass13device_kernelIN5flash11enable_sm90INS1_16FlashAttnFwdSm90INS1_25CollectiveMainloopFwdSm90ILi2EN4cute5tupleIJNS5_1CILi1EEES8_S8_EEENS6_IJNS7_ILi128EEENS7_ILi64EEENS7_ILi256EEEEEELi256ENS_6half_tEfNS_4arch4Sm90ELb0ELb1ELb0ELb0ELb1ELb0ELb0ELb1ELb1ELb1ELb1ELb0EEENS1_21CollectiveEpilogueFwdINS6_IJSA_SC_SB_EEES9_SE_SG_Li256ELb0ELb1ELb1ELb0EEENS1_19SingleTileSchedulerILb0ELb1ELb1ELi128EEEEEEEEEvNT_6ParamsE,"a",@progbits
	.sectionflags	@""
	.align	4
.nv.constant0._ZN7cutlass13device_kernelIN5flash11enable_sm90INS1_16FlashAttnFwdSm90INS1_25CollectiveMainloopFwdSm90ILi2EN4cute5tupleIJNS5_1CILi1EEES8_S8_EEENS6_IJNS7_ILi128EEENS7_ILi64EEENS7_ILi256EEEEEELi256ENS_6half_tEfNS_4arch4Sm90ELb0ELb1ELb0ELb0ELb1ELb0ELb0ELb1ELb1ELb1ELb1ELb0EEENS1_21CollectiveEpilogueFwdINS6_IJSA_SC_SB_EEES9_SE_SG_Li256ELb0ELb1ELb1ELb0EEENS1_19SingleTileSchedulerILb0ELb1ELb1ELi128EEEEEEEEEvNT_6ParamsE:
	.zero		3200


//--------------------- .nv.constant0._ZN7cutlass13device_kernelIN5flash11enable_sm90INS1_16FlashAttnFwdSm90INS1_25CollectiveMainloopFwdSm90ILi2EN4cute5tupleIJNS5_1CILi1EEES8_S8_EEENS6_IJNS7_ILi128EEENS7_ILi64EEENS7_ILi256EEEEEELi256ENS_6half_tEfNS_4arch4Sm90ELb0ELb1ELb0ELb1ELb1ELb0ELb0ELb1ELb1ELb1ELb1ELb0EEENS1_21CollectiveEpilogueFwdINS6_IJSA_SC_SB_EEES9_SE_SG_Li256ELb1ELb1ELb1ELb0EEENS1_36VarlenDynamicPersistentTileSchedulerILi128ELi64ELi256ELi128ELb1ELb1ELb1ELb1ELb0ELb1EEEEEEEEEvNT_6ParamsE --------------------------
	.section	.nv.constant0._ZN7cutlass13device_kernelIN5flash11enable_sm90INS1_16FlashAttnFwdSm90INS1_25CollectiveMainloopFwdSm90ILi2EN4cute5tupleIJNS5_1CILi1EEES8_S8_EEENS6_IJNS7_ILi128EEENS7_ILi64EEENS7_ILi256EEEEEELi256ENS_6half_tEfNS_4arch4Sm90ELb0ELb1ELb0ELb1ELb1ELb0ELb0ELb1ELb1ELb1ELb1ELb0EEENS1_21CollectiveEpilogueFwdINS6_IJSA_SC_SB_EEES9_SE_SG_Li256ELb1ELb1ELb1ELb0EEENS1_36VarlenDynamicPersistentTileSchedulerILi128ELi64ELi256ELi128ELb1ELb1ELb1ELb1ELb0ELb1EEEEEEEEEvNT_6ParamsE,"a",@progbits
	.sectionflags	@""
	.align	4
.nv.constant0._ZN7cutlass13device_kernelIN5flash11enable_sm90INS1_16FlashAttnFwdSm90INS1_25CollectiveMainloopFwdSm90ILi2EN4cute5tupleIJNS5_1CILi1EEES8_S8_EEENS6_IJNS7_ILi128EEENS7_ILi64EEENS7_ILi256EEEEEELi256ENS_6half_tEfNS_4arch4Sm90ELb0ELb1ELb0ELb1ELb1ELb0ELb0ELb1ELb1ELb1ELb1ELb0EEENS1_21CollectiveEpilogueFwdINS6_IJSA_SC_SB_EEES9_SE_SG_Li256ELb1ELb1ELb1ELb0EEENS1_36VarlenDynamicPersistentTileSchedulerILi128ELi64ELi256ELi128ELb1ELb1ELb1ELb1ELb0ELb1EEEEEEEEEvNT_6ParamsE:
	.zero		3328


//--------------------- .nv.constant0._ZN7cutlass13device_kernelIN5flash11enable_sm90INS1_16FlashAttnFwdSm90INS1_25CollectiveMainloopFwdSm90ILi2EN4cute5tupleIJNS5_1CILi1EEES8_S8_EEENS6_IJNS7_ILi128EEENS7_ILi64EEENS7_ILi256EEEEEELi256ENS_6half_tEfNS_4arch4Sm90ELb0ELb1ELb0ELb1ELb1ELb1ELb0ELb1ELb1ELb1ELb1ELb0EEENS1_21CollectiveEpilogueFwdINS6_IJSA_SC_SB_EEES9_SE_SG_Li256ELb1ELb1ELb1ELb0EEENS1_36VarlenDynamicPersistentTileSchedulerILi128ELi64ELi256ELi128ELb1ELb1ELb1ELb1ELb0ELb1EEEEEEEEEvNT_6ParamsE --------------------------
	.section	.nv.constant0._ZN7cutlass13device_kernelIN5flash11enable_sm90INS1_16FlashAttnFwdSm90INS1_25CollectiveMainloopFwdSm90ILi2EN4cute5tupleIJNS5_1CILi1EEES8_S8_EEENS6_IJNS7_ILi128EEENS7_ILi64EEENS7_ILi256EEEEEELi256ENS_6half_tEfNS_4arch4Sm90ELb0ELb1ELb0ELb1ELb1ELb1ELb0ELb1ELb1ELb1ELb1ELb0EEENS1_21CollectiveEpilogueFwdINS6_IJSA_SC_SB_EEES9_SE_SG_Li256ELb1ELb1ELb1ELb0EEENS1_36VarlenDynamicPersistentTileSchedulerILi128ELi64ELi256ELi128ELb1ELb1ELb1ELb1ELb0ELb1EEEEEEEEEvNT_6ParamsE,"a",@progbits
	.sectionflags	@""
	.align	4
.nv.constant0._ZN7cutlass13device_kernelIN5flash11enable_sm90INS1_16FlashAttnFwdSm90INS1_25CollectiveMainloopFwdSm90ILi2EN4cute5tupleIJNS5_1CILi1EEES8_S8_EEENS6_IJNS7_ILi128EEENS7_ILi64EEENS7_ILi256EEEEEELi256ENS_6half_tEfNS_4arch4Sm90ELb0ELb1ELb0ELb1ELb1ELb1ELb0ELb1ELb1ELb1ELb1ELb0EEENS1_21CollectiveEpilogueFwdINS6_IJSA_SC_SB_EEES9_SE_SG_Li256ELb1ELb1ELb1ELb0EEENS1_36VarlenDynamicPersistentTileSchedulerILi128ELi64ELi256ELi128ELb1ELb1ELb1ELb1ELb0ELb1EEEEEEEEEvNT_6ParamsE:
	.zero		3328


//--------------------- .nv.constant0._ZN7cutlass13device_kernelIN5flash11enable_sm90INS1_16FlashAttnFwdSm90INS1_25CollectiveMainloopFwdSm90ILi2EN4cute5tupleIJNS5_1CILi1EEES8_S8_EEENS6_IJNS7_ILi128EEENS7_ILi80EEENS7_ILi256EEEEEELi256ENS_6half_tEfNS_4arch4Sm90ELb1ELb0ELb0ELb0ELb1ELb0ELb0ELb1ELb1ELb1ELb1ELb0EEENS1_21CollectiveEpilogueFwdINS6_IJSA_SC_SB_EEES9_SE_SG_Li256ELb0ELb1ELb1ELb0EEENS1_19SingleTileSchedulerILb0ELb1ELb1ELi128EEEEEEEEEvNT_6ParamsE --------------------------
	.section	.nv.constant0._ZN7cutlass13device_kernelIN5flash11enable_sm90INS1_16FlashAttnFwdSm90INS1_25CollectiveMainloopFwdSm90ILi2EN4cute5tupleIJNS5_1CILi1EEES8_S8_EEENS6_IJNS7_ILi128EEENS7_ILi80EEENS7_ILi256EEEEEELi256ENS_6half_tEfNS_4arch4Sm90ELb1ELb0ELb0ELb0ELb1ELb0ELb0ELb1ELb1ELb1ELb1ELb0EEENS1_21CollectiveEpilogueFwdINS6_IJSA_SC_SB_EEES9_SE_SG_Li256ELb0ELb1ELb1ELb0EEENS1_19SingleTileSchedulerILb0ELb1ELb1ELi128EEEEEEEEEvNT_6ParamsE,"a",@progbits
	.sectionflags	@""
	.align	4
.nv.constant0._ZN7cutlass13device_kernelIN5flash11enable_sm90INS1_16FlashAttnFwdSm90INS1_25CollectiveMainloopFwdSm90ILi2EN4cute5tupleIJNS5_1CILi1EEES8_S8_EEENS6_IJNS7_ILi128EEENS7_ILi80EEENS7_ILi256EEEEEELi256ENS_6half_tEfNS_4arch4Sm90ELb1ELb0ELb0ELb0ELb1ELb0ELb0ELb1ELb1ELb1ELb1ELb0EEENS1_21CollectiveEpilogueFwdINS6_IJSA_SC_SB_EEES9_SE_SG_Li256ELb0ELb1ELb1ELb0EEENS1_19SingleTileSchedulerILb0ELb1ELb1ELi128EEEEEEEEEvNT_6ParamsE:
	.zero		3200


//--------------------- .nv.constant0._ZN7cutlass13device_kernelIN5flash11enable_sm90INS1_16FlashAttnFwdSm90INS1_25CollectiveMainloopFwdSm90ILi2EN4cute5tupleIJNS5_1CILi1EEES8_S8_EEENS6_IJNS7_ILi128EEENS7_ILi80EEENS7_ILi256EEEEEELi256ENS_6half_tEfNS_4arch4Sm90ELb1ELb0ELb0ELb1ELb1ELb0ELb0ELb1ELb1ELb1ELb1ELb0EEENS1_21CollectiveEpilogueFwdINS6_IJSA_SC_SB_EEES9_SE_SG_Li256ELb1ELb1ELb1ELb0EEENS1_36VarlenDynamicPersistentTileSchedulerILi128ELi80ELi256ELi128ELb1ELb1ELb1ELb1ELb1ELb1EEEEEEEEEvNT_6ParamsE --------------------------
	.section	.nv.constant0._ZN7cutlass13device_kernelIN5flash11enable_sm90INS1_16FlashAttnFwdSm90INS1_25CollectiveMainloopFwdSm90ILi2EN4cute5tupleIJNS5_1CILi1EEES8_S8_EEENS6_IJNS7_ILi128EEENS7_ILi80EEENS7_ILi256EEEEEELi256ENS_6half_tEfNS_4arch4Sm90ELb1ELb0ELb0ELb1ELb1ELb0ELb0ELb1ELb1ELb1ELb1ELb0EEENS1_21CollectiveEpilogueFwdINS6_IJSA_SC_SB_EEES9_SE_SG_Li256ELb1ELb1ELb1ELb0EEENS1_36VarlenDynamicPersistentTileSchedulerILi128ELi80ELi256ELi128ELb1ELb1ELb1ELb1ELb1ELb1EEEEEEEEEvNT_6ParamsE,"a",@progbits
	.sectionflags	@""
	.align	4
.nv.constant0._ZN7cutlass13device_kernelIN5flash11enable_sm90INS1_16FlashAttnFwdSm90INS1_25CollectiveMainloopFwdSm90ILi2EN4cute5tupleIJNS5_1CILi1EEES8_S8_EEENS6_IJNS7_ILi128EEENS7_ILi80EEENS7_ILi256EEEEEELi256ENS_6half_tEfNS_4arch4Sm90ELb1ELb0ELb0ELb1ELb1ELb0ELb0ELb1ELb1ELb1ELb1ELb0EEENS1_21CollectiveEpilogueFwdINS6_IJSA_SC_SB_EEES9_SE_SG_Li256ELb1ELb1ELb1ELb0EEENS1_36VarlenDynamicPersistentTileSchedulerILi128ELi80ELi256ELi128ELb1ELb1ELb1ELb1ELb1ELb1EEEEEEEEEvNT_6ParamsE:
	.zero		3328


//--------------------- .nv.constant0._ZN7cutlass13device_kernelIN5flash11enable_sm90INS1_16FlashAttnFwdSm90INS1_25CollectiveMainloopFwdSm90ILi2EN4cute5tupleIJNS5_1CILi1EEES8_S8_EEENS6_IJNS7_ILi128EEENS7_ILi80EEENS7_ILi256EEEEEELi256ENS_6half_tEfNS_4arch4Sm90ELb1ELb0ELb0ELb1ELb1ELb1ELb0ELb1ELb1ELb1ELb1ELb0EEENS1_21CollectiveEpilogueFwdINS6_IJSA_SC_SB_EEES9_SE_SG_Li256ELb1ELb1ELb1ELb0EEENS1_36VarlenDynamicPersistentTileSchedulerILi128ELi80ELi256ELi128ELb1ELb1ELb1ELb1ELb1ELb1EEEEEEEEEvNT_6ParamsE --------------------------
	.section	.nv.constant0._ZN7cutlass13device_kernelIN5flash11enable_sm90INS1_16FlashAttnFwdSm90INS1_25CollectiveMainloopFwdSm90ILi2EN4cute5tupleIJNS5_1CILi1EEES8_S8_EEENS6_IJNS7_ILi128EEENS7_ILi80EEENS7_ILi256EEEEEELi256ENS_6half_tEfNS_4arch4Sm90ELb1ELb0ELb0ELb1ELb1ELb1ELb0ELb1ELb1ELb1ELb1ELb0EEENS1_21CollectiveEpilogueFwdINS6_IJSA_SC_SB_EEES9_SE_SG_Li256ELb1ELb1ELb1ELb0EEENS1_36VarlenDynamicPersistentTileSchedulerILi128ELi80ELi256ELi128ELb1ELb1ELb1ELb1ELb1ELb1EEEEEEEEEvNT_6ParamsE,"a",@progbits
	.sectionflags	@""
	.align	4
.nv.constant0._ZN7cutlass13device_kernelIN5flash11enable_sm90INS1_16FlashAttnFwdSm90INS1_25CollectiveMainloopFwdSm90ILi2EN4cute5tupleIJNS5_1CILi1EEES8_S8_EEENS6_IJNS7_ILi128EEENS7_ILi80EEENS7_ILi256EEEEEELi256ENS_6half_tEfNS_4arch4Sm90ELb1ELb0ELb0ELb1ELb1ELb1ELb0ELb1ELb1ELb1ELb1ELb0EEENS1_21CollectiveEpilogueFwdINS6_IJSA_SC_SB_EEES9_SE_SG_Li256ELb1ELb1ELb1ELb0EEENS1_36VarlenDynamicPersistentTileSchedulerILi128ELi80ELi256ELi128ELb1ELb1ELb1ELb1ELb1ELb1EEEEEEEEEvNT_6ParamsE:
	.zero		3328


//--------------------- .nv.constant0._ZN7cutlass13device_kernelIN5flash11enable_sm90INS1_16FlashAttnFwdSm90INS1_25CollectiveMainloopFwdSm90ILi2EN4cute5tupleIJNS5_1CILi1EEES8_S8_EEENS6_IJNS7_ILi128EEENS7_ILi96EEENS7_ILi192EEEEEELi192ENS_6half_tEfNS_4arch4Sm90ELb0ELb0ELb0ELb0ELb1ELb0ELb0ELb1ELb1ELb1ELb1ELb0EEENS1_21CollectiveEpilogueFwdINS6_IJSA_SC_SB_EEES9_SE_SG_Li256ELb0ELb1ELb1ELb0EEENS1_19SingleTileSchedulerILb0ELb1ELb1ELi128EEEEEEEEEvNT_6ParamsE --------------------------
	.section	.nv.constant0._ZN7cutlass13device_kernelIN5flash11enable_sm90INS1_16FlashAttnFwdSm90INS1_25CollectiveMainloopFwdSm90ILi2EN4cute5tupleIJNS5_1CILi1EEES8_S8_EEENS6_IJNS7_ILi128EEENS7_ILi96EEENS7_ILi192EEEEEELi192ENS_6half_tEfNS_4arch4Sm90ELb0ELb0ELb0ELb0ELb1ELb0ELb0ELb1ELb1ELb1ELb1ELb0EEENS1_21CollectiveEpilogueFwdINS6_IJSA_SC_SB_EEES9_SE_SG_Li256ELb0ELb1ELb1ELb0EEENS1_19SingleTileSchedulerILb0ELb1ELb1ELi128EEEEEEEEEvNT_6ParamsE,"a",@progbits
	.sectionflags	@""
	.align	4
.nv.constant0._ZN7cutlass13device_kernelIN5flash11enable_sm90INS1_16FlashAttnFwdSm90INS1_25CollectiveMainloopFwdSm90ILi2EN4cute5tupleIJNS5_1CILi1EEES8_S8_EEENS6_IJNS7_ILi128EEENS7_ILi96EEENS7_ILi192EEEEEELi192ENS_6half_tEfNS_4arch4Sm90ELb0ELb0ELb0ELb0ELb1ELb0ELb0ELb1ELb1ELb1ELb1ELb0EEENS1_21CollectiveEpilogueFwdINS6_IJSA_SC_SB_EEES9_SE_SG_Li256ELb0ELb1ELb1ELb0EEENS1_19SingleTileSchedulerILb0ELb1ELb1ELi128EEEEEEEEEvNT_6ParamsE:
	.zero		3200


//--------------------- .nv.constant0._ZN7cutlass13device_kernelIN5flash11enable_sm90INS1_16FlashAttnFwdSm90INS1_25CollectiveMainloopFwdSm90ILi2EN4cute5tupleIJNS5_1CILi1EEES8_S8_EEENS6_IJNS7_ILi128EEENS7_ILi96EEENS7_ILi192EEEEEELi192ENS_6half_tEfNS_4arch4Sm90ELb0ELb0ELb0ELb1ELb1ELb0ELb0ELb1ELb1ELb1ELb1ELb0EEENS1_21CollectiveEpilogueFwdINS6_IJSA_SC_SB_EEES9_SE_SG_Li256ELb1ELb1ELb1ELb0EEENS1_36VarlenDynamicPersistentTileSchedulerILi128ELi96ELi256ELi128ELb1ELb1ELb1ELb0ELb1ELb1EEEEEEEEEvNT_6ParamsE --------------------------
	.section	.nv.constant0._ZN7cutlass13device_kernelIN5flash11enable_sm90INS1_16FlashAttnFwdSm90INS1_25CollectiveMainloopFwdSm90ILi2EN4cute5tupleIJNS5_1CILi1EEES8_S8_EEENS6_IJNS7_ILi128EEENS7_ILi96EEENS7_ILi192EEEEEELi192ENS_6half_tEfNS_4arch4Sm90ELb0ELb0ELb0ELb1ELb1ELb0ELb0ELb1ELb1ELb1ELb1ELb0EEENS1_21CollectiveEpilogueFwdINS6_IJSA_SC_SB_EEES9_SE_SG_Li256ELb1ELb1ELb1ELb0EEENS1_36VarlenDynamicPersistentTileSchedulerILi128ELi96ELi256ELi128ELb1ELb1ELb1ELb0ELb1ELb1EEEEEEEEEvNT_6ParamsE,"a",@progbits
	.sectionflags	@""
	.align	4
.nv.constant0._ZN7cutlass13device_kernelIN5flash11enable_sm90INS1_16FlashAttnFwdSm90INS1_25CollectiveMainloopFwdSm90ILi2EN4cute5tupleIJNS5_1CILi1EEES8_S8_EEENS6_IJNS7_ILi128EEENS7_ILi96EEENS7_ILi192EEEEEELi192ENS_6half_tEfNS_4arch4Sm90ELb0ELb0ELb0ELb1ELb1ELb0ELb0ELb1ELb1ELb1ELb1ELb0EEENS1_21CollectiveEpilogueFwdINS6_IJSA_SC_SB_EEES9_SE_SG_Li256ELb1ELb1ELb1ELb0EEENS1_36VarlenDynamicPersistentTileSchedulerILi128ELi96ELi256ELi128ELb1ELb1ELb1ELb0ELb1ELb1EEEEEEEEEvNT_6ParamsE:
	.zero		3328


//--------------------- .nv.constant0._ZN7cutlass13device_kernelIN5flash11enable_sm90INS1_16FlashAttnFwdSm90INS1_25CollectiveMainloopFwdSm90ILi2EN4cute5tupleIJNS5_1CILi1EEES8_S8_EEENS6_IJNS7_ILi128EEENS7_ILi96EEENS7_ILi192EEEEEELi192ENS_6half_tEfNS_4arch4Sm90ELb0ELb0ELb0ELb1ELb1ELb1ELb0ELb1ELb1ELb1ELb1ELb0EEENS1_21CollectiveEpilogueFwdINS6_IJSA_SC_SB_EEES9_SE_SG_Li256ELb1ELb1ELb1ELb0EEENS1_36VarlenDynamicPersistentTileSchedulerILi128ELi96ELi256ELi128ELb1ELb1ELb1ELb0ELb1ELb1EEEEEEEEEvNT_6ParamsE --------------------------
	.section	.nv.constant0._ZN7cutlass13device_kernelIN5flash11enable_sm90INS1_16FlashAttnFwdSm90INS1_25CollectiveMainloopFwdSm90ILi2EN4cute5tupleIJNS5_1CILi1EEES8_S8_EEENS6_IJNS7_ILi128EEENS7_ILi96EEENS7_ILi192EEEEEELi192ENS_6half_tEfNS_4arch4Sm90ELb0ELb0ELb0ELb1ELb1ELb1ELb0ELb1ELb1ELb1ELb1ELb0EEENS1_21CollectiveEpilogueFwdINS6_IJSA_SC_SB_EEES9_SE_SG_Li256ELb1ELb1ELb1ELb0EEENS1_36VarlenDynamicPersistentTileSchedulerILi128ELi96ELi256ELi128ELb1ELb1ELb1ELb0ELb1ELb1EEEEEEEEEvNT_6ParamsE,"a",@progbits
	.sectionflags	@""
	.align	4
.nv.constant0._ZN7cutlass13device_kernelIN5flash11enable_sm90INS1_16FlashAttnFwdSm90INS1_25CollectiveMainloopFwdSm90ILi2EN4cute5tupleIJNS5_1CILi1EEES8_S8_EEENS6_IJNS7_ILi128EEENS7_ILi96EEENS7_ILi192EEEEEELi192ENS_6half_tEfNS_4arch4Sm90ELb0ELb0ELb0ELb1ELb1ELb1ELb0ELb1ELb1ELb1ELb1ELb0EEENS1_21CollectiveEpilogueFwdINS6_IJSA_SC_SB_EEES9_SE_SG_Li256ELb1ELb1ELb1ELb0EEENS1_36VarlenDynamicPersistentTileSchedulerILi128ELi96ELi256ELi128ELb1ELb1ELb1ELb0ELb1ELb1EEEEEEEEEvNT_6ParamsE:
	.zero		3328


//--------------------- .nv.constant0._ZN7cutlass13device_kernelIN5flash11enable_sm90INS1_16FlashAttnFwdSm90INS1_25CollectiveMainloopFwdSm90ILi2EN4cute5tupleIJNS5_1CILi1EEES8_S8_EEENS6_IJNS7_ILi128EEENS7_ILi96EEENS7_ILi192EEEEEELi192ENS_6half_tEfNS_4arch4Sm90ELb0ELb1ELb0ELb0ELb1ELb0ELb0ELb1ELb1ELb1ELb1ELb0EEENS1_21CollectiveEpilogueFwdINS6_IJSA_SC_SB_EEES9_SE_SG_Li256ELb0ELb1ELb1ELb0EEENS1_19SingleTileSchedulerILb0ELb1ELb1ELi128EEEEEEEEEvNT_6ParamsE --------------------------
	.section	.nv.constant0._ZN7cutlass13device_kernelIN5flash11enable_sm90INS1_16FlashAttnFwdSm90INS1_25CollectiveMainloopFwdSm90ILi2EN4cute5tupleIJNS5_1CILi1EEES8_S8_EEENS6_IJNS7_ILi128EEENS7_ILi96EEENS7_ILi192EEEEEELi192ENS_6half_tEfNS_4arch4Sm90ELb0ELb1ELb0ELb0ELb1ELb0ELb0ELb1ELb1ELb1ELb1ELb0EEENS1_21CollectiveEpilogueFwdINS6_IJSA_SC_SB_EEES9_SE_SG_Li256ELb0ELb1ELb1ELb0EEENS1_19SingleTileSchedulerILb0ELb1ELb1ELi128EEEEEEEEEvNT_6ParamsE,"a",@progbits
	.sectionflags	@""
	.align	4
.nv.constant0._ZN7cutlass13device_kernelIN5flash11enable_sm90INS1_16FlashAttnFwdSm90INS1_25CollectiveMainloopFwdSm90ILi2EN4cute5tupleIJNS5_1CILi1EEES8_S8_EEENS6_IJNS7_ILi128EEENS7_ILi96EEENS7_ILi192EEEEEELi192ENS_6half_tEfNS_4arch4Sm90ELb0ELb1ELb0ELb0ELb1ELb0ELb0ELb1ELb1ELb1ELb1ELb0EEENS1_21CollectiveEpilogueFwdINS6_IJSA_SC_SB_EEES9_SE_SG_Li256ELb0ELb1ELb1ELb0EEENS1_19SingleTileSchedulerILb0ELb1ELb1ELi128EEEEEEEEEvNT_6ParamsE:
	.zero		3200


//--------------------- .nv.constant0._ZN7cutlass13device_kernelIN5flash11enable_sm90INS1_16FlashAttnFwdSm90INS1_25CollectiveMainloopFwdSm90ILi2EN4cute5tupleIJNS5_1CILi1EEES8_S8_EEENS6_IJNS7_ILi128EEENS7_ILi96EEENS7_ILi192EEEEEELi192ENS_6half_tEfNS_4arch4Sm90ELb0ELb1ELb0ELb1ELb1ELb0ELb0ELb1ELb1ELb1ELb1ELb0EEENS1_21CollectiveEpilogueFwdINS6_IJSA_SC_SB_EEES9_SE_SG_Li256ELb1ELb1ELb1ELb0EEENS1_36VarlenDynamicPersistentTileSchedulerILi128ELi96ELi256ELi128ELb1ELb1ELb1ELb1ELb0ELb1EEEEEEEEEvNT_6ParamsE --------------------------
	.section	.nv.constant0._ZN7cutlass13device_kernelIN5flash11enable_sm90INS1_16FlashAttnFwdSm90INS1_25CollectiveMainloopFwdSm90ILi2EN4cute5tupleIJNS5_1CILi1EEES8_S8_EEENS6_IJNS7_ILi128EEENS7_ILi96EEENS7_ILi192EEEEEELi192ENS_6half_tEfNS_4arch4Sm90ELb0ELb1ELb0ELb1ELb1ELb0ELb0ELb1ELb1ELb1ELb1ELb0EEENS1_21CollectiveEpilogueFwdINS6_IJSA_SC_SB_EEES9_SE_SG_Li256ELb1ELb1ELb1ELb0EEENS1_36VarlenDynamicPersistentTileSchedulerILi128ELi96ELi256ELi128ELb1ELb1ELb1ELb1ELb0ELb1EEEEEEEEEvNT_6ParamsE,"a",@progbits
	.sectionflags	@""
	.align	4
.nv.constant0._ZN7cutlass13device_kernelIN5flash11enable_sm90INS1_16FlashAttnFwdSm90INS1_25CollectiveMainloopFwdSm90ILi2EN4cute5tupleIJNS5_1CILi1EEES8_S8_EEENS6_IJNS7_ILi128EEENS7_ILi96EEENS7_ILi192EEEEEELi192ENS_6half_tEfNS_4arch4Sm90ELb0ELb1ELb0ELb1ELb1ELb0ELb0ELb1ELb1ELb1ELb1ELb0EEENS1_21CollectiveEpilogueFwdINS6_IJSA_SC_SB_EEES9_SE_SG_Li256ELb1ELb1ELb1ELb0EEENS1_36VarlenDynamicPersistentTileSchedulerILi128ELi96ELi256ELi128ELb1ELb1ELb1ELb1ELb0ELb1EEEEEEEEEvNT_6ParamsE:
	.zero		3328


//--------------------- .nv.constant0._ZN7cutlass13device_kernelIN5flash11enable_sm90INS1_16FlashAttnFwdSm90INS1_25CollectiveMainloopFwdSm90ILi2EN4cute5tupleIJNS5_1CILi1EEES8_S8_EEENS6_IJNS7_ILi128EEENS7_ILi96EEENS7_ILi192EEEEEELi192ENS_6half_tEfNS_4arch4Sm90ELb0ELb1ELb0ELb1ELb1ELb1ELb0ELb1ELb1ELb1ELb1ELb0EEENS1_21CollectiveEpilogueFwdINS6_IJSA_SC_SB_EEES9_SE_SG_Li256ELb1ELb1ELb1ELb0EEENS1_36VarlenDynamicPersistentTileSchedulerILi128ELi96ELi256ELi128ELb1ELb1ELb1ELb1ELb0ELb1EEEEEEEEEvNT_6ParamsE --------------------------
	.section	.nv.constant0._ZN7cutlass13device_kernelIN5flash11enable_sm90INS1_16FlashAttnFwdSm90INS1_25CollectiveMainloopFwdSm90ILi2EN4cute5tupleIJNS5_1CILi1EEES8_S8_EEENS6_IJNS7_ILi128EEENS7_ILi96EEENS7_ILi192EEEEEELi192ENS_6half_tEfNS_4arch4Sm90ELb0ELb1ELb0ELb1ELb1ELb1ELb0ELb1ELb1ELb1ELb1ELb0EEENS1_21CollectiveEpilogueFwdINS6_IJSA_SC_SB_EEES9_SE_SG_Li256ELb1ELb1ELb1ELb0EEENS1_36VarlenDynamicPersistentTileSchedulerILi128ELi96ELi256ELi128ELb1ELb1ELb1ELb1ELb0ELb1EEEEEEEEEvNT_6ParamsE,"a",@progbits
	.sectionflags	@""
	.align	4
.nv.constant0._ZN7cutlass13device_kernelIN5flash11enable_sm90INS1_16FlashAttnFwdSm90INS1_25CollectiveMainloopFwdSm90ILi2EN4cute5tupleIJNS5_1CILi1EEES8_S8_EEENS6_IJNS7_ILi128EEENS7_ILi96EEENS7_ILi192EEEEEELi192ENS_6half_tEfNS_4arch4Sm90ELb0ELb1ELb0ELb1ELb1ELb1ELb0ELb1ELb1ELb1ELb1ELb0EEENS1_21CollectiveEpilogueFwdINS6_IJSA_SC_SB_EEES9_SE_SG_Li256ELb1ELb1ELb1ELb0EEENS1_36VarlenDynamicPersistentTileSchedulerILi128ELi96ELi256ELi128ELb1ELb1ELb1ELb1ELb0ELb1EEEEEEEEEvNT_6ParamsE:
	.zero		3328


//--------------------- .nv.constant0._ZN7cutlass13device_kernelIN5flash11enable_sm90INS1_16FlashAttnFwdSm90INS1_25CollectiveMainloopFwdSm90ILi2EN4cute5tupleIJNS5_1CILi1EEES8_S8_EEENS6_IJNS7_ILi128EEENS7_ILi96EEENS7_ILi192EEEEEELi192ENS_6half_tEfNS_4arch4Sm90ELb1ELb0ELb0ELb0ELb1ELb0ELb0ELb1ELb1ELb1ELb1ELb0EEENS1_21CollectiveEpilogueFwdINS6_IJSA_SC_SB_EEES9_SE_SG_Li256ELb0ELb1ELb1ELb0EEENS1_19SingleTileSchedulerILb0ELb1ELb1ELi128EEEEEEEEEvNT_6ParamsE --------------------------
	.section	.nv.constant0._ZN7cutlass13device_kernelIN5flash11enable_sm90INS1_16FlashAttnFwdSm90INS1_25CollectiveMainloopFwdSm90ILi2EN4cute5tupleIJNS5_1CILi1EEES8_S8_EEENS6_IJNS7_ILi128EEENS7_ILi96EEENS7_ILi192EEEEEELi192ENS_6half_tEfNS_4arch4Sm90ELb1ELb0ELb0ELb0ELb1ELb0ELb0ELb1ELb1ELb1ELb1ELb0EEENS1_21CollectiveEpilogueFwdINS6_IJSA_SC_SB_EEES9_SE_SG_Li256ELb0ELb1ELb1ELb0EEENS1_19SingleTileSchedulerILb0ELb1ELb1ELi128EEEEEEEEEvNT_6ParamsE,"a",@progbits
	.sectionflags	@""
	.align	4
.nv.constant0._ZN7cutlass13device_kernelIN5flash11enable_sm90INS1_16FlashAttnFwdSm90INS1_25CollectiveMainloopFwdSm90ILi2EN4cute5tupleIJNS5_1CILi1EEES8_S8_EEENS6_IJNS7_ILi128EEENS7_ILi96EEENS7_ILi192EEEEEELi192ENS_6half_tEfNS_4arch4Sm90ELb1ELb0ELb0ELb0ELb1ELb0ELb0ELb1ELb1ELb1ELb1ELb0EEENS1_21CollectiveEpilogueFwdINS6_IJSA_SC_SB_EEES9_SE_SG_Li256ELb0ELb1ELb1ELb0EEENS1_19SingleTileSchedulerILb0ELb1ELb1ELi128EEEEEEEEEvNT_6ParamsE:
	.zero		3200


//--------------------- .nv.constant0._ZN7cutlass13device_kernelIN5flash11enable_sm90INS1_16FlashAttnFwdSm90INS1_25CollectiveMainloopFwdSm90ILi2EN4cute5tupleIJNS5_1CILi1EEES8_S8_EEENS6_IJNS7_ILi128EEENS7_ILi96EEENS7_ILi192EEEEEELi192ENS_6half_tEfNS_4arch4Sm90ELb1ELb0ELb0ELb1ELb1ELb0ELb0ELb1ELb1ELb1ELb1ELb0EEENS1_21CollectiveEpilogueFwdINS6_IJSA_SC_SB_EEES9_SE_SG_Li256ELb1ELb1ELb1ELb0EEENS1_36VarlenDynamicPersistentTileSchedulerILi128ELi96ELi256ELi128ELb1ELb1ELb1ELb1ELb1ELb1EEEEEEEEEvNT_6ParamsE --------------------------
	.section	.nv.constant0._ZN7cutlass13device_kernelIN5flash11enable_sm90INS1_16FlashAttnFwdSm90INS1_25CollectiveMainloopFwdSm90ILi2EN4cute5tupleIJNS5_1CILi1EEES8_S8_EEENS6_IJNS7_ILi128EEENS7_ILi96EEENS7_ILi192EEEEEELi192ENS_6half_tEfNS_4arch4Sm90ELb1ELb0ELb0ELb1ELb1ELb0ELb0ELb1ELb1ELb1ELb1ELb0EEENS1_21CollectiveEpilogueFwdINS6_IJSA_SC_SB_EEES9_SE_SG_Li256ELb1ELb1ELb1ELb0EEENS1_36VarlenDynamicPersistentTileSchedulerILi128ELi96ELi256ELi128ELb1ELb1ELb1ELb1ELb1ELb1EEEEEEEEEvNT_6ParamsE,"a",@progbits
	.sectionflags	@""
	.align	4
.nv.constant0._ZN7cutlass13device_kernelIN5flash11enable_sm90INS1_16FlashAttnFwdSm90INS1_25CollectiveMainloopFwdSm90ILi2EN4cute5tupleIJNS5_1CILi1EEES8_S8_EEENS6_IJNS7_ILi128EEENS7_ILi96EEENS7_ILi192EEEEEELi192ENS_6half_tEfNS_4arch4Sm90ELb1ELb0ELb0ELb1ELb1ELb0ELb0ELb1ELb1ELb1ELb1ELb0EEENS1_21CollectiveEpilogueFwdINS6_IJSA_SC_SB_EEES9_SE_SG_Li256ELb1ELb1ELb1ELb0EEENS1_36VarlenDynamicPersistentTileSchedulerILi128ELi96ELi256ELi128ELb1ELb1ELb1ELb1ELb1ELb1EEEEEEEEEvNT_6ParamsE:
	.zero		3328


//--------------------- .nv.constant0._ZN7cutlass13device_kernelIN5flash11enable_sm90INS1_16FlashAttnFwdSm90INS1_25CollectiveMainloopFwdSm90ILi2EN4cute5tupleIJNS5_1CILi1EEES8_S8_EEENS6_IJNS7_ILi128EEENS7_ILi96EEENS7_ILi192EEEEEELi192ENS_6half_tEfNS_4arch4Sm90ELb1ELb0ELb0ELb1ELb1ELb1ELb0ELb1ELb1ELb1ELb1ELb0EEENS1_21CollectiveEpilogueFwdINS6_IJSA_SC_SB_EEES9_SE_SG_Li256ELb1ELb1ELb1ELb0EEENS1_36VarlenDynamicPersistentTileSchedulerILi128ELi96ELi256ELi128ELb1ELb1ELb1ELb1ELb1ELb1EEEEEEEEEvNT_6ParamsE --------------------------
	.section	.nv.constant0._ZN7cutlass13device_kernelIN5flash11enable_sm90INS1_16FlashAttnFwdSm90INS1_25CollectiveMainloopFwdSm90ILi2EN4cute5tupleIJNS5_1CILi1EEES8_S8_EEENS6_IJNS7_ILi128EEENS7_ILi96EEENS7_ILi192EEEEEELi192ENS_6half_tEfNS_4arch4Sm90ELb1ELb0ELb0ELb1ELb1ELb1ELb0ELb1ELb1ELb1ELb1ELb0EEENS1_21CollectiveEpilogueFwdINS6_IJSA_SC_SB_EEES9_SE_SG_Li256ELb1ELb1ELb1ELb0EEENS1_36VarlenDynamicPersistentTileSchedulerILi128ELi96ELi256ELi128ELb1ELb1ELb1ELb1ELb1ELb1EEEEEEEEEvNT_6ParamsE,"a",@progbits
	.sectionflags	@""
	.align	4
.nv.constant0._ZN7cutlass13device_kernelIN5flash11enable_sm90INS1_16FlashAttnFwdSm90INS1_25CollectiveMainloopFwdSm90ILi2EN4cute5tupleIJNS5_1CILi1EEES8_S8_EEENS6_IJNS7_ILi128EEENS7_ILi96EEENS7_ILi192EEEEEELi192ENS_6half_tEfNS_4arch4Sm90ELb1ELb0ELb0ELb1ELb1ELb1ELb0ELb1ELb1ELb1ELb1ELb0EEENS1_21CollectiveEpilogueFwdINS6_IJSA_SC_SB_EEES9_SE_SG_Li256ELb1ELb1ELb1ELb0EEENS1_36VarlenDynamicPersistentTileSchedulerILi128ELi96ELi256ELi128ELb1ELb1ELb1ELb1ELb1ELb1EEEEEEEEEvNT_6ParamsE:
	.zero		3328


//--------------------- .nv.constant0._ZN7cutlass13device_kernelIN5flash11enable_sm90INS1_16FlashAttnFwdSm90INS1_25CollectiveMainloopFwdSm90ILi2EN4cute5tupleIJNS5_1CILi1EEES8_S8_EEENS6_IJNS7_ILi128EEESA_SA_EEELi128ENS_6half_tEfNS_4arch4Sm90ELb0ELb0ELb0ELb0ELb1ELb0ELb0ELb1ELb1ELb1ELb1ELb0EEENS1_21CollectiveEpilogueFwdISB_S9_SC_SE_Li256ELb0ELb1ELb1ELb0EEENS1_19SingleTileSchedulerILb0ELb1ELb1ELi128EEEEEEEEEvNT_6ParamsE --------------------------
	.section	.nv.constant0._ZN7cutlass13device_kernelIN5flash11enable_sm90INS1_16FlashAttnFwdSm90INS1_25CollectiveMainloopFwdSm90ILi2EN4cute5tupleIJNS5_1CILi1EEES8_S8_EEENS6_IJNS7_ILi128EEESA_SA_EEELi128ENS_6half_tEfNS_4arch4Sm90ELb0ELb0ELb0ELb0ELb1ELb0ELb0ELb1ELb1ELb1ELb1ELb0EEENS1_21CollectiveEpilogueFwdISB_S9_SC_SE_Li256ELb0ELb1ELb1ELb0EEENS1_19SingleTileSchedulerILb0ELb1ELb1ELi128EEEEEEEEEvNT_6ParamsE,"a",@progbits
	.sectionflags	@""
	.align	4
.nv.constant0._ZN7cutlass13device_kernelIN5flash11enable_sm90INS1_16FlashAttnFwdSm90INS1_25CollectiveMainloopFwdSm90ILi2EN4cute5tupleIJNS5_1CILi1EEES8_S8_EEENS6_IJNS7_ILi128EEESA_SA_EEELi128ENS_6half_tEfNS_4arch4Sm90ELb0ELb0ELb0ELb0ELb1ELb0ELb0ELb1ELb1ELb1ELb1ELb0EEENS1_21CollectiveEpilogueFwdISB_S9_SC_SE_Li256ELb0ELb1ELb1ELb0EEENS1_19SingleTileSchedulerILb0ELb1ELb1ELi128EEEEEEEEEvNT_6ParamsE:
	.zero		3200


//--------------------- .nv.constant0._ZN7cutlass13device_kernelIN5flash11enable_sm90INS1_16FlashAttnFwdSm90INS1_25CollectiveMainloopFwdSm90ILi2EN4cute5tupleIJNS5_1CILi1EEES8_S8_EEENS6_IJNS7_ILi128EEESA_SA_EEELi128ENS_6half_tEfNS_4arch4Sm90ELb0ELb0ELb0ELb1ELb1ELb0ELb0ELb1ELb1ELb1ELb1ELb0EEENS1_21CollectiveEpilogueFwdISB_S9_SC_SE_Li256ELb1ELb1ELb1ELb0EEENS1_36VarlenDynamicPersistentTileSchedulerILi128ELi128ELi256ELi128ELb1ELb1ELb1ELb0ELb1ELb1EEEEEEEEEvNT_6ParamsE --------------------------
	.section	.nv.constant0._ZN7cutlass13device_kernelIN5flash11enable_sm90INS1_16FlashAttnFwdSm90INS1_25CollectiveMainloopFwdSm90ILi2EN4cute5tupleIJNS5_1CILi1EEES8_S8_EEENS6_IJNS7_ILi128EEESA_SA_EEELi128ENS_6half_tEfNS_4arch4Sm90ELb0ELb0ELb0ELb1ELb1ELb0ELb0ELb1ELb1ELb1ELb1ELb0EEENS1_21CollectiveEpilogueFwdISB_S9_SC_SE_Li256ELb1ELb1ELb1ELb0EEENS1_36VarlenDynamicPersistentTileSchedulerILi128ELi128ELi256ELi128ELb1ELb1ELb1ELb0ELb1ELb1EEEEEEEEEvNT_6ParamsE,"a",@progbits
	.sectionflags	@""
	.align	4
.nv.constant0._ZN7cutlass13device_kernelIN5flash11enable_sm90INS1_16FlashAttnFwdSm90INS1_25CollectiveMainloopFwdSm90ILi2EN4cute5tupleIJNS5_1CILi1EEES8_S8_EEENS6_IJNS7_ILi128EEESA_SA_EEELi128ENS_6half_tEfNS_4arch4Sm90ELb0ELb0ELb0ELb1ELb1ELb0ELb0ELb1ELb1ELb1ELb1ELb0EEENS1_21CollectiveEpilogueFwdISB_S9_SC_SE_Li256ELb1ELb1ELb1ELb0EEENS1_36VarlenDynamicPersistentTileSchedulerILi128ELi128ELi256ELi128ELb1ELb1ELb1ELb0ELb1ELb1EEEEEEEEEvNT_6ParamsE:
	.zero		3328


//--------------------- .nv.constant0._ZN7cutlass13device_kernelIN5flash11enable_sm90INS1_16FlashAttnFwdSm90INS1_25CollectiveMainloopFwdSm90ILi2EN4cute5tupleIJNS5_1CILi1EEES8_S8_EEENS6_IJNS7_ILi128EEESA_SA_EEELi128ENS_6half_tEfNS_4arch4Sm90ELb0ELb0ELb0ELb1ELb1ELb1ELb0ELb1ELb1ELb1ELb1ELb0EEENS1_21CollectiveEpilogueFwdISB_S9_SC_SE_Li256ELb1ELb1ELb1ELb0EEENS1_36VarlenDynamicPersistentTileSchedulerILi128ELi128ELi256ELi128ELb1ELb1ELb1ELb0ELb1ELb1EEEEEEEEEvNT_6ParamsE --------------------------
	.section	.nv.constant0._ZN7cutlass13device_kernelIN5flash11enable_sm90INS1_16FlashAttnFwdSm90INS1_25CollectiveMainloopFwdSm90ILi2EN4cute5tupleIJNS5_1CILi1EEES8_S8_EEENS6_IJNS7_ILi128EEESA_SA_EEELi128ENS_6half_tEfNS_4arch4Sm90ELb0ELb0ELb0ELb1ELb1ELb1ELb0ELb1ELb1ELb1ELb1ELb0EEENS1_21CollectiveEpilogueFwdISB_S9_SC_SE_Li256ELb1ELb1ELb1ELb0EEENS1_36VarlenDynamicPersistentTileSchedulerILi128ELi128ELi256ELi128ELb1ELb1ELb1ELb0ELb1ELb1EEEEEEEEEvNT_6ParamsE,"a",@progbits
	.sectionflags	@""
	.align	4
.nv.constant0._ZN7cutlass13device_kernelIN5flash11enable_sm90INS1_16FlashAttnFwdSm90INS1_25CollectiveMainloopFwdSm90ILi2EN4cute5tupleIJNS5_1CILi1EEES8_S8_EEENS6_IJNS7_ILi128EEESA_SA_EEELi128ENS_6half_tEfNS_4arch4Sm90ELb0ELb0ELb0ELb1ELb1ELb1ELb0ELb1ELb1ELb1ELb1ELb0EEENS1_21CollectiveEpilogueFwdISB_S9_SC_SE_Li256ELb1ELb1ELb1ELb0EEENS1_36VarlenDynamicPersistentTileSchedulerILi128ELi128ELi256ELi128ELb1ELb1ELb1ELb0ELb1ELb1EEEEEEEEEvNT_6ParamsE:
	.zero		3328


//--------------------- .nv.constant0._ZN7cutlass13device_kernelIN5flash11enable_sm90INS1_16FlashAttnFwdSm90INS1_25CollectiveMainloopFwdSm90ILi2EN4cute5tupleIJNS5_1CILi1EEES8_S8_EEENS6_IJNS7_ILi128EEESA_SA_EEELi128ENS_6half_tEfNS_4arch4Sm90ELb0ELb1ELb0ELb0ELb1ELb0ELb0ELb1ELb1ELb1ELb1ELb0EEENS1_21CollectiveEpilogueFwdISB_S9_SC_SE_Li256ELb0ELb1ELb1ELb0EEENS1_19SingleTileSchedulerILb0ELb1ELb1ELi128EEEEEEEEEvNT_6ParamsE --------------------------
	.section	.nv.constant0._ZN7cutlass13device_kernelIN5flash11enable_sm90INS1_16FlashAttnFwdSm90INS1_25CollectiveMainloopFwdSm90ILi2EN4cute5tupleIJNS5_1CILi1EEES8_S8_EEENS6_IJNS7_ILi128EEESA_SA_EEELi128ENS_6half_tEfNS_4arch4Sm90ELb0ELb1ELb0ELb0ELb1ELb0ELb0ELb1ELb1ELb1ELb1ELb0EEENS1_21CollectiveEpilogueFwdISB_S9_SC_SE_Li256ELb0ELb1ELb1ELb0EEENS1_19SingleTileSchedulerILb0ELb1ELb1ELi128EEEEEEEEEvNT_6ParamsE,"a",@progbits
	.sectionflags	@""
	.align	4
.nv.constant0._ZN7cutlass13device_kernelIN5flash11enable_sm90INS1_16FlashAttnFwdSm90INS1_25CollectiveMainloopFwdSm90ILi2EN4cute5tupleIJNS5_1CILi1EEES8_S8_EEENS6_IJNS7_ILi128EEESA_SA_EEELi128ENS_6half_tEfNS_4arch4Sm90ELb0ELb1ELb0ELb0ELb1ELb0ELb0ELb1ELb1ELb1ELb1ELb0EEENS1_21CollectiveEpilogueFwdISB_S9_SC_SE_Li256ELb0ELb1ELb1ELb0EEENS1_19SingleTileSchedulerILb0ELb1ELb1ELi128EEEEEEEEEvNT_6ParamsE:
	.zero		3200


//--------------------- .nv.constant0._ZN7cutlass13device_kernelIN5flash11enable_sm90INS1_16FlashAttnFwdSm90INS1_25CollectiveMainloopFwdSm90ILi2EN4cute5tupleIJNS5_1CILi1EEES8_S8_EEENS6_IJNS7_ILi128EEESA_SA_EEELi128ENS_6half_tEfNS_4arch4Sm90ELb0ELb1ELb0ELb1ELb1ELb0ELb0ELb1ELb1ELb1ELb1ELb0EEENS1_21CollectiveEpilogueFwdISB_S9_SC_SE_Li256ELb1ELb1ELb1ELb0EEENS1_36VarlenDynamicPersistentTileSchedulerILi128ELi128ELi256ELi128ELb1ELb1ELb1ELb1ELb0ELb1EEEEEEEEEvNT_6ParamsE --------------------------
	.section	.nv.constant0._ZN7cutlass13device_kernelIN5flash11enable_sm90INS1_16FlashAttnFwdSm90INS1_25CollectiveMainloopFwdSm90ILi2EN4cute5tupleIJNS5_1CILi1EEES8_S8_EEENS6_IJNS7_ILi128EEESA_SA_EEELi128ENS_6half_tEfNS_4arch4Sm90ELb0ELb1ELb0ELb1ELb1ELb0ELb0ELb1ELb1ELb1ELb1ELb0EEENS1_21CollectiveEpilogueFwdISB_S9_SC_SE_Li256ELb1ELb1ELb1ELb0EEENS1_36VarlenDynamicPersistentTileSchedulerILi128ELi128ELi256ELi128ELb1ELb1ELb1ELb1ELb0ELb1EEEEEEEEEvNT_6ParamsE,"a",@progbits
	.sectionflags	@""
	.align	4
.nv.constant0._ZN7cutlass13device_kernelIN5flash11enable_sm90INS1_16FlashAttnFwdSm90INS1_25CollectiveMainloopFwdSm90ILi2EN4cute5tupleIJNS5_1CILi1EEES8_S8_EEENS6_IJNS7_ILi128EEESA_SA_EEELi128ENS_6half_tEfNS_4arch4Sm90ELb0ELb1ELb0ELb1ELb1ELb0ELb0ELb1ELb1ELb1ELb1ELb0EEENS1_21CollectiveEpilogueFwdISB_S9_SC_SE_Li256ELb1ELb1ELb1ELb0EEENS1_36VarlenDynamicPersistentTileSchedulerILi128ELi128ELi256ELi128ELb1ELb1ELb1ELb1ELb0ELb1EEEEEEEEEvNT_6ParamsE:
	.zero		3328


//--------------------- .nv.constant0._ZN7cutlass13device_kernelIN5flash11enable_sm90INS1_16FlashAttnFwdSm90INS1_25CollectiveMainloopFwdSm90ILi2EN4cute5tupleIJNS5_1CILi1EEES8_S8_EEENS6_IJNS7_ILi128EEESA_SA_EEELi128ENS_6half_tEfNS_4arch4Sm90ELb0ELb1ELb0ELb1ELb1ELb1ELb0ELb1ELb1ELb1ELb1ELb0EEENS1_21CollectiveEpilogueFwdISB_S9_SC_SE_Li256ELb1ELb1ELb1ELb0EEENS1_36VarlenDynamicPersistentTileSchedulerILi128ELi128ELi256ELi128ELb1ELb1ELb1ELb1ELb0ELb1EEEEEEEEEvNT_6ParamsE --------------------------
	.section	.nv.constant0._ZN7cutlass13device_kernelIN5flash11enable_sm90INS1_16FlashAttnFwdSm90INS1_25CollectiveMainloopFwdSm90ILi2EN4cute5tupleIJNS5_1CILi1EEES8_S8_EEENS6_IJNS7_ILi128EEESA_SA_EEELi128ENS_6half_tEfNS_4arch4Sm90ELb0ELb1ELb0ELb1ELb1ELb1ELb0ELb1ELb1ELb1ELb1ELb0EEENS1_21CollectiveEpilogueFwdISB_S9_SC_SE_Li256ELb1ELb1ELb1ELb0EEENS1_36VarlenDynamicPersistentTileSchedulerILi128ELi128ELi256ELi128ELb1ELb1ELb1ELb1ELb0ELb1EEEEEEEEEvNT_6ParamsE,"a",@progbits
	.sectionflags	@""
	.align	4
.nv.constant0._ZN7cutlass13device_kernelIN5flash11enable_sm90INS1_16FlashAttnFwdSm90INS1_25CollectiveMainloopFwdSm90ILi2EN4cute5tupleIJNS5_1CILi1EEES8_S8_EEENS6_IJNS7_ILi128EEESA_SA_EEELi128ENS_6half_tEfNS_4arch4Sm90ELb0ELb1ELb0ELb1ELb1ELb1ELb0ELb1ELb1ELb1ELb1ELb0EEENS1_21CollectiveEpilogueFwdISB_S9_SC_SE_Li256ELb1ELb1ELb1ELb0EEENS1_36VarlenDynamicPersistentTileSchedulerILi128ELi128ELi256ELi128ELb1ELb1ELb1ELb1ELb0ELb1EEEEEEEEEvNT_6ParamsE:
	.zero		3328


//--------------------- .nv.constant0._ZN7cutlass13device_kernelIN5flash11enable_sm90INS1_16FlashAttnFwdSm90INS1_25CollectiveMainloopFwdSm90ILi2EN4cute5tupleIJNS5_1CILi1EEES8_S8_EEENS6_IJNS7_ILi128EEESA_SA_EEELi128ENS_6half_tEfNS_4arch4Sm90ELb1ELb0ELb0ELb0ELb1ELb0ELb0ELb1ELb1ELb1ELb1ELb0EEENS1_21CollectiveEpilogueFwdISB_S9_SC_SE_Li256ELb0ELb1ELb1ELb0EEENS1_19SingleTileSchedulerILb0ELb1ELb1ELi128EEEEEEEEEvNT_6ParamsE --------------------------
	.section	.nv.constant0._ZN7cutlass13device_kernelIN5flash11enable_sm90INS1_16FlashAttnFwdSm90INS1_25CollectiveMainloopFwdSm90ILi2EN4cute5tupleIJNS5_1CILi1EEES8_S8_EEENS6_IJNS7_ILi128EEESA_SA_EEELi128ENS_6half_tEfNS_4arch4Sm90ELb1ELb0ELb0ELb0ELb1ELb0ELb0ELb1ELb1ELb1ELb1ELb0EEENS1_21CollectiveEpilogueFwdISB_S9_SC_SE_Li256ELb0ELb1ELb1ELb0EEENS1_19SingleTileSchedulerILb0ELb1ELb1ELi128EEEEEEEEEvNT_6ParamsE,"a",@progbits
	.sectionflags	@""
	.align	4
.nv.constant0._ZN7cutlass13device_kernelIN5flash11enable_sm90INS1_16FlashAttnFwdSm90INS1_25CollectiveMainloopFwdSm90ILi2EN4cute5tupleIJNS5_1CILi1EEES8_S8_EEENS6_IJNS7_ILi128EEESA_SA_EEELi128ENS_6half_tEfNS_4arch4Sm90ELb1ELb0ELb0ELb0ELb1ELb0ELb0ELb1ELb1ELb1ELb1ELb0EEENS1_21CollectiveEpilogueFwdISB_S9_SC_SE_Li256ELb0ELb1ELb1ELb0EEENS1_19SingleTileSchedulerILb0ELb1ELb1ELi128EEEEEEEEEvNT_6ParamsE:
	.zero		3200


//--------------------- .nv.constant0._ZN7cutlass13device_kernelIN5flash11enable_sm90INS1_16FlashAttnFwdSm90INS1_25CollectiveMainloopFwdSm90ILi2EN4cute5tupleIJNS5_1CILi1EEES8_S8_EEENS6_IJNS7_ILi128EEESA_SA_EEELi128ENS_6half_tEfNS_4arch4Sm90ELb1ELb0ELb0ELb1ELb1ELb0ELb0ELb1ELb1ELb1ELb1ELb0EEENS1_21CollectiveEpilogueFwdISB_S9_SC_SE_Li256ELb1ELb1ELb1ELb0EEENS1_36VarlenDynamicPersistentTileSchedulerILi128ELi128ELi256ELi128ELb1ELb1ELb1ELb1ELb1ELb1EEEEEEEEEvNT_6ParamsE --------------------------
	.section	.nv.constant0._ZN7cutlass13device_kernelIN5flash11enable_sm90INS1_16FlashAttnFwdSm90INS1_25CollectiveMainloopFwdSm90ILi2EN4cute5tupleIJNS5_1CILi1EEES8_S8_EEENS6_IJNS7_ILi128EEESA_SA_EEELi128ENS_6half_tEfNS_4arch4Sm90ELb1ELb0ELb0ELb1ELb1ELb0ELb0ELb1ELb1ELb1ELb1ELb0EEENS1_21CollectiveEpilogueFwdISB_S9_SC_SE_Li256ELb1ELb1ELb1ELb0EEENS1_36VarlenDynamicPersistentTileSchedulerILi128ELi128ELi256ELi128ELb1ELb1ELb1ELb1ELb1ELb1EEEEEEEEEvNT_6ParamsE,"a",@progbits
	.sectionflags	@""
	.align	4
.nv.constant0._ZN7cutlass13device_kernelIN5flash11enable_sm90INS1_16FlashAttnFwdSm90INS1_25CollectiveMainloopFwdSm90ILi2EN4cute5tupleIJNS5_1CILi1EEES8_S8_EEENS6_IJNS7_ILi128EEESA_SA_EEELi128ENS_6half_tEfNS_4arch4Sm90ELb1ELb0ELb0ELb1ELb1ELb0ELb0ELb1ELb1ELb1ELb1ELb0EEENS1_21CollectiveEpilogueFwdISB_S9_SC_SE_Li256ELb1ELb1ELb1ELb0EEENS1_36VarlenDynamicPersistentTileSchedulerILi128ELi128ELi256ELi128ELb1ELb1ELb1ELb1ELb1ELb1EEEEEEEEEvNT_6ParamsE:
	.zero		3328


//--------------------- .nv.constant0._ZN7cutlass13device_kernelIN5flash11enable_sm90INS1_16FlashAttnFwdSm90INS1_25CollectiveMainloopFwdSm90ILi2EN4cute5tupleIJNS5_1CILi1EEES8_S8_EEENS6_IJNS7_ILi128EEESA_SA_EEELi128ENS_6half_tEfNS_4arch4Sm90ELb1ELb0ELb0ELb1ELb1ELb1ELb0ELb1ELb1ELb1ELb1ELb0EEENS1_21CollectiveEpilogueFwdISB_S9_SC_SE_Li256ELb1ELb1ELb1ELb0EEENS1_36VarlenDynamicPersistentTileSchedulerILi128ELi128ELi256ELi128ELb1ELb1ELb1ELb1ELb1ELb1EEEEEEEEEvNT_6ParamsE --------------------------
	.section	.nv.constant0._ZN7cutlass13device_kernelIN5flash11enable_sm90INS1_16FlashAttnFwdSm90INS1_25CollectiveMainloopFwdSm90ILi2EN4cute5tupleIJNS5_1CILi1EEES8_S8_EEENS6_IJNS7_ILi128EEESA_SA_EEELi128ENS_6half_tEfNS_4arch4Sm90ELb1ELb0ELb0ELb1ELb1ELb1ELb0ELb1ELb1ELb1ELb1ELb0EEENS1_21CollectiveEpilogueFwdISB_S9_SC_SE_Li256ELb1ELb1ELb1ELb0EEENS1_36VarlenDynamicPersistentTileSchedulerILi128ELi128ELi256ELi128ELb1ELb1ELb1ELb1ELb1ELb1EEEEEEEEEvNT_6ParamsE,"a",@progbits
	.sectionflags	@""
	.align	4
.nv.constant0._ZN7cutlass13device_kernelIN5flash11enable_sm90INS1_16FlashAttnFwdSm90INS1_25CollectiveMainloopFwdSm90ILi2EN4cute5tupleIJNS5_1CILi1EEES8_S8_EEENS6_IJNS7_ILi128EEESA_SA_EEELi128ENS_6half_tEfNS_4arch4Sm90ELb1ELb0ELb0ELb1ELb1ELb1ELb0ELb1ELb1ELb1ELb1ELb0EEENS1_21CollectiveEpilogueFwdISB_S9_SC_SE_Li256ELb1ELb1ELb1ELb0EEENS1_36VarlenDynamicPersistentTileSchedulerILi128ELi128ELi256ELi128ELb1ELb1ELb1ELb1ELb1ELb1EEEEEEEEEvNT_6ParamsE:
	.zero		3328


//--------------------- .nv.constant0._ZN7cutlass13device_kernelIN5flash11enable_sm90INS1_16FlashAttnFwdSm90INS1_25CollectiveMainloopFwdSm90ILi2EN4cute5tupleIJNS5_1CILi1EEES8_S8_EEENS6_IJNS7_ILi192EEENS7_ILi128EEENS7_ILi96EEEEEELi96ENS_6half_tEfNS_4arch4Sm90ELb0ELb0ELb0ELb0ELb1ELb0ELb0ELb0ELb1ELb1ELb1ELb0EEENS1_21CollectiveEpilogueFwdINS6_IJSA_SC_SB_EEES9_SE_SG_Li384ELb0ELb1ELb1ELb0EEENS1_19SingleTileSchedulerILb0ELb1ELb1ELi192EEEEEEEEEvNT_6ParamsE --------------------------
	.section	.nv.constant0._ZN7cutlass13device_kernelIN5flash11enable_sm90INS1_16FlashAttnFwdSm90INS1_25CollectiveMainloopFwdSm90ILi2EN4cute5tupleIJNS5_1CILi1EEES8_S8_EEENS6_IJNS7_ILi192EEENS7_ILi128EEENS7_ILi96EEEEEELi96ENS_6half_tEfNS_4arch4Sm90ELb0ELb0ELb0ELb0ELb1ELb0ELb0ELb0ELb1ELb1ELb1ELb0EEENS1_21CollectiveEpilogueFwdINS6_IJSA_SC_SB_EEES9_SE_SG_Li384ELb0ELb1ELb1ELb0EEENS1_19SingleTileSchedulerILb0ELb1ELb1ELi192EEEEEEEEEvNT_6ParamsE,"a",@progbits
	.sectionflags	@""
	.align	4
.nv.constant0._ZN7cutlass13device_kernelIN5flash11enable_sm90INS1_16FlashAttnFwdSm90INS1_25CollectiveMainloopFwdSm90ILi2EN4cute5tupleIJNS5_1CILi1EEES8_S8_EEENS6_IJNS7_ILi192EEENS7_ILi128EEENS7_ILi96EEEEEELi96ENS_6half_tEfNS_4arch4Sm90ELb0ELb0ELb0ELb0ELb1ELb0ELb0ELb0ELb1ELb1ELb1ELb0EEENS1_21CollectiveEpilogueFwdINS6_IJSA_SC_SB_EEES9_SE_SG_Li384ELb0ELb1ELb1ELb0EEENS1_19SingleTileSchedulerILb0ELb1ELb1ELi192EEEEEEEEEvNT_6ParamsE:
	.zero		3200


//--------------------- .nv.constant0._ZN7cutlass13device_kernelIN5flash11enable_sm90INS1_16FlashAttnFwdSm90INS1_25CollectiveMainloopFwdSm90ILi2EN4cute5tupleIJNS5_1CILi1EEES8_S8_EEENS6_IJNS7_ILi192EEENS7_ILi128EEENS7_ILi96EEEEEELi96ENS_6half_tEfNS_4arch4Sm90ELb0ELb0ELb0ELb1ELb1ELb0ELb0ELb0ELb1ELb1ELb1ELb0EEENS1_21CollectiveEpilogueFwdINS6_IJSA_SC_SB_EEES9_SE_SG_Li384ELb1ELb1ELb1ELb0EEENS1_36VarlenDynamicPersistentTileSchedulerILi192ELi128ELi384ELi128ELb1ELb1ELb1ELb0ELb1ELb1EEEEEEEEEvNT_6ParamsE --------------------------
	.section	.nv.constant0._ZN7cutlass13device_kernelIN5flash11enable_sm90INS1_16FlashAttnFwdSm90INS1_25CollectiveMainloopFwdSm90ILi2EN4cute5tupleIJNS5_1CILi1EEES8_S8_EEENS6_IJNS7_ILi192EEENS7_ILi128EEENS7_ILi96EEEEEELi96ENS_6half_tEfNS_4arch4Sm90ELb0ELb0ELb0ELb1ELb1ELb0ELb0ELb0ELb1ELb1ELb1ELb0EEENS1_21CollectiveEpilogueFwdINS6_IJSA_SC_SB_EEES9_SE_SG_Li384ELb1ELb1ELb1ELb0EEENS1_36VarlenDynamicPersistentTileSchedulerILi192ELi128ELi384ELi128ELb1ELb1ELb1ELb0ELb1ELb1EEEEEEEEEvNT_6ParamsE,"a",@progbits
	.sectionflags	@""
	.align	4
.nv.constant0._ZN7cutlass13device_kernelIN5flash11enable_sm90INS1_16FlashAttnFwdSm90INS1_25CollectiveMainloopFwdSm90ILi2EN4cute5tupleIJNS5_1CILi1EEES8_S8_EEENS6_IJNS7_ILi192EEENS7_ILi128EEENS7_ILi96EEEEEELi96ENS_6half_tEfNS_4arch4Sm90ELb0ELb0ELb0ELb1ELb1ELb0ELb0ELb0ELb1ELb1ELb1ELb0EEENS1_21CollectiveEpilogueFwdINS6_IJSA_SC_SB_EEES9_SE_SG_Li384ELb1ELb1ELb1ELb0EEENS1_36VarlenDynamicPersistentTileSchedulerILi192ELi128ELi384ELi128ELb1ELb1ELb1ELb0ELb1ELb1EEEEEEEEEvNT_6ParamsE:
	.zero		3328


//--------------------- .nv.constant0._ZN7cutlass13device_kernelIN5flash11enable_sm90INS1_16FlashAttnFwdSm90INS1_25CollectiveMainloopFwdSm90ILi2EN4cute5tupleIJNS5_1CILi1EEES8_S8_EEENS6_IJNS7_ILi192EEENS7_ILi128EEENS7_ILi96EEEEEELi96ENS_6half_tEfNS_4arch4Sm90ELb0ELb0ELb0ELb1ELb1ELb1ELb0ELb0ELb1ELb1ELb1ELb0EEENS1_21CollectiveEpilogueFwdINS6_IJSA_SC_SB_EEES9_SE_SG_Li384ELb1ELb1ELb1ELb0EEENS1_36VarlenDynamicPersistentTileSchedulerILi192ELi128ELi384ELi128ELb1ELb1ELb1ELb0ELb1ELb1EEEEEEEEEvNT_6ParamsE --------------------------
	.section	.nv.constant0._ZN7cutlass13device_kernelIN5flash11enable_sm90INS1_16FlashAttnFwdSm90INS1_25CollectiveMainloopFwdSm90ILi2EN4cute5tupleIJNS5_1CILi1EEES8_S8_EEENS6_IJNS7_ILi192EEENS7_ILi128EEENS7_ILi96EEEEEELi96ENS_6half_tEfNS_4arch4Sm90ELb0ELb0ELb0ELb1ELb1ELb1ELb0ELb0ELb1ELb1ELb1ELb0EEENS1_21CollectiveEpilogueFwdINS6_IJSA_SC_SB_EEES9_SE_SG_Li384ELb1ELb1ELb1ELb0EEENS1_36VarlenDynamicPersistentTileSchedulerILi192ELi128ELi384ELi128ELb1ELb1ELb1ELb0ELb1ELb1EEEEEEEEEvNT_6ParamsE,"a",@progbits
	.sectionflags	@""
	.align	4
.nv.constant0._ZN7cutlass13device_kernelIN5flash11enable_sm90INS1_16FlashAttnFwdSm90INS1_25CollectiveMainloopFwdSm90ILi2EN4cute5tupleIJNS5_1CILi1EEES8_S8_EEENS6_IJNS7_ILi192EEENS7_ILi128EEENS7_ILi96EEEEEELi96ENS_6half_tEfNS_4arch4Sm90ELb0ELb0ELb0ELb1ELb1ELb1ELb0ELb0ELb1ELb1ELb1ELb0EEENS1_21CollectiveEpilogueFwdINS6_IJSA_SC_SB_EEES9_SE_SG_Li384ELb1ELb1ELb1ELb0EEENS1_36VarlenDynamicPersistentTileSchedulerILi192ELi128ELi384ELi128ELb1ELb1ELb1ELb0ELb1ELb1EEEEEEEEEvNT_6ParamsE:
	.zero		3328


//--------------------- .nv.constant0._ZN7cutlass13device_kernelIN5flash11enable_sm90INS1_16FlashAttnFwdSm90INS1_25CollectiveMainloopFwdSm90ILi2EN4cute5tupleIJNS5_1CILi1EEES8_S8_EEENS6_IJNS7_ILi192EEENS7_ILi128EEENS7_ILi96EEEEEELi96ENS_6half_tEfNS_4arch4Sm90ELb0ELb1ELb0ELb0ELb1ELb0ELb0ELb0ELb1ELb1ELb1ELb0EEENS1_21CollectiveEpilogueFwdINS6_IJSA_SC_SB_EEES9_SE_SG_Li384ELb0ELb1ELb1ELb0EEENS1_19SingleTileSchedulerILb0ELb1ELb1ELi192EEEEEEEEEvNT_6ParamsE --------------------------
	.section	.nv.constant0._ZN7cutlass13device_kernelIN5flash11enable_sm90INS1_16FlashAttnFwdSm90INS1_25CollectiveMainloopFwdSm90ILi2EN4cute5tupleIJNS5_1CILi1EEES8_S8_EEENS6_IJNS7_ILi192EEENS7_ILi128EEENS7_ILi96EEEEEELi96ENS_6half_tEfNS_4arch4Sm90ELb0ELb1ELb0ELb0ELb1ELb0ELb0ELb0ELb1ELb1ELb1ELb0EEENS1_21CollectiveEpilogueFwdINS6_IJSA_SC_SB_EEES9_SE_SG_Li384ELb0ELb1ELb1ELb0EEENS1_19SingleTileSchedulerILb0ELb1ELb1ELi192EEEEEEEEEvNT_6ParamsE,"a",@progbits
	.sectionflags	@""
	.align	4
.nv.constant0._ZN7cutlass13device_kernelIN5flash11enable_sm90INS1_16FlashAttnFwdSm90INS1_25CollectiveMainloopFwdSm90ILi2EN4cute5tupleIJNS5_1CILi1EEES8_S8_EEENS6_IJNS7_ILi192EEENS7_ILi128EEENS7_ILi96EEEEEELi96ENS_6half_tEfNS_4arch4Sm90ELb0ELb1ELb0ELb0ELb1ELb0ELb0ELb0ELb1ELb1ELb1ELb0EEENS1_21CollectiveEpilogueFwdINS6_IJSA_SC_SB_EEES9_SE_SG_Li384ELb0ELb1ELb1ELb0EEENS1_19SingleTileSchedulerILb0ELb1ELb1ELi192EEEEEEEEEvNT_6ParamsE:
	.zero		3200


//--------------------- .nv.constant0._ZN7cutlass13device_kernelIN5flash11enable_sm90INS1_16FlashAttnFwdSm90INS1_25CollectiveMainloopFwdSm90ILi2EN4cute5tupleIJNS5_1CILi1EEES8_S8_EEENS6_IJNS7_ILi192EEENS7_ILi128EEENS7_ILi96EEEEEELi96ENS_6half_tEfNS_4arch4Sm90ELb0ELb1ELb0ELb1ELb1ELb0ELb0ELb0ELb1ELb1ELb1ELb0EEENS1_21CollectiveEpilogueFwdINS6_IJSA_SC_SB_EEES9_SE_SG_Li384ELb1ELb1ELb1ELb0EEENS1_36VarlenDynamicPersistentTileSchedulerILi192ELi128ELi384ELi128ELb1ELb1ELb1ELb1ELb0ELb1EEEEEEEEEvNT_6ParamsE --------------------------
	.section	.nv.constant0._ZN7cutlass13device_kernelIN5flash11enable_sm90INS1_16FlashAttnFwdSm90INS1_25CollectiveMainloopFwdSm90ILi2EN4cute5tupleIJNS5_1CILi1EEES8_S8_EEENS6_IJNS7_ILi192EEENS7_ILi128EEENS7_ILi96EEEEEELi96ENS_6half_tEfNS_4arch4Sm90ELb0ELb1ELb0ELb1ELb1ELb0ELb0ELb0ELb1ELb1ELb1ELb0EEENS1_21CollectiveEpilogueFwdINS6_IJSA_SC_SB_EEES9_SE_SG_Li384ELb1ELb1ELb1ELb0EEENS1_36VarlenDynamicPersistentTileSchedulerILi192ELi128ELi384ELi128ELb1ELb1ELb1ELb1ELb0ELb1EEEEEEEEEvNT_6ParamsE,"a",@progbits
	.sectionflags	@""
	.align	4
.nv.constant0._ZN7cutlass13device_kernelIN5flash11enable_sm90INS1_16FlashAttnFwdSm90INS1_25CollectiveMainloopFwdSm90ILi2EN4cute5tupleIJNS5_1CILi1EEES8_S8_EEENS6_IJNS7_ILi192EEENS7_ILi128EEENS7_ILi96EEEEEELi96ENS_6half_tEfNS_4arch4Sm90ELb0ELb1ELb0ELb1ELb1ELb0ELb0ELb0ELb1ELb1ELb1ELb0EEENS1_21CollectiveEpilogueFwdINS6_IJSA_SC_SB_EEES9_SE_SG_Li384ELb1ELb1ELb1ELb0EEENS1_36VarlenDynamicPersistentTileSchedulerILi192ELi128ELi384ELi128ELb1ELb1ELb1ELb1ELb0ELb1EEEEEEEEEvNT_6ParamsE:
	.zero		3328


//--------------------- .nv.constant0._ZN7cutlass13device_kernelIN5flash11enable_sm90INS1_16FlashAttnFwdSm90INS1_25CollectiveMainloopFwdSm90ILi2EN4cute5tupleIJNS5_1CILi1EEES8_S8_EEENS6_IJNS7_ILi192EEENS7_ILi128EEENS7_ILi96EEEEEELi96ENS_6half_tEfNS_4arch4Sm90ELb0ELb1ELb0ELb1ELb1ELb1ELb0ELb0ELb1ELb1ELb1ELb0EEENS1_21CollectiveEpilogueFwdINS6_IJSA_SC_SB_EEES9_SE_SG_Li384ELb1ELb1ELb1ELb0EEENS1_36VarlenDynamicPersistentTileSchedulerILi192ELi128ELi384ELi128ELb1ELb1ELb1ELb1ELb0ELb1EEEEEEEEEvNT_6ParamsE --------------------------
	.section	.nv.constant0._ZN7cutlass13device_kernelIN5flash11enable_sm90INS1_16FlashAttnFwdSm90INS1_25CollectiveMainloopFwdSm90ILi2EN4cute5tupleIJNS5_1CILi1EEES8_S8_EEENS6_IJNS7_ILi192EEENS7_ILi128EEENS7_ILi96EEEEEELi96ENS_6half_tEfNS_4arch4Sm90ELb0ELb1ELb0ELb1ELb1ELb1ELb0ELb0ELb1ELb1ELb1ELb0EEENS1_21CollectiveEpilogueFwdINS6_IJSA_SC_SB_EEES9_SE_SG_Li384ELb1ELb1ELb1ELb0EEENS1_36VarlenDynamicPersistentTileSchedulerILi192ELi128ELi384ELi128ELb1ELb1ELb1ELb1ELb0ELb1EEEEEEEEEvNT_6ParamsE,"a",@progbits
	.sectionflags	@""
	.align	4
.nv.constant0._ZN7cutlass13device_kernelIN5flash11enable_sm90INS1_16FlashAttnFwdSm90INS1_25CollectiveMainloopFwdSm90ILi2EN4cute5tupleIJNS5_1CILi1EEES8_S8_EEENS6_IJNS7_ILi192EEENS7_ILi128EEENS7_ILi96EEEEEELi96ENS_6half_tEfNS_4arch4Sm90ELb0ELb1ELb0ELb1ELb1ELb1ELb0ELb0ELb1ELb1ELb1ELb0EEENS1_21CollectiveEpilogueFwdINS6_IJSA_SC_SB_EEES9_SE_SG_Li384ELb1ELb1ELb1ELb0EEENS1_36VarlenDynamicPersistentTileSchedulerILi192ELi128ELi384ELi128ELb1ELb1ELb1ELb1ELb0ELb1EEEEEEEEEvNT_6ParamsE:
	.zero		3328


//--------------------- .nv.constant0._ZN7cutlass13device_kernelIN5flash11enable_sm90INS1_16FlashAttnFwdSm90INS1_25CollectiveMainloopFwdSm90ILi2EN4cute5tupleIJNS5_1CILi1EEES8_S8_EEENS6_IJNS7_ILi192EEENS7_ILi128EEENS7_ILi96EEEEEELi96ENS_6half_tEfNS_4arch4Sm90ELb1ELb0ELb0ELb0ELb1ELb0ELb0ELb0ELb1ELb1ELb1ELb0EEENS1_21CollectiveEpilogueFwdINS6_IJSA_SC_SB_EEES9_SE_SG_Li384ELb0ELb1ELb1ELb0EEENS1_19SingleTileSchedulerILb0ELb1ELb1ELi192EEEEEEEEEvNT_6ParamsE --------------------------
	.section	.nv.constant0._ZN7cutlass13device_kernelIN5flash11enable_sm90INS1_16FlashAttnFwdSm90INS1_25CollectiveMainloopFwdSm90ILi2EN4cute5tupleIJNS5_1CILi1EEES8_S8_EEENS6_IJNS7_ILi192EEENS7_ILi128EEENS7_ILi96EEEEEELi96ENS_6half_tEfNS_4arch4Sm90ELb1ELb0ELb0ELb0ELb1ELb0ELb0ELb0ELb1ELb1ELb1ELb0EEENS1_21CollectiveEpilogueFwdINS6_IJSA_SC_SB_EEES9_SE_SG_Li384ELb0ELb1ELb1ELb0EEENS1_19SingleTileSchedulerILb0ELb1ELb1ELi192EEEEEEEEEvNT_6ParamsE,"a",@progbits
	.sectionflags	@""
	.align	4
.nv.constant0._ZN7cutlass13device_kernelIN5flash11enable_sm90INS1_16FlashAttnFwdSm90INS1_25CollectiveMainloopFwdSm90ILi2EN4cute5tupleIJNS5_1CILi1EEES8_S8_EEENS6_IJNS7_ILi192EEENS7_ILi128EEENS7_ILi96EEEEEELi96ENS_6half_tEfNS_4arch4Sm90ELb1ELb0ELb0ELb0ELb1ELb0ELb0ELb0ELb1ELb1ELb1ELb0EEENS1_21CollectiveEpilogueFwdINS6_IJSA_SC_SB_EEES9_SE_SG_Li384ELb0ELb1ELb1ELb0EEENS1_19SingleTileSchedulerILb0ELb1ELb1ELi192EEEEEEEEEvNT_6ParamsE:
	.zero		3200


//--------------------- .nv.constant0._ZN7cutlass13device_kernelIN5flash11enable_sm90INS1_16FlashAttnFwdSm90INS1_25CollectiveMainloopFwdSm90ILi2EN4cute5tupleIJNS5_1CILi1EEES8_S8_EEENS6_IJNS7_ILi192EEENS7_ILi128EEENS7_ILi96EEEEEELi96ENS_6half_tEfNS_4arch4Sm90ELb1ELb0ELb0ELb1ELb1ELb0ELb0ELb0ELb1ELb1ELb1ELb0EEENS1_21CollectiveEpilogueFwdINS6_IJSA_SC_SB_EEES9_SE_SG_Li384ELb1ELb1ELb1ELb0EEENS1_36VarlenDynamicPersistentTileSchedulerILi192ELi128ELi384ELi128ELb1ELb1ELb1ELb1ELb1ELb1EEEEEEEEEvNT_6ParamsE --------------------------
	.section	.nv.constant0._ZN7cutlass13device_kernelIN5flash11enable_sm90INS1_16FlashAttnFwdSm90INS1_25CollectiveMainloopFwdSm90ILi2EN4cute5tupleIJNS5_1CILi1EEES8_S8_EEENS6_IJNS7_ILi192EEENS7_ILi128EEENS7_ILi96EEEEEELi96ENS_6half_tEfNS_4arch4Sm90ELb1ELb0ELb0ELb1ELb1ELb0ELb0ELb0ELb1ELb1ELb1ELb0EEENS1_21CollectiveEpilogueFwdINS6_IJSA_SC_SB_EEES9_SE_SG_Li384ELb1ELb1ELb1ELb0EEENS1_36VarlenDynamicPersistentTileSchedulerILi192ELi128ELi384ELi128ELb1ELb1ELb1ELb1ELb1ELb1EEEEEEEEEvNT_6ParamsE,"a",@progbits
	.sectionflags	@""
	.align	4
.nv.constant0._ZN7cutlass13device_kernelIN5flash11enable_sm90INS1_16FlashAttnFwdSm90INS1_25CollectiveMainloopFwdSm90ILi2EN4cute5tupleIJNS5_1CILi1EEES8_S8_EEENS6_IJNS7_ILi192EEENS7_ILi128EEENS7_ILi96EEEEEELi96ENS_6half_tEfNS_4arch4Sm90ELb1ELb0ELb0ELb1ELb1ELb0ELb0ELb0ELb1ELb1ELb1ELb0EEENS1_21CollectiveEpilogueFwdINS6_IJSA_SC_SB_EEES9_SE_SG_Li384ELb1ELb1ELb1ELb0EEENS1_36VarlenDynamicPersistentTileSchedulerILi192ELi128ELi384ELi128ELb1ELb1ELb1ELb1ELb1ELb1EEEEEEEEEvNT_6ParamsE:
	.zero		3328


//--------------------- .nv.constant0._ZN7cutlass13device_kernelIN5flash11enable_sm90INS1_16FlashAttnFwdSm90INS1_25CollectiveMainloopFwdSm90ILi2EN4cute5tupleIJNS5_1CILi1EEES8_S8_EEENS6_IJNS7_ILi192EEENS7_ILi128EEENS7_ILi96EEEEEELi96ENS_6half_tEfNS_4arch4Sm90ELb1ELb0ELb0ELb1ELb1ELb1ELb0ELb0ELb1ELb1ELb1ELb0EEENS1_21CollectiveEpilogueFwdINS6_IJSA_SC_SB_EEES9_SE_SG_Li384ELb1ELb1ELb1ELb0EEENS1_36VarlenDynamicPersistentTileSchedulerILi192ELi128ELi384ELi128ELb1ELb1ELb1ELb1ELb1ELb1EEEEEEEEEvNT_6ParamsE --------------------------
	.section	.nv.constant0._ZN7cutlass13device_kernelIN5flash11enable_sm90INS1_16FlashAttnFwdSm90INS1_25CollectiveMainloopFwdSm90ILi2EN4cute5tupleIJNS5_1CILi1EEES8_S8_EEENS6_IJNS7_ILi192EEENS7_ILi128EEENS7_ILi96EEEEEELi96ENS_6half_tEfNS_4arch4Sm90ELb1ELb0ELb0ELb1ELb1ELb1ELb0ELb0ELb1ELb1ELb1ELb0EEENS1_21CollectiveEpilogueFwdINS6_IJSA_SC_SB_EEES9_SE_SG_Li384ELb1ELb1ELb1ELb0EEENS1_36VarlenDynamicPersistentTileSchedulerILi192ELi128ELi384ELi128ELb1ELb1ELb1ELb1ELb1ELb1EEEEEEEEEvNT_6ParamsE,"a",@progbits
	.sectionflags	@""
	.align	4
.nv.constant0._ZN7cutlass13device_kernelIN5flash11enable_sm90INS1_16FlashAttnFwdSm90INS1_25CollectiveMainloopFwdSm90ILi2EN4cute5tupleIJNS5_1CILi1EEES8_S8_EEENS6_IJNS7_ILi192EEENS7_ILi128EEENS7_ILi96EEEEEELi96ENS_6half_tEfNS_4arch4Sm90ELb1ELb0ELb0ELb1ELb1ELb1ELb0ELb0ELb1ELb1ELb1ELb0EEENS1_21CollectiveEpilogueFwdINS6_IJSA_SC_SB_EEES9_SE_SG_Li384ELb1ELb1ELb1ELb0EEENS1_36VarlenDynamicPersistentTileSchedulerILi192ELi128ELi384ELi128ELb1ELb1ELb1ELb1ELb1ELb1EEEEEEEEEvNT_6ParamsE:
	.zero		3328


//--------------------- .nv.constant0._ZN7cutlass13device_kernelIN5flash11enable_sm90INS1_16FlashAttnFwdSm90INS1_25CollectiveMainloopFwdSm90ILi2EN4cute5tupleIJNS5_1CILi1EEES8_S8_EEENS6_IJNS7_ILi192EEENS7_ILi128EEENS7_ILi64EEEEEELi64ENS_6half_tEfNS_4arch4Sm90ELb0ELb0ELb0ELb0ELb1ELb0ELb0ELb1ELb1ELb1ELb1ELb0EEENS1_21CollectiveEpilogueFwdINS6_IJSA_SC_SB_EEES9_SE_SG_Li384ELb0ELb1ELb1ELb0EEENS1_19SingleTileSchedulerILb0ELb1ELb1ELi192EEEEEEEEEvNT_6ParamsE --------------------------
	.section	.nv.constant0._ZN7cutlass13device_kernelIN5flash11enable_sm90INS1_16FlashAttnFwdSm90INS1_25CollectiveMainloopFwdSm90ILi2EN4cute5tupleIJNS5_1CILi1EEES8_S8_EEENS6_IJNS7_ILi192EEENS7_ILi128EEENS7_ILi64EEEEEELi64ENS_6half_tEfNS_4arch4Sm90ELb0ELb0ELb0ELb0ELb1ELb0ELb0ELb1ELb1ELb1ELb1ELb0EEENS1_21CollectiveEpilogueFwdINS6_IJSA_SC_SB_EEES9_SE_SG_Li384ELb0ELb1ELb1ELb0EEENS1_19SingleTileSchedulerILb0ELb1ELb1ELi192EEEEEEEEEvNT_6ParamsE,"a",@progbits
	.sectionflags	@""
	.align	4
.nv.constant0._ZN7cutlass13device_kernelIN5flash11enable_sm90INS1_16FlashAttnFwdSm90INS1_25CollectiveMainloopFwdSm90ILi2EN4cute5tupleIJNS5_1CILi1EEES8_S8_EEENS6_IJNS7_ILi192EEENS7_ILi128EEENS7_ILi64EEEEEELi64ENS_6half_tEfNS_4arch4Sm90ELb0ELb0ELb0ELb0ELb1ELb0ELb0ELb1ELb1ELb1ELb1ELb0EEENS1_21CollectiveEpilogueFwdINS6_IJSA_SC_SB_EEES9_SE_SG_Li384ELb0ELb1ELb1ELb0EEENS1_19SingleTileSchedulerILb0ELb1ELb1ELi192EEEEEEEEEvNT_6ParamsE:
	.zero		3200


//--------------------- .nv.constant0._ZN7cutlass13device_kernelIN5flash11enable_sm90INS1_16FlashAttnFwdSm90INS1_25CollectiveMainloopFwdSm90ILi2EN4cute5tupleIJNS5_1CILi1EEES8_S8_EEENS6_IJNS7_ILi192EEENS7_ILi128EEENS7_ILi64EEEEEELi64ENS_6half_tEfNS_4arch4Sm90ELb0ELb0ELb0ELb1ELb1ELb0ELb0ELb1ELb1ELb1ELb1ELb0EEENS1_21CollectiveEpilogueFwdINS6_IJSA_SC_SB_EEES9_SE_SG_Li384ELb1ELb1ELb1ELb0EEENS1_36VarlenDynamicPersistentTileSchedulerILi192ELi128ELi384ELi128ELb1ELb1ELb1ELb0ELb1ELb1EEEEEEEEEvNT_6ParamsE --------------------------
	.section	.nv.constant0._ZN7cutlass13device_kernelIN5flash11enable_sm90INS1_16FlashAttnFwdSm90INS1_25CollectiveMainloopFwdSm90ILi2EN4cute5tupleIJNS5_1CILi1EEES8_S8_EEENS6_IJNS7_ILi192EEENS7_ILi128EEENS7_ILi64EEEEEELi64ENS_6half_tEfNS_4arch4Sm90ELb0ELb0ELb0ELb1ELb1ELb0ELb0ELb1ELb1ELb1ELb1ELb0EEENS1_21CollectiveEpilogueFwdINS6_IJSA_SC_SB_EEES9_SE_SG_Li384ELb1ELb1ELb1ELb0EEENS1_36VarlenDynamicPersistentTileSchedulerILi192ELi128ELi384ELi128ELb1ELb1ELb1ELb0ELb1ELb1EEEEEEEEEvNT_6ParamsE,"a",@progbits
	.sectionflags	@""
	.align	4
.nv.constant0._ZN7cutlass13device_kernelIN5flash11enable_sm90INS1_16FlashAttnFwdSm90INS1_25CollectiveMainloopFwdSm90ILi2EN4cute5tupleIJNS5_1CILi1EEES8_S8_EEENS6_IJNS7_ILi192EEENS7_ILi128EEENS7_ILi64EEEEEELi64ENS_6half_tEfNS_4arch4Sm90ELb0ELb0ELb0ELb1ELb1ELb0ELb0ELb1ELb1ELb1ELb1ELb0EEENS1_21CollectiveEpilogueFwdINS6_IJSA_SC_SB_EEES9_SE_SG_Li384ELb1ELb1ELb1ELb0EEENS1_36VarlenDynamicPersistentTileSchedulerILi192ELi128ELi384ELi128ELb1ELb1ELb1ELb0ELb1ELb1EEEEEEEEEvNT_6ParamsE:
	.zero		3328


//--------------------- .nv.constant0._ZN7cutlass13device_kernelIN5flash11enable_sm90INS1_16FlashAttnFwdSm90INS1_25CollectiveMainloopFwdSm90ILi2EN4cute5tupleIJNS5_1CILi1EEES8_S8_EEENS6_IJNS7_ILi192EEENS7_ILi128EEENS7_ILi64EEEEEELi64ENS_6half_tEfNS_4arch4Sm90ELb0ELb0ELb0ELb1ELb1ELb1ELb0ELb1ELb1ELb1ELb1ELb0EEENS1_21CollectiveEpilogueFwdINS6_IJSA_SC_SB_EEES9_SE_SG_Li384ELb1ELb1ELb1ELb0EEENS1_36VarlenDynamicPersistentTileSchedulerILi192ELi128ELi384ELi128ELb1ELb1ELb1ELb0ELb1ELb1EEEEEEEEEvNT_6ParamsE --------------------------
	.section	.nv.constant0._ZN7cutlass13device_kernelIN5flash11enable_sm90INS1_16FlashAttnFwdSm90INS1_25CollectiveMainloopFwdSm90ILi2EN4cute5tupleIJNS5_1CILi1EEES8_S8_EEENS6_IJNS7_ILi192EEENS7_ILi128EEENS7_ILi64EEEEEELi64ENS_6half_tEfNS_4arch4Sm90ELb0ELb0ELb0ELb1ELb1ELb1ELb0ELb1ELb1ELb1ELb1ELb0EEENS1_21CollectiveEpilogueFwdINS6_IJSA_SC_SB_EEES9_SE_SG_Li384ELb1ELb1ELb1ELb0EEENS1_36VarlenDynamicPersistentTileSchedulerILi192ELi128ELi384ELi128ELb1ELb1ELb1ELb0ELb1ELb1EEEEEEEEEvNT_6ParamsE,"a",@progbits
	.sectionflags	@""
	.align	4
.nv.constant0._ZN7cutlass13device_kernelIN5flash11enable_sm90INS1_16FlashAttnFwdSm90INS1_25CollectiveMainloopFwdSm90ILi2EN4cute5tupleIJNS5_1CILi1EEES8_S8_EEENS6_IJNS7_ILi192EEENS7_ILi128EEENS7_ILi64EEEEEELi64ENS_6half_tEfNS_4arch4Sm90ELb0ELb0ELb0ELb1ELb1ELb1ELb0ELb1ELb1ELb1ELb1ELb0EEENS1_21CollectiveEpilogueFwdINS6_IJSA_SC_SB_EEES9_SE_SG_Li384ELb1ELb1ELb1ELb0EEENS1_36VarlenDynamicPersistentTileSchedulerILi192ELi128ELi384ELi128ELb1ELb1ELb1ELb0ELb1ELb1EEEEEEEEEvNT_6ParamsE:
	.zero		3328


//--------------------- .nv.constant0._ZN7cutlass13device_kernelIN5flash11enable_sm90INS1_16FlashAttnFwdSm90INS1_25CollectiveMainloopFwdSm90ILi2EN4cute5tupleIJNS5_1CILi1EEES8_S8_EEENS6_IJNS7_ILi192EEENS7_ILi128EEENS7_ILi64EEEEEELi64ENS_6half_tEfNS_4arch4Sm90ELb0ELb1ELb0ELb0ELb1ELb0ELb0ELb1ELb1ELb1ELb1ELb0EEENS1_21CollectiveEpilogueFwdINS6_IJSA_SC_SB_EEES9_SE_SG_Li384ELb0ELb1ELb1ELb0EEENS1_19SingleTileSchedulerILb0ELb1ELb1ELi192EEEEEEEEEvNT_6ParamsE --------------------------
	.section	.nv.constant0._ZN7cutlass13device_kernelIN5flash11enable_sm90INS1_16FlashAttnFwdSm90INS1_25CollectiveMainloopFwdSm90ILi2EN4cute5tupleIJNS5_1CILi1EEES8_S8_EEENS6_IJNS7_ILi192EEENS7_ILi128EEENS7_ILi64EEEEEELi64ENS_6half_tEfNS_4arch4Sm90ELb0ELb1ELb0ELb0ELb1ELb0ELb0ELb1ELb1ELb1ELb1ELb0EEENS1_21CollectiveEpilogueFwdINS6_IJSA_SC_SB_EEES9_SE_SG_Li384ELb0ELb1ELb1ELb0EEENS1_19SingleTileSchedulerILb0ELb1ELb1ELi192EEEEEEEEEvNT_6ParamsE,"a",@progbits
	.sectionflags	@""
	.align	4
.nv.constant0._ZN7cutlass13device_kernelIN5flash11enable_sm90INS1_16FlashAttnFwdSm90INS1_25CollectiveMainloopFwdSm90ILi2EN4cute5tupleIJNS5_1CILi1EEES8_S8_EEENS6_IJNS7_ILi192EEENS7_ILi128EEENS7_ILi64EEEEEELi64ENS_6half_tEfNS_4arch4Sm90ELb0ELb1ELb0ELb0ELb1ELb0ELb0ELb1ELb1ELb1ELb1ELb0EEENS1_21CollectiveEpilogueFwdINS6_IJSA_SC_SB_EEES9_SE_SG_Li384ELb0ELb1ELb1ELb0EEENS1_19SingleTileSchedulerILb0ELb1ELb1ELi192EEEEEEEEEvNT_6ParamsE:
	.zero		3200


//--------------------- .nv.constant0._ZN7cutlass13device_kernelIN5flash11enable_sm90INS1_16FlashAttnFwdSm90INS1_25CollectiveMainloopFwdSm90ILi2EN4cute5tupleIJNS5_1CILi1EEES8_S8_EEENS6_IJNS7_ILi192EEENS7_ILi128EEENS7_ILi64EEEEEELi64ENS_6half_tEfNS_4arch4Sm90ELb0ELb1ELb0ELb1ELb1ELb0ELb0ELb1ELb1ELb1ELb1ELb0EEENS1_21CollectiveEpilogueFwdINS6_IJSA_SC_SB_EEES9_SE_SG_Li384ELb1ELb1ELb1ELb0EEENS1_36VarlenDynamicPersistentTileSchedulerILi192ELi128ELi384ELi128ELb1ELb1ELb1ELb1ELb0ELb1EEEEEEEEEvNT_6ParamsE --------------------------
	.section	.nv.constant0._ZN7cutlass13device_kernelIN5flash11enable_sm90INS1_16FlashAttnFwdSm90INS1_25CollectiveMainloopFwdSm90ILi2EN4cute5tupleIJNS5_1CILi1EEES8_S8_EEENS6_IJNS7_ILi192EEENS7_ILi128EEENS7_ILi64EEEEEELi64ENS_6half_tEfNS_4arch4Sm90ELb0ELb1ELb0ELb1ELb1ELb0ELb0ELb1ELb1ELb1ELb1ELb0EEENS1_21CollectiveEpilogueFwdINS6_IJSA_SC_SB_EEES9_SE_SG_Li384ELb1ELb1ELb1ELb0EEENS1_36VarlenDynamicPersistentTileSchedulerILi192ELi128ELi384ELi128ELb1ELb1ELb1ELb1ELb0ELb1EEEEEEEEEvNT_6ParamsE,"a",@progbits
	.sectionflags	@""
	.align	4
.nv.constant0._ZN7cutlass13device_kernelIN5flash11enable_sm90INS1_16FlashAttnFwdSm90INS1_25CollectiveMainloopFwdSm90ILi2EN4cute5tupleIJNS5_1CILi1EEES8_S8_EEENS6_IJNS7_ILi192EEENS7_ILi128EEENS7_ILi64EEEEEELi64ENS_6half_tEfNS_4arch4Sm90ELb0ELb1ELb0ELb1ELb1ELb0ELb0ELb1ELb1ELb1ELb1ELb0EEENS1_21CollectiveEpilogueFwdINS6_IJSA_SC_SB_EEES9_SE_SG_Li384ELb1ELb1ELb1ELb0EEENS1_36VarlenDynamicPersistentTileSchedulerILi192ELi128ELi384ELi128ELb1ELb1ELb1ELb1ELb0ELb1EEEEEEEEEvNT_6ParamsE:
	.zero		3328


//--------------------- .nv.constant0._ZN7cutlass13device_kernelIN5flash11enable_sm90INS1_16FlashAttnFwdSm90INS1_25CollectiveMainloopFwdSm90ILi2EN4cute5tupleIJNS5_1CILi1EEES8_S8_EEENS6_IJNS7_ILi192EEENS7_ILi128EEENS7_ILi64EEEEEELi64ENS_6half_tEfNS_4arch4Sm90ELb0ELb1ELb0ELb1ELb1ELb1ELb0ELb1ELb1ELb1ELb1ELb0EEENS1_21CollectiveEpilogueFwdINS6_IJSA_SC_SB_EEES9_SE_SG_Li384ELb1ELb1ELb1ELb0EEENS1_36VarlenDynamicPersistentTileSchedulerILi192ELi128ELi384ELi128ELb1ELb1ELb1ELb1ELb0ELb1EEEEEEEEEvNT_6ParamsE --------------------------
	.section	.nv.constant0._ZN7cutlass13device_kernelIN5flash11enable_sm90INS1_16FlashAttnFwdSm90INS1_25CollectiveMainloopFwdSm90ILi2EN4cute5tupleIJNS5_1CILi1EEES8_S8_EEENS6_IJNS7_ILi192EEENS7_ILi128EEENS7_ILi64EEEEEELi64ENS_6half_tEfNS_4arch4Sm90ELb0ELb1ELb0ELb1ELb1ELb1ELb0ELb1ELb1ELb1ELb1ELb0EEENS1_21CollectiveEpilogueFwdINS6_IJSA_SC_SB_EEES9_SE_SG_Li384ELb1ELb1ELb1ELb0EEENS1_36VarlenDynamicPersistentTileSchedulerILi192ELi128ELi384ELi128ELb1ELb1ELb1ELb1ELb0ELb1EEEEEEEEEvNT_6ParamsE,"a",@progbits
	.sectionflags	@""
	.align	4
.nv.constant0._ZN7cutlass13device_kernelIN5flash11enable_sm90INS1_16FlashAttnFwdSm90INS1_25CollectiveMainloopFwdSm90ILi2EN4cute5tupleIJNS5_1CILi1EEES8_S8_EEENS6_IJNS7_ILi192EEENS7_ILi128EEENS7_ILi64EEEEEELi64ENS_6half_tEfNS_4arch4Sm90ELb0ELb1ELb0ELb1ELb1ELb1ELb0ELb1ELb1ELb1ELb1ELb0EEENS1_21CollectiveEpilogueFwdINS6_IJSA_SC_SB_EEES9_SE_SG_Li384ELb1ELb1ELb1ELb0EEENS1_36VarlenDynamicPersistentTileSchedulerILi192ELi128ELi384ELi128ELb1ELb1ELb1ELb1ELb0ELb1EEEEEEEEEvNT_6ParamsE:
	.zero		3328


//--------------------- .nv.constant0._ZN7cutlass13device_kernelIN5flash11enable_sm90INS1_16FlashAttnFwdSm90INS1_25CollectiveMainloopFwdSm90ILi2EN4cute5tupleIJNS5_1CILi1EEES8_S8_EEENS6_IJNS7_ILi192EEENS7_ILi128EEENS7_ILi64EEEEEELi64ENS_6half_tEfNS_4arch4Sm90ELb1ELb0ELb0ELb0ELb1ELb0ELb0ELb1ELb1ELb1ELb1ELb0EEENS1_21CollectiveEpilogueFwdINS6_IJSA_SC_SB_EEES9_SE_SG_Li384ELb0ELb1ELb1ELb0EEENS1_19SingleTileSchedulerILb0ELb1ELb1ELi192EEEEEEEEEvNT_6ParamsE --------------------------
	.section	.nv.constant0._ZN7cutlass13device_kernelIN5flash11enable_sm90INS1_16FlashAttnFwdSm90INS1_25CollectiveMainloopFwdSm90ILi2EN4cute5tupleIJNS5_1CILi1EEES8_S8_EEENS6_IJNS7_ILi192EEENS7_ILi128EEENS7_ILi64EEEEEELi64ENS_6half_tEfNS_4arch4Sm90ELb1ELb0ELb0ELb0ELb1ELb0ELb0ELb1ELb1ELb1ELb1ELb0EEENS1_21CollectiveEpilogueFwdINS6_IJSA_SC_SB_EEES9_SE_SG_Li384ELb0ELb1ELb1ELb0EEENS1_19SingleTileSchedulerILb0ELb1ELb1ELi192EEEEEEEEEvNT_6ParamsE,"a",@progbits
	.sectionflags	@""
	.align	4
.nv.constant0._ZN7cutlass13device_kernelIN5flash11enable_sm90INS1_16FlashAttnFwdSm90INS1_25CollectiveMainloopFwdSm90ILi2EN4cute5tupleIJNS5_1CILi1EEES8_S8_EEENS6_IJNS7_ILi192EEENS7_ILi128EEENS7_ILi64EEEEEELi64ENS_6half_tEfNS_4arch4Sm90ELb1ELb0ELb0ELb0ELb1ELb0ELb0ELb1ELb1ELb1ELb1ELb0EEENS1_21CollectiveEpilogueFwdINS6_IJSA_SC_SB_EEES9_SE_SG_Li384ELb0ELb1ELb1ELb0EEENS1_19SingleTileSchedulerILb0ELb1ELb1ELi192EEEEEEEEEvNT_6ParamsE:
	.zero		3200


//--------------------- .nv.constant0._ZN7cutlass13device_kernelIN5flash11enable_sm90INS1_16FlashAttnFwdSm90INS1_25CollectiveMainloopFwdSm90ILi2EN4cute5tupleIJNS5_1CILi1EEES8_S8_EEENS6_IJNS7_ILi192EEENS7_ILi128EEENS7_ILi64EEEEEELi64ENS_6half_tEfNS_4arch4Sm90ELb1ELb0ELb0ELb1ELb1ELb0ELb0ELb1ELb1ELb1ELb1ELb0EEENS1_21CollectiveEpilogueFwdINS6_IJSA_SC_SB_EEES9_SE_SG_Li384ELb1ELb1ELb1ELb0EEENS1_36VarlenDynamicPersistentTileSchedulerILi192ELi128ELi384ELi128ELb1ELb1ELb1ELb1ELb1ELb1EEEEEEEEEvNT_6ParamsE --------------------------
	.section	.nv.constant0._ZN7cutlass13device_kernelIN5flash11enable_sm90INS1_16FlashAttnFwdSm90INS1_25CollectiveMainloopFwdSm90ILi2EN4cute5tupleIJNS5_1CILi1EEES8_S8_EEENS6_IJNS7_ILi192EEENS7_ILi128EEENS7_ILi64EEEEEELi64ENS_6half_tEfNS_4arch4Sm90ELb1ELb0ELb0ELb1ELb1ELb0ELb0ELb1ELb1ELb1ELb1ELb0EEENS1_21CollectiveEpilogueFwdINS6_IJSA_SC_SB_EEES9_SE_SG_Li384ELb1ELb1ELb1ELb0EEENS1_36VarlenDynamicPersistentTileSchedulerILi192ELi128ELi384ELi128ELb1ELb1ELb1ELb1ELb1ELb1EEEEEEEEEvNT_6ParamsE,"a",@progbits
	.sectionflags	@""
	.align	4
.nv.constant0._ZN7cutlass13device_kernelIN5flash11enable_sm90INS1_16FlashAttnFwdSm90INS1_25CollectiveMainloopFwdSm90ILi2EN4cute5tupleIJNS5_1CILi1EEES8_S8_EEENS6_IJNS7_ILi192EEENS7_ILi128EEENS7_ILi64EEEEEELi64ENS_6half_tEfNS_4arch4Sm90ELb1ELb0ELb0ELb1ELb1ELb0ELb0ELb1ELb1ELb1ELb1ELb0EEENS1_21CollectiveEpilogueFwdINS6_IJSA_SC_SB_EEES9_SE_SG_Li384ELb1ELb1ELb1ELb0EEENS1_36VarlenDynamicPersistentTileSchedulerILi192ELi128ELi384ELi128ELb1ELb1ELb1ELb1ELb1ELb1EEEEEEEEEvNT_6ParamsE:
	.zero		3328


//--------------------- .nv.constant0._ZN7cutlass13device_kernelIN5flash11enable_sm90INS1_16FlashAttnFwdSm90INS1_25CollectiveMainloopFwdSm90ILi2EN4cute5tupleIJNS5_1CILi1EEES8_S8_EEENS6_IJNS7_ILi192EEENS7_ILi128EEENS7_ILi64EEEEEELi64ENS_6half_tEfNS_4arch4Sm90ELb1ELb0ELb0ELb1ELb1ELb1ELb0ELb1ELb1ELb1ELb1ELb0EEENS1_21CollectiveEpilogueFwdINS6_IJSA_SC_SB_EEES9_SE_SG_Li384ELb1ELb1ELb1ELb0EEENS1_36VarlenDynamicPersistentTileSchedulerILi192ELi128ELi384ELi128ELb1ELb1ELb1ELb1ELb1ELb1EEEEEEEEEvNT_6ParamsE --------------------------
	.section	.nv.constant0._ZN7cutlass13device_kernelIN5flash11enable_sm90INS1_16FlashAttnFwdSm90INS1_25CollectiveMainloopFwdSm90ILi2EN4cute5tupleIJNS5_1CILi1EEES8_S8_EEENS6_IJNS7_ILi192EEENS7_ILi128EEENS7_ILi64EEEEEELi64ENS_6half_tEfNS_4arch4Sm90ELb1ELb0ELb0ELb1ELb1ELb1ELb0ELb1ELb1ELb1ELb1ELb0EEENS1_21CollectiveEpilogueFwdINS6_IJSA_SC_SB_EEES9_SE_SG_Li384ELb1ELb1ELb1ELb0EEENS1_36VarlenDynamicPersistentTileSchedulerILi192ELi128ELi384ELi128ELb1ELb1ELb1ELb1ELb1ELb1EEEEEEEEEvNT_6ParamsE,"a",@progbits
	.sectionflags	@""
	.align	4
.nv.constant0._ZN7cutlass13device_kernelIN5flash11enable_sm90INS1_16FlashAttnFwdSm90INS1_25CollectiveMainloopFwdSm90ILi2EN4cute5tupleIJNS5_1CILi1EEES8_S8_EEENS6_IJNS7_ILi192EEENS7_ILi128EEENS7_ILi64EEEEEELi64ENS_6half_tEfNS_4arch4Sm90ELb1ELb0ELb0ELb1ELb1ELb1ELb0ELb1ELb1ELb1ELb1ELb0EEENS1_21CollectiveEpilogueFwdINS6_IJSA_SC_SB_EEES9_SE_SG_Li384ELb1ELb1ELb1ELb0EEENS1_36VarlenDynamicPersistentTileSchedulerILi192ELi128ELi384ELi128ELb1ELb1ELb1ELb1ELb1ELb1EEEEEEEEEvNT_6ParamsE:
	.zero		3328


//--------------------- SYMBOLS --------------------------

	.type		.nv.reservedSmem.offset0,@object
	.size		.nv.reservedSmem.offset0,0x4
	.type		__assertfail,@function
